	.target	sm_90a

	.elftype	@"ET_EXEC"


//--------------------- .note.nv.tkinfo           --------------------------
	.section	.note.nv.tkinfo,"",@"SHT_NOTE"
	.sectionflags	@"SHF_NOTE_NV_TKINFO"
	.tkinfo
        /*0018*/ 	.word	0x00000002
        /*0030*/ 	.string	""
        /*0030*/ 	.string	"ptxas"
        /*0030*/ 	.string	"Cuda compilation tools, release 13.0, V13.0.88"
        /*0030*/ 	.string	"Build cuda_13.0.r13.0/compiler.36424714_0"
        /*0030*/ 	.string	"-arch sm_90a -m 64 "



//--------------------- .note.nv.cuinfo           --------------------------
	.section	.note.nv.cuinfo,"",@"SHT_NOTE"
	.sectionflags	@"SHF_NOTE_NV_CUINFO"
        /*0018*/ 	.short	0x0002
        /*001a*/ 	.short	0x005a
        /*001c*/ 	.short	0x0082
	.zero		2


//--------------------- .nv.info                  --------------------------
	.section	.nv.info,"",@"SHT_CUDA_INFO"
	.align	4


	//----- nvinfo : EIATTR_REGCOUNT
	.align		4
        /*0000*/ 	.byte	0x04, 0x2f
        /*0002*/ 	.short	(.L_59 - .L_58)
	.align		4
.L_58:
        /*0004*/ 	.word	index@(_ZN7cutlass13device_kernelIN5flash11enable_sm90INS1_16FlashAttnFwdSm90INS1_25CollectiveMainloopFwdSm90ILi2EN4cute5tupleIJNS5_1CILi1EEES8_S8_EEENS6_IJNS7_ILi192EEENS7_ILi160EEENS7_ILi64EEEEEELi64ENS_12float_e4m3_tEfNS_4arch4Sm90ELb1ELb0ELb1ELb1ELb0ELb1ELb0ELb1ELb1ELb0ELb0ELb0EEENS1_21CollectiveEpilogueFwdINS6_IJSA_SC_SB_EEES9_NS_10bfloat16_tESG_Li384ELb1ELb0ELb0ELb1EEENS1_36VarlenDynamicPersistentTileSchedulerILi192ELi160ELi384ELi128ELb0ELb0ELb1ELb1ELb1ELb1EEEEEEEEEvNT_6ParamsE)
        /*0008*/ 	.word	0x00000080


	//----- nvinfo : EIATTR_FRAME_SIZE
	.align		4
.L_59:
        /*000c*/ 	.byte	0x04, 0x11
        /*000e*/ 	.short	(.L_61 - .L_60)
	.align		4
.L_60:
        /*0010*/ 	.word	index@(_ZN7cutlass13device_kernelIN5flash11enable_sm90INS1_16FlashAttnFwdSm90INS1_25CollectiveMainloopFwdSm90ILi2EN4cute5tupleIJNS5_1CILi1EEES8_S8_EEENS6_IJNS7_ILi192EEENS7_ILi160EEENS7_ILi64EEEEEELi64ENS_12float_e4m3_tEfNS_4arch4Sm90ELb1ELb0ELb1ELb1ELb0ELb1ELb0ELb1ELb1ELb0ELb0ELb0EEENS1_21CollectiveEpilogueFwdINS6_IJSA_SC_SB_EEES9_NS_10bfloat16_tESG_Li384ELb1ELb0ELb0ELb1EEENS1_36VarlenDynamicPersistentTileSchedulerILi192ELi160ELi384ELi128ELb0ELb0ELb1ELb1ELb1ELb1EEEEEEEEEvNT_6ParamsE)
        /*0014*/ 	.word	0x00000070


	//----- nvinfo : EIATTR_REGCOUNT
	.align		4
.L_61:
        /*0018*/ 	.byte	0x04, 0x2f
        /*001a*/ 	.short	(.L_63 - .L_62)
	.align		4
.L_62:
        /*001c*/ 	.word	index@(_ZN7cutlass13device_kernelIN5flash11enable_sm90INS1_16FlashAttnFwdSm90INS1_25CollectiveMainloopFwdSm90ILi2EN4cute5tupleIJNS5_1CILi1EEES8_S8_EEENS6_IJNS7_ILi192EEENS7_ILi160EEENS7_ILi64EEEEEELi64ENS_12float_e4m3_tEfNS_4arch4Sm90ELb1ELb0ELb1ELb1ELb0ELb0ELb0ELb1ELb1ELb0ELb0ELb0EEENS1_21CollectiveEpilogueFwdINS6_IJSA_SC_SB_EEES9_NS_10bfloat16_tESG_Li384ELb1ELb0ELb0ELb1EEENS1_36VarlenDynamicPersistentTileSchedulerILi192ELi160ELi384ELi128ELb0ELb0ELb1ELb1ELb1ELb1EEEEEEEEEvNT_6ParamsE)
        /*0020*/ 	.word	0x00000080


	//----- nvinfo : EIATTR_FRAME_SIZE
	.align		4
.L_63:
        /*0024*/ 	.byte	0x04, 0x11
        /*0026*/ 	.short	(.L_65 - .L_64)
	.align		4
.L_64:
        /*0028*/ 	.word	index@(_ZN7cutlass13device_kernelIN5flash11enable_sm90INS1_16FlashAttnFwdSm90INS1_25CollectiveMainloopFwdSm90ILi2EN4cute5tupleIJNS5_1CILi1EEES8_S8_EEENS6_IJNS7_ILi192EEENS7_ILi160EEENS7_ILi64EEEEEELi64ENS_12float_e4m3_tEfNS_4arch4Sm90ELb1ELb0ELb1ELb1ELb0ELb0ELb0ELb1ELb1ELb0ELb0ELb0EEENS1_21CollectiveEpilogueFwdINS6_IJSA_SC_SB_EEES9_NS_10bfloat16_tESG_Li384ELb1ELb0ELb0ELb1EEENS1_36VarlenDynamicPersistentTileSchedulerILi192ELi160ELi384ELi128ELb0ELb0ELb1ELb1ELb1ELb1EEEEEEEEEvNT_6ParamsE)
        /*002c*/ 	.word	0x00000008


	//----- nvinfo : EIATTR_REGCOUNT
	.align		4
.L_65:
        /*0030*/ 	.byte	0x04, 0x2f
        /*0032*/ 	.short	(.L_67 - .L_66)
	.align		4
.L_66:
        /*0034*/ 	.word	index@(_ZN7cutlass13device_kernelIN5flash11enable_sm90INS1_16FlashAttnFwdSm90INS1_25CollectiveMainloopFwdSm90ILi2EN4cute5tupleIJNS5_1CILi1EEES8_S8_EEENS6_IJNS7_ILi192EEENS7_ILi160EEENS7_ILi64EEEEEELi64ENS_12float_e4m3_tEfNS_4arch4Sm90ELb1ELb0ELb1ELb0ELb0ELb0ELb0ELb1ELb1ELb0ELb0ELb0EEENS1_21CollectiveEpilogueFwdINS6_IJSA_SC_SB_EEES9_NS_10bfloat16_tESG_Li384ELb0ELb0ELb0ELb1EEENS1_30DynamicPersistentTileSchedulerILi384ELi128ELb0ELb0ELb1EEEEEEEEEvNT_6ParamsE)
        /*0038*/ 	.word	0x00000080


	//----- nvinfo : EIATTR_FRAME_SIZE
	.align		4
.L_67:
        /*003c*/ 	.byte	0x04, 0x11
        /*003e*/ 	.short	(.L_69 - .L_68)
	.align		4
.L_68:
        /*0040*/ 	.word	index@(_ZN7cutlass13device_kernelIN5flash11enable_sm90INS1_16FlashAttnFwdSm90INS1_25CollectiveMainloopFwdSm90ILi2EN4cute5tupleIJNS5_1CILi1EEES8_S8_EEENS6_IJNS7_ILi192EEENS7_ILi160EEENS7_ILi64EEEEEELi64ENS_12float_e4m3_tEfNS_4arch4Sm90ELb1ELb0ELb1ELb0ELb0ELb0ELb0ELb1ELb1ELb0ELb0ELb0EEENS1_21CollectiveEpilogueFwdINS6_IJSA_SC_SB_EEES9_NS_10bfloat16_tESG_Li384ELb0ELb0ELb0ELb1EEENS1_30DynamicPersistentTileSchedulerILi384ELi128ELb0ELb0ELb1EEEEEEEEEvNT_6ParamsE)
        /*0044*/ 	.word	0x00000010


	//----- nvinfo : EIATTR_REGCOUNT
	.align		4
.L_69:
        /*0048*/ 	.byte	0x04, 0x2f
        /*004a*/ 	.short	(.L_71 - .L_70)
	.align		4
.L_70:
        /*004c*/ 	.word	index@(_ZN7cutlass13device_kernelIN5flash11enable_sm90INS1_16FlashAttnFwdSm90INS1_25CollectiveMainloopFwdSm90ILi2EN4cute5tupleIJNS5_1CILi1EEES8_S8_EEENS6_IJNS7_ILi192EEENS7_ILi160EEENS7_ILi64EEEEEELi64ENS_12float_e4m3_tEfNS_4arch4Sm90ELb0ELb1ELb1ELb1ELb0ELb1ELb0ELb1ELb1ELb0ELb0ELb0EEENS1_21CollectiveEpilogueFwdINS6_IJSA_SC_SB_EEES9_NS_10bfloat16_tESG_Li384ELb1ELb0ELb0ELb1EEENS1_36VarlenDynamicPersistentTileSchedulerILi192ELi160ELi384ELi128ELb0ELb0ELb1ELb1ELb0ELb1EEEEEEEEEvNT_6ParamsE)
        /*0050*/ 	.word	0x00000080


	//----- nvinfo : EIATTR_FRAME_SIZE
	.align		4
.L_71:
        /*0054*/ 	.byte	0x04, 0x11
        /*0056*/ 	.short	(.L_73 - .L_72)
	.align		4
.L_72:
        /*0058*/ 	.word	index@(_ZN7cutlass13device_kernelIN5flash11enable_sm90INS1_16FlashAttnFwdSm90INS1_25CollectiveMainloopFwdSm90ILi2EN4cute5tupleIJNS5_1CILi1EEES8_S8_EEENS6_IJNS7_ILi192EEENS7_ILi160EEENS7_ILi64EEEEEELi64ENS_12float_e4m3_tEfNS_4arch4Sm90ELb0ELb1ELb1ELb1ELb0ELb1ELb0ELb1ELb1ELb0ELb0ELb0EEENS1_21CollectiveEpilogueFwdINS6_IJSA_SC_SB_EEES9_NS_10bfloat16_tESG_Li384ELb1ELb0ELb0ELb1EEENS1_36VarlenDynamicPersistentTileSchedulerILi192ELi160ELi384ELi128ELb0ELb0ELb1ELb1ELb0ELb1EEEEEEEEEvNT_6ParamsE)
        /*005c*/ 	.word	0x00000080


	//----- nvinfo : EIATTR_REGCOUNT
	.align		4
.L_73:
        /*0060*/ 	.byte	0x04, 0x2f
        /*0062*/ 	.short	(.L_75 - .L_74)
	.align		4
.L_74:
        /*0064*/ 	.word	index@(_ZN7cutlass13device_kernelIN5flash11enable_sm90INS1_16FlashAttnFwdSm90INS1_25CollectiveMainloopFwdSm90ILi2EN4cute5tupleIJNS5_1CILi1EEES8_S8_EEENS6_IJNS7_ILi192EEENS7_ILi160EEENS7_ILi64EEEEEELi64ENS_12float_e4m3_tEfNS_4arch4Sm90ELb0ELb1ELb1ELb1ELb0ELb0ELb0ELb1ELb1ELb0ELb0ELb0EEENS1_21CollectiveEpilogueFwdINS6_IJSA_SC_SB_EEES9_NS_10bfloat16_tESG_Li384ELb1ELb0ELb0ELb1EEENS1_36VarlenDynamicPersistentTileSchedulerILi192ELi160ELi384ELi128ELb0ELb0ELb1ELb1ELb0ELb1EEEEEEEEEvNT_6ParamsE)
        /*0068*/ 	.word	0x00000080


	//----- nvinfo : EIATTR_FRAME_SIZE
	.align		4
.L_75:
        /*006c*/ 	.byte	0x04, 0x11
        /*006e*/ 	.short	(.L_77 - .L_76)
	.align		4
.L_76:
        /*0070*/ 	.word	index@(_ZN7cutlass13device_kernelIN5flash11enable_sm90INS1_16FlashAttnFwdSm90INS1_25CollectiveMainloopFwdSm90ILi2EN4cute5tupleIJNS5_1CILi1EEES8_S8_EEENS6_IJNS7_ILi192EEENS7_ILi160EEENS7_ILi64EEEEEELi64ENS_12float_e4m3_tEfNS_4arch4Sm90ELb0ELb1ELb1ELb1ELb0ELb0ELb0ELb1ELb1ELb0ELb0ELb0EEENS1_21CollectiveEpilogueFwdINS6_IJSA_SC_SB_EEES9_NS_10bfloat16_tESG_Li384ELb1ELb0ELb0ELb1EEENS1_36VarlenDynamicPersistentTileSchedulerILi192ELi160ELi384ELi128ELb0ELb0ELb1ELb1ELb0ELb1EEEEEEEEEvNT_6ParamsE)
        /*0074*/ 	.word	0x00000008


	//----- nvinfo : EIATTR_REGCOUNT
	.align		4
.L_77:
        /*0078*/ 	.byte	0x04, 0x2f
        /*007a*/ 	.short	(.L_79 - .L_78)
	.align		4
.L_78:
        /*007c*/ 	.word	index@(_ZN7cutlass13device_kernelIN5flash11enable_sm90INS1_16FlashAttnFwdSm90INS1_25CollectiveMainloopFwdSm90ILi2EN4cute5tupleIJNS5_1CILi1EEES8_S8_EEENS6_IJNS7_ILi192EEENS7_ILi160EEENS7_ILi64EEEEEELi64ENS_12float_e4m3_tEfNS_4arch4Sm90ELb0ELb1ELb1ELb0ELb0ELb0ELb0ELb1ELb1ELb0ELb0ELb0EEENS1_21CollectiveEpilogueFwdINS6_IJSA_SC_SB_EEES9_NS_10bfloat16_tESG_Li384ELb0ELb0ELb0ELb1EEENS1_30DynamicPersistentTileSchedulerILi384ELi128ELb0ELb0ELb1EEEEEEEEEvNT_6ParamsE)
        /*0080*/ 	.word	0x00000080


	//----- nvinfo : EIATTR_FRAME_SIZE
	.align		4
.L_79:
        /*0084*/ 	.byte	0x04, 0x11
        /*0086*/ 	.short	(.L_81 - .L_80)
	.align		4
.L_80:
        /*0088*/ 	.word	index@(_ZN7cutlass13device_kernelIN5flash11enable_sm90INS1_16FlashAttnFwdSm90INS1_25CollectiveMainloopFwdSm90ILi2EN4cute5tupleIJNS5_1CILi1EEES8_S8_EEENS6_IJNS7_ILi192EEENS7_ILi160EEENS7_ILi64EEEEEELi64ENS_12float_e4m3_tEfNS_4arch4Sm90ELb0ELb1ELb1ELb0ELb0ELb0ELb0ELb1ELb1ELb0ELb0ELb0EEENS1_21CollectiveEpilogueFwdINS6_IJSA_SC_SB_EEES9_NS_10bfloat16_tESG_Li384ELb0ELb0ELb0ELb1EEENS1_30DynamicPersistentTileSchedulerILi384ELi128ELb0ELb0ELb1EEEEEEEEEvNT_6ParamsE)
        /*008c*/ 	.word	0x00000000


	//----- nvinfo : EIATTR_REGCOUNT
	.align		4
.L_81:
        /*0090*/ 	.byte	0x04, 0x2f
        /*0092*/ 	.short	(.L_83 - .L_82)
	.align		4
.L_82:
        /*0094*/ 	.word	index@(_ZN7cutlass13device_kernelIN5flash11enable_sm90INS1_16FlashAttnFwdSm90INS1_25CollectiveMainloopFwdSm90ILi2EN4cute5tupleIJNS5_1CILi1EEES8_S8_EEENS6_IJNS7_ILi192EEENS7_ILi160EEENS7_ILi64EEEEEELi64ENS_12float_e4m3_tEfNS_4arch4Sm90ELb0ELb0ELb1ELb1ELb0ELb1ELb0ELb1ELb1ELb0ELb0ELb0EEENS1_21CollectiveEpilogueFwdINS6_IJSA_SC_SB_EEES9_NS_10bfloat16_tESG_Li384ELb1ELb0ELb0ELb1EEENS1_36VarlenDynamicPersistentTileSchedulerILi192ELi160ELi384ELi128ELb0ELb0ELb1ELb0ELb1ELb1EEEEEEEEEvNT_6ParamsE)
        /*0098*/ 	.word	0x00000080


	//----- nvinfo : EIATTR_FRAME_SIZE
	.align		4
.L_83:
        /*009c*/ 	.byte	0x04, 0x11
        /*009e*/ 	.short	(.L_85 - .L_84)
	.align		4
.L_84:
        /*00a0*/ 	.word	index@(_ZN7cutlass13device_kernelIN5flash11enable_sm90INS1_16FlashAttnFwdSm90INS1_25CollectiveMainloopFwdSm90ILi2EN4cute5tupleIJNS5_1CILi1EEES8_S8_EEENS6_IJNS7_ILi192EEENS7_ILi160EEENS7_ILi64EEEEEELi64ENS_12float_e4m3_tEfNS_4arch4Sm90ELb0ELb0ELb1ELb1ELb0ELb1ELb0ELb1ELb1ELb0ELb0ELb0EEENS1_21CollectiveEpilogueFwdINS6_IJSA_SC_SB_EEES9_NS_10bfloat16_tESG_Li384ELb1ELb0ELb0ELb1EEENS1_36VarlenDynamicPersistentTileSchedulerILi192ELi160ELi384ELi128ELb0ELb0ELb1ELb0ELb1ELb1EEEEEEEEEvNT_6ParamsE)
        /*00a4*/ 	.word	0x00000058


	//----- nvinfo : EIATTR_REGCOUNT
	.align		4
.L_85:
        /*00a8*/ 	.byte	0x04, 0x2f
        /*00aa*/ 	.short	(.L_87 - .L_86)
	.align		4
.L_86:
        /*00ac*/ 	.word	index@(_ZN7cutlass13device_kernelIN5flash11enable_sm90INS1_16FlashAttnFwdSm90INS1_25CollectiveMainloopFwdSm90ILi2EN4cute5tupleIJNS5_1CILi1EEES8_S8_EEENS6_IJNS7_ILi192EEENS7_ILi160EEENS7_ILi64EEEEEELi64ENS_12float_e4m3_tEfNS_4arch4Sm90ELb0ELb0ELb1ELb1ELb0ELb0ELb0ELb1ELb1ELb0ELb0ELb0EEENS1_21CollectiveEpilogueFwdINS6_IJSA_SC_SB_EEES9_NS_10bfloat16_tESG_Li384ELb1ELb0ELb0ELb1EEENS1_36VarlenDynamicPersistentTileSchedulerILi192ELi160ELi384ELi128ELb0ELb0ELb1ELb0ELb1ELb1EEEEEEEEEvNT_6ParamsE)
        /*00b0*/ 	.word	0x00000080


	//----- nvinfo : EIATTR_FRAME_SIZE
	.align		4
.L_87:
        /*00b4*/ 	.byte	0x04, 0x11
        /*00b6*/ 	.short	(.L_89 - .L_88)
	.align		4
.L_88:
        /*00b8*/ 	.word	index@(_ZN7cutlass13device_kernelIN5flash11enable_sm90INS1_16FlashAttnFwdSm90INS1_25CollectiveMainloopFwdSm90ILi2EN4cute5tupleIJNS5_1CILi1EEES8_S8_EEENS6_IJNS7_ILi192EEENS7_ILi160EEENS7_ILi64EEEEEELi64ENS_12float_e4m3_tEfNS_4arch4Sm90ELb0ELb0ELb1ELb1ELb0ELb0ELb0ELb1ELb1ELb0ELb0ELb0EEENS1_21CollectiveEpilogueFwdINS6_IJSA_SC_SB_EEES9_NS_10bfloat16_tESG_Li384ELb1ELb0ELb0ELb1EEENS1_36VarlenDynamicPersistentTileSchedulerILi192ELi160ELi384ELi128ELb0ELb0ELb1ELb0ELb1ELb1EEEEEEEEEvNT_6ParamsE)
        /*00bc*/ 	.word	0x00000008


	//----- nvinfo : EIATTR_REGCOUNT
	.align		4
.L_89:
        /*00c0*/ 	.byte	0x04, 0x2f
        /*00c2*/ 	.short	(.L_91 - .L_90)
	.align		4
.L_90:
        /*00c4*/ 	.word	index@(_ZN7cutlass13device_kernelIN5flash11enable_sm90INS1_16FlashAttnFwdSm90INS1_25CollectiveMainloopFwdSm90ILi2EN4cute5tupleIJNS5_1CILi1EEES8_S8_EEENS6_IJNS7_ILi192EEENS7_ILi160EEENS7_ILi64EEEEEELi64ENS_12float_e4m3_tEfNS_4arch4Sm90ELb0ELb0ELb1ELb0ELb0ELb0ELb0ELb1ELb1ELb0ELb0ELb0EEENS1_21CollectiveEpilogueFwdINS6_IJSA_SC_SB_EEES9_NS_10bfloat16_tESG_Li384ELb0ELb0ELb0ELb1EEENS1_29StaticPersistentTileSchedulerILb0EEEEEEEEEvNT_6ParamsE)
        /*00c8*/ 	.word	0x00000080


	//----- nvinfo : EIATTR_FRAME_SIZE
	.align		4
.L_91:
        /*00cc*/ 	.byte	0x04, 0x11
        /*00ce*/ 	.short	(.L_93 - .L_92)
	.align		4
.L_92:
        /*00d0*/ 	.word	index@(_ZN7cutlass13device_kernelIN5flash11enable_sm90INS1_16FlashAttnFwdSm90INS1_25CollectiveMainloopFwdSm90ILi2EN4cute5tupleIJNS5_1CILi1EEES8_S8_EEENS6_IJNS7_ILi192EEENS7_ILi160EEENS7_ILi64EEEEEELi64ENS_12float_e4m3_tEfNS_4arch4Sm90ELb0ELb0ELb1ELb0ELb0ELb0ELb0ELb1ELb1ELb0ELb0ELb0EEENS1_21CollectiveEpilogueFwdINS6_IJSA_SC_SB_EEES9_NS_10bfloat16_tESG_Li384ELb0ELb0ELb0ELb1EEENS1_29StaticPersistentTileSchedulerILb0EEEEEEEEEvNT_6ParamsE)
        /*00d4*/ 	.word	0x00000000


	//----- nvinfo : EIATTR_REGCOUNT
	.align		4
.L_93:
        /*00d8*/ 	.byte	0x04, 0x2f
        /*00da*/ 	.short	(.L_95 - .L_94)
	.align		4
.L_94:
        /*00dc*/ 	.word	index@(_ZN7cutlass13device_kernelIN5flash11enable_sm90INS1_16FlashAttnFwdSm90INS1_25CollectiveMainloopFwdSm90ILi2EN4cute5tupleIJNS5_1CILi1EEES8_S8_EEENS6_IJNS7_ILi192EEENS7_ILi128EEENS7_ILi96EEEEEELi96ENS_12float_e4m3_tEfNS_4arch4Sm90ELb1ELb0ELb1ELb1ELb0ELb1ELb0ELb1ELb1ELb0ELb0ELb0EEENS1_21CollectiveEpilogueFwdINS6_IJSA_SC_SB_EEES9_NS_10bfloat16_tESG_Li384ELb1ELb0ELb0ELb1EEENS1_36VarlenDynamicPersistentTileSchedulerILi192ELi128ELi384ELi128ELb0ELb0ELb1ELb1ELb1ELb1EEEEEEEEEvNT_6ParamsE)
        /*00e0*/ 	.word	0x00000080


	//----- nvinfo : EIATTR_FRAME_SIZE
	.align		4
.L_95:
        /*00e4*/ 	.byte	0x04, 0x11
        /*00e6*/ 	.short	(.L_97 - .L_96)
	.align		4
.L_96:
        /*00e8*/ 	.word	index@(_ZN7cutlass13device_kernelIN5flash11enable_sm90INS1_16FlashAttnFwdSm90INS1_25CollectiveMainloopFwdSm90ILi2EN4cute5tupleIJNS5_1CILi1EEES8_S8_EEENS6_IJNS7_ILi192EEENS7_ILi128EEENS7_ILi96EEEEEELi96ENS_12float_e4m3_tEfNS_4arch4Sm90ELb1ELb0ELb1ELb1ELb0ELb1ELb0ELb1ELb1ELb0ELb0ELb0EEENS1_21CollectiveEpilogueFwdINS6_IJSA_SC_SB_EEES9_NS_10bfloat16_tESG_Li384ELb1ELb0ELb0ELb1EEENS1_36VarlenDynamicPersistentTileSchedulerILi192ELi128ELi384ELi128ELb0ELb0ELb1ELb1ELb1ELb1EEEEEEEEEvNT_6ParamsE)
        /*00ec*/ 	.word	0x00000068


	//----- nvinfo : EIATTR_REGCOUNT
	.align		4
.L_97:
        /*00f0*/ 	.byte	0x04, 0x2f
        /*00f2*/ 	.short	(.L_99 - .L_98)
	.align		4
.L_98:
        /*00f4*/ 	.word	index@(_ZN7cutlass13device_kernelIN5flash11enable_sm90INS1_16FlashAttnFwdSm90INS1_25CollectiveMainloopFwdSm90ILi2EN4cute5tupleIJNS5_1CILi1EEES8_S8_EEENS6_IJNS7_ILi192EEENS7_ILi128EEENS7_ILi96EEEEEELi96ENS_12float_e4m3_tEfNS_4arch4Sm90ELb1ELb0ELb1ELb1ELb0ELb0ELb0ELb1ELb1ELb0ELb0ELb0EEENS1_21CollectiveEpilogueFwdINS6_IJSA_SC_SB_EEES9_NS_10bfloat16_tESG_Li384ELb1ELb0ELb0ELb1EEENS1_36VarlenDynamicPersistentTileSchedulerILi192ELi128ELi384ELi128ELb0ELb0ELb1ELb1ELb1ELb1EEEEEEEEEvNT_6ParamsE)
        /*00f8*/ 	.word	0x00000080


	//----- nvinfo : EIATTR_FRAME_SIZE
	.align		4
.L_99:
        /*00fc*/ 	.byte	0x04, 0x11
        /*00fe*/ 	.short	(.L_101 - .L_100)
	.align		4
.L_100:
        /*0100*/ 	.word	index@(_ZN7cutlass13device_kernelIN5flash11enable_sm90INS1_16FlashAttnFwdSm90INS1_25CollectiveMainloopFwdSm90ILi2EN4cute5tupleIJNS5_1CILi1EEES8_S8_EEENS6_IJNS7_ILi192EEENS7_ILi128EEENS7_ILi96EEEEEELi96ENS_12float_e4m3_tEfNS_4arch4Sm90ELb1ELb0ELb1ELb1ELb0ELb0ELb0ELb1ELb1ELb0ELb0ELb0EEENS1_21CollectiveEpilogueFwdINS6_IJSA_SC_SB_EEES9_NS_10bfloat16_tESG_Li384ELb1ELb0ELb0ELb1EEENS1_36VarlenDynamicPersistentTileSchedulerILi192ELi128ELi384ELi128ELb0ELb0ELb1ELb1ELb1ELb1EEEEEEEEEvNT_6ParamsE)
        /*0104*/ 	.word	0x00000010


	//----- nvinfo : EIATTR_REGCOUNT
	.align		4
.L_101:
        /*0108*/ 	.byte	0x04, 0x2f
        /*010a*/ 	.short	(.L_103 - .L_102)
	.align		4
.L_102:
        /*010c*/ 	.word	index@(_ZN7cutlass13device_kernelIN5flash11enable_sm90INS1_16FlashAttnFwdSm90INS1_25CollectiveMainloopFwdSm90ILi2EN4cute5tupleIJNS5_1CILi1EEES8_S8_EEENS6_IJNS7_ILi192EEENS7_ILi128EEENS7_ILi96EEEEEELi96ENS_12float_e4m3_tEfNS_4arch4Sm90ELb1ELb0ELb1ELb0ELb0ELb0ELb0ELb1ELb1ELb0ELb0ELb0EEENS1_21CollectiveEpilogueFwdINS6_IJSA_SC_SB_EEES9_NS_10bfloat16_tESG_Li384ELb0ELb0ELb0ELb1EEENS1_30DynamicPersistentTileSchedulerILi384ELi128ELb0ELb0ELb1EEEEEEEEEvNT_6ParamsE)
        /*0110*/ 	.word	0x00000080


	//----- nvinfo : EIATTR_FRAME_SIZE
	.align		4
.L_103:
        /*0114*/ 	.byte	0x04, 0x11
        /*0116*/ 	.short	(.L_105 - .L_104)
	.align		4
.L_104:
        /*0118*/ 	.word	index@(_ZN7cutlass13device_kernelIN5flash11enable_sm90INS1_16FlashAttnFwdSm90INS1_25CollectiveMainloopFwdSm90ILi2EN4cute5tupleIJNS5_1CILi1EEES8_S8_EEENS6_IJNS7_ILi192EEENS7_ILi128EEENS7_ILi96EEEEEELi96ENS_12float_e4m3_tEfNS_4arch4Sm90ELb1ELb0ELb1ELb0ELb0ELb0ELb0ELb1ELb1ELb0ELb0ELb0EEENS1_21CollectiveEpilogueFwdINS6_IJSA_SC_SB_EEES9_NS_10bfloat16_tESG_Li384ELb0ELb0ELb0ELb1EEENS1_30DynamicPersistentTileSchedulerILi384ELi128ELb0ELb0ELb1EEEEEEEEEvNT_6ParamsE)
        /*011c*/ 	.word	0x00000010


	//----- nvinfo : EIATTR_REGCOUNT
	.align		4
.L_105:
        /*0120*/ 	.byte	0x04, 0x2f
        /*0122*/ 	.short	(.L_107 - .L_106)
	.align		4
.L_106:
        /*0124*/ 	.word	index@(_ZN7cutlass13device_kernelIN5flash11enable_sm90INS1_16FlashAttnFwdSm90INS1_25CollectiveMainloopFwdSm90ILi2EN4cute5tupleIJNS5_1CILi1EEES8_S8_EEENS6_IJNS7_ILi192EEENS7_ILi128EEENS7_ILi96EEEEEELi96ENS_12float_e4m3_tEfNS_4arch4Sm90ELb0ELb1ELb1ELb1ELb0ELb1ELb0ELb1ELb1ELb0ELb0ELb0EEENS1_21CollectiveEpilogueFwdINS6_IJSA_SC_SB_EEES9_NS_10bfloat16_tESG_Li384ELb1ELb0ELb0ELb1EEENS1_36VarlenDynamicPersistentTileSchedulerILi192ELi128ELi384ELi128ELb0ELb0ELb1ELb1ELb0ELb1EEEEEEEEEvNT_6ParamsE)
        /*0128*/ 	.word	0x00000080


	//----- nvinfo : EIATTR_FRAME_SIZE
	.align		4
.L_107:
        /*012c*/ 	.byte	0x04, 0x11
        /*012e*/ 	.short	(.L_109 - .L_108)
	.align		4
.L_108:
        /*0130*/ 	.word	index@(_ZN7cutlass13device_kernelIN5flash11enable_sm90INS1_16FlashAttnFwdSm90INS1_25CollectiveMainloopFwdSm90ILi2EN4cute5tupleIJNS5_1CILi1EEES8_S8_EEENS6_IJNS7_ILi192EEENS7_ILi128EEENS7_ILi96EEEEEELi96ENS_12float_e4m3_tEfNS_4arch4Sm90ELb0ELb1ELb1ELb1ELb0ELb1ELb0ELb1ELb1ELb0ELb0ELb0EEENS1_21CollectiveEpilogueFwdINS6_IJSA_SC_SB_EEES9_NS_10bfloat16_tESG_Li384ELb1ELb0ELb0ELb1EEENS1_36VarlenDynamicPersistentTileSchedulerILi192ELi128ELi384ELi128ELb0ELb0ELb1ELb1ELb0ELb1EEEEEEEEEvNT_6ParamsE)
        /*0134*/ 	.word	0x00000078


	//----- nvinfo : EIATTR_REGCOUNT
	.align		4
.L_109:
        /*0138*/ 	.byte	0x04, 0x2f
        /*013a*/ 	.short	(.L_111 - .L_110)
	.align		4
.L_110:
        /*013c*/ 	.word	index@(_ZN7cutlass13device_kernelIN5flash11enable_sm90INS1_16FlashAttnFwdSm90INS1_25CollectiveMainloopFwdSm90ILi2EN4cute5tupleIJNS5_1CILi1EEES8_S8_EEENS6_IJNS7_ILi192EEENS7_ILi128EEENS7_ILi96EEEEEELi96ENS_12float_e4m3_tEfNS_4arch4Sm90ELb0ELb1ELb1ELb1ELb0ELb0ELb0ELb1ELb1ELb0ELb0ELb0EEENS1_21CollectiveEpilogueFwdINS6_IJSA_SC_SB_EEES9_NS_10bfloat16_tESG_Li384ELb1ELb0ELb0ELb1EEENS1_36VarlenDynamicPersistentTileSchedulerILi192ELi128ELi384ELi128ELb0ELb0ELb1ELb1ELb0ELb1EEEEEEEEEvNT_6ParamsE)
        /*0140*/ 	.word	0x00000080


	//----- nvinfo : EIATTR_FRAME_SIZE
	.align		4
.L_111:
        /*0144*/ 	.byte	0x04, 0x11
        /*0146*/ 	.short	(.L_113 - .L_112)
	.align		4
.L_112:
        /*0148*/ 	.word	index@(_ZN7cutlass13device_kernelIN5flash11enable_sm90INS1_16FlashAttnFwdSm90INS1_25CollectiveMainloopFwdSm90ILi2EN4cute5tupleIJNS5_1CILi1EEES8_S8_EEENS6_IJNS7_ILi192EEENS7_ILi128EEENS7_ILi96EEEEEELi96ENS_12float_e4m3_tEfNS_4arch4Sm90ELb0ELb1ELb1ELb1ELb0ELb0ELb0ELb1ELb1ELb0ELb0ELb0EEENS1_21CollectiveEpilogueFwdINS6_IJSA_SC_SB_EEES9_NS_10bfloat16_tESG_Li384ELb1ELb0ELb0ELb1EEENS1_36VarlenDynamicPersistentTileSchedulerILi192ELi128ELi384ELi128ELb0ELb0ELb1ELb1ELb0ELb1EEEEEEEEEvNT_6ParamsE)
        /*014c*/ 	.word	0x00000010


	//----- nvinfo : EIATTR_REGCOUNT
	.align		4
.L_113:
        /*0150*/ 	.byte	0x04, 0x2f
        /*0152*/ 	.short	(.L_115 - .L_114)
	.align		4
.L_114:
        /*0154*/ 	.word	index@(_ZN7cutlass13device_kernelIN5flash11enable_sm90INS1_16FlashAttnFwdSm90INS1_25CollectiveMainloopFwdSm90ILi2EN4cute5tupleIJNS5_1CILi1EEES8_S8_EEENS6_IJNS7_ILi192EEENS7_ILi128EEENS7_ILi96EEEEEELi96ENS_12float_e4m3_tEfNS_4arch4Sm90ELb0ELb1ELb1ELb0ELb0ELb0ELb0ELb1ELb1ELb0ELb0ELb0EEENS1_21CollectiveEpilogueFwdINS6_IJSA_SC_SB_EEES9_NS_10bfloat16_tESG_Li384ELb0ELb0ELb0ELb1EEENS1_30DynamicPersistentTileSchedulerILi384ELi128ELb0ELb0ELb1EEEEEEEEEvNT_6ParamsE)
        /*0158*/ 	.word	0x00000080


	//----- nvinfo : EIATTR_FRAME_SIZE
	.align		4
.L_115:
        /*015c*/ 	.byte	0x04, 0x11
        /*015e*/ 	.short	(.L_117 - .L_116)
	.align		4
.L_116:
        /*0160*/ 	.word	index@(_ZN7cutlass13device_kernelIN5flash11enable_sm90INS1_16FlashAttnFwdSm90INS1_25CollectiveMainloopFwdSm90ILi2EN4cute5tupleIJNS5_1CILi1EEES8_S8_EEENS6_IJNS7_ILi192EEENS7_ILi128EEENS7_ILi96EEEEEELi96ENS_12float_e4m3_tEfNS_4arch4Sm90ELb0ELb1ELb1ELb0ELb0ELb0ELb0ELb1ELb1ELb0ELb0ELb0EEENS1_21CollectiveEpilogueFwdINS6_IJSA_SC_SB_EEES9_NS_10bfloat16_tESG_Li384ELb0ELb0ELb0ELb1EEENS1_30DynamicPersistentTileSchedulerILi384ELi128ELb0ELb0ELb1EEEEEEEEEvNT_6ParamsE)
        /*0164*/ 	.word	0x00000008


	//----- nvinfo : EIATTR_REGCOUNT
	.align		4
.L_117:
        /*0168*/ 	.byte	0x04, 0x2f
        /*016a*/ 	.short	(.L_119 - .L_118)
	.align		4
.L_118:
        /*016c*/ 	.word	index@(_ZN7cutlass13device_kernelIN5flash11enable_sm90INS1_16FlashAttnFwdSm90INS1_25CollectiveMainloopFwdSm90ILi2EN4cute5tupleIJNS5_1CILi1EEES8_S8_EEENS6_IJNS7_ILi192EEENS7_ILi128EEENS7_ILi96EEEEEELi96ENS_12float_e4m3_tEfNS_4arch4Sm90ELb0ELb0ELb1ELb1ELb0ELb1ELb0ELb1ELb1ELb0ELb0ELb0EEENS1_21CollectiveEpilogueFwdINS6_IJSA_SC_SB_EEES9_NS_10bfloat16_tESG_Li384ELb1ELb0ELb0ELb1EEENS1_36VarlenDynamicPersistentTileSchedulerILi192ELi128ELi384ELi128ELb0ELb0ELb1ELb0ELb1ELb1EEEEEEEEEvNT_6ParamsE)
        /*0170*/ 	.word	0x00000080


	//----- nvinfo : EIATTR_FRAME_SIZE
	.align		4
.L_119:
        /*0174*/ 	.byte	0x04, 0x11
        /*0176*/ 	.short	(.L_121 - .L_120)
	.align		4
.L_120:
        /*0178*/ 	.word	index@(_ZN7cutlass13device_kernelIN5flash11enable_sm90INS1_16FlashAttnFwdSm90INS1_25CollectiveMainloopFwdSm90ILi2EN4cute5tupleIJNS5_1CILi1EEES8_S8_EEENS6_IJNS7_ILi192EEENS7_ILi128EEENS7_ILi96EEEEEELi96ENS_12float_e4m3_tEfNS_4arch4Sm90ELb0ELb0ELb1ELb1ELb0ELb1ELb0ELb1ELb1ELb0ELb0ELb0EEENS1_21CollectiveEpilogueFwdINS6_IJSA_SC_SB_EEES9_NS_10bfloat16_tESG_Li384ELb1ELb0ELb0ELb1EEENS1_36VarlenDynamicPersistentTileSchedulerILi192ELi128ELi384ELi128ELb0ELb0ELb1ELb0ELb1ELb1EEEEEEEEEvNT_6ParamsE)
        /*017c*/ 	.word	0x00000060


	//----- nvinfo : EIATTR_REGCOUNT
	.align		4
.L_121:
        /*0180*/ 	.byte	0x04, 0x2f
        /*0182*/ 	.short	(.L_123 - .L_122)
	.align		4
.L_122:
        /*0184*/ 	.word	index@(_ZN7cutlass13device_kernelIN5flash11enable_sm90INS1_16FlashAttnFwdSm90INS1_25CollectiveMainloopFwdSm90ILi2EN4cute5tupleIJNS5_1CILi1EEES8_S8_EEENS6_IJNS7_ILi192EEENS7_ILi128EEENS7_ILi96EEEEEELi96ENS_12float_e4m3_tEfNS_4arch4Sm90ELb0ELb0ELb1ELb1ELb0ELb0ELb0ELb1ELb1ELb0ELb0ELb0EEENS1_21CollectiveEpilogueFwdINS6_IJSA_SC_SB_EEES9_NS_10bfloat16_tESG_Li384ELb1ELb0ELb0ELb1EEENS1_36VarlenDynamicPersistentTileSchedulerILi192ELi128ELi384ELi128ELb0ELb0ELb1ELb0ELb1ELb1EEEEEEEEEvNT_6ParamsE)
        /*0188*/ 	.word	0x00000080


	//----- nvinfo : EIATTR_FRAME_SIZE
	.align		4
.L_123:
        /*018c*/ 	.byte	0x04, 0x11
        /*018e*/ 	.short	(.L_125 - .L_124)
	.align		4
.L_124:
        /*0190*/ 	.word	index@(_ZN7cutlass13device_kernelIN5flash11enable_sm90INS1_16FlashAttnFwdSm90INS1_25CollectiveMainloopFwdSm90ILi2EN4cute5tupleIJNS5_1CILi1EEES8_S8_EEENS6_IJNS7_ILi192EEENS7_ILi128EEENS7_ILi96EEEEEELi96ENS_12float_e4m3_tEfNS_4arch4Sm90ELb0ELb0ELb1ELb1ELb0ELb0ELb0ELb1ELb1ELb0ELb0ELb0EEENS1_21CollectiveEpilogueFwdINS6_IJSA_SC_SB_EEES9_NS_10bfloat16_tESG_Li384ELb1ELb0ELb0ELb1EEENS1_36VarlenDynamicPersistentTileSchedulerILi192ELi128ELi384ELi128ELb0ELb0ELb1ELb0ELb1ELb1EEEEEEEEEvNT_6ParamsE)
        /*0194*/ 	.word	0x00000010


	//----- nvinfo : EIATTR_REGCOUNT
	.align		4
.L_125:
        /*0198*/ 	.byte	0x04, 0x2f
        /*019a*/ 	.short	(.L_127 - .L_126)
	.align		4
.L_126:
        /*019c*/ 	.word	index@(_ZN7cutlass13device_kernelIN5flash11enable_sm90INS1_16FlashAttnFwdSm90INS1_25CollectiveMainloopFwdSm90ILi2EN4cute5tupleIJNS5_1CILi1EEES8_S8_EEENS6_IJNS7_ILi192EEENS7_ILi128EEENS7_ILi96EEEEEELi96ENS_12float_e4m3_tEfNS_4arch4Sm90ELb0ELb0ELb1ELb0ELb0ELb0ELb0ELb1ELb1ELb0ELb0ELb0EEENS1_21CollectiveEpilogueFwdINS6_IJSA_SC_SB_EEES9_NS_10bfloat16_tESG_Li384ELb0ELb0ELb0ELb1EEENS1_29StaticPersistentTileSchedulerILb0EEEEEEEEEvNT_6ParamsE)
        /*01a0*/ 	.word	0x00000080


	//----- nvinfo : EIATTR_FRAME_SIZE
	.align		4
.L_127:
        /*01a4*/ 	.byte	0x04, 0x11
        /*01a6*/ 	.short	(.L_129 - .L_128)
	.align		4
.L_128:
        /*01a8*/ 	.word	index@(_ZN7cutlass13device_kernelIN5flash11enable_sm90INS1_16FlashAttnFwdSm90INS1_25CollectiveMainloopFwdSm90ILi2EN4cute5tupleIJNS5_1CILi1EEES8_S8_EEENS6_IJNS7_ILi192EEENS7_ILi128EEENS7_ILi96EEEEEELi96ENS_12float_e4m3_tEfNS_4arch4Sm90ELb0ELb0ELb1ELb0ELb0ELb0ELb0ELb1ELb1ELb0ELb0ELb0EEENS1_21CollectiveEpilogueFwdINS6_IJSA_SC_SB_EEES9_NS_10bfloat16_tESG_Li384ELb0ELb0ELb0ELb1EEENS1_29StaticPersistentTileSchedulerILb0EEEEEEEEEvNT_6ParamsE)
        /*01ac*/ 	.word	0x00000000


	//----- nvinfo : EIATTR_REGCOUNT
	.align		4
.L_129:
        /*01b0*/ 	.byte	0x04, 0x2f
        /*01b2*/ 	.short	(.L_131 - .L_130)
	.align		4
.L_130:
        /*01b4*/ 	.word	index@(_ZN7cutlass13device_kernelIN5flash11enable_sm90INS1_16FlashAttnFwdSm90INS1_25CollectiveMainloopFwdSm90ILi2EN4cute5tupleIJNS5_1CILi1EEES8_S8_EEENS6_IJNS7_ILi128EEENS7_ILi224EEESA_EEELi128ENS_12float_e4m3_tEfNS_4arch4Sm90ELb1ELb0ELb1ELb1ELb0ELb1ELb0ELb1ELb1ELb0ELb0ELb0EEENS1_21CollectiveEpilogueFwdINS6_IJSA_SA_SB_EEES9_NS_10bfloat16_tESF_Li256ELb1ELb0ELb0ELb1EEENS1_36VarlenDynamicPersistentTileSchedulerILi128ELi224ELi256ELi128ELb0ELb0ELb1ELb1ELb1ELb1EEEEEEEEEvNT_6ParamsE)
        /*01b8*/ 	.word	0x000000a8


	//----- nvinfo : EIATTR_FRAME_SIZE
	.align		4
.L_131:
        /*01bc*/ 	.byte	0x04, 0x11
        /*01be*/ 	.short	(.L_133 - .L_132)
	.align		4
.L_132:
        /*01c0*/ 	.word	index@(_ZN7cutlass13device_kernelIN5flash11enable_sm90INS1_16FlashAttnFwdSm90INS1_25CollectiveMainloopFwdSm90ILi2EN4cute5tupleIJNS5_1CILi1EEES8_S8_EEENS6_IJNS7_ILi128EEENS7_ILi224EEESA_EEELi128ENS_12float_e4m3_tEfNS_4arch4Sm90ELb1ELb0ELb1ELb1ELb0ELb1ELb0ELb1ELb1ELb0ELb0ELb0EEENS1_21CollectiveEpilogueFwdINS6_IJSA_SA_SB_EEES9_NS_10bfloat16_tESF_Li256ELb1ELb0ELb0ELb1EEENS1_36VarlenDynamicPersistentTileSchedulerILi128ELi224ELi256ELi128ELb0ELb0ELb1ELb1ELb1ELb1EEEEEEEEEvNT_6ParamsE)
        /*01c4*/ 	.word	0x000000f8


	//----- nvinfo : EIATTR_REGCOUNT
	.align		4
.L_133:
        /*01c8*/ 	.byte	0x04, 0x2f
        /*01ca*/ 	.short	(.L_135 - .L_134)
	.align		4
.L_134:
        /*01cc*/ 	.word	index@(_ZN7cutlass13device_kernelIN5flash11enable_sm90INS1_16FlashAttnFwdSm90INS1_25CollectiveMainloopFwdSm90ILi2EN4cute5tupleIJNS5_1CILi1EEES8_S8_EEENS6_IJNS7_ILi128EEENS7_ILi224EEESA_EEELi128ENS_12float_e4m3_tEfNS_4arch4Sm90ELb1ELb0ELb1ELb1ELb0ELb0ELb0ELb1ELb1ELb0ELb0ELb0EEENS1_21CollectiveEpilogueFwdINS6_IJSA_SA_SB_EEES9_NS_10bfloat16_tESF_Li256ELb1ELb0ELb0ELb1EEENS1_36VarlenDynamicPersistentTileSchedulerILi128ELi224ELi256ELi128ELb0ELb0ELb1ELb1ELb1ELb1EEEEEEEEEvNT_6ParamsE)
        /*01d0*/ 	.word	0x000000a8


	//----- nvinfo : EIATTR_FRAME_SIZE
	.align		4
.L_135:
        /*01d4*/ 	.byte	0x04, 0x11
        /*01d6*/ 	.short	(.L_137 - .L_136)
	.align		4
.L_136:
        /*01d8*/ 	.word	index@(_ZN7cutlass13device_kernelIN5flash11enable_sm90INS1_16FlashAttnFwdSm90INS1_25CollectiveMainloopFwdSm90ILi2EN4cute5tupleIJNS5_1CILi1EEES8_S8_EEENS6_IJNS7_ILi128EEENS7_ILi224EEESA_EEELi128ENS_12float_e4m3_tEfNS_4arch4Sm90ELb1ELb0ELb1ELb1ELb0ELb0ELb0ELb1ELb1ELb0ELb0ELb0EEENS1_21CollectiveEpilogueFwdINS6_IJSA_SA_SB_EEES9_NS_10bfloat16_tESF_Li256ELb1ELb0ELb0ELb1EEENS1_36VarlenDynamicPersistentTileSchedulerILi128ELi224ELi256ELi128ELb0ELb0ELb1ELb1ELb1ELb1EEEEEEEEEvNT_6ParamsE)
        /*01dc*/ 	.word	0x00000038


	//----- nvinfo : EIATTR_REGCOUNT
	.align		4
.L_137:
        /*01e0*/ 	.byte	0x04, 0x2f
        /*01e2*/ 	.short	(.L_139 - .L_138)
	.align		4
.L_138:
        /*01e4*/ 	.word	index@(_ZN7cutlass13device_kernelIN5flash11enable_sm90INS1_16FlashAttnFwdSm90INS1_25CollectiveMainloopFwdSm90ILi2EN4cute5tupleIJNS5_1CILi1EEES8_S8_EEENS6_IJNS7_ILi128EEENS7_ILi224EEESA_EEELi128ENS_12float_e4m3_tEfNS_4arch4Sm90ELb1ELb0ELb1ELb0ELb0ELb0ELb0ELb1ELb1ELb0ELb0ELb0EEENS1_21CollectiveEpilogueFwdINS6_IJSA_SA_SB_EEES9_NS_10bfloat16_tESF_Li256ELb0ELb0ELb0ELb1EEENS1_30DynamicPersistentTileSchedulerILi256ELi128ELb0ELb0ELb1EEEEEEEEEvNT_6ParamsE)
        /*01e8*/ 	.word	0x000000a8


	//----- nvinfo : EIATTR_FRAME_SIZE
	.align		4
.L_139:
        /*01ec*/ 	.byte	0x04, 0x11
        /*01ee*/ 	.short	(.L_141 - .L_140)
	.align		4
.L_140:
        /*01f0*/ 	.word	index@(_ZN7cutlass13device_kernelIN5flash11enable_sm90INS1_16FlashAttnFwdSm90INS1_25CollectiveMainloopFwdSm90ILi2EN4cute5tupleIJNS5_1CILi1EEES8_S8_EEENS6_IJNS7_ILi128EEENS7_ILi224EEESA_EEELi128ENS_12float_e4m3_tEfNS_4arch4Sm90ELb1ELb0ELb1ELb0ELb0ELb0ELb0ELb1ELb1ELb0ELb0ELb0EEENS1_21CollectiveEpilogueFwdINS6_IJSA_SA_SB_EEES9_NS_10bfloat16_tESF_Li256ELb0ELb0ELb0ELb1EEENS1_30DynamicPersistentTileSchedulerILi256ELi128ELb0ELb0ELb1EEEEEEEEEvNT_6ParamsE)
        /*01f4*/ 	.word	0x00000040


	//----- nvinfo : EIATTR_REGCOUNT
	.align		4
.L_141:
        /*01f8*/ 	.byte	0x04, 0x2f
        /*01fa*/ 	.short	(.L_143 - .L_142)
	.align		4
.L_142:
        /*01fc*/ 	.word	index@(_ZN7cutlass13device_kernelIN5flash11enable_sm90INS1_16FlashAttnFwdSm90INS1_25CollectiveMainloopFwdSm90ILi2EN4cute5tupleIJNS5_1CILi1EEES8_S8_EEENS6_IJNS7_ILi128EEENS7_ILi192EEESA_EEELi128ENS_12float_e4m3_tEfNS_4arch4Sm90ELb0ELb1ELb1ELb1ELb0ELb1ELb0ELb1ELb1ELb0ELb0ELb0EEENS1_21CollectiveEpilogueFwdINS6_IJSA_SA_SB_EEES9_NS_10bfloat16_tESF_Li256ELb1ELb0ELb0ELb1EEENS1_36VarlenDynamicPersistentTileSchedulerILi128ELi192ELi256ELi128ELb0ELb0ELb1ELb1ELb0ELb1EEEEEEEEEvNT_6ParamsE)
        /*0200*/ 	.word	0x000000a8


	//----- nvinfo : EIATTR_FRAME_SIZE
	.align		4
.L_143:
        /*0204*/ 	.byte	0x04, 0x11
        /*0206*/ 	.short	(.L_145 - .L_144)
	.align		4
.L_144:
        /*0208*/ 	.word	index@(_ZN7cutlass13device_kernelIN5flash11enable_sm90INS1_16FlashAttnFwdSm90INS1_25CollectiveMainloopFwdSm90ILi2EN4cute5tupleIJNS5_1CILi1EEES8_S8_EEENS6_IJNS7_ILi128EEENS7_ILi192EEESA_EEELi128ENS_12float_e4m3_tEfNS_4arch4Sm90ELb0ELb1ELb1ELb1ELb0ELb1ELb0ELb1ELb1ELb0ELb0ELb0EEENS1_21CollectiveEpilogueFwdINS6_IJSA_SA_SB_EEES9_NS_10bfloat16_tESF_Li256ELb1ELb0ELb0ELb1EEENS1_36VarlenDynamicPersistentTileSchedulerILi128ELi192ELi256ELi128ELb0ELb0ELb1ELb1ELb0ELb1EEEEEEEEEvNT_6ParamsE)
        /*020c*/ 	.word	0x00000048


	//----- nvinfo : EIATTR_REGCOUNT
	.align		4
.L_145:
        /*0210*/ 	.byte	0x04, 0x2f
        /*0212*/ 	.short	(.L_147 - .L_146)
	.align		4
.L_146:
        /*0214*/ 	.word	index@(_ZN7cutlass13device_kernelIN5flash11enable_sm90INS1_16FlashAttnFwdSm90INS1_25CollectiveMainloopFwdSm90ILi2EN4cute5tupleIJNS5_1CILi1EEES8_S8_EEENS6_IJNS7_ILi128EEENS7_ILi192EEESA_EEELi128ENS_12float_e4m3_tEfNS_4arch4Sm90ELb0ELb1ELb1ELb1ELb0ELb0ELb0ELb1ELb1ELb0ELb0ELb0EEENS1_21CollectiveEpilogueFwdINS6_IJSA_SA_SB_EEES9_NS_10bfloat16_tESF_Li256ELb1ELb0ELb0ELb1EEENS1_36VarlenDynamicPersistentTileSchedulerILi128ELi192ELi256ELi128ELb0ELb0ELb1ELb1ELb0ELb1EEEEEEEEEvNT_6ParamsE)
        /*0218*/ 	.word	0x000000a8


	//----- nvinfo : EIATTR_FRAME_SIZE
	.align		4
.L_147:
        /*021c*/ 	.byte	0x04, 0x11
        /*021e*/ 	.short	(.L_149 - .L_148)
	.align		4
.L_148:
        /*0220*/ 	.word	index@(_ZN7cutlass13device_kernelIN5flash11enable_sm90INS1_16FlashAttnFwdSm90INS1_25CollectiveMainloopFwdSm90ILi2EN4cute5tupleIJNS5_1CILi1EEES8_S8_EEENS6_IJNS7_ILi128EEENS7_ILi192EEESA_EEELi128ENS_12float_e4m3_tEfNS_4arch4Sm90ELb0ELb1ELb1ELb1ELb0ELb0ELb0ELb1ELb1ELb0ELb0ELb0EEENS1_21CollectiveEpilogueFwdINS6_IJSA_SA_SB_EEES9_NS_10bfloat16_tESF_Li256ELb1ELb0ELb0ELb1EEENS1_36VarlenDynamicPersistentTileSchedulerILi128ELi192ELi256ELi128ELb0ELb0ELb1ELb1ELb0ELb1EEEEEEEEEvNT_6ParamsE)
        /*0224*/ 	.word	0x00000040


	//----- nvinfo : EIATTR_REGCOUNT
	.align		4
.L_149:
        /*0228*/ 	.byte	0x04, 0x2f
        /*022a*/ 	.short	(.L_151 - .L_150)
	.align		4
.L_150:
        /*022c*/ 	.word	index@(_ZN7cutlass13device_kernelIN5flash11enable_sm90INS1_16FlashAttnFwdSm90INS1_25CollectiveMainloopFwdSm90ILi2EN4cute5tupleIJNS5_1CILi1EEES8_S8_EEENS6_IJNS7_ILi128EEENS7_ILi192EEESA_EEELi128ENS_12float_e4m3_tEfNS_4arch4Sm90ELb0ELb1ELb1ELb0ELb0ELb0ELb0ELb1ELb1ELb0ELb0ELb0EEENS1_21CollectiveEpilogueFwdINS6_IJSA_SA_SB_EEES9_NS_10bfloat16_tESF_Li256ELb0ELb0ELb0ELb1EEENS1_30DynamicPersistentTileSchedulerILi256ELi128ELb0ELb0ELb1EEEEEEEEEvNT_6ParamsE)
        /*0230*/ 	.word	0x000000a8


	//----- nvinfo : EIATTR_FRAME_SIZE
	.align		4
.L_151:
        /*0234*/ 	.byte	0x04, 0x11
        /*0236*/ 	.short	(.L_153 - .L_152)
	.align		4
.L_152:
        /*0238*/ 	.word	index@(_ZN7cutlass13device_kernelIN5flash11enable_sm90INS1_16FlashAttnFwdSm90INS1_25CollectiveMainloopFwdSm90ILi2EN4cute5tupleIJNS5_1CILi1EEES8_S8_EEENS6_IJNS7_ILi128EEENS7_ILi192EEESA_EEELi128ENS_12float_e4m3_tEfNS_4arch4Sm90ELb0ELb1ELb1ELb0ELb0ELb0ELb0ELb1ELb1ELb0ELb0ELb0EEENS1_21CollectiveEpilogueFwdINS6_IJSA_SA_SB_EEES9_NS_10bfloat16_tESF_Li256ELb0ELb0ELb0ELb1EEENS1_30DynamicPersistentTileSchedulerILi256ELi128ELb0ELb0ELb1EEEEEEEEEvNT_6ParamsE)
        /*023c*/ 	.word	0x00000038


	//----- nvinfo : EIATTR_REGCOUNT
	.align		4
.L_153:
        /*0240*/ 	.byte	0x04, 0x2f
        /*0242*/ 	.short	(.L_155 - .L_154)
	.align		4
.L_154:
        /*0244*/ 	.word	index@(_ZN7cutlass13device_kernelIN5flash11enable_sm90INS1_16FlashAttnFwdSm90INS1_25CollectiveMainloopFwdSm90ILi2EN4cute5tupleIJNS5_1CILi1EEES8_S8_EEENS6_IJNS7_ILi128EEENS7_ILi224EEESA_EEELi128ENS_12float_e4m3_tEfNS_4arch4Sm90ELb0ELb0ELb1ELb1ELb0ELb1ELb0ELb1ELb1ELb0ELb0ELb0EEENS1_21CollectiveEpilogueFwdINS6_IJSA_SA_SB_EEES9_NS_10bfloat16_tESF_Li256ELb1ELb0ELb0ELb1EEENS1_36VarlenDynamicPersistentTileSchedulerILi128ELi224ELi256ELi128ELb0ELb0ELb1ELb0ELb1ELb1EEEEEEEEEvNT_6ParamsE)
        /*0248*/ 	.word	0x000000a8


	//----- nvinfo : EIATTR_FRAME_SIZE
	.align		4
.L_155:
        /*024c*/ 	.byte	0x04, 0x11
        /*024e*/ 	.short	(.L_157 - .L_156)
	.align		4
.L_156:
        /*0250*/ 	.word	index@(_ZN7cutlass13device_kernelIN5flash11enable_sm90INS1_16FlashAttnFwdSm90INS1_25CollectiveMainloopFwdSm90ILi2EN4cute5tupleIJNS5_1CILi1EEES8_S8_EEENS6_IJNS7_ILi128EEENS7_ILi224EEESA_EEELi128ENS_12float_e4m3_tEfNS_4arch4Sm90ELb0ELb0ELb1ELb1ELb0ELb1ELb0ELb1ELb1ELb0ELb0ELb0EEENS1_21CollectiveEpilogueFwdINS6_IJSA_SA_SB_EEES9_NS_10bfloat16_tESF_Li256ELb1ELb0ELb0ELb1EEENS1_36VarlenDynamicPersistentTileSchedulerILi128ELi224ELi256ELi128ELb0ELb0ELb1ELb0ELb1ELb1EEEEEEEEEvNT_6ParamsE)
        /*0254*/ 	.word	0x000000e8


	//----- nvinfo : EIATTR_REGCOUNT
	.align		4
.L_157:
        /*0258*/ 	.byte	0x04, 0x2f
        /*025a*/ 	.short	(.L_159 - .L_158)
	.align		4
.L_158:
        /*025c*/ 	.word	index@(_ZN7cutlass13device_kernelIN5flash11enable_sm90INS1_16FlashAttnFwdSm90INS1_25CollectiveMainloopFwdSm90ILi2EN4cute5tupleIJNS5_1CILi1EEES8_S8_EEENS6_IJNS7_ILi128EEENS7_ILi224EEESA_EEELi128ENS_12float_e4m3_tEfNS_4arch4Sm90ELb0ELb0ELb1ELb1ELb0ELb0ELb0ELb1ELb1ELb0ELb0ELb0EEENS1_21CollectiveEpilogueFwdINS6_IJSA_SA_SB_EEES9_NS_10bfloat16_tESF_Li256ELb1ELb0ELb0ELb1EEENS1_36VarlenDynamicPersistentTileSchedulerILi128ELi224ELi256ELi128ELb0ELb0ELb1ELb0ELb1ELb1EEEEEEEEEvNT_6ParamsE)
        /*0260*/ 	.word	0x000000a8


	//----- nvinfo : EIATTR_FRAME_SIZE
	.align		4
.L_159:
        /*0264*/ 	.byte	0x04, 0x11
        /*0266*/ 	.short	(.L_161 - .L_160)
	.align		4
.L_160:
        /*0268*/ 	.word	index@(_ZN7cutlass13device_kernelIN5flash11enable_sm90INS1_16FlashAttnFwdSm90INS1_25CollectiveMainloopFwdSm90ILi2EN4cute5tupleIJNS5_1CILi1EEES8_S8_EEENS6_IJNS7_ILi128EEENS7_ILi224EEESA_EEELi128ENS_12float_e4m3_tEfNS_4arch4Sm90ELb0ELb0ELb1ELb1ELb0ELb0ELb0ELb1ELb1ELb0ELb0ELb0EEENS1_21CollectiveEpilogueFwdINS6_IJSA_SA_SB_EEES9_NS_10bfloat16_tESF_Li256ELb1ELb0ELb0ELb1EEENS1_36VarlenDynamicPersistentTileSchedulerILi128ELi224ELi256ELi128ELb0ELb0ELb1ELb0ELb1ELb1EEEEEEEEEvNT_6ParamsE)
        /*026c*/ 	.word	0x00000038


	//----- nvinfo : EIATTR_REGCOUNT
	.align		4
.L_161:
        /*0270*/ 	.byte	0x04, 0x2f
        /*0272*/ 	.short	(.L_163 - .L_162)
	.align		4
.L_162:
        /*0274*/ 	.word	index@(_ZN7cutlass13device_kernelIN5flash11enable_sm90INS1_16FlashAttnFwdSm90INS1_25CollectiveMainloopFwdSm90ILi2EN4cute5tupleIJNS5_1CILi1EEES8_S8_EEENS6_IJNS7_ILi128EEENS7_ILi224EEESA_EEELi128ENS_12float_e4m3_tEfNS_4arch4Sm90ELb0ELb0ELb1ELb0ELb0ELb0ELb0ELb1ELb1ELb0ELb0ELb0EEENS1_21CollectiveEpilogueFwdINS6_IJSA_SA_SB_EEES9_NS_10bfloat16_tESF_Li256ELb0ELb0ELb0ELb1EEENS1_29StaticPersistentTileSchedulerILb0EEEEEEEEEvNT_6ParamsE)
        /*0278*/ 	.word	0x000000a8


	//----- nvinfo : EIATTR_FRAME_SIZE
	.align		4
.L_163:
        /*027c*/ 	.byte	0x04, 0x11
        /*027e*/ 	.short	(.L_165 - .L_164)
	.align		4
.L_164:
        /*0280*/ 	.word	index@(_ZN7cutlass13device_kernelIN5flash11enable_sm90INS1_16FlashAttnFwdSm90INS1_25CollectiveMainloopFwdSm90ILi2EN4cute5tupleIJNS5_1CILi1EEES8_S8_EEENS6_IJNS7_ILi128EEENS7_ILi224EEESA_EEELi128ENS_12float_e4m3_tEfNS_4arch4Sm90ELb0ELb0ELb1ELb0ELb0ELb0ELb0ELb1ELb1ELb0ELb0ELb0EEENS1_21CollectiveEpilogueFwdINS6_IJSA_SA_SB_EEES9_NS_10bfloat16_tESF_Li256ELb0ELb0ELb0ELb1EEENS1_29StaticPersistentTileSchedulerILb0EEEEEEEEEvNT_6ParamsE)
        /*0284*/ 	.word	0x00000028


	//----- nvinfo : EIATTR_REGCOUNT
	.align		4
.L_165:
        /*0288*/ 	.byte	0x04, 0x2f
        /*028a*/ 	.short	(.L_167 - .L_166)
	.align		4
.L_166:
        /*028c*/ 	.word	index@(_ZN7cutlass13device_kernelIN5flash11enable_sm90INS1_16FlashAttnFwdSm90INS1_25CollectiveMainloopFwdSm90ILi2EN4cute5tupleIJNS5_1CILi1EEES8_S8_EEENS6_IJNS7_ILi128EEENS7_ILi160EEENS7_ILi192EEEEEELi192ENS_12float_e4m3_tEfNS_4arch4Sm90ELb1ELb0ELb1ELb1ELb0ELb1ELb0ELb1ELb1ELb0ELb0ELb0EEENS1_21CollectiveEpilogueFwdINS6_IJSA_SC_SB_EEES9_NS_10bfloat16_tESG_Li256ELb1ELb0ELb0ELb1EEENS1_36VarlenDynamicPersistentTileSchedulerILi128ELi160ELi256ELi128ELb0ELb0ELb1ELb1ELb1ELb1EEEEEEEEEvNT_6ParamsE)
        /*0290*/ 	.word	0x000000a8


	//----- nvinfo : EIATTR_FRAME_SIZE
	.align		4
.L_167:
        /*0294*/ 	.byte	0x04, 0x11
        /*0296*/ 	.short	(.L_169 - .L_168)
	.align		4
.L_168:
        /*0298*/ 	.word	index@(_ZN7cutlass13device_kernelIN5flash11enable_sm90INS1_16FlashAttnFwdSm90INS1_25CollectiveMainloopFwdSm90ILi2EN4cute5tupleIJNS5_1CILi1EEES8_S8_EEENS6_IJNS7_ILi128EEENS7_ILi160EEENS7_ILi192EEEEEELi192ENS_12float_e4m3_tEfNS_4arch4Sm90ELb1ELb0ELb1ELb1ELb0ELb1ELb0ELb1ELb1ELb0ELb0ELb0EEENS1_21CollectiveEpilogueFwdINS6_IJSA_SC_SB_EEES9_NS_10bfloat16_tESG_Li256ELb1ELb0ELb0ELb1EEENS1_36VarlenDynamicPersistentTileSchedulerILi128ELi160ELi256ELi128ELb0ELb0ELb1ELb1ELb1ELb1EEEEEEEEEvNT_6ParamsE)
        /*029c*/ 	.word	0x00000050


	//----- nvinfo : EIATTR_REGCOUNT
	.align		4
.L_169:
        /*02a0*/ 	.byte	0x04, 0x2f
        /*02a2*/ 	.short	(.L_171 - .L_170)
	.align		4
.L_170:
        /*02a4*/ 	.word	index@(_ZN7cutlass13device_kernelIN5flash11enable_sm90INS1_16FlashAttnFwdSm90INS1_25CollectiveMainloopFwdSm90ILi2EN4cute5tupleIJNS5_1CILi1EEES8_S8_EEENS6_IJNS7_ILi128EEENS7_ILi160EEENS7_ILi192EEEEEELi192ENS_12float_e4m3_tEfNS_4arch4Sm90ELb1ELb0ELb1ELb1ELb0ELb0ELb0ELb1ELb1ELb0ELb0ELb0EEENS1_21CollectiveEpilogueFwdINS6_IJSA_SC_SB_EEES9_NS_10bfloat16_tESG_Li256ELb1ELb0ELb0ELb1EEENS1_36VarlenDynamicPersistentTileSchedulerILi128ELi160ELi256ELi128ELb0ELb0ELb1ELb1ELb1ELb1EEEEEEEEEvNT_6ParamsE)
        /*02a8*/ 	.word	0x000000a8


	//----- nvinfo : EIATTR_FRAME_SIZE
	.align		4
.L_171:
        /*02ac*/ 	.byte	0x04, 0x11
        /*02ae*/ 	.short	(.L_173 - .L_172)
	.align		4
.L_172:
        /*02b0*/ 	.word	index@(_ZN7cutlass13device_kernelIN5flash11enable_sm90INS1_16FlashAttnFwdSm90INS1_25CollectiveMainloopFwdSm90ILi2EN4cute5tupleIJNS5_1CILi1EEES8_S8_EEENS6_IJNS7_ILi128EEENS7_ILi160EEENS7_ILi192EEEEEELi192ENS_12float_e4m3_tEfNS_4arch4Sm90ELb1ELb0ELb1ELb1ELb0ELb0ELb0ELb1ELb1ELb0ELb0ELb0EEENS1_21CollectiveEpilogueFwdINS6_IJSA_SC_SB_EEES9_NS_10bfloat16_tESG_Li256ELb1ELb0ELb0ELb1EEENS1_36VarlenDynamicPersistentTileSchedulerILi128ELi160ELi256ELi128ELb0ELb0ELb1ELb1ELb1ELb1EEEEEEEEEvNT_6ParamsE)
        /*02b4*/ 	.word	0x00000028


	//----- nvinfo : EIATTR_REGCOUNT
	.align		4
.L_173:
        /*02b8*/ 	.byte	0x04, 0x2f
        /*02ba*/ 	.short	(.L_175 - .L_174)
	.align		4
.L_174:
        /*02bc*/ 	.word	index@(_ZN7cutlass13device_kernelIN5flash11enable_sm90INS1_16FlashAttnFwdSm90INS1_25CollectiveMainloopFwdSm90ILi2EN4cute5tupleIJNS5_1CILi1EEES8_S8_EEENS6_IJNS7_ILi128EEENS7_ILi160EEENS7_ILi192EEEEEELi192ENS_12float_e4m3_tEfNS_4arch4Sm90ELb1ELb0ELb1ELb0ELb0ELb0ELb0ELb1ELb1ELb0ELb0ELb0EEENS1_21CollectiveEpilogueFwdINS6_IJSA_SC_SB_EEES9_NS_10bfloat16_tESG_Li256ELb0ELb0ELb0ELb1EEENS1_30DynamicPersistentTileSchedulerILi256ELi128ELb0ELb0ELb1EEEEEEEEEvNT_6ParamsE)
        /*02c0*/ 	.word	0x000000a8


	//----- nvinfo : EIATTR_FRAME_SIZE
	.align		4
.L_175:
        /*02c4*/ 	.byte	0x04, 0x11
        /*02c6*/ 	.short	(.L_177 - .L_176)
	.align		4
.L_176:
        /*02c8*/ 	.word	index@(_ZN7cutlass13device_kernelIN5flash11enable_sm90INS1_16FlashAttnFwdSm90INS1_25CollectiveMainloopFwdSm90ILi2EN4cute5tupleIJNS5_1CILi1EEES8_S8_EEENS6_IJNS7_ILi128EEENS7_ILi160EEENS7_ILi192EEEEEELi192ENS_12float_e4m3_tEfNS_4arch4Sm90ELb1ELb0ELb1ELb0ELb0ELb0ELb0ELb1ELb1ELb0ELb0ELb0EEENS1_21CollectiveEpilogueFwdINS6_IJSA_SC_SB_EEES9_NS_10bfloat16_tESG_Li256ELb0ELb0ELb0ELb1EEENS1_30DynamicPersistentTileSchedulerILi256ELi128ELb0ELb0ELb1EEEEEEEEEvNT_6ParamsE)
        /*02cc*/ 	.word	0x00000028


	//----- nvinfo : EIATTR_REGCOUNT
	.align		4
.L_177:
        /*02d0*/ 	.byte	0x04, 0x2f
        /*02d2*/ 	.short	(.L_179 - .L_178)
	.align		4
.L_178:
        /*02d4*/ 	.word	index@(_ZN7cutlass13device_kernelIN5flash11enable_sm90INS1_16FlashAttnFwdSm90INS1_25CollectiveMainloopFwdSm90ILi2EN4cute5tupleIJNS5_1CILi1EEES8_S8_EEENS6_IJNS7_ILi128EEESA_NS7_ILi192EEEEEELi192ENS_12float_e4m3_tEfNS_4arch4Sm90ELb0ELb1ELb1ELb1ELb0ELb1ELb0ELb1ELb1ELb0ELb0ELb0EEENS1_21CollectiveEpilogueFwdINS6_IJSA_SB_SA_EEES9_NS_10bfloat16_tESF_Li256ELb1ELb0ELb0ELb1EEENS1_36VarlenDynamicPersistentTileSchedulerILi128ELi128ELi256ELi128ELb0ELb0ELb1ELb1ELb0ELb1EEEEEEEEEvNT_6ParamsE)
        /*02d8*/ 	.word	0x000000a8


	//----- nvinfo : EIATTR_FRAME_SIZE
	.align		4
.L_179:
        /*02dc*/ 	.byte	0x04, 0x11
        /*02de*/ 	.short	(.L_181 - .L_180)
	.align		4
.L_180:
        /*02e0*/ 	.word	index@(_ZN7cutlass13device_kernelIN5flash11enable_sm90INS1_16FlashAttnFwdSm90INS1_25CollectiveMainloopFwdSm90ILi2EN4cute5tupleIJNS5_1CILi1EEES8_S8_EEENS6_IJNS7_ILi128EEESA_NS7_ILi192EEEEEELi192ENS_12float_e4m3_tEfNS_4arch4Sm90ELb0ELb1ELb1ELb1ELb0ELb1ELb0ELb1ELb1ELb0ELb0ELb0EEENS1_21CollectiveEpilogueFwdINS6_IJSA_SB_SA_EEES9_NS_10bfloat16_tESF_Li256ELb1ELb0ELb0ELb1EEENS1_36VarlenDynamicPersistentTileSchedulerILi128ELi128ELi256ELi128ELb0ELb0ELb1ELb1ELb0ELb1EEEEEEEEEvNT_6ParamsE)
        /*02e4*/ 	.word	0x00000068


	//----- nvinfo : EIATTR_REGCOUNT
	.align		4
.L_181:
        /*02e8*/ 	.byte	0x04, 0x2f
        /*02ea*/ 	.short	(.L_183 - .L_182)
	.align		4
.L_182:
        /*02ec*/ 	.word	index@(_ZN7cutlass13device_kernelIN5flash11enable_sm90INS1_16FlashAttnFwdSm90INS1_25CollectiveMainloopFwdSm90ILi2EN4cute5tupleIJNS5_1CILi1EEES8_S8_EEENS6_IJNS7_ILi128EEESA_NS7_ILi192EEEEEELi192ENS_12float_e4m3_tEfNS_4arch4Sm90ELb0ELb1ELb1ELb1ELb0ELb0ELb0ELb1ELb1ELb0ELb0ELb0EEENS1_21CollectiveEpilogueFwdINS6_IJSA_SB_SA_EEES9_NS_10bfloat16_tESF_Li256ELb1ELb0ELb0ELb1EEENS1_36VarlenDynamicPersistentTileSchedulerILi128ELi128ELi256ELi128ELb0ELb0ELb1ELb1ELb0ELb1EEEEEEEEEvNT_6ParamsE)
        /*02f0*/ 	.word	0x000000a8


	//----- nvinfo : EIATTR_FRAME_SIZE
	.align		4
.L_183:
        /*02f4*/ 	.byte	0x04, 0x11
        /*02f6*/ 	.short	(.L_185 - .L_184)
	.align		4
.L_184:
        /*02f8*/ 	.word	index@(_ZN7cutlass13device_kernelIN5flash11enable_sm90INS1_16FlashAttnFwdSm90INS1_25CollectiveMainloopFwdSm90ILi2EN4cute5tupleIJNS5_1CILi1EEES8_S8_EEENS6_IJNS7_ILi128EEESA_NS7_ILi192EEEEEELi192ENS_12float_e4m3_tEfNS_4arch4Sm90ELb0ELb1ELb1ELb1ELb0ELb0ELb0ELb1ELb1ELb0ELb0ELb0EEENS1_21CollectiveEpilogueFwdINS6_IJSA_SB_SA_EEES9_NS_10bfloat16_tESF_Li256ELb1ELb0ELb0ELb1EEENS1_36VarlenDynamicPersistentTileSchedulerILi128ELi128ELi256ELi128ELb0ELb0ELb1ELb1ELb0ELb1EEEEEEEEEvNT_6ParamsE)
        /*02fc*/ 	.word	0x00000038


	//----- nvinfo : EIATTR_REGCOUNT
	.align		4
.L_185:
        /*0300*/ 	.byte	0x04, 0x2f
        /*0302*/ 	.short	(.L_187 - .L_186)
	.align		4
.L_186:
        /*0304*/ 	.word	index@(_ZN7cutlass13device_kernelIN5flash11enable_sm90INS1_16FlashAttnFwdSm90INS1_25CollectiveMainloopFwdSm90ILi2EN4cute5tupleIJNS5_1CILi1EEES8_S8_EEENS6_IJNS7_ILi128EEESA_NS7_ILi192EEEEEELi192ENS_12float_e4m3_tEfNS_4arch4Sm90ELb0ELb1ELb1ELb0ELb0ELb0ELb0ELb1ELb1ELb0ELb0ELb0EEENS1_21CollectiveEpilogueFwdINS6_IJSA_SB_SA_EEES9_NS_10bfloat16_tESF_Li256ELb0ELb0ELb0ELb1EEENS1_30DynamicPersistentTileSchedulerILi256ELi128ELb0ELb0ELb1EEEEEEEEEvNT_6ParamsE)
        /*0308*/ 	.word	0x000000a8


	//----- nvinfo : EIATTR_FRAME_SIZE
	.align		4
.L_187:
        /*030c*/ 	.byte	0x04, 0x11
        /*030e*/ 	.short	(.L_189 - .L_188)
	.align		4
.L_188:
        /*0310*/ 	.word	index@(_ZN7cutlass13device_kernelIN5flash11enable_sm90INS1_16FlashAttnFwdSm90INS1_25CollectiveMainloopFwdSm90ILi2EN4cute5tupleIJNS5_1CILi1EEES8_S8_EEENS6_IJNS7_ILi128EEESA_NS7_ILi192EEEEEELi192ENS_12float_e4m3_tEfNS_4arch4Sm90ELb0ELb1ELb1ELb0ELb0ELb0ELb0ELb1ELb1ELb0ELb0ELb0EEENS1_21CollectiveEpilogueFwdINS6_IJSA_SB_SA_EEES9_NS_10bfloat16_tESF_Li256ELb0ELb0ELb0ELb1EEENS1_30DynamicPersistentTileSchedulerILi256ELi128ELb0ELb0ELb1EEEEEEEEEvNT_6ParamsE)
        /*0314*/ 	.word	0x00000020


	//----- nvinfo : EIATTR_REGCOUNT
	.align		4
.L_189:
        /*0318*/ 	.byte	0x04, 0x2f
        /*031a*/ 	.short	(.L_191 - .L_190)
	.align		4
.L_190:
        /*031c*/ 	.word	index@(_ZN7cutlass13device_kernelIN5flash11enable_sm90INS1_16FlashAttnFwdSm90INS1_25CollectiveMainloopFwdSm90ILi2EN4cute5tupleIJNS5_1CILi1EEES8_S8_EEENS6_IJNS7_ILi128EEENS7_ILi160EEENS7_ILi192EEEEEELi192ENS_12float_e4m3_tEfNS_4arch4Sm90ELb0ELb0ELb1ELb1ELb0ELb1ELb0ELb1ELb1ELb0ELb0ELb0EEENS1_21CollectiveEpilogueFwdINS6_IJSA_SC_SB_EEES9_NS_10bfloat16_tESG_Li256ELb1ELb0ELb0ELb1EEENS1_36VarlenDynamicPersistentTileSchedulerILi128ELi160ELi256ELi128ELb0ELb0ELb1ELb0ELb1ELb1EEEEEEEEEvNT_6ParamsE)
        /*0320*/ 	.word	0x000000a8


	//----- nvinfo : EIATTR_FRAME_SIZE
	.align		4
.L_191:
        /*0324*/ 	.byte	0x04, 0x11
        /*0326*/ 	.short	(.L_193 - .L_192)
	.align		4
.L_192:
        /*0328*/ 	.word	index@(_ZN7cutlass13device_kernelIN5flash11enable_sm90INS1_16FlashAttnFwdSm90INS1_25CollectiveMainloopFwdSm90ILi2EN4cute5tupleIJNS5_1CILi1EEES8_S8_EEENS6_IJNS7_ILi128EEENS7_ILi160EEENS7_ILi192EEEEEELi192ENS_12float_e4m3_tEfNS_4arch4Sm90ELb0ELb0ELb1ELb1ELb0ELb1ELb0ELb1ELb1ELb0ELb0ELb0EEENS1_21CollectiveEpilogueFwdINS6_IJSA_SC_SB_EEES9_NS_10bfloat16_tESG_Li256ELb1ELb0ELb0ELb1EEENS1_36VarlenDynamicPersistentTileSchedulerILi128ELi160ELi256ELi128ELb0ELb0ELb1ELb0ELb1ELb1EEEEEEEEEvNT_6ParamsE)
        /*032c*/ 	.word	0x00000050


	//----- nvinfo : EIATTR_REGCOUNT
	.align		4
.L_193:
        /*0330*/ 	.byte	0x04, 0x2f
        /*0332*/ 	.short	(.L_195 - .L_194)
	.align		4
.L_194:
        /*0334*/ 	.word	index@(_ZN7cutlass13device_kernelIN5flash11enable_sm90INS1_16FlashAttnFwdSm90INS1_25CollectiveMainloopFwdSm90ILi2EN4cute5tupleIJNS5_1CILi1EEES8_S8_EEENS6_IJNS7_ILi128EEENS7_ILi160EEENS7_ILi192EEEEEELi192ENS_12float_e4m3_tEfNS_4arch4Sm90ELb0ELb0ELb1ELb1ELb0ELb0ELb0ELb1ELb1ELb0ELb0ELb0EEENS1_21CollectiveEpilogueFwdINS6_IJSA_SC_SB_EEES9_NS_10bfloat16_tESG_Li256ELb1ELb0ELb0ELb1EEENS1_36VarlenDynamicPersistentTileSchedulerILi128ELi160ELi256ELi128ELb0ELb0ELb1ELb0ELb1ELb1EEEEEEEEEvNT_6ParamsE)
        /*0338*/ 	.word	0x000000a8


	//----- nvinfo : EIATTR_FRAME_SIZE
	.align		4
.L_195:
        /*033c*/ 	.byte	0x04, 0x11
        /*033e*/ 	.short	(.L_197 - .L_196)
	.align		4
.L_196:
        /*0340*/ 	.word	index@(_ZN7cutlass13device_kernelIN5flash11enable_sm90INS1_16FlashAttnFwdSm90INS1_25CollectiveMainloopFwdSm90ILi2EN4cute5tupleIJNS5_1CILi1EEES8_S8_EEENS6_IJNS7_ILi128EEENS7_ILi160EEENS7_ILi192EEEEEELi192ENS_12float_e4m3_tEfNS_4arch4Sm90ELb0ELb0ELb1ELb1ELb0ELb0ELb0ELb1ELb1ELb0ELb0ELb0EEENS1_21CollectiveEpilogueFwdINS6_IJSA_SC_SB_EEES9_NS_10bfloat16_tESG_Li256ELb1ELb0ELb0ELb1EEENS1_36VarlenDynamicPersistentTileSchedulerILi128ELi160ELi256ELi128ELb0ELb0ELb1ELb0ELb1ELb1EEEEEEEEEvNT_6ParamsE)
        /*0344*/ 	.word	0x00000028


	//----- nvinfo : EIATTR_REGCOUNT
	.align		4
.L_197:
        /*0348*/ 	.byte	0x04, 0x2f
        /*034a*/ 	.short	(.L_199 - .L_198)
	.align		4
.L_198:
        /*034c*/ 	.word	index@(_ZN7cutlass13device_kernelIN5flash11enable_sm90INS1_16FlashAttnFwdSm90INS1_25CollectiveMainloopFwdSm90ILi2EN4cute5tupleIJNS5_1CILi2EEENS7_ILi1EEES9_EEENS6_IJNS7_ILi128EEENS7_ILi160EEENS7_ILi192EEEEEELi192ENS_12float_e4m3_tEfNS_4arch4Sm90ELb0ELb0ELb1ELb0ELb0ELb0ELb0ELb1ELb1ELb0ELb0ELb0EEENS1_21CollectiveEpilogueFwdINS6_IJSB_SD_SC_EEESA_NS_10bfloat16_tESH_Li256ELb0ELb0ELb0ELb1EEENS1_29StaticPersistentTileSchedulerILb0EEEEEEEEEvNT_6ParamsE)
        /*0350*/ 	.word	0x000000a8


	//----- nvinfo : EIATTR_FRAME_SIZE
	.align		4
.L_199:
        /*0354*/ 	.byte	0x04, 0x11
        /*0356*/ 	.short	(.L_201 - .L_200)
	.align		4
.L_200:
        /*0358*/ 	.word	index@(_ZN7cutlass13device_kernelIN5flash11enable_sm90INS1_16FlashAttnFwdSm90INS1_25CollectiveMainloopFwdSm90ILi2EN4cute5tupleIJNS5_1CILi2EEENS7_ILi1EEES9_EEENS6_IJNS7_ILi128EEENS7_ILi160EEENS7_ILi192EEEEEELi192ENS_12float_e4m3_tEfNS_4arch4Sm90ELb0ELb0ELb1ELb0ELb0ELb0ELb0ELb1ELb1ELb0ELb0ELb0EEENS1_21CollectiveEpilogueFwdINS6_IJSB_SD_SC_EEESA_NS_10bfloat16_tESH_Li256ELb0ELb0ELb0ELb1EEENS1_29StaticPersistentTileSchedulerILb0EEEEEEEEEvNT_6ParamsE)
        /*035c*/ 	.word	0x00000020


	//----- nvinfo : EIATTR_REGCOUNT
	.align		4
.L_201:
        /*0360*/ 	.byte	0x04, 0x2f
        /*0362*/ 	.short	(.L_203 - .L_202)
	.align		4
.L_202:
        /*0364*/ 	.word	index@(_ZN7cutlass13device_kernelIN5flash11enable_sm90INS1_16FlashAttnFwdSm90INS1_25CollectiveMainloopFwdSm90ILi2EN4cute5tupleIJNS5_1CILi1EEES8_S8_EEENS6_IJNS7_ILi128EEENS7_ILi160EEENS7_ILi192EEEEEELi192ENS_12float_e4m3_tEfNS_4arch4Sm90ELb0ELb0ELb1ELb0ELb0ELb0ELb0ELb1ELb1ELb0ELb0ELb0EEENS1_21CollectiveEpilogueFwdINS6_IJSA_SC_SB_EEES9_NS_10bfloat16_tESG_Li256ELb0ELb0ELb0ELb1EEENS1_29StaticPersistentTileSchedulerILb0EEEEEEEEEvNT_6ParamsE)
        /*0368*/ 	.word	0x000000a8


	//----- nvinfo : EIATTR_FRAME_SIZE
	.align		4
.L_203:
        /*036c*/ 	.byte	0x04, 0x11
        /*036e*/ 	.short	(.L_205 - .L_204)
	.align		4
.L_204:
        /*0370*/ 	.word	index@(_ZN7cutlass13device_kernelIN5flash11enable_sm90INS1_16FlashAttnFwdSm90INS1_25CollectiveMainloopFwdSm90ILi2EN4cute5tupleIJNS5_1CILi1EEES8_S8_EEENS6_IJNS7_ILi128EEENS7_ILi160EEENS7_ILi192EEEEEELi192ENS_12float_e4m3_tEfNS_4arch4Sm90ELb0ELb0ELb1ELb0ELb0ELb0ELb0ELb1ELb1ELb0ELb0ELb0EEENS1_21CollectiveEpilogueFwdINS6_IJSA_SC_SB_EEES9_NS_10bfloat16_tESG_Li256ELb0ELb0ELb0ELb1EEENS1_29StaticPersistentTileSchedulerILb0EEEEEEEEEvNT_6ParamsE)
        /*0374*/ 	.word	0x00000010


	//----- nvinfo : EIATTR_REGCOUNT
	.align		4
.L_205:
        /*0378*/ 	.byte	0x04, 0x2f
        /*037a*/ 	.short	(.L_207 - .L_206)
	.align		4
.L_206:
        /*037c*/ 	.word	index@(_ZN7cutlass13device_kernelIN5flash11enable_sm90INS1_16FlashAttnFwdSm90INS1_25CollectiveMainloopFwdSm90ILi2EN4cute5tupleIJNS5_1CILi1EEES8_S8_EEENS6_IJNS7_ILi128EEESA_NS7_ILi256EEEEEELi256ENS_12float_e4m3_tEfNS_4arch4Sm90ELb1ELb0ELb1ELb1ELb0ELb1ELb0ELb1ELb1ELb0ELb0ELb0EEENS1_21CollectiveEpilogueFwdINS6_IJSA_SB_SA_EEES9_NS_10bfloat16_tESF_Li256ELb1ELb0ELb0ELb1EEENS1_36VarlenDynamicPersistentTileSchedulerILi128ELi128ELi256ELi128ELb0ELb0ELb1ELb1ELb1ELb1EEEEEEEEEvNT_6ParamsE)
        /*0380*/ 	.word	0x000000a8


	//----- nvinfo : EIATTR_FRAME_SIZE
	.align		4
.L_207:
        /*0384*/ 	.byte	0x04, 0x11
        /*0386*/ 	.short	(.L_209 - .L_208)
	.align		4
.L_208:
        /*0388*/ 	.word	index@(_ZN7cutlass13device_kernelIN5flash11enable_sm90INS1_16FlashAttnFwdSm90INS1_25CollectiveMainloopFwdSm90ILi2EN4cute5tupleIJNS5_1CILi1EEES8_S8_EEENS6_IJNS7_ILi128EEESA_NS7_ILi256EEEEEELi256ENS_12float_e4m3_tEfNS_4arch4Sm90ELb1ELb0ELb1ELb1ELb0ELb1ELb0ELb1ELb1ELb0ELb0ELb0EEENS1_21CollectiveEpilogueFwdINS6_IJSA_SB_SA_EEES9_NS_10bfloat16_tESF_Li256ELb1ELb0ELb0ELb1EEENS1_36VarlenDynamicPersistentTileSchedulerILi128ELi128ELi256ELi128ELb0ELb0ELb1ELb1ELb1ELb1EEEEEEEEEvNT_6ParamsE)
        /*038c*/ 	.word	0x00000068


	//----- nvinfo : EIATTR_REGCOUNT
	.align		4
.L_209:
        /*0390*/ 	.byte	0x04, 0x2f
        /*0392*/ 	.short	(.L_211 - .L_210)
	.align		4
.L_210:
        /*0394*/ 	.word	index@(_ZN7cutlass13device_kernelIN5flash11enable_sm90INS1_16FlashAttnFwdSm90INS1_25CollectiveMainloopFwdSm90ILi2EN4cute5tupleIJNS5_1CILi1EEES8_S8_EEENS6_IJNS7_ILi128EEESA_NS7_ILi256EEEEEELi256ENS_12float_e4m3_tEfNS_4arch4Sm90ELb1ELb0ELb1ELb1ELb0ELb0ELb0ELb1ELb1ELb0ELb0ELb0EEENS1_21CollectiveEpilogueFwdINS6_IJSA_SB_SA_EEES9_NS_10bfloat16_tESF_Li256ELb1ELb0ELb0ELb1EEENS1_36VarlenDynamicPersistentTileSchedulerILi128ELi128ELi256ELi128ELb0ELb0ELb1ELb1ELb1ELb1EEEEEEEEEvNT_6ParamsE)
        /*0398*/ 	.word	0x000000a8


	//----- nvinfo : EIATTR_FRAME_SIZE
	.align		4
.L_211:
        /*039c*/ 	.byte	0x04, 0x11
        /*039e*/ 	.short	(.L_213 - .L_212)
	.align		4
.L_212:
        /*03a0*/ 	.word	index@(_ZN7cutlass13device_kernelIN5flash11enable_sm90INS1_16FlashAttnFwdSm90INS1_25CollectiveMainloopFwdSm90ILi2EN4cute5tupleIJNS5_1CILi1EEES8_S8_EEENS6_IJNS7_ILi128EEESA_NS7_ILi256EEEEEELi256ENS_12float_e4m3_tEfNS_4arch4Sm90ELb1ELb0ELb1ELb1ELb0ELb0ELb0ELb1ELb1ELb0ELb0ELb0EEENS1_21CollectiveEpilogueFwdINS6_IJSA_SB_SA_EEES9_NS_10bfloat16_tESF_Li256ELb1ELb0ELb0ELb1EEENS1_36VarlenDynamicPersistentTileSchedulerILi128ELi128ELi256ELi128ELb0ELb0ELb1ELb1ELb1ELb1EEEEEEEEEvNT_6ParamsE)
        /*03a4*/ 	.word	0x00000048


	//----- nvinfo : EIATTR_REGCOUNT
	.align		4
.L_213:
        /*03a8*/ 	.byte	0x04, 0x2f
        /*03aa*/ 	.short	(.L_215 - .L_214)
	.align		4
.L_214:
        /*03ac*/ 	.word	index@(_ZN7cutlass13device_kernelIN5flash11enable_sm90INS1_16FlashAttnFwdSm90INS1_25CollectiveMainloopFwdSm90ILi2EN4cute5tupleIJNS5_1CILi1EEES8_S8_EEENS6_IJNS7_ILi128EEESA_NS7_ILi256EEEEEELi256ENS_12float_e4m3_tEfNS_4arch4Sm90ELb1ELb0ELb1ELb0ELb0ELb0ELb0ELb1ELb1ELb0ELb0ELb0EEENS1_21CollectiveEpilogueFwdINS6_IJSA_SB_SA_EEES9_NS_10bfloat16_tESF_Li256ELb0ELb0ELb0ELb1EEENS1_30DynamicPersistentTileSchedulerILi256ELi128ELb0ELb0ELb1EEEEEEEEEvNT_6ParamsE)
        /*03b0*/ 	.word	0x000000a8


	//----- nvinfo : EIATTR_FRAME_SIZE
	.align		4
.L_215:
        /*03b4*/ 	.byte	0x04, 0x11
        /*03b6*/ 	.short	(.L_217 - .L_216)
	.align		4
.L_216:
        /*03b8*/ 	.word	index@(_ZN7cutlass13device_kernelIN5flash11enable_sm90INS1_16FlashAttnFwdSm90INS1_25CollectiveMainloopFwdSm90ILi2EN4cute5tupleIJNS5_1CILi1EEES8_S8_EEENS6_IJNS7_ILi128EEESA_NS7_ILi256EEEEEELi256ENS_12float_e4m3_tEfNS_4arch4Sm90ELb1ELb0ELb1ELb0ELb0ELb0ELb0ELb1ELb1ELb0ELb0ELb0EEENS1_21CollectiveEpilogueFwdINS6_IJSA_SB_SA_EEES9_NS_10bfloat16_tESF_Li256ELb0ELb0ELb0ELb1EEENS1_30DynamicPersistentTileSchedulerILi256ELi128ELb0ELb0ELb1EEEEEEEEEvNT_6ParamsE)
        /*03bc*/ 	.word	0x00000040


	//----- nvinfo : EIATTR_REGCOUNT
	.align		4
.L_217:
        /*03c0*/ 	.byte	0x04, 0x2f
        /*03c2*/ 	.short	(.L_219 - .L_218)
	.align		4
.L_218:
        /*03c4*/ 	.word	index@(_ZN7cutlass13device_kernelIN5flash11enable_sm90INS1_16FlashAttnFwdSm90INS1_25CollectiveMainloopFwdSm90ILi2EN4cute5tupleIJNS5_1CILi1EEES8_S8_EEENS6_IJNS7_ILi128EEENS7_ILi64EEENS7_ILi256EEEEEELi256ENS_12float_e4m3_tEfNS_4arch4Sm90ELb0ELb1ELb1ELb1ELb0ELb1ELb0ELb1ELb1ELb0ELb0ELb0EEENS1_21CollectiveEpilogueFwdINS6_IJSA_SC_SB_EEES9_NS_10bfloat16_tESG_Li256ELb1ELb0ELb0ELb1EEENS1_36VarlenDynamicPersistentTileSchedulerILi128ELi64ELi256ELi128ELb0ELb0ELb1ELb1ELb0ELb1EEEEEEEEEvNT_6ParamsE)
        /*03c8*/ 	.word	0x000000a8


	//----- nvinfo : EIATTR_FRAME_SIZE
	.align		4
.L_219:
        /*03cc*/ 	.byte	0x04, 0x11
        /*03ce*/ 	.short	(.L_221 - .L_220)
	.align		4
.L_220:
        /*03d0*/ 	.word	index@(_ZN7cutlass13device_kernelIN5flash11enable_sm90INS1_16FlashAttnFwdSm90INS1_25CollectiveMainloopFwdSm90ILi2EN4cute5tupleIJNS5_1CILi1EEES8_S8_EEENS6_IJNS7_ILi128EEENS7_ILi64EEENS7_ILi256EEEEEELi256ENS_12float_e4m3_tEfNS_4arch4Sm90ELb0ELb1ELb1ELb1ELb0ELb1ELb0ELb1ELb1ELb0ELb0ELb0EEENS1_21CollectiveEpilogueFwdINS6_IJSA_SC_SB_EEES9_NS_10bfloat16_tESG_Li256ELb1ELb0ELb0ELb1EEENS1_36VarlenDynamicPersistentTileSchedulerILi128ELi64ELi256ELi128ELb0ELb0ELb1ELb1ELb0ELb1EEEEEEEEEvNT_6ParamsE)
        /*03d4*/ 	.word	0x00000060


	//----- nvinfo : EIATTR_REGCOUNT
	.align		4
.L_221:
        /*03d8*/ 	.byte	0x04, 0x2f
        /*03da*/ 	.short	(.L_223 - .L_222)
	.align		4
.L_222:
        /*03dc*/ 	.word	index@(_ZN7cutlass13device_kernelIN5flash11enable_sm90INS1_16FlashAttnFwdSm90INS1_25CollectiveMainloopFwdSm90ILi2EN4cute5tupleIJNS5_1CILi1EEES8_S8_EEENS6_IJNS7_ILi128EEENS7_ILi64EEENS7_ILi256EEEEEELi256ENS_12float_e4m3_tEfNS_4arch4Sm90ELb0ELb1ELb1ELb1ELb0ELb0ELb0ELb1ELb1ELb0ELb0ELb0EEENS1_21CollectiveEpilogueFwdINS6_IJSA_SC_SB_EEES9_NS_10bfloat16_tESG_Li256ELb1ELb0ELb0ELb1EEENS1_36VarlenDynamicPersistentTileSchedulerILi128ELi64ELi256ELi128ELb0ELb0ELb1ELb1ELb0ELb1EEEEEEEEEvNT_6ParamsE)
        /*03e0*/ 	.word	0x000000a8


	//----- nvinfo : EIATTR_FRAME_SIZE
	.align		4
.L_223:
        /*03e4*/ 	.byte	0x04, 0x11
        /*03e6*/ 	.short	(.L_225 - .L_224)
	.align		4
.L_224:
        /*03e8*/ 	.word	index@(_ZN7cutlass13device_kernelIN5flash11enable_sm90INS1_16FlashAttnFwdSm90INS1_25CollectiveMainloopFwdSm90ILi2EN4cute5tupleIJNS5_1CILi1EEES8_S8_EEENS6_IJNS7_ILi128EEENS7_ILi64EEENS7_ILi256EEEEEELi256ENS_12float_e4m3_tEfNS_4arch4Sm90ELb0ELb1ELb1ELb1ELb0ELb0ELb0ELb1ELb1ELb0ELb0ELb0EEENS1_21CollectiveEpilogueFwdINS6_IJSA_SC_SB_EEES9_NS_10bfloat16_tESG_Li256ELb1ELb0ELb0ELb1EEENS1_36VarlenDynamicPersistentTileSchedulerILi128ELi64ELi256ELi128ELb0ELb0ELb1ELb1ELb0ELb1EEEEEEEEEvNT_6ParamsE)
        /*03ec*/ 	.word	0x00000038


	//----- nvinfo : EIATTR_REGCOUNT
	.align		4
.L_225:
        /*03f0*/ 	.byte	0x04, 0x2f
        /*03f2*/ 	.short	(.L_227 - .L_226)
	.align		4
.L_226:
        /*03f4*/ 	.word	index@(_ZN7cutlass13device_kernelIN5flash11enable_sm90INS1_16FlashAttnFwdSm90INS1_25CollectiveMainloopFwdSm90ILi2EN4cute5tupleIJNS5_1CILi1EEES8_S8_EEENS6_IJNS7_ILi128EEENS7_ILi64EEENS7_ILi256EEEEEELi256ENS_12float_e4m3_tEfNS_4arch4Sm90ELb0ELb1ELb1ELb0ELb0ELb0ELb0ELb1ELb1ELb0ELb0ELb0EEENS1_21CollectiveEpilogueFwdINS6_IJSA_SC_SB_EEES9_NS_10bfloat16_tESG_Li256ELb0ELb0ELb0ELb1EEENS1_30DynamicPersistentTileSchedulerILi256ELi128ELb0ELb0ELb1EEEEEEEEEvNT_6ParamsE)
        /*03f8*/ 	.word	0x000000a8


	//----- nvinfo : EIATTR_FRAME_SIZE
	.align		4
.L_227:
        /*03fc*/ 	.byte	0x04, 0x11
        /*03fe*/ 	.short	(.L_229 - .L_228)
	.align		4
.L_228:
        /*0400*/ 	.word	index@(_ZN7cutlass13device_kernelIN5flash11enable_sm90INS1_16FlashAttnFwdSm90INS1_25CollectiveMainloopFwdSm90ILi2EN4cute5tupleIJNS5_1CILi1EEES8_S8_EEENS6_IJNS7_ILi128EEENS7_ILi64EEENS7_ILi256EEEEEELi256ENS_12float_e4m3_tEfNS_4arch4Sm90ELb0ELb1ELb1ELb0ELb0ELb0ELb0ELb1ELb1ELb0ELb0ELb0EEENS1_21CollectiveEpilogueFwdINS6_IJSA_SC_SB_EEES9_NS_10bfloat16_tESG_Li256ELb0ELb0ELb0ELb1EEENS1_30DynamicPersistentTileSchedulerILi256ELi128ELb0ELb0ELb1EEEEEEEEEvNT_6ParamsE)
        /*0404*/ 	.word	0x00000030


	//----- nvinfo : EIATTR_REGCOUNT
	.align		4
.L_229:
        /*0408*/ 	.byte	0x04, 0x2f
        /*040a*/ 	.short	(.L_231 - .L_230)
	.align		4
.L_230:
        /*040c*/ 	.word	index@(_ZN7cutlass13device_kernelIN5flash11enable_sm90INS1_16FlashAttnFwdSm90INS1_25CollectiveMainloopFwdSm90ILi2EN4cute5tupleIJNS5_1CILi1EEES8_S8_EEENS6_IJNS7_ILi128EEESA_NS7_ILi256EEEEEELi256ENS_12float_e4m3_tEfNS_4arch4Sm90ELb0ELb0ELb1ELb1ELb0ELb1ELb0ELb1ELb1ELb0ELb0ELb0EEENS1_21CollectiveEpilogueFwdINS6_IJSA_SB_SA_EEES9_NS_10bfloat16_tESF_Li256ELb1ELb0ELb0ELb1EEENS1_36VarlenDynamicPersistentTileSchedulerILi128ELi128ELi256ELi128ELb0ELb0ELb1ELb0ELb1ELb1EEEEEEEEEvNT_6ParamsE)
        /*0410*/ 	.word	0x000000a8


	//----- nvinfo : EIATTR_FRAME_SIZE
	.align		4
.L_231:
        /*0414*/ 	.byte	0x04, 0x11
        /*0416*/ 	.short	(.L_233 - .L_232)
	.align		4
.L_232:
        /*0418*/ 	.word	index@(_ZN7cutlass13device_kernelIN5flash11enable_sm90INS1_16FlashAttnFwdSm90INS1_25CollectiveMainloopFwdSm90ILi2EN4cute5tupleIJNS5_1CILi1EEES8_S8_EEENS6_IJNS7_ILi128EEESA_NS7_ILi256EEEEEELi256ENS_12float_e4m3_tEfNS_4arch4Sm90ELb0ELb0ELb1ELb1ELb0ELb1ELb0ELb1ELb1ELb0ELb0ELb0EEENS1_21CollectiveEpilogueFwdINS6_IJSA_SB_SA_EEES9_NS_10bfloat16_tESF_Li256ELb1ELb0ELb0ELb1EEENS1_36VarlenDynamicPersistentTileSchedulerILi128ELi128ELi256ELi128ELb0ELb0ELb1ELb0ELb1ELb1EEEEEEEEEvNT_6ParamsE)
        /*041c*/ 	.word	0x00000068


	//----- nvinfo : EIATTR_REGCOUNT
	.align		4
.L_233:
        /*0420*/ 	.byte	0x04, 0x2f
        /*0422*/ 	.short	(.L_235 - .L_234)
	.align		4
.L_234:
        /*0424*/ 	.word	index@(_ZN7cutlass13device_kernelIN5flash11enable_sm90INS1_16FlashAttnFwdSm90INS1_25CollectiveMainloopFwdSm90ILi2EN4cute5tupleIJNS5_1CILi1EEES8_S8_EEENS6_IJNS7_ILi128EEESA_NS7_ILi256EEEEEELi256ENS_12float_e4m3_tEfNS_4arch4Sm90ELb0ELb0ELb1ELb1ELb0ELb0ELb0ELb1ELb1ELb0ELb0ELb0EEENS1_21CollectiveEpilogueFwdINS6_IJSA_SB_SA_EEES9_NS_10bfloat16_tESF_Li256ELb1ELb0ELb0ELb1EEENS1_36VarlenDynamicPersistentTileSchedulerILi128ELi128ELi256ELi128ELb0ELb0ELb1ELb0ELb1ELb1EEEEEEEEEvNT_6ParamsE)
        /*0428*/ 	.word	0x000000a8


	//----- nvinfo : EIATTR_FRAME_SIZE
	.align		4
.L_235:
        /*042c*/ 	.byte	0x04, 0x11
        /*042e*/ 	.short	(.L_237 - .L_236)
	.align		4
.L_236:
        /*0430*/ 	.word	index@(_ZN7cutlass13device_kernelIN5flash11enable_sm90INS1_16FlashAttnFwdSm90INS1_25CollectiveMainloopFwdSm90ILi2EN4cute5tupleIJNS5_1CILi1EEES8_S8_EEENS6_IJNS7_ILi128EEESA_NS7_ILi256EEEEEELi256ENS_12float_e4m3_tEfNS_4arch4Sm90ELb0ELb0ELb1ELb1ELb0ELb0ELb0ELb1ELb1ELb0ELb0ELb0EEENS1_21CollectiveEpilogueFwdINS6_IJSA_SB_SA_EEES9_NS_10bfloat16_tESF_Li256ELb1ELb0ELb0ELb1EEENS1_36VarlenDynamicPersistentTileSchedulerILi128ELi128ELi256ELi128ELb0ELb0ELb1ELb0ELb1ELb1EEEEEEEEEvNT_6ParamsE)
        /*0434*/ 	.word	0x00000048


	//----- nvinfo : EIATTR_REGCOUNT
	.align		4
.L_237:
        /*0438*/ 	.byte	0x04, 0x2f
        /*043a*/ 	.short	(.L_239 - .L_238)
	.align		4
.L_238:
        /*043c*/ 	.word	index@(_ZN7cutlass13device_kernelIN5flash11enable_sm90INS1_16FlashAttnFwdSm90INS1_25CollectiveMainloopFwdSm90ILi2EN4cute5tupleIJNS5_1CILi1EEES8_S8_EEENS6_IJNS7_ILi128EEESA_NS7_ILi256EEEEEELi256ENS_12float_e4m3_tEfNS_4arch4Sm90ELb0ELb0ELb1ELb0ELb0ELb0ELb0ELb1ELb1ELb0ELb0ELb0EEENS1_21CollectiveEpilogueFwdINS6_IJSA_SB_SA_EEES9_NS_10bfloat16_tESF_Li256ELb0ELb0ELb0ELb1EEENS1_29StaticPersistentTileSchedulerILb0EEEEEEEEEvNT_6ParamsE)
        /*0440*/ 	.word	0x000000a8


	//----- nvinfo : EIATTR_FRAME_SIZE
	.align		4
.L_239:
        /*0444*/ 	.byte	0x04, 0x11
        /*0446*/ 	.short	(.L_241 - .L_240)
	.align		4
.L_240:
        /*0448*/ 	.word	index@(_ZN7cutlass13device_kernelIN5flash11enable_sm90INS1_16FlashAttnFwdSm90INS1_25CollectiveMainloopFwdSm90ILi2EN4cute5tupleIJNS5_1CILi1EEES8_S8_EEENS6_IJNS7_ILi128EEESA_NS7_ILi256EEEEEELi256ENS_12float_e4m3_tEfNS_4arch4Sm90ELb0ELb0ELb1ELb0ELb0ELb0ELb0ELb1ELb1ELb0ELb0ELb0EEENS1_21CollectiveEpilogueFwdINS6_IJSA_SB_SA_EEES9_NS_10bfloat16_tESF_Li256ELb0ELb0ELb0ELb1EEENS1_29StaticPersistentTileSchedulerILb0EEEEEEEEEvNT_6ParamsE)
        /*044c*/ 	.word	0x00000030


	//----- nvinfo : EIATTR_MIN_STACK_SIZE
	.align		4
.L_241:
        /*0450*/ 	.byte	0x04, 0x12
        /*0452*/ 	.short	(.L_243 - .L_242)
	.align		4
.L_242:
        /*0454*/ 	.word	index@(_ZN7cutlass13device_kernelIN5flash11enable_sm90INS1_16FlashAttnFwdSm90INS1_25CollectiveMainloopFwdSm90ILi2EN4cute5tupleIJNS5_1CILi1EEES8_S8_EEENS6_IJNS7_ILi128EEESA_NS7_ILi256EEEEEELi256ENS_12float_e4m3_tEfNS_4arch4Sm90ELb0ELb0ELb1ELb0ELb0ELb0ELb0ELb1ELb1ELb0ELb0ELb0EEENS1_21CollectiveEpilogueFwdINS6_IJSA_SB_SA_EEES9_NS_10bfloat16_tESF_Li256ELb0ELb0ELb0ELb1EEENS1_29StaticPersistentTileSchedulerILb0EEEEEEEEEvNT_6ParamsE)
        /*0458*/ 	.word	0x00000030


	//----- nvinfo : EIATTR_MIN_STACK_SIZE
	.align		4
.L_243:
        /*045c*/ 	.byte	0x04, 0x12
        /*045e*/ 	.short	(.L_245 - .L_244)
	.align		4
.L_244:
        /*0460*/ 	.word	index@(_ZN7cutlass13device_kernelIN5flash11enable_sm90INS1_16FlashAttnFwdSm90INS1_25CollectiveMainloopFwdSm90ILi2EN4cute5tupleIJNS5_1CILi1EEES8_S8_EEENS6_IJNS7_ILi128EEESA_NS7_ILi256EEEEEELi256ENS_12float_e4m3_tEfNS_4arch4Sm90ELb0ELb0ELb1ELb1ELb0ELb0ELb0ELb1ELb1ELb0ELb0ELb0EEENS1_21CollectiveEpilogueFwdINS6_IJSA_SB_SA_EEES9_NS_10bfloat16_tESF_Li256ELb1ELb0ELb0ELb1EEENS1_36VarlenDynamicPersistentTileSchedulerILi128ELi128ELi256ELi128ELb0ELb0ELb1ELb0ELb1ELb1EEEEEEEEEvNT_6ParamsE)
        /*0464*/ 	.word	0x00000048


	//----- nvinfo : EIATTR_MIN_STACK_SIZE
	.align		4
.L_245:
        /*0468*/ 	.byte	0x04, 0x12
        /*046a*/ 	.short	(.L_247 - .L_246)
	.align		4
.L_246:
        /*046c*/ 	.word	index@(_ZN7cutlass13device_kernelIN5flash11enable_sm90INS1_16FlashAttnFwdSm90INS1_25CollectiveMainloopFwdSm90ILi2EN4cute5tupleIJNS5_1CILi1EEES8_S8_EEENS6_IJNS7_ILi128EEESA_NS7_ILi256EEEEEELi256ENS_12float_e4m3_tEfNS_4arch4Sm90ELb0ELb0ELb1ELb1ELb0ELb1ELb0ELb1ELb1ELb0ELb0ELb0EEENS1_21CollectiveEpilogueFwdINS6_IJSA_SB_SA_EEES9_NS_10bfloat16_tESF_Li256ELb1ELb0ELb0ELb1EEENS1_36VarlenDynamicPersistentTileSchedulerILi128ELi128ELi256ELi128ELb0ELb0ELb1ELb0ELb1ELb1EEEEEEEEEvNT_6ParamsE)
        /*0470*/ 	.word	0x00000068


	//----- nvinfo : EIATTR_MIN_STACK_SIZE
	.align		4
.L_247:
        /*0474*/ 	.byte	0x04, 0x12
        /*0476*/ 	.short	(.L_249 - .L_248)
	.align		4
.L_248:
        /*0478*/ 	.word	index@(_ZN7cutlass13device_kernelIN5flash11enable_sm90INS1_16FlashAttnFwdSm90INS1_25CollectiveMainloopFwdSm90ILi2EN4cute5tupleIJNS5_1CILi1EEES8_S8_EEENS6_IJNS7_ILi128EEENS7_ILi64EEENS7_ILi256EEEEEELi256ENS_12float_e4m3_tEfNS_4arch4Sm90ELb0ELb1ELb1ELb0ELb0ELb0ELb0ELb1ELb1ELb0ELb0ELb0EEENS1_21CollectiveEpilogueFwdINS6_IJSA_SC_SB_EEES9_NS_10bfloat16_tESG_Li256ELb0ELb0ELb0ELb1EEENS1_30DynamicPersistentTileSchedulerILi256ELi128ELb0ELb0ELb1EEEEEEEEEvNT_6ParamsE)
        /*047c*/ 	.word	0x00000030


	//----- nvinfo : EIATTR_MIN_STACK_SIZE
	.align		4
.L_249:
        /*0480*/ 	.byte	0x04, 0x12
        /*0482*/ 	.short	(.L_251 - .L_250)
	.align		4
.L_250:
        /*0484*/ 	.word	index@(_ZN7cutlass13device_kernelIN5flash11enable_sm90INS1_16FlashAttnFwdSm90INS1_25CollectiveMainloopFwdSm90ILi2EN4cute5tupleIJNS5_1CILi1EEES8_S8_EEENS6_IJNS7_ILi128EEENS7_ILi64EEENS7_ILi256EEEEEELi256ENS_12float_e4m3_tEfNS_4arch4Sm90ELb0ELb1ELb1ELb1ELb0ELb0ELb0ELb1ELb1ELb0ELb0ELb0EEENS1_21CollectiveEpilogueFwdINS6_IJSA_SC_SB_EEES9_NS_10bfloat16_tESG_Li256ELb1ELb0ELb0ELb1EEENS1_36VarlenDynamicPersistentTileSchedulerILi128ELi64ELi256ELi128ELb0ELb0ELb1ELb1ELb0ELb1EEEEEEEEEvNT_6ParamsE)
        /*0488*/ 	.word	0x00000038


	//----- nvinfo : EIATTR_MIN_STACK_SIZE
	.align		4
.L_251:
        /*048c*/ 	.byte	0x04, 0x12
        /*048e*/ 	.short	(.L_253 - .L_252)
	.align		4
.L_252:
        /*0490*/ 	.word	index@(_ZN7cutlass13device_kernelIN5flash11enable_sm90INS1_16FlashAttnFwdSm90INS1_25CollectiveMainloopFwdSm90ILi2EN4cute5tupleIJNS5_1CILi1EEES8_S8_EEENS6_IJNS7_ILi128EEENS7_ILi64EEENS7_ILi256EEEEEELi256ENS_12float_e4m3_tEfNS_4arch4Sm90ELb0ELb1ELb1ELb1ELb0ELb1ELb0ELb1ELb1ELb0ELb0ELb0EEENS1_21CollectiveEpilogueFwdINS6_IJSA_SC_SB_EEES9_NS_10bfloat16_tESG_Li256ELb1ELb0ELb0ELb1EEENS1_36VarlenDynamicPersistentTileSchedulerILi128ELi64ELi256ELi128ELb0ELb0ELb1ELb1ELb0ELb1EEEEEEEEEvNT_6ParamsE)
        /*0494*/ 	.word	0x00000060


	//----- nvinfo : EIATTR_MIN_STACK_SIZE
	.align		4
.L_253:
        /*0498*/ 	.byte	0x04, 0x12
        /*049a*/ 	.short	(.L_255 - .L_254)
	.align		4
.L_254:
        /*049c*/ 	.word	index@(_ZN7cutlass13device_kernelIN5flash11enable_sm90INS1_16FlashAttnFwdSm90INS1_25CollectiveMainloopFwdSm90ILi2EN4cute5tupleIJNS5_1CILi1EEES8_S8_EEENS6_IJNS7_ILi128EEESA_NS7_ILi256EEEEEELi256ENS_12float_e4m3_tEfNS_4arch4Sm90ELb1ELb0ELb1ELb0ELb0ELb0ELb0ELb1ELb1ELb0ELb0ELb0EEENS1_21CollectiveEpilogueFwdINS6_IJSA_SB_SA_EEES9_NS_10bfloat16_tESF_Li256ELb0ELb0ELb0ELb1EEENS1_30DynamicPersistentTileSchedulerILi256ELi128ELb0ELb0ELb1EEEEEEEEEvNT_6ParamsE)
        /*04a0*/ 	.word	0x00000040


	//----- nvinfo : EIATTR_MIN_STACK_SIZE
	.align		4
.L_255:
        /*04a4*/ 	.byte	0x04, 0x12
        /*04a6*/ 	.short	(.L_257 - .L_256)
	.align		4
.L_256:
        /*04a8*/ 	.word	index@(_ZN7cutlass13device_kernelIN5flash11enable_sm90INS1_16FlashAttnFwdSm90INS1_25CollectiveMainloopFwdSm90ILi2EN4cute5tupleIJNS5_1CILi1EEES8_S8_EEENS6_IJNS7_ILi128EEESA_NS7_ILi256EEEEEELi256ENS_12float_e4m3_tEfNS_4arch4Sm90ELb1ELb0ELb1ELb1ELb0ELb0ELb0ELb1ELb1ELb0ELb0ELb0EEENS1_21CollectiveEpilogueFwdINS6_IJSA_SB_SA_EEES9_NS_10bfloat16_tESF_Li256ELb1ELb0ELb0ELb1EEENS1_36VarlenDynamicPersistentTileSchedulerILi128ELi128ELi256ELi128ELb0ELb0ELb1ELb1ELb1ELb1EEEEEEEEEvNT_6ParamsE)
        /*04ac*/ 	.word	0x00000048


	//----- nvinfo : EIATTR_MIN_STACK_SIZE
	.align		4
.L_257:
        /*04b0*/ 	.byte	0x04, 0x12
        /*04b2*/ 	.short	(.L_259 - .L_258)
	.align		4
.L_258:
        /*04b4*/ 	.word	index@(_ZN7cutlass13device_kernelIN5flash11enable_sm90INS1_16FlashAttnFwdSm90INS1_25CollectiveMainloopFwdSm90ILi2EN4cute5tupleIJNS5_1CILi1EEES8_S8_EEENS6_IJNS7_ILi128EEESA_NS7_ILi256EEEEEELi256ENS_12float_e4m3_tEfNS_4arch4Sm90ELb1ELb0ELb1ELb1ELb0ELb1ELb0ELb1ELb1ELb0ELb0ELb0EEENS1_21CollectiveEpilogueFwdINS6_IJSA_SB_SA_EEES9_NS_10bfloat16_tESF_Li256ELb1ELb0ELb0ELb1EEENS1_36VarlenDynamicPersistentTileSchedulerILi128ELi128ELi256ELi128ELb0ELb0ELb1ELb1ELb1ELb1EEEEEEEEEvNT_6ParamsE)
        /*04b8*/ 	.word	0x00000068


	//----- nvinfo : EIATTR_MIN_STACK_SIZE
	.align		4
.L_259:
        /*04bc*/ 	.byte	0x04, 0x12
        /*04be*/ 	.short	(.L_261 - .L_260)
	.align		4
.L_260:
        /*04c0*/ 	.word	index@(_ZN7cutlass13device_kernelIN5flash11enable_sm90INS1_16FlashAttnFwdSm90INS1_25CollectiveMainloopFwdSm90ILi2EN4cute5tupleIJNS5_1CILi1EEES8_S8_EEENS6_IJNS7_ILi128EEENS7_ILi160EEENS7_ILi192EEEEEELi192ENS_12float_e4m3_tEfNS_4arch4Sm90ELb0ELb0ELb1ELb0ELb0ELb0ELb0ELb1ELb1ELb0ELb0ELb0EEENS1_21CollectiveEpilogueFwdINS6_IJSA_SC_SB_EEES9_NS_10bfloat16_tESG_Li256ELb0ELb0ELb0ELb1EEENS1_29StaticPersistentTileSchedulerILb0EEEEEEEEEvNT_6ParamsE)
        /*04c4*/ 	.word	0x00000010


	//----- nvinfo : EIATTR_MIN_STACK_SIZE
	.align		4
.L_261:
        /*04c8*/ 	.byte	0x04, 0x12
        /*04ca*/ 	.short	(.L_263 - .L_262)
	.align		4
.L_262:
        /*04cc*/ 	.word	index@(_ZN7cutlass13device_kernelIN5flash11enable_sm90INS1_16FlashAttnFwdSm90INS1_25CollectiveMainloopFwdSm90ILi2EN4cute5tupleIJNS5_1CILi2EEENS7_ILi1EEES9_EEENS6_IJNS7_ILi128EEENS7_ILi160EEENS7_ILi192EEEEEELi192ENS_12float_e4m3_tEfNS_4arch4Sm90ELb0ELb0ELb1ELb0ELb0ELb0ELb0ELb1ELb1ELb0ELb0ELb0EEENS1_21CollectiveEpilogueFwdINS6_IJSB_SD_SC_EEESA_NS_10bfloat16_tESH_Li256ELb0ELb0ELb0ELb1EEENS1_29StaticPersistentTileSchedulerILb0EEEEEEEEEvNT_6ParamsE)
        /*04d0*/ 	.word	0x00000020


	//----- nvinfo : EIATTR_MIN_STACK_SIZE
	.align		4
.L_263:
        /*04d4*/ 	.byte	0x04, 0x12
        /*04d6*/ 	.short	(.L_265 - .L_264)
	.align		4
.L_264:
        /*04d8*/ 	.word	index@(_ZN7cutlass13device_kernelIN5flash11enable_sm90INS1_16FlashAttnFwdSm90INS1_25CollectiveMainloopFwdSm90ILi2EN4cute5tupleIJNS5_1CILi1EEES8_S8_EEENS6_IJNS7_ILi128EEENS7_ILi160EEENS7_ILi192EEEEEELi192ENS_12float_e4m3_tEfNS_4arch4Sm90ELb0ELb0ELb1ELb1ELb0ELb0ELb0ELb1ELb1ELb0ELb0ELb0EEENS1_21CollectiveEpilogueFwdINS6_IJSA_SC_SB_EEES9_NS_10bfloat16_tESG_Li256ELb1ELb0ELb0ELb1EEENS1_36VarlenDynamicPersistentTileSchedulerILi128ELi160ELi256ELi128ELb0ELb0ELb1ELb0ELb1ELb1EEEEEEEEEvNT_6ParamsE)
        /*04dc*/ 	.word	0x00000028


	//----- nvinfo : EIATTR_MIN_STACK_SIZE
	.align		4
.L_265:
        /*04e0*/ 	.byte	0x04, 0x12
        /*04e2*/ 	.short	(.L_267 - .L_266)
	.align		4
.L_266:
        /*04e4*/ 	.word	index@(_ZN7cutlass13device_kernelIN5flash11enable_sm90INS1_16FlashAttnFwdSm90INS1_25CollectiveMainloopFwdSm90ILi2EN4cute5tupleIJNS5_1CILi1EEES8_S8_EEENS6_IJNS7_ILi128EEENS7_ILi160EEENS7_ILi192EEEEEELi192ENS_12float_e4m3_tEfNS_4arch4Sm90ELb0ELb0ELb1ELb1ELb0ELb1ELb0ELb1ELb1ELb0ELb0ELb0EEENS1_21CollectiveEpilogueFwdINS6_IJSA_SC_SB_EEES9_NS_10bfloat16_tESG_Li256ELb1ELb0ELb0ELb1EEENS1_36VarlenDynamicPersistentTileSchedulerILi128ELi160ELi256ELi128ELb0ELb0ELb1ELb0ELb1ELb1EEEEEEEEEvNT_6ParamsE)
        /*04e8*/ 	.word	0x00000050


	//----- nvinfo : EIATTR_MIN_STACK_SIZE
	.align		4
.L_267:
        /*04ec*/ 	.byte	0x04, 0x12
        /*04ee*/ 	.short	(.L_269 - .L_268)
	.align		4
.L_268:
        /*04f0*/ 	.word	index@(_ZN7cutlass13device_kernelIN5flash11enable_sm90INS1_16FlashAttnFwdSm90INS1_25CollectiveMainloopFwdSm90ILi2EN4cute5tupleIJNS5_1CILi1EEES8_S8_EEENS6_IJNS7_ILi128EEESA_NS7_ILi192EEEEEELi192ENS_12float_e4m3_tEfNS_4arch4Sm90ELb0ELb1ELb1ELb0ELb0ELb0ELb0ELb1ELb1ELb0ELb0ELb0EEENS1_21CollectiveEpilogueFwdINS6_IJSA_SB_SA_EEES9_NS_10bfloat16_tESF_Li256ELb0ELb0ELb0ELb1EEENS1_30DynamicPersistentTileSchedulerILi256ELi128ELb0ELb0ELb1EEEEEEEEEvNT_6ParamsE)
        /*04f4*/ 	.word	0x00000020


	//----- nvinfo : EIATTR_MIN_STACK_SIZE
	.align		4
.L_269:
        /*04f8*/ 	.byte	0x04, 0x12
        /*04fa*/ 	.short	(.L_271 - .L_270)
	.align		4
.L_270:
        /*04fc*/ 	.word	index@(_ZN7cutlass13device_kernelIN5flash11enable_sm90INS1_16FlashAttnFwdSm90INS1_25CollectiveMainloopFwdSm90ILi2EN4cute5tupleIJNS5_1CILi1EEES8_S8_EEENS6_IJNS7_ILi128EEESA_NS7_ILi192EEEEEELi192ENS_12float_e4m3_tEfNS_4arch4Sm90ELb0ELb1ELb1ELb1ELb0ELb0ELb0ELb1ELb1ELb0ELb0ELb0EEENS1_21CollectiveEpilogueFwdINS6_IJSA_SB_SA_EEES9_NS_10bfloat16_tESF_Li256ELb1ELb0ELb0ELb1EEENS1_36VarlenDynamicPersistentTileSchedulerILi128ELi128ELi256ELi128ELb0ELb0ELb1ELb1ELb0ELb1EEEEEEEEEvNT_6ParamsE)
        /*0500*/ 	.word	0x00000038


	//----- nvinfo : EIATTR_MIN_STACK_SIZE
	.align		4
.L_271:
        /*0504*/ 	.byte	0x04, 0x12
        /*0506*/ 	.short	(.L_273 - .L_272)
	.align		4
.L_272:
        /*0508*/ 	.word	index@(_ZN7cutlass13device_kernelIN5flash11enable_sm90INS1_16FlashAttnFwdSm90INS1_25CollectiveMainloopFwdSm90ILi2EN4cute5tupleIJNS5_1CILi1EEES8_S8_EEENS6_IJNS7_ILi128EEESA_NS7_ILi192EEEEEELi192ENS_12float_e4m3_tEfNS_4arch4Sm90ELb0ELb1ELb1ELb1ELb0ELb1ELb0ELb1ELb1ELb0ELb0ELb0EEENS1_21CollectiveEpilogueFwdINS6_IJSA_SB_SA_EEES9_NS_10bfloat16_tESF_Li256ELb1ELb0ELb0ELb1EEENS1_36VarlenDynamicPersistentTileSchedulerILi128ELi128ELi256ELi128ELb0ELb0ELb1ELb1ELb0ELb1EEEEEEEEEvNT_6ParamsE)
        /*050c*/ 	.word	0x00000068


	//----- nvinfo : EIATTR_MIN_STACK_SIZE
	.align		4
.L_273:
        /*0510*/ 	.byte	0x04, 0x12
        /*0512*/ 	.short	(.L_275 - .L_274)
	.align		4
.L_274:
        /*0514*/ 	.word	index@(_ZN7cutlass13device_kernelIN5flash11enable_sm90INS1_16FlashAttnFwdSm90INS1_25CollectiveMainloopFwdSm90ILi2EN4cute5tupleIJNS5_1CILi1EEES8_S8_EEENS6_IJNS7_ILi128EEENS7_ILi160EEENS7_ILi192EEEEEELi192ENS_12float_e4m3_tEfNS_4arch4Sm90ELb1ELb0ELb1ELb0ELb0ELb0ELb0ELb1ELb1ELb0ELb0ELb0EEENS1_21CollectiveEpilogueFwdINS6_IJSA_SC_SB_EEES9_NS_10bfloat16_tESG_Li256ELb0ELb0ELb0ELb1EEENS1_30DynamicPersistentTileSchedulerILi256ELi128ELb0ELb0ELb1EEEEEEEEEvNT_6ParamsE)
        /*0518*/ 	.word	0x00000028


	//----- nvinfo : EIATTR_MIN_STACK_SIZE
	.align		4
.L_275:
        /*051c*/ 	.byte	0x04, 0x12
        /*051e*/ 	.short	(.L_277 - .L_276)
	.align		4
.L_276:
        /*0520*/ 	.word	index@(_ZN7cutlass13device_kernelIN5flash11enable_sm90INS1_16FlashAttnFwdSm90INS1_25CollectiveMainloopFwdSm90ILi2EN4cute5tupleIJNS5_1CILi1EEES8_S8_EEENS6_IJNS7_ILi128EEENS7_ILi160EEENS7_ILi192EEEEEELi192ENS_12float_e4m3_tEfNS_4arch4Sm90ELb1ELb0ELb1ELb1ELb0ELb0ELb0ELb1ELb1ELb0ELb0ELb0EEENS1_21CollectiveEpilogueFwdINS6_IJSA_SC_SB_EEES9_NS_10bfloat16_tESG_Li256ELb1ELb0ELb0ELb1EEENS1_36VarlenDynamicPersistentTileSchedulerILi128ELi160ELi256ELi128ELb0ELb0ELb1ELb1ELb1ELb1EEEEEEEEEvNT_6ParamsE)
        /*0524*/ 	.word	0x00000028


	//----- nvinfo : EIATTR_MIN_STACK_SIZE
	.align		4
.L_277:
        /*0528*/ 	.byte	0x04, 0x12
        /*052a*/ 	.short	(.L_279 - .L_278)
	.align		4
.L_278:
        /*052c*/ 	.word	index@(_ZN7cutlass13device_kernelIN5flash11enable_sm90INS1_16FlashAttnFwdSm90INS1_25CollectiveMainloopFwdSm90ILi2EN4cute5tupleIJNS5_1CILi1EEES8_S8_EEENS6_IJNS7_ILi128EEENS7_ILi160EEENS7_ILi192EEEEEELi192ENS_12float_e4m3_tEfNS_4arch4Sm90ELb1ELb0ELb1ELb1ELb0ELb1ELb0ELb1ELb1ELb0ELb0ELb0EEENS1_21CollectiveEpilogueFwdINS6_IJSA_SC_SB_EEES9_NS_10bfloat16_tESG_Li256ELb1ELb0ELb0ELb1EEENS1_36VarlenDynamicPersistentTileSchedulerILi128ELi160ELi256ELi128ELb0ELb0ELb1ELb1ELb1ELb1EEEEEEEEEvNT_6ParamsE)
        /*0530*/ 	.word	0x00000050


	//----- nvinfo : EIATTR_MIN_STACK_SIZE
	.align		4
.L_279:
        /*0534*/ 	.byte	0x04, 0x12
        /*0536*/ 	.short	(.L_281 - .L_280)
	.align		4
.L_280:
        /*0538*/ 	.word	index@(_ZN7cutlass13device_kernelIN5flash11enable_sm90INS1_16FlashAttnFwdSm90INS1_25CollectiveMainloopFwdSm90ILi2EN4cute5tupleIJNS5_1CILi1EEES8_S8_EEENS6_IJNS7_ILi128EEENS7_ILi224EEESA_EEELi128ENS_12float_e4m3_tEfNS_4arch4Sm90ELb0ELb0ELb1ELb0ELb0ELb0ELb0ELb1ELb1ELb0ELb0ELb0EEENS1_21CollectiveEpilogueFwdINS6_IJSA_SA_SB_EEES9_NS_10bfloat16_tESF_Li256ELb0ELb0ELb0ELb1EEENS1_29StaticPersistentTileSchedulerILb0EEEEEEEEEvNT_6ParamsE)
        /*053c*/ 	.word	0x00000028


	//----- nvinfo : EIATTR_MIN_STACK_SIZE
	.align		4
.L_281:
        /*0540*/ 	.byte	0x04, 0x12
        /*0542*/ 	.short	(.L_283 - .L_282)
	.align		4
.L_282:
        /*0544*/ 	.word	index@(_ZN7cutlass13device_kernelIN5flash11enable_sm90INS1_16FlashAttnFwdSm90INS1_25CollectiveMainloopFwdSm90ILi2EN4cute5tupleIJNS5_1CILi1EEES8_S8_EEENS6_IJNS7_ILi128EEENS7_ILi224EEESA_EEELi128ENS_12float_e4m3_tEfNS_4arch4Sm90ELb0ELb0ELb1ELb1ELb0ELb0ELb0ELb1ELb1ELb0ELb0ELb0EEENS1_21CollectiveEpilogueFwdINS6_IJSA_SA_SB_EEES9_NS_10bfloat16_tESF_Li256ELb1ELb0ELb0ELb1EEENS1_36VarlenDynamicPersistentTileSchedulerILi128ELi224ELi256ELi128ELb0ELb0ELb1ELb0ELb1ELb1EEEEEEEEEvNT_6ParamsE)
        /*0548*/ 	.word	0x00000038


	//----- nvinfo : EIATTR_MIN_STACK_SIZE
	.align		4
.L_283:
        /*054c*/ 	.byte	0x04, 0x12
        /*054e*/ 	.short	(.L_285 - .L_284)
	.align		4
.L_284:
        /*0550*/ 	.word	index@(_ZN7cutlass13device_kernelIN5flash11enable_sm90INS1_16FlashAttnFwdSm90INS1_25CollectiveMainloopFwdSm90ILi2EN4cute5tupleIJNS5_1CILi1EEES8_S8_EEENS6_IJNS7_ILi128EEENS7_ILi224EEESA_EEELi128ENS_12float_e4m3_tEfNS_4arch4Sm90ELb0ELb0ELb1ELb1ELb0ELb1ELb0ELb1ELb1ELb0ELb0ELb0EEENS1_21CollectiveEpilogueFwdINS6_IJSA_SA_SB_EEES9_NS_10bfloat16_tESF_Li256ELb1ELb0ELb0ELb1EEENS1_36VarlenDynamicPersistentTileSchedulerILi128ELi224ELi256ELi128ELb0ELb0ELb1ELb0ELb1ELb1EEEEEEEEEvNT_6ParamsE)
        /*0554*/ 	.word	0x000000e8


	//----- nvinfo : EIATTR_MIN_STACK_SIZE
	.align		4
.L_285:
        /*0558*/ 	.byte	0x04, 0x12
        /*055a*/ 	.short	(.L_287 - .L_286)
	.align		4
.L_286:
        /*055c*/ 	.word	index@(_ZN7cutlass13device_kernelIN5flash11enable_sm90INS1_16FlashAttnFwdSm90INS1_25CollectiveMainloopFwdSm90ILi2EN4cute5tupleIJNS5_1CILi1EEES8_S8_EEENS6_IJNS7_ILi128EEENS7_ILi192EEESA_EEELi128ENS_12float_e4m3_tEfNS_4arch4Sm90ELb0ELb1ELb1ELb0ELb0ELb0ELb0ELb1ELb1ELb0ELb0ELb0EEENS1_21CollectiveEpilogueFwdINS6_IJSA_SA_SB_EEES9_NS_10bfloat16_tESF_Li256ELb0ELb0ELb0ELb1EEENS1_30DynamicPersistentTileSchedulerILi256ELi128ELb0ELb0ELb1EEEEEEEEEvNT_6ParamsE)
        /*0560*/ 	.word	0x00000038


	//----- nvinfo : EIATTR_MIN_STACK_SIZE
	.align		4
.L_287:
        /*0564*/ 	.byte	0x04, 0x12
        /*0566*/ 	.short	(.L_289 - .L_288)
	.align		4
.L_288:
        /*0568*/ 	.word	index@(_ZN7cutlass13device_kernelIN5flash11enable_sm90INS1_16FlashAttnFwdSm90INS1_25CollectiveMainloopFwdSm90ILi2EN4cute5tupleIJNS5_1CILi1EEES8_S8_EEENS6_IJNS7_ILi128EEENS7_ILi192EEESA_EEELi128ENS_12float_e4m3_tEfNS_4arch4Sm90ELb0ELb1ELb1ELb1ELb0ELb0ELb0ELb1ELb1ELb0ELb0ELb0EEENS1_21CollectiveEpilogueFwdINS6_IJSA_SA_SB_EEES9_NS_10bfloat16_tESF_Li256ELb1ELb0ELb0ELb1EEENS1_36VarlenDynamicPersistentTileSchedulerILi128ELi192ELi256ELi128ELb0ELb0ELb1ELb1ELb0ELb1EEEEEEEEEvNT_6ParamsE)
        /*056c*/ 	.word	0x00000040


	//----- nvinfo : EIATTR_MIN_STACK_SIZE
	.align		4
.L_289:
        /*0570*/ 	.byte	0x04, 0x12
        /*0572*/ 	.short	(.L_291 - .L_290)
	.align		4
.L_290:
        /*0574*/ 	.word	index@(_ZN7cutlass13device_kernelIN5flash11enable_sm90INS1_16FlashAttnFwdSm90INS1_25CollectiveMainloopFwdSm90ILi2EN4cute5tupleIJNS5_1CILi1EEES8_S8_EEENS6_IJNS7_ILi128EEENS7_ILi192EEESA_EEELi128ENS_12float_e4m3_tEfNS_4arch4Sm90ELb0ELb1ELb1ELb1ELb0ELb1ELb0ELb1ELb1ELb0ELb0ELb0EEENS1_21CollectiveEpilogueFwdINS6_IJSA_SA_SB_EEES9_NS_10bfloat16_tESF_Li256ELb1ELb0ELb0ELb1EEENS1_36VarlenDynamicPersistentTileSchedulerILi128ELi192ELi256ELi128ELb0ELb0ELb1ELb1ELb0ELb1EEEEEEEEEvNT_6ParamsE)
        /*0578*/ 	.word	0x00000048


	//----- nvinfo : EIATTR_MIN_STACK_SIZE
	.align		4
.L_291:
        /*057c*/ 	.byte	0x04, 0x12
        /*057e*/ 	.short	(.L_293 - .L_292)
	.align		4
.L_292:
        /*0580*/ 	.word	index@(_ZN7cutlass13device_kernelIN5flash11enable_sm90INS1_16FlashAttnFwdSm90INS1_25CollectiveMainloopFwdSm90ILi2EN4cute5tupleIJNS5_1CILi1EEES8_S8_EEENS6_IJNS7_ILi128EEENS7_ILi224EEESA_EEELi128ENS_12float_e4m3_tEfNS_4arch4Sm90ELb1ELb0ELb1ELb0ELb0ELb0ELb0ELb1ELb1ELb0ELb0ELb0EEENS1_21CollectiveEpilogueFwdINS6_IJSA_SA_SB_EEES9_NS_10bfloat16_tESF_Li256ELb0ELb0ELb0ELb1EEENS1_30DynamicPersistentTileSchedulerILi256ELi128ELb0ELb0ELb1EEEEEEEEEvNT_6ParamsE)
        /*0584*/ 	.word	0x00000040


	//----- nvinfo : EIATTR_MIN_STACK_SIZE
	.align		4
.L_293:
        /*0588*/ 	.byte	0x04, 0x12
        /*058a*/ 	.short	(.L_295 - .L_294)
	.align		4
.L_294:
        /*058c*/ 	.word	index@(_ZN7cutlass13device_kernelIN5flash11enable_sm90INS1_16FlashAttnFwdSm90INS1_25CollectiveMainloopFwdSm90ILi2EN4cute5tupleIJNS5_1CILi1EEES8_S8_EEENS6_IJNS7_ILi128EEENS7_ILi224EEESA_EEELi128ENS_12float_e4m3_tEfNS_4arch4Sm90ELb1ELb0ELb1ELb1ELb0ELb0ELb0ELb1ELb1ELb0ELb0ELb0EEENS1_21CollectiveEpilogueFwdINS6_IJSA_SA_SB_EEES9_NS_10bfloat16_tESF_Li256ELb1ELb0ELb0ELb1EEENS1_36VarlenDynamicPersistentTileSchedulerILi128ELi224ELi256ELi128ELb0ELb0ELb1ELb1ELb1ELb1EEEEEEEEEvNT_6ParamsE)
        /*0590*/ 	.word	0x00000038


	//----- nvinfo : EIATTR_MIN_STACK_SIZE
	.align		4
.L_295:
        /*0594*/ 	.byte	0x04, 0x12
        /*0596*/ 	.short	(.L_297 - .L_296)
	.align		4
.L_296:
        /*0598*/ 	.word	index@(_ZN7cutlass13device_kernelIN5flash11enable_sm90INS1_16FlashAttnFwdSm90INS1_25CollectiveMainloopFwdSm90ILi2EN4cute5tupleIJNS5_1CILi1EEES8_S8_EEENS6_IJNS7_ILi128EEENS7_ILi224EEESA_EEELi128ENS_12float_e4m3_tEfNS_4arch4Sm90ELb1ELb0ELb1ELb1ELb0ELb1ELb0ELb1ELb1ELb0ELb0ELb0EEENS1_21CollectiveEpilogueFwdINS6_IJSA_SA_SB_EEES9_NS_10bfloat16_tESF_Li256ELb1ELb0ELb0ELb1EEENS1_36VarlenDynamicPersistentTileSchedulerILi128ELi224ELi256ELi128ELb0ELb0ELb1ELb1ELb1ELb1EEEEEEEEEvNT_6ParamsE)
        /*059c*/ 	.word	0x000000f8


	//----- nvinfo : EIATTR_MIN_STACK_SIZE
	.align		4
.L_297:
        /*05a0*/ 	.byte	0x04, 0x12
        /*05a2*/ 	.short	(.L_299 - .L_298)
	.align		4
.L_298:
        /*05a4*/ 	.word	index@(_ZN7cutlass13device_kernelIN5flash11enable_sm90INS1_16FlashAttnFwdSm90INS1_25CollectiveMainloopFwdSm90ILi2EN4cute5tupleIJNS5_1CILi1EEES8_S8_EEENS6_IJNS7_ILi192EEENS7_ILi128EEENS7_ILi96EEEEEELi96ENS_12float_e4m3_tEfNS_4arch4Sm90ELb0ELb0ELb1ELb0ELb0ELb0ELb0ELb1ELb1ELb0ELb0ELb0EEENS1_21CollectiveEpilogueFwdINS6_IJSA_SC_SB_EEES9_NS_10bfloat16_tESG_Li384ELb0ELb0ELb0ELb1EEENS1_29StaticPersistentTileSchedulerILb0EEEEEEEEEvNT_6ParamsE)
        /*05a8*/ 	.word	0x00000000


	//----- nvinfo : EIATTR_MIN_STACK_SIZE
	.align		4
.L_299:
        /*05ac*/ 	.byte	0x04, 0x12
        /*05ae*/ 	.short	(.L_301 - .L_300)
	.align		4
.L_300:
        /*05b0*/ 	.word	index@(_ZN7cutlass13device_kernelIN5flash11enable_sm90INS1_16FlashAttnFwdSm90INS1_25CollectiveMainloopFwdSm90ILi2EN4cute5tupleIJNS5_1CILi1EEES8_S8_EEENS6_IJNS7_ILi192EEENS7_ILi128EEENS7_ILi96EEEEEELi96ENS_12float_e4m3_tEfNS_4arch4Sm90ELb0ELb0ELb1ELb1ELb0ELb0ELb0ELb1ELb1ELb0ELb0ELb0EEENS1_21CollectiveEpilogueFwdINS6_IJSA_SC_SB_EEES9_NS_10bfloat16_tESG_Li384ELb1ELb0ELb0ELb1EEENS1_36VarlenDynamicPersistentTileSchedulerILi192ELi128ELi384ELi128ELb0ELb0ELb1ELb0ELb1ELb1EEEEEEEEEvNT_6ParamsE)
        /*05b4*/ 	.word	0x00000010


	//----- nvinfo : EIATTR_MIN_STACK_SIZE
	.align		4
.L_301:
        /*05b8*/ 	.byte	0x04, 0x12
        /*05ba*/ 	.short	(.L_303 - .L_302)
	.align		4
.L_302:
        /*05bc*/ 	.word	index@(_ZN7cutlass13device_kernelIN5flash11enable_sm90INS1_16FlashAttnFwdSm90INS1_25CollectiveMainloopFwdSm90ILi2EN4cute5tupleIJNS5_1CILi1EEES8_S8_EEENS6_IJNS7_ILi192EEENS7_ILi128EEENS7_ILi96EEEEEELi96ENS_12float_e4m3_tEfNS_4arch4Sm90ELb0ELb0ELb1ELb1ELb0ELb1ELb0ELb1ELb1ELb0ELb0ELb0EEENS1_21CollectiveEpilogueFwdINS6_IJSA_SC_SB_EEES9_NS_10bfloat16_tESG_Li384ELb1ELb0ELb0ELb1EEENS1_36VarlenDynamicPersistentTileSchedulerILi192ELi128ELi384ELi128ELb0ELb0ELb1ELb0ELb1ELb1EEEEEEEEEvNT_6ParamsE)
        /*05c0*/ 	.word	0x00000060


	//----- nvinfo : EIATTR_MIN_STACK_SIZE
	.align		4
.L_303:
        /*05c4*/ 	.byte	0x04, 0x12
        /*05c6*/ 	.short	(.L_305 - .L_304)
	.align		4
.L_304:
        /*05c8*/ 	.word	index@(_ZN7cutlass13device_kernelIN5flash11enable_sm90INS1_16FlashAttnFwdSm90INS1_25CollectiveMainloopFwdSm90ILi2EN4cute5tupleIJNS5_1CILi1EEES8_S8_EEENS6_IJNS7_ILi192EEENS7_ILi128EEENS7_ILi96EEEEEELi96ENS_12float_e4m3_tEfNS_4arch4Sm90ELb0ELb1ELb1ELb0ELb0ELb0ELb0ELb1ELb1ELb0ELb0ELb0EEENS1_21CollectiveEpilogueFwdINS6_IJSA_SC_SB_EEES9_NS_10bfloat16_tESG_Li384ELb0ELb0ELb0ELb1EEENS1_30DynamicPersistentTileSchedulerILi384ELi128ELb0ELb0ELb1EEEEEEEEEvNT_6ParamsE)
        /*05cc*/ 	.word	0x00000008


	//----- nvinfo : EIATTR_MIN_STACK_SIZE
	.align		4
.L_305:
        /*05d0*/ 	.byte	0x04, 0x12
        /*05d2*/ 	.short	(.L_307 - .L_306)
	.align		4
.L_306:
        /*05d4*/ 	.word	index@(_ZN7cutlass13device_kernelIN5flash11enable_sm90INS1_16FlashAttnFwdSm90INS1_25CollectiveMainloopFwdSm90ILi2EN4cute5tupleIJNS5_1CILi1EEES8_S8_EEENS6_IJNS7_ILi192EEENS7_ILi128EEENS7_ILi96EEEEEELi96ENS_12float_e4m3_tEfNS_4arch4Sm90ELb0ELb1ELb1ELb1ELb0ELb0ELb0ELb1ELb1ELb0ELb0ELb0EEENS1_21CollectiveEpilogueFwdINS6_IJSA_SC_SB_EEES9_NS_10bfloat16_tESG_Li384ELb1ELb0ELb0ELb1EEENS1_36VarlenDynamicPersistentTileSchedulerILi192ELi128ELi384ELi128ELb0ELb0ELb1ELb1ELb0ELb1EEEEEEEEEvNT_6ParamsE)
        /*05d8*/ 	.word	0x00000010


	//----- nvinfo : EIATTR_MIN_STACK_SIZE
	.align		4
.L_307:
        /*05dc*/ 	.byte	0x04, 0x12
        /*05de*/ 	.short	(.L_309 - .L_308)
	.align		4
.L_308:
        /*05e0*/ 	.word	index@(_ZN7cutlass13device_kernelIN5flash11enable_sm90INS1_16FlashAttnFwdSm90INS1_25CollectiveMainloopFwdSm90ILi2EN4cute5tupleIJNS5_1CILi1EEES8_S8_EEENS6_IJNS7_ILi192EEENS7_ILi128EEENS7_ILi96EEEEEELi96ENS_12float_e4m3_tEfNS_4arch4Sm90ELb0ELb1ELb1ELb1ELb0ELb1ELb0ELb1ELb1ELb0ELb0ELb0EEENS1_21CollectiveEpilogueFwdINS6_IJSA_SC_SB_EEES9_NS_10bfloat16_tESG_Li384ELb1ELb0ELb0ELb1EEENS1_36VarlenDynamicPersistentTileSchedulerILi192ELi128ELi384ELi128ELb0ELb0ELb1ELb1ELb0ELb1EEEEEEEEEvNT_6ParamsE)
        /*05e4*/ 	.word	0x00000078


	//----- nvinfo : EIATTR_MIN_STACK_SIZE
	.align		4
.L_309:
        /*05e8*/ 	.byte	0x04, 0x12
        /*05ea*/ 	.short	(.L_311 - .L_310)
	.align		4
.L_310:
        /*05ec*/ 	.word	index@(_ZN7cutlass13device_kernelIN5flash11enable_sm90INS1_16FlashAttnFwdSm90INS1_25CollectiveMainloopFwdSm90ILi2EN4cute5tupleIJNS5_1CILi1EEES8_S8_EEENS6_IJNS7_ILi192EEENS7_ILi128EEENS7_ILi96EEEEEELi96ENS_12float_e4m3_tEfNS_4arch4Sm90ELb1ELb0ELb1ELb0ELb0ELb0ELb0ELb1ELb1ELb0ELb0ELb0EEENS1_21CollectiveEpilogueFwdINS6_IJSA_SC_SB_EEES9_NS_10bfloat16_tESG_Li384ELb0ELb0ELb0ELb1EEENS1_30DynamicPersistentTileSchedulerILi384ELi128ELb0ELb0ELb1EEEEEEEEEvNT_6ParamsE)
        /*05f0*/ 	.word	0x00000010


	//----- nvinfo : EIATTR_MIN_STACK_SIZE
	.align		4
.L_311:
        /*05f4*/ 	.byte	0x04, 0x12
        /*05f6*/ 	.short	(.L_313 - .L_312)
	.align		4
.L_312:
        /*05f8*/ 	.word	index@(_ZN7cutlass13device_kernelIN5flash11enable_sm90INS1_16FlashAttnFwdSm90INS1_25CollectiveMainloopFwdSm90ILi2EN4cute5tupleIJNS5_1CILi1EEES8_S8_EEENS6_IJNS7_ILi192EEENS7_ILi128EEENS7_ILi96EEEEEELi96ENS_12float_e4m3_tEfNS_4arch4Sm90ELb1ELb0ELb1ELb1ELb0ELb0ELb0ELb1ELb1ELb0ELb0ELb0EEENS1_21CollectiveEpilogueFwdINS6_IJSA_SC_SB_EEES9_NS_10bfloat16_tESG_Li384ELb1ELb0ELb0ELb1EEENS1_36VarlenDynamicPersistentTileSchedulerILi192ELi128ELi384ELi128ELb0ELb0ELb1ELb1ELb1ELb1EEEEEEEEEvNT_6ParamsE)
        /*05fc*/ 	.word	0x00000010


	//----- nvinfo : EIATTR_MIN_STACK_SIZE
	.align		4
.L_313:
        /*0600*/ 	.byte	0x04, 0x12
        /*0602*/ 	.short	(.L_315 - .L_314)
	.align		4
.L_314:
        /*0604*/ 	.word	index@(_ZN7cutlass13device_kernelIN5flash11enable_sm90INS1_16FlashAttnFwdSm90INS1_25CollectiveMainloopFwdSm90ILi2EN4cute5tupleIJNS5_1CILi1EEES8_S8_EEENS6_IJNS7_ILi192EEENS7_ILi128EEENS7_ILi96EEEEEELi96ENS_12float_e4m3_tEfNS_4arch4Sm90ELb1ELb0ELb1ELb1ELb0ELb1ELb0ELb1ELb1ELb0ELb0ELb0EEENS1_21CollectiveEpilogueFwdINS6_IJSA_SC_SB_EEES9_NS_10bfloat16_tESG_Li384ELb1ELb0ELb0ELb1EEENS1_36VarlenDynamicPersistentTileSchedulerILi192ELi128ELi384ELi128ELb0ELb0ELb1ELb1ELb1ELb1EEEEEEEEEvNT_6ParamsE)
        /*0608*/ 	.word	0x00000068


	//----- nvinfo : EIATTR_MIN_STACK_SIZE
	.align		4
.L_315:
        /*060c*/ 	.byte	0x04, 0x12
        /*060e*/ 	.short	(.L_317 - .L_316)
	.align		4
.L_316:
        /*0610*/ 	.word	index@(_ZN7cutlass13device_kernelIN5flash11enable_sm90INS1_16FlashAttnFwdSm90INS1_25CollectiveMainloopFwdSm90ILi2EN4cute5tupleIJNS5_1CILi1EEES8_S8_EEENS6_IJNS7_ILi192EEENS7_ILi160EEENS7_ILi64EEEEEELi64ENS_12float_e4m3_tEfNS_4arch4Sm90ELb0ELb0ELb1ELb0ELb0ELb0ELb0ELb1ELb1ELb0ELb0ELb0EEENS1_21CollectiveEpilogueFwdINS6_IJSA_SC_SB_EEES9_NS_10bfloat16_tESG_Li384ELb0ELb0ELb0ELb1EEENS1_29StaticPersistentTileSchedulerILb0EEEEEEEEEvNT_6ParamsE)
        /*0614*/ 	.word	0x00000000


	//----- nvinfo : EIATTR_MIN_STACK_SIZE
	.align		4
.L_317:
        /*0618*/ 	.byte	0x04, 0x12
        /*061a*/ 	.short	(.L_319 - .L_318)
	.align		4
.L_318:
        /*061c*/ 	.word	index@(_ZN7cutlass13device_kernelIN5flash11enable_sm90INS1_16FlashAttnFwdSm90INS1_25CollectiveMainloopFwdSm90ILi2EN4cute5tupleIJNS5_1CILi1EEES8_S8_EEENS6_IJNS7_ILi192EEENS7_ILi160EEENS7_ILi64EEEEEELi64ENS_12float_e4m3_tEfNS_4arch4Sm90ELb0ELb0ELb1ELb1ELb0ELb0ELb0ELb1ELb1ELb0ELb0ELb0EEENS1_21CollectiveEpilogueFwdINS6_IJSA_SC_SB_EEES9_NS_10bfloat16_tESG_Li384ELb1ELb0ELb0ELb1EEENS1_36VarlenDynamicPersistentTileSchedulerILi192ELi160ELi384ELi128ELb0ELb0ELb1ELb0ELb1ELb1EEEEEEEEEvNT_6ParamsE)
        /*0620*/ 	.word	0x00000008


	//----- nvinfo : EIATTR_MIN_STACK_SIZE
	.align		4
.L_319:
        /*0624*/ 	.byte	0x04, 0x12
        /*0626*/ 	.short	(.L_321 - .L_320)
	.align		4
.L_320:
        /*0628*/ 	.word	index@(_ZN7cutlass13device_kernelIN5flash11enable_sm90INS1_16FlashAttnFwdSm90INS1_25CollectiveMainloopFwdSm90ILi2EN4cute5tupleIJNS5_1CILi1EEES8_S8_EEENS6_IJNS7_ILi192EEENS7_ILi160EEENS7_ILi64EEEEEELi64ENS_12float_e4m3_tEfNS_4arch4Sm90ELb0ELb0ELb1ELb1ELb0ELb1ELb0ELb1ELb1ELb0ELb0ELb0EEENS1_21CollectiveEpilogueFwdINS6_IJSA_SC_SB_EEES9_NS_10bfloat16_tESG_Li384ELb1ELb0ELb0ELb1EEENS1_36VarlenDynamicPersistentTileSchedulerILi192ELi160ELi384ELi128ELb0ELb0ELb1ELb0ELb1ELb1EEEEEEEEEvNT_6ParamsE)
        /*062c*/ 	.word	0x00000058


	//----- nvinfo : EIATTR_MIN_STACK_SIZE
	.align		4
.L_321:
        /*0630*/ 	.byte	0x04, 0x12
        /*0632*/ 	.short	(.L_323 - .L_322)
	.align		4
.L_322:
        /*0634*/ 	.word	index@(_ZN7cutlass13device_kernelIN5flash11enable_sm90INS1_16FlashAttnFwdSm90INS1_25CollectiveMainloopFwdSm90ILi2EN4cute5tupleIJNS5_1CILi1EEES8_S8_EEENS6_IJNS7_ILi192EEENS7_ILi160EEENS7_ILi64EEEEEELi64ENS_12float_e4m3_tEfNS_4arch4Sm90ELb0ELb1ELb1ELb0ELb0ELb0ELb0ELb1ELb1ELb0ELb0ELb0EEENS1_21CollectiveEpilogueFwdINS6_IJSA_SC_SB_EEES9_NS_10bfloat16_tESG_Li384ELb0ELb0ELb0ELb1EEENS1_30DynamicPersistentTileSchedulerILi384ELi128ELb0ELb0ELb1EEEEEEEEEvNT_6ParamsE)
        /*0638*/ 	.word	0x00000000


	//----- nvinfo : EIATTR_MIN_STACK_SIZE
	.align		4
.L_323:
        /*063c*/ 	.byte	0x04, 0x12
        /*063e*/ 	.short	(.L_325 - .L_324)
	.align		4
.L_324:
        /*0640*/ 	.word	index@(_ZN7cutlass13device_kernelIN5flash11enable_sm90INS1_16FlashAttnFwdSm90INS1_25CollectiveMainloopFwdSm90ILi2EN4cute5tupleIJNS5_1CILi1EEES8_S8_EEENS6_IJNS7_ILi192EEENS7_ILi160EEENS7_ILi64EEEEEELi64ENS_12float_e4m3_tEfNS_4arch4Sm90ELb0ELb1ELb1ELb1ELb0ELb0ELb0ELb1ELb1ELb0ELb0ELb0EEENS1_21CollectiveEpilogueFwdINS6_IJSA_SC_SB_EEES9_NS_10bfloat16_tESG_Li384ELb1ELb0ELb0ELb1EEENS1_36VarlenDynamicPersistentTileSchedulerILi192ELi160ELi384ELi128ELb0ELb0ELb1ELb1ELb0ELb1EEEEEEEEEvNT_6ParamsE)
        /*0644*/ 	.word	0x00000008


	//----- nvinfo : EIATTR_MIN_STACK_SIZE
	.align		4
.L_325:
        /*0648*/ 	.byte	0x04, 0x12
        /*064a*/ 	.short	(.L_327 - .L_326)
	.align		4
.L_326:
        /*064c*/ 	.word	index@(_ZN7cutlass13device_kernelIN5flash11enable_sm90INS1_16FlashAttnFwdSm90INS1_25CollectiveMainloopFwdSm90ILi2EN4cute5tupleIJNS5_1CILi1EEES8_S8_EEENS6_IJNS7_ILi192EEENS7_ILi160EEENS7_ILi64EEEEEELi64ENS_12float_e4m3_tEfNS_4arch4Sm90ELb0ELb1ELb1ELb1ELb0ELb1ELb0ELb1ELb1ELb0ELb0ELb0EEENS1_21CollectiveEpilogueFwdINS6_IJSA_SC_SB_EEES9_NS_10bfloat16_tESG_Li384ELb1ELb0ELb0ELb1EEENS1_36VarlenDynamicPersistentTileSchedulerILi192ELi160ELi384ELi128ELb0ELb0ELb1ELb1ELb0ELb1EEEEEEEEEvNT_6ParamsE)
        /*0650*/ 	.word	0x00000080


	//----- nvinfo : EIATTR_MIN_STACK_SIZE
	.align		4
.L_327:
        /*0654*/ 	.byte	0x04, 0x12
        /*0656*/ 	.short	(.L_329 - .L_328)
	.align		4
.L_328:
        /*0658*/ 	.word	index@(_ZN7cutlass13device_kernelIN5flash11enable_sm90INS1_16FlashAttnFwdSm90INS1_25CollectiveMainloopFwdSm90ILi2EN4cute5tupleIJNS5_1CILi1EEES8_S8_EEENS6_IJNS7_ILi192EEENS7_ILi160EEENS7_ILi64EEEEEELi64ENS_12float_e4m3_tEfNS_4arch4Sm90ELb1ELb0ELb1ELb0ELb0ELb0ELb0ELb1ELb1ELb0ELb0ELb0EEENS1_21CollectiveEpilogueFwdINS6_IJSA_SC_SB_EEES9_NS_10bfloat16_tESG_Li384ELb0ELb0ELb0ELb1EEENS1_30DynamicPersistentTileSchedulerILi384ELi128ELb0ELb0ELb1EEEEEEEEEvNT_6ParamsE)
        /*065c*/ 	.word	0x00000010


	//----- nvinfo : EIATTR_MIN_STACK_SIZE
	.align		4
.L_329:
        /*0660*/ 	.byte	0x04, 0x12
        /*0662*/ 	.short	(.L_331 - .L_330)
	.align		4
.L_330:
        /*0664*/ 	.word	index@(_ZN7cutlass13device_kernelIN5flash11enable_sm90INS1_16FlashAttnFwdSm90INS1_25CollectiveMainloopFwdSm90ILi2EN4cute5tupleIJNS5_1CILi1EEES8_S8_EEENS6_IJNS7_ILi192EEENS7_ILi160EEENS7_ILi64EEEEEELi64ENS_12float_e4m3_tEfNS_4arch4Sm90ELb1ELb0ELb1ELb1ELb0ELb0ELb0ELb1ELb1ELb0ELb0ELb0EEENS1_21CollectiveEpilogueFwdINS6_IJSA_SC_SB_EEES9_NS_10bfloat16_tESG_Li384ELb1ELb0ELb0ELb1EEENS1_36VarlenDynamicPersistentTileSchedulerILi192ELi160ELi384ELi128ELb0ELb0ELb1ELb1ELb1ELb1EEEEEEEEEvNT_6ParamsE)
        /*0668*/ 	.word	0x00000008


	//----- nvinfo : EIATTR_MIN_STACK_SIZE
	.align		4
.L_331:
        /*066c*/ 	.byte	0x04, 0x12
        /*066e*/ 	.short	(.L_333 - .L_332)
	.align		4
.L_332:
        /*0670*/ 	.word	index@(_ZN7cutlass13device_kernelIN5flash11enable_sm90INS1_16FlashAttnFwdSm90INS1_25CollectiveMainloopFwdSm90ILi2EN4cute5tupleIJNS5_1CILi1EEES8_S8_EEENS6_IJNS7_ILi192EEENS7_ILi160EEENS7_ILi64EEEEEELi64ENS_12float_e4m3_tEfNS_4arch4Sm90ELb1ELb0ELb1ELb1ELb0ELb1ELb0ELb1ELb1ELb0ELb0ELb0EEENS1_21CollectiveEpilogueFwdINS6_IJSA_SC_SB_EEES9_NS_10bfloat16_tESG_Li384ELb1ELb0ELb0ELb1EEENS1_36VarlenDynamicPersistentTileSchedulerILi192ELi160ELi384ELi128ELb0ELb0ELb1ELb1ELb1ELb1EEEEEEEEEvNT_6ParamsE)
        /*0674*/ 	.word	0x00000070
.L_333:


//--------------------- .nv.compat                --------------------------
	.section	.nv.compat,"",@"SHT_CUDA_COMPAT_INFO"
	.align	4
        /*0000*/ 	.byte	0x02, 0x09, 0x01, 0x00, 0x02, 0x02, 0x04, 0x00, 0x02, 0x05, 0x05, 0x00, 0x03, 0x07, 0x01, 0x01
        /*0010*/ 	.byte	0x02, 0x03, 0x01, 0x00, 0x02, 0x06, 0x01, 0x00, 0x04, 0x0b, 0x08, 0x00, 0x00, 0x00, 0x00, 0x00
        /*0020*/ 	.byte	0x00, 0x00, 0x00, 0x00


//--------------------- .nv.info._ZN7cutlass13device_kernelIN5flash11enable_sm90INS1_16FlashAttnFwdSm90INS1_25CollectiveMainloopFwdSm90ILi2EN4cute5tupleIJNS5_1CILi1EEES8_S8_EEENS6_IJNS7_ILi128EEESA_NS7_ILi256EEEEEELi256ENS_12float_e4m3_tEfNS_4arch4Sm90ELb0ELb0ELb1ELb0ELb0ELb0ELb0ELb1ELb1ELb0ELb0ELb0EEENS1_21CollectiveEpilogueFwdINS6_IJSA_SB_SA_EEES9_NS_10bfloat16_tESF_Li256ELb0ELb0ELb0ELb1EEENS1_29StaticPersistentTileSchedulerILb0EEEEEEEEEvNT_6ParamsE --------------------------
	.section	.nv.info._ZN7cutlass13device_kernelIN5flash11enable_sm90INS1_16FlashAttnFwdSm90INS1_25CollectiveMainloopFwdSm90ILi2EN4cute5tupleIJNS5_1CILi1EEES8_S8_EEENS6_IJNS7_ILi128EEESA_NS7_ILi256EEEEEELi256ENS_12float_e4m3_tEfNS_4arch4Sm90ELb0ELb0ELb1ELb0ELb0ELb0ELb0ELb1ELb1ELb0ELb0ELb0EEENS1_21CollectiveEpilogueFwdINS6_IJSA_SB_SA_EEES9_NS_10bfloat16_tESF_Li256ELb0ELb0ELb0ELb1EEENS1_29StaticPersistentTileSchedulerILb0EEEEEEEEEvNT_6ParamsE,"",@"SHT_CUDA_INFO"
	.sectionflags	@""
	.align	4


	//----- nvinfo : EIATTR_CUDA_API_VERSION
	.align		4
        /*0000*/ 	.byte	0x04, 0x37
        /*0002*/ 	.short	(.L_335 - .L_334)
.L_334:
        /*0004*/ 	.word	0x00000082


	//----- nvinfo : EIATTR_KPARAM_INFO
	.align		4
.L_335:
        /*0008*/ 	.byte	0x04, 0x17
        /*000a*/ 	.short	(.L_337 - .L_336)
.L_336:
        /*000c*/ 	.word	0x00000000
        /*0010*/ 	.short	0x0000
        /*0012*/ 	.short	0x0070
        /*0014*/ 	.byte	0x00, 0xf0, 0x01, 0x2e


	//----- nvinfo : EIATTR_SPARSE_MMA_MASK
	.align		4
.L_337:
        /*0018*/ 	.byte	0x03, 0x50
        /*001a*/ 	.short	0x0000


	//----- nvinfo : EIATTR_MAXREG_COUNT
	.align		4
        /*001c*/ 	.byte	0x03, 0x1b
        /*001e*/ 	.short	0x00a8


	//----- nvinfo : EIATTR_NUM_BARRIERS
	.align		4
        /*0020*/ 	.byte	0x02, 0x4c
        /*0022*/ 	.byte	0x10
	.zero		1


	//----- nvinfo : EIATTR_EXTERNS
	.align		4
        /*0024*/ 	.byte	0x04, 0x0f
        /*0026*/ 	.short	(.L_339 - .L_338)


	//   ....[0]....
	.align		4
.L_338:
        /*0028*/ 	.word	index@(__assertfail)


	//----- nvinfo : EIATTR_ANNOTATIONS
	.align		4
.L_339:
        /*002c*/ 	.byte	0x04, 0x55
        /*002e*/ 	.short	(.L_341 - .L_340)


	//   ....[0]....
.L_340:
        /*0030*/ 	.word	0x00000001
        /*0034*/ 	.byte	0x40, 0x9d, 0x00, 0x00, 0x01, 0x00, 0x00, 0x00, 0x60, 0x9d, 0x00, 0x00, 0x01, 0x00, 0x00, 0x00
        /* <DEDUP_REMOVED lines=28> */
        /*0204*/ 	.byte	0x90, 0xda, 0x00, 0x00


	//----- nvinfo : EIATTR_MERCURY_ISA_VERSION
	.align		4
.L_341:
        /*0208*/ 	.byte	0x03, 0x5f
        /*020a*/ 	.short	0x0101


	//----- nvinfo : EIATTR_INT_WARP_WIDE_INSTR_OFFSETS
	.align		4
        /*020c*/ 	.byte	0x04, 0x31
        /*020e*/ 	.short	(.L_343 - .L_342)


	//   ....[0]....
.L_342:
        /*0210*/ 	.word	0x00000190


	//   ....[1]....
        /*0214*/ 	.word	0x000001c0


	//   ....[2]....
        /*0218*/ 	.word	0x000001d0


	//   ....[3]....
        /*021c*/ 	.word	0x0000a840


	//----- nvinfo : EIATTR_COOP_GROUP_MASK_REGIDS
	.align		4
.L_343:
        /*0220*/ 	.byte	0x04, 0x29
        /*0222*/ 	.short	(.L_345 - .L_344)


	//   ....[0]....
.L_344:
        /*0224*/ 	.word	0xffffffff


	//   ....[1]....
        /*0228*/ 	.word	0xffffffff


	//   ....[2]....
        /*022c*/ 	.word	0xffffffff


	//   ....[3]....
        /*0230*/ 	.word	0xffffffff


	//   ....[4]....
        /*0234*/ 	.word	0xffffffff


	//   ....[5]....
        /*0238*/ 	.word	0xffffffff


	//   ....[6]....
        /*023c*/ 	.word	0xffffffff


	//   ....[7]....
        /*0240*/ 	.word	0xffffffff


	//   ....[8]....
        /*0244*/ 	.word	0xffffffff


	//   ....[9]....
        /*0248*/ 	.word	0xffffffff


	//   ....[10]....
        /*024c*/ 	.word	0xffffffff


	//   ....[11]....
        /*0250*/ 	.word	0xffffffff


	//   ....[12]....
        /*0254*/ 	.word	0xffffffff


	//   ....[13]....
        /*0258*/ 	.word	0xffffffff


	//   ....[14]....
        /*025c*/ 	.word	0xffffffff


	//   ....[15]....
        /*0260*/ 	.word	0xffffffff


	//   ....[16]....
        /*0264*/ 	.word	0xffffffff


	//   ....[17]....
        /*0268*/ 	.word	0xffffffff


	//   ....[18]....
        /*026c*/ 	.word	0xffffffff


	//   ....[19]....
        /*0270*/ 	.word	0xffffffff


	//   ....[20]....
        /*0274*/ 	.word	0xffffffff


	//   ....[21]....
        /*0278*/ 	.word	0xffffffff


	//   ....[22]....
        /*027c*/ 	.word	0xffffffff


	//   ....[23]....
        /*0280*/ 	.word	0xffffffff


	//   ....[24]....
        /*0284*/ 	.word	0xffffffff


	//   ....[25]....
        /*0288*/ 	.word	0xffffffff


	//   ....[26]....
        /*028c*/ 	.word	0xffffffff


	//   ....[27]....
        /*0290*/ 	.word	0xffffffff


	//   ....[28]....
        /*0294*/ 	.word	0xffffffff


	//   ....[29]....
        /*0298*/ 	.word	0xffffffff


	//   ....[30]....
        /*029c*/ 	.word	0xffffffff


	//   ....[31]....
        /*02a0*/ 	.word	0xffffffff


	//   ....[32]....
        /*02a4*/ 	.word	0xffffffff


	//   ....[33]....
        /*02a8*/ 	.word	0xffffffff


	//   ....[34]....
        /*02ac*/ 	.word	0xffffffff


	//   ....[35]....
        /*02b0*/ 	.word	0xffffffff


	//   ....[36]....
        /*02b4*/ 	.word	0xffffffff


	//   ....[37]....
        /*02b8*/ 	.word	0xffffffff


	//   ....[38]....
        /*02bc*/ 	.word	0xffffffff


	//   ....[39]....
        /*02c0*/ 	.word	0xffffffff


	//   ....[40]....
        /*02c4*/ 	.word	0xffffffff


	//   ....[41]....
        /*02c8*/ 	.word	0xffffffff


	//   ....[42]....
        /*02cc*/ 	.word	0xffffffff


	//   ....[43]....
        /*02d0*/ 	.word	0xffffffff


	//   ....[44]....
        /*02d4*/ 	.word	0xffffffff


	//   ....[45]....
        /*02d8*/ 	.word	0xffffffff


	//   ....[46]....
        /*02dc*/ 	.word	0xffffffff


	//   ....[47]....
        /*02e0*/ 	.word	0xffffffff


	//   ....[48]....
        /*02e4*/ 	.word	0xffffffff


	//   ....[49]....
        /*02e8*/ 	.word	0xffffffff


	//   ....[50]....
        /*02ec*/ 	.word	0xffffffff


	//   ....[51]....
        /*02f0*/ 	.word	0xffffffff


	//   ....[52]....
        /*02f4*/ 	.word	0xffffffff


	//   ....[53]....
        /*02f8*/ 	.word	0xffffffff


	//   ....[54]....
        /*02fc*/ 	.word	0xffffffff


	//   ....[55]....
        /*0300*/ 	.word	0xffffffff


	//   ....[56]....
        /*0304*/ 	.word	0xffffffff


	//   ....[57]....
        /*0308*/ 	.word	0xffffffff


	//   ....[58]....
        /*030c*/ 	.word	0xffffffff


	//   ....[59]....
        /*0310*/ 	.word	0xffffffff


	//   ....[60]....
        /*0314*/ 	.word	0xffffffff


	//   ....[61]....
        /*0318*/ 	.word	0xffffffff


	//   ....[62]....
        /*031c*/ 	.word	0xffffffff


	//   ....[63]....
        /*0320*/ 	.word	0xffffffff


	//   ....[64]....
        /*0324*/ 	.word	0xffffffff


	//   ....[65]....
        /*0328*/ 	.word	0xffffffff


	//   ....[66]....
        /*032c*/ 	.word	0xffffffff


	//   ....[67]....
        /*0330*/ 	.word	0xffffffff


	//   ....[68]....
        /*0334*/ 	.word	0xffffffff


	//   ....[69]....
        /*0338*/ 	.word	0xffffffff


	//   ....[70]....
        /*033c*/ 	.word	0xffffffff


	//   ....[71]....
        /*0340*/ 	.word	0xffffffff


	//   ....[72]....
        /*0344*/ 	.word	0xffffffff


	//   ....[73]....
        /*0348*/ 	.word	0xffffffff


	//   ....[74]....
        /*034c*/ 	.word	0xffffffff


	//   ....[75]....
        /*0350*/ 	.word	0xffffffff


	//   ....[76]....
        /*0354*/ 	.word	0xffffffff


	//   ....[77]....
        /*0358*/ 	.word	0xffffffff


	//   ....[78]....
        /*035c*/ 	.word	0xffffffff


	//   ....[79]....
        /*0360*/ 	.word	0xffffffff


	//   ....[80]....
        /*0364*/ 	.word	0xffffffff


	//   ....[81]....
        /*0368*/ 	.word	0xffffffff


	//   ....[82]....
        /*036c*/ 	.word	0xffffffff


	//   ....[83]....
        /*0370*/ 	.word	0xffffffff


	//   ....[84]....
        /*0374*/ 	.word	0xffffffff


	//   ....[85]....
        /*0378*/ 	.word	0xffffffff


	//   ....[86]....
        /*037c*/ 	.word	0xffffffff


	//   ....[87]....
        /*0380*/ 	.word	0x0500000f


	//----- nvinfo : EIATTR_COOP_GROUP_INSTR_OFFSETS
	.align		4
.L_345:
        /*0384*/ 	.byte	0x04, 0x28
        /*0386*/ 	.short	(.L_347 - .L_346)


	//   ....[0]....
.L_346:
        /*0388*/ 	.word	0x00000070


	//   ....[1]....
        /*038c*/ 	.word	0x000001a0


	//   ....[2]....
        /*0390*/ 	.word	0x000001f0


	//   ....[3]....
        /*0394*/ 	.word	0x000003e0


	//   ....[4]....
        /*0398*/ 	.word	0x00000540


	//   ....[5]....
        /*039c*/ 	.word	0x00000660


	//   ....[6]....
        /*03a0*/ 	.word	0x000007c0


	//   ....[7]....
        /*03a4*/ 	.word	0x00000d80


	//   ....[8]....
        /*03a8*/ 	.word	0x00002da0


	//   ....[9]....
        /*03ac*/ 	.word	0x00002e10


	//   ....[10]....
        /*03b0*/ 	.word	0x00003380


	//   ....[11]....
        /*03b4*/ 	.word	0x00003440


	//   ....[12]....
        /*03b8*/ 	.word	0x00005930


	//   ....[13]....
        /*03bc*/ 	.word	0x00005950


	//   ....[14]....
        /*03c0*/ 	.word	0x00005980


	//   ....[15]....
        /*03c4*/ 	.word	0x00005990


	//   ....[16]....
        /*03c8*/ 	.word	0x000075c0


	//   ....[17]....
        /*03cc*/ 	.word	0x000075d0


	//   ....[18]....
        /*03d0*/ 	.word	0x00007600


	//   ....[19]....
        /*03d4*/ 	.word	0x00007610


	//   ....[20]....
        /*03d8*/ 	.word	0x000087e0


	//   ....[21]....
        /*03dc*/ 	.word	0x000087f0


	//   ....[22]....
        /*03e0*/ 	.word	0x00008800


	//   ....[23]....
        /*03e4*/ 	.word	0x00008810


	//   ....[24]....
        /*03e8*/ 	.word	0x00008c20


	//   ....[25]....
        /*03ec*/ 	.word	0x00008c60


	//   ....[26]....
        /*03f0*/ 	.word	0x00008de0


	//   ....[27]....
        /*03f4*/ 	.word	0x00008e70


	//   ....[28]....
        /*03f8*/ 	.word	0x00008ef0


	//   ....[29]....
        /*03fc*/ 	.word	0x00008f20


	//   ....[30]....
        /*0400*/ 	.word	0x00008f50


	//   ....[31]....
        /*0404*/ 	.word	0x00008f80


	//   ....[32]....
        /*0408*/ 	.word	0x00008fb0


	//   ....[33]....
        /*040c*/ 	.word	0x00008fd0


	//   ....[34]....
        /*0410*/ 	.word	0x00009000


	//   ....[35]....
        /*0414*/ 	.word	0x00009020


	//   ....[36]....
        /*0418*/ 	.word	0x00009080


	//   ....[37]....
        /*041c*/ 	.word	0x00009090


	//   ....[38]....
        /*0420*/ 	.word	0x000090a0


	//   ....[39]....
        /*0424*/ 	.word	0x000090b0


	//   ....[40]....
        /*0428*/ 	.word	0x000090d0


	//   ....[41]....
        /*042c*/ 	.word	0x000090e0


	//   ....[42]....
        /*0430*/ 	.word	0x000090f0


	//   ....[43]....
        /*0434*/ 	.word	0x00009100


	//   ....[44]....
        /*0438*/ 	.word	0x00009110


	//   ....[45]....
        /*043c*/ 	.word	0x00009120


	//   ....[46]....
        /*0440*/ 	.word	0x00009130


	//   ....[47]....
        /*0444*/ 	.word	0x00009140


	//   ....[48]....
        /*0448*/ 	.word	0x00009150


	//   ....[49]....
        /*044c*/ 	.word	0x00009160


	//   ....[50]....
        /*0450*/ 	.word	0x00009170


	//   ....[51]....
        /*0454*/ 	.word	0x00009180


	//   ....[52]....
        /*0458*/ 	.word	0x00009190


	//   ....[53]....
        /*045c*/ 	.word	0x000091a0


	//   ....[54]....
        /*0460*/ 	.word	0x000091b0


	//   ....[55]....
        /*0464*/ 	.word	0x000091c0


	//   ....[56]....
        /*0468*/ 	.word	0x000091d0


	//   ....[57]....
        /*046c*/ 	.word	0x000091e0


	//   ....[58]....
        /*0470*/ 	.word	0x000091f0


	//   ....[59]....
        /*0474*/ 	.word	0x00009200


	//   ....[60]....
        /*0478*/ 	.word	0x00009210


	//   ....[61]....
        /*047c*/ 	.word	0x00009220


	//   ....[62]....
        /*0480*/ 	.word	0x00009240


	//   ....[63]....
        /*0484*/ 	.word	0x00009260


	//   ....[64]....
        /*0488*/ 	.word	0x00009290


	//   ....[65]....
        /*048c*/ 	.word	0x000092b0


	//   ....[66]....
        /*0490*/ 	.word	0x000092d0


	//   ....[67]....
        /*0494*/ 	.word	0x000092e0


	//   ....[68]....
        /*0498*/ 	.word	0x000092f0


	//   ....[69]....
        /*049c*/ 	.word	0x00009300


	//   ....[70]....
        /*04a0*/ 	.word	0x00009310


	//   ....[71]....
        /*04a4*/ 	.word	0x00009330


	//   ....[72]....
        /*04a8*/ 	.word	0x00009340


	//   ....[73]....
        /*04ac*/ 	.word	0x00009360


	//   ....[74]....
        /*04b0*/ 	.word	0x00009380


	//   ....[75]....
        /*04b4*/ 	.word	0x00009390


	//   ....[76]....
        /*04b8*/ 	.word	0x000093a0


	//   ....[77]....
        /*04bc*/ 	.word	0x000093c0


	//   ....[78]....
        /*04c0*/ 	.word	0x000093e0


	//   ....[79]....
        /*04c4*/ 	.word	0x00009400


	//   ....[80]....
        /*04c8*/ 	.word	0x00009410


	//   ....[81]....
        /*04cc*/ 	.word	0x00009440


	//   ....[82]....
        /*04d0*/ 	.word	0x00009450


	//   ....[83]....
        /*04d4*/ 	.word	0x00009460


	//   ....[84]....
        /*04d8*/ 	.word	0x000099f0


	//   ....[85]....
        /*04dc*/ 	.word	0x0000a960


	//   ....[86]....
        /*04e0*/ 	.word	0x0000d2d0


	//   ....[87]....
        /*04e4*/ 	.word	0x0000d7f0


	//----- nvinfo : EIATTR_REG_RECONFIG
	.align		4
.L_347:
        /*04e8*/ 	.byte	0x01, 0x54
	.zero		2


	//----- nvinfo : EIATTR_SYSCALL_OFFSETS
	.align		4
        /*04ec*/ 	.byte	0x04, 0x46
        /*04ee*/ 	.short	(.L_349 - .L_348)


	//   ....[0]....
.L_348:
        /*04f0*/ 	.word	0x00001140


	//   ....[1]....
        /*04f4*/ 	.word	0x0000a2e0


	//   ....[2]....
        /*04f8*/ 	.word	0x0000a420


	//   ....[3]....
        /*04fc*/ 	.word	0x0000a560


	//   ....[4]....
        /*0500*/ 	.word	0x0000a680


	//----- nvinfo : EIATTR_MBARRIER_INSTR_OFFSETS
	.align		4
.L_349:
        /*0504*/ 	.byte	0x04, 0x39
        /*0506*/ 	.short	(.L_351 - .L_350)


	//   ....[0]....
.L_350:
        /*0508*/ 	.word	0x00000290
        /*050c*/ 	.word	0x000000ff
        /*0510*/ 	.word	0x00038800
        /*0514*/ 	.short	0x0100
        /*0516*/ 	.byte	0x06
	.zero		1


	//   ....[1]....
        /*0518*/ 	.word	0x000002a0
        /*051c*/ 	.word	0x000000ff
        /*0520*/ 	.word	0x00038820
        /*0524*/ 	.short	0x0100
        /*0526*/ 	.byte	0x06
	.zero		1


	//   ....[2]....
        /*0528*/ 	.word	0x00000390
        /*052c*/ 	.word	0x000000ff
        /*0530*/ 	.word	0x00038830
        /*0534*/ 	.short	0x0100
        /*0536*/ 	.byte	0x08
	.zero		1


	//   ....[3]....
        /*0538*/ 	.word	0x000003a0
        /*053c*/ 	.word	0x000000ff
        /*0540*/ 	.word	0x00038840
        /*0544*/ 	.short	0x0100
        /*0546*/ 	.byte	0x08
	.zero		1


	//   ....[4]....
        /*0548*/ 	.word	0x000003b0
        /*054c*/ 	.word	0x000000ff
        /*0550*/ 	.word	0x00038838
        /*0554*/ 	.short	0x0100
        /*0556*/ 	.byte	0x08
	.zero		1


	//   ....[5]....
        /*0558*/ 	.word	0x000003c0
        /*055c*/ 	.word	0x000000ff
        /*0560*/ 	.word	0x00038848
        /*0564*/ 	.short	0x0100
        /*0566*/ 	.byte	0x08
	.zero		1


	//   ....[6]....
        /*0568*/ 	.word	0x000004f0
        /*056c*/ 	.word	0x000000ff
        /*0570*/ 	.word	0x00038850
        /*0574*/ 	.short	0x0100
        /*0576*/ 	.byte	0x08
	.zero		1


	//   ....[7]....
        /*0578*/ 	.word	0x00000500
        /*057c*/ 	.word	0x000000ff
        /*0580*/ 	.word	0x00038860
        /*0584*/ 	.short	0x0100
        /*0586*/ 	.byte	0x08
	.zero		1


	//   ....[8]....
        /*0588*/ 	.word	0x00000510
        /*058c*/ 	.word	0x000000ff
        /*0590*/ 	.word	0x00038858
        /*0594*/ 	.short	0x0100
        /*0596*/ 	.byte	0x08
	.zero		1


	//   ....[9]....
        /*0598*/ 	.word	0x00000520
        /*059c*/ 	.word	0x000000ff
        /*05a0*/ 	.word	0x00038868
        /*05a4*/ 	.short	0x0100
        /*05a6*/ 	.byte	0x08
	.zero		1


	//   ....[10]....
        /*05a8*/ 	.word	0x00000610
        /*05ac*/ 	.word	0x000000ff
        /*05b0*/ 	.word	0x00038870
        /*05b4*/ 	.short	0x0100
        /*05b6*/ 	.byte	0x06
	.zero		1


	//   ....[11]....
        /*05b8*/ 	.word	0x00000620
        /*05bc*/ 	.word	0x000000ff
        /*05c0*/ 	.word	0x00038880
        /*05c4*/ 	.short	0x0100
        /*05c6*/ 	.byte	0x06
	.zero		1


	//   ....[12]....
        /*05c8*/ 	.word	0x00000630
        /*05cc*/ 	.word	0x000000ff
        /*05d0*/ 	.word	0x00038878
        /*05d4*/ 	.short	0x0100
        /*05d6*/ 	.byte	0x06
	.zero		1


	//   ....[13]....
        /*05d8*/ 	.word	0x00000640
        /*05dc*/ 	.word	0x000000ff
        /*05e0*/ 	.word	0x00038888
        /*05e4*/ 	.short	0x0100
        /*05e6*/ 	.byte	0x06
	.zero		1


	//   ....[14]....
        /*05e8*/ 	.word	0x00000770
        /*05ec*/ 	.word	0x000000ff
        /*05f0*/ 	.word	0x00038890
        /*05f4*/ 	.short	0x0100
        /*05f6*/ 	.byte	0x08
	.zero		1


	//   ....[15]....
        /*05f8*/ 	.word	0x00000780
        /*05fc*/ 	.word	0x000000ff
        /*0600*/ 	.word	0x000388a0
        /*0604*/ 	.short	0x0100
        /*0606*/ 	.byte	0x08
	.zero		1


	//   ....[16]....
        /*0608*/ 	.word	0x00000790
        /*060c*/ 	.word	0x000000ff
        /*0610*/ 	.word	0x00038898
        /*0614*/ 	.short	0x0100
        /*0616*/ 	.byte	0x08
	.zero		1


	//   ....[17]....
        /*0618*/ 	.word	0x000007a0
        /*061c*/ 	.word	0x000000ff
        /*0620*/ 	.word	0x000388a8
        /*0624*/ 	.short	0x0100
        /*0626*/ 	.byte	0x08
	.zero		1


	//   ....[18]....
        /*0628*/ 	.word	0x000008d0
        /*062c*/ 	.word	0x000000ff
        /*0630*/ 	.word	0x000388b0
        /*0634*/ 	.short	0x0100
        /*0636*/ 	.byte	0x08
	.zero		1


	//   ....[19]....
        /*0638*/ 	.word	0x000008e0
        /*063c*/ 	.word	0x000000ff
        /*0640*/ 	.word	0x000388c0
        /*0644*/ 	.short	0x0100
        /*0646*/ 	.byte	0x08
	.zero		1


	//   ....[20]....
        /*0648*/ 	.word	0x000008f0
        /*064c*/ 	.word	0x000000ff
        /*0650*/ 	.word	0x000388b8
        /*0654*/ 	.short	0x0100
        /*0656*/ 	.byte	0x08
	.zero		1


	//   ....[21]....
        /*0658*/ 	.word	0x00000900
        /*065c*/ 	.word	0x000000ff
        /*0660*/ 	.word	0x000388c8
        /*0664*/ 	.short	0x0100
        /*0666*/ 	.byte	0x08
	.zero		1


	//   ....[22]....
        /*0668*/ 	.word	0x00001470
        /*066c*/ 	.word	0x000000ff
        /*0670*/ 	.word	0x00038800
        /*0674*/ 	.short	0x010a
        /*0676*/ 	.byte	0x26
	.zero		1


	//   ....[23]....
        /*0678*/ 	.word	0x00001510
        /*067c*/ 	.word	0x00000003
        /*0680*/ 	.word	0x00038830
        /*0684*/ 	.short	0x010a
        /*0686*/ 	.byte	0x3f
	.zero		1


	//   ....[24]....
        /*0688*/ 	.word	0x00001580
        /*068c*/ 	.word	0x00000003
        /*0690*/ 	.word	0x00038830
        /*0694*/ 	.short	0x010a
        /*0696*/ 	.byte	0x3f
	.zero		1


	//   ....[25]....
        /*0698*/ 	.word	0x000031b0
        /*069c*/ 	.word	0x00000003
        /*06a0*/ 	.word	0x00000000
        /*06a4*/ 	.short	0x0101
        /*06a6*/ 	.byte	0x3f
	.zero		1


	//   ....[26]....
        /*06a8*/ 	.word	0x00004810
        /*06ac*/ 	.word	0x000000ff
        /*06b0*/ 	.word	0x00038830
        /*06b4*/ 	.short	0x010a
        /*06b6*/ 	.byte	0x06
	.zero		1


	//   ....[27]....
        /*06b8*/ 	.word	0x00004850
        /*06bc*/ 	.word	0x000000ff
        /*06c0*/ 	.word	0x00038830
        /*06c4*/ 	.short	0x010a
        /*06c6*/ 	.byte	0x06
	.zero		1


	//   ....[28]....
        /*06c8*/ 	.word	0x00004ba0
        /*06cc*/ 	.word	0x000000ff
        /*06d0*/ 	.word	0x00038850
        /*06d4*/ 	.short	0x010a
        /*06d6*/ 	.byte	0x06
	.zero		1


	//   ....[29]....
        /*06d8*/ 	.word	0x00004be0
        /*06dc*/ 	.word	0x000000ff
        /*06e0*/ 	.word	0x00038850
        /*06e4*/ 	.short	0x010a
        /*06e6*/ 	.byte	0x06
	.zero		1


	//   ....[30]....
        /*06e8*/ 	.word	0x000066b0
        /*06ec*/ 	.word	0x00000004
        /*06f0*/ 	.word	0x00000000
        /*06f4*/ 	.short	0x0101
        /*06f6*/ 	.byte	0x3f
	.zero		1


	//   ....[31]....
        /*06f8*/ 	.word	0x00006890
        /*06fc*/ 	.word	0x000000ff
        /*0700*/ 	.word	0x00000000
        /*0704*/ 	.short	0x0101
        /*0706*/ 	.byte	0x06
	.zero		1


	//   ....[32]....
        /*0708*/ 	.word	0x000072a0
        /*070c*/ 	.word	0x000000ff
        /*0710*/ 	.word	0x00038850
        /*0714*/ 	.short	0x010a
        /*0716*/ 	.byte	0x08
	.zero		1


	//   ....[33]....
        /*0718*/ 	.word	0x000072e0
        /*071c*/ 	.word	0x000000ff
        /*0720*/ 	.word	0x00038850
        /*0724*/ 	.short	0x010a
        /*0726*/ 	.byte	0x08
	.zero		1


	//   ....[34]....
        /*0728*/ 	.word	0x00008e00
        /*072c*/ 	.word	0x000000ff
        /*0730*/ 	.word	0x00000000
        /*0734*/ 	.short	0x0101
        /*0736*/ 	.byte	0x08
	.zero		1


	//   ....[35]....
        /*0738*/ 	.word	0x00009c40
        /*073c*/ 	.word	0x000000ff
        /*0740*/ 	.word	0x00000000
        /*0744*/ 	.short	0x0101
        /*0746*/ 	.byte	0x06
	.zero		1


	//   ....[36]....
        /*0748*/ 	.word	0x0000ab80
        /*074c*/ 	.word	0x00000004
        /*0750*/ 	.word	0x00038880
        /*0754*/ 	.short	0x010a
        /*0756*/ 	.byte	0x3f
	.zero		1


	//   ....[37]....
        /*0758*/ 	.word	0x0000ad80
        /*075c*/ 	.word	0x00000004
        /*0760*/ 	.word	0x00038840
        /*0764*/ 	.short	0x010a
        /*0766*/ 	.byte	0x3f
	.zero		1


	//   ....[38]....
        /*0768*/ 	.word	0x0000b110
        /*076c*/ 	.word	0x000000ff
        /*0770*/ 	.word	0x00038820
        /*0774*/ 	.short	0x010a
        /*0776*/ 	.byte	0x28
	.zero		1


	//   ....[39]....
        /*0778*/ 	.word	0x0000b3d0
        /*077c*/ 	.word	0x00000004
        /*0780*/ 	.word	0x00038880
        /*0784*/ 	.short	0x010a
        /*0786*/ 	.byte	0x3f
	.zero		1


	//   ....[40]....
        /*0788*/ 	.word	0x0000b740
        /*078c*/ 	.word	0x00000004
        /*0790*/ 	.word	0x00038840
        /*0794*/ 	.short	0x010a
        /*0796*/ 	.byte	0x3f
	.zero		1


	//   ....[41]....
        /*0798*/ 	.word	0x0000bb30
        /*079c*/ 	.word	0x00000003
        /*07a0*/ 	.word	0x00038870
        /*07a4*/ 	.short	0x010a
        /*07a6*/ 	.byte	0x3f
	.zero		1


	//   ....[42]....
        /*07a8*/ 	.word	0x0000bba0
        /*07ac*/ 	.word	0x00000002
        /*07b0*/ 	.word	0x00038860
        /*07b4*/ 	.short	0x010a
        /*07b6*/ 	.byte	0x3f
	.zero		1


	//   ....[43]....
        /*07b8*/ 	.word	0x0000c5a0
        /*07bc*/ 	.word	0x00000002
        /*07c0*/ 	.word	0x00038850
        /*07c4*/ 	.short	0x0101
        /*07c6*/ 	.byte	0x3f
	.zero		1


	//   ....[44]....
        /*07c8*/ 	.word	0x0000c5e0
        /*07cc*/ 	.word	0x00000002
        /*07d0*/ 	.word	0x00000000
        /*07d4*/ 	.short	0x0101
        /*07d6*/ 	.byte	0x3f
	.zero		1


	//   ....[45]....
        /*07d8*/ 	.word	0x0000c6a0
        /*07dc*/ 	.word	0x00000003
        /*07e0*/ 	.word	0x00038870
        /*07e4*/ 	.short	0x010a
        /*07e6*/ 	.byte	0x3f
	.zero		1


	//   ....[46]....
        /*07e8*/ 	.word	0x0000c730
        /*07ec*/ 	.word	0x00000003
        /*07f0*/ 	.word	0x00038860
        /*07f4*/ 	.short	0x010a
        /*07f6*/ 	.byte	0x3f
	.zero		1


	//   ....[47]....
        /*07f8*/ 	.word	0x0000d100
        /*07fc*/ 	.word	0x00000003
        /*0800*/ 	.word	0x00038850
        /*0804*/ 	.short	0x0101
        /*0806*/ 	.byte	0x3f
	.zero		1


	//   ....[48]....
        /*0808*/ 	.word	0x0000d190
        /*080c*/ 	.word	0x00000000
        /*0810*/ 	.word	0x00000000
        /*0814*/ 	.short	0x0101
        /*0816*/ 	.byte	0x3f
	.zero		1


	//   ....[49]....
        /*0818*/ 	.word	0x0000d280
        /*081c*/ 	.word	0x00000009
        /*0820*/ 	.word	0x00038820
        /*0824*/ 	.short	0x010a
        /*0826*/ 	.byte	0x3f
	.zero		1


	//   ....[50]....
        /*0828*/ 	.word	0x0000d3f0
        /*082c*/ 	.word	0x00000005
        /*0830*/ 	.word	0x00000000
        /*0834*/ 	.short	0x010a
        /*0836*/ 	.byte	0x3f
	.zero		1


	//   ....[51]....
        /*0838*/ 	.word	0x0000d460
        /*083c*/ 	.word	0x00000007
        /*0840*/ 	.word	0x00000000
        /*0844*/ 	.short	0x010a
        /*0846*/ 	.byte	0x3f
	.zero		1


	//   ....[52]....
        /*0848*/ 	.word	0x0000d4c0
        /*084c*/ 	.word	0x00000005
        /*0850*/ 	.word	0x00038860
        /*0854*/ 	.short	0x010a
        /*0856*/ 	.byte	0x3f
	.zero		1


	//   ....[53]....
        /*0858*/ 	.word	0x0000d510
        /*085c*/ 	.word	0x00000003
        /*0860*/ 	.word	0x00038860
        /*0864*/ 	.short	0x010a
        /*0866*/ 	.byte	0x3f
	.zero		1


	//   ....[54]....
        /*0868*/ 	.word	0x0000d550
        /*086c*/ 	.word	0x00000005
        /*0870*/ 	.word	0x00038880
        /*0874*/ 	.short	0x010a
        /*0876*/ 	.byte	0x3f
	.zero		1


	//   ....[55]....
        /*0878*/ 	.word	0x0000d570
        /*087c*/ 	.word	0x00000003
        /*0880*/ 	.word	0x00038880
        /*0884*/ 	.short	0x010a
        /*0886*/ 	.byte	0x3f
	.zero		1


	//   ....[56]....
        /*0888*/ 	.word	0x0000d5e0
        /*088c*/ 	.word	0x00000003
        /*0890*/ 	.word	0x00038800
        /*0894*/ 	.short	0x010a
        /*0896*/ 	.byte	0x3f
	.zero		1


	//   ....[57]....
        /*0898*/ 	.word	0x0000d630
        /*089c*/ 	.word	0x00000003
        /*08a0*/ 	.word	0x00038830
        /*08a4*/ 	.short	0x010a
        /*08a6*/ 	.byte	0x3f
	.zero		1


	//   ....[58]....
        /*08a8*/ 	.word	0x0000d690
        /*08ac*/ 	.word	0x00000008
        /*08b0*/ 	.word	0x00038830
        /*08b4*/ 	.short	0x010a
        /*08b6*/ 	.byte	0x3f
	.zero		1


	//   ....[59]....
        /*08b8*/ 	.word	0x0000d6f0
        /*08bc*/ 	.word	0x00000008
        /*08c0*/ 	.word	0x00038850
        /*08c4*/ 	.short	0x010a
        /*08c6*/ 	.byte	0x3f
	.zero		1


	//   ....[60]....
        /*08c8*/ 	.word	0x0000d750
        /*08cc*/ 	.word	0x00000003
        /*08d0*/ 	.word	0x00038850
        /*08d4*/ 	.short	0x010a
        /*08d6*/ 	.byte	0x3f
	.zero		1


	//   ....[61]....
        /*08d8*/ 	.word	0x0000d8a0
        /*08dc*/ 	.word	0x00000004
        /*08e0*/ 	.word	0x00038880
        /*08e4*/ 	.short	0x010a
        /*08e6*/ 	.byte	0x3f
	.zero		1


	//   ....[62]....
        /*08e8*/ 	.word	0x0000d8f0
        /*08ec*/ 	.word	0x00000004
        /*08f0*/ 	.word	0x00038840
        /*08f4*/ 	.short	0x010a
        /*08f6*/ 	.byte	0x3f
	.zero		1


	//   ....[63]....
        /*08f8*/ 	.word	0x0000d940
        /*08fc*/ 	.word	0x00000011
        /*0900*/ 	.word	0x00038820
        /*0904*/ 	.short	0x010a
        /*0906*/ 	.byte	0x3f
	.zero		1


	//   ....[64]....
        /*0908*/ 	.word	0x0000d990
        /*090c*/ 	.word	0x00000004
        /*0910*/ 	.word	0x00038880
        /*0914*/ 	.short	0x010a
        /*0916*/ 	.byte	0x3f
	.zero		1


	//   ....[65]....
        /*0918*/ 	.word	0x0000d9e0
        /*091c*/ 	.word	0x00000004
        /*0920*/ 	.word	0x00038840
        /*0924*/ 	.short	0x010a
        /*0926*/ 	.byte	0x3f
	.zero		1


	//   ....[66]....
        /*0928*/ 	.word	0x0000da40
        /*092c*/ 	.word	0x00000003
        /*0930*/ 	.word	0x00038870
        /*0934*/ 	.short	0x010a
        /*0936*/ 	.byte	0x3f
	.zero		1


	//   ....[67]....
        /*0938*/ 	.word	0x0000daa0
        /*093c*/ 	.word	0x00000004
        /*0940*/ 	.word	0x00038860
        /*0944*/ 	.short	0x010a
        /*0946*/ 	.byte	0x3f
	.zero		1


	//   ....[68]....
        /*0948*/ 	.word	0x0000daf0
        /*094c*/ 	.word	0x00000003
        /*0950*/ 	.word	0x00038870
        /*0954*/ 	.short	0x010a
        /*0956*/ 	.byte	0x3f
	.zero		1


	//   ....[69]....
        /*0958*/ 	.word	0x0000db40
        /*095c*/ 	.word	0x00000003
        /*0960*/ 	.word	0x00038860
        /*0964*/ 	.short	0x010a
        /*0966*/ 	.byte	0x3f
	.zero		1


	//   ....[70]....
        /*0968*/ 	.word	0x0000db90
        /*096c*/ 	.word	0x00000009
        /*0970*/ 	.word	0x00038820
        /*0974*/ 	.short	0x010a
        /*0976*/ 	.byte	0x3f
	.zero		1


	//   ....[71]....
        /*0978*/ 	.word	0x0000dbe0
        /*097c*/ 	.word	0x00000005
        /*0980*/ 	.word	0x00000000
        /*0984*/ 	.short	0x010a
        /*0986*/ 	.byte	0x3f
	.zero		1


	//   ....[72]....
        /*0988*/ 	.word	0x0000dc30
        /*098c*/ 	.word	0x00000007
        /*0990*/ 	.word	0x00000000
        /*0994*/ 	.short	0x010a
        /*0996*/ 	.byte	0x3f
	.zero		1


	//   ....[73]....
        /*0998*/ 	.word	0x0000dc80
        /*099c*/ 	.word	0x00000005
        /*09a0*/ 	.word	0x00038860
        /*09a4*/ 	.short	0x010a
        /*09a6*/ 	.byte	0x3f
	.zero		1


	//   ....[74]....
        /*09a8*/ 	.word	0x0000dcd0
        /*09ac*/ 	.word	0x00000003
        /*09b0*/ 	.word	0x00038860
        /*09b4*/ 	.short	0x010a
        /*09b6*/ 	.byte	0x3f
	.zero		1


	//   ....[75]....
        /*09b8*/ 	.word	0x0000dd20
        /*09bc*/ 	.word	0x00000005
        /*09c0*/ 	.word	0x00038880
        /*09c4*/ 	.short	0x010a
        /*09c6*/ 	.byte	0x3f
	.zero		1


	//----- nvinfo : EIATTR_NUM_MBARRIERS
	.align		4
.L_351:
        /*09c8*/ 	.byte	0x03, 0x38
        /*09ca*/ 	.short	0x0016


	//----- nvinfo : EIATTR_EXIT_INSTR_OFFSETS
	.align		4
        /*09cc*/ 	.byte	0x04, 0x1c
        /*09ce*/ 	.short	(.L_353 - .L_352)


	//   ....[0]....
.L_352:
        /*09d0*/ 	.word	0x00000a50


	//   ....[1]....
        /*09d4*/ 	.word	0x00009cf0


	//   ....[2]....
        /*09d8*/ 	.word	0x0000d2f0


	//   ....[3]....
        /*09dc*/ 	.word	0x0000d5c0


	//----- nvinfo : EIATTR_MAX_THREADS
	.align		4
.L_353:
        /*09e0*/ 	.byte	0x04, 0x05
        /*09e2*/ 	.short	(.L_355 - .L_354)
.L_354:
        /*09e4*/ 	.word	0x00000180
        /*09e8*/ 	.word	0x00000001
        /*09ec*/ 	.word	0x00000001


	//----- nvinfo : EIATTR_CRS_STACK_SIZE
	.align		4
.L_355:
        /*09f0*/ 	.byte	0x04, 0x1e
        /*09f2*/ 	.short	(.L_357 - .L_356)
.L_356:
        /*09f4*/ 	.word	0x00000000


	//----- nvinfo : EIATTR_CBANK_PARAM_SIZE
	.align		4
.L_357:
        /*09f8*/ 	.byte	0x03, 0x19
        /*09fa*/ 	.short	0x0bf0


	//----- nvinfo : EIATTR_PARAM_CBANK
	.align		4
        /*09fc*/ 	.byte	0x04, 0x0a
        /*09fe*/ 	.short	(.L_359 - .L_358)
	.align		4
.L_358:
        /*0a00*/ 	.word	index@(.nv.constant0._ZN7cutlass13device_kernelIN5flash11enable_sm90INS1_16FlashAttnFwdSm90INS1_25CollectiveMainloopFwdSm90ILi2EN4cute5tupleIJNS5_1CILi1EEES8_S8_EEENS6_IJNS7_ILi128EEESA_NS7_ILi256EEEEEELi256ENS_12float_e4m3_tEfNS_4arch4Sm90ELb0ELb0ELb1ELb0ELb0ELb0ELb0ELb1ELb1ELb0ELb0ELb0EEENS1_21CollectiveEpilogueFwdINS6_IJSA_SB_SA_EEES9_NS_10bfloat16_tESF_Li256ELb0ELb0ELb0ELb1EEENS1_29StaticPersistentTileSchedulerILb0EEEEEEEEEvNT_6ParamsE)
        /*0a04*/ 	.short	0x0210
        /*0a06*/ 	.short	0x0bf0


	//----- nvinfo : EIATTR_SW_WAR
	.align		4
.L_359:
        /*0a08*/ 	.byte	0x04, 0x36
        /*0a0a*/ 	.short	(.L_361 - .L_360)
.L_360:
        /*0a0c*/ 	.word	0x00000008
.L_361:


//--------------------- .nv.info._ZN7cutlass13device_kernelIN5flash11enable_sm90INS1_16FlashAttnFwdSm90INS1_25CollectiveMainloopFwdSm90ILi2EN4cute5tupleIJNS5_1CILi1EEES8_S8_EEENS6_IJNS7_ILi128EEESA_NS7_ILi256EEEEEELi256ENS_12float_e4m3_tEfNS_4arch4Sm90ELb0ELb0ELb1ELb1ELb0ELb0ELb0ELb1ELb1ELb0ELb0ELb0EEENS1_21CollectiveEpilogueFwdINS6_IJSA_SB_SA_EEES9_NS_10bfloat16_tESF_Li256ELb1ELb0ELb0ELb1EEENS1_36VarlenDynamicPersistentTileSchedulerILi128ELi128ELi256ELi128ELb0ELb0ELb1ELb0ELb1ELb1EEEEEEEEEvNT_6ParamsE --------------------------
	.section	.nv.info._ZN7cutlass13device_kernelIN5flash11enable_sm90INS1_16FlashAttnFwdSm90INS1_25CollectiveMainloopFwdSm90ILi2EN4cute5tupleIJNS5_1CILi1EEES8_S8_EEENS6_IJNS7_ILi128EEESA_NS7_ILi256EEEEEELi256ENS_12float_e4m3_tEfNS_4arch4Sm90ELb0ELb0ELb1ELb1ELb0ELb0ELb0ELb1ELb1ELb0ELb0ELb0EEENS1_21CollectiveEpilogueFwdINS6_IJSA_SB_SA_EEES9_NS_10bfloat16_tESF_Li256ELb1ELb0ELb0ELb1EEENS1_36VarlenDynamicPersistentTileSchedulerILi128ELi128ELi256ELi128ELb0ELb0ELb1ELb0ELb1ELb1EEEEEEEEEvNT_6ParamsE,"",@"SHT_CUDA_INFO"
	.sectionflags	@""
	.align	4


	//----- nvinfo : EIATTR_CUDA_API_VERSION
	.align		4
        /*0000*/ 	.byte	0x04, 0x37
        /*0002*/ 	.short	(.L_363 - .L_362)
.L_362:
        /*0004*/ 	.word	0x00000082


	//----- nvinfo : EIATTR_KPARAM_INFO
	.align		4
.L_363:
        /*0008*/ 	.byte	0x04, 0x17
        /*000a*/ 	.short	(.L_365 - .L_364)
.L_364:
        /*000c*/ 	.word	0x00000000
        /*0010*/ 	.short	0x0000
        /*0012*/ 	.short	0x0070
        /*0014*/ 	.byte	0x00, 0xf0, 0x01, 0x28


	//----- nvinfo : EIATTR_SPARSE_MMA_MASK
	.align		4
.L_365:
        /*0018*/ 	.byte	0x03, 0x50
        /*001a*/ 	.short	0x0000


	//----- nvinfo : EIATTR_MAXREG_COUNT
	.align		4
        /*001c*/ 	.byte	0x03, 0x1b
        /*001e*/ 	.short	0x00a8


	//----- nvinfo : EIATTR_NUM_BARRIERS
	.align		4
        /*0020*/ 	.byte	0x02, 0x4c
        /*0022*/ 	.byte	0x10
	.zero		1


	//----- nvinfo : EIATTR_EXTERNS
	.align		4
        /*0024*/ 	.byte	0x04, 0x0f
        /*0026*/ 	.short	(.L_367 - .L_366)


	//   ....[0]....
	.align		4
.L_366:
        /*0028*/ 	.word	index@(__assertfail)


	//----- nvinfo : EIATTR_ANNOTATIONS
	.align		4
.L_367:
        /*002c*/ 	.byte	0x04, 0x55
        /*002e*/ 	.short	(.L_369 - .L_368)


	//   ....[0]....
.L_368:
        /* <DEDUP_REMOVED lines=44> */
        /*02e4*/ 	.byte	0xc0, 0x17, 0x01, 0x00, 0x01, 0x00, 0x00, 0x00, 0x20, 0x18, 0x01, 0x00


	//----- nvinfo : EIATTR_MERCURY_ISA_VERSION
	.align		4
.L_369:
        /*02f0*/ 	.byte	0x03, 0x5f
        /*02f2*/ 	.short	0x0101


	//----- nvinfo : EIATTR_UNUSED_LOAD_BYTE_OFFSET
	.align		4
        /*02f4*/ 	.byte	0x04, 0x44
        /*02f6*/ 	.short	(.L_371 - .L_370)


	//   ....[0]....
.L_370:
        /*02f8*/ 	.word	0x00000a70
        /*02fc*/ 	.word	0x0000fff0


	//   ....[1]....
        /*0300*/ 	.word	0x00008950
        /*0304*/ 	.word	0x0000fff0


	//----- nvinfo : EIATTR_INT_WARP_WIDE_INSTR_OFFSETS
	.align		4
.L_371:
        /*0308*/ 	.byte	0x04, 0x31
        /*030a*/ 	.short	(.L_373 - .L_372)


	//   ....[0]....
.L_372:
        /*030c*/ 	.word	0x00000160


	//   ....[1]....
        /*0310*/ 	.word	0x000001a0


	//   ....[2]....
        /*0314*/ 	.word	0x00000210


	//   ....[3]....
        /*0318*/ 	.word	0x0000d1b0


	//   ....[4]....
        /*031c*/ 	.word	0x0000d240


	//   ....[5]....
        /*0320*/ 	.word	0x0000d9a0


	//   ....[6]....
        /*0324*/ 	.word	0x0000f860


	//   ....[7]....
        /*0328*/ 	.word	0x0000f8f0


	//----- nvinfo : EIATTR_COOP_GROUP_MASK_REGIDS
	.align		4
.L_373:
        /*032c*/ 	.byte	0x04, 0x29
        /*032e*/ 	.short	(.L_375 - .L_374)


	//   ....[0]....
.L_374:
        /*0330*/ 	.word	0xffffffff


	//   ....[1]....
        /*0334*/ 	.word	0xffffffff


	//   ....[2]....
        /*0338*/ 	.word	0xffffffff


	//   ....[3]....
        /*033c*/ 	.word	0xffffffff


	//   ....[4]....
        /*0340*/ 	.word	0xffffffff


	//   ....[5]....
        /*0344*/ 	.word	0xffffffff


	//   ....[6]....
        /*0348*/ 	.word	0xffffffff


	//   ....[7]....
        /*034c*/ 	.word	0xffffffff


	//   ....[8]....
        /*0350*/ 	.word	0xffffffff


	//   ....[9]....
        /*0354*/ 	.word	0xffffffff


	//   ....[10]....
        /*0358*/ 	.word	0xffffffff


	//   ....[11]....
        /*035c*/ 	.word	0xffffffff


	//   ....[12]....
        /*0360*/ 	.word	0xffffffff


	//   ....[13]....
        /*0364*/ 	.word	0xffffffff


	//   ....[14]....
        /*0368*/ 	.word	0xffffffff


	//   ....[15]....
        /*036c*/ 	.word	0xffffffff


	//   ....[16]....
        /*0370*/ 	.word	0xffffffff


	//   ....[17]....
        /*0374*/ 	.word	0xffffffff


	//   ....[18]....
        /*0378*/ 	.word	0xffffffff


	//   ....[19]....
        /*037c*/ 	.word	0xffffffff


	//   ....[20]....
        /*0380*/ 	.word	0xffffffff


	//   ....[21]....
        /*0384*/ 	.word	0xffffffff


	//   ....[22]....
        /*0388*/ 	.word	0xffffffff


	//   ....[23]....
        /*038c*/ 	.word	0xffffffff


	//   ....[24]....
        /*0390*/ 	.word	0xffffffff


	//   ....[25]....
        /*0394*/ 	.word	0xffffffff


	//   ....[26]....
        /*0398*/ 	.word	0xffffffff


	//   ....[27]....
        /*039c*/ 	.word	0xffffffff


	//   ....[28]....
        /*03a0*/ 	.word	0xffffffff


	//   ....[29]....
        /*03a4*/ 	.word	0xffffffff


	//   ....[30]....
        /*03a8*/ 	.word	0xffffffff


	//   ....[31]....
        /*03ac*/ 	.word	0xffffffff


	//   ....[32]....
        /*03b0*/ 	.word	0xffffffff


	//   ....[33]....
        /*03b4*/ 	.word	0xffffffff


	//   ....[34]....
        /*03b8*/ 	.word	0xffffffff


	//   ....[35]....
        /*03bc*/ 	.word	0xffffffff


	//   ....[36]....
        /*03c0*/ 	.word	0xffffffff


	//   ....[37]....
        /*03c4*/ 	.word	0xffffffff


	//   ....[38]....
        /*03c8*/ 	.word	0xffffffff


	//   ....[39]....
        /*03cc*/ 	.word	0xffffffff


	//   ....[40]....
        /*03d0*/ 	.word	0xffffffff


	//   ....[41]....
        /*03d4*/ 	.word	0xffffffff


	//   ....[42]....
        /*03d8*/ 	.word	0xffffffff


	//   ....[43]....
        /*03dc*/ 	.word	0xffffffff


	//   ....[44]....
        /*03e0*/ 	.word	0xffffffff


	//   ....[45]....
        /*03e4*/ 	.word	0xffffffff


	//   ....[46]....
        /*03e8*/ 	.word	0xffffffff


	//   ....[47]....
        /*03ec*/ 	.word	0xffffffff


	//   ....[48]....
        /*03f0*/ 	.word	0xffffffff


	//   ....[49]....
        /*03f4*/ 	.word	0xffffffff


	//   ....[50]....
        /*03f8*/ 	.word	0xffffffff


	//   ....[51]....
        /*03fc*/ 	.word	0xffffffff


	//   ....[52]....
        /*0400*/ 	.word	0xffffffff


	//   ....[53]....
        /*0404*/ 	.word	0xffffffff


	//   ....[54]....
        /*0408*/ 	.word	0xffffffff


	//   ....[55]....
        /*040c*/ 	.word	0xffffffff


	//   ....[56]....
        /*0410*/ 	.word	0xffffffff


	//   ....[57]....
        /*0414*/ 	.word	0xffffffff


	//   ....[58]....
        /*0418*/ 	.word	0xffffffff


	//   ....[59]....
        /*041c*/ 	.word	0xffffffff


	//   ....[60]....
        /*0420*/ 	.word	0xffffffff


	//   ....[61]....
        /*0424*/ 	.word	0xffffffff


	//   ....[62]....
        /*0428*/ 	.word	0xffffffff


	//   ....[63]....
        /*042c*/ 	.word	0xffffffff


	//   ....[64]....
        /*0430*/ 	.word	0xffffffff


	//   ....[65]....
        /*0434*/ 	.word	0xffffffff


	//   ....[66]....
        /*0438*/ 	.word	0xffffffff


	//   ....[67]....
        /*043c*/ 	.word	0xffffffff


	//   ....[68]....
        /*0440*/ 	.word	0xffffffff


	//   ....[69]....
        /*0444*/ 	.word	0xffffffff


	//   ....[70]....
        /*0448*/ 	.word	0xffffffff


	//   ....[71]....
        /*044c*/ 	.word	0xffffffff


	//   ....[72]....
        /*0450*/ 	.word	0xffffffff


	//   ....[73]....
        /*0454*/ 	.word	0xffffffff


	//   ....[74]....
        /*0458*/ 	.word	0xffffffff


	//   ....[75]....
        /*045c*/ 	.word	0xffffffff


	//   ....[76]....
        /*0460*/ 	.word	0xffffffff


	//   ....[77]....
        /*0464*/ 	.word	0xffffffff


	//   ....[78]....
        /*0468*/ 	.word	0xffffffff


	//   ....[79]....
        /*046c*/ 	.word	0xffffffff


	//   ....[80]....
        /*0470*/ 	.word	0xffffffff


	//   ....[81]....
        /*0474*/ 	.word	0xffffffff


	//   ....[82]....
        /*0478*/ 	.word	0xffffffff


	//   ....[83]....
        /*047c*/ 	.word	0xffffffff


	//   ....[84]....
        /*0480*/ 	.word	0xffffffff


	//   ....[85]....
        /*0484*/ 	.word	0xffffffff


	//   ....[86]....
        /*0488*/ 	.word	0xffffffff


	//   ....[87]....
        /*048c*/ 	.word	0xffffffff


	//   ....[88]....
        /*0490*/ 	.word	0xffffffff


	//   ....[89]....
        /*0494*/ 	.word	0xffffffff


	//   ....[90]....
        /*0498*/ 	.word	0xffffffff


	//   ....[91]....
        /*049c*/ 	.word	0xffffffff


	//   ....[92]....
        /*04a0*/ 	.word	0xffffffff


	//   ....[93]....
        /*04a4*/ 	.word	0xffffffff


	//   ....[94]....
        /*04a8*/ 	.word	0xffffffff


	//   ....[95]....
        /*04ac*/ 	.word	0xffffffff


	//   ....[96]....
        /*04b0*/ 	.word	0xffffffff


	//   ....[97]....
        /*04b4*/ 	.word	0xffffffff


	//   ....[98]....
        /*04b8*/ 	.word	0xffffffff


	//   ....[99]....
        /*04bc*/ 	.word	0xffffffff


	//   ....[100]....
        /*04c0*/ 	.word	0xffffffff


	//   ....[101]....
        /*04c4*/ 	.word	0xffffffff


	//   ....[102]....
        /*04c8*/ 	.word	0xffffffff


	//   ....[103]....
        /*04cc*/ 	.word	0xffffffff


	//   ....[104]....
        /*04d0*/ 	.word	0xffffffff


	//   ....[105]....
        /*04d4*/ 	.word	0xffffffff


	//   ....[106]....
        /*04d8*/ 	.word	0xffffffff


	//   ....[107]....
        /*04dc*/ 	.word	0xffffffff


	//   ....[108]....
        /*04e0*/ 	.word	0xffffffff


	//   ....[109]....
        /*04e4*/ 	.word	0xffffffff


	//   ....[110]....
        /*04e8*/ 	.word	0xffffffff


	//   ....[111]....
        /*04ec*/ 	.word	0xffffffff


	//   ....[112]....
        /*04f0*/ 	.word	0xffffffff


	//   ....[113]....
        /*04f4*/ 	.word	0xffffffff


	//   ....[114]....
        /*04f8*/ 	.word	0xffffffff


	//   ....[115]....
        /*04fc*/ 	.word	0xffffffff


	//   ....[116]....
        /*0500*/ 	.word	0xffffffff


	//   ....[117]....
        /*0504*/ 	.word	0xffffffff


	//   ....[118]....
        /*0508*/ 	.word	0xffffffff


	//   ....[119]....
        /*050c*/ 	.word	0x0500000f


	//   ....[120]....
        /*0510*/ 	.word	0x0500000f


	//----- nvinfo : EIATTR_COOP_GROUP_INSTR_OFFSETS
	.align		4
.L_375:
        /*0514*/ 	.byte	0x04, 0x28
        /*0516*/ 	.short	(.L_377 - .L_376)


	//   ....[0]....
.L_376:
        /*0518*/ 	.word	0x00000070


	//   ....[1]....
        /*051c*/ 	.word	0x00000170


	//   ....[2]....
        /*0520*/ 	.word	0x000001c0


	//   ....[3]....
        /*0524*/ 	.word	0x000003f0


	//   ....[4]....
        /*0528*/ 	.word	0x00000550


	//   ....[5]....
        /*052c*/ 	.word	0x00000670


	//   ....[6]....
        /*0530*/ 	.word	0x000007d0


	//   ....[7]....
        /*0534*/ 	.word	0x000015f0


	//   ....[8]....
        /*0538*/ 	.word	0x00003440


	//   ....[9]....
        /*053c*/ 	.word	0x000034b0


	//   ....[10]....
        /*0540*/ 	.word	0x00003ae0


	//   ....[11]....
        /*0544*/ 	.word	0x00003b80


	//   ....[12]....
        /*0548*/ 	.word	0x000060c0


	//   ....[13]....
        /*054c*/ 	.word	0x000060e0


	//   ....[14]....
        /*0550*/ 	.word	0x00006120


	//   ....[15]....
        /*0554*/ 	.word	0x00006130


	//   ....[16]....
        /*0558*/ 	.word	0x00007e00


	//   ....[17]....
        /*055c*/ 	.word	0x00007e10


	//   ....[18]....
        /*0560*/ 	.word	0x00007e40


	//   ....[19]....
        /*0564*/ 	.word	0x00007e50


	//   ....[20]....
        /*0568*/ 	.word	0x00009470


	//   ....[21]....
        /*056c*/ 	.word	0x000094b0


	//   ....[22]....
        /*0570*/ 	.word	0x000094e0


	//   ....[23]....
        /*0574*/ 	.word	0x00009510


	//   ....[24]....
        /*0578*/ 	.word	0x00009560


	//   ....[25]....
        /*057c*/ 	.word	0x00009590


	//   ....[26]....
        /*0580*/ 	.word	0x000095c0


	//   ....[27]....
        /*0584*/ 	.word	0x000095f0


	//   ....[28]....
        /*0588*/ 	.word	0x00009620


	//   ....[29]....
        /*058c*/ 	.word	0x00009670


	//   ....[30]....
        /*0590*/ 	.word	0x000096c0


	//   ....[31]....
        /*0594*/ 	.word	0x000096f0


	//   ....[32]....
        /*0598*/ 	.word	0x00009720


	//   ....[33]....
        /*059c*/ 	.word	0x00009770


	//   ....[34]....
        /*05a0*/ 	.word	0x000097b0


	//   ....[35]....
        /*05a4*/ 	.word	0x000097f0


	//   ....[36]....
        /*05a8*/ 	.word	0x00009820


	//   ....[37]....
        /*05ac*/ 	.word	0x00009850


	//   ....[38]....
        /*05b0*/ 	.word	0x00009880


	//   ....[39]....
        /*05b4*/ 	.word	0x000098b0


	//   ....[40]....
        /*05b8*/ 	.word	0x000098e0


	//   ....[41]....
        /*05bc*/ 	.word	0x00009910


	//   ....[42]....
        /*05c0*/ 	.word	0x00009940


	//   ....[43]....
        /*05c4*/ 	.word	0x00009970


	//   ....[44]....
        /*05c8*/ 	.word	0x000099a0


	//   ....[45]....
        /*05cc*/ 	.word	0x000099d0


	//   ....[46]....
        /*05d0*/ 	.word	0x00009a00


	//   ....[47]....
        /*05d4*/ 	.word	0x00009a30


	//   ....[48]....
        /*05d8*/ 	.word	0x00009a60


	//   ....[49]....
        /*05dc*/ 	.word	0x00009a90


	//   ....[50]....
        /*05e0*/ 	.word	0x00009b10


	//   ....[51]....
        /*05e4*/ 	.word	0x00009b40


	//   ....[52]....
        /*05e8*/ 	.word	0x00009b70


	//   ....[53]....
        /*05ec*/ 	.word	0x00009ba0


	//   ....[54]....
        /*05f0*/ 	.word	0x00009bd0


	//   ....[55]....
        /*05f4*/ 	.word	0x00009c00


	//   ....[56]....
        /*05f8*/ 	.word	0x00009c30


	//   ....[57]....
        /*05fc*/ 	.word	0x00009c60


	//   ....[58]....
        /*0600*/ 	.word	0x00009c90


	//   ....[59]....
        /*0604*/ 	.word	0x00009ca0


	//   ....[60]....
        /*0608*/ 	.word	0x00009cb0


	//   ....[61]....
        /*060c*/ 	.word	0x00009cc0


	//   ....[62]....
        /*0610*/ 	.word	0x00009cd0


	//   ....[63]....
        /*0614*/ 	.word	0x00009ce0


	//   ....[64]....
        /*0618*/ 	.word	0x00009d10


	//   ....[65]....
        /*061c*/ 	.word	0x00009d20


	//   ....[66]....
        /*0620*/ 	.word	0x00009d30


	//   ....[67]....
        /*0624*/ 	.word	0x00009d40


	//   ....[68]....
        /*0628*/ 	.word	0x00009d70


	//   ....[69]....
        /*062c*/ 	.word	0x00009d80


	//   ....[70]....
        /*0630*/ 	.word	0x00009d90


	//   ....[71]....
        /*0634*/ 	.word	0x00009da0


	//   ....[72]....
        /*0638*/ 	.word	0x00009db0


	//   ....[73]....
        /*063c*/ 	.word	0x00009dc0


	//   ....[74]....
        /*0640*/ 	.word	0x00009de0


	//   ....[75]....
        /*0644*/ 	.word	0x00009df0


	//   ....[76]....
        /*0648*/ 	.word	0x00009e00


	//   ....[77]....
        /*064c*/ 	.word	0x00009e10


	//   ....[78]....
        /*0650*/ 	.word	0x00009e20


	//   ....[79]....
        /*0654*/ 	.word	0x00009e30


	//   ....[80]....
        /*0658*/ 	.word	0x00009e40


	//   ....[81]....
        /*065c*/ 	.word	0x00009e50


	//   ....[82]....
        /*0660*/ 	.word	0x00009e60


	//   ....[83]....
        /*0664*/ 	.word	0x00009e70


	//   ....[84]....
        /*0668*/ 	.word	0x0000c070


	//   ....[85]....
        /*066c*/ 	.word	0x0000c270


	//   ....[86]....
        /*0670*/ 	.word	0x0000c2a0


	//   ....[87]....
        /*0674*/ 	.word	0x0000c2d0


	//   ....[88]....
        /*0678*/ 	.word	0x0000c310


	//   ....[89]....
        /*067c*/ 	.word	0x0000c340


	//   ....[90]....
        /*0680*/ 	.word	0x0000c370


	//   ....[91]....
        /*0684*/ 	.word	0x0000c500


	//   ....[92]....
        /*0688*/ 	.word	0x0000c530


	//   ....[93]....
        /*068c*/ 	.word	0x0000c560


	//   ....[94]....
        /*0690*/ 	.word	0x0000c590


	//   ....[95]....
        /*0694*/ 	.word	0x0000c5c0


	//   ....[96]....
        /*0698*/ 	.word	0x0000c600


	//   ....[97]....
        /*069c*/ 	.word	0x0000c690


	//   ....[98]....
        /*06a0*/ 	.word	0x0000c6d0


	//   ....[99]....
        /*06a4*/ 	.word	0x0000c760


	//   ....[100]....
        /*06a8*/ 	.word	0x0000dac0


	//   ....[101]....
        /*06ac*/ 	.word	0x00010720


	//   ....[102]....
        /*06b0*/ 	.word	0x00010750


	//   ....[103]....
        /*06b4*/ 	.word	0x00010780


	//   ....[104]....
        /*06b8*/ 	.word	0x000107b0


	//   ....[105]....
        /*06bc*/ 	.word	0x000107f0


	//   ....[106]....
        /*06c0*/ 	.word	0x00010800


	//   ....[107]....
        /*06c4*/ 	.word	0x00010830


	//   ....[108]....
        /*06c8*/ 	.word	0x00010840


	//   ....[109]....
        /*06cc*/ 	.word	0x00010980


	//   ....[110]....
        /*06d0*/ 	.word	0x000109b0


	//   ....[111]....
        /*06d4*/ 	.word	0x000109f0


	//   ....[112]....
        /*06d8*/ 	.word	0x00010a20


	//   ....[113]....
        /*06dc*/ 	.word	0x00010a50


	//   ....[114]....
        /*06e0*/ 	.word	0x00010a80


	//   ....[115]....
        /*06e4*/ 	.word	0x00010b30


	//   ....[116]....
        /*06e8*/ 	.word	0x00010b70


	//   ....[117]....
        /*06ec*/ 	.word	0x00010bb0


	//   ....[118]....
        /*06f0*/ 	.word	0x00011060


	//   ....[119]....
        /*06f4*/ 	.word	0x00011580


	//   ....[120]....
        /*06f8*/ 	.word	0x00011a00


	//----- nvinfo : EIATTR_REG_RECONFIG
	.align		4
.L_377:
        /*06fc*/ 	.byte	0x01, 0x54
	.zero		2


	//----- nvinfo : EIATTR_SYSCALL_OFFSETS
	.align		4
        /*0700*/ 	.byte	0x04, 0x46
        /*0702*/ 	.short	(.L_379 - .L_378)


	//   ....[0]....
.L_378:
        /*0704*/ 	.word	0x000017e0


	//   ....[1]....
        /*0708*/ 	.word	0x0000d3e0


	//   ....[2]....
        /*070c*/ 	.word	0x0000d520


	//   ....[3]....
        /*0710*/ 	.word	0x0000d660


	//   ....[4]....
        /*0714*/ 	.word	0x0000d780


	//----- nvinfo : EIATTR_MBARRIER_INSTR_OFFSETS
	.align		4
.L_379:
        /*0718*/ 	.byte	0x04, 0x39
        /*071a*/ 	.short	(.L_381 - .L_380)


	//   ....[0]....
.L_380:
        /*071c*/ 	.word	0x000002a0
        /*0720*/ 	.word	0x000000ff
        /*0724*/ 	.word	0x00038800
        /*0728*/ 	.short	0x0100
        /*072a*/ 	.byte	0x08
	.zero		1


	//   ....[1]....
        /*072c*/ 	.word	0x000002b0
        /*0730*/ 	.word	0x000000ff
        /*0734*/ 	.word	0x00038820
        /*0738*/ 	.short	0x0100
        /*073a*/ 	.byte	0x08
	.zero		1


	//   ....[2]....
        /*073c*/ 	.word	0x000003a0
        /*0740*/ 	.word	0x000000ff
        /*0744*/ 	.word	0x00038830
        /*0748*/ 	.short	0x0100
        /*074a*/ 	.byte	0x08
	.zero		1


	//   ....[3]....
        /*074c*/ 	.word	0x000003b0
        /*0750*/ 	.word	0x000000ff
        /*0754*/ 	.word	0x00038840
        /*0758*/ 	.short	0x0100
        /*075a*/ 	.byte	0x08
	.zero		1


	//   ....[4]....
        /*075c*/ 	.word	0x000003c0
        /*0760*/ 	.word	0x000000ff
        /*0764*/ 	.word	0x00038838
        /*0768*/ 	.short	0x0100
        /*076a*/ 	.byte	0x08
	.zero		1


	//   ....[5]....
        /*076c*/ 	.word	0x000003d0
        /*0770*/ 	.word	0x000000ff
        /*0774*/ 	.word	0x00038848
        /*0778*/ 	.short	0x0100
        /*077a*/ 	.byte	0x08
	.zero		1


	//   ....[6]....
        /*077c*/ 	.word	0x00000500
        /*0780*/ 	.word	0x000000ff
        /*0784*/ 	.word	0x00038850
        /*0788*/ 	.short	0x0100
        /*078a*/ 	.byte	0x08
	.zero		1


	//   ....[7]....
        /*078c*/ 	.word	0x00000510
        /*0790*/ 	.word	0x000000ff
        /*0794*/ 	.word	0x00038860
        /*0798*/ 	.short	0x0100
        /*079a*/ 	.byte	0x08
	.zero		1


	//   ....[8]....
        /*079c*/ 	.word	0x00000520
        /*07a0*/ 	.word	0x000000ff
        /*07a4*/ 	.word	0x00038858
        /*07a8*/ 	.short	0x0100
        /*07aa*/ 	.byte	0x08
	.zero		1


	//   ....[9]....
        /*07ac*/ 	.word	0x00000530
        /*07b0*/ 	.word	0x000000ff
        /*07b4*/ 	.word	0x00038868
        /*07b8*/ 	.short	0x0100
        /*07ba*/ 	.byte	0x08
	.zero		1


	//   ....[10]....
        /*07bc*/ 	.word	0x00000620
        /*07c0*/ 	.word	0x000000ff
        /*07c4*/ 	.word	0x00038870
        /*07c8*/ 	.short	0x0100
        /*07ca*/ 	.byte	0x06
	.zero		1


	//   ....[11]....
        /*07cc*/ 	.word	0x00000630
        /*07d0*/ 	.word	0x000000ff
        /*07d4*/ 	.word	0x00038880
        /*07d8*/ 	.short	0x0100
        /*07da*/ 	.byte	0x06
	.zero		1


	//   ....[12]....
        /*07dc*/ 	.word	0x00000640
        /*07e0*/ 	.word	0x000000ff
        /*07e4*/ 	.word	0x00038878
        /*07e8*/ 	.short	0x0100
        /*07ea*/ 	.byte	0x06
	.zero		1


	//   ....[13]....
        /*07ec*/ 	.word	0x00000650
        /*07f0*/ 	.word	0x000000ff
        /*07f4*/ 	.word	0x00038888
        /*07f8*/ 	.short	0x0100
        /*07fa*/ 	.byte	0x06
	.zero		1


	//   ....[14]....
        /*07fc*/ 	.word	0x00000780
        /*0800*/ 	.word	0x000000ff
        /*0804*/ 	.word	0x00038890
        /*0808*/ 	.short	0x0100
        /*080a*/ 	.byte	0x08
	.zero		1


	//   ....[15]....
        /*080c*/ 	.word	0x00000790
        /*0810*/ 	.word	0x000000ff
        /*0814*/ 	.word	0x000388a0
        /*0818*/ 	.short	0x0100
        /*081a*/ 	.byte	0x08
	.zero		1


	//   ....[16]....
        /*081c*/ 	.word	0x000007a0
        /*0820*/ 	.word	0x000000ff
        /*0824*/ 	.word	0x00038898
        /*0828*/ 	.short	0x0100
        /*082a*/ 	.byte	0x08
	.zero		1


	//   ....[17]....
        /*082c*/ 	.word	0x000007b0
        /*0830*/ 	.word	0x000000ff
        /*0834*/ 	.word	0x000388a8
        /*0838*/ 	.short	0x0100
        /*083a*/ 	.byte	0x08
	.zero		1


	//   ....[18]....
        /*083c*/ 	.word	0x000008e0
        /*0840*/ 	.word	0x000000ff
        /*0844*/ 	.word	0x000388b0
        /*0848*/ 	.short	0x0100
        /*084a*/ 	.byte	0x08
	.zero		1


	//   ....[19]....
        /*084c*/ 	.word	0x000008f0
        /*0850*/ 	.word	0x000000ff
        /*0854*/ 	.word	0x000388c0
        /*0858*/ 	.short	0x0100
        /*085a*/ 	.byte	0x08
	.zero		1


	//   ....[20]....
        /*085c*/ 	.word	0x00000900
        /*0860*/ 	.word	0x000000ff
        /*0864*/ 	.word	0x000388b8
        /*0868*/ 	.short	0x0100
        /*086a*/ 	.byte	0x08
	.zero		1


	//   ....[21]....
        /*086c*/ 	.word	0x00000910
        /*0870*/ 	.word	0x000000ff
        /*0874*/ 	.word	0x000388c8
        /*0878*/ 	.short	0x0100
        /*087a*/ 	.byte	0x08
	.zero		1


	//   ....[22]....
        /*087c*/ 	.word	0x00001b50
        /*0880*/ 	.word	0x00000002
        /*0884*/ 	.word	0x00038800
        /*0888*/ 	.short	0x010a
        /*088a*/ 	.byte	0x3f
	.zero		1


	//   ....[23]....
        /*088c*/ 	.word	0x00001bf0
        /*0890*/ 	.word	0x00000004
        /*0894*/ 	.word	0x00038830
        /*0898*/ 	.short	0x010a
        /*089a*/ 	.byte	0x3f
	.zero		1


	//   ....[24]....
        /*089c*/ 	.word	0x00001c60
        /*08a0*/ 	.word	0x00000004
        /*08a4*/ 	.word	0x00038830
        /*08a8*/ 	.short	0x010a
        /*08aa*/ 	.byte	0x3f
	.zero		1


	//   ....[25]....
        /*08ac*/ 	.word	0x00003770
        /*08b0*/ 	.word	0x00000004
        /*08b4*/ 	.word	0x00000000
        /*08b8*/ 	.short	0x0101
        /*08ba*/ 	.byte	0x3f
	.zero		1


	//   ....[26]....
        /*08bc*/ 	.word	0x00004f30
        /*08c0*/ 	.word	0x000000ff
        /*08c4*/ 	.word	0x00038830
        /*08c8*/ 	.short	0x010a
        /*08ca*/ 	.byte	0x06
	.zero		1


	//   ....[27]....
        /*08cc*/ 	.word	0x00004f70
        /*08d0*/ 	.word	0x000000ff
        /*08d4*/ 	.word	0x00038830
        /*08d8*/ 	.short	0x010a
        /*08da*/ 	.byte	0x06
	.zero		1


	//   ....[28]....
        /*08dc*/ 	.word	0x000052f0
        /*08e0*/ 	.word	0x000000ff
        /*08e4*/ 	.word	0x00038850
        /*08e8*/ 	.short	0x010a
        /*08ea*/ 	.byte	0x06
	.zero		1


	//   ....[29]....
        /*08ec*/ 	.word	0x00005330
        /*08f0*/ 	.word	0x000000ff
        /*08f4*/ 	.word	0x00038850
        /*08f8*/ 	.short	0x010a
        /*08fa*/ 	.byte	0x06
	.zero		1


	//   ....[30]....
        /*08fc*/ 	.word	0x00006e50
        /*0900*/ 	.word	0x00000005
        /*0904*/ 	.word	0x00000000
        /*0908*/ 	.short	0x0101
        /*090a*/ 	.byte	0x3f
	.zero		1


	//   ....[31]....
        /*090c*/ 	.word	0x00007080
        /*0910*/ 	.word	0x00000008
        /*0914*/ 	.word	0x00000000
        /*0918*/ 	.short	0x0101
        /*091a*/ 	.byte	0x3f
	.zero		1


	//   ....[32]....
        /*091c*/ 	.word	0x00007a50
        /*0920*/ 	.word	0x0000000d
        /*0924*/ 	.word	0x00038850
        /*0928*/ 	.short	0x010a
        /*092a*/ 	.byte	0x3f
	.zero		1


	//   ....[33]....
        /*092c*/ 	.word	0x00007ae0
        /*0930*/ 	.word	0x0000000d
        /*0934*/ 	.word	0x00038850
        /*0938*/ 	.short	0x010a
        /*093a*/ 	.byte	0x3f
	.zero		1


	//   ....[34]....
        /*093c*/ 	.word	0x000080f0
        /*0940*/ 	.word	0x00000003
        /*0944*/ 	.word	0x00000000
        /*0948*/ 	.short	0x0101
        /*094a*/ 	.byte	0x3f
	.zero		1


	//   ....[35]....
        /*094c*/ 	.word	0x0000ad00
        /*0950*/ 	.word	0x00000003
        /*0954*/ 	.word	0x00000000
        /*0958*/ 	.short	0x0101
        /*095a*/ 	.byte	0x3f
	.zero		1


	//   ....[36]....
        /*095c*/ 	.word	0x0000dd00
        /*0960*/ 	.word	0x00000006
        /*0964*/ 	.word	0x00038880
        /*0968*/ 	.short	0x010a
        /*096a*/ 	.byte	0x3f
	.zero		1


	//   ....[37]....
        /*096c*/ 	.word	0x0000df10
        /*0970*/ 	.word	0x00000006
        /*0974*/ 	.word	0x00038840
        /*0978*/ 	.short	0x010a
        /*097a*/ 	.byte	0x3f
	.zero		1


	//   ....[38]....
        /*097c*/ 	.word	0x0000e2f0
        /*0980*/ 	.word	0x000000ff
        /*0984*/ 	.word	0x00038820
        /*0988*/ 	.short	0x010a
        /*098a*/ 	.byte	0x29
	.zero		1


	//   ....[39]....
        /*098c*/ 	.word	0x0000e5f0
        /*0990*/ 	.word	0x00000004
        /*0994*/ 	.word	0x00038880
        /*0998*/ 	.short	0x010a
        /*099a*/ 	.byte	0x3f
	.zero		1


	//   ....[40]....
        /*099c*/ 	.word	0x0000e970
        /*09a0*/ 	.word	0x00000004
        /*09a4*/ 	.word	0x00038840
        /*09a8*/ 	.short	0x010a
        /*09aa*/ 	.byte	0x3f
	.zero		1


	//   ....[41]....
        /*09ac*/ 	.word	0x0000ed60
        /*09b0*/ 	.word	0x00000003
        /*09b4*/ 	.word	0x00038870
        /*09b8*/ 	.short	0x010a
        /*09ba*/ 	.byte	0x3f
	.zero		1


	//   ....[42]....
        /*09bc*/ 	.word	0x0000edd0
        /*09c0*/ 	.word	0x00000002
        /*09c4*/ 	.word	0x00038860
        /*09c8*/ 	.short	0x010a
        /*09ca*/ 	.byte	0x3f
	.zero		1


	//   ....[43]....
        /*09cc*/ 	.word	0x0000f7d0
        /*09d0*/ 	.word	0x00000002
        /*09d4*/ 	.word	0x00038850
        /*09d8*/ 	.short	0x0101
        /*09da*/ 	.byte	0x3f
	.zero		1


	//   ....[44]....
        /*09dc*/ 	.word	0x0000f810
        /*09e0*/ 	.word	0x00000002
        /*09e4*/ 	.word	0x00000000
        /*09e8*/ 	.short	0x0101
        /*09ea*/ 	.byte	0x3f
	.zero		1


	//   ....[45]....
        /*09ec*/ 	.word	0x0000f9d0
        /*09f0*/ 	.word	0x00000003
        /*09f4*/ 	.word	0x00038870
        /*09f8*/ 	.short	0x010a
        /*09fa*/ 	.byte	0x3f
	.zero		1


	//   ....[46]....
        /*09fc*/ 	.word	0x0000fa60
        /*0a00*/ 	.word	0x00000003
        /*0a04*/ 	.word	0x00038860
        /*0a08*/ 	.short	0x010a
        /*0a0a*/ 	.byte	0x3f
	.zero		1


	//   ....[47]....
        /*0a0c*/ 	.word	0x00010430
        /*0a10*/ 	.word	0x00000003
        /*0a14*/ 	.word	0x00038850
        /*0a18*/ 	.short	0x0101
        /*0a1a*/ 	.byte	0x3f
	.zero		1


	//   ....[48]....
        /*0a1c*/ 	.word	0x00010480
        /*0a20*/ 	.word	0x00000000
        /*0a24*/ 	.word	0x00000000
        /*0a28*/ 	.short	0x0101
        /*0a2a*/ 	.byte	0x3f
	.zero		1


	//   ....[49]....
        /*0a2c*/ 	.word	0x00010fe0
        /*0a30*/ 	.word	0x00000000
        /*0a34*/ 	.word	0x00038820
        /*0a38*/ 	.short	0x010a
        /*0a3a*/ 	.byte	0x3f
	.zero		1


	//   ....[50]....
        /*0a3c*/ 	.word	0x000111a0
        /*0a40*/ 	.word	0x00000006
        /*0a44*/ 	.word	0x00000000
        /*0a48*/ 	.short	0x010a
        /*0a4a*/ 	.byte	0x3f
	.zero		1


	//   ....[51]....
        /*0a4c*/ 	.word	0x00011210
        /*0a50*/ 	.word	0x00000007
        /*0a54*/ 	.word	0x00000000
        /*0a58*/ 	.short	0x010a
        /*0a5a*/ 	.byte	0x3f
	.zero		1


	//   ....[52]....
        /*0a5c*/ 	.word	0x00011270
        /*0a60*/ 	.word	0x00000004
        /*0a64*/ 	.word	0x00038860
        /*0a68*/ 	.short	0x010a
        /*0a6a*/ 	.byte	0x3f
	.zero		1


	//   ....[53]....
        /*0a6c*/ 	.word	0x000112c0
        /*0a70*/ 	.word	0x00000003
        /*0a74*/ 	.word	0x00038860
        /*0a78*/ 	.short	0x010a
        /*0a7a*/ 	.byte	0x3f
	.zero		1


	//   ....[54]....
        /*0a7c*/ 	.word	0x00011300
        /*0a80*/ 	.word	0x00000004
        /*0a84*/ 	.word	0x00038880
        /*0a88*/ 	.short	0x010a
        /*0a8a*/ 	.byte	0x3f
	.zero		1


	//   ....[55]....
        /*0a8c*/ 	.word	0x00011320
        /*0a90*/ 	.word	0x00000003
        /*0a94*/ 	.word	0x00038880
        /*0a98*/ 	.short	0x010a
        /*0a9a*/ 	.byte	0x3f
	.zero		1


	//   ....[56]....
        /*0a9c*/ 	.word	0x00011380
        /*0aa0*/ 	.word	0x00000002
        /*0aa4*/ 	.word	0x00038800
        /*0aa8*/ 	.short	0x010a
        /*0aaa*/ 	.byte	0x3f
	.zero		1


	//   ....[57]....
        /*0aac*/ 	.word	0x000113d0
        /*0ab0*/ 	.word	0x00000004
        /*0ab4*/ 	.word	0x00038830
        /*0ab8*/ 	.short	0x010a
        /*0aba*/ 	.byte	0x3f
	.zero		1


	//   ....[58]....
        /*0abc*/ 	.word	0x00011430
        /*0ac0*/ 	.word	0x00000003
        /*0ac4*/ 	.word	0x00038830
        /*0ac8*/ 	.short	0x010a
        /*0aca*/ 	.byte	0x3f
	.zero		1


	//   ....[59]....
        /*0acc*/ 	.word	0x00011490
        /*0ad0*/ 	.word	0x00000003
        /*0ad4*/ 	.word	0x00038850
        /*0ad8*/ 	.short	0x010a
        /*0ada*/ 	.byte	0x3f
	.zero		1


	//   ....[60]....
        /*0adc*/ 	.word	0x000114e0
        /*0ae0*/ 	.word	0x0000000d
        /*0ae4*/ 	.word	0x00038850
        /*0ae8*/ 	.short	0x010a
        /*0aea*/ 	.byte	0x3f
	.zero		1


	//   ....[61]....
        /*0aec*/ 	.word	0x00011630
        /*0af0*/ 	.word	0x00000006
        /*0af4*/ 	.word	0x00038880
        /*0af8*/ 	.short	0x010a
        /*0afa*/ 	.byte	0x3f
	.zero		1


	//   ....[62]....
        /*0afc*/ 	.word	0x00011680
        /*0b00*/ 	.word	0x00000006
        /*0b04*/ 	.word	0x00038840
        /*0b08*/ 	.short	0x010a
        /*0b0a*/ 	.byte	0x3f
	.zero		1


	//   ....[63]....
        /*0b0c*/ 	.word	0x000116d0
        /*0b10*/ 	.word	0x00000012
        /*0b14*/ 	.word	0x00038820
        /*0b18*/ 	.short	0x010a
        /*0b1a*/ 	.byte	0x3f
	.zero		1


	//   ....[64]....
        /*0b1c*/ 	.word	0x00011720
        /*0b20*/ 	.word	0x00000004
        /*0b24*/ 	.word	0x00038880
        /*0b28*/ 	.short	0x010a
        /*0b2a*/ 	.byte	0x3f
	.zero		1


	//   ....[65]....
        /*0b2c*/ 	.word	0x00011770
        /*0b30*/ 	.word	0x00000004
        /*0b34*/ 	.word	0x00038840
        /*0b38*/ 	.short	0x010a
        /*0b3a*/ 	.byte	0x3f
	.zero		1


	//   ....[66]....
        /*0b3c*/ 	.word	0x000117d0
        /*0b40*/ 	.word	0x00000003
        /*0b44*/ 	.word	0x00038870
        /*0b48*/ 	.short	0x010a
        /*0b4a*/ 	.byte	0x3f
	.zero		1


	//   ....[67]....
        /*0b4c*/ 	.word	0x00011830
        /*0b50*/ 	.word	0x00000004
        /*0b54*/ 	.word	0x00038860
        /*0b58*/ 	.short	0x010a
        /*0b5a*/ 	.byte	0x3f
	.zero		1


	//   ....[68]....
        /*0b5c*/ 	.word	0x00011880
        /*0b60*/ 	.word	0x00000003
        /*0b64*/ 	.word	0x00038870
        /*0b68*/ 	.short	0x010a
        /*0b6a*/ 	.byte	0x3f
	.zero		1


	//   ....[69]....
        /*0b6c*/ 	.word	0x000118d0
        /*0b70*/ 	.word	0x00000003
        /*0b74*/ 	.word	0x00038860
        /*0b78*/ 	.short	0x010a
        /*0b7a*/ 	.byte	0x3f
	.zero		1


	//   ....[70]....
        /*0b7c*/ 	.word	0x00011920
        /*0b80*/ 	.word	0x00000000
        /*0b84*/ 	.word	0x00038820
        /*0b88*/ 	.short	0x010a
        /*0b8a*/ 	.byte	0x3f
	.zero		1


	//   ....[71]....
        /*0b8c*/ 	.word	0x00011ac0
        /*0b90*/ 	.word	0x00000006
        /*0b94*/ 	.word	0x00000000
        /*0b98*/ 	.short	0x010a
        /*0b9a*/ 	.byte	0x3f
	.zero		1


	//   ....[72]....
        /*0b9c*/ 	.word	0x00011b10
        /*0ba0*/ 	.word	0x00000007
        /*0ba4*/ 	.word	0x00000000
        /*0ba8*/ 	.short	0x010a
        /*0baa*/ 	.byte	0x3f
	.zero		1


	//   ....[73]....
        /*0bac*/ 	.word	0x00011b60
        /*0bb0*/ 	.word	0x00000004
        /*0bb4*/ 	.word	0x00038860
        /*0bb8*/ 	.short	0x010a
        /*0bba*/ 	.byte	0x3f
	.zero		1


	//   ....[74]....
        /*0bbc*/ 	.word	0x00011bb0
        /*0bc0*/ 	.word	0x00000003
        /*0bc4*/ 	.word	0x00038860
        /*0bc8*/ 	.short	0x010a
        /*0bca*/ 	.byte	0x3f
	.zero		1


	//   ....[75]....
        /*0bcc*/ 	.word	0x00011c00
        /*0bd0*/ 	.word	0x00000004
        /*0bd4*/ 	.word	0x00038880
        /*0bd8*/ 	.short	0x010a
        /*0bda*/ 	.byte	0x3f
	.zero		1


	//----- nvinfo : EIATTR_NUM_MBARRIERS
	.align		4
.L_381:
        /*0bdc*/ 	.byte	0x03, 0x38
        /*0bde*/ 	.short	0x0016


	//----- nvinfo : EIATTR_EXIT_INSTR_OFFSETS
	.align		4
        /*0be0*/ 	.byte	0x04, 0x1c
        /*0be2*/ 	.short	(.L_383 - .L_382)


	//   ....[0]....
.L_382:
        /*0be4*/ 	.word	0x00000ab0


	//   ....[1]....
        /*0be8*/ 	.word	0x0000c030


	//   ....[2]....
        /*0bec*/ 	.word	0x00011370


	//----- nvinfo : EIATTR_MAX_THREADS
	.align		4
.L_383:
        /*0bf0*/ 	.byte	0x04, 0x05
        /*0bf2*/ 	.short	(.L_385 - .L_384)
.L_384:
        /*0bf4*/ 	.word	0x00000180
        /*0bf8*/ 	.word	0x00000001
        /*0bfc*/ 	.word	0x00000001


	//----- nvinfo : EIATTR_CRS_STACK_SIZE
	.align		4
.L_385:
        /*0c00*/ 	.byte	0x04, 0x1e
        /*0c02*/ 	.short	(.L_387 - .L_386)
.L_386:
        /*0c04*/ 	.word	0x00000000


	//----- nvinfo : EIATTR_CBANK_PARAM_SIZE
	.align		4
.L_387:
        /*0c08*/ 	.byte	0x03, 0x19
        /*0c0a*/ 	.short	0x0a70


	//----- nvinfo : EIATTR_PARAM_CBANK
	.align		4
        /*0c0c*/ 	.byte	0x04, 0x0a
        /*0c0e*/ 	.short	(.L_389 - .L_388)
	.align		4
.L_388:
        /*0c10*/ 	.word	index@(.nv.constant0._ZN7cutlass13device_kernelIN5flash11enable_sm90INS1_16FlashAttnFwdSm90INS1_25CollectiveMainloopFwdSm90ILi2EN4cute5tupleIJNS5_1CILi1EEES8_S8_EEENS6_IJNS7_ILi128EEESA_NS7_ILi256EEEEEELi256ENS_12float_e4m3_tEfNS_4arch4Sm90ELb0ELb0ELb1ELb1ELb0ELb0ELb0ELb1ELb1ELb0ELb0ELb0EEENS1_21CollectiveEpilogueFwdINS6_IJSA_SB_SA_EEES9_NS_10bfloat16_tESF_Li256ELb1ELb0ELb0ELb1EEENS1_36VarlenDynamicPersistentTileSchedulerILi128ELi128ELi256ELi128ELb0ELb0ELb1ELb0ELb1ELb1EEEEEEEEEvNT_6ParamsE)
        /*0c14*/ 	.short	0x0210
        /*0c16*/ 	.short	0x0a70


	//----- nvinfo : EIATTR_SW_WAR
	.align		4
.L_389:
        /*0c18*/ 	.byte	0x04, 0x36
        /*0c1a*/ 	.short	(.L_391 - .L_390)
.L_390:
        /*0c1c*/ 	.word	0x00000008
.L_391:


//--------------------- .nv.info._ZN7cutlass13device_kernelIN5flash11enable_sm90INS1_16FlashAttnFwdSm90INS1_25CollectiveMainloopFwdSm90ILi2EN4cute5tupleIJNS5_1CILi1EEES8_S8_EEENS6_IJNS7_ILi128EEESA_NS7_ILi256EEEEEELi256ENS_12float_e4m3_tEfNS_4arch4Sm90ELb0ELb0ELb1ELb1ELb0ELb1ELb0ELb1ELb1ELb0ELb0ELb0EEENS1_21CollectiveEpilogueFwdINS6_IJSA_SB_SA_EEES9_NS_10bfloat16_tESF_Li256ELb1ELb0ELb0ELb1EEENS1_36VarlenDynamicPersistentTileSchedulerILi128ELi128ELi256ELi128ELb0ELb0ELb1ELb0ELb1ELb1EEEEEEEEEvNT_6ParamsE --------------------------
	.section	.nv.info._ZN7cutlass13device_kernelIN5flash11enable_sm90INS1_16FlashAttnFwdSm90INS1_25CollectiveMainloopFwdSm90ILi2EN4cute5tupleIJNS5_1CILi1EEES8_S8_EEENS6_IJNS7_ILi128EEESA_NS7_ILi256EEEEEELi256ENS_12float_e4m3_tEfNS_4arch4Sm90ELb0ELb0ELb1ELb1ELb0ELb1ELb0ELb1ELb1ELb0ELb0ELb0EEENS1_21CollectiveEpilogueFwdINS6_IJSA_SB_SA_EEES9_NS_10bfloat16_tESF_Li256ELb1ELb0ELb0ELb1EEENS1_36VarlenDynamicPersistentTileSchedulerILi128ELi128ELi256ELi128ELb0ELb0ELb1ELb0ELb1ELb1EEEEEEEEEvNT_6ParamsE,"",@"SHT_CUDA_INFO"
	.sectionflags	@""
	.align	4


	//----- nvinfo : EIATTR_CUDA_API_VERSION
	.align		4
        /*0000*/ 	.byte	0x04, 0x37
        /*0002*/ 	.short	(.L_393 - .L_392)
.L_392:
        /*0004*/ 	.word	0x00000082


	//----- nvinfo : EIATTR_KPARAM_INFO
	.align		4
.L_393:
        /*0008*/ 	.byte	0x04, 0x17
        /*000a*/ 	.short	(.L_395 - .L_394)
.L_394:
        /*000c*/ 	.word	0x00000000
        /*0010*/ 	.short	0x0000
        /*0012*/ 	.short	0x0070
        /*0014*/ 	.byte	0x00, 0xf0, 0x01, 0x28


	//----- nvinfo : EIATTR_SPARSE_MMA_MASK
	.align		4
.L_395:
        /*0018*/ 	.byte	0x03, 0x50
        /*001a*/ 	.short	0x0000


	//----- nvinfo : EIATTR_MAXREG_COUNT
	.align		4
        /*001c*/ 	.byte	0x03, 0x1b
        /*001e*/ 	.short	0x00a8


	//----- nvinfo : EIATTR_NUM_BARRIERS
	.align		4
        /*0020*/ 	.byte	0x02, 0x4c
        /*0022*/ 	.byte	0x10
	.zero		1


	//----- nvinfo : EIATTR_EXTERNS
	.align		4
        /*0024*/ 	.byte	0x04, 0x0f
        /*0026*/ 	.short	(.L_397 - .L_396)


	//   ....[0]....
	.align		4
.L_396:
        /*0028*/ 	.word	index@(__assertfail)


	//----- nvinfo : EIATTR_ANNOTATIONS
	.align		4
.L_397:
        /*002c*/ 	.byte	0x04, 0x55
        /*002e*/ 	.short	(.L_399 - .L_398)


	//   ....[0]....
.L_398:
        /* <DEDUP_REMOVED lines=119> */


	//----- nvinfo : EIATTR_MERCURY_ISA_VERSION
	.align		4
.L_399:
        /*0790*/ 	.byte	0x03, 0x5f
        /*0792*/ 	.short	0x0101


	//----- nvinfo : EIATTR_UNUSED_LOAD_BYTE_OFFSET
	.align		4
        /*0794*/ 	.byte	0x04, 0x44
        /*0796*/ 	.short	(.L_401 - .L_400)


	//   ....[0]....
.L_400:
        /*0798*/ 	.word	0x00000b00
        /*079c*/ 	.word	0x0000fff0


	//   ....[1]....
        /*07a0*/ 	.word	0x0001ac40
        /*07a4*/ 	.word	0x0000fff0


	//----- nvinfo : EIATTR_INT_WARP_WIDE_INSTR_OFFSETS
	.align		4
.L_401:
        /*07a8*/ 	.byte	0x04, 0x31
        /*07aa*/ 	.short	(.L_403 - .L_402)


	//   ....[0]....
.L_402:
        /*07ac*/ 	.word	0x000001c0


	//   ....[1]....
        /*07b0*/ 	.word	0x00000200


	//   ....[2]....
        /*07b4*/ 	.word	0x00000270


	//   ....[3]....
        /*07b8*/ 	.word	0x000207e0


	//   ....[4]....
        /*07bc*/ 	.word	0x00020870


	//   ....[5]....
        /*07c0*/ 	.word	0x00021000


	//   ....[6]....
        /*07c4*/ 	.word	0x00021030


	//   ....[7]....
        /*07c8*/ 	.word	0x00021100


	//   ....[8]....
        /*07cc*/ 	.word	0x000232e0


	//   ....[9]....
        /*07d0*/ 	.word	0x00023370


	//----- nvinfo : EIATTR_COOP_GROUP_MASK_REGIDS
	.align		4
.L_403:
        /*07d4*/ 	.byte	0x04, 0x29
        /*07d6*/ 	.short	(.L_405 - .L_404)


	//   ....[0]....
.L_404:
        /*07d8*/ 	.word	0xffffffff


	//   ....[1]....
        /*07dc*/ 	.word	0xffffffff


	//   ....[2]....
        /*07e0*/ 	.word	0xffffffff


	//   ....[3]....
        /*07e4*/ 	.word	0xffffffff


	//   ....[4]....
        /*07e8*/ 	.word	0xffffffff


	//   ....[5]....
        /*07ec*/ 	.word	0xffffffff


	//   ....[6]....
        /*07f0*/ 	.word	0xffffffff


	//   ....[7]....
        /*07f4*/ 	.word	0xffffffff


	//   ....[8]....
        /*07f8*/ 	.word	0xffffffff


	//   ....[9]....
        /*07fc*/ 	.word	0xffffffff


	//   ....[10]....
        /*0800*/ 	.word	0xffffffff


	//   ....[11]....
        /*0804*/ 	.word	0xffffffff


	//   ....[12]....
        /*0808*/ 	.word	0xffffffff


	//   ....[13]....
        /*080c*/ 	.word	0xffffffff


	//   ....[14]....
        /*0810*/ 	.word	0xffffffff


	//   ....[15]....
        /*0814*/ 	.word	0xffffffff


	//   ....[16]....
        /*0818*/ 	.word	0xffffffff


	//   ....[17]....
        /*081c*/ 	.word	0xffffffff


	//   ....[18]....
        /*0820*/ 	.word	0xffffffff


	//   ....[19]....
        /*0824*/ 	.word	0xffffffff


	//   ....[20]....
        /*0828*/ 	.word	0xffffffff


	//   ....[21]....
        /*082c*/ 	.word	0xffffffff


	//   ....[22]....
        /*0830*/ 	.word	0xffffffff


	//   ....[23]....
        /*0834*/ 	.word	0xffffffff


	//   ....[24]....
        /*0838*/ 	.word	0xffffffff


	//   ....[25]....
        /*083c*/ 	.word	0xffffffff


	//   ....[26]....
        /*0840*/ 	.word	0xffffffff


	//   ....[27]....
        /*0844*/ 	.word	0xffffffff


	//   ....[28]....
        /*0848*/ 	.word	0xffffffff


	//   ....[29]....
        /*084c*/ 	.word	0xffffffff


	//   ....[30]....
        /*0850*/ 	.word	0xffffffff


	//   ....[31]....
        /*0854*/ 	.word	0xffffffff


	//   ....[32]....
        /*0858*/ 	.word	0xffffffff


	//   ....[33]....
        /*085c*/ 	.word	0xffffffff


	//   ....[34]....
        /*0860*/ 	.word	0xffffffff


	//   ....[35]....
        /*0864*/ 	.word	0xffffffff


	//   ....[36]....
        /*0868*/ 	.word	0xffffffff


	//   ....[37]....
        /*086c*/ 	.word	0xffffffff


	//   ....[38]....
        /*0870*/ 	.word	0xffffffff


	//   ....[39]....
        /*0874*/ 	.word	0xffffffff


	//   ....[40]....
        /*0878*/ 	.word	0xffffffff


	//   ....[41]....
        /*087c*/ 	.word	0xffffffff


	//   ....[42]....
        /*0880*/ 	.word	0xffffffff


	//   ....[43]....
        /*0884*/ 	.word	0xffffffff


	//   ....[44]....
        /*0888*/ 	.word	0xffffffff


	//   ....[45]....
        /*088c*/ 	.word	0xffffffff


	//   ....[46]....
        /*0890*/ 	.word	0xffffffff


	//   ....[47]....
        /*0894*/ 	.word	0xffffffff


	//   ....[48]....
        /*0898*/ 	.word	0xffffffff


	//   ....[49]....
        /*089c*/ 	.word	0xffffffff


	//   ....[50]....
        /*08a0*/ 	.word	0xffffffff


	//   ....[51]....
        /*08a4*/ 	.word	0xffffffff


	//   ....[52]....
        /*08a8*/ 	.word	0xffffffff


	//   ....[53]....
        /*08ac*/ 	.word	0xffffffff


	//   ....[54]....
        /*08b0*/ 	.word	0xffffffff


	//   ....[55]....
        /*08b4*/ 	.word	0xffffffff


	//   ....[56]....
        /*08b8*/ 	.word	0xffffffff


	//   ....[57]....
        /*08bc*/ 	.word	0xffffffff


	//   ....[58]....
        /*08c0*/ 	.word	0xffffffff


	//   ....[59]....
        /*08c4*/ 	.word	0xffffffff


	//   ....[60]....
        /*08c8*/ 	.word	0xffffffff


	//   ....[61]....
        /*08cc*/ 	.word	0xffffffff


	//   ....[62]....
        /*08d0*/ 	.word	0xffffffff


	//   ....[63]....
        /*08d4*/ 	.word	0xffffffff


	//   ....[64]....
        /*08d8*/ 	.word	0xffffffff


	//   ....[65]....
        /*08dc*/ 	.word	0xffffffff


	//   ....[66]....
        /*08e0*/ 	.word	0xffffffff


	//   ....[67]....
        /*08e4*/ 	.word	0xffffffff


	//   ....[68]....
        /*08e8*/ 	.word	0xffffffff


	//   ....[69]....
        /*08ec*/ 	.word	0xffffffff


	//   ....[70]....
        /*08f0*/ 	.word	0xffffffff


	//   ....[71]....
        /*08f4*/ 	.word	0xffffffff


	//   ....[72]....
        /*08f8*/ 	.word	0xffffffff


	//   ....[73]....
        /*08fc*/ 	.word	0xffffffff


	//   ....[74]....
        /*0900*/ 	.word	0xffffffff


	//   ....[75]....
        /*0904*/ 	.word	0xffffffff


	//   ....[76]....
        /*0908*/ 	.word	0xffffffff


	//   ....[77]....
        /*090c*/ 	.word	0xffffffff


	//   ....[78]....
        /*0910*/ 	.word	0xffffffff


	//   ....[79]....
        /*0914*/ 	.word	0xffffffff


	//   ....[80]....
        /*0918*/ 	.word	0xffffffff


	//   ....[81]....
        /*091c*/ 	.word	0xffffffff


	//   ....[82]....
        /*0920*/ 	.word	0xffffffff


	//   ....[83]....
        /*0924*/ 	.word	0xffffffff


	//   ....[84]....
        /*0928*/ 	.word	0xffffffff


	//   ....[85]....
        /*092c*/ 	.word	0xffffffff


	//   ....[86]....
        /*0930*/ 	.word	0xffffffff


	//   ....[87]....
        /*0934*/ 	.word	0xffffffff


	//   ....[88]....
        /*0938*/ 	.word	0xffffffff


	//   ....[89]....
        /*093c*/ 	.word	0xffffffff


	//   ....[90]....
        /*0940*/ 	.word	0xffffffff


	//   ....[91]....
        /*0944*/ 	.word	0xffffffff


	//   ....[92]....
        /*0948*/ 	.word	0xffffffff


	//   ....[93]....
        /*094c*/ 	.word	0xffffffff


	//   ....[94]....
        /*0950*/ 	.word	0xffffffff


	//   ....[95]....
        /*0954*/ 	.word	0xffffffff


	//   ....[96]....
        /*0958*/ 	.word	0xffffffff


	//   ....[97]....
        /*095c*/ 	.word	0xffffffff


	//   ....[98]....
        /*0960*/ 	.word	0xffffffff


	//   ....[99]....
        /*0964*/ 	.word	0xffffffff


	//   ....[100]....
        /*0968*/ 	.word	0xffffffff


	//   ....[101]....
        /*096c*/ 	.word	0xffffffff


	//   ....[102]....
        /*0970*/ 	.word	0xffffffff


	//   ....[103]....
        /*0974*/ 	.word	0xffffffff


	//   ....[104]....
        /*0978*/ 	.word	0xffffffff


	//   ....[105]....
        /*097c*/ 	.word	0xffffffff


	//   ....[106]....
        /*0980*/ 	.word	0xffffffff


	//   ....[107]....
        /*0984*/ 	.word	0xffffffff


	//   ....[108]....
        /*0988*/ 	.word	0xffffffff


	//   ....[109]....
        /*098c*/ 	.word	0xffffffff


	//   ....[110]....
        /*0990*/ 	.word	0xffffffff


	//   ....[111]....
        /*0994*/ 	.word	0xffffffff


	//   ....[112]....
        /*0998*/ 	.word	0xffffffff


	//   ....[113]....
        /*099c*/ 	.word	0xffffffff


	//   ....[114]....
        /*09a0*/ 	.word	0xffffffff


	//   ....[115]....
        /*09a4*/ 	.word	0xffffffff


	//   ....[116]....
        /*09a8*/ 	.word	0xffffffff


	//   ....[117]....
        /*09ac*/ 	.word	0xffffffff


	//   ....[118]....
        /*09b0*/ 	.word	0xffffffff


	//   ....[119]....
        /*09b4*/ 	.word	0xffffffff


	//   ....[120]....
        /*09b8*/ 	.word	0x0500000f


	//   ....[121]....
        /*09bc*/ 	.word	0x0500000f


	//   ....[122]....
        /*09c0*/ 	.word	0x0500000f


	//   ....[123]....
        /*09c4*/ 	.word	0x0500000f


	//   ....[124]....
        /*09c8*/ 	.word	0x0500000f


	//   ....[125]....
        /*09cc*/ 	.word	0x0500000f


	//   ....[126]....
        /*09d0*/ 	.word	0x0500000f


	//   ....[127]....
        /*09d4*/ 	.word	0x0500000f


	//   ....[128]....
        /*09d8*/ 	.word	0x0500000f


	//   ....[129]....
        /*09dc*/ 	.word	0x0500000f


	//   ....[130]....
        /*09e0*/ 	.word	0x0500000f


	//   ....[131]....
        /*09e4*/ 	.word	0x0500000f


	//   ....[132]....
        /*09e8*/ 	.word	0x0500000f


	//   ....[133]....
        /*09ec*/ 	.word	0x0500000f


	//   ....[134]....
        /*09f0*/ 	.word	0x0500000f


	//   ....[135]....
        /*09f4*/ 	.word	0x0500000f


	//   ....[136]....
        /*09f8*/ 	.word	0x0500000f


	//   ....[137]....
        /*09fc*/ 	.word	0x0500000f


	//   ....[138]....
        /*0a00*/ 	.word	0x0500000f


	//   ....[139]....
        /*0a04*/ 	.word	0x0500000f


	//   ....[140]....
        /*0a08*/ 	.word	0x0500000f


	//   ....[141]....
        /*0a0c*/ 	.word	0x0500000f


	//   ....[142]....
        /*0a10*/ 	.word	0x0500000f


	//   ....[143]....
        /*0a14*/ 	.word	0x0500000f


	//   ....[144]....
        /*0a18*/ 	.word	0x0500000f


	//   ....[145]....
        /*0a1c*/ 	.word	0x0500000f


	//   ....[146]....
        /*0a20*/ 	.word	0x0500000f


	//   ....[147]....
        /*0a24*/ 	.word	0x0500000f


	//   ....[148]....
        /*0a28*/ 	.word	0x0500000f


	//   ....[149]....
        /*0a2c*/ 	.word	0x0500000f


	//   ....[150]....
        /*0a30*/ 	.word	0x0500000f


	//   ....[151]....
        /*0a34*/ 	.word	0x0500000f


	//   ....[152]....
        /*0a38*/ 	.word	0x0500000f


	//   ....[153]....
        /*0a3c*/ 	.word	0x0500000f


	//   ....[154]....
        /*0a40*/ 	.word	0x0500000f


	//   ....[155]....
        /*0a44*/ 	.word	0x0500000f


	//   ....[156]....
        /*0a48*/ 	.word	0x0500000f


	//   ....[157]....
        /*0a4c*/ 	.word	0x0500000f


	//   ....[158]....
        /*0a50*/ 	.word	0x0500000f


	//   ....[159]....
        /*0a54*/ 	.word	0x0500000f


	//   ....[160]....
        /*0a58*/ 	.word	0x0500000f


	//   ....[161]....
        /*0a5c*/ 	.word	0x0500000f


	//   ....[162]....
        /*0a60*/ 	.word	0x0500000f


	//   ....[163]....
        /*0a64*/ 	.word	0x0500000f


	//   ....[164]....
        /*0a68*/ 	.word	0x0500000f


	//   ....[165]....
        /*0a6c*/ 	.word	0x0500000f


	//   ....[166]....
        /*0a70*/ 	.word	0x0500000f


	//   ....[167]....
        /*0a74*/ 	.word	0x0500000f


	//   ....[168]....
        /*0a78*/ 	.word	0x0500000f


	//   ....[169]....
        /*0a7c*/ 	.word	0x0500000f


	//   ....[170]....
        /*0a80*/ 	.word	0x0500000f


	//   ....[171]....
        /*0a84*/ 	.word	0x0500000f


	//   ....[172]....
        /*0a88*/ 	.word	0x0500000f


	//   ....[173]....
        /*0a8c*/ 	.word	0x0500000f


	//   ....[174]....
        /*0a90*/ 	.word	0x0500000f


	//   ....[175]....
        /*0a94*/ 	.word	0x0500000f


	//   ....[176]....
        /*0a98*/ 	.word	0x0500000f


	//   ....[177]....
        /*0a9c*/ 	.word	0x0500000f


	//   ....[178]....
        /*0aa0*/ 	.word	0x0500000f


	//   ....[179]....
        /*0aa4*/ 	.word	0x0500000f


	//   ....[180]....
        /*0aa8*/ 	.word	0x0500000f


	//   ....[181]....
        /*0aac*/ 	.word	0x0500000f


	//   ....[182]....
        /*0ab0*/ 	.word	0x0500000f


	//   ....[183]....
        /*0ab4*/ 	.word	0x0500000f


	//   ....[184]....
        /*0ab8*/ 	.word	0x0500000f


	//   ....[185]....
        /*0abc*/ 	.word	0x0500000f


	//   ....[186]....
        /*0ac0*/ 	.word	0x0500000f


	//   ....[187]....
        /*0ac4*/ 	.word	0x0500000f


	//   ....[188]....
        /*0ac8*/ 	.word	0x0500000f


	//   ....[189]....
        /*0acc*/ 	.word	0x0500000f


	//   ....[190]....
        /*0ad0*/ 	.word	0x0500000f


	//   ....[191]....
        /*0ad4*/ 	.word	0x0500000f


	//   ....[192]....
        /*0ad8*/ 	.word	0x0500000f


	//   ....[193]....
        /*0adc*/ 	.word	0x0500000f


	//   ....[194]....
        /*0ae0*/ 	.word	0x0500000f


	//   ....[195]....
        /*0ae4*/ 	.word	0x0500000f


	//   ....[196]....
        /*0ae8*/ 	.word	0x0500000f


	//   ....[197]....
        /*0aec*/ 	.word	0x0500000f


	//   ....[198]....
        /*0af0*/ 	.word	0x0500000f


	//   ....[199]....
        /*0af4*/ 	.word	0x0500000f


	//   ....[200]....
        /*0af8*/ 	.word	0x0500000f


	//   ....[201]....
        /*0afc*/ 	.word	0x0500000f


	//   ....[202]....
        /*0b00*/ 	.word	0x0500000f


	//   ....[203]....
        /*0b04*/ 	.word	0x0500000f


	//   ....[204]....
        /*0b08*/ 	.word	0x0500000f


	//   ....[205]....
        /*0b0c*/ 	.word	0x0500000f


	//   ....[206]....
        /*0b10*/ 	.word	0x0500000f


	//   ....[207]....
        /*0b14*/ 	.word	0x0500000f


	//   ....[208]....
        /*0b18*/ 	.word	0x0500000f


	//   ....[209]....
        /*0b1c*/ 	.word	0x0500000f


	//   ....[210]....
        /*0b20*/ 	.word	0x0500000f


	//   ....[211]....
        /*0b24*/ 	.word	0x0500000f


	//   ....[212]....
        /*0b28*/ 	.word	0x0500000f


	//----- nvinfo : EIATTR_COOP_GROUP_INSTR_OFFSETS
	.align		4
.L_405:
        /*0b2c*/ 	.byte	0x04, 0x28
        /*0b2e*/ 	.short	(.L_407 - .L_406)


	//   ....[0]....
.L_406:
        /*0b30*/ 	.word	0x00000070


	//   ....[1]....
        /*0b34*/ 	.word	0x000001d0


	//   ....[2]....
        /*0b38*/ 	.word	0x00000220


	//   ....[3]....
        /*0b3c*/ 	.word	0x00000450


	//   ....[4]....
        /*0b40*/ 	.word	0x000005b0


	//   ....[5]....
        /*0b44*/ 	.word	0x000006d0


	//   ....[6]....
        /*0b48*/ 	.word	0x00000830


	//   ....[7]....
        /*0b4c*/ 	.word	0x0000c650


	//   ....[8]....
        /*0b50*/ 	.word	0x000155f0


	//   ....[9]....
        /*0b54*/ 	.word	0x00015690


	//   ....[10]....
        /*0b58*/ 	.word	0x00015b90


	//   ....[11]....
        /*0b5c*/ 	.word	0x00015c40


	//   ....[12]....
        /*0b60*/ 	.word	0x00018390


	//   ....[13]....
        /*0b64*/ 	.word	0x000183d0


	//   ....[14]....
        /*0b68*/ 	.word	0x00018410


	//   ....[15]....
        /*0b6c*/ 	.word	0x00018460


	//   ....[16]....
        /*0b70*/ 	.word	0x0001a0c0


	//   ....[17]....
        /*0b74*/ 	.word	0x0001a0d0


	//   ....[18]....
        /*0b78*/ 	.word	0x0001a100


	//   ....[19]....
        /*0b7c*/ 	.word	0x0001a110


	//   ....[20]....
        /*0b80*/ 	.word	0x0001b840


	//   ....[21]....
        /*0b84*/ 	.word	0x0001b890


	//   ....[22]....
        /*0b88*/ 	.word	0x0001b8c0


	//   ....[23]....
        /*0b8c*/ 	.word	0x0001b900


	//   ....[24]....
        /*0b90*/ 	.word	0x0001b930


	//   ....[25]....
        /*0b94*/ 	.word	0x0001b960


	//   ....[26]....
        /*0b98*/ 	.word	0x0001b990


	//   ....[27]....
        /*0b9c*/ 	.word	0x0001b9c0


	//   ....[28]....
        /*0ba0*/ 	.word	0x0001b9f0


	//   ....[29]....
        /*0ba4*/ 	.word	0x0001ba20


	//   ....[30]....
        /*0ba8*/ 	.word	0x0001ba50


	//   ....[31]....
        /*0bac*/ 	.word	0x0001ba80


	//   ....[32]....
        /*0bb0*/ 	.word	0x0001bab0


	//   ....[33]....
        /*0bb4*/ 	.word	0x0001bae0


	//   ....[34]....
        /*0bb8*/ 	.word	0x0001bb10


	//   ....[35]....
        /*0bbc*/ 	.word	0x0001bb40


	//   ....[36]....
        /*0bc0*/ 	.word	0x0001bb70


	//   ....[37]....
        /*0bc4*/ 	.word	0x0001bba0


	//   ....[38]....
        /*0bc8*/ 	.word	0x0001bbd0


	//   ....[39]....
        /*0bcc*/ 	.word	0x0001bc00


	//   ....[40]....
        /*0bd0*/ 	.word	0x0001bc30


	//   ....[41]....
        /*0bd4*/ 	.word	0x0001bc60


	//   ....[42]....
        /*0bd8*/ 	.word	0x0001bc90


	//   ....[43]....
        /*0bdc*/ 	.word	0x0001bcc0


	//   ....[44]....
        /*0be0*/ 	.word	0x0001bcf0


	//   ....[45]....
        /*0be4*/ 	.word	0x0001bd20


	//   ....[46]....
        /*0be8*/ 	.word	0x0001bd50


	//   ....[47]....
        /*0bec*/ 	.word	0x0001bd80


	//   ....[48]....
        /*0bf0*/ 	.word	0x0001bdb0


	//   ....[49]....
        /*0bf4*/ 	.word	0x0001bdd0


	//   ....[50]....
        /*0bf8*/ 	.word	0x0001be00


	//   ....[51]....
        /*0bfc*/ 	.word	0x0001be10


	//   ....[52]....
        /*0c00*/ 	.word	0x0001be40


	//   ....[53]....
        /*0c04*/ 	.word	0x0001be50


	//   ....[54]....
        /*0c08*/ 	.word	0x0001be80


	//   ....[55]....
        /*0c0c*/ 	.word	0x0001beb0


	//   ....[56]....
        /*0c10*/ 	.word	0x0001bee0


	//   ....[57]....
        /*0c14*/ 	.word	0x0001bef0


	//   ....[58]....
        /*0c18*/ 	.word	0x0001bf10


	//   ....[59]....
        /*0c1c*/ 	.word	0x0001bf30


	//   ....[60]....
        /*0c20*/ 	.word	0x0001bf40


	//   ....[61]....
        /*0c24*/ 	.word	0x0001bf60


	//   ....[62]....
        /*0c28*/ 	.word	0x0001bf90


	//   ....[63]....
        /*0c2c*/ 	.word	0x0001bfc0


	//   ....[64]....
        /*0c30*/ 	.word	0x0001bfd0


	//   ....[65]....
        /*0c34*/ 	.word	0x0001c000


	//   ....[66]....
        /*0c38*/ 	.word	0x0001c010


	//   ....[67]....
        /*0c3c*/ 	.word	0x0001c040


	//   ....[68]....
        /*0c40*/ 	.word	0x0001c050


	//   ....[69]....
        /*0c44*/ 	.word	0x0001c070


	//   ....[70]....
        /*0c48*/ 	.word	0x0001c0a0


	//   ....[71]....
        /*0c4c*/ 	.word	0x0001c0d0


	//   ....[72]....
        /*0c50*/ 	.word	0x0001c100


	//   ....[73]....
        /*0c54*/ 	.word	0x0001c120


	//   ....[74]....
        /*0c58*/ 	.word	0x0001c150


	//   ....[75]....
        /*0c5c*/ 	.word	0x0001c180


	//   ....[76]....
        /*0c60*/ 	.word	0x0001c1b0


	//   ....[77]....
        /*0c64*/ 	.word	0x0001c1e0


	//   ....[78]....
        /*0c68*/ 	.word	0x0001c200


	//   ....[79]....
        /*0c6c*/ 	.word	0x0001c210


	//   ....[80]....
        /*0c70*/ 	.word	0x0001c230


	//   ....[81]....
        /*0c74*/ 	.word	0x0001c260


	//   ....[82]....
        /*0c78*/ 	.word	0x0001c290


	//   ....[83]....
        /*0c7c*/ 	.word	0x0001c2b0


	//   ....[84]....
        /*0c80*/ 	.word	0x0001e370


	//   ....[85]....
        /*0c84*/ 	.word	0x0001e570


	//   ....[86]....
        /*0c88*/ 	.word	0x0001e5a0


	//   ....[87]....
        /*0c8c*/ 	.word	0x0001e5d0


	//   ....[88]....
        /*0c90*/ 	.word	0x0001e610


	//   ....[89]....
        /*0c94*/ 	.word	0x0001e640


	//   ....[90]....
        /*0c98*/ 	.word	0x0001e670


	//   ....[91]....
        /*0c9c*/ 	.word	0x0001e7f0


	//   ....[92]....
        /*0ca0*/ 	.word	0x0001e820


	//   ....[93]....
        /*0ca4*/ 	.word	0x0001e850


	//   ....[94]....
        /*0ca8*/ 	.word	0x0001e880


	//   ....[95]....
        /*0cac*/ 	.word	0x0001e8b0


	//   ....[96]....
        /*0cb0*/ 	.word	0x0001e8e0


	//   ....[97]....
        /*0cb4*/ 	.word	0x0001e980


	//   ....[98]....
        /*0cb8*/ 	.word	0x0001e9b0


	//   ....[99]....
        /*0cbc*/ 	.word	0x0001ea40


	//   ....[100]....
        /*0cc0*/ 	.word	0x0001f630


	//   ....[101]....
        /*0cc4*/ 	.word	0x00021290


	//   ....[102]....
        /*0cc8*/ 	.word	0x000242c0


	//   ....[103]....
        /*0ccc*/ 	.word	0x00024320


	//   ....[104]....
        /*0cd0*/ 	.word	0x00024350


	//   ....[105]....
        /*0cd4*/ 	.word	0x00024380


	//   ....[106]....
        /*0cd8*/ 	.word	0x000243b0


	//   ....[107]....
        /*0cdc*/ 	.word	0x000243e0


	//   ....[108]....
        /*0ce0*/ 	.word	0x00024410


	//   ....[109]....
        /*0ce4*/ 	.word	0x00024420


	//   ....[110]....
        /*0ce8*/ 	.word	0x000245d0


	//   ....[111]....
        /*0cec*/ 	.word	0x00024600


	//   ....[112]....
        /*0cf0*/ 	.word	0x00024630


	//   ....[113]....
        /*0cf4*/ 	.word	0x00024660


	//   ....[114]....
        /*0cf8*/ 	.word	0x00024690


	//   ....[115]....
        /*0cfc*/ 	.word	0x000246c0


	//   ....[116]....
        /*0d00*/ 	.word	0x00024780


	//   ....[117]....
        /*0d04*/ 	.word	0x000247a0


	//   ....[118]....
        /*0d08*/ 	.word	0x00024810


	//   ....[119]....
        /*0d0c*/ 	.word	0x00024d60


	//   ....[120]....
        /*0d10*/ 	.word	0x00025200


	//   ....[121]....
        /*0d14*/ 	.word	0x000252b0


	//   ....[122]....
        /*0d18*/ 	.word	0x00025350


	//   ....[123]....
        /*0d1c*/ 	.word	0x000253f0


	//   ....[124]....
        /*0d20*/ 	.word	0x00025490


	//   ....[125]....
        /*0d24*/ 	.word	0x00025580


	//   ....[126]....
        /*0d28*/ 	.word	0x00025620


	//   ....[127]....
        /*0d2c*/ 	.word	0x000256c0


	//   ....[128]....
        /*0d30*/ 	.word	0x00025760


	//   ....[129]....
        /*0d34*/ 	.word	0x00025a70


	//   ....[130]....
        /*0d38*/ 	.word	0x00025b90


	//   ....[131]....
        /*0d3c*/ 	.word	0x00025cb0


	//   ....[132]....
        /*0d40*/ 	.word	0x00025dd0


	//   ....[133]....
        /*0d44*/ 	.word	0x00025ef0


	//   ....[134]....
        /*0d48*/ 	.word	0x00025f80


	//   ....[135]....
        /*0d4c*/ 	.word	0x00025fe0


	//   ....[136]....
        /*0d50*/ 	.word	0x00026060


	//   ....[137]....
        /*0d54*/ 	.word	0x000260c0


	//   ....[138]....
        /*0d58*/ 	.word	0x00026140


	//   ....[139]....
        /*0d5c*/ 	.word	0x000261a0


	//   ....[140]....
        /*0d60*/ 	.word	0x00026220


	//   ....[141]....
        /*0d64*/ 	.word	0x00026280


	//   ....[142]....
        /*0d68*/ 	.word	0x00026300


	//   ....[143]....
        /*0d6c*/ 	.word	0x00026360


	//   ....[144]....
        /*0d70*/ 	.word	0x000263c0


	//   ....[145]....
        /*0d74*/ 	.word	0x00026420


	//   ....[146]....
        /*0d78*/ 	.word	0x00026480


	//   ....[147]....
        /*0d7c*/ 	.word	0x000264e0


	//   ....[148]....
        /*0d80*/ 	.word	0x00026540


	//   ....[149]....
        /*0d84*/ 	.word	0x000265a0


	//   ....[150]....
        /*0d88*/ 	.word	0x00026600


	//   ....[151]....
        /*0d8c*/ 	.word	0x00026660


	//   ....[152]....
        /*0d90*/ 	.word	0x000266c0


	//   ....[153]....
        /*0d94*/ 	.word	0x00026720


	//   ....[154]....
        /*0d98*/ 	.word	0x00026780


	//   ....[155]....
        /*0d9c*/ 	.word	0x000267e0


	//   ....[156]....
        /*0da0*/ 	.word	0x00026840


	//   ....[157]....
        /*0da4*/ 	.word	0x000268a0


	//   ....[158]....
        /*0da8*/ 	.word	0x00026900


	//   ....[159]....
        /*0dac*/ 	.word	0x00026960


	//   ....[160]....
        /*0db0*/ 	.word	0x000269d0


	//   ....[161]....
        /*0db4*/ 	.word	0x00026a30


	//   ....[162]....
        /*0db8*/ 	.word	0x00026ac0


	//   ....[163]....
        /*0dbc*/ 	.word	0x00026b20


	//   ....[164]....
        /*0dc0*/ 	.word	0x00026b90


	//   ....[165]....
        /*0dc4*/ 	.word	0x00026bf0


	//   ....[166]....
        /*0dc8*/ 	.word	0x00026c90


	//   ....[167]....
        /*0dcc*/ 	.word	0x00026cf0


	//   ....[168]....
        /*0dd0*/ 	.word	0x00026d80


	//   ....[169]....
        /*0dd4*/ 	.word	0x00026de0


	//   ....[170]....
        /*0dd8*/ 	.word	0x00026e90


	//   ....[171]....
        /*0ddc*/ 	.word	0x00026ef0


	//   ....[172]....
        /*0de0*/ 	.word	0x00026f60


	//   ....[173]....
        /*0de4*/ 	.word	0x00026fc0


	//   ....[174]....
        /*0de8*/ 	.word	0x00027050


	//   ....[175]....
        /*0dec*/ 	.word	0x000270b0


	//   ....[176]....
        /*0df0*/ 	.word	0x00027120


	//   ....[177]....
        /*0df4*/ 	.word	0x00027180


	//   ....[178]....
        /*0df8*/ 	.word	0x00027210


	//   ....[179]....
        /*0dfc*/ 	.word	0x00027270


	//   ....[180]....
        /*0e00*/ 	.word	0x000272e0


	//   ....[181]....
        /*0e04*/ 	.word	0x00027340


	//   ....[182]....
        /*0e08*/ 	.word	0x000273c0


	//   ....[183]....
        /*0e0c*/ 	.word	0x00027420


	//   ....[184]....
        /*0e10*/ 	.word	0x00027490


	//   ....[185]....
        /*0e14*/ 	.word	0x000274f0


	//   ....[186]....
        /*0e18*/ 	.word	0x00027570


	//   ....[187]....
        /*0e1c*/ 	.word	0x000275d0


	//   ....[188]....
        /*0e20*/ 	.word	0x00027640


	//   ....[189]....
        /*0e24*/ 	.word	0x000276a0


	//   ....[190]....
        /*0e28*/ 	.word	0x00027700


	//   ....[191]....
        /*0e2c*/ 	.word	0x00027780


	//   ....[192]....
        /*0e30*/ 	.word	0x00027810


	//   ....[193]....
        /*0e34*/ 	.word	0x000279c0


	//   ....[194]....
        /*0e38*/ 	.word	0x00027ca0


	//   ....[195]....
        /*0e3c*/ 	.word	0x000280f0


	//   ....[196]....
        /*0e40*/ 	.word	0x00028190


	//   ....[197]....
        /*0e44*/ 	.word	0x000282c0


	//   ....[198]....
        /*0e48*/ 	.word	0x00028340


	//   ....[199]....
        /*0e4c*/ 	.word	0x000283c0


	//   ....[200]....
        /*0e50*/ 	.word	0x00028440


	//   ....[201]....
        /*0e54*/ 	.word	0x000284c0


	//   ....[202]....
        /*0e58*/ 	.word	0x00028550


	//   ....[203]....
        /*0e5c*/ 	.word	0x000285f0


	//   ....[204]....
        /*0e60*/ 	.word	0x00028690


	//   ....[205]....
        /*0e64*/ 	.word	0x00028710


	//   ....[206]....
        /*0e68*/ 	.word	0x00028790


	//   ....[207]....
        /*0e6c*/ 	.word	0x00028810


	//   ....[208]....
        /*0e70*/ 	.word	0x000288a0


	//   ....[209]....
        /*0e74*/ 	.word	0x00028920


	//   ....[210]....
        /*0e78*/ 	.word	0x000289c0


	//   ....[211]....
        /*0e7c*/ 	.word	0x00028a50


	//   ....[212]....
        /*0e80*/ 	.word	0x00028b80


	//----- nvinfo : EIATTR_REG_RECONFIG
	.align		4
.L_407:
        /*0e84*/ 	.byte	0x01, 0x54
	.zero		2


	//----- nvinfo : EIATTR_SYSCALL_OFFSETS
	.align		4
        /*0e88*/ 	.byte	0x04, 0x46
        /*0e8a*/ 	.short	(.L_409 - .L_408)


	//   ....[0]....
.L_408:
        /*0e8c*/ 	.word	0x00001830


	//   ....[1]....
        /*0e90*/ 	.word	0x00001980


	//   ....[2]....
        /*0e94*/ 	.word	0x0000c810


	//   ....[3]....
        /*0e98*/ 	.word	0x0000cee0


	//   ....[4]....
        /*0e9c*/ 	.word	0x00020a10


	//   ....[5]....
        /*0ea0*/ 	.word	0x00020bc0


	//   ....[6]....
        /*0ea4*/ 	.word	0x00020d10


	//   ....[7]....
        /*0ea8*/ 	.word	0x00020e40


	//----- nvinfo : EIATTR_MBARRIER_INSTR_OFFSETS
	.align		4
.L_409:
        /*0eac*/ 	.byte	0x04, 0x39
        /*0eae*/ 	.short	(.L_411 - .L_410)


	//   ....[0]....
.L_410:
        /*0eb0*/ 	.word	0x00000300
        /*0eb4*/ 	.word	0x000000ff
        /*0eb8*/ 	.word	0x00038800
        /*0ebc*/ 	.short	0x0100
        /*0ebe*/ 	.byte	0x08
	.zero		1


	//   ....[1]....
        /*0ec0*/ 	.word	0x00000310
        /*0ec4*/ 	.word	0x000000ff
        /*0ec8*/ 	.word	0x00038820
        /*0ecc*/ 	.short	0x0100
        /*0ece*/ 	.byte	0x08
	.zero		1


	//   ....[2]....
        /*0ed0*/ 	.word	0x00000400
        /*0ed4*/ 	.word	0x000000ff
        /*0ed8*/ 	.word	0x00038830
        /*0edc*/ 	.short	0x0100
        /*0ede*/ 	.byte	0x08
	.zero		1


	//   ....[3]....
        /*0ee0*/ 	.word	0x00000410
        /*0ee4*/ 	.word	0x000000ff
        /*0ee8*/ 	.word	0x00038840
        /*0eec*/ 	.short	0x0100
        /*0eee*/ 	.byte	0x08
	.zero		1


	//   ....[4]....
        /*0ef0*/ 	.word	0x00000420
        /*0ef4*/ 	.word	0x000000ff
        /*0ef8*/ 	.word	0x00038838
        /*0efc*/ 	.short	0x0100
        /*0efe*/ 	.byte	0x08
	.zero		1


	//   ....[5]....
        /*0f00*/ 	.word	0x00000430
        /*0f04*/ 	.word	0x000000ff
        /*0f08*/ 	.word	0x00038848
        /*0f0c*/ 	.short	0x0100
        /*0f0e*/ 	.byte	0x08
	.zero		1


	//   ....[6]....
        /*0f10*/ 	.word	0x00000560
        /*0f14*/ 	.word	0x000000ff
        /*0f18*/ 	.word	0x00038850
        /*0f1c*/ 	.short	0x0100
        /*0f1e*/ 	.byte	0x08
	.zero		1


	//   ....[7]....
        /*0f20*/ 	.word	0x00000570
        /*0f24*/ 	.word	0x000000ff
        /*0f28*/ 	.word	0x00038860
        /*0f2c*/ 	.short	0x0100
        /*0f2e*/ 	.byte	0x08
	.zero		1


	//   ....[8]....
        /*0f30*/ 	.word	0x00000580
        /*0f34*/ 	.word	0x000000ff
        /*0f38*/ 	.word	0x00038858
        /*0f3c*/ 	.short	0x0100
        /*0f3e*/ 	.byte	0x08
	.zero		1


	//   ....[9]....
        /*0f40*/ 	.word	0x00000590
        /*0f44*/ 	.word	0x000000ff
        /*0f48*/ 	.word	0x00038868
        /*0f4c*/ 	.short	0x0100
        /*0f4e*/ 	.byte	0x08
	.zero		1


	//   ....[10]....
        /*0f50*/ 	.word	0x00000680
        /*0f54*/ 	.word	0x000000ff
        /*0f58*/ 	.word	0x00038870
        /*0f5c*/ 	.short	0x0100
        /*0f5e*/ 	.byte	0x06
	.zero		1


	//   ....[11]....
        /*0f60*/ 	.word	0x00000690
        /*0f64*/ 	.word	0x000000ff
        /*0f68*/ 	.word	0x00038880
        /*0f6c*/ 	.short	0x0100
        /*0f6e*/ 	.byte	0x06
	.zero		1


	//   ....[12]....
        /*0f70*/ 	.word	0x000006a0
        /*0f74*/ 	.word	0x000000ff
        /*0f78*/ 	.word	0x00038878
        /*0f7c*/ 	.short	0x0100
        /*0f7e*/ 	.byte	0x06
	.zero		1


	//   ....[13]....
        /*0f80*/ 	.word	0x000006b0
        /*0f84*/ 	.word	0x000000ff
        /*0f88*/ 	.word	0x00038888
        /*0f8c*/ 	.short	0x0100
        /*0f8e*/ 	.byte	0x06
	.zero		1


	//   ....[14]....
        /*0f90*/ 	.word	0x000007e0
        /*0f94*/ 	.word	0x000000ff
        /*0f98*/ 	.word	0x00038890
        /*0f9c*/ 	.short	0x0100
        /*0f9e*/ 	.byte	0x08
	.zero		1


	//   ....[15]....
        /*0fa0*/ 	.word	0x000007f0
        /*0fa4*/ 	.word	0x000000ff
        /*0fa8*/ 	.word	0x000388a0
        /*0fac*/ 	.short	0x0100
        /*0fae*/ 	.byte	0x08
	.zero		1


	//   ....[16]....
        /*0fb0*/ 	.word	0x00000800
        /*0fb4*/ 	.word	0x000000ff
        /*0fb8*/ 	.word	0x00038898
        /*0fbc*/ 	.short	0x0100
        /*0fbe*/ 	.byte	0x08
	.zero		1


	//   ....[17]....
        /*0fc0*/ 	.word	0x00000810
        /*0fc4*/ 	.word	0x000000ff
        /*0fc8*/ 	.word	0x000388a8
        /*0fcc*/ 	.short	0x0100
        /*0fce*/ 	.byte	0x08
	.zero		1


	//   ....[18]....
        /*0fd0*/ 	.word	0x00000940
        /*0fd4*/ 	.word	0x000000ff
        /*0fd8*/ 	.word	0x000388b0
        /*0fdc*/ 	.short	0x0100
        /*0fde*/ 	.byte	0x08
	.zero		1


	//   ....[19]....
        /*0fe0*/ 	.word	0x00000950
        /*0fe4*/ 	.word	0x000000ff
        /*0fe8*/ 	.word	0x000388c0
        /*0fec*/ 	.short	0x0100
        /*0fee*/ 	.byte	0x08
	.zero		1


	//   ....[20]....
        /*0ff0*/ 	.word	0x00000960
        /*0ff4*/ 	.word	0x000000ff
        /*0ff8*/ 	.word	0x000388b8
        /*0ffc*/ 	.short	0x0100
        /*0ffe*/ 	.byte	0x08
	.zero		1


	//   ....[21]....
        /*1000*/ 	.word	0x00000970
        /*1004*/ 	.word	0x000000ff
        /*1008*/ 	.word	0x000388c8
        /*100c*/ 	.short	0x0100
        /*100e*/ 	.byte	0x08
	.zero		1


	//   ....[22]....
        /*1010*/ 	.word	0x00002e70
        /*1014*/ 	.word	0x0000006d
        /*1018*/ 	.word	0x00038890
        /*101c*/ 	.short	0x010a
        /*101e*/ 	.byte	0x3f
	.zero		1


	//   ....[23]....
        /*1020*/ 	.word	0x000071a0
        /*1024*/ 	.word	0x0000006d
        /*1028*/ 	.word	0x00038890
        /*102c*/ 	.short	0x010a
        /*102e*/ 	.byte	0x3f
	.zero		1


	//   ....[24]....
        /*1030*/ 	.word	0x0000b450
        /*1034*/ 	.word	0x0000006d
        /*1038*/ 	.word	0x00038890
        /*103c*/ 	.short	0x010a
        /*103e*/ 	.byte	0x3f
	.zero		1


	//   ....[25]....
        /*1040*/ 	.word	0x0000b9a0
        /*1044*/ 	.word	0x00000030
        /*1048*/ 	.word	0x00000000
        /*104c*/ 	.short	0x0101
        /*104e*/ 	.byte	0x3f
	.zero		1


	//   ....[26]....
        /*1050*/ 	.word	0x0000b9e0
        /*1054*/ 	.word	0x0000006d
        /*1058*/ 	.word	0x000388b0
        /*105c*/ 	.short	0x010a
        /*105e*/ 	.byte	0x3f
	.zero		1


	//   ....[27]....
        /*1060*/ 	.word	0x0000bfb0
        /*1064*/ 	.word	0x0000006d
        /*1068*/ 	.word	0x00000000
        /*106c*/ 	.short	0x0101
        /*106e*/ 	.byte	0x3f
	.zero		1


	//   ....[28]....
        /*1070*/ 	.word	0x0000cb30
        /*1074*/ 	.word	0x00000013
        /*1078*/ 	.word	0x00038800
        /*107c*/ 	.short	0x010a
        /*107e*/ 	.byte	0x3f
	.zero		1


	//   ....[29]....
        /*1080*/ 	.word	0x0000cb80
        /*1084*/ 	.word	0x00000013
        /*1088*/ 	.word	0x00038800
        /*108c*/ 	.short	0x010a
        /*108e*/ 	.byte	0x3f
	.zero		1


	//   ....[30]....
        /*1090*/ 	.word	0x0000d210
        /*1094*/ 	.word	0x00000013
        /*1098*/ 	.word	0x00038800
        /*109c*/ 	.short	0x010a
        /*109e*/ 	.byte	0x3f
	.zero		1


	//   ....[31]....
        /*10a0*/ 	.word	0x00010700
        /*10a4*/ 	.word	0x00000013
        /*10a8*/ 	.word	0x00038800
        /*10ac*/ 	.short	0x010a
        /*10ae*/ 	.byte	0x3f
	.zero		1


	//   ....[32]....
        /*10b0*/ 	.word	0x00013ca0
        /*10b4*/ 	.word	0x00000000
        /*10b8*/ 	.word	0x00038830
        /*10bc*/ 	.short	0x010a
        /*10be*/ 	.byte	0x3f
	.zero		1


	//   ....[33]....
        /*10c0*/ 	.word	0x00013d50
        /*10c4*/ 	.word	0x00000000
        /*10c8*/ 	.word	0x00038830
        /*10cc*/ 	.short	0x010a
        /*10ce*/ 	.byte	0x3f
	.zero		1


	//   ....[34]....
        /*10d0*/ 	.word	0x00014ac0
        /*10d4*/ 	.word	0x00000000
        /*10d8*/ 	.word	0x00000000
        /*10dc*/ 	.short	0x0101
        /*10de*/ 	.byte	0x3f
	.zero		1


	//   ....[35]....
        /*10e0*/ 	.word	0x00017110
        /*10e4*/ 	.word	0x00000006
        /*10e8*/ 	.word	0x00038830
        /*10ec*/ 	.short	0x010a
        /*10ee*/ 	.byte	0x3f
	.zero		1


	//   ....[36]....
        /*10f0*/ 	.word	0x00017160
        /*10f4*/ 	.word	0x00000006
        /*10f8*/ 	.word	0x00038830
        /*10fc*/ 	.short	0x010a
        /*10fe*/ 	.byte	0x3f
	.zero		1


	//   ....[37]....
        /*1100*/ 	.word	0x000175a0
        /*1104*/ 	.word	0x00000005
        /*1108*/ 	.word	0x00038850
        /*110c*/ 	.short	0x010a
        /*110e*/ 	.byte	0x3f
	.zero		1


	//   ....[38]....
        /*1110*/ 	.word	0x000175e0
        /*1114*/ 	.word	0x00000005
        /*1118*/ 	.word	0x00038850
        /*111c*/ 	.short	0x010a
        /*111e*/ 	.byte	0x3f
	.zero		1


	//   ....[39]....
        /*1120*/ 	.word	0x00019120
        /*1124*/ 	.word	0x000000d4
        /*1128*/ 	.word	0x00000000
        /*112c*/ 	.short	0x0101
        /*112e*/ 	.byte	0x3f
	.zero		1


	//   ....[40]....
        /*1130*/ 	.word	0x000196d0
        /*1134*/ 	.word	0x0000000b
        /*1138*/ 	.word	0x00000000
        /*113c*/ 	.short	0x0101
        /*113e*/ 	.byte	0x3f
	.zero		1


	//   ....[41]....
        /*1140*/ 	.word	0x00019d40
        /*1144*/ 	.word	0x00000006
        /*1148*/ 	.word	0x00038850
        /*114c*/ 	.short	0x010a
        /*114e*/ 	.byte	0x3f
	.zero		1


	//   ....[42]....
        /*1150*/ 	.word	0x00019dc0
        /*1154*/ 	.word	0x00000006
        /*1158*/ 	.word	0x00038850
        /*115c*/ 	.short	0x010a
        /*115e*/ 	.byte	0x3f
	.zero		1


	//   ....[43]....
        /*1160*/ 	.word	0x0001a3a0
        /*1164*/ 	.word	0x00000013
        /*1168*/ 	.word	0x00000000
        /*116c*/ 	.short	0x0101
        /*116e*/ 	.byte	0x3f
	.zero		1


	//   ....[44]....
        /*1170*/ 	.word	0x0001d0f0
        /*1174*/ 	.word	0x00000000
        /*1178*/ 	.word	0x00000000
        /*117c*/ 	.short	0x0101
        /*117e*/ 	.byte	0x3f
	.zero		1


	//   ....[45]....
        /*1180*/ 	.word	0x0001f740
        /*1184*/ 	.word	0x0000000b
        /*1188*/ 	.word	0x00038820
        /*118c*/ 	.short	0x010a
        /*118e*/ 	.byte	0x3f
	.zero		1


	//   ....[46]....
        /*1190*/ 	.word	0x0001f810
        /*1194*/ 	.word	0x00000007
        /*1198*/ 	.word	0x000388a0
        /*119c*/ 	.short	0x010a
        /*119e*/ 	.byte	0x3f
	.zero		1


	//   ....[47]....
        /*11a0*/ 	.word	0x0001fb50
        /*11a4*/ 	.word	0x00000007
        /*11a8*/ 	.word	0x000388c0
        /*11ac*/ 	.short	0x010a
        /*11ae*/ 	.byte	0x3f
	.zero		1


	//   ....[48]....
        /*11b0*/ 	.word	0x00020020
        /*11b4*/ 	.word	0x00000007
        /*11b8*/ 	.word	0x000388a0
        /*11bc*/ 	.short	0x010a
        /*11be*/ 	.byte	0x3f
	.zero		1


	//   ....[49]....
        /*11c0*/ 	.word	0x00020340
        /*11c4*/ 	.word	0x00000007
        /*11c8*/ 	.word	0x000388c0
        /*11cc*/ 	.short	0x010a
        /*11ce*/ 	.byte	0x3f
	.zero		1


	//   ....[50]....
        /*11d0*/ 	.word	0x00021520
        /*11d4*/ 	.word	0x00000005
        /*11d8*/ 	.word	0x00038880
        /*11dc*/ 	.short	0x010a
        /*11de*/ 	.byte	0x3f
	.zero		1


	//   ....[51]....
        /*11e0*/ 	.word	0x00021750
        /*11e4*/ 	.word	0x00000005
        /*11e8*/ 	.word	0x00038840
        /*11ec*/ 	.short	0x010a
        /*11ee*/ 	.byte	0x3f
	.zero		1


	//   ....[52]....
        /*11f0*/ 	.word	0x00021bc0
        /*11f4*/ 	.word	0x00000004
        /*11f8*/ 	.word	0x00038820
        /*11fc*/ 	.short	0x010a
        /*11fe*/ 	.byte	0x3f
	.zero		1


	//   ....[53]....
        /*1200*/ 	.word	0x00021f00
        /*1204*/ 	.word	0x00000005
        /*1208*/ 	.word	0x00038880
        /*120c*/ 	.short	0x010a
        /*120e*/ 	.byte	0x3f
	.zero		1


	//   ....[54]....
        /*1210*/ 	.word	0x00022270
        /*1214*/ 	.word	0x00000005
        /*1218*/ 	.word	0x00038840
        /*121c*/ 	.short	0x010a
        /*121e*/ 	.byte	0x3f
	.zero		1


	//   ....[55]....
        /*1220*/ 	.word	0x00022660
        /*1224*/ 	.word	0x00000004
        /*1228*/ 	.word	0x00038870
        /*122c*/ 	.short	0x010a
        /*122e*/ 	.byte	0x3f
	.zero		1


	//   ....[56]....
        /*1230*/ 	.word	0x000226e0
        /*1234*/ 	.word	0x00000003
        /*1238*/ 	.word	0x00038860
        /*123c*/ 	.short	0x010a
        /*123e*/ 	.byte	0x3f
	.zero		1


	//   ....[57]....
        /*1240*/ 	.word	0x00023250
        /*1244*/ 	.word	0x00000003
        /*1248*/ 	.word	0x00038850
        /*124c*/ 	.short	0x0101
        /*124e*/ 	.byte	0x3f
	.zero		1


	//   ....[58]....
        /*1250*/ 	.word	0x00023290
        /*1254*/ 	.word	0x00000003
        /*1258*/ 	.word	0x00000000
        /*125c*/ 	.short	0x0101
        /*125e*/ 	.byte	0x3f
	.zero		1


	//   ....[59]....
        /*1260*/ 	.word	0x000234a0
        /*1264*/ 	.word	0x00000002
        /*1268*/ 	.word	0x00038870
        /*126c*/ 	.short	0x010a
        /*126e*/ 	.byte	0x3f
	.zero		1


	//   ....[60]....
        /*1270*/ 	.word	0x00023510
        /*1274*/ 	.word	0x00000002
        /*1278*/ 	.word	0x00038860
        /*127c*/ 	.short	0x010a
        /*127e*/ 	.byte	0x3f
	.zero		1


	//   ....[61]....
        /*1280*/ 	.word	0x00024020
        /*1284*/ 	.word	0x00000002
        /*1288*/ 	.word	0x00038850
        /*128c*/ 	.short	0x0101
        /*128e*/ 	.byte	0x3f
	.zero		1


	//   ....[62]....
        /*1290*/ 	.word	0x00024070
        /*1294*/ 	.word	0x00000002
        /*1298*/ 	.word	0x00000000
        /*129c*/ 	.short	0x0101
        /*129e*/ 	.byte	0x3f
	.zero		1


	//   ....[63]....
        /*12a0*/ 	.word	0x00024ce0
        /*12a4*/ 	.word	0x00000000
        /*12a8*/ 	.word	0x00038820
        /*12ac*/ 	.short	0x010a
        /*12ae*/ 	.byte	0x3f
	.zero		1


	//   ....[64]....
        /*12b0*/ 	.word	0x00024e90
        /*12b4*/ 	.word	0x00000006
        /*12b8*/ 	.word	0x00000000
        /*12bc*/ 	.short	0x010a
        /*12be*/ 	.byte	0x3f
	.zero		1


	//   ....[65]....
        /*12c0*/ 	.word	0x00024f00
        /*12c4*/ 	.word	0x00000007
        /*12c8*/ 	.word	0x00000000
        /*12cc*/ 	.short	0x010a
        /*12ce*/ 	.byte	0x3f
	.zero		1


	//   ....[66]....
        /*12d0*/ 	.word	0x00024f60
        /*12d4*/ 	.word	0x00000004
        /*12d8*/ 	.word	0x00038860
        /*12dc*/ 	.short	0x010a
        /*12de*/ 	.byte	0x3f
	.zero		1


	//   ....[67]....
        /*12e0*/ 	.word	0x00024fb0
        /*12e4*/ 	.word	0x00000003
        /*12e8*/ 	.word	0x00038860
        /*12ec*/ 	.short	0x010a
        /*12ee*/ 	.byte	0x3f
	.zero		1


	//   ....[68]....
        /*12f0*/ 	.word	0x00024ff0
        /*12f4*/ 	.word	0x00000004
        /*12f8*/ 	.word	0x00038880
        /*12fc*/ 	.short	0x010a
        /*12fe*/ 	.byte	0x3f
	.zero		1


	//   ....[69]....
        /*1300*/ 	.word	0x00025010
        /*1304*/ 	.word	0x00000003
        /*1308*/ 	.word	0x00038880
        /*130c*/ 	.short	0x010a
        /*130e*/ 	.byte	0x3f
	.zero		1


	//   ....[70]....
        /*1310*/ 	.word	0x00025070
        /*1314*/ 	.word	0x0000006d
        /*1318*/ 	.word	0x00038890
        /*131c*/ 	.short	0x010a
        /*131e*/ 	.byte	0x3f
	.zero		1


	//   ....[71]....
        /*1320*/ 	.word	0x000250c0
        /*1324*/ 	.word	0x0000006d
        /*1328*/ 	.word	0x00038890
        /*132c*/ 	.short	0x010a
        /*132e*/ 	.byte	0x3f
	.zero		1


	//   ....[72]....
        /*1330*/ 	.word	0x00025110
        /*1334*/ 	.word	0x0000006d
        /*1338*/ 	.word	0x00038890
        /*133c*/ 	.short	0x010a
        /*133e*/ 	.byte	0x3f
	.zero		1


	//   ....[73]....
        /*1340*/ 	.word	0x00025160
        /*1344*/ 	.word	0x0000006d
        /*1348*/ 	.word	0x000388b0
        /*134c*/ 	.short	0x010a
        /*134e*/ 	.byte	0x3f
	.zero		1


	//   ....[74]....
        /*1350*/ 	.word	0x000254d0
        /*1354*/ 	.word	0x00000013
        /*1358*/ 	.word	0x00038800
        /*135c*/ 	.short	0x010a
        /*135e*/ 	.byte	0x3f
	.zero		1


	//   ....[75]....
        /*1360*/ 	.word	0x000257a0
        /*1364*/ 	.word	0x00000013
        /*1368*/ 	.word	0x00038800
        /*136c*/ 	.short	0x010a
        /*136e*/ 	.byte	0x3f
	.zero		1


	//   ....[76]....
        /*1370*/ 	.word	0x000257f0
        /*1374*/ 	.word	0x00000000
        /*1378*/ 	.word	0x00038830
        /*137c*/ 	.short	0x010a
        /*137e*/ 	.byte	0x3f
	.zero		1


	//   ....[77]....
        /*1380*/ 	.word	0x00025840
        /*1384*/ 	.word	0x00000006
        /*1388*/ 	.word	0x00038830
        /*138c*/ 	.short	0x010a
        /*138e*/ 	.byte	0x3f
	.zero		1


	//   ....[78]....
        /*1390*/ 	.word	0x00025890
        /*1394*/ 	.word	0x00000005
        /*1398*/ 	.word	0x00038850
        /*139c*/ 	.short	0x010a
        /*139e*/ 	.byte	0x3f
	.zero		1


	//   ....[79]....
        /*13a0*/ 	.word	0x000258e0
        /*13a4*/ 	.word	0x00000006
        /*13a8*/ 	.word	0x00038850
        /*13ac*/ 	.short	0x010a
        /*13ae*/ 	.byte	0x3f
	.zero		1


	//   ....[80]....
        /*13b0*/ 	.word	0x00027a80
        /*13b4*/ 	.word	0x0000000b
        /*13b8*/ 	.word	0x00038820
        /*13bc*/ 	.short	0x010a
        /*13be*/ 	.byte	0x3f
	.zero		1


	//   ....[81]....
        /*13c0*/ 	.word	0x00027ad0
        /*13c4*/ 	.word	0x00000007
        /*13c8*/ 	.word	0x000388a0
        /*13cc*/ 	.short	0x010a
        /*13ce*/ 	.byte	0x3f
	.zero		1


	//   ....[82]....
        /*13d0*/ 	.word	0x00027b20
        /*13d4*/ 	.word	0x00000007
        /*13d8*/ 	.word	0x000388c0
        /*13dc*/ 	.short	0x010a
        /*13de*/ 	.byte	0x3f
	.zero		1


	//   ....[83]....
        /*13e0*/ 	.word	0x00027b70
        /*13e4*/ 	.word	0x00000007
        /*13e8*/ 	.word	0x000388a0
        /*13ec*/ 	.short	0x010a
        /*13ee*/ 	.byte	0x3f
	.zero		1


	//   ....[84]....
        /*13f0*/ 	.word	0x00027bc0
        /*13f4*/ 	.word	0x00000007
        /*13f8*/ 	.word	0x000388c0
        /*13fc*/ 	.short	0x010a
        /*13fe*/ 	.byte	0x3f
	.zero		1


	//   ....[85]....
        /*1400*/ 	.word	0x00027d60
        /*1404*/ 	.word	0x00000005
        /*1408*/ 	.word	0x00038880
        /*140c*/ 	.short	0x010a
        /*140e*/ 	.byte	0x3f
	.zero		1


	//   ....[86]....
        /*1410*/ 	.word	0x00027db0
        /*1414*/ 	.word	0x00000005
        /*1418*/ 	.word	0x00038840
        /*141c*/ 	.short	0x010a
        /*141e*/ 	.byte	0x3f
	.zero		1


	//   ....[87]....
        /*1420*/ 	.word	0x00027e30
        /*1424*/ 	.word	0x00000004
        /*1428*/ 	.word	0x00038820
        /*142c*/ 	.short	0x010a
        /*142e*/ 	.byte	0x3f
	.zero		1


	//   ....[88]....
        /*1430*/ 	.word	0x00027e80
        /*1434*/ 	.word	0x00000005
        /*1438*/ 	.word	0x00038880
        /*143c*/ 	.short	0x010a
        /*143e*/ 	.byte	0x3f
	.zero		1


	//   ....[89]....
        /*1440*/ 	.word	0x00027ed0
        /*1444*/ 	.word	0x00000005
        /*1448*/ 	.word	0x00038840
        /*144c*/ 	.short	0x010a
        /*144e*/ 	.byte	0x3f
	.zero		1


	//   ....[90]....
        /*1450*/ 	.word	0x00027f30
        /*1454*/ 	.word	0x00000004
        /*1458*/ 	.word	0x00038870
        /*145c*/ 	.short	0x010a
        /*145e*/ 	.byte	0x3f
	.zero		1


	//   ....[91]....
        /*1460*/ 	.word	0x00027f90
        /*1464*/ 	.word	0x00000005
        /*1468*/ 	.word	0x00038860
        /*146c*/ 	.short	0x010a
        /*146e*/ 	.byte	0x3f
	.zero		1


	//   ....[92]....
        /*1470*/ 	.word	0x00027fe0
        /*1474*/ 	.word	0x00000002
        /*1478*/ 	.word	0x00038870
        /*147c*/ 	.short	0x010a
        /*147e*/ 	.byte	0x3f
	.zero		1


	//   ....[93]....
        /*1480*/ 	.word	0x00028030
        /*1484*/ 	.word	0x00000002
        /*1488*/ 	.word	0x00038860
        /*148c*/ 	.short	0x010a
        /*148e*/ 	.byte	0x3f
	.zero		1


	//   ....[94]....
        /*1490*/ 	.word	0x00028aa0
        /*1494*/ 	.word	0x00000000
        /*1498*/ 	.word	0x00038820
        /*149c*/ 	.short	0x010a
        /*149e*/ 	.byte	0x3f
	.zero		1


	//   ....[95]....
        /*14a0*/ 	.word	0x00028c40
        /*14a4*/ 	.word	0x00000006
        /*14a8*/ 	.word	0x00000000
        /*14ac*/ 	.short	0x010a
        /*14ae*/ 	.byte	0x3f
	.zero		1


	//   ....[96]....
        /*14b0*/ 	.word	0x00028c90
        /*14b4*/ 	.word	0x00000007
        /*14b8*/ 	.word	0x00000000
        /*14bc*/ 	.short	0x010a
        /*14be*/ 	.byte	0x3f
	.zero		1


	//   ....[97]....
        /*14c0*/ 	.word	0x00028ce0
        /*14c4*/ 	.word	0x00000004
        /*14c8*/ 	.word	0x00038860
        /*14cc*/ 	.short	0x010a
        /*14ce*/ 	.byte	0x3f
	.zero		1


	//   ....[98]....
        /*14d0*/ 	.word	0x00028d30
        /*14d4*/ 	.word	0x00000003
        /*14d8*/ 	.word	0x00038860
        /*14dc*/ 	.short	0x010a
        /*14de*/ 	.byte	0x3f
	.zero		1


	//   ....[99]....
        /*14e0*/ 	.word	0x00028d80
        /*14e4*/ 	.word	0x00000004
        /*14e8*/ 	.word	0x00038880
        /*14ec*/ 	.short	0x010a
        /*14ee*/ 	.byte	0x3f
	.zero		1


	//----- nvinfo : EIATTR_NUM_MBARRIERS
	.align		4
.L_411:
        /*14f0*/ 	.byte	0x03, 0x38
        /*14f2*/ 	.short	0x0016


	//----- nvinfo : EIATTR_EXIT_INSTR_OFFSETS
	.align		4
        /*14f4*/ 	.byte	0x04, 0x1c
        /*14f6*/ 	.short	(.L_413 - .L_412)


	//   ....[0]....
.L_412:
        /*14f8*/ 	.word	0x00025060


	//----- nvinfo : EIATTR_MAX_THREADS
	.align		4
.L_413:
        /*14fc*/ 	.byte	0x04, 0x05
        /*14fe*/ 	.short	(.L_415 - .L_414)
.L_414:
        /*1500*/ 	.word	0x00000180
        /*1504*/ 	.word	0x00000001
        /*1508*/ 	.word	0x00000001


	//----- nvinfo : EIATTR_CRS_STACK_SIZE
	.align		4
.L_415:
        /*150c*/ 	.byte	0x04, 0x1e
        /*150e*/ 	.short	(.L_417 - .L_416)
.L_416:
        /*1510*/ 	.word	0x00000000


	//----- nvinfo : EIATTR_CBANK_PARAM_SIZE
	.align		4
.L_417:
        /*1514*/ 	.byte	0x03, 0x19
        /*1516*/ 	.short	0x0a70


	//----- nvinfo : EIATTR_PARAM_CBANK
	.align		4
        /*1518*/ 	.byte	0x04, 0x0a
        /*151a*/ 	.short	(.L_419 - .L_418)
	.align		4
.L_418:
        /*151c*/ 	.word	index@(.nv.constant0._ZN7cutlass13device_kernelIN5flash11enable_sm90INS1_16FlashAttnFwdSm90INS1_25CollectiveMainloopFwdSm90ILi2EN4cute5tupleIJNS5_1CILi1EEES8_S8_EEENS6_IJNS7_ILi128EEESA_NS7_ILi256EEEEEELi256ENS_12float_e4m3_tEfNS_4arch4Sm90ELb0ELb0ELb1ELb1ELb0ELb1ELb0ELb1ELb1ELb0ELb0ELb0EEENS1_21CollectiveEpilogueFwdINS6_IJSA_SB_SA_EEES9_NS_10bfloat16_tESF_Li256ELb1ELb0ELb0ELb1EEENS1_36VarlenDynamicPersistentTileSchedulerILi128ELi128ELi256ELi128ELb0ELb0ELb1ELb0ELb1ELb1EEEEEEEEEvNT_6ParamsE)
        /*1520*/ 	.short	0x0210
        /*1522*/ 	.short	0x0a70


	//----- nvinfo : EIATTR_SW_WAR
	.align		4
.L_419:
        /*1524*/ 	.byte	0x04, 0x36
        /*1526*/ 	.short	(.L_421 - .L_420)
.L_420:
        /*1528*/ 	.word	0x00000008
.L_421:


//--------------------- .nv.info._ZN7cutlass13device_kernelIN5flash11enable_sm90INS1_16FlashAttnFwdSm90INS1_25CollectiveMainloopFwdSm90ILi2EN4cute5tupleIJNS5_1CILi1EEES8_S8_EEENS6_IJNS7_ILi128EEENS7_ILi64EEENS7_ILi256EEEEEELi256ENS_12float_e4m3_tEfNS_4arch4Sm90ELb0ELb1ELb1ELb0ELb0ELb0ELb0ELb1ELb1ELb0ELb0ELb0EEENS1_21CollectiveEpilogueFwdINS6_IJSA_SC_SB_EEES9_NS_10bfloat16_tESG_Li256ELb0ELb0ELb0ELb1EEENS1_30DynamicPersistentTileSchedulerILi256ELi128ELb0ELb0ELb1EEEEEEEEEvNT_6ParamsE --------------------------
	.section	.nv.info._ZN7cutlass13device_kernelIN5flash11enable_sm90INS1_16FlashAttnFwdSm90INS1_25CollectiveMainloopFwdSm90ILi2EN4cute5tupleIJNS5_1CILi1EEES8_S8_EEENS6_IJNS7_ILi128EEENS7_ILi64EEENS7_ILi256EEEEEELi256ENS_12float_e4m3_tEfNS_4arch4Sm90ELb0ELb1ELb1ELb0ELb0ELb0ELb0ELb1ELb1ELb0ELb0ELb0EEENS1_21CollectiveEpilogueFwdINS6_IJSA_SC_SB_EEES9_NS_10bfloat16_tESG_Li256ELb0ELb0ELb0ELb1EEENS1_30DynamicPersistentTileSchedulerILi256ELi128ELb0ELb0ELb1EEEEEEEEEvNT_6ParamsE,"",@"SHT_CUDA_INFO"
	.sectionflags	@""
	.align	4


	//----- nvinfo : EIATTR_CUDA_API_VERSION
	.align		4
        /*0000*/ 	.byte	0x04, 0x37
        /*0002*/ 	.short	(.L_423 - .L_422)
.L_422:
        /*0004*/ 	.word	0x00000082


	//----- nvinfo : EIATTR_KPARAM_INFO
	.align		4
.L_423:
        /*0008*/ 	.byte	0x04, 0x17
        /*000a*/ 	.short	(.L_425 - .L_424)
.L_424:
        /*000c*/ 	.word	0x00000000
        /*0010*/ 	.short	0x0000
        /*0012*/ 	.short	0x0070
        /*0014*/ 	.byte	0x00, 0xf0, 0x01, 0x2e


	//----- nvinfo : EIATTR_SPARSE_MMA_MASK
	.align		4
.L_425:
        /*0018*/ 	.byte	0x03, 0x50
        /*001a*/ 	.short	0x0000


	//----- nvinfo : EIATTR_MAXREG_COUNT
	.align		4
        /*001c*/ 	.byte	0x03, 0x1b
        /*001e*/ 	.short	0x00a8


	//----- nvinfo : EIATTR_NUM_BARRIERS
	.align		4
        /*0020*/ 	.byte	0x02, 0x4c
        /*0022*/ 	.byte	0x10
	.zero		1


	//----- nvinfo : EIATTR_EXTERNS
	.align		4
        /*0024*/ 	.byte	0x04, 0x0f
        /*0026*/ 	.short	(.L_427 - .L_426)


	//   ....[0]....
	.align		4
.L_426:
        /*0028*/ 	.word	index@(__assertfail)


	//----- nvinfo : EIATTR_ANNOTATIONS
	.align		4
.L_427:
        /*002c*/ 	.byte	0x04, 0x55
        /*002e*/ 	.short	(.L_429 - .L_428)


	//   ....[0]....
.L_428:
        /* <DEDUP_REMOVED lines=33> */


	//----- nvinfo : EIATTR_MERCURY_ISA_VERSION
	.align		4
.L_429:
        /*0228*/ 	.byte	0x03, 0x5f
        /*022a*/ 	.short	0x0101


	//----- nvinfo : EIATTR_INT_WARP_WIDE_INSTR_OFFSETS
	.align		4
        /*022c*/ 	.byte	0x04, 0x31
        /*022e*/ 	.short	(.L_431 - .L_430)


	//   ....[0]....
.L_430:
        /*0230*/ 	.word	0x00000190


	//   ....[1]....
        /*0234*/ 	.word	0x000001c0


	//   ....[2]....
        /*0238*/ 	.word	0x000001d0


	//   ....[3]....
        /*023c*/ 	.word	0x0000f370


	//   ....[4]....
        /*0240*/ 	.word	0x0000f400


	//   ....[5]....
        /*0244*/ 	.word	0x0000fb30


	//   ....[6]....
        /*0248*/ 	.word	0x000114c0


	//   ....[7]....
        /*024c*/ 	.word	0x00011550


	//----- nvinfo : EIATTR_COOP_GROUP_MASK_REGIDS
	.align		4
.L_431:
        /*0250*/ 	.byte	0x04, 0x29
        /*0252*/ 	.short	(.L_433 - .L_432)


	//   ....[0]....
.L_432:
        /*0254*/ 	.word	0xffffffff


	//   ....[1]....
        /*0258*/ 	.word	0xffffffff


	//   ....[2]....
        /*025c*/ 	.word	0xffffffff


	//   ....[3]....
        /*0260*/ 	.word	0xffffffff


	//   ....[4]....
        /*0264*/ 	.word	0xffffffff


	//   ....[5]....
        /*0268*/ 	.word	0xffffffff


	//   ....[6]....
        /*026c*/ 	.word	0xffffffff


	//   ....[7]....
        /*0270*/ 	.word	0xffffffff


	//   ....[8]....
        /*0274*/ 	.word	0xffffffff


	//   ....[9]....
        /*0278*/ 	.word	0xffffffff


	//   ....[10]....
        /*027c*/ 	.word	0xffffffff


	//   ....[11]....
        /*0280*/ 	.word	0xffffffff


	//   ....[12]....
        /*0284*/ 	.word	0xffffffff


	//   ....[13]....
        /*0288*/ 	.word	0xffffffff


	//   ....[14]....
        /*028c*/ 	.word	0xffffffff


	//   ....[15]....
        /*0290*/ 	.word	0xffffffff


	//   ....[16]....
        /*0294*/ 	.word	0xffffffff


	//   ....[17]....
        /*0298*/ 	.word	0xffffffff


	//   ....[18]....
        /*029c*/ 	.word	0xffffffff


	//   ....[19]....
        /*02a0*/ 	.word	0xffffffff


	//   ....[20]....
        /*02a4*/ 	.word	0xffffffff


	//   ....[21]....
        /*02a8*/ 	.word	0xffffffff


	//   ....[22]....
        /*02ac*/ 	.word	0xffffffff


	//   ....[23]....
        /*02b0*/ 	.word	0xffffffff


	//   ....[24]....
        /*02b4*/ 	.word	0xffffffff


	//   ....[25]....
        /*02b8*/ 	.word	0xffffffff


	//   ....[26]....
        /*02bc*/ 	.word	0xffffffff


	//   ....[27]....
        /*02c0*/ 	.word	0xffffffff


	//   ....[28]....
        /*02c4*/ 	.word	0xffffffff


	//   ....[29]....
        /*02c8*/ 	.word	0xffffffff


	//   ....[30]....
        /*02cc*/ 	.word	0xffffffff


	//   ....[31]....
        /*02d0*/ 	.word	0xffffffff


	//   ....[32]....
        /*02d4*/ 	.word	0xffffffff


	//   ....[33]....
        /*02d8*/ 	.word	0xffffffff


	//   ....[34]....
        /*02dc*/ 	.word	0xffffffff


	//   ....[35]....
        /*02e0*/ 	.word	0xffffffff


	//   ....[36]....
        /*02e4*/ 	.word	0xffffffff


	//   ....[37]....
        /*02e8*/ 	.word	0xffffffff


	//   ....[38]....
        /*02ec*/ 	.word	0xffffffff


	//   ....[39]....
        /*02f0*/ 	.word	0xffffffff


	//   ....[40]....
        /*02f4*/ 	.word	0xffffffff


	//   ....[41]....
        /*02f8*/ 	.word	0xffffffff


	//   ....[42]....
        /*02fc*/ 	.word	0xffffffff


	//   ....[43]....
        /*0300*/ 	.word	0xffffffff


	//   ....[44]....
        /*0304*/ 	.word	0xffffffff


	//   ....[45]....
        /*0308*/ 	.word	0xffffffff


	//   ....[46]....
        /*030c*/ 	.word	0xffffffff


	//   ....[47]....
        /*0310*/ 	.word	0xffffffff


	//   ....[48]....
        /*0314*/ 	.word	0xffffffff


	//   ....[49]....
        /*0318*/ 	.word	0xffffffff


	//   ....[50]....
        /*031c*/ 	.word	0xffffffff


	//   ....[51]....
        /*0320*/ 	.word	0xffffffff


	//   ....[52]....
        /*0324*/ 	.word	0xffffffff


	//   ....[53]....
        /*0328*/ 	.word	0xffffffff


	//   ....[54]....
        /*032c*/ 	.word	0xffffffff


	//   ....[55]....
        /*0330*/ 	.word	0xffffffff


	//   ....[56]....
        /*0334*/ 	.word	0xffffffff


	//   ....[57]....
        /*0338*/ 	.word	0xffffffff


	//   ....[58]....
        /*033c*/ 	.word	0xffffffff


	//   ....[59]....
        /*0340*/ 	.word	0xffffffff


	//   ....[60]....
        /*0344*/ 	.word	0xffffffff


	//   ....[61]....
        /*0348*/ 	.word	0xffffffff


	//   ....[62]....
        /*034c*/ 	.word	0xffffffff


	//   ....[63]....
        /*0350*/ 	.word	0xffffffff


	//   ....[64]....
        /*0354*/ 	.word	0xffffffff


	//   ....[65]....
        /*0358*/ 	.word	0xffffffff


	//   ....[66]....
        /*035c*/ 	.word	0xffffffff


	//   ....[67]....
        /*0360*/ 	.word	0xffffffff


	//   ....[68]....
        /*0364*/ 	.word	0xffffffff


	//   ....[69]....
        /*0368*/ 	.word	0xffffffff


	//   ....[70]....
        /*036c*/ 	.word	0xffffffff


	//   ....[71]....
        /*0370*/ 	.word	0xffffffff


	//   ....[72]....
        /*0374*/ 	.word	0xffffffff


	//   ....[73]....
        /*0378*/ 	.word	0xffffffff


	//   ....[74]....
        /*037c*/ 	.word	0xffffffff


	//   ....[75]....
        /*0380*/ 	.word	0xffffffff


	//   ....[76]....
        /*0384*/ 	.word	0xffffffff


	//   ....[77]....
        /*0388*/ 	.word	0xffffffff


	//   ....[78]....
        /*038c*/ 	.word	0xffffffff


	//   ....[79]....
        /*0390*/ 	.word	0xffffffff


	//   ....[80]....
        /*0394*/ 	.word	0xffffffff


	//   ....[81]....
        /*0398*/ 	.word	0xffffffff


	//   ....[82]....
        /*039c*/ 	.word	0xffffffff


	//   ....[83]....
        /*03a0*/ 	.word	0xffffffff


	//   ....[84]....
        /*03a4*/ 	.word	0xffffffff


	//   ....[85]....
        /*03a8*/ 	.word	0xffffffff


	//   ....[86]....
        /*03ac*/ 	.word	0xffffffff


	//   ....[87]....
        /*03b0*/ 	.word	0xffffffff


	//   ....[88]....
        /*03b4*/ 	.word	0xffffffff


	//   ....[89]....
        /*03b8*/ 	.word	0xffffffff


	//   ....[90]....
        /*03bc*/ 	.word	0xffffffff


	//   ....[91]....
        /*03c0*/ 	.word	0xffffffff


	//   ....[92]....
        /*03c4*/ 	.word	0xffffffff


	//   ....[93]....
        /*03c8*/ 	.word	0xffffffff


	//   ....[94]....
        /*03cc*/ 	.word	0xffffffff


	//   ....[95]....
        /*03d0*/ 	.word	0xffffffff


	//   ....[96]....
        /*03d4*/ 	.word	0xffffffff


	//   ....[97]....
        /*03d8*/ 	.word	0x0500000f


	//   ....[98]....
        /*03dc*/ 	.word	0x0500000f


	//----- nvinfo : EIATTR_COOP_GROUP_INSTR_OFFSETS
	.align		4
.L_433:
        /*03e0*/ 	.byte	0x04, 0x28
        /*03e2*/ 	.short	(.L_435 - .L_434)


	//   ....[0]....
.L_434:
        /*03e4*/ 	.word	0x00000070


	//   ....[1]....
        /*03e8*/ 	.word	0x000001a0


	//   ....[2]....
        /*03ec*/ 	.word	0x000001f0


	//   ....[3]....
        /*03f0*/ 	.word	0x000003e0


	//   ....[4]....
        /*03f4*/ 	.word	0x00000540


	//   ....[5]....
        /*03f8*/ 	.word	0x00000660


	//   ....[6]....
        /*03fc*/ 	.word	0x000007c0


	//   ....[7]....
        /*0400*/ 	.word	0x00001970


	//   ....[8]....
        /*0404*/ 	.word	0x00003520


	//   ....[9]....
        /*0408*/ 	.word	0x00003590


	//   ....[10]....
        /*040c*/ 	.word	0x00003830


	//   ....[11]....
        /*0410*/ 	.word	0x000038a0


	//   ....[12]....
        /*0414*/ 	.word	0x000057e0


	//   ....[13]....
        /*0418*/ 	.word	0x000058e0


	//   ....[14]....
        /*041c*/ 	.word	0x00005c70


	//   ....[15]....
        /*0420*/ 	.word	0x00005cf0


	//   ....[16]....
        /*0424*/ 	.word	0x00007a50


	//   ....[17]....
        /*0428*/ 	.word	0x00007a60


	//   ....[18]....
        /*042c*/ 	.word	0x00007ac0


	//   ....[19]....
        /*0430*/ 	.word	0x00007ad0


	//   ....[20]....
        /*0434*/ 	.word	0x00009fd0


	//   ....[21]....
        /*0438*/ 	.word	0x0000a0b0


	//   ....[22]....
        /*043c*/ 	.word	0x0000a470


	//   ....[23]....
        /*0440*/ 	.word	0x0000a4f0


	//   ....[24]....
        /*0444*/ 	.word	0x0000b6e0


	//   ....[25]....
        /*0448*/ 	.word	0x0000b6f0


	//   ....[26]....
        /*044c*/ 	.word	0x0000b720


	//   ....[27]....
        /*0450*/ 	.word	0x0000b730


	//   ....[28]....
        /*0454*/ 	.word	0x0000cda0


	//   ....[29]....
        /*0458*/ 	.word	0x0000cdd0


	//   ....[30]....
        /*045c*/ 	.word	0x0000ce00


	//   ....[31]....
        /*0460*/ 	.word	0x0000ce30


	//   ....[32]....
        /*0464*/ 	.word	0x0000ce60


	//   ....[33]....
        /*0468*/ 	.word	0x0000ce90


	//   ....[34]....
        /*046c*/ 	.word	0x0000ced0


	//   ....[35]....
        /*0470*/ 	.word	0x0000cf00


	//   ....[36]....
        /*0474*/ 	.word	0x0000cf30


	//   ....[37]....
        /*0478*/ 	.word	0x0000cf80


	//   ....[38]....
        /*047c*/ 	.word	0x0000cfd0


	//   ....[39]....
        /*0480*/ 	.word	0x0000d000


	//   ....[40]....
        /*0484*/ 	.word	0x0000d030


	//   ....[41]....
        /*0488*/ 	.word	0x0000d060


	//   ....[42]....
        /*048c*/ 	.word	0x0000d090


	//   ....[43]....
        /*0490*/ 	.word	0x0000d0c0


	//   ....[44]....
        /*0494*/ 	.word	0x0000d0f0


	//   ....[45]....
        /*0498*/ 	.word	0x0000d120


	//   ....[46]....
        /*049c*/ 	.word	0x0000d150


	//   ....[47]....
        /*04a0*/ 	.word	0x0000d180


	//   ....[48]....
        /*04a4*/ 	.word	0x0000d210


	//   ....[49]....
        /*04a8*/ 	.word	0x0000d240


	//   ....[50]....
        /*04ac*/ 	.word	0x0000d270


	//   ....[51]....
        /*04b0*/ 	.word	0x0000d2a0


	//   ....[52]....
        /*04b4*/ 	.word	0x0000d2e0


	//   ....[53]....
        /*04b8*/ 	.word	0x0000d310


	//   ....[54]....
        /*04bc*/ 	.word	0x0000d350


	//   ....[55]....
        /*04c0*/ 	.word	0x0000d380


	//   ....[56]....
        /*04c4*/ 	.word	0x0000d3b0


	//   ....[57]....
        /*04c8*/ 	.word	0x0000d3f0


	//   ....[58]....
        /*04cc*/ 	.word	0x0000d430


	//   ....[59]....
        /*04d0*/ 	.word	0x0000d470


	//   ....[60]....
        /*04d4*/ 	.word	0x0000d4a0


	//   ....[61]....
        /*04d8*/ 	.word	0x0000d4d0


	//   ....[62]....
        /*04dc*/ 	.word	0x0000d500


	//   ....[63]....
        /*04e0*/ 	.word	0x0000d510


	//   ....[64]....
        /*04e4*/ 	.word	0x0000d520


	//   ....[65]....
        /*04e8*/ 	.word	0x0000d550


	//   ....[66]....
        /*04ec*/ 	.word	0x0000d580


	//   ....[67]....
        /*04f0*/ 	.word	0x0000d5b0


	//   ....[68]....
        /*04f4*/ 	.word	0x0000d5d0


	//   ....[69]....
        /*04f8*/ 	.word	0x0000d5e0


	//   ....[70]....
        /*04fc*/ 	.word	0x0000d5f0


	//   ....[71]....
        /*0500*/ 	.word	0x0000d610


	//   ....[72]....
        /*0504*/ 	.word	0x0000d630


	//   ....[73]....
        /*0508*/ 	.word	0x0000d650


	//   ....[74]....
        /*050c*/ 	.word	0x0000d660


	//   ....[75]....
        /*0510*/ 	.word	0x0000d670


	//   ....[76]....
        /*0514*/ 	.word	0x0000d690


	//   ....[77]....
        /*0518*/ 	.word	0x0000d6a0


	//   ....[78]....
        /*051c*/ 	.word	0x0000d6b0


	//   ....[79]....
        /*0520*/ 	.word	0x0000d6c0


	//   ....[80]....
        /*0524*/ 	.word	0x0000d6d0


	//   ....[81]....
        /*0528*/ 	.word	0x0000d6e0


	//   ....[82]....
        /*052c*/ 	.word	0x0000d6f0


	//   ....[83]....
        /*0530*/ 	.word	0x0000d710


	//   ....[84]....
        /*0534*/ 	.word	0x0000d730


	//   ....[85]....
        /*0538*/ 	.word	0x0000d740


	//   ....[86]....
        /*053c*/ 	.word	0x0000d750


	//   ....[87]....
        /*0540*/ 	.word	0x0000d770


	//   ....[88]....
        /*0544*/ 	.word	0x0000d780


	//   ....[89]....
        /*0548*/ 	.word	0x0000d790


	//   ....[90]....
        /*054c*/ 	.word	0x0000d7a0


	//   ....[91]....
        /*0550*/ 	.word	0x0000d7c0


	//   ....[92]....
        /*0554*/ 	.word	0x0000dbd0


	//   ....[93]....
        /*0558*/ 	.word	0x0000e8b0


	//   ....[94]....
        /*055c*/ 	.word	0x0000fc10


	//   ....[95]....
        /*0560*/ 	.word	0x00011e30


	//   ....[96]....
        /*0564*/ 	.word	0x00011fd0


	//   ....[97]....
        /*0568*/ 	.word	0x00012690


	//   ....[98]....
        /*056c*/ 	.word	0x00012af0


	//----- nvinfo : EIATTR_REG_RECONFIG
	.align		4
.L_435:
        /*0570*/ 	.byte	0x01, 0x54
	.zero		2


	//----- nvinfo : EIATTR_SYSCALL_OFFSETS
	.align		4
        /*0574*/ 	.byte	0x04, 0x46
        /*0576*/ 	.short	(.L_437 - .L_436)


	//   ....[0]....
.L_436:
        /*0578*/ 	.word	0x00001b20


	//   ....[1]....
        /*057c*/ 	.word	0x0000f5a0


	//   ....[2]....
        /*0580*/ 	.word	0x0000f720


	//   ....[3]....
        /*0584*/ 	.word	0x0000f860


	//   ....[4]....
        /*0588*/ 	.word	0x0000f980


	//----- nvinfo : EIATTR_MBARRIER_INSTR_OFFSETS
	.align		4
.L_437:
        /*058c*/ 	.byte	0x04, 0x39
        /*058e*/ 	.short	(.L_439 - .L_438)


	//   ....[0]....
.L_438:
        /*0590*/ 	.word	0x00000290
        /*0594*/ 	.word	0x000000ff
        /*0598*/ 	.word	0x00028400
        /*059c*/ 	.short	0x0100
        /*059e*/ 	.byte	0x06
	.zero		1


	//   ....[1]....
        /*05a0*/ 	.word	0x000002a0
        /*05a4*/ 	.word	0x000000ff
        /*05a8*/ 	.word	0x00028420
        /*05ac*/ 	.short	0x0100
        /*05ae*/ 	.byte	0x06
	.zero		1


	//   ....[2]....
        /*05b0*/ 	.word	0x00000390
        /*05b4*/ 	.word	0x000000ff
        /*05b8*/ 	.word	0x00028430
        /*05bc*/ 	.short	0x0100
        /*05be*/ 	.byte	0x08
	.zero		1


	//   ....[3]....
        /*05c0*/ 	.word	0x000003a0
        /*05c4*/ 	.word	0x000000ff
        /*05c8*/ 	.word	0x00028440
        /*05cc*/ 	.short	0x0100
        /*05ce*/ 	.byte	0x08
	.zero		1


	//   ....[4]....
        /*05d0*/ 	.word	0x000003b0
        /*05d4*/ 	.word	0x000000ff
        /*05d8*/ 	.word	0x00028438
        /*05dc*/ 	.short	0x0100
        /*05de*/ 	.byte	0x08
	.zero		1


	//   ....[5]....
        /*05e0*/ 	.word	0x000003c0
        /*05e4*/ 	.word	0x000000ff
        /*05e8*/ 	.word	0x00028448
        /*05ec*/ 	.short	0x0100
        /*05ee*/ 	.byte	0x08
	.zero		1


	//   ....[6]....
        /*05f0*/ 	.word	0x000004f0
        /*05f4*/ 	.word	0x000000ff
        /*05f8*/ 	.word	0x00028450
        /*05fc*/ 	.short	0x0100
        /*05fe*/ 	.byte	0x08
	.zero		1


	//   ....[7]....
        /*0600*/ 	.word	0x00000500
        /*0604*/ 	.word	0x000000ff
        /*0608*/ 	.word	0x00028460
        /*060c*/ 	.short	0x0100
        /*060e*/ 	.byte	0x08
	.zero		1


	//   ....[8]....
        /*0610*/ 	.word	0x00000510
        /*0614*/ 	.word	0x000000ff
        /*0618*/ 	.word	0x00028458
        /*061c*/ 	.short	0x0100
        /*061e*/ 	.byte	0x08
	.zero		1


	//   ....[9]....
        /*0620*/ 	.word	0x00000520
        /*0624*/ 	.word	0x000000ff
        /*0628*/ 	.word	0x00028468
        /*062c*/ 	.short	0x0100
        /*062e*/ 	.byte	0x08
	.zero		1


	//   ....[10]....
        /*0630*/ 	.word	0x00000610
        /*0634*/ 	.word	0x000000ff
        /*0638*/ 	.word	0x00028470
        /*063c*/ 	.short	0x0100
        /*063e*/ 	.byte	0x06
	.zero		1


	//   ....[11]....
        /*0640*/ 	.word	0x00000620
        /*0644*/ 	.word	0x000000ff
        /*0648*/ 	.word	0x00028480
        /*064c*/ 	.short	0x0100
        /*064e*/ 	.byte	0x06
	.zero		1


	//   ....[12]....
        /*0650*/ 	.word	0x00000630
        /*0654*/ 	.word	0x000000ff
        /*0658*/ 	.word	0x00028478
        /*065c*/ 	.short	0x0100
        /*065e*/ 	.byte	0x06
	.zero		1


	//   ....[13]....
        /*0660*/ 	.word	0x00000640
        /*0664*/ 	.word	0x000000ff
        /*0668*/ 	.word	0x00028488
        /*066c*/ 	.short	0x0100
        /*066e*/ 	.byte	0x06
	.zero		1


	//   ....[14]....
        /*0670*/ 	.word	0x00000770
        /*0674*/ 	.word	0x000000ff
        /*0678*/ 	.word	0x00028490
        /*067c*/ 	.short	0x0100
        /*067e*/ 	.byte	0x08
	.zero		1


	//   ....[15]....
        /*0680*/ 	.word	0x00000780
        /*0684*/ 	.word	0x000000ff
        /*0688*/ 	.word	0x000284a0
        /*068c*/ 	.short	0x0100
        /*068e*/ 	.byte	0x08
	.zero		1


	//   ....[16]....
        /*0690*/ 	.word	0x00000790
        /*0694*/ 	.word	0x000000ff
        /*0698*/ 	.word	0x00028498
        /*069c*/ 	.short	0x0100
        /*069e*/ 	.byte	0x08
	.zero		1


	//   ....[17]....
        /*06a0*/ 	.word	0x000007a0
        /*06a4*/ 	.word	0x000000ff
        /*06a8*/ 	.word	0x000284a8
        /*06ac*/ 	.short	0x0100
        /*06ae*/ 	.byte	0x08
	.zero		1


	//   ....[18]....
        /*06b0*/ 	.word	0x000008d0
        /*06b4*/ 	.word	0x000000ff
        /*06b8*/ 	.word	0x000284b0
        /*06bc*/ 	.short	0x0100
        /*06be*/ 	.byte	0x08
	.zero		1


	//   ....[19]....
        /*06c0*/ 	.word	0x000008e0
        /*06c4*/ 	.word	0x000000ff
        /*06c8*/ 	.word	0x000284c0
        /*06cc*/ 	.short	0x0100
        /*06ce*/ 	.byte	0x08
	.zero		1


	//   ....[20]....
        /*06d0*/ 	.word	0x000008f0
        /*06d4*/ 	.word	0x000000ff
        /*06d8*/ 	.word	0x000284b8
        /*06dc*/ 	.short	0x0100
        /*06de*/ 	.byte	0x08
	.zero		1


	//   ....[21]....
        /*06e0*/ 	.word	0x00000900
        /*06e4*/ 	.word	0x000000ff
        /*06e8*/ 	.word	0x000284c8
        /*06ec*/ 	.short	0x0100
        /*06ee*/ 	.byte	0x08
	.zero		1


	//   ....[22]....
        /*06f0*/ 	.word	0x00001e70
        /*06f4*/ 	.word	0x000000ff
        /*06f8*/ 	.word	0x00028400
        /*06fc*/ 	.short	0x010a
        /*06fe*/ 	.byte	0x26
	.zero		1


	//   ....[23]....
        /*0700*/ 	.word	0x00001f10
        /*0704*/ 	.word	0x00000005
        /*0708*/ 	.word	0x00028430
        /*070c*/ 	.short	0x010a
        /*070e*/ 	.byte	0x3f
	.zero		1


	//   ....[24]....
        /*0710*/ 	.word	0x00001f70
        /*0714*/ 	.word	0x00000005
        /*0718*/ 	.word	0x00028430
        /*071c*/ 	.short	0x010a
        /*071e*/ 	.byte	0x3f
	.zero		1


	//   ....[25]....
        /*0720*/ 	.word	0x00002660
        /*0724*/ 	.word	0x00000002
        /*0728*/ 	.word	0x00000000
        /*072c*/ 	.short	0x0101
        /*072e*/ 	.byte	0x3f
	.zero		1


	//   ....[26]....
        /*0730*/ 	.word	0x00004580
        /*0734*/ 	.word	0x000000ff
        /*0738*/ 	.word	0x00028430
        /*073c*/ 	.short	0x010a
        /*073e*/ 	.byte	0x0a
	.zero		1


	//   ....[27]....
        /*0740*/ 	.word	0x000045c0
        /*0744*/ 	.word	0x000000ff
        /*0748*/ 	.word	0x00028430
        /*074c*/ 	.short	0x010a
        /*074e*/ 	.byte	0x0a
	.zero		1


	//   ....[28]....
        /*0750*/ 	.word	0x00004910
        /*0754*/ 	.word	0x000000ff
        /*0758*/ 	.word	0x00028450
        /*075c*/ 	.short	0x010a
        /*075e*/ 	.byte	0x0a
	.zero		1


	//   ....[29]....
        /*0760*/ 	.word	0x00004950
        /*0764*/ 	.word	0x000000ff
        /*0768*/ 	.word	0x00028450
        /*076c*/ 	.short	0x010a
        /*076e*/ 	.byte	0x0a
	.zero		1


	//   ....[30]....
        /*0770*/ 	.word	0x00004f10
        /*0774*/ 	.word	0x0000000b
        /*0778*/ 	.word	0x00000000
        /*077c*/ 	.short	0x0101
        /*077e*/ 	.byte	0x3f
	.zero		1


	//   ....[31]....
        /*0780*/ 	.word	0x00006380
        /*0784*/ 	.word	0x000000ff
        /*0788*/ 	.word	0x00000000
        /*078c*/ 	.short	0x0101
        /*078e*/ 	.byte	0x0a
	.zero		1


	//   ....[32]....
        /*0790*/ 	.word	0x00006f50
        /*0794*/ 	.word	0x000000ff
        /*0798*/ 	.word	0x00028430
        /*079c*/ 	.short	0x010a
        /*079e*/ 	.byte	0x06
	.zero		1


	//   ....[33]....
        /*07a0*/ 	.word	0x00006f90
        /*07a4*/ 	.word	0x000000ff
        /*07a8*/ 	.word	0x00028430
        /*07ac*/ 	.short	0x010a
        /*07ae*/ 	.byte	0x06
	.zero		1


	//   ....[34]....
        /*07b0*/ 	.word	0x00007310
        /*07b4*/ 	.word	0x000000ff
        /*07b8*/ 	.word	0x00028450
        /*07bc*/ 	.short	0x010a
        /*07be*/ 	.byte	0x0a
	.zero		1


	//   ....[35]....
        /*07c0*/ 	.word	0x00007350
        /*07c4*/ 	.word	0x000000ff
        /*07c8*/ 	.word	0x00028450
        /*07cc*/ 	.short	0x010a
        /*07ce*/ 	.byte	0x0a
	.zero		1


	//   ....[36]....
        /*07d0*/ 	.word	0x00008130
        /*07d4*/ 	.word	0x00000004
        /*07d8*/ 	.word	0x00000000
        /*07dc*/ 	.short	0x0101
        /*07de*/ 	.byte	0x3f
	.zero		1


	//   ....[37]....
        /*07e0*/ 	.word	0x00008350
        /*07e4*/ 	.word	0x000000ff
        /*07e8*/ 	.word	0x00000000
        /*07ec*/ 	.short	0x0101
        /*07ee*/ 	.byte	0x05
	.zero		1


	//   ....[38]....
        /*07f0*/ 	.word	0x00008d70
        /*07f4*/ 	.word	0x000000ff
        /*07f8*/ 	.word	0x00028430
        /*07fc*/ 	.short	0x010a
        /*07fe*/ 	.byte	0x06
	.zero		1


	//   ....[39]....
        /*0800*/ 	.word	0x00008db0
        /*0804*/ 	.word	0x000000ff
        /*0808*/ 	.word	0x00028430
        /*080c*/ 	.short	0x010a
        /*080e*/ 	.byte	0x06
	.zero		1


	//   ....[40]....
        /*0810*/ 	.word	0x00009130
        /*0814*/ 	.word	0x000000ff
        /*0818*/ 	.word	0x00028450
        /*081c*/ 	.short	0x010a
        /*081e*/ 	.byte	0x0a
	.zero		1


	//   ....[41]....
        /*0820*/ 	.word	0x00009170
        /*0824*/ 	.word	0x000000ff
        /*0828*/ 	.word	0x00028450
        /*082c*/ 	.short	0x010a
        /*082e*/ 	.byte	0x0a
	.zero		1


	//   ....[42]....
        /*0830*/ 	.word	0x00009710
        /*0834*/ 	.word	0x000000a6
        /*0838*/ 	.word	0x00000000
        /*083c*/ 	.short	0x0101
        /*083e*/ 	.byte	0x3f
	.zero		1


	//   ....[43]....
        /*0840*/ 	.word	0x0000ab80
        /*0844*/ 	.word	0x000000ff
        /*0848*/ 	.word	0x00000000
        /*084c*/ 	.short	0x0101
        /*084e*/ 	.byte	0x05
	.zero		1


	//   ....[44]....
        /*0850*/ 	.word	0x0000b480
        /*0854*/ 	.word	0x000000ff
        /*0858*/ 	.word	0x00028450
        /*085c*/ 	.short	0x010a
        /*085e*/ 	.byte	0x09
	.zero		1


	//   ....[45]....
        /*0860*/ 	.word	0x0000b4c0
        /*0864*/ 	.word	0x000000ff
        /*0868*/ 	.word	0x00028450
        /*086c*/ 	.short	0x010a
        /*086e*/ 	.byte	0x09
	.zero		1


	//   ....[46]....
        /*0870*/ 	.word	0x0000bcc0
        /*0874*/ 	.word	0x000000ff
        /*0878*/ 	.word	0x00000000
        /*087c*/ 	.short	0x0101
        /*087e*/ 	.byte	0x04
	.zero		1


	//   ....[47]....
        /*0880*/ 	.word	0x0000de00
        /*0884*/ 	.word	0x000000ff
        /*0888*/ 	.word	0x00000000
        /*088c*/ 	.short	0x0101
        /*088e*/ 	.byte	0x05
	.zero		1


	//   ....[48]....
        /*0890*/ 	.word	0x0000fe30
        /*0894*/ 	.word	0x00000004
        /*0898*/ 	.word	0x00028480
        /*089c*/ 	.short	0x010a
        /*089e*/ 	.byte	0x3f
	.zero		1


	//   ....[49]....
        /*08a0*/ 	.word	0x00010030
        /*08a4*/ 	.word	0x00000004
        /*08a8*/ 	.word	0x00028440
        /*08ac*/ 	.short	0x010a
        /*08ae*/ 	.byte	0x3f
	.zero		1


	//   ....[50]....
        /*08b0*/ 	.word	0x00010410
        /*08b4*/ 	.word	0x000000ff
        /*08b8*/ 	.word	0x00028420
        /*08bc*/ 	.short	0x010a
        /*08be*/ 	.byte	0x28
	.zero		1


	//   ....[51]....
        /*08c0*/ 	.word	0x000106f0
        /*08c4*/ 	.word	0x00000006
        /*08c8*/ 	.word	0x00028480
        /*08cc*/ 	.short	0x010a
        /*08ce*/ 	.byte	0x3f
	.zero		1


	//   ....[52]....
        /*08d0*/ 	.word	0x00010a60
        /*08d4*/ 	.word	0x00000006
        /*08d8*/ 	.word	0x00028440
        /*08dc*/ 	.short	0x010a
        /*08de*/ 	.byte	0x3f
	.zero		1


	//   ....[53]....
        /*08e0*/ 	.word	0x00010e40
        /*08e4*/ 	.word	0x00000015
        /*08e8*/ 	.word	0x00028470
        /*08ec*/ 	.short	0x010a
        /*08ee*/ 	.byte	0x3f
	.zero		1


	//   ....[54]....
        /*08f0*/ 	.word	0x00010eb0
        /*08f4*/ 	.word	0x00000015
        /*08f8*/ 	.word	0x00028460
        /*08fc*/ 	.short	0x010a
        /*08fe*/ 	.byte	0x3f
	.zero		1


	//   ....[55]....
        /*0900*/ 	.word	0x00011400
        /*0904*/ 	.word	0x00000015
        /*0908*/ 	.word	0x00028450
        /*090c*/ 	.short	0x0101
        /*090e*/ 	.byte	0x3f
	.zero		1


	//   ....[56]....
        /*0910*/ 	.word	0x00011470
        /*0914*/ 	.word	0x00000015
        /*0918*/ 	.word	0x00000000
        /*091c*/ 	.short	0x0101
        /*091e*/ 	.byte	0x3f
	.zero		1


	//   ....[57]....
        /*0920*/ 	.word	0x00011630
        /*0924*/ 	.word	0x00000002
        /*0928*/ 	.word	0x00028470
        /*092c*/ 	.short	0x010a
        /*092e*/ 	.byte	0x3f
	.zero		1


	//   ....[58]....
        /*0930*/ 	.word	0x000116c0
        /*0934*/ 	.word	0x00000002
        /*0938*/ 	.word	0x00028460
        /*093c*/ 	.short	0x010a
        /*093e*/ 	.byte	0x3f
	.zero		1


	//   ....[59]....
        /*0940*/ 	.word	0x00011c20
        /*0944*/ 	.word	0x00000002
        /*0948*/ 	.word	0x00028450
        /*094c*/ 	.short	0x0101
        /*094e*/ 	.byte	0x3f
	.zero		1


	//   ....[60]....
        /*0950*/ 	.word	0x00011c70
        /*0954*/ 	.word	0x00000000
        /*0958*/ 	.word	0x00000000
        /*095c*/ 	.short	0x0101
        /*095e*/ 	.byte	0x3f
	.zero		1


	//   ....[61]....
        /*0960*/ 	.word	0x00011f50
        /*0964*/ 	.word	0x00000000
        /*0968*/ 	.word	0x00028420
        /*096c*/ 	.short	0x010a
        /*096e*/ 	.byte	0x3f
	.zero		1


	//   ....[62]....
        /*0970*/ 	.word	0x00012110
        /*0974*/ 	.word	0x00000006
        /*0978*/ 	.word	0x00000000
        /*097c*/ 	.short	0x010a
        /*097e*/ 	.byte	0x3f
	.zero		1


	//   ....[63]....
        /*0980*/ 	.word	0x00012180
        /*0984*/ 	.word	0x00000007
        /*0988*/ 	.word	0x00000000
        /*098c*/ 	.short	0x010a
        /*098e*/ 	.byte	0x3f
	.zero		1


	//   ....[64]....
        /*0990*/ 	.word	0x000121e0
        /*0994*/ 	.word	0x00000004
        /*0998*/ 	.word	0x00028460
        /*099c*/ 	.short	0x010a
        /*099e*/ 	.byte	0x3f
	.zero		1


	//   ....[65]....
        /*09a0*/ 	.word	0x00012230
        /*09a4*/ 	.word	0x00000003
        /*09a8*/ 	.word	0x00028460
        /*09ac*/ 	.short	0x010a
        /*09ae*/ 	.byte	0x3f
	.zero		1


	//   ....[66]....
        /*09b0*/ 	.word	0x00012270
        /*09b4*/ 	.word	0x00000004
        /*09b8*/ 	.word	0x00028480
        /*09bc*/ 	.short	0x010a
        /*09be*/ 	.byte	0x3f
	.zero		1


	//   ....[67]....
        /*09c0*/ 	.word	0x00012290
        /*09c4*/ 	.word	0x00000003
        /*09c8*/ 	.word	0x00028480
        /*09cc*/ 	.short	0x010a
        /*09ce*/ 	.byte	0x3f
	.zero		1


	//   ....[68]....
        /*09d0*/ 	.word	0x00012300
        /*09d4*/ 	.word	0x00000003
        /*09d8*/ 	.word	0x00028400
        /*09dc*/ 	.short	0x010a
        /*09de*/ 	.byte	0x3f
	.zero		1


	//   ....[69]....
        /*09e0*/ 	.word	0x00012350
        /*09e4*/ 	.word	0x00000005
        /*09e8*/ 	.word	0x00028430
        /*09ec*/ 	.short	0x010a
        /*09ee*/ 	.byte	0x3f
	.zero		1


	//   ....[70]....
        /*09f0*/ 	.word	0x000123b0
        /*09f4*/ 	.word	0x0000000b
        /*09f8*/ 	.word	0x00028430
        /*09fc*/ 	.short	0x010a
        /*09fe*/ 	.byte	0x3f
	.zero		1


	//   ....[71]....
        /*0a00*/ 	.word	0x00012410
        /*0a04*/ 	.word	0x0000000b
        /*0a08*/ 	.word	0x00028450
        /*0a0c*/ 	.short	0x010a
        /*0a0e*/ 	.byte	0x3f
	.zero		1


	//   ....[72]....
        /*0a10*/ 	.word	0x00012470
        /*0a14*/ 	.word	0x00000008
        /*0a18*/ 	.word	0x00028430
        /*0a1c*/ 	.short	0x010a
        /*0a1e*/ 	.byte	0x3f
	.zero		1


	//   ....[73]....
        /*0a20*/ 	.word	0x000124d0
        /*0a24*/ 	.word	0x00000008
        /*0a28*/ 	.word	0x00028450
        /*0a2c*/ 	.short	0x010a
        /*0a2e*/ 	.byte	0x3f
	.zero		1


	//   ....[74]....
        /*0a30*/ 	.word	0x00012530
        /*0a34*/ 	.word	0x00000008
        /*0a38*/ 	.word	0x00028430
        /*0a3c*/ 	.short	0x010a
        /*0a3e*/ 	.byte	0x3f
	.zero		1


	//   ....[75]....
        /*0a40*/ 	.word	0x00012590
        /*0a44*/ 	.word	0x00000008
        /*0a48*/ 	.word	0x00028450
        /*0a4c*/ 	.short	0x010a
        /*0a4e*/ 	.byte	0x3f
	.zero		1


	//   ....[76]....
        /*0a50*/ 	.word	0x000125f0
        /*0a54*/ 	.word	0x00000003
        /*0a58*/ 	.word	0x00028450
        /*0a5c*/ 	.short	0x010a
        /*0a5e*/ 	.byte	0x3f
	.zero		1


	//   ....[77]....
        /*0a60*/ 	.word	0x00012740
        /*0a64*/ 	.word	0x00000004
        /*0a68*/ 	.word	0x00028480
        /*0a6c*/ 	.short	0x010a
        /*0a6e*/ 	.byte	0x3f
	.zero		1


	//   ....[78]....
        /*0a70*/ 	.word	0x00012790
        /*0a74*/ 	.word	0x00000004
        /*0a78*/ 	.word	0x00028440
        /*0a7c*/ 	.short	0x010a
        /*0a7e*/ 	.byte	0x3f
	.zero		1


	//   ....[79]....
        /*0a80*/ 	.word	0x000127e0
        /*0a84*/ 	.word	0x00000011
        /*0a88*/ 	.word	0x00028420
        /*0a8c*/ 	.short	0x010a
        /*0a8e*/ 	.byte	0x3f
	.zero		1


	//   ....[80]....
        /*0a90*/ 	.word	0x00012830
        /*0a94*/ 	.word	0x00000006
        /*0a98*/ 	.word	0x00028480
        /*0a9c*/ 	.short	0x010a
        /*0a9e*/ 	.byte	0x3f
	.zero		1


	//   ....[81]....
        /*0aa0*/ 	.word	0x00012880
        /*0aa4*/ 	.word	0x00000006
        /*0aa8*/ 	.word	0x00028440
        /*0aac*/ 	.short	0x010a
        /*0aae*/ 	.byte	0x3f
	.zero		1


	//   ....[82]....
        /*0ab0*/ 	.word	0x000128d0
        /*0ab4*/ 	.word	0x00000015
        /*0ab8*/ 	.word	0x00028470
        /*0abc*/ 	.short	0x010a
        /*0abe*/ 	.byte	0x3f
	.zero		1


	//   ....[83]....
        /*0ac0*/ 	.word	0x00012920
        /*0ac4*/ 	.word	0x00000015
        /*0ac8*/ 	.word	0x00028460
        /*0acc*/ 	.short	0x010a
        /*0ace*/ 	.byte	0x3f
	.zero		1


	//   ....[84]....
        /*0ad0*/ 	.word	0x00012970
        /*0ad4*/ 	.word	0x00000002
        /*0ad8*/ 	.word	0x00028470
        /*0adc*/ 	.short	0x010a
        /*0ade*/ 	.byte	0x3f
	.zero		1


	//   ....[85]....
        /*0ae0*/ 	.word	0x000129c0
        /*0ae4*/ 	.word	0x00000002
        /*0ae8*/ 	.word	0x00028460
        /*0aec*/ 	.short	0x010a
        /*0aee*/ 	.byte	0x3f
	.zero		1


	//   ....[86]....
        /*0af0*/ 	.word	0x00012a10
        /*0af4*/ 	.word	0x00000000
        /*0af8*/ 	.word	0x00028420
        /*0afc*/ 	.short	0x010a
        /*0afe*/ 	.byte	0x3f
	.zero		1


	//   ....[87]....
        /*0b00*/ 	.word	0x00012bb0
        /*0b04*/ 	.word	0x00000006
        /*0b08*/ 	.word	0x00000000
        /*0b0c*/ 	.short	0x010a
        /*0b0e*/ 	.byte	0x3f
	.zero		1


	//   ....[88]....
        /*0b10*/ 	.word	0x00012c00
        /*0b14*/ 	.word	0x00000007
        /*0b18*/ 	.word	0x00000000
        /*0b1c*/ 	.short	0x010a
        /*0b1e*/ 	.byte	0x3f
	.zero		1


	//   ....[89]....
        /*0b20*/ 	.word	0x00012c50
        /*0b24*/ 	.word	0x00000004
        /*0b28*/ 	.word	0x00028460
        /*0b2c*/ 	.short	0x010a
        /*0b2e*/ 	.byte	0x3f
	.zero		1


	//   ....[90]....
        /*0b30*/ 	.word	0x00012ca0
        /*0b34*/ 	.word	0x00000003
        /*0b38*/ 	.word	0x00028460
        /*0b3c*/ 	.short	0x010a
        /*0b3e*/ 	.byte	0x3f
	.zero		1


	//   ....[91]....
        /*0b40*/ 	.word	0x00012cf0
        /*0b44*/ 	.word	0x00000004
        /*0b48*/ 	.word	0x00028480
        /*0b4c*/ 	.short	0x010a
        /*0b4e*/ 	.byte	0x3f
	.zero		1


	//----- nvinfo : EIATTR_NUM_MBARRIERS
	.align		4
.L_439:
        /*0b50*/ 	.byte	0x03, 0x38
        /*0b52*/ 	.short	0x0016


	//----- nvinfo : EIATTR_EXIT_INSTR_OFFSETS
	.align		4
        /*0b54*/ 	.byte	0x04, 0x1c
        /*0b56*/ 	.short	(.L_441 - .L_440)


	//   ....[0]....
.L_440:
        /*0b58*/ 	.word	0x00000a60


	//   ....[1]....
        /*0b5c*/ 	.word	0x0000e850


	//   ....[2]....
        /*0b60*/ 	.word	0x000122e0


	//----- nvinfo : EIATTR_MAX_THREADS
	.align		4
.L_441:
        /*0b64*/ 	.byte	0x04, 0x05
        /*0b66*/ 	.short	(.L_443 - .L_442)
.L_442:
        /*0b68*/ 	.word	0x00000180
        /*0b6c*/ 	.word	0x00000001
        /*0b70*/ 	.word	0x00000001


	//----- nvinfo : EIATTR_CRS_STACK_SIZE
	.align		4
.L_443:
        /*0b74*/ 	.byte	0x04, 0x1e
        /*0b76*/ 	.short	(.L_445 - .L_444)
.L_444:
        /*0b78*/ 	.word	0x00000000


	//----- nvinfo : EIATTR_CBANK_PARAM_SIZE
	.align		4
.L_445:
        /*0b7c*/ 	.byte	0x03, 0x19
        /*0b7e*/ 	.short	0x0bf0


	//----- nvinfo : EIATTR_PARAM_CBANK
	.align		4
        /*0b80*/ 	.byte	0x04, 0x0a
        /*0b82*/ 	.short	(.L_447 - .L_446)
	.align		4
.L_446:
        /*0b84*/ 	.word	index@(.nv.constant0._ZN7cutlass13device_kernelIN5flash11enable_sm90INS1_16FlashAttnFwdSm90INS1_25CollectiveMainloopFwdSm90ILi2EN4cute5tupleIJNS5_1CILi1EEES8_S8_EEENS6_IJNS7_ILi128EEENS7_ILi64EEENS7_ILi256EEEEEELi256ENS_12float_e4m3_tEfNS_4arch4Sm90ELb0ELb1ELb1ELb0ELb0ELb0ELb0ELb1ELb1ELb0ELb0ELb0EEENS1_21CollectiveEpilogueFwdINS6_IJSA_SC_SB_EEES9_NS_10bfloat16_tESG_Li256ELb0ELb0ELb0ELb1EEENS1_30DynamicPersistentTileSchedulerILi256ELi128ELb0ELb0ELb1EEEEEEEEEvNT_6ParamsE)
        /*0b88*/ 	.short	0x0210
        /*0b8a*/ 	.short	0x0bf0


	//----- nvinfo : EIATTR_SW_WAR
	.align		4
.L_447:
        /*0b8c*/ 	.byte	0x04, 0x36
        /*0b8e*/ 	.short	(.L_449 - .L_448)
.L_448:
        /*0b90*/ 	.word	0x00000008
.L_449:


//--------------------- .nv.info._ZN7cutlass13device_kernelIN5flash11enable_sm90INS1_16FlashAttnFwdSm90INS1_25CollectiveMainloopFwdSm90ILi2EN4cute5tupleIJNS5_1CILi1EEES8_S8_EEENS6_IJNS7_ILi128EEENS7_ILi64EEENS7_ILi256EEEEEELi256ENS_12float_e4m3_tEfNS_4arch4Sm90ELb0ELb1ELb1ELb1ELb0ELb0ELb0ELb1ELb1ELb0ELb0ELb0EEENS1_21CollectiveEpilogueFwdINS6_IJSA_SC_SB_EEES9_NS_10bfloat16_tESG_Li256ELb1ELb0ELb0ELb1EEENS1_36VarlenDynamicPersistentTileSchedulerILi128ELi64ELi256ELi128ELb0ELb0ELb1ELb1ELb0ELb1EEEEEEEEEvNT_6ParamsE --------------------------
	.section	.nv.info._ZN7cutlass13device_kernelIN5flash11enable_sm90INS1_16FlashAttnFwdSm90INS1_25CollectiveMainloopFwdSm90ILi2EN4cute5tupleIJNS5_1CILi1EEES8_S8_EEENS6_IJNS7_ILi128EEENS7_ILi64EEENS7_ILi256EEEEEELi256ENS_12float_e4m3_tEfNS_4arch4Sm90ELb0ELb1ELb1ELb1ELb0ELb0ELb0ELb1ELb1ELb0ELb0ELb0EEENS1_21CollectiveEpilogueFwdINS6_IJSA_SC_SB_EEES9_NS_10bfloat16_tESG_Li256ELb1ELb0ELb0ELb1EEENS1_36VarlenDynamicPersistentTileSchedulerILi128ELi64ELi256ELi128ELb0ELb0ELb1ELb1ELb0ELb1EEEEEEEEEvNT_6ParamsE,"",@"SHT_CUDA_INFO"
	.sectionflags	@""
	.align	4


	//----- nvinfo : EIATTR_CUDA_API_VERSION
	.align		4
        /*0000*/ 	.byte	0x04, 0x37
        /*0002*/ 	.short	(.L_451 - .L_450)
.L_450:
        /*0004*/ 	.word	0x00000082


	//----- nvinfo : EIATTR_KPARAM_INFO
	.align		4
.L_451:
        /*0008*/ 	.byte	0x04, 0x17
        /*000a*/ 	.short	(.L_453 - .L_452)
.L_452:
        /*000c*/ 	.word	0x00000000
        /*0010*/ 	.short	0x0000
        /*0012*/ 	.short	0x0070
        /*0014*/ 	.byte	0x00, 0xf0, 0x01, 0x28


	//----- nvinfo : EIATTR_SPARSE_MMA_MASK
	.align		4
.L_453:
        /*0018*/ 	.byte	0x03, 0x50
        /*001a*/ 	.short	0x0000


	//----- nvinfo : EIATTR_MAXREG_COUNT
	.align		4
        /*001c*/ 	.byte	0x03, 0x1b
        /*001e*/ 	.short	0x00a8


	//----- nvinfo : EIATTR_NUM_BARRIERS
	.align		4
        /*0020*/ 	.byte	0x02, 0x4c
        /*0022*/ 	.byte	0x10
	.zero		1


	//----- nvinfo : EIATTR_EXTERNS
	.align		4
        /*0024*/ 	.byte	0x04, 0x0f
        /*0026*/ 	.short	(.L_455 - .L_454)


	//   ....[0]....
	.align		4
.L_454:
        /*0028*/ 	.word	index@(__assertfail)


	//----- nvinfo : EIATTR_ANNOTATIONS
	.align		4
.L_455:
        /*002c*/ 	.byte	0x04, 0x55
        /*002e*/ 	.short	(.L_457 - .L_456)


	//   ....[0]....
.L_456:
        /* <DEDUP_REMOVED lines=42> */


	//----- nvinfo : EIATTR_MERCURY_ISA_VERSION
	.align		4
.L_457:
        /*02b8*/ 	.byte	0x03, 0x5f
        /*02ba*/ 	.short	0x0101


	//----- nvinfo : EIATTR_UNUSED_LOAD_BYTE_OFFSET
	.align		4
        /*02bc*/ 	.byte	0x04, 0x44
        /*02be*/ 	.short	(.L_459 - .L_458)


	//   ....[0]....
.L_458:
        /*02c0*/ 	.word	0x00000a70
        /*02c4*/ 	.word	0x0000fff0


	//   ....[1]....
        /*02c8*/ 	.word	0x0000c2e0
        /*02cc*/ 	.word	0x0000fff0


	//----- nvinfo : EIATTR_INT_WARP_WIDE_INSTR_OFFSETS
	.align		4
.L_459:
        /*02d0*/ 	.byte	0x04, 0x31
        /*02d2*/ 	.short	(.L_461 - .L_460)


	//   ....[0]....
.L_460:
        /*02d4*/ 	.word	0x00000160


	//   ....[1]....
        /*02d8*/ 	.word	0x000001a0


	//   ....[2]....
        /*02dc*/ 	.word	0x00000210


	//   ....[3]....
        /*02e0*/ 	.word	0x00011160


	//   ....[4]....
        /*02e4*/ 	.word	0x000111f0


	//   ....[5]....
        /*02e8*/ 	.word	0x00011980


	//   ....[6]....
        /*02ec*/ 	.word	0x000133b0


	//   ....[7]....
        /*02f0*/ 	.word	0x00013440


	//----- nvinfo : EIATTR_COOP_GROUP_MASK_REGIDS
	.align		4
.L_461:
        /*02f4*/ 	.byte	0x04, 0x29
        /*02f6*/ 	.short	(.L_463 - .L_462)


	//   ....[0]....
.L_462:
        /*02f8*/ 	.word	0xffffffff


	//   ....[1]....
        /*02fc*/ 	.word	0xffffffff


	//   ....[2]....
        /*0300*/ 	.word	0xffffffff


	//   ....[3]....
        /*0304*/ 	.word	0xffffffff


	//   ....[4]....
        /*0308*/ 	.word	0xffffffff


	//   ....[5]....
        /*030c*/ 	.word	0xffffffff


	//   ....[6]....
        /*0310*/ 	.word	0xffffffff


	//   ....[7]....
        /*0314*/ 	.word	0xffffffff


	//   ....[8]....
        /*0318*/ 	.word	0xffffffff


	//   ....[9]....
        /*031c*/ 	.word	0xffffffff


	//   ....[10]....
        /*0320*/ 	.word	0xffffffff


	//   ....[11]....
        /*0324*/ 	.word	0xffffffff


	//   ....[12]....
        /*0328*/ 	.word	0xffffffff


	//   ....[13]....
        /*032c*/ 	.word	0xffffffff


	//   ....[14]....
        /*0330*/ 	.word	0xffffffff


	//   ....[15]....
        /*0334*/ 	.word	0xffffffff


	//   ....[16]....
        /*0338*/ 	.word	0xffffffff


	//   ....[17]....
        /*033c*/ 	.word	0xffffffff


	//   ....[18]....
        /*0340*/ 	.word	0xffffffff


	//   ....[19]....
        /*0344*/ 	.word	0xffffffff


	//   ....[20]....
        /*0348*/ 	.word	0xffffffff


	//   ....[21]....
        /*034c*/ 	.word	0xffffffff


	//   ....[22]....
        /*0350*/ 	.word	0xffffffff


	//   ....[23]....
        /*0354*/ 	.word	0xffffffff


	//   ....[24]....
        /*0358*/ 	.word	0xffffffff


	//   ....[25]....
        /*035c*/ 	.word	0xffffffff


	//   ....[26]....
        /*0360*/ 	.word	0xffffffff


	//   ....[27]....
        /*0364*/ 	.word	0xffffffff


	//   ....[28]....
        /*0368*/ 	.word	0xffffffff


	//   ....[29]....
        /*036c*/ 	.word	0xffffffff


	//   ....[30]....
        /*0370*/ 	.word	0xffffffff


	//   ....[31]....
        /*0374*/ 	.word	0xffffffff


	//   ....[32]....
        /*0378*/ 	.word	0xffffffff


	//   ....[33]....
        /*037c*/ 	.word	0xffffffff


	//   ....[34]....
        /*0380*/ 	.word	0xffffffff


	//   ....[35]....
        /*0384*/ 	.word	0xffffffff


	//   ....[36]....
        /*0388*/ 	.word	0xffffffff


	//   ....[37]....
        /*038c*/ 	.word	0xffffffff


	//   ....[38]....
        /*0390*/ 	.word	0xffffffff


	//   ....[39]....
        /*0394*/ 	.word	0xffffffff


	//   ....[40]....
        /*0398*/ 	.word	0xffffffff


	//   ....[41]....
        /*039c*/ 	.word	0xffffffff


	//   ....[42]....
        /*03a0*/ 	.word	0xffffffff


	//   ....[43]....
        /*03a4*/ 	.word	0xffffffff


	//   ....[44]....
        /*03a8*/ 	.word	0xffffffff


	//   ....[45]....
        /*03ac*/ 	.word	0xffffffff


	//   ....[46]....
        /*03b0*/ 	.word	0xffffffff


	//   ....[47]....
        /*03b4*/ 	.word	0xffffffff


	//   ....[48]....
        /*03b8*/ 	.word	0xffffffff


	//   ....[49]....
        /*03bc*/ 	.word	0xffffffff


	//   ....[50]....
        /*03c0*/ 	.word	0xffffffff


	//   ....[51]....
        /*03c4*/ 	.word	0xffffffff


	//   ....[52]....
        /*03c8*/ 	.word	0xffffffff


	//   ....[53]....
        /*03cc*/ 	.word	0xffffffff


	//   ....[54]....
        /*03d0*/ 	.word	0xffffffff


	//   ....[55]....
        /*03d4*/ 	.word	0xffffffff


	//   ....[56]....
        /*03d8*/ 	.word	0xffffffff


	//   ....[57]....
        /*03dc*/ 	.word	0xffffffff


	//   ....[58]....
        /*03e0*/ 	.word	0xffffffff


	//   ....[59]....
        /*03e4*/ 	.word	0xffffffff


	//   ....[60]....
        /*03e8*/ 	.word	0xffffffff


	//   ....[61]....
        /*03ec*/ 	.word	0xffffffff


	//   ....[62]....
        /*03f0*/ 	.word	0xffffffff


	//   ....[63]....
        /*03f4*/ 	.word	0xffffffff


	//   ....[64]....
        /*03f8*/ 	.word	0xffffffff


	//   ....[65]....
        /*03fc*/ 	.word	0xffffffff


	//   ....[66]....
        /*0400*/ 	.word	0xffffffff


	//   ....[67]....
        /*0404*/ 	.word	0xffffffff


	//   ....[68]....
        /*0408*/ 	.word	0xffffffff


	//   ....[69]....
        /*040c*/ 	.word	0xffffffff


	//   ....[70]....
        /*0410*/ 	.word	0xffffffff


	//   ....[71]....
        /*0414*/ 	.word	0xffffffff


	//   ....[72]....
        /*0418*/ 	.word	0xffffffff


	//   ....[73]....
        /*041c*/ 	.word	0xffffffff


	//   ....[74]....
        /*0420*/ 	.word	0xffffffff


	//   ....[75]....
        /*0424*/ 	.word	0xffffffff


	//   ....[76]....
        /*0428*/ 	.word	0xffffffff


	//   ....[77]....
        /*042c*/ 	.word	0xffffffff


	//   ....[78]....
        /*0430*/ 	.word	0xffffffff


	//   ....[79]....
        /*0434*/ 	.word	0xffffffff


	//   ....[80]....
        /*0438*/ 	.word	0xffffffff


	//   ....[81]....
        /*043c*/ 	.word	0xffffffff


	//   ....[82]....
        /*0440*/ 	.word	0xffffffff


	//   ....[83]....
        /*0444*/ 	.word	0xffffffff


	//   ....[84]....
        /*0448*/ 	.word	0xffffffff


	//   ....[85]....
        /*044c*/ 	.word	0xffffffff


	//   ....[86]....
        /*0450*/ 	.word	0xffffffff


	//   ....[87]....
        /*0454*/ 	.word	0xffffffff


	//   ....[88]....
        /*0458*/ 	.word	0xffffffff


	//   ....[89]....
        /*045c*/ 	.word	0xffffffff


	//   ....[90]....
        /*0460*/ 	.word	0xffffffff


	//   ....[91]....
        /*0464*/ 	.word	0xffffffff


	//   ....[92]....
        /*0468*/ 	.word	0xffffffff


	//   ....[93]....
        /*046c*/ 	.word	0xffffffff


	//   ....[94]....
        /*0470*/ 	.word	0xffffffff


	//   ....[95]....
        /*0474*/ 	.word	0xffffffff


	//   ....[96]....
        /*0478*/ 	.word	0xffffffff


	//   ....[97]....
        /*047c*/ 	.word	0xffffffff


	//   ....[98]....
        /*0480*/ 	.word	0xffffffff


	//   ....[99]....
        /*0484*/ 	.word	0xffffffff


	//   ....[100]....
        /*0488*/ 	.word	0xffffffff


	//   ....[101]....
        /*048c*/ 	.word	0xffffffff


	//   ....[102]....
        /*0490*/ 	.word	0xffffffff


	//   ....[103]....
        /*0494*/ 	.word	0xffffffff


	//   ....[104]....
        /*0498*/ 	.word	0xffffffff


	//   ....[105]....
        /*049c*/ 	.word	0xffffffff


	//   ....[106]....
        /*04a0*/ 	.word	0xffffffff


	//   ....[107]....
        /*04a4*/ 	.word	0xffffffff


	//   ....[108]....
        /*04a8*/ 	.word	0xffffffff


	//   ....[109]....
        /*04ac*/ 	.word	0xffffffff


	//   ....[110]....
        /*04b0*/ 	.word	0xffffffff


	//   ....[111]....
        /*04b4*/ 	.word	0xffffffff


	//   ....[112]....
        /*04b8*/ 	.word	0xffffffff


	//   ....[113]....
        /*04bc*/ 	.word	0xffffffff


	//   ....[114]....
        /*04c0*/ 	.word	0xffffffff


	//   ....[115]....
        /*04c4*/ 	.word	0xffffffff


	//   ....[116]....
        /*04c8*/ 	.word	0xffffffff


	//   ....[117]....
        /*04cc*/ 	.word	0xffffffff


	//   ....[118]....
        /*04d0*/ 	.word	0xffffffff


	//   ....[119]....
        /*04d4*/ 	.word	0xffffffff


	//   ....[120]....
        /*04d8*/ 	.word	0xffffffff


	//   ....[121]....
        /*04dc*/ 	.word	0xffffffff


	//   ....[122]....
        /*04e0*/ 	.word	0xffffffff


	//   ....[123]....
        /*04e4*/ 	.word	0xffffffff


	//   ....[124]....
        /*04e8*/ 	.word	0xffffffff


	//   ....[125]....
        /*04ec*/ 	.word	0xffffffff


	//   ....[126]....
        /*04f0*/ 	.word	0xffffffff


	//   ....[127]....
        /*04f4*/ 	.word	0x0500000f


	//   ....[128]....
        /*04f8*/ 	.word	0x0500000f


	//----- nvinfo : EIATTR_COOP_GROUP_INSTR_OFFSETS
	.align		4
.L_463:
        /*04fc*/ 	.byte	0x04, 0x28
        /*04fe*/ 	.short	(.L_465 - .L_464)


	//   ....[0]....
.L_464:
        /*0500*/ 	.word	0x00000070


	//   ....[1]....
        /*0504*/ 	.word	0x00000170


	//   ....[2]....
        /*0508*/ 	.word	0x000001c0


	//   ....[3]....
        /*050c*/ 	.word	0x000003f0


	//   ....[4]....
        /*0510*/ 	.word	0x00000550


	//   ....[5]....
        /*0514*/ 	.word	0x00000670


	//   ....[6]....
        /*0518*/ 	.word	0x000007d0


	//   ....[7]....
        /*051c*/ 	.word	0x00001a10


	//   ....[8]....
        /*0520*/ 	.word	0x000035c0


	//   ....[9]....
        /*0524*/ 	.word	0x00003630


	//   ....[10]....
        /*0528*/ 	.word	0x000038d0


	//   ....[11]....
        /*052c*/ 	.word	0x00003940


	//   ....[12]....
        /*0530*/ 	.word	0x00005870


	//   ....[13]....
        /*0534*/ 	.word	0x00005970


	//   ....[14]....
        /*0538*/ 	.word	0x00005cf0


	//   ....[15]....
        /*053c*/ 	.word	0x00005d80


	//   ....[16]....
        /*0540*/ 	.word	0x00007ae0


	//   ....[17]....
        /*0544*/ 	.word	0x00007af0


	//   ....[18]....
        /*0548*/ 	.word	0x00007b50


	//   ....[19]....
        /*054c*/ 	.word	0x00007b60


	//   ....[20]....
        /*0550*/ 	.word	0x0000a060


	//   ....[21]....
        /*0554*/ 	.word	0x0000a140


	//   ....[22]....
        /*0558*/ 	.word	0x0000a510


	//   ....[23]....
        /*055c*/ 	.word	0x0000a590


	//   ....[24]....
        /*0560*/ 	.word	0x0000b790


	//   ....[25]....
        /*0564*/ 	.word	0x0000b7a0


	//   ....[26]....
        /*0568*/ 	.word	0x0000b7d0


	//   ....[27]....
        /*056c*/ 	.word	0x0000b7e0


	//   ....[28]....
        /*0570*/ 	.word	0x0000ce10


	//   ....[29]....
        /*0574*/ 	.word	0x0000ce40


	//   ....[30]....
        /*0578*/ 	.word	0x0000ce90


	//   ....[31]....
        /*057c*/ 	.word	0x0000cec0


	//   ....[32]....
        /*0580*/ 	.word	0x0000cef0


	//   ....[33]....
        /*0584*/ 	.word	0x0000cf20


	//   ....[34]....
        /*0588*/ 	.word	0x0000cf50


	//   ....[35]....
        /*058c*/ 	.word	0x0000cfb0


	//   ....[36]....
        /*0590*/ 	.word	0x0000cfe0


	//   ....[37]....
        /*0594*/ 	.word	0x0000d010


	//   ....[38]....
        /*0598*/ 	.word	0x0000d040


	//   ....[39]....
        /*059c*/ 	.word	0x0000d070


	//   ....[40]....
        /*05a0*/ 	.word	0x0000d0a0


	//   ....[41]....
        /*05a4*/ 	.word	0x0000d0d0


	//   ....[42]....
        /*05a8*/ 	.word	0x0000d140


	//   ....[43]....
        /*05ac*/ 	.word	0x0000d180


	//   ....[44]....
        /*05b0*/ 	.word	0x0000d1b0


	//   ....[45]....
        /*05b4*/ 	.word	0x0000d1f0


	//   ....[46]....
        /*05b8*/ 	.word	0x0000d220


	//   ....[47]....
        /*05bc*/ 	.word	0x0000d250


	//   ....[48]....
        /*05c0*/ 	.word	0x0000d280


	//   ....[49]....
        /*05c4*/ 	.word	0x0000d2b0


	//   ....[50]....
        /*05c8*/ 	.word	0x0000d2e0


	//   ....[51]....
        /*05cc*/ 	.word	0x0000d310


	//   ....[52]....
        /*05d0*/ 	.word	0x0000d340


	//   ....[53]....
        /*05d4*/ 	.word	0x0000d370


	//   ....[54]....
        /*05d8*/ 	.word	0x0000d3a0


	//   ....[55]....
        /*05dc*/ 	.word	0x0000d3d0


	//   ....[56]....
        /*05e0*/ 	.word	0x0000d400


	//   ....[57]....
        /*05e4*/ 	.word	0x0000d430


	//   ....[58]....
        /*05e8*/ 	.word	0x0000d460


	//   ....[59]....
        /*05ec*/ 	.word	0x0000d490


	//   ....[60]....
        /*05f0*/ 	.word	0x0000d4c0


	//   ....[61]....
        /*05f4*/ 	.word	0x0000d4f0


	//   ....[62]....
        /*05f8*/ 	.word	0x0000d520


	//   ....[63]....
        /*05fc*/ 	.word	0x0000d540


	//   ....[64]....
        /*0600*/ 	.word	0x0000d550


	//   ....[65]....
        /*0604*/ 	.word	0x0000d560


	//   ....[66]....
        /*0608*/ 	.word	0x0000d570


	//   ....[67]....
        /*060c*/ 	.word	0x0000d580


	//   ....[68]....
        /*0610*/ 	.word	0x0000d590


	//   ....[69]....
        /*0614*/ 	.word	0x0000d5a0


	//   ....[70]....
        /*0618*/ 	.word	0x0000d5c0


	//   ....[71]....
        /*061c*/ 	.word	0x0000d5d0


	//   ....[72]....
        /*0620*/ 	.word	0x0000d5e0


	//   ....[73]....
        /*0624*/ 	.word	0x0000d5f0


	//   ....[74]....
        /*0628*/ 	.word	0x0000d600


	//   ....[75]....
        /*062c*/ 	.word	0x0000d620


	//   ....[76]....
        /*0630*/ 	.word	0x0000d630


	//   ....[77]....
        /*0634*/ 	.word	0x0000d650


	//   ....[78]....
        /*0638*/ 	.word	0x0000d660


	//   ....[79]....
        /*063c*/ 	.word	0x0000d680


	//   ....[80]....
        /*0640*/ 	.word	0x0000d6a0


	//   ....[81]....
        /*0644*/ 	.word	0x0000d6b0


	//   ....[82]....
        /*0648*/ 	.word	0x0000d6d0


	//   ....[83]....
        /*064c*/ 	.word	0x0000d6e0


	//   ....[84]....
        /*0650*/ 	.word	0x0000d700


	//   ....[85]....
        /*0654*/ 	.word	0x0000d720


	//   ....[86]....
        /*0658*/ 	.word	0x0000d730


	//   ....[87]....
        /*065c*/ 	.word	0x0000d760


	//   ....[88]....
        /*0660*/ 	.word	0x0000d790


	//   ....[89]....
        /*0664*/ 	.word	0x0000d7c0


	//   ....[90]....
        /*0668*/ 	.word	0x0000d7f0


	//   ....[91]....
        /*066c*/ 	.word	0x0000d800


	//   ....[92]....
        /*0670*/ 	.word	0x0000fa40


	//   ....[93]....
        /*0674*/ 	.word	0x0000fc30


	//   ....[94]....
        /*0678*/ 	.word	0x0000fc60


	//   ....[95]....
        /*067c*/ 	.word	0x0000fc90


	//   ....[96]....
        /*0680*/ 	.word	0x0000fcd0


	//   ....[97]....
        /*0684*/ 	.word	0x0000fd00


	//   ....[98]....
        /*0688*/ 	.word	0x0000fd40


	//   ....[99]....
        /*068c*/ 	.word	0x0000fed0


	//   ....[100]....
        /*0690*/ 	.word	0x0000ff00


	//   ....[101]....
        /*0694*/ 	.word	0x0000ff30


	//   ....[102]....
        /*0698*/ 	.word	0x0000ff60


	//   ....[103]....
        /*069c*/ 	.word	0x0000ff90


	//   ....[104]....
        /*06a0*/ 	.word	0x0000ffd0


	//   ....[105]....
        /*06a4*/ 	.word	0x00010070


	//   ....[106]....
        /*06a8*/ 	.word	0x00010100


	//   ....[107]....
        /*06ac*/ 	.word	0x000101b0


	//   ....[108]....
        /*06b0*/ 	.word	0x00011ab0


	//   ....[109]....
        /*06b4*/ 	.word	0x00013e00


	//   ....[110]....
        /*06b8*/ 	.word	0x00013e30


	//   ....[111]....
        /*06bc*/ 	.word	0x00013e60


	//   ....[112]....
        /*06c0*/ 	.word	0x00013ea0


	//   ....[113]....
        /*06c4*/ 	.word	0x00013ed0


	//   ....[114]....
        /*06c8*/ 	.word	0x00013ee0


	//   ....[115]....
        /*06cc*/ 	.word	0x00013f10


	//   ....[116]....
        /*06d0*/ 	.word	0x00013f20


	//   ....[117]....
        /*06d4*/ 	.word	0x00014060


	//   ....[118]....
        /*06d8*/ 	.word	0x00014090


	//   ....[119]....
        /*06dc*/ 	.word	0x000140c0


	//   ....[120]....
        /*06e0*/ 	.word	0x000140f0


	//   ....[121]....
        /*06e4*/ 	.word	0x00014120


	//   ....[122]....
        /*06e8*/ 	.word	0x00014160


	//   ....[123]....
        /*06ec*/ 	.word	0x000141f0


	//   ....[124]....
        /*06f0*/ 	.word	0x00014280


	//   ....[125]....
        /*06f4*/ 	.word	0x000142f0


	//   ....[126]....
        /*06f8*/ 	.word	0x00014980


	//   ....[127]....
        /*06fc*/ 	.word	0x00015040


	//   ....[128]....
        /*0700*/ 	.word	0x000154a0


	//----- nvinfo : EIATTR_REG_RECONFIG
	.align		4
.L_465:
        /*0704*/ 	.byte	0x01, 0x54
	.zero		2


	//----- nvinfo : EIATTR_SYSCALL_OFFSETS
	.align		4
        /*0708*/ 	.byte	0x04, 0x46
        /*070a*/ 	.short	(.L_467 - .L_466)


	//   ....[0]....
.L_466:
        /*070c*/ 	.word	0x00001bf0


	//   ....[1]....
        /*0710*/ 	.word	0x00011390


	//   ....[2]....
        /*0714*/ 	.word	0x00011510


	//   ....[3]....
        /*0718*/ 	.word	0x00011650


	//   ....[4]....
        /*071c*/ 	.word	0x00011770


	//----- nvinfo : EIATTR_MBARRIER_INSTR_OFFSETS
	.align		4
.L_467:
        /*0720*/ 	.byte	0x04, 0x39
        /*0722*/ 	.short	(.L_469 - .L_468)


	//   ....[0]....
.L_468:
        /*0724*/ 	.word	0x000002a0
        /*0728*/ 	.word	0x000000ff
        /*072c*/ 	.word	0x00028400
        /*0730*/ 	.short	0x0100
        /*0732*/ 	.byte	0x08
	.zero		1


	//   ....[1]....
        /*0734*/ 	.word	0x000002b0
        /*0738*/ 	.word	0x000000ff
        /*073c*/ 	.word	0x00028420
        /*0740*/ 	.short	0x0100
        /*0742*/ 	.byte	0x08
	.zero		1


	//   ....[2]....
        /*0744*/ 	.word	0x000003a0
        /*0748*/ 	.word	0x000000ff
        /*074c*/ 	.word	0x00028430
        /*0750*/ 	.short	0x0100
        /*0752*/ 	.byte	0x08
	.zero		1


	//   ....[3]....
        /*0754*/ 	.word	0x000003b0
        /*0758*/ 	.word	0x000000ff
        /*075c*/ 	.word	0x00028440
        /*0760*/ 	.short	0x0100
        /*0762*/ 	.byte	0x08
	.zero		1


	//   ....[4]....
        /*0764*/ 	.word	0x000003c0
        /*0768*/ 	.word	0x000000ff
        /*076c*/ 	.word	0x00028438
        /*0770*/ 	.short	0x0100
        /*0772*/ 	.byte	0x08
	.zero		1


	//   ....[5]....
        /*0774*/ 	.word	0x000003d0
        /*0778*/ 	.word	0x000000ff
        /*077c*/ 	.word	0x00028448
        /*0780*/ 	.short	0x0100
        /*0782*/ 	.byte	0x08
	.zero		1


	//   ....[6]....
        /*0784*/ 	.word	0x00000500
        /*0788*/ 	.word	0x000000ff
        /*078c*/ 	.word	0x00028450
        /*0790*/ 	.short	0x0100
        /*0792*/ 	.byte	0x08
	.zero		1


	//   ....[7]....
        /*0794*/ 	.word	0x00000510
        /*0798*/ 	.word	0x000000ff
        /*079c*/ 	.word	0x00028460
        /*07a0*/ 	.short	0x0100
        /*07a2*/ 	.byte	0x08
	.zero		1


	//   ....[8]....
        /*07a4*/ 	.word	0x00000520
        /*07a8*/ 	.word	0x000000ff
        /*07ac*/ 	.word	0x00028458
        /*07b0*/ 	.short	0x0100
        /*07b2*/ 	.byte	0x08
	.zero		1


	//   ....[9]....
        /*07b4*/ 	.word	0x00000530
        /*07b8*/ 	.word	0x000000ff
        /*07bc*/ 	.word	0x00028468
        /*07c0*/ 	.short	0x0100
        /*07c2*/ 	.byte	0x08
	.zero		1


	//   ....[10]....
        /*07c4*/ 	.word	0x00000620
        /*07c8*/ 	.word	0x000000ff
        /*07cc*/ 	.word	0x00028470
        /*07d0*/ 	.short	0x0100
        /*07d2*/ 	.byte	0x06
	.zero		1


	//   ....[11]....
        /*07d4*/ 	.word	0x00000630
        /*07d8*/ 	.word	0x000000ff
        /*07dc*/ 	.word	0x00028480
        /*07e0*/ 	.short	0x0100
        /*07e2*/ 	.byte	0x06
	.zero		1


	//   ....[12]....
        /*07e4*/ 	.word	0x00000640
        /*07e8*/ 	.word	0x000000ff
        /*07ec*/ 	.word	0x00028478
        /*07f0*/ 	.short	0x0100
        /*07f2*/ 	.byte	0x06
	.zero		1


	//   ....[13]....
        /*07f4*/ 	.word	0x00000650
        /*07f8*/ 	.word	0x000000ff
        /*07fc*/ 	.word	0x00028488
        /*0800*/ 	.short	0x0100
        /*0802*/ 	.byte	0x06
	.zero		1


	//   ....[14]....
        /*0804*/ 	.word	0x00000780
        /*0808*/ 	.word	0x000000ff
        /*080c*/ 	.word	0x00028490
        /*0810*/ 	.short	0x0100
        /*0812*/ 	.byte	0x08
	.zero		1


	//   ....[15]....
        /*0814*/ 	.word	0x00000790
        /*0818*/ 	.word	0x000000ff
        /*081c*/ 	.word	0x000284a0
        /*0820*/ 	.short	0x0100
        /*0822*/ 	.byte	0x08
	.zero		1


	//   ....[16]....
        /*0824*/ 	.word	0x000007a0
        /*0828*/ 	.word	0x000000ff
        /*082c*/ 	.word	0x00028498
        /*0830*/ 	.short	0x0100
        /*0832*/ 	.byte	0x08
	.zero		1


	//   ....[17]....
        /*0834*/ 	.word	0x000007b0
        /*0838*/ 	.word	0x000000ff
        /*083c*/ 	.word	0x000284a8
        /*0840*/ 	.short	0x0100
        /*0842*/ 	.byte	0x08
	.zero		1


	//   ....[18]....
        /*0844*/ 	.word	0x000008e0
        /*0848*/ 	.word	0x000000ff
        /*084c*/ 	.word	0x000284b0
        /*0850*/ 	.short	0x0100
        /*0852*/ 	.byte	0x08
	.zero		1


	//   ....[19]....
        /*0854*/ 	.word	0x000008f0
        /*0858*/ 	.word	0x000000ff
        /*085c*/ 	.word	0x000284c0
        /*0860*/ 	.short	0x0100
        /*0862*/ 	.byte	0x08
	.zero		1


	//   ....[20]....
        /*0864*/ 	.word	0x00000900
        /*0868*/ 	.word	0x000000ff
        /*086c*/ 	.word	0x000284b8
        /*0870*/ 	.short	0x0100
        /*0872*/ 	.byte	0x08
	.zero		1


	//   ....[21]....
        /*0874*/ 	.word	0x00000910
        /*0878*/ 	.word	0x000000ff
        /*087c*/ 	.word	0x000284c8
        /*0880*/ 	.short	0x0100
        /*0882*/ 	.byte	0x08
	.zero		1


	//   ....[22]....
        /*0884*/ 	.word	0x00001f40
        /*0888*/ 	.word	0x000000ff
        /*088c*/ 	.word	0x00028400
        /*0890*/ 	.short	0x010a
        /*0892*/ 	.byte	0x29
	.zero		1


	//   ....[23]....
        /*0894*/ 	.word	0x00001fe0
        /*0898*/ 	.word	0x00000004
        /*089c*/ 	.word	0x00028430
        /*08a0*/ 	.short	0x010a
        /*08a2*/ 	.byte	0x3f
	.zero		1


	//   ....[24]....
        /*08a4*/ 	.word	0x00002040
        /*08a8*/ 	.word	0x00000004
        /*08ac*/ 	.word	0x00028430
        /*08b0*/ 	.short	0x010a
        /*08b2*/ 	.byte	0x3f
	.zero		1


	//   ....[25]....
        /*08b4*/ 	.word	0x000026b0
        /*08b8*/ 	.word	0x00000003
        /*08bc*/ 	.word	0x00000000
        /*08c0*/ 	.short	0x0101
        /*08c2*/ 	.byte	0x3f
	.zero		1


	//   ....[26]....
        /*08c4*/ 	.word	0x00004630
        /*08c8*/ 	.word	0x000000ff
        /*08cc*/ 	.word	0x00028430
        /*08d0*/ 	.short	0x010a
        /*08d2*/ 	.byte	0x06
	.zero		1


	//   ....[27]....
        /*08d4*/ 	.word	0x00004670
        /*08d8*/ 	.word	0x000000ff
        /*08dc*/ 	.word	0x00028430
        /*08e0*/ 	.short	0x010a
        /*08e2*/ 	.byte	0x06
	.zero		1


	//   ....[28]....
        /*08e4*/ 	.word	0x000049b0
        /*08e8*/ 	.word	0x000000ff
        /*08ec*/ 	.word	0x00028450
        /*08f0*/ 	.short	0x010a
        /*08f2*/ 	.byte	0x06
	.zero		1


	//   ....[29]....
        /*08f4*/ 	.word	0x000049f0
        /*08f8*/ 	.word	0x000000ff
        /*08fc*/ 	.word	0x00028450
        /*0900*/ 	.short	0x010a
        /*0902*/ 	.byte	0x06
	.zero		1


	//   ....[30]....
        /*0904*/ 	.word	0x00004f40
        /*0908*/ 	.word	0x0000000f
        /*090c*/ 	.word	0x00000000
        /*0910*/ 	.short	0x0101
        /*0912*/ 	.byte	0x3f
	.zero		1


	//   ....[31]....
        /*0914*/ 	.word	0x00006410
        /*0918*/ 	.word	0x000000ff
        /*091c*/ 	.word	0x00000000
        /*0920*/ 	.short	0x0101
        /*0922*/ 	.byte	0x06
	.zero		1


	//   ....[32]....
        /*0924*/ 	.word	0x00006ff0
        /*0928*/ 	.word	0x000000ff
        /*092c*/ 	.word	0x00028430
        /*0930*/ 	.short	0x010a
        /*0932*/ 	.byte	0x06
	.zero		1


	//   ....[33]....
        /*0934*/ 	.word	0x00007030
        /*0938*/ 	.word	0x000000ff
        /*093c*/ 	.word	0x00028430
        /*0940*/ 	.short	0x010a
        /*0942*/ 	.byte	0x06
	.zero		1


	//   ....[34]....
        /*0944*/ 	.word	0x000073a0
        /*0948*/ 	.word	0x000000ff
        /*094c*/ 	.word	0x00028450
        /*0950*/ 	.short	0x010a
        /*0952*/ 	.byte	0x06
	.zero		1


	//   ....[35]....
        /*0954*/ 	.word	0x000073e0
        /*0958*/ 	.word	0x000000ff
        /*095c*/ 	.word	0x00028450
        /*0960*/ 	.short	0x010a
        /*0962*/ 	.byte	0x06
	.zero		1


	//   ....[36]....
        /*0964*/ 	.word	0x000081f0
        /*0968*/ 	.word	0x00000004
        /*096c*/ 	.word	0x00000000
        /*0970*/ 	.short	0x0101
        /*0972*/ 	.byte	0x3f
	.zero		1


	//   ....[37]....
        /*0974*/ 	.word	0x000083e0
        /*0978*/ 	.word	0x000000ff
        /*097c*/ 	.word	0x00000000
        /*0980*/ 	.short	0x0101
        /*0982*/ 	.byte	0x06
	.zero		1


	//   ....[38]....
        /*0984*/ 	.word	0x00008e20
        /*0988*/ 	.word	0x000000ff
        /*098c*/ 	.word	0x00028430
        /*0990*/ 	.short	0x010a
        /*0992*/ 	.byte	0x06
	.zero		1


	//   ....[39]....
        /*0994*/ 	.word	0x00008e60
        /*0998*/ 	.word	0x000000ff
        /*099c*/ 	.word	0x00028430
        /*09a0*/ 	.short	0x010a
        /*09a2*/ 	.byte	0x06
	.zero		1


	//   ....[40]....
        /*09a4*/ 	.word	0x000091d0
        /*09a8*/ 	.word	0x000000ff
        /*09ac*/ 	.word	0x00028450
        /*09b0*/ 	.short	0x010a
        /*09b2*/ 	.byte	0x06
	.zero		1


	//   ....[41]....
        /*09b4*/ 	.word	0x00009210
        /*09b8*/ 	.word	0x000000ff
        /*09bc*/ 	.word	0x00028450
        /*09c0*/ 	.short	0x010a
        /*09c2*/ 	.byte	0x06
	.zero		1


	//   ....[42]....
        /*09c4*/ 	.word	0x000097b0
        /*09c8*/ 	.word	0x000000a4
        /*09cc*/ 	.word	0x00000000
        /*09d0*/ 	.short	0x0101
        /*09d2*/ 	.byte	0x3f
	.zero		1


	//   ....[43]....
        /*09d4*/ 	.word	0x0000ac10
        /*09d8*/ 	.word	0x000000ff
        /*09dc*/ 	.word	0x00000000
        /*09e0*/ 	.short	0x0101
        /*09e2*/ 	.byte	0x06
	.zero		1


	//   ....[44]....
        /*09e4*/ 	.word	0x0000b510
        /*09e8*/ 	.word	0x000000ff
        /*09ec*/ 	.word	0x00028450
        /*09f0*/ 	.short	0x010a
        /*09f2*/ 	.byte	0x0b
	.zero		1


	//   ....[45]....
        /*09f4*/ 	.word	0x0000b550
        /*09f8*/ 	.word	0x000000ff
        /*09fc*/ 	.word	0x00028450
        /*0a00*/ 	.short	0x010a
        /*0a02*/ 	.byte	0x0b
	.zero		1


	//   ....[46]....
        /*0a04*/ 	.word	0x0000bbd0
        /*0a08*/ 	.word	0x000000ff
        /*0a0c*/ 	.word	0x00000000
        /*0a10*/ 	.short	0x0101
        /*0a12*/ 	.byte	0x04
	.zero		1


	//   ....[47]....
        /*0a14*/ 	.word	0x0000e680
        /*0a18*/ 	.word	0x00000004
        /*0a1c*/ 	.word	0x00000000
        /*0a20*/ 	.short	0x0101
        /*0a22*/ 	.byte	0x3f
	.zero		1


	//   ....[48]....
        /*0a24*/ 	.word	0x00011ce0
        /*0a28*/ 	.word	0x00000004
        /*0a2c*/ 	.word	0x00028480
        /*0a30*/ 	.short	0x010a
        /*0a32*/ 	.byte	0x3f
	.zero		1


	//   ....[49]....
        /*0a34*/ 	.word	0x00011ef0
        /*0a38*/ 	.word	0x00000004
        /*0a3c*/ 	.word	0x00028440
        /*0a40*/ 	.short	0x010a
        /*0a42*/ 	.byte	0x3f
	.zero		1


	//   ....[50]....
        /*0a44*/ 	.word	0x000122d0
        /*0a48*/ 	.word	0x000000ff
        /*0a4c*/ 	.word	0x00028420
        /*0a50*/ 	.short	0x010a
        /*0a52*/ 	.byte	0x29
	.zero		1


	//   ....[51]....
        /*0a54*/ 	.word	0x000125c0
        /*0a58*/ 	.word	0x00000006
        /*0a5c*/ 	.word	0x00028480
        /*0a60*/ 	.short	0x010a
        /*0a62*/ 	.byte	0x3f
	.zero		1


	//   ....[52]....
        /*0a64*/ 	.word	0x00012940
        /*0a68*/ 	.word	0x00000006
        /*0a6c*/ 	.word	0x00028440
        /*0a70*/ 	.short	0x010a
        /*0a72*/ 	.byte	0x3f
	.zero		1


	//   ....[53]....
        /*0a74*/ 	.word	0x00012d20
        /*0a78*/ 	.word	0x00000015
        /*0a7c*/ 	.word	0x00028470
        /*0a80*/ 	.short	0x010a
        /*0a82*/ 	.byte	0x3f
	.zero		1


	//   ....[54]....
        /*0a84*/ 	.word	0x00012d90
        /*0a88*/ 	.word	0x00000015
        /*0a8c*/ 	.word	0x00028460
        /*0a90*/ 	.short	0x010a
        /*0a92*/ 	.byte	0x3f
	.zero		1


	//   ....[55]....
        /*0a94*/ 	.word	0x000132e0
        /*0a98*/ 	.word	0x00000015
        /*0a9c*/ 	.word	0x00028450
        /*0aa0*/ 	.short	0x0101
        /*0aa2*/ 	.byte	0x3f
	.zero		1


	//   ....[56]....
        /*0aa4*/ 	.word	0x00013330
        /*0aa8*/ 	.word	0x00000015
        /*0aac*/ 	.word	0x00000000
        /*0ab0*/ 	.short	0x0101
        /*0ab2*/ 	.byte	0x3f
	.zero		1


	//   ....[57]....
        /*0ab4*/ 	.word	0x00013520
        /*0ab8*/ 	.word	0x00000002
        /*0abc*/ 	.word	0x00028470
        /*0ac0*/ 	.short	0x010a
        /*0ac2*/ 	.byte	0x3f
	.zero		1


	//   ....[58]....
        /*0ac4*/ 	.word	0x000135b0
        /*0ac8*/ 	.word	0x00000002
        /*0acc*/ 	.word	0x00028460
        /*0ad0*/ 	.short	0x010a
        /*0ad2*/ 	.byte	0x3f
	.zero		1


	//   ....[59]....
        /*0ad4*/ 	.word	0x00013b10
        /*0ad8*/ 	.word	0x00000002
        /*0adc*/ 	.word	0x00028450
        /*0ae0*/ 	.short	0x0101
        /*0ae2*/ 	.byte	0x3f
	.zero		1


	//   ....[60]....
        /*0ae4*/ 	.word	0x00013b60
        /*0ae8*/ 	.word	0x00000000
        /*0aec*/ 	.word	0x00000000
        /*0af0*/ 	.short	0x0101
        /*0af2*/ 	.byte	0x3f
	.zero		1


	//   ....[61]....
        /*0af4*/ 	.word	0x00014900
        /*0af8*/ 	.word	0x00000000
        /*0afc*/ 	.word	0x00028420
        /*0b00*/ 	.short	0x010a
        /*0b02*/ 	.byte	0x3f
	.zero		1


	//   ....[62]....
        /*0b04*/ 	.word	0x00014ac0
        /*0b08*/ 	.word	0x00000006
        /*0b0c*/ 	.word	0x00000000
        /*0b10*/ 	.short	0x010a
        /*0b12*/ 	.byte	0x3f
	.zero		1


	//   ....[63]....
        /*0b14*/ 	.word	0x00014b30
        /*0b18*/ 	.word	0x00000007
        /*0b1c*/ 	.word	0x00000000
        /*0b20*/ 	.short	0x010a
        /*0b22*/ 	.byte	0x3f
	.zero		1


	//   ....[64]....
        /*0b24*/ 	.word	0x00014b90
        /*0b28*/ 	.word	0x00000004
        /*0b2c*/ 	.word	0x00028460
        /*0b30*/ 	.short	0x010a
        /*0b32*/ 	.byte	0x3f
	.zero		1


	//   ....[65]....
        /*0b34*/ 	.word	0x00014be0
        /*0b38*/ 	.word	0x00000003
        /*0b3c*/ 	.word	0x00028460
        /*0b40*/ 	.short	0x010a
        /*0b42*/ 	.byte	0x3f
	.zero		1


	//   ....[66]....
        /*0b44*/ 	.word	0x00014c20
        /*0b48*/ 	.word	0x00000004
        /*0b4c*/ 	.word	0x00028480
        /*0b50*/ 	.short	0x010a
        /*0b52*/ 	.byte	0x3f
	.zero		1


	//   ....[67]....
        /*0b54*/ 	.word	0x00014c40
        /*0b58*/ 	.word	0x00000003
        /*0b5c*/ 	.word	0x00028480
        /*0b60*/ 	.short	0x010a
        /*0b62*/ 	.byte	0x3f
	.zero		1


	//   ....[68]....
        /*0b64*/ 	.word	0x00014cb0
        /*0b68*/ 	.word	0x00000003
        /*0b6c*/ 	.word	0x00028400
        /*0b70*/ 	.short	0x010a
        /*0b72*/ 	.byte	0x3f
	.zero		1


	//   ....[69]....
        /*0b74*/ 	.word	0x00014d00
        /*0b78*/ 	.word	0x00000004
        /*0b7c*/ 	.word	0x00028430
        /*0b80*/ 	.short	0x010a
        /*0b82*/ 	.byte	0x3f
	.zero		1


	//   ....[70]....
        /*0b84*/ 	.word	0x00014d60
        /*0b88*/ 	.word	0x0000000f
        /*0b8c*/ 	.word	0x00028430
        /*0b90*/ 	.short	0x010a
        /*0b92*/ 	.byte	0x3f
	.zero		1


	//   ....[71]....
        /*0b94*/ 	.word	0x00014dc0
        /*0b98*/ 	.word	0x0000000f
        /*0b9c*/ 	.word	0x00028450
        /*0ba0*/ 	.short	0x010a
        /*0ba2*/ 	.byte	0x3f
	.zero		1


	//   ....[72]....
        /*0ba4*/ 	.word	0x00014e20
        /*0ba8*/ 	.word	0x00000008
        /*0bac*/ 	.word	0x00028430
        /*0bb0*/ 	.short	0x010a
        /*0bb2*/ 	.byte	0x3f
	.zero		1


	//   ....[73]....
        /*0bb4*/ 	.word	0x00014e80
        /*0bb8*/ 	.word	0x00000008
        /*0bbc*/ 	.word	0x00028450
        /*0bc0*/ 	.short	0x010a
        /*0bc2*/ 	.byte	0x3f
	.zero		1


	//   ....[74]....
        /*0bc4*/ 	.word	0x00014ee0
        /*0bc8*/ 	.word	0x00000008
        /*0bcc*/ 	.word	0x00028430
        /*0bd0*/ 	.short	0x010a
        /*0bd2*/ 	.byte	0x3f
	.zero		1


	//   ....[75]....
        /*0bd4*/ 	.word	0x00014f40
        /*0bd8*/ 	.word	0x00000008
        /*0bdc*/ 	.word	0x00028450
        /*0be0*/ 	.short	0x010a
        /*0be2*/ 	.byte	0x3f
	.zero		1


	//   ....[76]....
        /*0be4*/ 	.word	0x00014fa0
        /*0be8*/ 	.word	0x00000003
        /*0bec*/ 	.word	0x00028450
        /*0bf0*/ 	.short	0x010a
        /*0bf2*/ 	.byte	0x3f
	.zero		1


	//   ....[77]....
        /*0bf4*/ 	.word	0x000150f0
        /*0bf8*/ 	.word	0x00000004
        /*0bfc*/ 	.word	0x00028480
        /*0c00*/ 	.short	0x010a
        /*0c02*/ 	.byte	0x3f
	.zero		1


	//   ....[78]....
        /*0c04*/ 	.word	0x00015140
        /*0c08*/ 	.word	0x00000004
        /*0c0c*/ 	.word	0x00028440
        /*0c10*/ 	.short	0x010a
        /*0c12*/ 	.byte	0x3f
	.zero		1


	//   ....[79]....
        /*0c14*/ 	.word	0x00015190
        /*0c18*/ 	.word	0x00000013
        /*0c1c*/ 	.word	0x00028420
        /*0c20*/ 	.short	0x010a
        /*0c22*/ 	.byte	0x3f
	.zero		1


	//   ....[80]....
        /*0c24*/ 	.word	0x000151e0
        /*0c28*/ 	.word	0x00000006
        /*0c2c*/ 	.word	0x00028480
        /*0c30*/ 	.short	0x010a
        /*0c32*/ 	.byte	0x3f
	.zero		1


	//   ....[81]....
        /*0c34*/ 	.word	0x00015230
        /*0c38*/ 	.word	0x00000006
        /*0c3c*/ 	.word	0x00028440
        /*0c40*/ 	.short	0x010a
        /*0c42*/ 	.byte	0x3f
	.zero		1


	//   ....[82]....
        /*0c44*/ 	.word	0x00015280
        /*0c48*/ 	.word	0x00000015
        /*0c4c*/ 	.word	0x00028470
        /*0c50*/ 	.short	0x010a
        /*0c52*/ 	.byte	0x3f
	.zero		1


	//   ....[83]....
        /*0c54*/ 	.word	0x000152d0
        /*0c58*/ 	.word	0x00000015
        /*0c5c*/ 	.word	0x00028460
        /*0c60*/ 	.short	0x010a
        /*0c62*/ 	.byte	0x3f
	.zero		1


	//   ....[84]....
        /*0c64*/ 	.word	0x00015320
        /*0c68*/ 	.word	0x00000002
        /*0c6c*/ 	.word	0x00028470
        /*0c70*/ 	.short	0x010a
        /*0c72*/ 	.byte	0x3f
	.zero		1


	//   ....[85]....
        /*0c74*/ 	.word	0x00015370
        /*0c78*/ 	.word	0x00000002
        /*0c7c*/ 	.word	0x00028460
        /*0c80*/ 	.short	0x010a
        /*0c82*/ 	.byte	0x3f
	.zero		1


	//   ....[86]....
        /*0c84*/ 	.word	0x000153c0
        /*0c88*/ 	.word	0x00000000
        /*0c8c*/ 	.word	0x00028420
        /*0c90*/ 	.short	0x010a
        /*0c92*/ 	.byte	0x3f
	.zero		1


	//   ....[87]....
        /*0c94*/ 	.word	0x00015560
        /*0c98*/ 	.word	0x00000006
        /*0c9c*/ 	.word	0x00000000
        /*0ca0*/ 	.short	0x010a
        /*0ca2*/ 	.byte	0x3f
	.zero		1


	//   ....[88]....
        /*0ca4*/ 	.word	0x000155b0
        /*0ca8*/ 	.word	0x00000007
        /*0cac*/ 	.word	0x00000000
        /*0cb0*/ 	.short	0x010a
        /*0cb2*/ 	.byte	0x3f
	.zero		1


	//   ....[89]....
        /*0cb4*/ 	.word	0x00015600
        /*0cb8*/ 	.word	0x00000004
        /*0cbc*/ 	.word	0x00028460
        /*0cc0*/ 	.short	0x010a
        /*0cc2*/ 	.byte	0x3f
	.zero		1


	//   ....[90]....
        /*0cc4*/ 	.word	0x00015650
        /*0cc8*/ 	.word	0x00000003
        /*0ccc*/ 	.word	0x00028460
        /*0cd0*/ 	.short	0x010a
        /*0cd2*/ 	.byte	0x3f
	.zero		1


	//   ....[91]....
        /*0cd4*/ 	.word	0x000156a0
        /*0cd8*/ 	.word	0x00000004
        /*0cdc*/ 	.word	0x00028480
        /*0ce0*/ 	.short	0x010a
        /*0ce2*/ 	.byte	0x3f
	.zero		1


	//----- nvinfo : EIATTR_NUM_MBARRIERS
	.align		4
.L_469:
        /*0ce4*/ 	.byte	0x03, 0x38
        /*0ce6*/ 	.short	0x0016


	//----- nvinfo : EIATTR_EXIT_INSTR_OFFSETS
	.align		4
        /*0ce8*/ 	.byte	0x04, 0x1c
        /*0cea*/ 	.short	(.L_471 - .L_470)


	//   ....[0]....
.L_470:
        /*0cec*/ 	.word	0x00000ab0


	//   ....[1]....
        /*0cf0*/ 	.word	0x0000f9e0


	//   ....[2]....
        /*0cf4*/ 	.word	0x00014c90


	//----- nvinfo : EIATTR_MAX_THREADS
	.align		4
.L_471:
        /*0cf8*/ 	.byte	0x04, 0x05
        /*0cfa*/ 	.short	(.L_473 - .L_472)
.L_472:
        /*0cfc*/ 	.word	0x00000180
        /*0d00*/ 	.word	0x00000001
        /*0d04*/ 	.word	0x00000001


	//----- nvinfo : EIATTR_CRS_STACK_SIZE
	.align		4
.L_473:
        /*0d08*/ 	.byte	0x04, 0x1e
        /*0d0a*/ 	.short	(.L_475 - .L_474)
.L_474:
        /*0d0c*/ 	.word	0x00000000


	//----- nvinfo : EIATTR_CBANK_PARAM_SIZE
	.align		4
.L_475:
        /*0d10*/ 	.byte	0x03, 0x19
        /*0d12*/ 	.short	0x0a70


	//----- nvinfo : EIATTR_PARAM_CBANK
	.align		4
        /*0d14*/ 	.byte	0x04, 0x0a
        /*0d16*/ 	.short	(.L_477 - .L_476)
	.align		4
.L_476:
        /*0d18*/ 	.word	index@(.nv.constant0._ZN7cutlass13device_kernelIN5flash11enable_sm90INS1_16FlashAttnFwdSm90INS1_25CollectiveMainloopFwdSm90ILi2EN4cute5tupleIJNS5_1CILi1EEES8_S8_EEENS6_IJNS7_ILi128EEENS7_ILi64EEENS7_ILi256EEEEEELi256ENS_12float_e4m3_tEfNS_4arch4Sm90ELb0ELb1ELb1ELb1ELb0ELb0ELb0ELb1ELb1ELb0ELb0ELb0EEENS1_21CollectiveEpilogueFwdINS6_IJSA_SC_SB_EEES9_NS_10bfloat16_tESG_Li256ELb1ELb0ELb0ELb1EEENS1_36VarlenDynamicPersistentTileSchedulerILi128ELi64ELi256ELi128ELb0ELb0ELb1ELb1ELb0ELb1EEEEEEEEEvNT_6ParamsE)
        /*0d1c*/ 	.short	0x0210
        /*0d1e*/ 	.short	0x0a70


	//----- nvinfo : EIATTR_SW_WAR
	.align		4
.L_477:
        /*0d20*/ 	.byte	0x04, 0x36
        /*0d22*/ 	.short	(.L_479 - .L_478)
.L_478:
        /*0d24*/ 	.word	0x00000008
.L_479:


//--------------------- .nv.info._ZN7cutlass13device_kernelIN5flash11enable_sm90INS1_16FlashAttnFwdSm90INS1_25CollectiveMainloopFwdSm90ILi2EN4cute5tupleIJNS5_1CILi1EEES8_S8_EEENS6_IJNS7_ILi128EEENS7_ILi64EEENS7_ILi256EEEEEELi256ENS_12float_e4m3_tEfNS_4arch4Sm90ELb0ELb1ELb1ELb1ELb0ELb1ELb0ELb1ELb1ELb0ELb0ELb0EEENS1_21CollectiveEpilogueFwdINS6_IJSA_SC_SB_EEES9_NS_10bfloat16_tESG_Li256ELb1ELb0ELb0ELb1EEENS1_36VarlenDynamicPersistentTileSchedulerILi128ELi64ELi256ELi128ELb0ELb0ELb1ELb1ELb0ELb1EEEEEEEEEvNT_6ParamsE --------------------------
	.section	.nv.info._ZN7cutlass13device_kernelIN5flash11enable_sm90INS1_16FlashAttnFwdSm90INS1_25CollectiveMainloopFwdSm90ILi2EN4cute5tupleIJNS5_1CILi1EEES8_S8_EEENS6_IJNS7_ILi128EEENS7_ILi64EEENS7_ILi256EEEEEELi256ENS_12float_e4m3_tEfNS_4arch4Sm90ELb0ELb1ELb1ELb1ELb0ELb1ELb0ELb1ELb1ELb0ELb0ELb0EEENS1_21CollectiveEpilogueFwdINS6_IJSA_SC_SB_EEES9_NS_10bfloat16_tESG_Li256ELb1ELb0ELb0ELb1EEENS1_36VarlenDynamicPersistentTileSchedulerILi128ELi64ELi256ELi128ELb0ELb0ELb1ELb1ELb0ELb1EEEEEEEEEvNT_6ParamsE,"",@"SHT_CUDA_INFO"
	.sectionflags	@""
	.align	4


	//----- nvinfo : EIATTR_CUDA_API_VERSION
	.align		4
        /*0000*/ 	.byte	0x04, 0x37
        /*0002*/ 	.short	(.L_481 - .L_480)
.L_480:
        /*0004*/ 	.word	0x00000082


	//----- nvinfo : EIATTR_KPARAM_INFO
	.align		4
.L_481:
        /*0008*/ 	.byte	0x04, 0x17
        /*000a*/ 	.short	(.L_483 - .L_482)
.L_482:
        /*000c*/ 	.word	0x00000000
        /*0010*/ 	.short	0x0000
        /*0012*/ 	.short	0x0070
        /*0014*/ 	.byte	0x00, 0xf0, 0x01, 0x28


	//----- nvinfo : EIATTR_SPARSE_MMA_MASK
	.align		4
.L_483:
        /*0018*/ 	.byte	0x03, 0x50
        /*001a*/ 	.short	0x0000


	//----- nvinfo : EIATTR_MAXREG_COUNT
	.align		4
        /*001c*/ 	.byte	0x03, 0x1b
        /*001e*/ 	.short	0x00a8


	//----- nvinfo : EIATTR_NUM_BARRIERS
	.align		4
        /*0020*/ 	.byte	0x02, 0x4c
        /*0022*/ 	.byte	0x10
	.zero		1


	//----- nvinfo : EIATTR_EXTERNS
	.align		4
        /*0024*/ 	.byte	0x04, 0x0f
        /*0026*/ 	.short	(.L_485 - .L_484)


	//   ....[0]....
	.align		4
.L_484:
        /*0028*/ 	.word	index@(__assertfail)


	//----- nvinfo : EIATTR_ANNOTATIONS
	.align		4
.L_485:
        /*002c*/ 	.byte	0x04, 0x55
        /*002e*/ 	.short	(.L_487 - .L_486)


	//   ....[0]....
.L_486:
        /* <DEDUP_REMOVED lines=70> */


	//----- nvinfo : EIATTR_MERCURY_ISA_VERSION
	.align		4
.L_487:
        /*0480*/ 	.byte	0x03, 0x5f
        /*0482*/ 	.short	0x0101


	//----- nvinfo : EIATTR_UNUSED_LOAD_BYTE_OFFSET
	.align		4
        /*0484*/ 	.byte	0x04, 0x44
        /*0486*/ 	.short	(.L_489 - .L_488)


	//   ....[0]....
.L_488:
        /*0488*/ 	.word	0x00000b00
        /*048c*/ 	.word	0x0000fff0


	//   ....[1]....
        /*0490*/ 	.word	0x0001bfe0
        /*0494*/ 	.word	0x0000fff0


	//----- nvinfo : EIATTR_INT_WARP_WIDE_INSTR_OFFSETS
	.align		4
.L_489:
        /*0498*/ 	.byte	0x04, 0x31
        /*049a*/ 	.short	(.L_491 - .L_490)


	//   ....[0]....
.L_490:
        /*049c*/ 	.word	0x000001c0


	//   ....[1]....
        /*04a0*/ 	.word	0x00000200


	//   ....[2]....
        /*04a4*/ 	.word	0x00000270


	//   ....[3]....
        /*04a8*/ 	.word	0x000222f0


	//   ....[4]....
        /*04ac*/ 	.word	0x00022380


	//   ....[5]....
        /*04b0*/ 	.word	0x00022aa0


	//   ....[6]....
        /*04b4*/ 	.word	0x00022ad0


	//   ....[7]....
        /*04b8*/ 	.word	0x00022bb0


	//   ....[8]....
        /*04bc*/ 	.word	0x000248d0


	//   ....[9]....
        /*04c0*/ 	.word	0x00024960


	//----- nvinfo : EIATTR_COOP_GROUP_MASK_REGIDS
	.align		4
.L_491:
        /*04c4*/ 	.byte	0x04, 0x29
        /*04c6*/ 	.short	(.L_493 - .L_492)


	//   ....[0]....
.L_492:
        /*04c8*/ 	.word	0xffffffff


	//   ....[1]....
        /*04cc*/ 	.word	0xffffffff


	//   ....[2]....
        /*04d0*/ 	.word	0xffffffff


	//   ....[3]....
        /*04d4*/ 	.word	0xffffffff


	//   ....[4]....
        /*04d8*/ 	.word	0xffffffff


	//   ....[5]....
        /*04dc*/ 	.word	0xffffffff


	//   ....[6]....
        /*04e0*/ 	.word	0xffffffff


	//   ....[7]....
        /*04e4*/ 	.word	0xffffffff


	//   ....[8]....
        /*04e8*/ 	.word	0xffffffff


	//   ....[9]....
        /*04ec*/ 	.word	0xffffffff


	//   ....[10]....
        /*04f0*/ 	.word	0xffffffff


	//   ....[11]....
        /*04f4*/ 	.word	0xffffffff


	//   ....[12]....
        /*04f8*/ 	.word	0xffffffff


	//   ....[13]....
        /*04fc*/ 	.word	0xffffffff


	//   ....[14]....
        /*0500*/ 	.word	0xffffffff


	//   ....[15]....
        /*0504*/ 	.word	0xffffffff


	//   ....[16]....
        /*0508*/ 	.word	0xffffffff


	//   ....[17]....
        /*050c*/ 	.word	0xffffffff


	//   ....[18]....
        /*0510*/ 	.word	0xffffffff


	//   ....[19]....
        /*0514*/ 	.word	0xffffffff


	//   ....[20]....
        /*0518*/ 	.word	0xffffffff


	//   ....[21]....
        /*051c*/ 	.word	0xffffffff


	//   ....[22]....
        /*0520*/ 	.word	0xffffffff


	//   ....[23]....
        /*0524*/ 	.word	0xffffffff


	//   ....[24]....
        /*0528*/ 	.word	0xffffffff


	//   ....[25]....
        /*052c*/ 	.word	0xffffffff


	//   ....[26]....
        /*0530*/ 	.word	0xffffffff


	//   ....[27]....
        /*0534*/ 	.word	0xffffffff


	//   ....[28]....
        /*0538*/ 	.word	0xffffffff


	//   ....[29]....
        /*053c*/ 	.word	0xffffffff


	//   ....[30]....
        /*0540*/ 	.word	0xffffffff


	//   ....[31]....
        /*0544*/ 	.word	0xffffffff


	//   ....[32]....
        /*0548*/ 	.word	0xffffffff


	//   ....[33]....
        /*054c*/ 	.word	0xffffffff


	//   ....[34]....
        /*0550*/ 	.word	0xffffffff


	//   ....[35]....
        /*0554*/ 	.word	0xffffffff


	//   ....[36]....
        /*0558*/ 	.word	0xffffffff


	//   ....[37]....
        /*055c*/ 	.word	0xffffffff


	//   ....[38]....
        /*0560*/ 	.word	0xffffffff


	//   ....[39]....
        /*0564*/ 	.word	0xffffffff


	//   ....[40]....
        /*0568*/ 	.word	0xffffffff


	//   ....[41]....
        /*056c*/ 	.word	0xffffffff


	//   ....[42]....
        /*0570*/ 	.word	0xffffffff


	//   ....[43]....
        /*0574*/ 	.word	0xffffffff


	//   ....[44]....
        /*0578*/ 	.word	0xffffffff


	//   ....[45]....
        /*057c*/ 	.word	0xffffffff


	//   ....[46]....
        /*0580*/ 	.word	0xffffffff


	//   ....[47]....
        /*0584*/ 	.word	0xffffffff


	//   ....[48]....
        /*0588*/ 	.word	0xffffffff


	//   ....[49]....
        /*058c*/ 	.word	0xffffffff


	//   ....[50]....
        /*0590*/ 	.word	0xffffffff


	//   ....[51]....
        /*0594*/ 	.word	0xffffffff


	//   ....[52]....
        /*0598*/ 	.word	0xffffffff


	//   ....[53]....
        /*059c*/ 	.word	0xffffffff


	//   ....[54]....
        /*05a0*/ 	.word	0xffffffff


	//   ....[55]....
        /*05a4*/ 	.word	0xffffffff


	//   ....[56]....
        /*05a8*/ 	.word	0xffffffff


	//   ....[57]....
        /*05ac*/ 	.word	0xffffffff


	//   ....[58]....
        /*05b0*/ 	.word	0xffffffff


	//   ....[59]....
        /*05b4*/ 	.word	0xffffffff


	//   ....[60]....
        /*05b8*/ 	.word	0xffffffff


	//   ....[61]....
        /*05bc*/ 	.word	0xffffffff


	//   ....[62]....
        /*05c0*/ 	.word	0xffffffff


	//   ....[63]....
        /*05c4*/ 	.word	0xffffffff


	//   ....[64]....
        /*05c8*/ 	.word	0xffffffff


	//   ....[65]....
        /*05cc*/ 	.word	0xffffffff


	//   ....[66]....
        /*05d0*/ 	.word	0xffffffff


	//   ....[67]....
        /*05d4*/ 	.word	0xffffffff


	//   ....[68]....
        /*05d8*/ 	.word	0xffffffff


	//   ....[69]....
        /*05dc*/ 	.word	0xffffffff


	//   ....[70]....
        /*05e0*/ 	.word	0xffffffff


	//   ....[71]....
        /*05e4*/ 	.word	0xffffffff


	//   ....[72]....
        /*05e8*/ 	.word	0xffffffff


	//   ....[73]....
        /*05ec*/ 	.word	0xffffffff


	//   ....[74]....
        /*05f0*/ 	.word	0xffffffff


	//   ....[75]....
        /*05f4*/ 	.word	0xffffffff


	//   ....[76]....
        /*05f8*/ 	.word	0xffffffff


	//   ....[77]....
        /*05fc*/ 	.word	0xffffffff


	//   ....[78]....
        /*0600*/ 	.word	0xffffffff


	//   ....[79]....
        /*0604*/ 	.word	0xffffffff


	//   ....[80]....
        /*0608*/ 	.word	0xffffffff


	//   ....[81]....
        /*060c*/ 	.word	0xffffffff


	//   ....[82]....
        /*0610*/ 	.word	0xffffffff


	//   ....[83]....
        /*0614*/ 	.word	0xffffffff


	//   ....[84]....
        /*0618*/ 	.word	0xffffffff


	//   ....[85]....
        /*061c*/ 	.word	0xffffffff


	//   ....[86]....
        /*0620*/ 	.word	0xffffffff


	//   ....[87]....
        /*0624*/ 	.word	0xffffffff


	//   ....[88]....
        /*0628*/ 	.word	0xffffffff


	//   ....[89]....
        /*062c*/ 	.word	0xffffffff


	//   ....[90]....
        /*0630*/ 	.word	0xffffffff


	//   ....[91]....
        /*0634*/ 	.word	0xffffffff


	//   ....[92]....
        /*0638*/ 	.word	0xffffffff


	//   ....[93]....
        /*063c*/ 	.word	0xffffffff


	//   ....[94]....
        /*0640*/ 	.word	0xffffffff


	//   ....[95]....
        /*0644*/ 	.word	0xffffffff


	//   ....[96]....
        /*0648*/ 	.word	0xffffffff


	//   ....[97]....
        /*064c*/ 	.word	0xffffffff


	//   ....[98]....
        /*0650*/ 	.word	0xffffffff


	//   ....[99]....
        /*0654*/ 	.word	0xffffffff


	//   ....[100]....
        /*0658*/ 	.word	0xffffffff


	//   ....[101]....
        /*065c*/ 	.word	0xffffffff


	//   ....[102]....
        /*0660*/ 	.word	0xffffffff


	//   ....[103]....
        /*0664*/ 	.word	0xffffffff


	//   ....[104]....
        /*0668*/ 	.word	0xffffffff


	//   ....[105]....
        /*066c*/ 	.word	0xffffffff


	//   ....[106]....
        /*0670*/ 	.word	0xffffffff


	//   ....[107]....
        /*0674*/ 	.word	0xffffffff


	//   ....[108]....
        /*0678*/ 	.word	0xffffffff


	//   ....[109]....
        /*067c*/ 	.word	0xffffffff


	//   ....[110]....
        /*0680*/ 	.word	0xffffffff


	//   ....[111]....
        /*0684*/ 	.word	0xffffffff


	//   ....[112]....
        /*0688*/ 	.word	0xffffffff


	//   ....[113]....
        /*068c*/ 	.word	0xffffffff


	//   ....[114]....
        /*0690*/ 	.word	0xffffffff


	//   ....[115]....
        /*0694*/ 	.word	0xffffffff


	//   ....[116]....
        /*0698*/ 	.word	0xffffffff


	//   ....[117]....
        /*069c*/ 	.word	0xffffffff


	//   ....[118]....
        /*06a0*/ 	.word	0xffffffff


	//   ....[119]....
        /*06a4*/ 	.word	0xffffffff


	//   ....[120]....
        /*06a8*/ 	.word	0xffffffff


	//   ....[121]....
        /*06ac*/ 	.word	0xffffffff


	//   ....[122]....
        /*06b0*/ 	.word	0xffffffff


	//   ....[123]....
        /*06b4*/ 	.word	0xffffffff


	//   ....[124]....
        /*06b8*/ 	.word	0xffffffff


	//   ....[125]....
        /*06bc*/ 	.word	0xffffffff


	//   ....[126]....
        /*06c0*/ 	.word	0xffffffff


	//   ....[127]....
        /*06c4*/ 	.word	0xffffffff


	//   ....[128]....
        /*06c8*/ 	.word	0x0500000f


	//   ....[129]....
        /*06cc*/ 	.word	0x0500000f


	//   ....[130]....
        /*06d0*/ 	.word	0x0500000f


	//   ....[131]....
        /*06d4*/ 	.word	0x0500000f


	//   ....[132]....
        /*06d8*/ 	.word	0x0500000f


	//   ....[133]....
        /*06dc*/ 	.word	0x0500000f


	//   ....[134]....
        /*06e0*/ 	.word	0x0500000f


	//   ....[135]....
        /*06e4*/ 	.word	0x0500000f


	//   ....[136]....
        /*06e8*/ 	.word	0x0500000f


	//   ....[137]....
        /*06ec*/ 	.word	0x0500000f


	//   ....[138]....
        /*06f0*/ 	.word	0x0500000f


	//   ....[139]....
        /*06f4*/ 	.word	0x0500000f


	//   ....[140]....
        /*06f8*/ 	.word	0x0500000f


	//   ....[141]....
        /*06fc*/ 	.word	0x0500000f


	//   ....[142]....
        /*0700*/ 	.word	0x0500000f


	//   ....[143]....
        /*0704*/ 	.word	0x0500000f


	//   ....[144]....
        /*0708*/ 	.word	0x0500000f


	//   ....[145]....
        /*070c*/ 	.word	0x0500000f


	//   ....[146]....
        /*0710*/ 	.word	0x0500000f


	//   ....[147]....
        /*0714*/ 	.word	0x0500000f


	//   ....[148]....
        /*0718*/ 	.word	0x0500000f


	//   ....[149]....
        /*071c*/ 	.word	0x0500000f


	//   ....[150]....
        /*0720*/ 	.word	0x0500000f


	//   ....[151]....
        /*0724*/ 	.word	0x0500000f


	//   ....[152]....
        /*0728*/ 	.word	0x0500000f


	//   ....[153]....
        /*072c*/ 	.word	0x0500000f


	//   ....[154]....
        /*0730*/ 	.word	0x0500000f


	//   ....[155]....
        /*0734*/ 	.word	0x0500000f


	//   ....[156]....
        /*0738*/ 	.word	0x0500000f


	//   ....[157]....
        /*073c*/ 	.word	0x0500000f


	//   ....[158]....
        /*0740*/ 	.word	0x0500000f


	//   ....[159]....
        /*0744*/ 	.word	0x0500000f


	//   ....[160]....
        /*0748*/ 	.word	0x0500000f


	//   ....[161]....
        /*074c*/ 	.word	0x0500000f


	//   ....[162]....
        /*0750*/ 	.word	0x0500000f


	//   ....[163]....
        /*0754*/ 	.word	0x0500000f


	//   ....[164]....
        /*0758*/ 	.word	0x0500000f


	//   ....[165]....
        /*075c*/ 	.word	0x0500000f


	//   ....[166]....
        /*0760*/ 	.word	0x0500000f


	//   ....[167]....
        /*0764*/ 	.word	0x0500000f


	//   ....[168]....
        /*0768*/ 	.word	0x0500000f


	//   ....[169]....
        /*076c*/ 	.word	0x0500000f


	//   ....[170]....
        /*0770*/ 	.word	0x0500000f


	//   ....[171]....
        /*0774*/ 	.word	0x0500000f


	//   ....[172]....
        /*0778*/ 	.word	0x0500000f


	//   ....[173]....
        /*077c*/ 	.word	0x0500000f


	//   ....[174]....
        /*0780*/ 	.word	0x0500000f


	//   ....[175]....
        /*0784*/ 	.word	0x0500000f


	//   ....[176]....
        /*0788*/ 	.word	0x0500000f


	//   ....[177]....
        /*078c*/ 	.word	0x0500000f


	//   ....[178]....
        /*0790*/ 	.word	0x0500000f


	//   ....[179]....
        /*0794*/ 	.word	0x0500000f


	//   ....[180]....
        /*0798*/ 	.word	0x0500000f


	//   ....[181]....
        /*079c*/ 	.word	0x0500000f


	//   ....[182]....
        /*07a0*/ 	.word	0x0500000f


	//   ....[183]....
        /*07a4*/ 	.word	0x0500000f


	//   ....[184]....
        /*07a8*/ 	.word	0x0500000f


	//   ....[185]....
        /*07ac*/ 	.word	0x0500000f


	//   ....[186]....
        /*07b0*/ 	.word	0x0500000f


	//   ....[187]....
        /*07b4*/ 	.word	0x0500000f


	//   ....[188]....
        /*07b8*/ 	.word	0x0500000f


	//   ....[189]....
        /*07bc*/ 	.word	0x0500000f


	//   ....[190]....
        /*07c0*/ 	.word	0x0500000f


	//   ....[191]....
        /*07c4*/ 	.word	0x0500000f


	//   ....[192]....
        /*07c8*/ 	.word	0x0500000f


	//   ....[193]....
        /*07cc*/ 	.word	0x0500000f


	//   ....[194]....
        /*07d0*/ 	.word	0x0500000f


	//   ....[195]....
        /*07d4*/ 	.word	0x0500000f


	//   ....[196]....
        /*07d8*/ 	.word	0x0500000f


	//   ....[197]....
        /*07dc*/ 	.word	0x0500000f


	//   ....[198]....
        /*07e0*/ 	.word	0x0500000f


	//   ....[199]....
        /*07e4*/ 	.word	0x0500000f


	//   ....[200]....
        /*07e8*/ 	.word	0x0500000f


	//   ....[201]....
        /*07ec*/ 	.word	0x0500000f


	//   ....[202]....
        /*07f0*/ 	.word	0x0500000f


	//   ....[203]....
        /*07f4*/ 	.word	0x0500000f


	//   ....[204]....
        /*07f8*/ 	.word	0x0500000f


	//   ....[205]....
        /*07fc*/ 	.word	0x0500000f


	//   ....[206]....
        /*0800*/ 	.word	0x0500000f


	//   ....[207]....
        /*0804*/ 	.word	0x0500000f


	//   ....[208]....
        /*0808*/ 	.word	0x0500000f


	//   ....[209]....
        /*080c*/ 	.word	0x0500000f


	//   ....[210]....
        /*0810*/ 	.word	0x0500000f


	//   ....[211]....
        /*0814*/ 	.word	0x0500000f


	//   ....[212]....
        /*0818*/ 	.word	0x0500000f


	//   ....[213]....
        /*081c*/ 	.word	0x0500000f


	//   ....[214]....
        /*0820*/ 	.word	0x0500000f


	//   ....[215]....
        /*0824*/ 	.word	0x0500000f


	//   ....[216]....
        /*0828*/ 	.word	0x0500000f


	//   ....[217]....
        /*082c*/ 	.word	0x0500000f


	//   ....[218]....
        /*0830*/ 	.word	0x0500000f


	//   ....[219]....
        /*0834*/ 	.word	0x0500000f


	//   ....[220]....
        /*0838*/ 	.word	0x0500000f


	//   ....[221]....
        /*083c*/ 	.word	0x0500000f


	//   ....[222]....
        /*0840*/ 	.word	0x0500000f


	//   ....[223]....
        /*0844*/ 	.word	0x0500000f


	//   ....[224]....
        /*0848*/ 	.word	0x0500000f


	//   ....[225]....
        /*084c*/ 	.word	0x0500000f


	//   ....[226]....
        /*0850*/ 	.word	0x0500000f


	//   ....[227]....
        /*0854*/ 	.word	0x0500000f


	//   ....[228]....
        /*0858*/ 	.word	0x0500000f


	//   ....[229]....
        /*085c*/ 	.word	0x0500000f


	//   ....[230]....
        /*0860*/ 	.word	0x0500000f


	//   ....[231]....
        /*0864*/ 	.word	0x0500000f


	//   ....[232]....
        /*0868*/ 	.word	0x0500000f


	//   ....[233]....
        /*086c*/ 	.word	0x0500000f


	//   ....[234]....
        /*0870*/ 	.word	0x0500000f


	//   ....[235]....
        /*0874*/ 	.word	0x0500000f


	//   ....[236]....
        /*0878*/ 	.word	0x0500000f


	//   ....[237]....
        /*087c*/ 	.word	0x0500000f


	//   ....[238]....
        /*0880*/ 	.word	0x0500000f


	//   ....[239]....
        /*0884*/ 	.word	0x0500000f


	//   ....[240]....
        /*0888*/ 	.word	0x0500000f


	//   ....[241]....
        /*088c*/ 	.word	0x0500000f


	//   ....[242]....
        /*0890*/ 	.word	0x0500000f


	//   ....[243]....
        /*0894*/ 	.word	0x0500000f


	//   ....[244]....
        /*0898*/ 	.word	0x0500000f


	//----- nvinfo : EIATTR_COOP_GROUP_INSTR_OFFSETS
	.align		4
.L_493:
        /*089c*/ 	.byte	0x04, 0x28
        /*089e*/ 	.short	(.L_495 - .L_494)


	//   ....[0]....
.L_494:
        /*08a0*/ 	.word	0x00000070


	//   ....[1]....
        /*08a4*/ 	.word	0x000001d0


	//   ....[2]....
        /*08a8*/ 	.word	0x00000220


	//   ....[3]....
        /*08ac*/ 	.word	0x00000450


	//   ....[4]....
        /*08b0*/ 	.word	0x000005b0


	//   ....[5]....
        /*08b4*/ 	.word	0x000006d0


	//   ....[6]....
        /*08b8*/ 	.word	0x00000830


	//   ....[7]....
        /*08bc*/ 	.word	0x00007c20


	//   ....[8]....
        /*08c0*/ 	.word	0x00012d40


	//   ....[9]....
        /*08c4*/ 	.word	0x00012e50


	//   ....[10]....
        /*08c8*/ 	.word	0x00013270


	//   ....[11]....
        /*08cc*/ 	.word	0x000132d0


	//   ....[12]....
        /*08d0*/ 	.word	0x000152b0


	//   ....[13]....
        /*08d4*/ 	.word	0x000153b0


	//   ....[14]....
        /*08d8*/ 	.word	0x00015780


	//   ....[15]....
        /*08dc*/ 	.word	0x000157f0


	//   ....[16]....
        /*08e0*/ 	.word	0x00017560


	//   ....[17]....
        /*08e4*/ 	.word	0x00017670


	//   ....[18]....
        /*08e8*/ 	.word	0x000176a0


	//   ....[19]....
        /*08ec*/ 	.word	0x00017740


	//   ....[20]....
        /*08f0*/ 	.word	0x00019d30


	//   ....[21]....
        /*08f4*/ 	.word	0x00019e30


	//   ....[22]....
        /*08f8*/ 	.word	0x0001a1b0


	//   ....[23]....
        /*08fc*/ 	.word	0x0001a230


	//   ....[24]....
        /*0900*/ 	.word	0x0001b460


	//   ....[25]....
        /*0904*/ 	.word	0x0001b470


	//   ....[26]....
        /*0908*/ 	.word	0x0001b4a0


	//   ....[27]....
        /*090c*/ 	.word	0x0001b4b0


	//   ....[28]....
        /*0910*/ 	.word	0x0001cb30


	//   ....[29]....
        /*0914*/ 	.word	0x0001cb60


	//   ....[30]....
        /*0918*/ 	.word	0x0001cb90


	//   ....[31]....
        /*091c*/ 	.word	0x0001cbc0


	//   ....[32]....
        /*0920*/ 	.word	0x0001cbf0


	//   ....[33]....
        /*0924*/ 	.word	0x0001cc20


	//   ....[34]....
        /*0928*/ 	.word	0x0001cc50


	//   ....[35]....
        /*092c*/ 	.word	0x0001cc80


	//   ....[36]....
        /*0930*/ 	.word	0x0001ccb0


	//   ....[37]....
        /*0934*/ 	.word	0x0001cce0


	//   ....[38]....
        /*0938*/ 	.word	0x0001cd10


	//   ....[39]....
        /*093c*/ 	.word	0x0001cd40


	//   ....[40]....
        /*0940*/ 	.word	0x0001cd70


	//   ....[41]....
        /*0944*/ 	.word	0x0001cda0


	//   ....[42]....
        /*0948*/ 	.word	0x0001cdd0


	//   ....[43]....
        /*094c*/ 	.word	0x0001ce00


	//   ....[44]....
        /*0950*/ 	.word	0x0001ce30


	//   ....[45]....
        /*0954*/ 	.word	0x0001ce60


	//   ....[46]....
        /*0958*/ 	.word	0x0001ce90


	//   ....[47]....
        /*095c*/ 	.word	0x0001cec0


	//   ....[48]....
        /*0960*/ 	.word	0x0001cef0


	//   ....[49]....
        /*0964*/ 	.word	0x0001cf20


	//   ....[50]....
        /*0968*/ 	.word	0x0001cf50


	//   ....[51]....
        /*096c*/ 	.word	0x0001cf80


	//   ....[52]....
        /*0970*/ 	.word	0x0001cfb0


	//   ....[53]....
        /*0974*/ 	.word	0x0001cfe0


	//   ....[54]....
        /*0978*/ 	.word	0x0001d010


	//   ....[55]....
        /*097c*/ 	.word	0x0001d040


	//   ....[56]....
        /*0980*/ 	.word	0x0001d070


	//   ....[57]....
        /*0984*/ 	.word	0x0001d0a0


	//   ....[58]....
        /*0988*/ 	.word	0x0001d0d0


	//   ....[59]....
        /*098c*/ 	.word	0x0001d100


	//   ....[60]....
        /*0990*/ 	.word	0x0001d130


	//   ....[61]....
        /*0994*/ 	.word	0x0001d160


	//   ....[62]....
        /*0998*/ 	.word	0x0001d190


	//   ....[63]....
        /*099c*/ 	.word	0x0001d1c0


	//   ....[64]....
        /*09a0*/ 	.word	0x0001d1f0


	//   ....[65]....
        /*09a4*/ 	.word	0x0001d220


	//   ....[66]....
        /*09a8*/ 	.word	0x0001d250


	//   ....[67]....
        /*09ac*/ 	.word	0x0001d280


	//   ....[68]....
        /*09b0*/ 	.word	0x0001d2b0


	//   ....[69]....
        /*09b4*/ 	.word	0x0001d2e0


	//   ....[70]....
        /*09b8*/ 	.word	0x0001d310


	//   ....[71]....
        /*09bc*/ 	.word	0x0001d340


	//   ....[72]....
        /*09c0*/ 	.word	0x0001d370


	//   ....[73]....
        /*09c4*/ 	.word	0x0001d3a0


	//   ....[74]....
        /*09c8*/ 	.word	0x0001d3b0


	//   ....[75]....
        /*09cc*/ 	.word	0x0001d3c0


	//   ....[76]....
        /*09d0*/ 	.word	0x0001d3d0


	//   ....[77]....
        /*09d4*/ 	.word	0x0001d3e0


	//   ....[78]....
        /*09d8*/ 	.word	0x0001d400


	//   ....[79]....
        /*09dc*/ 	.word	0x0001d430


	//   ....[80]....
        /*09e0*/ 	.word	0x0001d460


	//   ....[81]....
        /*09e4*/ 	.word	0x0001d490


	//   ....[82]....
        /*09e8*/ 	.word	0x0001d4c0


	//   ....[83]....
        /*09ec*/ 	.word	0x0001d4f0


	//   ....[84]....
        /*09f0*/ 	.word	0x0001d520


	//   ....[85]....
        /*09f4*/ 	.word	0x0001d550


	//   ....[86]....
        /*09f8*/ 	.word	0x0001d580


	//   ....[87]....
        /*09fc*/ 	.word	0x0001d590


	//   ....[88]....
        /*0a00*/ 	.word	0x0001d5a0


	//   ....[89]....
        /*0a04*/ 	.word	0x0001d5b0


	//   ....[90]....
        /*0a08*/ 	.word	0x0001d5c0


	//   ....[91]....
        /*0a0c*/ 	.word	0x0001d5d0


	//   ....[92]....
        /*0a10*/ 	.word	0x0001f510


	//   ....[93]....
        /*0a14*/ 	.word	0x0001f700


	//   ....[94]....
        /*0a18*/ 	.word	0x0001f730


	//   ....[95]....
        /*0a1c*/ 	.word	0x0001f760


	//   ....[96]....
        /*0a20*/ 	.word	0x0001f790


	//   ....[97]....
        /*0a24*/ 	.word	0x0001f7c0


	//   ....[98]....
        /*0a28*/ 	.word	0x0001f800


	//   ....[99]....
        /*0a2c*/ 	.word	0x0001f980


	//   ....[100]....
        /*0a30*/ 	.word	0x0001f9b0


	//   ....[101]....
        /*0a34*/ 	.word	0x0001f9e0


	//   ....[102]....
        /*0a38*/ 	.word	0x0001fa10


	//   ....[103]....
        /*0a3c*/ 	.word	0x0001fa40


	//   ....[104]....
        /*0a40*/ 	.word	0x0001fa70


	//   ....[105]....
        /*0a44*/ 	.word	0x0001fb10


	//   ....[106]....
        /*0a48*/ 	.word	0x0001fb50


	//   ....[107]....
        /*0a4c*/ 	.word	0x0001fc10


	//   ....[108]....
        /*0a50*/ 	.word	0x00020e00


	//   ....[109]....
        /*0a54*/ 	.word	0x00022d40


	//   ....[110]....
        /*0a58*/ 	.word	0x000253b0


	//   ....[111]....
        /*0a5c*/ 	.word	0x00025410


	//   ....[112]....
        /*0a60*/ 	.word	0x00025440


	//   ....[113]....
        /*0a64*/ 	.word	0x00025450


	//   ....[114]....
        /*0a68*/ 	.word	0x00025480


	//   ....[115]....
        /*0a6c*/ 	.word	0x000254b0


	//   ....[116]....
        /*0a70*/ 	.word	0x000254e0


	//   ....[117]....
        /*0a74*/ 	.word	0x00025510


	//   ....[118]....
        /*0a78*/ 	.word	0x000256b0


	//   ....[119]....
        /*0a7c*/ 	.word	0x000256e0


	//   ....[120]....
        /*0a80*/ 	.word	0x00025710


	//   ....[121]....
        /*0a84*/ 	.word	0x00025740


	//   ....[122]....
        /*0a88*/ 	.word	0x00025770


	//   ....[123]....
        /*0a8c*/ 	.word	0x000257a0


	//   ....[124]....
        /*0a90*/ 	.word	0x00025860


	//   ....[125]....
        /*0a94*/ 	.word	0x00025880


	//   ....[126]....
        /*0a98*/ 	.word	0x000258f0


	//   ....[127]....
        /*0a9c*/ 	.word	0x00026090


	//   ....[128]....
        /*0aa0*/ 	.word	0x00026540


	//   ....[129]....
        /*0aa4*/ 	.word	0x000265f0


	//   ....[130]....
        /*0aa8*/ 	.word	0x00026690


	//   ....[131]....
        /*0aac*/ 	.word	0x00026730


	//   ....[132]....
        /*0ab0*/ 	.word	0x000267d0


	//   ....[133]....
        /*0ab4*/ 	.word	0x00026870


	//   ....[134]....
        /*0ab8*/ 	.word	0x00026910


	//   ....[135]....
        /*0abc*/ 	.word	0x000269b0


	//   ....[136]....
        /*0ac0*/ 	.word	0x00026a50


	//   ....[137]....
        /*0ac4*/ 	.word	0x00026af0


	//   ....[138]....
        /*0ac8*/ 	.word	0x00026b90


	//   ....[139]....
        /*0acc*/ 	.word	0x00026c30


	//   ....[140]....
        /*0ad0*/ 	.word	0x00026cd0


	//   ....[141]....
        /*0ad4*/ 	.word	0x00026d70


	//   ....[142]....
        /*0ad8*/ 	.word	0x00026e10


	//   ....[143]....
        /*0adc*/ 	.word	0x00026eb0


	//   ....[144]....
        /*0ae0*/ 	.word	0x00026f50


	//   ....[145]....
        /*0ae4*/ 	.word	0x00027040


	//   ....[146]....
        /*0ae8*/ 	.word	0x000270e0


	//   ....[147]....
        /*0aec*/ 	.word	0x00027180


	//   ....[148]....
        /*0af0*/ 	.word	0x00027220


	//   ....[149]....
        /*0af4*/ 	.word	0x000272c0


	//   ....[150]....
        /*0af8*/ 	.word	0x00027360


	//   ....[151]....
        /*0afc*/ 	.word	0x00027400


	//   ....[152]....
        /*0b00*/ 	.word	0x000274a0


	//   ....[153]....
        /*0b04*/ 	.word	0x00027540


	//   ....[154]....
        /*0b08*/ 	.word	0x000275e0


	//   ....[155]....
        /*0b0c*/ 	.word	0x00027680


	//   ....[156]....
        /*0b10*/ 	.word	0x00027720


	//   ....[157]....
        /*0b14*/ 	.word	0x000277c0


	//   ....[158]....
        /*0b18*/ 	.word	0x00027860


	//   ....[159]....
        /*0b1c*/ 	.word	0x00027900


	//   ....[160]....
        /*0b20*/ 	.word	0x000279a0


	//   ....[161]....
        /*0b24*/ 	.word	0x00027d90


	//   ....[162]....
        /*0b28*/ 	.word	0x00027ec0


	//   ....[163]....
        /*0b2c*/ 	.word	0x00027ff0


	//   ....[164]....
        /*0b30*/ 	.word	0x00028110


	//   ....[165]....
        /*0b34*/ 	.word	0x00028240


	//   ....[166]....
        /*0b38*/ 	.word	0x000282d0


	//   ....[167]....
        /*0b3c*/ 	.word	0x00028330


	//   ....[168]....
        /*0b40*/ 	.word	0x00028390


	//   ....[169]....
        /*0b44*/ 	.word	0x000283f0


	//   ....[170]....
        /*0b48*/ 	.word	0x00028460


	//   ....[171]....
        /*0b4c*/ 	.word	0x000284c0


	//   ....[172]....
        /*0b50*/ 	.word	0x00028530


	//   ....[173]....
        /*0b54*/ 	.word	0x00028590


	//   ....[174]....
        /*0b58*/ 	.word	0x00028600


	//   ....[175]....
        /*0b5c*/ 	.word	0x00028660


	//   ....[176]....
        /*0b60*/ 	.word	0x000286d0


	//   ....[177]....
        /*0b64*/ 	.word	0x00028730


	//   ....[178]....
        /*0b68*/ 	.word	0x000287a0


	//   ....[179]....
        /*0b6c*/ 	.word	0x00028800


	//   ....[180]....
        /*0b70*/ 	.word	0x00028870


	//   ....[181]....
        /*0b74*/ 	.word	0x000288d0


	//   ....[182]....
        /*0b78*/ 	.word	0x00028940


	//   ....[183]....
        /*0b7c*/ 	.word	0x000289a0


	//   ....[184]....
        /*0b80*/ 	.word	0x00028a10


	//   ....[185]....
        /*0b84*/ 	.word	0x00028a70


	//   ....[186]....
        /*0b88*/ 	.word	0x00028ae0


	//   ....[187]....
        /*0b8c*/ 	.word	0x00028b40


	//   ....[188]....
        /*0b90*/ 	.word	0x00028bb0


	//   ....[189]....
        /*0b94*/ 	.word	0x00028c10


	//   ....[190]....
        /*0b98*/ 	.word	0x00028c80


	//   ....[191]....
        /*0b9c*/ 	.word	0x00028ce0


	//   ....[192]....
        /*0ba0*/ 	.word	0x00028d50


	//   ....[193]....
        /*0ba4*/ 	.word	0x00028db0


	//   ....[194]....
        /*0ba8*/ 	.word	0x00028e20


	//   ....[195]....
        /*0bac*/ 	.word	0x00028e80


	//   ....[196]....
        /*0bb0*/ 	.word	0x00028ee0


	//   ....[197]....
        /*0bb4*/ 	.word	0x00028f40


	//   ....[198]....
        /*0bb8*/ 	.word	0x00028fa0


	//   ....[199]....
        /*0bbc*/ 	.word	0x00029000


	//   ....[200]....
        /*0bc0*/ 	.word	0x00029060


	//   ....[201]....
        /*0bc4*/ 	.word	0x000290c0


	//   ....[202]....
        /*0bc8*/ 	.word	0x00029120


	//   ....[203]....
        /*0bcc*/ 	.word	0x00029180


	//   ....[204]....
        /*0bd0*/ 	.word	0x000291e0


	//   ....[205]....
        /*0bd4*/ 	.word	0x00029240


	//   ....[206]....
        /*0bd8*/ 	.word	0x000292a0


	//   ....[207]....
        /*0bdc*/ 	.word	0x00029300


	//   ....[208]....
        /*0be0*/ 	.word	0x00029360


	//   ....[209]....
        /*0be4*/ 	.word	0x000293c0


	//   ....[210]....
        /*0be8*/ 	.word	0x00029420


	//   ....[211]....
        /*0bec*/ 	.word	0x00029480


	//   ....[212]....
        /*0bf0*/ 	.word	0x000294e0


	//   ....[213]....
        /*0bf4*/ 	.word	0x00029540


	//   ....[214]....
        /*0bf8*/ 	.word	0x000295a0


	//   ....[215]....
        /*0bfc*/ 	.word	0x00029600


	//   ....[216]....
        /*0c00*/ 	.word	0x00029660


	//   ....[217]....
        /*0c04*/ 	.word	0x000296c0


	//   ....[218]....
        /*0c08*/ 	.word	0x00029720


	//   ....[219]....
        /*0c0c*/ 	.word	0x00029780


	//   ....[220]....
        /*0c10*/ 	.word	0x000297e0


	//   ....[221]....
        /*0c14*/ 	.word	0x00029840


	//   ....[222]....
        /*0c18*/ 	.word	0x000298a0


	//   ....[223]....
        /*0c1c*/ 	.word	0x00029940


	//   ....[224]....
        /*0c20*/ 	.word	0x000299d0


	//   ....[225]....
        /*0c24*/ 	.word	0x00029d40


	//   ....[226]....
        /*0c28*/ 	.word	0x0002a020


	//   ....[227]....
        /*0c2c*/ 	.word	0x0002a450


	//   ....[228]....
        /*0c30*/ 	.word	0x0002a4f0


	//   ....[229]....
        /*0c34*/ 	.word	0x0002a620


	//   ....[230]....
        /*0c38*/ 	.word	0x0002a690


	//   ....[231]....
        /*0c3c*/ 	.word	0x0002a700


	//   ....[232]....
        /*0c40*/ 	.word	0x0002a770


	//   ....[233]....
        /*0c44*/ 	.word	0x0002a7e0


	//   ....[234]....
        /*0c48*/ 	.word	0x0002a860


	//   ....[235]....
        /*0c4c*/ 	.word	0x0002a8f0


	//   ....[236]....
        /*0c50*/ 	.word	0x0002a990


	//   ....[237]....
        /*0c54*/ 	.word	0x0002aa00


	//   ....[238]....
        /*0c58*/ 	.word	0x0002aa70


	//   ....[239]....
        /*0c5c*/ 	.word	0x0002aae0


	//   ....[240]....
        /*0c60*/ 	.word	0x0002ab60


	//   ....[241]....
        /*0c64*/ 	.word	0x0002abd0


	//   ....[242]....
        /*0c68*/ 	.word	0x0002ac70


	//   ....[243]....
        /*0c6c*/ 	.word	0x0002ad00


	//   ....[244]....
        /*0c70*/ 	.word	0x0002ae30


	//----- nvinfo : EIATTR_REG_RECONFIG
	.align		4
.L_495:
        /*0c74*/ 	.byte	0x01, 0x54
	.zero		2


	//----- nvinfo : EIATTR_SYSCALL_OFFSETS
	.align		4
        /*0c78*/ 	.byte	0x04, 0x46
        /*0c7a*/ 	.short	(.L_497 - .L_496)


	//   ....[0]....
.L_496:
        /*0c7c*/ 	.word	0x00001ba0


	//   ....[1]....
        /*0c80*/ 	.word	0x00001cf0


	//   ....[2]....
        /*0c84*/ 	.word	0x00007db0


	//   ....[3]....
        /*0c88*/ 	.word	0x000084d0


	//   ....[4]....
        /*0c8c*/ 	.word	0x00022520


	//   ....[5]....
        /*0c90*/ 	.word	0x00022690


	//   ....[6]....
        /*0c94*/ 	.word	0x000227d0


	//   ....[7]....
        /*0c98*/ 	.word	0x000228f0


	//----- nvinfo : EIATTR_MBARRIER_INSTR_OFFSETS
	.align		4
.L_497:
        /*0c9c*/ 	.byte	0x04, 0x39
        /*0c9e*/ 	.short	(.L_499 - .L_498)


	//   ....[0]....
.L_498:
        /*0ca0*/ 	.word	0x00000300
        /*0ca4*/ 	.word	0x000000ff
        /*0ca8*/ 	.word	0x00028400
        /*0cac*/ 	.short	0x0100
        /*0cae*/ 	.byte	0x08
	.zero		1


	//   ....[1]....
        /*0cb0*/ 	.word	0x00000310
        /*0cb4*/ 	.word	0x000000ff
        /*0cb8*/ 	.word	0x00028420
        /*0cbc*/ 	.short	0x0100
        /*0cbe*/ 	.byte	0x08
	.zero		1


	//   ....[2]....
        /*0cc0*/ 	.word	0x00000400
        /*0cc4*/ 	.word	0x000000ff
        /*0cc8*/ 	.word	0x00028430
        /*0ccc*/ 	.short	0x0100
        /*0cce*/ 	.byte	0x08
	.zero		1


	//   ....[3]....
        /*0cd0*/ 	.word	0x00000410
        /*0cd4*/ 	.word	0x000000ff
        /*0cd8*/ 	.word	0x00028440
        /*0cdc*/ 	.short	0x0100
        /*0cde*/ 	.byte	0x08
	.zero		1


	//   ....[4]....
        /*0ce0*/ 	.word	0x00000420
        /*0ce4*/ 	.word	0x000000ff
        /*0ce8*/ 	.word	0x00028438
        /*0cec*/ 	.short	0x0100
        /*0cee*/ 	.byte	0x08
	.zero		1


	//   ....[5]....
        /*0cf0*/ 	.word	0x00000430
        /*0cf4*/ 	.word	0x000000ff
        /*0cf8*/ 	.word	0x00028448
        /*0cfc*/ 	.short	0x0100
        /*0cfe*/ 	.byte	0x08
	.zero		1


	//   ....[6]....
        /*0d00*/ 	.word	0x00000560
        /*0d04*/ 	.word	0x000000ff
        /*0d08*/ 	.word	0x00028450
        /*0d0c*/ 	.short	0x0100
        /*0d0e*/ 	.byte	0x08
	.zero		1


	//   ....[7]....
        /*0d10*/ 	.word	0x00000570
        /*0d14*/ 	.word	0x000000ff
        /*0d18*/ 	.word	0x00028460
        /*0d1c*/ 	.short	0x0100
        /*0d1e*/ 	.byte	0x08
	.zero		1


	//   ....[8]....
        /*0d20*/ 	.word	0x00000580
        /*0d24*/ 	.word	0x000000ff
        /*0d28*/ 	.word	0x00028458
        /*0d2c*/ 	.short	0x0100
        /*0d2e*/ 	.byte	0x08
	.zero		1


	//   ....[9]....
        /*0d30*/ 	.word	0x00000590
        /*0d34*/ 	.word	0x000000ff
        /*0d38*/ 	.word	0x00028468
        /*0d3c*/ 	.short	0x0100
        /*0d3e*/ 	.byte	0x08
	.zero		1


	//   ....[10]....
        /*0d40*/ 	.word	0x00000680
        /*0d44*/ 	.word	0x000000ff
        /*0d48*/ 	.word	0x00028470
        /*0d4c*/ 	.short	0x0100
        /*0d4e*/ 	.byte	0x06
	.zero		1


	//   ....[11]....
        /*0d50*/ 	.word	0x00000690
        /*0d54*/ 	.word	0x000000ff
        /*0d58*/ 	.word	0x00028480
        /*0d5c*/ 	.short	0x0100
        /*0d5e*/ 	.byte	0x06
	.zero		1


	//   ....[12]....
        /*0d60*/ 	.word	0x000006a0
        /*0d64*/ 	.word	0x000000ff
        /*0d68*/ 	.word	0x00028478
        /*0d6c*/ 	.short	0x0100
        /*0d6e*/ 	.byte	0x06
	.zero		1


	//   ....[13]....
        /*0d70*/ 	.word	0x000006b0
        /*0d74*/ 	.word	0x000000ff
        /*0d78*/ 	.word	0x00028488
        /*0d7c*/ 	.short	0x0100
        /*0d7e*/ 	.byte	0x06
	.zero		1


	//   ....[14]....
        /*0d80*/ 	.word	0x000007e0
        /*0d84*/ 	.word	0x000000ff
        /*0d88*/ 	.word	0x00028490
        /*0d8c*/ 	.short	0x0100
        /*0d8e*/ 	.byte	0x08
	.zero		1


	//   ....[15]....
        /*0d90*/ 	.word	0x000007f0
        /*0d94*/ 	.word	0x000000ff
        /*0d98*/ 	.word	0x000284a0
        /*0d9c*/ 	.short	0x0100
        /*0d9e*/ 	.byte	0x08
	.zero		1


	//   ....[16]....
        /*0da0*/ 	.word	0x00000800
        /*0da4*/ 	.word	0x000000ff
        /*0da8*/ 	.word	0x00028498
        /*0dac*/ 	.short	0x0100
        /*0dae*/ 	.byte	0x08
	.zero		1


	//   ....[17]....
        /*0db0*/ 	.word	0x00000810
        /*0db4*/ 	.word	0x000000ff
        /*0db8*/ 	.word	0x000284a8
        /*0dbc*/ 	.short	0x0100
        /*0dbe*/ 	.byte	0x08
	.zero		1


	//   ....[18]....
        /*0dc0*/ 	.word	0x00000940
        /*0dc4*/ 	.word	0x000000ff
        /*0dc8*/ 	.word	0x000284b0
        /*0dcc*/ 	.short	0x0100
        /*0dce*/ 	.byte	0x08
	.zero		1


	//   ....[19]....
        /*0dd0*/ 	.word	0x00000950
        /*0dd4*/ 	.word	0x000000ff
        /*0dd8*/ 	.word	0x000284c0
        /*0ddc*/ 	.short	0x0100
        /*0dde*/ 	.byte	0x08
	.zero		1


	//   ....[20]....
        /*0de0*/ 	.word	0x00000960
        /*0de4*/ 	.word	0x000000ff
        /*0de8*/ 	.word	0x000284b8
        /*0dec*/ 	.short	0x0100
        /*0dee*/ 	.byte	0x08
	.zero		1


	//   ....[21]....
        /*0df0*/ 	.word	0x00000970
        /*0df4*/ 	.word	0x000000ff
        /*0df8*/ 	.word	0x000284c8
        /*0dfc*/ 	.short	0x0100
        /*0dfe*/ 	.byte	0x08
	.zero		1


	//   ....[22]....
        /*0e00*/ 	.word	0x00002b40
        /*0e04*/ 	.word	0x00000055
        /*0e08*/ 	.word	0x00028490
        /*0e0c*/ 	.short	0x010a
        /*0e0e*/ 	.byte	0x3f
	.zero		1


	//   ....[23]....
        /*0e10*/ 	.word	0x00004be0
        /*0e14*/ 	.word	0x00000055
        /*0e18*/ 	.word	0x00028490
        /*0e1c*/ 	.short	0x010a
        /*0e1e*/ 	.byte	0x3f
	.zero		1


	//   ....[24]....
        /*0e20*/ 	.word	0x00006cd0
        /*0e24*/ 	.word	0x00000055
        /*0e28*/ 	.word	0x00028490
        /*0e2c*/ 	.short	0x010a
        /*0e2e*/ 	.byte	0x3f
	.zero		1


	//   ....[25]....
        /*0e30*/ 	.word	0x00006ee0
        /*0e34*/ 	.word	0x00000004
        /*0e38*/ 	.word	0x00000000
        /*0e3c*/ 	.short	0x0101
        /*0e3e*/ 	.byte	0x3f
	.zero		1


	//   ....[26]....
        /*0e40*/ 	.word	0x00006f20
        /*0e44*/ 	.word	0x00000055
        /*0e48*/ 	.word	0x000284b0
        /*0e4c*/ 	.short	0x010a
        /*0e4e*/ 	.byte	0x3f
	.zero		1


	//   ....[27]....
        /*0e50*/ 	.word	0x000072d0
        /*0e54*/ 	.word	0x00000055
        /*0e58*/ 	.word	0x00000000
        /*0e5c*/ 	.short	0x0101
        /*0e5e*/ 	.byte	0x3f
	.zero		1


	//   ....[28]....
        /*0e60*/ 	.word	0x000080d0
        /*0e64*/ 	.word	0x00000010
        /*0e68*/ 	.word	0x00028400
        /*0e6c*/ 	.short	0x010a
        /*0e6e*/ 	.byte	0x3f
	.zero		1


	//   ....[29]....
        /*0e70*/ 	.word	0x00008120
        /*0e74*/ 	.word	0x00000010
        /*0e78*/ 	.word	0x00028400
        /*0e7c*/ 	.short	0x010a
        /*0e7e*/ 	.byte	0x3f
	.zero		1


	//   ....[30]....
        /*0e80*/ 	.word	0x00009120
        /*0e84*/ 	.word	0x00000010
        /*0e88*/ 	.word	0x00028400
        /*0e8c*/ 	.short	0x010a
        /*0e8e*/ 	.byte	0x3f
	.zero		1


	//   ....[31]....
        /*0e90*/ 	.word	0x0000d840
        /*0e94*/ 	.word	0x00000010
        /*0e98*/ 	.word	0x00028400
        /*0e9c*/ 	.short	0x010a
        /*0e9e*/ 	.byte	0x3f
	.zero		1


	//   ....[32]....
        /*0ea0*/ 	.word	0x00011880
        /*0ea4*/ 	.word	0x0000000b
        /*0ea8*/ 	.word	0x00028430
        /*0eac*/ 	.short	0x010a
        /*0eae*/ 	.byte	0x3f
	.zero		1


	//   ....[33]....
        /*0eb0*/ 	.word	0x000118f0
        /*0eb4*/ 	.word	0x0000000b
        /*0eb8*/ 	.word	0x00028430
        /*0ebc*/ 	.short	0x010a
        /*0ebe*/ 	.byte	0x3f
	.zero		1


	//   ....[34]....
        /*0ec0*/ 	.word	0x000120a0
        /*0ec4*/ 	.word	0x00000000
        /*0ec8*/ 	.word	0x00000000
        /*0ecc*/ 	.short	0x0101
        /*0ece*/ 	.byte	0x3f
	.zero		1


	//   ....[35]....
        /*0ed0*/ 	.word	0x00013f80
        /*0ed4*/ 	.word	0x00000009
        /*0ed8*/ 	.word	0x00028430
        /*0edc*/ 	.short	0x010a
        /*0ede*/ 	.byte	0x3f
	.zero		1


	//   ....[36]....
        /*0ee0*/ 	.word	0x00013fd0
        /*0ee4*/ 	.word	0x00000009
        /*0ee8*/ 	.word	0x00028430
        /*0eec*/ 	.short	0x010a
        /*0eee*/ 	.byte	0x3f
	.zero		1


	//   ....[37]....
        /*0ef0*/ 	.word	0x000143e0
        /*0ef4*/ 	.word	0x00000009
        /*0ef8*/ 	.word	0x00028450
        /*0efc*/ 	.short	0x010a
        /*0efe*/ 	.byte	0x3f
	.zero		1


	//   ....[38]....
        /*0f00*/ 	.word	0x00014420
        /*0f04*/ 	.word	0x00000009
        /*0f08*/ 	.word	0x00028450
        /*0f0c*/ 	.short	0x010a
        /*0f0e*/ 	.byte	0x3f
	.zero		1


	//   ....[39]....
        /*0f10*/ 	.word	0x000149e0
        /*0f14*/ 	.word	0x00000009
        /*0f18*/ 	.word	0x00000000
        /*0f1c*/ 	.short	0x0101
        /*0f1e*/ 	.byte	0x3f
	.zero		1


	//   ....[40]....
        /*0f20*/ 	.word	0x00015e70
        /*0f24*/ 	.word	0x00000007
        /*0f28*/ 	.word	0x00000000
        /*0f2c*/ 	.short	0x0101
        /*0f2e*/ 	.byte	0x3f
	.zero		1


	//   ....[41]....
        /*0f30*/ 	.word	0x00016a20
        /*0f34*/ 	.word	0x00000007
        /*0f38*/ 	.word	0x00028430
        /*0f3c*/ 	.short	0x010a
        /*0f3e*/ 	.byte	0x3f
	.zero		1


	//   ....[42]....
        /*0f40*/ 	.word	0x00016a70
        /*0f44*/ 	.word	0x00000007
        /*0f48*/ 	.word	0x00028430
        /*0f4c*/ 	.short	0x010a
        /*0f4e*/ 	.byte	0x3f
	.zero		1


	//   ....[43]....
        /*0f50*/ 	.word	0x00016ef0
        /*0f54*/ 	.word	0x00000007
        /*0f58*/ 	.word	0x00028450
        /*0f5c*/ 	.short	0x010a
        /*0f5e*/ 	.byte	0x3f
	.zero		1


	//   ....[44]....
        /*0f60*/ 	.word	0x00016f30
        /*0f64*/ 	.word	0x00000007
        /*0f68*/ 	.word	0x00028450
        /*0f6c*/ 	.short	0x010a
        /*0f6e*/ 	.byte	0x3f
	.zero		1


	//   ....[45]....
        /*0f70*/ 	.word	0x00017c00
        /*0f74*/ 	.word	0x000000b4
        /*0f78*/ 	.word	0x00000000
        /*0f7c*/ 	.short	0x0101
        /*0f7e*/ 	.byte	0x3f
	.zero		1


	//   ....[46]....
        /*0f80*/ 	.word	0x000182f0
        /*0f84*/ 	.word	0x00000008
        /*0f88*/ 	.word	0x00000000
        /*0f8c*/ 	.short	0x0101
        /*0f8e*/ 	.byte	0x3f
	.zero		1


	//   ....[47]....
        /*0f90*/ 	.word	0x00018970
        /*0f94*/ 	.word	0x00000007
        /*0f98*/ 	.word	0x00028430
        /*0f9c*/ 	.short	0x010a
        /*0f9e*/ 	.byte	0x3f
	.zero		1


	//   ....[48]....
        /*0fa0*/ 	.word	0x000189c0
        /*0fa4*/ 	.word	0x00000007
        /*0fa8*/ 	.word	0x00028430
        /*0fac*/ 	.short	0x010a
        /*0fae*/ 	.byte	0x3f
	.zero		1


	//   ....[49]....
        /*0fb0*/ 	.word	0x00018e40
        /*0fb4*/ 	.word	0x00000008
        /*0fb8*/ 	.word	0x00028450
        /*0fbc*/ 	.short	0x010a
        /*0fbe*/ 	.byte	0x3f
	.zero		1


	//   ....[50]....
        /*0fc0*/ 	.word	0x00018e80
        /*0fc4*/ 	.word	0x00000008
        /*0fc8*/ 	.word	0x00028450
        /*0fcc*/ 	.short	0x010a
        /*0fce*/ 	.byte	0x3f
	.zero		1


	//   ....[51]....
        /*0fd0*/ 	.word	0x000194b0
        /*0fd4*/ 	.word	0x00000008
        /*0fd8*/ 	.word	0x00000000
        /*0fdc*/ 	.short	0x0101
        /*0fde*/ 	.byte	0x3f
	.zero		1


	//   ....[52]....
        /*0fe0*/ 	.word	0x0001a8e0
        /*0fe4*/ 	.word	0x00000008
        /*0fe8*/ 	.word	0x00000000
        /*0fec*/ 	.short	0x0101
        /*0fee*/ 	.byte	0x3f
	.zero		1


	//   ....[53]....
        /*0ff0*/ 	.word	0x0001b1e0
        /*0ff4*/ 	.word	0x00000005
        /*0ff8*/ 	.word	0x00028450
        /*0ffc*/ 	.short	0x010a
        /*0ffe*/ 	.byte	0x3f
	.zero		1


	//   ....[54]....
        /*1000*/ 	.word	0x0001b220
        /*1004*/ 	.word	0x00000005
        /*1008*/ 	.word	0x00028450
        /*100c*/ 	.short	0x010a
        /*100e*/ 	.byte	0x3f
	.zero		1


	//   ....[55]....
        /*1010*/ 	.word	0x0001bc70
        /*1014*/ 	.word	0x0000000f
        /*1018*/ 	.word	0x00000000
        /*101c*/ 	.short	0x0101
        /*101e*/ 	.byte	0x3f
	.zero		1


	//   ....[56]....
        /*1020*/ 	.word	0x0001e2b0
        /*1024*/ 	.word	0x00000000
        /*1028*/ 	.word	0x00000000
        /*102c*/ 	.short	0x0101
        /*102e*/ 	.byte	0x3f
	.zero		1


	//   ....[57]....
        /*1030*/ 	.word	0x00020f10
        /*1034*/ 	.word	0x0000000c
        /*1038*/ 	.word	0x00028420
        /*103c*/ 	.short	0x010a
        /*103e*/ 	.byte	0x3f
	.zero		1


	//   ....[58]....
        /*1040*/ 	.word	0x00020fe0
        /*1044*/ 	.word	0x00000008
        /*1048*/ 	.word	0x000284a0
        /*104c*/ 	.short	0x010a
        /*104e*/ 	.byte	0x3f
	.zero		1


	//   ....[59]....
        /*1050*/ 	.word	0x00021320
        /*1054*/ 	.word	0x00000008
        /*1058*/ 	.word	0x000284c0
        /*105c*/ 	.short	0x010a
        /*105e*/ 	.byte	0x3f
	.zero		1


	//   ....[60]....
        /*1060*/ 	.word	0x000217f0
        /*1064*/ 	.word	0x00000008
        /*1068*/ 	.word	0x000284a0
        /*106c*/ 	.short	0x010a
        /*106e*/ 	.byte	0x3f
	.zero		1


	//   ....[61]....
        /*1070*/ 	.word	0x00021b10
        /*1074*/ 	.word	0x00000008
        /*1078*/ 	.word	0x000284c0
        /*107c*/ 	.short	0x010a
        /*107e*/ 	.byte	0x3f
	.zero		1


	//   ....[62]....
        /*1080*/ 	.word	0x00022fc0
        /*1084*/ 	.word	0x00000005
        /*1088*/ 	.word	0x00028480
        /*108c*/ 	.short	0x010a
        /*108e*/ 	.byte	0x3f
	.zero		1


	//   ....[63]....
        /*1090*/ 	.word	0x000231f0
        /*1094*/ 	.word	0x00000005
        /*1098*/ 	.word	0x00028440
        /*109c*/ 	.short	0x010a
        /*109e*/ 	.byte	0x3f
	.zero		1


	//   ....[64]....
        /*10a0*/ 	.word	0x00023660
        /*10a4*/ 	.word	0x00000004
        /*10a8*/ 	.word	0x00028420
        /*10ac*/ 	.short	0x010a
        /*10ae*/ 	.byte	0x3f
	.zero		1


	//   ....[65]....
        /*10b0*/ 	.word	0x000239b0
        /*10b4*/ 	.word	0x00000005
        /*10b8*/ 	.word	0x00028480
        /*10bc*/ 	.short	0x010a
        /*10be*/ 	.byte	0x3f
	.zero		1


	//   ....[66]....
        /*10c0*/ 	.word	0x00023d20
        /*10c4*/ 	.word	0x00000005
        /*10c8*/ 	.word	0x00028440
        /*10cc*/ 	.short	0x010a
        /*10ce*/ 	.byte	0x3f
	.zero		1


	//   ....[67]....
        /*10d0*/ 	.word	0x00024110
        /*10d4*/ 	.word	0x00000015
        /*10d8*/ 	.word	0x00028470
        /*10dc*/ 	.short	0x010a
        /*10de*/ 	.byte	0x3f
	.zero		1


	//   ....[68]....
        /*10e0*/ 	.word	0x00024180
        /*10e4*/ 	.word	0x00000015
        /*10e8*/ 	.word	0x00028460
        /*10ec*/ 	.short	0x010a
        /*10ee*/ 	.byte	0x3f
	.zero		1


	//   ....[69]....
        /*10f0*/ 	.word	0x00024800
        /*10f4*/ 	.word	0x00000015
        /*10f8*/ 	.word	0x00028450
        /*10fc*/ 	.short	0x0101
        /*10fe*/ 	.byte	0x3f
	.zero		1


	//   ....[70]....
        /*1100*/ 	.word	0x00024860
        /*1104*/ 	.word	0x00000015
        /*1108*/ 	.word	0x00000000
        /*110c*/ 	.short	0x0101
        /*110e*/ 	.byte	0x3f
	.zero		1


	//   ....[71]....
        /*1110*/ 	.word	0x00024a90
        /*1114*/ 	.word	0x00000000
        /*1118*/ 	.word	0x00028470
        /*111c*/ 	.short	0x010a
        /*111e*/ 	.byte	0x3f
	.zero		1


	//   ....[72]....
        /*1120*/ 	.word	0x00024b00
        /*1124*/ 	.word	0x00000000
        /*1128*/ 	.word	0x00028460
        /*112c*/ 	.short	0x010a
        /*112e*/ 	.byte	0x3f
	.zero		1


	//   ....[73]....
        /*1130*/ 	.word	0x00025110
        /*1134*/ 	.word	0x00000000
        /*1138*/ 	.word	0x00028450
        /*113c*/ 	.short	0x0101
        /*113e*/ 	.byte	0x3f
	.zero		1


	//   ....[74]....
        /*1140*/ 	.word	0x00025160
        /*1144*/ 	.word	0x00000002
        /*1148*/ 	.word	0x00000000
        /*114c*/ 	.short	0x0101
        /*114e*/ 	.byte	0x3f
	.zero		1


	//   ....[75]....
        /*1150*/ 	.word	0x00026010
        /*1154*/ 	.word	0x00000000
        /*1158*/ 	.word	0x00028420
        /*115c*/ 	.short	0x010a
        /*115e*/ 	.byte	0x3f
	.zero		1


	//   ....[76]....
        /*1160*/ 	.word	0x000261c0
        /*1164*/ 	.word	0x00000006
        /*1168*/ 	.word	0x00000000
        /*116c*/ 	.short	0x010a
        /*116e*/ 	.byte	0x3f
	.zero		1


	//   ....[77]....
        /*1170*/ 	.word	0x00026230
        /*1174*/ 	.word	0x00000007
        /*1178*/ 	.word	0x00000000
        /*117c*/ 	.short	0x010a
        /*117e*/ 	.byte	0x3f
	.zero		1


	//   ....[78]....
        /*1180*/ 	.word	0x00026290
        /*1184*/ 	.word	0x00000004
        /*1188*/ 	.word	0x00028460
        /*118c*/ 	.short	0x010a
        /*118e*/ 	.byte	0x3f
	.zero		1


	//   ....[79]....
        /*1190*/ 	.word	0x000262e0
        /*1194*/ 	.word	0x00000003
        /*1198*/ 	.word	0x00028460
        /*119c*/ 	.short	0x010a
        /*119e*/ 	.byte	0x3f
	.zero		1


	//   ....[80]....
        /*11a0*/ 	.word	0x00026320
        /*11a4*/ 	.word	0x00000004
        /*11a8*/ 	.word	0x00028480
        /*11ac*/ 	.short	0x010a
        /*11ae*/ 	.byte	0x3f
	.zero		1


	//   ....[81]....
        /*11b0*/ 	.word	0x00026340
        /*11b4*/ 	.word	0x00000003
        /*11b8*/ 	.word	0x00028480
        /*11bc*/ 	.short	0x010a
        /*11be*/ 	.byte	0x3f
	.zero		1


	//   ....[82]....
        /*11c0*/ 	.word	0x000263a0
        /*11c4*/ 	.word	0x00000055
        /*11c8*/ 	.word	0x00028490
        /*11cc*/ 	.short	0x010a
        /*11ce*/ 	.byte	0x3f
	.zero		1


	//   ....[83]....
        /*11d0*/ 	.word	0x000263f0
        /*11d4*/ 	.word	0x00000055
        /*11d8*/ 	.word	0x00028490
        /*11dc*/ 	.short	0x010a
        /*11de*/ 	.byte	0x3f
	.zero		1


	//   ....[84]....
        /*11e0*/ 	.word	0x00026440
        /*11e4*/ 	.word	0x00000055
        /*11e8*/ 	.word	0x00028490
        /*11ec*/ 	.short	0x010a
        /*11ee*/ 	.byte	0x3f
	.zero		1


	//   ....[85]....
        /*11f0*/ 	.word	0x00026490
        /*11f4*/ 	.word	0x00000055
        /*11f8*/ 	.word	0x000284b0
        /*11fc*/ 	.short	0x010a
        /*11fe*/ 	.byte	0x3f
	.zero		1


	//   ....[86]....
        /*1200*/ 	.word	0x00026f90
        /*1204*/ 	.word	0x00000010
        /*1208*/ 	.word	0x00028400
        /*120c*/ 	.short	0x010a
        /*120e*/ 	.byte	0x3f
	.zero		1


	//   ....[87]....
        /*1210*/ 	.word	0x000279e0
        /*1214*/ 	.word	0x00000010
        /*1218*/ 	.word	0x00028400
        /*121c*/ 	.short	0x010a
        /*121e*/ 	.byte	0x3f
	.zero		1


	//   ....[88]....
        /*1220*/ 	.word	0x00027a30
        /*1224*/ 	.word	0x0000000b
        /*1228*/ 	.word	0x00028430
        /*122c*/ 	.short	0x010a
        /*122e*/ 	.byte	0x3f
	.zero		1


	//   ....[89]....
        /*1230*/ 	.word	0x00027a80
        /*1234*/ 	.word	0x00000009
        /*1238*/ 	.word	0x00028430
        /*123c*/ 	.short	0x010a
        /*123e*/ 	.byte	0x3f
	.zero		1


	//   ....[90]....
        /*1240*/ 	.word	0x00027ad0
        /*1244*/ 	.word	0x00000009
        /*1248*/ 	.word	0x00028450
        /*124c*/ 	.short	0x010a
        /*124e*/ 	.byte	0x3f
	.zero		1


	//   ....[91]....
        /*1250*/ 	.word	0x00027b20
        /*1254*/ 	.word	0x00000007
        /*1258*/ 	.word	0x00028430
        /*125c*/ 	.short	0x010a
        /*125e*/ 	.byte	0x3f
	.zero		1


	//   ....[92]....
        /*1260*/ 	.word	0x00027b70
        /*1264*/ 	.word	0x00000007
        /*1268*/ 	.word	0x00028450
        /*126c*/ 	.short	0x010a
        /*126e*/ 	.byte	0x3f
	.zero		1


	//   ....[93]....
        /*1270*/ 	.word	0x00027bc0
        /*1274*/ 	.word	0x00000007
        /*1278*/ 	.word	0x00028430
        /*127c*/ 	.short	0x010a
        /*127e*/ 	.byte	0x3f
	.zero		1


	//   ....[94]....
        /*1280*/ 	.word	0x00027c10
        /*1284*/ 	.word	0x00000008
        /*1288*/ 	.word	0x00028450
        /*128c*/ 	.short	0x010a
        /*128e*/ 	.byte	0x3f
	.zero		1


	//   ....[95]....
        /*1290*/ 	.word	0x00027c60
        /*1294*/ 	.word	0x00000005
        /*1298*/ 	.word	0x00028450
        /*129c*/ 	.short	0x010a
        /*129e*/ 	.byte	0x3f
	.zero		1


	//   ....[96]....
        /*12a0*/ 	.word	0x00029e00
        /*12a4*/ 	.word	0x0000000c
        /*12a8*/ 	.word	0x00028420
        /*12ac*/ 	.short	0x010a
        /*12ae*/ 	.byte	0x3f
	.zero		1


	//   ....[97]....
        /*12b0*/ 	.word	0x00029e50
        /*12b4*/ 	.word	0x00000008
        /*12b8*/ 	.word	0x000284a0
        /*12bc*/ 	.short	0x010a
        /*12be*/ 	.byte	0x3f
	.zero		1


	//   ....[98]....
        /*12c0*/ 	.word	0x00029ea0
        /*12c4*/ 	.word	0x00000008
        /*12c8*/ 	.word	0x000284c0
        /*12cc*/ 	.short	0x010a
        /*12ce*/ 	.byte	0x3f
	.zero		1


	//   ....[99]....
        /*12d0*/ 	.word	0x00029ef0
        /*12d4*/ 	.word	0x00000008
        /*12d8*/ 	.word	0x000284a0
        /*12dc*/ 	.short	0x010a
        /*12de*/ 	.byte	0x3f
	.zero		1


	//   ....[100]....
        /*12e0*/ 	.word	0x00029f40
        /*12e4*/ 	.word	0x00000008
        /*12e8*/ 	.word	0x000284c0
        /*12ec*/ 	.short	0x010a
        /*12ee*/ 	.byte	0x3f
	.zero		1


	//   ....[101]....
        /*12f0*/ 	.word	0x0002a0e0
        /*12f4*/ 	.word	0x00000005
        /*12f8*/ 	.word	0x00028480
        /*12fc*/ 	.short	0x010a
        /*12fe*/ 	.byte	0x3f
	.zero		1


	//   ....[102]....
        /*1300*/ 	.word	0x0002a130
        /*1304*/ 	.word	0x00000005
        /*1308*/ 	.word	0x00028440
        /*130c*/ 	.short	0x010a
        /*130e*/ 	.byte	0x3f
	.zero		1


	//   ....[103]....
        /*1310*/ 	.word	0x0002a1b0
        /*1314*/ 	.word	0x00000004
        /*1318*/ 	.word	0x00028420
        /*131c*/ 	.short	0x010a
        /*131e*/ 	.byte	0x3f
	.zero		1


	//   ....[104]....
        /*1320*/ 	.word	0x0002a200
        /*1324*/ 	.word	0x00000005
        /*1328*/ 	.word	0x00028480
        /*132c*/ 	.short	0x010a
        /*132e*/ 	.byte	0x3f
	.zero		1


	//   ....[105]....
        /*1330*/ 	.word	0x0002a250
        /*1334*/ 	.word	0x00000005
        /*1338*/ 	.word	0x00028440
        /*133c*/ 	.short	0x010a
        /*133e*/ 	.byte	0x3f
	.zero		1


	//   ....[106]....
        /*1340*/ 	.word	0x0002a2a0
        /*1344*/ 	.word	0x00000015
        /*1348*/ 	.word	0x00028470
        /*134c*/ 	.short	0x010a
        /*134e*/ 	.byte	0x3f
	.zero		1


	//   ....[107]....
        /*1350*/ 	.word	0x0002a2f0
        /*1354*/ 	.word	0x00000015
        /*1358*/ 	.word	0x00028460
        /*135c*/ 	.short	0x010a
        /*135e*/ 	.byte	0x3f
	.zero		1


	//   ....[108]....
        /*1360*/ 	.word	0x0002a340
        /*1364*/ 	.word	0x00000000
        /*1368*/ 	.word	0x00028470
        /*136c*/ 	.short	0x010a
        /*136e*/ 	.byte	0x3f
	.zero		1


	//   ....[109]....
        /*1370*/ 	.word	0x0002a390
        /*1374*/ 	.word	0x00000000
        /*1378*/ 	.word	0x00028460
        /*137c*/ 	.short	0x010a
        /*137e*/ 	.byte	0x3f
	.zero		1


	//   ....[110]....
        /*1380*/ 	.word	0x0002ad50
        /*1384*/ 	.word	0x00000000
        /*1388*/ 	.word	0x00028420
        /*138c*/ 	.short	0x010a
        /*138e*/ 	.byte	0x3f
	.zero		1


	//   ....[111]....
        /*1390*/ 	.word	0x0002aef0
        /*1394*/ 	.word	0x00000006
        /*1398*/ 	.word	0x00000000
        /*139c*/ 	.short	0x010a
        /*139e*/ 	.byte	0x3f
	.zero		1


	//   ....[112]....
        /*13a0*/ 	.word	0x0002af40
        /*13a4*/ 	.word	0x00000007
        /*13a8*/ 	.word	0x00000000
        /*13ac*/ 	.short	0x010a
        /*13ae*/ 	.byte	0x3f
	.zero		1


	//   ....[113]....
        /*13b0*/ 	.word	0x0002af90
        /*13b4*/ 	.word	0x00000004
        /*13b8*/ 	.word	0x00028460
        /*13bc*/ 	.short	0x010a
        /*13be*/ 	.byte	0x3f
	.zero		1


	//   ....[114]....
        /*13c0*/ 	.word	0x0002afe0
        /*13c4*/ 	.word	0x00000003
        /*13c8*/ 	.word	0x00028460
        /*13cc*/ 	.short	0x010a
        /*13ce*/ 	.byte	0x3f
	.zero		1


	//   ....[115]....
        /*13d0*/ 	.word	0x0002b030
        /*13d4*/ 	.word	0x00000004
        /*13d8*/ 	.word	0x00028480
        /*13dc*/ 	.short	0x010a
        /*13de*/ 	.byte	0x3f
	.zero		1


	//----- nvinfo : EIATTR_NUM_MBARRIERS
	.align		4
.L_499:
        /*13e0*/ 	.byte	0x03, 0x38
        /*13e2*/ 	.short	0x0016


	//----- nvinfo : EIATTR_EXIT_INSTR_OFFSETS
	.align		4
        /*13e4*/ 	.byte	0x04, 0x1c
        /*13e6*/ 	.short	(.L_501 - .L_500)


	//   ....[0]....
.L_500:
        /*13e8*/ 	.word	0x00026390


	//----- nvinfo : EIATTR_MAX_THREADS
	.align		4
.L_501:
        /*13ec*/ 	.byte	0x04, 0x05
        /*13ee*/ 	.short	(.L_503 - .L_502)
.L_502:
        /*13f0*/ 	.word	0x00000180
        /*13f4*/ 	.word	0x00000001
        /*13f8*/ 	.word	0x00000001


	//----- nvinfo : EIATTR_CRS_STACK_SIZE
	.align		4
.L_503:
        /*13fc*/ 	.byte	0x04, 0x1e
        /*13fe*/ 	.short	(.L_505 - .L_504)
.L_504:
        /*1400*/ 	.word	0x00000000


	//----- nvinfo : EIATTR_CBANK_PARAM_SIZE
	.align		4
.L_505:
        /*1404*/ 	.byte	0x03, 0x19
        /*1406*/ 	.short	0x0a70


	//----- nvinfo : EIATTR_PARAM_CBANK
	.align		4
        /*1408*/ 	.byte	0x04, 0x0a
        /*140a*/ 	.short	(.L_507 - .L_506)
	.align		4
.L_506:
        /*140c*/ 	.word	index@(.nv.constant0._ZN7cutlass13device_kernelIN5flash11enable_sm90INS1_16FlashAttnFwdSm90INS1_25CollectiveMainloopFwdSm90ILi2EN4cute5tupleIJNS5_1CILi1EEES8_S8_EEENS6_IJNS7_ILi128EEENS7_ILi64EEENS7_ILi256EEEEEELi256ENS_12float_e4m3_tEfNS_4arch4Sm90ELb0ELb1ELb1ELb1ELb0ELb1ELb0ELb1ELb1ELb0ELb0ELb0EEENS1_21CollectiveEpilogueFwdINS6_IJSA_SC_SB_EEES9_NS_10bfloat16_tESG_Li256ELb1ELb0ELb0ELb1EEENS1_36VarlenDynamicPersistentTileSchedulerILi128ELi64ELi256ELi128ELb0ELb0ELb1ELb1ELb0ELb1EEEEEEEEEvNT_6ParamsE)
        /*1410*/ 	.short	0x0210
        /*1412*/ 	.short	0x0a70


	//----- nvinfo : EIATTR_SW_WAR
	.align		4
.L_507:
        /*1414*/ 	.byte	0x04, 0x36
        /*1416*/ 	.short	(.L_509 - .L_508)
.L_508:
        /*1418*/ 	.word	0x00000008
.L_509:


//--------------------- .nv.info._ZN7cutlass13device_kernelIN5flash11enable_sm90INS1_16FlashAttnFwdSm90INS1_25CollectiveMainloopFwdSm90ILi2EN4cute5tupleIJNS5_1CILi1EEES8_S8_EEENS6_IJNS7_ILi128EEESA_NS7_ILi256EEEEEELi256ENS_12float_e4m3_tEfNS_4arch4Sm90ELb1ELb0ELb1ELb0ELb0ELb0ELb0ELb1ELb1ELb0ELb0ELb0EEENS1_21CollectiveEpilogueFwdINS6_IJSA_SB_SA_EEES9_NS_10bfloat16_tESF_Li256ELb0ELb0ELb0ELb1EEENS1_30DynamicPersistentTileSchedulerILi256ELi128ELb0ELb0ELb1EEEEEEEEEvNT_6ParamsE --------------------------
	.section	.nv.info._ZN7cutlass13device_kernelIN5flash11enable_sm90INS1_16FlashAttnFwdSm90INS1_25CollectiveMainloopFwdSm90ILi2EN4cute5tupleIJNS5_1CILi1EEES8_S8_EEENS6_IJNS7_ILi128EEESA_NS7_ILi256EEEEEELi256ENS_12float_e4m3_tEfNS_4arch4Sm90ELb1ELb0ELb1ELb0ELb0ELb0ELb0ELb1ELb1ELb0ELb0ELb0EEENS1_21CollectiveEpilogueFwdINS6_IJSA_SB_SA_EEES9_NS_10bfloat16_tESF_Li256ELb0ELb0ELb0ELb1EEENS1_30DynamicPersistentTileSchedulerILi256ELi128ELb0ELb0ELb1EEEEEEEEEvNT_6ParamsE,"",@"SHT_CUDA_INFO"
	.sectionflags	@""
	.align	4


	//----- nvinfo : EIATTR_CUDA_API_VERSION
	.align		4
        /*0000*/ 	.byte	0x04, 0x37
        /*0002*/ 	.short	(.L_511 - .L_510)
.L_510:
        /*0004*/ 	.word	0x00000082


	//----- nvinfo : EIATTR_KPARAM_INFO
	.align		4
.L_511:
        /*0008*/ 	.byte	0x04, 0x17
        /*000a*/ 	.short	(.L_513 - .L_512)
.L_512:
        /*000c*/ 	.word	0x00000000
        /*0010*/ 	.short	0x0000
        /*0012*/ 	.short	0x0070
        /*0014*/ 	.byte	0x00, 0xf0, 0x01, 0x2e


	//----- nvinfo : EIATTR_SPARSE_MMA_MASK
	.align		4
.L_513:
        /*0018*/ 	.byte	0x03, 0x50
        /*001a*/ 	.short	0x0000


	//----- nvinfo : EIATTR_MAXREG_COUNT
	.align		4
        /*001c*/ 	.byte	0x03, 0x1b
        /*001e*/ 	.short	0x00a8


	//----- nvinfo : EIATTR_NUM_BARRIERS
	.align		4
        /*0020*/ 	.byte	0x02, 0x4c
        /*0022*/ 	.byte	0x10
	.zero		1


	//----- nvinfo : EIATTR_EXTERNS
	.align		4
        /*0024*/ 	.byte	0x04, 0x0f
        /*0026*/ 	.short	(.L_515 - .L_514)


	//   ....[0]....
	.align		4
.L_514:
        /*0028*/ 	.word	index@(__assertfail)


	//----- nvinfo : EIATTR_ANNOTATIONS
	.align		4
.L_515:
        /*002c*/ 	.byte	0x04, 0x55
        /*002e*/ 	.short	(.L_517 - .L_516)


	//   ....[0]....
.L_516:
        /* <DEDUP_REMOVED lines=38> */


	//----- nvinfo : EIATTR_MERCURY_ISA_VERSION
	.align		4
.L_517:
        /*0280*/ 	.byte	0x03, 0x5f
        /*0282*/ 	.short	0x0101


	//----- nvinfo : EIATTR_INT_WARP_WIDE_INSTR_OFFSETS
	.align		4
        /*0284*/ 	.byte	0x04, 0x31
        /*0286*/ 	.short	(.L_519 - .L_518)


	//   ....[0]....
.L_518:
        /*0288*/ 	.word	0x00000190


	//   ....[1]....
        /*028c*/ 	.word	0x000001c0


	//   ....[2]....
        /*0290*/ 	.word	0x000001d0


	//   ....[3]....
        /*0294*/ 	.word	0x0000ee00


	//   ....[4]....
        /*0298*/ 	.word	0x0000ee90


	//   ....[5]....
        /*029c*/ 	.word	0x0000f5a0


	//   ....[6]....
        /*02a0*/ 	.word	0x000113a0


	//   ....[7]....
        /*02a4*/ 	.word	0x00011430


	//----- nvinfo : EIATTR_COOP_GROUP_MASK_REGIDS
	.align		4
.L_519:
        /*02a8*/ 	.byte	0x04, 0x29
        /*02aa*/ 	.short	(.L_521 - .L_520)


	//   ....[0]....
.L_520:
        /*02ac*/ 	.word	0xffffffff


	//   ....[1]....
        /*02b0*/ 	.word	0xffffffff


	//   ....[2]....
        /*02b4*/ 	.word	0xffffffff


	//   ....[3]....
        /*02b8*/ 	.word	0xffffffff


	//   ....[4]....
        /*02bc*/ 	.word	0xffffffff


	//   ....[5]....
        /*02c0*/ 	.word	0xffffffff


	//   ....[6]....
        /*02c4*/ 	.word	0xffffffff


	//   ....[7]....
        /*02c8*/ 	.word	0xffffffff


	//   ....[8]....
        /*02cc*/ 	.word	0xffffffff


	//   ....[9]....
        /*02d0*/ 	.word	0xffffffff


	//   ....[10]....
        /*02d4*/ 	.word	0xffffffff


	//   ....[11]....
        /*02d8*/ 	.word	0xffffffff


	//   ....[12]....
        /*02dc*/ 	.word	0xffffffff


	//   ....[13]....
        /*02e0*/ 	.word	0xffffffff


	//   ....[14]....
        /*02e4*/ 	.word	0xffffffff


	//   ....[15]....
        /*02e8*/ 	.word	0xffffffff


	//   ....[16]....
        /*02ec*/ 	.word	0xffffffff


	//   ....[17]....
        /*02f0*/ 	.word	0xffffffff


	//   ....[18]....
        /*02f4*/ 	.word	0xffffffff


	//   ....[19]....
        /*02f8*/ 	.word	0xffffffff


	//   ....[20]....
        /*02fc*/ 	.word	0xffffffff


	//   ....[21]....
        /*0300*/ 	.word	0xffffffff


	//   ....[22]....
        /*0304*/ 	.word	0xffffffff


	//   ....[23]....
        /*0308*/ 	.word	0xffffffff


	//   ....[24]....
        /*030c*/ 	.word	0xffffffff


	//   ....[25]....
        /*0310*/ 	.word	0xffffffff


	//   ....[26]....
        /*0314*/ 	.word	0xffffffff


	//   ....[27]....
        /*0318*/ 	.word	0xffffffff


	//   ....[28]....
        /*031c*/ 	.word	0xffffffff


	//   ....[29]....
        /*0320*/ 	.word	0xffffffff


	//   ....[30]....
        /*0324*/ 	.word	0xffffffff


	//   ....[31]....
        /*0328*/ 	.word	0xffffffff


	//   ....[32]....
        /*032c*/ 	.word	0xffffffff


	//   ....[33]....
        /*0330*/ 	.word	0xffffffff


	//   ....[34]....
        /*0334*/ 	.word	0xffffffff


	//   ....[35]....
        /*0338*/ 	.word	0xffffffff


	//   ....[36]....
        /*033c*/ 	.word	0xffffffff


	//   ....[37]....
        /*0340*/ 	.word	0xffffffff


	//   ....[38]....
        /*0344*/ 	.word	0xffffffff


	//   ....[39]....
        /*0348*/ 	.word	0xffffffff


	//   ....[40]....
        /*034c*/ 	.word	0xffffffff


	//   ....[41]....
        /*0350*/ 	.word	0xffffffff


	//   ....[42]....
        /*0354*/ 	.word	0xffffffff


	//   ....[43]....
        /*0358*/ 	.word	0xffffffff


	//   ....[44]....
        /*035c*/ 	.word	0xffffffff


	//   ....[45]....
        /*0360*/ 	.word	0xffffffff


	//   ....[46]....
        /*0364*/ 	.word	0xffffffff


	//   ....[47]....
        /*0368*/ 	.word	0xffffffff


	//   ....[48]....
        /*036c*/ 	.word	0xffffffff


	//   ....[49]....
        /*0370*/ 	.word	0xffffffff


	//   ....[50]....
        /*0374*/ 	.word	0xffffffff


	//   ....[51]....
        /*0378*/ 	.word	0xffffffff


	//   ....[52]....
        /*037c*/ 	.word	0xffffffff


	//   ....[53]....
        /*0380*/ 	.word	0xffffffff


	//   ....[54]....
        /*0384*/ 	.word	0xffffffff


	//   ....[55]....
        /*0388*/ 	.word	0xffffffff


	//   ....[56]....
        /*038c*/ 	.word	0xffffffff


	//   ....[57]....
        /*0390*/ 	.word	0xffffffff


	//   ....[58]....
        /*0394*/ 	.word	0xffffffff


	//   ....[59]....
        /*0398*/ 	.word	0xffffffff


	//   ....[60]....
        /*039c*/ 	.word	0xffffffff


	//   ....[61]....
        /*03a0*/ 	.word	0xffffffff


	//   ....[62]....
        /*03a4*/ 	.word	0xffffffff


	//   ....[63]....
        /*03a8*/ 	.word	0xffffffff


	//   ....[64]....
        /*03ac*/ 	.word	0xffffffff


	//   ....[65]....
        /*03b0*/ 	.word	0xffffffff


	//   ....[66]....
        /*03b4*/ 	.word	0xffffffff


	//   ....[67]....
        /*03b8*/ 	.word	0xffffffff


	//   ....[68]....
        /*03bc*/ 	.word	0xffffffff


	//   ....[69]....
        /*03c0*/ 	.word	0xffffffff


	//   ....[70]....
        /*03c4*/ 	.word	0xffffffff


	//   ....[71]....
        /*03c8*/ 	.word	0xffffffff


	//   ....[72]....
        /*03cc*/ 	.word	0xffffffff


	//   ....[73]....
        /*03d0*/ 	.word	0xffffffff


	//   ....[74]....
        /*03d4*/ 	.word	0xffffffff


	//   ....[75]....
        /*03d8*/ 	.word	0xffffffff


	//   ....[76]....
        /*03dc*/ 	.word	0xffffffff


	//   ....[77]....
        /*03e0*/ 	.word	0xffffffff


	//   ....[78]....
        /*03e4*/ 	.word	0xffffffff


	//   ....[79]....
        /*03e8*/ 	.word	0xffffffff


	//   ....[80]....
        /*03ec*/ 	.word	0xffffffff


	//   ....[81]....
        /*03f0*/ 	.word	0xffffffff


	//   ....[82]....
        /*03f4*/ 	.word	0xffffffff


	//   ....[83]....
        /*03f8*/ 	.word	0xffffffff


	//   ....[84]....
        /*03fc*/ 	.word	0xffffffff


	//   ....[85]....
        /*0400*/ 	.word	0xffffffff


	//   ....[86]....
        /*0404*/ 	.word	0xffffffff


	//   ....[87]....
        /*0408*/ 	.word	0xffffffff


	//   ....[88]....
        /*040c*/ 	.word	0xffffffff


	//   ....[89]....
        /*0410*/ 	.word	0xffffffff


	//   ....[90]....
        /*0414*/ 	.word	0xffffffff


	//   ....[91]....
        /*0418*/ 	.word	0xffffffff


	//   ....[92]....
        /*041c*/ 	.word	0xffffffff


	//   ....[93]....
        /*0420*/ 	.word	0x0500000f


	//   ....[94]....
        /*0424*/ 	.word	0x0500000f


	//----- nvinfo : EIATTR_COOP_GROUP_INSTR_OFFSETS
	.align		4
.L_521:
        /*0428*/ 	.byte	0x04, 0x28
        /*042a*/ 	.short	(.L_523 - .L_522)


	//   ....[0]....
.L_522:
        /*042c*/ 	.word	0x00000070


	//   ....[1]....
        /*0430*/ 	.word	0x000001a0


	//   ....[2]....
        /*0434*/ 	.word	0x000001f0


	//   ....[3]....
        /*0438*/ 	.word	0x000003e0


	//   ....[4]....
        /*043c*/ 	.word	0x00000540


	//   ....[5]....
        /*0440*/ 	.word	0x00000660


	//   ....[6]....
        /*0444*/ 	.word	0x000007c0


	//   ....[7]....
        /*0448*/ 	.word	0x00001670


	//   ....[8]....
        /*044c*/ 	.word	0x00003220


	//   ....[9]....
        /*0450*/ 	.word	0x00003280


	//   ....[10]....
        /*0454*/ 	.word	0x00003c90


	//   ....[11]....
        /*0458*/ 	.word	0x00003d10


	//   ....[12]....
        /*045c*/ 	.word	0x00006630


	//   ....[13]....
        /*0460*/ 	.word	0x00006780


	//   ....[14]....
        /*0464*/ 	.word	0x00006fd0


	//   ....[15]....
        /*0468*/ 	.word	0x00007040


	//   ....[16]....
        /*046c*/ 	.word	0x00009810


	//   ....[17]....
        /*0470*/ 	.word	0x00009830


	//   ....[18]....
        /*0474*/ 	.word	0x00009870


	//   ....[19]....
        /*0478*/ 	.word	0x00009880


	//   ....[20]....
        /*047c*/ 	.word	0x0000b4a0


	//   ....[21]....
        /*0480*/ 	.word	0x0000b4b0


	//   ....[22]....
        /*0484*/ 	.word	0x0000b4e0


	//   ....[23]....
        /*0488*/ 	.word	0x0000b4f0


	//   ....[24]....
        /*048c*/ 	.word	0x0000cb60


	//   ....[25]....
        /*0490*/ 	.word	0x0000cb90


	//   ....[26]....
        /*0494*/ 	.word	0x0000cbc0


	//   ....[27]....
        /*0498*/ 	.word	0x0000cbf0


	//   ....[28]....
        /*049c*/ 	.word	0x0000cc20


	//   ....[29]....
        /*04a0*/ 	.word	0x0000cc70


	//   ....[30]....
        /*04a4*/ 	.word	0x0000cca0


	//   ....[31]....
        /*04a8*/ 	.word	0x0000ccd0


	//   ....[32]....
        /*04ac*/ 	.word	0x0000cd00


	//   ....[33]....
        /*04b0*/ 	.word	0x0000cd30


	//   ....[34]....
        /*04b4*/ 	.word	0x0000cd60


	//   ....[35]....
        /*04b8*/ 	.word	0x0000cd90


	//   ....[36]....
        /*04bc*/ 	.word	0x0000cdc0


	//   ....[37]....
        /*04c0*/ 	.word	0x0000cdf0


	//   ....[38]....
        /*04c4*/ 	.word	0x0000ce20


	//   ....[39]....
        /*04c8*/ 	.word	0x0000ce60


	//   ....[40]....
        /*04cc*/ 	.word	0x0000ce90


	//   ....[41]....
        /*04d0*/ 	.word	0x0000cee0


	//   ....[42]....
        /*04d4*/ 	.word	0x0000cf10


	//   ....[43]....
        /*04d8*/ 	.word	0x0000cf40


	//   ....[44]....
        /*04dc*/ 	.word	0x0000cf70


	//   ....[45]....
        /*04e0*/ 	.word	0x0000cfa0


	//   ....[46]....
        /*04e4*/ 	.word	0x0000cfd0


	//   ....[47]....
        /*04e8*/ 	.word	0x0000d000


	//   ....[48]....
        /*04ec*/ 	.word	0x0000d040


	//   ....[49]....
        /*04f0*/ 	.word	0x0000d070


	//   ....[50]....
        /*04f4*/ 	.word	0x0000d0a0


	//   ....[51]....
        /*04f8*/ 	.word	0x0000d0d0


	//   ....[52]....
        /*04fc*/ 	.word	0x0000d110


	//   ....[53]....
        /*0500*/ 	.word	0x0000d150


	//   ....[54]....
        /*0504*/ 	.word	0x0000d180


	//   ....[55]....
        /*0508*/ 	.word	0x0000d1b0


	//   ....[56]....
        /*050c*/ 	.word	0x0000d1f0


	//   ....[57]....
        /*0510*/ 	.word	0x0000d220


	//   ....[58]....
        /*0514*/ 	.word	0x0000d230


	//   ....[59]....
        /*0518*/ 	.word	0x0000d240


	//   ....[60]....
        /*051c*/ 	.word	0x0000d250


	//   ....[61]....
        /*0520*/ 	.word	0x0000d260


	//   ....[62]....
        /*0524*/ 	.word	0x0000d270


	//   ....[63]....
        /*0528*/ 	.word	0x0000d280


	//   ....[64]....
        /*052c*/ 	.word	0x0000d2c0


	//   ....[65]....
        /*0530*/ 	.word	0x0000d2d0


	//   ....[66]....
        /*0534*/ 	.word	0x0000d2e0


	//   ....[67]....
        /*0538*/ 	.word	0x0000d300


	//   ....[68]....
        /*053c*/ 	.word	0x0000d320


	//   ....[69]....
        /*0540*/ 	.word	0x0000d330


	//   ....[70]....
        /*0544*/ 	.word	0x0000d340


	//   ....[71]....
        /*0548*/ 	.word	0x0000d360


	//   ....[72]....
        /*054c*/ 	.word	0x0000d380


	//   ....[73]....
        /*0550*/ 	.word	0x0000d390


	//   ....[74]....
        /*0554*/ 	.word	0x0000d3c0


	//   ....[75]....
        /*0558*/ 	.word	0x0000d3d0


	//   ....[76]....
        /*055c*/ 	.word	0x0000d3f0


	//   ....[77]....
        /*0560*/ 	.word	0x0000d430


	//   ....[78]....
        /*0564*/ 	.word	0x0000d460


	//   ....[79]....
        /*0568*/ 	.word	0x0000d490


	//   ....[80]....
        /*056c*/ 	.word	0x0000d4c0


	//   ....[81]....
        /*0570*/ 	.word	0x0000d4f0


	//   ....[82]....
        /*0574*/ 	.word	0x0000d500


	//   ....[83]....
        /*0578*/ 	.word	0x0000d520


	//   ....[84]....
        /*057c*/ 	.word	0x0000d540


	//   ....[85]....
        /*0580*/ 	.word	0x0000d550


	//   ....[86]....
        /*0584*/ 	.word	0x0000d570


	//   ....[87]....
        /*0588*/ 	.word	0x0000d5a0


	//   ....[88]....
        /*058c*/ 	.word	0x0000d980


	//   ....[89]....
        /*0590*/ 	.word	0x0000e660


	//   ....[90]....
        /*0594*/ 	.word	0x0000f660


	//   ....[91]....
        /*0598*/ 	.word	0x00012180


	//   ....[92]....
        /*059c*/ 	.word	0x00012320


	//   ....[93]....
        /*05a0*/ 	.word	0x00012920


	//   ....[94]....
        /*05a4*/ 	.word	0x00012da0


	//----- nvinfo : EIATTR_REG_RECONFIG
	.align		4
.L_523:
        /*05a8*/ 	.byte	0x01, 0x54
	.zero		2


	//----- nvinfo : EIATTR_SYSCALL_OFFSETS
	.align		4
        /*05ac*/ 	.byte	0x04, 0x46
        /*05ae*/ 	.short	(.L_525 - .L_524)


	//   ....[0]....
.L_524:
        /*05b0*/ 	.word	0x00001820


	//   ....[1]....
        /*05b4*/ 	.word	0x0000f030


	//   ....[2]....
        /*05b8*/ 	.word	0x0000f170


	//   ....[3]....
        /*05bc*/ 	.word	0x0000f2b0


	//   ....[4]....
        /*05c0*/ 	.word	0x0000f3d0


	//----- nvinfo : EIATTR_MBARRIER_INSTR_OFFSETS
	.align		4
.L_525:
        /*05c4*/ 	.byte	0x04, 0x39
        /*05c6*/ 	.short	(.L_527 - .L_526)


	//   ....[0]....
.L_526:
        /*05c8*/ 	.word	0x00000290
        /*05cc*/ 	.word	0x000000ff
        /*05d0*/ 	.word	0x00038800
        /*05d4*/ 	.short	0x0100
        /*05d6*/ 	.byte	0x06
	.zero		1


	//   ....[1]....
        /*05d8*/ 	.word	0x000002a0
        /*05dc*/ 	.word	0x000000ff
        /*05e0*/ 	.word	0x00038820
        /*05e4*/ 	.short	0x0100
        /*05e6*/ 	.byte	0x06
	.zero		1


	//   ....[2]....
        /*05e8*/ 	.word	0x00000390
        /*05ec*/ 	.word	0x000000ff
        /*05f0*/ 	.word	0x00038830
        /*05f4*/ 	.short	0x0100
        /*05f6*/ 	.byte	0x08
	.zero		1


	//   ....[3]....
        /*05f8*/ 	.word	0x000003a0
        /*05fc*/ 	.word	0x000000ff
        /*0600*/ 	.word	0x00038840
        /*0604*/ 	.short	0x0100
        /*0606*/ 	.byte	0x08
	.zero		1


	//   ....[4]....
        /*0608*/ 	.word	0x000003b0
        /*060c*/ 	.word	0x000000ff
        /*0610*/ 	.word	0x00038838
        /*0614*/ 	.short	0x0100
        /*0616*/ 	.byte	0x08
	.zero		1


	//   ....[5]....
        /*0618*/ 	.word	0x000003c0
        /*061c*/ 	.word	0x000000ff
        /*0620*/ 	.word	0x00038848
        /*0624*/ 	.short	0x0100
        /*0626*/ 	.byte	0x08
	.zero		1


	//   ....[6]....
        /*0628*/ 	.word	0x000004f0
        /*062c*/ 	.word	0x000000ff
        /*0630*/ 	.word	0x00038850
        /*0634*/ 	.short	0x0100
        /*0636*/ 	.byte	0x08
	.zero		1


	//   ....[7]....
        /*0638*/ 	.word	0x00000500
        /*063c*/ 	.word	0x000000ff
        /*0640*/ 	.word	0x00038860
        /*0644*/ 	.short	0x0100
        /*0646*/ 	.byte	0x08
	.zero		1


	//   ....[8]....
        /*0648*/ 	.word	0x00000510
        /*064c*/ 	.word	0x000000ff
        /*0650*/ 	.word	0x00038858
        /*0654*/ 	.short	0x0100
        /*0656*/ 	.byte	0x08
	.zero		1


	//   ....[9]....
        /*0658*/ 	.word	0x00000520
        /*065c*/ 	.word	0x000000ff
        /*0660*/ 	.word	0x00038868
        /*0664*/ 	.short	0x0100
        /*0666*/ 	.byte	0x08
	.zero		1


	//   ....[10]....
        /*0668*/ 	.word	0x00000610
        /*066c*/ 	.word	0x000000ff
        /*0670*/ 	.word	0x00038870
        /*0674*/ 	.short	0x0100
        /*0676*/ 	.byte	0x06
	.zero		1


	//   ....[11]....
        /*0678*/ 	.word	0x00000620
        /*067c*/ 	.word	0x000000ff
        /*0680*/ 	.word	0x00038880
        /*0684*/ 	.short	0x0100
        /*0686*/ 	.byte	0x06
	.zero		1


	//   ....[12]....
        /*0688*/ 	.word	0x00000630
        /*068c*/ 	.word	0x000000ff
        /*0690*/ 	.word	0x00038878
        /*0694*/ 	.short	0x0100
        /*0696*/ 	.byte	0x06
	.zero		1


	//   ....[13]....
        /*0698*/ 	.word	0x00000640
        /*069c*/ 	.word	0x000000ff
        /*06a0*/ 	.word	0x00038888
        /*06a4*/ 	.short	0x0100
        /*06a6*/ 	.byte	0x06
	.zero		1


	//   ....[14]....
        /*06a8*/ 	.word	0x00000770
        /*06ac*/ 	.word	0x000000ff
        /*06b0*/ 	.word	0x00038890
        /*06b4*/ 	.short	0x0100
        /*06b6*/ 	.byte	0x08
	.zero		1


	//   ....[15]....
        /*06b8*/ 	.word	0x00000780
        /*06bc*/ 	.word	0x000000ff
        /*06c0*/ 	.word	0x000388a0
        /*06c4*/ 	.short	0x0100
        /*06c6*/ 	.byte	0x08
	.zero		1


	//   ....[16]....
        /*06c8*/ 	.word	0x00000790
        /*06cc*/ 	.word	0x000000ff
        /*06d0*/ 	.word	0x00038898
        /*06d4*/ 	.short	0x0100
        /*06d6*/ 	.byte	0x08
	.zero		1


	//   ....[17]....
        /*06d8*/ 	.word	0x000007a0
        /*06dc*/ 	.word	0x000000ff
        /*06e0*/ 	.word	0x000388a8
        /*06e4*/ 	.short	0x0100
        /*06e6*/ 	.byte	0x08
	.zero		1


	//   ....[18]....
        /*06e8*/ 	.word	0x000008d0
        /*06ec*/ 	.word	0x000000ff
        /*06f0*/ 	.word	0x000388b0
        /*06f4*/ 	.short	0x0100
        /*06f6*/ 	.byte	0x08
	.zero		1


	//   ....[19]....
        /*06f8*/ 	.word	0x000008e0
        /*06fc*/ 	.word	0x000000ff
        /*0700*/ 	.word	0x000388c0
        /*0704*/ 	.short	0x0100
        /*0706*/ 	.byte	0x08
	.zero		1


	//   ....[20]....
        /*0708*/ 	.word	0x000008f0
        /*070c*/ 	.word	0x000000ff
        /*0710*/ 	.word	0x000388b8
        /*0714*/ 	.short	0x0100
        /*0716*/ 	.byte	0x08
	.zero		1


	//   ....[21]....
        /*0718*/ 	.word	0x00000900
        /*071c*/ 	.word	0x000000ff
        /*0720*/ 	.word	0x000388c8
        /*0724*/ 	.short	0x0100
        /*0726*/ 	.byte	0x08
	.zero		1


	//   ....[22]....
        /*0728*/ 	.word	0x00001b70
        /*072c*/ 	.word	0x000000ff
        /*0730*/ 	.word	0x00038800
        /*0734*/ 	.short	0x010a
        /*0736*/ 	.byte	0x26
	.zero		1


	//   ....[23]....
        /*0738*/ 	.word	0x00001c10
        /*073c*/ 	.word	0x00000002
        /*0740*/ 	.word	0x00038830
        /*0744*/ 	.short	0x010a
        /*0746*/ 	.byte	0x3f
	.zero		1


	//   ....[24]....
        /*0748*/ 	.word	0x00001c80
        /*074c*/ 	.word	0x00000002
        /*0750*/ 	.word	0x00038830
        /*0754*/ 	.short	0x010a
        /*0756*/ 	.byte	0x3f
	.zero		1


	//   ....[25]....
        /*0758*/ 	.word	0x00002b60
        /*075c*/ 	.word	0x00000002
        /*0760*/ 	.word	0x00000000
        /*0764*/ 	.short	0x0101
        /*0766*/ 	.byte	0x3f
	.zero		1


	//   ....[26]....
        /*0768*/ 	.word	0x00005240
        /*076c*/ 	.word	0x000000ff
        /*0770*/ 	.word	0x00038830
        /*0774*/ 	.short	0x010a
        /*0776*/ 	.byte	0x06
	.zero		1


	//   ....[27]....
        /*0778*/ 	.word	0x00005280
        /*077c*/ 	.word	0x000000ff
        /*0780*/ 	.word	0x00038830
        /*0784*/ 	.short	0x010a
        /*0786*/ 	.byte	0x06
	.zero		1


	//   ....[28]....
        /*0788*/ 	.word	0x00005600
        /*078c*/ 	.word	0x000000ff
        /*0790*/ 	.word	0x00038850
        /*0794*/ 	.short	0x010a
        /*0796*/ 	.byte	0x0a
	.zero		1


	//   ....[29]....
        /*0798*/ 	.word	0x00005640
        /*079c*/ 	.word	0x000000ff
        /*07a0*/ 	.word	0x00038850
        /*07a4*/ 	.short	0x010a
        /*07a6*/ 	.byte	0x0a
	.zero		1


	//   ....[30]....
        /*07a8*/ 	.word	0x000079e0
        /*07ac*/ 	.word	0x00000002
        /*07b0*/ 	.word	0x00000000
        /*07b4*/ 	.short	0x0101
        /*07b6*/ 	.byte	0x3f
	.zero		1


	//   ....[31]....
        /*07b8*/ 	.word	0x00007c30
        /*07bc*/ 	.word	0x000000ff
        /*07c0*/ 	.word	0x00000000
        /*07c4*/ 	.short	0x0101
        /*07c6*/ 	.byte	0x0a
	.zero		1


	//   ....[32]....
        /*07c8*/ 	.word	0x000086f0
        /*07cc*/ 	.word	0x000000ff
        /*07d0*/ 	.word	0x00038830
        /*07d4*/ 	.short	0x010a
        /*07d6*/ 	.byte	0x0a
	.zero		1


	//   ....[33]....
        /*07d8*/ 	.word	0x00008730
        /*07dc*/ 	.word	0x000000ff
        /*07e0*/ 	.word	0x00038830
        /*07e4*/ 	.short	0x010a
        /*07e6*/ 	.byte	0x0a
	.zero		1


	//   ....[34]....
        /*07e8*/ 	.word	0x00008a80
        /*07ec*/ 	.word	0x000000ff
        /*07f0*/ 	.word	0x00038850
        /*07f4*/ 	.short	0x010a
        /*07f6*/ 	.byte	0x0a
	.zero		1


	//   ....[35]....
        /*07f8*/ 	.word	0x00008ac0
        /*07fc*/ 	.word	0x000000ff
        /*0800*/ 	.word	0x00038850
        /*0804*/ 	.short	0x010a
        /*0806*/ 	.byte	0x0a
	.zero		1


	//   ....[36]....
        /*0808*/ 	.word	0x0000a550
        /*080c*/ 	.word	0x00000002
        /*0810*/ 	.word	0x00000000
        /*0814*/ 	.short	0x0101
        /*0816*/ 	.byte	0x3f
	.zero		1


	//   ....[37]....
        /*0818*/ 	.word	0x0000a770
        /*081c*/ 	.word	0x000000ff
        /*0820*/ 	.word	0x00000000
        /*0824*/ 	.short	0x0101
        /*0826*/ 	.byte	0x06
	.zero		1


	//   ....[38]....
        /*0828*/ 	.word	0x0000b170
        /*082c*/ 	.word	0x000000ff
        /*0830*/ 	.word	0x00038850
        /*0834*/ 	.short	0x010a
        /*0836*/ 	.byte	0x0f
	.zero		1


	//   ....[39]....
        /*0838*/ 	.word	0x0000b1b0
        /*083c*/ 	.word	0x000000ff
        /*0840*/ 	.word	0x00038850
        /*0844*/ 	.short	0x010a
        /*0846*/ 	.byte	0x0f
	.zero		1


	//   ....[40]....
        /*0848*/ 	.word	0x0000bd20
        /*084c*/ 	.word	0x000000ff
        /*0850*/ 	.word	0x00000000
        /*0854*/ 	.short	0x0101
        /*0856*/ 	.byte	0x04
	.zero		1


	//   ....[41]....
        /*0858*/ 	.word	0x0000dbc0
        /*085c*/ 	.word	0x000000ff
        /*0860*/ 	.word	0x00000000
        /*0864*/ 	.short	0x0101
        /*0866*/ 	.byte	0x05
	.zero		1


	//   ....[42]....
        /*0868*/ 	.word	0x0000f880
        /*086c*/ 	.word	0x00000004
        /*0870*/ 	.word	0x00038880
        /*0874*/ 	.short	0x010a
        /*0876*/ 	.byte	0x3f
	.zero		1


	//   ....[43]....
        /*0878*/ 	.word	0x0000fa80
        /*087c*/ 	.word	0x00000004
        /*0880*/ 	.word	0x00038840
        /*0884*/ 	.short	0x010a
        /*0886*/ 	.byte	0x3f
	.zero		1


	//   ....[44]....
        /*0888*/ 	.word	0x0000fe60
        /*088c*/ 	.word	0x000000ff
        /*0890*/ 	.word	0x00038820
        /*0894*/ 	.short	0x010a
        /*0896*/ 	.byte	0x28
	.zero		1


	//   ....[45]....
        /*0898*/ 	.word	0x00010140
        /*089c*/ 	.word	0x00000004
        /*08a0*/ 	.word	0x00038880
        /*08a4*/ 	.short	0x010a
        /*08a6*/ 	.byte	0x3f
	.zero		1


	//   ....[46]....
        /*08a8*/ 	.word	0x000104b0
        /*08ac*/ 	.word	0x00000004
        /*08b0*/ 	.word	0x00038840
        /*08b4*/ 	.short	0x010a
        /*08b6*/ 	.byte	0x3f
	.zero		1


	//   ....[47]....
        /*08b8*/ 	.word	0x000108a0
        /*08bc*/ 	.word	0x00000003
        /*08c0*/ 	.word	0x00038870
        /*08c4*/ 	.short	0x010a
        /*08c6*/ 	.byte	0x3f
	.zero		1


	//   ....[48]....
        /*08c8*/ 	.word	0x00010910
        /*08cc*/ 	.word	0x00000002
        /*08d0*/ 	.word	0x00038860
        /*08d4*/ 	.short	0x010a
        /*08d6*/ 	.byte	0x3f
	.zero		1


	//   ....[49]....
        /*08d8*/ 	.word	0x00011310
        /*08dc*/ 	.word	0x00000002
        /*08e0*/ 	.word	0x00038850
        /*08e4*/ 	.short	0x0101
        /*08e6*/ 	.byte	0x3f
	.zero		1


	//   ....[50]....
        /*08e8*/ 	.word	0x00011350
        /*08ec*/ 	.word	0x00000002
        /*08f0*/ 	.word	0x00000000
        /*08f4*/ 	.short	0x0101
        /*08f6*/ 	.byte	0x3f
	.zero		1


	//   ....[51]....
        /*08f8*/ 	.word	0x00011510
        /*08fc*/ 	.word	0x00000003
        /*0900*/ 	.word	0x00038870
        /*0904*/ 	.short	0x010a
        /*0906*/ 	.byte	0x3f
	.zero		1


	//   ....[52]....
        /*0908*/ 	.word	0x000115a0
        /*090c*/ 	.word	0x00000003
        /*0910*/ 	.word	0x00038860
        /*0914*/ 	.short	0x010a
        /*0916*/ 	.byte	0x3f
	.zero		1


	//   ....[53]....
        /*0918*/ 	.word	0x00011f70
        /*091c*/ 	.word	0x00000003
        /*0920*/ 	.word	0x00038850
        /*0924*/ 	.short	0x0101
        /*0926*/ 	.byte	0x3f
	.zero		1


	//   ....[54]....
        /*0928*/ 	.word	0x00011fc0
        /*092c*/ 	.word	0x00000000
        /*0930*/ 	.word	0x00000000
        /*0934*/ 	.short	0x0101
        /*0936*/ 	.byte	0x3f
	.zero		1


	//   ....[55]....
        /*0938*/ 	.word	0x000122a0
        /*093c*/ 	.word	0x00000000
        /*0940*/ 	.word	0x00038820
        /*0944*/ 	.short	0x010a
        /*0946*/ 	.byte	0x3f
	.zero		1


	//   ....[56]....
        /*0948*/ 	.word	0x00012460
        /*094c*/ 	.word	0x00000006
        /*0950*/ 	.word	0x00000000
        /*0954*/ 	.short	0x010a
        /*0956*/ 	.byte	0x3f
	.zero		1


	//   ....[57]....
        /*0958*/ 	.word	0x000124d0
        /*095c*/ 	.word	0x00000007
        /*0960*/ 	.word	0x00000000
        /*0964*/ 	.short	0x010a
        /*0966*/ 	.byte	0x3f
	.zero		1


	//   ....[58]....
        /*0968*/ 	.word	0x00012530
        /*096c*/ 	.word	0x00000004
        /*0970*/ 	.word	0x00038860
        /*0974*/ 	.short	0x010a
        /*0976*/ 	.byte	0x3f
	.zero		1


	//   ....[59]....
        /*0978*/ 	.word	0x00012580
        /*097c*/ 	.word	0x00000003
        /*0980*/ 	.word	0x00038860
        /*0984*/ 	.short	0x010a
        /*0986*/ 	.byte	0x3f
	.zero		1


	//   ....[60]....
        /*0988*/ 	.word	0x000125c0
        /*098c*/ 	.word	0x00000004
        /*0990*/ 	.word	0x00038880
        /*0994*/ 	.short	0x010a
        /*0996*/ 	.byte	0x3f
	.zero		1


	//   ....[61]....
        /*0998*/ 	.word	0x000125e0
        /*099c*/ 	.word	0x00000003
        /*09a0*/ 	.word	0x00038880
        /*09a4*/ 	.short	0x010a
        /*09a6*/ 	.byte	0x3f
	.zero		1


	//   ....[62]....
        /*09a8*/ 	.word	0x00012650
        /*09ac*/ 	.word	0x00000003
        /*09b0*/ 	.word	0x00038800
        /*09b4*/ 	.short	0x010a
        /*09b6*/ 	.byte	0x3f
	.zero		1


	//   ....[63]....
        /*09b8*/ 	.word	0x000126a0
        /*09bc*/ 	.word	0x00000002
        /*09c0*/ 	.word	0x00038830
        /*09c4*/ 	.short	0x010a
        /*09c6*/ 	.byte	0x3f
	.zero		1


	//   ....[64]....
        /*09c8*/ 	.word	0x00012700
        /*09cc*/ 	.word	0x00000007
        /*09d0*/ 	.word	0x00038830
        /*09d4*/ 	.short	0x010a
        /*09d6*/ 	.byte	0x3f
	.zero		1


	//   ....[65]....
        /*09d8*/ 	.word	0x00012760
        /*09dc*/ 	.word	0x00000007
        /*09e0*/ 	.word	0x00038850
        /*09e4*/ 	.short	0x010a
        /*09e6*/ 	.byte	0x3f
	.zero		1


	//   ....[66]....
        /*09e8*/ 	.word	0x000127c0
        /*09ec*/ 	.word	0x00000007
        /*09f0*/ 	.word	0x00038830
        /*09f4*/ 	.short	0x010a
        /*09f6*/ 	.byte	0x3f
	.zero		1


	//   ....[67]....
        /*09f8*/ 	.word	0x00012820
        /*09fc*/ 	.word	0x00000007
        /*0a00*/ 	.word	0x00038850
        /*0a04*/ 	.short	0x010a
        /*0a06*/ 	.byte	0x3f
	.zero		1


	//   ....[68]....
        /*0a08*/ 	.word	0x00012880
        /*0a0c*/ 	.word	0x00000005
        /*0a10*/ 	.word	0x00038850
        /*0a14*/ 	.short	0x010a
        /*0a16*/ 	.byte	0x3f
	.zero		1


	//   ....[69]....
        /*0a18*/ 	.word	0x000129d0
        /*0a1c*/ 	.word	0x00000004
        /*0a20*/ 	.word	0x00038880
        /*0a24*/ 	.short	0x010a
        /*0a26*/ 	.byte	0x3f
	.zero		1


	//   ....[70]....
        /*0a28*/ 	.word	0x00012a20
        /*0a2c*/ 	.word	0x00000004
        /*0a30*/ 	.word	0x00038840
        /*0a34*/ 	.short	0x010a
        /*0a36*/ 	.byte	0x3f
	.zero		1


	//   ....[71]....
        /*0a38*/ 	.word	0x00012a70
        /*0a3c*/ 	.word	0x00000011
        /*0a40*/ 	.word	0x00038820
        /*0a44*/ 	.short	0x010a
        /*0a46*/ 	.byte	0x3f
	.zero		1


	//   ....[72]....
        /*0a48*/ 	.word	0x00012ac0
        /*0a4c*/ 	.word	0x00000004
        /*0a50*/ 	.word	0x00038880
        /*0a54*/ 	.short	0x010a
        /*0a56*/ 	.byte	0x3f
	.zero		1


	//   ....[73]....
        /*0a58*/ 	.word	0x00012b10
        /*0a5c*/ 	.word	0x00000004
        /*0a60*/ 	.word	0x00038840
        /*0a64*/ 	.short	0x010a
        /*0a66*/ 	.byte	0x3f
	.zero		1


	//   ....[74]....
        /*0a68*/ 	.word	0x00012b70
        /*0a6c*/ 	.word	0x00000003
        /*0a70*/ 	.word	0x00038870
        /*0a74*/ 	.short	0x010a
        /*0a76*/ 	.byte	0x3f
	.zero		1


	//   ....[75]....
        /*0a78*/ 	.word	0x00012bd0
        /*0a7c*/ 	.word	0x00000004
        /*0a80*/ 	.word	0x00038860
        /*0a84*/ 	.short	0x010a
        /*0a86*/ 	.byte	0x3f
	.zero		1


	//   ....[76]....
        /*0a88*/ 	.word	0x00012c20
        /*0a8c*/ 	.word	0x00000003
        /*0a90*/ 	.word	0x00038870
        /*0a94*/ 	.short	0x010a
        /*0a96*/ 	.byte	0x3f
	.zero		1


	//   ....[77]....
        /*0a98*/ 	.word	0x00012c70
        /*0a9c*/ 	.word	0x00000003
        /*0aa0*/ 	.word	0x00038860
        /*0aa4*/ 	.short	0x010a
        /*0aa6*/ 	.byte	0x3f
	.zero		1


	//   ....[78]....
        /*0aa8*/ 	.word	0x00012cc0
        /*0aac*/ 	.word	0x00000000
        /*0ab0*/ 	.word	0x00038820
        /*0ab4*/ 	.short	0x010a
        /*0ab6*/ 	.byte	0x3f
	.zero		1


	//   ....[79]....
        /*0ab8*/ 	.word	0x00012e60
        /*0abc*/ 	.word	0x00000006
        /*0ac0*/ 	.word	0x00000000
        /*0ac4*/ 	.short	0x010a
        /*0ac6*/ 	.byte	0x3f
	.zero		1


	//   ....[80]....
        /*0ac8*/ 	.word	0x00012eb0
        /*0acc*/ 	.word	0x00000007
        /*0ad0*/ 	.word	0x00000000
        /*0ad4*/ 	.short	0x010a
        /*0ad6*/ 	.byte	0x3f
	.zero		1


	//   ....[81]....
        /*0ad8*/ 	.word	0x00012f00
        /*0adc*/ 	.word	0x00000004
        /*0ae0*/ 	.word	0x00038860
        /*0ae4*/ 	.short	0x010a
        /*0ae6*/ 	.byte	0x3f
	.zero		1


	//   ....[82]....
        /*0ae8*/ 	.word	0x00012f50
        /*0aec*/ 	.word	0x00000003
        /*0af0*/ 	.word	0x00038860
        /*0af4*/ 	.short	0x010a
        /*0af6*/ 	.byte	0x3f
	.zero		1


	//   ....[83]....
        /*0af8*/ 	.word	0x00012fa0
        /*0afc*/ 	.word	0x00000004
        /*0b00*/ 	.word	0x00038880
        /*0b04*/ 	.short	0x010a
        /*0b06*/ 	.byte	0x3f
	.zero		1


	//----- nvinfo : EIATTR_NUM_MBARRIERS
	.align		4
.L_527:
        /*0b08*/ 	.byte	0x03, 0x38
        /*0b0a*/ 	.short	0x0016


	//----- nvinfo : EIATTR_EXIT_INSTR_OFFSETS
	.align		4
        /*0b0c*/ 	.byte	0x04, 0x1c
        /*0b0e*/ 	.short	(.L_529 - .L_528)


	//   ....[0]....
.L_528:
        /*0b10*/ 	.word	0x00000a60


	//   ....[1]....
        /*0b14*/ 	.word	0x0000e610


	//   ....[2]....
        /*0b18*/ 	.word	0x00012630


	//----- nvinfo : EIATTR_MAX_THREADS
	.align		4
.L_529:
        /*0b1c*/ 	.byte	0x04, 0x05
        /*0b1e*/ 	.short	(.L_531 - .L_530)
.L_530:
        /*0b20*/ 	.word	0x00000180
        /*0b24*/ 	.word	0x00000001
        /*0b28*/ 	.word	0x00000001


	//----- nvinfo : EIATTR_CRS_STACK_SIZE
	.align		4
.L_531:
        /*0b2c*/ 	.byte	0x04, 0x1e
        /*0b2e*/ 	.short	(.L_533 - .L_532)
.L_532:
        /*0b30*/ 	.word	0x00000000


	//----- nvinfo : EIATTR_CBANK_PARAM_SIZE
	.align		4
.L_533:
        /*0b34*/ 	.byte	0x03, 0x19
        /*0b36*/ 	.short	0x0bf0


	//----- nvinfo : EIATTR_PARAM_CBANK
	.align		4
        /*0b38*/ 	.byte	0x04, 0x0a
        /*0b3a*/ 	.short	(.L_535 - .L_534)
	.align		4
.L_534:
        /*0b3c*/ 	.word	index@(.nv.constant0._ZN7cutlass13device_kernelIN5flash11enable_sm90INS1_16FlashAttnFwdSm90INS1_25CollectiveMainloopFwdSm90ILi2EN4cute5tupleIJNS5_1CILi1EEES8_S8_EEENS6_IJNS7_ILi128EEESA_NS7_ILi256EEEEEELi256ENS_12float_e4m3_tEfNS_4arch4Sm90ELb1ELb0ELb1ELb0ELb0ELb0ELb0ELb1ELb1ELb0ELb0ELb0EEENS1_21CollectiveEpilogueFwdINS6_IJSA_SB_SA_EEES9_NS_10bfloat16_tESF_Li256ELb0ELb0ELb0ELb1EEENS1_30DynamicPersistentTileSchedulerILi256ELi128ELb0ELb0ELb1EEEEEEEEEvNT_6ParamsE)
        /*0b40*/ 	.short	0x0210
        /*0b42*/ 	.short	0x0bf0


	//----- nvinfo : EIATTR_SW_WAR
	.align		4
.L_535:
        /*0b44*/ 	.byte	0x04, 0x36
        /*0b46*/ 	.short	(.L_537 - .L_536)
.L_536:
        /*0b48*/ 	.word	0x00000008
.L_537:


//--------------------- .nv.info._ZN7cutlass13device_kernelIN5flash11enable_sm90INS1_16FlashAttnFwdSm90INS1_25CollectiveMainloopFwdSm90ILi2EN4cute5tupleIJNS5_1CILi1EEES8_S8_EEENS6_IJNS7_ILi128EEESA_NS7_ILi256EEEEEELi256ENS_12float_e4m3_tEfNS_4arch4Sm90ELb1ELb0ELb1ELb1ELb0ELb0ELb0ELb1ELb1ELb0ELb0ELb0EEENS1_21CollectiveEpilogueFwdINS6_IJSA_SB_SA_EEES9_NS_10bfloat16_tESF_Li256ELb1ELb0ELb0ELb1EEENS1_36VarlenDynamicPersistentTileSchedulerILi128ELi128ELi256ELi128ELb0ELb0ELb1ELb1ELb1ELb1EEEEEEEEEvNT_6ParamsE --------------------------
	.section	.nv.info._ZN7cutlass13device_kernelIN5flash11enable_sm90INS1_16FlashAttnFwdSm90INS1_25CollectiveMainloopFwdSm90ILi2EN4cute5tupleIJNS5_1CILi1EEES8_S8_EEENS6_IJNS7_ILi128EEESA_NS7_ILi256EEEEEELi256ENS_12float_e4m3_tEfNS_4arch4Sm90ELb1ELb0ELb1ELb1ELb0ELb0ELb0ELb1ELb1ELb0ELb0ELb0EEENS1_21CollectiveEpilogueFwdINS6_IJSA_SB_SA_EEES9_NS_10bfloat16_tESF_Li256ELb1ELb0ELb0ELb1EEENS1_36VarlenDynamicPersistentTileSchedulerILi128ELi128ELi256ELi128ELb0ELb0ELb1ELb1ELb1ELb1EEEEEEEEEvNT_6ParamsE,"",@"SHT_CUDA_INFO"
	.sectionflags	@""
	.align	4


	//----- nvinfo : EIATTR_CUDA_API_VERSION
	.align		4
        /*0000*/ 	.byte	0x04, 0x37
        /*0002*/ 	.short	(.L_539 - .L_538)
.L_538:
        /*0004*/ 	.word	0x00000082


	//----- nvinfo : EIATTR_KPARAM_INFO
	.align		4
.L_539:
        /*0008*/ 	.byte	0x04, 0x17
        /*000a*/ 	.short	(.L_541 - .L_540)
.L_540:
        /*000c*/ 	.word	0x00000000
        /*0010*/ 	.short	0x0000
        /*0012*/ 	.short	0x0070
        /*0014*/ 	.byte	0x00, 0xf0, 0x01, 0x28


	//----- nvinfo : EIATTR_SPARSE_MMA_MASK
	.align		4
.L_541:
        /*0018*/ 	.byte	0x03, 0x50
        /*001a*/ 	.short	0x0000


	//----- nvinfo : EIATTR_MAXREG_COUNT
	.align		4
        /*001c*/ 	.byte	0x03, 0x1b
        /*001e*/ 	.short	0x00a8


	//----- nvinfo : EIATTR_NUM_BARRIERS
	.align		4
        /*0020*/ 	.byte	0x02, 0x4c
        /*0022*/ 	.byte	0x10
	.zero		1


	//----- nvinfo : EIATTR_EXTERNS
	.align		4
        /*0024*/ 	.byte	0x04, 0x0f
        /*0026*/ 	.short	(.L_543 - .L_542)


	//   ....[0]....
	.align		4
.L_542:
        /*0028*/ 	.word	index@(__assertfail)


	//----- nvinfo : EIATTR_ANNOTATIONS
	.align		4
.L_543:
        /*002c*/ 	.byte	0x04, 0x55
        /*002e*/ 	.short	(.L_545 - .L_544)


	//   ....[0]....
.L_544:
        /* <DEDUP_REMOVED lines=46> */


	//----- nvinfo : EIATTR_MERCURY_ISA_VERSION
	.align		4
.L_545:
        /*02f8*/ 	.byte	0x03, 0x5f
        /*02fa*/ 	.short	0x0101


	//----- nvinfo : EIATTR_UNUSED_LOAD_BYTE_OFFSET
	.align		4
        /*02fc*/ 	.byte	0x04, 0x44
        /*02fe*/ 	.short	(.L_547 - .L_546)


	//   ....[0]....
.L_546:
        /*0300*/ 	.word	0x00000a70
        /*0304*/ 	.word	0x0000fff0


	//   ....[1]....
        /*0308*/ 	.word	0x0000c070
        /*030c*/ 	.word	0x0000fff0


	//----- nvinfo : EIATTR_INT_WARP_WIDE_INSTR_OFFSETS
	.align		4
.L_547:
        /*0310*/ 	.byte	0x04, 0x31
        /*0312*/ 	.short	(.L_549 - .L_548)


	//   ....[0]....
.L_548:
        /*0314*/ 	.word	0x00000160


	//   ....[1]....
        /*0318*/ 	.word	0x000001a0


	//   ....[2]....
        /*031c*/ 	.word	0x00000210


	//   ....[3]....
        /*0320*/ 	.word	0x00010d10


	//   ....[4]....
        /*0324*/ 	.word	0x00010da0


	//   ....[5]....
        /*0328*/ 	.word	0x00011500


	//   ....[6]....
        /*032c*/ 	.word	0x00013390


	//   ....[7]....
        /*0330*/ 	.word	0x00013420


	//----- nvinfo : EIATTR_COOP_GROUP_MASK_REGIDS
	.align		4
.L_549:
        /*0334*/ 	.byte	0x04, 0x29
        /*0336*/ 	.short	(.L_551 - .L_550)


	//   ....[0]....
.L_550:
        /*0338*/ 	.word	0xffffffff


	//   ....[1]....
        /*033c*/ 	.word	0xffffffff


	//   ....[2]....
        /*0340*/ 	.word	0xffffffff


	//   ....[3]....
        /*0344*/ 	.word	0xffffffff


	//   ....[4]....
        /*0348*/ 	.word	0xffffffff


	//   ....[5]....
        /*034c*/ 	.word	0xffffffff


	//   ....[6]....
        /*0350*/ 	.word	0xffffffff


	//   ....[7]....
        /*0354*/ 	.word	0xffffffff


	//   ....[8]....
        /*0358*/ 	.word	0xffffffff


	//   ....[9]....
        /*035c*/ 	.word	0xffffffff


	//   ....[10]....
        /*0360*/ 	.word	0xffffffff


	//   ....[11]....
        /*0364*/ 	.word	0xffffffff


	//   ....[12]....
        /*0368*/ 	.word	0xffffffff


	//   ....[13]....
        /*036c*/ 	.word	0xffffffff


	//   ....[14]....
        /*0370*/ 	.word	0xffffffff


	//   ....[15]....
        /*0374*/ 	.word	0xffffffff


	//   ....[16]....
        /*0378*/ 	.word	0xffffffff


	//   ....[17]....
        /*037c*/ 	.word	0xffffffff


	//   ....[18]....
        /*0380*/ 	.word	0xffffffff


	//   ....[19]....
        /*0384*/ 	.word	0xffffffff


	//   ....[20]....
        /*0388*/ 	.word	0xffffffff


	//   ....[21]....
        /*038c*/ 	.word	0xffffffff


	//   ....[22]....
        /*0390*/ 	.word	0xffffffff


	//   ....[23]....
        /*0394*/ 	.word	0xffffffff


	//   ....[24]....
        /*0398*/ 	.word	0xffffffff


	//   ....[25]....
        /*039c*/ 	.word	0xffffffff


	//   ....[26]....
        /*03a0*/ 	.word	0xffffffff


	//   ....[27]....
        /*03a4*/ 	.word	0xffffffff


	//   ....[28]....
        /*03a8*/ 	.word	0xffffffff


	//   ....[29]....
        /*03ac*/ 	.word	0xffffffff


	//   ....[30]....
        /*03b0*/ 	.word	0xffffffff


	//   ....[31]....
        /*03b4*/ 	.word	0xffffffff


	//   ....[32]....
        /*03b8*/ 	.word	0xffffffff


	//   ....[33]....
        /*03bc*/ 	.word	0xffffffff


	//   ....[34]....
        /*03c0*/ 	.word	0xffffffff


	//   ....[35]....
        /*03c4*/ 	.word	0xffffffff


	//   ....[36]....
        /*03c8*/ 	.word	0xffffffff


	//   ....[37]....
        /*03cc*/ 	.word	0xffffffff


	//   ....[38]....
        /*03d0*/ 	.word	0xffffffff


	//   ....[39]....
        /*03d4*/ 	.word	0xffffffff


	//   ....[40]....
        /*03d8*/ 	.word	0xffffffff


	//   ....[41]....
        /*03dc*/ 	.word	0xffffffff


	//   ....[42]....
        /*03e0*/ 	.word	0xffffffff


	//   ....[43]....
        /*03e4*/ 	.word	0xffffffff


	//   ....[44]....
        /*03e8*/ 	.word	0xffffffff


	//   ....[45]....
        /*03ec*/ 	.word	0xffffffff


	//   ....[46]....
        /*03f0*/ 	.word	0xffffffff


	//   ....[47]....
        /*03f4*/ 	.word	0xffffffff


	//   ....[48]....
        /*03f8*/ 	.word	0xffffffff


	//   ....[49]....
        /*03fc*/ 	.word	0xffffffff


	//   ....[50]....
        /*0400*/ 	.word	0xffffffff


	//   ....[51]....
        /*0404*/ 	.word	0xffffffff


	//   ....[52]....
        /*0408*/ 	.word	0xffffffff


	//   ....[53]....
        /*040c*/ 	.word	0xffffffff


	//   ....[54]....
        /*0410*/ 	.word	0xffffffff


	//   ....[55]....
        /*0414*/ 	.word	0xffffffff


	//   ....[56]....
        /*0418*/ 	.word	0xffffffff


	//   ....[57]....
        /*041c*/ 	.word	0xffffffff


	//   ....[58]....
        /*0420*/ 	.word	0xffffffff


	//   ....[59]....
        /*0424*/ 	.word	0xffffffff


	//   ....[60]....
        /*0428*/ 	.word	0xffffffff


	//   ....[61]....
        /*042c*/ 	.word	0xffffffff


	//   ....[62]....
        /*0430*/ 	.word	0xffffffff


	//   ....[63]....
        /*0434*/ 	.word	0xffffffff


	//   ....[64]....
        /*0438*/ 	.word	0xffffffff


	//   ....[65]....
        /*043c*/ 	.word	0xffffffff


	//   ....[66]....
        /*0440*/ 	.word	0xffffffff


	//   ....[67]....
        /*0444*/ 	.word	0xffffffff


	//   ....[68]....
        /*0448*/ 	.word	0xffffffff


	//   ....[69]....
        /*044c*/ 	.word	0xffffffff


	//   ....[70]....
        /*0450*/ 	.word	0xffffffff


	//   ....[71]....
        /*0454*/ 	.word	0xffffffff


	//   ....[72]....
        /*0458*/ 	.word	0xffffffff


	//   ....[73]....
        /*045c*/ 	.word	0xffffffff


	//   ....[74]....
        /*0460*/ 	.word	0xffffffff


	//   ....[75]....
        /*0464*/ 	.word	0xffffffff


	//   ....[76]....
        /*0468*/ 	.word	0xffffffff


	//   ....[77]....
        /*046c*/ 	.word	0xffffffff


	//   ....[78]....
        /*0470*/ 	.word	0xffffffff


	//   ....[79]....
        /*0474*/ 	.word	0xffffffff


	//   ....[80]....
        /*0478*/ 	.word	0xffffffff


	//   ....[81]....
        /*047c*/ 	.word	0xffffffff


	//   ....[82]....
        /*0480*/ 	.word	0xffffffff


	//   ....[83]....
        /*0484*/ 	.word	0xffffffff


	//   ....[84]....
        /*0488*/ 	.word	0xffffffff


	//   ....[85]....
        /*048c*/ 	.word	0xffffffff


	//   ....[86]....
        /*0490*/ 	.word	0xffffffff


	//   ....[87]....
        /*0494*/ 	.word	0xffffffff


	//   ....[88]....
        /*0498*/ 	.word	0xffffffff


	//   ....[89]....
        /*049c*/ 	.word	0xffffffff


	//   ....[90]....
        /*04a0*/ 	.word	0xffffffff


	//   ....[91]....
        /*04a4*/ 	.word	0xffffffff


	//   ....[92]....
        /*04a8*/ 	.word	0xffffffff


	//   ....[93]....
        /*04ac*/ 	.word	0xffffffff


	//   ....[94]....
        /*04b0*/ 	.word	0xffffffff


	//   ....[95]....
        /*04b4*/ 	.word	0xffffffff


	//   ....[96]....
        /*04b8*/ 	.word	0xffffffff


	//   ....[97]....
        /*04bc*/ 	.word	0xffffffff


	//   ....[98]....
        /*04c0*/ 	.word	0xffffffff


	//   ....[99]....
        /*04c4*/ 	.word	0xffffffff


	//   ....[100]....
        /*04c8*/ 	.word	0xffffffff


	//   ....[101]....
        /*04cc*/ 	.word	0xffffffff


	//   ....[102]....
        /*04d0*/ 	.word	0xffffffff


	//   ....[103]....
        /*04d4*/ 	.word	0xffffffff


	//   ....[104]....
        /*04d8*/ 	.word	0xffffffff


	//   ....[105]....
        /*04dc*/ 	.word	0xffffffff


	//   ....[106]....
        /*04e0*/ 	.word	0xffffffff


	//   ....[107]....
        /*04e4*/ 	.word	0xffffffff


	//   ....[108]....
        /*04e8*/ 	.word	0xffffffff


	//   ....[109]....
        /*04ec*/ 	.word	0xffffffff


	//   ....[110]....
        /*04f0*/ 	.word	0xffffffff


	//   ....[111]....
        /*04f4*/ 	.word	0xffffffff


	//   ....[112]....
        /*04f8*/ 	.word	0xffffffff


	//   ....[113]....
        /*04fc*/ 	.word	0xffffffff


	//   ....[114]....
        /*0500*/ 	.word	0xffffffff


	//   ....[115]....
        /*0504*/ 	.word	0xffffffff


	//   ....[116]....
        /*0508*/ 	.word	0xffffffff


	//   ....[117]....
        /*050c*/ 	.word	0xffffffff


	//   ....[118]....
        /*0510*/ 	.word	0xffffffff


	//   ....[119]....
        /*0514*/ 	.word	0xffffffff


	//   ....[120]....
        /*0518*/ 	.word	0xffffffff


	//   ....[121]....
        /*051c*/ 	.word	0xffffffff


	//   ....[122]....
        /*0520*/ 	.word	0xffffffff


	//   ....[123]....
        /*0524*/ 	.word	0x0500000f


	//   ....[124]....
        /*0528*/ 	.word	0x0500000f


	//----- nvinfo : EIATTR_COOP_GROUP_INSTR_OFFSETS
	.align		4
.L_551:
        /*052c*/ 	.byte	0x04, 0x28
        /*052e*/ 	.short	(.L_553 - .L_552)


	//   ....[0]....
.L_552:
        /*0530*/ 	.word	0x00000070


	//   ....[1]....
        /*0534*/ 	.word	0x00000170


	//   ....[2]....
        /*0538*/ 	.word	0x000001c0


	//   ....[3]....
        /*053c*/ 	.word	0x000003f0


	//   ....[4]....
        /*0540*/ 	.word	0x00000550


	//   ....[5]....
        /*0544*/ 	.word	0x00000670


	//   ....[6]....
        /*0548*/ 	.word	0x000007d0


	//   ....[7]....
        /*054c*/ 	.word	0x000017c0


	//   ....[8]....
        /*0550*/ 	.word	0x00003390


	//   ....[9]....
        /*0554*/ 	.word	0x00003400


	//   ....[10]....
        /*0558*/ 	.word	0x00003e20


	//   ....[11]....
        /*055c*/ 	.word	0x00003e80


	//   ....[12]....
        /*0560*/ 	.word	0x000064f0


	//   ....[13]....
        /*0564*/ 	.word	0x00006630


	//   ....[14]....
        /*0568*/ 	.word	0x00006ff0


	//   ....[15]....
        /*056c*/ 	.word	0x000070a0


	//   ....[16]....
        /*0570*/ 	.word	0x00009890


	//   ....[17]....
        /*0574*/ 	.word	0x000098b0


	//   ....[18]....
        /*0578*/ 	.word	0x000098e0


	//   ....[19]....
        /*057c*/ 	.word	0x000098f0


	//   ....[20]....
        /*0580*/ 	.word	0x0000b520


	//   ....[21]....
        /*0584*/ 	.word	0x0000b530


	//   ....[22]....
        /*0588*/ 	.word	0x0000b560


	//   ....[23]....
        /*058c*/ 	.word	0x0000b570


	//   ....[24]....
        /*0590*/ 	.word	0x0000cc20


	//   ....[25]....
        /*0594*/ 	.word	0x0000cc50


	//   ....[26]....
        /*0598*/ 	.word	0x0000cc80


	//   ....[27]....
        /*059c*/ 	.word	0x0000ccb0


	//   ....[28]....
        /*05a0*/ 	.word	0x0000cce0


	//   ....[29]....
        /*05a4*/ 	.word	0x0000cd10


	//   ....[30]....
        /*05a8*/ 	.word	0x0000cd40


	//   ....[31]....
        /*05ac*/ 	.word	0x0000cd70


	//   ....[32]....
        /*05b0*/ 	.word	0x0000cda0


	//   ....[33]....
        /*05b4*/ 	.word	0x0000cdd0


	//   ....[34]....
        /*05b8*/ 	.word	0x0000ce00


	//   ....[35]....
        /*05bc*/ 	.word	0x0000ce30


	//   ....[36]....
        /*05c0*/ 	.word	0x0000ce60


	//   ....[37]....
        /*05c4*/ 	.word	0x0000ceb0


	//   ....[38]....
        /*05c8*/ 	.word	0x0000cf00


	//   ....[39]....
        /*05cc*/ 	.word	0x0000cf50


	//   ....[40]....
        /*05d0*/ 	.word	0x0000cf80


	//   ....[41]....
        /*05d4*/ 	.word	0x0000cfb0


	//   ....[42]....
        /*05d8*/ 	.word	0x0000cff0


	//   ....[43]....
        /*05dc*/ 	.word	0x0000d030


	//   ....[44]....
        /*05e0*/ 	.word	0x0000d060


	//   ....[45]....
        /*05e4*/ 	.word	0x0000d090


	//   ....[46]....
        /*05e8*/ 	.word	0x0000d0c0


	//   ....[47]....
        /*05ec*/ 	.word	0x0000d0f0


	//   ....[48]....
        /*05f0*/ 	.word	0x0000d120


	//   ....[49]....
        /*05f4*/ 	.word	0x0000d150


	//   ....[50]....
        /*05f8*/ 	.word	0x0000d180


	//   ....[51]....
        /*05fc*/ 	.word	0x0000d1b0


	//   ....[52]....
        /*0600*/ 	.word	0x0000d1e0


	//   ....[53]....
        /*0604*/ 	.word	0x0000d260


	//   ....[54]....
        /*0608*/ 	.word	0x0000d290


	//   ....[55]....
        /*060c*/ 	.word	0x0000d2c0


	//   ....[56]....
        /*0610*/ 	.word	0x0000d2f0


	//   ....[57]....
        /*0614*/ 	.word	0x0000d320


	//   ....[58]....
        /*0618*/ 	.word	0x0000d350


	//   ....[59]....
        /*061c*/ 	.word	0x0000d380


	//   ....[60]....
        /*0620*/ 	.word	0x0000d3b0


	//   ....[61]....
        /*0624*/ 	.word	0x0000d3e0


	//   ....[62]....
        /*0628*/ 	.word	0x0000d410


	//   ....[63]....
        /*062c*/ 	.word	0x0000d440


	//   ....[64]....
        /*0630*/ 	.word	0x0000d460


	//   ....[65]....
        /*0634*/ 	.word	0x0000d470


	//   ....[66]....
        /*0638*/ 	.word	0x0000d480


	//   ....[67]....
        /*063c*/ 	.word	0x0000d490


	//   ....[68]....
        /*0640*/ 	.word	0x0000d4a0


	//   ....[69]....
        /*0644*/ 	.word	0x0000d4b0


	//   ....[70]....
        /*0648*/ 	.word	0x0000d4c0


	//   ....[71]....
        /*064c*/ 	.word	0x0000d4d0


	//   ....[72]....
        /*0650*/ 	.word	0x0000d4e0


	//   ....[73]....
        /*0654*/ 	.word	0x0000d4f0


	//   ....[74]....
        /*0658*/ 	.word	0x0000d500


	//   ....[75]....
        /*065c*/ 	.word	0x0000d510


	//   ....[76]....
        /*0660*/ 	.word	0x0000d520


	//   ....[77]....
        /*0664*/ 	.word	0x0000d530


	//   ....[78]....
        /*0668*/ 	.word	0x0000d550


	//   ....[79]....
        /*066c*/ 	.word	0x0000d560


	//   ....[80]....
        /*0670*/ 	.word	0x0000d570


	//   ....[81]....
        /*0674*/ 	.word	0x0000d580


	//   ....[82]....
        /*0678*/ 	.word	0x0000d590


	//   ....[83]....
        /*067c*/ 	.word	0x0000d5a0


	//   ....[84]....
        /*0680*/ 	.word	0x0000d5b0


	//   ....[85]....
        /*0684*/ 	.word	0x0000d5c0


	//   ....[86]....
        /*0688*/ 	.word	0x0000d5d0


	//   ....[87]....
        /*068c*/ 	.word	0x0000d5e0


	//   ....[88]....
        /*0690*/ 	.word	0x0000f840


	//   ....[89]....
        /*0694*/ 	.word	0x0000fa20


	//   ....[90]....
        /*0698*/ 	.word	0x0000fa50


	//   ....[91]....
        /*069c*/ 	.word	0x0000fa80


	//   ....[92]....
        /*06a0*/ 	.word	0x0000fac0


	//   ....[93]....
        /*06a4*/ 	.word	0x0000faf0


	//   ....[94]....
        /*06a8*/ 	.word	0x0000fb30


	//   ....[95]....
        /*06ac*/ 	.word	0x0000fcc0


	//   ....[96]....
        /*06b0*/ 	.word	0x0000fcf0


	//   ....[97]....
        /*06b4*/ 	.word	0x0000fd20


	//   ....[98]....
        /*06b8*/ 	.word	0x0000fd50


	//   ....[99]....
        /*06bc*/ 	.word	0x0000fd80


	//   ....[100]....
        /*06c0*/ 	.word	0x0000fdc0


	//   ....[101]....
        /*06c4*/ 	.word	0x0000fe60


	//   ....[102]....
        /*06c8*/ 	.word	0x0000fef0


	//   ....[103]....
        /*06cc*/ 	.word	0x0000ffa0


	//   ....[104]....
        /*06d0*/ 	.word	0x00011620


	//   ....[105]....
        /*06d4*/ 	.word	0x00014250


	//   ....[106]....
        /*06d8*/ 	.word	0x00014280


	//   ....[107]....
        /*06dc*/ 	.word	0x000142b0


	//   ....[108]....
        /*06e0*/ 	.word	0x000142f0


	//   ....[109]....
        /*06e4*/ 	.word	0x00014320


	//   ....[110]....
        /*06e8*/ 	.word	0x00014330


	//   ....[111]....
        /*06ec*/ 	.word	0x00014360


	//   ....[112]....
        /*06f0*/ 	.word	0x00014370


	//   ....[113]....
        /*06f4*/ 	.word	0x000144b0


	//   ....[114]....
        /*06f8*/ 	.word	0x000144e0


	//   ....[115]....
        /*06fc*/ 	.word	0x00014510


	//   ....[116]....
        /*0700*/ 	.word	0x00014540


	//   ....[117]....
        /*0704*/ 	.word	0x00014570


	//   ....[118]....
        /*0708*/ 	.word	0x000145b0


	//   ....[119]....
        /*070c*/ 	.word	0x00014640


	//   ....[120]....
        /*0710*/ 	.word	0x000146d0


	//   ....[121]....
        /*0714*/ 	.word	0x00014740


	//   ....[122]....
        /*0718*/ 	.word	0x00014dd0


	//   ....[123]....
        /*071c*/ 	.word	0x000153d0


	//   ....[124]....
        /*0720*/ 	.word	0x00015850


	//----- nvinfo : EIATTR_REG_RECONFIG
	.align		4
.L_553:
        /*0724*/ 	.byte	0x01, 0x54
	.zero		2


	//----- nvinfo : EIATTR_SYSCALL_OFFSETS
	.align		4
        /*0728*/ 	.byte	0x04, 0x46
        /*072a*/ 	.short	(.L_555 - .L_554)


	//   ....[0]....
.L_554:
        /*072c*/ 	.word	0x000019a0


	//   ....[1]....
        /*0730*/ 	.word	0x00010f40


	//   ....[2]....
        /*0734*/ 	.word	0x00011080


	//   ....[3]....
        /*0738*/ 	.word	0x000111c0


	//   ....[4]....
        /*073c*/ 	.word	0x000112e0


	//----- nvinfo : EIATTR_MBARRIER_INSTR_OFFSETS
	.align		4
.L_555:
        /*0740*/ 	.byte	0x04, 0x39
        /*0742*/ 	.short	(.L_557 - .L_556)


	//   ....[0]....
.L_556:
        /*0744*/ 	.word	0x000002a0
        /*0748*/ 	.word	0x000000ff
        /*074c*/ 	.word	0x00038800
        /*0750*/ 	.short	0x0100
        /*0752*/ 	.byte	0x08
	.zero		1


	//   ....[1]....
        /*0754*/ 	.word	0x000002b0
        /*0758*/ 	.word	0x000000ff
        /*075c*/ 	.word	0x00038820
        /*0760*/ 	.short	0x0100
        /*0762*/ 	.byte	0x08
	.zero		1


	//   ....[2]....
        /*0764*/ 	.word	0x000003a0
        /*0768*/ 	.word	0x000000ff
        /*076c*/ 	.word	0x00038830
        /*0770*/ 	.short	0x0100
        /*0772*/ 	.byte	0x08
	.zero		1


	//   ....[3]....
        /*0774*/ 	.word	0x000003b0
        /*0778*/ 	.word	0x000000ff
        /*077c*/ 	.word	0x00038840
        /*0780*/ 	.short	0x0100
        /*0782*/ 	.byte	0x08
	.zero		1


	//   ....[4]....
        /*0784*/ 	.word	0x000003c0
        /*0788*/ 	.word	0x000000ff
        /*078c*/ 	.word	0x00038838
        /*0790*/ 	.short	0x0100
        /*0792*/ 	.byte	0x08
	.zero		1


	//   ....[5]....
        /*0794*/ 	.word	0x000003d0
        /*0798*/ 	.word	0x000000ff
        /*079c*/ 	.word	0x00038848
        /*07a0*/ 	.short	0x0100
        /*07a2*/ 	.byte	0x08
	.zero		1


	//   ....[6]....
        /*07a4*/ 	.word	0x00000500
        /*07a8*/ 	.word	0x000000ff
        /*07ac*/ 	.word	0x00038850
        /*07b0*/ 	.short	0x0100
        /*07b2*/ 	.byte	0x08
	.zero		1


	//   ....[7]....
        /*07b4*/ 	.word	0x00000510
        /*07b8*/ 	.word	0x000000ff
        /*07bc*/ 	.word	0x00038860
        /*07c0*/ 	.short	0x0100
        /*07c2*/ 	.byte	0x08
	.zero		1


	//   ....[8]....
        /*07c4*/ 	.word	0x00000520
        /*07c8*/ 	.word	0x000000ff
        /*07cc*/ 	.word	0x00038858
        /*07d0*/ 	.short	0x0100
        /*07d2*/ 	.byte	0x08
	.zero		1


	//   ....[9]....
        /*07d4*/ 	.word	0x00000530
        /*07d8*/ 	.word	0x000000ff
        /*07dc*/ 	.word	0x00038868
        /*07e0*/ 	.short	0x0100
        /*07e2*/ 	.byte	0x08
	.zero		1


	//   ....[10]....
        /*07e4*/ 	.word	0x00000620
        /*07e8*/ 	.word	0x000000ff
        /*07ec*/ 	.word	0x00038870
        /*07f0*/ 	.short	0x0100
        /*07f2*/ 	.byte	0x06
	.zero		1


	//   ....[11]....
        /*07f4*/ 	.word	0x00000630
        /*07f8*/ 	.word	0x000000ff
        /*07fc*/ 	.word	0x00038880
        /*0800*/ 	.short	0x0100
        /*0802*/ 	.byte	0x06
	.zero		1


	//   ....[12]....
        /*0804*/ 	.word	0x00000640
        /*0808*/ 	.word	0x000000ff
        /*080c*/ 	.word	0x00038878
        /*0810*/ 	.short	0x0100
        /*0812*/ 	.byte	0x06
	.zero		1


	//   ....[13]....
        /*0814*/ 	.word	0x00000650
        /*0818*/ 	.word	0x000000ff
        /*081c*/ 	.word	0x00038888
        /*0820*/ 	.short	0x0100
        /*0822*/ 	.byte	0x06
	.zero		1


	//   ....[14]....
        /*0824*/ 	.word	0x00000780
        /*0828*/ 	.word	0x000000ff
        /*082c*/ 	.word	0x00038890
        /*0830*/ 	.short	0x0100
        /*0832*/ 	.byte	0x08
	.zero		1


	//   ....[15]....
        /*0834*/ 	.word	0x00000790
        /*0838*/ 	.word	0x000000ff
        /*083c*/ 	.word	0x000388a0
        /*0840*/ 	.short	0x0100
        /*0842*/ 	.byte	0x08
	.zero		1


	//   ....[16]....
        /*0844*/ 	.word	0x000007a0
        /*0848*/ 	.word	0x000000ff
        /*084c*/ 	.word	0x00038898
        /*0850*/ 	.short	0x0100
        /*0852*/ 	.byte	0x08
	.zero		1


	//   ....[17]....
        /*0854*/ 	.word	0x000007b0
        /*0858*/ 	.word	0x000000ff
        /*085c*/ 	.word	0x000388a8
        /*0860*/ 	.short	0x0100
        /*0862*/ 	.byte	0x08
	.zero		1


	//   ....[18]....
        /*0864*/ 	.word	0x000008e0
        /*0868*/ 	.word	0x000000ff
        /*086c*/ 	.word	0x000388b0
        /*0870*/ 	.short	0x0100
        /*0872*/ 	.byte	0x08
	.zero		1


	//   ....[19]....
        /*0874*/ 	.word	0x000008f0
        /*0878*/ 	.word	0x000000ff
        /*087c*/ 	.word	0x000388c0
        /*0880*/ 	.short	0x0100
        /*0882*/ 	.byte	0x08
	.zero		1


	//   ....[20]....
        /*0884*/ 	.word	0x00000900
        /*0888*/ 	.word	0x000000ff
        /*088c*/ 	.word	0x000388b8
        /*0890*/ 	.short	0x0100
        /*0892*/ 	.byte	0x08
	.zero		1


	//   ....[21]....
        /*0894*/ 	.word	0x00000910
        /*0898*/ 	.word	0x000000ff
        /*089c*/ 	.word	0x000388c8
        /*08a0*/ 	.short	0x0100
        /*08a2*/ 	.byte	0x08
	.zero		1


	//   ....[22]....
        /*08a4*/ 	.word	0x00001cd0
        /*08a8*/ 	.word	0x000000ff
        /*08ac*/ 	.word	0x00038800
        /*08b0*/ 	.short	0x010a
        /*08b2*/ 	.byte	0x29
	.zero		1


	//   ....[23]....
        /*08b4*/ 	.word	0x00001d70
        /*08b8*/ 	.word	0x00000002
        /*08bc*/ 	.word	0x00038830
        /*08c0*/ 	.short	0x010a
        /*08c2*/ 	.byte	0x3f
	.zero		1


	//   ....[24]....
        /*08c4*/ 	.word	0x00001de0
        /*08c8*/ 	.word	0x00000002
        /*08cc*/ 	.word	0x00038830
        /*08d0*/ 	.short	0x010a
        /*08d2*/ 	.byte	0x3f
	.zero		1


	//   ....[25]....
        /*08d4*/ 	.word	0x00002c20
        /*08d8*/ 	.word	0x00000002
        /*08dc*/ 	.word	0x00000000
        /*08e0*/ 	.short	0x0101
        /*08e2*/ 	.byte	0x3f
	.zero		1


	//   ....[26]....
        /*08e4*/ 	.word	0x00005360
        /*08e8*/ 	.word	0x000000ff
        /*08ec*/ 	.word	0x00038830
        /*08f0*/ 	.short	0x010a
        /*08f2*/ 	.byte	0x06
	.zero		1


	//   ....[27]....
        /*08f4*/ 	.word	0x000053a0
        /*08f8*/ 	.word	0x000000ff
        /*08fc*/ 	.word	0x00038830
        /*0900*/ 	.short	0x010a
        /*0902*/ 	.byte	0x06
	.zero		1


	//   ....[28]....
        /*0904*/ 	.word	0x000056f0
        /*0908*/ 	.word	0x000000ff
        /*090c*/ 	.word	0x00038850
        /*0910*/ 	.short	0x010a
        /*0912*/ 	.byte	0x06
	.zero		1


	//   ....[29]....
        /*0914*/ 	.word	0x00005730
        /*0918*/ 	.word	0x000000ff
        /*091c*/ 	.word	0x00038850
        /*0920*/ 	.short	0x010a
        /*0922*/ 	.byte	0x06
	.zero		1


	//   ....[30]....
        /*0924*/ 	.word	0x00007af0
        /*0928*/ 	.word	0x00000002
        /*092c*/ 	.word	0x00000000
        /*0930*/ 	.short	0x0101
        /*0932*/ 	.byte	0x3f
	.zero		1


	//   ....[31]....
        /*0934*/ 	.word	0x00007cc0
        /*0938*/ 	.word	0x000000ff
        /*093c*/ 	.word	0x00000000
        /*0940*/ 	.short	0x0101
        /*0942*/ 	.byte	0x06
	.zero		1


	//   ....[32]....
        /*0944*/ 	.word	0x00008790
        /*0948*/ 	.word	0x000000ff
        /*094c*/ 	.word	0x00038830
        /*0950*/ 	.short	0x010a
        /*0952*/ 	.byte	0x06
	.zero		1


	//   ....[33]....
        /*0954*/ 	.word	0x000087d0
        /*0958*/ 	.word	0x000000ff
        /*095c*/ 	.word	0x00038830
        /*0960*/ 	.short	0x010a
        /*0962*/ 	.byte	0x06
	.zero		1


	//   ....[34]....
        /*0964*/ 	.word	0x00008b20
        /*0968*/ 	.word	0x000000ff
        /*096c*/ 	.word	0x00038850
        /*0970*/ 	.short	0x010a
        /*0972*/ 	.byte	0x06
	.zero		1


	//   ....[35]....
        /*0974*/ 	.word	0x00008b60
        /*0978*/ 	.word	0x000000ff
        /*097c*/ 	.word	0x00038850
        /*0980*/ 	.short	0x010a
        /*0982*/ 	.byte	0x06
	.zero		1


	//   ....[36]....
        /*0984*/ 	.word	0x0000a5d0
        /*0988*/ 	.word	0x00000002
        /*098c*/ 	.word	0x00000000
        /*0990*/ 	.short	0x0101
        /*0992*/ 	.byte	0x3f
	.zero		1


	//   ....[37]....
        /*0994*/ 	.word	0x0000a7f0
        /*0998*/ 	.word	0x000000ff
        /*099c*/ 	.word	0x00000000
        /*09a0*/ 	.short	0x0101
        /*09a2*/ 	.byte	0x06
	.zero		1


	//   ....[38]....
        /*09a4*/ 	.word	0x0000b1f0
        /*09a8*/ 	.word	0x000000ff
        /*09ac*/ 	.word	0x00038850
        /*09b0*/ 	.short	0x010a
        /*09b2*/ 	.byte	0x10
	.zero		1


	//   ....[39]....
        /*09b4*/ 	.word	0x0000b230
        /*09b8*/ 	.word	0x000000ff
        /*09bc*/ 	.word	0x00038850
        /*09c0*/ 	.short	0x010a
        /*09c2*/ 	.byte	0x10
	.zero		1


	//   ....[40]....
        /*09c4*/ 	.word	0x0000bbd0
        /*09c8*/ 	.word	0x000000ff
        /*09cc*/ 	.word	0x00000000
        /*09d0*/ 	.short	0x0101
        /*09d2*/ 	.byte	0x04
	.zero		1


	//   ....[41]....
        /*09d4*/ 	.word	0x0000e480
        /*09d8*/ 	.word	0x00000003
        /*09dc*/ 	.word	0x00000000
        /*09e0*/ 	.short	0x0101
        /*09e2*/ 	.byte	0x3f
	.zero		1


	//   ....[42]....
        /*09e4*/ 	.word	0x00011850
        /*09e8*/ 	.word	0x00000003
        /*09ec*/ 	.word	0x00038880
        /*09f0*/ 	.short	0x010a
        /*09f2*/ 	.byte	0x3f
	.zero		1


	//   ....[43]....
        /*09f4*/ 	.word	0x00011a60
        /*09f8*/ 	.word	0x00000003
        /*09fc*/ 	.word	0x00038840
        /*0a00*/ 	.short	0x010a
        /*0a02*/ 	.byte	0x3f
	.zero		1


	//   ....[44]....
        /*0a04*/ 	.word	0x00011e40
        /*0a08*/ 	.word	0x000000ff
        /*0a0c*/ 	.word	0x00038820
        /*0a10*/ 	.short	0x010a
        /*0a12*/ 	.byte	0x29
	.zero		1


	//   ....[45]....
        /*0a14*/ 	.word	0x00012120
        /*0a18*/ 	.word	0x00000004
        /*0a1c*/ 	.word	0x00038880
        /*0a20*/ 	.short	0x010a
        /*0a22*/ 	.byte	0x3f
	.zero		1


	//   ....[46]....
        /*0a24*/ 	.word	0x000124a0
        /*0a28*/ 	.word	0x00000004
        /*0a2c*/ 	.word	0x00038840
        /*0a30*/ 	.short	0x010a
        /*0a32*/ 	.byte	0x3f
	.zero		1


	//   ....[47]....
        /*0a34*/ 	.word	0x00012890
        /*0a38*/ 	.word	0x00000003
        /*0a3c*/ 	.word	0x00038870
        /*0a40*/ 	.short	0x010a
        /*0a42*/ 	.byte	0x3f
	.zero		1


	//   ....[48]....
        /*0a44*/ 	.word	0x00012900
        /*0a48*/ 	.word	0x00000002
        /*0a4c*/ 	.word	0x00038860
        /*0a50*/ 	.short	0x010a
        /*0a52*/ 	.byte	0x3f
	.zero		1


	//   ....[49]....
        /*0a54*/ 	.word	0x00013300
        /*0a58*/ 	.word	0x00000002
        /*0a5c*/ 	.word	0x00038850
        /*0a60*/ 	.short	0x0101
        /*0a62*/ 	.byte	0x3f
	.zero		1


	//   ....[50]....
        /*0a64*/ 	.word	0x00013340
        /*0a68*/ 	.word	0x00000002
        /*0a6c*/ 	.word	0x00000000
        /*0a70*/ 	.short	0x0101
        /*0a72*/ 	.byte	0x3f
	.zero		1


	//   ....[51]....
        /*0a74*/ 	.word	0x00013500
        /*0a78*/ 	.word	0x00000003
        /*0a7c*/ 	.word	0x00038870
        /*0a80*/ 	.short	0x010a
        /*0a82*/ 	.byte	0x3f
	.zero		1


	//   ....[52]....
        /*0a84*/ 	.word	0x00013590
        /*0a88*/ 	.word	0x00000003
        /*0a8c*/ 	.word	0x00038860
        /*0a90*/ 	.short	0x010a
        /*0a92*/ 	.byte	0x3f
	.zero		1


	//   ....[53]....
        /*0a94*/ 	.word	0x00013f60
        /*0a98*/ 	.word	0x00000003
        /*0a9c*/ 	.word	0x00038850
        /*0aa0*/ 	.short	0x0101
        /*0aa2*/ 	.byte	0x3f
	.zero		1


	//   ....[54]....
        /*0aa4*/ 	.word	0x00013fb0
        /*0aa8*/ 	.word	0x00000000
        /*0aac*/ 	.word	0x00000000
        /*0ab0*/ 	.short	0x0101
        /*0ab2*/ 	.byte	0x3f
	.zero		1


	//   ....[55]....
        /*0ab4*/ 	.word	0x00014d50
        /*0ab8*/ 	.word	0x00000000
        /*0abc*/ 	.word	0x00038820
        /*0ac0*/ 	.short	0x010a
        /*0ac2*/ 	.byte	0x3f
	.zero		1


	//   ....[56]....
        /*0ac4*/ 	.word	0x00014f10
        /*0ac8*/ 	.word	0x00000006
        /*0acc*/ 	.word	0x00000000
        /*0ad0*/ 	.short	0x010a
        /*0ad2*/ 	.byte	0x3f
	.zero		1


	//   ....[57]....
        /*0ad4*/ 	.word	0x00014f80
        /*0ad8*/ 	.word	0x00000007
        /*0adc*/ 	.word	0x00000000
        /*0ae0*/ 	.short	0x010a
        /*0ae2*/ 	.byte	0x3f
	.zero		1


	//   ....[58]....
        /*0ae4*/ 	.word	0x00014fe0
        /*0ae8*/ 	.word	0x00000004
        /*0aec*/ 	.word	0x00038860
        /*0af0*/ 	.short	0x010a
        /*0af2*/ 	.byte	0x3f
	.zero		1


	//   ....[59]....
        /*0af4*/ 	.word	0x00015030
        /*0af8*/ 	.word	0x00000003
        /*0afc*/ 	.word	0x00038860
        /*0b00*/ 	.short	0x010a
        /*0b02*/ 	.byte	0x3f
	.zero		1


	//   ....[60]....
        /*0b04*/ 	.word	0x00015070
        /*0b08*/ 	.word	0x00000004
        /*0b0c*/ 	.word	0x00038880
        /*0b10*/ 	.short	0x010a
        /*0b12*/ 	.byte	0x3f
	.zero		1


	//   ....[61]....
        /*0b14*/ 	.word	0x00015090
        /*0b18*/ 	.word	0x00000003
        /*0b1c*/ 	.word	0x00038880
        /*0b20*/ 	.short	0x010a
        /*0b22*/ 	.byte	0x3f
	.zero		1


	//   ....[62]....
        /*0b24*/ 	.word	0x00015100
        /*0b28*/ 	.word	0x00000003
        /*0b2c*/ 	.word	0x00038800
        /*0b30*/ 	.short	0x010a
        /*0b32*/ 	.byte	0x3f
	.zero		1


	//   ....[63]....
        /*0b34*/ 	.word	0x00015150
        /*0b38*/ 	.word	0x00000002
        /*0b3c*/ 	.word	0x00038830
        /*0b40*/ 	.short	0x010a
        /*0b42*/ 	.byte	0x3f
	.zero		1


	//   ....[64]....
        /*0b44*/ 	.word	0x000151b0
        /*0b48*/ 	.word	0x00000007
        /*0b4c*/ 	.word	0x00038830
        /*0b50*/ 	.short	0x010a
        /*0b52*/ 	.byte	0x3f
	.zero		1


	//   ....[65]....
        /*0b54*/ 	.word	0x00015210
        /*0b58*/ 	.word	0x00000007
        /*0b5c*/ 	.word	0x00038850
        /*0b60*/ 	.short	0x010a
        /*0b62*/ 	.byte	0x3f
	.zero		1


	//   ....[66]....
        /*0b64*/ 	.word	0x00015270
        /*0b68*/ 	.word	0x00000007
        /*0b6c*/ 	.word	0x00038830
        /*0b70*/ 	.short	0x010a
        /*0b72*/ 	.byte	0x3f
	.zero		1


	//   ....[67]....
        /*0b74*/ 	.word	0x000152d0
        /*0b78*/ 	.word	0x00000007
        /*0b7c*/ 	.word	0x00038850
        /*0b80*/ 	.short	0x010a
        /*0b82*/ 	.byte	0x3f
	.zero		1


	//   ....[68]....
        /*0b84*/ 	.word	0x00015330
        /*0b88*/ 	.word	0x00000005
        /*0b8c*/ 	.word	0x00038850
        /*0b90*/ 	.short	0x010a
        /*0b92*/ 	.byte	0x3f
	.zero		1


	//   ....[69]....
        /*0b94*/ 	.word	0x00015480
        /*0b98*/ 	.word	0x00000003
        /*0b9c*/ 	.word	0x00038880
        /*0ba0*/ 	.short	0x010a
        /*0ba2*/ 	.byte	0x3f
	.zero		1


	//   ....[70]....
        /*0ba4*/ 	.word	0x000154d0
        /*0ba8*/ 	.word	0x00000003
        /*0bac*/ 	.word	0x00038840
        /*0bb0*/ 	.short	0x010a
        /*0bb2*/ 	.byte	0x3f
	.zero		1


	//   ....[71]....
        /*0bb4*/ 	.word	0x00015520
        /*0bb8*/ 	.word	0x00000013
        /*0bbc*/ 	.word	0x00038820
        /*0bc0*/ 	.short	0x010a
        /*0bc2*/ 	.byte	0x3f
	.zero		1


	//   ....[72]....
        /*0bc4*/ 	.word	0x00015570
        /*0bc8*/ 	.word	0x00000004
        /*0bcc*/ 	.word	0x00038880
        /*0bd0*/ 	.short	0x010a
        /*0bd2*/ 	.byte	0x3f
	.zero		1


	//   ....[73]....
        /*0bd4*/ 	.word	0x000155c0
        /*0bd8*/ 	.word	0x00000004
        /*0bdc*/ 	.word	0x00038840
        /*0be0*/ 	.short	0x010a
        /*0be2*/ 	.byte	0x3f
	.zero		1


	//   ....[74]....
        /*0be4*/ 	.word	0x00015620
        /*0be8*/ 	.word	0x00000003
        /*0bec*/ 	.word	0x00038870
        /*0bf0*/ 	.short	0x010a
        /*0bf2*/ 	.byte	0x3f
	.zero		1


	//   ....[75]....
        /*0bf4*/ 	.word	0x00015680
        /*0bf8*/ 	.word	0x00000004
        /*0bfc*/ 	.word	0x00038860
        /*0c00*/ 	.short	0x010a
        /*0c02*/ 	.byte	0x3f
	.zero		1


	//   ....[76]....
        /*0c04*/ 	.word	0x000156d0
        /*0c08*/ 	.word	0x00000003
        /*0c0c*/ 	.word	0x00038870
        /*0c10*/ 	.short	0x010a
        /*0c12*/ 	.byte	0x3f
	.zero		1


	//   ....[77]....
        /*0c14*/ 	.word	0x00015720
        /*0c18*/ 	.word	0x00000003
        /*0c1c*/ 	.word	0x00038860
        /*0c20*/ 	.short	0x010a
        /*0c22*/ 	.byte	0x3f
	.zero		1


	//   ....[78]....
        /*0c24*/ 	.word	0x00015770
        /*0c28*/ 	.word	0x00000000
        /*0c2c*/ 	.word	0x00038820
        /*0c30*/ 	.short	0x010a
        /*0c32*/ 	.byte	0x3f
	.zero		1


	//   ....[79]....
        /*0c34*/ 	.word	0x00015910
        /*0c38*/ 	.word	0x00000006
        /*0c3c*/ 	.word	0x00000000
        /*0c40*/ 	.short	0x010a
        /*0c42*/ 	.byte	0x3f
	.zero		1


	//   ....[80]....
        /*0c44*/ 	.word	0x00015960
        /*0c48*/ 	.word	0x00000007
        /*0c4c*/ 	.word	0x00000000
        /*0c50*/ 	.short	0x010a
        /*0c52*/ 	.byte	0x3f
	.zero		1


	//   ....[81]....
        /*0c54*/ 	.word	0x000159b0
        /*0c58*/ 	.word	0x00000004
        /*0c5c*/ 	.word	0x00038860
        /*0c60*/ 	.short	0x010a
        /*0c62*/ 	.byte	0x3f
	.zero		1


	//   ....[82]....
        /*0c64*/ 	.word	0x00015a00
        /*0c68*/ 	.word	0x00000003
        /*0c6c*/ 	.word	0x00038860
        /*0c70*/ 	.short	0x010a
        /*0c72*/ 	.byte	0x3f
	.zero		1


	//   ....[83]....
        /*0c74*/ 	.word	0x00015a50
        /*0c78*/ 	.word	0x00000004
        /*0c7c*/ 	.word	0x00038880
        /*0c80*/ 	.short	0x010a
        /*0c82*/ 	.byte	0x3f
	.zero		1


	//----- nvinfo : EIATTR_NUM_MBARRIERS
	.align		4
.L_557:
        /*0c84*/ 	.byte	0x03, 0x38
        /*0c86*/ 	.short	0x0016


	//----- nvinfo : EIATTR_EXIT_INSTR_OFFSETS
	.align		4
        /*0c88*/ 	.byte	0x04, 0x1c
        /*0c8a*/ 	.short	(.L_559 - .L_558)


	//   ....[0]....
.L_558:
        /*0c8c*/ 	.word	0x00000ab0


	//   ....[1]....
        /*0c90*/ 	.word	0x0000f7f0


	//   ....[2]....
        /*0c94*/ 	.word	0x000150e0


	//----- nvinfo : EIATTR_MAX_THREADS
	.align		4
.L_559:
        /*0c98*/ 	.byte	0x04, 0x05
        /*0c9a*/ 	.short	(.L_561 - .L_560)
.L_560:
        /*0c9c*/ 	.word	0x00000180
        /*0ca0*/ 	.word	0x00000001
        /*0ca4*/ 	.word	0x00000001


	//----- nvinfo : EIATTR_CRS_STACK_SIZE
	.align		4
.L_561:
        /*0ca8*/ 	.byte	0x04, 0x1e
        /*0caa*/ 	.short	(.L_563 - .L_562)
.L_562:
        /*0cac*/ 	.word	0x00000000


	//----- nvinfo : EIATTR_CBANK_PARAM_SIZE
	.align		4
.L_563:
        /*0cb0*/ 	.byte	0x03, 0x19
        /*0cb2*/ 	.short	0x0a70


	//----- nvinfo : EIATTR_PARAM_CBANK
	.align		4
        /*0cb4*/ 	.byte	0x04, 0x0a
        /*0cb6*/ 	.short	(.L_565 - .L_564)
	.align		4
.L_564:
        /*0cb8*/ 	.word	index@(.nv.constant0._ZN7cutlass13device_kernelIN5flash11enable_sm90INS1_16FlashAttnFwdSm90INS1_25CollectiveMainloopFwdSm90ILi2EN4cute5tupleIJNS5_1CILi1EEES8_S8_EEENS6_IJNS7_ILi128EEESA_NS7_ILi256EEEEEELi256ENS_12float_e4m3_tEfNS_4arch4Sm90ELb1ELb0ELb1ELb1ELb0ELb0ELb0ELb1ELb1ELb0ELb0ELb0EEENS1_21CollectiveEpilogueFwdINS6_IJSA_SB_SA_EEES9_NS_10bfloat16_tESF_Li256ELb1ELb0ELb0ELb1EEENS1_36VarlenDynamicPersistentTileSchedulerILi128ELi128ELi256ELi128ELb0ELb0ELb1ELb1ELb1ELb1EEEEEEEEEvNT_6ParamsE)
        /*0cbc*/ 	.short	0x0210
        /*0cbe*/ 	.short	0x0a70


	//----- nvinfo : EIATTR_SW_WAR
	.align		4
.L_565:
        /*0cc0*/ 	.byte	0x04, 0x36
        /*0cc2*/ 	.short	(.L_567 - .L_566)
.L_566:
        /*0cc4*/ 	.word	0x00000008
.L_567:


//--------------------- .nv.info._ZN7cutlass13device_kernelIN5flash11enable_sm90INS1_16FlashAttnFwdSm90INS1_25CollectiveMainloopFwdSm90ILi2EN4cute5tupleIJNS5_1CILi1EEES8_S8_EEENS6_IJNS7_ILi128EEESA_NS7_ILi256EEEEEELi256ENS_12float_e4m3_tEfNS_4arch4Sm90ELb1ELb0ELb1ELb1ELb0ELb1ELb0ELb1ELb1ELb0ELb0ELb0EEENS1_21CollectiveEpilogueFwdINS6_IJSA_SB_SA_EEES9_NS_10bfloat16_tESF_Li256ELb1ELb0ELb0ELb1EEENS1_36VarlenDynamicPersistentTileSchedulerILi128ELi128ELi256ELi128ELb0ELb0ELb1ELb1ELb1ELb1EEEEEEEEEvNT_6ParamsE --------------------------
	.section	.nv.info._ZN7cutlass13device_kernelIN5flash11enable_sm90INS1_16FlashAttnFwdSm90INS1_25CollectiveMainloopFwdSm90ILi2EN4cute5tupleIJNS5_1CILi1EEES8_S8_EEENS6_IJNS7_ILi128EEESA_NS7_ILi256EEEEEELi256ENS_12float_e4m3_tEfNS_4arch4Sm90ELb1ELb0ELb1ELb1ELb0ELb1ELb0ELb1ELb1ELb0ELb0ELb0EEENS1_21CollectiveEpilogueFwdINS6_IJSA_SB_SA_EEES9_NS_10bfloat16_tESF_Li256ELb1ELb0ELb0ELb1EEENS1_36VarlenDynamicPersistentTileSchedulerILi128ELi128ELi256ELi128ELb0ELb0ELb1ELb1ELb1ELb1EEEEEEEEEvNT_6ParamsE,"",@"SHT_CUDA_INFO"
	.sectionflags	@""
	.align	4


	//----- nvinfo : EIATTR_CUDA_API_VERSION
	.align		4
        /*0000*/ 	.byte	0x04, 0x37
        /*0002*/ 	.short	(.L_569 - .L_568)
.L_568:
        /*0004*/ 	.word	0x00000082


	//----- nvinfo : EIATTR_KPARAM_INFO
	.align		4
.L_569:
        /*0008*/ 	.byte	0x04, 0x17
        /*000a*/ 	.short	(.L_571 - .L_570)
.L_570:
        /*000c*/ 	.word	0x00000000
        /*0010*/ 	.short	0x0000
        /*0012*/ 	.short	0x0070
        /*0014*/ 	.byte	0x00, 0xf0, 0x01, 0x28


	//----- nvinfo : EIATTR_SPARSE_MMA_MASK
	.align		4
.L_571:
        /*0018*/ 	.byte	0x03, 0x50
        /*001a*/ 	.short	0x0000


	//----- nvinfo : EIATTR_MAXREG_COUNT
	.align		4
        /*001c*/ 	.byte	0x03, 0x1b
        /*001e*/ 	.short	0x00a8


	//----- nvinfo : EIATTR_NUM_BARRIERS
	.align		4
        /*0020*/ 	.byte	0x02, 0x4c
        /*0022*/ 	.byte	0x10
	.zero		1


	//----- nvinfo : EIATTR_EXTERNS
	.align		4
        /*0024*/ 	.byte	0x04, 0x0f
        /*0026*/ 	.short	(.L_573 - .L_572)


	//   ....[0]....
	.align		4
.L_572:
        /*0028*/ 	.word	index@(__assertfail)


	//----- nvinfo : EIATTR_ANNOTATIONS
	.align		4
.L_573:
        /*002c*/ 	.byte	0x04, 0x55
        /*002e*/ 	.short	(.L_575 - .L_574)


	//   ....[0]....
.L_574:
        /* <DEDUP_REMOVED lines=130> */


	//----- nvinfo : EIATTR_MERCURY_ISA_VERSION
	.align		4
.L_575:
        /*0838*/ 	.byte	0x03, 0x5f
        /*083a*/ 	.short	0x0101


	//----- nvinfo : EIATTR_UNUSED_LOAD_BYTE_OFFSET
	.align		4
        /*083c*/ 	.byte	0x04, 0x44
        /*083e*/ 	.short	(.L_577 - .L_576)


	//   ....[0]....
.L_576:
        /*0840*/ 	.word	0x00000b00
        /*0844*/ 	.word	0x0000fff0


	//   ....[1]....
        /*0848*/ 	.word	0x00021010
        /*084c*/ 	.word	0x0000fff0


	//----- nvinfo : EIATTR_INT_WARP_WIDE_INSTR_OFFSETS
	.align		4
.L_577:
        /*0850*/ 	.byte	0x04, 0x31
        /*0852*/ 	.short	(.L_579 - .L_578)


	//   ....[0]....
.L_578:
        /*0854*/ 	.word	0x000001c0


	//   ....[1]....
        /*0858*/ 	.word	0x00000200


	//   ....[2]....
        /*085c*/ 	.word	0x00000270


	//   ....[3]....
        /*0860*/ 	.word	0x00026e90


	//   ....[4]....
        /*0864*/ 	.word	0x00026f20


	//   ....[5]....
        /*0868*/ 	.word	0x000276b0


	//   ....[6]....
        /*086c*/ 	.word	0x000276e0


	//   ....[7]....
        /*0870*/ 	.word	0x000277b0


	//   ....[8]....
        /*0874*/ 	.word	0x00029970


	//   ....[9]....
        /*0878*/ 	.word	0x00029a00


	//----- nvinfo : EIATTR_COOP_GROUP_MASK_REGIDS
	.align		4
.L_579:
        /*087c*/ 	.byte	0x04, 0x29
        /*087e*/ 	.short	(.L_581 - .L_580)


	//   ....[0]....
.L_580:
        /*0880*/ 	.word	0xffffffff


	//   ....[1]....
        /*0884*/ 	.word	0xffffffff


	//   ....[2]....
        /*0888*/ 	.word	0xffffffff


	//   ....[3]....
        /*088c*/ 	.word	0xffffffff


	//   ....[4]....
        /*0890*/ 	.word	0xffffffff


	//   ....[5]....
        /*0894*/ 	.word	0xffffffff


	//   ....[6]....
        /*0898*/ 	.word	0xffffffff


	//   ....[7]....
        /*089c*/ 	.word	0xffffffff


	//   ....[8]....
        /*08a0*/ 	.word	0xffffffff


	//   ....[9]....
        /*08a4*/ 	.word	0xffffffff


	//   ....[10]....
        /*08a8*/ 	.word	0xffffffff


	//   ....[11]....
        /*08ac*/ 	.word	0xffffffff


	//   ....[12]....
        /*08b0*/ 	.word	0xffffffff


	//   ....[13]....
        /*08b4*/ 	.word	0xffffffff


	//   ....[14]....
        /*08b8*/ 	.word	0xffffffff


	//   ....[15]....
        /*08bc*/ 	.word	0xffffffff


	//   ....[16]....
        /*08c0*/ 	.word	0xffffffff


	//   ....[17]....
        /*08c4*/ 	.word	0xffffffff


	//   ....[18]....
        /*08c8*/ 	.word	0xffffffff


	//   ....[19]....
        /*08cc*/ 	.word	0xffffffff


	//   ....[20]....
        /*08d0*/ 	.word	0xffffffff


	//   ....[21]....
        /*08d4*/ 	.word	0xffffffff


	//   ....[22]....
        /*08d8*/ 	.word	0xffffffff


	//   ....[23]....
        /*08dc*/ 	.word	0xffffffff


	//   ....[24]....
        /*08e0*/ 	.word	0xffffffff


	//   ....[25]....
        /*08e4*/ 	.word	0xffffffff


	//   ....[26]....
        /*08e8*/ 	.word	0xffffffff


	//   ....[27]....
        /*08ec*/ 	.word	0xffffffff


	//   ....[28]....
        /*08f0*/ 	.word	0xffffffff


	//   ....[29]....
        /*08f4*/ 	.word	0xffffffff


	//   ....[30]....
        /*08f8*/ 	.word	0xffffffff


	//   ....[31]....
        /*08fc*/ 	.word	0xffffffff


	//   ....[32]....
        /*0900*/ 	.word	0xffffffff


	//   ....[33]....
        /*0904*/ 	.word	0xffffffff


	//   ....[34]....
        /*0908*/ 	.word	0xffffffff


	//   ....[35]....
        /*090c*/ 	.word	0xffffffff


	//   ....[36]....
        /*0910*/ 	.word	0xffffffff


	//   ....[37]....
        /*0914*/ 	.word	0xffffffff


	//   ....[38]....
        /*0918*/ 	.word	0xffffffff


	//   ....[39]....
        /*091c*/ 	.word	0xffffffff


	//   ....[40]....
        /*0920*/ 	.word	0xffffffff


	//   ....[41]....
        /*0924*/ 	.word	0xffffffff


	//   ....[42]....
        /*0928*/ 	.word	0xffffffff


	//   ....[43]....
        /*092c*/ 	.word	0xffffffff


	//   ....[44]....
        /*0930*/ 	.word	0xffffffff


	//   ....[45]....
        /*0934*/ 	.word	0xffffffff


	//   ....[46]....
        /*0938*/ 	.word	0xffffffff


	//   ....[47]....
        /*093c*/ 	.word	0xffffffff


	//   ....[48]....
        /*0940*/ 	.word	0xffffffff


	//   ....[49]....
        /*0944*/ 	.word	0xffffffff


	//   ....[50]....
        /*0948*/ 	.word	0xffffffff


	//   ....[51]....
        /*094c*/ 	.word	0xffffffff


	//   ....[52]....
        /*0950*/ 	.word	0xffffffff


	//   ....[53]....
        /*0954*/ 	.word	0xffffffff


	//   ....[54]....
        /*0958*/ 	.word	0xffffffff


	//   ....[55]....
        /*095c*/ 	.word	0xffffffff


	//   ....[56]....
        /*0960*/ 	.word	0xffffffff


	//   ....[57]....
        /*0964*/ 	.word	0xffffffff


	//   ....[58]....
        /*0968*/ 	.word	0xffffffff


	//   ....[59]....
        /*096c*/ 	.word	0xffffffff


	//   ....[60]....
        /*0970*/ 	.word	0xffffffff


	//   ....[61]....
        /*0974*/ 	.word	0xffffffff


	//   ....[62]....
        /*0978*/ 	.word	0xffffffff


	//   ....[63]....
        /*097c*/ 	.word	0xffffffff


	//   ....[64]....
        /*0980*/ 	.word	0xffffffff


	//   ....[65]....
        /*0984*/ 	.word	0xffffffff


	//   ....[66]....
        /*0988*/ 	.word	0xffffffff


	//   ....[67]....
        /*098c*/ 	.word	0xffffffff


	//   ....[68]....
        /*0990*/ 	.word	0xffffffff


	//   ....[69]....
        /*0994*/ 	.word	0xffffffff


	//   ....[70]....
        /*0998*/ 	.word	0xffffffff


	//   ....[71]....
        /*099c*/ 	.word	0xffffffff


	//   ....[72]....
        /*09a0*/ 	.word	0xffffffff


	//   ....[73]....
        /*09a4*/ 	.word	0xffffffff


	//   ....[74]....
        /*09a8*/ 	.word	0xffffffff


	//   ....[75]....
        /*09ac*/ 	.word	0xffffffff


	//   ....[76]....
        /*09b0*/ 	.word	0xffffffff


	//   ....[77]....
        /*09b4*/ 	.word	0xffffffff


	//   ....[78]....
        /*09b8*/ 	.word	0xffffffff


	//   ....[79]....
        /*09bc*/ 	.word	0xffffffff


	//   ....[80]....
        /*09c0*/ 	.word	0xffffffff


	//   ....[81]....
        /*09c4*/ 	.word	0xffffffff


	//   ....[82]....
        /*09c8*/ 	.word	0xffffffff


	//   ....[83]....
        /*09cc*/ 	.word	0xffffffff


	//   ....[84]....
        /*09d0*/ 	.word	0xffffffff


	//   ....[85]....
        /*09d4*/ 	.word	0xffffffff


	//   ....[86]....
        /*09d8*/ 	.word	0xffffffff


	//   ....[87]....
        /*09dc*/ 	.word	0xffffffff


	//   ....[88]....
        /*09e0*/ 	.word	0xffffffff


	//   ....[89]....
        /*09e4*/ 	.word	0xffffffff


	//   ....[90]....
        /*09e8*/ 	.word	0xffffffff


	//   ....[91]....
        /*09ec*/ 	.word	0xffffffff


	//   ....[92]....
        /*09f0*/ 	.word	0xffffffff


	//   ....[93]....
        /*09f4*/ 	.word	0xffffffff


	//   ....[94]....
        /*09f8*/ 	.word	0xffffffff


	//   ....[95]....
        /*09fc*/ 	.word	0xffffffff


	//   ....[96]....
        /*0a00*/ 	.word	0xffffffff


	//   ....[97]....
        /*0a04*/ 	.word	0xffffffff


	//   ....[98]....
        /*0a08*/ 	.word	0xffffffff


	//   ....[99]....
        /*0a0c*/ 	.word	0xffffffff


	//   ....[100]....
        /*0a10*/ 	.word	0xffffffff


	//   ....[101]....
        /*0a14*/ 	.word	0xffffffff


	//   ....[102]....
        /*0a18*/ 	.word	0xffffffff


	//   ....[103]....
        /*0a1c*/ 	.word	0xffffffff


	//   ....[104]....
        /*0a20*/ 	.word	0xffffffff


	//   ....[105]....
        /*0a24*/ 	.word	0xffffffff


	//   ....[106]....
        /*0a28*/ 	.word	0xffffffff


	//   ....[107]....
        /*0a2c*/ 	.word	0xffffffff


	//   ....[108]....
        /*0a30*/ 	.word	0xffffffff


	//   ....[109]....
        /*0a34*/ 	.word	0xffffffff


	//   ....[110]....
        /*0a38*/ 	.word	0xffffffff


	//   ....[111]....
        /*0a3c*/ 	.word	0xffffffff


	//   ....[112]....
        /*0a40*/ 	.word	0xffffffff


	//   ....[113]....
        /*0a44*/ 	.word	0xffffffff


	//   ....[114]....
        /*0a48*/ 	.word	0xffffffff


	//   ....[115]....
        /*0a4c*/ 	.word	0xffffffff


	//   ....[116]....
        /*0a50*/ 	.word	0xffffffff


	//   ....[117]....
        /*0a54*/ 	.word	0xffffffff


	//   ....[118]....
        /*0a58*/ 	.word	0xffffffff


	//   ....[119]....
        /*0a5c*/ 	.word	0xffffffff


	//   ....[120]....
        /*0a60*/ 	.word	0xffffffff


	//   ....[121]....
        /*0a64*/ 	.word	0xffffffff


	//   ....[122]....
        /*0a68*/ 	.word	0xffffffff


	//   ....[123]....
        /*0a6c*/ 	.word	0xffffffff


	//   ....[124]....
        /*0a70*/ 	.word	0x0500000f


	//   ....[125]....
        /*0a74*/ 	.word	0x0500000f


	//   ....[126]....
        /*0a78*/ 	.word	0x0500000f


	//   ....[127]....
        /*0a7c*/ 	.word	0x0500000f


	//   ....[128]....
        /*0a80*/ 	.word	0x0500000f


	//   ....[129]....
        /*0a84*/ 	.word	0x0500000f


	//   ....[130]....
        /*0a88*/ 	.word	0x0500000f


	//   ....[131]....
        /*0a8c*/ 	.word	0x0500000f


	//   ....[132]....
        /*0a90*/ 	.word	0x0500000f


	//   ....[133]....
        /*0a94*/ 	.word	0x0500000f


	//   ....[134]....
        /*0a98*/ 	.word	0x0500000f


	//   ....[135]....
        /*0a9c*/ 	.word	0x0500000f


	//   ....[136]....
        /*0aa0*/ 	.word	0x0500000f


	//   ....[137]....
        /*0aa4*/ 	.word	0x0500000f


	//   ....[138]....
        /*0aa8*/ 	.word	0x0500000f


	//   ....[139]....
        /*0aac*/ 	.word	0x0500000f


	//   ....[140]....
        /*0ab0*/ 	.word	0x0500000f


	//   ....[141]....
        /*0ab4*/ 	.word	0x0500000f


	//   ....[142]....
        /*0ab8*/ 	.word	0x0500000f


	//   ....[143]....
        /*0abc*/ 	.word	0x0500000f


	//   ....[144]....
        /*0ac0*/ 	.word	0x0500000f


	//   ....[145]....
        /*0ac4*/ 	.word	0x0500000f


	//   ....[146]....
        /*0ac8*/ 	.word	0x0500000f


	//   ....[147]....
        /*0acc*/ 	.word	0x0500000f


	//   ....[148]....
        /*0ad0*/ 	.word	0x0500000f


	//   ....[149]....
        /*0ad4*/ 	.word	0x0500000f


	//   ....[150]....
        /*0ad8*/ 	.word	0x0500000f


	//   ....[151]....
        /*0adc*/ 	.word	0x0500000f


	//   ....[152]....
        /*0ae0*/ 	.word	0x0500000f


	//   ....[153]....
        /*0ae4*/ 	.word	0x0500000f


	//   ....[154]....
        /*0ae8*/ 	.word	0x0500000f


	//   ....[155]....
        /*0aec*/ 	.word	0x0500000f


	//   ....[156]....
        /*0af0*/ 	.word	0x0500000f


	//   ....[157]....
        /*0af4*/ 	.word	0x0500000f


	//   ....[158]....
        /*0af8*/ 	.word	0x0500000f


	//   ....[159]....
        /*0afc*/ 	.word	0x0500000f


	//   ....[160]....
        /*0b00*/ 	.word	0x0500000f


	//   ....[161]....
        /*0b04*/ 	.word	0x0500000f


	//   ....[162]....
        /*0b08*/ 	.word	0x0500000f


	//   ....[163]....
        /*0b0c*/ 	.word	0x0500000f


	//   ....[164]....
        /*0b10*/ 	.word	0x0500000f


	//   ....[165]....
        /*0b14*/ 	.word	0x0500000f


	//   ....[166]....
        /*0b18*/ 	.word	0x0500000f


	//   ....[167]....
        /*0b1c*/ 	.word	0x0500000f


	//   ....[168]....
        /*0b20*/ 	.word	0x0500000f


	//   ....[169]....
        /*0b24*/ 	.word	0x0500000f


	//   ....[170]....
        /*0b28*/ 	.word	0x0500000f


	//   ....[171]....
        /*0b2c*/ 	.word	0x0500000f


	//   ....[172]....
        /*0b30*/ 	.word	0x0500000f


	//   ....[173]....
        /*0b34*/ 	.word	0x0500000f


	//   ....[174]....
        /*0b38*/ 	.word	0x0500000f


	//   ....[175]....
        /*0b3c*/ 	.word	0x0500000f


	//   ....[176]....
        /*0b40*/ 	.word	0x0500000f


	//   ....[177]....
        /*0b44*/ 	.word	0x0500000f


	//   ....[178]....
        /*0b48*/ 	.word	0x0500000f


	//   ....[179]....
        /*0b4c*/ 	.word	0x0500000f


	//   ....[180]....
        /*0b50*/ 	.word	0x0500000f


	//   ....[181]....
        /*0b54*/ 	.word	0x0500000f


	//   ....[182]....
        /*0b58*/ 	.word	0x0500000f


	//   ....[183]....
        /*0b5c*/ 	.word	0x0500000f


	//   ....[184]....
        /*0b60*/ 	.word	0x0500000f


	//   ....[185]....
        /*0b64*/ 	.word	0x0500000f


	//   ....[186]....
        /*0b68*/ 	.word	0x0500000f


	//   ....[187]....
        /*0b6c*/ 	.word	0x0500000f


	//   ....[188]....
        /*0b70*/ 	.word	0x0500000f


	//   ....[189]....
        /*0b74*/ 	.word	0x0500000f


	//   ....[190]....
        /*0b78*/ 	.word	0x0500000f


	//   ....[191]....
        /*0b7c*/ 	.word	0x0500000f


	//   ....[192]....
        /*0b80*/ 	.word	0x0500000f


	//   ....[193]....
        /*0b84*/ 	.word	0x0500000f


	//   ....[194]....
        /*0b88*/ 	.word	0x0500000f


	//   ....[195]....
        /*0b8c*/ 	.word	0x0500000f


	//   ....[196]....
        /*0b90*/ 	.word	0x0500000f


	//   ....[197]....
        /*0b94*/ 	.word	0x0500000f


	//   ....[198]....
        /*0b98*/ 	.word	0x0500000f


	//   ....[199]....
        /*0b9c*/ 	.word	0x0500000f


	//   ....[200]....
        /*0ba0*/ 	.word	0x0500000f


	//   ....[201]....
        /*0ba4*/ 	.word	0x0500000f


	//   ....[202]....
        /*0ba8*/ 	.word	0x0500000f


	//   ....[203]....
        /*0bac*/ 	.word	0x0500000f


	//   ....[204]....
        /*0bb0*/ 	.word	0x0500000f


	//   ....[205]....
        /*0bb4*/ 	.word	0x0500000f


	//   ....[206]....
        /*0bb8*/ 	.word	0x0500000f


	//   ....[207]....
        /*0bbc*/ 	.word	0x0500000f


	//   ....[208]....
        /*0bc0*/ 	.word	0x0500000f


	//   ....[209]....
        /*0bc4*/ 	.word	0x0500000f


	//   ....[210]....
        /*0bc8*/ 	.word	0x0500000f


	//   ....[211]....
        /*0bcc*/ 	.word	0x0500000f


	//   ....[212]....
        /*0bd0*/ 	.word	0x0500000f


	//   ....[213]....
        /*0bd4*/ 	.word	0x0500000f


	//   ....[214]....
        /*0bd8*/ 	.word	0x0500000f


	//   ....[215]....
        /*0bdc*/ 	.word	0x0500000f


	//   ....[216]....
        /*0be0*/ 	.word	0x0500000f


	//   ....[217]....
        /*0be4*/ 	.word	0x0500000f


	//   ....[218]....
        /*0be8*/ 	.word	0x0500000f


	//   ....[219]....
        /*0bec*/ 	.word	0x0500000f


	//   ....[220]....
        /*0bf0*/ 	.word	0x0500000f


	//   ....[221]....
        /*0bf4*/ 	.word	0x0500000f


	//   ....[222]....
        /*0bf8*/ 	.word	0x0500000f


	//   ....[223]....
        /*0bfc*/ 	.word	0x0500000f


	//   ....[224]....
        /*0c00*/ 	.word	0x0500000f


	//   ....[225]....
        /*0c04*/ 	.word	0x0500000f


	//   ....[226]....
        /*0c08*/ 	.word	0x0500000f


	//   ....[227]....
        /*0c0c*/ 	.word	0x0500000f


	//   ....[228]....
        /*0c10*/ 	.word	0x0500000f


	//   ....[229]....
        /*0c14*/ 	.word	0x0500000f


	//   ....[230]....
        /*0c18*/ 	.word	0x0500000f


	//   ....[231]....
        /*0c1c*/ 	.word	0x0500000f


	//   ....[232]....
        /*0c20*/ 	.word	0x0500000f


	//   ....[233]....
        /*0c24*/ 	.word	0x0500000f


	//   ....[234]....
        /*0c28*/ 	.word	0x0500000f


	//   ....[235]....
        /*0c2c*/ 	.word	0x0500000f


	//   ....[236]....
        /*0c30*/ 	.word	0x0500000f


	//   ....[237]....
        /*0c34*/ 	.word	0x0500000f


	//   ....[238]....
        /*0c38*/ 	.word	0x0500000f


	//   ....[239]....
        /*0c3c*/ 	.word	0x0500000f


	//   ....[240]....
        /*0c40*/ 	.word	0x0500000f


	//----- nvinfo : EIATTR_COOP_GROUP_INSTR_OFFSETS
	.align		4
.L_581:
        /*0c44*/ 	.byte	0x04, 0x28
        /*0c46*/ 	.short	(.L_583 - .L_582)


	//   ....[0]....
.L_582:
        /*0c48*/ 	.word	0x00000070


	//   ....[1]....
        /*0c4c*/ 	.word	0x000001d0


	//   ....[2]....
        /*0c50*/ 	.word	0x00000220


	//   ....[3]....
        /*0c54*/ 	.word	0x00000450


	//   ....[4]....
        /*0c58*/ 	.word	0x000005b0


	//   ....[5]....
        /*0c5c*/ 	.word	0x000006d0


	//   ....[6]....
        /*0c60*/ 	.word	0x00000830


	//   ....[7]....
        /*0c64*/ 	.word	0x0000c990


	//   ....[8]....
        /*0c68*/ 	.word	0x00017940


	//   ....[9]....
        /*0c6c*/ 	.word	0x00017980


	//   ....[10]....
        /*0c70*/ 	.word	0x000183c0


	//   ....[11]....
        /*0c74*/ 	.word	0x000183f0


	//   ....[12]....
        /*0c78*/ 	.word	0x0001b460


	//   ....[13]....
        /*0c7c*/ 	.word	0x0001b590


	//   ....[14]....
        /*0c80*/ 	.word	0x0001bdb0


	//   ....[15]....
        /*0c84*/ 	.word	0x0001be90


	//   ....[16]....
        /*0c88*/ 	.word	0x0001e7a0


	//   ....[17]....
        /*0c8c*/ 	.word	0x0001e7e0


	//   ....[18]....
        /*0c90*/ 	.word	0x0001e820


	//   ....[19]....
        /*0c94*/ 	.word	0x0001e870


	//   ....[20]....
        /*0c98*/ 	.word	0x000204b0


	//   ....[21]....
        /*0c9c*/ 	.word	0x000204c0


	//   ....[22]....
        /*0ca0*/ 	.word	0x000204f0


	//   ....[23]....
        /*0ca4*/ 	.word	0x00020500


	//   ....[24]....
        /*0ca8*/ 	.word	0x00021c30


	//   ....[25]....
        /*0cac*/ 	.word	0x00021c80


	//   ....[26]....
        /*0cb0*/ 	.word	0x00021cb0


	//   ....[27]....
        /*0cb4*/ 	.word	0x00021cf0


	//   ....[28]....
        /*0cb8*/ 	.word	0x00021d20


	//   ....[29]....
        /*0cbc*/ 	.word	0x00021d50


	//   ....[30]....
        /*0cc0*/ 	.word	0x00021d80


	//   ....[31]....
        /*0cc4*/ 	.word	0x00021db0


	//   ....[32]....
        /*0cc8*/ 	.word	0x00021de0


	//   ....[33]....
        /*0ccc*/ 	.word	0x00021e10


	//   ....[34]....
        /*0cd0*/ 	.word	0x00021e40


	//   ....[35]....
        /*0cd4*/ 	.word	0x00021e70


	//   ....[36]....
        /*0cd8*/ 	.word	0x00021ea0


	//   ....[37]....
        /*0cdc*/ 	.word	0x00021ed0


	//   ....[38]....
        /*0ce0*/ 	.word	0x00021f00


	//   ....[39]....
        /*0ce4*/ 	.word	0x00021f30


	//   ....[40]....
        /*0ce8*/ 	.word	0x00021f60


	//   ....[41]....
        /*0cec*/ 	.word	0x00021f90


	//   ....[42]....
        /*0cf0*/ 	.word	0x00021fc0


	//   ....[43]....
        /*0cf4*/ 	.word	0x00021ff0


	//   ....[44]....
        /*0cf8*/ 	.word	0x00022020


	//   ....[45]....
        /*0cfc*/ 	.word	0x00022050


	//   ....[46]....
        /*0d00*/ 	.word	0x00022080


	//   ....[47]....
        /*0d04*/ 	.word	0x000220b0


	//   ....[48]....
        /*0d08*/ 	.word	0x000220e0


	//   ....[49]....
        /*0d0c*/ 	.word	0x00022110


	//   ....[50]....
        /*0d10*/ 	.word	0x00022140


	//   ....[51]....
        /*0d14*/ 	.word	0x00022170


	//   ....[52]....
        /*0d18*/ 	.word	0x000221a0


	//   ....[53]....
        /*0d1c*/ 	.word	0x000221c0


	//   ....[54]....
        /*0d20*/ 	.word	0x000221f0


	//   ....[55]....
        /*0d24*/ 	.word	0x00022200


	//   ....[56]....
        /*0d28*/ 	.word	0x00022230


	//   ....[57]....
        /*0d2c*/ 	.word	0x00022240


	//   ....[58]....
        /*0d30*/ 	.word	0x00022270


	//   ....[59]....
        /*0d34*/ 	.word	0x000222a0


	//   ....[60]....
        /*0d38*/ 	.word	0x000222d0


	//   ....[61]....
        /*0d3c*/ 	.word	0x000222e0


	//   ....[62]....
        /*0d40*/ 	.word	0x00022300


	//   ....[63]....
        /*0d44*/ 	.word	0x00022320


	//   ....[64]....
        /*0d48*/ 	.word	0x00022330


	//   ....[65]....
        /*0d4c*/ 	.word	0x00022350


	//   ....[66]....
        /*0d50*/ 	.word	0x00022380


	//   ....[67]....
        /*0d54*/ 	.word	0x000223b0


	//   ....[68]....
        /*0d58*/ 	.word	0x000223c0


	//   ....[69]....
        /*0d5c*/ 	.word	0x000223f0


	//   ....[70]....
        /*0d60*/ 	.word	0x00022400


	//   ....[71]....
        /*0d64*/ 	.word	0x00022430


	//   ....[72]....
        /*0d68*/ 	.word	0x00022440


	//   ....[73]....
        /*0d6c*/ 	.word	0x00022460


	//   ....[74]....
        /*0d70*/ 	.word	0x00022490


	//   ....[75]....
        /*0d74*/ 	.word	0x000224c0


	//   ....[76]....
        /*0d78*/ 	.word	0x000224f0


	//   ....[77]....
        /*0d7c*/ 	.word	0x00022510


	//   ....[78]....
        /*0d80*/ 	.word	0x00022540


	//   ....[79]....
        /*0d84*/ 	.word	0x00022570


	//   ....[80]....
        /*0d88*/ 	.word	0x000225a0


	//   ....[81]....
        /*0d8c*/ 	.word	0x000225d0


	//   ....[82]....
        /*0d90*/ 	.word	0x000225f0


	//   ....[83]....
        /*0d94*/ 	.word	0x00022600


	//   ....[84]....
        /*0d98*/ 	.word	0x00022620


	//   ....[85]....
        /*0d9c*/ 	.word	0x00022650


	//   ....[86]....
        /*0da0*/ 	.word	0x00022680


	//   ....[87]....
        /*0da4*/ 	.word	0x000226a0


	//   ....[88]....
        /*0da8*/ 	.word	0x000246b0


	//   ....[89]....
        /*0dac*/ 	.word	0x000248a0


	//   ....[90]....
        /*0db0*/ 	.word	0x000248d0


	//   ....[91]....
        /*0db4*/ 	.word	0x00024900


	//   ....[92]....
        /*0db8*/ 	.word	0x00024930


	//   ....[93]....
        /*0dbc*/ 	.word	0x00024960


	//   ....[94]....
        /*0dc0*/ 	.word	0x000249a0


	//   ....[95]....
        /*0dc4*/ 	.word	0x00024b20


	//   ....[96]....
        /*0dc8*/ 	.word	0x00024b50


	//   ....[97]....
        /*0dcc*/ 	.word	0x00024b80


	//   ....[98]....
        /*0dd0*/ 	.word	0x00024bb0


	//   ....[99]....
        /*0dd4*/ 	.word	0x00024be0


	//   ....[100]....
        /*0dd8*/ 	.word	0x00024c10


	//   ....[101]....
        /*0ddc*/ 	.word	0x00024cb0


	//   ....[102]....
        /*0de0*/ 	.word	0x00024cf0


	//   ....[103]....
        /*0de4*/ 	.word	0x00024db0


	//   ....[104]....
        /*0de8*/ 	.word	0x00025ce0


	//   ....[105]....
        /*0dec*/ 	.word	0x00027940


	//   ....[106]....
        /*0df0*/ 	.word	0x0002a950


	//   ....[107]....
        /*0df4*/ 	.word	0x0002a9b0


	//   ....[108]....
        /*0df8*/ 	.word	0x0002a9e0


	//   ....[109]....
        /*0dfc*/ 	.word	0x0002aa10


	//   ....[110]....
        /*0e00*/ 	.word	0x0002aa40


	//   ....[111]....
        /*0e04*/ 	.word	0x0002aa70


	//   ....[112]....
        /*0e08*/ 	.word	0x0002aaa0


	//   ....[113]....
        /*0e0c*/ 	.word	0x0002aab0


	//   ....[114]....
        /*0e10*/ 	.word	0x0002ac60


	//   ....[115]....
        /*0e14*/ 	.word	0x0002ac90


	//   ....[116]....
        /*0e18*/ 	.word	0x0002acc0


	//   ....[117]....
        /*0e1c*/ 	.word	0x0002acf0


	//   ....[118]....
        /*0e20*/ 	.word	0x0002ad20


	//   ....[119]....
        /*0e24*/ 	.word	0x0002ad50


	//   ....[120]....
        /*0e28*/ 	.word	0x0002ae10


	//   ....[121]....
        /*0e2c*/ 	.word	0x0002ae30


	//   ....[122]....
        /*0e30*/ 	.word	0x0002aea0


	//   ....[123]....
        /*0e34*/ 	.word	0x0002b640


	//   ....[124]....
        /*0e38*/ 	.word	0x0002bae0


	//   ....[125]....
        /*0e3c*/ 	.word	0x0002bb90


	//   ....[126]....
        /*0e40*/ 	.word	0x0002bc30


	//   ....[127]....
        /*0e44*/ 	.word	0x0002bcd0


	//   ....[128]....
        /*0e48*/ 	.word	0x0002bd70


	//   ....[129]....
        /*0e4c*/ 	.word	0x0002be10


	//   ....[130]....
        /*0e50*/ 	.word	0x0002beb0


	//   ....[131]....
        /*0e54*/ 	.word	0x0002bf50


	//   ....[132]....
        /*0e58*/ 	.word	0x0002bff0


	//   ....[133]....
        /*0e5c*/ 	.word	0x0002c090


	//   ....[134]....
        /*0e60*/ 	.word	0x0002c130


	//   ....[135]....
        /*0e64*/ 	.word	0x0002c1d0


	//   ....[136]....
        /*0e68*/ 	.word	0x0002c270


	//   ....[137]....
        /*0e6c*/ 	.word	0x0002c310


	//   ....[138]....
        /*0e70*/ 	.word	0x0002c3b0


	//   ....[139]....
        /*0e74*/ 	.word	0x0002c450


	//   ....[140]....
        /*0e78*/ 	.word	0x0002c4f0


	//   ....[141]....
        /*0e7c*/ 	.word	0x0002c5e0


	//   ....[142]....
        /*0e80*/ 	.word	0x0002c680


	//   ....[143]....
        /*0e84*/ 	.word	0x0002c720


	//   ....[144]....
        /*0e88*/ 	.word	0x0002c7c0


	//   ....[145]....
        /*0e8c*/ 	.word	0x0002c860


	//   ....[146]....
        /*0e90*/ 	.word	0x0002c900


	//   ....[147]....
        /*0e94*/ 	.word	0x0002c9a0


	//   ....[148]....
        /*0e98*/ 	.word	0x0002ca40


	//   ....[149]....
        /*0e9c*/ 	.word	0x0002cae0


	//   ....[150]....
        /*0ea0*/ 	.word	0x0002cb80


	//   ....[151]....
        /*0ea4*/ 	.word	0x0002cc20


	//   ....[152]....
        /*0ea8*/ 	.word	0x0002ccc0


	//   ....[153]....
        /*0eac*/ 	.word	0x0002cd60


	//   ....[154]....
        /*0eb0*/ 	.word	0x0002ce00


	//   ....[155]....
        /*0eb4*/ 	.word	0x0002cea0


	//   ....[156]....
        /*0eb8*/ 	.word	0x0002cf40


	//   ....[157]....
        /*0ebc*/ 	.word	0x0002d2f0


	//   ....[158]....
        /*0ec0*/ 	.word	0x0002d410


	//   ....[159]....
        /*0ec4*/ 	.word	0x0002d540


	//   ....[160]....
        /*0ec8*/ 	.word	0x0002d660


	//   ....[161]....
        /*0ecc*/ 	.word	0x0002d780


	//   ....[162]....
        /*0ed0*/ 	.word	0x0002d800


	//   ....[163]....
        /*0ed4*/ 	.word	0x0002d860


	//   ....[164]....
        /*0ed8*/ 	.word	0x0002d8e0


	//   ....[165]....
        /*0edc*/ 	.word	0x0002d940


	//   ....[166]....
        /*0ee0*/ 	.word	0x0002d9c0


	//   ....[167]....
        /*0ee4*/ 	.word	0x0002da20


	//   ....[168]....
        /*0ee8*/ 	.word	0x0002daa0


	//   ....[169]....
        /*0eec*/ 	.word	0x0002db00


	//   ....[170]....
        /*0ef0*/ 	.word	0x0002db80


	//   ....[171]....
        /*0ef4*/ 	.word	0x0002dbe0


	//   ....[172]....
        /*0ef8*/ 	.word	0x0002dc40


	//   ....[173]....
        /*0efc*/ 	.word	0x0002dca0


	//   ....[174]....
        /*0f00*/ 	.word	0x0002dd00


	//   ....[175]....
        /*0f04*/ 	.word	0x0002dd60


	//   ....[176]....
        /*0f08*/ 	.word	0x0002ddc0


	//   ....[177]....
        /*0f0c*/ 	.word	0x0002de20


	//   ....[178]....
        /*0f10*/ 	.word	0x0002de80


	//   ....[179]....
        /*0f14*/ 	.word	0x0002dee0


	//   ....[180]....
        /*0f18*/ 	.word	0x0002df40


	//   ....[181]....
        /*0f1c*/ 	.word	0x0002dfa0


	//   ....[182]....
        /*0f20*/ 	.word	0x0002e000


	//   ....[183]....
        /*0f24*/ 	.word	0x0002e060


	//   ....[184]....
        /*0f28*/ 	.word	0x0002e0c0


	//   ....[185]....
        /*0f2c*/ 	.word	0x0002e120


	//   ....[186]....
        /*0f30*/ 	.word	0x0002e180


	//   ....[187]....
        /*0f34*/ 	.word	0x0002e1e0


	//   ....[188]....
        /*0f38*/ 	.word	0x0002e250


	//   ....[189]....
        /*0f3c*/ 	.word	0x0002e2b0


	//   ....[190]....
        /*0f40*/ 	.word	0x0002e340


	//   ....[191]....
        /*0f44*/ 	.word	0x0002e3a0


	//   ....[192]....
        /*0f48*/ 	.word	0x0002e410


	//   ....[193]....
        /*0f4c*/ 	.word	0x0002e470


	//   ....[194]....
        /*0f50*/ 	.word	0x0002e510


	//   ....[195]....
        /*0f54*/ 	.word	0x0002e570


	//   ....[196]....
        /*0f58*/ 	.word	0x0002e600


	//   ....[197]....
        /*0f5c*/ 	.word	0x0002e660


	//   ....[198]....
        /*0f60*/ 	.word	0x0002e710


	//   ....[199]....
        /*0f64*/ 	.word	0x0002e770


	//   ....[200]....
        /*0f68*/ 	.word	0x0002e7e0


	//   ....[201]....
        /*0f6c*/ 	.word	0x0002e840


	//   ....[202]....
        /*0f70*/ 	.word	0x0002e8d0


	//   ....[203]....
        /*0f74*/ 	.word	0x0002e930


	//   ....[204]....
        /*0f78*/ 	.word	0x0002e9a0


	//   ....[205]....
        /*0f7c*/ 	.word	0x0002ea00


	//   ....[206]....
        /*0f80*/ 	.word	0x0002ea90


	//   ....[207]....
        /*0f84*/ 	.word	0x0002eaf0


	//   ....[208]....
        /*0f88*/ 	.word	0x0002eb60


	//   ....[209]....
        /*0f8c*/ 	.word	0x0002ebc0


	//   ....[210]....
        /*0f90*/ 	.word	0x0002ec40


	//   ....[211]....
        /*0f94*/ 	.word	0x0002eca0


	//   ....[212]....
        /*0f98*/ 	.word	0x0002ed10


	//   ....[213]....
        /*0f9c*/ 	.word	0x0002ed70


	//   ....[214]....
        /*0fa0*/ 	.word	0x0002edf0


	//   ....[215]....
        /*0fa4*/ 	.word	0x0002ee50


	//   ....[216]....
        /*0fa8*/ 	.word	0x0002eec0


	//   ....[217]....
        /*0fac*/ 	.word	0x0002ef20


	//   ....[218]....
        /*0fb0*/ 	.word	0x0002ef80


	//   ....[219]....
        /*0fb4*/ 	.word	0x0002f000


	//   ....[220]....
        /*0fb8*/ 	.word	0x0002f090


	//   ....[221]....
        /*0fbc*/ 	.word	0x0002f240


	//   ....[222]....
        /*0fc0*/ 	.word	0x0002f520


	//   ....[223]....
        /*0fc4*/ 	.word	0x0002f970


	//   ....[224]....
        /*0fc8*/ 	.word	0x0002fa10


	//   ....[225]....
        /*0fcc*/ 	.word	0x0002fb40


	//   ....[226]....
        /*0fd0*/ 	.word	0x0002fbc0


	//   ....[227]....
        /*0fd4*/ 	.word	0x0002fc40


	//   ....[228]....
        /*0fd8*/ 	.word	0x0002fcc0


	//   ....[229]....
        /*0fdc*/ 	.word	0x0002fd40


	//   ....[230]....
        /*0fe0*/ 	.word	0x0002fdd0


	//   ....[231]....
        /*0fe4*/ 	.word	0x0002fe70


	//   ....[232]....
        /*0fe8*/ 	.word	0x0002ff10


	//   ....[233]....
        /*0fec*/ 	.word	0x0002ff90


	//   ....[234]....
        /*0ff0*/ 	.word	0x00030010


	//   ....[235]....
        /*0ff4*/ 	.word	0x00030090


	//   ....[236]....
        /*0ff8*/ 	.word	0x00030120


	//   ....[237]....
        /*0ffc*/ 	.word	0x000301a0


	//   ....[238]....
        /*1000*/ 	.word	0x00030240


	//   ....[239]....
        /*1004*/ 	.word	0x000302d0


	//   ....[240]....
        /*1008*/ 	.word	0x00030400


	//----- nvinfo : EIATTR_REG_RECONFIG
	.align		4
.L_583:
        /*100c*/ 	.byte	0x01, 0x54
	.zero		2


	//----- nvinfo : EIATTR_SYSCALL_OFFSETS
	.align		4
        /*1010*/ 	.byte	0x04, 0x46
        /*1012*/ 	.short	(.L_585 - .L_584)


	//   ....[0]....
.L_584:
        /*1014*/ 	.word	0x00001a60


	//   ....[1]....
        /*1018*/ 	.word	0x00001bb0


	//   ....[2]....
        /*101c*/ 	.word	0x0000cb50


	//   ....[3]....
        /*1020*/ 	.word	0x0000d260


	//   ....[4]....
        /*1024*/ 	.word	0x000270c0


	//   ....[5]....
        /*1028*/ 	.word	0x00027270


	//   ....[6]....
        /*102c*/ 	.word	0x000273c0


	//   ....[7]....
        /*1030*/ 	.word	0x000274f0


	//----- nvinfo : EIATTR_MBARRIER_INSTR_OFFSETS
	.align		4
.L_585:
        /*1034*/ 	.byte	0x04, 0x39
        /*1036*/ 	.short	(.L_587 - .L_586)


	//   ....[0]....
.L_586:
        /*1038*/ 	.word	0x00000300
        /*103c*/ 	.word	0x000000ff
        /*1040*/ 	.word	0x00038800
        /*1044*/ 	.short	0x0100
        /*1046*/ 	.byte	0x08
	.zero		1


	//   ....[1]....
        /*1048*/ 	.word	0x00000310
        /*104c*/ 	.word	0x000000ff
        /*1050*/ 	.word	0x00038820
        /*1054*/ 	.short	0x0100
        /*1056*/ 	.byte	0x08
	.zero		1


	//   ....[2]....
        /*1058*/ 	.word	0x00000400
        /*105c*/ 	.word	0x000000ff
        /*1060*/ 	.word	0x00038830
        /*1064*/ 	.short	0x0100
        /*1066*/ 	.byte	0x08
	.zero		1


	//   ....[3]....
        /*1068*/ 	.word	0x00000410
        /*106c*/ 	.word	0x000000ff
        /*1070*/ 	.word	0x00038840
        /*1074*/ 	.short	0x0100
        /*1076*/ 	.byte	0x08
	.zero		1


	//   ....[4]....
        /*1078*/ 	.word	0x00000420
        /*107c*/ 	.word	0x000000ff
        /*1080*/ 	.word	0x00038838
        /*1084*/ 	.short	0x0100
        /*1086*/ 	.byte	0x08
	.zero		1


	//   ....[5]....
        /*1088*/ 	.word	0x00000430
        /*108c*/ 	.word	0x000000ff
        /*1090*/ 	.word	0x00038848
        /*1094*/ 	.short	0x0100
        /*1096*/ 	.byte	0x08
	.zero		1


	//   ....[6]....
        /*1098*/ 	.word	0x00000560
        /*109c*/ 	.word	0x000000ff
        /*10a0*/ 	.word	0x00038850
        /*10a4*/ 	.short	0x0100
        /*10a6*/ 	.byte	0x08
	.zero		1


	//   ....[7]....
        /*10a8*/ 	.word	0x00000570
        /*10ac*/ 	.word	0x000000ff
        /*10b0*/ 	.word	0x00038860
        /*10b4*/ 	.short	0x0100
        /*10b6*/ 	.byte	0x08
	.zero		1


	//   ....[8]....
        /*10b8*/ 	.word	0x00000580
        /*10bc*/ 	.word	0x000000ff
        /*10c0*/ 	.word	0x00038858
        /*10c4*/ 	.short	0x0100
        /*10c6*/ 	.byte	0x08
	.zero		1


	//   ....[9]....
        /*10c8*/ 	.word	0x00000590
        /*10cc*/ 	.word	0x000000ff
        /*10d0*/ 	.word	0x00038868
        /*10d4*/ 	.short	0x0100
        /*10d6*/ 	.byte	0x08
	.zero		1


	//   ....[10]....
        /*10d8*/ 	.word	0x00000680
        /*10dc*/ 	.word	0x000000ff
        /*10e0*/ 	.word	0x00038870
        /*10e4*/ 	.short	0x0100
        /*10e6*/ 	.byte	0x06
	.zero		1


	//   ....[11]....
        /*10e8*/ 	.word	0x00000690
        /*10ec*/ 	.word	0x000000ff
        /*10f0*/ 	.word	0x00038880
        /*10f4*/ 	.short	0x0100
        /*10f6*/ 	.byte	0x06
	.zero		1


	//   ....[12]....
        /*10f8*/ 	.word	0x000006a0
        /*10fc*/ 	.word	0x000000ff
        /*1100*/ 	.word	0x00038878
        /*1104*/ 	.short	0x0100
        /*1106*/ 	.byte	0x06
	.zero		1


	//   ....[13]....
        /*1108*/ 	.word	0x000006b0
        /*110c*/ 	.word	0x000000ff
        /*1110*/ 	.word	0x00038888
        /*1114*/ 	.short	0x0100
        /*1116*/ 	.byte	0x06
	.zero		1


	//   ....[14]....
        /*1118*/ 	.word	0x000007e0
        /*111c*/ 	.word	0x000000ff
        /*1120*/ 	.word	0x00038890
        /*1124*/ 	.short	0x0100
        /*1126*/ 	.byte	0x08
	.zero		1


	//   ....[15]....
        /*1128*/ 	.word	0x000007f0
        /*112c*/ 	.word	0x000000ff
        /*1130*/ 	.word	0x000388a0
        /*1134*/ 	.short	0x0100
        /*1136*/ 	.byte	0x08
	.zero		1


	//   ....[16]....
        /*1138*/ 	.word	0x00000800
        /*113c*/ 	.word	0x000000ff
        /*1140*/ 	.word	0x00038898
        /*1144*/ 	.short	0x0100
        /*1146*/ 	.byte	0x08
	.zero		1


	//   ....[17]....
        /*1148*/ 	.word	0x00000810
        /*114c*/ 	.word	0x000000ff
        /*1150*/ 	.word	0x000388a8
        /*1154*/ 	.short	0x0100
        /*1156*/ 	.byte	0x08
	.zero		1


	//   ....[18]....
        /*1158*/ 	.word	0x00000940
        /*115c*/ 	.word	0x000000ff
        /*1160*/ 	.word	0x000388b0
        /*1164*/ 	.short	0x0100
        /*1166*/ 	.byte	0x08
	.zero		1


	//   ....[19]....
        /*1168*/ 	.word	0x00000950
        /*116c*/ 	.word	0x000000ff
        /*1170*/ 	.word	0x000388c0
        /*1174*/ 	.short	0x0100
        /*1176*/ 	.byte	0x08
	.zero		1


	//   ....[20]....
        /*1178*/ 	.word	0x00000960
        /*117c*/ 	.word	0x000000ff
        /*1180*/ 	.word	0x000388b8
        /*1184*/ 	.short	0x0100
        /*1186*/ 	.byte	0x08
	.zero		1


	//   ....[21]....
        /*1188*/ 	.word	0x00000970
        /*118c*/ 	.word	0x000000ff
        /*1190*/ 	.word	0x000388c8
        /*1194*/ 	.short	0x0100
        /*1196*/ 	.byte	0x08
	.zero		1


	//   ....[22]....
        /*1198*/ 	.word	0x000030e0
        /*119c*/ 	.word	0x0000006b
        /*11a0*/ 	.word	0x00038890
        /*11a4*/ 	.short	0x010a
        /*11a6*/ 	.byte	0x3f
	.zero		1


	//   ....[23]....
        /*11a8*/ 	.word	0x00007430
        /*11ac*/ 	.word	0x0000006b
        /*11b0*/ 	.word	0x00038890
        /*11b4*/ 	.short	0x010a
        /*11b6*/ 	.byte	0x3f
	.zero		1


	//   ....[24]....
        /*11b8*/ 	.word	0x0000b6c0
        /*11bc*/ 	.word	0x0000006b
        /*11c0*/ 	.word	0x00038890
        /*11c4*/ 	.short	0x010a
        /*11c6*/ 	.byte	0x3f
	.zero		1


	//   ....[25]....
        /*11c8*/ 	.word	0x0000bc00
        /*11cc*/ 	.word	0x00000030
        /*11d0*/ 	.word	0x00000000
        /*11d4*/ 	.short	0x0101
        /*11d6*/ 	.byte	0x3f
	.zero		1


	//   ....[26]....
        /*11d8*/ 	.word	0x0000bc40
        /*11dc*/ 	.word	0x0000006b
        /*11e0*/ 	.word	0x000388b0
        /*11e4*/ 	.short	0x010a
        /*11e6*/ 	.byte	0x3f
	.zero		1


	//   ....[27]....
        /*11e8*/ 	.word	0x0000c220
        /*11ec*/ 	.word	0x0000006b
        /*11f0*/ 	.word	0x00000000
        /*11f4*/ 	.short	0x0101
        /*11f6*/ 	.byte	0x3f
	.zero		1


	//   ....[28]....
        /*11f8*/ 	.word	0x0000ce70
        /*11fc*/ 	.word	0x00000012
        /*1200*/ 	.word	0x00038800
        /*1204*/ 	.short	0x010a
        /*1206*/ 	.byte	0x3f
	.zero		1


	//   ....[29]....
        /*1208*/ 	.word	0x0000cec0
        /*120c*/ 	.word	0x00000012
        /*1210*/ 	.word	0x00038800
        /*1214*/ 	.short	0x010a
        /*1216*/ 	.byte	0x3f
	.zero		1


	//   ....[30]....
        /*1218*/ 	.word	0x0000df00
        /*121c*/ 	.word	0x00000012
        /*1220*/ 	.word	0x00038800
        /*1224*/ 	.short	0x010a
        /*1226*/ 	.byte	0x3f
	.zero		1


	//   ....[31]....
        /*1228*/ 	.word	0x00012670
        /*122c*/ 	.word	0x00000012
        /*1230*/ 	.word	0x00038800
        /*1234*/ 	.short	0x010a
        /*1236*/ 	.byte	0x3f
	.zero		1


	//   ....[32]....
        /*1238*/ 	.word	0x000167e0
        /*123c*/ 	.word	0x00000000
        /*1240*/ 	.word	0x00038830
        /*1244*/ 	.short	0x010a
        /*1246*/ 	.byte	0x3f
	.zero		1


	//   ....[33]....
        /*1248*/ 	.word	0x00016860
        /*124c*/ 	.word	0x00000000
        /*1250*/ 	.word	0x00038830
        /*1254*/ 	.short	0x010a
        /*1256*/ 	.byte	0x3f
	.zero		1


	//   ....[34]....
        /*1258*/ 	.word	0x00018ac0
        /*125c*/ 	.word	0x00000000
        /*1260*/ 	.word	0x00000000
        /*1264*/ 	.short	0x0101
        /*1266*/ 	.byte	0x3f
	.zero		1


	//   ....[35]....
        /*1268*/ 	.word	0x00019f00
        /*126c*/ 	.word	0x00000005
        /*1270*/ 	.word	0x00038830
        /*1274*/ 	.short	0x010a
        /*1276*/ 	.byte	0x3f
	.zero		1


	//   ....[36]....
        /*1278*/ 	.word	0x00019f50
        /*127c*/ 	.word	0x00000005
        /*1280*/ 	.word	0x00038830
        /*1284*/ 	.short	0x010a
        /*1286*/ 	.byte	0x3f
	.zero		1


	//   ....[37]....
        /*1288*/ 	.word	0x0001a390
        /*128c*/ 	.word	0x00000005
        /*1290*/ 	.word	0x00038850
        /*1294*/ 	.short	0x010a
        /*1296*/ 	.byte	0x3f
	.zero		1


	//   ....[38]....
        /*1298*/ 	.word	0x0001a3d0
        /*129c*/ 	.word	0x00000005
        /*12a0*/ 	.word	0x00038850
        /*12a4*/ 	.short	0x010a
        /*12a6*/ 	.byte	0x3f
	.zero		1


	//   ....[39]....
        /*12a8*/ 	.word	0x0001c0b0
        /*12ac*/ 	.word	0x000000d4
        /*12b0*/ 	.word	0x00000000
        /*12b4*/ 	.short	0x0101
        /*12b6*/ 	.byte	0x3f
	.zero		1


	//   ....[40]....
        /*12b8*/ 	.word	0x0001c9e0
        /*12bc*/ 	.word	0x0000000b
        /*12c0*/ 	.word	0x00000000
        /*12c4*/ 	.short	0x0101
        /*12c6*/ 	.byte	0x3f
	.zero		1


	//   ....[41]....
        /*12c8*/ 	.word	0x0001d520
        /*12cc*/ 	.word	0x00000005
        /*12d0*/ 	.word	0x00038830
        /*12d4*/ 	.short	0x010a
        /*12d6*/ 	.byte	0x3f
	.zero		1


	//   ....[42]....
        /*12d8*/ 	.word	0x0001d570
        /*12dc*/ 	.word	0x00000005
        /*12e0*/ 	.word	0x00038830
        /*12e4*/ 	.short	0x010a
        /*12e6*/ 	.byte	0x3f
	.zero		1


	//   ....[43]....
        /*12e8*/ 	.word	0x0001d9b0
        /*12ec*/ 	.word	0x00000005
        /*12f0*/ 	.word	0x00038850
        /*12f4*/ 	.short	0x010a
        /*12f6*/ 	.byte	0x3f
	.zero		1


	//   ....[44]....
        /*12f8*/ 	.word	0x0001d9f0
        /*12fc*/ 	.word	0x00000005
        /*1300*/ 	.word	0x00038850
        /*1304*/ 	.short	0x010a
        /*1306*/ 	.byte	0x3f
	.zero		1


	//   ....[45]....
        /*1308*/ 	.word	0x0001f510
        /*130c*/ 	.word	0x000000d4
        /*1310*/ 	.word	0x00000000
        /*1314*/ 	.short	0x0101
        /*1316*/ 	.byte	0x3f
	.zero		1


	//   ....[46]....
        /*1318*/ 	.word	0x0001f6e0
        /*131c*/ 	.word	0x0000000b
        /*1320*/ 	.word	0x00000000
        /*1324*/ 	.short	0x0101
        /*1326*/ 	.byte	0x3f
	.zero		1


	//   ....[47]....
        /*1328*/ 	.word	0x00020130
        /*132c*/ 	.word	0x00000006
        /*1330*/ 	.word	0x00038850
        /*1334*/ 	.short	0x010a
        /*1336*/ 	.byte	0x3f
	.zero		1


	//   ....[48]....
        /*1338*/ 	.word	0x000201b0
        /*133c*/ 	.word	0x00000006
        /*1340*/ 	.word	0x00038850
        /*1344*/ 	.short	0x010a
        /*1346*/ 	.byte	0x3f
	.zero		1


	//   ....[49]....
        /*1348*/ 	.word	0x00020a00
        /*134c*/ 	.word	0x00000012
        /*1350*/ 	.word	0x00000000
        /*1354*/ 	.short	0x0101
        /*1356*/ 	.byte	0x3f
	.zero		1


	//   ....[50]....
        /*1358*/ 	.word	0x00023410
        /*135c*/ 	.word	0x00000000
        /*1360*/ 	.word	0x00000000
        /*1364*/ 	.short	0x0101
        /*1366*/ 	.byte	0x3f
	.zero		1


	//   ....[51]....
        /*1368*/ 	.word	0x00025df0
        /*136c*/ 	.word	0x0000000b
        /*1370*/ 	.word	0x00038820
        /*1374*/ 	.short	0x010a
        /*1376*/ 	.byte	0x3f
	.zero		1


	//   ....[52]....
        /*1378*/ 	.word	0x00025ec0
        /*137c*/ 	.word	0x00000007
        /*1380*/ 	.word	0x000388a0
        /*1384*/ 	.short	0x010a
        /*1386*/ 	.byte	0x3f
	.zero		1


	//   ....[53]....
        /*1388*/ 	.word	0x00026200
        /*138c*/ 	.word	0x00000007
        /*1390*/ 	.word	0x000388c0
        /*1394*/ 	.short	0x010a
        /*1396*/ 	.byte	0x3f
	.zero		1


	//   ....[54]....
        /*1398*/ 	.word	0x000266d0
        /*139c*/ 	.word	0x00000007
        /*13a0*/ 	.word	0x000388a0
        /*13a4*/ 	.short	0x010a
        /*13a6*/ 	.byte	0x3f
	.zero		1


	//   ....[55]....
        /*13a8*/ 	.word	0x000269f0
        /*13ac*/ 	.word	0x00000007
        /*13b0*/ 	.word	0x000388c0
        /*13b4*/ 	.short	0x010a
        /*13b6*/ 	.byte	0x3f
	.zero		1


	//   ....[56]....
        /*13b8*/ 	.word	0x00027bc0
        /*13bc*/ 	.word	0x00000005
        /*13c0*/ 	.word	0x00038880
        /*13c4*/ 	.short	0x010a
        /*13c6*/ 	.byte	0x3f
	.zero		1


	//   ....[57]....
        /*13c8*/ 	.word	0x00027df0
        /*13cc*/ 	.word	0x00000005
        /*13d0*/ 	.word	0x00038840
        /*13d4*/ 	.short	0x010a
        /*13d6*/ 	.byte	0x3f
	.zero		1


	//   ....[58]....
        /*13d8*/ 	.word	0x00028260
        /*13dc*/ 	.word	0x00000004
        /*13e0*/ 	.word	0x00038820
        /*13e4*/ 	.short	0x010a
        /*13e6*/ 	.byte	0x3f
	.zero		1


	//   ....[59]....
        /*13e8*/ 	.word	0x00028580
        /*13ec*/ 	.word	0x00000005
        /*13f0*/ 	.word	0x00038880
        /*13f4*/ 	.short	0x010a
        /*13f6*/ 	.byte	0x3f
	.zero		1


	//   ....[60]....
        /*13f8*/ 	.word	0x00028900
        /*13fc*/ 	.word	0x00000005
        /*1400*/ 	.word	0x00038840
        /*1404*/ 	.short	0x010a
        /*1406*/ 	.byte	0x3f
	.zero		1


	//   ....[61]....
        /*1408*/ 	.word	0x00028cf0
        /*140c*/ 	.word	0x00000004
        /*1410*/ 	.word	0x00038870
        /*1414*/ 	.short	0x010a
        /*1416*/ 	.byte	0x3f
	.zero		1


	//   ....[62]....
        /*1418*/ 	.word	0x00028d70
        /*141c*/ 	.word	0x00000003
        /*1420*/ 	.word	0x00038860
        /*1424*/ 	.short	0x010a
        /*1426*/ 	.byte	0x3f
	.zero		1


	//   ....[63]....
        /*1428*/ 	.word	0x000298e0
        /*142c*/ 	.word	0x00000003
        /*1430*/ 	.word	0x00038850
        /*1434*/ 	.short	0x0101
        /*1436*/ 	.byte	0x3f
	.zero		1


	//   ....[64]....
        /*1438*/ 	.word	0x00029920
        /*143c*/ 	.word	0x00000003
        /*1440*/ 	.word	0x00000000
        /*1444*/ 	.short	0x0101
        /*1446*/ 	.byte	0x3f
	.zero		1


	//   ....[65]....
        /*1448*/ 	.word	0x00029b30
        /*144c*/ 	.word	0x00000002
        /*1450*/ 	.word	0x00038870
        /*1454*/ 	.short	0x010a
        /*1456*/ 	.byte	0x3f
	.zero		1


	//   ....[66]....
        /*1458*/ 	.word	0x00029ba0
        /*145c*/ 	.word	0x00000002
        /*1460*/ 	.word	0x00038860
        /*1464*/ 	.short	0x010a
        /*1466*/ 	.byte	0x3f
	.zero		1


	//   ....[67]....
        /*1468*/ 	.word	0x0002a6b0
        /*146c*/ 	.word	0x00000002
        /*1470*/ 	.word	0x00038850
        /*1474*/ 	.short	0x0101
        /*1476*/ 	.byte	0x3f
	.zero		1


	//   ....[68]....
        /*1478*/ 	.word	0x0002a700
        /*147c*/ 	.word	0x00000002
        /*1480*/ 	.word	0x00000000
        /*1484*/ 	.short	0x0101
        /*1486*/ 	.byte	0x3f
	.zero		1


	//   ....[69]....
        /*1488*/ 	.word	0x0002b5c0
        /*148c*/ 	.word	0x00000000
        /*1490*/ 	.word	0x00038820
        /*1494*/ 	.short	0x010a
        /*1496*/ 	.byte	0x3f
	.zero		1


	//   ....[70]....
        /*1498*/ 	.word	0x0002b770
        /*149c*/ 	.word	0x00000006
        /*14a0*/ 	.word	0x00000000
        /*14a4*/ 	.short	0x010a
        /*14a6*/ 	.byte	0x3f
	.zero		1


	//   ....[71]....
        /*14a8*/ 	.word	0x0002b7e0
        /*14ac*/ 	.word	0x00000007
        /*14b0*/ 	.word	0x00000000
        /*14b4*/ 	.short	0x010a
        /*14b6*/ 	.byte	0x3f
	.zero		1


	//   ....[72]....
        /*14b8*/ 	.word	0x0002b840
        /*14bc*/ 	.word	0x00000004
        /*14c0*/ 	.word	0x00038860
        /*14c4*/ 	.short	0x010a
        /*14c6*/ 	.byte	0x3f
	.zero		1


	//   ....[73]....
        /*14c8*/ 	.word	0x0002b890
        /*14cc*/ 	.word	0x00000003
        /*14d0*/ 	.word	0x00038860
        /*14d4*/ 	.short	0x010a
        /*14d6*/ 	.byte	0x3f
	.zero		1


	//   ....[74]....
        /*14d8*/ 	.word	0x0002b8d0
        /*14dc*/ 	.word	0x00000004
        /*14e0*/ 	.word	0x00038880
        /*14e4*/ 	.short	0x010a
        /*14e6*/ 	.byte	0x3f
	.zero		1


	//   ....[75]....
        /*14e8*/ 	.word	0x0002b8f0
        /*14ec*/ 	.word	0x00000003
        /*14f0*/ 	.word	0x00038880
        /*14f4*/ 	.short	0x010a
        /*14f6*/ 	.byte	0x3f
	.zero		1


	//   ....[76]....
        /*14f8*/ 	.word	0x0002b950
        /*14fc*/ 	.word	0x0000006b
        /*1500*/ 	.word	0x00038890
        /*1504*/ 	.short	0x010a
        /*1506*/ 	.byte	0x3f
	.zero		1


	//   ....[77]....
        /*1508*/ 	.word	0x0002b9a0
        /*150c*/ 	.word	0x0000006b
        /*1510*/ 	.word	0x00038890
        /*1514*/ 	.short	0x010a
        /*1516*/ 	.byte	0x3f
	.zero		1


	//   ....[78]....
        /*1518*/ 	.word	0x0002b9f0
        /*151c*/ 	.word	0x0000006b
        /*1520*/ 	.word	0x00038890
        /*1524*/ 	.short	0x010a
        /*1526*/ 	.byte	0x3f
	.zero		1


	//   ....[79]....
        /*1528*/ 	.word	0x0002ba40
        /*152c*/ 	.word	0x0000006b
        /*1530*/ 	.word	0x000388b0
        /*1534*/ 	.short	0x010a
        /*1536*/ 	.byte	0x3f
	.zero		1


	//   ....[80]....
        /*1538*/ 	.word	0x0002c530
        /*153c*/ 	.word	0x00000012
        /*1540*/ 	.word	0x00038800
        /*1544*/ 	.short	0x010a
        /*1546*/ 	.byte	0x3f
	.zero		1


	//   ....[81]....
        /*1548*/ 	.word	0x0002cf80
        /*154c*/ 	.word	0x00000012
        /*1550*/ 	.word	0x00038800
        /*1554*/ 	.short	0x010a
        /*1556*/ 	.byte	0x3f
	.zero		1


	//   ....[82]....
        /*1558*/ 	.word	0x0002cfd0
        /*155c*/ 	.word	0x00000000
        /*1560*/ 	.word	0x00038830
        /*1564*/ 	.short	0x010a
        /*1566*/ 	.byte	0x3f
	.zero		1


	//   ....[83]....
        /*1568*/ 	.word	0x0002d020
        /*156c*/ 	.word	0x00000005
        /*1570*/ 	.word	0x00038830
        /*1574*/ 	.short	0x010a
        /*1576*/ 	.byte	0x3f
	.zero		1


	//   ....[84]....
        /*1578*/ 	.word	0x0002d070
        /*157c*/ 	.word	0x00000005
        /*1580*/ 	.word	0x00038850
        /*1584*/ 	.short	0x010a
        /*1586*/ 	.byte	0x3f
	.zero		1


	//   ....[85]....
        /*1588*/ 	.word	0x0002d0c0
        /*158c*/ 	.word	0x00000005
        /*1590*/ 	.word	0x00038830
        /*1594*/ 	.short	0x010a
        /*1596*/ 	.byte	0x3f
	.zero		1


	//   ....[86]....
        /*1598*/ 	.word	0x0002d110
        /*159c*/ 	.word	0x00000005
        /*15a0*/ 	.word	0x00038850
        /*15a4*/ 	.short	0x010a
        /*15a6*/ 	.byte	0x3f
	.zero		1


	//   ....[87]....
        /*15a8*/ 	.word	0x0002d160
        /*15ac*/ 	.word	0x00000006
        /*15b0*/ 	.word	0x00038850
        /*15b4*/ 	.short	0x010a
        /*15b6*/ 	.byte	0x3f
	.zero		1


	//   ....[88]....
        /*15b8*/ 	.word	0x0002f300
        /*15bc*/ 	.word	0x0000000b
        /*15c0*/ 	.word	0x00038820
        /*15c4*/ 	.short	0x010a
        /*15c6*/ 	.byte	0x3f
	.zero		1


	//   ....[89]....
        /*15c8*/ 	.word	0x0002f350
        /*15cc*/ 	.word	0x00000007
        /*15d0*/ 	.word	0x000388a0
        /*15d4*/ 	.short	0x010a
        /*15d6*/ 	.byte	0x3f
	.zero		1


	//   ....[90]....
        /*15d8*/ 	.word	0x0002f3a0
        /*15dc*/ 	.word	0x00000007
        /*15e0*/ 	.word	0x000388c0
        /*15e4*/ 	.short	0x010a
        /*15e6*/ 	.byte	0x3f
	.zero		1


	//   ....[91]....
        /*15e8*/ 	.word	0x0002f3f0
        /*15ec*/ 	.word	0x00000007
        /*15f0*/ 	.word	0x000388a0
        /*15f4*/ 	.short	0x010a
        /*15f6*/ 	.byte	0x3f
	.zero		1


	//   ....[92]....
        /*15f8*/ 	.word	0x0002f440
        /*15fc*/ 	.word	0x00000007
        /*1600*/ 	.word	0x000388c0
        /*1604*/ 	.short	0x010a
        /*1606*/ 	.byte	0x3f
	.zero		1


	//   ....[93]....
        /*1608*/ 	.word	0x0002f5e0
        /*160c*/ 	.word	0x00000005
        /*1610*/ 	.word	0x00038880
        /*1614*/ 	.short	0x010a
        /*1616*/ 	.byte	0x3f
	.zero		1


	//   ....[94]....
        /*1618*/ 	.word	0x0002f630
        /*161c*/ 	.word	0x00000005
        /*1620*/ 	.word	0x00038840
        /*1624*/ 	.short	0x010a
        /*1626*/ 	.byte	0x3f
	.zero		1


	//   ....[95]....
        /*1628*/ 	.word	0x0002f6b0
        /*162c*/ 	.word	0x00000004
        /*1630*/ 	.word	0x00038820
        /*1634*/ 	.short	0x010a
        /*1636*/ 	.byte	0x3f
	.zero		1


	//   ....[96]....
        /*1638*/ 	.word	0x0002f700
        /*163c*/ 	.word	0x00000005
        /*1640*/ 	.word	0x00038880
        /*1644*/ 	.short	0x010a
        /*1646*/ 	.byte	0x3f
	.zero		1


	//   ....[97]....
        /*1648*/ 	.word	0x0002f750
        /*164c*/ 	.word	0x00000005
        /*1650*/ 	.word	0x00038840
        /*1654*/ 	.short	0x010a
        /*1656*/ 	.byte	0x3f
	.zero		1


	//   ....[98]....
        /*1658*/ 	.word	0x0002f7b0
        /*165c*/ 	.word	0x00000004
        /*1660*/ 	.word	0x00038870
        /*1664*/ 	.short	0x010a
        /*1666*/ 	.byte	0x3f
	.zero		1


	//   ....[99]....
        /*1668*/ 	.word	0x0002f810
        /*166c*/ 	.word	0x00000005
        /*1670*/ 	.word	0x00038860
        /*1674*/ 	.short	0x010a
        /*1676*/ 	.byte	0x3f
	.zero		1


	//   ....[100]....
        /*1678*/ 	.word	0x0002f860
        /*167c*/ 	.word	0x00000002
        /*1680*/ 	.word	0x00038870
        /*1684*/ 	.short	0x010a
        /*1686*/ 	.byte	0x3f
	.zero		1


	//   ....[101]....
        /*1688*/ 	.word	0x0002f8b0
        /*168c*/ 	.word	0x00000002
        /*1690*/ 	.word	0x00038860
        /*1694*/ 	.short	0x010a
        /*1696*/ 	.byte	0x3f
	.zero		1


	//   ....[102]....
        /*1698*/ 	.word	0x00030320
        /*169c*/ 	.word	0x00000000
        /*16a0*/ 	.word	0x00038820
        /*16a4*/ 	.short	0x010a
        /*16a6*/ 	.byte	0x3f
	.zero		1


	//   ....[103]....
        /*16a8*/ 	.word	0x000304c0
        /*16ac*/ 	.word	0x00000006
        /*16b0*/ 	.word	0x00000000
        /*16b4*/ 	.short	0x010a
        /*16b6*/ 	.byte	0x3f
	.zero		1


	//   ....[104]....
        /*16b8*/ 	.word	0x00030510
        /*16bc*/ 	.word	0x00000007
        /*16c0*/ 	.word	0x00000000
        /*16c4*/ 	.short	0x010a
        /*16c6*/ 	.byte	0x3f
	.zero		1


	//   ....[105]....
        /*16c8*/ 	.word	0x00030560
        /*16cc*/ 	.word	0x00000004
        /*16d0*/ 	.word	0x00038860
        /*16d4*/ 	.short	0x010a
        /*16d6*/ 	.byte	0x3f
	.zero		1


	//   ....[106]....
        /*16d8*/ 	.word	0x000305b0
        /*16dc*/ 	.word	0x00000003
        /*16e0*/ 	.word	0x00038860
        /*16e4*/ 	.short	0x010a
        /*16e6*/ 	.byte	0x3f
	.zero		1


	//   ....[107]....
        /*16e8*/ 	.word	0x00030600
        /*16ec*/ 	.word	0x00000004
        /*16f0*/ 	.word	0x00038880
        /*16f4*/ 	.short	0x010a
        /*16f6*/ 	.byte	0x3f
	.zero		1


	//----- nvinfo : EIATTR_NUM_MBARRIERS
	.align		4
.L_587:
        /*16f8*/ 	.byte	0x03, 0x38
        /*16fa*/ 	.short	0x0016


	//----- nvinfo : EIATTR_EXIT_INSTR_OFFSETS
	.align		4
        /*16fc*/ 	.byte	0x04, 0x1c
        /*16fe*/ 	.short	(.L_589 - .L_588)


	//   ....[0]....
.L_588:
        /*1700*/ 	.word	0x0002b940


	//----- nvinfo : EIATTR_MAX_THREADS
	.align		4
.L_589:
        /*1704*/ 	.byte	0x04, 0x05
        /*1706*/ 	.short	(.L_591 - .L_590)
.L_590:
        /*1708*/ 	.word	0x00000180
        /*170c*/ 	.word	0x00000001
        /*1710*/ 	.word	0x00000001


	//----- nvinfo : EIATTR_CRS_STACK_SIZE
	.align		4
.L_591:
        /*1714*/ 	.byte	0x04, 0x1e
        /*1716*/ 	.short	(.L_593 - .L_592)
.L_592:
        /*1718*/ 	.word	0x00000000


	//----- nvinfo : EIATTR_CBANK_PARAM_SIZE
	.align		4
.L_593:
        /*171c*/ 	.byte	0x03, 0x19
        /*171e*/ 	.short	0x0a70


	//----- nvinfo : EIATTR_PARAM_CBANK
	.align		4
        /*1720*/ 	.byte	0x04, 0x0a
        /*1722*/ 	.short	(.L_595 - .L_594)
	.align		4
.L_594:
        /*1724*/ 	.word	index@(.nv.constant0._ZN7cutlass13device_kernelIN5flash11enable_sm90INS1_16FlashAttnFwdSm90INS1_25CollectiveMainloopFwdSm90ILi2EN4cute5tupleIJNS5_1CILi1EEES8_S8_EEENS6_IJNS7_ILi128EEESA_NS7_ILi256EEEEEELi256ENS_12float_e4m3_tEfNS_4arch4Sm90ELb1ELb0ELb1ELb1ELb0ELb1ELb0ELb1ELb1ELb0ELb0ELb0EEENS1_21CollectiveEpilogueFwdINS6_IJSA_SB_SA_EEES9_NS_10bfloat16_tESF_Li256ELb1ELb0ELb0ELb1EEENS1_36VarlenDynamicPersistentTileSchedulerILi128ELi128ELi256ELi128ELb0ELb0ELb1ELb1ELb1ELb1EEEEEEEEEvNT_6ParamsE)
        /*1728*/ 	.short	0x0210
        /*172a*/ 	.short	0x0a70


	//----- nvinfo : EIATTR_SW_WAR
	.align		4
.L_595:
        /*172c*/ 	.byte	0x04, 0x36
        /*172e*/ 	.short	(.L_597 - .L_596)
.L_596:
        /*1730*/ 	.word	0x00000008
.L_597:


//--------------------- .nv.info._ZN7cutlass13device_kernelIN5flash11enable_sm90INS1_16FlashAttnFwdSm90INS1_25CollectiveMainloopFwdSm90ILi2EN4cute5tupleIJNS5_1CILi1EEES8_S8_EEENS6_IJNS7_ILi128EEENS7_ILi160EEENS7_ILi192EEEEEELi192ENS_12float_e4m3_tEfNS_4arch4Sm90ELb0ELb0ELb1ELb0ELb0ELb0ELb0ELb1ELb1ELb0ELb0ELb0EEENS1_21CollectiveEpilogueFwdINS6_IJSA_SC_SB_EEES9_NS_10bfloat16_tESG_Li256ELb0ELb0ELb0ELb1EEENS1_29StaticPersistentTileSchedulerILb0EEEEEEEEEvNT_6ParamsE --------------------------
	.section	.nv.info._ZN7cutlass13device_kernelIN5flash11enable_sm90INS1_16FlashAttnFwdSm90INS1_25CollectiveMainloopFwdSm90ILi2EN4cute5tupleIJNS5_1CILi1EEES8_S8_EEENS6_IJNS7_ILi128EEENS7_ILi160EEENS7_ILi192EEEEEELi192ENS_12float_e4m3_tEfNS_4arch4Sm90ELb0ELb0ELb1ELb0ELb0ELb0ELb0ELb1ELb1ELb0ELb0ELb0EEENS1_21CollectiveEpilogueFwdINS6_IJSA_SC_SB_EEES9_NS_10bfloat16_tESG_Li256ELb0ELb0ELb0ELb1EEENS1_29StaticPersistentTileSchedulerILb0EEEEEEEEEvNT_6ParamsE,"",@"SHT_CUDA_INFO"
	.sectionflags	@""
	.align	4


	//----- nvinfo : EIATTR_CUDA_API_VERSION
	.align		4
        /*0000*/ 	.byte	0x04, 0x37
        /*0002*/ 	.short	(.L_599 - .L_598)
.L_598:
        /*0004*/ 	.word	0x00000082


	//----- nvinfo : EIATTR_KPARAM_INFO
	.align		4
.L_599:
        /*0008*/ 	.byte	0x04, 0x17
        /*000a*/ 	.short	(.L_601 - .L_600)
.L_600:
        /*000c*/ 	.word	0x00000000
        /*0010*/ 	.short	0x0000
        /*0012*/ 	.short	0x0070
        /*0014*/ 	.byte	0x00, 0xf0, 0x01, 0x2e


	//----- nvinfo : EIATTR_SPARSE_MMA_MASK
	.align		4
.L_601:
        /*0018*/ 	.byte	0x03, 0x50
        /*001a*/ 	.short	0x0000


	//----- nvinfo : EIATTR_MAXREG_COUNT
	.align		4
        /*001c*/ 	.byte	0x03, 0x1b
        /*001e*/ 	.short	0x00a8


	//----- nvinfo : EIATTR_NUM_BARRIERS
	.align		4
        /*0020*/ 	.byte	0x02, 0x4c
        /*0022*/ 	.byte	0x10
	.zero		1


	//----- nvinfo : EIATTR_EXTERNS
	.align		4
        /*0024*/ 	.byte	0x04, 0x0f
        /*0026*/ 	.short	(.L_603 - .L_602)


	//   ....[0]....
	.align		4
.L_602:
        /*0028*/ 	.word	index@(__assertfail)


	//----- nvinfo : EIATTR_ANNOTATIONS
	.align		4
.L_603:
        /*002c*/ 	.byte	0x04, 0x55
        /*002e*/ 	.short	(.L_605 - .L_604)


	//   ....[0]....
.L_604:
        /* <DEDUP_REMOVED lines=9> */


	//----- nvinfo : EIATTR_MERCURY_ISA_VERSION
	.align		4
.L_605:
        /*00a8*/ 	.byte	0x03, 0x5f
        /*00aa*/ 	.short	0x0101


	//----- nvinfo : EIATTR_INT_WARP_WIDE_INSTR_OFFSETS
	.align		4
        /*00ac*/ 	.byte	0x04, 0x31
        /*00ae*/ 	.short	(.L_607 - .L_606)


	//   ....[0]....
.L_606:
        /*00b0*/ 	.word	0x00000190


	//   ....[1]....
        /*00b4*/ 	.word	0x000001c0


	//   ....[2]....
        /*00b8*/ 	.word	0x000001d0


	//   ....[3]....
        /*00bc*/ 	.word	0x0000bae0


	//----- nvinfo : EIATTR_COOP_GROUP_MASK_REGIDS
	.align		4
.L_607:
        /*00c0*/ 	.byte	0x04, 0x29
        /*00c2*/ 	.short	(.L_609 - .L_608)


	//   ....[0]....
.L_608:
        /*00c4*/ 	.word	0xffffffff


	//   ....[1]....
        /*00c8*/ 	.word	0xffffffff


	//   ....[2]....
        /*00cc*/ 	.word	0xffffffff


	//   ....[3]....
        /*00d0*/ 	.word	0xffffffff


	//   ....[4]....
        /*00d4*/ 	.word	0xffffffff


	//   ....[5]....
        /*00d8*/ 	.word	0xffffffff


	//   ....[6]....
        /*00dc*/ 	.word	0xffffffff


	//   ....[7]....
        /*00e0*/ 	.word	0xffffffff


	//   ....[8]....
        /*00e4*/ 	.word	0xffffffff


	//   ....[9]....
        /*00e8*/ 	.word	0xffffffff


	//   ....[10]....
        /*00ec*/ 	.word	0xffffffff


	//   ....[11]....
        /*00f0*/ 	.word	0xffffffff


	//   ....[12]....
        /*00f4*/ 	.word	0xffffffff


	//   ....[13]....
        /*00f8*/ 	.word	0xffffffff


	//   ....[14]....
        /*00fc*/ 	.word	0xffffffff


	//   ....[15]....
        /*0100*/ 	.word	0xffffffff


	//   ....[16]....
        /*0104*/ 	.word	0xffffffff


	//   ....[17]....
        /*0108*/ 	.word	0xffffffff


	//   ....[18]....
        /*010c*/ 	.word	0xffffffff


	//   ....[19]....
        /*0110*/ 	.word	0xffffffff


	//   ....[20]....
        /*0114*/ 	.word	0xffffffff


	//   ....[21]....
        /*0118*/ 	.word	0xffffffff


	//   ....[22]....
        /*011c*/ 	.word	0xffffffff


	//   ....[23]....
        /*0120*/ 	.word	0xffffffff


	//   ....[24]....
        /*0124*/ 	.word	0xffffffff


	//   ....[25]....
        /*0128*/ 	.word	0xffffffff


	//   ....[26]....
        /*012c*/ 	.word	0xffffffff


	//   ....[27]....
        /*0130*/ 	.word	0xffffffff


	//   ....[28]....
        /*0134*/ 	.word	0xffffffff


	//   ....[29]....
        /*0138*/ 	.word	0xffffffff


	//   ....[30]....
        /*013c*/ 	.word	0xffffffff


	//   ....[31]....
        /*0140*/ 	.word	0xffffffff


	//   ....[32]....
        /*0144*/ 	.word	0xffffffff


	//   ....[33]....
        /*0148*/ 	.word	0xffffffff


	//   ....[34]....
        /*014c*/ 	.word	0xffffffff


	//   ....[35]....
        /*0150*/ 	.word	0xffffffff


	//   ....[36]....
        /*0154*/ 	.word	0xffffffff


	//   ....[37]....
        /*0158*/ 	.word	0xffffffff


	//   ....[38]....
        /*015c*/ 	.word	0xffffffff


	//   ....[39]....
        /*0160*/ 	.word	0xffffffff


	//   ....[40]....
        /*0164*/ 	.word	0xffffffff


	//   ....[41]....
        /*0168*/ 	.word	0xffffffff


	//   ....[42]....
        /*016c*/ 	.word	0xffffffff


	//   ....[43]....
        /*0170*/ 	.word	0xffffffff


	//   ....[44]....
        /*0174*/ 	.word	0xffffffff


	//   ....[45]....
        /*0178*/ 	.word	0xffffffff


	//   ....[46]....
        /*017c*/ 	.word	0xffffffff


	//   ....[47]....
        /*0180*/ 	.word	0xffffffff


	//   ....[48]....
        /*0184*/ 	.word	0xffffffff


	//   ....[49]....
        /*0188*/ 	.word	0xffffffff


	//   ....[50]....
        /*018c*/ 	.word	0xffffffff


	//   ....[51]....
        /*0190*/ 	.word	0xffffffff


	//   ....[52]....
        /*0194*/ 	.word	0xffffffff


	//   ....[53]....
        /*0198*/ 	.word	0xffffffff


	//   ....[54]....
        /*019c*/ 	.word	0xffffffff


	//   ....[55]....
        /*01a0*/ 	.word	0xffffffff


	//   ....[56]....
        /*01a4*/ 	.word	0xffffffff


	//   ....[57]....
        /*01a8*/ 	.word	0xffffffff


	//   ....[58]....
        /*01ac*/ 	.word	0xffffffff


	//   ....[59]....
        /*01b0*/ 	.word	0xffffffff


	//   ....[60]....
        /*01b4*/ 	.word	0xffffffff


	//   ....[61]....
        /*01b8*/ 	.word	0xffffffff


	//   ....[62]....
        /*01bc*/ 	.word	0xffffffff


	//   ....[63]....
        /*01c0*/ 	.word	0xffffffff


	//   ....[64]....
        /*01c4*/ 	.word	0xffffffff


	//   ....[65]....
        /*01c8*/ 	.word	0xffffffff


	//   ....[66]....
        /*01cc*/ 	.word	0xffffffff


	//   ....[67]....
        /*01d0*/ 	.word	0xffffffff


	//   ....[68]....
        /*01d4*/ 	.word	0xffffffff


	//   ....[69]....
        /*01d8*/ 	.word	0xffffffff


	//   ....[70]....
        /*01dc*/ 	.word	0xffffffff


	//   ....[71]....
        /*01e0*/ 	.word	0x0500000f


	//----- nvinfo : EIATTR_COOP_GROUP_INSTR_OFFSETS
	.align		4
.L_609:
        /*01e4*/ 	.byte	0x04, 0x28
        /*01e6*/ 	.short	(.L_611 - .L_610)


	//   ....[0]....
.L_610:
        /*01e8*/ 	.word	0x00000070


	//   ....[1]....
        /*01ec*/ 	.word	0x000001a0


	//   ....[2]....
        /*01f0*/ 	.word	0x000001f0


	//   ....[3]....
        /*01f4*/ 	.word	0x000003e0


	//   ....[4]....
        /*01f8*/ 	.word	0x00000540


	//   ....[5]....
        /*01fc*/ 	.word	0x00000660


	//   ....[6]....
        /*0200*/ 	.word	0x000007c0


	//   ....[7]....
        /*0204*/ 	.word	0x00000d80


	//   ....[8]....
        /*0208*/ 	.word	0x000036a0


	//   ....[9]....
        /*020c*/ 	.word	0x000036d0


	//   ....[10]....
        /*0210*/ 	.word	0x00003e30


	//   ....[11]....
        /*0214*/ 	.word	0x00003eb0


	//   ....[12]....
        /*0218*/ 	.word	0x00007290


	//   ....[13]....
        /*021c*/ 	.word	0x000072f0


	//   ....[14]....
        /*0220*/ 	.word	0x00007340


	//   ....[15]....
        /*0224*/ 	.word	0x00007360


	//   ....[16]....
        /*0228*/ 	.word	0x00009100


	//   ....[17]....
        /*022c*/ 	.word	0x00009110


	//   ....[18]....
        /*0230*/ 	.word	0x00009140


	//   ....[19]....
        /*0234*/ 	.word	0x00009150


	//   ....[20]....
        /*0238*/ 	.word	0x0000a370


	//   ....[21]....
        /*023c*/ 	.word	0x0000a3a0


	//   ....[22]....
        /*0240*/ 	.word	0x0000a3d0


	//   ....[23]....
        /*0244*/ 	.word	0x0000a410


	//   ....[24]....
        /*0248*/ 	.word	0x0000a450


	//   ....[25]....
        /*024c*/ 	.word	0x0000a480


	//   ....[26]....
        /*0250*/ 	.word	0x0000a4b0


	//   ....[27]....
        /*0254*/ 	.word	0x0000a4e0


	//   ....[28]....
        /*0258*/ 	.word	0x0000a510


	//   ....[29]....
        /*025c*/ 	.word	0x0000a540


	//   ....[30]....
        /*0260*/ 	.word	0x0000a570


	//   ....[31]....
        /*0264*/ 	.word	0x0000a5a0


	//   ....[32]....
        /*0268*/ 	.word	0x0000a5d0


	//   ....[33]....
        /*026c*/ 	.word	0x0000a600


	//   ....[34]....
        /*0270*/ 	.word	0x0000a630


	//   ....[35]....
        /*0274*/ 	.word	0x0000a660


	//   ....[36]....
        /*0278*/ 	.word	0x0000a690


	//   ....[37]....
        /*027c*/ 	.word	0x0000a6c0


	//   ....[38]....
        /*0280*/ 	.word	0x0000a700


	//   ....[39]....
        /*0284*/ 	.word	0x0000a780


	//   ....[40]....
        /*0288*/ 	.word	0x0000a7b0


	//   ....[41]....
        /*028c*/ 	.word	0x0000a7f0


	//   ....[42]....
        /*0290*/ 	.word	0x0000a820


	//   ....[43]....
        /*0294*/ 	.word	0x0000a850


	//   ....[44]....
        /*0298*/ 	.word	0x0000a880


	//   ....[45]....
        /*029c*/ 	.word	0x0000a8b0


	//   ....[46]....
        /*02a0*/ 	.word	0x0000a8e0


	//   ....[47]....
        /*02a4*/ 	.word	0x0000a8f0


	//   ....[48]....
        /*02a8*/ 	.word	0x0000a900


	//   ....[49]....
        /*02ac*/ 	.word	0x0000a910


	//   ....[50]....
        /*02b0*/ 	.word	0x0000a920


	//   ....[51]....
        /*02b4*/ 	.word	0x0000a930


	//   ....[52]....
        /*02b8*/ 	.word	0x0000a940


	//   ....[53]....
        /*02bc*/ 	.word	0x0000a950


	//   ....[54]....
        /*02c0*/ 	.word	0x0000a960


	//   ....[55]....
        /*02c4*/ 	.word	0x0000a970


	//   ....[56]....
        /*02c8*/ 	.word	0x0000a980


	//   ....[57]....
        /*02cc*/ 	.word	0x0000a990


	//   ....[58]....
        /*02d0*/ 	.word	0x0000a9a0


	//   ....[59]....
        /*02d4*/ 	.word	0x0000a9b0


	//   ....[60]....
        /*02d8*/ 	.word	0x0000a9c0


	//   ....[61]....
        /*02dc*/ 	.word	0x0000a9d0


	//   ....[62]....
        /*02e0*/ 	.word	0x0000a9e0


	//   ....[63]....
        /*02e4*/ 	.word	0x0000a9f0


	//   ....[64]....
        /*02e8*/ 	.word	0x0000aa00


	//   ....[65]....
        /*02ec*/ 	.word	0x0000aa10


	//   ....[66]....
        /*02f0*/ 	.word	0x0000aa20


	//   ....[67]....
        /*02f4*/ 	.word	0x0000aa30


	//   ....[68]....
        /*02f8*/ 	.word	0x0000ad60


	//   ....[69]....
        /*02fc*/ 	.word	0x0000bc50


	//   ....[70]....
        /*0300*/ 	.word	0x0000eb60


	//   ....[71]....
        /*0304*/ 	.word	0x0000f060


	//----- nvinfo : EIATTR_REG_RECONFIG
	.align		4
.L_611:
        /*0308*/ 	.byte	0x01, 0x54
	.zero		2


	//----- nvinfo : EIATTR_SYSCALL_OFFSETS
	.align		4
        /*030c*/ 	.byte	0x04, 0x46
        /*030e*/ 	.short	(.L_613 - .L_612)


	//   ....[0]....
.L_612:
        /*0310*/ 	.word	0x00001150


	//   ....[1]....
        /*0314*/ 	.word	0x0000b590


	//   ....[2]....
        /*0318*/ 	.word	0x0000b6d0


	//   ....[3]....
        /*031c*/ 	.word	0x0000b810


	//   ....[4]....
        /*0320*/ 	.word	0x0000b930


	//----- nvinfo : EIATTR_MBARRIER_INSTR_OFFSETS
	.align		4
.L_613:
        /*0324*/ 	.byte	0x04, 0x39
        /*0326*/ 	.short	(.L_615 - .L_614)


	//   ....[0]....
.L_614:
        /*0328*/ 	.word	0x00000290
        /*032c*/ 	.word	0x000000ff
        /*0330*/ 	.word	0x00033400
        /*0334*/ 	.short	0x0100
        /*0336*/ 	.byte	0x06
	.zero		1


	//   ....[1]....
        /*0338*/ 	.word	0x000002a0
        /*033c*/ 	.word	0x000000ff
        /*0340*/ 	.word	0x00033420
        /*0344*/ 	.short	0x0100
        /*0346*/ 	.byte	0x06
	.zero		1


	//   ....[2]....
        /*0348*/ 	.word	0x00000390
        /*034c*/ 	.word	0x000000ff
        /*0350*/ 	.word	0x00033430
        /*0354*/ 	.short	0x0100
        /*0356*/ 	.byte	0x08
	.zero		1


	//   ....[3]....
        /*0358*/ 	.word	0x000003a0
        /*035c*/ 	.word	0x000000ff
        /*0360*/ 	.word	0x00033440
        /*0364*/ 	.short	0x0100
        /*0366*/ 	.byte	0x08
	.zero		1


	//   ....[4]....
        /*0368*/ 	.word	0x000003b0
        /*036c*/ 	.word	0x000000ff
        /*0370*/ 	.word	0x00033438
        /*0374*/ 	.short	0x0100
        /*0376*/ 	.byte	0x08
	.zero		1


	//   ....[5]....
        /*0378*/ 	.word	0x000003c0
        /*037c*/ 	.word	0x000000ff
        /*0380*/ 	.word	0x00033448
        /*0384*/ 	.short	0x0100
        /*0386*/ 	.byte	0x08
	.zero		1


	//   ....[6]....
        /*0388*/ 	.word	0x000004f0
        /*038c*/ 	.word	0x000000ff
        /*0390*/ 	.word	0x00033450
        /*0394*/ 	.short	0x0100
        /*0396*/ 	.byte	0x08
	.zero		1


	//   ....[7]....
        /*0398*/ 	.word	0x00000500
        /*039c*/ 	.word	0x000000ff
        /*03a0*/ 	.word	0x00033460
        /*03a4*/ 	.short	0x0100
        /*03a6*/ 	.byte	0x08
	.zero		1


	//   ....[8]....
        /*03a8*/ 	.word	0x00000510
        /*03ac*/ 	.word	0x000000ff
        /*03b0*/ 	.word	0x00033458
        /*03b4*/ 	.short	0x0100
        /*03b6*/ 	.byte	0x08
	.zero		1


	//   ....[9]....
        /*03b8*/ 	.word	0x00000520
        /*03bc*/ 	.word	0x000000ff
        /*03c0*/ 	.word	0x00033468
        /*03c4*/ 	.short	0x0100
        /*03c6*/ 	.byte	0x08
	.zero		1


	//   ....[10]....
        /*03c8*/ 	.word	0x00000610
        /*03cc*/ 	.word	0x000000ff
        /*03d0*/ 	.word	0x00033470
        /*03d4*/ 	.short	0x0100
        /*03d6*/ 	.byte	0x06
	.zero		1


	//   ....[11]....
        /*03d8*/ 	.word	0x00000620
        /*03dc*/ 	.word	0x000000ff
        /*03e0*/ 	.word	0x00033480
        /*03e4*/ 	.short	0x0100
        /*03e6*/ 	.byte	0x06
	.zero		1


	//   ....[12]....
        /*03e8*/ 	.word	0x00000630
        /*03ec*/ 	.word	0x000000ff
        /*03f0*/ 	.word	0x00033478
        /*03f4*/ 	.short	0x0100
        /*03f6*/ 	.byte	0x06
	.zero		1


	//   ....[13]....
        /*03f8*/ 	.word	0x00000640
        /*03fc*/ 	.word	0x000000ff
        /*0400*/ 	.word	0x00033488
        /*0404*/ 	.short	0x0100
        /*0406*/ 	.byte	0x06
	.zero		1


	//   ....[14]....
        /*0408*/ 	.word	0x00000770
        /*040c*/ 	.word	0x000000ff
        /*0410*/ 	.word	0x00033490
        /*0414*/ 	.short	0x0100
        /*0416*/ 	.byte	0x08
	.zero		1


	//   ....[15]....
        /*0418*/ 	.word	0x00000780
        /*041c*/ 	.word	0x000000ff
        /*0420*/ 	.word	0x000334a0
        /*0424*/ 	.short	0x0100
        /*0426*/ 	.byte	0x08
	.zero		1


	//   ....[16]....
        /*0428*/ 	.word	0x00000790
        /*042c*/ 	.word	0x000000ff
        /*0430*/ 	.word	0x00033498
        /*0434*/ 	.short	0x0100
        /*0436*/ 	.byte	0x08
	.zero		1


	//   ....[17]....
        /*0438*/ 	.word	0x000007a0
        /*043c*/ 	.word	0x000000ff
        /*0440*/ 	.word	0x000334a8
        /*0444*/ 	.short	0x0100
        /*0446*/ 	.byte	0x08
	.zero		1


	//   ....[18]....
        /*0448*/ 	.word	0x000008d0
        /*044c*/ 	.word	0x000000ff
        /*0450*/ 	.word	0x000334b0
        /*0454*/ 	.short	0x0100
        /*0456*/ 	.byte	0x08
	.zero		1


	//   ....[19]....
        /*0458*/ 	.word	0x000008e0
        /*045c*/ 	.word	0x000000ff
        /*0460*/ 	.word	0x000334c0
        /*0464*/ 	.short	0x0100
        /*0466*/ 	.byte	0x08
	.zero		1


	//   ....[20]....
        /*0468*/ 	.word	0x000008f0
        /*046c*/ 	.word	0x000000ff
        /*0470*/ 	.word	0x000334b8
        /*0474*/ 	.short	0x0100
        /*0476*/ 	.byte	0x08
	.zero		1


	//   ....[21]....
        /*0478*/ 	.word	0x00000900
        /*047c*/ 	.word	0x000000ff
        /*0480*/ 	.word	0x000334c8
        /*0484*/ 	.short	0x0100
        /*0486*/ 	.byte	0x08
	.zero		1


	//   ....[22]....
        /*0488*/ 	.word	0x00001480
        /*048c*/ 	.word	0x000000ff
        /*0490*/ 	.word	0x00033400
        /*0494*/ 	.short	0x010a
        /*0496*/ 	.byte	0x26
	.zero		1


	//   ....[23]....
        /*0498*/ 	.word	0x00001520
        /*049c*/ 	.word	0x00000003
        /*04a0*/ 	.word	0x00033430
        /*04a4*/ 	.short	0x010a
        /*04a6*/ 	.byte	0x3f
	.zero		1


	//   ....[24]....
        /*04a8*/ 	.word	0x00001590
        /*04ac*/ 	.word	0x00000003
        /*04b0*/ 	.word	0x00033430
        /*04b4*/ 	.short	0x010a
        /*04b6*/ 	.byte	0x3f
	.zero		1


	//   ....[25]....
        /*04b8*/ 	.word	0x000039d0
        /*04bc*/ 	.word	0x00000003
        /*04c0*/ 	.word	0x00000000
        /*04c4*/ 	.short	0x0101
        /*04c6*/ 	.byte	0x3f
	.zero		1


	//   ....[26]....
        /*04c8*/ 	.word	0x00005570
        /*04cc*/ 	.word	0x000000ff
        /*04d0*/ 	.word	0x00033430
        /*04d4*/ 	.short	0x010a
        /*04d6*/ 	.byte	0x06
	.zero		1


	//   ....[27]....
        /*04d8*/ 	.word	0x000055b0
        /*04dc*/ 	.word	0x000000ff
        /*04e0*/ 	.word	0x00033430
        /*04e4*/ 	.short	0x010a
        /*04e6*/ 	.byte	0x06
	.zero		1


	//   ....[28]....
        /*04e8*/ 	.word	0x000061d0
        /*04ec*/ 	.word	0x000000ff
        /*04f0*/ 	.word	0x00033450
        /*04f4*/ 	.short	0x010a
        /*04f6*/ 	.byte	0x06
	.zero		1


	//   ....[29]....
        /*04f8*/ 	.word	0x00006210
        /*04fc*/ 	.word	0x000000ff
        /*0500*/ 	.word	0x00033450
        /*0504*/ 	.short	0x010a
        /*0506*/ 	.byte	0x06
	.zero		1


	//   ....[30]....
        /*0508*/ 	.word	0x00008200
        /*050c*/ 	.word	0x00000004
        /*0510*/ 	.word	0x00000000
        /*0514*/ 	.short	0x0101
        /*0516*/ 	.byte	0x3f
	.zero		1


	//   ....[31]....
        /*0518*/ 	.word	0x00008510
        /*051c*/ 	.word	0x000000ff
        /*0520*/ 	.word	0x00000000
        /*0524*/ 	.short	0x0101
        /*0526*/ 	.byte	0x06
	.zero		1


	//   ....[32]....
        /*0528*/ 	.word	0x00008da0
        /*052c*/ 	.word	0x000000ff
        /*0530*/ 	.word	0x00033450
        /*0534*/ 	.short	0x010a
        /*0536*/ 	.byte	0x04
	.zero		1


	//   ....[33]....
        /*0538*/ 	.word	0x00008de0
        /*053c*/ 	.word	0x000000ff
        /*0540*/ 	.word	0x00033450
        /*0544*/ 	.short	0x010a
        /*0546*/ 	.byte	0x04
	.zero		1


	//   ....[34]....
        /*0548*/ 	.word	0x00009d70
        /*054c*/ 	.word	0x000000ff
        /*0550*/ 	.word	0x00000000
        /*0554*/ 	.short	0x0101
        /*0556*/ 	.byte	0x04
	.zero		1


	//   ....[35]....
        /*0558*/ 	.word	0x0000af70
        /*055c*/ 	.word	0x000000ff
        /*0560*/ 	.word	0x00000000
        /*0564*/ 	.short	0x0101
        /*0566*/ 	.byte	0x06
	.zero		1


	//   ....[36]....
        /*0568*/ 	.word	0x0000be70
        /*056c*/ 	.word	0x00000005
        /*0570*/ 	.word	0x00033480
        /*0574*/ 	.short	0x010a
        /*0576*/ 	.byte	0x3f
	.zero		1


	//   ....[37]....
        /*0578*/ 	.word	0x0000c0b0
        /*057c*/ 	.word	0x00000005
        /*0580*/ 	.word	0x00033440
        /*0584*/ 	.short	0x010a
        /*0586*/ 	.byte	0x3f
	.zero		1


	//   ....[38]....
        /*0588*/ 	.word	0x0000c4f0
        /*058c*/ 	.word	0x000000ff
        /*0590*/ 	.word	0x00033420
        /*0594*/ 	.short	0x010a
        /*0596*/ 	.byte	0x28
	.zero		1


	//   ....[39]....
        /*0598*/ 	.word	0x0000c7c0
        /*059c*/ 	.word	0x00000006
        /*05a0*/ 	.word	0x00033480
        /*05a4*/ 	.short	0x010a
        /*05a6*/ 	.byte	0x3f
	.zero		1


	//   ....[40]....
        /*05a8*/ 	.word	0x0000cbf0
        /*05ac*/ 	.word	0x00000006
        /*05b0*/ 	.word	0x00033440
        /*05b4*/ 	.short	0x010a
        /*05b6*/ 	.byte	0x3f
	.zero		1


	//   ....[41]....
        /*05b8*/ 	.word	0x0000d0a0
        /*05bc*/ 	.word	0x0000000c
        /*05c0*/ 	.word	0x00033470
        /*05c4*/ 	.short	0x010a
        /*05c6*/ 	.byte	0x3f
	.zero		1


	//   ....[42]....
        /*05c8*/ 	.word	0x0000d110
        /*05cc*/ 	.word	0x0000000c
        /*05d0*/ 	.word	0x00033460
        /*05d4*/ 	.short	0x010a
        /*05d6*/ 	.byte	0x3f
	.zero		1


	//   ....[43]....
        /*05d8*/ 	.word	0x0000dcb0
        /*05dc*/ 	.word	0x0000000c
        /*05e0*/ 	.word	0x00033450
        /*05e4*/ 	.short	0x0101
        /*05e6*/ 	.byte	0x3f
	.zero		1


	//   ....[44]....
        /*05e8*/ 	.word	0x0000dd10
        /*05ec*/ 	.word	0x00000002
        /*05f0*/ 	.word	0x00000000
        /*05f4*/ 	.short	0x0101
        /*05f6*/ 	.byte	0x3f
	.zero		1


	//   ....[45]....
        /*05f8*/ 	.word	0x0000de00
        /*05fc*/ 	.word	0x00000000
        /*0600*/ 	.word	0x00033470
        /*0604*/ 	.short	0x010a
        /*0606*/ 	.byte	0x3f
	.zero		1


	//   ....[46]....
        /*0608*/ 	.word	0x0000de70
        /*060c*/ 	.word	0x00000000
        /*0610*/ 	.word	0x00033460
        /*0614*/ 	.short	0x010a
        /*0616*/ 	.byte	0x3f
	.zero		1


	//   ....[47]....
        /*0618*/ 	.word	0x0000ea20
        /*061c*/ 	.word	0x00000000
        /*0620*/ 	.word	0x00033450
        /*0624*/ 	.short	0x0101
        /*0626*/ 	.byte	0x3f
	.zero		1


	//   ....[48]....
        /*0628*/ 	.word	0x0000ea70
        /*062c*/ 	.word	0x00000002
        /*0630*/ 	.word	0x00000000
        /*0634*/ 	.short	0x0101
        /*0636*/ 	.byte	0x3f
	.zero		1


	//   ....[49]....
        /*0638*/ 	.word	0x0000eb10
        /*063c*/ 	.word	0x00000008
        /*0640*/ 	.word	0x00033420
        /*0644*/ 	.short	0x010a
        /*0646*/ 	.byte	0x3f
	.zero		1


	//   ....[50]....
        /*0648*/ 	.word	0x0000ec90
        /*064c*/ 	.word	0x00000005
        /*0650*/ 	.word	0x00000000
        /*0654*/ 	.short	0x010a
        /*0656*/ 	.byte	0x3f
	.zero		1


	//   ....[51]....
        /*0658*/ 	.word	0x0000ece0
        /*065c*/ 	.word	0x00000007
        /*0660*/ 	.word	0x00000000
        /*0664*/ 	.short	0x010a
        /*0666*/ 	.byte	0x3f
	.zero		1


	//   ....[52]....
        /*0668*/ 	.word	0x0000ed30
        /*066c*/ 	.word	0x00000013
        /*0670*/ 	.word	0x00033460
        /*0674*/ 	.short	0x010a
        /*0676*/ 	.byte	0x3f
	.zero		1


	//   ....[53]....
        /*0678*/ 	.word	0x0000ed80
        /*067c*/ 	.word	0x00000003
        /*0680*/ 	.word	0x00033460
        /*0684*/ 	.short	0x010a
        /*0686*/ 	.byte	0x3f
	.zero		1


	//   ....[54]....
        /*0688*/ 	.word	0x0000edc0
        /*068c*/ 	.word	0x00000013
        /*0690*/ 	.word	0x00033480
        /*0694*/ 	.short	0x010a
        /*0696*/ 	.byte	0x3f
	.zero		1


	//   ....[55]....
        /*0698*/ 	.word	0x0000ede0
        /*069c*/ 	.word	0x00000003
        /*06a0*/ 	.word	0x00033480
        /*06a4*/ 	.short	0x010a
        /*06a6*/ 	.byte	0x3f
	.zero		1


	//   ....[56]....
        /*06a8*/ 	.word	0x0000ee50
        /*06ac*/ 	.word	0x00000003
        /*06b0*/ 	.word	0x00033400
        /*06b4*/ 	.short	0x010a
        /*06b6*/ 	.byte	0x3f
	.zero		1


	//   ....[57]....
        /*06b8*/ 	.word	0x0000eea0
        /*06bc*/ 	.word	0x00000003
        /*06c0*/ 	.word	0x00033430
        /*06c4*/ 	.short	0x010a
        /*06c6*/ 	.byte	0x3f
	.zero		1


	//   ....[58]....
        /*06c8*/ 	.word	0x0000ef00
        /*06cc*/ 	.word	0x00000008
        /*06d0*/ 	.word	0x00033430
        /*06d4*/ 	.short	0x010a
        /*06d6*/ 	.byte	0x3f
	.zero		1


	//   ....[59]....
        /*06d8*/ 	.word	0x0000ef60
        /*06dc*/ 	.word	0x00000008
        /*06e0*/ 	.word	0x00033450
        /*06e4*/ 	.short	0x010a
        /*06e6*/ 	.byte	0x3f
	.zero		1


	//   ....[60]....
        /*06e8*/ 	.word	0x0000efc0
        /*06ec*/ 	.word	0x00000003
        /*06f0*/ 	.word	0x00033450
        /*06f4*/ 	.short	0x010a
        /*06f6*/ 	.byte	0x3f
	.zero		1


	//   ....[61]....
        /*06f8*/ 	.word	0x0000f110
        /*06fc*/ 	.word	0x00000005
        /*0700*/ 	.word	0x00033480
        /*0704*/ 	.short	0x010a
        /*0706*/ 	.byte	0x3f
	.zero		1


	//   ....[62]....
        /*0708*/ 	.word	0x0000f160
        /*070c*/ 	.word	0x00000005
        /*0710*/ 	.word	0x00033440
        /*0714*/ 	.short	0x010a
        /*0716*/ 	.byte	0x3f
	.zero		1


	//   ....[63]....
        /*0718*/ 	.word	0x0000f1c0
        /*071c*/ 	.word	0x00000003
        /*0720*/ 	.word	0x00033420
        /*0724*/ 	.short	0x010a
        /*0726*/ 	.byte	0x3f
	.zero		1


	//   ....[64]....
        /*0728*/ 	.word	0x0000f210
        /*072c*/ 	.word	0x00000006
        /*0730*/ 	.word	0x00033480
        /*0734*/ 	.short	0x010a
        /*0736*/ 	.byte	0x3f
	.zero		1


	//   ....[65]....
        /*0738*/ 	.word	0x0000f260
        /*073c*/ 	.word	0x00000006
        /*0740*/ 	.word	0x00033440
        /*0744*/ 	.short	0x010a
        /*0746*/ 	.byte	0x3f
	.zero		1


	//   ....[66]....
        /*0748*/ 	.word	0x0000f2b0
        /*074c*/ 	.word	0x0000000c
        /*0750*/ 	.word	0x00033470
        /*0754*/ 	.short	0x010a
        /*0756*/ 	.byte	0x3f
	.zero		1


	//   ....[67]....
        /*0758*/ 	.word	0x0000f300
        /*075c*/ 	.word	0x0000000c
        /*0760*/ 	.word	0x00033460
        /*0764*/ 	.short	0x010a
        /*0766*/ 	.byte	0x3f
	.zero		1


	//   ....[68]....
        /*0768*/ 	.word	0x0000f350
        /*076c*/ 	.word	0x00000000
        /*0770*/ 	.word	0x00033470
        /*0774*/ 	.short	0x010a
        /*0776*/ 	.byte	0x3f
	.zero		1


	//   ....[69]....
        /*0778*/ 	.word	0x0000f3a0
        /*077c*/ 	.word	0x00000000
        /*0780*/ 	.word	0x00033460
        /*0784*/ 	.short	0x010a
        /*0786*/ 	.byte	0x3f
	.zero		1


	//   ....[70]....
        /*0788*/ 	.word	0x0000f3f0
        /*078c*/ 	.word	0x00000008
        /*0790*/ 	.word	0x00033420
        /*0794*/ 	.short	0x010a
        /*0796*/ 	.byte	0x3f
	.zero		1


	//   ....[71]....
        /*0798*/ 	.word	0x0000f440
        /*079c*/ 	.word	0x00000005
        /*07a0*/ 	.word	0x00000000
        /*07a4*/ 	.short	0x010a
        /*07a6*/ 	.byte	0x3f
	.zero		1


	//   ....[72]....
        /*07a8*/ 	.word	0x0000f490
        /*07ac*/ 	.word	0x00000007
        /*07b0*/ 	.word	0x00000000
        /*07b4*/ 	.short	0x010a
        /*07b6*/ 	.byte	0x3f
	.zero		1


	//   ....[73]....
        /*07b8*/ 	.word	0x0000f4e0
        /*07bc*/ 	.word	0x00000013
        /*07c0*/ 	.word	0x00033460
        /*07c4*/ 	.short	0x010a
        /*07c6*/ 	.byte	0x3f
	.zero		1


	//   ....[74]....
        /*07c8*/ 	.word	0x0000f530
        /*07cc*/ 	.word	0x00000003
        /*07d0*/ 	.word	0x00033460
        /*07d4*/ 	.short	0x010a
        /*07d6*/ 	.byte	0x3f
	.zero		1


	//   ....[75]....
        /*07d8*/ 	.word	0x0000f580
        /*07dc*/ 	.word	0x00000013
        /*07e0*/ 	.word	0x00033480
        /*07e4*/ 	.short	0x010a
        /*07e6*/ 	.byte	0x3f
	.zero		1


	//----- nvinfo : EIATTR_NUM_MBARRIERS
	.align		4
.L_615:
        /*07e8*/ 	.byte	0x03, 0x38
        /*07ea*/ 	.short	0x0016


	//----- nvinfo : EIATTR_EXIT_INSTR_OFFSETS
	.align		4
        /*07ec*/ 	.byte	0x04, 0x1c
        /*07ee*/ 	.short	(.L_617 - .L_616)


	//   ....[0]....
.L_616:
        /*07f0*/ 	.word	0x00000a50


	//   ....[1]....
        /*07f4*/ 	.word	0x0000b020


	//   ....[2]....
        /*07f8*/ 	.word	0x0000eb80


	//   ....[3]....
        /*07fc*/ 	.word	0x0000ee30


	//----- nvinfo : EIATTR_MAX_THREADS
	.align		4
.L_617:
        /*0800*/ 	.byte	0x04, 0x05
        /*0802*/ 	.short	(.L_619 - .L_618)
.L_618:
        /*0804*/ 	.word	0x00000180
        /*0808*/ 	.word	0x00000001
        /*080c*/ 	.word	0x00000001


	//----- nvinfo : EIATTR_CRS_STACK_SIZE
	.align		4
.L_619:
        /*0810*/ 	.byte	0x04, 0x1e
        /*0812*/ 	.short	(.L_621 - .L_620)
.L_620:
        /*0814*/ 	.word	0x00000000


	//----- nvinfo : EIATTR_CBANK_PARAM_SIZE
	.align		4
.L_621:
        /*0818*/ 	.byte	0x03, 0x19
        /*081a*/ 	.short	0x0bf0


	//----- nvinfo : EIATTR_PARAM_CBANK
	.align		4
        /*081c*/ 	.byte	0x04, 0x0a
        /*081e*/ 	.short	(.L_623 - .L_622)
	.align		4
.L_622:
        /*0820*/ 	.word	index@(.nv.constant0._ZN7cutlass13device_kernelIN5flash11enable_sm90INS1_16FlashAttnFwdSm90INS1_25CollectiveMainloopFwdSm90ILi2EN4cute5tupleIJNS5_1CILi1EEES8_S8_EEENS6_IJNS7_ILi128EEENS7_ILi160EEENS7_ILi192EEEEEELi192ENS_12float_e4m3_tEfNS_4arch4Sm90ELb0ELb0ELb1ELb0ELb0ELb0ELb0ELb1ELb1ELb0ELb0ELb0EEENS1_21CollectiveEpilogueFwdINS6_IJSA_SC_SB_EEES9_NS_10bfloat16_tESG_Li256ELb0ELb0ELb0ELb1EEENS1_29StaticPersistentTileSchedulerILb0EEEEEEEEEvNT_6ParamsE)
        /*0824*/ 	.short	0x0210
        /*0826*/ 	.short	0x0bf0


	//----- nvinfo : EIATTR_SW_WAR
	.align		4
.L_623:
        /*0828*/ 	.byte	0x04, 0x36
        /*082a*/ 	.short	(.L_625 - .L_624)
.L_624:
        /*082c*/ 	.word	0x00000008
.L_625:


//--------------------- .nv.info._ZN7cutlass13device_kernelIN5flash11enable_sm90INS1_16FlashAttnFwdSm90INS1_25CollectiveMainloopFwdSm90ILi2EN4cute5tupleIJNS5_1CILi2EEENS7_ILi1EEES9_EEENS6_IJNS7_ILi128EEENS7_ILi160EEENS7_ILi192EEEEEELi192ENS_12float_e4m3_tEfNS_4arch4Sm90ELb0ELb0ELb1ELb0ELb0ELb0ELb0ELb1ELb1ELb0ELb0ELb0EEENS1_21CollectiveEpilogueFwdINS6_IJSB_SD_SC_EEESA_NS_10bfloat16_tESH_Li256ELb0ELb0ELb0ELb1EEENS1_29StaticPersistentTileSchedulerILb0EEEEEEEEEvNT_6ParamsE --------------------------
	.section	.nv.info._ZN7cutlass13device_kernelIN5flash11enable_sm90INS1_16FlashAttnFwdSm90INS1_25CollectiveMainloopFwdSm90ILi2EN4cute5tupleIJNS5_1CILi2EEENS7_ILi1EEES9_EEENS6_IJNS7_ILi128EEENS7_ILi160EEENS7_ILi192EEEEEELi192ENS_12float_e4m3_tEfNS_4arch4Sm90ELb0ELb0ELb1ELb0ELb0ELb0ELb0ELb1ELb1ELb0ELb0ELb0EEENS1_21CollectiveEpilogueFwdINS6_IJSB_SD_SC_EEESA_NS_10bfloat16_tESH_Li256ELb0ELb0ELb0ELb1EEENS1_29StaticPersistentTileSchedulerILb0EEEEEEEEEvNT_6ParamsE,"",@"SHT_CUDA_INFO"
	.sectionflags	@""
	.align	4


	//----- nvinfo : EIATTR_CUDA_API_VERSION
	.align		4
        /*0000*/ 	.byte	0x04, 0x37
        /*0002*/ 	.short	(.L_627 - .L_626)
.L_626:
        /*0004*/ 	.word	0x00000082


	//----- nvinfo : EIATTR_KPARAM_INFO
	.align		4
.L_627:
        /*0008*/ 	.byte	0x04, 0x17
        /*000a*/ 	.short	(.L_629 - .L_628)
.L_628:
        /*000c*/ 	.word	0x00000000
        /*0010*/ 	.short	0x0000
        /*0012*/ 	.short	0x0070
        /*0014*/ 	.byte	0x00, 0xf0, 0x01, 0x2e


	//----- nvinfo : EIATTR_SPARSE_MMA_MASK
	.align		4
.L_629:
        /*0018*/ 	.byte	0x03, 0x50
        /*001a*/ 	.short	0x0000


	//----- nvinfo : EIATTR_MAXREG_COUNT
	.align		4
        /*001c*/ 	.byte	0x03, 0x1b
        /*001e*/ 	.short	0x00a8


	//----- nvinfo : EIATTR_NUM_BARRIERS
	.align		4
        /*0020*/ 	.byte	0x02, 0x4c
        /*0022*/ 	.byte	0x10
	.zero		1


	//----- nvinfo : EIATTR_EXTERNS
	.align		4
        /*0024*/ 	.byte	0x04, 0x0f
        /*0026*/ 	.short	(.L_631 - .L_630)


	//   ....[0]....
	.align		4
.L_630:
        /*0028*/ 	.word	index@(__assertfail)


	//----- nvinfo : EIATTR_ANNOTATIONS
	.align		4
.L_631:
        /*002c*/ 	.byte	0x04, 0x55
        /*002e*/ 	.short	(.L_633 - .L_632)


	//   ....[0]....
.L_632:
        /* <DEDUP_REMOVED lines=23> */


	//----- nvinfo : EIATTR_MERCURY_ISA_VERSION
	.align		4
.L_633:
        /*0188*/ 	.byte	0x03, 0x5f
        /*018a*/ 	.short	0x0101


	//----- nvinfo : EIATTR_INT_WARP_WIDE_INSTR_OFFSETS
	.align		4
        /*018c*/ 	.byte	0x04, 0x31
        /*018e*/ 	.short	(.L_635 - .L_634)


	//   ....[0]....
.L_634:
        /*0190*/ 	.word	0x00000190


	//   ....[1]....
        /*0194*/ 	.word	0x000001d0


	//   ....[2]....
        /*0198*/ 	.word	0x00000240


	//   ....[3]....
        /*019c*/ 	.word	0x0000bbf0


	//----- nvinfo : EIATTR_COOP_GROUP_MASK_REGIDS
	.align		4
.L_635:
        /*01a0*/ 	.byte	0x04, 0x29
        /*01a2*/ 	.short	(.L_637 - .L_636)


	//   ....[0]....
.L_636:
        /*01a4*/ 	.word	0xffffffff


	//   ....[1]....
        /*01a8*/ 	.word	0xffffffff


	//   ....[2]....
        /*01ac*/ 	.word	0xffffffff


	//   ....[3]....
        /*01b0*/ 	.word	0xffffffff


	//   ....[4]....
        /*01b4*/ 	.word	0xffffffff


	//   ....[5]....
        /*01b8*/ 	.word	0xffffffff


	//   ....[6]....
        /*01bc*/ 	.word	0xffffffff


	//   ....[7]....
        /*01c0*/ 	.word	0xffffffff


	//   ....[8]....
        /*01c4*/ 	.word	0xffffffff


	//   ....[9]....
        /*01c8*/ 	.word	0xffffffff


	//   ....[10]....
        /*01cc*/ 	.word	0xffffffff


	//   ....[11]....
        /*01d0*/ 	.word	0xffffffff


	//   ....[12]....
        /*01d4*/ 	.word	0xffffffff


	//   ....[13]....
        /*01d8*/ 	.word	0xffffffff


	//   ....[14]....
        /*01dc*/ 	.word	0xffffffff


	//   ....[15]....
        /*01e0*/ 	.word	0xffffffff


	//   ....[16]....
        /*01e4*/ 	.word	0xffffffff


	//   ....[17]....
        /*01e8*/ 	.word	0xffffffff


	//   ....[18]....
        /*01ec*/ 	.word	0xffffffff


	//   ....[19]....
        /*01f0*/ 	.word	0xffffffff


	//   ....[20]....
        /*01f4*/ 	.word	0xffffffff


	//   ....[21]....
        /*01f8*/ 	.word	0xffffffff


	//   ....[22]....
        /*01fc*/ 	.word	0xffffffff


	//   ....[23]....
        /*0200*/ 	.word	0xffffffff


	//   ....[24]....
        /*0204*/ 	.word	0xffffffff


	//   ....[25]....
        /*0208*/ 	.word	0xffffffff


	//   ....[26]....
        /*020c*/ 	.word	0xffffffff


	//   ....[27]....
        /*0210*/ 	.word	0xffffffff


	//   ....[28]....
        /*0214*/ 	.word	0xffffffff


	//   ....[29]....
        /*0218*/ 	.word	0xffffffff


	//   ....[30]....
        /*021c*/ 	.word	0xffffffff


	//   ....[31]....
        /*0220*/ 	.word	0xffffffff


	//   ....[32]....
        /*0224*/ 	.word	0xffffffff


	//   ....[33]....
        /*0228*/ 	.word	0xffffffff


	//   ....[34]....
        /*022c*/ 	.word	0xffffffff


	//   ....[35]....
        /*0230*/ 	.word	0xffffffff


	//   ....[36]....
        /*0234*/ 	.word	0xffffffff


	//   ....[37]....
        /*0238*/ 	.word	0xffffffff


	//   ....[38]....
        /*023c*/ 	.word	0xffffffff


	//   ....[39]....
        /*0240*/ 	.word	0xffffffff


	//   ....[40]....
        /*0244*/ 	.word	0xffffffff


	//   ....[41]....
        /*0248*/ 	.word	0xffffffff


	//   ....[42]....
        /*024c*/ 	.word	0xffffffff


	//   ....[43]....
        /*0250*/ 	.word	0xffffffff


	//   ....[44]....
        /*0254*/ 	.word	0xffffffff


	//   ....[45]....
        /*0258*/ 	.word	0xffffffff


	//   ....[46]....
        /*025c*/ 	.word	0xffffffff


	//   ....[47]....
        /*0260*/ 	.word	0xffffffff


	//   ....[48]....
        /*0264*/ 	.word	0xffffffff


	//   ....[49]....
        /*0268*/ 	.word	0xffffffff


	//   ....[50]....
        /*026c*/ 	.word	0xffffffff


	//   ....[51]....
        /*0270*/ 	.word	0xffffffff


	//   ....[52]....
        /*0274*/ 	.word	0xffffffff


	//   ....[53]....
        /*0278*/ 	.word	0xffffffff


	//   ....[54]....
        /*027c*/ 	.word	0xffffffff


	//   ....[55]....
        /*0280*/ 	.word	0xffffffff


	//   ....[56]....
        /*0284*/ 	.word	0xffffffff


	//   ....[57]....
        /*0288*/ 	.word	0xffffffff


	//   ....[58]....
        /*028c*/ 	.word	0xffffffff


	//   ....[59]....
        /*0290*/ 	.word	0xffffffff


	//   ....[60]....
        /*0294*/ 	.word	0xffffffff


	//   ....[61]....
        /*0298*/ 	.word	0xffffffff


	//   ....[62]....
        /*029c*/ 	.word	0xffffffff


	//   ....[63]....
        /*02a0*/ 	.word	0xffffffff


	//   ....[64]....
        /*02a4*/ 	.word	0xffffffff


	//   ....[65]....
        /*02a8*/ 	.word	0xffffffff


	//   ....[66]....
        /*02ac*/ 	.word	0xffffffff


	//   ....[67]....
        /*02b0*/ 	.word	0xffffffff


	//   ....[68]....
        /*02b4*/ 	.word	0xffffffff


	//   ....[69]....
        /*02b8*/ 	.word	0xffffffff


	//   ....[70]....
        /*02bc*/ 	.word	0xffffffff


	//   ....[71]....
        /*02c0*/ 	.word	0xffffffff


	//   ....[72]....
        /*02c4*/ 	.word	0x0500000f


	//----- nvinfo : EIATTR_COOP_GROUP_INSTR_OFFSETS
	.align		4
.L_637:
        /*02c8*/ 	.byte	0x04, 0x28
        /*02ca*/ 	.short	(.L_639 - .L_638)


	//   ....[0]....
.L_638:
        /*02cc*/ 	.word	0x00000070


	//   ....[1]....
        /*02d0*/ 	.word	0x000001a0


	//   ....[2]....
        /*02d4*/ 	.word	0x000001f0


	//   ....[3]....
        /*02d8*/ 	.word	0x00000430


	//   ....[4]....
        /*02dc*/ 	.word	0x00000650


	//   ....[5]....
        /*02e0*/ 	.word	0x00000880


	//   ....[6]....
        /*02e4*/ 	.word	0x00000b00


	//   ....[7]....
        /*02e8*/ 	.word	0x00000e40


	//   ....[8]....
        /*02ec*/ 	.word	0x000012e0


	//   ....[9]....
        /*02f0*/ 	.word	0x00003c10


	//   ....[10]....
        /*02f4*/ 	.word	0x00003c50


	//   ....[11]....
        /*02f8*/ 	.word	0x00004370


	//   ....[12]....
        /*02fc*/ 	.word	0x000043e0


	//   ....[13]....
        /*0300*/ 	.word	0x00007370


	//   ....[14]....
        /*0304*/ 	.word	0x00007390


	//   ....[15]....
        /*0308*/ 	.word	0x000073b0


	//   ....[16]....
        /*030c*/ 	.word	0x000073d0


	//   ....[17]....
        /*0310*/ 	.word	0x00009110


	//   ....[18]....
        /*0314*/ 	.word	0x00009120


	//   ....[19]....
        /*0318*/ 	.word	0x00009150


	//   ....[20]....
        /*031c*/ 	.word	0x00009160


	//   ....[21]....
        /*0320*/ 	.word	0x0000a480


	//   ....[22]....
        /*0324*/ 	.word	0x0000a4b0


	//   ....[23]....
        /*0328*/ 	.word	0x0000a4e0


	//   ....[24]....
        /*032c*/ 	.word	0x0000a510


	//   ....[25]....
        /*0330*/ 	.word	0x0000a540


	//   ....[26]....
        /*0334*/ 	.word	0x0000a580


	//   ....[27]....
        /*0338*/ 	.word	0x0000a5c0


	//   ....[28]....
        /*033c*/ 	.word	0x0000a5f0


	//   ....[29]....
        /*0340*/ 	.word	0x0000a620


	//   ....[30]....
        /*0344*/ 	.word	0x0000a650


	//   ....[31]....
        /*0348*/ 	.word	0x0000a680


	//   ....[32]....
        /*034c*/ 	.word	0x0000a6b0


	//   ....[33]....
        /*0350*/ 	.word	0x0000a730


	//   ....[34]....
        /*0354*/ 	.word	0x0000a770


	//   ....[35]....
        /*0358*/ 	.word	0x0000a790


	//   ....[36]....
        /*035c*/ 	.word	0x0000a7c0


	//   ....[37]....
        /*0360*/ 	.word	0x0000a7f0


	//   ....[38]....
        /*0364*/ 	.word	0x0000a800


	//   ....[39]....
        /*0368*/ 	.word	0x0000a810


	//   ....[40]....
        /*036c*/ 	.word	0x0000a820


	//   ....[41]....
        /*0370*/ 	.word	0x0000a830


	//   ....[42]....
        /*0374*/ 	.word	0x0000a860


	//   ....[43]....
        /*0378*/ 	.word	0x0000a890


	//   ....[44]....
        /*037c*/ 	.word	0x0000a8a0


	//   ....[45]....
        /*0380*/ 	.word	0x0000a8b0


	//   ....[46]....
        /*0384*/ 	.word	0x0000a8d0


	//   ....[47]....
        /*0388*/ 	.word	0x0000a8f0


	//   ....[48]....
        /*038c*/ 	.word	0x0000a900


	//   ....[49]....
        /*0390*/ 	.word	0x0000a910


	//   ....[50]....
        /*0394*/ 	.word	0x0000a920


	//   ....[51]....
        /*0398*/ 	.word	0x0000a930


	//   ....[52]....
        /*039c*/ 	.word	0x0000a940


	//   ....[53]....
        /*03a0*/ 	.word	0x0000a950


	//   ....[54]....
        /*03a4*/ 	.word	0x0000a960


	//   ....[55]....
        /*03a8*/ 	.word	0x0000a970


	//   ....[56]....
        /*03ac*/ 	.word	0x0000a980


	//   ....[57]....
        /*03b0*/ 	.word	0x0000a990


	//   ....[58]....
        /*03b4*/ 	.word	0x0000a9a0


	//   ....[59]....
        /*03b8*/ 	.word	0x0000a9b0


	//   ....[60]....
        /*03bc*/ 	.word	0x0000a9c0


	//   ....[61]....
        /*03c0*/ 	.word	0x0000a9d0


	//   ....[62]....
        /*03c4*/ 	.word	0x0000a9e0


	//   ....[63]....
        /*03c8*/ 	.word	0x0000a9f0


	//   ....[64]....
        /*03cc*/ 	.word	0x0000aa00


	//   ....[65]....
        /*03d0*/ 	.word	0x0000aa10


	//   ....[66]....
        /*03d4*/ 	.word	0x0000aa20


	//   ....[67]....
        /*03d8*/ 	.word	0x0000aa30


	//   ....[68]....
        /*03dc*/ 	.word	0x0000aa40


	//   ....[69]....
        /*03e0*/ 	.word	0x0000ad70


	//   ....[70]....
        /*03e4*/ 	.word	0x0000bd50


	//   ....[71]....
        /*03e8*/ 	.word	0x0000ecf0


	//   ....[72]....
        /*03ec*/ 	.word	0x0000f210


	//----- nvinfo : EIATTR_REG_RECONFIG
	.align		4
.L_639:
        /*03f0*/ 	.byte	0x01, 0x54
	.zero		2


	//----- nvinfo : EIATTR_SYSCALL_OFFSETS
	.align		4
        /*03f4*/ 	.byte	0x04, 0x46
        /*03f6*/ 	.short	(.L_641 - .L_640)


	//   ....[0]....
.L_640:
        /*03f8*/ 	.word	0x000016b0


	//   ....[1]....
        /*03fc*/ 	.word	0x0000b640


	//   ....[2]....
        /*0400*/ 	.word	0x0000b7c0


	//   ....[3]....
        /*0404*/ 	.word	0x0000b900


	//   ....[4]....
        /*0408*/ 	.word	0x0000ba20


	//----- nvinfo : EIATTR_MBARRIER_INSTR_OFFSETS
	.align		4
.L_641:
        /*040c*/ 	.byte	0x04, 0x39
        /*040e*/ 	.short	(.L_643 - .L_642)


	//   ....[0]....
.L_642:
        /*0410*/ 	.word	0x000002d0
        /*0414*/ 	.word	0x000000ff
        /*0418*/ 	.word	0x00033400
        /*041c*/ 	.short	0x0100
        /*041e*/ 	.byte	0x08
	.zero		1


	//   ....[1]....
        /*0420*/ 	.word	0x000002e0
        /*0424*/ 	.word	0x000000ff
        /*0428*/ 	.word	0x00033420
        /*042c*/ 	.short	0x0100
        /*042e*/ 	.byte	0x08
	.zero		1


	//   ....[2]....
        /*0430*/ 	.word	0x000003d0
        /*0434*/ 	.word	0x000000ff
        /*0438*/ 	.word	0x00033430
        /*043c*/ 	.short	0x0100
        /*043e*/ 	.byte	0x08
	.zero		1


	//   ....[3]....
        /*0440*/ 	.word	0x000003e0
        /*0444*/ 	.word	0x000000ff
        /*0448*/ 	.word	0x00033440
        /*044c*/ 	.short	0x0100
        /*044e*/ 	.byte	0x08
	.zero		1


	//   ....[4]....
        /*0450*/ 	.word	0x000003f0
        /*0454*/ 	.word	0x000000ff
        /*0458*/ 	.word	0x00033438
        /*045c*/ 	.short	0x0100
        /*045e*/ 	.byte	0x08
	.zero		1


	//   ....[5]....
        /*0460*/ 	.word	0x00000400
        /*0464*/ 	.word	0x000000ff
        /*0468*/ 	.word	0x00033448
        /*046c*/ 	.short	0x0100
        /*046e*/ 	.byte	0x08
	.zero		1


	//   ....[6]....
        /*0470*/ 	.word	0x00000600
        /*0474*/ 	.word	0x000000ff
        /*0478*/ 	.word	0x00033450
        /*047c*/ 	.short	0x0100
        /*047e*/ 	.byte	0x08
	.zero		1


	//   ....[7]....
        /*0480*/ 	.word	0x00000610
        /*0484*/ 	.word	0x000000ff
        /*0488*/ 	.word	0x00033460
        /*048c*/ 	.short	0x0100
        /*048e*/ 	.byte	0x08
	.zero		1


	//   ....[8]....
        /*0490*/ 	.word	0x00000620
        /*0494*/ 	.word	0x000000ff
        /*0498*/ 	.word	0x00033458
        /*049c*/ 	.short	0x0100
        /*049e*/ 	.byte	0x08
	.zero		1


	//   ....[9]....
        /*04a0*/ 	.word	0x00000630
        /*04a4*/ 	.word	0x000000ff
        /*04a8*/ 	.word	0x00033468
        /*04ac*/ 	.short	0x0100
        /*04ae*/ 	.byte	0x08
	.zero		1


	//   ....[10]....
        /*04b0*/ 	.word	0x00000830
        /*04b4*/ 	.word	0x000000ff
        /*04b8*/ 	.word	0x00033470
        /*04bc*/ 	.short	0x0100
        /*04be*/ 	.byte	0x08
	.zero		1


	//   ....[11]....
        /*04c0*/ 	.word	0x00000840
        /*04c4*/ 	.word	0x000000ff
        /*04c8*/ 	.word	0x00033480
        /*04cc*/ 	.short	0x0100
        /*04ce*/ 	.byte	0x08
	.zero		1


	//   ....[12]....
        /*04d0*/ 	.word	0x00000850
        /*04d4*/ 	.word	0x000000ff
        /*04d8*/ 	.word	0x00033478
        /*04dc*/ 	.short	0x0100
        /*04de*/ 	.byte	0x08
	.zero		1


	//   ....[13]....
        /*04e0*/ 	.word	0x00000860
        /*04e4*/ 	.word	0x000000ff
        /*04e8*/ 	.word	0x00033488
        /*04ec*/ 	.short	0x0100
        /*04ee*/ 	.byte	0x08
	.zero		1


	//   ....[14]....
        /*04f0*/ 	.word	0x00000ab0
        /*04f4*/ 	.word	0x000000ff
        /*04f8*/ 	.word	0x00033490
        /*04fc*/ 	.short	0x0100
        /*04fe*/ 	.byte	0x08
	.zero		1


	//   ....[15]....
        /*0500*/ 	.word	0x00000ac0
        /*0504*/ 	.word	0x000000ff
        /*0508*/ 	.word	0x000334a0
        /*050c*/ 	.short	0x0100
        /*050e*/ 	.byte	0x08
	.zero		1


	//   ....[16]....
        /*0510*/ 	.word	0x00000ad0
        /*0514*/ 	.word	0x000000ff
        /*0518*/ 	.word	0x00033498
        /*051c*/ 	.short	0x0100
        /*051e*/ 	.byte	0x08
	.zero		1


	//   ....[17]....
        /*0520*/ 	.word	0x00000ae0
        /*0524*/ 	.word	0x000000ff
        /*0528*/ 	.word	0x000334a8
        /*052c*/ 	.short	0x0100
        /*052e*/ 	.byte	0x08
	.zero		1


	//   ....[18]....
        /*0530*/ 	.word	0x00000d90
        /*0534*/ 	.word	0x000000ff
        /*0538*/ 	.word	0x000334b0
        /*053c*/ 	.short	0x0100
        /*053e*/ 	.byte	0x08
	.zero		1


	//   ....[19]....
        /*0540*/ 	.word	0x00000da0
        /*0544*/ 	.word	0x000000ff
        /*0548*/ 	.word	0x000334c0
        /*054c*/ 	.short	0x0100
        /*054e*/ 	.byte	0x08
	.zero		1


	//   ....[20]....
        /*0550*/ 	.word	0x00000db0
        /*0554*/ 	.word	0x000000ff
        /*0558*/ 	.word	0x000334b8
        /*055c*/ 	.short	0x0100
        /*055e*/ 	.byte	0x08
	.zero		1


	//   ....[21]....
        /*0560*/ 	.word	0x00000dc0
        /*0564*/ 	.word	0x000000ff
        /*0568*/ 	.word	0x000334c8
        /*056c*/ 	.short	0x0100
        /*056e*/ 	.byte	0x08
	.zero		1


	//   ....[22]....
        /*0570*/ 	.word	0x000019e0
        /*0574*/ 	.word	0x000000ff
        /*0578*/ 	.word	0x00033400
        /*057c*/ 	.short	0x010a
        /*057e*/ 	.byte	0x26
	.zero		1


	//   ....[23]....
        /*0580*/ 	.word	0x00001a80
        /*0584*/ 	.word	0x00000003
        /*0588*/ 	.word	0x00033430
        /*058c*/ 	.short	0x010a
        /*058e*/ 	.byte	0x3f
	.zero		1


	//   ....[24]....
        /*0590*/ 	.word	0x00001ac0
        /*0594*/ 	.word	0x00000003
        /*0598*/ 	.word	0x00033430
        /*059c*/ 	.short	0x010a
        /*059e*/ 	.byte	0x3f
	.zero		1


	//   ....[25]....
        /*05a0*/ 	.word	0x00004640
        /*05a4*/ 	.word	0x00000003
        /*05a8*/ 	.word	0x00000000
        /*05ac*/ 	.short	0x0101
        /*05ae*/ 	.byte	0x3f
	.zero		1


	//   ....[26]....
        /*05b0*/ 	.word	0x00005570
        /*05b4*/ 	.word	0x000000ff
        /*05b8*/ 	.word	0x00033430
        /*05bc*/ 	.short	0x010a
        /*05be*/ 	.byte	0x06
	.zero		1


	//   ....[27]....
        /*05c0*/ 	.word	0x000055b0
        /*05c4*/ 	.word	0x000000ff
        /*05c8*/ 	.word	0x00033430
        /*05cc*/ 	.short	0x010a
        /*05ce*/ 	.byte	0x06
	.zero		1


	//   ....[28]....
        /*05d0*/ 	.word	0x000061d0
        /*05d4*/ 	.word	0x000000ff
        /*05d8*/ 	.word	0x00033450
        /*05dc*/ 	.short	0x010a
        /*05de*/ 	.byte	0x06
	.zero		1


	//   ....[29]....
        /*05e0*/ 	.word	0x00006210
        /*05e4*/ 	.word	0x000000ff
        /*05e8*/ 	.word	0x00033450
        /*05ec*/ 	.short	0x010a
        /*05ee*/ 	.byte	0x06
	.zero		1


	//   ....[30]....
        /*05f0*/ 	.word	0x00008250
        /*05f4*/ 	.word	0x00000003
        /*05f8*/ 	.word	0x00000000
        /*05fc*/ 	.short	0x0101
        /*05fe*/ 	.byte	0x3f
	.zero		1


	//   ....[31]....
        /*0600*/ 	.word	0x00008520
        /*0604*/ 	.word	0x000000ff
        /*0608*/ 	.word	0x00000000
        /*060c*/ 	.short	0x0101
        /*060e*/ 	.byte	0x06
	.zero		1


	//   ....[32]....
        /*0610*/ 	.word	0x00008db0
        /*0614*/ 	.word	0x000000ff
        /*0618*/ 	.word	0x00033450
        /*061c*/ 	.short	0x010a
        /*061e*/ 	.byte	0x04
	.zero		1


	//   ....[33]....
        /*0620*/ 	.word	0x00008df0
        /*0624*/ 	.word	0x000000ff
        /*0628*/ 	.word	0x00033450
        /*062c*/ 	.short	0x010a
        /*062e*/ 	.byte	0x04
	.zero		1


	//   ....[34]....
        /*0630*/ 	.word	0x00009d90
        /*0634*/ 	.word	0x000000ff
        /*0638*/ 	.word	0x00000000
        /*063c*/ 	.short	0x0101
        /*063e*/ 	.byte	0x04
	.zero		1


	//   ....[35]....
        /*0640*/ 	.word	0x0000afa0
        /*0644*/ 	.word	0x000000ff
        /*0648*/ 	.word	0x00000000
        /*064c*/ 	.short	0x0101
        /*064e*/ 	.byte	0x07
	.zero		1


	//   ....[36]....
        /*0650*/ 	.word	0x0000afb0
        /*0654*/ 	.word	0x000000ff
        /*0658*/ 	.word	0x00000000
        /*065c*/ 	.short	0x0101
        /*065e*/ 	.byte	0x06
	.zero		1


	//   ....[37]....
        /*0660*/ 	.word	0x0000bf50
        /*0664*/ 	.word	0x00000002
        /*0668*/ 	.word	0x00033480
        /*066c*/ 	.short	0x010a
        /*066e*/ 	.byte	0x3f
	.zero		1


	//   ....[38]....
        /*0670*/ 	.word	0x0000c270
        /*0674*/ 	.word	0x00000002
        /*0678*/ 	.word	0x00033440
        /*067c*/ 	.short	0x010a
        /*067e*/ 	.byte	0x3f
	.zero		1


	//   ....[39]....
        /*0680*/ 	.word	0x0000c700
        /*0684*/ 	.word	0x000000ff
        /*0688*/ 	.word	0x00033420
        /*068c*/ 	.short	0x010a
        /*068e*/ 	.byte	0x28
	.zero		1


	//   ....[40]....
        /*0690*/ 	.word	0x0000c9b0
        /*0694*/ 	.word	0x00000006
        /*0698*/ 	.word	0x00033480
        /*069c*/ 	.short	0x010a
        /*069e*/ 	.byte	0x3f
	.zero		1


	//   ....[41]....
        /*06a0*/ 	.word	0x0000cee0
        /*06a4*/ 	.word	0x00000006
        /*06a8*/ 	.word	0x00033440
        /*06ac*/ 	.short	0x010a
        /*06ae*/ 	.byte	0x3f
	.zero		1


	//   ....[42]....
        /*06b0*/ 	.word	0x0000d3d0
        /*06b4*/ 	.word	0x0000000c
        /*06b8*/ 	.word	0x00033470
        /*06bc*/ 	.short	0x010a
        /*06be*/ 	.byte	0x3f
	.zero		1


	//   ....[43]....
        /*06c0*/ 	.word	0x0000d440
        /*06c4*/ 	.word	0x0000000c
        /*06c8*/ 	.word	0x00033460
        /*06cc*/ 	.short	0x010a
        /*06ce*/ 	.byte	0x3f
	.zero		1


	//   ....[44]....
        /*06d0*/ 	.word	0x0000de60
        /*06d4*/ 	.word	0x0000000c
        /*06d8*/ 	.word	0x00033450
        /*06dc*/ 	.short	0x0101
        /*06de*/ 	.byte	0x3f
	.zero		1


	//   ....[45]....
        /*06e0*/ 	.word	0x0000def0
        /*06e4*/ 	.word	0x0000000c
        /*06e8*/ 	.word	0x00000000
        /*06ec*/ 	.short	0x0101
        /*06ee*/ 	.byte	0x3f
	.zero		1


	//   ....[46]....
        /*06f0*/ 	.word	0x0000e000
        /*06f4*/ 	.word	0x00000000
        /*06f8*/ 	.word	0x00033470
        /*06fc*/ 	.short	0x010a
        /*06fe*/ 	.byte	0x3f
	.zero		1


	//   ....[47]....
        /*0700*/ 	.word	0x0000e090
        /*0704*/ 	.word	0x00000000
        /*0708*/ 	.word	0x00033460
        /*070c*/ 	.short	0x010a
        /*070e*/ 	.byte	0x3f
	.zero		1


	//   ....[48]....
        /*0710*/ 	.word	0x0000eab0
        /*0714*/ 	.word	0x00000000
        /*0718*/ 	.word	0x00033450
        /*071c*/ 	.short	0x0101
        /*071e*/ 	.byte	0x3f
	.zero		1


	//   ....[49]....
        /*0720*/ 	.word	0x0000eb40
        /*0724*/ 	.word	0x00000000
        /*0728*/ 	.word	0x00000000
        /*072c*/ 	.short	0x0101
        /*072e*/ 	.byte	0x3f
	.zero		1


	//   ....[50]....
        /*0730*/ 	.word	0x0000eca0
        /*0734*/ 	.word	0x00000009
        /*0738*/ 	.word	0x00033420
        /*073c*/ 	.short	0x010a
        /*073e*/ 	.byte	0x3f
	.zero		1


	//   ....[51]....
        /*0740*/ 	.word	0x0000ee10
        /*0744*/ 	.word	0x00000005
        /*0748*/ 	.word	0x00000000
        /*074c*/ 	.short	0x010a
        /*074e*/ 	.byte	0x3f
	.zero		1


	//   ....[52]....
        /*0750*/ 	.word	0x0000ee80
        /*0754*/ 	.word	0x00000007
        /*0758*/ 	.word	0x00000000
        /*075c*/ 	.short	0x010a
        /*075e*/ 	.byte	0x3f
	.zero		1


	//   ....[53]....
        /*0760*/ 	.word	0x0000eee0
        /*0764*/ 	.word	0x00000005
        /*0768*/ 	.word	0x00033460
        /*076c*/ 	.short	0x010a
        /*076e*/ 	.byte	0x3f
	.zero		1


	//   ....[54]....
        /*0770*/ 	.word	0x0000ef30
        /*0774*/ 	.word	0x00000003
        /*0778*/ 	.word	0x00033460
        /*077c*/ 	.short	0x010a
        /*077e*/ 	.byte	0x3f
	.zero		1


	//   ....[55]....
        /*0780*/ 	.word	0x0000ef70
        /*0784*/ 	.word	0x00000005
        /*0788*/ 	.word	0x00033480
        /*078c*/ 	.short	0x010a
        /*078e*/ 	.byte	0x3f
	.zero		1


	//   ....[56]....
        /*0790*/ 	.word	0x0000ef90
        /*0794*/ 	.word	0x00000003
        /*0798*/ 	.word	0x00033480
        /*079c*/ 	.short	0x010a
        /*079e*/ 	.byte	0x3f
	.zero		1


	//   ....[57]....
        /*07a0*/ 	.word	0x0000f000
        /*07a4*/ 	.word	0x00000003
        /*07a8*/ 	.word	0x00033400
        /*07ac*/ 	.short	0x010a
        /*07ae*/ 	.byte	0x3f
	.zero		1


	//   ....[58]....
        /*07b0*/ 	.word	0x0000f050
        /*07b4*/ 	.word	0x00000003
        /*07b8*/ 	.word	0x00033430
        /*07bc*/ 	.short	0x010a
        /*07be*/ 	.byte	0x3f
	.zero		1


	//   ....[59]....
        /*07c0*/ 	.word	0x0000f0b0
        /*07c4*/ 	.word	0x00000008
        /*07c8*/ 	.word	0x00033430
        /*07cc*/ 	.short	0x010a
        /*07ce*/ 	.byte	0x3f
	.zero		1


	//   ....[60]....
        /*07d0*/ 	.word	0x0000f110
        /*07d4*/ 	.word	0x00000008
        /*07d8*/ 	.word	0x00033450
        /*07dc*/ 	.short	0x010a
        /*07de*/ 	.byte	0x3f
	.zero		1


	//   ....[61]....
        /*07e0*/ 	.word	0x0000f170
        /*07e4*/ 	.word	0x00000005
        /*07e8*/ 	.word	0x00033450
        /*07ec*/ 	.short	0x010a
        /*07ee*/ 	.byte	0x3f
	.zero		1


	//   ....[62]....
        /*07f0*/ 	.word	0x0000f2c0
        /*07f4*/ 	.word	0x00000002
        /*07f8*/ 	.word	0x00033480
        /*07fc*/ 	.short	0x010a
        /*07fe*/ 	.byte	0x3f
	.zero		1


	//   ....[63]....
        /*0800*/ 	.word	0x0000f310
        /*0804*/ 	.word	0x00000002
        /*0808*/ 	.word	0x00033440
        /*080c*/ 	.short	0x010a
        /*080e*/ 	.byte	0x3f
	.zero		1


	//   ....[64]....
        /*0810*/ 	.word	0x0000f370
        /*0814*/ 	.word	0x00000003
        /*0818*/ 	.word	0x00033420
        /*081c*/ 	.short	0x010a
        /*081e*/ 	.byte	0x3f
	.zero		1


	//   ....[65]....
        /*0820*/ 	.word	0x0000f3c0
        /*0824*/ 	.word	0x00000006
        /*0828*/ 	.word	0x00033480
        /*082c*/ 	.short	0x010a
        /*082e*/ 	.byte	0x3f
	.zero		1


	//   ....[66]....
        /*0830*/ 	.word	0x0000f410
        /*0834*/ 	.word	0x00000006
        /*0838*/ 	.word	0x00033440
        /*083c*/ 	.short	0x010a
        /*083e*/ 	.byte	0x3f
	.zero		1


	//   ....[67]....
        /*0840*/ 	.word	0x0000f460
        /*0844*/ 	.word	0x0000000c
        /*0848*/ 	.word	0x00033470
        /*084c*/ 	.short	0x010a
        /*084e*/ 	.byte	0x3f
	.zero		1


	//   ....[68]....
        /*0850*/ 	.word	0x0000f4b0
        /*0854*/ 	.word	0x0000000c
        /*0858*/ 	.word	0x00033460
        /*085c*/ 	.short	0x010a
        /*085e*/ 	.byte	0x3f
	.zero		1


	//   ....[69]....
        /*0860*/ 	.word	0x0000f500
        /*0864*/ 	.word	0x00000000
        /*0868*/ 	.word	0x00033470
        /*086c*/ 	.short	0x010a
        /*086e*/ 	.byte	0x3f
	.zero		1


	//   ....[70]....
        /*0870*/ 	.word	0x0000f550
        /*0874*/ 	.word	0x00000000
        /*0878*/ 	.word	0x00033460
        /*087c*/ 	.short	0x010a
        /*087e*/ 	.byte	0x3f
	.zero		1


	//   ....[71]....
        /*0880*/ 	.word	0x0000f5a0
        /*0884*/ 	.word	0x00000009
        /*0888*/ 	.word	0x00033420
        /*088c*/ 	.short	0x010a
        /*088e*/ 	.byte	0x3f
	.zero		1


	//   ....[72]....
        /*0890*/ 	.word	0x0000f5f0
        /*0894*/ 	.word	0x00000005
        /*0898*/ 	.word	0x00000000
        /*089c*/ 	.short	0x010a
        /*089e*/ 	.byte	0x3f
	.zero		1


	//   ....[73]....
        /*08a0*/ 	.word	0x0000f640
        /*08a4*/ 	.word	0x00000007
        /*08a8*/ 	.word	0x00000000
        /*08ac*/ 	.short	0x010a
        /*08ae*/ 	.byte	0x3f
	.zero		1


	//   ....[74]....
        /*08b0*/ 	.word	0x0000f690
        /*08b4*/ 	.word	0x00000005
        /*08b8*/ 	.word	0x00033460
        /*08bc*/ 	.short	0x010a
        /*08be*/ 	.byte	0x3f
	.zero		1


	//   ....[75]....
        /*08c0*/ 	.word	0x0000f6e0
        /*08c4*/ 	.word	0x00000003
        /*08c8*/ 	.word	0x00033460
        /*08cc*/ 	.short	0x010a
        /*08ce*/ 	.byte	0x3f
	.zero		1


	//   ....[76]....
        /*08d0*/ 	.word	0x0000f730
        /*08d4*/ 	.word	0x00000005
        /*08d8*/ 	.word	0x00033480
        /*08dc*/ 	.short	0x010a
        /*08de*/ 	.byte	0x3f
	.zero		1


	//----- nvinfo : EIATTR_NUM_MBARRIERS
	.align		4
.L_643:
        /*08e0*/ 	.byte	0x03, 0x38
        /*08e2*/ 	.short	0x0016


	//----- nvinfo : EIATTR_EXIT_INSTR_OFFSETS
	.align		4
        /*08e4*/ 	.byte	0x04, 0x1c
        /*08e6*/ 	.short	(.L_645 - .L_644)


	//   ....[0]....
.L_644:
        /*08e8*/ 	.word	0x00000fb0


	//   ....[1]....
        /*08ec*/ 	.word	0x0000b060


	//   ....[2]....
        /*08f0*/ 	.word	0x0000ed10


	//   ....[3]....
        /*08f4*/ 	.word	0x0000efe0


	//----- nvinfo : EIATTR_MAX_THREADS
	.align		4
.L_645:
        /*08f8*/ 	.byte	0x04, 0x05
        /*08fa*/ 	.short	(.L_647 - .L_646)
.L_646:
        /*08fc*/ 	.word	0x00000180
        /*0900*/ 	.word	0x00000001
        /*0904*/ 	.word	0x00000001


	//----- nvinfo : EIATTR_CRS_STACK_SIZE
	.align		4
.L_647:
        /*0908*/ 	.byte	0x04, 0x1e
        /*090a*/ 	.short	(.L_649 - .L_648)
.L_648:
        /*090c*/ 	.word	0x00000000


	//----- nvinfo : EIATTR_CBANK_PARAM_SIZE
	.align		4
.L_649:
        /*0910*/ 	.byte	0x03, 0x19
        /*0912*/ 	.short	0x0bf0


	//----- nvinfo : EIATTR_PARAM_CBANK
	.align		4
        /*0914*/ 	.byte	0x04, 0x0a
        /*0916*/ 	.short	(.L_651 - .L_650)
	.align		4
.L_650:
        /*0918*/ 	.word	index@(.nv.constant0._ZN7cutlass13device_kernelIN5flash11enable_sm90INS1_16FlashAttnFwdSm90INS1_25CollectiveMainloopFwdSm90ILi2EN4cute5tupleIJNS5_1CILi2EEENS7_ILi1EEES9_EEENS6_IJNS7_ILi128EEENS7_ILi160EEENS7_ILi192EEEEEELi192ENS_12float_e4m3_tEfNS_4arch4Sm90ELb0ELb0ELb1ELb0ELb0ELb0ELb0ELb1ELb1ELb0ELb0ELb0EEENS1_21CollectiveEpilogueFwdINS6_IJSB_SD_SC_EEESA_NS_10bfloat16_tESH_Li256ELb0ELb0ELb0ELb1EEENS1_29StaticPersistentTileSchedulerILb0EEEEEEEEEvNT_6ParamsE)
        /*091c*/ 	.short	0x0210
        /*091e*/ 	.short	0x0bf0


	//----- nvinfo : EIATTR_SW_WAR
	.align		4
.L_651:
        /*0920*/ 	.byte	0x04, 0x36
        /*0922*/ 	.short	(.L_653 - .L_652)
.L_652:
        /*0924*/ 	.word	0x00000008
.L_653:


//--------------------- .nv.info._ZN7cutlass13device_kernelIN5flash11enable_sm90INS1_16FlashAttnFwdSm90INS1_25CollectiveMainloopFwdSm90ILi2EN4cute5tupleIJNS5_1CILi1EEES8_S8_EEENS6_IJNS7_ILi128EEENS7_ILi160EEENS7_ILi192EEEEEELi192ENS_12float_e4m3_tEfNS_4arch4Sm90ELb0ELb0ELb1ELb1ELb0ELb0ELb0ELb1ELb1ELb0ELb0ELb0EEENS1_21CollectiveEpilogueFwdINS6_IJSA_SC_SB_EEES9_NS_10bfloat16_tESG_Li256ELb1ELb0ELb0ELb1EEENS1_36VarlenDynamicPersistentTileSchedulerILi128ELi160ELi256ELi128ELb0ELb0ELb1ELb0ELb1ELb1EEEEEEEEEvNT_6ParamsE --------------------------
	.section	.nv.info._ZN7cutlass13device_kernelIN5flash11enable_sm90INS1_16FlashAttnFwdSm90INS1_25CollectiveMainloopFwdSm90ILi2EN4cute5tupleIJNS5_1CILi1EEES8_S8_EEENS6_IJNS7_ILi128EEENS7_ILi160EEENS7_ILi192EEEEEELi192ENS_12float_e4m3_tEfNS_4arch4Sm90ELb0ELb0ELb1ELb1ELb0ELb0ELb0ELb1ELb1ELb0ELb0ELb0EEENS1_21CollectiveEpilogueFwdINS6_IJSA_SC_SB_EEES9_NS_10bfloat16_tESG_Li256ELb1ELb0ELb0ELb1EEENS1_36VarlenDynamicPersistentTileSchedulerILi128ELi160ELi256ELi128ELb0ELb0ELb1ELb0ELb1ELb1EEEEEEEEEvNT_6ParamsE,"",@"SHT_CUDA_INFO"
	.sectionflags	@""
	.align	4


	//----- nvinfo : EIATTR_CUDA_API_VERSION
	.align		4
        /*0000*/ 	.byte	0x04, 0x37
        /*0002*/ 	.short	(.L_655 - .L_654)
.L_654:
        /*0004*/ 	.word	0x00000082


	//----- nvinfo : EIATTR_KPARAM_INFO
	.align		4
.L_655:
        /*0008*/ 	.byte	0x04, 0x17
        /*000a*/ 	.short	(.L_657 - .L_656)
.L_656:
        /*000c*/ 	.word	0x00000000
        /*0010*/ 	.short	0x0000
        /*0012*/ 	.short	0x0070
        /*0014*/ 	.byte	0x00, 0xf0, 0x01, 0x28


	//----- nvinfo : EIATTR_SPARSE_MMA_MASK
	.align		4
.L_657:
        /*0018*/ 	.byte	0x03, 0x50
        /*001a*/ 	.short	0x0000


	//----- nvinfo : EIATTR_MAXREG_COUNT
	.align		4
        /*001c*/ 	.byte	0x03, 0x1b
        /*001e*/ 	.short	0x00a8


	//----- nvinfo : EIATTR_NUM_BARRIERS
	.align		4
        /*0020*/ 	.byte	0x02, 0x4c
        /*0022*/ 	.byte	0x10
	.zero		1


	//----- nvinfo : EIATTR_EXTERNS
	.align		4
        /*0024*/ 	.byte	0x04, 0x0f
        /*0026*/ 	.short	(.L_659 - .L_658)


	//   ....[0]....
	.align		4
.L_658:
        /*0028*/ 	.word	index@(__assertfail)


	//----- nvinfo : EIATTR_ANNOTATIONS
	.align		4
.L_659:
        /*002c*/ 	.byte	0x04, 0x55
        /*002e*/ 	.short	(.L_661 - .L_660)


	//   ....[0]....
.L_660:
        /* <DEDUP_REMOVED lines=25> */


	//----- nvinfo : EIATTR_MERCURY_ISA_VERSION
	.align		4
.L_661:
        /*01a8*/ 	.byte	0x03, 0x5f
        /*01aa*/ 	.short	0x0101


	//----- nvinfo : EIATTR_UNUSED_LOAD_BYTE_OFFSET
	.align		4
        /*01ac*/ 	.byte	0x04, 0x44
        /*01ae*/ 	.short	(.L_663 - .L_662)


	//   ....[0]....
.L_662:
        /*01b0*/ 	.word	0x00000a70
        /*01b4*/ 	.word	0x0000fff0


	//   ....[1]....
        /*01b8*/ 	.word	0x0000a1c0
        /*01bc*/ 	.word	0x0000fff0


	//----- nvinfo : EIATTR_INT_WARP_WIDE_INSTR_OFFSETS
	.align		4
.L_663:
        /*01c0*/ 	.byte	0x04, 0x31
        /*01c2*/ 	.short	(.L_665 - .L_664)


	//   ....[0]....
.L_664:
        /*01c4*/ 	.word	0x00000160


	//   ....[1]....
        /*01c8*/ 	.word	0x000001a0


	//   ....[2]....
        /*01cc*/ 	.word	0x00000210


	//   ....[3]....
        /*01d0*/ 	.word	0x0000e0c0


	//   ....[4]....
        /*01d4*/ 	.word	0x0000e150


	//   ....[5]....
        /*01d8*/ 	.word	0x0000e8d0


	//   ....[6]....
        /*01dc*/ 	.word	0x00010c00


	//   ....[7]....
        /*01e0*/ 	.word	0x00010c90


	//----- nvinfo : EIATTR_COOP_GROUP_MASK_REGIDS
	.align		4
.L_665:
        /*01e4*/ 	.byte	0x04, 0x29
        /*01e6*/ 	.short	(.L_667 - .L_666)


	//   ....[0]....
.L_666:
        /*01e8*/ 	.word	0xffffffff


	//   ....[1]....
        /*01ec*/ 	.word	0xffffffff


	//   ....[2]....
        /*01f0*/ 	.word	0xffffffff


	//   ....[3]....
        /*01f4*/ 	.word	0xffffffff


	//   ....[4]....
        /*01f8*/ 	.word	0xffffffff


	//   ....[5]....
        /*01fc*/ 	.word	0xffffffff


	//   ....[6]....
        /*0200*/ 	.word	0xffffffff


	//   ....[7]....
        /*0204*/ 	.word	0xffffffff


	//   ....[8]....
        /*0208*/ 	.word	0xffffffff


	//   ....[9]....
        /*020c*/ 	.word	0xffffffff


	//   ....[10]....
        /*0210*/ 	.word	0xffffffff


	//   ....[11]....
        /*0214*/ 	.word	0xffffffff


	//   ....[12]....
        /*0218*/ 	.word	0xffffffff


	//   ....[13]....
        /*021c*/ 	.word	0xffffffff


	//   ....[14]....
        /*0220*/ 	.word	0xffffffff


	//   ....[15]....
        /*0224*/ 	.word	0xffffffff


	//   ....[16]....
        /*0228*/ 	.word	0xffffffff


	//   ....[17]....
        /*022c*/ 	.word	0xffffffff


	//   ....[18]....
        /*0230*/ 	.word	0xffffffff


	//   ....[19]....
        /*0234*/ 	.word	0xffffffff


	//   ....[20]....
        /*0238*/ 	.word	0xffffffff


	//   ....[21]....
        /*023c*/ 	.word	0xffffffff


	//   ....[22]....
        /*0240*/ 	.word	0xffffffff


	//   ....[23]....
        /*0244*/ 	.word	0xffffffff


	//   ....[24]....
        /*0248*/ 	.word	0xffffffff


	//   ....[25]....
        /*024c*/ 	.word	0xffffffff


	//   ....[26]....
        /*0250*/ 	.word	0xffffffff


	//   ....[27]....
        /*0254*/ 	.word	0xffffffff


	//   ....[28]....
        /*0258*/ 	.word	0xffffffff


	//   ....[29]....
        /*025c*/ 	.word	0xffffffff


	//   ....[30]....
        /*0260*/ 	.word	0xffffffff


	//   ....[31]....
        /*0264*/ 	.word	0xffffffff


	//   ....[32]....
        /*0268*/ 	.word	0xffffffff


	//   ....[33]....
        /*026c*/ 	.word	0xffffffff


	//   ....[34]....
        /*0270*/ 	.word	0xffffffff


	//   ....[35]....
        /*0274*/ 	.word	0xffffffff


	//   ....[36]....
        /*0278*/ 	.word	0xffffffff


	//   ....[37]....
        /*027c*/ 	.word	0xffffffff


	//   ....[38]....
        /*0280*/ 	.word	0xffffffff


	//   ....[39]....
        /*0284*/ 	.word	0xffffffff


	//   ....[40]....
        /*0288*/ 	.word	0xffffffff


	//   ....[41]....
        /*028c*/ 	.word	0xffffffff


	//   ....[42]....
        /*0290*/ 	.word	0xffffffff


	//   ....[43]....
        /*0294*/ 	.word	0xffffffff


	//   ....[44]....
        /*0298*/ 	.word	0xffffffff


	//   ....[45]....
        /*029c*/ 	.word	0xffffffff


	//   ....[46]....
        /*02a0*/ 	.word	0xffffffff


	//   ....[47]....
        /*02a4*/ 	.word	0xffffffff


	//   ....[48]....
        /*02a8*/ 	.word	0xffffffff


	//   ....[49]....
        /*02ac*/ 	.word	0xffffffff


	//   ....[50]....
        /*02b0*/ 	.word	0xffffffff


	//   ....[51]....
        /*02b4*/ 	.word	0xffffffff


	//   ....[52]....
        /*02b8*/ 	.word	0xffffffff


	//   ....[53]....
        /*02bc*/ 	.word	0xffffffff


	//   ....[54]....
        /*02c0*/ 	.word	0xffffffff


	//   ....[55]....
        /*02c4*/ 	.word	0xffffffff


	//   ....[56]....
        /*02c8*/ 	.word	0xffffffff


	//   ....[57]....
        /*02cc*/ 	.word	0xffffffff


	//   ....[58]....
        /*02d0*/ 	.word	0xffffffff


	//   ....[59]....
        /*02d4*/ 	.word	0xffffffff


	//   ....[60]....
        /*02d8*/ 	.word	0xffffffff


	//   ....[61]....
        /*02dc*/ 	.word	0xffffffff


	//   ....[62]....
        /*02e0*/ 	.word	0xffffffff


	//   ....[63]....
        /*02e4*/ 	.word	0xffffffff


	//   ....[64]....
        /*02e8*/ 	.word	0xffffffff


	//   ....[65]....
        /*02ec*/ 	.word	0xffffffff


	//   ....[66]....
        /*02f0*/ 	.word	0xffffffff


	//   ....[67]....
        /*02f4*/ 	.word	0xffffffff


	//   ....[68]....
        /*02f8*/ 	.word	0xffffffff


	//   ....[69]....
        /*02fc*/ 	.word	0xffffffff


	//   ....[70]....
        /*0300*/ 	.word	0xffffffff


	//   ....[71]....
        /*0304*/ 	.word	0xffffffff


	//   ....[72]....
        /*0308*/ 	.word	0xffffffff


	//   ....[73]....
        /*030c*/ 	.word	0xffffffff


	//   ....[74]....
        /*0310*/ 	.word	0xffffffff


	//   ....[75]....
        /*0314*/ 	.word	0xffffffff


	//   ....[76]....
        /*0318*/ 	.word	0xffffffff


	//   ....[77]....
        /*031c*/ 	.word	0xffffffff


	//   ....[78]....
        /*0320*/ 	.word	0xffffffff


	//   ....[79]....
        /*0324*/ 	.word	0xffffffff


	//   ....[80]....
        /*0328*/ 	.word	0xffffffff


	//   ....[81]....
        /*032c*/ 	.word	0xffffffff


	//   ....[82]....
        /*0330*/ 	.word	0xffffffff


	//   ....[83]....
        /*0334*/ 	.word	0xffffffff


	//   ....[84]....
        /*0338*/ 	.word	0xffffffff


	//   ....[85]....
        /*033c*/ 	.word	0xffffffff


	//   ....[86]....
        /*0340*/ 	.word	0xffffffff


	//   ....[87]....
        /*0344*/ 	.word	0xffffffff


	//   ....[88]....
        /*0348*/ 	.word	0xffffffff


	//   ....[89]....
        /*034c*/ 	.word	0xffffffff


	//   ....[90]....
        /*0350*/ 	.word	0xffffffff


	//   ....[91]....
        /*0354*/ 	.word	0xffffffff


	//   ....[92]....
        /*0358*/ 	.word	0xffffffff


	//   ....[93]....
        /*035c*/ 	.word	0xffffffff


	//   ....[94]....
        /*0360*/ 	.word	0xffffffff


	//   ....[95]....
        /*0364*/ 	.word	0xffffffff


	//   ....[96]....
        /*0368*/ 	.word	0xffffffff


	//   ....[97]....
        /*036c*/ 	.word	0xffffffff


	//   ....[98]....
        /*0370*/ 	.word	0xffffffff


	//   ....[99]....
        /*0374*/ 	.word	0xffffffff


	//   ....[100]....
        /*0378*/ 	.word	0xffffffff


	//   ....[101]....
        /*037c*/ 	.word	0xffffffff


	//   ....[102]....
        /*0380*/ 	.word	0xffffffff


	//   ....[103]....
        /*0384*/ 	.word	0x0500000f


	//   ....[104]....
        /*0388*/ 	.word	0x0500000f


	//----- nvinfo : EIATTR_COOP_GROUP_INSTR_OFFSETS
	.align		4
.L_667:
        /*038c*/ 	.byte	0x04, 0x28
        /*038e*/ 	.short	(.L_669 - .L_668)


	//   ....[0]....
.L_668:
        /*0390*/ 	.word	0x00000070


	//   ....[1]....
        /*0394*/ 	.word	0x00000170


	//   ....[2]....
        /*0398*/ 	.word	0x000001c0


	//   ....[3]....
        /*039c*/ 	.word	0x000003f0


	//   ....[4]....
        /*03a0*/ 	.word	0x00000550


	//   ....[5]....
        /*03a4*/ 	.word	0x00000670


	//   ....[6]....
        /*03a8*/ 	.word	0x000007d0


	//   ....[7]....
        /*03ac*/ 	.word	0x00001520


	//   ....[8]....
        /*03b0*/ 	.word	0x00003c80


	//   ....[9]....
        /*03b4*/ 	.word	0x00003cc0


	//   ....[10]....
        /*03b8*/ 	.word	0x000043d0


	//   ....[11]....
        /*03bc*/ 	.word	0x000044a0


	//   ....[12]....
        /*03c0*/ 	.word	0x00007950


	//   ....[13]....
        /*03c4*/ 	.word	0x00007980


	//   ....[14]....
        /*03c8*/ 	.word	0x000079b0


	//   ....[15]....
        /*03cc*/ 	.word	0x000079d0


	//   ....[16]....
        /*03d0*/ 	.word	0x00009870


	//   ....[17]....
        /*03d4*/ 	.word	0x00009880


	//   ....[18]....
        /*03d8*/ 	.word	0x000098b0


	//   ....[19]....
        /*03dc*/ 	.word	0x000098c0


	//   ....[20]....
        /*03e0*/ 	.word	0x0000ad10


	//   ....[21]....
        /*03e4*/ 	.word	0x0000ad40


	//   ....[22]....
        /*03e8*/ 	.word	0x0000ad70


	//   ....[23]....
        /*03ec*/ 	.word	0x0000ada0


	//   ....[24]....
        /*03f0*/ 	.word	0x0000add0


	//   ....[25]....
        /*03f4*/ 	.word	0x0000adf0


	//   ....[26]....
        /*03f8*/ 	.word	0x0000ae00


	//   ....[27]....
        /*03fc*/ 	.word	0x0000ae10


	//   ....[28]....
        /*0400*/ 	.word	0x0000ae20


	//   ....[29]....
        /*0404*/ 	.word	0x0000ae50


	//   ....[30]....
        /*0408*/ 	.word	0x0000ae80


	//   ....[31]....
        /*040c*/ 	.word	0x0000ae90


	//   ....[32]....
        /*0410*/ 	.word	0x0000aea0


	//   ....[33]....
        /*0414*/ 	.word	0x0000aed0


	//   ....[34]....
        /*0418*/ 	.word	0x0000af00


	//   ....[35]....
        /*041c*/ 	.word	0x0000af10


	//   ....[36]....
        /*0420*/ 	.word	0x0000af20


	//   ....[37]....
        /*0424*/ 	.word	0x0000af50


	//   ....[38]....
        /*0428*/ 	.word	0x0000af80


	//   ....[39]....
        /*042c*/ 	.word	0x0000af90


	//   ....[40]....
        /*0430*/ 	.word	0x0000afa0


	//   ....[41]....
        /*0434*/ 	.word	0x0000afb0


	//   ....[42]....
        /*0438*/ 	.word	0x0000afe0


	//   ....[43]....
        /*043c*/ 	.word	0x0000b010


	//   ....[44]....
        /*0440*/ 	.word	0x0000b050


	//   ....[45]....
        /*0444*/ 	.word	0x0000b080


	//   ....[46]....
        /*0448*/ 	.word	0x0000b0b0


	//   ....[47]....
        /*044c*/ 	.word	0x0000b0c0


	//   ....[48]....
        /*0450*/ 	.word	0x0000b0d0


	//   ....[49]....
        /*0454*/ 	.word	0x0000b0f0


	//   ....[50]....
        /*0458*/ 	.word	0x0000b100


	//   ....[51]....
        /*045c*/ 	.word	0x0000b110


	//   ....[52]....
        /*0460*/ 	.word	0x0000b120


	//   ....[53]....
        /*0464*/ 	.word	0x0000b140


	//   ....[54]....
        /*0468*/ 	.word	0x0000b160


	//   ....[55]....
        /*046c*/ 	.word	0x0000b170


	//   ....[56]....
        /*0470*/ 	.word	0x0000b180


	//   ....[57]....
        /*0474*/ 	.word	0x0000b190


	//   ....[58]....
        /*0478*/ 	.word	0x0000b1b0


	//   ....[59]....
        /*047c*/ 	.word	0x0000b1c0


	//   ....[60]....
        /*0480*/ 	.word	0x0000b1d0


	//   ....[61]....
        /*0484*/ 	.word	0x0000b1e0


	//   ....[62]....
        /*0488*/ 	.word	0x0000b1f0


	//   ....[63]....
        /*048c*/ 	.word	0x0000b200


	//   ....[64]....
        /*0490*/ 	.word	0x0000b220


	//   ....[65]....
        /*0494*/ 	.word	0x0000b230


	//   ....[66]....
        /*0498*/ 	.word	0x0000b240


	//   ....[67]....
        /*049c*/ 	.word	0x0000b250


	//   ....[68]....
        /*04a0*/ 	.word	0x0000cff0


	//   ....[69]....
        /*04a4*/ 	.word	0x0000d1f0


	//   ....[70]....
        /*04a8*/ 	.word	0x0000d220


	//   ....[71]....
        /*04ac*/ 	.word	0x0000d250


	//   ....[72]....
        /*04b0*/ 	.word	0x0000d290


	//   ....[73]....
        /*04b4*/ 	.word	0x0000d2c0


	//   ....[74]....
        /*04b8*/ 	.word	0x0000d2f0


	//   ....[75]....
        /*04bc*/ 	.word	0x0000d480


	//   ....[76]....
        /*04c0*/ 	.word	0x0000d4b0


	//   ....[77]....
        /*04c4*/ 	.word	0x0000d4e0


	//   ....[78]....
        /*04c8*/ 	.word	0x0000d510


	//   ....[79]....
        /*04cc*/ 	.word	0x0000d540


	//   ....[80]....
        /*04d0*/ 	.word	0x0000d580


	//   ....[81]....
        /*04d4*/ 	.word	0x0000d610


	//   ....[82]....
        /*04d8*/ 	.word	0x0000d650


	//   ....[83]....
        /*04dc*/ 	.word	0x0000d6e0


	//   ....[84]....
        /*04e0*/ 	.word	0x0000ea20


	//   ....[85]....
        /*04e4*/ 	.word	0x00011bc0


	//   ....[86]....
        /*04e8*/ 	.word	0x00011bf0


	//   ....[87]....
        /*04ec*/ 	.word	0x00011c20


	//   ....[88]....
        /*04f0*/ 	.word	0x00011c50


	//   ....[89]....
        /*04f4*/ 	.word	0x00011c80


	//   ....[90]....
        /*04f8*/ 	.word	0x00011c90


	//   ....[91]....
        /*04fc*/ 	.word	0x00011cd0


	//   ....[92]....
        /*0500*/ 	.word	0x00011ce0


	//   ....[93]....
        /*0504*/ 	.word	0x00011e20


	//   ....[94]....
        /*0508*/ 	.word	0x00011e50


	//   ....[95]....
        /*050c*/ 	.word	0x00011e80


	//   ....[96]....
        /*0510*/ 	.word	0x00011eb0


	//   ....[97]....
        /*0514*/ 	.word	0x00011ee0


	//   ....[98]....
        /*0518*/ 	.word	0x00011f20


	//   ....[99]....
        /*051c*/ 	.word	0x00011fb0


	//   ....[100]....
        /*0520*/ 	.word	0x00011ff0


	//   ....[101]....
        /*0524*/ 	.word	0x00012080


	//   ....[102]....
        /*0528*/ 	.word	0x000124f0


	//   ....[103]....
        /*052c*/ 	.word	0x000129f0


	//   ....[104]....
        /*0530*/ 	.word	0x00012e60


	//----- nvinfo : EIATTR_REG_RECONFIG
	.align		4
.L_669:
        /*0534*/ 	.byte	0x01, 0x54
	.zero		2


	//----- nvinfo : EIATTR_SYSCALL_OFFSETS
	.align		4
        /*0538*/ 	.byte	0x04, 0x46
        /*053a*/ 	.short	(.L_671 - .L_670)


	//   ....[0]....
.L_670:
        /*053c*/ 	.word	0x00001700


	//   ....[1]....
        /*0540*/ 	.word	0x0000e2f0


	//   ....[2]....
        /*0544*/ 	.word	0x0000e430


	//   ....[3]....
        /*0548*/ 	.word	0x0000e570


	//   ....[4]....
        /*054c*/ 	.word	0x0000e690


	//----- nvinfo : EIATTR_MBARRIER_INSTR_OFFSETS
	.align		4
.L_671:
        /*0550*/ 	.byte	0x04, 0x39
        /*0552*/ 	.short	(.L_673 - .L_672)


	//   ....[0]....
.L_672:
        /*0554*/ 	.word	0x000002a0
        /*0558*/ 	.word	0x000000ff
        /*055c*/ 	.word	0x00033400
        /*0560*/ 	.short	0x0100
        /*0562*/ 	.byte	0x08
	.zero		1


	//   ....[1]....
        /*0564*/ 	.word	0x000002b0
        /*0568*/ 	.word	0x000000ff
        /*056c*/ 	.word	0x00033420
        /*0570*/ 	.short	0x0100
        /*0572*/ 	.byte	0x08
	.zero		1


	//   ....[2]....
        /*0574*/ 	.word	0x000003a0
        /*0578*/ 	.word	0x000000ff
        /*057c*/ 	.word	0x00033430
        /*0580*/ 	.short	0x0100
        /*0582*/ 	.byte	0x08
	.zero		1


	//   ....[3]....
        /*0584*/ 	.word	0x000003b0
        /*0588*/ 	.word	0x000000ff
        /*058c*/ 	.word	0x00033440
        /*0590*/ 	.short	0x0100
        /*0592*/ 	.byte	0x08
	.zero		1


	//   ....[4]....
        /*0594*/ 	.word	0x000003c0
        /*0598*/ 	.word	0x000000ff
        /*059c*/ 	.word	0x00033438
        /*05a0*/ 	.short	0x0100
        /*05a2*/ 	.byte	0x08
	.zero		1


	//   ....[5]....
        /*05a4*/ 	.word	0x000003d0
        /*05a8*/ 	.word	0x000000ff
        /*05ac*/ 	.word	0x00033448
        /*05b0*/ 	.short	0x0100
        /*05b2*/ 	.byte	0x08
	.zero		1


	//   ....[6]....
        /*05b4*/ 	.word	0x00000500
        /*05b8*/ 	.word	0x000000ff
        /*05bc*/ 	.word	0x00033450
        /*05c0*/ 	.short	0x0100
        /*05c2*/ 	.byte	0x08
	.zero		1


	//   ....[7]....
        /*05c4*/ 	.word	0x00000510
        /*05c8*/ 	.word	0x000000ff
        /*05cc*/ 	.word	0x00033460
        /*05d0*/ 	.short	0x0100
        /*05d2*/ 	.byte	0x08
	.zero		1


	//   ....[8]....
        /*05d4*/ 	.word	0x00000520
        /*05d8*/ 	.word	0x000000ff
        /*05dc*/ 	.word	0x00033458
        /*05e0*/ 	.short	0x0100
        /*05e2*/ 	.byte	0x08
	.zero		1


	//   ....[9]....
        /*05e4*/ 	.word	0x00000530
        /*05e8*/ 	.word	0x000000ff
        /*05ec*/ 	.word	0x00033468
        /*05f0*/ 	.short	0x0100
        /*05f2*/ 	.byte	0x08
	.zero		1


	//   ....[10]....
        /*05f4*/ 	.word	0x00000620
        /*05f8*/ 	.word	0x000000ff
        /*05fc*/ 	.word	0x00033470
        /*0600*/ 	.short	0x0100
        /*0602*/ 	.byte	0x06
	.zero		1


	//   ....[11]....
        /*0604*/ 	.word	0x00000630
        /*0608*/ 	.word	0x000000ff
        /*060c*/ 	.word	0x00033480
        /*0610*/ 	.short	0x0100
        /*0612*/ 	.byte	0x06
	.zero		1


	//   ....[12]....
        /*0614*/ 	.word	0x00000640
        /*0618*/ 	.word	0x000000ff
        /*061c*/ 	.word	0x00033478
        /*0620*/ 	.short	0x0100
        /*0622*/ 	.byte	0x06
	.zero		1


	//   ....[13]....
        /*0624*/ 	.word	0x00000650
        /*0628*/ 	.word	0x000000ff
        /*062c*/ 	.word	0x00033488
        /*0630*/ 	.short	0x0100
        /*0632*/ 	.byte	0x06
	.zero		1


	//   ....[14]....
        /*0634*/ 	.word	0x00000780
        /*0638*/ 	.word	0x000000ff
        /*063c*/ 	.word	0x00033490
        /*0640*/ 	.short	0x0100
        /*0642*/ 	.byte	0x08
	.zero		1


	//   ....[15]....
        /*0644*/ 	.word	0x00000790
        /*0648*/ 	.word	0x000000ff
        /*064c*/ 	.word	0x000334a0
        /*0650*/ 	.short	0x0100
        /*0652*/ 	.byte	0x08
	.zero		1


	//   ....[16]....
        /*0654*/ 	.word	0x000007a0
        /*0658*/ 	.word	0x000000ff
        /*065c*/ 	.word	0x00033498
        /*0660*/ 	.short	0x0100
        /*0662*/ 	.byte	0x08
	.zero		1


	//   ....[17]....
        /*0664*/ 	.word	0x000007b0
        /*0668*/ 	.word	0x000000ff
        /*066c*/ 	.word	0x000334a8
        /*0670*/ 	.short	0x0100
        /*0672*/ 	.byte	0x08
	.zero		1


	//   ....[18]....
        /*0674*/ 	.word	0x000008e0
        /*0678*/ 	.word	0x000000ff
        /*067c*/ 	.word	0x000334b0
        /*0680*/ 	.short	0x0100
        /*0682*/ 	.byte	0x08
	.zero		1


	//   ....[19]....
        /*0684*/ 	.word	0x000008f0
        /*0688*/ 	.word	0x000000ff
        /*068c*/ 	.word	0x000334c0
        /*0690*/ 	.short	0x0100
        /*0692*/ 	.byte	0x08
	.zero		1


	//   ....[20]....
        /*0694*/ 	.word	0x00000900
        /*0698*/ 	.word	0x000000ff
        /*069c*/ 	.word	0x000334b8
        /*06a0*/ 	.short	0x0100
        /*06a2*/ 	.byte	0x08
	.zero		1


	//   ....[21]....
        /*06a4*/ 	.word	0x00000910
        /*06a8*/ 	.word	0x000000ff
        /*06ac*/ 	.word	0x000334c8
        /*06b0*/ 	.short	0x0100
        /*06b2*/ 	.byte	0x08
	.zero		1


	//   ....[22]....
        /*06b4*/ 	.word	0x00001a70
        /*06b8*/ 	.word	0x00000003
        /*06bc*/ 	.word	0x00033400
        /*06c0*/ 	.short	0x010a
        /*06c2*/ 	.byte	0x3f
	.zero		1


	//   ....[23]....
        /*06c4*/ 	.word	0x00001b10
        /*06c8*/ 	.word	0x00000005
        /*06cc*/ 	.word	0x00033430
        /*06d0*/ 	.short	0x010a
        /*06d2*/ 	.byte	0x3f
	.zero		1


	//   ....[24]....
        /*06d4*/ 	.word	0x00001b80
        /*06d8*/ 	.word	0x00000005
        /*06dc*/ 	.word	0x00033430
        /*06e0*/ 	.short	0x010a
        /*06e2*/ 	.byte	0x3f
	.zero		1


	//   ....[25]....
        /*06e4*/ 	.word	0x00003fb0
        /*06e8*/ 	.word	0x00000005
        /*06ec*/ 	.word	0x00000000
        /*06f0*/ 	.short	0x0101
        /*06f2*/ 	.byte	0x3f
	.zero		1


	//   ....[26]....
        /*06f4*/ 	.word	0x00005ba0
        /*06f8*/ 	.word	0x000000ff
        /*06fc*/ 	.word	0x00033430
        /*0700*/ 	.short	0x010a
        /*0702*/ 	.byte	0x06
	.zero		1


	//   ....[27]....
        /*0704*/ 	.word	0x00005be0
        /*0708*/ 	.word	0x000000ff
        /*070c*/ 	.word	0x00033430
        /*0710*/ 	.short	0x010a
        /*0712*/ 	.byte	0x06
	.zero		1


	//   ....[28]....
        /*0714*/ 	.word	0x00006830
        /*0718*/ 	.word	0x000000ff
        /*071c*/ 	.word	0x00033450
        /*0720*/ 	.short	0x010a
        /*0722*/ 	.byte	0x06
	.zero		1


	//   ....[29]....
        /*0724*/ 	.word	0x00006870
        /*0728*/ 	.word	0x000000ff
        /*072c*/ 	.word	0x00033450
        /*0730*/ 	.short	0x010a
        /*0732*/ 	.byte	0x06
	.zero		1


	//   ....[30]....
        /*0734*/ 	.word	0x00008890
        /*0738*/ 	.word	0x00000006
        /*073c*/ 	.word	0x00000000
        /*0740*/ 	.short	0x0101
        /*0742*/ 	.byte	0x3f
	.zero		1


	//   ....[31]....
        /*0744*/ 	.word	0x00008c10
        /*0748*/ 	.word	0x00000009
        /*074c*/ 	.word	0x00000000
        /*0750*/ 	.short	0x0101
        /*0752*/ 	.byte	0x3f
	.zero		1


	//   ....[32]....
        /*0754*/ 	.word	0x00009460
        /*0758*/ 	.word	0x00000015
        /*075c*/ 	.word	0x00033450
        /*0760*/ 	.short	0x010a
        /*0762*/ 	.byte	0x3f
	.zero		1


	//   ....[33]....
        /*0764*/ 	.word	0x000094f0
        /*0768*/ 	.word	0x00000015
        /*076c*/ 	.word	0x00033450
        /*0770*/ 	.short	0x010a
        /*0772*/ 	.byte	0x3f
	.zero		1


	//   ....[34]....
        /*0774*/ 	.word	0x00009b60
        /*0778*/ 	.word	0x00000005
        /*077c*/ 	.word	0x00000000
        /*0780*/ 	.short	0x0101
        /*0782*/ 	.byte	0x3f
	.zero		1


	//   ....[35]....
        /*0784*/ 	.word	0x0000be00
        /*0788*/ 	.word	0x00000004
        /*078c*/ 	.word	0x00000000
        /*0790*/ 	.short	0x0101
        /*0792*/ 	.byte	0x3f
	.zero		1


	//   ....[36]....
        /*0794*/ 	.word	0x0000ec60
        /*0798*/ 	.word	0x00000004
        /*079c*/ 	.word	0x00033480
        /*07a0*/ 	.short	0x010a
        /*07a2*/ 	.byte	0x3f
	.zero		1


	//   ....[37]....
        /*07a4*/ 	.word	0x0000eeb0
        /*07a8*/ 	.word	0x00000004
        /*07ac*/ 	.word	0x00033440
        /*07b0*/ 	.short	0x010a
        /*07b2*/ 	.byte	0x3f
	.zero		1


	//   ....[38]....
        /*07b4*/ 	.word	0x0000f340
        /*07b8*/ 	.word	0x000000ff
        /*07bc*/ 	.word	0x00033420
        /*07c0*/ 	.short	0x010a
        /*07c2*/ 	.byte	0x29
	.zero		1


	//   ....[39]....
        /*07c4*/ 	.word	0x0000f630
        /*07c8*/ 	.word	0x00000006
        /*07cc*/ 	.word	0x00033480
        /*07d0*/ 	.short	0x010a
        /*07d2*/ 	.byte	0x3f
	.zero		1


	//   ....[40]....
        /*07d4*/ 	.word	0x0000fa90
        /*07d8*/ 	.word	0x00000006
        /*07dc*/ 	.word	0x00033440
        /*07e0*/ 	.short	0x010a
        /*07e2*/ 	.byte	0x3f
	.zero		1


	//   ....[41]....
        /*07e4*/ 	.word	0x0000ff40
        /*07e8*/ 	.word	0x0000000c
        /*07ec*/ 	.word	0x00033470
        /*07f0*/ 	.short	0x010a
        /*07f2*/ 	.byte	0x3f
	.zero		1


	//   ....[42]....
        /*07f4*/ 	.word	0x0000ffb0
        /*07f8*/ 	.word	0x0000000c
        /*07fc*/ 	.word	0x00033460
        /*0800*/ 	.short	0x010a
        /*0802*/ 	.byte	0x3f
	.zero		1


	//   ....[43]....
        /*0804*/ 	.word	0x00010b40
        /*0808*/ 	.word	0x0000000c
        /*080c*/ 	.word	0x00033450
        /*0810*/ 	.short	0x0101
        /*0812*/ 	.byte	0x3f
	.zero		1


	//   ....[44]....
        /*0814*/ 	.word	0x00010bb0
        /*0818*/ 	.word	0x0000000c
        /*081c*/ 	.word	0x00000000
        /*0820*/ 	.short	0x0101
        /*0822*/ 	.byte	0x3f
	.zero		1


	//   ....[45]....
        /*0824*/ 	.word	0x00010d80
        /*0828*/ 	.word	0x00000000
        /*082c*/ 	.word	0x00033470
        /*0830*/ 	.short	0x010a
        /*0832*/ 	.byte	0x3f
	.zero		1


	//   ....[46]....
        /*0834*/ 	.word	0x00010df0
        /*0838*/ 	.word	0x00000000
        /*083c*/ 	.word	0x00033460
        /*0840*/ 	.short	0x010a
        /*0842*/ 	.byte	0x3f
	.zero		1


	//   ....[47]....
        /*0844*/ 	.word	0x000118f0
        /*0848*/ 	.word	0x00000000
        /*084c*/ 	.word	0x00033450
        /*0850*/ 	.short	0x0101
        /*0852*/ 	.byte	0x3f
	.zero		1


	//   ....[48]....
        /*0854*/ 	.word	0x00011970
        /*0858*/ 	.word	0x00000002
        /*085c*/ 	.word	0x00000000
        /*0860*/ 	.short	0x0101
        /*0862*/ 	.byte	0x3f
	.zero		1


	//   ....[49]....
        /*0864*/ 	.word	0x00012470
        /*0868*/ 	.word	0x00000000
        /*086c*/ 	.word	0x00033420
        /*0870*/ 	.short	0x010a
        /*0872*/ 	.byte	0x3f
	.zero		1


	//   ....[50]....
        /*0874*/ 	.word	0x00012660
        /*0878*/ 	.word	0x00000006
        /*087c*/ 	.word	0x00000000
        /*0880*/ 	.short	0x010a
        /*0882*/ 	.byte	0x3f
	.zero		1


	//   ....[51]....
        /*0884*/ 	.word	0x00012690
        /*0888*/ 	.word	0x00000007
        /*088c*/ 	.word	0x00000000
        /*0890*/ 	.short	0x010a
        /*0892*/ 	.byte	0x3f
	.zero		1


	//   ....[52]....
        /*0894*/ 	.word	0x000126e0
        /*0898*/ 	.word	0x00000004
        /*089c*/ 	.word	0x00033460
        /*08a0*/ 	.short	0x010a
        /*08a2*/ 	.byte	0x3f
	.zero		1


	//   ....[53]....
        /*08a4*/ 	.word	0x00012730
        /*08a8*/ 	.word	0x00000003
        /*08ac*/ 	.word	0x00033460
        /*08b0*/ 	.short	0x010a
        /*08b2*/ 	.byte	0x3f
	.zero		1


	//   ....[54]....
        /*08b4*/ 	.word	0x00012770
        /*08b8*/ 	.word	0x00000004
        /*08bc*/ 	.word	0x00033480
        /*08c0*/ 	.short	0x010a
        /*08c2*/ 	.byte	0x3f
	.zero		1


	//   ....[55]....
        /*08c4*/ 	.word	0x00012790
        /*08c8*/ 	.word	0x00000003
        /*08cc*/ 	.word	0x00033480
        /*08d0*/ 	.short	0x010a
        /*08d2*/ 	.byte	0x3f
	.zero		1


	//   ....[56]....
        /*08d4*/ 	.word	0x000127f0
        /*08d8*/ 	.word	0x00000003
        /*08dc*/ 	.word	0x00033400
        /*08e0*/ 	.short	0x010a
        /*08e2*/ 	.byte	0x3f
	.zero		1


	//   ....[57]....
        /*08e4*/ 	.word	0x00012840
        /*08e8*/ 	.word	0x00000005
        /*08ec*/ 	.word	0x00033430
        /*08f0*/ 	.short	0x010a
        /*08f2*/ 	.byte	0x3f
	.zero		1


	//   ....[58]....
        /*08f4*/ 	.word	0x000128a0
        /*08f8*/ 	.word	0x00000004
        /*08fc*/ 	.word	0x00033430
        /*0900*/ 	.short	0x010a
        /*0902*/ 	.byte	0x3f
	.zero		1


	//   ....[59]....
        /*0904*/ 	.word	0x00012900
        /*0908*/ 	.word	0x00000004
        /*090c*/ 	.word	0x00033450
        /*0910*/ 	.short	0x010a
        /*0912*/ 	.byte	0x3f
	.zero		1


	//   ....[60]....
        /*0914*/ 	.word	0x00012950
        /*0918*/ 	.word	0x00000015
        /*091c*/ 	.word	0x00033450
        /*0920*/ 	.short	0x010a
        /*0922*/ 	.byte	0x3f
	.zero		1


	//   ....[61]....
        /*0924*/ 	.word	0x00012aa0
        /*0928*/ 	.word	0x00000004
        /*092c*/ 	.word	0x00033480
        /*0930*/ 	.short	0x010a
        /*0932*/ 	.byte	0x3f
	.zero		1


	//   ....[62]....
        /*0934*/ 	.word	0x00012af0
        /*0938*/ 	.word	0x00000004
        /*093c*/ 	.word	0x00033440
        /*0940*/ 	.short	0x010a
        /*0942*/ 	.byte	0x3f
	.zero		1


	//   ....[63]....
        /*0944*/ 	.word	0x00012b50
        /*0948*/ 	.word	0x00000003
        /*094c*/ 	.word	0x00033420
        /*0950*/ 	.short	0x010a
        /*0952*/ 	.byte	0x3f
	.zero		1


	//   ....[64]....
        /*0954*/ 	.word	0x00012ba0
        /*0958*/ 	.word	0x00000006
        /*095c*/ 	.word	0x00033480
        /*0960*/ 	.short	0x010a
        /*0962*/ 	.byte	0x3f
	.zero		1


	//   ....[65]....
        /*0964*/ 	.word	0x00012bf0
        /*0968*/ 	.word	0x00000006
        /*096c*/ 	.word	0x00033440
        /*0970*/ 	.short	0x010a
        /*0972*/ 	.byte	0x3f
	.zero		1


	//   ....[66]....
        /*0974*/ 	.word	0x00012c40
        /*0978*/ 	.word	0x0000000c
        /*097c*/ 	.word	0x00033470
        /*0980*/ 	.short	0x010a
        /*0982*/ 	.byte	0x3f
	.zero		1


	//   ....[67]....
        /*0984*/ 	.word	0x00012c90
        /*0988*/ 	.word	0x0000000c
        /*098c*/ 	.word	0x00033460
        /*0990*/ 	.short	0x010a
        /*0992*/ 	.byte	0x3f
	.zero		1


	//   ....[68]....
        /*0994*/ 	.word	0x00012ce0
        /*0998*/ 	.word	0x00000000
        /*099c*/ 	.word	0x00033470
        /*09a0*/ 	.short	0x010a
        /*09a2*/ 	.byte	0x3f
	.zero		1


	//   ....[69]....
        /*09a4*/ 	.word	0x00012d30
        /*09a8*/ 	.word	0x00000000
        /*09ac*/ 	.word	0x00033460
        /*09b0*/ 	.short	0x010a
        /*09b2*/ 	.byte	0x3f
	.zero		1


	//   ....[70]....
        /*09b4*/ 	.word	0x00012d80
        /*09b8*/ 	.word	0x00000000
        /*09bc*/ 	.word	0x00033420
        /*09c0*/ 	.short	0x010a
        /*09c2*/ 	.byte	0x3f
	.zero		1


	//   ....[71]....
        /*09c4*/ 	.word	0x00012f20
        /*09c8*/ 	.word	0x00000006
        /*09cc*/ 	.word	0x00000000
        /*09d0*/ 	.short	0x010a
        /*09d2*/ 	.byte	0x3f
	.zero		1


	//   ....[72]....
        /*09d4*/ 	.word	0x00012f70
        /*09d8*/ 	.word	0x00000007
        /*09dc*/ 	.word	0x00000000
        /*09e0*/ 	.short	0x010a
        /*09e2*/ 	.byte	0x3f
	.zero		1


	//   ....[73]....
        /*09e4*/ 	.word	0x00012fc0
        /*09e8*/ 	.word	0x00000004
        /*09ec*/ 	.word	0x00033460
        /*09f0*/ 	.short	0x010a
        /*09f2*/ 	.byte	0x3f
	.zero		1


	//   ....[74]....
        /*09f4*/ 	.word	0x00013010
        /*09f8*/ 	.word	0x00000003
        /*09fc*/ 	.word	0x00033460
        /*0a00*/ 	.short	0x010a
        /*0a02*/ 	.byte	0x3f
	.zero		1


	//   ....[75]....
        /*0a04*/ 	.word	0x00013060
        /*0a08*/ 	.word	0x00000004
        /*0a0c*/ 	.word	0x00033480
        /*0a10*/ 	.short	0x010a
        /*0a12*/ 	.byte	0x3f
	.zero		1


	//----- nvinfo : EIATTR_NUM_MBARRIERS
	.align		4
.L_673:
        /*0a14*/ 	.byte	0x03, 0x38
        /*0a16*/ 	.short	0x0016


	//----- nvinfo : EIATTR_EXIT_INSTR_OFFSETS
	.align		4
        /*0a18*/ 	.byte	0x04, 0x1c
        /*0a1a*/ 	.short	(.L_675 - .L_674)


	//   ....[0]....
.L_674:
        /*0a1c*/ 	.word	0x00000ab0


	//   ....[1]....
        /*0a20*/ 	.word	0x0000cfb0


	//   ....[2]....
        /*0a24*/ 	.word	0x000127e0


	//----- nvinfo : EIATTR_MAX_THREADS
	.align		4
.L_675:
        /*0a28*/ 	.byte	0x04, 0x05
        /*0a2a*/ 	.short	(.L_677 - .L_676)
.L_676:
        /*0a2c*/ 	.word	0x00000180
        /*0a30*/ 	.word	0x00000001
        /*0a34*/ 	.word	0x00000001


	//----- nvinfo : EIATTR_CRS_STACK_SIZE
	.align		4
.L_677:
        /*0a38*/ 	.byte	0x04, 0x1e
        /*0a3a*/ 	.short	(.L_679 - .L_678)
.L_678:
        /*0a3c*/ 	.word	0x00000000


	//----- nvinfo : EIATTR_CBANK_PARAM_SIZE
	.align		4
.L_679:
        /*0a40*/ 	.byte	0x03, 0x19
        /*0a42*/ 	.short	0x0a70


	//----- nvinfo : EIATTR_PARAM_CBANK
	.align		4
        /*0a44*/ 	.byte	0x04, 0x0a
        /*0a46*/ 	.short	(.L_681 - .L_680)
	.align		4
.L_680:
        /*0a48*/ 	.word	index@(.nv.constant0._ZN7cutlass13device_kernelIN5flash11enable_sm90INS1_16FlashAttnFwdSm90INS1_25CollectiveMainloopFwdSm90ILi2EN4cute5tupleIJNS5_1CILi1EEES8_S8_EEENS6_IJNS7_ILi128EEENS7_ILi160EEENS7_ILi192EEEEEELi192ENS_12float_e4m3_tEfNS_4arch4Sm90ELb0ELb0ELb1ELb1ELb0ELb0ELb0ELb1ELb1ELb0ELb0ELb0EEENS1_21CollectiveEpilogueFwdINS6_IJSA_SC_SB_EEES9_NS_10bfloat16_tESG_Li256ELb1ELb0ELb0ELb1EEENS1_36VarlenDynamicPersistentTileSchedulerILi128ELi160ELi256ELi128ELb0ELb0ELb1ELb0ELb1ELb1EEEEEEEEEvNT_6ParamsE)
        /*0a4c*/ 	.short	0x0210
        /*0a4e*/ 	.short	0x0a70


	//----- nvinfo : EIATTR_SW_WAR
	.align		4
.L_681:
        /*0a50*/ 	.byte	0x04, 0x36
        /*0a52*/ 	.short	(.L_683 - .L_682)
.L_682:
        /*0a54*/ 	.word	0x00000008
.L_683:


//--------------------- .nv.info._ZN7cutlass13device_kernelIN5flash11enable_sm90INS1_16FlashAttnFwdSm90INS1_25CollectiveMainloopFwdSm90ILi2EN4cute5tupleIJNS5_1CILi1EEES8_S8_EEENS6_IJNS7_ILi128EEENS7_ILi160EEENS7_ILi192EEEEEELi192ENS_12float_e4m3_tEfNS_4arch4Sm90ELb0ELb0ELb1ELb1ELb0ELb1ELb0ELb1ELb1ELb0ELb0ELb0EEENS1_21CollectiveEpilogueFwdINS6_IJSA_SC_SB_EEES9_NS_10bfloat16_tESG_Li256ELb1ELb0ELb0ELb1EEENS1_36VarlenDynamicPersistentTileSchedulerILi128ELi160ELi256ELi128ELb0ELb0ELb1ELb0ELb1ELb1EEEEEEEEEvNT_6ParamsE --------------------------
	.section	.nv.info._ZN7cutlass13device_kernelIN5flash11enable_sm90INS1_16FlashAttnFwdSm90INS1_25CollectiveMainloopFwdSm90ILi2EN4cute5tupleIJNS5_1CILi1EEES8_S8_EEENS6_IJNS7_ILi128EEENS7_ILi160EEENS7_ILi192EEEEEELi192ENS_12float_e4m3_tEfNS_4arch4Sm90ELb0ELb0ELb1ELb1ELb0ELb1ELb0ELb1ELb1ELb0ELb0ELb0EEENS1_21CollectiveEpilogueFwdINS6_IJSA_SC_SB_EEES9_NS_10bfloat16_tESG_Li256ELb1ELb0ELb0ELb1EEENS1_36VarlenDynamicPersistentTileSchedulerILi128ELi160ELi256ELi128ELb0ELb0ELb1ELb0ELb1ELb1EEEEEEEEEvNT_6ParamsE,"",@"SHT_CUDA_INFO"
	.sectionflags	@""
	.align	4


	//----- nvinfo : EIATTR_CUDA_API_VERSION
	.align		4
        /*0000*/ 	.byte	0x04, 0x37
        /*0002*/ 	.short	(.L_685 - .L_684)
.L_684:
        /*0004*/ 	.word	0x00000082


	//----- nvinfo : EIATTR_KPARAM_INFO
	.align		4
.L_685:
        /*0008*/ 	.byte	0x04, 0x17
        /*000a*/ 	.short	(.L_687 - .L_686)
.L_686:
        /*000c*/ 	.word	0x00000000
        /*0010*/ 	.short	0x0000
        /*0012*/ 	.short	0x0070
        /*0014*/ 	.byte	0x00, 0xf0, 0x01, 0x28


	//----- nvinfo : EIATTR_SPARSE_MMA_MASK
	.align		4
.L_687:
        /*0018*/ 	.byte	0x03, 0x50
        /*001a*/ 	.short	0x0000


	//----- nvinfo : EIATTR_MAXREG_COUNT
	.align		4
        /*001c*/ 	.byte	0x03, 0x1b
        /*001e*/ 	.short	0x00a8


	//----- nvinfo : EIATTR_NUM_BARRIERS
	.align		4
        /*0020*/ 	.byte	0x02, 0x4c
        /*0022*/ 	.byte	0x10
	.zero		1


	//----- nvinfo : EIATTR_EXTERNS
	.align		4
        /*0024*/ 	.byte	0x04, 0x0f
        /*0026*/ 	.short	(.L_689 - .L_688)


	//   ....[0]....
	.align		4
.L_688:
        /*0028*/ 	.word	index@(__assertfail)


	//----- nvinfo : EIATTR_ANNOTATIONS
	.align		4
.L_689:
        /*002c*/ 	.byte	0x04, 0x55
        /*002e*/ 	.short	(.L_691 - .L_690)


	//   ....[0]....
.L_690:
        /* <DEDUP_REMOVED lines=82> */


	//----- nvinfo : EIATTR_MERCURY_ISA_VERSION
	.align		4
.L_691:
        /*0538*/ 	.byte	0x03, 0x5f
        /*053a*/ 	.short	0x0101


	//----- nvinfo : EIATTR_UNUSED_LOAD_BYTE_OFFSET
	.align		4
        /*053c*/ 	.byte	0x04, 0x44
        /*053e*/ 	.short	(.L_693 - .L_692)


	//   ....[0]....
.L_692:
        /*0540*/ 	.word	0x00000b10
        /*0544*/ 	.word	0x0000fff0


	//   ....[1]....
        /*0548*/ 	.word	0x000204a0
        /*054c*/ 	.word	0x0000fff0


	//----- nvinfo : EIATTR_INT_WARP_WIDE_INSTR_OFFSETS
	.align		4
.L_693:
        /*0550*/ 	.byte	0x04, 0x31
        /*0552*/ 	.short	(.L_695 - .L_694)


	//   ....[0]....
.L_694:
        /*0554*/ 	.word	0x000001c0


	//   ....[1]....
        /*0558*/ 	.word	0x00000200


	//   ....[2]....
        /*055c*/ 	.word	0x00000270


	//   ....[3]....
        /*0560*/ 	.word	0x00025b10


	//   ....[4]....
        /*0564*/ 	.word	0x00025ba0


	//   ....[5]....
        /*0568*/ 	.word	0x00026350


	//   ....[6]....
        /*056c*/ 	.word	0x00026380


	//   ....[7]....
        /*0570*/ 	.word	0x00026450


	//   ....[8]....
        /*0574*/ 	.word	0x00026520


	//   ....[9]....
        /*0578*/ 	.word	0x00028c00


	//   ....[10]....
        /*057c*/ 	.word	0x00028c90


	//----- nvinfo : EIATTR_COOP_GROUP_MASK_REGIDS
	.align		4
.L_695:
        /*0580*/ 	.byte	0x04, 0x29
        /*0582*/ 	.short	(.L_697 - .L_696)


	//   ....[0]....
.L_696:
        /*0584*/ 	.word	0xffffffff


	//   ....[1]....
        /*0588*/ 	.word	0xffffffff


	//   ....[2]....
        /*058c*/ 	.word	0xffffffff


	//   ....[3]....
        /*0590*/ 	.word	0xffffffff


	//   ....[4]....
        /*0594*/ 	.word	0xffffffff


	//   ....[5]....
        /*0598*/ 	.word	0xffffffff


	//   ....[6]....
        /*059c*/ 	.word	0xffffffff


	//   ....[7]....
        /*05a0*/ 	.word	0xffffffff


	//   ....[8]....
        /*05a4*/ 	.word	0xffffffff


	//   ....[9]....
        /*05a8*/ 	.word	0xffffffff


	//   ....[10]....
        /*05ac*/ 	.word	0xffffffff


	//   ....[11]....
        /*05b0*/ 	.word	0xffffffff


	//   ....[12]....
        /*05b4*/ 	.word	0xffffffff


	//   ....[13]....
        /*05b8*/ 	.word	0xffffffff


	//   ....[14]....
        /*05bc*/ 	.word	0xffffffff


	//   ....[15]....
        /*05c0*/ 	.word	0xffffffff


	//   ....[16]....
        /*05c4*/ 	.word	0xffffffff


	//   ....[17]....
        /*05c8*/ 	.word	0xffffffff


	//   ....[18]....
        /*05cc*/ 	.word	0xffffffff


	//   ....[19]....
        /*05d0*/ 	.word	0xffffffff


	//   ....[20]....
        /*05d4*/ 	.word	0xffffffff


	//   ....[21]....
        /*05d8*/ 	.word	0xffffffff


	//   ....[22]....
        /*05dc*/ 	.word	0xffffffff


	//   ....[23]....
        /*05e0*/ 	.word	0xffffffff


	//   ....[24]....
        /*05e4*/ 	.word	0xffffffff


	//   ....[25]....
        /*05e8*/ 	.word	0xffffffff


	//   ....[26]....
        /*05ec*/ 	.word	0xffffffff


	//   ....[27]....
        /*05f0*/ 	.word	0xffffffff


	//   ....[28]....
        /*05f4*/ 	.word	0xffffffff


	//   ....[29]....
        /*05f8*/ 	.word	0xffffffff


	//   ....[30]....
        /*05fc*/ 	.word	0xffffffff


	//   ....[31]....
        /*0600*/ 	.word	0xffffffff


	//   ....[32]....
        /*0604*/ 	.word	0xffffffff


	//   ....[33]....
        /*0608*/ 	.word	0xffffffff


	//   ....[34]....
        /*060c*/ 	.word	0xffffffff


	//   ....[35]....
        /*0610*/ 	.word	0xffffffff


	//   ....[36]....
        /*0614*/ 	.word	0xffffffff


	//   ....[37]....
        /*0618*/ 	.word	0xffffffff


	//   ....[38]....
        /*061c*/ 	.word	0xffffffff


	//   ....[39]....
        /*0620*/ 	.word	0xffffffff


	//   ....[40]....
        /*0624*/ 	.word	0xffffffff


	//   ....[41]....
        /*0628*/ 	.word	0xffffffff


	//   ....[42]....
        /*062c*/ 	.word	0xffffffff


	//   ....[43]....
        /*0630*/ 	.word	0xffffffff


	//   ....[44]....
        /*0634*/ 	.word	0xffffffff


	//   ....[45]....
        /*0638*/ 	.word	0xffffffff


	//   ....[46]....
        /*063c*/ 	.word	0xffffffff


	//   ....[47]....
        /*0640*/ 	.word	0xffffffff


	//   ....[48]....
        /*0644*/ 	.word	0xffffffff


	//   ....[49]....
        /*0648*/ 	.word	0xffffffff


	//   ....[50]....
        /*064c*/ 	.word	0xffffffff


	//   ....[51]....
        /*0650*/ 	.word	0xffffffff


	//   ....[52]....
        /*0654*/ 	.word	0xffffffff


	//   ....[53]....
        /*0658*/ 	.word	0xffffffff


	//   ....[54]....
        /*065c*/ 	.word	0xffffffff


	//   ....[55]....
        /*0660*/ 	.word	0xffffffff


	//   ....[56]....
        /*0664*/ 	.word	0xffffffff


	//   ....[57]....
        /*0668*/ 	.word	0xffffffff


	//   ....[58]....
        /*066c*/ 	.word	0xffffffff


	//   ....[59]....
        /*0670*/ 	.word	0xffffffff


	//   ....[60]....
        /*0674*/ 	.word	0xffffffff


	//   ....[61]....
        /*0678*/ 	.word	0xffffffff


	//   ....[62]....
        /*067c*/ 	.word	0xffffffff


	//   ....[63]....
        /*0680*/ 	.word	0xffffffff


	//   ....[64]....
        /*0684*/ 	.word	0xffffffff


	//   ....[65]....
        /*0688*/ 	.word	0xffffffff


	//   ....[66]....
        /*068c*/ 	.word	0xffffffff


	//   ....[67]....
        /*0690*/ 	.word	0xffffffff


	//   ....[68]....
        /*0694*/ 	.word	0xffffffff


	//   ....[69]....
        /*0698*/ 	.word	0xffffffff


	//   ....[70]....
        /*069c*/ 	.word	0xffffffff


	//   ....[71]....
        /*06a0*/ 	.word	0xffffffff


	//   ....[72]....
        /*06a4*/ 	.word	0xffffffff


	//   ....[73]....
        /*06a8*/ 	.word	0xffffffff


	//   ....[74]....
        /*06ac*/ 	.word	0xffffffff


	//   ....[75]....
        /*06b0*/ 	.word	0xffffffff


	//   ....[76]....
        /*06b4*/ 	.word	0xffffffff


	//   ....[77]....
        /*06b8*/ 	.word	0xffffffff


	//   ....[78]....
        /*06bc*/ 	.word	0xffffffff


	//   ....[79]....
        /*06c0*/ 	.word	0xffffffff


	//   ....[80]....
        /*06c4*/ 	.word	0xffffffff


	//   ....[81]....
        /*06c8*/ 	.word	0xffffffff


	//   ....[82]....
        /*06cc*/ 	.word	0xffffffff


	//   ....[83]....
        /*06d0*/ 	.word	0xffffffff


	//   ....[84]....
        /*06d4*/ 	.word	0xffffffff


	//   ....[85]....
        /*06d8*/ 	.word	0xffffffff


	//   ....[86]....
        /*06dc*/ 	.word	0xffffffff


	//   ....[87]....
        /*06e0*/ 	.word	0xffffffff


	//   ....[88]....
        /*06e4*/ 	.word	0xffffffff


	//   ....[89]....
        /*06e8*/ 	.word	0xffffffff


	//   ....[90]....
        /*06ec*/ 	.word	0xffffffff


	//   ....[91]....
        /*06f0*/ 	.word	0xffffffff


	//   ....[92]....
        /*06f4*/ 	.word	0xffffffff


	//   ....[93]....
        /*06f8*/ 	.word	0xffffffff


	//   ....[94]....
        /*06fc*/ 	.word	0xffffffff


	//   ....[95]....
        /*0700*/ 	.word	0xffffffff


	//   ....[96]....
        /*0704*/ 	.word	0xffffffff


	//   ....[97]....
        /*0708*/ 	.word	0xffffffff


	//   ....[98]....
        /*070c*/ 	.word	0xffffffff


	//   ....[99]....
        /*0710*/ 	.word	0xffffffff


	//   ....[100]....
        /*0714*/ 	.word	0xffffffff


	//   ....[101]....
        /*0718*/ 	.word	0xffffffff


	//   ....[102]....
        /*071c*/ 	.word	0xffffffff


	//   ....[103]....
        /*0720*/ 	.word	0xffffffff


	//   ....[104]....
        /*0724*/ 	.word	0x0500000f


	//   ....[105]....
        /*0728*/ 	.word	0x0500000f


	//   ....[106]....
        /*072c*/ 	.word	0x0500000f


	//   ....[107]....
        /*0730*/ 	.word	0x0500000f


	//   ....[108]....
        /*0734*/ 	.word	0x0500000f


	//   ....[109]....
        /*0738*/ 	.word	0x0500000f


	//   ....[110]....
        /*073c*/ 	.word	0x0500000f


	//   ....[111]....
        /*0740*/ 	.word	0x0500000f


	//   ....[112]....
        /*0744*/ 	.word	0x0500000f


	//   ....[113]....
        /*0748*/ 	.word	0x0500000f


	//   ....[114]....
        /*074c*/ 	.word	0x0500000f


	//   ....[115]....
        /*0750*/ 	.word	0x0500000f


	//   ....[116]....
        /*0754*/ 	.word	0x0500000f


	//   ....[117]....
        /*0758*/ 	.word	0x0500000f


	//   ....[118]....
        /*075c*/ 	.word	0x0500000f


	//   ....[119]....
        /*0760*/ 	.word	0x0500000f


	//   ....[120]....
        /*0764*/ 	.word	0x0500000f


	//   ....[121]....
        /*0768*/ 	.word	0x0500000f


	//   ....[122]....
        /*076c*/ 	.word	0x0500000f


	//   ....[123]....
        /*0770*/ 	.word	0x0500000f


	//   ....[124]....
        /*0774*/ 	.word	0x0500000f


	//   ....[125]....
        /*0778*/ 	.word	0x0500000f


	//   ....[126]....
        /*077c*/ 	.word	0x0500000f


	//   ....[127]....
        /*0780*/ 	.word	0x0500000f


	//   ....[128]....
        /*0784*/ 	.word	0x0500000f


	//   ....[129]....
        /*0788*/ 	.word	0x0500000f


	//   ....[130]....
        /*078c*/ 	.word	0x0500000f


	//   ....[131]....
        /*0790*/ 	.word	0x0500000f


	//   ....[132]....
        /*0794*/ 	.word	0x0500000f


	//   ....[133]....
        /*0798*/ 	.word	0x0500000f


	//   ....[134]....
        /*079c*/ 	.word	0x0500000f


	//   ....[135]....
        /*07a0*/ 	.word	0x0500000f


	//   ....[136]....
        /*07a4*/ 	.word	0x0500000f


	//   ....[137]....
        /*07a8*/ 	.word	0x0500000f


	//   ....[138]....
        /*07ac*/ 	.word	0x0500000f


	//   ....[139]....
        /*07b0*/ 	.word	0x0500000f


	//   ....[140]....
        /*07b4*/ 	.word	0x0500000f


	//   ....[141]....
        /*07b8*/ 	.word	0x0500000f


	//   ....[142]....
        /*07bc*/ 	.word	0x0500000f


	//   ....[143]....
        /*07c0*/ 	.word	0x0500000f


	//   ....[144]....
        /*07c4*/ 	.word	0x0500000f


	//   ....[145]....
        /*07c8*/ 	.word	0x0500000f


	//   ....[146]....
        /*07cc*/ 	.word	0x0500000f


	//   ....[147]....
        /*07d0*/ 	.word	0x0500000f


	//   ....[148]....
        /*07d4*/ 	.word	0x0500000f


	//   ....[149]....
        /*07d8*/ 	.word	0x0500000f


	//   ....[150]....
        /*07dc*/ 	.word	0x0500000f


	//   ....[151]....
        /*07e0*/ 	.word	0x0500000f


	//   ....[152]....
        /*07e4*/ 	.word	0x0500000f


	//   ....[153]....
        /*07e8*/ 	.word	0x0500000f


	//   ....[154]....
        /*07ec*/ 	.word	0x0500000f


	//   ....[155]....
        /*07f0*/ 	.word	0x0500000f


	//   ....[156]....
        /*07f4*/ 	.word	0x0500000f


	//   ....[157]....
        /*07f8*/ 	.word	0x0500000f


	//   ....[158]....
        /*07fc*/ 	.word	0x0500000f


	//   ....[159]....
        /*0800*/ 	.word	0x0500000f


	//   ....[160]....
        /*0804*/ 	.word	0x0500000f


	//   ....[161]....
        /*0808*/ 	.word	0x0500000f


	//   ....[162]....
        /*080c*/ 	.word	0x0500000f


	//   ....[163]....
        /*0810*/ 	.word	0x0500000f


	//   ....[164]....
        /*0814*/ 	.word	0x0500000f


	//   ....[165]....
        /*0818*/ 	.word	0x0500000f


	//   ....[166]....
        /*081c*/ 	.word	0x0500000f


	//   ....[167]....
        /*0820*/ 	.word	0x0500000f


	//   ....[168]....
        /*0824*/ 	.word	0x0500000f


	//   ....[169]....
        /*0828*/ 	.word	0x0500000f


	//   ....[170]....
        /*082c*/ 	.word	0x0500000f


	//   ....[171]....
        /*0830*/ 	.word	0x0500000f


	//   ....[172]....
        /*0834*/ 	.word	0x0500000f


	//   ....[173]....
        /*0838*/ 	.word	0x0500000f


	//   ....[174]....
        /*083c*/ 	.word	0x0500000f


	//   ....[175]....
        /*0840*/ 	.word	0x0500000f


	//   ....[176]....
        /*0844*/ 	.word	0x0500000f


	//   ....[177]....
        /*0848*/ 	.word	0x0500000f


	//   ....[178]....
        /*084c*/ 	.word	0x0500000f


	//   ....[179]....
        /*0850*/ 	.word	0x0500000f


	//   ....[180]....
        /*0854*/ 	.word	0x0500000f


	//----- nvinfo : EIATTR_COOP_GROUP_INSTR_OFFSETS
	.align		4
.L_697:
        /*0858*/ 	.byte	0x04, 0x28
        /*085a*/ 	.short	(.L_699 - .L_698)


	//   ....[0]....
.L_698:
        /*085c*/ 	.word	0x00000070


	//   ....[1]....
        /*0860*/ 	.word	0x000001d0


	//   ....[2]....
        /*0864*/ 	.word	0x00000220


	//   ....[3]....
        /*0868*/ 	.word	0x00000450


	//   ....[4]....
        /*086c*/ 	.word	0x000005b0


	//   ....[5]....
        /*0870*/ 	.word	0x000006d0


	//   ....[6]....
        /*0874*/ 	.word	0x00000830


	//   ....[7]....
        /*0878*/ 	.word	0x000104e0


	//   ....[8]....
        /*087c*/ 	.word	0x00019c60


	//   ....[9]....
        /*0880*/ 	.word	0x00019d00


	//   ....[10]....
        /*0884*/ 	.word	0x0001a030


	//   ....[11]....
        /*0888*/ 	.word	0x0001a140


	//   ....[12]....
        /*088c*/ 	.word	0x0001dca0


	//   ....[13]....
        /*0890*/ 	.word	0x0001dcc0


	//   ....[14]....
        /*0894*/ 	.word	0x0001dd00


	//   ....[15]....
        /*0898*/ 	.word	0x0001dd30


	//   ....[16]....
        /*089c*/ 	.word	0x0001faf0


	//   ....[17]....
        /*08a0*/ 	.word	0x0001fb50


	//   ....[18]....
        /*08a4*/ 	.word	0x0001fb70


	//   ....[19]....
        /*08a8*/ 	.word	0x0001fb90


	//   ....[20]....
        /*08ac*/ 	.word	0x00020d70


	//   ....[21]....
        /*08b0*/ 	.word	0x00020dd0


	//   ....[22]....
        /*08b4*/ 	.word	0x00020e00


	//   ....[23]....
        /*08b8*/ 	.word	0x00020e30


	//   ....[24]....
        /*08bc*/ 	.word	0x00020e60


	//   ....[25]....
        /*08c0*/ 	.word	0x00020e90


	//   ....[26]....
        /*08c4*/ 	.word	0x00020ec0


	//   ....[27]....
        /*08c8*/ 	.word	0x00020ef0


	//   ....[28]....
        /*08cc*/ 	.word	0x00020f20


	//   ....[29]....
        /*08d0*/ 	.word	0x00020f50


	//   ....[30]....
        /*08d4*/ 	.word	0x00020f80


	//   ....[31]....
        /*08d8*/ 	.word	0x00020fb0


	//   ....[32]....
        /*08dc*/ 	.word	0x00020fe0


	//   ....[33]....
        /*08e0*/ 	.word	0x00021010


	//   ....[34]....
        /*08e4*/ 	.word	0x00021040


	//   ....[35]....
        /*08e8*/ 	.word	0x00021070


	//   ....[36]....
        /*08ec*/ 	.word	0x000210a0


	//   ....[37]....
        /*08f0*/ 	.word	0x000210d0


	//   ....[38]....
        /*08f4*/ 	.word	0x00021100


	//   ....[39]....
        /*08f8*/ 	.word	0x00021130


	//   ....[40]....
        /*08fc*/ 	.word	0x00021160


	//   ....[41]....
        /*0900*/ 	.word	0x00021190


	//   ....[42]....
        /*0904*/ 	.word	0x000211c0


	//   ....[43]....
        /*0908*/ 	.word	0x000211f0


	//   ....[44]....
        /*090c*/ 	.word	0x00021220


	//   ....[45]....
        /*0910*/ 	.word	0x00021250


	//   ....[46]....
        /*0914*/ 	.word	0x00021260


	//   ....[47]....
        /*0918*/ 	.word	0x00021290


	//   ....[48]....
        /*091c*/ 	.word	0x000212c0


	//   ....[49]....
        /*0920*/ 	.word	0x000212f0


	//   ....[50]....
        /*0924*/ 	.word	0x00021320


	//   ....[51]....
        /*0928*/ 	.word	0x00021340


	//   ....[52]....
        /*092c*/ 	.word	0x00021360


	//   ....[53]....
        /*0930*/ 	.word	0x00021370


	//   ....[54]....
        /*0934*/ 	.word	0x000213a0


	//   ....[55]....
        /*0938*/ 	.word	0x000213c0


	//   ....[56]....
        /*093c*/ 	.word	0x000213f0


	//   ....[57]....
        /*0940*/ 	.word	0x00021410


	//   ....[58]....
        /*0944*/ 	.word	0x00021430


	//   ....[59]....
        /*0948*/ 	.word	0x00021460


	//   ....[60]....
        /*094c*/ 	.word	0x00021490


	//   ....[61]....
        /*0950*/ 	.word	0x000214b0


	//   ....[62]....
        /*0954*/ 	.word	0x000214e0


	//   ....[63]....
        /*0958*/ 	.word	0x00021510


	//   ....[64]....
        /*095c*/ 	.word	0x00021540


	//   ....[65]....
        /*0960*/ 	.word	0x00021570


	//   ....[66]....
        /*0964*/ 	.word	0x000215a0


	//   ....[67]....
        /*0968*/ 	.word	0x000215b0


	//   ....[68]....
        /*096c*/ 	.word	0x00023310


	//   ....[69]....
        /*0970*/ 	.word	0x00023510


	//   ....[70]....
        /*0974*/ 	.word	0x00023540


	//   ....[71]....
        /*0978*/ 	.word	0x00023570


	//   ....[72]....
        /*097c*/ 	.word	0x000235b0


	//   ....[73]....
        /*0980*/ 	.word	0x000235e0


	//   ....[74]....
        /*0984*/ 	.word	0x00023610


	//   ....[75]....
        /*0988*/ 	.word	0x00023790


	//   ....[76]....
        /*098c*/ 	.word	0x000237c0


	//   ....[77]....
        /*0990*/ 	.word	0x000237f0


	//   ....[78]....
        /*0994*/ 	.word	0x00023820


	//   ....[79]....
        /*0998*/ 	.word	0x00023850


	//   ....[80]....
        /*099c*/ 	.word	0x00023880


	//   ....[81]....
        /*09a0*/ 	.word	0x00023920


	//   ....[82]....
        /*09a4*/ 	.word	0x00023950


	//   ....[83]....
        /*09a8*/ 	.word	0x000239e0


	//   ....[84]....
        /*09ac*/ 	.word	0x00024570


	//   ....[85]....
        /*09b0*/ 	.word	0x000266b0


	//   ....[86]....
        /*09b4*/ 	.word	0x00029cb0


	//   ....[87]....
        /*09b8*/ 	.word	0x00029cc0


	//   ....[88]....
        /*09bc*/ 	.word	0x00029d00


	//   ....[89]....
        /*09c0*/ 	.word	0x00029d30


	//   ....[90]....
        /*09c4*/ 	.word	0x00029d60


	//   ....[91]....
        /*09c8*/ 	.word	0x00029d90


	//   ....[92]....
        /*09cc*/ 	.word	0x00029dc0


	//   ....[93]....
        /*09d0*/ 	.word	0x00029df0


	//   ....[94]....
        /*09d4*/ 	.word	0x00029f90


	//   ....[95]....
        /*09d8*/ 	.word	0x00029fc0


	//   ....[96]....
        /*09dc*/ 	.word	0x00029ff0


	//   ....[97]....
        /*09e0*/ 	.word	0x0002a020


	//   ....[98]....
        /*09e4*/ 	.word	0x0002a050


	//   ....[99]....
        /*09e8*/ 	.word	0x0002a080


	//   ....[100]....
        /*09ec*/ 	.word	0x0002a140


	//   ....[101]....
        /*09f0*/ 	.word	0x0002a160


	//   ....[102]....
        /*09f4*/ 	.word	0x0002a1d0


	//   ....[103]....
        /*09f8*/ 	.word	0x0002a720


	//   ....[104]....
        /*09fc*/ 	.word	0x0002ac00


	//   ....[105]....
        /*0a00*/ 	.word	0x0002acb0


	//   ....[106]....
        /*0a04*/ 	.word	0x0002ad50


	//   ....[107]....
        /*0a08*/ 	.word	0x0002adf0


	//   ....[108]....
        /*0a0c*/ 	.word	0x0002ae90


	//   ....[109]....
        /*0a10*/ 	.word	0x0002af80


	//   ....[110]....
        /*0a14*/ 	.word	0x0002b020


	//   ....[111]....
        /*0a18*/ 	.word	0x0002b0c0


	//   ....[112]....
        /*0a1c*/ 	.word	0x0002b160


	//   ....[113]....
        /*0a20*/ 	.word	0x0002b3d0


	//   ....[114]....
        /*0a24*/ 	.word	0x0002b4f0


	//   ....[115]....
        /*0a28*/ 	.word	0x0002b610


	//   ....[116]....
        /*0a2c*/ 	.word	0x0002b740


	//   ....[117]....
        /*0a30*/ 	.word	0x0002b7f0


	//   ....[118]....
        /*0a34*/ 	.word	0x0002b870


	//   ....[119]....
        /*0a38*/ 	.word	0x0002b8d0


	//   ....[120]....
        /*0a3c*/ 	.word	0x0002b950


	//   ....[121]....
        /*0a40*/ 	.word	0x0002b9b0


	//   ....[122]....
        /*0a44*/ 	.word	0x0002ba30


	//   ....[123]....
        /*0a48*/ 	.word	0x0002ba90


	//   ....[124]....
        /*0a4c*/ 	.word	0x0002bb10


	//   ....[125]....
        /*0a50*/ 	.word	0x0002bb70


	//   ....[126]....
        /*0a54*/ 	.word	0x0002bbf0


	//   ....[127]....
        /*0a58*/ 	.word	0x0002bc50


	//   ....[128]....
        /*0a5c*/ 	.word	0x0002bcb0


	//   ....[129]....
        /*0a60*/ 	.word	0x0002bd10


	//   ....[130]....
        /*0a64*/ 	.word	0x0002bd70


	//   ....[131]....
        /*0a68*/ 	.word	0x0002bdd0


	//   ....[132]....
        /*0a6c*/ 	.word	0x0002be30


	//   ....[133]....
        /*0a70*/ 	.word	0x0002be90


	//   ....[134]....
        /*0a74*/ 	.word	0x0002bf00


	//   ....[135]....
        /*0a78*/ 	.word	0x0002bf60


	//   ....[136]....
        /*0a7c*/ 	.word	0x0002bff0


	//   ....[137]....
        /*0a80*/ 	.word	0x0002c050


	//   ....[138]....
        /*0a84*/ 	.word	0x0002c0b0


	//   ....[139]....
        /*0a88*/ 	.word	0x0002c110


	//   ....[140]....
        /*0a8c*/ 	.word	0x0002c1b0


	//   ....[141]....
        /*0a90*/ 	.word	0x0002c210


	//   ....[142]....
        /*0a94*/ 	.word	0x0002c2a0


	//   ....[143]....
        /*0a98*/ 	.word	0x0002c300


	//   ....[144]....
        /*0a9c*/ 	.word	0x0002c380


	//   ....[145]....
        /*0aa0*/ 	.word	0x0002c3e0


	//   ....[146]....
        /*0aa4*/ 	.word	0x0002c440


	//   ....[147]....
        /*0aa8*/ 	.word	0x0002c4a0


	//   ....[148]....
        /*0aac*/ 	.word	0x0002c520


	//   ....[149]....
        /*0ab0*/ 	.word	0x0002c580


	//   ....[150]....
        /*0ab4*/ 	.word	0x0002c600


	//   ....[151]....
        /*0ab8*/ 	.word	0x0002c660


	//   ....[152]....
        /*0abc*/ 	.word	0x0002c6c0


	//   ....[153]....
        /*0ac0*/ 	.word	0x0002c720


	//   ....[154]....
        /*0ac4*/ 	.word	0x0002c790


	//   ....[155]....
        /*0ac8*/ 	.word	0x0002c7f0


	//   ....[156]....
        /*0acc*/ 	.word	0x0002c870


	//   ....[157]....
        /*0ad0*/ 	.word	0x0002c8d0


	//   ....[158]....
        /*0ad4*/ 	.word	0x0002c940


	//   ....[159]....
        /*0ad8*/ 	.word	0x0002c9b0


	//   ....[160]....
        /*0adc*/ 	.word	0x0002ca20


	//   ....[161]....
        /*0ae0*/ 	.word	0x0002cbb0


	//   ....[162]....
        /*0ae4*/ 	.word	0x0002ce90


	//   ....[163]....
        /*0ae8*/ 	.word	0x0002d2c0


	//   ....[164]....
        /*0aec*/ 	.word	0x0002d360


	//   ....[165]....
        /*0af0*/ 	.word	0x0002d490


	//   ....[166]....
        /*0af4*/ 	.word	0x0002d500


	//   ....[167]....
        /*0af8*/ 	.word	0x0002d570


	//   ....[168]....
        /*0afc*/ 	.word	0x0002d5e0


	//   ....[169]....
        /*0b00*/ 	.word	0x0002d650


	//   ....[170]....
        /*0b04*/ 	.word	0x0002d6d0


	//   ....[171]....
        /*0b08*/ 	.word	0x0002d760


	//   ....[172]....
        /*0b0c*/ 	.word	0x0002d7f0


	//   ....[173]....
        /*0b10*/ 	.word	0x0002d860


	//   ....[174]....
        /*0b14*/ 	.word	0x0002d8d0


	//   ....[175]....
        /*0b18*/ 	.word	0x0002d940


	//   ....[176]....
        /*0b1c*/ 	.word	0x0002d9c0


	//   ....[177]....
        /*0b20*/ 	.word	0x0002da30


	//   ....[178]....
        /*0b24*/ 	.word	0x0002dad0


	//   ....[179]....
        /*0b28*/ 	.word	0x0002db60


	//   ....[180]....
        /*0b2c*/ 	.word	0x0002dc80


	//----- nvinfo : EIATTR_REG_RECONFIG
	.align		4
.L_699:
        /*0b30*/ 	.byte	0x01, 0x54
	.zero		2


	//----- nvinfo : EIATTR_SYSCALL_OFFSETS
	.align		4
        /*0b34*/ 	.byte	0x04, 0x46
        /*0b36*/ 	.short	(.L_701 - .L_700)


	//   ....[0]....
.L_700:
        /*0b38*/ 	.word	0x00001a80


	//   ....[1]....
        /*0b3c*/ 	.word	0x00001bd0


	//   ....[2]....
        /*0b40*/ 	.word	0x00010670


	//   ....[3]....
        /*0b44*/ 	.word	0x00010d40


	//   ....[4]....
        /*0b48*/ 	.word	0x00025d40


	//   ....[5]....
        /*0b4c*/ 	.word	0x00025ef0


	//   ....[6]....
        /*0b50*/ 	.word	0x00026040


	//   ....[7]....
        /*0b54*/ 	.word	0x00026170


	//----- nvinfo : EIATTR_MBARRIER_INSTR_OFFSETS
	.align		4
.L_701:
        /*0b58*/ 	.byte	0x04, 0x39
        /*0b5a*/ 	.short	(.L_703 - .L_702)


	//   ....[0]....
.L_702:
        /*0b5c*/ 	.word	0x00000300
        /*0b60*/ 	.word	0x000000ff
        /*0b64*/ 	.word	0x00033400
        /*0b68*/ 	.short	0x0100
        /*0b6a*/ 	.byte	0x08
	.zero		1


	//   ....[1]....
        /*0b6c*/ 	.word	0x00000310
        /*0b70*/ 	.word	0x000000ff
        /*0b74*/ 	.word	0x00033420
        /*0b78*/ 	.short	0x0100
        /*0b7a*/ 	.byte	0x08
	.zero		1


	//   ....[2]....
        /*0b7c*/ 	.word	0x00000400
        /*0b80*/ 	.word	0x000000ff
        /*0b84*/ 	.word	0x00033430
        /*0b88*/ 	.short	0x0100
        /*0b8a*/ 	.byte	0x08
	.zero		1


	//   ....[3]....
        /*0b8c*/ 	.word	0x00000410
        /*0b90*/ 	.word	0x000000ff
        /*0b94*/ 	.word	0x00033440
        /*0b98*/ 	.short	0x0100
        /*0b9a*/ 	.byte	0x08
	.zero		1


	//   ....[4]....
        /*0b9c*/ 	.word	0x00000420
        /*0ba0*/ 	.word	0x000000ff
        /*0ba4*/ 	.word	0x00033438
        /*0ba8*/ 	.short	0x0100
        /*0baa*/ 	.byte	0x08
	.zero		1


	//   ....[5]....
        /*0bac*/ 	.word	0x00000430
        /*0bb0*/ 	.word	0x000000ff
        /*0bb4*/ 	.word	0x00033448
        /*0bb8*/ 	.short	0x0100
        /*0bba*/ 	.byte	0x08
	.zero		1


	//   ....[6]....
        /*0bbc*/ 	.word	0x00000560
        /*0bc0*/ 	.word	0x000000ff
        /*0bc4*/ 	.word	0x00033450
        /*0bc8*/ 	.short	0x0100
        /*0bca*/ 	.byte	0x08
	.zero		1


	//   ....[7]....
        /*0bcc*/ 	.word	0x00000570
        /*0bd0*/ 	.word	0x000000ff
        /*0bd4*/ 	.word	0x00033460
        /*0bd8*/ 	.short	0x0100
        /*0bda*/ 	.byte	0x08
	.zero		1


	//   ....[8]....
        /*0bdc*/ 	.word	0x00000580
        /*0be0*/ 	.word	0x000000ff
        /*0be4*/ 	.word	0x00033458
        /*0be8*/ 	.short	0x0100
        /*0bea*/ 	.byte	0x08
	.zero		1


	//   ....[9]....
        /*0bec*/ 	.word	0x00000590
        /*0bf0*/ 	.word	0x000000ff
        /*0bf4*/ 	.word	0x00033468
        /*0bf8*/ 	.short	0x0100
        /*0bfa*/ 	.byte	0x08
	.zero		1


	//   ....[10]....
        /*0bfc*/ 	.word	0x00000680
        /*0c00*/ 	.word	0x000000ff
        /*0c04*/ 	.word	0x00033470
        /*0c08*/ 	.short	0x0100
        /*0c0a*/ 	.byte	0x06
	.zero		1


	//   ....[11]....
        /*0c0c*/ 	.word	0x00000690
        /*0c10*/ 	.word	0x000000ff
        /*0c14*/ 	.word	0x00033480
        /*0c18*/ 	.short	0x0100
        /*0c1a*/ 	.byte	0x06
	.zero		1


	//   ....[12]....
        /*0c1c*/ 	.word	0x000006a0
        /*0c20*/ 	.word	0x000000ff
        /*0c24*/ 	.word	0x00033478
        /*0c28*/ 	.short	0x0100
        /*0c2a*/ 	.byte	0x06
	.zero		1


	//   ....[13]....
        /*0c2c*/ 	.word	0x000006b0
        /*0c30*/ 	.word	0x000000ff
        /*0c34*/ 	.word	0x00033488
        /*0c38*/ 	.short	0x0100
        /*0c3a*/ 	.byte	0x06
	.zero		1


	//   ....[14]....
        /*0c3c*/ 	.word	0x000007e0
        /*0c40*/ 	.word	0x000000ff
        /*0c44*/ 	.word	0x00033490
        /*0c48*/ 	.short	0x0100
        /*0c4a*/ 	.byte	0x08
	.zero		1


	//   ....[15]....
        /*0c4c*/ 	.word	0x000007f0
        /*0c50*/ 	.word	0x000000ff
        /*0c54*/ 	.word	0x000334a0
        /*0c58*/ 	.short	0x0100
        /*0c5a*/ 	.byte	0x08
	.zero		1


	//   ....[16]....
        /*0c5c*/ 	.word	0x00000800
        /*0c60*/ 	.word	0x000000ff
        /*0c64*/ 	.word	0x00033498
        /*0c68*/ 	.short	0x0100
        /*0c6a*/ 	.byte	0x08
	.zero		1


	//   ....[17]....
        /*0c6c*/ 	.word	0x00000810
        /*0c70*/ 	.word	0x000000ff
        /*0c74*/ 	.word	0x000334a8
        /*0c78*/ 	.short	0x0100
        /*0c7a*/ 	.byte	0x08
	.zero		1


	//   ....[18]....
        /*0c7c*/ 	.word	0x00000940
        /*0c80*/ 	.word	0x000000ff
        /*0c84*/ 	.word	0x000334b0
        /*0c88*/ 	.short	0x0100
        /*0c8a*/ 	.byte	0x08
	.zero		1


	//   ....[19]....
        /*0c8c*/ 	.word	0x00000950
        /*0c90*/ 	.word	0x000000ff
        /*0c94*/ 	.word	0x000334c0
        /*0c98*/ 	.short	0x0100
        /*0c9a*/ 	.byte	0x08
	.zero		1


	//   ....[20]....
        /*0c9c*/ 	.word	0x00000960
        /*0ca0*/ 	.word	0x000000ff
        /*0ca4*/ 	.word	0x000334b8
        /*0ca8*/ 	.short	0x0100
        /*0caa*/ 	.byte	0x08
	.zero		1


	//   ....[21]....
        /*0cac*/ 	.word	0x00000970
        /*0cb0*/ 	.word	0x000000ff
        /*0cb4*/ 	.word	0x000334c8
        /*0cb8*/ 	.short	0x0100
        /*0cba*/ 	.byte	0x08
	.zero		1


	//   ....[22]....
        /*0cbc*/ 	.word	0x00003470
        /*0cc0*/ 	.word	0x0000002b
        /*0cc4*/ 	.word	0x00033490
        /*0cc8*/ 	.short	0x010a
        /*0cca*/ 	.byte	0x3f
	.zero		1


	//   ....[23]....
        /*0ccc*/ 	.word	0x00009520
        /*0cd0*/ 	.word	0x0000002b
        /*0cd4*/ 	.word	0x00033490
        /*0cd8*/ 	.short	0x010a
        /*0cda*/ 	.byte	0x3f
	.zero		1


	//   ....[24]....
        /*0cdc*/ 	.word	0x0000f640
        /*0ce0*/ 	.word	0x0000002b
        /*0ce4*/ 	.word	0x00033490
        /*0ce8*/ 	.short	0x010a
        /*0cea*/ 	.byte	0x3f
	.zero		1


	//   ....[25]....
        /*0cec*/ 	.word	0x0000fa20
        /*0cf0*/ 	.word	0x0000002c
        /*0cf4*/ 	.word	0x00000000
        /*0cf8*/ 	.short	0x0101
        /*0cfa*/ 	.byte	0x3f
	.zero		1


	//   ....[26]....
        /*0cfc*/ 	.word	0x0000fa60
        /*0d00*/ 	.word	0x0000002b
        /*0d04*/ 	.word	0x000334b0
        /*0d08*/ 	.short	0x010a
        /*0d0a*/ 	.byte	0x3f
	.zero		1


	//   ....[27]....
        /*0d0c*/ 	.word	0x0000ff80
        /*0d10*/ 	.word	0x0000002b
        /*0d14*/ 	.word	0x00000000
        /*0d18*/ 	.short	0x0101
        /*0d1a*/ 	.byte	0x3f
	.zero		1


	//   ....[28]....
        /*0d1c*/ 	.word	0x00010980
        /*0d20*/ 	.word	0x00000012
        /*0d24*/ 	.word	0x00033400
        /*0d28*/ 	.short	0x010a
        /*0d2a*/ 	.byte	0x3f
	.zero		1


	//   ....[29]....
        /*0d2c*/ 	.word	0x000109d0
        /*0d30*/ 	.word	0x00000012
        /*0d34*/ 	.word	0x00033400
        /*0d38*/ 	.short	0x010a
        /*0d3a*/ 	.byte	0x3f
	.zero		1


	//   ....[30]....
        /*0d3c*/ 	.word	0x000111d0
        /*0d40*/ 	.word	0x00000012
        /*0d44*/ 	.word	0x00033400
        /*0d48*/ 	.short	0x010a
        /*0d4a*/ 	.byte	0x3f
	.zero		1


	//   ....[31]....
        /*0d4c*/ 	.word	0x00014460
        /*0d50*/ 	.word	0x00000012
        /*0d54*/ 	.word	0x00033400
        /*0d58*/ 	.short	0x010a
        /*0d5a*/ 	.byte	0x3f
	.zero		1


	//   ....[32]....
        /*0d5c*/ 	.word	0x00017580
        /*0d60*/ 	.word	0x00000000
        /*0d64*/ 	.word	0x00033430
        /*0d68*/ 	.short	0x010a
        /*0d6a*/ 	.byte	0x3f
	.zero		1


	//   ....[33]....
        /*0d6c*/ 	.word	0x00017600
        /*0d70*/ 	.word	0x00000000
        /*0d74*/ 	.word	0x00033430
        /*0d78*/ 	.short	0x010a
        /*0d7a*/ 	.byte	0x3f
	.zero		1


	//   ....[34]....
        /*0d7c*/ 	.word	0x0001a500
        /*0d80*/ 	.word	0x0000000f
        /*0d84*/ 	.word	0x00000000
        /*0d88*/ 	.short	0x0101
        /*0d8a*/ 	.byte	0x3f
	.zero		1


	//   ....[35]....
        /*0d8c*/ 	.word	0x0001b9b0
        /*0d90*/ 	.word	0x00000009
        /*0d94*/ 	.word	0x00033430
        /*0d98*/ 	.short	0x010a
        /*0d9a*/ 	.byte	0x3f
	.zero		1


	//   ....[36]....
        /*0d9c*/ 	.word	0x0001ba00
        /*0da0*/ 	.word	0x00000009
        /*0da4*/ 	.word	0x00033430
        /*0da8*/ 	.short	0x010a
        /*0daa*/ 	.byte	0x3f
	.zero		1


	//   ....[37]....
        /*0dac*/ 	.word	0x0001cb00
        /*0db0*/ 	.word	0x0000000a
        /*0db4*/ 	.word	0x00033450
        /*0db8*/ 	.short	0x010a
        /*0dba*/ 	.byte	0x3f
	.zero		1


	//   ....[38]....
        /*0dbc*/ 	.word	0x0001cb40
        /*0dc0*/ 	.word	0x0000000a
        /*0dc4*/ 	.word	0x00033450
        /*0dc8*/ 	.short	0x010a
        /*0dca*/ 	.byte	0x3f
	.zero		1


	//   ....[39]....
        /*0dcc*/ 	.word	0x0001ec30
        /*0dd0*/ 	.word	0x00000000
        /*0dd4*/ 	.word	0x00000000
        /*0dd8*/ 	.short	0x0101
        /*0dda*/ 	.byte	0x3f
	.zero		1


	//   ....[40]....
        /*0ddc*/ 	.word	0x0001ef10
        /*0de0*/ 	.word	0x00000007
        /*0de4*/ 	.word	0x00000000
        /*0de8*/ 	.short	0x0101
        /*0dea*/ 	.byte	0x3f
	.zero		1


	//   ....[41]....
        /*0dec*/ 	.word	0x0001f770
        /*0df0*/ 	.word	0x0000000b
        /*0df4*/ 	.word	0x00033450
        /*0df8*/ 	.short	0x010a
        /*0dfa*/ 	.byte	0x3f
	.zero		1


	//   ....[42]....
        /*0dfc*/ 	.word	0x0001f7f0
        /*0e00*/ 	.word	0x0000000b
        /*0e04*/ 	.word	0x00033450
        /*0e08*/ 	.short	0x010a
        /*0e0a*/ 	.byte	0x3f
	.zero		1


	//   ....[43]....
        /*0e0c*/ 	.word	0x0001fe60
        /*0e10*/ 	.word	0x00000002
        /*0e14*/ 	.word	0x00000000
        /*0e18*/ 	.short	0x0101
        /*0e1a*/ 	.byte	0x3f
	.zero		1


	//   ....[44]....
        /*0e1c*/ 	.word	0x00022170
        /*0e20*/ 	.word	0x00000000
        /*0e24*/ 	.word	0x00000000
        /*0e28*/ 	.short	0x0101
        /*0e2a*/ 	.byte	0x3f
	.zero		1


	//   ....[45]....
        /*0e2c*/ 	.word	0x00024680
        /*0e30*/ 	.word	0x0000000b
        /*0e34*/ 	.word	0x00033420
        /*0e38*/ 	.short	0x010a
        /*0e3a*/ 	.byte	0x3f
	.zero		1


	//   ....[46]....
        /*0e3c*/ 	.word	0x00024750
        /*0e40*/ 	.word	0x00000007
        /*0e44*/ 	.word	0x000334a0
        /*0e48*/ 	.short	0x010a
        /*0e4a*/ 	.byte	0x3f
	.zero		1


	//   ....[47]....
        /*0e4c*/ 	.word	0x00024b90
        /*0e50*/ 	.word	0x00000007
        /*0e54*/ 	.word	0x000334c0
        /*0e58*/ 	.short	0x010a
        /*0e5a*/ 	.byte	0x3f
	.zero		1


	//   ....[48]....
        /*0e5c*/ 	.word	0x00025150
        /*0e60*/ 	.word	0x00000007
        /*0e64*/ 	.word	0x000334a0
        /*0e68*/ 	.short	0x010a
        /*0e6a*/ 	.byte	0x3f
	.zero		1


	//   ....[49]....
        /*0e6c*/ 	.word	0x00025570
        /*0e70*/ 	.word	0x00000007
        /*0e74*/ 	.word	0x000334c0
        /*0e78*/ 	.short	0x010a
        /*0e7a*/ 	.byte	0x3f
	.zero		1


	//   ....[50]....
        /*0e7c*/ 	.word	0x00026940
        /*0e80*/ 	.word	0x00000006
        /*0e84*/ 	.word	0x00033480
        /*0e88*/ 	.short	0x010a
        /*0e8a*/ 	.byte	0x3f
	.zero		1


	//   ....[51]....
        /*0e8c*/ 	.word	0x00026bb0
        /*0e90*/ 	.word	0x00000006
        /*0e94*/ 	.word	0x00033440
        /*0e98*/ 	.short	0x010a
        /*0e9a*/ 	.byte	0x3f
	.zero		1


	//   ....[52]....
        /*0e9c*/ 	.word	0x000270f0
        /*0ea0*/ 	.word	0x00000004
        /*0ea4*/ 	.word	0x00033420
        /*0ea8*/ 	.short	0x010a
        /*0eaa*/ 	.byte	0x3f
	.zero		1


	//   ....[53]....
        /*0eac*/ 	.word	0x00027430
        /*0eb0*/ 	.word	0x00000005
        /*0eb4*/ 	.word	0x00033480
        /*0eb8*/ 	.short	0x010a
        /*0eba*/ 	.byte	0x3f
	.zero		1


	//   ....[54]....
        /*0ebc*/ 	.word	0x00027890
        /*0ec0*/ 	.word	0x00000005
        /*0ec4*/ 	.word	0x00033440
        /*0ec8*/ 	.short	0x010a
        /*0eca*/ 	.byte	0x3f
	.zero		1


	//   ....[55]....
        /*0ecc*/ 	.word	0x00027d70
        /*0ed0*/ 	.word	0x0000000d
        /*0ed4*/ 	.word	0x00033470
        /*0ed8*/ 	.short	0x010a
        /*0eda*/ 	.byte	0x3f
	.zero		1


	//   ....[56]....
        /*0edc*/ 	.word	0x00027de0
        /*0ee0*/ 	.word	0x0000000d
        /*0ee4*/ 	.word	0x00033460
        /*0ee8*/ 	.short	0x010a
        /*0eea*/ 	.byte	0x3f
	.zero		1


	//   ....[57]....
        /*0eec*/ 	.word	0x00028b40
        /*0ef0*/ 	.word	0x0000000d
        /*0ef4*/ 	.word	0x00033450
        /*0ef8*/ 	.short	0x0101
        /*0efa*/ 	.byte	0x3f
	.zero		1


	//   ....[58]....
        /*0efc*/ 	.word	0x00028bb0
        /*0f00*/ 	.word	0x0000000d
        /*0f04*/ 	.word	0x00000000
        /*0f08*/ 	.short	0x0101
        /*0f0a*/ 	.byte	0x3f
	.zero		1


	//   ....[59]....
        /*0f0c*/ 	.word	0x00028db0
        /*0f10*/ 	.word	0x00000000
        /*0f14*/ 	.word	0x00033470
        /*0f18*/ 	.short	0x010a
        /*0f1a*/ 	.byte	0x3f
	.zero		1


	//   ....[60]....
        /*0f1c*/ 	.word	0x00028e20
        /*0f20*/ 	.word	0x00000000
        /*0f24*/ 	.word	0x00033460
        /*0f28*/ 	.short	0x010a
        /*0f2a*/ 	.byte	0x3f
	.zero		1


	//   ....[61]....
        /*0f2c*/ 	.word	0x00029a00
        /*0f30*/ 	.word	0x00000000
        /*0f34*/ 	.word	0x00033450
        /*0f38*/ 	.short	0x0101
        /*0f3a*/ 	.byte	0x3f
	.zero		1


	//   ....[62]....
        /*0f3c*/ 	.word	0x00029a80
        /*0f40*/ 	.word	0x00000002
        /*0f44*/ 	.word	0x00000000
        /*0f48*/ 	.short	0x0101
        /*0f4a*/ 	.byte	0x3f
	.zero		1


	//   ....[63]....
        /*0f4c*/ 	.word	0x0002a6a0
        /*0f50*/ 	.word	0x00000003
        /*0f54*/ 	.word	0x00033420
        /*0f58*/ 	.short	0x010a
        /*0f5a*/ 	.byte	0x3f
	.zero		1


	//   ....[64]....
        /*0f5c*/ 	.word	0x0002a860
        /*0f60*/ 	.word	0x00000007
        /*0f64*/ 	.word	0x00000000
        /*0f68*/ 	.short	0x010a
        /*0f6a*/ 	.byte	0x3f
	.zero		1


	//   ....[65]....
        /*0f6c*/ 	.word	0x0002a8b0
        /*0f70*/ 	.word	0x00000005
        /*0f74*/ 	.word	0x00000000
        /*0f78*/ 	.short	0x010a
        /*0f7a*/ 	.byte	0x3f
	.zero		1


	//   ....[66]....
        /*0f7c*/ 	.word	0x0002a900
        /*0f80*/ 	.word	0x00000005
        /*0f84*/ 	.word	0x00033460
        /*0f88*/ 	.short	0x010a
        /*0f8a*/ 	.byte	0x3f
	.zero		1


	//   ....[67]....
        /*0f8c*/ 	.word	0x0002a950
        /*0f90*/ 	.word	0x00000003
        /*0f94*/ 	.word	0x00033460
        /*0f98*/ 	.short	0x010a
        /*0f9a*/ 	.byte	0x3f
	.zero		1


	//   ....[68]....
        /*0f9c*/ 	.word	0x0002a990
        /*0fa0*/ 	.word	0x00000005
        /*0fa4*/ 	.word	0x00033480
        /*0fa8*/ 	.short	0x010a
        /*0faa*/ 	.byte	0x3f
	.zero		1


	//   ....[69]....
        /*0fac*/ 	.word	0x0002a9b0
        /*0fb0*/ 	.word	0x00000003
        /*0fb4*/ 	.word	0x00033480
        /*0fb8*/ 	.short	0x010a
        /*0fba*/ 	.byte	0x3f
	.zero		1


	//   ....[70]....
        /*0fbc*/ 	.word	0x0002aa10
        /*0fc0*/ 	.word	0x0000002b
        /*0fc4*/ 	.word	0x00033490
        /*0fc8*/ 	.short	0x010a
        /*0fca*/ 	.byte	0x3f
	.zero		1


	//   ....[71]....
        /*0fcc*/ 	.word	0x0002aa60
        /*0fd0*/ 	.word	0x0000002b
        /*0fd4*/ 	.word	0x00033490
        /*0fd8*/ 	.short	0x010a
        /*0fda*/ 	.byte	0x3f
	.zero		1


	//   ....[72]....
        /*0fdc*/ 	.word	0x0002aab0
        /*0fe0*/ 	.word	0x0000002b
        /*0fe4*/ 	.word	0x00033490
        /*0fe8*/ 	.short	0x010a
        /*0fea*/ 	.byte	0x3f
	.zero		1


	//   ....[73]....
        /*0fec*/ 	.word	0x0002ab00
        /*0ff0*/ 	.word	0x0000002b
        /*0ff4*/ 	.word	0x000334b0
        /*0ff8*/ 	.short	0x010a
        /*0ffa*/ 	.byte	0x3f
	.zero		1


	//   ....[74]....
        /*0ffc*/ 	.word	0x0002aed0
        /*1000*/ 	.word	0x00000012
        /*1004*/ 	.word	0x00033400
        /*1008*/ 	.short	0x010a
        /*100a*/ 	.byte	0x3f
	.zero		1


	//   ....[75]....
        /*100c*/ 	.word	0x0002b1a0
        /*1010*/ 	.word	0x00000012
        /*1014*/ 	.word	0x00033400
        /*1018*/ 	.short	0x010a
        /*101a*/ 	.byte	0x3f
	.zero		1


	//   ....[76]....
        /*101c*/ 	.word	0x0002b1f0
        /*1020*/ 	.word	0x00000000
        /*1024*/ 	.word	0x00033430
        /*1028*/ 	.short	0x010a
        /*102a*/ 	.byte	0x3f
	.zero		1


	//   ....[77]....
        /*102c*/ 	.word	0x0002b240
        /*1030*/ 	.word	0x00000009
        /*1034*/ 	.word	0x00033430
        /*1038*/ 	.short	0x010a
        /*103a*/ 	.byte	0x3f
	.zero		1


	//   ....[78]....
        /*103c*/ 	.word	0x0002b290
        /*1040*/ 	.word	0x0000000a
        /*1044*/ 	.word	0x00033450
        /*1048*/ 	.short	0x010a
        /*104a*/ 	.byte	0x3f
	.zero		1


	//   ....[79]....
        /*104c*/ 	.word	0x0002b2e0
        /*1050*/ 	.word	0x0000000b
        /*1054*/ 	.word	0x00033450
        /*1058*/ 	.short	0x010a
        /*105a*/ 	.byte	0x3f
	.zero		1


	//   ....[80]....
        /*105c*/ 	.word	0x0002cc70
        /*1060*/ 	.word	0x0000000b
        /*1064*/ 	.word	0x00033420
        /*1068*/ 	.short	0x010a
        /*106a*/ 	.byte	0x3f
	.zero		1


	//   ....[81]....
        /*106c*/ 	.word	0x0002ccc0
        /*1070*/ 	.word	0x00000007
        /*1074*/ 	.word	0x000334a0
        /*1078*/ 	.short	0x010a
        /*107a*/ 	.byte	0x3f
	.zero		1


	//   ....[82]....
        /*107c*/ 	.word	0x0002cd10
        /*1080*/ 	.word	0x00000007
        /*1084*/ 	.word	0x000334c0
        /*1088*/ 	.short	0x010a
        /*108a*/ 	.byte	0x3f
	.zero		1


	//   ....[83]....
        /*108c*/ 	.word	0x0002cd60
        /*1090*/ 	.word	0x00000007
        /*1094*/ 	.word	0x000334a0
        /*1098*/ 	.short	0x010a
        /*109a*/ 	.byte	0x3f
	.zero		1


	//   ....[84]....
        /*109c*/ 	.word	0x0002cdb0
        /*10a0*/ 	.word	0x00000007
        /*10a4*/ 	.word	0x000334c0
        /*10a8*/ 	.short	0x010a
        /*10aa*/ 	.byte	0x3f
	.zero		1


	//   ....[85]....
        /*10ac*/ 	.word	0x0002cf50
        /*10b0*/ 	.word	0x00000006
        /*10b4*/ 	.word	0x00033480
        /*10b8*/ 	.short	0x010a
        /*10ba*/ 	.byte	0x3f
	.zero		1


	//   ....[86]....
        /*10bc*/ 	.word	0x0002cfa0
        /*10c0*/ 	.word	0x00000006
        /*10c4*/ 	.word	0x00033440
        /*10c8*/ 	.short	0x010a
        /*10ca*/ 	.byte	0x3f
	.zero		1


	//   ....[87]....
        /*10cc*/ 	.word	0x0002d020
        /*10d0*/ 	.word	0x00000004
        /*10d4*/ 	.word	0x00033420
        /*10d8*/ 	.short	0x010a
        /*10da*/ 	.byte	0x3f
	.zero		1


	//   ....[88]....
        /*10dc*/ 	.word	0x0002d070
        /*10e0*/ 	.word	0x00000005
        /*10e4*/ 	.word	0x00033480
        /*10e8*/ 	.short	0x010a
        /*10ea*/ 	.byte	0x3f
	.zero		1


	//   ....[89]....
        /*10ec*/ 	.word	0x0002d0c0
        /*10f0*/ 	.word	0x00000005
        /*10f4*/ 	.word	0x00033440
        /*10f8*/ 	.short	0x010a
        /*10fa*/ 	.byte	0x3f
	.zero		1


	//   ....[90]....
        /*10fc*/ 	.word	0x0002d110
        /*1100*/ 	.word	0x0000000d
        /*1104*/ 	.word	0x00033470
        /*1108*/ 	.short	0x010a
        /*110a*/ 	.byte	0x3f
	.zero		1


	//   ....[91]....
        /*110c*/ 	.word	0x0002d160
        /*1110*/ 	.word	0x0000000d
        /*1114*/ 	.word	0x00033460
        /*1118*/ 	.short	0x010a
        /*111a*/ 	.byte	0x3f
	.zero		1


	//   ....[92]....
        /*111c*/ 	.word	0x0002d1b0
        /*1120*/ 	.word	0x00000000
        /*1124*/ 	.word	0x00033470
        /*1128*/ 	.short	0x010a
        /*112a*/ 	.byte	0x3f
	.zero		1


	//   ....[93]....
        /*112c*/ 	.word	0x0002d200
        /*1130*/ 	.word	0x00000000
        /*1134*/ 	.word	0x00033460
        /*1138*/ 	.short	0x010a
        /*113a*/ 	.byte	0x3f
	.zero		1


	//   ....[94]....
        /*113c*/ 	.word	0x0002dba0
        /*1140*/ 	.word	0x00000003
        /*1144*/ 	.word	0x00033420
        /*1148*/ 	.short	0x010a
        /*114a*/ 	.byte	0x3f
	.zero		1


	//   ....[95]....
        /*114c*/ 	.word	0x0002dd40
        /*1150*/ 	.word	0x00000007
        /*1154*/ 	.word	0x00000000
        /*1158*/ 	.short	0x010a
        /*115a*/ 	.byte	0x3f
	.zero		1


	//   ....[96]....
        /*115c*/ 	.word	0x0002dd90
        /*1160*/ 	.word	0x00000005
        /*1164*/ 	.word	0x00000000
        /*1168*/ 	.short	0x010a
        /*116a*/ 	.byte	0x3f
	.zero		1


	//   ....[97]....
        /*116c*/ 	.word	0x0002dde0
        /*1170*/ 	.word	0x00000005
        /*1174*/ 	.word	0x00033460
        /*1178*/ 	.short	0x010a
        /*117a*/ 	.byte	0x3f
	.zero		1


	//   ....[98]....
        /*117c*/ 	.word	0x0002de30
        /*1180*/ 	.word	0x00000003
        /*1184*/ 	.word	0x00033460
        /*1188*/ 	.short	0x010a
        /*118a*/ 	.byte	0x3f
	.zero		1


	//   ....[99]....
        /*118c*/ 	.word	0x0002de80
        /*1190*/ 	.word	0x00000005
        /*1194*/ 	.word	0x00033480
        /*1198*/ 	.short	0x010a
        /*119a*/ 	.byte	0x3f
	.zero		1


	//----- nvinfo : EIATTR_NUM_MBARRIERS
	.align		4
.L_703:
        /*119c*/ 	.byte	0x03, 0x38
        /*119e*/ 	.short	0x0016


	//----- nvinfo : EIATTR_EXIT_INSTR_OFFSETS
	.align		4
        /*11a0*/ 	.byte	0x04, 0x1c
        /*11a2*/ 	.short	(.L_705 - .L_704)


	//   ....[0]....
.L_704:
        /*11a4*/ 	.word	0x0002aa00


	//----- nvinfo : EIATTR_MAX_THREADS
	.align		4
.L_705:
        /*11a8*/ 	.byte	0x04, 0x05
        /*11aa*/ 	.short	(.L_707 - .L_706)
.L_706:
        /*11ac*/ 	.word	0x00000180
        /*11b0*/ 	.word	0x00000001
        /*11b4*/ 	.word	0x00000001


	//----- nvinfo : EIATTR_CRS_STACK_SIZE
	.align		4
.L_707:
        /*11b8*/ 	.byte	0x04, 0x1e
        /*11ba*/ 	.short	(.L_709 - .L_708)
.L_708:
        /*11bc*/ 	.word	0x00000000


	//----- nvinfo : EIATTR_CBANK_PARAM_SIZE
	.align		4
.L_709:
        /*11c0*/ 	.byte	0x03, 0x19
        /*11c2*/ 	.short	0x0a70


	//----- nvinfo : EIATTR_PARAM_CBANK
	.align		4
        /*11c4*/ 	.byte	0x04, 0x0a
        /*11c6*/ 	.short	(.L_711 - .L_710)
	.align		4
.L_710:
        /*11c8*/ 	.word	index@(.nv.constant0._ZN7cutlass13device_kernelIN5flash11enable_sm90INS1_16FlashAttnFwdSm90INS1_25CollectiveMainloopFwdSm90ILi2EN4cute5tupleIJNS5_1CILi1EEES8_S8_EEENS6_IJNS7_ILi128EEENS7_ILi160EEENS7_ILi192EEEEEELi192ENS_12float_e4m3_tEfNS_4arch4Sm90ELb0ELb0ELb1ELb1ELb0ELb1ELb0ELb1ELb1ELb0ELb0ELb0EEENS1_21CollectiveEpilogueFwdINS6_IJSA_SC_SB_EEES9_NS_10bfloat16_tESG_Li256ELb1ELb0ELb0ELb1EEENS1_36VarlenDynamicPersistentTileSchedulerILi128ELi160ELi256ELi128ELb0ELb0ELb1ELb0ELb1ELb1EEEEEEEEEvNT_6ParamsE)
        /*11cc*/ 	.short	0x0210
        /*11ce*/ 	.short	0x0a70


	//----- nvinfo : EIATTR_SW_WAR
	.align		4
.L_711:
        /*11d0*/ 	.byte	0x04, 0x36
        /*11d2*/ 	.short	(.L_713 - .L_712)
.L_712:
        /*11d4*/ 	.word	0x00000008
.L_713:


//--------------------- .nv.info._ZN7cutlass13device_kernelIN5flash11enable_sm90INS1_16FlashAttnFwdSm90INS1_25CollectiveMainloopFwdSm90ILi2EN4cute5tupleIJNS5_1CILi1EEES8_S8_EEENS6_IJNS7_ILi128EEESA_NS7_ILi192EEEEEELi192ENS_12float_e4m3_tEfNS_4arch4Sm90ELb0ELb1ELb1ELb0ELb0ELb0ELb0ELb1ELb1ELb0ELb0ELb0EEENS1_21CollectiveEpilogueFwdINS6_IJSA_SB_SA_EEES9_NS_10bfloat16_tESF_Li256ELb0ELb0ELb0ELb1EEENS1_30DynamicPersistentTileSchedulerILi256ELi128ELb0ELb0ELb1EEEEEEEEEvNT_6ParamsE --------------------------
	.section	.nv.info._ZN7cutlass13device_kernelIN5flash11enable_sm90INS1_16FlashAttnFwdSm90INS1_25CollectiveMainloopFwdSm90ILi2EN4cute5tupleIJNS5_1CILi1EEES8_S8_EEENS6_IJNS7_ILi128EEESA_NS7_ILi192EEEEEELi192ENS_12float_e4m3_tEfNS_4arch4Sm90ELb0ELb1ELb1ELb0ELb0ELb0ELb0ELb1ELb1ELb0ELb0ELb0EEENS1_21CollectiveEpilogueFwdINS6_IJSA_SB_SA_EEES9_NS_10bfloat16_tESF_Li256ELb0ELb0ELb0ELb1EEENS1_30DynamicPersistentTileSchedulerILi256ELi128ELb0ELb0ELb1EEEEEEEEEvNT_6ParamsE,"",@"SHT_CUDA_INFO"
	.sectionflags	@""
	.align	4


	//----- nvinfo : EIATTR_CUDA_API_VERSION
	.align		4
        /*0000*/ 	.byte	0x04, 0x37
        /*0002*/ 	.short	(.L_715 - .L_714)
.L_714:
        /*0004*/ 	.word	0x00000082


	//----- nvinfo : EIATTR_KPARAM_INFO
	.align		4
.L_715:
        /*0008*/ 	.byte	0x04, 0x17
        /*000a*/ 	.short	(.L_717 - .L_716)
.L_716:
        /*000c*/ 	.word	0x00000000
        /*0010*/ 	.short	0x0000
        /*0012*/ 	.short	0x0070
        /*0014*/ 	.byte	0x00, 0xf0, 0x01, 0x2e


	//----- nvinfo : EIATTR_SPARSE_MMA_MASK
	.align		4
.L_717:
        /*0018*/ 	.byte	0x03, 0x50
        /*001a*/ 	.short	0x0000


	//----- nvinfo : EIATTR_MAXREG_COUNT
	.align		4
        /*001c*/ 	.byte	0x03, 0x1b
        /*001e*/ 	.short	0x00a8


	//----- nvinfo : EIATTR_NUM_BARRIERS
	.align		4
        /*0020*/ 	.byte	0x02, 0x4c
        /*0022*/ 	.byte	0x10
	.zero		1


	//----- nvinfo : EIATTR_EXTERNS
	.align		4
        /*0024*/ 	.byte	0x04, 0x0f
        /*0026*/ 	.short	(.L_719 - .L_718)


	//   ....[0]....
	.align		4
.L_718:
        /*0028*/ 	.word	index@(__assertfail)


	//----- nvinfo : EIATTR_ANNOTATIONS
	.align		4
.L_719:
        /*002c*/ 	.byte	0x04, 0x55
        /*002e*/ 	.short	(.L_721 - .L_720)


	//   ....[0]....
.L_720:
        /* <DEDUP_REMOVED lines=18> */


	//----- nvinfo : EIATTR_MERCURY_ISA_VERSION
	.align		4
.L_721:
        /*0138*/ 	.byte	0x03, 0x5f
        /*013a*/ 	.short	0x0101


	//----- nvinfo : EIATTR_INT_WARP_WIDE_INSTR_OFFSETS
	.align		4
        /*013c*/ 	.byte	0x04, 0x31
        /*013e*/ 	.short	(.L_723 - .L_722)


	//   ....[0]....
.L_722:
        /*0140*/ 	.word	0x00000190


	//   ....[1]....
        /*0144*/ 	.word	0x000001c0


	//   ....[2]....
        /*0148*/ 	.word	0x000001d0


	//   ....[3]....
        /*014c*/ 	.word	0x00012c10


	//   ....[4]....
        /*0150*/ 	.word	0x00012ca0


	//   ....[5]....
        /*0154*/ 	.word	0x00013410


	//   ....[6]....
        /*0158*/ 	.word	0x000151e0


	//   ....[7]....
        /*015c*/ 	.word	0x00015270


	//----- nvinfo : EIATTR_COOP_GROUP_MASK_REGIDS
	.align		4
.L_723:
        /*0160*/ 	.byte	0x04, 0x29
        /*0162*/ 	.short	(.L_725 - .L_724)


	//   ....[0]....
.L_724:
        /*0164*/ 	.word	0xffffffff


	//   ....[1]....
        /*0168*/ 	.word	0xffffffff


	//   ....[2]....
        /*016c*/ 	.word	0xffffffff


	//   ....[3]....
        /*0170*/ 	.word	0xffffffff


	//   ....[4]....
        /*0174*/ 	.word	0xffffffff


	//   ....[5]....
        /*0178*/ 	.word	0xffffffff


	//   ....[6]....
        /*017c*/ 	.word	0xffffffff


	//   ....[7]....
        /*0180*/ 	.word	0xffffffff


	//   ....[8]....
        /*0184*/ 	.word	0xffffffff


	//   ....[9]....
        /*0188*/ 	.word	0xffffffff


	//   ....[10]....
        /*018c*/ 	.word	0xffffffff


	//   ....[11]....
        /*0190*/ 	.word	0xffffffff


	//   ....[12]....
        /*0194*/ 	.word	0xffffffff


	//   ....[13]....
        /*0198*/ 	.word	0xffffffff


	//   ....[14]....
        /*019c*/ 	.word	0xffffffff


	//   ....[15]....
        /*01a0*/ 	.word	0xffffffff


	//   ....[16]....
        /*01a4*/ 	.word	0xffffffff


	//   ....[17]....
        /*01a8*/ 	.word	0xffffffff


	//   ....[18]....
        /*01ac*/ 	.word	0xffffffff


	//   ....[19]....
        /*01b0*/ 	.word	0xffffffff


	//   ....[20]....
        /*01b4*/ 	.word	0xffffffff


	//   ....[21]....
        /*01b8*/ 	.word	0xffffffff


	//   ....[22]....
        /*01bc*/ 	.word	0xffffffff


	//   ....[23]....
        /*01c0*/ 	.word	0xffffffff


	//   ....[24]....
        /*01c4*/ 	.word	0xffffffff


	//   ....[25]....
        /*01c8*/ 	.word	0xffffffff


	//   ....[26]....
        /*01cc*/ 	.word	0xffffffff


	//   ....[27]....
        /*01d0*/ 	.word	0xffffffff


	//   ....[28]....
        /*01d4*/ 	.word	0xffffffff


	//   ....[29]....
        /*01d8*/ 	.word	0xffffffff


	//   ....[30]....
        /*01dc*/ 	.word	0xffffffff


	//   ....[31]....
        /*01e0*/ 	.word	0xffffffff


	//   ....[32]....
        /*01e4*/ 	.word	0xffffffff


	//   ....[33]....
        /*01e8*/ 	.word	0xffffffff


	//   ....[34]....
        /*01ec*/ 	.word	0xffffffff


	//   ....[35]....
        /*01f0*/ 	.word	0xffffffff


	//   ....[36]....
        /*01f4*/ 	.word	0xffffffff


	//   ....[37]....
        /*01f8*/ 	.word	0xffffffff


	//   ....[38]....
        /*01fc*/ 	.word	0xffffffff


	//   ....[39]....
        /*0200*/ 	.word	0xffffffff


	//   ....[40]....
        /*0204*/ 	.word	0xffffffff


	//   ....[41]....
        /*0208*/ 	.word	0xffffffff


	//   ....[42]....
        /*020c*/ 	.word	0xffffffff


	//   ....[43]....
        /*0210*/ 	.word	0xffffffff


	//   ....[44]....
        /*0214*/ 	.word	0xffffffff


	//   ....[45]....
        /*0218*/ 	.word	0xffffffff


	//   ....[46]....
        /*021c*/ 	.word	0xffffffff


	//   ....[47]....
        /*0220*/ 	.word	0xffffffff


	//   ....[48]....
        /*0224*/ 	.word	0xffffffff


	//   ....[49]....
        /*0228*/ 	.word	0xffffffff


	//   ....[50]....
        /*022c*/ 	.word	0xffffffff


	//   ....[51]....
        /*0230*/ 	.word	0xffffffff


	//   ....[52]....
        /*0234*/ 	.word	0xffffffff


	//   ....[53]....
        /*0238*/ 	.word	0xffffffff


	//   ....[54]....
        /*023c*/ 	.word	0xffffffff


	//   ....[55]....
        /*0240*/ 	.word	0xffffffff


	//   ....[56]....
        /*0244*/ 	.word	0xffffffff


	//   ....[57]....
        /*0248*/ 	.word	0xffffffff


	//   ....[58]....
        /*024c*/ 	.word	0xffffffff


	//   ....[59]....
        /*0250*/ 	.word	0xffffffff


	//   ....[60]....
        /*0254*/ 	.word	0xffffffff


	//   ....[61]....
        /*0258*/ 	.word	0xffffffff


	//   ....[62]....
        /*025c*/ 	.word	0xffffffff


	//   ....[63]....
        /*0260*/ 	.word	0xffffffff


	//   ....[64]....
        /*0264*/ 	.word	0xffffffff


	//   ....[65]....
        /*0268*/ 	.word	0xffffffff


	//   ....[66]....
        /*026c*/ 	.word	0xffffffff


	//   ....[67]....
        /*0270*/ 	.word	0xffffffff


	//   ....[68]....
        /*0274*/ 	.word	0xffffffff


	//   ....[69]....
        /*0278*/ 	.word	0xffffffff


	//   ....[70]....
        /*027c*/ 	.word	0xffffffff


	//   ....[71]....
        /*0280*/ 	.word	0xffffffff


	//   ....[72]....
        /*0284*/ 	.word	0xffffffff


	//   ....[73]....
        /*0288*/ 	.word	0xffffffff


	//   ....[74]....
        /*028c*/ 	.word	0xffffffff


	//   ....[75]....
        /*0290*/ 	.word	0xffffffff


	//   ....[76]....
        /*0294*/ 	.word	0xffffffff


	//   ....[77]....
        /*0298*/ 	.word	0xffffffff


	//   ....[78]....
        /*029c*/ 	.word	0xffffffff


	//   ....[79]....
        /*02a0*/ 	.word	0xffffffff


	//   ....[80]....
        /*02a4*/ 	.word	0xffffffff


	//   ....[81]....
        /*02a8*/ 	.word	0x0500000f


	//   ....[82]....
        /*02ac*/ 	.word	0x0500000f


	//----- nvinfo : EIATTR_COOP_GROUP_INSTR_OFFSETS
	.align		4
.L_725:
        /*02b0*/ 	.byte	0x04, 0x28
        /*02b2*/ 	.short	(.L_727 - .L_726)


	//   ....[0]....
.L_726:
        /*02b4*/ 	.word	0x00000070


	//   ....[1]....
        /*02b8*/ 	.word	0x000001a0


	//   ....[2]....
        /*02bc*/ 	.word	0x000001f0


	//   ....[3]....
        /*02c0*/ 	.word	0x000003e0


	//   ....[4]....
        /*02c4*/ 	.word	0x00000540


	//   ....[5]....
        /*02c8*/ 	.word	0x00000660


	//   ....[6]....
        /*02cc*/ 	.word	0x000007c0


	//   ....[7]....
        /*02d0*/ 	.word	0x00001890


	//   ....[8]....
        /*02d4*/ 	.word	0x00003f90


	//   ....[9]....
        /*02d8*/ 	.word	0x00004040


	//   ....[10]....
        /*02dc*/ 	.word	0x00004720


	//   ....[11]....
        /*02e0*/ 	.word	0x000047c0


	//   ....[12]....
        /*02e4*/ 	.word	0x000073e0


	//   ....[13]....
        /*02e8*/ 	.word	0x00007400


	//   ....[14]....
        /*02ec*/ 	.word	0x00007dc0


	//   ....[15]....
        /*02f0*/ 	.word	0x00007e40


	//   ....[16]....
        /*02f4*/ 	.word	0x0000a3d0


	//   ....[17]....
        /*02f8*/ 	.word	0x0000a4a0


	//   ....[18]....
        /*02fc*/ 	.word	0x0000a4c0


	//   ....[19]....
        /*0300*/ 	.word	0x0000a500


	//   ....[20]....
        /*0304*/ 	.word	0x0000d820


	//   ....[21]....
        /*0308*/ 	.word	0x0000d880


	//   ....[22]....
        /*030c*/ 	.word	0x0000e1d0


	//   ....[23]....
        /*0310*/ 	.word	0x0000e250


	//   ....[24]....
        /*0314*/ 	.word	0x0000f800


	//   ....[25]....
        /*0318*/ 	.word	0x0000f810


	//   ....[26]....
        /*031c*/ 	.word	0x0000f840


	//   ....[27]....
        /*0320*/ 	.word	0x0000f850


	//   ....[28]....
        /*0324*/ 	.word	0x00010dd0


	//   ....[29]....
        /*0328*/ 	.word	0x00010de0


	//   ....[30]....
        /*032c*/ 	.word	0x00010df0


	//   ....[31]....
        /*0330*/ 	.word	0x00010e00


	//   ....[32]....
        /*0334*/ 	.word	0x00010e10


	//   ....[33]....
        /*0338*/ 	.word	0x00010e20


	//   ....[34]....
        /*033c*/ 	.word	0x00010e30


	//   ....[35]....
        /*0340*/ 	.word	0x00010e40


	//   ....[36]....
        /*0344*/ 	.word	0x00010e70


	//   ....[37]....
        /*0348*/ 	.word	0x00010e80


	//   ....[38]....
        /*034c*/ 	.word	0x00010eb0


	//   ....[39]....
        /*0350*/ 	.word	0x00010ec0


	//   ....[40]....
        /*0354*/ 	.word	0x00010ef0


	//   ....[41]....
        /*0358*/ 	.word	0x00010f00


	//   ....[42]....
        /*035c*/ 	.word	0x00010f30


	//   ....[43]....
        /*0360*/ 	.word	0x00010f40


	//   ....[44]....
        /*0364*/ 	.word	0x00010f50


	//   ....[45]....
        /*0368*/ 	.word	0x00010f80


	//   ....[46]....
        /*036c*/ 	.word	0x00010fb0


	//   ....[47]....
        /*0370*/ 	.word	0x00010fc0


	//   ....[48]....
        /*0374*/ 	.word	0x00010fd0


	//   ....[49]....
        /*0378*/ 	.word	0x00011000


	//   ....[50]....
        /*037c*/ 	.word	0x00011030


	//   ....[51]....
        /*0380*/ 	.word	0x00011040


	//   ....[52]....
        /*0384*/ 	.word	0x00011050


	//   ....[53]....
        /*0388*/ 	.word	0x00011070


	//   ....[54]....
        /*038c*/ 	.word	0x00011090


	//   ....[55]....
        /*0390*/ 	.word	0x000110a0


	//   ....[56]....
        /*0394*/ 	.word	0x000110c0


	//   ....[57]....
        /*0398*/ 	.word	0x000110d0


	//   ....[58]....
        /*039c*/ 	.word	0x000110e0


	//   ....[59]....
        /*03a0*/ 	.word	0x000110f0


	//   ....[60]....
        /*03a4*/ 	.word	0x00011100


	//   ....[61]....
        /*03a8*/ 	.word	0x00011110


	//   ....[62]....
        /*03ac*/ 	.word	0x00011120


	//   ....[63]....
        /*03b0*/ 	.word	0x00011130


	//   ....[64]....
        /*03b4*/ 	.word	0x00011140


	//   ....[65]....
        /*03b8*/ 	.word	0x00011150


	//   ....[66]....
        /*03bc*/ 	.word	0x00011160


	//   ....[67]....
        /*03c0*/ 	.word	0x00011190


	//   ....[68]....
        /*03c4*/ 	.word	0x000111a0


	//   ....[69]....
        /*03c8*/ 	.word	0x000111b0


	//   ....[70]....
        /*03cc*/ 	.word	0x000111c0


	//   ....[71]....
        /*03d0*/ 	.word	0x000111d0


	//   ....[72]....
        /*03d4*/ 	.word	0x000111e0


	//   ....[73]....
        /*03d8*/ 	.word	0x000111f0


	//   ....[74]....
        /*03dc*/ 	.word	0x00011200


	//   ....[75]....
        /*03e0*/ 	.word	0x00011210


	//   ....[76]....
        /*03e4*/ 	.word	0x000112a0


	//   ....[77]....
        /*03e8*/ 	.word	0x00012110


	//   ....[78]....
        /*03ec*/ 	.word	0x000134d0


	//   ....[79]....
        /*03f0*/ 	.word	0x00015d00


	//   ....[80]....
        /*03f4*/ 	.word	0x00015ea0


	//   ....[81]....
        /*03f8*/ 	.word	0x00016530


	//   ....[82]....
        /*03fc*/ 	.word	0x000169a0


	//----- nvinfo : EIATTR_REG_RECONFIG
	.align		4
.L_727:
        /*0400*/ 	.byte	0x01, 0x54
	.zero		2


	//----- nvinfo : EIATTR_SYSCALL_OFFSETS
	.align		4
        /*0404*/ 	.byte	0x04, 0x46
        /*0406*/ 	.short	(.L_729 - .L_728)


	//   ....[0]....
.L_728:
        /*0408*/ 	.word	0x00001a40


	//   ....[1]....
        /*040c*/ 	.word	0x00012e40


	//   ....[2]....
        /*0410*/ 	.word	0x00012fc0


	//   ....[3]....
        /*0414*/ 	.word	0x00013100


	//   ....[4]....
        /*0418*/ 	.word	0x00013220


	//----- nvinfo : EIATTR_MBARRIER_INSTR_OFFSETS
	.align		4
.L_729:
        /*041c*/ 	.byte	0x04, 0x39
        /*041e*/ 	.short	(.L_731 - .L_730)


	//   ....[0]....
.L_730:
        /*0420*/ 	.word	0x00000290
        /*0424*/ 	.word	0x000000ff
        /*0428*/ 	.word	0x0002a800
        /*042c*/ 	.short	0x0100
        /*042e*/ 	.byte	0x06
	.zero		1


	//   ....[1]....
        /*0430*/ 	.word	0x000002a0
        /*0434*/ 	.word	0x000000ff
        /*0438*/ 	.word	0x0002a820
        /*043c*/ 	.short	0x0100
        /*043e*/ 	.byte	0x06
	.zero		1


	//   ....[2]....
        /*0440*/ 	.word	0x00000390
        /*0444*/ 	.word	0x000000ff
        /*0448*/ 	.word	0x0002a830
        /*044c*/ 	.short	0x0100
        /*044e*/ 	.byte	0x08
	.zero		1


	//   ....[3]....
        /*0450*/ 	.word	0x000003a0
        /*0454*/ 	.word	0x000000ff
        /*0458*/ 	.word	0x0002a840
        /*045c*/ 	.short	0x0100
        /*045e*/ 	.byte	0x08
	.zero		1


	//   ....[4]....
        /*0460*/ 	.word	0x000003b0
        /*0464*/ 	.word	0x000000ff
        /*0468*/ 	.word	0x0002a838
        /*046c*/ 	.short	0x0100
        /*046e*/ 	.byte	0x08
	.zero		1


	//   ....[5]....
        /*0470*/ 	.word	0x000003c0
        /*0474*/ 	.word	0x000000ff
        /*0478*/ 	.word	0x0002a848
        /*047c*/ 	.short	0x0100
        /*047e*/ 	.byte	0x08
	.zero		1


	//   ....[6]....
        /*0480*/ 	.word	0x000004f0
        /*0484*/ 	.word	0x000000ff
        /*0488*/ 	.word	0x0002a850
        /*048c*/ 	.short	0x0100
        /*048e*/ 	.byte	0x08
	.zero		1


	//   ....[7]....
        /*0490*/ 	.word	0x00000500
        /*0494*/ 	.word	0x000000ff
        /*0498*/ 	.word	0x0002a860
        /*049c*/ 	.short	0x0100
        /*049e*/ 	.byte	0x08
	.zero		1


	//   ....[8]....
        /*04a0*/ 	.word	0x00000510
        /*04a4*/ 	.word	0x000000ff
        /*04a8*/ 	.word	0x0002a858
        /*04ac*/ 	.short	0x0100
        /*04ae*/ 	.byte	0x08
	.zero		1


	//   ....[9]....
        /*04b0*/ 	.word	0x00000520
        /*04b4*/ 	.word	0x000000ff
        /*04b8*/ 	.word	0x0002a868
        /*04bc*/ 	.short	0x0100
        /*04be*/ 	.byte	0x08
	.zero		1


	//   ....[10]....
        /*04c0*/ 	.word	0x00000610
        /*04c4*/ 	.word	0x000000ff
        /*04c8*/ 	.word	0x0002a870
        /*04cc*/ 	.short	0x0100
        /*04ce*/ 	.byte	0x06
	.zero		1


	//   ....[11]....
        /*04d0*/ 	.word	0x00000620
        /*04d4*/ 	.word	0x000000ff
        /*04d8*/ 	.word	0x0002a880
        /*04dc*/ 	.short	0x0100
        /*04de*/ 	.byte	0x06
	.zero		1


	//   ....[12]....
        /*04e0*/ 	.word	0x00000630
        /*04e4*/ 	.word	0x000000ff
        /*04e8*/ 	.word	0x0002a878
        /*04ec*/ 	.short	0x0100
        /*04ee*/ 	.byte	0x06
	.zero		1


	//   ....[13]....
        /*04f0*/ 	.word	0x00000640
        /*04f4*/ 	.word	0x000000ff
        /*04f8*/ 	.word	0x0002a888
        /*04fc*/ 	.short	0x0100
        /*04fe*/ 	.byte	0x06
	.zero		1


	//   ....[14]....
        /*0500*/ 	.word	0x00000770
        /*0504*/ 	.word	0x000000ff
        /*0508*/ 	.word	0x0002a890
        /*050c*/ 	.short	0x0100
        /*050e*/ 	.byte	0x08
	.zero		1


	//   ....[15]....
        /*0510*/ 	.word	0x00000780
        /*0514*/ 	.word	0x000000ff
        /*0518*/ 	.word	0x0002a8a0
        /*051c*/ 	.short	0x0100
        /*051e*/ 	.byte	0x08
	.zero		1


	//   ....[16]....
        /*0520*/ 	.word	0x00000790
        /*0524*/ 	.word	0x000000ff
        /*0528*/ 	.word	0x0002a898
        /*052c*/ 	.short	0x0100
        /*052e*/ 	.byte	0x08
	.zero		1


	//   ....[17]....
        /*0530*/ 	.word	0x000007a0
        /*0534*/ 	.word	0x000000ff
        /*0538*/ 	.word	0x0002a8a8
        /*053c*/ 	.short	0x0100
        /*053e*/ 	.byte	0x08
	.zero		1


	//   ....[18]....
        /*0540*/ 	.word	0x000008d0
        /*0544*/ 	.word	0x000000ff
        /*0548*/ 	.word	0x0002a8b0
        /*054c*/ 	.short	0x0100
        /*054e*/ 	.byte	0x08
	.zero		1


	//   ....[19]....
        /*0550*/ 	.word	0x000008e0
        /*0554*/ 	.word	0x000000ff
        /*0558*/ 	.word	0x0002a8c0
        /*055c*/ 	.short	0x0100
        /*055e*/ 	.byte	0x08
	.zero		1


	//   ....[20]....
        /*0560*/ 	.word	0x000008f0
        /*0564*/ 	.word	0x000000ff
        /*0568*/ 	.word	0x0002a8b8
        /*056c*/ 	.short	0x0100
        /*056e*/ 	.byte	0x08
	.zero		1


	//   ....[21]....
        /*0570*/ 	.word	0x00000900
        /*0574*/ 	.word	0x000000ff
        /*0578*/ 	.word	0x0002a8c8
        /*057c*/ 	.short	0x0100
        /*057e*/ 	.byte	0x08
	.zero		1


	//   ....[22]....
        /*0580*/ 	.word	0x00001d90
        /*0584*/ 	.word	0x000000ff
        /*0588*/ 	.word	0x0002a800
        /*058c*/ 	.short	0x010a
        /*058e*/ 	.byte	0x27
	.zero		1


	//   ....[23]....
        /*0590*/ 	.word	0x00001e30
        /*0594*/ 	.word	0x00000003
        /*0598*/ 	.word	0x0002a830
        /*059c*/ 	.short	0x010a
        /*059e*/ 	.byte	0x3f
	.zero		1


	//   ....[24]....
        /*05a0*/ 	.word	0x00001e90
        /*05a4*/ 	.word	0x00000003
        /*05a8*/ 	.word	0x0002a830
        /*05ac*/ 	.short	0x010a
        /*05ae*/ 	.byte	0x3f
	.zero		1


	//   ....[25]....
        /*05b0*/ 	.word	0x000026b0
        /*05b4*/ 	.word	0x00000003
        /*05b8*/ 	.word	0x00000000
        /*05bc*/ 	.short	0x0101
        /*05be*/ 	.byte	0x3f
	.zero		1


	//   ....[26]....
        /*05c0*/ 	.word	0x000058c0
        /*05c4*/ 	.word	0x000000ff
        /*05c8*/ 	.word	0x0002a830
        /*05cc*/ 	.short	0x010a
        /*05ce*/ 	.byte	0x06
	.zero		1


	//   ....[27]....
        /*05d0*/ 	.word	0x00005900
        /*05d4*/ 	.word	0x000000ff
        /*05d8*/ 	.word	0x0002a830
        /*05dc*/ 	.short	0x010a
        /*05de*/ 	.byte	0x06
	.zero		1


	//   ....[28]....
        /*05e0*/ 	.word	0x00005ba0
        /*05e4*/ 	.word	0x000000ff
        /*05e8*/ 	.word	0x0002a850
        /*05ec*/ 	.short	0x010a
        /*05ee*/ 	.byte	0x06
	.zero		1


	//   ....[29]....
        /*05f0*/ 	.word	0x00005be0
        /*05f4*/ 	.word	0x000000ff
        /*05f8*/ 	.word	0x0002a850
        /*05fc*/ 	.short	0x010a
        /*05fe*/ 	.byte	0x06
	.zero		1


	//   ....[30]....
        /*0600*/ 	.word	0x00006650
        /*0604*/ 	.word	0x00000081
        /*0608*/ 	.word	0x00000000
        /*060c*/ 	.short	0x0101
        /*060e*/ 	.byte	0x3f
	.zero		1


	//   ....[31]....
        /*0610*/ 	.word	0x000088c0
        /*0614*/ 	.word	0x000000ff
        /*0618*/ 	.word	0x00000000
        /*061c*/ 	.short	0x0101
        /*061e*/ 	.byte	0x06
	.zero		1


	//   ....[32]....
        /*0620*/ 	.word	0x000093a0
        /*0624*/ 	.word	0x000000ff
        /*0628*/ 	.word	0x0002a830
        /*062c*/ 	.short	0x010a
        /*062e*/ 	.byte	0x06
	.zero		1


	//   ....[33]....
        /*0630*/ 	.word	0x000093e0
        /*0634*/ 	.word	0x000000ff
        /*0638*/ 	.word	0x0002a830
        /*063c*/ 	.short	0x010a
        /*063e*/ 	.byte	0x06
	.zero		1


	//   ....[34]....
        /*0640*/ 	.word	0x000096b0
        /*0644*/ 	.word	0x000000ff
        /*0648*/ 	.word	0x0002a850
        /*064c*/ 	.short	0x010a
        /*064e*/ 	.byte	0x06
	.zero		1


	//   ....[35]....
        /*0650*/ 	.word	0x000096f0
        /*0654*/ 	.word	0x000000ff
        /*0658*/ 	.word	0x0002a850
        /*065c*/ 	.short	0x010a
        /*065e*/ 	.byte	0x06
	.zero		1


	//   ....[36]....
        /*0660*/ 	.word	0x0000b0b0
        /*0664*/ 	.word	0x00000005
        /*0668*/ 	.word	0x00000000
        /*066c*/ 	.short	0x0101
        /*066e*/ 	.byte	0x3f
	.zero		1


	//   ....[37]....
        /*0670*/ 	.word	0x0000b3a0
        /*0674*/ 	.word	0x000000ff
        /*0678*/ 	.word	0x00000000
        /*067c*/ 	.short	0x0101
        /*067e*/ 	.byte	0x06
	.zero		1


	//   ....[38]....
        /*0680*/ 	.word	0x0000bcc0
        /*0684*/ 	.word	0x000000ff
        /*0688*/ 	.word	0x0002a830
        /*068c*/ 	.short	0x010a
        /*068e*/ 	.byte	0x06
	.zero		1


	//   ....[39]....
        /*0690*/ 	.word	0x0000bd00
        /*0694*/ 	.word	0x000000ff
        /*0698*/ 	.word	0x0002a830
        /*069c*/ 	.short	0x010a
        /*069e*/ 	.byte	0x06
	.zero		1


	//   ....[40]....
        /*06a0*/ 	.word	0x0000bfd0
        /*06a4*/ 	.word	0x000000ff
        /*06a8*/ 	.word	0x0002a850
        /*06ac*/ 	.short	0x010a
        /*06ae*/ 	.byte	0x06
	.zero		1


	//   ....[41]....
        /*06b0*/ 	.word	0x0000c010
        /*06b4*/ 	.word	0x000000ff
        /*06b8*/ 	.word	0x0002a850
        /*06bc*/ 	.short	0x010a
        /*06be*/ 	.byte	0x06
	.zero		1


	//   ....[42]....
        /*06c0*/ 	.word	0x0000cad0
        /*06c4*/ 	.word	0x00000080
        /*06c8*/ 	.word	0x00000000
        /*06cc*/ 	.short	0x0101
        /*06ce*/ 	.byte	0x3f
	.zero		1


	//   ....[43]....
        /*06d0*/ 	.word	0x0000ecd0
        /*06d4*/ 	.word	0x000000ff
        /*06d8*/ 	.word	0x00000000
        /*06dc*/ 	.short	0x0101
        /*06de*/ 	.byte	0x06
	.zero		1


	//   ....[44]....
        /*06e0*/ 	.word	0x0000f4c0
        /*06e4*/ 	.word	0x000000ff
        /*06e8*/ 	.word	0x0002a850
        /*06ec*/ 	.short	0x010a
        /*06ee*/ 	.byte	0x09
	.zero		1


	//   ....[45]....
        /*06f0*/ 	.word	0x0000f500
        /*06f4*/ 	.word	0x000000ff
        /*06f8*/ 	.word	0x0002a850
        /*06fc*/ 	.short	0x010a
        /*06fe*/ 	.byte	0x09
	.zero		1


	//   ....[46]....
        /*0700*/ 	.word	0x0000fbd0
        /*0704*/ 	.word	0x000000ff
        /*0708*/ 	.word	0x00000000
        /*070c*/ 	.short	0x0101
        /*070e*/ 	.byte	0x04
	.zero		1


	//   ....[47]....
        /*0710*/ 	.word	0x00011700
        /*0714*/ 	.word	0x000000ff
        /*0718*/ 	.word	0x00000000
        /*071c*/ 	.short	0x0101
        /*071e*/ 	.byte	0x05
	.zero		1


	//   ....[48]....
        /*0720*/ 	.word	0x000136e0
        /*0724*/ 	.word	0x00000004
        /*0728*/ 	.word	0x0002a880
        /*072c*/ 	.short	0x010a
        /*072e*/ 	.byte	0x3f
	.zero		1


	//   ....[49]....
        /*0730*/ 	.word	0x00013920
        /*0734*/ 	.word	0x00000004
        /*0738*/ 	.word	0x0002a840
        /*073c*/ 	.short	0x010a
        /*073e*/ 	.byte	0x3f
	.zero		1


	//   ....[50]....
        /*0740*/ 	.word	0x00013db0
        /*0744*/ 	.word	0x000000ff
        /*0748*/ 	.word	0x0002a820
        /*074c*/ 	.short	0x010a
        /*074e*/ 	.byte	0x28
	.zero		1


	//   ....[51]....
        /*0750*/ 	.word	0x00014040
        /*0754*/ 	.word	0x00000006
        /*0758*/ 	.word	0x0002a880
        /*075c*/ 	.short	0x010a
        /*075e*/ 	.byte	0x3f
	.zero		1


	//   ....[52]....
        /*0760*/ 	.word	0x00014490
        /*0764*/ 	.word	0x00000006
        /*0768*/ 	.word	0x0002a840
        /*076c*/ 	.short	0x010a
        /*076e*/ 	.byte	0x3f
	.zero		1


	//   ....[53]....
        /*0770*/ 	.word	0x00014940
        /*0774*/ 	.word	0x0000000d
        /*0778*/ 	.word	0x0002a870
        /*077c*/ 	.short	0x010a
        /*077e*/ 	.byte	0x3f
	.zero		1


	//   ....[54]....
        /*0780*/ 	.word	0x000149b0
        /*0784*/ 	.word	0x0000000d
        /*0788*/ 	.word	0x0002a860
        /*078c*/ 	.short	0x010a
        /*078e*/ 	.byte	0x3f
	.zero		1


	//   ....[55]....
        /*0790*/ 	.word	0x00015110
        /*0794*/ 	.word	0x0000000d
        /*0798*/ 	.word	0x0002a850
        /*079c*/ 	.short	0x0101
        /*079e*/ 	.byte	0x3f
	.zero		1


	//   ....[56]....
        /*07a0*/ 	.word	0x00015190
        /*07a4*/ 	.word	0x0000000d
        /*07a8*/ 	.word	0x00000000
        /*07ac*/ 	.short	0x0101
        /*07ae*/ 	.byte	0x3f
	.zero		1


	//   ....[57]....
        /*07b0*/ 	.word	0x00015350
        /*07b4*/ 	.word	0x00000002
        /*07b8*/ 	.word	0x0002a870
        /*07bc*/ 	.short	0x010a
        /*07be*/ 	.byte	0x3f
	.zero		1


	//   ....[58]....
        /*07c0*/ 	.word	0x000153b0
        /*07c4*/ 	.word	0x00000002
        /*07c8*/ 	.word	0x0002a860
        /*07cc*/ 	.short	0x010a
        /*07ce*/ 	.byte	0x3f
	.zero		1


	//   ....[59]....
        /*07d0*/ 	.word	0x00015b20
        /*07d4*/ 	.word	0x00000002
        /*07d8*/ 	.word	0x0002a850
        /*07dc*/ 	.short	0x0101
        /*07de*/ 	.byte	0x3f
	.zero		1


	//   ....[60]....
        /*07e0*/ 	.word	0x00015bb0
        /*07e4*/ 	.word	0x00000002
        /*07e8*/ 	.word	0x00000000
        /*07ec*/ 	.short	0x0101
        /*07ee*/ 	.byte	0x3f
	.zero		1


	//   ....[61]....
        /*07f0*/ 	.word	0x00015e20
        /*07f4*/ 	.word	0x00000003
        /*07f8*/ 	.word	0x0002a820
        /*07fc*/ 	.short	0x010a
        /*07fe*/ 	.byte	0x3f
	.zero		1


	//   ....[62]....
        /*0800*/ 	.word	0x00015fc0
        /*0804*/ 	.word	0x00000007
        /*0808*/ 	.word	0x00000000
        /*080c*/ 	.short	0x010a
        /*080e*/ 	.byte	0x3f
	.zero		1


	//   ....[63]....
        /*0810*/ 	.word	0x00016030
        /*0814*/ 	.word	0x00000005
        /*0818*/ 	.word	0x00000000
        /*081c*/ 	.short	0x010a
        /*081e*/ 	.byte	0x3f
	.zero		1


	//   ....[64]....
        /*0820*/ 	.word	0x00016080
        /*0824*/ 	.word	0x00000005
        /*0828*/ 	.word	0x0002a860
        /*082c*/ 	.short	0x010a
        /*082e*/ 	.byte	0x3f
	.zero		1


	//   ....[65]....
        /*0830*/ 	.word	0x000160d0
        /*0834*/ 	.word	0x00000003
        /*0838*/ 	.word	0x0002a860
        /*083c*/ 	.short	0x010a
        /*083e*/ 	.byte	0x3f
	.zero		1


	//   ....[66]....
        /*0840*/ 	.word	0x00016110
        /*0844*/ 	.word	0x00000005
        /*0848*/ 	.word	0x0002a880
        /*084c*/ 	.short	0x010a
        /*084e*/ 	.byte	0x3f
	.zero		1


	//   ....[67]....
        /*0850*/ 	.word	0x00016130
        /*0854*/ 	.word	0x00000003
        /*0858*/ 	.word	0x0002a880
        /*085c*/ 	.short	0x010a
        /*085e*/ 	.byte	0x3f
	.zero		1


	//   ....[68]....
        /*0860*/ 	.word	0x000161a0
        /*0864*/ 	.word	0x00000003
        /*0868*/ 	.word	0x0002a800
        /*086c*/ 	.short	0x010a
        /*086e*/ 	.byte	0x3f
	.zero		1


	//   ....[69]....
        /*0870*/ 	.word	0x000161f0
        /*0874*/ 	.word	0x00000003
        /*0878*/ 	.word	0x0002a830
        /*087c*/ 	.short	0x010a
        /*087e*/ 	.byte	0x3f
	.zero		1


	//   ....[70]....
        /*0880*/ 	.word	0x00016250
        /*0884*/ 	.word	0x0000000b
        /*0888*/ 	.word	0x0002a830
        /*088c*/ 	.short	0x010a
        /*088e*/ 	.byte	0x3f
	.zero		1


	//   ....[71]....
        /*0890*/ 	.word	0x000162b0
        /*0894*/ 	.word	0x0000000b
        /*0898*/ 	.word	0x0002a850
        /*089c*/ 	.short	0x010a
        /*089e*/ 	.byte	0x3f
	.zero		1


	//   ....[72]....
        /*08a0*/ 	.word	0x00016310
        /*08a4*/ 	.word	0x00000008
        /*08a8*/ 	.word	0x0002a830
        /*08ac*/ 	.short	0x010a
        /*08ae*/ 	.byte	0x3f
	.zero		1


	//   ....[73]....
        /*08b0*/ 	.word	0x00016370
        /*08b4*/ 	.word	0x00000008
        /*08b8*/ 	.word	0x0002a850
        /*08bc*/ 	.short	0x010a
        /*08be*/ 	.byte	0x3f
	.zero		1


	//   ....[74]....
        /*08c0*/ 	.word	0x000163d0
        /*08c4*/ 	.word	0x00000008
        /*08c8*/ 	.word	0x0002a830
        /*08cc*/ 	.short	0x010a
        /*08ce*/ 	.byte	0x3f
	.zero		1


	//   ....[75]....
        /*08d0*/ 	.word	0x00016430
        /*08d4*/ 	.word	0x00000008
        /*08d8*/ 	.word	0x0002a850
        /*08dc*/ 	.short	0x010a
        /*08de*/ 	.byte	0x3f
	.zero		1


	//   ....[76]....
        /*08e0*/ 	.word	0x00016490
        /*08e4*/ 	.word	0x00000003
        /*08e8*/ 	.word	0x0002a850
        /*08ec*/ 	.short	0x010a
        /*08ee*/ 	.byte	0x3f
	.zero		1


	//   ....[77]....
        /*08f0*/ 	.word	0x000165e0
        /*08f4*/ 	.word	0x00000004
        /*08f8*/ 	.word	0x0002a880
        /*08fc*/ 	.short	0x010a
        /*08fe*/ 	.byte	0x3f
	.zero		1


	//   ....[78]....
        /*0900*/ 	.word	0x00016630
        /*0904*/ 	.word	0x00000004
        /*0908*/ 	.word	0x0002a840
        /*090c*/ 	.short	0x010a
        /*090e*/ 	.byte	0x3f
	.zero		1


	//   ....[79]....
        /*0910*/ 	.word	0x00016690
        /*0914*/ 	.word	0x00000003
        /*0918*/ 	.word	0x0002a820
        /*091c*/ 	.short	0x010a
        /*091e*/ 	.byte	0x3f
	.zero		1


	//   ....[80]....
        /*0920*/ 	.word	0x000166e0
        /*0924*/ 	.word	0x00000006
        /*0928*/ 	.word	0x0002a880
        /*092c*/ 	.short	0x010a
        /*092e*/ 	.byte	0x3f
	.zero		1


	//   ....[81]....
        /*0930*/ 	.word	0x00016730
        /*0934*/ 	.word	0x00000006
        /*0938*/ 	.word	0x0002a840
        /*093c*/ 	.short	0x010a
        /*093e*/ 	.byte	0x3f
	.zero		1


	//   ....[82]....
        /*0940*/ 	.word	0x00016780
        /*0944*/ 	.word	0x0000000d
        /*0948*/ 	.word	0x0002a870
        /*094c*/ 	.short	0x010a
        /*094e*/ 	.byte	0x3f
	.zero		1


	//   ....[83]....
        /*0950*/ 	.word	0x000167d0
        /*0954*/ 	.word	0x0000000d
        /*0958*/ 	.word	0x0002a860
        /*095c*/ 	.short	0x010a
        /*095e*/ 	.byte	0x3f
	.zero		1


	//   ....[84]....
        /*0960*/ 	.word	0x00016820
        /*0964*/ 	.word	0x00000002
        /*0968*/ 	.word	0x0002a870
        /*096c*/ 	.short	0x010a
        /*096e*/ 	.byte	0x3f
	.zero		1


	//   ....[85]....
        /*0970*/ 	.word	0x00016870
        /*0974*/ 	.word	0x00000002
        /*0978*/ 	.word	0x0002a860
        /*097c*/ 	.short	0x010a
        /*097e*/ 	.byte	0x3f
	.zero		1


	//   ....[86]....
        /*0980*/ 	.word	0x000168c0
        /*0984*/ 	.word	0x00000003
        /*0988*/ 	.word	0x0002a820
        /*098c*/ 	.short	0x010a
        /*098e*/ 	.byte	0x3f
	.zero		1


	//   ....[87]....
        /*0990*/ 	.word	0x00016a60
        /*0994*/ 	.word	0x00000007
        /*0998*/ 	.word	0x00000000
        /*099c*/ 	.short	0x010a
        /*099e*/ 	.byte	0x3f
	.zero		1


	//   ....[88]....
        /*09a0*/ 	.word	0x00016ab0
        /*09a4*/ 	.word	0x00000005
        /*09a8*/ 	.word	0x00000000
        /*09ac*/ 	.short	0x010a
        /*09ae*/ 	.byte	0x3f
	.zero		1


	//   ....[89]....
        /*09b0*/ 	.word	0x00016b00
        /*09b4*/ 	.word	0x00000005
        /*09b8*/ 	.word	0x0002a860
        /*09bc*/ 	.short	0x010a
        /*09be*/ 	.byte	0x3f
	.zero		1


	//   ....[90]....
        /*09c0*/ 	.word	0x00016b50
        /*09c4*/ 	.word	0x00000003
        /*09c8*/ 	.word	0x0002a860
        /*09cc*/ 	.short	0x010a
        /*09ce*/ 	.byte	0x3f
	.zero		1


	//   ....[91]....
        /*09d0*/ 	.word	0x00016ba0
        /*09d4*/ 	.word	0x00000005
        /*09d8*/ 	.word	0x0002a880
        /*09dc*/ 	.short	0x010a
        /*09de*/ 	.byte	0x3f
	.zero		1


	//----- nvinfo : EIATTR_NUM_MBARRIERS
	.align		4
.L_731:
        /*09e0*/ 	.byte	0x03, 0x38
        /*09e2*/ 	.short	0x0016


	//----- nvinfo : EIATTR_EXIT_INSTR_OFFSETS
	.align		4
        /*09e4*/ 	.byte	0x04, 0x1c
        /*09e6*/ 	.short	(.L_733 - .L_732)


	//   ....[0]....
.L_732:
        /*09e8*/ 	.word	0x00000a60


	//   ....[1]....
        /*09ec*/ 	.word	0x00012090


	//   ....[2]....
        /*09f0*/ 	.word	0x00016180


	//----- nvinfo : EIATTR_MAX_THREADS
	.align		4
.L_733:
        /*09f4*/ 	.byte	0x04, 0x05
        /*09f6*/ 	.short	(.L_735 - .L_734)
.L_734:
        /*09f8*/ 	.word	0x00000180
        /*09fc*/ 	.word	0x00000001
        /*0a00*/ 	.word	0x00000001


	//----- nvinfo : EIATTR_CRS_STACK_SIZE
	.align		4
.L_735:
        /*0a04*/ 	.byte	0x04, 0x1e
        /*0a06*/ 	.short	(.L_737 - .L_736)
.L_736:
        /*0a08*/ 	.word	0x00000000


	//----- nvinfo : EIATTR_CBANK_PARAM_SIZE
	.align		4
.L_737:
        /*0a0c*/ 	.byte	0x03, 0x19
        /*0a0e*/ 	.short	0x0bf0


	//----- nvinfo : EIATTR_PARAM_CBANK
	.align		4
        /*0a10*/ 	.byte	0x04, 0x0a
        /*0a12*/ 	.short	(.L_739 - .L_738)
	.align		4
.L_738:
        /*0a14*/ 	.word	index@(.nv.constant0._ZN7cutlass13device_kernelIN5flash11enable_sm90INS1_16FlashAttnFwdSm90INS1_25CollectiveMainloopFwdSm90ILi2EN4cute5tupleIJNS5_1CILi1EEES8_S8_EEENS6_IJNS7_ILi128EEESA_NS7_ILi192EEEEEELi192ENS_12float_e4m3_tEfNS_4arch4Sm90ELb0ELb1ELb1ELb0ELb0ELb0ELb0ELb1ELb1ELb0ELb0ELb0EEENS1_21CollectiveEpilogueFwdINS6_IJSA_SB_SA_EEES9_NS_10bfloat16_tESF_Li256ELb0ELb0ELb0ELb1EEENS1_30DynamicPersistentTileSchedulerILi256ELi128ELb0ELb0ELb1EEEEEEEEEvNT_6ParamsE)
        /*0a18*/ 	.short	0x0210
        /*0a1a*/ 	.short	0x0bf0


	//----- nvinfo : EIATTR_SW_WAR
	.align		4
.L_739:
        /*0a1c*/ 	.byte	0x04, 0x36
        /*0a1e*/ 	.short	(.L_741 - .L_740)
.L_740:
        /*0a20*/ 	.word	0x00000008
.L_741:


//--------------------- .nv.info._ZN7cutlass13device_kernelIN5flash11enable_sm90INS1_16FlashAttnFwdSm90INS1_25CollectiveMainloopFwdSm90ILi2EN4cute5tupleIJNS5_1CILi1EEES8_S8_EEENS6_IJNS7_ILi128EEESA_NS7_ILi192EEEEEELi192ENS_12float_e4m3_tEfNS_4arch4Sm90ELb0ELb1ELb1ELb1ELb0ELb0ELb0ELb1ELb1ELb0ELb0ELb0EEENS1_21CollectiveEpilogueFwdINS6_IJSA_SB_SA_EEES9_NS_10bfloat16_tESF_Li256ELb1ELb0ELb0ELb1EEENS1_36VarlenDynamicPersistentTileSchedulerILi128ELi128ELi256ELi128ELb0ELb0ELb1ELb1ELb0ELb1EEEEEEEEEvNT_6ParamsE --------------------------
	.section	.nv.info._ZN7cutlass13device_kernelIN5flash11enable_sm90INS1_16FlashAttnFwdSm90INS1_25CollectiveMainloopFwdSm90ILi2EN4cute5tupleIJNS5_1CILi1EEES8_S8_EEENS6_IJNS7_ILi128EEESA_NS7_ILi192EEEEEELi192ENS_12float_e4m3_tEfNS_4arch4Sm90ELb0ELb1ELb1ELb1ELb0ELb0ELb0ELb1ELb1ELb0ELb0ELb0EEENS1_21CollectiveEpilogueFwdINS6_IJSA_SB_SA_EEES9_NS_10bfloat16_tESF_Li256ELb1ELb0ELb0ELb1EEENS1_36VarlenDynamicPersistentTileSchedulerILi128ELi128ELi256ELi128ELb0ELb0ELb1ELb1ELb0ELb1EEEEEEEEEvNT_6ParamsE,"",@"SHT_CUDA_INFO"
	.sectionflags	@""
	.align	4


	//----- nvinfo : EIATTR_CUDA_API_VERSION
	.align		4
        /*0000*/ 	.byte	0x04, 0x37
        /*0002*/ 	.short	(.L_743 - .L_742)
.L_742:
        /*0004*/ 	.word	0x00000082


	//----- nvinfo : EIATTR_KPARAM_INFO
	.align		4
.L_743:
        /*0008*/ 	.byte	0x04, 0x17
        /*000a*/ 	.short	(.L_745 - .L_744)
.L_744:
        /*000c*/ 	.word	0x00000000
        /*0010*/ 	.short	0x0000
        /*0012*/ 	.short	0x0070
        /*0014*/ 	.byte	0x00, 0xf0, 0x01, 0x28


	//----- nvinfo : EIATTR_SPARSE_MMA_MASK
	.align		4
.L_745:
        /*0018*/ 	.byte	0x03, 0x50
        /*001a*/ 	.short	0x0000


	//----- nvinfo : EIATTR_MAXREG_COUNT
	.align		4
        /*001c*/ 	.byte	0x03, 0x1b
        /*001e*/ 	.short	0x00a8


	//----- nvinfo : EIATTR_NUM_BARRIERS
	.align		4
        /*0020*/ 	.byte	0x02, 0x4c
        /*0022*/ 	.byte	0x10
	.zero		1


	//----- nvinfo : EIATTR_EXTERNS
	.align		4
        /*0024*/ 	.byte	0x04, 0x0f
        /*0026*/ 	.short	(.L_747 - .L_746)


	//   ....[0]....
	.align		4
.L_746:
        /*0028*/ 	.word	index@(__assertfail)


	//----- nvinfo : EIATTR_ANNOTATIONS
	.align		4
.L_747:
        /*002c*/ 	.byte	0x04, 0x55
        /*002e*/ 	.short	(.L_749 - .L_748)


	//   ....[0]....
.L_748:
        /* <DEDUP_REMOVED lines=28> */


	//----- nvinfo : EIATTR_MERCURY_ISA_VERSION
	.align		4
.L_749:
        /*01d8*/ 	.byte	0x03, 0x5f
        /*01da*/ 	.short	0x0101


	//----- nvinfo : EIATTR_UNUSED_LOAD_BYTE_OFFSET
	.align		4
        /*01dc*/ 	.byte	0x04, 0x44
        /*01de*/ 	.short	(.L_751 - .L_750)


	//   ....[0]....
.L_750:
        /*01e0*/ 	.word	0x00000a70
        /*01e4*/ 	.word	0x0000fff0


	//   ....[1]....
        /*01e8*/ 	.word	0x000101d0
        /*01ec*/ 	.word	0x0000fff0


	//----- nvinfo : EIATTR_INT_WARP_WIDE_INSTR_OFFSETS
	.align		4
.L_751:
        /*01f0*/ 	.byte	0x04, 0x31
        /*01f2*/ 	.short	(.L_753 - .L_752)


	//   ....[0]....
.L_752:
        /*01f4*/ 	.word	0x00000160


	//   ....[1]....
        /*01f8*/ 	.word	0x000001a0


	//   ....[2]....
        /*01fc*/ 	.word	0x00000210


	//   ....[3]....
        /*0200*/ 	.word	0x00014830


	//   ....[4]....
        /*0204*/ 	.word	0x000148c0


	//   ....[5]....
        /*0208*/ 	.word	0x00015080


	//   ....[6]....
        /*020c*/ 	.word	0x00016f30


	//   ....[7]....
        /*0210*/ 	.word	0x00016fc0


	//----- nvinfo : EIATTR_COOP_GROUP_MASK_REGIDS
	.align		4
.L_753:
        /*0214*/ 	.byte	0x04, 0x29
        /*0216*/ 	.short	(.L_755 - .L_754)


	//   ....[0]....
.L_754:
        /*0218*/ 	.word	0xffffffff


	//   ....[1]....
        /*021c*/ 	.word	0xffffffff


	//   ....[2]....
        /*0220*/ 	.word	0xffffffff


	//   ....[3]....
        /*0224*/ 	.word	0xffffffff


	//   ....[4]....
        /*0228*/ 	.word	0xffffffff


	//   ....[5]....
        /*022c*/ 	.word	0xffffffff


	//   ....[6]....
        /*0230*/ 	.word	0xffffffff


	//   ....[7]....
        /*0234*/ 	.word	0xffffffff


	//   ....[8]....
        /*0238*/ 	.word	0xffffffff


	//   ....[9]....
        /*023c*/ 	.word	0xffffffff


	//   ....[10]....
        /*0240*/ 	.word	0xffffffff


	//   ....[11]....
        /*0244*/ 	.word	0xffffffff


	//   ....[12]....
        /*0248*/ 	.word	0xffffffff


	//   ....[13]....
        /*024c*/ 	.word	0xffffffff


	//   ....[14]....
        /*0250*/ 	.word	0xffffffff


	//   ....[15]....
        /*0254*/ 	.word	0xffffffff


	//   ....[16]....
        /*0258*/ 	.word	0xffffffff


	//   ....[17]....
        /*025c*/ 	.word	0xffffffff


	//   ....[18]....
        /*0260*/ 	.word	0xffffffff


	//   ....[19]....
        /*0264*/ 	.word	0xffffffff


	//   ....[20]....
        /*0268*/ 	.word	0xffffffff


	//   ....[21]....
        /*026c*/ 	.word	0xffffffff


	//   ....[22]....
        /*0270*/ 	.word	0xffffffff


	//   ....[23]....
        /*0274*/ 	.word	0xffffffff


	//   ....[24]....
        /*0278*/ 	.word	0xffffffff


	//   ....[25]....
        /*027c*/ 	.word	0xffffffff


	//   ....[26]....
        /*0280*/ 	.word	0xffffffff


	//   ....[27]....
        /*0284*/ 	.word	0xffffffff


	//   ....[28]....
        /*0288*/ 	.word	0xffffffff


	//   ....[29]....
        /*028c*/ 	.word	0xffffffff


	//   ....[30]....
        /*0290*/ 	.word	0xffffffff


	//   ....[31]....
        /*0294*/ 	.word	0xffffffff


	//   ....[32]....
        /*0298*/ 	.word	0xffffffff


	//   ....[33]....
        /*029c*/ 	.word	0xffffffff


	//   ....[34]....
        /*02a0*/ 	.word	0xffffffff


	//   ....[35]....
        /*02a4*/ 	.word	0xffffffff


	//   ....[36]....
        /*02a8*/ 	.word	0xffffffff


	//   ....[37]....
        /*02ac*/ 	.word	0xffffffff


	//   ....[38]....
        /*02b0*/ 	.word	0xffffffff


	//   ....[39]....
        /*02b4*/ 	.word	0xffffffff


	//   ....[40]....
        /*02b8*/ 	.word	0xffffffff


	//   ....[41]....
        /*02bc*/ 	.word	0xffffffff


	//   ....[42]....
        /*02c0*/ 	.word	0xffffffff


	//   ....[43]....
        /*02c4*/ 	.word	0xffffffff


	//   ....[44]....
        /*02c8*/ 	.word	0xffffffff


	//   ....[45]....
        /*02cc*/ 	.word	0xffffffff


	//   ....[46]....
        /*02d0*/ 	.word	0xffffffff


	//   ....[47]....
        /*02d4*/ 	.word	0xffffffff


	//   ....[48]....
        /*02d8*/ 	.word	0xffffffff


	//   ....[49]....
        /*02dc*/ 	.word	0xffffffff


	//   ....[50]....
        /*02e0*/ 	.word	0xffffffff


	//   ....[51]....
        /*02e4*/ 	.word	0xffffffff


	//   ....[52]....
        /*02e8*/ 	.word	0xffffffff


	//   ....[53]....
        /*02ec*/ 	.word	0xffffffff


	//   ....[54]....
        /*02f0*/ 	.word	0xffffffff


	//   ....[55]....
        /*02f4*/ 	.word	0xffffffff


	//   ....[56]....
        /*02f8*/ 	.word	0xffffffff


	//   ....[57]....
        /*02fc*/ 	.word	0xffffffff


	//   ....[58]....
        /*0300*/ 	.word	0xffffffff


	//   ....[59]....
        /*0304*/ 	.word	0xffffffff


	//   ....[60]....
        /*0308*/ 	.word	0xffffffff


	//   ....[61]....
        /*030c*/ 	.word	0xffffffff


	//   ....[62]....
        /*0310*/ 	.word	0xffffffff


	//   ....[63]....
        /*0314*/ 	.word	0xffffffff


	//   ....[64]....
        /*0318*/ 	.word	0xffffffff


	//   ....[65]....
        /*031c*/ 	.word	0xffffffff


	//   ....[66]....
        /*0320*/ 	.word	0xffffffff


	//   ....[67]....
        /*0324*/ 	.word	0xffffffff


	//   ....[68]....
        /*0328*/ 	.word	0xffffffff


	//   ....[69]....
        /*032c*/ 	.word	0xffffffff


	//   ....[70]....
        /*0330*/ 	.word	0xffffffff


	//   ....[71]....
        /*0334*/ 	.word	0xffffffff


	//   ....[72]....
        /*0338*/ 	.word	0xffffffff


	//   ....[73]....
        /*033c*/ 	.word	0xffffffff


	//   ....[74]....
        /*0340*/ 	.word	0xffffffff


	//   ....[75]....
        /*0344*/ 	.word	0xffffffff


	//   ....[76]....
        /*0348*/ 	.word	0xffffffff


	//   ....[77]....
        /*034c*/ 	.word	0xffffffff


	//   ....[78]....
        /*0350*/ 	.word	0xffffffff


	//   ....[79]....
        /*0354*/ 	.word	0xffffffff


	//   ....[80]....
        /*0358*/ 	.word	0xffffffff


	//   ....[81]....
        /*035c*/ 	.word	0xffffffff


	//   ....[82]....
        /*0360*/ 	.word	0xffffffff


	//   ....[83]....
        /*0364*/ 	.word	0xffffffff


	//   ....[84]....
        /*0368*/ 	.word	0xffffffff


	//   ....[85]....
        /*036c*/ 	.word	0xffffffff


	//   ....[86]....
        /*0370*/ 	.word	0xffffffff


	//   ....[87]....
        /*0374*/ 	.word	0xffffffff


	//   ....[88]....
        /*0378*/ 	.word	0xffffffff


	//   ....[89]....
        /*037c*/ 	.word	0xffffffff


	//   ....[90]....
        /*0380*/ 	.word	0xffffffff


	//   ....[91]....
        /*0384*/ 	.word	0xffffffff


	//   ....[92]....
        /*0388*/ 	.word	0xffffffff


	//   ....[93]....
        /*038c*/ 	.word	0xffffffff


	//   ....[94]....
        /*0390*/ 	.word	0xffffffff


	//   ....[95]....
        /*0394*/ 	.word	0xffffffff


	//   ....[96]....
        /*0398*/ 	.word	0xffffffff


	//   ....[97]....
        /*039c*/ 	.word	0xffffffff


	//   ....[98]....
        /*03a0*/ 	.word	0xffffffff


	//   ....[99]....
        /*03a4*/ 	.word	0xffffffff


	//   ....[100]....
        /*03a8*/ 	.word	0xffffffff


	//   ....[101]....
        /*03ac*/ 	.word	0xffffffff


	//   ....[102]....
        /*03b0*/ 	.word	0xffffffff


	//   ....[103]....
        /*03b4*/ 	.word	0xffffffff


	//   ....[104]....
        /*03b8*/ 	.word	0xffffffff


	//   ....[105]....
        /*03bc*/ 	.word	0xffffffff


	//   ....[106]....
        /*03c0*/ 	.word	0xffffffff


	//   ....[107]....
        /*03c4*/ 	.word	0xffffffff


	//   ....[108]....
        /*03c8*/ 	.word	0xffffffff


	//   ....[109]....
        /*03cc*/ 	.word	0xffffffff


	//   ....[110]....
        /*03d0*/ 	.word	0xffffffff


	//   ....[111]....
        /*03d4*/ 	.word	0x0500000f


	//   ....[112]....
        /*03d8*/ 	.word	0x0500000f


	//----- nvinfo : EIATTR_COOP_GROUP_INSTR_OFFSETS
	.align		4
.L_755:
        /*03dc*/ 	.byte	0x04, 0x28
        /*03de*/ 	.short	(.L_757 - .L_756)


	//   ....[0]....
.L_756:
        /*03e0*/ 	.word	0x00000070


	//   ....[1]....
        /*03e4*/ 	.word	0x00000170


	//   ....[2]....
        /*03e8*/ 	.word	0x000001c0


	//   ....[3]....
        /*03ec*/ 	.word	0x000003f0


	//   ....[4]....
        /*03f0*/ 	.word	0x00000550


	//   ....[5]....
        /*03f4*/ 	.word	0x00000670


	//   ....[6]....
        /*03f8*/ 	.word	0x000007d0


	//   ....[7]....
        /*03fc*/ 	.word	0x00001910


	//   ....[8]....
        /*0400*/ 	.word	0x00004090


	//   ....[9]....
        /*0404*/ 	.word	0x00004140


	//   ....[10]....
        /*0408*/ 	.word	0x000047d0


	//   ....[11]....
        /*040c*/ 	.word	0x00004860


	//   ....[12]....
        /*0410*/ 	.word	0x000073a0


	//   ....[13]....
        /*0414*/ 	.word	0x000073e0


	//   ....[14]....
        /*0418*/ 	.word	0x00007e60


	//   ....[15]....
        /*041c*/ 	.word	0x00007ee0


	//   ....[16]....
        /*0420*/ 	.word	0x0000a500


	//   ....[17]....
        /*0424*/ 	.word	0x0000a520


	//   ....[18]....
        /*0428*/ 	.word	0x0000a550


	//   ....[19]....
        /*042c*/ 	.word	0x0000a570


	//   ....[20]....
        /*0430*/ 	.word	0x0000d880


	//   ....[21]....
        /*0434*/ 	.word	0x0000d8a0


	//   ....[22]....
        /*0438*/ 	.word	0x0000e240


	//   ....[23]....
        /*043c*/ 	.word	0x0000e2e0


	//   ....[24]....
        /*0440*/ 	.word	0x0000f880


	//   ....[25]....
        /*0444*/ 	.word	0x0000f890


	//   ....[26]....
        /*0448*/ 	.word	0x0000f8c0


	//   ....[27]....
        /*044c*/ 	.word	0x0000f8d0


	//   ....[28]....
        /*0450*/ 	.word	0x00010d30


	//   ....[29]....
        /*0454*/ 	.word	0x00010d60


	//   ....[30]....
        /*0458*/ 	.word	0x00010d90


	//   ....[31]....
        /*045c*/ 	.word	0x00010dc0


	//   ....[32]....
        /*0460*/ 	.word	0x00010df0


	//   ....[33]....
        /*0464*/ 	.word	0x00010e10


	//   ....[34]....
        /*0468*/ 	.word	0x00010e20


	//   ....[35]....
        /*046c*/ 	.word	0x00010e30


	//   ....[36]....
        /*0470*/ 	.word	0x00010e40


	//   ....[37]....
        /*0474*/ 	.word	0x00010e50


	//   ....[38]....
        /*0478*/ 	.word	0x00010e60


	//   ....[39]....
        /*047c*/ 	.word	0x00010e90


	//   ....[40]....
        /*0480*/ 	.word	0x00010ec0


	//   ....[41]....
        /*0484*/ 	.word	0x00010ef0


	//   ....[42]....
        /*0488*/ 	.word	0x00010f20


	//   ....[43]....
        /*048c*/ 	.word	0x00010f30


	//   ....[44]....
        /*0490*/ 	.word	0x00010f40


	//   ....[45]....
        /*0494*/ 	.word	0x00010f70


	//   ....[46]....
        /*0498*/ 	.word	0x00010fa0


	//   ....[47]....
        /*049c*/ 	.word	0x00010fb0


	//   ....[48]....
        /*04a0*/ 	.word	0x00010fc0


	//   ....[49]....
        /*04a4*/ 	.word	0x00010ff0


	//   ....[50]....
        /*04a8*/ 	.word	0x00011020


	//   ....[51]....
        /*04ac*/ 	.word	0x00011030


	//   ....[52]....
        /*04b0*/ 	.word	0x00011040


	//   ....[53]....
        /*04b4*/ 	.word	0x00011050


	//   ....[54]....
        /*04b8*/ 	.word	0x00011060


	//   ....[55]....
        /*04bc*/ 	.word	0x00011070


	//   ....[56]....
        /*04c0*/ 	.word	0x00011080


	//   ....[57]....
        /*04c4*/ 	.word	0x00011090


	//   ....[58]....
        /*04c8*/ 	.word	0x000110a0


	//   ....[59]....
        /*04cc*/ 	.word	0x000110b0


	//   ....[60]....
        /*04d0*/ 	.word	0x000110c0


	//   ....[61]....
        /*04d4*/ 	.word	0x000110d0


	//   ....[62]....
        /*04d8*/ 	.word	0x000110e0


	//   ....[63]....
        /*04dc*/ 	.word	0x000110f0


	//   ....[64]....
        /*04e0*/ 	.word	0x00011110


	//   ....[65]....
        /*04e4*/ 	.word	0x00011140


	//   ....[66]....
        /*04e8*/ 	.word	0x00011170


	//   ....[67]....
        /*04ec*/ 	.word	0x000111a0


	//   ....[68]....
        /*04f0*/ 	.word	0x000111d0


	//   ....[69]....
        /*04f4*/ 	.word	0x000111f0


	//   ....[70]....
        /*04f8*/ 	.word	0x00011200


	//   ....[71]....
        /*04fc*/ 	.word	0x00011210


	//   ....[72]....
        /*0500*/ 	.word	0x00011220


	//   ....[73]....
        /*0504*/ 	.word	0x00011230


	//   ....[74]....
        /*0508*/ 	.word	0x00011260


	//   ....[75]....
        /*050c*/ 	.word	0x00011270


	//   ....[76]....
        /*0510*/ 	.word	0x00013080


	//   ....[77]....
        /*0514*/ 	.word	0x00013270


	//   ....[78]....
        /*0518*/ 	.word	0x000132a0


	//   ....[79]....
        /*051c*/ 	.word	0x000132d0


	//   ....[80]....
        /*0520*/ 	.word	0x00013310


	//   ....[81]....
        /*0524*/ 	.word	0x00013340


	//   ....[82]....
        /*0528*/ 	.word	0x00013380


	//   ....[83]....
        /*052c*/ 	.word	0x00013510


	//   ....[84]....
        /*0530*/ 	.word	0x00013540


	//   ....[85]....
        /*0534*/ 	.word	0x00013570


	//   ....[86]....
        /*0538*/ 	.word	0x000135a0


	//   ....[87]....
        /*053c*/ 	.word	0x000135d0


	//   ....[88]....
        /*0540*/ 	.word	0x00013610


	//   ....[89]....
        /*0544*/ 	.word	0x000136b0


	//   ....[90]....
        /*0548*/ 	.word	0x00013740


	//   ....[91]....
        /*054c*/ 	.word	0x000137f0


	//   ....[92]....
        /*0550*/ 	.word	0x000151b0


	//   ....[93]....
        /*0554*/ 	.word	0x00017ae0


	//   ....[94]....
        /*0558*/ 	.word	0x00017b50


	//   ....[95]....
        /*055c*/ 	.word	0x00017b80


	//   ....[96]....
        /*0560*/ 	.word	0x00017bb0


	//   ....[97]....
        /*0564*/ 	.word	0x00017be0


	//   ....[98]....
        /*0568*/ 	.word	0x00017c10


	//   ....[99]....
        /*056c*/ 	.word	0x00017c40


	//   ....[100]....
        /*0570*/ 	.word	0x00017c50


	//   ....[101]....
        /*0574*/ 	.word	0x00017d90


	//   ....[102]....
        /*0578*/ 	.word	0x00017dd0


	//   ....[103]....
        /*057c*/ 	.word	0x00017e00


	//   ....[104]....
        /*0580*/ 	.word	0x00017e30


	//   ....[105]....
        /*0584*/ 	.word	0x00017e60


	//   ....[106]....
        /*0588*/ 	.word	0x00017e90


	//   ....[107]....
        /*058c*/ 	.word	0x00017f20


	//   ....[108]....
        /*0590*/ 	.word	0x00017fb0


	//   ....[109]....
        /*0594*/ 	.word	0x00018020


	//   ....[110]....
        /*0598*/ 	.word	0x000186c0


	//   ....[111]....
        /*059c*/ 	.word	0x00018d50


	//   ....[112]....
        /*05a0*/ 	.word	0x000191c0


	//----- nvinfo : EIATTR_REG_RECONFIG
	.align		4
.L_757:
        /*05a4*/ 	.byte	0x01, 0x54
	.zero		2


	//----- nvinfo : EIATTR_SYSCALL_OFFSETS
	.align		4
        /*05a8*/ 	.byte	0x04, 0x46
        /*05aa*/ 	.short	(.L_759 - .L_758)


	//   ....[0]....
.L_758:
        /*05ac*/ 	.word	0x00001af0


	//   ....[1]....
        /*05b0*/ 	.word	0x00014a60


	//   ....[2]....
        /*05b4*/ 	.word	0x00014be0


	//   ....[3]....
        /*05b8*/ 	.word	0x00014d20


	//   ....[4]....
        /*05bc*/ 	.word	0x00014e40


	//----- nvinfo : EIATTR_MBARRIER_INSTR_OFFSETS
	.align		4
.L_759:
        /*05c0*/ 	.byte	0x04, 0x39
        /*05c2*/ 	.short	(.L_761 - .L_760)


	//   ....[0]....
.L_760:
        /*05c4*/ 	.word	0x000002a0
        /*05c8*/ 	.word	0x000000ff
        /*05cc*/ 	.word	0x0002a800
        /*05d0*/ 	.short	0x0100
        /*05d2*/ 	.byte	0x08
	.zero		1


	//   ....[1]....
        /*05d4*/ 	.word	0x000002b0
        /*05d8*/ 	.word	0x000000ff
        /*05dc*/ 	.word	0x0002a820
        /*05e0*/ 	.short	0x0100
        /*05e2*/ 	.byte	0x08
	.zero		1


	//   ....[2]....
        /*05e4*/ 	.word	0x000003a0
        /*05e8*/ 	.word	0x000000ff
        /*05ec*/ 	.word	0x0002a830
        /*05f0*/ 	.short	0x0100
        /*05f2*/ 	.byte	0x08
	.zero		1


	//   ....[3]....
        /*05f4*/ 	.word	0x000003b0
        /*05f8*/ 	.word	0x000000ff
        /*05fc*/ 	.word	0x0002a840
        /*0600*/ 	.short	0x0100
        /*0602*/ 	.byte	0x08
	.zero		1


	//   ....[4]....
        /*0604*/ 	.word	0x000003c0
        /*0608*/ 	.word	0x000000ff
        /*060c*/ 	.word	0x0002a838
        /*0610*/ 	.short	0x0100
        /*0612*/ 	.byte	0x08
	.zero		1


	//   ....[5]....
        /*0614*/ 	.word	0x000003d0
        /*0618*/ 	.word	0x000000ff
        /*061c*/ 	.word	0x0002a848
        /*0620*/ 	.short	0x0100
        /*0622*/ 	.byte	0x08
	.zero		1


	//   ....[6]....
        /*0624*/ 	.word	0x00000500
        /*0628*/ 	.word	0x000000ff
        /*062c*/ 	.word	0x0002a850
        /*0630*/ 	.short	0x0100
        /*0632*/ 	.byte	0x08
	.zero		1


	//   ....[7]....
        /*0634*/ 	.word	0x00000510
        /*0638*/ 	.word	0x000000ff
        /*063c*/ 	.word	0x0002a860
        /*0640*/ 	.short	0x0100
        /*0642*/ 	.byte	0x08
	.zero		1


	//   ....[8]....
        /*0644*/ 	.word	0x00000520
        /*0648*/ 	.word	0x000000ff
        /*064c*/ 	.word	0x0002a858
        /*0650*/ 	.short	0x0100
        /*0652*/ 	.byte	0x08
	.zero		1


	//   ....[9]....
        /*0654*/ 	.word	0x00000530
        /*0658*/ 	.word	0x000000ff
        /*065c*/ 	.word	0x0002a868
        /*0660*/ 	.short	0x0100
        /*0662*/ 	.byte	0x08
	.zero		1


	//   ....[10]....
        /*0664*/ 	.word	0x00000620
        /*0668*/ 	.word	0x000000ff
        /*066c*/ 	.word	0x0002a870
        /*0670*/ 	.short	0x0100
        /*0672*/ 	.byte	0x06
	.zero		1


	//   ....[11]....
        /*0674*/ 	.word	0x00000630
        /*0678*/ 	.word	0x000000ff
        /*067c*/ 	.word	0x0002a880
        /*0680*/ 	.short	0x0100
        /*0682*/ 	.byte	0x06
	.zero		1


	//   ....[12]....
        /*0684*/ 	.word	0x00000640
        /*0688*/ 	.word	0x000000ff
        /*068c*/ 	.word	0x0002a878
        /*0690*/ 	.short	0x0100
        /*0692*/ 	.byte	0x06
	.zero		1


	//   ....[13]....
        /*0694*/ 	.word	0x00000650
        /*0698*/ 	.word	0x000000ff
        /*069c*/ 	.word	0x0002a888
        /*06a0*/ 	.short	0x0100
        /*06a2*/ 	.byte	0x06
	.zero		1


	//   ....[14]....
        /*06a4*/ 	.word	0x00000780
        /*06a8*/ 	.word	0x000000ff
        /*06ac*/ 	.word	0x0002a890
        /*06b0*/ 	.short	0x0100
        /*06b2*/ 	.byte	0x08
	.zero		1


	//   ....[15]....
        /*06b4*/ 	.word	0x00000790
        /*06b8*/ 	.word	0x000000ff
        /*06bc*/ 	.word	0x0002a8a0
        /*06c0*/ 	.short	0x0100
        /*06c2*/ 	.byte	0x08
	.zero		1


	//   ....[16]....
        /*06c4*/ 	.word	0x000007a0
        /*06c8*/ 	.word	0x000000ff
        /*06cc*/ 	.word	0x0002a898
        /*06d0*/ 	.short	0x0100
        /*06d2*/ 	.byte	0x08
	.zero		1


	//   ....[17]....
        /*06d4*/ 	.word	0x000007b0
        /*06d8*/ 	.word	0x000000ff
        /*06dc*/ 	.word	0x0002a8a8
        /*06e0*/ 	.short	0x0100
        /*06e2*/ 	.byte	0x08
	.zero		1


	//   ....[18]....
        /*06e4*/ 	.word	0x000008e0
        /*06e8*/ 	.word	0x000000ff
        /*06ec*/ 	.word	0x0002a8b0
        /*06f0*/ 	.short	0x0100
        /*06f2*/ 	.byte	0x08
	.zero		1


	//   ....[19]....
        /*06f4*/ 	.word	0x000008f0
        /*06f8*/ 	.word	0x000000ff
        /*06fc*/ 	.word	0x0002a8c0
        /*0700*/ 	.short	0x0100
        /*0702*/ 	.byte	0x08
	.zero		1


	//   ....[20]....
        /*0704*/ 	.word	0x00000900
        /*0708*/ 	.word	0x000000ff
        /*070c*/ 	.word	0x0002a8b8
        /*0710*/ 	.short	0x0100
        /*0712*/ 	.byte	0x08
	.zero		1


	//   ....[21]....
        /*0714*/ 	.word	0x00000910
        /*0718*/ 	.word	0x000000ff
        /*071c*/ 	.word	0x0002a8c8
        /*0720*/ 	.short	0x0100
        /*0722*/ 	.byte	0x08
	.zero		1


	//   ....[22]....
        /*0724*/ 	.word	0x00001e40
        /*0728*/ 	.word	0x000000ff
        /*072c*/ 	.word	0x0002a800
        /*0730*/ 	.short	0x010a
        /*0732*/ 	.byte	0x24
	.zero		1


	//   ....[23]....
        /*0734*/ 	.word	0x00001ee0
        /*0738*/ 	.word	0x00000003
        /*073c*/ 	.word	0x0002a830
        /*0740*/ 	.short	0x010a
        /*0742*/ 	.byte	0x3f
	.zero		1


	//   ....[24]....
        /*0744*/ 	.word	0x00001f40
        /*0748*/ 	.word	0x00000003
        /*074c*/ 	.word	0x0002a830
        /*0750*/ 	.short	0x010a
        /*0752*/ 	.byte	0x3f
	.zero		1


	//   ....[25]....
        /*0754*/ 	.word	0x00002760
        /*0758*/ 	.word	0x00000003
        /*075c*/ 	.word	0x00000000
        /*0760*/ 	.short	0x0101
        /*0762*/ 	.byte	0x3f
	.zero		1


	//   ....[26]....
        /*0764*/ 	.word	0x00005950
        /*0768*/ 	.word	0x000000ff
        /*076c*/ 	.word	0x0002a830
        /*0770*/ 	.short	0x010a
        /*0772*/ 	.byte	0x06
	.zero		1


	//   ....[27]....
        /*0774*/ 	.word	0x00005990
        /*0778*/ 	.word	0x000000ff
        /*077c*/ 	.word	0x0002a830
        /*0780*/ 	.short	0x010a
        /*0782*/ 	.byte	0x06
	.zero		1


	//   ....[28]....
        /*0784*/ 	.word	0x00005c30
        /*0788*/ 	.word	0x000000ff
        /*078c*/ 	.word	0x0002a850
        /*0790*/ 	.short	0x010a
        /*0792*/ 	.byte	0x06
	.zero		1


	//   ....[29]....
        /*0794*/ 	.word	0x00005c70
        /*0798*/ 	.word	0x000000ff
        /*079c*/ 	.word	0x0002a850
        /*07a0*/ 	.short	0x010a
        /*07a2*/ 	.byte	0x06
	.zero		1


	//   ....[30]....
        /*07a4*/ 	.word	0x00006730
        /*07a8*/ 	.word	0x0000007f
        /*07ac*/ 	.word	0x00000000
        /*07b0*/ 	.short	0x0101
        /*07b2*/ 	.byte	0x3f
	.zero		1


	//   ....[31]....
        /*07b4*/ 	.word	0x00008940
        /*07b8*/ 	.word	0x000000ff
        /*07bc*/ 	.word	0x00000000
        /*07c0*/ 	.short	0x0101
        /*07c2*/ 	.byte	0x06
	.zero		1


	//   ....[32]....
        /*07c4*/ 	.word	0x00009420
        /*07c8*/ 	.word	0x000000ff
        /*07cc*/ 	.word	0x0002a830
        /*07d0*/ 	.short	0x010a
        /*07d2*/ 	.byte	0x06
	.zero		1


	//   ....[33]....
        /*07d4*/ 	.word	0x00009460
        /*07d8*/ 	.word	0x000000ff
        /*07dc*/ 	.word	0x0002a830
        /*07e0*/ 	.short	0x010a
        /*07e2*/ 	.byte	0x06
	.zero		1


	//   ....[34]....
        /*07e4*/ 	.word	0x00009730
        /*07e8*/ 	.word	0x000000ff
        /*07ec*/ 	.word	0x0002a850
        /*07f0*/ 	.short	0x010a
        /*07f2*/ 	.byte	0x06
	.zero		1


	//   ....[35]....
        /*07f4*/ 	.word	0x00009770
        /*07f8*/ 	.word	0x000000ff
        /*07fc*/ 	.word	0x0002a850
        /*0800*/ 	.short	0x010a
        /*0802*/ 	.byte	0x06
	.zero		1


	//   ....[36]....
        /*0804*/ 	.word	0x0000b0e0
        /*0808*/ 	.word	0x00000004
        /*080c*/ 	.word	0x00000000
        /*0810*/ 	.short	0x0101
        /*0812*/ 	.byte	0x3f
	.zero		1


	//   ....[37]....
        /*0814*/ 	.word	0x0000b420
        /*0818*/ 	.word	0x000000ff
        /*081c*/ 	.word	0x00000000
        /*0820*/ 	.short	0x0101
        /*0822*/ 	.byte	0x06
	.zero		1


	//   ....[38]....
        /*0824*/ 	.word	0x0000bd50
        /*0828*/ 	.word	0x000000ff
        /*082c*/ 	.word	0x0002a830
        /*0830*/ 	.short	0x010a
        /*0832*/ 	.byte	0x06
	.zero		1


	//   ....[39]....
        /*0834*/ 	.word	0x0000bd90
        /*0838*/ 	.word	0x000000ff
        /*083c*/ 	.word	0x0002a830
        /*0840*/ 	.short	0x010a
        /*0842*/ 	.byte	0x06
	.zero		1


	//   ....[40]....
        /*0844*/ 	.word	0x0000c060
        /*0848*/ 	.word	0x000000ff
        /*084c*/ 	.word	0x0002a850
        /*0850*/ 	.short	0x010a
        /*0852*/ 	.byte	0x06
	.zero		1


	//   ....[41]....
        /*0854*/ 	.word	0x0000c0a0
        /*0858*/ 	.word	0x000000ff
        /*085c*/ 	.word	0x0002a850
        /*0860*/ 	.short	0x010a
        /*0862*/ 	.byte	0x06
	.zero		1


	//   ....[42]....
        /*0864*/ 	.word	0x0000cb40
        /*0868*/ 	.word	0x00000080
        /*086c*/ 	.word	0x00000000
        /*0870*/ 	.short	0x0101
        /*0872*/ 	.byte	0x3f
	.zero		1


	//   ....[43]....
        /*0874*/ 	.word	0x0000ed50
        /*0878*/ 	.word	0x000000ff
        /*087c*/ 	.word	0x00000000
        /*0880*/ 	.short	0x0101
        /*0882*/ 	.byte	0x06
	.zero		1


	//   ....[44]....
        /*0884*/ 	.word	0x0000f540
        /*0888*/ 	.word	0x000000ff
        /*088c*/ 	.word	0x0002a850
        /*0890*/ 	.short	0x010a
        /*0892*/ 	.byte	0x09
	.zero		1


	//   ....[45]....
        /*0894*/ 	.word	0x0000f580
        /*0898*/ 	.word	0x000000ff
        /*089c*/ 	.word	0x0002a850
        /*08a0*/ 	.short	0x010a
        /*08a2*/ 	.byte	0x09
	.zero		1


	//   ....[46]....
        /*08a4*/ 	.word	0x0000fc60
        /*08a8*/ 	.word	0x000000ff
        /*08ac*/ 	.word	0x00000000
        /*08b0*/ 	.short	0x0101
        /*08b2*/ 	.byte	0x04
	.zero		1


	//   ....[47]....
        /*08b4*/ 	.word	0x00011e70
        /*08b8*/ 	.word	0x00000003
        /*08bc*/ 	.word	0x00000000
        /*08c0*/ 	.short	0x0101
        /*08c2*/ 	.byte	0x3f
	.zero		1


	//   ....[48]....
        /*08c4*/ 	.word	0x000153d0
        /*08c8*/ 	.word	0x00000002
        /*08cc*/ 	.word	0x0002a880
        /*08d0*/ 	.short	0x010a
        /*08d2*/ 	.byte	0x3f
	.zero		1


	//   ....[49]....
        /*08d4*/ 	.word	0x00015620
        /*08d8*/ 	.word	0x00000002
        /*08dc*/ 	.word	0x0002a840
        /*08e0*/ 	.short	0x010a
        /*08e2*/ 	.byte	0x3f
	.zero		1


	//   ....[50]....
        /*08e4*/ 	.word	0x00015ab0
        /*08e8*/ 	.word	0x000000ff
        /*08ec*/ 	.word	0x0002a820
        /*08f0*/ 	.short	0x010a
        /*08f2*/ 	.byte	0x29
	.zero		1


	//   ....[51]....
        /*08f4*/ 	.word	0x00015d70
        /*08f8*/ 	.word	0x00000006
        /*08fc*/ 	.word	0x0002a880
        /*0900*/ 	.short	0x010a
        /*0902*/ 	.byte	0x3f
	.zero		1


	//   ....[52]....
        /*0904*/ 	.word	0x000161d0
        /*0908*/ 	.word	0x00000006
        /*090c*/ 	.word	0x0002a840
        /*0910*/ 	.short	0x010a
        /*0912*/ 	.byte	0x3f
	.zero		1


	//   ....[53]....
        /*0914*/ 	.word	0x00016680
        /*0918*/ 	.word	0x0000000d
        /*091c*/ 	.word	0x0002a870
        /*0920*/ 	.short	0x010a
        /*0922*/ 	.byte	0x3f
	.zero		1


	//   ....[54]....
        /*0924*/ 	.word	0x000166f0
        /*0928*/ 	.word	0x0000000d
        /*092c*/ 	.word	0x0002a860
        /*0930*/ 	.short	0x010a
        /*0932*/ 	.byte	0x3f
	.zero		1


	//   ....[55]....
        /*0934*/ 	.word	0x00016e60
        /*0938*/ 	.word	0x0000000d
        /*093c*/ 	.word	0x0002a850
        /*0940*/ 	.short	0x0101
        /*0942*/ 	.byte	0x3f
	.zero		1


	//   ....[56]....
        /*0944*/ 	.word	0x00016eb0
        /*0948*/ 	.word	0x0000000d
        /*094c*/ 	.word	0x00000000
        /*0950*/ 	.short	0x0101
        /*0952*/ 	.byte	0x3f
	.zero		1


	//   ....[57]....
        /*0954*/ 	.word	0x000170a0
        /*0958*/ 	.word	0x00000002
        /*095c*/ 	.word	0x0002a870
        /*0960*/ 	.short	0x010a
        /*0962*/ 	.byte	0x3f
	.zero		1


	//   ....[58]....
        /*0964*/ 	.word	0x00017100
        /*0968*/ 	.word	0x00000002
        /*096c*/ 	.word	0x0002a860
        /*0970*/ 	.short	0x010a
        /*0972*/ 	.byte	0x3f
	.zero		1


	//   ....[59]....
        /*0974*/ 	.word	0x00017870
        /*0978*/ 	.word	0x00000002
        /*097c*/ 	.word	0x0002a850
        /*0980*/ 	.short	0x0101
        /*0982*/ 	.byte	0x3f
	.zero		1


	//   ....[60]....
        /*0984*/ 	.word	0x00017900
        /*0988*/ 	.word	0x00000002
        /*098c*/ 	.word	0x00000000
        /*0990*/ 	.short	0x0101
        /*0992*/ 	.byte	0x3f
	.zero		1


	//   ....[61]....
        /*0994*/ 	.word	0x00018640
        /*0998*/ 	.word	0x00000003
        /*099c*/ 	.word	0x0002a820
        /*09a0*/ 	.short	0x010a
        /*09a2*/ 	.byte	0x3f
	.zero		1


	//   ....[62]....
        /*09a4*/ 	.word	0x000187e0
        /*09a8*/ 	.word	0x00000007
        /*09ac*/ 	.word	0x00000000
        /*09b0*/ 	.short	0x010a
        /*09b2*/ 	.byte	0x3f
	.zero		1


	//   ....[63]....
        /*09b4*/ 	.word	0x00018850
        /*09b8*/ 	.word	0x00000005
        /*09bc*/ 	.word	0x00000000
        /*09c0*/ 	.short	0x010a
        /*09c2*/ 	.byte	0x3f
	.zero		1


	//   ....[64]....
        /*09c4*/ 	.word	0x000188a0
        /*09c8*/ 	.word	0x00000005
        /*09cc*/ 	.word	0x0002a860
        /*09d0*/ 	.short	0x010a
        /*09d2*/ 	.byte	0x3f
	.zero		1


	//   ....[65]....
        /*09d4*/ 	.word	0x000188f0
        /*09d8*/ 	.word	0x00000003
        /*09dc*/ 	.word	0x0002a860
        /*09e0*/ 	.short	0x010a
        /*09e2*/ 	.byte	0x3f
	.zero		1


	//   ....[66]....
        /*09e4*/ 	.word	0x00018930
        /*09e8*/ 	.word	0x00000005
        /*09ec*/ 	.word	0x0002a880
        /*09f0*/ 	.short	0x010a
        /*09f2*/ 	.byte	0x3f
	.zero		1


	//   ....[67]....
        /*09f4*/ 	.word	0x00018950
        /*09f8*/ 	.word	0x00000003
        /*09fc*/ 	.word	0x0002a880
        /*0a00*/ 	.short	0x010a
        /*0a02*/ 	.byte	0x3f
	.zero		1


	//   ....[68]....
        /*0a04*/ 	.word	0x000189c0
        /*0a08*/ 	.word	0x00000003
        /*0a0c*/ 	.word	0x0002a800
        /*0a10*/ 	.short	0x010a
        /*0a12*/ 	.byte	0x3f
	.zero		1


	//   ....[69]....
        /*0a14*/ 	.word	0x00018a10
        /*0a18*/ 	.word	0x00000003
        /*0a1c*/ 	.word	0x0002a830
        /*0a20*/ 	.short	0x010a
        /*0a22*/ 	.byte	0x3f
	.zero		1


	//   ....[70]....
        /*0a24*/ 	.word	0x00018a70
        /*0a28*/ 	.word	0x0000000f
        /*0a2c*/ 	.word	0x0002a830
        /*0a30*/ 	.short	0x010a
        /*0a32*/ 	.byte	0x3f
	.zero		1


	//   ....[71]....
        /*0a34*/ 	.word	0x00018ad0
        /*0a38*/ 	.word	0x0000000f
        /*0a3c*/ 	.word	0x0002a850
        /*0a40*/ 	.short	0x010a
        /*0a42*/ 	.byte	0x3f
	.zero		1


	//   ....[72]....
        /*0a44*/ 	.word	0x00018b30
        /*0a48*/ 	.word	0x00000007
        /*0a4c*/ 	.word	0x0002a830
        /*0a50*/ 	.short	0x010a
        /*0a52*/ 	.byte	0x3f
	.zero		1


	//   ....[73]....
        /*0a54*/ 	.word	0x00018b90
        /*0a58*/ 	.word	0x00000007
        /*0a5c*/ 	.word	0x0002a850
        /*0a60*/ 	.short	0x010a
        /*0a62*/ 	.byte	0x3f
	.zero		1


	//   ....[74]....
        /*0a64*/ 	.word	0x00018bf0
        /*0a68*/ 	.word	0x00000007
        /*0a6c*/ 	.word	0x0002a830
        /*0a70*/ 	.short	0x010a
        /*0a72*/ 	.byte	0x3f
	.zero		1


	//   ....[75]....
        /*0a74*/ 	.word	0x00018c50
        /*0a78*/ 	.word	0x00000007
        /*0a7c*/ 	.word	0x0002a850
        /*0a80*/ 	.short	0x010a
        /*0a82*/ 	.byte	0x3f
	.zero		1


	//   ....[76]....
        /*0a84*/ 	.word	0x00018cb0
        /*0a88*/ 	.word	0x00000003
        /*0a8c*/ 	.word	0x0002a850
        /*0a90*/ 	.short	0x010a
        /*0a92*/ 	.byte	0x3f
	.zero		1


	//   ....[77]....
        /*0a94*/ 	.word	0x00018e00
        /*0a98*/ 	.word	0x00000002
        /*0a9c*/ 	.word	0x0002a880
        /*0aa0*/ 	.short	0x010a
        /*0aa2*/ 	.byte	0x3f
	.zero		1


	//   ....[78]....
        /*0aa4*/ 	.word	0x00018e50
        /*0aa8*/ 	.word	0x00000002
        /*0aac*/ 	.word	0x0002a840
        /*0ab0*/ 	.short	0x010a
        /*0ab2*/ 	.byte	0x3f
	.zero		1


	//   ....[79]....
        /*0ab4*/ 	.word	0x00018eb0
        /*0ab8*/ 	.word	0x00000003
        /*0abc*/ 	.word	0x0002a820
        /*0ac0*/ 	.short	0x010a
        /*0ac2*/ 	.byte	0x3f
	.zero		1


	//   ....[80]....
        /*0ac4*/ 	.word	0x00018f00
        /*0ac8*/ 	.word	0x00000006
        /*0acc*/ 	.word	0x0002a880
        /*0ad0*/ 	.short	0x010a
        /*0ad2*/ 	.byte	0x3f
	.zero		1


	//   ....[81]....
        /*0ad4*/ 	.word	0x00018f50
        /*0ad8*/ 	.word	0x00000006
        /*0adc*/ 	.word	0x0002a840
        /*0ae0*/ 	.short	0x010a
        /*0ae2*/ 	.byte	0x3f
	.zero		1


	//   ....[82]....
        /*0ae4*/ 	.word	0x00018fa0
        /*0ae8*/ 	.word	0x0000000d
        /*0aec*/ 	.word	0x0002a870
        /*0af0*/ 	.short	0x010a
        /*0af2*/ 	.byte	0x3f
	.zero		1


	//   ....[83]....
        /*0af4*/ 	.word	0x00018ff0
        /*0af8*/ 	.word	0x0000000d
        /*0afc*/ 	.word	0x0002a860
        /*0b00*/ 	.short	0x010a
        /*0b02*/ 	.byte	0x3f
	.zero		1


	//   ....[84]....
        /*0b04*/ 	.word	0x00019040
        /*0b08*/ 	.word	0x00000002
        /*0b0c*/ 	.word	0x0002a870
        /*0b10*/ 	.short	0x010a
        /*0b12*/ 	.byte	0x3f
	.zero		1


	//   ....[85]....
        /*0b14*/ 	.word	0x00019090
        /*0b18*/ 	.word	0x00000002
        /*0b1c*/ 	.word	0x0002a860
        /*0b20*/ 	.short	0x010a
        /*0b22*/ 	.byte	0x3f
	.zero		1


	//   ....[86]....
        /*0b24*/ 	.word	0x000190e0
        /*0b28*/ 	.word	0x00000003
        /*0b2c*/ 	.word	0x0002a820
        /*0b30*/ 	.short	0x010a
        /*0b32*/ 	.byte	0x3f
	.zero		1


	//   ....[87]....
        /*0b34*/ 	.word	0x00019280
        /*0b38*/ 	.word	0x00000007
        /*0b3c*/ 	.word	0x00000000
        /*0b40*/ 	.short	0x010a
        /*0b42*/ 	.byte	0x3f
	.zero		1


	//   ....[88]....
        /*0b44*/ 	.word	0x000192d0
        /*0b48*/ 	.word	0x00000005
        /*0b4c*/ 	.word	0x00000000
        /*0b50*/ 	.short	0x010a
        /*0b52*/ 	.byte	0x3f
	.zero		1


	//   ....[89]....
        /*0b54*/ 	.word	0x00019320
        /*0b58*/ 	.word	0x00000005
        /*0b5c*/ 	.word	0x0002a860
        /*0b60*/ 	.short	0x010a
        /*0b62*/ 	.byte	0x3f
	.zero		1


	//   ....[90]....
        /*0b64*/ 	.word	0x00019370
        /*0b68*/ 	.word	0x00000003
        /*0b6c*/ 	.word	0x0002a860
        /*0b70*/ 	.short	0x010a
        /*0b72*/ 	.byte	0x3f
	.zero		1


	//   ....[91]....
        /*0b74*/ 	.word	0x000193c0
        /*0b78*/ 	.word	0x00000005
        /*0b7c*/ 	.word	0x0002a880
        /*0b80*/ 	.short	0x010a
        /*0b82*/ 	.byte	0x3f
	.zero		1


	//----- nvinfo : EIATTR_NUM_MBARRIERS
	.align		4
.L_761:
        /*0b84*/ 	.byte	0x03, 0x38
        /*0b86*/ 	.short	0x0016


	//----- nvinfo : EIATTR_EXIT_INSTR_OFFSETS
	.align		4
        /*0b88*/ 	.byte	0x04, 0x1c
        /*0b8a*/ 	.short	(.L_763 - .L_762)


	//   ....[0]....
.L_762:
        /*0b8c*/ 	.word	0x00000ab0


	//   ....[1]....
        /*0b90*/ 	.word	0x00013020


	//   ....[2]....
        /*0b94*/ 	.word	0x000189a0


	//----- nvinfo : EIATTR_MAX_THREADS
	.align		4
.L_763:
        /*0b98*/ 	.byte	0x04, 0x05
        /*0b9a*/ 	.short	(.L_765 - .L_764)
.L_764:
        /*0b9c*/ 	.word	0x00000180
        /*0ba0*/ 	.word	0x00000001
        /*0ba4*/ 	.word	0x00000001


	//----- nvinfo : EIATTR_CRS_STACK_SIZE
	.align		4
.L_765:
        /*0ba8*/ 	.byte	0x04, 0x1e
        /*0baa*/ 	.short	(.L_767 - .L_766)
.L_766:
        /*0bac*/ 	.word	0x00000000


	//----- nvinfo : EIATTR_CBANK_PARAM_SIZE
	.align		4
.L_767:
        /*0bb0*/ 	.byte	0x03, 0x19
        /*0bb2*/ 	.short	0x0a70


	//----- nvinfo : EIATTR_PARAM_CBANK
	.align		4
        /*0bb4*/ 	.byte	0x04, 0x0a
        /*0bb6*/ 	.short	(.L_769 - .L_768)
	.align		4
.L_768:
        /*0bb8*/ 	.word	index@(.nv.constant0._ZN7cutlass13device_kernelIN5flash11enable_sm90INS1_16FlashAttnFwdSm90INS1_25CollectiveMainloopFwdSm90ILi2EN4cute5tupleIJNS5_1CILi1EEES8_S8_EEENS6_IJNS7_ILi128EEESA_NS7_ILi192EEEEEELi192ENS_12float_e4m3_tEfNS_4arch4Sm90ELb0ELb1ELb1ELb1ELb0ELb0ELb0ELb1ELb1ELb0ELb0ELb0EEENS1_21CollectiveEpilogueFwdINS6_IJSA_SB_SA_EEES9_NS_10bfloat16_tESF_Li256ELb1ELb0ELb0ELb1EEENS1_36VarlenDynamicPersistentTileSchedulerILi128ELi128ELi256ELi128ELb0ELb0ELb1ELb1ELb0ELb1EEEEEEEEEvNT_6ParamsE)
        /*0bbc*/ 	.short	0x0210
        /*0bbe*/ 	.short	0x0a70


	//----- nvinfo : EIATTR_SW_WAR
	.align		4
.L_769:
        /*0bc0*/ 	.byte	0x04, 0x36
        /*0bc2*/ 	.short	(.L_771 - .L_770)
.L_770:
        /*0bc4*/ 	.word	0x00000008
.L_771:


//--------------------- .nv.info._ZN7cutlass13device_kernelIN5flash11enable_sm90INS1_16FlashAttnFwdSm90INS1_25CollectiveMainloopFwdSm90ILi2EN4cute5tupleIJNS5_1CILi1EEES8_S8_EEENS6_IJNS7_ILi128EEESA_NS7_ILi192EEEEEELi192ENS_12float_e4m3_tEfNS_4arch4Sm90ELb0ELb1ELb1ELb1ELb0ELb1ELb0ELb1ELb1ELb0ELb0ELb0EEENS1_21CollectiveEpilogueFwdINS6_IJSA_SB_SA_EEES9_NS_10bfloat16_tESF_Li256ELb1ELb0ELb0ELb1EEENS1_36VarlenDynamicPersistentTileSchedulerILi128ELi128ELi256ELi128ELb0ELb0ELb1ELb1ELb0ELb1EEEEEEEEEvNT_6ParamsE --------------------------
	.section	.nv.info._ZN7cutlass13device_kernelIN5flash11enable_sm90INS1_16FlashAttnFwdSm90INS1_25CollectiveMainloopFwdSm90ILi2EN4cute5tupleIJNS5_1CILi1EEES8_S8_EEENS6_IJNS7_ILi128EEESA_NS7_ILi192EEEEEELi192ENS_12float_e4m3_tEfNS_4arch4Sm90ELb0ELb1ELb1ELb1ELb0ELb1ELb0ELb1ELb1ELb0ELb0ELb0EEENS1_21CollectiveEpilogueFwdINS6_IJSA_SB_SA_EEES9_NS_10bfloat16_tESF_Li256ELb1ELb0ELb0ELb1EEENS1_36VarlenDynamicPersistentTileSchedulerILi128ELi128ELi256ELi128ELb0ELb0ELb1ELb1ELb0ELb1EEEEEEEEEvNT_6ParamsE,"",@"SHT_CUDA_INFO"
	.sectionflags	@""
	.align	4


	//----- nvinfo : EIATTR_CUDA_API_VERSION
	.align		4
        /*0000*/ 	.byte	0x04, 0x37
        /*0002*/ 	.short	(.L_773 - .L_772)
.L_772:
        /*0004*/ 	.word	0x00000082


	//----- nvinfo : EIATTR_KPARAM_INFO
	.align		4
.L_773:
        /*0008*/ 	.byte	0x04, 0x17
        /*000a*/ 	.short	(.L_775 - .L_774)
.L_774:
        /*000c*/ 	.word	0x00000000
        /*0010*/ 	.short	0x0000
        /*0012*/ 	.short	0x0070
        /*0014*/ 	.byte	0x00, 0xf0, 0x01, 0x28


	//----- nvinfo : EIATTR_SPARSE_MMA_MASK
	.align		4
.L_775:
        /*0018*/ 	.byte	0x03, 0x50
        /*001a*/ 	.short	0x0000


	//----- nvinfo : EIATTR_MAXREG_COUNT
	.align		4
        /*001c*/ 	.byte	0x03, 0x1b
        /*001e*/ 	.short	0x00a8


	//----- nvinfo : EIATTR_NUM_BARRIERS
	.align		4
        /*0020*/ 	.byte	0x02, 0x4c
        /*0022*/ 	.byte	0x10
	.zero		1


	//----- nvinfo : EIATTR_EXTERNS
	.align		4
        /*0024*/ 	.byte	0x04, 0x0f
        /*0026*/ 	.short	(.L_777 - .L_776)


	//   ....[0]....
	.align		4
.L_776:
        /*0028*/ 	.word	index@(__assertfail)


	//----- nvinfo : EIATTR_ANNOTATIONS
	.align		4
.L_777:
        /*002c*/ 	.byte	0x04, 0x55
        /*002e*/ 	.short	(.L_779 - .L_778)


	//   ....[0]....
.L_778:
        /* <DEDUP_REMOVED lines=54> */


	//----- nvinfo : EIATTR_MERCURY_ISA_VERSION
	.align		4
.L_779:
        /*0378*/ 	.byte	0x03, 0x5f
        /*037a*/ 	.short	0x0101


	//----- nvinfo : EIATTR_UNUSED_LOAD_BYTE_OFFSET
	.align		4
        /*037c*/ 	.byte	0x04, 0x44
        /*037e*/ 	.short	(.L_781 - .L_780)


	//   ....[0]....
.L_780:
        /*0380*/ 	.word	0x00000b00
        /*0384*/ 	.word	0x0000fff0


	//   ....[1]....
        /*0388*/ 	.word	0x0001fb50
        /*038c*/ 	.word	0x0000fff0


	//----- nvinfo : EIATTR_INT_WARP_WIDE_INSTR_OFFSETS
	.align		4
.L_781:
        /*0390*/ 	.byte	0x04, 0x31
        /*0392*/ 	.short	(.L_783 - .L_782)


	//   ....[0]....
.L_782:
        /*0394*/ 	.word	0x000001c0


	//   ....[1]....
        /*0398*/ 	.word	0x00000200


	//   ....[2]....
        /*039c*/ 	.word	0x00000270


	//   ....[3]....
        /*03a0*/ 	.word	0x00025a90


	//   ....[4]....
        /*03a4*/ 	.word	0x00025af0


	//   ....[5]....
        /*03a8*/ 	.word	0x00026190


	//   ....[6]....
        /*03ac*/ 	.word	0x000261c0


	//   ....[7]....
        /*03b0*/ 	.word	0x00026360


	//   ....[8]....
        /*03b4*/ 	.word	0x00026420


	//   ....[9]....
        /*03b8*/ 	.word	0x000286b0


	//   ....[10]....
        /*03bc*/ 	.word	0x00028710


	//----- nvinfo : EIATTR_COOP_GROUP_MASK_REGIDS
	.align		4
.L_783:
        /*03c0*/ 	.byte	0x04, 0x29
        /*03c2*/ 	.short	(.L_785 - .L_784)


	//   ....[0]....
.L_784:
        /*03c4*/ 	.word	0xffffffff


	//   ....[1]....
        /*03c8*/ 	.word	0xffffffff


	//   ....[2]....
        /*03cc*/ 	.word	0xffffffff


	//   ....[3]....
        /*03d0*/ 	.word	0xffffffff


	//   ....[4]....
        /*03d4*/ 	.word	0xffffffff


	//   ....[5]....
        /*03d8*/ 	.word	0xffffffff


	//   ....[6]....
        /*03dc*/ 	.word	0xffffffff


	//   ....[7]....
        /*03e0*/ 	.word	0xffffffff


	//   ....[8]....
        /*03e4*/ 	.word	0xffffffff


	//   ....[9]....
        /*03e8*/ 	.word	0xffffffff


	//   ....[10]....
        /*03ec*/ 	.word	0xffffffff


	//   ....[11]....
        /*03f0*/ 	.word	0xffffffff


	//   ....[12]....
        /*03f4*/ 	.word	0xffffffff


	//   ....[13]....
        /*03f8*/ 	.word	0xffffffff


	//   ....[14]....
        /*03fc*/ 	.word	0xffffffff


	//   ....[15]....
        /*0400*/ 	.word	0xffffffff


	//   ....[16]....
        /*0404*/ 	.word	0xffffffff


	//   ....[17]....
        /*0408*/ 	.word	0xffffffff


	//   ....[18]....
        /*040c*/ 	.word	0xffffffff


	//   ....[19]....
        /*0410*/ 	.word	0xffffffff


	//   ....[20]....
        /*0414*/ 	.word	0xffffffff


	//   ....[21]....
        /*0418*/ 	.word	0xffffffff


	//   ....[22]....
        /*041c*/ 	.word	0xffffffff


	//   ....[23]....
        /*0420*/ 	.word	0xffffffff


	//   ....[24]....
        /*0424*/ 	.word	0xffffffff


	//   ....[25]....
        /*0428*/ 	.word	0xffffffff


	//   ....[26]....
        /*042c*/ 	.word	0xffffffff


	//   ....[27]....
        /*0430*/ 	.word	0xffffffff


	//   ....[28]....
        /*0434*/ 	.word	0xffffffff


	//   ....[29]....
        /*0438*/ 	.word	0xffffffff


	//   ....[30]....
        /*043c*/ 	.word	0xffffffff


	//   ....[31]....
        /*0440*/ 	.word	0xffffffff


	//   ....[32]....
        /*0444*/ 	.word	0xffffffff


	//   ....[33]....
        /*0448*/ 	.word	0xffffffff


	//   ....[34]....
        /*044c*/ 	.word	0xffffffff


	//   ....[35]....
        /*0450*/ 	.word	0xffffffff


	//   ....[36]....
        /*0454*/ 	.word	0xffffffff


	//   ....[37]....
        /*0458*/ 	.word	0xffffffff


	//   ....[38]....
        /*045c*/ 	.word	0xffffffff


	//   ....[39]....
        /*0460*/ 	.word	0xffffffff


	//   ....[40]....
        /*0464*/ 	.word	0xffffffff


	//   ....[41]....
        /*0468*/ 	.word	0xffffffff


	//   ....[42]....
        /*046c*/ 	.word	0xffffffff


	//   ....[43]....
        /*0470*/ 	.word	0xffffffff


	//   ....[44]....
        /*0474*/ 	.word	0xffffffff


	//   ....[45]....
        /*0478*/ 	.word	0xffffffff


	//   ....[46]....
        /*047c*/ 	.word	0xffffffff


	//   ....[47]....
        /*0480*/ 	.word	0xffffffff


	//   ....[48]....
        /*0484*/ 	.word	0xffffffff


	//   ....[49]....
        /*0488*/ 	.word	0xffffffff


	//   ....[50]....
        /*048c*/ 	.word	0xffffffff


	//   ....[51]....
        /*0490*/ 	.word	0xffffffff


	//   ....[52]....
        /*0494*/ 	.word	0xffffffff


	//   ....[53]....
        /*0498*/ 	.word	0xffffffff


	//   ....[54]....
        /*049c*/ 	.word	0xffffffff


	//   ....[55]....
        /*04a0*/ 	.word	0xffffffff


	//   ....[56]....
        /*04a4*/ 	.word	0xffffffff


	//   ....[57]....
        /*04a8*/ 	.word	0xffffffff


	//   ....[58]....
        /*04ac*/ 	.word	0xffffffff


	//   ....[59]....
        /*04b0*/ 	.word	0xffffffff


	//   ....[60]....
        /*04b4*/ 	.word	0xffffffff


	//   ....[61]....
        /*04b8*/ 	.word	0xffffffff


	//   ....[62]....
        /*04bc*/ 	.word	0xffffffff


	//   ....[63]....
        /*04c0*/ 	.word	0xffffffff


	//   ....[64]....
        /*04c4*/ 	.word	0xffffffff


	//   ....[65]....
        /*04c8*/ 	.word	0xffffffff


	//   ....[66]....
        /*04cc*/ 	.word	0xffffffff


	//   ....[67]....
        /*04d0*/ 	.word	0xffffffff


	//   ....[68]....
        /*04d4*/ 	.word	0xffffffff


	//   ....[69]....
        /*04d8*/ 	.word	0xffffffff


	//   ....[70]....
        /*04dc*/ 	.word	0xffffffff


	//   ....[71]....
        /*04e0*/ 	.word	0xffffffff


	//   ....[72]....
        /*04e4*/ 	.word	0xffffffff


	//   ....[73]....
        /*04e8*/ 	.word	0xffffffff


	//   ....[74]....
        /*04ec*/ 	.word	0xffffffff


	//   ....[75]....
        /*04f0*/ 	.word	0xffffffff


	//   ....[76]....
        /*04f4*/ 	.word	0xffffffff


	//   ....[77]....
        /*04f8*/ 	.word	0xffffffff


	//   ....[78]....
        /*04fc*/ 	.word	0xffffffff


	//   ....[79]....
        /*0500*/ 	.word	0xffffffff


	//   ....[80]....
        /*0504*/ 	.word	0xffffffff


	//   ....[81]....
        /*0508*/ 	.word	0xffffffff


	//   ....[82]....
        /*050c*/ 	.word	0xffffffff


	//   ....[83]....
        /*0510*/ 	.word	0xffffffff


	//   ....[84]....
        /*0514*/ 	.word	0xffffffff


	//   ....[85]....
        /*0518*/ 	.word	0xffffffff


	//   ....[86]....
        /*051c*/ 	.word	0xffffffff


	//   ....[87]....
        /*0520*/ 	.word	0xffffffff


	//   ....[88]....
        /*0524*/ 	.word	0xffffffff


	//   ....[89]....
        /*0528*/ 	.word	0xffffffff


	//   ....[90]....
        /*052c*/ 	.word	0xffffffff


	//   ....[91]....
        /*0530*/ 	.word	0xffffffff


	//   ....[92]....
        /*0534*/ 	.word	0xffffffff


	//   ....[93]....
        /*0538*/ 	.word	0xffffffff


	//   ....[94]....
        /*053c*/ 	.word	0xffffffff


	//   ....[95]....
        /*0540*/ 	.word	0xffffffff


	//   ....[96]....
        /*0544*/ 	.word	0xffffffff


	//   ....[97]....
        /*0548*/ 	.word	0xffffffff


	//   ....[98]....
        /*054c*/ 	.word	0xffffffff


	//   ....[99]....
        /*0550*/ 	.word	0xffffffff


	//   ....[100]....
        /*0554*/ 	.word	0xffffffff


	//   ....[101]....
        /*0558*/ 	.word	0xffffffff


	//   ....[102]....
        /*055c*/ 	.word	0xffffffff


	//   ....[103]....
        /*0560*/ 	.word	0xffffffff


	//   ....[104]....
        /*0564*/ 	.word	0xffffffff


	//   ....[105]....
        /*0568*/ 	.word	0xffffffff


	//   ....[106]....
        /*056c*/ 	.word	0xffffffff


	//   ....[107]....
        /*0570*/ 	.word	0xffffffff


	//   ....[108]....
        /*0574*/ 	.word	0xffffffff


	//   ....[109]....
        /*0578*/ 	.word	0xffffffff


	//   ....[110]....
        /*057c*/ 	.word	0xffffffff


	//   ....[111]....
        /*0580*/ 	.word	0xffffffff


	//   ....[112]....
        /*0584*/ 	.word	0x0500000f


	//   ....[113]....
        /*0588*/ 	.word	0x0500000f


	//   ....[114]....
        /*058c*/ 	.word	0x0500000f


	//   ....[115]....
        /*0590*/ 	.word	0x0500000f


	//   ....[116]....
        /*0594*/ 	.word	0x0500000f


	//   ....[117]....
        /*0598*/ 	.word	0x0500000f


	//   ....[118]....
        /*059c*/ 	.word	0x0500000f


	//   ....[119]....
        /*05a0*/ 	.word	0x0500000f


	//   ....[120]....
        /*05a4*/ 	.word	0x0500000f


	//   ....[121]....
        /*05a8*/ 	.word	0x0500000f


	//   ....[122]....
        /*05ac*/ 	.word	0x0500000f


	//   ....[123]....
        /*05b0*/ 	.word	0x0500000f


	//   ....[124]....
        /*05b4*/ 	.word	0x0500000f


	//   ....[125]....
        /*05b8*/ 	.word	0x0500000f


	//   ....[126]....
        /*05bc*/ 	.word	0x0500000f


	//   ....[127]....
        /*05c0*/ 	.word	0x0500000f


	//   ....[128]....
        /*05c4*/ 	.word	0x0500000f


	//   ....[129]....
        /*05c8*/ 	.word	0x0500000f


	//   ....[130]....
        /*05cc*/ 	.word	0x0500000f


	//   ....[131]....
        /*05d0*/ 	.word	0x0500000f


	//   ....[132]....
        /*05d4*/ 	.word	0x0500000f


	//   ....[133]....
        /*05d8*/ 	.word	0x0500000f


	//   ....[134]....
        /*05dc*/ 	.word	0x0500000f


	//   ....[135]....
        /*05e0*/ 	.word	0x0500000f


	//   ....[136]....
        /*05e4*/ 	.word	0x0500000f


	//   ....[137]....
        /*05e8*/ 	.word	0x0500000f


	//   ....[138]....
        /*05ec*/ 	.word	0x0500000f


	//   ....[139]....
        /*05f0*/ 	.word	0x0500000f


	//   ....[140]....
        /*05f4*/ 	.word	0x0500000f


	//   ....[141]....
        /*05f8*/ 	.word	0x0500000f


	//   ....[142]....
        /*05fc*/ 	.word	0x0500000f


	//   ....[143]....
        /*0600*/ 	.word	0x0500000f


	//   ....[144]....
        /*0604*/ 	.word	0x0500000f


	//   ....[145]....
        /*0608*/ 	.word	0x0500000f


	//   ....[146]....
        /*060c*/ 	.word	0x0500000f


	//   ....[147]....
        /*0610*/ 	.word	0x0500000f


	//   ....[148]....
        /*0614*/ 	.word	0x0500000f


	//   ....[149]....
        /*0618*/ 	.word	0x0500000f


	//   ....[150]....
        /*061c*/ 	.word	0x0500000f


	//   ....[151]....
        /*0620*/ 	.word	0x0500000f


	//   ....[152]....
        /*0624*/ 	.word	0x0500000f


	//   ....[153]....
        /*0628*/ 	.word	0x0500000f


	//   ....[154]....
        /*062c*/ 	.word	0x0500000f


	//   ....[155]....
        /*0630*/ 	.word	0x0500000f


	//   ....[156]....
        /*0634*/ 	.word	0x0500000f


	//   ....[157]....
        /*0638*/ 	.word	0x0500000f


	//   ....[158]....
        /*063c*/ 	.word	0x0500000f


	//   ....[159]....
        /*0640*/ 	.word	0x0500000f


	//   ....[160]....
        /*0644*/ 	.word	0x0500000f


	//   ....[161]....
        /*0648*/ 	.word	0x0500000f


	//   ....[162]....
        /*064c*/ 	.word	0x0500000f


	//   ....[163]....
        /*0650*/ 	.word	0x0500000f


	//   ....[164]....
        /*0654*/ 	.word	0x0500000f


	//   ....[165]....
        /*0658*/ 	.word	0x0500000f


	//   ....[166]....
        /*065c*/ 	.word	0x0500000f


	//   ....[167]....
        /*0660*/ 	.word	0x0500000f


	//   ....[168]....
        /*0664*/ 	.word	0x0500000f


	//   ....[169]....
        /*0668*/ 	.word	0x0500000f


	//   ....[170]....
        /*066c*/ 	.word	0x0500000f


	//   ....[171]....
        /*0670*/ 	.word	0x0500000f


	//   ....[172]....
        /*0674*/ 	.word	0x0500000f


	//   ....[173]....
        /*0678*/ 	.word	0x0500000f


	//   ....[174]....
        /*067c*/ 	.word	0x0500000f


	//   ....[175]....
        /*0680*/ 	.word	0x0500000f


	//   ....[176]....
        /*0684*/ 	.word	0x0500000f


	//   ....[177]....
        /*0688*/ 	.word	0x0500000f


	//   ....[178]....
        /*068c*/ 	.word	0x0500000f


	//   ....[179]....
        /*0690*/ 	.word	0x0500000f


	//   ....[180]....
        /*0694*/ 	.word	0x0500000f


	//   ....[181]....
        /*0698*/ 	.word	0x0500000f


	//   ....[182]....
        /*069c*/ 	.word	0x0500000f


	//   ....[183]....
        /*06a0*/ 	.word	0x0500000f


	//   ....[184]....
        /*06a4*/ 	.word	0x0500000f


	//   ....[185]....
        /*06a8*/ 	.word	0x0500000f


	//   ....[186]....
        /*06ac*/ 	.word	0x0500000f


	//   ....[187]....
        /*06b0*/ 	.word	0x0500000f


	//   ....[188]....
        /*06b4*/ 	.word	0x0500000f


	//----- nvinfo : EIATTR_COOP_GROUP_INSTR_OFFSETS
	.align		4
.L_785:
        /*06b8*/ 	.byte	0x04, 0x28
        /*06ba*/ 	.short	(.L_787 - .L_786)


	//   ....[0]....
.L_786:
        /*06bc*/ 	.word	0x00000070


	//   ....[1]....
        /*06c0*/ 	.word	0x000001d0


	//   ....[2]....
        /*06c4*/ 	.word	0x00000220


	//   ....[3]....
        /*06c8*/ 	.word	0x00000450


	//   ....[4]....
        /*06cc*/ 	.word	0x000005b0


	//   ....[5]....
        /*06d0*/ 	.word	0x000006d0


	//   ....[6]....
        /*06d4*/ 	.word	0x00000830


	//   ....[7]....
        /*06d8*/ 	.word	0x00009e60


	//   ....[8]....
        /*06dc*/ 	.word	0x00013510


	//   ....[9]....
        /*06e0*/ 	.word	0x000135b0


	//   ....[10]....
        /*06e4*/ 	.word	0x00013d30


	//   ....[11]....
        /*06e8*/ 	.word	0x00013d90


	//   ....[12]....
        /*06ec*/ 	.word	0x00016b20


	//   ....[13]....
        /*06f0*/ 	.word	0x00016c20


	//   ....[14]....
        /*06f4*/ 	.word	0x00017490


	//   ....[15]....
        /*06f8*/ 	.word	0x00017510


	//   ....[16]....
        /*06fc*/ 	.word	0x00019970


	//   ....[17]....
        /*0700*/ 	.word	0x00019d20


	//   ....[18]....
        /*0704*/ 	.word	0x00019d40


	//   ....[19]....
        /*0708*/ 	.word	0x00019d50


	//   ....[20]....
        /*070c*/ 	.word	0x0001d1b0


	//   ....[21]....
        /*0710*/ 	.word	0x0001d290


	//   ....[22]....
        /*0714*/ 	.word	0x0001daf0


	//   ....[23]....
        /*0718*/ 	.word	0x0001db70


	//   ....[24]....
        /*071c*/ 	.word	0x0001f180


	//   ....[25]....
        /*0720*/ 	.word	0x0001f1e0


	//   ....[26]....
        /*0724*/ 	.word	0x0001f200


	//   ....[27]....
        /*0728*/ 	.word	0x0001f220


	//   ....[28]....
        /*072c*/ 	.word	0x00020410


	//   ....[29]....
        /*0730*/ 	.word	0x00020440


	//   ....[30]....
        /*0734*/ 	.word	0x00020470


	//   ....[31]....
        /*0738*/ 	.word	0x000204b0


	//   ....[32]....
        /*073c*/ 	.word	0x000204e0


	//   ....[33]....
        /*0740*/ 	.word	0x00020510


	//   ....[34]....
        /*0744*/ 	.word	0x00020540


	//   ....[35]....
        /*0748*/ 	.word	0x00020570


	//   ....[36]....
        /*074c*/ 	.word	0x000205a0


	//   ....[37]....
        /*0750*/ 	.word	0x000205d0


	//   ....[38]....
        /*0754*/ 	.word	0x00020600


	//   ....[39]....
        /*0758*/ 	.word	0x00020630


	//   ....[40]....
        /*075c*/ 	.word	0x00020660


	//   ....[41]....
        /*0760*/ 	.word	0x00020690


	//   ....[42]....
        /*0764*/ 	.word	0x000206c0


	//   ....[43]....
        /*0768*/ 	.word	0x000206f0


	//   ....[44]....
        /*076c*/ 	.word	0x00020720


	//   ....[45]....
        /*0770*/ 	.word	0x00020750


	//   ....[46]....
        /*0774*/ 	.word	0x00020780


	//   ....[47]....
        /*0778*/ 	.word	0x000207b0


	//   ....[48]....
        /*077c*/ 	.word	0x000207e0


	//   ....[49]....
        /*0780*/ 	.word	0x00020810


	//   ....[50]....
        /*0784*/ 	.word	0x00020840


	//   ....[51]....
        /*0788*/ 	.word	0x00020870


	//   ....[52]....
        /*078c*/ 	.word	0x000208a0


	//   ....[53]....
        /*0790*/ 	.word	0x000208d0


	//   ....[54]....
        /*0794*/ 	.word	0x00020900


	//   ....[55]....
        /*0798*/ 	.word	0x00020930


	//   ....[56]....
        /*079c*/ 	.word	0x00020960


	//   ....[57]....
        /*07a0*/ 	.word	0x00020990


	//   ....[58]....
        /*07a4*/ 	.word	0x000209c0


	//   ....[59]....
        /*07a8*/ 	.word	0x000209f0


	//   ....[60]....
        /*07ac*/ 	.word	0x00020a20


	//   ....[61]....
        /*07b0*/ 	.word	0x00020a50


	//   ....[62]....
        /*07b4*/ 	.word	0x00020a80


	//   ....[63]....
        /*07b8*/ 	.word	0x00020ab0


	//   ....[64]....
        /*07bc*/ 	.word	0x00020ad0


	//   ....[65]....
        /*07c0*/ 	.word	0x00020ae0


	//   ....[66]....
        /*07c4*/ 	.word	0x00020af0


	//   ....[67]....
        /*07c8*/ 	.word	0x00020b20


	//   ....[68]....
        /*07cc*/ 	.word	0x00020b30


	//   ....[69]....
        /*07d0*/ 	.word	0x00020b60


	//   ....[70]....
        /*07d4*/ 	.word	0x00020b90


	//   ....[71]....
        /*07d8*/ 	.word	0x00020ba0


	//   ....[72]....
        /*07dc*/ 	.word	0x00020bb0


	//   ....[73]....
        /*07e0*/ 	.word	0x00020be0


	//   ....[74]....
        /*07e4*/ 	.word	0x00020c10


	//   ....[75]....
        /*07e8*/ 	.word	0x00020c40


	//   ....[76]....
        /*07ec*/ 	.word	0x000228e0


	//   ....[77]....
        /*07f0*/ 	.word	0x00022ac0


	//   ....[78]....
        /*07f4*/ 	.word	0x00022af0


	//   ....[79]....
        /*07f8*/ 	.word	0x00022b20


	//   ....[80]....
        /*07fc*/ 	.word	0x00022b50


	//   ....[81]....
        /*0800*/ 	.word	0x00022b80


	//   ....[82]....
        /*0804*/ 	.word	0x00022bb0


	//   ....[83]....
        /*0808*/ 	.word	0x00022d20


	//   ....[84]....
        /*080c*/ 	.word	0x00022d50


	//   ....[85]....
        /*0810*/ 	.word	0x00022d80


	//   ....[86]....
        /*0814*/ 	.word	0x00022db0


	//   ....[87]....
        /*0818*/ 	.word	0x00022de0


	//   ....[88]....
        /*081c*/ 	.word	0x00022e10


	//   ....[89]....
        /*0820*/ 	.word	0x00022eb0


	//   ....[90]....
        /*0824*/ 	.word	0x00022f10


	//   ....[91]....
        /*0828*/ 	.word	0x00022fa0


	//   ....[92]....
        /*082c*/ 	.word	0x00024190


	//   ....[93]....
        /*0830*/ 	.word	0x00026580


	//   ....[94]....
        /*0834*/ 	.word	0x00029390


	//   ....[95]....
        /*0838*/ 	.word	0x000293c0


	//   ....[96]....
        /*083c*/ 	.word	0x00029400


	//   ....[97]....
        /*0840*/ 	.word	0x00029430


	//   ....[98]....
        /*0844*/ 	.word	0x00029460


	//   ....[99]....
        /*0848*/ 	.word	0x00029490


	//   ....[100]....
        /*084c*/ 	.word	0x000294c0


	//   ....[101]....
        /*0850*/ 	.word	0x000294f0


	//   ....[102]....
        /*0854*/ 	.word	0x00029670


	//   ....[103]....
        /*0858*/ 	.word	0x000296a0


	//   ....[104]....
        /*085c*/ 	.word	0x000296d0


	//   ....[105]....
        /*0860*/ 	.word	0x00029700


	//   ....[106]....
        /*0864*/ 	.word	0x00029730


	//   ....[107]....
        /*0868*/ 	.word	0x00029760


	//   ....[108]....
        /*086c*/ 	.word	0x00029820


	//   ....[109]....
        /*0870*/ 	.word	0x00029840


	//   ....[110]....
        /*0874*/ 	.word	0x000298b0


	//   ....[111]....
        /*0878*/ 	.word	0x00029f60


	//   ....[112]....
        /*087c*/ 	.word	0x0002a410


	//   ....[113]....
        /*0880*/ 	.word	0x0002a4b0


	//   ....[114]....
        /*0884*/ 	.word	0x0002a550


	//   ....[115]....
        /*0888*/ 	.word	0x0002a5f0


	//   ....[116]....
        /*088c*/ 	.word	0x0002a690


	//   ....[117]....
        /*0890*/ 	.word	0x0002a770


	//   ....[118]....
        /*0894*/ 	.word	0x0002a810


	//   ....[119]....
        /*0898*/ 	.word	0x0002a8b0


	//   ....[120]....
        /*089c*/ 	.word	0x0002a950


	//   ....[121]....
        /*08a0*/ 	.word	0x0002ad50


	//   ....[122]....
        /*08a4*/ 	.word	0x0002ae80


	//   ....[123]....
        /*08a8*/ 	.word	0x0002afb0


	//   ....[124]....
        /*08ac*/ 	.word	0x0002b0c0


	//   ....[125]....
        /*08b0*/ 	.word	0x0002b120


	//   ....[126]....
        /*08b4*/ 	.word	0x0002b1a0


	//   ....[127]....
        /*08b8*/ 	.word	0x0002b200


	//   ....[128]....
        /*08bc*/ 	.word	0x0002b280


	//   ....[129]....
        /*08c0*/ 	.word	0x0002b2e0


	//   ....[130]....
        /*08c4*/ 	.word	0x0002b360


	//   ....[131]....
        /*08c8*/ 	.word	0x0002b3c0


	//   ....[132]....
        /*08cc*/ 	.word	0x0002b440


	//   ....[133]....
        /*08d0*/ 	.word	0x0002b4a0


	//   ....[134]....
        /*08d4*/ 	.word	0x0002b520


	//   ....[135]....
        /*08d8*/ 	.word	0x0002b580


	//   ....[136]....
        /*08dc*/ 	.word	0x0002b5e0


	//   ....[137]....
        /*08e0*/ 	.word	0x0002b640


	//   ....[138]....
        /*08e4*/ 	.word	0x0002b6a0


	//   ....[139]....
        /*08e8*/ 	.word	0x0002b700


	//   ....[140]....
        /*08ec*/ 	.word	0x0002b760


	//   ....[141]....
        /*08f0*/ 	.word	0x0002b7c0


	//   ....[142]....
        /*08f4*/ 	.word	0x0002b820


	//   ....[143]....
        /*08f8*/ 	.word	0x0002b880


	//   ....[144]....
        /*08fc*/ 	.word	0x0002b8e0


	//   ....[145]....
        /*0900*/ 	.word	0x0002b940


	//   ....[146]....
        /*0904*/ 	.word	0x0002b9a0


	//   ....[147]....
        /*0908*/ 	.word	0x0002ba00


	//   ....[148]....
        /*090c*/ 	.word	0x0002ba90


	//   ....[149]....
        /*0910*/ 	.word	0x0002baf0


	//   ....[150]....
        /*0914*/ 	.word	0x0002bb90


	//   ....[151]....
        /*0918*/ 	.word	0x0002bbf0


	//   ....[152]....
        /*091c*/ 	.word	0x0002bc80


	//   ....[153]....
        /*0920*/ 	.word	0x0002bce0


	//   ....[154]....
        /*0924*/ 	.word	0x0002bd70


	//   ....[155]....
        /*0928*/ 	.word	0x0002bdd0


	//   ....[156]....
        /*092c*/ 	.word	0x0002be50


	//   ....[157]....
        /*0930*/ 	.word	0x0002beb0


	//   ....[158]....
        /*0934*/ 	.word	0x0002bf30


	//   ....[159]....
        /*0938*/ 	.word	0x0002bf90


	//   ....[160]....
        /*093c*/ 	.word	0x0002bff0


	//   ....[161]....
        /*0940*/ 	.word	0x0002c050


	//   ....[162]....
        /*0944*/ 	.word	0x0002c0c0


	//   ....[163]....
        /*0948*/ 	.word	0x0002c120


	//   ....[164]....
        /*094c*/ 	.word	0x0002c180


	//   ....[165]....
        /*0950*/ 	.word	0x0002c1e0


	//   ....[166]....
        /*0954*/ 	.word	0x0002c250


	//   ....[167]....
        /*0958*/ 	.word	0x0002c2c0


	//   ....[168]....
        /*095c*/ 	.word	0x0002c320


	//   ....[169]....
        /*0960*/ 	.word	0x0002c4e0


	//   ....[170]....
        /*0964*/ 	.word	0x0002c7c0


	//   ....[171]....
        /*0968*/ 	.word	0x0002cbe0


	//   ....[172]....
        /*096c*/ 	.word	0x0002cc80


	//   ....[173]....
        /*0970*/ 	.word	0x0002cda0


	//   ....[174]....
        /*0974*/ 	.word	0x0002ce20


	//   ....[175]....
        /*0978*/ 	.word	0x0002cea0


	//   ....[176]....
        /*097c*/ 	.word	0x0002cf20


	//   ....[177]....
        /*0980*/ 	.word	0x0002cfa0


	//   ....[178]....
        /*0984*/ 	.word	0x0002d030


	//   ....[179]....
        /*0988*/ 	.word	0x0002d0d0


	//   ....[180]....
        /*098c*/ 	.word	0x0002d180


	//   ....[181]....
        /*0990*/ 	.word	0x0002d200


	//   ....[182]....
        /*0994*/ 	.word	0x0002d280


	//   ....[183]....
        /*0998*/ 	.word	0x0002d300


	//   ....[184]....
        /*099c*/ 	.word	0x0002d390


	//   ....[185]....
        /*09a0*/ 	.word	0x0002d410


	//   ....[186]....
        /*09a4*/ 	.word	0x0002d4b0


	//   ....[187]....
        /*09a8*/ 	.word	0x0002d540


	//   ....[188]....
        /*09ac*/ 	.word	0x0002d670


	//----- nvinfo : EIATTR_REG_RECONFIG
	.align		4
.L_787:
        /*09b0*/ 	.byte	0x01, 0x54
	.zero		2


	//----- nvinfo : EIATTR_SYSCALL_OFFSETS
	.align		4
        /*09b4*/ 	.byte	0x04, 0x46
        /*09b6*/ 	.short	(.L_789 - .L_788)


	//   ....[0]....
.L_788:
        /*09b8*/ 	.word	0x00001bb0


	//   ....[1]....
        /*09bc*/ 	.word	0x00001d00


	//   ....[2]....
        /*09c0*/ 	.word	0x00009ff0


	//   ....[3]....
        /*09c4*/ 	.word	0x0000a5b0


	//   ....[4]....
        /*09c8*/ 	.word	0x00025cb0


	//   ....[5]....
        /*09cc*/ 	.word	0x00025e60


	//   ....[6]....
        /*09d0*/ 	.word	0x00025fb0


	//   ....[7]....
        /*09d4*/ 	.word	0x000260e0


	//----- nvinfo : EIATTR_MBARRIER_INSTR_OFFSETS
	.align		4
.L_789:
        /*09d8*/ 	.byte	0x04, 0x39
        /*09da*/ 	.short	(.L_791 - .L_790)


	//   ....[0]....
.L_790:
        /*09dc*/ 	.word	0x00000300
        /*09e0*/ 	.word	0x000000ff
        /*09e4*/ 	.word	0x0002a800
        /*09e8*/ 	.short	0x0100
        /*09ea*/ 	.byte	0x08
	.zero		1


	//   ....[1]....
        /*09ec*/ 	.word	0x00000310
        /*09f0*/ 	.word	0x000000ff
        /*09f4*/ 	.word	0x0002a820
        /*09f8*/ 	.short	0x0100
        /*09fa*/ 	.byte	0x08
	.zero		1


	//   ....[2]....
        /*09fc*/ 	.word	0x00000400
        /*0a00*/ 	.word	0x000000ff
        /*0a04*/ 	.word	0x0002a830
        /*0a08*/ 	.short	0x0100
        /*0a0a*/ 	.byte	0x08
	.zero		1


	//   ....[3]....
        /*0a0c*/ 	.word	0x00000410
        /*0a10*/ 	.word	0x000000ff
        /*0a14*/ 	.word	0x0002a840
        /*0a18*/ 	.short	0x0100
        /*0a1a*/ 	.byte	0x08
	.zero		1


	//   ....[4]....
        /*0a1c*/ 	.word	0x00000420
        /*0a20*/ 	.word	0x000000ff
        /*0a24*/ 	.word	0x0002a838
        /*0a28*/ 	.short	0x0100
        /*0a2a*/ 	.byte	0x08
	.zero		1


	//   ....[5]....
        /*0a2c*/ 	.word	0x00000430
        /*0a30*/ 	.word	0x000000ff
        /*0a34*/ 	.word	0x0002a848
        /*0a38*/ 	.short	0x0100
        /*0a3a*/ 	.byte	0x08
	.zero		1


	//   ....[6]....
        /*0a3c*/ 	.word	0x00000560
        /*0a40*/ 	.word	0x000000ff
        /*0a44*/ 	.word	0x0002a850
        /*0a48*/ 	.short	0x0100
        /*0a4a*/ 	.byte	0x08
	.zero		1


	//   ....[7]....
        /*0a4c*/ 	.word	0x00000570
        /*0a50*/ 	.word	0x000000ff
        /*0a54*/ 	.word	0x0002a860
        /*0a58*/ 	.short	0x0100
        /*0a5a*/ 	.byte	0x08
	.zero		1


	//   ....[8]....
        /*0a5c*/ 	.word	0x00000580
        /*0a60*/ 	.word	0x000000ff
        /*0a64*/ 	.word	0x0002a858
        /*0a68*/ 	.short	0x0100
        /*0a6a*/ 	.byte	0x08
	.zero		1


	//   ....[9]....
        /*0a6c*/ 	.word	0x00000590
        /*0a70*/ 	.word	0x000000ff
        /*0a74*/ 	.word	0x0002a868
        /*0a78*/ 	.short	0x0100
        /*0a7a*/ 	.byte	0x08
	.zero		1


	//   ....[10]....
        /*0a7c*/ 	.word	0x00000680
        /*0a80*/ 	.word	0x000000ff
        /*0a84*/ 	.word	0x0002a870
        /*0a88*/ 	.short	0x0100
        /*0a8a*/ 	.byte	0x06
	.zero		1


	//   ....[11]....
        /*0a8c*/ 	.word	0x00000690
        /*0a90*/ 	.word	0x000000ff
        /*0a94*/ 	.word	0x0002a880
        /*0a98*/ 	.short	0x0100
        /*0a9a*/ 	.byte	0x06
	.zero		1


	//   ....[12]....
        /*0a9c*/ 	.word	0x000006a0
        /*0aa0*/ 	.word	0x000000ff
        /*0aa4*/ 	.word	0x0002a878
        /*0aa8*/ 	.short	0x0100
        /*0aaa*/ 	.byte	0x06
	.zero		1


	//   ....[13]....
        /*0aac*/ 	.word	0x000006b0
        /*0ab0*/ 	.word	0x000000ff
        /*0ab4*/ 	.word	0x0002a888
        /*0ab8*/ 	.short	0x0100
        /*0aba*/ 	.byte	0x06
	.zero		1


	//   ....[14]....
        /*0abc*/ 	.word	0x000007e0
        /*0ac0*/ 	.word	0x000000ff
        /*0ac4*/ 	.word	0x0002a890
        /*0ac8*/ 	.short	0x0100
        /*0aca*/ 	.byte	0x08
	.zero		1


	//   ....[15]....
        /*0acc*/ 	.word	0x000007f0
        /*0ad0*/ 	.word	0x000000ff
        /*0ad4*/ 	.word	0x0002a8a0
        /*0ad8*/ 	.short	0x0100
        /*0ada*/ 	.byte	0x08
	.zero		1


	//   ....[16]....
        /*0adc*/ 	.word	0x00000800
        /*0ae0*/ 	.word	0x000000ff
        /*0ae4*/ 	.word	0x0002a898
        /*0ae8*/ 	.short	0x0100
        /*0aea*/ 	.byte	0x08
	.zero		1


	//   ....[17]....
        /*0aec*/ 	.word	0x00000810
        /*0af0*/ 	.word	0x000000ff
        /*0af4*/ 	.word	0x0002a8a8
        /*0af8*/ 	.short	0x0100
        /*0afa*/ 	.byte	0x08
	.zero		1


	//   ....[18]....
        /*0afc*/ 	.word	0x00000940
        /*0b00*/ 	.word	0x000000ff
        /*0b04*/ 	.word	0x0002a8b0
        /*0b08*/ 	.short	0x0100
        /*0b0a*/ 	.byte	0x08
	.zero		1


	//   ....[19]....
        /*0b0c*/ 	.word	0x00000950
        /*0b10*/ 	.word	0x000000ff
        /*0b14*/ 	.word	0x0002a8c0
        /*0b18*/ 	.short	0x0100
        /*0b1a*/ 	.byte	0x08
	.zero		1


	//   ....[20]....
        /*0b1c*/ 	.word	0x00000960
        /*0b20*/ 	.word	0x000000ff
        /*0b24*/ 	.word	0x0002a8b8
        /*0b28*/ 	.short	0x0100
        /*0b2a*/ 	.byte	0x08
	.zero		1


	//   ....[21]....
        /*0b2c*/ 	.word	0x00000970
        /*0b30*/ 	.word	0x000000ff
        /*0b34*/ 	.word	0x0002a8c8
        /*0b38*/ 	.short	0x0100
        /*0b3a*/ 	.byte	0x08
	.zero		1


	//   ....[22]....
        /*0b3c*/ 	.word	0x00002e70
        /*0b40*/ 	.word	0x0000005e
        /*0b44*/ 	.word	0x0002a890
        /*0b48*/ 	.short	0x010a
        /*0b4a*/ 	.byte	0x3f
	.zero		1


	//   ....[23]....
        /*0b4c*/ 	.word	0x00005f50
        /*0b50*/ 	.word	0x0000005e
        /*0b54*/ 	.word	0x0002a890
        /*0b58*/ 	.short	0x010a
        /*0b5a*/ 	.byte	0x3f
	.zero		1


	//   ....[24]....
        /*0b5c*/ 	.word	0x00009030
        /*0b60*/ 	.word	0x0000005e
        /*0b64*/ 	.word	0x0002a890
        /*0b68*/ 	.short	0x010a
        /*0b6a*/ 	.byte	0x3f
	.zero		1


	//   ....[25]....
        /*0b6c*/ 	.word	0x000092a0
        /*0b70*/ 	.word	0x00000004
        /*0b74*/ 	.word	0x00000000
        /*0b78*/ 	.short	0x0101
        /*0b7a*/ 	.byte	0x3f
	.zero		1


	//   ....[26]....
        /*0b7c*/ 	.word	0x000092e0
        /*0b80*/ 	.word	0x0000005e
        /*0b84*/ 	.word	0x0002a8b0
        /*0b88*/ 	.short	0x010a
        /*0b8a*/ 	.byte	0x3f
	.zero		1


	//   ....[27]....
        /*0b8c*/ 	.word	0x00009610
        /*0b90*/ 	.word	0x0000005e
        /*0b94*/ 	.word	0x00000000
        /*0b98*/ 	.short	0x0101
        /*0b9a*/ 	.byte	0x3f
	.zero		1


	//   ....[28]....
        /*0b9c*/ 	.word	0x0000a310
        /*0ba0*/ 	.word	0x00000010
        /*0ba4*/ 	.word	0x0002a800
        /*0ba8*/ 	.short	0x010a
        /*0baa*/ 	.byte	0x3f
	.zero		1


	//   ....[29]....
        /*0bac*/ 	.word	0x0000a360
        /*0bb0*/ 	.word	0x00000010
        /*0bb4*/ 	.word	0x0002a800
        /*0bb8*/ 	.short	0x010a
        /*0bba*/ 	.byte	0x3f
	.zero		1


	//   ....[30]....
        /*0bbc*/ 	.word	0x0000adf0
        /*0bc0*/ 	.word	0x00000010
        /*0bc4*/ 	.word	0x0002a800
        /*0bc8*/ 	.short	0x010a
        /*0bca*/ 	.byte	0x3f
	.zero		1


	//   ....[31]....
        /*0bcc*/ 	.word	0x0000e340
        /*0bd0*/ 	.word	0x00000010
        /*0bd4*/ 	.word	0x0002a800
        /*0bd8*/ 	.short	0x010a
        /*0bda*/ 	.byte	0x3f
	.zero		1


	//   ....[32]....
        /*0bdc*/ 	.word	0x000113c0
        /*0be0*/ 	.word	0x00000003
        /*0be4*/ 	.word	0x0002a830
        /*0be8*/ 	.short	0x010a
        /*0bea*/ 	.byte	0x3f
	.zero		1


	//   ....[33]....
        /*0bec*/ 	.word	0x00011430
        /*0bf0*/ 	.word	0x00000003
        /*0bf4*/ 	.word	0x0002a830
        /*0bf8*/ 	.short	0x010a
        /*0bfa*/ 	.byte	0x3f
	.zero		1


	//   ....[34]....
        /*0bfc*/ 	.word	0x00011cf0
        /*0c00*/ 	.word	0x00000003
        /*0c04*/ 	.word	0x00000000
        /*0c08*/ 	.short	0x0101
        /*0c0a*/ 	.byte	0x3f
	.zero		1


	//   ....[35]....
        /*0c0c*/ 	.word	0x00014ea0
        /*0c10*/ 	.word	0x00000009
        /*0c14*/ 	.word	0x0002a830
        /*0c18*/ 	.short	0x010a
        /*0c1a*/ 	.byte	0x3f
	.zero		1


	//   ....[36]....
        /*0c1c*/ 	.word	0x00014ef0
        /*0c20*/ 	.word	0x00000009
        /*0c24*/ 	.word	0x0002a830
        /*0c28*/ 	.short	0x010a
        /*0c2a*/ 	.byte	0x3f
	.zero		1


	//   ....[37]....
        /*0c2c*/ 	.word	0x00015270
        /*0c30*/ 	.word	0x00000009
        /*0c34*/ 	.word	0x0002a850
        /*0c38*/ 	.short	0x010a
        /*0c3a*/ 	.byte	0x3f
	.zero		1


	//   ....[38]....
        /*0c3c*/ 	.word	0x000152b0
        /*0c40*/ 	.word	0x00000009
        /*0c44*/ 	.word	0x0002a850
        /*0c48*/ 	.short	0x010a
        /*0c4a*/ 	.byte	0x3f
	.zero		1


	//   ....[39]....
        /*0c4c*/ 	.word	0x00015d80
        /*0c50*/ 	.word	0x0000000b
        /*0c54*/ 	.word	0x00000000
        /*0c58*/ 	.short	0x0101
        /*0c5a*/ 	.byte	0x3f
	.zero		1


	//   ....[40]....
        /*0c5c*/ 	.word	0x00017fe0
        /*0c60*/ 	.word	0x0000000a
        /*0c64*/ 	.word	0x00000000
        /*0c68*/ 	.short	0x0101
        /*0c6a*/ 	.byte	0x3f
	.zero		1


	//   ....[41]....
        /*0c6c*/ 	.word	0x00018a80
        /*0c70*/ 	.word	0x00000009
        /*0c74*/ 	.word	0x0002a830
        /*0c78*/ 	.short	0x010a
        /*0c7a*/ 	.byte	0x3f
	.zero		1


	//   ....[42]....
        /*0c7c*/ 	.word	0x00018ad0
        /*0c80*/ 	.word	0x00000009
        /*0c84*/ 	.word	0x0002a830
        /*0c88*/ 	.short	0x010a
        /*0c8a*/ 	.byte	0x3f
	.zero		1


	//   ....[43]....
        /*0c8c*/ 	.word	0x00018e90
        /*0c90*/ 	.word	0x00000009
        /*0c94*/ 	.word	0x0002a850
        /*0c98*/ 	.short	0x010a
        /*0c9a*/ 	.byte	0x3f
	.zero		1


	//   ....[44]....
        /*0c9c*/ 	.word	0x00018ed0
        /*0ca0*/ 	.word	0x00000009
        /*0ca4*/ 	.word	0x0002a850
        /*0ca8*/ 	.short	0x010a
        /*0caa*/ 	.byte	0x3f
	.zero		1


	//   ....[45]....
        /*0cac*/ 	.word	0x0001a940
        /*0cb0*/ 	.word	0x00000004
        /*0cb4*/ 	.word	0x00000000
        /*0cb8*/ 	.short	0x0101
        /*0cba*/ 	.byte	0x3f
	.zero		1


	//   ....[46]....
        /*0cbc*/ 	.word	0x0001ac00
        /*0cc0*/ 	.word	0x00000009
        /*0cc4*/ 	.word	0x00000000
        /*0cc8*/ 	.short	0x0101
        /*0cca*/ 	.byte	0x3f
	.zero		1


	//   ....[47]....
        /*0ccc*/ 	.word	0x0001b4e0
        /*0cd0*/ 	.word	0x00000009
        /*0cd4*/ 	.word	0x0002a830
        /*0cd8*/ 	.short	0x010a
        /*0cda*/ 	.byte	0x3f
	.zero		1


	//   ....[48]....
        /*0cdc*/ 	.word	0x0001b530
        /*0ce0*/ 	.word	0x00000009
        /*0ce4*/ 	.word	0x0002a830
        /*0ce8*/ 	.short	0x010a
        /*0cea*/ 	.byte	0x3f
	.zero		1


	//   ....[49]....
        /*0cec*/ 	.word	0x0001b8f0
        /*0cf0*/ 	.word	0x00000009
        /*0cf4*/ 	.word	0x0002a850
        /*0cf8*/ 	.short	0x010a
        /*0cfa*/ 	.byte	0x3f
	.zero		1


	//   ....[50]....
        /*0cfc*/ 	.word	0x0001b930
        /*0d00*/ 	.word	0x00000009
        /*0d04*/ 	.word	0x0002a850
        /*0d08*/ 	.short	0x010a
        /*0d0a*/ 	.byte	0x3f
	.zero		1


	//   ....[51]....
        /*0d0c*/ 	.word	0x0001c440
        /*0d10*/ 	.word	0x00000008
        /*0d14*/ 	.word	0x00000000
        /*0d18*/ 	.short	0x0101
        /*0d1a*/ 	.byte	0x3f
	.zero		1


	//   ....[52]....
        /*0d1c*/ 	.word	0x0001e690
        /*0d20*/ 	.word	0x00000008
        /*0d24*/ 	.word	0x00000000
        /*0d28*/ 	.short	0x0101
        /*0d2a*/ 	.byte	0x3f
	.zero		1


	//   ....[53]....
        /*0d2c*/ 	.word	0x0001ee70
        /*0d30*/ 	.word	0x0000000b
        /*0d34*/ 	.word	0x0002a850
        /*0d38*/ 	.short	0x010a
        /*0d3a*/ 	.byte	0x3f
	.zero		1


	//   ....[54]....
        /*0d3c*/ 	.word	0x0001eef0
        /*0d40*/ 	.word	0x0000000b
        /*0d44*/ 	.word	0x0002a850
        /*0d48*/ 	.short	0x010a
        /*0d4a*/ 	.byte	0x3f
	.zero		1


	//   ....[55]....
        /*0d4c*/ 	.word	0x0001f4e0
        /*0d50*/ 	.word	0x00000000
        /*0d54*/ 	.word	0x00000000
        /*0d58*/ 	.short	0x0101
        /*0d5a*/ 	.byte	0x3f
	.zero		1


	//   ....[56]....
        /*0d5c*/ 	.word	0x00021760
        /*0d60*/ 	.word	0x00000000
        /*0d64*/ 	.word	0x00000000
        /*0d68*/ 	.short	0x0101
        /*0d6a*/ 	.byte	0x3f
	.zero		1


	//   ....[57]....
        /*0d6c*/ 	.word	0x000242a0
        /*0d70*/ 	.word	0x0000000c
        /*0d74*/ 	.word	0x0002a820
        /*0d78*/ 	.short	0x010a
        /*0d7a*/ 	.byte	0x3f
	.zero		1


	//   ....[58]....
        /*0d7c*/ 	.word	0x00024370
        /*0d80*/ 	.word	0x00000008
        /*0d84*/ 	.word	0x0002a8a0
        /*0d88*/ 	.short	0x010a
        /*0d8a*/ 	.byte	0x3f
	.zero		1


	//   ....[59]....
        /*0d8c*/ 	.word	0x000247b0
        /*0d90*/ 	.word	0x00000008
        /*0d94*/ 	.word	0x0002a8c0
        /*0d98*/ 	.short	0x010a
        /*0d9a*/ 	.byte	0x3f
	.zero		1


	//   ....[60]....
        /*0d9c*/ 	.word	0x00024d60
        /*0da0*/ 	.word	0x00000009
        /*0da4*/ 	.word	0x0002a8a0
        /*0da8*/ 	.short	0x010a
        /*0daa*/ 	.byte	0x3f
	.zero		1


	//   ....[61]....
        /*0dac*/ 	.word	0x00025190
        /*0db0*/ 	.word	0x00000009
        /*0db4*/ 	.word	0x0002a8c0
        /*0db8*/ 	.short	0x010a
        /*0dba*/ 	.byte	0x3f
	.zero		1


	//   ....[62]....
        /*0dbc*/ 	.word	0x00026810
        /*0dc0*/ 	.word	0x00000005
        /*0dc4*/ 	.word	0x0002a880
        /*0dc8*/ 	.short	0x010a
        /*0dca*/ 	.byte	0x3f
	.zero		1


	//   ....[63]....
        /*0dcc*/ 	.word	0x00026a90
        /*0dd0*/ 	.word	0x00000005
        /*0dd4*/ 	.word	0x0002a840
        /*0dd8*/ 	.short	0x010a
        /*0dda*/ 	.byte	0x3f
	.zero		1


	//   ....[64]....
        /*0ddc*/ 	.word	0x00026fc0
        /*0de0*/ 	.word	0x00000004
        /*0de4*/ 	.word	0x0002a820
        /*0de8*/ 	.short	0x010a
        /*0dea*/ 	.byte	0x3f
	.zero		1


	//   ....[65]....
        /*0dec*/ 	.word	0x000272f0
        /*0df0*/ 	.word	0x00000005
        /*0df4*/ 	.word	0x0002a880
        /*0df8*/ 	.short	0x010a
        /*0dfa*/ 	.byte	0x3f
	.zero		1


	//   ....[66]....
        /*0dfc*/ 	.word	0x00027760
        /*0e00*/ 	.word	0x00000005
        /*0e04*/ 	.word	0x0002a840
        /*0e08*/ 	.short	0x010a
        /*0e0a*/ 	.byte	0x3f
	.zero		1


	//   ....[67]....
        /*0e0c*/ 	.word	0x00027c40
        /*0e10*/ 	.word	0x0000000e
        /*0e14*/ 	.word	0x0002a870
        /*0e18*/ 	.short	0x010a
        /*0e1a*/ 	.byte	0x3f
	.zero		1


	//   ....[68]....
        /*0e1c*/ 	.word	0x00027cb0
        /*0e20*/ 	.word	0x0000000e
        /*0e24*/ 	.word	0x0002a860
        /*0e28*/ 	.short	0x010a
        /*0e2a*/ 	.byte	0x3f
	.zero		1


	//   ....[69]....
        /*0e2c*/ 	.word	0x000285e0
        /*0e30*/ 	.word	0x0000000e
        /*0e34*/ 	.word	0x0002a850
        /*0e38*/ 	.short	0x0101
        /*0e3a*/ 	.byte	0x3f
	.zero		1


	//   ....[70]....
        /*0e3c*/ 	.word	0x00028640
        /*0e40*/ 	.word	0x0000000e
        /*0e44*/ 	.word	0x00000000
        /*0e48*/ 	.short	0x0101
        /*0e4a*/ 	.byte	0x3f
	.zero		1


	//   ....[71]....
        /*0e4c*/ 	.word	0x00028860
        /*0e50*/ 	.word	0x00000000
        /*0e54*/ 	.word	0x0002a870
        /*0e58*/ 	.short	0x010a
        /*0e5a*/ 	.byte	0x3f
	.zero		1


	//   ....[72]....
        /*0e5c*/ 	.word	0x000288d0
        /*0e60*/ 	.word	0x00000000
        /*0e64*/ 	.word	0x0002a860
        /*0e68*/ 	.short	0x010a
        /*0e6a*/ 	.byte	0x3f
	.zero		1


	//   ....[73]....
        /*0e6c*/ 	.word	0x00029140
        /*0e70*/ 	.word	0x00000000
        /*0e74*/ 	.word	0x0002a850
        /*0e78*/ 	.short	0x0101
        /*0e7a*/ 	.byte	0x3f
	.zero		1


	//   ....[74]....
        /*0e7c*/ 	.word	0x00029180
        /*0e80*/ 	.word	0x00000000
        /*0e84*/ 	.word	0x00000000
        /*0e88*/ 	.short	0x0101
        /*0e8a*/ 	.byte	0x3f
	.zero		1


	//   ....[75]....
        /*0e8c*/ 	.word	0x00029ee0
        /*0e90*/ 	.word	0x00000000
        /*0e94*/ 	.word	0x0002a820
        /*0e98*/ 	.short	0x010a
        /*0e9a*/ 	.byte	0x3f
	.zero		1


	//   ....[76]....
        /*0e9c*/ 	.word	0x0002a090
        /*0ea0*/ 	.word	0x00000006
        /*0ea4*/ 	.word	0x00000000
        /*0ea8*/ 	.short	0x010a
        /*0eaa*/ 	.byte	0x3f
	.zero		1


	//   ....[77]....
        /*0eac*/ 	.word	0x0002a100
        /*0eb0*/ 	.word	0x00000007
        /*0eb4*/ 	.word	0x00000000
        /*0eb8*/ 	.short	0x010a
        /*0eba*/ 	.byte	0x3f
	.zero		1


	//   ....[78]....
        /*0ebc*/ 	.word	0x0002a160
        /*0ec0*/ 	.word	0x00000004
        /*0ec4*/ 	.word	0x0002a860
        /*0ec8*/ 	.short	0x010a
        /*0eca*/ 	.byte	0x3f
	.zero		1


	//   ....[79]....
        /*0ecc*/ 	.word	0x0002a1b0
        /*0ed0*/ 	.word	0x00000003
        /*0ed4*/ 	.word	0x0002a860
        /*0ed8*/ 	.short	0x010a
        /*0eda*/ 	.byte	0x3f
	.zero		1


	//   ....[80]....
        /*0edc*/ 	.word	0x0002a1f0
        /*0ee0*/ 	.word	0x00000004
        /*0ee4*/ 	.word	0x0002a880
        /*0ee8*/ 	.short	0x010a
        /*0eea*/ 	.byte	0x3f
	.zero		1


	//   ....[81]....
        /*0eec*/ 	.word	0x0002a210
        /*0ef0*/ 	.word	0x00000003
        /*0ef4*/ 	.word	0x0002a880
        /*0ef8*/ 	.short	0x010a
        /*0efa*/ 	.byte	0x3f
	.zero		1


	//   ....[82]....
        /*0efc*/ 	.word	0x0002a270
        /*0f00*/ 	.word	0x0000005e
        /*0f04*/ 	.word	0x0002a890
        /*0f08*/ 	.short	0x010a
        /*0f0a*/ 	.byte	0x3f
	.zero		1


	//   ....[83]....
        /*0f0c*/ 	.word	0x0002a2c0
        /*0f10*/ 	.word	0x0000005e
        /*0f14*/ 	.word	0x0002a890
        /*0f18*/ 	.short	0x010a
        /*0f1a*/ 	.byte	0x3f
	.zero		1


	//   ....[84]....
        /*0f1c*/ 	.word	0x0002a310
        /*0f20*/ 	.word	0x0000005e
        /*0f24*/ 	.word	0x0002a890
        /*0f28*/ 	.short	0x010a
        /*0f2a*/ 	.byte	0x3f
	.zero		1


	//   ....[85]....
        /*0f2c*/ 	.word	0x0002a360
        /*0f30*/ 	.word	0x0000005e
        /*0f34*/ 	.word	0x0002a8b0
        /*0f38*/ 	.short	0x010a
        /*0f3a*/ 	.byte	0x3f
	.zero		1


	//   ....[86]....
        /*0f3c*/ 	.word	0x0002a6d0
        /*0f40*/ 	.word	0x00000010
        /*0f44*/ 	.word	0x0002a800
        /*0f48*/ 	.short	0x010a
        /*0f4a*/ 	.byte	0x3f
	.zero		1


	//   ....[87]....
        /*0f4c*/ 	.word	0x0002a990
        /*0f50*/ 	.word	0x00000010
        /*0f54*/ 	.word	0x0002a800
        /*0f58*/ 	.short	0x010a
        /*0f5a*/ 	.byte	0x3f
	.zero		1


	//   ....[88]....
        /*0f5c*/ 	.word	0x0002a9e0
        /*0f60*/ 	.word	0x00000003
        /*0f64*/ 	.word	0x0002a830
        /*0f68*/ 	.short	0x010a
        /*0f6a*/ 	.byte	0x3f
	.zero		1


	//   ....[89]....
        /*0f6c*/ 	.word	0x0002aa30
        /*0f70*/ 	.word	0x00000009
        /*0f74*/ 	.word	0x0002a830
        /*0f78*/ 	.short	0x010a
        /*0f7a*/ 	.byte	0x3f
	.zero		1


	//   ....[90]....
        /*0f7c*/ 	.word	0x0002aa80
        /*0f80*/ 	.word	0x00000009
        /*0f84*/ 	.word	0x0002a850
        /*0f88*/ 	.short	0x010a
        /*0f8a*/ 	.byte	0x3f
	.zero		1


	//   ....[91]....
        /*0f8c*/ 	.word	0x0002aad0
        /*0f90*/ 	.word	0x00000009
        /*0f94*/ 	.word	0x0002a830
        /*0f98*/ 	.short	0x010a
        /*0f9a*/ 	.byte	0x3f
	.zero		1


	//   ....[92]....
        /*0f9c*/ 	.word	0x0002ab20
        /*0fa0*/ 	.word	0x00000009
        /*0fa4*/ 	.word	0x0002a850
        /*0fa8*/ 	.short	0x010a
        /*0faa*/ 	.byte	0x3f
	.zero		1


	//   ....[93]....
        /*0fac*/ 	.word	0x0002ab70
        /*0fb0*/ 	.word	0x00000009
        /*0fb4*/ 	.word	0x0002a830
        /*0fb8*/ 	.short	0x010a
        /*0fba*/ 	.byte	0x3f
	.zero		1


	//   ....[94]....
        /*0fbc*/ 	.word	0x0002abc0
        /*0fc0*/ 	.word	0x00000009
        /*0fc4*/ 	.word	0x0002a850
        /*0fc8*/ 	.short	0x010a
        /*0fca*/ 	.byte	0x3f
	.zero		1


	//   ....[95]....
        /*0fcc*/ 	.word	0x0002ac10
        /*0fd0*/ 	.word	0x0000000b
        /*0fd4*/ 	.word	0x0002a850
        /*0fd8*/ 	.short	0x010a
        /*0fda*/ 	.byte	0x3f
	.zero		1


	//   ....[96]....
        /*0fdc*/ 	.word	0x0002c5a0
        /*0fe0*/ 	.word	0x0000000c
        /*0fe4*/ 	.word	0x0002a820
        /*0fe8*/ 	.short	0x010a
        /*0fea*/ 	.byte	0x3f
	.zero		1


	//   ....[97]....
        /*0fec*/ 	.word	0x0002c5f0
        /*0ff0*/ 	.word	0x00000008
        /*0ff4*/ 	.word	0x0002a8a0
        /*0ff8*/ 	.short	0x010a
        /*0ffa*/ 	.byte	0x3f
	.zero		1


	//   ....[98]....
        /*0ffc*/ 	.word	0x0002c640
        /*1000*/ 	.word	0x00000008
        /*1004*/ 	.word	0x0002a8c0
        /*1008*/ 	.short	0x010a
        /*100a*/ 	.byte	0x3f
	.zero		1


	//   ....[99]....
        /*100c*/ 	.word	0x0002c690
        /*1010*/ 	.word	0x00000009
        /*1014*/ 	.word	0x0002a8a0
        /*1018*/ 	.short	0x010a
        /*101a*/ 	.byte	0x3f
	.zero		1


	//   ....[100]....
        /*101c*/ 	.word	0x0002c6e0
        /*1020*/ 	.word	0x00000009
        /*1024*/ 	.word	0x0002a8c0
        /*1028*/ 	.short	0x010a
        /*102a*/ 	.byte	0x3f
	.zero		1


	//   ....[101]....
        /*102c*/ 	.word	0x0002c880
        /*1030*/ 	.word	0x00000005
        /*1034*/ 	.word	0x0002a880
        /*1038*/ 	.short	0x010a
        /*103a*/ 	.byte	0x3f
	.zero		1


	//   ....[102]....
        /*103c*/ 	.word	0x0002c8d0
        /*1040*/ 	.word	0x00000005
        /*1044*/ 	.word	0x0002a840
        /*1048*/ 	.short	0x010a
        /*104a*/ 	.byte	0x3f
	.zero		1


	//   ....[103]....
        /*104c*/ 	.word	0x0002c950
        /*1050*/ 	.word	0x00000004
        /*1054*/ 	.word	0x0002a820
        /*1058*/ 	.short	0x010a
        /*105a*/ 	.byte	0x3f
	.zero		1


	//   ....[104]....
        /*105c*/ 	.word	0x0002c9a0
        /*1060*/ 	.word	0x00000005
        /*1064*/ 	.word	0x0002a880
        /*1068*/ 	.short	0x010a
        /*106a*/ 	.byte	0x3f
	.zero		1


	//   ....[105]....
        /*106c*/ 	.word	0x0002c9f0
        /*1070*/ 	.word	0x00000005
        /*1074*/ 	.word	0x0002a840
        /*1078*/ 	.short	0x010a
        /*107a*/ 	.byte	0x3f
	.zero		1


	//   ....[106]....
        /*107c*/ 	.word	0x0002ca40
        /*1080*/ 	.word	0x0000000e
        /*1084*/ 	.word	0x0002a870
        /*1088*/ 	.short	0x010a
        /*108a*/ 	.byte	0x3f
	.zero		1


	//   ....[107]....
        /*108c*/ 	.word	0x0002ca90
        /*1090*/ 	.word	0x0000000e
        /*1094*/ 	.word	0x0002a860
        /*1098*/ 	.short	0x010a
        /*109a*/ 	.byte	0x3f
	.zero		1


	//   ....[108]....
        /*109c*/ 	.word	0x0002cae0
        /*10a0*/ 	.word	0x00000000
        /*10a4*/ 	.word	0x0002a870
        /*10a8*/ 	.short	0x010a
        /*10aa*/ 	.byte	0x3f
	.zero		1


	//   ....[109]....
        /*10ac*/ 	.word	0x0002cb30
        /*10b0*/ 	.word	0x00000000
        /*10b4*/ 	.word	0x0002a860
        /*10b8*/ 	.short	0x010a
        /*10ba*/ 	.byte	0x3f
	.zero		1


	//   ....[110]....
        /*10bc*/ 	.word	0x0002d590
        /*10c0*/ 	.word	0x00000000
        /*10c4*/ 	.word	0x0002a820
        /*10c8*/ 	.short	0x010a
        /*10ca*/ 	.byte	0x3f
	.zero		1


	//   ....[111]....
        /*10cc*/ 	.word	0x0002d730
        /*10d0*/ 	.word	0x00000006
        /*10d4*/ 	.word	0x00000000
        /*10d8*/ 	.short	0x010a
        /*10da*/ 	.byte	0x3f
	.zero		1


	//   ....[112]....
        /*10dc*/ 	.word	0x0002d780
        /*10e0*/ 	.word	0x00000007
        /*10e4*/ 	.word	0x00000000
        /*10e8*/ 	.short	0x010a
        /*10ea*/ 	.byte	0x3f
	.zero		1


	//   ....[113]....
        /*10ec*/ 	.word	0x0002d7d0
        /*10f0*/ 	.word	0x00000004
        /*10f4*/ 	.word	0x0002a860
        /*10f8*/ 	.short	0x010a
        /*10fa*/ 	.byte	0x3f
	.zero		1


	//   ....[114]....
        /*10fc*/ 	.word	0x0002d820
        /*1100*/ 	.word	0x00000003
        /*1104*/ 	.word	0x0002a860
        /*1108*/ 	.short	0x010a
        /*110a*/ 	.byte	0x3f
	.zero		1


	//   ....[115]....
        /*110c*/ 	.word	0x0002d870
        /*1110*/ 	.word	0x00000004
        /*1114*/ 	.word	0x0002a880
        /*1118*/ 	.short	0x010a
        /*111a*/ 	.byte	0x3f
	.zero		1


	//----- nvinfo : EIATTR_NUM_MBARRIERS
	.align		4
.L_791:
        /*111c*/ 	.byte	0x03, 0x38
        /*111e*/ 	.short	0x0016


	//----- nvinfo : EIATTR_EXIT_INSTR_OFFSETS
	.align		4
        /*1120*/ 	.byte	0x04, 0x1c
        /*1122*/ 	.short	(.L_793 - .L_792)


	//   ....[0]....
.L_792:
        /*1124*/ 	.word	0x0002a260


	//----- nvinfo : EIATTR_MAX_THREADS
	.align		4
.L_793:
        /*1128*/ 	.byte	0x04, 0x05
        /*112a*/ 	.short	(.L_795 - .L_794)
.L_794:
        /*112c*/ 	.word	0x00000180
        /*1130*/ 	.word	0x00000001
        /*1134*/ 	.word	0x00000001


	//----- nvinfo : EIATTR_CRS_STACK_SIZE
	.align		4
.L_795:
        /*1138*/ 	.byte	0x04, 0x1e
        /*113a*/ 	.short	(.L_797 - .L_796)
.L_796:
        /*113c*/ 	.word	0x00000000


	//----- nvinfo : EIATTR_CBANK_PARAM_SIZE
	.align		4
.L_797:
        /*1140*/ 	.byte	0x03, 0x19
        /*1142*/ 	.short	0x0a70


	//----- nvinfo : EIATTR_PARAM_CBANK
	.align		4
        /*1144*/ 	.byte	0x04, 0x0a
        /*1146*/ 	.short	(.L_799 - .L_798)
	.align		4
.L_798:
        /*1148*/ 	.word	index@(.nv.constant0._ZN7cutlass13device_kernelIN5flash11enable_sm90INS1_16FlashAttnFwdSm90INS1_25CollectiveMainloopFwdSm90ILi2EN4cute5tupleIJNS5_1CILi1EEES8_S8_EEENS6_IJNS7_ILi128EEESA_NS7_ILi192EEEEEELi192ENS_12float_e4m3_tEfNS_4arch4Sm90ELb0ELb1ELb1ELb1ELb0ELb1ELb0ELb1ELb1ELb0ELb0ELb0EEENS1_21CollectiveEpilogueFwdINS6_IJSA_SB_SA_EEES9_NS_10bfloat16_tESF_Li256ELb1ELb0ELb0ELb1EEENS1_36VarlenDynamicPersistentTileSchedulerILi128ELi128ELi256ELi128ELb0ELb0ELb1ELb1ELb0ELb1EEEEEEEEEvNT_6ParamsE)
        /*114c*/ 	.short	0x0210
        /*114e*/ 	.short	0x0a70


	//----- nvinfo : EIATTR_SW_WAR
	.align		4
.L_799:
        /*1150*/ 	.byte	0x04, 0x36
        /*1152*/ 	.short	(.L_801 - .L_800)
.L_800:
        /*1154*/ 	.word	0x00000008
.L_801:


//--------------------- .nv.info._ZN7cutlass13device_kernelIN5flash11enable_sm90INS1_16FlashAttnFwdSm90INS1_25CollectiveMainloopFwdSm90ILi2EN4cute5tupleIJNS5_1CILi1EEES8_S8_EEENS6_IJNS7_ILi128EEENS7_ILi160EEENS7_ILi192EEEEEELi192ENS_12float_e4m3_tEfNS_4arch4Sm90ELb1ELb0ELb1ELb0ELb0ELb0ELb0ELb1ELb1ELb0ELb0ELb0EEENS1_21CollectiveEpilogueFwdINS6_IJSA_SC_SB_EEES9_NS_10bfloat16_tESG_Li256ELb0ELb0ELb0ELb1EEENS1_30DynamicPersistentTileSchedulerILi256ELi128ELb0ELb0ELb1EEEEEEEEEvNT_6ParamsE --------------------------
	.section	.nv.info._ZN7cutlass13device_kernelIN5flash11enable_sm90INS1_16FlashAttnFwdSm90INS1_25CollectiveMainloopFwdSm90ILi2EN4cute5tupleIJNS5_1CILi1EEES8_S8_EEENS6_IJNS7_ILi128EEENS7_ILi160EEENS7_ILi192EEEEEELi192ENS_12float_e4m3_tEfNS_4arch4Sm90ELb1ELb0ELb1ELb0ELb0ELb0ELb0ELb1ELb1ELb0ELb0ELb0EEENS1_21CollectiveEpilogueFwdINS6_IJSA_SC_SB_EEES9_NS_10bfloat16_tESG_Li256ELb0ELb0ELb0ELb1EEENS1_30DynamicPersistentTileSchedulerILi256ELi128ELb0ELb0ELb1EEEEEEEEEvNT_6ParamsE,"",@"SHT_CUDA_INFO"
	.sectionflags	@""
	.align	4


	//----- nvinfo : EIATTR_CUDA_API_VERSION
	.align		4
        /*0000*/ 	.byte	0x04, 0x37
        /*0002*/ 	.short	(.L_803 - .L_802)
.L_802:
        /*0004*/ 	.word	0x00000082


	//----- nvinfo : EIATTR_KPARAM_INFO
	.align		4
.L_803:
        /*0008*/ 	.byte	0x04, 0x17
        /*000a*/ 	.short	(.L_805 - .L_804)
.L_804:
        /*000c*/ 	.word	0x00000000
        /*0010*/ 	.short	0x0000
        /*0012*/ 	.short	0x0070
        /*0014*/ 	.byte	0x00, 0xf0, 0x01, 0x2e


	//----- nvinfo : EIATTR_SPARSE_MMA_MASK
	.align		4
.L_805:
        /*0018*/ 	.byte	0x03, 0x50
        /*001a*/ 	.short	0x0000


	//----- nvinfo : EIATTR_MAXREG_COUNT
	.align		4
        /*001c*/ 	.byte	0x03, 0x1b
        /*001e*/ 	.short	0x00a8


	//----- nvinfo : EIATTR_NUM_BARRIERS
	.align		4
        /*0020*/ 	.byte	0x02, 0x4c
        /*0022*/ 	.byte	0x10
	.zero		1


	//----- nvinfo : EIATTR_EXTERNS
	.align		4
        /*0024*/ 	.byte	0x04, 0x0f
        /*0026*/ 	.short	(.L_807 - .L_806)


	//   ....[0]....
	.align		4
.L_806:
        /*0028*/ 	.word	index@(__assertfail)


	//----- nvinfo : EIATTR_ANNOTATIONS
	.align		4
.L_807:
        /*002c*/ 	.byte	0x04, 0x55
        /*002e*/ 	.short	(.L_809 - .L_808)


	//   ....[0]....
.L_808:
        /* <DEDUP_REMOVED lines=21> */


	//----- nvinfo : EIATTR_MERCURY_ISA_VERSION
	.align		4
.L_809:
        /*0170*/ 	.byte	0x03, 0x5f
        /*0172*/ 	.short	0x0101


	//----- nvinfo : EIATTR_INT_WARP_WIDE_INSTR_OFFSETS
	.align		4
        /*0174*/ 	.byte	0x04, 0x31
        /*0176*/ 	.short	(.L_811 - .L_810)


	//   ....[0]....
.L_810:
        /*0178*/ 	.word	0x00000180


	//   ....[1]....
        /*017c*/ 	.word	0x000001c0


	//   ....[2]....
        /*0180*/ 	.word	0x00000250


	//   ....[3]....
        /*0184*/ 	.word	0x00010dc0


	//   ....[4]....
        /*0188*/ 	.word	0x00010e50


	//   ....[5]....
        /*018c*/ 	.word	0x00011580


	//   ....[6]....
        /*0190*/ 	.word	0x000137f0


	//   ....[7]....
        /*0194*/ 	.word	0x00013880


	//----- nvinfo : EIATTR_COOP_GROUP_MASK_REGIDS
	.align		4
.L_811:
        /*0198*/ 	.byte	0x04, 0x29
        /*019a*/ 	.short	(.L_813 - .L_812)


	//   ....[0]....
.L_812:
        /*019c*/ 	.word	0xffffffff


	//   ....[1]....
        /*01a0*/ 	.word	0xffffffff


	//   ....[2]....
        /*01a4*/ 	.word	0xffffffff


	//   ....[3]....
        /*01a8*/ 	.word	0xffffffff


	//   ....[4]....
        /*01ac*/ 	.word	0xffffffff


	//   ....[5]....
        /*01b0*/ 	.word	0xffffffff


	//   ....[6]....
        /*01b4*/ 	.word	0xffffffff


	//   ....[7]....
        /*01b8*/ 	.word	0xffffffff


	//   ....[8]....
        /*01bc*/ 	.word	0xffffffff


	//   ....[9]....
        /*01c0*/ 	.word	0xffffffff


	//   ....[10]....
        /*01c4*/ 	.word	0xffffffff


	//   ....[11]....
        /*01c8*/ 	.word	0xffffffff


	//   ....[12]....
        /*01cc*/ 	.word	0xffffffff


	//   ....[13]....
        /*01d0*/ 	.word	0xffffffff


	//   ....[14]....
        /*01d4*/ 	.word	0xffffffff


	//   ....[15]....
        /*01d8*/ 	.word	0xffffffff


	//   ....[16]....
        /*01dc*/ 	.word	0xffffffff


	//   ....[17]....
        /*01e0*/ 	.word	0xffffffff


	//   ....[18]....
        /*01e4*/ 	.word	0xffffffff


	//   ....[19]....
        /*01e8*/ 	.word	0xffffffff


	//   ....[20]....
        /*01ec*/ 	.word	0xffffffff


	//   ....[21]....
        /*01f0*/ 	.word	0xffffffff


	//   ....[22]....
        /*01f4*/ 	.word	0xffffffff


	//   ....[23]....
        /*01f8*/ 	.word	0xffffffff


	//   ....[24]....
        /*01fc*/ 	.word	0xffffffff


	//   ....[25]....
        /*0200*/ 	.word	0xffffffff


	//   ....[26]....
        /*0204*/ 	.word	0xffffffff


	//   ....[27]....
        /*0208*/ 	.word	0xffffffff


	//   ....[28]....
        /*020c*/ 	.word	0xffffffff


	//   ....[29]....
        /*0210*/ 	.word	0xffffffff


	//   ....[30]....
        /*0214*/ 	.word	0xffffffff


	//   ....[31]....
        /*0218*/ 	.word	0xffffffff


	//   ....[32]....
        /*021c*/ 	.word	0xffffffff


	//   ....[33]....
        /*0220*/ 	.word	0xffffffff


	//   ....[34]....
        /*0224*/ 	.word	0xffffffff


	//   ....[35]....
        /*0228*/ 	.word	0xffffffff


	//   ....[36]....
        /*022c*/ 	.word	0xffffffff


	//   ....[37]....
        /*0230*/ 	.word	0xffffffff


	//   ....[38]....
        /*0234*/ 	.word	0xffffffff


	//   ....[39]....
        /*0238*/ 	.word	0xffffffff


	//   ....[40]....
        /*023c*/ 	.word	0xffffffff


	//   ....[41]....
        /*0240*/ 	.word	0xffffffff


	//   ....[42]....
        /*0244*/ 	.word	0xffffffff


	//   ....[43]....
        /*0248*/ 	.word	0xffffffff


	//   ....[44]....
        /*024c*/ 	.word	0xffffffff


	//   ....[45]....
        /*0250*/ 	.word	0xffffffff


	//   ....[46]....
        /*0254*/ 	.word	0xffffffff


	//   ....[47]....
        /*0258*/ 	.word	0xffffffff


	//   ....[48]....
        /*025c*/ 	.word	0xffffffff


	//   ....[49]....
        /*0260*/ 	.word	0xffffffff


	//   ....[50]....
        /*0264*/ 	.word	0xffffffff


	//   ....[51]....
        /*0268*/ 	.word	0xffffffff


	//   ....[52]....
        /*026c*/ 	.word	0xffffffff


	//   ....[53]....
        /*0270*/ 	.word	0xffffffff


	//   ....[54]....
        /*0274*/ 	.word	0xffffffff


	//   ....[55]....
        /*0278*/ 	.word	0xffffffff


	//   ....[56]....
        /*027c*/ 	.word	0xffffffff


	//   ....[57]....
        /*0280*/ 	.word	0xffffffff


	//   ....[58]....
        /*0284*/ 	.word	0xffffffff


	//   ....[59]....
        /*0288*/ 	.word	0xffffffff


	//   ....[60]....
        /*028c*/ 	.word	0xffffffff


	//   ....[61]....
        /*0290*/ 	.word	0xffffffff


	//   ....[62]....
        /*0294*/ 	.word	0xffffffff


	//   ....[63]....
        /*0298*/ 	.word	0xffffffff


	//   ....[64]....
        /*029c*/ 	.word	0xffffffff


	//   ....[65]....
        /*02a0*/ 	.word	0xffffffff


	//   ....[66]....
        /*02a4*/ 	.word	0xffffffff


	//   ....[67]....
        /*02a8*/ 	.word	0xffffffff


	//   ....[68]....
        /*02ac*/ 	.word	0xffffffff


	//   ....[69]....
        /*02b0*/ 	.word	0xffffffff


	//   ....[70]....
        /*02b4*/ 	.word	0xffffffff


	//   ....[71]....
        /*02b8*/ 	.word	0xffffffff


	//   ....[72]....
        /*02bc*/ 	.word	0xffffffff


	//   ....[73]....
        /*02c0*/ 	.word	0xffffffff


	//   ....[74]....
        /*02c4*/ 	.word	0xffffffff


	//   ....[75]....
        /*02c8*/ 	.word	0xffffffff


	//   ....[76]....
        /*02cc*/ 	.word	0xffffffff


	//   ....[77]....
        /*02d0*/ 	.word	0x0500000f


	//   ....[78]....
        /*02d4*/ 	.word	0x0500000f


	//----- nvinfo : EIATTR_COOP_GROUP_INSTR_OFFSETS
	.align		4
.L_813:
        /*02d8*/ 	.byte	0x04, 0x28
        /*02da*/ 	.short	(.L_815 - .L_814)


	//   ....[0]....
.L_814:
        /*02dc*/ 	.word	0x00000060


	//   ....[1]....
        /*02e0*/ 	.word	0x00000190


	//   ....[2]....
        /*02e4*/ 	.word	0x00000230


	//   ....[3]....
        /*02e8*/ 	.word	0x000003c0


	//   ....[4]....
        /*02ec*/ 	.word	0x00000520


	//   ....[5]....
        /*02f0*/ 	.word	0x00000640


	//   ....[6]....
        /*02f4*/ 	.word	0x000007a0


	//   ....[7]....
        /*02f8*/ 	.word	0x00001570


	//   ....[8]....
        /*02fc*/ 	.word	0x00003960


	//   ....[9]....
        /*0300*/ 	.word	0x00003a50


	//   ....[10]....
        /*0304*/ 	.word	0x00004630


	//   ....[11]....
        /*0308*/ 	.word	0x000046f0


	//   ....[12]....
        /*030c*/ 	.word	0x00007e40


	//   ....[13]....
        /*0310*/ 	.word	0x00007f60


	//   ....[14]....
        /*0314*/ 	.word	0x00008ae0


	//   ....[15]....
        /*0318*/ 	.word	0x00008b60


	//   ....[16]....
        /*031c*/ 	.word	0x0000bfc0


	//   ....[17]....
        /*0320*/ 	.word	0x0000c010


	//   ....[18]....
        /*0324*/ 	.word	0x0000c030


	//   ....[19]....
        /*0328*/ 	.word	0x0000c060


	//   ....[20]....
        /*032c*/ 	.word	0x0000dd60


	//   ....[21]....
        /*0330*/ 	.word	0x0000dd70


	//   ....[22]....
        /*0334*/ 	.word	0x0000ddf0


	//   ....[23]....
        /*0338*/ 	.word	0x0000de00


	//   ....[24]....
        /*033c*/ 	.word	0x0000f290


	//   ....[25]....
        /*0340*/ 	.word	0x0000f2c0


	//   ....[26]....
        /*0344*/ 	.word	0x0000f2f0


	//   ....[27]....
        /*0348*/ 	.word	0x0000f320


	//   ....[28]....
        /*034c*/ 	.word	0x0000f360


	//   ....[29]....
        /*0350*/ 	.word	0x0000f390


	//   ....[30]....
        /*0354*/ 	.word	0x0000f3b0


	//   ....[31]....
        /*0358*/ 	.word	0x0000f3d0


	//   ....[32]....
        /*035c*/ 	.word	0x0000f3e0


	//   ....[33]....
        /*0360*/ 	.word	0x0000f410


	//   ....[34]....
        /*0364*/ 	.word	0x0000f440


	//   ....[35]....
        /*0368*/ 	.word	0x0000f450


	//   ....[36]....
        /*036c*/ 	.word	0x0000f4b0


	//   ....[37]....
        /*0370*/ 	.word	0x0000f4c0


	//   ....[38]....
        /*0374*/ 	.word	0x0000f4d0


	//   ....[39]....
        /*0378*/ 	.word	0x0000f500


	//   ....[40]....
        /*037c*/ 	.word	0x0000f530


	//   ....[41]....
        /*0380*/ 	.word	0x0000f540


	//   ....[42]....
        /*0384*/ 	.word	0x0000f550


	//   ....[43]....
        /*0388*/ 	.word	0x0000f560


	//   ....[44]....
        /*038c*/ 	.word	0x0000f570


	//   ....[45]....
        /*0390*/ 	.word	0x0000f5a0


	//   ....[46]....
        /*0394*/ 	.word	0x0000f5d0


	//   ....[47]....
        /*0398*/ 	.word	0x0000f5e0


	//   ....[48]....
        /*039c*/ 	.word	0x0000f5f0


	//   ....[49]....
        /*03a0*/ 	.word	0x0000f610


	//   ....[50]....
        /*03a4*/ 	.word	0x0000f630


	//   ....[51]....
        /*03a8*/ 	.word	0x0000f640


	//   ....[52]....
        /*03ac*/ 	.word	0x0000f650


	//   ....[53]....
        /*03b0*/ 	.word	0x0000f660


	//   ....[54]....
        /*03b4*/ 	.word	0x0000f670


	//   ....[55]....
        /*03b8*/ 	.word	0x0000f680


	//   ....[56]....
        /*03bc*/ 	.word	0x0000f690


	//   ....[57]....
        /*03c0*/ 	.word	0x0000f6a0


	//   ....[58]....
        /*03c4*/ 	.word	0x0000f6b0


	//   ....[59]....
        /*03c8*/ 	.word	0x0000f6c0


	//   ....[60]....
        /*03cc*/ 	.word	0x0000f6d0


	//   ....[61]....
        /*03d0*/ 	.word	0x0000f6e0


	//   ....[62]....
        /*03d4*/ 	.word	0x0000f6f0


	//   ....[63]....
        /*03d8*/ 	.word	0x0000f700


	//   ....[64]....
        /*03dc*/ 	.word	0x0000f710


	//   ....[65]....
        /*03e0*/ 	.word	0x0000f720


	//   ....[66]....
        /*03e4*/ 	.word	0x0000f730


	//   ....[67]....
        /*03e8*/ 	.word	0x0000f740


	//   ....[68]....
        /*03ec*/ 	.word	0x0000f750


	//   ....[69]....
        /*03f0*/ 	.word	0x0000f760


	//   ....[70]....
        /*03f4*/ 	.word	0x0000f770


	//   ....[71]....
        /*03f8*/ 	.word	0x0000f780


	//   ....[72]....
        /*03fc*/ 	.word	0x0000fa80


	//   ....[73]....
        /*0400*/ 	.word	0x00010680


	//   ....[74]....
        /*0404*/ 	.word	0x00011660


	//   ....[75]....
        /*0408*/ 	.word	0x00014650


	//   ....[76]....
        /*040c*/ 	.word	0x000147f0


	//   ....[77]....
        /*0410*/ 	.word	0x00014dd0


	//   ....[78]....
        /*0414*/ 	.word	0x00015240


	//----- nvinfo : EIATTR_REG_RECONFIG
	.align		4
.L_815:
        /*0418*/ 	.byte	0x01, 0x54
	.zero		2


	//----- nvinfo : EIATTR_SYSCALL_OFFSETS
	.align		4
        /*041c*/ 	.byte	0x04, 0x46
        /*041e*/ 	.short	(.L_817 - .L_816)


	//   ....[0]....
.L_816:
        /*0420*/ 	.word	0x00001720


	//   ....[1]....
        /*0424*/ 	.word	0x00010ff0


	//   ....[2]....
        /*0428*/ 	.word	0x00011130


	//   ....[3]....
        /*042c*/ 	.word	0x00011270


	//   ....[4]....
        /*0430*/ 	.word	0x00011390


	//----- nvinfo : EIATTR_MBARRIER_INSTR_OFFSETS
	.align		4
.L_817:
        /*0434*/ 	.byte	0x04, 0x39
        /*0436*/ 	.short	(.L_819 - .L_818)


	//   ....[0]....
.L_818:
        /*0438*/ 	.word	0x00000270
        /*043c*/ 	.word	0x000000ff
        /*0440*/ 	.word	0x00033400
        /*0444*/ 	.short	0x0100
        /*0446*/ 	.byte	0x06
	.zero		1


	//   ....[1]....
        /*0448*/ 	.word	0x00000280
        /*044c*/ 	.word	0x000000ff
        /*0450*/ 	.word	0x00033420
        /*0454*/ 	.short	0x0100
        /*0456*/ 	.byte	0x06
	.zero		1


	//   ....[2]....
        /*0458*/ 	.word	0x00000370
        /*045c*/ 	.word	0x000000ff
        /*0460*/ 	.word	0x00033430
        /*0464*/ 	.short	0x0100
        /*0466*/ 	.byte	0x08
	.zero		1


	//   ....[3]....
        /*0468*/ 	.word	0x00000380
        /*046c*/ 	.word	0x000000ff
        /*0470*/ 	.word	0x00033440
        /*0474*/ 	.short	0x0100
        /*0476*/ 	.byte	0x08
	.zero		1


	//   ....[4]....
        /*0478*/ 	.word	0x00000390
        /*047c*/ 	.word	0x000000ff
        /*0480*/ 	.word	0x00033438
        /*0484*/ 	.short	0x0100
        /*0486*/ 	.byte	0x08
	.zero		1


	//   ....[5]....
        /*0488*/ 	.word	0x000003a0
        /*048c*/ 	.word	0x000000ff
        /*0490*/ 	.word	0x00033448
        /*0494*/ 	.short	0x0100
        /*0496*/ 	.byte	0x08
	.zero		1


	//   ....[6]....
        /*0498*/ 	.word	0x000004d0
        /*049c*/ 	.word	0x000000ff
        /*04a0*/ 	.word	0x00033450
        /*04a4*/ 	.short	0x0100
        /*04a6*/ 	.byte	0x08
	.zero		1


	//   ....[7]....
        /*04a8*/ 	.word	0x000004e0
        /*04ac*/ 	.word	0x000000ff
        /*04b0*/ 	.word	0x00033460
        /*04b4*/ 	.short	0x0100
        /*04b6*/ 	.byte	0x08
	.zero		1


	//   ....[8]....
        /*04b8*/ 	.word	0x000004f0
        /*04bc*/ 	.word	0x000000ff
        /*04c0*/ 	.word	0x00033458
        /*04c4*/ 	.short	0x0100
        /*04c6*/ 	.byte	0x08
	.zero		1


	//   ....[9]....
        /*04c8*/ 	.word	0x00000500
        /*04cc*/ 	.word	0x000000ff
        /*04d0*/ 	.word	0x00033468
        /*04d4*/ 	.short	0x0100
        /*04d6*/ 	.byte	0x08
	.zero		1


	//   ....[10]....
        /*04d8*/ 	.word	0x000005f0
        /*04dc*/ 	.word	0x000000ff
        /*04e0*/ 	.word	0x00033470
        /*04e4*/ 	.short	0x0100
        /*04e6*/ 	.byte	0x06
	.zero		1


	//   ....[11]....
        /*04e8*/ 	.word	0x00000600
        /*04ec*/ 	.word	0x000000ff
        /*04f0*/ 	.word	0x00033480
        /*04f4*/ 	.short	0x0100
        /*04f6*/ 	.byte	0x06
	.zero		1


	//   ....[12]....
        /*04f8*/ 	.word	0x00000610
        /*04fc*/ 	.word	0x000000ff
        /*0500*/ 	.word	0x00033478
        /*0504*/ 	.short	0x0100
        /*0506*/ 	.byte	0x06
	.zero		1


	//   ....[13]....
        /*0508*/ 	.word	0x00000620
        /*050c*/ 	.word	0x000000ff
        /*0510*/ 	.word	0x00033488
        /*0514*/ 	.short	0x0100
        /*0516*/ 	.byte	0x06
	.zero		1


	//   ....[14]....
        /*0518*/ 	.word	0x00000750
        /*051c*/ 	.word	0x000000ff
        /*0520*/ 	.word	0x00033490
        /*0524*/ 	.short	0x0100
        /*0526*/ 	.byte	0x08
	.zero		1


	//   ....[15]....
        /*0528*/ 	.word	0x00000760
        /*052c*/ 	.word	0x000000ff
        /*0530*/ 	.word	0x000334a0
        /*0534*/ 	.short	0x0100
        /*0536*/ 	.byte	0x08
	.zero		1


	//   ....[16]....
        /*0538*/ 	.word	0x00000770
        /*053c*/ 	.word	0x000000ff
        /*0540*/ 	.word	0x00033498
        /*0544*/ 	.short	0x0100
        /*0546*/ 	.byte	0x08
	.zero		1


	//   ....[17]....
        /*0548*/ 	.word	0x00000780
        /*054c*/ 	.word	0x000000ff
        /*0550*/ 	.word	0x000334a8
        /*0554*/ 	.short	0x0100
        /*0556*/ 	.byte	0x08
	.zero		1


	//   ....[18]....
        /*0558*/ 	.word	0x000008b0
        /*055c*/ 	.word	0x000000ff
        /*0560*/ 	.word	0x000334b0
        /*0564*/ 	.short	0x0100
        /*0566*/ 	.byte	0x08
	.zero		1


	//   ....[19]....
        /*0568*/ 	.word	0x000008c0
        /*056c*/ 	.word	0x000000ff
        /*0570*/ 	.word	0x000334c0
        /*0574*/ 	.short	0x0100
        /*0576*/ 	.byte	0x08
	.zero		1


	//   ....[20]....
        /*0578*/ 	.word	0x000008d0
        /*057c*/ 	.word	0x000000ff
        /*0580*/ 	.word	0x000334b8
        /*0584*/ 	.short	0x0100
        /*0586*/ 	.byte	0x08
	.zero		1


	//   ....[21]....
        /*0588*/ 	.word	0x000008e0
        /*058c*/ 	.word	0x000000ff
        /*0590*/ 	.word	0x000334c8
        /*0594*/ 	.short	0x0100
        /*0596*/ 	.byte	0x08
	.zero		1


	//   ....[22]....
        /*0598*/ 	.word	0x00001a00
        /*059c*/ 	.word	0x000000ff
        /*05a0*/ 	.word	0x00033400
        /*05a4*/ 	.short	0x010a
        /*05a6*/ 	.byte	0x25
	.zero		1


	//   ....[23]....
        /*05a8*/ 	.word	0x00001a90
        /*05ac*/ 	.word	0x00000003
        /*05b0*/ 	.word	0x00033430
        /*05b4*/ 	.short	0x010a
        /*05b6*/ 	.byte	0x3f
	.zero		1


	//   ....[24]....
        /*05b8*/ 	.word	0x00001b00
        /*05bc*/ 	.word	0x00000003
        /*05c0*/ 	.word	0x00033430
        /*05c4*/ 	.short	0x010a
        /*05c6*/ 	.byte	0x3f
	.zero		1


	//   ....[25]....
        /*05c8*/ 	.word	0x00003320
        /*05cc*/ 	.word	0x00000003
        /*05d0*/ 	.word	0x00000000
        /*05d4*/ 	.short	0x0101
        /*05d6*/ 	.byte	0x3f
	.zero		1


	//   ....[26]....
        /*05d8*/ 	.word	0x00005e40
        /*05dc*/ 	.word	0x000000ff
        /*05e0*/ 	.word	0x00033430
        /*05e4*/ 	.short	0x010a
        /*05e6*/ 	.byte	0x0a
	.zero		1


	//   ....[27]....
        /*05e8*/ 	.word	0x00005e80
        /*05ec*/ 	.word	0x000000ff
        /*05f0*/ 	.word	0x00033430
        /*05f4*/ 	.short	0x010a
        /*05f6*/ 	.byte	0x0a
	.zero		1


	//   ....[28]....
        /*05f8*/ 	.word	0x00006b10
        /*05fc*/ 	.word	0x000000ff
        /*0600*/ 	.word	0x00033450
        /*0604*/ 	.short	0x010a
        /*0606*/ 	.byte	0x0a
	.zero		1


	//   ....[29]....
        /*0608*/ 	.word	0x00006b50
        /*060c*/ 	.word	0x000000ff
        /*0610*/ 	.word	0x00033450
        /*0614*/ 	.short	0x010a
        /*0616*/ 	.byte	0x0a
	.zero		1


	//   ....[30]....
        /*0618*/ 	.word	0x00009590
        /*061c*/ 	.word	0x00000003
        /*0620*/ 	.word	0x00000000
        /*0624*/ 	.short	0x0101
        /*0626*/ 	.byte	0x3f
	.zero		1


	//   ....[31]....
        /*0628*/ 	.word	0x00009940
        /*062c*/ 	.word	0x000000ff
        /*0630*/ 	.word	0x00000000
        /*0634*/ 	.short	0x0101
        /*0636*/ 	.byte	0x0a
	.zero		1


	//   ....[32]....
        /*0638*/ 	.word	0x0000a2a0
        /*063c*/ 	.word	0x000000ff
        /*0640*/ 	.word	0x00033430
        /*0644*/ 	.short	0x010a
        /*0646*/ 	.byte	0x06
	.zero		1


	//   ....[33]....
        /*0648*/ 	.word	0x0000a2e0
        /*064c*/ 	.word	0x000000ff
        /*0650*/ 	.word	0x00033430
        /*0654*/ 	.short	0x010a
        /*0656*/ 	.byte	0x06
	.zero		1


	//   ....[34]....
        /*0658*/ 	.word	0x0000aee0
        /*065c*/ 	.word	0x000000ff
        /*0660*/ 	.word	0x00033450
        /*0664*/ 	.short	0x010a
        /*0666*/ 	.byte	0x06
	.zero		1


	//   ....[35]....
        /*0668*/ 	.word	0x0000af20
        /*066c*/ 	.word	0x000000ff
        /*0670*/ 	.word	0x00033450
        /*0674*/ 	.short	0x010a
        /*0676*/ 	.byte	0x06
	.zero		1


	//   ....[36]....
        /*0678*/ 	.word	0x0000cec0
        /*067c*/ 	.word	0x00000003
        /*0680*/ 	.word	0x00000000
        /*0684*/ 	.short	0x0101
        /*0686*/ 	.byte	0x3f
	.zero		1


	//   ....[37]....
        /*0688*/ 	.word	0x0000d1f0
        /*068c*/ 	.word	0x000000ff
        /*0690*/ 	.word	0x00000000
        /*0694*/ 	.short	0x0101
        /*0696*/ 	.byte	0x06
	.zero		1


	//   ....[38]....
        /*0698*/ 	.word	0x0000da60
        /*069c*/ 	.word	0x000000ff
        /*06a0*/ 	.word	0x00033450
        /*06a4*/ 	.short	0x010a
        /*06a6*/ 	.byte	0x05
	.zero		1


	//   ....[39]....
        /*06a8*/ 	.word	0x0000daa0
        /*06ac*/ 	.word	0x000000ff
        /*06b0*/ 	.word	0x00033450
        /*06b4*/ 	.short	0x010a
        /*06b6*/ 	.byte	0x05
	.zero		1


	//   ....[40]....
        /*06b8*/ 	.word	0x0000e0c0
        /*06bc*/ 	.word	0x000000ff
        /*06c0*/ 	.word	0x00000000
        /*06c4*/ 	.short	0x0101
        /*06c6*/ 	.byte	0x04
	.zero		1


	//   ....[41]....
        /*06c8*/ 	.word	0x0000fc90
        /*06cc*/ 	.word	0x000000ff
        /*06d0*/ 	.word	0x00000000
        /*06d4*/ 	.short	0x0101
        /*06d6*/ 	.byte	0x05
	.zero		1


	//   ....[42]....
        /*06d8*/ 	.word	0x00011870
        /*06dc*/ 	.word	0x00000004
        /*06e0*/ 	.word	0x00033480
        /*06e4*/ 	.short	0x010a
        /*06e6*/ 	.byte	0x3f
	.zero		1


	//   ....[43]....
        /*06e8*/ 	.word	0x00011ab0
        /*06ec*/ 	.word	0x00000004
        /*06f0*/ 	.word	0x00033440
        /*06f4*/ 	.short	0x010a
        /*06f6*/ 	.byte	0x3f
	.zero		1


	//   ....[44]....
        /*06f8*/ 	.word	0x00011f40
        /*06fc*/ 	.word	0x000000ff
        /*0700*/ 	.word	0x00033420
        /*0704*/ 	.short	0x010a
        /*0706*/ 	.byte	0x28
	.zero		1


	//   ....[45]....
        /*0708*/ 	.word	0x00012210
        /*070c*/ 	.word	0x00000006
        /*0710*/ 	.word	0x00033480
        /*0714*/ 	.short	0x010a
        /*0716*/ 	.byte	0x3f
	.zero		1


	//   ....[46]....
        /*0718*/ 	.word	0x00012660
        /*071c*/ 	.word	0x00000006
        /*0720*/ 	.word	0x00033440
        /*0724*/ 	.short	0x010a
        /*0726*/ 	.byte	0x3f
	.zero		1


	//   ....[47]....
        /*0728*/ 	.word	0x00012b00
        /*072c*/ 	.word	0x0000000c
        /*0730*/ 	.word	0x00033470
        /*0734*/ 	.short	0x010a
        /*0736*/ 	.byte	0x3f
	.zero		1


	//   ....[48]....
        /*0738*/ 	.word	0x00012b80
        /*073c*/ 	.word	0x0000000c
        /*0740*/ 	.word	0x00033460
        /*0744*/ 	.short	0x010a
        /*0746*/ 	.byte	0x3f
	.zero		1


	//   ....[49]....
        /*0748*/ 	.word	0x00013710
        /*074c*/ 	.word	0x0000000c
        /*0750*/ 	.word	0x00033450
        /*0754*/ 	.short	0x0101
        /*0756*/ 	.byte	0x3f
	.zero		1


	//   ....[50]....
        /*0758*/ 	.word	0x00013780
        /*075c*/ 	.word	0x0000000c
        /*0760*/ 	.word	0x00000000
        /*0764*/ 	.short	0x0101
        /*0766*/ 	.byte	0x3f
	.zero		1


	//   ....[51]....
        /*0768*/ 	.word	0x00013950
        /*076c*/ 	.word	0x00000000
        /*0770*/ 	.word	0x00033470
        /*0774*/ 	.short	0x010a
        /*0776*/ 	.byte	0x3f
	.zero		1


	//   ....[52]....
        /*0778*/ 	.word	0x000139c0
        /*077c*/ 	.word	0x00000000
        /*0780*/ 	.word	0x00033460
        /*0784*/ 	.short	0x010a
        /*0786*/ 	.byte	0x3f
	.zero		1


	//   ....[53]....
        /*0788*/ 	.word	0x00014460
        /*078c*/ 	.word	0x00000000
        /*0790*/ 	.word	0x00033450
        /*0794*/ 	.short	0x0101
        /*0796*/ 	.byte	0x3f
	.zero		1


	//   ....[54]....
        /*0798*/ 	.word	0x000144e0
        /*079c*/ 	.word	0x00000002
        /*07a0*/ 	.word	0x00000000
        /*07a4*/ 	.short	0x0101
        /*07a6*/ 	.byte	0x3f
	.zero		1


	//   ....[55]....
        /*07a8*/ 	.word	0x00014770
        /*07ac*/ 	.word	0x00000000
        /*07b0*/ 	.word	0x00033420
        /*07b4*/ 	.short	0x010a
        /*07b6*/ 	.byte	0x3f
	.zero		1


	//   ....[56]....
        /*07b8*/ 	.word	0x00014960
        /*07bc*/ 	.word	0x00000006
        /*07c0*/ 	.word	0x00000000
        /*07c4*/ 	.short	0x010a
        /*07c6*/ 	.byte	0x3f
	.zero		1


	//   ....[57]....
        /*07c8*/ 	.word	0x00014990
        /*07cc*/ 	.word	0x00000007
        /*07d0*/ 	.word	0x00000000
        /*07d4*/ 	.short	0x010a
        /*07d6*/ 	.byte	0x3f
	.zero		1


	//   ....[58]....
        /*07d8*/ 	.word	0x000149e0
        /*07dc*/ 	.word	0x00000004
        /*07e0*/ 	.word	0x00033460
        /*07e4*/ 	.short	0x010a
        /*07e6*/ 	.byte	0x3f
	.zero		1


	//   ....[59]....
        /*07e8*/ 	.word	0x00014a30
        /*07ec*/ 	.word	0x00000003
        /*07f0*/ 	.word	0x00033460
        /*07f4*/ 	.short	0x010a
        /*07f6*/ 	.byte	0x3f
	.zero		1


	//   ....[60]....
        /*07f8*/ 	.word	0x00014a70
        /*07fc*/ 	.word	0x00000004
        /*0800*/ 	.word	0x00033480
        /*0804*/ 	.short	0x010a
        /*0806*/ 	.byte	0x3f
	.zero		1


	//   ....[61]....
        /*0808*/ 	.word	0x00014a90
        /*080c*/ 	.word	0x00000003
        /*0810*/ 	.word	0x00033480
        /*0814*/ 	.short	0x010a
        /*0816*/ 	.byte	0x3f
	.zero		1


	//   ....[62]....
        /*0818*/ 	.word	0x00014b00
        /*081c*/ 	.word	0x00000003
        /*0820*/ 	.word	0x00033400
        /*0824*/ 	.short	0x010a
        /*0826*/ 	.byte	0x3f
	.zero		1


	//   ....[63]....
        /*0828*/ 	.word	0x00014b50
        /*082c*/ 	.word	0x00000003
        /*0830*/ 	.word	0x00033430
        /*0834*/ 	.short	0x010a
        /*0836*/ 	.byte	0x3f
	.zero		1


	//   ....[64]....
        /*0838*/ 	.word	0x00014bb0
        /*083c*/ 	.word	0x0000000a
        /*0840*/ 	.word	0x00033430
        /*0844*/ 	.short	0x010a
        /*0846*/ 	.byte	0x3f
	.zero		1


	//   ....[65]....
        /*0848*/ 	.word	0x00014c10
        /*084c*/ 	.word	0x00000009
        /*0850*/ 	.word	0x00033450
        /*0854*/ 	.short	0x010a
        /*0856*/ 	.byte	0x3f
	.zero		1


	//   ....[66]....
        /*0858*/ 	.word	0x00014c70
        /*085c*/ 	.word	0x00000009
        /*0860*/ 	.word	0x00033430
        /*0864*/ 	.short	0x010a
        /*0866*/ 	.byte	0x3f
	.zero		1


	//   ....[67]....
        /*0868*/ 	.word	0x00014cd0
        /*086c*/ 	.word	0x00000008
        /*0870*/ 	.word	0x00033450
        /*0874*/ 	.short	0x010a
        /*0876*/ 	.byte	0x3f
	.zero		1


	//   ....[68]....
        /*0878*/ 	.word	0x00014d30
        /*087c*/ 	.word	0x00000005
        /*0880*/ 	.word	0x00033450
        /*0884*/ 	.short	0x010a
        /*0886*/ 	.byte	0x3f
	.zero		1


	//   ....[69]....
        /*0888*/ 	.word	0x00014e80
        /*088c*/ 	.word	0x00000004
        /*0890*/ 	.word	0x00033480
        /*0894*/ 	.short	0x010a
        /*0896*/ 	.byte	0x3f
	.zero		1


	//   ....[70]....
        /*0898*/ 	.word	0x00014ed0
        /*089c*/ 	.word	0x00000004
        /*08a0*/ 	.word	0x00033440
        /*08a4*/ 	.short	0x010a
        /*08a6*/ 	.byte	0x3f
	.zero		1


	//   ....[71]....
        /*08a8*/ 	.word	0x00014f30
        /*08ac*/ 	.word	0x00000003
        /*08b0*/ 	.word	0x00033420
        /*08b4*/ 	.short	0x010a
        /*08b6*/ 	.byte	0x3f
	.zero		1


	//   ....[72]....
        /*08b8*/ 	.word	0x00014f80
        /*08bc*/ 	.word	0x00000006
        /*08c0*/ 	.word	0x00033480
        /*08c4*/ 	.short	0x010a
        /*08c6*/ 	.byte	0x3f
	.zero		1


	//   ....[73]....
        /*08c8*/ 	.word	0x00014fd0
        /*08cc*/ 	.word	0x00000006
        /*08d0*/ 	.word	0x00033440
        /*08d4*/ 	.short	0x010a
        /*08d6*/ 	.byte	0x3f
	.zero		1


	//   ....[74]....
        /*08d8*/ 	.word	0x00015020
        /*08dc*/ 	.word	0x0000000c
        /*08e0*/ 	.word	0x00033470
        /*08e4*/ 	.short	0x010a
        /*08e6*/ 	.byte	0x3f
	.zero		1


	//   ....[75]....
        /*08e8*/ 	.word	0x00015070
        /*08ec*/ 	.word	0x0000000c
        /*08f0*/ 	.word	0x00033460
        /*08f4*/ 	.short	0x010a
        /*08f6*/ 	.byte	0x3f
	.zero		1


	//   ....[76]....
        /*08f8*/ 	.word	0x000150c0
        /*08fc*/ 	.word	0x00000000
        /*0900*/ 	.word	0x00033470
        /*0904*/ 	.short	0x010a
        /*0906*/ 	.byte	0x3f
	.zero		1


	//   ....[77]....
        /*0908*/ 	.word	0x00015110
        /*090c*/ 	.word	0x00000000
        /*0910*/ 	.word	0x00033460
        /*0914*/ 	.short	0x010a
        /*0916*/ 	.byte	0x3f
	.zero		1


	//   ....[78]....
        /*0918*/ 	.word	0x00015160
        /*091c*/ 	.word	0x00000000
        /*0920*/ 	.word	0x00033420
        /*0924*/ 	.short	0x010a
        /*0926*/ 	.byte	0x3f
	.zero		1


	//   ....[79]....
        /*0928*/ 	.word	0x00015300
        /*092c*/ 	.word	0x00000006
        /*0930*/ 	.word	0x00000000
        /*0934*/ 	.short	0x010a
        /*0936*/ 	.byte	0x3f
	.zero		1


	//   ....[80]....
        /*0938*/ 	.word	0x00015350
        /*093c*/ 	.word	0x00000007
        /*0940*/ 	.word	0x00000000
        /*0944*/ 	.short	0x010a
        /*0946*/ 	.byte	0x3f
	.zero		1


	//   ....[81]....
        /*0948*/ 	.word	0x000153a0
        /*094c*/ 	.word	0x00000004
        /*0950*/ 	.word	0x00033460
        /*0954*/ 	.short	0x010a
        /*0956*/ 	.byte	0x3f
	.zero		1


	//   ....[82]....
        /*0958*/ 	.word	0x000153f0
        /*095c*/ 	.word	0x00000003
        /*0960*/ 	.word	0x00033460
        /*0964*/ 	.short	0x010a
        /*0966*/ 	.byte	0x3f
	.zero		1


	//   ....[83]....
        /*0968*/ 	.word	0x00015440
        /*096c*/ 	.word	0x00000004
        /*0970*/ 	.word	0x00033480
        /*0974*/ 	.short	0x010a
        /*0976*/ 	.byte	0x3f
	.zero		1


	//----- nvinfo : EIATTR_NUM_MBARRIERS
	.align		4
.L_819:
        /*0978*/ 	.byte	0x03, 0x38
        /*097a*/ 	.short	0x0016


	//----- nvinfo : EIATTR_EXIT_INSTR_OFFSETS
	.align		4
        /*097c*/ 	.byte	0x04, 0x1c
        /*097e*/ 	.short	(.L_821 - .L_820)


	//   ....[0]....
.L_820:
        /*0980*/ 	.word	0x00000a50


	//   ....[1]....
        /*0984*/ 	.word	0x00010620


	//   ....[2]....
        /*0988*/ 	.word	0x00014ae0


	//----- nvinfo : EIATTR_MAX_THREADS
	.align		4
.L_821:
        /*098c*/ 	.byte	0x04, 0x05
        /*098e*/ 	.short	(.L_823 - .L_822)
.L_822:
        /*0990*/ 	.word	0x00000180
        /*0994*/ 	.word	0x00000001
        /*0998*/ 	.word	0x00000001


	//----- nvinfo : EIATTR_CRS_STACK_SIZE
	.align		4
.L_823:
        /*099c*/ 	.byte	0x04, 0x1e
        /*099e*/ 	.short	(.L_825 - .L_824)
.L_824:
        /*09a0*/ 	.word	0x00000000


	//----- nvinfo : EIATTR_CBANK_PARAM_SIZE
	.align		4
.L_825:
        /*09a4*/ 	.byte	0x03, 0x19
        /*09a6*/ 	.short	0x0bf0


	//----- nvinfo : EIATTR_PARAM_CBANK
	.align		4
        /*09a8*/ 	.byte	0x04, 0x0a
        /*09aa*/ 	.short	(.L_827 - .L_826)
	.align		4
.L_826:
        /*09ac*/ 	.word	index@(.nv.constant0._ZN7cutlass13device_kernelIN5flash11enable_sm90INS1_16FlashAttnFwdSm90INS1_25CollectiveMainloopFwdSm90ILi2EN4cute5tupleIJNS5_1CILi1EEES8_S8_EEENS6_IJNS7_ILi128EEENS7_ILi160EEENS7_ILi192EEEEEELi192ENS_12float_e4m3_tEfNS_4arch4Sm90ELb1ELb0ELb1ELb0ELb0ELb0ELb0ELb1ELb1ELb0ELb0ELb0EEENS1_21CollectiveEpilogueFwdINS6_IJSA_SC_SB_EEES9_NS_10bfloat16_tESG_Li256ELb0ELb0ELb0ELb1EEENS1_30DynamicPersistentTileSchedulerILi256ELi128ELb0ELb0ELb1EEEEEEEEEvNT_6ParamsE)
        /*09b0*/ 	.short	0x0210
        /*09b2*/ 	.short	0x0bf0


	//----- nvinfo : EIATTR_SW_WAR
	.align		4
.L_827:
        /*09b4*/ 	.byte	0x04, 0x36
        /*09b6*/ 	.short	(.L_829 - .L_828)
.L_828:
        /*09b8*/ 	.word	0x00000008
.L_829:


//--------------------- .nv.info._ZN7cutlass13device_kernelIN5flash11enable_sm90INS1_16FlashAttnFwdSm90INS1_25CollectiveMainloopFwdSm90ILi2EN4cute5tupleIJNS5_1CILi1EEES8_S8_EEENS6_IJNS7_ILi128EEENS7_ILi160EEENS7_ILi192EEEEEELi192ENS_12float_e4m3_tEfNS_4arch4Sm90ELb1ELb0ELb1ELb1ELb0ELb0ELb0ELb1ELb1ELb0ELb0ELb0EEENS1_21CollectiveEpilogueFwdINS6_IJSA_SC_SB_EEES9_NS_10bfloat16_tESG_Li256ELb1ELb0ELb0ELb1EEENS1_36VarlenDynamicPersistentTileSchedulerILi128ELi160ELi256ELi128ELb0ELb0ELb1ELb1ELb1ELb1EEEEEEEEEvNT_6ParamsE --------------------------
	.section	.nv.info._ZN7cutlass13device_kernelIN5flash11enable_sm90INS1_16FlashAttnFwdSm90INS1_25CollectiveMainloopFwdSm90ILi2EN4cute5tupleIJNS5_1CILi1EEES8_S8_EEENS6_IJNS7_ILi128EEENS7_ILi160EEENS7_ILi192EEEEEELi192ENS_12float_e4m3_tEfNS_4arch4Sm90ELb1ELb0ELb1ELb1ELb0ELb0ELb0ELb1ELb1ELb0ELb0ELb0EEENS1_21CollectiveEpilogueFwdINS6_IJSA_SC_SB_EEES9_NS_10bfloat16_tESG_Li256ELb1ELb0ELb0ELb1EEENS1_36VarlenDynamicPersistentTileSchedulerILi128ELi160ELi256ELi128ELb0ELb0ELb1ELb1ELb1ELb1EEEEEEEEEvNT_6ParamsE,"",@"SHT_CUDA_INFO"
	.sectionflags	@""
	.align	4


	//----- nvinfo : EIATTR_CUDA_API_VERSION
	.align		4
        /*0000*/ 	.byte	0x04, 0x37
        /*0002*/ 	.short	(.L_831 - .L_830)
.L_830:
        /*0004*/ 	.word	0x00000082


	//----- nvinfo : EIATTR_KPARAM_INFO
	.align		4
.L_831:
        /*0008*/ 	.byte	0x04, 0x17
        /*000a*/ 	.short	(.L_833 - .L_832)
.L_832:
        /*000c*/ 	.word	0x00000000
        /*0010*/ 	.short	0x0000
        /*0012*/ 	.short	0x0070
        /*0014*/ 	.byte	0x00, 0xf0, 0x01, 0x28


	//----- nvinfo : EIATTR_SPARSE_MMA_MASK
	.align		4
.L_833:
        /*0018*/ 	.byte	0x03, 0x50
        /*001a*/ 	.short	0x0000


	//----- nvinfo : EIATTR_MAXREG_COUNT
	.align		4
        /*001c*/ 	.byte	0x03, 0x1b
        /*001e*/ 	.short	0x00a8


	//----- nvinfo : EIATTR_NUM_BARRIERS
	.align		4
        /*0020*/ 	.byte	0x02, 0x4c
        /*0022*/ 	.byte	0x10
	.zero		1


	//----- nvinfo : EIATTR_EXTERNS
	.align		4
        /*0024*/ 	.byte	0x04, 0x0f
        /*0026*/ 	.short	(.L_835 - .L_834)


	//   ....[0]....
	.align		4
.L_834:
        /*0028*/ 	.word	index@(__assertfail)


	//----- nvinfo : EIATTR_ANNOTATIONS
	.align		4
.L_835:
        /*002c*/ 	.byte	0x04, 0x55
        /*002e*/ 	.short	(.L_837 - .L_836)


	//   ....[0]....
.L_836:
        /* <DEDUP_REMOVED lines=28> */


	//----- nvinfo : EIATTR_MERCURY_ISA_VERSION
	.align		4
.L_837:
        /*01d8*/ 	.byte	0x03, 0x5f
        /*01da*/ 	.short	0x0101


	//----- nvinfo : EIATTR_UNUSED_LOAD_BYTE_OFFSET
	.align		4
        /*01dc*/ 	.byte	0x04, 0x44
        /*01de*/ 	.short	(.L_839 - .L_838)


	//   ....[0]....
.L_838:
        /*01e0*/ 	.word	0x00000a70
        /*01e4*/ 	.word	0x0000fff0


	//   ....[1]....
        /*01e8*/ 	.word	0x0000e8b0
        /*01ec*/ 	.word	0x0000fff0


	//----- nvinfo : EIATTR_INT_WARP_WIDE_INSTR_OFFSETS
	.align		4
.L_839:
        /*01f0*/ 	.byte	0x04, 0x31
        /*01f2*/ 	.short	(.L_841 - .L_840)


	//   ....[0]....
.L_840:
        /*01f4*/ 	.word	0x00000160


	//   ....[1]....
        /*01f8*/ 	.word	0x000001a0


	//   ....[2]....
        /*01fc*/ 	.word	0x00000210


	//   ....[3]....
        /*0200*/ 	.word	0x00012c20


	//   ....[4]....
        /*0204*/ 	.word	0x00012cb0


	//   ....[5]....
        /*0208*/ 	.word	0x00013420


	//   ....[6]....
        /*020c*/ 	.word	0x00015770


	//   ....[7]....
        /*0210*/ 	.word	0x00015800


	//----- nvinfo : EIATTR_COOP_GROUP_MASK_REGIDS
	.align		4
.L_841:
        /*0214*/ 	.byte	0x04, 0x29
        /*0216*/ 	.short	(.L_843 - .L_842)


	//   ....[0]....
.L_842:
        /*0218*/ 	.word	0xffffffff


	//   ....[1]....
        /*021c*/ 	.word	0xffffffff


	//   ....[2]....
        /*0220*/ 	.word	0xffffffff


	//   ....[3]....
        /*0224*/ 	.word	0xffffffff


	//   ....[4]....
        /*0228*/ 	.word	0xffffffff


	//   ....[5]....
        /*022c*/ 	.word	0xffffffff


	//   ....[6]....
        /*0230*/ 	.word	0xffffffff


	//   ....[7]....
        /*0234*/ 	.word	0xffffffff


	//   ....[8]....
        /*0238*/ 	.word	0xffffffff


	//   ....[9]....
        /*023c*/ 	.word	0xffffffff


	//   ....[10]....
        /*0240*/ 	.word	0xffffffff


	//   ....[11]....
        /*0244*/ 	.word	0xffffffff


	//   ....[12]....
        /*0248*/ 	.word	0xffffffff


	//   ....[13]....
        /*024c*/ 	.word	0xffffffff


	//   ....[14]....
        /*0250*/ 	.word	0xffffffff


	//   ....[15]....
        /*0254*/ 	.word	0xffffffff


	//   ....[16]....
        /*0258*/ 	.word	0xffffffff


	//   ....[17]....
        /*025c*/ 	.word	0xffffffff


	//   ....[18]....
        /*0260*/ 	.word	0xffffffff


	//   ....[19]....
        /*0264*/ 	.word	0xffffffff


	//   ....[20]....
        /*0268*/ 	.word	0xffffffff


	//   ....[21]....
        /*026c*/ 	.word	0xffffffff


	//   ....[22]....
        /*0270*/ 	.word	0xffffffff


	//   ....[23]....
        /*0274*/ 	.word	0xffffffff


	//   ....[24]....
        /*0278*/ 	.word	0xffffffff


	//   ....[25]....
        /*027c*/ 	.word	0xffffffff


	//   ....[26]....
        /*0280*/ 	.word	0xffffffff


	//   ....[27]....
        /*0284*/ 	.word	0xffffffff


	//   ....[28]....
        /*0288*/ 	.word	0xffffffff


	//   ....[29]....
        /*028c*/ 	.word	0xffffffff


	//   ....[30]....
        /*0290*/ 	.word	0xffffffff


	//   ....[31]....
        /*0294*/ 	.word	0xffffffff


	//   ....[32]....
        /*0298*/ 	.word	0xffffffff


	//   ....[33]....
        /*029c*/ 	.word	0xffffffff


	//   ....[34]....
        /*02a0*/ 	.word	0xffffffff


	//   ....[35]....
        /*02a4*/ 	.word	0xffffffff


	//   ....[36]....
        /*02a8*/ 	.word	0xffffffff


	//   ....[37]....
        /*02ac*/ 	.word	0xffffffff


	//   ....[38]....
        /*02b0*/ 	.word	0xffffffff


	//   ....[39]....
        /*02b4*/ 	.word	0xffffffff


	//   ....[40]....
        /*02b8*/ 	.word	0xffffffff


	//   ....[41]....
        /*02bc*/ 	.word	0xffffffff


	//   ....[42]....
        /*02c0*/ 	.word	0xffffffff


	//   ....[43]....
        /*02c4*/ 	.word	0xffffffff


	//   ....[44]....
        /*02c8*/ 	.word	0xffffffff


	//   ....[45]....
        /*02cc*/ 	.word	0xffffffff


	//   ....[46]....
        /*02d0*/ 	.word	0xffffffff


	//   ....[47]....
        /*02d4*/ 	.word	0xffffffff


	//   ....[48]....
        /*02d8*/ 	.word	0xffffffff


	//   ....[49]....
        /*02dc*/ 	.word	0xffffffff


	//   ....[50]....
        /*02e0*/ 	.word	0xffffffff


	//   ....[51]....
        /*02e4*/ 	.word	0xffffffff


	//   ....[52]....
        /*02e8*/ 	.word	0xffffffff


	//   ....[53]....
        /*02ec*/ 	.word	0xffffffff


	//   ....[54]....
        /*02f0*/ 	.word	0xffffffff


	//   ....[55]....
        /*02f4*/ 	.word	0xffffffff


	//   ....[56]....
        /*02f8*/ 	.word	0xffffffff


	//   ....[57]....
        /*02fc*/ 	.word	0xffffffff


	//   ....[58]....
        /*0300*/ 	.word	0xffffffff


	//   ....[59]....
        /*0304*/ 	.word	0xffffffff


	//   ....[60]....
        /*0308*/ 	.word	0xffffffff


	//   ....[61]....
        /*030c*/ 	.word	0xffffffff


	//   ....[62]....
        /*0310*/ 	.word	0xffffffff


	//   ....[63]....
        /*0314*/ 	.word	0xffffffff


	//   ....[64]....
        /*0318*/ 	.word	0xffffffff


	//   ....[65]....
        /*031c*/ 	.word	0xffffffff


	//   ....[66]....
        /*0320*/ 	.word	0xffffffff


	//   ....[67]....
        /*0324*/ 	.word	0xffffffff


	//   ....[68]....
        /*0328*/ 	.word	0xffffffff


	//   ....[69]....
        /*032c*/ 	.word	0xffffffff


	//   ....[70]....
        /*0330*/ 	.word	0xffffffff


	//   ....[71]....
        /*0334*/ 	.word	0xffffffff


	//   ....[72]....
        /*0338*/ 	.word	0xffffffff


	//   ....[73]....
        /*033c*/ 	.word	0xffffffff


	//   ....[74]....
        /*0340*/ 	.word	0xffffffff


	//   ....[75]....
        /*0344*/ 	.word	0xffffffff


	//   ....[76]....
        /*0348*/ 	.word	0xffffffff


	//   ....[77]....
        /*034c*/ 	.word	0xffffffff


	//   ....[78]....
        /*0350*/ 	.word	0xffffffff


	//   ....[79]....
        /*0354*/ 	.word	0xffffffff


	//   ....[80]....
        /*0358*/ 	.word	0xffffffff


	//   ....[81]....
        /*035c*/ 	.word	0xffffffff


	//   ....[82]....
        /*0360*/ 	.word	0xffffffff


	//   ....[83]....
        /*0364*/ 	.word	0xffffffff


	//   ....[84]....
        /*0368*/ 	.word	0xffffffff


	//   ....[85]....
        /*036c*/ 	.word	0xffffffff


	//   ....[86]....
        /*0370*/ 	.word	0xffffffff


	//   ....[87]....
        /*0374*/ 	.word	0xffffffff


	//   ....[88]....
        /*0378*/ 	.word	0xffffffff


	//   ....[89]....
        /*037c*/ 	.word	0xffffffff


	//   ....[90]....
        /*0380*/ 	.word	0xffffffff


	//   ....[91]....
        /*0384*/ 	.word	0xffffffff


	//   ....[92]....
        /*0388*/ 	.word	0xffffffff


	//   ....[93]....
        /*038c*/ 	.word	0xffffffff


	//   ....[94]....
        /*0390*/ 	.word	0xffffffff


	//   ....[95]....
        /*0394*/ 	.word	0xffffffff


	//   ....[96]....
        /*0398*/ 	.word	0xffffffff


	//   ....[97]....
        /*039c*/ 	.word	0xffffffff


	//   ....[98]....
        /*03a0*/ 	.word	0xffffffff


	//   ....[99]....
        /*03a4*/ 	.word	0xffffffff


	//   ....[100]....
        /*03a8*/ 	.word	0xffffffff


	//   ....[101]....
        /*03ac*/ 	.word	0xffffffff


	//   ....[102]....
        /*03b0*/ 	.word	0xffffffff


	//   ....[103]....
        /*03b4*/ 	.word	0xffffffff


	//   ....[104]....
        /*03b8*/ 	.word	0xffffffff


	//   ....[105]....
        /*03bc*/ 	.word	0xffffffff


	//   ....[106]....
        /*03c0*/ 	.word	0xffffffff


	//   ....[107]....
        /*03c4*/ 	.word	0x0500000f


	//   ....[108]....
        /*03c8*/ 	.word	0x0500000f


	//----- nvinfo : EIATTR_COOP_GROUP_INSTR_OFFSETS
	.align		4
.L_843:
        /*03cc*/ 	.byte	0x04, 0x28
        /*03ce*/ 	.short	(.L_845 - .L_844)


	//   ....[0]....
.L_844:
        /*03d0*/ 	.word	0x00000070


	//   ....[1]....
        /*03d4*/ 	.word	0x00000170


	//   ....[2]....
        /*03d8*/ 	.word	0x000001c0


	//   ....[3]....
        /*03dc*/ 	.word	0x000003f0


	//   ....[4]....
        /*03e0*/ 	.word	0x00000550


	//   ....[5]....
        /*03e4*/ 	.word	0x00000670


	//   ....[6]....
        /*03e8*/ 	.word	0x000007d0


	//   ....[7]....
        /*03ec*/ 	.word	0x000016c0


	//   ....[8]....
        /*03f0*/ 	.word	0x00003b20


	//   ....[9]....
        /*03f4*/ 	.word	0x00003b80


	//   ....[10]....
        /*03f8*/ 	.word	0x000048a0


	//   ....[11]....
        /*03fc*/ 	.word	0x00004990


	//   ....[12]....
        /*0400*/ 	.word	0x00007dc0


	//   ....[13]....
        /*0404*/ 	.word	0x00007e70


	//   ....[14]....
        /*0408*/ 	.word	0x00008b80


	//   ....[15]....
        /*040c*/ 	.word	0x00008c00


	//   ....[16]....
        /*0410*/ 	.word	0x0000c110


	//   ....[17]....
        /*0414*/ 	.word	0x0000c160


	//   ....[18]....
        /*0418*/ 	.word	0x0000c1c0


	//   ....[19]....
        /*041c*/ 	.word	0x0000c1d0


	//   ....[20]....
        /*0420*/ 	.word	0x0000df60


	//   ....[21]....
        /*0424*/ 	.word	0x0000df70


	//   ....[22]....
        /*0428*/ 	.word	0x0000dfa0


	//   ....[23]....
        /*042c*/ 	.word	0x0000dfb0


	//   ....[24]....
        /*0430*/ 	.word	0x0000f460


	//   ....[25]....
        /*0434*/ 	.word	0x0000f490


	//   ....[26]....
        /*0438*/ 	.word	0x0000f4c0


	//   ....[27]....
        /*043c*/ 	.word	0x0000f4f0


	//   ....[28]....
        /*0440*/ 	.word	0x0000f510


	//   ....[29]....
        /*0444*/ 	.word	0x0000f520


	//   ....[30]....
        /*0448*/ 	.word	0x0000f530


	//   ....[31]....
        /*044c*/ 	.word	0x0000f540


	//   ....[32]....
        /*0450*/ 	.word	0x0000f550


	//   ....[33]....
        /*0454*/ 	.word	0x0000f580


	//   ....[34]....
        /*0458*/ 	.word	0x0000f5b0


	//   ....[35]....
        /*045c*/ 	.word	0x0000f5c0


	//   ....[36]....
        /*0460*/ 	.word	0x0000f5d0


	//   ....[37]....
        /*0464*/ 	.word	0x0000f600


	//   ....[38]....
        /*0468*/ 	.word	0x0000f630


	//   ....[39]....
        /*046c*/ 	.word	0x0000f640


	//   ....[40]....
        /*0470*/ 	.word	0x0000f6a0


	//   ....[41]....
        /*0474*/ 	.word	0x0000f6b0


	//   ....[42]....
        /*0478*/ 	.word	0x0000f6c0


	//   ....[43]....
        /*047c*/ 	.word	0x0000f6f0


	//   ....[44]....
        /*0480*/ 	.word	0x0000f720


	//   ....[45]....
        /*0484*/ 	.word	0x0000f730


	//   ....[46]....
        /*0488*/ 	.word	0x0000f740


	//   ....[47]....
        /*048c*/ 	.word	0x0000f750


	//   ....[48]....
        /*0490*/ 	.word	0x0000f760


	//   ....[49]....
        /*0494*/ 	.word	0x0000f770


	//   ....[50]....
        /*0498*/ 	.word	0x0000f780


	//   ....[51]....
        /*049c*/ 	.word	0x0000f790


	//   ....[52]....
        /*04a0*/ 	.word	0x0000f7a0


	//   ....[53]....
        /*04a4*/ 	.word	0x0000f7d0


	//   ....[54]....
        /*04a8*/ 	.word	0x0000f800


	//   ....[55]....
        /*04ac*/ 	.word	0x0000f810


	//   ....[56]....
        /*04b0*/ 	.word	0x0000f820


	//   ....[57]....
        /*04b4*/ 	.word	0x0000f840


	//   ....[58]....
        /*04b8*/ 	.word	0x0000f870


	//   ....[59]....
        /*04bc*/ 	.word	0x0000f880


	//   ....[60]....
        /*04c0*/ 	.word	0x0000f890


	//   ....[61]....
        /*04c4*/ 	.word	0x0000f8a0


	//   ....[62]....
        /*04c8*/ 	.word	0x0000f8b0


	//   ....[63]....
        /*04cc*/ 	.word	0x0000f8c0


	//   ....[64]....
        /*04d0*/ 	.word	0x0000f8d0


	//   ....[65]....
        /*04d4*/ 	.word	0x0000f8e0


	//   ....[66]....
        /*04d8*/ 	.word	0x0000f8f0


	//   ....[67]....
        /*04dc*/ 	.word	0x0000f900


	//   ....[68]....
        /*04e0*/ 	.word	0x0000f920


	//   ....[69]....
        /*04e4*/ 	.word	0x0000f950


	//   ....[70]....
        /*04e8*/ 	.word	0x0000f980


	//   ....[71]....
        /*04ec*/ 	.word	0x0000f990


	//   ....[72]....
        /*04f0*/ 	.word	0x000117c0


	//   ....[73]....
        /*04f4*/ 	.word	0x000119a0


	//   ....[74]....
        /*04f8*/ 	.word	0x000119d0


	//   ....[75]....
        /*04fc*/ 	.word	0x00011a00


	//   ....[76]....
        /*0500*/ 	.word	0x00011a40


	//   ....[77]....
        /*0504*/ 	.word	0x00011a70


	//   ....[78]....
        /*0508*/ 	.word	0x00011ab0


	//   ....[79]....
        /*050c*/ 	.word	0x00011c40


	//   ....[80]....
        /*0510*/ 	.word	0x00011c70


	//   ....[81]....
        /*0514*/ 	.word	0x00011ca0


	//   ....[82]....
        /*0518*/ 	.word	0x00011cd0


	//   ....[83]....
        /*051c*/ 	.word	0x00011d00


	//   ....[84]....
        /*0520*/ 	.word	0x00011d40


	//   ....[85]....
        /*0524*/ 	.word	0x00011de0


	//   ....[86]....
        /*0528*/ 	.word	0x00011e70


	//   ....[87]....
        /*052c*/ 	.word	0x00011f20


	//   ....[88]....
        /*0530*/ 	.word	0x00013580


	//   ....[89]....
        /*0534*/ 	.word	0x00016730


	//   ....[90]....
        /*0538*/ 	.word	0x00016760


	//   ....[91]....
        /*053c*/ 	.word	0x00016790


	//   ....[92]....
        /*0540*/ 	.word	0x000167c0


	//   ....[93]....
        /*0544*/ 	.word	0x000167f0


	//   ....[94]....
        /*0548*/ 	.word	0x00016800


	//   ....[95]....
        /*054c*/ 	.word	0x00016840


	//   ....[96]....
        /*0550*/ 	.word	0x00016850


	//   ....[97]....
        /*0554*/ 	.word	0x00016990


	//   ....[98]....
        /*0558*/ 	.word	0x000169c0


	//   ....[99]....
        /*055c*/ 	.word	0x000169f0


	//   ....[100]....
        /*0560*/ 	.word	0x00016a20


	//   ....[101]....
        /*0564*/ 	.word	0x00016a50


	//   ....[102]....
        /*0568*/ 	.word	0x00016a90


	//   ....[103]....
        /*056c*/ 	.word	0x00016b30


	//   ....[104]....
        /*0570*/ 	.word	0x00016bc0


	//   ....[105]....
        /*0574*/ 	.word	0x00016c70


	//   ....[106]....
        /*0578*/ 	.word	0x000172c0


	//   ....[107]....
        /*057c*/ 	.word	0x000178a0


	//   ....[108]....
        /*0580*/ 	.word	0x00017d10


	//----- nvinfo : EIATTR_REG_RECONFIG
	.align		4
.L_845:
        /*0584*/ 	.byte	0x01, 0x54
	.zero		2


	//----- nvinfo : EIATTR_SYSCALL_OFFSETS
	.align		4
        /*0588*/ 	.byte	0x04, 0x46
        /*058a*/ 	.short	(.L_847 - .L_846)


	//   ....[0]....
.L_846:
        /*058c*/ 	.word	0x000018a0


	//   ....[1]....
        /*0590*/ 	.word	0x00012e50


	//   ....[2]....
        /*0594*/ 	.word	0x00012f90


	//   ....[3]....
        /*0598*/ 	.word	0x000130d0


	//   ....[4]....
        /*059c*/ 	.word	0x000131f0


	//----- nvinfo : EIATTR_MBARRIER_INSTR_OFFSETS
	.align		4
.L_847:
        /*05a0*/ 	.byte	0x04, 0x39
        /*05a2*/ 	.short	(.L_849 - .L_848)


	//   ....[0]....
.L_848:
        /*05a4*/ 	.word	0x000002a0
        /*05a8*/ 	.word	0x000000ff
        /*05ac*/ 	.word	0x00033400
        /*05b0*/ 	.short	0x0100
        /*05b2*/ 	.byte	0x08
	.zero		1


	//   ....[1]....
        /*05b4*/ 	.word	0x000002b0
        /*05b8*/ 	.word	0x000000ff
        /*05bc*/ 	.word	0x00033420
        /*05c0*/ 	.short	0x0100
        /*05c2*/ 	.byte	0x08
	.zero		1


	//   ....[2]....
        /*05c4*/ 	.word	0x000003a0
        /*05c8*/ 	.word	0x000000ff
        /*05cc*/ 	.word	0x00033430
        /*05d0*/ 	.short	0x0100
        /*05d2*/ 	.byte	0x08
	.zero		1


	//   ....[3]....
        /*05d4*/ 	.word	0x000003b0
        /*05d8*/ 	.word	0x000000ff
        /*05dc*/ 	.word	0x00033440
        /*05e0*/ 	.short	0x0100
        /*05e2*/ 	.byte	0x08
	.zero		1


	//   ....[4]....
        /*05e4*/ 	.word	0x000003c0
        /*05e8*/ 	.word	0x000000ff
        /*05ec*/ 	.word	0x00033438
        /*05f0*/ 	.short	0x0100
        /*05f2*/ 	.byte	0x08
	.zero		1


	//   ....[5]....
        /*05f4*/ 	.word	0x000003d0
        /*05f8*/ 	.word	0x000000ff
        /*05fc*/ 	.word	0x00033448
        /*0600*/ 	.short	0x0100
        /*0602*/ 	.byte	0x08
	.zero		1


	//   ....[6]....
        /*0604*/ 	.word	0x00000500
        /*0608*/ 	.word	0x000000ff
        /*060c*/ 	.word	0x00033450
        /*0610*/ 	.short	0x0100
        /*0612*/ 	.byte	0x08
	.zero		1


	//   ....[7]....
        /*0614*/ 	.word	0x00000510
        /*0618*/ 	.word	0x000000ff
        /*061c*/ 	.word	0x00033460
        /*0620*/ 	.short	0x0100
        /*0622*/ 	.byte	0x08
	.zero		1


	//   ....[8]....
        /*0624*/ 	.word	0x00000520
        /*0628*/ 	.word	0x000000ff
        /*062c*/ 	.word	0x00033458
        /*0630*/ 	.short	0x0100
        /*0632*/ 	.byte	0x08
	.zero		1


	//   ....[9]....
        /*0634*/ 	.word	0x00000530
        /*0638*/ 	.word	0x000000ff
        /*063c*/ 	.word	0x00033468
        /*0640*/ 	.short	0x0100
        /*0642*/ 	.byte	0x08
	.zero		1


	//   ....[10]....
        /*0644*/ 	.word	0x00000620
        /*0648*/ 	.word	0x000000ff
        /*064c*/ 	.word	0x00033470
        /*0650*/ 	.short	0x0100
        /*0652*/ 	.byte	0x06
	.zero		1


	//   ....[11]....
        /*0654*/ 	.word	0x00000630
        /*0658*/ 	.word	0x000000ff
        /*065c*/ 	.word	0x00033480
        /*0660*/ 	.short	0x0100
        /*0662*/ 	.byte	0x06
	.zero		1


	//   ....[12]....
        /*0664*/ 	.word	0x00000640
        /*0668*/ 	.word	0x000000ff
        /*066c*/ 	.word	0x00033478
        /*0670*/ 	.short	0x0100
        /*0672*/ 	.byte	0x06
	.zero		1


	//   ....[13]....
        /*0674*/ 	.word	0x00000650
        /*0678*/ 	.word	0x000000ff
        /*067c*/ 	.word	0x00033488
        /*0680*/ 	.short	0x0100
        /*0682*/ 	.byte	0x06
	.zero		1


	//   ....[14]....
        /*0684*/ 	.word	0x00000780
        /*0688*/ 	.word	0x000000ff
        /*068c*/ 	.word	0x00033490
        /*0690*/ 	.short	0x0100
        /*0692*/ 	.byte	0x08
	.zero		1


	//   ....[15]....
        /*0694*/ 	.word	0x00000790
        /*0698*/ 	.word	0x000000ff
        /*069c*/ 	.word	0x000334a0
        /*06a0*/ 	.short	0x0100
        /*06a2*/ 	.byte	0x08
	.zero		1


	//   ....[16]....
        /*06a4*/ 	.word	0x000007a0
        /*06a8*/ 	.word	0x000000ff
        /*06ac*/ 	.word	0x00033498
        /*06b0*/ 	.short	0x0100
        /*06b2*/ 	.byte	0x08
	.zero		1


	//   ....[17]....
        /*06b4*/ 	.word	0x000007b0
        /*06b8*/ 	.word	0x000000ff
        /*06bc*/ 	.word	0x000334a8
        /*06c0*/ 	.short	0x0100
        /*06c2*/ 	.byte	0x08
	.zero		1


	//   ....[18]....
        /*06c4*/ 	.word	0x000008e0
        /*06c8*/ 	.word	0x000000ff
        /*06cc*/ 	.word	0x000334b0
        /*06d0*/ 	.short	0x0100
        /*06d2*/ 	.byte	0x08
	.zero		1


	//   ....[19]....
        /*06d4*/ 	.word	0x000008f0
        /*06d8*/ 	.word	0x000000ff
        /*06dc*/ 	.word	0x000334c0
        /*06e0*/ 	.short	0x0100
        /*06e2*/ 	.byte	0x08
	.zero		1


	//   ....[20]....
        /*06e4*/ 	.word	0x00000900
        /*06e8*/ 	.word	0x000000ff
        /*06ec*/ 	.word	0x000334b8
        /*06f0*/ 	.short	0x0100
        /*06f2*/ 	.byte	0x08
	.zero		1


	//   ....[21]....
        /*06f4*/ 	.word	0x00000910
        /*06f8*/ 	.word	0x000000ff
        /*06fc*/ 	.word	0x000334c8
        /*0700*/ 	.short	0x0100
        /*0702*/ 	.byte	0x08
	.zero		1


	//   ....[22]....
        /*0704*/ 	.word	0x00001bd0
        /*0708*/ 	.word	0x000000ff
        /*070c*/ 	.word	0x00033400
        /*0710*/ 	.short	0x010a
        /*0712*/ 	.byte	0x29
	.zero		1


	//   ....[23]....
        /*0714*/ 	.word	0x00001c70
        /*0718*/ 	.word	0x00000002
        /*071c*/ 	.word	0x00033430
        /*0720*/ 	.short	0x010a
        /*0722*/ 	.byte	0x3f
	.zero		1


	//   ....[24]....
        /*0724*/ 	.word	0x00001ce0
        /*0728*/ 	.word	0x00000002
        /*072c*/ 	.word	0x00033430
        /*0730*/ 	.short	0x010a
        /*0732*/ 	.byte	0x3f
	.zero		1


	//   ....[25]....
        /*0734*/ 	.word	0x00003600
        /*0738*/ 	.word	0x00000002
        /*073c*/ 	.word	0x00000000
        /*0740*/ 	.short	0x0101
        /*0742*/ 	.byte	0x3f
	.zero		1


	//   ....[26]....
        /*0744*/ 	.word	0x00006020
        /*0748*/ 	.word	0x000000ff
        /*074c*/ 	.word	0x00033430
        /*0750*/ 	.short	0x010a
        /*0752*/ 	.byte	0x06
	.zero		1


	//   ....[27]....
        /*0754*/ 	.word	0x00006060
        /*0758*/ 	.word	0x000000ff
        /*075c*/ 	.word	0x00033430
        /*0760*/ 	.short	0x010a
        /*0762*/ 	.byte	0x06
	.zero		1


	//   ....[28]....
        /*0764*/ 	.word	0x00006c80
        /*0768*/ 	.word	0x000000ff
        /*076c*/ 	.word	0x00033450
        /*0770*/ 	.short	0x010a
        /*0772*/ 	.byte	0x06
	.zero		1


	//   ....[29]....
        /*0774*/ 	.word	0x00006cc0
        /*0778*/ 	.word	0x000000ff
        /*077c*/ 	.word	0x00033450
        /*0780*/ 	.short	0x010a
        /*0782*/ 	.byte	0x06
	.zero		1


	//   ....[30]....
        /*0784*/ 	.word	0x00009690
        /*0788*/ 	.word	0x00000002
        /*078c*/ 	.word	0x00000000
        /*0790*/ 	.short	0x0101
        /*0792*/ 	.byte	0x3f
	.zero		1


	//   ....[31]....
        /*0794*/ 	.word	0x00009aa0
        /*0798*/ 	.word	0x000000ff
        /*079c*/ 	.word	0x00000000
        /*07a0*/ 	.short	0x0101
        /*07a2*/ 	.byte	0x06
	.zero		1


	//   ....[32]....
        /*07a4*/ 	.word	0x0000a3f0
        /*07a8*/ 	.word	0x000000ff
        /*07ac*/ 	.word	0x00033430
        /*07b0*/ 	.short	0x010a
        /*07b2*/ 	.byte	0x06
	.zero		1


	//   ....[33]....
        /*07b4*/ 	.word	0x0000a430
        /*07b8*/ 	.word	0x000000ff
        /*07bc*/ 	.word	0x00033430
        /*07c0*/ 	.short	0x010a
        /*07c2*/ 	.byte	0x06
	.zero		1


	//   ....[34]....
        /*07c4*/ 	.word	0x0000b050
        /*07c8*/ 	.word	0x000000ff
        /*07cc*/ 	.word	0x00033450
        /*07d0*/ 	.short	0x010a
        /*07d2*/ 	.byte	0x06
	.zero		1


	//   ....[35]....
        /*07d4*/ 	.word	0x0000b090
        /*07d8*/ 	.word	0x000000ff
        /*07dc*/ 	.word	0x00033450
        /*07e0*/ 	.short	0x010a
        /*07e2*/ 	.byte	0x06
	.zero		1


	//   ....[36]....
        /*07e4*/ 	.word	0x0000d060
        /*07e8*/ 	.word	0x00000002
        /*07ec*/ 	.word	0x00000000
        /*07f0*/ 	.short	0x0101
        /*07f2*/ 	.byte	0x3f
	.zero		1


	//   ....[37]....
        /*07f4*/ 	.word	0x0000d370
        /*07f8*/ 	.word	0x000000ff
        /*07fc*/ 	.word	0x00000000
        /*0800*/ 	.short	0x0101
        /*0802*/ 	.byte	0x06
	.zero		1


	//   ....[38]....
        /*0804*/ 	.word	0x0000dbf0
        /*0808*/ 	.word	0x000000ff
        /*080c*/ 	.word	0x00033450
        /*0810*/ 	.short	0x010a
        /*0812*/ 	.byte	0x09
	.zero		1


	//   ....[39]....
        /*0814*/ 	.word	0x0000dc30
        /*0818*/ 	.word	0x000000ff
        /*081c*/ 	.word	0x00033450
        /*0820*/ 	.short	0x010a
        /*0822*/ 	.byte	0x09
	.zero		1


	//   ....[40]....
        /*0824*/ 	.word	0x0000e460
        /*0828*/ 	.word	0x000000ff
        /*082c*/ 	.word	0x00000000
        /*0830*/ 	.short	0x0101
        /*0832*/ 	.byte	0x04
	.zero		1


	//   ....[41]....
        /*0834*/ 	.word	0x00010580
        /*0838*/ 	.word	0x00000003
        /*083c*/ 	.word	0x00000000
        /*0840*/ 	.short	0x0101
        /*0842*/ 	.byte	0x3f
	.zero		1


	//   ....[42]....
        /*0844*/ 	.word	0x000137d0
        /*0848*/ 	.word	0x00000004
        /*084c*/ 	.word	0x00033480
        /*0850*/ 	.short	0x010a
        /*0852*/ 	.byte	0x3f
	.zero		1


	//   ....[43]....
        /*0854*/ 	.word	0x00013a20
        /*0858*/ 	.word	0x00000004
        /*085c*/ 	.word	0x00033440
        /*0860*/ 	.short	0x010a
        /*0862*/ 	.byte	0x3f
	.zero		1


	//   ....[44]....
        /*0864*/ 	.word	0x00013ed0
        /*0868*/ 	.word	0x000000ff
        /*086c*/ 	.word	0x00033420
        /*0870*/ 	.short	0x010a
        /*0872*/ 	.byte	0x29
	.zero		1


	//   ....[45]....
        /*0874*/ 	.word	0x000141a0
        /*0878*/ 	.word	0x00000006
        /*087c*/ 	.word	0x00033480
        /*0880*/ 	.short	0x010a
        /*0882*/ 	.byte	0x3f
	.zero		1


	//   ....[46]....
        /*0884*/ 	.word	0x00014600
        /*0888*/ 	.word	0x00000006
        /*088c*/ 	.word	0x00033440
        /*0890*/ 	.short	0x010a
        /*0892*/ 	.byte	0x3f
	.zero		1


	//   ....[47]....
        /*0894*/ 	.word	0x00014ab0
        /*0898*/ 	.word	0x0000000c
        /*089c*/ 	.word	0x00033470
        /*08a0*/ 	.short	0x010a
        /*08a2*/ 	.byte	0x3f
	.zero		1


	//   ....[48]....
        /*08a4*/ 	.word	0x00014b20
        /*08a8*/ 	.word	0x0000000c
        /*08ac*/ 	.word	0x00033460
        /*08b0*/ 	.short	0x010a
        /*08b2*/ 	.byte	0x3f
	.zero		1


	//   ....[49]....
        /*08b4*/ 	.word	0x000156b0
        /*08b8*/ 	.word	0x0000000c
        /*08bc*/ 	.word	0x00033450
        /*08c0*/ 	.short	0x0101
        /*08c2*/ 	.byte	0x3f
	.zero		1


	//   ....[50]....
        /*08c4*/ 	.word	0x00015720
        /*08c8*/ 	.word	0x0000000c
        /*08cc*/ 	.word	0x00000000
        /*08d0*/ 	.short	0x0101
        /*08d2*/ 	.byte	0x3f
	.zero		1


	//   ....[51]....
        /*08d4*/ 	.word	0x000158f0
        /*08d8*/ 	.word	0x00000000
        /*08dc*/ 	.word	0x00033470
        /*08e0*/ 	.short	0x010a
        /*08e2*/ 	.byte	0x3f
	.zero		1


	//   ....[52]....
        /*08e4*/ 	.word	0x00015960
        /*08e8*/ 	.word	0x00000000
        /*08ec*/ 	.word	0x00033460
        /*08f0*/ 	.short	0x010a
        /*08f2*/ 	.byte	0x3f
	.zero		1


	//   ....[53]....
        /*08f4*/ 	.word	0x00016460
        /*08f8*/ 	.word	0x00000000
        /*08fc*/ 	.word	0x00033450
        /*0900*/ 	.short	0x0101
        /*0902*/ 	.byte	0x3f
	.zero		1


	//   ....[54]....
        /*0904*/ 	.word	0x000164e0
        /*0908*/ 	.word	0x00000002
        /*090c*/ 	.word	0x00000000
        /*0910*/ 	.short	0x0101
        /*0912*/ 	.byte	0x3f
	.zero		1


	//   ....[55]....
        /*0914*/ 	.word	0x00017240
        /*0918*/ 	.word	0x00000000
        /*091c*/ 	.word	0x00033420
        /*0920*/ 	.short	0x010a
        /*0922*/ 	.byte	0x3f
	.zero		1


	//   ....[56]....
        /*0924*/ 	.word	0x00017430
        /*0928*/ 	.word	0x00000006
        /*092c*/ 	.word	0x00000000
        /*0930*/ 	.short	0x010a
        /*0932*/ 	.byte	0x3f
	.zero		1


	//   ....[57]....
        /*0934*/ 	.word	0x00017460
        /*0938*/ 	.word	0x00000007
        /*093c*/ 	.word	0x00000000
        /*0940*/ 	.short	0x010a
        /*0942*/ 	.byte	0x3f
	.zero		1


	//   ....[58]....
        /*0944*/ 	.word	0x000174b0
        /*0948*/ 	.word	0x00000004
        /*094c*/ 	.word	0x00033460
        /*0950*/ 	.short	0x010a
        /*0952*/ 	.byte	0x3f
	.zero		1


	//   ....[59]....
        /*0954*/ 	.word	0x00017500
        /*0958*/ 	.word	0x00000003
        /*095c*/ 	.word	0x00033460
        /*0960*/ 	.short	0x010a
        /*0962*/ 	.byte	0x3f
	.zero		1


	//   ....[60]....
        /*0964*/ 	.word	0x00017540
        /*0968*/ 	.word	0x00000004
        /*096c*/ 	.word	0x00033480
        /*0970*/ 	.short	0x010a
        /*0972*/ 	.byte	0x3f
	.zero		1


	//   ....[61]....
        /*0974*/ 	.word	0x00017560
        /*0978*/ 	.word	0x00000003
        /*097c*/ 	.word	0x00033480
        /*0980*/ 	.short	0x010a
        /*0982*/ 	.byte	0x3f
	.zero		1


	//   ....[62]....
        /*0984*/ 	.word	0x000175d0
        /*0988*/ 	.word	0x00000003
        /*098c*/ 	.word	0x00033400
        /*0990*/ 	.short	0x010a
        /*0992*/ 	.byte	0x3f
	.zero		1


	//   ....[63]....
        /*0994*/ 	.word	0x00017620
        /*0998*/ 	.word	0x00000002
        /*099c*/ 	.word	0x00033430
        /*09a0*/ 	.short	0x010a
        /*09a2*/ 	.byte	0x3f
	.zero		1


	//   ....[64]....
        /*09a4*/ 	.word	0x00017680
        /*09a8*/ 	.word	0x00000007
        /*09ac*/ 	.word	0x00033430
        /*09b0*/ 	.short	0x010a
        /*09b2*/ 	.byte	0x3f
	.zero		1


	//   ....[65]....
        /*09b4*/ 	.word	0x000176e0
        /*09b8*/ 	.word	0x00000007
        /*09bc*/ 	.word	0x00033450
        /*09c0*/ 	.short	0x010a
        /*09c2*/ 	.byte	0x3f
	.zero		1


	//   ....[66]....
        /*09c4*/ 	.word	0x00017740
        /*09c8*/ 	.word	0x00000007
        /*09cc*/ 	.word	0x00033430
        /*09d0*/ 	.short	0x010a
        /*09d2*/ 	.byte	0x3f
	.zero		1


	//   ....[67]....
        /*09d4*/ 	.word	0x000177a0
        /*09d8*/ 	.word	0x00000007
        /*09dc*/ 	.word	0x00033450
        /*09e0*/ 	.short	0x010a
        /*09e2*/ 	.byte	0x3f
	.zero		1


	//   ....[68]....
        /*09e4*/ 	.word	0x00017800
        /*09e8*/ 	.word	0x00000005
        /*09ec*/ 	.word	0x00033450
        /*09f0*/ 	.short	0x010a
        /*09f2*/ 	.byte	0x3f
	.zero		1


	//   ....[69]....
        /*09f4*/ 	.word	0x00017950
        /*09f8*/ 	.word	0x00000004
        /*09fc*/ 	.word	0x00033480
        /*0a00*/ 	.short	0x010a
        /*0a02*/ 	.byte	0x3f
	.zero		1


	//   ....[70]....
        /*0a04*/ 	.word	0x000179a0
        /*0a08*/ 	.word	0x00000004
        /*0a0c*/ 	.word	0x00033440
        /*0a10*/ 	.short	0x010a
        /*0a12*/ 	.byte	0x3f
	.zero		1


	//   ....[71]....
        /*0a14*/ 	.word	0x00017a00
        /*0a18*/ 	.word	0x00000003
        /*0a1c*/ 	.word	0x00033420
        /*0a20*/ 	.short	0x010a
        /*0a22*/ 	.byte	0x3f
	.zero		1


	//   ....[72]....
        /*0a24*/ 	.word	0x00017a50
        /*0a28*/ 	.word	0x00000006
        /*0a2c*/ 	.word	0x00033480
        /*0a30*/ 	.short	0x010a
        /*0a32*/ 	.byte	0x3f
	.zero		1


	//   ....[73]....
        /*0a34*/ 	.word	0x00017aa0
        /*0a38*/ 	.word	0x00000006
        /*0a3c*/ 	.word	0x00033440
        /*0a40*/ 	.short	0x010a
        /*0a42*/ 	.byte	0x3f
	.zero		1


	//   ....[74]....
        /*0a44*/ 	.word	0x00017af0
        /*0a48*/ 	.word	0x0000000c
        /*0a4c*/ 	.word	0x00033470
        /*0a50*/ 	.short	0x010a
        /*0a52*/ 	.byte	0x3f
	.zero		1


	//   ....[75]....
        /*0a54*/ 	.word	0x00017b40
        /*0a58*/ 	.word	0x0000000c
        /*0a5c*/ 	.word	0x00033460
        /*0a60*/ 	.short	0x010a
        /*0a62*/ 	.byte	0x3f
	.zero		1


	//   ....[76]....
        /*0a64*/ 	.word	0x00017b90
        /*0a68*/ 	.word	0x00000000
        /*0a6c*/ 	.word	0x00033470
        /*0a70*/ 	.short	0x010a
        /*0a72*/ 	.byte	0x3f
	.zero		1


	//   ....[77]....
        /*0a74*/ 	.word	0x00017be0
        /*0a78*/ 	.word	0x00000000
        /*0a7c*/ 	.word	0x00033460
        /*0a80*/ 	.short	0x010a
        /*0a82*/ 	.byte	0x3f
	.zero		1


	//   ....[78]....
        /*0a84*/ 	.word	0x00017c30
        /*0a88*/ 	.word	0x00000000
        /*0a8c*/ 	.word	0x00033420
        /*0a90*/ 	.short	0x010a
        /*0a92*/ 	.byte	0x3f
	.zero		1


	//   ....[79]....
        /*0a94*/ 	.word	0x00017dd0
        /*0a98*/ 	.word	0x00000006
        /*0a9c*/ 	.word	0x00000000
        /*0aa0*/ 	.short	0x010a
        /*0aa2*/ 	.byte	0x3f
	.zero		1


	//   ....[80]....
        /*0aa4*/ 	.word	0x00017e20
        /*0aa8*/ 	.word	0x00000007
        /*0aac*/ 	.word	0x00000000
        /*0ab0*/ 	.short	0x010a
        /*0ab2*/ 	.byte	0x3f
	.zero		1


	//   ....[81]....
        /*0ab4*/ 	.word	0x00017e70
        /*0ab8*/ 	.word	0x00000004
        /*0abc*/ 	.word	0x00033460
        /*0ac0*/ 	.short	0x010a
        /*0ac2*/ 	.byte	0x3f
	.zero		1


	//   ....[82]....
        /*0ac4*/ 	.word	0x00017ec0
        /*0ac8*/ 	.word	0x00000003
        /*0acc*/ 	.word	0x00033460
        /*0ad0*/ 	.short	0x010a
        /*0ad2*/ 	.byte	0x3f
	.zero		1


	//   ....[83]....
        /*0ad4*/ 	.word	0x00017f10
        /*0ad8*/ 	.word	0x00000004
        /*0adc*/ 	.word	0x00033480
        /*0ae0*/ 	.short	0x010a
        /*0ae2*/ 	.byte	0x3f
	.zero		1


	//----- nvinfo : EIATTR_NUM_MBARRIERS
	.align		4
.L_849:
        /*0ae4*/ 	.byte	0x03, 0x38
        /*0ae6*/ 	.short	0x0016


	//----- nvinfo : EIATTR_EXIT_INSTR_OFFSETS
	.align		4
        /*0ae8*/ 	.byte	0x04, 0x1c
        /*0aea*/ 	.short	(.L_851 - .L_850)


	//   ....[0]....
.L_850:
        /*0aec*/ 	.word	0x00000ab0


	//   ....[1]....
        /*0af0*/ 	.word	0x00011770


	//   ....[2]....
        /*0af4*/ 	.word	0x000175b0


	//----- nvinfo : EIATTR_MAX_THREADS
	.align		4
.L_851:
        /*0af8*/ 	.byte	0x04, 0x05
        /*0afa*/ 	.short	(.L_853 - .L_852)
.L_852:
        /*0afc*/ 	.word	0x00000180
        /*0b00*/ 	.word	0x00000001
        /*0b04*/ 	.word	0x00000001


	//----- nvinfo : EIATTR_CRS_STACK_SIZE
	.align		4
.L_853:
        /*0b08*/ 	.byte	0x04, 0x1e
        /*0b0a*/ 	.short	(.L_855 - .L_854)
.L_854:
        /*0b0c*/ 	.word	0x00000000


	//----- nvinfo : EIATTR_CBANK_PARAM_SIZE
	.align		4
.L_855:
        /*0b10*/ 	.byte	0x03, 0x19
        /*0b12*/ 	.short	0x0a70


	//----- nvinfo : EIATTR_PARAM_CBANK
	.align		4
        /*0b14*/ 	.byte	0x04, 0x0a
        /*0b16*/ 	.short	(.L_857 - .L_856)
	.align		4
.L_856:
        /*0b18*/ 	.word	index@(.nv.constant0._ZN7cutlass13device_kernelIN5flash11enable_sm90INS1_16FlashAttnFwdSm90INS1_25CollectiveMainloopFwdSm90ILi2EN4cute5tupleIJNS5_1CILi1EEES8_S8_EEENS6_IJNS7_ILi128EEENS7_ILi160EEENS7_ILi192EEEEEELi192ENS_12float_e4m3_tEfNS_4arch4Sm90ELb1ELb0ELb1ELb1ELb0ELb0ELb0ELb1ELb1ELb0ELb0ELb0EEENS1_21CollectiveEpilogueFwdINS6_IJSA_SC_SB_EEES9_NS_10bfloat16_tESG_Li256ELb1ELb0ELb0ELb1EEENS1_36VarlenDynamicPersistentTileSchedulerILi128ELi160ELi256ELi128ELb0ELb0ELb1ELb1ELb1ELb1EEEEEEEEEvNT_6ParamsE)
        /*0b1c*/ 	.short	0x0210
        /*0b1e*/ 	.short	0x0a70


	//----- nvinfo : EIATTR_SW_WAR
	.align		4
.L_857:
        /*0b20*/ 	.byte	0x04, 0x36
        /*0b22*/ 	.short	(.L_859 - .L_858)
.L_858:
        /*0b24*/ 	.word	0x00000008
.L_859:


//--------------------- .nv.info._ZN7cutlass13device_kernelIN5flash11enable_sm90INS1_16FlashAttnFwdSm90INS1_25CollectiveMainloopFwdSm90ILi2EN4cute5tupleIJNS5_1CILi1EEES8_S8_EEENS6_IJNS7_ILi128EEENS7_ILi160EEENS7_ILi192EEEEEELi192ENS_12float_e4m3_tEfNS_4arch4Sm90ELb1ELb0ELb1ELb1ELb0ELb1ELb0ELb1ELb1ELb0ELb0ELb0EEENS1_21CollectiveEpilogueFwdINS6_IJSA_SC_SB_EEES9_NS_10bfloat16_tESG_Li256ELb1ELb0ELb0ELb1EEENS1_36VarlenDynamicPersistentTileSchedulerILi128ELi160ELi256ELi128ELb0ELb0ELb1ELb1ELb1ELb1EEEEEEEEEvNT_6ParamsE --------------------------
	.section	.nv.info._ZN7cutlass13device_kernelIN5flash11enable_sm90INS1_16FlashAttnFwdSm90INS1_25CollectiveMainloopFwdSm90ILi2EN4cute5tupleIJNS5_1CILi1EEES8_S8_EEENS6_IJNS7_ILi128EEENS7_ILi160EEENS7_ILi192EEEEEELi192ENS_12float_e4m3_tEfNS_4arch4Sm90ELb1ELb0ELb1ELb1ELb0ELb1ELb0ELb1ELb1ELb0ELb0ELb0EEENS1_21CollectiveEpilogueFwdINS6_IJSA_SC_SB_EEES9_NS_10bfloat16_tESG_Li256ELb1ELb0ELb0ELb1EEENS1_36VarlenDynamicPersistentTileSchedulerILi128ELi160ELi256ELi128ELb0ELb0ELb1ELb1ELb1ELb1EEEEEEEEEvNT_6ParamsE,"",@"SHT_CUDA_INFO"
	.sectionflags	@""
	.align	4


	//----- nvinfo : EIATTR_CUDA_API_VERSION
	.align		4
        /*0000*/ 	.byte	0x04, 0x37
        /*0002*/ 	.short	(.L_861 - .L_860)
.L_860:
        /*0004*/ 	.word	0x00000082


	//----- nvinfo : EIATTR_KPARAM_INFO
	.align		4
.L_861:
        /*0008*/ 	.byte	0x04, 0x17
        /*000a*/ 	.short	(.L_863 - .L_862)
.L_862:
        /*000c*/ 	.word	0x00000000
        /*0010*/ 	.short	0x0000
        /*0012*/ 	.short	0x0070
        /*0014*/ 	.byte	0x00, 0xf0, 0x01, 0x28


	//----- nvinfo : EIATTR_SPARSE_MMA_MASK
	.align		4
.L_863:
        /*0018*/ 	.byte	0x03, 0x50
        /*001a*/ 	.short	0x0000


	//----- nvinfo : EIATTR_MAXREG_COUNT
	.align		4
        /*001c*/ 	.byte	0x03, 0x1b
        /*001e*/ 	.short	0x00a8


	//----- nvinfo : EIATTR_NUM_BARRIERS
	.align		4
        /*0020*/ 	.byte	0x02, 0x4c
        /*0022*/ 	.byte	0x10
	.zero		1


	//----- nvinfo : EIATTR_EXTERNS
	.align		4
        /*0024*/ 	.byte	0x04, 0x0f
        /*0026*/ 	.short	(.L_865 - .L_864)


	//   ....[0]....
	.align		4
.L_864:
        /*0028*/ 	.word	index@(__assertfail)


	//----- nvinfo : EIATTR_ANNOTATIONS
	.align		4
.L_865:
        /*002c*/ 	.byte	0x04, 0x55
        /*002e*/ 	.short	(.L_867 - .L_866)


	//   ....[0]....
.L_866:
        /* <DEDUP_REMOVED lines=81> */


	//----- nvinfo : EIATTR_MERCURY_ISA_VERSION
	.align		4
.L_867:
        /*0530*/ 	.byte	0x03, 0x5f
        /*0532*/ 	.short	0x0101


	//----- nvinfo : EIATTR_UNUSED_LOAD_BYTE_OFFSET
	.align		4
        /*0534*/ 	.byte	0x04, 0x44
        /*0536*/ 	.short	(.L_869 - .L_868)


	//   ....[0]....
.L_868:
        /*0538*/ 	.word	0x00000b10
        /*053c*/ 	.word	0x0000fff0


	//   ....[1]....
        /*0540*/ 	.word	0x00025890
        /*0544*/ 	.word	0x0000fff0


	//----- nvinfo : EIATTR_INT_WARP_WIDE_INSTR_OFFSETS
	.align		4
.L_869:
        /*0548*/ 	.byte	0x04, 0x31
        /*054a*/ 	.short	(.L_871 - .L_870)


	//   ....[0]....
.L_870:
        /*054c*/ 	.word	0x000001c0


	//   ....[1]....
        /*0550*/ 	.word	0x00000200


	//   ....[2]....
        /*0554*/ 	.word	0x00000270


	//   ....[3]....
        /*0558*/ 	.word	0x0002b190


	//   ....[4]....
        /*055c*/ 	.word	0x0002b220


	//   ....[5]....
        /*0560*/ 	.word	0x0002b9b0


	//   ....[6]....
        /*0564*/ 	.word	0x0002b9e0


	//   ....[7]....
        /*0568*/ 	.word	0x0002baa0


	//   ....[8]....
        /*056c*/ 	.word	0x0002bb60


	//   ....[9]....
        /*0570*/ 	.word	0x0002e290


	//   ....[10]....
        /*0574*/ 	.word	0x0002e320


	//----- nvinfo : EIATTR_COOP_GROUP_MASK_REGIDS
	.align		4
.L_871:
        /*0578*/ 	.byte	0x04, 0x29
        /*057a*/ 	.short	(.L_873 - .L_872)


	//   ....[0]....
.L_872:
        /*057c*/ 	.word	0xffffffff


	//   ....[1]....
        /*0580*/ 	.word	0xffffffff


	//   ....[2]....
        /*0584*/ 	.word	0xffffffff


	//   ....[3]....
        /*0588*/ 	.word	0xffffffff


	//   ....[4]....
        /*058c*/ 	.word	0xffffffff


	//   ....[5]....
        /*0590*/ 	.word	0xffffffff


	//   ....[6]....
        /*0594*/ 	.word	0xffffffff


	//   ....[7]....
        /*0598*/ 	.word	0xffffffff


	//   ....[8]....
        /*059c*/ 	.word	0xffffffff


	//   ....[9]....
        /*05a0*/ 	.word	0xffffffff


	//   ....[10]....
        /*05a4*/ 	.word	0xffffffff


	//   ....[11]....
        /*05a8*/ 	.word	0xffffffff


	//   ....[12]....
        /*05ac*/ 	.word	0xffffffff


	//   ....[13]....
        /*05b0*/ 	.word	0xffffffff


	//   ....[14]....
        /*05b4*/ 	.word	0xffffffff


	//   ....[15]....
        /*05b8*/ 	.word	0xffffffff


	//   ....[16]....
        /*05bc*/ 	.word	0xffffffff


	//   ....[17]....
        /*05c0*/ 	.word	0xffffffff


	//   ....[18]....
        /*05c4*/ 	.word	0xffffffff


	//   ....[19]....
        /*05c8*/ 	.word	0xffffffff


	//   ....[20]....
        /*05cc*/ 	.word	0xffffffff


	//   ....[21]....
        /*05d0*/ 	.word	0xffffffff


	//   ....[22]....
        /*05d4*/ 	.word	0xffffffff


	//   ....[23]....
        /*05d8*/ 	.word	0xffffffff


	//   ....[24]....
        /*05dc*/ 	.word	0xffffffff


	//   ....[25]....
        /*05e0*/ 	.word	0xffffffff


	//   ....[26]....
        /*05e4*/ 	.word	0xffffffff


	//   ....[27]....
        /*05e8*/ 	.word	0xffffffff


	//   ....[28]....
        /*05ec*/ 	.word	0xffffffff


	//   ....[29]....
        /*05f0*/ 	.word	0xffffffff


	//   ....[30]....
        /*05f4*/ 	.word	0xffffffff


	//   ....[31]....
        /*05f8*/ 	.word	0xffffffff


	//   ....[32]....
        /*05fc*/ 	.word	0xffffffff


	//   ....[33]....
        /*0600*/ 	.word	0xffffffff


	//   ....[34]....
        /*0604*/ 	.word	0xffffffff


	//   ....[35]....
        /*0608*/ 	.word	0xffffffff


	//   ....[36]....
        /*060c*/ 	.word	0xffffffff


	//   ....[37]....
        /*0610*/ 	.word	0xffffffff


	//   ....[38]....
        /*0614*/ 	.word	0xffffffff


	//   ....[39]....
        /*0618*/ 	.word	0xffffffff


	//   ....[40]....
        /*061c*/ 	.word	0xffffffff


	//   ....[41]....
        /*0620*/ 	.word	0xffffffff


	//   ....[42]....
        /*0624*/ 	.word	0xffffffff


	//   ....[43]....
        /*0628*/ 	.word	0xffffffff


	//   ....[44]....
        /*062c*/ 	.word	0xffffffff


	//   ....[45]....
        /*0630*/ 	.word	0xffffffff


	//   ....[46]....
        /*0634*/ 	.word	0xffffffff


	//   ....[47]....
        /*0638*/ 	.word	0xffffffff


	//   ....[48]....
        /*063c*/ 	.word	0xffffffff


	//   ....[49]....
        /*0640*/ 	.word	0xffffffff


	//   ....[50]....
        /*0644*/ 	.word	0xffffffff


	//   ....[51]....
        /*0648*/ 	.word	0xffffffff


	//   ....[52]....
        /*064c*/ 	.word	0xffffffff


	//   ....[53]....
        /*0650*/ 	.word	0xffffffff


	//   ....[54]....
        /*0654*/ 	.word	0xffffffff


	//   ....[55]....
        /*0658*/ 	.word	0xffffffff


	//   ....[56]....
        /*065c*/ 	.word	0xffffffff


	//   ....[57]....
        /*0660*/ 	.word	0xffffffff


	//   ....[58]....
        /*0664*/ 	.word	0xffffffff


	//   ....[59]....
        /*0668*/ 	.word	0xffffffff


	//   ....[60]....
        /*066c*/ 	.word	0xffffffff


	//   ....[61]....
        /*0670*/ 	.word	0xffffffff


	//   ....[62]....
        /*0674*/ 	.word	0xffffffff


	//   ....[63]....
        /*0678*/ 	.word	0xffffffff


	//   ....[64]....
        /*067c*/ 	.word	0xffffffff


	//   ....[65]....
        /*0680*/ 	.word	0xffffffff


	//   ....[66]....
        /*0684*/ 	.word	0xffffffff


	//   ....[67]....
        /*0688*/ 	.word	0xffffffff


	//   ....[68]....
        /*068c*/ 	.word	0xffffffff


	//   ....[69]....
        /*0690*/ 	.word	0xffffffff


	//   ....[70]....
        /*0694*/ 	.word	0xffffffff


	//   ....[71]....
        /*0698*/ 	.word	0xffffffff


	//   ....[72]....
        /*069c*/ 	.word	0xffffffff


	//   ....[73]....
        /*06a0*/ 	.word	0xffffffff


	//   ....[74]....
        /*06a4*/ 	.word	0xffffffff


	//   ....[75]....
        /*06a8*/ 	.word	0xffffffff


	//   ....[76]....
        /*06ac*/ 	.word	0xffffffff


	//   ....[77]....
        /*06b0*/ 	.word	0xffffffff


	//   ....[78]....
        /*06b4*/ 	.word	0xffffffff


	//   ....[79]....
        /*06b8*/ 	.word	0xffffffff


	//   ....[80]....
        /*06bc*/ 	.word	0xffffffff


	//   ....[81]....
        /*06c0*/ 	.word	0xffffffff


	//   ....[82]....
        /*06c4*/ 	.word	0xffffffff


	//   ....[83]....
        /*06c8*/ 	.word	0xffffffff


	//   ....[84]....
        /*06cc*/ 	.word	0xffffffff


	//   ....[85]....
        /*06d0*/ 	.word	0xffffffff


	//   ....[86]....
        /*06d4*/ 	.word	0xffffffff


	//   ....[87]....
        /*06d8*/ 	.word	0xffffffff


	//   ....[88]....
        /*06dc*/ 	.word	0xffffffff


	//   ....[89]....
        /*06e0*/ 	.word	0xffffffff


	//   ....[90]....
        /*06e4*/ 	.word	0xffffffff


	//   ....[91]....
        /*06e8*/ 	.word	0xffffffff


	//   ....[92]....
        /*06ec*/ 	.word	0xffffffff


	//   ....[93]....
        /*06f0*/ 	.word	0xffffffff


	//   ....[94]....
        /*06f4*/ 	.word	0xffffffff


	//   ....[95]....
        /*06f8*/ 	.word	0xffffffff


	//   ....[96]....
        /*06fc*/ 	.word	0xffffffff


	//   ....[97]....
        /*0700*/ 	.word	0xffffffff


	//   ....[98]....
        /*0704*/ 	.word	0xffffffff


	//   ....[99]....
        /*0708*/ 	.word	0xffffffff


	//   ....[100]....
        /*070c*/ 	.word	0xffffffff


	//   ....[101]....
        /*0710*/ 	.word	0xffffffff


	//   ....[102]....
        /*0714*/ 	.word	0xffffffff


	//   ....[103]....
        /*0718*/ 	.word	0xffffffff


	//   ....[104]....
        /*071c*/ 	.word	0xffffffff


	//   ....[105]....
        /*0720*/ 	.word	0xffffffff


	//   ....[106]....
        /*0724*/ 	.word	0xffffffff


	//   ....[107]....
        /*0728*/ 	.word	0xffffffff


	//   ....[108]....
        /*072c*/ 	.word	0x0500000f


	//   ....[109]....
        /*0730*/ 	.word	0x0500000f


	//   ....[110]....
        /*0734*/ 	.word	0x0500000f


	//   ....[111]....
        /*0738*/ 	.word	0x0500000f


	//   ....[112]....
        /*073c*/ 	.word	0x0500000f


	//   ....[113]....
        /*0740*/ 	.word	0x0500000f


	//   ....[114]....
        /*0744*/ 	.word	0x0500000f


	//   ....[115]....
        /*0748*/ 	.word	0x0500000f


	//   ....[116]....
        /*074c*/ 	.word	0x0500000f


	//   ....[117]....
        /*0750*/ 	.word	0x0500000f


	//   ....[118]....
        /*0754*/ 	.word	0x0500000f


	//   ....[119]....
        /*0758*/ 	.word	0x0500000f


	//   ....[120]....
        /*075c*/ 	.word	0x0500000f


	//   ....[121]....
        /*0760*/ 	.word	0x0500000f


	//   ....[122]....
        /*0764*/ 	.word	0x0500000f


	//   ....[123]....
        /*0768*/ 	.word	0x0500000f


	//   ....[124]....
        /*076c*/ 	.word	0x0500000f


	//   ....[125]....
        /*0770*/ 	.word	0x0500000f


	//   ....[126]....
        /*0774*/ 	.word	0x0500000f


	//   ....[127]....
        /*0778*/ 	.word	0x0500000f


	//   ....[128]....
        /*077c*/ 	.word	0x0500000f


	//   ....[129]....
        /*0780*/ 	.word	0x0500000f


	//   ....[130]....
        /*0784*/ 	.word	0x0500000f


	//   ....[131]....
        /*0788*/ 	.word	0x0500000f


	//   ....[132]....
        /*078c*/ 	.word	0x0500000f


	//   ....[133]....
        /*0790*/ 	.word	0x0500000f


	//   ....[134]....
        /*0794*/ 	.word	0x0500000f


	//   ....[135]....
        /*0798*/ 	.word	0x0500000f


	//   ....[136]....
        /*079c*/ 	.word	0x0500000f


	//   ....[137]....
        /*07a0*/ 	.word	0x0500000f


	//   ....[138]....
        /*07a4*/ 	.word	0x0500000f


	//   ....[139]....
        /*07a8*/ 	.word	0x0500000f


	//   ....[140]....
        /*07ac*/ 	.word	0x0500000f


	//   ....[141]....
        /*07b0*/ 	.word	0x0500000f


	//   ....[142]....
        /*07b4*/ 	.word	0x0500000f


	//   ....[143]....
        /*07b8*/ 	.word	0x0500000f


	//   ....[144]....
        /*07bc*/ 	.word	0x0500000f


	//   ....[145]....
        /*07c0*/ 	.word	0x0500000f


	//   ....[146]....
        /*07c4*/ 	.word	0x0500000f


	//   ....[147]....
        /*07c8*/ 	.word	0x0500000f


	//   ....[148]....
        /*07cc*/ 	.word	0x0500000f


	//   ....[149]....
        /*07d0*/ 	.word	0x0500000f


	//   ....[150]....
        /*07d4*/ 	.word	0x0500000f


	//   ....[151]....
        /*07d8*/ 	.word	0x0500000f


	//   ....[152]....
        /*07dc*/ 	.word	0x0500000f


	//   ....[153]....
        /*07e0*/ 	.word	0x0500000f


	//   ....[154]....
        /*07e4*/ 	.word	0x0500000f


	//   ....[155]....
        /*07e8*/ 	.word	0x0500000f


	//   ....[156]....
        /*07ec*/ 	.word	0x0500000f


	//   ....[157]....
        /*07f0*/ 	.word	0x0500000f


	//   ....[158]....
        /*07f4*/ 	.word	0x0500000f


	//   ....[159]....
        /*07f8*/ 	.word	0x0500000f


	//   ....[160]....
        /*07fc*/ 	.word	0x0500000f


	//   ....[161]....
        /*0800*/ 	.word	0x0500000f


	//   ....[162]....
        /*0804*/ 	.word	0x0500000f


	//   ....[163]....
        /*0808*/ 	.word	0x0500000f


	//   ....[164]....
        /*080c*/ 	.word	0x0500000f


	//   ....[165]....
        /*0810*/ 	.word	0x0500000f


	//   ....[166]....
        /*0814*/ 	.word	0x0500000f


	//   ....[167]....
        /*0818*/ 	.word	0x0500000f


	//   ....[168]....
        /*081c*/ 	.word	0x0500000f


	//   ....[169]....
        /*0820*/ 	.word	0x0500000f


	//   ....[170]....
        /*0824*/ 	.word	0x0500000f


	//   ....[171]....
        /*0828*/ 	.word	0x0500000f


	//   ....[172]....
        /*082c*/ 	.word	0x0500000f


	//   ....[173]....
        /*0830*/ 	.word	0x0500000f


	//   ....[174]....
        /*0834*/ 	.word	0x0500000f


	//   ....[175]....
        /*0838*/ 	.word	0x0500000f


	//   ....[176]....
        /*083c*/ 	.word	0x0500000f


	//   ....[177]....
        /*0840*/ 	.word	0x0500000f


	//   ....[178]....
        /*0844*/ 	.word	0x0500000f


	//   ....[179]....
        /*0848*/ 	.word	0x0500000f


	//   ....[180]....
        /*084c*/ 	.word	0x0500000f


	//   ....[181]....
        /*0850*/ 	.word	0x0500000f


	//   ....[182]....
        /*0854*/ 	.word	0x0500000f


	//   ....[183]....
        /*0858*/ 	.word	0x0500000f


	//   ....[184]....
        /*085c*/ 	.word	0x0500000f


	//----- nvinfo : EIATTR_COOP_GROUP_INSTR_OFFSETS
	.align		4
.L_873:
        /*0860*/ 	.byte	0x04, 0x28
        /*0862*/ 	.short	(.L_875 - .L_874)


	//   ....[0]....
.L_874:
        /*0864*/ 	.word	0x00000070


	//   ....[1]....
        /*0868*/ 	.word	0x000001d0


	//   ....[2]....
        /*086c*/ 	.word	0x00000220


	//   ....[3]....
        /*0870*/ 	.word	0x00000450


	//   ....[4]....
        /*0874*/ 	.word	0x000005b0


	//   ....[5]....
        /*0878*/ 	.word	0x000006d0


	//   ....[6]....
        /*087c*/ 	.word	0x00000830


	//   ....[7]....
        /*0880*/ 	.word	0x00010640


	//   ....[8]....
        /*0884*/ 	.word	0x00019ed0


	//   ....[9]....
        /*0888*/ 	.word	0x00019f90


	//   ....[10]....
        /*088c*/ 	.word	0x0001abc0


	//   ....[11]....
        /*0890*/ 	.word	0x0001ac30


	//   ....[12]....
        /*0894*/ 	.word	0x0001ea60


	//   ....[13]....
        /*0898*/ 	.word	0x0001ea80


	//   ....[14]....
        /*089c*/ 	.word	0x0001f6a0


	//   ....[15]....
        /*08a0*/ 	.word	0x0001f6f0


	//   ....[16]....
        /*08a4*/ 	.word	0x00023040


	//   ....[17]....
        /*08a8*/ 	.word	0x000230a0


	//   ....[18]....
        /*08ac*/ 	.word	0x000230d0


	//   ....[19]....
        /*08b0*/ 	.word	0x00023110


	//   ....[20]....
        /*08b4*/ 	.word	0x00024ee0


	//   ....[21]....
        /*08b8*/ 	.word	0x00024f40


	//   ....[22]....
        /*08bc*/ 	.word	0x00024f60


	//   ....[23]....
        /*08c0*/ 	.word	0x00024f80


	//   ....[24]....
        /*08c4*/ 	.word	0x00026160


	//   ....[25]....
        /*08c8*/ 	.word	0x000261c0


	//   ....[26]....
        /*08cc*/ 	.word	0x00026200


	//   ....[27]....
        /*08d0*/ 	.word	0x00026230


	//   ....[28]....
        /*08d4*/ 	.word	0x00026260


	//   ....[29]....
        /*08d8*/ 	.word	0x00026290


	//   ....[30]....
        /*08dc*/ 	.word	0x000262c0


	//   ....[31]....
        /*08e0*/ 	.word	0x000262f0


	//   ....[32]....
        /*08e4*/ 	.word	0x00026320


	//   ....[33]....
        /*08e8*/ 	.word	0x00026350


	//   ....[34]....
        /*08ec*/ 	.word	0x00026380


	//   ....[35]....
        /*08f0*/ 	.word	0x000263b0


	//   ....[36]....
        /*08f4*/ 	.word	0x000263e0


	//   ....[37]....
        /*08f8*/ 	.word	0x00026410


	//   ....[38]....
        /*08fc*/ 	.word	0x00026440


	//   ....[39]....
        /*0900*/ 	.word	0x00026470


	//   ....[40]....
        /*0904*/ 	.word	0x000264a0


	//   ....[41]....
        /*0908*/ 	.word	0x000264d0


	//   ....[42]....
        /*090c*/ 	.word	0x00026500


	//   ....[43]....
        /*0910*/ 	.word	0x00026530


	//   ....[44]....
        /*0914*/ 	.word	0x00026560


	//   ....[45]....
        /*0918*/ 	.word	0x00026590


	//   ....[46]....
        /*091c*/ 	.word	0x000265c0


	//   ....[47]....
        /*0920*/ 	.word	0x000265f0


	//   ....[48]....
        /*0924*/ 	.word	0x00026620


	//   ....[49]....
        /*0928*/ 	.word	0x00026650


	//   ....[50]....
        /*092c*/ 	.word	0x00026680


	//   ....[51]....
        /*0930*/ 	.word	0x000266b0


	//   ....[52]....
        /*0934*/ 	.word	0x000266e0


	//   ....[53]....
        /*0938*/ 	.word	0x00026710


	//   ....[54]....
        /*093c*/ 	.word	0x00026740


	//   ....[55]....
        /*0940*/ 	.word	0x00026760


	//   ....[56]....
        /*0944*/ 	.word	0x00026780


	//   ....[57]....
        /*0948*/ 	.word	0x000267a0


	//   ....[58]....
        /*094c*/ 	.word	0x000267b0


	//   ....[59]....
        /*0950*/ 	.word	0x000267e0


	//   ....[60]....
        /*0954*/ 	.word	0x00026810


	//   ....[61]....
        /*0958*/ 	.word	0x00026840


	//   ....[62]....
        /*095c*/ 	.word	0x00026860


	//   ....[63]....
        /*0960*/ 	.word	0x00026880


	//   ....[64]....
        /*0964*/ 	.word	0x000268b0


	//   ....[65]....
        /*0968*/ 	.word	0x000268c0


	//   ....[66]....
        /*096c*/ 	.word	0x000268d0


	//   ....[67]....
        /*0970*/ 	.word	0x00026900


	//   ....[68]....
        /*0974*/ 	.word	0x00026930


	//   ....[69]....
        /*0978*/ 	.word	0x00026960


	//   ....[70]....
        /*097c*/ 	.word	0x00026990


	//   ....[71]....
        /*0980*/ 	.word	0x000269a0


	//   ....[72]....
        /*0984*/ 	.word	0x00028700


	//   ....[73]....
        /*0988*/ 	.word	0x000288e0


	//   ....[74]....
        /*098c*/ 	.word	0x00028910


	//   ....[75]....
        /*0990*/ 	.word	0x00028940


	//   ....[76]....
        /*0994*/ 	.word	0x00028970


	//   ....[77]....
        /*0998*/ 	.word	0x000289a0


	//   ....[78]....
        /*099c*/ 	.word	0x000289d0


	//   ....[79]....
        /*09a0*/ 	.word	0x00028b40


	//   ....[80]....
        /*09a4*/ 	.word	0x00028b70


	//   ....[81]....
        /*09a8*/ 	.word	0x00028ba0


	//   ....[82]....
        /*09ac*/ 	.word	0x00028bd0


	//   ....[83]....
        /*09b0*/ 	.word	0x00028c00


	//   ....[84]....
        /*09b4*/ 	.word	0x00028c30


	//   ....[85]....
        /*09b8*/ 	.word	0x00028cd0


	//   ....[86]....
        /*09bc*/ 	.word	0x00028d30


	//   ....[87]....
        /*09c0*/ 	.word	0x00028dc0


	//   ....[88]....
        /*09c4*/ 	.word	0x00029bf0


	//   ....[89]....
        /*09c8*/ 	.word	0x0002bce0


	//   ....[90]....
        /*09cc*/ 	.word	0x0002f3e0


	//   ....[91]....
        /*09d0*/ 	.word	0x0002f410


	//   ....[92]....
        /*09d4*/ 	.word	0x0002f450


	//   ....[93]....
        /*09d8*/ 	.word	0x0002f480


	//   ....[94]....
        /*09dc*/ 	.word	0x0002f4b0


	//   ....[95]....
        /*09e0*/ 	.word	0x0002f4e0


	//   ....[96]....
        /*09e4*/ 	.word	0x0002f510


	//   ....[97]....
        /*09e8*/ 	.word	0x0002f540


	//   ....[98]....
        /*09ec*/ 	.word	0x0002f6c0


	//   ....[99]....
        /*09f0*/ 	.word	0x0002f6f0


	//   ....[100]....
        /*09f4*/ 	.word	0x0002f720


	//   ....[101]....
        /*09f8*/ 	.word	0x0002f750


	//   ....[102]....
        /*09fc*/ 	.word	0x0002f780


	//   ....[103]....
        /*0a00*/ 	.word	0x0002f7b0


	//   ....[104]....
        /*0a04*/ 	.word	0x0002f870


	//   ....[105]....
        /*0a08*/ 	.word	0x0002f890


	//   ....[106]....
        /*0a0c*/ 	.word	0x0002f900


	//   ....[107]....
        /*0a10*/ 	.word	0x0002ffa0


	//   ....[108]....
        /*0a14*/ 	.word	0x000304b0


	//   ....[109]....
        /*0a18*/ 	.word	0x00030550


	//   ....[110]....
        /*0a1c*/ 	.word	0x000305f0


	//   ....[111]....
        /*0a20*/ 	.word	0x00030690


	//   ....[112]....
        /*0a24*/ 	.word	0x00030730


	//   ....[113]....
        /*0a28*/ 	.word	0x00030810


	//   ....[114]....
        /*0a2c*/ 	.word	0x000308b0


	//   ....[115]....
        /*0a30*/ 	.word	0x00030950


	//   ....[116]....
        /*0a34*/ 	.word	0x000309f0


	//   ....[117]....
        /*0a38*/ 	.word	0x00030d00


	//   ....[118]....
        /*0a3c*/ 	.word	0x00030e30


	//   ....[119]....
        /*0a40*/ 	.word	0x00030f50


	//   ....[120]....
        /*0a44*/ 	.word	0x00031070


	//   ....[121]....
        /*0a48*/ 	.word	0x00031120


	//   ....[122]....
        /*0a4c*/ 	.word	0x000311a0


	//   ....[123]....
        /*0a50*/ 	.word	0x00031200


	//   ....[124]....
        /*0a54*/ 	.word	0x00031280


	//   ....[125]....
        /*0a58*/ 	.word	0x000312e0


	//   ....[126]....
        /*0a5c*/ 	.word	0x00031360


	//   ....[127]....
        /*0a60*/ 	.word	0x000313c0


	//   ....[128]....
        /*0a64*/ 	.word	0x00031440


	//   ....[129]....
        /*0a68*/ 	.word	0x000314a0


	//   ....[130]....
        /*0a6c*/ 	.word	0x00031520


	//   ....[131]....
        /*0a70*/ 	.word	0x00031580


	//   ....[132]....
        /*0a74*/ 	.word	0x000315e0


	//   ....[133]....
        /*0a78*/ 	.word	0x00031640


	//   ....[134]....
        /*0a7c*/ 	.word	0x000316a0


	//   ....[135]....
        /*0a80*/ 	.word	0x00031700


	//   ....[136]....
        /*0a84*/ 	.word	0x00031760


	//   ....[137]....
        /*0a88*/ 	.word	0x000317c0


	//   ....[138]....
        /*0a8c*/ 	.word	0x00031830


	//   ....[139]....
        /*0a90*/ 	.word	0x00031890


	//   ....[140]....
        /*0a94*/ 	.word	0x00031920


	//   ....[141]....
        /*0a98*/ 	.word	0x00031980


	//   ....[142]....
        /*0a9c*/ 	.word	0x000319e0


	//   ....[143]....
        /*0aa0*/ 	.word	0x00031a40


	//   ....[144]....
        /*0aa4*/ 	.word	0x00031ae0


	//   ....[145]....
        /*0aa8*/ 	.word	0x00031b40


	//   ....[146]....
        /*0aac*/ 	.word	0x00031bd0


	//   ....[147]....
        /*0ab0*/ 	.word	0x00031c30


	//   ....[148]....
        /*0ab4*/ 	.word	0x00031cb0


	//   ....[149]....
        /*0ab8*/ 	.word	0x00031d10


	//   ....[150]....
        /*0abc*/ 	.word	0x00031d70


	//   ....[151]....
        /*0ac0*/ 	.word	0x00031dd0


	//   ....[152]....
        /*0ac4*/ 	.word	0x00031e50


	//   ....[153]....
        /*0ac8*/ 	.word	0x00031eb0


	//   ....[154]....
        /*0acc*/ 	.word	0x00031f30


	//   ....[155]....
        /*0ad0*/ 	.word	0x00031f90


	//   ....[156]....
        /*0ad4*/ 	.word	0x00031ff0


	//   ....[157]....
        /*0ad8*/ 	.word	0x00032050


	//   ....[158]....
        /*0adc*/ 	.word	0x000320c0


	//   ....[159]....
        /*0ae0*/ 	.word	0x00032120


	//   ....[160]....
        /*0ae4*/ 	.word	0x000321a0


	//   ....[161]....
        /*0ae8*/ 	.word	0x00032200


	//   ....[162]....
        /*0aec*/ 	.word	0x00032270


	//   ....[163]....
        /*0af0*/ 	.word	0x000322e0


	//   ....[164]....
        /*0af4*/ 	.word	0x00032350


	//   ....[165]....
        /*0af8*/ 	.word	0x000324e0


	//   ....[166]....
        /*0afc*/ 	.word	0x000327c0


	//   ....[167]....
        /*0b00*/ 	.word	0x00032be0


	//   ....[168]....
        /*0b04*/ 	.word	0x00032c80


	//   ....[169]....
        /*0b08*/ 	.word	0x00032da0


	//   ....[170]....
        /*0b0c*/ 	.word	0x00032e10


	//   ....[171]....
        /*0b10*/ 	.word	0x00032e80


	//   ....[172]....
        /*0b14*/ 	.word	0x00032ef0


	//   ....[173]....
        /*0b18*/ 	.word	0x00032f60


	//   ....[174]....
        /*0b1c*/ 	.word	0x00032fe0


	//   ....[175]....
        /*0b20*/ 	.word	0x00033070


	//   ....[176]....
        /*0b24*/ 	.word	0x00033100


	//   ....[177]....
        /*0b28*/ 	.word	0x00033170


	//   ....[178]....
        /*0b2c*/ 	.word	0x000331e0


	//   ....[179]....
        /*0b30*/ 	.word	0x00033250


	//   ....[180]....
        /*0b34*/ 	.word	0x000332d0


	//   ....[181]....
        /*0b38*/ 	.word	0x00033340


	//   ....[182]....
        /*0b3c*/ 	.word	0x000333e0


	//   ....[183]....
        /*0b40*/ 	.word	0x00033470


	//   ....[184]....
        /*0b44*/ 	.word	0x000335a0


	//----- nvinfo : EIATTR_REG_RECONFIG
	.align		4
.L_875:
        /*0b48*/ 	.byte	0x01, 0x54
	.zero		2


	//----- nvinfo : EIATTR_SYSCALL_OFFSETS
	.align		4
        /*0b4c*/ 	.byte	0x04, 0x46
        /*0b4e*/ 	.short	(.L_877 - .L_876)


	//   ....[0]....
.L_876:
        /*0b50*/ 	.word	0x00001ad0


	//   ....[1]....
        /*0b54*/ 	.word	0x00001c20


	//   ....[2]....
        /*0b58*/ 	.word	0x000107d0


	//   ....[3]....
        /*0b5c*/ 	.word	0x00010d90


	//   ....[4]....
        /*0b60*/ 	.word	0x0002b3b0


	//   ....[5]....
        /*0b64*/ 	.word	0x0002b560


	//   ....[6]....
        /*0b68*/ 	.word	0x0002b6b0


	//   ....[7]....
        /*0b6c*/ 	.word	0x0002b7e0


	//----- nvinfo : EIATTR_MBARRIER_INSTR_OFFSETS
	.align		4
.L_877:
        /*0b70*/ 	.byte	0x04, 0x39
        /*0b72*/ 	.short	(.L_879 - .L_878)


	//   ....[0]....
.L_878:
        /*0b74*/ 	.word	0x00000300
        /*0b78*/ 	.word	0x000000ff
        /*0b7c*/ 	.word	0x00033400
        /*0b80*/ 	.short	0x0100
        /*0b82*/ 	.byte	0x08
	.zero		1


	//   ....[1]....
        /*0b84*/ 	.word	0x00000310
        /*0b88*/ 	.word	0x000000ff
        /*0b8c*/ 	.word	0x00033420
        /*0b90*/ 	.short	0x0100
        /*0b92*/ 	.byte	0x08
	.zero		1


	//   ....[2]....
        /*0b94*/ 	.word	0x00000400
        /*0b98*/ 	.word	0x000000ff
        /*0b9c*/ 	.word	0x00033430
        /*0ba0*/ 	.short	0x0100
        /*0ba2*/ 	.byte	0x08
	.zero		1


	//   ....[3]....
        /*0ba4*/ 	.word	0x00000410
        /*0ba8*/ 	.word	0x000000ff
        /*0bac*/ 	.word	0x00033440
        /*0bb0*/ 	.short	0x0100
        /*0bb2*/ 	.byte	0x08
	.zero		1


	//   ....[4]....
        /*0bb4*/ 	.word	0x00000420
        /*0bb8*/ 	.word	0x000000ff
        /*0bbc*/ 	.word	0x00033438
        /*0bc0*/ 	.short	0x0100
        /*0bc2*/ 	.byte	0x08
	.zero		1


	//   ....[5]....
        /*0bc4*/ 	.word	0x00000430
        /*0bc8*/ 	.word	0x000000ff
        /*0bcc*/ 	.word	0x00033448
        /*0bd0*/ 	.short	0x0100
        /*0bd2*/ 	.byte	0x08
	.zero		1


	//   ....[6]....
        /*0bd4*/ 	.word	0x00000560
        /*0bd8*/ 	.word	0x000000ff
        /*0bdc*/ 	.word	0x00033450
        /*0be0*/ 	.short	0x0100
        /*0be2*/ 	.byte	0x08
	.zero		1


	//   ....[7]....
        /*0be4*/ 	.word	0x00000570
        /*0be8*/ 	.word	0x000000ff
        /*0bec*/ 	.word	0x00033460
        /*0bf0*/ 	.short	0x0100
        /*0bf2*/ 	.byte	0x08
	.zero		1


	//   ....[8]....
        /*0bf4*/ 	.word	0x00000580
        /*0bf8*/ 	.word	0x000000ff
        /*0bfc*/ 	.word	0x00033458
        /*0c00*/ 	.short	0x0100
        /*0c02*/ 	.byte	0x08
	.zero		1


	//   ....[9]....
        /*0c04*/ 	.word	0x00000590
        /*0c08*/ 	.word	0x000000ff
        /*0c0c*/ 	.word	0x00033468
        /*0c10*/ 	.short	0x0100
        /*0c12*/ 	.byte	0x08
	.zero		1


	//   ....[10]....
        /*0c14*/ 	.word	0x00000680
        /*0c18*/ 	.word	0x000000ff
        /*0c1c*/ 	.word	0x00033470
        /*0c20*/ 	.short	0x0100
        /*0c22*/ 	.byte	0x06
	.zero		1


	//   ....[11]....
        /*0c24*/ 	.word	0x00000690
        /*0c28*/ 	.word	0x000000ff
        /*0c2c*/ 	.word	0x00033480
        /*0c30*/ 	.short	0x0100
        /*0c32*/ 	.byte	0x06
	.zero		1


	//   ....[12]....
        /*0c34*/ 	.word	0x000006a0
        /*0c38*/ 	.word	0x000000ff
        /*0c3c*/ 	.word	0x00033478
        /*0c40*/ 	.short	0x0100
        /*0c42*/ 	.byte	0x06
	.zero		1


	//   ....[13]....
        /*0c44*/ 	.word	0x000006b0
        /*0c48*/ 	.word	0x000000ff
        /*0c4c*/ 	.word	0x00033488
        /*0c50*/ 	.short	0x0100
        /*0c52*/ 	.byte	0x06
	.zero		1


	//   ....[14]....
        /*0c54*/ 	.word	0x000007e0
        /*0c58*/ 	.word	0x000000ff
        /*0c5c*/ 	.word	0x00033490
        /*0c60*/ 	.short	0x0100
        /*0c62*/ 	.byte	0x08
	.zero		1


	//   ....[15]....
        /*0c64*/ 	.word	0x000007f0
        /*0c68*/ 	.word	0x000000ff
        /*0c6c*/ 	.word	0x000334a0
        /*0c70*/ 	.short	0x0100
        /*0c72*/ 	.byte	0x08
	.zero		1


	//   ....[16]....
        /*0c74*/ 	.word	0x00000800
        /*0c78*/ 	.word	0x000000ff
        /*0c7c*/ 	.word	0x00033498
        /*0c80*/ 	.short	0x0100
        /*0c82*/ 	.byte	0x08
	.zero		1


	//   ....[17]....
        /*0c84*/ 	.word	0x00000810
        /*0c88*/ 	.word	0x000000ff
        /*0c8c*/ 	.word	0x000334a8
        /*0c90*/ 	.short	0x0100
        /*0c92*/ 	.byte	0x08
	.zero		1


	//   ....[18]....
        /*0c94*/ 	.word	0x00000940
        /*0c98*/ 	.word	0x000000ff
        /*0c9c*/ 	.word	0x000334b0
        /*0ca0*/ 	.short	0x0100
        /*0ca2*/ 	.byte	0x08
	.zero		1


	//   ....[19]....
        /*0ca4*/ 	.word	0x00000950
        /*0ca8*/ 	.word	0x000000ff
        /*0cac*/ 	.word	0x000334c0
        /*0cb0*/ 	.short	0x0100
        /*0cb2*/ 	.byte	0x08
	.zero		1


	//   ....[20]....
        /*0cb4*/ 	.word	0x00000960
        /*0cb8*/ 	.word	0x000000ff
        /*0cbc*/ 	.word	0x000334b8
        /*0cc0*/ 	.short	0x0100
        /*0cc2*/ 	.byte	0x08
	.zero		1


	//   ....[21]....
        /*0cc4*/ 	.word	0x00000970
        /*0cc8*/ 	.word	0x000000ff
        /*0ccc*/ 	.word	0x000334c8
        /*0cd0*/ 	.short	0x0100
        /*0cd2*/ 	.byte	0x08
	.zero		1


	//   ....[22]....
        /*0cd4*/ 	.word	0x00003510
        /*0cd8*/ 	.word	0x0000002a
        /*0cdc*/ 	.word	0x00033490
        /*0ce0*/ 	.short	0x010a
        /*0ce2*/ 	.byte	0x3f
	.zero		1


	//   ....[23]....
        /*0ce4*/ 	.word	0x000095c0
        /*0ce8*/ 	.word	0x0000002a
        /*0cec*/ 	.word	0x00033490
        /*0cf0*/ 	.short	0x010a
        /*0cf2*/ 	.byte	0x3f
	.zero		1


	//   ....[24]....
        /*0cf4*/ 	.word	0x0000f740
        /*0cf8*/ 	.word	0x0000002a
        /*0cfc*/ 	.word	0x00033490
        /*0d00*/ 	.short	0x010a
        /*0d02*/ 	.byte	0x3f
	.zero		1


	//   ....[25]....
        /*0d04*/ 	.word	0x0000fb20
        /*0d08*/ 	.word	0x0000002c
        /*0d0c*/ 	.word	0x00000000
        /*0d10*/ 	.short	0x0101
        /*0d12*/ 	.byte	0x3f
	.zero		1


	//   ....[26]....
        /*0d14*/ 	.word	0x0000fb60
        /*0d18*/ 	.word	0x0000002a
        /*0d1c*/ 	.word	0x000334b0
        /*0d20*/ 	.short	0x010a
        /*0d22*/ 	.byte	0x3f
	.zero		1


	//   ....[27]....
        /*0d24*/ 	.word	0x000100a0
        /*0d28*/ 	.word	0x0000002a
        /*0d2c*/ 	.word	0x00000000
        /*0d30*/ 	.short	0x0101
        /*0d32*/ 	.byte	0x3f
	.zero		1


	//   ....[28]....
        /*0d34*/ 	.word	0x00010af0
        /*0d38*/ 	.word	0x00000010
        /*0d3c*/ 	.word	0x00033400
        /*0d40*/ 	.short	0x010a
        /*0d42*/ 	.byte	0x3f
	.zero		1


	//   ....[29]....
        /*0d44*/ 	.word	0x00010b40
        /*0d48*/ 	.word	0x00000010
        /*0d4c*/ 	.word	0x00033400
        /*0d50*/ 	.short	0x010a
        /*0d52*/ 	.byte	0x3f
	.zero		1


	//   ....[30]....
        /*0d54*/ 	.word	0x000115e0
        /*0d58*/ 	.word	0x00000010
        /*0d5c*/ 	.word	0x00033400
        /*0d60*/ 	.short	0x010a
        /*0d62*/ 	.byte	0x3f
	.zero		1


	//   ....[31]....
        /*0d64*/ 	.word	0x00014b60
        /*0d68*/ 	.word	0x00000010
        /*0d6c*/ 	.word	0x00033400
        /*0d70*/ 	.short	0x010a
        /*0d72*/ 	.byte	0x3f
	.zero		1


	//   ....[32]....
        /*0d74*/ 	.word	0x00017c70
        /*0d78*/ 	.word	0x00000000
        /*0d7c*/ 	.word	0x00033430
        /*0d80*/ 	.short	0x010a
        /*0d82*/ 	.byte	0x3f
	.zero		1


	//   ....[33]....
        /*0d84*/ 	.word	0x00017cf0
        /*0d88*/ 	.word	0x00000000
        /*0d8c*/ 	.word	0x00033430
        /*0d90*/ 	.short	0x010a
        /*0d92*/ 	.byte	0x3f
	.zero		1


	//   ....[34]....
        /*0d94*/ 	.word	0x0001b130
        /*0d98*/ 	.word	0x0000003d
        /*0d9c*/ 	.word	0x00000000
        /*0da0*/ 	.short	0x0101
        /*0da2*/ 	.byte	0x3f
	.zero		1


	//   ....[35]....
        /*0da4*/ 	.word	0x0001c410
        /*0da8*/ 	.word	0x00000009
        /*0dac*/ 	.word	0x00033430
        /*0db0*/ 	.short	0x010a
        /*0db2*/ 	.byte	0x3f
	.zero		1


	//   ....[36]....
        /*0db4*/ 	.word	0x0001c460
        /*0db8*/ 	.word	0x00000009
        /*0dbc*/ 	.word	0x00033430
        /*0dc0*/ 	.short	0x010a
        /*0dc2*/ 	.byte	0x3f
	.zero		1


	//   ....[37]....
        /*0dc4*/ 	.word	0x0001d560
        /*0dc8*/ 	.word	0x0000000a
        /*0dcc*/ 	.word	0x00033450
        /*0dd0*/ 	.short	0x010a
        /*0dd2*/ 	.byte	0x3f
	.zero		1


	//   ....[38]....
        /*0dd4*/ 	.word	0x0001d5a0
        /*0dd8*/ 	.word	0x0000000a
        /*0ddc*/ 	.word	0x00033450
        /*0de0*/ 	.short	0x010a
        /*0de2*/ 	.byte	0x3f
	.zero		1


	//   ....[39]....
        /*0de4*/ 	.word	0x00020160
        /*0de8*/ 	.word	0x00000000
        /*0dec*/ 	.word	0x00000000
        /*0df0*/ 	.short	0x0101
        /*0df2*/ 	.byte	0x3f
	.zero		1


	//   ....[40]....
        /*0df4*/ 	.word	0x00020460
        /*0df8*/ 	.word	0x00000007
        /*0dfc*/ 	.word	0x00000000
        /*0e00*/ 	.short	0x0101
        /*0e02*/ 	.byte	0x3f
	.zero		1


	//   ....[41]....
        /*0e04*/ 	.word	0x00020d90
        /*0e08*/ 	.word	0x00000009
        /*0e0c*/ 	.word	0x00033430
        /*0e10*/ 	.short	0x010a
        /*0e12*/ 	.byte	0x3f
	.zero		1


	//   ....[42]....
        /*0e14*/ 	.word	0x00020de0
        /*0e18*/ 	.word	0x00000009
        /*0e1c*/ 	.word	0x00033430
        /*0e20*/ 	.short	0x010a
        /*0e22*/ 	.byte	0x3f
	.zero		1


	//   ....[43]....
        /*0e24*/ 	.word	0x00021ee0
        /*0e28*/ 	.word	0x0000000a
        /*0e2c*/ 	.word	0x00033450
        /*0e30*/ 	.short	0x010a
        /*0e32*/ 	.byte	0x3f
	.zero		1


	//   ....[44]....
        /*0e34*/ 	.word	0x00021f20
        /*0e38*/ 	.word	0x0000000a
        /*0e3c*/ 	.word	0x00033450
        /*0e40*/ 	.short	0x010a
        /*0e42*/ 	.byte	0x3f
	.zero		1


	//   ....[45]....
        /*0e44*/ 	.word	0x00023fb0
        /*0e48*/ 	.word	0x00000000
        /*0e4c*/ 	.word	0x00000000
        /*0e50*/ 	.short	0x0101
        /*0e52*/ 	.byte	0x3f
	.zero		1


	//   ....[46]....
        /*0e54*/ 	.word	0x000242d0
        /*0e58*/ 	.word	0x00000007
        /*0e5c*/ 	.word	0x00000000
        /*0e60*/ 	.short	0x0101
        /*0e62*/ 	.byte	0x3f
	.zero		1


	//   ....[47]....
        /*0e64*/ 	.word	0x00024b50
        /*0e68*/ 	.word	0x0000000b
        /*0e6c*/ 	.word	0x00033450
        /*0e70*/ 	.short	0x010a
        /*0e72*/ 	.byte	0x3f
	.zero		1


	//   ....[48]....
        /*0e74*/ 	.word	0x00024bd0
        /*0e78*/ 	.word	0x0000000b
        /*0e7c*/ 	.word	0x00033450
        /*0e80*/ 	.short	0x010a
        /*0e82*/ 	.byte	0x3f
	.zero		1


	//   ....[49]....
        /*0e84*/ 	.word	0x00025200
        /*0e88*/ 	.word	0x00000002
        /*0e8c*/ 	.word	0x00000000
        /*0e90*/ 	.short	0x0101
        /*0e92*/ 	.byte	0x3f
	.zero		1


	//   ....[50]....
        /*0e94*/ 	.word	0x00027520
        /*0e98*/ 	.word	0x00000000
        /*0e9c*/ 	.word	0x00000000
        /*0ea0*/ 	.short	0x0101
        /*0ea2*/ 	.byte	0x3f
	.zero		1


	//   ....[51]....
        /*0ea4*/ 	.word	0x00029d00
        /*0ea8*/ 	.word	0x0000000b
        /*0eac*/ 	.word	0x00033420
        /*0eb0*/ 	.short	0x010a
        /*0eb2*/ 	.byte	0x3f
	.zero		1


	//   ....[52]....
        /*0eb4*/ 	.word	0x00029dd0
        /*0eb8*/ 	.word	0x00000007
        /*0ebc*/ 	.word	0x000334a0
        /*0ec0*/ 	.short	0x010a
        /*0ec2*/ 	.byte	0x3f
	.zero		1


	//   ....[53]....
        /*0ec4*/ 	.word	0x0002a210
        /*0ec8*/ 	.word	0x00000007
        /*0ecc*/ 	.word	0x000334c0
        /*0ed0*/ 	.short	0x010a
        /*0ed2*/ 	.byte	0x3f
	.zero		1


	//   ....[54]....
        /*0ed4*/ 	.word	0x0002a7d0
        /*0ed8*/ 	.word	0x00000007
        /*0edc*/ 	.word	0x000334a0
        /*0ee0*/ 	.short	0x010a
        /*0ee2*/ 	.byte	0x3f
	.zero		1


	//   ....[55]....
        /*0ee4*/ 	.word	0x0002abf0
        /*0ee8*/ 	.word	0x00000007
        /*0eec*/ 	.word	0x000334c0
        /*0ef0*/ 	.short	0x010a
        /*0ef2*/ 	.byte	0x3f
	.zero		1


	//   ....[56]....
        /*0ef4*/ 	.word	0x0002bf90
        /*0ef8*/ 	.word	0x00000004
        /*0efc*/ 	.word	0x00033480
        /*0f00*/ 	.short	0x010a
        /*0f02*/ 	.byte	0x3f
	.zero		1


	//   ....[57]....
        /*0f04*/ 	.word	0x0002c210
        /*0f08*/ 	.word	0x00000004
        /*0f0c*/ 	.word	0x00033440
        /*0f10*/ 	.short	0x010a
        /*0f12*/ 	.byte	0x3f
	.zero		1


	//   ....[58]....
        /*0f14*/ 	.word	0x0002c740
        /*0f18*/ 	.word	0x00000004
        /*0f1c*/ 	.word	0x00033420
        /*0f20*/ 	.short	0x010a
        /*0f22*/ 	.byte	0x3f
	.zero		1


	//   ....[59]....
        /*0f24*/ 	.word	0x0002ca80
        /*0f28*/ 	.word	0x00000005
        /*0f2c*/ 	.word	0x00033480
        /*0f30*/ 	.short	0x010a
        /*0f32*/ 	.byte	0x3f
	.zero		1


	//   ....[60]....
        /*0f34*/ 	.word	0x0002cef0
        /*0f38*/ 	.word	0x00000005
        /*0f3c*/ 	.word	0x00033440
        /*0f40*/ 	.short	0x010a
        /*0f42*/ 	.byte	0x3f
	.zero		1


	//   ....[61]....
        /*0f44*/ 	.word	0x0002d3d0
        /*0f48*/ 	.word	0x0000000d
        /*0f4c*/ 	.word	0x00033470
        /*0f50*/ 	.short	0x010a
        /*0f52*/ 	.byte	0x3f
	.zero		1


	//   ....[62]....
        /*0f54*/ 	.word	0x0002d440
        /*0f58*/ 	.word	0x0000000d
        /*0f5c*/ 	.word	0x00033460
        /*0f60*/ 	.short	0x010a
        /*0f62*/ 	.byte	0x3f
	.zero		1


	//   ....[63]....
        /*0f64*/ 	.word	0x0002e1d0
        /*0f68*/ 	.word	0x0000000d
        /*0f6c*/ 	.word	0x00033450
        /*0f70*/ 	.short	0x0101
        /*0f72*/ 	.byte	0x3f
	.zero		1


	//   ....[64]....
        /*0f74*/ 	.word	0x0002e240
        /*0f78*/ 	.word	0x0000000d
        /*0f7c*/ 	.word	0x00000000
        /*0f80*/ 	.short	0x0101
        /*0f82*/ 	.byte	0x3f
	.zero		1


	//   ....[65]....
        /*0f84*/ 	.word	0x0002e420
        /*0f88*/ 	.word	0x00000000
        /*0f8c*/ 	.word	0x00033470
        /*0f90*/ 	.short	0x010a
        /*0f92*/ 	.byte	0x3f
	.zero		1


	//   ....[66]....
        /*0f94*/ 	.word	0x0002e4b0
        /*0f98*/ 	.word	0x00000000
        /*0f9c*/ 	.word	0x00033460
        /*0fa0*/ 	.short	0x010a
        /*0fa2*/ 	.byte	0x3f
	.zero		1


	//   ....[67]....
        /*0fa4*/ 	.word	0x0002f180
        /*0fa8*/ 	.word	0x00000000
        /*0fac*/ 	.word	0x00033450
        /*0fb0*/ 	.short	0x0101
        /*0fb2*/ 	.byte	0x3f
	.zero		1


	//   ....[68]....
        /*0fb4*/ 	.word	0x0002f1d0
        /*0fb8*/ 	.word	0x00000002
        /*0fbc*/ 	.word	0x00000000
        /*0fc0*/ 	.short	0x0101
        /*0fc2*/ 	.byte	0x3f
	.zero		1


	//   ....[69]....
        /*0fc4*/ 	.word	0x0002ff20
        /*0fc8*/ 	.word	0x00000000
        /*0fcc*/ 	.word	0x00033420
        /*0fd0*/ 	.short	0x010a
        /*0fd2*/ 	.byte	0x3f
	.zero		1


	//   ....[70]....
        /*0fd4*/ 	.word	0x000300d0
        /*0fd8*/ 	.word	0x00000006
        /*0fdc*/ 	.word	0x00000000
        /*0fe0*/ 	.short	0x010a
        /*0fe2*/ 	.byte	0x3f
	.zero		1


	//   ....[71]....
        /*0fe4*/ 	.word	0x00030140
        /*0fe8*/ 	.word	0x00000007
        /*0fec*/ 	.word	0x00000000
        /*0ff0*/ 	.short	0x010a
        /*0ff2*/ 	.byte	0x3f
	.zero		1


	//   ....[72]....
        /*0ff4*/ 	.word	0x000301a0
        /*0ff8*/ 	.word	0x00000004
        /*0ffc*/ 	.word	0x00033460
        /*1000*/ 	.short	0x010a
        /*1002*/ 	.byte	0x3f
	.zero		1


	//   ....[73]....
        /*1004*/ 	.word	0x000301f0
        /*1008*/ 	.word	0x00000003
        /*100c*/ 	.word	0x00033460
        /*1010*/ 	.short	0x010a
        /*1012*/ 	.byte	0x3f
	.zero		1


	//   ....[74]....
        /*1014*/ 	.word	0x00030230
        /*1018*/ 	.word	0x00000004
        /*101c*/ 	.word	0x00033480
        /*1020*/ 	.short	0x010a
        /*1022*/ 	.byte	0x3f
	.zero		1


	//   ....[75]....
        /*1024*/ 	.word	0x00030250
        /*1028*/ 	.word	0x00000003
        /*102c*/ 	.word	0x00033480
        /*1030*/ 	.short	0x010a
        /*1032*/ 	.byte	0x3f
	.zero		1


	//   ....[76]....
        /*1034*/ 	.word	0x000302b0
        /*1038*/ 	.word	0x0000002a
        /*103c*/ 	.word	0x00033490
        /*1040*/ 	.short	0x010a
        /*1042*/ 	.byte	0x3f
	.zero		1


	//   ....[77]....
        /*1044*/ 	.word	0x00030300
        /*1048*/ 	.word	0x0000002a
        /*104c*/ 	.word	0x00033490
        /*1050*/ 	.short	0x010a
        /*1052*/ 	.byte	0x3f
	.zero		1


	//   ....[78]....
        /*1054*/ 	.word	0x00030350
        /*1058*/ 	.word	0x0000002a
        /*105c*/ 	.word	0x00033490
        /*1060*/ 	.short	0x010a
        /*1062*/ 	.byte	0x3f
	.zero		1


	//   ....[79]....
        /*1064*/ 	.word	0x000303a0
        /*1068*/ 	.word	0x0000002a
        /*106c*/ 	.word	0x000334b0
        /*1070*/ 	.short	0x010a
        /*1072*/ 	.byte	0x3f
	.zero		1


	//   ....[80]....
        /*1074*/ 	.word	0x00030770
        /*1078*/ 	.word	0x00000010
        /*107c*/ 	.word	0x00033400
        /*1080*/ 	.short	0x010a
        /*1082*/ 	.byte	0x3f
	.zero		1


	//   ....[81]....
        /*1084*/ 	.word	0x00030a30
        /*1088*/ 	.word	0x00000010
        /*108c*/ 	.word	0x00033400
        /*1090*/ 	.short	0x010a
        /*1092*/ 	.byte	0x3f
	.zero		1


	//   ....[82]....
        /*1094*/ 	.word	0x00030a80
        /*1098*/ 	.word	0x00000000
        /*109c*/ 	.word	0x00033430
        /*10a0*/ 	.short	0x010a
        /*10a2*/ 	.byte	0x3f
	.zero		1


	//   ....[83]....
        /*10a4*/ 	.word	0x00030ad0
        /*10a8*/ 	.word	0x00000009
        /*10ac*/ 	.word	0x00033430
        /*10b0*/ 	.short	0x010a
        /*10b2*/ 	.byte	0x3f
	.zero		1


	//   ....[84]....
        /*10b4*/ 	.word	0x00030b20
        /*10b8*/ 	.word	0x0000000a
        /*10bc*/ 	.word	0x00033450
        /*10c0*/ 	.short	0x010a
        /*10c2*/ 	.byte	0x3f
	.zero		1


	//   ....[85]....
        /*10c4*/ 	.word	0x00030b70
        /*10c8*/ 	.word	0x00000009
        /*10cc*/ 	.word	0x00033430
        /*10d0*/ 	.short	0x010a
        /*10d2*/ 	.byte	0x3f
	.zero		1


	//   ....[86]....
        /*10d4*/ 	.word	0x00030bc0
        /*10d8*/ 	.word	0x0000000a
        /*10dc*/ 	.word	0x00033450
        /*10e0*/ 	.short	0x010a
        /*10e2*/ 	.byte	0x3f
	.zero		1


	//   ....[87]....
        /*10e4*/ 	.word	0x00030c10
        /*10e8*/ 	.word	0x0000000b
        /*10ec*/ 	.word	0x00033450
        /*10f0*/ 	.short	0x010a
        /*10f2*/ 	.byte	0x3f
	.zero		1


	//   ....[88]....
        /*10f4*/ 	.word	0x000325a0
        /*10f8*/ 	.word	0x0000000b
        /*10fc*/ 	.word	0x00033420
        /*1100*/ 	.short	0x010a
        /*1102*/ 	.byte	0x3f
	.zero		1


	//   ....[89]....
        /*1104*/ 	.word	0x000325f0
        /*1108*/ 	.word	0x00000007
        /*110c*/ 	.word	0x000334a0
        /*1110*/ 	.short	0x010a
        /*1112*/ 	.byte	0x3f
	.zero		1


	//   ....[90]....
        /*1114*/ 	.word	0x00032640
        /*1118*/ 	.word	0x00000007
        /*111c*/ 	.word	0x000334c0
        /*1120*/ 	.short	0x010a
        /*1122*/ 	.byte	0x3f
	.zero		1


	//   ....[91]....
        /*1124*/ 	.word	0x00032690
        /*1128*/ 	.word	0x00000007
        /*112c*/ 	.word	0x000334a0
        /*1130*/ 	.short	0x010a
        /*1132*/ 	.byte	0x3f
	.zero		1


	//   ....[92]....
        /*1134*/ 	.word	0x000326e0
        /*1138*/ 	.word	0x00000007
        /*113c*/ 	.word	0x000334c0
        /*1140*/ 	.short	0x010a
        /*1142*/ 	.byte	0x3f
	.zero		1


	//   ....[93]....
        /*1144*/ 	.word	0x00032880
        /*1148*/ 	.word	0x00000004
        /*114c*/ 	.word	0x00033480
        /*1150*/ 	.short	0x010a
        /*1152*/ 	.byte	0x3f
	.zero		1


	//   ....[94]....
        /*1154*/ 	.word	0x000328d0
        /*1158*/ 	.word	0x00000004
        /*115c*/ 	.word	0x00033440
        /*1160*/ 	.short	0x010a
        /*1162*/ 	.byte	0x3f
	.zero		1


	//   ....[95]....
        /*1164*/ 	.word	0x00032950
        /*1168*/ 	.word	0x00000004
        /*116c*/ 	.word	0x00033420
        /*1170*/ 	.short	0x010a
        /*1172*/ 	.byte	0x3f
	.zero		1


	//   ....[96]....
        /*1174*/ 	.word	0x000329a0
        /*1178*/ 	.word	0x00000005
        /*117c*/ 	.word	0x00033480
        /*1180*/ 	.short	0x010a
        /*1182*/ 	.byte	0x3f
	.zero		1


	//   ....[97]....
        /*1184*/ 	.word	0x000329f0
        /*1188*/ 	.word	0x00000005
        /*118c*/ 	.word	0x00033440
        /*1190*/ 	.short	0x010a
        /*1192*/ 	.byte	0x3f
	.zero		1


	//   ....[98]....
        /*1194*/ 	.word	0x00032a40
        /*1198*/ 	.word	0x0000000d
        /*119c*/ 	.word	0x00033470
        /*11a0*/ 	.short	0x010a
        /*11a2*/ 	.byte	0x3f
	.zero		1


	//   ....[99]....
        /*11a4*/ 	.word	0x00032a90
        /*11a8*/ 	.word	0x0000000d
        /*11ac*/ 	.word	0x00033460
        /*11b0*/ 	.short	0x010a
        /*11b2*/ 	.byte	0x3f
	.zero		1


	//   ....[100]....
        /*11b4*/ 	.word	0x00032ae0
        /*11b8*/ 	.word	0x00000000
        /*11bc*/ 	.word	0x00033470
        /*11c0*/ 	.short	0x010a
        /*11c2*/ 	.byte	0x3f
	.zero		1


	//   ....[101]....
        /*11c4*/ 	.word	0x00032b30
        /*11c8*/ 	.word	0x00000000
        /*11cc*/ 	.word	0x00033460
        /*11d0*/ 	.short	0x010a
        /*11d2*/ 	.byte	0x3f
	.zero		1


	//   ....[102]....
        /*11d4*/ 	.word	0x000334c0
        /*11d8*/ 	.word	0x00000000
        /*11dc*/ 	.word	0x00033420
        /*11e0*/ 	.short	0x010a
        /*11e2*/ 	.byte	0x3f
	.zero		1


	//   ....[103]....
        /*11e4*/ 	.word	0x00033660
        /*11e8*/ 	.word	0x00000006
        /*11ec*/ 	.word	0x00000000
        /*11f0*/ 	.short	0x010a
        /*11f2*/ 	.byte	0x3f
	.zero		1


	//   ....[104]....
        /*11f4*/ 	.word	0x000336b0
        /*11f8*/ 	.word	0x00000007
        /*11fc*/ 	.word	0x00000000
        /*1200*/ 	.short	0x010a
        /*1202*/ 	.byte	0x3f
	.zero		1


	//   ....[105]....
        /*1204*/ 	.word	0x00033700
        /*1208*/ 	.word	0x00000004
        /*120c*/ 	.word	0x00033460
        /*1210*/ 	.short	0x010a
        /*1212*/ 	.byte	0x3f
	.zero		1


	//   ....[106]....
        /*1214*/ 	.word	0x00033750
        /*1218*/ 	.word	0x00000003
        /*121c*/ 	.word	0x00033460
        /*1220*/ 	.short	0x010a
        /*1222*/ 	.byte	0x3f
	.zero		1


	//   ....[107]....
        /*1224*/ 	.word	0x000337a0
        /*1228*/ 	.word	0x00000004
        /*122c*/ 	.word	0x00033480
        /*1230*/ 	.short	0x010a
        /*1232*/ 	.byte	0x3f
	.zero		1


	//----- nvinfo : EIATTR_NUM_MBARRIERS
	.align		4
.L_879:
        /*1234*/ 	.byte	0x03, 0x38
        /*1236*/ 	.short	0x0016


	//----- nvinfo : EIATTR_EXIT_INSTR_OFFSETS
	.align		4
        /*1238*/ 	.byte	0x04, 0x1c
        /*123a*/ 	.short	(.L_881 - .L_880)


	//   ....[0]....
.L_880:
        /*123c*/ 	.word	0x000302a0


	//----- nvinfo : EIATTR_MAX_THREADS
	.align		4
.L_881:
        /*1240*/ 	.byte	0x04, 0x05
        /*1242*/ 	.short	(.L_883 - .L_882)
.L_882:
        /*1244*/ 	.word	0x00000180
        /*1248*/ 	.word	0x00000001
        /*124c*/ 	.word	0x00000001


	//----- nvinfo : EIATTR_CRS_STACK_SIZE
	.align		4
.L_883:
        /*1250*/ 	.byte	0x04, 0x1e
        /*1252*/ 	.short	(.L_885 - .L_884)
.L_884:
        /*1254*/ 	.word	0x00000000


	//----- nvinfo : EIATTR_CBANK_PARAM_SIZE
	.align		4
.L_885:
        /*1258*/ 	.byte	0x03, 0x19
        /*125a*/ 	.short	0x0a70


	//----- nvinfo : EIATTR_PARAM_CBANK
	.align		4
        /*125c*/ 	.byte	0x04, 0x0a
        /*125e*/ 	.short	(.L_887 - .L_886)
	.align		4
.L_886:
        /*1260*/ 	.word	index@(.nv.constant0._ZN7cutlass13device_kernelIN5flash11enable_sm90INS1_16FlashAttnFwdSm90INS1_25CollectiveMainloopFwdSm90ILi2EN4cute5tupleIJNS5_1CILi1EEES8_S8_EEENS6_IJNS7_ILi128EEENS7_ILi160EEENS7_ILi192EEEEEELi192ENS_12float_e4m3_tEfNS_4arch4Sm90ELb1ELb0ELb1ELb1ELb0ELb1ELb0ELb1ELb1ELb0ELb0ELb0EEENS1_21CollectiveEpilogueFwdINS6_IJSA_SC_SB_EEES9_NS_10bfloat16_tESG_Li256ELb1ELb0ELb0ELb1EEENS1_36VarlenDynamicPersistentTileSchedulerILi128ELi160ELi256ELi128ELb0ELb0ELb1ELb1ELb1ELb1EEEEEEEEEvNT_6ParamsE)
        /*1264*/ 	.short	0x0210
        /*1266*/ 	.short	0x0a70


	//----- nvinfo : EIATTR_SW_WAR
	.align		4
.L_887:
        /*1268*/ 	.byte	0x04, 0x36
        /*126a*/ 	.short	(.L_889 - .L_888)
.L_888:
        /*126c*/ 	.word	0x00000008
.L_889:


//--------------------- .nv.info._ZN7cutlass13device_kernelIN5flash11enable_sm90INS1_16FlashAttnFwdSm90INS1_25CollectiveMainloopFwdSm90ILi2EN4cute5tupleIJNS5_1CILi1EEES8_S8_EEENS6_IJNS7_ILi128EEENS7_ILi224EEESA_EEELi128ENS_12float_e4m3_tEfNS_4arch4Sm90ELb0ELb0ELb1ELb0ELb0ELb0ELb0ELb1ELb1ELb0ELb0ELb0EEENS1_21CollectiveEpilogueFwdINS6_IJSA_SA_SB_EEES9_NS_10bfloat16_tESF_Li256ELb0ELb0ELb0ELb1EEENS1_29StaticPersistentTileSchedulerILb0EEEEEEEEEvNT_6ParamsE --------------------------
	.section	.nv.info._ZN7cutlass13device_kernelIN5flash11enable_sm90INS1_16FlashAttnFwdSm90INS1_25CollectiveMainloopFwdSm90ILi2EN4cute5tupleIJNS5_1CILi1EEES8_S8_EEENS6_IJNS7_ILi128EEENS7_ILi224EEESA_EEELi128ENS_12float_e4m3_tEfNS_4arch4Sm90ELb0ELb0ELb1ELb0ELb0ELb0ELb0ELb1ELb1ELb0ELb0ELb0EEENS1_21CollectiveEpilogueFwdINS6_IJSA_SA_SB_EEES9_NS_10bfloat16_tESF_Li256ELb0ELb0ELb0ELb1EEENS1_29StaticPersistentTileSchedulerILb0EEEEEEEEEvNT_6ParamsE,"",@"SHT_CUDA_INFO"
	.sectionflags	@""
	.align	4


	//----- nvinfo : EIATTR_CUDA_API_VERSION
	.align		4
        /*0000*/ 	.byte	0x04, 0x37
        /*0002*/ 	.short	(.L_891 - .L_890)
.L_890:
        /*0004*/ 	.word	0x00000082


	//----- nvinfo : EIATTR_KPARAM_INFO
	.align		4
.L_891:
        /*0008*/ 	.byte	0x04, 0x17
        /*000a*/ 	.short	(.L_893 - .L_892)
.L_892:
        /*000c*/ 	.word	0x00000000
        /*0010*/ 	.short	0x0000
        /*0012*/ 	.short	0x0070
        /*0014*/ 	.byte	0x00, 0xf0, 0x01, 0x2e


	//----- nvinfo : EIATTR_SPARSE_MMA_MASK
	.align		4
.L_893:
        /*0018*/ 	.byte	0x03, 0x50
        /*001a*/ 	.short	0x0000


	//----- nvinfo : EIATTR_MAXREG_COUNT
	.align		4
        /*001c*/ 	.byte	0x03, 0x1b
        /*001e*/ 	.short	0x00a8


	//----- nvinfo : EIATTR_NUM_BARRIERS
	.align		4
        /*0020*/ 	.byte	0x02, 0x4c
        /*0022*/ 	.byte	0x10
	.zero		1


	//----- nvinfo : EIATTR_EXTERNS
	.align		4
        /*0024*/ 	.byte	0x04, 0x0f
        /*0026*/ 	.short	(.L_895 - .L_894)


	//   ....[0]....
	.align		4
.L_894:
        /*0028*/ 	.word	index@(__assertfail)


	//----- nvinfo : EIATTR_ANNOTATIONS
	.align		4
.L_895:
        /*002c*/ 	.byte	0x04, 0x55
        /*002e*/ 	.short	(.L_897 - .L_896)


	//   ....[0]....
.L_896:
        /* <DEDUP_REMOVED lines=25> */


	//----- nvinfo : EIATTR_MERCURY_ISA_VERSION
	.align		4
.L_897:
        /*01a8*/ 	.byte	0x03, 0x5f
        /*01aa*/ 	.short	0x0101


	//----- nvinfo : EIATTR_INT_WARP_WIDE_INSTR_OFFSETS
	.align		4
        /*01ac*/ 	.byte	0x04, 0x31
        /*01ae*/ 	.short	(.L_899 - .L_898)


	//   ....[0]....
.L_898:
        /*01b0*/ 	.word	0x00000190


	//   ....[1]....
        /*01b4*/ 	.word	0x000001c0


	//   ....[2]....
        /*01b8*/ 	.word	0x000001d0


	//   ....[3]....
        /*01bc*/ 	.word	0x0000cb00


	//----- nvinfo : EIATTR_COOP_GROUP_MASK_REGIDS
	.align		4
.L_899:
        /*01c0*/ 	.byte	0x04, 0x29
        /*01c2*/ 	.short	(.L_901 - .L_900)


	//   ....[0]....
.L_900:
        /*01c4*/ 	.word	0xffffffff


	//   ....[1]....
        /*01c8*/ 	.word	0xffffffff


	//   ....[2]....
        /*01cc*/ 	.word	0xffffffff


	//   ....[3]....
        /*01d0*/ 	.word	0xffffffff


	//   ....[4]....
        /*01d4*/ 	.word	0xffffffff


	//   ....[5]....
        /*01d8*/ 	.word	0xffffffff


	//   ....[6]....
        /*01dc*/ 	.word	0xffffffff


	//   ....[7]....
        /*01e0*/ 	.word	0xffffffff


	//   ....[8]....
        /*01e4*/ 	.word	0xffffffff


	//   ....[9]....
        /*01e8*/ 	.word	0xffffffff


	//   ....[10]....
        /*01ec*/ 	.word	0xffffffff


	//   ....[11]....
        /*01f0*/ 	.word	0xffffffff


	//   ....[12]....
        /*01f4*/ 	.word	0xffffffff


	//   ....[13]....
        /*01f8*/ 	.word	0xffffffff


	//   ....[14]....
        /*01fc*/ 	.word	0xffffffff


	//   ....[15]....
        /*0200*/ 	.word	0xffffffff


	//   ....[16]....
        /*0204*/ 	.word	0xffffffff


	//   ....[17]....
        /*0208*/ 	.word	0xffffffff


	//   ....[18]....
        /*020c*/ 	.word	0xffffffff


	//   ....[19]....
        /*0210*/ 	.word	0xffffffff


	//   ....[20]....
        /*0214*/ 	.word	0xffffffff


	//   ....[21]....
        /*0218*/ 	.word	0xffffffff


	//   ....[22]....
        /*021c*/ 	.word	0xffffffff


	//   ....[23]....
        /*0220*/ 	.word	0xffffffff


	//   ....[24]....
        /*0224*/ 	.word	0xffffffff


	//   ....[25]....
        /*0228*/ 	.word	0xffffffff


	//   ....[26]....
        /*022c*/ 	.word	0xffffffff


	//   ....[27]....
        /*0230*/ 	.word	0xffffffff


	//   ....[28]....
        /*0234*/ 	.word	0xffffffff


	//   ....[29]....
        /*0238*/ 	.word	0xffffffff


	//   ....[30]....
        /*023c*/ 	.word	0xffffffff


	//   ....[31]....
        /*0240*/ 	.word	0xffffffff


	//   ....[32]....
        /*0244*/ 	.word	0xffffffff


	//   ....[33]....
        /*0248*/ 	.word	0xffffffff


	//   ....[34]....
        /*024c*/ 	.word	0xffffffff


	//   ....[35]....
        /*0250*/ 	.word	0xffffffff


	//   ....[36]....
        /*0254*/ 	.word	0xffffffff


	//   ....[37]....
        /*0258*/ 	.word	0xffffffff


	//   ....[38]....
        /*025c*/ 	.word	0xffffffff


	//   ....[39]....
        /*0260*/ 	.word	0xffffffff


	//   ....[40]....
        /*0264*/ 	.word	0xffffffff


	//   ....[41]....
        /*0268*/ 	.word	0xffffffff


	//   ....[42]....
        /*026c*/ 	.word	0xffffffff


	//   ....[43]....
        /*0270*/ 	.word	0xffffffff


	//   ....[44]....
        /*0274*/ 	.word	0xffffffff


	//   ....[45]....
        /*0278*/ 	.word	0xffffffff


	//   ....[46]....
        /*027c*/ 	.word	0xffffffff


	//   ....[47]....
        /*0280*/ 	.word	0xffffffff


	//   ....[48]....
        /*0284*/ 	.word	0xffffffff


	//   ....[49]....
        /*0288*/ 	.word	0xffffffff


	//   ....[50]....
        /*028c*/ 	.word	0xffffffff


	//   ....[51]....
        /*0290*/ 	.word	0xffffffff


	//   ....[52]....
        /*0294*/ 	.word	0xffffffff


	//   ....[53]....
        /*0298*/ 	.word	0xffffffff


	//   ....[54]....
        /*029c*/ 	.word	0xffffffff


	//   ....[55]....
        /*02a0*/ 	.word	0x0500000f


	//----- nvinfo : EIATTR_COOP_GROUP_INSTR_OFFSETS
	.align		4
.L_901:
        /*02a4*/ 	.byte	0x04, 0x28
        /*02a6*/ 	.short	(.L_903 - .L_902)


	//   ....[0]....
.L_902:
        /*02a8*/ 	.word	0x00000070


	//   ....[1]....
        /*02ac*/ 	.word	0x000001a0


	//   ....[2]....
        /*02b0*/ 	.word	0x000001f0


	//   ....[3]....
        /*02b4*/ 	.word	0x000003e0


	//   ....[4]....
        /*02b8*/ 	.word	0x00000540


	//   ....[5]....
        /*02bc*/ 	.word	0x00000660


	//   ....[6]....
        /*02c0*/ 	.word	0x000007c0


	//   ....[7]....
        /*02c4*/ 	.word	0x00000d80


	//   ....[8]....
        /*02c8*/ 	.word	0x00003c80


	//   ....[9]....
        /*02cc*/ 	.word	0x00003ce0


	//   ....[10]....
        /*02d0*/ 	.word	0x00004600


	//   ....[11]....
        /*02d4*/ 	.word	0x000046c0


	//   ....[12]....
        /*02d8*/ 	.word	0x00008510


	//   ....[13]....
        /*02dc*/ 	.word	0x00008540


	//   ....[14]....
        /*02e0*/ 	.word	0x00008590


	//   ....[15]....
        /*02e4*/ 	.word	0x000085c0


	//   ....[16]....
        /*02e8*/ 	.word	0x0000a880


	//   ....[17]....
        /*02ec*/ 	.word	0x0000a890


	//   ....[18]....
        /*02f0*/ 	.word	0x0000a910


	//   ....[19]....
        /*02f4*/ 	.word	0x0000a920


	//   ....[20]....
        /*02f8*/ 	.word	0x0000b850


	//   ....[21]....
        /*02fc*/ 	.word	0x0000b860


	//   ....[22]....
        /*0300*/ 	.word	0x0000b870


	//   ....[23]....
        /*0304*/ 	.word	0x0000b880


	//   ....[24]....
        /*0308*/ 	.word	0x0000b890


	//   ....[25]....
        /*030c*/ 	.word	0x0000b8a0


	//   ....[26]....
        /*0310*/ 	.word	0x0000b8b0


	//   ....[27]....
        /*0314*/ 	.word	0x0000b8c0


	//   ....[28]....
        /*0318*/ 	.word	0x0000b8d0


	//   ....[29]....
        /*031c*/ 	.word	0x0000b8e0


	//   ....[30]....
        /*0320*/ 	.word	0x0000b910


	//   ....[31]....
        /*0324*/ 	.word	0x0000b920


	//   ....[32]....
        /*0328*/ 	.word	0x0000b950


	//   ....[33]....
        /*032c*/ 	.word	0x0000b970


	//   ....[34]....
        /*0330*/ 	.word	0x0000b9a0


	//   ....[35]....
        /*0334*/ 	.word	0x0000b9b0


	//   ....[36]....
        /*0338*/ 	.word	0x0000ba00


	//   ....[37]....
        /*033c*/ 	.word	0x0000ba20


	//   ....[38]....
        /*0340*/ 	.word	0x0000ba50


	//   ....[39]....
        /*0344*/ 	.word	0x0000ba70


	//   ....[40]....
        /*0348*/ 	.word	0x0000baa0


	//   ....[41]....
        /*034c*/ 	.word	0x0000bab0


	//   ....[42]....
        /*0350*/ 	.word	0x0000bac0


	//   ....[43]....
        /*0354*/ 	.word	0x0000bad0


	//   ....[44]....
        /*0358*/ 	.word	0x0000baf0


	//   ....[45]....
        /*035c*/ 	.word	0x0000bb00


	//   ....[46]....
        /*0360*/ 	.word	0x0000bb20


	//   ....[47]....
        /*0364*/ 	.word	0x0000bb30


	//   ....[48]....
        /*0368*/ 	.word	0x0000bb40


	//   ....[49]....
        /*036c*/ 	.word	0x0000bb50


	//   ....[50]....
        /*0370*/ 	.word	0x0000bb60


	//   ....[51]....
        /*0374*/ 	.word	0x0000bb70


	//   ....[52]....
        /*0378*/ 	.word	0x0000bda0


	//   ....[53]....
        /*037c*/ 	.word	0x0000cbf0


	//   ....[54]....
        /*0380*/ 	.word	0x0000ed20


	//   ....[55]....
        /*0384*/ 	.word	0x0000f240


	//----- nvinfo : EIATTR_REG_RECONFIG
	.align		4
.L_903:
        /*0388*/ 	.byte	0x01, 0x54
	.zero		2


	//----- nvinfo : EIATTR_SYSCALL_OFFSETS
	.align		4
        /*038c*/ 	.byte	0x04, 0x46
        /*038e*/ 	.short	(.L_905 - .L_904)


	//   ....[0]....
.L_904:
        /*0390*/ 	.word	0x00001160


	//   ....[1]....
        /*0394*/ 	.word	0x0000c5c0


	//   ....[2]....
        /*0398*/ 	.word	0x0000c700


	//   ....[3]....
        /*039c*/ 	.word	0x0000c840


	//   ....[4]....
        /*03a0*/ 	.word	0x0000c960


	//----- nvinfo : EIATTR_MBARRIER_INSTR_OFFSETS
	.align		4
.L_905:
        /*03a4*/ 	.byte	0x04, 0x39
        /*03a6*/ 	.short	(.L_907 - .L_906)


	//   ....[0]....
.L_906:
        /*03a8*/ 	.word	0x00000290
        /*03ac*/ 	.word	0x000000ff
        /*03b0*/ 	.word	0x0002e800
        /*03b4*/ 	.short	0x0100
        /*03b6*/ 	.byte	0x06
	.zero		1


	//   ....[1]....
        /*03b8*/ 	.word	0x000002a0
        /*03bc*/ 	.word	0x000000ff
        /*03c0*/ 	.word	0x0002e820
        /*03c4*/ 	.short	0x0100
        /*03c6*/ 	.byte	0x06
	.zero		1


	//   ....[2]....
        /*03c8*/ 	.word	0x00000390
        /*03cc*/ 	.word	0x000000ff
        /*03d0*/ 	.word	0x0002e830
        /*03d4*/ 	.short	0x0100
        /*03d6*/ 	.byte	0x08
	.zero		1


	//   ....[3]....
        /*03d8*/ 	.word	0x000003a0
        /*03dc*/ 	.word	0x000000ff
        /*03e0*/ 	.word	0x0002e840
        /*03e4*/ 	.short	0x0100
        /*03e6*/ 	.byte	0x08
	.zero		1


	//   ....[4]....
        /*03e8*/ 	.word	0x000003b0
        /*03ec*/ 	.word	0x000000ff
        /*03f0*/ 	.word	0x0002e838
        /*03f4*/ 	.short	0x0100
        /*03f6*/ 	.byte	0x08
	.zero		1


	//   ....[5]....
        /*03f8*/ 	.word	0x000003c0
        /*03fc*/ 	.word	0x000000ff
        /*0400*/ 	.word	0x0002e848
        /*0404*/ 	.short	0x0100
        /*0406*/ 	.byte	0x08
	.zero		1


	//   ....[6]....
        /*0408*/ 	.word	0x000004f0
        /*040c*/ 	.word	0x000000ff
        /*0410*/ 	.word	0x0002e850
        /*0414*/ 	.short	0x0100
        /*0416*/ 	.byte	0x08
	.zero		1


	//   ....[7]....
        /*0418*/ 	.word	0x00000500
        /*041c*/ 	.word	0x000000ff
        /*0420*/ 	.word	0x0002e860
        /*0424*/ 	.short	0x0100
        /*0426*/ 	.byte	0x08
	.zero		1


	//   ....[8]....
        /*0428*/ 	.word	0x00000510
        /*042c*/ 	.word	0x000000ff
        /*0430*/ 	.word	0x0002e858
        /*0434*/ 	.short	0x0100
        /*0436*/ 	.byte	0x08
	.zero		1


	//   ....[9]....
        /*0438*/ 	.word	0x00000520
        /*043c*/ 	.word	0x000000ff
        /*0440*/ 	.word	0x0002e868
        /*0444*/ 	.short	0x0100
        /*0446*/ 	.byte	0x08
	.zero		1


	//   ....[10]....
        /*0448*/ 	.word	0x00000610
        /*044c*/ 	.word	0x000000ff
        /*0450*/ 	.word	0x0002e870
        /*0454*/ 	.short	0x0100
        /*0456*/ 	.byte	0x06
	.zero		1


	//   ....[11]....
        /*0458*/ 	.word	0x00000620
        /*045c*/ 	.word	0x000000ff
        /*0460*/ 	.word	0x0002e880
        /*0464*/ 	.short	0x0100
        /*0466*/ 	.byte	0x06
	.zero		1


	//   ....[12]....
        /*0468*/ 	.word	0x00000630
        /*046c*/ 	.word	0x000000ff
        /*0470*/ 	.word	0x0002e878
        /*0474*/ 	.short	0x0100
        /*0476*/ 	.byte	0x06
	.zero		1


	//   ....[13]....
        /*0478*/ 	.word	0x00000640
        /*047c*/ 	.word	0x000000ff
        /*0480*/ 	.word	0x0002e888
        /*0484*/ 	.short	0x0100
        /*0486*/ 	.byte	0x06
	.zero		1


	//   ....[14]....
        /*0488*/ 	.word	0x00000770
        /*048c*/ 	.word	0x000000ff
        /*0490*/ 	.word	0x0002e890
        /*0494*/ 	.short	0x0100
        /*0496*/ 	.byte	0x08
	.zero		1


	//   ....[15]....
        /*0498*/ 	.word	0x00000780
        /*049c*/ 	.word	0x000000ff
        /*04a0*/ 	.word	0x0002e8a0
        /*04a4*/ 	.short	0x0100
        /*04a6*/ 	.byte	0x08
	.zero		1


	//   ....[16]....
        /*04a8*/ 	.word	0x00000790
        /*04ac*/ 	.word	0x000000ff
        /*04b0*/ 	.word	0x0002e898
        /*04b4*/ 	.short	0x0100
        /*04b6*/ 	.byte	0x08
	.zero		1


	//   ....[17]....
        /*04b8*/ 	.word	0x000007a0
        /*04bc*/ 	.word	0x000000ff
        /*04c0*/ 	.word	0x0002e8a8
        /*04c4*/ 	.short	0x0100
        /*04c6*/ 	.byte	0x08
	.zero		1


	//   ....[18]....
        /*04c8*/ 	.word	0x000008d0
        /*04cc*/ 	.word	0x000000ff
        /*04d0*/ 	.word	0x0002e8b0
        /*04d4*/ 	.short	0x0100
        /*04d6*/ 	.byte	0x08
	.zero		1


	//   ....[19]....
        /*04d8*/ 	.word	0x000008e0
        /*04dc*/ 	.word	0x000000ff
        /*04e0*/ 	.word	0x0002e8c0
        /*04e4*/ 	.short	0x0100
        /*04e6*/ 	.byte	0x08
	.zero		1


	//   ....[20]....
        /*04e8*/ 	.word	0x000008f0
        /*04ec*/ 	.word	0x000000ff
        /*04f0*/ 	.word	0x0002e8b8
        /*04f4*/ 	.short	0x0100
        /*04f6*/ 	.byte	0x08
	.zero		1


	//   ....[21]....
        /*04f8*/ 	.word	0x00000900
        /*04fc*/ 	.word	0x000000ff
        /*0500*/ 	.word	0x0002e8c8
        /*0504*/ 	.short	0x0100
        /*0506*/ 	.byte	0x08
	.zero		1


	//   ....[22]....
        /*0508*/ 	.word	0x00001490
        /*050c*/ 	.word	0x000000ff
        /*0510*/ 	.word	0x0002e800
        /*0514*/ 	.short	0x010a
        /*0516*/ 	.byte	0x26
	.zero		1


	//   ....[23]....
        /*0518*/ 	.word	0x00001530
        /*051c*/ 	.word	0x00000003
        /*0520*/ 	.word	0x0002e830
        /*0524*/ 	.short	0x010a
        /*0526*/ 	.byte	0x3f
	.zero		1


	//   ....[24]....
        /*0528*/ 	.word	0x00001570
        /*052c*/ 	.word	0x00000003
        /*0530*/ 	.word	0x0002e830
        /*0534*/ 	.short	0x010a
        /*0536*/ 	.byte	0x3f
	.zero		1


	//   ....[25]....
        /*0538*/ 	.word	0x000040b0
        /*053c*/ 	.word	0x00000003
        /*0540*/ 	.word	0x00000000
        /*0544*/ 	.short	0x0101
        /*0546*/ 	.byte	0x3f
	.zero		1


	//   ....[26]....
        /*0548*/ 	.word	0x00006130
        /*054c*/ 	.word	0x000000ff
        /*0550*/ 	.word	0x0002e830
        /*0554*/ 	.short	0x010a
        /*0556*/ 	.byte	0x06
	.zero		1


	//   ....[27]....
        /*0558*/ 	.word	0x00006170
        /*055c*/ 	.word	0x000000ff
        /*0560*/ 	.word	0x0002e830
        /*0564*/ 	.short	0x010a
        /*0566*/ 	.byte	0x06
	.zero		1


	//   ....[28]....
        /*0568*/ 	.word	0x00006d60
        /*056c*/ 	.word	0x000000ff
        /*0570*/ 	.word	0x0002e850
        /*0574*/ 	.short	0x010a
        /*0576*/ 	.byte	0x06
	.zero		1


	//   ....[29]....
        /*0578*/ 	.word	0x00006da0
        /*057c*/ 	.word	0x000000ff
        /*0580*/ 	.word	0x0002e850
        /*0584*/ 	.short	0x010a
        /*0586*/ 	.byte	0x06
	.zero		1


	//   ....[30]....
        /*0588*/ 	.word	0x000099b0
        /*058c*/ 	.word	0x00000004
        /*0590*/ 	.word	0x00000000
        /*0594*/ 	.short	0x0101
        /*0596*/ 	.byte	0x3f
	.zero		1


	//   ....[31]....
        /*0598*/ 	.word	0x00009d40
        /*059c*/ 	.word	0x000000ff
        /*05a0*/ 	.word	0x00000000
        /*05a4*/ 	.short	0x0101
        /*05a6*/ 	.byte	0x06
	.zero		1


	//   ....[32]....
        /*05a8*/ 	.word	0x0000a4d0
        /*05ac*/ 	.word	0x000000ff
        /*05b0*/ 	.word	0x0002e850
        /*05b4*/ 	.short	0x010a
        /*05b6*/ 	.byte	0x04
	.zero		1


	//   ....[33]....
        /*05b8*/ 	.word	0x0000a510
        /*05bc*/ 	.word	0x000000ff
        /*05c0*/ 	.word	0x0002e850
        /*05c4*/ 	.short	0x010a
        /*05c6*/ 	.byte	0x04
	.zero		1


	//   ....[34]....
        /*05c8*/ 	.word	0x0000b2c0
        /*05cc*/ 	.word	0x000000ff
        /*05d0*/ 	.word	0x00000000
        /*05d4*/ 	.short	0x0101
        /*05d6*/ 	.byte	0x04
	.zero		1


	//   ....[35]....
        /*05d8*/ 	.word	0x0000bf30
        /*05dc*/ 	.word	0x000000ff
        /*05e0*/ 	.word	0x00000000
        /*05e4*/ 	.short	0x0101
        /*05e6*/ 	.byte	0x06
	.zero		1


	//   ....[36]....
        /*05e8*/ 	.word	0x0000ce10
        /*05ec*/ 	.word	0x00000003
        /*05f0*/ 	.word	0x0002e880
        /*05f4*/ 	.short	0x010a
        /*05f6*/ 	.byte	0x3f
	.zero		1


	//   ....[37]....
        /*05f8*/ 	.word	0x0000cfd0
        /*05fc*/ 	.word	0x00000003
        /*0600*/ 	.word	0x0002e840
        /*0604*/ 	.short	0x010a
        /*0606*/ 	.byte	0x3f
	.zero		1


	//   ....[38]....
        /*0608*/ 	.word	0x0000d2a0
        /*060c*/ 	.word	0x000000ff
        /*0610*/ 	.word	0x0002e820
        /*0614*/ 	.short	0x010a
        /*0616*/ 	.byte	0x28
	.zero		1


	//   ....[39]....
        /*0618*/ 	.word	0x0000d560
        /*061c*/ 	.word	0x00000005
        /*0620*/ 	.word	0x0002e880
        /*0624*/ 	.short	0x010a
        /*0626*/ 	.byte	0x3f
	.zero		1


	//   ....[40]....
        /*0628*/ 	.word	0x0000d7d0
        /*062c*/ 	.word	0x00000005
        /*0630*/ 	.word	0x0002e840
        /*0634*/ 	.short	0x010a
        /*0636*/ 	.byte	0x3f
	.zero		1


	//   ....[41]....
        /*0638*/ 	.word	0x0000dac0
        /*063c*/ 	.word	0x00000003
        /*0640*/ 	.word	0x0002e870
        /*0644*/ 	.short	0x010a
        /*0646*/ 	.byte	0x3f
	.zero		1


	//   ....[42]....
        /*0648*/ 	.word	0x0000db30
        /*064c*/ 	.word	0x00000003
        /*0650*/ 	.word	0x0002e860
        /*0654*/ 	.short	0x010a
        /*0656*/ 	.byte	0x3f
	.zero		1


	//   ....[43]....
        /*0658*/ 	.word	0x0000e300
        /*065c*/ 	.word	0x00000003
        /*0660*/ 	.word	0x0002e850
        /*0664*/ 	.short	0x0101
        /*0666*/ 	.byte	0x3f
	.zero		1


	//   ....[44]....
        /*0668*/ 	.word	0x0000e340
        /*066c*/ 	.word	0x00000002
        /*0670*/ 	.word	0x00000000
        /*0674*/ 	.short	0x0101
        /*0676*/ 	.byte	0x3f
	.zero		1


	//   ....[45]....
        /*0678*/ 	.word	0x0000e400
        /*067c*/ 	.word	0x00000014
        /*0680*/ 	.word	0x0002e870
        /*0684*/ 	.short	0x010a
        /*0686*/ 	.byte	0x3f
	.zero		1


	//   ....[46]....
        /*0688*/ 	.word	0x0000e490
        /*068c*/ 	.word	0x00000014
        /*0690*/ 	.word	0x0002e860
        /*0694*/ 	.short	0x010a
        /*0696*/ 	.byte	0x3f
	.zero		1


	//   ....[47]....
        /*0698*/ 	.word	0x0000eb50
        /*069c*/ 	.word	0x00000014
        /*06a0*/ 	.word	0x0002e850
        /*06a4*/ 	.short	0x0101
        /*06a6*/ 	.byte	0x3f
	.zero		1


	//   ....[48]....
        /*06a8*/ 	.word	0x0000ebe0
        /*06ac*/ 	.word	0x00000000
        /*06b0*/ 	.word	0x00000000
        /*06b4*/ 	.short	0x0101
        /*06b6*/ 	.byte	0x3f
	.zero		1


	//   ....[49]....
        /*06b8*/ 	.word	0x0000ecd0
        /*06bc*/ 	.word	0x00000009
        /*06c0*/ 	.word	0x0002e820
        /*06c4*/ 	.short	0x010a
        /*06c6*/ 	.byte	0x3f
	.zero		1


	//   ....[50]....
        /*06c8*/ 	.word	0x0000ee40
        /*06cc*/ 	.word	0x00000005
        /*06d0*/ 	.word	0x00000000
        /*06d4*/ 	.short	0x010a
        /*06d6*/ 	.byte	0x3f
	.zero		1


	//   ....[51]....
        /*06d8*/ 	.word	0x0000eeb0
        /*06dc*/ 	.word	0x00000007
        /*06e0*/ 	.word	0x00000000
        /*06e4*/ 	.short	0x010a
        /*06e6*/ 	.byte	0x3f
	.zero		1


	//   ....[52]....
        /*06e8*/ 	.word	0x0000ef10
        /*06ec*/ 	.word	0x00000005
        /*06f0*/ 	.word	0x0002e860
        /*06f4*/ 	.short	0x010a
        /*06f6*/ 	.byte	0x3f
	.zero		1


	//   ....[53]....
        /*06f8*/ 	.word	0x0000ef60
        /*06fc*/ 	.word	0x00000003
        /*0700*/ 	.word	0x0002e860
        /*0704*/ 	.short	0x010a
        /*0706*/ 	.byte	0x3f
	.zero		1


	//   ....[54]....
        /*0708*/ 	.word	0x0000efa0
        /*070c*/ 	.word	0x00000005
        /*0710*/ 	.word	0x0002e880
        /*0714*/ 	.short	0x010a
        /*0716*/ 	.byte	0x3f
	.zero		1


	//   ....[55]....
        /*0718*/ 	.word	0x0000efc0
        /*071c*/ 	.word	0x00000003
        /*0720*/ 	.word	0x0002e880
        /*0724*/ 	.short	0x010a
        /*0726*/ 	.byte	0x3f
	.zero		1


	//   ....[56]....
        /*0728*/ 	.word	0x0000f030
        /*072c*/ 	.word	0x00000003
        /*0730*/ 	.word	0x0002e800
        /*0734*/ 	.short	0x010a
        /*0736*/ 	.byte	0x3f
	.zero		1


	//   ....[57]....
        /*0738*/ 	.word	0x0000f080
        /*073c*/ 	.word	0x00000003
        /*0740*/ 	.word	0x0002e830
        /*0744*/ 	.short	0x010a
        /*0746*/ 	.byte	0x3f
	.zero		1


	//   ....[58]....
        /*0748*/ 	.word	0x0000f0e0
        /*074c*/ 	.word	0x00000008
        /*0750*/ 	.word	0x0002e830
        /*0754*/ 	.short	0x010a
        /*0756*/ 	.byte	0x3f
	.zero		1


	//   ....[59]....
        /*0758*/ 	.word	0x0000f140
        /*075c*/ 	.word	0x00000008
        /*0760*/ 	.word	0x0002e850
        /*0764*/ 	.short	0x010a
        /*0766*/ 	.byte	0x3f
	.zero		1


	//   ....[60]....
        /*0768*/ 	.word	0x0000f1a0
        /*076c*/ 	.word	0x00000003
        /*0770*/ 	.word	0x0002e850
        /*0774*/ 	.short	0x010a
        /*0776*/ 	.byte	0x3f
	.zero		1


	//   ....[61]....
        /*0778*/ 	.word	0x0000f2f0
        /*077c*/ 	.word	0x00000003
        /*0780*/ 	.word	0x0002e880
        /*0784*/ 	.short	0x010a
        /*0786*/ 	.byte	0x3f
	.zero		1


	//   ....[62]....
        /*0788*/ 	.word	0x0000f340
        /*078c*/ 	.word	0x00000003
        /*0790*/ 	.word	0x0002e840
        /*0794*/ 	.short	0x010a
        /*0796*/ 	.byte	0x3f
	.zero		1


	//   ....[63]....
        /*0798*/ 	.word	0x0000f3a0
        /*079c*/ 	.word	0x00000003
        /*07a0*/ 	.word	0x0002e820
        /*07a4*/ 	.short	0x010a
        /*07a6*/ 	.byte	0x3f
	.zero		1


	//   ....[64]....
        /*07a8*/ 	.word	0x0000f3f0
        /*07ac*/ 	.word	0x00000005
        /*07b0*/ 	.word	0x0002e880
        /*07b4*/ 	.short	0x010a
        /*07b6*/ 	.byte	0x3f
	.zero		1


	//   ....[65]....
        /*07b8*/ 	.word	0x0000f440
        /*07bc*/ 	.word	0x00000005
        /*07c0*/ 	.word	0x0002e840
        /*07c4*/ 	.short	0x010a
        /*07c6*/ 	.byte	0x3f
	.zero		1


	//   ....[66]....
        /*07c8*/ 	.word	0x0000f4a0
        /*07cc*/ 	.word	0x00000003
        /*07d0*/ 	.word	0x0002e870
        /*07d4*/ 	.short	0x010a
        /*07d6*/ 	.byte	0x3f
	.zero		1


	//   ....[67]....
        /*07d8*/ 	.word	0x0000f500
        /*07dc*/ 	.word	0x00000004
        /*07e0*/ 	.word	0x0002e860
        /*07e4*/ 	.short	0x010a
        /*07e6*/ 	.byte	0x3f
	.zero		1


	//   ....[68]....
        /*07e8*/ 	.word	0x0000f550
        /*07ec*/ 	.word	0x00000014
        /*07f0*/ 	.word	0x0002e870
        /*07f4*/ 	.short	0x010a
        /*07f6*/ 	.byte	0x3f
	.zero		1


	//   ....[69]....
        /*07f8*/ 	.word	0x0000f5a0
        /*07fc*/ 	.word	0x00000014
        /*0800*/ 	.word	0x0002e860
        /*0804*/ 	.short	0x010a
        /*0806*/ 	.byte	0x3f
	.zero		1


	//   ....[70]....
        /*0808*/ 	.word	0x0000f5f0
        /*080c*/ 	.word	0x00000009
        /*0810*/ 	.word	0x0002e820
        /*0814*/ 	.short	0x010a
        /*0816*/ 	.byte	0x3f
	.zero		1


	//   ....[71]....
        /*0818*/ 	.word	0x0000f640
        /*081c*/ 	.word	0x00000005
        /*0820*/ 	.word	0x00000000
        /*0824*/ 	.short	0x010a
        /*0826*/ 	.byte	0x3f
	.zero		1


	//   ....[72]....
        /*0828*/ 	.word	0x0000f690
        /*082c*/ 	.word	0x00000007
        /*0830*/ 	.word	0x00000000
        /*0834*/ 	.short	0x010a
        /*0836*/ 	.byte	0x3f
	.zero		1


	//   ....[73]....
        /*0838*/ 	.word	0x0000f6e0
        /*083c*/ 	.word	0x00000005
        /*0840*/ 	.word	0x0002e860
        /*0844*/ 	.short	0x010a
        /*0846*/ 	.byte	0x3f
	.zero		1


	//   ....[74]....
        /*0848*/ 	.word	0x0000f730
        /*084c*/ 	.word	0x00000003
        /*0850*/ 	.word	0x0002e860
        /*0854*/ 	.short	0x010a
        /*0856*/ 	.byte	0x3f
	.zero		1


	//   ....[75]....
        /*0858*/ 	.word	0x0000f780
        /*085c*/ 	.word	0x00000005
        /*0860*/ 	.word	0x0002e880
        /*0864*/ 	.short	0x010a
        /*0866*/ 	.byte	0x3f
	.zero		1


	//----- nvinfo : EIATTR_NUM_MBARRIERS
	.align		4
.L_907:
        /*0868*/ 	.byte	0x03, 0x38
        /*086a*/ 	.short	0x0016


	//----- nvinfo : EIATTR_EXIT_INSTR_OFFSETS
	.align		4
        /*086c*/ 	.byte	0x04, 0x1c
        /*086e*/ 	.short	(.L_909 - .L_908)


	//   ....[0]....
.L_908:
        /*0870*/ 	.word	0x00000a50


	//   ....[1]....
        /*0874*/ 	.word	0x0000bfe0


	//   ....[2]....
        /*0878*/ 	.word	0x0000ed40


	//   ....[3]....
        /*087c*/ 	.word	0x0000f010


	//----- nvinfo : EIATTR_MAX_THREADS
	.align		4
.L_909:
        /*0880*/ 	.byte	0x04, 0x05
        /*0882*/ 	.short	(.L_911 - .L_910)
.L_910:
        /*0884*/ 	.word	0x00000180
        /*0888*/ 	.word	0x00000001
        /*088c*/ 	.word	0x00000001


	//----- nvinfo : EIATTR_CRS_STACK_SIZE
	.align		4
.L_911:
        /*0890*/ 	.byte	0x04, 0x1e
        /*0892*/ 	.short	(.L_913 - .L_912)
.L_912:
        /*0894*/ 	.word	0x00000000


	//----- nvinfo : EIATTR_CBANK_PARAM_SIZE
	.align		4
.L_913:
        /*0898*/ 	.byte	0x03, 0x19
        /*089a*/ 	.short	0x0bf0


	//----- nvinfo : EIATTR_PARAM_CBANK
	.align		4
        /*089c*/ 	.byte	0x04, 0x0a
        /*089e*/ 	.short	(.L_915 - .L_914)
	.align		4
.L_914:
        /*08a0*/ 	.word	index@(.nv.constant0._ZN7cutlass13device_kernelIN5flash11enable_sm90INS1_16FlashAttnFwdSm90INS1_25CollectiveMainloopFwdSm90ILi2EN4cute5tupleIJNS5_1CILi1EEES8_S8_EEENS6_IJNS7_ILi128EEENS7_ILi224EEESA_EEELi128ENS_12float_e4m3_tEfNS_4arch4Sm90ELb0ELb0ELb1ELb0ELb0ELb0ELb0ELb1ELb1ELb0ELb0ELb0EEENS1_21CollectiveEpilogueFwdINS6_IJSA_SA_SB_EEES9_NS_10bfloat16_tESF_Li256ELb0ELb0ELb0ELb1EEENS1_29StaticPersistentTileSchedulerILb0EEEEEEEEEvNT_6ParamsE)
        /*08a4*/ 	.short	0x0210
        /*08a6*/ 	.short	0x0bf0


	//----- nvinfo : EIATTR_SW_WAR
	.align		4
.L_915:
        /*08a8*/ 	.byte	0x04, 0x36
        /*08aa*/ 	.short	(.L_917 - .L_916)
.L_916:
        /*08ac*/ 	.word	0x00000008
.L_917:


//--------------------- .nv.info._ZN7cutlass13device_kernelIN5flash11enable_sm90INS1_16FlashAttnFwdSm90INS1_25CollectiveMainloopFwdSm90ILi2EN4cute5tupleIJNS5_1CILi1EEES8_S8_EEENS6_IJNS7_ILi128EEENS7_ILi224EEESA_EEELi128ENS_12float_e4m3_tEfNS_4arch4Sm90ELb0ELb0ELb1ELb1ELb0ELb0ELb0ELb1ELb1ELb0ELb0ELb0EEENS1_21CollectiveEpilogueFwdINS6_IJSA_SA_SB_EEES9_NS_10bfloat16_tESF_Li256ELb1ELb0ELb0ELb1EEENS1_36VarlenDynamicPersistentTileSchedulerILi128ELi224ELi256ELi128ELb0ELb0ELb1ELb0ELb1ELb1EEEEEEEEEvNT_6ParamsE --------------------------
	.section	.nv.info._ZN7cutlass13device_kernelIN5flash11enable_sm90INS1_16FlashAttnFwdSm90INS1_25CollectiveMainloopFwdSm90ILi2EN4cute5tupleIJNS5_1CILi1EEES8_S8_EEENS6_IJNS7_ILi128EEENS7_ILi224EEESA_EEELi128ENS_12float_e4m3_tEfNS_4arch4Sm90ELb0ELb0ELb1ELb1ELb0ELb0ELb0ELb1ELb1ELb0ELb0ELb0EEENS1_21CollectiveEpilogueFwdINS6_IJSA_SA_SB_EEES9_NS_10bfloat16_tESF_Li256ELb1ELb0ELb0ELb1EEENS1_36VarlenDynamicPersistentTileSchedulerILi128ELi224ELi256ELi128ELb0ELb0ELb1ELb0ELb1ELb1EEEEEEEEEvNT_6ParamsE,"",@"SHT_CUDA_INFO"
	.sectionflags	@""
	.align	4


	//----- nvinfo : EIATTR_CUDA_API_VERSION
	.align		4
        /*0000*/ 	.byte	0x04, 0x37
        /*0002*/ 	.short	(.L_919 - .L_918)
.L_918:
        /*0004*/ 	.word	0x00000082


	//----- nvinfo : EIATTR_KPARAM_INFO
	.align		4
.L_919:
        /*0008*/ 	.byte	0x04, 0x17
        /*000a*/ 	.short	(.L_921 - .L_920)
.L_920:
        /*000c*/ 	.word	0x00000000
        /*0010*/ 	.short	0x0000
        /*0012*/ 	.short	0x0070
        /*0014*/ 	.byte	0x00, 0xf0, 0x01, 0x28


	//----- nvinfo : EIATTR_SPARSE_MMA_MASK
	.align		4
.L_921:
        /*0018*/ 	.byte	0x03, 0x50
        /*001a*/ 	.short	0x0000


	//----- nvinfo : EIATTR_MAXREG_COUNT
	.align		4
        /*001c*/ 	.byte	0x03, 0x1b
        /*001e*/ 	.short	0x00a8


	//----- nvinfo : EIATTR_NUM_BARRIERS
	.align		4
        /*0020*/ 	.byte	0x02, 0x4c
        /*0022*/ 	.byte	0x10
	.zero		1


	//----- nvinfo : EIATTR_EXTERNS
	.align		4
        /*0024*/ 	.byte	0x04, 0x0f
        /*0026*/ 	.short	(.L_923 - .L_922)


	//   ....[0]....
	.align		4
.L_922:
        /*0028*/ 	.word	index@(__assertfail)


	//----- nvinfo : EIATTR_ANNOTATIONS
	.align		4
.L_923:
        /*002c*/ 	.byte	0x04, 0x55
        /*002e*/ 	.short	(.L_925 - .L_924)


	//   ....[0]....
.L_924:
        /* <DEDUP_REMOVED lines=39> */


	//----- nvinfo : EIATTR_MERCURY_ISA_VERSION
	.align		4
.L_925:
        /*0290*/ 	.byte	0x03, 0x5f
        /*0292*/ 	.short	0x0101


	//----- nvinfo : EIATTR_UNUSED_LOAD_BYTE_OFFSET
	.align		4
        /*0294*/ 	.byte	0x04, 0x44
        /*0296*/ 	.short	(.L_927 - .L_926)


	//   ....[0]....
.L_926:
        /*0298*/ 	.word	0x00000a70
        /*029c*/ 	.word	0x0000fff0


	//   ....[1]....
        /*02a0*/ 	.word	0x0000b6a0
        /*02a4*/ 	.word	0x0000fff0


	//----- nvinfo : EIATTR_INT_WARP_WIDE_INSTR_OFFSETS
	.align		4
.L_927:
        /*02a8*/ 	.byte	0x04, 0x31
        /*02aa*/ 	.short	(.L_929 - .L_928)


	//   ....[0]....
.L_928:
        /*02ac*/ 	.word	0x00000160


	//   ....[1]....
        /*02b0*/ 	.word	0x000001a0


	//   ....[2]....
        /*02b4*/ 	.word	0x00000210


	//   ....[3]....
        /*02b8*/ 	.word	0x0000ed60


	//   ....[4]....
        /*02bc*/ 	.word	0x0000edf0


	//   ....[5]....
        /*02c0*/ 	.word	0x0000f530


	//   ....[6]....
        /*02c4*/ 	.word	0x00010e90


	//   ....[7]....
        /*02c8*/ 	.word	0x00010f20


	//----- nvinfo : EIATTR_COOP_GROUP_MASK_REGIDS
	.align		4
.L_929:
        /*02cc*/ 	.byte	0x04, 0x29
        /*02ce*/ 	.short	(.L_931 - .L_930)


	//   ....[0]....
.L_930:
        /*02d0*/ 	.word	0xffffffff


	//   ....[1]....
        /*02d4*/ 	.word	0xffffffff


	//   ....[2]....
        /*02d8*/ 	.word	0xffffffff


	//   ....[3]....
        /*02dc*/ 	.word	0xffffffff


	//   ....[4]....
        /*02e0*/ 	.word	0xffffffff


	//   ....[5]....
        /*02e4*/ 	.word	0xffffffff


	//   ....[6]....
        /*02e8*/ 	.word	0xffffffff


	//   ....[7]....
        /*02ec*/ 	.word	0xffffffff


	//   ....[8]....
        /*02f0*/ 	.word	0xffffffff


	//   ....[9]....
        /*02f4*/ 	.word	0xffffffff


	//   ....[10]....
        /*02f8*/ 	.word	0xffffffff


	//   ....[11]....
        /*02fc*/ 	.word	0xffffffff


	//   ....[12]....
        /*0300*/ 	.word	0xffffffff


	//   ....[13]....
        /*0304*/ 	.word	0xffffffff


	//   ....[14]....
        /*0308*/ 	.word	0xffffffff


	//   ....[15]....
        /*030c*/ 	.word	0xffffffff


	//   ....[16]....
        /*0310*/ 	.word	0xffffffff


	//   ....[17]....
        /*0314*/ 	.word	0xffffffff


	//   ....[18]....
        /*0318*/ 	.word	0xffffffff


	//   ....[19]....
        /*031c*/ 	.word	0xffffffff


	//   ....[20]....
        /*0320*/ 	.word	0xffffffff


	//   ....[21]....
        /*0324*/ 	.word	0xffffffff


	//   ....[22]....
        /*0328*/ 	.word	0xffffffff


	//   ....[23]....
        /*032c*/ 	.word	0xffffffff


	//   ....[24]....
        /*0330*/ 	.word	0xffffffff


	//   ....[25]....
        /*0334*/ 	.word	0xffffffff


	//   ....[26]....
        /*0338*/ 	.word	0xffffffff


	//   ....[27]....
        /*033c*/ 	.word	0xffffffff


	//   ....[28]....
        /*0340*/ 	.word	0xffffffff


	//   ....[29]....
        /*0344*/ 	.word	0xffffffff


	//   ....[30]....
        /*0348*/ 	.word	0xffffffff


	//   ....[31]....
        /*034c*/ 	.word	0xffffffff


	//   ....[32]....
        /*0350*/ 	.word	0xffffffff


	//   ....[33]....
        /*0354*/ 	.word	0xffffffff


	//   ....[34]....
        /*0358*/ 	.word	0xffffffff


	//   ....[35]....
        /*035c*/ 	.word	0xffffffff


	//   ....[36]....
        /*0360*/ 	.word	0xffffffff


	//   ....[37]....
        /*0364*/ 	.word	0xffffffff


	//   ....[38]....
        /*0368*/ 	.word	0xffffffff


	//   ....[39]....
        /*036c*/ 	.word	0xffffffff


	//   ....[40]....
        /*0370*/ 	.word	0xffffffff


	//   ....[41]....
        /*0374*/ 	.word	0xffffffff


	//   ....[42]....
        /*0378*/ 	.word	0xffffffff


	//   ....[43]....
        /*037c*/ 	.word	0xffffffff


	//   ....[44]....
        /*0380*/ 	.word	0xffffffff


	//   ....[45]....
        /*0384*/ 	.word	0xffffffff


	//   ....[46]....
        /*0388*/ 	.word	0xffffffff


	//   ....[47]....
        /*038c*/ 	.word	0xffffffff


	//   ....[48]....
        /*0390*/ 	.word	0xffffffff


	//   ....[49]....
        /*0394*/ 	.word	0xffffffff


	//   ....[50]....
        /*0398*/ 	.word	0xffffffff


	//   ....[51]....
        /*039c*/ 	.word	0xffffffff


	//   ....[52]....
        /*03a0*/ 	.word	0xffffffff


	//   ....[53]....
        /*03a4*/ 	.word	0xffffffff


	//   ....[54]....
        /*03a8*/ 	.word	0xffffffff


	//   ....[55]....
        /*03ac*/ 	.word	0xffffffff


	//   ....[56]....
        /*03b0*/ 	.word	0xffffffff


	//   ....[57]....
        /*03b4*/ 	.word	0xffffffff


	//   ....[58]....
        /*03b8*/ 	.word	0xffffffff


	//   ....[59]....
        /*03bc*/ 	.word	0xffffffff


	//   ....[60]....
        /*03c0*/ 	.word	0xffffffff


	//   ....[61]....
        /*03c4*/ 	.word	0xffffffff


	//   ....[62]....
        /*03c8*/ 	.word	0xffffffff


	//   ....[63]....
        /*03cc*/ 	.word	0xffffffff


	//   ....[64]....
        /*03d0*/ 	.word	0xffffffff


	//   ....[65]....
        /*03d4*/ 	.word	0xffffffff


	//   ....[66]....
        /*03d8*/ 	.word	0xffffffff


	//   ....[67]....
        /*03dc*/ 	.word	0xffffffff


	//   ....[68]....
        /*03e0*/ 	.word	0xffffffff


	//   ....[69]....
        /*03e4*/ 	.word	0xffffffff


	//   ....[70]....
        /*03e8*/ 	.word	0xffffffff


	//   ....[71]....
        /*03ec*/ 	.word	0xffffffff


	//   ....[72]....
        /*03f0*/ 	.word	0xffffffff


	//   ....[73]....
        /*03f4*/ 	.word	0xffffffff


	//   ....[74]....
        /*03f8*/ 	.word	0xffffffff


	//   ....[75]....
        /*03fc*/ 	.word	0xffffffff


	//   ....[76]....
        /*0400*/ 	.word	0xffffffff


	//   ....[77]....
        /*0404*/ 	.word	0xffffffff


	//   ....[78]....
        /*0408*/ 	.word	0xffffffff


	//   ....[79]....
        /*040c*/ 	.word	0xffffffff


	//   ....[80]....
        /*0410*/ 	.word	0xffffffff


	//   ....[81]....
        /*0414*/ 	.word	0xffffffff


	//   ....[82]....
        /*0418*/ 	.word	0xffffffff


	//   ....[83]....
        /*041c*/ 	.word	0xffffffff


	//   ....[84]....
        /*0420*/ 	.word	0xffffffff


	//   ....[85]....
        /*0424*/ 	.word	0xffffffff


	//   ....[86]....
        /*0428*/ 	.word	0xffffffff


	//   ....[87]....
        /*042c*/ 	.word	0x0500000f


	//   ....[88]....
        /*0430*/ 	.word	0x0500000f


	//----- nvinfo : EIATTR_COOP_GROUP_INSTR_OFFSETS
	.align		4
.L_931:
        /*0434*/ 	.byte	0x04, 0x28
        /*0436*/ 	.short	(.L_933 - .L_932)


	//   ....[0]....
.L_932:
        /*0438*/ 	.word	0x00000070


	//   ....[1]....
        /*043c*/ 	.word	0x00000170


	//   ....[2]....
        /*0440*/ 	.word	0x000001c0


	//   ....[3]....
        /*0444*/ 	.word	0x000003f0


	//   ....[4]....
        /*0448*/ 	.word	0x00000550


	//   ....[5]....
        /*044c*/ 	.word	0x00000670


	//   ....[6]....
        /*0450*/ 	.word	0x000007d0


	//   ....[7]....
        /*0454*/ 	.word	0x000013f0


	//   ....[8]....
        /*0458*/ 	.word	0x00004140


	//   ....[9]....
        /*045c*/ 	.word	0x000041b0


	//   ....[10]....
        /*0460*/ 	.word	0x00004b10


	//   ....[11]....
        /*0464*/ 	.word	0x00004b90


	//   ....[12]....
        /*0468*/ 	.word	0x00008ac0


	//   ....[13]....
        /*046c*/ 	.word	0x00008ae0


	//   ....[14]....
        /*0470*/ 	.word	0x00008b10


	//   ....[15]....
        /*0474*/ 	.word	0x00008b30


	//   ....[16]....
        /*0478*/ 	.word	0x0000af00


	//   ....[17]....
        /*047c*/ 	.word	0x0000af10


	//   ....[18]....
        /*0480*/ 	.word	0x0000af90


	//   ....[19]....
        /*0484*/ 	.word	0x0000afa0


	//   ....[20]....
        /*0488*/ 	.word	0x0000bf00


	//   ....[21]....
        /*048c*/ 	.word	0x0000bf10


	//   ....[22]....
        /*0490*/ 	.word	0x0000bf20


	//   ....[23]....
        /*0494*/ 	.word	0x0000bf30


	//   ....[24]....
        /*0498*/ 	.word	0x0000bf40


	//   ....[25]....
        /*049c*/ 	.word	0x0000bf50


	//   ....[26]....
        /*04a0*/ 	.word	0x0000bf60


	//   ....[27]....
        /*04a4*/ 	.word	0x0000bf70


	//   ....[28]....
        /*04a8*/ 	.word	0x0000bfa0


	//   ....[29]....
        /*04ac*/ 	.word	0x0000bfb0


	//   ....[30]....
        /*04b0*/ 	.word	0x0000bfe0


	//   ....[31]....
        /*04b4*/ 	.word	0x0000bff0


	//   ....[32]....
        /*04b8*/ 	.word	0x0000c000


	//   ....[33]....
        /*04bc*/ 	.word	0x0000c030


	//   ....[34]....
        /*04c0*/ 	.word	0x0000c060


	//   ....[35]....
        /*04c4*/ 	.word	0x0000c070


	//   ....[36]....
        /*04c8*/ 	.word	0x0000c080


	//   ....[37]....
        /*04cc*/ 	.word	0x0000c090


	//   ....[38]....
        /*04d0*/ 	.word	0x0000c0c0


	//   ....[39]....
        /*04d4*/ 	.word	0x0000c0f0


	//   ....[40]....
        /*04d8*/ 	.word	0x0000c120


	//   ....[41]....
        /*04dc*/ 	.word	0x0000c130


	//   ....[42]....
        /*04e0*/ 	.word	0x0000c140


	//   ....[43]....
        /*04e4*/ 	.word	0x0000c150


	//   ....[44]....
        /*04e8*/ 	.word	0x0000c160


	//   ....[45]....
        /*04ec*/ 	.word	0x0000c170


	//   ....[46]....
        /*04f0*/ 	.word	0x0000c180


	//   ....[47]....
        /*04f4*/ 	.word	0x0000c190


	//   ....[48]....
        /*04f8*/ 	.word	0x0000c1a0


	//   ....[49]....
        /*04fc*/ 	.word	0x0000c1f0


	//   ....[50]....
        /*0500*/ 	.word	0x0000c220


	//   ....[51]....
        /*0504*/ 	.word	0x0000c250


	//   ....[52]....
        /*0508*/ 	.word	0x0000dc30


	//   ....[53]....
        /*050c*/ 	.word	0x0000de30


	//   ....[54]....
        /*0510*/ 	.word	0x0000de60


	//   ....[55]....
        /*0514*/ 	.word	0x0000de90


	//   ....[56]....
        /*0518*/ 	.word	0x0000ded0


	//   ....[57]....
        /*051c*/ 	.word	0x0000df00


	//   ....[58]....
        /*0520*/ 	.word	0x0000df30


	//   ....[59]....
        /*0524*/ 	.word	0x0000e0c0


	//   ....[60]....
        /*0528*/ 	.word	0x0000e0f0


	//   ....[61]....
        /*052c*/ 	.word	0x0000e120


	//   ....[62]....
        /*0530*/ 	.word	0x0000e150


	//   ....[63]....
        /*0534*/ 	.word	0x0000e180


	//   ....[64]....
        /*0538*/ 	.word	0x0000e1c0


	//   ....[65]....
        /*053c*/ 	.word	0x0000e250


	//   ....[66]....
        /*0540*/ 	.word	0x0000e290


	//   ....[67]....
        /*0544*/ 	.word	0x0000e320


	//   ....[68]....
        /*0548*/ 	.word	0x0000f620


	//   ....[69]....
        /*054c*/ 	.word	0x00011a40


	//   ....[70]....
        /*0550*/ 	.word	0x00011a70


	//   ....[71]....
        /*0554*/ 	.word	0x00011aa0


	//   ....[72]....
        /*0558*/ 	.word	0x00011ad0


	//   ....[73]....
        /*055c*/ 	.word	0x00011b10


	//   ....[74]....
        /*0560*/ 	.word	0x00011b20


	//   ....[75]....
        /*0564*/ 	.word	0x00011b50


	//   ....[76]....
        /*0568*/ 	.word	0x00011b60


	//   ....[77]....
        /*056c*/ 	.word	0x00011ca0


	//   ....[78]....
        /*0570*/ 	.word	0x00011cd0


	//   ....[79]....
        /*0574*/ 	.word	0x00011d10


	//   ....[80]....
        /*0578*/ 	.word	0x00011d40


	//   ....[81]....
        /*057c*/ 	.word	0x00011d70


	//   ....[82]....
        /*0580*/ 	.word	0x00011da0


	//   ....[83]....
        /*0584*/ 	.word	0x00011e50


	//   ....[84]....
        /*0588*/ 	.word	0x00011e90


	//   ....[85]....
        /*058c*/ 	.word	0x00011f20


	//   ....[86]....
        /*0590*/ 	.word	0x00012390


	//   ....[87]....
        /*0594*/ 	.word	0x000128b0


	//   ....[88]....
        /*0598*/ 	.word	0x00012d40


	//----- nvinfo : EIATTR_REG_RECONFIG
	.align		4
.L_933:
        /*059c*/ 	.byte	0x01, 0x54
	.zero		2


	//----- nvinfo : EIATTR_SYSCALL_OFFSETS
	.align		4
        /*05a0*/ 	.byte	0x04, 0x46
        /*05a2*/ 	.short	(.L_935 - .L_934)


	//   ....[0]....
.L_934:
        /*05a4*/ 	.word	0x000015d0


	//   ....[1]....
        /*05a8*/ 	.word	0x0000ef90


	//   ....[2]....
        /*05ac*/ 	.word	0x0000f0d0


	//   ....[3]....
        /*05b0*/ 	.word	0x0000f210


	//   ....[4]....
        /*05b4*/ 	.word	0x0000f330


	//----- nvinfo : EIATTR_MBARRIER_INSTR_OFFSETS
	.align		4
.L_935:
        /*05b8*/ 	.byte	0x04, 0x39
        /*05ba*/ 	.short	(.L_937 - .L_936)


	//   ....[0]....
.L_936:
        /*05bc*/ 	.word	0x000002a0
        /*05c0*/ 	.word	0x000000ff
        /*05c4*/ 	.word	0x0002e800
        /*05c8*/ 	.short	0x0100
        /*05ca*/ 	.byte	0x08
	.zero		1


	//   ....[1]....
        /*05cc*/ 	.word	0x000002b0
        /*05d0*/ 	.word	0x000000ff
        /*05d4*/ 	.word	0x0002e820
        /*05d8*/ 	.short	0x0100
        /*05da*/ 	.byte	0x08
	.zero		1


	//   ....[2]....
        /*05dc*/ 	.word	0x000003a0
        /*05e0*/ 	.word	0x000000ff
        /*05e4*/ 	.word	0x0002e830
        /*05e8*/ 	.short	0x0100
        /*05ea*/ 	.byte	0x08
	.zero		1


	//   ....[3]....
        /*05ec*/ 	.word	0x000003b0
        /*05f0*/ 	.word	0x000000ff
        /*05f4*/ 	.word	0x0002e840
        /*05f8*/ 	.short	0x0100
        /*05fa*/ 	.byte	0x08
	.zero		1


	//   ....[4]....
        /*05fc*/ 	.word	0x000003c0
        /*0600*/ 	.word	0x000000ff
        /*0604*/ 	.word	0x0002e838
        /*0608*/ 	.short	0x0100
        /*060a*/ 	.byte	0x08
	.zero		1


	//   ....[5]....
        /*060c*/ 	.word	0x000003d0
        /*0610*/ 	.word	0x000000ff
        /*0614*/ 	.word	0x0002e848
        /*0618*/ 	.short	0x0100
        /*061a*/ 	.byte	0x08
	.zero		1


	//   ....[6]....
        /*061c*/ 	.word	0x00000500
        /*0620*/ 	.word	0x000000ff
        /*0624*/ 	.word	0x0002e850
        /*0628*/ 	.short	0x0100
        /*062a*/ 	.byte	0x08
	.zero		1


	//   ....[7]....
        /*062c*/ 	.word	0x00000510
        /*0630*/ 	.word	0x000000ff
        /*0634*/ 	.word	0x0002e860
        /*0638*/ 	.short	0x0100
        /*063a*/ 	.byte	0x08
	.zero		1


	//   ....[8]....
        /*063c*/ 	.word	0x00000520
        /*0640*/ 	.word	0x000000ff
        /*0644*/ 	.word	0x0002e858
        /*0648*/ 	.short	0x0100
        /*064a*/ 	.byte	0x08
	.zero		1


	//   ....[9]....
        /*064c*/ 	.word	0x00000530
        /*0650*/ 	.word	0x000000ff
        /*0654*/ 	.word	0x0002e868
        /*0658*/ 	.short	0x0100
        /*065a*/ 	.byte	0x08
	.zero		1


	//   ....[10]....
        /*065c*/ 	.word	0x00000620
        /*0660*/ 	.word	0x000000ff
        /*0664*/ 	.word	0x0002e870
        /*0668*/ 	.short	0x0100
        /*066a*/ 	.byte	0x06
	.zero		1


	//   ....[11]....
        /*066c*/ 	.word	0x00000630
        /*0670*/ 	.word	0x000000ff
        /*0674*/ 	.word	0x0002e880
        /*0678*/ 	.short	0x0100
        /*067a*/ 	.byte	0x06
	.zero		1


	//   ....[12]....
        /*067c*/ 	.word	0x00000640
        /*0680*/ 	.word	0x000000ff
        /*0684*/ 	.word	0x0002e878
        /*0688*/ 	.short	0x0100
        /*068a*/ 	.byte	0x06
	.zero		1


	//   ....[13]....
        /*068c*/ 	.word	0x00000650
        /*0690*/ 	.word	0x000000ff
        /*0694*/ 	.word	0x0002e888
        /*0698*/ 	.short	0x0100
        /*069a*/ 	.byte	0x06
	.zero		1


	//   ....[14]....
        /*069c*/ 	.word	0x00000780
        /*06a0*/ 	.word	0x000000ff
        /*06a4*/ 	.word	0x0002e890
        /*06a8*/ 	.short	0x0100
        /*06aa*/ 	.byte	0x08
	.zero		1


	//   ....[15]....
        /*06ac*/ 	.word	0x00000790
        /*06b0*/ 	.word	0x000000ff
        /*06b4*/ 	.word	0x0002e8a0
        /*06b8*/ 	.short	0x0100
        /*06ba*/ 	.byte	0x08
	.zero		1


	//   ....[16]....
        /*06bc*/ 	.word	0x000007a0
        /*06c0*/ 	.word	0x000000ff
        /*06c4*/ 	.word	0x0002e898
        /*06c8*/ 	.short	0x0100
        /*06ca*/ 	.byte	0x08
	.zero		1


	//   ....[17]....
        /*06cc*/ 	.word	0x000007b0
        /*06d0*/ 	.word	0x000000ff
        /*06d4*/ 	.word	0x0002e8a8
        /*06d8*/ 	.short	0x0100
        /*06da*/ 	.byte	0x08
	.zero		1


	//   ....[18]....
        /*06dc*/ 	.word	0x000008e0
        /*06e0*/ 	.word	0x000000ff
        /*06e4*/ 	.word	0x0002e8b0
        /*06e8*/ 	.short	0x0100
        /*06ea*/ 	.byte	0x08
	.zero		1


	//   ....[19]....
        /*06ec*/ 	.word	0x000008f0
        /*06f0*/ 	.word	0x000000ff
        /*06f4*/ 	.word	0x0002e8c0
        /*06f8*/ 	.short	0x0100
        /*06fa*/ 	.byte	0x08
	.zero		1


	//   ....[20]....
        /*06fc*/ 	.word	0x00000900
        /*0700*/ 	.word	0x000000ff
        /*0704*/ 	.word	0x0002e8b8
        /*0708*/ 	.short	0x0100
        /*070a*/ 	.byte	0x08
	.zero		1


	//   ....[21]....
        /*070c*/ 	.word	0x00000910
        /*0710*/ 	.word	0x000000ff
        /*0714*/ 	.word	0x0002e8c8
        /*0718*/ 	.short	0x0100
        /*071a*/ 	.byte	0x08
	.zero		1


	//   ....[22]....
        /*071c*/ 	.word	0x00001940
        /*0720*/ 	.word	0x00000002
        /*0724*/ 	.word	0x0002e800
        /*0728*/ 	.short	0x010a
        /*072a*/ 	.byte	0x3f
	.zero		1


	//   ....[23]....
        /*072c*/ 	.word	0x000019e0
        /*0730*/ 	.word	0x00000005
        /*0734*/ 	.word	0x0002e830
        /*0738*/ 	.short	0x010a
        /*073a*/ 	.byte	0x3f
	.zero		1


	//   ....[24]....
        /*073c*/ 	.word	0x00001a70
        /*0740*/ 	.word	0x00000005
        /*0744*/ 	.word	0x0002e830
        /*0748*/ 	.short	0x010a
        /*074a*/ 	.byte	0x3f
	.zero		1


	//   ....[25]....
        /*074c*/ 	.word	0x000045c0
        /*0750*/ 	.word	0x00000005
        /*0754*/ 	.word	0x00000000
        /*0758*/ 	.short	0x0101
        /*075a*/ 	.byte	0x3f
	.zero		1


	//   ....[26]....
        /*075c*/ 	.word	0x00006630
        /*0760*/ 	.word	0x000000ff
        /*0764*/ 	.word	0x0002e830
        /*0768*/ 	.short	0x010a
        /*076a*/ 	.byte	0x06
	.zero		1


	//   ....[27]....
        /*076c*/ 	.word	0x00006670
        /*0770*/ 	.word	0x000000ff
        /*0774*/ 	.word	0x0002e830
        /*0778*/ 	.short	0x010a
        /*077a*/ 	.byte	0x06
	.zero		1


	//   ....[28]....
        /*077c*/ 	.word	0x00007290
        /*0780*/ 	.word	0x000000ff
        /*0784*/ 	.word	0x0002e850
        /*0788*/ 	.short	0x010a
        /*078a*/ 	.byte	0x06
	.zero		1


	//   ....[29]....
        /*078c*/ 	.word	0x000072d0
        /*0790*/ 	.word	0x000000ff
        /*0794*/ 	.word	0x0002e850
        /*0798*/ 	.short	0x010a
        /*079a*/ 	.byte	0x06
	.zero		1


	//   ....[30]....
        /*079c*/ 	.word	0x00009ea0
        /*07a0*/ 	.word	0x00000006
        /*07a4*/ 	.word	0x00000000
        /*07a8*/ 	.short	0x0101
        /*07aa*/ 	.byte	0x3f
	.zero		1


	//   ....[31]....
        /*07ac*/ 	.word	0x0000a310
        /*07b0*/ 	.word	0x0000000a
        /*07b4*/ 	.word	0x00000000
        /*07b8*/ 	.short	0x0101
        /*07ba*/ 	.byte	0x3f
	.zero		1


	//   ....[32]....
        /*07bc*/ 	.word	0x0000aa60
        /*07c0*/ 	.word	0x0000000d
        /*07c4*/ 	.word	0x0002e850
        /*07c8*/ 	.short	0x010a
        /*07ca*/ 	.byte	0x3f
	.zero		1


	//   ....[33]....
        /*07cc*/ 	.word	0x0000aaf0
        /*07d0*/ 	.word	0x0000000d
        /*07d4*/ 	.word	0x0002e850
        /*07d8*/ 	.short	0x010a
        /*07da*/ 	.byte	0x3f
	.zero		1


	//   ....[34]....
        /*07dc*/ 	.word	0x0000b240
        /*07e0*/ 	.word	0x00000004
        /*07e4*/ 	.word	0x00000000
        /*07e8*/ 	.short	0x0101
        /*07ea*/ 	.byte	0x3f
	.zero		1


	//   ....[35]....
        /*07ec*/ 	.word	0x0000cbf0
        /*07f0*/ 	.word	0x00000003
        /*07f4*/ 	.word	0x00000000
        /*07f8*/ 	.short	0x0101
        /*07fa*/ 	.byte	0x3f
	.zero		1


	//   ....[36]....
        /*07fc*/ 	.word	0x0000f850
        /*0800*/ 	.word	0x00000004
        /*0804*/ 	.word	0x0002e880
        /*0808*/ 	.short	0x010a
        /*080a*/ 	.byte	0x3f
	.zero		1


	//   ....[37]....
        /*080c*/ 	.word	0x0000fa20
        /*0810*/ 	.word	0x00000004
        /*0814*/ 	.word	0x0002e840
        /*0818*/ 	.short	0x010a
        /*081a*/ 	.byte	0x3f
	.zero		1


	//   ....[38]....
        /*081c*/ 	.word	0x0000fd40
        /*0820*/ 	.word	0x000000ff
        /*0824*/ 	.word	0x0002e820
        /*0828*/ 	.short	0x010a
        /*082a*/ 	.byte	0x29
	.zero		1


	//   ....[39]....
        /*082c*/ 	.word	0x00010040
        /*0830*/ 	.word	0x00000004
        /*0834*/ 	.word	0x0002e880
        /*0838*/ 	.short	0x010a
        /*083a*/ 	.byte	0x3f
	.zero		1


	//   ....[40]....
        /*083c*/ 	.word	0x000102c0
        /*0840*/ 	.word	0x00000004
        /*0844*/ 	.word	0x0002e840
        /*0848*/ 	.short	0x010a
        /*084a*/ 	.byte	0x3f
	.zero		1


	//   ....[41]....
        /*084c*/ 	.word	0x000105b0
        /*0850*/ 	.word	0x00000003
        /*0854*/ 	.word	0x0002e870
        /*0858*/ 	.short	0x010a
        /*085a*/ 	.byte	0x3f
	.zero		1


	//   ....[42]....
        /*085c*/ 	.word	0x00010620
        /*0860*/ 	.word	0x00000003
        /*0864*/ 	.word	0x0002e860
        /*0868*/ 	.short	0x010a
        /*086a*/ 	.byte	0x3f
	.zero		1


	//   ....[43]....
        /*086c*/ 	.word	0x00010e00
        /*0870*/ 	.word	0x00000002
        /*0874*/ 	.word	0x0002e850
        /*0878*/ 	.short	0x0101
        /*087a*/ 	.byte	0x3f
	.zero		1


	//   ....[44]....
        /*087c*/ 	.word	0x00010e40
        /*0880*/ 	.word	0x00000002
        /*0884*/ 	.word	0x00000000
        /*0888*/ 	.short	0x0101
        /*088a*/ 	.byte	0x3f
	.zero		1


	//   ....[45]....
        /*088c*/ 	.word	0x00011000
        /*0890*/ 	.word	0x00000014
        /*0894*/ 	.word	0x0002e870
        /*0898*/ 	.short	0x010a
        /*089a*/ 	.byte	0x3f
	.zero		1


	//   ....[46]....
        /*089c*/ 	.word	0x00011090
        /*08a0*/ 	.word	0x00000014
        /*08a4*/ 	.word	0x0002e860
        /*08a8*/ 	.short	0x010a
        /*08aa*/ 	.byte	0x3f
	.zero		1


	//   ....[47]....
        /*08ac*/ 	.word	0x00011750
        /*08b0*/ 	.word	0x00000014
        /*08b4*/ 	.word	0x0002e850
        /*08b8*/ 	.short	0x0101
        /*08ba*/ 	.byte	0x3f
	.zero		1


	//   ....[48]....
        /*08bc*/ 	.word	0x000117a0
        /*08c0*/ 	.word	0x00000000
        /*08c4*/ 	.word	0x00000000
        /*08c8*/ 	.short	0x0101
        /*08ca*/ 	.byte	0x3f
	.zero		1


	//   ....[49]....
        /*08cc*/ 	.word	0x00012310
        /*08d0*/ 	.word	0x00000000
        /*08d4*/ 	.word	0x0002e820
        /*08d8*/ 	.short	0x010a
        /*08da*/ 	.byte	0x3f
	.zero		1


	//   ....[50]....
        /*08dc*/ 	.word	0x000124d0
        /*08e0*/ 	.word	0x00000006
        /*08e4*/ 	.word	0x00000000
        /*08e8*/ 	.short	0x010a
        /*08ea*/ 	.byte	0x3f
	.zero		1


	//   ....[51]....
        /*08ec*/ 	.word	0x00012540
        /*08f0*/ 	.word	0x00000007
        /*08f4*/ 	.word	0x00000000
        /*08f8*/ 	.short	0x010a
        /*08fa*/ 	.byte	0x3f
	.zero		1


	//   ....[52]....
        /*08fc*/ 	.word	0x000125a0
        /*0900*/ 	.word	0x00000004
        /*0904*/ 	.word	0x0002e860
        /*0908*/ 	.short	0x010a
        /*090a*/ 	.byte	0x3f
	.zero		1


	//   ....[53]....
        /*090c*/ 	.word	0x000125f0
        /*0910*/ 	.word	0x00000003
        /*0914*/ 	.word	0x0002e860
        /*0918*/ 	.short	0x010a
        /*091a*/ 	.byte	0x3f
	.zero		1


	//   ....[54]....
        /*091c*/ 	.word	0x00012630
        /*0920*/ 	.word	0x00000004
        /*0924*/ 	.word	0x0002e880
        /*0928*/ 	.short	0x010a
        /*092a*/ 	.byte	0x3f
	.zero		1


	//   ....[55]....
        /*092c*/ 	.word	0x00012650
        /*0930*/ 	.word	0x00000003
        /*0934*/ 	.word	0x0002e880
        /*0938*/ 	.short	0x010a
        /*093a*/ 	.byte	0x3f
	.zero		1


	//   ....[56]....
        /*093c*/ 	.word	0x000126b0
        /*0940*/ 	.word	0x00000002
        /*0944*/ 	.word	0x0002e800
        /*0948*/ 	.short	0x010a
        /*094a*/ 	.byte	0x3f
	.zero		1


	//   ....[57]....
        /*094c*/ 	.word	0x00012700
        /*0950*/ 	.word	0x00000005
        /*0954*/ 	.word	0x0002e830
        /*0958*/ 	.short	0x010a
        /*095a*/ 	.byte	0x3f
	.zero		1


	//   ....[58]....
        /*095c*/ 	.word	0x00012760
        /*0960*/ 	.word	0x00000003
        /*0964*/ 	.word	0x0002e830
        /*0968*/ 	.short	0x010a
        /*096a*/ 	.byte	0x3f
	.zero		1


	//   ....[59]....
        /*096c*/ 	.word	0x000127c0
        /*0970*/ 	.word	0x00000003
        /*0974*/ 	.word	0x0002e850
        /*0978*/ 	.short	0x010a
        /*097a*/ 	.byte	0x3f
	.zero		1


	//   ....[60]....
        /*097c*/ 	.word	0x00012810
        /*0980*/ 	.word	0x0000000d
        /*0984*/ 	.word	0x0002e850
        /*0988*/ 	.short	0x010a
        /*098a*/ 	.byte	0x3f
	.zero		1


	//   ....[61]....
        /*098c*/ 	.word	0x00012960
        /*0990*/ 	.word	0x00000004
        /*0994*/ 	.word	0x0002e880
        /*0998*/ 	.short	0x010a
        /*099a*/ 	.byte	0x3f
	.zero		1


	//   ....[62]....
        /*099c*/ 	.word	0x000129b0
        /*09a0*/ 	.word	0x00000004
        /*09a4*/ 	.word	0x0002e840
        /*09a8*/ 	.short	0x010a
        /*09aa*/ 	.byte	0x3f
	.zero		1


	//   ....[63]....
        /*09ac*/ 	.word	0x00012a10
        /*09b0*/ 	.word	0x00000003
        /*09b4*/ 	.word	0x0002e820
        /*09b8*/ 	.short	0x010a
        /*09ba*/ 	.byte	0x3f
	.zero		1


	//   ....[64]....
        /*09bc*/ 	.word	0x00012a60
        /*09c0*/ 	.word	0x00000004
        /*09c4*/ 	.word	0x0002e880
        /*09c8*/ 	.short	0x010a
        /*09ca*/ 	.byte	0x3f
	.zero		1


	//   ....[65]....
        /*09cc*/ 	.word	0x00012ab0
        /*09d0*/ 	.word	0x00000004
        /*09d4*/ 	.word	0x0002e840
        /*09d8*/ 	.short	0x010a
        /*09da*/ 	.byte	0x3f
	.zero		1


	//   ....[66]....
        /*09dc*/ 	.word	0x00012b10
        /*09e0*/ 	.word	0x00000003
        /*09e4*/ 	.word	0x0002e870
        /*09e8*/ 	.short	0x010a
        /*09ea*/ 	.byte	0x3f
	.zero		1


	//   ....[67]....
        /*09ec*/ 	.word	0x00012b70
        /*09f0*/ 	.word	0x00000004
        /*09f4*/ 	.word	0x0002e860
        /*09f8*/ 	.short	0x010a
        /*09fa*/ 	.byte	0x3f
	.zero		1


	//   ....[68]....
        /*09fc*/ 	.word	0x00012bc0
        /*0a00*/ 	.word	0x00000014
        /*0a04*/ 	.word	0x0002e870
        /*0a08*/ 	.short	0x010a
        /*0a0a*/ 	.byte	0x3f
	.zero		1


	//   ....[69]....
        /*0a0c*/ 	.word	0x00012c10
        /*0a10*/ 	.word	0x00000014
        /*0a14*/ 	.word	0x0002e860
        /*0a18*/ 	.short	0x010a
        /*0a1a*/ 	.byte	0x3f
	.zero		1


	//   ....[70]....
        /*0a1c*/ 	.word	0x00012c60
        /*0a20*/ 	.word	0x00000000
        /*0a24*/ 	.word	0x0002e820
        /*0a28*/ 	.short	0x010a
        /*0a2a*/ 	.byte	0x3f
	.zero		1


	//   ....[71]....
        /*0a2c*/ 	.word	0x00012e00
        /*0a30*/ 	.word	0x00000006
        /*0a34*/ 	.word	0x00000000
        /*0a38*/ 	.short	0x010a
        /*0a3a*/ 	.byte	0x3f
	.zero		1


	//   ....[72]....
        /*0a3c*/ 	.word	0x00012e50
        /*0a40*/ 	.word	0x00000007
        /*0a44*/ 	.word	0x00000000
        /*0a48*/ 	.short	0x010a
        /*0a4a*/ 	.byte	0x3f
	.zero		1


	//   ....[73]....
        /*0a4c*/ 	.word	0x00012ea0
        /*0a50*/ 	.word	0x00000004
        /*0a54*/ 	.word	0x0002e860
        /*0a58*/ 	.short	0x010a
        /*0a5a*/ 	.byte	0x3f
	.zero		1


	//   ....[74]....
        /*0a5c*/ 	.word	0x00012ef0
        /*0a60*/ 	.word	0x00000003
        /*0a64*/ 	.word	0x0002e860
        /*0a68*/ 	.short	0x010a
        /*0a6a*/ 	.byte	0x3f
	.zero		1


	//   ....[75]....
        /*0a6c*/ 	.word	0x00012f40
        /*0a70*/ 	.word	0x00000004
        /*0a74*/ 	.word	0x0002e880
        /*0a78*/ 	.short	0x010a
        /*0a7a*/ 	.byte	0x3f
	.zero		1


	//----- nvinfo : EIATTR_NUM_MBARRIERS
	.align		4
.L_937:
        /*0a7c*/ 	.byte	0x03, 0x38
        /*0a7e*/ 	.short	0x0016


	//----- nvinfo : EIATTR_EXIT_INSTR_OFFSETS
	.align		4
        /*0a80*/ 	.byte	0x04, 0x1c
        /*0a82*/ 	.short	(.L_939 - .L_938)


	//   ....[0]....
.L_938:
        /*0a84*/ 	.word	0x00000ab0


	//   ....[1]....
        /*0a88*/ 	.word	0x0000dbf0


	//   ....[2]....
        /*0a8c*/ 	.word	0x000126a0


	//----- nvinfo : EIATTR_MAX_THREADS
	.align		4
.L_939:
        /*0a90*/ 	.byte	0x04, 0x05
        /*0a92*/ 	.short	(.L_941 - .L_940)
.L_940:
        /*0a94*/ 	.word	0x00000180
        /*0a98*/ 	.word	0x00000001
        /*0a9c*/ 	.word	0x00000001


	//----- nvinfo : EIATTR_CRS_STACK_SIZE
	.align		4
.L_941:
        /*0aa0*/ 	.byte	0x04, 0x1e
        /*0aa2*/ 	.short	(.L_943 - .L_942)
.L_942:
        /*0aa4*/ 	.word	0x00000000


	//----- nvinfo : EIATTR_CBANK_PARAM_SIZE
	.align		4
.L_943:
        /*0aa8*/ 	.byte	0x03, 0x19
        /*0aaa*/ 	.short	0x0a70


	//----- nvinfo : EIATTR_PARAM_CBANK
	.align		4
        /*0aac*/ 	.byte	0x04, 0x0a
        /*0aae*/ 	.short	(.L_945 - .L_944)
	.align		4
.L_944:
        /*0ab0*/ 	.word	index@(.nv.constant0._ZN7cutlass13device_kernelIN5flash11enable_sm90INS1_16FlashAttnFwdSm90INS1_25CollectiveMainloopFwdSm90ILi2EN4cute5tupleIJNS5_1CILi1EEES8_S8_EEENS6_IJNS7_ILi128EEENS7_ILi224EEESA_EEELi128ENS_12float_e4m3_tEfNS_4arch4Sm90ELb0ELb0ELb1ELb1ELb0ELb0ELb0ELb1ELb1ELb0ELb0ELb0EEENS1_21CollectiveEpilogueFwdINS6_IJSA_SA_SB_EEES9_NS_10bfloat16_tESF_Li256ELb1ELb0ELb0ELb1EEENS1_36VarlenDynamicPersistentTileSchedulerILi128ELi224ELi256ELi128ELb0ELb0ELb1ELb0ELb1ELb1EEEEEEEEEvNT_6ParamsE)
        /*0ab4*/ 	.short	0x0210
        /*0ab6*/ 	.short	0x0a70


	//----- nvinfo : EIATTR_SW_WAR
	.align		4
.L_945:
        /*0ab8*/ 	.byte	0x04, 0x36
        /*0aba*/ 	.short	(.L_947 - .L_946)
.L_946:
        /*0abc*/ 	.word	0x00000008
.L_947:


//--------------------- .nv.info._ZN7cutlass13device_kernelIN5flash11enable_sm90INS1_16FlashAttnFwdSm90INS1_25CollectiveMainloopFwdSm90ILi2EN4cute5tupleIJNS5_1CILi1EEES8_S8_EEENS6_IJNS7_ILi128EEENS7_ILi224EEESA_EEELi128ENS_12float_e4m3_tEfNS_4arch4Sm90ELb0ELb0ELb1ELb1ELb0ELb1ELb0ELb1ELb1ELb0ELb0ELb0EEENS1_21CollectiveEpilogueFwdINS6_IJSA_SA_SB_EEES9_NS_10bfloat16_tESF_Li256ELb1ELb0ELb0ELb1EEENS1_36VarlenDynamicPersistentTileSchedulerILi128ELi224ELi256ELi128ELb0ELb0ELb1ELb0ELb1ELb1EEEEEEEEEvNT_6ParamsE --------------------------
	.section	.nv.info._ZN7cutlass13device_kernelIN5flash11enable_sm90INS1_16FlashAttnFwdSm90INS1_25CollectiveMainloopFwdSm90ILi2EN4cute5tupleIJNS5_1CILi1EEES8_S8_EEENS6_IJNS7_ILi128EEENS7_ILi224EEESA_EEELi128ENS_12float_e4m3_tEfNS_4arch4Sm90ELb0ELb0ELb1ELb1ELb0ELb1ELb0ELb1ELb1ELb0ELb0ELb0EEENS1_21CollectiveEpilogueFwdINS6_IJSA_SA_SB_EEES9_NS_10bfloat16_tESF_Li256ELb1ELb0ELb0ELb1EEENS1_36VarlenDynamicPersistentTileSchedulerILi128ELi224ELi256ELi128ELb0ELb0ELb1ELb0ELb1ELb1EEEEEEEEEvNT_6ParamsE,"",@"SHT_CUDA_INFO"
	.sectionflags	@""
	.align	4


	//----- nvinfo : EIATTR_CUDA_API_VERSION
	.align		4
        /*0000*/ 	.byte	0x04, 0x37
        /*0002*/ 	.short	(.L_949 - .L_948)
.L_948:
        /*0004*/ 	.word	0x00000082


	//----- nvinfo : EIATTR_KPARAM_INFO
	.align		4
.L_949:
        /*0008*/ 	.byte	0x04, 0x17
        /*000a*/ 	.short	(.L_951 - .L_950)
.L_950:
        /*000c*/ 	.word	0x00000000
        /*0010*/ 	.short	0x0000
        /*0012*/ 	.short	0x0070
        /*0014*/ 	.byte	0x00, 0xf0, 0x01, 0x28


	//----- nvinfo : EIATTR_SPARSE_MMA_MASK
	.align		4
.L_951:
        /*0018*/ 	.byte	0x03, 0x50
        /*001a*/ 	.short	0x0000


	//----- nvinfo : EIATTR_MAXREG_COUNT
	.align		4
        /*001c*/ 	.byte	0x03, 0x1b
        /*001e*/ 	.short	0x00a8


	//----- nvinfo : EIATTR_NUM_BARRIERS
	.align		4
        /*0020*/ 	.byte	0x02, 0x4c
        /*0022*/ 	.byte	0x10
	.zero		1


	//----- nvinfo : EIATTR_EXTERNS
	.align		4
        /*0024*/ 	.byte	0x04, 0x0f
        /*0026*/ 	.short	(.L_953 - .L_952)


	//   ....[0]....
	.align		4
.L_952:
        /*0028*/ 	.word	index@(__assertfail)


	//----- nvinfo : EIATTR_ANNOTATIONS
	.align		4
.L_953:
        /*002c*/ 	.byte	0x04, 0x55
        /*002e*/ 	.short	(.L_955 - .L_954)


	//   ....[0]....
.L_954:
        /* <DEDUP_REMOVED lines=115> */


	//----- nvinfo : EIATTR_MERCURY_ISA_VERSION
	.align		4
.L_955:
        /*0750*/ 	.byte	0x03, 0x5f
        /*0752*/ 	.short	0x0101


	//----- nvinfo : EIATTR_UNUSED_LOAD_BYTE_OFFSET
	.align		4
        /*0754*/ 	.byte	0x04, 0x44
        /*0756*/ 	.short	(.L_957 - .L_956)


	//   ....[0]....
.L_956:
        /*0758*/ 	.word	0x00000b40
        /*075c*/ 	.word	0x0000fff0


	//   ....[1]....
        /*0760*/ 	.word	0x0001bf50
        /*0764*/ 	.word	0x0000fff0


	//----- nvinfo : EIATTR_INT_WARP_WIDE_INSTR_OFFSETS
	.align		4
.L_957:
        /*0768*/ 	.byte	0x04, 0x31
        /*076a*/ 	.short	(.L_959 - .L_958)


	//   ....[0]....
.L_958:
        /*076c*/ 	.word	0x000001c0


	//   ....[1]....
        /*0770*/ 	.word	0x00000200


	//   ....[2]....
        /*0774*/ 	.word	0x00000270


	//   ....[3]....
        /*0778*/ 	.word	0x00020670


	//   ....[4]....
        /*077c*/ 	.word	0x000206d0


	//   ....[5]....
        /*0780*/ 	.word	0x00020e30


	//   ....[6]....
        /*0784*/ 	.word	0x00020e70


	//   ....[7]....
        /*0788*/ 	.word	0x00022cd0


	//   ....[8]....
        /*078c*/ 	.word	0x00022d30


	//----- nvinfo : EIATTR_COOP_GROUP_MASK_REGIDS
	.align		4
.L_959:
        /*0790*/ 	.byte	0x04, 0x29
        /*0792*/ 	.short	(.L_961 - .L_960)


	//   ....[0]....
.L_960:
        /*0794*/ 	.word	0xffffffff


	//   ....[1]....
        /*0798*/ 	.word	0xffffffff


	//   ....[2]....
        /*079c*/ 	.word	0xffffffff


	//   ....[3]....
        /*07a0*/ 	.word	0xffffffff


	//   ....[4]....
        /*07a4*/ 	.word	0xffffffff


	//   ....[5]....
        /*07a8*/ 	.word	0xffffffff


	//   ....[6]....
        /*07ac*/ 	.word	0xffffffff


	//   ....[7]....
        /*07b0*/ 	.word	0xffffffff


	//   ....[8]....
        /*07b4*/ 	.word	0xffffffff


	//   ....[9]....
        /*07b8*/ 	.word	0xffffffff


	//   ....[10]....
        /*07bc*/ 	.word	0xffffffff


	//   ....[11]....
        /*07c0*/ 	.word	0xffffffff


	//   ....[12]....
        /*07c4*/ 	.word	0xffffffff


	//   ....[13]....
        /*07c8*/ 	.word	0xffffffff


	//   ....[14]....
        /*07cc*/ 	.word	0xffffffff


	//   ....[15]....
        /*07d0*/ 	.word	0xffffffff


	//   ....[16]....
        /*07d4*/ 	.word	0xffffffff


	//   ....[17]....
        /*07d8*/ 	.word	0xffffffff


	//   ....[18]....
        /*07dc*/ 	.word	0xffffffff


	//   ....[19]....
        /*07e0*/ 	.word	0xffffffff


	//   ....[20]....
        /*07e4*/ 	.word	0xffffffff


	//   ....[21]....
        /*07e8*/ 	.word	0xffffffff


	//   ....[22]....
        /*07ec*/ 	.word	0xffffffff


	//   ....[23]....
        /*07f0*/ 	.word	0xffffffff


	//   ....[24]....
        /*07f4*/ 	.word	0xffffffff


	//   ....[25]....
        /*07f8*/ 	.word	0xffffffff


	//   ....[26]....
        /*07fc*/ 	.word	0xffffffff


	//   ....[27]....
        /*0800*/ 	.word	0xffffffff


	//   ....[28]....
        /*0804*/ 	.word	0xffffffff


	//   ....[29]....
        /*0808*/ 	.word	0xffffffff


	//   ....[30]....
        /*080c*/ 	.word	0xffffffff


	//   ....[31]....
        /*0810*/ 	.word	0xffffffff


	//   ....[32]....
        /*0814*/ 	.word	0xffffffff


	//   ....[33]....
        /*0818*/ 	.word	0xffffffff


	//   ....[34]....
        /*081c*/ 	.word	0xffffffff


	//   ....[35]....
        /*0820*/ 	.word	0xffffffff


	//   ....[36]....
        /*0824*/ 	.word	0xffffffff


	//   ....[37]....
        /*0828*/ 	.word	0xffffffff


	//   ....[38]....
        /*082c*/ 	.word	0xffffffff


	//   ....[39]....
        /*0830*/ 	.word	0xffffffff


	//   ....[40]....
        /*0834*/ 	.word	0xffffffff


	//   ....[41]....
        /*0838*/ 	.word	0xffffffff


	//   ....[42]....
        /*083c*/ 	.word	0xffffffff


	//   ....[43]....
        /*0840*/ 	.word	0xffffffff


	//   ....[44]....
        /*0844*/ 	.word	0xffffffff


	//   ....[45]....
        /*0848*/ 	.word	0xffffffff


	//   ....[46]....
        /*084c*/ 	.word	0xffffffff


	//   ....[47]....
        /*0850*/ 	.word	0xffffffff


	//   ....[48]....
        /*0854*/ 	.word	0xffffffff


	//   ....[49]....
        /*0858*/ 	.word	0xffffffff


	//   ....[50]....
        /*085c*/ 	.word	0xffffffff


	//   ....[51]....
        /*0860*/ 	.word	0xffffffff


	//   ....[52]....
        /*0864*/ 	.word	0xffffffff


	//   ....[53]....
        /*0868*/ 	.word	0xffffffff


	//   ....[54]....
        /*086c*/ 	.word	0xffffffff


	//   ....[55]....
        /*0870*/ 	.word	0xffffffff


	//   ....[56]....
        /*0874*/ 	.word	0xffffffff


	//   ....[57]....
        /*0878*/ 	.word	0xffffffff


	//   ....[58]....
        /*087c*/ 	.word	0xffffffff


	//   ....[59]....
        /*0880*/ 	.word	0xffffffff


	//   ....[60]....
        /*0884*/ 	.word	0xffffffff


	//   ....[61]....
        /*0888*/ 	.word	0xffffffff


	//   ....[62]....
        /*088c*/ 	.word	0xffffffff


	//   ....[63]....
        /*0890*/ 	.word	0xffffffff


	//   ....[64]....
        /*0894*/ 	.word	0xffffffff


	//   ....[65]....
        /*0898*/ 	.word	0xffffffff


	//   ....[66]....
        /*089c*/ 	.word	0xffffffff


	//   ....[67]....
        /*08a0*/ 	.word	0xffffffff


	//   ....[68]....
        /*08a4*/ 	.word	0xffffffff


	//   ....[69]....
        /*08a8*/ 	.word	0xffffffff


	//   ....[70]....
        /*08ac*/ 	.word	0xffffffff


	//   ....[71]....
        /*08b0*/ 	.word	0xffffffff


	//   ....[72]....
        /*08b4*/ 	.word	0xffffffff


	//   ....[73]....
        /*08b8*/ 	.word	0xffffffff


	//   ....[74]....
        /*08bc*/ 	.word	0xffffffff


	//   ....[75]....
        /*08c0*/ 	.word	0xffffffff


	//   ....[76]....
        /*08c4*/ 	.word	0xffffffff


	//   ....[77]....
        /*08c8*/ 	.word	0xffffffff


	//   ....[78]....
        /*08cc*/ 	.word	0xffffffff


	//   ....[79]....
        /*08d0*/ 	.word	0xffffffff


	//   ....[80]....
        /*08d4*/ 	.word	0xffffffff


	//   ....[81]....
        /*08d8*/ 	.word	0xffffffff


	//   ....[82]....
        /*08dc*/ 	.word	0xffffffff


	//   ....[83]....
        /*08e0*/ 	.word	0xffffffff


	//   ....[84]....
        /*08e4*/ 	.word	0xffffffff


	//   ....[85]....
        /*08e8*/ 	.word	0xffffffff


	//   ....[86]....
        /*08ec*/ 	.word	0xffffffff


	//   ....[87]....
        /*08f0*/ 	.word	0xffffffff


	//   ....[88]....
        /*08f4*/ 	.word	0x0500000f


	//   ....[89]....
        /*08f8*/ 	.word	0x0500000f


	//   ....[90]....
        /*08fc*/ 	.word	0x0500000f


	//   ....[91]....
        /*0900*/ 	.word	0x0500000f


	//   ....[92]....
        /*0904*/ 	.word	0x0500000f


	//   ....[93]....
        /*0908*/ 	.word	0x0500000f


	//   ....[94]....
        /*090c*/ 	.word	0x0500000f


	//   ....[95]....
        /*0910*/ 	.word	0x0500000f


	//   ....[96]....
        /*0914*/ 	.word	0x0500000f


	//   ....[97]....
        /*0918*/ 	.word	0x0500000f


	//   ....[98]....
        /*091c*/ 	.word	0x0500000f


	//   ....[99]....
        /*0920*/ 	.word	0x0500000f


	//   ....[100]....
        /*0924*/ 	.word	0x0500000f


	//   ....[101]....
        /*0928*/ 	.word	0x0500000f


	//   ....[102]....
        /*092c*/ 	.word	0x0500000f


	//   ....[103]....
        /*0930*/ 	.word	0x0500000f


	//   ....[104]....
        /*0934*/ 	.word	0x0500000f


	//   ....[105]....
        /*0938*/ 	.word	0x0500000f


	//   ....[106]....
        /*093c*/ 	.word	0x0500000f


	//   ....[107]....
        /*0940*/ 	.word	0x0500000f


	//   ....[108]....
        /*0944*/ 	.word	0x0500000f


	//   ....[109]....
        /*0948*/ 	.word	0x0500000f


	//   ....[110]....
        /*094c*/ 	.word	0x0500000f


	//   ....[111]....
        /*0950*/ 	.word	0x0500000f


	//   ....[112]....
        /*0954*/ 	.word	0x0500000f


	//   ....[113]....
        /*0958*/ 	.word	0x0500000f


	//   ....[114]....
        /*095c*/ 	.word	0x0500000f


	//   ....[115]....
        /*0960*/ 	.word	0x0500000f


	//   ....[116]....
        /*0964*/ 	.word	0x0500000f


	//   ....[117]....
        /*0968*/ 	.word	0x0500000f


	//   ....[118]....
        /*096c*/ 	.word	0x0500000f


	//   ....[119]....
        /*0970*/ 	.word	0x0500000f


	//   ....[120]....
        /*0974*/ 	.word	0x0500000f


	//   ....[121]....
        /*0978*/ 	.word	0x0500000f


	//   ....[122]....
        /*097c*/ 	.word	0x0500000f


	//   ....[123]....
        /*0980*/ 	.word	0x0500000f


	//   ....[124]....
        /*0984*/ 	.word	0x0500000f


	//   ....[125]....
        /*0988*/ 	.word	0x0500000f


	//   ....[126]....
        /*098c*/ 	.word	0x0500000f


	//   ....[127]....
        /*0990*/ 	.word	0x0500000f


	//   ....[128]....
        /*0994*/ 	.word	0x0500000f


	//   ....[129]....
        /*0998*/ 	.word	0x0500000f


	//   ....[130]....
        /*099c*/ 	.word	0x0500000f


	//   ....[131]....
        /*09a0*/ 	.word	0x0500000f


	//   ....[132]....
        /*09a4*/ 	.word	0x0500000f


	//   ....[133]....
        /*09a8*/ 	.word	0x0500000f


	//   ....[134]....
        /*09ac*/ 	.word	0x0500000f


	//   ....[135]....
        /*09b0*/ 	.word	0x0500000f


	//   ....[136]....
        /*09b4*/ 	.word	0x0500000f


	//   ....[137]....
        /*09b8*/ 	.word	0x0500000f


	//   ....[138]....
        /*09bc*/ 	.word	0x0500000f


	//   ....[139]....
        /*09c0*/ 	.word	0x0500000f


	//   ....[140]....
        /*09c4*/ 	.word	0x0500000f


	//   ....[141]....
        /*09c8*/ 	.word	0x0500000f


	//   ....[142]....
        /*09cc*/ 	.word	0x0500000f


	//   ....[143]....
        /*09d0*/ 	.word	0x0500000f


	//   ....[144]....
        /*09d4*/ 	.word	0x0500000f


	//   ....[145]....
        /*09d8*/ 	.word	0x0500000f


	//   ....[146]....
        /*09dc*/ 	.word	0x0500000f


	//   ....[147]....
        /*09e0*/ 	.word	0x0500000f


	//   ....[148]....
        /*09e4*/ 	.word	0x0500000f


	//----- nvinfo : EIATTR_COOP_GROUP_INSTR_OFFSETS
	.align		4
.L_961:
        /*09e8*/ 	.byte	0x04, 0x28
        /*09ea*/ 	.short	(.L_963 - .L_962)


	//   ....[0]....
.L_962:
        /*09ec*/ 	.word	0x00000070


	//   ....[1]....
        /*09f0*/ 	.word	0x000001d0


	//   ....[2]....
        /*09f4*/ 	.word	0x00000220


	//   ....[3]....
        /*09f8*/ 	.word	0x00000450


	//   ....[4]....
        /*09fc*/ 	.word	0x000005b0


	//   ....[5]....
        /*0a00*/ 	.word	0x000006d0


	//   ....[6]....
        /*0a04*/ 	.word	0x00000830


	//   ....[7]....
        /*0a08*/ 	.word	0x0000cbd0


	//   ....[8]....
        /*0a0c*/ 	.word	0x00014110


	//   ....[9]....
        /*0a10*/ 	.word	0x000141a0


	//   ....[10]....
        /*0a14*/ 	.word	0x000144e0


	//   ....[11]....
        /*0a18*/ 	.word	0x00014520


	//   ....[12]....
        /*0a1c*/ 	.word	0x00019260


	//   ....[13]....
        /*0a20*/ 	.word	0x00019270


	//   ....[14]....
        /*0a24*/ 	.word	0x000192b0


	//   ....[15]....
        /*0a28*/ 	.word	0x000192e0


	//   ....[16]....
        /*0a2c*/ 	.word	0x0001b720


	//   ....[17]....
        /*0a30*/ 	.word	0x0001b730


	//   ....[18]....
        /*0a34*/ 	.word	0x0001b7b0


	//   ....[19]....
        /*0a38*/ 	.word	0x0001b7c0


	//   ....[20]....
        /*0a3c*/ 	.word	0x0001c5a0


	//   ....[21]....
        /*0a40*/ 	.word	0x0001c5d0


	//   ....[22]....
        /*0a44*/ 	.word	0x0001c600


	//   ....[23]....
        /*0a48*/ 	.word	0x0001c630


	//   ....[24]....
        /*0a4c*/ 	.word	0x0001c660


	//   ....[25]....
        /*0a50*/ 	.word	0x0001c690


	//   ....[26]....
        /*0a54*/ 	.word	0x0001c6c0


	//   ....[27]....
        /*0a58*/ 	.word	0x0001c6f0


	//   ....[28]....
        /*0a5c*/ 	.word	0x0001c720


	//   ....[29]....
        /*0a60*/ 	.word	0x0001c750


	//   ....[30]....
        /*0a64*/ 	.word	0x0001c780


	//   ....[31]....
        /*0a68*/ 	.word	0x0001c7b0


	//   ....[32]....
        /*0a6c*/ 	.word	0x0001c7e0


	//   ....[33]....
        /*0a70*/ 	.word	0x0001c810


	//   ....[34]....
        /*0a74*/ 	.word	0x0001c840


	//   ....[35]....
        /*0a78*/ 	.word	0x0001c870


	//   ....[36]....
        /*0a7c*/ 	.word	0x0001c8a0


	//   ....[37]....
        /*0a80*/ 	.word	0x0001c8d0


	//   ....[38]....
        /*0a84*/ 	.word	0x0001c900


	//   ....[39]....
        /*0a88*/ 	.word	0x0001c930


	//   ....[40]....
        /*0a8c*/ 	.word	0x0001c960


	//   ....[41]....
        /*0a90*/ 	.word	0x0001c9a0


	//   ....[42]....
        /*0a94*/ 	.word	0x0001c9d0


	//   ....[43]....
        /*0a98*/ 	.word	0x0001c9f0


	//   ....[44]....
        /*0a9c*/ 	.word	0x0001ca20


	//   ....[45]....
        /*0aa0*/ 	.word	0x0001ca30


	//   ....[46]....
        /*0aa4*/ 	.word	0x0001ca40


	//   ....[47]....
        /*0aa8*/ 	.word	0x0001ca50


	//   ....[48]....
        /*0aac*/ 	.word	0x0001ca60


	//   ....[49]....
        /*0ab0*/ 	.word	0x0001ca70


	//   ....[50]....
        /*0ab4*/ 	.word	0x0001ca80


	//   ....[51]....
        /*0ab8*/ 	.word	0x0001cab0


	//   ....[52]....
        /*0abc*/ 	.word	0x0001e5b0


	//   ....[53]....
        /*0ac0*/ 	.word	0x0001e7a0


	//   ....[54]....
        /*0ac4*/ 	.word	0x0001e7d0


	//   ....[55]....
        /*0ac8*/ 	.word	0x0001e800


	//   ....[56]....
        /*0acc*/ 	.word	0x0001e830


	//   ....[57]....
        /*0ad0*/ 	.word	0x0001e860


	//   ....[58]....
        /*0ad4*/ 	.word	0x0001e890


	//   ....[59]....
        /*0ad8*/ 	.word	0x0001ea00


	//   ....[60]....
        /*0adc*/ 	.word	0x0001ea30


	//   ....[61]....
        /*0ae0*/ 	.word	0x0001ea60


	//   ....[62]....
        /*0ae4*/ 	.word	0x0001ea90


	//   ....[63]....
        /*0ae8*/ 	.word	0x0001eac0


	//   ....[64]....
        /*0aec*/ 	.word	0x0001eaf0


	//   ....[65]....
        /*0af0*/ 	.word	0x0001eb90


	//   ....[66]....
        /*0af4*/ 	.word	0x0001ebc0


	//   ....[67]....
        /*0af8*/ 	.word	0x0001ec50


	//   ....[68]....
        /*0afc*/ 	.word	0x0001f890


	//   ....[69]....
        /*0b00*/ 	.word	0x00021020


	//   ....[70]....
        /*0b04*/ 	.word	0x00023b70


	//   ....[71]....
        /*0b08*/ 	.word	0x00023ba0


	//   ....[72]....
        /*0b0c*/ 	.word	0x00023be0


	//   ....[73]....
        /*0b10*/ 	.word	0x00023c10


	//   ....[74]....
        /*0b14*/ 	.word	0x00023c40


	//   ....[75]....
        /*0b18*/ 	.word	0x00023c70


	//   ....[76]....
        /*0b1c*/ 	.word	0x00023ca0


	//   ....[77]....
        /*0b20*/ 	.word	0x00023cd0


	//   ....[78]....
        /*0b24*/ 	.word	0x00023e60


	//   ....[79]....
        /*0b28*/ 	.word	0x00023e90


	//   ....[80]....
        /*0b2c*/ 	.word	0x00023ec0


	//   ....[81]....
        /*0b30*/ 	.word	0x00023ef0


	//   ....[82]....
        /*0b34*/ 	.word	0x00023f20


	//   ....[83]....
        /*0b38*/ 	.word	0x00023f50


	//   ....[84]....
        /*0b3c*/ 	.word	0x00024020


	//   ....[85]....
        /*0b40*/ 	.word	0x00024040


	//   ....[86]....
        /*0b44*/ 	.word	0x000240b0


	//   ....[87]....
        /*0b48*/ 	.word	0x00024530


	//   ....[88]....
        /*0b4c*/ 	.word	0x00024a50


	//   ....[89]....
        /*0b50*/ 	.word	0x00024b00


	//   ....[90]....
        /*0b54*/ 	.word	0x00024ba0


	//   ....[91]....
        /*0b58*/ 	.word	0x00024c40


	//   ....[92]....
        /*0b5c*/ 	.word	0x00024ce0


	//   ....[93]....
        /*0b60*/ 	.word	0x00024dd0


	//   ....[94]....
        /*0b64*/ 	.word	0x00024e70


	//   ....[95]....
        /*0b68*/ 	.word	0x00024f10


	//   ....[96]....
        /*0b6c*/ 	.word	0x00024fb0


	//   ....[97]....
        /*0b70*/ 	.word	0x000251e0


	//   ....[98]....
        /*0b74*/ 	.word	0x00025310


	//   ....[99]....
        /*0b78*/ 	.word	0x00025430


	//   ....[100]....
        /*0b7c*/ 	.word	0x000254e0


	//   ....[101]....
        /*0b80*/ 	.word	0x00025540


	//   ....[102]....
        /*0b84*/ 	.word	0x000255c0


	//   ....[103]....
        /*0b88*/ 	.word	0x00025620


	//   ....[104]....
        /*0b8c*/ 	.word	0x000256a0


	//   ....[105]....
        /*0b90*/ 	.word	0x00025700


	//   ....[106]....
        /*0b94*/ 	.word	0x00025780


	//   ....[107]....
        /*0b98*/ 	.word	0x000257e0


	//   ....[108]....
        /*0b9c*/ 	.word	0x00025860


	//   ....[109]....
        /*0ba0*/ 	.word	0x000258c0


	//   ....[110]....
        /*0ba4*/ 	.word	0x00025940


	//   ....[111]....
        /*0ba8*/ 	.word	0x000259a0


	//   ....[112]....
        /*0bac*/ 	.word	0x00025a00


	//   ....[113]....
        /*0bb0*/ 	.word	0x00025a60


	//   ....[114]....
        /*0bb4*/ 	.word	0x00025ae0


	//   ....[115]....
        /*0bb8*/ 	.word	0x00025b40


	//   ....[116]....
        /*0bbc*/ 	.word	0x00025bc0


	//   ....[117]....
        /*0bc0*/ 	.word	0x00025c20


	//   ....[118]....
        /*0bc4*/ 	.word	0x00025c90


	//   ....[119]....
        /*0bc8*/ 	.word	0x00025cf0


	//   ....[120]....
        /*0bcc*/ 	.word	0x00025d70


	//   ....[121]....
        /*0bd0*/ 	.word	0x00025dd0


	//   ....[122]....
        /*0bd4*/ 	.word	0x00025e50


	//   ....[123]....
        /*0bd8*/ 	.word	0x00025eb0


	//   ....[124]....
        /*0bdc*/ 	.word	0x00025f30


	//   ....[125]....
        /*0be0*/ 	.word	0x00025f90


	//   ....[126]....
        /*0be4*/ 	.word	0x00026000


	//   ....[127]....
        /*0be8*/ 	.word	0x00026060


	//   ....[128]....
        /*0bec*/ 	.word	0x000260c0


	//   ....[129]....
        /*0bf0*/ 	.word	0x00026200


	//   ....[130]....
        /*0bf4*/ 	.word	0x000264e0


	//   ....[131]....
        /*0bf8*/ 	.word	0x00026900


	//   ....[132]....
        /*0bfc*/ 	.word	0x000269a0


	//   ....[133]....
        /*0c00*/ 	.word	0x00026ac0


	//   ....[134]....
        /*0c04*/ 	.word	0x00026b40


	//   ....[135]....
        /*0c08*/ 	.word	0x00026bc0


	//   ....[136]....
        /*0c0c*/ 	.word	0x00026c40


	//   ....[137]....
        /*0c10*/ 	.word	0x00026cc0


	//   ....[138]....
        /*0c14*/ 	.word	0x00026d50


	//   ....[139]....
        /*0c18*/ 	.word	0x00026df0


	//   ....[140]....
        /*0c1c*/ 	.word	0x00026ea0


	//   ....[141]....
        /*0c20*/ 	.word	0x00026f20


	//   ....[142]....
        /*0c24*/ 	.word	0x00026fa0


	//   ....[143]....
        /*0c28*/ 	.word	0x00027020


	//   ....[144]....
        /*0c2c*/ 	.word	0x000270b0


	//   ....[145]....
        /*0c30*/ 	.word	0x00027130


	//   ....[146]....
        /*0c34*/ 	.word	0x000271d0


	//   ....[147]....
        /*0c38*/ 	.word	0x00027260


	//   ....[148]....
        /*0c3c*/ 	.word	0x00027390


	//----- nvinfo : EIATTR_REG_RECONFIG
	.align		4
.L_963:
        /*0c40*/ 	.byte	0x01, 0x54
	.zero		2


	//----- nvinfo : EIATTR_SYSCALL_OFFSETS
	.align		4
        /*0c44*/ 	.byte	0x04, 0x46
        /*0c46*/ 	.short	(.L_965 - .L_964)


	//   ....[0]....
.L_964:
        /*0c48*/ 	.word	0x000019b0


	//   ....[1]....
        /*0c4c*/ 	.word	0x00001b00


	//   ....[2]....
        /*0c50*/ 	.word	0x0000cd90


	//   ....[3]....
        /*0c54*/ 	.word	0x0000d4a0


	//   ....[4]....
        /*0c58*/ 	.word	0x00020890


	//   ....[5]....
        /*0c5c*/ 	.word	0x00020a40


	//   ....[6]....
        /*0c60*/ 	.word	0x00020b90


	//   ....[7]....
        /*0c64*/ 	.word	0x00020cc0


	//----- nvinfo : EIATTR_MBARRIER_INSTR_OFFSETS
	.align		4
.L_965:
        /*0c68*/ 	.byte	0x04, 0x39
        /*0c6a*/ 	.short	(.L_967 - .L_966)


	//   ....[0]....
.L_966:
        /*0c6c*/ 	.word	0x00000300
        /*0c70*/ 	.word	0x000000ff
        /*0c74*/ 	.word	0x0002e800
        /*0c78*/ 	.short	0x0100
        /*0c7a*/ 	.byte	0x08
	.zero		1


	//   ....[1]....
        /*0c7c*/ 	.word	0x00000310
        /*0c80*/ 	.word	0x000000ff
        /*0c84*/ 	.word	0x0002e820
        /*0c88*/ 	.short	0x0100
        /*0c8a*/ 	.byte	0x08
	.zero		1


	//   ....[2]....
        /*0c8c*/ 	.word	0x00000400
        /*0c90*/ 	.word	0x000000ff
        /*0c94*/ 	.word	0x0002e830
        /*0c98*/ 	.short	0x0100
        /*0c9a*/ 	.byte	0x08
	.zero		1


	//   ....[3]....
        /*0c9c*/ 	.word	0x00000410
        /*0ca0*/ 	.word	0x000000ff
        /*0ca4*/ 	.word	0x0002e840
        /*0ca8*/ 	.short	0x0100
        /*0caa*/ 	.byte	0x08
	.zero		1


	//   ....[4]....
        /*0cac*/ 	.word	0x00000420
        /*0cb0*/ 	.word	0x000000ff
        /*0cb4*/ 	.word	0x0002e838
        /*0cb8*/ 	.short	0x0100
        /*0cba*/ 	.byte	0x08
	.zero		1


	//   ....[5]....
        /*0cbc*/ 	.word	0x00000430
        /*0cc0*/ 	.word	0x000000ff
        /*0cc4*/ 	.word	0x0002e848
        /*0cc8*/ 	.short	0x0100
        /*0cca*/ 	.byte	0x08
	.zero		1


	//   ....[6]....
        /*0ccc*/ 	.word	0x00000560
        /*0cd0*/ 	.word	0x000000ff
        /*0cd4*/ 	.word	0x0002e850
        /*0cd8*/ 	.short	0x0100
        /*0cda*/ 	.byte	0x08
	.zero		1


	//   ....[7]....
        /*0cdc*/ 	.word	0x00000570
        /*0ce0*/ 	.word	0x000000ff
        /*0ce4*/ 	.word	0x0002e860
        /*0ce8*/ 	.short	0x0100
        /*0cea*/ 	.byte	0x08
	.zero		1


	//   ....[8]....
        /*0cec*/ 	.word	0x00000580
        /*0cf0*/ 	.word	0x000000ff
        /*0cf4*/ 	.word	0x0002e858
        /*0cf8*/ 	.short	0x0100
        /*0cfa*/ 	.byte	0x08
	.zero		1


	//   ....[9]....
        /*0cfc*/ 	.word	0x00000590
        /*0d00*/ 	.word	0x000000ff
        /*0d04*/ 	.word	0x0002e868
        /*0d08*/ 	.short	0x0100
        /*0d0a*/ 	.byte	0x08
	.zero		1


	//   ....[10]....
        /*0d0c*/ 	.word	0x00000680
        /*0d10*/ 	.word	0x000000ff
        /*0d14*/ 	.word	0x0002e870
        /*0d18*/ 	.short	0x0100
        /*0d1a*/ 	.byte	0x06
	.zero		1


	//   ....[11]....
        /*0d1c*/ 	.word	0x00000690
        /*0d20*/ 	.word	0x000000ff
        /*0d24*/ 	.word	0x0002e880
        /*0d28*/ 	.short	0x0100
        /*0d2a*/ 	.byte	0x06
	.zero		1


	//   ....[12]....
        /*0d2c*/ 	.word	0x000006a0
        /*0d30*/ 	.word	0x000000ff
        /*0d34*/ 	.word	0x0002e878
        /*0d38*/ 	.short	0x0100
        /*0d3a*/ 	.byte	0x06
	.zero		1


	//   ....[13]....
        /*0d3c*/ 	.word	0x000006b0
        /*0d40*/ 	.word	0x000000ff
        /*0d44*/ 	.word	0x0002e888
        /*0d48*/ 	.short	0x0100
        /*0d4a*/ 	.byte	0x06
	.zero		1


	//   ....[14]....
        /*0d4c*/ 	.word	0x000007e0
        /*0d50*/ 	.word	0x000000ff
        /*0d54*/ 	.word	0x0002e890
        /*0d58*/ 	.short	0x0100
        /*0d5a*/ 	.byte	0x08
	.zero		1


	//   ....[15]....
        /*0d5c*/ 	.word	0x000007f0
        /*0d60*/ 	.word	0x000000ff
        /*0d64*/ 	.word	0x0002e8a0
        /*0d68*/ 	.short	0x0100
        /*0d6a*/ 	.byte	0x08
	.zero		1


	//   ....[16]....
        /*0d6c*/ 	.word	0x00000800
        /*0d70*/ 	.word	0x000000ff
        /*0d74*/ 	.word	0x0002e898
        /*0d78*/ 	.short	0x0100
        /*0d7a*/ 	.byte	0x08
	.zero		1


	//   ....[17]....
        /*0d7c*/ 	.word	0x00000810
        /*0d80*/ 	.word	0x000000ff
        /*0d84*/ 	.word	0x0002e8a8
        /*0d88*/ 	.short	0x0100
        /*0d8a*/ 	.byte	0x08
	.zero		1


	//   ....[18]....
        /*0d8c*/ 	.word	0x00000940
        /*0d90*/ 	.word	0x000000ff
        /*0d94*/ 	.word	0x0002e8b0
        /*0d98*/ 	.short	0x0100
        /*0d9a*/ 	.byte	0x08
	.zero		1


	//   ....[19]....
        /*0d9c*/ 	.word	0x00000950
        /*0da0*/ 	.word	0x000000ff
        /*0da4*/ 	.word	0x0002e8c0
        /*0da8*/ 	.short	0x0100
        /*0daa*/ 	.byte	0x08
	.zero		1


	//   ....[20]....
        /*0dac*/ 	.word	0x00000960
        /*0db0*/ 	.word	0x000000ff
        /*0db4*/ 	.word	0x0002e8b8
        /*0db8*/ 	.short	0x0100
        /*0dba*/ 	.byte	0x08
	.zero		1


	//   ....[21]....
        /*0dbc*/ 	.word	0x00000970
        /*0dc0*/ 	.word	0x000000ff
        /*0dc4*/ 	.word	0x0002e8c8
        /*0dc8*/ 	.short	0x0100
        /*0dca*/ 	.byte	0x08
	.zero		1


	//   ....[22]....
        /*0dcc*/ 	.word	0x00003180
        /*0dd0*/ 	.word	0x0000006f
        /*0dd4*/ 	.word	0x0002e890
        /*0dd8*/ 	.short	0x010a
        /*0dda*/ 	.byte	0x3f
	.zero		1


	//   ....[23]....
        /*0ddc*/ 	.word	0x000075c0
        /*0de0*/ 	.word	0x0000006f
        /*0de4*/ 	.word	0x0002e890
        /*0de8*/ 	.short	0x010a
        /*0dea*/ 	.byte	0x3f
	.zero		1


	//   ....[24]....
        /*0dec*/ 	.word	0x0000b870
        /*0df0*/ 	.word	0x0000006f
        /*0df4*/ 	.word	0x0002e890
        /*0df8*/ 	.short	0x010a
        /*0dfa*/ 	.byte	0x3f
	.zero		1


	//   ....[25]....
        /*0dfc*/ 	.word	0x0000bf90
        /*0e00*/ 	.word	0x00000034
        /*0e04*/ 	.word	0x00000000
        /*0e08*/ 	.short	0x0101
        /*0e0a*/ 	.byte	0x3f
	.zero		1


	//   ....[26]....
        /*0e0c*/ 	.word	0x0000bfd0
        /*0e10*/ 	.word	0x0000006f
        /*0e14*/ 	.word	0x0002e8b0
        /*0e18*/ 	.short	0x010a
        /*0e1a*/ 	.byte	0x3f
	.zero		1


	//   ....[27]....
        /*0e1c*/ 	.word	0x0000c780
        /*0e20*/ 	.word	0x0000006f
        /*0e24*/ 	.word	0x00000000
        /*0e28*/ 	.short	0x0101
        /*0e2a*/ 	.byte	0x3f
	.zero		1


	//   ....[28]....
        /*0e2c*/ 	.word	0x0000d0e0
        /*0e30*/ 	.word	0x00000010
        /*0e34*/ 	.word	0x0002e800
        /*0e38*/ 	.short	0x010a
        /*0e3a*/ 	.byte	0x3f
	.zero		1


	//   ....[29]....
        /*0e3c*/ 	.word	0x0000d130
        /*0e40*/ 	.word	0x00000010
        /*0e44*/ 	.word	0x0002e800
        /*0e48*/ 	.short	0x010a
        /*0e4a*/ 	.byte	0x3f
	.zero		1


	//   ....[30]....
        /*0e4c*/ 	.word	0x0000da60
        /*0e50*/ 	.word	0x00000010
        /*0e54*/ 	.word	0x0002e800
        /*0e58*/ 	.short	0x010a
        /*0e5a*/ 	.byte	0x3f
	.zero		1


	//   ....[31]....
        /*0e5c*/ 	.word	0x0000f760
        /*0e60*/ 	.word	0x00000010
        /*0e64*/ 	.word	0x0002e800
        /*0e68*/ 	.short	0x010a
        /*0e6a*/ 	.byte	0x3f
	.zero		1


	//   ....[32]....
        /*0e6c*/ 	.word	0x000112d0
        /*0e70*/ 	.word	0x00000000
        /*0e74*/ 	.word	0x0002e830
        /*0e78*/ 	.short	0x010a
        /*0e7a*/ 	.byte	0x3f
	.zero		1


	//   ....[33]....
        /*0e7c*/ 	.word	0x00011380
        /*0e80*/ 	.word	0x00000000
        /*0e84*/ 	.word	0x0002e830
        /*0e88*/ 	.short	0x010a
        /*0e8a*/ 	.byte	0x3f
	.zero		1


	//   ....[34]....
        /*0e8c*/ 	.word	0x00014c70
        /*0e90*/ 	.word	0x0000000f
        /*0e94*/ 	.word	0x00000000
        /*0e98*/ 	.short	0x0101
        /*0e9a*/ 	.byte	0x3f
	.zero		1


	//   ....[35]....
        /*0e9c*/ 	.word	0x00016470
        /*0ea0*/ 	.word	0x0000000d
        /*0ea4*/ 	.word	0x0002e830
        /*0ea8*/ 	.short	0x010a
        /*0eaa*/ 	.byte	0x3f
	.zero		1


	//   ....[36]....
        /*0eac*/ 	.word	0x000164c0
        /*0eb0*/ 	.word	0x0000000d
        /*0eb4*/ 	.word	0x0002e830
        /*0eb8*/ 	.short	0x010a
        /*0eba*/ 	.byte	0x3f
	.zero		1


	//   ....[37]....
        /*0ebc*/ 	.word	0x00017a10
        /*0ec0*/ 	.word	0x0000000d
        /*0ec4*/ 	.word	0x0002e850
        /*0ec8*/ 	.short	0x010a
        /*0eca*/ 	.byte	0x3f
	.zero		1


	//   ....[38]....
        /*0ecc*/ 	.word	0x00017a50
        /*0ed0*/ 	.word	0x0000000d
        /*0ed4*/ 	.word	0x0002e850
        /*0ed8*/ 	.short	0x010a
        /*0eda*/ 	.byte	0x3f
	.zero		1


	//   ....[39]....
        /*0edc*/ 	.word	0x0001a870
        /*0ee0*/ 	.word	0x000000c9
        /*0ee4*/ 	.word	0x00000000
        /*0ee8*/ 	.short	0x0101
        /*0eea*/ 	.byte	0x3f
	.zero		1


	//   ....[40]....
        /*0eec*/ 	.word	0x0001b200
        /*0ef0*/ 	.word	0x00000000
        /*0ef4*/ 	.word	0x00000000
        /*0ef8*/ 	.short	0x0101
        /*0efa*/ 	.byte	0x3f
	.zero		1


	//   ....[41]....
        /*0efc*/ 	.word	0x0001b2a0
        /*0f00*/ 	.word	0x0000000b
        /*0f04*/ 	.word	0x0002e850
        /*0f08*/ 	.short	0x010a
        /*0f0a*/ 	.byte	0x3f
	.zero		1


	//   ....[42]....
        /*0f0c*/ 	.word	0x0001b320
        /*0f10*/ 	.word	0x0000000b
        /*0f14*/ 	.word	0x0002e850
        /*0f18*/ 	.short	0x010a
        /*0f1a*/ 	.byte	0x3f
	.zero		1


	//   ....[43]....
        /*0f1c*/ 	.word	0x0001be60
        /*0f20*/ 	.word	0x00000000
        /*0f24*/ 	.word	0x00000000
        /*0f28*/ 	.short	0x0101
        /*0f2a*/ 	.byte	0x3f
	.zero		1


	//   ....[44]....
        /*0f2c*/ 	.word	0x0001d550
        /*0f30*/ 	.word	0x00000000
        /*0f34*/ 	.word	0x00000000
        /*0f38*/ 	.short	0x0101
        /*0f3a*/ 	.byte	0x3f
	.zero		1


	//   ....[45]....
        /*0f3c*/ 	.word	0x0001f9a0
        /*0f40*/ 	.word	0x0000000b
        /*0f44*/ 	.word	0x0002e820
        /*0f48*/ 	.short	0x010a
        /*0f4a*/ 	.byte	0x3f
	.zero		1


	//   ....[46]....
        /*0f4c*/ 	.word	0x0001fa70
        /*0f50*/ 	.word	0x00000008
        /*0f54*/ 	.word	0x0002e8a0
        /*0f58*/ 	.short	0x010a
        /*0f5a*/ 	.byte	0x3f
	.zero		1


	//   ....[47]....
        /*0f5c*/ 	.word	0x0001fcb0
        /*0f60*/ 	.word	0x00000008
        /*0f64*/ 	.word	0x0002e8c0
        /*0f68*/ 	.short	0x010a
        /*0f6a*/ 	.byte	0x3f
	.zero		1


	//   ....[48]....
        /*0f6c*/ 	.word	0x00020090
        /*0f70*/ 	.word	0x00000006
        /*0f74*/ 	.word	0x0002e8a0
        /*0f78*/ 	.short	0x010a
        /*0f7a*/ 	.byte	0x3f
	.zero		1


	//   ....[49]....
        /*0f7c*/ 	.word	0x000202b0
        /*0f80*/ 	.word	0x00000006
        /*0f84*/ 	.word	0x0002e8c0
        /*0f88*/ 	.short	0x010a
        /*0f8a*/ 	.byte	0x3f
	.zero		1


	//   ....[50]....
        /*0f8c*/ 	.word	0x000212c0
        /*0f90*/ 	.word	0x00000004
        /*0f94*/ 	.word	0x0002e880
        /*0f98*/ 	.short	0x010a
        /*0f9a*/ 	.byte	0x3f
	.zero		1


	//   ....[51]....
        /*0f9c*/ 	.word	0x000214a0
        /*0fa0*/ 	.word	0x00000004
        /*0fa4*/ 	.word	0x0002e840
        /*0fa8*/ 	.short	0x010a
        /*0faa*/ 	.byte	0x3f
	.zero		1


	//   ....[52]....
        /*0fac*/ 	.word	0x00021820
        /*0fb0*/ 	.word	0x00000004
        /*0fb4*/ 	.word	0x0002e820
        /*0fb8*/ 	.short	0x010a
        /*0fba*/ 	.byte	0x3f
	.zero		1


	//   ....[53]....
        /*0fbc*/ 	.word	0x00021b60
        /*0fc0*/ 	.word	0x00000005
        /*0fc4*/ 	.word	0x0002e880
        /*0fc8*/ 	.short	0x010a
        /*0fca*/ 	.byte	0x3f
	.zero		1


	//   ....[54]....
        /*0fcc*/ 	.word	0x00021dd0
        /*0fd0*/ 	.word	0x00000005
        /*0fd4*/ 	.word	0x0002e840
        /*0fd8*/ 	.short	0x010a
        /*0fda*/ 	.byte	0x3f
	.zero		1


	//   ....[55]....
        /*0fdc*/ 	.word	0x000220d0
        /*0fe0*/ 	.word	0x00000012
        /*0fe4*/ 	.word	0x0002e870
        /*0fe8*/ 	.short	0x010a
        /*0fea*/ 	.byte	0x3f
	.zero		1


	//   ....[56]....
        /*0fec*/ 	.word	0x00022140
        /*0ff0*/ 	.word	0x00000012
        /*0ff4*/ 	.word	0x0002e860
        /*0ff8*/ 	.short	0x010a
        /*0ffa*/ 	.byte	0x3f
	.zero		1


	//   ....[57]....
        /*0ffc*/ 	.word	0x00022c10
        /*1000*/ 	.word	0x00000012
        /*1004*/ 	.word	0x0002e850
        /*1008*/ 	.short	0x0101
        /*100a*/ 	.byte	0x3f
	.zero		1


	//   ....[58]....
        /*100c*/ 	.word	0x00022c80
        /*1010*/ 	.word	0x00000012
        /*1014*/ 	.word	0x00000000
        /*1018*/ 	.short	0x0101
        /*101a*/ 	.byte	0x3f
	.zero		1


	//   ....[59]....
        /*101c*/ 	.word	0x00022e80
        /*1020*/ 	.word	0x00000000
        /*1024*/ 	.word	0x0002e870
        /*1028*/ 	.short	0x010a
        /*102a*/ 	.byte	0x3f
	.zero		1


	//   ....[60]....
        /*102c*/ 	.word	0x00022ef0
        /*1030*/ 	.word	0x00000000
        /*1034*/ 	.word	0x0002e860
        /*1038*/ 	.short	0x010a
        /*103a*/ 	.byte	0x3f
	.zero		1


	//   ....[61]....
        /*103c*/ 	.word	0x00023920
        /*1040*/ 	.word	0x00000000
        /*1044*/ 	.word	0x0002e850
        /*1048*/ 	.short	0x0101
        /*104a*/ 	.byte	0x3f
	.zero		1


	//   ....[62]....
        /*104c*/ 	.word	0x00023960
        /*1050*/ 	.word	0x00000000
        /*1054*/ 	.word	0x00000000
        /*1058*/ 	.short	0x0101
        /*105a*/ 	.byte	0x3f
	.zero		1


	//   ....[63]....
        /*105c*/ 	.word	0x000244b0
        /*1060*/ 	.word	0x00000000
        /*1064*/ 	.word	0x0002e820
        /*1068*/ 	.short	0x010a
        /*106a*/ 	.byte	0x3f
	.zero		1


	//   ....[64]....
        /*106c*/ 	.word	0x00024680
        /*1070*/ 	.word	0x00000006
        /*1074*/ 	.word	0x00000000
        /*1078*/ 	.short	0x010a
        /*107a*/ 	.byte	0x3f
	.zero		1


	//   ....[65]....
        /*107c*/ 	.word	0x000246f0
        /*1080*/ 	.word	0x00000007
        /*1084*/ 	.word	0x00000000
        /*1088*/ 	.short	0x010a
        /*108a*/ 	.byte	0x3f
	.zero		1


	//   ....[66]....
        /*108c*/ 	.word	0x00024750
        /*1090*/ 	.word	0x00000004
        /*1094*/ 	.word	0x0002e860
        /*1098*/ 	.short	0x010a
        /*109a*/ 	.byte	0x3f
	.zero		1


	//   ....[67]....
        /*109c*/ 	.word	0x000247a0
        /*10a0*/ 	.word	0x00000003
        /*10a4*/ 	.word	0x0002e860
        /*10a8*/ 	.short	0x010a
        /*10aa*/ 	.byte	0x3f
	.zero		1


	//   ....[68]....
        /*10ac*/ 	.word	0x000247e0
        /*10b0*/ 	.word	0x00000004
        /*10b4*/ 	.word	0x0002e880
        /*10b8*/ 	.short	0x010a
        /*10ba*/ 	.byte	0x3f
	.zero		1


	//   ....[69]....
        /*10bc*/ 	.word	0x00024800
        /*10c0*/ 	.word	0x00000003
        /*10c4*/ 	.word	0x0002e880
        /*10c8*/ 	.short	0x010a
        /*10ca*/ 	.byte	0x3f
	.zero		1


	//   ....[70]....
        /*10cc*/ 	.word	0x00024860
        /*10d0*/ 	.word	0x0000006f
        /*10d4*/ 	.word	0x0002e890
        /*10d8*/ 	.short	0x010a
        /*10da*/ 	.byte	0x3f
	.zero		1


	//   ....[71]....
        /*10dc*/ 	.word	0x000248b0
        /*10e0*/ 	.word	0x0000006f
        /*10e4*/ 	.word	0x0002e890
        /*10e8*/ 	.short	0x010a
        /*10ea*/ 	.byte	0x3f
	.zero		1


	//   ....[72]....
        /*10ec*/ 	.word	0x00024900
        /*10f0*/ 	.word	0x0000006f
        /*10f4*/ 	.word	0x0002e890
        /*10f8*/ 	.short	0x010a
        /*10fa*/ 	.byte	0x3f
	.zero		1


	//   ....[73]....
        /*10fc*/ 	.word	0x00024950
        /*1100*/ 	.word	0x0000006f
        /*1104*/ 	.word	0x0002e8b0
        /*1108*/ 	.short	0x010a
        /*110a*/ 	.byte	0x3f
	.zero		1


	//   ....[74]....
        /*110c*/ 	.word	0x00024d20
        /*1110*/ 	.word	0x00000010
        /*1114*/ 	.word	0x0002e800
        /*1118*/ 	.short	0x010a
        /*111a*/ 	.byte	0x3f
	.zero		1


	//   ....[75]....
        /*111c*/ 	.word	0x00024ff0
        /*1120*/ 	.word	0x00000010
        /*1124*/ 	.word	0x0002e800
        /*1128*/ 	.short	0x010a
        /*112a*/ 	.byte	0x3f
	.zero		1


	//   ....[76]....
        /*112c*/ 	.word	0x00025040
        /*1130*/ 	.word	0x00000000
        /*1134*/ 	.word	0x0002e830
        /*1138*/ 	.short	0x010a
        /*113a*/ 	.byte	0x3f
	.zero		1


	//   ....[77]....
        /*113c*/ 	.word	0x00025090
        /*1140*/ 	.word	0x0000000d
        /*1144*/ 	.word	0x0002e830
        /*1148*/ 	.short	0x010a
        /*114a*/ 	.byte	0x3f
	.zero		1


	//   ....[78]....
        /*114c*/ 	.word	0x000250e0
        /*1150*/ 	.word	0x0000000d
        /*1154*/ 	.word	0x0002e850
        /*1158*/ 	.short	0x010a
        /*115a*/ 	.byte	0x3f
	.zero		1


	//   ....[79]....
        /*115c*/ 	.word	0x00025130
        /*1160*/ 	.word	0x0000000b
        /*1164*/ 	.word	0x0002e850
        /*1168*/ 	.short	0x010a
        /*116a*/ 	.byte	0x3f
	.zero		1


	//   ....[80]....
        /*116c*/ 	.word	0x000262c0
        /*1170*/ 	.word	0x0000000b
        /*1174*/ 	.word	0x0002e820
        /*1178*/ 	.short	0x010a
        /*117a*/ 	.byte	0x3f
	.zero		1


	//   ....[81]....
        /*117c*/ 	.word	0x00026310
        /*1180*/ 	.word	0x00000008
        /*1184*/ 	.word	0x0002e8a0
        /*1188*/ 	.short	0x010a
        /*118a*/ 	.byte	0x3f
	.zero		1


	//   ....[82]....
        /*118c*/ 	.word	0x00026360
        /*1190*/ 	.word	0x00000008
        /*1194*/ 	.word	0x0002e8c0
        /*1198*/ 	.short	0x010a
        /*119a*/ 	.byte	0x3f
	.zero		1


	//   ....[83]....
        /*119c*/ 	.word	0x000263b0
        /*11a0*/ 	.word	0x00000006
        /*11a4*/ 	.word	0x0002e8a0
        /*11a8*/ 	.short	0x010a
        /*11aa*/ 	.byte	0x3f
	.zero		1


	//   ....[84]....
        /*11ac*/ 	.word	0x00026400
        /*11b0*/ 	.word	0x00000006
        /*11b4*/ 	.word	0x0002e8c0
        /*11b8*/ 	.short	0x010a
        /*11ba*/ 	.byte	0x3f
	.zero		1


	//   ....[85]....
        /*11bc*/ 	.word	0x000265a0
        /*11c0*/ 	.word	0x00000004
        /*11c4*/ 	.word	0x0002e880
        /*11c8*/ 	.short	0x010a
        /*11ca*/ 	.byte	0x3f
	.zero		1


	//   ....[86]....
        /*11cc*/ 	.word	0x000265f0
        /*11d0*/ 	.word	0x00000004
        /*11d4*/ 	.word	0x0002e840
        /*11d8*/ 	.short	0x010a
        /*11da*/ 	.byte	0x3f
	.zero		1


	//   ....[87]....
        /*11dc*/ 	.word	0x00026670
        /*11e0*/ 	.word	0x00000004
        /*11e4*/ 	.word	0x0002e820
        /*11e8*/ 	.short	0x010a
        /*11ea*/ 	.byte	0x3f
	.zero		1


	//   ....[88]....
        /*11ec*/ 	.word	0x000266c0
        /*11f0*/ 	.word	0x00000005
        /*11f4*/ 	.word	0x0002e880
        /*11f8*/ 	.short	0x010a
        /*11fa*/ 	.byte	0x3f
	.zero		1


	//   ....[89]....
        /*11fc*/ 	.word	0x00026710
        /*1200*/ 	.word	0x00000005
        /*1204*/ 	.word	0x0002e840
        /*1208*/ 	.short	0x010a
        /*120a*/ 	.byte	0x3f
	.zero		1


	//   ....[90]....
        /*120c*/ 	.word	0x00026760
        /*1210*/ 	.word	0x00000012
        /*1214*/ 	.word	0x0002e870
        /*1218*/ 	.short	0x010a
        /*121a*/ 	.byte	0x3f
	.zero		1


	//   ....[91]....
        /*121c*/ 	.word	0x000267b0
        /*1220*/ 	.word	0x00000012
        /*1224*/ 	.word	0x0002e860
        /*1228*/ 	.short	0x010a
        /*122a*/ 	.byte	0x3f
	.zero		1


	//   ....[92]....
        /*122c*/ 	.word	0x00026800
        /*1230*/ 	.word	0x00000000
        /*1234*/ 	.word	0x0002e870
        /*1238*/ 	.short	0x010a
        /*123a*/ 	.byte	0x3f
	.zero		1


	//   ....[93]....
        /*123c*/ 	.word	0x00026850
        /*1240*/ 	.word	0x00000000
        /*1244*/ 	.word	0x0002e860
        /*1248*/ 	.short	0x010a
        /*124a*/ 	.byte	0x3f
	.zero		1


	//   ....[94]....
        /*124c*/ 	.word	0x000272b0
        /*1250*/ 	.word	0x00000000
        /*1254*/ 	.word	0x0002e820
        /*1258*/ 	.short	0x010a
        /*125a*/ 	.byte	0x3f
	.zero		1


	//   ....[95]....
        /*125c*/ 	.word	0x00027450
        /*1260*/ 	.word	0x00000006
        /*1264*/ 	.word	0x00000000
        /*1268*/ 	.short	0x010a
        /*126a*/ 	.byte	0x3f
	.zero		1


	//   ....[96]....
        /*126c*/ 	.word	0x000274a0
        /*1270*/ 	.word	0x00000007
        /*1274*/ 	.word	0x00000000
        /*1278*/ 	.short	0x010a
        /*127a*/ 	.byte	0x3f
	.zero		1


	//   ....[97]....
        /*127c*/ 	.word	0x000274f0
        /*1280*/ 	.word	0x00000004
        /*1284*/ 	.word	0x0002e860
        /*1288*/ 	.short	0x010a
        /*128a*/ 	.byte	0x3f
	.zero		1


	//   ....[98]....
        /*128c*/ 	.word	0x00027540
        /*1290*/ 	.word	0x00000003
        /*1294*/ 	.word	0x0002e860
        /*1298*/ 	.short	0x010a
        /*129a*/ 	.byte	0x3f
	.zero		1


	//   ....[99]....
        /*129c*/ 	.word	0x00027590
        /*12a0*/ 	.word	0x00000004
        /*12a4*/ 	.word	0x0002e880
        /*12a8*/ 	.short	0x010a
        /*12aa*/ 	.byte	0x3f
	.zero		1


	//----- nvinfo : EIATTR_NUM_MBARRIERS
	.align		4
.L_967:
        /*12ac*/ 	.byte	0x03, 0x38
        /*12ae*/ 	.short	0x0016


	//----- nvinfo : EIATTR_EXIT_INSTR_OFFSETS
	.align		4
        /*12b0*/ 	.byte	0x04, 0x1c
        /*12b2*/ 	.short	(.L_969 - .L_968)


	//   ....[0]....
.L_968:
        /*12b4*/ 	.word	0x00024850


	//----- nvinfo : EIATTR_MAX_THREADS
	.align		4
.L_969:
        /*12b8*/ 	.byte	0x04, 0x05
        /*12ba*/ 	.short	(.L_971 - .L_970)
.L_970:
        /*12bc*/ 	.word	0x00000180
        /*12c0*/ 	.word	0x00000001
        /*12c4*/ 	.word	0x00000001


	//----- nvinfo : EIATTR_CRS_STACK_SIZE
	.align		4
.L_971:
        /*12c8*/ 	.byte	0x04, 0x1e
        /*12ca*/ 	.short	(.L_973 - .L_972)
.L_972:
        /*12cc*/ 	.word	0x00000000


	//----- nvinfo : EIATTR_CBANK_PARAM_SIZE
	.align		4
.L_973:
        /*12d0*/ 	.byte	0x03, 0x19
        /*12d2*/ 	.short	0x0a70


	//----- nvinfo : EIATTR_PARAM_CBANK
	.align		4
        /*12d4*/ 	.byte	0x04, 0x0a
        /*12d6*/ 	.short	(.L_975 - .L_974)
	.align		4
.L_974:
        /*12d8*/ 	.word	index@(.nv.constant0._ZN7cutlass13device_kernelIN5flash11enable_sm90INS1_16FlashAttnFwdSm90INS1_25CollectiveMainloopFwdSm90ILi2EN4cute5tupleIJNS5_1CILi1EEES8_S8_EEENS6_IJNS7_ILi128EEENS7_ILi224EEESA_EEELi128ENS_12float_e4m3_tEfNS_4arch4Sm90ELb0ELb0ELb1ELb1ELb0ELb1ELb0ELb1ELb1ELb0ELb0ELb0EEENS1_21CollectiveEpilogueFwdINS6_IJSA_SA_SB_EEES9_NS_10bfloat16_tESF_Li256ELb1ELb0ELb0ELb1EEENS1_36VarlenDynamicPersistentTileSchedulerILi128ELi224ELi256ELi128ELb0ELb0ELb1ELb0ELb1ELb1EEEEEEEEEvNT_6ParamsE)
        /*12dc*/ 	.short	0x0210
        /*12de*/ 	.short	0x0a70


	//----- nvinfo : EIATTR_SW_WAR
	.align		4
.L_975:
        /*12e0*/ 	.byte	0x04, 0x36
        /*12e2*/ 	.short	(.L_977 - .L_976)
.L_976:
        /*12e4*/ 	.word	0x00000008
.L_977:


//--------------------- .nv.info._ZN7cutlass13device_kernelIN5flash11enable_sm90INS1_16FlashAttnFwdSm90INS1_25CollectiveMainloopFwdSm90ILi2EN4cute5tupleIJNS5_1CILi1EEES8_S8_EEENS6_IJNS7_ILi128EEENS7_ILi192EEESA_EEELi128ENS_12float_e4m3_tEfNS_4arch4Sm90ELb0ELb1ELb1ELb0ELb0ELb0ELb0ELb1ELb1ELb0ELb0ELb0EEENS1_21CollectiveEpilogueFwdINS6_IJSA_SA_SB_EEES9_NS_10bfloat16_tESF_Li256ELb0ELb0ELb0ELb1EEENS1_30DynamicPersistentTileSchedulerILi256ELi128ELb0ELb0ELb1EEEEEEEEEvNT_6ParamsE --------------------------
	.section	.nv.info._ZN7cutlass13device_kernelIN5flash11enable_sm90INS1_16FlashAttnFwdSm90INS1_25CollectiveMainloopFwdSm90ILi2EN4cute5tupleIJNS5_1CILi1EEES8_S8_EEENS6_IJNS7_ILi128EEENS7_ILi192EEESA_EEELi128ENS_12float_e4m3_tEfNS_4arch4Sm90ELb0ELb1ELb1ELb0ELb0ELb0ELb0ELb1ELb1ELb0ELb0ELb0EEENS1_21CollectiveEpilogueFwdINS6_IJSA_SA_SB_EEES9_NS_10bfloat16_tESF_Li256ELb0ELb0ELb0ELb1EEENS1_30DynamicPersistentTileSchedulerILi256ELi128ELb0ELb0ELb1EEEEEEEEEvNT_6ParamsE,"",@"SHT_CUDA_INFO"
	.sectionflags	@""
	.align	4


	//----- nvinfo : EIATTR_CUDA_API_VERSION
	.align		4
        /*0000*/ 	.byte	0x04, 0x37
        /*0002*/ 	.short	(.L_979 - .L_978)
.L_978:
        /*0004*/ 	.word	0x00000082


	//----- nvinfo : EIATTR_KPARAM_INFO
	.align		4
.L_979:
        /*0008*/ 	.byte	0x04, 0x17
        /*000a*/ 	.short	(.L_981 - .L_980)
.L_980:
        /*000c*/ 	.word	0x00000000
        /*0010*/ 	.short	0x0000
        /*0012*/ 	.short	0x0070
        /*0014*/ 	.byte	0x00, 0xf0, 0x01, 0x2e


	//----- nvinfo : EIATTR_SPARSE_MMA_MASK
	.align		4
.L_981:
        /*0018*/ 	.byte	0x03, 0x50
        /*001a*/ 	.short	0x0000


	//----- nvinfo : EIATTR_MAXREG_COUNT
	.align		4
        /*001c*/ 	.byte	0x03, 0x1b
        /*001e*/ 	.short	0x00a8


	//----- nvinfo : EIATTR_NUM_BARRIERS
	.align		4
        /*0020*/ 	.byte	0x02, 0x4c
        /*0022*/ 	.byte	0x10
	.zero		1


	//----- nvinfo : EIATTR_EXTERNS
	.align		4
        /*0024*/ 	.byte	0x04, 0x0f
        /*0026*/ 	.short	(.L_983 - .L_982)


	//   ....[0]....
	.align		4
.L_982:
        /*0028*/ 	.word	index@(__assertfail)


	//----- nvinfo : EIATTR_ANNOTATIONS
	.align		4
.L_983:
        /*002c*/ 	.byte	0x04, 0x55
        /*002e*/ 	.short	(.L_985 - .L_984)


	//   ....[0]....
.L_984:
        /* <DEDUP_REMOVED lines=34> */


	//----- nvinfo : EIATTR_MERCURY_ISA_VERSION
	.align		4
.L_985:
        /*0238*/ 	.byte	0x03, 0x5f
        /*023a*/ 	.short	0x0101


	//----- nvinfo : EIATTR_INT_WARP_WIDE_INSTR_OFFSETS
	.align		4
        /*023c*/ 	.byte	0x04, 0x31
        /*023e*/ 	.short	(.L_987 - .L_986)


	//   ....[0]....
.L_986:
        /*0240*/ 	.word	0x00000180


	//   ....[1]....
        /*0244*/ 	.word	0x000001c0


	//   ....[2]....
        /*0248*/ 	.word	0x00000250


	//   ....[3]....
        /*024c*/ 	.word	0x00017780


	//   ....[4]....
        /*0250*/ 	.word	0x00017810


	//   ....[5]....
        /*0254*/ 	.word	0x00017f00


	//   ....[6]....
        /*0258*/ 	.word	0x00019790


	//   ....[7]....
        /*025c*/ 	.word	0x00019820


	//----- nvinfo : EIATTR_COOP_GROUP_MASK_REGIDS
	.align		4
.L_987:
        /*0260*/ 	.byte	0x04, 0x29
        /*0262*/ 	.short	(.L_989 - .L_988)


	//   ....[0]....
.L_988:
        /*0264*/ 	.word	0xffffffff


	//   ....[1]....
        /*0268*/ 	.word	0xffffffff


	//   ....[2]....
        /*026c*/ 	.word	0xffffffff


	//   ....[3]....
        /*0270*/ 	.word	0xffffffff


	//   ....[4]....
        /*0274*/ 	.word	0xffffffff


	//   ....[5]....
        /*0278*/ 	.word	0xffffffff


	//   ....[6]....
        /*027c*/ 	.word	0xffffffff


	//   ....[7]....
        /*0280*/ 	.word	0xffffffff


	//   ....[8]....
        /*0284*/ 	.word	0xffffffff


	//   ....[9]....
        /*0288*/ 	.word	0xffffffff


	//   ....[10]....
        /*028c*/ 	.word	0xffffffff


	//   ....[11]....
        /*0290*/ 	.word	0xffffffff


	//   ....[12]....
        /*0294*/ 	.word	0xffffffff


	//   ....[13]....
        /*0298*/ 	.word	0xffffffff


	//   ....[14]....
        /*029c*/ 	.word	0xffffffff


	//   ....[15]....
        /*02a0*/ 	.word	0xffffffff


	//   ....[16]....
        /*02a4*/ 	.word	0xffffffff


	//   ....[17]....
        /*02a8*/ 	.word	0xffffffff


	//   ....[18]....
        /*02ac*/ 	.word	0xffffffff


	//   ....[19]....
        /*02b0*/ 	.word	0xffffffff


	//   ....[20]....
        /*02b4*/ 	.word	0xffffffff


	//   ....[21]....
        /*02b8*/ 	.word	0xffffffff


	//   ....[22]....
        /*02bc*/ 	.word	0xffffffff


	//   ....[23]....
        /*02c0*/ 	.word	0xffffffff


	//   ....[24]....
        /*02c4*/ 	.word	0xffffffff


	//   ....[25]....
        /*02c8*/ 	.word	0xffffffff


	//   ....[26]....
        /*02cc*/ 	.word	0xffffffff


	//   ....[27]....
        /*02d0*/ 	.word	0xffffffff


	//   ....[28]....
        /*02d4*/ 	.word	0xffffffff


	//   ....[29]....
        /*02d8*/ 	.word	0xffffffff


	//   ....[30]....
        /*02dc*/ 	.word	0xffffffff


	//   ....[31]....
        /*02e0*/ 	.word	0xffffffff


	//   ....[32]....
        /*02e4*/ 	.word	0xffffffff


	//   ....[33]....
        /*02e8*/ 	.word	0xffffffff


	//   ....[34]....
        /*02ec*/ 	.word	0xffffffff


	//   ....[35]....
        /*02f0*/ 	.word	0xffffffff


	//   ....[36]....
        /*02f4*/ 	.word	0xffffffff


	//   ....[37]....
        /*02f8*/ 	.word	0xffffffff


	//   ....[38]....
        /*02fc*/ 	.word	0xffffffff


	//   ....[39]....
        /*0300*/ 	.word	0xffffffff


	//   ....[40]....
        /*0304*/ 	.word	0xffffffff


	//   ....[41]....
        /*0308*/ 	.word	0xffffffff


	//   ....[42]....
        /*030c*/ 	.word	0xffffffff


	//   ....[43]....
        /*0310*/ 	.word	0xffffffff


	//   ....[44]....
        /*0314*/ 	.word	0xffffffff


	//   ....[45]....
        /*0318*/ 	.word	0xffffffff


	//   ....[46]....
        /*031c*/ 	.word	0xffffffff


	//   ....[47]....
        /*0320*/ 	.word	0xffffffff


	//   ....[48]....
        /*0324*/ 	.word	0xffffffff


	//   ....[49]....
        /*0328*/ 	.word	0xffffffff


	//   ....[50]....
        /*032c*/ 	.word	0xffffffff


	//   ....[51]....
        /*0330*/ 	.word	0xffffffff


	//   ....[52]....
        /*0334*/ 	.word	0xffffffff


	//   ....[53]....
        /*0338*/ 	.word	0xffffffff


	//   ....[54]....
        /*033c*/ 	.word	0xffffffff


	//   ....[55]....
        /*0340*/ 	.word	0xffffffff


	//   ....[56]....
        /*0344*/ 	.word	0xffffffff


	//   ....[57]....
        /*0348*/ 	.word	0xffffffff


	//   ....[58]....
        /*034c*/ 	.word	0xffffffff


	//   ....[59]....
        /*0350*/ 	.word	0xffffffff


	//   ....[60]....
        /*0354*/ 	.word	0xffffffff


	//   ....[61]....
        /*0358*/ 	.word	0xffffffff


	//   ....[62]....
        /*035c*/ 	.word	0xffffffff


	//   ....[63]....
        /*0360*/ 	.word	0xffffffff


	//   ....[64]....
        /*0364*/ 	.word	0xffffffff


	//   ....[65]....
        /*0368*/ 	.word	0x0500000f


	//   ....[66]....
        /*036c*/ 	.word	0x0500000f


	//----- nvinfo : EIATTR_COOP_GROUP_INSTR_OFFSETS
	.align		4
.L_989:
        /*0370*/ 	.byte	0x04, 0x28
        /*0372*/ 	.short	(.L_991 - .L_990)


	//   ....[0]....
.L_990:
        /*0374*/ 	.word	0x00000060


	//   ....[1]....
        /*0378*/ 	.word	0x00000190


	//   ....[2]....
        /*037c*/ 	.word	0x00000230


	//   ....[3]....
        /*0380*/ 	.word	0x000003c0


	//   ....[4]....
        /*0384*/ 	.word	0x00000520


	//   ....[5]....
        /*0388*/ 	.word	0x00000640


	//   ....[6]....
        /*038c*/ 	.word	0x000007a0


	//   ....[7]....
        /*0390*/ 	.word	0x00001760


	//   ....[8]....
        /*0394*/ 	.word	0x00004790


	//   ....[9]....
        /*0398*/ 	.word	0x00004880


	//   ....[10]....
        /*039c*/ 	.word	0x00005560


	//   ....[11]....
        /*03a0*/ 	.word	0x000055c0


	//   ....[12]....
        /*03a4*/ 	.word	0x00009a10


	//   ....[13]....
        /*03a8*/ 	.word	0x00009ac0


	//   ....[14]....
        /*03ac*/ 	.word	0x0000a6f0


	//   ....[15]....
        /*03b0*/ 	.word	0x0000a760


	//   ....[16]....
        /*03b4*/ 	.word	0x0000d790


	//   ....[17]....
        /*03b8*/ 	.word	0x0000d7b0


	//   ....[18]....
        /*03bc*/ 	.word	0x0000d7d0


	//   ....[19]....
        /*03c0*/ 	.word	0x0000d800


	//   ....[20]....
        /*03c4*/ 	.word	0x00012320


	//   ....[21]....
        /*03c8*/ 	.word	0x00012440


	//   ....[22]....
        /*03cc*/ 	.word	0x00013160


	//   ....[23]....
        /*03d0*/ 	.word	0x000131d0


	//   ....[24]....
        /*03d4*/ 	.word	0x00014bc0


	//   ....[25]....
        /*03d8*/ 	.word	0x00014bd0


	//   ....[26]....
        /*03dc*/ 	.word	0x00014c50


	//   ....[27]....
        /*03e0*/ 	.word	0x00014c60


	//   ....[28]....
        /*03e4*/ 	.word	0x00015c80


	//   ....[29]....
        /*03e8*/ 	.word	0x00015c90


	//   ....[30]....
        /*03ec*/ 	.word	0x00015ca0


	//   ....[31]....
        /*03f0*/ 	.word	0x00015cb0


	//   ....[32]....
        /*03f4*/ 	.word	0x00015cc0


	//   ....[33]....
        /*03f8*/ 	.word	0x00015cd0


	//   ....[34]....
        /*03fc*/ 	.word	0x00015ce0


	//   ....[35]....
        /*0400*/ 	.word	0x00015cf0


	//   ....[36]....
        /*0404*/ 	.word	0x00015d20


	//   ....[37]....
        /*0408*/ 	.word	0x00015d30


	//   ....[38]....
        /*040c*/ 	.word	0x00015d60


	//   ....[39]....
        /*0410*/ 	.word	0x00015d70


	//   ....[40]....
        /*0414*/ 	.word	0x00015da0


	//   ....[41]....
        /*0418*/ 	.word	0x00015db0


	//   ....[42]....
        /*041c*/ 	.word	0x00015de0


	//   ....[43]....
        /*0420*/ 	.word	0x00015df0


	//   ....[44]....
        /*0424*/ 	.word	0x00015e20


	//   ....[45]....
        /*0428*/ 	.word	0x00015e30


	//   ....[46]....
        /*042c*/ 	.word	0x00015e90


	//   ....[47]....
        /*0430*/ 	.word	0x00015ea0


	//   ....[48]....
        /*0434*/ 	.word	0x00015eb0


	//   ....[49]....
        /*0438*/ 	.word	0x00015ec0


	//   ....[50]....
        /*043c*/ 	.word	0x00015ef0


	//   ....[51]....
        /*0440*/ 	.word	0x00015f20


	//   ....[52]....
        /*0444*/ 	.word	0x00015f30


	//   ....[53]....
        /*0448*/ 	.word	0x00015f40


	//   ....[54]....
        /*044c*/ 	.word	0x00015f50


	//   ....[55]....
        /*0450*/ 	.word	0x00015f60


	//   ....[56]....
        /*0454*/ 	.word	0x00015f90


	//   ....[57]....
        /*0458*/ 	.word	0x00015fc0


	//   ....[58]....
        /*045c*/ 	.word	0x00015ff0


	//   ....[59]....
        /*0460*/ 	.word	0x00016000


	//   ....[60]....
        /*0464*/ 	.word	0x000161b0


	//   ....[61]....
        /*0468*/ 	.word	0x00016ce0


	//   ....[62]....
        /*046c*/ 	.word	0x00017fa0


	//   ....[63]....
        /*0470*/ 	.word	0x0001a1b0


	//   ....[64]....
        /*0474*/ 	.word	0x0001a350


	//   ....[65]....
        /*0478*/ 	.word	0x0001aa10


	//   ....[66]....
        /*047c*/ 	.word	0x0001ae80


	//----- nvinfo : EIATTR_REG_RECONFIG
	.align		4
.L_991:
        /*0480*/ 	.byte	0x01, 0x54
	.zero		2


	//----- nvinfo : EIATTR_SYSCALL_OFFSETS
	.align		4
        /*0484*/ 	.byte	0x04, 0x46
        /*0486*/ 	.short	(.L_993 - .L_992)


	//   ....[0]....
.L_992:
        /*0488*/ 	.word	0x000018e0


	//   ....[1]....
        /*048c*/ 	.word	0x000179b0


	//   ....[2]....
        /*0490*/ 	.word	0x00017b10


	//   ....[3]....
        /*0494*/ 	.word	0x00017c50


	//   ....[4]....
        /*0498*/ 	.word	0x00017d70


	//----- nvinfo : EIATTR_MBARRIER_INSTR_OFFSETS
	.align		4
.L_993:
        /*049c*/ 	.byte	0x04, 0x39
        /*049e*/ 	.short	(.L_995 - .L_994)


	//   ....[0]....
.L_994:
        /*04a0*/ 	.word	0x00000270
        /*04a4*/ 	.word	0x000000ff
        /*04a8*/ 	.word	0x00028800
        /*04ac*/ 	.short	0x0100
        /*04ae*/ 	.byte	0x06
	.zero		1


	//   ....[1]....
        /*04b0*/ 	.word	0x00000280
        /*04b4*/ 	.word	0x000000ff
        /*04b8*/ 	.word	0x00028820
        /*04bc*/ 	.short	0x0100
        /*04be*/ 	.byte	0x06
	.zero		1


	//   ....[2]....
        /*04c0*/ 	.word	0x00000370
        /*04c4*/ 	.word	0x000000ff
        /*04c8*/ 	.word	0x00028830
        /*04cc*/ 	.short	0x0100
        /*04ce*/ 	.byte	0x08
	.zero		1


	//   ....[3]....
        /*04d0*/ 	.word	0x00000380
        /*04d4*/ 	.word	0x000000ff
        /*04d8*/ 	.word	0x00028840
        /*04dc*/ 	.short	0x0100
        /*04de*/ 	.byte	0x08
	.zero		1


	//   ....[4]....
        /*04e0*/ 	.word	0x00000390
        /*04e4*/ 	.word	0x000000ff
        /*04e8*/ 	.word	0x00028838
        /*04ec*/ 	.short	0x0100
        /*04ee*/ 	.byte	0x08
	.zero		1


	//   ....[5]....
        /*04f0*/ 	.word	0x000003a0
        /*04f4*/ 	.word	0x000000ff
        /*04f8*/ 	.word	0x00028848
        /*04fc*/ 	.short	0x0100
        /*04fe*/ 	.byte	0x08
	.zero		1


	//   ....[6]....
        /*0500*/ 	.word	0x000004d0
        /*0504*/ 	.word	0x000000ff
        /*0508*/ 	.word	0x00028850
        /*050c*/ 	.short	0x0100
        /*050e*/ 	.byte	0x08
	.zero		1


	//   ....[7]....
        /*0510*/ 	.word	0x000004e0
        /*0514*/ 	.word	0x000000ff
        /*0518*/ 	.word	0x00028860
        /*051c*/ 	.short	0x0100
        /*051e*/ 	.byte	0x08
	.zero		1


	//   ....[8]....
        /*0520*/ 	.word	0x000004f0
        /*0524*/ 	.word	0x000000ff
        /*0528*/ 	.word	0x00028858
        /*052c*/ 	.short	0x0100
        /*052e*/ 	.byte	0x08
	.zero		1


	//   ....[9]....
        /*0530*/ 	.word	0x00000500
        /*0534*/ 	.word	0x000000ff
        /*0538*/ 	.word	0x00028868
        /*053c*/ 	.short	0x0100
        /*053e*/ 	.byte	0x08
	.zero		1


	//   ....[10]....
        /*0540*/ 	.word	0x000005f0
        /*0544*/ 	.word	0x000000ff
        /*0548*/ 	.word	0x00028870
        /*054c*/ 	.short	0x0100
        /*054e*/ 	.byte	0x06
	.zero		1


	//   ....[11]....
        /*0550*/ 	.word	0x00000600
        /*0554*/ 	.word	0x000000ff
        /*0558*/ 	.word	0x00028880
        /*055c*/ 	.short	0x0100
        /*055e*/ 	.byte	0x06
	.zero		1


	//   ....[12]....
        /*0560*/ 	.word	0x00000610
        /*0564*/ 	.word	0x000000ff
        /*0568*/ 	.word	0x00028878
        /*056c*/ 	.short	0x0100
        /*056e*/ 	.byte	0x06
	.zero		1


	//   ....[13]....
        /*0570*/ 	.word	0x00000620
        /*0574*/ 	.word	0x000000ff
        /*0578*/ 	.word	0x00028888
        /*057c*/ 	.short	0x0100
        /*057e*/ 	.byte	0x06
	.zero		1


	//   ....[14]....
        /*0580*/ 	.word	0x00000750
        /*0584*/ 	.word	0x000000ff
        /*0588*/ 	.word	0x00028890
        /*058c*/ 	.short	0x0100
        /*058e*/ 	.byte	0x08
	.zero		1


	//   ....[15]....
        /*0590*/ 	.word	0x00000760
        /*0594*/ 	.word	0x000000ff
        /*0598*/ 	.word	0x000288a0
        /*059c*/ 	.short	0x0100
        /*059e*/ 	.byte	0x08
	.zero		1


	//   ....[16]....
        /*05a0*/ 	.word	0x00000770
        /*05a4*/ 	.word	0x000000ff
        /*05a8*/ 	.word	0x00028898
        /*05ac*/ 	.short	0x0100
        /*05ae*/ 	.byte	0x08
	.zero		1


	//   ....[17]....
        /*05b0*/ 	.word	0x00000780
        /*05b4*/ 	.word	0x000000ff
        /*05b8*/ 	.word	0x000288a8
        /*05bc*/ 	.short	0x0100
        /*05be*/ 	.byte	0x08
	.zero		1


	//   ....[18]....
        /*05c0*/ 	.word	0x000008b0
        /*05c4*/ 	.word	0x000000ff
        /*05c8*/ 	.word	0x000288b0
        /*05cc*/ 	.short	0x0100
        /*05ce*/ 	.byte	0x08
	.zero		1


	//   ....[19]....
        /*05d0*/ 	.word	0x000008c0
        /*05d4*/ 	.word	0x000000ff
        /*05d8*/ 	.word	0x000288c0
        /*05dc*/ 	.short	0x0100
        /*05de*/ 	.byte	0x08
	.zero		1


	//   ....[20]....
        /*05e0*/ 	.word	0x000008d0
        /*05e4*/ 	.word	0x000000ff
        /*05e8*/ 	.word	0x000288b8
        /*05ec*/ 	.short	0x0100
        /*05ee*/ 	.byte	0x08
	.zero		1


	//   ....[21]....
        /*05f0*/ 	.word	0x000008e0
        /*05f4*/ 	.word	0x000000ff
        /*05f8*/ 	.word	0x000288c8
        /*05fc*/ 	.short	0x0100
        /*05fe*/ 	.byte	0x08
	.zero		1


	//   ....[22]....
        /*0600*/ 	.word	0x00001bc0
        /*0604*/ 	.word	0x000000ff
        /*0608*/ 	.word	0x00028800
        /*060c*/ 	.short	0x010a
        /*060e*/ 	.byte	0x27
	.zero		1


	//   ....[23]....
        /*0610*/ 	.word	0x00001c50
        /*0614*/ 	.word	0x00000004
        /*0618*/ 	.word	0x00028830
        /*061c*/ 	.short	0x010a
        /*061e*/ 	.byte	0x3f
	.zero		1


	//   ....[24]....
        /*0620*/ 	.word	0x00001cd0
        /*0624*/ 	.word	0x00000004
        /*0628*/ 	.word	0x00028830
        /*062c*/ 	.short	0x010a
        /*062e*/ 	.byte	0x3f
	.zero		1


	//   ....[25]....
        /*0630*/ 	.word	0x000025d0
        /*0634*/ 	.word	0x00000004
        /*0638*/ 	.word	0x00000000
        /*063c*/ 	.short	0x0101
        /*063e*/ 	.byte	0x3f
	.zero		1


	//   ....[26]....
        /*0640*/ 	.word	0x00006a40
        /*0644*/ 	.word	0x000000ff
        /*0648*/ 	.word	0x00028830
        /*064c*/ 	.short	0x010a
        /*064e*/ 	.byte	0x06
	.zero		1


	//   ....[27]....
        /*0650*/ 	.word	0x00006a80
        /*0654*/ 	.word	0x000000ff
        /*0658*/ 	.word	0x00028830
        /*065c*/ 	.short	0x010a
        /*065e*/ 	.byte	0x06
	.zero		1


	//   ....[28]....
        /*0660*/ 	.word	0x00006c70
        /*0664*/ 	.word	0x000000ff
        /*0668*/ 	.word	0x00028850
        /*066c*/ 	.short	0x010a
        /*066e*/ 	.byte	0x06
	.zero		1


	//   ....[29]....
        /*0670*/ 	.word	0x00006cb0
        /*0674*/ 	.word	0x000000ff
        /*0678*/ 	.word	0x00028850
        /*067c*/ 	.short	0x010a
        /*067e*/ 	.byte	0x06
	.zero		1


	//   ....[30]....
        /*0680*/ 	.word	0x00007bd0
        /*0684*/ 	.word	0x0000002d
        /*0688*/ 	.word	0x00000000
        /*068c*/ 	.short	0x0101
        /*068e*/ 	.byte	0x3f
	.zero		1


	//   ....[31]....
        /*0690*/ 	.word	0x0000b710
        /*0694*/ 	.word	0x000000ff
        /*0698*/ 	.word	0x00000000
        /*069c*/ 	.short	0x0101
        /*069e*/ 	.byte	0x06
	.zero		1


	//   ....[32]....
        /*06a0*/ 	.word	0x0000c0b0
        /*06a4*/ 	.word	0x000000ff
        /*06a8*/ 	.word	0x00028830
        /*06ac*/ 	.short	0x010a
        /*06ae*/ 	.byte	0x06
	.zero		1


	//   ....[33]....
        /*06b0*/ 	.word	0x0000c0f0
        /*06b4*/ 	.word	0x000000ff
        /*06b8*/ 	.word	0x00028830
        /*06bc*/ 	.short	0x010a
        /*06be*/ 	.byte	0x06
	.zero		1


	//   ....[34]....
        /*06c0*/ 	.word	0x0000c310
        /*06c4*/ 	.word	0x000000ff
        /*06c8*/ 	.word	0x00028850
        /*06cc*/ 	.short	0x010a
        /*06ce*/ 	.byte	0x06
	.zero		1


	//   ....[35]....
        /*06d0*/ 	.word	0x0000c350
        /*06d4*/ 	.word	0x000000ff
        /*06d8*/ 	.word	0x00028850
        /*06dc*/ 	.short	0x010a
        /*06de*/ 	.byte	0x06
	.zero		1


	//   ....[36]....
        /*06e0*/ 	.word	0x0000e980
        /*06e4*/ 	.word	0x00000006
        /*06e8*/ 	.word	0x00000000
        /*06ec*/ 	.short	0x0101
        /*06ee*/ 	.byte	0x3f
	.zero		1


	//   ....[37]....
        /*06f0*/ 	.word	0x0000ec90
        /*06f4*/ 	.word	0x000000ff
        /*06f8*/ 	.word	0x00000000
        /*06fc*/ 	.short	0x0101
        /*06fe*/ 	.byte	0x06
	.zero		1


	//   ....[38]....
        /*0700*/ 	.word	0x0000f480
        /*0704*/ 	.word	0x000000ff
        /*0708*/ 	.word	0x00028830
        /*070c*/ 	.short	0x010a
        /*070e*/ 	.byte	0x06
	.zero		1


	//   ....[39]....
        /*0710*/ 	.word	0x0000f4c0
        /*0714*/ 	.word	0x000000ff
        /*0718*/ 	.word	0x00028830
        /*071c*/ 	.short	0x010a
        /*071e*/ 	.byte	0x06
	.zero		1


	//   ....[40]....
        /*0720*/ 	.word	0x0000f6e0
        /*0724*/ 	.word	0x000000ff
        /*0728*/ 	.word	0x00028850
        /*072c*/ 	.short	0x010a
        /*072e*/ 	.byte	0x06
	.zero		1


	//   ....[41]....
        /*0730*/ 	.word	0x0000f720
        /*0734*/ 	.word	0x000000ff
        /*0738*/ 	.word	0x00028850
        /*073c*/ 	.short	0x010a
        /*073e*/ 	.byte	0x06
	.zero		1


	//   ....[42]....
        /*0740*/ 	.word	0x00010680
        /*0744*/ 	.word	0x0000002c
        /*0748*/ 	.word	0x00000000
        /*074c*/ 	.short	0x0101
        /*074e*/ 	.byte	0x3f
	.zero		1


	//   ....[43]....
        /*0750*/ 	.word	0x00014180
        /*0754*/ 	.word	0x000000ff
        /*0758*/ 	.word	0x00000000
        /*075c*/ 	.short	0x0101
        /*075e*/ 	.byte	0x06
	.zero		1


	//   ....[44]....
        /*0760*/ 	.word	0x00014870
        /*0764*/ 	.word	0x000000ff
        /*0768*/ 	.word	0x00028850
        /*076c*/ 	.short	0x010a
        /*076e*/ 	.byte	0x05
	.zero		1


	//   ....[45]....
        /*0770*/ 	.word	0x000148b0
        /*0774*/ 	.word	0x000000ff
        /*0778*/ 	.word	0x00028850
        /*077c*/ 	.short	0x010a
        /*077e*/ 	.byte	0x05
	.zero		1


	//   ....[46]....
        /*0780*/ 	.word	0x00014f20
        /*0784*/ 	.word	0x000000ff
        /*0788*/ 	.word	0x00000000
        /*078c*/ 	.short	0x0101
        /*078e*/ 	.byte	0x04
	.zero		1


	//   ....[47]....
        /*0790*/ 	.word	0x00016340
        /*0794*/ 	.word	0x000000ff
        /*0798*/ 	.word	0x00000000
        /*079c*/ 	.short	0x0101
        /*079e*/ 	.byte	0x05
	.zero		1


	//   ....[48]....
        /*07a0*/ 	.word	0x000181c0
        /*07a4*/ 	.word	0x00000004
        /*07a8*/ 	.word	0x00028880
        /*07ac*/ 	.short	0x010a
        /*07ae*/ 	.byte	0x3f
	.zero		1


	//   ....[49]....
        /*07b0*/ 	.word	0x00018380
        /*07b4*/ 	.word	0x00000004
        /*07b8*/ 	.word	0x00028840
        /*07bc*/ 	.short	0x010a
        /*07be*/ 	.byte	0x3f
	.zero		1


	//   ....[50]....
        /*07c0*/ 	.word	0x000186a0
        /*07c4*/ 	.word	0x000000ff
        /*07c8*/ 	.word	0x00028820
        /*07cc*/ 	.short	0x010a
        /*07ce*/ 	.byte	0x28
	.zero		1


	//   ....[51]....
        /*07d0*/ 	.word	0x00018970
        /*07d4*/ 	.word	0x00000004
        /*07d8*/ 	.word	0x00028880
        /*07dc*/ 	.short	0x010a
        /*07de*/ 	.byte	0x3f
	.zero		1


	//   ....[52]....
        /*07e0*/ 	.word	0x00018be0
        /*07e4*/ 	.word	0x00000004
        /*07e8*/ 	.word	0x00028840
        /*07ec*/ 	.short	0x010a
        /*07ee*/ 	.byte	0x3f
	.zero		1


	//   ....[53]....
        /*07f0*/ 	.word	0x00018eb0
        /*07f4*/ 	.word	0x00000014
        /*07f8*/ 	.word	0x00028870
        /*07fc*/ 	.short	0x010a
        /*07fe*/ 	.byte	0x3f
	.zero		1


	//   ....[54]....
        /*0800*/ 	.word	0x00018f30
        /*0804*/ 	.word	0x00000014
        /*0808*/ 	.word	0x00028860
        /*080c*/ 	.short	0x010a
        /*080e*/ 	.byte	0x3f
	.zero		1


	//   ....[55]....
        /*0810*/ 	.word	0x000196a0
        /*0814*/ 	.word	0x00000014
        /*0818*/ 	.word	0x00028850
        /*081c*/ 	.short	0x0101
        /*081e*/ 	.byte	0x3f
	.zero		1


	//   ....[56]....
        /*0820*/ 	.word	0x00019700
        /*0824*/ 	.word	0x00000014
        /*0828*/ 	.word	0x00000000
        /*082c*/ 	.short	0x0101
        /*082e*/ 	.byte	0x3f
	.zero		1


	//   ....[57]....
        /*0830*/ 	.word	0x00019900
        /*0834*/ 	.word	0x00000012
        /*0838*/ 	.word	0x00028870
        /*083c*/ 	.short	0x010a
        /*083e*/ 	.byte	0x3f
	.zero		1


	//   ....[58]....
        /*0840*/ 	.word	0x00019970
        /*0844*/ 	.word	0x00000012
        /*0848*/ 	.word	0x00028860
        /*084c*/ 	.short	0x010a
        /*084e*/ 	.byte	0x3f
	.zero		1


	//   ....[59]....
        /*0850*/ 	.word	0x00019fc0
        /*0854*/ 	.word	0x00000012
        /*0858*/ 	.word	0x00028850
        /*085c*/ 	.short	0x0101
        /*085e*/ 	.byte	0x3f
	.zero		1


	//   ....[60]....
        /*0860*/ 	.word	0x0001a000
        /*0864*/ 	.word	0x00000000
        /*0868*/ 	.word	0x00000000
        /*086c*/ 	.short	0x0101
        /*086e*/ 	.byte	0x3f
	.zero		1


	//   ....[61]....
        /*0870*/ 	.word	0x0001a2d0
        /*0874*/ 	.word	0x00000000
        /*0878*/ 	.word	0x00028820
        /*087c*/ 	.short	0x010a
        /*087e*/ 	.byte	0x3f
	.zero		1


	//   ....[62]....
        /*0880*/ 	.word	0x0001a490
        /*0884*/ 	.word	0x00000006
        /*0888*/ 	.word	0x00000000
        /*088c*/ 	.short	0x010a
        /*088e*/ 	.byte	0x3f
	.zero		1


	//   ....[63]....
        /*0890*/ 	.word	0x0001a500
        /*0894*/ 	.word	0x00000007
        /*0898*/ 	.word	0x00000000
        /*089c*/ 	.short	0x010a
        /*089e*/ 	.byte	0x3f
	.zero		1


	//   ....[64]....
        /*08a0*/ 	.word	0x0001a560
        /*08a4*/ 	.word	0x00000004
        /*08a8*/ 	.word	0x00028860
        /*08ac*/ 	.short	0x010a
        /*08ae*/ 	.byte	0x3f
	.zero		1


	//   ....[65]....
        /*08b0*/ 	.word	0x0001a5b0
        /*08b4*/ 	.word	0x00000003
        /*08b8*/ 	.word	0x00028860
        /*08bc*/ 	.short	0x010a
        /*08be*/ 	.byte	0x3f
	.zero		1


	//   ....[66]....
        /*08c0*/ 	.word	0x0001a5f0
        /*08c4*/ 	.word	0x00000004
        /*08c8*/ 	.word	0x00028880
        /*08cc*/ 	.short	0x010a
        /*08ce*/ 	.byte	0x3f
	.zero		1


	//   ....[67]....
        /*08d0*/ 	.word	0x0001a610
        /*08d4*/ 	.word	0x00000003
        /*08d8*/ 	.word	0x00028880
        /*08dc*/ 	.short	0x010a
        /*08de*/ 	.byte	0x3f
	.zero		1


	//   ....[68]....
        /*08e0*/ 	.word	0x0001a680
        /*08e4*/ 	.word	0x00000003
        /*08e8*/ 	.word	0x00028800
        /*08ec*/ 	.short	0x010a
        /*08ee*/ 	.byte	0x3f
	.zero		1


	//   ....[69]....
        /*08f0*/ 	.word	0x0001a6d0
        /*08f4*/ 	.word	0x00000004
        /*08f8*/ 	.word	0x00028830
        /*08fc*/ 	.short	0x010a
        /*08fe*/ 	.byte	0x3f
	.zero		1


	//   ....[70]....
        /*0900*/ 	.word	0x0001a730
        /*0904*/ 	.word	0x0000000e
        /*0908*/ 	.word	0x00028830
        /*090c*/ 	.short	0x010a
        /*090e*/ 	.byte	0x3f
	.zero		1


	//   ....[71]....
        /*0910*/ 	.word	0x0001a790
        /*0914*/ 	.word	0x0000000e
        /*0918*/ 	.word	0x00028850
        /*091c*/ 	.short	0x010a
        /*091e*/ 	.byte	0x3f
	.zero		1


	//   ....[72]....
        /*0920*/ 	.word	0x0001a7f0
        /*0924*/ 	.word	0x0000000a
        /*0928*/ 	.word	0x00028830
        /*092c*/ 	.short	0x010a
        /*092e*/ 	.byte	0x3f
	.zero		1


	//   ....[73]....
        /*0930*/ 	.word	0x0001a850
        /*0934*/ 	.word	0x0000000a
        /*0938*/ 	.word	0x00028850
        /*093c*/ 	.short	0x010a
        /*093e*/ 	.byte	0x3f
	.zero		1


	//   ....[74]....
        /*0940*/ 	.word	0x0001a8b0
        /*0944*/ 	.word	0x0000000a
        /*0948*/ 	.word	0x00028830
        /*094c*/ 	.short	0x010a
        /*094e*/ 	.byte	0x3f
	.zero		1


	//   ....[75]....
        /*0950*/ 	.word	0x0001a910
        /*0954*/ 	.word	0x0000000a
        /*0958*/ 	.word	0x00028850
        /*095c*/ 	.short	0x010a
        /*095e*/ 	.byte	0x3f
	.zero		1


	//   ....[76]....
        /*0960*/ 	.word	0x0001a970
        /*0964*/ 	.word	0x00000003
        /*0968*/ 	.word	0x00028850
        /*096c*/ 	.short	0x010a
        /*096e*/ 	.byte	0x3f
	.zero		1


	//   ....[77]....
        /*0970*/ 	.word	0x0001aac0
        /*0974*/ 	.word	0x00000004
        /*0978*/ 	.word	0x00028880
        /*097c*/ 	.short	0x010a
        /*097e*/ 	.byte	0x3f
	.zero		1


	//   ....[78]....
        /*0980*/ 	.word	0x0001ab10
        /*0984*/ 	.word	0x00000004
        /*0988*/ 	.word	0x00028840
        /*098c*/ 	.short	0x010a
        /*098e*/ 	.byte	0x3f
	.zero		1


	//   ....[79]....
        /*0990*/ 	.word	0x0001ab70
        /*0994*/ 	.word	0x00000003
        /*0998*/ 	.word	0x00028820
        /*099c*/ 	.short	0x010a
        /*099e*/ 	.byte	0x3f
	.zero		1


	//   ....[80]....
        /*09a0*/ 	.word	0x0001abc0
        /*09a4*/ 	.word	0x00000004
        /*09a8*/ 	.word	0x00028880
        /*09ac*/ 	.short	0x010a
        /*09ae*/ 	.byte	0x3f
	.zero		1


	//   ....[81]....
        /*09b0*/ 	.word	0x0001ac10
        /*09b4*/ 	.word	0x00000004
        /*09b8*/ 	.word	0x00028840
        /*09bc*/ 	.short	0x010a
        /*09be*/ 	.byte	0x3f
	.zero		1


	//   ....[82]....
        /*09c0*/ 	.word	0x0001ac60
        /*09c4*/ 	.word	0x00000014
        /*09c8*/ 	.word	0x00028870
        /*09cc*/ 	.short	0x010a
        /*09ce*/ 	.byte	0x3f
	.zero		1


	//   ....[83]....
        /*09d0*/ 	.word	0x0001acb0
        /*09d4*/ 	.word	0x00000014
        /*09d8*/ 	.word	0x00028860
        /*09dc*/ 	.short	0x010a
        /*09de*/ 	.byte	0x3f
	.zero		1


	//   ....[84]....
        /*09e0*/ 	.word	0x0001ad00
        /*09e4*/ 	.word	0x00000012
        /*09e8*/ 	.word	0x00028870
        /*09ec*/ 	.short	0x010a
        /*09ee*/ 	.byte	0x3f
	.zero		1


	//   ....[85]....
        /*09f0*/ 	.word	0x0001ad50
        /*09f4*/ 	.word	0x00000012
        /*09f8*/ 	.word	0x00028860
        /*09fc*/ 	.short	0x010a
        /*09fe*/ 	.byte	0x3f
	.zero		1


	//   ....[86]....
        /*0a00*/ 	.word	0x0001ada0
        /*0a04*/ 	.word	0x00000000
        /*0a08*/ 	.word	0x00028820
        /*0a0c*/ 	.short	0x010a
        /*0a0e*/ 	.byte	0x3f
	.zero		1


	//   ....[87]....
        /*0a10*/ 	.word	0x0001af40
        /*0a14*/ 	.word	0x00000006
        /*0a18*/ 	.word	0x00000000
        /*0a1c*/ 	.short	0x010a
        /*0a1e*/ 	.byte	0x3f
	.zero		1


	//   ....[88]....
        /*0a20*/ 	.word	0x0001af90
        /*0a24*/ 	.word	0x00000007
        /*0a28*/ 	.word	0x00000000
        /*0a2c*/ 	.short	0x010a
        /*0a2e*/ 	.byte	0x3f
	.zero		1


	//   ....[89]....
        /*0a30*/ 	.word	0x0001afe0
        /*0a34*/ 	.word	0x00000004
        /*0a38*/ 	.word	0x00028860
        /*0a3c*/ 	.short	0x010a
        /*0a3e*/ 	.byte	0x3f
	.zero		1


	//   ....[90]....
        /*0a40*/ 	.word	0x0001b030
        /*0a44*/ 	.word	0x00000003
        /*0a48*/ 	.word	0x00028860
        /*0a4c*/ 	.short	0x010a
        /*0a4e*/ 	.byte	0x3f
	.zero		1


	//   ....[91]....
        /*0a50*/ 	.word	0x0001b080
        /*0a54*/ 	.word	0x00000004
        /*0a58*/ 	.word	0x00028880
        /*0a5c*/ 	.short	0x010a
        /*0a5e*/ 	.byte	0x3f
	.zero		1


	//----- nvinfo : EIATTR_NUM_MBARRIERS
	.align		4
.L_995:
        /*0a60*/ 	.byte	0x03, 0x38
        /*0a62*/ 	.short	0x0016


	//----- nvinfo : EIATTR_EXIT_INSTR_OFFSETS
	.align		4
        /*0a64*/ 	.byte	0x04, 0x1c
        /*0a66*/ 	.short	(.L_997 - .L_996)


	//   ....[0]....
.L_996:
        /*0a68*/ 	.word	0x00000a50


	//   ....[1]....
        /*0a6c*/ 	.word	0x00016c70


	//   ....[2]....
        /*0a70*/ 	.word	0x0001a660


	//----- nvinfo : EIATTR_MAX_THREADS
	.align		4
.L_997:
        /*0a74*/ 	.byte	0x04, 0x05
        /*0a76*/ 	.short	(.L_999 - .L_998)
.L_998:
        /*0a78*/ 	.word	0x00000180
        /*0a7c*/ 	.word	0x00000001
        /*0a80*/ 	.word	0x00000001


	//----- nvinfo : EIATTR_CRS_STACK_SIZE
	.align		4
.L_999:
        /*0a84*/ 	.byte	0x04, 0x1e
        /*0a86*/ 	.short	(.L_1001 - .L_1000)
.L_1000:
        /*0a88*/ 	.word	0x00000000


	//----- nvinfo : EIATTR_CBANK_PARAM_SIZE
	.align		4
.L_1001:
        /*0a8c*/ 	.byte	0x03, 0x19
        /*0a8e*/ 	.short	0x0bf0


	//----- nvinfo : EIATTR_PARAM_CBANK
	.align		4
        /*0a90*/ 	.byte	0x04, 0x0a
        /*0a92*/ 	.short	(.L_1003 - .L_1002)
	.align		4
.L_1002:
        /*0a94*/ 	.word	index@(.nv.constant0._ZN7cutlass13device_kernelIN5flash11enable_sm90INS1_16FlashAttnFwdSm90INS1_25CollectiveMainloopFwdSm90ILi2EN4cute5tupleIJNS5_1CILi1EEES8_S8_EEENS6_IJNS7_ILi128EEENS7_ILi192EEESA_EEELi128ENS_12float_e4m3_tEfNS_4arch4Sm90ELb0ELb1ELb1ELb0ELb0ELb0ELb0ELb1ELb1ELb0ELb0ELb0EEENS1_21CollectiveEpilogueFwdINS6_IJSA_SA_SB_EEES9_NS_10bfloat16_tESF_Li256ELb0ELb0ELb0ELb1EEENS1_30DynamicPersistentTileSchedulerILi256ELi128ELb0ELb0ELb1EEEEEEEEEvNT_6ParamsE)
        /*0a98*/ 	.short	0x0210
        /*0a9a*/ 	.short	0x0bf0


	//----- nvinfo : EIATTR_SW_WAR
	.align		4
.L_1003:
        /*0a9c*/ 	.byte	0x04, 0x36
        /*0a9e*/ 	.short	(.L_1005 - .L_1004)
.L_1004:
        /*0aa0*/ 	.word	0x00000008
.L_1005:


//--------------------- .nv.info._ZN7cutlass13device_kernelIN5flash11enable_sm90INS1_16FlashAttnFwdSm90INS1_25CollectiveMainloopFwdSm90ILi2EN4cute5tupleIJNS5_1CILi1EEES8_S8_EEENS6_IJNS7_ILi128EEENS7_ILi192EEESA_EEELi128ENS_12float_e4m3_tEfNS_4arch4Sm90ELb0ELb1ELb1ELb1ELb0ELb0ELb0ELb1ELb1ELb0ELb0ELb0EEENS1_21CollectiveEpilogueFwdINS6_IJSA_SA_SB_EEES9_NS_10bfloat16_tESF_Li256ELb1ELb0ELb0ELb1EEENS1_36VarlenDynamicPersistentTileSchedulerILi128ELi192ELi256ELi128ELb0ELb0ELb1ELb1ELb0ELb1EEEEEEEEEvNT_6ParamsE --------------------------
	.section	.nv.info._ZN7cutlass13device_kernelIN5flash11enable_sm90INS1_16FlashAttnFwdSm90INS1_25CollectiveMainloopFwdSm90ILi2EN4cute5tupleIJNS5_1CILi1EEES8_S8_EEENS6_IJNS7_ILi128EEENS7_ILi192EEESA_EEELi128ENS_12float_e4m3_tEfNS_4arch4Sm90ELb0ELb1ELb1ELb1ELb0ELb0ELb0ELb1ELb1ELb0ELb0ELb0EEENS1_21CollectiveEpilogueFwdINS6_IJSA_SA_SB_EEES9_NS_10bfloat16_tESF_Li256ELb1ELb0ELb0ELb1EEENS1_36VarlenDynamicPersistentTileSchedulerILi128ELi192ELi256ELi128ELb0ELb0ELb1ELb1ELb0ELb1EEEEEEEEEvNT_6ParamsE,"",@"SHT_CUDA_INFO"
	.sectionflags	@""
	.align	4


	//----- nvinfo : EIATTR_CUDA_API_VERSION
	.align		4
        /*0000*/ 	.byte	0x04, 0x37
        /*0002*/ 	.short	(.L_1007 - .L_1006)
.L_1006:
        /*0004*/ 	.word	0x00000082


	//----- nvinfo : EIATTR_KPARAM_INFO
	.align		4
.L_1007:
        /*0008*/ 	.byte	0x04, 0x17
        /*000a*/ 	.short	(.L_1009 - .L_1008)
.L_1008:
        /*000c*/ 	.word	0x00000000
        /*0010*/ 	.short	0x0000
        /*0012*/ 	.short	0x0070
        /*0014*/ 	.byte	0x00, 0xf0, 0x01, 0x28


	//----- nvinfo : EIATTR_SPARSE_MMA_MASK
	.align		4
.L_1009:
        /*0018*/ 	.byte	0x03, 0x50
        /*001a*/ 	.short	0x0000


	//----- nvinfo : EIATTR_MAXREG_COUNT
	.align		4
        /*001c*/ 	.byte	0x03, 0x1b
        /*001e*/ 	.short	0x00a8


	//----- nvinfo : EIATTR_NUM_BARRIERS
	.align		4
        /*0020*/ 	.byte	0x02, 0x4c
        /*0022*/ 	.byte	0x10
	.zero		1


	//----- nvinfo : EIATTR_EXTERNS
	.align		4
        /*0024*/ 	.byte	0x04, 0x0f
        /*0026*/ 	.short	(.L_1011 - .L_1010)


	//   ....[0]....
	.align		4
.L_1010:
        /*0028*/ 	.word	index@(__assertfail)


	//----- nvinfo : EIATTR_ANNOTATIONS
	.align		4
.L_1011:
        /*002c*/ 	.byte	0x04, 0x55
        /*002e*/ 	.short	(.L_1013 - .L_1012)


	//   ....[0]....
.L_1012:
        /* <DEDUP_REMOVED lines=49> */


	//----- nvinfo : EIATTR_MERCURY_ISA_VERSION
	.align		4
.L_1013:
        /*0328*/ 	.byte	0x03, 0x5f
        /*032a*/ 	.short	0x0101


	//----- nvinfo : EIATTR_UNUSED_LOAD_BYTE_OFFSET
	.align		4
        /*032c*/ 	.byte	0x04, 0x44
        /*032e*/ 	.short	(.L_1015 - .L_1014)


	//   ....[0]....
.L_1014:
        /*0330*/ 	.word	0x00000a60
        /*0334*/ 	.word	0x0000fff0


	//   ....[1]....
        /*0338*/ 	.word	0x000153a0
        /*033c*/ 	.word	0x0000fff0


	//----- nvinfo : EIATTR_INT_WARP_WIDE_INSTR_OFFSETS
	.align		4
.L_1015:
        /*0340*/ 	.byte	0x04, 0x31
        /*0342*/ 	.short	(.L_1017 - .L_1016)


	//   ....[0]....
.L_1016:
        /*0344*/ 	.word	0x00000150


	//   ....[1]....
        /*0348*/ 	.word	0x000001f0


	//   ....[2]....
        /*034c*/ 	.word	0x00000260


	//   ....[3]....
        /*0350*/ 	.word	0x00018df0


	//   ....[4]....
        /*0354*/ 	.word	0x00018e80


	//   ....[5]....
        /*0358*/ 	.word	0x00019560


	//   ....[6]....
        /*035c*/ 	.word	0x0001aee0


	//   ....[7]....
        /*0360*/ 	.word	0x0001af70


	//----- nvinfo : EIATTR_COOP_GROUP_MASK_REGIDS
	.align		4
.L_1017:
        /*0364*/ 	.byte	0x04, 0x29
        /*0366*/ 	.short	(.L_1019 - .L_1018)


	//   ....[0]....
.L_1018:
        /*0368*/ 	.word	0xffffffff


	//   ....[1]....
        /*036c*/ 	.word	0xffffffff


	//   ....[2]....
        /*0370*/ 	.word	0xffffffff


	//   ....[3]....
        /*0374*/ 	.word	0xffffffff


	//   ....[4]....
        /*0378*/ 	.word	0xffffffff


	//   ....[5]....
        /*037c*/ 	.word	0xffffffff


	//   ....[6]....
        /*0380*/ 	.word	0xffffffff


	//   ....[7]....
        /*0384*/ 	.word	0xffffffff


	//   ....[8]....
        /*0388*/ 	.word	0xffffffff


	//   ....[9]....
        /*038c*/ 	.word	0xffffffff


	//   ....[10]....
        /*0390*/ 	.word	0xffffffff


	//   ....[11]....
        /*0394*/ 	.word	0xffffffff


	//   ....[12]....
        /*0398*/ 	.word	0xffffffff


	//   ....[13]....
        /*039c*/ 	.word	0xffffffff


	//   ....[14]....
        /*03a0*/ 	.word	0xffffffff


	//   ....[15]....
        /*03a4*/ 	.word	0xffffffff


	//   ....[16]....
        /*03a8*/ 	.word	0xffffffff


	//   ....[17]....
        /*03ac*/ 	.word	0xffffffff


	//   ....[18]....
        /*03b0*/ 	.word	0xffffffff


	//   ....[19]....
        /*03b4*/ 	.word	0xffffffff


	//   ....[20]....
        /*03b8*/ 	.word	0xffffffff


	//   ....[21]....
        /*03bc*/ 	.word	0xffffffff


	//   ....[22]....
        /*03c0*/ 	.word	0xffffffff


	//   ....[23]....
        /*03c4*/ 	.word	0xffffffff


	//   ....[24]....
        /*03c8*/ 	.word	0xffffffff


	//   ....[25]....
        /*03cc*/ 	.word	0xffffffff


	//   ....[26]....
        /*03d0*/ 	.word	0xffffffff


	//   ....[27]....
        /*03d4*/ 	.word	0xffffffff


	//   ....[28]....
        /*03d8*/ 	.word	0xffffffff


	//   ....[29]....
        /*03dc*/ 	.word	0xffffffff


	//   ....[30]....
        /*03e0*/ 	.word	0xffffffff


	//   ....[31]....
        /*03e4*/ 	.word	0xffffffff


	//   ....[32]....
        /*03e8*/ 	.word	0xffffffff


	//   ....[33]....
        /*03ec*/ 	.word	0xffffffff


	//   ....[34]....
        /*03f0*/ 	.word	0xffffffff


	//   ....[35]....
        /*03f4*/ 	.word	0xffffffff


	//   ....[36]....
        /*03f8*/ 	.word	0xffffffff


	//   ....[37]....
        /*03fc*/ 	.word	0xffffffff


	//   ....[38]....
        /*0400*/ 	.word	0xffffffff


	//   ....[39]....
        /*0404*/ 	.word	0xffffffff


	//   ....[40]....
        /*0408*/ 	.word	0xffffffff


	//   ....[41]....
        /*040c*/ 	.word	0xffffffff


	//   ....[42]....
        /*0410*/ 	.word	0xffffffff


	//   ....[43]....
        /*0414*/ 	.word	0xffffffff


	//   ....[44]....
        /*0418*/ 	.word	0xffffffff


	//   ....[45]....
        /*041c*/ 	.word	0xffffffff


	//   ....[46]....
        /*0420*/ 	.word	0xffffffff


	//   ....[47]....
        /*0424*/ 	.word	0xffffffff


	//   ....[48]....
        /*0428*/ 	.word	0xffffffff


	//   ....[49]....
        /*042c*/ 	.word	0xffffffff


	//   ....[50]....
        /*0430*/ 	.word	0xffffffff


	//   ....[51]....
        /*0434*/ 	.word	0xffffffff


	//   ....[52]....
        /*0438*/ 	.word	0xffffffff


	//   ....[53]....
        /*043c*/ 	.word	0xffffffff


	//   ....[54]....
        /*0440*/ 	.word	0xffffffff


	//   ....[55]....
        /*0444*/ 	.word	0xffffffff


	//   ....[56]....
        /*0448*/ 	.word	0xffffffff


	//   ....[57]....
        /*044c*/ 	.word	0xffffffff


	//   ....[58]....
        /*0450*/ 	.word	0xffffffff


	//   ....[59]....
        /*0454*/ 	.word	0xffffffff


	//   ....[60]....
        /*0458*/ 	.word	0xffffffff


	//   ....[61]....
        /*045c*/ 	.word	0xffffffff


	//   ....[62]....
        /*0460*/ 	.word	0xffffffff


	//   ....[63]....
        /*0464*/ 	.word	0xffffffff


	//   ....[64]....
        /*0468*/ 	.word	0xffffffff


	//   ....[65]....
        /*046c*/ 	.word	0xffffffff


	//   ....[66]....
        /*0470*/ 	.word	0xffffffff


	//   ....[67]....
        /*0474*/ 	.word	0xffffffff


	//   ....[68]....
        /*0478*/ 	.word	0xffffffff


	//   ....[69]....
        /*047c*/ 	.word	0xffffffff


	//   ....[70]....
        /*0480*/ 	.word	0xffffffff


	//   ....[71]....
        /*0484*/ 	.word	0xffffffff


	//   ....[72]....
        /*0488*/ 	.word	0xffffffff


	//   ....[73]....
        /*048c*/ 	.word	0xffffffff


	//   ....[74]....
        /*0490*/ 	.word	0xffffffff


	//   ....[75]....
        /*0494*/ 	.word	0xffffffff


	//   ....[76]....
        /*0498*/ 	.word	0xffffffff


	//   ....[77]....
        /*049c*/ 	.word	0xffffffff


	//   ....[78]....
        /*04a0*/ 	.word	0xffffffff


	//   ....[79]....
        /*04a4*/ 	.word	0xffffffff


	//   ....[80]....
        /*04a8*/ 	.word	0xffffffff


	//   ....[81]....
        /*04ac*/ 	.word	0xffffffff


	//   ....[82]....
        /*04b0*/ 	.word	0xffffffff


	//   ....[83]....
        /*04b4*/ 	.word	0xffffffff


	//   ....[84]....
        /*04b8*/ 	.word	0xffffffff


	//   ....[85]....
        /*04bc*/ 	.word	0xffffffff


	//   ....[86]....
        /*04c0*/ 	.word	0xffffffff


	//   ....[87]....
        /*04c4*/ 	.word	0xffffffff


	//   ....[88]....
        /*04c8*/ 	.word	0xffffffff


	//   ....[89]....
        /*04cc*/ 	.word	0xffffffff


	//   ....[90]....
        /*04d0*/ 	.word	0xffffffff


	//   ....[91]....
        /*04d4*/ 	.word	0xffffffff


	//   ....[92]....
        /*04d8*/ 	.word	0xffffffff


	//   ....[93]....
        /*04dc*/ 	.word	0xffffffff


	//   ....[94]....
        /*04e0*/ 	.word	0xffffffff


	//   ....[95]....
        /*04e4*/ 	.word	0x0500000f


	//   ....[96]....
        /*04e8*/ 	.word	0x0500000f


	//----- nvinfo : EIATTR_COOP_GROUP_INSTR_OFFSETS
	.align		4
.L_1019:
        /*04ec*/ 	.byte	0x04, 0x28
        /*04ee*/ 	.short	(.L_1021 - .L_1020)


	//   ....[0]....
.L_1020:
        /*04f0*/ 	.word	0x00000060


	//   ....[1]....
        /*04f4*/ 	.word	0x00000160


	//   ....[2]....
        /*04f8*/ 	.word	0x00000210


	//   ....[3]....
        /*04fc*/ 	.word	0x000003d0


	//   ....[4]....
        /*0500*/ 	.word	0x00000530


	//   ....[5]....
        /*0504*/ 	.word	0x00000650


	//   ....[6]....
        /*0508*/ 	.word	0x000007b0


	//   ....[7]....
        /*050c*/ 	.word	0x000016f0


	//   ....[8]....
        /*0510*/ 	.word	0x00004750


	//   ....[9]....
        /*0514*/ 	.word	0x00004840


	//   ....[10]....
        /*0518*/ 	.word	0x00005520


	//   ....[11]....
        /*051c*/ 	.word	0x00005580


	//   ....[12]....
        /*0520*/ 	.word	0x00009b00


	//   ....[13]....
        /*0524*/ 	.word	0x00009bb0


	//   ....[14]....
        /*0528*/ 	.word	0x0000a6d0


	//   ....[15]....
        /*052c*/ 	.word	0x0000a760


	//   ....[16]....
        /*0530*/ 	.word	0x0000d7b0


	//   ....[17]....
        /*0534*/ 	.word	0x0000d7d0


	//   ....[18]....
        /*0538*/ 	.word	0x0000d7f0


	//   ....[19]....
        /*053c*/ 	.word	0x0000d820


	//   ....[20]....
        /*0540*/ 	.word	0x000122e0


	//   ....[21]....
        /*0544*/ 	.word	0x000123f0


	//   ....[22]....
        /*0548*/ 	.word	0x000131c0


	//   ....[23]....
        /*054c*/ 	.word	0x00013240


	//   ....[24]....
        /*0550*/ 	.word	0x00014c20


	//   ....[25]....
        /*0554*/ 	.word	0x00014c30


	//   ....[26]....
        /*0558*/ 	.word	0x00014cb0


	//   ....[27]....
        /*055c*/ 	.word	0x00014cc0


	//   ....[28]....
        /*0560*/ 	.word	0x00015b90


	//   ....[29]....
        /*0564*/ 	.word	0x00015ba0


	//   ....[30]....
        /*0568*/ 	.word	0x00015bb0


	//   ....[31]....
        /*056c*/ 	.word	0x00015bc0


	//   ....[32]....
        /*0570*/ 	.word	0x00015bd0


	//   ....[33]....
        /*0574*/ 	.word	0x00015be0


	//   ....[34]....
        /*0578*/ 	.word	0x00015bf0


	//   ....[35]....
        /*057c*/ 	.word	0x00015c10


	//   ....[36]....
        /*0580*/ 	.word	0x00015c30


	//   ....[37]....
        /*0584*/ 	.word	0x00015c50


	//   ....[38]....
        /*0588*/ 	.word	0x00015c90


	//   ....[39]....
        /*058c*/ 	.word	0x00015ca0


	//   ....[40]....
        /*0590*/ 	.word	0x00015cb0


	//   ....[41]....
        /*0594*/ 	.word	0x00015ce0


	//   ....[42]....
        /*0598*/ 	.word	0x00015d30


	//   ....[43]....
        /*059c*/ 	.word	0x00015d40


	//   ....[44]....
        /*05a0*/ 	.word	0x00015d50


	//   ....[45]....
        /*05a4*/ 	.word	0x00015d70


	//   ....[46]....
        /*05a8*/ 	.word	0x00015da0


	//   ....[47]....
        /*05ac*/ 	.word	0x00015dc0


	//   ....[48]....
        /*05b0*/ 	.word	0x00015dd0


	//   ....[49]....
        /*05b4*/ 	.word	0x00015de0


	//   ....[50]....
        /*05b8*/ 	.word	0x00015e10


	//   ....[51]....
        /*05bc*/ 	.word	0x00015e40


	//   ....[52]....
        /*05c0*/ 	.word	0x00015e80


	//   ....[53]....
        /*05c4*/ 	.word	0x00015eb0


	//   ....[54]....
        /*05c8*/ 	.word	0x00015ed0


	//   ....[55]....
        /*05cc*/ 	.word	0x00015ee0


	//   ....[56]....
        /*05d0*/ 	.word	0x00015ef0


	//   ....[57]....
        /*05d4*/ 	.word	0x00015f20


	//   ....[58]....
        /*05d8*/ 	.word	0x00015f50


	//   ....[59]....
        /*05dc*/ 	.word	0x00015f70


	//   ....[60]....
        /*05e0*/ 	.word	0x00017800


	//   ....[61]....
        /*05e4*/ 	.word	0x000179e0


	//   ....[62]....
        /*05e8*/ 	.word	0x00017a10


	//   ....[63]....
        /*05ec*/ 	.word	0x00017a50


	//   ....[64]....
        /*05f0*/ 	.word	0x00017a90


	//   ....[65]....
        /*05f4*/ 	.word	0x00017ac0


	//   ....[66]....
        /*05f8*/ 	.word	0x00017af0


	//   ....[67]....
        /*05fc*/ 	.word	0x00017c50


	//   ....[68]....
        /*0600*/ 	.word	0x00017c80


	//   ....[69]....
        /*0604*/ 	.word	0x00017cb0


	//   ....[70]....
        /*0608*/ 	.word	0x00017ce0


	//   ....[71]....
        /*060c*/ 	.word	0x00017d10


	//   ....[72]....
        /*0610*/ 	.word	0x00017d50


	//   ....[73]....
        /*0614*/ 	.word	0x00017de0


	//   ....[74]....
        /*0618*/ 	.word	0x00017e20


	//   ....[75]....
        /*061c*/ 	.word	0x00017ee0


	//   ....[76]....
        /*0620*/ 	.word	0x000196a0


	//   ....[77]....
        /*0624*/ 	.word	0x0001b9f0


	//   ....[78]....
        /*0628*/ 	.word	0x0001ba20


	//   ....[79]....
        /*062c*/ 	.word	0x0001ba50


	//   ....[80]....
        /*0630*/ 	.word	0x0001ba70


	//   ....[81]....
        /*0634*/ 	.word	0x0001ba90


	//   ....[82]....
        /*0638*/ 	.word	0x0001baa0


	//   ....[83]....
        /*063c*/ 	.word	0x0001bad0


	//   ....[84]....
        /*0640*/ 	.word	0x0001bb00


	//   ....[85]....
        /*0644*/ 	.word	0x0001bc50


	//   ....[86]....
        /*0648*/ 	.word	0x0001bc90


	//   ....[87]....
        /*064c*/ 	.word	0x0001bcc0


	//   ....[88]....
        /*0650*/ 	.word	0x0001bcf0


	//   ....[89]....
        /*0654*/ 	.word	0x0001bd20


	//   ....[90]....
        /*0658*/ 	.word	0x0001bd50


	//   ....[91]....
        /*065c*/ 	.word	0x0001bdf0


	//   ....[92]....
        /*0660*/ 	.word	0x0001be20


	//   ....[93]....
        /*0664*/ 	.word	0x0001bea0


	//   ....[94]....
        /*0668*/ 	.word	0x0001c570


	//   ....[95]....
        /*066c*/ 	.word	0x0001cc30


	//   ....[96]....
        /*0670*/ 	.word	0x0001d0a0


	//----- nvinfo : EIATTR_REG_RECONFIG
	.align		4
.L_1021:
        /*0674*/ 	.byte	0x01, 0x54
	.zero		2


	//----- nvinfo : EIATTR_SYSCALL_OFFSETS
	.align		4
        /*0678*/ 	.byte	0x04, 0x46
        /*067a*/ 	.short	(.L_1023 - .L_1022)


	//   ....[0]....
.L_1022:
        /*067c*/ 	.word	0x000018d0


	//   ....[1]....
        /*0680*/ 	.word	0x00019020


	//   ....[2]....
        /*0684*/ 	.word	0x00019180


	//   ....[3]....
        /*0688*/ 	.word	0x000192c0


	//   ....[4]....
        /*068c*/ 	.word	0x000193e0


	//----- nvinfo : EIATTR_MBARRIER_INSTR_OFFSETS
	.align		4
.L_1023:
        /*0690*/ 	.byte	0x04, 0x39
        /*0692*/ 	.short	(.L_1025 - .L_1024)


	//   ....[0]....
.L_1024:
        /*0694*/ 	.word	0x00000280
        /*0698*/ 	.word	0x000000ff
        /*069c*/ 	.word	0x00028800
        /*06a0*/ 	.short	0x0100
        /*06a2*/ 	.byte	0x08
	.zero		1


	//   ....[1]....
        /*06a4*/ 	.word	0x00000290
        /*06a8*/ 	.word	0x000000ff
        /*06ac*/ 	.word	0x00028820
        /*06b0*/ 	.short	0x0100
        /*06b2*/ 	.byte	0x08
	.zero		1


	//   ....[2]....
        /*06b4*/ 	.word	0x00000380
        /*06b8*/ 	.word	0x000000ff
        /*06bc*/ 	.word	0x00028830
        /*06c0*/ 	.short	0x0100
        /*06c2*/ 	.byte	0x08
	.zero		1


	//   ....[3]....
        /*06c4*/ 	.word	0x00000390
        /*06c8*/ 	.word	0x000000ff
        /*06cc*/ 	.word	0x00028840
        /*06d0*/ 	.short	0x0100
        /*06d2*/ 	.byte	0x08
	.zero		1


	//   ....[4]....
        /*06d4*/ 	.word	0x000003a0
        /*06d8*/ 	.word	0x000000ff
        /*06dc*/ 	.word	0x00028838
        /*06e0*/ 	.short	0x0100
        /*06e2*/ 	.byte	0x08
	.zero		1


	//   ....[5]....
        /*06e4*/ 	.word	0x000003b0
        /*06e8*/ 	.word	0x000000ff
        /*06ec*/ 	.word	0x00028848
        /*06f0*/ 	.short	0x0100
        /*06f2*/ 	.byte	0x08
	.zero		1


	//   ....[6]....
        /*06f4*/ 	.word	0x000004e0
        /*06f8*/ 	.word	0x000000ff
        /*06fc*/ 	.word	0x00028850
        /*0700*/ 	.short	0x0100
        /*0702*/ 	.byte	0x08
	.zero		1


	//   ....[7]....
        /*0704*/ 	.word	0x000004f0
        /*0708*/ 	.word	0x000000ff
        /*070c*/ 	.word	0x00028860
        /*0710*/ 	.short	0x0100
        /*0712*/ 	.byte	0x08
	.zero		1


	//   ....[8]....
        /*0714*/ 	.word	0x00000500
        /*0718*/ 	.word	0x000000ff
        /*071c*/ 	.word	0x00028858
        /*0720*/ 	.short	0x0100
        /*0722*/ 	.byte	0x08
	.zero		1


	//   ....[9]....
        /*0724*/ 	.word	0x00000510
        /*0728*/ 	.word	0x000000ff
        /*072c*/ 	.word	0x00028868
        /*0730*/ 	.short	0x0100
        /*0732*/ 	.byte	0x08
	.zero		1


	//   ....[10]....
        /*0734*/ 	.word	0x00000600
        /*0738*/ 	.word	0x000000ff
        /*073c*/ 	.word	0x00028870
        /*0740*/ 	.short	0x0100
        /*0742*/ 	.byte	0x06
	.zero		1


	//   ....[11]....
        /*0744*/ 	.word	0x00000610
        /*0748*/ 	.word	0x000000ff
        /*074c*/ 	.word	0x00028880
        /*0750*/ 	.short	0x0100
        /*0752*/ 	.byte	0x06
	.zero		1


	//   ....[12]....
        /*0754*/ 	.word	0x00000620
        /*0758*/ 	.word	0x000000ff
        /*075c*/ 	.word	0x00028878
        /*0760*/ 	.short	0x0100
        /*0762*/ 	.byte	0x06
	.zero		1


	//   ....[13]....
        /*0764*/ 	.word	0x00000630
        /*0768*/ 	.word	0x000000ff
        /*076c*/ 	.word	0x00028888
        /*0770*/ 	.short	0x0100
        /*0772*/ 	.byte	0x06
	.zero		1


	//   ....[14]....
        /*0774*/ 	.word	0x00000760
        /*0778*/ 	.word	0x000000ff
        /*077c*/ 	.word	0x00028890
        /*0780*/ 	.short	0x0100
        /*0782*/ 	.byte	0x08
	.zero		1


	//   ....[15]....
        /*0784*/ 	.word	0x00000770
        /*0788*/ 	.word	0x000000ff
        /*078c*/ 	.word	0x000288a0
        /*0790*/ 	.short	0x0100
        /*0792*/ 	.byte	0x08
	.zero		1


	//   ....[16]....
        /*0794*/ 	.word	0x00000780
        /*0798*/ 	.word	0x000000ff
        /*079c*/ 	.word	0x00028898
        /*07a0*/ 	.short	0x0100
        /*07a2*/ 	.byte	0x08
	.zero		1


	//   ....[17]....
        /*07a4*/ 	.word	0x00000790
        /*07a8*/ 	.word	0x000000ff
        /*07ac*/ 	.word	0x000288a8
        /*07b0*/ 	.short	0x0100
        /*07b2*/ 	.byte	0x08
	.zero		1


	//   ....[18]....
        /*07b4*/ 	.word	0x000008c0
        /*07b8*/ 	.word	0x000000ff
        /*07bc*/ 	.word	0x000288b0
        /*07c0*/ 	.short	0x0100
        /*07c2*/ 	.byte	0x08
	.zero		1


	//   ....[19]....
        /*07c4*/ 	.word	0x000008d0
        /*07c8*/ 	.word	0x000000ff
        /*07cc*/ 	.word	0x000288c0
        /*07d0*/ 	.short	0x0100
        /*07d2*/ 	.byte	0x08
	.zero		1


	//   ....[20]....
        /*07d4*/ 	.word	0x000008e0
        /*07d8*/ 	.word	0x000000ff
        /*07dc*/ 	.word	0x000288b8
        /*07e0*/ 	.short	0x0100
        /*07e2*/ 	.byte	0x08
	.zero		1


	//   ....[21]....
        /*07e4*/ 	.word	0x000008f0
        /*07e8*/ 	.word	0x000000ff
        /*07ec*/ 	.word	0x000288c8
        /*07f0*/ 	.short	0x0100
        /*07f2*/ 	.byte	0x08
	.zero		1


	//   ....[22]....
        /*07f4*/ 	.word	0x00001ba0
        /*07f8*/ 	.word	0x000000ff
        /*07fc*/ 	.word	0x00028800
        /*0800*/ 	.short	0x010a
        /*0802*/ 	.byte	0x27
	.zero		1


	//   ....[23]....
        /*0804*/ 	.word	0x00001c40
        /*0808*/ 	.word	0x00000004
        /*080c*/ 	.word	0x00028830
        /*0810*/ 	.short	0x010a
        /*0812*/ 	.byte	0x3f
	.zero		1


	//   ....[24]....
        /*0814*/ 	.word	0x00001cc0
        /*0818*/ 	.word	0x00000004
        /*081c*/ 	.word	0x00028830
        /*0820*/ 	.short	0x010a
        /*0822*/ 	.byte	0x3f
	.zero		1


	//   ....[25]....
        /*0824*/ 	.word	0x000025a0
        /*0828*/ 	.word	0x00000004
        /*082c*/ 	.word	0x00000000
        /*0830*/ 	.short	0x0101
        /*0832*/ 	.byte	0x3f
	.zero		1


	//   ....[26]....
        /*0834*/ 	.word	0x00006a40
        /*0838*/ 	.word	0x000000ff
        /*083c*/ 	.word	0x00028830
        /*0840*/ 	.short	0x010a
        /*0842*/ 	.byte	0x0a
	.zero		1


	//   ....[27]....
        /*0844*/ 	.word	0x00006a80
        /*0848*/ 	.word	0x000000ff
        /*084c*/ 	.word	0x00028830
        /*0850*/ 	.short	0x010a
        /*0852*/ 	.byte	0x0a
	.zero		1


	//   ....[28]....
        /*0854*/ 	.word	0x00006ca0
        /*0858*/ 	.word	0x000000ff
        /*085c*/ 	.word	0x00028850
        /*0860*/ 	.short	0x010a
        /*0862*/ 	.byte	0x0a
	.zero		1


	//   ....[29]....
        /*0864*/ 	.word	0x00006ce0
        /*0868*/ 	.word	0x000000ff
        /*086c*/ 	.word	0x00028850
        /*0870*/ 	.short	0x010a
        /*0872*/ 	.byte	0x0a
	.zero		1


	//   ....[30]....
        /*0874*/ 	.word	0x00007bd0
        /*0878*/ 	.word	0x0000002f
        /*087c*/ 	.word	0x00000000
        /*0880*/ 	.short	0x0101
        /*0882*/ 	.byte	0x3f
	.zero		1


	//   ....[31]....
        /*0884*/ 	.word	0x0000b720
        /*0888*/ 	.word	0x000000ff
        /*088c*/ 	.word	0x00000000
        /*0890*/ 	.short	0x0101
        /*0892*/ 	.byte	0x0a
	.zero		1


	//   ....[32]....
        /*0894*/ 	.word	0x0000c0d0
        /*0898*/ 	.word	0x000000ff
        /*089c*/ 	.word	0x00028830
        /*08a0*/ 	.short	0x010a
        /*08a2*/ 	.byte	0x0a
	.zero		1


	//   ....[33]....
        /*08a4*/ 	.word	0x0000c110
        /*08a8*/ 	.word	0x000000ff
        /*08ac*/ 	.word	0x00028830
        /*08b0*/ 	.short	0x010a
        /*08b2*/ 	.byte	0x0a
	.zero		1


	//   ....[34]....
        /*08b4*/ 	.word	0x0000c330
        /*08b8*/ 	.word	0x000000ff
        /*08bc*/ 	.word	0x00028850
        /*08c0*/ 	.short	0x010a
        /*08c2*/ 	.byte	0x0a
	.zero		1


	//   ....[35]....
        /*08c4*/ 	.word	0x0000c370
        /*08c8*/ 	.word	0x000000ff
        /*08cc*/ 	.word	0x00028850
        /*08d0*/ 	.short	0x010a
        /*08d2*/ 	.byte	0x0a
	.zero		1


	//   ....[36]....
        /*08d4*/ 	.word	0x0000e9e0
        /*08d8*/ 	.word	0x00000005
        /*08dc*/ 	.word	0x00000000
        /*08e0*/ 	.short	0x0101
        /*08e2*/ 	.byte	0x3f
	.zero		1


	//   ....[37]....
        /*08e4*/ 	.word	0x0000ecb0
        /*08e8*/ 	.word	0x000000ff
        /*08ec*/ 	.word	0x00000000
        /*08f0*/ 	.short	0x0101
        /*08f2*/ 	.byte	0x07
	.zero		1


	//   ....[38]....
        /*08f4*/ 	.word	0x0000f4c0
        /*08f8*/ 	.word	0x000000ff
        /*08fc*/ 	.word	0x00028830
        /*0900*/ 	.short	0x010a
        /*0902*/ 	.byte	0x07
	.zero		1


	//   ....[39]....
        /*0904*/ 	.word	0x0000f500
        /*0908*/ 	.word	0x000000ff
        /*090c*/ 	.word	0x00028830
        /*0910*/ 	.short	0x010a
        /*0912*/ 	.byte	0x07
	.zero		1


	//   ....[40]....
        /*0914*/ 	.word	0x0000f750
        /*0918*/ 	.word	0x000000ff
        /*091c*/ 	.word	0x00028850
        /*0920*/ 	.short	0x010a
        /*0922*/ 	.byte	0x0a
	.zero		1


	//   ....[41]....
        /*0924*/ 	.word	0x0000f790
        /*0928*/ 	.word	0x000000ff
        /*092c*/ 	.word	0x00028850
        /*0930*/ 	.short	0x010a
        /*0932*/ 	.byte	0x0a
	.zero		1


	//   ....[42]....
        /*0934*/ 	.word	0x00010680
        /*0938*/ 	.word	0x0000002c
        /*093c*/ 	.word	0x00000000
        /*0940*/ 	.short	0x0101
        /*0942*/ 	.byte	0x3f
	.zero		1


	//   ....[43]....
        /*0944*/ 	.word	0x000141d0
        /*0948*/ 	.word	0x000000ff
        /*094c*/ 	.word	0x00000000
        /*0950*/ 	.short	0x0101
        /*0952*/ 	.byte	0x0a
	.zero		1


	//   ....[44]....
        /*0954*/ 	.word	0x000148e0
        /*0958*/ 	.word	0x000000ff
        /*095c*/ 	.word	0x00028850
        /*0960*/ 	.short	0x010a
        /*0962*/ 	.byte	0x05
	.zero		1


	//   ....[45]....
        /*0964*/ 	.word	0x00014920
        /*0968*/ 	.word	0x000000ff
        /*096c*/ 	.word	0x00028850
        /*0970*/ 	.short	0x010a
        /*0972*/ 	.byte	0x05
	.zero		1


	//   ....[46]....
        /*0974*/ 	.word	0x00014f80
        /*0978*/ 	.word	0x000000ff
        /*097c*/ 	.word	0x00000000
        /*0980*/ 	.short	0x0101
        /*0982*/ 	.byte	0x04
	.zero		1


	//   ....[47]....
        /*0984*/ 	.word	0x00016800
        /*0988*/ 	.word	0x00000004
        /*098c*/ 	.word	0x00000000
        /*0990*/ 	.short	0x0101
        /*0992*/ 	.byte	0x3f
	.zero		1


	//   ....[48]....
        /*0994*/ 	.word	0x000198d0
        /*0998*/ 	.word	0x00000003
        /*099c*/ 	.word	0x00028880
        /*09a0*/ 	.short	0x010a
        /*09a2*/ 	.byte	0x3f
	.zero		1


	//   ....[49]....
        /*09a4*/ 	.word	0x00019aa0
        /*09a8*/ 	.word	0x00000003
        /*09ac*/ 	.word	0x00028840
        /*09b0*/ 	.short	0x010a
        /*09b2*/ 	.byte	0x3f
	.zero		1


	//   ....[50]....
        /*09b4*/ 	.word	0x00019dc0
        /*09b8*/ 	.word	0x000000ff
        /*09bc*/ 	.word	0x00028820
        /*09c0*/ 	.short	0x010a
        /*09c2*/ 	.byte	0x28
	.zero		1


	//   ....[51]....
        /*09c4*/ 	.word	0x0001a0b0
        /*09c8*/ 	.word	0x00000004
        /*09cc*/ 	.word	0x00028880
        /*09d0*/ 	.short	0x010a
        /*09d2*/ 	.byte	0x3f
	.zero		1


	//   ....[52]....
        /*09d4*/ 	.word	0x0001a330
        /*09d8*/ 	.word	0x00000004
        /*09dc*/ 	.word	0x00028840
        /*09e0*/ 	.short	0x010a
        /*09e2*/ 	.byte	0x3f
	.zero		1


	//   ....[53]....
        /*09e4*/ 	.word	0x0001a600
        /*09e8*/ 	.word	0x00000014
        /*09ec*/ 	.word	0x00028870
        /*09f0*/ 	.short	0x010a
        /*09f2*/ 	.byte	0x3f
	.zero		1


	//   ....[54]....
        /*09f4*/ 	.word	0x0001a680
        /*09f8*/ 	.word	0x00000014
        /*09fc*/ 	.word	0x00028860
        /*0a00*/ 	.short	0x010a
        /*0a02*/ 	.byte	0x3f
	.zero		1


	//   ....[55]....
        /*0a04*/ 	.word	0x0001adf0
        /*0a08*/ 	.word	0x00000014
        /*0a0c*/ 	.word	0x00028850
        /*0a10*/ 	.short	0x0101
        /*0a12*/ 	.byte	0x3f
	.zero		1


	//   ....[56]....
        /*0a14*/ 	.word	0x0001ae50
        /*0a18*/ 	.word	0x00000014
        /*0a1c*/ 	.word	0x00000000
        /*0a20*/ 	.short	0x0101
        /*0a22*/ 	.byte	0x3f
	.zero		1


	//   ....[57]....
        /*0a24*/ 	.word	0x0001b050
        /*0a28*/ 	.word	0x00000012
        /*0a2c*/ 	.word	0x00028870
        /*0a30*/ 	.short	0x010a
        /*0a32*/ 	.byte	0x3f
	.zero		1


	//   ....[58]....
        /*0a34*/ 	.word	0x0001b0c0
        /*0a38*/ 	.word	0x00000012
        /*0a3c*/ 	.word	0x00028860
        /*0a40*/ 	.short	0x010a
        /*0a42*/ 	.byte	0x3f
	.zero		1


	//   ....[59]....
        /*0a44*/ 	.word	0x0001b710
        /*0a48*/ 	.word	0x00000012
        /*0a4c*/ 	.word	0x00028850
        /*0a50*/ 	.short	0x0101
        /*0a52*/ 	.byte	0x3f
	.zero		1


	//   ....[60]....
        /*0a54*/ 	.word	0x0001b750
        /*0a58*/ 	.word	0x00000000
        /*0a5c*/ 	.word	0x00000000
        /*0a60*/ 	.short	0x0101
        /*0a62*/ 	.byte	0x3f
	.zero		1


	//   ....[61]....
        /*0a64*/ 	.word	0x0001c4f0
        /*0a68*/ 	.word	0x00000000
        /*0a6c*/ 	.word	0x00028820
        /*0a70*/ 	.short	0x010a
        /*0a72*/ 	.byte	0x3f
	.zero		1


	//   ....[62]....
        /*0a74*/ 	.word	0x0001c6b0
        /*0a78*/ 	.word	0x00000006
        /*0a7c*/ 	.word	0x00000000
        /*0a80*/ 	.short	0x010a
        /*0a82*/ 	.byte	0x3f
	.zero		1


	//   ....[63]....
        /*0a84*/ 	.word	0x0001c720
        /*0a88*/ 	.word	0x00000007
        /*0a8c*/ 	.word	0x00000000
        /*0a90*/ 	.short	0x010a
        /*0a92*/ 	.byte	0x3f
	.zero		1


	//   ....[64]....
        /*0a94*/ 	.word	0x0001c780
        /*0a98*/ 	.word	0x00000004
        /*0a9c*/ 	.word	0x00028860
        /*0aa0*/ 	.short	0x010a
        /*0aa2*/ 	.byte	0x3f
	.zero		1


	//   ....[65]....
        /*0aa4*/ 	.word	0x0001c7d0
        /*0aa8*/ 	.word	0x00000003
        /*0aac*/ 	.word	0x00028860
        /*0ab0*/ 	.short	0x010a
        /*0ab2*/ 	.byte	0x3f
	.zero		1


	//   ....[66]....
        /*0ab4*/ 	.word	0x0001c810
        /*0ab8*/ 	.word	0x00000004
        /*0abc*/ 	.word	0x00028880
        /*0ac0*/ 	.short	0x010a
        /*0ac2*/ 	.byte	0x3f
	.zero		1


	//   ....[67]....
        /*0ac4*/ 	.word	0x0001c830
        /*0ac8*/ 	.word	0x00000003
        /*0acc*/ 	.word	0x00028880
        /*0ad0*/ 	.short	0x010a
        /*0ad2*/ 	.byte	0x3f
	.zero		1


	//   ....[68]....
        /*0ad4*/ 	.word	0x0001c8a0
        /*0ad8*/ 	.word	0x00000003
        /*0adc*/ 	.word	0x00028800
        /*0ae0*/ 	.short	0x010a
        /*0ae2*/ 	.byte	0x3f
	.zero		1


	//   ....[69]....
        /*0ae4*/ 	.word	0x0001c8f0
        /*0ae8*/ 	.word	0x00000004
        /*0aec*/ 	.word	0x00028830
        /*0af0*/ 	.short	0x010a
        /*0af2*/ 	.byte	0x3f
	.zero		1


	//   ....[70]....
        /*0af4*/ 	.word	0x0001c950
        /*0af8*/ 	.word	0x00000015
        /*0afc*/ 	.word	0x00028830
        /*0b00*/ 	.short	0x010a
        /*0b02*/ 	.byte	0x3f
	.zero		1


	//   ....[71]....
        /*0b04*/ 	.word	0x0001c9b0
        /*0b08*/ 	.word	0x00000015
        /*0b0c*/ 	.word	0x00028850
        /*0b10*/ 	.short	0x010a
        /*0b12*/ 	.byte	0x3f
	.zero		1


	//   ....[72]....
        /*0b14*/ 	.word	0x0001ca10
        /*0b18*/ 	.word	0x00000009
        /*0b1c*/ 	.word	0x00028830
        /*0b20*/ 	.short	0x010a
        /*0b22*/ 	.byte	0x3f
	.zero		1


	//   ....[73]....
        /*0b24*/ 	.word	0x0001ca70
        /*0b28*/ 	.word	0x00000009
        /*0b2c*/ 	.word	0x00028850
        /*0b30*/ 	.short	0x010a
        /*0b32*/ 	.byte	0x3f
	.zero		1


	//   ....[74]....
        /*0b34*/ 	.word	0x0001cad0
        /*0b38*/ 	.word	0x00000009
        /*0b3c*/ 	.word	0x00028830
        /*0b40*/ 	.short	0x010a
        /*0b42*/ 	.byte	0x3f
	.zero		1


	//   ....[75]....
        /*0b44*/ 	.word	0x0001cb30
        /*0b48*/ 	.word	0x00000009
        /*0b4c*/ 	.word	0x00028850
        /*0b50*/ 	.short	0x010a
        /*0b52*/ 	.byte	0x3f
	.zero		1


	//   ....[76]....
        /*0b54*/ 	.word	0x0001cb90
        /*0b58*/ 	.word	0x00000003
        /*0b5c*/ 	.word	0x00028850
        /*0b60*/ 	.short	0x010a
        /*0b62*/ 	.byte	0x3f
	.zero		1


	//   ....[77]....
        /*0b64*/ 	.word	0x0001cce0
        /*0b68*/ 	.word	0x00000003
        /*0b6c*/ 	.word	0x00028880
        /*0b70*/ 	.short	0x010a
        /*0b72*/ 	.byte	0x3f
	.zero		1


	//   ....[78]....
        /*0b74*/ 	.word	0x0001cd30
        /*0b78*/ 	.word	0x00000003
        /*0b7c*/ 	.word	0x00028840
        /*0b80*/ 	.short	0x010a
        /*0b82*/ 	.byte	0x3f
	.zero		1


	//   ....[79]....
        /*0b84*/ 	.word	0x0001cd90
        /*0b88*/ 	.word	0x00000003
        /*0b8c*/ 	.word	0x00028820
        /*0b90*/ 	.short	0x010a
        /*0b92*/ 	.byte	0x3f
	.zero		1


	//   ....[80]....
        /*0b94*/ 	.word	0x0001cde0
        /*0b98*/ 	.word	0x00000004
        /*0b9c*/ 	.word	0x00028880
        /*0ba0*/ 	.short	0x010a
        /*0ba2*/ 	.byte	0x3f
	.zero		1


	//   ....[81]....
        /*0ba4*/ 	.word	0x0001ce30
        /*0ba8*/ 	.word	0x00000004
        /*0bac*/ 	.word	0x00028840
        /*0bb0*/ 	.short	0x010a
        /*0bb2*/ 	.byte	0x3f
	.zero		1


	//   ....[82]....
        /*0bb4*/ 	.word	0x0001ce80
        /*0bb8*/ 	.word	0x00000014
        /*0bbc*/ 	.word	0x00028870
        /*0bc0*/ 	.short	0x010a
        /*0bc2*/ 	.byte	0x3f
	.zero		1


	//   ....[83]....
        /*0bc4*/ 	.word	0x0001ced0
        /*0bc8*/ 	.word	0x00000014
        /*0bcc*/ 	.word	0x00028860
        /*0bd0*/ 	.short	0x010a
        /*0bd2*/ 	.byte	0x3f
	.zero		1


	//   ....[84]....
        /*0bd4*/ 	.word	0x0001cf20
        /*0bd8*/ 	.word	0x00000012
        /*0bdc*/ 	.word	0x00028870
        /*0be0*/ 	.short	0x010a
        /*0be2*/ 	.byte	0x3f
	.zero		1


	//   ....[85]....
        /*0be4*/ 	.word	0x0001cf70
        /*0be8*/ 	.word	0x00000012
        /*0bec*/ 	.word	0x00028860
        /*0bf0*/ 	.short	0x010a
        /*0bf2*/ 	.byte	0x3f
	.zero		1


	//   ....[86]....
        /*0bf4*/ 	.word	0x0001cfc0
        /*0bf8*/ 	.word	0x00000000
        /*0bfc*/ 	.word	0x00028820
        /*0c00*/ 	.short	0x010a
        /*0c02*/ 	.byte	0x3f
	.zero		1


	//   ....[87]....
        /*0c04*/ 	.word	0x0001d160
        /*0c08*/ 	.word	0x00000006
        /*0c0c*/ 	.word	0x00000000
        /*0c10*/ 	.short	0x010a
        /*0c12*/ 	.byte	0x3f
	.zero		1


	//   ....[88]....
        /*0c14*/ 	.word	0x0001d1b0
        /*0c18*/ 	.word	0x00000007
        /*0c1c*/ 	.word	0x00000000
        /*0c20*/ 	.short	0x010a
        /*0c22*/ 	.byte	0x3f
	.zero		1


	//   ....[89]....
        /*0c24*/ 	.word	0x0001d200
        /*0c28*/ 	.word	0x00000004
        /*0c2c*/ 	.word	0x00028860
        /*0c30*/ 	.short	0x010a
        /*0c32*/ 	.byte	0x3f
	.zero		1


	//   ....[90]....
        /*0c34*/ 	.word	0x0001d250
        /*0c38*/ 	.word	0x00000003
        /*0c3c*/ 	.word	0x00028860
        /*0c40*/ 	.short	0x010a
        /*0c42*/ 	.byte	0x3f
	.zero		1


	//   ....[91]....
        /*0c44*/ 	.word	0x0001d2a0
        /*0c48*/ 	.word	0x00000004
        /*0c4c*/ 	.word	0x00028880
        /*0c50*/ 	.short	0x010a
        /*0c52*/ 	.byte	0x3f
	.zero		1


	//----- nvinfo : EIATTR_NUM_MBARRIERS
	.align		4
.L_1025:
        /*0c54*/ 	.byte	0x03, 0x38
        /*0c56*/ 	.short	0x0016


	//----- nvinfo : EIATTR_EXIT_INSTR_OFFSETS
	.align		4
        /*0c58*/ 	.byte	0x04, 0x1c
        /*0c5a*/ 	.short	(.L_1027 - .L_1026)


	//   ....[0]....
.L_1026:
        /*0c5c*/ 	.word	0x00000aa0


	//   ....[1]....
        /*0c60*/ 	.word	0x000177a0


	//   ....[2]....
        /*0c64*/ 	.word	0x0001c880


	//----- nvinfo : EIATTR_MAX_THREADS
	.align		4
.L_1027:
        /*0c68*/ 	.byte	0x04, 0x05
        /*0c6a*/ 	.short	(.L_1029 - .L_1028)
.L_1028:
        /*0c6c*/ 	.word	0x00000180
        /*0c70*/ 	.word	0x00000001
        /*0c74*/ 	.word	0x00000001


	//----- nvinfo : EIATTR_CRS_STACK_SIZE
	.align		4
.L_1029:
        /*0c78*/ 	.byte	0x04, 0x1e
        /*0c7a*/ 	.short	(.L_1031 - .L_1030)
.L_1030:
        /*0c7c*/ 	.word	0x00000000


	//----- nvinfo : EIATTR_CBANK_PARAM_SIZE
	.align		4
.L_1031:
        /*0c80*/ 	.byte	0x03, 0x19
        /*0c82*/ 	.short	0x0a70


	//----- nvinfo : EIATTR_PARAM_CBANK
	.align		4
        /*0c84*/ 	.byte	0x04, 0x0a
        /*0c86*/ 	.short	(.L_1033 - .L_1032)
	.align		4
.L_1032:
        /*0c88*/ 	.word	index@(.nv.constant0._ZN7cutlass13device_kernelIN5flash11enable_sm90INS1_16FlashAttnFwdSm90INS1_25CollectiveMainloopFwdSm90ILi2EN4cute5tupleIJNS5_1CILi1EEES8_S8_EEENS6_IJNS7_ILi128EEENS7_ILi192EEESA_EEELi128ENS_12float_e4m3_tEfNS_4arch4Sm90ELb0ELb1ELb1ELb1ELb0ELb0ELb0ELb1ELb1ELb0ELb0ELb0EEENS1_21CollectiveEpilogueFwdINS6_IJSA_SA_SB_EEES9_NS_10bfloat16_tESF_Li256ELb1ELb0ELb0ELb1EEENS1_36VarlenDynamicPersistentTileSchedulerILi128ELi192ELi256ELi128ELb0ELb0ELb1ELb1ELb0ELb1EEEEEEEEEvNT_6ParamsE)
        /*0c8c*/ 	.short	0x0210
        /*0c8e*/ 	.short	0x0a70


	//----- nvinfo : EIATTR_SW_WAR
	.align		4
.L_1033:
        /*0c90*/ 	.byte	0x04, 0x36
        /*0c92*/ 	.short	(.L_1035 - .L_1034)
.L_1034:
        /*0c94*/ 	.word	0x00000008
.L_1035:


//--------------------- .nv.info._ZN7cutlass13device_kernelIN5flash11enable_sm90INS1_16FlashAttnFwdSm90INS1_25CollectiveMainloopFwdSm90ILi2EN4cute5tupleIJNS5_1CILi1EEES8_S8_EEENS6_IJNS7_ILi128EEENS7_ILi192EEESA_EEELi128ENS_12float_e4m3_tEfNS_4arch4Sm90ELb0ELb1ELb1ELb1ELb0ELb1ELb0ELb1ELb1ELb0ELb0ELb0EEENS1_21CollectiveEpilogueFwdINS6_IJSA_SA_SB_EEES9_NS_10bfloat16_tESF_Li256ELb1ELb0ELb0ELb1EEENS1_36VarlenDynamicPersistentTileSchedulerILi128ELi192ELi256ELi128ELb0ELb0ELb1ELb1ELb0ELb1EEEEEEEEEvNT_6ParamsE --------------------------
	.section	.nv.info._ZN7cutlass13device_kernelIN5flash11enable_sm90INS1_16FlashAttnFwdSm90INS1_25CollectiveMainloopFwdSm90ILi2EN4cute5tupleIJNS5_1CILi1EEES8_S8_EEENS6_IJNS7_ILi128EEENS7_ILi192EEESA_EEELi128ENS_12float_e4m3_tEfNS_4arch4Sm90ELb0ELb1ELb1ELb1ELb0ELb1ELb0ELb1ELb1ELb0ELb0ELb0EEENS1_21CollectiveEpilogueFwdINS6_IJSA_SA_SB_EEES9_NS_10bfloat16_tESF_Li256ELb1ELb0ELb0ELb1EEENS1_36VarlenDynamicPersistentTileSchedulerILi128ELi192ELi256ELi128ELb0ELb0ELb1ELb1ELb0ELb1EEEEEEEEEvNT_6ParamsE,"",@"SHT_CUDA_INFO"
	.sectionflags	@""
	.align	4


	//----- nvinfo : EIATTR_CUDA_API_VERSION
	.align		4
        /*0000*/ 	.byte	0x04, 0x37
        /*0002*/ 	.short	(.L_1037 - .L_1036)
.L_1036:
        /*0004*/ 	.word	0x00000082


	//----- nvinfo : EIATTR_KPARAM_INFO
	.align		4
.L_1037:
        /*0008*/ 	.byte	0x04, 0x17
        /*000a*/ 	.short	(.L_1039 - .L_1038)
.L_1038:
        /*000c*/ 	.word	0x00000000
        /*0010*/ 	.short	0x0000
        /*0012*/ 	.short	0x0070
        /*0014*/ 	.byte	0x00, 0xf0, 0x01, 0x28


	//----- nvinfo : EIATTR_SPARSE_MMA_MASK
	.align		4
.L_1039:
        /*0018*/ 	.byte	0x03, 0x50
        /*001a*/ 	.short	0x0000


	//----- nvinfo : EIATTR_MAXREG_COUNT
	.align		4
        /*001c*/ 	.byte	0x03, 0x1b
        /*001e*/ 	.short	0x00a8


	//----- nvinfo : EIATTR_NUM_BARRIERS
	.align		4
        /*0020*/ 	.byte	0x02, 0x4c
        /*0022*/ 	.byte	0x10
	.zero		1


	//----- nvinfo : EIATTR_EXTERNS
	.align		4
        /*0024*/ 	.byte	0x04, 0x0f
        /*0026*/ 	.short	(.L_1041 - .L_1040)


	//   ....[0]....
	.align		4
.L_1040:
        /*0028*/ 	.word	index@(__assertfail)


	//----- nvinfo : EIATTR_ANNOTATIONS
	.align		4
.L_1041:
        /*002c*/ 	.byte	0x04, 0x55
        /*002e*/ 	.short	(.L_1043 - .L_1042)


	//   ....[0]....
.L_1042:
        /* <DEDUP_REMOVED lines=63> */


	//----- nvinfo : EIATTR_MERCURY_ISA_VERSION
	.align		4
.L_1043:
        /*0410*/ 	.byte	0x03, 0x5f
        /*0412*/ 	.short	0x0101


	//----- nvinfo : EIATTR_UNUSED_LOAD_BYTE_OFFSET
	.align		4
        /*0414*/ 	.byte	0x04, 0x44
        /*0416*/ 	.short	(.L_1045 - .L_1044)


	//   ....[0]....
.L_1044:
        /*0418*/ 	.word	0x00000b20
        /*041c*/ 	.word	0x0000fff0


	//   ....[1]....
        /*0420*/ 	.word	0x000239f0
        /*0424*/ 	.word	0x0000fff0


	//----- nvinfo : EIATTR_INT_WARP_WIDE_INSTR_OFFSETS
	.align		4
.L_1045:
        /*0428*/ 	.byte	0x04, 0x31
        /*042a*/ 	.short	(.L_1047 - .L_1046)


	//   ....[0]....
.L_1046:
        /*042c*/ 	.word	0x000001c0


	//   ....[1]....
        /*0430*/ 	.word	0x00000200


	//   ....[2]....
        /*0434*/ 	.word	0x00000270


	//   ....[3]....
        /*0438*/ 	.word	0x000289e0


	//   ....[4]....
        /*043c*/ 	.word	0x00028a70


	//   ....[5]....
        /*0440*/ 	.word	0x00029180


	//   ....[6]....
        /*0444*/ 	.word	0x000291b0


	//   ....[7]....
        /*0448*/ 	.word	0x0002aee0


	//   ....[8]....
        /*044c*/ 	.word	0x0002af70


	//----- nvinfo : EIATTR_COOP_GROUP_MASK_REGIDS
	.align		4
.L_1047:
        /*0450*/ 	.byte	0x04, 0x29
        /*0452*/ 	.short	(.L_1049 - .L_1048)


	//   ....[0]....
.L_1048:
        /*0454*/ 	.word	0xffffffff


	//   ....[1]....
        /*0458*/ 	.word	0xffffffff


	//   ....[2]....
        /*045c*/ 	.word	0xffffffff


	//   ....[3]....
        /*0460*/ 	.word	0xffffffff


	//   ....[4]....
        /*0464*/ 	.word	0xffffffff


	//   ....[5]....
        /*0468*/ 	.word	0xffffffff


	//   ....[6]....
        /*046c*/ 	.word	0xffffffff


	//   ....[7]....
        /*0470*/ 	.word	0xffffffff


	//   ....[8]....
        /*0474*/ 	.word	0xffffffff


	//   ....[9]....
        /*0478*/ 	.word	0xffffffff


	//   ....[10]....
        /*047c*/ 	.word	0xffffffff


	//   ....[11]....
        /*0480*/ 	.word	0xffffffff


	//   ....[12]....
        /*0484*/ 	.word	0xffffffff


	//   ....[13]....
        /*0488*/ 	.word	0xffffffff


	//   ....[14]....
        /*048c*/ 	.word	0xffffffff


	//   ....[15]....
        /*0490*/ 	.word	0xffffffff


	//   ....[16]....
        /*0494*/ 	.word	0xffffffff


	//   ....[17]....
        /*0498*/ 	.word	0xffffffff


	//   ....[18]....
        /*049c*/ 	.word	0xffffffff


	//   ....[19]....
        /*04a0*/ 	.word	0xffffffff


	//   ....[20]....
        /*04a4*/ 	.word	0xffffffff


	//   ....[21]....
        /*04a8*/ 	.word	0xffffffff


	//   ....[22]....
        /*04ac*/ 	.word	0xffffffff


	//   ....[23]....
        /*04b0*/ 	.word	0xffffffff


	//   ....[24]....
        /*04b4*/ 	.word	0xffffffff


	//   ....[25]....
        /*04b8*/ 	.word	0xffffffff


	//   ....[26]....
        /*04bc*/ 	.word	0xffffffff


	//   ....[27]....
        /*04c0*/ 	.word	0xffffffff


	//   ....[28]....
        /*04c4*/ 	.word	0xffffffff


	//   ....[29]....
        /*04c8*/ 	.word	0xffffffff


	//   ....[30]....
        /*04cc*/ 	.word	0xffffffff


	//   ....[31]....
        /*04d0*/ 	.word	0xffffffff


	//   ....[32]....
        /*04d4*/ 	.word	0xffffffff


	//   ....[33]....
        /*04d8*/ 	.word	0xffffffff


	//   ....[34]....
        /*04dc*/ 	.word	0xffffffff


	//   ....[35]....
        /*04e0*/ 	.word	0xffffffff


	//   ....[36]....
        /*04e4*/ 	.word	0xffffffff


	//   ....[37]....
        /*04e8*/ 	.word	0xffffffff


	//   ....[38]....
        /*04ec*/ 	.word	0xffffffff


	//   ....[39]....
        /*04f0*/ 	.word	0xffffffff


	//   ....[40]....
        /*04f4*/ 	.word	0xffffffff


	//   ....[41]....
        /*04f8*/ 	.word	0xffffffff


	//   ....[42]....
        /*04fc*/ 	.word	0xffffffff


	//   ....[43]....
        /*0500*/ 	.word	0xffffffff


	//   ....[44]....
        /*0504*/ 	.word	0xffffffff


	//   ....[45]....
        /*0508*/ 	.word	0xffffffff


	//   ....[46]....
        /*050c*/ 	.word	0xffffffff


	//   ....[47]....
        /*0510*/ 	.word	0xffffffff


	//   ....[48]....
        /*0514*/ 	.word	0xffffffff


	//   ....[49]....
        /*0518*/ 	.word	0xffffffff


	//   ....[50]....
        /*051c*/ 	.word	0xffffffff


	//   ....[51]....
        /*0520*/ 	.word	0xffffffff


	//   ....[52]....
        /*0524*/ 	.word	0xffffffff


	//   ....[53]....
        /*0528*/ 	.word	0xffffffff


	//   ....[54]....
        /*052c*/ 	.word	0xffffffff


	//   ....[55]....
        /*0530*/ 	.word	0xffffffff


	//   ....[56]....
        /*0534*/ 	.word	0xffffffff


	//   ....[57]....
        /*0538*/ 	.word	0xffffffff


	//   ....[58]....
        /*053c*/ 	.word	0xffffffff


	//   ....[59]....
        /*0540*/ 	.word	0xffffffff


	//   ....[60]....
        /*0544*/ 	.word	0xffffffff


	//   ....[61]....
        /*0548*/ 	.word	0xffffffff


	//   ....[62]....
        /*054c*/ 	.word	0xffffffff


	//   ....[63]....
        /*0550*/ 	.word	0xffffffff


	//   ....[64]....
        /*0554*/ 	.word	0xffffffff


	//   ....[65]....
        /*0558*/ 	.word	0xffffffff


	//   ....[66]....
        /*055c*/ 	.word	0xffffffff


	//   ....[67]....
        /*0560*/ 	.word	0xffffffff


	//   ....[68]....
        /*0564*/ 	.word	0xffffffff


	//   ....[69]....
        /*0568*/ 	.word	0xffffffff


	//   ....[70]....
        /*056c*/ 	.word	0xffffffff


	//   ....[71]....
        /*0570*/ 	.word	0xffffffff


	//   ....[72]....
        /*0574*/ 	.word	0xffffffff


	//   ....[73]....
        /*0578*/ 	.word	0xffffffff


	//   ....[74]....
        /*057c*/ 	.word	0xffffffff


	//   ....[75]....
        /*0580*/ 	.word	0xffffffff


	//   ....[76]....
        /*0584*/ 	.word	0xffffffff


	//   ....[77]....
        /*0588*/ 	.word	0xffffffff


	//   ....[78]....
        /*058c*/ 	.word	0xffffffff


	//   ....[79]....
        /*0590*/ 	.word	0xffffffff


	//   ....[80]....
        /*0594*/ 	.word	0xffffffff


	//   ....[81]....
        /*0598*/ 	.word	0xffffffff


	//   ....[82]....
        /*059c*/ 	.word	0xffffffff


	//   ....[83]....
        /*05a0*/ 	.word	0xffffffff


	//   ....[84]....
        /*05a4*/ 	.word	0xffffffff


	//   ....[85]....
        /*05a8*/ 	.word	0xffffffff


	//   ....[86]....
        /*05ac*/ 	.word	0xffffffff


	//   ....[87]....
        /*05b0*/ 	.word	0xffffffff


	//   ....[88]....
        /*05b4*/ 	.word	0xffffffff


	//   ....[89]....
        /*05b8*/ 	.word	0xffffffff


	//   ....[90]....
        /*05bc*/ 	.word	0xffffffff


	//   ....[91]....
        /*05c0*/ 	.word	0xffffffff


	//   ....[92]....
        /*05c4*/ 	.word	0xffffffff


	//   ....[93]....
        /*05c8*/ 	.word	0xffffffff


	//   ....[94]....
        /*05cc*/ 	.word	0xffffffff


	//   ....[95]....
        /*05d0*/ 	.word	0xffffffff


	//   ....[96]....
        /*05d4*/ 	.word	0x0500000f


	//   ....[97]....
        /*05d8*/ 	.word	0x0500000f


	//   ....[98]....
        /*05dc*/ 	.word	0x0500000f


	//   ....[99]....
        /*05e0*/ 	.word	0x0500000f


	//   ....[100]....
        /*05e4*/ 	.word	0x0500000f


	//   ....[101]....
        /*05e8*/ 	.word	0x0500000f


	//   ....[102]....
        /*05ec*/ 	.word	0x0500000f


	//   ....[103]....
        /*05f0*/ 	.word	0x0500000f


	//   ....[104]....
        /*05f4*/ 	.word	0x0500000f


	//   ....[105]....
        /*05f8*/ 	.word	0x0500000f


	//   ....[106]....
        /*05fc*/ 	.word	0x0500000f


	//   ....[107]....
        /*0600*/ 	.word	0x0500000f


	//   ....[108]....
        /*0604*/ 	.word	0x0500000f


	//   ....[109]....
        /*0608*/ 	.word	0x0500000f


	//   ....[110]....
        /*060c*/ 	.word	0x0500000f


	//   ....[111]....
        /*0610*/ 	.word	0x0500000f


	//   ....[112]....
        /*0614*/ 	.word	0x0500000f


	//   ....[113]....
        /*0618*/ 	.word	0x0500000f


	//   ....[114]....
        /*061c*/ 	.word	0x0500000f


	//   ....[115]....
        /*0620*/ 	.word	0x0500000f


	//   ....[116]....
        /*0624*/ 	.word	0x0500000f


	//   ....[117]....
        /*0628*/ 	.word	0x0500000f


	//   ....[118]....
        /*062c*/ 	.word	0x0500000f


	//   ....[119]....
        /*0630*/ 	.word	0x0500000f


	//   ....[120]....
        /*0634*/ 	.word	0x0500000f


	//   ....[121]....
        /*0638*/ 	.word	0x0500000f


	//   ....[122]....
        /*063c*/ 	.word	0x0500000f


	//   ....[123]....
        /*0640*/ 	.word	0x0500000f


	//   ....[124]....
        /*0644*/ 	.word	0x0500000f


	//   ....[125]....
        /*0648*/ 	.word	0x0500000f


	//   ....[126]....
        /*064c*/ 	.word	0x0500000f


	//   ....[127]....
        /*0650*/ 	.word	0x0500000f


	//   ....[128]....
        /*0654*/ 	.word	0x0500000f


	//   ....[129]....
        /*0658*/ 	.word	0x0500000f


	//   ....[130]....
        /*065c*/ 	.word	0x0500000f


	//   ....[131]....
        /*0660*/ 	.word	0x0500000f


	//   ....[132]....
        /*0664*/ 	.word	0x0500000f


	//   ....[133]....
        /*0668*/ 	.word	0x0500000f


	//   ....[134]....
        /*066c*/ 	.word	0x0500000f


	//   ....[135]....
        /*0670*/ 	.word	0x0500000f


	//   ....[136]....
        /*0674*/ 	.word	0x0500000f


	//   ....[137]....
        /*0678*/ 	.word	0x0500000f


	//   ....[138]....
        /*067c*/ 	.word	0x0500000f


	//   ....[139]....
        /*0680*/ 	.word	0x0500000f


	//   ....[140]....
        /*0684*/ 	.word	0x0500000f


	//   ....[141]....
        /*0688*/ 	.word	0x0500000f


	//   ....[142]....
        /*068c*/ 	.word	0x0500000f


	//   ....[143]....
        /*0690*/ 	.word	0x0500000f


	//   ....[144]....
        /*0694*/ 	.word	0x0500000f


	//   ....[145]....
        /*0698*/ 	.word	0x0500000f


	//   ....[146]....
        /*069c*/ 	.word	0x0500000f


	//   ....[147]....
        /*06a0*/ 	.word	0x0500000f


	//   ....[148]....
        /*06a4*/ 	.word	0x0500000f


	//   ....[149]....
        /*06a8*/ 	.word	0x0500000f


	//   ....[150]....
        /*06ac*/ 	.word	0x0500000f


	//   ....[151]....
        /*06b0*/ 	.word	0x0500000f


	//   ....[152]....
        /*06b4*/ 	.word	0x0500000f


	//   ....[153]....
        /*06b8*/ 	.word	0x0500000f


	//   ....[154]....
        /*06bc*/ 	.word	0x0500000f


	//   ....[155]....
        /*06c0*/ 	.word	0x0500000f


	//   ....[156]....
        /*06c4*/ 	.word	0x0500000f


	//   ....[157]....
        /*06c8*/ 	.word	0x0500000f


	//   ....[158]....
        /*06cc*/ 	.word	0x0500000f


	//   ....[159]....
        /*06d0*/ 	.word	0x0500000f


	//   ....[160]....
        /*06d4*/ 	.word	0x0500000f


	//   ....[161]....
        /*06d8*/ 	.word	0x0500000f


	//   ....[162]....
        /*06dc*/ 	.word	0x0500000f


	//   ....[163]....
        /*06e0*/ 	.word	0x0500000f


	//   ....[164]....
        /*06e4*/ 	.word	0x0500000f


	//----- nvinfo : EIATTR_COOP_GROUP_INSTR_OFFSETS
	.align		4
.L_1049:
        /*06e8*/ 	.byte	0x04, 0x28
        /*06ea*/ 	.short	(.L_1051 - .L_1050)


	//   ....[0]....
.L_1050:
        /*06ec*/ 	.word	0x00000070


	//   ....[1]....
        /*06f0*/ 	.word	0x000001d0


	//   ....[2]....
        /*06f4*/ 	.word	0x00000220


	//   ....[3]....
        /*06f8*/ 	.word	0x00000450


	//   ....[4]....
        /*06fc*/ 	.word	0x000005b0


	//   ....[5]....
        /*0700*/ 	.word	0x000006d0


	//   ....[6]....
        /*0704*/ 	.word	0x00000830


	//   ....[7]....
        /*0708*/ 	.word	0x0000a2a0


	//   ....[8]....
        /*070c*/ 	.word	0x000124e0


	//   ....[9]....
        /*0710*/ 	.word	0x000125e0


	//   ....[10]....
        /*0714*/ 	.word	0x00013350


	//   ....[11]....
        /*0718*/ 	.word	0x000133d0


	//   ....[12]....
        /*071c*/ 	.word	0x00017920


	//   ....[13]....
        /*0720*/ 	.word	0x00017a30


	//   ....[14]....
        /*0724*/ 	.word	0x00018810


	//   ....[15]....
        /*0728*/ 	.word	0x000188c0


	//   ....[16]....
        /*072c*/ 	.word	0x0001ba40


	//   ....[17]....
        /*0730*/ 	.word	0x0001ba70


	//   ....[18]....
        /*0734*/ 	.word	0x0001bac0


	//   ....[19]....
        /*0738*/ 	.word	0x0001bae0


	//   ....[20]....
        /*073c*/ 	.word	0x000207a0


	//   ....[21]....
        /*0740*/ 	.word	0x000208b0


	//   ....[22]....
        /*0744*/ 	.word	0x000216d0


	//   ....[23]....
        /*0748*/ 	.word	0x00021740


	//   ....[24]....
        /*074c*/ 	.word	0x00023190


	//   ....[25]....
        /*0750*/ 	.word	0x000231a0


	//   ....[26]....
        /*0754*/ 	.word	0x00023220


	//   ....[27]....
        /*0758*/ 	.word	0x00023230


	//   ....[28]....
        /*075c*/ 	.word	0x000240b0


	//   ....[29]....
        /*0760*/ 	.word	0x000240e0


	//   ....[30]....
        /*0764*/ 	.word	0x00024110


	//   ....[31]....
        /*0768*/ 	.word	0x00024140


	//   ....[32]....
        /*076c*/ 	.word	0x00024170


	//   ....[33]....
        /*0770*/ 	.word	0x000241a0


	//   ....[34]....
        /*0774*/ 	.word	0x000241d0


	//   ....[35]....
        /*0778*/ 	.word	0x00024200


	//   ....[36]....
        /*077c*/ 	.word	0x00024230


	//   ....[37]....
        /*0780*/ 	.word	0x00024260


	//   ....[38]....
        /*0784*/ 	.word	0x00024290


	//   ....[39]....
        /*0788*/ 	.word	0x000242c0


	//   ....[40]....
        /*078c*/ 	.word	0x000242f0


	//   ....[41]....
        /*0790*/ 	.word	0x00024320


	//   ....[42]....
        /*0794*/ 	.word	0x00024350


	//   ....[43]....
        /*0798*/ 	.word	0x00024380


	//   ....[44]....
        /*079c*/ 	.word	0x000243b0


	//   ....[45]....
        /*07a0*/ 	.word	0x000243e0


	//   ....[46]....
        /*07a4*/ 	.word	0x00024420


	//   ....[47]....
        /*07a8*/ 	.word	0x00024450


	//   ....[48]....
        /*07ac*/ 	.word	0x00024480


	//   ....[49]....
        /*07b0*/ 	.word	0x000244b0


	//   ....[50]....
        /*07b4*/ 	.word	0x000244e0


	//   ....[51]....
        /*07b8*/ 	.word	0x00024500


	//   ....[52]....
        /*07bc*/ 	.word	0x00024530


	//   ....[53]....
        /*07c0*/ 	.word	0x00024540


	//   ....[54]....
        /*07c4*/ 	.word	0x00024550


	//   ....[55]....
        /*07c8*/ 	.word	0x00024560


	//   ....[56]....
        /*07cc*/ 	.word	0x00024570


	//   ....[57]....
        /*07d0*/ 	.word	0x00024580


	//   ....[58]....
        /*07d4*/ 	.word	0x00024590


	//   ....[59]....
        /*07d8*/ 	.word	0x000245c0


	//   ....[60]....
        /*07dc*/ 	.word	0x00025ff0


	//   ....[61]....
        /*07e0*/ 	.word	0x000261c0


	//   ....[62]....
        /*07e4*/ 	.word	0x000261f0


	//   ....[63]....
        /*07e8*/ 	.word	0x00026220


	//   ....[64]....
        /*07ec*/ 	.word	0x00026250


	//   ....[65]....
        /*07f0*/ 	.word	0x00026280


	//   ....[66]....
        /*07f4*/ 	.word	0x000262c0


	//   ....[67]....
        /*07f8*/ 	.word	0x00026440


	//   ....[68]....
        /*07fc*/ 	.word	0x00026470


	//   ....[69]....
        /*0800*/ 	.word	0x000264a0


	//   ....[70]....
        /*0804*/ 	.word	0x000264d0


	//   ....[71]....
        /*0808*/ 	.word	0x00026500


	//   ....[72]....
        /*080c*/ 	.word	0x00026530


	//   ....[73]....
        /*0810*/ 	.word	0x000265d0


	//   ....[74]....
        /*0814*/ 	.word	0x00026610


	//   ....[75]....
        /*0818*/ 	.word	0x000266d0


	//   ....[76]....
        /*081c*/ 	.word	0x000278c0


	//   ....[77]....
        /*0820*/ 	.word	0x00029350


	//   ....[78]....
        /*0824*/ 	.word	0x0002bce0


	//   ....[79]....
        /*0828*/ 	.word	0x0002bd40


	//   ....[80]....
        /*082c*/ 	.word	0x0002bd70


	//   ....[81]....
        /*0830*/ 	.word	0x0002bd80


	//   ....[82]....
        /*0834*/ 	.word	0x0002bdb0


	//   ....[83]....
        /*0838*/ 	.word	0x0002bde0


	//   ....[84]....
        /*083c*/ 	.word	0x0002be10


	//   ....[85]....
        /*0840*/ 	.word	0x0002be40


	//   ....[86]....
        /*0844*/ 	.word	0x0002bfe0


	//   ....[87]....
        /*0848*/ 	.word	0x0002c010


	//   ....[88]....
        /*084c*/ 	.word	0x0002c040


	//   ....[89]....
        /*0850*/ 	.word	0x0002c070


	//   ....[90]....
        /*0854*/ 	.word	0x0002c0a0


	//   ....[91]....
        /*0858*/ 	.word	0x0002c0d0


	//   ....[92]....
        /*085c*/ 	.word	0x0002c190


	//   ....[93]....
        /*0860*/ 	.word	0x0002c1b0


	//   ....[94]....
        /*0864*/ 	.word	0x0002c220


	//   ....[95]....
        /*0868*/ 	.word	0x0002c9c0


	//   ....[96]....
        /*086c*/ 	.word	0x0002ce70


	//   ....[97]....
        /*0870*/ 	.word	0x0002cf20


	//   ....[98]....
        /*0874*/ 	.word	0x0002cfc0


	//   ....[99]....
        /*0878*/ 	.word	0x0002d060


	//   ....[100]....
        /*087c*/ 	.word	0x0002d100


	//   ....[101]....
        /*0880*/ 	.word	0x0002d1a0


	//   ....[102]....
        /*0884*/ 	.word	0x0002d240


	//   ....[103]....
        /*0888*/ 	.word	0x0002d2e0


	//   ....[104]....
        /*088c*/ 	.word	0x0002d380


	//   ....[105]....
        /*0890*/ 	.word	0x0002d470


	//   ....[106]....
        /*0894*/ 	.word	0x0002d510


	//   ....[107]....
        /*0898*/ 	.word	0x0002d5b0


	//   ....[108]....
        /*089c*/ 	.word	0x0002d650


	//   ....[109]....
        /*08a0*/ 	.word	0x0002d6f0


	//   ....[110]....
        /*08a4*/ 	.word	0x0002d790


	//   ....[111]....
        /*08a8*/ 	.word	0x0002d830


	//   ....[112]....
        /*08ac*/ 	.word	0x0002d8d0


	//   ....[113]....
        /*08b0*/ 	.word	0x0002dc60


	//   ....[114]....
        /*08b4*/ 	.word	0x0002dd90


	//   ....[115]....
        /*08b8*/ 	.word	0x0002dec0


	//   ....[116]....
        /*08bc*/ 	.word	0x0002df40


	//   ....[117]....
        /*08c0*/ 	.word	0x0002dfa0


	//   ....[118]....
        /*08c4*/ 	.word	0x0002e020


	//   ....[119]....
        /*08c8*/ 	.word	0x0002e080


	//   ....[120]....
        /*08cc*/ 	.word	0x0002e100


	//   ....[121]....
        /*08d0*/ 	.word	0x0002e160


	//   ....[122]....
        /*08d4*/ 	.word	0x0002e1e0


	//   ....[123]....
        /*08d8*/ 	.word	0x0002e240


	//   ....[124]....
        /*08dc*/ 	.word	0x0002e2c0


	//   ....[125]....
        /*08e0*/ 	.word	0x0002e320


	//   ....[126]....
        /*08e4*/ 	.word	0x0002e3a0


	//   ....[127]....
        /*08e8*/ 	.word	0x0002e400


	//   ....[128]....
        /*08ec*/ 	.word	0x0002e490


	//   ....[129]....
        /*08f0*/ 	.word	0x0002e4f0


	//   ....[130]....
        /*08f4*/ 	.word	0x0002e570


	//   ....[131]....
        /*08f8*/ 	.word	0x0002e5d0


	//   ....[132]....
        /*08fc*/ 	.word	0x0002e650


	//   ....[133]....
        /*0900*/ 	.word	0x0002e6b0


	//   ....[134]....
        /*0904*/ 	.word	0x0002e720


	//   ....[135]....
        /*0908*/ 	.word	0x0002e780


	//   ....[136]....
        /*090c*/ 	.word	0x0002e800


	//   ....[137]....
        /*0910*/ 	.word	0x0002e860


	//   ....[138]....
        /*0914*/ 	.word	0x0002e8e0


	//   ....[139]....
        /*0918*/ 	.word	0x0002e940


	//   ....[140]....
        /*091c*/ 	.word	0x0002e9c0


	//   ....[141]....
        /*0920*/ 	.word	0x0002ea20


	//   ....[142]....
        /*0924*/ 	.word	0x0002eaa0


	//   ....[143]....
        /*0928*/ 	.word	0x0002eb00


	//   ....[144]....
        /*092c*/ 	.word	0x0002eb80


	//   ....[145]....
        /*0930*/ 	.word	0x0002ec50


	//   ....[146]....
        /*0934*/ 	.word	0x0002ef30


	//   ....[147]....
        /*0938*/ 	.word	0x0002f360


	//   ....[148]....
        /*093c*/ 	.word	0x0002f400


	//   ....[149]....
        /*0940*/ 	.word	0x0002f530


	//   ....[150]....
        /*0944*/ 	.word	0x0002f5a0


	//   ....[151]....
        /*0948*/ 	.word	0x0002f610


	//   ....[152]....
        /*094c*/ 	.word	0x0002f680


	//   ....[153]....
        /*0950*/ 	.word	0x0002f6f0


	//   ....[154]....
        /*0954*/ 	.word	0x0002f770


	//   ....[155]....
        /*0958*/ 	.word	0x0002f800


	//   ....[156]....
        /*095c*/ 	.word	0x0002f8a0


	//   ....[157]....
        /*0960*/ 	.word	0x0002f910


	//   ....[158]....
        /*0964*/ 	.word	0x0002f980


	//   ....[159]....
        /*0968*/ 	.word	0x0002f9f0


	//   ....[160]....
        /*096c*/ 	.word	0x0002fa70


	//   ....[161]....
        /*0970*/ 	.word	0x0002fae0


	//   ....[162]....
        /*0974*/ 	.word	0x0002fb80


	//   ....[163]....
        /*0978*/ 	.word	0x0002fc10


	//   ....[164]....
        /*097c*/ 	.word	0x0002fd40


	//----- nvinfo : EIATTR_REG_RECONFIG
	.align		4
.L_1051:
        /*0980*/ 	.byte	0x01, 0x54
	.zero		2


	//----- nvinfo : EIATTR_SYSCALL_OFFSETS
	.align		4
        /*0984*/ 	.byte	0x04, 0x46
        /*0986*/ 	.short	(.L_1053 - .L_1052)


	//   ....[0]....
.L_1052:
        /*0988*/ 	.word	0x000018e0


	//   ....[1]....
        /*098c*/ 	.word	0x00001a30


	//   ....[2]....
        /*0990*/ 	.word	0x0000a440


	//   ....[3]....
        /*0994*/ 	.word	0x0000abb0


	//   ....[4]....
        /*0998*/ 	.word	0x00028c10


	//   ....[5]....
        /*099c*/ 	.word	0x00028d60


	//   ....[6]....
        /*09a0*/ 	.word	0x00028ea0


	//   ....[7]....
        /*09a4*/ 	.word	0x00028fc0


	//----- nvinfo : EIATTR_MBARRIER_INSTR_OFFSETS
	.align		4
.L_1053:
        /*09a8*/ 	.byte	0x04, 0x39
        /*09aa*/ 	.short	(.L_1055 - .L_1054)


	//   ....[0]....
.L_1054:
        /*09ac*/ 	.word	0x00000300
        /*09b0*/ 	.word	0x000000ff
        /*09b4*/ 	.word	0x00028800
        /*09b8*/ 	.short	0x0100
        /*09ba*/ 	.byte	0x08
	.zero		1


	//   ....[1]....
        /*09bc*/ 	.word	0x00000310
        /*09c0*/ 	.word	0x000000ff
        /*09c4*/ 	.word	0x00028820
        /*09c8*/ 	.short	0x0100
        /*09ca*/ 	.byte	0x08
	.zero		1


	//   ....[2]....
        /*09cc*/ 	.word	0x00000400
        /*09d0*/ 	.word	0x000000ff
        /*09d4*/ 	.word	0x00028830
        /*09d8*/ 	.short	0x0100
        /*09da*/ 	.byte	0x08
	.zero		1


	//   ....[3]....
        /*09dc*/ 	.word	0x00000410
        /*09e0*/ 	.word	0x000000ff
        /*09e4*/ 	.word	0x00028840
        /*09e8*/ 	.short	0x0100
        /*09ea*/ 	.byte	0x08
	.zero		1


	//   ....[4]....
        /*09ec*/ 	.word	0x00000420
        /*09f0*/ 	.word	0x000000ff
        /*09f4*/ 	.word	0x00028838
        /*09f8*/ 	.short	0x0100
        /*09fa*/ 	.byte	0x08
	.zero		1


	//   ....[5]....
        /*09fc*/ 	.word	0x00000430
        /*0a00*/ 	.word	0x000000ff
        /*0a04*/ 	.word	0x00028848
        /*0a08*/ 	.short	0x0100
        /*0a0a*/ 	.byte	0x08
	.zero		1


	//   ....[6]....
        /*0a0c*/ 	.word	0x00000560
        /*0a10*/ 	.word	0x000000ff
        /*0a14*/ 	.word	0x00028850
        /*0a18*/ 	.short	0x0100
        /*0a1a*/ 	.byte	0x08
	.zero		1


	//   ....[7]....
        /*0a1c*/ 	.word	0x00000570
        /*0a20*/ 	.word	0x000000ff
        /*0a24*/ 	.word	0x00028860
        /*0a28*/ 	.short	0x0100
        /*0a2a*/ 	.byte	0x08
	.zero		1


	//   ....[8]....
        /*0a2c*/ 	.word	0x00000580
        /*0a30*/ 	.word	0x000000ff
        /*0a34*/ 	.word	0x00028858
        /*0a38*/ 	.short	0x0100
        /*0a3a*/ 	.byte	0x08
	.zero		1


	//   ....[9]....
        /*0a3c*/ 	.word	0x00000590
        /*0a40*/ 	.word	0x000000ff
        /*0a44*/ 	.word	0x00028868
        /*0a48*/ 	.short	0x0100
        /*0a4a*/ 	.byte	0x08
	.zero		1


	//   ....[10]....
        /*0a4c*/ 	.word	0x00000680
        /*0a50*/ 	.word	0x000000ff
        /*0a54*/ 	.word	0x00028870
        /*0a58*/ 	.short	0x0100
        /*0a5a*/ 	.byte	0x06
	.zero		1


	//   ....[11]....
        /*0a5c*/ 	.word	0x00000690
        /*0a60*/ 	.word	0x000000ff
        /*0a64*/ 	.word	0x00028880
        /*0a68*/ 	.short	0x0100
        /*0a6a*/ 	.byte	0x06
	.zero		1


	//   ....[12]....
        /*0a6c*/ 	.word	0x000006a0
        /*0a70*/ 	.word	0x000000ff
        /*0a74*/ 	.word	0x00028878
        /*0a78*/ 	.short	0x0100
        /*0a7a*/ 	.byte	0x06
	.zero		1


	//   ....[13]....
        /*0a7c*/ 	.word	0x000006b0
        /*0a80*/ 	.word	0x000000ff
        /*0a84*/ 	.word	0x00028888
        /*0a88*/ 	.short	0x0100
        /*0a8a*/ 	.byte	0x06
	.zero		1


	//   ....[14]....
        /*0a8c*/ 	.word	0x000007e0
        /*0a90*/ 	.word	0x000000ff
        /*0a94*/ 	.word	0x00028890
        /*0a98*/ 	.short	0x0100
        /*0a9a*/ 	.byte	0x08
	.zero		1


	//   ....[15]....
        /*0a9c*/ 	.word	0x000007f0
        /*0aa0*/ 	.word	0x000000ff
        /*0aa4*/ 	.word	0x000288a0
        /*0aa8*/ 	.short	0x0100
        /*0aaa*/ 	.byte	0x08
	.zero		1


	//   ....[16]....
        /*0aac*/ 	.word	0x00000800
        /*0ab0*/ 	.word	0x000000ff
        /*0ab4*/ 	.word	0x00028898
        /*0ab8*/ 	.short	0x0100
        /*0aba*/ 	.byte	0x08
	.zero		1


	//   ....[17]....
        /*0abc*/ 	.word	0x00000810
        /*0ac0*/ 	.word	0x000000ff
        /*0ac4*/ 	.word	0x000288a8
        /*0ac8*/ 	.short	0x0100
        /*0aca*/ 	.byte	0x08
	.zero		1


	//   ....[18]....
        /*0acc*/ 	.word	0x00000940
        /*0ad0*/ 	.word	0x000000ff
        /*0ad4*/ 	.word	0x000288b0
        /*0ad8*/ 	.short	0x0100
        /*0ada*/ 	.byte	0x08
	.zero		1


	//   ....[19]....
        /*0adc*/ 	.word	0x00000950
        /*0ae0*/ 	.word	0x000000ff
        /*0ae4*/ 	.word	0x000288c0
        /*0ae8*/ 	.short	0x0100
        /*0aea*/ 	.byte	0x08
	.zero		1


	//   ....[20]....
        /*0aec*/ 	.word	0x00000960
        /*0af0*/ 	.word	0x000000ff
        /*0af4*/ 	.word	0x000288b8
        /*0af8*/ 	.short	0x0100
        /*0afa*/ 	.byte	0x08
	.zero		1


	//   ....[21]....
        /*0afc*/ 	.word	0x00000970
        /*0b00*/ 	.word	0x000000ff
        /*0b04*/ 	.word	0x000288c8
        /*0b08*/ 	.short	0x0100
        /*0b0a*/ 	.byte	0x08
	.zero		1


	//   ....[22]....
        /*0b0c*/ 	.word	0x00002c30
        /*0b10*/ 	.word	0x00000070
        /*0b14*/ 	.word	0x00028890
        /*0b18*/ 	.short	0x010a
        /*0b1a*/ 	.byte	0x3f
	.zero		1


	//   ....[23]....
        /*0b1c*/ 	.word	0x00005f80
        /*0b20*/ 	.word	0x00000070
        /*0b24*/ 	.word	0x00028890
        /*0b28*/ 	.short	0x010a
        /*0b2a*/ 	.byte	0x3f
	.zero		1


	//   ....[24]....
        /*0b2c*/ 	.word	0x00008fb0
        /*0b30*/ 	.word	0x00000070
        /*0b34*/ 	.word	0x00028890
        /*0b38*/ 	.short	0x010a
        /*0b3a*/ 	.byte	0x3f
	.zero		1


	//   ....[25]....
        /*0b3c*/ 	.word	0x00009500
        /*0b40*/ 	.word	0x00000004
        /*0b44*/ 	.word	0x00000000
        /*0b48*/ 	.short	0x0101
        /*0b4a*/ 	.byte	0x3f
	.zero		1


	//   ....[26]....
        /*0b4c*/ 	.word	0x00009540
        /*0b50*/ 	.word	0x00000070
        /*0b54*/ 	.word	0x000288b0
        /*0b58*/ 	.short	0x010a
        /*0b5a*/ 	.byte	0x3f
	.zero		1


	//   ....[27]....
        /*0b5c*/ 	.word	0x00009b00
        /*0b60*/ 	.word	0x00000070
        /*0b64*/ 	.word	0x00000000
        /*0b68*/ 	.short	0x0101
        /*0b6a*/ 	.byte	0x3f
	.zero		1


	//   ....[28]....
        /*0b6c*/ 	.word	0x0000a770
        /*0b70*/ 	.word	0x00000012
        /*0b74*/ 	.word	0x00028800
        /*0b78*/ 	.short	0x010a
        /*0b7a*/ 	.byte	0x3f
	.zero		1


	//   ....[29]....
        /*0b7c*/ 	.word	0x0000a7c0
        /*0b80*/ 	.word	0x00000012
        /*0b84*/ 	.word	0x00028800
        /*0b88*/ 	.short	0x010a
        /*0b8a*/ 	.byte	0x3f
	.zero		1


	//   ....[30]....
        /*0b8c*/ 	.word	0x0000b400
        /*0b90*/ 	.word	0x00000012
        /*0b94*/ 	.word	0x00028800
        /*0b98*/ 	.short	0x010a
        /*0b9a*/ 	.byte	0x3f
	.zero		1


	//   ....[31]....
        /*0b9c*/ 	.word	0x0000d8c0
        /*0ba0*/ 	.word	0x00000012
        /*0ba4*/ 	.word	0x00028800
        /*0ba8*/ 	.short	0x010a
        /*0baa*/ 	.byte	0x3f
	.zero		1


	//   ....[32]....
        /*0bac*/ 	.word	0x0000f940
        /*0bb0*/ 	.word	0x0000007f
        /*0bb4*/ 	.word	0x00028830
        /*0bb8*/ 	.short	0x010a
        /*0bba*/ 	.byte	0x3f
	.zero		1


	//   ....[33]....
        /*0bbc*/ 	.word	0x0000faa0
        /*0bc0*/ 	.word	0x0000007f
        /*0bc4*/ 	.word	0x00028830
        /*0bc8*/ 	.short	0x010a
        /*0bca*/ 	.byte	0x3f
	.zero		1


	//   ....[34]....
        /*0bcc*/ 	.word	0x000104d0
        /*0bd0*/ 	.word	0x0000007f
        /*0bd4*/ 	.word	0x00000000
        /*0bd8*/ 	.short	0x0101
        /*0bda*/ 	.byte	0x3f
	.zero		1


	//   ....[35]....
        /*0bdc*/ 	.word	0x00014960
        /*0be0*/ 	.word	0x00000015
        /*0be4*/ 	.word	0x00028830
        /*0be8*/ 	.short	0x010a
        /*0bea*/ 	.byte	0x3f
	.zero		1


	//   ....[36]....
        /*0bec*/ 	.word	0x000149b0
        /*0bf0*/ 	.word	0x00000015
        /*0bf4*/ 	.word	0x00028830
        /*0bf8*/ 	.short	0x010a
        /*0bfa*/ 	.byte	0x3f
	.zero		1


	//   ....[37]....
        /*0bfc*/ 	.word	0x00014cc0
        /*0c00*/ 	.word	0x00000015
        /*0c04*/ 	.word	0x00028850
        /*0c08*/ 	.short	0x010a
        /*0c0a*/ 	.byte	0x3f
	.zero		1


	//   ....[38]....
        /*0c0c*/ 	.word	0x00014d00
        /*0c10*/ 	.word	0x00000015
        /*0c14*/ 	.word	0x00028850
        /*0c18*/ 	.short	0x010a
        /*0c1a*/ 	.byte	0x3f
	.zero		1


	//   ....[39]....
        /*0c1c*/ 	.word	0x00015ce0
        /*0c20*/ 	.word	0x00000027
        /*0c24*/ 	.word	0x00000000
        /*0c28*/ 	.short	0x0101
        /*0c2a*/ 	.byte	0x3f
	.zero		1


	//   ....[40]....
        /*0c2c*/ 	.word	0x00019850
        /*0c30*/ 	.word	0x0000000f
        /*0c34*/ 	.word	0x00000000
        /*0c38*/ 	.short	0x0101
        /*0c3a*/ 	.byte	0x3f
	.zero		1


	//   ....[41]....
        /*0c3c*/ 	.word	0x0001a200
        /*0c40*/ 	.word	0x0000000f
        /*0c44*/ 	.word	0x00028830
        /*0c48*/ 	.short	0x010a
        /*0c4a*/ 	.byte	0x3f
	.zero		1


	//   ....[42]....
        /*0c4c*/ 	.word	0x0001a250
        /*0c50*/ 	.word	0x0000000f
        /*0c54*/ 	.word	0x00028830
        /*0c58*/ 	.short	0x010a
        /*0c5a*/ 	.byte	0x3f
	.zero		1


	//   ....[43]....
        /*0c5c*/ 	.word	0x0001a560
        /*0c60*/ 	.word	0x00000014
        /*0c64*/ 	.word	0x00028850
        /*0c68*/ 	.short	0x010a
        /*0c6a*/ 	.byte	0x3f
	.zero		1


	//   ....[44]....
        /*0c6c*/ 	.word	0x0001a5a0
        /*0c70*/ 	.word	0x00000014
        /*0c74*/ 	.word	0x00028850
        /*0c78*/ 	.short	0x010a
        /*0c7a*/ 	.byte	0x3f
	.zero		1


	//   ....[45]....
        /*0c7c*/ 	.word	0x0001ccc0
        /*0c80*/ 	.word	0x00000004
        /*0c84*/ 	.word	0x00000000
        /*0c88*/ 	.short	0x0101
        /*0c8a*/ 	.byte	0x3f
	.zero		1


	//   ....[46]....
        /*0c8c*/ 	.word	0x0001cfc0
        /*0c90*/ 	.word	0x00000015
        /*0c94*/ 	.word	0x00000000
        /*0c98*/ 	.short	0x0101
        /*0c9a*/ 	.byte	0x3f
	.zero		1


	//   ....[47]....
        /*0c9c*/ 	.word	0x0001d7a0
        /*0ca0*/ 	.word	0x0000000f
        /*0ca4*/ 	.word	0x00028830
        /*0ca8*/ 	.short	0x010a
        /*0caa*/ 	.byte	0x3f
	.zero		1


	//   ....[48]....
        /*0cac*/ 	.word	0x0001d7f0
        /*0cb0*/ 	.word	0x0000000f
        /*0cb4*/ 	.word	0x00028830
        /*0cb8*/ 	.short	0x010a
        /*0cba*/ 	.byte	0x3f
	.zero		1


	//   ....[49]....
        /*0cbc*/ 	.word	0x0001db00
        /*0cc0*/ 	.word	0x00000014
        /*0cc4*/ 	.word	0x00028850
        /*0cc8*/ 	.short	0x010a
        /*0cca*/ 	.byte	0x3f
	.zero		1


	//   ....[50]....
        /*0ccc*/ 	.word	0x0001db40
        /*0cd0*/ 	.word	0x00000014
        /*0cd4*/ 	.word	0x00028850
        /*0cd8*/ 	.short	0x010a
        /*0cda*/ 	.byte	0x3f
	.zero		1


	//   ....[51]....
        /*0cdc*/ 	.word	0x0001eab0
        /*0ce0*/ 	.word	0x00000072
        /*0ce4*/ 	.word	0x00000000
        /*0ce8*/ 	.short	0x0101
        /*0cea*/ 	.byte	0x3f
	.zero		1


	//   ....[52]....
        /*0cec*/ 	.word	0x000226a0
        /*0cf0*/ 	.word	0x00000014
        /*0cf4*/ 	.word	0x00000000
        /*0cf8*/ 	.short	0x0101
        /*0cfa*/ 	.byte	0x3f
	.zero		1


	//   ....[53]....
        /*0cfc*/ 	.word	0x00022da0
        /*0d00*/ 	.word	0x0000000b
        /*0d04*/ 	.word	0x00028850
        /*0d08*/ 	.short	0x010a
        /*0d0a*/ 	.byte	0x3f
	.zero		1


	//   ....[54]....
        /*0d0c*/ 	.word	0x00022e20
        /*0d10*/ 	.word	0x0000000b
        /*0d14*/ 	.word	0x00028850
        /*0d18*/ 	.short	0x010a
        /*0d1a*/ 	.byte	0x3f
	.zero		1


	//   ....[55]....
        /*0d1c*/ 	.word	0x00023500
        /*0d20*/ 	.word	0x00000000
        /*0d24*/ 	.word	0x00000000
        /*0d28*/ 	.short	0x0101
        /*0d2a*/ 	.byte	0x3f
	.zero		1


	//   ....[56]....
        /*0d2c*/ 	.word	0x00025040
        /*0d30*/ 	.word	0x00000000
        /*0d34*/ 	.word	0x00000000
        /*0d38*/ 	.short	0x0101
        /*0d3a*/ 	.byte	0x3f
	.zero		1


	//   ....[57]....
        /*0d3c*/ 	.word	0x000279d0
        /*0d40*/ 	.word	0x0000000b
        /*0d44*/ 	.word	0x00028820
        /*0d48*/ 	.short	0x010a
        /*0d4a*/ 	.byte	0x3f
	.zero		1


	//   ....[58]....
        /*0d4c*/ 	.word	0x00027aa0
        /*0d50*/ 	.word	0x00000008
        /*0d54*/ 	.word	0x000288a0
        /*0d58*/ 	.short	0x010a
        /*0d5a*/ 	.byte	0x3f
	.zero		1


	//   ....[59]....
        /*0d5c*/ 	.word	0x00027ce0
        /*0d60*/ 	.word	0x00000008
        /*0d64*/ 	.word	0x000288c0
        /*0d68*/ 	.short	0x010a
        /*0d6a*/ 	.byte	0x3f
	.zero		1


	//   ....[60]....
        /*0d6c*/ 	.word	0x000280c0
        /*0d70*/ 	.word	0x00000006
        /*0d74*/ 	.word	0x000288a0
        /*0d78*/ 	.short	0x010a
        /*0d7a*/ 	.byte	0x3f
	.zero		1


	//   ....[61]....
        /*0d7c*/ 	.word	0x000282e0
        /*0d80*/ 	.word	0x00000006
        /*0d84*/ 	.word	0x000288c0
        /*0d88*/ 	.short	0x010a
        /*0d8a*/ 	.byte	0x3f
	.zero		1


	//   ....[62]....
        /*0d8c*/ 	.word	0x000295f0
        /*0d90*/ 	.word	0x00000005
        /*0d94*/ 	.word	0x00028880
        /*0d98*/ 	.short	0x010a
        /*0d9a*/ 	.byte	0x3f
	.zero		1


	//   ....[63]....
        /*0d9c*/ 	.word	0x000297d0
        /*0da0*/ 	.word	0x00000005
        /*0da4*/ 	.word	0x00028840
        /*0da8*/ 	.short	0x010a
        /*0daa*/ 	.byte	0x3f
	.zero		1


	//   ....[64]....
        /*0dac*/ 	.word	0x00029b60
        /*0db0*/ 	.word	0x00000004
        /*0db4*/ 	.word	0x00028820
        /*0db8*/ 	.short	0x010a
        /*0dba*/ 	.byte	0x3f
	.zero		1


	//   ....[65]....
        /*0dbc*/ 	.word	0x00029eb0
        /*0dc0*/ 	.word	0x00000005
        /*0dc4*/ 	.word	0x00028880
        /*0dc8*/ 	.short	0x010a
        /*0dca*/ 	.byte	0x3f
	.zero		1


	//   ....[66]....
        /*0dcc*/ 	.word	0x0002a120
        /*0dd0*/ 	.word	0x00000005
        /*0dd4*/ 	.word	0x00028840
        /*0dd8*/ 	.short	0x010a
        /*0dda*/ 	.byte	0x3f
	.zero		1


	//   ....[67]....
        /*0ddc*/ 	.word	0x0002a420
        /*0de0*/ 	.word	0x00000015
        /*0de4*/ 	.word	0x00028870
        /*0de8*/ 	.short	0x010a
        /*0dea*/ 	.byte	0x3f
	.zero		1


	//   ....[68]....
        /*0dec*/ 	.word	0x0002a490
        /*0df0*/ 	.word	0x00000015
        /*0df4*/ 	.word	0x00028860
        /*0df8*/ 	.short	0x010a
        /*0dfa*/ 	.byte	0x3f
	.zero		1


	//   ....[69]....
        /*0dfc*/ 	.word	0x0002ae10
        /*0e00*/ 	.word	0x00000015
        /*0e04*/ 	.word	0x00028850
        /*0e08*/ 	.short	0x0101
        /*0e0a*/ 	.byte	0x3f
	.zero		1


	//   ....[70]....
        /*0e0c*/ 	.word	0x0002ae70
        /*0e10*/ 	.word	0x00000015
        /*0e14*/ 	.word	0x00000000
        /*0e18*/ 	.short	0x0101
        /*0e1a*/ 	.byte	0x3f
	.zero		1


	//   ....[71]....
        /*0e1c*/ 	.word	0x0002b0a0
        /*0e20*/ 	.word	0x00000000
        /*0e24*/ 	.word	0x00028870
        /*0e28*/ 	.short	0x010a
        /*0e2a*/ 	.byte	0x3f
	.zero		1


	//   ....[72]....
        /*0e2c*/ 	.word	0x0002b110
        /*0e30*/ 	.word	0x00000000
        /*0e34*/ 	.word	0x00028860
        /*0e38*/ 	.short	0x010a
        /*0e3a*/ 	.byte	0x3f
	.zero		1


	//   ....[73]....
        /*0e3c*/ 	.word	0x0002ba50
        /*0e40*/ 	.word	0x00000000
        /*0e44*/ 	.word	0x00028850
        /*0e48*/ 	.short	0x0101
        /*0e4a*/ 	.byte	0x3f
	.zero		1


	//   ....[74]....
        /*0e4c*/ 	.word	0x0002baa0
        /*0e50*/ 	.word	0x00000002
        /*0e54*/ 	.word	0x00000000
        /*0e58*/ 	.short	0x0101
        /*0e5a*/ 	.byte	0x3f
	.zero		1


	//   ....[75]....
        /*0e5c*/ 	.word	0x0002c940
        /*0e60*/ 	.word	0x00000000
        /*0e64*/ 	.word	0x00028820
        /*0e68*/ 	.short	0x010a
        /*0e6a*/ 	.byte	0x3f
	.zero		1


	//   ....[76]....
        /*0e6c*/ 	.word	0x0002caf0
        /*0e70*/ 	.word	0x00000006
        /*0e74*/ 	.word	0x00000000
        /*0e78*/ 	.short	0x010a
        /*0e7a*/ 	.byte	0x3f
	.zero		1


	//   ....[77]....
        /*0e7c*/ 	.word	0x0002cb60
        /*0e80*/ 	.word	0x00000007
        /*0e84*/ 	.word	0x00000000
        /*0e88*/ 	.short	0x010a
        /*0e8a*/ 	.byte	0x3f
	.zero		1


	//   ....[78]....
        /*0e8c*/ 	.word	0x0002cbc0
        /*0e90*/ 	.word	0x00000004
        /*0e94*/ 	.word	0x00028860
        /*0e98*/ 	.short	0x010a
        /*0e9a*/ 	.byte	0x3f
	.zero		1


	//   ....[79]....
        /*0e9c*/ 	.word	0x0002cc10
        /*0ea0*/ 	.word	0x00000003
        /*0ea4*/ 	.word	0x00028860
        /*0ea8*/ 	.short	0x010a
        /*0eaa*/ 	.byte	0x3f
	.zero		1


	//   ....[80]....
        /*0eac*/ 	.word	0x0002cc50
        /*0eb0*/ 	.word	0x00000004
        /*0eb4*/ 	.word	0x00028880
        /*0eb8*/ 	.short	0x010a
        /*0eba*/ 	.byte	0x3f
	.zero		1


	//   ....[81]....
        /*0ebc*/ 	.word	0x0002cc70
        /*0ec0*/ 	.word	0x00000003
        /*0ec4*/ 	.word	0x00028880
        /*0ec8*/ 	.short	0x010a
        /*0eca*/ 	.byte	0x3f
	.zero		1


	//   ....[82]....
        /*0ecc*/ 	.word	0x0002ccd0
        /*0ed0*/ 	.word	0x00000070
        /*0ed4*/ 	.word	0x00028890
        /*0ed8*/ 	.short	0x010a
        /*0eda*/ 	.byte	0x3f
	.zero		1


	//   ....[83]....
        /*0edc*/ 	.word	0x0002cd20
        /*0ee0*/ 	.word	0x00000070
        /*0ee4*/ 	.word	0x00028890
        /*0ee8*/ 	.short	0x010a
        /*0eea*/ 	.byte	0x3f
	.zero		1


	//   ....[84]....
        /*0eec*/ 	.word	0x0002cd70
        /*0ef0*/ 	.word	0x00000070
        /*0ef4*/ 	.word	0x00028890
        /*0ef8*/ 	.short	0x010a
        /*0efa*/ 	.byte	0x3f
	.zero		1


	//   ....[85]....
        /*0efc*/ 	.word	0x0002cdc0
        /*0f00*/ 	.word	0x00000070
        /*0f04*/ 	.word	0x000288b0
        /*0f08*/ 	.short	0x010a
        /*0f0a*/ 	.byte	0x3f
	.zero		1


	//   ....[86]....
        /*0f0c*/ 	.word	0x0002d3c0
        /*0f10*/ 	.word	0x00000012
        /*0f14*/ 	.word	0x00028800
        /*0f18*/ 	.short	0x010a
        /*0f1a*/ 	.byte	0x3f
	.zero		1


	//   ....[87]....
        /*0f1c*/ 	.word	0x0002d910
        /*0f20*/ 	.word	0x00000012
        /*0f24*/ 	.word	0x00028800
        /*0f28*/ 	.short	0x010a
        /*0f2a*/ 	.byte	0x3f
	.zero		1


	//   ....[88]....
        /*0f2c*/ 	.word	0x0002d960
        /*0f30*/ 	.word	0x0000007f
        /*0f34*/ 	.word	0x00028830
        /*0f38*/ 	.short	0x010a
        /*0f3a*/ 	.byte	0x3f
	.zero		1


	//   ....[89]....
        /*0f3c*/ 	.word	0x0002d9b0
        /*0f40*/ 	.word	0x00000015
        /*0f44*/ 	.word	0x00028830
        /*0f48*/ 	.short	0x010a
        /*0f4a*/ 	.byte	0x3f
	.zero		1


	//   ....[90]....
        /*0f4c*/ 	.word	0x0002da00
        /*0f50*/ 	.word	0x00000015
        /*0f54*/ 	.word	0x00028850
        /*0f58*/ 	.short	0x010a
        /*0f5a*/ 	.byte	0x3f
	.zero		1


	//   ....[91]....
        /*0f5c*/ 	.word	0x0002da50
        /*0f60*/ 	.word	0x0000000f
        /*0f64*/ 	.word	0x00028830
        /*0f68*/ 	.short	0x010a
        /*0f6a*/ 	.byte	0x3f
	.zero		1


	//   ....[92]....
        /*0f6c*/ 	.word	0x0002daa0
        /*0f70*/ 	.word	0x00000014
        /*0f74*/ 	.word	0x00028850
        /*0f78*/ 	.short	0x010a
        /*0f7a*/ 	.byte	0x3f
	.zero		1


	//   ....[93]....
        /*0f7c*/ 	.word	0x0002daf0
        /*0f80*/ 	.word	0x0000000f
        /*0f84*/ 	.word	0x00028830
        /*0f88*/ 	.short	0x010a
        /*0f8a*/ 	.byte	0x3f
	.zero		1


	//   ....[94]....
        /*0f8c*/ 	.word	0x0002db40
        /*0f90*/ 	.word	0x00000014
        /*0f94*/ 	.word	0x00028850
        /*0f98*/ 	.short	0x010a
        /*0f9a*/ 	.byte	0x3f
	.zero		1


	//   ....[95]....
        /*0f9c*/ 	.word	0x0002db90
        /*0fa0*/ 	.word	0x0000000b
        /*0fa4*/ 	.word	0x00028850
        /*0fa8*/ 	.short	0x010a
        /*0faa*/ 	.byte	0x3f
	.zero		1


	//   ....[96]....
        /*0fac*/ 	.word	0x0002ed10
        /*0fb0*/ 	.word	0x0000000b
        /*0fb4*/ 	.word	0x00028820
        /*0fb8*/ 	.short	0x010a
        /*0fba*/ 	.byte	0x3f
	.zero		1


	//   ....[97]....
        /*0fbc*/ 	.word	0x0002ed60
        /*0fc0*/ 	.word	0x00000008
        /*0fc4*/ 	.word	0x000288a0
        /*0fc8*/ 	.short	0x010a
        /*0fca*/ 	.byte	0x3f
	.zero		1


	//   ....[98]....
        /*0fcc*/ 	.word	0x0002edb0
        /*0fd0*/ 	.word	0x00000008
        /*0fd4*/ 	.word	0x000288c0
        /*0fd8*/ 	.short	0x010a
        /*0fda*/ 	.byte	0x3f
	.zero		1


	//   ....[99]....
        /*0fdc*/ 	.word	0x0002ee00
        /*0fe0*/ 	.word	0x00000006
        /*0fe4*/ 	.word	0x000288a0
        /*0fe8*/ 	.short	0x010a
        /*0fea*/ 	.byte	0x3f
	.zero		1


	//   ....[100]....
        /*0fec*/ 	.word	0x0002ee50
        /*0ff0*/ 	.word	0x00000006
        /*0ff4*/ 	.word	0x000288c0
        /*0ff8*/ 	.short	0x010a
        /*0ffa*/ 	.byte	0x3f
	.zero		1


	//   ....[101]....
        /*0ffc*/ 	.word	0x0002eff0
        /*1000*/ 	.word	0x00000005
        /*1004*/ 	.word	0x00028880
        /*1008*/ 	.short	0x010a
        /*100a*/ 	.byte	0x3f
	.zero		1


	//   ....[102]....
        /*100c*/ 	.word	0x0002f040
        /*1010*/ 	.word	0x00000005
        /*1014*/ 	.word	0x00028840
        /*1018*/ 	.short	0x010a
        /*101a*/ 	.byte	0x3f
	.zero		1


	//   ....[103]....
        /*101c*/ 	.word	0x0002f0c0
        /*1020*/ 	.word	0x00000004
        /*1024*/ 	.word	0x00028820
        /*1028*/ 	.short	0x010a
        /*102a*/ 	.byte	0x3f
	.zero		1


	//   ....[104]....
        /*102c*/ 	.word	0x0002f110
        /*1030*/ 	.word	0x00000005
        /*1034*/ 	.word	0x00028880
        /*1038*/ 	.short	0x010a
        /*103a*/ 	.byte	0x3f
	.zero		1


	//   ....[105]....
        /*103c*/ 	.word	0x0002f160
        /*1040*/ 	.word	0x00000005
        /*1044*/ 	.word	0x00028840
        /*1048*/ 	.short	0x010a
        /*104a*/ 	.byte	0x3f
	.zero		1


	//   ....[106]....
        /*104c*/ 	.word	0x0002f1b0
        /*1050*/ 	.word	0x00000015
        /*1054*/ 	.word	0x00028870
        /*1058*/ 	.short	0x010a
        /*105a*/ 	.byte	0x3f
	.zero		1


	//   ....[107]....
        /*105c*/ 	.word	0x0002f200
        /*1060*/ 	.word	0x00000015
        /*1064*/ 	.word	0x00028860
        /*1068*/ 	.short	0x010a
        /*106a*/ 	.byte	0x3f
	.zero		1


	//   ....[108]....
        /*106c*/ 	.word	0x0002f250
        /*1070*/ 	.word	0x00000000
        /*1074*/ 	.word	0x00028870
        /*1078*/ 	.short	0x010a
        /*107a*/ 	.byte	0x3f
	.zero		1


	//   ....[109]....
        /*107c*/ 	.word	0x0002f2a0
        /*1080*/ 	.word	0x00000000
        /*1084*/ 	.word	0x00028860
        /*1088*/ 	.short	0x010a
        /*108a*/ 	.byte	0x3f
	.zero		1


	//   ....[110]....
        /*108c*/ 	.word	0x0002fc60
        /*1090*/ 	.word	0x00000000
        /*1094*/ 	.word	0x00028820
        /*1098*/ 	.short	0x010a
        /*109a*/ 	.byte	0x3f
	.zero		1


	//   ....[111]....
        /*109c*/ 	.word	0x0002fe00
        /*10a0*/ 	.word	0x00000006
        /*10a4*/ 	.word	0x00000000
        /*10a8*/ 	.short	0x010a
        /*10aa*/ 	.byte	0x3f
	.zero		1


	//   ....[112]....
        /*10ac*/ 	.word	0x0002fe50
        /*10b0*/ 	.word	0x00000007
        /*10b4*/ 	.word	0x00000000
        /*10b8*/ 	.short	0x010a
        /*10ba*/ 	.byte	0x3f
	.zero		1


	//   ....[113]....
        /*10bc*/ 	.word	0x0002fea0
        /*10c0*/ 	.word	0x00000004
        /*10c4*/ 	.word	0x00028860
        /*10c8*/ 	.short	0x010a
        /*10ca*/ 	.byte	0x3f
	.zero		1


	//   ....[114]....
        /*10cc*/ 	.word	0x0002fef0
        /*10d0*/ 	.word	0x00000003
        /*10d4*/ 	.word	0x00028860
        /*10d8*/ 	.short	0x010a
        /*10da*/ 	.byte	0x3f
	.zero		1


	//   ....[115]....
        /*10dc*/ 	.word	0x0002ff40
        /*10e0*/ 	.word	0x00000004
        /*10e4*/ 	.word	0x00028880
        /*10e8*/ 	.short	0x010a
        /*10ea*/ 	.byte	0x3f
	.zero		1


	//----- nvinfo : EIATTR_NUM_MBARRIERS
	.align		4
.L_1055:
        /*10ec*/ 	.byte	0x03, 0x38
        /*10ee*/ 	.short	0x0016


	//----- nvinfo : EIATTR_EXIT_INSTR_OFFSETS
	.align		4
        /*10f0*/ 	.byte	0x04, 0x1c
        /*10f2*/ 	.short	(.L_1057 - .L_1056)


	//   ....[0]....
.L_1056:
        /*10f4*/ 	.word	0x0002ccc0


	//----- nvinfo : EIATTR_MAX_THREADS
	.align		4
.L_1057:
        /*10f8*/ 	.byte	0x04, 0x05
        /*10fa*/ 	.short	(.L_1059 - .L_1058)
.L_1058:
        /*10fc*/ 	.word	0x00000180
        /*1100*/ 	.word	0x00000001
        /*1104*/ 	.word	0x00000001


	//----- nvinfo : EIATTR_CRS_STACK_SIZE
	.align		4
.L_1059:
        /*1108*/ 	.byte	0x04, 0x1e
        /*110a*/ 	.short	(.L_1061 - .L_1060)
.L_1060:
        /*110c*/ 	.word	0x00000000


	//----- nvinfo : EIATTR_CBANK_PARAM_SIZE
	.align		4
.L_1061:
        /*1110*/ 	.byte	0x03, 0x19
        /*1112*/ 	.short	0x0a70


	//----- nvinfo : EIATTR_PARAM_CBANK
	.align		4
        /*1114*/ 	.byte	0x04, 0x0a
        /*1116*/ 	.short	(.L_1063 - .L_1062)
	.align		4
.L_1062:
        /*1118*/ 	.word	index@(.nv.constant0._ZN7cutlass13device_kernelIN5flash11enable_sm90INS1_16FlashAttnFwdSm90INS1_25CollectiveMainloopFwdSm90ILi2EN4cute5tupleIJNS5_1CILi1EEES8_S8_EEENS6_IJNS7_ILi128EEENS7_ILi192EEESA_EEELi128ENS_12float_e4m3_tEfNS_4arch4Sm90ELb0ELb1ELb1ELb1ELb0ELb1ELb0ELb1ELb1ELb0ELb0ELb0EEENS1_21CollectiveEpilogueFwdINS6_IJSA_SA_SB_EEES9_NS_10bfloat16_tESF_Li256ELb1ELb0ELb0ELb1EEENS1_36VarlenDynamicPersistentTileSchedulerILi128ELi192ELi256ELi128ELb0ELb0ELb1ELb1ELb0ELb1EEEEEEEEEvNT_6ParamsE)
        /*111c*/ 	.short	0x0210
        /*111e*/ 	.short	0x0a70


	//----- nvinfo : EIATTR_SW_WAR
	.align		4
.L_1063:
        /*1120*/ 	.byte	0x04, 0x36
        /*1122*/ 	.short	(.L_1065 - .L_1064)
.L_1064:
        /*1124*/ 	.word	0x00000008
.L_1065:


//--------------------- .nv.info._ZN7cutlass13device_kernelIN5flash11enable_sm90INS1_16FlashAttnFwdSm90INS1_25CollectiveMainloopFwdSm90ILi2EN4cute5tupleIJNS5_1CILi1EEES8_S8_EEENS6_IJNS7_ILi128EEENS7_ILi224EEESA_EEELi128ENS_12float_e4m3_tEfNS_4arch4Sm90ELb1ELb0ELb1ELb0ELb0ELb0ELb0ELb1ELb1ELb0ELb0ELb0EEENS1_21CollectiveEpilogueFwdINS6_IJSA_SA_SB_EEES9_NS_10bfloat16_tESF_Li256ELb0ELb0ELb0ELb1EEENS1_30DynamicPersistentTileSchedulerILi256ELi128ELb0ELb0ELb1EEEEEEEEEvNT_6ParamsE --------------------------
	.section	.nv.info._ZN7cutlass13device_kernelIN5flash11enable_sm90INS1_16FlashAttnFwdSm90INS1_25CollectiveMainloopFwdSm90ILi2EN4cute5tupleIJNS5_1CILi1EEES8_S8_EEENS6_IJNS7_ILi128EEENS7_ILi224EEESA_EEELi128ENS_12float_e4m3_tEfNS_4arch4Sm90ELb1ELb0ELb1ELb0ELb0ELb0ELb0ELb1ELb1ELb0ELb0ELb0EEENS1_21CollectiveEpilogueFwdINS6_IJSA_SA_SB_EEES9_NS_10bfloat16_tESF_Li256ELb0ELb0ELb0ELb1EEENS1_30DynamicPersistentTileSchedulerILi256ELi128ELb0ELb0ELb1EEEEEEEEEvNT_6ParamsE,"",@"SHT_CUDA_INFO"
	.sectionflags	@""
	.align	4


	//----- nvinfo : EIATTR_CUDA_API_VERSION
	.align		4
        /*0000*/ 	.byte	0x04, 0x37
        /*0002*/ 	.short	(.L_1067 - .L_1066)
.L_1066:
        /*0004*/ 	.word	0x00000082


	//----- nvinfo : EIATTR_KPARAM_INFO
	.align		4
.L_1067:
        /*0008*/ 	.byte	0x04, 0x17
        /*000a*/ 	.short	(.L_1069 - .L_1068)
.L_1068:
        /*000c*/ 	.word	0x00000000
        /*0010*/ 	.short	0x0000
        /*0012*/ 	.short	0x0070
        /*0014*/ 	.byte	0x00, 0xf0, 0x01, 0x2e


	//----- nvinfo : EIATTR_SPARSE_MMA_MASK
	.align		4
.L_1069:
        /*0018*/ 	.byte	0x03, 0x50
        /*001a*/ 	.short	0x0000


	//----- nvinfo : EIATTR_MAXREG_COUNT
	.align		4
        /*001c*/ 	.byte	0x03, 0x1b
        /*001e*/ 	.short	0x00a8


	//----- nvinfo : EIATTR_NUM_BARRIERS
	.align		4
        /*0020*/ 	.byte	0x02, 0x4c
        /*0022*/ 	.byte	0x10
	.zero		1


	//----- nvinfo : EIATTR_EXTERNS
	.align		4
        /*0024*/ 	.byte	0x04, 0x0f
        /*0026*/ 	.short	(.L_1071 - .L_1070)


	//   ....[0]....
	.align		4
.L_1070:
        /*0028*/ 	.word	index@(__assertfail)


	//----- nvinfo : EIATTR_ANNOTATIONS
	.align		4
.L_1071:
        /*002c*/ 	.byte	0x04, 0x55
        /*002e*/ 	.short	(.L_1073 - .L_1072)


	//   ....[0]....
.L_1072:
        /* <DEDUP_REMOVED lines=37> */


	//----- nvinfo : EIATTR_MERCURY_ISA_VERSION
	.align		4
.L_1073:
        /*0270*/ 	.byte	0x03, 0x5f
        /*0272*/ 	.short	0x0101


	//----- nvinfo : EIATTR_INT_WARP_WIDE_INSTR_OFFSETS
	.align		4
        /*0274*/ 	.byte	0x04, 0x31
        /*0276*/ 	.short	(.L_1075 - .L_1074)


	//   ....[0]....
.L_1074:
        /*0278*/ 	.word	0x00000180


	//   ....[1]....
        /*027c*/ 	.word	0x000001c0


	//   ....[2]....
        /*0280*/ 	.word	0x00000250


	//   ....[3]....
        /*0284*/ 	.word	0x00012d80


	//   ....[4]....
        /*0288*/ 	.word	0x00012e10


	//   ....[5]....
        /*028c*/ 	.word	0x000134e0


	//   ....[6]....
        /*0290*/ 	.word	0x00014dd0


	//   ....[7]....
        /*0294*/ 	.word	0x00014e60


	//----- nvinfo : EIATTR_COOP_GROUP_MASK_REGIDS
	.align		4
.L_1075:
        /*0298*/ 	.byte	0x04, 0x29
        /*029a*/ 	.short	(.L_1077 - .L_1076)


	//   ....[0]....
.L_1076:
        /*029c*/ 	.word	0xffffffff


	//   ....[1]....
        /*02a0*/ 	.word	0xffffffff


	//   ....[2]....
        /*02a4*/ 	.word	0xffffffff


	//   ....[3]....
        /*02a8*/ 	.word	0xffffffff


	//   ....[4]....
        /*02ac*/ 	.word	0xffffffff


	//   ....[5]....
        /*02b0*/ 	.word	0xffffffff


	//   ....[6]....
        /*02b4*/ 	.word	0xffffffff


	//   ....[7]....
        /*02b8*/ 	.word	0xffffffff


	//   ....[8]....
        /*02bc*/ 	.word	0xffffffff


	//   ....[9]....
        /*02c0*/ 	.word	0xffffffff


	//   ....[10]....
        /*02c4*/ 	.word	0xffffffff


	//   ....[11]....
        /*02c8*/ 	.word	0xffffffff


	//   ....[12]....
        /*02cc*/ 	.word	0xffffffff


	//   ....[13]....
        /*02d0*/ 	.word	0xffffffff


	//   ....[14]....
        /*02d4*/ 	.word	0xffffffff


	//   ....[15]....
        /*02d8*/ 	.word	0xffffffff


	//   ....[16]....
        /*02dc*/ 	.word	0xffffffff


	//   ....[17]....
        /*02e0*/ 	.word	0xffffffff


	//   ....[18]....
        /*02e4*/ 	.word	0xffffffff


	//   ....[19]....
        /*02e8*/ 	.word	0xffffffff


	//   ....[20]....
        /*02ec*/ 	.word	0xffffffff


	//   ....[21]....
        /*02f0*/ 	.word	0xffffffff


	//   ....[22]....
        /*02f4*/ 	.word	0xffffffff


	//   ....[23]....
        /*02f8*/ 	.word	0xffffffff


	//   ....[24]....
        /*02fc*/ 	.word	0xffffffff


	//   ....[25]....
        /*0300*/ 	.word	0xffffffff


	//   ....[26]....
        /*0304*/ 	.word	0xffffffff


	//   ....[27]....
        /*0308*/ 	.word	0xffffffff


	//   ....[28]....
        /*030c*/ 	.word	0xffffffff


	//   ....[29]....
        /*0310*/ 	.word	0xffffffff


	//   ....[30]....
        /*0314*/ 	.word	0xffffffff


	//   ....[31]....
        /*0318*/ 	.word	0xffffffff


	//   ....[32]....
        /*031c*/ 	.word	0xffffffff


	//   ....[33]....
        /*0320*/ 	.word	0xffffffff


	//   ....[34]....
        /*0324*/ 	.word	0xffffffff


	//   ....[35]....
        /*0328*/ 	.word	0xffffffff


	//   ....[36]....
        /*032c*/ 	.word	0xffffffff


	//   ....[37]....
        /*0330*/ 	.word	0xffffffff


	//   ....[38]....
        /*0334*/ 	.word	0xffffffff


	//   ....[39]....
        /*0338*/ 	.word	0xffffffff


	//   ....[40]....
        /*033c*/ 	.word	0xffffffff


	//   ....[41]....
        /*0340*/ 	.word	0xffffffff


	//   ....[42]....
        /*0344*/ 	.word	0xffffffff


	//   ....[43]....
        /*0348*/ 	.word	0xffffffff


	//   ....[44]....
        /*034c*/ 	.word	0xffffffff


	//   ....[45]....
        /*0350*/ 	.word	0xffffffff


	//   ....[46]....
        /*0354*/ 	.word	0xffffffff


	//   ....[47]....
        /*0358*/ 	.word	0xffffffff


	//   ....[48]....
        /*035c*/ 	.word	0xffffffff


	//   ....[49]....
        /*0360*/ 	.word	0xffffffff


	//   ....[50]....
        /*0364*/ 	.word	0xffffffff


	//   ....[51]....
        /*0368*/ 	.word	0xffffffff


	//   ....[52]....
        /*036c*/ 	.word	0xffffffff


	//   ....[53]....
        /*0370*/ 	.word	0xffffffff


	//   ....[54]....
        /*0374*/ 	.word	0xffffffff


	//   ....[55]....
        /*0378*/ 	.word	0xffffffff


	//   ....[56]....
        /*037c*/ 	.word	0xffffffff


	//   ....[57]....
        /*0380*/ 	.word	0xffffffff


	//   ....[58]....
        /*0384*/ 	.word	0xffffffff


	//   ....[59]....
        /*0388*/ 	.word	0xffffffff


	//   ....[60]....
        /*038c*/ 	.word	0xffffffff


	//   ....[61]....
        /*0390*/ 	.word	0x0500000f


	//   ....[62]....
        /*0394*/ 	.word	0x0500000f


	//----- nvinfo : EIATTR_COOP_GROUP_INSTR_OFFSETS
	.align		4
.L_1077:
        /*0398*/ 	.byte	0x04, 0x28
        /*039a*/ 	.short	(.L_1079 - .L_1078)


	//   ....[0]....
.L_1078:
        /*039c*/ 	.word	0x00000060


	//   ....[1]....
        /*03a0*/ 	.word	0x00000190


	//   ....[2]....
        /*03a4*/ 	.word	0x00000230


	//   ....[3]....
        /*03a8*/ 	.word	0x000003c0


	//   ....[4]....
        /*03ac*/ 	.word	0x00000520


	//   ....[5]....
        /*03b0*/ 	.word	0x00000640


	//   ....[6]....
        /*03b4*/ 	.word	0x000007a0


	//   ....[7]....
        /*03b8*/ 	.word	0x00001490


	//   ....[8]....
        /*03bc*/ 	.word	0x00003cb0


	//   ....[9]....
        /*03c0*/ 	.word	0x00003d70


	//   ....[10]....
        /*03c4*/ 	.word	0x00004e00


	//   ....[11]....
        /*03c8*/ 	.word	0x00004e70


	//   ....[12]....
        /*03cc*/ 	.word	0x00009060


	//   ....[13]....
        /*03d0*/ 	.word	0x000091b0


	//   ....[14]....
        /*03d4*/ 	.word	0x0000a2b0


	//   ....[15]....
        /*03d8*/ 	.word	0x0000a330


	//   ....[16]....
        /*03dc*/ 	.word	0x0000e260


	//   ....[17]....
        /*03e0*/ 	.word	0x0000e280


	//   ....[18]....
        /*03e4*/ 	.word	0x0000e2d0


	//   ....[19]....
        /*03e8*/ 	.word	0x0000e2f0


	//   ....[20]....
        /*03ec*/ 	.word	0x00010570


	//   ....[21]....
        /*03f0*/ 	.word	0x00010580


	//   ....[22]....
        /*03f4*/ 	.word	0x00010600


	//   ....[23]....
        /*03f8*/ 	.word	0x00010610


	//   ....[24]....
        /*03fc*/ 	.word	0x000115f0


	//   ....[25]....
        /*0400*/ 	.word	0x00011600


	//   ....[26]....
        /*0404*/ 	.word	0x00011610


	//   ....[27]....
        /*0408*/ 	.word	0x00011620


	//   ....[28]....
        /*040c*/ 	.word	0x00011630


	//   ....[29]....
        /*0410*/ 	.word	0x00011640


	//   ....[30]....
        /*0414*/ 	.word	0x00011650


	//   ....[31]....
        /*0418*/ 	.word	0x00011660


	//   ....[32]....
        /*041c*/ 	.word	0x00011690


	//   ....[33]....
        /*0420*/ 	.word	0x000116b0


	//   ....[34]....
        /*0424*/ 	.word	0x000116e0


	//   ....[35]....
        /*0428*/ 	.word	0x000116f0


	//   ....[36]....
        /*042c*/ 	.word	0x00011720


	//   ....[37]....
        /*0430*/ 	.word	0x00011730


	//   ....[38]....
        /*0434*/ 	.word	0x00011760


	//   ....[39]....
        /*0438*/ 	.word	0x00011770


	//   ....[40]....
        /*043c*/ 	.word	0x00011780


	//   ....[41]....
        /*0440*/ 	.word	0x00011790


	//   ....[42]....
        /*0444*/ 	.word	0x000117b0


	//   ....[43]....
        /*0448*/ 	.word	0x000117f0


	//   ....[44]....
        /*044c*/ 	.word	0x00011820


	//   ....[45]....
        /*0450*/ 	.word	0x00011830


	//   ....[46]....
        /*0454*/ 	.word	0x00011840


	//   ....[47]....
        /*0458*/ 	.word	0x00011870


	//   ....[48]....
        /*045c*/ 	.word	0x000118a0


	//   ....[49]....
        /*0460*/ 	.word	0x000118b0


	//   ....[50]....
        /*0464*/ 	.word	0x000118e0


	//   ....[51]....
        /*0468*/ 	.word	0x000118f0


	//   ....[52]....
        /*046c*/ 	.word	0x00011900


	//   ....[53]....
        /*0470*/ 	.word	0x00011910


	//   ....[54]....
        /*0474*/ 	.word	0x00011920


	//   ....[55]....
        /*0478*/ 	.word	0x00011940


	//   ....[56]....
        /*047c*/ 	.word	0x00011b00


	//   ....[57]....
        /*0480*/ 	.word	0x000125b0


	//   ....[58]....
        /*0484*/ 	.word	0x00013590


	//   ....[59]....
        /*0488*/ 	.word	0x00015880


	//   ....[60]....
        /*048c*/ 	.word	0x00015a20


	//   ....[61]....
        /*0490*/ 	.word	0x00016020


	//   ....[62]....
        /*0494*/ 	.word	0x000164b0


	//----- nvinfo : EIATTR_REG_RECONFIG
	.align		4
.L_1079:
        /*0498*/ 	.byte	0x01, 0x54
	.zero		2


	//----- nvinfo : EIATTR_SYSCALL_OFFSETS
	.align		4
        /*049c*/ 	.byte	0x04, 0x46
        /*049e*/ 	.short	(.L_1081 - .L_1080)


	//   ....[0]....
.L_1080:
        /*04a0*/ 	.word	0x00001640


	//   ....[1]....
        /*04a4*/ 	.word	0x00012fb0


	//   ....[2]....
        /*04a8*/ 	.word	0x000130f0


	//   ....[3]....
        /*04ac*/ 	.word	0x00013230


	//   ....[4]....
        /*04b0*/ 	.word	0x00013350


	//----- nvinfo : EIATTR_MBARRIER_INSTR_OFFSETS
	.align		4
.L_1081:
        /*04b4*/ 	.byte	0x04, 0x39
        /*04b6*/ 	.short	(.L_1083 - .L_1082)


	//   ....[0]....
.L_1082:
        /*04b8*/ 	.word	0x00000270
        /*04bc*/ 	.word	0x000000ff
        /*04c0*/ 	.word	0x0002e800
        /*04c4*/ 	.short	0x0100
        /*04c6*/ 	.byte	0x06
	.zero		1


	//   ....[1]....
        /*04c8*/ 	.word	0x00000280
        /*04cc*/ 	.word	0x000000ff
        /*04d0*/ 	.word	0x0002e820
        /*04d4*/ 	.short	0x0100
        /*04d6*/ 	.byte	0x06
	.zero		1


	//   ....[2]....
        /*04d8*/ 	.word	0x00000370
        /*04dc*/ 	.word	0x000000ff
        /*04e0*/ 	.word	0x0002e830
        /*04e4*/ 	.short	0x0100
        /*04e6*/ 	.byte	0x08
	.zero		1


	//   ....[3]....
        /*04e8*/ 	.word	0x00000380
        /*04ec*/ 	.word	0x000000ff
        /*04f0*/ 	.word	0x0002e840
        /*04f4*/ 	.short	0x0100
        /*04f6*/ 	.byte	0x08
	.zero		1


	//   ....[4]....
        /*04f8*/ 	.word	0x00000390
        /*04fc*/ 	.word	0x000000ff
        /*0500*/ 	.word	0x0002e838
        /*0504*/ 	.short	0x0100
        /*0506*/ 	.byte	0x08
	.zero		1


	//   ....[5]....
        /*0508*/ 	.word	0x000003a0
        /*050c*/ 	.word	0x000000ff
        /*0510*/ 	.word	0x0002e848
        /*0514*/ 	.short	0x0100
        /*0516*/ 	.byte	0x08
	.zero		1


	//   ....[6]....
        /*0518*/ 	.word	0x000004d0
        /*051c*/ 	.word	0x000000ff
        /*0520*/ 	.word	0x0002e850
        /*0524*/ 	.short	0x0100
        /*0526*/ 	.byte	0x08
	.zero		1


	//   ....[7]....
        /*0528*/ 	.word	0x000004e0
        /*052c*/ 	.word	0x000000ff
        /*0530*/ 	.word	0x0002e860
        /*0534*/ 	.short	0x0100
        /*0536*/ 	.byte	0x08
	.zero		1


	//   ....[8]....
        /*0538*/ 	.word	0x000004f0
        /*053c*/ 	.word	0x000000ff
        /*0540*/ 	.word	0x0002e858
        /*0544*/ 	.short	0x0100
        /*0546*/ 	.byte	0x08
	.zero		1


	//   ....[9]....
        /*0548*/ 	.word	0x00000500
        /*054c*/ 	.word	0x000000ff
        /*0550*/ 	.word	0x0002e868
        /*0554*/ 	.short	0x0100
        /*0556*/ 	.byte	0x08
	.zero		1


	//   ....[10]....
        /*0558*/ 	.word	0x000005f0
        /*055c*/ 	.word	0x000000ff
        /*0560*/ 	.word	0x0002e870
        /*0564*/ 	.short	0x0100
        /*0566*/ 	.byte	0x06
	.zero		1


	//   ....[11]....
        /*0568*/ 	.word	0x00000600
        /*056c*/ 	.word	0x000000ff
        /*0570*/ 	.word	0x0002e880
        /*0574*/ 	.short	0x0100
        /*0576*/ 	.byte	0x06
	.zero		1


	//   ....[12]....
        /*0578*/ 	.word	0x00000610
        /*057c*/ 	.word	0x000000ff
        /*0580*/ 	.word	0x0002e878
        /*0584*/ 	.short	0x0100
        /*0586*/ 	.byte	0x06
	.zero		1


	//   ....[13]....
        /*0588*/ 	.word	0x00000620
        /*058c*/ 	.word	0x000000ff
        /*0590*/ 	.word	0x0002e888
        /*0594*/ 	.short	0x0100
        /*0596*/ 	.byte	0x06
	.zero		1


	//   ....[14]....
        /*0598*/ 	.word	0x00000750
        /*059c*/ 	.word	0x000000ff
        /*05a0*/ 	.word	0x0002e890
        /*05a4*/ 	.short	0x0100
        /*05a6*/ 	.byte	0x08
	.zero		1


	//   ....[15]....
        /*05a8*/ 	.word	0x00000760
        /*05ac*/ 	.word	0x000000ff
        /*05b0*/ 	.word	0x0002e8a0
        /*05b4*/ 	.short	0x0100
        /*05b6*/ 	.byte	0x08
	.zero		1


	//   ....[16]....
        /*05b8*/ 	.word	0x00000770
        /*05bc*/ 	.word	0x000000ff
        /*05c0*/ 	.word	0x0002e898
        /*05c4*/ 	.short	0x0100
        /*05c6*/ 	.byte	0x08
	.zero		1


	//   ....[17]....
        /*05c8*/ 	.word	0x00000780
        /*05cc*/ 	.word	0x000000ff
        /*05d0*/ 	.word	0x0002e8a8
        /*05d4*/ 	.short	0x0100
        /*05d6*/ 	.byte	0x08
	.zero		1


	//   ....[18]....
        /*05d8*/ 	.word	0x000008b0
        /*05dc*/ 	.word	0x000000ff
        /*05e0*/ 	.word	0x0002e8b0
        /*05e4*/ 	.short	0x0100
        /*05e6*/ 	.byte	0x08
	.zero		1


	//   ....[19]....
        /*05e8*/ 	.word	0x000008c0
        /*05ec*/ 	.word	0x000000ff
        /*05f0*/ 	.word	0x0002e8c0
        /*05f4*/ 	.short	0x0100
        /*05f6*/ 	.byte	0x08
	.zero		1


	//   ....[20]....
        /*05f8*/ 	.word	0x000008d0
        /*05fc*/ 	.word	0x000000ff
        /*0600*/ 	.word	0x0002e8b8
        /*0604*/ 	.short	0x0100
        /*0606*/ 	.byte	0x08
	.zero		1


	//   ....[21]....
        /*0608*/ 	.word	0x000008e0
        /*060c*/ 	.word	0x000000ff
        /*0610*/ 	.word	0x0002e8c8
        /*0614*/ 	.short	0x0100
        /*0616*/ 	.byte	0x08
	.zero		1


	//   ....[22]....
        /*0618*/ 	.word	0x00001920
        /*061c*/ 	.word	0x000000ff
        /*0620*/ 	.word	0x0002e800
        /*0624*/ 	.short	0x010a
        /*0626*/ 	.byte	0x25
	.zero		1


	//   ....[23]....
        /*0628*/ 	.word	0x000019b0
        /*062c*/ 	.word	0x00000003
        /*0630*/ 	.word	0x0002e830
        /*0634*/ 	.short	0x010a
        /*0636*/ 	.byte	0x3f
	.zero		1


	//   ....[24]....
        /*0638*/ 	.word	0x000019f0
        /*063c*/ 	.word	0x00000003
        /*0640*/ 	.word	0x0002e830
        /*0644*/ 	.short	0x010a
        /*0646*/ 	.byte	0x3f
	.zero		1


	//   ....[25]....
        /*0648*/ 	.word	0x000034d0
        /*064c*/ 	.word	0x00000003
        /*0650*/ 	.word	0x00000000
        /*0654*/ 	.short	0x0101
        /*0656*/ 	.byte	0x3f
	.zero		1


	//   ....[26]....
        /*0658*/ 	.word	0x00006ad0
        /*065c*/ 	.word	0x000000ff
        /*0660*/ 	.word	0x0002e830
        /*0664*/ 	.short	0x010a
        /*0666*/ 	.byte	0x0a
	.zero		1


	//   ....[27]....
        /*0668*/ 	.word	0x00006b10
        /*066c*/ 	.word	0x000000ff
        /*0670*/ 	.word	0x0002e830
        /*0674*/ 	.short	0x010a
        /*0676*/ 	.byte	0x0a
	.zero		1


	//   ....[28]....
        /*0678*/ 	.word	0x00007770
        /*067c*/ 	.word	0x000000ff
        /*0680*/ 	.word	0x0002e850
        /*0684*/ 	.short	0x010a
        /*0686*/ 	.byte	0x0a
	.zero		1


	//   ....[29]....
        /*0688*/ 	.word	0x000077b0
        /*068c*/ 	.word	0x000000ff
        /*0690*/ 	.word	0x0002e850
        /*0694*/ 	.short	0x010a
        /*0696*/ 	.byte	0x0a
	.zero		1


	//   ....[30]....
        /*0698*/ 	.word	0x0000b2b0
        /*069c*/ 	.word	0x00000003
        /*06a0*/ 	.word	0x00000000
        /*06a4*/ 	.short	0x0101
        /*06a6*/ 	.byte	0x3f
	.zero		1


	//   ....[31]....
        /*06a8*/ 	.word	0x0000b640
        /*06ac*/ 	.word	0x000000ff
        /*06b0*/ 	.word	0x00000000
        /*06b4*/ 	.short	0x0101
        /*06b6*/ 	.byte	0x0a
	.zero		1


	//   ....[32]....
        /*06b8*/ 	.word	0x0000bea0
        /*06bc*/ 	.word	0x000000ff
        /*06c0*/ 	.word	0x0002e830
        /*06c4*/ 	.short	0x010a
        /*06c6*/ 	.byte	0x06
	.zero		1


	//   ....[33]....
        /*06c8*/ 	.word	0x0000bee0
        /*06cc*/ 	.word	0x000000ff
        /*06d0*/ 	.word	0x0002e830
        /*06d4*/ 	.short	0x010a
        /*06d6*/ 	.byte	0x06
	.zero		1


	//   ....[34]....
        /*06d8*/ 	.word	0x0000cab0
        /*06dc*/ 	.word	0x000000ff
        /*06e0*/ 	.word	0x0002e850
        /*06e4*/ 	.short	0x010a
        /*06e6*/ 	.byte	0x06
	.zero		1


	//   ....[35]....
        /*06e8*/ 	.word	0x0000caf0
        /*06ec*/ 	.word	0x000000ff
        /*06f0*/ 	.word	0x0002e850
        /*06f4*/ 	.short	0x010a
        /*06f6*/ 	.byte	0x06
	.zero		1


	//   ....[36]....
        /*06f8*/ 	.word	0x0000f730
        /*06fc*/ 	.word	0x00000003
        /*0700*/ 	.word	0x00000000
        /*0704*/ 	.short	0x0101
        /*0706*/ 	.byte	0x3f
	.zero		1


	//   ....[37]....
        /*0708*/ 	.word	0x0000fa60
        /*070c*/ 	.word	0x000000ff
        /*0710*/ 	.word	0x00000000
        /*0714*/ 	.short	0x0101
        /*0716*/ 	.byte	0x06
	.zero		1


	//   ....[38]....
        /*0718*/ 	.word	0x000101d0
        /*071c*/ 	.word	0x000000ff
        /*0720*/ 	.word	0x0002e850
        /*0724*/ 	.short	0x010a
        /*0726*/ 	.byte	0x05
	.zero		1


	//   ....[39]....
        /*0728*/ 	.word	0x00010210
        /*072c*/ 	.word	0x000000ff
        /*0730*/ 	.word	0x0002e850
        /*0734*/ 	.short	0x010a
        /*0736*/ 	.byte	0x05
	.zero		1


	//   ....[40]....
        /*0738*/ 	.word	0x000108d0
        /*073c*/ 	.word	0x000000ff
        /*0740*/ 	.word	0x00000000
        /*0744*/ 	.short	0x0101
        /*0746*/ 	.byte	0x04
	.zero		1


	//   ....[41]....
        /*0748*/ 	.word	0x00011c90
        /*074c*/ 	.word	0x000000ff
        /*0750*/ 	.word	0x00000000
        /*0754*/ 	.short	0x0101
        /*0756*/ 	.byte	0x05
	.zero		1


	//   ....[42]....
        /*0758*/ 	.word	0x000137b0
        /*075c*/ 	.word	0x00000004
        /*0760*/ 	.word	0x0002e880
        /*0764*/ 	.short	0x010a
        /*0766*/ 	.byte	0x3f
	.zero		1


	//   ....[43]....
        /*0768*/ 	.word	0x00013970
        /*076c*/ 	.word	0x00000004
        /*0770*/ 	.word	0x0002e840
        /*0774*/ 	.short	0x010a
        /*0776*/ 	.byte	0x3f
	.zero		1


	//   ....[44]....
        /*0778*/ 	.word	0x00013c90
        /*077c*/ 	.word	0x000000ff
        /*0780*/ 	.word	0x0002e820
        /*0784*/ 	.short	0x010a
        /*0786*/ 	.byte	0x28
	.zero		1


	//   ....[45]....
        /*0788*/ 	.word	0x00013f70
        /*078c*/ 	.word	0x00000004
        /*0790*/ 	.word	0x0002e880
        /*0794*/ 	.short	0x010a
        /*0796*/ 	.byte	0x3f
	.zero		1


	//   ....[46]....
        /*0798*/ 	.word	0x000141e0
        /*079c*/ 	.word	0x00000004
        /*07a0*/ 	.word	0x0002e840
        /*07a4*/ 	.short	0x010a
        /*07a6*/ 	.byte	0x3f
	.zero		1


	//   ....[47]....
        /*07a8*/ 	.word	0x000144c0
        /*07ac*/ 	.word	0x00000004
        /*07b0*/ 	.word	0x0002e870
        /*07b4*/ 	.short	0x010a
        /*07b6*/ 	.byte	0x3f
	.zero		1


	//   ....[48]....
        /*07b8*/ 	.word	0x00014540
        /*07bc*/ 	.word	0x00000003
        /*07c0*/ 	.word	0x0002e860
        /*07c4*/ 	.short	0x010a
        /*07c6*/ 	.byte	0x3f
	.zero		1


	//   ....[49]....
        /*07c8*/ 	.word	0x00014d20
        /*07cc*/ 	.word	0x00000002
        /*07d0*/ 	.word	0x0002e850
        /*07d4*/ 	.short	0x0101
        /*07d6*/ 	.byte	0x3f
	.zero		1


	//   ....[50]....
        /*07d8*/ 	.word	0x00014d60
        /*07dc*/ 	.word	0x00000002
        /*07e0*/ 	.word	0x00000000
        /*07e4*/ 	.short	0x0101
        /*07e6*/ 	.byte	0x3f
	.zero		1


	//   ....[51]....
        /*07e8*/ 	.word	0x00014f40
        /*07ec*/ 	.word	0x00000014
        /*07f0*/ 	.word	0x0002e870
        /*07f4*/ 	.short	0x010a
        /*07f6*/ 	.byte	0x3f
	.zero		1


	//   ....[52]....
        /*07f8*/ 	.word	0x00014fb0
        /*07fc*/ 	.word	0x00000014
        /*0800*/ 	.word	0x0002e860
        /*0804*/ 	.short	0x010a
        /*0806*/ 	.byte	0x3f
	.zero		1


	//   ....[53]....
        /*0808*/ 	.word	0x00015670
        /*080c*/ 	.word	0x00000014
        /*0810*/ 	.word	0x0002e850
        /*0814*/ 	.short	0x0101
        /*0816*/ 	.byte	0x3f
	.zero		1


	//   ....[54]....
        /*0818*/ 	.word	0x000156c0
        /*081c*/ 	.word	0x00000000
        /*0820*/ 	.word	0x00000000
        /*0824*/ 	.short	0x0101
        /*0826*/ 	.byte	0x3f
	.zero		1


	//   ....[55]....
        /*0828*/ 	.word	0x000159a0
        /*082c*/ 	.word	0x00000000
        /*0830*/ 	.word	0x0002e820
        /*0834*/ 	.short	0x010a
        /*0836*/ 	.byte	0x3f
	.zero		1


	//   ....[56]....
        /*0838*/ 	.word	0x00015b60
        /*083c*/ 	.word	0x00000006
        /*0840*/ 	.word	0x00000000
        /*0844*/ 	.short	0x010a
        /*0846*/ 	.byte	0x3f
	.zero		1


	//   ....[57]....
        /*0848*/ 	.word	0x00015bd0
        /*084c*/ 	.word	0x00000007
        /*0850*/ 	.word	0x00000000
        /*0854*/ 	.short	0x010a
        /*0856*/ 	.byte	0x3f
	.zero		1


	//   ....[58]....
        /*0858*/ 	.word	0x00015c30
        /*085c*/ 	.word	0x00000004
        /*0860*/ 	.word	0x0002e860
        /*0864*/ 	.short	0x010a
        /*0866*/ 	.byte	0x3f
	.zero		1


	//   ....[59]....
        /*0868*/ 	.word	0x00015c80
        /*086c*/ 	.word	0x00000003
        /*0870*/ 	.word	0x0002e860
        /*0874*/ 	.short	0x010a
        /*0876*/ 	.byte	0x3f
	.zero		1


	//   ....[60]....
        /*0878*/ 	.word	0x00015cc0
        /*087c*/ 	.word	0x00000004
        /*0880*/ 	.word	0x0002e880
        /*0884*/ 	.short	0x010a
        /*0886*/ 	.byte	0x3f
	.zero		1


	//   ....[61]....
        /*0888*/ 	.word	0x00015ce0
        /*088c*/ 	.word	0x00000003
        /*0890*/ 	.word	0x0002e880
        /*0894*/ 	.short	0x010a
        /*0896*/ 	.byte	0x3f
	.zero		1


	//   ....[62]....
        /*0898*/ 	.word	0x00015d50
        /*089c*/ 	.word	0x00000003
        /*08a0*/ 	.word	0x0002e800
        /*08a4*/ 	.short	0x010a
        /*08a6*/ 	.byte	0x3f
	.zero		1


	//   ....[63]....
        /*08a8*/ 	.word	0x00015da0
        /*08ac*/ 	.word	0x00000003
        /*08b0*/ 	.word	0x0002e830
        /*08b4*/ 	.short	0x010a
        /*08b6*/ 	.byte	0x3f
	.zero		1


	//   ....[64]....
        /*08b8*/ 	.word	0x00015e00
        /*08bc*/ 	.word	0x0000000b
        /*08c0*/ 	.word	0x0002e830
        /*08c4*/ 	.short	0x010a
        /*08c6*/ 	.byte	0x3f
	.zero		1


	//   ....[65]....
        /*08c8*/ 	.word	0x00015e60
        /*08cc*/ 	.word	0x0000000a
        /*08d0*/ 	.word	0x0002e850
        /*08d4*/ 	.short	0x010a
        /*08d6*/ 	.byte	0x3f
	.zero		1


	//   ....[66]....
        /*08d8*/ 	.word	0x00015ec0
        /*08dc*/ 	.word	0x0000000a
        /*08e0*/ 	.word	0x0002e830
        /*08e4*/ 	.short	0x010a
        /*08e6*/ 	.byte	0x3f
	.zero		1


	//   ....[67]....
        /*08e8*/ 	.word	0x00015f20
        /*08ec*/ 	.word	0x00000009
        /*08f0*/ 	.word	0x0002e850
        /*08f4*/ 	.short	0x010a
        /*08f6*/ 	.byte	0x3f
	.zero		1


	//   ....[68]....
        /*08f8*/ 	.word	0x00015f80
        /*08fc*/ 	.word	0x00000005
        /*0900*/ 	.word	0x0002e850
        /*0904*/ 	.short	0x010a
        /*0906*/ 	.byte	0x3f
	.zero		1


	//   ....[69]....
        /*0908*/ 	.word	0x000160d0
        /*090c*/ 	.word	0x00000004
        /*0910*/ 	.word	0x0002e880
        /*0914*/ 	.short	0x010a
        /*0916*/ 	.byte	0x3f
	.zero		1


	//   ....[70]....
        /*0918*/ 	.word	0x00016120
        /*091c*/ 	.word	0x00000004
        /*0920*/ 	.word	0x0002e840
        /*0924*/ 	.short	0x010a
        /*0926*/ 	.byte	0x3f
	.zero		1


	//   ....[71]....
        /*0928*/ 	.word	0x00016180
        /*092c*/ 	.word	0x00000003
        /*0930*/ 	.word	0x0002e820
        /*0934*/ 	.short	0x010a
        /*0936*/ 	.byte	0x3f
	.zero		1


	//   ....[72]....
        /*0938*/ 	.word	0x000161d0
        /*093c*/ 	.word	0x00000004
        /*0940*/ 	.word	0x0002e880
        /*0944*/ 	.short	0x010a
        /*0946*/ 	.byte	0x3f
	.zero		1


	//   ....[73]....
        /*0948*/ 	.word	0x00016220
        /*094c*/ 	.word	0x00000004
        /*0950*/ 	.word	0x0002e840
        /*0954*/ 	.short	0x010a
        /*0956*/ 	.byte	0x3f
	.zero		1


	//   ....[74]....
        /*0958*/ 	.word	0x00016280
        /*095c*/ 	.word	0x00000003
        /*0960*/ 	.word	0x0002e870
        /*0964*/ 	.short	0x010a
        /*0966*/ 	.byte	0x3f
	.zero		1


	//   ....[75]....
        /*0968*/ 	.word	0x000162e0
        /*096c*/ 	.word	0x00000004
        /*0970*/ 	.word	0x0002e860
        /*0974*/ 	.short	0x010a
        /*0976*/ 	.byte	0x3f
	.zero		1


	//   ....[76]....
        /*0978*/ 	.word	0x00016330
        /*097c*/ 	.word	0x00000014
        /*0980*/ 	.word	0x0002e870
        /*0984*/ 	.short	0x010a
        /*0986*/ 	.byte	0x3f
	.zero		1


	//   ....[77]....
        /*0988*/ 	.word	0x00016380
        /*098c*/ 	.word	0x00000014
        /*0990*/ 	.word	0x0002e860
        /*0994*/ 	.short	0x010a
        /*0996*/ 	.byte	0x3f
	.zero		1


	//   ....[78]....
        /*0998*/ 	.word	0x000163d0
        /*099c*/ 	.word	0x00000000
        /*09a0*/ 	.word	0x0002e820
        /*09a4*/ 	.short	0x010a
        /*09a6*/ 	.byte	0x3f
	.zero		1


	//   ....[79]....
        /*09a8*/ 	.word	0x00016570
        /*09ac*/ 	.word	0x00000006
        /*09b0*/ 	.word	0x00000000
        /*09b4*/ 	.short	0x010a
        /*09b6*/ 	.byte	0x3f
	.zero		1


	//   ....[80]....
        /*09b8*/ 	.word	0x000165c0
        /*09bc*/ 	.word	0x00000007
        /*09c0*/ 	.word	0x00000000
        /*09c4*/ 	.short	0x010a
        /*09c6*/ 	.byte	0x3f
	.zero		1


	//   ....[81]....
        /*09c8*/ 	.word	0x00016610
        /*09cc*/ 	.word	0x00000004
        /*09d0*/ 	.word	0x0002e860
        /*09d4*/ 	.short	0x010a
        /*09d6*/ 	.byte	0x3f
	.zero		1


	//   ....[82]....
        /*09d8*/ 	.word	0x00016660
        /*09dc*/ 	.word	0x00000003
        /*09e0*/ 	.word	0x0002e860
        /*09e4*/ 	.short	0x010a
        /*09e6*/ 	.byte	0x3f
	.zero		1


	//   ....[83]....
        /*09e8*/ 	.word	0x000166b0
        /*09ec*/ 	.word	0x00000004
        /*09f0*/ 	.word	0x0002e880
        /*09f4*/ 	.short	0x010a
        /*09f6*/ 	.byte	0x3f
	.zero		1


	//----- nvinfo : EIATTR_NUM_MBARRIERS
	.align		4
.L_1083:
        /*09f8*/ 	.byte	0x03, 0x38
        /*09fa*/ 	.short	0x0016


	//----- nvinfo : EIATTR_EXIT_INSTR_OFFSETS
	.align		4
        /*09fc*/ 	.byte	0x04, 0x1c
        /*09fe*/ 	.short	(.L_1085 - .L_1084)


	//   ....[0]....
.L_1084:
        /*0a00*/ 	.word	0x00000a50


	//   ....[1]....
        /*0a04*/ 	.word	0x00012560


	//   ....[2]....
        /*0a08*/ 	.word	0x00015d30


	//----- nvinfo : EIATTR_MAX_THREADS
	.align		4
.L_1085:
        /*0a0c*/ 	.byte	0x04, 0x05
        /*0a0e*/ 	.short	(.L_1087 - .L_1086)
.L_1086:
        /*0a10*/ 	.word	0x00000180
        /*0a14*/ 	.word	0x00000001
        /*0a18*/ 	.word	0x00000001


	//----- nvinfo : EIATTR_CRS_STACK_SIZE
	.align		4
.L_1087:
        /*0a1c*/ 	.byte	0x04, 0x1e
        /*0a1e*/ 	.short	(.L_1089 - .L_1088)
.L_1088:
        /*0a20*/ 	.word	0x00000000


	//----- nvinfo : EIATTR_CBANK_PARAM_SIZE
	.align		4
.L_1089:
        /*0a24*/ 	.byte	0x03, 0x19
        /*0a26*/ 	.short	0x0bf0


	//----- nvinfo : EIATTR_PARAM_CBANK
	.align		4
        /*0a28*/ 	.byte	0x04, 0x0a
        /*0a2a*/ 	.short	(.L_1091 - .L_1090)
	.align		4
.L_1090:
        /*0a2c*/ 	.word	index@(.nv.constant0._ZN7cutlass13device_kernelIN5flash11enable_sm90INS1_16FlashAttnFwdSm90INS1_25CollectiveMainloopFwdSm90ILi2EN4cute5tupleIJNS5_1CILi1EEES8_S8_EEENS6_IJNS7_ILi128EEENS7_ILi224EEESA_EEELi128ENS_12float_e4m3_tEfNS_4arch4Sm90ELb1ELb0ELb1ELb0ELb0ELb0ELb0ELb1ELb1ELb0ELb0ELb0EEENS1_21CollectiveEpilogueFwdINS6_IJSA_SA_SB_EEES9_NS_10bfloat16_tESF_Li256ELb0ELb0ELb0ELb1EEENS1_30DynamicPersistentTileSchedulerILi256ELi128ELb0ELb0ELb1EEEEEEEEEvNT_6ParamsE)
        /*0a30*/ 	.short	0x0210
        /*0a32*/ 	.short	0x0bf0


	//----- nvinfo : EIATTR_SW_WAR
	.align		4
.L_1091:
        /*0a34*/ 	.byte	0x04, 0x36
        /*0a36*/ 	.short	(.L_1093 - .L_1092)
.L_1092:
        /*0a38*/ 	.word	0x00000008
.L_1093:


//--------------------- .nv.info._ZN7cutlass13device_kernelIN5flash11enable_sm90INS1_16FlashAttnFwdSm90INS1_25CollectiveMainloopFwdSm90ILi2EN4cute5tupleIJNS5_1CILi1EEES8_S8_EEENS6_IJNS7_ILi128EEENS7_ILi224EEESA_EEELi128ENS_12float_e4m3_tEfNS_4arch4Sm90ELb1ELb0ELb1ELb1ELb0ELb0ELb0ELb1ELb1ELb0ELb0ELb0EEENS1_21CollectiveEpilogueFwdINS6_IJSA_SA_SB_EEES9_NS_10bfloat16_tESF_Li256ELb1ELb0ELb0ELb1EEENS1_36VarlenDynamicPersistentTileSchedulerILi128ELi224ELi256ELi128ELb0ELb0ELb1ELb1ELb1ELb1EEEEEEEEEvNT_6ParamsE --------------------------
	.section	.nv.info._ZN7cutlass13device_kernelIN5flash11enable_sm90INS1_16FlashAttnFwdSm90INS1_25CollectiveMainloopFwdSm90ILi2EN4cute5tupleIJNS5_1CILi1EEES8_S8_EEENS6_IJNS7_ILi128EEENS7_ILi224EEESA_EEELi128ENS_12float_e4m3_tEfNS_4arch4Sm90ELb1ELb0ELb1ELb1ELb0ELb0ELb0ELb1ELb1ELb0ELb0ELb0EEENS1_21CollectiveEpilogueFwdINS6_IJSA_SA_SB_EEES9_NS_10bfloat16_tESF_Li256ELb1ELb0ELb0ELb1EEENS1_36VarlenDynamicPersistentTileSchedulerILi128ELi224ELi256ELi128ELb0ELb0ELb1ELb1ELb1ELb1EEEEEEEEEvNT_6ParamsE,"",@"SHT_CUDA_INFO"
	.sectionflags	@""
	.align	4


	//----- nvinfo : EIATTR_CUDA_API_VERSION
	.align		4
        /*0000*/ 	.byte	0x04, 0x37
        /*0002*/ 	.short	(.L_1095 - .L_1094)
.L_1094:
        /*0004*/ 	.word	0x00000082


	//----- nvinfo : EIATTR_KPARAM_INFO
	.align		4
.L_1095:
        /*0008*/ 	.byte	0x04, 0x17
        /*000a*/ 	.short	(.L_1097 - .L_1096)
.L_1096:
        /*000c*/ 	.word	0x00000000
        /*0010*/ 	.short	0x0000
        /*0012*/ 	.short	0x0070
        /*0014*/ 	.byte	0x00, 0xf0, 0x01, 0x28


	//----- nvinfo : EIATTR_SPARSE_MMA_MASK
	.align		4
.L_1097:
        /*0018*/ 	.byte	0x03, 0x50
        /*001a*/ 	.short	0x0000


	//----- nvinfo : EIATTR_MAXREG_COUNT
	.align		4
        /*001c*/ 	.byte	0x03, 0x1b
        /*001e*/ 	.short	0x00a8


	//----- nvinfo : EIATTR_NUM_BARRIERS
	.align		4
        /*0020*/ 	.byte	0x02, 0x4c
        /*0022*/ 	.byte	0x10
	.zero		1


	//----- nvinfo : EIATTR_EXTERNS
	.align		4
        /*0024*/ 	.byte	0x04, 0x0f
        /*0026*/ 	.short	(.L_1099 - .L_1098)


	//   ....[0]....
	.align		4
.L_1098:
        /*0028*/ 	.word	index@(__assertfail)


	//----- nvinfo : EIATTR_ANNOTATIONS
	.align		4
.L_1099:
        /*002c*/ 	.byte	0x04, 0x55
        /*002e*/ 	.short	(.L_1101 - .L_1100)


	//   ....[0]....
.L_1100:
        /* <DEDUP_REMOVED lines=39> */


	//----- nvinfo : EIATTR_MERCURY_ISA_VERSION
	.align		4
.L_1101:
        /*0290*/ 	.byte	0x03, 0x5f
        /*0292*/ 	.short	0x0101


	//----- nvinfo : EIATTR_UNUSED_LOAD_BYTE_OFFSET
	.align		4
        /*0294*/ 	.byte	0x04, 0x44
        /*0296*/ 	.short	(.L_1103 - .L_1102)


	//   ....[0]....
.L_1102:
        /*0298*/ 	.word	0x00000a70
        /*029c*/ 	.word	0x0000fff0


	//   ....[1]....
        /*02a0*/ 	.word	0x00010e40
        /*02a4*/ 	.word	0x0000fff0


	//----- nvinfo : EIATTR_INT_WARP_WIDE_INSTR_OFFSETS
	.align		4
.L_1103:
        /*02a8*/ 	.byte	0x04, 0x31
        /*02aa*/ 	.short	(.L_1105 - .L_1104)


	//   ....[0]....
.L_1104:
        /*02ac*/ 	.word	0x00000160


	//   ....[1]....
        /*02b0*/ 	.word	0x000001a0


	//   ....[2]....
        /*02b4*/ 	.word	0x00000210


	//   ....[3]....
        /*02b8*/ 	.word	0x00014950


	//   ....[4]....
        /*02bc*/ 	.word	0x000149e0


	//   ....[5]....
        /*02c0*/ 	.word	0x00015130


	//   ....[6]....
        /*02c4*/ 	.word	0x00016a50


	//   ....[7]....
        /*02c8*/ 	.word	0x00016ae0


	//----- nvinfo : EIATTR_COOP_GROUP_MASK_REGIDS
	.align		4
.L_1105:
        /*02cc*/ 	.byte	0x04, 0x29
        /*02ce*/ 	.short	(.L_1107 - .L_1106)


	//   ....[0]....
.L_1106:
        /*02d0*/ 	.word	0xffffffff


	//   ....[1]....
        /*02d4*/ 	.word	0xffffffff


	//   ....[2]....
        /*02d8*/ 	.word	0xffffffff


	//   ....[3]....
        /*02dc*/ 	.word	0xffffffff


	//   ....[4]....
        /*02e0*/ 	.word	0xffffffff


	//   ....[5]....
        /*02e4*/ 	.word	0xffffffff


	//   ....[6]....
        /*02e8*/ 	.word	0xffffffff


	//   ....[7]....
        /*02ec*/ 	.word	0xffffffff


	//   ....[8]....
        /*02f0*/ 	.word	0xffffffff


	//   ....[9]....
        /*02f4*/ 	.word	0xffffffff


	//   ....[10]....
        /*02f8*/ 	.word	0xffffffff


	//   ....[11]....
        /*02fc*/ 	.word	0xffffffff


	//   ....[12]....
        /*0300*/ 	.word	0xffffffff


	//   ....[13]....
        /*0304*/ 	.word	0xffffffff


	//   ....[14]....
        /*0308*/ 	.word	0xffffffff


	//   ....[15]....
        /*030c*/ 	.word	0xffffffff


	//   ....[16]....
        /*0310*/ 	.word	0xffffffff


	//   ....[17]....
        /*0314*/ 	.word	0xffffffff


	//   ....[18]....
        /*0318*/ 	.word	0xffffffff


	//   ....[19]....
        /*031c*/ 	.word	0xffffffff


	//   ....[20]....
        /*0320*/ 	.word	0xffffffff


	//   ....[21]....
        /*0324*/ 	.word	0xffffffff


	//   ....[22]....
        /*0328*/ 	.word	0xffffffff


	//   ....[23]....
        /*032c*/ 	.word	0xffffffff


	//   ....[24]....
        /*0330*/ 	.word	0xffffffff


	//   ....[25]....
        /*0334*/ 	.word	0xffffffff


	//   ....[26]....
        /*0338*/ 	.word	0xffffffff


	//   ....[27]....
        /*033c*/ 	.word	0xffffffff


	//   ....[28]....
        /*0340*/ 	.word	0xffffffff


	//   ....[29]....
        /*0344*/ 	.word	0xffffffff


	//   ....[30]....
        /*0348*/ 	.word	0xffffffff


	//   ....[31]....
        /*034c*/ 	.word	0xffffffff


	//   ....[32]....
        /*0350*/ 	.word	0xffffffff


	//   ....[33]....
        /*0354*/ 	.word	0xffffffff


	//   ....[34]....
        /*0358*/ 	.word	0xffffffff


	//   ....[35]....
        /*035c*/ 	.word	0xffffffff


	//   ....[36]....
        /*0360*/ 	.word	0xffffffff


	//   ....[37]....
        /*0364*/ 	.word	0xffffffff


	//   ....[38]....
        /*0368*/ 	.word	0xffffffff


	//   ....[39]....
        /*036c*/ 	.word	0xffffffff


	//   ....[40]....
        /*0370*/ 	.word	0xffffffff


	//   ....[41]....
        /*0374*/ 	.word	0xffffffff


	//   ....[42]....
        /*0378*/ 	.word	0xffffffff


	//   ....[43]....
        /*037c*/ 	.word	0xffffffff


	//   ....[44]....
        /*0380*/ 	.word	0xffffffff


	//   ....[45]....
        /*0384*/ 	.word	0xffffffff


	//   ....[46]....
        /*0388*/ 	.word	0xffffffff


	//   ....[47]....
        /*038c*/ 	.word	0xffffffff


	//   ....[48]....
        /*0390*/ 	.word	0xffffffff


	//   ....[49]....
        /*0394*/ 	.word	0xffffffff


	//   ....[50]....
        /*0398*/ 	.word	0xffffffff


	//   ....[51]....
        /*039c*/ 	.word	0xffffffff


	//   ....[52]....
        /*03a0*/ 	.word	0xffffffff


	//   ....[53]....
        /*03a4*/ 	.word	0xffffffff


	//   ....[54]....
        /*03a8*/ 	.word	0xffffffff


	//   ....[55]....
        /*03ac*/ 	.word	0xffffffff


	//   ....[56]....
        /*03b0*/ 	.word	0xffffffff


	//   ....[57]....
        /*03b4*/ 	.word	0xffffffff


	//   ....[58]....
        /*03b8*/ 	.word	0xffffffff


	//   ....[59]....
        /*03bc*/ 	.word	0xffffffff


	//   ....[60]....
        /*03c0*/ 	.word	0xffffffff


	//   ....[61]....
        /*03c4*/ 	.word	0xffffffff


	//   ....[62]....
        /*03c8*/ 	.word	0xffffffff


	//   ....[63]....
        /*03cc*/ 	.word	0xffffffff


	//   ....[64]....
        /*03d0*/ 	.word	0xffffffff


	//   ....[65]....
        /*03d4*/ 	.word	0xffffffff


	//   ....[66]....
        /*03d8*/ 	.word	0xffffffff


	//   ....[67]....
        /*03dc*/ 	.word	0xffffffff


	//   ....[68]....
        /*03e0*/ 	.word	0xffffffff


	//   ....[69]....
        /*03e4*/ 	.word	0xffffffff


	//   ....[70]....
        /*03e8*/ 	.word	0xffffffff


	//   ....[71]....
        /*03ec*/ 	.word	0xffffffff


	//   ....[72]....
        /*03f0*/ 	.word	0xffffffff


	//   ....[73]....
        /*03f4*/ 	.word	0xffffffff


	//   ....[74]....
        /*03f8*/ 	.word	0xffffffff


	//   ....[75]....
        /*03fc*/ 	.word	0xffffffff


	//   ....[76]....
        /*0400*/ 	.word	0xffffffff


	//   ....[77]....
        /*0404*/ 	.word	0xffffffff


	//   ....[78]....
        /*0408*/ 	.word	0xffffffff


	//   ....[79]....
        /*040c*/ 	.word	0xffffffff


	//   ....[80]....
        /*0410*/ 	.word	0xffffffff


	//   ....[81]....
        /*0414*/ 	.word	0xffffffff


	//   ....[82]....
        /*0418*/ 	.word	0xffffffff


	//   ....[83]....
        /*041c*/ 	.word	0xffffffff


	//   ....[84]....
        /*0420*/ 	.word	0xffffffff


	//   ....[85]....
        /*0424*/ 	.word	0xffffffff


	//   ....[86]....
        /*0428*/ 	.word	0xffffffff


	//   ....[87]....
        /*042c*/ 	.word	0xffffffff


	//   ....[88]....
        /*0430*/ 	.word	0xffffffff


	//   ....[89]....
        /*0434*/ 	.word	0xffffffff


	//   ....[90]....
        /*0438*/ 	.word	0xffffffff


	//   ....[91]....
        /*043c*/ 	.word	0x0500000f


	//   ....[92]....
        /*0440*/ 	.word	0x0500000f


	//----- nvinfo : EIATTR_COOP_GROUP_INSTR_OFFSETS
	.align		4
.L_1107:
        /*0444*/ 	.byte	0x04, 0x28
        /*0446*/ 	.short	(.L_1109 - .L_1108)


	//   ....[0]....
.L_1108:
        /*0448*/ 	.word	0x00000070


	//   ....[1]....
        /*044c*/ 	.word	0x00000170


	//   ....[2]....
        /*0450*/ 	.word	0x000001c0


	//   ....[3]....
        /*0454*/ 	.word	0x000003f0


	//   ....[4]....
        /*0458*/ 	.word	0x00000550


	//   ....[5]....
        /*045c*/ 	.word	0x00000670


	//   ....[6]....
        /*0460*/ 	.word	0x000007d0


	//   ....[7]....
        /*0464*/ 	.word	0x000015e0


	//   ....[8]....
        /*0468*/ 	.word	0x00003e50


	//   ....[9]....
        /*046c*/ 	.word	0x00003f00


	//   ....[10]....
        /*0470*/ 	.word	0x00004fe0


	//   ....[11]....
        /*0474*/ 	.word	0x00005040


	//   ....[12]....
        /*0478*/ 	.word	0x00009000


	//   ....[13]....
        /*047c*/ 	.word	0x000090f0


	//   ....[14]....
        /*0480*/ 	.word	0x0000a2e0


	//   ....[15]....
        /*0484*/ 	.word	0x0000a380


	//   ....[16]....
        /*0488*/ 	.word	0x0000e350


	//   ....[17]....
        /*048c*/ 	.word	0x0000e380


	//   ....[18]....
        /*0490*/ 	.word	0x0000e3d0


	//   ....[19]....
        /*0494*/ 	.word	0x0000e3f0


	//   ....[20]....
        /*0498*/ 	.word	0x000106a0


	//   ....[21]....
        /*049c*/ 	.word	0x000106b0


	//   ....[22]....
        /*04a0*/ 	.word	0x00010730


	//   ....[23]....
        /*04a4*/ 	.word	0x00010740


	//   ....[24]....
        /*04a8*/ 	.word	0x000116e0


	//   ....[25]....
        /*04ac*/ 	.word	0x000116f0


	//   ....[26]....
        /*04b0*/ 	.word	0x00011700


	//   ....[27]....
        /*04b4*/ 	.word	0x00011710


	//   ....[28]....
        /*04b8*/ 	.word	0x00011720


	//   ....[29]....
        /*04bc*/ 	.word	0x00011730


	//   ....[30]....
        /*04c0*/ 	.word	0x00011740


	//   ....[31]....
        /*04c4*/ 	.word	0x00011750


	//   ....[32]....
        /*04c8*/ 	.word	0x00011780


	//   ....[33]....
        /*04cc*/ 	.word	0x00011790


	//   ....[34]....
        /*04d0*/ 	.word	0x000117c0


	//   ....[35]....
        /*04d4*/ 	.word	0x000117d0


	//   ....[36]....
        /*04d8*/ 	.word	0x00011830


	//   ....[37]....
        /*04dc*/ 	.word	0x00011840


	//   ....[38]....
        /*04e0*/ 	.word	0x00011850


	//   ....[39]....
        /*04e4*/ 	.word	0x00011880


	//   ....[40]....
        /*04e8*/ 	.word	0x000118b0


	//   ....[41]....
        /*04ec*/ 	.word	0x000118c0


	//   ....[42]....
        /*04f0*/ 	.word	0x000118d0


	//   ....[43]....
        /*04f4*/ 	.word	0x000118e0


	//   ....[44]....
        /*04f8*/ 	.word	0x00011910


	//   ....[45]....
        /*04fc*/ 	.word	0x00011920


	//   ....[46]....
        /*0500*/ 	.word	0x00011930


	//   ....[47]....
        /*0504*/ 	.word	0x00011940


	//   ....[48]....
        /*0508*/ 	.word	0x00011950


	//   ....[49]....
        /*050c*/ 	.word	0x00011960


	//   ....[50]....
        /*0510*/ 	.word	0x00011970


	//   ....[51]....
        /*0514*/ 	.word	0x00011980


	//   ....[52]....
        /*0518*/ 	.word	0x00011990


	//   ....[53]....
        /*051c*/ 	.word	0x000119a0


	//   ....[54]....
        /*0520*/ 	.word	0x000119c0


	//   ....[55]....
        /*0524*/ 	.word	0x000119f0


	//   ....[56]....
        /*0528*/ 	.word	0x00013490


	//   ....[57]....
        /*052c*/ 	.word	0x00013670


	//   ....[58]....
        /*0530*/ 	.word	0x000136a0


	//   ....[59]....
        /*0534*/ 	.word	0x000136d0


	//   ....[60]....
        /*0538*/ 	.word	0x00013710


	//   ....[61]....
        /*053c*/ 	.word	0x00013740


	//   ....[62]....
        /*0540*/ 	.word	0x00013780


	//   ....[63]....
        /*0544*/ 	.word	0x00013910


	//   ....[64]....
        /*0548*/ 	.word	0x00013940


	//   ....[65]....
        /*054c*/ 	.word	0x00013970


	//   ....[66]....
        /*0550*/ 	.word	0x000139a0


	//   ....[67]....
        /*0554*/ 	.word	0x000139d0


	//   ....[68]....
        /*0558*/ 	.word	0x00013a10


	//   ....[69]....
        /*055c*/ 	.word	0x00013ab0


	//   ....[70]....
        /*0560*/ 	.word	0x00013b40


	//   ....[71]....
        /*0564*/ 	.word	0x00013bf0


	//   ....[72]....
        /*0568*/ 	.word	0x00015200


	//   ....[73]....
        /*056c*/ 	.word	0x00017600


	//   ....[74]....
        /*0570*/ 	.word	0x00017630


	//   ....[75]....
        /*0574*/ 	.word	0x00017660


	//   ....[76]....
        /*0578*/ 	.word	0x000176a0


	//   ....[77]....
        /*057c*/ 	.word	0x000176d0


	//   ....[78]....
        /*0580*/ 	.word	0x000176e0


	//   ....[79]....
        /*0584*/ 	.word	0x00017710


	//   ....[80]....
        /*0588*/ 	.word	0x00017720


	//   ....[81]....
        /*058c*/ 	.word	0x00017860


	//   ....[82]....
        /*0590*/ 	.word	0x00017890


	//   ....[83]....
        /*0594*/ 	.word	0x000178c0


	//   ....[84]....
        /*0598*/ 	.word	0x000178f0


	//   ....[85]....
        /*059c*/ 	.word	0x00017920


	//   ....[86]....
        /*05a0*/ 	.word	0x00017960


	//   ....[87]....
        /*05a4*/ 	.word	0x000179f0


	//   ....[88]....
        /*05a8*/ 	.word	0x00017a80


	//   ....[89]....
        /*05ac*/ 	.word	0x00017af0


	//   ....[90]....
        /*05b0*/ 	.word	0x00018180


	//   ....[91]....
        /*05b4*/ 	.word	0x00018780


	//   ....[92]....
        /*05b8*/ 	.word	0x00018c10


	//----- nvinfo : EIATTR_REG_RECONFIG
	.align		4
.L_1109:
        /*05bc*/ 	.byte	0x01, 0x54
	.zero		2


	//----- nvinfo : EIATTR_SYSCALL_OFFSETS
	.align		4
        /*05c0*/ 	.byte	0x04, 0x46
        /*05c2*/ 	.short	(.L_1111 - .L_1110)


	//   ....[0]....
.L_1110:
        /*05c4*/ 	.word	0x000017c0


	//   ....[1]....
        /*05c8*/ 	.word	0x00014b80


	//   ....[2]....
        /*05cc*/ 	.word	0x00014cc0


	//   ....[3]....
        /*05d0*/ 	.word	0x00014e00


	//   ....[4]....
        /*05d4*/ 	.word	0x00014f20


	//----- nvinfo : EIATTR_MBARRIER_INSTR_OFFSETS
	.align		4
.L_1111:
        /*05d8*/ 	.byte	0x04, 0x39
        /*05da*/ 	.short	(.L_1113 - .L_1112)


	//   ....[0]....
.L_1112:
        /*05dc*/ 	.word	0x000002a0
        /*05e0*/ 	.word	0x000000ff
        /*05e4*/ 	.word	0x0002e800
        /*05e8*/ 	.short	0x0100
        /*05ea*/ 	.byte	0x08
	.zero		1


	//   ....[1]....
        /*05ec*/ 	.word	0x000002b0
        /*05f0*/ 	.word	0x000000ff
        /*05f4*/ 	.word	0x0002e820
        /*05f8*/ 	.short	0x0100
        /*05fa*/ 	.byte	0x08
	.zero		1


	//   ....[2]....
        /*05fc*/ 	.word	0x000003a0
        /*0600*/ 	.word	0x000000ff
        /*0604*/ 	.word	0x0002e830
        /*0608*/ 	.short	0x0100
        /*060a*/ 	.byte	0x08
	.zero		1


	//   ....[3]....
        /*060c*/ 	.word	0x000003b0
        /*0610*/ 	.word	0x000000ff
        /*0614*/ 	.word	0x0002e840
        /*0618*/ 	.short	0x0100
        /*061a*/ 	.byte	0x08
	.zero		1


	//   ....[4]....
        /*061c*/ 	.word	0x000003c0
        /*0620*/ 	.word	0x000000ff
        /*0624*/ 	.word	0x0002e838
        /*0628*/ 	.short	0x0100
        /*062a*/ 	.byte	0x08
	.zero		1


	//   ....[5]....
        /*062c*/ 	.word	0x000003d0
        /*0630*/ 	.word	0x000000ff
        /*0634*/ 	.word	0x0002e848
        /*0638*/ 	.short	0x0100
        /*063a*/ 	.byte	0x08
	.zero		1


	//   ....[6]....
        /*063c*/ 	.word	0x00000500
        /*0640*/ 	.word	0x000000ff
        /*0644*/ 	.word	0x0002e850
        /*0648*/ 	.short	0x0100
        /*064a*/ 	.byte	0x08
	.zero		1


	//   ....[7]....
        /*064c*/ 	.word	0x00000510
        /*0650*/ 	.word	0x000000ff
        /*0654*/ 	.word	0x0002e860
        /*0658*/ 	.short	0x0100
        /*065a*/ 	.byte	0x08
	.zero		1


	//   ....[8]....
        /*065c*/ 	.word	0x00000520
        /*0660*/ 	.word	0x000000ff
        /*0664*/ 	.word	0x0002e858
        /*0668*/ 	.short	0x0100
        /*066a*/ 	.byte	0x08
	.zero		1


	//   ....[9]....
        /*066c*/ 	.word	0x00000530
        /*0670*/ 	.word	0x000000ff
        /*0674*/ 	.word	0x0002e868
        /*0678*/ 	.short	0x0100
        /*067a*/ 	.byte	0x08
	.zero		1


	//   ....[10]....
        /*067c*/ 	.word	0x00000620
        /*0680*/ 	.word	0x000000ff
        /*0684*/ 	.word	0x0002e870
        /*0688*/ 	.short	0x0100
        /*068a*/ 	.byte	0x06
	.zero		1


	//   ....[11]....
        /*068c*/ 	.word	0x00000630
        /*0690*/ 	.word	0x000000ff
        /*0694*/ 	.word	0x0002e880
        /*0698*/ 	.short	0x0100
        /*069a*/ 	.byte	0x06
	.zero		1


	//   ....[12]....
        /*069c*/ 	.word	0x00000640
        /*06a0*/ 	.word	0x000000ff
        /*06a4*/ 	.word	0x0002e878
        /*06a8*/ 	.short	0x0100
        /*06aa*/ 	.byte	0x06
	.zero		1


	//   ....[13]....
        /*06ac*/ 	.word	0x00000650
        /*06b0*/ 	.word	0x000000ff
        /*06b4*/ 	.word	0x0002e888
        /*06b8*/ 	.short	0x0100
        /*06ba*/ 	.byte	0x06
	.zero		1


	//   ....[14]....
        /*06bc*/ 	.word	0x00000780
        /*06c0*/ 	.word	0x000000ff
        /*06c4*/ 	.word	0x0002e890
        /*06c8*/ 	.short	0x0100
        /*06ca*/ 	.byte	0x08
	.zero		1


	//   ....[15]....
        /*06cc*/ 	.word	0x00000790
        /*06d0*/ 	.word	0x000000ff
        /*06d4*/ 	.word	0x0002e8a0
        /*06d8*/ 	.short	0x0100
        /*06da*/ 	.byte	0x08
	.zero		1


	//   ....[16]....
        /*06dc*/ 	.word	0x000007a0
        /*06e0*/ 	.word	0x000000ff
        /*06e4*/ 	.word	0x0002e898
        /*06e8*/ 	.short	0x0100
        /*06ea*/ 	.byte	0x08
	.zero		1


	//   ....[17]....
        /*06ec*/ 	.word	0x000007b0
        /*06f0*/ 	.word	0x000000ff
        /*06f4*/ 	.word	0x0002e8a8
        /*06f8*/ 	.short	0x0100
        /*06fa*/ 	.byte	0x08
	.zero		1


	//   ....[18]....
        /*06fc*/ 	.word	0x000008e0
        /*0700*/ 	.word	0x000000ff
        /*0704*/ 	.word	0x0002e8b0
        /*0708*/ 	.short	0x0100
        /*070a*/ 	.byte	0x08
	.zero		1


	//   ....[19]....
        /*070c*/ 	.word	0x000008f0
        /*0710*/ 	.word	0x000000ff
        /*0714*/ 	.word	0x0002e8c0
        /*0718*/ 	.short	0x0100
        /*071a*/ 	.byte	0x08
	.zero		1


	//   ....[20]....
        /*071c*/ 	.word	0x00000900
        /*0720*/ 	.word	0x000000ff
        /*0724*/ 	.word	0x0002e8b8
        /*0728*/ 	.short	0x0100
        /*072a*/ 	.byte	0x08
	.zero		1


	//   ....[21]....
        /*072c*/ 	.word	0x00000910
        /*0730*/ 	.word	0x000000ff
        /*0734*/ 	.word	0x0002e8c8
        /*0738*/ 	.short	0x0100
        /*073a*/ 	.byte	0x08
	.zero		1


	//   ....[22]....
        /*073c*/ 	.word	0x00001af0
        /*0740*/ 	.word	0x000000ff
        /*0744*/ 	.word	0x0002e800
        /*0748*/ 	.short	0x010a
        /*074a*/ 	.byte	0x29
	.zero		1


	//   ....[23]....
        /*074c*/ 	.word	0x00001b90
        /*0750*/ 	.word	0x00000002
        /*0754*/ 	.word	0x0002e830
        /*0758*/ 	.short	0x010a
        /*075a*/ 	.byte	0x3f
	.zero		1


	//   ....[24]....
        /*075c*/ 	.word	0x00001bd0
        /*0760*/ 	.word	0x00000002
        /*0764*/ 	.word	0x0002e830
        /*0768*/ 	.short	0x010a
        /*076a*/ 	.byte	0x3f
	.zero		1


	//   ....[25]....
        /*076c*/ 	.word	0x000053e0
        /*0770*/ 	.word	0x00000053
        /*0774*/ 	.word	0x00000000
        /*0778*/ 	.short	0x0101
        /*077a*/ 	.byte	0x3f
	.zero		1


	//   ....[26]....
        /*077c*/ 	.word	0x00006c30
        /*0780*/ 	.word	0x000000ff
        /*0784*/ 	.word	0x0002e830
        /*0788*/ 	.short	0x010a
        /*078a*/ 	.byte	0x06
	.zero		1


	//   ....[27]....
        /*078c*/ 	.word	0x00006c70
        /*0790*/ 	.word	0x000000ff
        /*0794*/ 	.word	0x0002e830
        /*0798*/ 	.short	0x010a
        /*079a*/ 	.byte	0x06
	.zero		1


	//   ....[28]....
        /*079c*/ 	.word	0x00007860
        /*07a0*/ 	.word	0x000000ff
        /*07a4*/ 	.word	0x0002e850
        /*07a8*/ 	.short	0x010a
        /*07aa*/ 	.byte	0x06
	.zero		1


	//   ....[29]....
        /*07ac*/ 	.word	0x000078a0
        /*07b0*/ 	.word	0x000000ff
        /*07b4*/ 	.word	0x0002e850
        /*07b8*/ 	.short	0x010a
        /*07ba*/ 	.byte	0x06
	.zero		1


	//   ....[30]....
        /*07bc*/ 	.word	0x0000b340
        /*07c0*/ 	.word	0x00000002
        /*07c4*/ 	.word	0x00000000
        /*07c8*/ 	.short	0x0101
        /*07ca*/ 	.byte	0x3f
	.zero		1


	//   ....[31]....
        /*07cc*/ 	.word	0x0000b720
        /*07d0*/ 	.word	0x000000ff
        /*07d4*/ 	.word	0x00000000
        /*07d8*/ 	.short	0x0101
        /*07da*/ 	.byte	0x06
	.zero		1


	//   ....[32]....
        /*07dc*/ 	.word	0x0000bf90
        /*07e0*/ 	.word	0x000000ff
        /*07e4*/ 	.word	0x0002e830
        /*07e8*/ 	.short	0x010a
        /*07ea*/ 	.byte	0x06
	.zero		1


	//   ....[33]....
        /*07ec*/ 	.word	0x0000bfd0
        /*07f0*/ 	.word	0x000000ff
        /*07f4*/ 	.word	0x0002e830
        /*07f8*/ 	.short	0x010a
        /*07fa*/ 	.byte	0x06
	.zero		1


	//   ....[34]....
        /*07fc*/ 	.word	0x0000cbc0
        /*0800*/ 	.word	0x000000ff
        /*0804*/ 	.word	0x0002e850
        /*0808*/ 	.short	0x010a
        /*080a*/ 	.byte	0x06
	.zero		1


	//   ....[35]....
        /*080c*/ 	.word	0x0000cc00
        /*0810*/ 	.word	0x000000ff
        /*0814*/ 	.word	0x0002e850
        /*0818*/ 	.short	0x010a
        /*081a*/ 	.byte	0x06
	.zero		1


	//   ....[36]....
        /*081c*/ 	.word	0x0000f8b0
        /*0820*/ 	.word	0x00000002
        /*0824*/ 	.word	0x00000000
        /*0828*/ 	.short	0x0101
        /*082a*/ 	.byte	0x3f
	.zero		1


	//   ....[37]....
        /*082c*/ 	.word	0x0000fb80
        /*0830*/ 	.word	0x000000ff
        /*0834*/ 	.word	0x00000000
        /*0838*/ 	.short	0x0101
        /*083a*/ 	.byte	0x06
	.zero		1


	//   ....[38]....
        /*083c*/ 	.word	0x00010300
        /*0840*/ 	.word	0x000000ff
        /*0844*/ 	.word	0x0002e850
        /*0848*/ 	.short	0x010a
        /*084a*/ 	.byte	0x04
	.zero		1


	//   ....[39]....
        /*084c*/ 	.word	0x00010340
        /*0850*/ 	.word	0x000000ff
        /*0854*/ 	.word	0x0002e850
        /*0858*/ 	.short	0x010a
        /*085a*/ 	.byte	0x04
	.zero		1


	//   ....[40]....
        /*085c*/ 	.word	0x00010af0
        /*0860*/ 	.word	0x000000ff
        /*0864*/ 	.word	0x00000000
        /*0868*/ 	.short	0x0101
        /*086a*/ 	.byte	0x04
	.zero		1


	//   ....[41]....
        /*086c*/ 	.word	0x00012410
        /*0870*/ 	.word	0x00000003
        /*0874*/ 	.word	0x00000000
        /*0878*/ 	.short	0x0101
        /*087a*/ 	.byte	0x3f
	.zero		1


	//   ....[42]....
        /*087c*/ 	.word	0x00015430
        /*0880*/ 	.word	0x00000004
        /*0884*/ 	.word	0x0002e880
        /*0888*/ 	.short	0x010a
        /*088a*/ 	.byte	0x3f
	.zero		1


	//   ....[43]....
        /*088c*/ 	.word	0x00015600
        /*0890*/ 	.word	0x00000004
        /*0894*/ 	.word	0x0002e840
        /*0898*/ 	.short	0x010a
        /*089a*/ 	.byte	0x3f
	.zero		1


	//   ....[44]....
        /*089c*/ 	.word	0x00015920
        /*08a0*/ 	.word	0x000000ff
        /*08a4*/ 	.word	0x0002e820
        /*08a8*/ 	.short	0x010a
        /*08aa*/ 	.byte	0x29
	.zero		1


	//   ....[45]....
        /*08ac*/ 	.word	0x00015c00
        /*08b0*/ 	.word	0x00000004
        /*08b4*/ 	.word	0x0002e880
        /*08b8*/ 	.short	0x010a
        /*08ba*/ 	.byte	0x3f
	.zero		1


	//   ....[46]....
        /*08bc*/ 	.word	0x00015e80
        /*08c0*/ 	.word	0x00000004
        /*08c4*/ 	.word	0x0002e840
        /*08c8*/ 	.short	0x010a
        /*08ca*/ 	.byte	0x3f
	.zero		1


	//   ....[47]....
        /*08cc*/ 	.word	0x00016170
        /*08d0*/ 	.word	0x00000003
        /*08d4*/ 	.word	0x0002e870
        /*08d8*/ 	.short	0x010a
        /*08da*/ 	.byte	0x3f
	.zero		1


	//   ....[48]....
        /*08dc*/ 	.word	0x000161e0
        /*08e0*/ 	.word	0x00000003
        /*08e4*/ 	.word	0x0002e860
        /*08e8*/ 	.short	0x010a
        /*08ea*/ 	.byte	0x3f
	.zero		1


	//   ....[49]....
        /*08ec*/ 	.word	0x000169c0
        /*08f0*/ 	.word	0x00000002
        /*08f4*/ 	.word	0x0002e850
        /*08f8*/ 	.short	0x0101
        /*08fa*/ 	.byte	0x3f
	.zero		1


	//   ....[50]....
        /*08fc*/ 	.word	0x00016a00
        /*0900*/ 	.word	0x00000002
        /*0904*/ 	.word	0x00000000
        /*0908*/ 	.short	0x0101
        /*090a*/ 	.byte	0x3f
	.zero		1


	//   ....[51]....
        /*090c*/ 	.word	0x00016bc0
        /*0910*/ 	.word	0x00000014
        /*0914*/ 	.word	0x0002e870
        /*0918*/ 	.short	0x010a
        /*091a*/ 	.byte	0x3f
	.zero		1


	//   ....[52]....
        /*091c*/ 	.word	0x00016c50
        /*0920*/ 	.word	0x00000014
        /*0924*/ 	.word	0x0002e860
        /*0928*/ 	.short	0x010a
        /*092a*/ 	.byte	0x3f
	.zero		1


	//   ....[53]....
        /*092c*/ 	.word	0x00017310
        /*0930*/ 	.word	0x00000014
        /*0934*/ 	.word	0x0002e850
        /*0938*/ 	.short	0x0101
        /*093a*/ 	.byte	0x3f
	.zero		1


	//   ....[54]....
        /*093c*/ 	.word	0x00017360
        /*0940*/ 	.word	0x00000000
        /*0944*/ 	.word	0x00000000
        /*0948*/ 	.short	0x0101
        /*094a*/ 	.byte	0x3f
	.zero		1


	//   ....[55]....
        /*094c*/ 	.word	0x00018100
        /*0950*/ 	.word	0x00000000
        /*0954*/ 	.word	0x0002e820
        /*0958*/ 	.short	0x010a
        /*095a*/ 	.byte	0x3f
	.zero		1


	//   ....[56]....
        /*095c*/ 	.word	0x000182c0
        /*0960*/ 	.word	0x00000006
        /*0964*/ 	.word	0x00000000
        /*0968*/ 	.short	0x010a
        /*096a*/ 	.byte	0x3f
	.zero		1


	//   ....[57]....
        /*096c*/ 	.word	0x00018330
        /*0970*/ 	.word	0x00000007
        /*0974*/ 	.word	0x00000000
        /*0978*/ 	.short	0x010a
        /*097a*/ 	.byte	0x3f
	.zero		1


	//   ....[58]....
        /*097c*/ 	.word	0x00018390
        /*0980*/ 	.word	0x00000004
        /*0984*/ 	.word	0x0002e860
        /*0988*/ 	.short	0x010a
        /*098a*/ 	.byte	0x3f
	.zero		1


	//   ....[59]....
        /*098c*/ 	.word	0x000183e0
        /*0990*/ 	.word	0x00000003
        /*0994*/ 	.word	0x0002e860
        /*0998*/ 	.short	0x010a
        /*099a*/ 	.byte	0x3f
	.zero		1


	//   ....[60]....
        /*099c*/ 	.word	0x00018420
        /*09a0*/ 	.word	0x00000004
        /*09a4*/ 	.word	0x0002e880
        /*09a8*/ 	.short	0x010a
        /*09aa*/ 	.byte	0x3f
	.zero		1


	//   ....[61]....
        /*09ac*/ 	.word	0x00018440
        /*09b0*/ 	.word	0x00000003
        /*09b4*/ 	.word	0x0002e880
        /*09b8*/ 	.short	0x010a
        /*09ba*/ 	.byte	0x3f
	.zero		1


	//   ....[62]....
        /*09bc*/ 	.word	0x000184b0
        /*09c0*/ 	.word	0x00000003
        /*09c4*/ 	.word	0x0002e800
        /*09c8*/ 	.short	0x010a
        /*09ca*/ 	.byte	0x3f
	.zero		1


	//   ....[63]....
        /*09cc*/ 	.word	0x00018500
        /*09d0*/ 	.word	0x00000002
        /*09d4*/ 	.word	0x0002e830
        /*09d8*/ 	.short	0x010a
        /*09da*/ 	.byte	0x3f
	.zero		1


	//   ....[64]....
        /*09dc*/ 	.word	0x00018560
        /*09e0*/ 	.word	0x00000008
        /*09e4*/ 	.word	0x0002e830
        /*09e8*/ 	.short	0x010a
        /*09ea*/ 	.byte	0x3f
	.zero		1


	//   ....[65]....
        /*09ec*/ 	.word	0x000185c0
        /*09f0*/ 	.word	0x00000008
        /*09f4*/ 	.word	0x0002e850
        /*09f8*/ 	.short	0x010a
        /*09fa*/ 	.byte	0x3f
	.zero		1


	//   ....[66]....
        /*09fc*/ 	.word	0x00018620
        /*0a00*/ 	.word	0x00000008
        /*0a04*/ 	.word	0x0002e830
        /*0a08*/ 	.short	0x010a
        /*0a0a*/ 	.byte	0x3f
	.zero		1


	//   ....[67]....
        /*0a0c*/ 	.word	0x00018680
        /*0a10*/ 	.word	0x00000008
        /*0a14*/ 	.word	0x0002e850
        /*0a18*/ 	.short	0x010a
        /*0a1a*/ 	.byte	0x3f
	.zero		1


	//   ....[68]....
        /*0a1c*/ 	.word	0x000186e0
        /*0a20*/ 	.word	0x00000005
        /*0a24*/ 	.word	0x0002e850
        /*0a28*/ 	.short	0x010a
        /*0a2a*/ 	.byte	0x3f
	.zero		1


	//   ....[69]....
        /*0a2c*/ 	.word	0x00018830
        /*0a30*/ 	.word	0x00000004
        /*0a34*/ 	.word	0x0002e880
        /*0a38*/ 	.short	0x010a
        /*0a3a*/ 	.byte	0x3f
	.zero		1


	//   ....[70]....
        /*0a3c*/ 	.word	0x00018880
        /*0a40*/ 	.word	0x00000004
        /*0a44*/ 	.word	0x0002e840
        /*0a48*/ 	.short	0x010a
        /*0a4a*/ 	.byte	0x3f
	.zero		1


	//   ....[71]....
        /*0a4c*/ 	.word	0x000188e0
        /*0a50*/ 	.word	0x00000003
        /*0a54*/ 	.word	0x0002e820
        /*0a58*/ 	.short	0x010a
        /*0a5a*/ 	.byte	0x3f
	.zero		1


	//   ....[72]....
        /*0a5c*/ 	.word	0x00018930
        /*0a60*/ 	.word	0x00000004
        /*0a64*/ 	.word	0x0002e880
        /*0a68*/ 	.short	0x010a
        /*0a6a*/ 	.byte	0x3f
	.zero		1


	//   ....[73]....
        /*0a6c*/ 	.word	0x00018980
        /*0a70*/ 	.word	0x00000004
        /*0a74*/ 	.word	0x0002e840
        /*0a78*/ 	.short	0x010a
        /*0a7a*/ 	.byte	0x3f
	.zero		1


	//   ....[74]....
        /*0a7c*/ 	.word	0x000189e0
        /*0a80*/ 	.word	0x00000003
        /*0a84*/ 	.word	0x0002e870
        /*0a88*/ 	.short	0x010a
        /*0a8a*/ 	.byte	0x3f
	.zero		1


	//   ....[75]....
        /*0a8c*/ 	.word	0x00018a40
        /*0a90*/ 	.word	0x00000004
        /*0a94*/ 	.word	0x0002e860
        /*0a98*/ 	.short	0x010a
        /*0a9a*/ 	.byte	0x3f
	.zero		1


	//   ....[76]....
        /*0a9c*/ 	.word	0x00018a90
        /*0aa0*/ 	.word	0x00000014
        /*0aa4*/ 	.word	0x0002e870
        /*0aa8*/ 	.short	0x010a
        /*0aaa*/ 	.byte	0x3f
	.zero		1


	//   ....[77]....
        /*0aac*/ 	.word	0x00018ae0
        /*0ab0*/ 	.word	0x00000014
        /*0ab4*/ 	.word	0x0002e860
        /*0ab8*/ 	.short	0x010a
        /*0aba*/ 	.byte	0x3f
	.zero		1


	//   ....[78]....
        /*0abc*/ 	.word	0x00018b30
        /*0ac0*/ 	.word	0x00000000
        /*0ac4*/ 	.word	0x0002e820
        /*0ac8*/ 	.short	0x010a
        /*0aca*/ 	.byte	0x3f
	.zero		1


	//   ....[79]....
        /*0acc*/ 	.word	0x00018cd0
        /*0ad0*/ 	.word	0x00000006
        /*0ad4*/ 	.word	0x00000000
        /*0ad8*/ 	.short	0x010a
        /*0ada*/ 	.byte	0x3f
	.zero		1


	//   ....[80]....
        /*0adc*/ 	.word	0x00018d20
        /*0ae0*/ 	.word	0x00000007
        /*0ae4*/ 	.word	0x00000000
        /*0ae8*/ 	.short	0x010a
        /*0aea*/ 	.byte	0x3f
	.zero		1


	//   ....[81]....
        /*0aec*/ 	.word	0x00018d70
        /*0af0*/ 	.word	0x00000004
        /*0af4*/ 	.word	0x0002e860
        /*0af8*/ 	.short	0x010a
        /*0afa*/ 	.byte	0x3f
	.zero		1


	//   ....[82]....
        /*0afc*/ 	.word	0x00018dc0
        /*0b00*/ 	.word	0x00000003
        /*0b04*/ 	.word	0x0002e860
        /*0b08*/ 	.short	0x010a
        /*0b0a*/ 	.byte	0x3f
	.zero		1


	//   ....[83]....
        /*0b0c*/ 	.word	0x00018e10
        /*0b10*/ 	.word	0x00000004
        /*0b14*/ 	.word	0x0002e880
        /*0b18*/ 	.short	0x010a
        /*0b1a*/ 	.byte	0x3f
	.zero		1


	//----- nvinfo : EIATTR_NUM_MBARRIERS
	.align		4
.L_1113:
        /*0b1c*/ 	.byte	0x03, 0x38
        /*0b1e*/ 	.short	0x0016


	//----- nvinfo : EIATTR_EXIT_INSTR_OFFSETS
	.align		4
        /*0b20*/ 	.byte	0x04, 0x1c
        /*0b22*/ 	.short	(.L_1115 - .L_1114)


	//   ....[0]....
.L_1114:
        /*0b24*/ 	.word	0x00000ab0


	//   ....[1]....
        /*0b28*/ 	.word	0x00013440


	//   ....[2]....
        /*0b2c*/ 	.word	0x00018490


	//----- nvinfo : EIATTR_MAX_THREADS
	.align		4
.L_1115:
        /*0b30*/ 	.byte	0x04, 0x05
        /*0b32*/ 	.short	(.L_1117 - .L_1116)
.L_1116:
        /*0b34*/ 	.word	0x00000180
        /*0b38*/ 	.word	0x00000001
        /*0b3c*/ 	.word	0x00000001


	//----- nvinfo : EIATTR_CRS_STACK_SIZE
	.align		4
.L_1117:
        /*0b40*/ 	.byte	0x04, 0x1e
        /*0b42*/ 	.short	(.L_1119 - .L_1118)
.L_1118:
        /*0b44*/ 	.word	0x00000000


	//----- nvinfo : EIATTR_CBANK_PARAM_SIZE
	.align		4
.L_1119:
        /*0b48*/ 	.byte	0x03, 0x19
        /*0b4a*/ 	.short	0x0a70


	//----- nvinfo : EIATTR_PARAM_CBANK
	.align		4
        /*0b4c*/ 	.byte	0x04, 0x0a
        /*0b4e*/ 	.short	(.L_1121 - .L_1120)
	.align		4
.L_1120:
        /*0b50*/ 	.word	index@(.nv.constant0._ZN7cutlass13device_kernelIN5flash11enable_sm90INS1_16FlashAttnFwdSm90INS1_25CollectiveMainloopFwdSm90ILi2EN4cute5tupleIJNS5_1CILi1EEES8_S8_EEENS6_IJNS7_ILi128EEENS7_ILi224EEESA_EEELi128ENS_12float_e4m3_tEfNS_4arch4Sm90ELb1ELb0ELb1ELb1ELb0ELb0ELb0ELb1ELb1ELb0ELb0ELb0EEENS1_21CollectiveEpilogueFwdINS6_IJSA_SA_SB_EEES9_NS_10bfloat16_tESF_Li256ELb1ELb0ELb0ELb1EEENS1_36VarlenDynamicPersistentTileSchedulerILi128ELi224ELi256ELi128ELb0ELb0ELb1ELb1ELb1ELb1EEEEEEEEEvNT_6ParamsE)
        /*0b54*/ 	.short	0x0210
        /*0b56*/ 	.short	0x0a70


	//----- nvinfo : EIATTR_SW_WAR
	.align		4
.L_1121:
        /*0b58*/ 	.byte	0x04, 0x36
        /*0b5a*/ 	.short	(.L_1123 - .L_1122)
.L_1122:
        /*0b5c*/ 	.word	0x00000008
.L_1123:


//--------------------- .nv.info._ZN7cutlass13device_kernelIN5flash11enable_sm90INS1_16FlashAttnFwdSm90INS1_25CollectiveMainloopFwdSm90ILi2EN4cute5tupleIJNS5_1CILi1EEES8_S8_EEENS6_IJNS7_ILi128EEENS7_ILi224EEESA_EEELi128ENS_12float_e4m3_tEfNS_4arch4Sm90ELb1ELb0ELb1ELb1ELb0ELb1ELb0ELb1ELb1ELb0ELb0ELb0EEENS1_21CollectiveEpilogueFwdINS6_IJSA_SA_SB_EEES9_NS_10bfloat16_tESF_Li256ELb1ELb0ELb0ELb1EEENS1_36VarlenDynamicPersistentTileSchedulerILi128ELi224ELi256ELi128ELb0ELb0ELb1ELb1ELb1ELb1EEEEEEEEEvNT_6ParamsE --------------------------
	.section	.nv.info._ZN7cutlass13device_kernelIN5flash11enable_sm90INS1_16FlashAttnFwdSm90INS1_25CollectiveMainloopFwdSm90ILi2EN4cute5tupleIJNS5_1CILi1EEES8_S8_EEENS6_IJNS7_ILi128EEENS7_ILi224EEESA_EEELi128ENS_12float_e4m3_tEfNS_4arch4Sm90ELb1ELb0ELb1ELb1ELb0ELb1ELb0ELb1ELb1ELb0ELb0ELb0EEENS1_21CollectiveEpilogueFwdINS6_IJSA_SA_SB_EEES9_NS_10bfloat16_tESF_Li256ELb1ELb0ELb0ELb1EEENS1_36VarlenDynamicPersistentTileSchedulerILi128ELi224ELi256ELi128ELb0ELb0ELb1ELb1ELb1ELb1EEEEEEEEEvNT_6ParamsE,"",@"SHT_CUDA_INFO"
	.sectionflags	@""
	.align	4


	//----- nvinfo : EIATTR_CUDA_API_VERSION
	.align		4
        /*0000*/ 	.byte	0x04, 0x37
        /*0002*/ 	.short	(.L_1125 - .L_1124)
.L_1124:
        /*0004*/ 	.word	0x00000082


	//----- nvinfo : EIATTR_KPARAM_INFO
	.align		4
.L_1125:
        /*0008*/ 	.byte	0x04, 0x17
        /*000a*/ 	.short	(.L_1127 - .L_1126)
.L_1126:
        /*000c*/ 	.word	0x00000000
        /*0010*/ 	.short	0x0000
        /*0012*/ 	.short	0x0070
        /*0014*/ 	.byte	0x00, 0xf0, 0x01, 0x28


	//----- nvinfo : EIATTR_SPARSE_MMA_MASK
	.align		4
.L_1127:
        /*0018*/ 	.byte	0x03, 0x50
        /*001a*/ 	.short	0x0000


	//----- nvinfo : EIATTR_MAXREG_COUNT
	.align		4
        /*001c*/ 	.byte	0x03, 0x1b
        /*001e*/ 	.short	0x00a8


	//----- nvinfo : EIATTR_NUM_BARRIERS
	.align		4
        /*0020*/ 	.byte	0x02, 0x4c
        /*0022*/ 	.byte	0x10
	.zero		1


	//----- nvinfo : EIATTR_EXTERNS
	.align		4
        /*0024*/ 	.byte	0x04, 0x0f
        /*0026*/ 	.short	(.L_1129 - .L_1128)


	//   ....[0]....
	.align		4
.L_1128:
        /*0028*/ 	.word	index@(__assertfail)


	//----- nvinfo : EIATTR_ANNOTATIONS
	.align		4
.L_1129:
        /*002c*/ 	.byte	0x04, 0x55
        /*002e*/ 	.short	(.L_1131 - .L_1130)


	//   ....[0]....
.L_1130:
        /* <DEDUP_REMOVED lines=139> */


	//----- nvinfo : EIATTR_MERCURY_ISA_VERSION
	.align		4
.L_1131:
        /*08d0*/ 	.byte	0x03, 0x5f
        /*08d2*/ 	.short	0x0101


	//----- nvinfo : EIATTR_UNUSED_LOAD_BYTE_OFFSET
	.align		4
        /*08d4*/ 	.byte	0x04, 0x44
        /*08d6*/ 	.short	(.L_1133 - .L_1132)


	//   ....[0]....
.L_1132:
        /*08d8*/ 	.word	0x00000b40
        /*08dc*/ 	.word	0x0000fff0


	//   ....[1]....
        /*08e0*/ 	.word	0x00023590
        /*08e4*/ 	.word	0x0000fff0


	//----- nvinfo : EIATTR_INT_WARP_WIDE_INSTR_OFFSETS
	.align		4
.L_1133:
        /*08e8*/ 	.byte	0x04, 0x31
        /*08ea*/ 	.short	(.L_1135 - .L_1134)


	//   ....[0]....
.L_1134:
        /*08ec*/ 	.word	0x000001c0


	//   ....[1]....
        /*08f0*/ 	.word	0x00000200


	//   ....[2]....
        /*08f4*/ 	.word	0x00000270


	//   ....[3]....
        /*08f8*/ 	.word	0x00028030


	//   ....[4]....
        /*08fc*/ 	.word	0x00028090


	//   ....[5]....
        /*0900*/ 	.word	0x000287f0


	//   ....[6]....
        /*0904*/ 	.word	0x00028830


	//   ....[7]....
        /*0908*/ 	.word	0x0002a680


	//   ....[8]....
        /*090c*/ 	.word	0x0002a6e0


	//----- nvinfo : EIATTR_COOP_GROUP_MASK_REGIDS
	.align		4
.L_1135:
        /*0910*/ 	.byte	0x04, 0x29
        /*0912*/ 	.short	(.L_1137 - .L_1136)


	//   ....[0]....
.L_1136:
        /*0914*/ 	.word	0xffffffff


	//   ....[1]....
        /*0918*/ 	.word	0xffffffff


	//   ....[2]....
        /*091c*/ 	.word	0xffffffff


	//   ....[3]....
        /*0920*/ 	.word	0xffffffff


	//   ....[4]....
        /*0924*/ 	.word	0xffffffff


	//   ....[5]....
        /*0928*/ 	.word	0xffffffff


	//   ....[6]....
        /*092c*/ 	.word	0xffffffff


	//   ....[7]....
        /*0930*/ 	.word	0xffffffff


	//   ....[8]....
        /*0934*/ 	.word	0xffffffff


	//   ....[9]....
        /*0938*/ 	.word	0xffffffff


	//   ....[10]....
        /*093c*/ 	.word	0xffffffff


	//   ....[11]....
        /*0940*/ 	.word	0xffffffff


	//   ....[12]....
        /*0944*/ 	.word	0xffffffff


	//   ....[13]....
        /*0948*/ 	.word	0xffffffff


	//   ....[14]....
        /*094c*/ 	.word	0xffffffff


	//   ....[15]....
        /*0950*/ 	.word	0xffffffff


	//   ....[16]....
        /*0954*/ 	.word	0xffffffff


	//   ....[17]....
        /*0958*/ 	.word	0xffffffff


	//   ....[18]....
        /*095c*/ 	.word	0xffffffff


	//   ....[19]....
        /*0960*/ 	.word	0xffffffff


	//   ....[20]....
        /*0964*/ 	.word	0xffffffff


	//   ....[21]....
        /*0968*/ 	.word	0xffffffff


	//   ....[22]....
        /*096c*/ 	.word	0xffffffff


	//   ....[23]....
        /*0970*/ 	.word	0xffffffff


	//   ....[24]....
        /*0974*/ 	.word	0xffffffff


	//   ....[25]....
        /*0978*/ 	.word	0xffffffff


	//   ....[26]....
        /*097c*/ 	.word	0xffffffff


	//   ....[27]....
        /*0980*/ 	.word	0xffffffff


	//   ....[28]....
        /*0984*/ 	.word	0xffffffff


	//   ....[29]....
        /*0988*/ 	.word	0xffffffff


	//   ....[30]....
        /*098c*/ 	.word	0xffffffff


	//   ....[31]....
        /*0990*/ 	.word	0xffffffff


	//   ....[32]....
        /*0994*/ 	.word	0xffffffff


	//   ....[33]....
        /*0998*/ 	.word	0xffffffff


	//   ....[34]....
        /*099c*/ 	.word	0xffffffff


	//   ....[35]....
        /*09a0*/ 	.word	0xffffffff


	//   ....[36]....
        /*09a4*/ 	.word	0xffffffff


	//   ....[37]....
        /*09a8*/ 	.word	0xffffffff


	//   ....[38]....
        /*09ac*/ 	.word	0xffffffff


	//   ....[39]....
        /*09b0*/ 	.word	0xffffffff


	//   ....[40]....
        /*09b4*/ 	.word	0xffffffff


	//   ....[41]....
        /*09b8*/ 	.word	0xffffffff


	//   ....[42]....
        /*09bc*/ 	.word	0xffffffff


	//   ....[43]....
        /*09c0*/ 	.word	0xffffffff


	//   ....[44]....
        /*09c4*/ 	.word	0xffffffff


	//   ....[45]....
        /*09c8*/ 	.word	0xffffffff


	//   ....[46]....
        /*09cc*/ 	.word	0xffffffff


	//   ....[47]....
        /*09d0*/ 	.word	0xffffffff


	//   ....[48]....
        /*09d4*/ 	.word	0xffffffff


	//   ....[49]....
        /*09d8*/ 	.word	0xffffffff


	//   ....[50]....
        /*09dc*/ 	.word	0xffffffff


	//   ....[51]....
        /*09e0*/ 	.word	0xffffffff


	//   ....[52]....
        /*09e4*/ 	.word	0xffffffff


	//   ....[53]....
        /*09e8*/ 	.word	0xffffffff


	//   ....[54]....
        /*09ec*/ 	.word	0xffffffff


	//   ....[55]....
        /*09f0*/ 	.word	0xffffffff


	//   ....[56]....
        /*09f4*/ 	.word	0xffffffff


	//   ....[57]....
        /*09f8*/ 	.word	0xffffffff


	//   ....[58]....
        /*09fc*/ 	.word	0xffffffff


	//   ....[59]....
        /*0a00*/ 	.word	0xffffffff


	//   ....[60]....
        /*0a04*/ 	.word	0xffffffff


	//   ....[61]....
        /*0a08*/ 	.word	0xffffffff


	//   ....[62]....
        /*0a0c*/ 	.word	0xffffffff


	//   ....[63]....
        /*0a10*/ 	.word	0xffffffff


	//   ....[64]....
        /*0a14*/ 	.word	0xffffffff


	//   ....[65]....
        /*0a18*/ 	.word	0xffffffff


	//   ....[66]....
        /*0a1c*/ 	.word	0xffffffff


	//   ....[67]....
        /*0a20*/ 	.word	0xffffffff


	//   ....[68]....
        /*0a24*/ 	.word	0xffffffff


	//   ....[69]....
        /*0a28*/ 	.word	0xffffffff


	//   ....[70]....
        /*0a2c*/ 	.word	0xffffffff


	//   ....[71]....
        /*0a30*/ 	.word	0xffffffff


	//   ....[72]....
        /*0a34*/ 	.word	0xffffffff


	//   ....[73]....
        /*0a38*/ 	.word	0xffffffff


	//   ....[74]....
        /*0a3c*/ 	.word	0xffffffff


	//   ....[75]....
        /*0a40*/ 	.word	0xffffffff


	//   ....[76]....
        /*0a44*/ 	.word	0xffffffff


	//   ....[77]....
        /*0a48*/ 	.word	0xffffffff


	//   ....[78]....
        /*0a4c*/ 	.word	0xffffffff


	//   ....[79]....
        /*0a50*/ 	.word	0xffffffff


	//   ....[80]....
        /*0a54*/ 	.word	0xffffffff


	//   ....[81]....
        /*0a58*/ 	.word	0xffffffff


	//   ....[82]....
        /*0a5c*/ 	.word	0xffffffff


	//   ....[83]....
        /*0a60*/ 	.word	0xffffffff


	//   ....[84]....
        /*0a64*/ 	.word	0xffffffff


	//   ....[85]....
        /*0a68*/ 	.word	0xffffffff


	//   ....[86]....
        /*0a6c*/ 	.word	0xffffffff


	//   ....[87]....
        /*0a70*/ 	.word	0xffffffff


	//   ....[88]....
        /*0a74*/ 	.word	0xffffffff


	//   ....[89]....
        /*0a78*/ 	.word	0xffffffff


	//   ....[90]....
        /*0a7c*/ 	.word	0xffffffff


	//   ....[91]....
        /*0a80*/ 	.word	0xffffffff


	//   ....[92]....
        /*0a84*/ 	.word	0x0500000f


	//   ....[93]....
        /*0a88*/ 	.word	0x0500000f


	//   ....[94]....
        /*0a8c*/ 	.word	0x0500000f


	//   ....[95]....
        /*0a90*/ 	.word	0x0500000f


	//   ....[96]....
        /*0a94*/ 	.word	0x0500000f


	//   ....[97]....
        /*0a98*/ 	.word	0x0500000f


	//   ....[98]....
        /*0a9c*/ 	.word	0x0500000f


	//   ....[99]....
        /*0aa0*/ 	.word	0x0500000f


	//   ....[100]....
        /*0aa4*/ 	.word	0x0500000f


	//   ....[101]....
        /*0aa8*/ 	.word	0x0500000f


	//   ....[102]....
        /*0aac*/ 	.word	0x0500000f


	//   ....[103]....
        /*0ab0*/ 	.word	0x0500000f


	//   ....[104]....
        /*0ab4*/ 	.word	0x0500000f


	//   ....[105]....
        /*0ab8*/ 	.word	0x0500000f


	//   ....[106]....
        /*0abc*/ 	.word	0x0500000f


	//   ....[107]....
        /*0ac0*/ 	.word	0x0500000f


	//   ....[108]....
        /*0ac4*/ 	.word	0x0500000f


	//   ....[109]....
        /*0ac8*/ 	.word	0x0500000f


	//   ....[110]....
        /*0acc*/ 	.word	0x0500000f


	//   ....[111]....
        /*0ad0*/ 	.word	0x0500000f


	//   ....[112]....
        /*0ad4*/ 	.word	0x0500000f


	//   ....[113]....
        /*0ad8*/ 	.word	0x0500000f


	//   ....[114]....
        /*0adc*/ 	.word	0x0500000f


	//   ....[115]....
        /*0ae0*/ 	.word	0x0500000f


	//   ....[116]....
        /*0ae4*/ 	.word	0x0500000f


	//   ....[117]....
        /*0ae8*/ 	.word	0x0500000f


	//   ....[118]....
        /*0aec*/ 	.word	0x0500000f


	//   ....[119]....
        /*0af0*/ 	.word	0x0500000f


	//   ....[120]....
        /*0af4*/ 	.word	0x0500000f


	//   ....[121]....
        /*0af8*/ 	.word	0x0500000f


	//   ....[122]....
        /*0afc*/ 	.word	0x0500000f


	//   ....[123]....
        /*0b00*/ 	.word	0x0500000f


	//   ....[124]....
        /*0b04*/ 	.word	0x0500000f


	//   ....[125]....
        /*0b08*/ 	.word	0x0500000f


	//   ....[126]....
        /*0b0c*/ 	.word	0x0500000f


	//   ....[127]....
        /*0b10*/ 	.word	0x0500000f


	//   ....[128]....
        /*0b14*/ 	.word	0x0500000f


	//   ....[129]....
        /*0b18*/ 	.word	0x0500000f


	//   ....[130]....
        /*0b1c*/ 	.word	0x0500000f


	//   ....[131]....
        /*0b20*/ 	.word	0x0500000f


	//   ....[132]....
        /*0b24*/ 	.word	0x0500000f


	//   ....[133]....
        /*0b28*/ 	.word	0x0500000f


	//   ....[134]....
        /*0b2c*/ 	.word	0x0500000f


	//   ....[135]....
        /*0b30*/ 	.word	0x0500000f


	//   ....[136]....
        /*0b34*/ 	.word	0x0500000f


	//   ....[137]....
        /*0b38*/ 	.word	0x0500000f


	//   ....[138]....
        /*0b3c*/ 	.word	0x0500000f


	//   ....[139]....
        /*0b40*/ 	.word	0x0500000f


	//   ....[140]....
        /*0b44*/ 	.word	0x0500000f


	//   ....[141]....
        /*0b48*/ 	.word	0x0500000f


	//   ....[142]....
        /*0b4c*/ 	.word	0x0500000f


	//   ....[143]....
        /*0b50*/ 	.word	0x0500000f


	//   ....[144]....
        /*0b54*/ 	.word	0x0500000f


	//   ....[145]....
        /*0b58*/ 	.word	0x0500000f


	//   ....[146]....
        /*0b5c*/ 	.word	0x0500000f


	//   ....[147]....
        /*0b60*/ 	.word	0x0500000f


	//   ....[148]....
        /*0b64*/ 	.word	0x0500000f


	//   ....[149]....
        /*0b68*/ 	.word	0x0500000f


	//   ....[150]....
        /*0b6c*/ 	.word	0x0500000f


	//   ....[151]....
        /*0b70*/ 	.word	0x0500000f


	//   ....[152]....
        /*0b74*/ 	.word	0x0500000f


	//   ....[153]....
        /*0b78*/ 	.word	0x0500000f


	//   ....[154]....
        /*0b7c*/ 	.word	0x0500000f


	//   ....[155]....
        /*0b80*/ 	.word	0x0500000f


	//   ....[156]....
        /*0b84*/ 	.word	0x0500000f


	//   ....[157]....
        /*0b88*/ 	.word	0x0500000f


	//   ....[158]....
        /*0b8c*/ 	.word	0x0500000f


	//   ....[159]....
        /*0b90*/ 	.word	0x0500000f


	//   ....[160]....
        /*0b94*/ 	.word	0x0500000f


	//----- nvinfo : EIATTR_COOP_GROUP_INSTR_OFFSETS
	.align		4
.L_1137:
        /*0b98*/ 	.byte	0x04, 0x28
        /*0b9a*/ 	.short	(.L_1139 - .L_1138)


	//   ....[0]....
.L_1138:
        /*0b9c*/ 	.word	0x00000070


	//   ....[1]....
        /*0ba0*/ 	.word	0x000001d0


	//   ....[2]....
        /*0ba4*/ 	.word	0x00000220


	//   ....[3]....
        /*0ba8*/ 	.word	0x00000450


	//   ....[4]....
        /*0bac*/ 	.word	0x000005b0


	//   ....[5]....
        /*0bb0*/ 	.word	0x000006d0


	//   ....[6]....
        /*0bb4*/ 	.word	0x00000830


	//   ....[7]....
        /*0bb8*/ 	.word	0x0000cce0


	//   ....[8]....
        /*0bbc*/ 	.word	0x00014a00


	//   ....[9]....
        /*0bc0*/ 	.word	0x00014a20


	//   ....[10]....
        /*0bc4*/ 	.word	0x00015d50


	//   ....[11]....
        /*0bc8*/ 	.word	0x00015d70


	//   ....[12]....
        /*0bcc*/ 	.word	0x0001b400


	//   ....[13]....
        /*0bd0*/ 	.word	0x0001b5a0


	//   ....[14]....
        /*0bd4*/ 	.word	0x0001be00


	//   ....[15]....
        /*0bd8*/ 	.word	0x0001be80


	//   ....[16]....
        /*0bdc*/ 	.word	0x00020880


	//   ....[17]....
        /*0be0*/ 	.word	0x000208a0


	//   ....[18]....
        /*0be4*/ 	.word	0x000208d0


	//   ....[19]....
        /*0be8*/ 	.word	0x00020910


	//   ....[20]....
        /*0bec*/ 	.word	0x00022d60


	//   ....[21]....
        /*0bf0*/ 	.word	0x00022d70


	//   ....[22]....
        /*0bf4*/ 	.word	0x00022df0


	//   ....[23]....
        /*0bf8*/ 	.word	0x00022e00


	//   ....[24]....
        /*0bfc*/ 	.word	0x00023be0


	//   ....[25]....
        /*0c00*/ 	.word	0x00023c10


	//   ....[26]....
        /*0c04*/ 	.word	0x00023c40


	//   ....[27]....
        /*0c08*/ 	.word	0x00023c70


	//   ....[28]....
        /*0c0c*/ 	.word	0x00023ca0


	//   ....[29]....
        /*0c10*/ 	.word	0x00023cd0


	//   ....[30]....
        /*0c14*/ 	.word	0x00023d00


	//   ....[31]....
        /*0c18*/ 	.word	0x00023d30


	//   ....[32]....
        /*0c1c*/ 	.word	0x00023d60


	//   ....[33]....
        /*0c20*/ 	.word	0x00023d90


	//   ....[34]....
        /*0c24*/ 	.word	0x00023dc0


	//   ....[35]....
        /*0c28*/ 	.word	0x00023df0


	//   ....[36]....
        /*0c2c*/ 	.word	0x00023e20


	//   ....[37]....
        /*0c30*/ 	.word	0x00023e50


	//   ....[38]....
        /*0c34*/ 	.word	0x00023e80


	//   ....[39]....
        /*0c38*/ 	.word	0x00023eb0


	//   ....[40]....
        /*0c3c*/ 	.word	0x00023ee0


	//   ....[41]....
        /*0c40*/ 	.word	0x00023f10


	//   ....[42]....
        /*0c44*/ 	.word	0x00023f40


	//   ....[43]....
        /*0c48*/ 	.word	0x00023f70


	//   ....[44]....
        /*0c4c*/ 	.word	0x00023fa0


	//   ....[45]....
        /*0c50*/ 	.word	0x00023fe0


	//   ....[46]....
        /*0c54*/ 	.word	0x00024010


	//   ....[47]....
        /*0c58*/ 	.word	0x00024030


	//   ....[48]....
        /*0c5c*/ 	.word	0x00024060


	//   ....[49]....
        /*0c60*/ 	.word	0x00024070


	//   ....[50]....
        /*0c64*/ 	.word	0x00024080


	//   ....[51]....
        /*0c68*/ 	.word	0x00024090


	//   ....[52]....
        /*0c6c*/ 	.word	0x000240a0


	//   ....[53]....
        /*0c70*/ 	.word	0x000240b0


	//   ....[54]....
        /*0c74*/ 	.word	0x000240c0


	//   ....[55]....
        /*0c78*/ 	.word	0x000240f0


	//   ....[56]....
        /*0c7c*/ 	.word	0x00025c00


	//   ....[57]....
        /*0c80*/ 	.word	0x00025de0


	//   ....[58]....
        /*0c84*/ 	.word	0x00025e10


	//   ....[59]....
        /*0c88*/ 	.word	0x00025e40


	//   ....[60]....
        /*0c8c*/ 	.word	0x00025e70


	//   ....[61]....
        /*0c90*/ 	.word	0x00025ea0


	//   ....[62]....
        /*0c94*/ 	.word	0x00025ed0


	//   ....[63]....
        /*0c98*/ 	.word	0x00026040


	//   ....[64]....
        /*0c9c*/ 	.word	0x00026070


	//   ....[65]....
        /*0ca0*/ 	.word	0x000260a0


	//   ....[66]....
        /*0ca4*/ 	.word	0x000260d0


	//   ....[67]....
        /*0ca8*/ 	.word	0x00026100


	//   ....[68]....
        /*0cac*/ 	.word	0x00026130


	//   ....[69]....
        /*0cb0*/ 	.word	0x000261d0


	//   ....[70]....
        /*0cb4*/ 	.word	0x00026230


	//   ....[71]....
        /*0cb8*/ 	.word	0x000262c0


	//   ....[72]....
        /*0cbc*/ 	.word	0x00027250


	//   ....[73]....
        /*0cc0*/ 	.word	0x000289e0


	//   ....[74]....
        /*0cc4*/ 	.word	0x0002b520


	//   ....[75]....
        /*0cc8*/ 	.word	0x0002b550


	//   ....[76]....
        /*0ccc*/ 	.word	0x0002b590


	//   ....[77]....
        /*0cd0*/ 	.word	0x0002b5c0


	//   ....[78]....
        /*0cd4*/ 	.word	0x0002b5f0


	//   ....[79]....
        /*0cd8*/ 	.word	0x0002b620


	//   ....[80]....
        /*0cdc*/ 	.word	0x0002b650


	//   ....[81]....
        /*0ce0*/ 	.word	0x0002b680


	//   ....[82]....
        /*0ce4*/ 	.word	0x0002b810


	//   ....[83]....
        /*0ce8*/ 	.word	0x0002b840


	//   ....[84]....
        /*0cec*/ 	.word	0x0002b870


	//   ....[85]....
        /*0cf0*/ 	.word	0x0002b8a0


	//   ....[86]....
        /*0cf4*/ 	.word	0x0002b8d0


	//   ....[87]....
        /*0cf8*/ 	.word	0x0002b900


	//   ....[88]....
        /*0cfc*/ 	.word	0x0002b9d0


	//   ....[89]....
        /*0d00*/ 	.word	0x0002b9f0


	//   ....[90]....
        /*0d04*/ 	.word	0x0002ba60


	//   ....[91]....
        /*0d08*/ 	.word	0x0002c120


	//   ....[92]....
        /*0d0c*/ 	.word	0x0002c640


	//   ....[93]....
        /*0d10*/ 	.word	0x0002c6f0


	//   ....[94]....
        /*0d14*/ 	.word	0x0002c790


	//   ....[95]....
        /*0d18*/ 	.word	0x0002c830


	//   ....[96]....
        /*0d1c*/ 	.word	0x0002c8d0


	//   ....[97]....
        /*0d20*/ 	.word	0x0002c970


	//   ....[98]....
        /*0d24*/ 	.word	0x0002ca10


	//   ....[99]....
        /*0d28*/ 	.word	0x0002cab0


	//   ....[100]....
        /*0d2c*/ 	.word	0x0002cb50


	//   ....[101]....
        /*0d30*/ 	.word	0x0002cc40


	//   ....[102]....
        /*0d34*/ 	.word	0x0002cce0


	//   ....[103]....
        /*0d38*/ 	.word	0x0002cd80


	//   ....[104]....
        /*0d3c*/ 	.word	0x0002ce20


	//   ....[105]....
        /*0d40*/ 	.word	0x0002cec0


	//   ....[106]....
        /*0d44*/ 	.word	0x0002cf60


	//   ....[107]....
        /*0d48*/ 	.word	0x0002d000


	//   ....[108]....
        /*0d4c*/ 	.word	0x0002d0a0


	//   ....[109]....
        /*0d50*/ 	.word	0x0002d390


	//   ....[110]....
        /*0d54*/ 	.word	0x0002d4c0


	//   ....[111]....
        /*0d58*/ 	.word	0x0002d5e0


	//   ....[112]....
        /*0d5c*/ 	.word	0x0002d670


	//   ....[113]....
        /*0d60*/ 	.word	0x0002d6d0


	//   ....[114]....
        /*0d64*/ 	.word	0x0002d750


	//   ....[115]....
        /*0d68*/ 	.word	0x0002d7b0


	//   ....[116]....
        /*0d6c*/ 	.word	0x0002d830


	//   ....[117]....
        /*0d70*/ 	.word	0x0002d890


	//   ....[118]....
        /*0d74*/ 	.word	0x0002d910


	//   ....[119]....
        /*0d78*/ 	.word	0x0002d970


	//   ....[120]....
        /*0d7c*/ 	.word	0x0002d9f0


	//   ....[121]....
        /*0d80*/ 	.word	0x0002da50


	//   ....[122]....
        /*0d84*/ 	.word	0x0002dad0


	//   ....[123]....
        /*0d88*/ 	.word	0x0002db30


	//   ....[124]....
        /*0d8c*/ 	.word	0x0002db90


	//   ....[125]....
        /*0d90*/ 	.word	0x0002dbf0


	//   ....[126]....
        /*0d94*/ 	.word	0x0002dc70


	//   ....[127]....
        /*0d98*/ 	.word	0x0002dcd0


	//   ....[128]....
        /*0d9c*/ 	.word	0x0002dd50


	//   ....[129]....
        /*0da0*/ 	.word	0x0002ddb0


	//   ....[130]....
        /*0da4*/ 	.word	0x0002de20


	//   ....[131]....
        /*0da8*/ 	.word	0x0002de80


	//   ....[132]....
        /*0dac*/ 	.word	0x0002df00


	//   ....[133]....
        /*0db0*/ 	.word	0x0002df60


	//   ....[134]....
        /*0db4*/ 	.word	0x0002dfe0


	//   ....[135]....
        /*0db8*/ 	.word	0x0002e040


	//   ....[136]....
        /*0dbc*/ 	.word	0x0002e0c0


	//   ....[137]....
        /*0dc0*/ 	.word	0x0002e120


	//   ....[138]....
        /*0dc4*/ 	.word	0x0002e190


	//   ....[139]....
        /*0dc8*/ 	.word	0x0002e1f0


	//   ....[140]....
        /*0dcc*/ 	.word	0x0002e250


	//   ....[141]....
        /*0dd0*/ 	.word	0x0002e390


	//   ....[142]....
        /*0dd4*/ 	.word	0x0002e670


	//   ....[143]....
        /*0dd8*/ 	.word	0x0002ea90


	//   ....[144]....
        /*0ddc*/ 	.word	0x0002eb30


	//   ....[145]....
        /*0de0*/ 	.word	0x0002ec50


	//   ....[146]....
        /*0de4*/ 	.word	0x0002ecd0


	//   ....[147]....
        /*0de8*/ 	.word	0x0002ed50


	//   ....[148]....
        /*0dec*/ 	.word	0x0002edd0


	//   ....[149]....
        /*0df0*/ 	.word	0x0002ee50


	//   ....[150]....
        /*0df4*/ 	.word	0x0002eee0


	//   ....[151]....
        /*0df8*/ 	.word	0x0002ef80


	//   ....[152]....
        /*0dfc*/ 	.word	0x0002f030


	//   ....[153]....
        /*0e00*/ 	.word	0x0002f0b0


	//   ....[154]....
        /*0e04*/ 	.word	0x0002f130


	//   ....[155]....
        /*0e08*/ 	.word	0x0002f1b0


	//   ....[156]....
        /*0e0c*/ 	.word	0x0002f240


	//   ....[157]....
        /*0e10*/ 	.word	0x0002f2c0


	//   ....[158]....
        /*0e14*/ 	.word	0x0002f360


	//   ....[159]....
        /*0e18*/ 	.word	0x0002f3f0


	//   ....[160]....
        /*0e1c*/ 	.word	0x0002f520


	//----- nvinfo : EIATTR_REG_RECONFIG
	.align		4
.L_1139:
        /*0e20*/ 	.byte	0x01, 0x54
	.zero		2


	//----- nvinfo : EIATTR_SYSCALL_OFFSETS
	.align		4
        /*0e24*/ 	.byte	0x04, 0x46
        /*0e26*/ 	.short	(.L_1141 - .L_1140)


	//   ....[0]....
.L_1140:
        /*0e28*/ 	.word	0x00001a50


	//   ....[1]....
        /*0e2c*/ 	.word	0x00001ba0


	//   ....[2]....
        /*0e30*/ 	.word	0x0000cea0


	//   ....[3]....
        /*0e34*/ 	.word	0x0000d600


	//   ....[4]....
        /*0e38*/ 	.word	0x00028250


	//   ....[5]....
        /*0e3c*/ 	.word	0x00028400


	//   ....[6]....
        /*0e40*/ 	.word	0x00028550


	//   ....[7]....
        /*0e44*/ 	.word	0x00028680


	//----- nvinfo : EIATTR_MBARRIER_INSTR_OFFSETS
	.align		4
.L_1141:
        /*0e48*/ 	.byte	0x04, 0x39
        /*0e4a*/ 	.short	(.L_1143 - .L_1142)


	//   ....[0]....
.L_1142:
        /*0e4c*/ 	.word	0x00000300
        /*0e50*/ 	.word	0x000000ff
        /*0e54*/ 	.word	0x0002e800
        /*0e58*/ 	.short	0x0100
        /*0e5a*/ 	.byte	0x08
	.zero		1


	//   ....[1]....
        /*0e5c*/ 	.word	0x00000310
        /*0e60*/ 	.word	0x000000ff
        /*0e64*/ 	.word	0x0002e820
        /*0e68*/ 	.short	0x0100
        /*0e6a*/ 	.byte	0x08
	.zero		1


	//   ....[2]....
        /*0e6c*/ 	.word	0x00000400
        /*0e70*/ 	.word	0x000000ff
        /*0e74*/ 	.word	0x0002e830
        /*0e78*/ 	.short	0x0100
        /*0e7a*/ 	.byte	0x08
	.zero		1


	//   ....[3]....
        /*0e7c*/ 	.word	0x00000410
        /*0e80*/ 	.word	0x000000ff
        /*0e84*/ 	.word	0x0002e840
        /*0e88*/ 	.short	0x0100
        /*0e8a*/ 	.byte	0x08
	.zero		1


	//   ....[4]....
        /*0e8c*/ 	.word	0x00000420
        /*0e90*/ 	.word	0x000000ff
        /*0e94*/ 	.word	0x0002e838
        /*0e98*/ 	.short	0x0100
        /*0e9a*/ 	.byte	0x08
	.zero		1


	//   ....[5]....
        /*0e9c*/ 	.word	0x00000430
        /*0ea0*/ 	.word	0x000000ff
        /*0ea4*/ 	.word	0x0002e848
        /*0ea8*/ 	.short	0x0100
        /*0eaa*/ 	.byte	0x08
	.zero		1


	//   ....[6]....
        /*0eac*/ 	.word	0x00000560
        /*0eb0*/ 	.word	0x000000ff
        /*0eb4*/ 	.word	0x0002e850
        /*0eb8*/ 	.short	0x0100
        /*0eba*/ 	.byte	0x08
	.zero		1


	//   ....[7]....
        /*0ebc*/ 	.word	0x00000570
        /*0ec0*/ 	.word	0x000000ff
        /*0ec4*/ 	.word	0x0002e860
        /*0ec8*/ 	.short	0x0100
        /*0eca*/ 	.byte	0x08
	.zero		1


	//   ....[8]....
        /*0ecc*/ 	.word	0x00000580
        /*0ed0*/ 	.word	0x000000ff
        /*0ed4*/ 	.word	0x0002e858
        /*0ed8*/ 	.short	0x0100
        /*0eda*/ 	.byte	0x08
	.zero		1


	//   ....[9]....
        /*0edc*/ 	.word	0x00000590
        /*0ee0*/ 	.word	0x000000ff
        /*0ee4*/ 	.word	0x0002e868
        /*0ee8*/ 	.short	0x0100
        /*0eea*/ 	.byte	0x08
	.zero		1


	//   ....[10]....
        /*0eec*/ 	.word	0x00000680
        /*0ef0*/ 	.word	0x000000ff
        /*0ef4*/ 	.word	0x0002e870
        /*0ef8*/ 	.short	0x0100
        /*0efa*/ 	.byte	0x06
	.zero		1


	//   ....[11]....
        /*0efc*/ 	.word	0x00000690
        /*0f00*/ 	.word	0x000000ff
        /*0f04*/ 	.word	0x0002e880
        /*0f08*/ 	.short	0x0100
        /*0f0a*/ 	.byte	0x06
	.zero		1


	//   ....[12]....
        /*0f0c*/ 	.word	0x000006a0
        /*0f10*/ 	.word	0x000000ff
        /*0f14*/ 	.word	0x0002e878
        /*0f18*/ 	.short	0x0100
        /*0f1a*/ 	.byte	0x06
	.zero		1


	//   ....[13]....
        /*0f1c*/ 	.word	0x000006b0
        /*0f20*/ 	.word	0x000000ff
        /*0f24*/ 	.word	0x0002e888
        /*0f28*/ 	.short	0x0100
        /*0f2a*/ 	.byte	0x06
	.zero		1


	//   ....[14]....
        /*0f2c*/ 	.word	0x000007e0
        /*0f30*/ 	.word	0x000000ff
        /*0f34*/ 	.word	0x0002e890
        /*0f38*/ 	.short	0x0100
        /*0f3a*/ 	.byte	0x08
	.zero		1


	//   ....[15]....
        /*0f3c*/ 	.word	0x000007f0
        /*0f40*/ 	.word	0x000000ff
        /*0f44*/ 	.word	0x0002e8a0
        /*0f48*/ 	.short	0x0100
        /*0f4a*/ 	.byte	0x08
	.zero		1


	//   ....[16]....
        /*0f4c*/ 	.word	0x00000800
        /*0f50*/ 	.word	0x000000ff
        /*0f54*/ 	.word	0x0002e898
        /*0f58*/ 	.short	0x0100
        /*0f5a*/ 	.byte	0x08
	.zero		1


	//   ....[17]....
        /*0f5c*/ 	.word	0x00000810
        /*0f60*/ 	.word	0x000000ff
        /*0f64*/ 	.word	0x0002e8a8
        /*0f68*/ 	.short	0x0100
        /*0f6a*/ 	.byte	0x08
	.zero		1


	//   ....[18]....
        /*0f6c*/ 	.word	0x00000940
        /*0f70*/ 	.word	0x000000ff
        /*0f74*/ 	.word	0x0002e8b0
        /*0f78*/ 	.short	0x0100
        /*0f7a*/ 	.byte	0x08
	.zero		1


	//   ....[19]....
        /*0f7c*/ 	.word	0x00000950
        /*0f80*/ 	.word	0x000000ff
        /*0f84*/ 	.word	0x0002e8c0
        /*0f88*/ 	.short	0x0100
        /*0f8a*/ 	.byte	0x08
	.zero		1


	//   ....[20]....
        /*0f8c*/ 	.word	0x00000960
        /*0f90*/ 	.word	0x000000ff
        /*0f94*/ 	.word	0x0002e8b8
        /*0f98*/ 	.short	0x0100
        /*0f9a*/ 	.byte	0x08
	.zero		1


	//   ....[21]....
        /*0f9c*/ 	.word	0x00000970
        /*0fa0*/ 	.word	0x000000ff
        /*0fa4*/ 	.word	0x0002e8c8
        /*0fa8*/ 	.short	0x0100
        /*0faa*/ 	.byte	0x08
	.zero		1


	//   ....[22]....
        /*0fac*/ 	.word	0x00003200
        /*0fb0*/ 	.word	0x0000006d
        /*0fb4*/ 	.word	0x0002e890
        /*0fb8*/ 	.short	0x010a
        /*0fba*/ 	.byte	0x3f
	.zero		1


	//   ....[23]....
        /*0fbc*/ 	.word	0x00007630
        /*0fc0*/ 	.word	0x0000006d
        /*0fc4*/ 	.word	0x0002e890
        /*0fc8*/ 	.short	0x010a
        /*0fca*/ 	.byte	0x3f
	.zero		1


	//   ....[24]....
        /*0fcc*/ 	.word	0x0000b900
        /*0fd0*/ 	.word	0x0000006d
        /*0fd4*/ 	.word	0x0002e890
        /*0fd8*/ 	.short	0x010a
        /*0fda*/ 	.byte	0x3f
	.zero		1


	//   ....[25]....
        /*0fdc*/ 	.word	0x0000c010
        /*0fe0*/ 	.word	0x00000030
        /*0fe4*/ 	.word	0x00000000
        /*0fe8*/ 	.short	0x0101
        /*0fea*/ 	.byte	0x3f
	.zero		1


	//   ....[26]....
        /*0fec*/ 	.word	0x0000c050
        /*0ff0*/ 	.word	0x0000006d
        /*0ff4*/ 	.word	0x0002e8b0
        /*0ff8*/ 	.short	0x010a
        /*0ffa*/ 	.byte	0x3f
	.zero		1


	//   ....[27]....
        /*0ffc*/ 	.word	0x0000c800
        /*1000*/ 	.word	0x0000006d
        /*1004*/ 	.word	0x00000000
        /*1008*/ 	.short	0x0101
        /*100a*/ 	.byte	0x3f
	.zero		1


	//   ....[28]....
        /*100c*/ 	.word	0x0000d1f0
        /*1010*/ 	.word	0x00000010
        /*1014*/ 	.word	0x0002e800
        /*1018*/ 	.short	0x010a
        /*101a*/ 	.byte	0x3f
	.zero		1


	//   ....[29]....
        /*101c*/ 	.word	0x0000d240
        /*1020*/ 	.word	0x00000010
        /*1024*/ 	.word	0x0002e800
        /*1028*/ 	.short	0x010a
        /*102a*/ 	.byte	0x3f
	.zero		1


	//   ....[30]....
        /*102c*/ 	.word	0x0000de90
        /*1030*/ 	.word	0x00000010
        /*1034*/ 	.word	0x0002e800
        /*1038*/ 	.short	0x010a
        /*103a*/ 	.byte	0x3f
	.zero		1


	//   ....[31]....
        /*103c*/ 	.word	0x00010460
        /*1040*/ 	.word	0x00000010
        /*1044*/ 	.word	0x0002e800
        /*1048*/ 	.short	0x010a
        /*104a*/ 	.byte	0x3f
	.zero		1


	//   ....[32]....
        /*104c*/ 	.word	0x000125b0
        /*1050*/ 	.word	0x00000000
        /*1054*/ 	.word	0x0002e830
        /*1058*/ 	.short	0x010a
        /*105a*/ 	.byte	0x3f
	.zero		1


	//   ....[33]....
        /*105c*/ 	.word	0x00012660
        /*1060*/ 	.word	0x00000000
        /*1064*/ 	.word	0x0002e830
        /*1068*/ 	.short	0x010a
        /*106a*/ 	.byte	0x3f
	.zero		1


	//   ....[34]....
        /*106c*/ 	.word	0x00016330
        /*1070*/ 	.word	0x00000038
        /*1074*/ 	.word	0x00000000
        /*1078*/ 	.short	0x0101
        /*107a*/ 	.byte	0x3f
	.zero		1


	//   ....[35]....
        /*107c*/ 	.word	0x00017c30
        /*1080*/ 	.word	0x00000003
        /*1084*/ 	.word	0x0002e830
        /*1088*/ 	.short	0x010a
        /*108a*/ 	.byte	0x3f
	.zero		1


	//   ....[36]....
        /*108c*/ 	.word	0x00017c80
        /*1090*/ 	.word	0x00000003
        /*1094*/ 	.word	0x0002e830
        /*1098*/ 	.short	0x010a
        /*109a*/ 	.byte	0x3f
	.zero		1


	//   ....[37]....
        /*109c*/ 	.word	0x00019200
        /*10a0*/ 	.word	0x0000000d
        /*10a4*/ 	.word	0x0002e850
        /*10a8*/ 	.short	0x010a
        /*10aa*/ 	.byte	0x3f
	.zero		1


	//   ....[38]....
        /*10ac*/ 	.word	0x00019240
        /*10b0*/ 	.word	0x0000000d
        /*10b4*/ 	.word	0x0002e850
        /*10b8*/ 	.short	0x010a
        /*10ba*/ 	.byte	0x3f
	.zero		1


	//   ....[39]....
        /*10bc*/ 	.word	0x0001cf70
        /*10c0*/ 	.word	0x000000c8
        /*10c4*/ 	.word	0x00000000
        /*10c8*/ 	.short	0x0101
        /*10ca*/ 	.byte	0x3f
	.zero		1


	//   ....[40]....
        /*10cc*/ 	.word	0x0001d8c0
        /*10d0*/ 	.word	0x00000000
        /*10d4*/ 	.word	0x00000000
        /*10d8*/ 	.short	0x0101
        /*10da*/ 	.byte	0x3f
	.zero		1


	//   ....[41]....
        /*10dc*/ 	.word	0x0001da80
        /*10e0*/ 	.word	0x00000003
        /*10e4*/ 	.word	0x0002e830
        /*10e8*/ 	.short	0x010a
        /*10ea*/ 	.byte	0x3f
	.zero		1


	//   ....[42]....
        /*10ec*/ 	.word	0x0001dad0
        /*10f0*/ 	.word	0x00000003
        /*10f4*/ 	.word	0x0002e830
        /*10f8*/ 	.short	0x010a
        /*10fa*/ 	.byte	0x3f
	.zero		1


	//   ....[43]....
        /*10fc*/ 	.word	0x0001f040
        /*1100*/ 	.word	0x0000000d
        /*1104*/ 	.word	0x0002e850
        /*1108*/ 	.short	0x010a
        /*110a*/ 	.byte	0x3f
	.zero		1


	//   ....[44]....
        /*110c*/ 	.word	0x0001f080
        /*1110*/ 	.word	0x0000000d
        /*1114*/ 	.word	0x0002e850
        /*1118*/ 	.short	0x010a
        /*111a*/ 	.byte	0x3f
	.zero		1


	//   ....[45]....
        /*111c*/ 	.word	0x00021b60
        /*1120*/ 	.word	0x000000c8
        /*1124*/ 	.word	0x00000000
        /*1128*/ 	.short	0x0101
        /*112a*/ 	.byte	0x3f
	.zero		1


	//   ....[46]....
        /*112c*/ 	.word	0x00022840
        /*1130*/ 	.word	0x00000000
        /*1134*/ 	.word	0x00000000
        /*1138*/ 	.short	0x0101
        /*113a*/ 	.byte	0x3f
	.zero		1


	//   ....[47]....
        /*113c*/ 	.word	0x000228e0
        /*1140*/ 	.word	0x0000000b
        /*1144*/ 	.word	0x0002e850
        /*1148*/ 	.short	0x010a
        /*114a*/ 	.byte	0x3f
	.zero		1


	//   ....[48]....
        /*114c*/ 	.word	0x00022960
        /*1150*/ 	.word	0x0000000b
        /*1154*/ 	.word	0x0002e850
        /*1158*/ 	.short	0x010a
        /*115a*/ 	.byte	0x3f
	.zero		1


	//   ....[49]....
        /*115c*/ 	.word	0x000234a0
        /*1160*/ 	.word	0x00000000
        /*1164*/ 	.word	0x00000000
        /*1168*/ 	.short	0x0101
        /*116a*/ 	.byte	0x3f
	.zero		1


	//   ....[50]....
        /*116c*/ 	.word	0x00024b80
        /*1170*/ 	.word	0x00000000
        /*1174*/ 	.word	0x00000000
        /*1178*/ 	.short	0x0101
        /*117a*/ 	.byte	0x3f
	.zero		1


	//   ....[51]....
        /*117c*/ 	.word	0x00027360
        /*1180*/ 	.word	0x0000000b
        /*1184*/ 	.word	0x0002e820
        /*1188*/ 	.short	0x010a
        /*118a*/ 	.byte	0x3f
	.zero		1


	//   ....[52]....
        /*118c*/ 	.word	0x00027430
        /*1190*/ 	.word	0x00000008
        /*1194*/ 	.word	0x0002e8a0
        /*1198*/ 	.short	0x010a
        /*119a*/ 	.byte	0x3f
	.zero		1


	//   ....[53]....
        /*119c*/ 	.word	0x00027670
        /*11a0*/ 	.word	0x00000008
        /*11a4*/ 	.word	0x0002e8c0
        /*11a8*/ 	.short	0x010a
        /*11aa*/ 	.byte	0x3f
	.zero		1


	//   ....[54]....
        /*11ac*/ 	.word	0x00027a50
        /*11b0*/ 	.word	0x00000006
        /*11b4*/ 	.word	0x0002e8a0
        /*11b8*/ 	.short	0x010a
        /*11ba*/ 	.byte	0x3f
	.zero		1


	//   ....[55]....
        /*11bc*/ 	.word	0x00027c70
        /*11c0*/ 	.word	0x00000006
        /*11c4*/ 	.word	0x0002e8c0
        /*11c8*/ 	.short	0x010a
        /*11ca*/ 	.byte	0x3f
	.zero		1


	//   ....[56]....
        /*11cc*/ 	.word	0x00028c80
        /*11d0*/ 	.word	0x00000004
        /*11d4*/ 	.word	0x0002e880
        /*11d8*/ 	.short	0x010a
        /*11da*/ 	.byte	0x3f
	.zero		1


	//   ....[57]....
        /*11dc*/ 	.word	0x00028e60
        /*11e0*/ 	.word	0x00000004
        /*11e4*/ 	.word	0x0002e840
        /*11e8*/ 	.short	0x010a
        /*11ea*/ 	.byte	0x3f
	.zero		1


	//   ....[58]....
        /*11ec*/ 	.word	0x000291e0
        /*11f0*/ 	.word	0x00000004
        /*11f4*/ 	.word	0x0002e820
        /*11f8*/ 	.short	0x010a
        /*11fa*/ 	.byte	0x3f
	.zero		1


	//   ....[59]....
        /*11fc*/ 	.word	0x00029510
        /*1200*/ 	.word	0x00000005
        /*1204*/ 	.word	0x0002e880
        /*1208*/ 	.short	0x010a
        /*120a*/ 	.byte	0x3f
	.zero		1


	//   ....[60]....
        /*120c*/ 	.word	0x00029780
        /*1210*/ 	.word	0x00000005
        /*1214*/ 	.word	0x0002e840
        /*1218*/ 	.short	0x010a
        /*121a*/ 	.byte	0x3f
	.zero		1


	//   ....[61]....
        /*121c*/ 	.word	0x00029a80
        /*1220*/ 	.word	0x00000012
        /*1224*/ 	.word	0x0002e870
        /*1228*/ 	.short	0x010a
        /*122a*/ 	.byte	0x3f
	.zero		1


	//   ....[62]....
        /*122c*/ 	.word	0x00029af0
        /*1230*/ 	.word	0x00000012
        /*1234*/ 	.word	0x0002e860
        /*1238*/ 	.short	0x010a
        /*123a*/ 	.byte	0x3f
	.zero		1


	//   ....[63]....
        /*123c*/ 	.word	0x0002a5c0
        /*1240*/ 	.word	0x00000012
        /*1244*/ 	.word	0x0002e850
        /*1248*/ 	.short	0x0101
        /*124a*/ 	.byte	0x3f
	.zero		1


	//   ....[64]....
        /*124c*/ 	.word	0x0002a630
        /*1250*/ 	.word	0x00000012
        /*1254*/ 	.word	0x00000000
        /*1258*/ 	.short	0x0101
        /*125a*/ 	.byte	0x3f
	.zero		1


	//   ....[65]....
        /*125c*/ 	.word	0x0002a830
        /*1260*/ 	.word	0x00000000
        /*1264*/ 	.word	0x0002e870
        /*1268*/ 	.short	0x010a
        /*126a*/ 	.byte	0x3f
	.zero		1


	//   ....[66]....
        /*126c*/ 	.word	0x0002a8a0
        /*1270*/ 	.word	0x00000000
        /*1274*/ 	.word	0x0002e860
        /*1278*/ 	.short	0x010a
        /*127a*/ 	.byte	0x3f
	.zero		1


	//   ....[67]....
        /*127c*/ 	.word	0x0002b2d0
        /*1280*/ 	.word	0x00000000
        /*1284*/ 	.word	0x0002e850
        /*1288*/ 	.short	0x0101
        /*128a*/ 	.byte	0x3f
	.zero		1


	//   ....[68]....
        /*128c*/ 	.word	0x0002b310
        /*1290*/ 	.word	0x00000000
        /*1294*/ 	.word	0x00000000
        /*1298*/ 	.short	0x0101
        /*129a*/ 	.byte	0x3f
	.zero		1


	//   ....[69]....
        /*129c*/ 	.word	0x0002c0a0
        /*12a0*/ 	.word	0x00000000
        /*12a4*/ 	.word	0x0002e820
        /*12a8*/ 	.short	0x010a
        /*12aa*/ 	.byte	0x3f
	.zero		1


	//   ....[70]....
        /*12ac*/ 	.word	0x0002c270
        /*12b0*/ 	.word	0x00000006
        /*12b4*/ 	.word	0x00000000
        /*12b8*/ 	.short	0x010a
        /*12ba*/ 	.byte	0x3f
	.zero		1


	//   ....[71]....
        /*12bc*/ 	.word	0x0002c2e0
        /*12c0*/ 	.word	0x00000007
        /*12c4*/ 	.word	0x00000000
        /*12c8*/ 	.short	0x010a
        /*12ca*/ 	.byte	0x3f
	.zero		1


	//   ....[72]....
        /*12cc*/ 	.word	0x0002c340
        /*12d0*/ 	.word	0x00000004
        /*12d4*/ 	.word	0x0002e860
        /*12d8*/ 	.short	0x010a
        /*12da*/ 	.byte	0x3f
	.zero		1


	//   ....[73]....
        /*12dc*/ 	.word	0x0002c390
        /*12e0*/ 	.word	0x00000003
        /*12e4*/ 	.word	0x0002e860
        /*12e8*/ 	.short	0x010a
        /*12ea*/ 	.byte	0x3f
	.zero		1


	//   ....[74]....
        /*12ec*/ 	.word	0x0002c3d0
        /*12f0*/ 	.word	0x00000004
        /*12f4*/ 	.word	0x0002e880
        /*12f8*/ 	.short	0x010a
        /*12fa*/ 	.byte	0x3f
	.zero		1


	//   ....[75]....
        /*12fc*/ 	.word	0x0002c3f0
        /*1300*/ 	.word	0x00000003
        /*1304*/ 	.word	0x0002e880
        /*1308*/ 	.short	0x010a
        /*130a*/ 	.byte	0x3f
	.zero		1


	//   ....[76]....
        /*130c*/ 	.word	0x0002c450
        /*1310*/ 	.word	0x0000006d
        /*1314*/ 	.word	0x0002e890
        /*1318*/ 	.short	0x010a
        /*131a*/ 	.byte	0x3f
	.zero		1


	//   ....[77]....
        /*131c*/ 	.word	0x0002c4a0
        /*1320*/ 	.word	0x0000006d
        /*1324*/ 	.word	0x0002e890
        /*1328*/ 	.short	0x010a
        /*132a*/ 	.byte	0x3f
	.zero		1


	//   ....[78]....
        /*132c*/ 	.word	0x0002c4f0
        /*1330*/ 	.word	0x0000006d
        /*1334*/ 	.word	0x0002e890
        /*1338*/ 	.short	0x010a
        /*133a*/ 	.byte	0x3f
	.zero		1


	//   ....[79]....
        /*133c*/ 	.word	0x0002c540
        /*1340*/ 	.word	0x0000006d
        /*1344*/ 	.word	0x0002e8b0
        /*1348*/ 	.short	0x010a
        /*134a*/ 	.byte	0x3f
	.zero		1


	//   ....[80]....
        /*134c*/ 	.word	0x0002cb90
        /*1350*/ 	.word	0x00000010
        /*1354*/ 	.word	0x0002e800
        /*1358*/ 	.short	0x010a
        /*135a*/ 	.byte	0x3f
	.zero		1


	//   ....[81]....
        /*135c*/ 	.word	0x0002d0e0
        /*1360*/ 	.word	0x00000010
        /*1364*/ 	.word	0x0002e800
        /*1368*/ 	.short	0x010a
        /*136a*/ 	.byte	0x3f
	.zero		1


	//   ....[82]....
        /*136c*/ 	.word	0x0002d130
        /*1370*/ 	.word	0x00000000
        /*1374*/ 	.word	0x0002e830
        /*1378*/ 	.short	0x010a
        /*137a*/ 	.byte	0x3f
	.zero		1


	//   ....[83]....
        /*137c*/ 	.word	0x0002d180
        /*1380*/ 	.word	0x00000003
        /*1384*/ 	.word	0x0002e830
        /*1388*/ 	.short	0x010a
        /*138a*/ 	.byte	0x3f
	.zero		1


	//   ....[84]....
        /*138c*/ 	.word	0x0002d1d0
        /*1390*/ 	.word	0x0000000d
        /*1394*/ 	.word	0x0002e850
        /*1398*/ 	.short	0x010a
        /*139a*/ 	.byte	0x3f
	.zero		1


	//   ....[85]....
        /*139c*/ 	.word	0x0002d220
        /*13a0*/ 	.word	0x00000003
        /*13a4*/ 	.word	0x0002e830
        /*13a8*/ 	.short	0x010a
        /*13aa*/ 	.byte	0x3f
	.zero		1


	//   ....[86]....
        /*13ac*/ 	.word	0x0002d270
        /*13b0*/ 	.word	0x0000000d
        /*13b4*/ 	.word	0x0002e850
        /*13b8*/ 	.short	0x010a
        /*13ba*/ 	.byte	0x3f
	.zero		1


	//   ....[87]....
        /*13bc*/ 	.word	0x0002d2c0
        /*13c0*/ 	.word	0x0000000b
        /*13c4*/ 	.word	0x0002e850
        /*13c8*/ 	.short	0x010a
        /*13ca*/ 	.byte	0x3f
	.zero		1


	//   ....[88]....
        /*13cc*/ 	.word	0x0002e450
        /*13d0*/ 	.word	0x0000000b
        /*13d4*/ 	.word	0x0002e820
        /*13d8*/ 	.short	0x010a
        /*13da*/ 	.byte	0x3f
	.zero		1


	//   ....[89]....
        /*13dc*/ 	.word	0x0002e4a0
        /*13e0*/ 	.word	0x00000008
        /*13e4*/ 	.word	0x0002e8a0
        /*13e8*/ 	.short	0x010a
        /*13ea*/ 	.byte	0x3f
	.zero		1


	//   ....[90]....
        /*13ec*/ 	.word	0x0002e4f0
        /*13f0*/ 	.word	0x00000008
        /*13f4*/ 	.word	0x0002e8c0
        /*13f8*/ 	.short	0x010a
        /*13fa*/ 	.byte	0x3f
	.zero		1


	//   ....[91]....
        /*13fc*/ 	.word	0x0002e540
        /*1400*/ 	.word	0x00000006
        /*1404*/ 	.word	0x0002e8a0
        /*1408*/ 	.short	0x010a
        /*140a*/ 	.byte	0x3f
	.zero		1


	//   ....[92]....
        /*140c*/ 	.word	0x0002e590
        /*1410*/ 	.word	0x00000006
        /*1414*/ 	.word	0x0002e8c0
        /*1418*/ 	.short	0x010a
        /*141a*/ 	.byte	0x3f
	.zero		1


	//   ....[93]....
        /*141c*/ 	.word	0x0002e730
        /*1420*/ 	.word	0x00000004
        /*1424*/ 	.word	0x0002e880
        /*1428*/ 	.short	0x010a
        /*142a*/ 	.byte	0x3f
	.zero		1


	//   ....[94]....
        /*142c*/ 	.word	0x0002e780
        /*1430*/ 	.word	0x00000004
        /*1434*/ 	.word	0x0002e840
        /*1438*/ 	.short	0x010a
        /*143a*/ 	.byte	0x3f
	.zero		1


	//   ....[95]....
        /*143c*/ 	.word	0x0002e800
        /*1440*/ 	.word	0x00000004
        /*1444*/ 	.word	0x0002e820
        /*1448*/ 	.short	0x010a
        /*144a*/ 	.byte	0x3f
	.zero		1


	//   ....[96]....
        /*144c*/ 	.word	0x0002e850
        /*1450*/ 	.word	0x00000005
        /*1454*/ 	.word	0x0002e880
        /*1458*/ 	.short	0x010a
        /*145a*/ 	.byte	0x3f
	.zero		1


	//   ....[97]....
        /*145c*/ 	.word	0x0002e8a0
        /*1460*/ 	.word	0x00000005
        /*1464*/ 	.word	0x0002e840
        /*1468*/ 	.short	0x010a
        /*146a*/ 	.byte	0x3f
	.zero		1


	//   ....[98]....
        /*146c*/ 	.word	0x0002e8f0
        /*1470*/ 	.word	0x00000012
        /*1474*/ 	.word	0x0002e870
        /*1478*/ 	.short	0x010a
        /*147a*/ 	.byte	0x3f
	.zero		1


	//   ....[99]....
        /*147c*/ 	.word	0x0002e940
        /*1480*/ 	.word	0x00000012
        /*1484*/ 	.word	0x0002e860
        /*1488*/ 	.short	0x010a
        /*148a*/ 	.byte	0x3f
	.zero		1


	//   ....[100]....
        /*148c*/ 	.word	0x0002e990
        /*1490*/ 	.word	0x00000000
        /*1494*/ 	.word	0x0002e870
        /*1498*/ 	.short	0x010a
        /*149a*/ 	.byte	0x3f
	.zero		1


	//   ....[101]....
        /*149c*/ 	.word	0x0002e9e0
        /*14a0*/ 	.word	0x00000000
        /*14a4*/ 	.word	0x0002e860
        /*14a8*/ 	.short	0x010a
        /*14aa*/ 	.byte	0x3f
	.zero		1


	//   ....[102]....
        /*14ac*/ 	.word	0x0002f440
        /*14b0*/ 	.word	0x00000000
        /*14b4*/ 	.word	0x0002e820
        /*14b8*/ 	.short	0x010a
        /*14ba*/ 	.byte	0x3f
	.zero		1


	//   ....[103]....
        /*14bc*/ 	.word	0x0002f5e0
        /*14c0*/ 	.word	0x00000006
        /*14c4*/ 	.word	0x00000000
        /*14c8*/ 	.short	0x010a
        /*14ca*/ 	.byte	0x3f
	.zero		1


	//   ....[104]....
        /*14cc*/ 	.word	0x0002f630
        /*14d0*/ 	.word	0x00000007
        /*14d4*/ 	.word	0x00000000
        /*14d8*/ 	.short	0x010a
        /*14da*/ 	.byte	0x3f
	.zero		1


	//   ....[105]....
        /*14dc*/ 	.word	0x0002f680
        /*14e0*/ 	.word	0x00000004
        /*14e4*/ 	.word	0x0002e860
        /*14e8*/ 	.short	0x010a
        /*14ea*/ 	.byte	0x3f
	.zero		1


	//   ....[106]....
        /*14ec*/ 	.word	0x0002f6d0
        /*14f0*/ 	.word	0x00000003
        /*14f4*/ 	.word	0x0002e860
        /*14f8*/ 	.short	0x010a
        /*14fa*/ 	.byte	0x3f
	.zero		1


	//   ....[107]....
        /*14fc*/ 	.word	0x0002f720
        /*1500*/ 	.word	0x00000004
        /*1504*/ 	.word	0x0002e880
        /*1508*/ 	.short	0x010a
        /*150a*/ 	.byte	0x3f
	.zero		1


	//----- nvinfo : EIATTR_NUM_MBARRIERS
	.align		4
.L_1143:
        /*150c*/ 	.byte	0x03, 0x38
        /*150e*/ 	.short	0x0016


	//----- nvinfo : EIATTR_EXIT_INSTR_OFFSETS
	.align		4
        /*1510*/ 	.byte	0x04, 0x1c
        /*1512*/ 	.short	(.L_1145 - .L_1144)


	//   ....[0]....
.L_1144:
        /*1514*/ 	.word	0x0002c440


	//----- nvinfo : EIATTR_MAX_THREADS
	.align		4
.L_1145:
        /*1518*/ 	.byte	0x04, 0x05
        /*151a*/ 	.short	(.L_1147 - .L_1146)
.L_1146:
        /*151c*/ 	.word	0x00000180
        /*1520*/ 	.word	0x00000001
        /*1524*/ 	.word	0x00000001


	//----- nvinfo : EIATTR_CRS_STACK_SIZE
	.align		4
.L_1147:
        /*1528*/ 	.byte	0x04, 0x1e
        /*152a*/ 	.short	(.L_1149 - .L_1148)
.L_1148:
        /*152c*/ 	.word	0x00000000


	//----- nvinfo : EIATTR_CBANK_PARAM_SIZE
	.align		4
.L_1149:
        /*1530*/ 	.byte	0x03, 0x19
        /*1532*/ 	.short	0x0a70


	//----- nvinfo : EIATTR_PARAM_CBANK
	.align		4
        /*1534*/ 	.byte	0x04, 0x0a
        /*1536*/ 	.short	(.L_1151 - .L_1150)
	.align		4
.L_1150:
        /*1538*/ 	.word	index@(.nv.constant0._ZN7cutlass13device_kernelIN5flash11enable_sm90INS1_16FlashAttnFwdSm90INS1_25CollectiveMainloopFwdSm90ILi2EN4cute5tupleIJNS5_1CILi1EEES8_S8_EEENS6_IJNS7_ILi128EEENS7_ILi224EEESA_EEELi128ENS_12float_e4m3_tEfNS_4arch4Sm90ELb1ELb0ELb1ELb1ELb0ELb1ELb0ELb1ELb1ELb0ELb0ELb0EEENS1_21CollectiveEpilogueFwdINS6_IJSA_SA_SB_EEES9_NS_10bfloat16_tESF_Li256ELb1ELb0ELb0ELb1EEENS1_36VarlenDynamicPersistentTileSchedulerILi128ELi224ELi256ELi128ELb0ELb0ELb1ELb1ELb1ELb1EEEEEEEEEvNT_6ParamsE)
        /*153c*/ 	.short	0x0210
        /*153e*/ 	.short	0x0a70


	//----- nvinfo : EIATTR_SW_WAR
	.align		4
.L_1151:
        /*1540*/ 	.byte	0x04, 0x36
        /*1542*/ 	.short	(.L_1153 - .L_1152)
.L_1152:
        /*1544*/ 	.word	0x00000008
.L_1153:


//--------------------- .nv.info._ZN7cutlass13device_kernelIN5flash11enable_sm90INS1_16FlashAttnFwdSm90INS1_25CollectiveMainloopFwdSm90ILi2EN4cute5tupleIJNS5_1CILi1EEES8_S8_EEENS6_IJNS7_ILi192EEENS7_ILi128EEENS7_ILi96EEEEEELi96ENS_12float_e4m3_tEfNS_4arch4Sm90ELb0ELb0ELb1ELb0ELb0ELb0ELb0ELb1ELb1ELb0ELb0ELb0EEENS1_21CollectiveEpilogueFwdINS6_IJSA_SC_SB_EEES9_NS_10bfloat16_tESG_Li384ELb0ELb0ELb0ELb1EEENS1_29StaticPersistentTileSchedulerILb0EEEEEEEEEvNT_6ParamsE --------------------------
	.section	.nv.info._ZN7cutlass13device_kernelIN5flash11enable_sm90INS1_16FlashAttnFwdSm90INS1_25CollectiveMainloopFwdSm90ILi2EN4cute5tupleIJNS5_1CILi1EEES8_S8_EEENS6_IJNS7_ILi192EEENS7_ILi128EEENS7_ILi96EEEEEELi96ENS_12float_e4m3_tEfNS_4arch4Sm90ELb0ELb0ELb1ELb0ELb0ELb0ELb0ELb1ELb1ELb0ELb0ELb0EEENS1_21CollectiveEpilogueFwdINS6_IJSA_SC_SB_EEES9_NS_10bfloat16_tESG_Li384ELb0ELb0ELb0ELb1EEENS1_29StaticPersistentTileSchedulerILb0EEEEEEEEEvNT_6ParamsE,"",@"SHT_CUDA_INFO"
	.sectionflags	@""
	.align	4


	//----- nvinfo : EIATTR_CUDA_API_VERSION
	.align		4
        /*0000*/ 	.byte	0x04, 0x37
        /*0002*/ 	.short	(.L_1155 - .L_1154)
.L_1154:
        /*0004*/ 	.word	0x00000082


	//----- nvinfo : EIATTR_KPARAM_INFO
	.align		4
.L_1155:
        /*0008*/ 	.byte	0x04, 0x17
        /*000a*/ 	.short	(.L_1157 - .L_1156)
.L_1156:
        /*000c*/ 	.word	0x00000000
        /*0010*/ 	.short	0x0000
        /*0012*/ 	.short	0x0070
        /*0014*/ 	.byte	0x00, 0xf0, 0x01, 0x2e


	//----- nvinfo : EIATTR_SPARSE_MMA_MASK
	.align		4
.L_1157:
        /*0018*/ 	.byte	0x03, 0x50
        /*001a*/ 	.short	0x0000


	//----- nvinfo : EIATTR_MAXREG_COUNT
	.align		4
        /*001c*/ 	.byte	0x03, 0x1b
        /*001e*/ 	.short	0x0080


	//----- nvinfo : EIATTR_NUM_BARRIERS
	.align		4
        /*0020*/ 	.byte	0x02, 0x4c
        /*0022*/ 	.byte	0x09
	.zero		1


	//----- nvinfo : EIATTR_EXTERNS
	.align		4
        /*0024*/ 	.byte	0x04, 0x0f
        /*0026*/ 	.short	(.L_1159 - .L_1158)


	//   ....[0]....
	.align		4
.L_1158:
        /*0028*/ 	.word	index@(__assertfail)


	//----- nvinfo : EIATTR_MERCURY_ISA_VERSION
	.align		4
.L_1159:
        /*002c*/ 	.byte	0x03, 0x5f
        /*002e*/ 	.short	0x0101


	//----- nvinfo : EIATTR_INT_WARP_WIDE_INSTR_OFFSETS
	.align		4
        /*0030*/ 	.byte	0x04, 0x31
        /*0032*/ 	.short	(.L_1161 - .L_1160)


	//   ....[0]....
.L_1160:
        /*0034*/ 	.word	0x00000180


	//   ....[1]....
        /*0038*/ 	.word	0x000001b0


	//   ....[2]....
        /*003c*/ 	.word	0x000001c0


	//   ....[3]....
        /*0040*/ 	.word	0x00008280


	//----- nvinfo : EIATTR_COOP_GROUP_MASK_REGIDS
	.align		4
.L_1161:
        /*0044*/ 	.byte	0x04, 0x29
        /*0046*/ 	.short	(.L_1163 - .L_1162)


	//   ....[0]....
.L_1162:
        /*0048*/ 	.word	0xffffffff


	//   ....[1]....
        /*004c*/ 	.word	0xffffffff


	//   ....[2]....
        /*0050*/ 	.word	0xffffffff


	//   ....[3]....
        /*0054*/ 	.word	0xffffffff


	//   ....[4]....
        /*0058*/ 	.word	0xffffffff


	//   ....[5]....
        /*005c*/ 	.word	0xffffffff


	//   ....[6]....
        /*0060*/ 	.word	0xffffffff


	//   ....[7]....
        /*0064*/ 	.word	0xffffffff


	//   ....[8]....
        /*0068*/ 	.word	0xffffffff


	//   ....[9]....
        /*006c*/ 	.word	0xffffffff


	//   ....[10]....
        /*0070*/ 	.word	0xffffffff


	//   ....[11]....
        /*0074*/ 	.word	0xffffffff


	//   ....[12]....
        /*0078*/ 	.word	0xffffffff


	//   ....[13]....
        /*007c*/ 	.word	0xffffffff


	//   ....[14]....
        /*0080*/ 	.word	0xffffffff


	//   ....[15]....
        /*0084*/ 	.word	0xffffffff


	//   ....[16]....
        /*0088*/ 	.word	0xffffffff


	//   ....[17]....
        /*008c*/ 	.word	0xffffffff


	//   ....[18]....
        /*0090*/ 	.word	0xffffffff


	//   ....[19]....
        /*0094*/ 	.word	0xffffffff


	//   ....[20]....
        /*0098*/ 	.word	0xffffffff


	//   ....[21]....
        /*009c*/ 	.word	0xffffffff


	//   ....[22]....
        /*00a0*/ 	.word	0xffffffff


	//   ....[23]....
        /*00a4*/ 	.word	0xffffffff


	//   ....[24]....
        /*00a8*/ 	.word	0xffffffff


	//   ....[25]....
        /*00ac*/ 	.word	0xffffffff


	//   ....[26]....
        /*00b0*/ 	.word	0xffffffff


	//   ....[27]....
        /*00b4*/ 	.word	0xffffffff


	//   ....[28]....
        /*00b8*/ 	.word	0xffffffff


	//   ....[29]....
        /*00bc*/ 	.word	0xffffffff


	//   ....[30]....
        /*00c0*/ 	.word	0xffffffff


	//   ....[31]....
        /*00c4*/ 	.word	0xffffffff


	//   ....[32]....
        /*00c8*/ 	.word	0xffffffff


	//   ....[33]....
        /*00cc*/ 	.word	0xffffffff


	//   ....[34]....
        /*00d0*/ 	.word	0xffffffff


	//   ....[35]....
        /*00d4*/ 	.word	0xffffffff


	//   ....[36]....
        /*00d8*/ 	.word	0xffffffff


	//   ....[37]....
        /*00dc*/ 	.word	0xffffffff


	//   ....[38]....
        /*00e0*/ 	.word	0xffffffff


	//   ....[39]....
        /*00e4*/ 	.word	0xffffffff


	//   ....[40]....
        /*00e8*/ 	.word	0xffffffff


	//   ....[41]....
        /*00ec*/ 	.word	0xffffffff


	//   ....[42]....
        /*00f0*/ 	.word	0xffffffff


	//   ....[43]....
        /*00f4*/ 	.word	0xffffffff


	//   ....[44]....
        /*00f8*/ 	.word	0xffffffff


	//   ....[45]....
        /*00fc*/ 	.word	0xffffffff


	//   ....[46]....
        /*0100*/ 	.word	0xffffffff


	//   ....[47]....
        /*0104*/ 	.word	0x0500000f


	//----- nvinfo : EIATTR_COOP_GROUP_INSTR_OFFSETS
	.align		4
.L_1163:
        /*0108*/ 	.byte	0x04, 0x28
        /*010a*/ 	.short	(.L_1165 - .L_1164)


	//   ....[0]....
.L_1164:
        /*010c*/ 	.word	0x00000050


	//   ....[1]....
        /*0110*/ 	.word	0x00000190


	//   ....[2]....
        /*0114*/ 	.word	0x000001e0


	//   ....[3]....
        /*0118*/ 	.word	0x000003d0


	//   ....[4]....
        /*011c*/ 	.word	0x00000530


	//   ....[5]....
        /*0120*/ 	.word	0x00000650


	//   ....[6]....
        /*0124*/ 	.word	0x000007b0


	//   ....[7]....
        /*0128*/ 	.word	0x00000d40


	//   ....[8]....
        /*012c*/ 	.word	0x000029c0


	//   ....[9]....
        /*0130*/ 	.word	0x00002a20


	//   ....[10]....
        /*0134*/ 	.word	0x00002f40


	//   ....[11]....
        /*0138*/ 	.word	0x00003000


	//   ....[12]....
        /*013c*/ 	.word	0x00004c30


	//   ....[13]....
        /*0140*/ 	.word	0x00004c70


	//   ....[14]....
        /*0144*/ 	.word	0x00004d10


	//   ....[15]....
        /*0148*/ 	.word	0x00004d20


	//   ....[16]....
        /*014c*/ 	.word	0x000063f0


	//   ....[17]....
        /*0150*/ 	.word	0x00006400


	//   ....[18]....
        /*0154*/ 	.word	0x00006480


	//   ....[19]....
        /*0158*/ 	.word	0x00006490


	//   ....[20]....
        /*015c*/ 	.word	0x00007130


	//   ....[21]....
        /*0160*/ 	.word	0x00007140


	//   ....[22]....
        /*0164*/ 	.word	0x00007150


	//   ....[23]....
        /*0168*/ 	.word	0x00007160


	//   ....[24]....
        /*016c*/ 	.word	0x00007170


	//   ....[25]....
        /*0170*/ 	.word	0x00007190


	//   ....[26]....
        /*0174*/ 	.word	0x000071a0


	//   ....[27]....
        /*0178*/ 	.word	0x000071b0


	//   ....[28]....
        /*017c*/ 	.word	0x000071c0


	//   ....[29]....
        /*0180*/ 	.word	0x000071f0


	//   ....[30]....
        /*0184*/ 	.word	0x00007220


	//   ....[31]....
        /*0188*/ 	.word	0x00007230


	//   ....[32]....
        /*018c*/ 	.word	0x00007240


	//   ....[33]....
        /*0190*/ 	.word	0x00007270


	//   ....[34]....
        /*0194*/ 	.word	0x000072d0


	//   ....[35]....
        /*0198*/ 	.word	0x000072e0


	//   ....[36]....
        /*019c*/ 	.word	0x00007310


	//   ....[37]....
        /*01a0*/ 	.word	0x00007320


	//   ....[38]....
        /*01a4*/ 	.word	0x00007350


	//   ....[39]....
        /*01a8*/ 	.word	0x00007360


	//   ....[40]....
        /*01ac*/ 	.word	0x00007370


	//   ....[41]....
        /*01b0*/ 	.word	0x00007380


	//   ....[42]....
        /*01b4*/ 	.word	0x00007390


	//   ....[43]....
        /*01b8*/ 	.word	0x000073b0


	//   ....[44]....
        /*01bc*/ 	.word	0x00007450


	//   ....[45]....
        /*01c0*/ 	.word	0x000083c0


	//   ....[46]....
        /*01c4*/ 	.word	0x0000a280


	//   ....[47]....
        /*01c8*/ 	.word	0x0000a770


	//----- nvinfo : EIATTR_REG_RECONFIG
	.align		4
.L_1165:
        /*01cc*/ 	.byte	0x01, 0x54
	.zero		2


	//----- nvinfo : EIATTR_SYSCALL_OFFSETS
	.align		4
        /*01d0*/ 	.byte	0x04, 0x46
        /*01d2*/ 	.short	(.L_1167 - .L_1166)


	//   ....[0]....
.L_1166:
        /*01d4*/ 	.word	0x00001100


	//   ....[1]....
        /*01d8*/ 	.word	0x00007d50


	//   ....[2]....
        /*01dc*/ 	.word	0x00007ea0


	//   ....[3]....
        /*01e0*/ 	.word	0x00007fe0


	//   ....[4]....
        /*01e4*/ 	.word	0x00008100


	//----- nvinfo : EIATTR_MBARRIER_INSTR_OFFSETS
	.align		4
.L_1167:
        /*01e8*/ 	.byte	0x04, 0x39
        /*01ea*/ 	.short	(.L_1169 - .L_1168)


	//   ....[0]....
.L_1168:
        /*01ec*/ 	.word	0x00000280
        /*01f0*/ 	.word	0x000000ff
        /*01f4*/ 	.word	0x00019c00
        /*01f8*/ 	.short	0x0100
        /*01fa*/ 	.byte	0x06
	.zero		1


	//   ....[1]....
        /*01fc*/ 	.word	0x00000290
        /*0200*/ 	.word	0x000000ff
        /*0204*/ 	.word	0x00019c20
        /*0208*/ 	.short	0x0100
        /*020a*/ 	.byte	0x06
	.zero		1


	//   ....[2]....
        /*020c*/ 	.word	0x00000380
        /*0210*/ 	.word	0x000000ff
        /*0214*/ 	.word	0x00019c30
        /*0218*/ 	.short	0x0100
        /*021a*/ 	.byte	0x08
	.zero		1


	//   ....[3]....
        /*021c*/ 	.word	0x00000390
        /*0220*/ 	.word	0x000000ff
        /*0224*/ 	.word	0x00019c40
        /*0228*/ 	.short	0x0100
        /*022a*/ 	.byte	0x08
	.zero		1


	//   ....[4]....
        /*022c*/ 	.word	0x000003a0
        /*0230*/ 	.word	0x000000ff
        /*0234*/ 	.word	0x00019c38
        /*0238*/ 	.short	0x0100
        /*023a*/ 	.byte	0x08
	.zero		1


	//   ....[5]....
        /*023c*/ 	.word	0x000003b0
        /*0240*/ 	.word	0x000000ff
        /*0244*/ 	.word	0x00019c48
        /*0248*/ 	.short	0x0100
        /*024a*/ 	.byte	0x08
	.zero		1


	//   ....[6]....
        /*024c*/ 	.word	0x000004e0
        /*0250*/ 	.word	0x000000ff
        /*0254*/ 	.word	0x00019c50
        /*0258*/ 	.short	0x0100
        /*025a*/ 	.byte	0x08
	.zero		1


	//   ....[7]....
        /*025c*/ 	.word	0x000004f0
        /*0260*/ 	.word	0x000000ff
        /*0264*/ 	.word	0x00019c60
        /*0268*/ 	.short	0x0100
        /*026a*/ 	.byte	0x08
	.zero		1


	//   ....[8]....
        /*026c*/ 	.word	0x00000500
        /*0270*/ 	.word	0x000000ff
        /*0274*/ 	.word	0x00019c58
        /*0278*/ 	.short	0x0100
        /*027a*/ 	.byte	0x08
	.zero		1


	//   ....[9]....
        /*027c*/ 	.word	0x00000510
        /*0280*/ 	.word	0x000000ff
        /*0284*/ 	.word	0x00019c68
        /*0288*/ 	.short	0x0100
        /*028a*/ 	.byte	0x08
	.zero		1


	//   ....[10]....
        /*028c*/ 	.word	0x00000600
        /*0290*/ 	.word	0x000000ff
        /*0294*/ 	.word	0x00019c70
        /*0298*/ 	.short	0x0100
        /*029a*/ 	.byte	0x06
	.zero		1


	//   ....[11]....
        /*029c*/ 	.word	0x00000610
        /*02a0*/ 	.word	0x000000ff
        /*02a4*/ 	.word	0x00019c80
        /*02a8*/ 	.short	0x0100
        /*02aa*/ 	.byte	0x06
	.zero		1


	//   ....[12]....
        /*02ac*/ 	.word	0x00000620
        /*02b0*/ 	.word	0x000000ff
        /*02b4*/ 	.word	0x00019c78
        /*02b8*/ 	.short	0x0100
        /*02ba*/ 	.byte	0x06
	.zero		1


	//   ....[13]....
        /*02bc*/ 	.word	0x00000630
        /*02c0*/ 	.word	0x000000ff
        /*02c4*/ 	.word	0x00019c88
        /*02c8*/ 	.short	0x0100
        /*02ca*/ 	.byte	0x06
	.zero		1


	//   ....[14]....
        /*02cc*/ 	.word	0x00000760
        /*02d0*/ 	.word	0x000000ff
        /*02d4*/ 	.word	0x00019c90
        /*02d8*/ 	.short	0x0100
        /*02da*/ 	.byte	0x08
	.zero		1


	//   ....[15]....
        /*02dc*/ 	.word	0x00000770
        /*02e0*/ 	.word	0x000000ff
        /*02e4*/ 	.word	0x00019ca0
        /*02e8*/ 	.short	0x0100
        /*02ea*/ 	.byte	0x08
	.zero		1


	//   ....[16]....
        /*02ec*/ 	.word	0x00000780
        /*02f0*/ 	.word	0x000000ff
        /*02f4*/ 	.word	0x00019c98
        /*02f8*/ 	.short	0x0100
        /*02fa*/ 	.byte	0x08
	.zero		1


	//   ....[17]....
        /*02fc*/ 	.word	0x00000790
        /*0300*/ 	.word	0x000000ff
        /*0304*/ 	.word	0x00019ca8
        /*0308*/ 	.short	0x0100
        /*030a*/ 	.byte	0x08
	.zero		1


	//   ....[18]....
        /*030c*/ 	.word	0x000008c0
        /*0310*/ 	.word	0x000000ff
        /*0314*/ 	.word	0x00019cb0
        /*0318*/ 	.short	0x0100
        /*031a*/ 	.byte	0x08
	.zero		1


	//   ....[19]....
        /*031c*/ 	.word	0x000008d0
        /*0320*/ 	.word	0x000000ff
        /*0324*/ 	.word	0x00019cc0
        /*0328*/ 	.short	0x0100
        /*032a*/ 	.byte	0x08
	.zero		1


	//   ....[20]....
        /*032c*/ 	.word	0x000008e0
        /*0330*/ 	.word	0x000000ff
        /*0334*/ 	.word	0x00019cb8
        /*0338*/ 	.short	0x0100
        /*033a*/ 	.byte	0x08
	.zero		1


	//   ....[21]....
        /*033c*/ 	.word	0x000008f0
        /*0340*/ 	.word	0x000000ff
        /*0344*/ 	.word	0x00019cc8
        /*0348*/ 	.short	0x0100
        /*034a*/ 	.byte	0x08
	.zero		1


	//   ....[22]....
        /*034c*/ 	.word	0x00001430
        /*0350*/ 	.word	0x000000ff
        /*0354*/ 	.word	0x00019c00
        /*0358*/ 	.short	0x010a
        /*035a*/ 	.byte	0x30
	.zero		1


	//   ....[23]....
        /*035c*/ 	.word	0x000014d0
        /*0360*/ 	.word	0x00000004
        /*0364*/ 	.word	0x00019c30
        /*0368*/ 	.short	0x010a
        /*036a*/ 	.byte	0x3f
	.zero		1


	//   ....[24]....
        /*036c*/ 	.word	0x00001540
        /*0370*/ 	.word	0x00000004
        /*0374*/ 	.word	0x00019c30
        /*0378*/ 	.short	0x010a
        /*037a*/ 	.byte	0x3f
	.zero		1


	//   ....[25]....
        /*037c*/ 	.word	0x00003430
        /*0380*/ 	.word	0x0000000f
        /*0384*/ 	.word	0x00000000
        /*0388*/ 	.short	0x0101
        /*038a*/ 	.byte	0x3f
	.zero		1


	//   ....[26]....
        /*038c*/ 	.word	0x00003df0
        /*0390*/ 	.word	0x000000ff
        /*0394*/ 	.word	0x00019c30
        /*0398*/ 	.short	0x010a
        /*039a*/ 	.byte	0x14
	.zero		1


	//   ....[27]....
        /*039c*/ 	.word	0x00003e30
        /*03a0*/ 	.word	0x000000ff
        /*03a4*/ 	.word	0x00019c30
        /*03a8*/ 	.short	0x010a
        /*03aa*/ 	.byte	0x14
	.zero		1


	//   ....[28]....
        /*03ac*/ 	.word	0x00003f90
        /*03b0*/ 	.word	0x000000ff
        /*03b4*/ 	.word	0x00019c50
        /*03b8*/ 	.short	0x010a
        /*03ba*/ 	.byte	0x0e
	.zero		1


	//   ....[29]....
        /*03bc*/ 	.word	0x00004bc0
        /*03c0*/ 	.word	0x000000ff
        /*03c4*/ 	.word	0x00019c50
        /*03c8*/ 	.short	0x010a
        /*03ca*/ 	.byte	0x0e
	.zero		1


	//   ....[30]....
        /*03cc*/ 	.word	0x00005970
        /*03d0*/ 	.word	0x00000006
        /*03d4*/ 	.word	0x00000000
        /*03d8*/ 	.short	0x0101
        /*03da*/ 	.byte	0x3f
	.zero		1


	//   ....[31]....
        /*03dc*/ 	.word	0x00005c00
        /*03e0*/ 	.word	0x000000ff
        /*03e4*/ 	.word	0x00000000
        /*03e8*/ 	.short	0x0101
        /*03ea*/ 	.byte	0x06
	.zero		1


	//   ....[32]....
        /*03ec*/ 	.word	0x00006130
        /*03f0*/ 	.word	0x000000ff
        /*03f4*/ 	.word	0x00019c50
        /*03f8*/ 	.short	0x010a
        /*03fa*/ 	.byte	0x05
	.zero		1


	//   ....[33]....
        /*03fc*/ 	.word	0x00006170
        /*0400*/ 	.word	0x000000ff
        /*0404*/ 	.word	0x00019c50
        /*0408*/ 	.short	0x010a
        /*040a*/ 	.byte	0x05
	.zero		1


	//   ....[34]....
        /*040c*/ 	.word	0x00006e60
        /*0410*/ 	.word	0x000000ff
        /*0414*/ 	.word	0x00000000
        /*0418*/ 	.short	0x0101
        /*041a*/ 	.byte	0x05
	.zero		1


	//   ....[35]....
        /*041c*/ 	.word	0x000076f0
        /*0420*/ 	.word	0x000000ff
        /*0424*/ 	.word	0x00000000
        /*0428*/ 	.short	0x0101
        /*042a*/ 	.byte	0x05
	.zero		1


	//   ....[36]....
        /*042c*/ 	.word	0x000085e0
        /*0430*/ 	.word	0x00000007
        /*0434*/ 	.word	0x00019c80
        /*0438*/ 	.short	0x010a
        /*043a*/ 	.byte	0x3f
	.zero		1


	//   ....[37]....
        /*043c*/ 	.word	0x000087f0
        /*0440*/ 	.word	0x00000007
        /*0444*/ 	.word	0x00019c40
        /*0448*/ 	.short	0x010a
        /*044a*/ 	.byte	0x3f
	.zero		1


	//   ....[38]....
        /*044c*/ 	.word	0x00008c10
        /*0450*/ 	.word	0x000000ff
        /*0454*/ 	.word	0x00019c20
        /*0458*/ 	.short	0x010a
        /*045a*/ 	.byte	0x28
	.zero		1


	//   ....[39]....
        /*045c*/ 	.word	0x00008ea0
        /*0460*/ 	.word	0x00000007
        /*0464*/ 	.word	0x00019c80
        /*0468*/ 	.short	0x010a
        /*046a*/ 	.byte	0x3f
	.zero		1


	//   ....[40]....
        /*046c*/ 	.word	0x000092a0
        /*0470*/ 	.word	0x00000007
        /*0474*/ 	.word	0x00019c40
        /*0478*/ 	.short	0x010a
        /*047a*/ 	.byte	0x3f
	.zero		1


	//   ....[41]....
        /*047c*/ 	.word	0x00009730
        /*0480*/ 	.word	0x0000000e
        /*0484*/ 	.word	0x00019c70
        /*0488*/ 	.short	0x010a
        /*048a*/ 	.byte	0x3f
	.zero		1


	//   ....[42]....
        /*048c*/ 	.word	0x000097a0
        /*0490*/ 	.word	0x0000000e
        /*0494*/ 	.word	0x00019c60
        /*0498*/ 	.short	0x010a
        /*049a*/ 	.byte	0x3f
	.zero		1


	//   ....[43]....
        /*049c*/ 	.word	0x00009b80
        /*04a0*/ 	.word	0x0000000e
        /*04a4*/ 	.word	0x00019c50
        /*04a8*/ 	.short	0x0101
        /*04aa*/ 	.byte	0x3f
	.zero		1


	//   ....[44]....
        /*04ac*/ 	.word	0x00009c00
        /*04b0*/ 	.word	0x00000004
        /*04b4*/ 	.word	0x00000000
        /*04b8*/ 	.short	0x0101
        /*04ba*/ 	.byte	0x3f
	.zero		1


	//   ....[45]....
        /*04bc*/ 	.word	0x00009cc0
        /*04c0*/ 	.word	0x00000000
        /*04c4*/ 	.word	0x00019c70
        /*04c8*/ 	.short	0x010a
        /*04ca*/ 	.byte	0x3f
	.zero		1


	//   ....[46]....
        /*04cc*/ 	.word	0x00009d30
        /*04d0*/ 	.word	0x00000000
        /*04d4*/ 	.word	0x00019c60
        /*04d8*/ 	.short	0x010a
        /*04da*/ 	.byte	0x3f
	.zero		1


	//   ....[47]....
        /*04dc*/ 	.word	0x0000a170
        /*04e0*/ 	.word	0x00000000
        /*04e4*/ 	.word	0x00019c50
        /*04e8*/ 	.short	0x0101
        /*04ea*/ 	.byte	0x3f
	.zero		1


	//   ....[48]....
        /*04ec*/ 	.word	0x0000a1c0
        /*04f0*/ 	.word	0x00000003
        /*04f4*/ 	.word	0x00000000
        /*04f8*/ 	.short	0x0101
        /*04fa*/ 	.byte	0x3f
	.zero		1


	//   ....[49]....
        /*04fc*/ 	.word	0x0000a260
        /*0500*/ 	.word	0x00000006
        /*0504*/ 	.word	0x00019c20
        /*0508*/ 	.short	0x010a
        /*050a*/ 	.byte	0x3f
	.zero		1


	//   ....[50]....
        /*050c*/ 	.word	0x0000a380
        /*0510*/ 	.word	0x00000005
        /*0514*/ 	.word	0x00000000
        /*0518*/ 	.short	0x010a
        /*051a*/ 	.byte	0x3f
	.zero		1


	//   ....[51]....
        /*051c*/ 	.word	0x0000a3f0
        /*0520*/ 	.word	0x00000009
        /*0524*/ 	.word	0x00000000
        /*0528*/ 	.short	0x010a
        /*052a*/ 	.byte	0x3f
	.zero		1


	//   ....[52]....
        /*052c*/ 	.word	0x0000a440
        /*0530*/ 	.word	0x00000013
        /*0534*/ 	.word	0x00019c60
        /*0538*/ 	.short	0x010a
        /*053a*/ 	.byte	0x3f
	.zero		1


	//   ....[53]....
        /*053c*/ 	.word	0x0000a490
        /*0540*/ 	.word	0x00000007
        /*0544*/ 	.word	0x00019c60
        /*0548*/ 	.short	0x010a
        /*054a*/ 	.byte	0x3f
	.zero		1


	//   ....[54]....
        /*054c*/ 	.word	0x0000a4d0
        /*0550*/ 	.word	0x00000013
        /*0554*/ 	.word	0x00019c80
        /*0558*/ 	.short	0x010a
        /*055a*/ 	.byte	0x3f
	.zero		1


	//   ....[55]....
        /*055c*/ 	.word	0x0000a4f0
        /*0560*/ 	.word	0x00000007
        /*0564*/ 	.word	0x00019c80
        /*0568*/ 	.short	0x010a
        /*056a*/ 	.byte	0x3f
	.zero		1


	//   ....[56]....
        /*056c*/ 	.word	0x0000a560
        /*0570*/ 	.word	0x00000003
        /*0574*/ 	.word	0x00019c00
        /*0578*/ 	.short	0x010a
        /*057a*/ 	.byte	0x3f
	.zero		1


	//   ....[57]....
        /*057c*/ 	.word	0x0000a5b0
        /*0580*/ 	.word	0x00000004
        /*0584*/ 	.word	0x00019c30
        /*0588*/ 	.short	0x010a
        /*058a*/ 	.byte	0x3f
	.zero		1


	//   ....[58]....
        /*058c*/ 	.word	0x0000a610
        /*0590*/ 	.word	0x00000008
        /*0594*/ 	.word	0x00019c30
        /*0598*/ 	.short	0x010a
        /*059a*/ 	.byte	0x3f
	.zero		1


	//   ....[59]....
        /*059c*/ 	.word	0x0000a670
        /*05a0*/ 	.word	0x0000004a
        /*05a4*/ 	.word	0x00019c50
        /*05a8*/ 	.short	0x010a
        /*05aa*/ 	.byte	0x3f
	.zero		1


	//   ....[60]....
        /*05ac*/ 	.word	0x0000a6d0
        /*05b0*/ 	.word	0x00000005
        /*05b4*/ 	.word	0x00019c50
        /*05b8*/ 	.short	0x010a
        /*05ba*/ 	.byte	0x3f
	.zero		1


	//   ....[61]....
        /*05bc*/ 	.word	0x0000a820
        /*05c0*/ 	.word	0x00000007
        /*05c4*/ 	.word	0x00019c80
        /*05c8*/ 	.short	0x010a
        /*05ca*/ 	.byte	0x3f
	.zero		1


	//   ....[62]....
        /*05cc*/ 	.word	0x0000a870
        /*05d0*/ 	.word	0x00000007
        /*05d4*/ 	.word	0x00019c40
        /*05d8*/ 	.short	0x010a
        /*05da*/ 	.byte	0x3f
	.zero		1


	//   ....[63]....
        /*05dc*/ 	.word	0x0000a8c0
        /*05e0*/ 	.word	0x0000001c
        /*05e4*/ 	.word	0x00019c20
        /*05e8*/ 	.short	0x010a
        /*05ea*/ 	.byte	0x3f
	.zero		1


	//   ....[64]....
        /*05ec*/ 	.word	0x0000a910
        /*05f0*/ 	.word	0x00000007
        /*05f4*/ 	.word	0x00019c80
        /*05f8*/ 	.short	0x010a
        /*05fa*/ 	.byte	0x3f
	.zero		1


	//   ....[65]....
        /*05fc*/ 	.word	0x0000a960
        /*0600*/ 	.word	0x00000007
        /*0604*/ 	.word	0x00019c40
        /*0608*/ 	.short	0x010a
        /*060a*/ 	.byte	0x3f
	.zero		1


	//   ....[66]....
        /*060c*/ 	.word	0x0000a9b0
        /*0610*/ 	.word	0x0000000e
        /*0614*/ 	.word	0x00019c70
        /*0618*/ 	.short	0x010a
        /*061a*/ 	.byte	0x3f
	.zero		1


	//   ....[67]....
        /*061c*/ 	.word	0x0000aa00
        /*0620*/ 	.word	0x0000000e
        /*0624*/ 	.word	0x00019c60
        /*0628*/ 	.short	0x010a
        /*062a*/ 	.byte	0x3f
	.zero		1


	//   ....[68]....
        /*062c*/ 	.word	0x0000aa50
        /*0630*/ 	.word	0x00000000
        /*0634*/ 	.word	0x00019c70
        /*0638*/ 	.short	0x010a
        /*063a*/ 	.byte	0x3f
	.zero		1


	//   ....[69]....
        /*063c*/ 	.word	0x0000aaa0
        /*0640*/ 	.word	0x00000000
        /*0644*/ 	.word	0x00019c60
        /*0648*/ 	.short	0x010a
        /*064a*/ 	.byte	0x3f
	.zero		1


	//   ....[70]....
        /*064c*/ 	.word	0x0000aaf0
        /*0650*/ 	.word	0x00000006
        /*0654*/ 	.word	0x00019c20
        /*0658*/ 	.short	0x010a
        /*065a*/ 	.byte	0x3f
	.zero		1


	//   ....[71]....
        /*065c*/ 	.word	0x0000ab40
        /*0660*/ 	.word	0x00000005
        /*0664*/ 	.word	0x00000000
        /*0668*/ 	.short	0x010a
        /*066a*/ 	.byte	0x3f
	.zero		1


	//   ....[72]....
        /*066c*/ 	.word	0x0000ab90
        /*0670*/ 	.word	0x00000009
        /*0674*/ 	.word	0x00000000
        /*0678*/ 	.short	0x010a
        /*067a*/ 	.byte	0x3f
	.zero		1


	//   ....[73]....
        /*067c*/ 	.word	0x0000abe0
        /*0680*/ 	.word	0x00000013
        /*0684*/ 	.word	0x00019c60
        /*0688*/ 	.short	0x010a
        /*068a*/ 	.byte	0x3f
	.zero		1


	//   ....[74]....
        /*068c*/ 	.word	0x0000ac30
        /*0690*/ 	.word	0x00000007
        /*0694*/ 	.word	0x00019c60
        /*0698*/ 	.short	0x010a
        /*069a*/ 	.byte	0x3f
	.zero		1


	//   ....[75]....
        /*069c*/ 	.word	0x0000ac80
        /*06a0*/ 	.word	0x00000013
        /*06a4*/ 	.word	0x00019c80
        /*06a8*/ 	.short	0x010a
        /*06aa*/ 	.byte	0x3f
	.zero		1


	//----- nvinfo : EIATTR_NUM_MBARRIERS
	.align		4
.L_1169:
        /*06ac*/ 	.byte	0x03, 0x38
        /*06ae*/ 	.short	0x0016


	//----- nvinfo : EIATTR_EXIT_INSTR_OFFSETS
	.align		4
        /*06b0*/ 	.byte	0x04, 0x1c
        /*06b2*/ 	.short	(.L_1171 - .L_1170)


	//   ....[0]....
.L_1170:
        /*06b4*/ 	.word	0x00000a10


	//   ....[1]....
        /*06b8*/ 	.word	0x000077a0


	//   ....[2]....
        /*06bc*/ 	.word	0x0000a2a0


	//   ....[3]....
        /*06c0*/ 	.word	0x0000a540


	//----- nvinfo : EIATTR_MAX_THREADS
	.align		4
.L_1171:
        /*06c4*/ 	.byte	0x04, 0x05
        /*06c6*/ 	.short	(.L_1173 - .L_1172)
.L_1172:
        /*06c8*/ 	.word	0x00000200
        /*06cc*/ 	.word	0x00000001
        /*06d0*/ 	.word	0x00000001


	//----- nvinfo : EIATTR_CRS_STACK_SIZE
	.align		4
.L_1173:
        /*06d4*/ 	.byte	0x04, 0x1e
        /*06d6*/ 	.short	(.L_1175 - .L_1174)
.L_1174:
        /*06d8*/ 	.word	0x00000000


	//----- nvinfo : EIATTR_CBANK_PARAM_SIZE
	.align		4
.L_1175:
        /*06dc*/ 	.byte	0x03, 0x19
        /*06de*/ 	.short	0x0bf0


	//----- nvinfo : EIATTR_PARAM_CBANK
	.align		4
        /*06e0*/ 	.byte	0x04, 0x0a
        /*06e2*/ 	.short	(.L_1177 - .L_1176)
	.align		4
.L_1176:
        /*06e4*/ 	.word	index@(.nv.constant0._ZN7cutlass13device_kernelIN5flash11enable_sm90INS1_16FlashAttnFwdSm90INS1_25CollectiveMainloopFwdSm90ILi2EN4cute5tupleIJNS5_1CILi1EEES8_S8_EEENS6_IJNS7_ILi192EEENS7_ILi128EEENS7_ILi96EEEEEELi96ENS_12float_e4m3_tEfNS_4arch4Sm90ELb0ELb0ELb1ELb0ELb0ELb0ELb0ELb1ELb1ELb0ELb0ELb0EEENS1_21CollectiveEpilogueFwdINS6_IJSA_SC_SB_EEES9_NS_10bfloat16_tESG_Li384ELb0ELb0ELb0ELb1EEENS1_29StaticPersistentTileSchedulerILb0EEEEEEEEEvNT_6ParamsE)
        /*06e8*/ 	.short	0x0210
        /*06ea*/ 	.short	0x0bf0


	//----- nvinfo : EIATTR_SW_WAR
	.align		4
.L_1177:
        /*06ec*/ 	.byte	0x04, 0x36
        /*06ee*/ 	.short	(.L_1179 - .L_1178)
.L_1178:
        /*06f0*/ 	.word	0x00000008
.L_1179:


//--------------------- .nv.info._ZN7cutlass13device_kernelIN5flash11enable_sm90INS1_16FlashAttnFwdSm90INS1_25CollectiveMainloopFwdSm90ILi2EN4cute5tupleIJNS5_1CILi1EEES8_S8_EEENS6_IJNS7_ILi192EEENS7_ILi128EEENS7_ILi96EEEEEELi96ENS_12float_e4m3_tEfNS_4arch4Sm90ELb0ELb0ELb1ELb1ELb0ELb0ELb0ELb1ELb1ELb0ELb0ELb0EEENS1_21CollectiveEpilogueFwdINS6_IJSA_SC_SB_EEES9_NS_10bfloat16_tESG_Li384ELb1ELb0ELb0ELb1EEENS1_36VarlenDynamicPersistentTileSchedulerILi192ELi128ELi384ELi128ELb0ELb0ELb1ELb0ELb1ELb1EEEEEEEEEvNT_6ParamsE --------------------------
	.section	.nv.info._ZN7cutlass13device_kernelIN5flash11enable_sm90INS1_16FlashAttnFwdSm90INS1_25CollectiveMainloopFwdSm90ILi2EN4cute5tupleIJNS5_1CILi1EEES8_S8_EEENS6_IJNS7_ILi192EEENS7_ILi128EEENS7_ILi96EEEEEELi96ENS_12float_e4m3_tEfNS_4arch4Sm90ELb0ELb0ELb1ELb1ELb0ELb0ELb0ELb1ELb1ELb0ELb0ELb0EEENS1_21CollectiveEpilogueFwdINS6_IJSA_SC_SB_EEES9_NS_10bfloat16_tESG_Li384ELb1ELb0ELb0ELb1EEENS1_36VarlenDynamicPersistentTileSchedulerILi192ELi128ELi384ELi128ELb0ELb0ELb1ELb0ELb1ELb1EEEEEEEEEvNT_6ParamsE,"",@"SHT_CUDA_INFO"
	.sectionflags	@""
	.align	4


	//----- nvinfo : EIATTR_CUDA_API_VERSION
	.align		4
        /*0000*/ 	.byte	0x04, 0x37
        /*0002*/ 	.short	(.L_1181 - .L_1180)
.L_1180:
        /*0004*/ 	.word	0x00000082


	//----- nvinfo : EIATTR_KPARAM_INFO
	.align		4
.L_1181:
        /*0008*/ 	.byte	0x04, 0x17
        /*000a*/ 	.short	(.L_1183 - .L_1182)
.L_1182:
        /*000c*/ 	.word	0x00000000
        /*0010*/ 	.short	0x0000
        /*0012*/ 	.short	0x0070
        /*0014*/ 	.byte	0x00, 0xf0, 0x01, 0x28


	//----- nvinfo : EIATTR_SPARSE_MMA_MASK
	.align		4
.L_1183:
        /*0018*/ 	.byte	0x03, 0x50
        /*001a*/ 	.short	0x0000


	//----- nvinfo : EIATTR_MAXREG_COUNT
	.align		4
        /*001c*/ 	.byte	0x03, 0x1b
        /*001e*/ 	.short	0x0080


	//----- nvinfo : EIATTR_NUM_BARRIERS
	.align		4
        /*0020*/ 	.byte	0x02, 0x4c
        /*0022*/ 	.byte	0x09
	.zero		1


	//----- nvinfo : EIATTR_EXTERNS
	.align		4
        /*0024*/ 	.byte	0x04, 0x0f
        /*0026*/ 	.short	(.L_1185 - .L_1184)


	//   ....[0]....
	.align		4
.L_1184:
        /*0028*/ 	.word	index@(__assertfail)


	//----- nvinfo : EIATTR_ANNOTATIONS
	.align		4
.L_1185:
        /*002c*/ 	.byte	0x04, 0x55
        /*002e*/ 	.short	(.L_1187 - .L_1186)


	//   ....[0]....
.L_1186:
        /*0030*/ 	.word	0x00000001
        /*0034*/ 	.byte	0x60, 0x8d, 0x00, 0x00, 0x01, 0x00, 0x00, 0x00, 0x80, 0x96, 0x00, 0x00, 0x01, 0x00, 0x00, 0x00
        /*0044*/ 	.byte	0x50, 0x97, 0x00, 0x00, 0x01, 0x00, 0x00, 0x00, 0xa0, 0x9c, 0x00, 0x00, 0x01, 0x00, 0x00, 0x00
        /*0054*/ 	.byte	0xd0, 0xa3, 0x00, 0x00, 0x01, 0x00, 0x00, 0x00, 0x60, 0xaf, 0x00, 0x00, 0x01, 0x00, 0x00, 0x00
        /*0064*/ 	.byte	0xa0, 0xaf, 0x00, 0x00, 0x01, 0x00, 0x00, 0x00, 0x20, 0xc7, 0x00, 0x00, 0x01, 0x00, 0x00, 0x00
        /*0074*/ 	.byte	0xb0, 0xd0, 0x00, 0x00


	//----- nvinfo : EIATTR_MERCURY_ISA_VERSION
	.align		4
.L_1187:
        /*0078*/ 	.byte	0x03, 0x5f
        /*007a*/ 	.short	0x0101


	//----- nvinfo : EIATTR_UNUSED_LOAD_BYTE_OFFSET
	.align		4
        /*007c*/ 	.byte	0x04, 0x44
        /*007e*/ 	.short	(.L_1189 - .L_1188)


	//   ....[0]....
.L_1188:
        /*0080*/ 	.word	0x00000a30
        /*0084*/ 	.word	0x0000fff0


	//   ....[1]....
        /*0088*/ 	.word	0x00007020
        /*008c*/ 	.word	0x0000fff0


	//----- nvinfo : EIATTR_INT_WARP_WIDE_INSTR_OFFSETS
	.align		4
.L_1189:
        /*0090*/ 	.byte	0x04, 0x31
        /*0092*/ 	.short	(.L_1191 - .L_1190)


	//   ....[0]....
.L_1190:
        /*0094*/ 	.word	0x00000160


	//   ....[1]....
        /*0098*/ 	.word	0x000001a0


	//   ....[2]....
        /*009c*/ 	.word	0x00000210


	//   ....[3]....
        /*00a0*/ 	.word	0x00009df0


	//   ....[4]....
        /*00a4*/ 	.word	0x00009e80


	//   ....[5]....
        /*00a8*/ 	.word	0x0000a570


	//   ....[6]....
        /*00ac*/ 	.word	0x0000c0c0


	//   ....[7]....
        /*00b0*/ 	.word	0x0000c150


	//----- nvinfo : EIATTR_COOP_GROUP_MASK_REGIDS
	.align		4
.L_1191:
        /*00b4*/ 	.byte	0x04, 0x29
        /*00b6*/ 	.short	(.L_1193 - .L_1192)


	//   ....[0]....
.L_1192:
        /*00b8*/ 	.word	0xffffffff


	//   ....[1]....
        /*00bc*/ 	.word	0xffffffff


	//   ....[2]....
        /*00c0*/ 	.word	0xffffffff


	//   ....[3]....
        /*00c4*/ 	.word	0xffffffff


	//   ....[4]....
        /*00c8*/ 	.word	0xffffffff


	//   ....[5]....
        /*00cc*/ 	.word	0xffffffff


	//   ....[6]....
        /*00d0*/ 	.word	0xffffffff


	//   ....[7]....
        /*00d4*/ 	.word	0xffffffff


	//   ....[8]....
        /*00d8*/ 	.word	0xffffffff


	//   ....[9]....
        /*00dc*/ 	.word	0xffffffff


	//   ....[10]....
        /*00e0*/ 	.word	0xffffffff


	//   ....[11]....
        /*00e4*/ 	.word	0xffffffff


	//   ....[12]....
        /*00e8*/ 	.word	0xffffffff


	//   ....[13]....
        /*00ec*/ 	.word	0xffffffff


	//   ....[14]....
        /*00f0*/ 	.word	0xffffffff


	//   ....[15]....
        /*00f4*/ 	.word	0xffffffff


	//   ....[16]....
        /*00f8*/ 	.word	0xffffffff


	//   ....[17]....
        /*00fc*/ 	.word	0xffffffff


	//   ....[18]....
        /*0100*/ 	.word	0xffffffff


	//   ....[19]....
        /*0104*/ 	.word	0xffffffff


	//   ....[20]....
        /*0108*/ 	.word	0xffffffff


	//   ....[21]....
        /*010c*/ 	.word	0xffffffff


	//   ....[22]....
        /*0110*/ 	.word	0xffffffff


	//   ....[23]....
        /*0114*/ 	.word	0xffffffff


	//   ....[24]....
        /*0118*/ 	.word	0xffffffff


	//   ....[25]....
        /*011c*/ 	.word	0xffffffff


	//   ....[26]....
        /*0120*/ 	.word	0xffffffff


	//   ....[27]....
        /*0124*/ 	.word	0xffffffff


	//   ....[28]....
        /*0128*/ 	.word	0xffffffff


	//   ....[29]....
        /*012c*/ 	.word	0xffffffff


	//   ....[30]....
        /*0130*/ 	.word	0xffffffff


	//   ....[31]....
        /*0134*/ 	.word	0xffffffff


	//   ....[32]....
        /*0138*/ 	.word	0xffffffff


	//   ....[33]....
        /*013c*/ 	.word	0xffffffff


	//   ....[34]....
        /*0140*/ 	.word	0xffffffff


	//   ....[35]....
        /*0144*/ 	.word	0xffffffff


	//   ....[36]....
        /*0148*/ 	.word	0xffffffff


	//   ....[37]....
        /*014c*/ 	.word	0xffffffff


	//   ....[38]....
        /*0150*/ 	.word	0xffffffff


	//   ....[39]....
        /*0154*/ 	.word	0xffffffff


	//   ....[40]....
        /*0158*/ 	.word	0xffffffff


	//   ....[41]....
        /*015c*/ 	.word	0xffffffff


	//   ....[42]....
        /*0160*/ 	.word	0xffffffff


	//   ....[43]....
        /*0164*/ 	.word	0xffffffff


	//   ....[44]....
        /*0168*/ 	.word	0xffffffff


	//   ....[45]....
        /*016c*/ 	.word	0xffffffff


	//   ....[46]....
        /*0170*/ 	.word	0xffffffff


	//   ....[47]....
        /*0174*/ 	.word	0xffffffff


	//   ....[48]....
        /*0178*/ 	.word	0xffffffff


	//   ....[49]....
        /*017c*/ 	.word	0xffffffff


	//   ....[50]....
        /*0180*/ 	.word	0xffffffff


	//   ....[51]....
        /*0184*/ 	.word	0xffffffff


	//   ....[52]....
        /*0188*/ 	.word	0xffffffff


	//   ....[53]....
        /*018c*/ 	.word	0xffffffff


	//   ....[54]....
        /*0190*/ 	.word	0xffffffff


	//   ....[55]....
        /*0194*/ 	.word	0xffffffff


	//   ....[56]....
        /*0198*/ 	.word	0xffffffff


	//   ....[57]....
        /*019c*/ 	.word	0xffffffff


	//   ....[58]....
        /*01a0*/ 	.word	0xffffffff


	//   ....[59]....
        /*01a4*/ 	.word	0xffffffff


	//   ....[60]....
        /*01a8*/ 	.word	0xffffffff


	//   ....[61]....
        /*01ac*/ 	.word	0xffffffff


	//   ....[62]....
        /*01b0*/ 	.word	0xffffffff


	//   ....[63]....
        /*01b4*/ 	.word	0xffffffff


	//   ....[64]....
        /*01b8*/ 	.word	0xffffffff


	//   ....[65]....
        /*01bc*/ 	.word	0xffffffff


	//   ....[66]....
        /*01c0*/ 	.word	0xffffffff


	//   ....[67]....
        /*01c4*/ 	.word	0xffffffff


	//   ....[68]....
        /*01c8*/ 	.word	0xffffffff


	//   ....[69]....
        /*01cc*/ 	.word	0xffffffff


	//   ....[70]....
        /*01d0*/ 	.word	0xffffffff


	//   ....[71]....
        /*01d4*/ 	.word	0xffffffff


	//   ....[72]....
        /*01d8*/ 	.word	0xffffffff


	//   ....[73]....
        /*01dc*/ 	.word	0xffffffff


	//   ....[74]....
        /*01e0*/ 	.word	0xffffffff


	//   ....[75]....
        /*01e4*/ 	.word	0xffffffff


	//   ....[76]....
        /*01e8*/ 	.word	0xffffffff


	//   ....[77]....
        /*01ec*/ 	.word	0xffffffff


	//   ....[78]....
        /*01f0*/ 	.word	0xffffffff


	//   ....[79]....
        /*01f4*/ 	.word	0x0500000f


	//   ....[80]....
        /*01f8*/ 	.word	0x0500000f


	//----- nvinfo : EIATTR_COOP_GROUP_INSTR_OFFSETS
	.align		4
.L_1193:
        /*01fc*/ 	.byte	0x04, 0x28
        /*01fe*/ 	.short	(.L_1195 - .L_1194)


	//   ....[0]....
.L_1194:
        /*0200*/ 	.word	0x00000060


	//   ....[1]....
        /*0204*/ 	.word	0x00000170


	//   ....[2]....
        /*0208*/ 	.word	0x000001c0


	//   ....[3]....
        /*020c*/ 	.word	0x000003f0


	//   ....[4]....
        /*0210*/ 	.word	0x00000550


	//   ....[5]....
        /*0214*/ 	.word	0x00000670


	//   ....[6]....
        /*0218*/ 	.word	0x000007d0


	//   ....[7]....
        /*021c*/ 	.word	0x00001320


	//   ....[8]....
        /*0220*/ 	.word	0x00002e30


	//   ....[9]....
        /*0224*/ 	.word	0x00002e80


	//   ....[10]....
        /*0228*/ 	.word	0x000033f0


	//   ....[11]....
        /*022c*/ 	.word	0x000034a0


	//   ....[12]....
        /*0230*/ 	.word	0x00005190


	//   ....[13]....
        /*0234*/ 	.word	0x00005200


	//   ....[14]....
        /*0238*/ 	.word	0x00005240


	//   ....[15]....
        /*023c*/ 	.word	0x00005270


	//   ....[16]....
        /*0240*/ 	.word	0x00006970


	//   ....[17]....
        /*0244*/ 	.word	0x00006990


	//   ....[18]....
        /*0248*/ 	.word	0x00006a10


	//   ....[19]....
        /*024c*/ 	.word	0x00006a20


	//   ....[20]....
        /*0250*/ 	.word	0x000076c0


	//   ....[21]....
        /*0254*/ 	.word	0x000076d0


	//   ....[22]....
        /*0258*/ 	.word	0x000076e0


	//   ....[23]....
        /*025c*/ 	.word	0x000076f0


	//   ....[24]....
        /*0260*/ 	.word	0x00007700


	//   ....[25]....
        /*0264*/ 	.word	0x00007710


	//   ....[26]....
        /*0268*/ 	.word	0x00007720


	//   ....[27]....
        /*026c*/ 	.word	0x00007730


	//   ....[28]....
        /*0270*/ 	.word	0x00007760


	//   ....[29]....
        /*0274*/ 	.word	0x00007770


	//   ....[30]....
        /*0278*/ 	.word	0x000077a0


	//   ....[31]....
        /*027c*/ 	.word	0x000077b0


	//   ....[32]....
        /*0280*/ 	.word	0x000077e0


	//   ....[33]....
        /*0284*/ 	.word	0x000077f0


	//   ....[34]....
        /*0288*/ 	.word	0x00007820


	//   ....[35]....
        /*028c*/ 	.word	0x00007830


	//   ....[36]....
        /*0290*/ 	.word	0x00007840


	//   ....[37]....
        /*0294*/ 	.word	0x00007850


	//   ....[38]....
        /*0298*/ 	.word	0x00007870


	//   ....[39]....
        /*029c*/ 	.word	0x00007880


	//   ....[40]....
        /*02a0*/ 	.word	0x000078b0


	//   ....[41]....
        /*02a4*/ 	.word	0x000078d0


	//   ....[42]....
        /*02a8*/ 	.word	0x00007900


	//   ....[43]....
        /*02ac*/ 	.word	0x00007910


	//   ....[44]....
        /*02b0*/ 	.word	0x00008d30


	//   ....[45]....
        /*02b4*/ 	.word	0x00008f10


	//   ....[46]....
        /*02b8*/ 	.word	0x00008f40


	//   ....[47]....
        /*02bc*/ 	.word	0x00008f70


	//   ....[48]....
        /*02c0*/ 	.word	0x00008fa0


	//   ....[49]....
        /*02c4*/ 	.word	0x00008fd0


	//   ....[50]....
        /*02c8*/ 	.word	0x00009010


	//   ....[51]....
        /*02cc*/ 	.word	0x00009190


	//   ....[52]....
        /*02d0*/ 	.word	0x000091c0


	//   ....[53]....
        /*02d4*/ 	.word	0x000091f0


	//   ....[54]....
        /*02d8*/ 	.word	0x00009220


	//   ....[55]....
        /*02dc*/ 	.word	0x00009250


	//   ....[56]....
        /*02e0*/ 	.word	0x00009290


	//   ....[57]....
        /*02e4*/ 	.word	0x00009310


	//   ....[58]....
        /*02e8*/ 	.word	0x00009350


	//   ....[59]....
        /*02ec*/ 	.word	0x000093e0


	//   ....[60]....
        /*02f0*/ 	.word	0x0000a710


	//   ....[61]....
        /*02f4*/ 	.word	0x0000c8e0


	//   ....[62]....
        /*02f8*/ 	.word	0x0000c910


	//   ....[63]....
        /*02fc*/ 	.word	0x0000c940


	//   ....[64]....
        /*0300*/ 	.word	0x0000c950


	//   ....[65]....
        /*0304*/ 	.word	0x0000c980


	//   ....[66]....
        /*0308*/ 	.word	0x0000c990


	//   ....[67]....
        /*030c*/ 	.word	0x0000c9c0


	//   ....[68]....
        /*0310*/ 	.word	0x0000ca00


	//   ....[69]....
        /*0314*/ 	.word	0x0000cb40


	//   ....[70]....
        /*0318*/ 	.word	0x0000cb70


	//   ....[71]....
        /*031c*/ 	.word	0x0000cba0


	//   ....[72]....
        /*0320*/ 	.word	0x0000cbd0


	//   ....[73]....
        /*0324*/ 	.word	0x0000cc00


	//   ....[74]....
        /*0328*/ 	.word	0x0000cc40


	//   ....[75]....
        /*032c*/ 	.word	0x0000ccd0


	//   ....[76]....
        /*0330*/ 	.word	0x0000cd10


	//   ....[77]....
        /*0334*/ 	.word	0x0000cda0


	//   ....[78]....
        /*0338*/ 	.word	0x0000d1d0


	//   ....[79]....
        /*033c*/ 	.word	0x0000d6b0


	//   ....[80]....
        /*0340*/ 	.word	0x0000db10


	//----- nvinfo : EIATTR_REG_RECONFIG
	.align		4
.L_1195:
        /*0344*/ 	.byte	0x01, 0x54
	.zero		2


	//----- nvinfo : EIATTR_SYSCALL_OFFSETS
	.align		4
        /*0348*/ 	.byte	0x04, 0x46
        /*034a*/ 	.short	(.L_1197 - .L_1196)


	//   ....[0]....
.L_1196:
        /*034c*/ 	.word	0x00001510


	//   ....[1]....
        /*0350*/ 	.word	0x0000a010


	//   ....[2]....
        /*0354*/ 	.word	0x0000a150


	//   ....[3]....
        /*0358*/ 	.word	0x0000a290


	//   ....[4]....
        /*035c*/ 	.word	0x0000a3b0


	//----- nvinfo : EIATTR_MBARRIER_INSTR_OFFSETS
	.align		4
.L_1197:
        /*0360*/ 	.byte	0x04, 0x39
        /*0362*/ 	.short	(.L_1199 - .L_1198)


	//   ....[0]....
.L_1198:
        /*0364*/ 	.word	0x000002a0
        /*0368*/ 	.word	0x000000ff
        /*036c*/ 	.word	0x00019c00
        /*0370*/ 	.short	0x0100
        /*0372*/ 	.byte	0x08
	.zero		1


	//   ....[1]....
        /*0374*/ 	.word	0x000002b0
        /*0378*/ 	.word	0x000000ff
        /*037c*/ 	.word	0x00019c20
        /*0380*/ 	.short	0x0100
        /*0382*/ 	.byte	0x08
	.zero		1


	//   ....[2]....
        /*0384*/ 	.word	0x000003a0
        /*0388*/ 	.word	0x000000ff
        /*038c*/ 	.word	0x00019c30
        /*0390*/ 	.short	0x0100
        /*0392*/ 	.byte	0x08
	.zero		1


	//   ....[3]....
        /*0394*/ 	.word	0x000003b0
        /*0398*/ 	.word	0x000000ff
        /*039c*/ 	.word	0x00019c40
        /*03a0*/ 	.short	0x0100
        /*03a2*/ 	.byte	0x08
	.zero		1


	//   ....[4]....
        /*03a4*/ 	.word	0x000003c0
        /*03a8*/ 	.word	0x000000ff
        /*03ac*/ 	.word	0x00019c38
        /*03b0*/ 	.short	0x0100
        /*03b2*/ 	.byte	0x08
	.zero		1


	//   ....[5]....
        /*03b4*/ 	.word	0x000003d0
        /*03b8*/ 	.word	0x000000ff
        /*03bc*/ 	.word	0x00019c48
        /*03c0*/ 	.short	0x0100
        /*03c2*/ 	.byte	0x08
	.zero		1


	//   ....[6]....
        /*03c4*/ 	.word	0x00000500
        /*03c8*/ 	.word	0x000000ff
        /*03cc*/ 	.word	0x00019c50
        /*03d0*/ 	.short	0x0100
        /*03d2*/ 	.byte	0x08
	.zero		1


	//   ....[7]....
        /*03d4*/ 	.word	0x00000510
        /*03d8*/ 	.word	0x000000ff
        /*03dc*/ 	.word	0x00019c60
        /*03e0*/ 	.short	0x0100
        /*03e2*/ 	.byte	0x08
	.zero		1


	//   ....[8]....
        /*03e4*/ 	.word	0x00000520
        /*03e8*/ 	.word	0x000000ff
        /*03ec*/ 	.word	0x00019c58
        /*03f0*/ 	.short	0x0100
        /*03f2*/ 	.byte	0x08
	.zero		1


	//   ....[9]....
        /*03f4*/ 	.word	0x00000530
        /*03f8*/ 	.word	0x000000ff
        /*03fc*/ 	.word	0x00019c68
        /*0400*/ 	.short	0x0100
        /*0402*/ 	.byte	0x08
	.zero		1


	//   ....[10]....
        /*0404*/ 	.word	0x00000620
        /*0408*/ 	.word	0x000000ff
        /*040c*/ 	.word	0x00019c70
        /*0410*/ 	.short	0x0100
        /*0412*/ 	.byte	0x06
	.zero		1


	//   ....[11]....
        /*0414*/ 	.word	0x00000630
        /*0418*/ 	.word	0x000000ff
        /*041c*/ 	.word	0x00019c80
        /*0420*/ 	.short	0x0100
        /*0422*/ 	.byte	0x06
	.zero		1


	//   ....[12]....
        /*0424*/ 	.word	0x00000640
        /*0428*/ 	.word	0x000000ff
        /*042c*/ 	.word	0x00019c78
        /*0430*/ 	.short	0x0100
        /*0432*/ 	.byte	0x06
	.zero		1


	//   ....[13]....
        /*0434*/ 	.word	0x00000650
        /*0438*/ 	.word	0x000000ff
        /*043c*/ 	.word	0x00019c88
        /*0440*/ 	.short	0x0100
        /*0442*/ 	.byte	0x06
	.zero		1


	//   ....[14]....
        /*0444*/ 	.word	0x00000780
        /*0448*/ 	.word	0x000000ff
        /*044c*/ 	.word	0x00019c90
        /*0450*/ 	.short	0x0100
        /*0452*/ 	.byte	0x08
	.zero		1


	//   ....[15]....
        /*0454*/ 	.word	0x00000790
        /*0458*/ 	.word	0x000000ff
        /*045c*/ 	.word	0x00019ca0
        /*0460*/ 	.short	0x0100
        /*0462*/ 	.byte	0x08
	.zero		1


	//   ....[16]....
        /*0464*/ 	.word	0x000007a0
        /*0468*/ 	.word	0x000000ff
        /*046c*/ 	.word	0x00019c98
        /*0470*/ 	.short	0x0100
        /*0472*/ 	.byte	0x08
	.zero		1


	//   ....[17]....
        /*0474*/ 	.word	0x000007b0
        /*0478*/ 	.word	0x000000ff
        /*047c*/ 	.word	0x00019ca8
        /*0480*/ 	.short	0x0100
        /*0482*/ 	.byte	0x08
	.zero		1


	//   ....[18]....
        /*0484*/ 	.word	0x000008e0
        /*0488*/ 	.word	0x000000ff
        /*048c*/ 	.word	0x00019cb0
        /*0490*/ 	.short	0x0100
        /*0492*/ 	.byte	0x08
	.zero		1


	//   ....[19]....
        /*0494*/ 	.word	0x000008f0
        /*0498*/ 	.word	0x000000ff
        /*049c*/ 	.word	0x00019cc0
        /*04a0*/ 	.short	0x0100
        /*04a2*/ 	.byte	0x08
	.zero		1


	//   ....[20]....
        /*04a4*/ 	.word	0x00000900
        /*04a8*/ 	.word	0x000000ff
        /*04ac*/ 	.word	0x00019cb8
        /*04b0*/ 	.short	0x0100
        /*04b2*/ 	.byte	0x08
	.zero		1


	//   ....[21]....
        /*04b4*/ 	.word	0x00000910
        /*04b8*/ 	.word	0x000000ff
        /*04bc*/ 	.word	0x00019cc8
        /*04c0*/ 	.short	0x0100
        /*04c2*/ 	.byte	0x08
	.zero		1


	//   ....[22]....
        /*04c4*/ 	.word	0x00001880
        /*04c8*/ 	.word	0x00000002
        /*04cc*/ 	.word	0x00019c00
        /*04d0*/ 	.short	0x010a
        /*04d2*/ 	.byte	0x3f
	.zero		1


	//   ....[23]....
        /*04d4*/ 	.word	0x00001920
        /*04d8*/ 	.word	0x00000004
        /*04dc*/ 	.word	0x00019c30
        /*04e0*/ 	.short	0x010a
        /*04e2*/ 	.byte	0x3f
	.zero		1


	//   ....[24]....
        /*04e4*/ 	.word	0x00001990
        /*04e8*/ 	.word	0x00000004
        /*04ec*/ 	.word	0x00019c30
        /*04f0*/ 	.short	0x010a
        /*04f2*/ 	.byte	0x3f
	.zero		1


	//   ....[25]....
        /*04f4*/ 	.word	0x00003740
        /*04f8*/ 	.word	0x00000015
        /*04fc*/ 	.word	0x00000000
        /*0500*/ 	.short	0x0101
        /*0502*/ 	.byte	0x3f
	.zero		1


	//   ....[26]....
        /*0504*/ 	.word	0x000042b0
        /*0508*/ 	.word	0x00000005
        /*050c*/ 	.word	0x00019c30
        /*0510*/ 	.short	0x010a
        /*0512*/ 	.byte	0x3f
	.zero		1


	//   ....[27]....
        /*0514*/ 	.word	0x000042f0
        /*0518*/ 	.word	0x00000005
        /*051c*/ 	.word	0x00019c30
        /*0520*/ 	.short	0x010a
        /*0522*/ 	.byte	0x3f
	.zero		1


	//   ....[28]....
        /*0524*/ 	.word	0x00004460
        /*0528*/ 	.word	0x000000ff
        /*052c*/ 	.word	0x00019c50
        /*0530*/ 	.short	0x010a
        /*0532*/ 	.byte	0x0f
	.zero		1


	//   ....[29]....
        /*0534*/ 	.word	0x00004ad0
        /*0538*/ 	.word	0x000000ff
        /*053c*/ 	.word	0x00019c50
        /*0540*/ 	.short	0x010a
        /*0542*/ 	.byte	0x0f
	.zero		1


	//   ....[30]....
        /*0544*/ 	.word	0x00005df0
        /*0548*/ 	.word	0x00000008
        /*054c*/ 	.word	0x00000000
        /*0550*/ 	.short	0x0101
        /*0552*/ 	.byte	0x3f
	.zero		1


	//   ....[31]....
        /*0554*/ 	.word	0x00006170
        /*0558*/ 	.word	0x000000ff
        /*055c*/ 	.word	0x00000000
        /*0560*/ 	.short	0x0101
        /*0562*/ 	.byte	0x07
	.zero		1


	//   ....[32]....
        /*0564*/ 	.word	0x00006630
        /*0568*/ 	.word	0x0000000d
        /*056c*/ 	.word	0x00019c50
        /*0570*/ 	.short	0x010a
        /*0572*/ 	.byte	0x3f
	.zero		1


	//   ....[33]....
        /*0574*/ 	.word	0x00006680
        /*0578*/ 	.word	0x0000000d
        /*057c*/ 	.word	0x00019c50
        /*0580*/ 	.short	0x010a
        /*0582*/ 	.byte	0x3f
	.zero		1


	//   ....[34]....
        /*0584*/ 	.word	0x00006cc0
        /*0588*/ 	.word	0x00000003
        /*058c*/ 	.word	0x00000000
        /*0590*/ 	.short	0x0101
        /*0592*/ 	.byte	0x3f
	.zero		1


	//   ....[35]....
        /*0594*/ 	.word	0x000081c0
        /*0598*/ 	.word	0x00000000
        /*059c*/ 	.word	0x00000000
        /*05a0*/ 	.short	0x0101
        /*05a2*/ 	.byte	0x3f
	.zero		1


	//   ....[36]....
        /*05a4*/ 	.word	0x0000a920
        /*05a8*/ 	.word	0x00000005
        /*05ac*/ 	.word	0x00019c80
        /*05b0*/ 	.short	0x010a
        /*05b2*/ 	.byte	0x3f
	.zero		1


	//   ....[37]....
        /*05b4*/ 	.word	0x0000ab50
        /*05b8*/ 	.word	0x00000005
        /*05bc*/ 	.word	0x00019c40
        /*05c0*/ 	.short	0x010a
        /*05c2*/ 	.byte	0x3f
	.zero		1


	//   ....[38]....
        /*05c4*/ 	.word	0x0000afe0
        /*05c8*/ 	.word	0x000000ff
        /*05cc*/ 	.word	0x00019c20
        /*05d0*/ 	.short	0x010a
        /*05d2*/ 	.byte	0x28
	.zero		1


	//   ....[39]....
        /*05d4*/ 	.word	0x0000b2b0
        /*05d8*/ 	.word	0x0000000a
        /*05dc*/ 	.word	0x00019c80
        /*05e0*/ 	.short	0x010a
        /*05e2*/ 	.byte	0x3f
	.zero		1


	//   ....[40]....
        /*05e4*/ 	.word	0x0000b6f0
        /*05e8*/ 	.word	0x0000000a
        /*05ec*/ 	.word	0x00019c40
        /*05f0*/ 	.short	0x010a
        /*05f2*/ 	.byte	0x3f
	.zero		1


	//   ....[41]....
        /*05f4*/ 	.word	0x0000bba0
        /*05f8*/ 	.word	0x0000000c
        /*05fc*/ 	.word	0x00019c70
        /*0600*/ 	.short	0x010a
        /*0602*/ 	.byte	0x3f
	.zero		1


	//   ....[42]....
        /*0604*/ 	.word	0x0000bc10
        /*0608*/ 	.word	0x0000000c
        /*060c*/ 	.word	0x00019c60
        /*0610*/ 	.short	0x010a
        /*0612*/ 	.byte	0x3f
	.zero		1


	//   ....[43]....
        /*0614*/ 	.word	0x0000bff0
        /*0618*/ 	.word	0x0000000c
        /*061c*/ 	.word	0x00019c50
        /*0620*/ 	.short	0x0101
        /*0622*/ 	.byte	0x3f
	.zero		1


	//   ....[44]....
        /*0624*/ 	.word	0x0000c060
        /*0628*/ 	.word	0x00000003
        /*062c*/ 	.word	0x00000000
        /*0630*/ 	.short	0x0101
        /*0632*/ 	.byte	0x3f
	.zero		1


	//   ....[45]....
        /*0634*/ 	.word	0x0000c220
        /*0638*/ 	.word	0x00000002
        /*063c*/ 	.word	0x00019c70
        /*0640*/ 	.short	0x010a
        /*0642*/ 	.byte	0x3f
	.zero		1


	//   ....[46]....
        /*0644*/ 	.word	0x0000c290
        /*0648*/ 	.word	0x00000002
        /*064c*/ 	.word	0x00019c60
        /*0650*/ 	.short	0x010a
        /*0652*/ 	.byte	0x3f
	.zero		1


	//   ....[47]....
        /*0654*/ 	.word	0x0000c670
        /*0658*/ 	.word	0x00000002
        /*065c*/ 	.word	0x00019c50
        /*0660*/ 	.short	0x0101
        /*0662*/ 	.byte	0x3f
	.zero		1


	//   ....[48]....
        /*0664*/ 	.word	0x0000c6e0
        /*0668*/ 	.word	0x00000000
        /*066c*/ 	.word	0x00000000
        /*0670*/ 	.short	0x0101
        /*0672*/ 	.byte	0x3f
	.zero		1


	//   ....[49]....
        /*0674*/ 	.word	0x0000d150
        /*0678*/ 	.word	0x00000008
        /*067c*/ 	.word	0x00019c20
        /*0680*/ 	.short	0x010a
        /*0682*/ 	.byte	0x3f
	.zero		1


	//   ....[50]....
        /*0684*/ 	.word	0x0000d2f0
        /*0688*/ 	.word	0x00000006
        /*068c*/ 	.word	0x00000000
        /*0690*/ 	.short	0x010a
        /*0692*/ 	.byte	0x3f
	.zero		1


	//   ....[51]....
        /*0694*/ 	.word	0x0000d360
        /*0698*/ 	.word	0x00000007
        /*069c*/ 	.word	0x00000000
        /*06a0*/ 	.short	0x010a
        /*06a2*/ 	.byte	0x3f
	.zero		1


	//   ....[52]....
        /*06a4*/ 	.word	0x0000d3b0
        /*06a8*/ 	.word	0x00000002
        /*06ac*/ 	.word	0x00019c60
        /*06b0*/ 	.short	0x010a
        /*06b2*/ 	.byte	0x3f
	.zero		1


	//   ....[53]....
        /*06b4*/ 	.word	0x0000d400
        /*06b8*/ 	.word	0x00000005
        /*06bc*/ 	.word	0x00019c60
        /*06c0*/ 	.short	0x010a
        /*06c2*/ 	.byte	0x3f
	.zero		1


	//   ....[54]....
        /*06c4*/ 	.word	0x0000d440
        /*06c8*/ 	.word	0x00000002
        /*06cc*/ 	.word	0x00019c80
        /*06d0*/ 	.short	0x010a
        /*06d2*/ 	.byte	0x3f
	.zero		1


	//   ....[55]....
        /*06d4*/ 	.word	0x0000d460
        /*06d8*/ 	.word	0x00000005
        /*06dc*/ 	.word	0x00019c80
        /*06e0*/ 	.short	0x010a
        /*06e2*/ 	.byte	0x3f
	.zero		1


	//   ....[56]....
        /*06e4*/ 	.word	0x0000d4c0
        /*06e8*/ 	.word	0x00000002
        /*06ec*/ 	.word	0x00019c00
        /*06f0*/ 	.short	0x010a
        /*06f2*/ 	.byte	0x3f
	.zero		1


	//   ....[57]....
        /*06f4*/ 	.word	0x0000d510
        /*06f8*/ 	.word	0x00000004
        /*06fc*/ 	.word	0x00019c30
        /*0700*/ 	.short	0x010a
        /*0702*/ 	.byte	0x3f
	.zero		1


	//   ....[58]....
        /*0704*/ 	.word	0x0000d560
        /*0708*/ 	.word	0x00000005
        /*070c*/ 	.word	0x00019c30
        /*0710*/ 	.short	0x010a
        /*0712*/ 	.byte	0x3f
	.zero		1


	//   ....[59]....
        /*0714*/ 	.word	0x0000d5c0
        /*0718*/ 	.word	0x00000041
        /*071c*/ 	.word	0x00019c50
        /*0720*/ 	.short	0x010a
        /*0722*/ 	.byte	0x3f
	.zero		1


	//   ....[60]....
        /*0724*/ 	.word	0x0000d610
        /*0728*/ 	.word	0x0000000d
        /*072c*/ 	.word	0x00019c50
        /*0730*/ 	.short	0x010a
        /*0732*/ 	.byte	0x3f
	.zero		1


	//   ....[61]....
        /*0734*/ 	.word	0x0000d760
        /*0738*/ 	.word	0x00000005
        /*073c*/ 	.word	0x00019c80
        /*0740*/ 	.short	0x010a
        /*0742*/ 	.byte	0x3f
	.zero		1


	//   ....[62]....
        /*0744*/ 	.word	0x0000d7b0
        /*0748*/ 	.word	0x00000005
        /*074c*/ 	.word	0x00019c40
        /*0750*/ 	.short	0x010a
        /*0752*/ 	.byte	0x3f
	.zero		1


	//   ....[63]....
        /*0754*/ 	.word	0x0000d800
        /*0758*/ 	.word	0x0000001a
        /*075c*/ 	.word	0x00019c20
        /*0760*/ 	.short	0x010a
        /*0762*/ 	.byte	0x3f
	.zero		1


	//   ....[64]....
        /*0764*/ 	.word	0x0000d850
        /*0768*/ 	.word	0x0000000a
        /*076c*/ 	.word	0x00019c80
        /*0770*/ 	.short	0x010a
        /*0772*/ 	.byte	0x3f
	.zero		1


	//   ....[65]....
        /*0774*/ 	.word	0x0000d8a0
        /*0778*/ 	.word	0x0000000a
        /*077c*/ 	.word	0x00019c40
        /*0780*/ 	.short	0x010a
        /*0782*/ 	.byte	0x3f
	.zero		1


	//   ....[66]....
        /*0784*/ 	.word	0x0000d8f0
        /*0788*/ 	.word	0x0000000c
        /*078c*/ 	.word	0x00019c70
        /*0790*/ 	.short	0x010a
        /*0792*/ 	.byte	0x3f
	.zero		1


	//   ....[67]....
        /*0794*/ 	.word	0x0000d940
        /*0798*/ 	.word	0x0000000c
        /*079c*/ 	.word	0x00019c60
        /*07a0*/ 	.short	0x010a
        /*07a2*/ 	.byte	0x3f
	.zero		1


	//   ....[68]....
        /*07a4*/ 	.word	0x0000d990
        /*07a8*/ 	.word	0x00000002
        /*07ac*/ 	.word	0x00019c70
        /*07b0*/ 	.short	0x010a
        /*07b2*/ 	.byte	0x3f
	.zero		1


	//   ....[69]....
        /*07b4*/ 	.word	0x0000d9e0
        /*07b8*/ 	.word	0x00000002
        /*07bc*/ 	.word	0x00019c60
        /*07c0*/ 	.short	0x010a
        /*07c2*/ 	.byte	0x3f
	.zero		1


	//   ....[70]....
        /*07c4*/ 	.word	0x0000da30
        /*07c8*/ 	.word	0x00000008
        /*07cc*/ 	.word	0x00019c20
        /*07d0*/ 	.short	0x010a
        /*07d2*/ 	.byte	0x3f
	.zero		1


	//   ....[71]....
        /*07d4*/ 	.word	0x0000dbd0
        /*07d8*/ 	.word	0x00000006
        /*07dc*/ 	.word	0x00000000
        /*07e0*/ 	.short	0x010a
        /*07e2*/ 	.byte	0x3f
	.zero		1


	//   ....[72]....
        /*07e4*/ 	.word	0x0000dc20
        /*07e8*/ 	.word	0x00000007
        /*07ec*/ 	.word	0x00000000
        /*07f0*/ 	.short	0x010a
        /*07f2*/ 	.byte	0x3f
	.zero		1


	//   ....[73]....
        /*07f4*/ 	.word	0x0000dc70
        /*07f8*/ 	.word	0x00000002
        /*07fc*/ 	.word	0x00019c60
        /*0800*/ 	.short	0x010a
        /*0802*/ 	.byte	0x3f
	.zero		1


	//   ....[74]....
        /*0804*/ 	.word	0x0000dcc0
        /*0808*/ 	.word	0x00000005
        /*080c*/ 	.word	0x00019c60
        /*0810*/ 	.short	0x010a
        /*0812*/ 	.byte	0x3f
	.zero		1


	//   ....[75]....
        /*0814*/ 	.word	0x0000dd10
        /*0818*/ 	.word	0x00000002
        /*081c*/ 	.word	0x00019c80
        /*0820*/ 	.short	0x010a
        /*0822*/ 	.byte	0x3f
	.zero		1


	//----- nvinfo : EIATTR_NUM_MBARRIERS
	.align		4
.L_1199:
        /*0824*/ 	.byte	0x03, 0x38
        /*0826*/ 	.short	0x0016


	//----- nvinfo : EIATTR_EXIT_INSTR_OFFSETS
	.align		4
        /*0828*/ 	.byte	0x04, 0x1c
        /*082a*/ 	.short	(.L_1201 - .L_1200)


	//   ....[0]....
.L_1200:
        /*082c*/ 	.word	0x00000a70


	//   ....[1]....
        /*0830*/ 	.word	0x00008ce0


	//   ....[2]....
        /*0834*/ 	.word	0x0000d4b0


	//----- nvinfo : EIATTR_MAX_THREADS
	.align		4
.L_1201:
        /*0838*/ 	.byte	0x04, 0x05
        /*083a*/ 	.short	(.L_1203 - .L_1202)
.L_1202:
        /*083c*/ 	.word	0x00000200
        /*0840*/ 	.word	0x00000001
        /*0844*/ 	.word	0x00000001


	//----- nvinfo : EIATTR_CRS_STACK_SIZE
	.align		4
.L_1203:
        /*0848*/ 	.byte	0x04, 0x1e
        /*084a*/ 	.short	(.L_1205 - .L_1204)
.L_1204:
        /*084c*/ 	.word	0x00000000


	//----- nvinfo : EIATTR_CBANK_PARAM_SIZE
	.align		4
.L_1205:
        /*0850*/ 	.byte	0x03, 0x19
        /*0852*/ 	.short	0x0a70


	//----- nvinfo : EIATTR_PARAM_CBANK
	.align		4
        /*0854*/ 	.byte	0x04, 0x0a
        /*0856*/ 	.short	(.L_1207 - .L_1206)
	.align		4
.L_1206:
        /*0858*/ 	.word	index@(.nv.constant0._ZN7cutlass13device_kernelIN5flash11enable_sm90INS1_16FlashAttnFwdSm90INS1_25CollectiveMainloopFwdSm90ILi2EN4cute5tupleIJNS5_1CILi1EEES8_S8_EEENS6_IJNS7_ILi192EEENS7_ILi128EEENS7_ILi96EEEEEELi96ENS_12float_e4m3_tEfNS_4arch4Sm90ELb0ELb0ELb1ELb1ELb0ELb0ELb0ELb1ELb1ELb0ELb0ELb0EEENS1_21CollectiveEpilogueFwdINS6_IJSA_SC_SB_EEES9_NS_10bfloat16_tESG_Li384ELb1ELb0ELb0ELb1EEENS1_36VarlenDynamicPersistentTileSchedulerILi192ELi128ELi384ELi128ELb0ELb0ELb1ELb0ELb1ELb1EEEEEEEEEvNT_6ParamsE)
        /*085c*/ 	.short	0x0210
        /*085e*/ 	.short	0x0a70


	//----- nvinfo : EIATTR_SW_WAR
	.align		4
.L_1207:
        /*0860*/ 	.byte	0x04, 0x36
        /*0862*/ 	.short	(.L_1209 - .L_1208)
.L_1208:
        /*0864*/ 	.word	0x00000008
.L_1209:


//--------------------- .nv.info._ZN7cutlass13device_kernelIN5flash11enable_sm90INS1_16FlashAttnFwdSm90INS1_25CollectiveMainloopFwdSm90ILi2EN4cute5tupleIJNS5_1CILi1EEES8_S8_EEENS6_IJNS7_ILi192EEENS7_ILi128EEENS7_ILi96EEEEEELi96ENS_12float_e4m3_tEfNS_4arch4Sm90ELb0ELb0ELb1ELb1ELb0ELb1ELb0ELb1ELb1ELb0ELb0ELb0EEENS1_21CollectiveEpilogueFwdINS6_IJSA_SC_SB_EEES9_NS_10bfloat16_tESG_Li384ELb1ELb0ELb0ELb1EEENS1_36VarlenDynamicPersistentTileSchedulerILi192ELi128ELi384ELi128ELb0ELb0ELb1ELb0ELb1ELb1EEEEEEEEEvNT_6ParamsE --------------------------
	.section	.nv.info._ZN7cutlass13device_kernelIN5flash11enable_sm90INS1_16FlashAttnFwdSm90INS1_25CollectiveMainloopFwdSm90ILi2EN4cute5tupleIJNS5_1CILi1EEES8_S8_EEENS6_IJNS7_ILi192EEENS7_ILi128EEENS7_ILi96EEEEEELi96ENS_12float_e4m3_tEfNS_4arch4Sm90ELb0ELb0ELb1ELb1ELb0ELb1ELb0ELb1ELb1ELb0ELb0ELb0EEENS1_21CollectiveEpilogueFwdINS6_IJSA_SC_SB_EEES9_NS_10bfloat16_tESG_Li384ELb1ELb0ELb0ELb1EEENS1_36VarlenDynamicPersistentTileSchedulerILi192ELi128ELi384ELi128ELb0ELb0ELb1ELb0ELb1ELb1EEEEEEEEEvNT_6ParamsE,"",@"SHT_CUDA_INFO"
	.sectionflags	@""
	.align	4


	//----- nvinfo : EIATTR_CUDA_API_VERSION
	.align		4
        /*0000*/ 	.byte	0x04, 0x37
        /*0002*/ 	.short	(.L_1211 - .L_1210)
.L_1210:
        /*0004*/ 	.word	0x00000082


	//----- nvinfo : EIATTR_KPARAM_INFO
	.align		4
.L_1211:
        /*0008*/ 	.byte	0x04, 0x17
        /*000a*/ 	.short	(.L_1213 - .L_1212)
.L_1212:
        /*000c*/ 	.word	0x00000000
        /*0010*/ 	.short	0x0000
        /*0012*/ 	.short	0x0070
        /*0014*/ 	.byte	0x00, 0xf0, 0x01, 0x28


	//----- nvinfo : EIATTR_SPARSE_MMA_MASK
	.align		4
.L_1213:
        /*0018*/ 	.byte	0x03, 0x50
        /*001a*/ 	.short	0x0000


	//----- nvinfo : EIATTR_MAXREG_COUNT
	.align		4
        /*001c*/ 	.byte	0x03, 0x1b
        /*001e*/ 	.short	0x0080


	//----- nvinfo : EIATTR_NUM_BARRIERS
	.align		4
        /*0020*/ 	.byte	0x02, 0x4c
        /*0022*/ 	.byte	0x10
	.zero		1


	//----- nvinfo : EIATTR_EXTERNS
	.align		4
        /*0024*/ 	.byte	0x04, 0x0f
        /*0026*/ 	.short	(.L_1215 - .L_1214)


	//   ....[0]....
	.align		4
.L_1214:
        /*0028*/ 	.word	index@(__assertfail)


	//----- nvinfo : EIATTR_ANNOTATIONS
	.align		4
.L_1215:
        /*002c*/ 	.byte	0x04, 0x55
        /*002e*/ 	.short	(.L_1217 - .L_1216)


	//   ....[0]....
.L_1216:
        /* <DEDUP_REMOVED lines=58> */


	//----- nvinfo : EIATTR_MERCURY_ISA_VERSION
	.align		4
.L_1217:
        /*03b8*/ 	.byte	0x03, 0x5f
        /*03ba*/ 	.short	0x0101


	//----- nvinfo : EIATTR_UNUSED_LOAD_BYTE_OFFSET
	.align		4
        /*03bc*/ 	.byte	0x04, 0x44
        /*03be*/ 	.short	(.L_1219 - .L_1218)


	//   ....[0]....
.L_1218:
        /*03c0*/ 	.word	0x00000ac0
        /*03c4*/ 	.word	0x0000fff0


	//   ....[1]....
        /*03c8*/ 	.word	0x00010870
        /*03cc*/ 	.word	0x0000fff0


	//----- nvinfo : EIATTR_INT_WARP_WIDE_INSTR_OFFSETS
	.align		4
.L_1219:
        /*03d0*/ 	.byte	0x04, 0x31
        /*03d2*/ 	.short	(.L_1221 - .L_1220)


	//   ....[0]....
.L_1220:
        /*03d4*/ 	.word	0x000001b0


	//   ....[1]....
        /*03d8*/ 	.word	0x00000250


	//   ....[2]....
        /*03dc*/ 	.word	0x000002c0


	//   ....[3]....
        /*03e0*/ 	.word	0x00014cc0


	//   ....[4]....
        /*03e4*/ 	.word	0x00014d50


	//   ....[5]....
        /*03e8*/ 	.word	0x000153d0


	//   ....[6]....
        /*03ec*/ 	.word	0x00015420


	//   ....[7]....
        /*03f0*/ 	.word	0x00015550


	//   ....[8]....
        /*03f4*/ 	.word	0x00015610


	//   ....[9]....
        /*03f8*/ 	.word	0x00017210


	//   ....[10]....
        /*03fc*/ 	.word	0x000172a0


	//----- nvinfo : EIATTR_COOP_GROUP_MASK_REGIDS
	.align		4
.L_1221:
        /*0400*/ 	.byte	0x04, 0x29
        /*0402*/ 	.short	(.L_1223 - .L_1222)


	//   ....[0]....
.L_1222:
        /*0404*/ 	.word	0xffffffff


	//   ....[1]....
        /*0408*/ 	.word	0xffffffff


	//   ....[2]....
        /*040c*/ 	.word	0xffffffff


	//   ....[3]....
        /*0410*/ 	.word	0xffffffff


	//   ....[4]....
        /*0414*/ 	.word	0xffffffff


	//   ....[5]....
        /*0418*/ 	.word	0xffffffff


	//   ....[6]....
        /*041c*/ 	.word	0xffffffff


	//   ....[7]....
        /*0420*/ 	.word	0xffffffff


	//   ....[8]....
        /*0424*/ 	.word	0xffffffff


	//   ....[9]....
        /*0428*/ 	.word	0xffffffff


	//   ....[10]....
        /*042c*/ 	.word	0xffffffff


	//   ....[11]....
        /*0430*/ 	.word	0xffffffff


	//   ....[12]....
        /*0434*/ 	.word	0xffffffff


	//   ....[13]....
        /*0438*/ 	.word	0xffffffff


	//   ....[14]....
        /*043c*/ 	.word	0xffffffff


	//   ....[15]....
        /*0440*/ 	.word	0xffffffff


	//   ....[16]....
        /*0444*/ 	.word	0xffffffff


	//   ....[17]....
        /*0448*/ 	.word	0xffffffff


	//   ....[18]....
        /*044c*/ 	.word	0xffffffff


	//   ....[19]....
        /*0450*/ 	.word	0xffffffff


	//   ....[20]....
        /*0454*/ 	.word	0xffffffff


	//   ....[21]....
        /*0458*/ 	.word	0xffffffff


	//   ....[22]....
        /*045c*/ 	.word	0xffffffff


	//   ....[23]....
        /*0460*/ 	.word	0xffffffff


	//   ....[24]....
        /*0464*/ 	.word	0xffffffff


	//   ....[25]....
        /*0468*/ 	.word	0xffffffff


	//   ....[26]....
        /*046c*/ 	.word	0xffffffff


	//   ....[27]....
        /*0470*/ 	.word	0xffffffff


	//   ....[28]....
        /*0474*/ 	.word	0xffffffff


	//   ....[29]....
        /*0478*/ 	.word	0xffffffff


	//   ....[30]....
        /*047c*/ 	.word	0xffffffff


	//   ....[31]....
        /*0480*/ 	.word	0xffffffff


	//   ....[32]....
        /*0484*/ 	.word	0xffffffff


	//   ....[33]....
        /*0488*/ 	.word	0xffffffff


	//   ....[34]....
        /*048c*/ 	.word	0xffffffff


	//   ....[35]....
        /*0490*/ 	.word	0xffffffff


	//   ....[36]....
        /*0494*/ 	.word	0xffffffff


	//   ....[37]....
        /*0498*/ 	.word	0xffffffff


	//   ....[38]....
        /*049c*/ 	.word	0xffffffff


	//   ....[39]....
        /*04a0*/ 	.word	0xffffffff


	//   ....[40]....
        /*04a4*/ 	.word	0xffffffff


	//   ....[41]....
        /*04a8*/ 	.word	0xffffffff


	//   ....[42]....
        /*04ac*/ 	.word	0xffffffff


	//   ....[43]....
        /*04b0*/ 	.word	0xffffffff


	//   ....[44]....
        /*04b4*/ 	.word	0xffffffff


	//   ....[45]....
        /*04b8*/ 	.word	0xffffffff


	//   ....[46]....
        /*04bc*/ 	.word	0xffffffff


	//   ....[47]....
        /*04c0*/ 	.word	0xffffffff


	//   ....[48]....
        /*04c4*/ 	.word	0xffffffff


	//   ....[49]....
        /*04c8*/ 	.word	0xffffffff


	//   ....[50]....
        /*04cc*/ 	.word	0xffffffff


	//   ....[51]....
        /*04d0*/ 	.word	0xffffffff


	//   ....[52]....
        /*04d4*/ 	.word	0xffffffff


	//   ....[53]....
        /*04d8*/ 	.word	0xffffffff


	//   ....[54]....
        /*04dc*/ 	.word	0xffffffff


	//   ....[55]....
        /*04e0*/ 	.word	0xffffffff


	//   ....[56]....
        /*04e4*/ 	.word	0xffffffff


	//   ....[57]....
        /*04e8*/ 	.word	0xffffffff


	//   ....[58]....
        /*04ec*/ 	.word	0xffffffff


	//   ....[59]....
        /*04f0*/ 	.word	0xffffffff


	//   ....[60]....
        /*04f4*/ 	.word	0xffffffff


	//   ....[61]....
        /*04f8*/ 	.word	0xffffffff


	//   ....[62]....
        /*04fc*/ 	.word	0xffffffff


	//   ....[63]....
        /*0500*/ 	.word	0xffffffff


	//   ....[64]....
        /*0504*/ 	.word	0xffffffff


	//   ....[65]....
        /*0508*/ 	.word	0xffffffff


	//   ....[66]....
        /*050c*/ 	.word	0xffffffff


	//   ....[67]....
        /*0510*/ 	.word	0xffffffff


	//   ....[68]....
        /*0514*/ 	.word	0xffffffff


	//   ....[69]....
        /*0518*/ 	.word	0xffffffff


	//   ....[70]....
        /*051c*/ 	.word	0xffffffff


	//   ....[71]....
        /*0520*/ 	.word	0xffffffff


	//   ....[72]....
        /*0524*/ 	.word	0xffffffff


	//   ....[73]....
        /*0528*/ 	.word	0xffffffff


	//   ....[74]....
        /*052c*/ 	.word	0xffffffff


	//   ....[75]....
        /*0530*/ 	.word	0xffffffff


	//   ....[76]....
        /*0534*/ 	.word	0xffffffff


	//   ....[77]....
        /*0538*/ 	.word	0xffffffff


	//   ....[78]....
        /*053c*/ 	.word	0xffffffff


	//   ....[79]....
        /*0540*/ 	.word	0xffffffff


	//   ....[80]....
        /*0544*/ 	.word	0x0500000f


	//   ....[81]....
        /*0548*/ 	.word	0x0500000f


	//   ....[82]....
        /*054c*/ 	.word	0x0500000f


	//   ....[83]....
        /*0550*/ 	.word	0x0500000f


	//   ....[84]....
        /*0554*/ 	.word	0x0500000f


	//   ....[85]....
        /*0558*/ 	.word	0x0500000f


	//   ....[86]....
        /*055c*/ 	.word	0x0500000f


	//   ....[87]....
        /*0560*/ 	.word	0x0500000f


	//   ....[88]....
        /*0564*/ 	.word	0x0500000f


	//   ....[89]....
        /*0568*/ 	.word	0x0500000f


	//   ....[90]....
        /*056c*/ 	.word	0x0500000f


	//   ....[91]....
        /*0570*/ 	.word	0x0500000f


	//   ....[92]....
        /*0574*/ 	.word	0x0500000f


	//   ....[93]....
        /*0578*/ 	.word	0x0500000f


	//   ....[94]....
        /*057c*/ 	.word	0x0500000f


	//   ....[95]....
        /*0580*/ 	.word	0x0500000f


	//   ....[96]....
        /*0584*/ 	.word	0x0500000f


	//   ....[97]....
        /*0588*/ 	.word	0x0500000f


	//   ....[98]....
        /*058c*/ 	.word	0x0500000f


	//   ....[99]....
        /*0590*/ 	.word	0x0500000f


	//   ....[100]....
        /*0594*/ 	.word	0x0500000f


	//   ....[101]....
        /*0598*/ 	.word	0x0500000f


	//   ....[102]....
        /*059c*/ 	.word	0x0500000f


	//   ....[103]....
        /*05a0*/ 	.word	0x0500000f


	//   ....[104]....
        /*05a4*/ 	.word	0x0500000f


	//   ....[105]....
        /*05a8*/ 	.word	0x0500000f


	//   ....[106]....
        /*05ac*/ 	.word	0x0500000f


	//   ....[107]....
        /*05b0*/ 	.word	0x0500000f


	//----- nvinfo : EIATTR_COOP_GROUP_INSTR_OFFSETS
	.align		4
.L_1223:
        /*05b4*/ 	.byte	0x04, 0x28
        /*05b6*/ 	.short	(.L_1225 - .L_1224)


	//   ....[0]....
.L_1224:
        /*05b8*/ 	.word	0x00000060


	//   ....[1]....
        /*05bc*/ 	.word	0x000001c0


	//   ....[2]....
        /*05c0*/ 	.word	0x00000270


	//   ....[3]....
        /*05c4*/ 	.word	0x00000430


	//   ....[4]....
        /*05c8*/ 	.word	0x00000590


	//   ....[5]....
        /*05cc*/ 	.word	0x000006b0


	//   ....[6]....
        /*05d0*/ 	.word	0x00000810


	//   ....[7]....
        /*05d4*/ 	.word	0x000068d0


	//   ....[8]....
        /*05d8*/ 	.word	0x0000c1b0


	//   ....[9]....
        /*05dc*/ 	.word	0x0000c2a0


	//   ....[10]....
        /*05e0*/ 	.word	0x0000c5d0


	//   ....[11]....
        /*05e4*/ 	.word	0x0000c610


	//   ....[12]....
        /*05e8*/ 	.word	0x0000eab0


	//   ....[13]....
        /*05ec*/ 	.word	0x0000eac0


	//   ....[14]....
        /*05f0*/ 	.word	0x0000eb00


	//   ....[15]....
        /*05f4*/ 	.word	0x0000eb30


	//   ....[16]....
        /*05f8*/ 	.word	0x000101b0


	//   ....[17]....
        /*05fc*/ 	.word	0x000101c0


	//   ....[18]....
        /*0600*/ 	.word	0x00010200


	//   ....[19]....
        /*0604*/ 	.word	0x000102e0


	//   ....[20]....
        /*0608*/ 	.word	0x00010e90


	//   ....[21]....
        /*060c*/ 	.word	0x00010ec0


	//   ....[22]....
        /*0610*/ 	.word	0x00010ee0


	//   ....[23]....
        /*0614*/ 	.word	0x00010f00


	//   ....[24]....
        /*0618*/ 	.word	0x00010f20


	//   ....[25]....
        /*061c*/ 	.word	0x00010f30


	//   ....[26]....
        /*0620*/ 	.word	0x00010f40


	//   ....[27]....
        /*0624*/ 	.word	0x00010f50


	//   ....[28]....
        /*0628*/ 	.word	0x00010f60


	//   ....[29]....
        /*062c*/ 	.word	0x00010f70


	//   ....[30]....
        /*0630*/ 	.word	0x00010f80


	//   ....[31]....
        /*0634*/ 	.word	0x00010f90


	//   ....[32]....
        /*0638*/ 	.word	0x00010fc0


	//   ....[33]....
        /*063c*/ 	.word	0x00010fd0


	//   ....[34]....
        /*0640*/ 	.word	0x00010fe0


	//   ....[35]....
        /*0644*/ 	.word	0x00010ff0


	//   ....[36]....
        /*0648*/ 	.word	0x00011000


	//   ....[37]....
        /*064c*/ 	.word	0x00011010


	//   ....[38]....
        /*0650*/ 	.word	0x00011020


	//   ....[39]....
        /*0654*/ 	.word	0x00011030


	//   ....[40]....
        /*0658*/ 	.word	0x00011040


	//   ....[41]....
        /*065c*/ 	.word	0x00011050


	//   ....[42]....
        /*0660*/ 	.word	0x00011060


	//   ....[43]....
        /*0664*/ 	.word	0x00011070


	//   ....[44]....
        /*0668*/ 	.word	0x00012630


	//   ....[45]....
        /*066c*/ 	.word	0x00012810


	//   ....[46]....
        /*0670*/ 	.word	0x00012840


	//   ....[47]....
        /*0674*/ 	.word	0x00012870


	//   ....[48]....
        /*0678*/ 	.word	0x000128a0


	//   ....[49]....
        /*067c*/ 	.word	0x000128d0


	//   ....[50]....
        /*0680*/ 	.word	0x00012900


	//   ....[51]....
        /*0684*/ 	.word	0x00012a70


	//   ....[52]....
        /*0688*/ 	.word	0x00012aa0


	//   ....[53]....
        /*068c*/ 	.word	0x00012ad0


	//   ....[54]....
        /*0690*/ 	.word	0x00012b00


	//   ....[55]....
        /*0694*/ 	.word	0x00012b30


	//   ....[56]....
        /*0698*/ 	.word	0x00012b60


	//   ....[57]....
        /*069c*/ 	.word	0x00012bf0


	//   ....[58]....
        /*06a0*/ 	.word	0x00012c20


	//   ....[59]....
        /*06a4*/ 	.word	0x00012cb0


	//   ....[60]....
        /*06a8*/ 	.word	0x00013830


	//   ....[61]....
        /*06ac*/ 	.word	0x00015770


	//   ....[62]....
        /*06b0*/ 	.word	0x00017a50


	//   ....[63]....
        /*06b4*/ 	.word	0x00017a80


	//   ....[64]....
        /*06b8*/ 	.word	0x00017ac0


	//   ....[65]....
        /*06bc*/ 	.word	0x00017af0


	//   ....[66]....
        /*06c0*/ 	.word	0x00017b20


	//   ....[67]....
        /*06c4*/ 	.word	0x00017b50


	//   ....[68]....
        /*06c8*/ 	.word	0x00017b80


	//   ....[69]....
        /*06cc*/ 	.word	0x00017bb0


	//   ....[70]....
        /*06d0*/ 	.word	0x00017d30


	//   ....[71]....
        /*06d4*/ 	.word	0x00017d60


	//   ....[72]....
        /*06d8*/ 	.word	0x00017d90


	//   ....[73]....
        /*06dc*/ 	.word	0x00017dc0


	//   ....[74]....
        /*06e0*/ 	.word	0x00017df0


	//   ....[75]....
        /*06e4*/ 	.word	0x00017e20


	//   ....[76]....
        /*06e8*/ 	.word	0x00017ee0


	//   ....[77]....
        /*06ec*/ 	.word	0x00017f00


	//   ....[78]....
        /*06f0*/ 	.word	0x00017f70


	//   ....[79]....
        /*06f4*/ 	.word	0x000183e0


	//   ....[80]....
        /*06f8*/ 	.word	0x00018860


	//   ....[81]....
        /*06fc*/ 	.word	0x00018900


	//   ....[82]....
        /*0700*/ 	.word	0x000189a0


	//   ....[83]....
        /*0704*/ 	.word	0x00018a40


	//   ....[84]....
        /*0708*/ 	.word	0x00018b30


	//   ....[85]....
        /*070c*/ 	.word	0x00018bd0


	//   ....[86]....
        /*0710*/ 	.word	0x00018c70


	//   ....[87]....
        /*0714*/ 	.word	0x00018d10


	//   ....[88]....
        /*0718*/ 	.word	0x00018f70


	//   ....[89]....
        /*071c*/ 	.word	0x00019250


	//   ....[90]....
        /*0720*/ 	.word	0x00019640


	//   ....[91]....
        /*0724*/ 	.word	0x000196e0


	//   ....[92]....
        /*0728*/ 	.word	0x00019800


	//   ....[93]....
        /*072c*/ 	.word	0x00019870


	//   ....[94]....
        /*0730*/ 	.word	0x000198e0


	//   ....[95]....
        /*0734*/ 	.word	0x00019950


	//   ....[96]....
        /*0738*/ 	.word	0x000199c0


	//   ....[97]....
        /*073c*/ 	.word	0x00019a40


	//   ....[98]....
        /*0740*/ 	.word	0x00019ad0


	//   ....[99]....
        /*0744*/ 	.word	0x00019b60


	//   ....[100]....
        /*0748*/ 	.word	0x00019bd0


	//   ....[101]....
        /*074c*/ 	.word	0x00019c40


	//   ....[102]....
        /*0750*/ 	.word	0x00019cb0


	//   ....[103]....
        /*0754*/ 	.word	0x00019d30


	//   ....[104]....
        /*0758*/ 	.word	0x00019da0


	//   ....[105]....
        /*075c*/ 	.word	0x00019e40


	//   ....[106]....
        /*0760*/ 	.word	0x00019ed0


	//   ....[107]....
        /*0764*/ 	.word	0x00019ff0


	//----- nvinfo : EIATTR_REG_RECONFIG
	.align		4
.L_1225:
        /*0768*/ 	.byte	0x01, 0x54
	.zero		2


	//----- nvinfo : EIATTR_SYSCALL_OFFSETS
	.align		4
        /*076c*/ 	.byte	0x04, 0x46
        /*076e*/ 	.short	(.L_1227 - .L_1226)


	//   ....[0]....
.L_1226:
        /*0770*/ 	.word	0x00001850


	//   ....[1]....
        /*0774*/ 	.word	0x000019a0


	//   ....[2]....
        /*0778*/ 	.word	0x00006a40


	//   ....[3]....
        /*077c*/ 	.word	0x00007130


	//   ....[4]....
        /*0780*/ 	.word	0x00014ed0


	//   ....[5]....
        /*0784*/ 	.word	0x00015040


	//   ....[6]....
        /*0788*/ 	.word	0x00015170


	//   ....[7]....
        /*078c*/ 	.word	0x000152a0


	//----- nvinfo : EIATTR_MBARRIER_INSTR_OFFSETS
	.align		4
.L_1227:
        /*0790*/ 	.byte	0x04, 0x39
        /*0792*/ 	.short	(.L_1229 - .L_1228)


	//   ....[0]....
.L_1228:
        /*0794*/ 	.word	0x000002e0
        /*0798*/ 	.word	0x000000ff
        /*079c*/ 	.word	0x00019c00
        /*07a0*/ 	.short	0x0100
        /*07a2*/ 	.byte	0x08
	.zero		1


	//   ....[1]....
        /*07a4*/ 	.word	0x000002f0
        /*07a8*/ 	.word	0x000000ff
        /*07ac*/ 	.word	0x00019c20
        /*07b0*/ 	.short	0x0100
        /*07b2*/ 	.byte	0x08
	.zero		1


	//   ....[2]....
        /*07b4*/ 	.word	0x000003e0
        /*07b8*/ 	.word	0x000000ff
        /*07bc*/ 	.word	0x00019c30
        /*07c0*/ 	.short	0x0100
        /*07c2*/ 	.byte	0x08
	.zero		1


	//   ....[3]....
        /*07c4*/ 	.word	0x000003f0
        /*07c8*/ 	.word	0x000000ff
        /*07cc*/ 	.word	0x00019c40
        /*07d0*/ 	.short	0x0100
        /*07d2*/ 	.byte	0x08
	.zero		1


	//   ....[4]....
        /*07d4*/ 	.word	0x00000400
        /*07d8*/ 	.word	0x000000ff
        /*07dc*/ 	.word	0x00019c38
        /*07e0*/ 	.short	0x0100
        /*07e2*/ 	.byte	0x08
	.zero		1


	//   ....[5]....
        /*07e4*/ 	.word	0x00000410
        /*07e8*/ 	.word	0x000000ff
        /*07ec*/ 	.word	0x00019c48
        /*07f0*/ 	.short	0x0100
        /*07f2*/ 	.byte	0x08
	.zero		1


	//   ....[6]....
        /*07f4*/ 	.word	0x00000540
        /*07f8*/ 	.word	0x000000ff
        /*07fc*/ 	.word	0x00019c50
        /*0800*/ 	.short	0x0100
        /*0802*/ 	.byte	0x08
	.zero		1


	//   ....[7]....
        /*0804*/ 	.word	0x00000550
        /*0808*/ 	.word	0x000000ff
        /*080c*/ 	.word	0x00019c60
        /*0810*/ 	.short	0x0100
        /*0812*/ 	.byte	0x08
	.zero		1


	//   ....[8]....
        /*0814*/ 	.word	0x00000560
        /*0818*/ 	.word	0x000000ff
        /*081c*/ 	.word	0x00019c58
        /*0820*/ 	.short	0x0100
        /*0822*/ 	.byte	0x08
	.zero		1


	//   ....[9]....
        /*0824*/ 	.word	0x00000570
        /*0828*/ 	.word	0x000000ff
        /*082c*/ 	.word	0x00019c68
        /*0830*/ 	.short	0x0100
        /*0832*/ 	.byte	0x08
	.zero		1


	//   ....[10]....
        /*0834*/ 	.word	0x00000660
        /*0838*/ 	.word	0x000000ff
        /*083c*/ 	.word	0x00019c70
        /*0840*/ 	.short	0x0100
        /*0842*/ 	.byte	0x06
	.zero		1


	//   ....[11]....
        /*0844*/ 	.word	0x00000670
        /*0848*/ 	.word	0x000000ff
        /*084c*/ 	.word	0x00019c80
        /*0850*/ 	.short	0x0100
        /*0852*/ 	.byte	0x06
	.zero		1


	//   ....[12]....
        /*0854*/ 	.word	0x00000680
        /*0858*/ 	.word	0x000000ff
        /*085c*/ 	.word	0x00019c78
        /*0860*/ 	.short	0x0100
        /*0862*/ 	.byte	0x06
	.zero		1


	//   ....[13]....
        /*0864*/ 	.word	0x00000690
        /*0868*/ 	.word	0x000000ff
        /*086c*/ 	.word	0x00019c88
        /*0870*/ 	.short	0x0100
        /*0872*/ 	.byte	0x06
	.zero		1


	//   ....[14]....
        /*0874*/ 	.word	0x000007c0
        /*0878*/ 	.word	0x000000ff
        /*087c*/ 	.word	0x00019c90
        /*0880*/ 	.short	0x0100
        /*0882*/ 	.byte	0x08
	.zero		1


	//   ....[15]....
        /*0884*/ 	.word	0x000007d0
        /*0888*/ 	.word	0x000000ff
        /*088c*/ 	.word	0x00019ca0
        /*0890*/ 	.short	0x0100
        /*0892*/ 	.byte	0x08
	.zero		1


	//   ....[16]....
        /*0894*/ 	.word	0x000007e0
        /*0898*/ 	.word	0x000000ff
        /*089c*/ 	.word	0x00019c98
        /*08a0*/ 	.short	0x0100
        /*08a2*/ 	.byte	0x08
	.zero		1


	//   ....[17]....
        /*08a4*/ 	.word	0x000007f0
        /*08a8*/ 	.word	0x000000ff
        /*08ac*/ 	.word	0x00019ca8
        /*08b0*/ 	.short	0x0100
        /*08b2*/ 	.byte	0x08
	.zero		1


	//   ....[18]....
        /*08b4*/ 	.word	0x00000920
        /*08b8*/ 	.word	0x000000ff
        /*08bc*/ 	.word	0x00019cb0
        /*08c0*/ 	.short	0x0100
        /*08c2*/ 	.byte	0x08
	.zero		1


	//   ....[19]....
        /*08c4*/ 	.word	0x00000930
        /*08c8*/ 	.word	0x000000ff
        /*08cc*/ 	.word	0x00019cc0
        /*08d0*/ 	.short	0x0100
        /*08d2*/ 	.byte	0x08
	.zero		1


	//   ....[20]....
        /*08d4*/ 	.word	0x00000940
        /*08d8*/ 	.word	0x000000ff
        /*08dc*/ 	.word	0x00019cb8
        /*08e0*/ 	.short	0x0100
        /*08e2*/ 	.byte	0x08
	.zero		1


	//   ....[21]....
        /*08e4*/ 	.word	0x00000950
        /*08e8*/ 	.word	0x000000ff
        /*08ec*/ 	.word	0x00019cc8
        /*08f0*/ 	.short	0x0100
        /*08f2*/ 	.byte	0x08
	.zero		1


	//   ....[22]....
        /*08f4*/ 	.word	0x00002710
        /*08f8*/ 	.word	0x00000059
        /*08fc*/ 	.word	0x00019c90
        /*0900*/ 	.short	0x010a
        /*0902*/ 	.byte	0x3f
	.zero		1


	//   ....[23]....
        /*0904*/ 	.word	0x00003fd0
        /*0908*/ 	.word	0x00000059
        /*090c*/ 	.word	0x00019c90
        /*0910*/ 	.short	0x010a
        /*0912*/ 	.byte	0x3f
	.zero		1


	//   ....[24]....
        /*0914*/ 	.word	0x000060b0
        /*0918*/ 	.word	0x00000059
        /*091c*/ 	.word	0x00019c90
        /*0920*/ 	.short	0x010a
        /*0922*/ 	.byte	0x3f
	.zero		1


	//   ....[25]....
        /*0924*/ 	.word	0x00006280
        /*0928*/ 	.word	0x00000008
        /*092c*/ 	.word	0x00000000
        /*0930*/ 	.short	0x0101
        /*0932*/ 	.byte	0x3f
	.zero		1


	//   ....[26]....
        /*0934*/ 	.word	0x000062c0
        /*0938*/ 	.word	0x00000059
        /*093c*/ 	.word	0x00019cb0
        /*0940*/ 	.short	0x010a
        /*0942*/ 	.byte	0x3f
	.zero		1


	//   ....[27]....
        /*0944*/ 	.word	0x00006530
        /*0948*/ 	.word	0x00000059
        /*094c*/ 	.word	0x00000000
        /*0950*/ 	.short	0x0101
        /*0952*/ 	.byte	0x3f
	.zero		1


	//   ....[28]....
        /*0954*/ 	.word	0x00006d70
        /*0958*/ 	.word	0x00000012
        /*095c*/ 	.word	0x00019c00
        /*0960*/ 	.short	0x010a
        /*0962*/ 	.byte	0x3f
	.zero		1


	//   ....[29]....
        /*0964*/ 	.word	0x00006dc0
        /*0968*/ 	.word	0x00000012
        /*096c*/ 	.word	0x00019c00
        /*0970*/ 	.short	0x010a
        /*0972*/ 	.byte	0x3f
	.zero		1


	//   ....[30]....
        /*0974*/ 	.word	0x00007460
        /*0978*/ 	.word	0x00000012
        /*097c*/ 	.word	0x00019c00
        /*0980*/ 	.short	0x010a
        /*0982*/ 	.byte	0x3f
	.zero		1


	//   ....[31]....
        /*0984*/ 	.word	0x00008e70
        /*0988*/ 	.word	0x00000012
        /*098c*/ 	.word	0x00019c00
        /*0990*/ 	.short	0x010a
        /*0992*/ 	.byte	0x3f
	.zero		1


	//   ....[32]....
        /*0994*/ 	.word	0x0000afb0
        /*0998*/ 	.word	0x00000000
        /*099c*/ 	.word	0x00019c30
        /*09a0*/ 	.short	0x010a
        /*09a2*/ 	.byte	0x3f
	.zero		1


	//   ....[33]....
        /*09a4*/ 	.word	0x0000b050
        /*09a8*/ 	.word	0x00000000
        /*09ac*/ 	.word	0x00019c30
        /*09b0*/ 	.short	0x010a
        /*09b2*/ 	.byte	0x3f
	.zero		1


	//   ....[34]....
        /*09b4*/ 	.word	0x0000ce20
        /*09b8*/ 	.word	0x00000037
        /*09bc*/ 	.word	0x00000000
        /*09c0*/ 	.short	0x0101
        /*09c2*/ 	.byte	0x3f
	.zero		1


	//   ....[35]....
        /*09c4*/ 	.word	0x0000d9b0
        /*09c8*/ 	.word	0x0000000d
        /*09cc*/ 	.word	0x00019c30
        /*09d0*/ 	.short	0x010a
        /*09d2*/ 	.byte	0x3f
	.zero		1


	//   ....[36]....
        /*09d4*/ 	.word	0x0000da20
        /*09d8*/ 	.word	0x0000000d
        /*09dc*/ 	.word	0x00019c30
        /*09e0*/ 	.short	0x010a
        /*09e2*/ 	.byte	0x3f
	.zero		1


	//   ....[37]....
        /*09e4*/ 	.word	0x0000dc30
        /*09e8*/ 	.word	0x0000000e
        /*09ec*/ 	.word	0x00019c50
        /*09f0*/ 	.short	0x010a
        /*09f2*/ 	.byte	0x3f
	.zero		1


	//   ....[38]....
        /*09f4*/ 	.word	0x0000dc80
        /*09f8*/ 	.word	0x0000000e
        /*09fc*/ 	.word	0x00019c50
        /*0a00*/ 	.short	0x010a
        /*0a02*/ 	.byte	0x3f
	.zero		1


	//   ....[39]....
        /*0a04*/ 	.word	0x0000f0e0
        /*0a08*/ 	.word	0x0000000d
        /*0a0c*/ 	.word	0x00000000
        /*0a10*/ 	.short	0x0101
        /*0a12*/ 	.byte	0x3f
	.zero		1


	//   ....[40]....
        /*0a14*/ 	.word	0x0000fde0
        /*0a18*/ 	.word	0x0000000e
        /*0a1c*/ 	.word	0x00000000
        /*0a20*/ 	.short	0x0101
        /*0a22*/ 	.byte	0x3f
	.zero		1


	//   ....[41]....
        /*0a24*/ 	.word	0x0000fe60
        /*0a28*/ 	.word	0x0000000a
        /*0a2c*/ 	.word	0x00019c50
        /*0a30*/ 	.short	0x010a
        /*0a32*/ 	.byte	0x3f
	.zero		1


	//   ....[42]....
        /*0a34*/ 	.word	0x0000feb0
        /*0a38*/ 	.word	0x0000000a
        /*0a3c*/ 	.word	0x00019c50
        /*0a40*/ 	.short	0x010a
        /*0a42*/ 	.byte	0x3f
	.zero		1


	//   ....[43]....
        /*0a44*/ 	.word	0x000107a0
        /*0a48*/ 	.word	0x00000004
        /*0a4c*/ 	.word	0x00000000
        /*0a50*/ 	.short	0x0101
        /*0a52*/ 	.byte	0x3f
	.zero		1


	//   ....[44]....
        /*0a54*/ 	.word	0x00011a70
        /*0a58*/ 	.word	0x00000000
        /*0a5c*/ 	.word	0x00000000
        /*0a60*/ 	.short	0x0101
        /*0a62*/ 	.byte	0x3f
	.zero		1


	//   ....[45]....
        /*0a64*/ 	.word	0x00013940
        /*0a68*/ 	.word	0x0000000b
        /*0a6c*/ 	.word	0x00019c20
        /*0a70*/ 	.short	0x010a
        /*0a72*/ 	.byte	0x3f
	.zero		1


	//   ....[46]....
        /*0a74*/ 	.word	0x000139d0
        /*0a78*/ 	.word	0x00000009
        /*0a7c*/ 	.word	0x00019ca0
        /*0a80*/ 	.short	0x010a
        /*0a82*/ 	.byte	0x3f
	.zero		1


	//   ....[47]....
        /*0a84*/ 	.word	0x00013e20
        /*0a88*/ 	.word	0x00000009
        /*0a8c*/ 	.word	0x00019cc0
        /*0a90*/ 	.short	0x010a
        /*0a92*/ 	.byte	0x3f
	.zero		1


	//   ....[48]....
        /*0a94*/ 	.word	0x00014330
        /*0a98*/ 	.word	0x00000009
        /*0a9c*/ 	.word	0x00019ca0
        /*0aa0*/ 	.short	0x010a
        /*0aa2*/ 	.byte	0x3f
	.zero		1


	//   ....[49]....
        /*0aa4*/ 	.word	0x00014770
        /*0aa8*/ 	.word	0x00000009
        /*0aac*/ 	.word	0x00019cc0
        /*0ab0*/ 	.short	0x010a
        /*0ab2*/ 	.byte	0x3f
	.zero		1


	//   ....[50]....
        /*0ab4*/ 	.word	0x00015980
        /*0ab8*/ 	.word	0x00000005
        /*0abc*/ 	.word	0x00019c80
        /*0ac0*/ 	.short	0x010a
        /*0ac2*/ 	.byte	0x3f
	.zero		1


	//   ....[51]....
        /*0ac4*/ 	.word	0x00015bd0
        /*0ac8*/ 	.word	0x00000005
        /*0acc*/ 	.word	0x00019c40
        /*0ad0*/ 	.short	0x010a
        /*0ad2*/ 	.byte	0x3f
	.zero		1


	//   ....[52]....
        /*0ad4*/ 	.word	0x000160a0
        /*0ad8*/ 	.word	0x0000001c
        /*0adc*/ 	.word	0x00019c20
        /*0ae0*/ 	.short	0x010a
        /*0ae2*/ 	.byte	0x3f
	.zero		1


	//   ....[53]....
        /*0ae4*/ 	.word	0x00016360
        /*0ae8*/ 	.word	0x00000005
        /*0aec*/ 	.word	0x00019c80
        /*0af0*/ 	.short	0x010a
        /*0af2*/ 	.byte	0x3f
	.zero		1


	//   ....[54]....
        /*0af4*/ 	.word	0x000167a0
        /*0af8*/ 	.word	0x00000005
        /*0afc*/ 	.word	0x00019c40
        /*0b00*/ 	.short	0x010a
        /*0b02*/ 	.byte	0x3f
	.zero		1


	//   ....[55]....
        /*0b04*/ 	.word	0x00016c40
        /*0b08*/ 	.word	0x0000000d
        /*0b0c*/ 	.word	0x00019c70
        /*0b10*/ 	.short	0x010a
        /*0b12*/ 	.byte	0x3f
	.zero		1


	//   ....[56]....
        /*0b14*/ 	.word	0x00016cc0
        /*0b18*/ 	.word	0x0000000d
        /*0b1c*/ 	.word	0x00019c60
        /*0b20*/ 	.short	0x010a
        /*0b22*/ 	.byte	0x3f
	.zero		1


	//   ....[57]....
        /*0b24*/ 	.word	0x00017120
        /*0b28*/ 	.word	0x0000000d
        /*0b2c*/ 	.word	0x00019c50
        /*0b30*/ 	.short	0x0101
        /*0b32*/ 	.byte	0x3f
	.zero		1


	//   ....[58]....
        /*0b34*/ 	.word	0x000171a0
        /*0b38*/ 	.word	0x0000000d
        /*0b3c*/ 	.word	0x00000000
        /*0b40*/ 	.short	0x0101
        /*0b42*/ 	.byte	0x3f
	.zero		1


	//   ....[59]....
        /*0b44*/ 	.word	0x00017340
        /*0b48*/ 	.word	0x00000000
        /*0b4c*/ 	.word	0x00019c70
        /*0b50*/ 	.short	0x010a
        /*0b52*/ 	.byte	0x3f
	.zero		1


	//   ....[60]....
        /*0b54*/ 	.word	0x000173b0
        /*0b58*/ 	.word	0x00000000
        /*0b5c*/ 	.word	0x00019c60
        /*0b60*/ 	.short	0x010a
        /*0b62*/ 	.byte	0x3f
	.zero		1


	//   ....[61]....
        /*0b64*/ 	.word	0x00017820
        /*0b68*/ 	.word	0x00000000
        /*0b6c*/ 	.word	0x00019c50
        /*0b70*/ 	.short	0x0101
        /*0b72*/ 	.byte	0x3f
	.zero		1


	//   ....[62]....
        /*0b74*/ 	.word	0x000178b0
        /*0b78*/ 	.word	0x00000002
        /*0b7c*/ 	.word	0x00000000
        /*0b80*/ 	.short	0x0101
        /*0b82*/ 	.byte	0x3f
	.zero		1


	//   ....[63]....
        /*0b84*/ 	.word	0x00018360
        /*0b88*/ 	.word	0x00000007
        /*0b8c*/ 	.word	0x00019c20
        /*0b90*/ 	.short	0x010a
        /*0b92*/ 	.byte	0x3f
	.zero		1


	//   ....[64]....
        /*0b94*/ 	.word	0x000184f0
        /*0b98*/ 	.word	0x00000005
        /*0b9c*/ 	.word	0x00000000
        /*0ba0*/ 	.short	0x010a
        /*0ba2*/ 	.byte	0x3f
	.zero		1


	//   ....[65]....
        /*0ba4*/ 	.word	0x00018560
        /*0ba8*/ 	.word	0x00000003
        /*0bac*/ 	.word	0x00000000
        /*0bb0*/ 	.short	0x010a
        /*0bb2*/ 	.byte	0x3f
	.zero		1


	//   ....[66]....
        /*0bb4*/ 	.word	0x000185b0
        /*0bb8*/ 	.word	0x00000003
        /*0bbc*/ 	.word	0x00019c60
        /*0bc0*/ 	.short	0x010a
        /*0bc2*/ 	.byte	0x3f
	.zero		1


	//   ....[67]....
        /*0bc4*/ 	.word	0x00018600
        /*0bc8*/ 	.word	0x00000005
        /*0bcc*/ 	.word	0x00019c60
        /*0bd0*/ 	.short	0x010a
        /*0bd2*/ 	.byte	0x3f
	.zero		1


	//   ....[68]....
        /*0bd4*/ 	.word	0x00018640
        /*0bd8*/ 	.word	0x00000003
        /*0bdc*/ 	.word	0x00019c80
        /*0be0*/ 	.short	0x010a
        /*0be2*/ 	.byte	0x3f
	.zero		1


	//   ....[69]....
        /*0be4*/ 	.word	0x00018660
        /*0be8*/ 	.word	0x00000005
        /*0bec*/ 	.word	0x00019c80
        /*0bf0*/ 	.short	0x010a
        /*0bf2*/ 	.byte	0x3f
	.zero		1


	//   ....[70]....
        /*0bf4*/ 	.word	0x000186c0
        /*0bf8*/ 	.word	0x00000059
        /*0bfc*/ 	.word	0x00019c90
        /*0c00*/ 	.short	0x010a
        /*0c02*/ 	.byte	0x3f
	.zero		1


	//   ....[71]....
        /*0c04*/ 	.word	0x00018710
        /*0c08*/ 	.word	0x00000059
        /*0c0c*/ 	.word	0x00019c90
        /*0c10*/ 	.short	0x010a
        /*0c12*/ 	.byte	0x3f
	.zero		1


	//   ....[72]....
        /*0c14*/ 	.word	0x00018760
        /*0c18*/ 	.word	0x00000059
        /*0c1c*/ 	.word	0x00019c90
        /*0c20*/ 	.short	0x010a
        /*0c22*/ 	.byte	0x3f
	.zero		1


	//   ....[73]....
        /*0c24*/ 	.word	0x000187b0
        /*0c28*/ 	.word	0x00000059
        /*0c2c*/ 	.word	0x00019cb0
        /*0c30*/ 	.short	0x010a
        /*0c32*/ 	.byte	0x3f
	.zero		1


	//   ....[74]....
        /*0c34*/ 	.word	0x00018a80
        /*0c38*/ 	.word	0x00000012
        /*0c3c*/ 	.word	0x00019c00
        /*0c40*/ 	.short	0x010a
        /*0c42*/ 	.byte	0x3f
	.zero		1


	//   ....[75]....
        /*0c44*/ 	.word	0x00018d50
        /*0c48*/ 	.word	0x00000012
        /*0c4c*/ 	.word	0x00019c00
        /*0c50*/ 	.short	0x010a
        /*0c52*/ 	.byte	0x3f
	.zero		1


	//   ....[76]....
        /*0c54*/ 	.word	0x00018da0
        /*0c58*/ 	.word	0x00000000
        /*0c5c*/ 	.word	0x00019c30
        /*0c60*/ 	.short	0x010a
        /*0c62*/ 	.byte	0x3f
	.zero		1


	//   ....[77]....
        /*0c64*/ 	.word	0x00018df0
        /*0c68*/ 	.word	0x0000000d
        /*0c6c*/ 	.word	0x00019c30
        /*0c70*/ 	.short	0x010a
        /*0c72*/ 	.byte	0x3f
	.zero		1


	//   ....[78]....
        /*0c74*/ 	.word	0x00018e40
        /*0c78*/ 	.word	0x0000000e
        /*0c7c*/ 	.word	0x00019c50
        /*0c80*/ 	.short	0x010a
        /*0c82*/ 	.byte	0x3f
	.zero		1


	//   ....[79]....
        /*0c84*/ 	.word	0x00018e90
        /*0c88*/ 	.word	0x0000000a
        /*0c8c*/ 	.word	0x00019c50
        /*0c90*/ 	.short	0x010a
        /*0c92*/ 	.byte	0x3f
	.zero		1


	//   ....[80]....
        /*0c94*/ 	.word	0x00019030
        /*0c98*/ 	.word	0x0000000b
        /*0c9c*/ 	.word	0x00019c20
        /*0ca0*/ 	.short	0x010a
        /*0ca2*/ 	.byte	0x3f
	.zero		1


	//   ....[81]....
        /*0ca4*/ 	.word	0x00019080
        /*0ca8*/ 	.word	0x00000009
        /*0cac*/ 	.word	0x00019ca0
        /*0cb0*/ 	.short	0x010a
        /*0cb2*/ 	.byte	0x3f
	.zero		1


	//   ....[82]....
        /*0cb4*/ 	.word	0x000190d0
        /*0cb8*/ 	.word	0x00000009
        /*0cbc*/ 	.word	0x00019cc0
        /*0cc0*/ 	.short	0x010a
        /*0cc2*/ 	.byte	0x3f
	.zero		1


	//   ....[83]....
        /*0cc4*/ 	.word	0x00019120
        /*0cc8*/ 	.word	0x00000009
        /*0ccc*/ 	.word	0x00019ca0
        /*0cd0*/ 	.short	0x010a
        /*0cd2*/ 	.byte	0x3f
	.zero		1


	//   ....[84]....
        /*0cd4*/ 	.word	0x00019170
        /*0cd8*/ 	.word	0x00000009
        /*0cdc*/ 	.word	0x00019cc0
        /*0ce0*/ 	.short	0x010a
        /*0ce2*/ 	.byte	0x3f
	.zero		1


	//   ....[85]....
        /*0ce4*/ 	.word	0x00019310
        /*0ce8*/ 	.word	0x00000005
        /*0cec*/ 	.word	0x00019c80
        /*0cf0*/ 	.short	0x010a
        /*0cf2*/ 	.byte	0x3f
	.zero		1


	//   ....[86]....
        /*0cf4*/ 	.word	0x00019360
        /*0cf8*/ 	.word	0x00000005
        /*0cfc*/ 	.word	0x00019c40
        /*0d00*/ 	.short	0x010a
        /*0d02*/ 	.byte	0x3f
	.zero		1


	//   ....[87]....
        /*0d04*/ 	.word	0x000193b0
        /*0d08*/ 	.word	0x0000001c
        /*0d0c*/ 	.word	0x00019c20
        /*0d10*/ 	.short	0x010a
        /*0d12*/ 	.byte	0x3f
	.zero		1


	//   ....[88]....
        /*0d14*/ 	.word	0x00019400
        /*0d18*/ 	.word	0x00000005
        /*0d1c*/ 	.word	0x00019c80
        /*0d20*/ 	.short	0x010a
        /*0d22*/ 	.byte	0x3f
	.zero		1


	//   ....[89]....
        /*0d24*/ 	.word	0x00019450
        /*0d28*/ 	.word	0x00000005
        /*0d2c*/ 	.word	0x00019c40
        /*0d30*/ 	.short	0x010a
        /*0d32*/ 	.byte	0x3f
	.zero		1


	//   ....[90]....
        /*0d34*/ 	.word	0x000194a0
        /*0d38*/ 	.word	0x0000000d
        /*0d3c*/ 	.word	0x00019c70
        /*0d40*/ 	.short	0x010a
        /*0d42*/ 	.byte	0x3f
	.zero		1


	//   ....[91]....
        /*0d44*/ 	.word	0x000194f0
        /*0d48*/ 	.word	0x0000000d
        /*0d4c*/ 	.word	0x00019c60
        /*0d50*/ 	.short	0x010a
        /*0d52*/ 	.byte	0x3f
	.zero		1


	//   ....[92]....
        /*0d54*/ 	.word	0x00019540
        /*0d58*/ 	.word	0x00000000
        /*0d5c*/ 	.word	0x00019c70
        /*0d60*/ 	.short	0x010a
        /*0d62*/ 	.byte	0x3f
	.zero		1


	//   ....[93]....
        /*0d64*/ 	.word	0x00019590
        /*0d68*/ 	.word	0x00000000
        /*0d6c*/ 	.word	0x00019c60
        /*0d70*/ 	.short	0x010a
        /*0d72*/ 	.byte	0x3f
	.zero		1


	//   ....[94]....
        /*0d74*/ 	.word	0x00019f10
        /*0d78*/ 	.word	0x00000007
        /*0d7c*/ 	.word	0x00019c20
        /*0d80*/ 	.short	0x010a
        /*0d82*/ 	.byte	0x3f
	.zero		1


	//   ....[95]....
        /*0d84*/ 	.word	0x0001a0b0
        /*0d88*/ 	.word	0x00000005
        /*0d8c*/ 	.word	0x00000000
        /*0d90*/ 	.short	0x010a
        /*0d92*/ 	.byte	0x3f
	.zero		1


	//   ....[96]....
        /*0d94*/ 	.word	0x0001a100
        /*0d98*/ 	.word	0x00000003
        /*0d9c*/ 	.word	0x00000000
        /*0da0*/ 	.short	0x010a
        /*0da2*/ 	.byte	0x3f
	.zero		1


	//   ....[97]....
        /*0da4*/ 	.word	0x0001a150
        /*0da8*/ 	.word	0x00000003
        /*0dac*/ 	.word	0x00019c60
        /*0db0*/ 	.short	0x010a
        /*0db2*/ 	.byte	0x3f
	.zero		1


	//   ....[98]....
        /*0db4*/ 	.word	0x0001a1a0
        /*0db8*/ 	.word	0x00000005
        /*0dbc*/ 	.word	0x00019c60
        /*0dc0*/ 	.short	0x010a
        /*0dc2*/ 	.byte	0x3f
	.zero		1


	//   ....[99]....
        /*0dc4*/ 	.word	0x0001a1f0
        /*0dc8*/ 	.word	0x00000003
        /*0dcc*/ 	.word	0x00019c80
        /*0dd0*/ 	.short	0x010a
        /*0dd2*/ 	.byte	0x3f
	.zero		1


	//----- nvinfo : EIATTR_NUM_MBARRIERS
	.align		4
.L_1229:
        /*0dd4*/ 	.byte	0x03, 0x38
        /*0dd6*/ 	.short	0x0016


	//----- nvinfo : EIATTR_EXIT_INSTR_OFFSETS
	.align		4
        /*0dd8*/ 	.byte	0x04, 0x1c
        /*0dda*/ 	.short	(.L_1231 - .L_1230)


	//   ....[0]....
.L_1230:
        /*0ddc*/ 	.word	0x000186b0


	//----- nvinfo : EIATTR_MAX_THREADS
	.align		4
.L_1231:
        /*0de0*/ 	.byte	0x04, 0x05
        /*0de2*/ 	.short	(.L_1233 - .L_1232)
.L_1232:
        /*0de4*/ 	.word	0x00000200
        /*0de8*/ 	.word	0x00000001
        /*0dec*/ 	.word	0x00000001


	//----- nvinfo : EIATTR_CRS_STACK_SIZE
	.align		4
.L_1233:
        /*0df0*/ 	.byte	0x04, 0x1e
        /*0df2*/ 	.short	(.L_1235 - .L_1234)
.L_1234:
        /*0df4*/ 	.word	0x00000000


	//----- nvinfo : EIATTR_CBANK_PARAM_SIZE
	.align		4
.L_1235:
        /*0df8*/ 	.byte	0x03, 0x19
        /*0dfa*/ 	.short	0x0a70


	//----- nvinfo : EIATTR_PARAM_CBANK
	.align		4
        /*0dfc*/ 	.byte	0x04, 0x0a
        /*0dfe*/ 	.short	(.L_1237 - .L_1236)
	.align		4
.L_1236:
        /*0e00*/ 	.word	index@(.nv.constant0._ZN7cutlass13device_kernelIN5flash11enable_sm90INS1_16FlashAttnFwdSm90INS1_25CollectiveMainloopFwdSm90ILi2EN4cute5tupleIJNS5_1CILi1EEES8_S8_EEENS6_IJNS7_ILi192EEENS7_ILi128EEENS7_ILi96EEEEEELi96ENS_12float_e4m3_tEfNS_4arch4Sm90ELb0ELb0ELb1ELb1ELb0ELb1ELb0ELb1ELb1ELb0ELb0ELb0EEENS1_21CollectiveEpilogueFwdINS6_IJSA_SC_SB_EEES9_NS_10bfloat16_tESG_Li384ELb1ELb0ELb0ELb1EEENS1_36VarlenDynamicPersistentTileSchedulerILi192ELi128ELi384ELi128ELb0ELb0ELb1ELb0ELb1ELb1EEEEEEEEEvNT_6ParamsE)
        /*0e04*/ 	.short	0x0210
        /*0e06*/ 	.short	0x0a70


	//----- nvinfo : EIATTR_SW_WAR
	.align		4
.L_1237:
        /*0e08*/ 	.byte	0x04, 0x36
        /*0e0a*/ 	.short	(.L_1239 - .L_1238)
.L_1238:
        /*0e0c*/ 	.word	0x00000008
.L_1239:


//--------------------- .nv.info._ZN7cutlass13device_kernelIN5flash11enable_sm90INS1_16FlashAttnFwdSm90INS1_25CollectiveMainloopFwdSm90ILi2EN4cute5tupleIJNS5_1CILi1EEES8_S8_EEENS6_IJNS7_ILi192EEENS7_ILi128EEENS7_ILi96EEEEEELi96ENS_12float_e4m3_tEfNS_4arch4Sm90ELb0ELb1ELb1ELb0ELb0ELb0ELb0ELb1ELb1ELb0ELb0ELb0EEENS1_21CollectiveEpilogueFwdINS6_IJSA_SC_SB_EEES9_NS_10bfloat16_tESG_Li384ELb0ELb0ELb0ELb1EEENS1_30DynamicPersistentTileSchedulerILi384ELi128ELb0ELb0ELb1EEEEEEEEEvNT_6ParamsE --------------------------
	.section	.nv.info._ZN7cutlass13device_kernelIN5flash11enable_sm90INS1_16FlashAttnFwdSm90INS1_25CollectiveMainloopFwdSm90ILi2EN4cute5tupleIJNS5_1CILi1EEES8_S8_EEENS6_IJNS7_ILi192EEENS7_ILi128EEENS7_ILi96EEEEEELi96ENS_12float_e4m3_tEfNS_4arch4Sm90ELb0ELb1ELb1ELb0ELb0ELb0ELb0ELb1ELb1ELb0ELb0ELb0EEENS1_21CollectiveEpilogueFwdINS6_IJSA_SC_SB_EEES9_NS_10bfloat16_tESG_Li384ELb0ELb0ELb0ELb1EEENS1_30DynamicPersistentTileSchedulerILi384ELi128ELb0ELb0ELb1EEEEEEEEEvNT_6ParamsE,"",@"SHT_CUDA_INFO"
	.sectionflags	@""
	.align	4


	//----- nvinfo : EIATTR_CUDA_API_VERSION
	.align		4
        /*0000*/ 	.byte	0x04, 0x37
        /*0002*/ 	.short	(.L_1241 - .L_1240)
.L_1240:
        /*0004*/ 	.word	0x00000082


	//----- nvinfo : EIATTR_KPARAM_INFO
	.align		4
.L_1241:
        /*0008*/ 	.byte	0x04, 0x17
        /*000a*/ 	.short	(.L_1243 - .L_1242)
.L_1242:
        /*000c*/ 	.word	0x00000000
        /*0010*/ 	.short	0x0000
        /*0012*/ 	.short	0x0070
        /*0014*/ 	.byte	0x00, 0xf0, 0x01, 0x2e


	//----- nvinfo : EIATTR_SPARSE_MMA_MASK
	.align		4
.L_1243:
        /*0018*/ 	.byte	0x03, 0x50
        /*001a*/ 	.short	0x0000


	//----- nvinfo : EIATTR_MAXREG_COUNT
	.align		4
        /*001c*/ 	.byte	0x03, 0x1b
        /*001e*/ 	.short	0x0080


	//----- nvinfo : EIATTR_NUM_BARRIERS
	.align		4
        /*0020*/ 	.byte	0x02, 0x4c
        /*0022*/ 	.byte	0x09
	.zero		1


	//----- nvinfo : EIATTR_EXTERNS
	.align		4
        /*0024*/ 	.byte	0x04, 0x0f
        /*0026*/ 	.short	(.L_1245 - .L_1244)


	//   ....[0]....
	.align		4
.L_1244:
        /*0028*/ 	.word	index@(__assertfail)


	//----- nvinfo : EIATTR_ANNOTATIONS
	.align		4
.L_1245:
        /*002c*/ 	.byte	0x04, 0x55
        /*002e*/ 	.short	(.L_1247 - .L_1246)


	//   ....[0]....
.L_1246:
        /*0030*/ 	.word	0x00000001
        /*0034*/ 	.byte	0x90, 0x0d, 0x00, 0x00, 0x01, 0x00, 0x00, 0x00, 0x70, 0x1d, 0x00, 0x00, 0x01, 0x00, 0x00, 0x00
        /*0044*/ 	.byte	0x90, 0xef, 0x00, 0x00, 0x01, 0x00, 0x00, 0x00, 0x70, 0x01, 0x01, 0x00, 0x01, 0x00, 0x00, 0x00
        /*0054*/ 	.byte	0x90, 0x02, 0x01, 0x00, 0x01, 0x00, 0x00, 0x00, 0xc0, 0x1c, 0x01, 0x00, 0x01, 0x00, 0x00, 0x00
        /*0064*/ 	.byte	0x00, 0x1d, 0x01, 0x00, 0x01, 0x00, 0x00, 0x00, 0xd0, 0x35, 0x01, 0x00


	//----- nvinfo : EIATTR_MERCURY_ISA_VERSION
	.align		4
.L_1247:
        /*0070*/ 	.byte	0x03, 0x5f
        /*0072*/ 	.short	0x0101


	//----- nvinfo : EIATTR_INT_WARP_WIDE_INSTR_OFFSETS
	.align		4
        /*0074*/ 	.byte	0x04, 0x31
        /*0076*/ 	.short	(.L_1249 - .L_1248)


	//   ....[0]....
.L_1248:
        /*0078*/ 	.word	0x00000190


	//   ....[1]....
        /*007c*/ 	.word	0x000001c0


	//   ....[2]....
        /*0080*/ 	.word	0x000001d0


	//   ....[3]....
        /*0084*/ 	.word	0x00010be0


	//   ....[4]....
        /*0088*/ 	.word	0x00010c70


	//   ....[5]....
        /*008c*/ 	.word	0x00011370


	//   ....[6]....
        /*0090*/ 	.word	0x00012e00


	//   ....[7]....
        /*0094*/ 	.word	0x00012e90


	//----- nvinfo : EIATTR_COOP_GROUP_MASK_REGIDS
	.align		4
.L_1249:
        /*0098*/ 	.byte	0x04, 0x29
        /*009a*/ 	.short	(.L_1251 - .L_1250)


	//   ....[0]....
.L_1250:
        /*009c*/ 	.word	0xffffffff


	//   ....[1]....
        /*00a0*/ 	.word	0xffffffff


	//   ....[2]....
        /*00a4*/ 	.word	0xffffffff


	//   ....[3]....
        /*00a8*/ 	.word	0xffffffff


	//   ....[4]....
        /*00ac*/ 	.word	0xffffffff


	//   ....[5]....
        /*00b0*/ 	.word	0xffffffff


	//   ....[6]....
        /*00b4*/ 	.word	0xffffffff


	//   ....[7]....
        /*00b8*/ 	.word	0xffffffff


	//   ....[8]....
        /*00bc*/ 	.word	0xffffffff


	//   ....[9]....
        /*00c0*/ 	.word	0xffffffff


	//   ....[10]....
        /*00c4*/ 	.word	0xffffffff


	//   ....[11]....
        /*00c8*/ 	.word	0xffffffff


	//   ....[12]....
        /*00cc*/ 	.word	0xffffffff


	//   ....[13]....
        /*00d0*/ 	.word	0xffffffff


	//   ....[14]....
        /*00d4*/ 	.word	0xffffffff


	//   ....[15]....
        /*00d8*/ 	.word	0xffffffff


	//   ....[16]....
        /*00dc*/ 	.word	0xffffffff


	//   ....[17]....
        /*00e0*/ 	.word	0xffffffff


	//   ....[18]....
        /*00e4*/ 	.word	0xffffffff


	//   ....[19]....
        /*00e8*/ 	.word	0xffffffff


	//   ....[20]....
        /*00ec*/ 	.word	0xffffffff


	//   ....[21]....
        /*00f0*/ 	.word	0xffffffff


	//   ....[22]....
        /*00f4*/ 	.word	0xffffffff


	//   ....[23]....
        /*00f8*/ 	.word	0xffffffff


	//   ....[24]....
        /*00fc*/ 	.word	0xffffffff


	//   ....[25]....
        /*0100*/ 	.word	0xffffffff


	//   ....[26]....
        /*0104*/ 	.word	0xffffffff


	//   ....[27]....
        /*0108*/ 	.word	0xffffffff


	//   ....[28]....
        /*010c*/ 	.word	0xffffffff


	//   ....[29]....
        /*0110*/ 	.word	0xffffffff


	//   ....[30]....
        /*0114*/ 	.word	0xffffffff


	//   ....[31]....
        /*0118*/ 	.word	0xffffffff


	//   ....[32]....
        /*011c*/ 	.word	0xffffffff


	//   ....[33]....
        /*0120*/ 	.word	0xffffffff


	//   ....[34]....
        /*0124*/ 	.word	0xffffffff


	//   ....[35]....
        /*0128*/ 	.word	0xffffffff


	//   ....[36]....
        /*012c*/ 	.word	0xffffffff


	//   ....[37]....
        /*0130*/ 	.word	0xffffffff


	//   ....[38]....
        /*0134*/ 	.word	0xffffffff


	//   ....[39]....
        /*0138*/ 	.word	0xffffffff


	//   ....[40]....
        /*013c*/ 	.word	0xffffffff


	//   ....[41]....
        /*0140*/ 	.word	0xffffffff


	//   ....[42]....
        /*0144*/ 	.word	0xffffffff


	//   ....[43]....
        /*0148*/ 	.word	0xffffffff


	//   ....[44]....
        /*014c*/ 	.word	0xffffffff


	//   ....[45]....
        /*0150*/ 	.word	0xffffffff


	//   ....[46]....
        /*0154*/ 	.word	0xffffffff


	//   ....[47]....
        /*0158*/ 	.word	0xffffffff


	//   ....[48]....
        /*015c*/ 	.word	0xffffffff


	//   ....[49]....
        /*0160*/ 	.word	0xffffffff


	//   ....[50]....
        /*0164*/ 	.word	0xffffffff


	//   ....[51]....
        /*0168*/ 	.word	0xffffffff


	//   ....[52]....
        /*016c*/ 	.word	0xffffffff


	//   ....[53]....
        /*0170*/ 	.word	0xffffffff


	//   ....[54]....
        /*0174*/ 	.word	0xffffffff


	//   ....[55]....
        /*0178*/ 	.word	0xffffffff


	//   ....[56]....
        /*017c*/ 	.word	0xffffffff


	//   ....[57]....
        /*0180*/ 	.word	0x0500000f


	//   ....[58]....
        /*0184*/ 	.word	0x0500000f


	//----- nvinfo : EIATTR_COOP_GROUP_INSTR_OFFSETS
	.align		4
.L_1251:
        /*0188*/ 	.byte	0x04, 0x28
        /*018a*/ 	.short	(.L_1253 - .L_1252)


	//   ....[0]....
.L_1252:
        /*018c*/ 	.word	0x00000060


	//   ....[1]....
        /*0190*/ 	.word	0x000001a0


	//   ....[2]....
        /*0194*/ 	.word	0x000001f0


	//   ....[3]....
        /*0198*/ 	.word	0x000003e0


	//   ....[4]....
        /*019c*/ 	.word	0x00000540


	//   ....[5]....
        /*01a0*/ 	.word	0x00000660


	//   ....[6]....
        /*01a4*/ 	.word	0x000007c0


	//   ....[7]....
        /*01a8*/ 	.word	0x00001730


	//   ....[8]....
        /*01ac*/ 	.word	0x00003df0


	//   ....[9]....
        /*01b0*/ 	.word	0x00003e90


	//   ....[10]....
        /*01b4*/ 	.word	0x000046e0


	//   ....[11]....
        /*01b8*/ 	.word	0x00004740


	//   ....[12]....
        /*01bc*/ 	.word	0x00007000


	//   ....[13]....
        /*01c0*/ 	.word	0x000070b0


	//   ....[14]....
        /*01c4*/ 	.word	0x00007970


	//   ....[15]....
        /*01c8*/ 	.word	0x00007a00


	//   ....[16]....
        /*01cc*/ 	.word	0x00009bf0


	//   ....[17]....
        /*01d0*/ 	.word	0x00009c10


	//   ....[18]....
        /*01d4*/ 	.word	0x00009c50


	//   ....[19]....
        /*01d8*/ 	.word	0x00009c60


	//   ....[20]....
        /*01dc*/ 	.word	0x0000ca40


	//   ....[21]....
        /*01e0*/ 	.word	0x0000caa0


	//   ....[22]....
        /*01e4*/ 	.word	0x0000d3f0


	//   ....[23]....
        /*01e8*/ 	.word	0x0000d470


	//   ....[24]....
        /*01ec*/ 	.word	0x0000e690


	//   ....[25]....
        /*01f0*/ 	.word	0x0000e6b0


	//   ....[26]....
        /*01f4*/ 	.word	0x0000e720


	//   ....[27]....
        /*01f8*/ 	.word	0x0000e730


	//   ....[28]....
        /*01fc*/ 	.word	0x0000f4b0


	//   ....[29]....
        /*0200*/ 	.word	0x0000f4d0


	//   ....[30]....
        /*0204*/ 	.word	0x0000f4e0


	//   ....[31]....
        /*0208*/ 	.word	0x0000f4f0


	//   ....[32]....
        /*020c*/ 	.word	0x0000f500


	//   ....[33]....
        /*0210*/ 	.word	0x0000f510


	//   ....[34]....
        /*0214*/ 	.word	0x0000f520


	//   ....[35]....
        /*0218*/ 	.word	0x0000f530


	//   ....[36]....
        /*021c*/ 	.word	0x0000f540


	//   ....[37]....
        /*0220*/ 	.word	0x0000f550


	//   ....[38]....
        /*0224*/ 	.word	0x0000f560


	//   ....[39]....
        /*0228*/ 	.word	0x0000f570


	//   ....[40]....
        /*022c*/ 	.word	0x0000f580


	//   ....[41]....
        /*0230*/ 	.word	0x0000f590


	//   ....[42]....
        /*0234*/ 	.word	0x0000f5a0


	//   ....[43]....
        /*0238*/ 	.word	0x0000f5b0


	//   ....[44]....
        /*023c*/ 	.word	0x0000f5c0


	//   ....[45]....
        /*0240*/ 	.word	0x0000f5d0


	//   ....[46]....
        /*0244*/ 	.word	0x0000f5e0


	//   ....[47]....
        /*0248*/ 	.word	0x0000f5f0


	//   ....[48]....
        /*024c*/ 	.word	0x0000f600


	//   ....[49]....
        /*0250*/ 	.word	0x0000f610


	//   ....[50]....
        /*0254*/ 	.word	0x0000f620


	//   ....[51]....
        /*0258*/ 	.word	0x0000f630


	//   ....[52]....
        /*025c*/ 	.word	0x0000f8b0


	//   ....[53]....
        /*0260*/ 	.word	0x000101a0


	//   ....[54]....
        /*0264*/ 	.word	0x00011470


	//   ....[55]....
        /*0268*/ 	.word	0x00013560


	//   ....[56]....
        /*026c*/ 	.word	0x000136f0


	//   ....[57]....
        /*0270*/ 	.word	0x00013d80


	//   ....[58]....
        /*0274*/ 	.word	0x000141e0


	//----- nvinfo : EIATTR_REG_RECONFIG
	.align		4
.L_1253:
        /*0278*/ 	.byte	0x01, 0x54
	.zero		2


	//----- nvinfo : EIATTR_SYSCALL_OFFSETS
	.align		4
        /*027c*/ 	.byte	0x04, 0x46
        /*027e*/ 	.short	(.L_1255 - .L_1254)


	//   ....[0]....
.L_1254:
        /*0280*/ 	.word	0x000018e0


	//   ....[1]....
        /*0284*/ 	.word	0x00010e00


	//   ....[2]....
        /*0288*/ 	.word	0x00010f60


	//   ....[3]....
        /*028c*/ 	.word	0x000110a0


	//   ....[4]....
        /*0290*/ 	.word	0x000111c0


	//----- nvinfo : EIATTR_MBARRIER_INSTR_OFFSETS
	.align		4
.L_1255:
        /*0294*/ 	.byte	0x04, 0x39
        /*0296*/ 	.short	(.L_1257 - .L_1256)


	//   ....[0]....
.L_1256:
        /*0298*/ 	.word	0x00000290
        /*029c*/ 	.word	0x000000ff
        /*02a0*/ 	.word	0x00019c00
        /*02a4*/ 	.short	0x0100
        /*02a6*/ 	.byte	0x06
	.zero		1


	//   ....[1]....
        /*02a8*/ 	.word	0x000002a0
        /*02ac*/ 	.word	0x000000ff
        /*02b0*/ 	.word	0x00019c20
        /*02b4*/ 	.short	0x0100
        /*02b6*/ 	.byte	0x06
	.zero		1


	//   ....[2]....
        /*02b8*/ 	.word	0x00000390
        /*02bc*/ 	.word	0x000000ff
        /*02c0*/ 	.word	0x00019c30
        /*02c4*/ 	.short	0x0100
        /*02c6*/ 	.byte	0x08
	.zero		1


	//   ....[3]....
        /*02c8*/ 	.word	0x000003a0
        /*02cc*/ 	.word	0x000000ff
        /*02d0*/ 	.word	0x00019c40
        /*02d4*/ 	.short	0x0100
        /*02d6*/ 	.byte	0x08
	.zero		1


	//   ....[4]....
        /*02d8*/ 	.word	0x000003b0
        /*02dc*/ 	.word	0x000000ff
        /*02e0*/ 	.word	0x00019c38
        /*02e4*/ 	.short	0x0100
        /*02e6*/ 	.byte	0x08
	.zero		1


	//   ....[5]....
        /*02e8*/ 	.word	0x000003c0
        /*02ec*/ 	.word	0x000000ff
        /*02f0*/ 	.word	0x00019c48
        /*02f4*/ 	.short	0x0100
        /*02f6*/ 	.byte	0x08
	.zero		1


	//   ....[6]....
        /*02f8*/ 	.word	0x000004f0
        /*02fc*/ 	.word	0x000000ff
        /*0300*/ 	.word	0x00019c50
        /*0304*/ 	.short	0x0100
        /*0306*/ 	.byte	0x08
	.zero		1


	//   ....[7]....
        /*0308*/ 	.word	0x00000500
        /*030c*/ 	.word	0x000000ff
        /*0310*/ 	.word	0x00019c60
        /*0314*/ 	.short	0x0100
        /*0316*/ 	.byte	0x08
	.zero		1


	//   ....[8]....
        /*0318*/ 	.word	0x00000510
        /*031c*/ 	.word	0x000000ff
        /*0320*/ 	.word	0x00019c58
        /*0324*/ 	.short	0x0100
        /*0326*/ 	.byte	0x08
	.zero		1


	//   ....[9]....
        /*0328*/ 	.word	0x00000520
        /*032c*/ 	.word	0x000000ff
        /*0330*/ 	.word	0x00019c68
        /*0334*/ 	.short	0x0100
        /*0336*/ 	.byte	0x08
	.zero		1


	//   ....[10]....
        /*0338*/ 	.word	0x00000610
        /*033c*/ 	.word	0x000000ff
        /*0340*/ 	.word	0x00019c70
        /*0344*/ 	.short	0x0100
        /*0346*/ 	.byte	0x06
	.zero		1


	//   ....[11]....
        /*0348*/ 	.word	0x00000620
        /*034c*/ 	.word	0x000000ff
        /*0350*/ 	.word	0x00019c80
        /*0354*/ 	.short	0x0100
        /*0356*/ 	.byte	0x06
	.zero		1


	//   ....[12]....
        /*0358*/ 	.word	0x00000630
        /*035c*/ 	.word	0x000000ff
        /*0360*/ 	.word	0x00019c78
        /*0364*/ 	.short	0x0100
        /*0366*/ 	.byte	0x06
	.zero		1


	//   ....[13]....
        /*0368*/ 	.word	0x00000640
        /*036c*/ 	.word	0x000000ff
        /*0370*/ 	.word	0x00019c88
        /*0374*/ 	.short	0x0100
        /*0376*/ 	.byte	0x06
	.zero		1


	//   ....[14]....
        /*0378*/ 	.word	0x00000770
        /*037c*/ 	.word	0x000000ff
        /*0380*/ 	.word	0x00019c90
        /*0384*/ 	.short	0x0100
        /*0386*/ 	.byte	0x08
	.zero		1


	//   ....[15]....
        /*0388*/ 	.word	0x00000780
        /*038c*/ 	.word	0x000000ff
        /*0390*/ 	.word	0x00019ca0
        /*0394*/ 	.short	0x0100
        /*0396*/ 	.byte	0x08
	.zero		1


	//   ....[16]....
        /*0398*/ 	.word	0x00000790
        /*039c*/ 	.word	0x000000ff
        /*03a0*/ 	.word	0x00019c98
        /*03a4*/ 	.short	0x0100
        /*03a6*/ 	.byte	0x08
	.zero		1


	//   ....[17]....
        /*03a8*/ 	.word	0x000007a0
        /*03ac*/ 	.word	0x000000ff
        /*03b0*/ 	.word	0x00019ca8
        /*03b4*/ 	.short	0x0100
        /*03b6*/ 	.byte	0x08
	.zero		1


	//   ....[18]....
        /*03b8*/ 	.word	0x000008d0
        /*03bc*/ 	.word	0x000000ff
        /*03c0*/ 	.word	0x00019cb0
        /*03c4*/ 	.short	0x0100
        /*03c6*/ 	.byte	0x08
	.zero		1


	//   ....[19]....
        /*03c8*/ 	.word	0x000008e0
        /*03cc*/ 	.word	0x000000ff
        /*03d0*/ 	.word	0x00019cc0
        /*03d4*/ 	.short	0x0100
        /*03d6*/ 	.byte	0x08
	.zero		1


	//   ....[20]....
        /*03d8*/ 	.word	0x000008f0
        /*03dc*/ 	.word	0x000000ff
        /*03e0*/ 	.word	0x00019cb8
        /*03e4*/ 	.short	0x0100
        /*03e6*/ 	.byte	0x08
	.zero		1


	//   ....[21]....
        /*03e8*/ 	.word	0x00000900
        /*03ec*/ 	.word	0x000000ff
        /*03f0*/ 	.word	0x00019cc8
        /*03f4*/ 	.short	0x0100
        /*03f6*/ 	.byte	0x08
	.zero		1


	//   ....[22]....
        /*03f8*/ 	.word	0x00001c30
        /*03fc*/ 	.word	0x000000ff
        /*0400*/ 	.word	0x00019c00
        /*0404*/ 	.short	0x010a
        /*0406*/ 	.byte	0x2f
	.zero		1


	//   ....[23]....
        /*0408*/ 	.word	0x00001cd0
        /*040c*/ 	.word	0x00000003
        /*0410*/ 	.word	0x00019c30
        /*0414*/ 	.short	0x010a
        /*0416*/ 	.byte	0x3f
	.zero		1


	//   ....[24]....
        /*0418*/ 	.word	0x00001d30
        /*041c*/ 	.word	0x00000003
        /*0420*/ 	.word	0x00019c30
        /*0424*/ 	.short	0x010a
        /*0426*/ 	.byte	0x3f
	.zero		1


	//   ....[25]....
        /*0428*/ 	.word	0x000023c0
        /*042c*/ 	.word	0x00000003
        /*0430*/ 	.word	0x00000000
        /*0434*/ 	.short	0x0101
        /*0436*/ 	.byte	0x3f
	.zero		1


	//   ....[26]....
        /*0438*/ 	.word	0x00005640
        /*043c*/ 	.word	0x000000ff
        /*0440*/ 	.word	0x00019c30
        /*0444*/ 	.short	0x010a
        /*0446*/ 	.byte	0x1a
	.zero		1


	//   ....[27]....
        /*0448*/ 	.word	0x00005680
        /*044c*/ 	.word	0x000000ff
        /*0450*/ 	.word	0x00019c30
        /*0454*/ 	.short	0x010a
        /*0456*/ 	.byte	0x1a
	.zero		1


	//   ....[28]....
        /*0458*/ 	.word	0x000057e0
        /*045c*/ 	.word	0x000000ff
        /*0460*/ 	.word	0x00019c50
        /*0464*/ 	.short	0x010a
        /*0466*/ 	.byte	0x0b
	.zero		1


	//   ....[29]....
        /*0468*/ 	.word	0x00005820
        /*046c*/ 	.word	0x000000ff
        /*0470*/ 	.word	0x00019c50
        /*0474*/ 	.short	0x010a
        /*0476*/ 	.byte	0x0b
	.zero		1


	//   ....[30]....
        /*0478*/ 	.word	0x000061d0
        /*047c*/ 	.word	0x00000028
        /*0480*/ 	.word	0x00000000
        /*0484*/ 	.short	0x0101
        /*0486*/ 	.byte	0x3f
	.zero		1


	//   ....[31]....
        /*0488*/ 	.word	0x00008470
        /*048c*/ 	.word	0x000000ff
        /*0490*/ 	.word	0x00000000
        /*0494*/ 	.short	0x0101
        /*0496*/ 	.byte	0x06
	.zero		1


	//   ....[32]....
        /*0498*/ 	.word	0x00008c60
        /*049c*/ 	.word	0x000000ff
        /*04a0*/ 	.word	0x00019c30
        /*04a4*/ 	.short	0x010a
        /*04a6*/ 	.byte	0x16
	.zero		1


	//   ....[33]....
        /*04a8*/ 	.word	0x00008ca0
        /*04ac*/ 	.word	0x000000ff
        /*04b0*/ 	.word	0x00019c30
        /*04b4*/ 	.short	0x010a
        /*04b6*/ 	.byte	0x16
	.zero		1


	//   ....[34]....
        /*04b8*/ 	.word	0x00008e00
        /*04bc*/ 	.word	0x000000ff
        /*04c0*/ 	.word	0x00019c50
        /*04c4*/ 	.short	0x010a
        /*04c6*/ 	.byte	0x0e
	.zero		1


	//   ....[35]....
        /*04c8*/ 	.word	0x00008e40
        /*04cc*/ 	.word	0x000000ff
        /*04d0*/ 	.word	0x00019c50
        /*04d4*/ 	.short	0x010a
        /*04d6*/ 	.byte	0x0e
	.zero		1


	//   ....[36]....
        /*04d8*/ 	.word	0x0000a7b0
        /*04dc*/ 	.word	0x00000005
        /*04e0*/ 	.word	0x00000000
        /*04e4*/ 	.short	0x0101
        /*04e6*/ 	.byte	0x3f
	.zero		1


	//   ....[37]....
        /*04e8*/ 	.word	0x0000aa60
        /*04ec*/ 	.word	0x000000ff
        /*04f0*/ 	.word	0x00000000
        /*04f4*/ 	.short	0x0101
        /*04f6*/ 	.byte	0x06
	.zero		1


	//   ....[38]....
        /*04f8*/ 	.word	0x0000b090
        /*04fc*/ 	.word	0x000000ff
        /*0500*/ 	.word	0x00019c30
        /*0504*/ 	.short	0x010a
        /*0506*/ 	.byte	0x19
	.zero		1


	//   ....[39]....
        /*0508*/ 	.word	0x0000b0d0
        /*050c*/ 	.word	0x000000ff
        /*0510*/ 	.word	0x00019c30
        /*0514*/ 	.short	0x010a
        /*0516*/ 	.byte	0x19
	.zero		1


	//   ....[40]....
        /*0518*/ 	.word	0x0000b230
        /*051c*/ 	.word	0x000000ff
        /*0520*/ 	.word	0x00019c50
        /*0524*/ 	.short	0x010a
        /*0526*/ 	.byte	0x0b
	.zero		1


	//   ....[41]....
        /*0528*/ 	.word	0x0000b270
        /*052c*/ 	.word	0x000000ff
        /*0530*/ 	.word	0x00019c50
        /*0534*/ 	.short	0x010a
        /*0536*/ 	.byte	0x0b
	.zero		1


	//   ....[42]....
        /*0538*/ 	.word	0x0000bc20
        /*053c*/ 	.word	0x00000028
        /*0540*/ 	.word	0x00000000
        /*0544*/ 	.short	0x0101
        /*0546*/ 	.byte	0x3f
	.zero		1


	//   ....[43]....
        /*0548*/ 	.word	0x0000dea0
        /*054c*/ 	.word	0x000000ff
        /*0550*/ 	.word	0x00000000
        /*0554*/ 	.short	0x0101
        /*0556*/ 	.byte	0x06
	.zero		1


	//   ....[44]....
        /*0558*/ 	.word	0x0000e3c0
        /*055c*/ 	.word	0x000000ff
        /*0560*/ 	.word	0x00019c50
        /*0564*/ 	.short	0x010a
        /*0566*/ 	.byte	0x0e
	.zero		1


	//   ....[45]....
        /*0568*/ 	.word	0x0000e400
        /*056c*/ 	.word	0x000000ff
        /*0570*/ 	.word	0x00019c50
        /*0574*/ 	.short	0x010a
        /*0576*/ 	.byte	0x0e
	.zero		1


	//   ....[46]....
        /*0578*/ 	.word	0x0000ea10
        /*057c*/ 	.word	0x000000ff
        /*0580*/ 	.word	0x00000000
        /*0584*/ 	.short	0x0101
        /*0586*/ 	.byte	0x04
	.zero		1


	//   ....[47]....
        /*0588*/ 	.word	0x0000faa0
        /*058c*/ 	.word	0x000000ff
        /*0590*/ 	.word	0x00000000
        /*0594*/ 	.short	0x0101
        /*0596*/ 	.byte	0x05
	.zero		1


	//   ....[48]....
        /*0598*/ 	.word	0x00011680
        /*059c*/ 	.word	0x00000005
        /*05a0*/ 	.word	0x00019c80
        /*05a4*/ 	.short	0x010a
        /*05a6*/ 	.byte	0x3f
	.zero		1


	//   ....[49]....
        /*05a8*/ 	.word	0x000118b0
        /*05ac*/ 	.word	0x00000005
        /*05b0*/ 	.word	0x00019c40
        /*05b4*/ 	.short	0x010a
        /*05b6*/ 	.byte	0x3f
	.zero		1


	//   ....[50]....
        /*05b8*/ 	.word	0x00011d40
        /*05bc*/ 	.word	0x000000ff
        /*05c0*/ 	.word	0x00019c20
        /*05c4*/ 	.short	0x010a
        /*05c6*/ 	.byte	0x28
	.zero		1


	//   ....[51]....
        /*05c8*/ 	.word	0x00012010
        /*05cc*/ 	.word	0x0000000a
        /*05d0*/ 	.word	0x00019c80
        /*05d4*/ 	.short	0x010a
        /*05d6*/ 	.byte	0x3f
	.zero		1


	//   ....[52]....
        /*05d8*/ 	.word	0x00012430
        /*05dc*/ 	.word	0x0000000a
        /*05e0*/ 	.word	0x00019c40
        /*05e4*/ 	.short	0x010a
        /*05e6*/ 	.byte	0x3f
	.zero		1


	//   ....[53]....
        /*05e8*/ 	.word	0x000128e0
        /*05ec*/ 	.word	0x0000000c
        /*05f0*/ 	.word	0x00019c70
        /*05f4*/ 	.short	0x010a
        /*05f6*/ 	.byte	0x3f
	.zero		1


	//   ....[54]....
        /*05f8*/ 	.word	0x00012950
        /*05fc*/ 	.word	0x0000000c
        /*0600*/ 	.word	0x00019c60
        /*0604*/ 	.short	0x010a
        /*0606*/ 	.byte	0x3f
	.zero		1


	//   ....[55]....
        /*0608*/ 	.word	0x00012d30
        /*060c*/ 	.word	0x0000000c
        /*0610*/ 	.word	0x00019c50
        /*0614*/ 	.short	0x0101
        /*0616*/ 	.byte	0x3f
	.zero		1


	//   ....[56]....
        /*0618*/ 	.word	0x00012da0
        /*061c*/ 	.word	0x00000003
        /*0620*/ 	.word	0x00000000
        /*0624*/ 	.short	0x0101
        /*0626*/ 	.byte	0x3f
	.zero		1


	//   ....[57]....
        /*0628*/ 	.word	0x00012f60
        /*062c*/ 	.word	0x00000002
        /*0630*/ 	.word	0x00019c70
        /*0634*/ 	.short	0x010a
        /*0636*/ 	.byte	0x3f
	.zero		1


	//   ....[58]....
        /*0638*/ 	.word	0x00012fd0
        /*063c*/ 	.word	0x00000002
        /*0640*/ 	.word	0x00019c60
        /*0644*/ 	.short	0x010a
        /*0646*/ 	.byte	0x3f
	.zero		1


	//   ....[59]....
        /*0648*/ 	.word	0x000133b0
        /*064c*/ 	.word	0x00000002
        /*0650*/ 	.word	0x00019c50
        /*0654*/ 	.short	0x0101
        /*0656*/ 	.byte	0x3f
	.zero		1


	//   ....[60]....
        /*0658*/ 	.word	0x00013440
        /*065c*/ 	.word	0x00000000
        /*0660*/ 	.word	0x00000000
        /*0664*/ 	.short	0x0101
        /*0666*/ 	.byte	0x3f
	.zero		1


	//   ....[61]....
        /*0668*/ 	.word	0x00013670
        /*066c*/ 	.word	0x00000006
        /*0670*/ 	.word	0x00019c20
        /*0674*/ 	.short	0x010a
        /*0676*/ 	.byte	0x3f
	.zero		1


	//   ....[62]....
        /*0678*/ 	.word	0x00013810
        /*067c*/ 	.word	0x00000005
        /*0680*/ 	.word	0x00000000
        /*0684*/ 	.short	0x010a
        /*0686*/ 	.byte	0x3f
	.zero		1


	//   ....[63]....
        /*0688*/ 	.word	0x00013880
        /*068c*/ 	.word	0x00000009
        /*0690*/ 	.word	0x00000000
        /*0694*/ 	.short	0x010a
        /*0696*/ 	.byte	0x3f
	.zero		1


	//   ....[64]....
        /*0698*/ 	.word	0x000138d0
        /*069c*/ 	.word	0x00000011
        /*06a0*/ 	.word	0x00019c60
        /*06a4*/ 	.short	0x010a
        /*06a6*/ 	.byte	0x3f
	.zero		1


	//   ....[65]....
        /*06a8*/ 	.word	0x00013920
        /*06ac*/ 	.word	0x00000007
        /*06b0*/ 	.word	0x00019c60
        /*06b4*/ 	.short	0x010a
        /*06b6*/ 	.byte	0x3f
	.zero		1


	//   ....[66]....
        /*06b8*/ 	.word	0x00013960
        /*06bc*/ 	.word	0x00000011
        /*06c0*/ 	.word	0x00019c80
        /*06c4*/ 	.short	0x010a
        /*06c6*/ 	.byte	0x3f
	.zero		1


	//   ....[67]....
        /*06c8*/ 	.word	0x00013980
        /*06cc*/ 	.word	0x00000007
        /*06d0*/ 	.word	0x00019c80
        /*06d4*/ 	.short	0x010a
        /*06d6*/ 	.byte	0x3f
	.zero		1


	//   ....[68]....
        /*06d8*/ 	.word	0x000139f0
        /*06dc*/ 	.word	0x00000003
        /*06e0*/ 	.word	0x00019c00
        /*06e4*/ 	.short	0x010a
        /*06e6*/ 	.byte	0x3f
	.zero		1


	//   ....[69]....
        /*06e8*/ 	.word	0x00013a40
        /*06ec*/ 	.word	0x00000003
        /*06f0*/ 	.word	0x00019c30
        /*06f4*/ 	.short	0x010a
        /*06f6*/ 	.byte	0x3f
	.zero		1


	//   ....[70]....
        /*06f8*/ 	.word	0x00013aa0
        /*06fc*/ 	.word	0x0000000b
        /*0700*/ 	.word	0x00019c30
        /*0704*/ 	.short	0x010a
        /*0706*/ 	.byte	0x3f
	.zero		1


	//   ....[71]....
        /*0708*/ 	.word	0x00013b00
        /*070c*/ 	.word	0x0000000b
        /*0710*/ 	.word	0x00019c50
        /*0714*/ 	.short	0x010a
        /*0716*/ 	.byte	0x3f
	.zero		1


	//   ....[72]....
        /*0718*/ 	.word	0x00013b60
        /*071c*/ 	.word	0x00000008
        /*0720*/ 	.word	0x00019c30
        /*0724*/ 	.short	0x010a
        /*0726*/ 	.byte	0x3f
	.zero		1


	//   ....[73]....
        /*0728*/ 	.word	0x00013bc0
        /*072c*/ 	.word	0x00000008
        /*0730*/ 	.word	0x00019c50
        /*0734*/ 	.short	0x010a
        /*0736*/ 	.byte	0x3f
	.zero		1


	//   ....[74]....
        /*0738*/ 	.word	0x00013c20
        /*073c*/ 	.word	0x00000008
        /*0740*/ 	.word	0x00019c30
        /*0744*/ 	.short	0x010a
        /*0746*/ 	.byte	0x3f
	.zero		1


	//   ....[75]....
        /*0748*/ 	.word	0x00013c80
        /*074c*/ 	.word	0x00000008
        /*0750*/ 	.word	0x00019c50
        /*0754*/ 	.short	0x010a
        /*0756*/ 	.byte	0x3f
	.zero		1


	//   ....[76]....
        /*0758*/ 	.word	0x00013ce0
        /*075c*/ 	.word	0x00000003
        /*0760*/ 	.word	0x00019c50
        /*0764*/ 	.short	0x010a
        /*0766*/ 	.byte	0x3f
	.zero		1


	//   ....[77]....
        /*0768*/ 	.word	0x00013e30
        /*076c*/ 	.word	0x00000005
        /*0770*/ 	.word	0x00019c80
        /*0774*/ 	.short	0x010a
        /*0776*/ 	.byte	0x3f
	.zero		1


	//   ....[78]....
        /*0778*/ 	.word	0x00013e80
        /*077c*/ 	.word	0x00000005
        /*0780*/ 	.word	0x00019c40
        /*0784*/ 	.short	0x010a
        /*0786*/ 	.byte	0x3f
	.zero		1


	//   ....[79]....
        /*0788*/ 	.word	0x00013ed0
        /*078c*/ 	.word	0x0000001b
        /*0790*/ 	.word	0x00019c20
        /*0794*/ 	.short	0x010a
        /*0796*/ 	.byte	0x3f
	.zero		1


	//   ....[80]....
        /*0798*/ 	.word	0x00013f20
        /*079c*/ 	.word	0x0000000a
        /*07a0*/ 	.word	0x00019c80
        /*07a4*/ 	.short	0x010a
        /*07a6*/ 	.byte	0x3f
	.zero		1


	//   ....[81]....
        /*07a8*/ 	.word	0x00013f70
        /*07ac*/ 	.word	0x0000000a
        /*07b0*/ 	.word	0x00019c40
        /*07b4*/ 	.short	0x010a
        /*07b6*/ 	.byte	0x3f
	.zero		1


	//   ....[82]....
        /*07b8*/ 	.word	0x00013fc0
        /*07bc*/ 	.word	0x0000000c
        /*07c0*/ 	.word	0x00019c70
        /*07c4*/ 	.short	0x010a
        /*07c6*/ 	.byte	0x3f
	.zero		1


	//   ....[83]....
        /*07c8*/ 	.word	0x00014010
        /*07cc*/ 	.word	0x0000000c
        /*07d0*/ 	.word	0x00019c60
        /*07d4*/ 	.short	0x010a
        /*07d6*/ 	.byte	0x3f
	.zero		1


	//   ....[84]....
        /*07d8*/ 	.word	0x00014060
        /*07dc*/ 	.word	0x00000002
        /*07e0*/ 	.word	0x00019c70
        /*07e4*/ 	.short	0x010a
        /*07e6*/ 	.byte	0x3f
	.zero		1


	//   ....[85]....
        /*07e8*/ 	.word	0x000140b0
        /*07ec*/ 	.word	0x00000002
        /*07f0*/ 	.word	0x00019c60
        /*07f4*/ 	.short	0x010a
        /*07f6*/ 	.byte	0x3f
	.zero		1


	//   ....[86]....
        /*07f8*/ 	.word	0x00014100
        /*07fc*/ 	.word	0x00000006
        /*0800*/ 	.word	0x00019c20
        /*0804*/ 	.short	0x010a
        /*0806*/ 	.byte	0x3f
	.zero		1


	//   ....[87]....
        /*0808*/ 	.word	0x000142a0
        /*080c*/ 	.word	0x00000005
        /*0810*/ 	.word	0x00000000
        /*0814*/ 	.short	0x010a
        /*0816*/ 	.byte	0x3f
	.zero		1


	//   ....[88]....
        /*0818*/ 	.word	0x000142f0
        /*081c*/ 	.word	0x00000009
        /*0820*/ 	.word	0x00000000
        /*0824*/ 	.short	0x010a
        /*0826*/ 	.byte	0x3f
	.zero		1


	//   ....[89]....
        /*0828*/ 	.word	0x00014340
        /*082c*/ 	.word	0x00000011
        /*0830*/ 	.word	0x00019c60
        /*0834*/ 	.short	0x010a
        /*0836*/ 	.byte	0x3f
	.zero		1


	//   ....[90]....
        /*0838*/ 	.word	0x00014390
        /*083c*/ 	.word	0x00000007
        /*0840*/ 	.word	0x00019c60
        /*0844*/ 	.short	0x010a
        /*0846*/ 	.byte	0x3f
	.zero		1


	//   ....[91]....
        /*0848*/ 	.word	0x000143e0
        /*084c*/ 	.word	0x00000011
        /*0850*/ 	.word	0x00019c80
        /*0854*/ 	.short	0x010a
        /*0856*/ 	.byte	0x3f
	.zero		1


	//----- nvinfo : EIATTR_NUM_MBARRIERS
	.align		4
.L_1257:
        /*0858*/ 	.byte	0x03, 0x38
        /*085a*/ 	.short	0x0016


	//----- nvinfo : EIATTR_EXIT_INSTR_OFFSETS
	.align		4
        /*085c*/ 	.byte	0x04, 0x1c
        /*085e*/ 	.short	(.L_1259 - .L_1258)


	//   ....[0]....
.L_1258:
        /*0860*/ 	.word	0x00000a20


	//   ....[1]....
        /*0864*/ 	.word	0x00010110


	//   ....[2]....
        /*0868*/ 	.word	0x000139d0


	//----- nvinfo : EIATTR_MAX_THREADS
	.align		4
.L_1259:
        /*086c*/ 	.byte	0x04, 0x05
        /*086e*/ 	.short	(.L_1261 - .L_1260)
.L_1260:
        /*0870*/ 	.word	0x00000200
        /*0874*/ 	.word	0x00000001
        /*0878*/ 	.word	0x00000001


	//----- nvinfo : EIATTR_CRS_STACK_SIZE
	.align		4
.L_1261:
        /*087c*/ 	.byte	0x04, 0x1e
        /*087e*/ 	.short	(.L_1263 - .L_1262)
.L_1262:
        /*0880*/ 	.word	0x00000000


	//----- nvinfo : EIATTR_CBANK_PARAM_SIZE
	.align		4
.L_1263:
        /*0884*/ 	.byte	0x03, 0x19
        /*0886*/ 	.short	0x0bf0


	//----- nvinfo : EIATTR_PARAM_CBANK
	.align		4
        /*0888*/ 	.byte	0x04, 0x0a
        /*088a*/ 	.short	(.L_1265 - .L_1264)
	.align		4
.L_1264:
        /*088c*/ 	.word	index@(.nv.constant0._ZN7cutlass13device_kernelIN5flash11enable_sm90INS1_16FlashAttnFwdSm90INS1_25CollectiveMainloopFwdSm90ILi2EN4cute5tupleIJNS5_1CILi1EEES8_S8_EEENS6_IJNS7_ILi192EEENS7_ILi128EEENS7_ILi96EEEEEELi96ENS_12float_e4m3_tEfNS_4arch4Sm90ELb0ELb1ELb1ELb0ELb0ELb0ELb0ELb1ELb1ELb0ELb0ELb0EEENS1_21CollectiveEpilogueFwdINS6_IJSA_SC_SB_EEES9_NS_10bfloat16_tESG_Li384ELb0ELb0ELb0ELb1EEENS1_30DynamicPersistentTileSchedulerILi384ELi128ELb0ELb0ELb1EEEEEEEEEvNT_6ParamsE)
        /*0890*/ 	.short	0x0210
        /*0892*/ 	.short	0x0bf0


	//----- nvinfo : EIATTR_SW_WAR
	.align		4
.L_1265:
        /*0894*/ 	.byte	0x04, 0x36
        /*0896*/ 	.short	(.L_1267 - .L_1266)
.L_1266:
        /*0898*/ 	.word	0x00000008
.L_1267:


//--------------------- .nv.info._ZN7cutlass13device_kernelIN5flash11enable_sm90INS1_16FlashAttnFwdSm90INS1_25CollectiveMainloopFwdSm90ILi2EN4cute5tupleIJNS5_1CILi1EEES8_S8_EEENS6_IJNS7_ILi192EEENS7_ILi128EEENS7_ILi96EEEEEELi96ENS_12float_e4m3_tEfNS_4arch4Sm90ELb0ELb1ELb1ELb1ELb0ELb0ELb0ELb1ELb1ELb0ELb0ELb0EEENS1_21CollectiveEpilogueFwdINS6_IJSA_SC_SB_EEES9_NS_10bfloat16_tESG_Li384ELb1ELb0ELb0ELb1EEENS1_36VarlenDynamicPersistentTileSchedulerILi192ELi128ELi384ELi128ELb0ELb0ELb1ELb1ELb0ELb1EEEEEEEEEvNT_6ParamsE --------------------------
	.section	.nv.info._ZN7cutlass13device_kernelIN5flash11enable_sm90INS1_16FlashAttnFwdSm90INS1_25CollectiveMainloopFwdSm90ILi2EN4cute5tupleIJNS5_1CILi1EEES8_S8_EEENS6_IJNS7_ILi192EEENS7_ILi128EEENS7_ILi96EEEEEELi96ENS_12float_e4m3_tEfNS_4arch4Sm90ELb0ELb1ELb1ELb1ELb0ELb0ELb0ELb1ELb1ELb0ELb0ELb0EEENS1_21CollectiveEpilogueFwdINS6_IJSA_SC_SB_EEES9_NS_10bfloat16_tESG_Li384ELb1ELb0ELb0ELb1EEENS1_36VarlenDynamicPersistentTileSchedulerILi192ELi128ELi384ELi128ELb0ELb0ELb1ELb1ELb0ELb1EEEEEEEEEvNT_6ParamsE,"",@"SHT_CUDA_INFO"
	.sectionflags	@""
	.align	4


	//----- nvinfo : EIATTR_CUDA_API_VERSION
	.align		4
        /*0000*/ 	.byte	0x04, 0x37
        /*0002*/ 	.short	(.L_1269 - .L_1268)
.L_1268:
        /*0004*/ 	.word	0x00000082


	//----- nvinfo : EIATTR_KPARAM_INFO
	.align		4
.L_1269:
        /*0008*/ 	.byte	0x04, 0x17
        /*000a*/ 	.short	(.L_1271 - .L_1270)
.L_1270:
        /*000c*/ 	.word	0x00000000
        /*0010*/ 	.short	0x0000
        /*0012*/ 	.short	0x0070
        /*0014*/ 	.byte	0x00, 0xf0, 0x01, 0x28


	//----- nvinfo : EIATTR_SPARSE_MMA_MASK
	.align		4
.L_1271:
        /*0018*/ 	.byte	0x03, 0x50
        /*001a*/ 	.short	0x0000


	//----- nvinfo : EIATTR_MAXREG_COUNT
	.align		4
        /*001c*/ 	.byte	0x03, 0x1b
        /*001e*/ 	.short	0x0080


	//----- nvinfo : EIATTR_NUM_BARRIERS
	.align		4
        /*0020*/ 	.byte	0x02, 0x4c
        /*0022*/ 	.byte	0x09
	.zero		1


	//----- nvinfo : EIATTR_EXTERNS
	.align		4
        /*0024*/ 	.byte	0x04, 0x0f
        /*0026*/ 	.short	(.L_1273 - .L_1272)


	//   ....[0]....
	.align		4
.L_1272:
        /*0028*/ 	.word	index@(__assertfail)


	//----- nvinfo : EIATTR_ANNOTATIONS
	.align		4
.L_1273:
        /*002c*/ 	.byte	0x04, 0x55
        /*002e*/ 	.short	(.L_1275 - .L_1274)


	//   ....[0]....
.L_1274:
        /*0030*/ 	.word	0x00000001
        /*0034*/ 	.byte	0x60, 0x0c, 0x00, 0x00, 0x01, 0x00, 0x00, 0x00, 0xd0, 0xed, 0x00, 0x00, 0x01, 0x00, 0x00, 0x00
        /*0044*/ 	.byte	0x50, 0x16, 0x01, 0x00, 0x01, 0x00, 0x00, 0x00, 0x20, 0x17, 0x01, 0x00, 0x01, 0x00, 0x00, 0x00
        /*0054*/ 	.byte	0x40, 0x1b, 0x01, 0x00, 0x01, 0x00, 0x00, 0x00, 0xa0, 0x1f, 0x01, 0x00, 0x01, 0x00, 0x00, 0x00
        /*0064*/ 	.byte	0x70, 0x27, 0x01, 0x00, 0x01, 0x00, 0x00, 0x00, 0xf0, 0x2a, 0x01, 0x00, 0x01, 0x00, 0x00, 0x00
        /*0074*/ 	.byte	0x10, 0x33, 0x01, 0x00, 0x01, 0x00, 0x00, 0x00, 0x20, 0x33, 0x01, 0x00, 0x01, 0x00, 0x00, 0x00
        /*0084*/ 	.byte	0x60, 0x33, 0x01, 0x00, 0x01, 0x00, 0x00, 0x00, 0x30, 0x57, 0x01, 0x00


	//----- nvinfo : EIATTR_MERCURY_ISA_VERSION
	.align		4
.L_1275:
        /*0090*/ 	.byte	0x03, 0x5f
        /*0092*/ 	.short	0x0101


	//----- nvinfo : EIATTR_UNUSED_LOAD_BYTE_OFFSET
	.align		4
        /*0094*/ 	.byte	0x04, 0x44
        /*0096*/ 	.short	(.L_1277 - .L_1276)


	//   ....[0]....
.L_1276:
        /*0098*/ 	.word	0x00000a30
        /*009c*/ 	.word	0x0000fff0


	//   ....[1]....
        /*00a0*/ 	.word	0x0000ed60
        /*00a4*/ 	.word	0x0000fff0


	//----- nvinfo : EIATTR_INT_WARP_WIDE_INSTR_OFFSETS
	.align		4
.L_1277:
        /*00a8*/ 	.byte	0x04, 0x31
        /*00aa*/ 	.short	(.L_1279 - .L_1278)


	//   ....[0]....
.L_1278:
        /*00ac*/ 	.word	0x00000160


	//   ....[1]....
        /*00b0*/ 	.word	0x000001a0


	//   ....[2]....
        /*00b4*/ 	.word	0x00000210


	//   ....[3]....
        /*00b8*/ 	.word	0x00012170


	//   ....[4]....
        /*00bc*/ 	.word	0x00012200


	//   ....[5]....
        /*00c0*/ 	.word	0x00012920


	//   ....[6]....
        /*00c4*/ 	.word	0x000144b0


	//   ....[7]....
        /*00c8*/ 	.word	0x00014540


	//----- nvinfo : EIATTR_COOP_GROUP_MASK_REGIDS
	.align		4
.L_1279:
        /*00cc*/ 	.byte	0x04, 0x29
        /*00ce*/ 	.short	(.L_1281 - .L_1280)


	//   ....[0]....
.L_1280:
        /*00d0*/ 	.word	0xffffffff


	//   ....[1]....
        /*00d4*/ 	.word	0xffffffff


	//   ....[2]....
        /*00d8*/ 	.word	0xffffffff


	//   ....[3]....
        /*00dc*/ 	.word	0xffffffff


	//   ....[4]....
        /*00e0*/ 	.word	0xffffffff


	//   ....[5]....
        /*00e4*/ 	.word	0xffffffff


	//   ....[6]....
        /*00e8*/ 	.word	0xffffffff


	//   ....[7]....
        /*00ec*/ 	.word	0xffffffff


	//   ....[8]....
        /*00f0*/ 	.word	0xffffffff


	//   ....[9]....
        /*00f4*/ 	.word	0xffffffff


	//   ....[10]....
        /*00f8*/ 	.word	0xffffffff


	//   ....[11]....
        /*00fc*/ 	.word	0xffffffff


	//   ....[12]....
        /*0100*/ 	.word	0xffffffff


	//   ....[13]....
        /*0104*/ 	.word	0xffffffff


	//   ....[14]....
        /*0108*/ 	.word	0xffffffff


	//   ....[15]....
        /*010c*/ 	.word	0xffffffff


	//   ....[16]....
        /*0110*/ 	.word	0xffffffff


	//   ....[17]....
        /*0114*/ 	.word	0xffffffff


	//   ....[18]....
        /*0118*/ 	.word	0xffffffff


	//   ....[19]....
        /*011c*/ 	.word	0xffffffff


	//   ....[20]....
        /*0120*/ 	.word	0xffffffff


	//   ....[21]....
        /*0124*/ 	.word	0xffffffff


	//   ....[22]....
        /*0128*/ 	.word	0xffffffff


	//   ....[23]....
        /*012c*/ 	.word	0xffffffff


	//   ....[24]....
        /*0130*/ 	.word	0xffffffff


	//   ....[25]....
        /*0134*/ 	.word	0xffffffff


	//   ....[26]....
        /*0138*/ 	.word	0xffffffff


	//   ....[27]....
        /*013c*/ 	.word	0xffffffff


	//   ....[28]....
        /*0140*/ 	.word	0xffffffff


	//   ....[29]....
        /*0144*/ 	.word	0xffffffff


	//   ....[30]....
        /*0148*/ 	.word	0xffffffff


	//   ....[31]....
        /*014c*/ 	.word	0xffffffff


	//   ....[32]....
        /*0150*/ 	.word	0xffffffff


	//   ....[33]....
        /*0154*/ 	.word	0xffffffff


	//   ....[34]....
        /*0158*/ 	.word	0xffffffff


	//   ....[35]....
        /*015c*/ 	.word	0xffffffff


	//   ....[36]....
        /*0160*/ 	.word	0xffffffff


	//   ....[37]....
        /*0164*/ 	.word	0xffffffff


	//   ....[38]....
        /*0168*/ 	.word	0xffffffff


	//   ....[39]....
        /*016c*/ 	.word	0xffffffff


	//   ....[40]....
        /*0170*/ 	.word	0xffffffff


	//   ....[41]....
        /*0174*/ 	.word	0xffffffff


	//   ....[42]....
        /*0178*/ 	.word	0xffffffff


	//   ....[43]....
        /*017c*/ 	.word	0xffffffff


	//   ....[44]....
        /*0180*/ 	.word	0xffffffff


	//   ....[45]....
        /*0184*/ 	.word	0xffffffff


	//   ....[46]....
        /*0188*/ 	.word	0xffffffff


	//   ....[47]....
        /*018c*/ 	.word	0xffffffff


	//   ....[48]....
        /*0190*/ 	.word	0xffffffff


	//   ....[49]....
        /*0194*/ 	.word	0xffffffff


	//   ....[50]....
        /*0198*/ 	.word	0xffffffff


	//   ....[51]....
        /*019c*/ 	.word	0xffffffff


	//   ....[52]....
        /*01a0*/ 	.word	0xffffffff


	//   ....[53]....
        /*01a4*/ 	.word	0xffffffff


	//   ....[54]....
        /*01a8*/ 	.word	0xffffffff


	//   ....[55]....
        /*01ac*/ 	.word	0xffffffff


	//   ....[56]....
        /*01b0*/ 	.word	0xffffffff


	//   ....[57]....
        /*01b4*/ 	.word	0xffffffff


	//   ....[58]....
        /*01b8*/ 	.word	0xffffffff


	//   ....[59]....
        /*01bc*/ 	.word	0xffffffff


	//   ....[60]....
        /*01c0*/ 	.word	0xffffffff


	//   ....[61]....
        /*01c4*/ 	.word	0xffffffff


	//   ....[62]....
        /*01c8*/ 	.word	0xffffffff


	//   ....[63]....
        /*01cc*/ 	.word	0xffffffff


	//   ....[64]....
        /*01d0*/ 	.word	0xffffffff


	//   ....[65]....
        /*01d4*/ 	.word	0xffffffff


	//   ....[66]....
        /*01d8*/ 	.word	0xffffffff


	//   ....[67]....
        /*01dc*/ 	.word	0xffffffff


	//   ....[68]....
        /*01e0*/ 	.word	0xffffffff


	//   ....[69]....
        /*01e4*/ 	.word	0xffffffff


	//   ....[70]....
        /*01e8*/ 	.word	0xffffffff


	//   ....[71]....
        /*01ec*/ 	.word	0xffffffff


	//   ....[72]....
        /*01f0*/ 	.word	0xffffffff


	//   ....[73]....
        /*01f4*/ 	.word	0xffffffff


	//   ....[74]....
        /*01f8*/ 	.word	0xffffffff


	//   ....[75]....
        /*01fc*/ 	.word	0xffffffff


	//   ....[76]....
        /*0200*/ 	.word	0xffffffff


	//   ....[77]....
        /*0204*/ 	.word	0xffffffff


	//   ....[78]....
        /*0208*/ 	.word	0xffffffff


	//   ....[79]....
        /*020c*/ 	.word	0xffffffff


	//   ....[80]....
        /*0210*/ 	.word	0xffffffff


	//   ....[81]....
        /*0214*/ 	.word	0xffffffff


	//   ....[82]....
        /*0218*/ 	.word	0xffffffff


	//   ....[83]....
        /*021c*/ 	.word	0xffffffff


	//   ....[84]....
        /*0220*/ 	.word	0xffffffff


	//   ....[85]....
        /*0224*/ 	.word	0xffffffff


	//   ....[86]....
        /*0228*/ 	.word	0xffffffff


	//   ....[87]....
        /*022c*/ 	.word	0x0500000f


	//   ....[88]....
        /*0230*/ 	.word	0x0500000f


	//----- nvinfo : EIATTR_COOP_GROUP_INSTR_OFFSETS
	.align		4
.L_1281:
        /*0234*/ 	.byte	0x04, 0x28
        /*0236*/ 	.short	(.L_1283 - .L_1282)


	//   ....[0]....
.L_1282:
        /*0238*/ 	.word	0x00000060


	//   ....[1]....
        /*023c*/ 	.word	0x00000170


	//   ....[2]....
        /*0240*/ 	.word	0x000001c0


	//   ....[3]....
        /*0244*/ 	.word	0x000003f0


	//   ....[4]....
        /*0248*/ 	.word	0x00000550


	//   ....[5]....
        /*024c*/ 	.word	0x00000670


	//   ....[6]....
        /*0250*/ 	.word	0x000007d0


	//   ....[7]....
        /*0254*/ 	.word	0x00001770


	//   ....[8]....
        /*0258*/ 	.word	0x00003cd0


	//   ....[9]....
        /*025c*/ 	.word	0x00003de0


	//   ....[10]....
        /*0260*/ 	.word	0x00004700


	//   ....[11]....
        /*0264*/ 	.word	0x00004760


	//   ....[12]....
        /*0268*/ 	.word	0x00006f90


	//   ....[13]....
        /*026c*/ 	.word	0x00006fd0


	//   ....[14]....
        /*0270*/ 	.word	0x000079c0


	//   ....[15]....
        /*0274*/ 	.word	0x00007a30


	//   ....[16]....
        /*0278*/ 	.word	0x00009c10


	//   ....[17]....
        /*027c*/ 	.word	0x00009c20


	//   ....[18]....
        /*0280*/ 	.word	0x00009c60


	//   ....[19]....
        /*0284*/ 	.word	0x00009c70


	//   ....[20]....
        /*0288*/ 	.word	0x0000ca50


	//   ....[21]....
        /*028c*/ 	.word	0x0000ca80


	//   ....[22]....
        /*0290*/ 	.word	0x0000d400


	//   ....[23]....
        /*0294*/ 	.word	0x0000d480


	//   ....[24]....
        /*0298*/ 	.word	0x0000e6c0


	//   ....[25]....
        /*029c*/ 	.word	0x0000e6e0


	//   ....[26]....
        /*02a0*/ 	.word	0x0000e750


	//   ....[27]....
        /*02a4*/ 	.word	0x0000e760


	//   ....[28]....
        /*02a8*/ 	.word	0x0000f390


	//   ....[29]....
        /*02ac*/ 	.word	0x0000f3c0


	//   ....[30]....
        /*02b0*/ 	.word	0x0000f3f0


	//   ....[31]....
        /*02b4*/ 	.word	0x0000f420


	//   ....[32]....
        /*02b8*/ 	.word	0x0000f450


	//   ....[33]....
        /*02bc*/ 	.word	0x0000f460


	//   ....[34]....
        /*02c0*/ 	.word	0x0000f470


	//   ....[35]....
        /*02c4*/ 	.word	0x0000f480


	//   ....[36]....
        /*02c8*/ 	.word	0x0000f490


	//   ....[37]....
        /*02cc*/ 	.word	0x0000f4c0


	//   ....[38]....
        /*02d0*/ 	.word	0x0000f4d0


	//   ....[39]....
        /*02d4*/ 	.word	0x0000f500


	//   ....[40]....
        /*02d8*/ 	.word	0x0000f520


	//   ....[41]....
        /*02dc*/ 	.word	0x0000f530


	//   ....[42]....
        /*02e0*/ 	.word	0x0000f540


	//   ....[43]....
        /*02e4*/ 	.word	0x0000f550


	//   ....[44]....
        /*02e8*/ 	.word	0x0000f580


	//   ....[45]....
        /*02ec*/ 	.word	0x0000f590


	//   ....[46]....
        /*02f0*/ 	.word	0x0000f5c0


	//   ....[47]....
        /*02f4*/ 	.word	0x0000f5d0


	//   ....[48]....
        /*02f8*/ 	.word	0x0000f5e0


	//   ....[49]....
        /*02fc*/ 	.word	0x0000f610


	//   ....[50]....
        /*0300*/ 	.word	0x0000f640


	//   ....[51]....
        /*0304*/ 	.word	0x0000f670


	//   ....[52]....
        /*0308*/ 	.word	0x00010ab0


	//   ....[53]....
        /*030c*/ 	.word	0x00010c80


	//   ....[54]....
        /*0310*/ 	.word	0x00010cb0


	//   ....[55]....
        /*0314*/ 	.word	0x00010ce0


	//   ....[56]....
        /*0318*/ 	.word	0x00010d10


	//   ....[57]....
        /*031c*/ 	.word	0x00010d40


	//   ....[58]....
        /*0320*/ 	.word	0x00010d80


	//   ....[59]....
        /*0324*/ 	.word	0x00010f00


	//   ....[60]....
        /*0328*/ 	.word	0x00010f30


	//   ....[61]....
        /*032c*/ 	.word	0x00010f60


	//   ....[62]....
        /*0330*/ 	.word	0x00010f90


	//   ....[63]....
        /*0334*/ 	.word	0x00010fc0


	//   ....[64]....
        /*0338*/ 	.word	0x00011000


	//   ....[65]....
        /*033c*/ 	.word	0x00011090


	//   ....[66]....
        /*0340*/ 	.word	0x00011120


	//   ....[67]....
        /*0344*/ 	.word	0x000111d0


	//   ....[68]....
        /*0348*/ 	.word	0x00012ab0


	//   ....[69]....
        /*034c*/ 	.word	0x00014cf0


	//   ....[70]....
        /*0350*/ 	.word	0x00014d20


	//   ....[71]....
        /*0354*/ 	.word	0x00014d50


	//   ....[72]....
        /*0358*/ 	.word	0x00014d80


	//   ....[73]....
        /*035c*/ 	.word	0x00014d90


	//   ....[74]....
        /*0360*/ 	.word	0x00014db0


	//   ....[75]....
        /*0364*/ 	.word	0x00014dd0


	//   ....[76]....
        /*0368*/ 	.word	0x00014e10


	//   ....[77]....
        /*036c*/ 	.word	0x00014f50


	//   ....[78]....
        /*0370*/ 	.word	0x00014f80


	//   ....[79]....
        /*0374*/ 	.word	0x00014fc0


	//   ....[80]....
        /*0378*/ 	.word	0x00014ff0


	//   ....[81]....
        /*037c*/ 	.word	0x00015020


	//   ....[82]....
        /*0380*/ 	.word	0x00015050


	//   ....[83]....
        /*0384*/ 	.word	0x000150f0


	//   ....[84]....
        /*0388*/ 	.word	0x00015190


	//   ....[85]....
        /*038c*/ 	.word	0x00015240


	//   ....[86]....
        /*0390*/ 	.word	0x00015850


	//   ....[87]....
        /*0394*/ 	.word	0x00015ee0


	//   ....[88]....
        /*0398*/ 	.word	0x00016350


	//----- nvinfo : EIATTR_REG_RECONFIG
	.align		4
.L_1283:
        /*039c*/ 	.byte	0x01, 0x54
	.zero		2


	//----- nvinfo : EIATTR_SYSCALL_OFFSETS
	.align		4
        /*03a0*/ 	.byte	0x04, 0x46
        /*03a2*/ 	.short	(.L_1285 - .L_1284)


	//   ....[0]....
.L_1284:
        /*03a4*/ 	.word	0x00001950


	//   ....[1]....
        /*03a8*/ 	.word	0x00012390


	//   ....[2]....
        /*03ac*/ 	.word	0x000124f0


	//   ....[3]....
        /*03b0*/ 	.word	0x00012630


	//   ....[4]....
        /*03b4*/ 	.word	0x00012750


	//----- nvinfo : EIATTR_MBARRIER_INSTR_OFFSETS
	.align		4
.L_1285:
        /*03b8*/ 	.byte	0x04, 0x39
        /*03ba*/ 	.short	(.L_1287 - .L_1286)


	//   ....[0]....
.L_1286:
        /*03bc*/ 	.word	0x000002a0
        /*03c0*/ 	.word	0x000000ff
        /*03c4*/ 	.word	0x00019c00
        /*03c8*/ 	.short	0x0100
        /*03ca*/ 	.byte	0x08
	.zero		1


	//   ....[1]....
        /*03cc*/ 	.word	0x000002b0
        /*03d0*/ 	.word	0x000000ff
        /*03d4*/ 	.word	0x00019c20
        /*03d8*/ 	.short	0x0100
        /*03da*/ 	.byte	0x08
	.zero		1


	//   ....[2]....
        /*03dc*/ 	.word	0x000003a0
        /*03e0*/ 	.word	0x000000ff
        /*03e4*/ 	.word	0x00019c30
        /*03e8*/ 	.short	0x0100
        /*03ea*/ 	.byte	0x08
	.zero		1


	//   ....[3]....
        /*03ec*/ 	.word	0x000003b0
        /*03f0*/ 	.word	0x000000ff
        /*03f4*/ 	.word	0x00019c40
        /*03f8*/ 	.short	0x0100
        /*03fa*/ 	.byte	0x08
	.zero		1


	//   ....[4]....
        /*03fc*/ 	.word	0x000003c0
        /*0400*/ 	.word	0x000000ff
        /*0404*/ 	.word	0x00019c38
        /*0408*/ 	.short	0x0100
        /*040a*/ 	.byte	0x08
	.zero		1


	//   ....[5]....
        /*040c*/ 	.word	0x000003d0
        /*0410*/ 	.word	0x000000ff
        /*0414*/ 	.word	0x00019c48
        /*0418*/ 	.short	0x0100
        /*041a*/ 	.byte	0x08
	.zero		1


	//   ....[6]....
        /*041c*/ 	.word	0x00000500
        /*0420*/ 	.word	0x000000ff
        /*0424*/ 	.word	0x00019c50
        /*0428*/ 	.short	0x0100
        /*042a*/ 	.byte	0x08
	.zero		1


	//   ....[7]....
        /*042c*/ 	.word	0x00000510
        /*0430*/ 	.word	0x000000ff
        /*0434*/ 	.word	0x00019c60
        /*0438*/ 	.short	0x0100
        /*043a*/ 	.byte	0x08
	.zero		1


	//   ....[8]....
        /*043c*/ 	.word	0x00000520
        /*0440*/ 	.word	0x000000ff
        /*0444*/ 	.word	0x00019c58
        /*0448*/ 	.short	0x0100
        /*044a*/ 	.byte	0x08
	.zero		1


	//   ....[9]....
        /*044c*/ 	.word	0x00000530
        /*0450*/ 	.word	0x000000ff
        /*0454*/ 	.word	0x00019c68
        /*0458*/ 	.short	0x0100
        /*045a*/ 	.byte	0x08
	.zero		1


	//   ....[10]....
        /*045c*/ 	.word	0x00000620
        /*0460*/ 	.word	0x000000ff
        /*0464*/ 	.word	0x00019c70
        /*0468*/ 	.short	0x0100
        /*046a*/ 	.byte	0x06
	.zero		1


	//   ....[11]....
        /*046c*/ 	.word	0x00000630
        /*0470*/ 	.word	0x000000ff
        /*0474*/ 	.word	0x00019c80
        /*0478*/ 	.short	0x0100
        /*047a*/ 	.byte	0x06
	.zero		1


	//   ....[12]....
        /*047c*/ 	.word	0x00000640
        /*0480*/ 	.word	0x000000ff
        /*0484*/ 	.word	0x00019c78
        /*0488*/ 	.short	0x0100
        /*048a*/ 	.byte	0x06
	.zero		1


	//   ....[13]....
        /*048c*/ 	.word	0x00000650
        /*0490*/ 	.word	0x000000ff
        /*0494*/ 	.word	0x00019c88
        /*0498*/ 	.short	0x0100
        /*049a*/ 	.byte	0x06
	.zero		1


	//   ....[14]....
        /*049c*/ 	.word	0x00000780
        /*04a0*/ 	.word	0x000000ff
        /*04a4*/ 	.word	0x00019c90
        /*04a8*/ 	.short	0x0100
        /*04aa*/ 	.byte	0x08
	.zero		1


	//   ....[15]....
        /*04ac*/ 	.word	0x00000790
        /*04b0*/ 	.word	0x000000ff
        /*04b4*/ 	.word	0x00019ca0
        /*04b8*/ 	.short	0x0100
        /*04ba*/ 	.byte	0x08
	.zero		1


	//   ....[16]....
        /*04bc*/ 	.word	0x000007a0
        /*04c0*/ 	.word	0x000000ff
        /*04c4*/ 	.word	0x00019c98
        /*04c8*/ 	.short	0x0100
        /*04ca*/ 	.byte	0x08
	.zero		1


	//   ....[17]....
        /*04cc*/ 	.word	0x000007b0
        /*04d0*/ 	.word	0x000000ff
        /*04d4*/ 	.word	0x00019ca8
        /*04d8*/ 	.short	0x0100
        /*04da*/ 	.byte	0x08
	.zero		1


	//   ....[18]....
        /*04dc*/ 	.word	0x000008e0
        /*04e0*/ 	.word	0x000000ff
        /*04e4*/ 	.word	0x00019cb0
        /*04e8*/ 	.short	0x0100
        /*04ea*/ 	.byte	0x08
	.zero		1


	//   ....[19]....
        /*04ec*/ 	.word	0x000008f0
        /*04f0*/ 	.word	0x000000ff
        /*04f4*/ 	.word	0x00019cc0
        /*04f8*/ 	.short	0x0100
        /*04fa*/ 	.byte	0x08
	.zero		1


	//   ....[20]....
        /*04fc*/ 	.word	0x00000900
        /*0500*/ 	.word	0x000000ff
        /*0504*/ 	.word	0x00019cb8
        /*0508*/ 	.short	0x0100
        /*050a*/ 	.byte	0x08
	.zero		1


	//   ....[21]....
        /*050c*/ 	.word	0x00000910
        /*0510*/ 	.word	0x000000ff
        /*0514*/ 	.word	0x00019cc8
        /*0518*/ 	.short	0x0100
        /*051a*/ 	.byte	0x08
	.zero		1


	//   ....[22]....
        /*051c*/ 	.word	0x00001ca0
        /*0520*/ 	.word	0x000000ff
        /*0524*/ 	.word	0x00019c00
        /*0528*/ 	.short	0x010a
        /*052a*/ 	.byte	0x2d
	.zero		1


	//   ....[23]....
        /*052c*/ 	.word	0x00001d40
        /*0530*/ 	.word	0x00000005
        /*0534*/ 	.word	0x00019c30
        /*0538*/ 	.short	0x010a
        /*053a*/ 	.byte	0x3f
	.zero		1


	//   ....[24]....
        /*053c*/ 	.word	0x00001da0
        /*0540*/ 	.word	0x00000005
        /*0544*/ 	.word	0x00019c30
        /*0548*/ 	.short	0x010a
        /*054a*/ 	.byte	0x3f
	.zero		1


	//   ....[25]....
        /*054c*/ 	.word	0x000023f0
        /*0550*/ 	.word	0x00000005
        /*0554*/ 	.word	0x00000000
        /*0558*/ 	.short	0x0101
        /*055a*/ 	.byte	0x3f
	.zero		1


	//   ....[26]....
        /*055c*/ 	.word	0x00005680
        /*0560*/ 	.word	0x000000ff
        /*0564*/ 	.word	0x00019c30
        /*0568*/ 	.short	0x010a
        /*056a*/ 	.byte	0x18
	.zero		1


	//   ....[27]....
        /*056c*/ 	.word	0x000056c0
        /*0570*/ 	.word	0x000000ff
        /*0574*/ 	.word	0x00019c30
        /*0578*/ 	.short	0x010a
        /*057a*/ 	.byte	0x18
	.zero		1


	//   ....[28]....
        /*057c*/ 	.word	0x00005820
        /*0580*/ 	.word	0x000000ff
        /*0584*/ 	.word	0x00019c50
        /*0588*/ 	.short	0x010a
        /*058a*/ 	.byte	0x0b
	.zero		1


	//   ....[29]....
        /*058c*/ 	.word	0x00005860
        /*0590*/ 	.word	0x000000ff
        /*0594*/ 	.word	0x00019c50
        /*0598*/ 	.short	0x010a
        /*059a*/ 	.byte	0x0b
	.zero		1


	//   ....[30]....
        /*059c*/ 	.word	0x000061d0
        /*05a0*/ 	.word	0x00000028
        /*05a4*/ 	.word	0x00000000
        /*05a8*/ 	.short	0x0101
        /*05aa*/ 	.byte	0x3f
	.zero		1


	//   ....[31]....
        /*05ac*/ 	.word	0x00008490
        /*05b0*/ 	.word	0x000000ff
        /*05b4*/ 	.word	0x00000000
        /*05b8*/ 	.short	0x0101
        /*05ba*/ 	.byte	0x06
	.zero		1


	//   ....[32]....
        /*05bc*/ 	.word	0x00008c70
        /*05c0*/ 	.word	0x000000ff
        /*05c4*/ 	.word	0x00019c30
        /*05c8*/ 	.short	0x010a
        /*05ca*/ 	.byte	0x06
	.zero		1


	//   ....[33]....
        /*05cc*/ 	.word	0x00008cb0
        /*05d0*/ 	.word	0x000000ff
        /*05d4*/ 	.word	0x00019c30
        /*05d8*/ 	.short	0x010a
        /*05da*/ 	.byte	0x06
	.zero		1


	//   ....[34]....
        /*05dc*/ 	.word	0x00008e10
        /*05e0*/ 	.word	0x000000ff
        /*05e4*/ 	.word	0x00019c50
        /*05e8*/ 	.short	0x010a
        /*05ea*/ 	.byte	0x0e
	.zero		1


	//   ....[35]....
        /*05ec*/ 	.word	0x00008e50
        /*05f0*/ 	.word	0x000000ff
        /*05f4*/ 	.word	0x00019c50
        /*05f8*/ 	.short	0x010a
        /*05fa*/ 	.byte	0x0e
	.zero		1


	//   ....[36]....
        /*05fc*/ 	.word	0x0000a7c0
        /*0600*/ 	.word	0x00000003
        /*0604*/ 	.word	0x00000000
        /*0608*/ 	.short	0x0101
        /*060a*/ 	.byte	0x3f
	.zero		1


	//   ....[37]....
        /*060c*/ 	.word	0x0000aa80
        /*0610*/ 	.word	0x000000ff
        /*0614*/ 	.word	0x00000000
        /*0618*/ 	.short	0x0101
        /*061a*/ 	.byte	0x06
	.zero		1


	//   ....[38]....
        /*061c*/ 	.word	0x0000b0d0
        /*0620*/ 	.word	0x000000ff
        /*0624*/ 	.word	0x00019c30
        /*0628*/ 	.short	0x010a
        /*062a*/ 	.byte	0x17
	.zero		1


	//   ....[39]....
        /*062c*/ 	.word	0x0000b110
        /*0630*/ 	.word	0x000000ff
        /*0634*/ 	.word	0x00019c30
        /*0638*/ 	.short	0x010a
        /*063a*/ 	.byte	0x17
	.zero		1


	//   ....[40]....
        /*063c*/ 	.word	0x0000b270
        /*0640*/ 	.word	0x000000ff
        /*0644*/ 	.word	0x00019c50
        /*0648*/ 	.short	0x010a
        /*064a*/ 	.byte	0x0b
	.zero		1


	//   ....[41]....
        /*064c*/ 	.word	0x0000b2b0
        /*0650*/ 	.word	0x000000ff
        /*0654*/ 	.word	0x00019c50
        /*0658*/ 	.short	0x010a
        /*065a*/ 	.byte	0x0b
	.zero		1


	//   ....[42]....
        /*065c*/ 	.word	0x0000bc40
        /*0660*/ 	.word	0x00000028
        /*0664*/ 	.word	0x00000000
        /*0668*/ 	.short	0x0101
        /*066a*/ 	.byte	0x3f
	.zero		1


	//   ....[43]....
        /*066c*/ 	.word	0x0000dec0
        /*0670*/ 	.word	0x000000ff
        /*0674*/ 	.word	0x00000000
        /*0678*/ 	.short	0x0101
        /*067a*/ 	.byte	0x06
	.zero		1


	//   ....[44]....
        /*067c*/ 	.word	0x0000e3f0
        /*0680*/ 	.word	0x000000ff
        /*0684*/ 	.word	0x00019c50
        /*0688*/ 	.short	0x010a
        /*068a*/ 	.byte	0x0b
	.zero		1


	//   ....[45]....
        /*068c*/ 	.word	0x0000e430
        /*0690*/ 	.word	0x000000ff
        /*0694*/ 	.word	0x00019c50
        /*0698*/ 	.short	0x010a
        /*069a*/ 	.byte	0x0b
	.zero		1


	//   ....[46]....
        /*069c*/ 	.word	0x0000ea40
        /*06a0*/ 	.word	0x000000ff
        /*06a4*/ 	.word	0x00000000
        /*06a8*/ 	.short	0x0101
        /*06aa*/ 	.byte	0x04
	.zero		1


	//   ....[47]....
        /*06ac*/ 	.word	0x0000ff00
        /*06b0*/ 	.word	0x00000000
        /*06b4*/ 	.word	0x00000000
        /*06b8*/ 	.short	0x0101
        /*06ba*/ 	.byte	0x3f
	.zero		1


	//   ....[48]....
        /*06bc*/ 	.word	0x00012cc0
        /*06c0*/ 	.word	0x00000003
        /*06c4*/ 	.word	0x00019c80
        /*06c8*/ 	.short	0x010a
        /*06ca*/ 	.byte	0x3f
	.zero		1


	//   ....[49]....
        /*06cc*/ 	.word	0x00012f00
        /*06d0*/ 	.word	0x00000003
        /*06d4*/ 	.word	0x00019c40
        /*06d8*/ 	.short	0x010a
        /*06da*/ 	.byte	0x3f
	.zero		1


	//   ....[50]....
        /*06dc*/ 	.word	0x000133b0
        /*06e0*/ 	.word	0x000000ff
        /*06e4*/ 	.word	0x00019c20
        /*06e8*/ 	.short	0x010a
        /*06ea*/ 	.byte	0x28
	.zero		1


	//   ....[51]....
        /*06ec*/ 	.word	0x00013660
        /*06f0*/ 	.word	0x00000006
        /*06f4*/ 	.word	0x00019c80
        /*06f8*/ 	.short	0x010a
        /*06fa*/ 	.byte	0x3f
	.zero		1


	//   ....[52]....
        /*06fc*/ 	.word	0x00013a90
        /*0700*/ 	.word	0x00000006
        /*0704*/ 	.word	0x00019c40
        /*0708*/ 	.short	0x010a
        /*070a*/ 	.byte	0x3f
	.zero		1


	//   ....[53]....
        /*070c*/ 	.word	0x00013f40
        /*0710*/ 	.word	0x0000000c
        /*0714*/ 	.word	0x00019c70
        /*0718*/ 	.short	0x010a
        /*071a*/ 	.byte	0x3f
	.zero		1


	//   ....[54]....
        /*071c*/ 	.word	0x00013fb0
        /*0720*/ 	.word	0x0000000c
        /*0724*/ 	.word	0x00019c60
        /*0728*/ 	.short	0x010a
        /*072a*/ 	.byte	0x3f
	.zero		1


	//   ....[55]....
        /*072c*/ 	.word	0x000143e0
        /*0730*/ 	.word	0x0000000c
        /*0734*/ 	.word	0x00019c50
        /*0738*/ 	.short	0x0101
        /*073a*/ 	.byte	0x3f
	.zero		1


	//   ....[56]....
        /*073c*/ 	.word	0x00014450
        /*0740*/ 	.word	0x00000003
        /*0744*/ 	.word	0x00000000
        /*0748*/ 	.short	0x0101
        /*074a*/ 	.byte	0x3f
	.zero		1


	//   ....[57]....
        /*074c*/ 	.word	0x00014610
        /*0750*/ 	.word	0x00000002
        /*0754*/ 	.word	0x00019c70
        /*0758*/ 	.short	0x010a
        /*075a*/ 	.byte	0x3f
	.zero		1


	//   ....[58]....
        /*075c*/ 	.word	0x00014680
        /*0760*/ 	.word	0x00000002
        /*0764*/ 	.word	0x00019c60
        /*0768*/ 	.short	0x010a
        /*076a*/ 	.byte	0x3f
	.zero		1


	//   ....[59]....
        /*076c*/ 	.word	0x00014a90
        /*0770*/ 	.word	0x00000002
        /*0774*/ 	.word	0x00019c50
        /*0778*/ 	.short	0x0101
        /*077a*/ 	.byte	0x3f
	.zero		1


	//   ....[60]....
        /*077c*/ 	.word	0x00014b20
        /*0780*/ 	.word	0x00000000
        /*0784*/ 	.word	0x00000000
        /*0788*/ 	.short	0x0101
        /*078a*/ 	.byte	0x3f
	.zero		1


	//   ....[61]....
        /*078c*/ 	.word	0x000157d0
        /*0790*/ 	.word	0x00000006
        /*0794*/ 	.word	0x00019c20
        /*0798*/ 	.short	0x010a
        /*079a*/ 	.byte	0x3f
	.zero		1


	//   ....[62]....
        /*079c*/ 	.word	0x00015970
        /*07a0*/ 	.word	0x00000005
        /*07a4*/ 	.word	0x00000000
        /*07a8*/ 	.short	0x010a
        /*07aa*/ 	.byte	0x3f
	.zero		1


	//   ....[63]....
        /*07ac*/ 	.word	0x000159e0
        /*07b0*/ 	.word	0x00000009
        /*07b4*/ 	.word	0x00000000
        /*07b8*/ 	.short	0x010a
        /*07ba*/ 	.byte	0x3f
	.zero		1


	//   ....[64]....
        /*07bc*/ 	.word	0x00015a30
        /*07c0*/ 	.word	0x00000011
        /*07c4*/ 	.word	0x00019c60
        /*07c8*/ 	.short	0x010a
        /*07ca*/ 	.byte	0x3f
	.zero		1


	//   ....[65]....
        /*07cc*/ 	.word	0x00015a80
        /*07d0*/ 	.word	0x00000007
        /*07d4*/ 	.word	0x00019c60
        /*07d8*/ 	.short	0x010a
        /*07da*/ 	.byte	0x3f
	.zero		1


	//   ....[66]....
        /*07dc*/ 	.word	0x00015ac0
        /*07e0*/ 	.word	0x00000011
        /*07e4*/ 	.word	0x00019c80
        /*07e8*/ 	.short	0x010a
        /*07ea*/ 	.byte	0x3f
	.zero		1


	//   ....[67]....
        /*07ec*/ 	.word	0x00015ae0
        /*07f0*/ 	.word	0x00000007
        /*07f4*/ 	.word	0x00019c80
        /*07f8*/ 	.short	0x010a
        /*07fa*/ 	.byte	0x3f
	.zero		1


	//   ....[68]....
        /*07fc*/ 	.word	0x00015b50
        /*0800*/ 	.word	0x00000003
        /*0804*/ 	.word	0x00019c00
        /*0808*/ 	.short	0x010a
        /*080a*/ 	.byte	0x3f
	.zero		1


	//   ....[69]....
        /*080c*/ 	.word	0x00015ba0
        /*0810*/ 	.word	0x00000005
        /*0814*/ 	.word	0x00019c30
        /*0818*/ 	.short	0x010a
        /*081a*/ 	.byte	0x3f
	.zero		1


	//   ....[70]....
        /*081c*/ 	.word	0x00015c00
        /*0820*/ 	.word	0x0000000f
        /*0824*/ 	.word	0x00019c30
        /*0828*/ 	.short	0x010a
        /*082a*/ 	.byte	0x3f
	.zero		1


	//   ....[71]....
        /*082c*/ 	.word	0x00015c60
        /*0830*/ 	.word	0x0000000f
        /*0834*/ 	.word	0x00019c50
        /*0838*/ 	.short	0x010a
        /*083a*/ 	.byte	0x3f
	.zero		1


	//   ....[72]....
        /*083c*/ 	.word	0x00015cc0
        /*0840*/ 	.word	0x0000000b
        /*0844*/ 	.word	0x00019c30
        /*0848*/ 	.short	0x010a
        /*084a*/ 	.byte	0x3f
	.zero		1


	//   ....[73]....
        /*084c*/ 	.word	0x00015d20
        /*0850*/ 	.word	0x0000000b
        /*0854*/ 	.word	0x00019c50
        /*0858*/ 	.short	0x010a
        /*085a*/ 	.byte	0x3f
	.zero		1


	//   ....[74]....
        /*085c*/ 	.word	0x00015d80
        /*0860*/ 	.word	0x0000000f
        /*0864*/ 	.word	0x00019c30
        /*0868*/ 	.short	0x010a
        /*086a*/ 	.byte	0x3f
	.zero		1


	//   ....[75]....
        /*086c*/ 	.word	0x00015de0
        /*0870*/ 	.word	0x0000000f
        /*0874*/ 	.word	0x00019c50
        /*0878*/ 	.short	0x010a
        /*087a*/ 	.byte	0x3f
	.zero		1


	//   ....[76]....
        /*087c*/ 	.word	0x00015e40
        /*0880*/ 	.word	0x00000005
        /*0884*/ 	.word	0x00019c50
        /*0888*/ 	.short	0x010a
        /*088a*/ 	.byte	0x3f
	.zero		1


	//   ....[77]....
        /*088c*/ 	.word	0x00015f90
        /*0890*/ 	.word	0x00000003
        /*0894*/ 	.word	0x00019c80
        /*0898*/ 	.short	0x010a
        /*089a*/ 	.byte	0x3f
	.zero		1


	//   ....[78]....
        /*089c*/ 	.word	0x00015fe0
        /*08a0*/ 	.word	0x00000003
        /*08a4*/ 	.word	0x00019c40
        /*08a8*/ 	.short	0x010a
        /*08aa*/ 	.byte	0x3f
	.zero		1


	//   ....[79]....
        /*08ac*/ 	.word	0x00016040
        /*08b0*/ 	.word	0x00000004
        /*08b4*/ 	.word	0x00019c20
        /*08b8*/ 	.short	0x010a
        /*08ba*/ 	.byte	0x3f
	.zero		1


	//   ....[80]....
        /*08bc*/ 	.word	0x00016090
        /*08c0*/ 	.word	0x00000006
        /*08c4*/ 	.word	0x00019c80
        /*08c8*/ 	.short	0x010a
        /*08ca*/ 	.byte	0x3f
	.zero		1


	//   ....[81]....
        /*08cc*/ 	.word	0x000160e0
        /*08d0*/ 	.word	0x00000006
        /*08d4*/ 	.word	0x00019c40
        /*08d8*/ 	.short	0x010a
        /*08da*/ 	.byte	0x3f
	.zero		1


	//   ....[82]....
        /*08dc*/ 	.word	0x00016130
        /*08e0*/ 	.word	0x0000000c
        /*08e4*/ 	.word	0x00019c70
        /*08e8*/ 	.short	0x010a
        /*08ea*/ 	.byte	0x3f
	.zero		1


	//   ....[83]....
        /*08ec*/ 	.word	0x00016180
        /*08f0*/ 	.word	0x0000000c
        /*08f4*/ 	.word	0x00019c60
        /*08f8*/ 	.short	0x010a
        /*08fa*/ 	.byte	0x3f
	.zero		1


	//   ....[84]....
        /*08fc*/ 	.word	0x000161d0
        /*0900*/ 	.word	0x00000002
        /*0904*/ 	.word	0x00019c70
        /*0908*/ 	.short	0x010a
        /*090a*/ 	.byte	0x3f
	.zero		1


	//   ....[85]....
        /*090c*/ 	.word	0x00016220
        /*0910*/ 	.word	0x00000002
        /*0914*/ 	.word	0x00019c60
        /*0918*/ 	.short	0x010a
        /*091a*/ 	.byte	0x3f
	.zero		1


	//   ....[86]....
        /*091c*/ 	.word	0x00016270
        /*0920*/ 	.word	0x00000006
        /*0924*/ 	.word	0x00019c20
        /*0928*/ 	.short	0x010a
        /*092a*/ 	.byte	0x3f
	.zero		1


	//   ....[87]....
        /*092c*/ 	.word	0x00016410
        /*0930*/ 	.word	0x00000005
        /*0934*/ 	.word	0x00000000
        /*0938*/ 	.short	0x010a
        /*093a*/ 	.byte	0x3f
	.zero		1


	//   ....[88]....
        /*093c*/ 	.word	0x00016460
        /*0940*/ 	.word	0x00000009
        /*0944*/ 	.word	0x00000000
        /*0948*/ 	.short	0x010a
        /*094a*/ 	.byte	0x3f
	.zero		1


	//   ....[89]....
        /*094c*/ 	.word	0x000164b0
        /*0950*/ 	.word	0x00000011
        /*0954*/ 	.word	0x00019c60
        /*0958*/ 	.short	0x010a
        /*095a*/ 	.byte	0x3f
	.zero		1


	//   ....[90]....
        /*095c*/ 	.word	0x00016500
        /*0960*/ 	.word	0x00000007
        /*0964*/ 	.word	0x00019c60
        /*0968*/ 	.short	0x010a
        /*096a*/ 	.byte	0x3f
	.zero		1


	//   ....[91]....
        /*096c*/ 	.word	0x00016550
        /*0970*/ 	.word	0x00000011
        /*0974*/ 	.word	0x00019c80
        /*0978*/ 	.short	0x010a
        /*097a*/ 	.byte	0x3f
	.zero		1


	//----- nvinfo : EIATTR_NUM_MBARRIERS
	.align		4
.L_1287:
        /*097c*/ 	.byte	0x03, 0x38
        /*097e*/ 	.short	0x0016


	//----- nvinfo : EIATTR_EXIT_INSTR_OFFSETS
	.align		4
        /*0980*/ 	.byte	0x04, 0x1c
        /*0982*/ 	.short	(.L_1289 - .L_1288)


	//   ....[0]....
.L_1288:
        /*0984*/ 	.word	0x00000a70


	//   ....[1]....
        /*0988*/ 	.word	0x00010a50


	//   ....[2]....
        /*098c*/ 	.word	0x00015b30


	//----- nvinfo : EIATTR_MAX_THREADS
	.align		4
.L_1289:
        /*0990*/ 	.byte	0x04, 0x05
        /*0992*/ 	.short	(.L_1291 - .L_1290)
.L_1290:
        /*0994*/ 	.word	0x00000200
        /*0998*/ 	.word	0x00000001
        /*099c*/ 	.word	0x00000001


	//----- nvinfo : EIATTR_CRS_STACK_SIZE
	.align		4
.L_1291:
        /*09a0*/ 	.byte	0x04, 0x1e
        /*09a2*/ 	.short	(.L_1293 - .L_1292)
.L_1292:
        /*09a4*/ 	.word	0x00000000


	//----- nvinfo : EIATTR_CBANK_PARAM_SIZE
	.align		4
.L_1293:
        /*09a8*/ 	.byte	0x03, 0x19
        /*09aa*/ 	.short	0x0a70


	//----- nvinfo : EIATTR_PARAM_CBANK
	.align		4
        /*09ac*/ 	.byte	0x04, 0x0a
        /*09ae*/ 	.short	(.L_1295 - .L_1294)
	.align		4
.L_1294:
        /*09b0*/ 	.word	index@(.nv.constant0._ZN7cutlass13device_kernelIN5flash11enable_sm90INS1_16FlashAttnFwdSm90INS1_25CollectiveMainloopFwdSm90ILi2EN4cute5tupleIJNS5_1CILi1EEES8_S8_EEENS6_IJNS7_ILi192EEENS7_ILi128EEENS7_ILi96EEEEEELi96ENS_12float_e4m3_tEfNS_4arch4Sm90ELb0ELb1ELb1ELb1ELb0ELb0ELb0ELb1ELb1ELb0ELb0ELb0EEENS1_21CollectiveEpilogueFwdINS6_IJSA_SC_SB_EEES9_NS_10bfloat16_tESG_Li384ELb1ELb0ELb0ELb1EEENS1_36VarlenDynamicPersistentTileSchedulerILi192ELi128ELi384ELi128ELb0ELb0ELb1ELb1ELb0ELb1EEEEEEEEEvNT_6ParamsE)
        /*09b4*/ 	.short	0x0210
        /*09b6*/ 	.short	0x0a70


	//----- nvinfo : EIATTR_SW_WAR
	.align		4
.L_1295:
        /*09b8*/ 	.byte	0x04, 0x36
        /*09ba*/ 	.short	(.L_1297 - .L_1296)
.L_1296:
        /*09bc*/ 	.word	0x00000008
.L_1297:


//--------------------- .nv.info._ZN7cutlass13device_kernelIN5flash11enable_sm90INS1_16FlashAttnFwdSm90INS1_25CollectiveMainloopFwdSm90ILi2EN4cute5tupleIJNS5_1CILi1EEES8_S8_EEENS6_IJNS7_ILi192EEENS7_ILi128EEENS7_ILi96EEEEEELi96ENS_12float_e4m3_tEfNS_4arch4Sm90ELb0ELb1ELb1ELb1ELb0ELb1ELb0ELb1ELb1ELb0ELb0ELb0EEENS1_21CollectiveEpilogueFwdINS6_IJSA_SC_SB_EEES9_NS_10bfloat16_tESG_Li384ELb1ELb0ELb0ELb1EEENS1_36VarlenDynamicPersistentTileSchedulerILi192ELi128ELi384ELi128ELb0ELb0ELb1ELb1ELb0ELb1EEEEEEEEEvNT_6ParamsE --------------------------
	.section	.nv.info._ZN7cutlass13device_kernelIN5flash11enable_sm90INS1_16FlashAttnFwdSm90INS1_25CollectiveMainloopFwdSm90ILi2EN4cute5tupleIJNS5_1CILi1EEES8_S8_EEENS6_IJNS7_ILi192EEENS7_ILi128EEENS7_ILi96EEEEEELi96ENS_12float_e4m3_tEfNS_4arch4Sm90ELb0ELb1ELb1ELb1ELb0ELb1ELb0ELb1ELb1ELb0ELb0ELb0EEENS1_21CollectiveEpilogueFwdINS6_IJSA_SC_SB_EEES9_NS_10bfloat16_tESG_Li384ELb1ELb0ELb0ELb1EEENS1_36VarlenDynamicPersistentTileSchedulerILi192ELi128ELi384ELi128ELb0ELb0ELb1ELb1ELb0ELb1EEEEEEEEEvNT_6ParamsE,"",@"SHT_CUDA_INFO"
	.sectionflags	@""
	.align	4


	//----- nvinfo : EIATTR_CUDA_API_VERSION
	.align		4
        /*0000*/ 	.byte	0x04, 0x37
        /*0002*/ 	.short	(.L_1299 - .L_1298)
.L_1298:
        /*0004*/ 	.word	0x00000082


	//----- nvinfo : EIATTR_KPARAM_INFO
	.align		4
.L_1299:
        /*0008*/ 	.byte	0x04, 0x17
        /*000a*/ 	.short	(.L_1301 - .L_1300)
.L_1300:
        /*000c*/ 	.word	0x00000000
        /*0010*/ 	.short	0x0000
        /*0012*/ 	.short	0x0070
        /*0014*/ 	.byte	0x00, 0xf0, 0x01, 0x28


	//----- nvinfo : EIATTR_SPARSE_MMA_MASK
	.align		4
.L_1301:
        /*0018*/ 	.byte	0x03, 0x50
        /*001a*/ 	.short	0x0000


	//----- nvinfo : EIATTR_MAXREG_COUNT
	.align		4
        /*001c*/ 	.byte	0x03, 0x1b
        /*001e*/ 	.short	0x0080


	//----- nvinfo : EIATTR_NUM_BARRIERS
	.align		4
        /*0020*/ 	.byte	0x02, 0x4c
        /*0022*/ 	.byte	0x10
	.zero		1


	//----- nvinfo : EIATTR_EXTERNS
	.align		4
        /*0024*/ 	.byte	0x04, 0x0f
        /*0026*/ 	.short	(.L_1303 - .L_1302)


	//   ....[0]....
	.align		4
.L_1302:
        /*0028*/ 	.word	index@(__assertfail)


	//----- nvinfo : EIATTR_ANNOTATIONS
	.align		4
.L_1303:
        /*002c*/ 	.byte	0x04, 0x55
        /*002e*/ 	.short	(.L_1305 - .L_1304)


	//   ....[0]....
.L_1304:
        /* <DEDUP_REMOVED lines=76> */


	//----- nvinfo : EIATTR_MERCURY_ISA_VERSION
	.align		4
.L_1305:
        /*04e0*/ 	.byte	0x03, 0x5f
        /*04e2*/ 	.short	0x0101


	//----- nvinfo : EIATTR_UNUSED_LOAD_BYTE_OFFSET
	.align		4
        /*04e4*/ 	.byte	0x04, 0x44
        /*04e6*/ 	.short	(.L_1307 - .L_1306)


	//   ....[0]....
.L_1306:
        /*04e8*/ 	.word	0x00000ac0
        /*04ec*/ 	.word	0x0000fff0


	//   ....[1]....
        /*04f0*/ 	.word	0x00019bf0
        /*04f4*/ 	.word	0x0000fff0


	//----- nvinfo : EIATTR_INT_WARP_WIDE_INSTR_OFFSETS
	.align		4
.L_1307:
        /*04f8*/ 	.byte	0x04, 0x31
        /*04fa*/ 	.short	(.L_1309 - .L_1308)


	//   ....[0]....
.L_1308:
        /*04fc*/ 	.word	0x000001b0


	//   ....[1]....
        /*0500*/ 	.word	0x00000250


	//   ....[2]....
        /*0504*/ 	.word	0x000002c0


	//   ....[3]....
        /*0508*/ 	.word	0x0001e970


	//   ....[4]....
        /*050c*/ 	.word	0x0001ea00


	//   ....[5]....
        /*0510*/ 	.word	0x0001f000


	//   ....[6]....
        /*0514*/ 	.word	0x0001f030


	//   ....[7]....
        /*0518*/ 	.word	0x0001f1b0


	//   ....[8]....
        /*051c*/ 	.word	0x0001f270


	//   ....[9]....
        /*0520*/ 	.word	0x00020eb0


	//   ....[10]....
        /*0524*/ 	.word	0x00020f40


	//----- nvinfo : EIATTR_COOP_GROUP_MASK_REGIDS
	.align		4
.L_1309:
        /*0528*/ 	.byte	0x04, 0x29
        /*052a*/ 	.short	(.L_1311 - .L_1310)


	//   ....[0]....
.L_1310:
        /*052c*/ 	.word	0xffffffff


	//   ....[1]....
        /*0530*/ 	.word	0xffffffff


	//   ....[2]....
        /*0534*/ 	.word	0xffffffff


	//   ....[3]....
        /*0538*/ 	.word	0xffffffff


	//   ....[4]....
        /*053c*/ 	.word	0xffffffff


	//   ....[5]....
        /*0540*/ 	.word	0xffffffff


	//   ....[6]....
        /*0544*/ 	.word	0xffffffff


	//   ....[7]....
        /*0548*/ 	.word	0xffffffff


	//   ....[8]....
        /*054c*/ 	.word	0xffffffff


	//   ....[9]....
        /*0550*/ 	.word	0xffffffff


	//   ....[10]....
        /*0554*/ 	.word	0xffffffff


	//   ....[11]....
        /*0558*/ 	.word	0xffffffff


	//   ....[12]....
        /*055c*/ 	.word	0xffffffff


	//   ....[13]....
        /*0560*/ 	.word	0xffffffff


	//   ....[14]....
        /*0564*/ 	.word	0xffffffff


	//   ....[15]....
        /*0568*/ 	.word	0xffffffff


	//   ....[16]....
        /*056c*/ 	.word	0xffffffff


	//   ....[17]....
        /*0570*/ 	.word	0xffffffff


	//   ....[18]....
        /*0574*/ 	.word	0xffffffff


	//   ....[19]....
        /*0578*/ 	.word	0xffffffff


	//   ....[20]....
        /*057c*/ 	.word	0xffffffff


	//   ....[21]....
        /*0580*/ 	.word	0xffffffff


	//   ....[22]....
        /*0584*/ 	.word	0xffffffff


	//   ....[23]....
        /*0588*/ 	.word	0xffffffff


	//   ....[24]....
        /*058c*/ 	.word	0xffffffff


	//   ....[25]....
        /*0590*/ 	.word	0xffffffff


	//   ....[26]....
        /*0594*/ 	.word	0xffffffff


	//   ....[27]....
        /*0598*/ 	.word	0xffffffff


	//   ....[28]....
        /*059c*/ 	.word	0xffffffff


	//   ....[29]....
        /*05a0*/ 	.word	0xffffffff


	//   ....[30]....
        /*05a4*/ 	.word	0xffffffff


	//   ....[31]....
        /*05a8*/ 	.word	0xffffffff


	//   ....[32]....
        /*05ac*/ 	.word	0xffffffff


	//   ....[33]....
        /*05b0*/ 	.word	0xffffffff


	//   ....[34]....
        /*05b4*/ 	.word	0xffffffff


	//   ....[35]....
        /*05b8*/ 	.word	0xffffffff


	//   ....[36]....
        /*05bc*/ 	.word	0xffffffff


	//   ....[37]....
        /*05c0*/ 	.word	0xffffffff


	//   ....[38]....
        /*05c4*/ 	.word	0xffffffff


	//   ....[39]....
        /*05c8*/ 	.word	0xffffffff


	//   ....[40]....
        /*05cc*/ 	.word	0xffffffff


	//   ....[41]....
        /*05d0*/ 	.word	0xffffffff


	//   ....[42]....
        /*05d4*/ 	.word	0xffffffff


	//   ....[43]....
        /*05d8*/ 	.word	0xffffffff


	//   ....[44]....
        /*05dc*/ 	.word	0xffffffff


	//   ....[45]....
        /*05e0*/ 	.word	0xffffffff


	//   ....[46]....
        /*05e4*/ 	.word	0xffffffff


	//   ....[47]....
        /*05e8*/ 	.word	0xffffffff


	//   ....[48]....
        /*05ec*/ 	.word	0xffffffff


	//   ....[49]....
        /*05f0*/ 	.word	0xffffffff


	//   ....[50]....
        /*05f4*/ 	.word	0xffffffff


	//   ....[51]....
        /*05f8*/ 	.word	0xffffffff


	//   ....[52]....
        /*05fc*/ 	.word	0xffffffff


	//   ....[53]....
        /*0600*/ 	.word	0xffffffff


	//   ....[54]....
        /*0604*/ 	.word	0xffffffff


	//   ....[55]....
        /*0608*/ 	.word	0xffffffff


	//   ....[56]....
        /*060c*/ 	.word	0xffffffff


	//   ....[57]....
        /*0610*/ 	.word	0xffffffff


	//   ....[58]....
        /*0614*/ 	.word	0xffffffff


	//   ....[59]....
        /*0618*/ 	.word	0xffffffff


	//   ....[60]....
        /*061c*/ 	.word	0xffffffff


	//   ....[61]....
        /*0620*/ 	.word	0xffffffff


	//   ....[62]....
        /*0624*/ 	.word	0xffffffff


	//   ....[63]....
        /*0628*/ 	.word	0xffffffff


	//   ....[64]....
        /*062c*/ 	.word	0xffffffff


	//   ....[65]....
        /*0630*/ 	.word	0xffffffff


	//   ....[66]....
        /*0634*/ 	.word	0xffffffff


	//   ....[67]....
        /*0638*/ 	.word	0xffffffff


	//   ....[68]....
        /*063c*/ 	.word	0xffffffff


	//   ....[69]....
        /*0640*/ 	.word	0xffffffff


	//   ....[70]....
        /*0644*/ 	.word	0xffffffff


	//   ....[71]....
        /*0648*/ 	.word	0xffffffff


	//   ....[72]....
        /*064c*/ 	.word	0xffffffff


	//   ....[73]....
        /*0650*/ 	.word	0xffffffff


	//   ....[74]....
        /*0654*/ 	.word	0xffffffff


	//   ....[75]....
        /*0658*/ 	.word	0xffffffff


	//   ....[76]....
        /*065c*/ 	.word	0xffffffff


	//   ....[77]....
        /*0660*/ 	.word	0xffffffff


	//   ....[78]....
        /*0664*/ 	.word	0xffffffff


	//   ....[79]....
        /*0668*/ 	.word	0xffffffff


	//   ....[80]....
        /*066c*/ 	.word	0xffffffff


	//   ....[81]....
        /*0670*/ 	.word	0xffffffff


	//   ....[82]....
        /*0674*/ 	.word	0xffffffff


	//   ....[83]....
        /*0678*/ 	.word	0xffffffff


	//   ....[84]....
        /*067c*/ 	.word	0xffffffff


	//   ....[85]....
        /*0680*/ 	.word	0xffffffff


	//   ....[86]....
        /*0684*/ 	.word	0xffffffff


	//   ....[87]....
        /*0688*/ 	.word	0xffffffff


	//   ....[88]....
        /*068c*/ 	.word	0x0500000f


	//   ....[89]....
        /*0690*/ 	.word	0x0500000f


	//   ....[90]....
        /*0694*/ 	.word	0x0500000f


	//   ....[91]....
        /*0698*/ 	.word	0x0500000f


	//   ....[92]....
        /*069c*/ 	.word	0x0500000f


	//   ....[93]....
        /*06a0*/ 	.word	0x0500000f


	//   ....[94]....
        /*06a4*/ 	.word	0x0500000f


	//   ....[95]....
        /*06a8*/ 	.word	0x0500000f


	//   ....[96]....
        /*06ac*/ 	.word	0x0500000f


	//   ....[97]....
        /*06b0*/ 	.word	0x0500000f


	//   ....[98]....
        /*06b4*/ 	.word	0x0500000f


	//   ....[99]....
        /*06b8*/ 	.word	0x0500000f


	//   ....[100]....
        /*06bc*/ 	.word	0x0500000f


	//   ....[101]....
        /*06c0*/ 	.word	0x0500000f


	//   ....[102]....
        /*06c4*/ 	.word	0x0500000f


	//   ....[103]....
        /*06c8*/ 	.word	0x0500000f


	//   ....[104]....
        /*06cc*/ 	.word	0x0500000f


	//   ....[105]....
        /*06d0*/ 	.word	0x0500000f


	//   ....[106]....
        /*06d4*/ 	.word	0x0500000f


	//   ....[107]....
        /*06d8*/ 	.word	0x0500000f


	//   ....[108]....
        /*06dc*/ 	.word	0x0500000f


	//   ....[109]....
        /*06e0*/ 	.word	0x0500000f


	//   ....[110]....
        /*06e4*/ 	.word	0x0500000f


	//   ....[111]....
        /*06e8*/ 	.word	0x0500000f


	//   ....[112]....
        /*06ec*/ 	.word	0x0500000f


	//   ....[113]....
        /*06f0*/ 	.word	0x0500000f


	//   ....[114]....
        /*06f4*/ 	.word	0x0500000f


	//   ....[115]....
        /*06f8*/ 	.word	0x0500000f


	//----- nvinfo : EIATTR_COOP_GROUP_INSTR_OFFSETS
	.align		4
.L_1311:
        /*06fc*/ 	.byte	0x04, 0x28
        /*06fe*/ 	.short	(.L_1313 - .L_1312)


	//   ....[0]....
.L_1312:
        /*0700*/ 	.word	0x00000060


	//   ....[1]....
        /*0704*/ 	.word	0x000001c0


	//   ....[2]....
        /*0708*/ 	.word	0x00000270


	//   ....[3]....
        /*070c*/ 	.word	0x00000430


	//   ....[4]....
        /*0710*/ 	.word	0x00000590


	//   ....[5]....
        /*0714*/ 	.word	0x000006b0


	//   ....[6]....
        /*0718*/ 	.word	0x00000810


	//   ....[7]....
        /*071c*/ 	.word	0x000072b0


	//   ....[8]....
        /*0720*/ 	.word	0x0000e2d0


	//   ....[9]....
        /*0724*/ 	.word	0x0000e410


	//   ....[10]....
        /*0728*/ 	.word	0x0000ea10


	//   ....[11]....
        /*072c*/ 	.word	0x0000eaf0


	//   ....[12]....
        /*0730*/ 	.word	0x00011b70


	//   ....[13]....
        /*0734*/ 	.word	0x00011c70


	//   ....[14]....
        /*0738*/ 	.word	0x00012130


	//   ....[15]....
        /*073c*/ 	.word	0x000121b0


	//   ....[16]....
        /*0740*/ 	.word	0x000145f0


	//   ....[17]....
        /*0744*/ 	.word	0x00014620


	//   ....[18]....
        /*0748*/ 	.word	0x00014650


	//   ....[19]....
        /*074c*/ 	.word	0x00014690


	//   ....[20]....
        /*0750*/ 	.word	0x00017b20


	//   ....[21]....
        /*0754*/ 	.word	0x00017c20


	//   ....[22]....
        /*0758*/ 	.word	0x00018100


	//   ....[23]....
        /*075c*/ 	.word	0x00018170


	//   ....[24]....
        /*0760*/ 	.word	0x00019510


	//   ....[25]....
        /*0764*/ 	.word	0x00019520


	//   ....[26]....
        /*0768*/ 	.word	0x00019570


	//   ....[27]....
        /*076c*/ 	.word	0x00019640


	//   ....[28]....
        /*0770*/ 	.word	0x0001a3b0


	//   ....[29]....
        /*0774*/ 	.word	0x0001a3c0


	//   ....[30]....
        /*0778*/ 	.word	0x0001a3d0


	//   ....[31]....
        /*077c*/ 	.word	0x0001a3e0


	//   ....[32]....
        /*0780*/ 	.word	0x0001a3f0


	//   ....[33]....
        /*0784*/ 	.word	0x0001a400


	//   ....[34]....
        /*0788*/ 	.word	0x0001a410


	//   ....[35]....
        /*078c*/ 	.word	0x0001a420


	//   ....[36]....
        /*0790*/ 	.word	0x0001a450


	//   ....[37]....
        /*0794*/ 	.word	0x0001a460


	//   ....[38]....
        /*0798*/ 	.word	0x0001a470


	//   ....[39]....
        /*079c*/ 	.word	0x0001a4a0


	//   ....[40]....
        /*07a0*/ 	.word	0x0001a4d0


	//   ....[41]....
        /*07a4*/ 	.word	0x0001a4e0


	//   ....[42]....
        /*07a8*/ 	.word	0x0001a500


	//   ....[43]....
        /*07ac*/ 	.word	0x0001a510


	//   ....[44]....
        /*07b0*/ 	.word	0x0001a520


	//   ....[45]....
        /*07b4*/ 	.word	0x0001a530


	//   ....[46]....
        /*07b8*/ 	.word	0x0001a560


	//   ....[47]....
        /*07bc*/ 	.word	0x0001a570


	//   ....[48]....
        /*07c0*/ 	.word	0x0001a5b0


	//   ....[49]....
        /*07c4*/ 	.word	0x0001a5c0


	//   ....[50]....
        /*07c8*/ 	.word	0x0001a5f0


	//   ....[51]....
        /*07cc*/ 	.word	0x0001a610


	//   ....[52]....
        /*07d0*/ 	.word	0x0001b9b0


	//   ....[53]....
        /*07d4*/ 	.word	0x0001bb70


	//   ....[54]....
        /*07d8*/ 	.word	0x0001bba0


	//   ....[55]....
        /*07dc*/ 	.word	0x0001bbd0


	//   ....[56]....
        /*07e0*/ 	.word	0x0001bc00


	//   ....[57]....
        /*07e4*/ 	.word	0x0001bc30


	//   ....[58]....
        /*07e8*/ 	.word	0x0001bc60


	//   ....[59]....
        /*07ec*/ 	.word	0x0001bdd0


	//   ....[60]....
        /*07f0*/ 	.word	0x0001be00


	//   ....[61]....
        /*07f4*/ 	.word	0x0001be30


	//   ....[62]....
        /*07f8*/ 	.word	0x0001be60


	//   ....[63]....
        /*07fc*/ 	.word	0x0001be90


	//   ....[64]....
        /*0800*/ 	.word	0x0001bec0


	//   ....[65]....
        /*0804*/ 	.word	0x0001bf60


	//   ....[66]....
        /*0808*/ 	.word	0x0001bfc0


	//   ....[67]....
        /*080c*/ 	.word	0x0001c060


	//   ....[68]....
        /*0810*/ 	.word	0x0001d180


	//   ....[69]....
        /*0814*/ 	.word	0x0001f3d0


	//   ....[70]....
        /*0818*/ 	.word	0x000216e0


	//   ....[71]....
        /*081c*/ 	.word	0x00021710


	//   ....[72]....
        /*0820*/ 	.word	0x00021750


	//   ....[73]....
        /*0824*/ 	.word	0x00021780


	//   ....[74]....
        /*0828*/ 	.word	0x000217b0


	//   ....[75]....
        /*082c*/ 	.word	0x000217e0


	//   ....[76]....
        /*0830*/ 	.word	0x00021810


	//   ....[77]....
        /*0834*/ 	.word	0x00021840


	//   ....[78]....
        /*0838*/ 	.word	0x000219c0


	//   ....[79]....
        /*083c*/ 	.word	0x000219f0


	//   ....[80]....
        /*0840*/ 	.word	0x00021a20


	//   ....[81]....
        /*0844*/ 	.word	0x00021a50


	//   ....[82]....
        /*0848*/ 	.word	0x00021a80


	//   ....[83]....
        /*084c*/ 	.word	0x00021ab0


	//   ....[84]....
        /*0850*/ 	.word	0x00021b70


	//   ....[85]....
        /*0854*/ 	.word	0x00021b90


	//   ....[86]....
        /*0858*/ 	.word	0x00021c00


	//   ....[87]....
        /*085c*/ 	.word	0x000222a0


	//   ....[88]....
        /*0860*/ 	.word	0x00022710


	//   ....[89]....
        /*0864*/ 	.word	0x000227b0


	//   ....[90]....
        /*0868*/ 	.word	0x00022850


	//   ....[91]....
        /*086c*/ 	.word	0x000228f0


	//   ....[92]....
        /*0870*/ 	.word	0x000229d0


	//   ....[93]....
        /*0874*/ 	.word	0x00022a70


	//   ....[94]....
        /*0878*/ 	.word	0x00022b10


	//   ....[95]....
        /*087c*/ 	.word	0x00022bb0


	//   ....[96]....
        /*0880*/ 	.word	0x00022f50


	//   ....[97]....
        /*0884*/ 	.word	0x00023230


	//   ....[98]....
        /*0888*/ 	.word	0x00023620


	//   ....[99]....
        /*088c*/ 	.word	0x000236c0


	//   ....[100]....
        /*0890*/ 	.word	0x000237e0


	//   ....[101]....
        /*0894*/ 	.word	0x00023850


	//   ....[102]....
        /*0898*/ 	.word	0x000238c0


	//   ....[103]....
        /*089c*/ 	.word	0x00023930


	//   ....[104]....
        /*08a0*/ 	.word	0x000239a0


	//   ....[105]....
        /*08a4*/ 	.word	0x00023a20


	//   ....[106]....
        /*08a8*/ 	.word	0x00023ab0


	//   ....[107]....
        /*08ac*/ 	.word	0x00023b40


	//   ....[108]....
        /*08b0*/ 	.word	0x00023bb0


	//   ....[109]....
        /*08b4*/ 	.word	0x00023c20


	//   ....[110]....
        /*08b8*/ 	.word	0x00023c90


	//   ....[111]....
        /*08bc*/ 	.word	0x00023d10


	//   ....[112]....
        /*08c0*/ 	.word	0x00023d80


	//   ....[113]....
        /*08c4*/ 	.word	0x00023e20


	//   ....[114]....
        /*08c8*/ 	.word	0x00023eb0


	//   ....[115]....
        /*08cc*/ 	.word	0x00023fe0


	//----- nvinfo : EIATTR_REG_RECONFIG
	.align		4
.L_1313:
        /*08d0*/ 	.byte	0x01, 0x54
	.zero		2


	//----- nvinfo : EIATTR_SYSCALL_OFFSETS
	.align		4
        /*08d4*/ 	.byte	0x04, 0x46
        /*08d6*/ 	.short	(.L_1315 - .L_1314)


	//   ....[0]....
.L_1314:
        /*08d8*/ 	.word	0x00001a50


	//   ....[1]....
        /*08dc*/ 	.word	0x00001ba0


	//   ....[2]....
        /*08e0*/ 	.word	0x00007420


	//   ....[3]....
        /*08e4*/ 	.word	0x00007aa0


	//   ....[4]....
        /*08e8*/ 	.word	0x0001eb80


	//   ....[5]....
        /*08ec*/ 	.word	0x0001ecd0


	//   ....[6]....
        /*08f0*/ 	.word	0x0001ee00


	//   ....[7]....
        /*08f4*/ 	.word	0x0001ef30


	//----- nvinfo : EIATTR_MBARRIER_INSTR_OFFSETS
	.align		4
.L_1315:
        /*08f8*/ 	.byte	0x04, 0x39
        /*08fa*/ 	.short	(.L_1317 - .L_1316)


	//   ....[0]....
.L_1316:
        /*08fc*/ 	.word	0x000002e0
        /*0900*/ 	.word	0x000000ff
        /*0904*/ 	.word	0x00019c00
        /*0908*/ 	.short	0x0100
        /*090a*/ 	.byte	0x08
	.zero		1


	//   ....[1]....
        /*090c*/ 	.word	0x000002f0
        /*0910*/ 	.word	0x000000ff
        /*0914*/ 	.word	0x00019c20
        /*0918*/ 	.short	0x0100
        /*091a*/ 	.byte	0x08
	.zero		1


	//   ....[2]....
        /*091c*/ 	.word	0x000003e0
        /*0920*/ 	.word	0x000000ff
        /*0924*/ 	.word	0x00019c30
        /*0928*/ 	.short	0x0100
        /*092a*/ 	.byte	0x08
	.zero		1


	//   ....[3]....
        /*092c*/ 	.word	0x000003f0
        /*0930*/ 	.word	0x000000ff
        /*0934*/ 	.word	0x00019c40
        /*0938*/ 	.short	0x0100
        /*093a*/ 	.byte	0x08
	.zero		1


	//   ....[4]....
        /*093c*/ 	.word	0x00000400
        /*0940*/ 	.word	0x000000ff
        /*0944*/ 	.word	0x00019c38
        /*0948*/ 	.short	0x0100
        /*094a*/ 	.byte	0x08
	.zero		1


	//   ....[5]....
        /*094c*/ 	.word	0x00000410
        /*0950*/ 	.word	0x000000ff
        /*0954*/ 	.word	0x00019c48
        /*0958*/ 	.short	0x0100
        /*095a*/ 	.byte	0x08
	.zero		1


	//   ....[6]....
        /*095c*/ 	.word	0x00000540
        /*0960*/ 	.word	0x000000ff
        /*0964*/ 	.word	0x00019c50
        /*0968*/ 	.short	0x0100
        /*096a*/ 	.byte	0x08
	.zero		1


	//   ....[7]....
        /*096c*/ 	.word	0x00000550
        /*0970*/ 	.word	0x000000ff
        /*0974*/ 	.word	0x00019c60
        /*0978*/ 	.short	0x0100
        /*097a*/ 	.byte	0x08
	.zero		1


	//   ....[8]....
        /*097c*/ 	.word	0x00000560
        /*0980*/ 	.word	0x000000ff
        /*0984*/ 	.word	0x00019c58
        /*0988*/ 	.short	0x0100
        /*098a*/ 	.byte	0x08
	.zero		1


	//   ....[9]....
        /*098c*/ 	.word	0x00000570
        /*0990*/ 	.word	0x000000ff
        /*0994*/ 	.word	0x00019c68
        /*0998*/ 	.short	0x0100
        /*099a*/ 	.byte	0x08
	.zero		1


	//   ....[10]....
        /*099c*/ 	.word	0x00000660
        /*09a0*/ 	.word	0x000000ff
        /*09a4*/ 	.word	0x00019c70
        /*09a8*/ 	.short	0x0100
        /*09aa*/ 	.byte	0x06
	.zero		1


	//   ....[11]....
        /*09ac*/ 	.word	0x00000670
        /*09b0*/ 	.word	0x000000ff
        /*09b4*/ 	.word	0x00019c80
        /*09b8*/ 	.short	0x0100
        /*09ba*/ 	.byte	0x06
	.zero		1


	//   ....[12]....
        /*09bc*/ 	.word	0x00000680
        /*09c0*/ 	.word	0x000000ff
        /*09c4*/ 	.word	0x00019c78
        /*09c8*/ 	.short	0x0100
        /*09ca*/ 	.byte	0x06
	.zero		1


	//   ....[13]....
        /*09cc*/ 	.word	0x00000690
        /*09d0*/ 	.word	0x000000ff
        /*09d4*/ 	.word	0x00019c88
        /*09d8*/ 	.short	0x0100
        /*09da*/ 	.byte	0x06
	.zero		1


	//   ....[14]....
        /*09dc*/ 	.word	0x000007c0
        /*09e0*/ 	.word	0x000000ff
        /*09e4*/ 	.word	0x00019c90
        /*09e8*/ 	.short	0x0100
        /*09ea*/ 	.byte	0x08
	.zero		1


	//   ....[15]....
        /*09ec*/ 	.word	0x000007d0
        /*09f0*/ 	.word	0x000000ff
        /*09f4*/ 	.word	0x00019ca0
        /*09f8*/ 	.short	0x0100
        /*09fa*/ 	.byte	0x08
	.zero		1


	//   ....[16]....
        /*09fc*/ 	.word	0x000007e0
        /*0a00*/ 	.word	0x000000ff
        /*0a04*/ 	.word	0x00019c98
        /*0a08*/ 	.short	0x0100
        /*0a0a*/ 	.byte	0x08
	.zero		1


	//   ....[17]....
        /*0a0c*/ 	.word	0x000007f0
        /*0a10*/ 	.word	0x000000ff
        /*0a14*/ 	.word	0x00019ca8
        /*0a18*/ 	.short	0x0100
        /*0a1a*/ 	.byte	0x08
	.zero		1


	//   ....[18]....
        /*0a1c*/ 	.word	0x00000920
        /*0a20*/ 	.word	0x000000ff
        /*0a24*/ 	.word	0x00019cb0
        /*0a28*/ 	.short	0x0100
        /*0a2a*/ 	.byte	0x08
	.zero		1


	//   ....[19]....
        /*0a2c*/ 	.word	0x00000930
        /*0a30*/ 	.word	0x000000ff
        /*0a34*/ 	.word	0x00019cc0
        /*0a38*/ 	.short	0x0100
        /*0a3a*/ 	.byte	0x08
	.zero		1


	//   ....[20]....
        /*0a3c*/ 	.word	0x00000940
        /*0a40*/ 	.word	0x000000ff
        /*0a44*/ 	.word	0x00019cb8
        /*0a48*/ 	.short	0x0100
        /*0a4a*/ 	.byte	0x08
	.zero		1


	//   ....[21]....
        /*0a4c*/ 	.word	0x00000950
        /*0a50*/ 	.word	0x000000ff
        /*0a54*/ 	.word	0x00019cc8
        /*0a58*/ 	.short	0x0100
        /*0a5a*/ 	.byte	0x08
	.zero		1


	//   ....[22]....
        /*0a5c*/ 	.word	0x00002a50
        /*0a60*/ 	.word	0x00000056
        /*0a64*/ 	.word	0x00019c90
        /*0a68*/ 	.short	0x010a
        /*0a6a*/ 	.byte	0x3f
	.zero		1


	//   ....[23]....
        /*0a6c*/ 	.word	0x000044a0
        /*0a70*/ 	.word	0x00000056
        /*0a74*/ 	.word	0x00019c90
        /*0a78*/ 	.short	0x010a
        /*0a7a*/ 	.byte	0x3f
	.zero		1


	//   ....[24]....
        /*0a7c*/ 	.word	0x00006620
        /*0a80*/ 	.word	0x00000056
        /*0a84*/ 	.word	0x00019c90
        /*0a88*/ 	.short	0x010a
        /*0a8a*/ 	.byte	0x3f
	.zero		1


	//   ....[25]....
        /*0a8c*/ 	.word	0x000067d0
        /*0a90*/ 	.word	0x00000008
        /*0a94*/ 	.word	0x00000000
        /*0a98*/ 	.short	0x0101
        /*0a9a*/ 	.byte	0x3f
	.zero		1


	//   ....[26]....
        /*0a9c*/ 	.word	0x00006810
        /*0aa0*/ 	.word	0x00000056
        /*0aa4*/ 	.word	0x00019cb0
        /*0aa8*/ 	.short	0x010a
        /*0aaa*/ 	.byte	0x3f
	.zero		1


	//   ....[27]....
        /*0aac*/ 	.word	0x00006b00
        /*0ab0*/ 	.word	0x00000056
        /*0ab4*/ 	.word	0x00000000
        /*0ab8*/ 	.short	0x0101
        /*0aba*/ 	.byte	0x3f
	.zero		1


	//   ....[28]....
        /*0abc*/ 	.word	0x00007760
        /*0ac0*/ 	.word	0x00000011
        /*0ac4*/ 	.word	0x00019c00
        /*0ac8*/ 	.short	0x010a
        /*0aca*/ 	.byte	0x3f
	.zero		1


	//   ....[29]....
        /*0acc*/ 	.word	0x000077b0
        /*0ad0*/ 	.word	0x00000011
        /*0ad4*/ 	.word	0x00019c00
        /*0ad8*/ 	.short	0x010a
        /*0ada*/ 	.byte	0x3f
	.zero		1


	//   ....[30]....
        /*0adc*/ 	.word	0x00008190
        /*0ae0*/ 	.word	0x00000011
        /*0ae4*/ 	.word	0x00019c00
        /*0ae8*/ 	.short	0x010a
        /*0aea*/ 	.byte	0x3f
	.zero		1


	//   ....[31]....
        /*0aec*/ 	.word	0x00009f70
        /*0af0*/ 	.word	0x00000011
        /*0af4*/ 	.word	0x00019c00
        /*0af8*/ 	.short	0x010a
        /*0afa*/ 	.byte	0x3f
	.zero		1


	//   ....[32]....
        /*0afc*/ 	.word	0x0000c140
        /*0b00*/ 	.word	0x0000000c
        /*0b04*/ 	.word	0x00019c30
        /*0b08*/ 	.short	0x010a
        /*0b0a*/ 	.byte	0x3f
	.zero		1


	//   ....[33]....
        /*0b0c*/ 	.word	0x0000c1b0
        /*0b10*/ 	.word	0x0000000c
        /*0b14*/ 	.word	0x00019c30
        /*0b18*/ 	.short	0x010a
        /*0b1a*/ 	.byte	0x3f
	.zero		1


	//   ....[34]....
        /*0b1c*/ 	.word	0x0000c980
        /*0b20*/ 	.word	0x0000000c
        /*0b24*/ 	.word	0x00000000
        /*0b28*/ 	.short	0x0101
        /*0b2a*/ 	.byte	0x3f
	.zero		1


	//   ....[35]....
        /*0b2c*/ 	.word	0x0000fbd0
        /*0b30*/ 	.word	0x0000000d
        /*0b34*/ 	.word	0x00019c30
        /*0b38*/ 	.short	0x010a
        /*0b3a*/ 	.byte	0x3f
	.zero		1


	//   ....[36]....
        /*0b3c*/ 	.word	0x0000fc50
        /*0b40*/ 	.word	0x0000000d
        /*0b44*/ 	.word	0x00019c30
        /*0b48*/ 	.short	0x010a
        /*0b4a*/ 	.byte	0x3f
	.zero		1


	//   ....[37]....
        /*0b4c*/ 	.word	0x0000fe50
        /*0b50*/ 	.word	0x00000016
        /*0b54*/ 	.word	0x00019c50
        /*0b58*/ 	.short	0x010a
        /*0b5a*/ 	.byte	0x3f
	.zero		1


	//   ....[38]....
        /*0b5c*/ 	.word	0x0000fea0
        /*0b60*/ 	.word	0x00000016
        /*0b64*/ 	.word	0x00019c50
        /*0b68*/ 	.short	0x010a
        /*0b6a*/ 	.byte	0x3f
	.zero		1


	//   ....[39]....
        /*0b6c*/ 	.word	0x000107d0
        /*0b70*/ 	.word	0x0000002a
        /*0b74*/ 	.word	0x00000000
        /*0b78*/ 	.short	0x0101
        /*0b7a*/ 	.byte	0x3f
	.zero		1


	//   ....[40]....
        /*0b7c*/ 	.word	0x00012c60
        /*0b80*/ 	.word	0x00000016
        /*0b84*/ 	.word	0x00000000
        /*0b88*/ 	.short	0x0101
        /*0b8a*/ 	.byte	0x3f
	.zero		1


	//   ....[41]....
        /*0b8c*/ 	.word	0x00013570
        /*0b90*/ 	.word	0x00000005
        /*0b94*/ 	.word	0x00019c30
        /*0b98*/ 	.short	0x010a
        /*0b9a*/ 	.byte	0x3f
	.zero		1


	//   ....[42]....
        /*0b9c*/ 	.word	0x000135f0
        /*0ba0*/ 	.word	0x00000005
        /*0ba4*/ 	.word	0x00019c30
        /*0ba8*/ 	.short	0x010a
        /*0baa*/ 	.byte	0x3f
	.zero		1


	//   ....[43]....
        /*0bac*/ 	.word	0x000137f0
        /*0bb0*/ 	.word	0x00000098
        /*0bb4*/ 	.word	0x00019c50
        /*0bb8*/ 	.short	0x010a
        /*0bba*/ 	.byte	0x3f
	.zero		1


	//   ....[44]....
        /*0bbc*/ 	.word	0x00013840
        /*0bc0*/ 	.word	0x00000098
        /*0bc4*/ 	.word	0x00019c50
        /*0bc8*/ 	.short	0x010a
        /*0bca*/ 	.byte	0x3f
	.zero		1


	//   ....[45]....
        /*0bcc*/ 	.word	0x00014cb0
        /*0bd0*/ 	.word	0x00000054
        /*0bd4*/ 	.word	0x00000000
        /*0bd8*/ 	.short	0x0101
        /*0bda*/ 	.byte	0x3f
	.zero		1


	//   ....[46]....
        /*0bdc*/ 	.word	0x00015970
        /*0be0*/ 	.word	0x00000098
        /*0be4*/ 	.word	0x00000000
        /*0be8*/ 	.short	0x0101
        /*0bea*/ 	.byte	0x3f
	.zero		1


	//   ....[47]....
        /*0bec*/ 	.word	0x00015b70
        /*0bf0*/ 	.word	0x00000005
        /*0bf4*/ 	.word	0x00019c30
        /*0bf8*/ 	.short	0x010a
        /*0bfa*/ 	.byte	0x3f
	.zero		1


	//   ....[48]....
        /*0bfc*/ 	.word	0x00015bf0
        /*0c00*/ 	.word	0x00000005
        /*0c04*/ 	.word	0x00019c30
        /*0c08*/ 	.short	0x010a
        /*0c0a*/ 	.byte	0x3f
	.zero		1


	//   ....[49]....
        /*0c0c*/ 	.word	0x00015df0
        /*0c10*/ 	.word	0x0000009a
        /*0c14*/ 	.word	0x00019c50
        /*0c18*/ 	.short	0x010a
        /*0c1a*/ 	.byte	0x3f
	.zero		1


	//   ....[50]....
        /*0c1c*/ 	.word	0x00015e40
        /*0c20*/ 	.word	0x0000009a
        /*0c24*/ 	.word	0x00019c50
        /*0c28*/ 	.short	0x010a
        /*0c2a*/ 	.byte	0x3f
	.zero		1


	//   ....[51]....
        /*0c2c*/ 	.word	0x00016710
        /*0c30*/ 	.word	0x0000002c
        /*0c34*/ 	.word	0x00000000
        /*0c38*/ 	.short	0x0101
        /*0c3a*/ 	.byte	0x3f
	.zero		1


	//   ....[52]....
        /*0c3c*/ 	.word	0x00018c00
        /*0c40*/ 	.word	0x0000009a
        /*0c44*/ 	.word	0x00000000
        /*0c48*/ 	.short	0x0101
        /*0c4a*/ 	.byte	0x3f
	.zero		1


	//   ....[53]....
        /*0c4c*/ 	.word	0x000191d0
        /*0c50*/ 	.word	0x00000002
        /*0c54*/ 	.word	0x00019c50
        /*0c58*/ 	.short	0x010a
        /*0c5a*/ 	.byte	0x3f
	.zero		1


	//   ....[54]....
        /*0c5c*/ 	.word	0x00019220
        /*0c60*/ 	.word	0x00000002
        /*0c64*/ 	.word	0x00019c50
        /*0c68*/ 	.short	0x010a
        /*0c6a*/ 	.byte	0x3f
	.zero		1


	//   ....[55]....
        /*0c6c*/ 	.word	0x00019b30
        /*0c70*/ 	.word	0x00000002
        /*0c74*/ 	.word	0x00000000
        /*0c78*/ 	.short	0x0101
        /*0c7a*/ 	.byte	0x3f
	.zero		1


	//   ....[56]....
        /*0c7c*/ 	.word	0x0001ae70
        /*0c80*/ 	.word	0x00000000
        /*0c84*/ 	.word	0x00000000
        /*0c88*/ 	.short	0x0101
        /*0c8a*/ 	.byte	0x3f
	.zero		1


	//   ....[57]....
        /*0c8c*/ 	.word	0x0001d290
        /*0c90*/ 	.word	0x0000000d
        /*0c94*/ 	.word	0x00019c20
        /*0c98*/ 	.short	0x010a
        /*0c9a*/ 	.byte	0x3f
	.zero		1


	//   ....[58]....
        /*0c9c*/ 	.word	0x0001d320
        /*0ca0*/ 	.word	0x0000000b
        /*0ca4*/ 	.word	0x00019ca0
        /*0ca8*/ 	.short	0x010a
        /*0caa*/ 	.byte	0x3f
	.zero		1


	//   ....[59]....
        /*0cac*/ 	.word	0x0001d770
        /*0cb0*/ 	.word	0x0000000b
        /*0cb4*/ 	.word	0x00019cc0
        /*0cb8*/ 	.short	0x010a
        /*0cba*/ 	.byte	0x3f
	.zero		1


	//   ....[60]....
        /*0cbc*/ 	.word	0x0001dc90
        /*0cc0*/ 	.word	0x0000000b
        /*0cc4*/ 	.word	0x00019ca0
        /*0cc8*/ 	.short	0x010a
        /*0cca*/ 	.byte	0x3f
	.zero		1


	//   ....[61]....
        /*0ccc*/ 	.word	0x0001e0d0
        /*0cd0*/ 	.word	0x0000000b
        /*0cd4*/ 	.word	0x00019cc0
        /*0cd8*/ 	.short	0x010a
        /*0cda*/ 	.byte	0x3f
	.zero		1


	//   ....[62]....
        /*0cdc*/ 	.word	0x0001f5f0
        /*0ce0*/ 	.word	0x00000006
        /*0ce4*/ 	.word	0x00019c80
        /*0ce8*/ 	.short	0x010a
        /*0cea*/ 	.byte	0x3f
	.zero		1


	//   ....[63]....
        /*0cec*/ 	.word	0x0001f850
        /*0cf0*/ 	.word	0x00000006
        /*0cf4*/ 	.word	0x00019c40
        /*0cf8*/ 	.short	0x010a
        /*0cfa*/ 	.byte	0x3f
	.zero		1


	//   ....[64]....
        /*0cfc*/ 	.word	0x0001fd20
        /*0d00*/ 	.word	0x0000001d
        /*0d04*/ 	.word	0x00019c20
        /*0d08*/ 	.short	0x010a
        /*0d0a*/ 	.byte	0x3f
	.zero		1


	//   ....[65]....
        /*0d0c*/ 	.word	0x0001ffe0
        /*0d10*/ 	.word	0x00000005
        /*0d14*/ 	.word	0x00019c80
        /*0d18*/ 	.short	0x010a
        /*0d1a*/ 	.byte	0x3f
	.zero		1


	//   ....[66]....
        /*0d1c*/ 	.word	0x00020430
        /*0d20*/ 	.word	0x00000005
        /*0d24*/ 	.word	0x00019c40
        /*0d28*/ 	.short	0x010a
        /*0d2a*/ 	.byte	0x3f
	.zero		1


	//   ....[67]....
        /*0d2c*/ 	.word	0x000208d0
        /*0d30*/ 	.word	0x0000000d
        /*0d34*/ 	.word	0x00019c70
        /*0d38*/ 	.short	0x010a
        /*0d3a*/ 	.byte	0x3f
	.zero		1


	//   ....[68]....
        /*0d3c*/ 	.word	0x00020950
        /*0d40*/ 	.word	0x0000000d
        /*0d44*/ 	.word	0x00019c60
        /*0d48*/ 	.short	0x010a
        /*0d4a*/ 	.byte	0x3f
	.zero		1


	//   ....[69]....
        /*0d4c*/ 	.word	0x00020dc0
        /*0d50*/ 	.word	0x0000000d
        /*0d54*/ 	.word	0x00019c50
        /*0d58*/ 	.short	0x0101
        /*0d5a*/ 	.byte	0x3f
	.zero		1


	//   ....[70]....
        /*0d5c*/ 	.word	0x00020e20
        /*0d60*/ 	.word	0x0000000d
        /*0d64*/ 	.word	0x00000000
        /*0d68*/ 	.short	0x0101
        /*0d6a*/ 	.byte	0x3f
	.zero		1


	//   ....[71]....
        /*0d6c*/ 	.word	0x00020fe0
        /*0d70*/ 	.word	0x00000000
        /*0d74*/ 	.word	0x00019c70
        /*0d78*/ 	.short	0x010a
        /*0d7a*/ 	.byte	0x3f
	.zero		1


	//   ....[72]....
        /*0d7c*/ 	.word	0x00021050
        /*0d80*/ 	.word	0x00000000
        /*0d84*/ 	.word	0x00019c60
        /*0d88*/ 	.short	0x010a
        /*0d8a*/ 	.byte	0x3f
	.zero		1


	//   ....[73]....
        /*0d8c*/ 	.word	0x000214c0
        /*0d90*/ 	.word	0x00000000
        /*0d94*/ 	.word	0x00019c50
        /*0d98*/ 	.short	0x0101
        /*0d9a*/ 	.byte	0x3f
	.zero		1


	//   ....[74]....
        /*0d9c*/ 	.word	0x00021550
        /*0da0*/ 	.word	0x00000002
        /*0da4*/ 	.word	0x00000000
        /*0da8*/ 	.short	0x0101
        /*0daa*/ 	.byte	0x3f
	.zero		1


	//   ....[75]....
        /*0dac*/ 	.word	0x00022220
        /*0db0*/ 	.word	0x00000006
        /*0db4*/ 	.word	0x00019c20
        /*0db8*/ 	.short	0x010a
        /*0dba*/ 	.byte	0x3f
	.zero		1


	//   ....[76]....
        /*0dbc*/ 	.word	0x000223b0
        /*0dc0*/ 	.word	0x00000005
        /*0dc4*/ 	.word	0x00000000
        /*0dc8*/ 	.short	0x010a
        /*0dca*/ 	.byte	0x3f
	.zero		1


	//   ....[77]....
        /*0dcc*/ 	.word	0x00022420
        /*0dd0*/ 	.word	0x00000009
        /*0dd4*/ 	.word	0x00000000
        /*0dd8*/ 	.short	0x010a
        /*0dda*/ 	.byte	0x3f
	.zero		1


	//   ....[78]....
        /*0ddc*/ 	.word	0x00022470
        /*0de0*/ 	.word	0x00000011
        /*0de4*/ 	.word	0x00019c60
        /*0de8*/ 	.short	0x010a
        /*0dea*/ 	.byte	0x3f
	.zero		1


	//   ....[79]....
        /*0dec*/ 	.word	0x000224c0
        /*0df0*/ 	.word	0x00000007
        /*0df4*/ 	.word	0x00019c60
        /*0df8*/ 	.short	0x010a
        /*0dfa*/ 	.byte	0x3f
	.zero		1


	//   ....[80]....
        /*0dfc*/ 	.word	0x00022500
        /*0e00*/ 	.word	0x00000011
        /*0e04*/ 	.word	0x00019c80
        /*0e08*/ 	.short	0x010a
        /*0e0a*/ 	.byte	0x3f
	.zero		1


	//   ....[81]....
        /*0e0c*/ 	.word	0x00022520
        /*0e10*/ 	.word	0x00000007
        /*0e14*/ 	.word	0x00019c80
        /*0e18*/ 	.short	0x010a
        /*0e1a*/ 	.byte	0x3f
	.zero		1


	//   ....[82]....
        /*0e1c*/ 	.word	0x00022580
        /*0e20*/ 	.word	0x00000056
        /*0e24*/ 	.word	0x00019c90
        /*0e28*/ 	.short	0x010a
        /*0e2a*/ 	.byte	0x3f
	.zero		1


	//   ....[83]....
        /*0e2c*/ 	.word	0x000225d0
        /*0e30*/ 	.word	0x00000056
        /*0e34*/ 	.word	0x00019c90
        /*0e38*/ 	.short	0x010a
        /*0e3a*/ 	.byte	0x3f
	.zero		1


	//   ....[84]....
        /*0e3c*/ 	.word	0x00022620
        /*0e40*/ 	.word	0x00000056
        /*0e44*/ 	.word	0x00019c90
        /*0e48*/ 	.short	0x010a
        /*0e4a*/ 	.byte	0x3f
	.zero		1


	//   ....[85]....
        /*0e4c*/ 	.word	0x00022670
        /*0e50*/ 	.word	0x00000056
        /*0e54*/ 	.word	0x00019cb0
        /*0e58*/ 	.short	0x010a
        /*0e5a*/ 	.byte	0x3f
	.zero		1


	//   ....[86]....
        /*0e5c*/ 	.word	0x00022930
        /*0e60*/ 	.word	0x00000011
        /*0e64*/ 	.word	0x00019c00
        /*0e68*/ 	.short	0x010a
        /*0e6a*/ 	.byte	0x3f
	.zero		1


	//   ....[87]....
        /*0e6c*/ 	.word	0x00022bf0
        /*0e70*/ 	.word	0x00000011
        /*0e74*/ 	.word	0x00019c00
        /*0e78*/ 	.short	0x010a
        /*0e7a*/ 	.byte	0x3f
	.zero		1


	//   ....[88]....
        /*0e7c*/ 	.word	0x00022c40
        /*0e80*/ 	.word	0x0000000c
        /*0e84*/ 	.word	0x00019c30
        /*0e88*/ 	.short	0x010a
        /*0e8a*/ 	.byte	0x3f
	.zero		1


	//   ....[89]....
        /*0e8c*/ 	.word	0x00022c90
        /*0e90*/ 	.word	0x0000000d
        /*0e94*/ 	.word	0x00019c30
        /*0e98*/ 	.short	0x010a
        /*0e9a*/ 	.byte	0x3f
	.zero		1


	//   ....[90]....
        /*0e9c*/ 	.word	0x00022ce0
        /*0ea0*/ 	.word	0x00000016
        /*0ea4*/ 	.word	0x00019c50
        /*0ea8*/ 	.short	0x010a
        /*0eaa*/ 	.byte	0x3f
	.zero		1


	//   ....[91]....
        /*0eac*/ 	.word	0x00022d30
        /*0eb0*/ 	.word	0x00000005
        /*0eb4*/ 	.word	0x00019c30
        /*0eb8*/ 	.short	0x010a
        /*0eba*/ 	.byte	0x3f
	.zero		1


	//   ....[92]....
        /*0ebc*/ 	.word	0x00022d80
        /*0ec0*/ 	.word	0x00000098
        /*0ec4*/ 	.word	0x00019c50
        /*0ec8*/ 	.short	0x010a
        /*0eca*/ 	.byte	0x3f
	.zero		1


	//   ....[93]....
        /*0ecc*/ 	.word	0x00022dd0
        /*0ed0*/ 	.word	0x00000005
        /*0ed4*/ 	.word	0x00019c30
        /*0ed8*/ 	.short	0x010a
        /*0eda*/ 	.byte	0x3f
	.zero		1


	//   ....[94]....
        /*0edc*/ 	.word	0x00022e20
        /*0ee0*/ 	.word	0x0000009a
        /*0ee4*/ 	.word	0x00019c50
        /*0ee8*/ 	.short	0x010a
        /*0eea*/ 	.byte	0x3f
	.zero		1


	//   ....[95]....
        /*0eec*/ 	.word	0x00022e70
        /*0ef0*/ 	.word	0x00000002
        /*0ef4*/ 	.word	0x00019c50
        /*0ef8*/ 	.short	0x010a
        /*0efa*/ 	.byte	0x3f
	.zero		1


	//   ....[96]....
        /*0efc*/ 	.word	0x00023010
        /*0f00*/ 	.word	0x0000000d
        /*0f04*/ 	.word	0x00019c20
        /*0f08*/ 	.short	0x010a
        /*0f0a*/ 	.byte	0x3f
	.zero		1


	//   ....[97]....
        /*0f0c*/ 	.word	0x00023060
        /*0f10*/ 	.word	0x0000000b
        /*0f14*/ 	.word	0x00019ca0
        /*0f18*/ 	.short	0x010a
        /*0f1a*/ 	.byte	0x3f
	.zero		1


	//   ....[98]....
        /*0f1c*/ 	.word	0x000230b0
        /*0f20*/ 	.word	0x0000000b
        /*0f24*/ 	.word	0x00019cc0
        /*0f28*/ 	.short	0x010a
        /*0f2a*/ 	.byte	0x3f
	.zero		1


	//   ....[99]....
        /*0f2c*/ 	.word	0x00023100
        /*0f30*/ 	.word	0x0000000b
        /*0f34*/ 	.word	0x00019ca0
        /*0f38*/ 	.short	0x010a
        /*0f3a*/ 	.byte	0x3f
	.zero		1


	//   ....[100]....
        /*0f3c*/ 	.word	0x00023150
        /*0f40*/ 	.word	0x0000000b
        /*0f44*/ 	.word	0x00019cc0
        /*0f48*/ 	.short	0x010a
        /*0f4a*/ 	.byte	0x3f
	.zero		1


	//   ....[101]....
        /*0f4c*/ 	.word	0x000232f0
        /*0f50*/ 	.word	0x00000006
        /*0f54*/ 	.word	0x00019c80
        /*0f58*/ 	.short	0x010a
        /*0f5a*/ 	.byte	0x3f
	.zero		1


	//   ....[102]....
        /*0f5c*/ 	.word	0x00023340
        /*0f60*/ 	.word	0x00000006
        /*0f64*/ 	.word	0x00019c40
        /*0f68*/ 	.short	0x010a
        /*0f6a*/ 	.byte	0x3f
	.zero		1


	//   ....[103]....
        /*0f6c*/ 	.word	0x00023390
        /*0f70*/ 	.word	0x0000001d
        /*0f74*/ 	.word	0x00019c20
        /*0f78*/ 	.short	0x010a
        /*0f7a*/ 	.byte	0x3f
	.zero		1


	//   ....[104]....
        /*0f7c*/ 	.word	0x000233e0
        /*0f80*/ 	.word	0x00000005
        /*0f84*/ 	.word	0x00019c80
        /*0f88*/ 	.short	0x010a
        /*0f8a*/ 	.byte	0x3f
	.zero		1


	//   ....[105]....
        /*0f8c*/ 	.word	0x00023430
        /*0f90*/ 	.word	0x00000005
        /*0f94*/ 	.word	0x00019c40
        /*0f98*/ 	.short	0x010a
        /*0f9a*/ 	.byte	0x3f
	.zero		1


	//   ....[106]....
        /*0f9c*/ 	.word	0x00023480
        /*0fa0*/ 	.word	0x0000000d
        /*0fa4*/ 	.word	0x00019c70
        /*0fa8*/ 	.short	0x010a
        /*0faa*/ 	.byte	0x3f
	.zero		1


	//   ....[107]....
        /*0fac*/ 	.word	0x000234d0
        /*0fb0*/ 	.word	0x0000000d
        /*0fb4*/ 	.word	0x00019c60
        /*0fb8*/ 	.short	0x010a
        /*0fba*/ 	.byte	0x3f
	.zero		1


	//   ....[108]....
        /*0fbc*/ 	.word	0x00023520
        /*0fc0*/ 	.word	0x00000000
        /*0fc4*/ 	.word	0x00019c70
        /*0fc8*/ 	.short	0x010a
        /*0fca*/ 	.byte	0x3f
	.zero		1


	//   ....[109]....
        /*0fcc*/ 	.word	0x00023570
        /*0fd0*/ 	.word	0x00000000
        /*0fd4*/ 	.word	0x00019c60
        /*0fd8*/ 	.short	0x010a
        /*0fda*/ 	.byte	0x3f
	.zero		1


	//   ....[110]....
        /*0fdc*/ 	.word	0x00023f00
        /*0fe0*/ 	.word	0x00000006
        /*0fe4*/ 	.word	0x00019c20
        /*0fe8*/ 	.short	0x010a
        /*0fea*/ 	.byte	0x3f
	.zero		1


	//   ....[111]....
        /*0fec*/ 	.word	0x000240a0
        /*0ff0*/ 	.word	0x00000005
        /*0ff4*/ 	.word	0x00000000
        /*0ff8*/ 	.short	0x010a
        /*0ffa*/ 	.byte	0x3f
	.zero		1


	//   ....[112]....
        /*0ffc*/ 	.word	0x000240f0
        /*1000*/ 	.word	0x00000009
        /*1004*/ 	.word	0x00000000
        /*1008*/ 	.short	0x010a
        /*100a*/ 	.byte	0x3f
	.zero		1


	//   ....[113]....
        /*100c*/ 	.word	0x00024140
        /*1010*/ 	.word	0x00000011
        /*1014*/ 	.word	0x00019c60
        /*1018*/ 	.short	0x010a
        /*101a*/ 	.byte	0x3f
	.zero		1


	//   ....[114]....
        /*101c*/ 	.word	0x00024190
        /*1020*/ 	.word	0x00000007
        /*1024*/ 	.word	0x00019c60
        /*1028*/ 	.short	0x010a
        /*102a*/ 	.byte	0x3f
	.zero		1


	//   ....[115]....
        /*102c*/ 	.word	0x000241e0
        /*1030*/ 	.word	0x00000011
        /*1034*/ 	.word	0x00019c80
        /*1038*/ 	.short	0x010a
        /*103a*/ 	.byte	0x3f
	.zero		1


	//----- nvinfo : EIATTR_NUM_MBARRIERS
	.align		4
.L_1317:
        /*103c*/ 	.byte	0x03, 0x38
        /*103e*/ 	.short	0x0016


	//----- nvinfo : EIATTR_EXIT_INSTR_OFFSETS
	.align		4
        /*1040*/ 	.byte	0x04, 0x1c
        /*1042*/ 	.short	(.L_1319 - .L_1318)


	//   ....[0]....
.L_1318:
        /*1044*/ 	.word	0x00022570


	//----- nvinfo : EIATTR_MAX_THREADS
	.align		4
.L_1319:
        /*1048*/ 	.byte	0x04, 0x05
        /*104a*/ 	.short	(.L_1321 - .L_1320)
.L_1320:
        /*104c*/ 	.word	0x00000200
        /*1050*/ 	.word	0x00000001
        /*1054*/ 	.word	0x00000001


	//----- nvinfo : EIATTR_CRS_STACK_SIZE
	.align		4
.L_1321:
        /*1058*/ 	.byte	0x04, 0x1e
        /*105a*/ 	.short	(.L_1323 - .L_1322)
.L_1322:
        /*105c*/ 	.word	0x00000000


	//----- nvinfo : EIATTR_CBANK_PARAM_SIZE
	.align		4
.L_1323:
        /*1060*/ 	.byte	0x03, 0x19
        /*1062*/ 	.short	0x0a70


	//----- nvinfo : EIATTR_PARAM_CBANK
	.align		4
        /*1064*/ 	.byte	0x04, 0x0a
        /*1066*/ 	.short	(.L_1325 - .L_1324)
	.align		4
.L_1324:
        /*1068*/ 	.word	index@(.nv.constant0._ZN7cutlass13device_kernelIN5flash11enable_sm90INS1_16FlashAttnFwdSm90INS1_25CollectiveMainloopFwdSm90ILi2EN4cute5tupleIJNS5_1CILi1EEES8_S8_EEENS6_IJNS7_ILi192EEENS7_ILi128EEENS7_ILi96EEEEEELi96ENS_12float_e4m3_tEfNS_4arch4Sm90ELb0ELb1ELb1ELb1ELb0ELb1ELb0ELb1ELb1ELb0ELb0ELb0EEENS1_21CollectiveEpilogueFwdINS6_IJSA_SC_SB_EEES9_NS_10bfloat16_tESG_Li384ELb1ELb0ELb0ELb1EEENS1_36VarlenDynamicPersistentTileSchedulerILi192ELi128ELi384ELi128ELb0ELb0ELb1ELb1ELb0ELb1EEEEEEEEEvNT_6ParamsE)
        /*106c*/ 	.short	0x0210
        /*106e*/ 	.short	0x0a70


	//----- nvinfo : EIATTR_SW_WAR
	.align		4
.L_1325:
        /*1070*/ 	.byte	0x04, 0x36
        /*1072*/ 	.short	(.L_1327 - .L_1326)
.L_1326:
        /*1074*/ 	.word	0x00000008
.L_1327:


//--------------------- .nv.info._ZN7cutlass13device_kernelIN5flash11enable_sm90INS1_16FlashAttnFwdSm90INS1_25CollectiveMainloopFwdSm90ILi2EN4cute5tupleIJNS5_1CILi1EEES8_S8_EEENS6_IJNS7_ILi192EEENS7_ILi128EEENS7_ILi96EEEEEELi96ENS_12float_e4m3_tEfNS_4arch4Sm90ELb1ELb0ELb1ELb0ELb0ELb0ELb0ELb1ELb1ELb0ELb0ELb0EEENS1_21CollectiveEpilogueFwdINS6_IJSA_SC_SB_EEES9_NS_10bfloat16_tESG_Li384ELb0ELb0ELb0ELb1EEENS1_30DynamicPersistentTileSchedulerILi384ELi128ELb0ELb0ELb1EEEEEEEEEvNT_6ParamsE --------------------------
	.section	.nv.info._ZN7cutlass13device_kernelIN5flash11enable_sm90INS1_16FlashAttnFwdSm90INS1_25CollectiveMainloopFwdSm90ILi2EN4cute5tupleIJNS5_1CILi1EEES8_S8_EEENS6_IJNS7_ILi192EEENS7_ILi128EEENS7_ILi96EEEEEELi96ENS_12float_e4m3_tEfNS_4arch4Sm90ELb1ELb0ELb1ELb0ELb0ELb0ELb0ELb1ELb1ELb0ELb0ELb0EEENS1_21CollectiveEpilogueFwdINS6_IJSA_SC_SB_EEES9_NS_10bfloat16_tESG_Li384ELb0ELb0ELb0ELb1EEENS1_30DynamicPersistentTileSchedulerILi384ELi128ELb0ELb0ELb1EEEEEEEEEvNT_6ParamsE,"",@"SHT_CUDA_INFO"
	.sectionflags	@""
	.align	4


	//----- nvinfo : EIATTR_CUDA_API_VERSION
	.align		4
        /*0000*/ 	.byte	0x04, 0x37
        /*0002*/ 	.short	(.L_1329 - .L_1328)
.L_1328:
        /*0004*/ 	.word	0x00000082


	//----- nvinfo : EIATTR_KPARAM_INFO
	.align		4
.L_1329:
        /*0008*/ 	.byte	0x04, 0x17
        /*000a*/ 	.short	(.L_1331 - .L_1330)
.L_1330:
        /*000c*/ 	.word	0x00000000
        /*0010*/ 	.short	0x0000
        /*0012*/ 	.short	0x0070
        /*0014*/ 	.byte	0x00, 0xf0, 0x01, 0x2e


	//----- nvinfo : EIATTR_SPARSE_MMA_MASK
	.align		4
.L_1331:
        /*0018*/ 	.byte	0x03, 0x50
        /*001a*/ 	.short	0x0000


	//----- nvinfo : EIATTR_MAXREG_COUNT
	.align		4
        /*001c*/ 	.byte	0x03, 0x1b
        /*001e*/ 	.short	0x0080


	//----- nvinfo : EIATTR_NUM_BARRIERS
	.align		4
        /*0020*/ 	.byte	0x02, 0x4c
        /*0022*/ 	.byte	0x09
	.zero		1


	//----- nvinfo : EIATTR_EXTERNS
	.align		4
        /*0024*/ 	.byte	0x04, 0x0f
        /*0026*/ 	.short	(.L_1333 - .L_1332)


	//   ....[0]....
	.align		4
.L_1332:
        /*0028*/ 	.word	index@(__assertfail)


	//----- nvinfo : EIATTR_ANNOTATIONS
	.align		4
.L_1333:
        /*002c*/ 	.byte	0x04, 0x55
        /*002e*/ 	.short	(.L_1335 - .L_1334)


	//   ....[0]....
.L_1334:
        /*0030*/ 	.word	0x00000001
        /*0034*/ 	.byte	0x50, 0x09, 0x00, 0x00, 0x01, 0x00, 0x00, 0x00, 0x20, 0x0a, 0x00, 0x00, 0x01, 0x00, 0x00, 0x00
        /*0044*/ 	.byte	0xa0, 0xb2, 0x00, 0x00, 0x01, 0x00, 0x00, 0x00, 0xb0, 0xb2, 0x00, 0x00, 0x01, 0x00, 0x00, 0x00
        /*0054*/ 	.byte	0xf0, 0xb2, 0x00, 0x00, 0x01, 0x00, 0x00, 0x00, 0x20, 0xb5, 0x00, 0x00, 0x01, 0x00, 0x00, 0x00
        /*0064*/ 	.byte	0x30, 0xb5, 0x00, 0x00, 0x01, 0x00, 0x00, 0x00, 0x60, 0xca, 0x00, 0x00, 0x01, 0x00, 0x00, 0x00
        /*0074*/ 	.byte	0xa0, 0xca, 0x00, 0x00, 0x01, 0x00, 0x00, 0x00, 0xd0, 0xd5, 0x00, 0x00, 0x01, 0x00, 0x00, 0x00
        /*0084*/ 	.byte	0x50, 0xdb, 0x00, 0x00, 0x01, 0x00, 0x00, 0x00, 0xd0, 0xe1, 0x00, 0x00, 0x01, 0x00, 0x00, 0x00
        /*0094*/ 	.byte	0x50, 0xe3, 0x00, 0x00, 0x01, 0x00, 0x00, 0x00, 0xf0, 0xe4, 0x00, 0x00


	//----- nvinfo : EIATTR_MERCURY_ISA_VERSION
	.align		4
.L_1335:
        /*00a0*/ 	.byte	0x03, 0x5f
        /*00a2*/ 	.short	0x0101


	//----- nvinfo : EIATTR_INT_WARP_WIDE_INSTR_OFFSETS
	.align		4
        /*00a4*/ 	.byte	0x04, 0x31
        /*00a6*/ 	.short	(.L_1337 - .L_1336)


	//   ....[0]....
.L_1336:
        /*00a8*/ 	.word	0x00000180


	//   ....[1]....
        /*00ac*/ 	.word	0x000001b0


	//   ....[2]....
        /*00b0*/ 	.word	0x00000240


	//   ....[3]....
        /*00b4*/ 	.word	0x0000b9b0


	//   ....[4]....
        /*00b8*/ 	.word	0x0000ba40


	//   ....[5]....
        /*00bc*/ 	.word	0x0000c120


	//   ....[6]....
        /*00c0*/ 	.word	0x0000dba0


	//   ....[7]....
        /*00c4*/ 	.word	0x0000dc30


	//----- nvinfo : EIATTR_COOP_GROUP_MASK_REGIDS
	.align		4
.L_1337:
        /*00c8*/ 	.byte	0x04, 0x29
        /*00ca*/ 	.short	(.L_1339 - .L_1338)


	//   ....[0]....
.L_1338:
        /*00cc*/ 	.word	0xffffffff


	//   ....[1]....
        /*00d0*/ 	.word	0xffffffff


	//   ....[2]....
        /*00d4*/ 	.word	0xffffffff


	//   ....[3]....
        /*00d8*/ 	.word	0xffffffff


	//   ....[4]....
        /*00dc*/ 	.word	0xffffffff


	//   ....[5]....
        /*00e0*/ 	.word	0xffffffff


	//   ....[6]....
        /*00e4*/ 	.word	0xffffffff


	//   ....[7]....
        /*00e8*/ 	.word	0xffffffff


	//   ....[8]....
        /*00ec*/ 	.word	0xffffffff


	//   ....[9]....
        /*00f0*/ 	.word	0xffffffff


	//   ....[10]....
        /*00f4*/ 	.word	0xffffffff


	//   ....[11]....
        /*00f8*/ 	.word	0xffffffff


	//   ....[12]....
        /*00fc*/ 	.word	0xffffffff


	//   ....[13]....
        /*0100*/ 	.word	0xffffffff


	//   ....[14]....
        /*0104*/ 	.word	0xffffffff


	//   ....[15]....
        /*0108*/ 	.word	0xffffffff


	//   ....[16]....
        /*010c*/ 	.word	0xffffffff


	//   ....[17]....
        /*0110*/ 	.word	0xffffffff


	//   ....[18]....
        /*0114*/ 	.word	0xffffffff


	//   ....[19]....
        /*0118*/ 	.word	0xffffffff


	//   ....[20]....
        /*011c*/ 	.word	0xffffffff


	//   ....[21]....
        /*0120*/ 	.word	0xffffffff


	//   ....[22]....
        /*0124*/ 	.word	0xffffffff


	//   ....[23]....
        /*0128*/ 	.word	0xffffffff


	//   ....[24]....
        /*012c*/ 	.word	0xffffffff


	//   ....[25]....
        /*0130*/ 	.word	0xffffffff


	//   ....[26]....
        /*0134*/ 	.word	0xffffffff


	//   ....[27]....
        /*0138*/ 	.word	0xffffffff


	//   ....[28]....
        /*013c*/ 	.word	0xffffffff


	//   ....[29]....
        /*0140*/ 	.word	0xffffffff


	//   ....[30]....
        /*0144*/ 	.word	0xffffffff


	//   ....[31]....
        /*0148*/ 	.word	0xffffffff


	//   ....[32]....
        /*014c*/ 	.word	0xffffffff


	//   ....[33]....
        /*0150*/ 	.word	0xffffffff


	//   ....[34]....
        /*0154*/ 	.word	0xffffffff


	//   ....[35]....
        /*0158*/ 	.word	0xffffffff


	//   ....[36]....
        /*015c*/ 	.word	0xffffffff


	//   ....[37]....
        /*0160*/ 	.word	0xffffffff


	//   ....[38]....
        /*0164*/ 	.word	0xffffffff


	//   ....[39]....
        /*0168*/ 	.word	0xffffffff


	//   ....[40]....
        /*016c*/ 	.word	0xffffffff


	//   ....[41]....
        /*0170*/ 	.word	0xffffffff


	//   ....[42]....
        /*0174*/ 	.word	0xffffffff


	//   ....[43]....
        /*0178*/ 	.word	0xffffffff


	//   ....[44]....
        /*017c*/ 	.word	0xffffffff


	//   ....[45]....
        /*0180*/ 	.word	0xffffffff


	//   ....[46]....
        /*0184*/ 	.word	0xffffffff


	//   ....[47]....
        /*0188*/ 	.word	0xffffffff


	//   ....[48]....
        /*018c*/ 	.word	0xffffffff


	//   ....[49]....
        /*0190*/ 	.word	0xffffffff


	//   ....[50]....
        /*0194*/ 	.word	0xffffffff


	//   ....[51]....
        /*0198*/ 	.word	0xffffffff


	//   ....[52]....
        /*019c*/ 	.word	0xffffffff


	//   ....[53]....
        /*01a0*/ 	.word	0x0500000f


	//   ....[54]....
        /*01a4*/ 	.word	0x0500000f


	//----- nvinfo : EIATTR_COOP_GROUP_INSTR_OFFSETS
	.align		4
.L_1339:
        /*01a8*/ 	.byte	0x04, 0x28
        /*01aa*/ 	.short	(.L_1341 - .L_1340)


	//   ....[0]....
.L_1340:
        /*01ac*/ 	.word	0x00000060


	//   ....[1]....
        /*01b0*/ 	.word	0x00000190


	//   ....[2]....
        /*01b4*/ 	.word	0x00000250


	//   ....[3]....
        /*01b8*/ 	.word	0x000003c0


	//   ....[4]....
        /*01bc*/ 	.word	0x00000520


	//   ....[5]....
        /*01c0*/ 	.word	0x00000640


	//   ....[6]....
        /*01c4*/ 	.word	0x000007a0


	//   ....[7]....
        /*01c8*/ 	.word	0x00001410


	//   ....[8]....
        /*01cc*/ 	.word	0x00002a80


	//   ....[9]....
        /*01d0*/ 	.word	0x00002b10


	//   ....[10]....
        /*01d4*/ 	.word	0x00003480


	//   ....[11]....
        /*01d8*/ 	.word	0x00003520


	//   ....[12]....
        /*01dc*/ 	.word	0x00005590


	//   ....[13]....
        /*01e0*/ 	.word	0x00005630


	//   ....[14]....
        /*01e4*/ 	.word	0x00006060


	//   ....[15]....
        /*01e8*/ 	.word	0x00006100


	//   ....[16]....
        /*01ec*/ 	.word	0x00008160


	//   ....[17]....
        /*01f0*/ 	.word	0x00008180


	//   ....[18]....
        /*01f4*/ 	.word	0x000081a0


	//   ....[19]....
        /*01f8*/ 	.word	0x000081c0


	//   ....[20]....
        /*01fc*/ 	.word	0x00009770


	//   ....[21]....
        /*0200*/ 	.word	0x00009790


	//   ....[22]....
        /*0204*/ 	.word	0x00009810


	//   ....[23]....
        /*0208*/ 	.word	0x00009820


	//   ....[24]....
        /*020c*/ 	.word	0x0000a580


	//   ....[25]....
        /*0210*/ 	.word	0x0000a590


	//   ....[26]....
        /*0214*/ 	.word	0x0000a5a0


	//   ....[27]....
        /*0218*/ 	.word	0x0000a5c0


	//   ....[28]....
        /*021c*/ 	.word	0x0000a5d0


	//   ....[29]....
        /*0220*/ 	.word	0x0000a5e0


	//   ....[30]....
        /*0224*/ 	.word	0x0000a5f0


	//   ....[31]....
        /*0228*/ 	.word	0x0000a600


	//   ....[32]....
        /*022c*/ 	.word	0x0000a610


	//   ....[33]....
        /*0230*/ 	.word	0x0000a620


	//   ....[34]....
        /*0234*/ 	.word	0x0000a650


	//   ....[35]....
        /*0238*/ 	.word	0x0000a660


	//   ....[36]....
        /*023c*/ 	.word	0x0000a670


	//   ....[37]....
        /*0240*/ 	.word	0x0000a680


	//   ....[38]....
        /*0244*/ 	.word	0x0000a6c0


	//   ....[39]....
        /*0248*/ 	.word	0x0000a6f0


	//   ....[40]....
        /*024c*/ 	.word	0x0000a720


	//   ....[41]....
        /*0250*/ 	.word	0x0000a730


	//   ....[42]....
        /*0254*/ 	.word	0x0000a750


	//   ....[43]....
        /*0258*/ 	.word	0x0000a760


	//   ....[44]....
        /*025c*/ 	.word	0x0000a790


	//   ....[45]....
        /*0260*/ 	.word	0x0000a7a0


	//   ....[46]....
        /*0264*/ 	.word	0x0000a7b0


	//   ....[47]....
        /*0268*/ 	.word	0x0000a7e0


	//   ....[48]....
        /*026c*/ 	.word	0x0000a910


	//   ....[49]....
        /*0270*/ 	.word	0x0000b260


	//   ....[50]....
        /*0274*/ 	.word	0x0000c220


	//   ....[51]....
        /*0278*/ 	.word	0x0000e2e0


	//   ....[52]....
        /*027c*/ 	.word	0x0000e470


	//   ....[53]....
        /*0280*/ 	.word	0x0000ea40


	//   ....[54]....
        /*0284*/ 	.word	0x0000eea0


	//----- nvinfo : EIATTR_REG_RECONFIG
	.align		4
.L_1341:
        /*0288*/ 	.byte	0x01, 0x54
	.zero		2


	//----- nvinfo : EIATTR_SYSCALL_OFFSETS
	.align		4
        /*028c*/ 	.byte	0x04, 0x46
        /*028e*/ 	.short	(.L_1343 - .L_1342)


	//   ....[0]....
.L_1342:
        /*0290*/ 	.word	0x000015c0


	//   ....[1]....
        /*0294*/ 	.word	0x0000bbd0


	//   ....[2]....
        /*0298*/ 	.word	0x0000bd10


	//   ....[3]....
        /*029c*/ 	.word	0x0000be50


	//   ....[4]....
        /*02a0*/ 	.word	0x0000bf70


	//----- nvinfo : EIATTR_MBARRIER_INSTR_OFFSETS
	.align		4
.L_1343:
        /*02a4*/ 	.byte	0x04, 0x39
        /*02a6*/ 	.short	(.L_1345 - .L_1344)


	//   ....[0]....
.L_1344:
        /*02a8*/ 	.word	0x00000270
        /*02ac*/ 	.word	0x000000ff
        /*02b0*/ 	.word	0x00019c00
        /*02b4*/ 	.short	0x0100
        /*02b6*/ 	.byte	0x06
	.zero		1


	//   ....[1]....
        /*02b8*/ 	.word	0x00000280
        /*02bc*/ 	.word	0x000000ff
        /*02c0*/ 	.word	0x00019c20
        /*02c4*/ 	.short	0x0100
        /*02c6*/ 	.byte	0x06
	.zero		1


	//   ....[2]....
        /*02c8*/ 	.word	0x00000370
        /*02cc*/ 	.word	0x000000ff
        /*02d0*/ 	.word	0x00019c30
        /*02d4*/ 	.short	0x0100
        /*02d6*/ 	.byte	0x08
	.zero		1


	//   ....[3]....
        /*02d8*/ 	.word	0x00000380
        /*02dc*/ 	.word	0x000000ff
        /*02e0*/ 	.word	0x00019c40
        /*02e4*/ 	.short	0x0100
        /*02e6*/ 	.byte	0x08
	.zero		1


	//   ....[4]....
        /*02e8*/ 	.word	0x00000390
        /*02ec*/ 	.word	0x000000ff
        /*02f0*/ 	.word	0x00019c38
        /*02f4*/ 	.short	0x0100
        /*02f6*/ 	.byte	0x08
	.zero		1


	//   ....[5]....
        /*02f8*/ 	.word	0x000003a0
        /*02fc*/ 	.word	0x000000ff
        /*0300*/ 	.word	0x00019c48
        /*0304*/ 	.short	0x0100
        /*0306*/ 	.byte	0x08
	.zero		1


	//   ....[6]....
        /*0308*/ 	.word	0x000004d0
        /*030c*/ 	.word	0x000000ff
        /*0310*/ 	.word	0x00019c50
        /*0314*/ 	.short	0x0100
        /*0316*/ 	.byte	0x08
	.zero		1


	//   ....[7]....
        /*0318*/ 	.word	0x000004e0
        /*031c*/ 	.word	0x000000ff
        /*0320*/ 	.word	0x00019c60
        /*0324*/ 	.short	0x0100
        /*0326*/ 	.byte	0x08
	.zero		1


	//   ....[8]....
        /*0328*/ 	.word	0x000004f0
        /*032c*/ 	.word	0x000000ff
        /*0330*/ 	.word	0x00019c58
        /*0334*/ 	.short	0x0100
        /*0336*/ 	.byte	0x08
	.zero		1


	//   ....[9]....
        /*0338*/ 	.word	0x00000500
        /*033c*/ 	.word	0x000000ff
        /*0340*/ 	.word	0x00019c68
        /*0344*/ 	.short	0x0100
        /*0346*/ 	.byte	0x08
	.zero		1


	//   ....[10]....
        /*0348*/ 	.word	0x000005f0
        /*034c*/ 	.word	0x000000ff
        /*0350*/ 	.word	0x00019c70
        /*0354*/ 	.short	0x0100
        /*0356*/ 	.byte	0x06
	.zero		1


	//   ....[11]....
        /*0358*/ 	.word	0x00000600
        /*035c*/ 	.word	0x000000ff
        /*0360*/ 	.word	0x00019c80
        /*0364*/ 	.short	0x0100
        /*0366*/ 	.byte	0x06
	.zero		1


	//   ....[12]....
        /*0368*/ 	.word	0x00000610
        /*036c*/ 	.word	0x000000ff
        /*0370*/ 	.word	0x00019c78
        /*0374*/ 	.short	0x0100
        /*0376*/ 	.byte	0x06
	.zero		1


	//   ....[13]....
        /*0378*/ 	.word	0x00000620
        /*037c*/ 	.word	0x000000ff
        /*0380*/ 	.word	0x00019c88
        /*0384*/ 	.short	0x0100
        /*0386*/ 	.byte	0x06
	.zero		1


	//   ....[14]....
        /*0388*/ 	.word	0x00000750
        /*038c*/ 	.word	0x000000ff
        /*0390*/ 	.word	0x00019c90
        /*0394*/ 	.short	0x0100
        /*0396*/ 	.byte	0x08
	.zero		1


	//   ....[15]....
        /*0398*/ 	.word	0x00000760
        /*039c*/ 	.word	0x000000ff
        /*03a0*/ 	.word	0x00019ca0
        /*03a4*/ 	.short	0x0100
        /*03a6*/ 	.byte	0x08
	.zero		1


	//   ....[16]....
        /*03a8*/ 	.word	0x00000770
        /*03ac*/ 	.word	0x000000ff
        /*03b0*/ 	.word	0x00019c98
        /*03b4*/ 	.short	0x0100
        /*03b6*/ 	.byte	0x08
	.zero		1


	//   ....[17]....
        /*03b8*/ 	.word	0x00000780
        /*03bc*/ 	.word	0x000000ff
        /*03c0*/ 	.word	0x00019ca8
        /*03c4*/ 	.short	0x0100
        /*03c6*/ 	.byte	0x08
	.zero		1


	//   ....[18]....
        /*03c8*/ 	.word	0x000008b0
        /*03cc*/ 	.word	0x000000ff
        /*03d0*/ 	.word	0x00019cb0
        /*03d4*/ 	.short	0x0100
        /*03d6*/ 	.byte	0x08
	.zero		1


	//   ....[19]....
        /*03d8*/ 	.word	0x000008c0
        /*03dc*/ 	.word	0x000000ff
        /*03e0*/ 	.word	0x00019cc0
        /*03e4*/ 	.short	0x0100
        /*03e6*/ 	.byte	0x08
	.zero		1


	//   ....[20]....
        /*03e8*/ 	.word	0x000008d0
        /*03ec*/ 	.word	0x000000ff
        /*03f0*/ 	.word	0x00019cb8
        /*03f4*/ 	.short	0x0100
        /*03f6*/ 	.byte	0x08
	.zero		1


	//   ....[21]....
        /*03f8*/ 	.word	0x000008e0
        /*03fc*/ 	.word	0x000000ff
        /*0400*/ 	.word	0x00019cc8
        /*0404*/ 	.short	0x0100
        /*0406*/ 	.byte	0x08
	.zero		1


	//   ....[22]....
        /*0408*/ 	.word	0x000018a0
        /*040c*/ 	.word	0x000000ff
        /*0410*/ 	.word	0x00019c00
        /*0414*/ 	.short	0x010a
        /*0416*/ 	.byte	0x27
	.zero		1


	//   ....[23]....
        /*0418*/ 	.word	0x00001930
        /*041c*/ 	.word	0x00000003
        /*0420*/ 	.word	0x00019c30
        /*0424*/ 	.short	0x010a
        /*0426*/ 	.byte	0x3f
	.zero		1


	//   ....[24]....
        /*0428*/ 	.word	0x000019a0
        /*042c*/ 	.word	0x00000003
        /*0430*/ 	.word	0x00019c30
        /*0434*/ 	.short	0x010a
        /*0436*/ 	.byte	0x3f
	.zero		1


	//   ....[25]....
        /*0438*/ 	.word	0x000022f0
        /*043c*/ 	.word	0x00000003
        /*0440*/ 	.word	0x00000000
        /*0444*/ 	.short	0x0101
        /*0446*/ 	.byte	0x3f
	.zero		1


	//   ....[26]....
        /*0448*/ 	.word	0x00004520
        /*044c*/ 	.word	0x000000ff
        /*0450*/ 	.word	0x00019c30
        /*0454*/ 	.short	0x010a
        /*0456*/ 	.byte	0x16
	.zero		1


	//   ....[27]....
        /*0458*/ 	.word	0x00004560
        /*045c*/ 	.word	0x000000ff
        /*0460*/ 	.word	0x00019c30
        /*0464*/ 	.short	0x010a
        /*0466*/ 	.byte	0x16
	.zero		1


	//   ....[28]....
        /*0468*/ 	.word	0x000046b0
        /*046c*/ 	.word	0x000000ff
        /*0470*/ 	.word	0x00019c50
        /*0474*/ 	.short	0x010a
        /*0476*/ 	.byte	0x07
	.zero		1


	//   ....[29]....
        /*0478*/ 	.word	0x000046f0
        /*047c*/ 	.word	0x000000ff
        /*0480*/ 	.word	0x00019c50
        /*0484*/ 	.short	0x010a
        /*0486*/ 	.byte	0x07
	.zero		1


	//   ....[30]....
        /*0488*/ 	.word	0x000069a0
        /*048c*/ 	.word	0x00000003
        /*0490*/ 	.word	0x00000000
        /*0494*/ 	.short	0x0101
        /*0496*/ 	.byte	0x3f
	.zero		1


	//   ....[31]....
        /*0498*/ 	.word	0x00006c20
        /*049c*/ 	.word	0x000000ff
        /*04a0*/ 	.word	0x00000000
        /*04a4*/ 	.short	0x0101
        /*04a6*/ 	.byte	0x06
	.zero		1


	//   ....[32]....
        /*04a8*/ 	.word	0x000071d0
        /*04ac*/ 	.word	0x000000ff
        /*04b0*/ 	.word	0x00019c30
        /*04b4*/ 	.short	0x010a
        /*04b6*/ 	.byte	0x06
	.zero		1


	//   ....[33]....
        /*04b8*/ 	.word	0x00007210
        /*04bc*/ 	.word	0x000000ff
        /*04c0*/ 	.word	0x00019c30
        /*04c4*/ 	.short	0x010a
        /*04c6*/ 	.byte	0x06
	.zero		1


	//   ....[34]....
        /*04c8*/ 	.word	0x00007360
        /*04cc*/ 	.word	0x000000ff
        /*04d0*/ 	.word	0x00019c50
        /*04d4*/ 	.short	0x010a
        /*04d6*/ 	.byte	0x07
	.zero		1


	//   ....[35]....
        /*04d8*/ 	.word	0x000073a0
        /*04dc*/ 	.word	0x000000ff
        /*04e0*/ 	.word	0x00019c50
        /*04e4*/ 	.short	0x010a
        /*04e6*/ 	.byte	0x07
	.zero		1


	//   ....[36]....
        /*04e8*/ 	.word	0x00008ca0
        /*04ec*/ 	.word	0x00000003
        /*04f0*/ 	.word	0x00000000
        /*04f4*/ 	.short	0x0101
        /*04f6*/ 	.byte	0x3f
	.zero		1


	//   ....[37]....
        /*04f8*/ 	.word	0x00008fc0
        /*04fc*/ 	.word	0x000000ff
        /*0500*/ 	.word	0x00000000
        /*0504*/ 	.short	0x0101
        /*0506*/ 	.byte	0x06
	.zero		1


	//   ....[38]....
        /*0508*/ 	.word	0x000094d0
        /*050c*/ 	.word	0x000000ff
        /*0510*/ 	.word	0x00019c50
        /*0514*/ 	.short	0x010a
        /*0516*/ 	.byte	0x05
	.zero		1


	//   ....[39]....
        /*0518*/ 	.word	0x00009560
        /*051c*/ 	.word	0x000000ff
        /*0520*/ 	.word	0x00019c50
        /*0524*/ 	.short	0x010a
        /*0526*/ 	.byte	0x05
	.zero		1


	//   ....[40]....
        /*0528*/ 	.word	0x00009ae0
        /*052c*/ 	.word	0x000000ff
        /*0530*/ 	.word	0x00000000
        /*0534*/ 	.short	0x0101
        /*0536*/ 	.byte	0x04
	.zero		1


	//   ....[41]....
        /*0538*/ 	.word	0x0000ab80
        /*053c*/ 	.word	0x000000ff
        /*0540*/ 	.word	0x00000000
        /*0544*/ 	.short	0x0101
        /*0546*/ 	.byte	0x05
	.zero		1


	//   ....[42]....
        /*0548*/ 	.word	0x0000c420
        /*054c*/ 	.word	0x00000005
        /*0550*/ 	.word	0x00019c80
        /*0554*/ 	.short	0x010a
        /*0556*/ 	.byte	0x3f
	.zero		1


	//   ....[43]....
        /*0558*/ 	.word	0x0000c650
        /*055c*/ 	.word	0x00000005
        /*0560*/ 	.word	0x00019c40
        /*0564*/ 	.short	0x010a
        /*0566*/ 	.byte	0x3f
	.zero		1


	//   ....[44]....
        /*0568*/ 	.word	0x0000cae0
        /*056c*/ 	.word	0x000000ff
        /*0570*/ 	.word	0x00019c20
        /*0574*/ 	.short	0x010a
        /*0576*/ 	.byte	0x28
	.zero		1


	//   ....[45]....
        /*0578*/ 	.word	0x0000cda0
        /*057c*/ 	.word	0x00000006
        /*0580*/ 	.word	0x00019c80
        /*0584*/ 	.short	0x010a
        /*0586*/ 	.byte	0x3f
	.zero		1


	//   ....[46]....
        /*0588*/ 	.word	0x0000d1c0
        /*058c*/ 	.word	0x00000006
        /*0590*/ 	.word	0x00019c40
        /*0594*/ 	.short	0x010a
        /*0596*/ 	.byte	0x3f
	.zero		1


	//   ....[47]....
        /*0598*/ 	.word	0x0000d660
        /*059c*/ 	.word	0x0000000c
        /*05a0*/ 	.word	0x00019c70
        /*05a4*/ 	.short	0x010a
        /*05a6*/ 	.byte	0x3f
	.zero		1


	//   ....[48]....
        /*05a8*/ 	.word	0x0000d6d0
        /*05ac*/ 	.word	0x0000000c
        /*05b0*/ 	.word	0x00019c60
        /*05b4*/ 	.short	0x010a
        /*05b6*/ 	.byte	0x3f
	.zero		1


	//   ....[49]....
        /*05b8*/ 	.word	0x0000dab0
        /*05bc*/ 	.word	0x0000000c
        /*05c0*/ 	.word	0x00019c50
        /*05c4*/ 	.short	0x0101
        /*05c6*/ 	.byte	0x3f
	.zero		1


	//   ....[50]....
        /*05c8*/ 	.word	0x0000db20
        /*05cc*/ 	.word	0x00000003
        /*05d0*/ 	.word	0x00000000
        /*05d4*/ 	.short	0x0101
        /*05d6*/ 	.byte	0x3f
	.zero		1


	//   ....[51]....
        /*05d8*/ 	.word	0x0000dcd0
        /*05dc*/ 	.word	0x00000000
        /*05e0*/ 	.word	0x00019c70
        /*05e4*/ 	.short	0x010a
        /*05e6*/ 	.byte	0x3f
	.zero		1


	//   ....[52]....
        /*05e8*/ 	.word	0x0000dd30
        /*05ec*/ 	.word	0x00000000
        /*05f0*/ 	.word	0x00019c60
        /*05f4*/ 	.short	0x010a
        /*05f6*/ 	.byte	0x3f
	.zero		1


	//   ....[53]....
        /*05f8*/ 	.word	0x0000e120
        /*05fc*/ 	.word	0x00000000
        /*0600*/ 	.word	0x00019c50
        /*0604*/ 	.short	0x0101
        /*0606*/ 	.byte	0x3f
	.zero		1


	//   ....[54]....
        /*0608*/ 	.word	0x0000e1b0
        /*060c*/ 	.word	0x00000002
        /*0610*/ 	.word	0x00000000
        /*0614*/ 	.short	0x0101
        /*0616*/ 	.byte	0x3f
	.zero		1


	//   ....[55]....
        /*0618*/ 	.word	0x0000e3f0
        /*061c*/ 	.word	0x00000008
        /*0620*/ 	.word	0x00019c20
        /*0624*/ 	.short	0x010a
        /*0626*/ 	.byte	0x3f
	.zero		1


	//   ....[56]....
        /*0628*/ 	.word	0x0000e590
        /*062c*/ 	.word	0x00000006
        /*0630*/ 	.word	0x00000000
        /*0634*/ 	.short	0x010a
        /*0636*/ 	.byte	0x3f
	.zero		1


	//   ....[57]....
        /*0638*/ 	.word	0x0000e600
        /*063c*/ 	.word	0x00000007
        /*0640*/ 	.word	0x00000000
        /*0644*/ 	.short	0x010a
        /*0646*/ 	.byte	0x3f
	.zero		1


	//   ....[58]....
        /*0648*/ 	.word	0x0000e650
        /*064c*/ 	.word	0x00000002
        /*0650*/ 	.word	0x00019c60
        /*0654*/ 	.short	0x010a
        /*0656*/ 	.byte	0x3f
	.zero		1


	//   ....[59]....
        /*0658*/ 	.word	0x0000e6a0
        /*065c*/ 	.word	0x00000005
        /*0660*/ 	.word	0x00019c60
        /*0664*/ 	.short	0x010a
        /*0666*/ 	.byte	0x3f
	.zero		1


	//   ....[60]....
        /*0668*/ 	.word	0x0000e6e0
        /*066c*/ 	.word	0x00000002
        /*0670*/ 	.word	0x00019c80
        /*0674*/ 	.short	0x010a
        /*0676*/ 	.byte	0x3f
	.zero		1


	//   ....[61]....
        /*0678*/ 	.word	0x0000e700
        /*067c*/ 	.word	0x00000005
        /*0680*/ 	.word	0x00019c80
        /*0684*/ 	.short	0x010a
        /*0686*/ 	.byte	0x3f
	.zero		1


	//   ....[62]....
        /*0688*/ 	.word	0x0000e770
        /*068c*/ 	.word	0x00000003
        /*0690*/ 	.word	0x00019c00
        /*0694*/ 	.short	0x010a
        /*0696*/ 	.byte	0x3f
	.zero		1


	//   ....[63]....
        /*0698*/ 	.word	0x0000e7c0
        /*069c*/ 	.word	0x00000003
        /*06a0*/ 	.word	0x00019c30
        /*06a4*/ 	.short	0x010a
        /*06a6*/ 	.byte	0x3f
	.zero		1


	//   ....[64]....
        /*06a8*/ 	.word	0x0000e820
        /*06ac*/ 	.word	0x0000000b
        /*06b0*/ 	.word	0x00019c30
        /*06b4*/ 	.short	0x010a
        /*06b6*/ 	.byte	0x3f
	.zero		1


	//   ....[65]....
        /*06b8*/ 	.word	0x0000e880
        /*06bc*/ 	.word	0x0000000a
        /*06c0*/ 	.word	0x00019c50
        /*06c4*/ 	.short	0x010a
        /*06c6*/ 	.byte	0x3f
	.zero		1


	//   ....[66]....
        /*06c8*/ 	.word	0x0000e8e0
        /*06cc*/ 	.word	0x0000000a
        /*06d0*/ 	.word	0x00019c30
        /*06d4*/ 	.short	0x010a
        /*06d6*/ 	.byte	0x3f
	.zero		1


	//   ....[67]....
        /*06d8*/ 	.word	0x0000e940
        /*06dc*/ 	.word	0x0000000a
        /*06e0*/ 	.word	0x00019c50
        /*06e4*/ 	.short	0x010a
        /*06e6*/ 	.byte	0x3f
	.zero		1


	//   ....[68]....
        /*06e8*/ 	.word	0x0000e9a0
        /*06ec*/ 	.word	0x00000005
        /*06f0*/ 	.word	0x00019c50
        /*06f4*/ 	.short	0x010a
        /*06f6*/ 	.byte	0x3f
	.zero		1


	//   ....[69]....
        /*06f8*/ 	.word	0x0000eaf0
        /*06fc*/ 	.word	0x00000005
        /*0700*/ 	.word	0x00019c80
        /*0704*/ 	.short	0x010a
        /*0706*/ 	.byte	0x3f
	.zero		1


	//   ....[70]....
        /*0708*/ 	.word	0x0000eb40
        /*070c*/ 	.word	0x00000005
        /*0710*/ 	.word	0x00019c40
        /*0714*/ 	.short	0x010a
        /*0716*/ 	.byte	0x3f
	.zero		1


	//   ....[71]....
        /*0718*/ 	.word	0x0000eb90
        /*071c*/ 	.word	0x0000001a
        /*0720*/ 	.word	0x00019c20
        /*0724*/ 	.short	0x010a
        /*0726*/ 	.byte	0x3f
	.zero		1


	//   ....[72]....
        /*0728*/ 	.word	0x0000ebe0
        /*072c*/ 	.word	0x00000006
        /*0730*/ 	.word	0x00019c80
        /*0734*/ 	.short	0x010a
        /*0736*/ 	.byte	0x3f
	.zero		1


	//   ....[73]....
        /*0738*/ 	.word	0x0000ec30
        /*073c*/ 	.word	0x00000006
        /*0740*/ 	.word	0x00019c40
        /*0744*/ 	.short	0x010a
        /*0746*/ 	.byte	0x3f
	.zero		1


	//   ....[74]....
        /*0748*/ 	.word	0x0000ec80
        /*074c*/ 	.word	0x0000000c
        /*0750*/ 	.word	0x00019c70
        /*0754*/ 	.short	0x010a
        /*0756*/ 	.byte	0x3f
	.zero		1


	//   ....[75]....
        /*0758*/ 	.word	0x0000ecd0
        /*075c*/ 	.word	0x0000000c
        /*0760*/ 	.word	0x00019c60
        /*0764*/ 	.short	0x010a
        /*0766*/ 	.byte	0x3f
	.zero		1


	//   ....[76]....
        /*0768*/ 	.word	0x0000ed20
        /*076c*/ 	.word	0x00000000
        /*0770*/ 	.word	0x00019c70
        /*0774*/ 	.short	0x010a
        /*0776*/ 	.byte	0x3f
	.zero		1


	//   ....[77]....
        /*0778*/ 	.word	0x0000ed70
        /*077c*/ 	.word	0x00000000
        /*0780*/ 	.word	0x00019c60
        /*0784*/ 	.short	0x010a
        /*0786*/ 	.byte	0x3f
	.zero		1


	//   ....[78]....
        /*0788*/ 	.word	0x0000edc0
        /*078c*/ 	.word	0x00000008
        /*0790*/ 	.word	0x00019c20
        /*0794*/ 	.short	0x010a
        /*0796*/ 	.byte	0x3f
	.zero		1


	//   ....[79]....
        /*0798*/ 	.word	0x0000ef60
        /*079c*/ 	.word	0x00000006
        /*07a0*/ 	.word	0x00000000
        /*07a4*/ 	.short	0x010a
        /*07a6*/ 	.byte	0x3f
	.zero		1


	//   ....[80]....
        /*07a8*/ 	.word	0x0000efb0
        /*07ac*/ 	.word	0x00000007
        /*07b0*/ 	.word	0x00000000
        /*07b4*/ 	.short	0x010a
        /*07b6*/ 	.byte	0x3f
	.zero		1


	//   ....[81]....
        /*07b8*/ 	.word	0x0000f000
        /*07bc*/ 	.word	0x00000002
        /*07c0*/ 	.word	0x00019c60
        /*07c4*/ 	.short	0x010a
        /*07c6*/ 	.byte	0x3f
	.zero		1


	//   ....[82]....
        /*07c8*/ 	.word	0x0000f050
        /*07cc*/ 	.word	0x00000005
        /*07d0*/ 	.word	0x00019c60
        /*07d4*/ 	.short	0x010a
        /*07d6*/ 	.byte	0x3f
	.zero		1


	//   ....[83]....
        /*07d8*/ 	.word	0x0000f0a0
        /*07dc*/ 	.word	0x00000002
        /*07e0*/ 	.word	0x00019c80
        /*07e4*/ 	.short	0x010a
        /*07e6*/ 	.byte	0x3f
	.zero		1


	//----- nvinfo : EIATTR_NUM_MBARRIERS
	.align		4
.L_1345:
        /*07e8*/ 	.byte	0x03, 0x38
        /*07ea*/ 	.short	0x0016


	//----- nvinfo : EIATTR_EXIT_INSTR_OFFSETS
	.align		4
        /*07ec*/ 	.byte	0x04, 0x1c
        /*07ee*/ 	.short	(.L_1347 - .L_1346)


	//   ....[0]....
.L_1346:
        /*07f0*/ 	.word	0x00000a10


	//   ....[1]....
        /*07f4*/ 	.word	0x0000b1f0


	//   ....[2]....
        /*07f8*/ 	.word	0x0000e750


	//----- nvinfo : EIATTR_MAX_THREADS
	.align		4
.L_1347:
        /*07fc*/ 	.byte	0x04, 0x05
        /*07fe*/ 	.short	(.L_1349 - .L_1348)
.L_1348:
        /*0800*/ 	.word	0x00000200
        /*0804*/ 	.word	0x00000001
        /*0808*/ 	.word	0x00000001


	//----- nvinfo : EIATTR_CRS_STACK_SIZE
	.align		4
.L_1349:
        /*080c*/ 	.byte	0x04, 0x1e
        /*080e*/ 	.short	(.L_1351 - .L_1350)
.L_1350:
        /*0810*/ 	.word	0x00000000


	//----- nvinfo : EIATTR_CBANK_PARAM_SIZE
	.align		4
.L_1351:
        /*0814*/ 	.byte	0x03, 0x19
        /*0816*/ 	.short	0x0bf0


	//----- nvinfo : EIATTR_PARAM_CBANK
	.align		4
        /*0818*/ 	.byte	0x04, 0x0a
        /*081a*/ 	.short	(.L_1353 - .L_1352)
	.align		4
.L_1352:
        /*081c*/ 	.word	index@(.nv.constant0._ZN7cutlass13device_kernelIN5flash11enable_sm90INS1_16FlashAttnFwdSm90INS1_25CollectiveMainloopFwdSm90ILi2EN4cute5tupleIJNS5_1CILi1EEES8_S8_EEENS6_IJNS7_ILi192EEENS7_ILi128EEENS7_ILi96EEEEEELi96ENS_12float_e4m3_tEfNS_4arch4Sm90ELb1ELb0ELb1ELb0ELb0ELb0ELb0ELb1ELb1ELb0ELb0ELb0EEENS1_21CollectiveEpilogueFwdINS6_IJSA_SC_SB_EEES9_NS_10bfloat16_tESG_Li384ELb0ELb0ELb0ELb1EEENS1_30DynamicPersistentTileSchedulerILi384ELi128ELb0ELb0ELb1EEEEEEEEEvNT_6ParamsE)
        /*0820*/ 	.short	0x0210
        /*0822*/ 	.short	0x0bf0


	//----- nvinfo : EIATTR_SW_WAR
	.align		4
.L_1353:
        /*0824*/ 	.byte	0x04, 0x36
        /*0826*/ 	.short	(.L_1355 - .L_1354)
.L_1354:
        /*0828*/ 	.word	0x00000008
.L_1355:


//--------------------- .nv.info._ZN7cutlass13device_kernelIN5flash11enable_sm90INS1_16FlashAttnFwdSm90INS1_25CollectiveMainloopFwdSm90ILi2EN4cute5tupleIJNS5_1CILi1EEES8_S8_EEENS6_IJNS7_ILi192EEENS7_ILi128EEENS7_ILi96EEEEEELi96ENS_12float_e4m3_tEfNS_4arch4Sm90ELb1ELb0ELb1ELb1ELb0ELb0ELb0ELb1ELb1ELb0ELb0ELb0EEENS1_21CollectiveEpilogueFwdINS6_IJSA_SC_SB_EEES9_NS_10bfloat16_tESG_Li384ELb1ELb0ELb0ELb1EEENS1_36VarlenDynamicPersistentTileSchedulerILi192ELi128ELi384ELi128ELb0ELb0ELb1ELb1ELb1ELb1EEEEEEEEEvNT_6ParamsE --------------------------
	.section	.nv.info._ZN7cutlass13device_kernelIN5flash11enable_sm90INS1_16FlashAttnFwdSm90INS1_25CollectiveMainloopFwdSm90ILi2EN4cute5tupleIJNS5_1CILi1EEES8_S8_EEENS6_IJNS7_ILi192EEENS7_ILi128EEENS7_ILi96EEEEEELi96ENS_12float_e4m3_tEfNS_4arch4Sm90ELb1ELb0ELb1ELb1ELb0ELb0ELb0ELb1ELb1ELb0ELb0ELb0EEENS1_21CollectiveEpilogueFwdINS6_IJSA_SC_SB_EEES9_NS_10bfloat16_tESG_Li384ELb1ELb0ELb0ELb1EEENS1_36VarlenDynamicPersistentTileSchedulerILi192ELi128ELi384ELi128ELb0ELb0ELb1ELb1ELb1ELb1EEEEEEEEEvNT_6ParamsE,"",@"SHT_CUDA_INFO"
	.sectionflags	@""
	.align	4


	//----- nvinfo : EIATTR_CUDA_API_VERSION
	.align		4
        /*0000*/ 	.byte	0x04, 0x37
        /*0002*/ 	.short	(.L_1357 - .L_1356)
.L_1356:
        /*0004*/ 	.word	0x00000082


	//----- nvinfo : EIATTR_KPARAM_INFO
	.align		4
.L_1357:
        /*0008*/ 	.byte	0x04, 0x17
        /*000a*/ 	.short	(.L_1359 - .L_1358)
.L_1358:
        /*000c*/ 	.word	0x00000000
        /*0010*/ 	.short	0x0000
        /*0012*/ 	.short	0x0070
        /*0014*/ 	.byte	0x00, 0xf0, 0x01, 0x28


	//----- nvinfo : EIATTR_SPARSE_MMA_MASK
	.align		4
.L_1359:
        /*0018*/ 	.byte	0x03, 0x50
        /*001a*/ 	.short	0x0000


	//----- nvinfo : EIATTR_MAXREG_COUNT
	.align		4
        /*001c*/ 	.byte	0x03, 0x1b
        /*001e*/ 	.short	0x0080


	//----- nvinfo : EIATTR_NUM_BARRIERS
	.align		4
        /*0020*/ 	.byte	0x02, 0x4c
        /*0022*/ 	.byte	0x09
	.zero		1


	//----- nvinfo : EIATTR_EXTERNS
	.align		4
        /*0024*/ 	.byte	0x04, 0x0f
        /*0026*/ 	.short	(.L_1361 - .L_1360)


	//   ....[0]....
	.align		4
.L_1360:
        /*0028*/ 	.word	index@(__assertfail)


	//----- nvinfo : EIATTR_ANNOTATIONS
	.align		4
.L_1361:
        /*002c*/ 	.byte	0x04, 0x55
        /*002e*/ 	.short	(.L_1363 - .L_1362)


	//   ....[0]....
.L_1362:
        /*0030*/ 	.word	0x00000001
        /*0034*/ 	.byte	0x20, 0xbe, 0x00, 0x00, 0x01, 0x00, 0x00, 0x00, 0xa0, 0xc9, 0x00, 0x00, 0x01, 0x00, 0x00, 0x00
        /*0044*/ 	.byte	0x70, 0xca, 0x00, 0x00, 0x01, 0x00, 0x00, 0x00, 0x00, 0xcf, 0x00, 0x00, 0x01, 0x00, 0x00, 0x00
        /*0054*/ 	.byte	0xd0, 0xd1, 0x00, 0x00, 0x01, 0x00, 0x00, 0x00, 0x20, 0xd8, 0x00, 0x00, 0x01, 0x00, 0x00, 0x00
        /*0064*/ 	.byte	0xa0, 0xdb, 0x00, 0x00, 0x01, 0x00, 0x00, 0x00, 0xb0, 0xe3, 0x00, 0x00, 0x01, 0x00, 0x00, 0x00
        /*0074*/ 	.byte	0xc0, 0xe3, 0x00, 0x00, 0x01, 0x00, 0x00, 0x00, 0x00, 0xe4, 0x00, 0x00, 0x01, 0x00, 0x00, 0x00
        /*0084*/ 	.byte	0x90, 0xe4, 0x00, 0x00, 0x01, 0x00, 0x00, 0x00, 0x80, 0xfb, 0x00, 0x00, 0x01, 0x00, 0x00, 0x00
        /*0094*/ 	.byte	0x80, 0x07, 0x01, 0x00


	//----- nvinfo : EIATTR_MERCURY_ISA_VERSION
	.align		4
.L_1363:
        /*0098*/ 	.byte	0x03, 0x5f
        /*009a*/ 	.short	0x0101


	//----- nvinfo : EIATTR_UNUSED_LOAD_BYTE_OFFSET
	.align		4
        /*009c*/ 	.byte	0x04, 0x44
        /*009e*/ 	.short	(.L_1365 - .L_1364)


	//   ....[0]....
.L_1364:
        /*00a0*/ 	.word	0x00000a30
        /*00a4*/ 	.word	0x0000fff0


	//   ....[1]....
        /*00a8*/ 	.word	0x0000a040
        /*00ac*/ 	.word	0x0000fff0


	//----- nvinfo : EIATTR_INT_WARP_WIDE_INSTR_OFFSETS
	.align		4
.L_1365:
        /*00b0*/ 	.byte	0x04, 0x31
        /*00b2*/ 	.short	(.L_1367 - .L_1366)


	//   ....[0]....
.L_1366:
        /*00b4*/ 	.word	0x00000160


	//   ....[1]....
        /*00b8*/ 	.word	0x000001a0


	//   ....[2]....
        /*00bc*/ 	.word	0x00000210


	//   ....[3]....
        /*00c0*/ 	.word	0x0000d240


	//   ....[4]....
        /*00c4*/ 	.word	0x0000d2d0


	//   ....[5]....
        /*00c8*/ 	.word	0x0000d9c0


	//   ....[6]....
        /*00cc*/ 	.word	0x0000f510


	//   ....[7]....
        /*00d0*/ 	.word	0x0000f5a0


	//----- nvinfo : EIATTR_COOP_GROUP_MASK_REGIDS
	.align		4
.L_1367:
        /*00d4*/ 	.byte	0x04, 0x29
        /*00d6*/ 	.short	(.L_1369 - .L_1368)


	//   ....[0]....
.L_1368:
        /*00d8*/ 	.word	0xffffffff


	//   ....[1]....
        /*00dc*/ 	.word	0xffffffff


	//   ....[2]....
        /*00e0*/ 	.word	0xffffffff


	//   ....[3]....
        /*00e4*/ 	.word	0xffffffff


	//   ....[4]....
        /*00e8*/ 	.word	0xffffffff


	//   ....[5]....
        /*00ec*/ 	.word	0xffffffff


	//   ....[6]....
        /*00f0*/ 	.word	0xffffffff


	//   ....[7]....
        /*00f4*/ 	.word	0xffffffff


	//   ....[8]....
        /*00f8*/ 	.word	0xffffffff


	//   ....[9]....
        /*00fc*/ 	.word	0xffffffff


	//   ....[10]....
        /*0100*/ 	.word	0xffffffff


	//   ....[11]....
        /*0104*/ 	.word	0xffffffff


	//   ....[12]....
        /*0108*/ 	.word	0xffffffff


	//   ....[13]....
        /*010c*/ 	.word	0xffffffff


	//   ....[14]....
        /*0110*/ 	.word	0xffffffff


	//   ....[15]....
        /*0114*/ 	.word	0xffffffff


	//   ....[16]....
        /*0118*/ 	.word	0xffffffff


	//   ....[17]....
        /*011c*/ 	.word	0xffffffff


	//   ....[18]....
        /*0120*/ 	.word	0xffffffff


	//   ....[19]....
        /*0124*/ 	.word	0xffffffff


	//   ....[20]....
        /*0128*/ 	.word	0xffffffff


	//   ....[21]....
        /*012c*/ 	.word	0xffffffff


	//   ....[22]....
        /*0130*/ 	.word	0xffffffff


	//   ....[23]....
        /*0134*/ 	.word	0xffffffff


	//   ....[24]....
        /*0138*/ 	.word	0xffffffff


	//   ....[25]....
        /*013c*/ 	.word	0xffffffff


	//   ....[26]....
        /*0140*/ 	.word	0xffffffff


	//   ....[27]....
        /*0144*/ 	.word	0xffffffff


	//   ....[28]....
        /*0148*/ 	.word	0xffffffff


	//   ....[29]....
        /*014c*/ 	.word	0xffffffff


	//   ....[30]....
        /*0150*/ 	.word	0xffffffff


	//   ....[31]....
        /*0154*/ 	.word	0xffffffff


	//   ....[32]....
        /*0158*/ 	.word	0xffffffff


	//   ....[33]....
        /*015c*/ 	.word	0xffffffff


	//   ....[34]....
        /*0160*/ 	.word	0xffffffff


	//   ....[35]....
        /*0164*/ 	.word	0xffffffff


	//   ....[36]....
        /*0168*/ 	.word	0xffffffff


	//   ....[37]....
        /*016c*/ 	.word	0xffffffff


	//   ....[38]....
        /*0170*/ 	.word	0xffffffff


	//   ....[39]....
        /*0174*/ 	.word	0xffffffff


	//   ....[40]....
        /*0178*/ 	.word	0xffffffff


	//   ....[41]....
        /*017c*/ 	.word	0xffffffff


	//   ....[42]....
        /*0180*/ 	.word	0xffffffff


	//   ....[43]....
        /*0184*/ 	.word	0xffffffff


	//   ....[44]....
        /*0188*/ 	.word	0xffffffff


	//   ....[45]....
        /*018c*/ 	.word	0xffffffff


	//   ....[46]....
        /*0190*/ 	.word	0xffffffff


	//   ....[47]....
        /*0194*/ 	.word	0xffffffff


	//   ....[48]....
        /*0198*/ 	.word	0xffffffff


	//   ....[49]....
        /*019c*/ 	.word	0xffffffff


	//   ....[50]....
        /*01a0*/ 	.word	0xffffffff


	//   ....[51]....
        /*01a4*/ 	.word	0xffffffff


	//   ....[52]....
        /*01a8*/ 	.word	0xffffffff


	//   ....[53]....
        /*01ac*/ 	.word	0xffffffff


	//   ....[54]....
        /*01b0*/ 	.word	0xffffffff


	//   ....[55]....
        /*01b4*/ 	.word	0xffffffff


	//   ....[56]....
        /*01b8*/ 	.word	0xffffffff


	//   ....[57]....
        /*01bc*/ 	.word	0xffffffff


	//   ....[58]....
        /*01c0*/ 	.word	0xffffffff


	//   ....[59]....
        /*01c4*/ 	.word	0xffffffff


	//   ....[60]....
        /*01c8*/ 	.word	0xffffffff


	//   ....[61]....
        /*01cc*/ 	.word	0xffffffff


	//   ....[62]....
        /*01d0*/ 	.word	0xffffffff


	//   ....[63]....
        /*01d4*/ 	.word	0xffffffff


	//   ....[64]....
        /*01d8*/ 	.word	0xffffffff


	//   ....[65]....
        /*01dc*/ 	.word	0xffffffff


	//   ....[66]....
        /*01e0*/ 	.word	0xffffffff


	//   ....[67]....
        /*01e4*/ 	.word	0xffffffff


	//   ....[68]....
        /*01e8*/ 	.word	0xffffffff


	//   ....[69]....
        /*01ec*/ 	.word	0xffffffff


	//   ....[70]....
        /*01f0*/ 	.word	0xffffffff


	//   ....[71]....
        /*01f4*/ 	.word	0xffffffff


	//   ....[72]....
        /*01f8*/ 	.word	0xffffffff


	//   ....[73]....
        /*01fc*/ 	.word	0xffffffff


	//   ....[74]....
        /*0200*/ 	.word	0xffffffff


	//   ....[75]....
        /*0204*/ 	.word	0xffffffff


	//   ....[76]....
        /*0208*/ 	.word	0xffffffff


	//   ....[77]....
        /*020c*/ 	.word	0xffffffff


	//   ....[78]....
        /*0210*/ 	.word	0xffffffff


	//   ....[79]....
        /*0214*/ 	.word	0xffffffff


	//   ....[80]....
        /*0218*/ 	.word	0xffffffff


	//   ....[81]....
        /*021c*/ 	.word	0xffffffff


	//   ....[82]....
        /*0220*/ 	.word	0xffffffff


	//   ....[83]....
        /*0224*/ 	.word	0x0500000f


	//   ....[84]....
        /*0228*/ 	.word	0x0500000f


	//----- nvinfo : EIATTR_COOP_GROUP_INSTR_OFFSETS
	.align		4
.L_1369:
        /*022c*/ 	.byte	0x04, 0x28
        /*022e*/ 	.short	(.L_1371 - .L_1370)


	//   ....[0]....
.L_1370:
        /*0230*/ 	.word	0x00000060


	//   ....[1]....
        /*0234*/ 	.word	0x00000170


	//   ....[2]....
        /*0238*/ 	.word	0x000001c0


	//   ....[3]....
        /*023c*/ 	.word	0x000003f0


	//   ....[4]....
        /*0240*/ 	.word	0x00000550


	//   ....[5]....
        /*0244*/ 	.word	0x00000670


	//   ....[6]....
        /*0248*/ 	.word	0x000007d0


	//   ....[7]....
        /*024c*/ 	.word	0x00001510


	//   ....[8]....
        /*0250*/ 	.word	0x00002d20


	//   ....[9]....
        /*0254*/ 	.word	0x00002d80


	//   ....[10]....
        /*0258*/ 	.word	0x000037c0


	//   ....[11]....
        /*025c*/ 	.word	0x00003860


	//   ....[12]....
        /*0260*/ 	.word	0x00005800


	//   ....[13]....
        /*0264*/ 	.word	0x00005960


	//   ....[14]....
        /*0268*/ 	.word	0x00006210


	//   ....[15]....
        /*026c*/ 	.word	0x000062c0


	//   ....[16]....
        /*0270*/ 	.word	0x000081c0


	//   ....[17]....
        /*0274*/ 	.word	0x00008210


	//   ....[18]....
        /*0278*/ 	.word	0x000082a0


	//   ....[19]....
        /*027c*/ 	.word	0x000082d0


	//   ....[20]....
        /*0280*/ 	.word	0x000099a0


	//   ....[21]....
        /*0284*/ 	.word	0x000099c0


	//   ....[22]....
        /*0288*/ 	.word	0x00009a30


	//   ....[23]....
        /*028c*/ 	.word	0x00009a40


	//   ....[24]....
        /*0290*/ 	.word	0x0000a720


	//   ....[25]....
        /*0294*/ 	.word	0x0000a730


	//   ....[26]....
        /*0298*/ 	.word	0x0000a740


	//   ....[27]....
        /*029c*/ 	.word	0x0000a750


	//   ....[28]....
        /*02a0*/ 	.word	0x0000a760


	//   ....[29]....
        /*02a4*/ 	.word	0x0000a770


	//   ....[30]....
        /*02a8*/ 	.word	0x0000a780


	//   ....[31]....
        /*02ac*/ 	.word	0x0000a790


	//   ....[32]....
        /*02b0*/ 	.word	0x0000a7c0


	//   ....[33]....
        /*02b4*/ 	.word	0x0000a7d0


	//   ....[34]....
        /*02b8*/ 	.word	0x0000a7e0


	//   ....[35]....
        /*02bc*/ 	.word	0x0000a810


	//   ....[36]....
        /*02c0*/ 	.word	0x0000a840


	//   ....[37]....
        /*02c4*/ 	.word	0x0000a850


	//   ....[38]....
        /*02c8*/ 	.word	0x0000a880


	//   ....[39]....
        /*02cc*/ 	.word	0x0000a890


	//   ....[40]....
        /*02d0*/ 	.word	0x0000a8c0


	//   ....[41]....
        /*02d4*/ 	.word	0x0000a8d0


	//   ....[42]....
        /*02d8*/ 	.word	0x0000a900


	//   ....[43]....
        /*02dc*/ 	.word	0x0000a910


	//   ....[44]....
        /*02e0*/ 	.word	0x0000a940


	//   ....[45]....
        /*02e4*/ 	.word	0x0000a950


	//   ....[46]....
        /*02e8*/ 	.word	0x0000a960


	//   ....[47]....
        /*02ec*/ 	.word	0x0000a990


	//   ....[48]....
        /*02f0*/ 	.word	0x0000bdf0


	//   ....[49]....
        /*02f4*/ 	.word	0x0000bfd0


	//   ....[50]....
        /*02f8*/ 	.word	0x0000c000


	//   ....[51]....
        /*02fc*/ 	.word	0x0000c030


	//   ....[52]....
        /*0300*/ 	.word	0x0000c060


	//   ....[53]....
        /*0304*/ 	.word	0x0000c090


	//   ....[54]....
        /*0308*/ 	.word	0x0000c0d0


	//   ....[55]....
        /*030c*/ 	.word	0x0000c250


	//   ....[56]....
        /*0310*/ 	.word	0x0000c280


	//   ....[57]....
        /*0314*/ 	.word	0x0000c2b0


	//   ....[58]....
        /*0318*/ 	.word	0x0000c2e0


	//   ....[59]....
        /*031c*/ 	.word	0x0000c310


	//   ....[60]....
        /*0320*/ 	.word	0x0000c350


	//   ....[61]....
        /*0324*/ 	.word	0x0000c3e0


	//   ....[62]....
        /*0328*/ 	.word	0x0000c470


	//   ....[63]....
        /*032c*/ 	.word	0x0000c520


	//   ....[64]....
        /*0330*/ 	.word	0x0000db60


	//   ....[65]....
        /*0334*/ 	.word	0x0000fd40


	//   ....[66]....
        /*0338*/ 	.word	0x0000fd70


	//   ....[67]....
        /*033c*/ 	.word	0x0000fda0


	//   ....[68]....
        /*0340*/ 	.word	0x0000fdd0


	//   ....[69]....
        /*0344*/ 	.word	0x0000fde0


	//   ....[70]....
        /*0348*/ 	.word	0x0000fe00


	//   ....[71]....
        /*034c*/ 	.word	0x0000fe20


	//   ....[72]....
        /*0350*/ 	.word	0x0000fe60


	//   ....[73]....
        /*0354*/ 	.word	0x0000ffa0


	//   ....[74]....
        /*0358*/ 	.word	0x0000ffd0


	//   ....[75]....
        /*035c*/ 	.word	0x00010010


	//   ....[76]....
        /*0360*/ 	.word	0x00010040


	//   ....[77]....
        /*0364*/ 	.word	0x00010070


	//   ....[78]....
        /*0368*/ 	.word	0x000100a0


	//   ....[79]....
        /*036c*/ 	.word	0x00010140


	//   ....[80]....
        /*0370*/ 	.word	0x000101e0


	//   ....[81]....
        /*0374*/ 	.word	0x00010290


	//   ....[82]....
        /*0378*/ 	.word	0x000108a0


	//   ....[83]....
        /*037c*/ 	.word	0x00010e70


	//   ....[84]....
        /*0380*/ 	.word	0x000112d0


	//----- nvinfo : EIATTR_REG_RECONFIG
	.align		4
.L_1371:
        /*0384*/ 	.byte	0x01, 0x54
	.zero		2


	//----- nvinfo : EIATTR_SYSCALL_OFFSETS
	.align		4
        /*0388*/ 	.byte	0x04, 0x46
        /*038a*/ 	.short	(.L_1373 - .L_1372)


	//   ....[0]....
.L_1372:
        /*038c*/ 	.word	0x000016f0


	//   ....[1]....
        /*0390*/ 	.word	0x0000d460


	//   ....[2]....
        /*0394*/ 	.word	0x0000d5a0


	//   ....[3]....
        /*0398*/ 	.word	0x0000d6e0


	//   ....[4]....
        /*039c*/ 	.word	0x0000d800


	//----- nvinfo : EIATTR_MBARRIER_INSTR_OFFSETS
	.align		4
.L_1373:
        /*03a0*/ 	.byte	0x04, 0x39
        /*03a2*/ 	.short	(.L_1375 - .L_1374)


	//   ....[0]....
.L_1374:
        /*03a4*/ 	.word	0x000002a0
        /*03a8*/ 	.word	0x000000ff
        /*03ac*/ 	.word	0x00019c00
        /*03b0*/ 	.short	0x0100
        /*03b2*/ 	.byte	0x08
	.zero		1


	//   ....[1]....
        /*03b4*/ 	.word	0x000002b0
        /*03b8*/ 	.word	0x000000ff
        /*03bc*/ 	.word	0x00019c20
        /*03c0*/ 	.short	0x0100
        /*03c2*/ 	.byte	0x08
	.zero		1


	//   ....[2]....
        /*03c4*/ 	.word	0x000003a0
        /*03c8*/ 	.word	0x000000ff
        /*03cc*/ 	.word	0x00019c30
        /*03d0*/ 	.short	0x0100
        /*03d2*/ 	.byte	0x08
	.zero		1


	//   ....[3]....
        /*03d4*/ 	.word	0x000003b0
        /*03d8*/ 	.word	0x000000ff
        /*03dc*/ 	.word	0x00019c40
        /*03e0*/ 	.short	0x0100
        /*03e2*/ 	.byte	0x08
	.zero		1


	//   ....[4]....
        /*03e4*/ 	.word	0x000003c0
        /*03e8*/ 	.word	0x000000ff
        /*03ec*/ 	.word	0x00019c38
        /*03f0*/ 	.short	0x0100
        /*03f2*/ 	.byte	0x08
	.zero		1


	//   ....[5]....
        /*03f4*/ 	.word	0x000003d0
        /*03f8*/ 	.word	0x000000ff
        /*03fc*/ 	.word	0x00019c48
        /*0400*/ 	.short	0x0100
        /*0402*/ 	.byte	0x08
	.zero		1


	//   ....[6]....
        /*0404*/ 	.word	0x00000500
        /*0408*/ 	.word	0x000000ff
        /*040c*/ 	.word	0x00019c50
        /*0410*/ 	.short	0x0100
        /*0412*/ 	.byte	0x08
	.zero		1


	//   ....[7]....
        /*0414*/ 	.word	0x00000510
        /*0418*/ 	.word	0x000000ff
        /*041c*/ 	.word	0x00019c60
        /*0420*/ 	.short	0x0100
        /*0422*/ 	.byte	0x08
	.zero		1


	//   ....[8]....
        /*0424*/ 	.word	0x00000520
        /*0428*/ 	.word	0x000000ff
        /*042c*/ 	.word	0x00019c58
        /*0430*/ 	.short	0x0100
        /*0432*/ 	.byte	0x08
	.zero		1


	//   ....[9]....
        /*0434*/ 	.word	0x00000530
        /*0438*/ 	.word	0x000000ff
        /*043c*/ 	.word	0x00019c68
        /*0440*/ 	.short	0x0100
        /*0442*/ 	.byte	0x08
	.zero		1


	//   ....[10]....
        /*0444*/ 	.word	0x00000620
        /*0448*/ 	.word	0x000000ff
        /*044c*/ 	.word	0x00019c70
        /*0450*/ 	.short	0x0100
        /*0452*/ 	.byte	0x06
	.zero		1


	//   ....[11]....
        /*0454*/ 	.word	0x00000630
        /*0458*/ 	.word	0x000000ff
        /*045c*/ 	.word	0x00019c80
        /*0460*/ 	.short	0x0100
        /*0462*/ 	.byte	0x06
	.zero		1


	//   ....[12]....
        /*0464*/ 	.word	0x00000640
        /*0468*/ 	.word	0x000000ff
        /*046c*/ 	.word	0x00019c78
        /*0470*/ 	.short	0x0100
        /*0472*/ 	.byte	0x06
	.zero		1


	//   ....[13]....
        /*0474*/ 	.word	0x00000650
        /*0478*/ 	.word	0x000000ff
        /*047c*/ 	.word	0x00019c88
        /*0480*/ 	.short	0x0100
        /*0482*/ 	.byte	0x06
	.zero		1


	//   ....[14]....
        /*0484*/ 	.word	0x00000780
        /*0488*/ 	.word	0x000000ff
        /*048c*/ 	.word	0x00019c90
        /*0490*/ 	.short	0x0100
        /*0492*/ 	.byte	0x08
	.zero		1


	//   ....[15]....
        /*0494*/ 	.word	0x00000790
        /*0498*/ 	.word	0x000000ff
        /*049c*/ 	.word	0x00019ca0
        /*04a0*/ 	.short	0x0100
        /*04a2*/ 	.byte	0x08
	.zero		1


	//   ....[16]....
        /*04a4*/ 	.word	0x000007a0
        /*04a8*/ 	.word	0x000000ff
        /*04ac*/ 	.word	0x00019c98
        /*04b0*/ 	.short	0x0100
        /*04b2*/ 	.byte	0x08
	.zero		1


	//   ....[17]....
        /*04b4*/ 	.word	0x000007b0
        /*04b8*/ 	.word	0x000000ff
        /*04bc*/ 	.word	0x00019ca8
        /*04c0*/ 	.short	0x0100
        /*04c2*/ 	.byte	0x08
	.zero		1


	//   ....[18]....
        /*04c4*/ 	.word	0x000008e0
        /*04c8*/ 	.word	0x000000ff
        /*04cc*/ 	.word	0x00019cb0
        /*04d0*/ 	.short	0x0100
        /*04d2*/ 	.byte	0x08
	.zero		1


	//   ....[19]....
        /*04d4*/ 	.word	0x000008f0
        /*04d8*/ 	.word	0x000000ff
        /*04dc*/ 	.word	0x00019cc0
        /*04e0*/ 	.short	0x0100
        /*04e2*/ 	.byte	0x08
	.zero		1


	//   ....[20]....
        /*04e4*/ 	.word	0x00000900
        /*04e8*/ 	.word	0x000000ff
        /*04ec*/ 	.word	0x00019cb8
        /*04f0*/ 	.short	0x0100
        /*04f2*/ 	.byte	0x08
	.zero		1


	//   ....[21]....
        /*04f4*/ 	.word	0x00000910
        /*04f8*/ 	.word	0x000000ff
        /*04fc*/ 	.word	0x00019cc8
        /*0500*/ 	.short	0x0100
        /*0502*/ 	.byte	0x08
	.zero		1


	//   ....[22]....
        /*0504*/ 	.word	0x00001a20
        /*0508*/ 	.word	0x000000ff
        /*050c*/ 	.word	0x00019c00
        /*0510*/ 	.short	0x010a
        /*0512*/ 	.byte	0x2c
	.zero		1


	//   ....[23]....
        /*0514*/ 	.word	0x00001ac0
        /*0518*/ 	.word	0x00000002
        /*051c*/ 	.word	0x00019c30
        /*0520*/ 	.short	0x010a
        /*0522*/ 	.byte	0x3f
	.zero		1


	//   ....[24]....
        /*0524*/ 	.word	0x00001b30
        /*0528*/ 	.word	0x00000002
        /*052c*/ 	.word	0x00019c30
        /*0530*/ 	.short	0x010a
        /*0532*/ 	.byte	0x3f
	.zero		1


	//   ....[25]....
        /*0534*/ 	.word	0x00003ac0
        /*0538*/ 	.word	0x00000030
        /*053c*/ 	.word	0x00000000
        /*0540*/ 	.short	0x0101
        /*0542*/ 	.byte	0x3f
	.zero		1


	//   ....[26]....
        /*0544*/ 	.word	0x000046e0
        /*0548*/ 	.word	0x000000ff
        /*054c*/ 	.word	0x00019c30
        /*0550*/ 	.short	0x010a
        /*0552*/ 	.byte	0x16
	.zero		1


	//   ....[27]....
        /*0554*/ 	.word	0x00004720
        /*0558*/ 	.word	0x000000ff
        /*055c*/ 	.word	0x00019c30
        /*0560*/ 	.short	0x010a
        /*0562*/ 	.byte	0x16
	.zero		1


	//   ....[28]....
        /*0564*/ 	.word	0x00004880
        /*0568*/ 	.word	0x000000ff
        /*056c*/ 	.word	0x00019c50
        /*0570*/ 	.short	0x010a
        /*0572*/ 	.byte	0x0e
	.zero		1


	//   ....[29]....
        /*0574*/ 	.word	0x00004cd0
        /*0578*/ 	.word	0x000000ff
        /*057c*/ 	.word	0x00019c50
        /*0580*/ 	.short	0x010a
        /*0582*/ 	.byte	0x0e
	.zero		1


	//   ....[30]....
        /*0584*/ 	.word	0x00006af0
        /*0588*/ 	.word	0x00000002
        /*058c*/ 	.word	0x00000000
        /*0590*/ 	.short	0x0101
        /*0592*/ 	.byte	0x3f
	.zero		1


	//   ....[31]....
        /*0594*/ 	.word	0x00006de0
        /*0598*/ 	.word	0x000000ff
        /*059c*/ 	.word	0x00000000
        /*05a0*/ 	.short	0x0101
        /*05a2*/ 	.byte	0x06
	.zero		1


	//   ....[32]....
        /*05a4*/ 	.word	0x000073a0
        /*05a8*/ 	.word	0x000000ff
        /*05ac*/ 	.word	0x00019c30
        /*05b0*/ 	.short	0x010a
        /*05b2*/ 	.byte	0x06
	.zero		1


	//   ....[33]....
        /*05b4*/ 	.word	0x000073e0
        /*05b8*/ 	.word	0x000000ff
        /*05bc*/ 	.word	0x00019c30
        /*05c0*/ 	.short	0x010a
        /*05c2*/ 	.byte	0x06
	.zero		1


	//   ....[34]....
        /*05c4*/ 	.word	0x00007540
        /*05c8*/ 	.word	0x000000ff
        /*05cc*/ 	.word	0x00019c50
        /*05d0*/ 	.short	0x010a
        /*05d2*/ 	.byte	0x0e
	.zero		1


	//   ....[35]....
        /*05d4*/ 	.word	0x00008170
        /*05d8*/ 	.word	0x000000ff
        /*05dc*/ 	.word	0x00019c50
        /*05e0*/ 	.short	0x010a
        /*05e2*/ 	.byte	0x0e
	.zero		1


	//   ....[36]....
        /*05e4*/ 	.word	0x00008ea0
        /*05e8*/ 	.word	0x00000002
        /*05ec*/ 	.word	0x00000000
        /*05f0*/ 	.short	0x0101
        /*05f2*/ 	.byte	0x3f
	.zero		1


	//   ....[37]....
        /*05f4*/ 	.word	0x000091b0
        /*05f8*/ 	.word	0x000000ff
        /*05fc*/ 	.word	0x00000000
        /*0600*/ 	.short	0x0101
        /*0602*/ 	.byte	0x06
	.zero		1


	//   ....[38]....
        /*0604*/ 	.word	0x000096e0
        /*0608*/ 	.word	0x000000ff
        /*060c*/ 	.word	0x00019c50
        /*0610*/ 	.short	0x010a
        /*0612*/ 	.byte	0x10
	.zero		1


	//   ....[39]....
        /*0614*/ 	.word	0x00009720
        /*0618*/ 	.word	0x000000ff
        /*061c*/ 	.word	0x00019c50
        /*0620*/ 	.short	0x010a
        /*0622*/ 	.byte	0x10
	.zero		1


	//   ....[40]....
        /*0624*/ 	.word	0x00009d20
        /*0628*/ 	.word	0x000000ff
        /*062c*/ 	.word	0x00000000
        /*0630*/ 	.short	0x0101
        /*0632*/ 	.byte	0x04
	.zero		1


	//   ....[41]....
        /*0634*/ 	.word	0x0000b200
        /*0638*/ 	.word	0x00000003
        /*063c*/ 	.word	0x00000000
        /*0640*/ 	.short	0x0101
        /*0642*/ 	.byte	0x3f
	.zero		1


	//   ....[42]....
        /*0644*/ 	.word	0x0000dd70
        /*0648*/ 	.word	0x00000002
        /*064c*/ 	.word	0x00019c80
        /*0650*/ 	.short	0x010a
        /*0652*/ 	.byte	0x3f
	.zero		1


	//   ....[43]....
        /*0654*/ 	.word	0x0000dfa0
        /*0658*/ 	.word	0x00000002
        /*065c*/ 	.word	0x00019c40
        /*0660*/ 	.short	0x010a
        /*0662*/ 	.byte	0x3f
	.zero		1


	//   ....[44]....
        /*0664*/ 	.word	0x0000e450
        /*0668*/ 	.word	0x000000ff
        /*066c*/ 	.word	0x00019c20
        /*0670*/ 	.short	0x010a
        /*0672*/ 	.byte	0x28
	.zero		1


	//   ....[45]....
        /*0674*/ 	.word	0x0000e710
        /*0678*/ 	.word	0x00000006
        /*067c*/ 	.word	0x00019c80
        /*0680*/ 	.short	0x010a
        /*0682*/ 	.byte	0x3f
	.zero		1


	//   ....[46]....
        /*0684*/ 	.word	0x0000eb30
        /*0688*/ 	.word	0x00000006
        /*068c*/ 	.word	0x00019c40
        /*0690*/ 	.short	0x010a
        /*0692*/ 	.byte	0x3f
	.zero		1


	//   ....[47]....
        /*0694*/ 	.word	0x0000efe0
        /*0698*/ 	.word	0x0000000c
        /*069c*/ 	.word	0x00019c70
        /*06a0*/ 	.short	0x010a
        /*06a2*/ 	.byte	0x3f
	.zero		1


	//   ....[48]....
        /*06a4*/ 	.word	0x0000f050
        /*06a8*/ 	.word	0x0000000c
        /*06ac*/ 	.word	0x00019c60
        /*06b0*/ 	.short	0x010a
        /*06b2*/ 	.byte	0x3f
	.zero		1


	//   ....[49]....
        /*06b4*/ 	.word	0x0000f440
        /*06b8*/ 	.word	0x0000000c
        /*06bc*/ 	.word	0x00019c50
        /*06c0*/ 	.short	0x0101
        /*06c2*/ 	.byte	0x3f
	.zero		1


	//   ....[50]....
        /*06c4*/ 	.word	0x0000f4b0
        /*06c8*/ 	.word	0x00000003
        /*06cc*/ 	.word	0x00000000
        /*06d0*/ 	.short	0x0101
        /*06d2*/ 	.byte	0x3f
	.zero		1


	//   ....[51]....
        /*06d4*/ 	.word	0x0000f670
        /*06d8*/ 	.word	0x00000002
        /*06dc*/ 	.word	0x00019c70
        /*06e0*/ 	.short	0x010a
        /*06e2*/ 	.byte	0x3f
	.zero		1


	//   ....[52]....
        /*06e4*/ 	.word	0x0000f6e0
        /*06e8*/ 	.word	0x00000002
        /*06ec*/ 	.word	0x00019c60
        /*06f0*/ 	.short	0x010a
        /*06f2*/ 	.byte	0x3f
	.zero		1


	//   ....[53]....
        /*06f4*/ 	.word	0x0000fad0
        /*06f8*/ 	.word	0x00000002
        /*06fc*/ 	.word	0x00019c50
        /*0700*/ 	.short	0x0101
        /*0702*/ 	.byte	0x3f
	.zero		1


	//   ....[54]....
        /*0704*/ 	.word	0x0000fb40
        /*0708*/ 	.word	0x00000000
        /*070c*/ 	.word	0x00000000
        /*0710*/ 	.short	0x0101
        /*0712*/ 	.byte	0x3f
	.zero		1


	//   ....[55]....
        /*0714*/ 	.word	0x00010820
        /*0718*/ 	.word	0x00000008
        /*071c*/ 	.word	0x00019c20
        /*0720*/ 	.short	0x010a
        /*0722*/ 	.byte	0x3f
	.zero		1


	//   ....[56]....
        /*0724*/ 	.word	0x000109c0
        /*0728*/ 	.word	0x00000006
        /*072c*/ 	.word	0x00000000
        /*0730*/ 	.short	0x010a
        /*0732*/ 	.byte	0x3f
	.zero		1


	//   ....[57]....
        /*0734*/ 	.word	0x00010a30
        /*0738*/ 	.word	0x00000007
        /*073c*/ 	.word	0x00000000
        /*0740*/ 	.short	0x010a
        /*0742*/ 	.byte	0x3f
	.zero		1


	//   ....[58]....
        /*0744*/ 	.word	0x00010a80
        /*0748*/ 	.word	0x00000002
        /*074c*/ 	.word	0x00019c60
        /*0750*/ 	.short	0x010a
        /*0752*/ 	.byte	0x3f
	.zero		1


	//   ....[59]....
        /*0754*/ 	.word	0x00010ad0
        /*0758*/ 	.word	0x00000005
        /*075c*/ 	.word	0x00019c60
        /*0760*/ 	.short	0x010a
        /*0762*/ 	.byte	0x3f
	.zero		1


	//   ....[60]....
        /*0764*/ 	.word	0x00010b10
        /*0768*/ 	.word	0x00000002
        /*076c*/ 	.word	0x00019c80
        /*0770*/ 	.short	0x010a
        /*0772*/ 	.byte	0x3f
	.zero		1


	//   ....[61]....
        /*0774*/ 	.word	0x00010b30
        /*0778*/ 	.word	0x00000005
        /*077c*/ 	.word	0x00019c80
        /*0780*/ 	.short	0x010a
        /*0782*/ 	.byte	0x3f
	.zero		1


	//   ....[62]....
        /*0784*/ 	.word	0x00010ba0
        /*0788*/ 	.word	0x00000003
        /*078c*/ 	.word	0x00019c00
        /*0790*/ 	.short	0x010a
        /*0792*/ 	.byte	0x3f
	.zero		1


	//   ....[63]....
        /*0794*/ 	.word	0x00010bf0
        /*0798*/ 	.word	0x00000002
        /*079c*/ 	.word	0x00019c30
        /*07a0*/ 	.short	0x010a
        /*07a2*/ 	.byte	0x3f
	.zero		1


	//   ....[64]....
        /*07a4*/ 	.word	0x00010c50
        /*07a8*/ 	.word	0x00000007
        /*07ac*/ 	.word	0x00019c30
        /*07b0*/ 	.short	0x010a
        /*07b2*/ 	.byte	0x3f
	.zero		1


	//   ....[65]....
        /*07b4*/ 	.word	0x00010cb0
        /*07b8*/ 	.word	0x0000002d
        /*07bc*/ 	.word	0x00019c50
        /*07c0*/ 	.short	0x010a
        /*07c2*/ 	.byte	0x3f
	.zero		1


	//   ....[66]....
        /*07c4*/ 	.word	0x00010d10
        /*07c8*/ 	.word	0x00000007
        /*07cc*/ 	.word	0x00019c30
        /*07d0*/ 	.short	0x010a
        /*07d2*/ 	.byte	0x3f
	.zero		1


	//   ....[67]....
        /*07d4*/ 	.word	0x00010d70
        /*07d8*/ 	.word	0x0000000f
        /*07dc*/ 	.word	0x00019c50
        /*07e0*/ 	.short	0x010a
        /*07e2*/ 	.byte	0x3f
	.zero		1


	//   ....[68]....
        /*07e4*/ 	.word	0x00010dd0
        /*07e8*/ 	.word	0x00000005
        /*07ec*/ 	.word	0x00019c50
        /*07f0*/ 	.short	0x010a
        /*07f2*/ 	.byte	0x3f
	.zero		1


	//   ....[69]....
        /*07f4*/ 	.word	0x00010f20
        /*07f8*/ 	.word	0x00000002
        /*07fc*/ 	.word	0x00019c80
        /*0800*/ 	.short	0x010a
        /*0802*/ 	.byte	0x3f
	.zero		1


	//   ....[70]....
        /*0804*/ 	.word	0x00010f70
        /*0808*/ 	.word	0x00000002
        /*080c*/ 	.word	0x00019c40
        /*0810*/ 	.short	0x010a
        /*0812*/ 	.byte	0x3f
	.zero		1


	//   ....[71]....
        /*0814*/ 	.word	0x00010fc0
        /*0818*/ 	.word	0x0000001a
        /*081c*/ 	.word	0x00019c20
        /*0820*/ 	.short	0x010a
        /*0822*/ 	.byte	0x3f
	.zero		1


	//   ....[72]....
        /*0824*/ 	.word	0x00011010
        /*0828*/ 	.word	0x00000006
        /*082c*/ 	.word	0x00019c80
        /*0830*/ 	.short	0x010a
        /*0832*/ 	.byte	0x3f
	.zero		1


	//   ....[73]....
        /*0834*/ 	.word	0x00011060
        /*0838*/ 	.word	0x00000006
        /*083c*/ 	.word	0x00019c40
        /*0840*/ 	.short	0x010a
        /*0842*/ 	.byte	0x3f
	.zero		1


	//   ....[74]....
        /*0844*/ 	.word	0x000110b0
        /*0848*/ 	.word	0x0000000c
        /*084c*/ 	.word	0x00019c70
        /*0850*/ 	.short	0x010a
        /*0852*/ 	.byte	0x3f
	.zero		1


	//   ....[75]....
        /*0854*/ 	.word	0x00011100
        /*0858*/ 	.word	0x0000000c
        /*085c*/ 	.word	0x00019c60
        /*0860*/ 	.short	0x010a
        /*0862*/ 	.byte	0x3f
	.zero		1


	//   ....[76]....
        /*0864*/ 	.word	0x00011150
        /*0868*/ 	.word	0x00000002
        /*086c*/ 	.word	0x00019c70
        /*0870*/ 	.short	0x010a
        /*0872*/ 	.byte	0x3f
	.zero		1


	//   ....[77]....
        /*0874*/ 	.word	0x000111a0
        /*0878*/ 	.word	0x00000002
        /*087c*/ 	.word	0x00019c60
        /*0880*/ 	.short	0x010a
        /*0882*/ 	.byte	0x3f
	.zero		1


	//   ....[78]....
        /*0884*/ 	.word	0x000111f0
        /*0888*/ 	.word	0x00000008
        /*088c*/ 	.word	0x00019c20
        /*0890*/ 	.short	0x010a
        /*0892*/ 	.byte	0x3f
	.zero		1


	//   ....[79]....
        /*0894*/ 	.word	0x00011390
        /*0898*/ 	.word	0x00000006
        /*089c*/ 	.word	0x00000000
        /*08a0*/ 	.short	0x010a
        /*08a2*/ 	.byte	0x3f
	.zero		1


	//   ....[80]....
        /*08a4*/ 	.word	0x000113e0
        /*08a8*/ 	.word	0x00000007
        /*08ac*/ 	.word	0x00000000
        /*08b0*/ 	.short	0x010a
        /*08b2*/ 	.byte	0x3f
	.zero		1


	//   ....[81]....
        /*08b4*/ 	.word	0x00011430
        /*08b8*/ 	.word	0x00000002
        /*08bc*/ 	.word	0x00019c60
        /*08c0*/ 	.short	0x010a
        /*08c2*/ 	.byte	0x3f
	.zero		1


	//   ....[82]....
        /*08c4*/ 	.word	0x00011480
        /*08c8*/ 	.word	0x00000005
        /*08cc*/ 	.word	0x00019c60
        /*08d0*/ 	.short	0x010a
        /*08d2*/ 	.byte	0x3f
	.zero		1


	//   ....[83]....
        /*08d4*/ 	.word	0x000114d0
        /*08d8*/ 	.word	0x00000002
        /*08dc*/ 	.word	0x00019c80
        /*08e0*/ 	.short	0x010a
        /*08e2*/ 	.byte	0x3f
	.zero		1


	//----- nvinfo : EIATTR_NUM_MBARRIERS
	.align		4
.L_1375:
        /*08e4*/ 	.byte	0x03, 0x38
        /*08e6*/ 	.short	0x0016


	//----- nvinfo : EIATTR_EXIT_INSTR_OFFSETS
	.align		4
        /*08e8*/ 	.byte	0x04, 0x1c
        /*08ea*/ 	.short	(.L_1377 - .L_1376)


	//   ....[0]....
.L_1376:
        /*08ec*/ 	.word	0x00000a70


	//   ....[1]....
        /*08f0*/ 	.word	0x0000bda0


	//   ....[2]....
        /*08f4*/ 	.word	0x00010b80


	//----- nvinfo : EIATTR_MAX_THREADS
	.align		4
.L_1377:
        /*08f8*/ 	.byte	0x04, 0x05
        /*08fa*/ 	.short	(.L_1379 - .L_1378)
.L_1378:
        /*08fc*/ 	.word	0x00000200
        /*0900*/ 	.word	0x00000001
        /*0904*/ 	.word	0x00000001


	//----- nvinfo : EIATTR_CRS_STACK_SIZE
	.align		4
.L_1379:
        /*0908*/ 	.byte	0x04, 0x1e
        /*090a*/ 	.short	(.L_1381 - .L_1380)
.L_1380:
        /*090c*/ 	.word	0x00000000


	//----- nvinfo : EIATTR_CBANK_PARAM_SIZE
	.align		4
.L_1381:
        /*0910*/ 	.byte	0x03, 0x19
        /*0912*/ 	.short	0x0a70


	//----- nvinfo : EIATTR_PARAM_CBANK
	.align		4
        /*0914*/ 	.byte	0x04, 0x0a
        /*0916*/ 	.short	(.L_1383 - .L_1382)
	.align		4
.L_1382:
        /*0918*/ 	.word	index@(.nv.constant0._ZN7cutlass13device_kernelIN5flash11enable_sm90INS1_16FlashAttnFwdSm90INS1_25CollectiveMainloopFwdSm90ILi2EN4cute5tupleIJNS5_1CILi1EEES8_S8_EEENS6_IJNS7_ILi192EEENS7_ILi128EEENS7_ILi96EEEEEELi96ENS_12float_e4m3_tEfNS_4arch4Sm90ELb1ELb0ELb1ELb1ELb0ELb0ELb0ELb1ELb1ELb0ELb0ELb0EEENS1_21CollectiveEpilogueFwdINS6_IJSA_SC_SB_EEES9_NS_10bfloat16_tESG_Li384ELb1ELb0ELb0ELb1EEENS1_36VarlenDynamicPersistentTileSchedulerILi192ELi128ELi384ELi128ELb0ELb0ELb1ELb1ELb1ELb1EEEEEEEEEvNT_6ParamsE)
        /*091c*/ 	.short	0x0210
        /*091e*/ 	.short	0x0a70


	//----- nvinfo : EIATTR_SW_WAR
	.align		4
.L_1383:
        /*0920*/ 	.byte	0x04, 0x36
        /*0922*/ 	.short	(.L_1385 - .L_1384)
.L_1384:
        /*0924*/ 	.word	0x00000008
.L_1385:


//--------------------- .nv.info._ZN7cutlass13device_kernelIN5flash11enable_sm90INS1_16FlashAttnFwdSm90INS1_25CollectiveMainloopFwdSm90ILi2EN4cute5tupleIJNS5_1CILi1EEES8_S8_EEENS6_IJNS7_ILi192EEENS7_ILi128EEENS7_ILi96EEEEEELi96ENS_12float_e4m3_tEfNS_4arch4Sm90ELb1ELb0ELb1ELb1ELb0ELb1ELb0ELb1ELb1ELb0ELb0ELb0EEENS1_21CollectiveEpilogueFwdINS6_IJSA_SC_SB_EEES9_NS_10bfloat16_tESG_Li384ELb1ELb0ELb0ELb1EEENS1_36VarlenDynamicPersistentTileSchedulerILi192ELi128ELi384ELi128ELb0ELb0ELb1ELb1ELb1ELb1EEEEEEEEEvNT_6ParamsE --------------------------
	.section	.nv.info._ZN7cutlass13device_kernelIN5flash11enable_sm90INS1_16FlashAttnFwdSm90INS1_25CollectiveMainloopFwdSm90ILi2EN4cute5tupleIJNS5_1CILi1EEES8_S8_EEENS6_IJNS7_ILi192EEENS7_ILi128EEENS7_ILi96EEEEEELi96ENS_12float_e4m3_tEfNS_4arch4Sm90ELb1ELb0ELb1ELb1ELb0ELb1ELb0ELb1ELb1ELb0ELb0ELb0EEENS1_21CollectiveEpilogueFwdINS6_IJSA_SC_SB_EEES9_NS_10bfloat16_tESG_Li384ELb1ELb0ELb0ELb1EEENS1_36VarlenDynamicPersistentTileSchedulerILi192ELi128ELi384ELi128ELb0ELb0ELb1ELb1ELb1ELb1EEEEEEEEEvNT_6ParamsE,"",@"SHT_CUDA_INFO"
	.sectionflags	@""
	.align	4


	//----- nvinfo : EIATTR_CUDA_API_VERSION
	.align		4
        /*0000*/ 	.byte	0x04, 0x37
        /*0002*/ 	.short	(.L_1387 - .L_1386)
.L_1386:
        /*0004*/ 	.word	0x00000082


	//----- nvinfo : EIATTR_KPARAM_INFO
	.align		4
.L_1387:
        /*0008*/ 	.byte	0x04, 0x17
        /*000a*/ 	.short	(.L_1389 - .L_1388)
.L_1388:
        /*000c*/ 	.word	0x00000000
        /*0010*/ 	.short	0x0000
        /*0012*/ 	.short	0x0070
        /*0014*/ 	.byte	0x00, 0xf0, 0x01, 0x28


	//----- nvinfo : EIATTR_SPARSE_MMA_MASK
	.align		4
.L_1389:
        /*0018*/ 	.byte	0x03, 0x50
        /*001a*/ 	.short	0x0000


	//----- nvinfo : EIATTR_MAXREG_COUNT
	.align		4
        /*001c*/ 	.byte	0x03, 0x1b
        /*001e*/ 	.short	0x0080


	//----- nvinfo : EIATTR_NUM_BARRIERS
	.align		4
        /*0020*/ 	.byte	0x02, 0x4c
        /*0022*/ 	.byte	0x10
	.zero		1


	//----- nvinfo : EIATTR_EXTERNS
	.align		4
        /*0024*/ 	.byte	0x04, 0x0f
        /*0026*/ 	.short	(.L_1391 - .L_1390)


	//   ....[0]....
	.align		4
.L_1390:
        /*0028*/ 	.word	index@(__assertfail)


	//----- nvinfo : EIATTR_ANNOTATIONS
	.align		4
.L_1391:
        /*002c*/ 	.byte	0x04, 0x55
        /*002e*/ 	.short	(.L_1393 - .L_1392)


	//   ....[0]....
.L_1392:
        /* <DEDUP_REMOVED lines=59> */


	//----- nvinfo : EIATTR_MERCURY_ISA_VERSION
	.align		4
.L_1393:
        /*03c8*/ 	.byte	0x03, 0x5f
        /*03ca*/ 	.short	0x0101


	//----- nvinfo : EIATTR_UNUSED_LOAD_BYTE_OFFSET
	.align		4
        /*03cc*/ 	.byte	0x04, 0x44
        /*03ce*/ 	.short	(.L_1395 - .L_1394)


	//   ....[0]....
.L_1394:
        /*03d0*/ 	.word	0x00000ac0
        /*03d4*/ 	.word	0x0000fff0


	//   ....[1]....
        /*03d8*/ 	.word	0x00014390
        /*03dc*/ 	.word	0x0000fff0


	//----- nvinfo : EIATTR_INT_WARP_WIDE_INSTR_OFFSETS
	.align		4
.L_1395:
        /*03e0*/ 	.byte	0x04, 0x31
        /*03e2*/ 	.short	(.L_1397 - .L_1396)


	//   ....[0]....
.L_1396:
        /*03e4*/ 	.word	0x000001b0


	//   ....[1]....
        /*03e8*/ 	.word	0x00000250


	//   ....[2]....
        /*03ec*/ 	.word	0x000002c0


	//   ....[3]....
        /*03f0*/ 	.word	0x00018b10


	//   ....[4]....
        /*03f4*/ 	.word	0x00018ba0


	//   ....[5]....
        /*03f8*/ 	.word	0x000191e0


	//   ....[6]....
        /*03fc*/ 	.word	0x00019230


	//   ....[7]....
        /*0400*/ 	.word	0x00019360


	//   ....[8]....
        /*0404*/ 	.word	0x00019420


	//   ....[9]....
        /*0408*/ 	.word	0x0001b010


	//   ....[10]....
        /*040c*/ 	.word	0x0001b0a0


	//----- nvinfo : EIATTR_COOP_GROUP_MASK_REGIDS
	.align		4
.L_1397:
        /*0410*/ 	.byte	0x04, 0x29
        /*0412*/ 	.short	(.L_1399 - .L_1398)


	//   ....[0]....
.L_1398:
        /*0414*/ 	.word	0xffffffff


	//   ....[1]....
        /*0418*/ 	.word	0xffffffff


	//   ....[2]....
        /*041c*/ 	.word	0xffffffff


	//   ....[3]....
        /*0420*/ 	.word	0xffffffff


	//   ....[4]....
        /*0424*/ 	.word	0xffffffff


	//   ....[5]....
        /*0428*/ 	.word	0xffffffff


	//   ....[6]....
        /*042c*/ 	.word	0xffffffff


	//   ....[7]....
        /*0430*/ 	.word	0xffffffff


	//   ....[8]....
        /*0434*/ 	.word	0xffffffff


	//   ....[9]....
        /*0438*/ 	.word	0xffffffff


	//   ....[10]....
        /*043c*/ 	.word	0xffffffff


	//   ....[11]....
        /*0440*/ 	.word	0xffffffff


	//   ....[12]....
        /*0444*/ 	.word	0xffffffff


	//   ....[13]....
        /*0448*/ 	.word	0xffffffff


	//   ....[14]....
        /*044c*/ 	.word	0xffffffff


	//   ....[15]....
        /*0450*/ 	.word	0xffffffff


	//   ....[16]....
        /*0454*/ 	.word	0xffffffff


	//   ....[17]....
        /*0458*/ 	.word	0xffffffff


	//   ....[18]....
        /*045c*/ 	.word	0xffffffff


	//   ....[19]....
        /*0460*/ 	.word	0xffffffff


	//   ....[20]....
        /*0464*/ 	.word	0xffffffff


	//   ....[21]....
        /*0468*/ 	.word	0xffffffff


	//   ....[22]....
        /*046c*/ 	.word	0xffffffff


	//   ....[23]....
        /*0470*/ 	.word	0xffffffff


	//   ....[24]....
        /*0474*/ 	.word	0xffffffff


	//   ....[25]....
        /*0478*/ 	.word	0xffffffff


	//   ....[26]....
        /*047c*/ 	.word	0xffffffff


	//   ....[27]....
        /*0480*/ 	.word	0xffffffff


	//   ....[28]....
        /*0484*/ 	.word	0xffffffff


	//   ....[29]....
        /*0488*/ 	.word	0xffffffff


	//   ....[30]....
        /*048c*/ 	.word	0xffffffff


	//   ....[31]....
        /*0490*/ 	.word	0xffffffff


	//   ....[32]....
        /*0494*/ 	.word	0xffffffff


	//   ....[33]....
        /*0498*/ 	.word	0xffffffff


	//   ....[34]....
        /*049c*/ 	.word	0xffffffff


	//   ....[35]....
        /*04a0*/ 	.word	0xffffffff


	//   ....[36]....
        /*04a4*/ 	.word	0xffffffff


	//   ....[37]....
        /*04a8*/ 	.word	0xffffffff


	//   ....[38]....
        /*04ac*/ 	.word	0xffffffff


	//   ....[39]....
        /*04b0*/ 	.word	0xffffffff


	//   ....[40]....
        /*04b4*/ 	.word	0xffffffff


	//   ....[41]....
        /*04b8*/ 	.word	0xffffffff


	//   ....[42]....
        /*04bc*/ 	.word	0xffffffff


	//   ....[43]....
        /*04c0*/ 	.word	0xffffffff


	//   ....[44]....
        /*04c4*/ 	.word	0xffffffff


	//   ....[45]....
        /*04c8*/ 	.word	0xffffffff


	//   ....[46]....
        /*04cc*/ 	.word	0xffffffff


	//   ....[47]....
        /*04d0*/ 	.word	0xffffffff


	//   ....[48]....
        /*04d4*/ 	.word	0xffffffff


	//   ....[49]....
        /*04d8*/ 	.word	0xffffffff


	//   ....[50]....
        /*04dc*/ 	.word	0xffffffff


	//   ....[51]....
        /*04e0*/ 	.word	0xffffffff


	//   ....[52]....
        /*04e4*/ 	.word	0xffffffff


	//   ....[53]....
        /*04e8*/ 	.word	0xffffffff


	//   ....[54]....
        /*04ec*/ 	.word	0xffffffff


	//   ....[55]....
        /*04f0*/ 	.word	0xffffffff


	//   ....[56]....
        /*04f4*/ 	.word	0xffffffff


	//   ....[57]....
        /*04f8*/ 	.word	0xffffffff


	//   ....[58]....
        /*04fc*/ 	.word	0xffffffff


	//   ....[59]....
        /*0500*/ 	.word	0xffffffff


	//   ....[60]....
        /*0504*/ 	.word	0xffffffff


	//   ....[61]....
        /*0508*/ 	.word	0xffffffff


	//   ....[62]....
        /*050c*/ 	.word	0xffffffff


	//   ....[63]....
        /*0510*/ 	.word	0xffffffff


	//   ....[64]....
        /*0514*/ 	.word	0xffffffff


	//   ....[65]....
        /*0518*/ 	.word	0xffffffff


	//   ....[66]....
        /*051c*/ 	.word	0xffffffff


	//   ....[67]....
        /*0520*/ 	.word	0xffffffff


	//   ....[68]....
        /*0524*/ 	.word	0xffffffff


	//   ....[69]....
        /*0528*/ 	.word	0xffffffff


	//   ....[70]....
        /*052c*/ 	.word	0xffffffff


	//   ....[71]....
        /*0530*/ 	.word	0xffffffff


	//   ....[72]....
        /*0534*/ 	.word	0xffffffff


	//   ....[73]....
        /*0538*/ 	.word	0xffffffff


	//   ....[74]....
        /*053c*/ 	.word	0xffffffff


	//   ....[75]....
        /*0540*/ 	.word	0xffffffff


	//   ....[76]....
        /*0544*/ 	.word	0xffffffff


	//   ....[77]....
        /*0548*/ 	.word	0xffffffff


	//   ....[78]....
        /*054c*/ 	.word	0xffffffff


	//   ....[79]....
        /*0550*/ 	.word	0xffffffff


	//   ....[80]....
        /*0554*/ 	.word	0xffffffff


	//   ....[81]....
        /*0558*/ 	.word	0xffffffff


	//   ....[82]....
        /*055c*/ 	.word	0xffffffff


	//   ....[83]....
        /*0560*/ 	.word	0xffffffff


	//   ....[84]....
        /*0564*/ 	.word	0x0500000f


	//   ....[85]....
        /*0568*/ 	.word	0x0500000f


	//   ....[86]....
        /*056c*/ 	.word	0x0500000f


	//   ....[87]....
        /*0570*/ 	.word	0x0500000f


	//   ....[88]....
        /*0574*/ 	.word	0x0500000f


	//   ....[89]....
        /*0578*/ 	.word	0x0500000f


	//   ....[90]....
        /*057c*/ 	.word	0x0500000f


	//   ....[91]....
        /*0580*/ 	.word	0x0500000f


	//   ....[92]....
        /*0584*/ 	.word	0x0500000f


	//   ....[93]....
        /*0588*/ 	.word	0x0500000f


	//   ....[94]....
        /*058c*/ 	.word	0x0500000f


	//   ....[95]....
        /*0590*/ 	.word	0x0500000f


	//   ....[96]....
        /*0594*/ 	.word	0x0500000f


	//   ....[97]....
        /*0598*/ 	.word	0x0500000f


	//   ....[98]....
        /*059c*/ 	.word	0x0500000f


	//   ....[99]....
        /*05a0*/ 	.word	0x0500000f


	//   ....[100]....
        /*05a4*/ 	.word	0x0500000f


	//   ....[101]....
        /*05a8*/ 	.word	0x0500000f


	//   ....[102]....
        /*05ac*/ 	.word	0x0500000f


	//   ....[103]....
        /*05b0*/ 	.word	0x0500000f


	//   ....[104]....
        /*05b4*/ 	.word	0x0500000f


	//   ....[105]....
        /*05b8*/ 	.word	0x0500000f


	//   ....[106]....
        /*05bc*/ 	.word	0x0500000f


	//   ....[107]....
        /*05c0*/ 	.word	0x0500000f


	//   ....[108]....
        /*05c4*/ 	.word	0x0500000f


	//   ....[109]....
        /*05c8*/ 	.word	0x0500000f


	//   ....[110]....
        /*05cc*/ 	.word	0x0500000f


	//   ....[111]....
        /*05d0*/ 	.word	0x0500000f


	//----- nvinfo : EIATTR_COOP_GROUP_INSTR_OFFSETS
	.align		4
.L_1399:
        /*05d4*/ 	.byte	0x04, 0x28
        /*05d6*/ 	.short	(.L_1401 - .L_1400)


	//   ....[0]....
.L_1400:
        /*05d8*/ 	.word	0x00000060


	//   ....[1]....
        /*05dc*/ 	.word	0x000001c0


	//   ....[2]....
        /*05e0*/ 	.word	0x00000270


	//   ....[3]....
        /*05e4*/ 	.word	0x00000430


	//   ....[4]....
        /*05e8*/ 	.word	0x00000590


	//   ....[5]....
        /*05ec*/ 	.word	0x000006b0


	//   ....[6]....
        /*05f0*/ 	.word	0x00000810


	//   ....[7]....
        /*05f4*/ 	.word	0x00006c10


	//   ....[8]....
        /*05f8*/ 	.word	0x0000c7d0


	//   ....[9]....
        /*05fc*/ 	.word	0x0000c810


	//   ....[10]....
        /*0600*/ 	.word	0x0000d2a0


	//   ....[11]....
        /*0604*/ 	.word	0x0000d2c0


	//   ....[12]....
        /*0608*/ 	.word	0x0000fa40


	//   ....[13]....
        /*060c*/ 	.word	0x0000fb70


	//   ....[14]....
        /*0610*/ 	.word	0x00010390


	//   ....[15]....
        /*0614*/ 	.word	0x000103f0


	//   ....[16]....
        /*0618*/ 	.word	0x00012590


	//   ....[17]....
        /*061c*/ 	.word	0x000125b0


	//   ....[18]....
        /*0620*/ 	.word	0x000125e0


	//   ....[19]....
        /*0624*/ 	.word	0x00012630


	//   ....[20]....
        /*0628*/ 	.word	0x00013c30


	//   ....[21]....
        /*062c*/ 	.word	0x00013ce0


	//   ....[22]....
        /*0630*/ 	.word	0x00013d70


	//   ....[23]....
        /*0634*/ 	.word	0x00013d80


	//   ....[24]....
        /*0638*/ 	.word	0x00014920


	//   ....[25]....
        /*063c*/ 	.word	0x00014950


	//   ....[26]....
        /*0640*/ 	.word	0x00014980


	//   ....[27]....
        /*0644*/ 	.word	0x000149d0


	//   ....[28]....
        /*0648*/ 	.word	0x00014a00


	//   ....[29]....
        /*064c*/ 	.word	0x00014a20


	//   ....[30]....
        /*0650*/ 	.word	0x00014a40


	//   ....[31]....
        /*0654*/ 	.word	0x00014a50


	//   ....[32]....
        /*0658*/ 	.word	0x00014a60


	//   ....[33]....
        /*065c*/ 	.word	0x00014a70


	//   ....[34]....
        /*0660*/ 	.word	0x00014a80


	//   ....[35]....
        /*0664*/ 	.word	0x00014a90


	//   ....[36]....
        /*0668*/ 	.word	0x00014ac0


	//   ....[37]....
        /*066c*/ 	.word	0x00014ad0


	//   ....[38]....
        /*0670*/ 	.word	0x00014ae0


	//   ....[39]....
        /*0674*/ 	.word	0x00014af0


	//   ....[40]....
        /*0678*/ 	.word	0x00014b00


	//   ....[41]....
        /*067c*/ 	.word	0x00014b10


	//   ....[42]....
        /*0680*/ 	.word	0x00014b20


	//   ....[43]....
        /*0684*/ 	.word	0x00014b30


	//   ....[44]....
        /*0688*/ 	.word	0x00014b40


	//   ....[45]....
        /*068c*/ 	.word	0x00014b50


	//   ....[46]....
        /*0690*/ 	.word	0x00014b60


	//   ....[47]....
        /*0694*/ 	.word	0x00014b70


	//   ....[48]....
        /*0698*/ 	.word	0x00016140


	//   ....[49]....
        /*069c*/ 	.word	0x00016310


	//   ....[50]....
        /*06a0*/ 	.word	0x00016340


	//   ....[51]....
        /*06a4*/ 	.word	0x00016370


	//   ....[52]....
        /*06a8*/ 	.word	0x000163a0


	//   ....[53]....
        /*06ac*/ 	.word	0x000163d0


	//   ....[54]....
        /*06b0*/ 	.word	0x00016400


	//   ....[55]....
        /*06b4*/ 	.word	0x00016570


	//   ....[56]....
        /*06b8*/ 	.word	0x000165a0


	//   ....[57]....
        /*06bc*/ 	.word	0x000165d0


	//   ....[58]....
        /*06c0*/ 	.word	0x00016600


	//   ....[59]....
        /*06c4*/ 	.word	0x00016630


	//   ....[60]....
        /*06c8*/ 	.word	0x00016660


	//   ....[61]....
        /*06cc*/ 	.word	0x00016700


	//   ....[62]....
        /*06d0*/ 	.word	0x00016760


	//   ....[63]....
        /*06d4*/ 	.word	0x00016800


	//   ....[64]....
        /*06d8*/ 	.word	0x00017680


	//   ....[65]....
        /*06dc*/ 	.word	0x00019580


	//   ....[66]....
        /*06e0*/ 	.word	0x0001b850


	//   ....[67]....
        /*06e4*/ 	.word	0x0001b880


	//   ....[68]....
        /*06e8*/ 	.word	0x0001b8c0


	//   ....[69]....
        /*06ec*/ 	.word	0x0001b8f0


	//   ....[70]....
        /*06f0*/ 	.word	0x0001b920


	//   ....[71]....
        /*06f4*/ 	.word	0x0001b950


	//   ....[72]....
        /*06f8*/ 	.word	0x0001b980


	//   ....[73]....
        /*06fc*/ 	.word	0x0001b9b0


	//   ....[74]....
        /*0700*/ 	.word	0x0001bb30


	//   ....[75]....
        /*0704*/ 	.word	0x0001bb60


	//   ....[76]....
        /*0708*/ 	.word	0x0001bb90


	//   ....[77]....
        /*070c*/ 	.word	0x0001bbc0


	//   ....[78]....
        /*0710*/ 	.word	0x0001bbf0


	//   ....[79]....
        /*0714*/ 	.word	0x0001bc20


	//   ....[80]....
        /*0718*/ 	.word	0x0001bce0


	//   ....[81]....
        /*071c*/ 	.word	0x0001bd00


	//   ....[82]....
        /*0720*/ 	.word	0x0001bd70


	//   ....[83]....
        /*0724*/ 	.word	0x0001c410


	//   ....[84]....
        /*0728*/ 	.word	0x0001c880


	//   ....[85]....
        /*072c*/ 	.word	0x0001c920


	//   ....[86]....
        /*0730*/ 	.word	0x0001c9c0


	//   ....[87]....
        /*0734*/ 	.word	0x0001ca60


	//   ....[88]....
        /*0738*/ 	.word	0x0001cb40


	//   ....[89]....
        /*073c*/ 	.word	0x0001cbe0


	//   ....[90]....
        /*0740*/ 	.word	0x0001cc80


	//   ....[91]....
        /*0744*/ 	.word	0x0001cd20


	//   ....[92]....
        /*0748*/ 	.word	0x0001d020


	//   ....[93]....
        /*074c*/ 	.word	0x0001d300


	//   ....[94]....
        /*0750*/ 	.word	0x0001d6f0


	//   ....[95]....
        /*0754*/ 	.word	0x0001d790


	//   ....[96]....
        /*0758*/ 	.word	0x0001d8b0


	//   ....[97]....
        /*075c*/ 	.word	0x0001d920


	//   ....[98]....
        /*0760*/ 	.word	0x0001d990


	//   ....[99]....
        /*0764*/ 	.word	0x0001da00


	//   ....[100]....
        /*0768*/ 	.word	0x0001da70


	//   ....[101]....
        /*076c*/ 	.word	0x0001daf0


	//   ....[102]....
        /*0770*/ 	.word	0x0001db80


	//   ....[103]....
        /*0774*/ 	.word	0x0001dc10


	//   ....[104]....
        /*0778*/ 	.word	0x0001dc80


	//   ....[105]....
        /*077c*/ 	.word	0x0001dcf0


	//   ....[106]....
        /*0780*/ 	.word	0x0001dd60


	//   ....[107]....
        /*0784*/ 	.word	0x0001dde0


	//   ....[108]....
        /*0788*/ 	.word	0x0001de50


	//   ....[109]....
        /*078c*/ 	.word	0x0001def0


	//   ....[110]....
        /*0790*/ 	.word	0x0001df80


	//   ....[111]....
        /*0794*/ 	.word	0x0001e0b0


	//----- nvinfo : EIATTR_REG_RECONFIG
	.align		4
.L_1401:
        /*0798*/ 	.byte	0x01, 0x54
	.zero		2


	//----- nvinfo : EIATTR_SYSCALL_OFFSETS
	.align		4
        /*079c*/ 	.byte	0x04, 0x46
        /*079e*/ 	.short	(.L_1403 - .L_1402)


	//   ....[0]....
.L_1402:
        /*07a0*/ 	.word	0x000018c0


	//   ....[1]....
        /*07a4*/ 	.word	0x00001a10


	//   ....[2]....
        /*07a8*/ 	.word	0x00006d80


	//   ....[3]....
        /*07ac*/ 	.word	0x000073b0


	//   ....[4]....
        /*07b0*/ 	.word	0x00018d20


	//   ....[5]....
        /*07b4*/ 	.word	0x00018e50


	//   ....[6]....
        /*07b8*/ 	.word	0x00018f80


	//   ....[7]....
        /*07bc*/ 	.word	0x000190b0


	//----- nvinfo : EIATTR_MBARRIER_INSTR_OFFSETS
	.align		4
.L_1403:
        /*07c0*/ 	.byte	0x04, 0x39
        /*07c2*/ 	.short	(.L_1405 - .L_1404)


	//   ....[0]....
.L_1404:
        /*07c4*/ 	.word	0x000002e0
        /*07c8*/ 	.word	0x000000ff
        /*07cc*/ 	.word	0x00019c00
        /*07d0*/ 	.short	0x0100
        /*07d2*/ 	.byte	0x08
	.zero		1


	//   ....[1]....
        /*07d4*/ 	.word	0x000002f0
        /*07d8*/ 	.word	0x000000ff
        /*07dc*/ 	.word	0x00019c20
        /*07e0*/ 	.short	0x0100
        /*07e2*/ 	.byte	0x08
	.zero		1


	//   ....[2]....
        /*07e4*/ 	.word	0x000003e0
        /*07e8*/ 	.word	0x000000ff
        /*07ec*/ 	.word	0x00019c30
        /*07f0*/ 	.short	0x0100
        /*07f2*/ 	.byte	0x08
	.zero		1


	//   ....[3]....
        /*07f4*/ 	.word	0x000003f0
        /*07f8*/ 	.word	0x000000ff
        /*07fc*/ 	.word	0x00019c40
        /*0800*/ 	.short	0x0100
        /*0802*/ 	.byte	0x08
	.zero		1


	//   ....[4]....
        /*0804*/ 	.word	0x00000400
        /*0808*/ 	.word	0x000000ff
        /*080c*/ 	.word	0x00019c38
        /*0810*/ 	.short	0x0100
        /*0812*/ 	.byte	0x08
	.zero		1


	//   ....[5]....
        /*0814*/ 	.word	0x00000410
        /*0818*/ 	.word	0x000000ff
        /*081c*/ 	.word	0x00019c48
        /*0820*/ 	.short	0x0100
        /*0822*/ 	.byte	0x08
	.zero		1


	//   ....[6]....
        /*0824*/ 	.word	0x00000540
        /*0828*/ 	.word	0x000000ff
        /*082c*/ 	.word	0x00019c50
        /*0830*/ 	.short	0x0100
        /*0832*/ 	.byte	0x08
	.zero		1


	//   ....[7]....
        /*0834*/ 	.word	0x00000550
        /*0838*/ 	.word	0x000000ff
        /*083c*/ 	.word	0x00019c60
        /*0840*/ 	.short	0x0100
        /*0842*/ 	.byte	0x08
	.zero		1


	//   ....[8]....
        /*0844*/ 	.word	0x00000560
        /*0848*/ 	.word	0x000000ff
        /*084c*/ 	.word	0x00019c58
        /*0850*/ 	.short	0x0100
        /*0852*/ 	.byte	0x08
	.zero		1


	//   ....[9]....
        /*0854*/ 	.word	0x00000570
        /*0858*/ 	.word	0x000000ff
        /*085c*/ 	.word	0x00019c68
        /*0860*/ 	.short	0x0100
        /*0862*/ 	.byte	0x08
	.zero		1


	//   ....[10]....
        /*0864*/ 	.word	0x00000660
        /*0868*/ 	.word	0x000000ff
        /*086c*/ 	.word	0x00019c70
        /*0870*/ 	.short	0x0100
        /*0872*/ 	.byte	0x06
	.zero		1


	//   ....[11]....
        /*0874*/ 	.word	0x00000670
        /*0878*/ 	.word	0x000000ff
        /*087c*/ 	.word	0x00019c80
        /*0880*/ 	.short	0x0100
        /*0882*/ 	.byte	0x06
	.zero		1


	//   ....[12]....
        /*0884*/ 	.word	0x00000680
        /*0888*/ 	.word	0x000000ff
        /*088c*/ 	.word	0x00019c78
        /*0890*/ 	.short	0x0100
        /*0892*/ 	.byte	0x06
	.zero		1


	//   ....[13]....
        /*0894*/ 	.word	0x00000690
        /*0898*/ 	.word	0x000000ff
        /*089c*/ 	.word	0x00019c88
        /*08a0*/ 	.short	0x0100
        /*08a2*/ 	.byte	0x06
	.zero		1


	//   ....[14]....
        /*08a4*/ 	.word	0x000007c0
        /*08a8*/ 	.word	0x000000ff
        /*08ac*/ 	.word	0x00019c90
        /*08b0*/ 	.short	0x0100
        /*08b2*/ 	.byte	0x08
	.zero		1


	//   ....[15]....
        /*08b4*/ 	.word	0x000007d0
        /*08b8*/ 	.word	0x000000ff
        /*08bc*/ 	.word	0x00019ca0
        /*08c0*/ 	.short	0x0100
        /*08c2*/ 	.byte	0x08
	.zero		1


	//   ....[16]....
        /*08c4*/ 	.word	0x000007e0
        /*08c8*/ 	.word	0x000000ff
        /*08cc*/ 	.word	0x00019c98
        /*08d0*/ 	.short	0x0100
        /*08d2*/ 	.byte	0x08
	.zero		1


	//   ....[17]....
        /*08d4*/ 	.word	0x000007f0
        /*08d8*/ 	.word	0x000000ff
        /*08dc*/ 	.word	0x00019ca8
        /*08e0*/ 	.short	0x0100
        /*08e2*/ 	.byte	0x08
	.zero		1


	//   ....[18]....
        /*08e4*/ 	.word	0x00000920
        /*08e8*/ 	.word	0x000000ff
        /*08ec*/ 	.word	0x00019cb0
        /*08f0*/ 	.short	0x0100
        /*08f2*/ 	.byte	0x08
	.zero		1


	//   ....[19]....
        /*08f4*/ 	.word	0x00000930
        /*08f8*/ 	.word	0x000000ff
        /*08fc*/ 	.word	0x00019cc0
        /*0900*/ 	.short	0x0100
        /*0902*/ 	.byte	0x08
	.zero		1


	//   ....[20]....
        /*0904*/ 	.word	0x00000940
        /*0908*/ 	.word	0x000000ff
        /*090c*/ 	.word	0x00019cb8
        /*0910*/ 	.short	0x0100
        /*0912*/ 	.byte	0x08
	.zero		1


	//   ....[21]....
        /*0914*/ 	.word	0x00000950
        /*0918*/ 	.word	0x000000ff
        /*091c*/ 	.word	0x00019cc8
        /*0920*/ 	.short	0x0100
        /*0922*/ 	.byte	0x08
	.zero		1


	//   ....[22]....
        /*0924*/ 	.word	0x00002860
        /*0928*/ 	.word	0x00000056
        /*092c*/ 	.word	0x00019c90
        /*0930*/ 	.short	0x010a
        /*0932*/ 	.byte	0x3f
	.zero		1


	//   ....[23]....
        /*0934*/ 	.word	0x00004250
        /*0938*/ 	.word	0x00000056
        /*093c*/ 	.word	0x00019c90
        /*0940*/ 	.short	0x010a
        /*0942*/ 	.byte	0x3f
	.zero		1


	//   ....[24]....
        /*0944*/ 	.word	0x00006350
        /*0948*/ 	.word	0x00000056
        /*094c*/ 	.word	0x00019c90
        /*0950*/ 	.short	0x010a
        /*0952*/ 	.byte	0x3f
	.zero		1


	//   ....[25]....
        /*0954*/ 	.word	0x00006520
        /*0958*/ 	.word	0x00000008
        /*095c*/ 	.word	0x00000000
        /*0960*/ 	.short	0x0101
        /*0962*/ 	.byte	0x3f
	.zero		1


	//   ....[26]....
        /*0964*/ 	.word	0x00006560
        /*0968*/ 	.word	0x00000056
        /*096c*/ 	.word	0x00019cb0
        /*0970*/ 	.short	0x010a
        /*0972*/ 	.byte	0x3f
	.zero		1


	//   ....[27]....
        /*0974*/ 	.word	0x000067e0
        /*0978*/ 	.word	0x00000056
        /*097c*/ 	.word	0x00000000
        /*0980*/ 	.short	0x0101
        /*0982*/ 	.byte	0x3f
	.zero		1


	//   ....[28]....
        /*0984*/ 	.word	0x000070b0
        /*0988*/ 	.word	0x00000010
        /*098c*/ 	.word	0x00019c00
        /*0990*/ 	.short	0x010a
        /*0992*/ 	.byte	0x3f
	.zero		1


	//   ....[29]....
        /*0994*/ 	.word	0x00007100
        /*0998*/ 	.word	0x00000010
        /*099c*/ 	.word	0x00019c00
        /*09a0*/ 	.short	0x010a
        /*09a2*/ 	.byte	0x3f
	.zero		1


	//   ....[30]....
        /*09a4*/ 	.word	0x00007a90
        /*09a8*/ 	.word	0x00000010
        /*09ac*/ 	.word	0x00019c00
        /*09b0*/ 	.short	0x010a
        /*09b2*/ 	.byte	0x3f
	.zero		1


	//   ....[31]....
        /*09b4*/ 	.word	0x00009800
        /*09b8*/ 	.word	0x00000010
        /*09bc*/ 	.word	0x00019c00
        /*09c0*/ 	.short	0x010a
        /*09c2*/ 	.byte	0x3f
	.zero		1


	//   ....[32]....
        /*09c4*/ 	.word	0x0000b990
        /*09c8*/ 	.word	0x00000000
        /*09cc*/ 	.word	0x00019c30
        /*09d0*/ 	.short	0x010a
        /*09d2*/ 	.byte	0x3f
	.zero		1


	//   ....[33]....
        /*09d4*/ 	.word	0x0000ba30
        /*09d8*/ 	.word	0x00000000
        /*09dc*/ 	.word	0x00019c30
        /*09e0*/ 	.short	0x010a
        /*09e2*/ 	.byte	0x3f
	.zero		1


	//   ....[34]....
        /*09e4*/ 	.word	0x0000d7e0
        /*09e8*/ 	.word	0x00000025
        /*09ec*/ 	.word	0x00000000
        /*09f0*/ 	.short	0x0101
        /*09f2*/ 	.byte	0x3f
	.zero		1


	//   ....[35]....
        /*09f4*/ 	.word	0x0000e660
        /*09f8*/ 	.word	0x0000000e
        /*09fc*/ 	.word	0x00019c30
        /*0a00*/ 	.short	0x010a
        /*0a02*/ 	.byte	0x3f
	.zero		1


	//   ....[36]....
        /*0a04*/ 	.word	0x0000e6d0
        /*0a08*/ 	.word	0x0000000e
        /*0a0c*/ 	.word	0x00019c30
        /*0a10*/ 	.short	0x010a
        /*0a12*/ 	.byte	0x3f
	.zero		1


	//   ....[37]....
        /*0a14*/ 	.word	0x0000e8d0
        /*0a18*/ 	.word	0x00000098
        /*0a1c*/ 	.word	0x00019c50
        /*0a20*/ 	.short	0x010a
        /*0a22*/ 	.byte	0x3f
	.zero		1


	//   ....[38]....
        /*0a24*/ 	.word	0x0000e920
        /*0a28*/ 	.word	0x00000098
        /*0a2c*/ 	.word	0x00019c50
        /*0a30*/ 	.short	0x010a
        /*0a32*/ 	.byte	0x3f
	.zero		1


	//   ....[39]....
        /*0a34*/ 	.word	0x000108d0
        /*0a38*/ 	.word	0x0000000e
        /*0a3c*/ 	.word	0x00000000
        /*0a40*/ 	.short	0x0101
        /*0a42*/ 	.byte	0x3f
	.zero		1


	//   ....[40]....
        /*0a44*/ 	.word	0x00011390
        /*0a48*/ 	.word	0x00000098
        /*0a4c*/ 	.word	0x00000000
        /*0a50*/ 	.short	0x0101
        /*0a52*/ 	.byte	0x3f
	.zero		1


	//   ....[41]....
        /*0a54*/ 	.word	0x000114d0
        /*0a58*/ 	.word	0x0000000c
        /*0a5c*/ 	.word	0x00019c30
        /*0a60*/ 	.short	0x010a
        /*0a62*/ 	.byte	0x3f
	.zero		1


	//   ....[42]....
        /*0a64*/ 	.word	0x00011540
        /*0a68*/ 	.word	0x0000000c
        /*0a6c*/ 	.word	0x00019c30
        /*0a70*/ 	.short	0x010a
        /*0a72*/ 	.byte	0x3f
	.zero		1


	//   ....[43]....
        /*0a74*/ 	.word	0x00011740
        /*0a78*/ 	.word	0x00000014
        /*0a7c*/ 	.word	0x00019c50
        /*0a80*/ 	.short	0x010a
        /*0a82*/ 	.byte	0x3f
	.zero		1


	//   ....[44]....
        /*0a84*/ 	.word	0x00011790
        /*0a88*/ 	.word	0x00000014
        /*0a8c*/ 	.word	0x00019c50
        /*0a90*/ 	.short	0x010a
        /*0a92*/ 	.byte	0x3f
	.zero		1


	//   ....[45]....
        /*0a94*/ 	.word	0x00012c40
        /*0a98*/ 	.word	0x00000088
        /*0a9c*/ 	.word	0x00000000
        /*0aa0*/ 	.short	0x0101
        /*0aa2*/ 	.byte	0x3f
	.zero		1


	//   ....[46]....
        /*0aa4*/ 	.word	0x00013900
        /*0aa8*/ 	.word	0x00000014
        /*0aac*/ 	.word	0x00000000
        /*0ab0*/ 	.short	0x0101
        /*0ab2*/ 	.byte	0x3f
	.zero		1


	//   ....[47]....
        /*0ab4*/ 	.word	0x00013980
        /*0ab8*/ 	.word	0x0000000a
        /*0abc*/ 	.word	0x00019c50
        /*0ac0*/ 	.short	0x010a
        /*0ac2*/ 	.byte	0x3f
	.zero		1


	//   ....[48]....
        /*0ac4*/ 	.word	0x000139d0
        /*0ac8*/ 	.word	0x0000000a
        /*0acc*/ 	.word	0x00019c50
        /*0ad0*/ 	.short	0x010a
        /*0ad2*/ 	.byte	0x3f
	.zero		1


	//   ....[49]....
        /*0ad4*/ 	.word	0x000142c0
        /*0ad8*/ 	.word	0x00000004
        /*0adc*/ 	.word	0x00000000
        /*0ae0*/ 	.short	0x0101
        /*0ae2*/ 	.byte	0x3f
	.zero		1


	//   ....[50]....
        /*0ae4*/ 	.word	0x00015590
        /*0ae8*/ 	.word	0x00000000
        /*0aec*/ 	.word	0x00000000
        /*0af0*/ 	.short	0x0101
        /*0af2*/ 	.byte	0x3f
	.zero		1


	//   ....[51]....
        /*0af4*/ 	.word	0x00017790
        /*0af8*/ 	.word	0x0000000c
        /*0afc*/ 	.word	0x00019c20
        /*0b00*/ 	.short	0x010a
        /*0b02*/ 	.byte	0x3f
	.zero		1


	//   ....[52]....
        /*0b04*/ 	.word	0x00017820
        /*0b08*/ 	.word	0x00000009
        /*0b0c*/ 	.word	0x00019ca0
        /*0b10*/ 	.short	0x010a
        /*0b12*/ 	.byte	0x3f
	.zero		1


	//   ....[53]....
        /*0b14*/ 	.word	0x00017c70
        /*0b18*/ 	.word	0x00000009
        /*0b1c*/ 	.word	0x00019cc0
        /*0b20*/ 	.short	0x010a
        /*0b22*/ 	.byte	0x3f
	.zero		1


	//   ....[54]....
        /*0b24*/ 	.word	0x00018180
        /*0b28*/ 	.word	0x00000009
        /*0b2c*/ 	.word	0x00019ca0
        /*0b30*/ 	.short	0x010a
        /*0b32*/ 	.byte	0x3f
	.zero		1


	//   ....[55]....
        /*0b34*/ 	.word	0x000185c0
        /*0b38*/ 	.word	0x00000009
        /*0b3c*/ 	.word	0x00019cc0
        /*0b40*/ 	.short	0x010a
        /*0b42*/ 	.byte	0x3f
	.zero		1


	//   ....[56]....
        /*0b44*/ 	.word	0x00019790
        /*0b48*/ 	.word	0x00000005
        /*0b4c*/ 	.word	0x00019c80
        /*0b50*/ 	.short	0x010a
        /*0b52*/ 	.byte	0x3f
	.zero		1


	//   ....[57]....
        /*0b54*/ 	.word	0x000199e0
        /*0b58*/ 	.word	0x00000005
        /*0b5c*/ 	.word	0x00019c40
        /*0b60*/ 	.short	0x010a
        /*0b62*/ 	.byte	0x3f
	.zero		1


	//   ....[58]....
        /*0b64*/ 	.word	0x00019eb0
        /*0b68*/ 	.word	0x0000001c
        /*0b6c*/ 	.word	0x00019c20
        /*0b70*/ 	.short	0x010a
        /*0b72*/ 	.byte	0x3f
	.zero		1


	//   ....[59]....
        /*0b74*/ 	.word	0x0001a160
        /*0b78*/ 	.word	0x00000005
        /*0b7c*/ 	.word	0x00019c80
        /*0b80*/ 	.short	0x010a
        /*0b82*/ 	.byte	0x3f
	.zero		1


	//   ....[60]....
        /*0b84*/ 	.word	0x0001a5a0
        /*0b88*/ 	.word	0x00000005
        /*0b8c*/ 	.word	0x00019c40
        /*0b90*/ 	.short	0x010a
        /*0b92*/ 	.byte	0x3f
	.zero		1


	//   ....[61]....
        /*0b94*/ 	.word	0x0001aa40
        /*0b98*/ 	.word	0x0000000d
        /*0b9c*/ 	.word	0x00019c70
        /*0ba0*/ 	.short	0x010a
        /*0ba2*/ 	.byte	0x3f
	.zero		1


	//   ....[62]....
        /*0ba4*/ 	.word	0x0001aac0
        /*0ba8*/ 	.word	0x0000000d
        /*0bac*/ 	.word	0x00019c60
        /*0bb0*/ 	.short	0x010a
        /*0bb2*/ 	.byte	0x3f
	.zero		1


	//   ....[63]....
        /*0bb4*/ 	.word	0x0001af20
        /*0bb8*/ 	.word	0x0000000d
        /*0bbc*/ 	.word	0x00019c50
        /*0bc0*/ 	.short	0x0101
        /*0bc2*/ 	.byte	0x3f
	.zero		1


	//   ....[64]....
        /*0bc4*/ 	.word	0x0001afa0
        /*0bc8*/ 	.word	0x0000000d
        /*0bcc*/ 	.word	0x00000000
        /*0bd0*/ 	.short	0x0101
        /*0bd2*/ 	.byte	0x3f
	.zero		1


	//   ....[65]....
        /*0bd4*/ 	.word	0x0001b140
        /*0bd8*/ 	.word	0x00000000
        /*0bdc*/ 	.word	0x00019c70
        /*0be0*/ 	.short	0x010a
        /*0be2*/ 	.byte	0x3f
	.zero		1


	//   ....[66]....
        /*0be4*/ 	.word	0x0001b1b0
        /*0be8*/ 	.word	0x00000000
        /*0bec*/ 	.word	0x00019c60
        /*0bf0*/ 	.short	0x010a
        /*0bf2*/ 	.byte	0x3f
	.zero		1


	//   ....[67]....
        /*0bf4*/ 	.word	0x0001b620
        /*0bf8*/ 	.word	0x00000000
        /*0bfc*/ 	.word	0x00019c50
        /*0c00*/ 	.short	0x0101
        /*0c02*/ 	.byte	0x3f
	.zero		1


	//   ....[68]....
        /*0c04*/ 	.word	0x0001b6b0
        /*0c08*/ 	.word	0x00000002
        /*0c0c*/ 	.word	0x00000000
        /*0c10*/ 	.short	0x0101
        /*0c12*/ 	.byte	0x3f
	.zero		1


	//   ....[69]....
        /*0c14*/ 	.word	0x0001c390
        /*0c18*/ 	.word	0x00000007
        /*0c1c*/ 	.word	0x00019c20
        /*0c20*/ 	.short	0x010a
        /*0c22*/ 	.byte	0x3f
	.zero		1


	//   ....[70]....
        /*0c24*/ 	.word	0x0001c520
        /*0c28*/ 	.word	0x00000005
        /*0c2c*/ 	.word	0x00000000
        /*0c30*/ 	.short	0x010a
        /*0c32*/ 	.byte	0x3f
	.zero		1


	//   ....[71]....
        /*0c34*/ 	.word	0x0001c590
        /*0c38*/ 	.word	0x00000003
        /*0c3c*/ 	.word	0x00000000
        /*0c40*/ 	.short	0x010a
        /*0c42*/ 	.byte	0x3f
	.zero		1


	//   ....[72]....
        /*0c44*/ 	.word	0x0001c5e0
        /*0c48*/ 	.word	0x00000003
        /*0c4c*/ 	.word	0x00019c60
        /*0c50*/ 	.short	0x010a
        /*0c52*/ 	.byte	0x3f
	.zero		1


	//   ....[73]....
        /*0c54*/ 	.word	0x0001c630
        /*0c58*/ 	.word	0x00000005
        /*0c5c*/ 	.word	0x00019c60
        /*0c60*/ 	.short	0x010a
        /*0c62*/ 	.byte	0x3f
	.zero		1


	//   ....[74]....
        /*0c64*/ 	.word	0x0001c670
        /*0c68*/ 	.word	0x00000003
        /*0c6c*/ 	.word	0x00019c80
        /*0c70*/ 	.short	0x010a
        /*0c72*/ 	.byte	0x3f
	.zero		1


	//   ....[75]....
        /*0c74*/ 	.word	0x0001c690
        /*0c78*/ 	.word	0x00000005
        /*0c7c*/ 	.word	0x00019c80
        /*0c80*/ 	.short	0x010a
        /*0c82*/ 	.byte	0x3f
	.zero		1


	//   ....[76]....
        /*0c84*/ 	.word	0x0001c6f0
        /*0c88*/ 	.word	0x00000056
        /*0c8c*/ 	.word	0x00019c90
        /*0c90*/ 	.short	0x010a
        /*0c92*/ 	.byte	0x3f
	.zero		1


	//   ....[77]....
        /*0c94*/ 	.word	0x0001c740
        /*0c98*/ 	.word	0x00000056
        /*0c9c*/ 	.word	0x00019c90
        /*0ca0*/ 	.short	0x010a
        /*0ca2*/ 	.byte	0x3f
	.zero		1


	//   ....[78]....
        /*0ca4*/ 	.word	0x0001c790
        /*0ca8*/ 	.word	0x00000056
        /*0cac*/ 	.word	0x00019c90
        /*0cb0*/ 	.short	0x010a
        /*0cb2*/ 	.byte	0x3f
	.zero		1


	//   ....[79]....
        /*0cb4*/ 	.word	0x0001c7e0
        /*0cb8*/ 	.word	0x00000056
        /*0cbc*/ 	.word	0x00019cb0
        /*0cc0*/ 	.short	0x010a
        /*0cc2*/ 	.byte	0x3f
	.zero		1


	//   ....[80]....
        /*0cc4*/ 	.word	0x0001caa0
        /*0cc8*/ 	.word	0x00000010
        /*0ccc*/ 	.word	0x00019c00
        /*0cd0*/ 	.short	0x010a
        /*0cd2*/ 	.byte	0x3f
	.zero		1


	//   ....[81]....
        /*0cd4*/ 	.word	0x0001cd60
        /*0cd8*/ 	.word	0x00000010
        /*0cdc*/ 	.word	0x00019c00
        /*0ce0*/ 	.short	0x010a
        /*0ce2*/ 	.byte	0x3f
	.zero		1


	//   ....[82]....
        /*0ce4*/ 	.word	0x0001cdb0
        /*0ce8*/ 	.word	0x00000000
        /*0cec*/ 	.word	0x00019c30
        /*0cf0*/ 	.short	0x010a
        /*0cf2*/ 	.byte	0x3f
	.zero		1


	//   ....[83]....
        /*0cf4*/ 	.word	0x0001ce00
        /*0cf8*/ 	.word	0x0000000e
        /*0cfc*/ 	.word	0x00019c30
        /*0d00*/ 	.short	0x010a
        /*0d02*/ 	.byte	0x3f
	.zero		1


	//   ....[84]....
        /*0d04*/ 	.word	0x0001ce50
        /*0d08*/ 	.word	0x00000098
        /*0d0c*/ 	.word	0x00019c50
        /*0d10*/ 	.short	0x010a
        /*0d12*/ 	.byte	0x3f
	.zero		1


	//   ....[85]....
        /*0d14*/ 	.word	0x0001cea0
        /*0d18*/ 	.word	0x0000000c
        /*0d1c*/ 	.word	0x00019c30
        /*0d20*/ 	.short	0x010a
        /*0d22*/ 	.byte	0x3f
	.zero		1


	//   ....[86]....
        /*0d24*/ 	.word	0x0001cef0
        /*0d28*/ 	.word	0x00000014
        /*0d2c*/ 	.word	0x00019c50
        /*0d30*/ 	.short	0x010a
        /*0d32*/ 	.byte	0x3f
	.zero		1


	//   ....[87]....
        /*0d34*/ 	.word	0x0001cf40
        /*0d38*/ 	.word	0x0000000a
        /*0d3c*/ 	.word	0x00019c50
        /*0d40*/ 	.short	0x010a
        /*0d42*/ 	.byte	0x3f
	.zero		1


	//   ....[88]....
        /*0d44*/ 	.word	0x0001d0e0
        /*0d48*/ 	.word	0x0000000c
        /*0d4c*/ 	.word	0x00019c20
        /*0d50*/ 	.short	0x010a
        /*0d52*/ 	.byte	0x3f
	.zero		1


	//   ....[89]....
        /*0d54*/ 	.word	0x0001d130
        /*0d58*/ 	.word	0x00000009
        /*0d5c*/ 	.word	0x00019ca0
        /*0d60*/ 	.short	0x010a
        /*0d62*/ 	.byte	0x3f
	.zero		1


	//   ....[90]....
        /*0d64*/ 	.word	0x0001d180
        /*0d68*/ 	.word	0x00000009
        /*0d6c*/ 	.word	0x00019cc0
        /*0d70*/ 	.short	0x010a
        /*0d72*/ 	.byte	0x3f
	.zero		1


	//   ....[91]....
        /*0d74*/ 	.word	0x0001d1d0
        /*0d78*/ 	.word	0x00000009
        /*0d7c*/ 	.word	0x00019ca0
        /*0d80*/ 	.short	0x010a
        /*0d82*/ 	.byte	0x3f
	.zero		1


	//   ....[92]....
        /*0d84*/ 	.word	0x0001d220
        /*0d88*/ 	.word	0x00000009
        /*0d8c*/ 	.word	0x00019cc0
        /*0d90*/ 	.short	0x010a
        /*0d92*/ 	.byte	0x3f
	.zero		1


	//   ....[93]....
        /*0d94*/ 	.word	0x0001d3c0
        /*0d98*/ 	.word	0x00000005
        /*0d9c*/ 	.word	0x00019c80
        /*0da0*/ 	.short	0x010a
        /*0da2*/ 	.byte	0x3f
	.zero		1


	//   ....[94]....
        /*0da4*/ 	.word	0x0001d410
        /*0da8*/ 	.word	0x00000005
        /*0dac*/ 	.word	0x00019c40
        /*0db0*/ 	.short	0x010a
        /*0db2*/ 	.byte	0x3f
	.zero		1


	//   ....[95]....
        /*0db4*/ 	.word	0x0001d460
        /*0db8*/ 	.word	0x0000001c
        /*0dbc*/ 	.word	0x00019c20
        /*0dc0*/ 	.short	0x010a
        /*0dc2*/ 	.byte	0x3f
	.zero		1


	//   ....[96]....
        /*0dc4*/ 	.word	0x0001d4b0
        /*0dc8*/ 	.word	0x00000005
        /*0dcc*/ 	.word	0x00019c80
        /*0dd0*/ 	.short	0x010a
        /*0dd2*/ 	.byte	0x3f
	.zero		1


	//   ....[97]....
        /*0dd4*/ 	.word	0x0001d500
        /*0dd8*/ 	.word	0x00000005
        /*0ddc*/ 	.word	0x00019c40
        /*0de0*/ 	.short	0x010a
        /*0de2*/ 	.byte	0x3f
	.zero		1


	//   ....[98]....
        /*0de4*/ 	.word	0x0001d550
        /*0de8*/ 	.word	0x0000000d
        /*0dec*/ 	.word	0x00019c70
        /*0df0*/ 	.short	0x010a
        /*0df2*/ 	.byte	0x3f
	.zero		1


	//   ....[99]....
        /*0df4*/ 	.word	0x0001d5a0
        /*0df8*/ 	.word	0x0000000d
        /*0dfc*/ 	.word	0x00019c60
        /*0e00*/ 	.short	0x010a
        /*0e02*/ 	.byte	0x3f
	.zero		1


	//   ....[100]....
        /*0e04*/ 	.word	0x0001d5f0
        /*0e08*/ 	.word	0x00000000
        /*0e0c*/ 	.word	0x00019c70
        /*0e10*/ 	.short	0x010a
        /*0e12*/ 	.byte	0x3f
	.zero		1


	//   ....[101]....
        /*0e14*/ 	.word	0x0001d640
        /*0e18*/ 	.word	0x00000000
        /*0e1c*/ 	.word	0x00019c60
        /*0e20*/ 	.short	0x010a
        /*0e22*/ 	.byte	0x3f
	.zero		1


	//   ....[102]....
        /*0e24*/ 	.word	0x0001dfd0
        /*0e28*/ 	.word	0x00000007
        /*0e2c*/ 	.word	0x00019c20
        /*0e30*/ 	.short	0x010a
        /*0e32*/ 	.byte	0x3f
	.zero		1


	//   ....[103]....
        /*0e34*/ 	.word	0x0001e170
        /*0e38*/ 	.word	0x00000005
        /*0e3c*/ 	.word	0x00000000
        /*0e40*/ 	.short	0x010a
        /*0e42*/ 	.byte	0x3f
	.zero		1


	//   ....[104]....
        /*0e44*/ 	.word	0x0001e1c0
        /*0e48*/ 	.word	0x00000003
        /*0e4c*/ 	.word	0x00000000
        /*0e50*/ 	.short	0x010a
        /*0e52*/ 	.byte	0x3f
	.zero		1


	//   ....[105]....
        /*0e54*/ 	.word	0x0001e210
        /*0e58*/ 	.word	0x00000003
        /*0e5c*/ 	.word	0x00019c60
        /*0e60*/ 	.short	0x010a
        /*0e62*/ 	.byte	0x3f
	.zero		1


	//   ....[106]....
        /*0e64*/ 	.word	0x0001e260
        /*0e68*/ 	.word	0x00000005
        /*0e6c*/ 	.word	0x00019c60
        /*0e70*/ 	.short	0x010a
        /*0e72*/ 	.byte	0x3f
	.zero		1


	//   ....[107]....
        /*0e74*/ 	.word	0x0001e2b0
        /*0e78*/ 	.word	0x00000003
        /*0e7c*/ 	.word	0x00019c80
        /*0e80*/ 	.short	0x010a
        /*0e82*/ 	.byte	0x3f
	.zero		1


	//----- nvinfo : EIATTR_NUM_MBARRIERS
	.align		4
.L_1405:
        /*0e84*/ 	.byte	0x03, 0x38
        /*0e86*/ 	.short	0x0016


	//----- nvinfo : EIATTR_EXIT_INSTR_OFFSETS
	.align		4
        /*0e88*/ 	.byte	0x04, 0x1c
        /*0e8a*/ 	.short	(.L_1407 - .L_1406)


	//   ....[0]....
.L_1406:
        /*0e8c*/ 	.word	0x0001c6e0


	//----- nvinfo : EIATTR_MAX_THREADS
	.align		4
.L_1407:
        /*0e90*/ 	.byte	0x04, 0x05
        /*0e92*/ 	.short	(.L_1409 - .L_1408)
.L_1408:
        /*0e94*/ 	.word	0x00000200
        /*0e98*/ 	.word	0x00000001
        /*0e9c*/ 	.word	0x00000001


	//----- nvinfo : EIATTR_CRS_STACK_SIZE
	.align		4
.L_1409:
        /*0ea0*/ 	.byte	0x04, 0x1e
        /*0ea2*/ 	.short	(.L_1411 - .L_1410)
.L_1410:
        /*0ea4*/ 	.word	0x00000000


	//----- nvinfo : EIATTR_CBANK_PARAM_SIZE
	.align		4
.L_1411:
        /*0ea8*/ 	.byte	0x03, 0x19
        /*0eaa*/ 	.short	0x0a70


	//----- nvinfo : EIATTR_PARAM_CBANK
	.align		4
        /*0eac*/ 	.byte	0x04, 0x0a
        /*0eae*/ 	.short	(.L_1413 - .L_1412)
	.align		4
.L_1412:
        /*0eb0*/ 	.word	index@(.nv.constant0._ZN7cutlass13device_kernelIN5flash11enable_sm90INS1_16FlashAttnFwdSm90INS1_25CollectiveMainloopFwdSm90ILi2EN4cute5tupleIJNS5_1CILi1EEES8_S8_EEENS6_IJNS7_ILi192EEENS7_ILi128EEENS7_ILi96EEEEEELi96ENS_12float_e4m3_tEfNS_4arch4Sm90ELb1ELb0ELb1ELb1ELb0ELb1ELb0ELb1ELb1ELb0ELb0ELb0EEENS1_21CollectiveEpilogueFwdINS6_IJSA_SC_SB_EEES9_NS_10bfloat16_tESG_Li384ELb1ELb0ELb0ELb1EEENS1_36VarlenDynamicPersistentTileSchedulerILi192ELi128ELi384ELi128ELb0ELb0ELb1ELb1ELb1ELb1EEEEEEEEEvNT_6ParamsE)
        /*0eb4*/ 	.short	0x0210
        /*0eb6*/ 	.short	0x0a70


	//----- nvinfo : EIATTR_SW_WAR
	.align		4
.L_1413:
        /*0eb8*/ 	.byte	0x04, 0x36
        /*0eba*/ 	.short	(.L_1415 - .L_1414)
.L_1414:
        /*0ebc*/ 	.word	0x00000008
.L_1415:


//--------------------- .nv.info._ZN7cutlass13device_kernelIN5flash11enable_sm90INS1_16FlashAttnFwdSm90INS1_25CollectiveMainloopFwdSm90ILi2EN4cute5tupleIJNS5_1CILi1EEES8_S8_EEENS6_IJNS7_ILi192EEENS7_ILi160EEENS7_ILi64EEEEEELi64ENS_12float_e4m3_tEfNS_4arch4Sm90ELb0ELb0ELb1ELb0ELb0ELb0ELb0ELb1ELb1ELb0ELb0ELb0EEENS1_21CollectiveEpilogueFwdINS6_IJSA_SC_SB_EEES9_NS_10bfloat16_tESG_Li384ELb0ELb0ELb0ELb1EEENS1_29StaticPersistentTileSchedulerILb0EEEEEEEEEvNT_6ParamsE --------------------------
	.section	.nv.info._ZN7cutlass13device_kernelIN5flash11enable_sm90INS1_16FlashAttnFwdSm90INS1_25CollectiveMainloopFwdSm90ILi2EN4cute5tupleIJNS5_1CILi1EEES8_S8_EEENS6_IJNS7_ILi192EEENS7_ILi160EEENS7_ILi64EEEEEELi64ENS_12float_e4m3_tEfNS_4arch4Sm90ELb0ELb0ELb1ELb0ELb0ELb0ELb0ELb1ELb1ELb0ELb0ELb0EEENS1_21CollectiveEpilogueFwdINS6_IJSA_SC_SB_EEES9_NS_10bfloat16_tESG_Li384ELb0ELb0ELb0ELb1EEENS1_29StaticPersistentTileSchedulerILb0EEEEEEEEEvNT_6ParamsE,"",@"SHT_CUDA_INFO"
	.sectionflags	@""
	.align	4


	//----- nvinfo : EIATTR_CUDA_API_VERSION
	.align		4
        /*0000*/ 	.byte	0x04, 0x37
        /*0002*/ 	.short	(.L_1417 - .L_1416)
.L_1416:
        /*0004*/ 	.word	0x00000082


	//----- nvinfo : EIATTR_KPARAM_INFO
	.align		4
.L_1417:
        /*0008*/ 	.byte	0x04, 0x17
        /*000a*/ 	.short	(.L_1419 - .L_1418)
.L_1418:
        /*000c*/ 	.word	0x00000000
        /*0010*/ 	.short	0x0000
        /*0012*/ 	.short	0x0070
        /*0014*/ 	.byte	0x00, 0xf0, 0x01, 0x2e


	//----- nvinfo : EIATTR_SPARSE_MMA_MASK
	.align		4
.L_1419:
        /*0018*/ 	.byte	0x03, 0x50
        /*001a*/ 	.short	0x0000


	//----- nvinfo : EIATTR_MAXREG_COUNT
	.align		4
        /*001c*/ 	.byte	0x03, 0x1b
        /*001e*/ 	.short	0x0080


	//----- nvinfo : EIATTR_NUM_BARRIERS
	.align		4
        /*0020*/ 	.byte	0x02, 0x4c
        /*0022*/ 	.byte	0x09
	.zero		1


	//----- nvinfo : EIATTR_EXTERNS
	.align		4
        /*0024*/ 	.byte	0x04, 0x0f
        /*0026*/ 	.short	(.L_1421 - .L_1420)


	//   ....[0]....
	.align		4
.L_1420:
        /*0028*/ 	.word	index@(__assertfail)


	//----- nvinfo : EIATTR_MERCURY_ISA_VERSION
	.align		4
.L_1421:
        /*002c*/ 	.byte	0x03, 0x5f
        /*002e*/ 	.short	0x0101


	//----- nvinfo : EIATTR_INT_WARP_WIDE_INSTR_OFFSETS
	.align		4
        /*0030*/ 	.byte	0x04, 0x31
        /*0032*/ 	.short	(.L_1423 - .L_1422)


	//   ....[0]....
.L_1422:
        /*0034*/ 	.word	0x00000180


	//   ....[1]....
        /*0038*/ 	.word	0x000001b0


	//   ....[2]....
        /*003c*/ 	.word	0x000001c0


	//   ....[3]....
        /*0040*/ 	.word	0x00008f90


	//----- nvinfo : EIATTR_COOP_GROUP_MASK_REGIDS
	.align		4
.L_1423:
        /*0044*/ 	.byte	0x04, 0x29
        /*0046*/ 	.short	(.L_1425 - .L_1424)


	//   ....[0]....
.L_1424:
        /*0048*/ 	.word	0xffffffff


	//   ....[1]....
        /*004c*/ 	.word	0xffffffff


	//   ....[2]....
        /*0050*/ 	.word	0xffffffff


	//   ....[3]....
        /*0054*/ 	.word	0xffffffff


	//   ....[4]....
        /*0058*/ 	.word	0xffffffff


	//   ....[5]....
        /*005c*/ 	.word	0xffffffff


	//   ....[6]....
        /*0060*/ 	.word	0xffffffff


	//   ....[7]....
        /*0064*/ 	.word	0xffffffff


	//   ....[8]....
        /*0068*/ 	.word	0xffffffff


	//   ....[9]....
        /*006c*/ 	.word	0xffffffff


	//   ....[10]....
        /*0070*/ 	.word	0xffffffff


	//   ....[11]....
        /*0074*/ 	.word	0xffffffff


	//   ....[12]....
        /*0078*/ 	.word	0xffffffff


	//   ....[13]....
        /*007c*/ 	.word	0xffffffff


	//   ....[14]....
        /*0080*/ 	.word	0xffffffff


	//   ....[15]....
        /*0084*/ 	.word	0xffffffff


	//   ....[16]....
        /*0088*/ 	.word	0xffffffff


	//   ....[17]....
        /*008c*/ 	.word	0xffffffff


	//   ....[18]....
        /*0090*/ 	.word	0xffffffff


	//   ....[19]....
        /*0094*/ 	.word	0xffffffff


	//   ....[20]....
        /*0098*/ 	.word	0xffffffff


	//   ....[21]....
        /*009c*/ 	.word	0xffffffff


	//   ....[22]....
        /*00a0*/ 	.word	0xffffffff


	//   ....[23]....
        /*00a4*/ 	.word	0xffffffff


	//   ....[24]....
        /*00a8*/ 	.word	0xffffffff


	//   ....[25]....
        /*00ac*/ 	.word	0xffffffff


	//   ....[26]....
        /*00b0*/ 	.word	0xffffffff


	//   ....[27]....
        /*00b4*/ 	.word	0xffffffff


	//   ....[28]....
        /*00b8*/ 	.word	0xffffffff


	//   ....[29]....
        /*00bc*/ 	.word	0xffffffff


	//   ....[30]....
        /*00c0*/ 	.word	0xffffffff


	//   ....[31]....
        /*00c4*/ 	.word	0xffffffff


	//   ....[32]....
        /*00c8*/ 	.word	0xffffffff


	//   ....[33]....
        /*00cc*/ 	.word	0xffffffff


	//   ....[34]....
        /*00d0*/ 	.word	0xffffffff


	//   ....[35]....
        /*00d4*/ 	.word	0xffffffff


	//   ....[36]....
        /*00d8*/ 	.word	0xffffffff


	//   ....[37]....
        /*00dc*/ 	.word	0xffffffff


	//   ....[38]....
        /*00e0*/ 	.word	0xffffffff


	//   ....[39]....
        /*00e4*/ 	.word	0x0500000f


	//----- nvinfo : EIATTR_COOP_GROUP_INSTR_OFFSETS
	.align		4
.L_1425:
        /*00e8*/ 	.byte	0x04, 0x28
        /*00ea*/ 	.short	(.L_1427 - .L_1426)


	//   ....[0]....
.L_1426:
        /*00ec*/ 	.word	0x00000050


	//   ....[1]....
        /*00f0*/ 	.word	0x00000190


	//   ....[2]....
        /*00f4*/ 	.word	0x000001e0


	//   ....[3]....
        /*00f8*/ 	.word	0x000003d0


	//   ....[4]....
        /*00fc*/ 	.word	0x00000530


	//   ....[5]....
        /*0100*/ 	.word	0x00000650


	//   ....[6]....
        /*0104*/ 	.word	0x000007b0


	//   ....[7]....
        /*0108*/ 	.word	0x00000d40


	//   ....[8]....
        /*010c*/ 	.word	0x00002d80


	//   ....[9]....
        /*0110*/ 	.word	0x00002de0


	//   ....[10]....
        /*0114*/ 	.word	0x000034b0


	//   ....[11]....
        /*0118*/ 	.word	0x00003550


	//   ....[12]....
        /*011c*/ 	.word	0x00005bd0


	//   ....[13]....
        /*0120*/ 	.word	0x00005c30


	//   ....[14]....
        /*0124*/ 	.word	0x00005c40


	//   ....[15]....
        /*0128*/ 	.word	0x00005cd0


	//   ....[16]....
        /*012c*/ 	.word	0x00007610


	//   ....[17]....
        /*0130*/ 	.word	0x00007620


	//   ....[18]....
        /*0134*/ 	.word	0x000076a0


	//   ....[19]....
        /*0138*/ 	.word	0x000076b0


	//   ....[20]....
        /*013c*/ 	.word	0x00008090


	//   ....[21]....
        /*0140*/ 	.word	0x000080a0


	//   ....[22]....
        /*0144*/ 	.word	0x000080b0


	//   ....[23]....
        /*0148*/ 	.word	0x000080c0


	//   ....[24]....
        /*014c*/ 	.word	0x000080d0


	//   ....[25]....
        /*0150*/ 	.word	0x000080e0


	//   ....[26]....
        /*0154*/ 	.word	0x000080f0


	//   ....[27]....
        /*0158*/ 	.word	0x00008100


	//   ....[28]....
        /*015c*/ 	.word	0x00008130


	//   ....[29]....
        /*0160*/ 	.word	0x00008150


	//   ....[30]....
        /*0164*/ 	.word	0x00008180


	//   ....[31]....
        /*0168*/ 	.word	0x00008190


	//   ....[32]....
        /*016c*/ 	.word	0x000081c0


	//   ....[33]....
        /*0170*/ 	.word	0x000081d0


	//   ....[34]....
        /*0174*/ 	.word	0x000081e0


	//   ....[35]....
        /*0178*/ 	.word	0x000081f0


	//   ....[36]....
        /*017c*/ 	.word	0x000083a0


	//   ....[37]....
        /*0180*/ 	.word	0x00009090


	//   ....[38]....
        /*0184*/ 	.word	0x0000a730


	//   ....[39]....
        /*0188*/ 	.word	0x0000ac20


	//----- nvinfo : EIATTR_REG_RECONFIG
	.align		4
.L_1427:
        /*018c*/ 	.byte	0x01, 0x54
	.zero		2


	//----- nvinfo : EIATTR_SYSCALL_OFFSETS
	.align		4
        /*0190*/ 	.byte	0x04, 0x46
        /*0192*/ 	.short	(.L_1429 - .L_1428)


	//   ....[0]....
.L_1428:
        /*0194*/ 	.word	0x00001130


	//   ....[1]....
        /*0198*/ 	.word	0x00008ac0


	//   ....[2]....
        /*019c*/ 	.word	0x00008c10


	//   ....[3]....
        /*01a0*/ 	.word	0x00008d50


	//   ....[4]....
        /*01a4*/ 	.word	0x00008e70


	//----- nvinfo : EIATTR_MBARRIER_INSTR_OFFSETS
	.align		4
.L_1429:
        /*01a8*/ 	.byte	0x04, 0x39
        /*01aa*/ 	.short	(.L_1431 - .L_1430)


	//   ....[0]....
.L_1430:
        /*01ac*/ 	.word	0x00000280
        /*01b0*/ 	.word	0x000000ff
        /*01b4*/ 	.word	0x00013200
        /*01b8*/ 	.short	0x0100
        /*01ba*/ 	.byte	0x06
	.zero		1


	//   ....[1]....
        /*01bc*/ 	.word	0x00000290
        /*01c0*/ 	.word	0x000000ff
        /*01c4*/ 	.word	0x00013220
        /*01c8*/ 	.short	0x0100
        /*01ca*/ 	.byte	0x06
	.zero		1


	//   ....[2]....
        /*01cc*/ 	.word	0x00000380
        /*01d0*/ 	.word	0x000000ff
        /*01d4*/ 	.word	0x00013230
        /*01d8*/ 	.short	0x0100
        /*01da*/ 	.byte	0x08
	.zero		1


	//   ....[3]....
        /*01dc*/ 	.word	0x00000390
        /*01e0*/ 	.word	0x000000ff
        /*01e4*/ 	.word	0x00013240
        /*01e8*/ 	.short	0x0100
        /*01ea*/ 	.byte	0x08
	.zero		1


	//   ....[4]....
        /*01ec*/ 	.word	0x000003a0
        /*01f0*/ 	.word	0x000000ff
        /*01f4*/ 	.word	0x00013238
        /*01f8*/ 	.short	0x0100
        /*01fa*/ 	.byte	0x08
	.zero		1


	//   ....[5]....
        /*01fc*/ 	.word	0x000003b0
        /*0200*/ 	.word	0x000000ff
        /*0204*/ 	.word	0x00013248
        /*0208*/ 	.short	0x0100
        /*020a*/ 	.byte	0x08
	.zero		1


	//   ....[6]....
        /*020c*/ 	.word	0x000004e0
        /*0210*/ 	.word	0x000000ff
        /*0214*/ 	.word	0x00013250
        /*0218*/ 	.short	0x0100
        /*021a*/ 	.byte	0x08
	.zero		1


	//   ....[7]....
        /*021c*/ 	.word	0x000004f0
        /*0220*/ 	.word	0x000000ff
        /*0224*/ 	.word	0x00013260
        /*0228*/ 	.short	0x0100
        /*022a*/ 	.byte	0x08
	.zero		1


	//   ....[8]....
        /*022c*/ 	.word	0x00000500
        /*0230*/ 	.word	0x000000ff
        /*0234*/ 	.word	0x00013258
        /*0238*/ 	.short	0x0100
        /*023a*/ 	.byte	0x08
	.zero		1


	//   ....[9]....
        /*023c*/ 	.word	0x00000510
        /*0240*/ 	.word	0x000000ff
        /*0244*/ 	.word	0x00013268
        /*0248*/ 	.short	0x0100
        /*024a*/ 	.byte	0x08
	.zero		1


	//   ....[10]....
        /*024c*/ 	.word	0x00000600
        /*0250*/ 	.word	0x000000ff
        /*0254*/ 	.word	0x00013270
        /*0258*/ 	.short	0x0100
        /*025a*/ 	.byte	0x06
	.zero		1


	//   ....[11]....
        /*025c*/ 	.word	0x00000610
        /*0260*/ 	.word	0x000000ff
        /*0264*/ 	.word	0x00013280
        /*0268*/ 	.short	0x0100
        /*026a*/ 	.byte	0x06
	.zero		1


	//   ....[12]....
        /*026c*/ 	.word	0x00000620
        /*0270*/ 	.word	0x000000ff
        /*0274*/ 	.word	0x00013278
        /*0278*/ 	.short	0x0100
        /*027a*/ 	.byte	0x06
	.zero		1


	//   ....[13]....
        /*027c*/ 	.word	0x00000630
        /*0280*/ 	.word	0x000000ff
        /*0284*/ 	.word	0x00013288
        /*0288*/ 	.short	0x0100
        /*028a*/ 	.byte	0x06
	.zero		1


	//   ....[14]....
        /*028c*/ 	.word	0x00000760
        /*0290*/ 	.word	0x000000ff
        /*0294*/ 	.word	0x00013290
        /*0298*/ 	.short	0x0100
        /*029a*/ 	.byte	0x08
	.zero		1


	//   ....[15]....
        /*029c*/ 	.word	0x00000770
        /*02a0*/ 	.word	0x000000ff
        /*02a4*/ 	.word	0x000132a0
        /*02a8*/ 	.short	0x0100
        /*02aa*/ 	.byte	0x08
	.zero		1


	//   ....[16]....
        /*02ac*/ 	.word	0x00000780
        /*02b0*/ 	.word	0x000000ff
        /*02b4*/ 	.word	0x00013298
        /*02b8*/ 	.short	0x0100
        /*02ba*/ 	.byte	0x08
	.zero		1


	//   ....[17]....
        /*02bc*/ 	.word	0x00000790
        /*02c0*/ 	.word	0x000000ff
        /*02c4*/ 	.word	0x000132a8
        /*02c8*/ 	.short	0x0100
        /*02ca*/ 	.byte	0x08
	.zero		1


	//   ....[18]....
        /*02cc*/ 	.word	0x000008c0
        /*02d0*/ 	.word	0x000000ff
        /*02d4*/ 	.word	0x000132b0
        /*02d8*/ 	.short	0x0100
        /*02da*/ 	.byte	0x08
	.zero		1


	//   ....[19]....
        /*02dc*/ 	.word	0x000008d0
        /*02e0*/ 	.word	0x000000ff
        /*02e4*/ 	.word	0x000132c0
        /*02e8*/ 	.short	0x0100
        /*02ea*/ 	.byte	0x08
	.zero		1


	//   ....[20]....
        /*02ec*/ 	.word	0x000008e0
        /*02f0*/ 	.word	0x000000ff
        /*02f4*/ 	.word	0x000132b8
        /*02f8*/ 	.short	0x0100
        /*02fa*/ 	.byte	0x08
	.zero		1


	//   ....[21]....
        /*02fc*/ 	.word	0x000008f0
        /*0300*/ 	.word	0x000000ff
        /*0304*/ 	.word	0x000132c8
        /*0308*/ 	.short	0x0100
        /*030a*/ 	.byte	0x08
	.zero		1


	//   ....[22]....
        /*030c*/ 	.word	0x00001460
        /*0310*/ 	.word	0x000000ff
        /*0314*/ 	.word	0x00013200
        /*0318*/ 	.short	0x010a
        /*031a*/ 	.byte	0x28
	.zero		1


	//   ....[23]....
        /*031c*/ 	.word	0x00001500
        /*0320*/ 	.word	0x00000004
        /*0324*/ 	.word	0x00013230
        /*0328*/ 	.short	0x010a
        /*032a*/ 	.byte	0x3f
	.zero		1


	//   ....[24]....
        /*032c*/ 	.word	0x00001540
        /*0330*/ 	.word	0x00000004
        /*0334*/ 	.word	0x00013230
        /*0338*/ 	.short	0x010a
        /*033a*/ 	.byte	0x3f
	.zero		1


	//   ....[25]....
        /*033c*/ 	.word	0x00003890
        /*0340*/ 	.word	0x0000001c
        /*0344*/ 	.word	0x00000000
        /*0348*/ 	.short	0x0101
        /*034a*/ 	.byte	0x3f
	.zero		1


	//   ....[26]....
        /*034c*/ 	.word	0x00004710
        /*0350*/ 	.word	0x000000ff
        /*0354*/ 	.word	0x00013230
        /*0358*/ 	.short	0x010a
        /*035a*/ 	.byte	0x11
	.zero		1


	//   ....[27]....
        /*035c*/ 	.word	0x00004750
        /*0360*/ 	.word	0x000000ff
        /*0364*/ 	.word	0x00013230
        /*0368*/ 	.short	0x010a
        /*036a*/ 	.byte	0x11
	.zero		1


	//   ....[28]....
        /*036c*/ 	.word	0x00004ba0
        /*0370*/ 	.word	0x000000ff
        /*0374*/ 	.word	0x00013250
        /*0378*/ 	.short	0x010a
        /*037a*/ 	.byte	0x09
	.zero		1


	//   ....[29]....
        /*037c*/ 	.word	0x00005390
        /*0380*/ 	.word	0x000000ff
        /*0384*/ 	.word	0x00013250
        /*0388*/ 	.short	0x010a
        /*038a*/ 	.byte	0x09
	.zero		1


	//   ....[30]....
        /*038c*/ 	.word	0x00006bc0
        /*0390*/ 	.word	0x00000007
        /*0394*/ 	.word	0x00000000
        /*0398*/ 	.short	0x0101
        /*039a*/ 	.byte	0x3f
	.zero		1


	//   ....[31]....
        /*039c*/ 	.word	0x00006e50
        /*03a0*/ 	.word	0x000000ff
        /*03a4*/ 	.word	0x00000000
        /*03a8*/ 	.short	0x0101
        /*03aa*/ 	.byte	0x06
	.zero		1


	//   ....[32]....
        /*03ac*/ 	.word	0x00007300
        /*03b0*/ 	.word	0x000000ff
        /*03b4*/ 	.word	0x00013250
        /*03b8*/ 	.short	0x010a
        /*03ba*/ 	.byte	0x08
	.zero		1


	//   ....[33]....
        /*03bc*/ 	.word	0x00007340
        /*03c0*/ 	.word	0x000000ff
        /*03c4*/ 	.word	0x00013250
        /*03c8*/ 	.short	0x010a
        /*03ca*/ 	.byte	0x08
	.zero		1


	//   ....[34]....
        /*03cc*/ 	.word	0x00007da0
        /*03d0*/ 	.word	0x000000ff
        /*03d4*/ 	.word	0x00000000
        /*03d8*/ 	.short	0x0101
        /*03da*/ 	.byte	0x08
	.zero		1


	//   ....[35]....
        /*03dc*/ 	.word	0x000084d0
        /*03e0*/ 	.word	0x000000ff
        /*03e4*/ 	.word	0x00000000
        /*03e8*/ 	.short	0x0101
        /*03ea*/ 	.byte	0x06
	.zero		1


	//   ....[36]....
        /*03ec*/ 	.word	0x000092a0
        /*03f0*/ 	.word	0x0000000b
        /*03f4*/ 	.word	0x00013280
        /*03f8*/ 	.short	0x010a
        /*03fa*/ 	.byte	0x3f
	.zero		1


	//   ....[37]....
        /*03fc*/ 	.word	0x00009430
        /*0400*/ 	.word	0x0000000b
        /*0404*/ 	.word	0x00013240
        /*0408*/ 	.short	0x010a
        /*040a*/ 	.byte	0x3f
	.zero		1


	//   ....[38]....
        /*040c*/ 	.word	0x000096d0
        /*0410*/ 	.word	0x000000ff
        /*0414*/ 	.word	0x00013220
        /*0418*/ 	.short	0x010a
        /*041a*/ 	.byte	0x28
	.zero		1


	//   ....[39]....
        /*041c*/ 	.word	0x00009940
        /*0420*/ 	.word	0x00000008
        /*0424*/ 	.word	0x00013280
        /*0428*/ 	.short	0x010a
        /*042a*/ 	.byte	0x3f
	.zero		1


	//   ....[40]....
        /*042c*/ 	.word	0x00009b70
        /*0430*/ 	.word	0x00000008
        /*0434*/ 	.word	0x00013240
        /*0438*/ 	.short	0x010a
        /*043a*/ 	.byte	0x3f
	.zero		1


	//   ....[41]....
        /*043c*/ 	.word	0x00009e20
        /*0440*/ 	.word	0x0000000d
        /*0444*/ 	.word	0x00013270
        /*0448*/ 	.short	0x010a
        /*044a*/ 	.byte	0x3f
	.zero		1


	//   ....[42]....
        /*044c*/ 	.word	0x00009e90
        /*0450*/ 	.word	0x0000000d
        /*0454*/ 	.word	0x00013260
        /*0458*/ 	.short	0x010a
        /*045a*/ 	.byte	0x3f
	.zero		1


	//   ....[43]....
        /*045c*/ 	.word	0x0000a150
        /*0460*/ 	.word	0x0000000d
        /*0464*/ 	.word	0x00013250
        /*0468*/ 	.short	0x0101
        /*046a*/ 	.byte	0x3f
	.zero		1


	//   ....[44]....
        /*046c*/ 	.word	0x0000a1d0
        /*0470*/ 	.word	0x00000004
        /*0474*/ 	.word	0x00000000
        /*0478*/ 	.short	0x0101
        /*047a*/ 	.byte	0x3f
	.zero		1


	//   ....[45]....
        /*047c*/ 	.word	0x0000a290
        /*0480*/ 	.word	0x00000000
        /*0484*/ 	.word	0x00013270
        /*0488*/ 	.short	0x010a
        /*048a*/ 	.byte	0x3f
	.zero		1


	//   ....[46]....
        /*048c*/ 	.word	0x0000a300
        /*0490*/ 	.word	0x00000000
        /*0494*/ 	.word	0x00013260
        /*0498*/ 	.short	0x010a
        /*049a*/ 	.byte	0x3f
	.zero		1


	//   ....[47]....
        /*049c*/ 	.word	0x0000a620
        /*04a0*/ 	.word	0x00000000
        /*04a4*/ 	.word	0x00013250
        /*04a8*/ 	.short	0x0101
        /*04aa*/ 	.byte	0x3f
	.zero		1


	//   ....[48]....
        /*04ac*/ 	.word	0x0000a670
        /*04b0*/ 	.word	0x00000003
        /*04b4*/ 	.word	0x00000000
        /*04b8*/ 	.short	0x0101
        /*04ba*/ 	.byte	0x3f
	.zero		1


	//   ....[49]....
        /*04bc*/ 	.word	0x0000a710
        /*04c0*/ 	.word	0x00000006
        /*04c4*/ 	.word	0x00013220
        /*04c8*/ 	.short	0x010a
        /*04ca*/ 	.byte	0x3f
	.zero		1


	//   ....[50]....
        /*04cc*/ 	.word	0x0000a830
        /*04d0*/ 	.word	0x00000005
        /*04d4*/ 	.word	0x00000000
        /*04d8*/ 	.short	0x010a
        /*04da*/ 	.byte	0x3f
	.zero		1


	//   ....[51]....
        /*04dc*/ 	.word	0x0000a8a0
        /*04e0*/ 	.word	0x00000009
        /*04e4*/ 	.word	0x00000000
        /*04e8*/ 	.short	0x010a
        /*04ea*/ 	.byte	0x3f
	.zero		1


	//   ....[52]....
        /*04ec*/ 	.word	0x0000a8f0
        /*04f0*/ 	.word	0x00000013
        /*04f4*/ 	.word	0x00013260
        /*04f8*/ 	.short	0x010a
        /*04fa*/ 	.byte	0x3f
	.zero		1


	//   ....[53]....
        /*04fc*/ 	.word	0x0000a940
        /*0500*/ 	.word	0x00000007
        /*0504*/ 	.word	0x00013260
        /*0508*/ 	.short	0x010a
        /*050a*/ 	.byte	0x3f
	.zero		1


	//   ....[54]....
        /*050c*/ 	.word	0x0000a980
        /*0510*/ 	.word	0x00000013
        /*0514*/ 	.word	0x00013280
        /*0518*/ 	.short	0x010a
        /*051a*/ 	.byte	0x3f
	.zero		1


	//   ....[55]....
        /*051c*/ 	.word	0x0000a9a0
        /*0520*/ 	.word	0x00000007
        /*0524*/ 	.word	0x00013280
        /*0528*/ 	.short	0x010a
        /*052a*/ 	.byte	0x3f
	.zero		1


	//   ....[56]....
        /*052c*/ 	.word	0x0000aa10
        /*0530*/ 	.word	0x00000003
        /*0534*/ 	.word	0x00013200
        /*0538*/ 	.short	0x010a
        /*053a*/ 	.byte	0x3f
	.zero		1


	//   ....[57]....
        /*053c*/ 	.word	0x0000aa60
        /*0540*/ 	.word	0x00000004
        /*0544*/ 	.word	0x00013230
        /*0548*/ 	.short	0x010a
        /*054a*/ 	.byte	0x3f
	.zero		1


	//   ....[58]....
        /*054c*/ 	.word	0x0000aac0
        /*0550*/ 	.word	0x00000009
        /*0554*/ 	.word	0x00013230
        /*0558*/ 	.short	0x010a
        /*055a*/ 	.byte	0x3f
	.zero		1


	//   ....[59]....
        /*055c*/ 	.word	0x0000ab20
        /*0560*/ 	.word	0x00000055
        /*0564*/ 	.word	0x00013250
        /*0568*/ 	.short	0x010a
        /*056a*/ 	.byte	0x3f
	.zero		1


	//   ....[60]....
        /*056c*/ 	.word	0x0000ab80
        /*0570*/ 	.word	0x00000003
        /*0574*/ 	.word	0x00013250
        /*0578*/ 	.short	0x010a
        /*057a*/ 	.byte	0x3f
	.zero		1


	//   ....[61]....
        /*057c*/ 	.word	0x0000acd0
        /*0580*/ 	.word	0x0000000b
        /*0584*/ 	.word	0x00013280
        /*0588*/ 	.short	0x010a
        /*058a*/ 	.byte	0x3f
	.zero		1


	//   ....[62]....
        /*058c*/ 	.word	0x0000ad20
        /*0590*/ 	.word	0x0000000b
        /*0594*/ 	.word	0x00013240
        /*0598*/ 	.short	0x010a
        /*059a*/ 	.byte	0x3f
	.zero		1


	//   ....[63]....
        /*059c*/ 	.word	0x0000ad80
        /*05a0*/ 	.word	0x00000005
        /*05a4*/ 	.word	0x00013220
        /*05a8*/ 	.short	0x010a
        /*05aa*/ 	.byte	0x3f
	.zero		1


	//   ....[64]....
        /*05ac*/ 	.word	0x0000add0
        /*05b0*/ 	.word	0x00000008
        /*05b4*/ 	.word	0x00013280
        /*05b8*/ 	.short	0x010a
        /*05ba*/ 	.byte	0x3f
	.zero		1


	//   ....[65]....
        /*05bc*/ 	.word	0x0000ae20
        /*05c0*/ 	.word	0x00000008
        /*05c4*/ 	.word	0x00013240
        /*05c8*/ 	.short	0x010a
        /*05ca*/ 	.byte	0x3f
	.zero		1


	//   ....[66]....
        /*05cc*/ 	.word	0x0000ae70
        /*05d0*/ 	.word	0x0000000d
        /*05d4*/ 	.word	0x00013270
        /*05d8*/ 	.short	0x010a
        /*05da*/ 	.byte	0x3f
	.zero		1


	//   ....[67]....
        /*05dc*/ 	.word	0x0000aec0
        /*05e0*/ 	.word	0x0000000d
        /*05e4*/ 	.word	0x00013260
        /*05e8*/ 	.short	0x010a
        /*05ea*/ 	.byte	0x3f
	.zero		1


	//   ....[68]....
        /*05ec*/ 	.word	0x0000af10
        /*05f0*/ 	.word	0x00000000
        /*05f4*/ 	.word	0x00013270
        /*05f8*/ 	.short	0x010a
        /*05fa*/ 	.byte	0x3f
	.zero		1


	//   ....[69]....
        /*05fc*/ 	.word	0x0000af60
        /*0600*/ 	.word	0x00000000
        /*0604*/ 	.word	0x00013260
        /*0608*/ 	.short	0x010a
        /*060a*/ 	.byte	0x3f
	.zero		1


	//   ....[70]....
        /*060c*/ 	.word	0x0000afb0
        /*0610*/ 	.word	0x00000006
        /*0614*/ 	.word	0x00013220
        /*0618*/ 	.short	0x010a
        /*061a*/ 	.byte	0x3f
	.zero		1


	//   ....[71]....
        /*061c*/ 	.word	0x0000b000
        /*0620*/ 	.word	0x00000005
        /*0624*/ 	.word	0x00000000
        /*0628*/ 	.short	0x010a
        /*062a*/ 	.byte	0x3f
	.zero		1


	//   ....[72]....
        /*062c*/ 	.word	0x0000b050
        /*0630*/ 	.word	0x00000009
        /*0634*/ 	.word	0x00000000
        /*0638*/ 	.short	0x010a
        /*063a*/ 	.byte	0x3f
	.zero		1


	//   ....[73]....
        /*063c*/ 	.word	0x0000b0a0
        /*0640*/ 	.word	0x00000013
        /*0644*/ 	.word	0x00013260
        /*0648*/ 	.short	0x010a
        /*064a*/ 	.byte	0x3f
	.zero		1


	//   ....[74]....
        /*064c*/ 	.word	0x0000b0f0
        /*0650*/ 	.word	0x00000007
        /*0654*/ 	.word	0x00013260
        /*0658*/ 	.short	0x010a
        /*065a*/ 	.byte	0x3f
	.zero		1


	//   ....[75]....
        /*065c*/ 	.word	0x0000b140
        /*0660*/ 	.word	0x00000013
        /*0664*/ 	.word	0x00013280
        /*0668*/ 	.short	0x010a
        /*066a*/ 	.byte	0x3f
	.zero		1


	//----- nvinfo : EIATTR_NUM_MBARRIERS
	.align		4
.L_1431:
        /*066c*/ 	.byte	0x03, 0x38
        /*066e*/ 	.short	0x0016


	//----- nvinfo : EIATTR_EXIT_INSTR_OFFSETS
	.align		4
        /*0670*/ 	.byte	0x04, 0x1c
        /*0672*/ 	.short	(.L_1433 - .L_1432)


	//   ....[0]....
.L_1432:
        /*0674*/ 	.word	0x00000a10


	//   ....[1]....
        /*0678*/ 	.word	0x00008580


	//   ....[2]....
        /*067c*/ 	.word	0x0000a750


	//   ....[3]....
        /*0680*/ 	.word	0x0000a9f0


	//----- nvinfo : EIATTR_MAX_THREADS
	.align		4
.L_1433:
        /*0684*/ 	.byte	0x04, 0x05
        /*0686*/ 	.short	(.L_1435 - .L_1434)
.L_1434:
        /*0688*/ 	.word	0x00000200
        /*068c*/ 	.word	0x00000001
        /*0690*/ 	.word	0x00000001


	//----- nvinfo : EIATTR_CRS_STACK_SIZE
	.align		4
.L_1435:
        /*0694*/ 	.byte	0x04, 0x1e
        /*0696*/ 	.short	(.L_1437 - .L_1436)
.L_1436:
        /*0698*/ 	.word	0x00000000


	//----- nvinfo : EIATTR_CBANK_PARAM_SIZE
	.align		4
.L_1437:
        /*069c*/ 	.byte	0x03, 0x19
        /*069e*/ 	.short	0x0bf0


	//----- nvinfo : EIATTR_PARAM_CBANK
	.align		4
        /*06a0*/ 	.byte	0x04, 0x0a
        /*06a2*/ 	.short	(.L_1439 - .L_1438)
	.align		4
.L_1438:
        /*06a4*/ 	.word	index@(.nv.constant0._ZN7cutlass13device_kernelIN5flash11enable_sm90INS1_16FlashAttnFwdSm90INS1_25CollectiveMainloopFwdSm90ILi2EN4cute5tupleIJNS5_1CILi1EEES8_S8_EEENS6_IJNS7_ILi192EEENS7_ILi160EEENS7_ILi64EEEEEELi64ENS_12float_e4m3_tEfNS_4arch4Sm90ELb0ELb0ELb1ELb0ELb0ELb0ELb0ELb1ELb1ELb0ELb0ELb0EEENS1_21CollectiveEpilogueFwdINS6_IJSA_SC_SB_EEES9_NS_10bfloat16_tESG_Li384ELb0ELb0ELb0ELb1EEENS1_29StaticPersistentTileSchedulerILb0EEEEEEEEEvNT_6ParamsE)
        /*06a8*/ 	.short	0x0210
        /*06aa*/ 	.short	0x0bf0


	//----- nvinfo : EIATTR_SW_WAR
	.align		4
.L_1439:
        /*06ac*/ 	.byte	0x04, 0x36
        /*06ae*/ 	.short	(.L_1441 - .L_1440)
.L_1440:
        /*06b0*/ 	.word	0x00000008
.L_1441:


//--------------------- .nv.info._ZN7cutlass13device_kernelIN5flash11enable_sm90INS1_16FlashAttnFwdSm90INS1_25CollectiveMainloopFwdSm90ILi2EN4cute5tupleIJNS5_1CILi1EEES8_S8_EEENS6_IJNS7_ILi192EEENS7_ILi160EEENS7_ILi64EEEEEELi64ENS_12float_e4m3_tEfNS_4arch4Sm90ELb0ELb0ELb1ELb1ELb0ELb0ELb0ELb1ELb1ELb0ELb0ELb0EEENS1_21CollectiveEpilogueFwdINS6_IJSA_SC_SB_EEES9_NS_10bfloat16_tESG_Li384ELb1ELb0ELb0ELb1EEENS1_36VarlenDynamicPersistentTileSchedulerILi192ELi160ELi384ELi128ELb0ELb0ELb1ELb0ELb1ELb1EEEEEEEEEvNT_6ParamsE --------------------------
	.section	.nv.info._ZN7cutlass13device_kernelIN5flash11enable_sm90INS1_16FlashAttnFwdSm90INS1_25CollectiveMainloopFwdSm90ILi2EN4cute5tupleIJNS5_1CILi1EEES8_S8_EEENS6_IJNS7_ILi192EEENS7_ILi160EEENS7_ILi64EEEEEELi64ENS_12float_e4m3_tEfNS_4arch4Sm90ELb0ELb0ELb1ELb1ELb0ELb0ELb0ELb1ELb1ELb0ELb0ELb0EEENS1_21CollectiveEpilogueFwdINS6_IJSA_SC_SB_EEES9_NS_10bfloat16_tESG_Li384ELb1ELb0ELb0ELb1EEENS1_36VarlenDynamicPersistentTileSchedulerILi192ELi160ELi384ELi128ELb0ELb0ELb1ELb0ELb1ELb1EEEEEEEEEvNT_6ParamsE,"",@"SHT_CUDA_INFO"
	.sectionflags	@""
	.align	4


	//----- nvinfo : EIATTR_CUDA_API_VERSION
	.align		4
        /*0000*/ 	.byte	0x04, 0x37
        /*0002*/ 	.short	(.L_1443 - .L_1442)
.L_1442:
        /*0004*/ 	.word	0x00000082


	//----- nvinfo : EIATTR_KPARAM_INFO
	.align		4
.L_1443:
        /*0008*/ 	.byte	0x04, 0x17
        /*000a*/ 	.short	(.L_1445 - .L_1444)
.L_1444:
        /*000c*/ 	.word	0x00000000
        /*0010*/ 	.short	0x0000
        /*0012*/ 	.short	0x0070
        /*0014*/ 	.byte	0x00, 0xf0, 0x01, 0x28


	//----- nvinfo : EIATTR_SPARSE_MMA_MASK
	.align		4
.L_1445:
        /*0018*/ 	.byte	0x03, 0x50
        /*001a*/ 	.short	0x0000


	//----- nvinfo : EIATTR_MAXREG_COUNT
	.align		4
        /*001c*/ 	.byte	0x03, 0x1b
        /*001e*/ 	.short	0x0080


	//----- nvinfo : EIATTR_NUM_BARRIERS
	.align		4
        /*0020*/ 	.byte	0x02, 0x4c
        /*0022*/ 	.byte	0x09
	.zero		1


	//----- nvinfo : EIATTR_EXTERNS
	.align		4
        /*0024*/ 	.byte	0x04, 0x0f
        /*0026*/ 	.short	(.L_1447 - .L_1446)


	//   ....[0]....
	.align		4
.L_1446:
        /*0028*/ 	.word	index@(__assertfail)


	//----- nvinfo : EIATTR_ANNOTATIONS
	.align		4
.L_1447:
        /*002c*/ 	.byte	0x04, 0x55
        /*002e*/ 	.short	(.L_1449 - .L_1448)


	//   ....[0]....
.L_1448:
        /*0030*/ 	.word	0x00000001
        /*0034*/ 	.byte	0x70, 0x0c, 0x00, 0x00, 0x01, 0x00, 0x00, 0x00, 0x40, 0x81, 0x00, 0x00, 0x01, 0x00, 0x00, 0x00
        /*0044*/ 	.byte	0x60, 0x9d, 0x00, 0x00, 0x01, 0x00, 0x00, 0x00, 0x70, 0xcd, 0x00, 0x00


	//----- nvinfo : EIATTR_MERCURY_ISA_VERSION
	.align		4
.L_1449:
        /*0050*/ 	.byte	0x03, 0x5f
        /*0052*/ 	.short	0x0101


	//----- nvinfo : EIATTR_UNUSED_LOAD_BYTE_OFFSET
	.align		4
        /*0054*/ 	.byte	0x04, 0x44
        /*0056*/ 	.short	(.L_1451 - .L_1450)


	//   ....[0]....
.L_1450:
        /*0058*/ 	.word	0x00000a30
        /*005c*/ 	.word	0x0000fff0


	//   ....[1]....
        /*0060*/ 	.word	0x000080e0
        /*0064*/ 	.word	0x0000fff0


	//----- nvinfo : EIATTR_INT_WARP_WIDE_INSTR_OFFSETS
	.align		4
.L_1451:
        /*0068*/ 	.byte	0x04, 0x31
        /*006a*/ 	.short	(.L_1453 - .L_1452)


	//   ....[0]....
.L_1452:
        /*006c*/ 	.word	0x00000160


	//   ....[1]....
        /*0070*/ 	.word	0x000001a0


	//   ....[2]....
        /*0074*/ 	.word	0x00000210


	//   ....[3]....
        /*0078*/ 	.word	0x0000ad80


	//   ....[4]....
        /*007c*/ 	.word	0x0000ae10


	//   ....[5]....
        /*0080*/ 	.word	0x0000b4d0


	//   ....[6]....
        /*0084*/ 	.word	0x0000c830


	//   ....[7]....
        /*0088*/ 	.word	0x0000c8c0


	//----- nvinfo : EIATTR_COOP_GROUP_MASK_REGIDS
	.align		4
.L_1453:
        /*008c*/ 	.byte	0x04, 0x29
        /*008e*/ 	.short	(.L_1455 - .L_1454)


	//   ....[0]....
.L_1454:
        /*0090*/ 	.word	0xffffffff


	//   ....[1]....
        /*0094*/ 	.word	0xffffffff


	//   ....[2]....
        /*0098*/ 	.word	0xffffffff


	//   ....[3]....
        /*009c*/ 	.word	0xffffffff


	//   ....[4]....
        /*00a0*/ 	.word	0xffffffff


	//   ....[5]....
        /*00a4*/ 	.word	0xffffffff


	//   ....[6]....
        /*00a8*/ 	.word	0xffffffff


	//   ....[7]....
        /*00ac*/ 	.word	0xffffffff


	//   ....[8]....
        /*00b0*/ 	.word	0xffffffff


	//   ....[9]....
        /*00b4*/ 	.word	0xffffffff


	//   ....[10]....
        /*00b8*/ 	.word	0xffffffff


	//   ....[11]....
        /*00bc*/ 	.word	0xffffffff


	//   ....[12]....
        /*00c0*/ 	.word	0xffffffff


	//   ....[13]....
        /*00c4*/ 	.word	0xffffffff


	//   ....[14]....
        /*00c8*/ 	.word	0xffffffff


	//   ....[15]....
        /*00cc*/ 	.word	0xffffffff


	//   ....[16]....
        /*00d0*/ 	.word	0xffffffff


	//   ....[17]....
        /*00d4*/ 	.word	0xffffffff


	//   ....[18]....
        /*00d8*/ 	.word	0xffffffff


	//   ....[19]....
        /*00dc*/ 	.word	0xffffffff


	//   ....[20]....
        /*00e0*/ 	.word	0xffffffff


	//   ....[21]....
        /*00e4*/ 	.word	0xffffffff


	//   ....[22]....
        /*00e8*/ 	.word	0xffffffff


	//   ....[23]....
        /*00ec*/ 	.word	0xffffffff


	//   ....[24]....
        /*00f0*/ 	.word	0xffffffff


	//   ....[25]....
        /*00f4*/ 	.word	0xffffffff


	//   ....[26]....
        /*00f8*/ 	.word	0xffffffff


	//   ....[27]....
        /*00fc*/ 	.word	0xffffffff


	//   ....[28]....
        /*0100*/ 	.word	0xffffffff


	//   ....[29]....
        /*0104*/ 	.word	0xffffffff


	//   ....[30]....
        /*0108*/ 	.word	0xffffffff


	//   ....[31]....
        /*010c*/ 	.word	0xffffffff


	//   ....[32]....
        /*0110*/ 	.word	0xffffffff


	//   ....[33]....
        /*0114*/ 	.word	0xffffffff


	//   ....[34]....
        /*0118*/ 	.word	0xffffffff


	//   ....[35]....
        /*011c*/ 	.word	0xffffffff


	//   ....[36]....
        /*0120*/ 	.word	0xffffffff


	//   ....[37]....
        /*0124*/ 	.word	0xffffffff


	//   ....[38]....
        /*0128*/ 	.word	0xffffffff


	//   ....[39]....
        /*012c*/ 	.word	0xffffffff


	//   ....[40]....
        /*0130*/ 	.word	0xffffffff


	//   ....[41]....
        /*0134*/ 	.word	0xffffffff


	//   ....[42]....
        /*0138*/ 	.word	0xffffffff


	//   ....[43]....
        /*013c*/ 	.word	0xffffffff


	//   ....[44]....
        /*0140*/ 	.word	0xffffffff


	//   ....[45]....
        /*0144*/ 	.word	0xffffffff


	//   ....[46]....
        /*0148*/ 	.word	0xffffffff


	//   ....[47]....
        /*014c*/ 	.word	0xffffffff


	//   ....[48]....
        /*0150*/ 	.word	0xffffffff


	//   ....[49]....
        /*0154*/ 	.word	0xffffffff


	//   ....[50]....
        /*0158*/ 	.word	0xffffffff


	//   ....[51]....
        /*015c*/ 	.word	0xffffffff


	//   ....[52]....
        /*0160*/ 	.word	0xffffffff


	//   ....[53]....
        /*0164*/ 	.word	0xffffffff


	//   ....[54]....
        /*0168*/ 	.word	0xffffffff


	//   ....[55]....
        /*016c*/ 	.word	0xffffffff


	//   ....[56]....
        /*0170*/ 	.word	0xffffffff


	//   ....[57]....
        /*0174*/ 	.word	0xffffffff


	//   ....[58]....
        /*0178*/ 	.word	0xffffffff


	//   ....[59]....
        /*017c*/ 	.word	0xffffffff


	//   ....[60]....
        /*0180*/ 	.word	0xffffffff


	//   ....[61]....
        /*0184*/ 	.word	0xffffffff


	//   ....[62]....
        /*0188*/ 	.word	0xffffffff


	//   ....[63]....
        /*018c*/ 	.word	0xffffffff


	//   ....[64]....
        /*0190*/ 	.word	0xffffffff


	//   ....[65]....
        /*0194*/ 	.word	0xffffffff


	//   ....[66]....
        /*0198*/ 	.word	0xffffffff


	//   ....[67]....
        /*019c*/ 	.word	0xffffffff


	//   ....[68]....
        /*01a0*/ 	.word	0xffffffff


	//   ....[69]....
        /*01a4*/ 	.word	0xffffffff


	//   ....[70]....
        /*01a8*/ 	.word	0xffffffff


	//   ....[71]....
        /*01ac*/ 	.word	0x0500000f


	//   ....[72]....
        /*01b0*/ 	.word	0x0500000f


	//----- nvinfo : EIATTR_COOP_GROUP_INSTR_OFFSETS
	.align		4
.L_1455:
        /*01b4*/ 	.byte	0x04, 0x28
        /*01b6*/ 	.short	(.L_1457 - .L_1456)


	//   ....[0]....
.L_1456:
        /*01b8*/ 	.word	0x00000060


	//   ....[1]....
        /*01bc*/ 	.word	0x00000170


	//   ....[2]....
        /*01c0*/ 	.word	0x000001c0


	//   ....[3]....
        /*01c4*/ 	.word	0x000003f0


	//   ....[4]....
        /*01c8*/ 	.word	0x00000550


	//   ....[5]....
        /*01cc*/ 	.word	0x00000670


	//   ....[6]....
        /*01d0*/ 	.word	0x000007d0


	//   ....[7]....
        /*01d4*/ 	.word	0x000012d0


	//   ....[8]....
        /*01d8*/ 	.word	0x00003190


	//   ....[9]....
        /*01dc*/ 	.word	0x000031d0


	//   ....[10]....
        /*01e0*/ 	.word	0x00003840


	//   ....[11]....
        /*01e4*/ 	.word	0x000038f0


	//   ....[12]....
        /*01e8*/ 	.word	0x00006150


	//   ....[13]....
        /*01ec*/ 	.word	0x00006170


	//   ....[14]....
        /*01f0*/ 	.word	0x000061a0


	//   ....[15]....
        /*01f4*/ 	.word	0x000061b0


	//   ....[16]....
        /*01f8*/ 	.word	0x00007b20


	//   ....[17]....
        /*01fc*/ 	.word	0x00007b30


	//   ....[18]....
        /*0200*/ 	.word	0x00007bc0


	//   ....[19]....
        /*0204*/ 	.word	0x00007be0


	//   ....[20]....
        /*0208*/ 	.word	0x000085e0


	//   ....[21]....
        /*020c*/ 	.word	0x000085f0


	//   ....[22]....
        /*0210*/ 	.word	0x00008600


	//   ....[23]....
        /*0214*/ 	.word	0x00008610


	//   ....[24]....
        /*0218*/ 	.word	0x00008620


	//   ....[25]....
        /*021c*/ 	.word	0x00008630


	//   ....[26]....
        /*0220*/ 	.word	0x00008650


	//   ....[27]....
        /*0224*/ 	.word	0x00008660


	//   ....[28]....
        /*0228*/ 	.word	0x00008690


	//   ....[29]....
        /*022c*/ 	.word	0x000086a0


	//   ....[30]....
        /*0230*/ 	.word	0x000086c0


	//   ....[31]....
        /*0234*/ 	.word	0x000086e0


	//   ....[32]....
        /*0238*/ 	.word	0x00008750


	//   ....[33]....
        /*023c*/ 	.word	0x00008760


	//   ....[34]....
        /*0240*/ 	.word	0x00008770


	//   ....[35]....
        /*0244*/ 	.word	0x00008780


	//   ....[36]....
        /*0248*/ 	.word	0x00009d20


	//   ....[37]....
        /*024c*/ 	.word	0x00009f10


	//   ....[38]....
        /*0250*/ 	.word	0x00009f40


	//   ....[39]....
        /*0254*/ 	.word	0x00009f70


	//   ....[40]....
        /*0258*/ 	.word	0x00009fa0


	//   ....[41]....
        /*025c*/ 	.word	0x00009fd0


	//   ....[42]....
        /*0260*/ 	.word	0x0000a010


	//   ....[43]....
        /*0264*/ 	.word	0x0000a190


	//   ....[44]....
        /*0268*/ 	.word	0x0000a1c0


	//   ....[45]....
        /*026c*/ 	.word	0x0000a1f0


	//   ....[46]....
        /*0270*/ 	.word	0x0000a220


	//   ....[47]....
        /*0274*/ 	.word	0x0000a250


	//   ....[48]....
        /*0278*/ 	.word	0x0000a290


	//   ....[49]....
        /*027c*/ 	.word	0x0000a310


	//   ....[50]....
        /*0280*/ 	.word	0x0000a350


	//   ....[51]....
        /*0284*/ 	.word	0x0000a3e0


	//   ....[52]....
        /*0288*/ 	.word	0x0000b5f0


	//   ....[53]....
        /*028c*/ 	.word	0x0000cf10


	//   ....[54]....
        /*0290*/ 	.word	0x0000cf40


	//   ....[55]....
        /*0294*/ 	.word	0x0000cf70


	//   ....[56]....
        /*0298*/ 	.word	0x0000cf80


	//   ....[57]....
        /*029c*/ 	.word	0x0000cfb0


	//   ....[58]....
        /*02a0*/ 	.word	0x0000cfc0


	//   ....[59]....
        /*02a4*/ 	.word	0x0000cff0


	//   ....[60]....
        /*02a8*/ 	.word	0x0000d030


	//   ....[61]....
        /*02ac*/ 	.word	0x0000d150


	//   ....[62]....
        /*02b0*/ 	.word	0x0000d180


	//   ....[63]....
        /*02b4*/ 	.word	0x0000d1b0


	//   ....[64]....
        /*02b8*/ 	.word	0x0000d1e0


	//   ....[65]....
        /*02bc*/ 	.word	0x0000d210


	//   ....[66]....
        /*02c0*/ 	.word	0x0000d250


	//   ....[67]....
        /*02c4*/ 	.word	0x0000d2e0


	//   ....[68]....
        /*02c8*/ 	.word	0x0000d320


	//   ....[69]....
        /*02cc*/ 	.word	0x0000d3c0


	//   ....[70]....
        /*02d0*/ 	.word	0x0000d7c0


	//   ....[71]....
        /*02d4*/ 	.word	0x0000dca0


	//   ....[72]....
        /*02d8*/ 	.word	0x0000e110


	//----- nvinfo : EIATTR_REG_RECONFIG
	.align		4
.L_1457:
        /*02dc*/ 	.byte	0x01, 0x54
	.zero		2


	//----- nvinfo : EIATTR_SYSCALL_OFFSETS
	.align		4
        /*02e0*/ 	.byte	0x04, 0x46
        /*02e2*/ 	.short	(.L_1459 - .L_1458)


	//   ....[0]....
.L_1458:
        /*02e4*/ 	.word	0x000014d0


	//   ....[1]....
        /*02e8*/ 	.word	0x0000afa0


	//   ....[2]....
        /*02ec*/ 	.word	0x0000b0e0


	//   ....[3]....
        /*02f0*/ 	.word	0x0000b220


	//   ....[4]....
        /*02f4*/ 	.word	0x0000b340


	//----- nvinfo : EIATTR_MBARRIER_INSTR_OFFSETS
	.align		4
.L_1459:
        /*02f8*/ 	.byte	0x04, 0x39
        /*02fa*/ 	.short	(.L_1461 - .L_1460)


	//   ....[0]....
.L_1460:
        /*02fc*/ 	.word	0x000002a0
        /*0300*/ 	.word	0x000000ff
        /*0304*/ 	.word	0x00013200
        /*0308*/ 	.short	0x0100
        /*030a*/ 	.byte	0x08
	.zero		1


	//   ....[1]....
        /*030c*/ 	.word	0x000002b0
        /*0310*/ 	.word	0x000000ff
        /*0314*/ 	.word	0x00013220
        /*0318*/ 	.short	0x0100
        /*031a*/ 	.byte	0x08
	.zero		1


	//   ....[2]....
        /*031c*/ 	.word	0x000003a0
        /*0320*/ 	.word	0x000000ff
        /*0324*/ 	.word	0x00013230
        /*0328*/ 	.short	0x0100
        /*032a*/ 	.byte	0x08
	.zero		1


	//   ....[3]....
        /*032c*/ 	.word	0x000003b0
        /*0330*/ 	.word	0x000000ff
        /*0334*/ 	.word	0x00013240
        /*0338*/ 	.short	0x0100
        /*033a*/ 	.byte	0x08
	.zero		1


	//   ....[4]....
        /*033c*/ 	.word	0x000003c0
        /*0340*/ 	.word	0x000000ff
        /*0344*/ 	.word	0x00013238
        /*0348*/ 	.short	0x0100
        /*034a*/ 	.byte	0x08
	.zero		1


	//   ....[5]....
        /*034c*/ 	.word	0x000003d0
        /*0350*/ 	.word	0x000000ff
        /*0354*/ 	.word	0x00013248
        /*0358*/ 	.short	0x0100
        /*035a*/ 	.byte	0x08
	.zero		1


	//   ....[6]....
        /*035c*/ 	.word	0x00000500
        /*0360*/ 	.word	0x000000ff
        /*0364*/ 	.word	0x00013250
        /*0368*/ 	.short	0x0100
        /*036a*/ 	.byte	0x08
	.zero		1


	//   ....[7]....
        /*036c*/ 	.word	0x00000510
        /*0370*/ 	.word	0x000000ff
        /*0374*/ 	.word	0x00013260
        /*0378*/ 	.short	0x0100
        /*037a*/ 	.byte	0x08
	.zero		1


	//   ....[8]....
        /*037c*/ 	.word	0x00000520
        /*0380*/ 	.word	0x000000ff
        /*0384*/ 	.word	0x00013258
        /*0388*/ 	.short	0x0100
        /*038a*/ 	.byte	0x08
	.zero		1


	//   ....[9]....
        /*038c*/ 	.word	0x00000530
        /*0390*/ 	.word	0x000000ff
        /*0394*/ 	.word	0x00013268
        /*0398*/ 	.short	0x0100
        /*039a*/ 	.byte	0x08
	.zero		1


	//   ....[10]....
        /*039c*/ 	.word	0x00000620
        /*03a0*/ 	.word	0x000000ff
        /*03a4*/ 	.word	0x00013270
        /*03a8*/ 	.short	0x0100
        /*03aa*/ 	.byte	0x06
	.zero		1


	//   ....[11]....
        /*03ac*/ 	.word	0x00000630
        /*03b0*/ 	.word	0x000000ff
        /*03b4*/ 	.word	0x00013280
        /*03b8*/ 	.short	0x0100
        /*03ba*/ 	.byte	0x06
	.zero		1


	//   ....[12]....
        /*03bc*/ 	.word	0x00000640
        /*03c0*/ 	.word	0x000000ff
        /*03c4*/ 	.word	0x00013278
        /*03c8*/ 	.short	0x0100
        /*03ca*/ 	.byte	0x06
	.zero		1


	//   ....[13]....
        /*03cc*/ 	.word	0x00000650
        /*03d0*/ 	.word	0x000000ff
        /*03d4*/ 	.word	0x00013288
        /*03d8*/ 	.short	0x0100
        /*03da*/ 	.byte	0x06
	.zero		1


	//   ....[14]....
        /*03dc*/ 	.word	0x00000780
        /*03e0*/ 	.word	0x000000ff
        /*03e4*/ 	.word	0x00013290
        /*03e8*/ 	.short	0x0100
        /*03ea*/ 	.byte	0x08
	.zero		1


	//   ....[15]....
        /*03ec*/ 	.word	0x00000790
        /*03f0*/ 	.word	0x000000ff
        /*03f4*/ 	.word	0x000132a0
        /*03f8*/ 	.short	0x0100
        /*03fa*/ 	.byte	0x08
	.zero		1


	//   ....[16]....
        /*03fc*/ 	.word	0x000007a0
        /*0400*/ 	.word	0x000000ff
        /*0404*/ 	.word	0x00013298
        /*0408*/ 	.short	0x0100
        /*040a*/ 	.byte	0x08
	.zero		1


	//   ....[17]....
        /*040c*/ 	.word	0x000007b0
        /*0410*/ 	.word	0x000000ff
        /*0414*/ 	.word	0x000132a8
        /*0418*/ 	.short	0x0100
        /*041a*/ 	.byte	0x08
	.zero		1


	//   ....[18]....
        /*041c*/ 	.word	0x000008e0
        /*0420*/ 	.word	0x000000ff
        /*0424*/ 	.word	0x000132b0
        /*0428*/ 	.short	0x0100
        /*042a*/ 	.byte	0x08
	.zero		1


	//   ....[19]....
        /*042c*/ 	.word	0x000008f0
        /*0430*/ 	.word	0x000000ff
        /*0434*/ 	.word	0x000132c0
        /*0438*/ 	.short	0x0100
        /*043a*/ 	.byte	0x08
	.zero		1


	//   ....[20]....
        /*043c*/ 	.word	0x00000900
        /*0440*/ 	.word	0x000000ff
        /*0444*/ 	.word	0x000132b8
        /*0448*/ 	.short	0x0100
        /*044a*/ 	.byte	0x08
	.zero		1


	//   ....[21]....
        /*044c*/ 	.word	0x00000910
        /*0450*/ 	.word	0x000000ff
        /*0454*/ 	.word	0x000132c8
        /*0458*/ 	.short	0x0100
        /*045a*/ 	.byte	0x08
	.zero		1


	//   ....[22]....
        /*045c*/ 	.word	0x00001840
        /*0460*/ 	.word	0x00000002
        /*0464*/ 	.word	0x00013200
        /*0468*/ 	.short	0x010a
        /*046a*/ 	.byte	0x3f
	.zero		1


	//   ....[23]....
        /*046c*/ 	.word	0x000018e0
        /*0470*/ 	.word	0x00000005
        /*0474*/ 	.word	0x00013230
        /*0478*/ 	.short	0x010a
        /*047a*/ 	.byte	0x3f
	.zero		1


	//   ....[24]....
        /*047c*/ 	.word	0x00001970
        /*0480*/ 	.word	0x00000005
        /*0484*/ 	.word	0x00013230
        /*0488*/ 	.short	0x010a
        /*048a*/ 	.byte	0x3f
	.zero		1


	//   ....[25]....
        /*048c*/ 	.word	0x00003c50
        /*0490*/ 	.word	0x0000004d
        /*0494*/ 	.word	0x00000000
        /*0498*/ 	.short	0x0101
        /*049a*/ 	.byte	0x3f
	.zero		1


	//   ....[26]....
        /*049c*/ 	.word	0x00004b40
        /*04a0*/ 	.word	0x00000007
        /*04a4*/ 	.word	0x00013230
        /*04a8*/ 	.short	0x010a
        /*04aa*/ 	.byte	0x3f
	.zero		1


	//   ....[27]....
        /*04ac*/ 	.word	0x00004b80
        /*04b0*/ 	.word	0x00000007
        /*04b4*/ 	.word	0x00013230
        /*04b8*/ 	.short	0x010a
        /*04ba*/ 	.byte	0x3f
	.zero		1


	//   ....[28]....
        /*04bc*/ 	.word	0x00004fe0
        /*04c0*/ 	.word	0x000000ff
        /*04c4*/ 	.word	0x00013250
        /*04c8*/ 	.short	0x010a
        /*04ca*/ 	.byte	0x09
	.zero		1


	//   ....[29]....
        /*04cc*/ 	.word	0x00005020
        /*04d0*/ 	.word	0x000000ff
        /*04d4*/ 	.word	0x00013250
        /*04d8*/ 	.short	0x010a
        /*04da*/ 	.byte	0x09
	.zero		1


	//   ....[30]....
        /*04dc*/ 	.word	0x00006fb0
        /*04e0*/ 	.word	0x00000006
        /*04e4*/ 	.word	0x00000000
        /*04e8*/ 	.short	0x0101
        /*04ea*/ 	.byte	0x3f
	.zero		1


	//   ....[31]....
        /*04ec*/ 	.word	0x00007340
        /*04f0*/ 	.word	0x000000ff
        /*04f4*/ 	.word	0x00000000
        /*04f8*/ 	.short	0x0101
        /*04fa*/ 	.byte	0x06
	.zero		1


	//   ....[32]....
        /*04fc*/ 	.word	0x00007780
        /*0500*/ 	.word	0x0000000f
        /*0504*/ 	.word	0x00013250
        /*0508*/ 	.short	0x010a
        /*050a*/ 	.byte	0x3f
	.zero		1


	//   ....[33]....
        /*050c*/ 	.word	0x000077d0
        /*0510*/ 	.word	0x0000000f
        /*0514*/ 	.word	0x00013250
        /*0518*/ 	.short	0x010a
        /*051a*/ 	.byte	0x3f
	.zero		1


	//   ....[34]....
        /*051c*/ 	.word	0x00007e80
        /*0520*/ 	.word	0x00000004
        /*0524*/ 	.word	0x00000000
        /*0528*/ 	.short	0x0101
        /*052a*/ 	.byte	0x3f
	.zero		1


	//   ....[35]....
        /*052c*/ 	.word	0x00008f30
        /*0530*/ 	.word	0x00000003
        /*0534*/ 	.word	0x00000000
        /*0538*/ 	.short	0x0101
        /*053a*/ 	.byte	0x3f
	.zero		1


	//   ....[36]....
        /*053c*/ 	.word	0x0000b810
        /*0540*/ 	.word	0x00000005
        /*0544*/ 	.word	0x00013280
        /*0548*/ 	.short	0x010a
        /*054a*/ 	.byte	0x3f
	.zero		1


	//   ....[37]....
        /*054c*/ 	.word	0x0000b9a0
        /*0550*/ 	.word	0x00000005
        /*0554*/ 	.word	0x00013240
        /*0558*/ 	.short	0x010a
        /*055a*/ 	.byte	0x3f
	.zero		1


	//   ....[38]....
        /*055c*/ 	.word	0x0000bc70
        /*0560*/ 	.word	0x000000ff
        /*0564*/ 	.word	0x00013220
        /*0568*/ 	.short	0x010a
        /*056a*/ 	.byte	0x29
	.zero		1


	//   ....[39]....
        /*056c*/ 	.word	0x0000bf20
        /*0570*/ 	.word	0x00000009
        /*0574*/ 	.word	0x00013280
        /*0578*/ 	.short	0x010a
        /*057a*/ 	.byte	0x3f
	.zero		1


	//   ....[40]....
        /*057c*/ 	.word	0x0000c180
        /*0580*/ 	.word	0x00000009
        /*0584*/ 	.word	0x00013240
        /*0588*/ 	.short	0x010a
        /*058a*/ 	.byte	0x3f
	.zero		1


	//   ....[41]....
        /*058c*/ 	.word	0x0000c420
        /*0590*/ 	.word	0x0000000c
        /*0594*/ 	.word	0x00013270
        /*0598*/ 	.short	0x010a
        /*059a*/ 	.byte	0x3f
	.zero		1


	//   ....[42]....
        /*059c*/ 	.word	0x0000c4a0
        /*05a0*/ 	.word	0x0000000c
        /*05a4*/ 	.word	0x00013260
        /*05a8*/ 	.short	0x010a
        /*05aa*/ 	.byte	0x3f
	.zero		1


	//   ....[43]....
        /*05ac*/ 	.word	0x0000c760
        /*05b0*/ 	.word	0x0000000c
        /*05b4*/ 	.word	0x00013250
        /*05b8*/ 	.short	0x0101
        /*05ba*/ 	.byte	0x3f
	.zero		1


	//   ....[44]....
        /*05bc*/ 	.word	0x0000c7d0
        /*05c0*/ 	.word	0x00000003
        /*05c4*/ 	.word	0x00000000
        /*05c8*/ 	.short	0x0101
        /*05ca*/ 	.byte	0x3f
	.zero		1


	//   ....[45]....
        /*05cc*/ 	.word	0x0000c990
        /*05d0*/ 	.word	0x00000002
        /*05d4*/ 	.word	0x00013270
        /*05d8*/ 	.short	0x010a
        /*05da*/ 	.byte	0x3f
	.zero		1


	//   ....[46]....
        /*05dc*/ 	.word	0x0000ca00
        /*05e0*/ 	.word	0x00000002
        /*05e4*/ 	.word	0x00013260
        /*05e8*/ 	.short	0x010a
        /*05ea*/ 	.byte	0x3f
	.zero		1


	//   ....[47]....
        /*05ec*/ 	.word	0x0000ccc0
        /*05f0*/ 	.word	0x00000002
        /*05f4*/ 	.word	0x00013250
        /*05f8*/ 	.short	0x0101
        /*05fa*/ 	.byte	0x3f
	.zero		1


	//   ....[48]....
        /*05fc*/ 	.word	0x0000cd30
        /*0600*/ 	.word	0x00000000
        /*0604*/ 	.word	0x00000000
        /*0608*/ 	.short	0x0101
        /*060a*/ 	.byte	0x3f
	.zero		1


	//   ....[49]....
        /*060c*/ 	.word	0x0000d740
        /*0610*/ 	.word	0x00000007
        /*0614*/ 	.word	0x00013220
        /*0618*/ 	.short	0x010a
        /*061a*/ 	.byte	0x3f
	.zero		1


	//   ....[50]....
        /*061c*/ 	.word	0x0000d8e0
        /*0620*/ 	.word	0x00000005
        /*0624*/ 	.word	0x00000000
        /*0628*/ 	.short	0x010a
        /*062a*/ 	.byte	0x3f
	.zero		1


	//   ....[51]....
        /*062c*/ 	.word	0x0000d950
        /*0630*/ 	.word	0x00000003
        /*0634*/ 	.word	0x00000000
        /*0638*/ 	.short	0x010a
        /*063a*/ 	.byte	0x3f
	.zero		1


	//   ....[52]....
        /*063c*/ 	.word	0x0000d9a0
        /*0640*/ 	.word	0x00000003
        /*0644*/ 	.word	0x00013260
        /*0648*/ 	.short	0x010a
        /*064a*/ 	.byte	0x3f
	.zero		1


	//   ....[53]....
        /*064c*/ 	.word	0x0000d9f0
        /*0650*/ 	.word	0x00000005
        /*0654*/ 	.word	0x00013260
        /*0658*/ 	.short	0x010a
        /*065a*/ 	.byte	0x3f
	.zero		1


	//   ....[54]....
        /*065c*/ 	.word	0x0000da30
        /*0660*/ 	.word	0x00000003
        /*0664*/ 	.word	0x00013280
        /*0668*/ 	.short	0x010a
        /*066a*/ 	.byte	0x3f
	.zero		1


	//   ....[55]....
        /*066c*/ 	.word	0x0000da50
        /*0670*/ 	.word	0x00000005
        /*0674*/ 	.word	0x00013280
        /*0678*/ 	.short	0x010a
        /*067a*/ 	.byte	0x3f
	.zero		1


	//   ....[56]....
        /*067c*/ 	.word	0x0000dab0
        /*0680*/ 	.word	0x00000002
        /*0684*/ 	.word	0x00013200
        /*0688*/ 	.short	0x010a
        /*068a*/ 	.byte	0x3f
	.zero		1


	//   ....[57]....
        /*068c*/ 	.word	0x0000db00
        /*0690*/ 	.word	0x00000005
        /*0694*/ 	.word	0x00013230
        /*0698*/ 	.short	0x010a
        /*069a*/ 	.byte	0x3f
	.zero		1


	//   ....[58]....
        /*069c*/ 	.word	0x0000db50
        /*06a0*/ 	.word	0x00000007
        /*06a4*/ 	.word	0x00013230
        /*06a8*/ 	.short	0x010a
        /*06aa*/ 	.byte	0x3f
	.zero		1


	//   ....[59]....
        /*06ac*/ 	.word	0x0000dbb0
        /*06b0*/ 	.word	0x0000000b
        /*06b4*/ 	.word	0x00013250
        /*06b8*/ 	.short	0x010a
        /*06ba*/ 	.byte	0x3f
	.zero		1


	//   ....[60]....
        /*06bc*/ 	.word	0x0000dc00
        /*06c0*/ 	.word	0x0000000f
        /*06c4*/ 	.word	0x00013250
        /*06c8*/ 	.short	0x010a
        /*06ca*/ 	.byte	0x3f
	.zero		1


	//   ....[61]....
        /*06cc*/ 	.word	0x0000dd50
        /*06d0*/ 	.word	0x00000005
        /*06d4*/ 	.word	0x00013280
        /*06d8*/ 	.short	0x010a
        /*06da*/ 	.byte	0x3f
	.zero		1


	//   ....[62]....
        /*06dc*/ 	.word	0x0000dda0
        /*06e0*/ 	.word	0x00000005
        /*06e4*/ 	.word	0x00013240
        /*06e8*/ 	.short	0x010a
        /*06ea*/ 	.byte	0x3f
	.zero		1


	//   ....[63]....
        /*06ec*/ 	.word	0x0000de00
        /*06f0*/ 	.word	0x00000003
        /*06f4*/ 	.word	0x00013220
        /*06f8*/ 	.short	0x010a
        /*06fa*/ 	.byte	0x3f
	.zero		1


	//   ....[64]....
        /*06fc*/ 	.word	0x0000de50
        /*0700*/ 	.word	0x00000009
        /*0704*/ 	.word	0x00013280
        /*0708*/ 	.short	0x010a
        /*070a*/ 	.byte	0x3f
	.zero		1


	//   ....[65]....
        /*070c*/ 	.word	0x0000dea0
        /*0710*/ 	.word	0x00000009
        /*0714*/ 	.word	0x00013240
        /*0718*/ 	.short	0x010a
        /*071a*/ 	.byte	0x3f
	.zero		1


	//   ....[66]....
        /*071c*/ 	.word	0x0000def0
        /*0720*/ 	.word	0x0000000c
        /*0724*/ 	.word	0x00013270
        /*0728*/ 	.short	0x010a
        /*072a*/ 	.byte	0x3f
	.zero		1


	//   ....[67]....
        /*072c*/ 	.word	0x0000df40
        /*0730*/ 	.word	0x0000000c
        /*0734*/ 	.word	0x00013260
        /*0738*/ 	.short	0x010a
        /*073a*/ 	.byte	0x3f
	.zero		1


	//   ....[68]....
        /*073c*/ 	.word	0x0000df90
        /*0740*/ 	.word	0x00000002
        /*0744*/ 	.word	0x00013270
        /*0748*/ 	.short	0x010a
        /*074a*/ 	.byte	0x3f
	.zero		1


	//   ....[69]....
        /*074c*/ 	.word	0x0000dfe0
        /*0750*/ 	.word	0x00000002
        /*0754*/ 	.word	0x00013260
        /*0758*/ 	.short	0x010a
        /*075a*/ 	.byte	0x3f
	.zero		1


	//   ....[70]....
        /*075c*/ 	.word	0x0000e030
        /*0760*/ 	.word	0x00000007
        /*0764*/ 	.word	0x00013220
        /*0768*/ 	.short	0x010a
        /*076a*/ 	.byte	0x3f
	.zero		1


	//   ....[71]....
        /*076c*/ 	.word	0x0000e1d0
        /*0770*/ 	.word	0x00000005
        /*0774*/ 	.word	0x00000000
        /*0778*/ 	.short	0x010a
        /*077a*/ 	.byte	0x3f
	.zero		1


	//   ....[72]....
        /*077c*/ 	.word	0x0000e220
        /*0780*/ 	.word	0x00000003
        /*0784*/ 	.word	0x00000000
        /*0788*/ 	.short	0x010a
        /*078a*/ 	.byte	0x3f
	.zero		1


	//   ....[73]....
        /*078c*/ 	.word	0x0000e270
        /*0790*/ 	.word	0x00000003
        /*0794*/ 	.word	0x00013260
        /*0798*/ 	.short	0x010a
        /*079a*/ 	.byte	0x3f
	.zero		1


	//   ....[74]....
        /*079c*/ 	.word	0x0000e2c0
        /*07a0*/ 	.word	0x00000005
        /*07a4*/ 	.word	0x00013260
        /*07a8*/ 	.short	0x010a
        /*07aa*/ 	.byte	0x3f
	.zero		1


	//   ....[75]....
        /*07ac*/ 	.word	0x0000e310
        /*07b0*/ 	.word	0x00000003
        /*07b4*/ 	.word	0x00013280
        /*07b8*/ 	.short	0x010a
        /*07ba*/ 	.byte	0x3f
	.zero		1


	//----- nvinfo : EIATTR_NUM_MBARRIERS
	.align		4
.L_1461:
        /*07bc*/ 	.byte	0x03, 0x38
        /*07be*/ 	.short	0x0016


	//----- nvinfo : EIATTR_EXIT_INSTR_OFFSETS
	.align		4
        /*07c0*/ 	.byte	0x04, 0x1c
        /*07c2*/ 	.short	(.L_1463 - .L_1462)


	//   ....[0]....
.L_1462:
        /*07c4*/ 	.word	0x00000a70


	//   ....[1]....
        /*07c8*/ 	.word	0x00009ce0


	//   ....[2]....
        /*07cc*/ 	.word	0x0000daa0


	//----- nvinfo : EIATTR_MAX_THREADS
	.align		4
.L_1463:
        /*07d0*/ 	.byte	0x04, 0x05
        /*07d2*/ 	.short	(.L_1465 - .L_1464)
.L_1464:
        /*07d4*/ 	.word	0x00000200
        /*07d8*/ 	.word	0x00000001
        /*07dc*/ 	.word	0x00000001


	//----- nvinfo : EIATTR_CRS_STACK_SIZE
	.align		4
.L_1465:
        /*07e0*/ 	.byte	0x04, 0x1e
        /*07e2*/ 	.short	(.L_1467 - .L_1466)
.L_1466:
        /*07e4*/ 	.word	0x00000000


	//----- nvinfo : EIATTR_CBANK_PARAM_SIZE
	.align		4
.L_1467:
        /*07e8*/ 	.byte	0x03, 0x19
        /*07ea*/ 	.short	0x0a70


	//----- nvinfo : EIATTR_PARAM_CBANK
	.align		4
        /*07ec*/ 	.byte	0x04, 0x0a
        /*07ee*/ 	.short	(.L_1469 - .L_1468)
	.align		4
.L_1468:
        /*07f0*/ 	.word	index@(.nv.constant0._ZN7cutlass13device_kernelIN5flash11enable_sm90INS1_16FlashAttnFwdSm90INS1_25CollectiveMainloopFwdSm90ILi2EN4cute5tupleIJNS5_1CILi1EEES8_S8_EEENS6_IJNS7_ILi192EEENS7_ILi160EEENS7_ILi64EEEEEELi64ENS_12float_e4m3_tEfNS_4arch4Sm90ELb0ELb0ELb1ELb1ELb0ELb0ELb0ELb1ELb1ELb0ELb0ELb0EEENS1_21CollectiveEpilogueFwdINS6_IJSA_SC_SB_EEES9_NS_10bfloat16_tESG_Li384ELb1ELb0ELb0ELb1EEENS1_36VarlenDynamicPersistentTileSchedulerILi192ELi160ELi384ELi128ELb0ELb0ELb1ELb0ELb1ELb1EEEEEEEEEvNT_6ParamsE)
        /*07f4*/ 	.short	0x0210
        /*07f6*/ 	.short	0x0a70


	//----- nvinfo : EIATTR_SW_WAR
	.align		4
.L_1469:
        /*07f8*/ 	.byte	0x04, 0x36
        /*07fa*/ 	.short	(.L_1471 - .L_1470)
.L_1470:
        /*07fc*/ 	.word	0x00000008
.L_1471:


//--------------------- .nv.info._ZN7cutlass13device_kernelIN5flash11enable_sm90INS1_16FlashAttnFwdSm90INS1_25CollectiveMainloopFwdSm90ILi2EN4cute5tupleIJNS5_1CILi1EEES8_S8_EEENS6_IJNS7_ILi192EEENS7_ILi160EEENS7_ILi64EEEEEELi64ENS_12float_e4m3_tEfNS_4arch4Sm90ELb0ELb0ELb1ELb1ELb0ELb1ELb0ELb1ELb1ELb0ELb0ELb0EEENS1_21CollectiveEpilogueFwdINS6_IJSA_SC_SB_EEES9_NS_10bfloat16_tESG_Li384ELb1ELb0ELb0ELb1EEENS1_36VarlenDynamicPersistentTileSchedulerILi192ELi160ELi384ELi128ELb0ELb0ELb1ELb0ELb1ELb1EEEEEEEEEvNT_6ParamsE --------------------------
	.section	.nv.info._ZN7cutlass13device_kernelIN5flash11enable_sm90INS1_16FlashAttnFwdSm90INS1_25CollectiveMainloopFwdSm90ILi2EN4cute5tupleIJNS5_1CILi1EEES8_S8_EEENS6_IJNS7_ILi192EEENS7_ILi160EEENS7_ILi64EEEEEELi64ENS_12float_e4m3_tEfNS_4arch4Sm90ELb0ELb0ELb1ELb1ELb0ELb1ELb0ELb1ELb1ELb0ELb0ELb0EEENS1_21CollectiveEpilogueFwdINS6_IJSA_SC_SB_EEES9_NS_10bfloat16_tESG_Li384ELb1ELb0ELb0ELb1EEENS1_36VarlenDynamicPersistentTileSchedulerILi192ELi160ELi384ELi128ELb0ELb0ELb1ELb0ELb1ELb1EEEEEEEEEvNT_6ParamsE,"",@"SHT_CUDA_INFO"
	.sectionflags	@""
	.align	4


	//----- nvinfo : EIATTR_CUDA_API_VERSION
	.align		4
        /*0000*/ 	.byte	0x04, 0x37
        /*0002*/ 	.short	(.L_1473 - .L_1472)
.L_1472:
        /*0004*/ 	.word	0x00000082


	//----- nvinfo : EIATTR_KPARAM_INFO
	.align		4
.L_1473:
        /*0008*/ 	.byte	0x04, 0x17
        /*000a*/ 	.short	(.L_1475 - .L_1474)
.L_1474:
        /*000c*/ 	.word	0x00000000
        /*0010*/ 	.short	0x0000
        /*0012*/ 	.short	0x0070
        /*0014*/ 	.byte	0x00, 0xf0, 0x01, 0x28


	//----- nvinfo : EIATTR_SPARSE_MMA_MASK
	.align		4
.L_1475:
        /*0018*/ 	.byte	0x03, 0x50
        /*001a*/ 	.short	0x0000


	//----- nvinfo : EIATTR_MAXREG_COUNT
	.align		4
        /*001c*/ 	.byte	0x03, 0x1b
        /*001e*/ 	.short	0x0080


	//----- nvinfo : EIATTR_NUM_BARRIERS
	.align		4
        /*0020*/ 	.byte	0x02, 0x4c
        /*0022*/ 	.byte	0x10
	.zero		1


	//----- nvinfo : EIATTR_EXTERNS
	.align		4
        /*0024*/ 	.byte	0x04, 0x0f
        /*0026*/ 	.short	(.L_1477 - .L_1476)


	//   ....[0]....
	.align		4
.L_1476:
        /*0028*/ 	.word	index@(__assertfail)


	//----- nvinfo : EIATTR_ANNOTATIONS
	.align		4
.L_1477:
        /*002c*/ 	.byte	0x04, 0x55
        /*002e*/ 	.short	(.L_1479 - .L_1478)


	//   ....[0]....
.L_1478:
        /* <DEDUP_REMOVED lines=51> */


	//----- nvinfo : EIATTR_MERCURY_ISA_VERSION
	.align		4
.L_1479:
        /*0350*/ 	.byte	0x03, 0x5f
        /*0352*/ 	.short	0x0101


	//----- nvinfo : EIATTR_UNUSED_LOAD_BYTE_OFFSET
	.align		4
        /*0354*/ 	.byte	0x04, 0x44
        /*0356*/ 	.short	(.L_1481 - .L_1480)


	//   ....[0]....
.L_1480:
        /*0358*/ 	.word	0x00000ad0
        /*035c*/ 	.word	0x0000fff0


	//   ....[1]....
        /*0360*/ 	.word	0x0000e930
        /*0364*/ 	.word	0x0000fff0


	//----- nvinfo : EIATTR_INT_WARP_WIDE_INSTR_OFFSETS
	.align		4
.L_1481:
        /*0368*/ 	.byte	0x04, 0x31
        /*036a*/ 	.short	(.L_1483 - .L_1482)


	//   ....[0]....
.L_1482:
        /*036c*/ 	.word	0x000001c0


	//   ....[1]....
        /*0370*/ 	.word	0x00000200


	//   ....[2]....
        /*0374*/ 	.word	0x00000270


	//   ....[3]....
        /*0378*/ 	.word	0x00012400


	//   ....[4]....
        /*037c*/ 	.word	0x00012490


	//   ....[5]....
        /*0380*/ 	.word	0x00012b20


	//   ....[6]....
        /*0384*/ 	.word	0x00012b60


	//   ....[7]....
        /*0388*/ 	.word	0x00014140


	//   ....[8]....
        /*038c*/ 	.word	0x000141d0


	//----- nvinfo : EIATTR_COOP_GROUP_MASK_REGIDS
	.align		4
.L_1483:
        /*0390*/ 	.byte	0x04, 0x29
        /*0392*/ 	.short	(.L_1485 - .L_1484)


	//   ....[0]....
.L_1484:
        /*0394*/ 	.word	0xffffffff


	//   ....[1]....
        /*0398*/ 	.word	0xffffffff


	//   ....[2]....
        /*039c*/ 	.word	0xffffffff


	//   ....[3]....
        /*03a0*/ 	.word	0xffffffff


	//   ....[4]....
        /*03a4*/ 	.word	0xffffffff


	//   ....[5]....
        /*03a8*/ 	.word	0xffffffff


	//   ....[6]....
        /*03ac*/ 	.word	0xffffffff


	//   ....[7]....
        /*03b0*/ 	.word	0xffffffff


	//   ....[8]....
        /*03b4*/ 	.word	0xffffffff


	//   ....[9]....
        /*03b8*/ 	.word	0xffffffff


	//   ....[10]....
        /*03bc*/ 	.word	0xffffffff


	//   ....[11]....
        /*03c0*/ 	.word	0xffffffff


	//   ....[12]....
        /*03c4*/ 	.word	0xffffffff


	//   ....[13]....
        /*03c8*/ 	.word	0xffffffff


	//   ....[14]....
        /*03cc*/ 	.word	0xffffffff


	//   ....[15]....
        /*03d0*/ 	.word	0xffffffff


	//   ....[16]....
        /*03d4*/ 	.word	0xffffffff


	//   ....[17]....
        /*03d8*/ 	.word	0xffffffff


	//   ....[18]....
        /*03dc*/ 	.word	0xffffffff


	//   ....[19]....
        /*03e0*/ 	.word	0xffffffff


	//   ....[20]....
        /*03e4*/ 	.word	0xffffffff


	//   ....[21]....
        /*03e8*/ 	.word	0xffffffff


	//   ....[22]....
        /*03ec*/ 	.word	0xffffffff


	//   ....[23]....
        /*03f0*/ 	.word	0xffffffff


	//   ....[24]....
        /*03f4*/ 	.word	0xffffffff


	//   ....[25]....
        /*03f8*/ 	.word	0xffffffff


	//   ....[26]....
        /*03fc*/ 	.word	0xffffffff


	//   ....[27]....
        /*0400*/ 	.word	0xffffffff


	//   ....[28]....
        /*0404*/ 	.word	0xffffffff


	//   ....[29]....
        /*0408*/ 	.word	0xffffffff


	//   ....[30]....
        /*040c*/ 	.word	0xffffffff


	//   ....[31]....
        /*0410*/ 	.word	0xffffffff


	//   ....[32]....
        /*0414*/ 	.word	0xffffffff


	//   ....[33]....
        /*0418*/ 	.word	0xffffffff


	//   ....[34]....
        /*041c*/ 	.word	0xffffffff


	//   ....[35]....
        /*0420*/ 	.word	0xffffffff


	//   ....[36]....
        /*0424*/ 	.word	0xffffffff


	//   ....[37]....
        /*0428*/ 	.word	0xffffffff


	//   ....[38]....
        /*042c*/ 	.word	0xffffffff


	//   ....[39]....
        /*0430*/ 	.word	0xffffffff


	//   ....[40]....
        /*0434*/ 	.word	0xffffffff


	//   ....[41]....
        /*0438*/ 	.word	0xffffffff


	//   ....[42]....
        /*043c*/ 	.word	0xffffffff


	//   ....[43]....
        /*0440*/ 	.word	0xffffffff


	//   ....[44]....
        /*0444*/ 	.word	0xffffffff


	//   ....[45]....
        /*0448*/ 	.word	0xffffffff


	//   ....[46]....
        /*044c*/ 	.word	0xffffffff


	//   ....[47]....
        /*0450*/ 	.word	0xffffffff


	//   ....[48]....
        /*0454*/ 	.word	0xffffffff


	//   ....[49]....
        /*0458*/ 	.word	0xffffffff


	//   ....[50]....
        /*045c*/ 	.word	0xffffffff


	//   ....[51]....
        /*0460*/ 	.word	0xffffffff


	//   ....[52]....
        /*0464*/ 	.word	0xffffffff


	//   ....[53]....
        /*0468*/ 	.word	0xffffffff


	//   ....[54]....
        /*046c*/ 	.word	0xffffffff


	//   ....[55]....
        /*0470*/ 	.word	0xffffffff


	//   ....[56]....
        /*0474*/ 	.word	0xffffffff


	//   ....[57]....
        /*0478*/ 	.word	0xffffffff


	//   ....[58]....
        /*047c*/ 	.word	0xffffffff


	//   ....[59]....
        /*0480*/ 	.word	0xffffffff


	//   ....[60]....
        /*0484*/ 	.word	0xffffffff


	//   ....[61]....
        /*0488*/ 	.word	0xffffffff


	//   ....[62]....
        /*048c*/ 	.word	0xffffffff


	//   ....[63]....
        /*0490*/ 	.word	0xffffffff


	//   ....[64]....
        /*0494*/ 	.word	0xffffffff


	//   ....[65]....
        /*0498*/ 	.word	0xffffffff


	//   ....[66]....
        /*049c*/ 	.word	0xffffffff


	//   ....[67]....
        /*04a0*/ 	.word	0xffffffff


	//   ....[68]....
        /*04a4*/ 	.word	0xffffffff


	//   ....[69]....
        /*04a8*/ 	.word	0xffffffff


	//   ....[70]....
        /*04ac*/ 	.word	0xffffffff


	//   ....[71]....
        /*04b0*/ 	.word	0xffffffff


	//   ....[72]....
        /*04b4*/ 	.word	0x0500000f


	//   ....[73]....
        /*04b8*/ 	.word	0x0500000f


	//   ....[74]....
        /*04bc*/ 	.word	0x0500000f


	//   ....[75]....
        /*04c0*/ 	.word	0x0500000f


	//   ....[76]....
        /*04c4*/ 	.word	0x0500000f


	//   ....[77]....
        /*04c8*/ 	.word	0x0500000f


	//   ....[78]....
        /*04cc*/ 	.word	0x0500000f


	//   ....[79]....
        /*04d0*/ 	.word	0x0500000f


	//   ....[80]....
        /*04d4*/ 	.word	0x0500000f


	//   ....[81]....
        /*04d8*/ 	.word	0x0500000f


	//   ....[82]....
        /*04dc*/ 	.word	0x0500000f


	//   ....[83]....
        /*04e0*/ 	.word	0x0500000f


	//   ....[84]....
        /*04e4*/ 	.word	0x0500000f


	//   ....[85]....
        /*04e8*/ 	.word	0x0500000f


	//   ....[86]....
        /*04ec*/ 	.word	0x0500000f


	//   ....[87]....
        /*04f0*/ 	.word	0x0500000f


	//   ....[88]....
        /*04f4*/ 	.word	0x0500000f


	//   ....[89]....
        /*04f8*/ 	.word	0x0500000f


	//   ....[90]....
        /*04fc*/ 	.word	0x0500000f


	//   ....[91]....
        /*0500*/ 	.word	0x0500000f


	//   ....[92]....
        /*0504*/ 	.word	0x0500000f


	//   ....[93]....
        /*0508*/ 	.word	0x0500000f


	//   ....[94]....
        /*050c*/ 	.word	0x0500000f


	//   ....[95]....
        /*0510*/ 	.word	0x0500000f


	//   ....[96]....
        /*0514*/ 	.word	0x0500000f


	//   ....[97]....
        /*0518*/ 	.word	0x0500000f


	//   ....[98]....
        /*051c*/ 	.word	0x0500000f


	//   ....[99]....
        /*0520*/ 	.word	0x0500000f


	//----- nvinfo : EIATTR_COOP_GROUP_INSTR_OFFSETS
	.align		4
.L_1485:
        /*0524*/ 	.byte	0x04, 0x28
        /*0526*/ 	.short	(.L_1487 - .L_1486)


	//   ....[0]....
.L_1486:
        /*0528*/ 	.word	0x00000070


	//   ....[1]....
        /*052c*/ 	.word	0x000001d0


	//   ....[2]....
        /*0530*/ 	.word	0x00000220


	//   ....[3]....
        /*0534*/ 	.word	0x00000450


	//   ....[4]....
        /*0538*/ 	.word	0x000005b0


	//   ....[5]....
        /*053c*/ 	.word	0x000006d0


	//   ....[6]....
        /*0540*/ 	.word	0x00000830


	//   ....[7]....
        /*0544*/ 	.word	0x00004ed0


	//   ....[8]....
        /*0548*/ 	.word	0x000098d0


	//   ....[9]....
        /*054c*/ 	.word	0x000099a0


	//   ....[10]....
        /*0550*/ 	.word	0x00009c90


	//   ....[11]....
        /*0554*/ 	.word	0x00009e20


	//   ....[12]....
        /*0558*/ 	.word	0x0000c8f0


	//   ....[13]....
        /*055c*/ 	.word	0x0000c910


	//   ....[14]....
        /*0560*/ 	.word	0x0000c940


	//   ....[15]....
        /*0564*/ 	.word	0x0000c980


	//   ....[16]....
        /*0568*/ 	.word	0x0000e280


	//   ....[17]....
        /*056c*/ 	.word	0x0000e290


	//   ....[18]....
        /*0570*/ 	.word	0x0000e390


	//   ....[19]....
        /*0574*/ 	.word	0x0000e470


	//   ....[20]....
        /*0578*/ 	.word	0x0000ed50


	//   ....[21]....
        /*057c*/ 	.word	0x0000ed60


	//   ....[22]....
        /*0580*/ 	.word	0x0000ed70


	//   ....[23]....
        /*0584*/ 	.word	0x0000ed80


	//   ....[24]....
        /*0588*/ 	.word	0x0000ed90


	//   ....[25]....
        /*058c*/ 	.word	0x0000eda0


	//   ....[26]....
        /*0590*/ 	.word	0x0000edb0


	//   ....[27]....
        /*0594*/ 	.word	0x0000edc0


	//   ....[28]....
        /*0598*/ 	.word	0x0000edd0


	//   ....[29]....
        /*059c*/ 	.word	0x0000ede0


	//   ....[30]....
        /*05a0*/ 	.word	0x0000edf0


	//   ....[31]....
        /*05a4*/ 	.word	0x0000ee00


	//   ....[32]....
        /*05a8*/ 	.word	0x0000ee10


	//   ....[33]....
        /*05ac*/ 	.word	0x0000ee20


	//   ....[34]....
        /*05b0*/ 	.word	0x0000ee30


	//   ....[35]....
        /*05b4*/ 	.word	0x0000ee40


	//   ....[36]....
        /*05b8*/ 	.word	0x000105e0


	//   ....[37]....
        /*05bc*/ 	.word	0x000107b0


	//   ....[38]....
        /*05c0*/ 	.word	0x000107e0


	//   ....[39]....
        /*05c4*/ 	.word	0x00010810


	//   ....[40]....
        /*05c8*/ 	.word	0x00010840


	//   ....[41]....
        /*05cc*/ 	.word	0x00010870


	//   ....[42]....
        /*05d0*/ 	.word	0x000108a0


	//   ....[43]....
        /*05d4*/ 	.word	0x00010a10


	//   ....[44]....
        /*05d8*/ 	.word	0x00010a40


	//   ....[45]....
        /*05dc*/ 	.word	0x00010a70


	//   ....[46]....
        /*05e0*/ 	.word	0x00010aa0


	//   ....[47]....
        /*05e4*/ 	.word	0x00010ad0


	//   ....[48]....
        /*05e8*/ 	.word	0x00010b00


	//   ....[49]....
        /*05ec*/ 	.word	0x00010b90


	//   ....[50]....
        /*05f0*/ 	.word	0x00010bc0


	//   ....[51]....
        /*05f4*/ 	.word	0x00010c40


	//   ....[52]....
        /*05f8*/ 	.word	0x00011730


	//   ....[53]....
        /*05fc*/ 	.word	0x00012d10


	//   ....[54]....
        /*0600*/ 	.word	0x00014960


	//   ....[55]....
        /*0604*/ 	.word	0x000149b0


	//   ....[56]....
        /*0608*/ 	.word	0x000149e0


	//   ....[57]....
        /*060c*/ 	.word	0x000149f0


	//   ....[58]....
        /*0610*/ 	.word	0x00014a20


	//   ....[59]....
        /*0614*/ 	.word	0x00014a50


	//   ....[60]....
        /*0618*/ 	.word	0x00014a80


	//   ....[61]....
        /*061c*/ 	.word	0x00014ab0


	//   ....[62]....
        /*0620*/ 	.word	0x00014c30


	//   ....[63]....
        /*0624*/ 	.word	0x00014c60


	//   ....[64]....
        /*0628*/ 	.word	0x00014c90


	//   ....[65]....
        /*062c*/ 	.word	0x00014cc0


	//   ....[66]....
        /*0630*/ 	.word	0x00014cf0


	//   ....[67]....
        /*0634*/ 	.word	0x00014d20


	//   ....[68]....
        /*0638*/ 	.word	0x00014de0


	//   ....[69]....
        /*063c*/ 	.word	0x00014e00


	//   ....[70]....
        /*0640*/ 	.word	0x00014e70


	//   ....[71]....
        /*0644*/ 	.word	0x000152e0


	//   ....[72]....
        /*0648*/ 	.word	0x00015760


	//   ....[73]....
        /*064c*/ 	.word	0x00015800


	//   ....[74]....
        /*0650*/ 	.word	0x000158a0


	//   ....[75]....
        /*0654*/ 	.word	0x00015940


	//   ....[76]....
        /*0658*/ 	.word	0x00015a30


	//   ....[77]....
        /*065c*/ 	.word	0x00015ad0


	//   ....[78]....
        /*0660*/ 	.word	0x00015b70


	//   ....[79]....
        /*0664*/ 	.word	0x00015c10


	//   ....[80]....
        /*0668*/ 	.word	0x00015e70


	//   ....[81]....
        /*066c*/ 	.word	0x00016150


	//   ....[82]....
        /*0670*/ 	.word	0x00016540


	//   ....[83]....
        /*0674*/ 	.word	0x000165e0


	//   ....[84]....
        /*0678*/ 	.word	0x00016700


	//   ....[85]....
        /*067c*/ 	.word	0x00016770


	//   ....[86]....
        /*0680*/ 	.word	0x000167e0


	//   ....[87]....
        /*0684*/ 	.word	0x00016850


	//   ....[88]....
        /*0688*/ 	.word	0x000168c0


	//   ....[89]....
        /*068c*/ 	.word	0x00016940


	//   ....[90]....
        /*0690*/ 	.word	0x000169d0


	//   ....[91]....
        /*0694*/ 	.word	0x00016a60


	//   ....[92]....
        /*0698*/ 	.word	0x00016ad0


	//   ....[93]....
        /*069c*/ 	.word	0x00016b40


	//   ....[94]....
        /*06a0*/ 	.word	0x00016bb0


	//   ....[95]....
        /*06a4*/ 	.word	0x00016c30


	//   ....[96]....
        /*06a8*/ 	.word	0x00016ca0


	//   ....[97]....
        /*06ac*/ 	.word	0x00016d40


	//   ....[98]....
        /*06b0*/ 	.word	0x00016dd0


	//   ....[99]....
        /*06b4*/ 	.word	0x00016ef0


	//----- nvinfo : EIATTR_REG_RECONFIG
	.align		4
.L_1487:
        /*06b8*/ 	.byte	0x01, 0x54
	.zero		2


	//----- nvinfo : EIATTR_SYSCALL_OFFSETS
	.align		4
        /*06bc*/ 	.byte	0x04, 0x46
        /*06be*/ 	.short	(.L_1489 - .L_1488)


	//   ....[0]....
.L_1488:
        /*06c0*/ 	.word	0x000017f0


	//   ....[1]....
        /*06c4*/ 	.word	0x00001940


	//   ....[2]....
        /*06c8*/ 	.word	0x00005040


	//   ....[3]....
        /*06cc*/ 	.word	0x00005780


	//   ....[4]....
        /*06d0*/ 	.word	0x00012610


	//   ....[5]....
        /*06d4*/ 	.word	0x00012760


	//   ....[6]....
        /*06d8*/ 	.word	0x00012890


	//   ....[7]....
        /*06dc*/ 	.word	0x000129c0


	//----- nvinfo : EIATTR_MBARRIER_INSTR_OFFSETS
	.align		4
.L_1489:
        /*06e0*/ 	.byte	0x04, 0x39
        /*06e2*/ 	.short	(.L_1491 - .L_1490)


	//   ....[0]....
.L_1490:
        /*06e4*/ 	.word	0x00000300
        /*06e8*/ 	.word	0x000000ff
        /*06ec*/ 	.word	0x00013200
        /*06f0*/ 	.short	0x0100
        /*06f2*/ 	.byte	0x08
	.zero		1


	//   ....[1]....
        /*06f4*/ 	.word	0x00000310
        /*06f8*/ 	.word	0x000000ff
        /*06fc*/ 	.word	0x00013220
        /*0700*/ 	.short	0x0100
        /*0702*/ 	.byte	0x08
	.zero		1


	//   ....[2]....
        /*0704*/ 	.word	0x00000400
        /*0708*/ 	.word	0x000000ff
        /*070c*/ 	.word	0x00013230
        /*0710*/ 	.short	0x0100
        /*0712*/ 	.byte	0x08
	.zero		1


	//   ....[3]....
        /*0714*/ 	.word	0x00000410
        /*0718*/ 	.word	0x000000ff
        /*071c*/ 	.word	0x00013240
        /*0720*/ 	.short	0x0100
        /*0722*/ 	.byte	0x08
	.zero		1


	//   ....[4]....
        /*0724*/ 	.word	0x00000420
        /*0728*/ 	.word	0x000000ff
        /*072c*/ 	.word	0x00013238
        /*0730*/ 	.short	0x0100
        /*0732*/ 	.byte	0x08
	.zero		1


	//   ....[5]....
        /*0734*/ 	.word	0x00000430
        /*0738*/ 	.word	0x000000ff
        /*073c*/ 	.word	0x00013248
        /*0740*/ 	.short	0x0100
        /*0742*/ 	.byte	0x08
	.zero		1


	//   ....[6]....
        /*0744*/ 	.word	0x00000560
        /*0748*/ 	.word	0x000000ff
        /*074c*/ 	.word	0x00013250
        /*0750*/ 	.short	0x0100
        /*0752*/ 	.byte	0x08
	.zero		1


	//   ....[7]....
        /*0754*/ 	.word	0x00000570
        /*0758*/ 	.word	0x000000ff
        /*075c*/ 	.word	0x00013260
        /*0760*/ 	.short	0x0100
        /*0762*/ 	.byte	0x08
	.zero		1


	//   ....[8]....
        /*0764*/ 	.word	0x00000580
        /*0768*/ 	.word	0x000000ff
        /*076c*/ 	.word	0x00013258
        /*0770*/ 	.short	0x0100
        /*0772*/ 	.byte	0x08
	.zero		1


	//   ....[9]....
        /*0774*/ 	.word	0x00000590
        /*0778*/ 	.word	0x000000ff
        /*077c*/ 	.word	0x00013268
        /*0780*/ 	.short	0x0100
        /*0782*/ 	.byte	0x08
	.zero		1


	//   ....[10]....
        /*0784*/ 	.word	0x00000680
        /*0788*/ 	.word	0x000000ff
        /*078c*/ 	.word	0x00013270
        /*0790*/ 	.short	0x0100
        /*0792*/ 	.byte	0x06
	.zero		1


	//   ....[11]....
        /*0794*/ 	.word	0x00000690
        /*0798*/ 	.word	0x000000ff
        /*079c*/ 	.word	0x00013280
        /*07a0*/ 	.short	0x0100
        /*07a2*/ 	.byte	0x06
	.zero		1


	//   ....[12]....
        /*07a4*/ 	.word	0x000006a0
        /*07a8*/ 	.word	0x000000ff
        /*07ac*/ 	.word	0x00013278
        /*07b0*/ 	.short	0x0100
        /*07b2*/ 	.byte	0x06
	.zero		1


	//   ....[13]....
        /*07b4*/ 	.word	0x000006b0
        /*07b8*/ 	.word	0x000000ff
        /*07bc*/ 	.word	0x00013288
        /*07c0*/ 	.short	0x0100
        /*07c2*/ 	.byte	0x06
	.zero		1


	//   ....[14]....
        /*07c4*/ 	.word	0x000007e0
        /*07c8*/ 	.word	0x000000ff
        /*07cc*/ 	.word	0x00013290
        /*07d0*/ 	.short	0x0100
        /*07d2*/ 	.byte	0x08
	.zero		1


	//   ....[15]....
        /*07d4*/ 	.word	0x000007f0
        /*07d8*/ 	.word	0x000000ff
        /*07dc*/ 	.word	0x000132a0
        /*07e0*/ 	.short	0x0100
        /*07e2*/ 	.byte	0x08
	.zero		1


	//   ....[16]....
        /*07e4*/ 	.word	0x00000800
        /*07e8*/ 	.word	0x000000ff
        /*07ec*/ 	.word	0x00013298
        /*07f0*/ 	.short	0x0100
        /*07f2*/ 	.byte	0x08
	.zero		1


	//   ....[17]....
        /*07f4*/ 	.word	0x00000810
        /*07f8*/ 	.word	0x000000ff
        /*07fc*/ 	.word	0x000132a8
        /*0800*/ 	.short	0x0100
        /*0802*/ 	.byte	0x08
	.zero		1


	//   ....[18]....
        /*0804*/ 	.word	0x00000940
        /*0808*/ 	.word	0x000000ff
        /*080c*/ 	.word	0x000132b0
        /*0810*/ 	.short	0x0100
        /*0812*/ 	.byte	0x08
	.zero		1


	//   ....[19]....
        /*0814*/ 	.word	0x00000950
        /*0818*/ 	.word	0x000000ff
        /*081c*/ 	.word	0x000132c0
        /*0820*/ 	.short	0x0100
        /*0822*/ 	.byte	0x08
	.zero		1


	//   ....[20]....
        /*0824*/ 	.word	0x00000960
        /*0828*/ 	.word	0x000000ff
        /*082c*/ 	.word	0x000132b8
        /*0830*/ 	.short	0x0100
        /*0832*/ 	.byte	0x08
	.zero		1


	//   ....[21]....
        /*0834*/ 	.word	0x00000970
        /*0838*/ 	.word	0x000000ff
        /*083c*/ 	.word	0x000132c8
        /*0840*/ 	.short	0x0100
        /*0842*/ 	.byte	0x08
	.zero		1


	//   ....[22]....
        /*0844*/ 	.word	0x000025a0
        /*0848*/ 	.word	0x0000004e
        /*084c*/ 	.word	0x00013290
        /*0850*/ 	.short	0x010a
        /*0852*/ 	.byte	0x3f
	.zero		1


	//   ....[23]....
        /*0854*/ 	.word	0x000036e0
        /*0858*/ 	.word	0x0000004e
        /*085c*/ 	.word	0x00013290
        /*0860*/ 	.short	0x010a
        /*0862*/ 	.byte	0x3f
	.zero		1


	//   ....[24]....
        /*0864*/ 	.word	0x000047b0
        /*0868*/ 	.word	0x0000004e
        /*086c*/ 	.word	0x00013290
        /*0870*/ 	.short	0x010a
        /*0872*/ 	.byte	0x3f
	.zero		1


	//   ....[25]....
        /*0874*/ 	.word	0x00004940
        /*0878*/ 	.word	0x00000004
        /*087c*/ 	.word	0x00000000
        /*0880*/ 	.short	0x0101
        /*0882*/ 	.byte	0x3f
	.zero		1


	//   ....[26]....
        /*0884*/ 	.word	0x00004980
        /*0888*/ 	.word	0x0000004e
        /*088c*/ 	.word	0x000132b0
        /*0890*/ 	.short	0x010a
        /*0892*/ 	.byte	0x3f
	.zero		1


	//   ....[27]....
        /*0894*/ 	.word	0x00004c00
        /*0898*/ 	.word	0x0000004e
        /*089c*/ 	.word	0x00000000
        /*08a0*/ 	.short	0x0101
        /*08a2*/ 	.byte	0x3f
	.zero		1


	//   ....[28]....
        /*08a4*/ 	.word	0x00005370
        /*08a8*/ 	.word	0x00000010
        /*08ac*/ 	.word	0x00013200
        /*08b0*/ 	.short	0x010a
        /*08b2*/ 	.byte	0x3f
	.zero		1


	//   ....[29]....
        /*08b4*/ 	.word	0x000053c0
        /*08b8*/ 	.word	0x00000010
        /*08bc*/ 	.word	0x00013200
        /*08c0*/ 	.short	0x010a
        /*08c2*/ 	.byte	0x3f
	.zero		1


	//   ....[30]....
        /*08c4*/ 	.word	0x00005a10
        /*08c8*/ 	.word	0x00000010
        /*08cc*/ 	.word	0x00013200
        /*08d0*/ 	.short	0x010a
        /*08d2*/ 	.byte	0x3f
	.zero		1


	//   ....[31]....
        /*08d4*/ 	.word	0x00006bc0
        /*08d8*/ 	.word	0x00000010
        /*08dc*/ 	.word	0x00013200
        /*08e0*/ 	.short	0x010a
        /*08e2*/ 	.byte	0x3f
	.zero		1


	//   ....[32]....
        /*08e4*/ 	.word	0x00007cf0
        /*08e8*/ 	.word	0x00000000
        /*08ec*/ 	.word	0x00013230
        /*08f0*/ 	.short	0x010a
        /*08f2*/ 	.byte	0x3f
	.zero		1


	//   ....[33]....
        /*08f4*/ 	.word	0x00007d90
        /*08f8*/ 	.word	0x00000000
        /*08fc*/ 	.word	0x00013230
        /*0900*/ 	.short	0x010a
        /*0902*/ 	.byte	0x3f
	.zero		1


	//   ....[34]....
        /*0904*/ 	.word	0x0000a070
        /*0908*/ 	.word	0x0000001b
        /*090c*/ 	.word	0x00000000
        /*0910*/ 	.short	0x0101
        /*0912*/ 	.byte	0x3f
	.zero		1


	//   ....[35]....
        /*0914*/ 	.word	0x0000b120
        /*0918*/ 	.word	0x0000000e
        /*091c*/ 	.word	0x00013230
        /*0920*/ 	.short	0x010a
        /*0922*/ 	.byte	0x3f
	.zero		1


	//   ....[36]....
        /*0924*/ 	.word	0x0000b1a0
        /*0928*/ 	.word	0x0000000e
        /*092c*/ 	.word	0x00013230
        /*0930*/ 	.short	0x010a
        /*0932*/ 	.byte	0x3f
	.zero		1


	//   ....[37]....
        /*0934*/ 	.word	0x0000b760
        /*0938*/ 	.word	0x0000000f
        /*093c*/ 	.word	0x00013250
        /*0940*/ 	.short	0x010a
        /*0942*/ 	.byte	0x3f
	.zero		1


	//   ....[38]....
        /*0944*/ 	.word	0x0000b7b0
        /*0948*/ 	.word	0x0000000f
        /*094c*/ 	.word	0x00013250
        /*0950*/ 	.short	0x010a
        /*0952*/ 	.byte	0x3f
	.zero		1


	//   ....[39]....
        /*0954*/ 	.word	0x0000d160
        /*0958*/ 	.word	0x0000000e
        /*095c*/ 	.word	0x00000000
        /*0960*/ 	.short	0x0101
        /*0962*/ 	.byte	0x3f
	.zero		1


	//   ....[40]....
        /*0964*/ 	.word	0x0000df00
        /*0968*/ 	.word	0x0000000f
        /*096c*/ 	.word	0x00000000
        /*0970*/ 	.short	0x0101
        /*0972*/ 	.byte	0x3f
	.zero		1


	//   ....[41]....
        /*0974*/ 	.word	0x0000df90
        /*0978*/ 	.word	0x0000000b
        /*097c*/ 	.word	0x00013250
        /*0980*/ 	.short	0x010a
        /*0982*/ 	.byte	0x3f
	.zero		1


	//   ....[42]....
        /*0984*/ 	.word	0x0000dfe0
        /*0988*/ 	.word	0x0000000b
        /*098c*/ 	.word	0x00013250
        /*0990*/ 	.short	0x010a
        /*0992*/ 	.byte	0x3f
	.zero		1


	//   ....[43]....
        /*0994*/ 	.word	0x0000e850
        /*0998*/ 	.word	0x00000004
        /*099c*/ 	.word	0x00000000
        /*09a0*/ 	.short	0x0101
        /*09a2*/ 	.byte	0x3f
	.zero		1


	//   ....[44]....
        /*09a4*/ 	.word	0x0000f7e0
        /*09a8*/ 	.word	0x00000000
        /*09ac*/ 	.word	0x00000000
        /*09b0*/ 	.short	0x0101
        /*09b2*/ 	.byte	0x3f
	.zero		1


	//   ....[45]....
        /*09b4*/ 	.word	0x00011840
        /*09b8*/ 	.word	0x00000006
        /*09bc*/ 	.word	0x00013220
        /*09c0*/ 	.short	0x010a
        /*09c2*/ 	.byte	0x3f
	.zero		1


	//   ....[46]....
        /*09c4*/ 	.word	0x000118f0
        /*09c8*/ 	.word	0x00000007
        /*09cc*/ 	.word	0x000132a0
        /*09d0*/ 	.short	0x010a
        /*09d2*/ 	.byte	0x3f
	.zero		1


	//   ....[47]....
        /*09d4*/ 	.word	0x00011b20
        /*09d8*/ 	.word	0x00000007
        /*09dc*/ 	.word	0x000132c0
        /*09e0*/ 	.short	0x010a
        /*09e2*/ 	.byte	0x3f
	.zero		1


	//   ....[48]....
        /*09e4*/ 	.word	0x00011e70
        /*09e8*/ 	.word	0x00000007
        /*09ec*/ 	.word	0x000132a0
        /*09f0*/ 	.short	0x010a
        /*09f2*/ 	.byte	0x3f
	.zero		1


	//   ....[49]....
        /*09f4*/ 	.word	0x00012090
        /*09f8*/ 	.word	0x00000007
        /*09fc*/ 	.word	0x000132c0
        /*0a00*/ 	.short	0x010a
        /*0a02*/ 	.byte	0x3f
	.zero		1


	//   ....[50]....
        /*0a04*/ 	.word	0x00012f40
        /*0a08*/ 	.word	0x00000004
        /*0a0c*/ 	.word	0x00013280
        /*0a10*/ 	.short	0x010a
        /*0a12*/ 	.byte	0x3f
	.zero		1


	//   ....[51]....
        /*0a14*/ 	.word	0x000130e0
        /*0a18*/ 	.word	0x00000004
        /*0a1c*/ 	.word	0x00013240
        /*0a20*/ 	.short	0x010a
        /*0a22*/ 	.byte	0x3f
	.zero		1


	//   ....[52]....
        /*0a24*/ 	.word	0x00013420
        /*0a28*/ 	.word	0x0000001d
        /*0a2c*/ 	.word	0x00013220
        /*0a30*/ 	.short	0x010a
        /*0a32*/ 	.byte	0x3f
	.zero		1


	//   ....[53]....
        /*0a34*/ 	.word	0x000136e0
        /*0a38*/ 	.word	0x00000003
        /*0a3c*/ 	.word	0x00013280
        /*0a40*/ 	.short	0x010a
        /*0a42*/ 	.byte	0x3f
	.zero		1


	//   ....[54]....
        /*0a44*/ 	.word	0x00013910
        /*0a48*/ 	.word	0x00000003
        /*0a4c*/ 	.word	0x00013240
        /*0a50*/ 	.short	0x010a
        /*0a52*/ 	.byte	0x3f
	.zero		1


	//   ....[55]....
        /*0a54*/ 	.word	0x00013be0
        /*0a58*/ 	.word	0x0000000d
        /*0a5c*/ 	.word	0x00013270
        /*0a60*/ 	.short	0x010a
        /*0a62*/ 	.byte	0x3f
	.zero		1


	//   ....[56]....
        /*0a64*/ 	.word	0x00013c50
        /*0a68*/ 	.word	0x0000000d
        /*0a6c*/ 	.word	0x00013260
        /*0a70*/ 	.short	0x010a
        /*0a72*/ 	.byte	0x3f
	.zero		1


	//   ....[57]....
        /*0a74*/ 	.word	0x00014070
        /*0a78*/ 	.word	0x0000000d
        /*0a7c*/ 	.word	0x00013250
        /*0a80*/ 	.short	0x0101
        /*0a82*/ 	.byte	0x3f
	.zero		1


	//   ....[58]....
        /*0a84*/ 	.word	0x000140f0
        /*0a88*/ 	.word	0x00000003
        /*0a8c*/ 	.word	0x00000000
        /*0a90*/ 	.short	0x0101
        /*0a92*/ 	.byte	0x3f
	.zero		1


	//   ....[59]....
        /*0a94*/ 	.word	0x00014290
        /*0a98*/ 	.word	0x00000002
        /*0a9c*/ 	.word	0x00013270
        /*0aa0*/ 	.short	0x010a
        /*0aa2*/ 	.byte	0x3f
	.zero		1


	//   ....[60]....
        /*0aa4*/ 	.word	0x00014310
        /*0aa8*/ 	.word	0x00000002
        /*0aac*/ 	.word	0x00013260
        /*0ab0*/ 	.short	0x010a
        /*0ab2*/ 	.byte	0x3f
	.zero		1


	//   ....[61]....
        /*0ab4*/ 	.word	0x00014730
        /*0ab8*/ 	.word	0x00000002
        /*0abc*/ 	.word	0x00013250
        /*0ac0*/ 	.short	0x0101
        /*0ac2*/ 	.byte	0x3f
	.zero		1


	//   ....[62]....
        /*0ac4*/ 	.word	0x000147a0
        /*0ac8*/ 	.word	0x00000000
        /*0acc*/ 	.word	0x00000000
        /*0ad0*/ 	.short	0x0101
        /*0ad2*/ 	.byte	0x3f
	.zero		1


	//   ....[63]....
        /*0ad4*/ 	.word	0x00015260
        /*0ad8*/ 	.word	0x00000008
        /*0adc*/ 	.word	0x00013220
        /*0ae0*/ 	.short	0x010a
        /*0ae2*/ 	.byte	0x3f
	.zero		1


	//   ....[64]....
        /*0ae4*/ 	.word	0x000153f0
        /*0ae8*/ 	.word	0x00000006
        /*0aec*/ 	.word	0x00000000
        /*0af0*/ 	.short	0x010a
        /*0af2*/ 	.byte	0x3f
	.zero		1


	//   ....[65]....
        /*0af4*/ 	.word	0x00015460
        /*0af8*/ 	.word	0x00000007
        /*0afc*/ 	.word	0x00000000
        /*0b00*/ 	.short	0x010a
        /*0b02*/ 	.byte	0x3f
	.zero		1


	//   ....[66]....
        /*0b04*/ 	.word	0x000154b0
        /*0b08*/ 	.word	0x00000002
        /*0b0c*/ 	.word	0x00013260
        /*0b10*/ 	.short	0x010a
        /*0b12*/ 	.byte	0x3f
	.zero		1


	//   ....[67]....
        /*0b14*/ 	.word	0x00015500
        /*0b18*/ 	.word	0x00000005
        /*0b1c*/ 	.word	0x00013260
        /*0b20*/ 	.short	0x010a
        /*0b22*/ 	.byte	0x3f
	.zero		1


	//   ....[68]....
        /*0b24*/ 	.word	0x00015540
        /*0b28*/ 	.word	0x00000002
        /*0b2c*/ 	.word	0x00013280
        /*0b30*/ 	.short	0x010a
        /*0b32*/ 	.byte	0x3f
	.zero		1


	//   ....[69]....
        /*0b34*/ 	.word	0x00015560
        /*0b38*/ 	.word	0x00000005
        /*0b3c*/ 	.word	0x00013280
        /*0b40*/ 	.short	0x010a
        /*0b42*/ 	.byte	0x3f
	.zero		1


	//   ....[70]....
        /*0b44*/ 	.word	0x000155c0
        /*0b48*/ 	.word	0x0000004e
        /*0b4c*/ 	.word	0x00013290
        /*0b50*/ 	.short	0x010a
        /*0b52*/ 	.byte	0x3f
	.zero		1


	//   ....[71]....
        /*0b54*/ 	.word	0x00015610
        /*0b58*/ 	.word	0x0000004e
        /*0b5c*/ 	.word	0x00013290
        /*0b60*/ 	.short	0x010a
        /*0b62*/ 	.byte	0x3f
	.zero		1


	//   ....[72]....
        /*0b64*/ 	.word	0x00015660
        /*0b68*/ 	.word	0x0000004e
        /*0b6c*/ 	.word	0x00013290
        /*0b70*/ 	.short	0x010a
        /*0b72*/ 	.byte	0x3f
	.zero		1


	//   ....[73]....
        /*0b74*/ 	.word	0x000156b0
        /*0b78*/ 	.word	0x0000004e
        /*0b7c*/ 	.word	0x000132b0
        /*0b80*/ 	.short	0x010a
        /*0b82*/ 	.byte	0x3f
	.zero		1


	//   ....[74]....
        /*0b84*/ 	.word	0x00015980
        /*0b88*/ 	.word	0x00000010
        /*0b8c*/ 	.word	0x00013200
        /*0b90*/ 	.short	0x010a
        /*0b92*/ 	.byte	0x3f
	.zero		1


	//   ....[75]....
        /*0b94*/ 	.word	0x00015c50
        /*0b98*/ 	.word	0x00000010
        /*0b9c*/ 	.word	0x00013200
        /*0ba0*/ 	.short	0x010a
        /*0ba2*/ 	.byte	0x3f
	.zero		1


	//   ....[76]....
        /*0ba4*/ 	.word	0x00015ca0
        /*0ba8*/ 	.word	0x00000000
        /*0bac*/ 	.word	0x00013230
        /*0bb0*/ 	.short	0x010a
        /*0bb2*/ 	.byte	0x3f
	.zero		1


	//   ....[77]....
        /*0bb4*/ 	.word	0x00015cf0
        /*0bb8*/ 	.word	0x0000000e
        /*0bbc*/ 	.word	0x00013230
        /*0bc0*/ 	.short	0x010a
        /*0bc2*/ 	.byte	0x3f
	.zero		1


	//   ....[78]....
        /*0bc4*/ 	.word	0x00015d40
        /*0bc8*/ 	.word	0x0000000f
        /*0bcc*/ 	.word	0x00013250
        /*0bd0*/ 	.short	0x010a
        /*0bd2*/ 	.byte	0x3f
	.zero		1


	//   ....[79]....
        /*0bd4*/ 	.word	0x00015d90
        /*0bd8*/ 	.word	0x0000000b
        /*0bdc*/ 	.word	0x00013250
        /*0be0*/ 	.short	0x010a
        /*0be2*/ 	.byte	0x3f
	.zero		1


	//   ....[80]....
        /*0be4*/ 	.word	0x00015f30
        /*0be8*/ 	.word	0x00000006
        /*0bec*/ 	.word	0x00013220
        /*0bf0*/ 	.short	0x010a
        /*0bf2*/ 	.byte	0x3f
	.zero		1


	//   ....[81]....
        /*0bf4*/ 	.word	0x00015f80
        /*0bf8*/ 	.word	0x00000007
        /*0bfc*/ 	.word	0x000132a0
        /*0c00*/ 	.short	0x010a
        /*0c02*/ 	.byte	0x3f
	.zero		1


	//   ....[82]....
        /*0c04*/ 	.word	0x00015fd0
        /*0c08*/ 	.word	0x00000007
        /*0c0c*/ 	.word	0x000132c0
        /*0c10*/ 	.short	0x010a
        /*0c12*/ 	.byte	0x3f
	.zero		1


	//   ....[83]....
        /*0c14*/ 	.word	0x00016020
        /*0c18*/ 	.word	0x00000007
        /*0c1c*/ 	.word	0x000132a0
        /*0c20*/ 	.short	0x010a
        /*0c22*/ 	.byte	0x3f
	.zero		1


	//   ....[84]....
        /*0c24*/ 	.word	0x00016070
        /*0c28*/ 	.word	0x00000007
        /*0c2c*/ 	.word	0x000132c0
        /*0c30*/ 	.short	0x010a
        /*0c32*/ 	.byte	0x3f
	.zero		1


	//   ....[85]....
        /*0c34*/ 	.word	0x00016210
        /*0c38*/ 	.word	0x00000004
        /*0c3c*/ 	.word	0x00013280
        /*0c40*/ 	.short	0x010a
        /*0c42*/ 	.byte	0x3f
	.zero		1


	//   ....[86]....
        /*0c44*/ 	.word	0x00016260
        /*0c48*/ 	.word	0x00000004
        /*0c4c*/ 	.word	0x00013240
        /*0c50*/ 	.short	0x010a
        /*0c52*/ 	.byte	0x3f
	.zero		1


	//   ....[87]....
        /*0c54*/ 	.word	0x000162b0
        /*0c58*/ 	.word	0x0000001d
        /*0c5c*/ 	.word	0x00013220
        /*0c60*/ 	.short	0x010a
        /*0c62*/ 	.byte	0x3f
	.zero		1


	//   ....[88]....
        /*0c64*/ 	.word	0x00016300
        /*0c68*/ 	.word	0x00000003
        /*0c6c*/ 	.word	0x00013280
        /*0c70*/ 	.short	0x010a
        /*0c72*/ 	.byte	0x3f
	.zero		1


	//   ....[89]....
        /*0c74*/ 	.word	0x00016350
        /*0c78*/ 	.word	0x00000003
        /*0c7c*/ 	.word	0x00013240
        /*0c80*/ 	.short	0x010a
        /*0c82*/ 	.byte	0x3f
	.zero		1


	//   ....[90]....
        /*0c84*/ 	.word	0x000163a0
        /*0c88*/ 	.word	0x0000000d
        /*0c8c*/ 	.word	0x00013270
        /*0c90*/ 	.short	0x010a
        /*0c92*/ 	.byte	0x3f
	.zero		1


	//   ....[91]....
        /*0c94*/ 	.word	0x000163f0
        /*0c98*/ 	.word	0x0000000d
        /*0c9c*/ 	.word	0x00013260
        /*0ca0*/ 	.short	0x010a
        /*0ca2*/ 	.byte	0x3f
	.zero		1


	//   ....[92]....
        /*0ca4*/ 	.word	0x00016440
        /*0ca8*/ 	.word	0x00000002
        /*0cac*/ 	.word	0x00013270
        /*0cb0*/ 	.short	0x010a
        /*0cb2*/ 	.byte	0x3f
	.zero		1


	//   ....[93]....
        /*0cb4*/ 	.word	0x00016490
        /*0cb8*/ 	.word	0x00000002
        /*0cbc*/ 	.word	0x00013260
        /*0cc0*/ 	.short	0x010a
        /*0cc2*/ 	.byte	0x3f
	.zero		1


	//   ....[94]....
        /*0cc4*/ 	.word	0x00016e10
        /*0cc8*/ 	.word	0x00000008
        /*0ccc*/ 	.word	0x00013220
        /*0cd0*/ 	.short	0x010a
        /*0cd2*/ 	.byte	0x3f
	.zero		1


	//   ....[95]....
        /*0cd4*/ 	.word	0x00016fb0
        /*0cd8*/ 	.word	0x00000006
        /*0cdc*/ 	.word	0x00000000
        /*0ce0*/ 	.short	0x010a
        /*0ce2*/ 	.byte	0x3f
	.zero		1


	//   ....[96]....
        /*0ce4*/ 	.word	0x00017000
        /*0ce8*/ 	.word	0x00000007
        /*0cec*/ 	.word	0x00000000
        /*0cf0*/ 	.short	0x010a
        /*0cf2*/ 	.byte	0x3f
	.zero		1


	//   ....[97]....
        /*0cf4*/ 	.word	0x00017050
        /*0cf8*/ 	.word	0x00000002
        /*0cfc*/ 	.word	0x00013260
        /*0d00*/ 	.short	0x010a
        /*0d02*/ 	.byte	0x3f
	.zero		1


	//   ....[98]....
        /*0d04*/ 	.word	0x000170a0
        /*0d08*/ 	.word	0x00000005
        /*0d0c*/ 	.word	0x00013260
        /*0d10*/ 	.short	0x010a
        /*0d12*/ 	.byte	0x3f
	.zero		1


	//   ....[99]....
        /*0d14*/ 	.word	0x000170f0
        /*0d18*/ 	.word	0x00000002
        /*0d1c*/ 	.word	0x00013280
        /*0d20*/ 	.short	0x010a
        /*0d22*/ 	.byte	0x3f
	.zero		1


	//----- nvinfo : EIATTR_NUM_MBARRIERS
	.align		4
.L_1491:
        /*0d24*/ 	.byte	0x03, 0x38
        /*0d26*/ 	.short	0x0016


	//----- nvinfo : EIATTR_EXIT_INSTR_OFFSETS
	.align		4
        /*0d28*/ 	.byte	0x04, 0x1c
        /*0d2a*/ 	.short	(.L_1493 - .L_1492)


	//   ....[0]....
.L_1492:
        /*0d2c*/ 	.word	0x000155b0


	//----- nvinfo : EIATTR_MAX_THREADS
	.align		4
.L_1493:
        /*0d30*/ 	.byte	0x04, 0x05
        /*0d32*/ 	.short	(.L_1495 - .L_1494)
.L_1494:
        /*0d34*/ 	.word	0x00000200
        /*0d38*/ 	.word	0x00000001
        /*0d3c*/ 	.word	0x00000001


	//----- nvinfo : EIATTR_CRS_STACK_SIZE
	.align		4
.L_1495:
        /*0d40*/ 	.byte	0x04, 0x1e
        /*0d42*/ 	.short	(.L_1497 - .L_1496)
.L_1496:
        /*0d44*/ 	.word	0x00000000


	//----- nvinfo : EIATTR_CBANK_PARAM_SIZE
	.align		4
.L_1497:
        /*0d48*/ 	.byte	0x03, 0x19
        /*0d4a*/ 	.short	0x0a70


	//----- nvinfo : EIATTR_PARAM_CBANK
	.align		4
        /*0d4c*/ 	.byte	0x04, 0x0a
        /*0d4e*/ 	.short	(.L_1499 - .L_1498)
	.align		4
.L_1498:
        /*0d50*/ 	.word	index@(.nv.constant0._ZN7cutlass13device_kernelIN5flash11enable_sm90INS1_16FlashAttnFwdSm90INS1_25CollectiveMainloopFwdSm90ILi2EN4cute5tupleIJNS5_1CILi1EEES8_S8_EEENS6_IJNS7_ILi192EEENS7_ILi160EEENS7_ILi64EEEEEELi64ENS_12float_e4m3_tEfNS_4arch4Sm90ELb0ELb0ELb1ELb1ELb0ELb1ELb0ELb1ELb1ELb0ELb0ELb0EEENS1_21CollectiveEpilogueFwdINS6_IJSA_SC_SB_EEES9_NS_10bfloat16_tESG_Li384ELb1ELb0ELb0ELb1EEENS1_36VarlenDynamicPersistentTileSchedulerILi192ELi160ELi384ELi128ELb0ELb0ELb1ELb0ELb1ELb1EEEEEEEEEvNT_6ParamsE)
        /*0d54*/ 	.short	0x0210
        /*0d56*/ 	.short	0x0a70


	//----- nvinfo : EIATTR_SW_WAR
	.align		4
.L_1499:
        /*0d58*/ 	.byte	0x04, 0x36
        /*0d5a*/ 	.short	(.L_1501 - .L_1500)
.L_1500:
        /*0d5c*/ 	.word	0x00000008
.L_1501:


//--------------------- .nv.info._ZN7cutlass13device_kernelIN5flash11enable_sm90INS1_16FlashAttnFwdSm90INS1_25CollectiveMainloopFwdSm90ILi2EN4cute5tupleIJNS5_1CILi1EEES8_S8_EEENS6_IJNS7_ILi192EEENS7_ILi160EEENS7_ILi64EEEEEELi64ENS_12float_e4m3_tEfNS_4arch4Sm90ELb0ELb1ELb1ELb0ELb0ELb0ELb0ELb1ELb1ELb0ELb0ELb0EEENS1_21CollectiveEpilogueFwdINS6_IJSA_SC_SB_EEES9_NS_10bfloat16_tESG_Li384ELb0ELb0ELb0ELb1EEENS1_30DynamicPersistentTileSchedulerILi384ELi128ELb0ELb0ELb1EEEEEEEEEvNT_6ParamsE --------------------------
	.section	.nv.info._ZN7cutlass13device_kernelIN5flash11enable_sm90INS1_16FlashAttnFwdSm90INS1_25CollectiveMainloopFwdSm90ILi2EN4cute5tupleIJNS5_1CILi1EEES8_S8_EEENS6_IJNS7_ILi192EEENS7_ILi160EEENS7_ILi64EEEEEELi64ENS_12float_e4m3_tEfNS_4arch4Sm90ELb0ELb1ELb1ELb0ELb0ELb0ELb0ELb1ELb1ELb0ELb0ELb0EEENS1_21CollectiveEpilogueFwdINS6_IJSA_SC_SB_EEES9_NS_10bfloat16_tESG_Li384ELb0ELb0ELb0ELb1EEENS1_30DynamicPersistentTileSchedulerILi384ELi128ELb0ELb0ELb1EEEEEEEEEvNT_6ParamsE,"",@"SHT_CUDA_INFO"
	.sectionflags	@""
	.align	4


	//----- nvinfo : EIATTR_CUDA_API_VERSION
	.align		4
        /*0000*/ 	.byte	0x04, 0x37
        /*0002*/ 	.short	(.L_1503 - .L_1502)
.L_1502:
        /*0004*/ 	.word	0x00000082


	//----- nvinfo : EIATTR_KPARAM_INFO
	.align		4
.L_1503:
        /*0008*/ 	.byte	0x04, 0x17
        /*000a*/ 	.short	(.L_1505 - .L_1504)
.L_1504:
        /*000c*/ 	.word	0x00000000
        /*0010*/ 	.short	0x0000
        /*0012*/ 	.short	0x0070
        /*0014*/ 	.byte	0x00, 0xf0, 0x01, 0x2e


	//----- nvinfo : EIATTR_SPARSE_MMA_MASK
	.align		4
.L_1505:
        /*0018*/ 	.byte	0x03, 0x50
        /*001a*/ 	.short	0x0000


	//----- nvinfo : EIATTR_MAXREG_COUNT
	.align		4
        /*001c*/ 	.byte	0x03, 0x1b
        /*001e*/ 	.short	0x0080


	//----- nvinfo : EIATTR_NUM_BARRIERS
	.align		4
        /*0020*/ 	.byte	0x02, 0x4c
        /*0022*/ 	.byte	0x09
	.zero		1


	//----- nvinfo : EIATTR_EXTERNS
	.align		4
        /*0024*/ 	.byte	0x04, 0x0f
        /*0026*/ 	.short	(.L_1507 - .L_1506)


	//   ....[0]....
	.align		4
.L_1506:
        /*0028*/ 	.word	index@(__assertfail)


	//----- nvinfo : EIATTR_MERCURY_ISA_VERSION
	.align		4
.L_1507:
        /*002c*/ 	.byte	0x03, 0x5f
        /*002e*/ 	.short	0x0101


	//----- nvinfo : EIATTR_INT_WARP_WIDE_INSTR_OFFSETS
	.align		4
        /*0030*/ 	.byte	0x04, 0x31
        /*0032*/ 	.short	(.L_1509 - .L_1508)


	//   ....[0]....
.L_1508:
        /*0034*/ 	.word	0x00000180


	//   ....[1]....
        /*0038*/ 	.word	0x000001b0


	//   ....[2]....
        /*003c*/ 	.word	0x000001c0


	//   ....[3]....
        /*0040*/ 	.word	0x000147a0


	//   ....[4]....
        /*0044*/ 	.word	0x00014830


	//   ....[5]....
        /*0048*/ 	.word	0x00014e80


	//   ....[6]....
        /*004c*/ 	.word	0x00016120


	//   ....[7]....
        /*0050*/ 	.word	0x000161b0


	//----- nvinfo : EIATTR_COOP_GROUP_MASK_REGIDS
	.align		4
.L_1509:
        /*0054*/ 	.byte	0x04, 0x29
        /*0056*/ 	.short	(.L_1511 - .L_1510)


	//   ....[0]....
.L_1510:
        /*0058*/ 	.word	0xffffffff


	//   ....[1]....
        /*005c*/ 	.word	0xffffffff


	//   ....[2]....
        /*0060*/ 	.word	0xffffffff


	//   ....[3]....
        /*0064*/ 	.word	0xffffffff


	//   ....[4]....
        /*0068*/ 	.word	0xffffffff


	//   ....[5]....
        /*006c*/ 	.word	0xffffffff


	//   ....[6]....
        /*0070*/ 	.word	0xffffffff


	//   ....[7]....
        /*0074*/ 	.word	0xffffffff


	//   ....[8]....
        /*0078*/ 	.word	0xffffffff


	//   ....[9]....
        /*007c*/ 	.word	0xffffffff


	//   ....[10]....
        /*0080*/ 	.word	0xffffffff


	//   ....[11]....
        /*0084*/ 	.word	0xffffffff


	//   ....[12]....
        /*0088*/ 	.word	0xffffffff


	//   ....[13]....
        /*008c*/ 	.word	0xffffffff


	//   ....[14]....
        /*0090*/ 	.word	0xffffffff


	//   ....[15]....
        /*0094*/ 	.word	0xffffffff


	//   ....[16]....
        /*0098*/ 	.word	0xffffffff


	//   ....[17]....
        /*009c*/ 	.word	0xffffffff


	//   ....[18]....
        /*00a0*/ 	.word	0xffffffff


	//   ....[19]....
        /*00a4*/ 	.word	0xffffffff


	//   ....[20]....
        /*00a8*/ 	.word	0xffffffff


	//   ....[21]....
        /*00ac*/ 	.word	0xffffffff


	//   ....[22]....
        /*00b0*/ 	.word	0xffffffff


	//   ....[23]....
        /*00b4*/ 	.word	0xffffffff


	//   ....[24]....
        /*00b8*/ 	.word	0xffffffff


	//   ....[25]....
        /*00bc*/ 	.word	0xffffffff


	//   ....[26]....
        /*00c0*/ 	.word	0xffffffff


	//   ....[27]....
        /*00c4*/ 	.word	0xffffffff


	//   ....[28]....
        /*00c8*/ 	.word	0xffffffff


	//   ....[29]....
        /*00cc*/ 	.word	0xffffffff


	//   ....[30]....
        /*00d0*/ 	.word	0xffffffff


	//   ....[31]....
        /*00d4*/ 	.word	0xffffffff


	//   ....[32]....
        /*00d8*/ 	.word	0xffffffff


	//   ....[33]....
        /*00dc*/ 	.word	0xffffffff


	//   ....[34]....
        /*00e0*/ 	.word	0xffffffff


	//   ....[35]....
        /*00e4*/ 	.word	0xffffffff


	//   ....[36]....
        /*00e8*/ 	.word	0xffffffff


	//   ....[37]....
        /*00ec*/ 	.word	0xffffffff


	//   ....[38]....
        /*00f0*/ 	.word	0xffffffff


	//   ....[39]....
        /*00f4*/ 	.word	0xffffffff


	//   ....[40]....
        /*00f8*/ 	.word	0xffffffff


	//   ....[41]....
        /*00fc*/ 	.word	0xffffffff


	//   ....[42]....
        /*0100*/ 	.word	0xffffffff


	//   ....[43]....
        /*0104*/ 	.word	0xffffffff


	//   ....[44]....
        /*0108*/ 	.word	0xffffffff


	//   ....[45]....
        /*010c*/ 	.word	0xffffffff


	//   ....[46]....
        /*0110*/ 	.word	0xffffffff


	//   ....[47]....
        /*0114*/ 	.word	0xffffffff


	//   ....[48]....
        /*0118*/ 	.word	0xffffffff


	//   ....[49]....
        /*011c*/ 	.word	0x0500000f


	//   ....[50]....
        /*0120*/ 	.word	0x0500000f


	//----- nvinfo : EIATTR_COOP_GROUP_INSTR_OFFSETS
	.align		4
.L_1511:
        /*0124*/ 	.byte	0x04, 0x28
        /*0126*/ 	.short	(.L_1513 - .L_1512)


	//   ....[0]....
.L_1512:
        /*0128*/ 	.word	0x00000050


	//   ....[1]....
        /*012c*/ 	.word	0x00000190


	//   ....[2]....
        /*0130*/ 	.word	0x000001e0


	//   ....[3]....
        /*0134*/ 	.word	0x000003d0


	//   ....[4]....
        /*0138*/ 	.word	0x00000530


	//   ....[5]....
        /*013c*/ 	.word	0x00000650


	//   ....[6]....
        /*0140*/ 	.word	0x000007b0


	//   ....[7]....
        /*0144*/ 	.word	0x00001650


	//   ....[8]....
        /*0148*/ 	.word	0x000045b0


	//   ....[9]....
        /*014c*/ 	.word	0x000046c0


	//   ....[10]....
        /*0150*/ 	.word	0x00005140


	//   ....[11]....
        /*0154*/ 	.word	0x000051b0


	//   ....[12]....
        /*0158*/ 	.word	0x00008c40


	//   ....[13]....
        /*015c*/ 	.word	0x00008d50


	//   ....[14]....
        /*0160*/ 	.word	0x000098a0


	//   ....[15]....
        /*0164*/ 	.word	0x00009940


	//   ....[16]....
        /*0168*/ 	.word	0x0000c380


	//   ....[17]....
        /*016c*/ 	.word	0x0000c3a0


	//   ....[18]....
        /*0170*/ 	.word	0x0000c3c0


	//   ....[19]....
        /*0174*/ 	.word	0x0000c3f0


	//   ....[20]....
        /*0178*/ 	.word	0x00010420


	//   ....[21]....
        /*017c*/ 	.word	0x00010530


	//   ....[22]....
        /*0180*/ 	.word	0x00011080


	//   ....[23]....
        /*0184*/ 	.word	0x00011110


	//   ....[24]....
        /*0188*/ 	.word	0x000125e0


	//   ....[25]....
        /*018c*/ 	.word	0x000125f0


	//   ....[26]....
        /*0190*/ 	.word	0x00012670


	//   ....[27]....
        /*0194*/ 	.word	0x00012680


	//   ....[28]....
        /*0198*/ 	.word	0x00013140


	//   ....[29]....
        /*019c*/ 	.word	0x00013150


	//   ....[30]....
        /*01a0*/ 	.word	0x00013160


	//   ....[31]....
        /*01a4*/ 	.word	0x00013170


	//   ....[32]....
        /*01a8*/ 	.word	0x00013180


	//   ....[33]....
        /*01ac*/ 	.word	0x00013190


	//   ....[34]....
        /*01b0*/ 	.word	0x000131a0


	//   ....[35]....
        /*01b4*/ 	.word	0x000131b0


	//   ....[36]....
        /*01b8*/ 	.word	0x000131e0


	//   ....[37]....
        /*01bc*/ 	.word	0x00013200


	//   ....[38]....
        /*01c0*/ 	.word	0x00013240


	//   ....[39]....
        /*01c4*/ 	.word	0x00013270


	//   ....[40]....
        /*01c8*/ 	.word	0x00013290


	//   ....[41]....
        /*01cc*/ 	.word	0x000132a0


	//   ....[42]....
        /*01d0*/ 	.word	0x000132c0


	//   ....[43]....
        /*01d4*/ 	.word	0x000132f0


	//   ....[44]....
        /*01d8*/ 	.word	0x000133e0


	//   ....[45]....
        /*01dc*/ 	.word	0x00013de0


	//   ....[46]....
        /*01e0*/ 	.word	0x00014f50


	//   ....[47]....
        /*01e4*/ 	.word	0x00016740


	//   ....[48]....
        /*01e8*/ 	.word	0x00016890


	//   ....[49]....
        /*01ec*/ 	.word	0x00016f20


	//   ....[50]....
        /*01f0*/ 	.word	0x00017360


	//----- nvinfo : EIATTR_REG_RECONFIG
	.align		4
.L_1513:
        /*01f4*/ 	.byte	0x01, 0x54
	.zero		2


	//----- nvinfo : EIATTR_SYSCALL_OFFSETS
	.align		4
        /*01f8*/ 	.byte	0x04, 0x46
        /*01fa*/ 	.short	(.L_1515 - .L_1514)


	//   ....[0]....
.L_1514:
        /*01fc*/ 	.word	0x00001800


	//   ....[1]....
        /*0200*/ 	.word	0x000149c0


	//   ....[2]....
        /*0204*/ 	.word	0x00014b20


	//   ....[3]....
        /*0208*/ 	.word	0x00014c60


	//   ....[4]....
        /*020c*/ 	.word	0x00014d80


	//----- nvinfo : EIATTR_MBARRIER_INSTR_OFFSETS
	.align		4
.L_1515:
        /*0210*/ 	.byte	0x04, 0x39
        /*0212*/ 	.short	(.L_1517 - .L_1516)


	//   ....[0]....
.L_1516:
        /*0214*/ 	.word	0x00000280
        /*0218*/ 	.word	0x000000ff
        /*021c*/ 	.word	0x00013200
        /*0220*/ 	.short	0x0100
        /*0222*/ 	.byte	0x06
	.zero		1


	//   ....[1]....
        /*0224*/ 	.word	0x00000290
        /*0228*/ 	.word	0x000000ff
        /*022c*/ 	.word	0x00013220
        /*0230*/ 	.short	0x0100
        /*0232*/ 	.byte	0x06
	.zero		1


	//   ....[2]....
        /*0234*/ 	.word	0x00000380
        /*0238*/ 	.word	0x000000ff
        /*023c*/ 	.word	0x00013230
        /*0240*/ 	.short	0x0100
        /*0242*/ 	.byte	0x08
	.zero		1


	//   ....[3]....
        /*0244*/ 	.word	0x00000390
        /*0248*/ 	.word	0x000000ff
        /*024c*/ 	.word	0x00013240
        /*0250*/ 	.short	0x0100
        /*0252*/ 	.byte	0x08
	.zero		1


	//   ....[4]....
        /*0254*/ 	.word	0x000003a0
        /*0258*/ 	.word	0x000000ff
        /*025c*/ 	.word	0x00013238
        /*0260*/ 	.short	0x0100
        /*0262*/ 	.byte	0x08
	.zero		1


	//   ....[5]....
        /*0264*/ 	.word	0x000003b0
        /*0268*/ 	.word	0x000000ff
        /*026c*/ 	.word	0x00013248
        /*0270*/ 	.short	0x0100
        /*0272*/ 	.byte	0x08
	.zero		1


	//   ....[6]....
        /*0274*/ 	.word	0x000004e0
        /*0278*/ 	.word	0x000000ff
        /*027c*/ 	.word	0x00013250
        /*0280*/ 	.short	0x0100
        /*0282*/ 	.byte	0x08
	.zero		1


	//   ....[7]....
        /*0284*/ 	.word	0x000004f0
        /*0288*/ 	.word	0x000000ff
        /*028c*/ 	.word	0x00013260
        /*0290*/ 	.short	0x0100
        /*0292*/ 	.byte	0x08
	.zero		1


	//   ....[8]....
        /*0294*/ 	.word	0x00000500
        /*0298*/ 	.word	0x000000ff
        /*029c*/ 	.word	0x00013258
        /*02a0*/ 	.short	0x0100
        /*02a2*/ 	.byte	0x08
	.zero		1


	//   ....[9]....
        /*02a4*/ 	.word	0x00000510
        /*02a8*/ 	.word	0x000000ff
        /*02ac*/ 	.word	0x00013268
        /*02b0*/ 	.short	0x0100
        /*02b2*/ 	.byte	0x08
	.zero		1


	//   ....[10]....
        /*02b4*/ 	.word	0x00000600
        /*02b8*/ 	.word	0x000000ff
        /*02bc*/ 	.word	0x00013270
        /*02c0*/ 	.short	0x0100
        /*02c2*/ 	.byte	0x06
	.zero		1


	//   ....[11]....
        /*02c4*/ 	.word	0x00000610
        /*02c8*/ 	.word	0x000000ff
        /*02cc*/ 	.word	0x00013280
        /*02d0*/ 	.short	0x0100
        /*02d2*/ 	.byte	0x06
	.zero		1


	//   ....[12]....
        /*02d4*/ 	.word	0x00000620
        /*02d8*/ 	.word	0x000000ff
        /*02dc*/ 	.word	0x00013278
        /*02e0*/ 	.short	0x0100
        /*02e2*/ 	.byte	0x06
	.zero		1


	//   ....[13]....
        /*02e4*/ 	.word	0x00000630
        /*02e8*/ 	.word	0x000000ff
        /*02ec*/ 	.word	0x00013288
        /*02f0*/ 	.short	0x0100
        /*02f2*/ 	.byte	0x06
	.zero		1


	//   ....[14]....
        /*02f4*/ 	.word	0x00000760
        /*02f8*/ 	.word	0x000000ff
        /*02fc*/ 	.word	0x00013290
        /*0300*/ 	.short	0x0100
        /*0302*/ 	.byte	0x08
	.zero		1


	//   ....[15]....
        /*0304*/ 	.word	0x00000770
        /*0308*/ 	.word	0x000000ff
        /*030c*/ 	.word	0x000132a0
        /*0310*/ 	.short	0x0100
        /*0312*/ 	.byte	0x08
	.zero		1


	//   ....[16]....
        /*0314*/ 	.word	0x00000780
        /*0318*/ 	.word	0x000000ff
        /*031c*/ 	.word	0x00013298
        /*0320*/ 	.short	0x0100
        /*0322*/ 	.byte	0x08
	.zero		1


	//   ....[17]....
        /*0324*/ 	.word	0x00000790
        /*0328*/ 	.word	0x000000ff
        /*032c*/ 	.word	0x000132a8
        /*0330*/ 	.short	0x0100
        /*0332*/ 	.byte	0x08
	.zero		1


	//   ....[18]....
        /*0334*/ 	.word	0x000008c0
        /*0338*/ 	.word	0x000000ff
        /*033c*/ 	.word	0x000132b0
        /*0340*/ 	.short	0x0100
        /*0342*/ 	.byte	0x08
	.zero		1


	//   ....[19]....
        /*0344*/ 	.word	0x000008d0
        /*0348*/ 	.word	0x000000ff
        /*034c*/ 	.word	0x000132c0
        /*0350*/ 	.short	0x0100
        /*0352*/ 	.byte	0x08
	.zero		1


	//   ....[20]....
        /*0354*/ 	.word	0x000008e0
        /*0358*/ 	.word	0x000000ff
        /*035c*/ 	.word	0x000132b8
        /*0360*/ 	.short	0x0100
        /*0362*/ 	.byte	0x08
	.zero		1


	//   ....[21]....
        /*0364*/ 	.word	0x000008f0
        /*0368*/ 	.word	0x000000ff
        /*036c*/ 	.word	0x000132c8
        /*0370*/ 	.short	0x0100
        /*0372*/ 	.byte	0x08
	.zero		1


	//   ....[22]....
        /*0374*/ 	.word	0x00001b50
        /*0378*/ 	.word	0x000000ff
        /*037c*/ 	.word	0x00013200
        /*0380*/ 	.short	0x010a
        /*0382*/ 	.byte	0x28
	.zero		1


	//   ....[23]....
        /*0384*/ 	.word	0x00001bf0
        /*0388*/ 	.word	0x00000004
        /*038c*/ 	.word	0x00013230
        /*0390*/ 	.short	0x010a
        /*0392*/ 	.byte	0x3f
	.zero		1


	//   ....[24]....
        /*0394*/ 	.word	0x00001c30
        /*0398*/ 	.word	0x00000004
        /*039c*/ 	.word	0x00013230
        /*03a0*/ 	.short	0x010a
        /*03a2*/ 	.byte	0x3f
	.zero		1


	//   ....[25]....
        /*03a4*/ 	.word	0x00002700
        /*03a8*/ 	.word	0x00000004
        /*03ac*/ 	.word	0x00000000
        /*03b0*/ 	.short	0x0101
        /*03b2*/ 	.byte	0x3f
	.zero		1


	//   ....[26]....
        /*03b4*/ 	.word	0x000062b0
        /*03b8*/ 	.word	0x000000ff
        /*03bc*/ 	.word	0x00013230
        /*03c0*/ 	.short	0x010a
        /*03c2*/ 	.byte	0x19
	.zero		1


	//   ....[27]....
        /*03c4*/ 	.word	0x000062f0
        /*03c8*/ 	.word	0x000000ff
        /*03cc*/ 	.word	0x00013230
        /*03d0*/ 	.short	0x010a
        /*03d2*/ 	.byte	0x19
	.zero		1


	//   ....[28]....
        /*03d4*/ 	.word	0x00006740
        /*03d8*/ 	.word	0x000000ff
        /*03dc*/ 	.word	0x00013250
        /*03e0*/ 	.short	0x010a
        /*03e2*/ 	.byte	0x0b
	.zero		1


	//   ....[29]....
        /*03e4*/ 	.word	0x00006780
        /*03e8*/ 	.word	0x000000ff
        /*03ec*/ 	.word	0x00013250
        /*03f0*/ 	.short	0x010a
        /*03f2*/ 	.byte	0x0b
	.zero		1


	//   ....[30]....
        /*03f4*/ 	.word	0x000071e0
        /*03f8*/ 	.word	0x00000038
        /*03fc*/ 	.word	0x00000000
        /*0400*/ 	.short	0x0101
        /*0402*/ 	.byte	0x3f
	.zero		1


	//   ....[31]....
        /*0404*/ 	.word	0x0000a620
        /*0408*/ 	.word	0x000000ff
        /*040c*/ 	.word	0x00000000
        /*0410*/ 	.short	0x0101
        /*0412*/ 	.byte	0x06
	.zero		1


	//   ....[32]....
        /*0414*/ 	.word	0x0000ada0
        /*0418*/ 	.word	0x000000ff
        /*041c*/ 	.word	0x00013230
        /*0420*/ 	.short	0x010a
        /*0422*/ 	.byte	0x06
	.zero		1


	//   ....[33]....
        /*0424*/ 	.word	0x0000ade0
        /*0428*/ 	.word	0x000000ff
        /*042c*/ 	.word	0x00013230
        /*0430*/ 	.short	0x010a
        /*0432*/ 	.byte	0x06
	.zero		1


	//   ....[34]....
        /*0434*/ 	.word	0x0000b230
        /*0438*/ 	.word	0x000000ff
        /*043c*/ 	.word	0x00013250
        /*0440*/ 	.short	0x010a
        /*0442*/ 	.byte	0x0b
	.zero		1


	//   ....[35]....
        /*0444*/ 	.word	0x0000b270
        /*0448*/ 	.word	0x000000ff
        /*044c*/ 	.word	0x00013250
        /*0450*/ 	.short	0x010a
        /*0452*/ 	.byte	0x0b
	.zero		1


	//   ....[36]....
        /*0454*/ 	.word	0x0000d230
        /*0458*/ 	.word	0x00000006
        /*045c*/ 	.word	0x00000000
        /*0460*/ 	.short	0x0101
        /*0462*/ 	.byte	0x3f
	.zero		1


	//   ....[37]....
        /*0464*/ 	.word	0x0000d500
        /*0468*/ 	.word	0x000000ff
        /*046c*/ 	.word	0x00000000
        /*0470*/ 	.short	0x0101
        /*0472*/ 	.byte	0x06
	.zero		1


	//   ....[38]....
        /*0474*/ 	.word	0x0000daa0
        /*0478*/ 	.word	0x000000ff
        /*047c*/ 	.word	0x00013230
        /*0480*/ 	.short	0x010a
        /*0482*/ 	.byte	0x19
	.zero		1


	//   ....[39]....
        /*0484*/ 	.word	0x0000dae0
        /*0488*/ 	.word	0x000000ff
        /*048c*/ 	.word	0x00013230
        /*0490*/ 	.short	0x010a
        /*0492*/ 	.byte	0x19
	.zero		1


	//   ....[40]....
        /*0494*/ 	.word	0x0000df30
        /*0498*/ 	.word	0x000000ff
        /*049c*/ 	.word	0x00013250
        /*04a0*/ 	.short	0x010a
        /*04a2*/ 	.byte	0x0b
	.zero		1


	//   ....[41]....
        /*04a4*/ 	.word	0x0000df70
        /*04a8*/ 	.word	0x000000ff
        /*04ac*/ 	.word	0x00013250
        /*04b0*/ 	.short	0x010a
        /*04b2*/ 	.byte	0x0b
	.zero		1


	//   ....[42]....
        /*04b4*/ 	.word	0x0000e9d0
        /*04b8*/ 	.word	0x00000038
        /*04bc*/ 	.word	0x00000000
        /*04c0*/ 	.short	0x0101
        /*04c2*/ 	.byte	0x3f
	.zero		1


	//   ....[43]....
        /*04c4*/ 	.word	0x00011e10
        /*04c8*/ 	.word	0x000000ff
        /*04cc*/ 	.word	0x00000000
        /*04d0*/ 	.short	0x0101
        /*04d2*/ 	.byte	0x06
	.zero		1


	//   ....[44]....
        /*04d4*/ 	.word	0x000122b0
        /*04d8*/ 	.word	0x000000ff
        /*04dc*/ 	.word	0x00013250
        /*04e0*/ 	.short	0x010a
        /*04e2*/ 	.byte	0x0e
	.zero		1


	//   ....[45]....
        /*04e4*/ 	.word	0x000122f0
        /*04e8*/ 	.word	0x000000ff
        /*04ec*/ 	.word	0x00013250
        /*04f0*/ 	.short	0x010a
        /*04f2*/ 	.byte	0x0e
	.zero		1


	//   ....[46]....
        /*04f4*/ 	.word	0x00012960
        /*04f8*/ 	.word	0x000000ff
        /*04fc*/ 	.word	0x00000000
        /*0500*/ 	.short	0x0101
        /*0502*/ 	.byte	0x04
	.zero		1


	//   ....[47]....
        /*0504*/ 	.word	0x00013580
        /*0508*/ 	.word	0x000000ff
        /*050c*/ 	.word	0x00000000
        /*0510*/ 	.short	0x0101
        /*0512*/ 	.byte	0x05
	.zero		1


	//   ....[48]....
        /*0514*/ 	.word	0x00015160
        /*0518*/ 	.word	0x00000005
        /*051c*/ 	.word	0x00013280
        /*0520*/ 	.short	0x010a
        /*0522*/ 	.byte	0x3f
	.zero		1


	//   ....[49]....
        /*0524*/ 	.word	0x000152e0
        /*0528*/ 	.word	0x00000005
        /*052c*/ 	.word	0x00013240
        /*0530*/ 	.short	0x010a
        /*0532*/ 	.byte	0x3f
	.zero		1


	//   ....[50]....
        /*0534*/ 	.word	0x000155b0
        /*0538*/ 	.word	0x000000ff
        /*053c*/ 	.word	0x00013220
        /*0540*/ 	.short	0x010a
        /*0542*/ 	.byte	0x28
	.zero		1


	//   ....[51]....
        /*0544*/ 	.word	0x00015840
        /*0548*/ 	.word	0x00000009
        /*054c*/ 	.word	0x00013280
        /*0550*/ 	.short	0x010a
        /*0552*/ 	.byte	0x3f
	.zero		1


	//   ....[52]....
        /*0554*/ 	.word	0x00015a70
        /*0558*/ 	.word	0x00000009
        /*055c*/ 	.word	0x00013240
        /*0560*/ 	.short	0x010a
        /*0562*/ 	.byte	0x3f
	.zero		1


	//   ....[53]....
        /*0564*/ 	.word	0x00015d20
        /*0568*/ 	.word	0x0000000c
        /*056c*/ 	.word	0x00013270
        /*0570*/ 	.short	0x010a
        /*0572*/ 	.byte	0x3f
	.zero		1


	//   ....[54]....
        /*0574*/ 	.word	0x00015d90
        /*0578*/ 	.word	0x0000000c
        /*057c*/ 	.word	0x00013260
        /*0580*/ 	.short	0x010a
        /*0582*/ 	.byte	0x3f
	.zero		1


	//   ....[55]....
        /*0584*/ 	.word	0x00016050
        /*0588*/ 	.word	0x0000000c
        /*058c*/ 	.word	0x00013250
        /*0590*/ 	.short	0x0101
        /*0592*/ 	.byte	0x3f
	.zero		1


	//   ....[56]....
        /*0594*/ 	.word	0x000160c0
        /*0598*/ 	.word	0x00000003
        /*059c*/ 	.word	0x00000000
        /*05a0*/ 	.short	0x0101
        /*05a2*/ 	.byte	0x3f
	.zero		1


	//   ....[57]....
        /*05a4*/ 	.word	0x00016280
        /*05a8*/ 	.word	0x00000002
        /*05ac*/ 	.word	0x00013270
        /*05b0*/ 	.short	0x010a
        /*05b2*/ 	.byte	0x3f
	.zero		1


	//   ....[58]....
        /*05b4*/ 	.word	0x000162f0
        /*05b8*/ 	.word	0x00000002
        /*05bc*/ 	.word	0x00013260
        /*05c0*/ 	.short	0x010a
        /*05c2*/ 	.byte	0x3f
	.zero		1


	//   ....[59]....
        /*05c4*/ 	.word	0x000165b0
        /*05c8*/ 	.word	0x00000002
        /*05cc*/ 	.word	0x00013250
        /*05d0*/ 	.short	0x0101
        /*05d2*/ 	.byte	0x3f
	.zero		1


	//   ....[60]....
        /*05d4*/ 	.word	0x00016640
        /*05d8*/ 	.word	0x00000000
        /*05dc*/ 	.word	0x00000000
        /*05e0*/ 	.short	0x0101
        /*05e2*/ 	.byte	0x3f
	.zero		1


	//   ....[61]....
        /*05e4*/ 	.word	0x00016840
        /*05e8*/ 	.word	0x00000006
        /*05ec*/ 	.word	0x00013220
        /*05f0*/ 	.short	0x010a
        /*05f2*/ 	.byte	0x3f
	.zero		1


	//   ....[62]....
        /*05f4*/ 	.word	0x000169b0
        /*05f8*/ 	.word	0x00000005
        /*05fc*/ 	.word	0x00000000
        /*0600*/ 	.short	0x010a
        /*0602*/ 	.byte	0x3f
	.zero		1


	//   ....[63]....
        /*0604*/ 	.word	0x00016a20
        /*0608*/ 	.word	0x00000009
        /*060c*/ 	.word	0x00000000
        /*0610*/ 	.short	0x010a
        /*0612*/ 	.byte	0x3f
	.zero		1


	//   ....[64]....
        /*0614*/ 	.word	0x00016a70
        /*0618*/ 	.word	0x00000011
        /*061c*/ 	.word	0x00013260
        /*0620*/ 	.short	0x010a
        /*0622*/ 	.byte	0x3f
	.zero		1


	//   ....[65]....
        /*0624*/ 	.word	0x00016ac0
        /*0628*/ 	.word	0x00000007
        /*062c*/ 	.word	0x00013260
        /*0630*/ 	.short	0x010a
        /*0632*/ 	.byte	0x3f
	.zero		1


	//   ....[66]....
        /*0634*/ 	.word	0x00016b00
        /*0638*/ 	.word	0x00000011
        /*063c*/ 	.word	0x00013280
        /*0640*/ 	.short	0x010a
        /*0642*/ 	.byte	0x3f
	.zero		1


	//   ....[67]....
        /*0644*/ 	.word	0x00016b20
        /*0648*/ 	.word	0x00000007
        /*064c*/ 	.word	0x00013280
        /*0650*/ 	.short	0x010a
        /*0652*/ 	.byte	0x3f
	.zero		1


	//   ....[68]....
        /*0654*/ 	.word	0x00016b90
        /*0658*/ 	.word	0x00000003
        /*065c*/ 	.word	0x00013200
        /*0660*/ 	.short	0x010a
        /*0662*/ 	.byte	0x3f
	.zero		1


	//   ....[69]....
        /*0664*/ 	.word	0x00016be0
        /*0668*/ 	.word	0x00000004
        /*066c*/ 	.word	0x00013230
        /*0670*/ 	.short	0x010a
        /*0672*/ 	.byte	0x3f
	.zero		1


	//   ....[70]....
        /*0674*/ 	.word	0x00016c40
        /*0678*/ 	.word	0x0000000d
        /*067c*/ 	.word	0x00013230
        /*0680*/ 	.short	0x010a
        /*0682*/ 	.byte	0x3f
	.zero		1


	//   ....[71]....
        /*0684*/ 	.word	0x00016ca0
        /*0688*/ 	.word	0x0000000d
        /*068c*/ 	.word	0x00013250
        /*0690*/ 	.short	0x010a
        /*0692*/ 	.byte	0x3f
	.zero		1


	//   ....[72]....
        /*0694*/ 	.word	0x00016d00
        /*0698*/ 	.word	0x0000000b
        /*069c*/ 	.word	0x00013230
        /*06a0*/ 	.short	0x010a
        /*06a2*/ 	.byte	0x3f
	.zero		1


	//   ....[73]....
        /*06a4*/ 	.word	0x00016d60
        /*06a8*/ 	.word	0x0000000b
        /*06ac*/ 	.word	0x00013250
        /*06b0*/ 	.short	0x010a
        /*06b2*/ 	.byte	0x3f
	.zero		1


	//   ....[74]....
        /*06b4*/ 	.word	0x00016dc0
        /*06b8*/ 	.word	0x0000000b
        /*06bc*/ 	.word	0x00013230
        /*06c0*/ 	.short	0x010a
        /*06c2*/ 	.byte	0x3f
	.zero		1


	//   ....[75]....
        /*06c4*/ 	.word	0x00016e20
        /*06c8*/ 	.word	0x0000000b
        /*06cc*/ 	.word	0x00013250
        /*06d0*/ 	.short	0x010a
        /*06d2*/ 	.byte	0x3f
	.zero		1


	//   ....[76]....
        /*06d4*/ 	.word	0x00016e80
        /*06d8*/ 	.word	0x00000003
        /*06dc*/ 	.word	0x00013250
        /*06e0*/ 	.short	0x010a
        /*06e2*/ 	.byte	0x3f
	.zero		1


	//   ....[77]....
        /*06e4*/ 	.word	0x00016fd0
        /*06e8*/ 	.word	0x00000005
        /*06ec*/ 	.word	0x00013280
        /*06f0*/ 	.short	0x010a
        /*06f2*/ 	.byte	0x3f
	.zero		1


	//   ....[78]....
        /*06f4*/ 	.word	0x00017020
        /*06f8*/ 	.word	0x00000005
        /*06fc*/ 	.word	0x00013240
        /*0700*/ 	.short	0x010a
        /*0702*/ 	.byte	0x3f
	.zero		1


	//   ....[79]....
        /*0704*/ 	.word	0x00017080
        /*0708*/ 	.word	0x00000003
        /*070c*/ 	.word	0x00013220
        /*0710*/ 	.short	0x010a
        /*0712*/ 	.byte	0x3f
	.zero		1


	//   ....[80]....
        /*0714*/ 	.word	0x000170d0
        /*0718*/ 	.word	0x00000009
        /*071c*/ 	.word	0x00013280
        /*0720*/ 	.short	0x010a
        /*0722*/ 	.byte	0x3f
	.zero		1


	//   ....[81]....
        /*0724*/ 	.word	0x00017120
        /*0728*/ 	.word	0x00000009
        /*072c*/ 	.word	0x00013240
        /*0730*/ 	.short	0x010a
        /*0732*/ 	.byte	0x3f
	.zero		1


	//   ....[82]....
        /*0734*/ 	.word	0x00017170
        /*0738*/ 	.word	0x0000000c
        /*073c*/ 	.word	0x00013270
        /*0740*/ 	.short	0x010a
        /*0742*/ 	.byte	0x3f
	.zero		1


	//   ....[83]....
        /*0744*/ 	.word	0x000171c0
        /*0748*/ 	.word	0x0000000c
        /*074c*/ 	.word	0x00013260
        /*0750*/ 	.short	0x010a
        /*0752*/ 	.byte	0x3f
	.zero		1


	//   ....[84]....
        /*0754*/ 	.word	0x00017210
        /*0758*/ 	.word	0x00000002
        /*075c*/ 	.word	0x00013270
        /*0760*/ 	.short	0x010a
        /*0762*/ 	.byte	0x3f
	.zero		1


	//   ....[85]....
        /*0764*/ 	.word	0x00017260
        /*0768*/ 	.word	0x00000002
        /*076c*/ 	.word	0x00013260
        /*0770*/ 	.short	0x010a
        /*0772*/ 	.byte	0x3f
	.zero		1


	//   ....[86]....
        /*0774*/ 	.word	0x000172b0
        /*0778*/ 	.word	0x00000006
        /*077c*/ 	.word	0x00013220
        /*0780*/ 	.short	0x010a
        /*0782*/ 	.byte	0x3f
	.zero		1


	//   ....[87]....
        /*0784*/ 	.word	0x00017420
        /*0788*/ 	.word	0x00000005
        /*078c*/ 	.word	0x00000000
        /*0790*/ 	.short	0x010a
        /*0792*/ 	.byte	0x3f
	.zero		1


	//   ....[88]....
        /*0794*/ 	.word	0x00017470
        /*0798*/ 	.word	0x00000009
        /*079c*/ 	.word	0x00000000
        /*07a0*/ 	.short	0x010a
        /*07a2*/ 	.byte	0x3f
	.zero		1


	//   ....[89]....
        /*07a4*/ 	.word	0x000174c0
        /*07a8*/ 	.word	0x00000011
        /*07ac*/ 	.word	0x00013260
        /*07b0*/ 	.short	0x010a
        /*07b2*/ 	.byte	0x3f
	.zero		1


	//   ....[90]....
        /*07b4*/ 	.word	0x00017510
        /*07b8*/ 	.word	0x00000007
        /*07bc*/ 	.word	0x00013260
        /*07c0*/ 	.short	0x010a
        /*07c2*/ 	.byte	0x3f
	.zero		1


	//   ....[91]....
        /*07c4*/ 	.word	0x00017560
        /*07c8*/ 	.word	0x00000011
        /*07cc*/ 	.word	0x00013280
        /*07d0*/ 	.short	0x010a
        /*07d2*/ 	.byte	0x3f
	.zero		1


	//----- nvinfo : EIATTR_NUM_MBARRIERS
	.align		4
.L_1517:
        /*07d4*/ 	.byte	0x03, 0x38
        /*07d6*/ 	.short	0x0016


	//----- nvinfo : EIATTR_EXIT_INSTR_OFFSETS
	.align		4
        /*07d8*/ 	.byte	0x04, 0x1c
        /*07da*/ 	.short	(.L_1519 - .L_1518)


	//   ....[0]....
.L_1518:
        /*07dc*/ 	.word	0x00000a20


	//   ....[1]....
        /*07e0*/ 	.word	0x00013d70


	//   ....[2]....
        /*07e4*/ 	.word	0x00016b70


	//----- nvinfo : EIATTR_MAX_THREADS
	.align		4
.L_1519:
        /*07e8*/ 	.byte	0x04, 0x05
        /*07ea*/ 	.short	(.L_1521 - .L_1520)
.L_1520:
        /*07ec*/ 	.word	0x00000200
        /*07f0*/ 	.word	0x00000001
        /*07f4*/ 	.word	0x00000001


	//----- nvinfo : EIATTR_CRS_STACK_SIZE
	.align		4
.L_1521:
        /*07f8*/ 	.byte	0x04, 0x1e
        /*07fa*/ 	.short	(.L_1523 - .L_1522)
.L_1522:
        /*07fc*/ 	.word	0x00000000


	//----- nvinfo : EIATTR_CBANK_PARAM_SIZE
	.align		4
.L_1523:
        /*0800*/ 	.byte	0x03, 0x19
        /*0802*/ 	.short	0x0bf0


	//----- nvinfo : EIATTR_PARAM_CBANK
	.align		4
        /*0804*/ 	.byte	0x04, 0x0a
        /*0806*/ 	.short	(.L_1525 - .L_1524)
	.align		4
.L_1524:
        /*0808*/ 	.word	index@(.nv.constant0._ZN7cutlass13device_kernelIN5flash11enable_sm90INS1_16FlashAttnFwdSm90INS1_25CollectiveMainloopFwdSm90ILi2EN4cute5tupleIJNS5_1CILi1EEES8_S8_EEENS6_IJNS7_ILi192EEENS7_ILi160EEENS7_ILi64EEEEEELi64ENS_12float_e4m3_tEfNS_4arch4Sm90ELb0ELb1ELb1ELb0ELb0ELb0ELb0ELb1ELb1ELb0ELb0ELb0EEENS1_21CollectiveEpilogueFwdINS6_IJSA_SC_SB_EEES9_NS_10bfloat16_tESG_Li384ELb0ELb0ELb0ELb1EEENS1_30DynamicPersistentTileSchedulerILi384ELi128ELb0ELb0ELb1EEEEEEEEEvNT_6ParamsE)
        /*080c*/ 	.short	0x0210
        /*080e*/ 	.short	0x0bf0


	//----- nvinfo : EIATTR_SW_WAR
	.align		4
.L_1525:
        /*0810*/ 	.byte	0x04, 0x36
        /*0812*/ 	.short	(.L_1527 - .L_1526)
.L_1526:
        /*0814*/ 	.word	0x00000008
.L_1527:


//--------------------- .nv.info._ZN7cutlass13device_kernelIN5flash11enable_sm90INS1_16FlashAttnFwdSm90INS1_25CollectiveMainloopFwdSm90ILi2EN4cute5tupleIJNS5_1CILi1EEES8_S8_EEENS6_IJNS7_ILi192EEENS7_ILi160EEENS7_ILi64EEEEEELi64ENS_12float_e4m3_tEfNS_4arch4Sm90ELb0ELb1ELb1ELb1ELb0ELb0ELb0ELb1ELb1ELb0ELb0ELb0EEENS1_21CollectiveEpilogueFwdINS6_IJSA_SC_SB_EEES9_NS_10bfloat16_tESG_Li384ELb1ELb0ELb0ELb1EEENS1_36VarlenDynamicPersistentTileSchedulerILi192ELi160ELi384ELi128ELb0ELb0ELb1ELb1ELb0ELb1EEEEEEEEEvNT_6ParamsE --------------------------
	.section	.nv.info._ZN7cutlass13device_kernelIN5flash11enable_sm90INS1_16FlashAttnFwdSm90INS1_25CollectiveMainloopFwdSm90ILi2EN4cute5tupleIJNS5_1CILi1EEES8_S8_EEENS6_IJNS7_ILi192EEENS7_ILi160EEENS7_ILi64EEEEEELi64ENS_12float_e4m3_tEfNS_4arch4Sm90ELb0ELb1ELb1ELb1ELb0ELb0ELb0ELb1ELb1ELb0ELb0ELb0EEENS1_21CollectiveEpilogueFwdINS6_IJSA_SC_SB_EEES9_NS_10bfloat16_tESG_Li384ELb1ELb0ELb0ELb1EEENS1_36VarlenDynamicPersistentTileSchedulerILi192ELi160ELi384ELi128ELb0ELb0ELb1ELb1ELb0ELb1EEEEEEEEEvNT_6ParamsE,"",@"SHT_CUDA_INFO"
	.sectionflags	@""
	.align	4


	//----- nvinfo : EIATTR_CUDA_API_VERSION
	.align		4
        /*0000*/ 	.byte	0x04, 0x37
        /*0002*/ 	.short	(.L_1529 - .L_1528)
.L_1528:
        /*0004*/ 	.word	0x00000082


	//----- nvinfo : EIATTR_KPARAM_INFO
	.align		4
.L_1529:
        /*0008*/ 	.byte	0x04, 0x17
        /*000a*/ 	.short	(.L_1531 - .L_1530)
.L_1530:
        /*000c*/ 	.word	0x00000000
        /*0010*/ 	.short	0x0000
        /*0012*/ 	.short	0x0070
        /*0014*/ 	.byte	0x00, 0xf0, 0x01, 0x28


	//----- nvinfo : EIATTR_SPARSE_MMA_MASK
	.align		4
.L_1531:
        /*0018*/ 	.byte	0x03, 0x50
        /*001a*/ 	.short	0x0000


	//----- nvinfo : EIATTR_MAXREG_COUNT
	.align		4
        /*001c*/ 	.byte	0x03, 0x1b
        /*001e*/ 	.short	0x0080


	//----- nvinfo : EIATTR_NUM_BARRIERS
	.align		4
        /*0020*/ 	.byte	0x02, 0x4c
        /*0022*/ 	.byte	0x09
	.zero		1


	//----- nvinfo : EIATTR_EXTERNS
	.align		4
        /*0024*/ 	.byte	0x04, 0x0f
        /*0026*/ 	.short	(.L_1533 - .L_1532)


	//   ....[0]....
	.align		4
.L_1532:
        /*0028*/ 	.word	index@(__assertfail)


	//----- nvinfo : EIATTR_ANNOTATIONS
	.align		4
.L_1533:
        /*002c*/ 	.byte	0x04, 0x55
        /*002e*/ 	.short	(.L_1535 - .L_1534)


	//   ....[0]....
.L_1534:
        /*0030*/ 	.word	0x00000001
        /*0034*/ 	.byte	0xa0, 0x54, 0x01, 0x00, 0x01, 0x00, 0x00, 0x00, 0x70, 0x55, 0x01, 0x00, 0x01, 0x00, 0x00, 0x00
        /*0044*/ 	.byte	0x30, 0x6e, 0x01, 0x00, 0x01, 0x00, 0x00, 0x00, 0x70, 0x6e, 0x01, 0x00, 0x01, 0x00, 0x00, 0x00
        /*0054*/ 	.byte	0xc0, 0x8b, 0x01, 0x00


	//----- nvinfo : EIATTR_MERCURY_ISA_VERSION
	.align		4
.L_1535:
        /*0058*/ 	.byte	0x03, 0x5f
        /*005a*/ 	.short	0x0101


	//----- nvinfo : EIATTR_UNUSED_LOAD_BYTE_OFFSET
	.align		4
        /*005c*/ 	.byte	0x04, 0x44
        /*005e*/ 	.short	(.L_1537 - .L_1536)


	//   ....[0]....
.L_1536:
        /*0060*/ 	.word	0x00000a30
        /*0064*/ 	.word	0x0000fff0


	//   ....[1]....
        /*0068*/ 	.word	0x00012c30
        /*006c*/ 	.word	0x0000fff0


	//----- nvinfo : EIATTR_INT_WARP_WIDE_INSTR_OFFSETS
	.align		4
.L_1537:
        /*0070*/ 	.byte	0x04, 0x31
        /*0072*/ 	.short	(.L_1539 - .L_1538)


	//   ....[0]....
.L_1538:
        /*0074*/ 	.word	0x00000160


	//   ....[1]....
        /*0078*/ 	.word	0x000001a0


	//   ....[2]....
        /*007c*/ 	.word	0x00000210


	//   ....[3]....
        /*0080*/ 	.word	0x00015f60


	//   ....[4]....
        /*0084*/ 	.word	0x00015ff0


	//   ....[5]....
        /*0088*/ 	.word	0x000166e0


	//   ....[6]....
        /*008c*/ 	.word	0x00017a80


	//   ....[7]....
        /*0090*/ 	.word	0x00017b10


	//----- nvinfo : EIATTR_COOP_GROUP_MASK_REGIDS
	.align		4
.L_1539:
        /*0094*/ 	.byte	0x04, 0x29
        /*0096*/ 	.short	(.L_1541 - .L_1540)


	//   ....[0]....
.L_1540:
        /*0098*/ 	.word	0xffffffff


	//   ....[1]....
        /*009c*/ 	.word	0xffffffff


	//   ....[2]....
        /*00a0*/ 	.word	0xffffffff


	//   ....[3]....
        /*00a4*/ 	.word	0xffffffff


	//   ....[4]....
        /*00a8*/ 	.word	0xffffffff


	//   ....[5]....
        /*00ac*/ 	.word	0xffffffff


	//   ....[6]....
        /*00b0*/ 	.word	0xffffffff


	//   ....[7]....
        /*00b4*/ 	.word	0xffffffff


	//   ....[8]....
        /*00b8*/ 	.word	0xffffffff


	//   ....[9]....
        /*00bc*/ 	.word	0xffffffff


	//   ....[10]....
        /*00c0*/ 	.word	0xffffffff


	//   ....[11]....
        /*00c4*/ 	.word	0xffffffff


	//   ....[12]....
        /*00c8*/ 	.word	0xffffffff


	//   ....[13]....
        /*00cc*/ 	.word	0xffffffff


	//   ....[14]....
        /*00d0*/ 	.word	0xffffffff


	//   ....[15]....
        /*00d4*/ 	.word	0xffffffff


	//   ....[16]....
        /*00d8*/ 	.word	0xffffffff


	//   ....[17]....
        /*00dc*/ 	.word	0xffffffff


	//   ....[18]....
        /*00e0*/ 	.word	0xffffffff


	//   ....[19]....
        /*00e4*/ 	.word	0xffffffff


	//   ....[20]....
        /*00e8*/ 	.word	0xffffffff


	//   ....[21]....
        /*00ec*/ 	.word	0xffffffff


	//   ....[22]....
        /*00f0*/ 	.word	0xffffffff


	//   ....[23]....
        /*00f4*/ 	.word	0xffffffff


	//   ....[24]....
        /*00f8*/ 	.word	0xffffffff


	//   ....[25]....
        /*00fc*/ 	.word	0xffffffff


	//   ....[26]....
        /*0100*/ 	.word	0xffffffff


	//   ....[27]....
        /*0104*/ 	.word	0xffffffff


	//   ....[28]....
        /*0108*/ 	.word	0xffffffff


	//   ....[29]....
        /*010c*/ 	.word	0xffffffff


	//   ....[30]....
        /*0110*/ 	.word	0xffffffff


	//   ....[31]....
        /*0114*/ 	.word	0xffffffff


	//   ....[32]....
        /*0118*/ 	.word	0xffffffff


	//   ....[33]....
        /*011c*/ 	.word	0xffffffff


	//   ....[34]....
        /*0120*/ 	.word	0xffffffff


	//   ....[35]....
        /*0124*/ 	.word	0xffffffff


	//   ....[36]....
        /*0128*/ 	.word	0xffffffff


	//   ....[37]....
        /*012c*/ 	.word	0xffffffff


	//   ....[38]....
        /*0130*/ 	.word	0xffffffff


	//   ....[39]....
        /*0134*/ 	.word	0xffffffff


	//   ....[40]....
        /*0138*/ 	.word	0xffffffff


	//   ....[41]....
        /*013c*/ 	.word	0xffffffff


	//   ....[42]....
        /*0140*/ 	.word	0xffffffff


	//   ....[43]....
        /*0144*/ 	.word	0xffffffff


	//   ....[44]....
        /*0148*/ 	.word	0xffffffff


	//   ....[45]....
        /*014c*/ 	.word	0xffffffff


	//   ....[46]....
        /*0150*/ 	.word	0xffffffff


	//   ....[47]....
        /*0154*/ 	.word	0xffffffff


	//   ....[48]....
        /*0158*/ 	.word	0xffffffff


	//   ....[49]....
        /*015c*/ 	.word	0xffffffff


	//   ....[50]....
        /*0160*/ 	.word	0xffffffff


	//   ....[51]....
        /*0164*/ 	.word	0xffffffff


	//   ....[52]....
        /*0168*/ 	.word	0xffffffff


	//   ....[53]....
        /*016c*/ 	.word	0xffffffff


	//   ....[54]....
        /*0170*/ 	.word	0xffffffff


	//   ....[55]....
        /*0174*/ 	.word	0xffffffff


	//   ....[56]....
        /*0178*/ 	.word	0xffffffff


	//   ....[57]....
        /*017c*/ 	.word	0xffffffff


	//   ....[58]....
        /*0180*/ 	.word	0xffffffff


	//   ....[59]....
        /*0184*/ 	.word	0xffffffff


	//   ....[60]....
        /*0188*/ 	.word	0xffffffff


	//   ....[61]....
        /*018c*/ 	.word	0xffffffff


	//   ....[62]....
        /*0190*/ 	.word	0xffffffff


	//   ....[63]....
        /*0194*/ 	.word	0xffffffff


	//   ....[64]....
        /*0198*/ 	.word	0xffffffff


	//   ....[65]....
        /*019c*/ 	.word	0xffffffff


	//   ....[66]....
        /*01a0*/ 	.word	0xffffffff


	//   ....[67]....
        /*01a4*/ 	.word	0xffffffff


	//   ....[68]....
        /*01a8*/ 	.word	0xffffffff


	//   ....[69]....
        /*01ac*/ 	.word	0xffffffff


	//   ....[70]....
        /*01b0*/ 	.word	0xffffffff


	//   ....[71]....
        /*01b4*/ 	.word	0xffffffff


	//   ....[72]....
        /*01b8*/ 	.word	0xffffffff


	//   ....[73]....
        /*01bc*/ 	.word	0xffffffff


	//   ....[74]....
        /*01c0*/ 	.word	0xffffffff


	//   ....[75]....
        /*01c4*/ 	.word	0xffffffff


	//   ....[76]....
        /*01c8*/ 	.word	0xffffffff


	//   ....[77]....
        /*01cc*/ 	.word	0xffffffff


	//   ....[78]....
        /*01d0*/ 	.word	0xffffffff


	//   ....[79]....
        /*01d4*/ 	.word	0x0500000f


	//   ....[80]....
        /*01d8*/ 	.word	0x0500000f


	//----- nvinfo : EIATTR_COOP_GROUP_INSTR_OFFSETS
	.align		4
.L_1541:
        /*01dc*/ 	.byte	0x04, 0x28
        /*01de*/ 	.short	(.L_1543 - .L_1542)


	//   ....[0]....
.L_1542:
        /*01e0*/ 	.word	0x00000060


	//   ....[1]....
        /*01e4*/ 	.word	0x00000170


	//   ....[2]....
        /*01e8*/ 	.word	0x000001c0


	//   ....[3]....
        /*01ec*/ 	.word	0x000003f0


	//   ....[4]....
        /*01f0*/ 	.word	0x00000550


	//   ....[5]....
        /*01f4*/ 	.word	0x00000670


	//   ....[6]....
        /*01f8*/ 	.word	0x000007d0


	//   ....[7]....
        /*01fc*/ 	.word	0x00001710


	//   ....[8]....
        /*0200*/ 	.word	0x000045c0


	//   ....[9]....
        /*0204*/ 	.word	0x000046d0


	//   ....[10]....
        /*0208*/ 	.word	0x000051d0


	//   ....[11]....
        /*020c*/ 	.word	0x00005260


	//   ....[12]....
        /*0210*/ 	.word	0x00008cc0


	//   ....[13]....
        /*0214*/ 	.word	0x00008dd0


	//   ....[14]....
        /*0218*/ 	.word	0x000098e0


	//   ....[15]....
        /*021c*/ 	.word	0x000099a0


	//   ....[16]....
        /*0220*/ 	.word	0x0000c400


	//   ....[17]....
        /*0224*/ 	.word	0x0000c420


	//   ....[18]....
        /*0228*/ 	.word	0x0000c440


	//   ....[19]....
        /*022c*/ 	.word	0x0000c470


	//   ....[20]....
        /*0230*/ 	.word	0x000104c0


	//   ....[21]....
        /*0234*/ 	.word	0x000105d0


	//   ....[22]....
        /*0238*/ 	.word	0x000110e0


	//   ....[23]....
        /*023c*/ 	.word	0x00011170


	//   ....[24]....
        /*0240*/ 	.word	0x00012680


	//   ....[25]....
        /*0244*/ 	.word	0x00012690


	//   ....[26]....
        /*0248*/ 	.word	0x00012710


	//   ....[27]....
        /*024c*/ 	.word	0x00012720


	//   ....[28]....
        /*0250*/ 	.word	0x000131f0


	//   ....[29]....
        /*0254*/ 	.word	0x00013200


	//   ....[30]....
        /*0258*/ 	.word	0x00013210


	//   ....[31]....
        /*025c*/ 	.word	0x00013220


	//   ....[32]....
        /*0260*/ 	.word	0x00013230


	//   ....[33]....
        /*0264*/ 	.word	0x00013240


	//   ....[34]....
        /*0268*/ 	.word	0x00013250


	//   ....[35]....
        /*026c*/ 	.word	0x00013260


	//   ....[36]....
        /*0270*/ 	.word	0x00013280


	//   ....[37]....
        /*0274*/ 	.word	0x00013290


	//   ....[38]....
        /*0278*/ 	.word	0x000132c0


	//   ....[39]....
        /*027c*/ 	.word	0x000132d0


	//   ....[40]....
        /*0280*/ 	.word	0x000132f0


	//   ....[41]....
        /*0284*/ 	.word	0x00013320


	//   ....[42]....
        /*0288*/ 	.word	0x00013350


	//   ....[43]....
        /*028c*/ 	.word	0x00013360


	//   ....[44]....
        /*0290*/ 	.word	0x000148e0


	//   ....[45]....
        /*0294*/ 	.word	0x00014ac0


	//   ....[46]....
        /*0298*/ 	.word	0x00014af0


	//   ....[47]....
        /*029c*/ 	.word	0x00014b20


	//   ....[48]....
        /*02a0*/ 	.word	0x00014b50


	//   ....[49]....
        /*02a4*/ 	.word	0x00014b80


	//   ....[50]....
        /*02a8*/ 	.word	0x00014bc0


	//   ....[51]....
        /*02ac*/ 	.word	0x00014d40


	//   ....[52]....
        /*02b0*/ 	.word	0x00014d70


	//   ....[53]....
        /*02b4*/ 	.word	0x00014da0


	//   ....[54]....
        /*02b8*/ 	.word	0x00014dd0


	//   ....[55]....
        /*02bc*/ 	.word	0x00014e00


	//   ....[56]....
        /*02c0*/ 	.word	0x00014e40


	//   ....[57]....
        /*02c4*/ 	.word	0x00014ed0


	//   ....[58]....
        /*02c8*/ 	.word	0x00014f60


	//   ....[59]....
        /*02cc*/ 	.word	0x00015010


	//   ....[60]....
        /*02d0*/ 	.word	0x000167f0


	//   ....[61]....
        /*02d4*/ 	.word	0x00018170


	//   ....[62]....
        /*02d8*/ 	.word	0x000181a0


	//   ....[63]....
        /*02dc*/ 	.word	0x000181d0


	//   ....[64]....
        /*02e0*/ 	.word	0x00018210


	//   ....[65]....
        /*02e4*/ 	.word	0x00018220


	//   ....[66]....
        /*02e8*/ 	.word	0x00018250


	//   ....[67]....
        /*02ec*/ 	.word	0x00018280


	//   ....[68]....
        /*02f0*/ 	.word	0x00018290


	//   ....[69]....
        /*02f4*/ 	.word	0x000183d0


	//   ....[70]....
        /*02f8*/ 	.word	0x00018400


	//   ....[71]....
        /*02fc*/ 	.word	0x00018430


	//   ....[72]....
        /*0300*/ 	.word	0x00018460


	//   ....[73]....
        /*0304*/ 	.word	0x00018490


	//   ....[74]....
        /*0308*/ 	.word	0x000184d0


	//   ....[75]....
        /*030c*/ 	.word	0x00018580


	//   ....[76]....
        /*0310*/ 	.word	0x00018620


	//   ....[77]....
        /*0314*/ 	.word	0x000186d0


	//   ....[78]....
        /*0318*/ 	.word	0x00018ce0


	//   ....[79]....
        /*031c*/ 	.word	0x00019370


	//   ....[80]....
        /*0320*/ 	.word	0x000197e0


	//----- nvinfo : EIATTR_REG_RECONFIG
	.align		4
.L_1543:
        /*0324*/ 	.byte	0x01, 0x54
	.zero		2


	//----- nvinfo : EIATTR_SYSCALL_OFFSETS
	.align		4
        /*0328*/ 	.byte	0x04, 0x46
        /*032a*/ 	.short	(.L_1545 - .L_1544)


	//   ....[0]....
.L_1544:
        /*032c*/ 	.word	0x000018c0


	//   ....[1]....
        /*0330*/ 	.word	0x00016180


	//   ....[2]....
        /*0334*/ 	.word	0x000162e0


	//   ....[3]....
        /*0338*/ 	.word	0x00016420


	//   ....[4]....
        /*033c*/ 	.word	0x00016540


	//----- nvinfo : EIATTR_MBARRIER_INSTR_OFFSETS
	.align		4
.L_1545:
        /*0340*/ 	.byte	0x04, 0x39
        /*0342*/ 	.short	(.L_1547 - .L_1546)


	//   ....[0]....
.L_1546:
        /*0344*/ 	.word	0x000002a0
        /*0348*/ 	.word	0x000000ff
        /*034c*/ 	.word	0x00013200
        /*0350*/ 	.short	0x0100
        /*0352*/ 	.byte	0x08
	.zero		1


	//   ....[1]....
        /*0354*/ 	.word	0x000002b0
        /*0358*/ 	.word	0x000000ff
        /*035c*/ 	.word	0x00013220
        /*0360*/ 	.short	0x0100
        /*0362*/ 	.byte	0x08
	.zero		1


	//   ....[2]....
        /*0364*/ 	.word	0x000003a0
        /*0368*/ 	.word	0x000000ff
        /*036c*/ 	.word	0x00013230
        /*0370*/ 	.short	0x0100
        /*0372*/ 	.byte	0x08
	.zero		1


	//   ....[3]....
        /*0374*/ 	.word	0x000003b0
        /*0378*/ 	.word	0x000000ff
        /*037c*/ 	.word	0x00013240
        /*0380*/ 	.short	0x0100
        /*0382*/ 	.byte	0x08
	.zero		1


	//   ....[4]....
        /*0384*/ 	.word	0x000003c0
        /*0388*/ 	.word	0x000000ff
        /*038c*/ 	.word	0x00013238
        /*0390*/ 	.short	0x0100
        /*0392*/ 	.byte	0x08
	.zero		1


	//   ....[5]....
        /*0394*/ 	.word	0x000003d0
        /*0398*/ 	.word	0x000000ff
        /*039c*/ 	.word	0x00013248
        /*03a0*/ 	.short	0x0100
        /*03a2*/ 	.byte	0x08
	.zero		1


	//   ....[6]....
        /*03a4*/ 	.word	0x00000500
        /*03a8*/ 	.word	0x000000ff
        /*03ac*/ 	.word	0x00013250
        /*03b0*/ 	.short	0x0100
        /*03b2*/ 	.byte	0x08
	.zero		1


	//   ....[7]....
        /*03b4*/ 	.word	0x00000510
        /*03b8*/ 	.word	0x000000ff
        /*03bc*/ 	.word	0x00013260
        /*03c0*/ 	.short	0x0100
        /*03c2*/ 	.byte	0x08
	.zero		1


	//   ....[8]....
        /*03c4*/ 	.word	0x00000520
        /*03c8*/ 	.word	0x000000ff
        /*03cc*/ 	.word	0x00013258
        /*03d0*/ 	.short	0x0100
        /*03d2*/ 	.byte	0x08
	.zero		1


	//   ....[9]....
        /*03d4*/ 	.word	0x00000530
        /*03d8*/ 	.word	0x000000ff
        /*03dc*/ 	.word	0x00013268
        /*03e0*/ 	.short	0x0100
        /*03e2*/ 	.byte	0x08
	.zero		1


	//   ....[10]....
        /*03e4*/ 	.word	0x00000620
        /*03e8*/ 	.word	0x000000ff
        /*03ec*/ 	.word	0x00013270
        /*03f0*/ 	.short	0x0100
        /*03f2*/ 	.byte	0x06
	.zero		1


	//   ....[11]....
        /*03f4*/ 	.word	0x00000630
        /*03f8*/ 	.word	0x000000ff
        /*03fc*/ 	.word	0x00013280
        /*0400*/ 	.short	0x0100
        /*0402*/ 	.byte	0x06
	.zero		1


	//   ....[12]....
        /*0404*/ 	.word	0x00000640
        /*0408*/ 	.word	0x000000ff
        /*040c*/ 	.word	0x00013278
        /*0410*/ 	.short	0x0100
        /*0412*/ 	.byte	0x06
	.zero		1


	//   ....[13]....
        /*0414*/ 	.word	0x00000650
        /*0418*/ 	.word	0x000000ff
        /*041c*/ 	.word	0x00013288
        /*0420*/ 	.short	0x0100
        /*0422*/ 	.byte	0x06
	.zero		1


	//   ....[14]....
        /*0424*/ 	.word	0x00000780
        /*0428*/ 	.word	0x000000ff
        /*042c*/ 	.word	0x00013290
        /*0430*/ 	.short	0x0100
        /*0432*/ 	.byte	0x08
	.zero		1


	//   ....[15]....
        /*0434*/ 	.word	0x00000790
        /*0438*/ 	.word	0x000000ff
        /*043c*/ 	.word	0x000132a0
        /*0440*/ 	.short	0x0100
        /*0442*/ 	.byte	0x08
	.zero		1


	//   ....[16]....
        /*0444*/ 	.word	0x000007a0
        /*0448*/ 	.word	0x000000ff
        /*044c*/ 	.word	0x00013298
        /*0450*/ 	.short	0x0100
        /*0452*/ 	.byte	0x08
	.zero		1


	//   ....[17]....
        /*0454*/ 	.word	0x000007b0
        /*0458*/ 	.word	0x000000ff
        /*045c*/ 	.word	0x000132a8
        /*0460*/ 	.short	0x0100
        /*0462*/ 	.byte	0x08
	.zero		1


	//   ....[18]....
        /*0464*/ 	.word	0x000008e0
        /*0468*/ 	.word	0x000000ff
        /*046c*/ 	.word	0x000132b0
        /*0470*/ 	.short	0x0100
        /*0472*/ 	.byte	0x08
	.zero		1


	//   ....[19]....
        /*0474*/ 	.word	0x000008f0
        /*0478*/ 	.word	0x000000ff
        /*047c*/ 	.word	0x000132c0
        /*0480*/ 	.short	0x0100
        /*0482*/ 	.byte	0x08
	.zero		1


	//   ....[20]....
        /*0484*/ 	.word	0x00000900
        /*0488*/ 	.word	0x000000ff
        /*048c*/ 	.word	0x000132b8
        /*0490*/ 	.short	0x0100
        /*0492*/ 	.byte	0x08
	.zero		1


	//   ....[21]....
        /*0494*/ 	.word	0x00000910
        /*0498*/ 	.word	0x000000ff
        /*049c*/ 	.word	0x000132c8
        /*04a0*/ 	.short	0x0100
        /*04a2*/ 	.byte	0x08
	.zero		1


	//   ....[22]....
        /*04a4*/ 	.word	0x00001c10
        /*04a8*/ 	.word	0x000000ff
        /*04ac*/ 	.word	0x00013200
        /*04b0*/ 	.short	0x010a
        /*04b2*/ 	.byte	0x2d
	.zero		1


	//   ....[23]....
        /*04b4*/ 	.word	0x00001cb0
        /*04b8*/ 	.word	0x00000006
        /*04bc*/ 	.word	0x00013230
        /*04c0*/ 	.short	0x010a
        /*04c2*/ 	.byte	0x3f
	.zero		1


	//   ....[24]....
        /*04c4*/ 	.word	0x00001cf0
        /*04c8*/ 	.word	0x00000006
        /*04cc*/ 	.word	0x00013230
        /*04d0*/ 	.short	0x010a
        /*04d2*/ 	.byte	0x3f
	.zero		1


	//   ....[25]....
        /*04d4*/ 	.word	0x00002890
        /*04d8*/ 	.word	0x00000006
        /*04dc*/ 	.word	0x00000000
        /*04e0*/ 	.short	0x0101
        /*04e2*/ 	.byte	0x3f
	.zero		1


	//   ....[26]....
        /*04e4*/ 	.word	0x00006350
        /*04e8*/ 	.word	0x000000ff
        /*04ec*/ 	.word	0x00013230
        /*04f0*/ 	.short	0x010a
        /*04f2*/ 	.byte	0x18
	.zero		1


	//   ....[27]....
        /*04f4*/ 	.word	0x00006390
        /*04f8*/ 	.word	0x000000ff
        /*04fc*/ 	.word	0x00013230
        /*0500*/ 	.short	0x010a
        /*0502*/ 	.byte	0x18
	.zero		1


	//   ....[28]....
        /*0504*/ 	.word	0x000067e0
        /*0508*/ 	.word	0x000000ff
        /*050c*/ 	.word	0x00013250
        /*0510*/ 	.short	0x010a
        /*0512*/ 	.byte	0x0b
	.zero		1


	//   ....[29]....
        /*0514*/ 	.word	0x00006820
        /*0518*/ 	.word	0x000000ff
        /*051c*/ 	.word	0x00013250
        /*0520*/ 	.short	0x010a
        /*0522*/ 	.byte	0x0b
	.zero		1


	//   ....[30]....
        /*0524*/ 	.word	0x00007260
        /*0528*/ 	.word	0x00000038
        /*052c*/ 	.word	0x00000000
        /*0530*/ 	.short	0x0101
        /*0532*/ 	.byte	0x3f
	.zero		1


	//   ....[31]....
        /*0534*/ 	.word	0x0000a6a0
        /*0538*/ 	.word	0x000000ff
        /*053c*/ 	.word	0x00000000
        /*0540*/ 	.short	0x0101
        /*0542*/ 	.byte	0x06
	.zero		1


	//   ....[32]....
        /*0544*/ 	.word	0x0000ae20
        /*0548*/ 	.word	0x000000ff
        /*054c*/ 	.word	0x00013230
        /*0550*/ 	.short	0x010a
        /*0552*/ 	.byte	0x06
	.zero		1


	//   ....[33]....
        /*0554*/ 	.word	0x0000ae60
        /*0558*/ 	.word	0x000000ff
        /*055c*/ 	.word	0x00013230
        /*0560*/ 	.short	0x010a
        /*0562*/ 	.byte	0x06
	.zero		1


	//   ....[34]....
        /*0564*/ 	.word	0x0000b2b0
        /*0568*/ 	.word	0x000000ff
        /*056c*/ 	.word	0x00013250
        /*0570*/ 	.short	0x010a
        /*0572*/ 	.byte	0x0b
	.zero		1


	//   ....[35]....
        /*0574*/ 	.word	0x0000b2f0
        /*0578*/ 	.word	0x000000ff
        /*057c*/ 	.word	0x00013250
        /*0580*/ 	.short	0x010a
        /*0582*/ 	.byte	0x0b
	.zero		1


	//   ....[36]....
        /*0584*/ 	.word	0x0000d2b0
        /*0588*/ 	.word	0x00000004
        /*058c*/ 	.word	0x00000000
        /*0590*/ 	.short	0x0101
        /*0592*/ 	.byte	0x3f
	.zero		1


	//   ....[37]....
        /*0594*/ 	.word	0x0000d580
        /*0598*/ 	.word	0x000000ff
        /*059c*/ 	.word	0x00000000
        /*05a0*/ 	.short	0x0101
        /*05a2*/ 	.byte	0x06
	.zero		1


	//   ....[38]....
        /*05a4*/ 	.word	0x0000db50
        /*05a8*/ 	.word	0x000000ff
        /*05ac*/ 	.word	0x00013230
        /*05b0*/ 	.short	0x010a
        /*05b2*/ 	.byte	0x18
	.zero		1


	//   ....[39]....
        /*05b4*/ 	.word	0x0000db90
        /*05b8*/ 	.word	0x000000ff
        /*05bc*/ 	.word	0x00013230
        /*05c0*/ 	.short	0x010a
        /*05c2*/ 	.byte	0x18
	.zero		1


	//   ....[40]....
        /*05c4*/ 	.word	0x0000dfe0
        /*05c8*/ 	.word	0x000000ff
        /*05cc*/ 	.word	0x00013250
        /*05d0*/ 	.short	0x010a
        /*05d2*/ 	.byte	0x0b
	.zero		1


	//   ....[41]....
        /*05d4*/ 	.word	0x0000e020
        /*05d8*/ 	.word	0x000000ff
        /*05dc*/ 	.word	0x00013250
        /*05e0*/ 	.short	0x010a
        /*05e2*/ 	.byte	0x0b
	.zero		1


	//   ....[42]....
        /*05e4*/ 	.word	0x0000ea40
        /*05e8*/ 	.word	0x00000038
        /*05ec*/ 	.word	0x00000000
        /*05f0*/ 	.short	0x0101
        /*05f2*/ 	.byte	0x3f
	.zero		1


	//   ....[43]....
        /*05f4*/ 	.word	0x00011ea0
        /*05f8*/ 	.word	0x000000ff
        /*05fc*/ 	.word	0x00000000
        /*0600*/ 	.short	0x0101
        /*0602*/ 	.byte	0x06
	.zero		1


	//   ....[44]....
        /*0604*/ 	.word	0x00012350
        /*0608*/ 	.word	0x000000ff
        /*060c*/ 	.word	0x00013250
        /*0610*/ 	.short	0x010a
        /*0612*/ 	.byte	0x0e
	.zero		1


	//   ....[45]....
        /*0614*/ 	.word	0x00012390
        /*0618*/ 	.word	0x000000ff
        /*061c*/ 	.word	0x00013250
        /*0620*/ 	.short	0x010a
        /*0622*/ 	.byte	0x0e
	.zero		1


	//   ....[46]....
        /*0624*/ 	.word	0x00012a00
        /*0628*/ 	.word	0x000000ff
        /*062c*/ 	.word	0x00000000
        /*0630*/ 	.short	0x0101
        /*0632*/ 	.byte	0x04
	.zero		1


	//   ....[47]....
        /*0634*/ 	.word	0x00013b10
        /*0638*/ 	.word	0x00000007
        /*063c*/ 	.word	0x00000000
        /*0640*/ 	.short	0x0101
        /*0642*/ 	.byte	0x3f
	.zero		1


	//   ....[48]....
        /*0644*/ 	.word	0x00016a00
        /*0648*/ 	.word	0x00000005
        /*064c*/ 	.word	0x00013280
        /*0650*/ 	.short	0x010a
        /*0652*/ 	.byte	0x3f
	.zero		1


	//   ....[49]....
        /*0654*/ 	.word	0x00016ba0
        /*0658*/ 	.word	0x00000005
        /*065c*/ 	.word	0x00013240
        /*0660*/ 	.short	0x010a
        /*0662*/ 	.byte	0x3f
	.zero		1


	//   ....[50]....
        /*0664*/ 	.word	0x00016ec0
        /*0668*/ 	.word	0x000000ff
        /*066c*/ 	.word	0x00013220
        /*0670*/ 	.short	0x010a
        /*0672*/ 	.byte	0x29
	.zero		1


	//   ....[51]....
        /*0674*/ 	.word	0x00017180
        /*0678*/ 	.word	0x00000006
        /*067c*/ 	.word	0x00013280
        /*0680*/ 	.short	0x010a
        /*0682*/ 	.byte	0x3f
	.zero		1


	//   ....[52]....
        /*0684*/ 	.word	0x000173b0
        /*0688*/ 	.word	0x00000006
        /*068c*/ 	.word	0x00013240
        /*0690*/ 	.short	0x010a
        /*0692*/ 	.byte	0x3f
	.zero		1


	//   ....[53]....
        /*0694*/ 	.word	0x00017680
        /*0698*/ 	.word	0x0000000c
        /*069c*/ 	.word	0x00013270
        /*06a0*/ 	.short	0x010a
        /*06a2*/ 	.byte	0x3f
	.zero		1


	//   ....[54]....
        /*06a4*/ 	.word	0x000176f0
        /*06a8*/ 	.word	0x0000000c
        /*06ac*/ 	.word	0x00013260
        /*06b0*/ 	.short	0x010a
        /*06b2*/ 	.byte	0x3f
	.zero		1


	//   ....[55]....
        /*06b4*/ 	.word	0x000179b0
        /*06b8*/ 	.word	0x0000000c
        /*06bc*/ 	.word	0x00013250
        /*06c0*/ 	.short	0x0101
        /*06c2*/ 	.byte	0x3f
	.zero		1


	//   ....[56]....
        /*06c4*/ 	.word	0x00017a20
        /*06c8*/ 	.word	0x00000003
        /*06cc*/ 	.word	0x00000000
        /*06d0*/ 	.short	0x0101
        /*06d2*/ 	.byte	0x3f
	.zero		1


	//   ....[57]....
        /*06d4*/ 	.word	0x00017be0
        /*06d8*/ 	.word	0x00000002
        /*06dc*/ 	.word	0x00013270
        /*06e0*/ 	.short	0x010a
        /*06e2*/ 	.byte	0x3f
	.zero		1


	//   ....[58]....
        /*06e4*/ 	.word	0x00017c50
        /*06e8*/ 	.word	0x00000002
        /*06ec*/ 	.word	0x00013260
        /*06f0*/ 	.short	0x010a
        /*06f2*/ 	.byte	0x3f
	.zero		1


	//   ....[59]....
        /*06f4*/ 	.word	0x00017f10
        /*06f8*/ 	.word	0x00000002
        /*06fc*/ 	.word	0x00013250
        /*0700*/ 	.short	0x0101
        /*0702*/ 	.byte	0x3f
	.zero		1


	//   ....[60]....
        /*0704*/ 	.word	0x00017fa0
        /*0708*/ 	.word	0x00000000
        /*070c*/ 	.word	0x00000000
        /*0710*/ 	.short	0x0101
        /*0712*/ 	.byte	0x3f
	.zero		1


	//   ....[61]....
        /*0714*/ 	.word	0x00018c60
        /*0718*/ 	.word	0x00000006
        /*071c*/ 	.word	0x00013220
        /*0720*/ 	.short	0x010a
        /*0722*/ 	.byte	0x3f
	.zero		1


	//   ....[62]....
        /*0724*/ 	.word	0x00018e00
        /*0728*/ 	.word	0x00000005
        /*072c*/ 	.word	0x00000000
        /*0730*/ 	.short	0x010a
        /*0732*/ 	.byte	0x3f
	.zero		1


	//   ....[63]....
        /*0734*/ 	.word	0x00018e70
        /*0738*/ 	.word	0x00000009
        /*073c*/ 	.word	0x00000000
        /*0740*/ 	.short	0x010a
        /*0742*/ 	.byte	0x3f
	.zero		1


	//   ....[64]....
        /*0744*/ 	.word	0x00018ec0
        /*0748*/ 	.word	0x00000011
        /*074c*/ 	.word	0x00013260
        /*0750*/ 	.short	0x010a
        /*0752*/ 	.byte	0x3f
	.zero		1


	//   ....[65]....
        /*0754*/ 	.word	0x00018f10
        /*0758*/ 	.word	0x00000007
        /*075c*/ 	.word	0x00013260
        /*0760*/ 	.short	0x010a
        /*0762*/ 	.byte	0x3f
	.zero		1


	//   ....[66]....
        /*0764*/ 	.word	0x00018f50
        /*0768*/ 	.word	0x00000011
        /*076c*/ 	.word	0x00013280
        /*0770*/ 	.short	0x010a
        /*0772*/ 	.byte	0x3f
	.zero		1


	//   ....[67]....
        /*0774*/ 	.word	0x00018f70
        /*0778*/ 	.word	0x00000007
        /*077c*/ 	.word	0x00013280
        /*0780*/ 	.short	0x010a
        /*0782*/ 	.byte	0x3f
	.zero		1


	//   ....[68]....
        /*0784*/ 	.word	0x00018fe0
        /*0788*/ 	.word	0x00000003
        /*078c*/ 	.word	0x00013200
        /*0790*/ 	.short	0x010a
        /*0792*/ 	.byte	0x3f
	.zero		1


	//   ....[69]....
        /*0794*/ 	.word	0x00019030
        /*0798*/ 	.word	0x00000006
        /*079c*/ 	.word	0x00013230
        /*07a0*/ 	.short	0x010a
        /*07a2*/ 	.byte	0x3f
	.zero		1


	//   ....[70]....
        /*07a4*/ 	.word	0x00019090
        /*07a8*/ 	.word	0x00000039
        /*07ac*/ 	.word	0x00013230
        /*07b0*/ 	.short	0x010a
        /*07b2*/ 	.byte	0x3f
	.zero		1


	//   ....[71]....
        /*07b4*/ 	.word	0x000190f0
        /*07b8*/ 	.word	0x0000000e
        /*07bc*/ 	.word	0x00013250
        /*07c0*/ 	.short	0x010a
        /*07c2*/ 	.byte	0x3f
	.zero		1


	//   ....[72]....
        /*07c4*/ 	.word	0x00019150
        /*07c8*/ 	.word	0x0000000b
        /*07cc*/ 	.word	0x00013230
        /*07d0*/ 	.short	0x010a
        /*07d2*/ 	.byte	0x3f
	.zero		1


	//   ....[73]....
        /*07d4*/ 	.word	0x000191b0
        /*07d8*/ 	.word	0x0000000b
        /*07dc*/ 	.word	0x00013250
        /*07e0*/ 	.short	0x010a
        /*07e2*/ 	.byte	0x3f
	.zero		1


	//   ....[74]....
        /*07e4*/ 	.word	0x00019210
        /*07e8*/ 	.word	0x0000000b
        /*07ec*/ 	.word	0x00013230
        /*07f0*/ 	.short	0x010a
        /*07f2*/ 	.byte	0x3f
	.zero		1


	//   ....[75]....
        /*07f4*/ 	.word	0x00019270
        /*07f8*/ 	.word	0x0000000b
        /*07fc*/ 	.word	0x00013250
        /*0800*/ 	.short	0x010a
        /*0802*/ 	.byte	0x3f
	.zero		1


	//   ....[76]....
        /*0804*/ 	.word	0x000192d0
        /*0808*/ 	.word	0x00000003
        /*080c*/ 	.word	0x00013250
        /*0810*/ 	.short	0x010a
        /*0812*/ 	.byte	0x3f
	.zero		1


	//   ....[77]....
        /*0814*/ 	.word	0x00019420
        /*0818*/ 	.word	0x00000005
        /*081c*/ 	.word	0x00013280
        /*0820*/ 	.short	0x010a
        /*0822*/ 	.byte	0x3f
	.zero		1


	//   ....[78]....
        /*0824*/ 	.word	0x00019470
        /*0828*/ 	.word	0x00000005
        /*082c*/ 	.word	0x00013240
        /*0830*/ 	.short	0x010a
        /*0832*/ 	.byte	0x3f
	.zero		1


	//   ....[79]....
        /*0834*/ 	.word	0x000194d0
        /*0838*/ 	.word	0x00000004
        /*083c*/ 	.word	0x00013220
        /*0840*/ 	.short	0x010a
        /*0842*/ 	.byte	0x3f
	.zero		1


	//   ....[80]....
        /*0844*/ 	.word	0x00019520
        /*0848*/ 	.word	0x00000006
        /*084c*/ 	.word	0x00013280
        /*0850*/ 	.short	0x010a
        /*0852*/ 	.byte	0x3f
	.zero		1


	//   ....[81]....
        /*0854*/ 	.word	0x00019570
        /*0858*/ 	.word	0x00000006
        /*085c*/ 	.word	0x00013240
        /*0860*/ 	.short	0x010a
        /*0862*/ 	.byte	0x3f
	.zero		1


	//   ....[82]....
        /*0864*/ 	.word	0x000195c0
        /*0868*/ 	.word	0x0000000c
        /*086c*/ 	.word	0x00013270
        /*0870*/ 	.short	0x010a
        /*0872*/ 	.byte	0x3f
	.zero		1


	//   ....[83]....
        /*0874*/ 	.word	0x00019610
        /*0878*/ 	.word	0x0000000c
        /*087c*/ 	.word	0x00013260
        /*0880*/ 	.short	0x010a
        /*0882*/ 	.byte	0x3f
	.zero		1


	//   ....[84]....
        /*0884*/ 	.word	0x00019660
        /*0888*/ 	.word	0x00000002
        /*088c*/ 	.word	0x00013270
        /*0890*/ 	.short	0x010a
        /*0892*/ 	.byte	0x3f
	.zero		1


	//   ....[85]....
        /*0894*/ 	.word	0x000196b0
        /*0898*/ 	.word	0x00000002
        /*089c*/ 	.word	0x00013260
        /*08a0*/ 	.short	0x010a
        /*08a2*/ 	.byte	0x3f
	.zero		1


	//   ....[86]....
        /*08a4*/ 	.word	0x00019700
        /*08a8*/ 	.word	0x00000006
        /*08ac*/ 	.word	0x00013220
        /*08b0*/ 	.short	0x010a
        /*08b2*/ 	.byte	0x3f
	.zero		1


	//   ....[87]....
        /*08b4*/ 	.word	0x000198a0
        /*08b8*/ 	.word	0x00000005
        /*08bc*/ 	.word	0x00000000
        /*08c0*/ 	.short	0x010a
        /*08c2*/ 	.byte	0x3f
	.zero		1


	//   ....[88]....
        /*08c4*/ 	.word	0x000198f0
        /*08c8*/ 	.word	0x00000009
        /*08cc*/ 	.word	0x00000000
        /*08d0*/ 	.short	0x010a
        /*08d2*/ 	.byte	0x3f
	.zero		1


	//   ....[89]....
        /*08d4*/ 	.word	0x00019940
        /*08d8*/ 	.word	0x00000011
        /*08dc*/ 	.word	0x00013260
        /*08e0*/ 	.short	0x010a
        /*08e2*/ 	.byte	0x3f
	.zero		1


	//   ....[90]....
        /*08e4*/ 	.word	0x00019990
        /*08e8*/ 	.word	0x00000007
        /*08ec*/ 	.word	0x00013260
        /*08f0*/ 	.short	0x010a
        /*08f2*/ 	.byte	0x3f
	.zero		1


	//   ....[91]....
        /*08f4*/ 	.word	0x000199e0
        /*08f8*/ 	.word	0x00000011
        /*08fc*/ 	.word	0x00013280
        /*0900*/ 	.short	0x010a
        /*0902*/ 	.byte	0x3f
	.zero		1


	//----- nvinfo : EIATTR_NUM_MBARRIERS
	.align		4
.L_1547:
        /*0904*/ 	.byte	0x03, 0x38
        /*0906*/ 	.short	0x0016


	//----- nvinfo : EIATTR_EXIT_INSTR_OFFSETS
	.align		4
        /*0908*/ 	.byte	0x04, 0x1c
        /*090a*/ 	.short	(.L_1549 - .L_1548)


	//   ....[0]....
.L_1548:
        /*090c*/ 	.word	0x00000a70


	//   ....[1]....
        /*0910*/ 	.word	0x00014890


	//   ....[2]....
        /*0914*/ 	.word	0x00018fc0


	//----- nvinfo : EIATTR_MAX_THREADS
	.align		4
.L_1549:
        /*0918*/ 	.byte	0x04, 0x05
        /*091a*/ 	.short	(.L_1551 - .L_1550)
.L_1550:
        /*091c*/ 	.word	0x00000200
        /*0920*/ 	.word	0x00000001
        /*0924*/ 	.word	0x00000001


	//----- nvinfo : EIATTR_CRS_STACK_SIZE
	.align		4
.L_1551:
        /*0928*/ 	.byte	0x04, 0x1e
        /*092a*/ 	.short	(.L_1553 - .L_1552)
.L_1552:
        /*092c*/ 	.word	0x00000000


	//----- nvinfo : EIATTR_CBANK_PARAM_SIZE
	.align		4
.L_1553:
        /*0930*/ 	.byte	0x03, 0x19
        /*0932*/ 	.short	0x0a70


	//----- nvinfo : EIATTR_PARAM_CBANK
	.align		4
        /*0934*/ 	.byte	0x04, 0x0a
        /*0936*/ 	.short	(.L_1555 - .L_1554)
	.align		4
.L_1554:
        /*0938*/ 	.word	index@(.nv.constant0._ZN7cutlass13device_kernelIN5flash11enable_sm90INS1_16FlashAttnFwdSm90INS1_25CollectiveMainloopFwdSm90ILi2EN4cute5tupleIJNS5_1CILi1EEES8_S8_EEENS6_IJNS7_ILi192EEENS7_ILi160EEENS7_ILi64EEEEEELi64ENS_12float_e4m3_tEfNS_4arch4Sm90ELb0ELb1ELb1ELb1ELb0ELb0ELb0ELb1ELb1ELb0ELb0ELb0EEENS1_21CollectiveEpilogueFwdINS6_IJSA_SC_SB_EEES9_NS_10bfloat16_tESG_Li384ELb1ELb0ELb0ELb1EEENS1_36VarlenDynamicPersistentTileSchedulerILi192ELi160ELi384ELi128ELb0ELb0ELb1ELb1ELb0ELb1EEEEEEEEEvNT_6ParamsE)
        /*093c*/ 	.short	0x0210
        /*093e*/ 	.short	0x0a70


	//----- nvinfo : EIATTR_SW_WAR
	.align		4
.L_1555:
        /*0940*/ 	.byte	0x04, 0x36
        /*0942*/ 	.short	(.L_1557 - .L_1556)
.L_1556:
        /*0944*/ 	.word	0x00000008
.L_1557:


//--------------------- .nv.info._ZN7cutlass13device_kernelIN5flash11enable_sm90INS1_16FlashAttnFwdSm90INS1_25CollectiveMainloopFwdSm90ILi2EN4cute5tupleIJNS5_1CILi1EEES8_S8_EEENS6_IJNS7_ILi192EEENS7_ILi160EEENS7_ILi64EEEEEELi64ENS_12float_e4m3_tEfNS_4arch4Sm90ELb0ELb1ELb1ELb1ELb0ELb1ELb0ELb1ELb1ELb0ELb0ELb0EEENS1_21CollectiveEpilogueFwdINS6_IJSA_SC_SB_EEES9_NS_10bfloat16_tESG_Li384ELb1ELb0ELb0ELb1EEENS1_36VarlenDynamicPersistentTileSchedulerILi192ELi160ELi384ELi128ELb0ELb0ELb1ELb1ELb0ELb1EEEEEEEEEvNT_6ParamsE --------------------------
	.section	.nv.info._ZN7cutlass13device_kernelIN5flash11enable_sm90INS1_16FlashAttnFwdSm90INS1_25CollectiveMainloopFwdSm90ILi2EN4cute5tupleIJNS5_1CILi1EEES8_S8_EEENS6_IJNS7_ILi192EEENS7_ILi160EEENS7_ILi64EEEEEELi64ENS_12float_e4m3_tEfNS_4arch4Sm90ELb0ELb1ELb1ELb1ELb0ELb1ELb0ELb1ELb1ELb0ELb0ELb0EEENS1_21CollectiveEpilogueFwdINS6_IJSA_SC_SB_EEES9_NS_10bfloat16_tESG_Li384ELb1ELb0ELb0ELb1EEENS1_36VarlenDynamicPersistentTileSchedulerILi192ELi160ELi384ELi128ELb0ELb0ELb1ELb1ELb0ELb1EEEEEEEEEvNT_6ParamsE,"",@"SHT_CUDA_INFO"
	.sectionflags	@""
	.align	4


	//----- nvinfo : EIATTR_CUDA_API_VERSION
	.align		4
        /*0000*/ 	.byte	0x04, 0x37
        /*0002*/ 	.short	(.L_1559 - .L_1558)
.L_1558:
        /*0004*/ 	.word	0x00000082


	//----- nvinfo : EIATTR_KPARAM_INFO
	.align		4
.L_1559:
        /*0008*/ 	.byte	0x04, 0x17
        /*000a*/ 	.short	(.L_1561 - .L_1560)
.L_1560:
        /*000c*/ 	.word	0x00000000
        /*0010*/ 	.short	0x0000
        /*0012*/ 	.short	0x0070
        /*0014*/ 	.byte	0x00, 0xf0, 0x01, 0x28


	//----- nvinfo : EIATTR_SPARSE_MMA_MASK
	.align		4
.L_1561:
        /*0018*/ 	.byte	0x03, 0x50
        /*001a*/ 	.short	0x0000


	//----- nvinfo : EIATTR_MAXREG_COUNT
	.align		4
        /*001c*/ 	.byte	0x03, 0x1b
        /*001e*/ 	.short	0x0080


	//----- nvinfo : EIATTR_NUM_BARRIERS
	.align		4
        /*0020*/ 	.byte	0x02, 0x4c
        /*0022*/ 	.byte	0x10
	.zero		1


	//----- nvinfo : EIATTR_EXTERNS
	.align		4
        /*0024*/ 	.byte	0x04, 0x0f
        /*0026*/ 	.short	(.L_1563 - .L_1562)


	//   ....[0]....
	.align		4
.L_1562:
        /*0028*/ 	.word	index@(__assertfail)


	//----- nvinfo : EIATTR_ANNOTATIONS
	.align		4
.L_1563:
        /*002c*/ 	.byte	0x04, 0x55
        /*002e*/ 	.short	(.L_1565 - .L_1564)


	//   ....[0]....
.L_1564:
        /* <DEDUP_REMOVED lines=83> */


	//----- nvinfo : EIATTR_MERCURY_ISA_VERSION
	.align		4
.L_1565:
        /*0550*/ 	.byte	0x03, 0x5f
        /*0552*/ 	.short	0x0101


	//----- nvinfo : EIATTR_UNUSED_LOAD_BYTE_OFFSET
	.align		4
        /*0554*/ 	.byte	0x04, 0x44
        /*0556*/ 	.short	(.L_1567 - .L_1566)


	//   ....[0]....
.L_1566:
        /*0558*/ 	.word	0x00000ac0
        /*055c*/ 	.word	0x0000fff0


	//   ....[1]....
        /*0560*/ 	.word	0x0001ab00
        /*0564*/ 	.word	0x0000fff0


	//----- nvinfo : EIATTR_INT_WARP_WIDE_INSTR_OFFSETS
	.align		4
.L_1567:
        /*0568*/ 	.byte	0x04, 0x31
        /*056a*/ 	.short	(.L_1569 - .L_1568)


	//   ....[0]....
.L_1568:
        /*056c*/ 	.word	0x000001b0


	//   ....[1]....
        /*0570*/ 	.word	0x000001f0


	//   ....[2]....
        /*0574*/ 	.word	0x000002b0


	//   ....[3]....
        /*0578*/ 	.word	0x0001ef20


	//   ....[4]....
        /*057c*/ 	.word	0x0001efb0


	//   ....[5]....
        /*0580*/ 	.word	0x0001f670


	//   ....[6]....
        /*0584*/ 	.word	0x0001f6a0


	//   ....[7]....
        /*0588*/ 	.word	0x00020c60


	//   ....[8]....
        /*058c*/ 	.word	0x00020cf0


	//----- nvinfo : EIATTR_COOP_GROUP_MASK_REGIDS
	.align		4
.L_1569:
        /*0590*/ 	.byte	0x04, 0x29
        /*0592*/ 	.short	(.L_1571 - .L_1570)


	//   ....[0]....
.L_1570:
        /*0594*/ 	.word	0xffffffff


	//   ....[1]....
        /*0598*/ 	.word	0xffffffff


	//   ....[2]....
        /*059c*/ 	.word	0xffffffff


	//   ....[3]....
        /*05a0*/ 	.word	0xffffffff


	//   ....[4]....
        /*05a4*/ 	.word	0xffffffff


	//   ....[5]....
        /*05a8*/ 	.word	0xffffffff


	//   ....[6]....
        /*05ac*/ 	.word	0xffffffff


	//   ....[7]....
        /*05b0*/ 	.word	0xffffffff


	//   ....[8]....
        /*05b4*/ 	.word	0xffffffff


	//   ....[9]....
        /*05b8*/ 	.word	0xffffffff


	//   ....[10]....
        /*05bc*/ 	.word	0xffffffff


	//   ....[11]....
        /*05c0*/ 	.word	0xffffffff


	//   ....[12]....
        /*05c4*/ 	.word	0xffffffff


	//   ....[13]....
        /*05c8*/ 	.word	0xffffffff


	//   ....[14]....
        /*05cc*/ 	.word	0xffffffff


	//   ....[15]....
        /*05d0*/ 	.word	0xffffffff


	//   ....[16]....
        /*05d4*/ 	.word	0xffffffff


	//   ....[17]....
        /*05d8*/ 	.word	0xffffffff


	//   ....[18]....
        /*05dc*/ 	.word	0xffffffff


	//   ....[19]....
        /*05e0*/ 	.word	0xffffffff


	//   ....[20]....
        /*05e4*/ 	.word	0xffffffff


	//   ....[21]....
        /*05e8*/ 	.word	0xffffffff


	//   ....[22]....
        /*05ec*/ 	.word	0xffffffff


	//   ....[23]....
        /*05f0*/ 	.word	0xffffffff


	//   ....[24]....
        /*05f4*/ 	.word	0xffffffff


	//   ....[25]....
        /*05f8*/ 	.word	0xffffffff


	//   ....[26]....
        /*05fc*/ 	.word	0xffffffff


	//   ....[27]....
        /*0600*/ 	.word	0xffffffff


	//   ....[28]....
        /*0604*/ 	.word	0xffffffff


	//   ....[29]....
        /*0608*/ 	.word	0xffffffff


	//   ....[30]....
        /*060c*/ 	.word	0xffffffff


	//   ....[31]....
        /*0610*/ 	.word	0xffffffff


	//   ....[32]....
        /*0614*/ 	.word	0xffffffff


	//   ....[33]....
        /*0618*/ 	.word	0xffffffff


	//   ....[34]....
        /*061c*/ 	.word	0xffffffff


	//   ....[35]....
        /*0620*/ 	.word	0xffffffff


	//   ....[36]....
        /*0624*/ 	.word	0xffffffff


	//   ....[37]....
        /*0628*/ 	.word	0xffffffff


	//   ....[38]....
        /*062c*/ 	.word	0xffffffff


	//   ....[39]....
        /*0630*/ 	.word	0xffffffff


	//   ....[40]....
        /*0634*/ 	.word	0xffffffff


	//   ....[41]....
        /*0638*/ 	.word	0xffffffff


	//   ....[42]....
        /*063c*/ 	.word	0xffffffff


	//   ....[43]....
        /*0640*/ 	.word	0xffffffff


	//   ....[44]....
        /*0644*/ 	.word	0xffffffff


	//   ....[45]....
        /*0648*/ 	.word	0xffffffff


	//   ....[46]....
        /*064c*/ 	.word	0xffffffff


	//   ....[47]....
        /*0650*/ 	.word	0xffffffff


	//   ....[48]....
        /*0654*/ 	.word	0xffffffff


	//   ....[49]....
        /*0658*/ 	.word	0xffffffff


	//   ....[50]....
        /*065c*/ 	.word	0xffffffff


	//   ....[51]....
        /*0660*/ 	.word	0xffffffff


	//   ....[52]....
        /*0664*/ 	.word	0xffffffff


	//   ....[53]....
        /*0668*/ 	.word	0xffffffff


	//   ....[54]....
        /*066c*/ 	.word	0xffffffff


	//   ....[55]....
        /*0670*/ 	.word	0xffffffff


	//   ....[56]....
        /*0674*/ 	.word	0xffffffff


	//   ....[57]....
        /*0678*/ 	.word	0xffffffff


	//   ....[58]....
        /*067c*/ 	.word	0xffffffff


	//   ....[59]....
        /*0680*/ 	.word	0xffffffff


	//   ....[60]....
        /*0684*/ 	.word	0xffffffff


	//   ....[61]....
        /*0688*/ 	.word	0xffffffff


	//   ....[62]....
        /*068c*/ 	.word	0xffffffff


	//   ....[63]....
        /*0690*/ 	.word	0xffffffff


	//   ....[64]....
        /*0694*/ 	.word	0xffffffff


	//   ....[65]....
        /*0698*/ 	.word	0xffffffff


	//   ....[66]....
        /*069c*/ 	.word	0xffffffff


	//   ....[67]....
        /*06a0*/ 	.word	0xffffffff


	//   ....[68]....
        /*06a4*/ 	.word	0xffffffff


	//   ....[69]....
        /*06a8*/ 	.word	0xffffffff


	//   ....[70]....
        /*06ac*/ 	.word	0xffffffff


	//   ....[71]....
        /*06b0*/ 	.word	0xffffffff


	//   ....[72]....
        /*06b4*/ 	.word	0xffffffff


	//   ....[73]....
        /*06b8*/ 	.word	0xffffffff


	//   ....[74]....
        /*06bc*/ 	.word	0xffffffff


	//   ....[75]....
        /*06c0*/ 	.word	0xffffffff


	//   ....[76]....
        /*06c4*/ 	.word	0xffffffff


	//   ....[77]....
        /*06c8*/ 	.word	0xffffffff


	//   ....[78]....
        /*06cc*/ 	.word	0xffffffff


	//   ....[79]....
        /*06d0*/ 	.word	0xffffffff


	//   ....[80]....
        /*06d4*/ 	.word	0x0500000f


	//   ....[81]....
        /*06d8*/ 	.word	0x0500000f


	//   ....[82]....
        /*06dc*/ 	.word	0x0500000f


	//   ....[83]....
        /*06e0*/ 	.word	0x0500000f


	//   ....[84]....
        /*06e4*/ 	.word	0x0500000f


	//   ....[85]....
        /*06e8*/ 	.word	0x0500000f


	//   ....[86]....
        /*06ec*/ 	.word	0x0500000f


	//   ....[87]....
        /*06f0*/ 	.word	0x0500000f


	//   ....[88]....
        /*06f4*/ 	.word	0x0500000f


	//   ....[89]....
        /*06f8*/ 	.word	0x0500000f


	//   ....[90]....
        /*06fc*/ 	.word	0x0500000f


	//   ....[91]....
        /*0700*/ 	.word	0x0500000f


	//   ....[92]....
        /*0704*/ 	.word	0x0500000f


	//   ....[93]....
        /*0708*/ 	.word	0x0500000f


	//   ....[94]....
        /*070c*/ 	.word	0x0500000f


	//   ....[95]....
        /*0710*/ 	.word	0x0500000f


	//   ....[96]....
        /*0714*/ 	.word	0x0500000f


	//   ....[97]....
        /*0718*/ 	.word	0x0500000f


	//   ....[98]....
        /*071c*/ 	.word	0x0500000f


	//   ....[99]....
        /*0720*/ 	.word	0x0500000f


	//   ....[100]....
        /*0724*/ 	.word	0x0500000f


	//   ....[101]....
        /*0728*/ 	.word	0x0500000f


	//   ....[102]....
        /*072c*/ 	.word	0x0500000f


	//   ....[103]....
        /*0730*/ 	.word	0x0500000f


	//   ....[104]....
        /*0734*/ 	.word	0x0500000f


	//   ....[105]....
        /*0738*/ 	.word	0x0500000f


	//   ....[106]....
        /*073c*/ 	.word	0x0500000f


	//   ....[107]....
        /*0740*/ 	.word	0x0500000f


	//----- nvinfo : EIATTR_COOP_GROUP_INSTR_OFFSETS
	.align		4
.L_1571:
        /*0744*/ 	.byte	0x04, 0x28
        /*0746*/ 	.short	(.L_1573 - .L_1572)


	//   ....[0]....
.L_1572:
        /*0748*/ 	.word	0x00000060


	//   ....[1]....
        /*074c*/ 	.word	0x000001c0


	//   ....[2]....
        /*0750*/ 	.word	0x000002c0


	//   ....[3]....
        /*0754*/ 	.word	0x00000430


	//   ....[4]....
        /*0758*/ 	.word	0x00000590


	//   ....[5]....
        /*075c*/ 	.word	0x000006b0


	//   ....[6]....
        /*0760*/ 	.word	0x00000810


	//   ....[7]....
        /*0764*/ 	.word	0x00005710


	//   ....[8]....
        /*0768*/ 	.word	0x0000b6a0


	//   ....[9]....
        /*076c*/ 	.word	0x0000b7b0


	//   ....[10]....
        /*0770*/ 	.word	0x0000c1c0


	//   ....[11]....
        /*0774*/ 	.word	0x0000c260


	//   ....[12]....
        /*0778*/ 	.word	0x00010670


	//   ....[13]....
        /*077c*/ 	.word	0x00010820


	//   ....[14]....
        /*0780*/ 	.word	0x00010e50


	//   ....[15]....
        /*0784*/ 	.word	0x00010eb0


	//   ....[16]....
        /*0788*/ 	.word	0x00013c70


	//   ....[17]....
        /*078c*/ 	.word	0x00013c90


	//   ....[18]....
        /*0790*/ 	.word	0x00013cd0


	//   ....[19]....
        /*0794*/ 	.word	0x00013cf0


	//   ....[20]....
        /*0798*/ 	.word	0x00018530


	//   ....[21]....
        /*079c*/ 	.word	0x00018630


	//   ....[22]....
        /*07a0*/ 	.word	0x00018f70


	//   ....[23]....
        /*07a4*/ 	.word	0x00018fd0


	//   ....[24]....
        /*07a8*/ 	.word	0x0001a460


	//   ....[25]....
        /*07ac*/ 	.word	0x0001a480


	//   ....[26]....
        /*07b0*/ 	.word	0x0001a580


	//   ....[27]....
        /*07b4*/ 	.word	0x0001a640


	//   ....[28]....
        /*07b8*/ 	.word	0x0001b100


	//   ....[29]....
        /*07bc*/ 	.word	0x0001b110


	//   ....[30]....
        /*07c0*/ 	.word	0x0001b120


	//   ....[31]....
        /*07c4*/ 	.word	0x0001b130


	//   ....[32]....
        /*07c8*/ 	.word	0x0001b140


	//   ....[33]....
        /*07cc*/ 	.word	0x0001b150


	//   ....[34]....
        /*07d0*/ 	.word	0x0001b170


	//   ....[35]....
        /*07d4*/ 	.word	0x0001b180


	//   ....[36]....
        /*07d8*/ 	.word	0x0001b1b0


	//   ....[37]....
        /*07dc*/ 	.word	0x0001b1c0


	//   ....[38]....
        /*07e0*/ 	.word	0x0001b1f0


	//   ....[39]....
        /*07e4*/ 	.word	0x0001b200


	//   ....[40]....
        /*07e8*/ 	.word	0x0001b220


	//   ....[41]....
        /*07ec*/ 	.word	0x0001b240


	//   ....[42]....
        /*07f0*/ 	.word	0x0001b250


	//   ....[43]....
        /*07f4*/ 	.word	0x0001b270


	//   ....[44]....
        /*07f8*/ 	.word	0x0001c7b0


	//   ....[45]....
        /*07fc*/ 	.word	0x0001c980


	//   ....[46]....
        /*0800*/ 	.word	0x0001c9b0


	//   ....[47]....
        /*0804*/ 	.word	0x0001c9e0


	//   ....[48]....
        /*0808*/ 	.word	0x0001ca10


	//   ....[49]....
        /*080c*/ 	.word	0x0001ca40


	//   ....[50]....
        /*0810*/ 	.word	0x0001ca70


	//   ....[51]....
        /*0814*/ 	.word	0x0001cbe0


	//   ....[52]....
        /*0818*/ 	.word	0x0001cc10


	//   ....[53]....
        /*081c*/ 	.word	0x0001cc40


	//   ....[54]....
        /*0820*/ 	.word	0x0001cc70


	//   ....[55]....
        /*0824*/ 	.word	0x0001cca0


	//   ....[56]....
        /*0828*/ 	.word	0x0001ccd0


	//   ....[57]....
        /*082c*/ 	.word	0x0001cd80


	//   ....[58]....
        /*0830*/ 	.word	0x0001cde0


	//   ....[59]....
        /*0834*/ 	.word	0x0001ce80


	//   ....[60]....
        /*0838*/ 	.word	0x0001df10


	//   ....[61]....
        /*083c*/ 	.word	0x0001f800


	//   ....[62]....
        /*0840*/ 	.word	0x00021460


	//   ....[63]....
        /*0844*/ 	.word	0x000214b0


	//   ....[64]....
        /*0848*/ 	.word	0x000214e0


	//   ....[65]....
        /*084c*/ 	.word	0x00021510


	//   ....[66]....
        /*0850*/ 	.word	0x00021520


	//   ....[67]....
        /*0854*/ 	.word	0x00021550


	//   ....[68]....
        /*0858*/ 	.word	0x00021580


	//   ....[69]....
        /*085c*/ 	.word	0x000215b0


	//   ....[70]....
        /*0860*/ 	.word	0x00021730


	//   ....[71]....
        /*0864*/ 	.word	0x00021760


	//   ....[72]....
        /*0868*/ 	.word	0x00021790


	//   ....[73]....
        /*086c*/ 	.word	0x000217c0


	//   ....[74]....
        /*0870*/ 	.word	0x000217f0


	//   ....[75]....
        /*0874*/ 	.word	0x00021820


	//   ....[76]....
        /*0878*/ 	.word	0x000218e0


	//   ....[77]....
        /*087c*/ 	.word	0x00021900


	//   ....[78]....
        /*0880*/ 	.word	0x00021970


	//   ....[79]....
        /*0884*/ 	.word	0x00022010


	//   ....[80]....
        /*0888*/ 	.word	0x00022480


	//   ....[81]....
        /*088c*/ 	.word	0x00022520


	//   ....[82]....
        /*0890*/ 	.word	0x000225c0


	//   ....[83]....
        /*0894*/ 	.word	0x00022660


	//   ....[84]....
        /*0898*/ 	.word	0x00022740


	//   ....[85]....
        /*089c*/ 	.word	0x000227e0


	//   ....[86]....
        /*08a0*/ 	.word	0x00022880


	//   ....[87]....
        /*08a4*/ 	.word	0x00022920


	//   ....[88]....
        /*08a8*/ 	.word	0x00022cc0


	//   ....[89]....
        /*08ac*/ 	.word	0x00022fa0


	//   ....[90]....
        /*08b0*/ 	.word	0x00023390


	//   ....[91]....
        /*08b4*/ 	.word	0x00023430


	//   ....[92]....
        /*08b8*/ 	.word	0x00023550


	//   ....[93]....
        /*08bc*/ 	.word	0x000235c0


	//   ....[94]....
        /*08c0*/ 	.word	0x00023630


	//   ....[95]....
        /*08c4*/ 	.word	0x000236a0


	//   ....[96]....
        /*08c8*/ 	.word	0x00023710


	//   ....[97]....
        /*08cc*/ 	.word	0x00023790


	//   ....[98]....
        /*08d0*/ 	.word	0x00023820


	//   ....[99]....
        /*08d4*/ 	.word	0x000238b0


	//   ....[100]....
        /*08d8*/ 	.word	0x00023920


	//   ....[101]....
        /*08dc*/ 	.word	0x00023990


	//   ....[102]....
        /*08e0*/ 	.word	0x00023a00


	//   ....[103]....
        /*08e4*/ 	.word	0x00023a80


	//   ....[104]....
        /*08e8*/ 	.word	0x00023af0


	//   ....[105]....
        /*08ec*/ 	.word	0x00023b90


	//   ....[106]....
        /*08f0*/ 	.word	0x00023c20


	//   ....[107]....
        /*08f4*/ 	.word	0x00023d40


	//----- nvinfo : EIATTR_REG_RECONFIG
	.align		4
.L_1573:
        /*08f8*/ 	.byte	0x01, 0x54
	.zero		2


	//----- nvinfo : EIATTR_SYSCALL_OFFSETS
	.align		4
        /*08fc*/ 	.byte	0x04, 0x46
        /*08fe*/ 	.short	(.L_1575 - .L_1574)


	//   ....[0]....
.L_1574:
        /*0900*/ 	.word	0x00001a10


	//   ....[1]....
        /*0904*/ 	.word	0x00001b60


	//   ....[2]....
        /*0908*/ 	.word	0x00005880


	//   ....[3]....
        /*090c*/ 	.word	0x00005e90


	//   ....[4]....
        /*0910*/ 	.word	0x0001f130


	//   ....[5]....
        /*0914*/ 	.word	0x0001f280


	//   ....[6]....
        /*0918*/ 	.word	0x0001f3b0


	//   ....[7]....
        /*091c*/ 	.word	0x0001f4e0


	//----- nvinfo : EIATTR_MBARRIER_INSTR_OFFSETS
	.align		4
.L_1575:
        /*0920*/ 	.byte	0x04, 0x39
        /*0922*/ 	.short	(.L_1577 - .L_1576)


	//   ....[0]....
.L_1576:
        /*0924*/ 	.word	0x000002e0
        /*0928*/ 	.word	0x000000ff
        /*092c*/ 	.word	0x00013200
        /*0930*/ 	.short	0x0100
        /*0932*/ 	.byte	0x08
	.zero		1


	//   ....[1]....
        /*0934*/ 	.word	0x000002f0
        /*0938*/ 	.word	0x000000ff
        /*093c*/ 	.word	0x00013220
        /*0940*/ 	.short	0x0100
        /*0942*/ 	.byte	0x08
	.zero		1


	//   ....[2]....
        /*0944*/ 	.word	0x000003e0
        /*0948*/ 	.word	0x000000ff
        /*094c*/ 	.word	0x00013230
        /*0950*/ 	.short	0x0100
        /*0952*/ 	.byte	0x08
	.zero		1


	//   ....[3]....
        /*0954*/ 	.word	0x000003f0
        /*0958*/ 	.word	0x000000ff
        /*095c*/ 	.word	0x00013240
        /*0960*/ 	.short	0x0100
        /*0962*/ 	.byte	0x08
	.zero		1


	//   ....[4]....
        /*0964*/ 	.word	0x00000400
        /*0968*/ 	.word	0x000000ff
        /*096c*/ 	.word	0x00013238
        /*0970*/ 	.short	0x0100
        /*0972*/ 	.byte	0x08
	.zero		1


	//   ....[5]....
        /*0974*/ 	.word	0x00000410
        /*0978*/ 	.word	0x000000ff
        /*097c*/ 	.word	0x00013248
        /*0980*/ 	.short	0x0100
        /*0982*/ 	.byte	0x08
	.zero		1


	//   ....[6]....
        /*0984*/ 	.word	0x00000540
        /*0988*/ 	.word	0x000000ff
        /*098c*/ 	.word	0x00013250
        /*0990*/ 	.short	0x0100
        /*0992*/ 	.byte	0x08
	.zero		1


	//   ....[7]....
        /*0994*/ 	.word	0x00000550
        /*0998*/ 	.word	0x000000ff
        /*099c*/ 	.word	0x00013260
        /*09a0*/ 	.short	0x0100
        /*09a2*/ 	.byte	0x08
	.zero		1


	//   ....[8]....
        /*09a4*/ 	.word	0x00000560
        /*09a8*/ 	.word	0x000000ff
        /*09ac*/ 	.word	0x00013258
        /*09b0*/ 	.short	0x0100
        /*09b2*/ 	.byte	0x08
	.zero		1


	//   ....[9]....
        /*09b4*/ 	.word	0x00000570
        /*09b8*/ 	.word	0x000000ff
        /*09bc*/ 	.word	0x00013268
        /*09c0*/ 	.short	0x0100
        /*09c2*/ 	.byte	0x08
	.zero		1


	//   ....[10]....
        /*09c4*/ 	.word	0x00000660
        /*09c8*/ 	.word	0x000000ff
        /*09cc*/ 	.word	0x00013270
        /*09d0*/ 	.short	0x0100
        /*09d2*/ 	.byte	0x06
	.zero		1


	//   ....[11]....
        /*09d4*/ 	.word	0x00000670
        /*09d8*/ 	.word	0x000000ff
        /*09dc*/ 	.word	0x00013280
        /*09e0*/ 	.short	0x0100
        /*09e2*/ 	.byte	0x06
	.zero		1


	//   ....[12]....
        /*09e4*/ 	.word	0x00000680
        /*09e8*/ 	.word	0x000000ff
        /*09ec*/ 	.word	0x00013278
        /*09f0*/ 	.short	0x0100
        /*09f2*/ 	.byte	0x06
	.zero		1


	//   ....[13]....
        /*09f4*/ 	.word	0x00000690
        /*09f8*/ 	.word	0x000000ff
        /*09fc*/ 	.word	0x00013288
        /*0a00*/ 	.short	0x0100
        /*0a02*/ 	.byte	0x06
	.zero		1


	//   ....[14]....
        /*0a04*/ 	.word	0x000007c0
        /*0a08*/ 	.word	0x000000ff
        /*0a0c*/ 	.word	0x00013290
        /*0a10*/ 	.short	0x0100
        /*0a12*/ 	.byte	0x08
	.zero		1


	//   ....[15]....
        /*0a14*/ 	.word	0x000007d0
        /*0a18*/ 	.word	0x000000ff
        /*0a1c*/ 	.word	0x000132a0
        /*0a20*/ 	.short	0x0100
        /*0a22*/ 	.byte	0x08
	.zero		1


	//   ....[16]....
        /*0a24*/ 	.word	0x000007e0
        /*0a28*/ 	.word	0x000000ff
        /*0a2c*/ 	.word	0x00013298
        /*0a30*/ 	.short	0x0100
        /*0a32*/ 	.byte	0x08
	.zero		1


	//   ....[17]....
        /*0a34*/ 	.word	0x000007f0
        /*0a38*/ 	.word	0x000000ff
        /*0a3c*/ 	.word	0x000132a8
        /*0a40*/ 	.short	0x0100
        /*0a42*/ 	.byte	0x08
	.zero		1


	//   ....[18]....
        /*0a44*/ 	.word	0x00000920
        /*0a48*/ 	.word	0x000000ff
        /*0a4c*/ 	.word	0x000132b0
        /*0a50*/ 	.short	0x0100
        /*0a52*/ 	.byte	0x08
	.zero		1


	//   ....[19]....
        /*0a54*/ 	.word	0x00000930
        /*0a58*/ 	.word	0x000000ff
        /*0a5c*/ 	.word	0x000132c0
        /*0a60*/ 	.short	0x0100
        /*0a62*/ 	.byte	0x08
	.zero		1


	//   ....[20]....
        /*0a64*/ 	.word	0x00000940
        /*0a68*/ 	.word	0x000000ff
        /*0a6c*/ 	.word	0x000132b8
        /*0a70*/ 	.short	0x0100
        /*0a72*/ 	.byte	0x08
	.zero		1


	//   ....[21]....
        /*0a74*/ 	.word	0x00000950
        /*0a78*/ 	.word	0x000000ff
        /*0a7c*/ 	.word	0x000132c8
        /*0a80*/ 	.short	0x0100
        /*0a82*/ 	.byte	0x08
	.zero		1


	//   ....[22]....
        /*0a84*/ 	.word	0x000028c0
        /*0a88*/ 	.word	0x00000048
        /*0a8c*/ 	.word	0x00013290
        /*0a90*/ 	.short	0x010a
        /*0a92*/ 	.byte	0x3f
	.zero		1


	//   ....[23]....
        /*0a94*/ 	.word	0x00003a60
        /*0a98*/ 	.word	0x00000048
        /*0a9c*/ 	.word	0x00013290
        /*0aa0*/ 	.short	0x010a
        /*0aa2*/ 	.byte	0x3f
	.zero		1


	//   ....[24]....
        /*0aa4*/ 	.word	0x00004b80
        /*0aa8*/ 	.word	0x00000048
        /*0aac*/ 	.word	0x00013290
        /*0ab0*/ 	.short	0x010a
        /*0ab2*/ 	.byte	0x3f
	.zero		1


	//   ....[25]....
        /*0ab4*/ 	.word	0x00004d60
        /*0ab8*/ 	.word	0x00000004
        /*0abc*/ 	.word	0x00000000
        /*0ac0*/ 	.short	0x0101
        /*0ac2*/ 	.byte	0x3f
	.zero		1


	//   ....[26]....
        /*0ac4*/ 	.word	0x00004da0
        /*0ac8*/ 	.word	0x00000048
        /*0acc*/ 	.word	0x000132b0
        /*0ad0*/ 	.short	0x010a
        /*0ad2*/ 	.byte	0x3f
	.zero		1


	//   ....[27]....
        /*0ad4*/ 	.word	0x00005020
        /*0ad8*/ 	.word	0x00000048
        /*0adc*/ 	.word	0x00000000
        /*0ae0*/ 	.short	0x0101
        /*0ae2*/ 	.byte	0x3f
	.zero		1


	//   ....[28]....
        /*0ae4*/ 	.word	0x00005bc0
        /*0ae8*/ 	.word	0x00000012
        /*0aec*/ 	.word	0x00013200
        /*0af0*/ 	.short	0x010a
        /*0af2*/ 	.byte	0x3f
	.zero		1


	//   ....[29]....
        /*0af4*/ 	.word	0x00005c10
        /*0af8*/ 	.word	0x00000012
        /*0afc*/ 	.word	0x00013200
        /*0b00*/ 	.short	0x010a
        /*0b02*/ 	.byte	0x3f
	.zero		1


	//   ....[30]....
        /*0b04*/ 	.word	0x00006510
        /*0b08*/ 	.word	0x00000012
        /*0b0c*/ 	.word	0x00013200
        /*0b10*/ 	.short	0x010a
        /*0b12*/ 	.byte	0x3f
	.zero		1


	//   ....[31]....
        /*0b14*/ 	.word	0x00007a60
        /*0b18*/ 	.word	0x00000012
        /*0b1c*/ 	.word	0x00013200
        /*0b20*/ 	.short	0x010a
        /*0b22*/ 	.byte	0x3f
	.zero		1


	//   ....[32]....
        /*0b24*/ 	.word	0x00008b80
        /*0b28*/ 	.word	0x0000000d
        /*0b2c*/ 	.word	0x00013230
        /*0b30*/ 	.short	0x010a
        /*0b32*/ 	.byte	0x3f
	.zero		1


	//   ....[33]....
        /*0b34*/ 	.word	0x00008c30
        /*0b38*/ 	.word	0x0000000d
        /*0b3c*/ 	.word	0x00013230
        /*0b40*/ 	.short	0x010a
        /*0b42*/ 	.byte	0x3f
	.zero		1


	//   ....[34]....
        /*0b44*/ 	.word	0x00009870
        /*0b48*/ 	.word	0x00000018
        /*0b4c*/ 	.word	0x00000000
        /*0b50*/ 	.short	0x0101
        /*0b52*/ 	.byte	0x3f
	.zero		1


	//   ....[35]....
        /*0b54*/ 	.word	0x0000d520
        /*0b58*/ 	.word	0x00000008
        /*0b5c*/ 	.word	0x00013230
        /*0b60*/ 	.short	0x010a
        /*0b62*/ 	.byte	0x3f
	.zero		1


	//   ....[36]....
        /*0b64*/ 	.word	0x0000d5b0
        /*0b68*/ 	.word	0x00000008
        /*0b6c*/ 	.word	0x00013230
        /*0b70*/ 	.short	0x010a
        /*0b72*/ 	.byte	0x3f
	.zero		1


	//   ....[37]....
        /*0b74*/ 	.word	0x0000db70
        /*0b78*/ 	.word	0x00000014
        /*0b7c*/ 	.word	0x00013250
        /*0b80*/ 	.short	0x010a
        /*0b82*/ 	.byte	0x3f
	.zero		1


	//   ....[38]....
        /*0b84*/ 	.word	0x0000dbc0
        /*0b88*/ 	.word	0x00000014
        /*0b8c*/ 	.word	0x00013250
        /*0b90*/ 	.short	0x010a
        /*0b92*/ 	.byte	0x3f
	.zero		1


	//   ....[39]....
        /*0b94*/ 	.word	0x0000e660
        /*0b98*/ 	.word	0x00000038
        /*0b9c*/ 	.word	0x00000000
        /*0ba0*/ 	.short	0x0101
        /*0ba2*/ 	.byte	0x3f
	.zero		1


	//   ....[40]....
        /*0ba4*/ 	.word	0x00011c20
        /*0ba8*/ 	.word	0x00000014
        /*0bac*/ 	.word	0x00000000
        /*0bb0*/ 	.short	0x0101
        /*0bb2*/ 	.byte	0x3f
	.zero		1


	//   ....[41]....
        /*0bb4*/ 	.word	0x000124d0
        /*0bb8*/ 	.word	0x00000003
        /*0bbc*/ 	.word	0x00013230
        /*0bc0*/ 	.short	0x010a
        /*0bc2*/ 	.byte	0x3f
	.zero		1


	//   ....[42]....
        /*0bc4*/ 	.word	0x00012560
        /*0bc8*/ 	.word	0x00000003
        /*0bcc*/ 	.word	0x00013230
        /*0bd0*/ 	.short	0x010a
        /*0bd2*/ 	.byte	0x3f
	.zero		1


	//   ....[43]....
        /*0bd4*/ 	.word	0x00012b20
        /*0bd8*/ 	.word	0x0000000e
        /*0bdc*/ 	.word	0x00013250
        /*0be0*/ 	.short	0x010a
        /*0be2*/ 	.byte	0x3f
	.zero		1


	//   ....[44]....
        /*0be4*/ 	.word	0x00012b70
        /*0be8*/ 	.word	0x0000000e
        /*0bec*/ 	.word	0x00013250
        /*0bf0*/ 	.short	0x010a
        /*0bf2*/ 	.byte	0x3f
	.zero		1


	//   ....[45]....
        /*0bf4*/ 	.word	0x00014580
        /*0bf8*/ 	.word	0x0000000f
        /*0bfc*/ 	.word	0x00000000
        /*0c00*/ 	.short	0x0101
        /*0c02*/ 	.byte	0x3f
	.zero		1


	//   ....[46]....
        /*0c04*/ 	.word	0x00014e40
        /*0c08*/ 	.word	0x0000000e
        /*0c0c*/ 	.word	0x00000000
        /*0c10*/ 	.short	0x0101
        /*0c12*/ 	.byte	0x3f
	.zero		1


	//   ....[47]....
        /*0c14*/ 	.word	0x00015510
        /*0c18*/ 	.word	0x00000003
        /*0c1c*/ 	.word	0x00013230
        /*0c20*/ 	.short	0x010a
        /*0c22*/ 	.byte	0x3f
	.zero		1


	//   ....[48]....
        /*0c24*/ 	.word	0x000155a0
        /*0c28*/ 	.word	0x00000003
        /*0c2c*/ 	.word	0x00013230
        /*0c30*/ 	.short	0x010a
        /*0c32*/ 	.byte	0x3f
	.zero		1


	//   ....[49]....
        /*0c34*/ 	.word	0x00015b60
        /*0c38*/ 	.word	0x0000000e
        /*0c3c*/ 	.word	0x00013250
        /*0c40*/ 	.short	0x010a
        /*0c42*/ 	.byte	0x3f
	.zero		1


	//   ....[50]....
        /*0c44*/ 	.word	0x00015bb0
        /*0c48*/ 	.word	0x0000000e
        /*0c4c*/ 	.word	0x00013250
        /*0c50*/ 	.short	0x010a
        /*0c52*/ 	.byte	0x3f
	.zero		1


	//   ....[51]....
        /*0c54*/ 	.word	0x00016620
        /*0c58*/ 	.word	0x00000003
        /*0c5c*/ 	.word	0x00000000
        /*0c60*/ 	.short	0x0101
        /*0c62*/ 	.byte	0x3f
	.zero		1


	//   ....[52]....
        /*0c64*/ 	.word	0x00019c00
        /*0c68*/ 	.word	0x0000000e
        /*0c6c*/ 	.word	0x00000000
        /*0c70*/ 	.short	0x0101
        /*0c72*/ 	.byte	0x3f
	.zero		1


	//   ....[53]....
        /*0c74*/ 	.word	0x0001a150
        /*0c78*/ 	.word	0x0000000d
        /*0c7c*/ 	.word	0x00013250
        /*0c80*/ 	.short	0x010a
        /*0c82*/ 	.byte	0x3f
	.zero		1


	//   ....[54]....
        /*0c84*/ 	.word	0x0001a1a0
        /*0c88*/ 	.word	0x0000000d
        /*0c8c*/ 	.word	0x00013250
        /*0c90*/ 	.short	0x010a
        /*0c92*/ 	.byte	0x3f
	.zero		1


	//   ....[55]....
        /*0c94*/ 	.word	0x0001aa40
        /*0c98*/ 	.word	0x00000002
        /*0c9c*/ 	.word	0x00000000
        /*0ca0*/ 	.short	0x0101
        /*0ca2*/ 	.byte	0x3f
	.zero		1


	//   ....[56]....
        /*0ca4*/ 	.word	0x0001ba40
        /*0ca8*/ 	.word	0x00000000
        /*0cac*/ 	.word	0x00000000
        /*0cb0*/ 	.short	0x0101
        /*0cb2*/ 	.byte	0x3f
	.zero		1


	//   ....[57]....
        /*0cb4*/ 	.word	0x0001e020
        /*0cb8*/ 	.word	0x00000008
        /*0cbc*/ 	.word	0x00013220
        /*0cc0*/ 	.short	0x010a
        /*0cc2*/ 	.byte	0x3f
	.zero		1


	//   ....[58]....
        /*0cc4*/ 	.word	0x0001e0d0
        /*0cc8*/ 	.word	0x00000009
        /*0ccc*/ 	.word	0x000132a0
        /*0cd0*/ 	.short	0x010a
        /*0cd2*/ 	.byte	0x3f
	.zero		1


	//   ....[59]....
        /*0cd4*/ 	.word	0x0001e300
        /*0cd8*/ 	.word	0x00000009
        /*0cdc*/ 	.word	0x000132c0
        /*0ce0*/ 	.short	0x010a
        /*0ce2*/ 	.byte	0x3f
	.zero		1


	//   ....[60]....
        /*0ce4*/ 	.word	0x0001e650
        /*0ce8*/ 	.word	0x00000009
        /*0cec*/ 	.word	0x000132a0
        /*0cf0*/ 	.short	0x010a
        /*0cf2*/ 	.byte	0x3f
	.zero		1


	//   ....[61]....
        /*0cf4*/ 	.word	0x0001e870
        /*0cf8*/ 	.word	0x00000009
        /*0cfc*/ 	.word	0x000132c0
        /*0d00*/ 	.short	0x010a
        /*0d02*/ 	.byte	0x3f
	.zero		1


	//   ....[62]....
        /*0d04*/ 	.word	0x0001fa10
        /*0d08*/ 	.word	0x00000005
        /*0d0c*/ 	.word	0x00013280
        /*0d10*/ 	.short	0x010a
        /*0d12*/ 	.byte	0x3f
	.zero		1


	//   ....[63]....
        /*0d14*/ 	.word	0x0001fbd0
        /*0d18*/ 	.word	0x00000005
        /*0d1c*/ 	.word	0x00013240
        /*0d20*/ 	.short	0x010a
        /*0d22*/ 	.byte	0x3f
	.zero		1


	//   ....[64]....
        /*0d24*/ 	.word	0x0001ff30
        /*0d28*/ 	.word	0x0000001d
        /*0d2c*/ 	.word	0x00013220
        /*0d30*/ 	.short	0x010a
        /*0d32*/ 	.byte	0x3f
	.zero		1


	//   ....[65]....
        /*0d34*/ 	.word	0x000201b0
        /*0d38*/ 	.word	0x00000005
        /*0d3c*/ 	.word	0x00013280
        /*0d40*/ 	.short	0x010a
        /*0d42*/ 	.byte	0x3f
	.zero		1


	//   ....[66]....
        /*0d44*/ 	.word	0x00020400
        /*0d48*/ 	.word	0x00000005
        /*0d4c*/ 	.word	0x00013240
        /*0d50*/ 	.short	0x010a
        /*0d52*/ 	.byte	0x3f
	.zero		1


	//   ....[67]....
        /*0d54*/ 	.word	0x000206c0
        /*0d58*/ 	.word	0x0000000d
        /*0d5c*/ 	.word	0x00013270
        /*0d60*/ 	.short	0x010a
        /*0d62*/ 	.byte	0x3f
	.zero		1


	//   ....[68]....
        /*0d64*/ 	.word	0x00020740
        /*0d68*/ 	.word	0x0000000d
        /*0d6c*/ 	.word	0x00013260
        /*0d70*/ 	.short	0x010a
        /*0d72*/ 	.byte	0x3f
	.zero		1


	//   ....[69]....
        /*0d74*/ 	.word	0x00020b70
        /*0d78*/ 	.word	0x0000000d
        /*0d7c*/ 	.word	0x00013250
        /*0d80*/ 	.short	0x0101
        /*0d82*/ 	.byte	0x3f
	.zero		1


	//   ....[70]....
        /*0d84*/ 	.word	0x00020bd0
        /*0d88*/ 	.word	0x00000003
        /*0d8c*/ 	.word	0x00000000
        /*0d90*/ 	.short	0x0101
        /*0d92*/ 	.byte	0x3f
	.zero		1


	//   ....[71]....
        /*0d94*/ 	.word	0x00020d90
        /*0d98*/ 	.word	0x00000000
        /*0d9c*/ 	.word	0x00013270
        /*0da0*/ 	.short	0x010a
        /*0da2*/ 	.byte	0x3f
	.zero		1


	//   ....[72]....
        /*0da4*/ 	.word	0x00020e00
        /*0da8*/ 	.word	0x00000000
        /*0dac*/ 	.word	0x00013260
        /*0db0*/ 	.short	0x010a
        /*0db2*/ 	.byte	0x3f
	.zero		1


	//   ....[73]....
        /*0db4*/ 	.word	0x00021230
        /*0db8*/ 	.word	0x00000000
        /*0dbc*/ 	.word	0x00013250
        /*0dc0*/ 	.short	0x0101
        /*0dc2*/ 	.byte	0x3f
	.zero		1


	//   ....[74]....
        /*0dc4*/ 	.word	0x000212c0
        /*0dc8*/ 	.word	0x00000002
        /*0dcc*/ 	.word	0x00000000
        /*0dd0*/ 	.short	0x0101
        /*0dd2*/ 	.byte	0x3f
	.zero		1


	//   ....[75]....
        /*0dd4*/ 	.word	0x00021f90
        /*0dd8*/ 	.word	0x00000008
        /*0ddc*/ 	.word	0x00013220
        /*0de0*/ 	.short	0x010a
        /*0de2*/ 	.byte	0x3f
	.zero		1


	//   ....[76]....
        /*0de4*/ 	.word	0x00022120
        /*0de8*/ 	.word	0x00000006
        /*0dec*/ 	.word	0x00000000
        /*0df0*/ 	.short	0x010a
        /*0df2*/ 	.byte	0x3f
	.zero		1


	//   ....[77]....
        /*0df4*/ 	.word	0x00022190
        /*0df8*/ 	.word	0x00000007
        /*0dfc*/ 	.word	0x00000000
        /*0e00*/ 	.short	0x010a
        /*0e02*/ 	.byte	0x3f
	.zero		1


	//   ....[78]....
        /*0e04*/ 	.word	0x000221e0
        /*0e08*/ 	.word	0x00000002
        /*0e0c*/ 	.word	0x00013260
        /*0e10*/ 	.short	0x010a
        /*0e12*/ 	.byte	0x3f
	.zero		1


	//   ....[79]....
        /*0e14*/ 	.word	0x00022230
        /*0e18*/ 	.word	0x00000005
        /*0e1c*/ 	.word	0x00013260
        /*0e20*/ 	.short	0x010a
        /*0e22*/ 	.byte	0x3f
	.zero		1


	//   ....[80]....
        /*0e24*/ 	.word	0x00022270
        /*0e28*/ 	.word	0x00000002
        /*0e2c*/ 	.word	0x00013280
        /*0e30*/ 	.short	0x010a
        /*0e32*/ 	.byte	0x3f
	.zero		1


	//   ....[81]....
        /*0e34*/ 	.word	0x00022290
        /*0e38*/ 	.word	0x00000005
        /*0e3c*/ 	.word	0x00013280
        /*0e40*/ 	.short	0x010a
        /*0e42*/ 	.byte	0x3f
	.zero		1


	//   ....[82]....
        /*0e44*/ 	.word	0x000222f0
        /*0e48*/ 	.word	0x00000048
        /*0e4c*/ 	.word	0x00013290
        /*0e50*/ 	.short	0x010a
        /*0e52*/ 	.byte	0x3f
	.zero		1


	//   ....[83]....
        /*0e54*/ 	.word	0x00022340
        /*0e58*/ 	.word	0x00000048
        /*0e5c*/ 	.word	0x00013290
        /*0e60*/ 	.short	0x010a
        /*0e62*/ 	.byte	0x3f
	.zero		1


	//   ....[84]....
        /*0e64*/ 	.word	0x00022390
        /*0e68*/ 	.word	0x00000048
        /*0e6c*/ 	.word	0x00013290
        /*0e70*/ 	.short	0x010a
        /*0e72*/ 	.byte	0x3f
	.zero		1


	//   ....[85]....
        /*0e74*/ 	.word	0x000223e0
        /*0e78*/ 	.word	0x00000048
        /*0e7c*/ 	.word	0x000132b0
        /*0e80*/ 	.short	0x010a
        /*0e82*/ 	.byte	0x3f
	.zero		1


	//   ....[86]....
        /*0e84*/ 	.word	0x000226a0
        /*0e88*/ 	.word	0x00000012
        /*0e8c*/ 	.word	0x00013200
        /*0e90*/ 	.short	0x010a
        /*0e92*/ 	.byte	0x3f
	.zero		1


	//   ....[87]....
        /*0e94*/ 	.word	0x00022960
        /*0e98*/ 	.word	0x00000012
        /*0e9c*/ 	.word	0x00013200
        /*0ea0*/ 	.short	0x010a
        /*0ea2*/ 	.byte	0x3f
	.zero		1


	//   ....[88]....
        /*0ea4*/ 	.word	0x000229b0
        /*0ea8*/ 	.word	0x0000000d
        /*0eac*/ 	.word	0x00013230
        /*0eb0*/ 	.short	0x010a
        /*0eb2*/ 	.byte	0x3f
	.zero		1


	//   ....[89]....
        /*0eb4*/ 	.word	0x00022a00
        /*0eb8*/ 	.word	0x00000008
        /*0ebc*/ 	.word	0x00013230
        /*0ec0*/ 	.short	0x010a
        /*0ec2*/ 	.byte	0x3f
	.zero		1


	//   ....[90]....
        /*0ec4*/ 	.word	0x00022a50
        /*0ec8*/ 	.word	0x00000014
        /*0ecc*/ 	.word	0x00013250
        /*0ed0*/ 	.short	0x010a
        /*0ed2*/ 	.byte	0x3f
	.zero		1


	//   ....[91]....
        /*0ed4*/ 	.word	0x00022aa0
        /*0ed8*/ 	.word	0x00000003
        /*0edc*/ 	.word	0x00013230
        /*0ee0*/ 	.short	0x010a
        /*0ee2*/ 	.byte	0x3f
	.zero		1


	//   ....[92]....
        /*0ee4*/ 	.word	0x00022af0
        /*0ee8*/ 	.word	0x0000000e
        /*0eec*/ 	.word	0x00013250
        /*0ef0*/ 	.short	0x010a
        /*0ef2*/ 	.byte	0x3f
	.zero		1


	//   ....[93]....
        /*0ef4*/ 	.word	0x00022b40
        /*0ef8*/ 	.word	0x00000003
        /*0efc*/ 	.word	0x00013230
        /*0f00*/ 	.short	0x010a
        /*0f02*/ 	.byte	0x3f
	.zero		1


	//   ....[94]....
        /*0f04*/ 	.word	0x00022b90
        /*0f08*/ 	.word	0x0000000e
        /*0f0c*/ 	.word	0x00013250
        /*0f10*/ 	.short	0x010a
        /*0f12*/ 	.byte	0x3f
	.zero		1


	//   ....[95]....
        /*0f14*/ 	.word	0x00022be0
        /*0f18*/ 	.word	0x0000000d
        /*0f1c*/ 	.word	0x00013250
        /*0f20*/ 	.short	0x010a
        /*0f22*/ 	.byte	0x3f
	.zero		1


	//   ....[96]....
        /*0f24*/ 	.word	0x00022d80
        /*0f28*/ 	.word	0x00000008
        /*0f2c*/ 	.word	0x00013220
        /*0f30*/ 	.short	0x010a
        /*0f32*/ 	.byte	0x3f
	.zero		1


	//   ....[97]....
        /*0f34*/ 	.word	0x00022dd0
        /*0f38*/ 	.word	0x00000009
        /*0f3c*/ 	.word	0x000132a0
        /*0f40*/ 	.short	0x010a
        /*0f42*/ 	.byte	0x3f
	.zero		1


	//   ....[98]....
        /*0f44*/ 	.word	0x00022e20
        /*0f48*/ 	.word	0x00000009
        /*0f4c*/ 	.word	0x000132c0
        /*0f50*/ 	.short	0x010a
        /*0f52*/ 	.byte	0x3f
	.zero		1


	//   ....[99]....
        /*0f54*/ 	.word	0x00022e70
        /*0f58*/ 	.word	0x00000009
        /*0f5c*/ 	.word	0x000132a0
        /*0f60*/ 	.short	0x010a
        /*0f62*/ 	.byte	0x3f
	.zero		1


	//   ....[100]....
        /*0f64*/ 	.word	0x00022ec0
        /*0f68*/ 	.word	0x00000009
        /*0f6c*/ 	.word	0x000132c0
        /*0f70*/ 	.short	0x010a
        /*0f72*/ 	.byte	0x3f
	.zero		1


	//   ....[101]....
        /*0f74*/ 	.word	0x00023060
        /*0f78*/ 	.word	0x00000005
        /*0f7c*/ 	.word	0x00013280
        /*0f80*/ 	.short	0x010a
        /*0f82*/ 	.byte	0x3f
	.zero		1


	//   ....[102]....
        /*0f84*/ 	.word	0x000230b0
        /*0f88*/ 	.word	0x00000005
        /*0f8c*/ 	.word	0x00013240
        /*0f90*/ 	.short	0x010a
        /*0f92*/ 	.byte	0x3f
	.zero		1


	//   ....[103]....
        /*0f94*/ 	.word	0x00023100
        /*0f98*/ 	.word	0x0000001d
        /*0f9c*/ 	.word	0x00013220
        /*0fa0*/ 	.short	0x010a
        /*0fa2*/ 	.byte	0x3f
	.zero		1


	//   ....[104]....
        /*0fa4*/ 	.word	0x00023150
        /*0fa8*/ 	.word	0x00000005
        /*0fac*/ 	.word	0x00013280
        /*0fb0*/ 	.short	0x010a
        /*0fb2*/ 	.byte	0x3f
	.zero		1


	//   ....[105]....
        /*0fb4*/ 	.word	0x000231a0
        /*0fb8*/ 	.word	0x00000005
        /*0fbc*/ 	.word	0x00013240
        /*0fc0*/ 	.short	0x010a
        /*0fc2*/ 	.byte	0x3f
	.zero		1


	//   ....[106]....
        /*0fc4*/ 	.word	0x000231f0
        /*0fc8*/ 	.word	0x0000000d
        /*0fcc*/ 	.word	0x00013270
        /*0fd0*/ 	.short	0x010a
        /*0fd2*/ 	.byte	0x3f
	.zero		1


	//   ....[107]....
        /*0fd4*/ 	.word	0x00023240
        /*0fd8*/ 	.word	0x0000000d
        /*0fdc*/ 	.word	0x00013260
        /*0fe0*/ 	.short	0x010a
        /*0fe2*/ 	.byte	0x3f
	.zero		1


	//   ....[108]....
        /*0fe4*/ 	.word	0x00023290
        /*0fe8*/ 	.word	0x00000000
        /*0fec*/ 	.word	0x00013270
        /*0ff0*/ 	.short	0x010a
        /*0ff2*/ 	.byte	0x3f
	.zero		1


	//   ....[109]....
        /*0ff4*/ 	.word	0x000232e0
        /*0ff8*/ 	.word	0x00000000
        /*0ffc*/ 	.word	0x00013260
        /*1000*/ 	.short	0x010a
        /*1002*/ 	.byte	0x3f
	.zero		1


	//   ....[110]....
        /*1004*/ 	.word	0x00023c60
        /*1008*/ 	.word	0x00000008
        /*100c*/ 	.word	0x00013220
        /*1010*/ 	.short	0x010a
        /*1012*/ 	.byte	0x3f
	.zero		1


	//   ....[111]....
        /*1014*/ 	.word	0x00023e00
        /*1018*/ 	.word	0x00000006
        /*101c*/ 	.word	0x00000000
        /*1020*/ 	.short	0x010a
        /*1022*/ 	.byte	0x3f
	.zero		1


	//   ....[112]....
        /*1024*/ 	.word	0x00023e50
        /*1028*/ 	.word	0x00000007
        /*102c*/ 	.word	0x00000000
        /*1030*/ 	.short	0x010a
        /*1032*/ 	.byte	0x3f
	.zero		1


	//   ....[113]....
        /*1034*/ 	.word	0x00023ea0
        /*1038*/ 	.word	0x00000002
        /*103c*/ 	.word	0x00013260
        /*1040*/ 	.short	0x010a
        /*1042*/ 	.byte	0x3f
	.zero		1


	//   ....[114]....
        /*1044*/ 	.word	0x00023ef0
        /*1048*/ 	.word	0x00000005
        /*104c*/ 	.word	0x00013260
        /*1050*/ 	.short	0x010a
        /*1052*/ 	.byte	0x3f
	.zero		1


	//   ....[115]....
        /*1054*/ 	.word	0x00023f40
        /*1058*/ 	.word	0x00000002
        /*105c*/ 	.word	0x00013280
        /*1060*/ 	.short	0x010a
        /*1062*/ 	.byte	0x3f
	.zero		1


	//----- nvinfo : EIATTR_NUM_MBARRIERS
	.align		4
.L_1577:
        /*1064*/ 	.byte	0x03, 0x38
        /*1066*/ 	.short	0x0016


	//----- nvinfo : EIATTR_EXIT_INSTR_OFFSETS
	.align		4
        /*1068*/ 	.byte	0x04, 0x1c
        /*106a*/ 	.short	(.L_1579 - .L_1578)


	//   ....[0]....
.L_1578:
        /*106c*/ 	.word	0x000222e0


	//----- nvinfo : EIATTR_MAX_THREADS
	.align		4
.L_1579:
        /*1070*/ 	.byte	0x04, 0x05
        /*1072*/ 	.short	(.L_1581 - .L_1580)
.L_1580:
        /*1074*/ 	.word	0x00000200
        /*1078*/ 	.word	0x00000001
        /*107c*/ 	.word	0x00000001


	//----- nvinfo : EIATTR_CRS_STACK_SIZE
	.align		4
.L_1581:
        /*1080*/ 	.byte	0x04, 0x1e
        /*1082*/ 	.short	(.L_1583 - .L_1582)
.L_1582:
        /*1084*/ 	.word	0x00000000


	//----- nvinfo : EIATTR_CBANK_PARAM_SIZE
	.align		4
.L_1583:
        /*1088*/ 	.byte	0x03, 0x19
        /*108a*/ 	.short	0x0a70


	//----- nvinfo : EIATTR_PARAM_CBANK
	.align		4
        /*108c*/ 	.byte	0x04, 0x0a
        /*108e*/ 	.short	(.L_1585 - .L_1584)
	.align		4
.L_1584:
        /*1090*/ 	.word	index@(.nv.constant0._ZN7cutlass13device_kernelIN5flash11enable_sm90INS1_16FlashAttnFwdSm90INS1_25CollectiveMainloopFwdSm90ILi2EN4cute5tupleIJNS5_1CILi1EEES8_S8_EEENS6_IJNS7_ILi192EEENS7_ILi160EEENS7_ILi64EEEEEELi64ENS_12float_e4m3_tEfNS_4arch4Sm90ELb0ELb1ELb1ELb1ELb0ELb1ELb0ELb1ELb1ELb0ELb0ELb0EEENS1_21CollectiveEpilogueFwdINS6_IJSA_SC_SB_EEES9_NS_10bfloat16_tESG_Li384ELb1ELb0ELb0ELb1EEENS1_36VarlenDynamicPersistentTileSchedulerILi192ELi160ELi384ELi128ELb0ELb0ELb1ELb1ELb0ELb1EEEEEEEEEvNT_6ParamsE)
        /*1094*/ 	.short	0x0210
        /*1096*/ 	.short	0x0a70


	//----- nvinfo : EIATTR_SW_WAR
	.align		4
.L_1585:
        /*1098*/ 	.byte	0x04, 0x36
        /*109a*/ 	.short	(.L_1587 - .L_1586)
.L_1586:
        /*109c*/ 	.word	0x00000008
.L_1587:


//--------------------- .nv.info._ZN7cutlass13device_kernelIN5flash11enable_sm90INS1_16FlashAttnFwdSm90INS1_25CollectiveMainloopFwdSm90ILi2EN4cute5tupleIJNS5_1CILi1EEES8_S8_EEENS6_IJNS7_ILi192EEENS7_ILi160EEENS7_ILi64EEEEEELi64ENS_12float_e4m3_tEfNS_4arch4Sm90ELb1ELb0ELb1ELb0ELb0ELb0ELb0ELb1ELb1ELb0ELb0ELb0EEENS1_21CollectiveEpilogueFwdINS6_IJSA_SC_SB_EEES9_NS_10bfloat16_tESG_Li384ELb0ELb0ELb0ELb1EEENS1_30DynamicPersistentTileSchedulerILi384ELi128ELb0ELb0ELb1EEEEEEEEEvNT_6ParamsE --------------------------
	.section	.nv.info._ZN7cutlass13device_kernelIN5flash11enable_sm90INS1_16FlashAttnFwdSm90INS1_25CollectiveMainloopFwdSm90ILi2EN4cute5tupleIJNS5_1CILi1EEES8_S8_EEENS6_IJNS7_ILi192EEENS7_ILi160EEENS7_ILi64EEEEEELi64ENS_12float_e4m3_tEfNS_4arch4Sm90ELb1ELb0ELb1ELb0ELb0ELb0ELb0ELb1ELb1ELb0ELb0ELb0EEENS1_21CollectiveEpilogueFwdINS6_IJSA_SC_SB_EEES9_NS_10bfloat16_tESG_Li384ELb0ELb0ELb0ELb1EEENS1_30DynamicPersistentTileSchedulerILi384ELi128ELb0ELb0ELb1EEEEEEEEEvNT_6ParamsE,"",@"SHT_CUDA_INFO"
	.sectionflags	@""
	.align	4


	//----- nvinfo : EIATTR_CUDA_API_VERSION
	.align		4
        /*0000*/ 	.byte	0x04, 0x37
        /*0002*/ 	.short	(.L_1589 - .L_1588)
.L_1588:
        /*0004*/ 	.word	0x00000082


	//----- nvinfo : EIATTR_KPARAM_INFO
	.align		4
.L_1589:
        /*0008*/ 	.byte	0x04, 0x17
        /*000a*/ 	.short	(.L_1591 - .L_1590)
.L_1590:
        /*000c*/ 	.word	0x00000000
        /*0010*/ 	.short	0x0000
        /*0012*/ 	.short	0x0070
        /*0014*/ 	.byte	0x00, 0xf0, 0x01, 0x2e


	//----- nvinfo : EIATTR_SPARSE_MMA_MASK
	.align		4
.L_1591:
        /*0018*/ 	.byte	0x03, 0x50
        /*001a*/ 	.short	0x0000


	//----- nvinfo : EIATTR_MAXREG_COUNT
	.align		4
        /*001c*/ 	.byte	0x03, 0x1b
        /*001e*/ 	.short	0x0080


	//----- nvinfo : EIATTR_NUM_BARRIERS
	.align		4
        /*0020*/ 	.byte	0x02, 0x4c
        /*0022*/ 	.byte	0x09
	.zero		1


	//----- nvinfo : EIATTR_EXTERNS
	.align		4
        /*0024*/ 	.byte	0x04, 0x0f
        /*0026*/ 	.short	(.L_1593 - .L_1592)


	//   ....[0]....
	.align		4
.L_1592:
        /*0028*/ 	.word	index@(__assertfail)


	//----- nvinfo : EIATTR_ANNOTATIONS
	.align		4
.L_1593:
        /*002c*/ 	.byte	0x04, 0x55
        /*002e*/ 	.short	(.L_1595 - .L_1594)


	//   ....[0]....
.L_1594:
        /*0030*/ 	.word	0x00000001
        /*0034*/ 	.byte	0x50, 0x0a, 0x00, 0x00, 0x01, 0x00, 0x00, 0x00, 0x90, 0x0d, 0x00, 0x00, 0x01, 0x00, 0x00, 0x00
        /*0044*/ 	.byte	0x60, 0x15, 0x00, 0x00, 0x01, 0x00, 0x00, 0x00, 0x40, 0xb7, 0x00, 0x00, 0x01, 0x00, 0x00, 0x00
        /*0054*/ 	.byte	0xf0, 0xb9, 0x00, 0x00, 0x01, 0x00, 0x00, 0x00, 0xd0, 0xc6, 0x00, 0x00, 0x01, 0x00, 0x00, 0x00
        /*0064*/ 	.byte	0xf0, 0xcc, 0x00, 0x00, 0x01, 0x00, 0x00, 0x00, 0x30, 0xf2, 0x00, 0x00


	//----- nvinfo : EIATTR_MERCURY_ISA_VERSION
	.align		4
.L_1595:
        /*0070*/ 	.byte	0x03, 0x5f
        /*0072*/ 	.short	0x0101


	//----- nvinfo : EIATTR_INT_WARP_WIDE_INSTR_OFFSETS
	.align		4
        /*0074*/ 	.byte	0x04, 0x31
        /*0076*/ 	.short	(.L_1597 - .L_1596)


	//   ....[0]....
.L_1596:
        /*0078*/ 	.word	0x00000180


	//   ....[1]....
        /*007c*/ 	.word	0x000001b0


	//   ....[2]....
        /*0080*/ 	.word	0x00000240


	//   ....[3]....
        /*0084*/ 	.word	0x0000d370


	//   ....[4]....
        /*0088*/ 	.word	0x0000d400


	//   ....[5]....
        /*008c*/ 	.word	0x0000da70


	//   ....[6]....
        /*0090*/ 	.word	0x0000ed20


	//   ....[7]....
        /*0094*/ 	.word	0x0000edb0


	//----- nvinfo : EIATTR_COOP_GROUP_MASK_REGIDS
	.align		4
.L_1597:
        /*0098*/ 	.byte	0x04, 0x29
        /*009a*/ 	.short	(.L_1599 - .L_1598)


	//   ....[0]....
.L_1598:
        /*009c*/ 	.word	0xffffffff


	//   ....[1]....
        /*00a0*/ 	.word	0xffffffff


	//   ....[2]....
        /*00a4*/ 	.word	0xffffffff


	//   ....[3]....
        /*00a8*/ 	.word	0xffffffff


	//   ....[4]....
        /*00ac*/ 	.word	0xffffffff


	//   ....[5]....
        /*00b0*/ 	.word	0xffffffff


	//   ....[6]....
        /*00b4*/ 	.word	0xffffffff


	//   ....[7]....
        /*00b8*/ 	.word	0xffffffff


	//   ....[8]....
        /*00bc*/ 	.word	0xffffffff


	//   ....[9]....
        /*00c0*/ 	.word	0xffffffff


	//   ....[10]....
        /*00c4*/ 	.word	0xffffffff


	//   ....[11]....
        /*00c8*/ 	.word	0xffffffff


	//   ....[12]....
        /*00cc*/ 	.word	0xffffffff


	//   ....[13]....
        /*00d0*/ 	.word	0xffffffff


	//   ....[14]....
        /*00d4*/ 	.word	0xffffffff


	//   ....[15]....
        /*00d8*/ 	.word	0xffffffff


	//   ....[16]....
        /*00dc*/ 	.word	0xffffffff


	//   ....[17]....
        /*00e0*/ 	.word	0xffffffff


	//   ....[18]....
        /*00e4*/ 	.word	0xffffffff


	//   ....[19]....
        /*00e8*/ 	.word	0xffffffff


	//   ....[20]....
        /*00ec*/ 	.word	0xffffffff


	//   ....[21]....
        /*00f0*/ 	.word	0xffffffff


	//   ....[22]....
        /*00f4*/ 	.word	0xffffffff


	//   ....[23]....
        /*00f8*/ 	.word	0xffffffff


	//   ....[24]....
        /*00fc*/ 	.word	0xffffffff


	//   ....[25]....
        /*0100*/ 	.word	0xffffffff


	//   ....[26]....
        /*0104*/ 	.word	0xffffffff


	//   ....[27]....
        /*0108*/ 	.word	0xffffffff


	//   ....[28]....
        /*010c*/ 	.word	0xffffffff


	//   ....[29]....
        /*0110*/ 	.word	0xffffffff


	//   ....[30]....
        /*0114*/ 	.word	0xffffffff


	//   ....[31]....
        /*0118*/ 	.word	0xffffffff


	//   ....[32]....
        /*011c*/ 	.word	0xffffffff


	//   ....[33]....
        /*0120*/ 	.word	0xffffffff


	//   ....[34]....
        /*0124*/ 	.word	0xffffffff


	//   ....[35]....
        /*0128*/ 	.word	0xffffffff


	//   ....[36]....
        /*012c*/ 	.word	0xffffffff


	//   ....[37]....
        /*0130*/ 	.word	0xffffffff


	//   ....[38]....
        /*0134*/ 	.word	0xffffffff


	//   ....[39]....
        /*0138*/ 	.word	0xffffffff


	//   ....[40]....
        /*013c*/ 	.word	0xffffffff


	//   ....[41]....
        /*0140*/ 	.word	0xffffffff


	//   ....[42]....
        /*0144*/ 	.word	0xffffffff


	//   ....[43]....
        /*0148*/ 	.word	0xffffffff


	//   ....[44]....
        /*014c*/ 	.word	0xffffffff


	//   ....[45]....
        /*0150*/ 	.word	0x0500000f


	//   ....[46]....
        /*0154*/ 	.word	0x0500000f


	//----- nvinfo : EIATTR_COOP_GROUP_INSTR_OFFSETS
	.align		4
.L_1599:
        /*0158*/ 	.byte	0x04, 0x28
        /*015a*/ 	.short	(.L_1601 - .L_1600)


	//   ....[0]....
.L_1600:
        /*015c*/ 	.word	0x00000060


	//   ....[1]....
        /*0160*/ 	.word	0x00000190


	//   ....[2]....
        /*0164*/ 	.word	0x00000250


	//   ....[3]....
        /*0168*/ 	.word	0x000003c0


	//   ....[4]....
        /*016c*/ 	.word	0x00000520


	//   ....[5]....
        /*0170*/ 	.word	0x00000640


	//   ....[6]....
        /*0174*/ 	.word	0x000007a0


	//   ....[7]....
        /*0178*/ 	.word	0x00001390


	//   ....[8]....
        /*017c*/ 	.word	0x00002dc0


	//   ....[9]....
        /*0180*/ 	.word	0x00002e90


	//   ....[10]....
        /*0184*/ 	.word	0x00003a60


	//   ....[11]....
        /*0188*/ 	.word	0x00003ab0


	//   ....[12]....
        /*018c*/ 	.word	0x000065f0


	//   ....[13]....
        /*0190*/ 	.word	0x000066f0


	//   ....[14]....
        /*0194*/ 	.word	0x00007230


	//   ....[15]....
        /*0198*/ 	.word	0x00007300


	//   ....[16]....
        /*019c*/ 	.word	0x00009ba0


	//   ....[17]....
        /*01a0*/ 	.word	0x00009bd0


	//   ....[18]....
        /*01a4*/ 	.word	0x00009bf0


	//   ....[19]....
        /*01a8*/ 	.word	0x00009c10


	//   ....[20]....
        /*01ac*/ 	.word	0x0000b4a0


	//   ....[21]....
        /*01b0*/ 	.word	0x0000b4b0


	//   ....[22]....
        /*01b4*/ 	.word	0x0000b530


	//   ....[23]....
        /*01b8*/ 	.word	0x0000b550


	//   ....[24]....
        /*01bc*/ 	.word	0x0000c080


	//   ....[25]....
        /*01c0*/ 	.word	0x0000c090


	//   ....[26]....
        /*01c4*/ 	.word	0x0000c0a0


	//   ....[27]....
        /*01c8*/ 	.word	0x0000c0b0


	//   ....[28]....
        /*01cc*/ 	.word	0x0000c0c0


	//   ....[29]....
        /*01d0*/ 	.word	0x0000c0d0


	//   ....[30]....
        /*01d4*/ 	.word	0x0000c0e0


	//   ....[31]....
        /*01d8*/ 	.word	0x0000c0f0


	//   ....[32]....
        /*01dc*/ 	.word	0x0000c120


	//   ....[33]....
        /*01e0*/ 	.word	0x0000c150


	//   ....[34]....
        /*01e4*/ 	.word	0x0000c180


	//   ....[35]....
        /*01e8*/ 	.word	0x0000c1a0


	//   ....[36]....
        /*01ec*/ 	.word	0x0000c1c0


	//   ....[37]....
        /*01f0*/ 	.word	0x0000c1d0


	//   ....[38]....
        /*01f4*/ 	.word	0x0000c1e0


	//   ....[39]....
        /*01f8*/ 	.word	0x0000c210


	//   ....[40]....
        /*01fc*/ 	.word	0x0000c250


	//   ....[41]....
        /*0200*/ 	.word	0x0000cca0


	//   ....[42]....
        /*0204*/ 	.word	0x0000db40


	//   ....[43]....
        /*0208*/ 	.word	0x0000f340


	//   ....[44]....
        /*020c*/ 	.word	0x0000f4c0


	//   ....[45]....
        /*0210*/ 	.word	0x0000fa80


	//   ....[46]....
        /*0214*/ 	.word	0x0000fef0


	//----- nvinfo : EIATTR_REG_RECONFIG
	.align		4
.L_1601:
        /*0218*/ 	.byte	0x01, 0x54
	.zero		2


	//----- nvinfo : EIATTR_SYSCALL_OFFSETS
	.align		4
        /*021c*/ 	.byte	0x04, 0x46
        /*021e*/ 	.short	(.L_1603 - .L_1602)


	//   ....[0]....
.L_1602:
        /*0220*/ 	.word	0x00001540


	//   ....[1]....
        /*0224*/ 	.word	0x0000d590


	//   ....[2]....
        /*0228*/ 	.word	0x0000d6d0


	//   ....[3]....
        /*022c*/ 	.word	0x0000d810


	//   ....[4]....
        /*0230*/ 	.word	0x0000d930


	//----- nvinfo : EIATTR_MBARRIER_INSTR_OFFSETS
	.align		4
.L_1603:
        /*0234*/ 	.byte	0x04, 0x39
        /*0236*/ 	.short	(.L_1605 - .L_1604)


	//   ....[0]....
.L_1604:
        /*0238*/ 	.word	0x00000270
        /*023c*/ 	.word	0x000000ff
        /*0240*/ 	.word	0x00013200
        /*0244*/ 	.short	0x0100
        /*0246*/ 	.byte	0x06
	.zero		1


	//   ....[1]....
        /*0248*/ 	.word	0x00000280
        /*024c*/ 	.word	0x000000ff
        /*0250*/ 	.word	0x00013220
        /*0254*/ 	.short	0x0100
        /*0256*/ 	.byte	0x06
	.zero		1


	//   ....[2]....
        /*0258*/ 	.word	0x00000370
        /*025c*/ 	.word	0x000000ff
        /*0260*/ 	.word	0x00013230
        /*0264*/ 	.short	0x0100
        /*0266*/ 	.byte	0x08
	.zero		1


	//   ....[3]....
        /*0268*/ 	.word	0x00000380
        /*026c*/ 	.word	0x000000ff
        /*0270*/ 	.word	0x00013240
        /*0274*/ 	.short	0x0100
        /*0276*/ 	.byte	0x08
	.zero		1


	//   ....[4]....
        /*0278*/ 	.word	0x00000390
        /*027c*/ 	.word	0x000000ff
        /*0280*/ 	.word	0x00013238
        /*0284*/ 	.short	0x0100
        /*0286*/ 	.byte	0x08
	.zero		1


	//   ....[5]....
        /*0288*/ 	.word	0x000003a0
        /*028c*/ 	.word	0x000000ff
        /*0290*/ 	.word	0x00013248
        /*0294*/ 	.short	0x0100
        /*0296*/ 	.byte	0x08
	.zero		1


	//   ....[6]....
        /*0298*/ 	.word	0x000004d0
        /*029c*/ 	.word	0x000000ff
        /*02a0*/ 	.word	0x00013250
        /*02a4*/ 	.short	0x0100
        /*02a6*/ 	.byte	0x08
	.zero		1


	//   ....[7]....
        /*02a8*/ 	.word	0x000004e0
        /*02ac*/ 	.word	0x000000ff
        /*02b0*/ 	.word	0x00013260
        /*02b4*/ 	.short	0x0100
        /*02b6*/ 	.byte	0x08
	.zero		1


	//   ....[8]....
        /*02b8*/ 	.word	0x000004f0
        /*02bc*/ 	.word	0x000000ff
        /*02c0*/ 	.word	0x00013258
        /*02c4*/ 	.short	0x0100
        /*02c6*/ 	.byte	0x08
	.zero		1


	//   ....[9]....
        /*02c8*/ 	.word	0x00000500
        /*02cc*/ 	.word	0x000000ff
        /*02d0*/ 	.word	0x00013268
        /*02d4*/ 	.short	0x0100
        /*02d6*/ 	.byte	0x08
	.zero		1


	//   ....[10]....
        /*02d8*/ 	.word	0x000005f0
        /*02dc*/ 	.word	0x000000ff
        /*02e0*/ 	.word	0x00013270
        /*02e4*/ 	.short	0x0100
        /*02e6*/ 	.byte	0x06
	.zero		1


	//   ....[11]....
        /*02e8*/ 	.word	0x00000600
        /*02ec*/ 	.word	0x000000ff
        /*02f0*/ 	.word	0x00013280
        /*02f4*/ 	.short	0x0100
        /*02f6*/ 	.byte	0x06
	.zero		1


	//   ....[12]....
        /*02f8*/ 	.word	0x00000610
        /*02fc*/ 	.word	0x000000ff
        /*0300*/ 	.word	0x00013278
        /*0304*/ 	.short	0x0100
        /*0306*/ 	.byte	0x06
	.zero		1


	//   ....[13]....
        /*0308*/ 	.word	0x00000620
        /*030c*/ 	.word	0x000000ff
        /*0310*/ 	.word	0x00013288
        /*0314*/ 	.short	0x0100
        /*0316*/ 	.byte	0x06
	.zero		1


	//   ....[14]....
        /*0318*/ 	.word	0x00000750
        /*031c*/ 	.word	0x000000ff
        /*0320*/ 	.word	0x00013290
        /*0324*/ 	.short	0x0100
        /*0326*/ 	.byte	0x08
	.zero		1


	//   ....[15]....
        /*0328*/ 	.word	0x00000760
        /*032c*/ 	.word	0x000000ff
        /*0330*/ 	.word	0x000132a0
        /*0334*/ 	.short	0x0100
        /*0336*/ 	.byte	0x08
	.zero		1


	//   ....[16]....
        /*0338*/ 	.word	0x00000770
        /*033c*/ 	.word	0x000000ff
        /*0340*/ 	.word	0x00013298
        /*0344*/ 	.short	0x0100
        /*0346*/ 	.byte	0x08
	.zero		1


	//   ....[17]....
        /*0348*/ 	.word	0x00000780
        /*034c*/ 	.word	0x000000ff
        /*0350*/ 	.word	0x000132a8
        /*0354*/ 	.short	0x0100
        /*0356*/ 	.byte	0x08
	.zero		1


	//   ....[18]....
        /*0358*/ 	.word	0x000008b0
        /*035c*/ 	.word	0x000000ff
        /*0360*/ 	.word	0x000132b0
        /*0364*/ 	.short	0x0100
        /*0366*/ 	.byte	0x08
	.zero		1


	//   ....[19]....
        /*0368*/ 	.word	0x000008c0
        /*036c*/ 	.word	0x000000ff
        /*0370*/ 	.word	0x000132c0
        /*0374*/ 	.short	0x0100
        /*0376*/ 	.byte	0x08
	.zero		1


	//   ....[20]....
        /*0378*/ 	.word	0x000008d0
        /*037c*/ 	.word	0x000000ff
        /*0380*/ 	.word	0x000132b8
        /*0384*/ 	.short	0x0100
        /*0386*/ 	.byte	0x08
	.zero		1


	//   ....[21]....
        /*0388*/ 	.word	0x000008e0
        /*038c*/ 	.word	0x000000ff
        /*0390*/ 	.word	0x000132c8
        /*0394*/ 	.short	0x0100
        /*0396*/ 	.byte	0x08
	.zero		1


	//   ....[22]....
        /*0398*/ 	.word	0x00001830
        /*039c*/ 	.word	0x000000ff
        /*03a0*/ 	.word	0x00013200
        /*03a4*/ 	.short	0x010a
        /*03a6*/ 	.byte	0x28
	.zero		1


	//   ....[23]....
        /*03a8*/ 	.word	0x000018c0
        /*03ac*/ 	.word	0x00000003
        /*03b0*/ 	.word	0x00013230
        /*03b4*/ 	.short	0x010a
        /*03b6*/ 	.byte	0x3f
	.zero		1


	//   ....[24]....
        /*03b8*/ 	.word	0x00001900
        /*03bc*/ 	.word	0x00000003
        /*03c0*/ 	.word	0x00013230
        /*03c4*/ 	.short	0x010a
        /*03c6*/ 	.byte	0x3f
	.zero		1


	//   ....[25]....
        /*03c8*/ 	.word	0x00002950
        /*03cc*/ 	.word	0x00000003
        /*03d0*/ 	.word	0x00000000
        /*03d4*/ 	.short	0x0101
        /*03d6*/ 	.byte	0x3f
	.zero		1


	//   ....[26]....
        /*03d8*/ 	.word	0x00004e20
        /*03dc*/ 	.word	0x000000ff
        /*03e0*/ 	.word	0x00013230
        /*03e4*/ 	.short	0x010a
        /*03e6*/ 	.byte	0x07
	.zero		1


	//   ....[27]....
        /*03e8*/ 	.word	0x00004e60
        /*03ec*/ 	.word	0x000000ff
        /*03f0*/ 	.word	0x00013230
        /*03f4*/ 	.short	0x010a
        /*03f6*/ 	.byte	0x07
	.zero		1


	//   ....[28]....
        /*03f8*/ 	.word	0x000052a0
        /*03fc*/ 	.word	0x000000ff
        /*0400*/ 	.word	0x00013250
        /*0404*/ 	.short	0x010a
        /*0406*/ 	.byte	0x0b
	.zero		1


	//   ....[29]....
        /*0408*/ 	.word	0x000052e0
        /*040c*/ 	.word	0x000000ff
        /*0410*/ 	.word	0x00013250
        /*0414*/ 	.short	0x010a
        /*0416*/ 	.byte	0x0b
	.zero		1


	//   ....[30]....
        /*0418*/ 	.word	0x00007e00
        /*041c*/ 	.word	0x00000003
        /*0420*/ 	.word	0x00000000
        /*0424*/ 	.short	0x0101
        /*0426*/ 	.byte	0x3f
	.zero		1


	//   ....[31]....
        /*0428*/ 	.word	0x00008080
        /*042c*/ 	.word	0x000000ff
        /*0430*/ 	.word	0x00000000
        /*0434*/ 	.short	0x0101
        /*0436*/ 	.byte	0x04
	.zero		1


	//   ....[32]....
        /*0438*/ 	.word	0x000085d0
        /*043c*/ 	.word	0x000000ff
        /*0440*/ 	.word	0x00013230
        /*0444*/ 	.short	0x010a
        /*0446*/ 	.byte	0x05
	.zero		1


	//   ....[33]....
        /*0448*/ 	.word	0x00008610
        /*044c*/ 	.word	0x000000ff
        /*0450*/ 	.word	0x00013230
        /*0454*/ 	.short	0x010a
        /*0456*/ 	.byte	0x05
	.zero		1


	//   ....[34]....
        /*0458*/ 	.word	0x00008a60
        /*045c*/ 	.word	0x000000ff
        /*0460*/ 	.word	0x00013250
        /*0464*/ 	.short	0x010a
        /*0466*/ 	.byte	0x05
	.zero		1


	//   ....[35]....
        /*0468*/ 	.word	0x00008aa0
        /*046c*/ 	.word	0x000000ff
        /*0470*/ 	.word	0x00013250
        /*0474*/ 	.short	0x010a
        /*0476*/ 	.byte	0x05
	.zero		1


	//   ....[36]....
        /*0478*/ 	.word	0x0000aa00
        /*047c*/ 	.word	0x00000003
        /*0480*/ 	.word	0x00000000
        /*0484*/ 	.short	0x0101
        /*0486*/ 	.byte	0x3f
	.zero		1


	//   ....[37]....
        /*0488*/ 	.word	0x0000ad10
        /*048c*/ 	.word	0x000000ff
        /*0490*/ 	.word	0x00000000
        /*0494*/ 	.short	0x0101
        /*0496*/ 	.byte	0x04
	.zero		1


	//   ....[38]....
        /*0498*/ 	.word	0x0000b1b0
        /*049c*/ 	.word	0x000000ff
        /*04a0*/ 	.word	0x00013250
        /*04a4*/ 	.short	0x010a
        /*04a6*/ 	.byte	0x05
	.zero		1


	//   ....[39]....
        /*04a8*/ 	.word	0x0000b240
        /*04ac*/ 	.word	0x000000ff
        /*04b0*/ 	.word	0x00013250
        /*04b4*/ 	.short	0x010a
        /*04b6*/ 	.byte	0x05
	.zero		1


	//   ....[40]....
        /*04b8*/ 	.word	0x0000b820
        /*04bc*/ 	.word	0x000000ff
        /*04c0*/ 	.word	0x00000000
        /*04c4*/ 	.short	0x0101
        /*04c6*/ 	.byte	0x04
	.zero		1


	//   ....[41]....
        /*04c8*/ 	.word	0x0000c470
        /*04cc*/ 	.word	0x000000ff
        /*04d0*/ 	.word	0x00000000
        /*04d4*/ 	.short	0x0101
        /*04d6*/ 	.byte	0x05
	.zero		1


	//   ....[42]....
        /*04d8*/ 	.word	0x0000dd50
        /*04dc*/ 	.word	0x00000006
        /*04e0*/ 	.word	0x00013280
        /*04e4*/ 	.short	0x010a
        /*04e6*/ 	.byte	0x3f
	.zero		1


	//   ....[43]....
        /*04e8*/ 	.word	0x0000ded0
        /*04ec*/ 	.word	0x00000006
        /*04f0*/ 	.word	0x00013240
        /*04f4*/ 	.short	0x010a
        /*04f6*/ 	.byte	0x3f
	.zero		1


	//   ....[44]....
        /*04f8*/ 	.word	0x0000e1a0
        /*04fc*/ 	.word	0x000000ff
        /*0500*/ 	.word	0x00013220
        /*0504*/ 	.short	0x010a
        /*0506*/ 	.byte	0x28
	.zero		1


	//   ....[45]....
        /*0508*/ 	.word	0x0000e470
        /*050c*/ 	.word	0x00000003
        /*0510*/ 	.word	0x00013280
        /*0514*/ 	.short	0x010a
        /*0516*/ 	.byte	0x3f
	.zero		1


	//   ....[46]....
        /*0518*/ 	.word	0x0000e680
        /*051c*/ 	.word	0x00000003
        /*0520*/ 	.word	0x00013240
        /*0524*/ 	.short	0x010a
        /*0526*/ 	.byte	0x3f
	.zero		1


	//   ....[47]....
        /*0528*/ 	.word	0x0000e910
        /*052c*/ 	.word	0x0000000c
        /*0530*/ 	.word	0x00013270
        /*0534*/ 	.short	0x010a
        /*0536*/ 	.byte	0x3f
	.zero		1


	//   ....[48]....
        /*0538*/ 	.word	0x0000e980
        /*053c*/ 	.word	0x0000000c
        /*0540*/ 	.word	0x00013260
        /*0544*/ 	.short	0x010a
        /*0546*/ 	.byte	0x3f
	.zero		1


	//   ....[49]....
        /*0548*/ 	.word	0x0000ec40
        /*054c*/ 	.word	0x0000000c
        /*0550*/ 	.word	0x00013250
        /*0554*/ 	.short	0x0101
        /*0556*/ 	.byte	0x3f
	.zero		1


	//   ....[50]....
        /*0558*/ 	.word	0x0000ecc0
        /*055c*/ 	.word	0x00000003
        /*0560*/ 	.word	0x00000000
        /*0564*/ 	.short	0x0101
        /*0566*/ 	.byte	0x3f
	.zero		1


	//   ....[51]....
        /*0568*/ 	.word	0x0000ee50
        /*056c*/ 	.word	0x00000002
        /*0570*/ 	.word	0x00013270
        /*0574*/ 	.short	0x010a
        /*0576*/ 	.byte	0x3f
	.zero		1


	//   ....[52]....
        /*0578*/ 	.word	0x0000eec0
        /*057c*/ 	.word	0x00000002
        /*0580*/ 	.word	0x00013260
        /*0584*/ 	.short	0x010a
        /*0586*/ 	.byte	0x3f
	.zero		1


	//   ....[53]....
        /*0588*/ 	.word	0x0000f180
        /*058c*/ 	.word	0x00000002
        /*0590*/ 	.word	0x00013250
        /*0594*/ 	.short	0x0101
        /*0596*/ 	.byte	0x3f
	.zero		1


	//   ....[54]....
        /*0598*/ 	.word	0x0000f1f0
        /*059c*/ 	.word	0x00000000
        /*05a0*/ 	.word	0x00000000
        /*05a4*/ 	.short	0x0101
        /*05a6*/ 	.byte	0x3f
	.zero		1


	//   ....[55]....
        /*05a8*/ 	.word	0x0000f440
        /*05ac*/ 	.word	0x00000007
        /*05b0*/ 	.word	0x00013220
        /*05b4*/ 	.short	0x010a
        /*05b6*/ 	.byte	0x3f
	.zero		1


	//   ....[56]....
        /*05b8*/ 	.word	0x0000f5d0
        /*05bc*/ 	.word	0x00000005
        /*05c0*/ 	.word	0x00000000
        /*05c4*/ 	.short	0x010a
        /*05c6*/ 	.byte	0x3f
	.zero		1


	//   ....[57]....
        /*05c8*/ 	.word	0x0000f640
        /*05cc*/ 	.word	0x00000003
        /*05d0*/ 	.word	0x00000000
        /*05d4*/ 	.short	0x010a
        /*05d6*/ 	.byte	0x3f
	.zero		1


	//   ....[58]....
        /*05d8*/ 	.word	0x0000f690
        /*05dc*/ 	.word	0x00000003
        /*05e0*/ 	.word	0x00013260
        /*05e4*/ 	.short	0x010a
        /*05e6*/ 	.byte	0x3f
	.zero		1


	//   ....[59]....
        /*05e8*/ 	.word	0x0000f6e0
        /*05ec*/ 	.word	0x00000005
        /*05f0*/ 	.word	0x00013260
        /*05f4*/ 	.short	0x010a
        /*05f6*/ 	.byte	0x3f
	.zero		1


	//   ....[60]....
        /*05f8*/ 	.word	0x0000f720
        /*05fc*/ 	.word	0x00000003
        /*0600*/ 	.word	0x00013280
        /*0604*/ 	.short	0x010a
        /*0606*/ 	.byte	0x3f
	.zero		1


	//   ....[61]....
        /*0608*/ 	.word	0x0000f740
        /*060c*/ 	.word	0x00000005
        /*0610*/ 	.word	0x00013280
        /*0614*/ 	.short	0x010a
        /*0616*/ 	.byte	0x3f
	.zero		1


	//   ....[62]....
        /*0618*/ 	.word	0x0000f7b0
        /*061c*/ 	.word	0x00000003
        /*0620*/ 	.word	0x00013200
        /*0624*/ 	.short	0x010a
        /*0626*/ 	.byte	0x3f
	.zero		1


	//   ....[63]....
        /*0628*/ 	.word	0x0000f800
        /*062c*/ 	.word	0x00000003
        /*0630*/ 	.word	0x00013230
        /*0634*/ 	.short	0x010a
        /*0636*/ 	.byte	0x3f
	.zero		1


	//   ....[64]....
        /*0638*/ 	.word	0x0000f860
        /*063c*/ 	.word	0x0000000b
        /*0640*/ 	.word	0x00013230
        /*0644*/ 	.short	0x010a
        /*0646*/ 	.byte	0x3f
	.zero		1


	//   ....[65]....
        /*0648*/ 	.word	0x0000f8c0
        /*064c*/ 	.word	0x0000000a
        /*0650*/ 	.word	0x00013250
        /*0654*/ 	.short	0x010a
        /*0656*/ 	.byte	0x3f
	.zero		1


	//   ....[66]....
        /*0658*/ 	.word	0x0000f920
        /*065c*/ 	.word	0x0000000a
        /*0660*/ 	.word	0x00013230
        /*0664*/ 	.short	0x010a
        /*0666*/ 	.byte	0x3f
	.zero		1


	//   ....[67]....
        /*0668*/ 	.word	0x0000f980
        /*066c*/ 	.word	0x00000009
        /*0670*/ 	.word	0x00013250
        /*0674*/ 	.short	0x010a
        /*0676*/ 	.byte	0x3f
	.zero		1


	//   ....[68]....
        /*0678*/ 	.word	0x0000f9e0
        /*067c*/ 	.word	0x00000005
        /*0680*/ 	.word	0x00013250
        /*0684*/ 	.short	0x010a
        /*0686*/ 	.byte	0x3f
	.zero		1


	//   ....[69]....
        /*0688*/ 	.word	0x0000fb30
        /*068c*/ 	.word	0x00000006
        /*0690*/ 	.word	0x00013280
        /*0694*/ 	.short	0x010a
        /*0696*/ 	.byte	0x3f
	.zero		1


	//   ....[70]....
        /*0698*/ 	.word	0x0000fb80
        /*069c*/ 	.word	0x00000006
        /*06a0*/ 	.word	0x00013240
        /*06a4*/ 	.short	0x010a
        /*06a6*/ 	.byte	0x3f
	.zero		1


	//   ....[71]....
        /*06a8*/ 	.word	0x0000fbe0
        /*06ac*/ 	.word	0x00000003
        /*06b0*/ 	.word	0x00013220
        /*06b4*/ 	.short	0x010a
        /*06b6*/ 	.byte	0x3f
	.zero		1


	//   ....[72]....
        /*06b8*/ 	.word	0x0000fc30
        /*06bc*/ 	.word	0x00000003
        /*06c0*/ 	.word	0x00013280
        /*06c4*/ 	.short	0x010a
        /*06c6*/ 	.byte	0x3f
	.zero		1


	//   ....[73]....
        /*06c8*/ 	.word	0x0000fc80
        /*06cc*/ 	.word	0x00000003
        /*06d0*/ 	.word	0x00013240
        /*06d4*/ 	.short	0x010a
        /*06d6*/ 	.byte	0x3f
	.zero		1


	//   ....[74]....
        /*06d8*/ 	.word	0x0000fcd0
        /*06dc*/ 	.word	0x0000000c
        /*06e0*/ 	.word	0x00013270
        /*06e4*/ 	.short	0x010a
        /*06e6*/ 	.byte	0x3f
	.zero		1


	//   ....[75]....
        /*06e8*/ 	.word	0x0000fd20
        /*06ec*/ 	.word	0x0000000c
        /*06f0*/ 	.word	0x00013260
        /*06f4*/ 	.short	0x010a
        /*06f6*/ 	.byte	0x3f
	.zero		1


	//   ....[76]....
        /*06f8*/ 	.word	0x0000fd70
        /*06fc*/ 	.word	0x00000002
        /*0700*/ 	.word	0x00013270
        /*0704*/ 	.short	0x010a
        /*0706*/ 	.byte	0x3f
	.zero		1


	//   ....[77]....
        /*0708*/ 	.word	0x0000fdc0
        /*070c*/ 	.word	0x00000002
        /*0710*/ 	.word	0x00013260
        /*0714*/ 	.short	0x010a
        /*0716*/ 	.byte	0x3f
	.zero		1


	//   ....[78]....
        /*0718*/ 	.word	0x0000fe10
        /*071c*/ 	.word	0x00000007
        /*0720*/ 	.word	0x00013220
        /*0724*/ 	.short	0x010a
        /*0726*/ 	.byte	0x3f
	.zero		1


	//   ....[79]....
        /*0728*/ 	.word	0x0000ffb0
        /*072c*/ 	.word	0x00000005
        /*0730*/ 	.word	0x00000000
        /*0734*/ 	.short	0x010a
        /*0736*/ 	.byte	0x3f
	.zero		1


	//   ....[80]....
        /*0738*/ 	.word	0x00010000
        /*073c*/ 	.word	0x00000003
        /*0740*/ 	.word	0x00000000
        /*0744*/ 	.short	0x010a
        /*0746*/ 	.byte	0x3f
	.zero		1


	//   ....[81]....
        /*0748*/ 	.word	0x00010050
        /*074c*/ 	.word	0x00000003
        /*0750*/ 	.word	0x00013260
        /*0754*/ 	.short	0x010a
        /*0756*/ 	.byte	0x3f
	.zero		1


	//   ....[82]....
        /*0758*/ 	.word	0x000100a0
        /*075c*/ 	.word	0x00000005
        /*0760*/ 	.word	0x00013260
        /*0764*/ 	.short	0x010a
        /*0766*/ 	.byte	0x3f
	.zero		1


	//   ....[83]....
        /*0768*/ 	.word	0x000100f0
        /*076c*/ 	.word	0x00000003
        /*0770*/ 	.word	0x00013280
        /*0774*/ 	.short	0x010a
        /*0776*/ 	.byte	0x3f
	.zero		1


	//----- nvinfo : EIATTR_NUM_MBARRIERS
	.align		4
.L_1605:
        /*0778*/ 	.byte	0x03, 0x38
        /*077a*/ 	.short	0x0016


	//----- nvinfo : EIATTR_EXIT_INSTR_OFFSETS
	.align		4
        /*077c*/ 	.byte	0x04, 0x1c
        /*077e*/ 	.short	(.L_1607 - .L_1606)


	//   ....[0]....
.L_1606:
        /*0780*/ 	.word	0x00000a00


	//   ....[1]....
        /*0784*/ 	.word	0x0000cc30


	//   ....[2]....
        /*0788*/ 	.word	0x0000f790


	//----- nvinfo : EIATTR_MAX_THREADS
	.align		4
.L_1607:
        /*078c*/ 	.byte	0x04, 0x05
        /*078e*/ 	.short	(.L_1609 - .L_1608)
.L_1608:
        /*0790*/ 	.word	0x00000200
        /*0794*/ 	.word	0x00000001
        /*0798*/ 	.word	0x00000001


	//----- nvinfo : EIATTR_CRS_STACK_SIZE
	.align		4
.L_1609:
        /*079c*/ 	.byte	0x04, 0x1e
        /*079e*/ 	.short	(.L_1611 - .L_1610)
.L_1610:
        /*07a0*/ 	.word	0x00000000


	//----- nvinfo : EIATTR_CBANK_PARAM_SIZE
	.align		4
.L_1611:
        /*07a4*/ 	.byte	0x03, 0x19
        /*07a6*/ 	.short	0x0bf0


	//----- nvinfo : EIATTR_PARAM_CBANK
	.align		4
        /*07a8*/ 	.byte	0x04, 0x0a
        /*07aa*/ 	.short	(.L_1613 - .L_1612)
	.align		4
.L_1612:
        /*07ac*/ 	.word	index@(.nv.constant0._ZN7cutlass13device_kernelIN5flash11enable_sm90INS1_16FlashAttnFwdSm90INS1_25CollectiveMainloopFwdSm90ILi2EN4cute5tupleIJNS5_1CILi1EEES8_S8_EEENS6_IJNS7_ILi192EEENS7_ILi160EEENS7_ILi64EEEEEELi64ENS_12float_e4m3_tEfNS_4arch4Sm90ELb1ELb0ELb1ELb0ELb0ELb0ELb0ELb1ELb1ELb0ELb0ELb0EEENS1_21CollectiveEpilogueFwdINS6_IJSA_SC_SB_EEES9_NS_10bfloat16_tESG_Li384ELb0ELb0ELb0ELb1EEENS1_30DynamicPersistentTileSchedulerILi384ELi128ELb0ELb0ELb1EEEEEEEEEvNT_6ParamsE)
        /*07b0*/ 	.short	0x0210
        /*07b2*/ 	.short	0x0bf0


	//----- nvinfo : EIATTR_SW_WAR
	.align		4
.L_1613:
        /*07b4*/ 	.byte	0x04, 0x36
        /*07b6*/ 	.short	(.L_1615 - .L_1614)
.L_1614:
        /*07b8*/ 	.word	0x00000008
.L_1615:


//--------------------- .nv.info._ZN7cutlass13device_kernelIN5flash11enable_sm90INS1_16FlashAttnFwdSm90INS1_25CollectiveMainloopFwdSm90ILi2EN4cute5tupleIJNS5_1CILi1EEES8_S8_EEENS6_IJNS7_ILi192EEENS7_ILi160EEENS7_ILi64EEEEEELi64ENS_12float_e4m3_tEfNS_4arch4Sm90ELb1ELb0ELb1ELb1ELb0ELb0ELb0ELb1ELb1ELb0ELb0ELb0EEENS1_21CollectiveEpilogueFwdINS6_IJSA_SC_SB_EEES9_NS_10bfloat16_tESG_Li384ELb1ELb0ELb0ELb1EEENS1_36VarlenDynamicPersistentTileSchedulerILi192ELi160ELi384ELi128ELb0ELb0ELb1ELb1ELb1ELb1EEEEEEEEEvNT_6ParamsE --------------------------
	.section	.nv.info._ZN7cutlass13device_kernelIN5flash11enable_sm90INS1_16FlashAttnFwdSm90INS1_25CollectiveMainloopFwdSm90ILi2EN4cute5tupleIJNS5_1CILi1EEES8_S8_EEENS6_IJNS7_ILi192EEENS7_ILi160EEENS7_ILi64EEEEEELi64ENS_12float_e4m3_tEfNS_4arch4Sm90ELb1ELb0ELb1ELb1ELb0ELb0ELb0ELb1ELb1ELb0ELb0ELb0EEENS1_21CollectiveEpilogueFwdINS6_IJSA_SC_SB_EEES9_NS_10bfloat16_tESG_Li384ELb1ELb0ELb0ELb1EEENS1_36VarlenDynamicPersistentTileSchedulerILi192ELi160ELi384ELi128ELb0ELb0ELb1ELb1ELb1ELb1EEEEEEEEEvNT_6ParamsE,"",@"SHT_CUDA_INFO"
	.sectionflags	@""
	.align	4


	//----- nvinfo : EIATTR_CUDA_API_VERSION
	.align		4
        /*0000*/ 	.byte	0x04, 0x37
        /*0002*/ 	.short	(.L_1617 - .L_1616)
.L_1616:
        /*0004*/ 	.word	0x00000082


	//----- nvinfo : EIATTR_KPARAM_INFO
	.align		4
.L_1617:
        /*0008*/ 	.byte	0x04, 0x17
        /*000a*/ 	.short	(.L_1619 - .L_1618)
.L_1618:
        /*000c*/ 	.word	0x00000000
        /*0010*/ 	.short	0x0000
        /*0012*/ 	.short	0x0070
        /*0014*/ 	.byte	0x00, 0xf0, 0x01, 0x28


	//----- nvinfo : EIATTR_SPARSE_MMA_MASK
	.align		4
.L_1619:
        /*0018*/ 	.byte	0x03, 0x50
        /*001a*/ 	.short	0x0000


	//----- nvinfo : EIATTR_MAXREG_COUNT
	.align		4
        /*001c*/ 	.byte	0x03, 0x1b
        /*001e*/ 	.short	0x0080


	//----- nvinfo : EIATTR_NUM_BARRIERS
	.align		4
        /*0020*/ 	.byte	0x02, 0x4c
        /*0022*/ 	.byte	0x09
	.zero		1


	//----- nvinfo : EIATTR_EXTERNS
	.align		4
        /*0024*/ 	.byte	0x04, 0x0f
        /*0026*/ 	.short	(.L_1621 - .L_1620)


	//   ....[0]....
	.align		4
.L_1620:
        /*0028*/ 	.word	index@(__assertfail)


	//----- nvinfo : EIATTR_ANNOTATIONS
	.align		4
.L_1621:
        /*002c*/ 	.byte	0x04, 0x55
        /*002e*/ 	.short	(.L_1623 - .L_1622)


	//   ....[0]....
.L_1622:
        /*0030*/ 	.word	0x00000001
        /*0034*/ 	.byte	0x20, 0xd9, 0x00, 0x00, 0x01, 0x00, 0x00, 0x00, 0xd0, 0x0c, 0x01, 0x00


	//----- nvinfo : EIATTR_MERCURY_ISA_VERSION
	.align		4
.L_1623:
        /*0040*/ 	.byte	0x03, 0x5f
        /*0042*/ 	.short	0x0101


	//----- nvinfo : EIATTR_UNUSED_LOAD_BYTE_OFFSET
	.align		4
        /*0044*/ 	.byte	0x04, 0x44
        /*0046*/ 	.short	(.L_1625 - .L_1624)


	//   ....[0]....
.L_1624:
        /*0048*/ 	.word	0x00000a30
        /*004c*/ 	.word	0x0000fff0


	//   ....[1]....
        /*0050*/ 	.word	0x0000bc10
        /*0054*/ 	.word	0x0000fff0


	//----- nvinfo : EIATTR_INT_WARP_WIDE_INSTR_OFFSETS
	.align		4
.L_1625:
        /*0058*/ 	.byte	0x04, 0x31
        /*005a*/ 	.short	(.L_1627 - .L_1626)


	//   ....[0]....
.L_1626:
        /*005c*/ 	.word	0x00000160


	//   ....[1]....
        /*0060*/ 	.word	0x000001a0


	//   ....[2]....
        /*0064*/ 	.word	0x00000210


	//   ....[3]....
        /*0068*/ 	.word	0x0000ecb0


	//   ....[4]....
        /*006c*/ 	.word	0x0000ed40


	//   ....[5]....
        /*0070*/ 	.word	0x0000f440


	//   ....[6]....
        /*0074*/ 	.word	0x00010790


	//   ....[7]....
        /*0078*/ 	.word	0x00010820


	//----- nvinfo : EIATTR_COOP_GROUP_MASK_REGIDS
	.align		4
.L_1627:
        /*007c*/ 	.byte	0x04, 0x29
        /*007e*/ 	.short	(.L_1629 - .L_1628)


	//   ....[0]....
.L_1628:
        /*0080*/ 	.word	0xffffffff


	//   ....[1]....
        /*0084*/ 	.word	0xffffffff


	//   ....[2]....
        /*0088*/ 	.word	0xffffffff


	//   ....[3]....
        /*008c*/ 	.word	0xffffffff


	//   ....[4]....
        /*0090*/ 	.word	0xffffffff


	//   ....[5]....
        /*0094*/ 	.word	0xffffffff


	//   ....[6]....
        /*0098*/ 	.word	0xffffffff


	//   ....[7]....
        /*009c*/ 	.word	0xffffffff


	//   ....[8]....
        /*00a0*/ 	.word	0xffffffff


	//   ....[9]....
        /*00a4*/ 	.word	0xffffffff


	//   ....[10]....
        /*00a8*/ 	.word	0xffffffff


	//   ....[11]....
        /*00ac*/ 	.word	0xffffffff


	//   ....[12]....
        /*00b0*/ 	.word	0xffffffff


	//   ....[13]....
        /*00b4*/ 	.word	0xffffffff


	//   ....[14]....
        /*00b8*/ 	.word	0xffffffff


	//   ....[15]....
        /*00bc*/ 	.word	0xffffffff


	//   ....[16]....
        /*00c0*/ 	.word	0xffffffff


	//   ....[17]....
        /*00c4*/ 	.word	0xffffffff


	//   ....[18]....
        /*00c8*/ 	.word	0xffffffff


	//   ....[19]....
        /*00cc*/ 	.word	0xffffffff


	//   ....[20]....
        /*00d0*/ 	.word	0xffffffff


	//   ....[21]....
        /*00d4*/ 	.word	0xffffffff


	//   ....[22]....
        /*00d8*/ 	.word	0xffffffff


	//   ....[23]....
        /*00dc*/ 	.word	0xffffffff


	//   ....[24]....
        /*00e0*/ 	.word	0xffffffff


	//   ....[25]....
        /*00e4*/ 	.word	0xffffffff


	//   ....[26]....
        /*00e8*/ 	.word	0xffffffff


	//   ....[27]....
        /*00ec*/ 	.word	0xffffffff


	//   ....[28]....
        /*00f0*/ 	.word	0xffffffff


	//   ....[29]....
        /*00f4*/ 	.word	0xffffffff


	//   ....[30]....
        /*00f8*/ 	.word	0xffffffff


	//   ....[31]....
        /*00fc*/ 	.word	0xffffffff


	//   ....[32]....
        /*0100*/ 	.word	0xffffffff


	//   ....[33]....
        /*0104*/ 	.word	0xffffffff


	//   ....[34]....
        /*0108*/ 	.word	0xffffffff


	//   ....[35]....
        /*010c*/ 	.word	0xffffffff


	//   ....[36]....
        /*0110*/ 	.word	0xffffffff


	//   ....[37]....
        /*0114*/ 	.word	0xffffffff


	//   ....[38]....
        /*0118*/ 	.word	0xffffffff


	//   ....[39]....
        /*011c*/ 	.word	0xffffffff


	//   ....[40]....
        /*0120*/ 	.word	0xffffffff


	//   ....[41]....
        /*0124*/ 	.word	0xffffffff


	//   ....[42]....
        /*0128*/ 	.word	0xffffffff


	//   ....[43]....
        /*012c*/ 	.word	0xffffffff


	//   ....[44]....
        /*0130*/ 	.word	0xffffffff


	//   ....[45]....
        /*0134*/ 	.word	0xffffffff


	//   ....[46]....
        /*0138*/ 	.word	0xffffffff


	//   ....[47]....
        /*013c*/ 	.word	0xffffffff


	//   ....[48]....
        /*0140*/ 	.word	0xffffffff


	//   ....[49]....
        /*0144*/ 	.word	0xffffffff


	//   ....[50]....
        /*0148*/ 	.word	0xffffffff


	//   ....[51]....
        /*014c*/ 	.word	0xffffffff


	//   ....[52]....
        /*0150*/ 	.word	0xffffffff


	//   ....[53]....
        /*0154*/ 	.word	0xffffffff


	//   ....[54]....
        /*0158*/ 	.word	0xffffffff


	//   ....[55]....
        /*015c*/ 	.word	0xffffffff


	//   ....[56]....
        /*0160*/ 	.word	0xffffffff


	//   ....[57]....
        /*0164*/ 	.word	0xffffffff


	//   ....[58]....
        /*0168*/ 	.word	0xffffffff


	//   ....[59]....
        /*016c*/ 	.word	0xffffffff


	//   ....[60]....
        /*0170*/ 	.word	0xffffffff


	//   ....[61]....
        /*0174*/ 	.word	0xffffffff


	//   ....[62]....
        /*0178*/ 	.word	0xffffffff


	//   ....[63]....
        /*017c*/ 	.word	0xffffffff


	//   ....[64]....
        /*0180*/ 	.word	0xffffffff


	//   ....[65]....
        /*0184*/ 	.word	0xffffffff


	//   ....[66]....
        /*0188*/ 	.word	0xffffffff


	//   ....[67]....
        /*018c*/ 	.word	0xffffffff


	//   ....[68]....
        /*0190*/ 	.word	0xffffffff


	//   ....[69]....
        /*0194*/ 	.word	0xffffffff


	//   ....[70]....
        /*0198*/ 	.word	0xffffffff


	//   ....[71]....
        /*019c*/ 	.word	0xffffffff


	//   ....[72]....
        /*01a0*/ 	.word	0xffffffff


	//   ....[73]....
        /*01a4*/ 	.word	0xffffffff


	//   ....[74]....
        /*01a8*/ 	.word	0xffffffff


	//   ....[75]....
        /*01ac*/ 	.word	0x0500000f


	//   ....[76]....
        /*01b0*/ 	.word	0x0500000f


	//----- nvinfo : EIATTR_COOP_GROUP_INSTR_OFFSETS
	.align		4
.L_1629:
        /*01b4*/ 	.byte	0x04, 0x28
        /*01b6*/ 	.short	(.L_1631 - .L_1630)


	//   ....[0]....
.L_1630:
        /*01b8*/ 	.word	0x00000060


	//   ....[1]....
        /*01bc*/ 	.word	0x00000170


	//   ....[2]....
        /*01c0*/ 	.word	0x000001c0


	//   ....[3]....
        /*01c4*/ 	.word	0x000003f0


	//   ....[4]....
        /*01c8*/ 	.word	0x00000550


	//   ....[5]....
        /*01cc*/ 	.word	0x00000670


	//   ....[6]....
        /*01d0*/ 	.word	0x000007d0


	//   ....[7]....
        /*01d4*/ 	.word	0x00001490


	//   ....[8]....
        /*01d8*/ 	.word	0x00002f70


	//   ....[9]....
        /*01dc*/ 	.word	0x00003000


	//   ....[10]....
        /*01e0*/ 	.word	0x00003cb0


	//   ....[11]....
        /*01e4*/ 	.word	0x00003d20


	//   ....[12]....
        /*01e8*/ 	.word	0x00006650


	//   ....[13]....
        /*01ec*/ 	.word	0x000066c0


	//   ....[14]....
        /*01f0*/ 	.word	0x000073a0


	//   ....[15]....
        /*01f4*/ 	.word	0x00007400


	//   ....[16]....
        /*01f8*/ 	.word	0x00009d10


	//   ....[17]....
        /*01fc*/ 	.word	0x00009d30


	//   ....[18]....
        /*0200*/ 	.word	0x00009d60


	//   ....[19]....
        /*0204*/ 	.word	0x00009d80


	//   ....[20]....
        /*0208*/ 	.word	0x0000b670


	//   ....[21]....
        /*020c*/ 	.word	0x0000b680


	//   ....[22]....
        /*0210*/ 	.word	0x0000b700


	//   ....[23]....
        /*0214*/ 	.word	0x0000b710


	//   ....[24]....
        /*0218*/ 	.word	0x0000c120


	//   ....[25]....
        /*021c*/ 	.word	0x0000c130


	//   ....[26]....
        /*0220*/ 	.word	0x0000c140


	//   ....[27]....
        /*0224*/ 	.word	0x0000c150


	//   ....[28]....
        /*0228*/ 	.word	0x0000c160


	//   ....[29]....
        /*022c*/ 	.word	0x0000c170


	//   ....[30]....
        /*0230*/ 	.word	0x0000c180


	//   ....[31]....
        /*0234*/ 	.word	0x0000c190


	//   ....[32]....
        /*0238*/ 	.word	0x0000c1a0


	//   ....[33]....
        /*023c*/ 	.word	0x0000c1b0


	//   ....[34]....
        /*0240*/ 	.word	0x0000c1c0


	//   ....[35]....
        /*0244*/ 	.word	0x0000c1d0


	//   ....[36]....
        /*0248*/ 	.word	0x0000c1e0


	//   ....[37]....
        /*024c*/ 	.word	0x0000c1f0


	//   ....[38]....
        /*0250*/ 	.word	0x0000c220


	//   ....[39]....
        /*0254*/ 	.word	0x0000c250


	//   ....[40]....
        /*0258*/ 	.word	0x0000d8e0


	//   ....[41]....
        /*025c*/ 	.word	0x0000dad0


	//   ....[42]....
        /*0260*/ 	.word	0x0000db00


	//   ....[43]....
        /*0264*/ 	.word	0x0000db30


	//   ....[44]....
        /*0268*/ 	.word	0x0000db60


	//   ....[45]....
        /*026c*/ 	.word	0x0000db90


	//   ....[46]....
        /*0270*/ 	.word	0x0000dbd0


	//   ....[47]....
        /*0274*/ 	.word	0x0000dd50


	//   ....[48]....
        /*0278*/ 	.word	0x0000dd80


	//   ....[49]....
        /*027c*/ 	.word	0x0000ddb0


	//   ....[50]....
        /*0280*/ 	.word	0x0000dde0


	//   ....[51]....
        /*0284*/ 	.word	0x0000de10


	//   ....[52]....
        /*0288*/ 	.word	0x0000de50


	//   ....[53]....
        /*028c*/ 	.word	0x0000dee0


	//   ....[54]....
        /*0290*/ 	.word	0x0000df70


	//   ....[55]....
        /*0294*/ 	.word	0x0000e020


	//   ....[56]....
        /*0298*/ 	.word	0x0000f520


	//   ....[57]....
        /*029c*/ 	.word	0x00010e90


	//   ....[58]....
        /*02a0*/ 	.word	0x00010ec0


	//   ....[59]....
        /*02a4*/ 	.word	0x00010ef0


	//   ....[60]....
        /*02a8*/ 	.word	0x00010f30


	//   ....[61]....
        /*02ac*/ 	.word	0x00010f40


	//   ....[62]....
        /*02b0*/ 	.word	0x00010f70


	//   ....[63]....
        /*02b4*/ 	.word	0x00010fa0


	//   ....[64]....
        /*02b8*/ 	.word	0x00010fb0


	//   ....[65]....
        /*02bc*/ 	.word	0x000110f0


	//   ....[66]....
        /*02c0*/ 	.word	0x00011120


	//   ....[67]....
        /*02c4*/ 	.word	0x00011150


	//   ....[68]....
        /*02c8*/ 	.word	0x00011180


	//   ....[69]....
        /*02cc*/ 	.word	0x000111b0


	//   ....[70]....
        /*02d0*/ 	.word	0x000111f0


	//   ....[71]....
        /*02d4*/ 	.word	0x000112a0


	//   ....[72]....
        /*02d8*/ 	.word	0x00011340


	//   ....[73]....
        /*02dc*/ 	.word	0x000113f0


	//   ....[74]....
        /*02e0*/ 	.word	0x000119f0


	//   ....[75]....
        /*02e4*/ 	.word	0x00011fc0


	//   ....[76]....
        /*02e8*/ 	.word	0x00012430


	//----- nvinfo : EIATTR_REG_RECONFIG
	.align		4
.L_1631:
        /*02ec*/ 	.byte	0x01, 0x54
	.zero		2


	//----- nvinfo : EIATTR_SYSCALL_OFFSETS
	.align		4
        /*02f0*/ 	.byte	0x04, 0x46
        /*02f2*/ 	.short	(.L_1633 - .L_1632)


	//   ....[0]....
.L_1632:
        /*02f4*/ 	.word	0x00001670


	//   ....[1]....
        /*02f8*/ 	.word	0x0000eed0


	//   ....[2]....
        /*02fc*/ 	.word	0x0000f010


	//   ....[3]....
        /*0300*/ 	.word	0x0000f150


	//   ....[4]....
        /*0304*/ 	.word	0x0000f270


	//----- nvinfo : EIATTR_MBARRIER_INSTR_OFFSETS
	.align		4
.L_1633:
        /*0308*/ 	.byte	0x04, 0x39
        /*030a*/ 	.short	(.L_1635 - .L_1634)


	//   ....[0]....
.L_1634:
        /*030c*/ 	.word	0x000002a0
        /*0310*/ 	.word	0x000000ff
        /*0314*/ 	.word	0x00013200
        /*0318*/ 	.short	0x0100
        /*031a*/ 	.byte	0x08
	.zero		1


	//   ....[1]....
        /*031c*/ 	.word	0x000002b0
        /*0320*/ 	.word	0x000000ff
        /*0324*/ 	.word	0x00013220
        /*0328*/ 	.short	0x0100
        /*032a*/ 	.byte	0x08
	.zero		1


	//   ....[2]....
        /*032c*/ 	.word	0x000003a0
        /*0330*/ 	.word	0x000000ff
        /*0334*/ 	.word	0x00013230
        /*0338*/ 	.short	0x0100
        /*033a*/ 	.byte	0x08
	.zero		1


	//   ....[3]....
        /*033c*/ 	.word	0x000003b0
        /*0340*/ 	.word	0x000000ff
        /*0344*/ 	.word	0x00013240
        /*0348*/ 	.short	0x0100
        /*034a*/ 	.byte	0x08
	.zero		1


	//   ....[4]....
        /*034c*/ 	.word	0x000003c0
        /*0350*/ 	.word	0x000000ff
        /*0354*/ 	.word	0x00013238
        /*0358*/ 	.short	0x0100
        /*035a*/ 	.byte	0x08
	.zero		1


	//   ....[5]....
        /*035c*/ 	.word	0x000003d0
        /*0360*/ 	.word	0x000000ff
        /*0364*/ 	.word	0x00013248
        /*0368*/ 	.short	0x0100
        /*036a*/ 	.byte	0x08
	.zero		1


	//   ....[6]....
        /*036c*/ 	.word	0x00000500
        /*0370*/ 	.word	0x000000ff
        /*0374*/ 	.word	0x00013250
        /*0378*/ 	.short	0x0100
        /*037a*/ 	.byte	0x08
	.zero		1


	//   ....[7]....
        /*037c*/ 	.word	0x00000510
        /*0380*/ 	.word	0x000000ff
        /*0384*/ 	.word	0x00013260
        /*0388*/ 	.short	0x0100
        /*038a*/ 	.byte	0x08
	.zero		1


	//   ....[8]....
        /*038c*/ 	.word	0x00000520
        /*0390*/ 	.word	0x000000ff
        /*0394*/ 	.word	0x00013258
        /*0398*/ 	.short	0x0100
        /*039a*/ 	.byte	0x08
	.zero		1


	//   ....[9]....
        /*039c*/ 	.word	0x00000530
        /*03a0*/ 	.word	0x000000ff
        /*03a4*/ 	.word	0x00013268
        /*03a8*/ 	.short	0x0100
        /*03aa*/ 	.byte	0x08
	.zero		1


	//   ....[10]....
        /*03ac*/ 	.word	0x00000620
        /*03b0*/ 	.word	0x000000ff
        /*03b4*/ 	.word	0x00013270
        /*03b8*/ 	.short	0x0100
        /*03ba*/ 	.byte	0x06
	.zero		1


	//   ....[11]....
        /*03bc*/ 	.word	0x00000630
        /*03c0*/ 	.word	0x000000ff
        /*03c4*/ 	.word	0x00013280
        /*03c8*/ 	.short	0x0100
        /*03ca*/ 	.byte	0x06
	.zero		1


	//   ....[12]....
        /*03cc*/ 	.word	0x00000640
        /*03d0*/ 	.word	0x000000ff
        /*03d4*/ 	.word	0x00013278
        /*03d8*/ 	.short	0x0100
        /*03da*/ 	.byte	0x06
	.zero		1


	//   ....[13]....
        /*03dc*/ 	.word	0x00000650
        /*03e0*/ 	.word	0x000000ff
        /*03e4*/ 	.word	0x00013288
        /*03e8*/ 	.short	0x0100
        /*03ea*/ 	.byte	0x06
	.zero		1


	//   ....[14]....
        /*03ec*/ 	.word	0x00000780
        /*03f0*/ 	.word	0x000000ff
        /*03f4*/ 	.word	0x00013290
        /*03f8*/ 	.short	0x0100
        /*03fa*/ 	.byte	0x08
	.zero		1


	//   ....[15]....
        /*03fc*/ 	.word	0x00000790
        /*0400*/ 	.word	0x000000ff
        /*0404*/ 	.word	0x000132a0
        /*0408*/ 	.short	0x0100
        /*040a*/ 	.byte	0x08
	.zero		1


	//   ....[16]....
        /*040c*/ 	.word	0x000007a0
        /*0410*/ 	.word	0x000000ff
        /*0414*/ 	.word	0x00013298
        /*0418*/ 	.short	0x0100
        /*041a*/ 	.byte	0x08
	.zero		1


	//   ....[17]....
        /*041c*/ 	.word	0x000007b0
        /*0420*/ 	.word	0x000000ff
        /*0424*/ 	.word	0x000132a8
        /*0428*/ 	.short	0x0100
        /*042a*/ 	.byte	0x08
	.zero		1


	//   ....[18]....
        /*042c*/ 	.word	0x000008e0
        /*0430*/ 	.word	0x000000ff
        /*0434*/ 	.word	0x000132b0
        /*0438*/ 	.short	0x0100
        /*043a*/ 	.byte	0x08
	.zero		1


	//   ....[19]....
        /*043c*/ 	.word	0x000008f0
        /*0440*/ 	.word	0x000000ff
        /*0444*/ 	.word	0x000132c0
        /*0448*/ 	.short	0x0100
        /*044a*/ 	.byte	0x08
	.zero		1


	//   ....[20]....
        /*044c*/ 	.word	0x00000900
        /*0450*/ 	.word	0x000000ff
        /*0454*/ 	.word	0x000132b8
        /*0458*/ 	.short	0x0100
        /*045a*/ 	.byte	0x08
	.zero		1


	//   ....[21]....
        /*045c*/ 	.word	0x00000910
        /*0460*/ 	.word	0x000000ff
        /*0464*/ 	.word	0x000132c8
        /*0468*/ 	.short	0x0100
        /*046a*/ 	.byte	0x08
	.zero		1


	//   ....[22]....
        /*046c*/ 	.word	0x000019a0
        /*0470*/ 	.word	0x000000ff
        /*0474*/ 	.word	0x00013200
        /*0478*/ 	.short	0x010a
        /*047a*/ 	.byte	0x2d
	.zero		1


	//   ....[23]....
        /*047c*/ 	.word	0x00001a40
        /*0480*/ 	.word	0x00000002
        /*0484*/ 	.word	0x00013230
        /*0488*/ 	.short	0x010a
        /*048a*/ 	.byte	0x3f
	.zero		1


	//   ....[24]....
        /*048c*/ 	.word	0x00001a80
        /*0490*/ 	.word	0x00000002
        /*0494*/ 	.word	0x00013230
        /*0498*/ 	.short	0x010a
        /*049a*/ 	.byte	0x3f
	.zero		1


	//   ....[25]....
        /*049c*/ 	.word	0x00004010
        /*04a0*/ 	.word	0x0000002d
        /*04a4*/ 	.word	0x00000000
        /*04a8*/ 	.short	0x0101
        /*04aa*/ 	.byte	0x3f
	.zero		1


	//   ....[26]....
        /*04ac*/ 	.word	0x00004fe0
        /*04b0*/ 	.word	0x000000ff
        /*04b4*/ 	.word	0x00013230
        /*04b8*/ 	.short	0x010a
        /*04ba*/ 	.byte	0x15
	.zero		1


	//   ....[27]....
        /*04bc*/ 	.word	0x00005020
        /*04c0*/ 	.word	0x000000ff
        /*04c4*/ 	.word	0x00013230
        /*04c8*/ 	.short	0x010a
        /*04ca*/ 	.byte	0x15
	.zero		1


	//   ....[28]....
        /*04cc*/ 	.word	0x00005470
        /*04d0*/ 	.word	0x000000ff
        /*04d4*/ 	.word	0x00013250
        /*04d8*/ 	.short	0x010a
        /*04da*/ 	.byte	0x0b
	.zero		1


	//   ....[29]....
        /*04dc*/ 	.word	0x000054b0
        /*04e0*/ 	.word	0x000000ff
        /*04e4*/ 	.word	0x00013250
        /*04e8*/ 	.short	0x010a
        /*04ea*/ 	.byte	0x0b
	.zero		1


	//   ....[30]....
        /*04ec*/ 	.word	0x00007f30
        /*04f0*/ 	.word	0x00000002
        /*04f4*/ 	.word	0x00000000
        /*04f8*/ 	.short	0x0101
        /*04fa*/ 	.byte	0x3f
	.zero		1


	//   ....[31]....
        /*04fc*/ 	.word	0x00008210
        /*0500*/ 	.word	0x000000ff
        /*0504*/ 	.word	0x00000000
        /*0508*/ 	.short	0x0101
        /*050a*/ 	.byte	0x06
	.zero		1


	//   ....[32]....
        /*050c*/ 	.word	0x00008750
        /*0510*/ 	.word	0x000000ff
        /*0514*/ 	.word	0x00013230
        /*0518*/ 	.short	0x010a
        /*051a*/ 	.byte	0x06
	.zero		1


	//   ....[33]....
        /*051c*/ 	.word	0x00008790
        /*0520*/ 	.word	0x000000ff
        /*0524*/ 	.word	0x00013230
        /*0528*/ 	.short	0x010a
        /*052a*/ 	.byte	0x06
	.zero		1


	//   ....[34]....
        /*052c*/ 	.word	0x00008be0
        /*0530*/ 	.word	0x000000ff
        /*0534*/ 	.word	0x00013250
        /*0538*/ 	.short	0x010a
        /*053a*/ 	.byte	0x0b
	.zero		1


	//   ....[35]....
        /*053c*/ 	.word	0x00008c20
        /*0540*/ 	.word	0x000000ff
        /*0544*/ 	.word	0x00013250
        /*0548*/ 	.short	0x010a
        /*054a*/ 	.byte	0x0b
	.zero		1


	//   ....[36]....
        /*054c*/ 	.word	0x0000abc0
        /*0550*/ 	.word	0x00000002
        /*0554*/ 	.word	0x00000000
        /*0558*/ 	.short	0x0101
        /*055a*/ 	.byte	0x3f
	.zero		1


	//   ....[37]....
        /*055c*/ 	.word	0x0000ae90
        /*0560*/ 	.word	0x000000ff
        /*0564*/ 	.word	0x00000000
        /*0568*/ 	.short	0x0101
        /*056a*/ 	.byte	0x06
	.zero		1


	//   ....[38]....
        /*056c*/ 	.word	0x0000b340
        /*0570*/ 	.word	0x000000ff
        /*0574*/ 	.word	0x00013250
        /*0578*/ 	.short	0x010a
        /*057a*/ 	.byte	0x0e
	.zero		1


	//   ....[39]....
        /*057c*/ 	.word	0x0000b380
        /*0580*/ 	.word	0x000000ff
        /*0584*/ 	.word	0x00013250
        /*0588*/ 	.short	0x010a
        /*058a*/ 	.byte	0x0e
	.zero		1


	//   ....[40]....
        /*058c*/ 	.word	0x0000b9f0
        /*0590*/ 	.word	0x000000ff
        /*0594*/ 	.word	0x00000000
        /*0598*/ 	.short	0x0101
        /*059a*/ 	.byte	0x04
	.zero		1


	//   ....[41]....
        /*059c*/ 	.word	0x0000cab0
        /*05a0*/ 	.word	0x00000003
        /*05a4*/ 	.word	0x00000000
        /*05a8*/ 	.short	0x0101
        /*05aa*/ 	.byte	0x3f
	.zero		1


	//   ....[42]....
        /*05ac*/ 	.word	0x0000f730
        /*05b0*/ 	.word	0x00000005
        /*05b4*/ 	.word	0x00013280
        /*05b8*/ 	.short	0x010a
        /*05ba*/ 	.byte	0x3f
	.zero		1


	//   ....[43]....
        /*05bc*/ 	.word	0x0000f8d0
        /*05c0*/ 	.word	0x00000005
        /*05c4*/ 	.word	0x00013240
        /*05c8*/ 	.short	0x010a
        /*05ca*/ 	.byte	0x3f
	.zero		1


	//   ....[44]....
        /*05cc*/ 	.word	0x0000fbd0
        /*05d0*/ 	.word	0x000000ff
        /*05d4*/ 	.word	0x00013220
        /*05d8*/ 	.short	0x010a
        /*05da*/ 	.byte	0x29
	.zero		1


	//   ....[45]....
        /*05dc*/ 	.word	0x0000fe50
        /*05e0*/ 	.word	0x00000009
        /*05e4*/ 	.word	0x00013280
        /*05e8*/ 	.short	0x010a
        /*05ea*/ 	.byte	0x3f
	.zero		1


	//   ....[46]....
        /*05ec*/ 	.word	0x000100c0
        /*05f0*/ 	.word	0x00000009
        /*05f4*/ 	.word	0x00013240
        /*05f8*/ 	.short	0x010a
        /*05fa*/ 	.byte	0x3f
	.zero		1


	//   ....[47]....
        /*05fc*/ 	.word	0x00010380
        /*0600*/ 	.word	0x0000000c
        /*0604*/ 	.word	0x00013270
        /*0608*/ 	.short	0x010a
        /*060a*/ 	.byte	0x3f
	.zero		1


	//   ....[48]....
        /*060c*/ 	.word	0x00010400
        /*0610*/ 	.word	0x0000000c
        /*0614*/ 	.word	0x00013260
        /*0618*/ 	.short	0x010a
        /*061a*/ 	.byte	0x3f
	.zero		1


	//   ....[49]....
        /*061c*/ 	.word	0x000106c0
        /*0620*/ 	.word	0x0000000c
        /*0624*/ 	.word	0x00013250
        /*0628*/ 	.short	0x0101
        /*062a*/ 	.byte	0x3f
	.zero		1


	//   ....[50]....
        /*062c*/ 	.word	0x00010730
        /*0630*/ 	.word	0x00000003
        /*0634*/ 	.word	0x00000000
        /*0638*/ 	.short	0x0101
        /*063a*/ 	.byte	0x3f
	.zero		1


	//   ....[51]....
        /*063c*/ 	.word	0x000108f0
        /*0640*/ 	.word	0x00000002
        /*0644*/ 	.word	0x00013270
        /*0648*/ 	.short	0x010a
        /*064a*/ 	.byte	0x3f
	.zero		1


	//   ....[52]....
        /*064c*/ 	.word	0x00010960
        /*0650*/ 	.word	0x00000002
        /*0654*/ 	.word	0x00013260
        /*0658*/ 	.short	0x010a
        /*065a*/ 	.byte	0x3f
	.zero		1


	//   ....[53]....
        /*065c*/ 	.word	0x00010c20
        /*0660*/ 	.word	0x00000002
        /*0664*/ 	.word	0x00013250
        /*0668*/ 	.short	0x0101
        /*066a*/ 	.byte	0x3f
	.zero		1


	//   ....[54]....
        /*066c*/ 	.word	0x00010c90
        /*0670*/ 	.word	0x00000000
        /*0674*/ 	.word	0x00000000
        /*0678*/ 	.short	0x0101
        /*067a*/ 	.byte	0x3f
	.zero		1


	//   ....[55]....
        /*067c*/ 	.word	0x00011970
        /*0680*/ 	.word	0x00000007
        /*0684*/ 	.word	0x00013220
        /*0688*/ 	.short	0x010a
        /*068a*/ 	.byte	0x3f
	.zero		1


	//   ....[56]....
        /*068c*/ 	.word	0x00011b10
        /*0690*/ 	.word	0x00000005
        /*0694*/ 	.word	0x00000000
        /*0698*/ 	.short	0x010a
        /*069a*/ 	.byte	0x3f
	.zero		1


	//   ....[57]....
        /*069c*/ 	.word	0x00011b80
        /*06a0*/ 	.word	0x00000003
        /*06a4*/ 	.word	0x00000000
        /*06a8*/ 	.short	0x010a
        /*06aa*/ 	.byte	0x3f
	.zero		1


	//   ....[58]....
        /*06ac*/ 	.word	0x00011bd0
        /*06b0*/ 	.word	0x00000003
        /*06b4*/ 	.word	0x00013260
        /*06b8*/ 	.short	0x010a
        /*06ba*/ 	.byte	0x3f
	.zero		1


	//   ....[59]....
        /*06bc*/ 	.word	0x00011c20
        /*06c0*/ 	.word	0x00000005
        /*06c4*/ 	.word	0x00013260
        /*06c8*/ 	.short	0x010a
        /*06ca*/ 	.byte	0x3f
	.zero		1


	//   ....[60]....
        /*06cc*/ 	.word	0x00011c60
        /*06d0*/ 	.word	0x00000003
        /*06d4*/ 	.word	0x00013280
        /*06d8*/ 	.short	0x010a
        /*06da*/ 	.byte	0x3f
	.zero		1


	//   ....[61]....
        /*06dc*/ 	.word	0x00011c80
        /*06e0*/ 	.word	0x00000005
        /*06e4*/ 	.word	0x00013280
        /*06e8*/ 	.short	0x010a
        /*06ea*/ 	.byte	0x3f
	.zero		1


	//   ....[62]....
        /*06ec*/ 	.word	0x00011cf0
        /*06f0*/ 	.word	0x00000003
        /*06f4*/ 	.word	0x00013200
        /*06f8*/ 	.short	0x010a
        /*06fa*/ 	.byte	0x3f
	.zero		1


	//   ....[63]....
        /*06fc*/ 	.word	0x00011d40
        /*0700*/ 	.word	0x00000002
        /*0704*/ 	.word	0x00013230
        /*0708*/ 	.short	0x010a
        /*070a*/ 	.byte	0x3f
	.zero		1


	//   ....[64]....
        /*070c*/ 	.word	0x00011da0
        /*0710*/ 	.word	0x00000008
        /*0714*/ 	.word	0x00013230
        /*0718*/ 	.short	0x010a
        /*071a*/ 	.byte	0x3f
	.zero		1


	//   ....[65]....
        /*071c*/ 	.word	0x00011e00
        /*0720*/ 	.word	0x00000008
        /*0724*/ 	.word	0x00013250
        /*0728*/ 	.short	0x010a
        /*072a*/ 	.byte	0x3f
	.zero		1


	//   ....[66]....
        /*072c*/ 	.word	0x00011e60
        /*0730*/ 	.word	0x00000008
        /*0734*/ 	.word	0x00013230
        /*0738*/ 	.short	0x010a
        /*073a*/ 	.byte	0x3f
	.zero		1


	//   ....[67]....
        /*073c*/ 	.word	0x00011ec0
        /*0740*/ 	.word	0x00000008
        /*0744*/ 	.word	0x00013250
        /*0748*/ 	.short	0x010a
        /*074a*/ 	.byte	0x3f
	.zero		1


	//   ....[68]....
        /*074c*/ 	.word	0x00011f20
        /*0750*/ 	.word	0x00000005
        /*0754*/ 	.word	0x00013250
        /*0758*/ 	.short	0x010a
        /*075a*/ 	.byte	0x3f
	.zero		1


	//   ....[69]....
        /*075c*/ 	.word	0x00012070
        /*0760*/ 	.word	0x00000005
        /*0764*/ 	.word	0x00013280
        /*0768*/ 	.short	0x010a
        /*076a*/ 	.byte	0x3f
	.zero		1


	//   ....[70]....
        /*076c*/ 	.word	0x000120c0
        /*0770*/ 	.word	0x00000005
        /*0774*/ 	.word	0x00013240
        /*0778*/ 	.short	0x010a
        /*077a*/ 	.byte	0x3f
	.zero		1


	//   ....[71]....
        /*077c*/ 	.word	0x00012120
        /*0780*/ 	.word	0x00000003
        /*0784*/ 	.word	0x00013220
        /*0788*/ 	.short	0x010a
        /*078a*/ 	.byte	0x3f
	.zero		1


	//   ....[72]....
        /*078c*/ 	.word	0x00012170
        /*0790*/ 	.word	0x00000009
        /*0794*/ 	.word	0x00013280
        /*0798*/ 	.short	0x010a
        /*079a*/ 	.byte	0x3f
	.zero		1


	//   ....[73]....
        /*079c*/ 	.word	0x000121c0
        /*07a0*/ 	.word	0x00000009
        /*07a4*/ 	.word	0x00013240
        /*07a8*/ 	.short	0x010a
        /*07aa*/ 	.byte	0x3f
	.zero		1


	//   ....[74]....
        /*07ac*/ 	.word	0x00012210
        /*07b0*/ 	.word	0x0000000c
        /*07b4*/ 	.word	0x00013270
        /*07b8*/ 	.short	0x010a
        /*07ba*/ 	.byte	0x3f
	.zero		1


	//   ....[75]....
        /*07bc*/ 	.word	0x00012260
        /*07c0*/ 	.word	0x0000000c
        /*07c4*/ 	.word	0x00013260
        /*07c8*/ 	.short	0x010a
        /*07ca*/ 	.byte	0x3f
	.zero		1


	//   ....[76]....
        /*07cc*/ 	.word	0x000122b0
        /*07d0*/ 	.word	0x00000002
        /*07d4*/ 	.word	0x00013270
        /*07d8*/ 	.short	0x010a
        /*07da*/ 	.byte	0x3f
	.zero		1


	//   ....[77]....
        /*07dc*/ 	.word	0x00012300
        /*07e0*/ 	.word	0x00000002
        /*07e4*/ 	.word	0x00013260
        /*07e8*/ 	.short	0x010a
        /*07ea*/ 	.byte	0x3f
	.zero		1


	//   ....[78]....
        /*07ec*/ 	.word	0x00012350
        /*07f0*/ 	.word	0x00000007
        /*07f4*/ 	.word	0x00013220
        /*07f8*/ 	.short	0x010a
        /*07fa*/ 	.byte	0x3f
	.zero		1


	//   ....[79]....
        /*07fc*/ 	.word	0x000124f0
        /*0800*/ 	.word	0x00000005
        /*0804*/ 	.word	0x00000000
        /*0808*/ 	.short	0x010a
        /*080a*/ 	.byte	0x3f
	.zero		1


	//   ....[80]....
        /*080c*/ 	.word	0x00012540
        /*0810*/ 	.word	0x00000003
        /*0814*/ 	.word	0x00000000
        /*0818*/ 	.short	0x010a
        /*081a*/ 	.byte	0x3f
	.zero		1


	//   ....[81]....
        /*081c*/ 	.word	0x00012590
        /*0820*/ 	.word	0x00000003
        /*0824*/ 	.word	0x00013260
        /*0828*/ 	.short	0x010a
        /*082a*/ 	.byte	0x3f
	.zero		1


	//   ....[82]....
        /*082c*/ 	.word	0x000125e0
        /*0830*/ 	.word	0x00000005
        /*0834*/ 	.word	0x00013260
        /*0838*/ 	.short	0x010a
        /*083a*/ 	.byte	0x3f
	.zero		1


	//   ....[83]....
        /*083c*/ 	.word	0x00012630
        /*0840*/ 	.word	0x00000003
        /*0844*/ 	.word	0x00013280
        /*0848*/ 	.short	0x010a
        /*084a*/ 	.byte	0x3f
	.zero		1


	//----- nvinfo : EIATTR_NUM_MBARRIERS
	.align		4
.L_1635:
        /*084c*/ 	.byte	0x03, 0x38
        /*084e*/ 	.short	0x0016


	//----- nvinfo : EIATTR_EXIT_INSTR_OFFSETS
	.align		4
        /*0850*/ 	.byte	0x04, 0x1c
        /*0852*/ 	.short	(.L_1637 - .L_1636)


	//   ....[0]....
.L_1636:
        /*0854*/ 	.word	0x00000a70


	//   ....[1]....
        /*0858*/ 	.word	0x0000d8a0


	//   ....[2]....
        /*085c*/ 	.word	0x00011cd0


	//----- nvinfo : EIATTR_MAX_THREADS
	.align		4
.L_1637:
        /*0860*/ 	.byte	0x04, 0x05
        /*0862*/ 	.short	(.L_1639 - .L_1638)
.L_1638:
        /*0864*/ 	.word	0x00000200
        /*0868*/ 	.word	0x00000001
        /*086c*/ 	.word	0x00000001


	//----- nvinfo : EIATTR_CRS_STACK_SIZE
	.align		4
.L_1639:
        /*0870*/ 	.byte	0x04, 0x1e
        /*0872*/ 	.short	(.L_1641 - .L_1640)
.L_1640:
        /*0874*/ 	.word	0x00000000


	//----- nvinfo : EIATTR_CBANK_PARAM_SIZE
	.align		4
.L_1641:
        /*0878*/ 	.byte	0x03, 0x19
        /*087a*/ 	.short	0x0a70


	//----- nvinfo : EIATTR_PARAM_CBANK
	.align		4
        /*087c*/ 	.byte	0x04, 0x0a
        /*087e*/ 	.short	(.L_1643 - .L_1642)
	.align		4
.L_1642:
        /*0880*/ 	.word	index@(.nv.constant0._ZN7cutlass13device_kernelIN5flash11enable_sm90INS1_16FlashAttnFwdSm90INS1_25CollectiveMainloopFwdSm90ILi2EN4cute5tupleIJNS5_1CILi1EEES8_S8_EEENS6_IJNS7_ILi192EEENS7_ILi160EEENS7_ILi64EEEEEELi64ENS_12float_e4m3_tEfNS_4arch4Sm90ELb1ELb0ELb1ELb1ELb0ELb0ELb0ELb1ELb1ELb0ELb0ELb0EEENS1_21CollectiveEpilogueFwdINS6_IJSA_SC_SB_EEES9_NS_10bfloat16_tESG_Li384ELb1ELb0ELb0ELb1EEENS1_36VarlenDynamicPersistentTileSchedulerILi192ELi160ELi384ELi128ELb0ELb0ELb1ELb1ELb1ELb1EEEEEEEEEvNT_6ParamsE)
        /*0884*/ 	.short	0x0210
        /*0886*/ 	.short	0x0a70


	//----- nvinfo : EIATTR_SW_WAR
	.align		4
.L_1643:
        /*0888*/ 	.byte	0x04, 0x36
        /*088a*/ 	.short	(.L_1645 - .L_1644)
.L_1644:
        /*088c*/ 	.word	0x00000008
.L_1645:


//--------------------- .nv.info._ZN7cutlass13device_kernelIN5flash11enable_sm90INS1_16FlashAttnFwdSm90INS1_25CollectiveMainloopFwdSm90ILi2EN4cute5tupleIJNS5_1CILi1EEES8_S8_EEENS6_IJNS7_ILi192EEENS7_ILi160EEENS7_ILi64EEEEEELi64ENS_12float_e4m3_tEfNS_4arch4Sm90ELb1ELb0ELb1ELb1ELb0ELb1ELb0ELb1ELb1ELb0ELb0ELb0EEENS1_21CollectiveEpilogueFwdINS6_IJSA_SC_SB_EEES9_NS_10bfloat16_tESG_Li384ELb1ELb0ELb0ELb1EEENS1_36VarlenDynamicPersistentTileSchedulerILi192ELi160ELi384ELi128ELb0ELb0ELb1ELb1ELb1ELb1EEEEEEEEEvNT_6ParamsE --------------------------
	.section	.nv.info._ZN7cutlass13device_kernelIN5flash11enable_sm90INS1_16FlashAttnFwdSm90INS1_25CollectiveMainloopFwdSm90ILi2EN4cute5tupleIJNS5_1CILi1EEES8_S8_EEENS6_IJNS7_ILi192EEENS7_ILi160EEENS7_ILi64EEEEEELi64ENS_12float_e4m3_tEfNS_4arch4Sm90ELb1ELb0ELb1ELb1ELb0ELb1ELb0ELb1ELb1ELb0ELb0ELb0EEENS1_21CollectiveEpilogueFwdINS6_IJSA_SC_SB_EEES9_NS_10bfloat16_tESG_Li384ELb1ELb0ELb0ELb1EEENS1_36VarlenDynamicPersistentTileSchedulerILi192ELi160ELi384ELi128ELb0ELb0ELb1ELb1ELb1ELb1EEEEEEEEEvNT_6ParamsE,"",@"SHT_CUDA_INFO"
	.sectionflags	@""
	.align	4


	//----- nvinfo : EIATTR_CUDA_API_VERSION
	.align		4
        /*0000*/ 	.byte	0x04, 0x37
        /*0002*/ 	.short	(.L_1647 - .L_1646)
.L_1646:
        /*0004*/ 	.word	0x00000082


	//----- nvinfo : EIATTR_KPARAM_INFO
	.align		4
.L_1647:
        /*0008*/ 	.byte	0x04, 0x17
        /*000a*/ 	.short	(.L_1649 - .L_1648)
.L_1648:
        /*000c*/ 	.word	0x00000000
        /*0010*/ 	.short	0x0000
        /*0012*/ 	.short	0x0070
        /*0014*/ 	.byte	0x00, 0xf0, 0x01, 0x28


	//----- nvinfo : EIATTR_SPARSE_MMA_MASK
	.align		4
.L_1649:
        /*0018*/ 	.byte	0x03, 0x50
        /*001a*/ 	.short	0x0000


	//----- nvinfo : EIATTR_MAXREG_COUNT
	.align		4
        /*001c*/ 	.byte	0x03, 0x1b
        /*001e*/ 	.short	0x0080


	//----- nvinfo : EIATTR_NUM_BARRIERS
	.align		4
        /*0020*/ 	.byte	0x02, 0x4c
        /*0022*/ 	.byte	0x10
	.zero		1


	//----- nvinfo : EIATTR_EXTERNS
	.align		4
        /*0024*/ 	.byte	0x04, 0x0f
        /*0026*/ 	.short	(.L_1651 - .L_1650)


	//   ....[0]....
	.align		4
.L_1650:
        /*0028*/ 	.word	index@(__assertfail)


	//----- nvinfo : EIATTR_ANNOTATIONS
	.align		4
.L_1651:
        /*002c*/ 	.byte	0x04, 0x55
        /*002e*/ 	.short	(.L_1653 - .L_1652)


	//   ....[0]....
.L_1652:
        /* <DEDUP_REMOVED lines=77> */


	//----- nvinfo : EIATTR_MERCURY_ISA_VERSION
	.align		4
.L_1653:
        /*04e8*/ 	.byte	0x03, 0x5f
        /*04ea*/ 	.short	0x0101


	//----- nvinfo : EIATTR_UNUSED_LOAD_BYTE_OFFSET
	.align		4
        /*04ec*/ 	.byte	0x04, 0x44
        /*04ee*/ 	.short	(.L_1655 - .L_1654)


	//   ....[0]....
.L_1654:
        /*04f0*/ 	.word	0x00000ac0
        /*04f4*/ 	.word	0x0000fff0


	//   ....[1]....
        /*04f8*/ 	.word	0x00012eb0
        /*04fc*/ 	.word	0x0000fff0


	//----- nvinfo : EIATTR_INT_WARP_WIDE_INSTR_OFFSETS
	.align		4
.L_1655:
        /*0500*/ 	.byte	0x04, 0x31
        /*0502*/ 	.short	(.L_1657 - .L_1656)


	//   ....[0]....
.L_1656:
        /*0504*/ 	.word	0x000001b0


	//   ....[1]....
        /*0508*/ 	.word	0x00000250


	//   ....[2]....
        /*050c*/ 	.word	0x000002c0


	//   ....[3]....
        /*0510*/ 	.word	0x00016d40


	//   ....[4]....
        /*0514*/ 	.word	0x00016dd0


	//   ....[5]....
        /*0518*/ 	.word	0x00017480


	//   ....[6]....
        /*051c*/ 	.word	0x000174c0


	//   ....[7]....
        /*0520*/ 	.word	0x00018aa0


	//   ....[8]....
        /*0524*/ 	.word	0x00018b30


	//----- nvinfo : EIATTR_COOP_GROUP_MASK_REGIDS
	.align		4
.L_1657:
        /*0528*/ 	.byte	0x04, 0x29
        /*052a*/ 	.short	(.L_1659 - .L_1658)


	//   ....[0]....
.L_1658:
        /*052c*/ 	.word	0xffffffff


	//   ....[1]....
        /*0530*/ 	.word	0xffffffff


	//   ....[2]....
        /*0534*/ 	.word	0xffffffff


	//   ....[3]....
        /*0538*/ 	.word	0xffffffff


	//   ....[4]....
        /*053c*/ 	.word	0xffffffff


	//   ....[5]....
        /*0540*/ 	.word	0xffffffff


	//   ....[6]....
        /*0544*/ 	.word	0xffffffff


	//   ....[7]....
        /*0548*/ 	.word	0xffffffff


	//   ....[8]....
        /*054c*/ 	.word	0xffffffff


	//   ....[9]....
        /*0550*/ 	.word	0xffffffff


	//   ....[10]....
        /*0554*/ 	.word	0xffffffff


	//   ....[11]....
        /*0558*/ 	.word	0xffffffff


	//   ....[12]....
        /*055c*/ 	.word	0xffffffff


	//   ....[13]....
        /*0560*/ 	.word	0xffffffff


	//   ....[14]....
        /*0564*/ 	.word	0xffffffff


	//   ....[15]....
        /*0568*/ 	.word	0xffffffff


	//   ....[16]....
        /*056c*/ 	.word	0xffffffff


	//   ....[17]....
        /*0570*/ 	.word	0xffffffff


	//   ....[18]....
        /*0574*/ 	.word	0xffffffff


	//   ....[19]....
        /*0578*/ 	.word	0xffffffff


	//   ....[20]....
        /*057c*/ 	.word	0xffffffff


	//   ....[21]....
        /*0580*/ 	.word	0xffffffff


	//   ....[22]....
        /*0584*/ 	.word	0xffffffff


	//   ....[23]....
        /*0588*/ 	.word	0xffffffff


	//   ....[24]....
        /*058c*/ 	.word	0xffffffff


	//   ....[25]....
        /*0590*/ 	.word	0xffffffff


	//   ....[26]....
        /*0594*/ 	.word	0xffffffff


	//   ....[27]....
        /*0598*/ 	.word	0xffffffff


	//   ....[28]....
        /*059c*/ 	.word	0xffffffff


	//   ....[29]....
        /*05a0*/ 	.word	0xffffffff


	//   ....[30]....
        /*05a4*/ 	.word	0xffffffff


	//   ....[31]....
        /*05a8*/ 	.word	0xffffffff


	//   ....[32]....
        /*05ac*/ 	.word	0xffffffff


	//   ....[33]....
        /*05b0*/ 	.word	0xffffffff


	//   ....[34]....
        /*05b4*/ 	.word	0xffffffff


	//   ....[35]....
        /*05b8*/ 	.word	0xffffffff


	//   ....[36]....
        /*05bc*/ 	.word	0xffffffff


	//   ....[37]....
        /*05c0*/ 	.word	0xffffffff


	//   ....[38]....
        /*05c4*/ 	.word	0xffffffff


	//   ....[39]....
        /*05c8*/ 	.word	0xffffffff


	//   ....[40]....
        /*05cc*/ 	.word	0xffffffff


	//   ....[41]....
        /*05d0*/ 	.word	0xffffffff


	//   ....[42]....
        /*05d4*/ 	.word	0xffffffff


	//   ....[43]....
        /*05d8*/ 	.word	0xffffffff


	//   ....[44]....
        /*05dc*/ 	.word	0xffffffff


	//   ....[45]....
        /*05e0*/ 	.word	0xffffffff


	//   ....[46]....
        /*05e4*/ 	.word	0xffffffff


	//   ....[47]....
        /*05e8*/ 	.word	0xffffffff


	//   ....[48]....
        /*05ec*/ 	.word	0xffffffff


	//   ....[49]....
        /*05f0*/ 	.word	0xffffffff


	//   ....[50]....
        /*05f4*/ 	.word	0xffffffff


	//   ....[51]....
        /*05f8*/ 	.word	0xffffffff


	//   ....[52]....
        /*05fc*/ 	.word	0xffffffff


	//   ....[53]....
        /*0600*/ 	.word	0xffffffff


	//   ....[54]....
        /*0604*/ 	.word	0xffffffff


	//   ....[55]....
        /*0608*/ 	.word	0xffffffff


	//   ....[56]....
        /*060c*/ 	.word	0xffffffff


	//   ....[57]....
        /*0610*/ 	.word	0xffffffff


	//   ....[58]....
        /*0614*/ 	.word	0xffffffff


	//   ....[59]....
        /*0618*/ 	.word	0xffffffff


	//   ....[60]....
        /*061c*/ 	.word	0xffffffff


	//   ....[61]....
        /*0620*/ 	.word	0xffffffff


	//   ....[62]....
        /*0624*/ 	.word	0xffffffff


	//   ....[63]....
        /*0628*/ 	.word	0xffffffff


	//   ....[64]....
        /*062c*/ 	.word	0xffffffff


	//   ....[65]....
        /*0630*/ 	.word	0xffffffff


	//   ....[66]....
        /*0634*/ 	.word	0xffffffff


	//   ....[67]....
        /*0638*/ 	.word	0xffffffff


	//   ....[68]....
        /*063c*/ 	.word	0xffffffff


	//   ....[69]....
        /*0640*/ 	.word	0xffffffff


	//   ....[70]....
        /*0644*/ 	.word	0xffffffff


	//   ....[71]....
        /*0648*/ 	.word	0xffffffff


	//   ....[72]....
        /*064c*/ 	.word	0xffffffff


	//   ....[73]....
        /*0650*/ 	.word	0xffffffff


	//   ....[74]....
        /*0654*/ 	.word	0xffffffff


	//   ....[75]....
        /*0658*/ 	.word	0xffffffff


	//   ....[76]....
        /*065c*/ 	.word	0x0500000f


	//   ....[77]....
        /*0660*/ 	.word	0x0500000f


	//   ....[78]....
        /*0664*/ 	.word	0x0500000f


	//   ....[79]....
        /*0668*/ 	.word	0x0500000f


	//   ....[80]....
        /*066c*/ 	.word	0x0500000f


	//   ....[81]....
        /*0670*/ 	.word	0x0500000f


	//   ....[82]....
        /*0674*/ 	.word	0x0500000f


	//   ....[83]....
        /*0678*/ 	.word	0x0500000f


	//   ....[84]....
        /*067c*/ 	.word	0x0500000f


	//   ....[85]....
        /*0680*/ 	.word	0x0500000f


	//   ....[86]....
        /*0684*/ 	.word	0x0500000f


	//   ....[87]....
        /*0688*/ 	.word	0x0500000f


	//   ....[88]....
        /*068c*/ 	.word	0x0500000f


	//   ....[89]....
        /*0690*/ 	.word	0x0500000f


	//   ....[90]....
        /*0694*/ 	.word	0x0500000f


	//   ....[91]....
        /*0698*/ 	.word	0x0500000f


	//   ....[92]....
        /*069c*/ 	.word	0x0500000f


	//   ....[93]....
        /*06a0*/ 	.word	0x0500000f


	//   ....[94]....
        /*06a4*/ 	.word	0x0500000f


	//   ....[95]....
        /*06a8*/ 	.word	0x0500000f


	//   ....[96]....
        /*06ac*/ 	.word	0x0500000f


	//   ....[97]....
        /*06b0*/ 	.word	0x0500000f


	//   ....[98]....
        /*06b4*/ 	.word	0x0500000f


	//   ....[99]....
        /*06b8*/ 	.word	0x0500000f


	//   ....[100]....
        /*06bc*/ 	.word	0x0500000f


	//   ....[101]....
        /*06c0*/ 	.word	0x0500000f


	//   ....[102]....
        /*06c4*/ 	.word	0x0500000f


	//   ....[103]....
        /*06c8*/ 	.word	0x0500000f


	//----- nvinfo : EIATTR_COOP_GROUP_INSTR_OFFSETS
	.align		4
.L_1659:
        /*06cc*/ 	.byte	0x04, 0x28
        /*06ce*/ 	.short	(.L_1661 - .L_1660)


	//   ....[0]....
.L_1660:
        /*06d0*/ 	.word	0x00000060


	//   ....[1]....
        /*06d4*/ 	.word	0x000001c0


	//   ....[2]....
        /*06d8*/ 	.word	0x00000270


	//   ....[3]....
        /*06dc*/ 	.word	0x00000430


	//   ....[4]....
        /*06e0*/ 	.word	0x00000590


	//   ....[5]....
        /*06e4*/ 	.word	0x000006b0


	//   ....[6]....
        /*06e8*/ 	.word	0x00000810


	//   ....[7]....
        /*06ec*/ 	.word	0x00005130


	//   ....[8]....
        /*06f0*/ 	.word	0x000099a0


	//   ....[9]....
        /*06f4*/ 	.word	0x000099d0


	//   ....[10]....
        /*06f8*/ 	.word	0x0000a730


	//   ....[11]....
        /*06fc*/ 	.word	0x0000a750


	//   ....[12]....
        /*0700*/ 	.word	0x0000d6b0


	//   ....[13]....
        /*0704*/ 	.word	0x0000d740


	//   ....[14]....
        /*0708*/ 	.word	0x0000e3f0


	//   ....[15]....
        /*070c*/ 	.word	0x0000e450


	//   ....[16]....
        /*0710*/ 	.word	0x00010ea0


	//   ....[17]....
        /*0714*/ 	.word	0x00010ec0


	//   ....[18]....
        /*0718*/ 	.word	0x00010ef0


	//   ....[19]....
        /*071c*/ 	.word	0x00010f30


	//   ....[20]....
        /*0720*/ 	.word	0x00012820


	//   ....[21]....
        /*0724*/ 	.word	0x00012830


	//   ....[22]....
        /*0728*/ 	.word	0x00012930


	//   ....[23]....
        /*072c*/ 	.word	0x00012a10


	//   ....[24]....
        /*0730*/ 	.word	0x000132f0


	//   ....[25]....
        /*0734*/ 	.word	0x00013300


	//   ....[26]....
        /*0738*/ 	.word	0x00013310


	//   ....[27]....
        /*073c*/ 	.word	0x00013320


	//   ....[28]....
        /*0740*/ 	.word	0x00013330


	//   ....[29]....
        /*0744*/ 	.word	0x00013340


	//   ....[30]....
        /*0748*/ 	.word	0x00013350


	//   ....[31]....
        /*074c*/ 	.word	0x00013360


	//   ....[32]....
        /*0750*/ 	.word	0x00013370


	//   ....[33]....
        /*0754*/ 	.word	0x00013380


	//   ....[34]....
        /*0758*/ 	.word	0x00013390


	//   ....[35]....
        /*075c*/ 	.word	0x000133a0


	//   ....[36]....
        /*0760*/ 	.word	0x000133b0


	//   ....[37]....
        /*0764*/ 	.word	0x000133c0


	//   ....[38]....
        /*0768*/ 	.word	0x000133d0


	//   ....[39]....
        /*076c*/ 	.word	0x000133e0


	//   ....[40]....
        /*0770*/ 	.word	0x00014b90


	//   ....[41]....
        /*0774*/ 	.word	0x00014d80


	//   ....[42]....
        /*0778*/ 	.word	0x00014db0


	//   ....[43]....
        /*077c*/ 	.word	0x00014de0


	//   ....[44]....
        /*0780*/ 	.word	0x00014e10


	//   ....[45]....
        /*0784*/ 	.word	0x00014e40


	//   ....[46]....
        /*0788*/ 	.word	0x00014e70


	//   ....[47]....
        /*078c*/ 	.word	0x00014fe0


	//   ....[48]....
        /*0790*/ 	.word	0x00015010


	//   ....[49]....
        /*0794*/ 	.word	0x00015040


	//   ....[50]....
        /*0798*/ 	.word	0x00015070


	//   ....[51]....
        /*079c*/ 	.word	0x000150a0


	//   ....[52]....
        /*07a0*/ 	.word	0x000150d0


	//   ....[53]....
        /*07a4*/ 	.word	0x00015180


	//   ....[54]....
        /*07a8*/ 	.word	0x000151e0


	//   ....[55]....
        /*07ac*/ 	.word	0x00015280


	//   ....[56]....
        /*07b0*/ 	.word	0x00016070


	//   ....[57]....
        /*07b4*/ 	.word	0x00017670


	//   ....[58]....
        /*07b8*/ 	.word	0x000192b0


	//   ....[59]....
        /*07bc*/ 	.word	0x00019300


	//   ....[60]....
        /*07c0*/ 	.word	0x00019330


	//   ....[61]....
        /*07c4*/ 	.word	0x00019360


	//   ....[62]....
        /*07c8*/ 	.word	0x00019370


	//   ....[63]....
        /*07cc*/ 	.word	0x000193a0


	//   ....[64]....
        /*07d0*/ 	.word	0x000193d0


	//   ....[65]....
        /*07d4*/ 	.word	0x00019400


	//   ....[66]....
        /*07d8*/ 	.word	0x00019580


	//   ....[67]....
        /*07dc*/ 	.word	0x000195b0


	//   ....[68]....
        /*07e0*/ 	.word	0x000195e0


	//   ....[69]....
        /*07e4*/ 	.word	0x00019610


	//   ....[70]....
        /*07e8*/ 	.word	0x00019640


	//   ....[71]....
        /*07ec*/ 	.word	0x00019670


	//   ....[72]....
        /*07f0*/ 	.word	0x00019730


	//   ....[73]....
        /*07f4*/ 	.word	0x00019750


	//   ....[74]....
        /*07f8*/ 	.word	0x000197c0


	//   ....[75]....
        /*07fc*/ 	.word	0x00019e60


	//   ....[76]....
        /*0800*/ 	.word	0x0001a2d0


	//   ....[77]....
        /*0804*/ 	.word	0x0001a370


	//   ....[78]....
        /*0808*/ 	.word	0x0001a410


	//   ....[79]....
        /*080c*/ 	.word	0x0001a4b0


	//   ....[80]....
        /*0810*/ 	.word	0x0001a590


	//   ....[81]....
        /*0814*/ 	.word	0x0001a630


	//   ....[82]....
        /*0818*/ 	.word	0x0001a6d0


	//   ....[83]....
        /*081c*/ 	.word	0x0001a770


	//   ....[84]....
        /*0820*/ 	.word	0x0001aa70


	//   ....[85]....
        /*0824*/ 	.word	0x0001ad50


	//   ....[86]....
        /*0828*/ 	.word	0x0001b140


	//   ....[87]....
        /*082c*/ 	.word	0x0001b1e0


	//   ....[88]....
        /*0830*/ 	.word	0x0001b300


	//   ....[89]....
        /*0834*/ 	.word	0x0001b370


	//   ....[90]....
        /*0838*/ 	.word	0x0001b3e0


	//   ....[91]....
        /*083c*/ 	.word	0x0001b450


	//   ....[92]....
        /*0840*/ 	.word	0x0001b4c0


	//   ....[93]....
        /*0844*/ 	.word	0x0001b540


	//   ....[94]....
        /*0848*/ 	.word	0x0001b5d0


	//   ....[95]....
        /*084c*/ 	.word	0x0001b660


	//   ....[96]....
        /*0850*/ 	.word	0x0001b6d0


	//   ....[97]....
        /*0854*/ 	.word	0x0001b740


	//   ....[98]....
        /*0858*/ 	.word	0x0001b7b0


	//   ....[99]....
        /*085c*/ 	.word	0x0001b830


	//   ....[100]....
        /*0860*/ 	.word	0x0001b8a0


	//   ....[101]....
        /*0864*/ 	.word	0x0001b940


	//   ....[102]....
        /*0868*/ 	.word	0x0001b9d0


	//   ....[103]....
        /*086c*/ 	.word	0x0001baf0


	//----- nvinfo : EIATTR_REG_RECONFIG
	.align		4
.L_1661:
        /*0870*/ 	.byte	0x01, 0x54
	.zero		2


	//----- nvinfo : EIATTR_SYSCALL_OFFSETS
	.align		4
        /*0874*/ 	.byte	0x04, 0x46
        /*0876*/ 	.short	(.L_1663 - .L_1662)


	//   ....[0]....
.L_1662:
        /*0878*/ 	.word	0x000018e0


	//   ....[1]....
        /*087c*/ 	.word	0x00001a30


	//   ....[2]....
        /*0880*/ 	.word	0x000052a0


	//   ....[3]....
        /*0884*/ 	.word	0x000058c0


	//   ....[4]....
        /*0888*/ 	.word	0x00016f50


	//   ....[5]....
        /*088c*/ 	.word	0x000170c0


	//   ....[6]....
        /*0890*/ 	.word	0x000171f0


	//   ....[7]....
        /*0894*/ 	.word	0x00017320


	//----- nvinfo : EIATTR_MBARRIER_INSTR_OFFSETS
	.align		4
.L_1663:
        /*0898*/ 	.byte	0x04, 0x39
        /*089a*/ 	.short	(.L_1665 - .L_1664)


	//   ....[0]....
.L_1664:
        /*089c*/ 	.word	0x000002e0
        /*08a0*/ 	.word	0x000000ff
        /*08a4*/ 	.word	0x00013200
        /*08a8*/ 	.short	0x0100
        /*08aa*/ 	.byte	0x08
	.zero		1


	//   ....[1]....
        /*08ac*/ 	.word	0x000002f0
        /*08b0*/ 	.word	0x000000ff
        /*08b4*/ 	.word	0x00013220
        /*08b8*/ 	.short	0x0100
        /*08ba*/ 	.byte	0x08
	.zero		1


	//   ....[2]....
        /*08bc*/ 	.word	0x000003e0
        /*08c0*/ 	.word	0x000000ff
        /*08c4*/ 	.word	0x00013230
        /*08c8*/ 	.short	0x0100
        /*08ca*/ 	.byte	0x08
	.zero		1


	//   ....[3]....
        /*08cc*/ 	.word	0x000003f0
        /*08d0*/ 	.word	0x000000ff
        /*08d4*/ 	.word	0x00013240
        /*08d8*/ 	.short	0x0100
        /*08da*/ 	.byte	0x08
	.zero		1


	//   ....[4]....
        /*08dc*/ 	.word	0x00000400
        /*08e0*/ 	.word	0x000000ff
        /*08e4*/ 	.word	0x00013238
        /*08e8*/ 	.short	0x0100
        /*08ea*/ 	.byte	0x08
	.zero		1


	//   ....[5]....
        /*08ec*/ 	.word	0x00000410
        /*08f0*/ 	.word	0x000000ff
        /*08f4*/ 	.word	0x00013248
        /*08f8*/ 	.short	0x0100
        /*08fa*/ 	.byte	0x08
	.zero		1


	//   ....[6]....
        /*08fc*/ 	.word	0x00000540
        /*0900*/ 	.word	0x000000ff
        /*0904*/ 	.word	0x00013250
        /*0908*/ 	.short	0x0100
        /*090a*/ 	.byte	0x08
	.zero		1


	//   ....[7]....
        /*090c*/ 	.word	0x00000550
        /*0910*/ 	.word	0x000000ff
        /*0914*/ 	.word	0x00013260
        /*0918*/ 	.short	0x0100
        /*091a*/ 	.byte	0x08
	.zero		1


	//   ....[8]....
        /*091c*/ 	.word	0x00000560
        /*0920*/ 	.word	0x000000ff
        /*0924*/ 	.word	0x00013258
        /*0928*/ 	.short	0x0100
        /*092a*/ 	.byte	0x08
	.zero		1


	//   ....[9]....
        /*092c*/ 	.word	0x00000570
        /*0930*/ 	.word	0x000000ff
        /*0934*/ 	.word	0x00013268
        /*0938*/ 	.short	0x0100
        /*093a*/ 	.byte	0x08
	.zero		1


	//   ....[10]....
        /*093c*/ 	.word	0x00000660
        /*0940*/ 	.word	0x000000ff
        /*0944*/ 	.word	0x00013270
        /*0948*/ 	.short	0x0100
        /*094a*/ 	.byte	0x06
	.zero		1


	//   ....[11]....
        /*094c*/ 	.word	0x00000670
        /*0950*/ 	.word	0x000000ff
        /*0954*/ 	.word	0x00013280
        /*0958*/ 	.short	0x0100
        /*095a*/ 	.byte	0x06
	.zero		1


	//   ....[12]....
        /*095c*/ 	.word	0x00000680
        /*0960*/ 	.word	0x000000ff
        /*0964*/ 	.word	0x00013278
        /*0968*/ 	.short	0x0100
        /*096a*/ 	.byte	0x06
	.zero		1


	//   ....[13]....
        /*096c*/ 	.word	0x00000690
        /*0970*/ 	.word	0x000000ff
        /*0974*/ 	.word	0x00013288
        /*0978*/ 	.short	0x0100
        /*097a*/ 	.byte	0x06
	.zero		1


	//   ....[14]....
        /*097c*/ 	.word	0x000007c0
        /*0980*/ 	.word	0x000000ff
        /*0984*/ 	.word	0x00013290
        /*0988*/ 	.short	0x0100
        /*098a*/ 	.byte	0x08
	.zero		1


	//   ....[15]....
        /*098c*/ 	.word	0x000007d0
        /*0990*/ 	.word	0x000000ff
        /*0994*/ 	.word	0x000132a0
        /*0998*/ 	.short	0x0100
        /*099a*/ 	.byte	0x08
	.zero		1


	//   ....[16]....
        /*099c*/ 	.word	0x000007e0
        /*09a0*/ 	.word	0x000000ff
        /*09a4*/ 	.word	0x00013298
        /*09a8*/ 	.short	0x0100
        /*09aa*/ 	.byte	0x08
	.zero		1


	//   ....[17]....
        /*09ac*/ 	.word	0x000007f0
        /*09b0*/ 	.word	0x000000ff
        /*09b4*/ 	.word	0x000132a8
        /*09b8*/ 	.short	0x0100
        /*09ba*/ 	.byte	0x08
	.zero		1


	//   ....[18]....
        /*09bc*/ 	.word	0x00000920
        /*09c0*/ 	.word	0x000000ff
        /*09c4*/ 	.word	0x000132b0
        /*09c8*/ 	.short	0x0100
        /*09ca*/ 	.byte	0x08
	.zero		1


	//   ....[19]....
        /*09cc*/ 	.word	0x00000930
        /*09d0*/ 	.word	0x000000ff
        /*09d4*/ 	.word	0x000132c0
        /*09d8*/ 	.short	0x0100
        /*09da*/ 	.byte	0x08
	.zero		1


	//   ....[20]....
        /*09dc*/ 	.word	0x00000940
        /*09e0*/ 	.word	0x000000ff
        /*09e4*/ 	.word	0x000132b8
        /*09e8*/ 	.short	0x0100
        /*09ea*/ 	.byte	0x08
	.zero		1


	//   ....[21]....
        /*09ec*/ 	.word	0x00000950
        /*09f0*/ 	.word	0x000000ff
        /*09f4*/ 	.word	0x000132c8
        /*09f8*/ 	.short	0x0100
        /*09fa*/ 	.byte	0x08
	.zero		1


	//   ....[22]....
        /*09fc*/ 	.word	0x000026e0
        /*0a00*/ 	.word	0x0000004b
        /*0a04*/ 	.word	0x00013290
        /*0a08*/ 	.short	0x010a
        /*0a0a*/ 	.byte	0x3f
	.zero		1


	//   ....[23]....
        /*0a0c*/ 	.word	0x00003840
        /*0a10*/ 	.word	0x0000004b
        /*0a14*/ 	.word	0x00013290
        /*0a18*/ 	.short	0x010a
        /*0a1a*/ 	.byte	0x3f
	.zero		1


	//   ....[24]....
        /*0a1c*/ 	.word	0x00004920
        /*0a20*/ 	.word	0x0000004b
        /*0a24*/ 	.word	0x00013290
        /*0a28*/ 	.short	0x010a
        /*0a2a*/ 	.byte	0x3f
	.zero		1


	//   ....[25]....
        /*0a2c*/ 	.word	0x00004ab0
        /*0a30*/ 	.word	0x00000004
        /*0a34*/ 	.word	0x00000000
        /*0a38*/ 	.short	0x0101
        /*0a3a*/ 	.byte	0x3f
	.zero		1


	//   ....[26]....
        /*0a3c*/ 	.word	0x00004af0
        /*0a40*/ 	.word	0x0000004b
        /*0a44*/ 	.word	0x000132b0
        /*0a48*/ 	.short	0x010a
        /*0a4a*/ 	.byte	0x3f
	.zero		1


	//   ....[27]....
        /*0a4c*/ 	.word	0x00004d60
        /*0a50*/ 	.word	0x0000004b
        /*0a54*/ 	.word	0x00000000
        /*0a58*/ 	.short	0x0101
        /*0a5a*/ 	.byte	0x3f
	.zero		1


	//   ....[28]....
        /*0a5c*/ 	.word	0x000055d0
        /*0a60*/ 	.word	0x00000010
        /*0a64*/ 	.word	0x00013200
        /*0a68*/ 	.short	0x010a
        /*0a6a*/ 	.byte	0x3f
	.zero		1


	//   ....[29]....
        /*0a6c*/ 	.word	0x00005620
        /*0a70*/ 	.word	0x00000010
        /*0a74*/ 	.word	0x00013200
        /*0a78*/ 	.short	0x010a
        /*0a7a*/ 	.byte	0x3f
	.zero		1


	//   ....[30]....
        /*0a7c*/ 	.word	0x00005ee0
        /*0a80*/ 	.word	0x00000010
        /*0a84*/ 	.word	0x00013200
        /*0a88*/ 	.short	0x010a
        /*0a8a*/ 	.byte	0x3f
	.zero		1


	//   ....[31]....
        /*0a8c*/ 	.word	0x00007380
        /*0a90*/ 	.word	0x00000010
        /*0a94*/ 	.word	0x00013200
        /*0a98*/ 	.short	0x010a
        /*0a9a*/ 	.byte	0x3f
	.zero		1


	//   ....[32]....
        /*0a9c*/ 	.word	0x00008490
        /*0aa0*/ 	.word	0x00000000
        /*0aa4*/ 	.word	0x00013230
        /*0aa8*/ 	.short	0x010a
        /*0aaa*/ 	.byte	0x3f
	.zero		1


	//   ....[33]....
        /*0aac*/ 	.word	0x00008540
        /*0ab0*/ 	.word	0x00000000
        /*0ab4*/ 	.word	0x00013230
        /*0ab8*/ 	.short	0x010a
        /*0aba*/ 	.byte	0x3f
	.zero		1


	//   ....[34]....
        /*0abc*/ 	.word	0x0000af50
        /*0ac0*/ 	.word	0x00000008
        /*0ac4*/ 	.word	0x00000000
        /*0ac8*/ 	.short	0x0101
        /*0aca*/ 	.byte	0x3f
	.zero		1


	//   ....[35]....
        /*0acc*/ 	.word	0x0000bc50
        /*0ad0*/ 	.word	0x0000000c
        /*0ad4*/ 	.word	0x00013230
        /*0ad8*/ 	.short	0x010a
        /*0ada*/ 	.byte	0x3f
	.zero		1


	//   ....[36]....
        /*0adc*/ 	.word	0x0000bce0
        /*0ae0*/ 	.word	0x0000000c
        /*0ae4*/ 	.word	0x00013230
        /*0ae8*/ 	.short	0x010a
        /*0aea*/ 	.byte	0x3f
	.zero		1


	//   ....[37]....
        /*0aec*/ 	.word	0x0000c2a0
        /*0af0*/ 	.word	0x0000000e
        /*0af4*/ 	.word	0x00013250
        /*0af8*/ 	.short	0x010a
        /*0afa*/ 	.byte	0x3f
	.zero		1


	//   ....[38]....
        /*0afc*/ 	.word	0x0000c2f0
        /*0b00*/ 	.word	0x0000000e
        /*0b04*/ 	.word	0x00013250
        /*0b08*/ 	.short	0x010a
        /*0b0a*/ 	.byte	0x3f
	.zero		1


	//   ....[39]....
        /*0b0c*/ 	.word	0x0000ea40
        /*0b10*/ 	.word	0x0000000c
        /*0b14*/ 	.word	0x00000000
        /*0b18*/ 	.short	0x0101
        /*0b1a*/ 	.byte	0x3f
	.zero		1


	//   ....[40]....
        /*0b1c*/ 	.word	0x0000f550
        /*0b20*/ 	.word	0x0000000e
        /*0b24*/ 	.word	0x00000000
        /*0b28*/ 	.short	0x0101
        /*0b2a*/ 	.byte	0x3f
	.zero		1


	//   ....[41]....
        /*0b2c*/ 	.word	0x0000f6b0
        /*0b30*/ 	.word	0x0000000a
        /*0b34*/ 	.word	0x00013230
        /*0b38*/ 	.short	0x010a
        /*0b3a*/ 	.byte	0x3f
	.zero		1


	//   ....[42]....
        /*0b3c*/ 	.word	0x0000f740
        /*0b40*/ 	.word	0x0000000a
        /*0b44*/ 	.word	0x00013230
        /*0b48*/ 	.short	0x010a
        /*0b4a*/ 	.byte	0x3f
	.zero		1


	//   ....[43]....
        /*0b4c*/ 	.word	0x0000fd00
        /*0b50*/ 	.word	0x0000000e
        /*0b54*/ 	.word	0x00013250
        /*0b58*/ 	.short	0x010a
        /*0b5a*/ 	.byte	0x3f
	.zero		1


	//   ....[44]....
        /*0b5c*/ 	.word	0x0000fd50
        /*0b60*/ 	.word	0x0000000e
        /*0b64*/ 	.word	0x00013250
        /*0b68*/ 	.short	0x010a
        /*0b6a*/ 	.byte	0x3f
	.zero		1


	//   ....[45]....
        /*0b6c*/ 	.word	0x00011770
        /*0b70*/ 	.word	0x0000000f
        /*0b74*/ 	.word	0x00000000
        /*0b78*/ 	.short	0x0101
        /*0b7a*/ 	.byte	0x3f
	.zero		1


	//   ....[46]....
        /*0b7c*/ 	.word	0x000124b0
        /*0b80*/ 	.word	0x0000000e
        /*0b84*/ 	.word	0x00000000
        /*0b88*/ 	.short	0x0101
        /*0b8a*/ 	.byte	0x3f
	.zero		1


	//   ....[47]....
        /*0b8c*/ 	.word	0x00012530
        /*0b90*/ 	.word	0x0000000b
        /*0b94*/ 	.word	0x00013250
        /*0b98*/ 	.short	0x010a
        /*0b9a*/ 	.byte	0x3f
	.zero		1


	//   ....[48]....
        /*0b9c*/ 	.word	0x00012580
        /*0ba0*/ 	.word	0x0000000b
        /*0ba4*/ 	.word	0x00013250
        /*0ba8*/ 	.short	0x010a
        /*0baa*/ 	.byte	0x3f
	.zero		1


	//   ....[49]....
        /*0bac*/ 	.word	0x00012df0
        /*0bb0*/ 	.word	0x00000004
        /*0bb4*/ 	.word	0x00000000
        /*0bb8*/ 	.short	0x0101
        /*0bba*/ 	.byte	0x3f
	.zero		1


	//   ....[50]....
        /*0bbc*/ 	.word	0x00013d80
        /*0bc0*/ 	.word	0x00000000
        /*0bc4*/ 	.word	0x00000000
        /*0bc8*/ 	.short	0x0101
        /*0bca*/ 	.byte	0x3f
	.zero		1


	//   ....[51]....
        /*0bcc*/ 	.word	0x00016180
        /*0bd0*/ 	.word	0x00000005
        /*0bd4*/ 	.word	0x00013220
        /*0bd8*/ 	.short	0x010a
        /*0bda*/ 	.byte	0x3f
	.zero		1


	//   ....[52]....
        /*0bdc*/ 	.word	0x00016230
        /*0be0*/ 	.word	0x00000008
        /*0be4*/ 	.word	0x000132a0
        /*0be8*/ 	.short	0x010a
        /*0bea*/ 	.byte	0x3f
	.zero		1


	//   ....[53]....
        /*0bec*/ 	.word	0x00016460
        /*0bf0*/ 	.word	0x00000008
        /*0bf4*/ 	.word	0x000132c0
        /*0bf8*/ 	.short	0x010a
        /*0bfa*/ 	.byte	0x3f
	.zero		1


	//   ....[54]....
        /*0bfc*/ 	.word	0x000167b0
        /*0c00*/ 	.word	0x00000007
        /*0c04*/ 	.word	0x000132a0
        /*0c08*/ 	.short	0x010a
        /*0c0a*/ 	.byte	0x3f
	.zero		1


	//   ....[55]....
        /*0c0c*/ 	.word	0x000169d0
        /*0c10*/ 	.word	0x00000007
        /*0c14*/ 	.word	0x000132c0
        /*0c18*/ 	.short	0x010a
        /*0c1a*/ 	.byte	0x3f
	.zero		1


	//   ....[56]....
        /*0c1c*/ 	.word	0x00017880
        /*0c20*/ 	.word	0x00000005
        /*0c24*/ 	.word	0x00013280
        /*0c28*/ 	.short	0x010a
        /*0c2a*/ 	.byte	0x3f
	.zero		1


	//   ....[57]....
        /*0c2c*/ 	.word	0x00017a30
        /*0c30*/ 	.word	0x00000005
        /*0c34*/ 	.word	0x00013240
        /*0c38*/ 	.short	0x010a
        /*0c3a*/ 	.byte	0x3f
	.zero		1


	//   ....[58]....
        /*0c3c*/ 	.word	0x00017d70
        /*0c40*/ 	.word	0x0000001c
        /*0c44*/ 	.word	0x00013220
        /*0c48*/ 	.short	0x010a
        /*0c4a*/ 	.byte	0x3f
	.zero		1


	//   ....[59]....
        /*0c4c*/ 	.word	0x00018010
        /*0c50*/ 	.word	0x00000005
        /*0c54*/ 	.word	0x00013280
        /*0c58*/ 	.short	0x010a
        /*0c5a*/ 	.byte	0x3f
	.zero		1


	//   ....[60]....
        /*0c5c*/ 	.word	0x00018250
        /*0c60*/ 	.word	0x00000005
        /*0c64*/ 	.word	0x00013240
        /*0c68*/ 	.short	0x010a
        /*0c6a*/ 	.byte	0x3f
	.zero		1


	//   ....[61]....
        /*0c6c*/ 	.word	0x00018510
        /*0c70*/ 	.word	0x0000000d
        /*0c74*/ 	.word	0x00013270
        /*0c78*/ 	.short	0x010a
        /*0c7a*/ 	.byte	0x3f
	.zero		1


	//   ....[62]....
        /*0c7c*/ 	.word	0x00018590
        /*0c80*/ 	.word	0x0000000d
        /*0c84*/ 	.word	0x00013260
        /*0c88*/ 	.short	0x010a
        /*0c8a*/ 	.byte	0x3f
	.zero		1


	//   ....[63]....
        /*0c8c*/ 	.word	0x000189b0
        /*0c90*/ 	.word	0x0000000d
        /*0c94*/ 	.word	0x00013250
        /*0c98*/ 	.short	0x0101
        /*0c9a*/ 	.byte	0x3f
	.zero		1


	//   ....[64]....
        /*0c9c*/ 	.word	0x00018a30
        /*0ca0*/ 	.word	0x00000003
        /*0ca4*/ 	.word	0x00000000
        /*0ca8*/ 	.short	0x0101
        /*0caa*/ 	.byte	0x3f
	.zero		1


	//   ....[65]....
        /*0cac*/ 	.word	0x00018bd0
        /*0cb0*/ 	.word	0x00000000
        /*0cb4*/ 	.word	0x00013270
        /*0cb8*/ 	.short	0x010a
        /*0cba*/ 	.byte	0x3f
	.zero		1


	//   ....[66]....
        /*0cbc*/ 	.word	0x00018c40
        /*0cc0*/ 	.word	0x00000000
        /*0cc4*/ 	.word	0x00013260
        /*0cc8*/ 	.short	0x010a
        /*0cca*/ 	.byte	0x3f
	.zero		1


	//   ....[67]....
        /*0ccc*/ 	.word	0x00019070
        /*0cd0*/ 	.word	0x00000000
        /*0cd4*/ 	.word	0x00013250
        /*0cd8*/ 	.short	0x0101
        /*0cda*/ 	.byte	0x3f
	.zero		1


	//   ....[68]....
        /*0cdc*/ 	.word	0x00019100
        /*0ce0*/ 	.word	0x00000002
        /*0ce4*/ 	.word	0x00000000
        /*0ce8*/ 	.short	0x0101
        /*0cea*/ 	.byte	0x3f
	.zero		1


	//   ....[69]....
        /*0cec*/ 	.word	0x00019de0
        /*0cf0*/ 	.word	0x00000009
        /*0cf4*/ 	.word	0x00013220
        /*0cf8*/ 	.short	0x010a
        /*0cfa*/ 	.byte	0x3f
	.zero		1


	//   ....[70]....
        /*0cfc*/ 	.word	0x00019f70
        /*0d00*/ 	.word	0x00000007
        /*0d04*/ 	.word	0x00000000
        /*0d08*/ 	.short	0x010a
        /*0d0a*/ 	.byte	0x3f
	.zero		1


	//   ....[71]....
        /*0d0c*/ 	.word	0x00019fe0
        /*0d10*/ 	.word	0x00000003
        /*0d14*/ 	.word	0x00000000
        /*0d18*/ 	.short	0x010a
        /*0d1a*/ 	.byte	0x3f
	.zero		1


	//   ....[72]....
        /*0d1c*/ 	.word	0x0001a030
        /*0d20*/ 	.word	0x00000003
        /*0d24*/ 	.word	0x00013260
        /*0d28*/ 	.short	0x010a
        /*0d2a*/ 	.byte	0x3f
	.zero		1


	//   ....[73]....
        /*0d2c*/ 	.word	0x0001a080
        /*0d30*/ 	.word	0x00000005
        /*0d34*/ 	.word	0x00013260
        /*0d38*/ 	.short	0x010a
        /*0d3a*/ 	.byte	0x3f
	.zero		1


	//   ....[74]....
        /*0d3c*/ 	.word	0x0001a0c0
        /*0d40*/ 	.word	0x00000003
        /*0d44*/ 	.word	0x00013280
        /*0d48*/ 	.short	0x010a
        /*0d4a*/ 	.byte	0x3f
	.zero		1


	//   ....[75]....
        /*0d4c*/ 	.word	0x0001a0e0
        /*0d50*/ 	.word	0x00000005
        /*0d54*/ 	.word	0x00013280
        /*0d58*/ 	.short	0x010a
        /*0d5a*/ 	.byte	0x3f
	.zero		1


	//   ....[76]....
        /*0d5c*/ 	.word	0x0001a140
        /*0d60*/ 	.word	0x0000004b
        /*0d64*/ 	.word	0x00013290
        /*0d68*/ 	.short	0x010a
        /*0d6a*/ 	.byte	0x3f
	.zero		1


	//   ....[77]....
        /*0d6c*/ 	.word	0x0001a190
        /*0d70*/ 	.word	0x0000004b
        /*0d74*/ 	.word	0x00013290
        /*0d78*/ 	.short	0x010a
        /*0d7a*/ 	.byte	0x3f
	.zero		1


	//   ....[78]....
        /*0d7c*/ 	.word	0x0001a1e0
        /*0d80*/ 	.word	0x0000004b
        /*0d84*/ 	.word	0x00013290
        /*0d88*/ 	.short	0x010a
        /*0d8a*/ 	.byte	0x3f
	.zero		1


	//   ....[79]....
        /*0d8c*/ 	.word	0x0001a230
        /*0d90*/ 	.word	0x0000004b
        /*0d94*/ 	.word	0x000132b0
        /*0d98*/ 	.short	0x010a
        /*0d9a*/ 	.byte	0x3f
	.zero		1


	//   ....[80]....
        /*0d9c*/ 	.word	0x0001a4f0
        /*0da0*/ 	.word	0x00000010
        /*0da4*/ 	.word	0x00013200
        /*0da8*/ 	.short	0x010a
        /*0daa*/ 	.byte	0x3f
	.zero		1


	//   ....[81]....
        /*0dac*/ 	.word	0x0001a7b0
        /*0db0*/ 	.word	0x00000010
        /*0db4*/ 	.word	0x00013200
        /*0db8*/ 	.short	0x010a
        /*0dba*/ 	.byte	0x3f
	.zero		1


	//   ....[82]....
        /*0dbc*/ 	.word	0x0001a800
        /*0dc0*/ 	.word	0x00000000
        /*0dc4*/ 	.word	0x00013230
        /*0dc8*/ 	.short	0x010a
        /*0dca*/ 	.byte	0x3f
	.zero		1


	//   ....[83]....
        /*0dcc*/ 	.word	0x0001a850
        /*0dd0*/ 	.word	0x0000000c
        /*0dd4*/ 	.word	0x00013230
        /*0dd8*/ 	.short	0x010a
        /*0dda*/ 	.byte	0x3f
	.zero		1


	//   ....[84]....
        /*0ddc*/ 	.word	0x0001a8a0
        /*0de0*/ 	.word	0x0000000e
        /*0de4*/ 	.word	0x00013250
        /*0de8*/ 	.short	0x010a
        /*0dea*/ 	.byte	0x3f
	.zero		1


	//   ....[85]....
        /*0dec*/ 	.word	0x0001a8f0
        /*0df0*/ 	.word	0x0000000a
        /*0df4*/ 	.word	0x00013230
        /*0df8*/ 	.short	0x010a
        /*0dfa*/ 	.byte	0x3f
	.zero		1


	//   ....[86]....
        /*0dfc*/ 	.word	0x0001a940
        /*0e00*/ 	.word	0x0000000e
        /*0e04*/ 	.word	0x00013250
        /*0e08*/ 	.short	0x010a
        /*0e0a*/ 	.byte	0x3f
	.zero		1


	//   ....[87]....
        /*0e0c*/ 	.word	0x0001a990
        /*0e10*/ 	.word	0x0000000b
        /*0e14*/ 	.word	0x00013250
        /*0e18*/ 	.short	0x010a
        /*0e1a*/ 	.byte	0x3f
	.zero		1


	//   ....[88]....
        /*0e1c*/ 	.word	0x0001ab30
        /*0e20*/ 	.word	0x00000005
        /*0e24*/ 	.word	0x00013220
        /*0e28*/ 	.short	0x010a
        /*0e2a*/ 	.byte	0x3f
	.zero		1


	//   ....[89]....
        /*0e2c*/ 	.word	0x0001ab80
        /*0e30*/ 	.word	0x00000008
        /*0e34*/ 	.word	0x000132a0
        /*0e38*/ 	.short	0x010a
        /*0e3a*/ 	.byte	0x3f
	.zero		1


	//   ....[90]....
        /*0e3c*/ 	.word	0x0001abd0
        /*0e40*/ 	.word	0x00000008
        /*0e44*/ 	.word	0x000132c0
        /*0e48*/ 	.short	0x010a
        /*0e4a*/ 	.byte	0x3f
	.zero		1


	//   ....[91]....
        /*0e4c*/ 	.word	0x0001ac20
        /*0e50*/ 	.word	0x00000007
        /*0e54*/ 	.word	0x000132a0
        /*0e58*/ 	.short	0x010a
        /*0e5a*/ 	.byte	0x3f
	.zero		1


	//   ....[92]....
        /*0e5c*/ 	.word	0x0001ac70
        /*0e60*/ 	.word	0x00000007
        /*0e64*/ 	.word	0x000132c0
        /*0e68*/ 	.short	0x010a
        /*0e6a*/ 	.byte	0x3f
	.zero		1


	//   ....[93]....
        /*0e6c*/ 	.word	0x0001ae10
        /*0e70*/ 	.word	0x00000005
        /*0e74*/ 	.word	0x00013280
        /*0e78*/ 	.short	0x010a
        /*0e7a*/ 	.byte	0x3f
	.zero		1


	//   ....[94]....
        /*0e7c*/ 	.word	0x0001ae60
        /*0e80*/ 	.word	0x00000005
        /*0e84*/ 	.word	0x00013240
        /*0e88*/ 	.short	0x010a
        /*0e8a*/ 	.byte	0x3f
	.zero		1


	//   ....[95]....
        /*0e8c*/ 	.word	0x0001aeb0
        /*0e90*/ 	.word	0x0000001c
        /*0e94*/ 	.word	0x00013220
        /*0e98*/ 	.short	0x010a
        /*0e9a*/ 	.byte	0x3f
	.zero		1


	//   ....[96]....
        /*0e9c*/ 	.word	0x0001af00
        /*0ea0*/ 	.word	0x00000005
        /*0ea4*/ 	.word	0x00013280
        /*0ea8*/ 	.short	0x010a
        /*0eaa*/ 	.byte	0x3f
	.zero		1


	//   ....[97]....
        /*0eac*/ 	.word	0x0001af50
        /*0eb0*/ 	.word	0x00000005
        /*0eb4*/ 	.word	0x00013240
        /*0eb8*/ 	.short	0x010a
        /*0eba*/ 	.byte	0x3f
	.zero		1


	//   ....[98]....
        /*0ebc*/ 	.word	0x0001afa0
        /*0ec0*/ 	.word	0x0000000d
        /*0ec4*/ 	.word	0x00013270
        /*0ec8*/ 	.short	0x010a
        /*0eca*/ 	.byte	0x3f
	.zero		1


	//   ....[99]....
        /*0ecc*/ 	.word	0x0001aff0
        /*0ed0*/ 	.word	0x0000000d
        /*0ed4*/ 	.word	0x00013260
        /*0ed8*/ 	.short	0x010a
        /*0eda*/ 	.byte	0x3f
	.zero		1


	//   ....[100]....
        /*0edc*/ 	.word	0x0001b040
        /*0ee0*/ 	.word	0x00000000
        /*0ee4*/ 	.word	0x00013270
        /*0ee8*/ 	.short	0x010a
        /*0eea*/ 	.byte	0x3f
	.zero		1


	//   ....[101]....
        /*0eec*/ 	.word	0x0001b090
        /*0ef0*/ 	.word	0x00000000
        /*0ef4*/ 	.word	0x00013260
        /*0ef8*/ 	.short	0x010a
        /*0efa*/ 	.byte	0x3f
	.zero		1


	//   ....[102]....
        /*0efc*/ 	.word	0x0001ba10
        /*0f00*/ 	.word	0x00000009
        /*0f04*/ 	.word	0x00013220
        /*0f08*/ 	.short	0x010a
        /*0f0a*/ 	.byte	0x3f
	.zero		1


	//   ....[103]....
        /*0f0c*/ 	.word	0x0001bbb0
        /*0f10*/ 	.word	0x00000007
        /*0f14*/ 	.word	0x00000000
        /*0f18*/ 	.short	0x010a
        /*0f1a*/ 	.byte	0x3f
	.zero		1


	//   ....[104]....
        /*0f1c*/ 	.word	0x0001bc00
        /*0f20*/ 	.word	0x00000003
        /*0f24*/ 	.word	0x00000000
        /*0f28*/ 	.short	0x010a
        /*0f2a*/ 	.byte	0x3f
	.zero		1


	//   ....[105]....
        /*0f2c*/ 	.word	0x0001bc50
        /*0f30*/ 	.word	0x00000003
        /*0f34*/ 	.word	0x00013260
        /*0f38*/ 	.short	0x010a
        /*0f3a*/ 	.byte	0x3f
	.zero		1


	//   ....[106]....
        /*0f3c*/ 	.word	0x0001bca0
        /*0f40*/ 	.word	0x00000005
        /*0f44*/ 	.word	0x00013260
        /*0f48*/ 	.short	0x010a
        /*0f4a*/ 	.byte	0x3f
	.zero		1


	//   ....[107]....
        /*0f4c*/ 	.word	0x0001bcf0
        /*0f50*/ 	.word	0x00000003
        /*0f54*/ 	.word	0x00013280
        /*0f58*/ 	.short	0x010a
        /*0f5a*/ 	.byte	0x3f
	.zero		1


	//----- nvinfo : EIATTR_NUM_MBARRIERS
	.align		4
.L_1665:
        /*0f5c*/ 	.byte	0x03, 0x38
        /*0f5e*/ 	.short	0x0016


	//----- nvinfo : EIATTR_EXIT_INSTR_OFFSETS
	.align		4
        /*0f60*/ 	.byte	0x04, 0x1c
        /*0f62*/ 	.short	(.L_1667 - .L_1666)


	//   ....[0]....
.L_1666:
        /*0f64*/ 	.word	0x0001a130


	//----- nvinfo : EIATTR_MAX_THREADS
	.align		4
.L_1667:
        /*0f68*/ 	.byte	0x04, 0x05
        /*0f6a*/ 	.short	(.L_1669 - .L_1668)
.L_1668:
        /*0f6c*/ 	.word	0x00000200
        /*0f70*/ 	.word	0x00000001
        /*0f74*/ 	.word	0x00000001


	//----- nvinfo : EIATTR_CRS_STACK_SIZE
	.align		4
.L_1669:
        /*0f78*/ 	.byte	0x04, 0x1e
        /*0f7a*/ 	.short	(.L_1671 - .L_1670)
.L_1670:
        /*0f7c*/ 	.word	0x00000000


	//----- nvinfo : EIATTR_CBANK_PARAM_SIZE
	.align		4
.L_1671:
        /*0f80*/ 	.byte	0x03, 0x19
        /*0f82*/ 	.short	0x0a70


	//----- nvinfo : EIATTR_PARAM_CBANK
	.align		4
        /*0f84*/ 	.byte	0x04, 0x0a
        /*0f86*/ 	.short	(.L_1673 - .L_1672)
	.align		4
.L_1672:
        /*0f88*/ 	.word	index@(.nv.constant0._ZN7cutlass13device_kernelIN5flash11enable_sm90INS1_16FlashAttnFwdSm90INS1_25CollectiveMainloopFwdSm90ILi2EN4cute5tupleIJNS5_1CILi1EEES8_S8_EEENS6_IJNS7_ILi192EEENS7_ILi160EEENS7_ILi64EEEEEELi64ENS_12float_e4m3_tEfNS_4arch4Sm90ELb1ELb0ELb1ELb1ELb0ELb1ELb0ELb1ELb1ELb0ELb0ELb0EEENS1_21CollectiveEpilogueFwdINS6_IJSA_SC_SB_EEES9_NS_10bfloat16_tESG_Li384ELb1ELb0ELb0ELb1EEENS1_36VarlenDynamicPersistentTileSchedulerILi192ELi160ELi384ELi128ELb0ELb0ELb1ELb1ELb1ELb1EEEEEEEEEvNT_6ParamsE)
        /*0f8c*/ 	.short	0x0210
        /*0f8e*/ 	.short	0x0a70


	//----- nvinfo : EIATTR_SW_WAR
	.align		4
.L_1673:
        /*0f90*/ 	.byte	0x04, 0x36
        /*0f92*/ 	.short	(.L_1675 - .L_1674)
.L_1674:
        /*0f94*/ 	.word	0x00000008
.L_1675:


//--------------------- .nv.callgraph             --------------------------
	.section	.nv.callgraph,"",@"SHT_CUDA_CALLGRAPH"
	.align	4
	.sectionentsize	8
	.align		4
        /*0000*/ 	.word	0x00000000
	.align		4
        /*0004*/ 	.word	0xffffffff
	.align		4
        /*0008*/ 	.word	index@(_ZN7cutlass13device_kernelIN5flash11enable_sm90INS1_16FlashAttnFwdSm90INS1_25CollectiveMainloopFwdSm90ILi2EN4cute5tupleIJNS5_1CILi1EEES8_S8_EEENS6_IJNS7_ILi128EEESA_NS7_ILi256EEEEEELi256ENS_12float_e4m3_tEfNS_4arch4Sm90ELb0ELb0ELb1ELb0ELb0ELb0ELb0ELb1ELb1ELb0ELb0ELb0EEENS1_21CollectiveEpilogueFwdINS6_IJSA_SB_SA_EEES9_NS_10bfloat16_tESF_Li256ELb0ELb0ELb0ELb1EEENS1_29StaticPersistentTileSchedulerILb0EEEEEEEEEvNT_6ParamsE)
	.align		4
        /*000c*/ 	.word	index@(__assertfail)
	.align		4
        /*0010*/ 	.word	index@(_ZN7cutlass13device_kernelIN5flash11enable_sm90INS1_16FlashAttnFwdSm90INS1_25CollectiveMainloopFwdSm90ILi2EN4cute5tupleIJNS5_1CILi1EEES8_S8_EEENS6_IJNS7_ILi128EEESA_NS7_ILi256EEEEEELi256ENS_12float_e4m3_tEfNS_4arch4Sm90ELb0ELb0ELb1ELb1ELb0ELb0ELb0ELb1ELb1ELb0ELb0ELb0EEENS1_21CollectiveEpilogueFwdINS6_IJSA_SB_SA_EEES9_NS_10bfloat16_tESF_Li256ELb1ELb0ELb0ELb1EEENS1_36VarlenDynamicPersistentTileSchedulerILi128ELi128ELi256ELi128ELb0ELb0ELb1ELb0ELb1ELb1EEEEEEEEEvNT_6ParamsE)
	.align		4
        /*0014*/ 	.word	index@(__assertfail)
	.align		4
        /*0018*/ 	.word	index@(_ZN7cutlass13device_kernelIN5flash11enable_sm90INS1_16FlashAttnFwdSm90INS1_25CollectiveMainloopFwdSm90ILi2EN4cute5tupleIJNS5_1CILi1EEES8_S8_EEENS6_IJNS7_ILi128EEESA_NS7_ILi256EEEEEELi256ENS_12float_e4m3_tEfNS_4arch4Sm90ELb0ELb0ELb1ELb1ELb0ELb1ELb0ELb1ELb1ELb0ELb0ELb0EEENS1_21CollectiveEpilogueFwdINS6_IJSA_SB_SA_EEES9_NS_10bfloat16_tESF_Li256ELb1ELb0ELb0ELb1EEENS1_36VarlenDynamicPersistentTileSchedulerILi128ELi128ELi256ELi128ELb0ELb0ELb1ELb0ELb1ELb1EEEEEEEEEvNT_6ParamsE)
	.align		4
        /*001c*/ 	.word	index@(__assertfail)
	.align		4
        /*0020*/ 	.word	index@(_ZN7cutlass13device_kernelIN5flash11enable_sm90INS1_16FlashAttnFwdSm90INS1_25CollectiveMainloopFwdSm90ILi2EN4cute5tupleIJNS5_1CILi1EEES8_S8_EEENS6_IJNS7_ILi128EEENS7_ILi64EEENS7_ILi256EEEEEELi256ENS_12float_e4m3_tEfNS_4arch4Sm90ELb0ELb1ELb1ELb0ELb0ELb0ELb0ELb1ELb1ELb0ELb0ELb0EEENS1_21CollectiveEpilogueFwdINS6_IJSA_SC_SB_EEES9_NS_10bfloat16_tESG_Li256ELb0ELb0ELb0ELb1EEENS1_30DynamicPersistentTileSchedulerILi256ELi128ELb0ELb0ELb1EEEEEEEEEvNT_6ParamsE)
	.align		4
        /*0024*/ 	.word	index@(__assertfail)
	.align		4
        /*0028*/ 	.word	index@(_ZN7cutlass13device_kernelIN5flash11enable_sm90INS1_16FlashAttnFwdSm90INS1_25CollectiveMainloopFwdSm90ILi2EN4cute5tupleIJNS5_1CILi1EEES8_S8_EEENS6_IJNS7_ILi128EEENS7_ILi64EEENS7_ILi256EEEEEELi256ENS_12float_e4m3_tEfNS_4arch4Sm90ELb0ELb1ELb1ELb1ELb0ELb0ELb0ELb1ELb1ELb0ELb0ELb0EEENS1_21CollectiveEpilogueFwdINS6_IJSA_SC_SB_EEES9_NS_10bfloat16_tESG_Li256ELb1ELb0ELb0ELb1EEENS1_36VarlenDynamicPersistentTileSchedulerILi128ELi64ELi256ELi128ELb0ELb0ELb1ELb1ELb0ELb1EEEEEEEEEvNT_6ParamsE)
	.align		4
        /*002c*/ 	.word	index@(__assertfail)
	.align		4
        /*0030*/ 	.word	index@(_ZN7cutlass13device_kernelIN5flash11enable_sm90INS1_16FlashAttnFwdSm90INS1_25CollectiveMainloopFwdSm90ILi2EN4cute5tupleIJNS5_1CILi1EEES8_S8_EEENS6_IJNS7_ILi128EEENS7_ILi64EEENS7_ILi256EEEEEELi256ENS_12float_e4m3_tEfNS_4arch4Sm90ELb0ELb1ELb1ELb1ELb0ELb1ELb0ELb1ELb1ELb0ELb0ELb0EEENS1_21CollectiveEpilogueFwdINS6_IJSA_SC_SB_EEES9_NS_10bfloat16_tESG_Li256ELb1ELb0ELb0ELb1EEENS1_36VarlenDynamicPersistentTileSchedulerILi128ELi64ELi256ELi128ELb0ELb0ELb1ELb1ELb0ELb1EEEEEEEEEvNT_6ParamsE)
	.align		4
        /*0034*/ 	.word	index@(__assertfail)
	.align		4
        /*0038*/ 	.word	index@(_ZN7cutlass13device_kernelIN5flash11enable_sm90INS1_16FlashAttnFwdSm90INS1_25CollectiveMainloopFwdSm90ILi2EN4cute5tupleIJNS5_1CILi1EEES8_S8_EEENS6_IJNS7_ILi128EEESA_NS7_ILi256EEEEEELi256ENS_12float_e4m3_tEfNS_4arch4Sm90ELb1ELb0ELb1ELb0ELb0ELb0ELb0ELb1ELb1ELb0ELb0ELb0EEENS1_21CollectiveEpilogueFwdINS6_IJSA_SB_SA_EEES9_NS_10bfloat16_tESF_Li256ELb0ELb0ELb0ELb1EEENS1_30DynamicPersistentTileSchedulerILi256ELi128ELb0ELb0ELb1EEEEEEEEEvNT_6ParamsE)
	.align		4
        /*003c*/ 	.word	index@(__assertfail)
	.align		4
        /*0040*/ 	.word	index@(_ZN7cutlass13device_kernelIN5flash11enable_sm90INS1_16FlashAttnFwdSm90INS1_25CollectiveMainloopFwdSm90ILi2EN4cute5tupleIJNS5_1CILi1EEES8_S8_EEENS6_IJNS7_ILi128EEESA_NS7_ILi256EEEEEELi256ENS_12float_e4m3_tEfNS_4arch4Sm90ELb1ELb0ELb1ELb1ELb0ELb0ELb0ELb1ELb1ELb0ELb0ELb0EEENS1_21CollectiveEpilogueFwdINS6_IJSA_SB_SA_EEES9_NS_10bfloat16_tESF_Li256ELb1ELb0ELb0ELb1EEENS1_36VarlenDynamicPersistentTileSchedulerILi128ELi128ELi256ELi128ELb0ELb0ELb1ELb1ELb1ELb1EEEEEEEEEvNT_6ParamsE)
	.align		4
        /*0044*/ 	.word	index@(__assertfail)
	.align		4
        /*0048*/ 	.word	index@(_ZN7cutlass13device_kernelIN5flash11enable_sm90INS1_16FlashAttnFwdSm90INS1_25CollectiveMainloopFwdSm90ILi2EN4cute5tupleIJNS5_1CILi1EEES8_S8_EEENS6_IJNS7_ILi128EEESA_NS7_ILi256EEEEEELi256ENS_12float_e4m3_tEfNS_4arch4Sm90ELb1ELb0ELb1ELb1ELb0ELb1ELb0ELb1ELb1ELb0ELb0ELb0EEENS1_21CollectiveEpilogueFwdINS6_IJSA_SB_SA_EEES9_NS_10bfloat16_tESF_Li256ELb1ELb0ELb0ELb1EEENS1_36VarlenDynamicPersistentTileSchedulerILi128ELi128ELi256ELi128ELb0ELb0ELb1ELb1ELb1ELb1EEEEEEEEEvNT_6ParamsE)
	.align		4
        /*004c*/ 	.word	index@(__assertfail)
	.align		4
        /*0050*/ 	.word	index@(_ZN7cutlass13device_kernelIN5flash11enable_sm90INS1_16FlashAttnFwdSm90INS1_25CollectiveMainloopFwdSm90ILi2EN4cute5tupleIJNS5_1CILi1EEES8_S8_EEENS6_IJNS7_ILi128EEENS7_ILi160EEENS7_ILi192EEEEEELi192ENS_12float_e4m3_tEfNS_4arch4Sm90ELb0ELb0ELb1ELb0ELb0ELb0ELb0ELb1ELb1ELb0ELb0ELb0EEENS1_21CollectiveEpilogueFwdINS6_IJSA_SC_SB_EEES9_NS_10bfloat16_tESG_Li256ELb0ELb0ELb0ELb1EEENS1_29StaticPersistentTileSchedulerILb0EEEEEEEEEvNT_6ParamsE)
	.align		4
        /*0054*/ 	.word	index@(__assertfail)
	.align		4
        /*0058*/ 	.word	index@(_ZN7cutlass13device_kernelIN5flash11enable_sm90INS1_16FlashAttnFwdSm90INS1_25CollectiveMainloopFwdSm90ILi2EN4cute5tupleIJNS5_1CILi2EEENS7_ILi1EEES9_EEENS6_IJNS7_ILi128EEENS7_ILi160EEENS7_ILi192EEEEEELi192ENS_12float_e4m3_tEfNS_4arch4Sm90ELb0ELb0ELb1ELb0ELb0ELb0ELb0ELb1ELb1ELb0ELb0ELb0EEENS1_21CollectiveEpilogueFwdINS6_IJSB_SD_SC_EEESA_NS_10bfloat16_tESH_Li256ELb0ELb0ELb0ELb1EEENS1_29StaticPersistentTileSchedulerILb0EEEEEEEEEvNT_6ParamsE)
	.align		4
        /*005c*/ 	.word	index@(__assertfail)
	.align		4
        /*0060*/ 	.word	index@(_ZN7cutlass13device_kernelIN5flash11enable_sm90INS1_16FlashAttnFwdSm90INS1_25CollectiveMainloopFwdSm90ILi2EN4cute5tupleIJNS5_1CILi1EEES8_S8_EEENS6_IJNS7_ILi128EEENS7_ILi160EEENS7_ILi192EEEEEELi192ENS_12float_e4m3_tEfNS_4arch4Sm90ELb0ELb0ELb1ELb1ELb0ELb0ELb0ELb1ELb1ELb0ELb0ELb0EEENS1_21CollectiveEpilogueFwdINS6_IJSA_SC_SB_EEES9_NS_10bfloat16_tESG_Li256ELb1ELb0ELb0ELb1EEENS1_36VarlenDynamicPersistentTileSchedulerILi128ELi160ELi256ELi128ELb0ELb0ELb1ELb0ELb1ELb1EEEEEEEEEvNT_6ParamsE)
	.align		4
        /*0064*/ 	.word	index@(__assertfail)
	.align		4
        /*0068*/ 	.word	index@(_ZN7cutlass13device_kernelIN5flash11enable_sm90INS1_16FlashAttnFwdSm90INS1_25CollectiveMainloopFwdSm90ILi2EN4cute5tupleIJNS5_1CILi1EEES8_S8_EEENS6_IJNS7_ILi128EEENS7_ILi160EEENS7_ILi192EEEEEELi192ENS_12float_e4m3_tEfNS_4arch4Sm90ELb0ELb0ELb1ELb1ELb0ELb1ELb0ELb1ELb1ELb0ELb0ELb0EEENS1_21CollectiveEpilogueFwdINS6_IJSA_SC_SB_EEES9_NS_10bfloat16_tESG_Li256ELb1ELb0ELb0ELb1EEENS1_36VarlenDynamicPersistentTileSchedulerILi128ELi160ELi256ELi128ELb0ELb0ELb1ELb0ELb1ELb1EEEEEEEEEvNT_6ParamsE)
	.align		4
        /*006c*/ 	.word	index@(__assertfail)
	.align		4
        /*0070*/ 	.word	index@(_ZN7cutlass13device_kernelIN5flash11enable_sm90INS1_16FlashAttnFwdSm90INS1_25CollectiveMainloopFwdSm90ILi2EN4cute5tupleIJNS5_1CILi1EEES8_S8_EEENS6_IJNS7_ILi128EEESA_NS7_ILi192EEEEEELi192ENS_12float_e4m3_tEfNS_4arch4Sm90ELb0ELb1ELb1ELb0ELb0ELb0ELb0ELb1ELb1ELb0ELb0ELb0EEENS1_21CollectiveEpilogueFwdINS6_IJSA_SB_SA_EEES9_NS_10bfloat16_tESF_Li256ELb0ELb0ELb0ELb1EEENS1_30DynamicPersistentTileSchedulerILi256ELi128ELb0ELb0ELb1EEEEEEEEEvNT_6ParamsE)
	.align		4
        /*0074*/ 	.word	index@(__assertfail)
	.align		4
        /*0078*/ 	.word	index@(_ZN7cutlass13device_kernelIN5flash11enable_sm90INS1_16FlashAttnFwdSm90INS1_25CollectiveMainloopFwdSm90ILi2EN4cute5tupleIJNS5_1CILi1EEES8_S8_EEENS6_IJNS7_ILi128EEESA_NS7_ILi192EEEEEELi192ENS_12float_e4m3_tEfNS_4arch4Sm90ELb0ELb1ELb1ELb1ELb0ELb0ELb0ELb1ELb1ELb0ELb0ELb0EEENS1_21CollectiveEpilogueFwdINS6_IJSA_SB_SA_EEES9_NS_10bfloat16_tESF_Li256ELb1ELb0ELb0ELb1EEENS1_36VarlenDynamicPersistentTileSchedulerILi128ELi128ELi256ELi128ELb0ELb0ELb1ELb1ELb0ELb1EEEEEEEEEvNT_6ParamsE)
	.align		4
        /*007c*/ 	.word	index@(__assertfail)
	.align		4
        /*0080*/ 	.word	index@(_ZN7cutlass13device_kernelIN5flash11enable_sm90INS1_16FlashAttnFwdSm90INS1_25CollectiveMainloopFwdSm90ILi2EN4cute5tupleIJNS5_1CILi1EEES8_S8_EEENS6_IJNS7_ILi128EEESA_NS7_ILi192EEEEEELi192ENS_12float_e4m3_tEfNS_4arch4Sm90ELb0ELb1ELb1ELb1ELb0ELb1ELb0ELb1ELb1ELb0ELb0ELb0EEENS1_21CollectiveEpilogueFwdINS6_IJSA_SB_SA_EEES9_NS_10bfloat16_tESF_Li256ELb1ELb0ELb0ELb1EEENS1_36VarlenDynamicPersistentTileSchedulerILi128ELi128ELi256ELi128ELb0ELb0ELb1ELb1ELb0ELb1EEEEEEEEEvNT_6ParamsE)
	.align		4
        /*0084*/ 	.word	index@(__assertfail)
	.align		4
        /*0088*/ 	.word	index@(_ZN7cutlass13device_kernelIN5flash11enable_sm90INS1_16FlashAttnFwdSm90INS1_25CollectiveMainloopFwdSm90ILi2EN4cute5tupleIJNS5_1CILi1EEES8_S8_EEENS6_IJNS7_ILi128EEENS7_ILi160EEENS7_ILi192EEEEEELi192ENS_12float_e4m3_tEfNS_4arch4Sm90ELb1ELb0ELb1ELb0ELb0ELb0ELb0ELb1ELb1ELb0ELb0ELb0EEENS1_21CollectiveEpilogueFwdINS6_IJSA_SC_SB_EEES9_NS_10bfloat16_tESG_Li256ELb0ELb0ELb0ELb1EEENS1_30DynamicPersistentTileSchedulerILi256ELi128ELb0ELb0ELb1EEEEEEEEEvNT_6ParamsE)
	.align		4
        /*008c*/ 	.word	index@(__assertfail)
	.align		4
        /*0090*/ 	.word	index@(_ZN7cutlass13device_kernelIN5flash11enable_sm90INS1_16FlashAttnFwdSm90INS1_25CollectiveMainloopFwdSm90ILi2EN4cute5tupleIJNS5_1CILi1EEES8_S8_EEENS6_IJNS7_ILi128EEENS7_ILi160EEENS7_ILi192EEEEEELi192ENS_12float_e4m3_tEfNS_4arch4Sm90ELb1ELb0ELb1ELb1ELb0ELb0ELb0ELb1ELb1ELb0ELb0ELb0EEENS1_21CollectiveEpilogueFwdINS6_IJSA_SC_SB_EEES9_NS_10bfloat16_tESG_Li256ELb1ELb0ELb0ELb1EEENS1_36VarlenDynamicPersistentTileSchedulerILi128ELi160ELi256ELi128ELb0ELb0ELb1ELb1ELb1ELb1EEEEEEEEEvNT_6ParamsE)
	.align		4
        /*0094*/ 	.word	index@(__assertfail)
	.align		4
        /*0098*/ 	.word	index@(_ZN7cutlass13device_kernelIN5flash11enable_sm90INS1_16FlashAttnFwdSm90INS1_25CollectiveMainloopFwdSm90ILi2EN4cute5tupleIJNS5_1CILi1EEES8_S8_EEENS6_IJNS7_ILi128EEENS7_ILi160EEENS7_ILi192EEEEEELi192ENS_12float_e4m3_tEfNS_4arch4Sm90ELb1ELb0ELb1ELb1ELb0ELb1ELb0ELb1ELb1ELb0ELb0ELb0EEENS1_21CollectiveEpilogueFwdINS6_IJSA_SC_SB_EEES9_NS_10bfloat16_tESG_Li256ELb1ELb0ELb0ELb1EEENS1_36VarlenDynamicPersistentTileSchedulerILi128ELi160ELi256ELi128ELb0ELb0ELb1ELb1ELb1ELb1EEEEEEEEEvNT_6ParamsE)
	.align		4
        /*009c*/ 	.word	index@(__assertfail)
	.align		4
        /*00a0*/ 	.word	index@(_ZN7cutlass13device_kernelIN5flash11enable_sm90INS1_16FlashAttnFwdSm90INS1_25CollectiveMainloopFwdSm90ILi2EN4cute5tupleIJNS5_1CILi1EEES8_S8_EEENS6_IJNS7_ILi128EEENS7_ILi224EEESA_EEELi128ENS_12float_e4m3_tEfNS_4arch4Sm90ELb0ELb0ELb1ELb0ELb0ELb0ELb0ELb1ELb1ELb0ELb0ELb0EEENS1_21CollectiveEpilogueFwdINS6_IJSA_SA_SB_EEES9_NS_10bfloat16_tESF_Li256ELb0ELb0ELb0ELb1EEENS1_29StaticPersistentTileSchedulerILb0EEEEEEEEEvNT_6ParamsE)
	.align		4
        /*00a4*/ 	.word	index@(__assertfail)
	.align		4
        /*00a8*/ 	.word	index@(_ZN7cutlass13device_kernelIN5flash11enable_sm90INS1_16FlashAttnFwdSm90INS1_25CollectiveMainloopFwdSm90ILi2EN4cute5tupleIJNS5_1CILi1EEES8_S8_EEENS6_IJNS7_ILi128EEENS7_ILi224EEESA_EEELi128ENS_12float_e4m3_tEfNS_4arch4Sm90ELb0ELb0ELb1ELb1ELb0ELb0ELb0ELb1ELb1ELb0ELb0ELb0EEENS1_21CollectiveEpilogueFwdINS6_IJSA_SA_SB_EEES9_NS_10bfloat16_tESF_Li256ELb1ELb0ELb0ELb1EEENS1_36VarlenDynamicPersistentTileSchedulerILi128ELi224ELi256ELi128ELb0ELb0ELb1ELb0ELb1ELb1EEEEEEEEEvNT_6ParamsE)
	.align		4
        /*00ac*/ 	.word	index@(__assertfail)
	.align		4
        /*00b0*/ 	.word	index@(_ZN7cutlass13device_kernelIN5flash11enable_sm90INS1_16FlashAttnFwdSm90INS1_25CollectiveMainloopFwdSm90ILi2EN4cute5tupleIJNS5_1CILi1EEES8_S8_EEENS6_IJNS7_ILi128EEENS7_ILi224EEESA_EEELi128ENS_12float_e4m3_tEfNS_4arch4Sm90ELb0ELb0ELb1ELb1ELb0ELb1ELb0ELb1ELb1ELb0ELb0ELb0EEENS1_21CollectiveEpilogueFwdINS6_IJSA_SA_SB_EEES9_NS_10bfloat16_tESF_Li256ELb1ELb0ELb0ELb1EEENS1_36VarlenDynamicPersistentTileSchedulerILi128ELi224ELi256ELi128ELb0ELb0ELb1ELb0ELb1ELb1EEEEEEEEEvNT_6ParamsE)
	.align		4
        /*00b4*/ 	.word	index@(__assertfail)
	.align		4
        /*00b8*/ 	.word	index@(_ZN7cutlass13device_kernelIN5flash11enable_sm90INS1_16FlashAttnFwdSm90INS1_25CollectiveMainloopFwdSm90ILi2EN4cute5tupleIJNS5_1CILi1EEES8_S8_EEENS6_IJNS7_ILi128EEENS7_ILi192EEESA_EEELi128ENS_12float_e4m3_tEfNS_4arch4Sm90ELb0ELb1ELb1ELb0ELb0ELb0ELb0ELb1ELb1ELb0ELb0ELb0EEENS1_21CollectiveEpilogueFwdINS6_IJSA_SA_SB_EEES9_NS_10bfloat16_tESF_Li256ELb0ELb0ELb0ELb1EEENS1_30DynamicPersistentTileSchedulerILi256ELi128ELb0ELb0ELb1EEEEEEEEEvNT_6ParamsE)
	.align		4
        /*00bc*/ 	.word	index@(__assertfail)
	.align		4
        /*00c0*/ 	.word	index@(_ZN7cutlass13device_kernelIN5flash11enable_sm90INS1_16FlashAttnFwdSm90INS1_25CollectiveMainloopFwdSm90ILi2EN4cute5tupleIJNS5_1CILi1EEES8_S8_EEENS6_IJNS7_ILi128EEENS7_ILi192EEESA_EEELi128ENS_12float_e4m3_tEfNS_4arch4Sm90ELb0ELb1ELb1ELb1ELb0ELb0ELb0ELb1ELb1ELb0ELb0ELb0EEENS1_21CollectiveEpilogueFwdINS6_IJSA_SA_SB_EEES9_NS_10bfloat16_tESF_Li256ELb1ELb0ELb0ELb1EEENS1_36VarlenDynamicPersistentTileSchedulerILi128ELi192ELi256ELi128ELb0ELb0ELb1ELb1ELb0ELb1EEEEEEEEEvNT_6ParamsE)
	.align		4
        /*00c4*/ 	.word	index@(__assertfail)
	.align		4
        /*00c8*/ 	.word	index@(_ZN7cutlass13device_kernelIN5flash11enable_sm90INS1_16FlashAttnFwdSm90INS1_25CollectiveMainloopFwdSm90ILi2EN4cute5tupleIJNS5_1CILi1EEES8_S8_EEENS6_IJNS7_ILi128EEENS7_ILi192EEESA_EEELi128ENS_12float_e4m3_tEfNS_4arch4Sm90ELb0ELb1ELb1ELb1ELb0ELb1ELb0ELb1ELb1ELb0ELb0ELb0EEENS1_21CollectiveEpilogueFwdINS6_IJSA_SA_SB_EEES9_NS_10bfloat16_tESF_Li256ELb1ELb0ELb0ELb1EEENS1_36VarlenDynamicPersistentTileSchedulerILi128ELi192ELi256ELi128ELb0ELb0ELb1ELb1ELb0ELb1EEEEEEEEEvNT_6ParamsE)
	.align		4
        /*00cc*/ 	.word	index@(__assertfail)
	.align		4
        /*00d0*/ 	.word	index@(_ZN7cutlass13device_kernelIN5flash11enable_sm90INS1_16FlashAttnFwdSm90INS1_25CollectiveMainloopFwdSm90ILi2EN4cute5tupleIJNS5_1CILi1EEES8_S8_EEENS6_IJNS7_ILi128EEENS7_ILi224EEESA_EEELi128ENS_12float_e4m3_tEfNS_4arch4Sm90ELb1ELb0ELb1ELb0ELb0ELb0ELb0ELb1ELb1ELb0ELb0ELb0EEENS1_21CollectiveEpilogueFwdINS6_IJSA_SA_SB_EEES9_NS_10bfloat16_tESF_Li256ELb0ELb0ELb0ELb1EEENS1_30DynamicPersistentTileSchedulerILi256ELi128ELb0ELb0ELb1EEEEEEEEEvNT_6ParamsE)
	.align		4
        /*00d4*/ 	.word	index@(__assertfail)
	.align		4
        /*00d8*/ 	.word	index@(_ZN7cutlass13device_kernelIN5flash11enable_sm90INS1_16FlashAttnFwdSm90INS1_25CollectiveMainloopFwdSm90ILi2EN4cute5tupleIJNS5_1CILi1EEES8_S8_EEENS6_IJNS7_ILi128EEENS7_ILi224EEESA_EEELi128ENS_12float_e4m3_tEfNS_4arch4Sm90ELb1ELb0ELb1ELb1ELb0ELb0ELb0ELb1ELb1ELb0ELb0ELb0EEENS1_21CollectiveEpilogueFwdINS6_IJSA_SA_SB_EEES9_NS_10bfloat16_tESF_Li256ELb1ELb0ELb0ELb1EEENS1_36VarlenDynamicPersistentTileSchedulerILi128ELi224ELi256ELi128ELb0ELb0ELb1ELb1ELb1ELb1EEEEEEEEEvNT_6ParamsE)
	.align		4
        /*00dc*/ 	.word	index@(__assertfail)
	.align		4
        /*00e0*/ 	.word	index@(_ZN7cutlass13device_kernelIN5flash11enable_sm90INS1_16FlashAttnFwdSm90INS1_25CollectiveMainloopFwdSm90ILi2EN4cute5tupleIJNS5_1CILi1EEES8_S8_EEENS6_IJNS7_ILi128EEENS7_ILi224EEESA_EEELi128ENS_12float_e4m3_tEfNS_4arch4Sm90ELb1ELb0ELb1ELb1ELb0ELb1ELb0ELb1ELb1ELb0ELb0ELb0EEENS1_21CollectiveEpilogueFwdINS6_IJSA_SA_SB_EEES9_NS_10bfloat16_tESF_Li256ELb1ELb0ELb0ELb1EEENS1_36VarlenDynamicPersistentTileSchedulerILi128ELi224ELi256ELi128ELb0ELb0ELb1ELb1ELb1ELb1EEEEEEEEEvNT_6ParamsE)
	.align		4
        /*00e4*/ 	.word	index@(__assertfail)
	.align		4
        /*00e8*/ 	.word	index@(_ZN7cutlass13device_kernelIN5flash11enable_sm90INS1_16FlashAttnFwdSm90INS1_25CollectiveMainloopFwdSm90ILi2EN4cute5tupleIJNS5_1CILi1EEES8_S8_EEENS6_IJNS7_ILi192EEENS7_ILi128EEENS7_ILi96EEEEEELi96ENS_12float_e4m3_tEfNS_4arch4Sm90ELb0ELb0ELb1ELb0ELb0ELb0ELb0ELb1ELb1ELb0ELb0ELb0EEENS1_21CollectiveEpilogueFwdINS6_IJSA_SC_SB_EEES9_NS_10bfloat16_tESG_Li384ELb0ELb0ELb0ELb1EEENS1_29StaticPersistentTileSchedulerILb0EEEEEEEEEvNT_6ParamsE)
	.align		4
        /*00ec*/ 	.word	index@(__assertfail)
	.align		4
        /*00f0*/ 	.word	index@(_ZN7cutlass13device_kernelIN5flash11enable_sm90INS1_16FlashAttnFwdSm90INS1_25CollectiveMainloopFwdSm90ILi2EN4cute5tupleIJNS5_1CILi1EEES8_S8_EEENS6_IJNS7_ILi192EEENS7_ILi128EEENS7_ILi96EEEEEELi96ENS_12float_e4m3_tEfNS_4arch4Sm90ELb0ELb0ELb1ELb1ELb0ELb0ELb0ELb1ELb1ELb0ELb0ELb0EEENS1_21CollectiveEpilogueFwdINS6_IJSA_SC_SB_EEES9_NS_10bfloat16_tESG_Li384ELb1ELb0ELb0ELb1EEENS1_36VarlenDynamicPersistentTileSchedulerILi192ELi128ELi384ELi128ELb0ELb0ELb1ELb0ELb1ELb1EEEEEEEEEvNT_6ParamsE)
	.align		4
        /*00f4*/ 	.word	index@(__assertfail)
	.align		4
        /*00f8*/ 	.word	index@(_ZN7cutlass13device_kernelIN5flash11enable_sm90INS1_16FlashAttnFwdSm90INS1_25CollectiveMainloopFwdSm90ILi2EN4cute5tupleIJNS5_1CILi1EEES8_S8_EEENS6_IJNS7_ILi192EEENS7_ILi128EEENS7_ILi96EEEEEELi96ENS_12float_e4m3_tEfNS_4arch4Sm90ELb0ELb0ELb1ELb1ELb0ELb1ELb0ELb1ELb1ELb0ELb0ELb0EEENS1_21CollectiveEpilogueFwdINS6_IJSA_SC_SB_EEES9_NS_10bfloat16_tESG_Li384ELb1ELb0ELb0ELb1EEENS1_36VarlenDynamicPersistentTileSchedulerILi192ELi128ELi384ELi128ELb0ELb0ELb1ELb0ELb1ELb1EEEEEEEEEvNT_6ParamsE)
	.align		4
        /*00fc*/ 	.word	index@(__assertfail)
	.align		4
        /*0100*/ 	.word	index@(_ZN7cutlass13device_kernelIN5flash11enable_sm90INS1_16FlashAttnFwdSm90INS1_25CollectiveMainloopFwdSm90ILi2EN4cute5tupleIJNS5_1CILi1EEES8_S8_EEENS6_IJNS7_ILi192EEENS7_ILi128EEENS7_ILi96EEEEEELi96ENS_12float_e4m3_tEfNS_4arch4Sm90ELb0ELb1ELb1ELb0ELb0ELb0ELb0ELb1ELb1ELb0ELb0ELb0EEENS1_21CollectiveEpilogueFwdINS6_IJSA_SC_SB_EEES9_NS_10bfloat16_tESG_Li384ELb0ELb0ELb0ELb1EEENS1_30DynamicPersistentTileSchedulerILi384ELi128ELb0ELb0ELb1EEEEEEEEEvNT_6ParamsE)
	.align		4
        /*0104*/ 	.word	index@(__assertfail)
	.align		4
        /*0108*/ 	.word	index@(_ZN7cutlass13device_kernelIN5flash11enable_sm90INS1_16FlashAttnFwdSm90INS1_25CollectiveMainloopFwdSm90ILi2EN4cute5tupleIJNS5_1CILi1EEES8_S8_EEENS6_IJNS7_ILi192EEENS7_ILi128EEENS7_ILi96EEEEEELi96ENS_12float_e4m3_tEfNS_4arch4Sm90ELb0ELb1ELb1ELb1ELb0ELb0ELb0ELb1ELb1ELb0ELb0ELb0EEENS1_21CollectiveEpilogueFwdINS6_IJSA_SC_SB_EEES9_NS_10bfloat16_tESG_Li384ELb1ELb0ELb0ELb1EEENS1_36VarlenDynamicPersistentTileSchedulerILi192ELi128ELi384ELi128ELb0ELb0ELb1ELb1ELb0ELb1EEEEEEEEEvNT_6ParamsE)
	.align		4
        /*010c*/ 	.word	index@(__assertfail)
	.align		4
        /*0110*/ 	.word	index@(_ZN7cutlass13device_kernelIN5flash11enable_sm90INS1_16FlashAttnFwdSm90INS1_25CollectiveMainloopFwdSm90ILi2EN4cute5tupleIJNS5_1CILi1EEES8_S8_EEENS6_IJNS7_ILi192EEENS7_ILi128EEENS7_ILi96EEEEEELi96ENS_12float_e4m3_tEfNS_4arch4Sm90ELb0ELb1ELb1ELb1ELb0ELb1ELb0ELb1ELb1ELb0ELb0ELb0EEENS1_21CollectiveEpilogueFwdINS6_IJSA_SC_SB_EEES9_NS_10bfloat16_tESG_Li384ELb1ELb0ELb0ELb1EEENS1_36VarlenDynamicPersistentTileSchedulerILi192ELi128ELi384ELi128ELb0ELb0ELb1ELb1ELb0ELb1EEEEEEEEEvNT_6ParamsE)
	.align		4
        /*0114*/ 	.word	index@(__assertfail)
	.align		4
        /*0118*/ 	.word	index@(_ZN7cutlass13device_kernelIN5flash11enable_sm90INS1_16FlashAttnFwdSm90INS1_25CollectiveMainloopFwdSm90ILi2EN4cute5tupleIJNS5_1CILi1EEES8_S8_EEENS6_IJNS7_ILi192EEENS7_ILi128EEENS7_ILi96EEEEEELi96ENS_12float_e4m3_tEfNS_4arch4Sm90ELb1ELb0ELb1ELb0ELb0ELb0ELb0ELb1ELb1ELb0ELb0ELb0EEENS1_21CollectiveEpilogueFwdINS6_IJSA_SC_SB_EEES9_NS_10bfloat16_tESG_Li384ELb0ELb0ELb0ELb1EEENS1_30DynamicPersistentTileSchedulerILi384ELi128ELb0ELb0ELb1EEEEEEEEEvNT_6ParamsE)
	.align		4
        /*011c*/ 	.word	index@(__assertfail)
	.align		4
        /*0120*/ 	.word	index@(_ZN7cutlass13device_kernelIN5flash11enable_sm90INS1_16FlashAttnFwdSm90INS1_25CollectiveMainloopFwdSm90ILi2EN4cute5tupleIJNS5_1CILi1EEES8_S8_EEENS6_IJNS7_ILi192EEENS7_ILi128EEENS7_ILi96EEEEEELi96ENS_12float_e4m3_tEfNS_4arch4Sm90ELb1ELb0ELb1ELb1ELb0ELb0ELb0ELb1ELb1ELb0ELb0ELb0EEENS1_21CollectiveEpilogueFwdINS6_IJSA_SC_SB_EEES9_NS_10bfloat16_tESG_Li384ELb1ELb0ELb0ELb1EEENS1_36VarlenDynamicPersistentTileSchedulerILi192ELi128ELi384ELi128ELb0ELb0ELb1ELb1ELb1ELb1EEEEEEEEEvNT_6ParamsE)
	.align		4
        /*0124*/ 	.word	index@(__assertfail)
	.align		4
        /*0128*/ 	.word	index@(_ZN7cutlass13device_kernelIN5flash11enable_sm90INS1_16FlashAttnFwdSm90INS1_25CollectiveMainloopFwdSm90ILi2EN4cute5tupleIJNS5_1CILi1EEES8_S8_EEENS6_IJNS7_ILi192EEENS7_ILi128EEENS7_ILi96EEEEEELi96ENS_12float_e4m3_tEfNS_4arch4Sm90ELb1ELb0ELb1ELb1ELb0ELb1ELb0ELb1ELb1ELb0ELb0ELb0EEENS1_21CollectiveEpilogueFwdINS6_IJSA_SC_SB_EEES9_NS_10bfloat16_tESG_Li384ELb1ELb0ELb0ELb1EEENS1_36VarlenDynamicPersistentTileSchedulerILi192ELi128ELi384ELi128ELb0ELb0ELb1ELb1ELb1ELb1EEEEEEEEEvNT_6ParamsE)
	.align		4
        /*012c*/ 	.word	index@(__assertfail)
	.align		4
        /*0130*/ 	.word	index@(_ZN7cutlass13device_kernelIN5flash11enable_sm90INS1_16FlashAttnFwdSm90INS1_25CollectiveMainloopFwdSm90ILi2EN4cute5tupleIJNS5_1CILi1EEES8_S8_EEENS6_IJNS7_ILi192EEENS7_ILi160EEENS7_ILi64EEEEEELi64ENS_12float_e4m3_tEfNS_4arch4Sm90ELb0ELb0ELb1ELb0ELb0ELb0ELb0ELb1ELb1ELb0ELb0ELb0EEENS1_21CollectiveEpilogueFwdINS6_IJSA_SC_SB_EEES9_NS_10bfloat16_tESG_Li384ELb0ELb0ELb0ELb1EEENS1_29StaticPersistentTileSchedulerILb0EEEEEEEEEvNT_6ParamsE)
	.align		4
        /*0134*/ 	.word	index@(__assertfail)
	.align		4
        /*0138*/ 	.word	index@(_ZN7cutlass13device_kernelIN5flash11enable_sm90INS1_16FlashAttnFwdSm90INS1_25CollectiveMainloopFwdSm90ILi2EN4cute5tupleIJNS5_1CILi1EEES8_S8_EEENS6_IJNS7_ILi192EEENS7_ILi160EEENS7_ILi64EEEEEELi64ENS_12float_e4m3_tEfNS_4arch4Sm90ELb0ELb0ELb1ELb1ELb0ELb0ELb0ELb1ELb1ELb0ELb0ELb0EEENS1_21CollectiveEpilogueFwdINS6_IJSA_SC_SB_EEES9_NS_10bfloat16_tESG_Li384ELb1ELb0ELb0ELb1EEENS1_36VarlenDynamicPersistentTileSchedulerILi192ELi160ELi384ELi128ELb0ELb0ELb1ELb0ELb1ELb1EEEEEEEEEvNT_6ParamsE)
	.align		4
        /*013c*/ 	.word	index@(__assertfail)
	.align		4
        /*0140*/ 	.word	index@(_ZN7cutlass13device_kernelIN5flash11enable_sm90INS1_16FlashAttnFwdSm90INS1_25CollectiveMainloopFwdSm90ILi2EN4cute5tupleIJNS5_1CILi1EEES8_S8_EEENS6_IJNS7_ILi192EEENS7_ILi160EEENS7_ILi64EEEEEELi64ENS_12float_e4m3_tEfNS_4arch4Sm90ELb0ELb0ELb1ELb1ELb0ELb1ELb0ELb1ELb1ELb0ELb0ELb0EEENS1_21CollectiveEpilogueFwdINS6_IJSA_SC_SB_EEES9_NS_10bfloat16_tESG_Li384ELb1ELb0ELb0ELb1EEENS1_36VarlenDynamicPersistentTileSchedulerILi192ELi160ELi384ELi128ELb0ELb0ELb1ELb0ELb1ELb1EEEEEEEEEvNT_6ParamsE)
	.align		4
        /*0144*/ 	.word	index@(__assertfail)
	.align		4
        /*0148*/ 	.word	index@(_ZN7cutlass13device_kernelIN5flash11enable_sm90INS1_16FlashAttnFwdSm90INS1_25CollectiveMainloopFwdSm90ILi2EN4cute5tupleIJNS5_1CILi1EEES8_S8_EEENS6_IJNS7_ILi192EEENS7_ILi160EEENS7_ILi64EEEEEELi64ENS_12float_e4m3_tEfNS_4arch4Sm90ELb0ELb1ELb1ELb0ELb0ELb0ELb0ELb1ELb1ELb0ELb0ELb0EEENS1_21CollectiveEpilogueFwdINS6_IJSA_SC_SB_EEES9_NS_10bfloat16_tESG_Li384ELb0ELb0ELb0ELb1EEENS1_30DynamicPersistentTileSchedulerILi384ELi128ELb0ELb0ELb1EEEEEEEEEvNT_6ParamsE)
	.align		4
        /*014c*/ 	.word	index@(__assertfail)
	.align		4
        /*0150*/ 	.word	index@(_ZN7cutlass13device_kernelIN5flash11enable_sm90INS1_16FlashAttnFwdSm90INS1_25CollectiveMainloopFwdSm90ILi2EN4cute5tupleIJNS5_1CILi1EEES8_S8_EEENS6_IJNS7_ILi192EEENS7_ILi160EEENS7_ILi64EEEEEELi64ENS_12float_e4m3_tEfNS_4arch4Sm90ELb0ELb1ELb1ELb1ELb0ELb0ELb0ELb1ELb1ELb0ELb0ELb0EEENS1_21CollectiveEpilogueFwdINS6_IJSA_SC_SB_EEES9_NS_10bfloat16_tESG_Li384ELb1ELb0ELb0ELb1EEENS1_36VarlenDynamicPersistentTileSchedulerILi192ELi160ELi384ELi128ELb0ELb0ELb1ELb1ELb0ELb1EEEEEEEEEvNT_6ParamsE)
	.align		4
        /*0154*/ 	.word	index@(__assertfail)
	.align		4
        /*0158*/ 	.word	index@(_ZN7cutlass13device_kernelIN5flash11enable_sm90INS1_16FlashAttnFwdSm90INS1_25CollectiveMainloopFwdSm90ILi2EN4cute5tupleIJNS5_1CILi1EEES8_S8_EEENS6_IJNS7_ILi192EEENS7_ILi160EEENS7_ILi64EEEEEELi64ENS_12float_e4m3_tEfNS_4arch4Sm90ELb0ELb1ELb1ELb1ELb0ELb1ELb0ELb1ELb1ELb0ELb0ELb0EEENS1_21CollectiveEpilogueFwdINS6_IJSA_SC_SB_EEES9_NS_10bfloat16_tESG_Li384ELb1ELb0ELb0ELb1EEENS1_36VarlenDynamicPersistentTileSchedulerILi192ELi160ELi384ELi128ELb0ELb0ELb1ELb1ELb0ELb1EEEEEEEEEvNT_6ParamsE)
	.align		4
        /*015c*/ 	.word	index@(__assertfail)
	.align		4
        /*0160*/ 	.word	index@(_ZN7cutlass13device_kernelIN5flash11enable_sm90INS1_16FlashAttnFwdSm90INS1_25CollectiveMainloopFwdSm90ILi2EN4cute5tupleIJNS5_1CILi1EEES8_S8_EEENS6_IJNS7_ILi192EEENS7_ILi160EEENS7_ILi64EEEEEELi64ENS_12float_e4m3_tEfNS_4arch4Sm90ELb1ELb0ELb1ELb0ELb0ELb0ELb0ELb1ELb1ELb0ELb0ELb0EEENS1_21CollectiveEpilogueFwdINS6_IJSA_SC_SB_EEES9_NS_10bfloat16_tESG_Li384ELb0ELb0ELb0ELb1EEENS1_30DynamicPersistentTileSchedulerILi384ELi128ELb0ELb0ELb1EEEEEEEEEvNT_6ParamsE)
	.align		4
        /*0164*/ 	.word	index@(__assertfail)
	.align		4
        /*0168*/ 	.word	index@(_ZN7cutlass13device_kernelIN5flash11enable_sm90INS1_16FlashAttnFwdSm90INS1_25CollectiveMainloopFwdSm90ILi2EN4cute5tupleIJNS5_1CILi1EEES8_S8_EEENS6_IJNS7_ILi192EEENS7_ILi160EEENS7_ILi64EEEEEELi64ENS_12float_e4m3_tEfNS_4arch4Sm90ELb1ELb0ELb1ELb1ELb0ELb0ELb0ELb1ELb1ELb0ELb0ELb0EEENS1_21CollectiveEpilogueFwdINS6_IJSA_SC_SB_EEES9_NS_10bfloat16_tESG_Li384ELb1ELb0ELb0ELb1EEENS1_36VarlenDynamicPersistentTileSchedulerILi192ELi160ELi384ELi128ELb0ELb0ELb1ELb1ELb1ELb1EEEEEEEEEvNT_6ParamsE)
	.align		4
        /*016c*/ 	.word	index@(__assertfail)
	.align		4
        /*0170*/ 	.word	index@(_ZN7cutlass13device_kernelIN5flash11enable_sm90INS1_16FlashAttnFwdSm90INS1_25CollectiveMainloopFwdSm90ILi2EN4cute5tupleIJNS5_1CILi1EEES8_S8_EEENS6_IJNS7_ILi192EEENS7_ILi160EEENS7_ILi64EEEEEELi64ENS_12float_e4m3_tEfNS_4arch4Sm90ELb1ELb0ELb1ELb1ELb0ELb1ELb0ELb1ELb1ELb0ELb0ELb0EEENS1_21CollectiveEpilogueFwdINS6_IJSA_SC_SB_EEES9_NS_10bfloat16_tESG_Li384ELb1ELb0ELb0ELb1EEENS1_36VarlenDynamicPersistentTileSchedulerILi192ELi160ELi384ELi128ELb0ELb0ELb1ELb1ELb1ELb1EEEEEEEEEvNT_6ParamsE)
	.align		4
        /*0174*/ 	.word	index@(__assertfail)
	.align		4
        /*0178*/ 	.word	0x00000000
	.align		4
        /*017c*/ 	.word	0xfffffffe
	.align		4
        /*0180*/ 	.word	0x00000000
	.align		4
        /*0184*/ 	.word	0xfffffffd
	.align		4
        /*0188*/ 	.word	0x00000000
	.align		4
        /*018c*/ 	.word	0xfffffffc


//--------------------- .nv.constant4             --------------------------
	.section	.nv.constant4,"a",@progbits
	.align	8
	.align		8
.nv.constant4:
        /*0000*/ 	.dword	__assertfail
	.align		8
        /*0008*/ 	.dword	__unnamed_1
	.align		8
        /*0010*/ 	.dword	__unnamed_2
	.align		8
        /*0018*/ 	.dword	__unnamed_3
	.align		8
        /*0020*/ 	.dword	__unnamed_4
	.align		8
        /*0028*/ 	.dword	__unnamed_5
	.align		8
        /*0030*/ 	.dword	__unnamed_6
	.align		8
        /*0038*/ 	.dword	_ZZN5flash28permute_output_fp8_VcolmajorIN4cute6TensorINS1_11ArrayEngineIN7cutlass10bfloat16_tELm32EEENS1_6LayoutINS1_5tupleIJNS8_IJNS1_1CILi2EEESA_NS9_ILi8EEEEEENS9_ILi1EEESD_EEENS8_IJNS8_IJSD_SA_NS9_ILi4EEEEEENS9_ILi0EEESH_EEEEEEEEEvRT_E9upper_map
	.align		8
        /*0040*/ 	.dword	__unnamed_7
	.align		8
        /*0048*/ 	.dword	__unnamed_8
	.align		8
        /*0050*/ 	.dword	__unnamed_9
	.align		8
        /*0058*/ 	.dword	__unnamed_10
	.align		8
        /*0060*/ 	.dword	__unnamed_11
	.align		8
        /*0068*/ 	.dword	__unnamed_12
	.align		8
        /*0070*/ 	.dword	_ZZN5flash28permute_output_fp8_VcolmajorIN4cute6TensorINS1_11ArrayEngineIN7cutlass10bfloat16_tELm48EEENS1_6LayoutINS1_5tupleIJNS8_IJNS1_1CILi2EEESA_NS9_ILi12EEEEEENS9_ILi1EEESD_EEENS8_IJNS8_IJSD_SA_NS9_ILi4EEEEEENS9_ILi0EEESH_EEEEEEEEEvRT_E9upper_map
	.align		8
        /*0078*/ 	.dword	__unnamed_13
	.align		8
        /*0080*/ 	.dword	__unnamed_14
	.align		8
        /*0088*/ 	.dword	__unnamed_15
	.align		8
        /*0090*/ 	.dword	__unnamed_16
	.align		8
        /*0098*/ 	.dword	__unnamed_17
	.align		8
        /*00a0*/ 	.dword	__unnamed_18
	.align		8
        /*00a8*/ 	.dword	_ZZN5flash28permute_output_fp8_VcolmajorIN4cute6TensorINS1_11ArrayEngineIN7cutlass10bfloat16_tELm64EEENS1_6LayoutINS1_5tupleIJNS8_IJNS1_1CILi2EEESA_NS9_ILi16EEEEEENS9_ILi1EEESD_EEENS8_IJNS8_IJSD_SA_NS9_ILi4EEEEEENS9_ILi0EEESH_EEEEEEEEEvRT_E9upper_map
	.align		8
        /*00b0*/ 	.dword	__unnamed_19
	.align		8
        /*00b8*/ 	.dword	__unnamed_20
	.align		8
        /*00c0*/ 	.dword	__unnamed_21
	.align		8
        /*00c8*/ 	.dword	__unnamed_22
	.align		8
        /*00d0*/ 	.dword	__unnamed_23
	.align		8
        /*00d8*/ 	.dword	__unnamed_24
	.align		8
        /*00e0*/ 	.dword	__unnamed_25
	.align		8
        /*00e8*/ 	.dword	__unnamed_26
	.align		8
        /*00f0*/ 	.dword	__unnamed_27
	.align		8
        /*00f8*/ 	.dword	__unnamed_28
	.align		8
        /*0100*/ 	.dword	_ZZN5flash28permute_output_fp8_VcolmajorIN4cute6TensorINS1_11ArrayEngineIN7cutlass10bfloat16_tELm96EEENS1_6LayoutINS1_5tupleIJNS8_IJNS1_1CILi2EEESA_NS9_ILi24EEEEEENS9_ILi1EEESD_EEENS8_IJNS8_IJSD_SA_NS9_ILi4EEEEEENS9_ILi0EEESH_EEEEEEEEEvRT_E9upper_map
	.align		8
        /*0108*/ 	.dword	__unnamed_29
	.align		8
        /*0110*/ 	.dword	__unnamed_30
	.align		8
        /*0118*/ 	.dword	__unnamed_31
	.align		8
        /*0120*/ 	.dword	__unnamed_32
	.align		8
        /*0128*/ 	.dword	__unnamed_33
	.align		8
        /*0130*/ 	.dword	__unnamed_34
	.align		8
        /*0138*/ 	.dword	__unnamed_35
	.align		8
        /*0140*/ 	.dword	_ZZN5flash28permute_output_fp8_VcolmajorIN4cute6TensorINS1_11ArrayEngineIN7cutlass10bfloat16_tELm128EEENS1_6LayoutINS1_5tupleIJNS8_IJNS1_1CILi2EEESA_NS9_ILi32EEEEEENS9_ILi1EEESD_EEENS8_IJNS8_IJSD_SA_NS9_ILi4EEEEEENS9_ILi0EEESH_EEEEEEEEEvRT_E9upper_map
	.align		8
        /*0148*/ 	.dword	__unnamed_36
	.align		8
        /*0150*/ 	.dword	__unnamed_37
	.align		8
        /*0158*/ 	.dword	__unnamed_38
	.align		8
        /*0160*/ 	.dword	__unnamed_39
	.align		8
        /*0168*/ 	.dword	__unnamed_40
	.align		8
        /*0170*/ 	.dword	_ZN74_INTERNAL_16fca202_38_flash_fwd_hdimall_e4m3_softcap_sm90_cu_a6473388_38424cuda3std3__45__cpo5beginE
	.align		8
        /*0178*/ 	.dword	_ZN74_INTERNAL_16fca202_38_flash_fwd_hdimall_e4m3_softcap_sm90_cu_a6473388_38424cuda3std3__45__cpo3endE
	.align		8
        /*0180*/ 	.dword	_ZN74_INTERNAL_16fca202_38_flash_fwd_hdimall_e4m3_softcap_sm90_cu_a6473388_38424cuda3std3__45__cpo6cbeginE
	.align		8
        /*0188*/ 	.dword	_ZN74_INTERNAL_16fca202_38_flash_fwd_hdimall_e4m3_softcap_sm90_cu_a6473388_38424cuda3std3__45__cpo4cendE
	.align		8
        /*0190*/ 	.dword	_ZN74_INTERNAL_16fca202_38_flash_fwd_hdimall_e4m3_softcap_sm90_cu_a6473388_38424cuda3std3__476_GLOBAL__N__16fca202_38_flash_fwd_hdimall_e4m3_softcap_sm90_cu_a6473388_38426ignoreE
	.align		8
        /*0198*/ 	.dword	_ZN74_INTERNAL_16fca202_38_flash_fwd_hdimall_e4m3_softcap_sm90_cu_a6473388_38424cuda3std3__419piecewise_constructE
	.align		8
        /*01a0*/ 	.dword	_ZN74_INTERNAL_16fca202_38_flash_fwd_hdimall_e4m3_softcap_sm90_cu_a6473388_38424cuda3std3__48in_placeE
	.align		8
        /*01a8*/ 	.dword	_ZN74_INTERNAL_16fca202_38_flash_fwd_hdimall_e4m3_softcap_sm90_cu_a6473388_38424cuda3std6ranges3__45__cpo4swapE
	.align		8
        /*01b0*/ 	.dword	_ZN74_INTERNAL_16fca202_38_flash_fwd_hdimall_e4m3_softcap_sm90_cu_a6473388_38424cuda3std6ranges3__45__cpo9iter_moveE
	.align		8
        /*01b8*/ 	.dword	_ZN74_INTERNAL_16fca202_38_flash_fwd_hdimall_e4m3_softcap_sm90_cu_a6473388_38424cute7productE
	.align		8
        /*01c0*/ 	.dword	_ZN74_INTERNAL_16fca202_38_flash_fwd_hdimall_e4m3_softcap_sm90_cu_a6473388_38424cute1_E
	.align		8
        /*01c8*/ 	.dword	$str$25
	.align		8
        /*01d0*/ 	.dword	$str$26


//--------------------- .text._ZN7cutlass13device_kernelIN5flash11enable_sm90INS1_16FlashAttnFwdSm90INS1_25CollectiveMainloopFwdSm90ILi2EN4cute5tupleIJNS5_1CILi1EEES8_S8_EEENS6_IJNS7_ILi128EEESA_NS7_ILi256EEEEEELi256ENS_12float_e4m3_tEfNS_4arch4Sm90ELb0ELb0ELb1ELb0ELb0ELb0ELb0ELb1ELb1ELb0ELb0ELb0EEENS1_21CollectiveEpilogueFwdINS6_IJSA_SB_SA_EEES9_NS_10bfloat16_tESF_Li256ELb0ELb0ELb0ELb1EEENS1_29StaticPersistentTileSchedulerILb0EEEEEEEEEvNT_6ParamsE --------------------------
	.section	.text._ZN7cutlass13device_kernelIN5flash11enable_sm90INS1_16FlashAttnFwdSm90INS1_25CollectiveMainloopFwdSm90ILi2EN4cute5tupleIJNS5_1CILi1EEES8_S8_EEENS6_IJNS7_ILi128EEESA_NS7_ILi256EEEEEELi256ENS_12float_e4m3_tEfNS_4arch4Sm90ELb0ELb0ELb1ELb0ELb0ELb0ELb0ELb1ELb1ELb0ELb0ELb0EEENS1_21CollectiveEpilogueFwdINS6_IJSA_SB_SA_EEES9_NS_10bfloat16_tESF_Li256ELb0ELb0ELb0ELb1EEENS1_29StaticPersistentTileSchedulerILb0EEEEEEEEEvNT_6ParamsE,"ax",@progbits
	.align	128
.text._ZN7cutlass13device_kernelIN5flash11enable_sm90INS1_16FlashAttnFwdSm90INS1_25CollectiveMainloopFwdSm90ILi2EN4cute5tupleIJNS5_1CILi1EEES8_S8_EEENS6_IJNS7_ILi128EEESA_NS7_ILi256EEEEEELi256ENS_12float_e4m3_tEfNS_4arch4Sm90ELb0ELb0ELb1ELb0ELb0ELb0ELb0ELb1ELb1ELb0ELb0ELb0EEENS1_21CollectiveEpilogueFwdINS6_IJSA_SB_SA_EEES9_NS_10bfloat16_tESF_Li256ELb0ELb0ELb0ELb1EEENS1_29StaticPersistentTileSchedulerILb0EEEEEEEEEvNT_6ParamsE:
        .type           _ZN7cutlass13device_kernelIN5flash11enable_sm90INS1_16FlashAttnFwdSm90INS1_25CollectiveMainloopFwdSm90ILi2EN4cute5tupleIJNS5_1CILi1EEES8_S8_EEENS6_IJNS7_ILi128EEESA_NS7_ILi256EEEEEELi256ENS_12float_e4m3_tEfNS_4arch4Sm90ELb0ELb0ELb1ELb0ELb0ELb0ELb0ELb1ELb1ELb0ELb0ELb0EEENS1_21CollectiveEpilogueFwdINS6_IJSA_SB_SA_EEES9_NS_10bfloat16_tESF_Li256ELb0ELb0ELb0ELb1EEENS1_29StaticPersistentTileSchedulerILb0EEEEEEEEEvNT_6ParamsE,@function
        .size           _ZN7cutlass13device_kernelIN5flash11enable_sm90INS1_16FlashAttnFwdSm90INS1_25CollectiveMainloopFwdSm90ILi2EN4cute5tupleIJNS5_1CILi1EEES8_S8_EEENS6_IJNS7_ILi128EEESA_NS7_ILi256EEEEEELi256ENS_12float_e4m3_tEfNS_4arch4Sm90ELb0ELb0ELb1ELb0ELb0ELb0ELb0ELb1ELb1ELb0ELb0ELb0EEENS1_21CollectiveEpilogueFwdINS6_IJSA_SB_SA_EEES9_NS_10bfloat16_tESF_Li256ELb0ELb0ELb0ELb1EEENS1_29StaticPersistentTileSchedulerILb0EEEEEEEEEvNT_6ParamsE,(.L_x_12334 - _ZN7cutlass13device_kernelIN5flash11enable_sm90INS1_16FlashAttnFwdSm90INS1_25CollectiveMainloopFwdSm90ILi2EN4cute5tupleIJNS5_1CILi1EEES8_S8_EEENS6_IJNS7_ILi128EEESA_NS7_ILi256EEEEEELi256ENS_12float_e4m3_tEfNS_4arch4Sm90ELb0ELb0ELb1ELb0ELb0ELb0ELb0ELb1ELb1ELb0ELb0ELb0EEENS1_21CollectiveEpilogueFwdINS6_IJSA_SB_SA_EEES9_NS_10bfloat16_tESF_Li256ELb0ELb0ELb0ELb1EEENS1_29StaticPersistentTileSchedulerILb0EEEEEEEEEvNT_6ParamsE)
        .other          _ZN7cutlass13device_kernelIN5flash11enable_sm90INS1_16FlashAttnFwdSm90INS1_25CollectiveMainloopFwdSm90ILi2EN4cute5tupleIJNS5_1CILi1EEES8_S8_EEENS6_IJNS7_ILi128EEESA_NS7_ILi256EEEEEELi256ENS_12float_e4m3_tEfNS_4arch4Sm90ELb0ELb0ELb1ELb0ELb0ELb0ELb0ELb1ELb1ELb0ELb0ELb0EEENS1_21CollectiveEpilogueFwdINS6_IJSA_SB_SA_EEES9_NS_10bfloat16_tESF_Li256ELb0ELb0ELb0ELb1EEENS1_29StaticPersistentTileSchedulerILb0EEEEEEEEEvNT_6ParamsE,@"STO_CUDA_ENTRY STV_DEFAULT"
_ZN7cutlass13device_kernelIN5flash11enable_sm90INS1_16FlashAttnFwdSm90INS1_25CollectiveMainloopFwdSm90ILi2EN4cute5tupleIJNS5_1CILi1EEES8_S8_EEENS6_IJNS7_ILi128EEESA_NS7_ILi256EEEEEELi256ENS_12float_e4m3_tEfNS_4arch4Sm90ELb0ELb0ELb1ELb0ELb0ELb0ELb0ELb1ELb1ELb0ELb0ELb0EEENS1_21CollectiveEpilogueFwdINS6_IJSA_SB_SA_EEES9_NS_10bfloat16_tESF_Li256ELb0ELb0ELb0ELb1EEENS1_29StaticPersistentTileSchedulerILb0EEEEEEEEEvNT_6ParamsE:
[----:B------:R-:W1:Y:S02]  /*0000*/  LDC R1, c[0x0][0x28] ;  /* 0x00000a00ff017b82 */ /* 0x000e640000000800 */
[----:B-1----:R-:W-:Y:S01]  /*0010*/  VIADD R1, R1, 0xffffffd0 ;  /* 0xffffffd001017836 */ /* 0x002fe20000000000 */
[----:B------:R-:W1:Y:S01]  /*0020*/  S2R R3, SR_TID.X ;  /* 0x0000000000037919 */ /* 0x000e620000002100 */
[----:B------:R-:W-:Y:S01]  /*0030*/  ELECT P0, URZ, PT ;  /* 0x00000000003f782f */ /* 0x000fe20003800000 */
[----:B------:R-:W-:Y:S01]  /*0040*/  BSSY B0, `(.L_x_0) ;  /* 0x0000014000007945 */ /* 0x000fe20003800000 */
[--C-:B-1----:R-:W-:Y:S02]  /*0050*/  SHF.R.U32.HI R0, RZ, 0x5, R3.reuse ;  /* 0x00000005ff007819 */ /* 0x102fe40000011603 */
[----:B------:R-:W-:-:S03]  /*0060*/  SHF.R.U32.HI R18, RZ, 0x7, R3 ;  /* 0x00000007ff127819 */ /* 0x000fc60000011603 */
[----:B------:R-:W1:Y:S02]  /*0070*/  SHFL.IDX PT, R2, R0, RZ, 0x1f ;  /* 0x00001fff00027589 */ /* 0x000e6400000e0000 */
[----:B-1----:R-:W-:-:S13]  /*0080*/  ISETP.EQ.AND P0, PT, R2, RZ, P0 ;  /* 0x000000ff0200720c */ /* 0x002fda0000702270 */
[----:B------:R-:W-:Y:S05]  /*0090*/  @!P0 BRA `(.L_x_1) ;  /* 0x0000000000388947 */ /* 0x000fea0003800000 */
[----:B------:R-:W-:Y:S02]  /*00a0*/  ULDC.64 UR4, c[0x0][0x198] ;  /* 0x0000660000047ab9 */ /* 0x000fe40000000a00 */
[----:B------:R-:W-:Y:S02]  /*00b0*/  UIADD3 UR6, UP0, UR4, 0x270, URZ ;  /* 0x0000027004067890 */ /* 0x000fe4000ff1e03f */
[----:B------:R-:W-:Y:S02]  /*00c0*/  UIADD3 UR8, UP1, UR4, 0x370, URZ ;  /* 0x0000037004087890 */ /* 0x000fe4000ff3e03f */
[----:B------:R-:W-:Y:S02]  /*00d0*/  UIADD3 UR10, UP2, UR4, 0x470, URZ ;  /* 0x00000470040a7890 */ /* 0x000fe4000ff5e03f */
[----:B------:R-:W-:Y:S02]  /*00e0*/  UIADD3 UR4, UP3, UR4, 0x9f0, URZ ;  /* 0x000009f004047890 */ /* 0x000fe4000ff7e03f */
[----:B------:R-:W-:-:S02]  /*00f0*/  UIADD3.X UR7, URZ, UR5, URZ, UP0, !UPT ;  /* 0x000000053f077290 */ /* 0x000fc400087fe43f */
[----:B------:R-:W-:Y:S02]  /*0100*/  UIADD3.X UR9, URZ, UR5, URZ, UP1, !UPT ;  /* 0x000000053f097290 */ /* 0x000fe40008ffe43f */
[----:B------:R-:W-:Y:S02]  /*0110*/  UIADD3.X UR11, URZ, UR5, URZ, UP2, !UPT ;  /* 0x000000053f0b7290 */ /* 0x000fe400097fe43f */
[----:B------:R-:W-:-:S03]  /*0120*/  UIADD3.X UR5, URZ, UR5, URZ, UP3, !UPT ;  /* 0x000000053f057290 */ /* 0x000fc60009ffe43f */
[----:B------:R1:W-:Y:S02]  /*0130*/  UTMACCTL.PF [UR6] ;  /* 0x00000000060079b9 */ /* 0x0003e40008040000 */
[----:B------:R1:W-:Y:S02]  /*0140*/  UTMACCTL.PF [UR8] ;  /* 0x00000000080079b9 */ /* 0x0003e40008040000 */
[----:B------:R1:W-:Y:S02]  /*0150*/  UTMACCTL.PF [UR10] ;  /* 0x000000000a0079b9 */ /* 0x0003e40008040000 */
[----:B------:R1:W-:Y:S02]  /*0160*/  UTMACCTL.PF [UR4] ;  /* 0x00000000040079b9 */ /* 0x0003e40008040000 */
[----:B-1----:R-:W-:Y:S01]  /*0170*/  NOP ;  /* 0x0000000000007918 */ /* 0x002fe20000000000 */
.L_x_1:
[----:B------:R-:W-:Y:S05]  /*0180*/  BSYNC B0 ;  /* 0x0000000000007941 */ /* 0x000fea0003800000 */
.L_x_0:
[----:B------:R-:W-:Y:S01]  /*0190*/  VOTEU.ANY UP0, P0 ;  /* 0x00000000003f7886 */ /* 0x000fe20000000100 */
[----:B------:R-:W1:Y:S01]  /*01a0*/  SHFL.IDX PT, R3, R18, RZ, 0x1f ;  /* 0x00001fff12037589 */ /* 0x000e6200000e0000 */
[----:B------:R-:W-:Y:S01]  /*01b0*/  UMOV UR4, 0x1 ;  /* 0x0000000100047882 */ /* 0x000fe20000000000 */
[----:B------:R-:W-:Y:S01]  /*01c0*/  VOTEU.ANY UP1, P0 ;  /* 0x00000000003f7886 */ /* 0x000fe20000020100 */
[----:B------:R-:W-:Y:S01]  /*01d0*/  VOTEU.ANY UP2, P0 ;  /* 0x00000000003f7886 */ /* 0x000fe20000040100 */
[----:B------:R-:W2:Y:S01]  /*01e0*/  @UP0 S2UR UR7, SR_CgaCtaId ;  /* 0x00000000000709c3 */ /* 0x000ea20000008800 */
[----:B------:R-:W3:Y:S01]  /*01f0*/  SHFL.IDX PT, R2, R0, RZ, 0x1f ;  /* 0x00001fff00027589 */ /* 0x000ee200000e0000 */
[----:B------:R-:W-:Y:S01]  /*0200*/  @UP0 UMOV UR6, 0x400 ;  /* 0x0000040000060882 */ /* 0x000fe20000000000 */
[----:B------:R-:W-:-:S04]  /*0210*/  @UP0 UIADD3 UR4, -UR4, 0x100000, URZ ;  /* 0x0010000004040890 */ /* 0x000fc8000fffe13f */
[----:B------:R-:W-:Y:S02]  /*0220*/  @UP0 USHF.L.U32 UR5, UR4, 0xb, URZ ;  /* 0x0000000b04050899 */ /* 0x000fe4000800063f */
[----:B------:R-:W-:Y:S01]  /*0230*/  @UP0 USHF.L.U32 UR4, UR4, 0x1, URZ ;  /* 0x0000000104040899 */ /* 0x000fe2000800063f */
[----:B-1----:R-:W-:Y:S01]  /*0240*/  R2UR UR8, R3 ;  /* 0x00000000030872ca */ /* 0x002fe200000e0000 */
[----:B--2---:R-:W-:Y:S01]  /*0250*/  @UP0 ULEA UR6, UR7, UR6, 0x18 ;  /* 0x0000000607060291 */ /* 0x004fe2000f8ec03f */
[----:B---3--:R-:W-:-:S11]  /*0260*/  ISETP.NE.AND P1, PT, R2, RZ, PT ;  /* 0x000000ff0200720c */ /* 0x008fd60003f25270 */
[----:B------:R-:W-:Y:S01]  /*0270*/  UISETP.NE.AND UP0, UPT, UR8, URZ, UPT ;  /* 0x0000003f0800728c */ /* 0x000fe2000bf05270 */
[----:B------:R-:W1:Y:S02]  /*0280*/  FENCE.VIEW.ASYNC.S ;  /* 0x00000000000073c6 */ /* 0x000e640000000000 */
[----:B-1----:R1:W2:Y:S01]  /*0290*/  @UP1 SYNCS.EXCH.64 URZ, [UR6+0x38800], UR4 ;  /* 0x03880004063f15b2 */ /* 0x0022a20008000100 */
[----:B------:R1:W3:Y:S01]  /*02a0*/  @UP2 SYNCS.EXCH.64 URZ, [UR6+0x38820], UR4 ;  /* 0x03882004063f25b2 */ /* 0x0002e20008000100 */
[----:B------:R-:W-:Y:S06]  /*02b0*/  @P1 BRA `(.L_x_2) ;  /* 0x0000000000481947 */ /* 0x000fec0003800000 */
[----:B-1----:R-:W1:Y:S01]  /*02c0*/  S2UR UR5, SR_CgaCtaId ;  /* 0x00000000000579c3 */ /* 0x002e620000008800 */
[----:B------:R-:W-:Y:S01]  /*02d0*/  UMOV UR4, 0x400 ;  /* 0x0000040000047882 */ /* 0x000fe20000000000 */
[----:B------:R-:W-:Y:S01]  /*02e0*/  UMOV UR6, 0x1 ;  /* 0x0000000100067882 */ /* 0x000fe20000000000 */
[----:B------:R-:W-:Y:S01]  /*02f0*/  UMOV UR9, 0x2 ;  /* 0x0000000200097882 */ /* 0x000fe20000000000 */
[----:B------:R-:W-:-:S04]  /*0300*/  UIADD3 UR6, -UR6, 0x100000, URZ ;  /* 0x0010000006067890 */ /* 0x000fc8000fffe13f */
[----:B------:R-:W-:Y:S02]  /*0310*/  USHF.L.U32 UR7, UR6, 0xb, URZ ;  /* 0x0000000b06077899 */ /* 0x000fe4000800063f */
[----:B------:R-:W-:Y:S01]  /*0320*/  USHF.L.U32 UR6, UR6, 0x1, URZ ;  /* 0x0000000106067899 */ /* 0x000fe2000800063f */
[----:B------:R-:W-:Y:S01]  /*0330*/  ELECT P0, URZ, PT ;  /* 0x00000000003f782f */ /* 0x000fe20003800000 */
[----:B-1----:R-:W-:Y:S02]  /*0340*/  ULEA UR8, UR5, UR4, 0x18 ;  /* 0x0000000405087291 */ /* 0x002fe4000f8ec03f */
[----:B------:R-:W-:-:S04]  /*0350*/  UIADD3 UR4, -UR9, 0x100000, URZ ;  /* 0x0010000009047890 */ /* 0x000fc8000fffe13f */
[----:B------:R-:W-:Y:S02]  /*0360*/  USHF.L.U32 UR5, UR4, 0xb, URZ ;  /* 0x0000000b04057899 */ /* 0x000fe4000800063f */
[----:B------:R-:W-:Y:S01]  /*0370*/  USHF.L.U32 UR4, UR4, 0x1, URZ ;  /* 0x0000000104047899 */ /* 0x000fe2000800063f */
[----:B------:R-:W1:Y:S03]  /*0380*/  FENCE.VIEW.ASYNC.S ;  /* 0x00000000000073c6 */ /* 0x000e660000000000 */
[----:B-1----:R4:W1:Y:S08]  /*0390*/  SYNCS.EXCH.64 URZ, [UR8+0x38830], UR6 ;  /* 0x03883006083f75b2 */ /* 0x0028700008000100 */
[----:B------:R4:W1:Y:S01]  /*03a0*/  SYNCS.EXCH.64 URZ, [UR8+0x38840], UR4 ;  /* 0x03884004083f75b2 */ /* 0x0008620008000100 */
[----:B------:R4:W1:Y:S01]  /*03b0*/  SYNCS.EXCH.64 URZ, [UR8+0x38838], UR6 ;  /* 0x03883806083f75b2 */ /* 0x0008620008000100 */
[----:B------:R4:W1:Y:S02]  /*03c0*/  SYNCS.EXCH.64 URZ, [UR8+0x38848], UR4 ;  /* 0x03884804083f75b2 */ /* 0x0008640008000100 */
[----:B----4-:R-:W-:Y:S01]  /*03d0*/  NOP ;  /* 0x0000000000007918 */ /* 0x010fe20000000000 */
.L_x_2:
[----:B------:R-:W4:Y:S01]  /*03e0*/  SHFL.IDX PT, R2, R0, RZ, 0x1f ;  /* 0x00001fff00027589 */ /* 0x000f2200000e0000 */
[----:B------:R-:W-:Y:S01]  /*03f0*/  NOP ;  /* 0x0000000000007918 */ /* 0x000fe20000000000 */
[----:B----4-:R-:W-:-:S13]  /*0400*/  ISETP.NE.AND P0, PT, R2, RZ, PT ;  /* 0x000000ff0200720c */ /* 0x010fda0003f05270 */
[----:B------:R-:W-:Y:S05]  /*0410*/  @P0 BRA `(.L_x_3) ;  /* 0x0000000000480947 */ /* 0x000fea0003800000 */
[----:B-1----:R-:W1:Y:S01]  /*0420*/  S2UR UR5, SR_CgaCtaId ;  /* 0x00000000000579c3 */ /* 0x002e620000008800 */
[----:B------:R-:W-:Y:S01]  /*0430*/  UMOV UR4, 0x400 ;  /* 0x0000040000047882 */ /* 0x000fe20000000000 */
[----:B------:R-:W-:Y:S01]  /*0440*/  UMOV UR6, 0x80 ;  /* 0x0000008000067882 */ /* 0x000fe20000000000 */
[----:B------:R-:W-:Y:S01]  /*0450*/  UMOV UR7, 0x100 ;  /* 0x0000010000077882 */ /* 0x000fe20000000000 */
[----:B------:R-:W-:Y:S01]  /*0460*/  ELECT P0, URZ, PT ;  /* 0x00000000003f782f */ /* 0x000fe20003800000 */
[----:B-1----:R-:W-:Y:S02]  /*0470*/  ULEA UR8, UR5, UR4, 0x18 ;  /* 0x0000000405087291 */ /* 0x002fe4000f8ec03f */
[----:B------:R-:W-:-:S04]  /*0480*/  UIADD3 UR4, -UR6, 0x100000, URZ ;  /* 0x0010000006047890 */ /* 0x000fc8000fffe13f */
[----:B------:R-:W-:Y:S02]  /*0490*/  USHF.L.U32 UR5, UR4, 0xb, URZ ;  /* 0x0000000b04057899 */ /* 0x000fe4000800063f */
[----:B------:R-:W-:Y:S02]  /*04a0*/  USHF.L.U32 UR4, UR4, 0x1, URZ ;  /* 0x0000000104047899 */ /* 0x000fe4000800063f */
        /* <DEDUP_REMOVED lines=9> */
.L_x_3:
[----:B------:R-:W4:Y:S01]  /*0540*/  SHFL.IDX PT, R2, R0, RZ, 0x1f ;  /* 0x00001fff00027589 */ /* 0x000f2200000e0000 */
[----:B------:R-:W-:Y:S01]  /*0550*/  NOP ;  /* 0x0000000000007918 */ /* 0x000fe20000000000 */
[----:B----4-:R-:W-:-:S13]  /*0560*/  ISETP.NE.AND P0, PT, R2, RZ, PT ;  /* 0x000000ff0200720c */ /* 0x010fda0003f05270 */
[----:B------:R-:W-:Y:S05]  /*0570*/  @P0 BRA `(.L_x_4) ;  /* 0x0000000000380947 */ /* 0x000fea0003800000 */
[----:B-1----:R-:W1:Y:S01]  /*0580*/  S2UR UR5, SR_CgaCtaId ;  /* 0x00000000000579c3 */ /* 0x002e620000008800 */
[----:B------:R-:W-:Y:S01]  /*0590*/  UMOV UR4, 0x400 ;  /* 0x0000040000047882 */ /* 0x000fe20000000000 */
[----:B------:R-:W-:Y:S01]  /*05a0*/  UMOV UR7, 0x1 ;  /* 0x0000000100077882 */ /* 0x000fe20000000000 */
[----:B------:R-:W-:Y:S01]  /*05b0*/  ELECT P0, URZ, PT ;  /* 0x00000000003f782f */ /* 0x000fe20003800000 */
[----:B-1----:R-:W-:Y:S02]  /*05c0*/  ULEA UR6, UR5, UR4, 0x18 ;  /* 0x0000000405067291 */ /* 0x002fe4000f8ec03f */
[----:B------:R-:W-:-:S04]  /*05d0*/  UIADD3 UR4, -UR7, 0x100000, URZ ;  /* 0x0010000007047890 */ /* 0x000fc8000fffe13f */
[----:B------:R-:W-:Y:S02]  /*05e0*/  USHF.L.U32 UR5, UR4, 0xb, URZ ;  /* 0x0000000b04057899 */ /* 0x000fe4000800063f */
[----:B------:R-:W-:Y:S01]  /*05f0*/  USHF.L.U32 UR4, UR4, 0x1, URZ ;  /* 0x0000000104047899 */ /* 0x000fe2000800063f */
[----:B------:R-:W1:Y:S11]  /*0600*/  FENCE.VIEW.ASYNC.S ;  /* 0x00000000000073c6 */ /* 0x000e760000000000 */
[----:B-1----:R4:W1:Y:S01]  /*0610*/  SYNCS.EXCH.64 URZ, [UR6+0x38870], UR4 ;  /* 0x03887004063f75b2 */ /* 0x0028620008000100 */
[----:B------:R4:W1:Y:S01]  /*0620*/  SYNCS.EXCH.64 URZ, [UR6+0x38880], UR4 ;  /* 0x03888004063f75b2 */ /* 0x0008620008000100 */
[----:B------:R4:W1:Y:S01]  /*0630*/  SYNCS.EXCH.64 URZ, [UR6+0x38878], UR4 ;  /* 0x03887804063f75b2 */ /* 0x0008620008000100 */
[----:B------:R4:W1:Y:S02]  /*0640*/  SYNCS.EXCH.64 URZ, [UR6+0x38888], UR4 ;  /* 0x03888804063f75b2 */ /* 0x0008640008000100 */
[----:B----4-:R-:W-:Y:S01]  /*0650*/  NOP ;  /* 0x0000000000007918 */ /* 0x010fe20000000000 */
.L_x_4:
        /* <DEDUP_REMOVED lines=22> */
.L_x_5:
        /* <DEDUP_REMOVED lines=22> */
.L_x_6:
[----:B------:R-:W-:Y:S01]  /*0920*/  PLOP3.LUT P0, PT, PT, PT, UP0, 0x80, 0x0 ;  /* 0x000000000000781c */ /* 0x000fe20003f0f008 */
[----:B------:R-:W-:Y:S01]  /*0930*/  UMOV UR46, 0x1 ;  /* 0x00000001002e7882 */ /* 0x000fe20000000000 */
[----:B------:R-:W-:Y:S01]  /*0940*/  NOP ;  /* 0x0000000000007918 */ /* 0x000fe20000000000 */
[----:B------:R-:W-:Y:S01]  /*0950*/  USEL UR46, UR46, 0x2, !UP0 ;  /* 0x000000022e2e7887 */ /* 0x000fe2000c000000 */
[----:B------:R-:W-:Y:S01]  /*0960*/  ULDC.64 UR50, c[0x0][0x208] ;  /* 0x0000820000327ab9 */ /* 0x000fe20000000a00 */
[----:B-123--:R-:W-:Y:S08]  /*0970*/  BAR.SYNC.DEFER_BLOCKING 0x0 ;  /* 0x0000000000007b1d */ /* 0x00eff00000010000 */
[----:B------:R-:W-:Y:S05]  /*0980*/  @!P0 BRA `(.L_x_7) ;  /* 0x0000009000dc8947 */ /* 0x000fea0003800000 */
.L_x_8:
[----:B------:R-:W-:-:S08]  /*0990*/  NOP ;  /* 0x0000000000007918 */ /* 0x000fd00000000000 */
[----:B------:R-:W1:Y:S02]  /*09a0*/  USETMAXREG.TRY_ALLOC.CTAPOOL UP0, 0xf0 ;  /* 0x000000f0000079c8 */ /* 0x000e640008000600 */
[----:B-1----:R-:W-:-:S13]  /*09b0*/  PLOP3.LUT P0, PT, PT, PT, UP0, 0x80, 0x0 ;  /* 0x000000000000781c */ /* 0x002fda0003f0f008 */
[----:B------:R-:W-:Y:S05]  /*09c0*/  @!P0 BRA `(.L_x_8) ;  /* 0xfffffffc00f08947 */ /* 0x000fea000383ffff */
[----:B------:R-:W1:Y:S01]  /*09d0*/  S2R R2, SR_TID.X ;  /* 0x0000000000027919 */ /* 0x000e620000002100 */
[----:B------:R-:W2:Y:S08]  /*09e0*/  S2UR UR48, SR_CTAID.X ;  /* 0x00000000003079c3 */ /* 0x000eb00000002500 */
[----:B------:R-:W-:Y:S06]  /*09f0*/  BAR.ARV 0x8, 0x120 ;  /* 0x0204800000007b1d */ /* 0x000fec0000002000 */
[----:B-1----:R-:W-:-:S04]  /*0a00*/  LOP3.LUT R0, R2, 0xffffff80, RZ, 0xc0, !PT ;  /* 0xffffff8002007812 */ /* 0x002fc800078ec0ff */
[----:B------:R-:W-:Y:S02]  /*0a10*/  ISETP.NE.AND P0, PT, R0, 0x80, PT ;  /* 0x000000800000780c */ /* 0x000fe40003f05270 */
[----:B------:R-:W2:Y:S11]  /*0a20*/  LDC R0, c[0x0][0xda4] ;  /* 0x00036900ff007b82 */ /* 0x000eb60000000800 */
[----:B------:R-:W-:Y:S06]  /*0a30*/  @!P0 BAR.ARV 0x9, 0x100 ;  /* 0x0244000000008b1d */ /* 0x000fec0000002000 */
[----:B--2---:R-:W-:-:S13]  /*0a40*/  ISETP.LE.AND P0, PT, R0, UR48, PT ;  /* 0x0000003000007c0c */ /* 0x004fda000bf03270 */
[----:B------:R-:W-:Y:S05]  /*0a50*/  @P0 EXIT ;  /* 0x000000000000094d */ /* 0x000fea0003800000 */
[----:B------:R-:W-:Y:S01]  /*0a60*/  VIADD R0, R2, 0xffffff80 ;  /* 0xffffff8002007836 */ /* 0x000fe20000000000 */
[----:B------:R-:W1:Y:S01]  /*0a70*/  S2UR UR37, SR_CgaCtaId ;  /* 0x00000000002579c3 */ /* 0x000e620000008800 */
[----:B------:R-:W-:Y:S01]  /*0a80*/  UMOV UR38, 0x400 ;  /* 0x0000040000267882 */ /* 0x000fe20000000000 */
[----:B------:R-:W-:Y:S01]  /*0a90*/  IMAD.MOV.U32 R232, RZ, RZ, -0x2 ;  /* 0xfffffffeffe87424 */ /* 0x000fe200078e00ff */
[----:B------:R-:W-:Y:S01]  /*0aa0*/  ULOP3.LUT UR47, UR46, 0x1, URZ, 0xfc, !UPT ;  /* 0x000000012e2f7892 */ /* 0x000fe2000f8efc3f */
[----:B------:R-:W-:Y:S01]  /*0ab0*/  SHF.R.S32.HI R3, RZ, 0x1f, R0 ;  /* 0x0000001fff037819 */ /* 0x000fe20000011400 */
[----:B------:R-:W-:Y:S01]  /*0ac0*/  ULDC.64 UR52, c[0x0][0x198] ;  /* 0x0000660000347ab9 */ /* 0x000fe20000000a00 */
[----:B------:R-:W-:Y:S01]  /*0ad0*/  UMOV UR39, URZ ;  /* 0x0000003f00277c82 */ /* 0x000fe20008000000 */
[----:B------:R-:W-:Y:S01]  /*0ae0*/  UMOV UR36, URZ ;  /* 0x0000003f00247c82 */ /* 0x000fe20008000000 */
[CC--:B------:R-:W-:Y:S01]  /*0af0*/  LEA.HI R4, R3.reuse, R0.reuse, RZ, 0x7 ;  /* 0x0000000003047211 */ /* 0x0c0fe200078f38ff */
[----:B------:R-:W2:Y:S01]  /*0b00*/  S2UR UR6, SR_SWINHI ;  /* 0x00000000000679c3 */ /* 0x000ea20000002f00 */
[----:B------:R-:W-:Y:S01]  /*0b10*/  LEA.HI R7, R3, R0, RZ, 0x4 ;  /* 0x0000000003077211 */ /* 0x000fe200078f20ff */
[----:B------:R-:W-:Y:S01]  /*0b20*/  UMOV UR49, URZ ;  /* 0x0000003f00317c82 */ /* 0x000fe20008000000 */
[----:B------:R-:W-:-:S02]  /*0b30*/  LOP3.LUT R5, R4, 0xffffff80, RZ, 0xc0, !PT ;  /* 0xffffff8004057812 */ /* 0x000fc400078ec0ff */
[----:B------:R-:W-:Y:S02]  /*0b40*/  SHF.R.S32.HI R8, RZ, 0x4, R7 ;  /* 0x00000004ff087819 */ /* 0x000fe40000011407 */
[----:B------:R-:W-:Y:S01]  /*0b50*/  LEA.HI R22, R3, R0, RZ, 0x5 ;  /* 0x0000000003167211 */ /* 0x000fe200078f28ff */
[C---:B------:R-:W-:Y:S01]  /*0b60*/  IMAD.IADD R2, R0.reuse, 0x1, -R5 ;  /* 0x0000000100027824 */ /* 0x040fe200078e0a05 */
[C---:B------:R-:W-:Y:S02]  /*0b70*/  LEA.HI R3, R7.reuse, R8, RZ, 0x1 ;  /* 0x0000000807037211 */ /* 0x040fe400078f08ff */
[----:B------:R-:W-:Y:S02]  /*0b80*/  LOP3.LUT R7, R7, 0x3fffff0, RZ, 0xc0, !PT ;  /* 0x03fffff007077812 */ /* 0x000fe400078ec0ff */
[----:B------:R-:W-:Y:S02]  /*0b90*/  SHF.R.S32.HI R5, RZ, 0x1f, R2 ;  /* 0x0000001fff057819 */ /* 0x000fe40000011402 */
[----:B------:R-:W-:Y:S01]  /*0ba0*/  LOP3.LUT R3, R3, 0x1ffffffe, RZ, 0xc0, !PT ;  /* 0x1ffffffe03037812 */ /* 0x000fe200078ec0ff */
[----:B------:R-:W-:Y:S01]  /*0bb0*/  IMAD.IADD R7, R0, 0x1, -R7 ;  /* 0x0000000100077824 */ /* 0x000fe200078e0a07 */
[----:B------:R-:W-:Y:S01]  /*0bc0*/  LEA.HI R6, R5, R2, RZ, 0x2 ;  /* 0x0000000205067211 */ /* 0x000fe200078f10ff */
[----:B-1----:R-:W-:Y:S01]  /*0bd0*/  ULEA UR38, UR37, UR38, 0x18 ;  /* 0x0000002625267291 */ /* 0x002fe2000f8ec03f */
[----:B------:R-:W-:Y:S01]  /*0be0*/  SHF.R.S32.HI R22, RZ, 0x5, R22 ;  /* 0x00000005ff167819 */ /* 0x000fe20000011416 */
[----:B------:R-:W-:Y:S01]  /*0bf0*/  IMAD.IADD R3, R8, 0x1, -R3 ;  /* 0x0000000108037824 */ /* 0x000fe200078e0a03 */
[----:B------:R-:W-:-:S02]  /*0c00*/  SHF.R.S32.HI R9, RZ, 0x2, R6 ;  /* 0x00000002ff097819 */ /* 0x000fc40000011406 */
[----:B------:R-:W-:Y:S01]  /*0c10*/  SHF.R.S32.HI R10, RZ, 0x1f, R6 ;  /* 0x0000001fff0a7819 */ /* 0x000fe20000011406 */
[----:B------:R-:W-:Y:S01]  /*0c20*/  IMAD R0, R22, 0x10, R7 ;  /* 0x0000001016007824 */ /* 0x000fe200078e0207 */
[----:B------:R-:W-:Y:S01]  /*0c30*/  SHF.R.S32.HI R19, RZ, 0x7, R4 ;  /* 0x00000007ff137819 */ /* 0x000fe20000011404 */
[----:B------:R-:W-:Y:S01]  /*0c40*/  UMOV UR4, UR38 ;  /* 0x0000002600047c82 */ /* 0x000fe20008000000 */
[----:B--2---:R-:W-:Y:S01]  /*0c50*/  UMOV UR5, UR6 ;  /* 0x0000000600057c82 */ /* 0x004fe20008000000 */
[----:B------:R-:W-:Y:S01]  /*0c60*/  LEA.HI R10, R10, R9, RZ, 0x3 ;  /* 0x000000090a0a7211 */ /* 0x000fe200078f18ff */
[----:B------:R-:W-:Y:S01]  /*0c70*/  IMAD R7, R0, 0x8, R3 ;  /* 0x0000000800077824 */ /* 0x000fe200078e0203 */
[----:B------:R-:W-:Y:S01]  /*0c80*/  LEA.HI R4, R4, R19, RZ, 0x1 ;  /* 0x0000001304047211 */ /* 0x000fe200078f08ff */
[----:B------:R-:W-:Y:S01]  /*0c90*/  IMAD.U32 R16, RZ, RZ, UR4 ;  /* 0x00000004ff107e24 */ /* 0x000fe2000f8e00ff */
[----:B------:R-:W-:Y:S01]  /*0ca0*/  LOP3.LUT R10, R10, 0xfffffff8, RZ, 0xc0, !PT ;  /* 0xfffffff80a0a7812 */ /* 0x000fe200078ec0ff */
[----:B------:R-:W-:Y:S01]  /*0cb0*/  IMAD.U32 R17, RZ, RZ, UR5 ;  /* 0x00000005ff117e24 */ /* 0x000fe2000f8e00ff */
[----:B------:R-:W-:-:S02]  /*0cc0*/  LEA.HI R5, R5, R2, RZ, 0x5 ;  /* 0x0000000205057211 */ /* 0x000fc400078f28ff */
[----:B------:R-:W-:Y:S01]  /*0cd0*/  LOP3.LUT R3, R6, 0x7ffffffc, RZ, 0xc0, !PT ;  /* 0x7ffffffc06037812 */ /* 0x000fe200078ec0ff */
[----:B------:R-:W-:Y:S01]  /*0ce0*/  IMAD.IADD R9, R9, 0x1, -R10 ;  /* 0x0000000109097824 */ /* 0x000fe200078e0a0a */
[----:B------:R-:W-:Y:S02]  /*0cf0*/  LOP3.LUT R4, R4, 0x3fffffe, RZ, 0xc0, !PT ;  /* 0x03fffffe04047812 */ /* 0x000fe400078ec0ff */
[----:B------:R-:W-:Y:S01]  /*0d00*/  SHF.R.S32.HI R0, RZ, 0x5, R5 ;  /* 0x00000005ff007819 */ /* 0x000fe20000011405 */
[----:B------:R-:W-:Y:S02]  /*0d10*/  IMAD.IADD R3, R2, 0x1, -R3 ;  /* 0x0000000102037824 */ /* 0x000fe400078e0a03 */
[----:B------:R-:W-:Y:S02]  /*0d20*/  IMAD.SHL.U32 R5, R7, 0x8, RZ ;  /* 0x0000000807057824 */ /* 0x000fe400078e00ff */
[----:B------:R-:W-:Y:S02]  /*0d30*/  IMAD R9, R0, 0x10, R9 ;  /* 0x0000001000097824 */ /* 0x000fe400078e0209 */
[----:B------:R-:W-:-:S02]  /*0d40*/  IMAD.IADD R4, R19, 0x1, -R4 ;  /* 0x0000000113047824 */ /* 0x000fc400078e0a04 */
[----:B------:R-:W-:Y:S02]  /*0d50*/  IMAD R232, R3, R232, 0x80 ;  /* 0x0000008003e87424 */ /* 0x000fe400078e02e8 */
[----:B------:R-:W-:-:S04]  /*0d60*/  IMAD.WIDE R16, R5, 0x2, R16 ;  /* 0x0000000205107825 */ /* 0x000fc800078e0210 */
[----:B------:R-:W-:-:S07]  /*0d70*/  IMAD R23, R4, 0x40, R9 ;  /* 0x0000004004177824 */ /* 0x000fce00078e0209 */
.L_x_33:
[----:B------:R-:W1:Y:S01]  /*0d80*/  SHFL.IDX PT, R0, R19, RZ, 0x1f ;  /* 0x00001fff13007589 */ /* 0x000e6200000e0000 */
[----:B------:R-:W-:Y:S01]  /*0d90*/  ULDC UR4, c[0x0][0xda8] ;  /* 0x00036a0000047ab9 */ /* 0x000fe20000000800 */
[----:B------:R-:W-:Y:S01]  /*0da0*/  ULDC UR43, c[0x0][0xdb4] ;  /* 0x00036d00002b7ab9 */ /* 0x000fe20000000800 */
[----:B------:R-:W-:Y:S02]  /*0db0*/  UISETP.NE.AND UP1, UPT, UR4, 0x1, UPT ;  /* 0x000000010400788c */ /* 0x000fe4000bf25270 */
[----:B------:R-:W-:Y:S01]  /*0dc0*/  UISETP.NE.AND UP2, UPT, UR43, 0x1, UPT ;  /* 0x000000012b00788c */ /* 0x000fe2000bf45270 */
[----:B------:R-:W-:Y:S01]  /*0dd0*/  ULDC.64 UR6, c[0x0][0x3f8] ;  /* 0x0000fe0000067ab9 */ /* 0x000fe20000000a00 */
[----:B------:R-:W-:Y:S01]  /*0de0*/  UMOV UR42, UR48 ;  /* 0x00000030002a7c82 */ /* 0x000fe20008000000 */
[----:B------:R-:W-:Y:S01]  /*0df0*/  UISETP.NE.U32.AND UP0, UPT, UR6, URZ, UPT ;  /* 0x0000003f0600728c */ /* 0x000fe2000bf05070 */
[----:B------:R-:W-:Y:S02]  /*0e00*/  ULDC UR55, c[0x0][0x404] ;  /* 0x0001010000377ab9 */ /* 0x000fe40000000800 */
[----:B------:R-:W-:Y:S01]  /*0e10*/  ULDC UR6, c[0x0][0x428] ;  /* 0x00010a0000067ab9 */ /* 0x000fe20000000800 */
[----:B------:R-:W-:-:S02]  /*0e20*/  UISETP.NE.AND.EX UP0, UPT, UR7, URZ, UPT, UP0 ;  /* 0x0000003f0700728c */ /* 0x000fc4000bf05300 */
[----:B------:R-:W-:Y:S01]  /*0e30*/  @UP1 ULDC UR4, c[0x0][0xdac] ;  /* 0x00036b0000041ab9 */ /* 0x000fe20000000800 */
[----:B------:R-:W-:Y:S02]  /*0e40*/  UISETP.NE.AND UP3, UPT, UR6, 0x1, UPT ;  /* 0x000000010600788c */ /* 0x000fe4000bf65270 */
[----:B------:R-:W-:Y:S01]  /*0e50*/  UIMAD.WIDE.U32 UR4, UR48, UR4, URZ ;  /* 0x00000004300472a5 */ /* 0x000fe2000f8e003f */
[----:B------:R-:W-:Y:S01]  /*0e60*/  @UP1 ULDC UR6, c[0x0][0xdb0] ;  /* 0x00036c0000061ab9 */ /* 0x000fe20000000800 */
[----:B------:R-:W-:Y:S02]  /*0e70*/  UIADD3 UR7, UR38, 0x20400, URZ ;  /* 0x0002040026077890 */ /* 0x000fe4000fffe03f */
[----:B------:R-:W-:Y:S01]  /*0e80*/  @UP1 USHF.R.U32.HI UR42, URZ, UR6, UR5 ;  /* 0x000000063f2a1299 */ /* 0x000fe20008011605 */
[----:B-1----:R-:W-:Y:S01]  /*0e90*/  R2UR UR40, R0 ;  /* 0x00000000002872ca */ /* 0x002fe200000e0000 */
[----:B------:R-:W-:Y:S01]  /*0ea0*/  @UP2 ULDC.64 UR8, c[0x0][0xdb8] ;  /* 0x00036e0000082ab9 */ /* 0x000fe20000000a00 */
[----:B------:R-:W-:-:S02]  /*0eb0*/  USEL UR55, UR55, 0x1, UP0 ;  /* 0x0000000137377887 */ /* 0x000fc40008000000 */
[----:B------:R-:W-:Y:S01]  /*0ec0*/  UIMAD.WIDE.U32 UR4, UR42, UR8, URZ ;  /* 0x000000082a0472a5 */ /* 0x000fe2000f8e003f */
[----:B------:R-:W-:Y:S01]  /*0ed0*/  ULDC UR10, c[0x0][0x2e0] ;  /* 0x0000b800000a7ab9 */ /* 0x000fe20000000800 */
[----:B------:R-:W-:Y:S02]  /*0ee0*/  ULOP3.LUT UP4, URZ, UR7, 0x3ff, URZ, 0xc0, !UPT ;  /* 0x000003ff073f7892 */ /* 0x000fe4000f88c03f */
[----:B------:R-:W-:Y:S01]  /*0ef0*/  UIMAD UR55, UR55, UR10, URZ ;  /* 0x0000000a373772a4 */ /* 0x000fe2000f8e023f */
[----:B------:R-:W-:Y:S01]  /*0f00*/  UMOV UR44, UR42 ;  /* 0x0000002a002c7c82 */ /* 0x000fe20008000000 */
[----:B------:R-:W-:Y:S02]  /*0f10*/  @UP2 USHF.R.U32.HI UR44, URZ, UR9, UR5 ;  /* 0x000000093f2c2299 */ /* 0x000fe40008011605 */
[----:B------:R-:W-:Y:S01]  /*0f20*/  PLOP3.LUT P0, PT, PT, PT, UP4, 0x80, 0x0 ;  /* 0x000000000000781c */ /* 0x000fe20003f0f048 */
[----:B------:R-:W-:Y:S02]  /*0f30*/  ULEA.HI UR6, UR40, UR40, URZ, 0x1 ;  /* 0x0000002828067291 */ /* 0x000fe4000f8f083f */
[----:B------:R-:W-:-:S02]  /*0f40*/  UIADD3 UR4, UR55, 0x7f, URZ ;  /* 0x0000007f37047890 */ /* 0x000fc4000fffe03f */
[----:B------:R-:W-:Y:S02]  /*0f50*/  ULOP3.LUT UR6, UR6, 0x1e, URZ, 0xc0, !UPT ;  /* 0x0000001e06067892 */ /* 0x000fe4000f8ec03f */
[----:B------:R-:W-:Y:S02]  /*0f60*/  UIADD3 UR8, -UR44, URZ, URZ ;  /* 0x0000003f2c087290 */ /* 0x000fe4000fffe13f */
[----:B------:R-:W-:Y:S02]  /*0f70*/  UIADD3 UR6, UR40, -UR6, URZ ;  /* 0x8000000628067290 */ /* 0x000fe4000fffe03f */
[----:B------:R-:W-:Y:S02]  /*0f80*/  USHF.R.S32.HI UR5, URZ, 0x1f, UR4 ;  /* 0x0000001f3f057899 */ /* 0x000fe40008011404 */
[----:B------:R-:W-:Y:S02]  /*0f90*/  ULEA UR6, UR6, UR7, 0xd ;  /* 0x0000000706067291 */ /* 0x000fe4000f8e683f */
[----:B------:R-:W-:Y:S01]  /*0fa0*/  UIMAD UR43, UR43, UR8, UR42 ;  /* 0x000000082b2b72a4 */ /* 0x000fe2000f8e022a */
[----:B------:R-:W-:Y:S01]  /*0fb0*/  @UP3 ULDC UR11, c[0x0][0x42c] ;  /* 0x00010b00000b3ab9 */ /* 0x000fe20000000800 */
[----:B------:R-:W-:-:S02]  /*0fc0*/  ULEA.HI UR54, UR5, UR4, URZ, 0x7 ;  /* 0x0000000405367291 */ /* 0x000fc4000f8f383f */
[----:B------:R-:W-:Y:S02]  /*0fd0*/  USHF.R.U32.HI UR6, URZ, 0x4, UR6 ;  /* 0x000000043f067899 */ /* 0x000fe40008011606 */
[----:B------:R-:W-:Y:S01]  /*0fe0*/  UIMAD.WIDE.U32 UR4, UR43, UR11, URZ ;  /* 0x0000000b2b0472a5 */ /* 0x000fe2000f8e003f */
[----:B------:R-:W-:Y:S01]  /*0ff0*/  @UP3 ULDC UR12, c[0x0][0x430] ;  /* 0x00010c00000c3ab9 */ /* 0x000fe20000000800 */
[----:B------:R-:W-:Y:S01]  /*1000*/  UMOV UR41, UR43 ;  /* 0x0000002b00297c82 */ /* 0x000fe20008000000 */
[----:B------:R-:W-:Y:S02]  /*1010*/  ULOP3.LUT UR56, UR6, 0x3fff, URZ, 0xc0, !UPT ;  /* 0x00003fff06387892 */ /* 0x000fe4000f8ec03f */
[----:B------:R-:W-:Y:S02]  /*1020*/  USHF.R.S32.HI UR54, URZ, 0x7, UR54 ;  /* 0x000000073f367899 */ /* 0x000fe40008011436 */
[----:B------:R-:W-:Y:S01]  /*1030*/  @UP3 USHF.R.U32.HI UR41, URZ, UR12, UR5 ;  /* 0x0000000c3f293299 */ /* 0x000fe20008011605 */
[----:B------:R-:W-:Y:S11]  /*1040*/  @!P0 BRA `(.L_x_9) ;  /* 0x0000000000408947 */ /* 0x000ff60003800000 */
[----:B------:R-:W-:Y:S01]  /*1050*/  MOV R0, 0x0 ;  /* 0x0000000000007802 */ /* 0x000fe20000000f00 */
[----:B------:R-:W-:Y:S01]  /*1060*/  ULDC.64 UR4, c[0x4][0x1c8] ;  /* 0x0100720000047ab9 */ /* 0x000fe20000000a00 */
[----:B------:R-:W-:Y:S01]  /*1070*/  ULDC.64 UR6, c[0x4][0xa0] ;  /* 0x0100280000067ab9 */ /* 0x000fe20000000a00 */
[----:B------:R-:W-:Y:S01]  /*1080*/  IMAD.U32 R4, RZ, RZ, UR4 ;  /* 0x00000004ff047e24 */ /* 0x000fe2000f8e00ff */
[----:B------:R1:W2:Y:S01]  /*1090*/  LDC.64 R14, c[0x4][R0] ;  /* 0x01000000000e7b82 */ /* 0x0002a20000000a00 */
[----:B------:R-:W-:Y:S01]  /*10a0*/  IMAD.U32 R5, RZ, RZ, UR5 ;  /* 0x00000005ff057e24 */ /* 0x000fe2000f8e00ff */
[----:B------:R-:W-:Y:S01]  /*10b0*/  ULDC.64 UR4, c[0x4][0x1d0] ;  /* 0x0100740000047ab9 */ /* 0x000fe20000000a00 */
[----:B------:R-:W-:Y:S02]  /*10c0*/  IMAD.U32 R10, RZ, RZ, UR6 ;  /* 0x00000006ff0a7e24 */ /* 0x000fe4000f8e00ff */
[----:B------:R-:W-:Y:S02]  /*10d0*/  IMAD.U32 R6, RZ, RZ, UR4 ;  /* 0x00000004ff067e24 */ /* 0x000fe4000f8e00ff */
[----:B------:R-:W-:-:S02]  /*10e0*/  IMAD.U32 R7, RZ, RZ, UR5 ;  /* 0x00000005ff077e24 */ /* 0x000fc4000f8e00ff */
[----:B------:R-:W-:Y:S02]  /*10f0*/  IMAD.U32 R11, RZ, RZ, UR7 ;  /* 0x00000007ff0b7e24 */ /* 0x000fe4000f8e00ff */
[----:B------:R-:W-:Y:S02]  /*1100*/  IMAD.MOV.U32 R8, RZ, RZ, 0x70 ;  /* 0x00000070ff087424 */ /* 0x000fe400078e00ff */
[----:B------:R-:W-:Y:S02]  /*1110*/  IMAD.MOV.U32 R12, RZ, RZ, 0x1 ;  /* 0x00000001ff0c7424 */ /* 0x000fe400078e00ff */
[----:B-1----:R-:W-:-:S07]  /*1120*/  IMAD.MOV.U32 R13, RZ, RZ, RZ ;  /* 0x000000ffff0d7224 */ /* 0x002fce00078e00ff */
[----:B------:R-:W-:-:S07]  /*1130*/  LEPC R20, `(.L_x_9) ;  /* 0x000000001014794e */ /* 0x000fce0000000000 */
[----:B--2---:R-:W-:Y:S05]  /*1140*/  CALL.ABS.NOINC R14 ;  /* 0x000000000e007343 */ /* 0x004fea0003c00000 */
.L_x_9:
[----:B------:R-:W-:Y:S01]  /*1150*/  ULDC.64 UR4, c[0x0][0x998] ;  /* 0x0002660000047ab9 */ /* 0x000fe20000000a00 */
[----:B------:R-:W-:Y:S01]  /*1160*/  ULDC.64 UR6, c[0x0][0x990] ;  /* 0x0002640000067ab9 */ /* 0x000fe20000000a00 */
[----:B------:R-:W-:Y:S01]  /*1170*/  UISETP.NE.U32.AND UP1, UPT, UR4, URZ, UPT ;  /* 0x0000003f0400728c */ /* 0x000fe2000bf25070 */
[----:B------:R-:W-:Y:S01]  /*1180*/  IMAD.MOV.U32 R3, RZ, RZ, 0x3f800000 ;  /* 0x3f800000ff037424 */ /* 0x000fe200078e00ff */
[----:B------:R-:W-:Y:S01]  /*1190*/  UISETP.NE.U32.AND UP0, UPT, UR6, URZ, UPT ;  /* 0x0000003f0600728c */ /* 0x000fe2000bf05070 */
[----:B------:R-:W-:Y:S01]  /*11a0*/  IMAD.MOV.U32 R0, RZ, RZ, 0x3f800000 ;  /* 0x3f800000ff007424 */ /* 0x000fe200078e00ff */
[----:B------:R-:W-:Y:S02]  /*11b0*/  UISETP.NE.AND.EX UP1, UPT, UR5, URZ, UPT, UP1 ;  /* 0x0000003f0500728c */ /* 0x000fe4000bf25310 */
[----:B------:R-:W-:-:S04]  /*11c0*/  UISETP.NE.AND.EX UP0, UPT, UR7, URZ, UPT, UP0 ;  /* 0x0000003f0700728c */ /* 0x000fc8000bf05300 */
[----:B------:R-:W-:Y:S02]  /*11d0*/  PLOP3.LUT P1, PT, PT, PT, UP1, 0x80, 0x0 ;  /* 0x000000000000781c */ /* 0x000fe40003f2f018 */
[----:B------:R-:W-:-:S03]  /*11e0*/  PLOP3.LUT P0, PT, PT, PT, UP0, 0x80, 0x0 ;  /* 0x000000000000781c */ /* 0x000fc60003f0f008 */
[----:B------:R-:W-:Y:S02]  /*11f0*/  @UP1 USHF.R.S32.HI UR14, URZ, 0x1f, UR44 ;  /* 0x0000001f3f0e1899 */ /* 0x000fe4000801142c */
[----:B------:R-:W-:Y:S01]  /*1200*/  @UP0 USHF.R.S32.HI UR10, URZ, 0x1f, UR44 ;  /* 0x0000001f3f0a0899 */ /* 0x000fe2000801142c */
[----:B------:R-:W-:Y:S01]  /*1210*/  @UP1 ULDC.64 UR12, c[0x0][0x9b8] ;  /* 0x00026e00000c1ab9 */ /* 0x000fe20000000a00 */
[----:B------:R-:W-:Y:S01]  /*1220*/  @UP0 ULDC.64 UR16, c[0x0][0x9a8] ;  /* 0x00026a0000100ab9 */ /* 0x000fe20000000a00 */
[----:B------:R-:W-:Y:S02]  /*1230*/  @UP1 UIMAD UR14, UR14, UR12, URZ ;  /* 0x0000000c0e0e12a4 */ /* 0x000fe4000f8e023f */
[----:B------:R-:W-:Y:S02]  /*1240*/  @UP0 UIMAD UR10, UR10, UR16, URZ ;  /* 0x000000100a0a02a4 */ /* 0x000fe4000f8e023f */
[----:B------:R-:W-:Y:S02]  /*1250*/  @UP0 UIMAD.WIDE.U32 UR8, UR44, UR16, URZ ;  /* 0x000000102c0802a5 */ /* 0x000fe4000f8e003f */
[----:B------:R-:W-:-:S02]  /*1260*/  @UP0 UIMAD UR17, UR44, UR17, UR10 ;  /* 0x000000112c1102a4 */ /* 0x000fc4000f8e020a */
[----:B------:R-:W-:Y:S02]  /*1270*/  @UP0 USHF.R.S32.HI UR16, URZ, 0x1f, UR41 ;  /* 0x0000001f3f100899 */ /* 0x000fe40008011429 */
[----:B------:R-:W-:Y:S02]  /*1280*/  @UP1 UIMAD.WIDE.U32 UR10, UR44, UR12, URZ ;  /* 0x0000000c2c0a12a5 */ /* 0x000fe4000f8e003f */
[----:B------:R-:W-:Y:S02]  /*1290*/  @UP1 UIMAD UR18, UR44, UR13, UR14 ;  /* 0x0000000d2c1212a4 */ /* 0x000fe4000f8e020e */
[----:B------:R-:W-:Y:S01]  /*12a0*/  @UP1 USHF.R.S32.HI UR19, URZ, 0x1f, UR41 ;  /* 0x0000001f3f131899 */ /* 0x000fe20008011429 */
[----:B------:R-:W-:Y:S01]  /*12b0*/  @UP0 ULDC.64 UR14, c[0x0][0x9b0] ;  /* 0x00026c00000e0ab9 */ /* 0x000fe20000000a00 */
[----:B------:R-:W-:Y:S01]  /*12c0*/  @UP1 ULDC.64 UR12, c[0x0][0x9c0] ;  /* 0x00027000000c1ab9 */ /* 0x000fe20000000a00 */
[----:B------:R-:W-:Y:S02]  /*12d0*/  @UP0 UIMAD UR16, UR16, UR14, URZ ;  /* 0x0000000e101002a4 */ /* 0x000fe4000f8e023f */
[----:B------:R-:W-:-:S02]  /*12e0*/  @UP0 UIADD3 UR9, UR9, UR17, URZ ;  /* 0x0000001109090290 */ /* 0x000fc4000fffe03f */
[----:B------:R-:W-:Y:S02]  /*12f0*/  @UP1 UIMAD UR17, UR19, UR12, URZ ;  /* 0x0000000c131112a4 */ /* 0x000fe4000f8e023f */
[----:B------:R-:W-:Y:S02]  /*1300*/  @UP1 UIADD3 UR11, UR11, UR18, URZ ;  /* 0x000000120b0b1290 */ /* 0x000fe4000fffe03f */
[----:B------:R-:W-:Y:S02]  /*1310*/  @UP0 UIMAD UR15, UR41, UR15, UR16 ;  /* 0x0000000f290f02a4 */ /* 0x000fe4000f8e0210 */
[----:B------:R-:W-:Y:S02]  /*1320*/  @UP0 UIMAD.WIDE.U32 UR8, UR41, UR14, UR8 ;  /* 0x0000000e290802a5 */ /* 0x000fe4000f8e0008 */
[----:B------:R-:W-:Y:S02]  /*1330*/  @UP1 UIMAD UR13, UR41, UR13, UR17 ;  /* 0x0000000d290d12a4 */ /* 0x000fe4000f8e0211 */
[----:B------:R-:W-:-:S02]  /*1340*/  @UP1 UIMAD.WIDE.U32 UR10, UR41, UR12, UR10 ;  /* 0x0000000c290a12a5 */ /* 0x000fc4000f8e000a */
[----:B------:R-:W-:Y:S02]  /*1350*/  @UP0 UIADD3 UR12, UR9, UR15, URZ ;  /* 0x0000000f090c0290 */ /* 0x000fe4000fffe03f */
[----:B------:R-:W-:Y:S02]  /*1360*/  @UP0 ULEA UR6, UP2, UR8, UR6, 0x2 ;  /* 0x0000000608060291 */ /* 0x000fe4000f84103f */
[----:B------:R-:W-:Y:S02]  /*1370*/  @UP1 UIADD3 UR9, UR11, UR13, URZ ;  /* 0x0000000d0b091290 */ /* 0x000fe4000fffe03f */
[----:B------:R-:W-:Y:S02]  /*1380*/  @UP1 ULEA UR4, UP3, UR10, UR4, 0x2 ;  /* 0x000000040a041291 */ /* 0x000fe4000f86103f */
[----:B------:R-:W-:Y:S01]  /*1390*/  @UP0 ULEA.HI.X UR7, UR8, UR7, UR12, 0x2, UP2 ;  /* 0x0000000708070291 */ /* 0x000fe200090f140c */
[----:B------:R-:W-:Y:S01]  /*13a0*/  IMAD.U32 R4, RZ, RZ, UR6 ;  /* 0x00000006ff047e24 */ /* 0x000fe2000f8e00ff */
[----:B------:R-:W-:-:S02]  /*13b0*/  @UP1 ULEA.HI.X UR5, UR10, UR5, UR9, 0x2, UP3 ;  /* 0x000000050a051291 */ /* 0x000fc400098f1409 */
[----:B------:R-:W-:Y:S02]  /*13c0*/  IMAD.U32 R6, RZ, RZ, UR4 ;  /* 0x00000004ff067e24 */ /* 0x000fe4000f8e00ff */
[----:B------:R-:W-:Y:S02]  /*13d0*/  IMAD.U32 R5, RZ, RZ, UR7 ;  /* 0x00000007ff057e24 */ /* 0x000fe4000f8e00ff */
[----:B------:R-:W-:-:S03]  /*13e0*/  IMAD.U32 R7, RZ, RZ, UR5 ;  /* 0x00000005ff077e24 */ /* 0x000fc6000f8e00ff */
[----:B------:R-:W2:Y:S04]  /*13f0*/  @P0 LDG.E R3, desc[UR50][R4.64] ;  /* 0x0000003204030981 */ /* 0x000ea8000c1e1900 */
[----:B------:R-:W2:Y:S01]  /*1400*/  @P1 LDG.E R0, desc[UR50][R6.64] ;  /* 0x0000003206001981 */ /* 0x000ea2000c1e1900 */
[----:B------:R-:W-:Y:S01]  /*1410*/  ULOP3.LUT UR4, UR39, 0x1, URZ, 0xc0, !UPT ;  /* 0x0000000127047892 */ /* 0x000fe2000f8ec03f */
[----:B------:R-:W-:-:S05]  /*1420*/  IMAD.U32 R9, RZ, RZ, UR47 ;  /* 0x0000002fff097e24 */ /* 0x000fca000f8e00ff */
[----:B------:R-:W-:Y:S01]  /*1430*/  IMAD.U32 R8, RZ, RZ, UR4 ;  /* 0x00000004ff087e24 */ /* 0x000fe2000f8e00ff */
[----:B------:R-:W-:Y:S01]  /*1440*/  ULDC UR4, c[0x0][0x9d8] ;  /* 0x0002760000047ab9 */ /* 0x000fe20000000800 */
[----:B------:R-:W-:-:S03]  /*1450*/  ISETP.NE.AND P0, PT, R9, 0x3, PT ;  /* 0x000000030900780c */ /* 0x000fc60003f05270 */
[----:B------:R-:W-:-:S04]  /*1460*/  SHF.L.U32 R8, R8, 0x1f, RZ ;  /* 0x0000001f08087819 */ /* 0x000fc800000006ff */
[----:B------:R-:W1:Y:S01]  /*1470*/  SYNCS.PHASECHK.TRANS64.TRYWAIT P1, [UR38+0x38800], R8 ;  /* 0x03880008ff0075a7 */ /* 0x000e620008020166 */
[----:B--2---:R-:W-:-:S04]  /*1480*/  FMUL.FTZ R0, R3, R0 ;  /* 0x0000000003007220 */ /* 0x004fc80000410000 */
[----:B------:R-:W-:Y:S01]  /*1490*/  FMUL.FTZ R0, R0, UR4 ;  /* 0x0000000400007c20 */ /* 0x000fe20008410000 */
[----:B-1----:R-:W-:Y:S06]  /*14a0*/  @!P1 BRA `(.L_x_10) ;  /* 0x000000c000489947 */ /* 0x002fec0003800000 */
.L_x_92:
[----:B------:R-:W-:Y:S05]  /*14b0*/  @!P0 BRA `(.L_x_11) ;  /* 0x0000000000048947 */ /* 0x000fea0003800000 */
[----:B------:R-:W-:Y:S01]  /*14c0*/  BPT.TRAP 0x1 ;  /* 0x000000040000795c */ /* 0x000fe20000300000 */
.L_x_11:
[----:B-1----:R-:W-:Y:S01]  /*14d0*/  IMAD.U32 R3, RZ, RZ, UR49 ;  /* 0x00000031ff037e24 */ /* 0x002fe2000f8e00ff */
[----:B------:R-:W-:-:S04]  /*14e0*/  MOV R4, UR36 ;  /* 0x0000002400047c02 */ /* 0x000fc80008000f00 */
[----:B------:R-:W-:Y:S02]  /*14f0*/  LEA R3, R3, UR38, 0x3 ;  /* 0x0000002603037c11 */ /* 0x000fe4000f8e18ff */
[----:B------:R-:W-:-:S04]  /*1500*/  SHF.L.U32 R4, R4, 0x1f, RZ ;  /* 0x0000001f04047819 */ /* 0x000fc800000006ff */
[----:B------:R1:W2:Y:S01]  /*1510*/  SYNCS.PHASECHK.TRANS64.TRYWAIT P1, [R3+URZ+0x38830], R4 ;  /* 0x03883004030075a7 */ /* 0x0002a2000802017f */
[----:B------:R-:W-:Y:S05]  /*1520*/  @!P0 BRA `(.L_x_12) ;  /* 0x0000000000048947 */ /* 0x000fea0003800000 */
[----:B------:R-:W-:Y:S01]  /*1530*/  BPT.TRAP 0x1 ;  /* 0x000000040000795c */ /* 0x000fe20000300000 */
.L_x_12:
[----:B------:R-:W3:Y:S01]  /*1540*/  S2R R5, SR_TID.X ;  /* 0x0000000000057919 */ /* 0x000ee20000002100 */
[----:B------:R-:W-:Y:S01]  /*1550*/  IMAD.MOV.U32 R151, RZ, RZ, RZ ;  /* 0x000000ffff977224 */ /* 0x000fe200078e00ff */
[----:B---3--:R-:W-:Y:S01]  /*1560*/  LOP3.LUT P2, RZ, R5, 0x7f, RZ, 0xc0, !PT ;  /* 0x0000007f05ff7812 */ /* 0x008fe2000784c0ff */
[----:B--2---:R-:W-:-:S12]  /*1570*/  @P1 BRA `(.L_x_13) ;  /* 0x0000000000081947 */ /* 0x004fd80003800000 */
[----:B------:R-:W2:Y:S02]  /*1580*/  SYNCS.PHASECHK.TRANS64.TRYWAIT P1, [R3+URZ+0x38830], R4 ;  /* 0x03883004030075a7 */ /* 0x000ea4000802017f */
[----:B--2---:R-:W-:Y:S05]  /*1590*/  @!P1 BRA `(.L_x_14) ;  /* 0x000000c000249947 */ /* 0x004fea0003800000 */
.L_x_13:
[----:B------:R-:W-:Y:S05]  /*15a0*/  WARPSYNC.ALL ;  /* 0x0000000000007948 */ /* 0x000fea0003800000 */
[----:B------:R-:W-:Y:S01]  /*15b0*/  UIADD3 UR4, UR38, 0x28400, URZ ;  /* 0x0002840026047890 */ /* 0x000fe2000fffe03f */
[----:B------:R-:W-:Y:S01]  /*15c0*/  WARPGROUP.ARRIVE ;  /* 0x00000000000079c5 */ /* 0x000fe20000000000 */
[----:B------:R-:W-:-:S05]  /*15d0*/  ULOP3.LUT UR32, UR56, 0x10000, URZ, 0xfc, !UPT ;  /* 0x0001000038207892 */ /* 0x000fca000f8efc3f */
[----:B------:R-:W3:Y:S01]  /*15e0*/  S2R R89, SR_TID.X ;  /* 0x0000000000597919 */ /* 0x000ee20000002100 */
[----:B------:R-:W-:Y:S01]  /*15f0*/  USHF.R.U32.HI UR4, URZ, 0x4, UR4 ;  /* 0x000000043f047899 */ /* 0x000fe20008011604 */
[--C-:B------:R-:W-:Y:S01]  /*1600*/  IMAD.MOV.U32 R150, RZ, RZ, R151.reuse ;  /* 0x000000ffff967224 */ /* 0x100fe200078e0097 */
[----:B------:R-:W-:Y:S01]  /*1610*/  UMOV UR33, 0x40000040 ;  /* 0x4000004000217882 */ /* 0x000fe20000000000 */
[----:B------:R-:W-:Y:S01]  /*1620*/  UMOV UR35, 0x40000040 ;  /* 0x4000004000237882 */ /* 0x000fe20000000000 */
[----:B------:R-:W-:Y:S01]  /*1630*/  ULOP3.LUT UR4, UR4, 0x3fff, URZ, 0xc0, !UPT ;  /* 0x00003fff04047892 */ /* 0x000fe2000f8ec03f */
[--C-:B------:R-:W-:Y:S01]  /*1640*/  IMAD.MOV.U32 R149, RZ, RZ, R151.reuse ;  /* 0x000000ffff957224 */ /* 0x100fe200078e0097 */
[----:B------:R-:W-:Y:S01]  /*1650*/  UMOV UR5, 0x40000040 ;  /* 0x4000004000057882 */ /* 0x000fe20000000000 */
[----:B------:R-:W-:Y:S01]  /*1660*/  UMOV UR7, 0x40000040 ;  /* 0x4000004000077882 */ /* 0x000fe20000000000 */
[----:B------:R-:W-:Y:S01]  /*1670*/  ULOP3.LUT UR45, UR4, 0x10000, URZ, 0xfc, !UPT ;  /* 0x00010000042d7892 */ /* 0x000fe2000f8efc3f */
[--C-:B------:R-:W-:Y:S01]  /*1680*/  IMAD.MOV.U32 R148, RZ, RZ, R151.reuse ;  /* 0x000000ffff947224 */ /* 0x100fe200078e0097 */
[----:B------:R-:W-:Y:S01]  /*1690*/  UIADD3 UR4, UR32, 0x2, URZ ;  /* 0x0000000220047890 */ /* 0x000fe2000fffe03f */
[--C-:B------:R-:W-:Y:S01]  /*16a0*/  IMAD.MOV.U32 R147, RZ, RZ, R151.reuse ;  /* 0x000000ffff937224 */ /* 0x100fe200078e0097 */
[----:B------:R-:W-:Y:S01]  /*16b0*/  ULEA UR34, UR49, UR45, 0xb ;  /* 0x0000002d31227291 */ /* 0x000fe2000f8e583f */
[--C-:B------:R-:W-:Y:S01]  /*16c0*/  IMAD.MOV.U32 R146, RZ, RZ, R151.reuse ;  /* 0x000000ffff927224 */ /* 0x100fe200078e0097 */
[----:B------:R-:W-:Y:S01]  /*16d0*/  UIADD3 UR8, UR32, 0x4, URZ ;  /* 0x0000000420087890 */ /* 0x000fe2000fffe03f */
[--C-:B------:R-:W-:Y:S01]  /*16e0*/  IMAD.MOV.U32 R145, RZ, RZ, R151.reuse ;  /* 0x000000ffff917224 */ /* 0x100fe200078e0097 */
[----:B------:R-:W-:Y:S01]  /*16f0*/  UIADD3 UR6, UR34, 0x2, URZ ;  /* 0x0000000222067890 */ /* 0x000fe2000fffe03f */
[--C-:B------:R-:W-:Y:S01]  /*1700*/  IMAD.MOV.U32 R144, RZ, RZ, R151.reuse ;  /* 0x000000ffff907224 */ /* 0x100fe200078e0097 */
[----:B------:R-:W-:Y:S01]  /*1710*/  UIADD3 UR10, UR34, 0x4, URZ ;  /* 0x00000004220a7890 */ /* 0x000fe2000fffe03f */
[--C-:B------:R-:W-:Y:S01]  /*1720*/  IMAD.MOV.U32 R143, RZ, RZ, R151.reuse ;  /* 0x000000ffff8f7224 */ /* 0x100fe200078e0097 */
[----:B------:R-:W-:Y:S01]  /*1730*/  UMOV UR9, 0x40000040 ;  /* 0x4000004000097882 */ /* 0x000fe20000000000 */
[----:B------:R-:W-:Y:S01]  /*1740*/  QGMMA.64x128x32.F32.E4M3.E4M3 R24, gdesc[UR32], RZ, !UPT, gsb0 ;  /* 0x01e00000201879f3 */ /* 0x000fe2000c0008ff */
[----:B------:R-:W-:Y:S01]  /*1750*/  UMOV UR11, 0x40000040 ;  /* 0x40000040000b7882 */ /* 0x000fe20000000000 */
[----:B------:R-:W-:Y:S01]  /*1760*/  UIADD3 UR12, UR32, 0x6, URZ ;  /* 0x00000006200c7890 */ /* 0x000fe2000fffe03f */
[--C-:B------:R-:W-:Y:S01]  /*1770*/  IMAD.MOV.U32 R142, RZ, RZ, R151.reuse ;  /* 0x000000ffff8e7224 */ /* 0x100fe200078e0097 */
[----:B------:R-:W-:Y:S01]  /*1780*/  UIADD3 UR14, UR34, 0x6, URZ ;  /* 0x00000006220e7890 */ /* 0x000fe2000fffe03f */
[--C-:B------:R-:W-:Y:S01]  /*1790*/  IMAD.MOV.U32 R141, RZ, RZ, R151.reuse ;  /* 0x000000ffff8d7224 */ /* 0x100fe200078e0097 */
[----:B------:R-:W-:Y:S01]  /*17a0*/  UMOV UR13, 0x40000040 ;  /* 0x40000040000d7882 */ /* 0x000fe20000000000 */
        /* <DEDUP_REMOVED lines=25> */
[----:B------:R-:W-:Y:S01]  /*1940*/  UISETP.GE.AND UP0, UPT, UR55, 0x81, UPT ;  /* 0x000000813700788c */ /* 0x000fe2000bf06270 */
[--C-:B------:R-:W-:Y:S01]  /*1950*/  IMAD.MOV.U32 R132, RZ, RZ, R151.reuse ;  /* 0x000000ffff847224 */ /* 0x100fe200078e0097 */
[-C--:B------:R-:W-:Y:S01]  /*1960*/  MOV R125, R151.reuse ;  /* 0x00000097007d7202 */ /* 0x080fe20000000f00 */
[--C-:B------:R-:W-:Y:S01]  /*1970*/  IMAD.MOV.U32 R131, RZ, RZ, R151.reuse ;  /* 0x000000ffff837224 */ /* 0x100fe200078e0097 */
[----:B------:R-:W-:Y:S01]  /*1980*/  MOV R93, R151 ;  /* 0x00000097005d7202 */ /* 0x000fe20000000f00 */
[----:B------:R-:W-:-:S02]  /*1990*/  IMAD.MOV.U32 R130, RZ, RZ, R151 ;  /* 0x000000ffff827224 */ /* 0x000fc400078e0097 */
[--C-:B------:R-:W-:Y:S02]  /*19a0*/  IMAD.MOV.U32 R129, RZ, RZ, R151.reuse ;  /* 0x000000ffff817224 */ /* 0x100fe400078e0097 */
[--C-:B------:R-:W-:Y:S02]  /*19b0*/  IMAD.MOV.U32 R128, RZ, RZ, R151.reuse ;  /* 0x000000ffff807224 */ /* 0x100fe400078e0097 */
[--C-:B------:R-:W-:Y:S02]  /*19c0*/  IMAD.MOV.U32 R127, RZ, RZ, R151.reuse ;  /* 0x000000ffff7f7224 */ /* 0x100fe400078e0097 */
[--C-:B------:R-:W-:Y:S02]  /*19d0*/  IMAD.MOV.U32 R126, RZ, RZ, R151.reuse ;  /* 0x000000ffff7e7224 */ /* 0x100fe400078e0097 */
[--C-:B------:R-:W-:Y:S02]  /*19e0*/  IMAD.MOV.U32 R124, RZ, RZ, R151.reuse ;  /* 0x000000ffff7c7224 */ /* 0x100fe400078e0097 */
        /* <DEDUP_REMOVED lines=32> */
[----:B------:R-:W-:Y:S01]  /*1bf0*/  IMAD.MOV.U32 R90, RZ, RZ, R151 ;  /* 0x000000ffff5a7224 */ /* 0x000fe200078e0097 */
[----:B------:R-:W-:Y:S02]  /*1c00*/  WARPGROUP.DEPBAR.LE gsb0, 0x0 ;  /* 0x00008000000079c5 */ /* 0x000fe40000010000 */
[----:B------:R-:W-:-:S06]  /*1c10*/  WARPGROUP.ARRIVE ;  /* 0x00000000000079c5 */ /* 0x000fcc0000000000 */
[----:B------:R-:W-:Y:S03]  /*1c20*/  QGMMA.64x128x32.F32.E4M3.E4M3 R24, gdesc[UR4], R24, gsb0 ;  /* 0x01e00000041879f3 */ /* 0x000fe60008000818 */
[----:B------:R-:W-:Y:S02]  /*1c30*/  WARPGROUP.DEPBAR.LE gsb0, 0x0 ;  /* 0x00008000000079c5 */ /* 0x000fe40000010000 */
[----:B------:R-:W-:-:S07]  /*1c40*/  WARPGROUP.ARRIVE ;  /* 0x00000000000079c5 */ /* 0x000fce0000000000 */
[----:B------:R-:W-:Y:S01]  /*1c50*/  QGMMA.64x128x32.F32.E4M3.E4M3 R24, gdesc[UR8], R24, gsb0 ;  /* 0x01e00000081879f3 */ /* 0x000fe20008000818 */
[----:B------:R-:W-:Y:S02]  /*1c60*/  ULDC UR10, c[0x0][0x988] ;  /* 0x00026200000a7ab9 */ /* 0x000fe40000000800 */
[----:B------:R-:W-:Y:S02]  /*1c70*/  WARPGROUP.DEPBAR.LE gsb0, 0x0 ;  /* 0x00008000000079c5 */ /* 0x000fe40000010000 */
[----:B------:R-:W-:-:S07]  /*1c80*/  WARPGROUP.ARRIVE ;  /* 0x00000000000079c5 */ /* 0x000fce0000000000 */
[----:B------:R-:W-:Y:S03]  /*1c90*/  QGMMA.64x128x32.F32.E4M3.E4M3 R24, gdesc[UR12], R24, gsb0 ;  /* 0x01e000000c1879f3 */ /* 0x000fe60008000818 */
        /* <DEDUP_REMOVED lines=13> */
[C---:B------:R-:W-:Y:S01]  /*1d70*/  FMUL.FTZ R24, R0.reuse, R24 ;  /* 0x0000001800187220 */ /* 0x040fe20000410000 */
[C---:B------:R-:W-:Y:S01]  /*1d80*/  FMUL.FTZ R25, R0.reuse, R25 ;  /* 0x0000001900197220 */ /* 0x040fe20000410000 */
[C---:B------:R-:W-:Y:S01]  /*1d90*/  FMUL.FTZ R28, R0.reuse, R28 ;  /* 0x0000001c001c7220 */ /* 0x040fe20000410000 */
[C---:B------:R-:W-:Y:S01]  /*1da0*/  FMUL.FTZ R34, R0.reuse, R34 ;  /* 0x0000002200227220 */ /* 0x040fe20000410000 */
[C---:B------:R-:W-:Y:S01]  /*1db0*/  FMUL.FTZ R35, R0.reuse, R35 ;  /* 0x0000002300237220 */ /* 0x040fe20000410000 */
[C---:B------:R-:W-:Y:S01]  /*1dc0*/  FMUL.FTZ R29, R0.reuse, R29 ;  /* 0x0000001d001d7220 */ /* 0x040fe20000410000 */
[----:B------:R-:W-:Y:S01]  /*1dd0*/  MUFU.TANH R24, R24 ;  /* 0x0000001800187308 */ /* 0x000fe20000002400 */
[C---:B------:R-:W-:Y:S01]  /*1de0*/  FMUL.FTZ R38, R0.reuse, R38 ;  /* 0x0000002600267220 */ /* 0x040fe20000410000 */
        /* <DEDUP_REMOVED lines=14> */
[----:B------:R4:W5:Y:S01]  /*1ed0*/  MUFU.TANH R8, R34 ;  /* 0x0000002200087308 */ /* 0x0009620000002400 */
[C---:B------:R-:W-:Y:S01]  /*1ee0*/  FMUL.FTZ R47, R0.reuse, R47 ;  /* 0x0000002f002f7220 */ /* 0x040fe20000410000 */
[C---:B------:R-:W-:Y:S01]  /*1ef0*/  FMUL.FTZ R41, R0.reuse, R41 ;  /* 0x0000002900297220 */ /* 0x040fe20000410000 */
[C---:B------:R-:W-:Y:S01]  /*1f00*/  FMUL.FTZ R50, R0.reuse, R50 ;  /* 0x0000003200327220 */ /* 0x040fe20000410000 */
[C---:B------:R-:W-:Y:S01]  /*1f10*/  FMUL.FTZ R44, R0.reuse, R44 ;  /* 0x0000002c002c7220 */ /* 0x040fe20000410000 */
[C---:B------:R-:W-:Y:S01]  /*1f20*/  FMUL.FTZ R51, R0.reuse, R51 ;  /* 0x0000003300337220 */ /* 0x040fe20000410000 */
[C---:B------:R-:W-:Y:S01]  /*1f30*/  FMUL.FTZ R45, R0.reuse, R45 ;  /* 0x0000002d002d7220 */ /* 0x040fe20000410000 */
[----:B------:R-:W-:Y:S01]  /*1f40*/  FMUL.FTZ R58, R0, R58 ;  /* 0x0000003a003a7220 */ /* 0x000fe20000410000 */
[----:B------:R1:W-:Y:S01]  /*1f50*/  MUFU.TANH R9, R35 ;  /* 0x0000002300097308 */ /* 0x0003e20000002400 */
[----:B----4-:R-:W-:-:S02]  /*1f60*/  VIADD R34, R232, UR55 ;  /* 0x00000037e8227c36 */ /* 0x010fc40008000000 */
[C---:B------:R-:W-:Y:S01]  /*1f70*/  FMUL.FTZ R48, R0.reuse, R48 ;  /* 0x0000003000307220 */ /* 0x040fe20000410000 */
[C---:B------:R-:W-:Y:S01]  /*1f80*/  FMUL.FTZ R59, R0.reuse, R59 ;  /* 0x0000003b003b7220 */ /* 0x040fe20000410000 */
[C---:B------:R-:W-:Y:S01]  /*1f90*/  FMUL.FTZ R49, R0.reuse, R49 ;  /* 0x0000003100317220 */ /* 0x040fe20000410000 */
[C---:B------:R-:W-:Y:S01]  /*1fa0*/  FMUL.FTZ R66, R0.reuse, R66 ;  /* 0x0000004200427220 */ /* 0x040fe20000410000 */
[C---:B------:R-:W-:Y:S01]  /*1fb0*/  FMUL.FTZ R52, R0.reuse, R52 ;  /* 0x0000003400347220 */ /* 0x040fe20000410000 */
[C---:B------:R-:W-:Y:S01]  /*1fc0*/  FMUL.FTZ R67, R0.reuse, R67 ;  /* 0x0000004300437220 */ /* 0x040fe20000410000 */
[----:B------:R-:W-:Y:S01]  /*1fd0*/  MUFU.TANH R28, R28 ;  /* 0x0000001c001c7308 */ /* 0x000fe20000002400 */
[----:B-1----:R-:W-:Y:S02]  /*1fe0*/  IMAD.U32 R35, RZ, RZ, UR54 ;  /* 0x00000036ff237e24 */ /* 0x002fe4000f8e00ff */
[C---:B------:R-:W-:Y:S01]  /*1ff0*/  FMUL.FTZ R53, R0.reuse, R53 ;  /* 0x0000003500357220 */ /* 0x040fe20000410000 */
[C---:B------:R-:W-:Y:S01]  /*2000*/  FMUL.FTZ R56, R0.reuse, R56 ;  /* 0x0000003800387220 */ /* 0x040fe20000410000 */
[C---:B------:R-:W-:Y:S01]  /*2010*/  FMUL.FTZ R57, R0.reuse, R57 ;  /* 0x0000003900397220 */ /* 0x040fe20000410000 */
[C---:B------:R-:W-:Y:S01]  /*2020*/  FMUL.FTZ R54, R0.reuse, R54 ;  /* 0x0000003600367220 */ /* 0x040fe20000410000 */
[C---:B------:R-:W-:Y:S01]  /*2030*/  FMUL.FTZ R60, R0.reuse, R60 ;  /* 0x0000003c003c7220 */ /* 0x040fe20000410000 */
[C---:B------:R-:W-:Y:S01]  /*2040*/  FMUL.FTZ R55, R0.reuse, R55 ;  /* 0x0000003700377220 */ /* 0x040fe20000410000 */
[----:B------:R1:W-:Y:S01]  /*2050*/  MUFU.TANH R10, R38 ;  /* 0x00000026000a7308 */ /* 0x0003e20000002400 */
[C---:B------:R-:W-:Y:S01]  /*2060*/  FMUL.FTZ R61, R0.reuse, R61 ;  /* 0x0000003d003d7220 */ /* 0x040fe20000410000 */
[C---:B------:R-:W-:Y:S01]  /*2070*/  FMUL.FTZ R64, R0.reuse, R64 ;  /* 0x0000004000407220 */ /* 0x040fe20000410000 */
[C---:B------:R-:W-:Y:S01]  /*2080*/  FMUL.FTZ R65, R0.reuse, R65 ;  /* 0x0000004100417220 */ /* 0x040fe20000410000 */
[C---:B------:R-:W-:Y:S01]  /*2090*/  FMUL.FTZ R62, R0.reuse, R62 ;  /* 0x0000003e003e7220 */ /* 0x040fe20000410000 */
[C---:B------:R-:W-:Y:S01]  /*20a0*/  FMUL.FTZ R68, R0.reuse, R68 ;  /* 0x0000004400447220 */ /* 0x040fe20000410000 */
[C---:B------:R-:W-:Y:S01]  /*20b0*/  FMUL.FTZ R63, R0.reuse, R63 ;  /* 0x0000003f003f7220 */ /* 0x040fe20000410000 */
[----:B------:R-:W-:Y:S01]  /*20c0*/  FMUL.FTZ R69, R0, R69 ;  /* 0x0000004500457220 */ /* 0x000fe20000410000 */
[----:B------:R-:W-:Y:S01]  /*20d0*/  MUFU.TANH R29, R29 ;  /* 0x0000001d001d7308 */ /* 0x000fe20000002400 */
[----:B-1----:R-:W-:-:S02]  /*20e0*/  IMAD R38, R35, -0x80, R34 ;  /* 0xffffff8023267824 */ /* 0x002fc400078e0222 */
[C---:B------:R-:W-:Y:S01]  /*20f0*/  FMUL.FTZ R72, R0.reuse, R72 ;  /* 0x0000004800487220 */ /* 0x040fe20000410000 */
[C---:B------:R-:W-:Y:S01]  /*2100*/  FMUL.FTZ R73, R0.reuse, R73 ;  /* 0x0000004900497220 */ /* 0x040fe20000410000 */
[C---:B------:R-:W-:Y:S01]  /*2110*/  FMUL.FTZ R70, R0.reuse, R70 ;  /* 0x0000004600467220 */ /* 0x040fe20000410000 */
[----:B------:R-:W-:Y:S01]  /*2120*/  FMUL.FTZ R76, R0, R76 ;  /* 0x0000004c004c7220 */ /* 0x000fe20000410000 */
[----:B------:R-:W-:Y:S01]  /*2130*/  ISETP.GT.AND P4, PT, R38, RZ, PT ;  /* 0x000000ff2600720c */ /* 0x000fe20003f84270 */
[----:B------:R-:W-:Y:S01]  /*2140*/  FMUL.FTZ R71, R0, R71 ;  /* 0x0000004700477220 */ /* 0x000fe20000410000 */
[----:B--2---:R-:W1:Y:S01]  /*2150*/  MUFU.TANH R4, R26 ;  /* 0x0000001a00047308 */ /* 0x004e620000002400 */
[----:B------:R-:W-:Y:S01]  /*2160*/  ISETP.GT.AND P5, PT, R38, 0x1, PT ;  /* 0x000000012600780c */ /* 0x000fe20003fa4270 */
[----:B------:R-:W-:Y:S01]  /*2170*/  FMUL.FTZ R77, R0, R77 ;  /* 0x0000004d004d7220 */ /* 0x000fe20000410000 */
[----:B------:R-:W-:Y:S01]  /*2180*/  ISETP.GT.AND P1, PT, R38, 0x8, PT ;  /* 0x000000082600780c */ /* 0x000fe20003f24270 */
[----:B------:R-:W-:Y:S01]  /*2190*/  FMUL.FTZ R80, R0, R80 ;  /* 0x0000005000507220 */ /* 0x000fe20000410000 */
[----:B------:R-:W-:Y:S01]  /*21a0*/  ISETP.GT.AND P2, PT, R38, 0x9, PT ;  /* 0x000000092600780c */ /* 0x000fe20003f44270 */
[----:B------:R-:W-:Y:S01]  /*21b0*/  FMUL.FTZ R74, R0, R74 ;  /* 0x0000004a004a7220 */ /* 0x000fe20000410000 */
[----:B------:R-:W-:Y:S01]  /*21c0*/  ISETP.GT.AND P3, PT, R38, 0x10, PT ;  /* 0x000000102600780c */ /* 0x000fe20003f64270 */
[----:B------:R-:W-:Y:S01]  /*21d0*/  MUFU.TANH R32, R32 ;  /* 0x0000002000207308 */ /* 0x000fe20000002400 */
[C---:B------:R-:W-:Y:S01]  /*21e0*/  FMUL.FTZ R81, R0.reuse, R81 ;  /* 0x0000005100517220 */ /* 0x040fe20000410000 */
[----:B------:R-:W-:Y:S01]  /*21f0*/  FMUL.FTZ R75, R0, R75 ;  /* 0x0000004b004b7220 */ /* 0x000fe20000410000 */
[----:B-----5:R-:W-:Y:S01]  /*2200*/  FSEL R8, R8, -INF , P3 ;  /* 0xff80000008087808 */ /* 0x020fe20001800000 */
[C---:B------:R-:W-:Y:S01]  /*2210*/  FMUL.FTZ R84, R0.reuse, R84 ;  /* 0x0000005400547220 */ /* 0x040fe20000410000 */
[C---:B------:R-:W-:Y:S01]  /*2220*/  FMUL.FTZ R78, R0.reuse, R78 ;  /* 0x0000004e004e7220 */ /* 0x040fe20000410000 */
[C---:B------:R-:W-:Y:S01]  /*2230*/  FMUL.FTZ R85, R0.reuse, R85 ;  /* 0x0000005500557220 */ /* 0x040fe20000410000 */
[----:B------:R-:W-:Y:S01]  /*2240*/  FMUL.FTZ R79, R0, R79 ;  /* 0x0000004f004f7220 */ /* 0x000fe20000410000 */
[----:B------:R-:W2:Y:S01]  /*2250*/  MUFU.TANH R5, R27 ;  /* 0x0000001b00057308 */ /* 0x000ea20000002400 */
[----:B-1----:R-:W-:Y:S01]  /*2260*/  FSEL R4, R4, -INF , P4 ;  /* 0xff80000004047808 */ /* 0x002fe20002000000 */
[C---:B------:R-:W-:Y:S01]  /*2270*/  FMUL.FTZ R82, R0.reuse, R82 ;  /* 0x0000005200527220 */ /* 0x040fe20000410000 */
[C---:B------:R-:W-:Y:S01]  /*2280*/  FMUL.FTZ R83, R0.reuse, R83 ;  /* 0x0000005300537220 */ /* 0x040fe20000410000 */
[C---:B------:R-:W-:Y:S01]  /*2290*/  FMUL.FTZ R86, R0.reuse, R86 ;  /* 0x0000005600567220 */ /* 0x040fe20000410000 */
[----:B------:R-:W-:-:S03]  /*22a0*/  FMUL.FTZ R87, R0, R87 ;  /* 0x0000005700577220 */ /* 0x000fc60000410000 */
[----:B------:R-:W-:Y:S08]  /*22b0*/  MUFU.TANH R33, R33 ;  /* 0x0000002100217308 */ /* 0x000ff00000002400 */
[----:B------:R1:W-:Y:S01]  /*22c0*/  MUFU.TANH R11, R39 ;  /* 0x00000027000b7308 */ /* 0x0003e20000002400 */
[----:B--2---:R-:W-:-:S07]  /*22d0*/  FSEL R5, R5, -INF , P5 ;  /* 0xff80000005057808 */ /* 0x004fce0002800000 */
[----:B------:R2:W-:Y:S01]  /*22e0*/  MUFU.TANH R12, R42 ;  /* 0x0000002a000c7308 */ /* 0x0005e20000002400 */
[----:B-1----:R-:W-:Y:S02]  /*22f0*/  FSEL R39, R24, -INF , P4 ;  /* 0xff80000018277808 */ /* 0x002fe40002000000 */
[----:B------:R-:W-:-:S04]  /*2300*/  ISETP.GT.AND P4, PT, R38, 0x11, PT ;  /* 0x000000112600780c */ /* 0x000fc80003f84270 */
[----:B------:R-:W-:Y:S01]  /*2310*/  FSEL R9, R9, -INF , P4 ;  /* 0xff80000009097808 */ /* 0x000fe20002000000 */
[----:B------:R-:W1:Y:S01]  /*2320*/  MUFU.TANH R6, R30 ;  /* 0x0000001e00067308 */ /* 0x000e620000002400 */
[----:B--2---:R-:W-:Y:S02]  /*2330*/  FSEL R42, R25, -INF , P5 ;  /* 0xff800000192a7808 */ /* 0x004fe40002800000 */
[----:B------:R-:W-:Y:S02]  /*2340*/  ISETP.GT.AND P5, PT, R38, 0x18, PT ;  /* 0x000000182600780c */ /* 0x000fe40003fa4270 */
[----:B------:R-:W-:Y:S02]  /*2350*/  FMNMX.FTZ R24, R39, R42, !PT ;  /* 0x0000002a27187209 */ /* 0x000fe40007810000 */
[----:B------:R-:W-:Y:S01]  /*2360*/  FSEL R10, R10, -INF , P5 ;  /* 0xff8000000a0a7808 */ /* 0x000fe20002800000 */
[----:B------:R-:W-:Y:S08]  /*2370*/  MUFU.TANH R36, R36 ;  /* 0x0000002400247308 */ /* 0x000ff00000002400 */
[----:B------:R2:W-:Y:S01]  /*2380*/  MUFU.TANH R13, R43 ;  /* 0x0000002b000d7308 */ /* 0x0005e20000002400 */
[----:B-1----:R-:W-:-:S07]  /*2390*/  FSEL R6, R6, -INF , P1 ;  /* 0xff80000006067808 */ /* 0x002fce0000800000 */
[----:B------:R-:W1:Y:S01]  /*23a0*/  MUFU.TANH R7, R31 ;  /* 0x0000001f00077308 */ /* 0x000e620000002400 */
[----:B--2---:R-:W-:Y:S02]  /*23b0*/  FSEL R43, R28, -INF , P1 ;  /* 0xff8000001c2b7808 */ /* 0x004fe40000800000 */
[----:B------:R-:W-:Y:S02]  /*23c0*/  ISETP.GT.AND P1, PT, R38, 0x19, PT ;  /* 0x000000192600780c */ /* 0x000fe40003f24270 */
[----:B------:R-:W-:Y:S02]  /*23d0*/  FMNMX.FTZ R25, R43, R24, !PT ;  /* 0x000000182b197209 */ /* 0x000fe40007810000 */
[----:B------:R-:W-:Y:S01]  /*23e0*/  FSEL R11, R11, -INF , P1 ;  /* 0xff8000000b0b7808 */ /* 0x000fe20000800000 */
[----:B------:R-:W-:Y:S08]  /*23f0*/  MUFU.TANH R37, R37 ;  /* 0x0000002500257308 */ /* 0x000ff00000002400 */
[----:B------:R2:W4:Y:S01]  /*2400*/  MUFU.TANH R14, R46 ;  /* 0x0000002e000e7308 */ /* 0x0005220000002400 */
[----:B-1----:R-:W-:-:S07]  /*2410*/  FSEL R7, R7, -INF , P2 ;  /* 0xff80000007077808 */ /* 0x002fce0001000000 */
[----:B------:R-:W-:Y:S01]  /*2420*/  MUFU.TANH R40, R40 ;  /* 0x0000002800287308 */ /* 0x000fe20000002400 */
[----:B--2---:R-:W-:Y:S02]  /*2430*/  FSEL R46, R29, -INF , P2 ;  /* 0xff8000001d2e7808 */ /* 0x004fe40001000000 */
[----:B------:R-:W-:Y:S02]  /*2440*/  ISETP.GT.AND P2, PT, R38, 0x20, PT ;  /* 0x000000202600780c */ /* 0x000fe40003f44270 */
[----:B------:R-:W-:Y:S02]  /*2450*/  FMNMX.FTZ R24, R46, R25, !PT ;  /* 0x000000192e187209 */ /* 0x000fe40007810000 */
[----:B------:R-:W-:Y:S01]  /*2460*/  FSEL R12, R12, -INF , P2 ;  /* 0xff8000000c0c7808 */ /* 0x000fe20001000000 */
[----:B------:R1:W2:Y:S08]  /*2470*/  MUFU.TANH R15, R47 ;  /* 0x0000002f000f7308 */ /* 0x0002b00000002400 */
[----:B------:R-:W-:Y:S01]  /*2480*/  MUFU.TANH R41, R41 ;  /* 0x0000002900297308 */ /* 0x000fe20000002400 */
[----:B-1----:R-:W-:-:S02]  /*2490*/  FSEL R47, R32, -INF , P3 ;  /* 0xff800000202f7808 */ /* 0x002fc40001800000 */
[----:B------:R-:W-:Y:S02]  /*24a0*/  ISETP.GT.AND P3, PT, R38, 0x21, PT ;  /* 0x000000212600780c */ /* 0x000fe40003f64270 */
[----:B------:R-:W-:Y:S02]  /*24b0*/  FMNMX.FTZ R25, R47, R24, !PT ;  /* 0x000000182f197209 */ /* 0x000fe40007810000 */
[----:B------:R-:W-:Y:S01]  /*24c0*/  FSEL R13, R13, -INF , P3 ;  /* 0xff8000000d0d7808 */ /* 0x000fe20001800000 */
[----:B------:R1:W-:Y:S08]  /*24d0*/  MUFU.TANH R20, R50 ;  /* 0x0000003200147308 */ /* 0x0003f00000002400 */
[----:B------:R-:W-:Y:S01]  /*24e0*/  MUFU.TANH R44, R44 ;  /* 0x0000002c002c7308 */ /* 0x000fe20000002400 */
[----:B-1----:R-:W-:-:S02]  /*24f0*/  FSEL R50, R33, -INF , P4 ;  /* 0xff80000021327808 */ /* 0x002fc40002000000 */
[----:B------:R-:W-:Y:S02]  /*2500*/  ISETP.GT.AND P4, PT, R38, 0x28, PT ;  /* 0x000000282600780c */ /* 0x000fe40003f84270 */
[----:B------:R-:W-:Y:S02]  /*2510*/  FMNMX.FTZ R24, R50, R25, !PT ;  /* 0x0000001932187209 */ /* 0x000fe40007810000 */
[----:B----4-:R-:W-:Y:S01]  /*2520*/  FSEL R14, R14, -INF , P4 ;  /* 0xff8000000e0e7808 */ /* 0x010fe20002000000 */
[----:B------:R1:W-:Y:S08]  /*2530*/  MUFU.TANH R21, R51 ;  /* 0x0000003300157308 */ /* 0x0003f00000002400 */
[----:B------:R-:W4:Y:S01]  /*2540*/  MUFU.TANH R45, R45 ;  /* 0x0000002d002d7308 */ /* 0x000f220000002400 */
[----:B-1----:R-:W-:-:S02]  /*2550*/  FSEL R51, R36, -INF , P5 ;  /* 0xff80000024337808 */ /* 0x002fc40002800000 */
[----:B------:R-:W-:Y:S02]  /*2560*/  ISETP.GT.AND P5, PT, R38, 0x29, PT ;  /* 0x000000292600780c */ /* 0x000fe40003fa4270 */
[----:B------:R-:W-:Y:S02]  /*2570*/  FMNMX.FTZ R25, R51, R24, !PT ;  /* 0x0000001833197209 */ /* 0x000fe40007810000 */
[----:B--2---:R-:W-:Y:S01]  /*2580*/  FSEL R15, R15, -INF , P5 ;  /* 0xff8000000f0f7808 */ /* 0x004fe20002800000 */
[----:B------:R1:W2:Y:S08]  /*2590*/  MUFU.TANH R26, R58 ;  /* 0x0000003a001a7308 */ /* 0x0002b00000002400 */
[----:B------:R-:W5:Y:S01]  /*25a0*/  MUFU.TANH R48, R48 ;  /* 0x0000003000307308 */ /* 0x000f620000002400 */
[----:B-1----:R-:W-:-:S02]  /*25b0*/  FSEL R58, R37, -INF , P1 ;  /* 0xff800000253a7808 */ /* 0x002fc40000800000 */
[----:B------:R-:W-:Y:S02]  /*25c0*/  ISETP.GT.AND P1, PT, R38, 0x30, PT ;  /* 0x000000302600780c */ /* 0x000fe40003f24270 */
[----:B------:R-:W-:Y:S02]  /*25d0*/  FMNMX.FTZ R24, R58, R25, !PT ;  /* 0x000000193a187209 */ /* 0x000fe40007810000 */
[----:B----4-:R-:W-:Y:S01]  /*25e0*/  FSEL R88, R45, -INF , P5 ;  /* 0xff8000002d587808 */ /* 0x010fe20002800000 */
[----:B------:R1:W4:Y:S01]  /*25f0*/  MUFU.TANH R27, R59 ;  /* 0x0000003b001b7308 */ /* 0x0003220000002400 */
[----:B------:R-:W-:Y:S02]  /*2600*/  ISETP.GT.AND P5, PT, R38, 0x40, PT ;  /* 0x000000402600780c */ /* 0x000fe40003fa4270 */
[----:B------:R-:W-:Y:S02]  /*2610*/  FSEL R20, R20, -INF , P1 ;  /* 0xff80000014147808 */ /* 0x000fe40000800000 */
[----:B--2---:R-:W-:-:S03]  /*2620*/  FSEL R26, R26, -INF , P5 ;  /* 0xff8000001a1a7808 */ /* 0x004fc60002800000 */
[----:B------:R-:W2:Y:S01]  /*2630*/  MUFU.TANH R49, R49 ;  /* 0x0000003100317308 */ /* 0x000ea20000002400 */
[----:B-1----:R-:W-:Y:S02]  /*2640*/  FSEL R59, R40, -INF , P2 ;  /* 0xff800000283b7808 */ /* 0x002fe40001000000 */
[----:B------:R-:W-:Y:S02]  /*2650*/  ISETP.GT.AND P2, PT, R38, 0x31, PT ;  /* 0x000000312600780c */ /* 0x000fe40003f44270 */
[----:B------:R-:W-:Y:S02]  /*2660*/  FMNMX.FTZ R25, R59, R24, !PT ;  /* 0x000000183b197209 */ /* 0x000fe40007810000 */
[----:B-----5:R-:W-:Y:S01]  /*2670*/  FSEL R48, R48, -INF , P1 ;  /* 0xff80000030307808 */ /* 0x020fe20000800000 */
[----:B------:R1:W-:Y:S01]  /*2680*/  MUFU.TANH R30, R66 ;  /* 0x00000042001e7308 */ /* 0x0003e20000002400 */
[----:B------:R-:W-:Y:S02]  /*2690*/  ISETP.GT.AND P1, PT, R38, 0x41, PT ;  /* 0x000000412600780c */ /* 0x000fe40003f24270 */
[----:B------:R-:W-:-:S02]  /*26a0*/  FSEL R21, R21, -INF , P2 ;  /* 0xff80000015157808 */ /* 0x000fc40001000000 */
[----:B----4-:R-:W-:-:S03]  /*26b0*/  FSEL R27, R27, -INF , P1 ;  /* 0xff8000001b1b7808 */ /* 0x010fc60000800000 */
[----:B------:R-:W4:Y:S01]  /*26c0*/  MUFU.TANH R52, R52 ;  /* 0x0000003400347308 */ /* 0x000f220000002400 */
[----:B-1----:R-:W-:Y:S01]  /*26d0*/  FSEL R66, R41, -INF , P3 ;  /* 0xff80000029427808 */ /* 0x002fe20001800000 */
[----:B------:R-:W-:Y:S01]  /*26e0*/  IMAD.U32 R41, RZ, RZ, UR10 ;  /* 0x0000000aff297e24 */ /* 0x000fe2000f8e00ff */
[----:B------:R-:W-:Y:S02]  /*26f0*/  ISETP.GT.AND P3, PT, R38, 0x38, PT ;  /* 0x000000382600780c */ /* 0x000fe40003f64270 */
[----:B------:R-:W-:Y:S02]  /*2700*/  FMNMX.FTZ R24, R66, R25, !PT ;  /* 0x0000001942187209 */ /* 0x000fe40007810000 */
[----:B--2---:R-:W-:Y:S01]  /*2710*/  FSEL R49, R49, -INF , P2 ;  /* 0xff80000031317808 */ /* 0x004fe20001000000 */
[----:B------:R1:W-:Y:S01]  /*2720*/  MUFU.TANH R31, R67 ;  /* 0x00000043001f7308 */ /* 0x0003e20000002400 */
[----:B------:R-:W-:-:S07]  /*2730*/  ISETP.GT.AND P2, PT, R38, 0x48, PT ;  /* 0x000000482600780c */ /* 0x000fce0003f44270 */
[----:B------:R-:W2:Y:S01]  /*2740*/  MUFU.TANH R53, R53 ;  /* 0x0000003500357308 */ /* 0x000ea20000002400 */
[----:B-1----:R-:W-:Y:S02]  /*2750*/  FSEL R67, R44, -INF , P4 ;  /* 0xff8000002c437808 */ /* 0x002fe40002000000 */
[----:B------:R-:W-:Y:S02]  /*2760*/  ISETP.GT.AND P4, PT, R38, 0x39, PT ;  /* 0x000000392600780c */ /* 0x000fe40003f84270 */
[----:B------:R-:W-:Y:S02]  /*2770*/  FMNMX.FTZ R25, R67, R24, !PT ;  /* 0x0000001843197209 */ /* 0x000fe40007810000 */
[----:B----4-:R-:W-:Y:S01]  /*2780*/  FSEL R52, R52, -INF , P3 ;  /* 0xff80000034347808 */ /* 0x010fe20001800000 */
[----:B------:R-:W1:Y:S01]  /*2790*/  MUFU.TANH R56, R56 ;  /* 0x0000003800387308 */ /* 0x000e620000002400 */
[----:B------:R-:W-:-:S04]  /*27a0*/  FMNMX.FTZ R29, R88, R25, !PT ;  /* 0x00000019581d7209 */ /* 0x000fc80007810000 */
[----:B------:R-:W-:-:S03]  /*27b0*/  FMNMX.FTZ R28, R48, R29, !PT ;  /* 0x0000001d301c7209 */ /* 0x000fc60007810000 */
[----:B------:R-:W4:Y:S01]  /*27c0*/  MUFU.TANH R57, R57 ;  /* 0x0000003900397308 */ /* 0x000f220000002400 */
[----:B------:R-:W-:Y:S02]  /*27d0*/  FMNMX.FTZ R29, R49, R28, !PT ;  /* 0x0000001c311d7209 */ /* 0x000fe40007810000 */
[----:B--2---:R-:W-:Y:S02]  /*27e0*/  FSEL R53, R53, -INF , P4 ;  /* 0xff80000035357808 */ /* 0x004fe40002000000 */
[----:B------:R-:W-:-:S03]  /*27f0*/  FMNMX.FTZ R28, R52, R29, !PT ;  /* 0x0000001d341c7209 */ /* 0x000fc60007810000 */
[----:B------:R-:W2:Y:S01]  /*2800*/  MUFU.TANH R54, R54 ;  /* 0x0000003600367308 */ /* 0x000ea20000002400 */
[----:B-1----:R-:W-:Y:S02]  /*2810*/  FSEL R56, R56, -INF , P5 ;  /* 0xff80000038387808 */ /* 0x002fe40002800000 */
[----:B------:R-:W-:Y:S02]  /*2820*/  FMNMX.FTZ R29, R53, R28, !PT ;  /* 0x0000001c351d7209 */ /* 0x000fe40007810000 */
[----:B------:R-:W-:Y:S02]  /*2830*/  ISETP.GT.AND P5, PT, R38, 0x51, PT ;  /* 0x000000512600780c */ /* 0x000fe40003fa4270 */
[----:B------:R-:W-:Y:S01]  /*2840*/  FMNMX.FTZ R32, R56, R29, !PT ;  /* 0x0000001d38207209 */ /* 0x000fe20007810000 */
[----:B------:R-:W1:Y:S01]  /*2850*/  MUFU.TANH R60, R60 ;  /* 0x0000003c003c7308 */ /* 0x000e620000002400 */
[----:B----4-:R-:W-:Y:S02]  /*2860*/  FSEL R57, R57, -INF , P1 ;  /* 0xff80000039397808 */ /* 0x010fe40000800000 */
[----:B------:R-:W-:-:S02]  /*2870*/  ISETP.GT.AND P1, PT, R38, 0x58, PT ;  /* 0x000000582600780c */ /* 0x000fc40003f24270 */
[----:B------:R-:W-:Y:S02]  /*2880*/  FMNMX.FTZ R33, R57, R32, !PT ;  /* 0x0000002039217209 */ /* 0x000fe40007810000 */
[----:B------:R-:W-:Y:S01]  /*2890*/  FSEL R31, R31, -INF , P5 ;  /* 0xff8000001f1f7808 */ /* 0x000fe20002800000 */
[----:B------:R-:W4:Y:S01]  /*28a0*/  MUFU.TANH R55, R55 ;  /* 0x0000003700377308 */ /* 0x000f220000002400 */
[----:B--2---:R-:W-:Y:S02]  /*28b0*/  FSEL R24, R54, -INF , P3 ;  /* 0xff80000036187808 */ /* 0x004fe40001800000 */
[----:B------:R-:W-:-:S05]  /*28c0*/  ISETP.GT.AND P3, PT, R38, 0x49, PT ;  /* 0x000000492600780c */ /* 0x000fca0003f64270 */
[----:B------:R-:W2:Y:S01]  /*28d0*/  MUFU.TANH R61, R61 ;  /* 0x0000003d003d7308 */ /* 0x000ea20000002400 */
[----:B-1----:R-:W-:-:S04]  /*28e0*/  FSEL R60, R60, -INF , P2 ;  /* 0xff8000003c3c7808 */ /* 0x002fc80001000000 */
[----:B------:R-:W-:-:S03]  /*28f0*/  FMNMX.FTZ R32, R60, R33, !PT ;  /* 0x000000213c207209 */ /* 0x000fc60007810000 */
[----:B------:R-:W1:Y:S01]  /*2900*/  MUFU.TANH R64, R64 ;  /* 0x0000004000407308 */ /* 0x000e620000002400 */
[----:B----4-:R-:W-:Y:S02]  /*2910*/  FSEL R25, R55, -INF , P4 ;  /* 0xff80000037197808 */ /* 0x010fe40002000000 */
[----:B------:R-:W-:-:S04]  /*2920*/  ISETP.GT.AND P4, PT, R38, 0x50, PT ;  /* 0x000000502600780c */ /* 0x000fc80003f84270 */
[----:B------:R-:W-:Y:S01]  /*2930*/  FSEL R30, R30, -INF , P4 ;  /* 0xff8000001e1e7808 */ /* 0x000fe20002000000 */
[----:B------:R-:W4:Y:S01]  /*2940*/  MUFU.TANH R65, R65 ;  /* 0x0000004100417308 */ /* 0x000f220000002400 */
[----:B--2---:R-:W-:-:S04]  /*2950*/  FSEL R61, R61, -INF , P3 ;  /* 0xff8000003d3d7808 */ /* 0x004fc80001800000 */
[----:B------:R-:W-:-:S03]  /*2960*/  FMNMX.FTZ R33, R61, R32, !PT ;  /* 0x000000203d217209 */ /* 0x000fc60007810000 */
[----:B------:R-:W2:Y:S01]  /*2970*/  MUFU.TANH R62, R62 ;  /* 0x0000003e003e7308 */ /* 0x000ea20000002400 */
[----:B-1----:R-:W-:Y:S02]  /*2980*/  FSEL R64, R64, -INF , P4 ;  /* 0xff80000040407808 */ /* 0x002fe40002000000 */
[----:B------:R-:W-:Y:S02]  /*2990*/  ISETP.GT.AND P4, PT, R38, 0x61, PT ;  /* 0x000000612600780c */ /* 0x000fe40003f84270 */
[----:B------:R-:W-:-:S03]  /*29a0*/  FMNMX.FTZ R32, R64, R33, !PT ;  /* 0x0000002140207209 */ /* 0x000fc60007810000 */
[----:B------:R-:W1:Y:S01]  /*29b0*/  MUFU.TANH R68, R68 ;  /* 0x0000004400447308 */ /* 0x000e620000002400 */
[----:B----4-:R-:W-:Y:S02]  /*29c0*/  FSEL R65, R65, -INF , P5 ;  /* 0xff80000041417808 */ /* 0x010fe40002800000 */
[----:B------:R-:W-:Y:S02]  /*29d0*/  ISETP.GT.AND P5, PT, R38, 0x68, PT ;  /* 0x000000682600780c */ /* 0x000fe40003fa4270 */
[----:B------:R-:W-:-:S03]  /*29e0*/  FMNMX.FTZ R33, R65, R32, !PT ;  /* 0x0000002041217209 */ /* 0x000fc60007810000 */
[----:B------:R-:W4:Y:S01]  /*29f0*/  MUFU.TANH R63, R63 ;  /* 0x0000003f003f7308 */ /* 0x000f220000002400 */
[----:B--2---:R-:W-:Y:S02]  /*2a00*/  FSEL R28, R62, -INF , P2 ;  /* 0xff8000003e1c7808 */ /* 0x004fe40001000000 */
[----:B------:R-:W-:-:S05]  /*2a10*/  ISETP.GT.AND P2, PT, R38, 0x59, PT ;  /* 0x000000592600780c */ /* 0x000fca0003f44270 */
[----:B------:R-:W2:Y:S01]  /*2a20*/  MUFU.TANH R69, R69 ;  /* 0x0000004500457308 */ /* 0x000ea20000002400 */
[----:B-1----:R-:W-:-:S04]  /*2a30*/  FSEL R68, R68, -INF , P1 ;  /* 0xff80000044447808 */ /* 0x002fc80000800000 */
[----:B------:R-:W-:-:S03]  /*2a40*/  FMNMX.FTZ R40, R68, R33, !PT ;  /* 0x0000002144287209 */ /* 0x000fc60007810000 */
[----:B------:R-:W1:Y:S01]  /*2a50*/  MUFU.TANH R72, R72 ;  /* 0x0000004800487308 */ /* 0x000e620000002400 */
[----:B----4-:R-:W-:Y:S01]  /*2a60*/  FSEL R29, R63, -INF , P3 ;  /* 0xff8000003f1d7808 */ /* 0x010fe20001800000 */
[----:B------:R-:W-:Y:S01]  /*2a70*/  IMAD.MOV.U32 R63, RZ, RZ, R151 ;  /* 0x000000ffff3f7224 */ /* 0x000fe200078e0097 */
[----:B------:R-:W-:-:S05]  /*2a80*/  ISETP.GT.AND P3, PT, R38, 0x60, PT ;  /* 0x000000602600780c */ /* 0x000fca0003f64270 */
[----:B------:R-:W4:Y:S01]  /*2a90*/  MUFU.TANH R73, R73 ;  /* 0x0000004900497308 */ /* 0x000f220000002400 */
[----:B--2---:R-:W-:-:S04]  /*2aa0*/  FSEL R69, R69, -INF , P2 ;  /* 0xff80000045457808 */ /* 0x004fc80001000000 */
[----:B------:R-:W-:-:S03]  /*2ab0*/  FMNMX.FTZ R33, R69, R40, !PT ;  /* 0x0000002845217209 */ /* 0x000fc60007810000 */
[----:B------:R-:W2:Y:S01]  /*2ac0*/  MUFU.TANH R70, R70 ;  /* 0x0000004600467308 */ /* 0x000ea20000002400 */
[----:B-1----:R-:W-:-:S04]  /*2ad0*/  FSEL R72, R72, -INF , P3 ;  /* 0xff80000048487808 */ /* 0x002fc80001800000 */
[----:B------:R-:W-:-:S03]  /*2ae0*/  FMNMX.FTZ R40, R72, R33, !PT ;  /* 0x0000002148287209 */ /* 0x000fc60007810000 */
[----:B------:R-:W1:Y:S01]  /*2af0*/  MUFU.TANH R76, R76 ;  /* 0x0000004c004c7308 */ /* 0x000e620000002400 */
[----:B----4-:R-:W-:-:S04]  /*2b00*/  FSEL R73, R73, -INF , P4 ;  /* 0xff80000049497808 */ /* 0x010fc80002000000 */
[----:B------:R-:W-:-:S03]  /*2b10*/  FMNMX.FTZ R37, R73, R40, !PT ;  /* 0x0000002849257209 */ /* 0x000fc60007810000 */
[----:B------:R-:W4:Y:S01]  /*2b20*/  MUFU.TANH R71, R71 ;  /* 0x0000004700477308 */ /* 0x000f220000002400 */
[----:B--2---:R-:W-:Y:S01]  /*2b30*/  FSEL R32, R70, -INF , P1 ;  /* 0xff80000046207808 */ /* 0x004fe20000800000 */
[----:B------:R-:W-:Y:S01]  /*2b40*/  IMAD.MOV.U32 R70, RZ, RZ, R151 ;  /* 0x000000ffff467224 */ /* 0x000fe200078e0097 */
[----:B------:R-:W-:-:S05]  /*2b50*/  ISETP.GT.AND P1, PT, R38, 0x69, PT ;  /* 0x000000692600780c */ /* 0x000fca0003f24270 */
[----:B------:R-:W2:Y:S01]  /*2b60*/  MUFU.TANH R77, R77 ;  /* 0x0000004d004d7308 */ /* 0x000ea20000002400 */
[----:B-1----:R-:W-:-:S04]  /*2b70*/  FSEL R76, R76, -INF , P5 ;  /* 0xff8000004c4c7808 */ /* 0x002fc80002800000 */
[----:B------:R-:W-:-:S03]  /*2b80*/  FMNMX.FTZ R40, R76, R37, !PT ;  /* 0x000000254c287209 */ /* 0x000fc60007810000 */
[----:B------:R1:W5:Y:S01]  /*2b90*/  MUFU.TANH R34, R74 ;  /* 0x0000004a00227308 */ /* 0x0003620000002400 */
[----:B----4-:R-:W-:Y:S01]  /*2ba0*/  FSEL R33, R71, -INF , P2 ;  /* 0xff80000047217808 */ /* 0x010fe20001000000 */
[----:B------:R-:W-:Y:S01]  /*2bb0*/  IMAD.MOV.U32 R71, RZ, RZ, R151 ;  /* 0x000000ffff477224 */ /* 0x000fe200078e0097 */
[----:B------:R-:W-:-:S05]  /*2bc0*/  ISETP.GT.AND P2, PT, R38, 0x70, PT ;  /* 0x000000702600780c */ /* 0x000fca0003f44270 */
[----:B------:R-:W4:Y:S01]  /*2bd0*/  MUFU.TANH R80, R80 ;  /* 0x0000005000507308 */ /* 0x000f220000002400 */
[----:B--2---:R-:W-:Y:S01]  /*2be0*/  FSEL R77, R77, -INF , P1 ;  /* 0xff8000004d4d7808 */ /* 0x004fe20000800000 */
[----:B-1----:R-:W-:-:S03]  /*2bf0*/  IMAD.MOV.U32 R74, RZ, RZ, R151 ;  /* 0x000000ffff4a7224 */ /* 0x002fc600078e0097 */
[----:B------:R-:W-:-:S03]  /*2c00*/  FMNMX.FTZ R37, R77, R40, !PT ;  /* 0x000000284d257209 */ /* 0x000fc60007810000 */
[----:B------:R1:W2:Y:S01]  /*2c10*/  MUFU.TANH R35, R75 ;  /* 0x0000004b00237308 */ /* 0x0002a20000002400 */
[----:B-----5:R-:W-:Y:S02]  /*2c20*/  FSEL R34, R34, -INF , P3 ;  /* 0xff80000022227808 */ /* 0x020fe40001800000 */
[----:B------:R-:W-:-:S05]  /*2c30*/  ISETP.GT.AND P3, PT, R38, 0x71, PT ;  /* 0x000000712600780c */ /* 0x000fca0003f64270 */
[----:B------:R-:W5:Y:S01]  /*2c40*/  MUFU.TANH R81, R81 ;  /* 0x0000005100517308 */ /* 0x000f620000002400 */
[----:B----4-:R-:W-:Y:S01]  /*2c50*/  FSEL R80, R80, -INF , P2 ;  /* 0xff80000050507808 */ /* 0x010fe20001000000 */
[----:B-1----:R-:W-:-:S03]  /*2c60*/  IMAD.MOV.U32 R75, RZ, RZ, R151 ;  /* 0x000000ffff4b7224 */ /* 0x002fc600078e0097 */
[----:B------:R-:W-:-:S03]  /*2c70*/  FMNMX.FTZ R40, R80, R37, !PT ;  /* 0x0000002550287209 */ /* 0x000fc60007810000 */
[----:B------:R1:W4:Y:S01]  /*2c80*/  MUFU.TANH R36, R78 ;  /* 0x0000004e00247308 */ /* 0x0003220000002400 */
[----:B--2---:R-:W-:Y:S02]  /*2c90*/  FSEL R35, R35, -INF , P4 ;  /* 0xff80000023237808 */ /* 0x004fe40002000000 */
[----:B------:R-:W-:-:S05]  /*2ca0*/  ISETP.GT.AND P4, PT, R38, 0x78, PT ;  /* 0x000000782600780c */ /* 0x000fca0003f84270 */
[----:B------:R-:W2:Y:S01]  /*2cb0*/  MUFU.TANH R84, R84 ;  /* 0x0000005400547308 */ /* 0x000ea20000002400 */
[----:B-----5:R-:W-:Y:S01]  /*2cc0*/  FSEL R81, R81, -INF , P3 ;  /* 0xff80000051517808 */ /* 0x020fe20001800000 */
[----:B-1----:R-:W-:-:S03]  /*2cd0*/  IMAD.MOV.U32 R78, RZ, RZ, R151 ;  /* 0x000000ffff4e7224 */ /* 0x002fc600078e0097 */
[----:B------:R-:W-:-:S03]  /*2ce0*/  FMNMX.FTZ R37, R81, R40, !PT ;  /* 0x0000002851257209 */ /* 0x000fc60007810000 */
[----:B------:R-:W1:Y:S01]  /*2cf0*/  MUFU.TANH R85, R85 ;  /* 0x0000005500557308 */ /* 0x000e620000002400 */
[----:B----4-:R-:W-:Y:S02]  /*2d00*/  FSEL R36, R36, -INF , P5 ;  /* 0xff80000024247808 */ /* 0x010fe40002800000 */
        /* <DEDUP_REMOVED lines=8> */
[----:B----4-:R-:W-:Y:S01]  /*2d90*/  FSEL R79, R79, -INF , P1 ;  /* 0xff8000004f4f7808 */ /* 0x010fe20000800000 */
[----:B------:R-:W4:Y:S06]  /*2da0*/  SHFL.BFLY PT, R37, R38, 0x2, 0x1f ;  /* 0x0c401f0026257f89 */ /* 0x000f2c00000e0000 */
[----:B------:R-:W5:Y:S01]  /*2db0*/  MUFU.TANH R86, R86 ;  /* 0x0000005600567308 */ /* 0x000f620000002400 */
[----:B--2---:R-:W-:-:S07]  /*2dc0*/  FSEL R82, R82, -INF , P2 ;  /* 0xff80000052527808 */ /* 0x004fce0001000000 */
[----:B------:R-:W2:Y:S01]  /*2dd0*/  MUFU.TANH R87, R87 ;  /* 0x0000005700577308 */ /* 0x000ea20000002400 */
[----:B-1----:R-:W-:Y:S02]  /*2de0*/  FSEL R83, R83, -INF , P3 ;  /* 0xff80000053537808 */ /* 0x002fe40001800000 */
[----:B-----5:R-:W-:Y:S02]  /*2df0*/  FSEL R86, R86, -INF , P4 ;  /* 0xff80000056567808 */ /* 0x020fe40002000000 */
[----:B----4-:R-:W-:-:S05]  /*2e00*/  FMNMX.FTZ R37, R38, R37, !PT ;  /* 0x0000002526257209 */ /* 0x010fca0007810000 */
[----:B------:R-:W1:Y:S01]  /*2e10*/  SHFL.BFLY PT, R192, R37, 0x1, 0x1f ;  /* 0x0c201f0025c07f89 */ /* 0x000e6200000e0000 */
[----:B--2---:R-:W-:Y:S02]  /*2e20*/  FSEL R87, R87, -INF , P5 ;  /* 0xff80000057577808 */ /* 0x004fe40002800000 */
[----:B-1----:R-:W-:-:S04]  /*2e30*/  FMNMX.FTZ R192, R37, R192, !PT ;  /* 0x000000c025c07209 */ /* 0x002fc80007810000 */
[C---:B------:R-:W-:Y:S01]  /*2e40*/  FSETP.NEU.FTZ.AND P6, PT, R192.reuse, -INF , PT ;  /* 0xff800000c000780b */ /* 0x040fe20003fdd000 */
[----:B------:R-:W-:-:S01]  /*2e50*/  FFMA.FTZ R40, R192, R41, -8 ;  /* 0xc1000000c0287423 */ /* 0x000fc20000010029 */
[----:B------:R-:W-:-:S04]  /*2e60*/  FMNMX.FTZ R41, R4, R5, !PT ;  /* 0x0000000504297209 */ /* 0x000fc80007810000 */
[----:B------:R-:W-:Y:S02]  /*2e70*/  FSEL R54, R40, RZ, P6 ;  /* 0x000000ff28367208 */ /* 0x000fe40003000000 */
[----:B------:R-:W-:Y:S02]  /*2e80*/  FMNMX.FTZ R40, R6, R41, !PT ;  /* 0x0000002906287209 */ /* 0x000fe40007810000 */
[----:B---3--:R-:W-:Y:S01]  /*2e90*/  LOP3.LUT P6, RZ, R89, 0x7f, RZ, 0xc0, !PT ;  /* 0x0000007f59ff7812 */ /* 0x008fe200078cc0ff */
[----:B------:R-:W-:-:S01]  /*2ea0*/  FFMA.FTZ R37, R39, UR10, -R54 ;  /* 0x0000000a27257c23 */ /* 0x000fc20008010836 */
[----:B------:R-:W-:Y:S01]  /*2eb0*/  FMNMX.FTZ R41, R7, R40, !PT ;  /* 0x0000002807297209 */ /* 0x000fe20007810000 */
[----:B------:R-:W-:-:S01]  /*2ec0*/  FFMA.FTZ R39, R43, UR10, -R54 ;  /* 0x0000000a2b277c23 */ /* 0x000fc20008010836 */
[--C-:B------:R-:W-:Y:S01]  /*2ed0*/  FFMA.FTZ R50, R50, UR10, -R54.reuse ;  /* 0x0000000a32327c23 */ /* 0x100fe20008010836 */
        /* <DEDUP_REMOVED lines=11> */
[----:B------:R1:W-:Y:S01]  /*2f90*/  MUFU.EX2 R41, R50 ;  /* 0x0000003200297308 */ /* 0x0003e20000000800 */
        /* <DEDUP_REMOVED lines=15> */
[----:B------:R-:W-:Y:S01]  /*3090*/  MUFU.EX2 R58, R52 ;  /* 0x00000034003a7308 */ /* 0x000fe20000000800 */
[----:B------:R-:W-:-:S01]  /*30a0*/  FFMA.FTZ R72, R72, UR10, -R54 ;  /* 0x0000000a48487c23 */ /* 0x000fc20008010836 */
[----:B------:R-:W-:Y:S01]  /*30b0*/  FMNMX.FTZ R45, R15, R44, !PT ;  /* 0x0000002c0f2d7209 */ /* 0x000fe20007810000 */
[----:B------:R-:W-:-:S01]  /*30c0*/  FFMA.FTZ R44, R59, UR10, -R54 ;  /* 0x0000000a3b2c7c23 */ /* 0x000fc20008010836 */
[--C-:B------:R-:W-:Y:S01]  /*30d0*/  FFMA.FTZ R73, R73, UR10, -R54.reuse ;  /* 0x0000000a49497c23 */ /* 0x100fe20008010836 */
[----:B------:R-:W-:-:S01]  /*30e0*/  FFMA.FTZ R76, R76, UR10, -R54 ;  /* 0x0000000a4c4c7c23 */ /* 0x000fc20008010836 */
[----:B-1----:R-:W-:Y:S01]  /*30f0*/  FMNMX.FTZ R50, R20, R45, !PT ;  /* 0x0000002d14327209 */ /* 0x002fe20007810000 */
[----:B------:R-:W-:-:S01]  /*3100*/  FFMA.FTZ R77, R77, UR10, -R54 ;  /* 0x0000000a4d4d7c23 */ /* 0x000fc20008010836 */
[----:B------:R-:W-:Y:S01]  /*3110*/  MUFU.EX2 R37, R37 ;  /* 0x0000002500257308 */ /* 0x000fe20000000800 */
[----:B------:R-:W-:-:S01]  /*3120*/  FFMA.FTZ R81, R81, UR10, -R54 ;  /* 0x0000000a51517c23 */ /* 0x000fc20008010836 */
[----:B------:R-:W-:Y:S01]  /*3130*/  FMNMX.FTZ R45, R21, R50, !PT ;  /* 0x00000032152d7209 */ /* 0x000fe20007810000 */
[----:B------:R-:W-:-:S01]  /*3140*/  FFMA.FTZ R84, R84, UR10, -R54 ;  /* 0x0000000a54547c23 */ /* 0x000fc20008010836 */
[----:B------:R-:W-:-:S02]  /*3150*/  @!P6 VIADD R3, R3, 0x38840 ;  /* 0x000388400303e836 */ /* 0x000fc40000000000 */
[----:B------:R-:W-:Y:S01]  /*3160*/  FMNMX.FTZ R50, R24, R45, !PT ;  /* 0x0000002d18327209 */ /* 0x000fe20007810000 */
[----:B------:R-:W-:Y:S01]  /*3170*/  IMAD.MOV.U32 R89, RZ, RZ, R151 ;  /* 0x000000ffff597224 */ /* 0x000fe200078e0097 */
[----:B------:R-:W-:Y:S01]  /*3180*/  MUFU.EX2 R38, R38 ;  /* 0x0000002600267308 */ /* 0x000fe20000000800 */
[----:B------:R-:W-:Y:S02]  /*3190*/  @!P6 PRMT R3, RZ, 0x654, R3 ;  /* 0x00000654ff03e816 */ /* 0x000fe40000000003 */
[----:B------:R-:W-:Y:S02]  /*31a0*/  FMNMX.FTZ R47, R25, R50, !PT ;  /* 0x00000032192f7209 */ /* 0x000fe40007810000 */
[----:B------:R1:W-:Y:S02]  /*31b0*/  @!P6 SYNCS.ARRIVE.TRANS64.RED.A1T0 RZ, [R3+URZ], RZ ;  /* 0x000000ff03ffe9a7 */ /* 0x0003e4000810043f */
[----:B------:R-:W-:Y:S01]  /*31c0*/  FMNMX.FTZ R50, R26, R47, !PT ;  /* 0x0000002f1a327209 */ /* 0x000fe20007810000 */
[----:B------:R-:W-:Y:S03]  /*31d0*/  MUFU.EX2 R39, R39 ;  /* 0x0000002700277308 */ /* 0x000fe60000000800 */
[----:B------:R-:W-:-:S04]  /*31e0*/  FMNMX.FTZ R47, R27, R50, !PT ;  /* 0x000000321b2f7209 */ /* 0x000fc80007810000 */
[----:B------:R-:W-:Y:S01]  /*31f0*/  FMNMX.FTZ R50, R28, R47, !PT ;  /* 0x0000002f1c327209 */ /* 0x000fe20007810000 */
[----:B------:R-:W3:Y:S03]  /*3200*/  MUFU.EX2 R42, R42 ;  /* 0x0000002a002a7308 */ /* 0x000ee60000000800 */
[----:B------:R-:W-:-:S04]  /*3210*/  FMNMX.FTZ R47, R29, R50, !PT ;  /* 0x000000321d2f7209 */ /* 0x000fc80007810000 */
[----:B------:R-:W-:Y:S01]  /*3220*/  FMNMX.FTZ R48, R30, R47, !PT ;  /* 0x0000002f1e307209 */ /* 0x000fe20007810000 */
[----:B------:R-:W-:Y:S03]  /*3230*/  MUFU.EX2 R40, R40 ;  /* 0x0000002800287308 */ /* 0x000fe60000000800 */
[----:B--2---:R-:W-:Y:S01]  /*3240*/  FMNMX.FTZ R51, R31, R48, !PT ;  /* 0x000000301f337209 */ /* 0x004fe20007810000 */
[----:B------:R-:W-:-:S03]  /*3250*/  FFMA.FTZ R48, R49, UR10, -R54 ;  /* 0x0000000a31307c23 */ /* 0x000fc60008010836 */
[----:B------:R-:W-:Y:S01]  /*3260*/  FMNMX.FTZ R50, R32, R51, !PT ;  /* 0x0000003320327209 */ /* 0x000fe20007810000 */
[----:B------:R-:W-:Y:S01]  /*3270*/  MUFU.EX2 R47, R55 ;  /* 0x00000037002f7308 */ /* 0x000fe20000000800 */
[----:B---3--:R-:W-:Y:S02]  /*3280*/  F2FP.SATFINITE.E4M3.F32.PACK_AB_MERGE_C R228, R42, R39, RZ ;  /* 0x000000272ae4723e */ /* 0x008fe400048070ff */
[----:B------:R-:W-:Y:S02]  /*3290*/  FMNMX.FTZ R49, R33, R50, !PT ;  /* 0x0000003221317209 */ /* 0x000fe40007810000 */
[----:B------:R-:W-:Y:S02]  /*32a0*/  F2FP.SATFINITE.E4M3.F32.PACK_AB_MERGE_C R228, R38, R37, R228 ;  /* 0x0000002526e4723e */ /* 0x000fe400048070e4 */
[----:B------:R-:W-:Y:S01]  /*32b0*/  FMNMX.FTZ R50, R34, R49, !PT ;  /* 0x0000003122327209 */ /* 0x000fe20007810000 */
[----:B------:R2:W-:Y:S03]  /*32c0*/  MUFU.EX2 R55, R53 ;  /* 0x0000003500377308 */ /* 0x0005e60000000800 */
[----:B------:R-:W-:-:S04]  /*32d0*/  FMNMX.FTZ R49, R35, R50, !PT ;  /* 0x0000003223317209 */ /* 0x000fc80007810000 */
[----:B------:R-:W-:Y:S01]  /*32e0*/  FMNMX.FTZ R50, R36, R49, !PT ;  /* 0x0000003124327209 */ /* 0x000fe20007810000 */
[----:B------:R-:W-:Y:S03]  /*32f0*/  MUFU.EX2 R62, R57 ;  /* 0x00000039003e7308 */ /* 0x000fe60000000800 */
[----:B------:R-:W-:-:S04]  /*3300*/  FMNMX.FTZ R49, R79, R50, !PT ;  /* 0x000000324f317209 */ /* 0x000fc80007810000 */
[----:B------:R-:W-:Y:S01]  /*3310*/  FMNMX.FTZ R50, R82, R49, !PT ;  /* 0x0000003152327209 */ /* 0x000fe20007810000 */
[----:B------:R-:W3:Y:S03]  /*3320*/  MUFU.EX2 R46, R46 ;  /* 0x0000002e002e7308 */ /* 0x000ee60000000800 */
[----:B------:R-:W-:-:S04]  /*3330*/  FMNMX.FTZ R51, R83, R50, !PT ;  /* 0x0000003253337209 */ /* 0x000fc80007810000 */
[----:B------:R-:W-:Y:S01]  /*3340*/  FMNMX.FTZ R50, R86, R51, !PT ;  /* 0x0000003356327209 */ /* 0x000fe20007810000 */
[----:B------:R-:W-:-:S01]  /*3350*/  FFMA.FTZ R51, R64, UR10, -R54 ;  /* 0x0000000a40337c23 */ /* 0x000fc20008010836 */
[----:B------:R-:W-:Y:S02]  /*3360*/  MUFU.EX2 R44, R44 ;  /* 0x0000002c002c7308 */ /* 0x000fe40000000800 */
[----:B------:R-:W-:-:S05]  /*3370*/  FMNMX.FTZ R50, R87, R50, !PT ;  /* 0x0000003257327209 */ /* 0x000fca0007810000 */
[----:B--2---:R-:W2:Y:S01]  /*3380*/  SHFL.BFLY PT, R53, R50, 0x2, 0x1f ;  /* 0x0c401f0032357f89 */ /* 0x004ea200000e0000 */
[----:B------:R4:W-:Y:S01]  /*3390*/  MUFU.EX2 R45, R66 ;  /* 0x00000042002d7308 */ /* 0x0009e20000000800 */
[----:B---3--:R-:W-:-:S04]  /*33a0*/  F2FP.SATFINITE.E4M3.F32.PACK_AB_MERGE_C R230, R46, R43, RZ ;  /* 0x0000002b2ee6723e */ /* 0x008fc800048070ff */
[----:B------:R-:W-:-:S03]  /*33b0*/  F2FP.SATFINITE.E4M3.F32.PACK_AB_MERGE_C R230, R41, R40, R230 ;  /* 0x0000002829e6723e */ /* 0x000fc600048070e6 */
[----:B------:R-:W-:Y:S01]  /*33c0*/  MUFU.EX2 R67, R67 ;  /* 0x0000004300437308 */ /* 0x000fe20000000800 */
[----:B----4-:R-:W-:-:S07]  /*33d0*/  IMAD.MOV.U32 R66, RZ, RZ, R151 ;  /* 0x000000ffff427224 */ /* 0x010fce00078e0097 */
[----:B------:R-:W-:Y:S01]  /*33e0*/  MUFU.EX2 R88, R88 ;  /* 0x0000005800587308 */ /* 0x000fe20000000800 */
[----:B--2---:R-:W-:Y:S01]  /*33f0*/  FMNMX.FTZ R53, R50, R53, !PT ;  /* 0x0000003532357209 */ /* 0x004fe20007810000 */
[--C-:B------:R-:W-:Y:S01]  /*3400*/  FFMA.FTZ R50, R80, UR10, -R54.reuse ;  /* 0x0000000a50327c23 */ /* 0x100fe20008010836 */
[----:B------:R-:W-:-:S05]  /*3410*/  FFMA.FTZ R54, R85, UR10, -R54 ;  /* 0x0000000a55367c23 */ /* 0x000fca0008010836 */
[----:B------:R-:W-:Y:S01]  /*3420*/  MUFU.EX2 R48, R48 ;  /* 0x0000003000307308 */ /* 0x000fe20000000800 */
[--C-:B------:R-:W-:Y:S01]  /*3430*/  IMAD.MOV.U32 R85, RZ, RZ, R151.reuse ;  /* 0x000000ffff557224 */ /* 0x100fe200078e0097 */
[----:B------:R-:W2:Y:S01]  /*3440*/  SHFL.BFLY PT, R52, R53, 0x1, 0x1f ;  /* 0x0c201f0035347f89 */ /* 0x000ea200000e0000 */
[----:B------:R-:W-:-:S05]  /*3450*/  IMAD.MOV.U32 R80, RZ, RZ, R151 ;  /* 0x000000ffff507224 */ /* 0x000fca00078e0097 */
[----:B------:R-:W-:Y:S08]  /*3460*/  MUFU.EX2 R49, R56 ;  /* 0x0000003800317308 */ /* 0x000ff00000000800 */
[----:B------:R-:W-:Y:S08]  /*3470*/  MUFU.EX2 R60, R60 ;  /* 0x0000003c003c7308 */ /* 0x000ff00000000800 */
[----:B------:R-:W-:Y:S01]  /*3480*/  MUFU.EX2 R61, R61 ;  /* 0x0000003d003d7308 */ /* 0x000fe20000000800 */
[----:B--2---:R-:W-:Y:S01]  /*3490*/  FMNMX.FTZ R197, R53, R52, !PT ;  /* 0x0000003435c57209 */ /* 0x004fe20007810000 */
[----:B------:R-:W-:-:S03]  /*34a0*/  IMAD.U32 R52, RZ, RZ, UR10 ;  /* 0x0000000aff347e24 */ /* 0x000fc6000f8e00ff */
[C---:B------:R-:W-:Y:S01]  /*34b0*/  FSETP.NEU.FTZ.AND P1, PT, R197.reuse, -INF , PT ;  /* 0xff800000c500780b */ /* 0x040fe20003f3d000 */
[----:B------:R-:W-:-:S02]  /*34c0*/  FFMA.FTZ R52, R197, R52, -8 ;  /* 0xc1000000c5347423 */ /* 0x000fc40000010034 */
[----:B------:R2:W-:Y:S03]  /*34d0*/  MUFU.EX2 R53, R54 ;  /* 0x0000003600357308 */ /* 0x0005e60000000800 */
[----:B------:R-:W-:Y:S02]  /*34e0*/  FSEL R52, R52, RZ, P1 ;  /* 0x000000ff34347208 */ /* 0x000fe40000800000 */
[----:B------:R-:W-:-:S03]  /*34f0*/  PLOP3.LUT P1, PT, PT, PT, UP0, 0x80, 0x0 ;  /* 0x000000000000781c */ /* 0x000fc60003f2f008 */
[----:B------:R-:W-:Y:S01]  /*3500*/  MUFU.EX2 R51, R51 ;  /* 0x0000003300337308 */ /* 0x000fe20000000800 */
[----:B------:R-:W-:-:S01]  /*3510*/  FFMA.FTZ R4, R4, UR10, -R52 ;  /* 0x0000000a04047c23 */ /* 0x000fc20008010834 */
[--C-:B------:R-:W-:Y:S01]  /*3520*/  FFMA.FTZ R5, R5, UR10, -R52.reuse ;  /* 0x0000000a05057c23 */ /* 0x100fe20008010834 */
[----:B------:R-:W-:-:S01]  /*3530*/  FFMA.FTZ R6, R6, UR10, -R52 ;  /* 0x0000000a06067c23 */ /* 0x000fc20008010834 */
[--C-:B------:R-:W-:Y:S01]  /*3540*/  FFMA.FTZ R7, R7, UR10, -R52.reuse ;  /* 0x0000000a07077c23 */ /* 0x100fe20008010834 */
[----:B------:R-:W-:-:S01]  /*3550*/  FFMA.FTZ R8, R8, UR10, -R52 ;  /* 0x0000000a08087c23 */ /* 0x000fc20008010834 */
[--C-:B------:R-:W-:Y:S01]  /*3560*/  FFMA.FTZ R9, R9, UR10, -R52.reuse ;  /* 0x0000000a09097c23 */ /* 0x100fe20008010834 */
[----:B------:R-:W-:-:S01]  /*3570*/  FFMA.FTZ R10, R10, UR10, -R52 ;  /* 0x0000000a0a0a7c23 */ /* 0x000fc20008010834 */
[----:B------:R-:W-:Y:S01]  /*3580*/  MUFU.EX2 R4, R4 ;  /* 0x0000000400047308 */ /* 0x000fe20000000800 */
[----:B--2---:R-:W-:-:S01]  /*3590*/  FADD.FTZ R54, R37, R38 ;  /* 0x0000002625367221 */ /* 0x004fc20000010000 */
[--C-:B------:R-:W-:Y:S01]  /*35a0*/  FFMA.FTZ R11, R11, UR10, -R52.reuse ;  /* 0x0000000a0b0b7c23 */ /* 0x100fe20008010834 */
[----:B------:R-:W-:-:S01]  /*35b0*/  FFMA.FTZ R12, R12, UR10, -R52 ;  /* 0x0000000a0c0c7c23 */ /* 0x000fc20008010834 */
[----:B------:R-:W-:Y:S01]  /*35c0*/  FFMA.FTZ R13, R13, UR10, -R52 ;  /* 0x0000000a0d0d7c23 */ /* 0x000fe20008010834 */
[----:B------:R-:W-:-:S01]  /*35d0*/  FADD.FTZ R59, R39, R54 ;  /* 0x00000036273b7221 */ /* 0x000fc20000010000 */
[--C-:B------:R-:W-:Y:S01]  /*35e0*/  FFMA.FTZ R14, R14, UR10, -R52.reuse ;  /* 0x0000000a0e0e7c23 */ /* 0x100fe20008010834 */
[----:B------:R-:W-:-:S01]  /*35f0*/  FFMA.FTZ R15, R15, UR10, -R52 ;  /* 0x0000000a0f0f7c23 */ /* 0x000fc20008010834 */
[----:B------:R-:W2:Y:S01]  /*3600*/  MUFU.EX2 R5, R5 ;  /* 0x0000000500057308 */ /* 0x000ea20000000800 */
[----:B------:R-:W-:-:S01]  /*3610*/  FADD.FTZ R59, R42, R59 ;  /* 0x0000003b2a3b7221 */ /* 0x000fc20000010000 */
[--C-:B------:R-:W-:Y:S01]  /*3620*/  FFMA.FTZ R20, R20, UR10, -R52.reuse ;  /* 0x0000000a14147c23 */ /* 0x100fe20008010834 */
[----:B------:R-:W-:-:S01]  /*3630*/  FFMA.FTZ R21, R21, UR10, -R52 ;  /* 0x0000000a15157c23 */ /* 0x000fc20008010834 */
[--C-:B------:R-:W-:Y:S01]  /*3640*/  FFMA.FTZ R24, R24, UR10, -R52.reuse ;  /* 0x0000000a18187c23 */ /* 0x100fe20008010834 */
[----:B------:R-:W-:-:S01]  /*3650*/  FFMA.FTZ R25, R25, UR10, -R52 ;  /* 0x0000000a19197c23 */ /* 0x000fc20008010834 */
[--C-:B------:R-:W-:Y:S01]  /*3660*/  FFMA.FTZ R26, R26, UR10, -R52.reuse ;  /* 0x0000000a1a1a7c23 */ /* 0x100fe20008010834 */
[----:B------:R-:W-:-:S01]  /*3670*/  FFMA.FTZ R27, R27, UR10, -R52 ;  /* 0x0000000a1b1b7c23 */ /* 0x000fc20008010834 */
[----:B------:R-:W3:Y:S01]  /*3680*/  MUFU.EX2 R6, R6 ;  /* 0x0000000600067308 */ /* 0x000ee20000000800 */
[----:B------:R-:W-:-:S01]  /*3690*/  FFMA.FTZ R28, R28, UR10, -R52 ;  /* 0x0000000a1c1c7c23 */ /* 0x000fc20008010834 */
[--C-:B------:R-:W-:Y:S01]  /*36a0*/  FFMA.FTZ R29, R29, UR10, -R52.reuse ;  /* 0x0000000a1d1d7c23 */ /* 0x100fe20008010834 */
[----:B------:R-:W-:-:S01]  /*36b0*/  FFMA.FTZ R30, R30, UR10, -R52 ;  /* 0x0000000a1e1e7c23 */ /* 0x000fc20008010834 */
[--C-:B------:R-:W-:Y:S01]  /*36c0*/  FFMA.FTZ R31, R31, UR10, -R52.reuse ;  /* 0x0000000a1f1f7c23 */ /* 0x100fe20008010834 */
[----:B------:R-:W-:-:S01]  /*36d0*/  FFMA.FTZ R32, R32, UR10, -R52 ;  /* 0x0000000a20207c23 */ /* 0x000fc20008010834 */
[--C-:B------:R-:W-:Y:S01]  /*36e0*/  FFMA.FTZ R33, R33, UR10, -R52.reuse ;  /* 0x0000000a21217c23 */ /* 0x100fe20008010834 */
[----:B------:R-:W-:-:S01]  /*36f0*/  FFMA.FTZ R34, R34, UR10, -R52 ;  /* 0x0000000a22227c23 */ /* 0x000fc20008010834 */
[----:B------:R-:W4:Y:S01]  /*3700*/  MUFU.EX2 R7, R7 ;  /* 0x0000000700077308 */ /* 0x000f220000000800 */
[----:B--2---:R-:W-:-:S01]  /*3710*/  FADD.FTZ R57, R4, R5 ;  /* 0x0000000504397221 */ /* 0x004fc20000010000 */
[--C-:B------:R-:W-:Y:S01]  /*3720*/  FFMA.FTZ R35, R35, UR10, -R52.reuse ;  /* 0x0000000a23237c23 */ /* 0x100fe20008010834 */
[----:B------:R-:W-:-:S01]  /*3730*/  FFMA.FTZ R36, R36, UR10, -R52 ;  /* 0x0000000a24247c23 */ /* 0x000fc20008010834 */
[--C-:B------:R-:W-:Y:S01]  /*3740*/  FFMA.FTZ R79, R79, UR10, -R52.reuse ;  /* 0x0000000a4f4f7c23 */ /* 0x100fe20008010834 */
[----:B------:R-:W-:-:S01]  /*3750*/  FFMA.FTZ R82, R82, UR10, -R52 ;  /* 0x0000000a52527c23 */ /* 0x000fc20008010834 */
[--C-:B------:R-:W-:Y:S01]  /*3760*/  FFMA.FTZ R83, R83, UR10, -R52.reuse ;  /* 0x0000000a53537c23 */ /* 0x100fe20008010834 */
[----:B------:R-:W-:-:S01]  /*3770*/  FFMA.FTZ R86, R86, UR10, -R52 ;  /* 0x0000000a56567c23 */ /* 0x000fc20008010834 */
[----:B------:R-:W2:Y:S01]  /*3780*/  MUFU.EX2 R8, R8 ;  /* 0x0000000800087308 */ /* 0x000ea20000000800 */
[----:B---3--:R-:W-:-:S01]  /*3790*/  FADD.FTZ R54, R6, R57 ;  /* 0x0000003906367221 */ /* 0x008fc20000010000 */
[----:B------:R-:W-:Y:S01]  /*37a0*/  FFMA.FTZ R52, R87, UR10, -R52 ;  /* 0x0000000a57347c23 */ /* 0x000fe20008010834 */
[----:B------:R-:W-:-:S02]  /*37b0*/  IMAD.MOV.U32 R87, RZ, RZ, R151 ;  /* 0x000000ffff577224 */ /* 0x000fc400078e0097 */
[--C-:B------:R-:W-:Y:S02]  /*37c0*/  IMAD.MOV.U32 R38, RZ, RZ, R151.reuse ;  /* 0x000000ffff267224 */ /* 0x100fe400078e0097 */
[----:B------:R-:W-:Y:S01]  /*37d0*/  IMAD.MOV.U32 R37, RZ, RZ, R151 ;  /* 0x000000ffff257224 */ /* 0x000fe200078e0097 */
[----:B------:R-:W1:Y:S01]  /*37e0*/  MUFU.EX2 R9, R9 ;  /* 0x0000000900097308 */ /* 0x000e620000000800 */
[----:B----4-:R-:W-:-:S01]  /*37f0*/  FADD.FTZ R57, R7, R54 ;  /* 0x0000003607397221 */ /* 0x010fc20000010000 */
[----:B------:R-:W-:Y:S01]  /*3800*/  FADD.FTZ R54, R40, R59 ;  /* 0x0000003b28367221 */ /* 0x000fe20000010000 */
[----:B------:R-:W-:Y:S01]  /*3810*/  F2FP.SATFINITE.E4M3.F32.PACK_AB_MERGE_C R39, R7, R6, RZ ;  /* 0x000000060727723e */ /* 0x000fe200048070ff */
[----:B------:R-:W-:Y:S02]  /*3820*/  IMAD.MOV.U32 R59, RZ, RZ, R151 ;  /* 0x000000ffff3b7224 */ /* 0x000fe400078e0097 */
[----:B------:R-:W-:-:S01]  /*3830*/  FADD.FTZ R54, R41, R54 ;  /* 0x0000003629367221 */ /* 0x000fc20000010000 */
[----:B------:R-:W-:Y:S01]  /*3840*/  F2FP.SATFINITE.E4M3.F32.PACK_AB_MERGE_C R229, R5, R4, R39 ;  /* 0x0000000405e5723e */ /* 0x000fe20004807027 */
[----:B------:R-:W3:Y:S01]  /*3850*/  MUFU.EX2 R10, R10 ;  /* 0x0000000a000a7308 */ /* 0x000ee20000000800 */
[----:B--2---:R-:W-:-:S01]  /*3860*/  FADD.FTZ R64, R8, R57 ;  /* 0x0000003908407221 */ /* 0x004fc20000010000 */
[----:B------:R-:W-:Y:S01]  /*3870*/  FADD.FTZ R57, R43, R54 ;  /* 0x000000362b397221 */ /* 0x000fe20000010000 */
[----:B------:R-:W-:-:S02]  /*3880*/  IMAD.MOV.U32 R43, RZ, RZ, R151 ;  /* 0x000000ffff2b7224 */ /* 0x000fc400078e0097 */
[----:B------:R-:W-:Y:S02]  /*3890*/  IMAD.MOV.U32 R41, RZ, RZ, R151 ;  /* 0x000000ffff297224 */ /* 0x000fe400078e0097 */
[----:B------:R-:W-:-:S01]  /*38a0*/  FADD.FTZ R57, R46, R57 ;  /* 0x000000392e397221 */ /* 0x000fc20000010000 */
[----:B------:R-:W-:Y:S01]  /*38b0*/  IMAD.MOV.U32 R40, RZ, RZ, R151 ;  /* 0x000000ffff287224 */ /* 0x000fe200078e0097 */
[----:B------:R-:W2:Y:S01]  /*38c0*/  MUFU.EX2 R11, R11 ;  /* 0x0000000b000b7308 */ /* 0x000ea20000000800 */
[----:B-1----:R-:W-:-:S01]  /*38d0*/  FADD.FTZ R3, R9, R64 ;  /* 0x0000004009037221 */ /* 0x002fc20000010000 */
[----:B------:R-:W-:-:S06]  /*38e0*/  IMAD.MOV.U32 R39, RZ, RZ, R151 ;  /* 0x000000ffff277224 */ /* 0x000fcc00078e0097 */
[----:B------:R-:W1:Y:S01]  /*38f0*/  MUFU.EX2 R12, R12 ;  /* 0x0000000c000c7308 */ /* 0x000e620000000800 */
[----:B---3--:R-:W-:-:S07]  /*3900*/  FADD.FTZ R54, R10, R3 ;  /* 0x000000030a367221 */ /* 0x008fce0000010000 */
[----:B------:R-:W3:Y:S01]  /*3910*/  MUFU.EX2 R13, R13 ;  /* 0x0000000d000d7308 */ /* 0x000ee20000000800 */
[----:B--2---:R-:W-:-:S01]  /*3920*/  FADD.FTZ R3, R11, R54 ;  /* 0x000000360b037221 */ /* 0x004fc20000010000 */
[----:B------:R-:W-:Y:S01]  /*3930*/  FADD.FTZ R54, R44, R57 ;  /* 0x000000392c367221 */ /* 0x000fe20000010000 */
[----:B------:R-:W-:-:S03]  /*3940*/  F2FP.SATFINITE.E4M3.F32.PACK_AB_MERGE_C R11, R11, R10, RZ ;  /* 0x0000000a0b0b723e */ /* 0x000fc600048070ff */
[----:B------:R-:W-:Y:S01]  /*3950*/  FADD.FTZ R54, R45, R54 ;  /* 0x000000362d367221 */ /* 0x000fe20000010000 */
[----:B------:R-:W-:Y:S01]  /*3960*/  F2FP.SATFINITE.E4M3.F32.PACK_AB_MERGE_C R231, R9, R8, R11 ;  /* 0x0000000809e7723e */ /* 0x000fe2000480700b */
[----:B------:R-:W2:Y:S01]  /*3970*/  MUFU.EX2 R14, R14 ;  /* 0x0000000e000e7308 */ /* 0x000ea20000000800 */
[----:B-1----:R-:W-:-:S01]  /*3980*/  FADD.FTZ R64, R12, R3 ;  /* 0x000000030c407221 */ /* 0x002fc20000010000 */
[----:B------:R-:W-:Y:S01]  /*3990*/  FADD.FTZ R57, R67, R54 ;  /* 0x0000003643397221 */ /* 0x000fe20000010000 */
[----:B------:R-:W-:-:S04]  /*39a0*/  F2FP.SATFINITE.E4M3.F32.PACK_AB_MERGE_C R67, R88, R67, RZ ;  /* 0x000000435843723e */ /* 0x000fc800048070ff */
[----:B------:R-:W-:Y:S01]  /*39b0*/  F2FP.SATFINITE.E4M3.F32.PACK_AB_MERGE_C R216, R45, R44, R67 ;  /* 0x0000002c2dd8723e */ /* 0x000fe20004807043 */
[----:B------:R-:W1:Y:S01]  /*39c0*/  MUFU.EX2 R15, R15 ;  /* 0x0000000f000f7308 */ /* 0x000e620000000800 */
[----:B---3--:R-:W-:-:S01]  /*39d0*/  FADD.FTZ R3, R13, R64 ;  /* 0x000000400d037221 */ /* 0x008fc20000010000 */
[----:B------:R-:W-:Y:S01]  /*39e0*/  FADD.FTZ R64, R88, R57 ;  /* 0x0000003958407221 */ /* 0x000fe20000010000 */
[--C-:B------:R-:W-:Y:S02]  /*39f0*/  IMAD.MOV.U32 R88, RZ, RZ, R151.reuse ;  /* 0x000000ffff587224 */ /* 0x100fe400078e0097 */
[----:B------:R-:W-:Y:S02]  /*3a00*/  IMAD.MOV.U32 R67, RZ, RZ, R151 ;  /* 0x000000ffff437224 */ /* 0x000fe400078e0097 */
[----:B------:R-:W-:-:S01]  /*3a10*/  FADD.FTZ R57, R47, R64 ;  /* 0x000000402f397221 */ /* 0x000fc20000010000 */
[----:B------:R-:W-:Y:S01]  /*3a20*/  IMAD.MOV.U32 R64, RZ, RZ, R151 ;  /* 0x000000ffff407224 */ /* 0x000fe200078e0097 */
[----:B------:R-:W3:Y:S01]  /*3a30*/  MUFU.EX2 R20, R20 ;  /* 0x0000001400147308 */ /* 0x000ee20000000800 */
[----:B--2---:R-:W-:-:S01]  /*3a40*/  FADD.FTZ R54, R14, R3 ;  /* 0x000000030e367221 */ /* 0x004fc20000010000 */
[----:B------:R-:W-:Y:S01]  /*3a50*/  FADD.FTZ R57, R48, R57 ;  /* 0x0000003930397221 */ /* 0x000fe20000010000 */
[----:B------:R-:W-:-:S02]  /*3a60*/  IMAD.MOV.U32 R45, RZ, RZ, R151 ;  /* 0x000000ffff2d7224 */ /* 0x000fc400078e0097 */
[----:B------:R-:W-:Y:S02]  /*3a70*/  IMAD.MOV.U32 R44, RZ, RZ, R151 ;  /* 0x000000ffff2c7224 */ /* 0x000fe400078e0097 */
[----:B------:R-:W-:-:S01]  /*3a80*/  FADD.FTZ R42, R58, R57 ;  /* 0x000000393a2a7221 */ /* 0x000fc20000010000 */
[----:B------:R-:W-:Y:S01]  /*3a90*/  F2FP.SATFINITE.E4M3.F32.PACK_AB_MERGE_C R58, R55, R58, RZ ;  /* 0x0000003a373a723e */ /* 0x000fe200048070ff */
[----:B------:R-:W2:Y:S01]  /*3aa0*/  MUFU.EX2 R21, R21 ;  /* 0x0000001500157308 */ /* 0x000ea20000000800 */
[----:B-1----:R-:W-:-:S01]  /*3ab0*/  FADD.FTZ R3, R15, R54 ;  /* 0x000000360f037221 */ /* 0x002fc20000010000 */
[----:B------:R-:W-:Y:S01]  /*3ac0*/  FADD.FTZ R42, R55, R42 ;  /* 0x0000002a372a7221 */ /* 0x000fe20000010000 */
[----:B------:R-:W-:Y:S01]  /*3ad0*/  F2FP.SATFINITE.E4M3.F32.PACK_AB_MERGE_C R14, R15, R14, RZ ;  /* 0x0000000e0f0e723e */ /* 0x000fe200048070ff */
[----:B------:R-:W-:Y:S01]  /*3ae0*/  IMAD.MOV.U32 R57, RZ, RZ, R151 ;  /* 0x000000ffff397224 */ /* 0x000fe200078e0097 */
[----:B------:R-:W-:Y:S01]  /*3af0*/  F2FP.SATFINITE.E4M3.F32.PACK_AB_MERGE_C R218, R48, R47, R58 ;  /* 0x0000002f30da723e */ /* 0x000fe2000480703a */
[----:B------:R-:W-:Y:S01]  /*3b00*/  FADD.FTZ R7, R49, R42 ;  /* 0x0000002a31077221 */ /* 0x000fe20000010000 */
[----:B------:R-:W-:Y:S01]  /*3b10*/  F2FP.SATFINITE.E4M3.F32.PACK_AB_MERGE_C R217, R13, R12, R14 ;  /* 0x0000000c0dd9723e */ /* 0x000fe2000480700e */
[----:B------:R-:W1:Y:S01]  /*3b20*/  MUFU.EX2 R24, R24 ;  /* 0x0000001800187308 */ /* 0x000e620000000800 */
[----:B---3--:R-:W-:-:S01]  /*3b30*/  FADD.FTZ R54, R20, R3 ;  /* 0x0000000314367221 */ /* 0x008fc20000010000 */
[----:B------:R-:W-:Y:S01]  /*3b40*/  FADD.FTZ R7, R62, R7 ;  /* 0x000000073e077221 */ /* 0x000fe20000010000 */
[----:B------:R-:W-:-:S02]  /*3b50*/  IMAD.MOV.U32 R58, RZ, RZ, R151 ;  /* 0x000000ffff3a7224 */ /* 0x000fc400078e0097 */
[--C-:B------:R-:W-:Y:S02]  /*3b60*/  IMAD.MOV.U32 R55, RZ, RZ, R151.reuse ;  /* 0x000000ffff377224 */ /* 0x100fe400078e0097 */
[----:B------:R-:W-:Y:S01]  /*3b70*/  IMAD.MOV.U32 R48, RZ, RZ, R151 ;  /* 0x000000ffff307224 */ /* 0x000fe200078e0097 */
[----:B------:R-:W3:Y:S01]  /*3b80*/  MUFU.EX2 R25, R25 ;  /* 0x0000001900197308 */ /* 0x000ee20000000800 */
[----:B--2---:R-:W-:-:S01]  /*3b90*/  FADD.FTZ R3, R21, R54 ;  /* 0x0000003615037221 */ /* 0x004fc20000010000 */
[--C-:B------:R-:W-:Y:S02]  /*3ba0*/  IMAD.MOV.U32 R54, RZ, RZ, R151.reuse ;  /* 0x000000ffff367224 */ /* 0x100fe400078e0097 */
[--C-:B------:R-:W-:Y:S02]  /*3bb0*/  IMAD.MOV.U32 R47, RZ, RZ, R151.reuse ;  /* 0x000000ffff2f7224 */ /* 0x100fe400078e0097 */
[----:B------:R-:W-:Y:S02]  /*3bc0*/  IMAD.MOV.U32 R42, RZ, RZ, R151 ;  /* 0x000000ffff2a7224 */ /* 0x000fe400078e0097 */
[----:B------:R-:W2:Y:S01]  /*3bd0*/  MUFU.EX2 R26, R26 ;  /* 0x0000001a001a7308 */ /* 0x000ea20000000800 */
[----:B-1----:R-:W-:-:S07]  /*3be0*/  FADD.FTZ R46, R24, R3 ;  /* 0x00000003182e7221 */ /* 0x002fce0000010000 */
[----:B------:R-:W1:Y:S01]  /*3bf0*/  MUFU.EX2 R27, R27 ;  /* 0x0000001b001b7308 */ /* 0x000e620000000800 */
[----:B---3--:R-:W-:-:S01]  /*3c00*/  FADD.FTZ R3, R25, R46 ;  /* 0x0000002e19037221 */ /* 0x008fc20000010000 */
[----:B------:R-:W-:Y:S01]  /*3c10*/  F2FP.SATFINITE.E4M3.F32.PACK_AB_MERGE_C R24, R25, R24, RZ ;  /* 0x000000181918723e */ /* 0x000fe200048070ff */
[--C-:B------:R-:W-:Y:S02]  /*3c20*/  IMAD.MOV.U32 R46, RZ, RZ, R151.reuse ;  /* 0x000000ffff2e7224 */ /* 0x100fe400078e0097 */
[--C-:B------:R-:W-:Y:S01]  /*3c30*/  IMAD.MOV.U32 R25, RZ, RZ, R151.reuse ;  /* 0x000000ffff197224 */ /* 0x100fe200078e0097 */
[----:B------:R-:W-:Y:S01]  /*3c40*/  F2FP.SATFINITE.E4M3.F32.PACK_AB_MERGE_C R219, R21, R20, R24 ;  /* 0x0000001415db723e */ /* 0x000fe20004807018 */
[----:B------:R-:W-:Y:S01]  /*3c50*/  IMAD.MOV.U32 R24, RZ, RZ, R151 ;  /* 0x000000ffff187224 */ /* 0x000fe200078e0097 */
[----:B------:R-:W3:Y:S01]  /*3c60*/  MUFU.EX2 R28, R28 ;  /* 0x0000001c001c7308 */ /* 0x000ee20000000800 */
[----:B--2---:R-:W-:-:S07]  /*3c70*/  FADD.FTZ R6, R26, R3 ;  /* 0x000000031a067221 */ /* 0x004fce0000010000 */
[----:B------:R-:W2:Y:S01]  /*3c80*/  MUFU.EX2 R29, R29 ;  /* 0x0000001d001d7308 */ /* 0x000ea20000000800 */
[----:B-1----:R-:W-:-:S01]  /*3c90*/  FADD.FTZ R3, R27, R6 ;  /* 0x000000061b037221 */ /* 0x002fc20000010000 */
[----:B------:R-:W-:Y:S01]  /*3ca0*/  FADD.FTZ R6, R60, R7 ;  /* 0x000000073c067221 */ /* 0x000fe20000010000 */
[----:B------:R-:W-:-:S03]  /*3cb0*/  F2FP.SATFINITE.E4M3.F32.PACK_AB_MERGE_C R60, R61, R60, RZ ;  /* 0x0000003c3d3c723e */ /* 0x000fc600048070ff */
[----:B------:R-:W-:Y:S01]  /*3cc0*/  FADD.FTZ R6, R61, R6 ;  /* 0x000000063d067221 */ /* 0x000fe20000010000 */
[----:B------:R-:W-:Y:S01]  /*3cd0*/  F2FP.SATFINITE.E4M3.F32.PACK_AB_MERGE_C R220, R62, R49, R60 ;  /* 0x000000313edc723e */ /* 0x000fe2000480703c */
[----:B------:R-:W1:Y:S01]  /*3ce0*/  MUFU.EX2 R30, R30 ;  /* 0x0000001e001e7308 */ /* 0x000e620000000800 */
[----:B---3--:R-:W-:-:S01]  /*3cf0*/  FADD.FTZ R10, R28, R3 ;  /* 0x000000031c0a7221 */ /* 0x008fc20000010000 */
[----:B------:R-:W-:Y:S01]  /*3d00*/  FADD.FTZ R3, R51, R6 ;  /* 0x0000000633037221 */ /* 0x000fe20000010000 */
[--C-:B------:R-:W-:Y:S01]  /*3d10*/  IMAD.MOV.U32 R62, RZ, RZ, R151.reuse ;  /* 0x000000ffff3e7224 */ /* 0x100fe200078e0097 */
[----:B------:R-:W-:Y:S01]  /*3d20*/  MOV R61, R151 ;  /* 0x00000097003d7202 */ /* 0x000fe20000000f00 */
[--C-:B------:R-:W-:Y:S02]  /*3d30*/  IMAD.MOV.U32 R60, RZ, RZ, R151.reuse ;  /* 0x000000ffff3c7224 */ /* 0x100fe400078e0097 */
[----:B------:R-:W-:Y:S01]  /*3d40*/  IMAD.MOV.U32 R49, RZ, RZ, R151 ;  /* 0x000000ffff317224 */ /* 0x000fe200078e0097 */
[----:B------:R3:W4:Y:S01]  /*3d50*/  MUFU.EX2 R56, R65 ;  /* 0x0000004100387308 */ /* 0x0007220000000800 */
[C---:B--2---:R-:W-:Y:S01]  /*3d60*/  F2FP.SATFINITE.E4M3.F32.PACK_AB_MERGE_C R28, R29.reuse, R28, RZ ;  /* 0x0000001c1d1c723e */ /* 0x044fe200048070ff */
[----:B------:R-:W-:-:S03]  /*3d70*/  FADD.FTZ R29, R29, R10 ;  /* 0x0000000a1d1d7221 */ /* 0x000fc60000010000 */
[----:B------:R-:W-:Y:S01]  /*3d80*/  F2FP.SATFINITE.E4M3.F32.PACK_AB_MERGE_C R221, R27, R26, R28 ;  /* 0x0000001a1bdd723e */ /* 0x000fe2000480701c */
[----:B------:R-:W-:Y:S02]  /*3d90*/  IMAD.MOV.U32 R28, RZ, RZ, R151 ;  /* 0x000000ffff1c7224 */ /* 0x000fe400078e0097 */
[----:B------:R-:W2:Y:S01]  /*3da0*/  MUFU.EX2 R31, R31 ;  /* 0x0000001f001f7308 */ /* 0x000ea20000000800 */
[----:B-1----:R-:W-:-:S01]  /*3db0*/  FADD.FTZ R6, R30, R29 ;  /* 0x0000001d1e067221 */ /* 0x002fc20000010000 */
[--C-:B---3--:R-:W-:Y:S02]  /*3dc0*/  IMAD.MOV.U32 R65, RZ, RZ, R151.reuse ;  /* 0x000000ffff417224 */ /* 0x108fe400078e0097 */
[--C-:B------:R-:W-:Y:S02]  /*3dd0*/  IMAD.MOV.U32 R29, RZ, RZ, R151.reuse ;  /* 0x000000ffff1d7224 */ /* 0x100fe400078e0097 */
[----:B------:R-:W-:Y:S02]  /*3de0*/  IMAD.MOV.U32 R27, RZ, RZ, R151 ;  /* 0x000000ffff1b7224 */ /* 0x000fe400078e0097 */
[----:B------:R-:W1:Y:S01]  /*3df0*/  MUFU.EX2 R68, R68 ;  /* 0x0000004400447308 */ /* 0x000e620000000800 */
[----:B----4-:R-:W-:-:S01]  /*3e00*/  FADD.FTZ R3, R56, R3 ;  /* 0x0000000338037221 */ /* 0x010fc20000010000 */
[----:B------:R-:W-:-:S06]  /*3e10*/  IMAD.MOV.U32 R26, RZ, RZ, R151 ;  /* 0x000000ffff1a7224 */ /* 0x000fcc00078e0097 */
[----:B------:R-:W3:Y:S01]  /*3e20*/  MUFU.EX2 R32, R32 ;  /* 0x0000002000207308 */ /* 0x000ee20000000800 */
[----:B--2---:R-:W-:-:S07]  /*3e30*/  FADD.FTZ R7, R31, R6 ;  /* 0x000000061f077221 */ /* 0x004fce0000010000 */
[----:B------:R-:W2:Y:S01]  /*3e40*/  MUFU.EX2 R69, R69 ;  /* 0x0000004500457308 */ /* 0x000ea20000000800 */
[----:B-1----:R-:W-:-:S07]  /*3e50*/  FADD.FTZ R6, R68, R3 ;  /* 0x0000000344067221 */ /* 0x002fce0000010000 */
[----:B------:R-:W1:Y:S01]  /*3e60*/  MUFU.EX2 R33, R33 ;  /* 0x0000002100217308 */ /* 0x000e620000000800 */
[----:B---3--:R-:W-:-:S07]  /*3e70*/  FADD.FTZ R10, R32, R7 ;  /* 0x00000007200a7221 */ /* 0x008fce0000010000 */
[----:B------:R-:W-:Y:S01]  /*3e80*/  MUFU.EX2 R76, R76 ;  /* 0x0000004c004c7308 */ /* 0x000fe20000000800 */
[C---:B--2---:R-:W-:Y:S01]  /*3e90*/  F2FP.SATFINITE.E4M3.F32.PACK_AB_MERGE_C R68, R69.reuse, R68, RZ ;  /* 0x000000444544723e */ /* 0x044fe200048070ff */
[----:B------:R-:W-:-:S03]  /*3ea0*/  FADD.FTZ R69, R69, R6 ;  /* 0x0000000645457221 */ /* 0x000fc60000010000 */
[----:B------:R-:W-:Y:S01]  /*3eb0*/  F2FP.SATFINITE.E4M3.F32.PACK_AB_MERGE_C R222, R56, R51, R68 ;  /* 0x0000003338de723e */ /* 0x000fe20004807044 */
[--C-:B------:R-:W-:Y:S02]  /*3ec0*/  IMAD.MOV.U32 R68, RZ, RZ, R151.reuse ;  /* 0x000000ffff447224 */ /* 0x100fe400078e0097 */
[----:B------:R-:W2:Y:S01]  /*3ed0*/  MUFU.EX2 R77, R77 ;  /* 0x0000004d004d7308 */ /* 0x000ea20000000800 */
[C---:B-1----:R-:W-:Y:S01]  /*3ee0*/  F2FP.SATFINITE.E4M3.F32.PACK_AB_MERGE_C R32, R33.reuse, R32, RZ ;  /* 0x000000202120723e */ /* 0x042fe200048070ff */
[----:B------:R-:W-:Y:S01]  /*3ef0*/  FADD.FTZ R33, R33, R10 ;  /* 0x0000000a21217221 */ /* 0x000fe20000010000 */
[--C-:B------:R-:W-:Y:S02]  /*3f00*/  IMAD.MOV.U32 R56, RZ, RZ, R151.reuse ;  /* 0x000000ffff387224 */ /* 0x100fe400078e0097 */
[----:B------:R-:W-:Y:S01]  /*3f10*/  F2FP.SATFINITE.E4M3.F32.PACK_AB_MERGE_C R223, R31, R30, R32 ;  /* 0x0000001e1fdf723e */ /* 0x000fe20004807020 */
[--C-:B------:R-:W-:Y:S01]  /*3f20*/  IMAD.MOV.U32 R51, RZ, RZ, R151.reuse ;  /* 0x000000ffff337224 */ /* 0x100fe200078e0097 */
[----:B------:R-:W-:Y:S01]  /*3f30*/  MOV R30, R151 ;  /* 0x00000097001e7202 */ /* 0x000fe20000000f00 */
[----:B------:R-:W1:Y:S01]  /*3f40*/  MUFU.EX2 R72, R72 ;  /* 0x0000004800487308 */ /* 0x000e620000000800 */
[----:B------:R-:W-:-:S02]  /*3f50*/  IMAD.MOV.U32 R32, RZ, RZ, R151 ;  /* 0x000000ffff207224 */ /* 0x000fc400078e0097 */
[----:B------:R-:W-:-:S05]  /*3f60*/  IMAD.MOV.U32 R31, RZ, RZ, R151 ;  /* 0x000000ffff1f7224 */ /* 0x000fca00078e0097 */
[----:B------:R-:W3:Y:S01]  /*3f70*/  MUFU.EX2 R34, R34 ;  /* 0x0000002200227308 */ /* 0x000ee20000000800 */
[----:B--2---:R-:W-:-:S07]  /*3f80*/  F2FP.SATFINITE.E4M3.F32.PACK_AB_MERGE_C R3, R77, R76, RZ ;  /* 0x0000004c4d03723e */ /* 0x004fce00048070ff */
[----:B------:R-:W2:Y:S01]  /*3f90*/  MUFU.EX2 R73, R73 ;  /* 0x0000004900497308 */ /* 0x000ea20000000800 */
[----:B-1----:R-:W-:-:S01]  /*3fa0*/  FADD.FTZ R6, R72, R69 ;  /* 0x0000004548067221 */ /* 0x002fc20000010000 */
[----:B------:R-:W-:-:S06]  /*3fb0*/  IMAD.MOV.U32 R69, RZ, RZ, R151 ;  /* 0x000000ffff457224 */ /* 0x000fcc00078e0097 */
[----:B------:R-:W1:Y:S01]  /*3fc0*/  MUFU.EX2 R35, R35 ;  /* 0x0000002300237308 */ /* 0x000e620000000800 */
[----:B---3--:R-:W-:-:S01]  /*3fd0*/  FADD.FTZ R10, R34, R33 ;  /* 0x00000021220a7221 */ /* 0x008fc20000010000 */
[----:B------:R-:W-:-:S06]  /*3fe0*/  IMAD.MOV.U32 R33, RZ, RZ, R151 ;  /* 0x000000ffff217224 */ /* 0x000fcc00078e0097 */
[----:B------:R-:W3:Y:S01]  /*3ff0*/  MUFU.EX2 R36, R36 ;  /* 0x0000002400247308 */ /* 0x000ee20000000800 */
[C---:B--2---:R-:W-:Y:S01]  /*4000*/  F2FP.SATFINITE.E4M3.F32.PACK_AB_MERGE_C R224, R73.reuse, R72, R3 ;  /* 0x0000004849e0723e */ /* 0x044fe20004807003 */
[----:B------:R-:W-:Y:S01]  /*4010*/  FADD.FTZ R73, R73, R6 ;  /* 0x0000000649497221 */ /* 0x000fe20000010000 */
[----:B------:R-:W-:-:S03]  /*4020*/  IMAD.MOV.U32 R72, RZ, RZ, R151 ;  /* 0x000000ffff487224 */ /* 0x000fc600078e0097 */
[----:B------:R-:W-:Y:S01]  /*4030*/  FADD.FTZ R76, R76, R73 ;  /* 0x000000494c4c7221 */ /* 0x000fe20000010000 */
[----:B------:R-:W-:Y:S01]  /*4040*/  IMAD.MOV.U32 R73, RZ, RZ, R151 ;  /* 0x000000ffff497224 */ /* 0x000fe200078e0097 */
[----:B------:R-:W2:Y:S01]  /*4050*/  MUFU.EX2 R79, R79 ;  /* 0x0000004f004f7308 */ /* 0x000ea20000000800 */
[----:B-1----:R-:W-:-:S01]  /*4060*/  FADD.FTZ R5, R35, R10 ;  /* 0x0000000a23057221 */ /* 0x002fc20000010000 */
[----:B------:R-:W-:Y:S01]  /*4070*/  FADD.FTZ R77, R77, R76 ;  /* 0x0000004c4d4d7221 */ /* 0x000fe20000010000 */
[----:B------:R-:W-:-:S05]  /*4080*/  IMAD.MOV.U32 R76, RZ, RZ, R151 ;  /* 0x000000ffff4c7224 */ /* 0x000fca00078e0097 */
[----:B------:R-:W1:Y:S01]  /*4090*/  MUFU.EX2 R84, R84 ;  /* 0x0000005400547308 */ /* 0x000e620000000800 */
[----:B---3--:R-:W-:-:S07]  /*40a0*/  FADD.FTZ R4, R36, R5 ;  /* 0x0000000524047221 */ /* 0x008fce0000010000 */
[----:B------:R-:W3:Y:S01]  /*40b0*/  MUFU.EX2 R50, R50 ;  /* 0x0000003200327308 */ /* 0x000ee20000000800 */
[C---:B--2---:R-:W-:Y:S01]  /*40c0*/  F2FP.SATFINITE.E4M3.F32.PACK_AB_MERGE_C R36, R79.reuse, R36, RZ ;  /* 0x000000244f24723e */ /* 0x044fe200048070ff */
[----:B------:R-:W-:-:S03]  /*40d0*/  FADD.FTZ R79, R79, R4 ;  /* 0x000000044f4f7221 */ /* 0x000fc60000010000 */
[----:B------:R-:W-:Y:S01]  /*40e0*/  F2FP.SATFINITE.E4M3.F32.PACK_AB_MERGE_C R225, R35, R34, R36 ;  /* 0x0000002223e1723e */ /* 0x000fe20004807024 */
[--C-:B------:R-:W-:Y:S02]  /*40f0*/  IMAD.MOV.U32 R36, RZ, RZ, R151.reuse ;  /* 0x000000ffff247224 */ /* 0x100fe400078e0097 */
[----:B------:R-:W2:Y:S01]  /*4100*/  MUFU.EX2 R82, R82 ;  /* 0x0000005200527308 */ /* 0x000ea20000000800 */
[----:B-1----:R-:W-:Y:S01]  /*4110*/  F2FP.SATFINITE.E4M3.F32.PACK_AB_MERGE_C R5, R53, R84, RZ ;  /* 0x000000543505723e */ /* 0x002fe200048070ff */
[--C-:B------:R-:W-:Y:S02]  /*4120*/  IMAD.MOV.U32 R35, RZ, RZ, R151.reuse ;  /* 0x000000ffff237224 */ /* 0x100fe400078e0097 */
[----:B------:R-:W-:-:S04]  /*4130*/  IMAD.MOV.U32 R34, RZ, RZ, R151 ;  /* 0x000000ffff227224 */ /* 0x000fc800078e0097 */
[----:B------:R-:W1:Y:S01]  /*4140*/  MUFU.EX2 R81, R81 ;  /* 0x0000005100517308 */ /* 0x000e620000000800 */
[----:B---3--:R-:W-:-:S01]  /*4150*/  FADD.FTZ R4, R50, R77 ;  /* 0x0000004d32047221 */ /* 0x008fc20000010000 */
[----:B------:R-:W-:-:S06]  /*4160*/  IMAD.MOV.U32 R77, RZ, RZ, R151 ;  /* 0x000000ffff4d7224 */ /* 0x000fcc00078e0097 */
[----:B------:R-:W3:Y:S01]  /*4170*/  MUFU.EX2 R83, R83 ;  /* 0x0000005300537308 */ /* 0x000ee20000000800 */
[----:B--2---:R-:W-:-:S01]  /*4180*/  FADD.FTZ R6, R82, R79 ;  /* 0x0000004f52067221 */ /* 0x004fc20000010000 */
[----:B------:R-:W-:-:S06]  /*4190*/  IMAD.MOV.U32 R79, RZ, RZ, R151 ;  /* 0x000000ffff4f7224 */ /* 0x000fcc00078e0097 */
[----:B------:R-:W2:Y:S01]  /*41a0*/  MUFU.EX2 R86, R86 ;  /* 0x0000005600567308 */ /* 0x000ea20000000800 */
[C---:B-1----:R-:W-:Y:S01]  /*41b0*/  F2FP.SATFINITE.E4M3.F32.PACK_AB_MERGE_C R226, R81.reuse, R50, R5 ;  /* 0x0000003251e2723e */ /* 0x042fe20004807005 */
[----:B------:R-:W-:Y:S01]  /*41c0*/  FADD.FTZ R81, R81, R4 ;  /* 0x0000000451517221 */ /* 0x000fe20000010000 */
[----:B------:R-:W-:-:S03]  /*41d0*/  IMAD.MOV.U32 R50, RZ, RZ, R151 ;  /* 0x000000ffff327224 */ /* 0x000fc600078e0097 */
[----:B------:R-:W-:Y:S01]  /*41e0*/  FADD.FTZ R84, R84, R81 ;  /* 0x0000005154547221 */ /* 0x000fe20000010000 */
[----:B------:R-:W-:Y:S01]  /*41f0*/  IMAD.MOV.U32 R81, RZ, RZ, R151 ;  /* 0x000000ffff517224 */ /* 0x000fe200078e0097 */
[----:B------:R1:W4:Y:S01]  /*4200*/  MUFU.EX2 R3, R52 ;  /* 0x0000003400037308 */ /* 0x0003220000000800 */
[----:B---3--:R-:W-:-:S04]  /*4210*/  FADD.FTZ R5, R83, R6 ;  /* 0x0000000653057221 */ /* 0x008fc80000010000 */
[----:B--2---:R-:W-:Y:S01]  /*4220*/  FADD.FTZ R4, R86, R5 ;  /* 0x0000000556047221 */ /* 0x004fe20000010000 */
[----:B------:R-:W-:-:S01]  /*4230*/  FADD.FTZ R5, R53, R84 ;  /* 0x0000005435057221 */ /* 0x000fc20000010000 */
[--C-:B------:R-:W-:Y:S02]  /*4240*/  IMAD.MOV.U32 R84, RZ, RZ, R151.reuse ;  /* 0x000000ffff547224 */ /* 0x100fe400078e0097 */
[--C-:B------:R-:W-:Y:S02]  /*4250*/  IMAD.MOV.U32 R53, RZ, RZ, R151.reuse ;  /* 0x000000ffff357224 */ /* 0x100fe400078e0097 */
[--C-:B-1----:R-:W-:Y:S01]  /*4260*/  IMAD.MOV.U32 R52, RZ, RZ, R151.reuse ;  /* 0x000000ffff347224 */ /* 0x102fe200078e0097 */
[C---:B----4-:R-:W-:Y:S01]  /*4270*/  F2FP.SATFINITE.E4M3.F32.PACK_AB_MERGE_C R6, R3.reuse, R86, RZ ;  /* 0x000000560306723e */ /* 0x050fe200048070ff */
[----:B------:R-:W-:Y:S01]  /*4280*/  FADD.FTZ R4, R3, R4 ;  /* 0x0000000403047221 */ /* 0x000fe20000010000 */
[--C-:B------:R-:W-:Y:S02]  /*4290*/  IMAD.MOV.U32 R86, RZ, RZ, R151.reuse ;  /* 0x000000ffff567224 */ /* 0x100fe400078e0097 */
[----:B------:R-:W-:Y:S01]  /*42a0*/  F2FP.SATFINITE.E4M3.F32.PACK_AB_MERGE_C R227, R83, R82, R6 ;  /* 0x0000005253e3723e */ /* 0x000fe20004807006 */
[----:B------:R-:W-:-:S02]  /*42b0*/  IMAD.MOV.U32 R83, RZ, RZ, R151 ;  /* 0x000000ffff537224 */ /* 0x000fc400078e0097 */
[----:B------:R-:W-:Y:S01]  /*42c0*/  IMAD.MOV.U32 R82, RZ, RZ, R151 ;  /* 0x000000ffff527224 */ /* 0x000fe200078e0097 */
[----:B------:R-:W-:Y:S06]  /*42d0*/  @!P1 BRA `(.L_x_15) ;  /* 0x0000002c00d89947 */ /* 0x000fec0003800000 */
[----:B------:R-:W-:Y:S01]  /*42e0*/  IMAD.MOV.U32 R6, RZ, RZ, R197 ;  /* 0x000000ffff067224 */ /* 0x000fe200078e00c5 */
[----:B------:R-:W-:Y:S01]  /*42f0*/  CS2R R150, SRZ ;  /* 0x0000000000967805 */ /* 0x000fe2000001ff00 */
[----:B------:R-:W-:Y:S01]  /*4300*/  IMAD.MOV.U32 R3, RZ, RZ, R192 ;  /* 0x000000ffff037224 */ /* 0x000fe200078e00c0 */
[----:B------:R-:W-:Y:S02]  /*4310*/  CS2R R148, SRZ ;  /* 0x0000000000947805 */ /* 0x000fe4000001ff00 */
[----:B------:R-:W-:Y:S02]  /*4320*/  CS2R R146, SRZ ;  /* 0x0000000000927805 */ /* 0x000fe4000001ff00 */
[----:B------:R-:W-:Y:S02]  /*4330*/  CS2R R144, SRZ ;  /* 0x0000000000907805 */ /* 0x000fe4000001ff00 */
[----:B------:R-:W-:Y:S02]  /*4340*/  CS2R R142, SRZ ;  /* 0x00000000008e7805 */ /* 0x000fe4000001ff00 */
[----:B------:R-:W-:-:S02]  /*4350*/  CS2R R140, SRZ ;  /* 0x00000000008c7805 */ /* 0x000fc4000001ff00 */
[----:B------:R-:W-:Y:S02]  /*4360*/  CS2R R138, SRZ ;  /* 0x00000000008a7805 */ /* 0x000fe4000001ff00 */
        /* <DEDUP_REMOVED lines=56> */
[----:B------:R-:W-:Y:S01]  /*46f0*/  CS2R R24, SRZ ;  /* 0x0000000000187805 */ /* 0x000fe2000001ff00 */
[----:B------:R-:W-:Y:S01]  /*4700*/  UMOV UR56, UR49 ;  /* 0x0000003100387c82 */ /* 0x000fe20008000000 */
[----:B------:R-:W-:Y:S01]  /*4710*/  UIADD3 UR54, UR54, -0x2, URZ ;  /* 0xfffffffe36367890 */ /* 0x000fe2000fffe03f */
[----:B------:R-:W-:Y:S01]  /*4720*/  UMOV UR57, UR36 ;  /* 0x0000002400397c82 */ /* 0x000fe20008000000 */
[----:B------:R-:W-:-:S10]  /*4730*/  ULDC UR49, c[0x0][0x988] ;  /* 0x0002620000317ab9 */ /* 0x000fd40000000800 */
.L_x_25:
[----:B------:R-:W-:Y:S01]  /*4740*/  ISETP.NE.AND P2, PT, RZ, UR40, PT ;  /* 0x00000028ff007c0c */ /* 0x000fe2000bf45270 */
[----:B------:R-:W-:-:S04]  /*4750*/  UISETP.NE.AND UP0, UPT, UR56, 0x1, UPT ;  /* 0x000000013800788c */ /* 0x000fc8000bf05270 */
[----:B------:R-:W-:-:S04]  /*4760*/  USEL UR36, URZ, 0x1, UP0 ;  /* 0x000000013f247887 */ /* 0x000fc80008000000 */
[----:B------:R-:W-:-:S04]  /*4770*/  ULOP3.LUT UR36, UR57, UR36, URZ, 0x3c, !UPT ;  /* 0x0000002439247292 */ /* 0x000fc8000f8e3c3f */
[----:B------:R-:W-:Y:S08]  /*4780*/  @P2 BRA `(.L_x_16) ;  /* 0x0000000000382947 */ /* 0x000ff00003800000 */
[----:B------:R-:W-:Y:S05]  /*4790*/  @!P0 BRA `(.L_x_17) ;  /* 0x0000000000048947 */ /* 0x000fea0003800000 */
[----:B------:R-:W-:Y:S01]  /*47a0*/  BPT.TRAP 0x1 ;  /* 0x000000040000795c */ /* 0x000fe20000300000 */
.L_x_17:
[----:B------:R-:W-:Y:S01]  /*47b0*/  UIADD3 UR6, UR56, 0x1, URZ ;  /* 0x0000000138067890 */ /* 0x000fe2000fffe03f */
[----:B------:R-:W-:-:S03]  /*47c0*/  IMAD.U32 R7, RZ, RZ, UR36 ;  /* 0x00000024ff077e24 */ /* 0x000fc6000f8e00ff */
[----:B------:R-:W-:Y:S02]  /*47d0*/  UISETP.NE.AND UP0, UPT, UR6, 0x2, UPT ;  /* 0x000000020600788c */ /* 0x000fe4000bf05270 */
[----:B------:R-:W-:Y:S02]  /*47e0*/  SHF.L.U32 R7, R7, 0x1f, RZ ;  /* 0x0000001f07077819 */ /* 0x000fe400000006ff */
[----:B------:R-:W-:-:S04]  /*47f0*/  USEL UR6, UR6, URZ, UP0 ;  /* 0x0000003f06067287 */ /* 0x000fc80008000000 */
[----:B------:R-:W-:-:S09]  /*4800*/  ULEA UR6, UR6, UR38, 0x3 ;  /* 0x0000002606067291 */ /* 0x000fd2000f8e183f */
[----:B------:R1:W2:Y:S01]  /*4810*/  SYNCS.PHASECHK.TRANS64.TRYWAIT P1, [UR6+0x38830], R7 ;  /* 0x03883007ff0075a7 */ /* 0x0002a20008020146 */
[----:B------:R-:W-:Y:S05]  /*4820*/  @!P0 BRA `(.L_x_18) ;  /* 0x0000000000048947 */ /* 0x000fea0003800000 */
[----:B------:R-:W-:Y:S01]  /*4830*/  BPT.TRAP 0x1 ;  /* 0x000000040000795c */ /* 0x000fe20000300000 */
.L_x_18:
[----:B--2---:R-:W-:Y:S05]  /*4840*/  @P1 BRA `(.L_x_16) ;  /* 0x0000000000081947 */ /* 0x004fea0003800000 */
[----:B------:R-:W2:Y:S02]  /*4850*/  SYNCS.PHASECHK.TRANS64.TRYWAIT P1, [UR6+0x38830], R7 ;  /* 0x03883007ff0075a7 */ /* 0x000ea40008020146 */
[----:B--2---:R-:W-:Y:S05]  /*4860*/  @!P1 BRA `(.L_x_19) ;  /* 0x0000008c00849947 */ /* 0x004fea0003800000 */
.L_x_16:
[----:B-12---:R-:W-:Y:S01]  /*4870*/  VIADD R7, R18, 0x8 ;  /* 0x0000000812077836 */ /* 0x006fe20000000000 */
[----:B------:R-:W-:Y:S01]  /*4880*/  UIADD3 UR55, UR56, 0x1, URZ ;  /* 0x0000000138377890 */ /* 0x000fe2000fffe03f */
[----:B------:R-:W-:Y:S01]  /*4890*/  UMOV UR35, 0x40000040 ;  /* 0x4000004000237882 */ /* 0x000fe20000000000 */
[----:B------:R-:W-:Y:S02]  /*48a0*/  UMOV UR7, 0x40000040 ;  /* 0x4000004000077882 */ /* 0x000fe40000000000 */
[----:B------:R1:W-:Y:S01]  /*48b0*/  BAR.SYNC.DEFER_BLOCKING R7, 0x100 ;  /* 0x000400070000751d */ /* 0x0003e20000010000 */
[----:B------:R-:W-:-:S04]  /*48c0*/  UISETP.NE.AND UP0, UPT, UR55, 0x2, UPT ;  /* 0x000000023700788c */ /* 0x000fc8000bf05270 */
[----:B------:R-:W-:Y:S01]  /*48d0*/  USEL UR55, UR55, URZ, UP0 ;  /* 0x0000003f37377287 */ /* 0x000fe20008000000 */
[----:B------:R-:W-:Y:S01]  /*48e0*/  UMOV UR11, 0x40000040 ;  /* 0x40000040000b7882 */ /* 0x000fe20000000000 */
[----:B------:R-:W-:Y:S02]  /*48f0*/  UMOV UR15, 0x40000040 ;  /* 0x40000040000f7882 */ /* 0x000fe40000000000 */
[----:B------:R-:W-:Y:S01]  /*4900*/  ULEA UR34, UR55, UR45, 0xb ;  /* 0x0000002d37227291 */ /* 0x000fe2000f8e583f */
[----:B------:R-:W-:Y:S01]  /*4910*/  UMOV UR19, 0x40000040 ;  /* 0x4000004000137882 */ /* 0x000fe20000000000 */
[----:B------:R-:W-:Y:S02]  /*4920*/  UMOV UR23, 0x40000040 ;  /* 0x4000004000177882 */ /* 0x000fe40000000000 */
[----:B------:R-:W-:Y:S02]  /*4930*/  UIADD3 UR6, UR34, 0x2, URZ ;  /* 0x0000000222067890 */ /* 0x000fe4000fffe03f */
[----:B------:R-:W-:-:S02]  /*4940*/  UIADD3 UR10, UR34, 0x4, URZ ;  /* 0x00000004220a7890 */ /* 0x000fc4000fffe03f */
[----:B------:R-:W-:Y:S02]  /*4950*/  UIADD3 UR14, UR34, 0x6, URZ ;  /* 0x00000006220e7890 */ /* 0x000fe4000fffe03f */
[----:B------:R-:W-:Y:S02]  /*4960*/  UIADD3 UR18, UR34, 0x400, URZ ;  /* 0x0000040022127890 */ /* 0x000fe4000fffe03f */
[----:B------:R-:W-:Y:S02]  /*4970*/  UIADD3 UR22, UR34, 0x402, URZ ;  /* 0x0000040222167890 */ /* 0x000fe4000fffe03f */
[----:B------:R-:W-:Y:S01]  /*4980*/  UIADD3 UR26, UR34, 0x404, URZ ;  /* 0x00000404221a7890 */ /* 0x000fe2000fffe03f */
[----:B------:R-:W-:Y:S01]  /*4990*/  WARPGROUP.ARRIVE ;  /* 0x00000000000079c5 */ /* 0x000fe20000000000 */
[----:B------:R-:W-:Y:S01]  /*49a0*/  UMOV UR27, 0x40000040 ;  /* 0x40000040001b7882 */ /* 0x000fe20000000000 */
[----:B------:R-:W-:Y:S01]  /*49b0*/  UIADD3 UR30, UR34, 0x406, URZ ;  /* 0x00000406221e7890 */ /* 0x000fe2000fffe03f */
[----:B------:R-:W-:-:S03]  /*49c0*/  UMOV UR31, 0x40000040 ;  /* 0x40000040001f7882 */ /* 0x000fc60000000000 */
[----:B------:R-:W-:Y:S03]  /*49d0*/  QGMMA.64x128x32.F32.E4M3.E4M3 R152, gdesc[UR32], RZ, !UPT, gsb0 ;  /* 0x01e00000209879f3 */ /* 0x000fe6000c0008ff */
        /* <DEDUP_REMOVED lines=22> */
[----:B-1----:R-:W-:Y:S05]  /*4b40*/  @P2 BRA `(.L_x_20) ;  /* 0x00000000002c2947 */ /* 0x002fea0003800000 */
[----:B------:R-:W-:Y:S05]  /*4b50*/  @!P0 BRA `(.L_x_21) ;  /* 0x0000000000048947 */ /* 0x000fea0003800000 */
[----:B------:R-:W-:Y:S01]  /*4b60*/  BPT.TRAP 0x1 ;  /* 0x000000040000795c */ /* 0x000fe20000300000 */
.L_x_21:
[----:B------:R-:W-:Y:S01]  /*4b70*/  ULEA UR6, UR56, UR38, 0x3 ;  /* 0x0000002638067291 */ /* 0x000fe2000f8e183f */
[----:B------:R-:W-:-:S05]  /*4b80*/  IMAD.U32 R7, RZ, RZ, UR57 ;  /* 0x00000039ff077e24 */ /* 0x000fca000f8e00ff */
[----:B------:R-:W-:-:S04]  /*4b90*/  SHF.L.U32 R7, R7, 0x1f, RZ ;  /* 0x0000001f07077819 */ /* 0x000fc800000006ff */
[----:B------:R1:W2:Y:S01]  /*4ba0*/  SYNCS.PHASECHK.TRANS64.TRYWAIT P1, [UR6+0x38850], R7 ;  /* 0x03885007ff0075a7 */ /* 0x0002a20008020146 */
[----:B------:R-:W-:Y:S05]  /*4bb0*/  @!P0 BRA `(.L_x_22) ;  /* 0x0000000000048947 */ /* 0x000fea0003800000 */
[----:B------:R-:W-:Y:S01]  /*4bc0*/  BPT.TRAP 0x1 ;  /* 0x000000040000795c */ /* 0x000fe20000300000 */
.L_x_22:
[----:B--2---:R-:W-:Y:S05]  /*4bd0*/  @P1 BRA `(.L_x_20) ;  /* 0x0000000000081947 */ /* 0x004fea0003800000 */
[----:B------:R-:W2:Y:S02]  /*4be0*/  SYNCS.PHASECHK.TRANS64.TRYWAIT P1, [UR6+0x38850], R7 ;  /* 0x03885007ff0075a7 */ /* 0x000ea40008020146 */
[----:B--2---:R-:W-:Y:S05]  /*4bf0*/  @!P1 BRA `(.L_x_23) ;  /* 0x0000008800b89947 */ /* 0x004fea0003800000 */
.L_x_20:
[----:B------:R-:W-:Y:S01]  /*4c00*/  UIADD3 UR6, UR38, 0x400, URZ ;  /* 0x0000040026067890 */ /* 0x000fe2000fffe03f */
[----:B------:R-:W-:Y:S01]  /*4c10*/  WARPGROUP.ARRIVE ;  /* 0x00000000000079c5 */ /* 0x000fe20000000000 */
[----:B------:R-:W-:Y:S01]  /*4c20*/  UMOV UR7, 0x40000040 ;  /* 0x4000004000077882 */ /* 0x000fe20000000000 */
[C---:B--2---:R-:W-:Y:S01]  /*4c30*/  FMUL.FTZ R8, R0.reuse, R152 ;  /* 0x0000009800087220 */ /* 0x044fe20000410000 */
[----:B------:R-:W-:Y:S01]  /*4c40*/  USHF.R.U32.HI UR6, URZ, 0x4, UR6 ;  /* 0x000000043f067899 */ /* 0x000fe20008011606 */
[C---:B------:R-:W-:Y:S01]  /*4c50*/  FMUL.FTZ R9, R0.reuse, R154 ;  /* 0x0000009a00097220 */ /* 0x040fe20000410000 */
[C---:B-1----:R-:W-:Y:S01]  /*4c60*/  FMUL.FTZ R7, R0.reuse, R153 ;  /* 0x0000009900077220 */ /* 0x042fe20000410000 */
[C---:B------:R-:W-:Y:S01]  /*4c70*/  FMUL.FTZ R10, R0.reuse, R155 ;  /* 0x0000009b000a7220 */ /* 0x040fe20000410000 */
[----:B------:R-:W-:Y:S01]  /*4c80*/  ULOP3.LUT UR6, UR6, 0x3fff, URZ, 0xc0, !UPT ;  /* 0x00003fff06067892 */ /* 0x000fe2000f8ec03f */
[----:B------:R-:W1:Y:S01]  /*4c90*/  MUFU.TANH R8, R8 ;  /* 0x0000000800087308 */ /* 0x000e620000002400 */
[C---:B------:R-:W-:Y:S01]  /*4ca0*/  FMUL.FTZ R11, R0.reuse, R156 ;  /* 0x0000009c000b7220 */ /* 0x040fe20000410000 */
[C---:B------:R-:W-:Y:S01]  /*4cb0*/  FMUL.FTZ R13, R0.reuse, R158 ;  /* 0x0000009e000d7220 */ /* 0x040fe20000410000 */
[----:B------:R-:W-:Y:S01]  /*4cc0*/  ULOP3.LUT UR6, UR6, 0x10000, URZ, 0xfc, !UPT ;  /* 0x0001000006067892 */ /* 0x000fe2000f8efc3f */
[C---:B------:R-:W-:Y:S01]  /*4cd0*/  FMUL.FTZ R12, R0.reuse, R157 ;  /* 0x0000009d000c7220 */ /* 0x040fe20000410000 */
[C---:B------:R-:W-:Y:S01]  /*4ce0*/  FMUL.FTZ R14, R0.reuse, R159 ;  /* 0x0000009f000e7220 */ /* 0x040fe20000410000 */
[C---:B------:R-:W-:Y:S01]  /*4cf0*/  FMUL.FTZ R15, R0.reuse, R160 ;  /* 0x000000a0000f7220 */ /* 0x040fe20000410000 */
[----:B------:R-:W-:Y:S01]  /*4d00*/  ULEA UR11, UR56, UR6, 0xb ;  /* 0x00000006380b7291 */ /* 0x000fe2000f8e583f */
[----:B------:R-:W2:Y:S01]  /*4d10*/  MUFU.TANH R9, R9 ;  /* 0x0000000900097308 */ /* 0x000ea20000002400 */
[C---:B------:R-:W-:Y:S01]  /*4d20*/  FMUL.FTZ R21, R0.reuse, R162 ;  /* 0x000000a200157220 */ /* 0x040fe20000410000 */
[C---:B------:R-:W-:Y:S01]  /*4d30*/  FMUL.FTZ R20, R0.reuse, R161 ;  /* 0x000000a100147220 */ /* 0x040fe20000410000 */
[C---:B------:R-:W-:Y:S01]  /*4d40*/  FMUL.FTZ R159, R0.reuse, R170 ;  /* 0x000000aa009f7220 */ /* 0x040fe20000410000 */
[C---:B------:R-:W-:Y:S01]  /*4d50*/  FMUL.FTZ R170, R0.reuse, R181 ;  /* 0x000000b500aa7220 */ /* 0x040fe20000410000 */
[C---:B------:R-:W-:Y:S01]  /*4d60*/  FMUL.FTZ R181, R0.reuse, R192 ;  /* 0x000000c000b57220 */ /* 0x040fe20000410000 */
[----:B------:R-:W-:Y:S01]  /*4d70*/  UMOV UR6, UR11 ;  /* 0x0000000b00067c82 */ /* 0x000fe20008000000 */
[C---:B------:R-:W-:Y:S01]  /*4d80*/  FMUL.FTZ R152, R0.reuse, R163 ;  /* 0x000000a300987220 */ /* 0x040fe20000410000 */
[----:B------:R-:W-:Y:S01]  /*4d90*/  QGMMA.64x256x32.F32.E4M3.E4M3 R24, R228, gdesc[UR4], R24, gsb0 ;  /* 0x03e00004e4187df3 */ /* 0x000fe20008000818 */
[----:B------:R-:W-:Y:S01]  /*4da0*/  UIADD3 UR6, UR11, 0x2, URZ ;  /* 0x000000020b067890 */ /* 0x000fe2000fffe03f */
[----:B------:R-:W3:Y:S01]  /*4db0*/  MUFU.TANH R7, R7 ;  /* 0x0000000700077308 */ /* 0x000ee20000002400 */
[----:B------:R-:W-:Y:S01]  /*4dc0*/  UMOV UR7, 0x40000040 ;  /* 0x4000004000077882 */ /* 0x000fe20000000000 */
[----:B------:R-:W-:Y:S01]  /*4dd0*/  FMUL.FTZ R160, R0, R171 ;  /* 0x000000ab00a07220 */ /* 0x000fe20000410000 */
[----:B-1----:R-:W-:Y:S01]  /*4de0*/  FMNMX.FTZ R192, R8, R3, !PT ;  /* 0x0000000308c07209 */ /* 0x002fe20007810000 */
[C---:B------:R-:W-:Y:S01]  /*4df0*/  FMUL.FTZ R153, R0.reuse, R164 ;  /* 0x000000a400997220 */ /* 0x040fe20000410000 */
[C---:B------:R-:W-:Y:S01]  /*4e00*/  FMUL.FTZ R171, R0.reuse, R182 ;  /* 0x000000b600ab7220 */ /* 0x040fe20000410000 */
[C---:B------:R-:W-:Y:S01]  /*4e10*/  FMUL.FTZ R182, R0.reuse, R193 ;  /* 0x000000c100b67220 */ /* 0x040fe20000410000 */
[----:B--2---:R-:W-:Y:S01]  /*4e20*/  FMNMX.FTZ R193, R9, R6, !PT ;  /* 0x0000000609c17209 */ /* 0x004fe20007810000 */
[----:B------:R-:W1:Y:S01]  /*4e30*/  MUFU.TANH R10, R10 ;  /* 0x0000000a000a7308 */ /* 0x000e620000002400 */
[C---:B------:R-:W-:Y:S01]  /*4e40*/  FMUL.FTZ R155, R0.reuse, R166 ;  /* 0x000000a6009b7220 */ /* 0x040fe20000410000 */
[C---:B------:R-:W-:Y:S01]  /*4e50*/  FMUL.FTZ R161, R0.reuse, R172 ;  /* 0x000000ac00a17220 */ /* 0x040fe20000410000 */
[C---:B------:R-:W-:Y:S01]  /*4e60*/  FMUL.FTZ R154, R0.reuse, R165 ;  /* 0x000000a5009a7220 */ /* 0x040fe20000410000 */
[C---:B------:R-:W-:Y:S01]  /*4e70*/  FMUL.FTZ R162, R0.reuse, R173 ;  /* 0x000000ad00a27220 */ /* 0x040fe20000410000 */
[C---:B------:R-:W-:Y:S01]  /*4e80*/  FMUL.FTZ R172, R0.reuse, R183 ;  /* 0x000000b700ac7220 */ /* 0x040fe20000410000 */
[C---:B------:R-:W-:Y:S01]  /*4e90*/  FMUL.FTZ R173, R0.reuse, R184 ;  /* 0x000000b800ad7220 */ /* 0x040fe20000410000 */
[C---:B------:R-:W-:Y:S01]  /*4ea0*/  FMUL.FTZ R183, R0.reuse, R194 ;  /* 0x000000c200b77220 */ /* 0x040fe20000410000 */
[----:B------:R-:W2:Y:S01]  /*4eb0*/  MUFU.TANH R11, R11 ;  /* 0x0000000b000b7308 */ /* 0x000ea20000002400 */
[----:B---3--:R-:W-:Y:S01]  /*4ec0*/  FMNMX.FTZ R192, R7, R192, !PT ;  /* 0x000000c007c07209 */ /* 0x008fe20007810000 */
[C---:B------:R-:W-:Y:S01]  /*4ed0*/  FMUL.FTZ R184, R0.reuse, R195 ;  /* 0x000000c300b87220 */ /* 0x040fe20000410000 */
[C---:B------:R-:W-:Y:S01]  /*4ee0*/  FMUL.FTZ R156, R0.reuse, R167 ;  /* 0x000000a7009c7220 */ /* 0x040fe20000410000 */
[C---:B------:R-:W-:Y:S01]  /*4ef0*/  FMUL.FTZ R164, R0.reuse, R175 ;  /* 0x000000af00a47220 */ /* 0x040fe20000410000 */
[C---:B------:R-:W-:Y:S01]  /*4f00*/  FMUL.FTZ R157, R0.reuse, R168 ;  /* 0x000000a8009d7220 */ /* 0x040fe20000410000 */
[C---:B------:R-:W-:Y:S01]  /*4f10*/  FMUL.FTZ R175, R0.reuse, R186 ;  /* 0x000000ba00af7220 */ /* 0x040fe20000410000 */
[----:B------:R-:W-:Y:S01]  /*4f20*/  FMUL.FTZ R186, R0, R197 ;  /* 0x000000c500ba7220 */ /* 0x000fe20000410000 */
[----:B------:R-:W3:Y:S01]  /*4f30*/  MUFU.TANH R13, R13 ;  /* 0x0000000d000d7308 */ /* 0x000ee20000002400 */
[----:B-1----:R-:W-:Y:S01]  /*4f40*/  FMNMX.FTZ R194, R10, R193, !PT ;  /* 0x000000c10ac27209 */ /* 0x002fe20007810000 */
[C---:B------:R-:W-:Y:S01]  /*4f50*/  FMUL.FTZ R163, R0.reuse, R174 ;  /* 0x000000ae00a37220 */ /* 0x040fe20000410000 */
[C---:B------:R-:W-:Y:S01]  /*4f60*/  FMUL.FTZ R158, R0.reuse, R169 ;  /* 0x000000a9009e7220 */ /* 0x040fe20000410000 */
[C---:B------:R-:W-:Y:S01]  /*4f70*/  FMUL.FTZ R174, R0.reuse, R185 ;  /* 0x000000b900ae7220 */ /* 0x040fe20000410000 */
[C---:B------:R-:W-:Y:S01]  /*4f80*/  FMUL.FTZ R185, R0.reuse, R196 ;  /* 0x000000c400b97220 */ /* 0x040fe20000410000 */
[C---:B------:R-:W-:Y:S01]  /*4f90*/  FMUL.FTZ R166, R0.reuse, R177 ;  /* 0x000000b100a67220 */ /* 0x040fe20000410000 */
[C---:B------:R-:W-:Y:S01]  /*4fa0*/  FMUL.FTZ R165, R0.reuse, R176 ;  /* 0x000000b000a57220 */ /* 0x040fe20000410000 */
[----:B------:R-:W1:Y:S01]  /*4fb0*/  MUFU.TANH R12, R12 ;  /* 0x0000000c000c7308 */ /* 0x000e620000002400 */
[----:B--2---:R-:W-:Y:S01]  /*4fc0*/  FMNMX.FTZ R195, R11, R192, !PT ;  /* 0x000000c00bc37209 */ /* 0x004fe20007810000 */
        /* <DEDUP_REMOVED lines=18> */
[----:B------:R-:W-:Y:S01]  /*50f0*/  FMUL.FTZ R194, R0, R204 ;  /* 0x000000cc00c27220 */ /* 0x000fe20000410000 */
[----:B------:R-:W-:Y:S01]  /*5100*/  UMOV UR10, UR49 ;  /* 0x00000031000a7c82 */ /* 0x000fe20008000000 */
[----:B------:R-:W1:Y:S02]  /*5110*/  S2R R233, SR_TID.X ;  /* 0x0000000000e97919 */ /* 0x000e640000002100 */
[----:B------:R-:W4:Y:S01]  /*5120*/  MUFU.TANH R21, R21 ;  /* 0x0000001500157308 */ /* 0x000f220000002400 */
[----:B--2---:R-:W-:-:S07]  /*5130*/  FMNMX.FTZ R196, R14, R197, !PT ;  /* 0x000000c50ec47209 */ /* 0x004fce0007810000 */
[----:B------:R-:W2:Y:S01]  /*5140*/  MUFU.TANH R20, R20 ;  /* 0x0000001400147308 */ /* 0x000ea20000002400 */
[----:B---3--:R-:W-:-:S07]  /*5150*/  FMNMX.FTZ R195, R15, R192, !PT ;  /* 0x000000c00fc37209 */ /* 0x008fce0007810000 */
[----:B------:R-:W3:Y:S01]  /*5160*/  MUFU.TANH R152, R152 ;  /* 0x0000009800987308 */ /* 0x000ee20000002400 */
[----:B----4-:R-:W-:-:S07]  /*5170*/  FMNMX.FTZ R197, R21, R196, !PT ;  /* 0x000000c415c57209 */ /* 0x010fce0007810000 */
[----:B------:R-:W4:Y:S01]  /*5180*/  MUFU.TANH R153, R153 ;  /* 0x0000009900997308 */ /* 0x000f220000002400 */
[----:B--2---:R-:W-:Y:S01]  /*5190*/  FMNMX.FTZ R192, R20, R195, !PT ;  /* 0x000000c314c07209 */ /* 0x004fe20007810000 */
[----:B------:R-:W-:Y:S01]  /*51a0*/  FMUL.FTZ R195, R0, R205 ;  /* 0x000000cd00c37220 */ /* 0x000fe20000410000 */
[----:B-1----:R-:W-:-:S05]  /*51b0*/  LOP3.LUT P1, RZ, R233, 0x7f, RZ, 0xc0, !PT ;  /* 0x0000007fe9ff7812 */ /* 0x002fca000782c0ff */
[----:B------:R-:W1:Y:S01]  /*51c0*/  MUFU.TANH R155, R155 ;  /* 0x0000009b009b7308 */ /* 0x000e620000002400 */
[----:B---3--:R-:W-:-:S07]  /*51d0*/  FMNMX.FTZ R196, R152, R197, !PT ;  /* 0x000000c598c47209 */ /* 0x008fce0007810000 */
[----:B------:R-:W2:Y:S01]  /*51e0*/  MUFU.TANH R154, R154 ;  /* 0x0000009a009a7308 */ /* 0x000ea20000002400 */
[----:B----4-:R-:W-:-:S07]  /*51f0*/  FMNMX.FTZ R197, R153, R192, !PT ;  /* 0x000000c099c57209 */ /* 0x010fce0007810000 */
[----:B------:R-:W3:Y:S01]  /*5200*/  MUFU.TANH R156, R156 ;  /* 0x0000009c009c7308 */ /* 0x000ee20000002400 */
[----:B-1----:R-:W-:Y:S01]  /*5210*/  FMNMX.FTZ R199, R155, R196, !PT ;  /* 0x000000c49bc77209 */ /* 0x002fe20007810000 */
[----:B------:R-:W-:-:S06]  /*5220*/  FMUL.FTZ R196, R0, R206 ;  /* 0x000000ce00c47220 */ /* 0x000fcc0000410000 */
[----:B------:R-:W1:Y:S01]  /*5230*/  MUFU.TANH R157, R157 ;  /* 0x0000009d009d7308 */ /* 0x000e620000002400 */
[----:B--2---:R-:W-:-:S07]  /*5240*/  FMNMX.FTZ R192, R154, R197, !PT ;  /* 0x000000c59ac07209 */ /* 0x004fce0007810000 */
[----:B------:R-:W2:Y:S01]  /*5250*/  MUFU.TANH R159, R159 ;  /* 0x0000009f009f7308 */ /* 0x000ea20000002400 */
[----:B---3--:R-:W-:-:S07]  /*5260*/  FMNMX.FTZ R198, R156, R199, !PT ;  /* 0x000000c79cc67209 */ /* 0x008fce0007810000 */
[----:B------:R-:W3:Y:S01]  /*5270*/  MUFU.TANH R158, R158 ;  /* 0x0000009e009e7308 */ /* 0x000ee20000002400 */
[----:B-1----:R-:W-:-:S07]  /*5280*/  FMNMX.FTZ R197, R157, R192, !PT ;  /* 0x000000c09dc57209 */ /* 0x002fce0007810000 */
[----:B------:R-:W1:Y:S01]  /*5290*/  MUFU.TANH R160, R160 ;  /* 0x000000a000a07308 */ /* 0x000e620000002400 */
[----:B--2---:R-:W-:Y:S01]  /*52a0*/  FMNMX.FTZ R199, R159, R198, !PT ;  /* 0x000000c69fc77209 */ /* 0x004fe20007810000 */
[----:B------:R-:W-:-:S06]  /*52b0*/  FMUL.FTZ R198, R0, R207 ;  /* 0x000000cf00c67220 */ /* 0x000fcc0000410000 */
[----:B------:R-:W2:Y:S01]  /*52c0*/  MUFU.TANH R161, R161 ;  /* 0x000000a100a17308 */ /* 0x000ea20000002400 */
[----:B---3--:R-:W-:-:S07]  /*52d0*/  FMNMX.FTZ R192, R158, R197, !PT ;  /* 0x000000c59ec07209 */ /* 0x008fce0007810000 */
[----:B------:R-:W3:Y:S01]  /*52e0*/  MUFU.TANH R163, R163 ;  /* 0x000000a300a37308 */ /* 0x000ee20000002400 */
[----:B-1----:R-:W-:-:S07]  /*52f0*/  FMNMX.FTZ R200, R160, R199, !PT ;  /* 0x000000c7a0c87209 */ /* 0x002fce0007810000 */
        /* <DEDUP_REMOVED lines=30> */
[----:B---3--:R-:W-:Y:S01]  /*54e0*/  FMNMX.FTZ R203, R175, R202, !PT ;  /* 0x000000caafcb7209 */ /* 0x008fe20007810000 */
[----:B------:R-:W-:Y:S01]  /*54f0*/  FMUL.FTZ R202, R0, R211 ;  /* 0x000000d300ca7220 */ /* 0x000fe20000410000 */
[----:B------:R-:W-:Y:S01]  /*5500*/  IMAD.U32 R211, RZ, RZ, UR10 ;  /* 0x0000000affd37e24 */ /* 0x000fe2000f8e00ff */
[----:B------:R-:W-:Y:S02]  /*5510*/  WARPGROUP.DEPBAR.LE gsb0, 0x0 ;  /* 0x00008000000079c5 */ /* 0x000fe40000010000 */
[----:B------:R-:W-:Y:S02]  /*5520*/  WARPGROUP.ARRIVE ;  /* 0x00000000000079c5 */ /* 0x000fe40000000000 */
[----:B------:R-:W3:Y:S01]  /*5530*/  MUFU.TANH R177, R177 ;  /* 0x000000b100b17308 */ /* 0x000ee20000002400 */
[----:B-1----:R-:W-:-:S03]  /*5540*/  FMNMX.FTZ R192, R174, R197, !PT ;  /* 0x000000c5aec07209 */ /* 0x002fc60007810000 */
[----:B------:R-:W-:Y:S01]  /*5550*/  QGMMA.64x256x32.F32.E4M3.E4M3 R24, R216, gdesc[UR4], R24, gsb0 ;  /* 0x03e00004d8187df3 */ /* 0x000fe20008000818 */
[----:B------:R-:W-:Y:S01]  /*5560*/  UIADD3 UR6, UR11, 0x4, URZ ;  /* 0x000000040b067890 */ /* 0x000fe2000fffe03f */
[----:B------:R-:W-:Y:S02]  /*5570*/  UMOV UR7, 0x40000040 ;  /* 0x4000004000077882 */ /* 0x000fe40000000000 */
        /* <DEDUP_REMOVED lines=9> */
[----:B---3--:R-:W-:Y:S01]  /*5610*/  FMNMX.FTZ R204, R180, R203, !PT ;  /* 0x000000cbb4cc7209 */ /* 0x008fe20007810000 */
[----:B------:R-:W-:-:S06]  /*5620*/  FMUL.FTZ R203, R0, R212 ;  /* 0x000000d400cb7220 */ /* 0x000fcc0000410000 */
        /* <DEDUP_REMOVED lines=46> */
[----:B-1----:R-:W-:Y:S02]  /*5910*/  FMNMX.FTZ R207, R205, R208, !PT ;  /* 0x000000d0cdcf7209 */ /* 0x002fe40007810000 */
[----:B--2---:R-:W-:-:S05]  /*5920*/  FMNMX.FTZ R208, R204, R197, !PT ;  /* 0x000000c5ccd07209 */ /* 0x004fca0007810000 */
[----:B------:R-:W1:Y:S01]  /*5930*/  SHFL.BFLY PT, R197, R208, 0x2, 0x1f ;  /* 0x0c401f00d0c57f89 */ /* 0x000e6200000e0000 */
[----:B---3--:R-:W-:-:S05]  /*5940*/  FMNMX.FTZ R207, R206, R207, !PT ;  /* 0x000000cfcecf7209 */ /* 0x008fca0007810000 */
[----:B------:R-:W2:Y:S01]  /*5950*/  SHFL.BFLY PT, R192, R207, 0x2, 0x1f ;  /* 0x0c401f00cfc07f89 */ /* 0x000ea200000e0000 */
[----:B-1----:R-:W-:Y:S02]  /*5960*/  FMNMX.FTZ R209, R208, R197, !PT ;  /* 0x000000c5d0d17209 */ /* 0x002fe40007810000 */
[----:B--2---:R-:W-:-:S03]  /*5970*/  FMNMX.FTZ R210, R207, R192, !PT ;  /* 0x000000c0cfd27209 */ /* 0x004fc60007810000 */
[----:B------:R-:W1:Y:S04]  /*5980*/  SHFL.BFLY PT, R192, R209, 0x1, 0x1f ;  /* 0x0c201f00d1c07f89 */ /* 0x000e6800000e0000 */
[----:B------:R-:W2:Y:S01]  /*5990*/  SHFL.BFLY PT, R197, R210, 0x1, 0x1f ;  /* 0x0c201f00d2c57f89 */ /* 0x000ea200000e0000 */
[----:B------:R-:W-:Y:S02]  /*59a0*/  WARPGROUP.DEPBAR.LE gsb0, 0x0 ;  /* 0x00008000000079c5 */ /* 0x000fe40000010000 */
[----:B------:R-:W-:-:S06]  /*59b0*/  WARPGROUP.ARRIVE ;  /* 0x00000000000079c5 */ /* 0x000fcc0000000000 */
[----:B------:R-:W-:Y:S01]  /*59c0*/  QGMMA.64x256x32.F32.E4M3.E4M3 R24, R220, gdesc[UR4], R24, gsb0 ;  /* 0x03e00004dc187df3 */ /* 0x000fe20008000818 */
[----:B------:R-:W-:Y:S01]  /*59d0*/  UIADD3 UR6, UR11, 0x6, URZ ;  /* 0x000000060b067890 */ /* 0x000fe2000fffe03f */
[----:B------:R-:W-:Y:S01]  /*59e0*/  UMOV UR7, 0x40000040 ;  /* 0x4000004000077882 */ /* 0x000fe20000000000 */
[----:B-1----:R-:W-:Y:S02]  /*59f0*/  FMNMX.FTZ R192, R209, R192, !PT ;  /* 0x000000c0d1c07209 */ /* 0x002fe40007810000 */
[----:B--2---:R-:W-:-:S03]  /*5a00*/  FMNMX.FTZ R197, R210, R197, !PT ;  /* 0x000000c5d2c57209 */ /* 0x004fc60007810000 */
[C---:B------:R-:W-:Y:S01]  /*5a10*/  FFMA.FTZ R207, R192.reuse, R211, -8 ;  /* 0xc1000000c0cf7423 */ /* 0x040fe200000100d3 */
[----:B------:R-:W-:-:S01]  /*5a20*/  FADD.FTZ R3, -R192, R3 ;  /* 0x00000003c0037221 */ /* 0x000fc20000010100 */
[----:B------:R-:W-:Y:S02]  /*5a30*/  IMAD.U32 R211, RZ, RZ, UR55 ;  /* 0x00000037ffd37e24 */ /* 0x000fe4000f8e00ff */
[----:B------:R-:W-:-:S01]  /*5a40*/  FFMA.FTZ R209, R8, UR10, -R207 ;  /* 0x0000000a08d17c23 */ /* 0x000fc200080108cf */
[--C-:B------:R-:W-:Y:S01]  /*5a50*/  FFMA.FTZ R8, R7, UR10, -R207.reuse ;  /* 0x0000000a07087c23 */ /* 0x100fe200080108cf */
[----:B------:R-:W-:-:S01]  /*5a60*/  FFMA.FTZ R7, R11, UR10, -R207 ;  /* 0x0000000a0b077c23 */ /* 0x000fc200080108cf */
[--C-:B------:R-:W-:Y:S01]  /*5a70*/  FFMA.FTZ R11, R15, UR10, -R207.reuse ;  /* 0x0000000a0f0b7c23 */ /* 0x100fe200080108cf */
[----:B------:R-:W-:-:S01]  /*5a80*/  FFMA.FTZ R15, R153, UR10, -R207 ;  /* 0x0000000a990f7c23 */ /* 0x000fc200080108cf */
[--C-:B------:R-:W-:Y:S01]  /*5a90*/  FFMA.FTZ R153, R157, UR10, -R207.reuse ;  /* 0x0000000a9d997c23 */ /* 0x100fe200080108cf */
[----:B------:R-:W-:-:S01]  /*5aa0*/  FFMA.FTZ R157, R161, UR10, -R207 ;  /* 0x0000000aa19d7c23 */ /* 0x000fc200080108cf */
[--C-:B------:R-:W-:Y:S01]  /*5ab0*/  FFMA.FTZ R161, R165, UR10, -R207.reuse ;  /* 0x0000000aa5a17c23 */ /* 0x100fe200080108cf */
[----:B------:R-:W-:-:S01]  /*5ac0*/  FFMA.FTZ R165, R169, UR10, -R207 ;  /* 0x0000000aa9a57c23 */ /* 0x000fc200080108cf */
[----:B------:R-:W-:Y:S01]  /*5ad0*/  FMUL.FTZ R208, R3, UR10 ;  /* 0x0000000a03d07c20 */ /* 0x000fe20008410000 */
[----:B------:R-:W-:-:S01]  /*5ae0*/  FFMA.FTZ R169, R173, UR10, -R207 ;  /* 0x0000000aada97c23 */ /* 0x000fc200080108cf */
[--C-:B------:R-:W-:Y:S01]  /*5af0*/  FFMA.FTZ R173, R177, UR10, -R207.reuse ;  /* 0x0000000ab1ad7c23 */ /* 0x100fe200080108cf */
[----:B------:R-:W-:-:S01]  /*5b00*/  FFMA.FTZ R177, R181, UR10, -R207 ;  /* 0x0000000ab5b17c23 */ /* 0x000fc200080108cf */
[----:B------:R-:W-:Y:S01]  /*5b10*/  FADD.FTZ R3, -R197, R6 ;  /* 0x00000006c5037221 */ /* 0x000fe20000010100 */
[----:B------:R-:W-:-:S01]  /*5b20*/  FFMA.FTZ R181, R185, UR10, -R207 ;  /* 0x0000000ab9b57c23 */ /* 0x000fc200080108cf */
[----:B------:R1:W-:Y:S01]  /*5b30*/  MUFU.EX2 R6, R208 ;  /* 0x000000d000067308 */ /* 0x0003e20000000800 */
[----:B------:R-:W-:-:S01]  /*5b40*/  FFMA.FTZ R185, R189, UR10, -R207 ;  /* 0x0000000abdb97c23 */ /* 0x000fc200080108cf */
[--C-:B------:R-:W-:Y:S01]  /*5b50*/  FFMA.FTZ R189, R194, UR10, -R207.reuse ;  /* 0x0000000ac2bd7c23 */ /* 0x100fe200080108cf */
[----:B------:R-:W-:-:S01]  /*5b60*/  FFMA.FTZ R194, R195, UR10, -R207 ;  /* 0x0000000ac3c27c23 */ /* 0x000fc200080108cf */
[--C-:B------:R-:W-:Y:S01]  /*5b70*/  FFMA.FTZ R195, R199, UR10, -R207.reuse ;  /* 0x0000000ac7c37c23 */ /* 0x100fe200080108cf */
[----:B------:R-:W-:-:S01]  /*5b80*/  FFMA.FTZ R199, R203, UR10, -R207 ;  /* 0x0000000acbc77c23 */ /* 0x000fc200080108cf */
[----:B------:R-:W-:Y:S01]  /*5b90*/  FMUL.FTZ R3, R3, UR10 ;  /* 0x0000000a03037c20 */ /* 0x000fe20008410000 */
[----:B------:R-:W-:-:S01]  /*5ba0*/  FFMA.FTZ R12, R12, UR10, -R207 ;  /* 0x0000000a0c0c7c23 */ /* 0x000fc200080108cf */
[----:B------:R-:W2:Y:S01]  /*5bb0*/  MUFU.EX2 R209, R209 ;  /* 0x000000d100d17308 */ /* 0x000ea20000000800 */
[----:B-1----:R-:W-:-:S02]  /*5bc0*/  IMAD.U32 R208, RZ, RZ, UR10 ;  /* 0x0000000affd07e24 */ /* 0x002fc4000f8e00ff */
[--C-:B------:R-:W-:Y:S01]  /*5bd0*/  FFMA.FTZ R20, R20, UR10, -R207.reuse ;  /* 0x0000000a14147c23 */ /* 0x100fe200080108cf */
[----:B------:R-:W-:-:S01]  /*5be0*/  FFMA.FTZ R154, R154, UR10, -R207 ;  /* 0x0000000a9a9a7c23 */ /* 0x000fc200080108cf */
[----:B------:R-:W-:Y:S01]  /*5bf0*/  FFMA.FTZ R158, R158, UR10, -R207 ;  /* 0x0000000a9e9e7c23 */ /* 0x000fe200080108cf */
[----:B------:R-:W-:-:S01]  /*5c00*/  FFMA.FTZ R203, R197, R208, -8 ;  /* 0xc1000000c5cb7423 */ /* 0x000fc200000100d0 */
[--C-:B------:R-:W-:Y:S01]  /*5c10*/  FFMA.FTZ R162, R162, UR10, -R207.reuse ;  /* 0x0000000aa2a27c23 */ /* 0x100fe200080108cf */
[----:B------:R-:W-:-:S01]  /*5c20*/  FFMA.FTZ R166, R166, UR10, -R207 ;  /* 0x0000000aa6a67c23 */ /* 0x000fc200080108cf */
        /* <DEDUP_REMOVED lines=8> */
[----:B------:R-:W1:Y:S01]  /*5cb0*/  MUFU.EX2 R208, R208 ;  /* 0x000000d000d07308 */ /* 0x000e620000000800 */
[----:B--2---:R-:W-:-:S01]  /*5cc0*/  FFMA.FTZ R5, R6, R5, R209 ;  /* 0x0000000506057223 */ /* 0x004fc200000100d1 */
[--C-:B------:R-:W-:Y:S01]  /*5cd0*/  FFMA.FTZ R155, R156, UR10, -R203.reuse ;  /* 0x0000000a9c9b7c23 */ /* 0x100fe200080108cb */
[----:B------:R-:W-:-:S01]  /*5ce0*/  FFMA.FTZ R156, R159, UR10, -R203 ;  /* 0x0000000a9f9c7c23 */ /* 0x000fc200080108cb */
[--C-:B------:R-:W-:Y:S01]  /*5cf0*/  FFMA.FTZ R159, R160, UR10, -R203.reuse ;  /* 0x0000000aa09f7c23 */ /* 0x100fe200080108cb */
[----:B------:R-:W-:-:S01]  /*5d00*/  FFMA.FTZ R160, R163, UR10, -R203 ;  /* 0x0000000aa3a07c23 */ /* 0x000fc200080108cb */
[----:B------:R-:W-:Y:S01]  /*5d10*/  FFMA.FTZ R163, R164, UR10, -R203 ;  /* 0x0000000aa4a37c23 */ /* 0x000fe200080108cb */
[----:B------:R-:W-:-:S01]  /*5d20*/  FFMA.FTZ R170, R170, UR10, -R207 ;  /* 0x0000000aaaaa7c23 */ /* 0x000fc200080108cf */
[----:B------:R-:W2:Y:S01]  /*5d30*/  MUFU.EX2 R8, R8 ;  /* 0x0000000800087308 */ /* 0x000ea20000000800 */
[----:B------:R-:W-:-:S01]  /*5d40*/  FFMA.FTZ R174, R174, UR10, -R207 ;  /* 0x0000000aaeae7c23 */ /* 0x000fc200080108cf */
[--C-:B------:R-:W-:Y:S01]  /*5d50*/  FFMA.FTZ R178, R178, UR10, -R207.reuse ;  /* 0x0000000ab2b27c23 */ /* 0x100fe200080108cf */
[----:B------:R-:W-:-:S01]  /*5d60*/  FFMA.FTZ R182, R182, UR10, -R207 ;  /* 0x0000000ab6b67c23 */ /* 0x000fc200080108cf */
[--C-:B------:R-:W-:Y:S01]  /*5d70*/  FFMA.FTZ R186, R186, UR10, -R207.reuse ;  /* 0x0000000ababa7c23 */ /* 0x100fe200080108cf */
[----:B------:R-:W-:-:S01]  /*5d80*/  FFMA.FTZ R190, R190, UR10, -R207 ;  /* 0x0000000abebe7c23 */ /* 0x000fc200080108cf */
[--C-:B------:R-:W-:Y:S01]  /*5d90*/  FFMA.FTZ R200, R200, UR10, -R207.reuse ;  /* 0x0000000ac8c87c23 */ /* 0x100fe200080108cf */
[----:B------:R-:W-:-:S01]  /*5da0*/  FFMA.FTZ R204, R204, UR10, -R207 ;  /* 0x0000000acccc7c23 */ /* 0x000fc200080108cf */
[----:B------:R-:W3:Y:S01]  /*5db0*/  MUFU.EX2 R9, R9 ;  /* 0x0000000900097308 */ /* 0x000ee20000000800 */
[----:B-1----:R-:W-:-:S01]  /*5dc0*/  FFMA.FTZ R4, R3, R4, R208 ;  /* 0x0000000403047223 */ /* 0x002fc200000100d0 */
[--C-:B------:R-:W-:Y:S01]  /*5dd0*/  FFMA.FTZ R164, R167, UR10, -R203.reuse ;  /* 0x0000000aa7a47c23 */ /* 0x100fe200080108cb */
[----:B------:R-:W-:-:S01]  /*5de0*/  FFMA.FTZ R167, R168, UR10, -R203 ;  /* 0x0000000aa8a77c23 */ /* 0x000fc200080108cb */
[--C-:B------:R-:W-:Y:S01]  /*5df0*/  FFMA.FTZ R168, R171, UR10, -R203.reuse ;  /* 0x0000000aaba87c23 */ /* 0x100fe200080108cb */
[----:B------:R-:W-:-:S01]  /*5e00*/  FFMA.FTZ R171, R172, UR10, -R203 ;  /* 0x0000000aacab7c23 */ /* 0x000fc200080108cb */
[--C-:B------:R-:W-:Y:S01]  /*5e10*/  FFMA.FTZ R172, R175, UR10, -R203.reuse ;  /* 0x0000000aafac7c23 */ /* 0x100fe200080108cb */
[----:B------:R-:W-:-:S01]  /*5e20*/  FFMA.FTZ R175, R176, UR10, -R203 ;  /* 0x0000000ab0af7c23 */ /* 0x000fc200080108cb */
[----:B------:R-:W1:Y:S01]  /*5e30*/  MUFU.EX2 R7, R7 ;  /* 0x0000000700077308 */ /* 0x000e620000000800 */
[----:B--2---:R-:W-:-:S01]  /*5e40*/  FADD.FTZ R210, R8, R5 ;  /* 0x0000000508d27221 */ /* 0x004fc20000010000 */
[--C-:B------:R-:W-:Y:S01]  /*5e50*/  FFMA.FTZ R176, R179, UR10, -R203.reuse ;  /* 0x0000000ab3b07c23 */ /* 0x100fe200080108cb */
[----:B------:R-:W-:-:S01]  /*5e60*/  FFMA.FTZ R179, R180, UR10, -R203 ;  /* 0x0000000ab4b37c23 */ /* 0x000fc200080108cb */
[----:B------:R-:W-:-:S04]  /*5e70*/  FFMA.FTZ R180, R183, UR10, -R203 ;  /* 0x0000000ab7b47c23 */ /* 0x000fc800080108cb */
[----:B------:R-:W2:Y:S01]  /*5e80*/  MUFU.EX2 R10, R10 ;  /* 0x0000000a000a7308 */ /* 0x000ea20000000800 */
[----:B---3--:R-:W-:-:S07]  /*5e90*/  FADD.FTZ R5, R9, R4 ;  /* 0x0000000409057221 */ /* 0x008fce0000010000 */
[----:B------:R-:W3:Y:S01]  /*5ea0*/  MUFU.EX2 R12, R12 ;  /* 0x0000000c000c7308 */ /* 0x000ee20000000800 */
[----:B-1----:R-:W-:-:S07]  /*5eb0*/  FADD.FTZ R207, R7, R210 ;  /* 0x000000d207cf7221 */ /* 0x002fce0000010000 */
[----:B------:R-:W1:Y:S01]  /*5ec0*/  MUFU.EX2 R13, R13 ;  /* 0x0000000d000d7308 */ /* 0x000e620000000800 */
[----:B--2---:R-:W-:-:S07]  /*5ed0*/  FADD.FTZ R4, R10, R5 ;  /* 0x000000050a047221 */ /* 0x004fce0000010000 */
        /* <DEDUP_REMOVED lines=9> */
[----:B-1----:R-:W-:-:S01]  /*5f70*/  FADD.FTZ R210, R20, R183 ;  /* 0x000000b714d27221 */ /* 0x002fc20000010000 */
[--C-:B------:R-:W-:Y:S01]  /*5f80*/  FFMA.FTZ R183, R184, UR10, -R203.reuse ;  /* 0x0000000ab8b77c23 */ /* 0x100fe200080108cb */
[----:B------:R-:W-:-:S05]  /*5f90*/  FFMA.FTZ R184, R187, UR10, -R203 ;  /* 0x0000000abbb87c23 */ /* 0x000fca00080108cb */
        /* <DEDUP_REMOVED lines=15> */
[----:B---3--:R-:W-:-:S01]  /*6090*/  FADD.FTZ R210, R158, R187 ;  /* 0x000000bb9ed27221 */ /* 0x008fc20000010000 */
[--C-:B------:R-:W-:Y:S01]  /*60a0*/  FFMA.FTZ R187, R188, UR10, -R203.reuse ;  /* 0x0000000abcbb7c23 */ /* 0x100fe200080108cb */
[----:B------:R-:W-:-:S05]  /*60b0*/  FFMA.FTZ R188, R191, UR10, -R203 ;  /* 0x0000000abfbc7c23 */ /* 0x000fca00080108cb */
        /* <DEDUP_REMOVED lines=14> */
[----:B------:R-:W-:Y:S02]  /*61a0*/  WARPGROUP.DEPBAR.LE gsb0, 0x0 ;  /* 0x00008000000079c5 */ /* 0x000fe40000010000 */
[----:B------:R-:W-:-:S04]  /*61b0*/  WARPGROUP.ARRIVE ;  /* 0x00000000000079c5 */ /* 0x000fc80000000000 */
[----:B------:R-:W1:Y:S01]  /*61c0*/  MUFU.EX2 R165, R165 ;  /* 0x000000a500a57308 */ /* 0x000e620000000800 */
[----:B--2---:R-:W-:-:S01]  /*61d0*/  FADD.FTZ R210, R166, R191 ;  /* 0x000000bfa6d27221 */ /* 0x004fc20000010000 */
[----:B------:R-:W-:Y:S01]  /*61e0*/  FFMA.FTZ R191, R193, UR10, -R203 ;  /* 0x0000000ac1bf7c23 */ /* 0x000fe200080108cb */
[----:B------:R-:W-:Y:S01]  /*61f0*/  QGMMA.64x256x32.F32.E4M3.E4M3 R24, R224, gdesc[UR4], R24, gsb0 ;  /* 0x03e00004e0187df3 */ /* 0x000fe20008000818 */
[----:B---3--:R-:W-:-:S04]  /*6200*/  FADD.FTZ R5, R167, R4 ;  /* 0x00000004a7057221 */ /* 0x008fc80000010000 */
[----:B------:R-:W2:Y:S08]  /*6210*/  MUFU.EX2 R168, R168 ;  /* 0x000000a800a87308 */ /* 0x000eb00000000800 */
[----:B------:R-:W3:Y:S01]  /*6220*/  MUFU.EX2 R170, R170 ;  /* 0x000000aa00aa7308 */ /* 0x000ee20000000800 */
[----:B-1----:R-:W-:-:S07]  /*6230*/  FADD.FTZ R193, R165, R210 ;  /* 0x000000d2a5c17221 */ /* 0x002fce0000010000 */
[----:B------:R-:W1:Y:S01]  /*6240*/  MUFU.EX2 R171, R171 ;  /* 0x000000ab00ab7308 */ /* 0x000e620000000800 */
[----:B--2---:R-:W-:-:S07]  /*6250*/  FADD.FTZ R4, R168, R5 ;  /* 0x00000005a8047221 */ /* 0x004fce0000010000 */
[----:B------:R-:W2:Y:S01]  /*6260*/  MUFU.EX2 R169, R169 ;  /* 0x000000a900a97308 */ /* 0x000ea20000000800 */
[----:B---3--:R-:W-:-:S01]  /*6270*/  FADD.FTZ R210, R170, R193 ;  /* 0x000000c1aad27221 */ /* 0x008fc20000010000 */
[--C-:B------:R-:W-:Y:S01]  /*6280*/  FFMA.FTZ R193, R196, UR10, -R203.reuse ;  /* 0x0000000ac4c17c23 */ /* 0x100fe200080108cb */
[----:B------:R-:W-:-:S01]  /*6290*/  FFMA.FTZ R196, R198, UR10, -R203 ;  /* 0x0000000ac6c47c23 */ /* 0x000fc200080108cb */
[----:B------:R-:W-:-:S04]  /*62a0*/  FFMA.FTZ R198, R201, UR10, -R203 ;  /* 0x0000000ac9c67c23 */ /* 0x000fc800080108cb */
        /* <DEDUP_REMOVED lines=18> */
[----:B------:R-:W-:-:S06]  /*63d0*/  IADD3 R4, -R18, 0xb, RZ ;  /* 0x0000000b12047810 */ /* 0x000fcc0007ffe1ff */
[----:B------:R-:W3:Y:S01]  /*63e0*/  MUFU.EX2 R182, R182 ;  /* 0x000000b600b67308 */ /* 0x000ee20000000800 */
[----:B-1----:R-:W-:-:S07]  /*63f0*/  FADD.FTZ R201, R177, R210 ;  /* 0x000000d2b1c97221 */ /* 0x002fce0000010000 */
[----:B------:R-:W1:Y:S01]  /*6400*/  MUFU.EX2 R183, R183 ;  /* 0x000000b700b77308 */ /* 0x000e620000000800 */
[----:B--2---:R-:W-:-:S07]  /*6410*/  FADD.FTZ R210, R180, R5 ;  /* 0x00000005b4d27221 */ /* 0x004fce0000010000 */
[----:B------:R-:W2:Y:S01]  /*6420*/  MUFU.EX2 R181, R181 ;  /* 0x000000b500b57308 */ /* 0x000ea20000000800 */
[----:B---3--:R-:W-:-:S01]  /*6430*/  FADD.FTZ R212, R182, R201 ;  /* 0x000000c9b6d47221 */ /* 0x008fc20000010000 */
[----:B------:R-:W-:-:S06]  /*6440*/  FFMA.FTZ R201, R202, UR10, -R203 ;  /* 0x0000000acac97c23 */ /* 0x000fcc00080108cb */
        /* <DEDUP_REMOVED lines=8> */
[----:B------:R-:W-:-:S06]  /*64d0*/  @!P1 LEA R207, R211, UR38, 0x3 ;  /* 0x00000026d3cf9c11 */ /* 0x000fcc000f8e18ff */
[----:B------:R-:W1:Y:S01]  /*64e0*/  MUFU.EX2 R188, R188 ;  /* 0x000000bc00bc7308 */ /* 0x000e620000000800 */
[----:B--2---:R-:W-:-:S01]  /*64f0*/  FADD.FTZ R5, R187, R202 ;  /* 0x000000cabb057221 */ /* 0x004fc20000010000 */
[--C-:B------:R-:W-:Y:S01]  /*6500*/  FFMA.FTZ R202, R205, UR10, -R203.reuse ;  /* 0x0000000acdca7c23 */ /* 0x100fe200080108cb */
[----:B------:R-:W-:-:S05]  /*6510*/  FFMA.FTZ R203, R206, UR10, -R203 ;  /* 0x0000000acecb7c23 */ /* 0x000fca00080108cb */
        /* <DEDUP_REMOVED lines=8> */
[----:B------:R-:W-:Y:S01]  /*65a0*/  MUFU.EX2 R194, R194 ;  /* 0x000000c200c27308 */ /* 0x000fe20000000800 */
[----:B-1----:R-:W-:-:S07]  /*65b0*/  FADD.FTZ R5, R189, R212 ;  /* 0x000000d4bd057221 */ /* 0x002fce0000010000 */
[----:B------:R-:W1:Y:S01]  /*65c0*/  MUFU.EX2 R196, R196 ;  /* 0x000000c400c47308 */ /* 0x000e620000000800 */
[----:B--2---:R-:W-:-:S07]  /*65d0*/  FADD.FTZ R205, R193, R210 ;  /* 0x000000d2c1cd7221 */ /* 0x004fce0000010000 */
[----:B------:R-:W2:Y:S08]  /*65e0*/  MUFU.EX2 R195, R195 ;  /* 0x000000c300c37308 */ /* 0x000eb00000000800 */
[----:B------:R-:W3:Y:S01]  /*65f0*/  MUFU.EX2 R198, R198 ;  /* 0x000000c600c67308 */ /* 0x000ee20000000800 */
[----:B-1----:R-:W-:-:S07]  /*6600*/  FADD.FTZ R205, R196, R205 ;  /* 0x000000cdc4cd7221 */ /* 0x002fce0000010000 */
[----:B------:R-:W1:Y:S08]  /*6610*/  MUFU.EX2 R200, R200 ;  /* 0x000000c800c87308 */ /* 0x000e700000000800 */
[----:B------:R-:W4:Y:S08]  /*6620*/  MUFU.EX2 R201, R201 ;  /* 0x000000c900c97308 */ /* 0x000f300000000800 */
[----:B------:R-:W5:Y:S08]  /*6630*/  MUFU.EX2 R199, R199 ;  /* 0x000000c700c77308 */ /* 0x000f700000000800 */
[----:B------:R-:W5:Y:S08]  /*6640*/  MUFU.EX2 R202, R202 ;  /* 0x000000ca00ca7308 */ /* 0x000f700000000800 */
[----:B------:R-:W5:Y:S01]  /*6650*/  MUFU.EX2 R204, R204 ;  /* 0x000000cc00cc7308 */ /* 0x000f620000000800 */
[----:B------:R-:W-:-:S02]  /*6660*/  WARPGROUP.DEPBAR.LE gsb0, 0x0 ;  /* 0x00008000000079c5 */ /* 0x000fc40000010000 */
[----:B------:R2:W-:Y:S06]  /*6670*/  BAR.ARV R4, 0x100 ;  /* 0x000400040000751d */ /* 0x0005ec0000002000 */
[----:B------:R-:W5:Y:S01]  /*6680*/  MUFU.EX2 R203, R203 ;  /* 0x000000cb00cb7308 */ /* 0x000f620000000800 */
[----:B--2---:R-:W-:-:S05]  /*6690*/  @!P1 VIADD R4, R207, 0x38840 ;  /* 0x00038840cf049836 */ /* 0x004fca0000000000 */
[----:B------:R-:W-:-:S04]  /*66a0*/  @!P1 PRMT R4, RZ, 0x654, R4 ;  /* 0x00000654ff049816 */ /* 0x000fc80000000004 */
[----:B------:R2:W-:Y:S02]  /*66b0*/  @!P1 SYNCS.ARRIVE.TRANS64.RED.A1T0 RZ, [R4+URZ], RZ ;  /* 0x000000ff04ff99a7 */ /* 0x0005e4000810043f */
[----:B--2---:R-:W-:-:S04]  /*66c0*/  FADD.FTZ R4, R194, R5 ;  /* 0x00000005c2047221 */ /* 0x004fc80000010000 */
[----:B------:R-:W-:Y:S01]  /*66d0*/  FADD.FTZ R5, R195, R4 ;  /* 0x00000004c3057221 */ /* 0x000fe20000010000 */
[----:B---3--:R-:W-:-:S03]  /*66e0*/  FADD.FTZ R4, R198, R205 ;  /* 0x000000cdc6047221 */ /* 0x008fc60000010000 */
[----:B-1----:R-:W-:Y:S01]  /*66f0*/  FADD.FTZ R206, R200, R5 ;  /* 0x00000005c8ce7221 */ /* 0x002fe20000010000 */
[----:B----4-:R-:W-:-:S03]  /*6700*/  FADD.FTZ R5, R201, R4 ;  /* 0x00000004c9057221 */ /* 0x010fc60000010000 */
[----:B-----5:R-:W-:Y:S01]  /*6710*/  FADD.FTZ R205, R199, R206 ;  /* 0x000000cec7cd7221 */ /* 0x020fe20000010000 */
[----:B------:R-:W-:-:S03]  /*6720*/  FADD.FTZ R4, R202, R5 ;  /* 0x00000005ca047221 */ /* 0x000fc60000010000 */
[----:B------:R-:W-:Y:S01]  /*6730*/  FADD.FTZ R5, R204, R205 ;  /* 0x000000cdcc057221 */ /* 0x000fe20000010000 */
[----:B------:R-:W-:-:S01]  /*6740*/  FADD.FTZ R4, R203, R4 ;  /* 0x00000004cb047221 */ /* 0x000fc20000010000 */
[----:B------:R-:W-:Y:S06]  /*6750*/  @!P0 BRA `(.L_x_24) ;  /* 0x0000000000048947 */ /* 0x000fec0003800000 */
[----:B------:R-:W-:Y:S01]  /*6760*/  BPT.TRAP 0x1 ;  /* 0x000000040000795c */ /* 0x000fe20000300000 */
.L_x_24:
[----:B------:R-:W-:Y:S01]  /*6770*/  ULEA UR6, UR56, UR38, 0x3 ;  /* 0x0000002638067291 */ /* 0x000fe2000f8e183f */
[----:B------:R-:W-:Y:S01]  /*6780*/  ISETP.LT.AND P1, PT, RZ, UR54, PT ;  /* 0x00000036ff007c0c */ /* 0x000fe2000bf21270 */
[----:B------:R-:W-:Y:S01]  /*6790*/  UIADD3 UR7, UR54, -0x1, URZ ;  /* 0xffffffff36077890 */ /* 0x000fe2000fffe03f */
[----:B------:R-:W-:Y:S01]  /*67a0*/  F2FP.SATFINITE.E4M3.F32.PACK_AB_MERGE_C R7, R12, R7, RZ ;  /* 0x000000070c07723e */ /* 0x000fe200048070ff */
[----:B------:R-:W-:Y:S01]  /*67b0*/  UIADD3 UR6, UR6, 0x38860, URZ ;  /* 0x0003886006067890 */ /* 0x000fe2000fffe03f */
[----:B------:R-:W-:Y:S01]  /*67c0*/  F2FP.SATFINITE.E4M3.F32.PACK_AB_MERGE_C R10, R13, R10, RZ ;  /* 0x0000000a0d0a723e */ /* 0x000fe200048070ff */
[----:B------:R-:W-:Y:S01]  /*67d0*/  UMOV UR57, UR36 ;  /* 0x0000002400397c82 */ /* 0x000fe20008000000 */
[----:B------:R-:W-:Y:S01]  /*67e0*/  F2FP.SATFINITE.E4M3.F32.PACK_AB_MERGE_C R15, R154, R15, RZ ;  /* 0x0000000f9a0f723e */ /* 0x000fe200048070ff */
[----:B------:R-:W-:Y:S01]  /*67f0*/  UPRMT UR6, UR37, 0x654, UR6 ;  /* 0x0000065425067896 */ /* 0x000fe20008000006 */
[----:B------:R-:W-:Y:S01]  /*6800*/  F2FP.SATFINITE.E4M3.F32.PACK_AB_MERGE_C R152, R155, R152, RZ ;  /* 0x000000989b98723e */ /* 0x000fe200048070ff */
[----:B------:R-:W-:Y:S01]  /*6810*/  UMOV UR54, UR7 ;  /* 0x0000000700367c82 */ /* 0x000fe20008000000 */
[----:B------:R-:W-:Y:S01]  /*6820*/  F2FP.SATFINITE.E4M3.F32.PACK_AB_MERGE_C R157, R162, R157, RZ ;  /* 0x0000009da29d723e */ /* 0x000fe200048070ff */
[----:B------:R-:W-:Y:S01]  /*6830*/  UMOV UR56, UR55 ;  /* 0x0000003700387c82 */ /* 0x000fe20008000000 */
[----:B------:R-:W-:Y:S01]  /*6840*/  F2FP.SATFINITE.E4M3.F32.PACK_AB_MERGE_C R160, R163, R160, RZ ;  /* 0x000000a0a3a0723e */ /* 0x000fe200048070ff */
[-C--:B------:R-:W-:Y:S01]  /*6850*/  FMUL.FTZ R24, R24, R6.reuse ;  /* 0x0000000618187220 */ /* 0x080fe20000410000 */
[----:B------:R-:W-:Y:S01]  /*6860*/  F2FP.SATFINITE.E4M3.F32.PACK_AB_MERGE_C R165, R170, R165, RZ ;  /* 0x000000a5aaa5723e */ /* 0x000fe200048070ff */
[----:B------:R-:W-:Y:S01]  /*6870*/  FMUL.FTZ R25, R25, R6 ;  /* 0x0000000619197220 */ /* 0x000fe20000410000 */
[----:B------:R-:W-:Y:S01]  /*6880*/  F2FP.SATFINITE.E4M3.F32.PACK_AB_MERGE_C R168, R171, R168, RZ ;  /* 0x000000a8aba8723e */ /* 0x000fe200048070ff */
[----:B------:R-:W-:Y:S01]  /*6890*/  SYNCS.ARRIVE.TRANS64.RED.A1T0 RZ, [UR6], RZ ;  /* 0x000000ffffff79a7 */ /* 0x000fe20008100406 */
[----:B------:R-:W-:Y:S01]  /*68a0*/  F2FP.SATFINITE.E4M3.F32.PACK_AB_MERGE_C R173, R178, R173, RZ ;  /* 0x000000adb2ad723e */ /* 0x000fe200048070ff */
[----:B------:R-:W-:Y:S01]  /*68b0*/  FMUL.FTZ R28, R28, R6 ;  /* 0x000000061c1c7220 */ /* 0x000fe20000410000 */
[----:B------:R-:W-:Y:S01]  /*68c0*/  F2FP.SATFINITE.E4M3.F32.PACK_AB_MERGE_C R176, R179, R176, RZ ;  /* 0x000000b0b3b0723e */ /* 0x000fe200048070ff */
[-C--:B------:R-:W-:Y:S01]  /*68d0*/  FMUL.FTZ R29, R29, R6.reuse ;  /* 0x000000061d1d7220 */ /* 0x080fe20000410000 */
[----:B------:R-:W-:Y:S01]  /*68e0*/  F2FP.SATFINITE.E4M3.F32.PACK_AB_MERGE_C R181, R186, R181, RZ ;  /* 0x000000b5bab5723e */ /* 0x000fe200048070ff */
[----:B------:R-:W-:Y:S01]  /*68f0*/  FMUL.FTZ R32, R32, R6 ;  /* 0x0000000620207220 */ /* 0x000fe20000410000 */
[----:B------:R-:W-:Y:S01]  /*6900*/  F2FP.SATFINITE.E4M3.F32.PACK_AB_MERGE_C R184, R187, R184, RZ ;  /* 0x000000b8bbb8723e */ /* 0x000fe200048070ff */
[-C--:B------:R-:W-:Y:S01]  /*6910*/  FMUL.FTZ R33, R33, R6.reuse ;  /* 0x0000000621217220 */ /* 0x080fe20000410000 */
[----:B------:R-:W-:Y:S01]  /*6920*/  F2FP.SATFINITE.E4M3.F32.PACK_AB_MERGE_C R189, R194, R189, RZ ;  /* 0x000000bdc2bd723e */ /* 0x000fe200048070ff */
[-C--:B------:R-:W-:Y:S01]  /*6930*/  FMUL.FTZ R36, R36, R6.reuse ;  /* 0x0000000624247220 */ /* 0x080fe20000410000 */
[----:B------:R-:W-:Y:S01]  /*6940*/  F2FP.SATFINITE.E4M3.F32.PACK_AB_MERGE_C R193, R196, R193, RZ ;  /* 0x000000c1c4c1723e */ /* 0x000fe200048070ff */
[-C--:B------:R-:W-:Y:S01]  /*6950*/  FMUL.FTZ R37, R37, R6.reuse ;  /* 0x0000000625257220 */ /* 0x080fe20000410000 */
[----:B------:R-:W-:Y:S01]  /*6960*/  F2FP.SATFINITE.E4M3.F32.PACK_AB_MERGE_C R199, R204, R199, RZ ;  /* 0x000000c7ccc7723e */ /* 0x000fe200048070ff */
[----:B------:R-:W-:Y:S01]  /*6970*/  FMUL.FTZ R40, R40, R6 ;  /* 0x0000000628287220 */ /* 0x000fe20000410000 */
[----:B------:R-:W-:Y:S01]  /*6980*/  F2FP.SATFINITE.E4M3.F32.PACK_AB_MERGE_C R202, R203, R202, RZ ;  /* 0x000000cacbca723e */ /* 0x000fe200048070ff */
[-C--:B------:R-:W-:Y:S01]  /*6990*/  FMUL.FTZ R41, R41, R6.reuse ;  /* 0x0000000629297220 */ /* 0x080fe20000410000 */
        /* <DEDUP_REMOVED lines=53> */
[----:B------:R-:W-:Y:S01]  /*6cf0*/  FMUL.FTZ R149, R149, R6 ;  /* 0x0000000695957220 */ /* 0x000fe20000410000 */
        /* <DEDUP_REMOVED lines=64> */
[----:B------:R-:W-:Y:S01]  /*7100*/  F2FP.SATFINITE.E4M3.F32.PACK_AB_MERGE_C R228, R8, R209, R7 ;  /* 0x000000d108e4723e */ /* 0x000fe20004807007 */
[----:B------:R-:W-:Y:S01]  /*7110*/  IMAD.MOV.U32 R6, RZ, RZ, R197 ;  /* 0x000000ffff067224 */ /* 0x000fe200078e00c5 */
[----:B------:R-:W-:Y:S01]  /*7120*/  F2FP.SATFINITE.E4M3.F32.PACK_AB_MERGE_C R229, R9, R208, R10 ;  /* 0x000000d009e5723e */ /* 0x000fe2000480700a */
[----:B------:R-:W-:Y:S01]  /*7130*/  IMAD.MOV.U32 R3, RZ, RZ, R192 ;  /* 0x000000ffff037224 */ /* 0x000fe200078e00c0 */
[----:B------:R-:W-:-:S02]  /*7140*/  F2FP.SATFINITE.E4M3.F32.PACK_AB_MERGE_C R230, R20, R11, R15 ;  /* 0x0000000b14e6723e */ /* 0x000fc4000480700f */
[----:B------:R-:W-:Y:S02]  /*7150*/  F2FP.SATFINITE.E4M3.F32.PACK_AB_MERGE_C R231, R21, R14, R152 ;  /* 0x0000000e15e7723e */ /* 0x000fe40004807098 */
[----:B------:R-:W-:Y:S02]  /*7160*/  F2FP.SATFINITE.E4M3.F32.PACK_AB_MERGE_C R216, R158, R153, R157 ;  /* 0x000000999ed8723e */ /* 0x000fe4000480709d */
[----:B------:R-:W-:Y:S02]  /*7170*/  F2FP.SATFINITE.E4M3.F32.PACK_AB_MERGE_C R217, R159, R156, R160 ;  /* 0x0000009c9fd9723e */ /* 0x000fe400048070a0 */
[----:B------:R-:W-:Y:S02]  /*7180*/  F2FP.SATFINITE.E4M3.F32.PACK_AB_MERGE_C R218, R166, R161, R165 ;  /* 0x000000a1a6da723e */ /* 0x000fe400048070a5 */
[----:B------:R-:W-:Y:S02]  /*7190*/  F2FP.SATFINITE.E4M3.F32.PACK_AB_MERGE_C R219, R167, R164, R168 ;  /* 0x000000a4a7db723e */ /* 0x000fe400048070a8 */
[----:B------:R-:W-:-:S02]  /*71a0*/  F2FP.SATFINITE.E4M3.F32.PACK_AB_MERGE_C R220, R174, R169, R173 ;  /* 0x000000a9aedc723e */ /* 0x000fc400048070ad */
[----:B------:R-:W-:Y:S02]  /*71b0*/  F2FP.SATFINITE.E4M3.F32.PACK_AB_MERGE_C R221, R175, R172, R176 ;  /* 0x000000acafdd723e */ /* 0x000fe400048070b0 */
[----:B------:R-:W-:Y:S02]  /*71c0*/  F2FP.SATFINITE.E4M3.F32.PACK_AB_MERGE_C R222, R182, R177, R181 ;  /* 0x000000b1b6de723e */ /* 0x000fe400048070b5 */
[----:B------:R-:W-:Y:S02]  /*71d0*/  F2FP.SATFINITE.E4M3.F32.PACK_AB_MERGE_C R223, R183, R180, R184 ;  /* 0x000000b4b7df723e */ /* 0x000fe400048070b8 */
[----:B------:R-:W-:Y:S02]  /*71e0*/  F2FP.SATFINITE.E4M3.F32.PACK_AB_MERGE_C R224, R190, R185, R189 ;  /* 0x000000b9bee0723e */ /* 0x000fe400048070bd */
[----:B------:R-:W-:Y:S02]  /*71f0*/  F2FP.SATFINITE.E4M3.F32.PACK_AB_MERGE_C R225, R191, R188, R193 ;  /* 0x000000bcbfe1723e */ /* 0x000fe400048070c1 */
[----:B------:R-:W-:-:S02]  /*7200*/  F2FP.SATFINITE.E4M3.F32.PACK_AB_MERGE_C R226, R200, R195, R199 ;  /* 0x000000c3c8e2723e */ /* 0x000fc400048070c7 */
[----:B------:R-:W-:Y:S01]  /*7210*/  F2FP.SATFINITE.E4M3.F32.PACK_AB_MERGE_C R227, R201, R198, R202 ;  /* 0x000000c6c9e3723e */ /* 0x000fe200048070ca */
[----:B------:R-:W-:Y:S06]  /*7220*/  @P1 BRA `(.L_x_25) ;  /* 0xffffffd400441947 */ /* 0x000fec000383ffff */
[----:B------:R-:W-:-:S05]  /*7230*/  UMOV UR49, UR55 ;  /* 0x0000003700317c82 */ /* 0x000fca0008000000 */
.L_x_15:
[----:B------:R-:W-:Y:S06]  /*7240*/  BAR.ARV 0x8, 0x120 ;  /* 0x0204800000007b1d */ /* 0x000fec0000002000 */
[----:B------:R-:W-:Y:S05]  /*7250*/  @!P0 BRA `(.L_x_26) ;  /* 0x0000000000048947 */ /* 0x000fea0003800000 */
[----:B------:R-:W-:Y:S01]  /*7260*/  BPT.TRAP 0x1 ;  /* 0x000000040000795c */ /* 0x000fe20000300000 */
.L_x_26:
[----:B------:R-:W-:Y:S01]  /*7270*/  ULEA UR8, UR49, UR38, 0x3 ;  /* 0x0000002631087291 */ /* 0x000fe2000f8e183f */
[----:B------:R-:W-:-:S05]  /*7280*/  IMAD.U32 R0, RZ, RZ, UR36 ;  /* 0x00000024ff007e24 */ /* 0x000fca000f8e00ff */
[----:B------:R-:W-:-:S04]  /*7290*/  SHF.L.U32 R0, R0, 0x1f, RZ ;  /* 0x0000001f00007819 */ /* 0x000fc800000006ff */
[----:B------:R1:W2:Y:S01]  /*72a0*/  SYNCS.PHASECHK.TRANS64.TRYWAIT P1, [UR8+0x38850], R0 ;  /* 0x03885000ff0075a7 */ /* 0x0002a20008020148 */
[----:B------:R-:W-:Y:S05]  /*72b0*/  @!P0 BRA `(.L_x_27) ;  /* 0x0000000000048947 */ /* 0x000fea0003800000 */
[----:B------:R-:W-:Y:S01]  /*72c0*/  BPT.TRAP 0x1 ;  /* 0x000000040000795c */ /* 0x000fe20000300000 */
.L_x_27:
[----:B--2---:R-:W-:Y:S05]  /*72d0*/  @P1 BRA `(.L_x_28) ;  /* 0x0000000000081947 */ /* 0x004fea0003800000 */
[----:B------:R-:W2:Y:S02]  /*72e0*/  SYNCS.PHASECHK.TRANS64.TRYWAIT P1, [UR8+0x38850], R0 ;  /* 0x03885000ff0075a7 */ /* 0x000ea40008020148 */
[----:B--2---:R-:W-:Y:S05]  /*72f0*/  @!P1 BRA `(.L_x_29) ;  /* 0x0000006400109947 */ /* 0x004fea0003800000 */
.L_x_28:
[----:B------:R-:W-:Y:S01]  /*7300*/  UIADD3 UR4, UR38, 0x400, URZ ;  /* 0x0000040026047890 */ /* 0x000fe2000fffe03f */
[----:B------:R-:W-:Y:S01]  /*7310*/  WARPGROUP.ARRIVE ;  /* 0x00000000000079c5 */ /* 0x000fe20000000000 */
[----:B------:R-:W-:Y:S01]  /*7320*/  UMOV UR7, 0x40000040 ;  /* 0x4000004000077882 */ /* 0x000fe20000000000 */
[----:B------:R-:W-:Y:S01]  /*7330*/  IMAD.MOV.U32 R8, RZ, RZ, 0x3f800000 ;  /* 0x3f800000ff087424 */ /* 0x000fe200078e00ff */
[----:B------:R-:W-:-:S04]  /*7340*/  USHF.R.U32.HI UR4, URZ, 0x4, UR4 ;  /* 0x000000043f047899 */ /* 0x000fc80008011604 */
[----:B------:R-:W-:-:S04]  /*7350*/  ULOP3.LUT UR4, UR4, 0x3fff, URZ, 0xc0, !UPT ;  /* 0x00003fff04047892 */ /* 0x000fc8000f8ec03f */
[----:B------:R-:W-:-:S04]  /*7360*/  ULOP3.LUT UR4, UR4, 0x10000, URZ, 0xfc, !UPT ;  /* 0x0001000004047892 */ /* 0x000fc8000f8efc3f */
[----:B------:R-:W-:-:S03]  /*7370*/  ULEA UR9, UR49, UR4, 0xb ;  /* 0x0000000431097291 */ /* 0x000fc6000f8e583f */
[----:B------:R-:W-:Y:S02]  /*7380*/  ULDC.64 UR4, c[0x0][0x9a0] ;  /* 0x0002680000047ab9 */ /* 0x000fe40000000a00 */
[----:B------:R-:W-:Y:S02]  /*7390*/  UISETP.NE.U32.AND UP0, UPT, UR4, URZ, UPT ;  /* 0x0000003f0400728c */ /* 0x000fe4000bf05070 */
[----:B------:R-:W-:Y:S02]  /*73a0*/  UMOV UR6, UR9 ;  /* 0x0000000900067c82 */ /* 0x000fe40008000000 */
[----:B------:R-:W-:Y:S01]  /*73b0*/  QGMMA.64x256x32.F32.E4M3.E4M3 R24, R228, gdesc[UR4], R24, gsb0 ;  /* 0x03e00004e4187df3 */ /* 0x000fe20008000818 */
[----:B------:R-:W-:Y:S01]  /*73c0*/  UIADD3 UR6, UR9, 0x2, URZ ;  /* 0x0000000209067890 */ /* 0x000fe2000fffe03f */
[----:B------:R-:W-:Y:S01]  /*73d0*/  UMOV UR7, 0x40000040 ;  /* 0x4000004000077882 */ /* 0x000fe20000000000 */
[----:B------:R-:W-:-:S06]  /*73e0*/  UISETP.NE.AND.EX UP0, UPT, UR5, URZ, UPT, UP0 ;  /* 0x0000003f0500728c */ /* 0x000fcc000bf05300 */
[----:B------:R-:W-:-:S05]  /*73f0*/  PLOP3.LUT P1, PT, PT, PT, UP0, 0x80, 0x0 ;  /* 0x000000000000781c */ /* 0x000fca0003f2f008 */
[----:B------:R-:W-:Y:S01]  /*7400*/  @UP0 USHF.R.S32.HI UR11, URZ, 0x1f, UR44 ;  /* 0x0000001f3f0b0899 */ /* 0x000fe2000801142c */
[----:B------:R-:W-:Y:S01]  /*7410*/  @UP0 ULDC.64 UR12, c[0x0][0x9c8] ;  /* 0x00027200000c0ab9 */ /* 0x000fe20000000a00 */
[----:B------:R-:W-:Y:S02]  /*7420*/  @UP0 ULDC.64 UR16, c[0x0][0x9d0] ;  /* 0x0002740000100ab9 */ /* 0x000fe40000000a00 */
[----:B------:R-:W-:-:S04]  /*7430*/  @UP0 UIMAD UR11, UR11, UR12, URZ ;  /* 0x0000000c0b0b02a4 */ /* 0x000fc8000f8e023f */
[----:B------:R-:W-:Y:S01]  /*7440*/  @UP0 UIMAD UR11, UR44, UR13, UR11 ;  /* 0x0000000d2c0b02a4 */ /* 0x000fe2000f8e020b */
[----:B------:R-:W-:Y:S02]  /*7450*/  WARPGROUP.DEPBAR.LE gsb0, 0x0 ;  /* 0x00008000000079c5 */ /* 0x000fe40000010000 */
[----:B------:R-:W-:-:S06]  /*7460*/  WARPGROUP.ARRIVE ;  /* 0x00000000000079c5 */ /* 0x000fcc0000000000 */
[----:B------:R-:W-:Y:S01]  /*7470*/  QGMMA.64x256x32.F32.E4M3.E4M3 R24, R216, gdesc[UR4], R24, gsb0 ;  /* 0x03e00004d8187df3 */ /* 0x000fe20008000818 */
[----:B------:R-:W-:Y:S02]  /*7480*/  @UP0 UIMAD.WIDE.U32 UR6, UR44, UR12, URZ ;  /* 0x0000000c2c0602a5 */ /* 0x000fe4000f8e003f */
[----:B------:R-:W-:Y:S02]  /*7490*/  @UP0 USHF.R.S32.HI UR12, URZ, 0x1f, UR41 ;  /* 0x0000001f3f0c0899 */ /* 0x000fe40008011429 */
[----:B------:R-:W-:Y:S02]  /*74a0*/  @UP0 UIADD3 UR7, UR7, UR11, URZ ;  /* 0x0000000b07070290 */ /* 0x000fe4000fffe03f */
[----:B------:R-:W-:Y:S02]  /*74b0*/  UIADD3 UR11, UR9, 0x4, URZ ;  /* 0x00000004090b7890 */ /* 0x000fe4000fffe03f */
[----:B------:R-:W-:-:S04]  /*74c0*/  @UP0 UIMAD UR12, UR12, UR16, URZ ;  /* 0x000000100c0c02a4 */ /* 0x000fc8000f8e023f */
[----:B------:R-:W-:Y:S02]  /*74d0*/  @UP0 UIMAD UR14, UR41, UR17, UR12 ;  /* 0x00000011290e02a4 */ /* 0x000fe4000f8e020c */
[----:B------:R-:W-:-:S03]  /*74e0*/  @UP0 UIMAD.WIDE.U32 UR12, UR41, UR16, UR6 ;  /* 0x00000010290c02a5 */ /* 0x000fc6000f8e0006 */
[----:B------:R-:W-:Y:S01]  /*74f0*/  UMOV UR6, UR11 ;  /* 0x0000000b00067c82 */ /* 0x000fe20008000000 */
[----:B------:R-:W-:Y:S01]  /*7500*/  UMOV UR7, 0x40000040 ;  /* 0x4000004000077882 */ /* 0x000fe20000000000 */
[----:B------:R-:W-:Y:S02]  /*7510*/  @UP0 UIADD3 UR11, UR13, UR14, URZ ;  /* 0x0000000e0d0b0290 */ /* 0x000fe4000fffe03f */
[----:B------:R-:W-:-:S04]  /*7520*/  @UP0 ULEA UR4, UP1, UR12, UR4, 0x2 ;  /* 0x000000040c040291 */ /* 0x000fc8000f82103f */
[----:B------:R-:W-:Y:S02]  /*7530*/  @UP0 ULEA.HI.X UR5, UR12, UR5, UR11, 0x2, UP1 ;  /* 0x000000050c050291 */ /* 0x000fe400088f140b */
[----:B------:R-:W-:-:S04]  /*7540*/  IMAD.U32 R6, RZ, RZ, UR4 ;  /* 0x00000004ff067e24 */ /* 0x000fc8000f8e00ff */
[----:B------:R-:W-:-:S05]  /*7550*/  IMAD.U32 R7, RZ, RZ, UR5 ;  /* 0x00000005ff077e24 */ /* 0x000fca000f8e00ff */
[----:B------:R3:W4:Y:S01]  /*7560*/  @P1 LDG.E R8, desc[UR50][R6.64] ;  /* 0x0000003206081981 */ /* 0x000722000c1e1900 */
[----:B------:R-:W-:Y:S02]  /*7570*/  WARPGROUP.DEPBAR.LE gsb0, 0x0 ;  /* 0x00008000000079c5 */ /* 0x000fe40000010000 */
[----:B------:R-:W-:-:S06]  /*7580*/  WARPGROUP.ARRIVE ;  /* 0x00000000000079c5 */ /* 0x000fcc0000000000 */
[----:B------:R-:W-:Y:S01]  /*7590*/  QGMMA.64x256x32.F32.E4M3.E4M3 R24, R220, gdesc[UR4], R24, gsb0 ;  /* 0x03e00004dc187df3 */ /* 0x000fe20008000818 */
[----:B------:R-:W-:Y:S01]  /*75a0*/  UIADD3 UR6, UR9, 0x6, URZ ;  /* 0x0000000609067890 */ /* 0x000fe2000fffe03f */
[----:B------:R-:W-:Y:S01]  /*75b0*/  UMOV UR7, 0x40000040 ;  /* 0x4000004000077882 */ /* 0x000fe20000000000 */
[----:B-12---:R-:W1:Y:S04]  /*75c0*/  SHFL.BFLY PT, R0, R5, 0x2, 0x1f ;  /* 0x0c401f0005007f89 */ /* 0x006e6800000e0000 */
[----:B------:R-:W2:Y:S01]  /*75d0*/  SHFL.BFLY PT, R9, R4, 0x2, 0x1f ;  /* 0x0c401f0004097f89 */ /* 0x000ea200000e0000 */
[----:B-1----:R-:W-:-:S01]  /*75e0*/  FADD.FTZ R0, R0, R5 ;  /* 0x0000000500007221 */ /* 0x002fc20000010000 */
[----:B--2---:R-:W-:-:S04]  /*75f0*/  FADD.FTZ R9, R9, R4 ;  /* 0x0000000409097221 */ /* 0x004fc80000010000 */
[----:B------:R-:W1:Y:S04]  /*7600*/  SHFL.BFLY PT, R3, R0, 0x1, 0x1f ;  /* 0x0c201f0000037f89 */ /* 0x000e6800000e0000 */
[----:B------:R-:W2:Y:S01]  /*7610*/  SHFL.BFLY PT, R10, R9, 0x1, 0x1f ;  /* 0x0c201f00090a7f89 */ /* 0x000ea200000e0000 */
[----:B------:R-:W-:Y:S02]  /*7620*/  IMAD.MOV.U32 R5, RZ, RZ, RZ ;  /* 0x000000ffff057224 */ /* 0x000fe400078e00ff */
[----:B-1----:R-:W-:Y:S01]  /*7630*/  FADD.FTZ R11, R0, R3 ;  /* 0x00000003000b7221 */ /* 0x002fe20000010000 */
[----:B--2---:R-:W-:-:S04]  /*7640*/  FADD.FTZ R10, R9, R10 ;  /* 0x0000000a090a7221 */ /* 0x004fc80000010000 */
[C---:B------:R-:W-:Y:S01]  /*7650*/  FSETP.NE.FTZ.AND P1, PT, R11.reuse, RZ, PT ;  /* 0x000000ff0b00720b */ /* 0x040fe20003f35000 */
[----:B------:R-:W-:Y:S01]  /*7660*/  FMUL.FTZ R12, R11, 0.00390625 ;  /* 0x3b8000000b0c7820 */ /* 0x000fe20000410000 */
[----:B------:R-:W-:-:S04]  /*7670*/  FMUL.FTZ R13, R10, 0.00390625 ;  /* 0x3b8000000a0d7820 */ /* 0x000fc80000410000 */
[----:B------:R-:W-:Y:S02]  /*7680*/  FSETP.NE.FTZ.AND P2, PT, R12, RZ, PT ;  /* 0x000000ff0c00720b */ /* 0x000fe40003f55000 */
[----:B------:R-:W-:-:S05]  /*7690*/  FSETP.NE.FTZ.AND P3, PT, R13, RZ, PT ;  /* 0x000000ff0d00720b */ /* 0x000fca0003f75000 */
[----:B------:R-:W-:Y:S01]  /*76a0*/  @P1 MUFU.RCP R5, R11 ;  /* 0x0000000b00051308 */ /* 0x000fe20000001000 */
[----:B------:R-:W-:Y:S01]  /*76b0*/  FSETP.NE.FTZ.AND P1, PT, R10, RZ, PT ;  /* 0x000000ff0a00720b */ /* 0x000fe20003f35000 */
[----:B------:R-:W-:-:S06]  /*76c0*/  IMAD.MOV.U32 R9, RZ, RZ, RZ ;  /* 0x000000ffff097224 */ /* 0x000fcc00078e00ff */
[----:B---3--:R-:W1:Y:S08]  /*76d0*/  @P3 MUFU.LG2 R6, R13 ;  /* 0x0000000d00063308 */ /* 0x008e700000000c00 */
[----:B------:R-:W2:Y:S08]  /*76e0*/  @P2 MUFU.LG2 R4, R12 ;  /* 0x0000000c00042308 */ /* 0x000eb00000000c00 */
[----:B------:R-:W3:Y:S01]  /*76f0*/  @P1 MUFU.RCP R9, R10 ;  /* 0x0000000a00091308 */ /* 0x000ee20000001000 */
[----:B------:R-:W-:-:S02]  /*7700*/  IMAD.U32 R14, RZ, RZ, UR10 ;  /* 0x0000000aff0e7e24 */ /* 0x000fc4000f8e00ff */
[----:B------:R-:W-:Y:S02]  /*7710*/  IMAD.U32 R7, RZ, RZ, UR10 ;  /* 0x0000000aff077e24 */ /* 0x000fe4000f8e00ff */
[----:B-1----:R-:W-:Y:S01]  /*7720*/  @P3 FMUL.FTZ R6, R6, 0.69314718246459960938 ;  /* 0x3f31721806063820 */ /* 0x002fe20000410000 */
[----:B------:R-:W-:Y:S02]  /*7730*/  WARPGROUP.DEPBAR.LE gsb0, 0x0 ;  /* 0x00008000000079c5 */ /* 0x000fe40000010000 */
[----:B------:R-:W-:-:S06]  /*7740*/  WARPGROUP.ARRIVE ;  /* 0x00000000000079c5 */ /* 0x000fcc0000000000 */
[----:B------:R-:W-:Y:S01]  /*7750*/  QGMMA.64x256x32.F32.E4M3.E4M3 R24, R224, gdesc[UR4], R24, gsb0 ;  /* 0x03e00004e0187df3 */ /* 0x000fe20008000818 */
[----:B------:R-:W-:Y:S01]  /*7760*/  @P3 FMUL.FTZ R11, R14, 0.69314718246459960938 ;  /* 0x3f3172180e0b3820 */ /* 0x000fe20000410000 */
[----:B------:R-:W-:Y:S01]  /*7770*/  @P2 FMUL.FTZ R7, R7, 0.69314718246459960938 ;  /* 0x3f31721807072820 */ /* 0x000fe20000410000 */
[----:B--2---:R-:W-:Y:S01]  /*7780*/  @P2 FMUL.FTZ R4, R4, 0.69314718246459960938 ;  /* 0x3f31721804042820 */ /* 0x004fe20000410000 */
[----:B------:R-:W-:Y:S02]  /*7790*/  IMAD.MOV.U32 R0, RZ, RZ, -0x800000 ;  /* 0xff800000ff007424 */ /* 0x000fe400078e00ff */
[----:B------:R-:W-:-:S01]  /*77a0*/  @P3 FFMA.FTZ R0, R11, R197, R6 ;  /* 0x000000c50b003223 */ /* 0x000fc20000010006 */
[----:B------:R-:W-:Y:S02]  /*77b0*/  IMAD.MOV.U32 R3, RZ, RZ, -0x800000 ;  /* 0xff800000ff037424 */ /* 0x000fe400078e00ff */
[----:B------:R-:W-:-:S01]  /*77c0*/  @P2 FFMA.FTZ R3, R7, R192, R4 ;  /* 0x000000c007032223 */ /* 0x000fc20000010004 */
[-C--:B----4-:R-:W-:Y:S01]  /*77d0*/  FMUL.FTZ R160, R5, R8.reuse ;  /* 0x0000000805a07220 */ /* 0x090fe20000410000 */
[----:B---3--:R-:W-:Y:S01]  /*77e0*/  FMUL.FTZ R6, R9, R8 ;  /* 0x0000000809067220 */ /* 0x008fe20000410000 */
[----:B------:R-:W-:-:S02]  /*77f0*/  WARPGROUP.DEPBAR.LE gsb0, 0x0 ;  /* 0x00008000000079c5 */ /* 0x000fc40000010000 */
[----:B------:R-:W-:Y:S05]  /*7800*/  @!P0 BRA `(.L_x_30) ;  /* 0x0000000000048947 */ /* 0x000fea0003800000 */
[----:B------:R-:W-:Y:S01]  /*7810*/  BPT.TRAP 0x1 ;  /* 0x000000040000795c */ /* 0x000fe20000300000 */
.L_x_30:
[----:B------:R-:W1:Y:S01]  /*7820*/  S2R R162, SR_TID.X ;  /* 0x0000000000a27919 */ /* 0x000e620000002100 */
[----:B------:R-:W-:Y:S01]  /*7830*/  ULDC.64 UR4, c[0x4][0x140] ;  /* 0x0100500000047ab9 */ /* 0x000fe20000000a00 */
        /* <DEDUP_REMOVED lines=20> */
[----:B------:R-:W-:Y:S01]  /*7980*/  FMUL.FTZ R27, R27, R6 ;  /* 0x000000061b1b7220 */ /* 0x000fe20000410000 */
        /* <DEDUP_REMOVED lines=8> */
[----:B------:R-:W-:Y:S01]  /*7a10*/  FMUL.FTZ R66, R66, R6 ;  /* 0x0000000642427220 */ /* 0x000fe20000410000 */
[----:B-1----:R-:W-:-:S02]  /*7a20*/  IMAD.SHL.U32 R4, R162, 0x4, RZ ;  /* 0x00000004a2047824 */ /* 0x002fc400078e00ff */
[----:B------:R-:W-:Y:S01]  /*7a30*/  FMUL.FTZ R109, R26, R6 ;  /* 0x000000061a6d7220 */ /* 0x000fe20000410000 */
[-C--:B------:R-:W-:Y:S01]  /*7a40*/  FMUL.FTZ R49, R56, R160.reuse ;  /* 0x000000a038317220 */ /* 0x080fe20000410000 */
[-C--:B------:R-:W-:Y:S01]  /*7a50*/  FMUL.FTZ R29, R53, R160.reuse ;  /* 0x000000a0351d7220 */ /* 0x080fe20000410000 */
[----:B------:R-:W-:Y:S01]  /*7a60*/  FMUL.FTZ R48, R64, R160 ;  /* 0x000000a040307220 */ /* 0x000fe20000410000 */
[----:B------:R-:W-:Y:S01]  /*7a70*/  LOP3.LUT R4, R4, 0xc, RZ, 0xc0, !PT ;  /* 0x0000000c04047812 */ /* 0x000fe200078ec0ff */
[----:B------:R-:W-:Y:S01]  /*7a80*/  FMUL.FTZ R26, R31, R6 ;  /* 0x000000061f1a7220 */ /* 0x000fe20000410000 */
[-C--:B------:R-:W-:Y:S01]  /*7a90*/  FMUL.FTZ R32, R92, R160.reuse ;  /* 0x000000a05c207220 */ /* 0x080fe20000410000 */
[----:B------:R-:W-:Y:S01]  /*7aa0*/  FMUL.FTZ R56, R89, R160 ;  /* 0x000000a059387220 */ /* 0x000fe20000410000 */
[----:B------:R-:W-:Y:S01]  /*7ab0*/  IADD3 R4, P0, R4, UR4, RZ ;  /* 0x0000000404047c10 */ /* 0x000fe2000ff1e0ff */
[----:B------:R-:W-:Y:S01]  /*7ac0*/  FMUL.FTZ R31, R38, R6 ;  /* 0x00000006261f7220 */ /* 0x000fe20000410000 */
[-C--:B------:R-:W-:Y:S01]  /*7ad0*/  FMUL.FTZ R60, R96, R160.reuse ;  /* 0x000000a0603c7220 */ /* 0x080fe20000410000 */
[-C--:B------:R-:W-:Y:S01]  /*7ae0*/  FMUL.FTZ R52, R57, R160.reuse ;  /* 0x000000a039347220 */ /* 0x080fe20000410000 */
[----:B------:R-:W-:Y:S01]  /*7af0*/  FMUL.FTZ R40, R72, R160 ;  /* 0x000000a048287220 */ /* 0x000fe20000410000 */
[----:B------:R-:W-:-:S02]  /*7b00*/  IMAD.X R5, RZ, RZ, UR5, P0 ;  /* 0x00000005ff057e24 */ /* 0x000fc400080e06ff */
[----:B------:R-:W-:Y:S01]  /*7b10*/  FMUL.FTZ R38, R39, R6 ;  /* 0x0000000627267220 */ /* 0x000fe20000410000 */
[-C--:B------:R-:W-:Y:S01]  /*7b20*/  FMUL.FTZ R28, R84, R160.reuse ;  /* 0x000000a0541c7220 */ /* 0x080fe20000410000 */
[-C--:B------:R-:W-:Y:S01]  /*7b30*/  FMUL.FTZ R33, R93, R160.reuse ;  /* 0x000000a05d217220 */ /* 0x080fe20000410000 */
[----:B------:R-:W-:Y:S01]  /*7b40*/  FMUL.FTZ R53, R100, R160 ;  /* 0x000000a064357220 */ /* 0x000fe20000410000 */
[----:B------:R1:W2:Y:S01]  /*7b50*/  LDG.E.CONSTANT R4, desc[UR50][R4.64] ;  /* 0x0000003204047981 */ /* 0x0002a2000c1e9900 */
        /* <DEDUP_REMOVED lines=10> */
[-C--:B-1----:R-:W-:Y:S01]  /*7c00*/  FMUL.FTZ R5, R47, R6.reuse ;  /* 0x000000062f057220 */ /* 0x082fe20000410000 */
        /* <DEDUP_REMOVED lines=10> */
[----:B------:R-:W-:Y:S01]  /*7cb0*/  F2FP.BF16.F32.PACK_AB R46, R5, R46 ;  /* 0x0000002e052e723e */ /* 0x000fe200000010ff */
[-C--:B------:R-:W-:Y:S01]  /*7cc0*/  FMUL.FTZ R64, R97, R160.reuse ;  /* 0x000000a061407220 */ /* 0x080fe20000410000 */
[-C--:B------:R-:W-:Y:S01]  /*7cd0*/  FMUL.FTZ R68, R104, R160.reuse ;  /* 0x000000a068447220 */ /* 0x080fe20000410000 */
[-C--:B------:R-:W-:Y:S01]  /*7ce0*/  FMUL.FTZ R85, R132, R160.reuse ;  /* 0x000000a084557220 */ /* 0x080fe20000410000 */
[-C--:B------:R-:W-:Y:S01]  /*7cf0*/  FMUL.FTZ R92, R128, R160.reuse ;  /* 0x000000a0805c7220 */ /* 0x080fe20000410000 */
[-C--:B------:R-:W-:Y:S01]  /*7d00*/  FMUL.FTZ R89, R133, R160.reuse ;  /* 0x000000a085597220 */ /* 0x080fe20000410000 */
[----:B------:R-:W-:Y:S01]  /*7d10*/  FMUL.FTZ R96, R129, R160 ;  /* 0x000000a081607220 */ /* 0x000fe20000410000 */
[-C--:B------:R-:W-:Y:S01]  /*7d20*/  FMUL.FTZ R79, R87, R6.reuse ;  /* 0x00000006574f7220 */ /* 0x080fe20000410000 */
[----:B------:R-:W-:Y:S01]  /*7d30*/  FMUL.FTZ R99, R110, R6 ;  /* 0x000000066e637220 */ /* 0x000fe20000410000 */
[----:B------:R-:W-:Y:S01]  /*7d40*/  LOP3.LUT P0, R5, R162, 0x3, RZ, 0xc0, !PT ;  /* 0x00000003a2057812 */ /* 0x000fe2000780c0ff */
        /* <DEDUP_REMOVED lines=20> */
[----:B------:R-:W-:Y:S01]  /*7e90*/  FMUL.FTZ R120, R123, R6 ;  /* 0x000000067b787220 */ /* 0x000fe20000410000 */
        /* <DEDUP_REMOVED lines=18> */
[----:B------:R-:W-:Y:S01]  /*7fc0*/  F2FP.BF16.F32.PACK_AB R14, R14, R153 ;  /* 0x000000990e0e723e */ /* 0x000fe200000010ff */
[----:B------:R-:W-:Y:S01]  /*7fd0*/  FMUL.FTZ R74, R74, R6 ;  /* 0x000000064a4a7220 */ /* 0x000fe20000410000 */
[----:B------:R-:W-:Y:S01]  /*7fe0*/  F2FP.BF16.F32.PACK_AB R29, R29, R154 ;  /* 0x0000009a1d1d723e */ /* 0x000fe200000010ff */
[-C--:B------:R-:W-:Y:S01]  /*7ff0*/  FMUL.FTZ R82, R82, R6.reuse ;  /* 0x0000000652527220 */ /* 0x080fe20000410000 */
[----:B------:R-:W-:Y:S01]  /*8000*/  ISETP.EQ.OR P0, PT, R5, 0x3, !P0 ;  /* 0x000000030500780c */ /* 0x000fe20004702670 */
        /* <DEDUP_REMOVED lines=14> */
[----:B------:R-:W-:Y:S01]  /*80f0*/  UIADD3 UR42, -UR42, URZ, URZ ;  /* 0x0000003f2a2a7290 */ /* 0x000fe2000fffe13f */
[----:B------:R-:W-:Y:S01]  /*8100*/  F2FP.BF16.F32.PACK_AB R7, R7, R158 ;  /* 0x0000009e0707723e */ /* 0x000fe200000010ff */
[----:B------:R-:W-:Y:S01]  /*8110*/  ULDC.64 UR6, c[0x0][0xb70] ;  /* 0x0002dc0000067ab9 */ /* 0x000fe20000000a00 */
[----:B------:R-:W-:-:S02]  /*8120*/  F2FP.BF16.F32.PACK_AB R85, R85, R92 ;  /* 0x0000005c5555723e */ /* 0x000fc400000010ff */
[----:B------:R-:W-:Y:S02]  /*8130*/  F2FP.BF16.F32.PACK_AB R109, R30, R109 ;  /* 0x0000006d1e6d723e */ /* 0x000fe400000010ff */
[----:B------:R-:W-:Y:S02]  /*8140*/  F2FP.BF16.F32.PACK_AB R49, R12, R49 ;  /* 0x000000310c31723e */ /* 0x000fe400000010ff */
[----:B------:R-:W-:Y:S02]  /*8150*/  F2FP.BF16.F32.PACK_AB R15, R15, R156 ;  /* 0x0000009c0f0f723e */ /* 0x000fe400000010ff */
[----:B------:R-:W-:Y:S02]  /*8160*/  F2FP.BF16.F32.PACK_AB R10, R10, R155 ;  /* 0x0000009b0a0a723e */ /* 0x000fe400000010ff */
[----:B------:R-:W-:Y:S02]  /*8170*/  F2FP.BF16.F32.PACK_AB R11, R11, R48 ;  /* 0x000000300b0b723e */ /* 0x000fe400000010ff */
[----:B------:R-:W-:-:S02]  /*8180*/  F2FP.BF16.F32.PACK_AB R152, R152, R161 ;  /* 0x000000a19898723e */ /* 0x000fc400000010ff */
[----:B------:R-:W-:Y:S01]  /*8190*/  F2FP.BF16.F32.PACK_AB R159, R8, R159 ;  /* 0x0000009f089f723e */ /* 0x000fe200000010ff */
[----:B------:R-:W-:Y:S01]  /*81a0*/  USHF.R.S32.HI UR4, URZ, 0x1f, UR43 ;  /* 0x0000001f3f047899 */ /* 0x000fe2000801142b */
[----:B------:R-:W-:Y:S01]  /*81b0*/  F2FP.BF16.F32.PACK_AB R96, R89, R96 ;  /* 0x000000605960723e */ /* 0x000fe200000010ff */
[----:B------:R-:W-:Y:S01]  /*81c0*/  ULDC UR5, c[0x0][0xda8] ;  /* 0x00036a0000057ab9 */ /* 0x000fe20000000800 */
[----:B------:R-:W-:Y:S02]  /*81d0*/  F2FP.BF16.F32.PACK_AB R6, R26, R27 ;  /* 0x0000001b1a06723e */ /* 0x000fe400000010ff */
[----:B------:R-:W-:Y:S02]  /*81e0*/  F2FP.BF16.F32.PACK_AB R93, R93, R100 ;  /* 0x000000645d5d723e */ /* 0x000fe400000010ff */
[----:B------:R-:W-:Y:S02]  /*81f0*/  F2FP.BF16.F32.PACK_AB R104, R97, R104 ;  /* 0x000000686168723e */ /* 0x000fe400000010ff */
[----:B------:R-:W-:-:S02]  /*8200*/  F2FP.BF16.F32.PACK_AB R52, R13, R52 ;  /* 0x000000340d34723e */ /* 0x000fc400000010ff */
[----:B------:R-:W-:Y:S02]  /*8210*/  F2FP.BF16.F32.PACK_AB R27, R65, R72 ;  /* 0x00000048411b723e */ /* 0x000fe400000010ff */
[----:B------:R-:W-:Y:S02]  /*8220*/  F2FP.BF16.F32.PACK_AB R101, R101, R108 ;  /* 0x0000006c6565723e */ /* 0x000fe400000010ff */
[----:B------:R-:W-:Y:S02]  /*8230*/  F2FP.BF16.F32.PACK_AB R112, R105, R112 ;  /* 0x000000706970723e */ /* 0x000fe400000010ff */
[----:B------:R-:W-:Y:S02]  /*8240*/  F2FP.BF16.F32.PACK_AB R68, R61, R68 ;  /* 0x000000443d44723e */ /* 0x000fe400000010ff */
[----:B------:R-:W-:Y:S02]  /*8250*/  F2FP.BF16.F32.PACK_AB R128, R123, R128 ;  /* 0x000000807b80723e */ /* 0x000fe400000010ff */
[----:B------:R-:W-:-:S02]  /*8260*/  SEL R65, R14, R29, P0 ;  /* 0x0000001d0e417207 */ /* 0x000fc40000000000 */
[----:B------:R-:W-:Y:S02]  /*8270*/  SEL R13, R29, R14, P0 ;  /* 0x0000000e1d0d7207 */ /* 0x000fe40000000000 */
[----:B------:R-:W-:Y:S02]  /*8280*/  SEL R61, R20, R7, P0 ;  /* 0x00000007143d7207 */ /* 0x000fe40000000000 */
[----:B------:R-:W-:Y:S02]  /*8290*/  SEL R5, R7, R20, P0 ;  /* 0x0000001407057207 */ /* 0x000fe40000000000 */
[----:B------:R-:W-:Y:S02]  /*82a0*/  SEL R123, R85, R96, P0 ;  /* 0x00000060557b7207 */ /* 0x000fe40000000000 */
[----:B------:R-:W-:Y:S02]  /*82b0*/  SEL R29, R96, R85, P0 ;  /* 0x00000055601d7207 */ /* 0x000fe40000000000 */
[----:B------:R-:W-:-:S02]  /*82c0*/  F2FP.BF16.F32.PACK_AB R34, R31, R34 ;  /* 0x000000221f22723e */ /* 0x000fc400000010ff */
[----:B------:R-:W-:Y:S02]  /*82d0*/  SEL R85, R93, R104, P0 ;  /* 0x000000685d557207 */ /* 0x000fe40000000000 */
[----:B------:R-:W-:Y:S02]  /*82e0*/  SEL R30, R104, R93, P0 ;  /* 0x0000005d681e7207 */ /* 0x000fe40000000000 */
[----:B------:R-:W-:Y:S02]  /*82f0*/  IADD3 R7, P2, R16, 0x20, RZ ;  /* 0x0000002010077810 */ /* 0x000fe40007f5e0ff */
[----:B------:R-:W-:Y:S02]  /*8300*/  SEL R93, R101, R112, P0 ;  /* 0x00000070655d7207 */ /* 0x000fe40000000000 */
[----:B------:R-:W-:Y:S02]  /*8310*/  SEL R31, R112, R101, P0 ;  /* 0x00000065701f7207 */ /* 0x000fe40000000000 */
[----:B------:R-:W-:-:S02]  /*8320*/  SEL R101, R109, R6, P0 ;  /* 0x000000066d657207 */ /* 0x000fc40000000000 */
[----:B------:R-:W-:Y:S02]  /*8330*/  F2FP.BF16.F32.PACK_AB R53, R53, R60 ;  /* 0x0000003c3535723e */ /* 0x000fe400000010ff */
[----:B------:R-:W-:Y:S02]  /*8340*/  F2FP.BF16.F32.PACK_AB R64, R57, R64 ;  /* 0x000000403940723e */ /* 0x000fe400000010ff */
[----:B------:R-:W-:Y:S02]  /*8350*/  SEL R109, R6, R109, P0 ;  /* 0x0000006d066d7207 */ /* 0x000fe40000000000 */
[----:B------:R-:W-:Y:S02]  /*8360*/  LOP3.LUT R6, R7, 0x380, RZ, 0xc0, !PT ;  /* 0x0000038007067812 */ /* 0x000fe400078ec0ff */
[----:B------:R-:W-:Y:S02]  /*8370*/  F2FP.BF16.F32.PACK_AB R44, R25, R44 ;  /* 0x0000002c192c723e */ /* 0x000fe400000010ff */
[----:B------:R-:W-:-:S02]  /*8380*/  SEL R105, R53, R64, P0 ;  /* 0x0000004035697207 */ /* 0x000fc40000000000 */
[----:B------:R-:W-:Y:S02]  /*8390*/  SEL R25, R64, R53, P0 ;  /* 0x0000003540197207 */ /* 0x000fe40000000000 */
[----:B------:R-:W-:Y:S02]  /*83a0*/  SHF.R.U64 R6, R6, 0x3, RZ ;  /* 0x0000000306067819 */ /* 0x000fe400000012ff */
[----:B------:R-:W-:Y:S02]  /*83b0*/  IADD3 R53, P1, R16, 0x4040, RZ ;  /* 0x0000404010357810 */ /* 0x000fe40007f3e0ff */
[----:B------:R-:W-:Y:S02]  /*83c0*/  F2FP.BF16.F32.PACK_AB R94, R87, R94 ;  /* 0x0000005e575e723e */ /* 0x000fe400000010ff */
[----:B------:R-:W-:Y:S02]  /*83d0*/  F2FP.BF16.F32.PACK_AB R9, R9, R40 ;  /* 0x000000280909723e */ /* 0x000fe400000010ff */
[----:B------:R-:W-:-:S02]  /*83e0*/  F2FP.BF16.F32.PACK_AB R24, R24, R45 ;  /* 0x0000002d1818723e */ /* 0x000fc400000010ff */
[----:B------:R-:W-:Y:S02]  /*83f0*/  SEL R87, R49, R52, P0 ;  /* 0x0000003431577207 */ /* 0x000fe40000000000 */
[----:B------:R-:W-:Y:S02]  /*8400*/  SEL R14, R52, R49, P0 ;  /* 0x00000031340e7207 */ /* 0x000fe40000000000 */
[----:B------:R-:W-:Y:S02]  /*8410*/  F2FP.BF16.F32.PACK_AB R32, R32, R37 ;  /* 0x000000252020723e */ /* 0x000fe400000010ff */
[----:B------:R-:W-:Y:S02]  /*8420*/  F2FP.BF16.F32.PACK_AB R33, R33, R56 ;  /* 0x000000382121723e */ /* 0x000fe400000010ff */
[----:B------:R-:W-:Y:S01]  /*8430*/  LOP3.LUT R6, R6, R7, RZ, 0x3c, !PT ;  /* 0x0000000706067212 */ /* 0x000fe200078e3cff */
[----:B------:R-:W-:Y:S01]  /*8440*/  IMAD.X R7, RZ, RZ, R17, P2 ;  /* 0x000000ffff077224 */ /* 0x000fe200010e0611 */
[----:B------:R-:W-:-:S02]  /*8450*/  LOP3.LUT R52, R53, 0x380, RZ, 0xc0, !PT ;  /* 0x0000038035347812 */ /* 0x000fc400078ec0ff */
[----:B------:R-:W-:Y:S02]  /*8460*/  F2FP.BF16.F32.PACK_AB R43, R43, R50 ;  /* 0x000000322b2b723e */ /* 0x000fe400000010ff */
[----:B------:R-:W-:Y:S02]  /*8470*/  F2FP.BF16.F32.PACK_AB R54, R47, R54 ;  /* 0x000000362f36723e */ /* 0x000fe400000010ff */
[----:B------:R-:W-:Y:S02]  /*8480*/  F2FP.BF16.F32.PACK_AB R62, R55, R62 ;  /* 0x0000003e373e723e */ /* 0x000fe400000010ff */
[----:B------:R-:W-:Y:S02]  /*8490*/  F2FP.BF16.F32.PACK_AB R102, R95, R102 ;  /* 0x000000665f66723e */ /* 0x000fe400000010ff */
[----:B------:R-:W-:Y:S02]  /*84a0*/  IADD3 R55, P2, R16, 0x4060, RZ ;  /* 0x0000406010377810 */ /* 0x000fe40007f5e0ff */
[----:B------:R-:W-:-:S02]  /*84b0*/  F2FP.BF16.F32.PACK_AB R110, R103, R110 ;  /* 0x0000006e676e723e */ /* 0x000fc400000010ff */
[----:B------:R-:W-:Y:S02]  /*84c0*/  SEL R95, R9, R24, P0 ;  /* 0x00000018095f7207 */ /* 0x000fe40000000000 */
[----:B------:R-:W-:Y:S02]  /*84d0*/  SEL R20, R24, R9, P0 ;  /* 0x0000000918147207 */ /* 0x000fe40000000000 */
[----:B------:R-:W-:Y:S02]  /*84e0*/  SEL R103, R32, R33, P0 ;  /* 0x0000002120677207 */ /* 0x000fe40000000000 */
[----:B------:R-:W-:Y:S02]  /*84f0*/  SEL R24, R33, R32, P0 ;  /* 0x0000002021187207 */ /* 0x000fe40000000000 */
[----:B------:R-:W-:Y:S02]  /*8500*/  SHF.R.U64 R52, R52, 0x3, RZ ;  /* 0x0000000334347819 */ /* 0x000fe400000012ff */
[----:B------:R-:W-:-:S02]  /*8510*/  F2FP.BF16.F32.PACK_AB R70, R63, R70 ;  /* 0x000000463f46723e */ /* 0x000fc400000010ff */
[----:B------:R-:W-:Y:S02]  /*8520*/  SEL R131, R43, R54, P0 ;  /* 0x000000362b837207 */ /* 0x000fe40000000000 */
[----:B------:R-:W-:Y:S02]  /*8530*/  SEL R32, R54, R43, P0 ;  /* 0x0000002b36207207 */ /* 0x000fe40000000000 */
[----:B------:R-:W-:Y:S02]  /*8540*/  SEL R63, R15, R10, P0 ;  /* 0x0000000a0f3f7207 */ /* 0x000fe40000000000 */
[----:B------:R-:W-:Y:S02]  /*8550*/  SEL R12, R10, R15, P0 ;  /* 0x0000000f0a0c7207 */ /* 0x000fe40000000000 */
[----:B------:R-:W-:Y:S02]  /*8560*/  LOP3.LUT R54, R55, 0x380, RZ, 0xc0, !PT ;  /* 0x0000038037367812 */ /* 0x000fe400078ec0ff */
[----:B------:R-:W-:-:S02]  /*8570*/  SEL R89, R11, R44, P0 ;  /* 0x0000002c0b597207 */ /* 0x000fc40000000000 */
[----:B------:R-:W-:Y:S02]  /*8580*/  SEL R15, R44, R11, P0 ;  /* 0x0000000b2c0f7207 */ /* 0x000fe40000000000 */
[----:B------:R-:W-:Y:S02]  /*8590*/  IADD3 R11, P4, R16, 0x60, RZ ;  /* 0x00000060100b7810 */ /* 0x000fe40007f9e0ff */
[----:B------:R-:W-:Y:S01]  /*85a0*/  LOP3.LUT R52, R52, R53, RZ, 0x3c, !PT ;  /* 0x0000003534347212 */ /* 0x000fe200078e3cff */
[----:B------:R-:W-:Y:S01]  /*85b0*/  IMAD.X R53, RZ, RZ, R17, P1 ;  /* 0x000000ffff357224 */ /* 0x000fe200008e0611 */
[----:B------:R-:W-:Y:S02]  /*85c0*/  IADD3 R9, P3, R16, 0x40, RZ ;  /* 0x0000004010097810 */ /* 0x000fe40007f7e0ff */
[----:B------:R-:W-:Y:S02]  /*85d0*/  SHF.R.U64 R54, R54, 0x3, RZ ;  /* 0x0000000336367819 */ /* 0x000fe400000012ff */
[----:B------:R-:W-:-:S02]  /*85e0*/  LOP3.LUT R10, R11, 0x380, RZ, 0xc0, !PT ;  /* 0x000003800b0a7812 */ /* 0x000fc400078ec0ff */
[----:B------:R-:W-:Y:S02]  /*85f0*/  LOP3.LUT R8, R9, 0x380, RZ, 0xc0, !PT ;  /* 0x0000038009087812 */ /* 0x000fe400078ec0ff */
[----:B------:R-:W-:Y:S02]  /*8600*/  SEL R57, R152, R159, P0 ;  /* 0x0000009f98397207 */ /* 0x000fe40000000000 */
[----:B------:R-:W-:Y:S02]  /*8610*/  SEL R40, R159, R152, P0 ;  /* 0x000000989f287207 */ /* 0x000fe40000000000 */
[----:B------:R-:W-:Y:S01]  /*8620*/  LOP3.LUT R54, R54, R55, RZ, 0x3c, !PT ;  /* 0x0000003736367212 */ /* 0x000fe200078e3cff */
[----:B------:R-:W-:Y:S01]  /*8630*/  IMAD.X R55, RZ, RZ, R17, P2 ;  /* 0x000000ffff377224 */ /* 0x000fe200010e0611 */
[----:B------:R-:W-:Y:S02]  /*8640*/  MOV R53, R52 ;  /* 0x0000003400357202 */ /* 0x000fe40000000f00 */
[----:B------:R-:W-:-:S02]  /*8650*/  SHF.R.U64 R10, R10, 0x3, RZ ;  /* 0x000000030a0a7819 */ /* 0x000fc400000012ff */
[----:B------:R-:W-:Y:S02]  /*8660*/  SHF.R.U64 R8, R8, 0x3, RZ ;  /* 0x0000000308087819 */ /* 0x000fe400000012ff */
[----:B------:R-:W-:Y:S02]  /*8670*/  F2FP.BF16.F32.PACK_AB R59, R59, R66 ;  /* 0x000000423b3b723e */ /* 0x000fe400000010ff */
[----:B------:R-:W-:Y:S01]  /*8680*/  LOP3.LUT R10, R10, R11, RZ, 0x3c, !PT ;  /* 0x0000000b0a0a7212 */ /* 0x000fe200078e3cff */
[----:B------:R-:W-:Y:S01]  /*8690*/  IMAD.X R11, RZ, RZ, R17, P4 ;  /* 0x000000ffff0b7224 */ /* 0x000fe200020e0611 */
[----:B------:R-:W-:Y:S02]  /*86a0*/  MOV R55, R54 ;  /* 0x0000003600377202 */ /* 0x000fe40000000f00 */
[----:B------:R-:W-:Y:S02]  /*86b0*/  F2FP.BF16.F32.PACK_AB R39, R39, R42 ;  /* 0x0000002a2727723e */ /* 0x000fe400000010ff */
[----:B------:R-:W-:-:S02]  /*86c0*/  F2FP.BF16.F32.PACK_AB R67, R67, R74 ;  /* 0x0000004a4343723e */ /* 0x000fc400000010ff */
[----:B------:R-:W-:Y:S02]  /*86d0*/  F2FP.BF16.F32.PACK_AB R78, R71, R78 ;  /* 0x0000004e474e723e */ /* 0x000fe400000010ff */
[----:B------:R-:W-:Y:S02]  /*86e0*/  F2FP.BF16.F32.PACK_AB R21, R21, R36 ;  /* 0x000000241515723e */ /* 0x000fe400000010ff */
[----:B------:R-:W-:Y:S02]  /*86f0*/  F2FP.BF16.F32.PACK_AB R86, R79, R86 ;  /* 0x000000564f56723e */ /* 0x000fe400000010ff */
[----:B------:R-:W-:Y:S02]  /*8700*/  LOP3.LUT R8, R8, R9, RZ, 0x3c, !PT ;  /* 0x0000000908087212 */ /* 0x000fe400078e3cff */
[----:B------:R-:W-:Y:S02]  /*8710*/  F2FP.BF16.F32.PACK_AB R83, R83, R90 ;  /* 0x0000005a5353723e */ /* 0x000fe400000010ff */
[----:B------:R-:W-:-:S02]  /*8720*/  SEL R135, R59, R70, P0 ;  /* 0x000000463b877207 */ /* 0x000fc40000000000 */
[----:B------:R-:W-:Y:S02]  /*8730*/  SEL R36, R70, R59, P0 ;  /* 0x0000003b46247207 */ /* 0x000fe40000000000 */
[----:B------:R-:W-:Y:S02]  /*8740*/  IADD3.X R9, RZ, R17, RZ, P3, !PT ;  /* 0x00000011ff097210 */ /* 0x000fe40001ffe4ff */
[C---:B------:R-:W-:Y:S01]  /*8750*/  IADD3 R79, P4, R16.reuse, 0x8020, RZ ;  /* 0x00008020104f7810 */ /* 0x040fe20007f9e0ff */
[----:B------:R-:W-:Y:S01]  /*8760*/  UIMAD UR42, UR5, UR42, UR48 ;  /* 0x0000002a052a72a4 */ /* 0x000fe2000f8e0230 */
[----:B------:R-:W-:Y:S02]  /*8770*/  F2FP.BF16.F32.PACK_AB R91, R91, R98 ;  /* 0x000000625b5b723e */ /* 0x000fe400000010ff */
[----:B------:R-:W-:Y:S02]  /*8780*/  IADD3 R59, P3, R16, 0x8000, RZ ;  /* 0x00008000103b7810 */ /* 0x000fe40007f7e0ff */
[----:B------:R-:W-:-:S02]  /*8790*/  F2FP.BF16.F32.PACK_AB R99, R99, R106 ;  /* 0x0000006a6363723e */ /* 0x000fc400000010ff */
[----:B------:R-:W-:Y:S01]  /*87a0*/  F2FP.BF16.F32.PACK_AB R80, R73, R80 ;  /* 0x000000504950723e */ /* 0x000fe200000010ff */
[----:B------:R-:W-:Y:S01]  /*87b0*/  UIMAD UR4, UR4, UR6, URZ ;  /* 0x00000006040472a4 */ /* 0x000fe2000f8e023f */
[----:B------:R-:W-:Y:S02]  /*87c0*/  F2FP.BF16.F32.PACK_AB R107, R107, R114 ;  /* 0x000000726b6b723e */ /* 0x000fe400000010ff */
[----:B--2---:R-:W-:Y:S01]  /*87d0*/  LOP3.LUT R52, R4, 0x2, RZ, 0x3c, !PT ;  /* 0x0000000204347812 */ /* 0x004fe200078e3cff */
[----:B------:R-:W-:Y:S04]  /*87e0*/  SHFL.IDX PT, R57, R57, R4, 0x1c1f ;  /* 0x001c1f0439397589 */ /* 0x000fe800000e0000 */
[----:B------:R-:W1:Y:S04]  /*87f0*/  SHFL.IDX PT, R40, R40, R52, 0x1c1f ;  /* 0x001c1f3428287589 */ /* 0x000e6800000e0000 */
[----:B------:R-:W-:Y:S04]  /*8800*/  SHFL.IDX PT, R101, R101, R4, 0x1c1f ;  /* 0x001c1f0465657589 */ /* 0x000fe800000e0000 */
[----:B------:R-:W2:Y:S01]  /*8810*/  SHFL.IDX PT, R54, R109, R52, 0x1c1f ;  /* 0x001c1f346d367589 */ /* 0x000ea200000e0000 */
[----:B------:R-:W-:-:S02]  /*8820*/  F2FP.BF16.F32.PACK_AB R116, R111, R116 ;  /* 0x000000746f74723e */ /* 0x000fc400000010ff */
[----:B------:R-:W-:Y:S02]  /*8830*/  SEL R129, R39, R46, P0 ;  /* 0x0000002e27817207 */ /* 0x000fe40000000000 */
[----:B------:R-:W-:Y:S02]  /*8840*/  SEL R33, R46, R39, P0 ;  /* 0x000000272e217207 */ /* 0x000fe40000000000 */
[----:B------:R-:W-:Y:S02]  /*8850*/  SEL R137, R67, R78, P0 ;  /* 0x0000004e43897207 */ /* 0x000fe40000000000 */
[----:B------:R-:W-:Y:S02]  /*8860*/  SEL R37, R78, R67, P0 ;  /* 0x000000434e257207 */ /* 0x000fe40000000000 */
[----:B------:R-:W-:Y:S02]  /*8870*/  IADD3 R73, P1, R16, 0xc000, RZ ;  /* 0x0000c00010497810 */ /* 0x000fe40007f3e0ff */
[----:B------:R-:W-:-:S02]  /*8880*/  F2FP.BF16.F32.PACK_AB R35, R38, R35 ;  /* 0x000000232623723e */ /* 0x000fc400000010ff */
[----:B------:R-:W-:Y:S02]  /*8890*/  F2FP.BF16.F32.PACK_AB R51, R51, R58 ;  /* 0x0000003a3333723e */ /* 0x000fe400000010ff */
[----:B------:R-:W-:Y:S02]  /*88a0*/  F2FP.BF16.F32.PACK_AB R28, R28, R41 ;  /* 0x000000291c1c723e */ /* 0x000fe400000010ff */
[----:B------:R-:W-:Y:S02]  /*88b0*/  F2FP.BF16.F32.PACK_AB R113, R113, R118 ;  /* 0x000000767171723e */ /* 0x000fe400000010ff */
[----:B------:R-:W-:Y:S02]  /*88c0*/  F2FP.BF16.F32.PACK_AB R120, R115, R120 ;  /* 0x000000787378723e */ /* 0x000fe400000010ff */
[----:B------:R-:W-:Y:S02]  /*88d0*/  SEL R141, R83, R94, P0 ;  /* 0x0000005e538d7207 */ /* 0x000fe40000000000 */
[----:B------:R-:W-:-:S02]  /*88e0*/  SEL R39, R94, R83, P0 ;  /* 0x000000535e277207 */ /* 0x000fc40000000000 */
[----:B------:R-:W-:Y:S01]  /*88f0*/  LOP3.LUT R78, R79, 0x380, RZ, 0xc0, !PT ;  /* 0x000003804f4e7812 */ /* 0x000fe200078ec0ff */
[----:B------:R-:W-:Y:S01]  /*8900*/  USHF.L.U32 UR42, UR42, 0x7, URZ ;  /* 0x000000072a2a7899 */ /* 0x000fe2000800063f */
[----:B------:R-:W-:Y:S02]  /*8910*/  F2FP.BF16.F32.PACK_AB R117, R117, R122 ;  /* 0x0000007a7575723e */ /* 0x000fe400000010ff */
[----:B------:R-:W-:Y:S02]  /*8920*/  F2FP.BF16.F32.PACK_AB R124, R119, R124 ;  /* 0x0000007c777c723e */ /* 0x000fe400000010ff */
[----:B------:R-:W-:Y:S02]  /*8930*/  SEL R83, R91, R102, P0 ;  /* 0x000000665b537207 */ /* 0x000fe40000000000 */
[----:B------:R-:W-:Y:S02]  /*8940*/  SEL R41, R102, R91, P0 ;  /* 0x0000005b66297207 */ /* 0x000fe40000000000 */
[----:B------:R-:W-:-:S02]  /*8950*/  IADD3 R49, P6, R16, 0x4020, RZ ;  /* 0x0000402010317810 */ /* 0x000fc40007fde0ff */
[----:B------:R-:W-:Y:S02]  /*8960*/  LOP3.LUT R58, R59, 0x380, RZ, 0xc0, !PT ;  /* 0x000003803b3a7812 */ /* 0x000fe400078ec0ff */
[----:B------:R-:W-:Y:S02]  /*8970*/  F2FP.BF16.F32.PACK_AB R121, R121, R126 ;  /* 0x0000007e7979723e */ /* 0x000fe400000010ff */
[----:B------:R-:W-:Y:S02]  /*8980*/  SEL R91, R99, R110, P0 ;  /* 0x0000006e635b7207 */ /* 0x000fe40000000000 */
[----:B------:R-:W-:Y:S01]  /*8990*/  SEL R42, R110, R99, P0 ;  /* 0x000000636e2a7207 */ /* 0x000fe20000000000 */
[----:B------:R-:W-:Y:S01]  /*89a0*/  UIMAD.WIDE.U32 UR10, UR43, UR6, URZ ;  /* 0x000000062b0a72a5 */ /* 0x000fe2000f8e003f */
[----:B------:R-:W-:Y:S01]  /*89b0*/  F2FP.BF16.F32.PACK_AB R125, R125, R130 ;  /* 0x000000827d7d723e */ /* 0x000fe200000010ff */
[----:B------:R-:W-:Y:S01]  /*89c0*/  UIMAD UR4, UR43, UR7, UR4 ;  /* 0x000000072b0472a4 */ /* 0x000fe2000f8e0204 */
[----:B------:R-:W-:-:S02]  /*89d0*/  F2FP.BF16.F32.PACK_AB R132, R127, R132 ;  /* 0x000000847f84723e */ /* 0x000fc400000010ff */
[----:B------:R-:W-:Y:S02]  /*89e0*/  SEL R99, R107, R116, P0 ;  /* 0x000000746b637207 */ /* 0x000fe40000000000 */
[----:B------:R-:W-:Y:S02]  /*89f0*/  SEL R43, R116, R107, P0 ;  /* 0x0000006b742b7207 */ /* 0x000fe40000000000 */
[----:B------:R-:W-:Y:S02]  /*8a00*/  IADD3 R71, P2, R16, 0xc020, RZ ;  /* 0x0000c02010477810 */ /* 0x000fe40007f5e0ff */
[----:B------:R-:W-:Y:S02]  /*8a10*/  LOP3.LUT R72, R73, 0x380, RZ, 0xc0, !PT ;  /* 0x0000038049487812 */ /* 0x000fe400078ec0ff */
[----:B------:R-:W-:Y:S02]  /*8a20*/  F2FP.BF16.F32.PACK_AB R88, R81, R88 ;  /* 0x000000585158723e */ /* 0x000fe400000010ff */
[----:B------:R-:W-:-:S02]  /*8a30*/  SEL R127, R34, R35, P0 ;  /* 0x00000023227f7207 */ /* 0x000fc40000000000 */
[----:B------:R-:W-:Y:S02]  /*8a40*/  SEL R107, R113, R120, P0 ;  /* 0x00000078716b7207 */ /* 0x000fe40000000000 */
[----:B------:R-:W-:Y:S02]  /*8a50*/  SEL R44, R120, R113, P0 ;  /* 0x00000071782c7207 */ /* 0x000fe40000000000 */
[----:B------:R-:W-:Y:S02]  /*8a60*/  SHF.R.U64 R78, R78, 0x3, RZ ;  /* 0x000000034e4e7819 */ /* 0x000fe400000012ff */
[----:B------:R-:W-:Y:S02]  /*8a70*/  SEL R35, R35, R34, P0 ;  /* 0x0000002223237207 */ /* 0x000fe40000000000 */
[----:B------:R-:W-:Y:S02]  /*8a80*/  SEL R113, R117, R124, P0 ;  /* 0x0000007c75717207 */ /* 0x000fe40000000000 */
[----:B------:R-:W-:-:S02]  /*8a90*/  SEL R45, R124, R117, P0 ;  /* 0x000000757c2d7207 */ /* 0x000fc40000000000 */
[----:B------:R-:W-:Y:S02]  /*8aa0*/  LOP3.LUT R48, R49, 0x380, RZ, 0xc0, !PT ;  /* 0x0000038031307812 */ /* 0x000fe400078ec0ff */
[----:B------:R-:W-:Y:S02]  /*8ab0*/  SHF.R.U64 R58, R58, 0x3, RZ ;  /* 0x000000033a3a7819 */ /* 0x000fe400000012ff */
[----:B------:R-:W-:Y:S01]  /*8ac0*/  LOP3.LUT R81, R16, 0x380, RZ, 0xc0, !PT ;  /* 0x0000038010517812 */ /* 0x000fe200078ec0ff */
[----:B------:R-:W-:Y:S01]  /*8ad0*/  UIADD3 UR8, UR8, 0x38860, URZ ;  /* 0x0003886008087890 */ /* 0x000fe2000fffe03f */
[----:B------:R-:W-:Y:S02]  /*8ae0*/  F2FP.BF16.F32.PACK_AB R69, R69, R76 ;  /* 0x0000004c4545723e */ /* 0x000fe400000010ff */
[----:B------:R-:W-:Y:S02]  /*8af0*/  SEL R133, R51, R62, P0 ;  /* 0x0000003e33857207 */ /* 0x000fe40000000000 */
[----:B------:R-:W-:-:S02]  /*8b00*/  SEL R34, R62, R51, P0 ;  /* 0x000000333e227207 */ /* 0x000fc40000000000 */
[----:B------:R-:W-:Y:S02]  /*8b10*/  SEL R117, R121, R128, P0 ;  /* 0x0000008079757207 */ /* 0x000fe40000000000 */
[----:B------:R-:W-:Y:S02]  /*8b20*/  SEL R50, R128, R121, P0 ;  /* 0x0000007980327207 */ /* 0x000fe40000000000 */
[----:B------:R-:W-:Y:S01]  /*8b30*/  IADD3 R47, P5, R16, 0x4000, RZ ;  /* 0x00004000102f7810 */ /* 0x000fe20007fbe0ff */
[----:B------:R-:W-:Y:S01]  /*8b40*/  UIADD3 UR4, UR11, UR4, URZ ;  /* 0x000000040b047290 */ /* 0x000fe2000fffe03f */
[----:B------:R-:W-:Y:S02]  /*8b50*/  SEL R121, R125, R132, P0 ;  /* 0x000000847d797207 */ /* 0x000fe40000000000 */
[----:B------:R-:W-:Y:S01]  /*8b60*/  SEL R51, R132, R125, P0 ;  /* 0x0000007d84337207 */ /* 0x000fe20000000000 */
[----:B------:R-:W-:Y:S01]  /*8b70*/  VIADD R125, R23, UR42 ;  /* 0x0000002a177d7c36 */ /* 0x000fe20008000000 */
[----:B------:R-:W-:-:S02]  /*8b80*/  LOP3.LUT R70, R71, 0x380, RZ, 0xc0, !PT ;  /* 0x0000038047467812 */ /* 0x000fc400078ec0ff */
[----:B------:R-:W-:Y:S02]  /*8b90*/  SHF.R.U64 R72, R72, 0x3, RZ ;  /* 0x0000000348487819 */ /* 0x000fe400000012ff */
[----:B------:R-:W-:Y:S01]  /*8ba0*/  LOP3.LUT R78, R78, R79, RZ, 0x3c, !PT ;  /* 0x0000004f4e4e7212 */ /* 0x000fe200078e3cff */
[--C-:B------:R-:W-:Y:S01]  /*8bb0*/  IMAD.X R79, RZ, RZ, R17.reuse, P4 ;  /* 0x000000ffff4f7224 */ /* 0x100fe200020e0611 */
[----:B------:R-:W-:Y:S02]  /*8bc0*/  SEL R111, R68, R27, P0 ;  /* 0x0000001b446f7207 */ /* 0x000fe40000000000 */
[----:B------:R-:W-:Y:S02]  /*8bd0*/  SEL R26, R27, R68, P0 ;  /* 0x000000441b1a7207 */ /* 0x000fe40000000000 */
[----:B------:R-:W-:Y:S02]  /*8be0*/  SHF.R.U64 R48, R48, 0x3, RZ ;  /* 0x0000000330307819 */ /* 0x000fe400000012ff */
[----:B------:R-:W-:Y:S01]  /*8bf0*/  LOP3.LUT R58, R58, R59, RZ, 0x3c, !PT ;  /* 0x0000003b3a3a7212 */ /* 0x000fe200078e3cff */
[----:B------:R-:W-:Y:S01]  /*8c00*/  IMAD.X R59, RZ, RZ, R17, P3 ;  /* 0x000000ffff3b7224 */ /* 0x000fe200018e0611 */
[----:B------:R-:W-:Y:S01]  /*8c10*/  SHF.R.U64 R81, R81, 0x3, RZ ;  /* 0x0000000351517819 */ /* 0x000fe200000012ff */
[----:B------:R-:W-:Y:S01]  /*8c20*/  SHFL.IDX PT, R65, R65, R4, 0x1c1f ;  /* 0x001c1f0441417589 */ /* 0x000fe200000e0000 */
[----:B------:R-:W-:Y:S01]  /*8c30*/  F2FP.BF16.F32.PACK_AB R75, R75, R82 ;  /* 0x000000524b4b723e */ /* 0x000fe200000010ff */
[----:B------:R-:W-:Y:S01]  /*8c40*/  UPRMT UR8, UR37, 0x654, UR8 ;  /* 0x0000065425087896 */ /* 0x000fe20008000008 */
[----:B------:R-:W-:Y:S01]  /*8c50*/  SEL R115, R69, R80, P0 ;  /* 0x0000005045737207 */ /* 0x000fe20000000000 */
[----:B------:R-:W3:Y:S01]  /*8c60*/  SHFL.IDX PT, R56, R13, R52, 0x1c1f ;  /* 0x001c1f340d387589 */ /* 0x000ee200000e0000 */
[----:B------:R-:W-:-:S02]  /*8c70*/  SEL R27, R80, R69, P0 ;  /* 0x00000045501b7207 */ /* 0x000fc40000000000 */
[----:B------:R-:W-:Y:S02]  /*8c80*/  LOP3.LUT R46, R47, 0x380, RZ, 0xc0, !PT ;  /* 0x000003802f2e7812 */ /* 0x000fe400078ec0ff */
[C---:B------:R-:W-:Y:S02]  /*8c90*/  IADD3 R67, P4, R16.reuse, 0xc060, RZ ;  /* 0x0000c06010437810 */ /* 0x040fe40007f9e0ff */
[----:B------:R-:W-:Y:S02]  /*8ca0*/  IADD3 R69, P3, R16, 0xc040, RZ ;  /* 0x0000c04010457810 */ /* 0x000fe40007f7e0ff */
[----:B------:R-:W-:Y:S01]  /*8cb0*/  MOV R100, R8 ;  /* 0x0000000800647202 */ /* 0x000fe20000000f00 */
[----:B------:R-:W-:Y:S01]  /*8cc0*/  VIADD R8, R125, 0x8 ;  /* 0x000000087d087836 */ /* 0x000fe20000000000 */
[----:B------:R-:W-:Y:S02]  /*8cd0*/  SHF.R.U64 R70, R70, 0x3, RZ ;  /* 0x0000000346467819 */ /* 0x000fe400000012ff */
[----:B------:R-:W-:-:S02]  /*8ce0*/  MOV R102, R6 ;  /* 0x0000000600667202 */ /* 0x000fc40000000f00 */
[----:B------:R-:W-:Y:S01]  /*8cf0*/  LOP3.LUT R72, R72, R73, RZ, 0x3c, !PT ;  /* 0x0000004948487212 */ /* 0x000fe200078e3cff */
[--C-:B------:R-:W-:Y:S01]  /*8d00*/  IMAD.X R73, RZ, RZ, R17.reuse, P1 ;  /* 0x000000ffff497224 */ /* 0x100fe200008e0611 */
[----:B------:R-:W-:Y:S01]  /*8d10*/  LOP3.LUT R48, R48, R49, RZ, 0x3c, !PT ;  /* 0x0000003130307212 */ /* 0x000fe200078e3cff */
[----:B------:R-:W-:Y:S01]  /*8d20*/  IMAD.U32 R7, RZ, RZ, UR11 ;  /* 0x0000000bff077e24 */ /* 0x000fe2000f8e00ff */
[----:B------:R-:W-:Y:S01]  /*8d30*/  LOP3.LUT R80, R81, R16, RZ, 0x3c, !PT ;  /* 0x0000001051507212 */ /* 0x000fe200078e3cff */
[--C-:B------:R-:W-:Y:S01]  /*8d40*/  IMAD.X R49, RZ, RZ, R17.reuse, P6 ;  /* 0x000000ffff317224 */ /* 0x100fe200030e0611 */
[----:B------:R-:W-:Y:S01]  /*8d50*/  LOP3.LUT P1, RZ, R2, 0x3, RZ, 0xc0, !PT ;  /* 0x0000000302ff7812 */ /* 0x000fe2000782c0ff */
[----:B------:R-:W-:Y:S01]  /*8d60*/  IMAD.MOV.U32 R81, RZ, RZ, R17 ;  /* 0x000000ffff517224 */ /* 0x000fe200078e0011 */
[----:B------:R-:W-:Y:S01]  /*8d70*/  F2FP.BF16.F32.PACK_AB R77, R77, R84 ;  /* 0x000000544d4d723e */ /* 0x000fe200000010ff */
[----:B------:R-:W-:Y:S01]  /*8d80*/  IMAD.U32 R7, RZ, RZ, UR4 ;  /* 0x00000004ff077e24 */ /* 0x000fe2000f8e00ff */
[----:B------:R-:W-:Y:S01]  /*8d90*/  SEL R139, R75, R86, P0 ;  /* 0x000000564b8b7207 */ /* 0x000fe20000000000 */
[----:B------:R-:W-:Y:S01]  /*8da0*/  ULDC UR4, c[0x0][0xa88] ;  /* 0x0002a20000047ab9 */ /* 0x000fe20000000800 */
[----:B------:R-:W-:-:S02]  /*8db0*/  SEL R38, R86, R75, P0 ;  /* 0x0000004b56267207 */ /* 0x000fc40000000000 */
[----:B------:R-:W-:Y:S02]  /*8dc0*/  SEL R97, R28, R21, P0 ;  /* 0x000000151c617207 */ /* 0x000fe40000000000 */
[----:B------:R-:W-:Y:S01]  /*8dd0*/  MOV R98, R10 ;  /* 0x0000000a00627202 */ /* 0x000fe20000000f00 */
[----:B------:R-:W-:Y:S01]  /*8de0*/  SHFL.IDX PT, R61, R61, R4, 0x1c1f ;  /* 0x001c1f043d3d7589 */ /* 0x000fe200000e0000 */
[----:B------:R-:W-:Y:S01]  /*8df0*/  SHF.R.U64 R46, R46, 0x3, RZ ;  /* 0x000000032e2e7819 */ /* 0x000fe200000012ff */
[----:B------:R-:W-:Y:S01]  /*8e00*/  SYNCS.ARRIVE.TRANS64.RED.A1T0 RZ, [UR8], RZ ;  /* 0x000000ffffff79a7 */ /* 0x000fe20008100408 */
[----:B------:R-:W-:Y:S02]  /*8e10*/  LOP3.LUT R66, R67, 0x380, RZ, 0xc0, !PT ;  /* 0x0000038043427812 */ /* 0x000fe400078ec0ff */
[----:B------:R-:W-:Y:S02]  /*8e20*/  IADD3 R75, P6, R16, 0x8060, RZ ;  /* 0x00008060104b7810 */ /* 0x000fe40007fde0ff */
[----:B------:R-:W-:-:S02]  /*8e30*/  LOP3.LUT R68, R69, 0x380, RZ, 0xc0, !PT ;  /* 0x0000038045447812 */ /* 0x000fc400078ec0ff */
[----:B------:R-:W-:Y:S01]  /*8e40*/  LOP3.LUT R70, R70, R71, RZ, 0x3c, !PT ;  /* 0x0000004746467212 */ /* 0x000fe200078e3cff */
[--C-:B------:R-:W-:Y:S01]  /*8e50*/  IMAD.X R71, RZ, RZ, R17.reuse, P2 ;  /* 0x000000ffff477224 */ /* 0x100fe200010e0611 */
[----:B------:R-:W-:Y:S01]  /*8e60*/  ISETP.GE.OR P2, PT, R8, UR4, P1 ;  /* 0x0000000408007c0c */ /* 0x000fe20008f46670 */
[----:B------:R-:W-:Y:S01]  /*8e70*/  SHFL.IDX PT, R127, R127, R4, 0x1c1f ;  /* 0x001c1f047f7f7589 */ /* 0x000fe200000e0000 */
[----:B------:R-:W-:Y:S02]  /*8e80*/  SEL R21, R21, R28, P0 ;  /* 0x0000001c15157207 */ /* 0x000fe40000000000 */
[----:B------:R-:W-:Y:S02]  /*8e90*/  SEL R119, R77, R88, P0 ;  /* 0x000000584d777207 */ /* 0x000fe40000000000 */
[----:B------:R-:W-:Y:S01]  /*8ea0*/  LOP3.LUT R46, R46, R47, RZ, 0x3c, !PT ;  /* 0x0000002f2e2e7212 */ /* 0x000fe200078e3cff */
[----:B------:R-:W-:Y:S01]  /*8eb0*/  IMAD.X R47, RZ, RZ, R17, P5 ;  /* 0x000000ffff2f7224 */ /* 0x000fe200028e0611 */
[----:B------:R-:W-:-:S02]  /*8ec0*/  SHF.R.U64 R66, R66, 0x3, RZ ;  /* 0x0000000342427819 */ /* 0x000fc400000012ff */
[----:B------:R-:W-:Y:S02]  /*8ed0*/  MOV R79, R78 ;  /* 0x0000004e004f7202 */ /* 0x000fe40000000f00 */
[----:B-1----:R-:W-:Y:S01]  /*8ee0*/  SEL R8, R57, R40, P0 ;  /* 0x0000002839087207 */ /* 0x002fe20000000000 */
[----:B------:R-:W-:Y:S01]  /*8ef0*/  SHFL.IDX PT, R78, R35, R52, 0x1c1f ;  /* 0x001c1f34234e7589 */ /* 0x000fe200000e0000 */
[----:B------:R-:W-:Y:S02]  /*8f00*/  SEL R10, R40, R57, P0 ;  /* 0x00000039280a7207 */ /* 0x000fe40000000000 */
[----:B------:R-:W-:Y:S01]  /*8f10*/  SEL R28, R88, R77, P0 ;  /* 0x0000004d581c7207 */ /* 0x000fe20000000000 */
[----:B------:R-:W1:Y:S01]  /*8f20*/  SHFL.IDX PT, R40, R5, R52, 0x1c1f ;  /* 0x001c1f3405287589 */ /* 0x000e6200000e0000 */
[----:B------:R-:W-:Y:S02]  /*8f30*/  LOP3.LUT R74, R75, 0x380, RZ, 0xc0, !PT ;  /* 0x000003804b4a7812 */ /* 0x000fe400078ec0ff */
[----:B------:R-:W-:Y:S01]  /*8f40*/  SHF.R.U64 R68, R68, 0x3, RZ ;  /* 0x0000000344447819 */ /* 0x000fe200000012ff */
[----:B------:R-:W-:Y:S01]  /*8f50*/  SHFL.IDX PT, R63, R63, R4, 0x1c1f ;  /* 0x001c1f043f3f7589 */ /* 0x000fe200000e0000 */
[----:B------:R-:W-:-:S02]  /*8f60*/  MOV R104, R80 ;  /* 0x0000005000687202 */ /* 0x000fc40000000f00 */
[----:B--2---:R-:W-:Y:S01]  /*8f70*/  SEL R9, R101, R54, P0 ;  /* 0x0000003665097207 */ /* 0x004fe20000000000 */
[----:B------:R-:W-:Y:S01]  /*8f80*/  SHFL.IDX PT, R129, R129, R4, 0x1c1f ;  /* 0x001c1f0481817589 */ /* 0x000fe200000e0000 */
[----:B------:R-:W-:Y:S02]  /*8f90*/  SEL R11, R54, R101, P0 ;  /* 0x00000065360b7207 */ /* 0x000fe40000000000 */
[----:B------:R-:W-:Y:S01]  /*8fa0*/  IADD3 R77, P5, R16, 0x8040, RZ ;  /* 0x00008040104d7810 */ /* 0x000fe20007fbe0ff */
[----:B------:R-:W2:Y:S01]  /*8fb0*/  SHFL.IDX PT, R54, R12, R52, 0x1c1f ;  /* 0x001c1f340c367589 */ /* 0x000ea200000e0000 */
[----:B------:R-:W-:-:S03]  /*8fc0*/  MOV R59, R58 ;  /* 0x0000003a003b7202 */ /* 0x000fc60000000f00 */
[----:B------:R-:W4:Y:S01]  /*8fd0*/  SHFL.IDX PT, R80, R33, R52, 0x1c1f ;  /* 0x001c1f3421507589 */ /* 0x000f2200000e0000 */
[----:B------:R-:W-:Y:S01]  /*8fe0*/  LOP3.LUT R66, R66, R67, RZ, 0x3c, !PT ;  /* 0x0000004342427212 */ /* 0x000fe200078e3cff */
[----:B------:R-:W-:Y:S02]  /*8ff0*/  IMAD.X R67, RZ, RZ, R17, P4 ;  /* 0x000000ffff437224 */ /* 0x000fe400020e0611 */
[----:B------:R-:W-:Y:S01]  /*9000*/  SHFL.IDX PT, R131, R131, R4, 0x1c1f ;  /* 0x001c1f0483837589 */ /* 0x000fe200000e0000 */
[----:B------:R-:W-:-:S03]  /*9010*/  SHF.R.U64 R74, R74, 0x3, RZ ;  /* 0x000000034a4a7819 */ /* 0x000fc600000012ff */
[----:B------:R-:W5:Y:S01]  /*9020*/  SHFL.IDX PT, R32, R32, R52, 0x1c1f ;  /* 0x001c1f3420207589 */ /* 0x000f6200000e0000 */
[----:B------:R-:W-:Y:S01]  /*9030*/  LOP3.LUT R68, R68, R69, RZ, 0x3c, !PT ;  /* 0x0000004544447212 */ /* 0x000fe200078e3cff */
[----:B------:R-:W-:Y:S01]  /*9040*/  BAR.SYNC.DEFER_BLOCKING 0x1, 0x100 ;  /* 0x0044000000007b1d */ /* 0x000fe20000010000 */
[----:B------:R-:W-:Y:S01]  /*9050*/  LOP3.LUT R76, R77, 0x380, RZ, 0xc0, !PT ;  /* 0x000003804d4c7812 */ /* 0x000fe200078ec0ff */
[----:B------:R-:W-:Y:S01]  /*9060*/  IMAD.X R69, RZ, RZ, R17, P3 ;  /* 0x000000ffff457224 */ /* 0x000fe200018e0611 */
[----:B------:R-:W-:-:S03]  /*9070*/  LOP3.LUT R74, R74, R75, RZ, 0x3c, !PT ;  /* 0x0000004b4a4a7212 */ /* 0x000fc600078e3cff */
[----:B------:R-:W-:Y:S04]  /*9080*/  SHFL.IDX PT, R87, R87, R4, 0x1c1f ;  /* 0x001c1f0457577589 */ /* 0x000fe800000e0000 */
[----:B------:R-:W-:Y:S04]  /*9090*/  SHFL.IDX PT, R133, R133, R4, 0x1c1f ;  /* 0x001c1f0485857589 */ /* 0x000fe800000e0000 */
[----:B------:R-:W-:Y:S04]  /*90a0*/  SHFL.IDX PT, R58, R14, R52, 0x1c1f ;  /* 0x001c1f340e3a7589 */ /* 0x000fe800000e0000 */
[----:B------:R-:W-:Y:S01]  /*90b0*/  SHFL.IDX PT, R34, R34, R52, 0x1c1f ;  /* 0x001c1f3422227589 */ /* 0x000fe200000e0000 */
[----:B------:R-:W-:-:S03]  /*90c0*/  MOV R49, R48 ;  /* 0x0000003000317202 */ /* 0x000fc60000000f00 */
[----:B------:R-:W-:Y:S04]  /*90d0*/  SHFL.IDX PT, R89, R89, R4, 0x1c1f ;  /* 0x001c1f0459597589 */ /* 0x000fe800000e0000 */
        /* <DEDUP_REMOVED lines=20> */
[----:B------:R-:W-:Y:S01]  /*9220*/  SHFL.IDX PT, R121, R121, R4, 0x1c1f ;  /* 0x001c1f0479797589 */ /* 0x000fe200000e0000 */
[----:B------:R-:W-:-:S03]  /*9230*/  SHF.R.U64 R76, R76, 0x3, RZ ;  /* 0x000000034c4c7819 */ /* 0x000fc600000012ff */
[----:B------:R-:W5:Y:S01]  /*9240*/  SHFL.IDX PT, R4, R15, R52, 0x1c1f ;  /* 0x001c1f340f047589 */ /* 0x000f6200000e0000 */
[----:B------:R-:W-:-:S03]  /*9250*/  MOV R81, R46 ;  /* 0x0000002e00517202 */ /* 0x000fc60000000f00 */
[----:B------:R-:W5:Y:S01]  /*9260*/  SHFL.IDX PT, R36, R36, R52, 0x1c1f ;  /* 0x001c1f3424247589 */ /* 0x000f6200000e0000 */
[----:B------:R-:W-:Y:S01]  /*9270*/  IMAD.X R75, RZ, RZ, R17, P6 ;  /* 0x000000ffff4b7224 */ /* 0x000fe200030e0611 */
[----:B------:R-:W-:Y:S02]  /*9280*/  MOV R48, R66 ;  /* 0x0000004200307202 */ /* 0x000fe40000000f00 */
[----:B------:R-:W5:Y:S01]  /*9290*/  SHFL.IDX PT, R20, R20, R52, 0x1c1f ;  /* 0x001c1f3414147589 */ /* 0x000f6200000e0000 */
[----:B------:R-:W-:-:S03]  /*92a0*/  MOV R47, R68 ;  /* 0x00000044002f7202 */ /* 0x000fc60000000f00 */
[----:B------:R-:W5:Y:S01]  /*92b0*/  SHFL.IDX PT, R82, R37, R52, 0x1c1f ;  /* 0x001c1f3425527589 */ /* 0x000f6200000e0000 */
[----:B------:R-:W-:-:S03]  /*92c0*/  MOV R46, R70 ;  /* 0x00000046002e7202 */ /* 0x000fc60000000f00 */
[----:B------:R-:W5:Y:S04]  /*92d0*/  SHFL.IDX PT, R60, R21, R52, 0x1c1f ;  /* 0x001c1f34153c7589 */ /* 0x000f6800000e0000 */
[----:B------:R-:W5:Y:S04]  /*92e0*/  SHFL.IDX PT, R84, R38, R52, 0x1c1f ;  /* 0x001c1f3426547589 */ /* 0x000f6800000e0000 */
[----:B------:R-:W5:Y:S04]  /*92f0*/  SHFL.IDX PT, R62, R24, R52, 0x1c1f ;  /* 0x001c1f34183e7589 */ /* 0x000f6800000e0000 */
[----:B------:R-:W-:Y:S04]  /*9300*/  SHFL.IDX PT, R64, R25, R52, 0x1c1f ;  /* 0x001c1f3419407589 */ /* 0x000fe800000e0000 */
[----:B------:R-:W5:Y:S01]  /*9310*/  SHFL.IDX PT, R86, R39, R52, 0x1c1f ;  /* 0x001c1f3427567589 */ /* 0x000f6200000e0000 */
[----:B------:R-:W-:-:S03]  /*9320*/  LOP3.LUT R76, R76, R77, RZ, 0x3c, !PT ;  /* 0x0000004d4c4c7212 */ /* 0x000fc600078e3cff */
[----:B------:R-:W-:Y:S04]  /*9330*/  SHFL.IDX PT, R66, R26, R52, 0x1c1f ;  /* 0x001c1f341a427589 */ /* 0x000fe800000e0000 */
[----:B------:R-:W5:Y:S01]  /*9340*/  SHFL.IDX PT, R88, R41, R52, 0x1c1f ;  /* 0x001c1f3429587589 */ /* 0x000f6200000e0000 */
[----:B------:R-:W-:-:S03]  /*9350*/  IMAD.X R77, RZ, RZ, R17, P5 ;  /* 0x000000ffff4d7224 */ /* 0x000fc600028e0611 */
[----:B------:R-:W-:Y:S01]  /*9360*/  SHFL.IDX PT, R68, R27, R52, 0x1c1f ;  /* 0x001c1f341b447589 */ /* 0x000fe200000e0000 */
[----:B------:R-:W-:-:S03]  /*9370*/  MOV R75, R74 ;  /* 0x0000004a004b7202 */ /* 0x000fc60000000f00 */
[----:B------:R-:W5:Y:S04]  /*9380*/  SHFL.IDX PT, R90, R42, R52, 0x1c1f ;  /* 0x001c1f342a5a7589 */ /* 0x000f6800000e0000 */
[----:B------:R3:W-:Y:S04]  /*9390*/  SHFL.IDX PT, R70, R28, R52, 0x1c1f ;  /* 0x001c1f341c467589 */ /* 0x0007e800000e0000 */
[----:B------:R-:W5:Y:S01]  /*93a0*/  SHFL.IDX PT, R92, R43, R52, 0x1c1f ;  /* 0x001c1f342b5c7589 */ /* 0x000f6200000e0000 */
[----:B------:R-:W-:-:S03]  /*93b0*/  MOV R73, R72 ;  /* 0x0000004800497202 */ /* 0x000fc60000000f00 */
[----:B------:R-:W5:Y:S01]  /*93c0*/  SHFL.IDX PT, R44, R44, R52, 0x1c1f ;  /* 0x001c1f342c2c7589 */ /* 0x000f6200000e0000 */
[----:B---3--:R-:W-:-:S03]  /*93d0*/  SEL R28, R65, R56, P0 ;  /* 0x00000038411c7207 */ /* 0x008fc60000000000 */
[----:B------:R3:W-:Y:S01]  /*93e0*/  SHFL.IDX PT, R74, R30, R52, 0x1c1f ;  /* 0x001c1f341e4a7589 */ /* 0x0007e200000e0000 */
[----:B------:R-:W-:-:S03]  /*93f0*/  MOV R77, R76 ;  /* 0x0000004c004d7202 */ /* 0x000fc60000000f00 */
[----:B------:R5:W-:Y:S04]  /*9400*/  SHFL.IDX PT, R72, R29, R52, 0x1c1f ;  /* 0x001c1f341d487589 */ /* 0x000be800000e0000 */
[----:B------:R-:W-:Y:S01]  /*9410*/  SHFL.IDX PT, R94, R45, R52, 0x1c1f ;  /* 0x001c1f342d5e7589 */ /* 0x000fe200000e0000 */
[----:B---3--:R-:W-:Y:S02]  /*9420*/  SEL R30, R56, R65, P0 ;  /* 0x00000041381e7207 */ /* 0x008fe40000000000 */
[----:B------:R-:W3:Y:S01]  /*9430*/  LDC.64 R56, c[0x0][0xb78] ;  /* 0x0002de00ff387b82 */ /* 0x000ee20000000a00 */
[----:B------:R-:W-:Y:S04]  /*9440*/  SHFL.IDX PT, R50, R50, R52, 0x1c1f ;  /* 0x001c1f3432327589 */ /* 0x000fe800000e0000 */
[----:B------:R5:W-:Y:S04]  /*9450*/  SHFL.IDX PT, R76, R31, R52, 0x1c1f ;  /* 0x001c1f341f4c7589 */ /* 0x000be800000e0000 */
[----:B------:R-:W3:Y:S01]  /*9460*/  SHFL.IDX PT, R96, R51, R52, 0x1c1f ;  /* 0x001c1f3433607589 */ /* 0x000ee200000e0000 */
[----:B-1----:R-:W-:-:S02]  /*9470*/  SEL R12, R61, R40, P0 ;  /* 0x000000283d0c7207 */ /* 0x002fc40000000000 */
[----:B------:R-:W-:Y:S02]  /*9480*/  SEL R14, R40, R61, P0 ;  /* 0x0000003d280e7207 */ /* 0x000fe40000000000 */
[----:B------:R-:W-:Y:S02]  /*9490*/  SEL R13, R127, R78, P0 ;  /* 0x0000004e7f0d7207 */ /* 0x000fe40000000000 */
[----:B------:R-:W-:Y:S01]  /*94a0*/  SEL R15, R78, R127, P0 ;  /* 0x0000007f4e0f7207 */ /* 0x000fe20000000000 */
[----:B------:R1:W-:Y:S01]  /*94b0*/  STSM.16.M88.4 [R104], R8 ;  /* 0x0000000868007844 */ /* 0x0003e20000000200 */
[----:B--2---:R-:W-:Y:S02]  /*94c0*/  SEL R24, R63, R54, P0 ;  /* 0x000000363f187207 */ /* 0x004fe40000000000 */
[----:B------:R-:W-:Y:S02]  /*94d0*/  SEL R26, R54, R63, P0 ;  /* 0x0000003f361a7207 */ /* 0x000fe40000000000 */
[----:B----4-:R-:W-:-:S02]  /*94e0*/  SEL R25, R129, R80, P0 ;  /* 0x0000005081197207 */ /* 0x010fc40000000000 */
[----:B------:R-:W-:Y:S02]  /*94f0*/  SEL R27, R80, R129, P0 ;  /* 0x00000081501b7207 */ /* 0x000fe40000000000 */
[----:B-----5:R-:W-:Y:S02]  /*9500*/  SEL R29, R131, R32, P0 ;  /* 0x00000020831d7207 */ /* 0x020fe40000000000 */
[----:B------:R-:W-:Y:S01]  /*9510*/  SEL R31, R32, R131, P0 ;  /* 0x00000083201f7207 */ /* 0x000fe20000000000 */
[----:B------:R2:W-:Y:S01]  /*9520*/  STSM.16.M88.4 [R102], R12 ;  /* 0x0000000c66007844 */ /* 0x0005e20000000200 */
[----:B------:R-:W-:Y:S02]  /*9530*/  SEL R32, R89, R4, P0 ;  /* 0x0000000459207207 */ /* 0x000fe40000000000 */
[----:B-1----:R-:W-:Y:S02]  /*9540*/  SEL R8, R87, R58, P0 ;  /* 0x0000003a57087207 */ /* 0x002fe40000000000 */
[----:B------:R-:W-:-:S02]  /*9550*/  SEL R10, R58, R87, P0 ;  /* 0x000000573a0a7207 */ /* 0x000fc40000000000 */
[----:B------:R-:W-:Y:S02]  /*9560*/  SEL R9, R133, R34, P0 ;  /* 0x0000002285097207 */ /* 0x000fe40000000000 */
[----:B------:R-:W-:Y:S01]  /*9570*/  SEL R11, R34, R133, P0 ;  /* 0x00000085220b7207 */ /* 0x000fe20000000000 */
[----:B------:R-:W-:Y:S01]  /*9580*/  STSM.16.M88.4 [R100], R24 ;  /* 0x0000001864007844 */ /* 0x000fe20000000200 */
[----:B------:R-:W-:Y:S02]  /*9590*/  SEL R34, R4, R89, P0 ;  /* 0x0000005904227207 */ /* 0x000fe40000000000 */
[----:B------:R-:W-:Y:S01]  /*95a0*/  SEL R33, R135, R36, P0 ;  /* 0x0000002487217207 */ /* 0x000fe20000000000 */
[----:B------:R-:W-:Y:S01]  /*95b0*/  STSM.16.M88.4 [R98], R28 ;  /* 0x0000001c62007844 */ /* 0x000fe20000000200 */
[----:B------:R-:W-:Y:S02]  /*95c0*/  SEL R35, R36, R135, P0 ;  /* 0x0000008724237207 */ /* 0x000fe40000000000 */
[----:B------:R-:W-:Y:S01]  /*95d0*/  SEL R36, R95, R20, P0 ;  /* 0x000000145f247207 */ /* 0x000fe20000000000 */
[----:B------:R1:W-:Y:S01]  /*95e0*/  STSM.16.M88.4 [R81], R8 ;  /* 0x0000000851007844 */ /* 0x0003e20000000200 */
[----:B------:R-:W-:-:S02]  /*95f0*/  SEL R38, R20, R95, P0 ;  /* 0x0000005f14267207 */ /* 0x000fc40000000000 */
[----:B------:R-:W-:Y:S02]  /*9600*/  SEL R37, R137, R82, P0 ;  /* 0x0000005289257207 */ /* 0x000fe40000000000 */
[----:B------:R-:W-:Y:S02]  /*9610*/  SEL R39, R82, R137, P0 ;  /* 0x0000008952277207 */ /* 0x000fe40000000000 */
[----:B------:R-:W-:Y:S02]  /*9620*/  SEL R40, R97, R60, P0 ;  /* 0x0000003c61287207 */ /* 0x000fe40000000000 */
[----:B------:R-:W-:Y:S02]  /*9630*/  SEL R42, R60, R97, P0 ;  /* 0x000000613c2a7207 */ /* 0x000fe40000000000 */
[----:B------:R-:W-:Y:S02]  /*9640*/  SEL R41, R139, R84, P0 ;  /* 0x000000548b297207 */ /* 0x000fe40000000000 */
[----:B------:R-:W-:-:S02]  /*9650*/  SEL R43, R84, R139, P0 ;  /* 0x0000008b542b7207 */ /* 0x000fc40000000000 */
[----:B--2---:R-:W-:Y:S02]  /*9660*/  SEL R12, R103, R62, P0 ;  /* 0x0000003e670c7207 */ /* 0x004fe40000000000 */
[----:B------:R-:W-:Y:S02]  /*9670*/  SEL R14, R62, R103, P0 ;  /* 0x000000673e0e7207 */ /* 0x000fe40000000000 */
[----:B------:R-:W-:Y:S02]  /*9680*/  SEL R13, R141, R86, P0 ;  /* 0x000000568d0d7207 */ /* 0x000fe40000000000 */
[----:B------:R-:W-:Y:S02]  /*9690*/  SEL R15, R86, R141, P0 ;  /* 0x0000008d560f7207 */ /* 0x000fe40000000000 */
[----:B-1----:R-:W-:Y:S02]  /*96a0*/  SEL R8, R105, R64, P0 ;  /* 0x0000004069087207 */ /* 0x002fe40000000000 */
[----:B------:R-:W-:Y:S01]  /*96b0*/  SEL R10, R64, R105, P0 ;  /* 0x00000069400a7207 */ /* 0x000fe20000000000 */
[----:B------:R-:W-:Y:S01]  /*96c0*/  STSM.16.M88.4 [R49], R32 ;  /* 0x0000002031007844 */ /* 0x000fe20000000200 */
[----:B------:R-:W-:Y:S01]  /*96d0*/  SEL R9, R83, R88, P0 ;  /* 0x0000005853097207 */ /* 0x000fe20000000000 */
[----:B------:R-:W-:Y:S01]  /*96e0*/  USHF.R.S32.HI UR5, URZ, 0x1f, UR44 ;  /* 0x0000001f3f057899 */ /* 0x000fe2000801142c */
[----:B------:R-:W-:-:S02]  /*96f0*/  SEL R11, R88, R83, P0 ;  /* 0x00000053580b7207 */ /* 0x000fc40000000000 */
[----:B------:R-:W-:Y:S01]  /*9700*/  SEL R64, R111, R66, P0 ;  /* 0x000000426f407207 */ /* 0x000fe20000000000 */
[----:B------:R-:W-:Y:S01]  /*9710*/  STSM.16.M88.4 [R53], R36 ;  /* 0x0000002435007844 */ /* 0x000fe20000000200 */
[----:B------:R-:W-:Y:S02]  /*9720*/  SEL R66, R66, R111, P0 ;  /* 0x0000006f42427207 */ /* 0x000fe40000000000 */
[----:B------:R-:W-:Y:S02]  /*9730*/  SEL R65, R91, R90, P0 ;  /* 0x0000005a5b417207 */ /* 0x000fe40000000000 */
[----:B------:R-:W-:Y:S02]  /*9740*/  SEL R67, R90, R91, P0 ;  /* 0x0000005b5a437207 */ /* 0x000fe40000000000 */
[----:B------:R-:W-:Y:S02]  /*9750*/  SEL R24, R115, R68, P0 ;  /* 0x0000004473187207 */ /* 0x000fe40000000000 */
[----:B------:R-:W-:Y:S01]  /*9760*/  SEL R26, R68, R115, P0 ;  /* 0x00000073441a7207 */ /* 0x000fe20000000000 */
[----:B------:R-:W-:Y:S01]  /*9770*/  IMAD.U32 R6, RZ, RZ, UR10 ;  /* 0x0000000aff067e24 */ /* 0x000fe2000f8e00ff */
[----:B------:R-:W-:Y:S01]  /*9780*/  SEL R25, R99, R92, P0 ;  /* 0x0000005c63197207 */ /* 0x000fe20000000000 */
[----:B------:R-:W-:Y:S01]  /*9790*/  STSM.16.M88.4 [R55], R40 ;  /* 0x0000002837007844 */ /* 0x000fe20000000200 */
[----:B------:R-:W-:-:S02]  /*97a0*/  SEL R27, R92, R99, P0 ;  /* 0x000000635c1b7207 */ /* 0x000fc40000000000 */
[----:B------:R-:W-:Y:S01]  /*97b0*/  SEL R68, R119, R70, P0 ;  /* 0x0000004677447207 */ /* 0x000fe20000000000 */
[----:B------:R1:W-:Y:S01]  /*97c0*/  STSM.16.M88.4 [R59], R12 ;  /* 0x0000000c3b007844 */ /* 0x0003e20000000200 */
[----:B------:R-:W-:Y:S02]  /*97d0*/  SEL R70, R70, R119, P0 ;  /* 0x0000007746467207 */ /* 0x000fe40000000000 */
[----:B------:R-:W-:Y:S02]  /*97e0*/  SEL R69, R107, R44, P0 ;  /* 0x0000002c6b457207 */ /* 0x000fe40000000000 */
[----:B------:R-:W-:Y:S01]  /*97f0*/  SEL R71, R44, R107, P0 ;  /* 0x0000006b2c477207 */ /* 0x000fe20000000000 */
[----:B------:R2:W-:Y:S01]  /*9800*/  STSM.16.M88.4 [R79], R8 ;  /* 0x000000084f007844 */ /* 0x0005e20000000200 */
[C---:B---3--:R-:W-:Y:S02]  /*9810*/  IMAD R4, R56.reuse, UR5, RZ ;  /* 0x0000000538047c24 */ /* 0x048fe4000f8e02ff */
[----:B------:R-:W-:Y:S01]  /*9820*/  IMAD.WIDE.U32 R6, R56, UR44, R6 ;  /* 0x0000002c38067c25 */ /* 0x000fe2000f8e0006 */
[----:B------:R-:W-:Y:S04]  /*9830*/  STSM.16.M88.4 [R77], R64 ;  /* 0x000000404d007844 */ /* 0x000fe80000000200 */
[----:B------:R-:W-:Y:S01]  /*9840*/  STSM.16.M88.4 [R75], R24 ;  /* 0x000000184b007844 */ /* 0x000fe20000000200 */
[----:B------:R-:W-:Y:S01]  /*9850*/  IMAD R4, R57, UR44, R4 ;  /* 0x0000002c39047c24 */ /* 0x000fe2000f8e0204 */
[----:B-1----:R-:W-:-:S02]  /*9860*/  SEL R13, R121, R96, P0 ;  /* 0x00000060790d7207 */ /* 0x002fc40000000000 */
[----:B------:R1:W-:Y:S01]  /*9870*/  STSM.16.M88.4 [R73], R68 ;  /* 0x0000004449007844 */ /* 0x0003e20000000200 */
[----:B------:R-:W-:Y:S02]  /*9880*/  SEL R15, R96, R121, P0 ;  /* 0x00000079600f7207 */ /* 0x000fe40000000000 */
[----:B--2---:R-:W-:Y:S02]  /*9890*/  SEL R8, R123, R72, P0 ;  /* 0x000000487b087207 */ /* 0x004fe40000000000 */
[----:B------:R-:W-:Y:S02]  /*98a0*/  SEL R10, R72, R123, P0 ;  /* 0x0000007b480a7207 */ /* 0x000fe40000000000 */
[----:B------:R-:W-:Y:S02]  /*98b0*/  SEL R9, R113, R94, P0 ;  /* 0x0000005e71097207 */ /* 0x000fe40000000000 */
[----:B------:R-:W-:Y:S02]  /*98c0*/  SEL R11, R94, R113, P0 ;  /* 0x000000715e0b7207 */ /* 0x000fe40000000000 */
[----:B------:R-:W-:-:S02]  /*98d0*/  SEL R72, R85, R74, P0 ;  /* 0x0000004a55487207 */ /* 0x000fc40000000000 */
[----:B------:R-:W-:Y:S02]  /*98e0*/  SEL R74, R74, R85, P0 ;  /* 0x000000554a4a7207 */ /* 0x000fe40000000000 */
[----:B-1----:R-:W-:Y:S02]  /*98f0*/  SEL R73, R117, R50, P0 ;  /* 0x0000003275497207 */ /* 0x002fe40000000000 */
[----:B------:R-:W-:Y:S02]  /*9900*/  SEL R75, R50, R117, P0 ;  /* 0x00000075324b7207 */ /* 0x000fe40000000000 */
[----:B------:R-:W-:Y:S02]  /*9910*/  SEL R12, R93, R76, P0 ;  /* 0x0000004c5d0c7207 */ /* 0x000fe40000000000 */
[----:B------:R-:W-:Y:S01]  /*9920*/  SEL R14, R76, R93, P0 ;  /* 0x0000005d4c0e7207 */ /* 0x000fe20000000000 */
[----:B------:R-:W-:Y:S01]  /*9930*/  STSM.16.M88.4 [R46], R8 ;  /* 0x000000082e007844 */ /* 0x000fe20000000200 */
[----:B------:R-:W-:-:S02]  /*9940*/  SHF.R.S32.HI R5, RZ, 0x1f, R125 ;  /* 0x0000001fff057819 */ /* 0x000fc4000001147d */
[C---:B------:R-:W-:Y:S01]  /*9950*/  IADD3 R6, P3, R125.reuse, R6, RZ ;  /* 0x000000067d067210 */ /* 0x040fe20007f7e0ff */
[----:B------:R-:W-:Y:S01]  /*9960*/  STSM.16.M88.4 [R47], R72 ;  /* 0x000000482f007844 */ /* 0x000fe20000000200 */
[----:B------:R-:W-:Y:S01]  /*9970*/  ISETP.GE.OR P1, PT, R125, UR4, P1 ;  /* 0x000000047d007c0c */ /* 0x000fe20008f26670 */
[----:B------:R-:W-:Y:S01]  /*9980*/  ULDC.64 UR4, c[0x0][0xb40] ;  /* 0x0002d00000047ab9 */ /* 0x000fe20000000a00 */
[----:B------:R-:W-:Y:S01]  /*9990*/  IADD3.X R5, R5, R7, R4, P3, !PT ;  /* 0x0000000705057210 */ /* 0x000fe20001ffe404 */
[----:B------:R-:W-:Y:S01]  /*99a0*/  STSM.16.M88.4 [R48], R12 ;  /* 0x0000000c30007844 */ /* 0x000fe20000000200 */
[C---:B------:R-:W-:Y:S01]  /*99b0*/  LEA R4, P3, R6.reuse, UR4, 0x2 ;  /* 0x0000000406047c11 */ /* 0x040fe2000f8610ff */
[----:B------:R1:W-:Y:S06]  /*99c0*/  MEMBAR.ALL.CTA ;  /* 0x0000000000007992 */ /* 0x0003ec0000008000 */
[----:B-1----:R-:W1:Y:S01]  /*99d0*/  FENCE.VIEW.ASYNC.S ;  /* 0x00000000000073c6 */ /* 0x002e620000000000 */
[----:B------:R-:W-:-:S03]  /*99e0*/  LEA.HI.X R5, R6, UR5, R5, 0x2, P3 ;  /* 0x0000000506057c11 */ /* 0x000fc600098f1405 */
[----:B-1----:R-:W1:Y:S01]  /*99f0*/  SHFL.IDX PT, R6, R22, RZ, 0x1f ;  /* 0x00001fff16067589 */ /* 0x002e6200000e0000 */
[----:B------:R-:W-:Y:S01]  /*9a00*/  ULDC UR4, c[0x0][0xc] ;  /* 0x0000030000047ab9 */ /* 0x000fe20000000800 */
[----:B------:R-:W-:Y:S06]  /*9a10*/  BAR.ARV 0x1, 0x120 ;  /* 0x0044800000007b1d */ /* 0x000fec0000002000 */
[----:B------:R2:W-:Y:S04]  /*9a20*/  @!P1 STG.E desc[UR50][R4.64], R3 ;  /* 0x0000000304009986 */ /* 0x0005e8000c101932 */
[----:B------:R2:W-:Y:S01]  /*9a30*/  @!P2 STG.E desc[UR50][R4.64+0x20], R0 ;  /* 0x000020000400a986 */ /* 0x0005e2000c101932 */
[----:B-1----:R-:W-:Y:S01]  /*9a40*/  ISETP.NE.AND P0, PT, R6, 0x7, PT ;  /* 0x000000070600780c */ /* 0x002fe20003f05270 */
[----:B------:R-:W-:-:S12]  /*9a50*/  UIADD3 UR48, UR4, UR48, URZ ;  /* 0x0000003004307290 */ /* 0x000fd8000fffe03f */
[----:B--2---:R-:W-:Y:S05]  /*9a60*/  @P0 BRA `(.L_x_31) ;  /* 0x00000000007c0947 */ /* 0x004fea0003800000 */
[----:B------:R-:W-:Y:S01]  /*9a70*/  BAR.SYNC.DEFER_BLOCKING 0x1, 0x120 ;  /* 0x0044800000007b1d */ /* 0x000fe20000010000 */
[----:B------:R-:W-:-:S05]  /*9a80*/  ELECT P0, URZ, PT ;  /* 0x00000000003f782f */ /* 0x000fca0003800000 */
[----:B------:R-:W-:Y:S08]  /*9a90*/  BSSY B0, `(.L_x_31) ;  /* 0x000001c000007945 */ /* 0x000ff00003800000 */
[----:B------:R-:W-:Y:S05]  /*9aa0*/  @!P0 BRA `(.L_x_32) ;  /* 0x0000000000688947 */ /* 0x000fea0003800000 */
[----:B------:R-:W-:Y:S02]  /*9ab0*/  UIADD3 UR4, UP0, UR52, 0x9f0, URZ ;  /* 0x000009f034047890 */ /* 0x000fe4000ff1e03f */
[----:B------:R-:W-:Y:S02]  /*9ac0*/  UIADD3 UR6, UR38, 0x4000, URZ ;  /* 0x0000400026067890 */ /* 0x000fe4000fffe03f */
[----:B------:R-:W-:Y:S02]  /*9ad0*/  UIADD3.X UR5, URZ, UR53, URZ, UP0, !UPT ;  /* 0x000000353f057290 */ /* 0x000fe400087fe43f */
[----:B------:R-:W-:Y:S01]  /*9ae0*/  UIADD3 UR8, UR38, 0x8000, URZ ;  /* 0x0000800026087890 */ /* 0x000fe2000fffe03f */
[----:B------:R-:W-:Y:S01]  /*9af0*/  UMOV UR41, URZ ;  /* 0x0000003f00297c82 */ /* 0x000fe20008000000 */
[----:B------:R-:W-:Y:S01]  /*9b00*/  UMOV UR45, URZ ;  /* 0x0000003f002d7c82 */ /* 0x000fe20008000000 */
[----:B------:R-:W-:Y:S01]  /*9b10*/  UMOV UR40, UR38 ;  /* 0x0000002600287c82 */ /* 0x000fe20008000000 */
[----:B------:R-:W-:Y:S01]  /*9b20*/  UMOV UR7, 0x40 ;  /* 0x0000004000077882 */ /* 0x000fe20000000000 */
[----:B------:R-:W-:-:S02]  /*9b30*/  UIADD3 UR9, UR38, 0xc000, URZ ;  /* 0x0000c00026097890 */ /* 0x000fc4000fffe03f */
[----:B------:R1:W-:Y:S02]  /*9b40*/  UTMASTG.5D [UR40], [UR4] ;  /* 0x00000028040073b5 */ /* 0x0003e40008020000 */
[----:B-1----:R-:W-:Y:S01]  /*9b50*/  UMOV UR40, UR6 ;  /* 0x0000000600287c82 */ /* 0x002fe20008000000 */
[----:B------:R-:W-:Y:S01]  /*9b60*/  UMOV UR41, UR7 ;  /* 0x0000000700297c82 */ /* 0x000fe20008000000 */
[----:B------:R-:W-:Y:S01]  /*9b70*/  UMOV UR6, 0x80 ;  /* 0x0000008000067882 */ /* 0x000fe20000000000 */
[----:B------:R1:W-:Y:S02]  /*9b80*/  UTMASTG.5D [UR40], [UR4] ;  /* 0x00000028040073b5 */ /* 0x0003e40008020000 */
[----:B-1----:R-:W-:Y:S01]  /*9b90*/  UMOV UR40, UR8 ;  /* 0x0000000800287c82 */ /* 0x002fe20008000000 */
[----:B------:R-:W-:Y:S01]  /*9ba0*/  UMOV UR41, UR6 ;  /* 0x0000000600297c82 */ /* 0x000fe20008000000 */
[----:B------:R-:W-:Y:S01]  /*9bb0*/  UMOV UR6, 0xc0 ;  /* 0x000000c000067882 */ /* 0x000fe20000000000 */
[----:B------:R1:W-:Y:S02]  /*9bc0*/  UTMASTG.5D [UR40], [UR4] ;  /* 0x00000028040073b5 */ /* 0x0003e40008020000 */
[----:B-1----:R-:W-:Y:S01]  /*9bd0*/  UMOV UR40, UR9 ;  /* 0x0000000900287c82 */ /* 0x002fe20008000000 */
[----:B------:R-:W-:Y:S01]  /*9be0*/  UMOV UR41, UR6 ;  /* 0x0000000600297c82 */ /* 0x000fe20008000000 */
[----:B------:R-:W-:Y:S01]  /*9bf0*/  UIADD3 UR6, UR38, 0x38820, URZ ;  /* 0x0003882026067890 */ /* 0x000fe2000fffe03f */
[----:B------:R1:W-:Y:S03]  /*9c00*/  UTMASTG.5D [UR40], [UR4] ;  /* 0x00000028040073b5 */ /* 0x0003e60008020000 */
[----:B------:R-:W-:Y:S01]  /*9c10*/  UPRMT UR6, URZ, 0x654, UR6 ;  /* 0x000006543f067896 */ /* 0x000fe20008000006 */
[----:B------:R0:W-:Y:S01]  /*9c20*/  UTMACMDFLUSH ;  /* 0x00000000000079b7 */ /* 0x0001e20000000000 */
[----:B------:R-:W-:-:S07]  /*9c30*/  DEPBAR.LE SB0, 0x0 ;  /* 0x000080000000791a */ /* 0x000fce0000000000 */
[----:B-1----:R-:W-:Y:S03]  /*9c40*/  SYNCS.ARRIVE.TRANS64.RED.A1T0 RZ, [UR6], RZ ;  /* 0x000000ffffff79a7 */ /* 0x002fe60008100406 */
.L_x_32:
[----:B------:R-:W-:Y:S05]  /*9c50*/  BSYNC B0 ;  /* 0x0000000000007941 */ /* 0x000fea0003800000 */
.L_x_31:
[----:B------:R-:W1:Y:S01]  /*9c60*/  LDC R0, c[0x0][0xda4] ;  /* 0x00036900ff007b82 */ /* 0x000e620000000800 */
[----:B------:R-:W-:Y:S02]  /*9c70*/  UIADD3 UR49, UR49, 0x1, URZ ;  /* 0x0000000131317890 */ /* 0x000fe4000fffe03f */
[----:B------:R-:W-:Y:S02]  /*9c80*/  UIADD3 UR39, UR39, 0x1, URZ ;  /* 0x0000000127277890 */ /* 0x000fe4000fffe03f */
[----:B------:R-:W-:-:S04]  /*9c90*/  UISETP.NE.AND UP0, UPT, UR49, 0x2, UPT ;  /* 0x000000023100788c */ /* 0x000fc8000bf05270 */
[----:B------:R-:W-:Y:S02]  /*9ca0*/  USEL UR4, URZ, 0x1, UP0 ;  /* 0x000000013f047887 */ /* 0x000fe40008000000 */
[----:B------:R-:W-:Y:S02]  /*9cb0*/  USEL UR49, UR49, URZ, UP0 ;  /* 0x0000003f31317287 */ /* 0x000fe40008000000 */
[----:B------:R-:W-:Y:S01]  /*9cc0*/  ULOP3.LUT UR36, UR36, UR4, URZ, 0x3c, !UPT ;  /* 0x0000000424247292 */ /* 0x000fe2000f8e3c3f */
[----:B-1----:R-:W-:-:S13]  /*9cd0*/  ISETP.LE.AND P0, PT, R0, UR48, PT ;  /* 0x0000003000007c0c */ /* 0x002fda000bf03270 */
[----:B------:R-:W-:Y:S05]  /*9ce0*/  @!P0 BRA `(.L_x_33) ;  /* 0xffffff7000248947 */ /* 0x000fea000383ffff */
[----:B------:R-:W-:Y:S05]  /*9cf0*/  EXIT ;  /* 0x000000000000794d */ /* 0x000fea0003800000 */
.L_x_7:
[----:B------:R-:W-:-:S08]  /*9d00*/  NOP ;  /* 0x0000000000007918 */ /* 0x000fd00000000000 */
[----:B------:R-:W1:-:S00]  /*9d10*/  USETMAXREG.DEALLOC.CTAPOOL 0x18 ;  /* 0x00000018000079c8 */ /* 0x000e4000080e0500 */
[----:B------:R-:W2:Y:S01]  /*9d20*/  S2UR UR49, SR_CTAID.X ;  /* 0x00000000003179c3 */ /* 0x000ea20000002500 */
[----:B-1----:R-:W-:Y:S01]  /*9d30*/  IMAD.MOV.U32 R0, RZ, RZ, 0x1 ;  /* 0x00000001ff007424 */ /* 0x002fe200078e00ff */
[----:B------:R1:W-:Y:S01]  /*9d40*/  STL [R1+0xc], RZ ;  /* 0x00000cff01007387 */ /* 0x0003e20000100800 */
[----:B------:R-:W-:-:S03]  /*9d50*/  UMOV UR47, 0x1 ;  /* 0x00000001002f7882 */ /* 0x000fc60000000000 */
[----:B------:R1:W-:Y:S02]  /*9d60*/  STL [R1+0x14], R0 ;  /* 0x0000140001007387 */ /* 0x0003e40000100800 */
[----:B------:R-:W2:Y:S02]  /*9d70*/  LDC R2, c[0x0][0xda4] ;  /* 0x00036900ff027b82 */ /* 0x000ea40000000800 */
[----:B--2---:R-:W-:-:S13]  /*9d80*/  ISETP.LE.AND P0, PT, R2, UR49, PT ;  /* 0x0000003102007c0c */ /* 0x004fda000bf03270 */
[----:B-1----:R-:W-:Y:S05]  /*9d90*/  @P0 BRA `(.L_x_34) ;  /* 0x0000003400240947 */ /* 0x002fea0003800000 */
[----:B------:R-:W1:Y:S01]  /*9da0*/  S2R R8, SR_TID.X ;  /* 0x0000000000087919 */ /* 0x000e620000002100 */
[----:B------:R-:W-:Y:S01]  /*9db0*/  ULDC.64 UR52, c[0x0][0x198] ;  /* 0x0000660000347ab9 */ /* 0x000fe20000000a00 */
[----:B------:R-:W-:Y:S01]  /*9dc0*/  ULOP3.LUT UR43, UR46, 0x1, URZ, 0xfc, !UPT ;  /* 0x000000012e2b7892 */ /* 0x000fe2000f8efc3f */
[----:B------:R-:W2:Y:S01]  /*9dd0*/  S2R R3, SR_TID.X ;  /* 0x0000000000037919 */ /* 0x000ea20000002100 */
[----:B------:R-:W-:Y:S01]  /*9de0*/  ULOP3.LUT UR48, UR46, 0x2, URZ, 0xfc, !UPT ;  /* 0x000000022e307892 */ /* 0x000fe2000f8efc3f */
[----:B------:R-:W-:Y:S01]  /*9df0*/  ULDC UR44, c[0x0][0xc] ;  /* 0x00000300002c7ab9 */ /* 0x000fe20000000800 */
[----:B------:R-:W-:Y:S01]  /*9e00*/  UMOV UR47, URZ ;  /* 0x0000003f002f7c82 */ /* 0x000fe20008000000 */
[C---:B-1----:R-:W-:Y:S01]  /*9e10*/  IMAD.SHL.U32 R0, R8.reuse, 0x80, RZ ;  /* 0x0000008008007824 */ /* 0x042fe200078e00ff */
[C---:B------:R-:W-:Y:S01]  /*9e20*/  R2P PR, R8.reuse, 0x6 ;  /* 0x0000000608007804 */ /* 0x040fe20000000000 */
[----:B------:R-:W-:Y:S01]  /*9e30*/  IMAD.SHL.U32 R4, R8, 0x10, RZ ;  /* 0x0000001008047824 */ /* 0x000fe200078e00ff */
[----:B--2---:R-:W-:-:S02]  /*9e40*/  LOP3.LUT R3, R3, 0x7f, RZ, 0xc0, !PT ;  /* 0x0000007f03037812 */ /* 0x004fc400078ec0ff */
[----:B------:R-:W-:Y:S02]  /*9e50*/  LOP3.LUT R2, R0, 0x380, RZ, 0xc0, !PT ;  /* 0x0000038000027812 */ /* 0x000fe400078ec0ff */
[----:B------:R-:W-:Y:S02]  /*9e60*/  SHF.R.U32.HI R3, RZ, 0x5, R3 ;  /* 0x00000005ff037819 */ /* 0x000fe40000011603 */
[----:B------:R-:W-:-:S03]  /*9e70*/  LOP3.LUT R5, R4, 0x70, RZ, 0xc0, !PT ;  /* 0x0000007004057812 */ /* 0x000fc600078ec0ff */
[----:B------:R-:W-:Y:S01]  /*9e80*/  IMAD R4, R3, 0x10, R2 ;  /* 0x0000001003047824 */ /* 0x000fe200078e0202 */
[----:B------:R-:W-:-:S04]  /*9e90*/  LOP3.LUT R2, R2, 0x10, R8, 0xf8, !PT ;  /* 0x0000001002027812 */ /* 0x000fc800078ef808 */
[-C--:B------:R-:W-:Y:S02]  /*9ea0*/  LOP3.LUT R7, R4, R5.reuse, RZ, 0x3c, !PT ;  /* 0x0000000504077212 */ /* 0x080fe400078e3cff */
[----:B------:R-:W-:Y:S02]  /*9eb0*/  LOP3.LUT R5, R2, R5, RZ, 0x3c, !PT ;  /* 0x0000000502057212 */ /* 0x000fe400078e3cff */
[----:B------:R-:W-:Y:S02]  /*9ec0*/  LOP3.LUT R2, R0, 0x400, RZ, 0xc0, !PT ;  /* 0x0000040000027812 */ /* 0x000fe400078ec0ff */
[----:B------:R-:W-:-:S03]  /*9ed0*/  LOP3.LUT R6, R7, 0xc00, R0, 0xf8, !PT ;  /* 0x00000c0007067812 */ /* 0x000fc600078ef800 */
[----:B------:R-:W-:-:S04]  /*9ee0*/  IMAD R2, R3, 0x800, R2 ;  /* 0x0000080003027824 */ /* 0x000fc800078e0202 */
[----:B------:R-:W-:Y:S02]  /*9ef0*/  IMAD.IADD R0, R2, 0x1, R5 ;  /* 0x0000000102007824 */ /* 0x000fe400078e0205 */
[----:B------:R-:W-:Y:S02]  /*9f00*/  IMAD.MOV.U32 R2, RZ, RZ, 0x20 ;  /* 0x00000020ff027424 */ /* 0x000fe400078e00ff */
[----:B------:R-:W-:Y:S01]  /*9f10*/  IMAD.MOV.U32 R5, RZ, RZ, 0x1 ;  /* 0x00000001ff057424 */ /* 0x000fe200078e00ff */
[----:B------:R1:W-:Y:S02]  /*9f20*/  STL [R1+0x10], R0 ;  /* 0x0000100001007387 */ /* 0x0003e40000100800 */
[----:B------:R-:W-:Y:S02]  /*9f30*/  SEL R4, R2, 0xffffffe0, !P1 ;  /* 0xffffffe002047807 */ /* 0x000fe40004800000 */
[----:B------:R2:W-:Y:S04]  /*9f40*/  STL [R1], R6 ;  /* 0x0000000601007387 */ /* 0x0005e80000100800 */
[----:B------:R2:W-:Y:S01]  /*9f50*/  STL [R1+0xc], RZ ;  /* 0x00000cff01007387 */ /* 0x0005e20000100800 */
[----:B-1----:R-:W-:-:S05]  /*9f60*/  IMAD.MOV.U32 R0, RZ, RZ, 0x40 ;  /* 0x00000040ff007424 */ /* 0x002fca00078e00ff */
[----:B------:R-:W-:-:S05]  /*9f70*/  SEL R3, R0, 0xffffffc0, !P2 ;  /* 0xffffffc000037807 */ /* 0x000fca0005000000 */
[C---:B------:R-:W-:Y:S01]  /*9f80*/  IMAD.IADD R2, R3.reuse, 0x1, R4 ;  /* 0x0000000103027824 */ /* 0x040fe200078e0204 */
[----:B------:R2:W-:Y:S01]  /*9f90*/  STL [R1+0x20], R3 ;  /* 0x0000200301007387 */ /* 0x0005e20000100800 */
[----:B------:R-:W-:-:S03]  /*9fa0*/  IMAD.IADD R0, R3, 0x1, R6 ;  /* 0x0000000103007824 */ /* 0x000fc600078e0206 */
[----:B------:R2:W-:Y:S04]  /*9fb0*/  STL [R1+0x24], R4 ;  /* 0x0000240401007387 */ /* 0x0005e80000100800 */
[----:B------:R2:W-:Y:S04]  /*9fc0*/  STL [R1+0x14], R5 ;  /* 0x0000140501007387 */ /* 0x0005e80000100800 */
[----:B------:R2:W-:Y:S04]  /*9fd0*/  STL [R1+0x28], R2 ;  /* 0x0000280201007387 */ /* 0x0005e80000100800 */
[----:B------:R2:W-:Y:S02]  /*9fe0*/  STL [R1+0x2c], R0 ;  /* 0x00002c0001007387 */ /* 0x0005e40000100800 */
.L_x_78:
[----:B-1----:R-:W1:Y:S01]  /*9ff0*/  S2UR UR8, SR_CgaCtaId ;  /* 0x00000000000879c3 */ /* 0x002e620000008800 */
[----:B------:R-:W-:Y:S01]  /*a000*/  ULDC UR4, c[0x0][0xda8] ;  /* 0x00036a0000047ab9 */ /* 0x000fe20000000800 */
[----:B------:R-:W-:Y:S01]  /*a010*/  ULDC.64 UR6, c[0x0][0x3f8] ;  /* 0x0000fe0000067ab9 */ /* 0x000fe20000000a00 */
[----:B------:R-:W-:Y:S02]  /*a020*/  UISETP.NE.AND UP1, UPT, UR4, 0x1, UPT ;  /* 0x000000010400788c */ /* 0x000fe4000bf25270 */
[----:B------:R-:W-:Y:S01]  /*a030*/  UISETP.NE.U32.AND UP0, UPT, UR6, URZ, UPT ;  /* 0x0000003f0600728c */ /* 0x000fe2000bf05070 */
[----:B------:R-:W-:Y:S02]  /*a040*/  UMOV UR40, 0x400 ;  /* 0x0000040000287882 */ /* 0x000fe40000000000 */
[----:B------:R-:W-:Y:S01]  /*a050*/  ULDC UR6, c[0x0][0xdb4] ;  /* 0x00036d0000067ab9 */ /* 0x000fe20000000800 */
[----:B------:R-:W-:Y:S02]  /*a060*/  UISETP.NE.AND.EX UP0, UPT, UR7, URZ, UPT, UP0 ;  /* 0x0000003f0700728c */ /* 0x000fe4000bf05300 */
[----:B------:R-:W-:Y:S01]  /*a070*/  UISETP.NE.AND UP2, UPT, UR6, 0x1, UPT ;  /* 0x000000010600788c */ /* 0x000fe2000bf45270 */
[----:B------:R-:W-:-:S02]  /*a080*/  ULDC UR7, c[0x0][0x404] ;  /* 0x0001010000077ab9 */ /* 0x000fc40000000800 */
[----:B------:R-:W-:Y:S01]  /*a090*/  @UP1 ULDC UR4, c[0x0][0xdac] ;  /* 0x00036b0000041ab9 */ /* 0x000fe20000000800 */
[----:B------:R-:W-:Y:S02]  /*a0a0*/  USEL UR7, UR7, 0x1, UP0 ;  /* 0x0000000107077887 */ /* 0x000fe40008000000 */
[----:B------:R-:W-:Y:S02]  /*a0b0*/  UIMAD.WIDE.U32 UR4, UR49, UR4, URZ ;  /* 0x00000004310472a5 */ /* 0x000fe4000f8e003f */
[----:B------:R-:W-:Y:S01]  /*a0c0*/  UMOV UR45, UR49 ;  /* 0x00000031002d7c82 */ /* 0x000fe20008000000 */
[----:B------:R-:W-:Y:S02]  /*a0d0*/  ULDC UR42, c[0x0][0x2e0] ;  /* 0x0000b800002a7ab9 */ /* 0x000fe40000000800 */
[----:B------:R-:W-:Y:S02]  /*a0e0*/  UIMAD UR42, UR7, UR42, URZ ;  /* 0x0000002a072a72a4 */ /* 0x000fe4000f8e023f */
[----:B-1----:R-:W-:-:S02]  /*a0f0*/  ULEA UR40, UR8, UR40, 0x18 ;  /* 0x0000002808287291 */ /* 0x002fc4000f8ec03f */
[----:B------:R-:W-:Y:S02]  /*a100*/  UIADD3 UR41, UR42, 0x7f, URZ ;  /* 0x0000007f2a297890 */ /* 0x000fe4000fffe03f */
[----:B------:R-:W-:Y:S01]  /*a110*/  UIADD3 UR10, UR40, 0x28400, URZ ;  /* 0x00028400280a7890 */ /* 0x000fe2000fffe03f */
[----:B------:R-:W-:-:S03]  /*a120*/  @UP1 ULDC UR8, c[0x0][0xdb0] ;  /* 0x00036c0000081ab9 */ /* 0x000fc60000000800 */
[----:B------:R-:W-:Y:S02]  /*a130*/  ULOP3.LUT UP0, URZ, UR10, 0x3ff, URZ, 0xc0, !UPT ;  /* 0x000003ff0a3f7892 */ /* 0x000fe4000f80c03f */
[----:B------:R-:W-:-:S03]  /*a140*/  @UP1 USHF.R.U32.HI UR45, URZ, UR8, UR5 ;  /* 0x000000083f2d1299 */ /* 0x000fc60008011605 */
[----:B------:R-:W-:Y:S01]  /*a150*/  @UP2 ULDC.64 UR8, c[0x0][0xdb8] ;  /* 0x00036e0000082ab9 */ /* 0x000fe20000000a00 */
[----:B------:R-:W-:Y:S01]  /*a160*/  PLOP3.LUT P0, PT, PT, PT, UP0, 0x80, 0x0 ;  /* 0x000000000000781c */ /* 0x000fe20003f0f008 */
[----:B------:R-:W-:Y:S02]  /*a170*/  UIMAD.WIDE.U32 UR4, UR45, UR8, URZ ;  /* 0x000000082d0472a5 */ /* 0x000fe4000f8e003f */
[----:B------:R-:W-:Y:S01]  /*a180*/  UMOV UR39, UR45 ;  /* 0x0000002d00277c82 */ /* 0x000fe20008000000 */
[----:B------:R-:W-:Y:S02]  /*a190*/  USHF.R.S32.HI UR4, URZ, 0x1f, UR41 ;  /* 0x0000001f3f047899 */ /* 0x000fe40008011429 */
[----:B------:R-:W-:Y:S02]  /*a1a0*/  @UP2 USHF.R.U32.HI UR39, URZ, UR9, UR5 ;  /* 0x000000093f272299 */ /* 0x000fe40008011605 */
[----:B------:R-:W-:Y:S02]  /*a1b0*/  ULEA.HI UR41, UR4, UR41, URZ, 0x7 ;  /* 0x0000002904297291 */ /* 0x000fe4000f8f383f */
[----:B------:R-:W-:-:S04]  /*a1c0*/  UIADD3 UR38, -UR39, URZ, URZ ;  /* 0x0000003f27267290 */ /* 0x000fc8000fffe13f */
[----:B------:R-:W-:Y:S01]  /*a1d0*/  UIMAD UR38, UR6, UR38, UR45 ;  /* 0x00000026062672a4 */ /* 0x000fe2000f8e022d */
[----:B------:R-:W-:Y:S11]  /*a1e0*/  @!P0 BRA `(.L_x_35) ;  /* 0x0000000000408947 */ /* 0x000ff60003800000 */
[----:B--2---:R-:W-:Y:S01]  /*a1f0*/  MOV R2, 0x0 ;  /* 0x0000000000027802 */ /* 0x004fe20000000f00 */
[----:B------:R-:W-:Y:S01]  /*a200*/  ULDC.64 UR6, c[0x4][0x1c8] ;  /* 0x0100720000067ab9 */ /* 0x000fe20000000a00 */
[----:B------:R-:W-:Y:S01]  /*a210*/  ULDC.64 UR8, c[0x4][0x1d0] ;  /* 0x0100740000087ab9 */ /* 0x000fe20000000a00 */
[----:B------:R-:W-:Y:S01]  /*a220*/  ULDC.64 UR4, c[0x4][0x118] ;  /* 0x0100460000047ab9 */ /* 0x000fe20000000a00 */
[----:B------:R-:W-:Y:S01]  /*a230*/  MOV R4, UR6 ;  /* 0x0000000600047c02 */ /* 0x000fe20008000f00 */
[----:B------:R-:W-:Y:S01]  /*a240*/  IMAD.U32 R5, RZ, RZ, UR7 ;  /* 0x00000007ff057e24 */ /* 0x000fe2000f8e00ff */
[----:B------:R-:W1:Y:S01]  /*a250*/  LDC.64 R2, c[0x4][R2] ;  /* 0x0100000002027b82 */ /* 0x000e620000000a00 */
[----:B------:R-:W-:Y:S02]  /*a260*/  IMAD.U32 R6, RZ, RZ, UR8 ;  /* 0x00000008ff067e24 */ /* 0x000fe4000f8e00ff */
[----:B------:R-:W-:Y:S02]  /*a270*/  IMAD.U32 R7, RZ, RZ, UR9 ;  /* 0x00000009ff077e24 */ /* 0x000fe4000f8e00ff */
[----:B------:R-:W-:-:S02]  /*a280*/  IMAD.U32 R10, RZ, RZ, UR4 ;  /* 0x00000004ff0a7e24 */ /* 0x000fc4000f8e00ff */
[----:B------:R-:W-:Y:S02]  /*a290*/  IMAD.U32 R11, RZ, RZ, UR5 ;  /* 0x00000005ff0b7e24 */ /* 0x000fe4000f8e00ff */
[----:B------:R-:W-:Y:S02]  /*a2a0*/  IMAD.MOV.U32 R8, RZ, RZ, 0x70 ;  /* 0x00000070ff087424 */ /* 0x000fe400078e00ff */
[----:B------:R-:W-:Y:S02]  /*a2b0*/  IMAD.MOV.U32 R12, RZ, RZ, 0x1 ;  /* 0x00000001ff0c7424 */ /* 0x000fe400078e00ff */
[----:B------:R-:W-:-:S07]  /*a2c0*/  IMAD.MOV.U32 R13, RZ, RZ, RZ ;  /* 0x000000ffff0d7224 */ /* 0x000fce00078e00ff */
[----:B------:R-:W-:-:S07]  /*a2d0*/  LEPC R20, `(.L_x_35) ;  /* 0x000000001014794e */ /* 0x000fce0000000000 */
[----:B-1----:R-:W-:Y:S05]  /*a2e0*/  CALL.ABS.NOINC R2 ;  /* 0x0000000002007343 */ /* 0x002fea0003c00000 */
.L_x_35:
[----:B------:R-:W-:-:S06]  /*a2f0*/  UIADD3 UR4, UR40, 0x10400, URZ ;  /* 0x0001040028047890 */ /* 0x000fcc000fffe03f */
[----:B------:R-:W-:-:S05]  /*a300*/  IMAD.U32 R16, RZ, RZ, UR4 ;  /* 0x00000004ff107e24 */ /* 0x000fca000f8e00ff */
[----:B------:R-:W-:-:S13]  /*a310*/  LOP3.LUT P0, RZ, R16, 0x3ff, RZ, 0xc0, !PT ;  /* 0x000003ff10ff7812 */ /* 0x000fda000780c0ff */
[----:B------:R-:W-:Y:S05]  /*a320*/  @!P0 BRA `(.L_x_36) ;  /* 0x0000000000408947 */ /* 0x000fea0003800000 */
[----:B--2---:R-:W-:Y:S01]  /*a330*/  MOV R2, 0x0 ;  /* 0x0000000000027802 */ /* 0x004fe20000000f00 */
[----:B------:R-:W-:Y:S01]  /*a340*/  ULDC.64 UR6, c[0x4][0x1c8] ;  /* 0x0100720000067ab9 */ /* 0x000fe20000000a00 */
[----:B------:R-:W-:Y:S01]  /*a350*/  ULDC.64 UR8, c[0x4][0x1d0] ;  /* 0x0100740000087ab9 */ /* 0x000fe20000000a00 */
[----:B------:R-:W-:Y:S01]  /*a360*/  ULDC.64 UR4, c[0x4][0x120] ;  /* 0x0100480000047ab9 */ /* 0x000fe20000000a00 */
[----:B------:R-:W-:Y:S02]  /*a370*/  IMAD.U32 R4, RZ, RZ, UR6 ;  /* 0x00000006ff047e24 */ /* 0x000fe4000f8e00ff */
[----:B------:R-:W1:Y:S01]  /*a380*/  LDC.64 R2, c[0x4][R2] ;  /* 0x0100000002027b82 */ /* 0x000e620000000a00 */
[----:B------:R-:W-:Y:S02]  /*a390*/  IMAD.U32 R5, RZ, RZ, UR7 ;  /* 0x00000007ff057e24 */ /* 0x000fe4000f8e00ff */
[----:B------:R-:W-:Y:S02]  /*a3a0*/  IMAD.U32 R6, RZ, RZ, UR8 ;  /* 0x00000008ff067e24 */ /* 0x000fe4000f8e00ff */
[----:B------:R-:W-:-:S02]  /*a3b0*/  IMAD.U32 R7, RZ, RZ, UR9 ;  /* 0x00000009ff077e24 */ /* 0x000fc4000f8e00ff */
[----:B------:R-:W-:Y:S02]  /*a3c0*/  IMAD.U32 R10, RZ, RZ, UR4 ;  /* 0x00000004ff0a7e24 */ /* 0x000fe4000f8e00ff */
[----:B------:R-:W-:Y:S02]  /*a3d0*/  IMAD.U32 R11, RZ, RZ, UR5 ;  /* 0x00000005ff0b7e24 */ /* 0x000fe4000f8e00ff */
[----:B------:R-:W-:Y:S02]  /*a3e0*/  IMAD.MOV.U32 R8, RZ, RZ, 0x70 ;  /* 0x00000070ff087424 */ /* 0x000fe400078e00ff */
[----:B------:R-:W-:Y:S02]  /*a3f0*/  IMAD.MOV.U32 R12, RZ, RZ, 0x1 ;  /* 0x00000001ff0c7424 */ /* 0x000fe400078e00ff */
[----:B------:R-:W-:-:S07]  /*a400*/  IMAD.MOV.U32 R13, RZ, RZ, RZ ;  /* 0x000000ffff0d7224 */ /* 0x000fce00078e00ff */
[----:B------:R-:W-:-:S07]  /*a410*/  LEPC R20, `(.L_x_36) ;  /* 0x000000001014794e */ /* 0x000fce0000000000 */
[----:B-1----:R-:W-:Y:S05]  /*a420*/  CALL.ABS.NOINC R2 ;  /* 0x0000000002007343 */ /* 0x002fea0003c00000 */
.L_x_36:
[----:B------:R-:W-:-:S04]  /*a430*/  IMAD.U32 R17, RZ, RZ, UR40 ;  /* 0x00000028ff117e24 */ /* 0x000fc8000f8e00ff */
[----:B--2---:R-:W-:-:S05]  /*a440*/  VIADD R0, R17, 0x400 ;  /* 0x0000040011007836 */ /* 0x004fca0000000000 */
[----:B------:R-:W-:-:S13]  /*a450*/  LOP3.LUT P0, RZ, R0, 0x3ff, RZ, 0xc0, !PT ;  /* 0x000003ff00ff7812 */ /* 0x000fda000780c0ff */
[----:B------:R-:W-:Y:S05]  /*a460*/  @!P0 BRA `(.L_x_37) ;  /* 0x0000000000408947 */ /* 0x000fea0003800000 */
[----:B------:R-:W-:Y:S01]  /*a470*/  MOV R2, 0x0 ;  /* 0x0000000000027802 */ /* 0x000fe20000000f00 */
        /* <DEDUP_REMOVED lines=15> */
.L_x_37:
[----:B------:R-:W-:-:S13]  /*a570*/  LOP3.LUT P6, RZ, R16, 0x3ff, RZ, 0xc0, !PT ;  /* 0x000003ff10ff7812 */ /* 0x000fda00078cc0ff */
[----:B------:R-:W-:Y:S05]  /*a580*/  @!P6 BRA `(.L_x_38) ;  /* 0x000000000040e947 */ /* 0x000fea0003800000 */
[----:B------:R-:W-:Y:S01]  /*a590*/  MOV R2, 0x0 ;  /* 0x0000000000027802 */ /* 0x000fe20000000f00 */
[----:B------:R-:W-:Y:S01]  /*a5a0*/  ULDC.64 UR6, c[0x4][0x1c8] ;  /* 0x0100720000067ab9 */ /* 0x000fe20000000a00 */
[----:B------:R-:W-:Y:S01]  /*a5b0*/  ULDC.64 UR8, c[0x4][0x1d0] ;  /* 0x0100740000087ab9 */ /* 0x000fe20000000a00 */
[----:B------:R-:W-:Y:S01]  /*a5c0*/  ULDC.64 UR4, c[0x4][0x130] ;  /* 0x01004c0000047ab9 */ /* 0x000fe20000000a00 */
[----:B------:R-:W-:Y:S01]  /*a5d0*/  IMAD.U32 R4, RZ, RZ, UR6 ;  /* 0x00000006ff047e24 */ /* 0x000fe2000f8e00ff */
[----:B------:R-:W-:Y:S01]  /*a5e0*/  MOV R5, UR7 ;  /* 0x0000000700057c02 */ /* 0x000fe20008000f00 */
        /* <DEDUP_REMOVED lines=10> */
.L_x_38:
[----:B------:R-:W1:Y:S01]  /*a690*/  LDC R0, c[0x0][0x428] ;  /* 0x00010a00ff007b82 */ /* 0x000e620000000800 */
[----:B------:R-:W-:Y:S01]  /*a6a0*/  ULDC.64 UR4, c[0x0][0x9f8] ;  /* 0x00027e0000047ab9 */ /* 0x000fe20000000a00 */
[----:B------:R-:W-:Y:S01]  /*a6b0*/  IMAD.U32 R4, RZ, RZ, UR38 ;  /* 0x00000026ff047e24 */ /* 0x000fe2000f8e00ff */
[----:B------:R-:W-:Y:S01]  /*a6c0*/  ISETP.NE.U32.AND P0, PT, RZ, UR4, PT ;  /* 0x00000004ff007c0c */ /* 0x000fe2000bf05070 */
[----:B------:R-:W-:Y:S01]  /*a6d0*/  IMAD.U32 R9, RZ, RZ, UR39 ;  /* 0x00000027ff097e24 */ /* 0x000fe2000f8e00ff */
[----:B------:R-:W2:Y:S02]  /*a6e0*/  S2R R18, SR_TID.X ;  /* 0x0000000000127919 */ /* 0x000ea40000002100 */
[----:B------:R-:W-:-:S13]  /*a6f0*/  ISETP.NE.AND.EX P0, PT, RZ, UR5, PT, P0 ;  /* 0x00000005ff007c0c */ /* 0x000fda000bf05300 */
[----:B------:R-:W3:Y:S01]  /*a700*/  @P0 LDC.64 R2, c[0x0][0x9f8] ;  /* 0x00027e00ff020b82 */ /* 0x000ee20000000a00 */
[----:B-1----:R-:W-:-:S13]  /*a710*/  ISETP.NE.AND P1, PT, R0, 0x1, PT ;  /* 0x000000010000780c */ /* 0x002fda0003f25270 */
[----:B------:R-:W1:Y:S01]  /*a720*/  @P1 LDC R0, c[0x0][0x42c] ;  /* 0x00010b00ff001b82 */ /* 0x000e620000000800 */
[----:B--2---:R-:W-:-:S07]  /*a730*/  LOP3.LUT R16, R18, 0x7f, RZ, 0xc0, !PT ;  /* 0x0000007f12107812 */ /* 0x004fce00078ec0ff */
[----:B------:R-:W2:Y:S01]  /*a740*/  @P1 LDC R5, c[0x0][0x430] ;  /* 0x00010c00ff051b82 */ /* 0x000ea20000000800 */
[----:B-1----:R-:W-:-:S05]  /*a750*/  @P1 IMAD.HI.U32 R0, R0, UR38, RZ ;  /* 0x0000002600001c27 */ /* 0x002fca000f8e00ff */
[----:B--2---:R-:W-:Y:S01]  /*a760*/  @P1 SHF.R.U32.HI R4, RZ, R5, R0 ;  /* 0x00000005ff041219 */ /* 0x004fe20000011600 */
[----:B------:R-:W-:Y:S01]  /*a770*/  IMAD.U32 R5, RZ, RZ, UR39 ;  /* 0x00000027ff057e24 */ /* 0x000fe2000f8e00ff */
[----:B------:R-:W1:Y:S03]  /*a780*/  LDC R0, c[0x0][0xda8] ;  /* 0x00036a00ff007b82 */ /* 0x000e660000000800 */
[----:B---3--:R-:W-:Y:S01]  /*a790*/  @P0 IMAD.WIDE R2, R5, 0x4, R2 ;  /* 0x0000000405020825 */ /* 0x008fe200078e0202 */
[----:B------:R-:W-:Y:S01]  /*a7a0*/  ISETP.NE.AND P2, PT, R16, RZ, PT ;  /* 0x000000ff1000720c */ /* 0x000fe20003f45270 */
[----:B------:R2:W-:Y:S04]  /*a7b0*/  STL [R1+0x8], R4 ;  /* 0x0000080401007387 */ /* 0x0005e80000100800 */
[----:B------:R3:W4:Y:S01]  /*a7c0*/  @P0 LDG.E R9, desc[UR50][R2.64] ;  /* 0x0000003202090981 */ /* 0x000722000c1e1900 */
[----:B------:R-:W-:Y:S01]  /*a7d0*/  IMAD R7, RZ, RZ, -UR45 ;  /* 0x8000002dff077e24 */ /* 0x000fe2000f8e02ff */
[----:B------:R-:W-:Y:S01]  /*a7e0*/  UMOV UR36, URZ ;  /* 0x0000003f00247c82 */ /* 0x000fe20008000000 */
[----:B------:R-:W-:Y:S01]  /*a7f0*/  UMOV UR4, 0x80 ;  /* 0x0000008000047882 */ /* 0x000fe20000000000 */
[----:B------:R-:W-:Y:S01]  /*a800*/  UMOV UR6, UR38 ;  /* 0x0000002600067c82 */ /* 0x000fe20008000000 */
[----:B------:R-:W-:Y:S01]  /*a810*/  UMOV UR7, UR39 ;  /* 0x0000002700077c82 */ /* 0x000fe20008000000 */
[----:B------:R-:W-:Y:S01]  /*a820*/  UMOV UR10, 0xffffffff ;  /* 0xffffffff000a7882 */ /* 0x000fe20000000000 */
[----:B--2---:R-:W-:Y:S01]  /*a830*/  SHF.R.U32.HI R4, RZ, 0x5, R18 ;  /* 0x00000005ff047819 */ /* 0x004fe20000011612 */
[----:B------:R-:W-:Y:S01]  /*a840*/  VOTEU.ALL UP1, P2 ;  /* 0x00000000003f7886 */ /* 0x000fe20001020000 */
[----:B---3--:R-:W2:Y:S02]  /*a850*/  LDC.64 R2, c[0x0][0x3f8] ;  /* 0x0000fe00ff027b82 */ /* 0x008ea40000000a00 */
[----:B------:R-:W-:-:S02]  /*a860*/  LOP3.LUT R4, R4, 0x3, RZ, 0xc0, !PT ;  /* 0x0000000304047812 */ /* 0x000fc400078ec0ff */
[----:B------:R-:W-:Y:S01]  /*a870*/  @!UP1 UIADD3 UR8, UP0, UR52, 0x270, URZ ;  /* 0x0000027034089890 */ /* 0x000fe2000ff1e03f */
[----:B-1----:R-:W-:-:S03]  /*a880*/  IMAD R7, R0, R7, UR49 ;  /* 0x0000003100077e24 */ /* 0x002fc6000f8e0207 */
[----:B------:R-:W-:Y:S01]  /*a890*/  @!UP1 UIADD3.X UR9, URZ, UR53, URZ, UP0, !UPT ;  /* 0x000000353f099290 */ /* 0x000fe200087fe43f */
[----:B------:R-:W-:-:S05]  /*a8a0*/  IMAD.SHL.U32 R7, R7, 0x80, RZ ;  /* 0x0000008007077824 */ /* 0x000fca00078e00ff */
[----:B------:R-:W-:Y:S02]  /*a8b0*/  R2UR UR37, R7 ;  /* 0x00000000072572ca */ /* 0x000fe400000e0000 */
[----:B--2---:R-:W-:-:S11]  /*a8c0*/  ISETP.NE.U32.AND P1, PT, R2, RZ, PT ;  /* 0x000000ff0200720c */ /* 0x004fd60003f25070 */
[----:B------:R-:W-:Y:S01]  /*a8d0*/  UMOV UR5, UR37 ;  /* 0x0000002500057c82 */ /* 0x000fe20008000000 */
[----:B------:R1:W-:Y:S01]  /*a8e0*/  @!UP1 UTMAPF.L2.4D [UR36], [UR8] ;  /* 0x00000024080095b8 */ /* 0x0003e20008018000 */
[----:B------:R-:W-:Y:S01]  /*a8f0*/  ISETP.NE.AND.EX P1, PT, R3, RZ, PT, P1 ;  /* 0x000000ff0300720c */ /* 0x000fe20003f25310 */
[----:B------:R1:W-:Y:S01]  /*a900*/  @!UP1 UTMAPF.L2.4D [UR4], [UR8] ;  /* 0x00000004080095b8 */ /* 0x0003e20008018000 */
[----:B----4-:R-:W-:Y:S01]  /*a910*/  SHF.R.S32.HI R10, RZ, 0x1f, R9 ;  /* 0x0000001fff0a7819 */ /* 0x010fe20000011409 */
[----:B------:R1:W-:Y:S01]  /*a920*/  STL [R1+0x18], R9 ;  /* 0x0000180901007387 */ /* 0x0003e20000100800 */
[----:B------:R-:W-:-:S03]  /*a930*/  SEL R0, R9, RZ, !P1 ;  /* 0x000000ff09007207 */ /* 0x000fc60004800000 */
[----:B------:R1:W-:Y:S01]  /*a940*/  STL [R1+0x1c], R10 ;  /* 0x00001c0a01007387 */ /* 0x0003e20000100800 */
[----:B------:R-:W-:Y:S05]  /*a950*/  BRA.DIV UR10, `(.L_x_39) ;  /* 0x0000002e0a907947 */ /* 0x000fea000b800000 */
[----:B------:R2:W3:Y:S02]  /*a960*/  SHFL.IDX PT, R14, R4, RZ, 0x1f ;  /* 0x00001fff040e7589 */ /* 0x0004e400000e0000 */
.L_x_94:
[----:B---3--:R-:W-:Y:S02]  /*a970*/  ISETP.NE.AND P0, PT, R14, RZ, PT ;  /* 0x000000ff0e00720c */ /* 0x008fe40003f05270 */
[----:B------:R-:W-:-:S11]  /*a980*/  PLOP3.LUT P6, PT, PT, PT, PT, 0x8, 0x0 ;  /* 0x000000000000781c */ /* 0x000fd60003fce170 */
[----:B------:R-:W-:Y:S05]  /*a990*/  @P0 BRA `(.L_x_40) ;  /* 0x0000000400d00947 */ /* 0x000fea0003800000 */
[----:B-1----:R-:W-:-:S06]  /*a9a0*/  ULEA.HI.SX32 UR4, UR41, 0xffffffff, 0x19 ;  /* 0xffffffff29047891 */ /* 0x002fcc000f8fca3f */
[----:B------:R-:W-:Y:S01]  /*a9b0*/  IMAD.U32 R6, RZ, RZ, UR4 ;  /* 0x00000004ff067e24 */ /* 0x000fe2000f8e00ff */
[----:B------:R-:W-:-:S03]  /*a9c0*/  UMOV UR4, 0xffffffff ;  /* 0xffffffff00047882 */ /* 0x000fc60000000000 */
[----:B------:R-:W-:Y:S05]  /*a9d0*/  BRA.DIV UR4, `(.L_x_41) ;  /* 0x0000002e04907947 */ /* 0x000fea000b800000 */
[----:B------:R-:W-:-:S13]  /*a9e0*/  ELECT P6, URZ, PT ;  /* 0x00000000003f782f */ /* 0x000fda00038c0000 */
.L_x_97:
[----:B------:R-:W-:Y:S05]  /*a9f0*/  @!P6 BRA `(.L_x_42) ;  /* 0x000000040058e947 */ /* 0x000fea0003800000 */
[----:B------:R-:W-:Y:S01]  /*aa00*/  IMAD.MOV.U32 R0, RZ, RZ, R9 ;  /* 0x000000ffff007224 */ /* 0x000fe200078e0009 */
[----:B------:R-:W-:Y:S06]  /*aa10*/  @!P1 BRA `(.L_x_43) ;  /* 0x0000000000449947 */ /* 0x000fec0003800000 */
[----:B------:R-:W1:Y:S01]  /*aa20*/  LDC R8, c[0x0][0x41c] ;  /* 0x00010700ff087b82 */ /* 0x000e620000000800 */
[----:B------:R-:W-:Y:S01]  /*aa30*/  ULDC.64 UR4, c[0x0][0x408] ;  /* 0x0001020000047ab9 */ /* 0x000fe20000000a00 */
[----:B-1----:R-:W-:-:S13]  /*aa40*/  ISETP.NE.AND P0, PT, R8, 0x1, PT ;  /* 0x000000010800780c */ /* 0x002fda0003f05270 */
[----:B--2---:R-:W1:Y:S02]  /*aa50*/  @P0 LDC.64 R4, c[0x0][0x420] ;  /* 0x00010800ff040b82 */ /* 0x004e640000000a00 */
[----:B-1----:R-:W-:-:S04]  /*aa60*/  @P0 IMAD.HI.U32 R0, R6, R4, RZ ;  /* 0x0000000406000227 */ /* 0x002fc800078e00ff */
[----:B------:R-:W-:Y:S01]  /*aa70*/  IMAD.MOV.U32 R4, RZ, RZ, R6 ;  /* 0x000000ffff047224 */ /* 0x000fe200078e0006 */
[----:B------:R-:W-:-:S04]  /*aa80*/  @P0 SHF.R.U32.HI R4, RZ, R5, R0 ;  /* 0x00000005ff040219 */ /* 0x000fc80000011600 */
[--C-:B------:R-:W-:Y:S01]  /*aa90*/  SHF.R.S32.HI R5, RZ, 0x1f, R4.reuse ;  /* 0x0000001fff057819 */ /* 0x100fe20000011404 */
[----:B------:R-:W-:-:S04]  /*aaa0*/  IMAD.MOV R0, RZ, RZ, -R4 ;  /* 0x000000ffff007224 */ /* 0x000fc800078e0a04 */
[----:B------:R-:W-:Y:S02]  /*aab0*/  IMAD R6, R8, R0, R6 ;  /* 0x0000000008067224 */ /* 0x000fe400078e0206 */
[----:B------:R-:W-:Y:S02]  /*aac0*/  IMAD R0, R10, UR4, RZ ;  /* 0x000000040a007c24 */ /* 0x000fe4000f8e02ff */
[----:B------:R-:W-:-:S04]  /*aad0*/  IMAD.WIDE.U32 R4, R9, UR4, R4 ;  /* 0x0000000409047c25 */ /* 0x000fc8000f8e0004 */
[----:B------:R-:W-:Y:S01]  /*aae0*/  IMAD R0, R9, UR5, R0 ;  /* 0x0000000509007c24 */ /* 0x000fe2000f8e0200 */
[----:B------:R-:W-:-:S03]  /*aaf0*/  LEA R2, P0, R4, R2, 0x2 ;  /* 0x0000000204027211 */ /* 0x000fc600078010ff */
[----:B------:R-:W-:-:S05]  /*ab00*/  IMAD.IADD R0, R5, 0x1, R0 ;  /* 0x0000000105007824 */ /* 0x000fca00078e0200 */
[----:B------:R-:W-:-:S05]  /*ab10*/  LEA.HI.X R3, R4, R3, R0, 0x2, P0 ;  /* 0x0000000304037211 */ /* 0x000fca00000f1400 */
[----:B------:R1:W5:Y:S02]  /*ab20*/  LDG.E R0, desc[UR50][R2.64] ;  /* 0x0000003202007981 */ /* 0x000364000c1e1900 */
.L_x_43:
[----:B-1----:R-:W2:Y:S04]  /*ab30*/  LDL R3, [R1+0xc] ;  /* 0x00000c0001037983 */ /* 0x002ea80000100800 */
[----:B------:R-:W3:Y:S01]  /*ab40*/  LDL R2, [R1+0x14] ;  /* 0x0000140001027983 */ /* 0x000ee20000100800 */
[----:B------:R-:W-:Y:S02]  /*ab50*/  ISETP.NE.AND P0, PT, R16, RZ, PT ;  /* 0x000000ff1000720c */ /* 0x000fe40003f05270 */
[----:B--2---:R-:W-:Y:S02]  /*ab60*/  LEA R4, R3, UR40, 0x3 ;  /* 0x0000002803047c11 */ /* 0x004fe4000f8e18ff */
[----:B---3--:R-:W-:-:S04]  /*ab70*/  SHF.L.U32 R3, R2, 0x1f, RZ ;  /* 0x0000001f02037819 */ /* 0x008fc800000006ff */
[----:B------:R-:W1:Y:S02]  /*ab80*/  SYNCS.PHASECHK.TRANS64.TRYWAIT P3, [R4+URZ+0x38880], R3 ;  /* 0x03888003040075a7 */ /* 0x000e64000806017f */
[----:B-1----:R-:W-:Y:S05]  /*ab90*/  @!P3 BRA `(.L_x_44) ;  /* 0x0000002c0040b947 */ /* 0x002fea0003800000 */
.L_x_98:
[----:B------:R-:W-:Y:S05]  /*aba0*/  @P0 BRA `(.L_x_45) ;  /* 0x00000000001c0947 */ /* 0x000fea0003800000 */
[----:B------:R-:W2:Y:S01]  /*abb0*/  S2R R2, SR_TID.X ;  /* 0x0000000000027919 */ /* 0x000ea20000002100 */
[----:B------:R-:W-:-:S04]  /*abc0*/  IMAD.MOV.U32 R5, RZ, RZ, 0x8000 ;  /* 0x00008000ff057424 */ /* 0x000fc800078e00ff */
[----:B------:R3:W-:Y:S01]  /*abd0*/  SYNCS.ARRIVE.TRANS64 RZ, [R4+URZ+0x38870], R5 ;  /* 0x0388700504ff79a7 */ /* 0x0007e2000800003f */
[----:B--2---:R-:W-:-:S04]  /*abe0*/  LOP3.LUT R2, R2, 0x1f, RZ, 0xc0, !PT ;  /* 0x0000001f02027812 */ /* 0x004fc800078ec0ff */
[----:B------:R-:W-:-:S13]  /*abf0*/  ISETP.NE.AND P3, PT, R2, RZ, PT ;  /* 0x000000ff0200720c */ /* 0x000fda0003f65270 */
[----:B---3--:R-:W-:Y:S05]  /*ac00*/  @!P3 BRA `(.L_x_45) ;  /* 0x000000000004b947 */ /* 0x008fea0003800000 */
[----:B------:R-:W-:Y:S01]  /*ac10*/  BPT.TRAP 0x1 ;  /* 0x000000040000795c */ /* 0x000fe20000300000 */
.L_x_45:
[----:B------:R-:W2:Y:S04]  /*ac20*/  LDL R2, [R1+0xc] ;  /* 0x00000c0001027983 */ /* 0x000ea80000100800 */
[----:B------:R-:W3:Y:S01]  /*ac30*/  LDL R5, [R1+0x8] ;  /* 0x0000080001057983 */ /* 0x000ee20000100800 */
[----:B------:R-:W-:Y:S01]  /*ac40*/  R2UR UR9, R4 ;  /* 0x00000000040972ca */ /* 0x000fe200000e0000 */
[----:B------:R-:W-:Y:S01]  /*ac50*/  IMAD.SHL.U32 R6, R6, 0x80, RZ ;  /* 0x0000008006067824 */ /* 0x000fe200078e00ff */
[----:B-----5:R-:W-:Y:S01]  /*ac60*/  R2UR UR13, R0 ;  /* 0x00000000000d72ca */ /* 0x020fe200000e0000 */
[----:B------:R-:W-:Y:S01]  /*ac70*/  UIADD3 UR4, UP0, UR52, 0x470, URZ ;  /* 0x0000047034047890 */ /* 0x000fe2000ff1e03f */
[----:B------:R-:W-:Y:S02]  /*ac80*/  UMOV UR10, URZ ;  /* 0x0000003f000a7c82 */ /* 0x000fe40008000000 */
[----:B------:R-:W-:Y:S01]  /*ac90*/  R2UR UR11, R6 ;  /* 0x00000000060b72ca */ /* 0x000fe200000e0000 */
[----:B------:R-:W-:Y:S01]  /*aca0*/  UIADD3.X UR5, URZ, UR53, URZ, UP0, !UPT ;  /* 0x000000353f057290 */ /* 0x000fe200087fe43f */
[----:B------:R-:W-:Y:S01]  /*acb0*/  UMOV UR6, 0x0 ;  /* 0x0000000000067882 */ /* 0x000fe20000000000 */
[----:B------:R-:W-:Y:S01]  /*acc0*/  UMOV UR7, 0x14f00000 ;  /* 0x14f0000000077882 */ /* 0x000fe20000000000 */
[----:B------:R-:W-:-:S03]  /*acd0*/  UMOV UR15, 0x80 ;  /* 0x00000080000f7882 */ /* 0x000fc60000000000 */
[----:B------:R-:W-:Y:S01]  /*ace0*/  UIADD3 UR9, UR9, 0x38870, URZ ;  /* 0x0003887009097890 */ /* 0x000fe2000fffe03f */
[----:B--2---:R-:W-:-:S04]  /*acf0*/  LEA R2, R2, UR40, 0xf ;  /* 0x0000002802027c11 */ /* 0x004fc8000f8e78ff */
[----:B------:R-:W-:Y:S02]  /*ad00*/  R2UR UR14, R2 ;  /* 0x00000000020e72ca */ /* 0x000fe400000e0000 */
[----:B---3--:R-:W-:-:S11]  /*ad10*/  R2UR UR12, R5 ;  /* 0x00000000050c72ca */ /* 0x008fd600000e0000 */
[----:B------:R-:W-:Y:S02]  /*ad20*/  UIADD3 UR8, UR14, 0x10400, URZ ;  /* 0x000104000e087890 */ /* 0x000fe4000fffe03f */
[----:B------:R-:W-:-:S07]  /*ad30*/  UIADD3 UR14, UR14, 0x14400, URZ ;  /* 0x000144000e0e7890 */ /* 0x000fce000fffe03f */
[----:B------:R2:W-:Y:S02]  /*ad40*/  UTMALDG.4D [UR8], [UR4], desc[UR6] ;  /* 0x00000608040075b4 */ /* 0x0005e40008019000 */
[----:B--2---:R-:W-:Y:S01]  /*ad50*/  UMOV UR8, UR14 ;  /* 0x0000000e00087c82 */ /* 0x004fe20008000000 */
[----:B------:R-:W-:Y:S02]  /*ad60*/  UMOV UR10, UR15 ;  /* 0x0000000f000a7c82 */ /* 0x000fe40008000000 */
[----:B------:R2:W-:Y:S01]  /*ad70*/  UTMALDG.4D [UR8], [UR4], desc[UR6] ;  /* 0x00000608040075b4 */ /* 0x0005e20008019000 */
[----:B------:R-:W3:Y:S02]  /*ad80*/  SYNCS.PHASECHK.TRANS64.TRYWAIT P3, [R4+URZ+0x38840], R3 ;  /* 0x03884003040075a7 */ /* 0x000ee4000806017f */
[----:B--23--:R-:W-:Y:S05]  /*ad90*/  @!P3 BRA `(.L_x_46) ;  /* 0x0000002800d4b947 */ /* 0x00cfea0003800000 */
.L_x_99:
[----:B------:R-:W-:Y:S05]  /*ada0*/  @P0 BRA `(.L_x_47) ;  /* 0x00000000001c0947 */ /* 0x000fea0003800000 */
[----:B------:R-:W3:Y:S01]  /*adb0*/  S2R R5, SR_TID.X ;  /* 0x0000000000057919 */ /* 0x000ee20000002100 */
[----:B-12---:R-:W-:-:S04]  /*adc0*/  IMAD.MOV.U32 R3, RZ, RZ, 0x8000 ;  /* 0x00008000ff037424 */ /* 0x006fc800078e00ff */
[----:B------:R4:W-:Y:S01]  /*add0*/  SYNCS.ARRIVE.TRANS64 RZ, [R4+URZ+0x38830], R3 ;  /* 0x0388300304ff79a7 */ /* 0x0009e2000800003f */
[----:B---3--:R-:W-:-:S04]  /*ade0*/  LOP3.LUT R5, R5, 0x1f, RZ, 0xc0, !PT ;  /* 0x0000001f05057812 */ /* 0x008fc800078ec0ff */
[----:B------:R-:W-:-:S13]  /*adf0*/  ISETP.NE.AND P0, PT, R5, RZ, PT ;  /* 0x000000ff0500720c */ /* 0x000fda0003f05270 */
[----:B----4-:R-:W-:Y:S05]  /*ae00*/  @!P0 BRA `(.L_x_47) ;  /* 0x0000000000048947 */ /* 0x010fea0003800000 */
[----:B------:R-:W-:Y:S01]  /*ae10*/  BPT.TRAP 0x1 ;  /* 0x000000040000795c */ /* 0x000fe20000300000 */
.L_x_47:
[----:B-12---:R-:W2:Y:S01]  /*ae20*/  LDL R3, [R1+0x8] ;  /* 0x0000080001037983 */ /* 0x006ea20000100800 */
[----:B------:R-:W-:Y:S01]  /*ae30*/  R2UR UR14, R2 ;  /* 0x00000000020e72ca */ /* 0x000fe200000e0000 */
[----:B------:R-:W-:Y:S01]  /*ae40*/  UIADD3 UR4, UP0, UR52, 0x370, URZ ;  /* 0x0000037034047890 */ /* 0x000fe2000ff1e03f */
[----:B------:R-:W-:Y:S01]  /*ae50*/  R2UR UR9, R4 ;  /* 0x00000000040972ca */ /* 0x000fe200000e0000 */
[----:B------:R-:W-:Y:S01]  /*ae60*/  UMOV UR10, URZ ;  /* 0x0000003f000a7c82 */ /* 0x000fe20008000000 */
[----:B------:R-:W-:Y:S01]  /*ae70*/  R2UR UR11, R6 ;  /* 0x00000000060b72ca */ /* 0x000fe200000e0000 */
[----:B------:R-:W-:Y:S01]  /*ae80*/  UIADD3.X UR5, URZ, UR53, URZ, UP0, !UPT ;  /* 0x000000353f057290 */ /* 0x000fe200087fe43f */
[----:B------:R-:W-:Y:S01]  /*ae90*/  R2UR UR13, R0 ;  /* 0x00000000000d72ca */ /* 0x000fe200000e0000 */
[----:B------:R-:W-:Y:S01]  /*aea0*/  UMOV UR6, 0x0 ;  /* 0x0000000000067882 */ /* 0x000fe20000000000 */
[----:B------:R-:W-:Y:S01]  /*aeb0*/  UMOV UR7, 0x14f00000 ;  /* 0x14f0000000077882 */ /* 0x000fe20000000000 */
[----:B------:R-:W-:-:S04]  /*aec0*/  UMOV UR15, 0x80 ;  /* 0x00000080000f7882 */ /* 0x000fc80000000000 */
[----:B------:R-:W-:Y:S02]  /*aed0*/  UIADD3 UR8, UR14, 0x28400, URZ ;  /* 0x000284000e087890 */ /* 0x000fe4000fffe03f */
[----:B------:R-:W-:Y:S02]  /*aee0*/  UIADD3 UR9, UR9, 0x38830, URZ ;  /* 0x0003883009097890 */ /* 0x000fe4000fffe03f */
[----:B------:R-:W-:Y:S01]  /*aef0*/  UIADD3 UR14, UR14, 0x2c400, URZ ;  /* 0x0002c4000e0e7890 */ /* 0x000fe2000fffe03f */
[----:B--2---:R-:W-:-:S13]  /*af00*/  R2UR UR12, R3 ;  /* 0x00000000030c72ca */ /* 0x004fda00000e0000 */
[----:B------:R1:W-:Y:S02]  /*af10*/  UTMALDG.4D [UR8], [UR4], desc[UR6] ;  /* 0x00000608040075b4 */ /* 0x0003e40008019000 */
[----:B-1----:R-:W-:Y:S01]  /*af20*/  UMOV UR8, UR14 ;  /* 0x0000000e00087c82 */ /* 0x002fe20008000000 */
[----:B------:R-:W-:Y:S02]  /*af30*/  UMOV UR10, UR15 ;  /* 0x0000000f000a7c82 */ /* 0x000fe40008000000 */
[----:B------:R1:W-:Y:S02]  /*af40*/  UTMALDG.4D [UR8], [UR4], desc[UR6] ;  /* 0x00000608040075b4 */ /* 0x0003e40008019000 */
[----:B-1----:R-:W-:Y:S01]  /*af50*/  NOP ;  /* 0x0000000000007918 */ /* 0x002fe20000000000 */
.L_x_42:
[----:B------:R-:W-:Y:S05]  /*af60*/  WARPSYNC.ALL ;  /* 0x0000000000007948 */ /* 0x000fea0003800000 */
[----:B------:R-:W-:Y:S01]  /*af70*/  ELECT P0, URZ, PT ;  /* 0x00000000003f782f */ /* 0x000fe20003800000 */
[----:B------:R-:W-:Y:S01]  /*af80*/  BAR.SYNC.DEFER_BLOCKING 0x8, 0x120 ;  /* 0x0204800000007b1d */ /* 0x000fe20000010000 */
[----:B------:R-:W-:Y:S02]  /*af90*/  UIADD3 UR4, UP0, UR52, 0x270, URZ ;  /* 0x0000027034047890 */ /* 0x000fe4000ff1e03f */
[----:B------:R-:W-:Y:S02]  /*afa0*/  UIADD3 UR8, UR40, 0x20400, URZ ;  /* 0x0002040028087890 */ /* 0x000fe4000fffe03f */
[----:B------:R-:W-:-:S02]  /*afb0*/  UIADD3 UR9, UR40, 0x38800, URZ ;  /* 0x0003880028097890 */ /* 0x000fc4000fffe03f */
[----:B------:R-:W-:Y:S02]  /*afc0*/  UIADD3.X UR5, URZ, UR53, URZ, UP0, !UPT ;  /* 0x000000353f057290 */ /* 0x000fe400087fe43f */
[----:B------:R-:W-:Y:S01]  /*afd0*/  UIADD3 UR16, UR40, 0x24400, URZ ;  /* 0x0002440028107890 */ /* 0x000fe2000fffe03f */
[----:B------:R-:W-:Y:S02]  /*afe0*/  UMOV UR6, 0x0 ;  /* 0x0000000000067882 */ /* 0x000fe40000000000 */
[C---:B------:R-:W-:Y:S01]  /*aff0*/  @P0 R2UR UR11, R7.reuse ;  /* 0x00000000070b02ca */ /* 0x040fe200000e0000 */
[----:B------:R-:W-:Y:S01]  /*b000*/  @P0 IMAD.MOV.U32 R2, RZ, RZ, 0x8000 ;  /* 0x00008000ff020424 */ /* 0x000fe200078e00ff */
[----:B------:R-:W-:Y:S01]  /*b010*/  @P0 R2UR UR19, R7 ;  /* 0x00000000071302ca */ /* 0x000fe200000e0000 */
[----:B------:R-:W-:Y:S01]  /*b020*/  UMOV UR7, 0x12f00000 ;  /* 0x12f0000000077882 */ /* 0x000fe20000000000 */
[----:B------:R-:W-:Y:S01]  /*b030*/  UMOV UR10, URZ ;  /* 0x0000003f000a7c82 */ /* 0x000fe20008000000 */
[----:B------:R-:W-:Y:S01]  /*b040*/  UMOV UR12, UR38 ;  /* 0x00000026000c7c82 */ /* 0x000fe20008000000 */
[----:B------:R-:W-:Y:S01]  /*b050*/  UMOV UR13, UR39 ;  /* 0x00000027000d7c82 */ /* 0x000fe20008000000 */
[----:B------:R-:W-:Y:S01]  /*b060*/  UMOV UR18, 0x80 ;  /* 0x0000008000127882 */ /* 0x000fe20000000000 */
[----:B------:R-:W-:Y:S01]  /*b070*/  UMOV UR20, UR38 ;  /* 0x0000002600147c82 */ /* 0x000fe20008000000 */
[----:B------:R-:W-:Y:S01]  /*b080*/  UMOV UR21, UR39 ;  /* 0x0000002700157c82 */ /* 0x000fe20008000000 */
[----:B------:R-:W-:Y:S01]  /*b090*/  UMOV UR17, UR9 ;  /* 0x0000000900117c82 */ /* 0x000fe20008000000 */
[----:B------:R3:W-:Y:S02]  /*b0a0*/  @P0 SYNCS.ARRIVE.TRANS64 RZ, [UR40+0x38800], R2 ;  /* 0x03880002ffff09a7 */ /* 0x0007e40008000028 */
[----:B------:R3:W-:Y:S02]  /*b0b0*/  UTMALDG.4D [UR8], [UR4], desc[UR6] ;  /* 0x00000608040075b4 */ /* 0x0007e40008019000 */
[----:B------:R3:W-:Y:S01]  /*b0c0*/  UTMALDG.4D [UR16], [UR4], desc[UR6] ;  /* 0x00000610040075b4 */ /* 0x0007e20008019000 */
[----:B------:R-:W-:Y:S01]  /*b0d0*/  NOP ;  /* 0x0000000000007918 */ /* 0x000fe20000000000 */
.L_x_40:
[----:B-1-3--:R-:W-:-:S06]  /*b0e0*/  ULOP3.LUT UR4, UR47, 0x1, URZ, 0xc, !UPT ;  /* 0x000000012f047892 */ /* 0x00afcc000f8e0c3f */
[----:B------:R-:W-:-:S05]  /*b0f0*/  IMAD.U32 R2, RZ, RZ, UR4 ;  /* 0x00000004ff027e24 */ /* 0x000fca000f8e00ff */
[----:B------:R-:W-:-:S04]  /*b100*/  SHF.L.U32 R2, R2, 0x1f, RZ ;  /* 0x0000001f02027819 */ /* 0x000fc800000006ff */
[----:B------:R-:W1:Y:S02]  /*b110*/  SYNCS.PHASECHK.TRANS64.TRYWAIT P0, [UR40+0x38820], R2 ;  /* 0x03882002ff0075a7 */ /* 0x000e640008000168 */
[----:B-1----:R-:W-:Y:S05]  /*b120*/  @!P0 BRA `(.L_x_48) ;  /* 0x0000002800048947 */ /* 0x002fea0003800000 */
.L_x_100:
[----:B------:R-:W-:-:S06]  /*b130*/  UISETP.GE.AND UP0, UPT, UR42, 0x81, UPT ;  /* 0x000000812a00788c */ /* 0x000fcc000bf06270 */
[----:B------:R-:W-:-:S13]  /*b140*/  PLOP3.LUT P0, PT, PT, PT, UP0, 0x80, 0x0 ;  /* 0x000000000000781c */ /* 0x000fda0003f0f008 */
[----:B------:R-:W-:Y:S05]  /*b150*/  @!P0 BRA `(.L_x_49) ;  /* 0x0000001400288947 */ /* 0x000fea0003800000 */
[----:B------:R3:W5:Y:S01]  /*b160*/  LDL.LU R6, [R1+0x14] ;  /* 0x0000140001067983 */ /* 0x0007620000300800 */
[----:B------:R-:W-:-:S03]  /*b170*/  ULEA.HI.SX32 UR4, UR41, 0xfffffffe, 0x19 ;  /* 0xfffffffe29047891 */ /* 0x000fc6000f8fca3f */
[----:B------:R3:W5:Y:S03]  /*b180*/  LDL.LU R7, [R1+0xc] ;  /* 0x00000c0001077983 */ /* 0x0007660000300800 */
[----:B------:R-:W-:-:S07]  /*b190*/  IMAD.U32 R20, RZ, RZ, UR4 ;  /* 0x00000004ff147e24 */ /* 0x000fce000f8e00ff */
.L_x_71:
[----:B-1--45:R-:W-:Y:S01]  /*b1a0*/  VIADD R2, R7, 0x1 ;  /* 0x0000000107027836 */ /* 0x032fe20000000000 */
[----:B------:R-:W-:Y:S04]  /*b1b0*/  BSSY B0, `(.L_x_50) ;  /* 0x000008c000007945 */ /* 0x000fe80003800000 */
[----:B------:R-:W-:-:S04]  /*b1c0*/  ISETP.NE.AND P0, PT, R2, 0x2, PT ;  /* 0x000000020200780c */ /* 0x000fc80003f05270 */
[----:B------:R-:W-:Y:S02]  /*b1d0*/  SEL R3, RZ, 0x1, P0 ;  /* 0x00000001ff037807 */ /* 0x000fe40000000000 */
[----:B------:R-:W-:Y:S02]  /*b1e0*/  SEL R10, R2, RZ, P0 ;  /* 0x000000ff020a7207 */ /* 0x000fe40000000000 */
[----:B------:R-:W-:-:S05]  /*b1f0*/  LOP3.LUT R9, R6, R3, RZ, 0x3c, !PT ;  /* 0x0000000306097212 */ /* 0x000fca00078e3cff */
[----:B------:R1:W-:Y:S04]  /*b200*/  STL [R1+0x14], R9 ;  /* 0x0000140901007387 */ /* 0x0003e80000100800 */
[----:B------:R1:W-:Y:S01]  /*b210*/  STL [R1+0xc], R10 ;  /* 0x00000c0a01007387 */ /* 0x0003e20000100800 */
[----:B------:R-:W-:Y:S05]  /*b220*/  @!P6 BRA `(.L_x_51) ;  /* 0x000000080010e947 */ /* 0x000fea0003800000 */
[----:B------:R-:W-:Y:S01]  /*b230*/  IMAD.MOV.U32 R8, RZ, RZ, R20 ;  /* 0x000000ffff087224 */ /* 0x000fe200078e0014 */
[----:B------:R-:W-:Y:S06]  /*b240*/  @!P1 BRA `(.L_x_52) ;  /* 0x0000000000509947 */ /* 0x000fec0003800000 */
[----:B------:R-:W4:Y:S01]  /*b250*/  LDL R5, [R1+0x1c] ;  /* 0x00001c0001057983 */ /* 0x000f220000100800 */
[----:B------:R-:W1:Y:S01]  /*b260*/  LDC R8, c[0x0][0x41c] ;  /* 0x00010700ff087b82 */ /* 0x000e620000000800 */
[----:B------:R-:W-:Y:S02]  /*b270*/  ULDC.64 UR4, c[0x0][0x408] ;  /* 0x0001020000047ab9 */ /* 0x000fe40000000a00 */
[----:B--2---:R-:W2:Y:S01]  /*b280*/  LDL R4, [R1+0x18] ;  /* 0x0000180001047983 */ /* 0x004ea20000100800 */
[----:B-1----:R-:W-:-:S13]  /*b290*/  ISETP.NE.AND P0, PT, R8, 0x1, PT ;  /* 0x000000010800780c */ /* 0x002fda0003f05270 */
[----:B------:R-:W1:Y:S02]  /*b2a0*/  @P0 LDC.64 R2, c[0x0][0x420] ;  /* 0x00010800ff020b82 */ /* 0x000e640000000a00 */
[----:B-1----:R-:W-:-:S04]  /*b2b0*/  @P0 IMAD.HI.U32 R0, R20, R2, RZ ;  /* 0x0000000214000227 */ /* 0x002fc800078e00ff */
[----:B------:R-:W-:Y:S01]  /*b2c0*/  IMAD.MOV.U32 R2, RZ, RZ, R20 ;  /* 0x000000ffff027224 */ /* 0x000fe200078e0014 */
[----:B------:R-:W-:-:S05]  /*b2d0*/  @P0 SHF.R.U32.HI R2, RZ, R3, R0 ;  /* 0x00000003ff020219 */ /* 0x000fca0000011600 */
[----:B------:R-:W-:-:S04]  /*b2e0*/  IMAD.MOV R3, RZ, RZ, -R2 ;  /* 0x000000ffff037224 */ /* 0x000fc800078e0a02 */
[----:B------:R-:W-:Y:S01]  /*b2f0*/  IMAD R8, R8, R3, R20 ;  /* 0x0000000308087224 */ /* 0x000fe200078e0214 */
[----:B------:R-:W-:Y:S01]  /*b300*/  SHF.R.S32.HI R3, RZ, 0x1f, R2 ;  /* 0x0000001fff037819 */ /* 0x000fe20000011402 */
[----:B----4-:R-:W-:-:S04]  /*b310*/  IMAD R0, R5, UR4, RZ ;  /* 0x0000000405007c24 */ /* 0x010fc8000f8e02ff */
[C---:B--2---:R-:W-:Y:S02]  /*b320*/  IMAD R0, R4.reuse, UR5, R0 ;  /* 0x0000000504007c24 */ /* 0x044fe4000f8e0200 */
[----:B------:R-:W-:Y:S01]  /*b330*/  IMAD.WIDE.U32 R2, R4, UR4, R2 ;  /* 0x0000000404027c25 */ /* 0x000fe2000f8e0002 */
[----:B------:R-:W-:-:S03]  /*b340*/  ULDC.64 UR4, c[0x0][0x3f8] ;  /* 0x0000fe0000047ab9 */ /* 0x000fc60000000a00 */
[----:B------:R-:W-:Y:S01]  /*b350*/  IMAD.IADD R0, R0, 0x1, R3 ;  /* 0x0000000100007824 */ /* 0x000fe200078e0203 */
[----:B------:R-:W-:-:S04]  /*b360*/  LEA R4, P0, R2, UR4, 0x2 ;  /* 0x0000000402047c11 */ /* 0x000fc8000f8010ff */
[----:B------:R-:W-:-:S05]  /*b370*/  LEA.HI.X R5, R2, UR5, R0, 0x2, P0 ;  /* 0x0000000502057c11 */ /* 0x000fca00080f1400 */
[----:B------:R4:W5:Y:S04]  /*b380*/  LDG.E R0, desc[UR50][R4.64] ;  /* 0x0000003204007981 */ /* 0x000968000c1e1900 */
.L_x_52:
[----:B--2-4-:R-:W-:Y:S01]  /*b390*/  LEA R4, R10, UR40, 0x3 ;  /* 0x000000280a047c11 */ /* 0x014fe2000f8e18ff */
[----:B------:R-:W2:Y:S01]  /*b3a0*/  S2R R2, SR_TID.X ;  /* 0x0000000000027919 */ /* 0x000ea20000002100 */
[----:B------:R-:W-:Y:S01]  /*b3b0*/  SHF.L.U32 R3, R9, 0x1f, RZ ;  /* 0x0000001f09037819 */ /* 0x000fe200000006ff */
[----:B------:R-:W-:Y:S03]  /*b3c0*/  BSSY B1, `(.L_x_53) ;  /* 0x0000005000017945 */ /* 0x000fe60003800000 */
[----:B------:R-:W4:Y:S01]  /*b3d0*/  SYNCS.PHASECHK.TRANS64.TRYWAIT P0, [R4+URZ+0x38880], R3 ;  /* 0x03888003040075a7 */ /* 0x000f22000800017f */
[----:B--2---:R-:W-:-:S04]  /*b3e0*/  LOP3.LUT R2, R2, 0x7f, RZ, 0xc0, !PT ;  /* 0x0000007f02027812 */ /* 0x004fc800078ec0ff */
[----:B------:R-:W-:Y:S01]  /*b3f0*/  ISETP.NE.AND P3, PT, R2, RZ, PT ;  /* 0x000000ff0200720c */ /* 0x000fe20003f65270 */
[----:B----4-:R-:W-:-:S12]  /*b400*/  @!P0 BRA `(.L_x_54) ;  /* 0x0000002400608947 */ /* 0x010fd80003800000 */
.L_x_101:
[----:B------:R-:W-:Y:S05]  /*b410*/  BSYNC B1 ;  /* 0x0000000000017941 */ /* 0x000fea0003800000 */
.L_x_53:
[----:B------:R-:W-:Y:S04]  /*b420*/  BSSY B1, `(.L_x_55) ;  /* 0x0000009000017945 */ /* 0x000fe80003800000 */
[----:B------:R-:W-:Y:S05]  /*b430*/  @P3 BRA `(.L_x_56) ;  /* 0x00000000001c3947 */ /* 0x000fea0003800000 */
[----:B------:R-:W4:Y:S02]  /*b440*/  S2R R2, SR_TID.X ;  /* 0x0000000000027919 */ /* 0x000f240000002100 */
[----:B----4-:R-:W-:Y:S01]  /*b450*/  LOP3.LUT R5, R2, 0x1f, RZ, 0xc0, !PT ;  /* 0x0000001f02057812 */ /* 0x010fe200078ec0ff */
[----:B------:R-:W-:-:S03]  /*b460*/  IMAD.MOV.U32 R2, RZ, RZ, 0x8000 ;  /* 0x00008000ff027424 */ /* 0x000fc600078e00ff */
[----:B------:R-:W-:Y:S01]  /*b470*/  ISETP.NE.AND P0, PT, R5, RZ, PT ;  /* 0x000000ff0500720c */ /* 0x000fe20003f05270 */
[----:B------:R4:W-:-:S12]  /*b480*/  SYNCS.ARRIVE.TRANS64 RZ, [R4+URZ+0x38870], R2 ;  /* 0x0388700204ff79a7 */ /* 0x0009d8000800003f */
[----:B----4-:R-:W-:Y:S05]  /*b490*/  @!P0 BRA `(.L_x_56) ;  /* 0x0000000000048947 */ /* 0x010fea0003800000 */
[----:B------:R-:W-:Y:S01]  /*b4a0*/  BPT.TRAP 0x1 ;  /* 0x000000040000795c */ /* 0x000fe20000300000 */
.L_x_56:
[----:B------:R-:W-:Y:S05]  /*b4b0*/  BSYNC B1 ;  /* 0x0000000000017941 */ /* 0x000fea0003800000 */
.L_x_55:
[----:B------:R-:W4:Y:S04]  /*b4c0*/  LDL R2, [R1+0xc] ;  /* 0x00000c0001027983 */ /* 0x000f280000100800 */
[----:B------:R-:W2:Y:S01]  /*b4d0*/  LDL R5, [R1+0x8] ;  /* 0x0000080001057983 */ /* 0x000ea20000100800 */
[----:B------:R-:W-:-:S05]  /*b4e0*/  IMAD.MOV.U32 R13, RZ, RZ, RZ ;  /* 0x000000ffff0d7224 */ /* 0x000fca00078e00ff */
[----:B------:R-:W-:Y:S01]  /*b4f0*/  R2UR UR10, R13 ;  /* 0x000000000d0a72ca */ /* 0x000fe200000e0000 */
[----:B------:R-:W-:Y:S01]  /*b500*/  UIADD3 UR4, UP0, UR52, 0x470, URZ ;  /* 0x0000047034047890 */ /* 0x000fe2000ff1e03f */
[----:B------:R-:W-:Y:S02]  /*b510*/  PLOP3.LUT P0, PT, PT, PT, PT, 0x80, 0x0 ;  /* 0x000000000000781c */ /* 0x000fe40003f0f070 */
[----:B------:R-:W-:Y:S01]  /*b520*/  SHF.L.U32 R8, R8, 0x7, RZ ;  /* 0x0000000708087819 */ /* 0x000fe200000006ff */
[----:B------:R-:W-:Y:S01]  /*b530*/  UIADD3.X UR5, URZ, UR53, URZ, UP0, !UPT ;  /* 0x000000353f057290 */ /* 0x000fe200087fe43f */
[----:B------:R-:W-:Y:S01]  /*b540*/  UMOV UR6, 0x0 ;  /* 0x0000000000067882 */ /* 0x000fe20000000000 */
[----:B------:R-:W-:Y:S01]  /*b550*/  UMOV UR7, 0x14f00000 ;  /* 0x14f0000000077882 */ /* 0x000fe20000000000 */
[----:B----4-:R-:W-:Y:S02]  /*b560*/  LEA R2, R2, UR40, 0xf ;  /* 0x0000002802027c11 */ /* 0x010fe4000f8e78ff */
[----:B--2---:R-:W-:Y:S01]  /*b570*/  R2UR UR12, R5 ;  /* 0x00000000050c72ca */ /* 0x004fe200000e0000 */
[----:B------:R-:W-:-:S02]  /*b580*/  VIADD R5, R4, 0x38870 ;  /* 0x0003887004057836 */ /* 0x000fc40000000000 */
[----:B-1----:R-:W-:-:S12]  /*b590*/  VIADD R9, R2, 0x10400 ;  /* 0x0001040002097836 */ /* 0x002fd80000000000 */
.L_x_57:
[----:B------:R-:W-:-:S13]  /*b5a0*/  @P0 ELECT P4, URZ, PT ;  /* 0x00000000003f082f */ /* 0x000fda0003880000 */
[----:B-----5:R-:W-:Y:S02]  /*b5b0*/  @P4 R2UR UR13, R0 ;  /* 0x00000000000d42ca */ /* 0x020fe400000e0000 */
[----:B------:R-:W-:Y:S02]  /*b5c0*/  @P4 R2UR UR11, R8 ;  /* 0x00000000080b42ca */ /* 0x000fe400000e0000 */
[----:B------:R-:W-:Y:S02]  /*b5d0*/  @P4 R2UR UR9, R5 ;  /* 0x00000000050942ca */ /* 0x000fe400000e0000 */
[----:B------:R-:W-:Y:S02]  /*b5e0*/  @P4 R2UR UR8, R9 ;  /* 0x00000000090842ca */ /* 0x000fe400000e0000 */
[----:B------:R-:W-:Y:S02]  /*b5f0*/  @P4 PLOP3.LUT P0, PT, P4, PT, PT, 0x8, 0x0 ;  /* 0x000000000000481c */ /* 0x000fe4000270e170 */
[----:B------:R-:W-:-:S09]  /*b600*/  PLOP3.LUT P4, PT, PT, PT, PT, 0x8, 0x0 ;  /* 0x000000000000781c */ /* 0x000fd20003f8e170 */
[----:B------:R1:W-:Y:S02]  /*b610*/  UTMALDG.4D [UR8], [UR4], desc[UR6] ;  /* 0x00000608040075b4 */ /* 0x0003e40008019000 */
[----:B-1----:R-:W-:Y:S05]  /*b620*/  @P0 BRA.U.ANY `(.L_x_57) ;  /* 0xfffffffd00dc0947 */ /* 0x002fea000393ffff */
[----:B------:R-:W2:Y:S01]  /*b630*/  LDL R10, [R1+0x8] ;  /* 0x00000800010a7983 */ /* 0x000ea20000100800 */
[----:B------:R-:W-:Y:S01]  /*b640*/  IMAD.MOV.U32 R12, RZ, RZ, 0x80 ;  /* 0x00000080ff0c7424 */ /* 0x000fe200078e00ff */
[----:B------:R-:W-:Y:S01]  /*b650*/  PLOP3.LUT P0, PT, PT, PT, PT, 0x80, 0x0 ;  /* 0x000000000000781c */ /* 0x000fe20003f0f070 */
[----:B------:R-:W-:Y:S01]  /*b660*/  VIADD R9, R2, 0x14400 ;  /* 0x0001440002097836 */ /* 0x000fe20000000000 */
[----:B------:R-:W-:Y:S01]  /*b670*/  UMOV UR6, 0x0 ;  /* 0x0000000000067882 */ /* 0x000fe20000000000 */
[----:B------:R-:W-:Y:S01]  /*b680*/  UMOV UR7, 0x14f00000 ;  /* 0x14f0000000077882 */ /* 0x000fe20000000000 */
[----:B------:R-:W-:Y:S02]  /*b690*/  R2UR UR10, R12 ;  /* 0x000000000c0a72ca */ /* 0x000fe400000e0000 */
[----:B--2---:R-:W-:-:S15]  /*b6a0*/  R2UR UR12, R10 ;  /* 0x000000000a0c72ca */ /* 0x004fde00000e0000 */
.L_x_58:
[----:B------:R-:W-:-:S13]  /*b6b0*/  @P0 ELECT P4, URZ, PT ;  /* 0x00000000003f082f */ /* 0x000fda0003880000 */
[----:B------:R-:W-:Y:S02]  /*b6c0*/  @P4 R2UR UR13, R0 ;  /* 0x00000000000d42ca */ /* 0x000fe400000e0000 */
[----:B------:R-:W-:Y:S02]  /*b6d0*/  @P4 R2UR UR11, R8 ;  /* 0x00000000080b42ca */ /* 0x000fe400000e0000 */
[----:B------:R-:W-:Y:S02]  /*b6e0*/  @P4 R2UR UR9, R5 ;  /* 0x00000000050942ca */ /* 0x000fe400000e0000 */
[----:B------:R-:W-:Y:S02]  /*b6f0*/  @P4 R2UR UR8, R9 ;  /* 0x00000000090842ca */ /* 0x000fe400000e0000 */
[----:B------:R-:W-:Y:S02]  /*b700*/  @P4 PLOP3.LUT P0, PT, P4, PT, PT, 0x8, 0x0 ;  /* 0x000000000000481c */ /* 0x000fe4000270e170 */
[----:B------:R-:W-:-:S09]  /*b710*/  PLOP3.LUT P4, PT, PT, PT, PT, 0x8, 0x0 ;  /* 0x000000000000781c */ /* 0x000fd20003f8e170 */
[----:B------:R1:W-:Y:S02]  /*b720*/  UTMALDG.4D [UR8], [UR4], desc[UR6] ;  /* 0x00000608040075b4 */ /* 0x0003e40008019000 */
[----:B-1----:R-:W-:Y:S05]  /*b730*/  @P0 BRA.U.ANY `(.L_x_58) ;  /* 0xfffffffd00dc0947 */ /* 0x002fea000393ffff */
[----:B------:R-:W1:Y:S01]  /*b740*/  SYNCS.PHASECHK.TRANS64.TRYWAIT P0, [R4+URZ+0x38840], R3 ;  /* 0x03884003040075a7 */ /* 0x000e62000800017f */
[----:B------:R-:W-:Y:S04]  /*b750*/  BSSY B1, `(.L_x_59) ;  /* 0x0000002000017945 */ /* 0x000fe80003800000 */
[----:B-1----:R-:W-:Y:S05]  /*b760*/  @!P0 BRA `(.L_x_60) ;  /* 0x00000020009c8947 */ /* 0x002fea0003800000 */
.L_x_102:
[----:B------:R-:W-:Y:S05]  /*b770*/  BSYNC B1 ;  /* 0x0000000000017941 */ /* 0x000fea0003800000 */
.L_x_59:
[----:B------:R-:W-:Y:S01]  /*b780*/  BSSY B1, `(.L_x_61) ;  /* 0x000000b000017945 */ /* 0x000fe20003800000 */
[----:B------:R-:W-:Y:S02]  /*b790*/  IMAD.MOV.U32 R10, RZ, RZ, 0x0 ;  /* 0x00000000ff0a7424 */ /* 0x000fe400078e00ff */
[----:B------:R-:W-:Y:S01]  /*b7a0*/  IMAD.MOV.U32 R11, RZ, RZ, 0x14f00000 ;  /* 0x14f00000ff0b7424 */ /* 0x000fe200078e00ff */
[----:B------:R-:W-:Y:S06]  /*b7b0*/  @P3 BRA `(.L_x_62) ;  /* 0x00000000001c3947 */ /* 0x000fec0003800000 */
[----:B------:R-:W2:Y:S01]  /*b7c0*/  S2R R5, SR_TID.X ;  /* 0x0000000000057919 */ /* 0x000ea20000002100 */
[----:B-1----:R-:W-:-:S04]  /*b7d0*/  IMAD.MOV.U32 R3, RZ, RZ, 0x8000 ;  /* 0x00008000ff037424 */ /* 0x002fc800078e00ff */
[----:B------:R4:W-:Y:S01]  /*b7e0*/  SYNCS.ARRIVE.TRANS64 RZ, [R4+URZ+0x38830], R3 ;  /* 0x0388300304ff79a7 */ /* 0x0009e2000800003f */
[----:B--2---:R-:W-:-:S04]  /*b7f0*/  LOP3.LUT R5, R5, 0x1f, RZ, 0xc0, !PT ;  /* 0x0000001f05057812 */ /* 0x004fc800078ec0ff */
[----:B------:R-:W-:-:S13]  /*b800*/  ISETP.NE.AND P0, PT, R5, RZ, PT ;  /* 0x000000ff0500720c */ /* 0x000fda0003f05270 */
[----:B----4-:R-:W-:Y:S05]  /*b810*/  @!P0 BRA `(.L_x_62) ;  /* 0x0000000000048947 */ /* 0x010fea0003800000 */
[----:B------:R-:W-:Y:S01]  /*b820*/  BPT.TRAP 0x1 ;  /* 0x000000040000795c */ /* 0x000fe20000300000 */
.L_x_62:
[----:B------:R-:W-:Y:S05]  /*b830*/  BSYNC B1 ;  /* 0x0000000000017941 */ /* 0x000fea0003800000 */
.L_x_61:
[----:B-1----:R-:W2:Y:S01]  /*b840*/  LDL R3, [R1+0x8] ;  /* 0x0000080001037983 */ /* 0x002ea20000100800 */
[----:B------:R-:W-:Y:S01]  /*b850*/  R2UR UR10, R13 ;  /* 0x000000000d0a72ca */ /* 0x000fe200000e0000 */
[----:B------:R-:W-:Y:S01]  /*b860*/  UIADD3 UR4, UP0, UR52, 0x370, URZ ;  /* 0x0000037034047890 */ /* 0x000fe2000ff1e03f */
[----:B------:R-:W-:Y:S01]  /*b870*/  R2UR UR6, R10 ;  /* 0x000000000a0672ca */ /* 0x000fe200000e0000 */
[----:B------:R-:W-:Y:S01]  /*b880*/  VIADD R4, R4, 0x38830 ;  /* 0x0003883004047836 */ /* 0x000fe20000000000 */
[----:B------:R-:W-:Y:S01]  /*b890*/  R2UR UR7, R11 ;  /* 0x000000000b0772ca */ /* 0x000fe200000e0000 */
[----:B------:R-:W-:Y:S01]  /*b8a0*/  UIADD3.X UR5, URZ, UR53, URZ, UP0, !UPT ;  /* 0x000000353f057290 */ /* 0x000fe200087fe43f */
[----:B------:R-:W-:Y:S02]  /*b8b0*/  PLOP3.LUT P0, PT, PT, PT, PT, 0x80, 0x0 ;  /* 0x000000000000781c */ /* 0x000fe40003f0f070 */
[----:B--2---:R-:W-:Y:S01]  /*b8c0*/  R2UR UR12, R3 ;  /* 0x00000000030c72ca */ /* 0x004fe200000e0000 */
[----:B------:R-:W-:-:S14]  /*b8d0*/  VIADD R3, R2, 0x28400 ;  /* 0x0002840002037836 */ /* 0x000fdc0000000000 */
.L_x_63:
        /* <DEDUP_REMOVED lines=10> */
[----:B------:R-:W-:Y:S01]  /*b980*/  R2UR UR10, R12 ;  /* 0x000000000c0a72ca */ /* 0x000fe200000e0000 */
[----:B------:R-:W-:Y:S01]  /*b990*/  VIADD R2, R2, 0x2c400 ;  /* 0x0002c40002027836 */ /* 0x000fe20000000000 */
[----:B------:R-:W-:Y:S02]  /*b9a0*/  R2UR UR6, R10 ;  /* 0x000000000a0672ca */ /* 0x000fe400000e0000 */
[----:B------:R-:W-:Y:S02]  /*b9b0*/  R2UR UR7, R11 ;  /* 0x000000000b0772ca */ /* 0x000fe400000e0000 */
[----:B------:R-:W-:Y:S02]  /*b9c0*/  PLOP3.LUT P0, PT, PT, PT, PT, 0x80, 0x0 ;  /* 0x000000000000781c */ /* 0x000fe40003f0f070 */
[----:B--2---:R-:W-:-:S15]  /*b9d0*/  R2UR UR12, R5 ;  /* 0x00000000050c72ca */ /* 0x004fde00000e0000 */
.L_x_64:
        /* <DEDUP_REMOVED lines=8> */
[----:B----4-:R-:W-:Y:S05]  /*ba60*/  @P0 BRA.U.ANY `(.L_x_64) ;  /* 0xfffffffd00dc0947 */ /* 0x010fea000393ffff */
.L_x_51:
[----:B------:R-:W-:Y:S05]  /*ba70*/  BSYNC B0 ;  /* 0x0000000000007941 */ /* 0x000fea0003800000 */
.L_x_50:
[----:B------:R-:W-:-:S06]  /*ba80*/  UISETP.NE.AND UP0, UPT, UR43, 0x3, UPT ;  /* 0x000000032b00788c */ /* 0x000fcc000bf05270 */
[----:B------:R-:W-:-:S13]  /*ba90*/  PLOP3.LUT P0, PT, PT, PT, UP0, 0x80, 0x0 ;  /* 0x000000000000781c */ /* 0x000fda0003f0f008 */
[----:B------:R-:W-:Y:S05]  /*baa0*/  @!P0 BRA `(.L_x_65) ;  /* 0x0000000000048947 */ /* 0x000fea0003800000 */
[----:B------:R-:W-:Y:S01]  /*bab0*/  BPT.TRAP 0x1 ;  /* 0x000000040000795c */ /* 0x000fe20000300000 */
.L_x_65:
[----:B------:R-:W-:Y:S01]  /*bac0*/  IMAD.U32 R2, RZ, RZ, UR48 ;  /* 0x00000030ff027e24 */ /* 0x000fe2000f8e00ff */
[----:B------:R-:W-:Y:S01]  /*bad0*/  LEA R3, R7, UR40, 0x3 ;  /* 0x0000002807037c11 */ /* 0x000fe2000f8e18ff */
[----:B------:R-:W-:Y:S03]  /*bae0*/  BSSY B0, `(.L_x_66) ;  /* 0x0000007000007945 */ /* 0x000fe60003800000 */
[----:B------:R-:W-:Y:S01]  /*baf0*/  ISETP.NE.AND P0, PT, R2, 0x3, PT ;  /* 0x000000030200780c */ /* 0x000fe20003f05270 */
[----:B------:R4:W-:Y:S01]  /*bb00*/  STL [R1+0x4], R3 ;  /* 0x0000040301007387 */ /* 0x0009e20000100800 */
[----:B------:R-:W-:-:S04]  /*bb10*/  LOP3.LUT R2, R6, 0x1, RZ, 0x3c, !PT ;  /* 0x0000000106027812 */ /* 0x000fc800078e3cff */
[----:B------:R-:W-:-:S04]  /*bb20*/  SHF.L.U32 R2, R2, 0x1f, RZ ;  /* 0x0000001f02027819 */ /* 0x000fc800000006ff */
[----:B------:R-:W5:Y:S02]  /*bb30*/  SYNCS.PHASECHK.TRANS64.TRYWAIT P3, [R3+URZ+0x38870], R2 ;  /* 0x03887002030075a7 */ /* 0x000f64000806017f */
[----:B----45:R-:W-:Y:S05]  /*bb40*/  @!P3 BRA `(.L_x_67) ;  /* 0x0000001c00b8b947 */ /* 0x030fea0003800000 */
.L_x_103:
[----:B------:R-:W-:Y:S05]  /*bb50*/  BSYNC B0 ;  /* 0x0000000000007941 */ /* 0x000fea0003800000 */
.L_x_66:
[----:B------:R-:W-:Y:S05]  /*bb60*/  @!P0 BRA `(.L_x_68) ;  /* 0x0000000000048947 */ /* 0x000fea0003800000 */
[----:B------:R-:W-:Y:S01]  /*bb70*/  BPT.TRAP 0x1 ;  /* 0x000000040000795c */ /* 0x000fe20000300000 */
.L_x_68:
[----:B----4-:R-:W4:Y:S01]  /*bb80*/  LDL R2, [R1+0x4] ;  /* 0x0000040001027983 */ /* 0x010f220000100800 */
[----:B------:R-:W-:-:S04]  /*bb90*/  SHF.L.U32 R3, R6, 0x1f, RZ ;  /* 0x0000001f06037819 */ /* 0x000fc800000006ff */
[----:B----4-:R4:W5:Y:S02]  /*bba0*/  SYNCS.PHASECHK.TRANS64.TRYWAIT P3, [R2+URZ+0x38860], R3 ;  /* 0x03886003020075a7 */ /* 0x010964000806017f */
[----:B----4-:R-:W-:Y:S01]  /*bbb0*/  IMAD.SHL.U32 R2, R7, 0x8000, RZ ;  /* 0x0000800007027824 */ /* 0x010fe200078e00ff */
[----:B-----5:R-:W-:Y:S06]  /*bbc0*/  @!P3 BRA `(.L_x_69) ;  /* 0x0000001c00b0b947 */ /* 0x020fec0003800000 */
.L_x_104:
[----:B------:R-:W4:Y:S04]  /*bbd0*/  LDL R13, [R1] ;  /* 0x00000000010d7983 */ /* 0x000f280000100800 */
[----:B------:R-:W5:Y:S04]  /*bbe0*/  LDL R16, [R1+0x2c] ;  /* 0x00002c0001107983 */ /* 0x000f680000100800 */
[----:B------:R-:W3:Y:S01]  /*bbf0*/  LDL R14, [R1+0x10] ;  /* 0x00001000010e7983 */ /* 0x000ee20000100800 */
[----:B------:R-:W-:Y:S05]  /*bc00*/  WARPSYNC.ALL ;  /* 0x0000000000007948 */ /* 0x000fea0003800000 */
[----:B------:R-:W-:-:S04]  /*bc10*/  IMAD.U32 R15, RZ, RZ, UR40 ;  /* 0x00000028ff0f7e24 */ /* 0x000fc8000f8e00ff */
[----:B------:R-:W-:Y:S01]  /*bc20*/  VIADD R15, R15, 0x400 ;  /* 0x000004000f0f7836 */ /* 0x000fe20000000000 */
[----:B----4-:R-:W-:-:S05]  /*bc30*/  LOP3.LUT R12, R2, R13, RZ, 0xfc, !PT ;  /* 0x0000000d020c7212 */ /* 0x010fca00078efcff */
[----:B--2---:R-:W2:Y:S01]  /*bc40*/  LDSM.16.MT88.4 R4, [R12+UR40+0x10400] ;  /* 0x010400280c04783b */ /* 0x004ea20008004200 */
[----:B-----5:R-:W-:Y:S02]  /*bc50*/  IADD3 R21, R16, UR40, R2 ;  /* 0x0000002810157c10 */ /* 0x020fe4000fffe002 */
[----:B---3--:R-:W-:Y:S02]  /*bc60*/  IADD3 R3, R15, R2, R14 ;  /* 0x000000020f037210 */ /* 0x008fe40007ffe00e */
[C-C-:B--2---:R-:W-:Y:S02]  /*bc70*/  PRMT R8, R4.reuse, 0x6420, R5.reuse ;  /* 0x0000642004087816 */ /* 0x144fe40000000005 */
[----:B-1----:R-:W-:Y:S02]  /*bc80*/  PRMT R9, R4, 0x7531, R5 ;  /* 0x0000753104097816 */ /* 0x002fe40000000005 */
[C-C-:B------:R-:W-:Y:S02]  /*bc90*/  PRMT R10, R6.reuse, 0x6420, R7.reuse ;  /* 0x00006420060a7816 */ /* 0x140fe40000000007 */
[----:B------:R-:W-:-:S02]  /*bca0*/  PRMT R11, R6, 0x7531, R7 ;  /* 0x00007531060b7816 */ /* 0x000fc40000000007 */
[----:B------:R-:W1:Y:S04]  /*bcb0*/  LDSM.16.MT88.4 R4, [R21+0x10400] ;  /* 0x010400001504783b */ /* 0x000e680000004200 */
[----:B------:R1:W-:Y:S02]  /*bcc0*/  STSM.16.M88.4 [R3], R8 ;  /* 0x0000000803007844 */ /* 0x0003e40000000200 */
[C-C-:B-1----:R-:W-:Y:S02]  /*bcd0*/  PRMT R8, R4.reuse, 0x6420, R5.reuse ;  /* 0x0000642004087816 */ /* 0x142fe40000000005 */
[----:B------:R-:W-:Y:S01]  /*bce0*/  PRMT R9, R4, 0x7531, R5 ;  /* 0x0000753104097816 */ /* 0x000fe20000000005 */
[----:B------:R-:W-:Y:S01]  /*bcf0*/  VIADD R4, R2, 0x4000 ;  /* 0x0000400002047836 */ /* 0x000fe20000000000 */
[----:B------:R-:W-:-:S02]  /*bd00*/  PRMT R10, R6, 0x6420, R7 ;  /* 0x00006420060a7816 */ /* 0x000fc40000000007 */
[----:B------:R-:W-:Y:S02]  /*bd10*/  PRMT R11, R6, 0x7531, R7 ;  /* 0x00007531060b7816 */ /* 0x000fe40000000007 */
[----:B------:R-:W-:-:S03]  /*bd20*/  LOP3.LUT R4, R4, R13, RZ, 0xfc, !PT ;  /* 0x0000000d04047212 */ /* 0x000fc600078efcff */
[----:B------:R-:W-:Y:S04]  /*bd30*/  STSM.16.M88.4 [R3+0x2000], R8 ;  /* 0x0020000803007844 */ /* 0x000fe80000000200 */
[----:B------:R-:W1:Y:S02]  /*bd40*/  LDSM.16.MT88.4 R4, [R4+UR40+0x10400] ;  /* 0x010400280404783b */ /* 0x000e640008004200 */
[C-C-:B-1----:R-:W-:Y:S02]  /*bd50*/  PRMT R16, R4.reuse, 0x6420, R5.reuse ;  /* 0x0000642004107816 */ /* 0x142fe40000000005 */
[----:B------:R-:W-:Y:S02]  /*bd60*/  PRMT R17, R4, 0x7531, R5 ;  /* 0x0000753104117816 */ /* 0x000fe40000000005 */
[----:B------:R-:W-:-:S02]  /*bd70*/  PRMT R18, R6, 0x6420, R7 ;  /* 0x0000642006127816 */ /* 0x000fc40000000007 */
[----:B------:R-:W-:Y:S02]  /*bd80*/  PRMT R19, R6, 0x7531, R7 ;  /* 0x0000753106137816 */ /* 0x000fe40000000007 */
[----:B------:R-:W1:Y:S04]  /*bd90*/  LDSM.16.MT88.4 R4, [R21+0x14400] ;  /* 0x014400001504783b */ /* 0x000e680000004200 */
[----:B------:R2:W-:Y:S04]  /*bda0*/  STSM.16.M88.4 [R3+0x4000], R16 ;  /* 0x0040001003007844 */ /* 0x0005e80000000200 */
[----:B--2---:R-:W2:Y:S01]  /*bdb0*/  LDL R16, [R1+0x24] ;  /* 0x0000240001107983 */ /* 0x004ea20000100800 */
[----:B------:R-:W-:Y:S01]  /*bdc0*/  IMAD.MOV.U32 R19, RZ, RZ, R13 ;  /* 0x000000ffff137224 */ /* 0x000fe200078e000d */
[----:B-1----:R-:W-:-:S02]  /*bdd0*/  PRMT R8, R4, 0x6420, R5 ;  /* 0x0000642004087816 */ /* 0x002fc40000000005 */
[----:B------:R-:W-:Y:S01]  /*bde0*/  PRMT R9, R4, 0x7531, R5 ;  /* 0x0000753104097816 */ /* 0x000fe20000000005 */
[----:B------:R-:W-:Y:S01]  /*bdf0*/  VIADD R4, R2, 0x1000 ;  /* 0x0000100002047836 */ /* 0x000fe20000000000 */
[C-C-:B------:R-:W-:Y:S02]  /*be00*/  PRMT R10, R6.reuse, 0x6420, R7.reuse ;  /* 0x00006420060a7816 */ /* 0x140fe40000000007 */
[----:B------:R-:W-:Y:S02]  /*be10*/  PRMT R11, R6, 0x7531, R7 ;  /* 0x00007531060b7816 */ /* 0x000fe40000000007 */
[----:B------:R-:W-:-:S03]  /*be20*/  LOP3.LUT R4, R4, R19, RZ, 0xfc, !PT ;  /* 0x0000001304047212 */ /* 0x000fc600078efcff */
[----:B------:R-:W-:Y:S04]  /*be30*/  STSM.16.M88.4 [R3+0x6000], R8 ;  /* 0x0060000803007844 */ /* 0x000fe80000000200 */
[----:B------:R-:W1:Y:S01]  /*be40*/  LDSM.16.MT88.4 R4, [R4+UR40+0x10400] ;  /* 0x010400280404783b */ /* 0x000e620008004200 */
[----:B------:R-:W-:Y:S02]  /*be50*/  IMAD.MOV.U32 R18, RZ, RZ, R14 ;  /* 0x000000ffff127224 */ /* 0x000fe400078e000e */
[----:B------:R-:W-:-:S04]  /*be60*/  IMAD.U32 R17, RZ, RZ, UR40 ;  /* 0x00000028ff117e24 */ /* 0x000fc8000f8e00ff */
[----:B------:R-:W-:Y:S01]  /*be70*/  VIADD R17, R17, 0x400 ;  /* 0x0000040011117836 */ /* 0x000fe20000000000 */
[C-C-:B-1----:R-:W-:Y:S02]  /*be80*/  PRMT R12, R4.reuse, 0x6420, R5.reuse ;  /* 0x00006420040c7816 */ /* 0x142fe40000000005 */
[----:B------:R-:W-:Y:S02]  /*be90*/  PRMT R13, R4, 0x7531, R5 ;  /* 0x00007531040d7816 */ /* 0x000fe40000000005 */
[C-C-:B------:R-:W-:Y:S02]  /*bea0*/  PRMT R14, R6.reuse, 0x6420, R7.reuse ;  /* 0x00006420060e7816 */ /* 0x140fe40000000007 */
[----:B------:R-:W-:Y:S02]  /*beb0*/  PRMT R15, R6, 0x7531, R7 ;  /* 0x00007531060f7816 */ /* 0x000fe40000000007 */
[----:B------:R-:W1:Y:S02]  /*bec0*/  LDSM.16.MT88.4 R4, [R21+0x11400] ;  /* 0x011400001504783b */ /* 0x000e640000004200 */
[----:B-1----:R-:W-:-:S02]  /*bed0*/  PRMT R8, R4, 0x6420, R5 ;  /* 0x0000642004087816 */ /* 0x002fc40000000005 */
[----:B------:R-:W-:Y:S01]  /*bee0*/  PRMT R9, R4, 0x7531, R5 ;  /* 0x0000753104097816 */ /* 0x000fe20000000005 */
[----:B------:R-:W-:Y:S01]  /*bef0*/  VIADD R4, R2, 0x5000 ;  /* 0x0000500002047836 */ /* 0x000fe20000000000 */
[C-C-:B------:R-:W-:Y:S02]  /*bf00*/  PRMT R10, R6.reuse, 0x6420, R7.reuse ;  /* 0x00006420060a7816 */ /* 0x140fe40000000007 */
[----:B------:R-:W-:Y:S02]  /*bf10*/  PRMT R11, R6, 0x7531, R7 ;  /* 0x00007531060b7816 */ /* 0x000fe40000000007 */
[----:B--2---:R-:W-:-:S05]  /*bf20*/  IADD3 R3, R18, R2, R16 ;  /* 0x0000000212037210 */ /* 0x004fca0007ffe010 */
[----:B------:R-:W-:-:S05]  /*bf30*/  IMAD.IADD R3, R17, 0x1, R3 ;  /* 0x0000000111037824 */ /* 0x000fca00078e0203 */
[----:B------:R1:W-:Y:S04]  /*bf40*/  STSM.16.M88.4 [R3], R12 ;  /* 0x0000000c03007844 */ /* 0x0003e80000000200 */
[----:B------:R-:W-:Y:S01]  /*bf50*/  STSM.16.M88.4 [R3+0x2000], R8 ;  /* 0x0020000803007844 */ /* 0x000fe20000000200 */
[----:B-1----:R-:W-:-:S05]  /*bf60*/  IMAD.MOV.U32 R15, RZ, RZ, R19 ;  /* 0x000000ffff0f7224 */ /* 0x002fca00078e0013 */
[----:B------:R-:W-:-:S06]  /*bf70*/  LOP3.LUT R4, R4, R15, RZ, 0xfc, !PT ;  /* 0x0000000f04047212 */ /* 0x000fcc00078efcff */
[----:B------:R-:W1:Y:S01]  /*bf80*/  LDSM.16.MT88.4 R4, [R4+UR40+0x10400] ;  /* 0x010400280404783b */ /* 0x000e620008004200 */
[----:B------:R-:W-:Y:S01]  /*bf90*/  IMAD.MOV.U32 R14, RZ, RZ, R18 ;  /* 0x000000ffff0e7224 */ /* 0x000fe200078e0012 */
[C-C-:B-1----:R-:W-:Y:S02]  /*bfa0*/  PRMT R16, R4.reuse, 0x6420, R5.reuse ;  /* 0x0000642004107816 */ /* 0x142fe40000000005 */
[----:B------:R-:W-:Y:S02]  /*bfb0*/  PRMT R17, R4, 0x7531, R5 ;  /* 0x0000753104117816 */ /* 0x000fe40000000005 */
[C-C-:B------:R-:W-:Y:S02]  /*bfc0*/  PRMT R18, R6.reuse, 0x6420, R7.reuse ;  /* 0x0000642006127816 */ /* 0x140fe40000000007 */
        /* <DEDUP_REMOVED lines=33> */
[----:B------:R-:W-:Y:S02]  /*c1e0*/  MOV R14, R18 ;  /* 0x00000012000e7202 */ /* 0x000fe40000000f00 */
        /* <DEDUP_REMOVED lines=17> */
[----:B------:R-:W-:Y:S01]  /*c300*/  IMAD.U32 R18, RZ, RZ, UR40 ;  /* 0x00000028ff127e24 */ /* 0x000fe2000f8e00ff */
[C-C-:B-1----:R-:W-:Y:S02]  /*c310*/  PRMT R12, R4.reuse, 0x6420, R5.reuse ;  /* 0x00006420040c7816 */ /* 0x142fe40000000005 */
[----:B------:R-:W-:-:S02]  /*c320*/  PRMT R13, R4, 0x7531, R5 ;  /* 0x00007531040d7816 */ /* 0x000fc40000000005 */
[C-C-:B------:R-:W-:Y:S02]  /*c330*/  PRMT R14, R6.reuse, 0x6420, R7.reuse ;  /* 0x00006420060e7816 */ /* 0x140fe40000000007 */
[----:B------:R-:W-:Y:S02]  /*c340*/  PRMT R15, R6, 0x7531, R7 ;  /* 0x00007531060f7816 */ /* 0x000fe40000000007 */
[----:B------:R-:W1:Y:S01]  /*c350*/  LDSM.16.MT88.4 R4, [R21+0x13400] ;  /* 0x013400001504783b */ /* 0x000e620000004200 */
[----:B------:R-:W-:Y:S01]  /*c360*/  VIADD R18, R18, 0x400 ;  /* 0x0000040012127836 */ /* 0x000fe20000000000 */
[C-C-:B-1----:R-:W-:Y:S02]  /*c370*/  PRMT R8, R4.reuse, 0x6420, R5.reuse ;  /* 0x0000642004087816 */ /* 0x142fe40000000005 */
[----:B------:R-:W-:Y:S02]  /*c380*/  PRMT R9, R4, 0x7531, R5 ;  /* 0x0000753104097816 */ /* 0x000fe40000000005 */
[----:B------:R-:W-:-:S02]  /*c390*/  PRMT R10, R6, 0x6420, R7 ;  /* 0x00006420060a7816 */ /* 0x000fc40000000007 */
[----:B------:R-:W-:Y:S02]  /*c3a0*/  PRMT R11, R6, 0x7531, R7 ;  /* 0x00007531060b7816 */ /* 0x000fe40000000007 */
[----:B--2---:R-:W-:Y:S01]  /*c3b0*/  IADD3 R3, R17, R16, R2 ;  /* 0x0000001011037210 */ /* 0x004fe20007ffe002 */
[----:B------:R-:W-:-:S04]  /*c3c0*/  VIADD R2, R2, 0x7000 ;  /* 0x0000700002027836 */ /* 0x000fc80000000000 */
[----:B------:R-:W-:Y:S01]  /*c3d0*/  IMAD.IADD R3, R18, 0x1, R3 ;  /* 0x0000000112037824 */ /* 0x000fe200078e0203 */
[----:B------:R-:W-:-:S04]  /*c3e0*/  LOP3.LUT R2, R2, R19, RZ, 0xfc, !PT ;  /* 0x0000001302027212 */ /* 0x000fc800078efcff */
[----:B------:R-:W-:Y:S04]  /*c3f0*/  STSM.16.M88.4 [R3], R12 ;  /* 0x0000000c03007844 */ /* 0x000fe80000000200 */
[----:B------:R-:W-:Y:S04]  /*c400*/  STSM.16.M88.4 [R3+0x2000], R8 ;  /* 0x0020000803007844 */ /* 0x000fe80000000200 */
[----:B------:R-:W1:Y:S02]  /*c410*/  LDSM.16.MT88.4 R8, [R2+UR40+0x10400] ;  /* 0x010400280208783b */ /* 0x000e640008004200 */
[----:B-1----:R-:W-:-:S02]  /*c420*/  PRMT R4, R8, 0x6420, R9 ;  /* 0x0000642008047816 */ /* 0x002fc40000000009 */
[----:B------:R-:W-:Y:S02]  /*c430*/  PRMT R5, R8, 0x7531, R9 ;  /* 0x0000753108057816 */ /* 0x000fe40000000009 */
[C-C-:B------:R-:W-:Y:S02]  /*c440*/  PRMT R6, R10.reuse, 0x6420, R11.reuse ;  /* 0x000064200a067816 */ /* 0x140fe4000000000b */
[----:B------:R-:W-:Y:S02]  /*c450*/  PRMT R7, R10, 0x7531, R11 ;  /* 0x000075310a077816 */ /* 0x000fe4000000000b */
[----:B------:R-:W1:Y:S04]  /*c460*/  LDSM.16.MT88.4 R8, [R21+0x17400] ;  /* 0x017400001508783b */ /* 0x000e680000004200 */
[----:B------:R1:W-:Y:S02]  /*c470*/  STSM.16.M88.4 [R3+0x4000], R4 ;  /* 0x0040000403007844 */ /* 0x0003e40000000200 */
[----:B-1----:R-:W-:-:S02]  /*c480*/  PRMT R4, R8, 0x6420, R9 ;  /* 0x0000642008047816 */ /* 0x002fc40000000009 */
[----:B------:R-:W-:Y:S02]  /*c490*/  PRMT R5, R8, 0x7531, R9 ;  /* 0x0000753108057816 */ /* 0x000fe40000000009 */
[C-C-:B------:R-:W-:Y:S02]  /*c4a0*/  PRMT R6, R10.reuse, 0x6420, R11.reuse ;  /* 0x000064200a067816 */ /* 0x140fe4000000000b */
[----:B------:R-:W-:-:S05]  /*c4b0*/  PRMT R7, R10, 0x7531, R11 ;  /* 0x000075310a077816 */ /* 0x000fca000000000b */
[----:B------:R1:W-:Y:S01]  /*c4c0*/  STSM.16.M88.4 [R3+0x6000], R4 ;  /* 0x0060000403007844 */ /* 0x0003e20000000200 */
[----:B------:R-:W-:Y:S01]  /*c4d0*/  @!PT LDS RZ, [RZ] ;  /* 0x00000000fffff984 */ /* 0x000fe20000000800 */
[----:B------:R-:W-:Y:S01]  /*c4e0*/  @!PT LDS RZ, [RZ] ;  /* 0x00000000fffff984 */ /* 0x000fe20000000800 */
[----:B------:R-:W-:Y:S01]  /*c4f0*/  @!PT LDS RZ, [RZ] ;  /* 0x00000000fffff984 */ /* 0x000fe20000000800 */
[----:B------:R-:W-:Y:S01]  /*c500*/  @!PT LDS RZ, [RZ] ;  /* 0x00000000fffff984 */ /* 0x000fe20000000800 */
[----:B------:R2:W-:Y:S06]  /*c510*/  MEMBAR.ALL.CTA ;  /* 0x0000000000007992 */ /* 0x0005ec0000008000 */
[----:B--2---:R-:W2:Y:S01]  /*c520*/  FENCE.VIEW.ASYNC.S ;  /* 0x00000000000073c6 */ /* 0x004ea20000000000 */
[----:B------:R-:W-:Y:S05]  /*c530*/  @!P0 BRA `(.L_x_70) ;  /* 0x0000000000048947 */ /* 0x000fea0003800000 */
[----:B------:R-:W-:Y:S01]  /*c540*/  BPT.TRAP 0x1 ;  /* 0x000000040000795c */ /* 0x000fe20000300000 */
.L_x_70:
[----:B------:R-:W2:Y:S01]  /*c550*/  LDL.LU R2, [R1+0x4] ;  /* 0x0000040001027983 */ /* 0x000ea20000300800 */
[C---:B------:R-:W-:Y:S01]  /*c560*/  ISETP.GT.AND P0, PT, R20.reuse, RZ, PT ;  /* 0x000000ff1400720c */ /* 0x040fe20003f04270 */
[----:B------:R-:W-:Y:S02]  /*c570*/  VIADD R20, R20, 0xffffffff ;  /* 0xffffffff14147836 */ /* 0x000fe40000000000 */
[----:B-1----:R4:W5:Y:S04]  /*c580*/  LDL R6, [R1+0x14] ;  /* 0x0000140001067983 */ /* 0x0029680000100800 */
[----:B------:R4:W5:Y:S01]  /*c590*/  LDL R7, [R1+0xc] ;  /* 0x00000c0001077983 */ /* 0x0009620000100800 */
[----:B--2---:R1:W-:Y:S02]  /*c5a0*/  SYNCS.ARRIVE.TRANS64.A1T0 RZ, [R2+URZ+0x38850], RZ ;  /* 0x038850ff02ff79a7 */ /* 0x0043e4000810003f */
[----:B-1----:R-:W-:-:S05]  /*c5b0*/  @!P2 VIADD R2, R2, 0x38880 ;  /* 0x000388800202a836 */ /* 0x002fca0000000000 */
[----:B------:R-:W-:Y:S01]  /*c5c0*/  @!P2 PRMT R2, RZ, 0x654, R2 ;  /* 0x00000654ff02a816 */ /* 0x000fe20000000002 */
[----:B------:R-:W-:Y:S06]  /*c5d0*/  BAR.SYNC.DEFER_BLOCKING 0x2, 0x80 ;  /* 0x0082000000007b1d */ /* 0x000fec0000010000 */
[----:B------:R4:W-:Y:S01]  /*c5e0*/  @!P2 SYNCS.ARRIVE.TRANS64.RED.A1T0 RZ, [R2+URZ], RZ ;  /* 0x000000ff02ffa9a7 */ /* 0x0009e2000810043f */
[----:B------:R-:W-:Y:S05]  /*c5f0*/  @P0 BRA `(.L_x_71) ;  /* 0xffffffe800e80947 */ /* 0x000fea000383ffff */
.L_x_49:
[----:B------:R-:W-:-:S06]  /*c600*/  UISETP.NE.AND UP0, UPT, UR43, 0x3, UPT ;  /* 0x000000032b00788c */ /* 0x000fcc000bf05270 */
[----:B------:R-:W-:-:S13]  /*c610*/  PLOP3.LUT P0, PT, PT, PT, UP0, 0x80, 0x0 ;  /* 0x000000000000781c */ /* 0x000fda0003f0f008 */
[----:B------:R-:W-:Y:S05]  /*c620*/  @!P0 BRA `(.L_x_72) ;  /* 0x0000000000048947 */ /* 0x000fea0003800000 */
[----:B------:R-:W-:Y:S01]  /*c630*/  BPT.TRAP 0x1 ;  /* 0x000000040000795c */ /* 0x000fe20000300000 */
.L_x_72:
[----:B------:R-:W3:Y:S04]  /*c640*/  LDL R0, [R1+0x14] ;  /* 0x0000140001007983 */ /* 0x000ee80000100800 */
[----:B-1--4-:R-:W4:Y:S01]  /*c650*/  LDL R2, [R1+0xc] ;  /* 0x00000c0001027983 */ /* 0x012f220000100800 */
[----:B------:R-:W-:Y:S01]  /*c660*/  BSSY B0, `(.L_x_73) ;  /* 0x0000008000007945 */ /* 0x000fe20003800000 */
[----:B---3--:R-:W-:-:S04]  /*c670*/  LOP3.LUT R0, R0, 0x1, RZ, 0x3c, !PT ;  /* 0x0000000100007812 */ /* 0x008fc800078e3cff */
[----:B------:R-:W-:Y:S02]  /*c680*/  SHF.L.U32 R0, R0, 0x1f, RZ ;  /* 0x0000001f00007819 */ /* 0x000fe400000006ff */
[----:B----4-:R-:W-:-:S04]  /*c690*/  LEA R3, R2, UR40, 0x3 ;  /* 0x0000002802037c11 */ /* 0x010fc8000f8e18ff */
[----:B------:R-:W1:Y:S01]  /*c6a0*/  SYNCS.PHASECHK.TRANS64.TRYWAIT P0, [R3+URZ+0x38870], R0 ;  /* 0x03887000030075a7 */ /* 0x000e62000800017f */
[----:B------:R-:W-:-:S05]  /*c6b0*/  IMAD.U32 R2, RZ, RZ, UR48 ;  /* 0x00000030ff027e24 */ /* 0x000fca000f8e00ff */
[----:B------:R-:W-:Y:S01]  /*c6c0*/  ISETP.NE.AND P1, PT, R2, 0x3, PT ;  /* 0x000000030200780c */ /* 0x000fe20003f25270 */
[----:B-1----:R-:W-:-:S12]  /*c6d0*/  @!P0 BRA `(.L_x_74) ;  /* 0x0000001400048947 */ /* 0x002fd80003800000 */
.L_x_105:
[----:B------:R-:W-:Y:S05]  /*c6e0*/  BSYNC B0 ;  /* 0x0000000000007941 */ /* 0x000fea0003800000 */
.L_x_73:
[----:B------:R-:W-:Y:S05]  /*c6f0*/  @!P1 BRA `(.L_x_75) ;  /* 0x0000000000049947 */ /* 0x000fea0003800000 */
[----:B------:R-:W-:Y:S01]  /*c700*/  BPT.TRAP 0x1 ;  /* 0x000000040000795c */ /* 0x000fe20000300000 */
.L_x_75:
[----:B-1----:R-:W3:Y:S02]  /*c710*/  LDL R0, [R1+0x14] ;  /* 0x0000140001007983 */ /* 0x002ee40000100800 */
[----:B---3--:R-:W-:-:S04]  /*c720*/  SHF.L.U32 R0, R0, 0x1f, RZ ;  /* 0x0000001f00007819 */ /* 0x008fc800000006ff */
[----:B------:R-:W1:Y:S02]  /*c730*/  SYNCS.PHASECHK.TRANS64.TRYWAIT P0, [R3+URZ+0x38860], R0 ;  /* 0x03886000030075a7 */ /* 0x000e64000800017f */
[----:B-1----:R-:W-:Y:S05]  /*c740*/  @!P0 BRA `(.L_x_76) ;  /* 0x0000001000fc8947 */ /* 0x002fea0003800000 */
.L_x_106:
[----:B--2---:R-:W2:Y:S04]  /*c750*/  LDL R4, [R1+0xc] ;  /* 0x00000c0001047983 */ /* 0x004ea80000100800 */
[----:B------:R-:W3:Y:S04]  /*c760*/  LDL R17, [R1] ;  /* 0x0000000001117983 */ /* 0x000ee80000100800 */
[----:B------:R-:W4:Y:S04]  /*c770*/  LDL R2, [R1+0x2c] ;  /* 0x00002c0001027983 */ /* 0x000f280000100800 */
[----:B------:R-:W1:Y:S01]  /*c780*/  LDL R18, [R1+0x10] ;  /* 0x0000100001127983 */ /* 0x000e620000100800 */
[----:B------:R-:W-:Y:S05]  /*c790*/  WARPSYNC.ALL ;  /* 0x0000000000007948 */ /* 0x000fea0003800000 */
[----:B------:R-:W-:-:S04]  /*c7a0*/  IMAD.U32 R13, RZ, RZ, UR40 ;  /* 0x00000028ff0d7e24 */ /* 0x000fc8000f8e00ff */
[----:B------:R-:W-:Y:S02]  /*c7b0*/  VIADD R13, R13, 0x400 ;  /* 0x000004000d0d7836 */ /* 0x000fe40000000000 */
[----:B--2---:R-:W-:-:S05]  /*c7c0*/  IMAD.SHL.U32 R20, R4, 0x8000, RZ ;  /* 0x0000800004147824 */ /* 0x004fca00078e00ff */
[----:B---3--:R-:W-:-:S05]  /*c7d0*/  LOP3.LUT R12, R20, R17, RZ, 0xfc, !PT ;  /* 0x00000011140c7212 */ /* 0x008fca00078efcff */
[----:B-----5:R-:W2:Y:S01]  /*c7e0*/  LDSM.16.MT88.4 R4, [R12+UR40+0x10400] ;  /* 0x010400280c04783b */ /* 0x020ea20008004200 */
[----:B----4-:R-:W-:Y:S02]  /*c7f0*/  IADD3 R2, R2, UR40, R20 ;  /* 0x0000002802027c10 */ /* 0x010fe4000fffe014 */
[----:B-1----:R-:W-:Y:S02]  /*c800*/  IADD3 R0, R13, R20, R18 ;  /* 0x000000140d007210 */ /* 0x002fe40007ffe012 */
[C-C-:B--2---:R-:W-:Y:S02]  /*c810*/  PRMT R8, R4.reuse, 0x6420, R5.reuse ;  /* 0x0000642004087816 */ /* 0x144fe40000000005 */
[----:B------:R-:W-:Y:S02]  /*c820*/  PRMT R9, R4, 0x7531, R5 ;  /* 0x0000753104097816 */ /* 0x000fe40000000005 */
        /* <DEDUP_REMOVED lines=46> */
[----:B------:R-:W-:-:S05]  /*cb10*/  LOP3.LUT R21, R4, R19, RZ, 0xfc, !PT ;  /* 0x0000001304157212 */ /* 0x000fca00078efcff */
        /* <DEDUP_REMOVED lines=31> */
[----:B--2---:R-:W-:-:S04]  /*cd10*/  IADD3 R0, R14, R20, R12 ;  /* 0x000000140e007210 */ /* 0x004fc80007ffe00c */
[----:B------:R-:W-:-:S05]  /*cd20*/  IADD3 R0, R13, R0, RZ ;  /* 0x000000000d007210 */ /* 0x000fca0007ffe0ff */
        /* <DEDUP_REMOVED lines=29> */
[----:B--2---:R-:W-:-:S05]  /*cf00*/  IADD3 R4, R13, R12, R20 ;  /* 0x0000000c0d047210 */ /* 0x004fca0007ffe014 */
[----:B------:R-:W-:Y:S02]  /*cf10*/  IMAD.IADD R0, R14, 0x1, R4 ;  /* 0x000000010e007824 */ /* 0x000fe400078e0204 */
[----:B------:R-:W1:Y:S01]  /*cf20*/  LDSM.16.MT88.4 R4, [R2+0x13400] ;  /* 0x013400000204783b */ /* 0x000e620000004200 */
[----:B------:R-:W-:-:S05]  /*cf30*/  VIADD R20, R20, 0x7000 ;  /* 0x0000700014147836 */ /* 0x000fca0000000000 */
[----:B------:R-:W-:Y:S01]  /*cf40*/  LOP3.LUT R20, R20, R15, RZ, 0xfc, !PT ;  /* 0x0000000f14147212 */ /* 0x000fe200078efcff */
[----:B------:R-:W-:Y:S01]  /*cf50*/  STSM.16.M88.4 [R0], R16 ;  /* 0x0000001000007844 */ /* 0x000fe20000000200 */
[C-C-:B-1----:R-:W-:Y:S02]  /*cf60*/  PRMT R8, R4.reuse, 0x6420, R5.reuse ;  /* 0x0000642004087816 */ /* 0x142fe40000000005 */
[----:B------:R-:W-:Y:S02]  /*cf70*/  PRMT R9, R4, 0x7531, R5 ;  /* 0x0000753104097816 */ /* 0x000fe40000000005 */
[C-C-:B------:R-:W-:Y:S02]  /*cf80*/  PRMT R10, R6.reuse, 0x6420, R7.reuse ;  /* 0x00006420060a7816 */ /* 0x140fe40000000007 */
[----:B------:R-:W-:-:S05]  /*cf90*/  PRMT R11, R6, 0x7531, R7 ;  /* 0x00007531060b7816 */ /* 0x000fca0000000007 */
[----:B------:R-:W-:Y:S04]  /*cfa0*/  STSM.16.M88.4 [R0+0x2000], R8 ;  /* 0x0020000800007844 */ /* 0x000fe80000000200 */
[----:B------:R-:W1:Y:S02]  /*cfb0*/  LDSM.16.MT88.4 R4, [R20+UR40+0x10400] ;  /* 0x010400281404783b */ /* 0x000e640008004200 */
[C-C-:B-1----:R-:W-:Y:S02]  /*cfc0*/  PRMT R12, R4.reuse, 0x6420, R5.reuse ;  /* 0x00006420040c7816 */ /* 0x142fe40000000005 */
[----:B------:R-:W-:Y:S02]  /*cfd0*/  PRMT R13, R4, 0x7531, R5 ;  /* 0x00007531040d7816 */ /* 0x000fe40000000005 */
[----:B------:R-:W-:-:S02]  /*cfe0*/  PRMT R14, R6, 0x6420, R7 ;  /* 0x00006420060e7816 */ /* 0x000fc40000000007 */
[----:B------:R-:W-:Y:S02]  /*cff0*/  PRMT R15, R6, 0x7531, R7 ;  /* 0x00007531060f7816 */ /* 0x000fe40000000007 */
[----:B------:R-:W1:Y:S04]  /*d000*/  LDSM.16.MT88.4 R4, [R2+0x17400] ;  /* 0x017400000204783b */ /* 0x000e680000004200 */
[----:B------:R2:W-:Y:S01]  /*d010*/  STSM.16.M88.4 [R0+0x4000], R12 ;  /* 0x0040000c00007844 */ /* 0x0005e20000000200 */
[C-C-:B-1----:R-:W-:Y:S02]  /*d020*/  PRMT R8, R4.reuse, 0x6420, R5.reuse ;  /* 0x0000642004087816 */ /* 0x142fe40000000005 */
[----:B------:R-:W-:Y:S02]  /*d030*/  PRMT R9, R4, 0x7531, R5 ;  /* 0x0000753104097816 */ /* 0x000fe40000000005 */
[----:B------:R-:W-:-:S02]  /*d040*/  PRMT R10, R6, 0x6420, R7 ;  /* 0x00006420060a7816 */ /* 0x000fc40000000007 */
[----:B------:R-:W-:-:S05]  /*d050*/  PRMT R11, R6, 0x7531, R7 ;  /* 0x00007531060b7816 */ /* 0x000fca0000000007 */
[----:B------:R2:W-:Y:S01]  /*d060*/  STSM.16.M88.4 [R0+0x6000], R8 ;  /* 0x0060000800007844 */ /* 0x0005e20000000200 */
[----:B------:R-:W-:Y:S01]  /*d070*/  @!PT LDS RZ, [RZ] ;  /* 0x00000000fffff984 */ /* 0x000fe20000000800 */
[----:B------:R-:W-:Y:S01]  /*d080*/  @!PT LDS RZ, [RZ] ;  /* 0x00000000fffff984 */ /* 0x000fe20000000800 */
[----:B------:R-:W-:Y:S01]  /*d090*/  @!PT LDS RZ, [RZ] ;  /* 0x00000000fffff984 */ /* 0x000fe20000000800 */
[----:B------:R-:W-:Y:S01]  /*d0a0*/  @!PT LDS RZ, [RZ] ;  /* 0x00000000fffff984 */ /* 0x000fe20000000800 */
[----:B------:R1:W-:Y:S06]  /*d0b0*/  MEMBAR.ALL.CTA ;  /* 0x0000000000007992 */ /* 0x0003ec0000008000 */
[----:B-1----:R-:W1:Y:S01]  /*d0c0*/  FENCE.VIEW.ASYNC.S ;  /* 0x00000000000073c6 */ /* 0x002e620000000000 */
[----:B------:R-:W-:Y:S05]  /*d0d0*/  @!P1 BRA `(.L_x_77) ;  /* 0x0000000000049947 */ /* 0x000fea0003800000 */
[----:B------:R-:W-:Y:S01]  /*d0e0*/  BPT.TRAP 0x1 ;  /* 0x000000040000795c */ /* 0x000fe20000300000 */
.L_x_77:
[----:B------:R-:W3:Y:S01]  /*d0f0*/  LDL.LU R5, [R1+0xc] ;  /* 0x00000c0001057983 */ /* 0x000ee20000300800 */
[----:B-1----:R-:W-:Y:S03]  /*d100*/  SYNCS.ARRIVE.TRANS64.A1T0 RZ, [R3+URZ+0x38850], RZ ;  /* 0x038850ff03ff79a7 */ /* 0x002fe6000810003f */
[----:B------:R-:W4:Y:S01]  /*d110*/  LDL.LU R4, [R1+0x14] ;  /* 0x0000140001047983 */ /* 0x000f220000300800 */
[----:B--2---:R-:W-:Y:S01]  /*d120*/  @!P2 VIADD R0, R3, 0x38880 ;  /* 0x000388800300a836 */ /* 0x004fe20000000000 */
[----:B------:R-:W-:Y:S02]  /*d130*/  UIADD3 UR49, UR44, UR49, URZ ;  /* 0x000000312c317290 */ /* 0x000fe4000fffe03f */
[----:B------:R-:W-:Y:S01]  /*d140*/  UIADD3 UR47, UR47, 0x1, URZ ;  /* 0x000000012f2f7890 */ /* 0x000fe2000fffe03f */
[----:B------:R-:W1:Y:S01]  /*d150*/  LDC R2, c[0x0][0xda4] ;  /* 0x00036900ff027b82 */ /* 0x000e620000000800 */
[----:B------:R-:W-:-:S07]  /*d160*/  @!P2 PRMT R0, RZ, 0x654, R0 ;  /* 0x00000654ff00a816 */ /* 0x000fce0000000000 */
[----:B------:R-:W-:Y:S01]  /*d170*/  BAR.SYNC.DEFER_BLOCKING 0x2, 0x80 ;  /* 0x0082000000007b1d */ /* 0x000fe20000010000 */
[----:B-1----:R-:W-:-:S05]  /*d180*/  ISETP.LE.AND P1, PT, R2, UR49, PT ;  /* 0x0000003102007c0c */ /* 0x002fca000bf23270 */
[----:B------:R3:W-:Y:S02]  /*d190*/  @!P2 SYNCS.ARRIVE.TRANS64.RED.A1T0 RZ, [R0+URZ], RZ ;  /* 0x000000ff00ffa9a7 */ /* 0x0007e4000810043f */
[----:B---3--:R-:W-:-:S05]  /*d1a0*/  VIADD R0, R5, 0x1 ;  /* 0x0000000105007836 */ /* 0x008fca0000000000 */
[----:B------:R-:W-:-:S04]  /*d1b0*/  ISETP.NE.AND P0, PT, R0, 0x2, PT ;  /* 0x000000020000780c */ /* 0x000fc80003f05270 */
[----:B------:R-:W-:Y:S02]  /*d1c0*/  SEL R2, RZ, 0x1, P0 ;  /* 0x00000001ff027807 */ /* 0x000fe40000000000 */
[----:B------:R-:W-:Y:S02]  /*d1d0*/  SEL R0, R0, RZ, P0 ;  /* 0x000000ff00007207 */ /* 0x000fe40000000000 */
[----:B----4-:R-:W-:-:S03]  /*d1e0*/  LOP3.LUT R4, R4, R2, RZ, 0x3c, !PT ;  /* 0x0000000204047212 */ /* 0x010fc600078e3cff */
[----:B------:R1:W-:Y:S04]  /*d1f0*/  STL [R1+0xc], R0 ;  /* 0x00000c0001007387 */ /* 0x0003e80000100800 */
[----:B------:R1:W-:Y:S01]  /*d200*/  STL [R1+0x14], R4 ;  /* 0x0000140401007387 */ /* 0x0003e20000100800 */
[----:B------:R-:W-:Y:S05]  /*d210*/  @!P1 BRA `(.L_x_78) ;  /* 0xffffffcc00749947 */ /* 0x000fea000383ffff */
[----:B------:R-:W-:-:S12]  /*d220*/  ULOP3.LUT UR47, UR47, 0x1, URZ, 0xc, !UPT ;  /* 0x000000012f2f7892 */ /* 0x000fd8000f8e0c3f */
.L_x_34:
[----:B------:R-:W2:Y:S01]  /*d230*/  S2R R3, SR_CgaCtaId ;  /* 0x0000000000037919 */ /* 0x000ea20000008800 */
[----:B-1----:R-:W-:-:S04]  /*d240*/  MOV R0, 0x400 ;  /* 0x0000040000007802 */ /* 0x002fc80000000f00 */
[----:B--2---:R-:W-:Y:S01]  /*d250*/  LEA R9, R3, R0, 0x18 ;  /* 0x0000000003097211 */ /* 0x004fe200078ec0ff */
[----:B------:R-:W-:-:S05]  /*d260*/  IMAD.U32 R0, RZ, RZ, UR47 ;  /* 0x0000002fff007e24 */ /* 0x000fca000f8e00ff */
[----:B------:R-:W-:-:S04]  /*d270*/  SHF.L.U32 R0, R0, 0x1f, RZ ;  /* 0x0000001f00007819 */ /* 0x000fc800000006ff */
[----:B------:R-:W1:Y:S02]  /*d280*/  SYNCS.PHASECHK.TRANS64.TRYWAIT P0, [R9+URZ+0x38820], R0 ;  /* 0x03882000090075a7 */ /* 0x000e64000800017f */
[----:B-1----:R-:W-:Y:S05]  /*d290*/  @!P0 BRA `(.L_x_79) ;  /* 0x00000008003c8947 */ /* 0x002fea0003800000 */
.L_x_107:
[----:B------:R-:W2:Y:S02]  /*d2a0*/  S2R R2, SR_TID.X ;  /* 0x0000000000027919 */ /* 0x000ea40000002100 */
[----:B--2---:R-:W-:-:S04]  /*d2b0*/  SHF.R.U32.HI R2, RZ, 0x5, R2 ;  /* 0x00000005ff027819 */ /* 0x004fc80000011602 */
[----:B------:R-:W-:-:S05]  /*d2c0*/  LOP3.LUT R2, R2, 0x3, RZ, 0xc0, !PT ;  /* 0x0000000302027812 */ /* 0x000fca00078ec0ff */
[----:B-1----:R-:W1:Y:S02]  /*d2d0*/  SHFL.IDX PT, R0, R2, RZ, 0x1f ;  /* 0x00001fff02007589 */ /* 0x002e6400000e0000 */
[----:B-1----:R-:W-:-:S13]  /*d2e0*/  ISETP.NE.AND P0, PT, R0, RZ, PT ;  /* 0x000000ff0000720c */ /* 0x002fda0003f05270 */
[----:B------:R-:W-:Y:S05]  /*d2f0*/  @P0 EXIT ;  /* 0x000000000000094d */ /* 0x000fea0003800000 */
[----:B------:R-:W-:Y:S01]  /*d300*/  ELECT P0, URZ, PT ;  /* 0x00000000003f782f */ /* 0x000fe20003800000 */
[----:B------:R-:W-:-:S12]  /*d310*/  BSSY B0, `(.L_x_80) ;  /* 0x000002a000007945 */ /* 0x000fd80003800000 */
[----:B------:R-:W-:Y:S05]  /*d320*/  @!P0 BRA `(.L_x_81) ;  /* 0x0000000000a08947 */ /* 0x000fea0003800000 */
[----:B------:R-:W-:-:S06]  /*d330*/  ULOP3.LUT UR4, UR46, 0x2, URZ, 0xfc, !UPT ;  /* 0x000000022e047892 */ /* 0x000fcc000f8efc3f */
[----:B------:R-:W-:-:S05]  /*d340*/  IMAD.U32 R0, RZ, RZ, UR4 ;  /* 0x00000004ff007e24 */ /* 0x000fca000f8e00ff */
[----:B------:R-:W-:-:S13]  /*d350*/  ISETP.NE.AND P0, PT, R0, 0x3, PT ;  /* 0x000000030000780c */ /* 0x000fda0003f05270 */
[----:B------:R-:W-:Y:S05]  /*d360*/  @!P0 BRA `(.L_x_82) ;  /* 0x0000000000048947 */ /* 0x000fea0003800000 */
[----:B------:R-:W-:Y:S01]  /*d370*/  BPT.TRAP 0x1 ;  /* 0x000000040000795c */ /* 0x000fe20000300000 */
.L_x_82:
[----:B------:R-:W2:Y:S04]  /*d380*/  LDL R2, [R1+0xc] ;  /* 0x00000c0001027983 */ /* 0x000ea80000100800 */
[----:B------:R-:W3:Y:S01]  /*d390*/  LDL.LU R6, [R1+0x14] ;  /* 0x0000140001067983 */ /* 0x000ee20000300800 */
[----:B------:R-:W-:-:S04]  /*d3a0*/  VIADD R0, R9, 0x38840 ;  /* 0x0003884009007836 */ /* 0x000fc80000000000 */
[C---:B--2---:R-:W-:Y:S02]  /*d3b0*/  IMAD R5, R2.reuse, 0x8, R0 ;  /* 0x0000000802057824 */ /* 0x044fe400078e0200 */
[----:B------:R-:W-:Y:S01]  /*d3c0*/  VIADD R2, R2, 0x1 ;  /* 0x0000000102027836 */ /* 0x000fe20000000000 */
[----:B---3--:R-:W-:-:S04]  /*d3d0*/  SHF.L.U32 R4, R6, 0x1f, RZ ;  /* 0x0000001f06047819 */ /* 0x008fc800000006ff */
[----:B------:R-:W-:Y:S01]  /*d3e0*/  ISETP.NE.AND P2, PT, R2, 0x2, PT ;  /* 0x000000020200780c */ /* 0x000fe20003f45270 */
[----:B------:R-:W1:Y:S03]  /*d3f0*/  SYNCS.PHASECHK.TRANS64.TRYWAIT P1, [R5+URZ], R4 ;  /* 0x00000004050075a7 */ /* 0x000e66000802017f */
[----:B------:R-:W-:-:S04]  /*d400*/  SEL R3, RZ, 0x1, P2 ;  /* 0x00000001ff037807 */ /* 0x000fc80001000000 */
[----:B------:R-:W-:Y:S02]  /*d410*/  LOP3.LUT R6, R6, R3, RZ, 0x3c, !PT ;  /* 0x0000000306067212 */ /* 0x000fe400078e3cff */
[----:B------:R-:W-:-:S05]  /*d420*/  SEL R3, R2, RZ, P2 ;  /* 0x000000ff02037207 */ /* 0x000fca0001000000 */
[----:B------:R-:W-:Y:S01]  /*d430*/  IMAD R7, R3, 0x8, R0 ;  /* 0x0000000803077824 */ /* 0x000fe200078e0200 */
[----:B------:R-:W-:Y:S01]  /*d440*/  SHF.L.U32 R0, R6, 0x1f, RZ ;  /* 0x0000001f06007819 */ /* 0x000fe200000006ff */
[----:B-1----:R-:W-:Y:S06]  /*d450*/  @!P1 BRA `(.L_x_83) ;  /* 0x0000000400e09947 */ /* 0x002fec0003800000 */
.L_x_108:
[----:B------:R-:W2:Y:S02]  /*d460*/  SYNCS.PHASECHK.TRANS64.TRYWAIT P1, [R7+URZ], R0 ;  /* 0x00000000070075a7 */ /* 0x000ea4000802017f */
[----:B--2---:R-:W-:Y:S05]  /*d470*/  @!P1 BRA `(.L_x_84) ;  /* 0x0000000400ec9947 */ /* 0x004fea0003800000 */
.L_x_109:
[----:B------:R-:W-:Y:S05]  /*d480*/  @!P0 BRA `(.L_x_85) ;  /* 0x0000000000048947 */ /* 0x000fea0003800000 */
[----:B------:R-:W-:Y:S01]  /*d490*/  BPT.TRAP 0x1 ;  /* 0x000000040000795c */ /* 0x000fe20000300000 */
.L_x_85:
[----:B------:R-:W1:Y:S02]  /*d4a0*/  LDL.LU R2, [R1+0xc] ;  /* 0x00000c0001027983 */ /* 0x000e640000300800 */
[----:B-1----:R-:W-:-:S04]  /*d4b0*/  IMAD R5, R2, 0x8, R9 ;  /* 0x0000000802057824 */ /* 0x002fc800078e0209 */
[----:B------:R-:W1:Y:S02]  /*d4c0*/  SYNCS.PHASECHK.TRANS64.TRYWAIT P1, [R5+URZ+0x38860], R4 ;  /* 0x03886004050075a7 */ /* 0x000e64000802017f */
[----:B-1----:R-:W-:Y:S05]  /*d4d0*/  @!P1 BRA `(.L_x_86) ;  /* 0x0000000400e89947 */ /* 0x002fea0003800000 */
.L_x_110:
[----:B------:R-:W-:Y:S05]  /*d4e0*/  @!P0 BRA `(.L_x_87) ;  /* 0x0000000000048947 */ /* 0x000fea0003800000 */
[----:B------:R-:W-:Y:S01]  /*d4f0*/  BPT.TRAP 0x1 ;  /* 0x000000040000795c */ /* 0x000fe20000300000 */
.L_x_87:
[----:B------:R-:W-:-:S04]  /*d500*/  IMAD R3, R3, 0x8, R9 ;  /* 0x0000000803037824 */ /* 0x000fc800078e0209 */
[----:B------:R-:W3:Y:S02]  /*d510*/  SYNCS.PHASECHK.TRANS64.TRYWAIT P1, [R3+URZ+0x38860], R0 ;  /* 0x03886000030075a7 */ /* 0x000ee4000802017f */
[----:B---3--:R-:W-:Y:S05]  /*d520*/  @!P1 BRA `(.L_x_88) ;  /* 0x0000000400e89947 */ /* 0x008fea0003800000 */
.L_x_111:
[----:B------:R-:W-:Y:S05]  /*d530*/  @!P0 BRA `(.L_x_89) ;  /* 0x0000000000048947 */ /* 0x000fea0003800000 */
[----:B------:R-:W-:Y:S01]  /*d540*/  BPT.TRAP 0x1 ;  /* 0x000000040000795c */ /* 0x000fe20000300000 */
.L_x_89:
[----:B------:R-:W4:Y:S02]  /*d550*/  SYNCS.PHASECHK.TRANS64.TRYWAIT P0, [R5+URZ+0x38880], R4 ;  /* 0x03888004050075a7 */ /* 0x000f24000800017f */
[----:B----4-:R-:W-:Y:S05]  /*d560*/  @!P0 BRA `(.L_x_90) ;  /* 0x0000000400ec8947 */ /* 0x010fea0003800000 */
.L_x_91:
[----:B------:R1:W1:Y:S02]  /*d570*/  SYNCS.PHASECHK.TRANS64.TRYWAIT P0, [R3+URZ+0x38880], R0 ;  /* 0x03888000030075a7 */ /* 0x000264000800017f */
[----:B-1----:R-:W-:Y:S05]  /*d580*/  @!P0 NANOSLEEP.SYNCS 0x989680 ;  /* 0x009896800000895d */ /* 0x002fea0003900000 */
[----:B------:R-:W1:Y:S02]  /*d590*/  @!P0 SYNCS.PHASECHK.TRANS64 P0, [R3+URZ+0x38880], R0 ;  /* 0x03888000030085a7 */ /* 0x000e64000800007f */
[----:B-1----:R-:W-:Y:S05]  /*d5a0*/  @!P0 BRA `(.L_x_91) ;  /* 0xfffffffc00f08947 */ /* 0x002fea000383ffff */
.L_x_81:
[----:B------:R-:W-:Y:S05]  /*d5b0*/  BSYNC B0 ;  /* 0x0000000000007941 */ /* 0x000fea0003800000 */
.L_x_80:
[----:B------:R-:W-:Y:S05]  /*d5c0*/  EXIT ;  /* 0x000000000000794d */ /* 0x000fea0003800000 */
.L_x_10:
[----:B-1----:R-:W-:-:S04]  /*d5d0*/  IMAD.U32 R3, RZ, RZ, UR38 ;  /* 0x00000026ff037e24 */ /* 0x002fc8000f8e00ff */
[----:B------:R1:W2:Y:S03]  /*d5e0*/  SYNCS.PHASECHK.TRANS64.TRYWAIT P1, [R3+URZ+0x38800], R8 ;  /* 0x03880008030075a7 */ /* 0x0002a6000802017f */
[----:B--2---:R-:W-:Y:S05]  /*d5f0*/  @!P1 NANOSLEEP.SYNCS 0x989680 ;  /* 0x009896800000995d */ /* 0x004fea0003900000 */
[----:B------:R-:W2:Y:S02]  /*d600*/  @!P1 SYNCS.PHASECHK.TRANS64 P1, [R3+URZ+0x38800], R8 ;  /* 0x03880008030095a7 */ /* 0x000ea4000802007f */
[----:B--2---:R-:W-:Y:S05]  /*d610*/  @!P1 BRA `(.L_x_10) ;  /* 0xfffffffc00ec9947 */ /* 0x004fea000383ffff */
[----:B------:R-:W-:Y:S05]  /*d620*/  BRA `(.L_x_92) ;  /* 0xffffff3c00a07947 */ /* 0x000fea000383ffff */
.L_x_14:
[----:B--2---:R2:W3:Y:S02]  /*d630*/  SYNCS.PHASECHK.TRANS64.TRYWAIT P1, [R3+URZ+0x38830], R4 ;  /* 0x03883004030075a7 */ /* 0x0044e4000802017f */
[----:B---3--:R-:W-:Y:S05]  /*d640*/  @!P1 NANOSLEEP.SYNCS 0x989680 ;  /* 0x009896800000995d */ /* 0x008fea0003900000 */
[----:B------:R-:W3:Y:S02]  /*d650*/  @!P1 SYNCS.PHASECHK.TRANS64 P1, [R3+URZ+0x38830], R4 ;  /* 0x03883004030095a7 */ /* 0x000ee4000802007f */
[----:B---3--:R-:W-:Y:S05]  /*d660*/  @!P1 BRA `(.L_x_14) ;  /* 0xfffffffc00f09947 */ /* 0x008fea000383ffff */
[----:B------:R-:W-:Y:S05]  /*d670*/  BRA `(.L_x_13) ;  /* 0xffffff3c00c87947 */ /* 0x000fea000383ffff */
.L_x_19:
[----:B--2---:R-:W-:-:S04]  /*d680*/  IMAD.U32 R8, RZ, RZ, UR6 ;  /* 0x00000006ff087e24 */ /* 0x004fc8000f8e00ff */
[----:B------:R2:W3:Y:S03]  /*d690*/  SYNCS.PHASECHK.TRANS64.TRYWAIT P1, [R8+URZ+0x38830], R7 ;  /* 0x03883007080075a7 */ /* 0x0004e6000802017f */
[----:B---3--:R-:W-:Y:S05]  /*d6a0*/  @!P1 NANOSLEEP.SYNCS 0x989680 ;  /* 0x009896800000995d */ /* 0x008fea0003900000 */
[----:B------:R-:W3:Y:S02]  /*d6b0*/  @!P1 SYNCS.PHASECHK.TRANS64 P1, [R8+URZ+0x38830], R7 ;  /* 0x03883007080095a7 */ /* 0x000ee4000802007f */
[----:B---3--:R-:W-:Y:S05]  /*d6c0*/  @!P1 BRA `(.L_x_19) ;  /* 0xfffffffc00ec9947 */ /* 0x008fea000383ffff */
[----:B------:R-:W-:Y:S05]  /*d6d0*/  BRA `(.L_x_16) ;  /* 0xffffff7000647947 */ /* 0x000fea000383ffff */
.L_x_23:
[----:B--2---:R-:W-:-:S04]  /*d6e0*/  IMAD.U32 R8, RZ, RZ, UR6 ;  /* 0x00000006ff087e24 */ /* 0x004fc8000f8e00ff */
[----:B------:R2:W3:Y:S03]  /*d6f0*/  SYNCS.PHASECHK.TRANS64.TRYWAIT P1, [R8+URZ+0x38850], R7 ;  /* 0x03885007080075a7 */ /* 0x0004e6000802017f */
[----:B---3--:R-:W-:Y:S05]  /*d700*/  @!P1 NANOSLEEP.SYNCS 0x989680 ;  /* 0x009896800000995d */ /* 0x008fea0003900000 */
[----:B------:R-:W3:Y:S02]  /*d710*/  @!P1 SYNCS.PHASECHK.TRANS64 P1, [R8+URZ+0x38850], R7 ;  /* 0x03885007080095a7 */ /* 0x000ee4000802007f */
[----:B---3--:R-:W-:Y:S05]  /*d720*/  @!P1 BRA `(.L_x_23) ;  /* 0xfffffffc00ec9947 */ /* 0x008fea000383ffff */
[----:B------:R-:W-:Y:S05]  /*d730*/  BRA `(.L_x_20) ;  /* 0xffffff7400307947 */ /* 0x000fea000383ffff */
.L_x_29:
[----:B--2---:R-:W-:-:S04]  /*d740*/  IMAD.U32 R3, RZ, RZ, UR8 ;  /* 0x00000008ff037e24 */ /* 0x004fc8000f8e00ff */
[----:B------:R2:W3:Y:S03]  /*d750*/  SYNCS.PHASECHK.TRANS64.TRYWAIT P1, [R3+URZ+0x38850], R0 ;  /* 0x03885000030075a7 */ /* 0x0004e6000802017f */
[----:B---3--:R-:W-:Y:S05]  /*d760*/  @!P1 NANOSLEEP.SYNCS 0x989680 ;  /* 0x009896800000995d */ /* 0x008fea0003900000 */
[----:B------:R-:W3:Y:S02]  /*d770*/  @!P1 SYNCS.PHASECHK.TRANS64 P1, [R3+URZ+0x38850], R0 ;  /* 0x03885000030095a7 */ /* 0x000ee4000802007f */
[----:B---3--:R-:W-:Y:S05]  /*d780*/  @!P1 BRA `(.L_x_29) ;  /* 0xfffffffc00ec9947 */ /* 0x008fea000383ffff */
[----:B------:R-:W-:Y:S05]  /*d790*/  BRA `(.L_x_28) ;  /* 0xffffff9800d87947 */ /* 0x000fea000383ffff */
.L_x_39:
[----:B------:R-:W-:Y:S02]  /*d7a0*/  IMAD.MOV.U32 R13, RZ, RZ, R4 ;  /* 0x000000ffff0d7224 */ /* 0x000fe400078e0004 */
[----:B------:R-:W-:Y:S02]  /*d7b0*/  IMAD.MOV.U32 R12, RZ, RZ, RZ ;  /* 0x000000ffff0c7224 */ /* 0x000fe400078e00ff */
[----:B------:R-:W-:Y:S02]  /*d7c0*/  IMAD.MOV.U32 R11, RZ, RZ, 0x1f ;  /* 0x0000001fff0b7424 */ /* 0x000fe400078e00ff */
[----:B------:R-:W-:-:S07]  /*d7d0*/  IMAD.MOV.U32 R15, RZ, RZ, -0x1 ;  /* 0xffffffffff0f7424 */ /* 0x000fce00078e00ff */
[----:B-1----:R-:W-:Y:S05]  /*d7e0*/  WARPSYNC.COLLECTIVE R15, `(.L_x_93) ;  /* 0x000000000f087348 */ /* 0x002fea0003c00000 */
[----:B------:R2:W3:Y:S02]  /*d7f0*/  SHFL.IDX P6, R14, R13, R12, R11 ;  /* 0x0000000c0d0e7389 */ /* 0x0004e400000c000b */
[----:B-123--:R-:W-:Y:S01]  /*d800*/  ENDCOLLECTIVE ;  /* 0x000000000000791b */ /* 0x00efe20003800000 */
.L_x_93:
[----:B------:R-:W-:Y:S05]  /*d810*/  BRA `(.L_x_94) ;  /* 0xffffffd000547947 */ /* 0x000fea000383ffff */
.L_x_41:
[----:B------:R-:W-:Y:S01]  /*d820*/  BSSY B0, `(.L_x_95) ;  /* 0x0000006000007945 */ /* 0x000fe20003800000 */
[----:B------:R-:W-:-:S07]  /*d830*/  IMAD.MOV.U32 R15, RZ, RZ, -0x1 ;  /* 0xffffffffff0f7424 */ /* 0x000fce00078e00ff */
[----:B--2---:R-:W-:Y:S05]  /*d840*/  WARPSYNC.COLLECTIVE R15, `(.L_x_96) ;  /* 0x000000000f0c7348 */ /* 0x004fea0003c00000 */
[----:B------:R-:W-:Y:S02]  /*d850*/  ELECT P6, UR62, PT ;  /* 0x00000000003e782f */ /* 0x000fe400038c0000 */
[----:B------:R-:W-:Y:S01]  /*d860*/  MOV R14, UR62 ;  /* 0x0000003e000e7c02 */ /* 0x000fe20008000f00 */
[----:B--2---:R-:W-:Y:S10]  /*d870*/  ENDCOLLECTIVE ;  /* 0x000000000000791b */ /* 0x004ff40003800000 */
.L_x_96:
[----:B------:R-:W-:Y:S05]  /*d880*/  BSYNC B0 ;  /* 0x0000000000007941 */ /* 0x000fea0003800000 */
.L_x_95:
[----:B------:R-:W-:Y:S05]  /*d890*/  BRA `(.L_x_97) ;  /* 0xffffffd000547947 */ /* 0x000fea000383ffff */
.L_x_44:
[----:B-1----:R1:W2:Y:S02]  /*d8a0*/  SYNCS.PHASECHK.TRANS64.TRYWAIT P3, [R4+URZ+0x38880], R3 ;  /* 0x03888003040075a7 */ /* 0x0022a4000806017f */
[----:B--2---:R-:W-:Y:S05]  /*d8b0*/  @!P3 NANOSLEEP.SYNCS 0x989680 ;  /* 0x009896800000b95d */ /* 0x004fea0003900000 */
[----:B------:R-:W2:Y:S02]  /*d8c0*/  @!P3 SYNCS.PHASECHK.TRANS64 P3, [R4+URZ+0x38880], R3 ;  /* 0x038880030400b5a7 */ /* 0x000ea4000806007f */
[----:B--2---:R-:W-:Y:S05]  /*d8d0*/  @!P3 BRA `(.L_x_44) ;  /* 0xfffffffc00f0b947 */ /* 0x004fea000383ffff */
[----:B------:R-:W-:Y:S05]  /*d8e0*/  BRA `(.L_x_98) ;  /* 0xffffffd000ac7947 */ /* 0x000fea000383ffff */
.L_x_46:
[----:B--2---:R2:W3:Y:S02]  /*d8f0*/  SYNCS.PHASECHK.TRANS64.TRYWAIT P3, [R4+URZ+0x38840], R3 ;  /* 0x03884003040075a7 */ /* 0x0044e4000806017f */
[----:B---3--:R-:W-:Y:S05]  /*d900*/  @!P3 NANOSLEEP.SYNCS 0x989680 ;  /* 0x009896800000b95d */ /* 0x008fea0003900000 */
[----:B------:R-:W3:Y:S02]  /*d910*/  @!P3 SYNCS.PHASECHK.TRANS64 P3, [R4+URZ+0x38840], R3 ;  /* 0x038840030400b5a7 */ /* 0x000ee4000806007f */
[----:B---3--:R-:W-:Y:S05]  /*d920*/  @!P3 BRA `(.L_x_46) ;  /* 0xfffffffc00f0b947 */ /* 0x008fea000383ffff */
[----:B------:R-:W-:Y:S05]  /*d930*/  BRA `(.L_x_99) ;  /* 0xffffffd400187947 */ /* 0x000fea000383ffff */
.L_x_48:
[----:B-1----:R1:W3:Y:S02]  /*d940*/  SYNCS.PHASECHK.TRANS64.TRYWAIT P0, [R17+URZ+0x38820], R2 ;  /* 0x03882002110075a7 */ /* 0x0022e4000800017f */
[----:B---3--:R-:W-:Y:S05]  /*d950*/  @!P0 NANOSLEEP.SYNCS 0x989680 ;  /* 0x009896800000895d */ /* 0x008fea0003900000 */
[----:B------:R-:W3:Y:S02]  /*d960*/  @!P0 SYNCS.PHASECHK.TRANS64 P0, [R17+URZ+0x38820], R2 ;  /* 0x03882002110085a7 */ /* 0x000ee4000800007f */
[----:B---3--:R-:W-:Y:S05]  /*d970*/  @!P0 BRA `(.L_x_48) ;  /* 0xfffffffc00f08947 */ /* 0x008fea000383ffff */
[----:B------:R-:W-:Y:S05]  /*d980*/  BRA `(.L_x_100) ;  /* 0xffffffd400e87947 */ /* 0x000fea000383ffff */
.L_x_54:
[----:B--2---:R2:W4:Y:S02]  /*d990*/  SYNCS.PHASECHK.TRANS64.TRYWAIT P0, [R4+URZ+0x38880], R3 ;  /* 0x03888003040075a7 */ /* 0x004524000800017f */
[----:B----4-:R-:W-:Y:S05]  /*d9a0*/  @!P0 NANOSLEEP.SYNCS 0x989680 ;  /* 0x009896800000895d */ /* 0x010fea0003900000 */
[----:B------:R-:W4:Y:S02]  /*d9b0*/  @!P0 SYNCS.PHASECHK.TRANS64 P0, [R4+URZ+0x38880], R3 ;  /* 0x03888003040085a7 */ /* 0x000f24000800007f */
[----:B----4-:R-:W-:Y:S05]  /*d9c0*/  @!P0 BRA `(.L_x_54) ;  /* 0xfffffffc00f08947 */ /* 0x010fea000383ffff */
[----:B------:R-:W-:Y:S05]  /*d9d0*/  BRA `(.L_x_101) ;  /* 0xffffffd8008c7947 */ /* 0x000fea000383ffff */
.L_x_60:
[----:B-1----:R1:W2:Y:S02]  /*d9e0*/  SYNCS.PHASECHK.TRANS64.TRYWAIT P0, [R4+URZ+0x38840], R3 ;  /* 0x03884003040075a7 */ /* 0x0022a4000800017f */
[----:B--2---:R-:W-:Y:S05]  /*d9f0*/  @!P0 NANOSLEEP.SYNCS 0x989680 ;  /* 0x009896800000895d */ /* 0x004fea0003900000 */
[----:B------:R-:W2:Y:S02]  /*da00*/  @!P0 SYNCS.PHASECHK.TRANS64 P0, [R4+URZ+0x38840], R3 ;  /* 0x03884003040085a7 */ /* 0x000ea4000800007f */
[----:B--2---:R-:W-:Y:S05]  /*da10*/  @!P0 BRA `(.L_x_60) ;  /* 0xfffffffc00f08947 */ /* 0x004fea000383ffff */
[----:B------:R-:W-:Y:S05]  /*da20*/  BRA `(.L_x_102) ;  /* 0xffffffdc00507947 */ /* 0x000fea000383ffff */
.L_x_67:
[----:B----4-:R-:W4:Y:S02]  /*da30*/  LDL R3, [R1+0x4] ;  /* 0x0000040001037983 */ /* 0x010f240000100800 */
[----:B----4-:R4:W1:Y:S02]  /*da40*/  SYNCS.PHASECHK.TRANS64.TRYWAIT P3, [R3+URZ+0x38870], R2 ;  /* 0x03887002030075a7 */ /* 0x010864000806017f */
[----:B-1----:R-:W-:Y:S05]  /*da50*/  @!P3 NANOSLEEP.SYNCS 0x989680 ;  /* 0x009896800000b95d */ /* 0x002fea0003900000 */
[----:B------:R-:W1:Y:S02]  /*da60*/  @!P3 SYNCS.PHASECHK.TRANS64 P3, [R3+URZ+0x38870], R2 ;  /* 0x038870020300b5a7 */ /* 0x000e64000806007f */
[----:B-1----:R-:W-:Y:S05]  /*da70*/  @!P3 BRA `(.L_x_67) ;  /* 0xfffffffc00ecb947 */ /* 0x002fea000383ffff */
[----:B------:R-:W-:Y:S05]  /*da80*/  BRA `(.L_x_103) ;  /* 0xffffffe000307947 */ /* 0x000fea000383ffff */
.L_x_69:
[----:B--2---:R-:W2:Y:S02]  /*da90*/  LDL R4, [R1+0x4] ;  /* 0x0000040001047983 */ /* 0x004ea40000100800 */
[----:B--2---:R2:W4:Y:S02]  /*daa0*/  SYNCS.PHASECHK.TRANS64.TRYWAIT P3, [R4+URZ+0x38860], R3 ;  /* 0x03886003040075a7 */ /* 0x004524000806017f */
[----:B----4-:R-:W-:Y:S05]  /*dab0*/  @!P3 NANOSLEEP.SYNCS 0x989680 ;  /* 0x009896800000b95d */ /* 0x010fea0003900000 */
[----:B------:R-:W4:Y:S02]  /*dac0*/  @!P3 SYNCS.PHASECHK.TRANS64 P3, [R4+URZ+0x38860], R3 ;  /* 0x038860030400b5a7 */ /* 0x000f24000806007f */
[----:B----4-:R-:W-:Y:S05]  /*dad0*/  @!P3 BRA `(.L_x_69) ;  /* 0xfffffffc00ecb947 */ /* 0x010fea000383ffff */
[----:B------:R-:W-:Y:S05]  /*dae0*/  BRA `(.L_x_104) ;  /* 0xffffffe000387947 */ /* 0x000fea000383ffff */
.L_x_74:
[----:B-1----:R1:W3:Y:S02]  /*daf0*/  SYNCS.PHASECHK.TRANS64.TRYWAIT P0, [R3+URZ+0x38870], R0 ;  /* 0x03887000030075a7 */ /* 0x0022e4000800017f */
[----:B---3--:R-:W-:Y:S05]  /*db00*/  @!P0 NANOSLEEP.SYNCS 0x989680 ;  /* 0x009896800000895d */ /* 0x008fea0003900000 */
[----:B------:R-:W3:Y:S02]  /*db10*/  @!P0 SYNCS.PHASECHK.TRANS64 P0, [R3+URZ+0x38870], R0 ;  /* 0x03887000030085a7 */ /* 0x000ee4000800007f */
[----:B---3--:R-:W-:Y:S05]  /*db20*/  @!P0 BRA `(.L_x_74) ;  /* 0xfffffffc00f08947 */ /* 0x008fea000383ffff */
[----:B------:R-:W-:Y:S05]  /*db30*/  BRA `(.L_x_105) ;  /* 0xffffffe800e87947 */ /* 0x000fea000383ffff */
.L_x_76:
[----:B-1----:R1:W3:Y:S02]  /*db40*/  SYNCS.PHASECHK.TRANS64.TRYWAIT P0, [R3+URZ+0x38860], R0 ;  /* 0x03886000030075a7 */ /* 0x0022e4000800017f */
[----:B---3--:R-:W-:Y:S05]  /*db50*/  @!P0 NANOSLEEP.SYNCS 0x989680 ;  /* 0x009896800000895d */ /* 0x008fea0003900000 */
[----:B------:R-:W3:Y:S02]  /*db60*/  @!P0 SYNCS.PHASECHK.TRANS64 P0, [R3+URZ+0x38860], R0 ;  /* 0x03886000030085a7 */ /* 0x000ee4000800007f */
[----:B---3--:R-:W-:Y:S05]  /*db70*/  @!P0 BRA `(.L_x_76) ;  /* 0xfffffffc00f08947 */ /* 0x008fea000383ffff */
[----:B------:R-:W-:Y:S05]  /*db80*/  BRA `(.L_x_106) ;  /* 0xffffffe800f07947 */ /* 0x000fea000383ffff */
.L_x_79:
[----:B-1----:R1:W2:Y:S02]  /*db90*/  SYNCS.PHASECHK.TRANS64.TRYWAIT P0, [R9+URZ+0x38820], R0 ;  /* 0x03882000090075a7 */ /* 0x0022a4000800017f */
[----:B--2---:R-:W-:Y:S05]  /*dba0*/  @!P0 NANOSLEEP.SYNCS 0x989680 ;  /* 0x009896800000895d */ /* 0x004fea0003900000 */
[----:B------:R-:W2:Y:S02]  /*dbb0*/  @!P0 SYNCS.PHASECHK.TRANS64 P0, [R9+URZ+0x38820], R0 ;  /* 0x03882000090085a7 */ /* 0x000ea4000800007f */
[----:B--2---:R-:W-:Y:S05]  /*dbc0*/  @!P0 BRA `(.L_x_79) ;  /* 0xfffffffc00f08947 */ /* 0x004fea000383ffff */
[----:B------:R-:W-:Y:S05]  /*dbd0*/  BRA `(.L_x_107) ;  /* 0xfffffff400b07947 */ /* 0x000fea000383ffff */
.L_x_83:
[----:B-1----:R1:W2:Y:S02]  /*dbe0*/  SYNCS.PHASECHK.TRANS64.TRYWAIT P1, [R5+URZ], R4 ;  /* 0x00000004050075a7 */ /* 0x0022a4000802017f */
[----:B--2---:R-:W-:Y:S05]  /*dbf0*/  @!P1 NANOSLEEP.SYNCS 0x989680 ;  /* 0x009896800000995d */ /* 0x004fea0003900000 */
[----:B------:R-:W2:Y:S02]  /*dc00*/  @!P1 SYNCS.PHASECHK.TRANS64 P1, [R5+URZ], R4 ;  /* 0x00000004050095a7 */ /* 0x000ea4000802007f */
[----:B--2---:R-:W-:Y:S05]  /*dc10*/  @!P1 BRA `(.L_x_83) ;  /* 0xfffffffc00f09947 */ /* 0x004fea000383ffff */
[----:B------:R-:W-:Y:S05]  /*dc20*/  BRA `(.L_x_108) ;  /* 0xfffffff8000c7947 */ /* 0x000fea000383ffff */
.L_x_84:
[----:B--2---:R2:W3:Y:S02]  /*dc30*/  SYNCS.PHASECHK.TRANS64.TRYWAIT P1, [R7+URZ], R0 ;  /* 0x00000000070075a7 */ /* 0x0044e4000802017f */
[----:B---3--:R-:W-:Y:S05]  /*dc40*/  @!P1 NANOSLEEP.SYNCS 0x989680 ;  /* 0x009896800000995d */ /* 0x008fea0003900000 */
[----:B------:R-:W3:Y:S02]  /*dc50*/  @!P1 SYNCS.PHASECHK.TRANS64 P1, [R7+URZ], R0 ;  /* 0x00000000070095a7 */ /* 0x000ee4000802007f */
[----:B---3--:R-:W-:Y:S05]  /*dc60*/  @!P1 BRA `(.L_x_84) ;  /* 0xfffffffc00f09947 */ /* 0x008fea000383ffff */
[----:B------:R-:W-:Y:S05]  /*dc70*/  BRA `(.L_x_109) ;  /* 0xfffffff800007947 */ /* 0x000fea000383ffff */
.L_x_86:
[----:B-1----:R1:W3:Y:S02]  /*dc80*/  SYNCS.PHASECHK.TRANS64.TRYWAIT P1, [R5+URZ+0x38860], R4 ;  /* 0x03886004050075a7 */ /* 0x0022e4000802017f */
[----:B---3--:R-:W-:Y:S05]  /*dc90*/  @!P1 NANOSLEEP.SYNCS 0x989680 ;  /* 0x009896800000995d */ /* 0x008fea0003900000 */
[----:B------:R-:W3:Y:S02]  /*dca0*/  @!P1 SYNCS.PHASECHK.TRANS64 P1, [R5+URZ+0x38860], R4 ;  /* 0x03886004050095a7 */ /* 0x000ee4000802007f */
[----:B---3--:R-:W-:Y:S05]  /*dcb0*/  @!P1 BRA `(.L_x_86) ;  /* 0xfffffffc00f09947 */ /* 0x008fea000383ffff */
[----:B------:R-:W-:Y:S05]  /*dcc0*/  BRA `(.L_x_110) ;  /* 0xfffffff800047947 */ /* 0x000fea000383ffff */
.L_x_88:
[----:B---3--:R3:W4:Y:S02]  /*dcd0*/  SYNCS.PHASECHK.TRANS64.TRYWAIT P1, [R3+URZ+0x38860], R0 ;  /* 0x03886000030075a7 */ /* 0x008724000802017f */
[----:B----4-:R-:W-:Y:S05]  /*dce0*/  @!P1 NANOSLEEP.SYNCS 0x989680 ;  /* 0x009896800000995d */ /* 0x010fea0003900000 */
[----:B------:R-:W4:Y:S02]  /*dcf0*/  @!P1 SYNCS.PHASECHK.TRANS64 P1, [R3+URZ+0x38860], R0 ;  /* 0x03886000030095a7 */ /* 0x000f24000802007f */
[----:B----4-:R-:W-:Y:S05]  /*dd00*/  @!P1 BRA `(.L_x_88) ;  /* 0xfffffffc00f09947 */ /* 0x010fea000383ffff */
[----:B------:R-:W-:Y:S05]  /*dd10*/  BRA `(.L_x_111) ;  /* 0xfffffff800047947 */ /* 0x000fea000383ffff */
.L_x_90:
[----:B----4-:R4:W1:Y:S02]  /*dd20*/  SYNCS.PHASECHK.TRANS64.TRYWAIT P0, [R5+URZ+0x38880], R4 ;  /* 0x03888004050075a7 */ /* 0x010864000800017f */
[----:B-1----:R-:W-:Y:S05]  /*dd30*/  @!P0 NANOSLEEP.SYNCS 0x989680 ;  /* 0x009896800000895d */ /* 0x002fea0003900000 */
[----:B------:R-:W1:Y:S02]  /*dd40*/  @!P0 SYNCS.PHASECHK.TRANS64 P0, [R5+URZ+0x38880], R4 ;  /* 0x03888004050085a7 */ /* 0x000e64000800007f */
[----:B-1----:R-:W-:Y:S05]  /*dd50*/  @!P0 BRA `(.L_x_90) ;  /* 0xfffffffc00f08947 */ /* 0x002fea000383ffff */
[----:B------:R-:W-:Y:S05]  /*dd60*/  BRA `(.L_x_91) ;  /* 0xfffffff800007947 */ /* 0x000fea000383ffff */
.L_x_112:
[----:B------:R-:W-:-:S00]  /*dd70*/  BRA `(.L_x_112) ;  /* 0xfffffffc00fc7947 */ /* 0x000fc0000383ffff */
[----:B------:R-:W-:-:S00]  /*dd80*/  NOP ;  /* 0x0000000000007918 */ /* 0x000fc00000000000 */
[----:B------:R-:W-:-:S00]  /*dd90*/  NOP ;  /* 0x0000000000007918 */ /* 0x000fc00000000000 */
[----:B------:R-:W-:-:S00]  /*dda0*/  NOP ;  /* 0x0000000000007918 */ /* 0x000fc00000000000 */
[----:B------:R-:W-:-:S00]  /*ddb0*/  NOP ;  /* 0x0000000000007918 */ /* 0x000fc00000000000 */
[----:B------:R-:W-:-:S00]  /*ddc0*/  NOP ;  /* 0x0000000000007918 */ /* 0x000fc00000000000 */
[----:B------:R-:W-:-:S00]  /*ddd0*/  NOP ;  /* 0x0000000000007918 */ /* 0x000fc00000000000 */
[----:B------:R-:W-:-:S00]  /*dde0*/  NOP ;  /* 0x0000000000007918 */ /* 0x000fc00000000000 */
[----:B------:R-:W-:-:S00]  /*ddf0*/  NOP ;  /* 0x0000000000007918 */ /* 0x000fc00000000000 */
.L_x_12334:


//--------------------- .text._ZN7cutlass13device_kernelIN5flash11enable_sm90INS1_16FlashAttnFwdSm90INS1_25CollectiveMainloopFwdSm90ILi2EN4cute5tupleIJNS5_1CILi1EEES8_S8_EEENS6_IJNS7_ILi128EEESA_NS7_ILi256EEEEEELi256ENS_12float_e4m3_tEfNS_4arch4Sm90ELb0ELb0ELb1ELb1ELb0ELb0ELb0ELb1ELb1ELb0ELb0ELb0EEENS1_21CollectiveEpilogueFwdINS6_IJSA_SB_SA_EEES9_NS_10bfloat16_tESF_Li256ELb1ELb0ELb0ELb1EEENS1_36VarlenDynamicPersistentTileSchedulerILi128ELi128ELi256ELi128ELb0ELb0ELb1ELb0ELb1ELb1EEEEEEEEEvNT_6ParamsE --------------------------
	.section	.text._ZN7cutlass13device_kernelIN5flash11enable_sm90INS1_16FlashAttnFwdSm90INS1_25CollectiveMainloopFwdSm90ILi2EN4cute5tupleIJNS5_1CILi1EEES8_S8_EEENS6_IJNS7_ILi128EEESA_NS7_ILi256EEEEEELi256ENS_12float_e4m3_tEfNS_4arch4Sm90ELb0ELb0ELb1ELb1ELb0ELb0ELb0ELb1ELb1ELb0ELb0ELb0EEENS1_21CollectiveEpilogueFwdINS6_IJSA_SB_SA_EEES9_NS_10bfloat16_tESF_Li256ELb1ELb0ELb0ELb1EEENS1_36VarlenDynamicPersistentTileSchedulerILi128ELi128ELi256ELi128ELb0ELb0ELb1ELb0ELb1ELb1EEEEEEEEEvNT_6ParamsE,"ax",@progbits
	.align	128
.text._ZN7cutlass13device_kernelIN5flash11enable_sm90INS1_16FlashAttnFwdSm90INS1_25CollectiveMainloopFwdSm90ILi2EN4cute5tupleIJNS5_1CILi1EEES8_S8_EEENS6_IJNS7_ILi128EEESA_NS7_ILi256EEEEEELi256ENS_12float_e4m3_tEfNS_4arch4Sm90ELb0ELb0ELb1ELb1ELb0ELb0ELb0ELb1ELb1ELb0ELb0ELb0EEENS1_21CollectiveEpilogueFwdINS6_IJSA_SB_SA_EEES9_NS_10bfloat16_tESF_Li256ELb1ELb0ELb0ELb1EEENS1_36VarlenDynamicPersistentTileSchedulerILi128ELi128ELi256ELi128ELb0ELb0ELb1ELb0ELb1ELb1EEEEEEEEEvNT_6ParamsE:
        .type           _ZN7cutlass13device_kernelIN5flash11enable_sm90INS1_16FlashAttnFwdSm90INS1_25CollectiveMainloopFwdSm90ILi2EN4cute5tupleIJNS5_1CILi1EEES8_S8_EEENS6_IJNS7_ILi128EEESA_NS7_ILi256EEEEEELi256ENS_12float_e4m3_tEfNS_4arch4Sm90ELb0ELb0ELb1ELb1ELb0ELb0ELb0ELb1ELb1ELb0ELb0ELb0EEENS1_21CollectiveEpilogueFwdINS6_IJSA_SB_SA_EEES9_NS_10bfloat16_tESF_Li256ELb1ELb0ELb0ELb1EEENS1_36VarlenDynamicPersistentTileSchedulerILi128ELi128ELi256ELi128ELb0ELb0ELb1ELb0ELb1ELb1EEEEEEEEEvNT_6ParamsE,@function
        .size           _ZN7cutlass13device_kernelIN5flash11enable_sm90INS1_16FlashAttnFwdSm90INS1_25CollectiveMainloopFwdSm90ILi2EN4cute5tupleIJNS5_1CILi1EEES8_S8_EEENS6_IJNS7_ILi128EEESA_NS7_ILi256EEEEEELi256ENS_12float_e4m3_tEfNS_4arch4Sm90ELb0ELb0ELb1ELb1ELb0ELb0ELb0ELb1ELb1ELb0ELb0ELb0EEENS1_21CollectiveEpilogueFwdINS6_IJSA_SB_SA_EEES9_NS_10bfloat16_tESF_Li256ELb1ELb0ELb0ELb1EEENS1_36VarlenDynamicPersistentTileSchedulerILi128ELi128ELi256ELi128ELb0ELb0ELb1ELb0ELb1ELb1EEEEEEEEEvNT_6ParamsE,(.L_x_12335 - _ZN7cutlass13device_kernelIN5flash11enable_sm90INS1_16FlashAttnFwdSm90INS1_25CollectiveMainloopFwdSm90ILi2EN4cute5tupleIJNS5_1CILi1EEES8_S8_EEENS6_IJNS7_ILi128EEESA_NS7_ILi256EEEEEELi256ENS_12float_e4m3_tEfNS_4arch4Sm90ELb0ELb0ELb1ELb1ELb0ELb0ELb0ELb1ELb1ELb0ELb0ELb0EEENS1_21CollectiveEpilogueFwdINS6_IJSA_SB_SA_EEES9_NS_10bfloat16_tESF_Li256ELb1ELb0ELb0ELb1EEENS1_36VarlenDynamicPersistentTileSchedulerILi128ELi128ELi256ELi128ELb0ELb0ELb1ELb0ELb1ELb1EEEEEEEEEvNT_6ParamsE)
        .other          _ZN7cutlass13device_kernelIN5flash11enable_sm90INS1_16FlashAttnFwdSm90INS1_25CollectiveMainloopFwdSm90ILi2EN4cute5tupleIJNS5_1CILi1EEES8_S8_EEENS6_IJNS7_ILi128EEESA_NS7_ILi256EEEEEELi256ENS_12float_e4m3_tEfNS_4arch4Sm90ELb0ELb0ELb1ELb1ELb0ELb0ELb0ELb1ELb1ELb0ELb0ELb0EEENS1_21CollectiveEpilogueFwdINS6_IJSA_SB_SA_EEES9_NS_10bfloat16_tESF_Li256ELb1ELb0ELb0ELb1EEENS1_36VarlenDynamicPersistentTileSchedulerILi128ELi128ELi256ELi128ELb0ELb0ELb1ELb0ELb1ELb1EEEEEEEEEvNT_6ParamsE,@"STO_CUDA_ENTRY STV_DEFAULT"
_ZN7cutlass13device_kernelIN5flash11enable_sm90INS1_16FlashAttnFwdSm90INS1_25CollectiveMainloopFwdSm90ILi2EN4cute5tupleIJNS5_1CILi1EEES8_S8_EEENS6_IJNS7_ILi128EEESA_NS7_ILi256EEEEEELi256ENS_12float_e4m3_tEfNS_4arch4Sm90ELb0ELb0ELb1ELb1ELb0ELb0ELb0ELb1ELb1ELb0ELb0ELb0EEENS1_21CollectiveEpilogueFwdINS6_IJSA_SB_SA_EEES9_NS_10bfloat16_tESF_Li256ELb1ELb0ELb0ELb1EEENS1_36VarlenDynamicPersistentTileSchedulerILi128ELi128ELi256ELi128ELb0ELb0ELb1ELb0ELb1ELb1EEEEEEEEEvNT_6ParamsE:
[----:B------:R-:W0:Y:S02]  /*0000*/  LDC R1, c[0x0][0x28] ;  /* 0x00000a00ff017b82 */ /* 0x000e240000000800 */
[----:B0-----:R-:W-:Y:S01]  /*0010*/  VIADD R1, R1, 0xffffffb8 ;  /* 0xffffffb801017836 */ /* 0x001fe20000000000 */
[----:B------:R-:W0:Y:S01]  /*0020*/  S2R R3, SR_TID.X ;  /* 0x0000000000037919 */ /* 0x000e220000002100 */
[----:B------:R-:W-:Y:S01]  /*0030*/  ELECT P0, URZ, PT ;  /* 0x00000000003f782f */ /* 0x000fe20003800000 */
[----:B------:R-:W-:Y:S01]  /*0040*/  BSSY B0, `(.L_x_113) ;  /* 0x0000011000007945 */ /* 0x000fe20003800000 */
[--C-:B0-----:R-:W-:Y:S02]  /*0050*/  SHF.R.U32.HI R0, RZ, 0x5, R3.reuse ;  /* 0x00000005ff007819 */ /* 0x101fe40000011603 */
[----:B------:R-:W-:-:S03]  /*0060*/  SHF.R.U32.HI R23, RZ, 0x7, R3 ;  /* 0x00000007ff177819 */ /* 0x000fc60000011603 */
[----:B------:R-:W0:Y:S02]  /*0070*/  SHFL.IDX PT, R2, R0, RZ, 0x1f ;  /* 0x00001fff00027589 */ /* 0x000e2400000e0000 */
[----:B0-----:R-:W-:-:S13]  /*0080*/  ISETP.EQ.AND P0, PT, R2, RZ, P0 ;  /* 0x000000ff0200720c */ /* 0x001fda0000702270 */
[----:B------:R-:W-:Y:S05]  /*0090*/  @!P0 BRA `(.L_x_114) ;  /* 0x00000000002c8947 */ /* 0x000fea0003800000 */
[----:B------:R-:W-:Y:S02]  /*00a0*/  ULDC.64 UR4, c[0x0][0x198] ;  /* 0x0000660000047ab9 */ /* 0x000fe40000000a00 */
[----:B------:R-:W-:Y:S02]  /*00b0*/  UIADD3 UR6, UP0, UR4, 0x270, URZ ;  /* 0x0000027004067890 */ /* 0x000fe4000ff1e03f */
[----:B------:R-:W-:Y:S02]  /*00c0*/  UIADD3 UR8, UP1, UR4, 0x370, URZ ;  /* 0x0000037004087890 */ /* 0x000fe4000ff3e03f */
[----:B------:R-:W-:Y:S02]  /*00d0*/  UIADD3 UR4, UP2, UR4, 0x470, URZ ;  /* 0x0000047004047890 */ /* 0x000fe4000ff5e03f */
[----:B------:R-:W-:Y:S02]  /*00e0*/  UIADD3.X UR7, URZ, UR5, URZ, UP0, !UPT ;  /* 0x000000053f077290 */ /* 0x000fe400087fe43f */
[----:B------:R-:W-:-:S02]  /*00f0*/  UIADD3.X UR9, URZ, UR5, URZ, UP1, !UPT ;  /* 0x000000053f097290 */ /* 0x000fc40008ffe43f */
[----:B------:R-:W-:-:S05]  /*0100*/  UIADD3.X UR5, URZ, UR5, URZ, UP2, !UPT ;  /* 0x000000053f057290 */ /* 0x000fca00097fe43f */
[----:B------:R0:W-:Y:S02]  /*0110*/  UTMACCTL.PF [UR6] ;  /* 0x00000000060079b9 */ /* 0x0001e40008040000 */
[----:B------:R0:W-:Y:S02]  /*0120*/  UTMACCTL.PF [UR8] ;  /* 0x00000000080079b9 */ /* 0x0001e40008040000 */
[----:B------:R0:W-:Y:S02]  /*0130*/  UTMACCTL.PF [UR4] ;  /* 0x00000000040079b9 */ /* 0x0001e40008040000 */
[----:B0-----:R-:W-:Y:S01]  /*0140*/  NOP ;  /* 0x0000000000007918 */ /* 0x001fe20000000000 */
.L_x_114:
[----:B------:R-:W-:Y:S05]  /*0150*/  BSYNC B0 ;  /* 0x0000000000007941 */ /* 0x000fea0003800000 */
.L_x_113:
[----:B------:R-:W-:Y:S01]  /*0160*/  VOTEU.ANY UP0, P0 ;  /* 0x00000000003f7886 */ /* 0x000fe20000000100 */
[----:B------:R-:W0:Y:S01]  /*0170*/  SHFL.IDX PT, R3, R23, RZ, 0x1f ;  /* 0x00001fff17037589 */ /* 0x000e2200000e0000 */
[----:B------:R-:W-:Y:S01]  /*0180*/  UMOV UR4, 0x1 ;  /* 0x0000000100047882 */ /* 0x000fe20000000000 */
[----:B------:R-:W-:Y:S01]  /*0190*/  UMOV UR7, 0x100 ;  /* 0x0000010000077882 */ /* 0x000fe20000000000 */
[----:B------:R-:W-:Y:S01]  /*01a0*/  VOTEU.ANY UP1, P0 ;  /* 0x00000000003f7886 */ /* 0x000fe20000020100 */
[----:B------:R-:W1:Y:S01]  /*01b0*/  @UP0 S2UR UR8, SR_CgaCtaId ;  /* 0x00000000000809c3 */ /* 0x000e620000008800 */
[----:B------:R-:W2:Y:S01]  /*01c0*/  SHFL.IDX PT, R2, R0, RZ, 0x1f ;  /* 0x00001fff00027589 */ /* 0x000ea200000e0000 */
[----:B------:R-:W-:Y:S01]  /*01d0*/  @UP0 UMOV UR6, 0x400 ;  /* 0x0000040000060882 */ /* 0x000fe20000000000 */
[----:B------:R-:W-:-:S04]  /*01e0*/  @UP0 UIADD3 UR4, -UR4, 0x100000, URZ ;  /* 0x0010000004040890 */ /* 0x000fc8000fffe13f */
[----:B------:R-:W-:Y:S02]  /*01f0*/  @UP0 USHF.L.U32 UR5, UR4, 0xb, URZ ;  /* 0x0000000b04050899 */ /* 0x000fe4000800063f */
[----:B------:R-:W-:Y:S01]  /*0200*/  @UP0 USHF.L.U32 UR4, UR4, 0x1, URZ ;  /* 0x0000000104040899 */ /* 0x000fe2000800063f */
[----:B------:R-:W-:Y:S01]  /*0210*/  VOTEU.ANY UP2, P0 ;  /* 0x00000000003f7886 */ /* 0x000fe20000040100 */
[----:B0-----:R-:W-:Y:S01]  /*0220*/  R2UR UR9, R3 ;  /* 0x00000000030972ca */ /* 0x001fe200000e0000 */
[----:B-1----:R-:W-:Y:S01]  /*0230*/  @UP0 ULEA UR8, UR8, UR6, 0x18 ;  /* 0x0000000608080291 */ /* 0x002fe2000f8ec03f */
[----:B--2---:R-:W-:Y:S01]  /*0240*/  ISETP.NE.AND P1, PT, R2, RZ, PT ;  /* 0x000000ff0200720c */ /* 0x004fe20003f25270 */
[----:B------:R-:W-:-:S04]  /*0250*/  @UP0 UIADD3 UR6, -UR7, 0x100000, URZ ;  /* 0x0010000007060890 */ /* 0x000fc8000fffe13f */
[----:B------:R-:W-:Y:S02]  /*0260*/  @UP0 USHF.L.U32 UR7, UR6, 0xb, URZ ;  /* 0x0000000b06070899 */ /* 0x000fe4000800063f */
[----:B------:R-:W-:-:S04]  /*0270*/  @UP0 USHF.L.U32 UR6, UR6, 0x1, URZ ;  /* 0x0000000106060899 */ /* 0x000fc8000800063f */
[----:B------:R-:W-:Y:S01]  /*0280*/  UISETP.NE.AND UP0, UPT, UR9, URZ, UPT ;  /* 0x0000003f0900728c */ /* 0x000fe2000bf05270 */
[----:B------:R-:W0:Y:S02]  /*0290*/  FENCE.VIEW.ASYNC.S ;  /* 0x00000000000073c6 */ /* 0x000e240000000000 */
[----:B0-----:R0:W1:Y:S05]  /*02a0*/  @UP1 SYNCS.EXCH.64 URZ, [UR8+0x38800], UR4 ;  /* 0x03880004083f15b2 */ /* 0x00106a0008000100 */
[----:B------:R0:W2:Y:S01]  /*02b0*/  @UP2 SYNCS.EXCH.64 URZ, [UR8+0x38820], UR6 ;  /* 0x03882006083f25b2 */ /* 0x0000a20008000100 */
[----:B------:R-:W-:Y:S05]  /*02c0*/  @P1 BRA `(.L_x_115) ;  /* 0x0000000000481947 */ /* 0x000fea0003800000 */
[----:B0-----:R-:W0:Y:S01]  /*02d0*/  S2UR UR5, SR_CgaCtaId ;  /* 0x00000000000579c3 */ /* 0x001e220000008800 */
[----:B------:R-:W-:Y:S01]  /*02e0*/  UMOV UR4, 0x400 ;  /* 0x0000040000047882 */ /* 0x000fe20000000000 */
[----:B------:R-:W-:Y:S01]  /*02f0*/  UMOV UR6, 0x1 ;  /* 0x0000000100067882 */ /* 0x000fe20000000000 */
[----:B------:R-:W-:Y:S01]  /*0300*/  UMOV UR9, 0x2 ;  /* 0x0000000200097882 */ /* 0x000fe20000000000 */
[----:B------:R-:W-:-:S04]  /*0310*/  UIADD3 UR6, -UR6, 0x100000, URZ ;  /* 0x0010000006067890 */ /* 0x000fc8000fffe13f */
[----:B------:R-:W-:Y:S02]  /*0320*/  USHF.L.U32 UR7, UR6, 0xb, URZ ;  /* 0x0000000b06077899 */ /* 0x000fe4000800063f */
[----:B------:R-:W-:Y:S01]  /*0330*/  USHF.L.U32 UR6, UR6, 0x1, URZ ;  /* 0x0000000106067899 */ /* 0x000fe2000800063f */
[----:B------:R-:W-:Y:S01]  /*0340*/  ELECT P0, URZ, PT ;  /* 0x00000000003f782f */ /* 0x000fe20003800000 */
[----:B0-----:R-:W-:Y:S02]  /*0350*/  ULEA UR8, UR5, UR4, 0x18 ;  /* 0x0000000405087291 */ /* 0x001fe4000f8ec03f */
[----:B------:R-:W-:-:S04]  /*0360*/  UIADD3 UR4, -UR9, 0x100000, URZ ;  /* 0x0010000009047890 */ /* 0x000fc8000fffe13f */
[----:B------:R-:W-:Y:S02]  /*0370*/  USHF.L.U32 UR5, UR4, 0xb, URZ ;  /* 0x0000000b04057899 */ /* 0x000fe4000800063f */
[----:B------:R-:W-:Y:S01]  /*0380*/  USHF.L.U32 UR4, UR4, 0x1, URZ ;  /* 0x0000000104047899 */ /* 0x000fe2000800063f */
[----:B------:R-:W0:Y:S03]  /*0390*/  FENCE.VIEW.ASYNC.S ;  /* 0x00000000000073c6 */ /* 0x000e260000000000 */
[----:B0-----:R3:W4:Y:S08]  /*03a0*/  SYNCS.EXCH.64 URZ, [UR8+0x38830], UR6 ;  /* 0x03883006083f75b2 */ /* 0x0017300008000100 */
[----:B------:R3:W0:Y:S01]  /*03b0*/  SYNCS.EXCH.64 URZ, [UR8+0x38840], UR4 ;  /* 0x03884004083f75b2 */ /* 0x0006220008000100 */
[----:B------:R3:W0:Y:S01]  /*03c0*/  SYNCS.EXCH.64 URZ, [UR8+0x38838], UR6 ;  /* 0x03883806083f75b2 */ /* 0x0006220008000100 */
[----:B------:R3:W0:Y:S02]  /*03d0*/  SYNCS.EXCH.64 URZ, [UR8+0x38848], UR4 ;  /* 0x03884804083f75b2 */ /* 0x0006240008000100 */
[----:B---3--:R-:W-:Y:S01]  /*03e0*/  NOP ;  /* 0x0000000000007918 */ /* 0x008fe20000000000 */
.L_x_115:
[----:B------:R-:W3:Y:S01]  /*03f0*/  SHFL.IDX PT, R2, R0, RZ, 0x1f ;  /* 0x00001fff00027589 */ /* 0x000ee200000e0000 */
[----:B------:R-:W-:Y:S01]  /*0400*/  NOP ;  /* 0x0000000000007918 */ /* 0x000fe20000000000 */
[----:B---3--:R-:W-:-:S13]  /*0410*/  ISETP.NE.AND P0, PT, R2, RZ, PT ;  /* 0x000000ff0200720c */ /* 0x008fda0003f05270 */
[----:B------:R-:W-:Y:S05]  /*0420*/  @P0 BRA `(.L_x_116) ;  /* 0x0000000000480947 */ /* 0x000fea0003800000 */
[----:B0-----:R-:W0:Y:S01]  /*0430*/  S2UR UR5, SR_CgaCtaId ;  /* 0x00000000000579c3 */ /* 0x001e220000008800 */
[----:B------:R-:W-:Y:S01]  /*0440*/  UMOV UR4, 0x400 ;  /* 0x0000040000047882 */ /* 0x000fe20000000000 */
[----:B------:R-:W-:Y:S01]  /*0450*/  UMOV UR6, 0x80 ;  /* 0x0000008000067882 */ /* 0x000fe20000000000 */
[----:B------:R-:W-:Y:S01]  /*0460*/  UMOV UR7, 0x100 ;  /* 0x0000010000077882 */ /* 0x000fe20000000000 */
[----:B------:R-:W-:Y:S01]  /*0470*/  ELECT P0, URZ, PT ;  /* 0x00000000003f782f */ /* 0x000fe20003800000 */
[----:B0-----:R-:W-:Y:S02]  /*0480*/  ULEA UR8, UR5, UR4, 0x18 ;  /* 0x0000000405087291 */ /* 0x001fe4000f8ec03f */
[----:B------:R-:W-:-:S04]  /*0490*/  UIADD3 UR4, -UR6, 0x100000, URZ ;  /* 0x0010000006047890 */ /* 0x000fc8000fffe13f */
[----:B------:R-:W-:Y:S02]  /*04a0*/  USHF.L.U32 UR5, UR4, 0xb, URZ ;  /* 0x0000000b04057899 */ /* 0x000fe4000800063f */
[----:B------:R-:W-:Y:S02]  /*04b0*/  USHF.L.U32 UR4, UR4, 0x1, URZ ;  /* 0x0000000104047899 */ /* 0x000fe4000800063f */
[----:B------:R-:W-:-:S04]  /*04c0*/  UIADD3 UR6, -UR7, 0x100000, URZ ;  /* 0x0010000007067890 */ /* 0x000fc8000fffe13f */
[----:B------:R-:W-:Y:S02]  /*04d0*/  USHF.L.U32 UR7, UR6, 0xb, URZ ;  /* 0x0000000b06077899 */ /* 0x000fe4000800063f */
[----:B------:R-:W-:Y:S01]  /*04e0*/  USHF.L.U32 UR6, UR6, 0x1, URZ ;  /* 0x0000000106067899 */ /* 0x000fe2000800063f */
[----:B------:R-:W0:Y:S03]  /*04f0*/  FENCE.VIEW.ASYNC.S ;  /* 0x00000000000073c6 */ /* 0x000e260000000000 */
[----:B0-----:R3:W0:Y:S08]  /*0500*/  SYNCS.EXCH.64 URZ, [UR8+0x38850], UR4 ;  /* 0x03885004083f75b2 */ /* 0x0016300008000100 */
[----:B------:R3:W0:Y:S01]  /*0510*/  SYNCS.EXCH.64 URZ, [UR8+0x38860], UR6 ;  /* 0x03886006083f75b2 */ /* 0x0006220008000100 */
[----:B------:R3:W0:Y:S01]  /*0520*/  SYNCS.EXCH.64 URZ, [UR8+0x38858], UR4 ;  /* 0x03885804083f75b2 */ /* 0x0006220008000100 */
[----:B------:R3:W0:Y:S02]  /*0530*/  SYNCS.EXCH.64 URZ, [UR8+0x38868], UR6 ;  /* 0x03886806083f75b2 */ /* 0x0006240008000100 */
[----:B---3--:R-:W-:Y:S01]  /*0540*/  NOP ;  /* 0x0000000000007918 */ /* 0x008fe20000000000 */
.L_x_116:
[----:B------:R-:W3:Y:S01]  /*0550*/  SHFL.IDX PT, R2, R0, RZ, 0x1f ;  /* 0x00001fff00027589 */ /* 0x000ee200000e0000 */
[----:B------:R-:W-:Y:S01]  /*0560*/  NOP ;  /* 0x0000000000007918 */ /* 0x000fe20000000000 */
[----:B---3--:R-:W-:-:S13]  /*0570*/  ISETP.NE.AND P0, PT, R2, RZ, PT ;  /* 0x000000ff0200720c */ /* 0x008fda0003f05270 */
[----:B------:R-:W-:Y:S05]  /*0580*/  @P0 BRA `(.L_x_117) ;  /* 0x0000000000380947 */ /* 0x000fea0003800000 */
[----:B0-----:R-:W0:Y:S01]  /*0590*/  S2UR UR5, SR_CgaCtaId ;  /* 0x00000000000579c3 */ /* 0x001e220000008800 */
[----:B------:R-:W-:Y:S01]  /*05a0*/  UMOV UR4, 0x400 ;  /* 0x0000040000047882 */ /* 0x000fe20000000000 */
[----:B------:R-:W-:Y:S01]  /*05b0*/  UMOV UR7, 0x1 ;  /* 0x0000000100077882 */ /* 0x000fe20000000000 */
[----:B------:R-:W-:Y:S01]  /*05c0*/  ELECT P0, URZ, PT ;  /* 0x00000000003f782f */ /* 0x000fe20003800000 */
[----:B0-----:R-:W-:Y:S02]  /*05d0*/  ULEA UR6, UR5, UR4, 0x18 ;  /* 0x0000000405067291 */ /* 0x001fe4000f8ec03f */
[----:B------:R-:W-:-:S04]  /*05e0*/  UIADD3 UR4, -UR7, 0x100000, URZ ;  /* 0x0010000007047890 */ /* 0x000fc8000fffe13f */
[----:B------:R-:W-:Y:S02]  /*05f0*/  USHF.L.U32 UR5, UR4, 0xb, URZ ;  /* 0x0000000b04057899 */ /* 0x000fe4000800063f */
[----:B------:R-:W-:Y:S01]  /*0600*/  USHF.L.U32 UR4, UR4, 0x1, URZ ;  /* 0x0000000104047899 */ /* 0x000fe2000800063f */
[----:B------:R-:W0:Y:S11]  /*0610*/  FENCE.VIEW.ASYNC.S ;  /* 0x00000000000073c6 */ /* 0x000e360000000000 */
[----:B0-----:R3:W0:Y:S01]  /*0620*/  SYNCS.EXCH.64 URZ, [UR6+0x38870], UR4 ;  /* 0x03887004063f75b2 */ /* 0x0016220008000100 */
[----:B------:R3:W0:Y:S01]  /*0630*/  SYNCS.EXCH.64 URZ, [UR6+0x38880], UR4 ;  /* 0x03888004063f75b2 */ /* 0x0006220008000100 */
[----:B------:R3:W0:Y:S01]  /*0640*/  SYNCS.EXCH.64 URZ, [UR6+0x38878], UR4 ;  /* 0x03887804063f75b2 */ /* 0x0006220008000100 */
[----:B------:R3:W0:Y:S02]  /*0650*/  SYNCS.EXCH.64 URZ, [UR6+0x38888], UR4 ;  /* 0x03888804063f75b2 */ /* 0x0006240008000100 */
[----:B---3--:R-:W-:Y:S01]  /*0660*/  NOP ;  /* 0x0000000000007918 */ /* 0x008fe20000000000 */
.L_x_117:
        /* <DEDUP_REMOVED lines=22> */
.L_x_118:
        /* <DEDUP_REMOVED lines=22> */
.L_x_119:
[----:B------:R-:W-:Y:S01]  /*0930*/  PLOP3.LUT P0, PT, PT, PT, UP0, 0x80, 0x0 ;  /* 0x000000000000781c */ /* 0x000fe20003f0f008 */
[----:B------:R-:W-:Y:S01]  /*0940*/  UMOV UR40, 0x1 ;  /* 0x0000000100287882 */ /* 0x000fe20000000000 */
[----:B------:R-:W-:Y:S01]  /*0950*/  NOP ;  /* 0x0000000000007918 */ /* 0x000fe20000000000 */
[----:B------:R-:W-:Y:S01]  /*0960*/  USEL UR40, UR40, 0x2, !UP0 ;  /* 0x0000000228287887 */ /* 0x000fe2000c000000 */
[----:B------:R-:W-:Y:S01]  /*0970*/  ULDC.64 UR46, c[0x0][0x208] ;  /* 0x00008200002e7ab9 */ /* 0x000fe20000000a00 */
[----:B012-4-:R-:W-:Y:S08]  /*0980*/  BAR.SYNC.DEFER_BLOCKING 0x0 ;  /* 0x0000000000007b1d */ /* 0x017ff00000010000 */
[----:B------:R-:W-:Y:S05]  /*0990*/  @!P0 BRA `(.L_x_120) ;  /* 0x000000b400a88947 */ /* 0x000fea0003800000 */
.L_x_121:
[----:B------:R-:W-:-:S08]  /*09a0*/  NOP ;  /* 0x0000000000007918 */ /* 0x000fd00000000000 */
[----:B------:R-:W0:Y:S02]  /*09b0*/  USETMAXREG.TRY_ALLOC.CTAPOOL UP0, 0xf0 ;  /* 0x000000f0000079c8 */ /* 0x000e240008000600 */
[----:B0-----:R-:W-:-:S13]  /*09c0*/  PLOP3.LUT P0, PT, PT, PT, UP0, 0x80, 0x0 ;  /* 0x000000000000781c */ /* 0x001fda0003f0f008 */
[----:B------:R-:W-:Y:S05]  /*09d0*/  @!P0 BRA `(.L_x_121) ;  /* 0xfffffffc00f08947 */ /* 0x000fea000383ffff */
[----:B------:R-:W0:Y:S01]  /*09e0*/  S2R R2, SR_TID.X ;  /* 0x0000000000027919 */ /* 0x000e220000002100 */
[----:B------:R-:W1:Y:S01]  /*09f0*/  S2UR UR5, SR_CgaCtaId ;  /* 0x00000000000579c3 */ /* 0x000e620000008800 */
[----:B------:R-:W-:-:S07]  /*0a00*/  UMOV UR4, 0x400 ;  /* 0x0000040000047882 */ /* 0x000fce0000000000 */
[----:B------:R-:W-:Y:S06]  /*0a10*/  BAR.ARV 0x8, 0x120 ;  /* 0x0204800000007b1d */ /* 0x000fec0000002000 */
[----:B-1----:R-:W-:Y:S01]  /*0a20*/  ULEA UR4, UR5, UR4, 0x18 ;  /* 0x0000000405047291 */ /* 0x002fe2000f8ec03f */
[----:B0-----:R-:W-:-:S04]  /*0a30*/  LOP3.LUT R0, R2, 0xffffff80, RZ, 0xc0, !PT ;  /* 0xffffff8002007812 */ /* 0x001fc800078ec0ff */
[----:B------:R-:W-:-:S13]  /*0a40*/  ISETP.NE.AND P0, PT, R0, 0x80, PT ;  /* 0x000000800000780c */ /* 0x000fda0003f05270 */
[----:B------:R-:W-:Y:S08]  /*0a50*/  @!P0 BAR.ARV 0x9, 0x100 ;  /* 0x0244000000008b1d */ /* 0x000ff00000002000 */
[----:B------:R-:W-:Y:S06]  /*0a60*/  BAR.SYNC.DEFER_BLOCKING 0x5, 0x180 ;  /* 0x0146000000007b1d */ /* 0x000fec0000010000 */
[----:B------:R-:W0:Y:S01]  /*0a70*/  LDS.128 R80, [UR4+0x388d0] ;  /* 0x0388d004ff507984 */ /* 0x000e220008000c00 */
[----:B------:R-:W-:Y:S01]  /*0a80*/  ULDC UR4, c[0x0][0xc14] ;  /* 0x0003050000047ab9 */ /* 0x000fe20000000800 */
[----:B------:R-:W-:Y:S06]  /*0a90*/  BAR.ARV 0x4, 0x180 ;  /* 0x0106000000007b1d */ /* 0x000fec0000002000 */
[----:B0-----:R-:W-:-:S13]  /*0aa0*/  ISETP.GE.AND P0, PT, R83, UR4, PT ;  /* 0x0000000453007c0c */ /* 0x001fda000bf06270 */
[----:B------:R-:W-:Y:S05]  /*0ab0*/  @P0 EXIT ;  /* 0x000000000000094d */ /* 0x000fea0003800000 */
[----:B------:R-:W-:Y:S01]  /*0ac0*/  VIADD R236, R2, 0xffffff80 ;  /* 0xffffff8002ec7836 */ /* 0x000fe20000000000 */
[----:B------:R-:W-:Y:S01]  /*0ad0*/  R2UR UR5, R82 ;  /* 0x00000000520572ca */ /* 0x000fe200000e0000 */
[----:B------:R-:W-:Y:S01]  /*0ae0*/  ULOP3.LUT UR44, UR40, 0x1, URZ, 0xfc, !UPT ;  /* 0x00000001282c7892 */ /* 0x000fe2000f8efc3f */
[----:B------:R-:W-:Y:S02]  /*0af0*/  UMOV UR43, URZ ;  /* 0x0000003f002b7c82 */ /* 0x000fe40008000000 */
[----:B------:R-:W-:Y:S01]  /*0b00*/  SHF.R.S32.HI R3, RZ, 0x1f, R236 ;  /* 0x0000001fff037819 */ /* 0x000fe200000114ec */
[----:B------:R-:W-:Y:S01]  /*0b10*/  UMOV UR42, URZ ;  /* 0x0000003f002a7c82 */ /* 0x000fe20008000000 */
[----:B------:R-:W-:Y:S02]  /*0b20*/  UMOV UR50, URZ ;  /* 0x0000003f00327c82 */ /* 0x000fe40008000000 */
[CC--:B------:R-:W-:Y:S02]  /*0b30*/  LEA.HI R5, R3.reuse, R236.reuse, RZ, 0x7 ;  /* 0x000000ec03057211 */ /* 0x0c0fe400078f38ff */
[----:B------:R-:W-:-:S02]  /*0b40*/  LEA.HI R0, R3, R236, RZ, 0x4 ;  /* 0x000000ec03007211 */ /* 0x000fc400078f20ff */
[----:B------:R-:W-:Y:S02]  /*0b50*/  LOP3.LUT R7, R5, 0xffffff80, RZ, 0xc0, !PT ;  /* 0xffffff8005077812 */ /* 0x000fe400078ec0ff */
[----:B------:R-:W-:Y:S02]  /*0b60*/  SHF.R.S32.HI R9, RZ, 0x4, R0 ;  /* 0x00000004ff097819 */ /* 0x000fe40000011400 */
[----:B------:R-:W-:Y:S01]  /*0b70*/  SHF.R.S32.HI R232, RZ, 0x7, R5 ;  /* 0x00000007ffe87819 */ /* 0x000fe20000011405 */
[----:B------:R-:W-:Y:S01]  /*0b80*/  IMAD.IADD R22, R236, 0x1, -R7 ;  /* 0x00000001ec167824 */ /* 0x000fe200078e0a07 */
[----:B------:R-:W-:Y:S02]  /*0b90*/  LEA.HI R2, R3, R236, RZ, 0x5 ;  /* 0x000000ec03027211 */ /* 0x000fe400078f28ff */
[----:B------:R-:W-:Y:S02]  /*0ba0*/  LOP3.LUT R7, R0, 0x3fffff0, RZ, 0xc0, !PT ;  /* 0x03fffff000077812 */ /* 0x000fe400078ec0ff */
[----:B------:R-:W-:Y:S01]  /*0bb0*/  SHF.R.S32.HI R11, RZ, 0x1f, R22 ;  /* 0x0000001fff0b7819 */ /* 0x000fe20000011416 */
[----:B------:R-:W-:Y:S01]  /*0bc0*/  IMAD.SHL.U32 R2, R2, 0x20, RZ ;  /* 0x0000002002027824 */ /* 0x000fe200078e00ff */
[----:B------:R-:W-:Y:S01]  /*0bd0*/  LEA.HI R0, R0, R9, RZ, 0x1 ;  /* 0x0000000900007211 */ /* 0x000fe200078f08ff */
[----:B------:R-:W-:Y:S01]  /*0be0*/  IMAD.IADD R7, R236, 0x1, -R7 ;  /* 0x00000001ec077824 */ /* 0x000fe200078e0a07 */
[----:B------:R-:W-:-:S02]  /*0bf0*/  LEA.HI R4, R11, R22, RZ, 0x2 ;  /* 0x000000160b047211 */ /* 0x000fc400078f10ff */
[----:B------:R-:W-:Y:S02]  /*0c00*/  LEA.HI R5, R5, R232, RZ, 0x1 ;  /* 0x000000e805057211 */ /* 0x000fe400078f08ff */
[--C-:B------:R-:W-:Y:S02]  /*0c10*/  SHF.R.S32.HI R6, RZ, 0x2, R4.reuse ;  /* 0x00000002ff067819 */ /* 0x100fe40000011404 */
[----:B------:R-:W-:Y:S02]  /*0c20*/  SHF.R.S32.HI R13, RZ, 0x1f, R4 ;  /* 0x0000001fff0d7819 */ /* 0x000fe40000011404 */
[----:B------:R-:W-:Y:S02]  /*0c30*/  LOP3.LUT R0, R0, 0x1ffffffe, RZ, 0xc0, !PT ;  /* 0x1ffffffe00007812 */ /* 0x000fe400078ec0ff */
[----:B------:R-:W-:Y:S02]  /*0c40*/  LEA.HI R13, R13, R6, RZ, 0x3 ;  /* 0x000000060d0d7211 */ /* 0x000fe400078f18ff */
[----:B------:R-:W-:Y:S01]  /*0c50*/  LOP3.LUT R5, R5, 0x3fffffe, RZ, 0xc0, !PT ;  /* 0x03fffffe05057812 */ /* 0x000fe200078ec0ff */
[----:B------:R-:W-:Y:S01]  /*0c60*/  IMAD.IADD R0, R9, 0x1, -R0 ;  /* 0x0000000109007824 */ /* 0x000fe200078e0a00 */
[----:B------:R-:W-:-:S02]  /*0c70*/  LOP3.LUT R13, R13, 0xfffffff8, RZ, 0xc0, !PT ;  /* 0xfffffff80d0d7812 */ /* 0x000fc400078ec0ff */
[----:B------:R-:W-:Y:S01]  /*0c80*/  LEA.HI R11, R11, R22, RZ, 0x5 ;  /* 0x000000160b0b7211 */ /* 0x000fe200078f28ff */
[----:B------:R-:W-:Y:S01]  /*0c90*/  IMAD.IADD R234, R232, 0x1, -R5 ;  /* 0x00000001e8ea7824 */ /* 0x000fe200078e0a05 */
[----:B------:R-:W-:Y:S01]  /*0ca0*/  LEA.HI R3, R3, R236, RZ, 0x3 ;  /* 0x000000ec03037211 */ /* 0x000fe200078f18ff */
[----:B------:R-:W-:Y:S01]  /*0cb0*/  IMAD.IADD R6, R6, 0x1, -R13 ;  /* 0x0000000106067824 */ /* 0x000fe200078e0a0d */
[----:B------:R-:W-:Y:S02]  /*0cc0*/  LOP3.LUT R2, R2, 0xfffffc00, RZ, 0xc0, !PT ;  /* 0xfffffc0002027812 */ /* 0x000fe400078ec0ff */
[----:B------:R-:W-:Y:S02]  /*0cd0*/  LOP3.LUT R9, R4, 0x7ffffffc, RZ, 0xc0, !PT ;  /* 0x7ffffffc04097812 */ /* 0x000fe400078ec0ff */
[----:B------:R-:W-:Y:S01]  /*0ce0*/  SHF.R.S32.HI R11, RZ, 0x5, R11 ;  /* 0x00000005ff0b7819 */ /* 0x000fe2000001140b */
[----:B------:R-:W-:Y:S01]  /*0cf0*/  IMAD R7, R7, 0x40, R2 ;  /* 0x0000004007077824 */ /* 0x000fe200078e0202 */
[----:B------:R-:W-:Y:S01]  /*0d00*/  LOP3.LUT R5, R3, 0x1ffffff8, RZ, 0xc0, !PT ;  /* 0x1ffffff803057812 */ /* 0x000fe200078ec0ff */
[----:B------:R-:W-:Y:S01]  /*0d10*/  IMAD.MOV.U32 R2, RZ, RZ, -0x2 ;  /* 0xfffffffeff027424 */ /* 0x000fe200078e00ff */
[----:B------:R-:W-:Y:S01]  /*0d20*/  SHF.R.S32.HI R18, RZ, 0x3, R3 ;  /* 0x00000003ff127819 */ /* 0x000fe20000011403 */
[----:B------:R-:W-:-:S02]  /*0d30*/  IMAD.IADD R9, R22, 0x1, -R9 ;  /* 0x0000000116097824 */ /* 0x000fc400078e0a09 */
[----:B------:R-:W-:Y:S02]  /*0d40*/  IMAD R11, R11, 0x10, R6 ;  /* 0x000000100b0b7824 */ /* 0x000fe400078e0206 */
[----:B------:R-:W-:Y:S02]  /*0d50*/  IMAD.IADD R5, R236, 0x1, -R5 ;  /* 0x00000001ec057824 */ /* 0x000fe400078e0a05 */
[----:B------:R-:W-:Y:S02]  /*0d60*/  IMAD R235, R0, 0x8, R7 ;  /* 0x0000000800eb7824 */ /* 0x000fe400078e0207 */
[----:B------:R-:W-:Y:S02]  /*0d70*/  IMAD R233, R9, R2, 0x80 ;  /* 0x0000008009e97424 */ /* 0x000fe400078e0202 */
[----:B------:R-:W-:Y:S02]  /*0d80*/  IMAD R234, R234, 0x40, R11 ;  /* 0x00000040eaea7824 */ /* 0x000fe400078e020b */
[----:B------:R-:W-:-:S07]  /*0d90*/  IMAD.SHL.U32 R16, R5, 0x8, RZ ;  /* 0x0000000805107824 */ /* 0x000fce00078e00ff */
.L_x_165:
[----:B0-----:R-:W0:Y:S01]  /*0da0*/  LDC.64 R2, c[0x0][0xc60] ;  /* 0x00031800ff027b82 */ /* 0x001e220000000a00 */
[----:B------:R-:W-:Y:S01]  /*0db0*/  ULDC.64 UR6, c[0x0][0xa28] ;  /* 0x00028a0000067ab9 */ /* 0x000fe20000000a00 */
[----:B------:R-:W-:Y:S01]  /*0dc0*/  ULDC.64 UR8, c[0x0][0xa20] ;  /* 0x0002880000087ab9 */ /* 0x000fe20000000a00 */
[----:B------:R-:W-:Y:S01]  /*0dd0*/  ULDC UR4, c[0x0][0x404] ;  /* 0x0001010000047ab9 */ /* 0x000fe20000000800 */
[----:B0-----:R-:W-:-:S06]  /*0de0*/  IMAD.WIDE R2, R83, 0x4, R2 ;  /* 0x0000000453027825 */ /* 0x001fcc00078e0202 */
[----:B--2---:R-:W2:Y:S01]  /*0df0*/  LDG.E R2, desc[UR46][R2.64] ;  /* 0x0000002e02027981 */ /* 0x004ea2000c1e1900 */
[----:B------:R-:W-:Y:S02]  /*0e00*/  UISETP.NE.U32.AND UP0, UPT, UR6, URZ, UPT ;  /* 0x0000003f0600728c */ /* 0x000fe4000bf05070 */
[----:B------:R-:W-:Y:S02]  /*0e10*/  UISETP.NE.U32.AND UP1, UPT, UR8, URZ, UPT ;  /* 0x0000003f0800728c */ /* 0x000fe4000bf25070 */
[----:B------:R-:W-:Y:S02]  /*0e20*/  UISETP.NE.AND.EX UP0, UPT, UR7, URZ, UPT, UP0 ;  /* 0x0000003f0700728c */ /* 0x000fe4000bf05300 */
[----:B------:R-:W-:-:S04]  /*0e30*/  UISETP.NE.AND.EX UP1, UPT, UR9, URZ, UPT, UP1 ;  /* 0x0000003f0900728c */ /* 0x000fc8000bf25310 */
[----:B------:R-:W-:Y:S02]  /*0e40*/  PLOP3.LUT P0, PT, PT, PT, UP0, 0x80, 0x0 ;  /* 0x000000000000781c */ /* 0x000fe40003f0f008 */
[----:B------:R-:W-:Y:S02]  /*0e50*/  PLOP3.LUT P1, PT, PT, PT, UP1, 0x80, 0x0 ;  /* 0x000000000000781c */ /* 0x000fe40003f2f018 */
[----:B--2---:R-:W-:-:S13]  /*0e60*/  R2UR UR36, R2 ;  /* 0x00000000022472ca */ /* 0x004fda00000e0000 */
[----:B------:R-:W-:Y:S02]  /*0e70*/  USHF.R.S32.HI UR37, URZ, 0x1f, UR36 ;  /* 0x0000001f3f257899 */ /* 0x000fe40008011424 */
[----:B------:R-:W-:Y:S02]  /*0e80*/  @UP0 ULEA UR6, UP2, UR36, UR6, 0x2 ;  /* 0x0000000624060291 */ /* 0x000fe4000f84103f */
[----:B------:R-:W-:Y:S02]  /*0e90*/  @UP1 ULEA UR8, UP3, UR36, UR8, 0x2 ;  /* 0x0000000824081291 */ /* 0x000fe4000f86103f */
[----:B------:R-:W-:Y:S02]  /*0ea0*/  @UP0 ULEA.HI.X UR7, UR36, UR7, UR37, 0x2, UP2 ;  /* 0x0000000724070291 */ /* 0x000fe400090f1425 */
[----:B------:R-:W-:Y:S01]  /*0eb0*/  @UP1 ULEA.HI.X UR9, UR36, UR9, UR37, 0x2, UP3 ;  /* 0x0000000924091291 */ /* 0x000fe200098f1425 */
[----:B------:R-:W-:Y:S02]  /*0ec0*/  IMAD.U32 R2, RZ, RZ, UR6 ;  /* 0x00000006ff027e24 */ /* 0x000fe4000f8e00ff */
[----:B---345:R-:W-:-:S02]  /*0ed0*/  IMAD.U32 R4, RZ, RZ, UR8 ;  /* 0x00000008ff047e24 */ /* 0x038fc4000f8e00ff */
[----:B------:R-:W-:Y:S01]  /*0ee0*/  IMAD.U32 R3, RZ, RZ, UR7 ;  /* 0x00000007ff037e24 */ /* 0x000fe2000f8e00ff */
[----:B------:R-:W-:Y:S01]  /*0ef0*/  ULDC.64 UR6, c[0x0][0x3f8] ;  /* 0x0000fe0000067ab9 */ /* 0x000fe20000000a00 */
[----:B------:R-:W-:-:S03]  /*0f00*/  IMAD.U32 R5, RZ, RZ, UR9 ;  /* 0x00000009ff057e24 */ /* 0x000fc6000f8e00ff */
[----:B------:R-:W2:Y:S04]  /*0f10*/  @P0 LDG.E R2, desc[UR46][R2.64] ;  /* 0x0000002e02020981 */ /* 0x000ea8000c1e1900 */
[----:B------:R-:W3:Y:S01]  /*0f20*/  @P1 LDG.E R4, desc[UR46][R4.64] ;  /* 0x0000002e04041981 */ /* 0x000ee2000c1e1900 */
[----:B------:R-:W-:Y:S01]  /*0f30*/  UISETP.NE.U32.AND UP0, UPT, UR6, URZ, UPT ;  /* 0x0000003f0600728c */ /* 0x000fe2000bf05070 */
[----:B------:R-:W-:Y:S01]  /*0f40*/  IMAD.MOV.U32 R17, RZ, RZ, R81 ;  /* 0x000000ffff117224 */ /* 0x000fe200078e0051 */
[----:B------:R-:W-:Y:S01]  /*0f50*/  UMOV UR48, URZ ;  /* 0x0000003f00307c82 */ /* 0x000fe20008000000 */
[----:B------:R-:W-:Y:S01]  /*0f60*/  ULDC UR6, c[0x0][0x2e0] ;  /* 0x0000b80000067ab9 */ /* 0x000fe20000000800 */
[----:B------:R-:W-:Y:S01]  /*0f70*/  UISETP.NE.AND.EX UP0, UPT, UR7, URZ, UPT, UP0 ;  /* 0x0000003f0700728c */ /* 0x000fe2000bf05300 */
[----:B------:R-:W-:Y:S01]  /*0f80*/  IMAD.MOV.U32 R0, RZ, RZ, RZ ;  /* 0x000000ffff007224 */ /* 0x000fe200078e00ff */
[----:B------:R-:W-:Y:S01]  /*0f90*/  UMOV UR38, UR5 ;  /* 0x0000000500267c82 */ /* 0x000fe20008000000 */
[----:B-1----:R-:W-:Y:S01]  /*0fa0*/  CS2R R14, SRZ ;  /* 0x00000000000e7805 */ /* 0x002fe2000001ff00 */
[----:B------:R-:W-:Y:S01]  /*0fb0*/  USEL UR4, UR4, 0x1, UP0 ;  /* 0x0000000104047887 */ /* 0x000fe20008000000 */
[----:B------:R-:W-:-:S02]  /*0fc0*/  CS2R R30, SRZ ;  /* 0x00000000001e7805 */ /* 0x000fc4000001ff00 */
[----:B------:R-:W-:Y:S02]  /*0fd0*/  CS2R R124, SRZ ;  /* 0x00000000007c7805 */ /* 0x000fe4000001ff00 */
[----:B------:R-:W-:Y:S01]  /*0fe0*/  CS2R R34, SRZ ;  /* 0x0000000000227805 */ /* 0x000fe2000001ff00 */
[----:B------:R-:W-:Y:S01]  /*0ff0*/  UIMAD UR4, UR4, UR6, URZ ;  /* 0x00000006040472a4 */ /* 0x000fe2000f8e023f */
[----:B------:R-:W-:Y:S02]  /*1000*/  CS2R R128, SRZ ;  /* 0x0000000000807805 */ /* 0x000fe4000001ff00 */
[----:B------:R-:W-:Y:S01]  /*1010*/  CS2R R120, SRZ ;  /* 0x0000000000787805 */ /* 0x000fe2000001ff00 */
[----:B------:R-:W-:Y:S01]  /*1020*/  ULDC UR6, c[0x0][0x428] ;  /* 0x00010a0000067ab9 */ /* 0x000fe20000000800 */
[----:B------:R-:W-:Y:S01]  /*1030*/  CS2R R38, SRZ ;  /* 0x0000000000267805 */ /* 0x000fe2000001ff00 */
[----:B------:R-:W-:Y:S01]  /*1040*/  UISETP.NE.AND UP0, UPT, UR6, 0x1, UPT ;  /* 0x000000010600788c */ /* 0x000fe2000bf05270 */
        /* <DEDUP_REMOVED lines=9> */
[----:B------:R-:W-:Y:S01]  /*10e0*/  CS2R R58, SRZ ;  /* 0x00000000003a7805 */ /* 0x000fe2000001ff00 */
[----:B------:R-:W-:Y:S01]  /*10f0*/  @UP0 ULDC UR8, c[0x0][0x42c] ;  /* 0x00010b0000080ab9 */ /* 0x000fe20000000800 */
        /* <DEDUP_REMOVED lines=39> */
[----:B------:R-:W-:Y:S01]  /*1370*/  CS2R R166, SRZ ;  /* 0x0000000000a67805 */ /* 0x000fe2000001ff00 */
[----:B------:R-:W-:Y:S01]  /*1380*/  IMAD.MOV.U32 R11, RZ, RZ, RZ ;  /* 0x000000ffff0b7224 */ /* 0x000fe200078e00ff */
[----:B------:R-:W-:Y:S01]  /*1390*/  CS2R R168, SRZ ;  /* 0x0000000000a87805 */ /* 0x000fe2000001ff00 */
[----:B------:R-:W-:Y:S02]  /*13a0*/  IMAD.MOV.U32 R6, RZ, RZ, RZ ;  /* 0x000000ffff067224 */ /* 0x000fe400078e00ff */
[----:B------:R-:W-:Y:S01]  /*13b0*/  IMAD.MOV.U32 R9, RZ, RZ, RZ ;  /* 0x000000ffff097224 */ /* 0x000fe200078e00ff */
[----:B--2---:R-:W-:Y:S01]  /*13c0*/  @P0 R2UR UR48, R2 ;  /* 0x00000000023002ca */ /* 0x004fe200000e0000 */
[----:B------:R-:W-:Y:S01]  /*13d0*/  IMAD.MOV.U32 R2, RZ, RZ, RZ ;  /* 0x000000ffff027224 */ /* 0x000fe200078e00ff */
[----:B------:R-:W-:Y:S02]  /*13e0*/  PLOP3.LUT P0, PT, PT, PT, PT, 0x80, 0x0 ;  /* 0x000000000000781c */ /* 0x000fe40003f0f070 */
[----:B---3--:R-:W-:Y:S01]  /*13f0*/  @P1 R2UR UR4, R4 ;  /* 0x00000000040412ca */ /* 0x008fe200000e0000 */
[----:B------:R-:W-:-:S14]  /*1400*/  @P1 BRA `(.L_x_122) ;  /* 0x0000000000341947 */ /* 0x000fdc0003800000 */
[----:B------:R-:W-:Y:S02]  /*1410*/  ULDC.64 UR6, c[0x0][0xa08] ;  /* 0x0002820000067ab9 */ /* 0x000fe40000000a00 */
[----:B------:R-:W-:-:S04]  /*1420*/  ISETP.NE.U32.AND P1, PT, RZ, UR6, PT ;  /* 0x00000006ff007c0c */ /* 0x000fc8000bf25070 */
[----:B------:R-:W-:-:S13]  /*1430*/  ISETP.NE.AND.EX P1, PT, RZ, UR7, PT, P1 ;  /* 0x00000007ff007c0c */ /* 0x000fda000bf25310 */
[----:B------:R-:W-:Y:S05]  /*1440*/  @!P1 BRA `(.L_x_122) ;  /* 0x0000000000249947 */ /* 0x000fea0003800000 */
[----:B------:R-:W-:Y:S02]  /*1450*/  ULDC.64 UR6, c[0x0][0xa08] ;  /* 0x0002820000067ab9 */ /* 0x000fe40000000a00 */
[----:B------:R-:W-:-:S06]  /*1460*/  UIMAD.WIDE UR6, UR36, 0x4, UR6 ;  /* 0x00000004240678a5 */ /* 0x000fcc000f8e0206 */
[----:B------:R-:W-:Y:S02]  /*1470*/  IMAD.U32 R4, RZ, RZ, UR6 ;  /* 0x00000006ff047e24 */ /* 0x000fe4000f8e00ff */
[----:B------:R-:W-:-:S05]  /*1480*/  IMAD.U32 R5, RZ, RZ, UR7 ;  /* 0x00000007ff057e24 */ /* 0x000fca000f8e00ff */
[----:B------:R-:W2:Y:S04]  /*1490*/  LDG.E R7, desc[UR46][R4.64] ;  /* 0x0000002e04077981 */ /* 0x000ea8000c1e1900 */
[----:B------:R-:W3:Y:S01]  /*14a0*/  LDG.E R3, desc[UR46][R4.64+0x4] ;  /* 0x0000042e04037981 */ /* 0x000ee2000c1e1900 */
[----:B--2---:R-:W-:Y:S02]  /*14b0*/  R2UR UR4, R7 ;  /* 0x00000000070472ca */ /* 0x004fe400000e0000 */
[----:B---3--:R-:W-:-:S13]  /*14c0*/  R2UR UR6, R3 ;  /* 0x00000000030672ca */ /* 0x008fda00000e0000 */
[----:B------:R-:W-:-:S12]  /*14d0*/  UIADD3 UR4, -UR4, UR6, URZ ;  /* 0x0000000604047290 */ /* 0x000fd8000fffe13f */
.L_x_122:
[----:B------:R-:W-:Y:S01]  /*14e0*/  UIADD3 UR48, -UR48, UR4, URZ ;  /* 0x0000000430307290 */ /* 0x000fe2000fffe13f */
[----:B------:R-:W-:Y:S01]  /*14f0*/  IMAD.MOV.U32 R10, RZ, RZ, RZ ;  /* 0x000000ffff0a7224 */ /* 0x000fe200078e00ff */
[----:B------:R-:W-:Y:S01]  /*1500*/  UIMAD.WIDE.U32 UR6, UR5, UR8, URZ ;  /* 0x00000008050672a5 */ /* 0x000fe2000f8e003f */
[----:B------:R-:W-:Y:S01]  /*1510*/  CS2R R170, SRZ ;  /* 0x0000000000aa7805 */ /* 0x000fe2000001ff00 */
[----:B------:R-:W-:Y:S01]  /*1520*/  UISETP.GE.AND UP1, UPT, UR48, 0x1, UPT ;  /* 0x000000013000788c */ /* 0x000fe2000bf26270 */
[----:B------:R-:W-:Y:S01]  /*1530*/  IMAD.MOV.U32 R7, RZ, RZ, RZ ;  /* 0x000000ffff077224 */ /* 0x000fe200078e00ff */
[----:B------:R-:W-:Y:S01]  /*1540*/  UIADD3 UR4, UR48, 0x7f, URZ ;  /* 0x0000007f30047890 */ /* 0x000fe2000fffe03f */
[----:B------:R-:W-:Y:S01]  /*1550*/  CS2R R4, SRZ ;  /* 0x0000000000047805 */ /* 0x000fe2000001ff00 */
[----:B------:R-:W-:Y:S01]  /*1560*/  @UP0 ULDC UR9, c[0x0][0x430] ;  /* 0x00010c0000090ab9 */ /* 0x000fe20000000800 */
[----:B------:R-:W-:Y:S01]  /*1570*/  UMOV UR39, UR5 ;  /* 0x0000000500277c82 */ /* 0x000fe20008000000 */
[----:B------:R-:W-:Y:S01]  /*1580*/  PLOP3.LUT P1, PT, PT, PT, UP1, 0x80, 0x0 ;  /* 0x000000000000781c */ /* 0x000fe20003f2f018 */
[----:B------:R-:W-:Y:S01]  /*1590*/  USHF.R.S32.HI UR8, URZ, 0x1f, UR4 ;  /* 0x0000001f3f087899 */ /* 0x000fe20008011404 */
[----:B------:R-:W-:Y:S01]  /*15a0*/  CS2R R172, SRZ ;  /* 0x0000000000ac7805 */ /* 0x000fe2000001ff00 */
[----:B------:R-:W-:Y:S01]  /*15b0*/  @UP0 USHF.R.U32.HI UR38, URZ, UR9, UR7 ;  /* 0x000000093f260299 */ /* 0x000fe20008011607 */
[----:B------:R-:W-:Y:S01]  /*15c0*/  IMAD.MOV.U32 R8, RZ, RZ, RZ ;  /* 0x000000ffff087224 */ /* 0x000fe200078e00ff */
[----:B------:R-:W-:-:S08]  /*15d0*/  ULEA.HI UR8, UR8, UR4, URZ, 0x7 ;  /* 0x0000000408087291 */ /* 0x000fd0000f8f383f */
[----:B------:R-:W-:Y:S05]  /*15e0*/  @!P1 BRA `(.L_x_123) ;  /* 0x0000007000c49947 */ /* 0x000fea0003800000 */
[----:B------:R-:W0:Y:S01]  /*15f0*/  SHFL.IDX PT, R0, R232, RZ, 0x1f ;  /* 0x00001fffe8007589 */ /* 0x000e2200000e0000 */
[----:B------:R-:W1:Y:S01]  /*1600*/  S2UR UR6, SR_CgaCtaId ;  /* 0x00000000000679c3 */ /* 0x000e620000008800 */
[----:B------:R-:W-:Y:S01]  /*1610*/  UMOV UR5, 0x400 ;  /* 0x0000040000057882 */ /* 0x000fe20000000000 */
[----:B------:R-:W-:Y:S01]  /*1620*/  USHF.R.S32.HI UR45, URZ, 0x7, UR8 ;  /* 0x000000073f2d7899 */ /* 0x000fe20008011408 */
[----:B0-----:R-:W-:Y:S01]  /*1630*/  R2UR UR41, R0 ;  /* 0x00000000002972ca */ /* 0x001fe200000e0000 */
[----:B-1----:R-:W-:-:S04]  /*1640*/  ULEA UR5, UR6, UR5, 0x18 ;  /* 0x0000000506057291 */ /* 0x002fc8000f8ec03f */
[----:B------:R-:W-:-:S04]  /*1650*/  UIADD3 UR5, UR5, 0x20400, URZ ;  /* 0x0002040005057890 */ /* 0x000fc8000fffe03f */
[----:B------:R-:W-:-:S04]  /*1660*/  ULOP3.LUT UP0, URZ, UR5, 0x3ff, URZ, 0xc0, !UPT ;  /* 0x000003ff053f7892 */ /* 0x000fc8000f80c03f */
[----:B------:R-:W-:Y:S02]  /*1670*/  ULEA.HI UR4, UR41, UR41, URZ, 0x1 ;  /* 0x0000002929047291 */ /* 0x000fe4000f8f083f */
[----:B------:R-:W-:Y:S02]  /*1680*/  PLOP3.LUT P0, PT, PT, PT, UP0, 0x80, 0x0 ;  /* 0x000000000000781c */ /* 0x000fe40003f0f008 */
[----:B------:R-:W-:-:S04]  /*1690*/  ULOP3.LUT UR4, UR4, 0x1e, URZ, 0xc0, !UPT ;  /* 0x0000001e04047892 */ /* 0x000fc8000f8ec03f */
[----:B------:R-:W-:-:S04]  /*16a0*/  UIADD3 UR4, UR41, -UR4, URZ ;  /* 0x8000000429047290 */ /* 0x000fc8000fffe03f */
[----:B------:R-:W-:-:S04]  /*16b0*/  ULEA UR4, UR4, UR5, 0xd ;  /* 0x0000000504047291 */ /* 0x000fc8000f8e683f */
[----:B------:R-:W-:-:S04]  /*16c0*/  USHF.R.U32.HI UR4, URZ, 0x4, UR4 ;  /* 0x000000043f047899 */ /* 0x000fc80008011604 */
[----:B------:R-:W-:Y:S01]  /*16d0*/  ULOP3.LUT UR51, UR4, 0x3fff, URZ, 0xc0, !UPT ;  /* 0x00003fff04337892 */ /* 0x000fe2000f8ec03f */
[----:B------:R-:W-:Y:S11]  /*16e0*/  @!P0 BRA `(.L_x_124) ;  /* 0x0000000000408947 */ /* 0x000ff60003800000 */
[----:B------:R-:W-:Y:S01]  /*16f0*/  MOV R0, 0x0 ;  /* 0x0000000000007802 */ /* 0x000fe20000000f00 */
[----:B------:R-:W-:Y:S01]  /*1700*/  ULDC.64 UR4, c[0x4][0x1c8] ;  /* 0x0100720000047ab9 */ /* 0x000fe20000000a00 */
[----:B------:R-:W-:Y:S01]  /*1710*/  ULDC.64 UR6, c[0x4][0xa0] ;  /* 0x0100280000067ab9 */ /* 0x000fe20000000a00 */
[----:B------:R-:W-:Y:S01]  /*1720*/  IMAD.U32 R4, RZ, RZ, UR4 ;  /* 0x00000004ff047e24 */ /* 0x000fe2000f8e00ff */
[----:B------:R0:W1:Y:S01]  /*1730*/  LDC.64 R2, c[0x4][R0] ;  /* 0x0100000000027b82 */ /* 0x0000620000000a00 */
        /* <DEDUP_REMOVED lines=8> */
[----:B0-----:R-:W-:-:S07]  /*17c0*/  IMAD.MOV.U32 R13, RZ, RZ, RZ ;  /* 0x000000ffff0d7224 */ /* 0x001fce00078e00ff */
[----:B------:R-:W-:-:S07]  /*17d0*/  LEPC R20, `(.L_x_124) ;  /* 0x000000001014794e */ /* 0x000fce0000000000 */
[----:B-1----:R-:W-:Y:S05]  /*17e0*/  CALL.ABS.NOINC R2 ;  /* 0x0000000002007343 */ /* 0x002fea0003c00000 */
.L_x_124:
        /* <DEDUP_REMOVED lines=10> */
[----:B------:R-:W-:Y:S01]  /*1890*/  @UP0 ULDC.64 UR14, c[0x0][0x9a8] ;  /* 0x00026a00000e0ab9 */ /* 0x000fe20000000a00 */
[----:B------:R-:W-:Y:S01]  /*18a0*/  @UP0 ULDC.64 UR18, c[0x0][0x9b0] ;  /* 0x00026c0000120ab9 */ /* 0x000fe20000000a00 */
[----:B------:R-:W-:Y:S01]  /*18b0*/  @UP1 ULDC.64 UR16, c[0x0][0x9b8] ;  /* 0x00026e0000101ab9 */ /* 0x000fe20000000a00 */
[----:B------:R-:W-:Y:S02]  /*18c0*/  @UP0 UIMAD UR8, UR37, UR14, URZ ;  /* 0x0000000e250802a4 */ /* 0x000fe4000f8e023f */
[----:B------:R-:W-:Y:S02]  /*18d0*/  @UP1 UIMAD UR10, UR37, UR16, URZ ;  /* 0x00000010250a12a4 */ /* 0x000fe4000f8e023f */
[----:B------:R-:W-:Y:S02]  /*18e0*/  @UP0 UIMAD UR15, UR36, UR15, UR8 ;  /* 0x0000000f240f02a4 */ /* 0x000fe4000f8e0208 */
[----:B------:R-:W-:Y:S02]  /*18f0*/  @UP1 UIMAD.WIDE.U32 UR8, UR36, UR16, URZ ;  /* 0x00000010240812a5 */ /* 0x000fe4000f8e003f */
[----:B------:R-:W-:-:S02]  /*1900*/  @UP0 UIMAD.WIDE.U32 UR12, UR36, UR14, URZ ;  /* 0x0000000e240c02a5 */ /* 0x000fc4000f8e003f */
[----:B------:R-:W-:Y:S02]  /*1910*/  @UP1 UIMAD UR16, UR36, UR17, UR10 ;  /* 0x00000011241012a4 */ /* 0x000fe4000f8e020a */
[----:B------:R-:W-:Y:S02]  /*1920*/  @UP1 USHF.R.S32.HI UR17, URZ, 0x1f, UR38 ;  /* 0x0000001f3f111899 */ /* 0x000fe40008011426 */
[----:B------:R-:W-:Y:S01]  /*1930*/  @UP0 USHF.R.S32.HI UR14, URZ, 0x1f, UR38 ;  /* 0x0000001f3f0e0899 */ /* 0x000fe20008011426 */
[----:B------:R-:W-:Y:S01]  /*1940*/  @UP1 ULDC.64 UR10, c[0x0][0x9c0] ;  /* 0x00027000000a1ab9 */ /* 0x000fe20000000a00 */
[----:B------:R-:W-:Y:S02]  /*1950*/  @UP0 UIADD3 UR13, UR13, UR15, URZ ;  /* 0x0000000f0d0d0290 */ /* 0x000fe4000fffe03f */
[----:B------:R-:W-:Y:S02]  /*1960*/  @UP1 UIMAD UR15, UR17, UR10, URZ ;  /* 0x0000000a110f12a4 */ /* 0x000fe4000f8e023f */
[----:B------:R-:W-:-:S02]  /*1970*/  @UP0 UIMAD UR14, UR14, UR18, URZ ;  /* 0x000000120e0e02a4 */ /* 0x000fc4000f8e023f */
[----:B------:R-:W-:Y:S02]  /*1980*/  @UP1 UIADD3 UR9, UR9, UR16, URZ ;  /* 0x0000001009091290 */ /* 0x000fe4000fffe03f */
[----:B------:R-:W-:Y:S02]  /*1990*/  @UP1 UIMAD UR15, UR38, UR11, UR15 ;  /* 0x0000000b260f12a4 */ /* 0x000fe4000f8e020f */
[----:B------:R-:W-:Y:S02]  /*19a0*/  @UP0 UIMAD UR14, UR38, UR19, UR14 ;  /* 0x00000013260e02a4 */ /* 0x000fe4000f8e020e */
[----:B------:R-:W-:Y:S02]  /*19b0*/  @UP0 UIMAD.WIDE.U32 UR12, UR38, UR18, UR12 ;  /* 0x00000012260c02a5 */ /* 0x000fe4000f8e000c */
[----:B------:R-:W-:Y:S02]  /*19c0*/  @UP1 UIMAD.WIDE.U32 UR10, UR38, UR10, UR8 ;  /* 0x0000000a260a12a5 */ /* 0x000fe4000f8e0008 */
[----:B------:R-:W-:-:S02]  /*19d0*/  @UP0 UIADD3 UR9, UR13, UR14, URZ ;  /* 0x0000000e0d090290 */ /* 0x000fc4000fffe03f */
[----:B------:R-:W-:Y:S02]  /*19e0*/  @UP0 ULEA UR6, UP2, UR12, UR6, 0x2 ;  /* 0x000000060c060291 */ /* 0x000fe4000f84103f */
[----:B------:R-:W-:Y:S02]  /*19f0*/  @UP1 UIADD3 UR8, UR11, UR15, URZ ;  /* 0x0000000f0b081290 */ /* 0x000fe4000fffe03f */
[----:B------:R-:W-:Y:S02]  /*1a00*/  @UP1 ULEA UR4, UP3, UR10, UR4, 0x2 ;  /* 0x000000040a041291 */ /* 0x000fe4000f86103f */
[----:B------:R-:W-:Y:S01]  /*1a10*/  @UP0 ULEA.HI.X UR7, UR12, UR7, UR9, 0x2, UP2 ;  /* 0x000000070c070291 */ /* 0x000fe200090f1409 */
[----:B------:R-:W-:Y:S01]  /*1a20*/  IMAD.U32 R4, RZ, RZ, UR6 ;  /* 0x00000006ff047e24 */ /* 0x000fe2000f8e00ff */
[----:B------:R-:W-:Y:S02]  /*1a30*/  @UP1 ULEA.HI.X UR5, UR10, UR5, UR8, 0x2, UP3 ;  /* 0x000000050a051291 */ /* 0x000fe400098f1408 */
[----:B------:R-:W-:-:S02]  /*1a40*/  IMAD.U32 R6, RZ, RZ, UR4 ;  /* 0x00000004ff067e24 */ /* 0x000fc4000f8e00ff */
[----:B------:R-:W-:Y:S02]  /*1a50*/  IMAD.U32 R5, RZ, RZ, UR7 ;  /* 0x00000007ff057e24 */ /* 0x000fe4000f8e00ff */
[----:B------:R-:W-:-:S03]  /*1a60*/  IMAD.U32 R7, RZ, RZ, UR5 ;  /* 0x00000005ff077e24 */ /* 0x000fc6000f8e00ff */
[----:B------:R0:W2:Y:S04]  /*1a70*/  @P0 LDG.E R9, desc[UR46][R4.64] ;  /* 0x0000002e04090981 */ /* 0x0000a8000c1e1900 */
[----:B------:R-:W2:Y:S01]  /*1a80*/  @P1 LDG.E R0, desc[UR46][R6.64] ;  /* 0x0000002e06001981 */ /* 0x000ea2000c1e1900 */
[----:B------:R-:W1:Y:S01]  /*1a90*/  S2UR UR5, SR_CgaCtaId ;  /* 0x00000000000579c3 */ /* 0x000e620000008800 */
[----:B------:R-:W-:Y:S01]  /*1aa0*/  ULEA.HI UR4, UR43, UR43, URZ, 0x1 ;  /* 0x0000002b2b047291 */ /* 0x000fe2000f8f083f */
[----:B------:R-:W-:-:S03]  /*1ab0*/  MOV R2, 0x400 ;  /* 0x0000040000027802 */ /* 0x000fc60000000f00 */
[----:B------:R-:W-:Y:S01]  /*1ac0*/  ULOP3.LUT UR4, UR4, 0xfffffffe, URZ, 0xc0, !UPT ;  /* 0xfffffffe04047892 */ /* 0x000fe2000f8ec03f */
[----:B0-----:R-:W-:-:S03]  /*1ad0*/  IMAD.U32 R4, RZ, RZ, UR44 ;  /* 0x0000002cff047e24 */ /* 0x001fc6000f8e00ff */
[----:B------:R-:W-:Y:S02]  /*1ae0*/  UIADD3 UR4, UR43, -UR4, URZ ;  /* 0x800000042b047290 */ /* 0x000fe4000fffe03f */
[----:B------:R-:W-:-:S04]  /*1af0*/  ISETP.NE.AND P0, PT, R4, 0x3, PT ;  /* 0x000000030400780c */ /* 0x000fc80003f05270 */
[----:B------:R-:W-:Y:S01]  /*1b00*/  IMAD.U32 R11, RZ, RZ, UR4 ;  /* 0x00000004ff0b7e24 */ /* 0x000fe2000f8e00ff */
[----:B------:R-:W-:-:S04]  /*1b10*/  ULDC UR4, c[0x0][0x9d8] ;  /* 0x0002760000047ab9 */ /* 0x000fc80000000800 */
[----:B------:R-:W-:Y:S01]  /*1b20*/  SHF.L.U32 R11, R11, 0x1f, RZ ;  /* 0x0000001f0b0b7819 */ /* 0x000fe200000006ff */
[----:B-1----:R-:W-:-:S05]  /*1b30*/  IMAD.U32 R3, RZ, RZ, UR5 ;  /* 0x00000005ff037e24 */ /* 0x002fca000f8e00ff */
[----:B------:R-:W-:-:S04]  /*1b40*/  LEA R2, R3, R2, 0x18 ;  /* 0x0000000203027211 */ /* 0x000fc800078ec0ff */
[----:B------:R-:W0:Y:S01]  /*1b50*/  SYNCS.PHASECHK.TRANS64.TRYWAIT P1, [R2+URZ+0x38800], R11 ;  /* 0x0388000b020075a7 */ /* 0x000e22000802017f */
[----:B--2---:R-:W-:-:S04]  /*1b60*/  FMUL.FTZ R0, R9, R0 ;  /* 0x0000000009007220 */ /* 0x004fc80000410000 */
[----:B------:R-:W-:Y:S01]  /*1b70*/  FMUL.FTZ R0, R0, UR4 ;  /* 0x0000000400007c20 */ /* 0x000fe20008410000 */
[----:B0-----:R-:W-:Y:S06]  /*1b80*/  @!P1 BRA `(.L_x_125) ;  /* 0x000000f400fc9947 */ /* 0x001fec0003800000 */
.L_x_252:
[----:B------:R-:W-:Y:S05]  /*1b90*/  @!P0 BRA `(.L_x_126) ;  /* 0x0000000000048947 */ /* 0x000fea0003800000 */
[----:B------:R-:W-:Y:S01]  /*1ba0*/  BPT.TRAP 0x1 ;  /* 0x000000040000795c */ /* 0x000fe20000300000 */
.L_x_126:
[----:B------:R-:W-:Y:S02]  /*1bb0*/  IMAD.U32 R5, RZ, RZ, UR50 ;  /* 0x00000032ff057e24 */ /* 0x000fe4000f8e00ff */
[----:B------:R-:W-:Y:S02]  /*1bc0*/  IMAD.U32 R6, RZ, RZ, UR42 ;  /* 0x0000002aff067e24 */ /* 0x000fe4000f8e00ff */
[----:B------:R-:W-:-:S03]  /*1bd0*/  IMAD R4, R5, 0x8, R2 ;  /* 0x0000000805047824 */ /* 0x000fc600078e0202 */
[----:B------:R-:W-:-:S04]  /*1be0*/  SHF.L.U32 R5, R6, 0x1f, RZ ;  /* 0x0000001f06057819 */ /* 0x000fc800000006ff */
[----:B------:R1:W2:Y:S01]  /*1bf0*/  SYNCS.PHASECHK.TRANS64.TRYWAIT P1, [R4+URZ+0x38830], R5 ;  /* 0x03883005040075a7 */ /* 0x0002a2000802017f */
[----:B------:R-:W-:Y:S05]  /*1c00*/  @!P0 BRA `(.L_x_127) ;  /* 0x0000000000048947 */ /* 0x000fea0003800000 */
[----:B------:R-:W-:Y:S01]  /*1c10*/  BPT.TRAP 0x1 ;  /* 0x000000040000795c */ /* 0x000fe20000300000 */
.L_x_127:
[----:B------:R-:W3:Y:S01]  /*1c20*/  S2R R6, SR_TID.X ;  /* 0x0000000000067919 */ /* 0x000ee20000002100 */
[----:B------:R-:W-:Y:S01]  /*1c30*/  IMAD.MOV.U32 R151, RZ, RZ, RZ ;  /* 0x000000ffff977224 */ /* 0x000fe200078e00ff */
[----:B---3--:R-:W-:Y:S01]  /*1c40*/  LOP3.LUT P2, RZ, R6, 0x7f, RZ, 0xc0, !PT ;  /* 0x0000007f06ff7812 */ /* 0x008fe2000784c0ff */
[----:B--2---:R-:W-:-:S12]  /*1c50*/  @P1 BRA `(.L_x_128) ;  /* 0x0000000000081947 */ /* 0x004fd80003800000 */
[----:B------:R-:W2:Y:S02]  /*1c60*/  SYNCS.PHASECHK.TRANS64.TRYWAIT P1, [R4+URZ+0x38830], R5 ;  /* 0x03883005040075a7 */ /* 0x000ea4000802017f */
[----:B--2---:R-:W-:Y:S05]  /*1c70*/  @!P1 BRA `(.L_x_129) ;  /* 0x000000f400d49947 */ /* 0x004fea0003800000 */
.L_x_128:
[----:B------:R-:W-:Y:S05]  /*1c80*/  WARPSYNC.ALL ;  /* 0x0000000000007948 */ /* 0x000fea0003800000 */
[----:B------:R-:W-:Y:S01]  /*1c90*/  R2UR UR4, R2 ;  /* 0x00000000020472ca */ /* 0x000fe200000e0000 */
[----:B------:R-:W-:Y:S01]  /*1ca0*/  ULOP3.LUT UR32, UR51, 0x10000, URZ, 0xfc, !UPT ;  /* 0x0001000033207892 */ /* 0x000fe2000f8efc3f */
[----:B------:R-:W-:Y:S01]  /*1cb0*/  WARPGROUP.ARRIVE ;  /* 0x00000000000079c5 */ /* 0x000fe20000000000 */
[----:B------:R-:W-:Y:S01]  /*1cc0*/  UMOV UR33, 0x40000040 ;  /* 0x4000004000217882 */ /* 0x000fe20000000000 */
[----:B------:R-:W-:Y:S01]  /*1cd0*/  UMOV UR35, 0x40000040 ;  /* 0x4000004000237882 */ /* 0x000fe20000000000 */
[----:B------:R-:W-:Y:S01]  /*1ce0*/  UMOV UR5, 0x40000040 ;  /* 0x4000004000057882 */ /* 0x000fe20000000000 */
[----:B------:R-:W-:Y:S01]  /*1cf0*/  UMOV UR7, 0x40000040 ;  /* 0x4000004000077882 */ /* 0x000fe20000000000 */
[----:B------:R-:W-:Y:S01]  /*1d00*/  UIADD3 UR8, UR32, 0x4, URZ ;  /* 0x0000000420087890 */ /* 0x000fe2000fffe03f */
[----:B------:R-:W3:Y:S01]  /*1d10*/  S2R R90, SR_TID.X ;  /* 0x00000000005a7919 */ /* 0x000ee20000002100 */
        /* <DEDUP_REMOVED lines=8> */
[----:B------:R-:W-:Y:S01]  /*1da0*/  USHF.R.U32.HI UR4, URZ, 0x4, UR4 ;  /* 0x000000043f047899 */ /* 0x000fe20008011604 */
[--C-:B------:R-:W-:Y:S01]  /*1db0*/  IMAD.MOV.U32 R148, RZ, RZ, R151.reuse ;  /* 0x000000ffff947224 */ /* 0x100fe200078e0097 */
[----:B------:R-:W-:Y:S01]  /*1dc0*/  UIADD3 UR16, UR32, 0x400, URZ ;  /* 0x0000040020107890 */ /* 0x000fe2000fffe03f */
[--C-:B------:R-:W-:Y:S01]  /*1dd0*/  IMAD.MOV.U32 R147, RZ, RZ, R151.reuse ;  /* 0x000000ffff937224 */ /* 0x100fe200078e0097 */
        /* <DEDUP_REMOVED lines=15> */
[----:B------:R-:W-:Y:S01]  /*1ed0*/  IMAD.MOV.U32 R140, RZ, RZ, R151 ;  /* 0x000000ffff8c7224 */ /* 0x000fe200078e0097 */
[----:B------:R-:W-:-:S02]  /*1ee0*/  UIADD3 UR14, UR34, 0x6, URZ ;  /* 0x00000006220e7890 */ /* 0x000fc4000fffe03f */
[----:B------:R-:W-:Y:S01]  /*1ef0*/  QGMMA.64x128x32.F32.E4M3.E4M3 R24, gdesc[UR32], RZ, !UPT, gsb0 ;  /* 0x01e00000201879f3 */ /* 0x000fe2000c0008ff */
        /* <DEDUP_REMOVED lines=61> */
[----:B------:R-:W-:Y:S01]  /*22d0*/  IMAD.MOV.U32 R91, RZ, RZ, R151 ;  /* 0x000000ffff5b7224 */ /* 0x000fe200078e0097 */
[----:B------:R-:W-:-:S02]  /*22e0*/  WARPGROUP.DEPBAR.LE gsb0, 0x0 ;  /* 0x00008000000079c5 */ /* 0x000fc40000010000 */
        /* <DEDUP_REMOVED lines=61> */
[----:B0-----:R-:W-:Y:S02]  /*26c0*/  IMAD.U32 R35, RZ, RZ, UR45 ;  /* 0x0000002dff237e24 */ /* 0x001fe4000f8e00ff */
        /* <DEDUP_REMOVED lines=15> */
[----:B0-----:R-:W-:-:S02]  /*27c0*/  IMAD R38, R35, -0x80, R34 ;  /* 0xffffff8023267824 */ /* 0x001fc400078e0222 */
[C---:B------:R-:W-:Y:S01]  /*27d0*/  FMUL.FTZ R72, R0.reuse, R72 ;  /* 0x0000004800487220 */ /* 0x040fe20000410000 */
[C---:B------:R-:W-:Y:S01]  /*27e0*/  FMUL.FTZ R67, R0.reuse, R67 ;  /* 0x0000004300437220 */ /* 0x040fe20000410000 */
[C---:B------:R-:W-:Y:S01]  /*27f0*/  FMUL.FTZ R73, R0.reuse, R73 ;  /* 0x0000004900497220 */ /* 0x040fe20000410000 */
[----:B------:R-:W-:Y:S01]  /*2800*/  FMUL.FTZ R70, R0, R70 ;  /* 0x0000004600467220 */ /* 0x000fe20000410000 */
[----:B------:R-:W-:Y:S01]  /*2810*/  ISETP.GT.AND P4, PT, R38, RZ, PT ;  /* 0x000000ff2600720c */ /* 0x000fe20003f84270 */
[----:B------:R-:W-:Y:S01]  /*2820*/  FMUL.FTZ R76, R0, R76 ;  /* 0x0000004c004c7220 */ /* 0x000fe20000410000 */
[----:B-12---:R-:W0:Y:S01]  /*2830*/  MUFU.TANH R5, R26 ;  /* 0x0000001a00057308 */ /* 0x006e220000002400 */
        /* <DEDUP_REMOVED lines=9> */
[C---:B------:R-:W-:Y:S01]  /*28d0*/  FMUL.FTZ R75, R0.reuse, R75 ;  /* 0x0000004b004b7220 */ /* 0x040fe20000410000 */
[----:B-----5:R-:W-:Y:S01]  /*28e0*/  FSEL R9, R9, -INF , P3 ;  /* 0xff80000009097808 */ /* 0x020fe20001800000 */
[C---:B------:R-:W-:Y:S01]  /*28f0*/  FMUL.FTZ R84, R0.reuse, R84 ;  /* 0x0000005400547220 */ /* 0x040fe20000410000 */
[C---:B------:R-:W-:Y:S01]  /*2900*/  FMUL.FTZ R78, R0.reuse, R78 ;  /* 0x0000004e004e7220 */ /* 0x040fe20000410000 */
[C---:B------:R-:W-:Y:S01]  /*2910*/  FMUL.FTZ R85, R0.reuse, R85 ;  /* 0x0000005500557220 */ /* 0x040fe20000410000 */
[C---:B------:R-:W-:Y:S01]  /*2920*/  FMUL.FTZ R79, R0.reuse, R79 ;  /* 0x0000004f004f7220 */ /* 0x040fe20000410000 */
[----:B------:R-:W1:Y:S01]  /*2930*/  MUFU.TANH R6, R27 ;  /* 0x0000001b00067308 */ /* 0x000e620000002400 */
[----:B0-----:R-:W-:Y:S01]  /*2940*/  FSEL R5, R5, -INF , P4 ;  /* 0xff80000005057808 */ /* 0x001fe20002000000 */
[C---:B------:R-:W-:Y:S01]  /*2950*/  FMUL.FTZ R82, R0.reuse, R82 ;  /* 0x0000005200527220 */ /* 0x040fe20000410000 */
[C---:B------:R-:W-:Y:S01]  /*2960*/  FMUL.FTZ R83, R0.reuse, R83 ;  /* 0x0000005300537220 */ /* 0x040fe20000410000 */
[C---:B------:R-:W-:Y:S01]  /*2970*/  FMUL.FTZ R86, R0.reuse, R86 ;  /* 0x0000005600567220 */ /* 0x040fe20000410000 */
[----:B------:R-:W-:-:S03]  /*2980*/  FMUL.FTZ R87, R0, R87 ;  /* 0x0000005700577220 */ /* 0x000fc60000410000 */
[----:B------:R-:W-:Y:S08]  /*2990*/  MUFU.TANH R33, R33 ;  /* 0x0000002100217308 */ /* 0x000ff00000002400 */
[----:B------:R0:W-:Y:S01]  /*29a0*/  MUFU.TANH R12, R39 ;  /* 0x00000027000c7308 */ /* 0x0001e20000002400 */
[----:B-1----:R-:W-:-:S07]  /*29b0*/  FSEL R6, R6, -INF , P5 ;  /* 0xff80000006067808 */ /* 0x002fce0002800000 */
[----:B------:R1:W-:Y:S01]  /*29c0*/  MUFU.TANH R13, R42 ;  /* 0x0000002a000d7308 */ /* 0x0003e20000002400 */
[----:B0-----:R-:W-:Y:S02]  /*29d0*/  FSEL R39, R24, -INF , P4 ;  /* 0xff80000018277808 */ /* 0x001fe40002000000 */
[----:B------:R-:W-:-:S04]  /*29e0*/  ISETP.GT.AND P4, PT, R38, 0x11, PT ;  /* 0x000000112600780c */ /* 0x000fc80003f84270 */
[----:B------:R-:W-:Y:S01]  /*29f0*/  FSEL R10, R10, -INF , P4 ;  /* 0xff8000000a0a7808 */ /* 0x000fe20002000000 */
[----:B------:R-:W0:Y:S01]  /*2a00*/  MUFU.TANH R7, R30 ;  /* 0x0000001e00077308 */ /* 0x000e220000002400 */
[----:B-1----:R-:W-:Y:S02]  /*2a10*/  FSEL R42, R25, -INF , P5 ;  /* 0xff800000192a7808 */ /* 0x002fe40002800000 */
[----:B------:R-:W-:Y:S02]  /*2a20*/  ISETP.GT.AND P5, PT, R38, 0x18, PT ;  /* 0x000000182600780c */ /* 0x000fe40003fa4270 */
[----:B------:R-:W-:Y:S02]  /*2a30*/  FMNMX.FTZ R24, R39, R42, !PT ;  /* 0x0000002a27187209 */ /* 0x000fe40007810000 */
[----:B------:R-:W-:Y:S01]  /*2a40*/  FSEL R11, R11, -INF , P5 ;  /* 0xff8000000b0b7808 */ /* 0x000fe20002800000 */
[----:B------:R-:W-:Y:S08]  /*2a50*/  MUFU.TANH R36, R36 ;  /* 0x0000002400247308 */ /* 0x000ff00000002400 */
[----:B------:R1:W-:Y:S01]  /*2a60*/  MUFU.TANH R14, R43 ;  /* 0x0000002b000e7308 */ /* 0x0003e20000002400 */
[----:B0-----:R-:W-:-:S07]  /*2a70*/  FSEL R7, R7, -INF , P1 ;  /* 0xff80000007077808 */ /* 0x001fce0000800000 */
[----:B------:R-:W0:Y:S01]  /*2a80*/  MUFU.TANH R8, R31 ;  /* 0x0000001f00087308 */ /* 0x000e220000002400 */
[----:B-1----:R-:W-:Y:S02]  /*2a90*/  FSEL R43, R28, -INF , P1 ;  /* 0xff8000001c2b7808 */ /* 0x002fe40000800000 */
[----:B------:R-:W-:Y:S02]  /*2aa0*/  ISETP.GT.AND P1, PT, R38, 0x19, PT ;  /* 0x000000192600780c */ /* 0x000fe40003f24270 */
[----:B------:R-:W-:Y:S02]  /*2ab0*/  FMNMX.FTZ R25, R43, R24, !PT ;  /* 0x000000182b197209 */ /* 0x000fe40007810000 */
[----:B------:R-:W-:Y:S01]  /*2ac0*/  FSEL R12, R12, -INF , P1 ;  /* 0xff8000000c0c7808 */ /* 0x000fe20000800000 */
[----:B------:R-:W-:Y:S08]  /*2ad0*/  MUFU.TANH R37, R37 ;  /* 0x0000002500257308 */ /* 0x000ff00000002400 */
[----:B------:R1:W2:Y:S01]  /*2ae0*/  MUFU.TANH R15, R46 ;  /* 0x0000002e000f7308 */ /* 0x0002a20000002400 */
[----:B0-----:R-:W-:-:S07]  /*2af0*/  FSEL R8, R8, -INF , P2 ;  /* 0xff80000008087808 */ /* 0x001fce0001000000 */
[----:B------:R-:W-:Y:S01]  /*2b00*/  MUFU.TANH R40, R40 ;  /* 0x0000002800287308 */ /* 0x000fe20000002400 */
[----:B-1----:R-:W-:Y:S02]  /*2b10*/  FSEL R46, R29, -INF , P2 ;  /* 0xff8000001d2e7808 */ /* 0x002fe40001000000 */
[----:B------:R-:W-:Y:S02]  /*2b20*/  ISETP.GT.AND P2, PT, R38, 0x20, PT ;  /* 0x000000202600780c */ /* 0x000fe40003f44270 */
[----:B------:R-:W-:Y:S02]  /*2b30*/  FMNMX.FTZ R24, R46, R25, !PT ;  /* 0x000000192e187209 */ /* 0x000fe40007810000 */
[----:B------:R-:W-:Y:S01]  /*2b40*/  FSEL R13, R13, -INF , P2 ;  /* 0xff8000000d0d7808 */ /* 0x000fe20001000000 */
[----:B------:R0:W1:Y:S08]  /*2b50*/  MUFU.TANH R20, R47 ;  /* 0x0000002f00147308 */ /* 0x0000700000002400 */
[----:B------:R-:W-:Y:S01]  /*2b60*/  MUFU.TANH R41, R41 ;  /* 0x0000002900297308 */ /* 0x000fe20000002400 */
[----:B0-----:R-:W-:-:S02]  /*2b70*/  FSEL R47, R32, -INF , P3 ;  /* 0xff800000202f7808 */ /* 0x001fc40001800000 */
[----:B------:R-:W-:Y:S02]  /*2b80*/  ISETP.GT.AND P3, PT, R38, 0x21, PT ;  /* 0x000000212600780c */ /* 0x000fe40003f64270 */
[----:B------:R-:W-:Y:S02]  /*2b90*/  FMNMX.FTZ R25, R47, R24, !PT ;  /* 0x000000182f197209 */ /* 0x000fe40007810000 */
[----:B------:R-:W-:Y:S01]  /*2ba0*/  FSEL R14, R14, -INF , P3 ;  /* 0xff8000000e0e7808 */ /* 0x000fe20001800000 */
[----:B------:R0:W-:Y:S08]  /*2bb0*/  MUFU.TANH R21, R50 ;  /* 0x0000003200157308 */ /* 0x0001f00000002400 */
[----:B------:R-:W-:Y:S01]  /*2bc0*/  MUFU.TANH R44, R44 ;  /* 0x0000002c002c7308 */ /* 0x000fe20000002400 */
[----:B0-----:R-:W-:-:S02]  /*2bd0*/  FSEL R50, R33, -INF , P4 ;  /* 0xff80000021327808 */ /* 0x001fc40002000000 */
[----:B------:R-:W-:Y:S02]  /*2be0*/  ISETP.GT.AND P4, PT, R38, 0x28, PT ;  /* 0x000000282600780c */ /* 0x000fe40003f84270 */
[----:B------:R-:W-:Y:S02]  /*2bf0*/  FMNMX.FTZ R24, R50, R25, !PT ;  /* 0x0000001932187209 */ /* 0x000fe40007810000 */
[----:B--2---:R-:W-:Y:S01]  /*2c00*/  FSEL R15, R15, -INF , P4 ;  /* 0xff8000000f0f7808 */ /* 0x004fe20002000000 */
[----:B------:R0:W-:Y:S08]  /*2c10*/  MUFU.TANH R26, R55 ;  /* 0x00000037001a7308 */ /* 0x0001f00000002400 */
[----:B------:R-:W2:Y:S01]  /*2c20*/  MUFU.TANH R45, R45 ;  /* 0x0000002d002d7308 */ /* 0x000ea20000002400 */
[----:B0-----:R-:W-:-:S02]  /*2c30*/  FSEL R55, R36, -INF , P5 ;  /* 0xff80000024377808 */ /* 0x001fc40002800000 */
[----:B------:R-:W-:Y:S02]  /*2c40*/  ISETP.GT.AND P5, PT, R38, 0x29, PT ;  /* 0x000000292600780c */ /* 0x000fe40003fa4270 */
[----:B------:R-:W-:Y:S02]  /*2c50*/  FMNMX.FTZ R25, R55, R24, !PT ;  /* 0x0000001837197209 */ /* 0x000fe40007810000 */
[----:B-1----:R-:W-:Y:S01]  /*2c60*/  FSEL R20, R20, -INF , P5 ;  /* 0xff80000014147808 */ /* 0x002fe20002800000 */
[----:B------:R0:W1:Y:S08]  /*2c70*/  MUFU.TANH R27, R58 ;  /* 0x0000003a001b7308 */ /* 0x0000700000002400 */
[----:B------:R-:W4:Y:S01]  /*2c80*/  MUFU.TANH R48, R48 ;  /* 0x0000003000307308 */ /* 0x000f220000002400 */
[----:B0-----:R-:W-:-:S02]  /*2c90*/  FSEL R58, R37, -INF , P1 ;  /* 0xff800000253a7808 */ /* 0x001fc40000800000 */
[----:B------:R-:W-:Y:S02]  /*2ca0*/  ISETP.GT.AND P1, PT, R38, 0x30, PT ;  /* 0x000000302600780c */ /* 0x000fe40003f24270 */
[----:B------:R-:W-:Y:S02]  /*2cb0*/  FMNMX.FTZ R24, R58, R25, !PT ;  /* 0x000000193a187209 */ /* 0x000fe40007810000 */
[----:B--2---:R-:W-:Y:S01]  /*2cc0*/  FSEL R88, R45, -INF , P5 ;  /* 0xff8000002d587808 */ /* 0x004fe20002800000 */
[----:B------:R0:W-:Y:S01]  /*2cd0*/  MUFU.TANH R30, R63 ;  /* 0x0000003f001e7308 */ /* 0x0001e20000002400 */
[----:B------:R-:W-:Y:S02]  /*2ce0*/  ISETP.GT.AND P5, PT, R38, 0x40, PT ;  /* 0x000000402600780c */ /* 0x000fe40003fa4270 */
[----:B------:R-:W-:Y:S02]  /*2cf0*/  FSEL R21, R21, -INF , P1 ;  /* 0xff80000015157808 */ /* 0x000fe40000800000 */
[----:B-1----:R-:W-:-:S03]  /*2d00*/  FSEL R27, R27, -INF , P5 ;  /* 0xff8000001b1b7808 */ /* 0x002fc60002800000 */
[----:B------:R-:W1:Y:S01]  /*2d10*/  MUFU.TANH R51, R51 ;  /* 0x0000003300337308 */ /* 0x000e620000002400 */
[----:B0-----:R-:W-:Y:S02]  /*2d20*/  FSEL R63, R40, -INF , P2 ;  /* 0xff800000283f7808 */ /* 0x001fe40001000000 */
[----:B------:R-:W-:Y:S02]  /*2d30*/  ISETP.GT.AND P2, PT, R38, 0x31, PT ;  /* 0x000000312600780c */ /* 0x000fe40003f44270 */
[----:B------:R-:W-:Y:S02]  /*2d40*/  FMNMX.FTZ R25, R63, R24, !PT ;  /* 0x000000183f197209 */ /* 0x000fe40007810000 */
[----:B----4-:R-:W-:Y:S01]  /*2d50*/  FSEL R89, R48, -INF , P1 ;  /* 0xff80000030597808 */ /* 0x010fe20000800000 */
[----:B------:R-:W0:Y:S01]  /*2d60*/  MUFU.TANH R49, R49 ;  /* 0x0000003100317308 */ /* 0x000e220000002400 */
[----:B------:R-:W-:-:S07]  /*2d70*/  ISETP.GT.AND P1, PT, R38, 0x41, PT ;  /* 0x000000412600780c */ /* 0x000fce0003f24270 */
[----:B------:R2:W-:Y:S01]  /*2d80*/  MUFU.TANH R31, R66 ;  /* 0x00000042001f7308 */ /* 0x0005e20000002400 */
[----:B-1----:R-:W-:-:S07]  /*2d90*/  FSEL R24, R51, -INF , P2 ;  /* 0xff80000033187808 */ /* 0x002fce0001000000 */
[----:B------:R-:W1:Y:S01]  /*2da0*/  MUFU.TANH R52, R52 ;  /* 0x0000003400347308 */ /* 0x000e620000002400 */
[----:B--2---:R-:W-:Y:S02]  /*2db0*/  FSEL R66, R41, -INF , P3 ;  /* 0xff80000029427808 */ /* 0x004fe40001800000 */
[----:B------:R-:W-:Y:S02]  /*2dc0*/  ISETP.GT.AND P3, PT, R38, 0x38, PT ;  /* 0x000000382600780c */ /* 0x000fe40003f64270 */
[----:B------:R-:W-:Y:S02]  /*2dd0*/  FMNMX.FTZ R28, R66, R25, !PT ;  /* 0x00000019421c7209 */ /* 0x000fe40007810000 */
[----:B0-----:R-:W-:Y:S01]  /*2de0*/  FSEL R51, R49, -INF , P2 ;  /* 0xff80000031337808 */ /* 0x001fe20001000000 */
[----:B------:R0:W-:Y:S01]  /*2df0*/  MUFU.TANH R34, R71 ;  /* 0x0000004700227308 */ /* 0x0001e20000002400 */
[----:B------:R-:W-:-:S07]  /*2e00*/  ISETP.GT.AND P2, PT, R38, 0x48, PT ;  /* 0x000000482600780c */ /* 0x000fce0003f44270 */
[----:B------:R-:W2:Y:S01]  /*2e10*/  MUFU.TANH R53, R53 ;  /* 0x0000003500357308 */ /* 0x000ea20000002400 */
[----:B0-----:R-:W-:Y:S02]  /*2e20*/  FSEL R71, R44, -INF , P4 ;  /* 0xff8000002c477808 */ /* 0x001fe40002000000 */
[----:B------:R-:W-:Y:S02]  /*2e30*/  ISETP.GT.AND P4, PT, R38, 0x39, PT ;  /* 0x000000392600780c */ /* 0x000fe40003f84270 */
[----:B------:R-:W-:Y:S02]  /*2e40*/  FMNMX.FTZ R29, R71, R28, !PT ;  /* 0x0000001c471d7209 */ /* 0x000fe40007810000 */
[----:B-1----:R-:W-:Y:S01]  /*2e50*/  FSEL R52, R52, -INF , P3 ;  /* 0xff80000034347808 */ /* 0x002fe20001800000 */
[----:B------:R-:W0:Y:S01]  /*2e60*/  MUFU.TANH R56, R56 ;  /* 0x0000003800387308 */ /* 0x000e220000002400 */
[----:B------:R-:W-:Y:S02]  /*2e70*/  FMNMX.FTZ R28, R88, R29, !PT ;  /* 0x0000001d581c7209 */ /* 0x000fe40007810000 */
[----:B------:R-:W-:-:S02]  /*2e80*/  FSEL R26, R26, -INF , P4 ;  /* 0xff8000001a1a7808 */ /* 0x000fc40002000000 */
[----:B------:R-:W-:-:S03]  /*2e90*/  FMNMX.FTZ R28, R89, R28, !PT ;  /* 0x0000001c591c7209 */ /* 0x000fc60007810000 */
[----:B------:R-:W1:Y:S01]  /*2ea0*/  MUFU.TANH R57, R57 ;  /* 0x0000003900397308 */ /* 0x000e620000002400 */
[----:B------:R-:W-:Y:S02]  /*2eb0*/  FMNMX.FTZ R29, R51, R28, !PT ;  /* 0x0000001c331d7209 */ /* 0x000fe40007810000 */
[----:B--2---:R-:W-:Y:S02]  /*2ec0*/  FSEL R53, R53, -INF , P4 ;  /* 0xff80000035357808 */ /* 0x004fe40002000000 */
[----:B------:R-:W-:Y:S02]  /*2ed0*/  FMNMX.FTZ R32, R52, R29, !PT ;  /* 0x0000001d34207209 */ /* 0x000fe40007810000 */
[----:B------:R-:W-:Y:S01]  /*2ee0*/  ISETP.GT.AND P4, PT, R38, 0x50, PT ;  /* 0x000000502600780c */ /* 0x000fe20003f84270 */
[----:B------:R-:W2:Y:S01]  /*2ef0*/  MUFU.TANH R54, R54 ;  /* 0x0000003600367308 */ /* 0x000ea20000002400 */
[----:B0-----:R-:W-:Y:S02]  /*2f00*/  FSEL R56, R56, -INF , P5 ;  /* 0xff80000038387808 */ /* 0x001fe40002800000 */
[----:B------:R-:W-:-:S02]  /*2f10*/  FMNMX.FTZ R33, R53, R32, !PT ;  /* 0x0000002035217209 */ /* 0x000fc40007810000 */
[----:B------:R-:W-:Y:S02]  /*2f20*/  ISETP.GT.AND P5, PT, R38, 0x51, PT ;  /* 0x000000512600780c */ /* 0x000fe40003fa4270 */
[----:B------:R-:W-:Y:S01]  /*2f30*/  FMNMX.FTZ R32, R56, R33, !PT ;  /* 0x0000002138207209 */ /* 0x000fe20007810000 */
[----:B------:R-:W0:Y:S01]  /*2f40*/  MUFU.TANH R60, R60 ;  /* 0x0000003c003c7308 */ /* 0x000e220000002400 */
[----:B-1----:R-:W-:Y:S02]  /*2f50*/  FSEL R57, R57, -INF , P1 ;  /* 0xff80000039397808 */ /* 0x002fe40000800000 */
[----:B------:R-:W-:Y:S02]  /*2f60*/  FSEL R31, R31, -INF , P4 ;  /* 0xff8000001f1f7808 */ /* 0x000fe40002000000 */
[----:B------:R-:W-:-:S03]  /*2f70*/  FMNMX.FTZ R33, R57, R32, !PT ;  /* 0x0000002039217209 */ /* 0x000fc60007810000 */
[----:B------:R-:W1:Y:S01]  /*2f80*/  MUFU.TANH R61, R61 ;  /* 0x0000003d003d7308 */ /* 0x000e620000002400 */
[----:B--2---:R-:W-:Y:S02]  /*2f90*/  FSEL R25, R54, -INF , P3 ;  /* 0xff80000036197808 */ /* 0x004fe40001800000 */
[----:B------:R-:W-:-:S04]  /*2fa0*/  ISETP.GT.AND P3, PT, R38, 0x49, PT ;  /* 0x000000492600780c */ /* 0x000fc80003f64270 */
[----:B------:R-:W-:Y:S01]  /*2fb0*/  FSEL R30, R30, -INF , P3 ;  /* 0xff8000001e1e7808 */ /* 0x000fe20001800000 */
[----:B------:R-:W2:Y:S01]  /*2fc0*/  MUFU.TANH R64, R64 ;  /* 0x0000004000407308 */ /* 0x000ea20000002400 */
[----:B0-----:R-:W-:-:S04]  /*2fd0*/  FSEL R60, R60, -INF , P2 ;  /* 0xff8000003c3c7808 */ /* 0x001fc80001000000 */
[----:B------:R-:W-:-:S03]  /*2fe0*/  FMNMX.FTZ R33, R60, R33, !PT ;  /* 0x000000213c217209 */ /* 0x000fc60007810000 */
[----:B------:R-:W0:Y:S01]  /*2ff0*/  MUFU.TANH R59, R59 ;  /* 0x0000003b003b7308 */ /* 0x000e220000002400 */
[----:B-1----:R-:W-:Y:S02]  /*3000*/  FSEL R54, R61, -INF , P3 ;  /* 0xff8000003d367808 */ /* 0x002fe40001800000 */
[----:B------:R-:W-:Y:S02]  /*3010*/  ISETP.GT.AND P3, PT, R38, 0x60, PT ;  /* 0x000000602600780c */ /* 0x000fe40003f64270 */
[----:B------:R-:W-:-:S03]  /*3020*/  FMNMX.FTZ R33, R54, R33, !PT ;  /* 0x0000002136217209 */ /* 0x000fc60007810000 */
[----:B------:R-:W1:Y:S01]  /*3030*/  MUFU.TANH R65, R65 ;  /* 0x0000004100417308 */ /* 0x000e620000002400 */
[----:B--2---:R-:W-:Y:S02]  /*3040*/  FSEL R64, R64, -INF , P4 ;  /* 0xff80000040407808 */ /* 0x004fe40002000000 */
[----:B------:R-:W-:Y:S02]  /*3050*/  ISETP.GT.AND P4, PT, R38, 0x61, PT ;  /* 0x000000612600780c */ /* 0x000fe40003f84270 */
[----:B------:R-:W-:-:S03]  /*3060*/  FMNMX.FTZ R40, R64, R33, !PT ;  /* 0x0000002140287209 */ /* 0x000fc60007810000 */
[----:B------:R-:W2:Y:S01]  /*3070*/  MUFU.TANH R62, R62 ;  /* 0x0000003e003e7308 */ /* 0x000ea20000002400 */
[----:B0-----:R-:W-:Y:S02]  /*3080*/  FSEL R28, R59, -INF , P1 ;  /* 0xff8000003b1c7808 */ /* 0x001fe40000800000 */
[----:B------:R-:W-:-:S05]  /*3090*/  ISETP.GT.AND P1, PT, R38, 0x58, PT ;  /* 0x000000582600780c */ /* 0x000fca0003f24270 */
[----:B------:R-:W0:Y:S01]  /*30a0*/  MUFU.TANH R68, R68 ;  /* 0x0000004400447308 */ /* 0x000e220000002400 */
[----:B-1----:R-:W-:-:S04]  /*30b0*/  FSEL R65, R65, -INF , P5 ;  /* 0xff80000041417808 */ /* 0x002fc80002800000 */
        /* <DEDUP_REMOVED lines=13> */
[----:B--2---:R-:W-:-:S04]  /*3190*/  FSEL R72, R72, -INF , P3 ;  /* 0xff80000048487808 */ /* 0x004fc80001800000 */
        /* <DEDUP_REMOVED lines=9> */
[----:B------:R-:W-:-:S05]  /*3230*/  ISETP.GT.AND P1, PT, R38, 0x69, PT ;  /* 0x000000692600780c */ /* 0x000fca0003f24270 */
[----:B------:R2:W4:Y:S01]  /*3240*/  MUFU.TANH R35, R74 ;  /* 0x0000004a00237308 */ /* 0x0005220000002400 */
[----:B0-----:R-:W-:-:S04]  /*3250*/  FSEL R76, R76, -INF , P5 ;  /* 0xff8000004c4c7808 */ /* 0x001fc80002800000 */
[----:B------:R-:W-:-:S03]  /*3260*/  FMNMX.FTZ R40, R76, R41, !PT ;  /* 0x000000294c287209 */ /* 0x000fc60007810000 */
[----:B------:R-:W0:Y:S01]  /*3270*/  MUFU.TANH R80, R80 ;  /* 0x0000005000507308 */ /* 0x000e220000002400 */
[----:B-1----:R-:W-:Y:S01]  /*3280*/  FSEL R77, R77, -INF , P1 ;  /* 0xff8000004d4d7808 */ /* 0x002fe20000800000 */
[----:B--2---:R-:W-:-:S03]  /*3290*/  IMAD.MOV.U32 R74, RZ, RZ, R151 ;  /* 0x000000ffff4a7224 */ /* 0x004fc600078e0097 */
[----:B------:R-:W-:-:S03]  /*32a0*/  FMNMX.FTZ R41, R77, R40, !PT ;  /* 0x000000284d297209 */ /* 0x000fc60007810000 */
[----:B------:R1:W2:Y:S01]  /*32b0*/  MUFU.TANH R36, R75 ;  /* 0x0000004b00247308 */ /* 0x0002a20000002400 */
[----:B----4-:R-:W-:Y:S02]  /*32c0*/  FSEL R35, R35, -INF , P3 ;  /* 0xff80000023237808 */ /* 0x010fe40001800000 */
[----:B------:R-:W-:-:S05]  /*32d0*/  ISETP.GT.AND P3, PT, R38, 0x71, PT ;  /* 0x000000712600780c */ /* 0x000fca0003f64270 */
[----:B------:R-:W4:Y:S01]  /*32e0*/  MUFU.TANH R81, R81 ;  /* 0x0000005100517308 */ /* 0x000f220000002400 */
[----:B0-----:R-:W-:Y:S01]  /*32f0*/  FSEL R80, R80, -INF , P2 ;  /* 0xff80000050507808 */ /* 0x001fe20001000000 */
[----:B-1----:R-:W-:-:S03]  /*3300*/  IMAD.MOV.U32 R75, RZ, RZ, R151 ;  /* 0x000000ffff4b7224 */ /* 0x002fc600078e0097 */
[----:B------:R-:W-:-:S03]  /*3310*/  FMNMX.FTZ R40, R80, R41, !PT ;  /* 0x0000002950287209 */ /* 0x000fc60007810000 */
[----:B------:R0:W1:Y:S01]  /*3320*/  MUFU.TANH R37, R78 ;  /* 0x0000004e00257308 */ /* 0x0000620000002400 */
[----:B--2---:R-:W-:Y:S02]  /*3330*/  FSEL R36, R36, -INF , P4 ;  /* 0xff80000024247808 */ /* 0x004fe40002000000 */
[----:B------:R-:W-:-:S05]  /*3340*/  ISETP.GT.AND P4, PT, R38, 0x78, PT ;  /* 0x000000782600780c */ /* 0x000fca0003f84270 */
[----:B------:R-:W2:Y:S01]  /*3350*/  MUFU.TANH R84, R84 ;  /* 0x0000005400547308 */ /* 0x000ea20000002400 */
[----:B----4-:R-:W-:Y:S01]  /*3360*/  FSEL R81, R81, -INF , P3 ;  /* 0xff80000051517808 */ /* 0x010fe20001800000 */
[----:B0-----:R-:W-:-:S03]  /*3370*/  IMAD.MOV.U32 R78, RZ, RZ, R151 ;  /* 0x000000ffff4e7224 */ /* 0x001fc600078e0097 */
[----:B------:R-:W-:-:S03]  /*3380*/  FMNMX.FTZ R41, R81, R40, !PT ;  /* 0x0000002851297209 */ /* 0x000fc60007810000 */
[----:B------:R-:W0:Y:S01]  /*3390*/  MUFU.TANH R85, R85 ;  /* 0x0000005500557308 */ /* 0x000e220000002400 */
[----:B-1----:R-:W-:Y:S02]  /*33a0*/  FSEL R37, R37, -INF , P5 ;  /* 0xff80000025257808 */ /* 0x002fe40002800000 */
[----:B------:R-:W-:-:S05]  /*33b0*/  ISETP.GT.AND P5, PT, R38, 0x79, PT ;  /* 0x000000792600780c */ /* 0x000fca0003fa4270 */
[----:B------:R-:W1:Y:S01]  /*33c0*/  MUFU.TANH R79, R79 ;  /* 0x0000004f004f7308 */ /* 0x000e620000002400 */
[----:B--2---:R-:W-:-:S04]  /*33d0*/  FSEL R84, R84, -INF , P4 ;  /* 0xff80000054547808 */ /* 0x004fc80002000000 */
[----:B------:R-:W-:-:S03]  /*33e0*/  FMNMX.FTZ R38, R84, R41, !PT ;  /* 0x0000002954267209 */ /* 0x000fc60007810000 */
[----:B------:R-:W2:Y:S01]  /*33f0*/  MUFU.TANH R82, R82 ;  /* 0x0000005200527308 */ /* 0x000ea20000002400 */
[----:B0-----:R-:W-:-:S04]  /*3400*/  FSEL R85, R85, -INF , P5 ;  /* 0xff80000055557808 */ /* 0x001fc80002800000 */
[----:B------:R-:W-:-:S03]  /*3410*/  FMNMX.FTZ R38, R85, R38, !PT ;  /* 0x0000002655267209 */ /* 0x000fc60007810000 */
[----:B------:R-:W0:Y:S01]  /*3420*/  MUFU.TANH R83, R83 ;  /* 0x0000005300537308 */ /* 0x000e220000002400 */
[----:B-1----:R-:W-:Y:S01]  /*3430*/  FSEL R79, R79, -INF , P1 ;  /* 0xff8000004f4f7808 */ /* 0x002fe20000800000 */
[----:B------:R-:W1:Y:S06]  /*3440*/  SHFL.BFLY PT, R41, R38, 0x2, 0x1f ;  /* 0x0c401f0026297f89 */ /* 0x000e6c00000e0000 */
[----:B------:R-:W4:Y:S01]  /*3450*/  MUFU.TANH R86, R86 ;  /* 0x0000005600567308 */ /* 0x000f220000002400 */
[----:B--2---:R-:W-:-:S07]  /*3460*/  FSEL R82, R82, -INF , P2 ;  /* 0xff80000052527808 */ /* 0x004fce0001000000 */
[----:B------:R-:W2:Y:S01]  /*3470*/  MUFU.TANH R87, R87 ;  /* 0x0000005700577308 */ /* 0x000ea20000002400 */
[----:B0-----:R-:W-:Y:S02]  /*3480*/  FSEL R83, R83, -INF , P3 ;  /* 0xff80000053537808 */ /* 0x001fe40001800000 */
[----:B----4-:R-:W-:Y:S02]  /*3490*/  FSEL R86, R86, -INF , P4 ;  /* 0xff80000056567808 */ /* 0x010fe40002000000 */
[----:B-1----:R-:W-:-:S05]  /*34a0*/  FMNMX.FTZ R41, R38, R41, !PT ;  /* 0x0000002926297209 */ /* 0x002fca0007810000 */
[----:B------:R-:W0:Y:S01]  /*34b0*/  SHFL.BFLY PT, R40, R41, 0x1, 0x1f ;  /* 0x0c201f0029287f89 */ /* 0x000e2200000e0000 */
[----:B--2---:R-:W-:Y:S02]  /*34c0*/  FSEL R87, R87, -INF , P5 ;  /* 0xff80000057577808 */ /* 0x004fe40002800000 */
[----:B0-----:R-:W-:Y:S01]  /*34d0*/  FMNMX.FTZ R193, R41, R40, !PT ;  /* 0x0000002829c17209 */ /* 0x001fe20007810000 */
[----:B------:R-:W-:-:S03]  /*34e0*/  IMAD.U32 R40, RZ, RZ, UR10 ;  /* 0x0000000aff287e24 */ /* 0x000fc6000f8e00ff */
[C---:B------:R-:W-:Y:S01]  /*34f0*/  FSETP.NEU.FTZ.AND P6, PT, R193.reuse, -INF , PT ;  /* 0xff800000c100780b */ /* 0x040fe20003fdd000 */
[----:B------:R-:W-:-:S05]  /*3500*/  FFMA.FTZ R40, R193, R40, -8 ;  /* 0xc1000000c1287423 */ /* 0x000fca0000010028 */
[----:B------:R-:W-:Y:S02]  /*3510*/  FSEL R62, R40, RZ, P6 ;  /* 0x000000ff283e7208 */ /* 0x000fe40003000000 */
[----:B---3--:R-:W-:Y:S01]  /*3520*/  LOP3.LUT P6, RZ, R90, 0x7f, RZ, 0xc0, !PT ;  /* 0x0000007f5aff7812 */ /* 0x008fe200078cc0ff */
[----:B------:R-:W-:Y:S02]  /*3530*/  IMAD.MOV.U32 R90, RZ, RZ, R151 ;  /* 0x000000ffff5a7224 */ /* 0x000fe400078e0097 */
[----:B------:R-:W-:-:S01]  /*3540*/  FFMA.FTZ R38, R39, UR10, -R62 ;  /* 0x0000000a27267c23 */ /* 0x000fc2000801083e */
[--C-:B------:R-:W-:Y:S01]  /*3550*/  FFMA.FTZ R39, R42, UR10, -R62.reuse ;  /* 0x0000000a2a277c23 */ /* 0x100fe2000801083e */
[----:B------:R-:W-:Y:S01]  /*3560*/  FMNMX.FTZ R42, R5, R6, !PT ;  /* 0x00000006052a7209 */ /* 0x000fe20007810000 */
[--C-:B------:R-:W-:Y:S01]  /*3570*/  FFMA.FTZ R40, R43, UR10, -R62.reuse ;  /* 0x0000000a2b287c23 */ /* 0x100fe2000801083e */
        /* <DEDUP_REMOVED lines=9> */
[----:B------:R-:W-:Y:S01]  /*3610*/  MUFU.EX2 R38, R38 ;  /* 0x0000002600267308 */ /* 0x000fe20000000800 */
        /* <DEDUP_REMOVED lines=13> */
[----:B------:R-:W-:Y:S01]  /*36f0*/  FFMA.FTZ R76, R76, UR10, -R62 ;  /* 0x0000000a4c4c7c23 */ /* 0x000fe2000801083e */
[----:B------:R-:W-:Y:S01]  /*3700*/  @!P6 VIADD R4, R4, 0x38840 ;  /* 0x000388400404e836 */ /* 0x000fe20000000000 */
[----:B------:R0:W-:Y:S01]  /*3710*/  MUFU.EX2 R42, R50 ;  /* 0x00000032002a7308 */ /* 0x0001e20000000800 */
[----:B------:R-:W-:Y:S01]  /*3720*/  FMNMX.FTZ R45, R13, R44, !PT ;  /* 0x0000002c0d2d7209 */ /* 0x000fe20007810000 */
[----:B------:R-:W-:-:S02]  /*3730*/  IMAD.MOV.U32 R88, RZ, RZ, R151 ;  /* 0x000000ffff587224 */ /* 0x000fc400078e0097 */
[----:B------:R-:W-:Y:S02]  /*3740*/  @!P6 PRMT R4, RZ, 0x654, R4 ;  /* 0x00000654ff04e816 */ /* 0x000fe40000000004 */
[----:B------:R-:W-:Y:S02]  /*3750*/  FMNMX.FTZ R46, R14, R45, !PT ;  /* 0x0000002d0e2e7209 */ /* 0x000fe40007810000 */
[----:B------:R-:W-:Y:S01]  /*3760*/  MUFU.EX2 R44, R55 ;  /* 0x00000037002c7308 */ /* 0x000fe20000000800 */
[----:B------:R1:W-:Y:S01]  /*3770*/  @!P6 SYNCS.ARRIVE.TRANS64.RED.A1T0 RZ, [R4+URZ], RZ ;  /* 0x000000ff04ffe9a7 */ /* 0x0003e2000810043f */
[----:B------:R-:W-:-:S04]  /*3780*/  FMNMX.FTZ R45, R15, R46, !PT ;  /* 0x0000002e0f2d7209 */ /* 0x000fc80007810000 */
[----:B------:R-:W-:Y:S01]  /*3790*/  FMNMX.FTZ R46, R20, R45, !PT ;  /* 0x0000002d142e7209 */ /* 0x000fe20007810000 */
[----:B------:R-:W-:-:S01]  /*37a0*/  FFMA.FTZ R45, R63, UR10, -R62 ;  /* 0x0000000a3f2d7c23 */ /* 0x000fc2000801083e */
[----:B------:R-:W-:Y:S02]  /*37b0*/  MUFU.EX2 R40, R40 ;  /* 0x0000002800287308 */ /* 0x000fe40000000800 */
[----:B------:R-:W-:-:S04]  /*37c0*/  FMNMX.FTZ R49, R21, R46, !PT ;  /* 0x0000002e15317209 */ /* 0x000fc80007810000 */
[----:B------:R-:W-:Y:S02]  /*37d0*/  FMNMX.FTZ R46, R24, R49, !PT ;  /* 0x00000031182e7209 */ /* 0x000fe40007810000 */
[----:B------:R-:W2:Y:S02]  /*37e0*/  MUFU.EX2 R43, R43 ;  /* 0x0000002b002b7308 */ /* 0x000ea40000000800 */
[----:B------:R-:W-:-:S04]  /*37f0*/  FMNMX.FTZ R49, R25, R46, !PT ;  /* 0x0000002e19317209 */ /* 0x000fc80007810000 */
[----:B------:R-:W-:Y:S02]  /*3800*/  FMNMX.FTZ R48, R26, R49, !PT ;  /* 0x000000311a307209 */ /* 0x000fe40007810000 */
[----:B------:R-:W-:Y:S02]  /*3810*/  MUFU.EX2 R46, R66 ;  /* 0x00000042002e7308 */ /* 0x000fe40000000800 */
[----:B------:R-:W-:-:S04]  /*3820*/  FMNMX.FTZ R49, R27, R48, !PT ;  /* 0x000000301b317209 */ /* 0x000fc80007810000 */
[----:B0-----:R-:W-:Y:S02]  /*3830*/  FMNMX.FTZ R50, R28, R49, !PT ;  /* 0x000000311c327209 */ /* 0x001fe40007810000 */
[----:B------:R-:W-:Y:S01]  /*3840*/  MUFU.EX2 R41, R41 ;  /* 0x0000002900297308 */ /* 0x000fe20000000800 */
[----:B--2---:R-:W-:Y:S02]  /*3850*/  F2FP.SATFINITE.E4M3.F32.PACK_AB_MERGE_C R228, R43, R40, RZ ;  /* 0x000000282be4723e */ /* 0x004fe400048070ff */
[----:B------:R-:W-:Y:S02]  /*3860*/  FMNMX.FTZ R49, R29, R50, !PT ;  /* 0x000000321d317209 */ /* 0x000fe40007810000 */
[----:B------:R-:W-:Y:S02]  /*3870*/  F2FP.SATFINITE.E4M3.F32.PACK_AB_MERGE_C R228, R39, R38, R228 ;  /* 0x0000002627e4723e */ /* 0x000fe400048070e4 */
[----:B------:R-:W-:Y:S01]  /*3880*/  FMNMX.FTZ R50, R30, R49, !PT ;  /* 0x000000311e327209 */ /* 0x000fe20007810000 */
[----:B------:R0:W-:Y:S01]  /*3890*/  MUFU.EX2 R63, R59 ;  /* 0x0000003b003f7308 */ /* 0x0001e20000000800 */
[----:B------:R-:W-:-:S01]  /*38a0*/  FFMA.FTZ R49, R89, UR10, -R62 ;  /* 0x0000000a59317c23 */ /* 0x000fc2000801083e */
[----:B------:R-:W-:Y:S01]  /*38b0*/  IMAD.MOV.U32 R89, RZ, RZ, R151 ;  /* 0x000000ffff597224 */ /* 0x000fe200078e0097 */
[----:B------:R-:W-:-:S04]  /*38c0*/  FMNMX.FTZ R55, R31, R50, !PT ;  /* 0x000000321f377209 */ /* 0x000fc80007810000 */
[----:B------:R-:W-:Y:S01]  /*38d0*/  FMNMX.FTZ R50, R32, R55, !PT ;  /* 0x0000003720327209 */ /* 0x000fe20007810000 */
[----:B------:R-:W-:-:S01]  /*38e0*/  FFMA.FTZ R55, R51, UR10, -R62 ;  /* 0x0000000a33377c23 */ /* 0x000fc2000801083e */
[----:B0-----:R-:W-:Y:S01]  /*38f0*/  FFMA.FTZ R59, R77, UR10, -R62 ;  /* 0x0000000a4d3b7c23 */ /* 0x001fe2000801083e */
[----:B------:R-:W0:Y:S01]  /*3900*/  MUFU.EX2 R47, R47 ;  /* 0x0000002f002f7308 */ /* 0x000e220000000800 */
[----:B------:R-:W-:Y:S01]  /*3910*/  FMNMX.FTZ R51, R33, R50, !PT ;  /* 0x0000003221337209 */ /* 0x000fe20007810000 */
[----:B------:R-:W-:-:S03]  /*3920*/  IMAD.MOV.U32 R77, RZ, RZ, R151 ;  /* 0x000000ffff4d7224 */ /* 0x000fc600078e0097 */
[----:B------:R-:W-:-:S03]  /*3930*/  FMNMX.FTZ R58, R34, R51, !PT ;  /* 0x00000033223a7209 */ /* 0x000fc60007810000 */
[----:B------:R-:W-:Y:S01]  /*3940*/  MUFU.EX2 R50, R55 ;  /* 0x0000003700327308 */ /* 0x000fe20000000800 */
[----:B------:R-:W-:Y:S01]  /*3950*/  FMNMX.FTZ R51, R35, R58, !PT ;  /* 0x0000003a23337209 */ /* 0x000fe20007810000 */
[----:B------:R-:W-:-:S03]  /*3960*/  FFMA.FTZ R58, R53, UR10, -R62 ;  /* 0x0000000a353a7c23 */ /* 0x000fc6000801083e */
[----:B------:R-:W-:-:S03]  /*3970*/  FMNMX.FTZ R52, R36, R51, !PT ;  /* 0x0000003324347209 */ /* 0x000fc60007810000 */
[----:B------:R2:W3:Y:S01]  /*3980*/  MUFU.EX2 R66, R58 ;  /* 0x0000003a00427308 */ /* 0x0004e20000000800 */
[----:B------:R-:W-:Y:S02]  /*3990*/  FMNMX.FTZ R52, R37, R52, !PT ;  /* 0x0000003425347209 */ /* 0x000fe40007810000 */
[----:B0-----:R-:W-:Y:S02]  /*39a0*/  F2FP.SATFINITE.E4M3.F32.PACK_AB_MERGE_C R230, R47, R44, RZ ;  /* 0x0000002c2fe6723e */ /* 0x001fe400048070ff */
[----:B------:R-:W-:Y:S02]  /*39b0*/  FMNMX.FTZ R51, R79, R52, !PT ;  /* 0x000000344f337209 */ /* 0x000fe40007810000 */
[----:B------:R-:W-:Y:S01]  /*39c0*/  F2FP.SATFINITE.E4M3.F32.PACK_AB_MERGE_C R230, R42, R41, R230 ;  /* 0x000000292ae6723e */ /* 0x000fe200048070e6 */
[----:B------:R-:W-:Y:S01]  /*39d0*/  MUFU.EX2 R45, R45 ;  /* 0x0000002d002d7308 */ /* 0x000fe20000000800 */
[----:B------:R-:W-:Y:S01]  /*39e0*/  FMNMX.FTZ R52, R82, R51, !PT ;  /* 0x0000003352347209 */ /* 0x000fe20007810000 */
[--C-:B--2---:R-:W-:Y:S01]  /*39f0*/  FFMA.FTZ R58, R54, UR10, -R62.reuse ;  /* 0x0000000a363a7c23 */ /* 0x104fe2000801083e */
[----:B------:R-:W-:-:S01]  /*3a00*/  FFMA.FTZ R54, R65, UR10, -R62 ;  /* 0x0000000a41367c23 */ /* 0x000fc2000801083e */
[----:B------:R-:W-:Y:S01]  /*3a10*/  FADD.FTZ R65, R38, R39 ;  /* 0x0000002726417221 */ /* 0x000fe20000010000 */
[----:B------:R-:W-:Y:S01]  /*3a20*/  FMNMX.FTZ R53, R83, R52, !PT ;  /* 0x0000003453357209 */ /* 0x000fe20007810000 */
[--C-:B------:R-:W-:Y:S01]  /*3a30*/  FFMA.FTZ R52, R57, UR10, -R62.reuse ;  /* 0x0000000a39347c23 */ /* 0x100fe2000801083e */
[----:B------:R-:W-:Y:S01]  /*3a40*/  IMAD.MOV.U32 R39, RZ, RZ, R151 ;  /* 0x000000ffff277224 */ /* 0x000fe200078e0097 */
[----:B------:R-:W-:Y:S01]  /*3a50*/  MUFU.EX2 R51, R67 ;  /* 0x0000004300337308 */ /* 0x000fe20000000800 */
[----:B------:R-:W-:Y:S01]  /*3a60*/  FMNMX.FTZ R56, R86, R53, !PT ;  /* 0x0000003556387209 */ /* 0x000fe20007810000 */
[----:B------:R-:W-:Y:S01]  /*3a70*/  FFMA.FTZ R53, R64, UR10, -R62 ;  /* 0x0000000a40357c23 */ /* 0x000fe2000801083e */
[----:B------:R-:W-:-:S01]  /*3a80*/  FADD.FTZ R70, R40, R65 ;  /* 0x0000004128467221 */ /* 0x000fc20000010000 */
[----:B---3--:R-:W-:Y:S01]  /*3a90*/  F2FP.SATFINITE.E4M3.F32.PACK_AB_MERGE_C R218, R66, R63, RZ ;  /* 0x0000003f42da723e */ /* 0x008fe200048070ff */
[----:B------:R-:W-:Y:S01]  /*3aa0*/  IMAD.MOV.U32 R38, RZ, RZ, R151 ;  /* 0x000000ffff267224 */ /* 0x000fe200078e0097 */
[----:B------:R-:W-:Y:S01]  /*3ab0*/  FMNMX.FTZ R56, R87, R56, !PT ;  /* 0x0000003857387209 */ /* 0x000fe20007810000 */
[----:B------:R-:W-:-:S01]  /*3ac0*/  FADD.FTZ R70, R43, R70 ;  /* 0x000000462b467221 */ /* 0x000fc20000010000 */
[----:B------:R0:W-:Y:S03]  /*3ad0*/  MUFU.EX2 R67, R58 ;  /* 0x0000003a00437308 */ /* 0x0001e60000000800 */
[----:B------:R-:W2:Y:S05]  /*3ae0*/  SHFL.BFLY PT, R55, R56, 0x2, 0x1f ;  /* 0x0c401f0038377f89 */ /* 0x000eaa00000e0000 */
[----:B------:R-:W-:Y:S01]  /*3af0*/  MUFU.EX2 R48, R71 ;  /* 0x0000004700307308 */ /* 0x000fe20000000800 */
[----:B0-----:R-:W-:-:S01]  /*3b00*/  FFMA.FTZ R58, R81, UR10, -R62 ;  /* 0x0000000a513a7c23 */ /* 0x001fc2000801083e */
[----:B------:R-:W-:-:S06]  /*3b10*/  IMAD.MOV.U32 R81, RZ, RZ, R151 ;  /* 0x000000ffff517224 */ /* 0x000fcc00078e0097 */
[----:B------:R-:W0:Y:S08]  /*3b20*/  MUFU.EX2 R61, R61 ;  /* 0x0000003d003d7308 */ /* 0x000e300000000800 */
[----:B------:R-:W3:Y:S01]  /*3b30*/  MUFU.EX2 R49, R49 ;  /* 0x0000003100317308 */ /* 0x000ee20000000800 */
[----:B--2---:R-:W-:Y:S01]  /*3b40*/  FMNMX.FTZ R57, R56, R55, !PT ;  /* 0x0000003738397209 */ /* 0x004fe20007810000 */
[--C-:B------:R-:W-:Y:S01]  /*3b50*/  FFMA.FTZ R55, R80, UR10, -R62.reuse ;  /* 0x0000000a50377c23 */ /* 0x100fe2000801083e */
[----:B------:R-:W-:-:S01]  /*3b60*/  FFMA.FTZ R56, R84, UR10, -R62 ;  /* 0x0000000a54387c23 */ /* 0x000fc2000801083e */
[----:B------:R-:W-:-:S02]  /*3b70*/  IMAD.MOV.U32 R84, RZ, RZ, R151 ;  /* 0x000000ffff547224 */ /* 0x000fc400078e0097 */
[----:B------:R-:W2:Y:S02]  /*3b80*/  SHFL.BFLY PT, R198, R57, 0x1, 0x1f ;  /* 0x0c201f0039c67f89 */ /* 0x000ea400000e0000 */
[----:B------:R-:W-:Y:S01]  /*3b90*/  MUFU.EX2 R52, R52 ;  /* 0x0000003400347308 */ /* 0x000fe20000000800 */
[----:B0-----:R-:W-:Y:S01]  /*3ba0*/  F2FP.SATFINITE.E4M3.F32.PACK_AB_MERGE_C R216, R61, R48, RZ ;  /* 0x000000303dd8723e */ /* 0x001fe200048070ff */
[----:B------:R-:W-:-:S03]  /*3bb0*/  IMAD.MOV.U32 R80, RZ, RZ, R151 ;  /* 0x000000ffff507224 */ /* 0x000fc600078e0097 */
[----:B------:R-:W-:-:S03]  /*3bc0*/  F2FP.SATFINITE.E4M3.F32.PACK_AB_MERGE_C R216, R46, R45, R216 ;  /* 0x0000002d2ed8723e */ /* 0x000fc600048070d8 */
[----:B------:R-:W-:Y:S01]  /*3bd0*/  MUFU.EX2 R60, R60 ;  /* 0x0000003c003c7308 */ /* 0x000fe20000000800 */
[----:B---3--:R-:W-:-:S07]  /*3be0*/  F2FP.SATFINITE.E4M3.F32.PACK_AB_MERGE_C R218, R50, R49, R218 ;  /* 0x0000003132da723e */ /* 0x008fce00048070da */
[----:B------:R-:W-:Y:S01]  /*3bf0*/  MUFU.EX2 R53, R53 ;  /* 0x0000003500357308 */ /* 0x000fe20000000800 */
[----:B--2---:R-:W-:Y:S01]  /*3c00*/  FMNMX.FTZ R198, R57, R198, !PT ;  /* 0x000000c639c67209 */ /* 0x004fe20007810000 */
[----:B------:R-:W-:-:S06]  /*3c10*/  IMAD.U32 R57, RZ, RZ, UR10 ;  /* 0x0000000aff397e24 */ /* 0x000fcc000f8e00ff */
[----:B------:R-:W-:Y:S01]  /*3c20*/  MUFU.EX2 R54, R54 ;  /* 0x0000003600367308 */ /* 0x000fe20000000800 */
[C---:B------:R-:W-:Y:S01]  /*3c30*/  FSETP.NEU.FTZ.AND P1, PT, R198.reuse, -INF , PT ;  /* 0xff800000c600780b */ /* 0x040fe20003f3d000 */
[----:B------:R-:W-:Y:S01]  /*3c40*/  FFMA.FTZ R64, R198, R57, -8 ;  /* 0xc1000000c6407423 */ /* 0x000fe20000010039 */
[----:B------:R-:W-:-:S01]  /*3c50*/  FFMA.FTZ R57, R85, UR10, -R62 ;  /* 0x0000000a55397c23 */ /* 0x000fc2000801083e */
[----:B------:R-:W-:-:S03]  /*3c60*/  IMAD.MOV.U32 R85, RZ, RZ, R151 ;  /* 0x000000ffff557224 */ /* 0x000fc600078e0097 */
[----:B------:R-:W-:Y:S01]  /*3c70*/  FSEL R64, R64, RZ, P1 ;  /* 0x000000ff40407208 */ /* 0x000fe20000800000 */
[----:B------:R-:W-:Y:S01]  /*3c80*/  MUFU.EX2 R68, R68 ;  /* 0x0000004400447308 */ /* 0x000fe20000000800 */
[----:B------:R-:W-:-:S03]  /*3c90*/  PLOP3.LUT P1, PT, PT, PT, UP0, 0x80, 0x0 ;  /* 0x000000000000781c */ /* 0x000fc60003f2f008 */
[--C-:B------:R-:W-:Y:S01]  /*3ca0*/  FFMA.FTZ R5, R5, UR10, -R64.reuse ;  /* 0x0000000a05057c23 */ /* 0x100fe20008010840 */
[----:B------:R-:W-:-:S01]  /*3cb0*/  FFMA.FTZ R6, R6, UR10, -R64 ;  /* 0x0000000a06067c23 */ /* 0x000fc20008010840 */
[--C-:B------:R-:W-:Y:S01]  /*3cc0*/  FFMA.FTZ R7, R7, UR10, -R64.reuse ;  /* 0x0000000a07077c23 */ /* 0x100fe20008010840 */
[----:B------:R-:W-:-:S01]  /*3cd0*/  FFMA.FTZ R8, R8, UR10, -R64 ;  /* 0x0000000a08087c23 */ /* 0x000fc20008010840 */
        /* <DEDUP_REMOVED lines=10> */
[----:B------:R-:W0:Y:S01]  /*3d80*/  MUFU.EX2 R6, R6 ;  /* 0x0000000600067308 */ /* 0x000e220000000800 */
[----:B------:R-:W-:-:S01]  /*3d90*/  FFMA.FTZ R24, R24, UR10, -R64 ;  /* 0x0000000a18187c23 */ /* 0x000fc20008010840 */
[--C-:B------:R-:W-:Y:S01]  /*3da0*/  FFMA.FTZ R25, R25, UR10, -R64.reuse ;  /* 0x0000000a19197c23 */ /* 0x100fe20008010840 */
[----:B------:R-:W-:-:S01]  /*3db0*/  FFMA.FTZ R26, R26, UR10, -R64 ;  /* 0x0000000a1a1a7c23 */ /* 0x000fc20008010840 */
[--C-:B------:R-:W-:Y:S01]  /*3dc0*/  FFMA.FTZ R27, R27, UR10, -R64.reuse ;  /* 0x0000000a1b1b7c23 */ /* 0x100fe20008010840 */
[----:B------:R-:W-:-:S01]  /*3dd0*/  FFMA.FTZ R28, R28, UR10, -R64 ;  /* 0x0000000a1c1c7c23 */ /* 0x000fc20008010840 */
[--C-:B------:R-:W-:Y:S01]  /*3de0*/  FFMA.FTZ R29, R29, UR10, -R64.reuse ;  /* 0x0000000a1d1d7c23 */ /* 0x100fe20008010840 */
        /* <DEDUP_REMOVED lines=10> */
[----:B0-----:R-:W-:-:S01]  /*3e90*/  FADD.FTZ R62, R5, R6 ;  /* 0x00000006053e7221 */ /* 0x001fc20000010000 */
[--C-:B------:R-:W-:Y:S01]  /*3ea0*/  FFMA.FTZ R79, R79, UR10, -R64.reuse ;  /* 0x0000000a4f4f7c23 */ /* 0x100fe20008010840 */
[----:B------:R-:W-:-:S01]  /*3eb0*/  FFMA.FTZ R82, R82, UR10, -R64 ;  /* 0x0000000a52527c23 */ /* 0x000fc20008010840 */
[--C-:B------:R-:W-:Y:S01]  /*3ec0*/  FFMA.FTZ R83, R83, UR10, -R64.reuse ;  /* 0x0000000a53537c23 */ /* 0x100fe20008010840 */
[----:B------:R-:W-:-:S01]  /*3ed0*/  FFMA.FTZ R86, R86, UR10, -R64 ;  /* 0x0000000a56567c23 */ /* 0x000fc20008010840 */
[----:B------:R-:W-:Y:S01]  /*3ee0*/  FFMA.FTZ R64, R87, UR10, -R64 ;  /* 0x0000000a57407c23 */ /* 0x000fe20008010840 */
[----:B------:R-:W-:Y:S01]  /*3ef0*/  IMAD.MOV.U32 R87, RZ, RZ, R151 ;  /* 0x000000ffff577224 */ /* 0x000fe200078e0097 */
[----:B------:R-:W0:Y:S01]  /*3f00*/  MUFU.EX2 R9, R9 ;  /* 0x0000000900097308 */ /* 0x000e220000000800 */
[----:B--2---:R-:W-:-:S07]  /*3f10*/  FADD.FTZ R65, R7, R62 ;  /* 0x0000003e07417221 */ /* 0x004fce0000010000 */
[----:B------:R-:W1:Y:S01]  /*3f20*/  MUFU.EX2 R10, R10 ;  /* 0x0000000a000a7308 */ /* 0x000e620000000800 */
[----:B---3--:R-:W-:-:S01]  /*3f30*/  FADD.FTZ R62, R8, R65 ;  /* 0x00000041083e7221 */ /* 0x008fc20000010000 */
[----:B------:R-:W-:Y:S01]  /*3f40*/  FADD.FTZ R65, R41, R70 ;  /* 0x0000004629417221 */ /* 0x000fe20000010000 */
[--C-:B------:R-:W-:Y:S02]  /*3f50*/  IMAD.MOV.U32 R70, RZ, RZ, R151.reuse ;  /* 0x000000ffff467224 */ /* 0x100fe400078e0097 */
[----:B------:R-:W-:Y:S02]  /*3f60*/  IMAD.MOV.U32 R41, RZ, RZ, R151 ;  /* 0x000000ffff297224 */ /* 0x000fe400078e0097 */
[----:B------:R-:W-:-:S01]  /*3f70*/  FADD.FTZ R65, R42, R65 ;  /* 0x000000412a417221 */ /* 0x000fc20000010000 */
[----:B------:R-:W-:Y:S01]  /*3f80*/  IMAD.MOV.U32 R42, RZ, RZ, R151 ;  /* 0x000000ffff2a7224 */ /* 0x000fe200078e0097 */
[----:B------:R-:W2:Y:S01]  /*3f90*/  MUFU.EX2 R11, R11 ;  /* 0x0000000b000b7308 */ /* 0x000ea20000000800 */
[----:B0-----:R-:W-:-:S01]  /*3fa0*/  FADD.FTZ R71, R9, R62 ;  /* 0x0000003e09477221 */ /* 0x001fc20000010000 */
[----:B------:R-:W-:Y:S01]  /*3fb0*/  FADD.FTZ R62, R44, R65 ;  /* 0x000000412c3e7221 */ /* 0x000fe20000010000 */
[----:B------:R-:W-:-:S03]  /*3fc0*/  IMAD.MOV.U32 R44, RZ, RZ, R151 ;  /* 0x000000ffff2c7224 */ /* 0x000fc600078e0097 */
[----:B------:R-:W-:Y:S02]  /*3fd0*/  FADD.FTZ R62, R47, R62 ;  /* 0x0000003e2f3e7221 */ /* 0x000fe40000010000 */
[----:B------:R-:W0:Y:S01]  /*3fe0*/  MUFU.EX2 R12, R12 ;  /* 0x0000000c000c7308 */ /* 0x000e220000000800 */
[----:B-1----:R-:W-:-:S07]  /*3ff0*/  FADD.FTZ R4, R10, R71 ;  /* 0x000000470a047221 */ /* 0x002fce0000010000 */
[----:B------:R-:W1:Y:S01]  /*4000*/  MUFU.EX2 R13, R13 ;  /* 0x0000000d000d7308 */ /* 0x000e620000000800 */
[----:B--2---:R-:W-:-:S07]  /*4010*/  FADD.FTZ R65, R11, R4 ;  /* 0x000000040b417221 */ /* 0x004fce0000010000 */
[----:B------:R-:W2:Y:S01]  /*4020*/  MUFU.EX2 R14, R14 ;  /* 0x0000000e000e7308 */ /* 0x000ea20000000800 */
[----:B0-----:R-:W-:-:S01]  /*4030*/  FADD.FTZ R4, R12, R65 ;  /* 0x000000410c047221 */ /* 0x001fc20000010000 */
[----:B------:R-:W-:Y:S01]  /*4040*/  FADD.FTZ R65, R45, R62 ;  /* 0x0000003e2d417221 */ /* 0x000fe20000010000 */
[----:B------:R-:W-:-:S03]  /*4050*/  IMAD.MOV.U32 R45, RZ, RZ, R151 ;  /* 0x000000ffff2d7224 */ /* 0x000fc600078e0097 */
[----:B------:R-:W-:Y:S01]  /*4060*/  FADD.FTZ R65, R46, R65 ;  /* 0x000000412e417221 */ /* 0x000fe20000010000 */
[----:B------:R-:W-:Y:S01]  /*4070*/  IMAD.MOV.U32 R46, RZ, RZ, R151 ;  /* 0x000000ffff2e7224 */ /* 0x000fe200078e0097 */
[----:B------:R-:W0:Y:S01]  /*4080*/  MUFU.EX2 R15, R15 ;  /* 0x0000000f000f7308 */ /* 0x000e220000000800 */
[----:B-1----:R-:W-:-:S01]  /*4090*/  FADD.FTZ R71, R13, R4 ;  /* 0x000000040d477221 */ /* 0x002fc20000010000 */
[----:B------:R-:W-:Y:S01]  /*40a0*/  FADD.FTZ R62, R48, R65 ;  /* 0x00000041303e7221 */ /* 0x000fe20000010000 */
[----:B------:R-:W-:-:S03]  /*40b0*/  IMAD.MOV.U32 R48, RZ, RZ, R151 ;  /* 0x000000ffff307224 */ /* 0x000fc600078e0097 */
[----:B------:R-:W-:Y:S01]  /*40c0*/  FADD.FTZ R62, R61, R62 ;  /* 0x0000003e3d3e7221 */ /* 0x000fe20000010000 */
[----:B------:R-:W-:Y:S01]  /*40d0*/  IMAD.MOV.U32 R61, RZ, RZ, R151 ;  /* 0x000000ffff3d7224 */ /* 0x000fe200078e0097 */
[----:B------:R-:W1:Y:S01]  /*40e0*/  MUFU.EX2 R20, R20 ;  /* 0x0000001400147308 */ /* 0x000e620000000800 */
[----:B--2---:R-:W-:-:S07]  /*40f0*/  FADD.FTZ R4, R14, R71 ;  /* 0x000000470e047221 */ /* 0x004fce0000010000 */
[----:B------:R-:W2:Y:S01]  /*4100*/  MUFU.EX2 R21, R21 ;  /* 0x0000001500157308 */ /* 0x000ea20000000800 */
[----:B0-----:R-:W-:-:S07]  /*4110*/  FADD.FTZ R65, R15, R4 ;  /* 0x000000040f417221 */ /* 0x001fce0000010000 */
[----:B------:R-:W0:Y:S01]  /*4120*/  MUFU.EX2 R24, R24 ;  /* 0x0000001800187308 */ /* 0x000e220000000800 */
[----:B-1----:R-:W-:-:S01]  /*4130*/  FADD.FTZ R4, R20, R65 ;  /* 0x0000004114047221 */ /* 0x002fc20000010000 */
[----:B------:R-:W-:Y:S01]  /*4140*/  FADD.FTZ R65, R49, R62 ;  /* 0x0000003e31417221 */ /* 0x000fe20000010000 */
[----:B------:R-:W-:Y:S01]  /*4150*/  F2FP.SATFINITE.E4M3.F32.PACK_AB_MERGE_C R15, R20, R15, RZ ;  /* 0x0000000f140f723e */ /* 0x000fe200048070ff */
[--C-:B------:R-:W-:Y:S02]  /*4160*/  IMAD.MOV.U32 R62, RZ, RZ, R151.reuse ;  /* 0x000000ffff3e7224 */ /* 0x100fe400078e0097 */
[----:B------:R-:W-:Y:S01]  /*4170*/  IMAD.MOV.U32 R49, RZ, RZ, R151 ;  /* 0x000000ffff317224 */ /* 0x000fe200078e0097 */
[----:B------:R-:W-:Y:S01]  /*4180*/  F2FP.SATFINITE.E4M3.F32.PACK_AB_MERGE_C R217, R14, R13, R15 ;  /* 0x0000000d0ed9723e */ /* 0x000fe2000480700f */
[----:B------:R-:W1:Y:S01]  /*4190*/  MUFU.EX2 R25, R25 ;  /* 0x0000001900197308 */ /* 0x000e620000000800 */
[----:B--2---:R-:W-:-:S01]  /*41a0*/  FADD.FTZ R71, R21, R4 ;  /* 0x0000000415477221 */ /* 0x004fc20000010000 */
[----:B------:R-:W-:Y:S01]  /*41b0*/  FADD.FTZ R4, R50, R65 ;  /* 0x0000004132047221 */ /* 0x000fe20000010000 */
[----:B------:R-:W-:-:S02]  /*41c0*/  IMAD.MOV.U32 R65, RZ, RZ, R151 ;  /* 0x000000ffff417224 */ /* 0x000fc400078e0097 */
[----:B------:R-:W-:Y:S02]  /*41d0*/  IMAD.MOV.U32 R50, RZ, RZ, R151 ;  /* 0x000000ffff327224 */ /* 0x000fe400078e0097 */
[----:B------:R-:W-:-:S01]  /*41e0*/  FADD.FTZ R43, R63, R4 ;  /* 0x000000043f2b7221 */ /* 0x000fc20000010000 */
[----:B------:R-:W-:Y:S01]  /*41f0*/  IMAD.MOV.U32 R63, RZ, RZ, R151 ;  /* 0x000000ffff3f7224 */ /* 0x000fe200078e0097 */
[----:B------:R-:W2:Y:S01]  /*4200*/  MUFU.EX2 R26, R26 ;  /* 0x0000001a001a7308 */ /* 0x000ea20000000800 */
[----:B0-----:R-:W-:-:S01]  /*4210*/  FADD.FTZ R40, R24, R71 ;  /* 0x0000004718287221 */ /* 0x001fc20000010000 */
[----:B------:R-:W-:Y:S01]  /*4220*/  FADD.FTZ R66, R66, R43 ;  /* 0x0000002b42427221 */ /* 0x000fe20000010000 */
[----:B------:R-:W-:Y:S01]  /*4230*/  F2FP.SATFINITE.E4M3.F32.PACK_AB_MERGE_C R43, R12, R11, RZ ;  /* 0x0000000b0c2b723e */ /* 0x000fe200048070ff */
[----:B------:R-:W-:-:S03]  /*4240*/  IMAD.MOV.U32 R71, RZ, RZ, R151 ;  /* 0x000000ffff477224 */ /* 0x000fc600078e0097 */
[----:B------:R-:W-:Y:S01]  /*4250*/  F2FP.SATFINITE.E4M3.F32.PACK_AB_MERGE_C R231, R10, R9, R43 ;  /* 0x000000090ae7723e */ /* 0x000fe2000480702b */
[----:B------:R-:W0:Y:S01]  /*4260*/  MUFU.EX2 R27, R27 ;  /* 0x0000001b001b7308 */ /* 0x000e220000000800 */
[----:B-1----:R-:W-:-:S01]  /*4270*/  FADD.FTZ R47, R25, R40 ;  /* 0x00000028192f7221 */ /* 0x002fc20000010000 */
[----:B------:R-:W-:Y:S01]  /*4280*/  F2FP.SATFINITE.E4M3.F32.PACK_AB_MERGE_C R40, R8, R7, RZ ;  /* 0x000000070828723e */ /* 0x000fe200048070ff */
[----:B------:R-:W-:-:S01]  /*4290*/  FADD.FTZ R7, R51, R66 ;  /* 0x0000004233077221 */ /* 0x000fc20000010000 */
[----:B------:R-:W-:Y:S02]  /*42a0*/  IMAD.MOV.U32 R66, RZ, RZ, R151 ;  /* 0x000000ffff427224 */ /* 0x000fe400078e0097 */
[----:B------:R-:W-:Y:S01]  /*42b0*/  F2FP.SATFINITE.E4M3.F32.PACK_AB_MERGE_C R229, R6, R5, R40 ;  /* 0x0000000506e5723e */ /* 0x000fe20004807028 */
[----:B------:R-:W-:Y:S01]  /*42c0*/  FADD.FTZ R7, R52, R7 ;  /* 0x0000000734077221 */ /* 0x000fe20000010000 */
[----:B------:R-:W1:Y:S01]  /*42d0*/  MUFU.EX2 R28, R28 ;  /* 0x0000001c001c7308 */ /* 0x000e620000000800 */
[----:B--2---:R-:W-:-:S01]  /*42e0*/  FADD.FTZ R4, R26, R47 ;  /* 0x0000002f1a047221 */ /* 0x004fc20000010000 */
[----:B------:R-:W-:Y:S01]  /*42f0*/  F2FP.SATFINITE.E4M3.F32.PACK_AB_MERGE_C R25, R26, R25, RZ ;  /* 0x000000191a19723e */ /* 0x000fe200048070ff */
[----:B------:R-:W-:-:S01]  /*4300*/  FADD.FTZ R12, R60, R7 ;  /* 0x000000073c0c7221 */ /* 0x000fc20000010000 */
[C---:B------:R-:W-:Y:S01]  /*4310*/  F2FP.SATFINITE.E4M3.F32.PACK_AB_MERGE_C R60, R67.reuse, R60, RZ ;  /* 0x0000003c433c723e */ /* 0x040fe200048070ff */
[----:B------:R-:W-:Y:S01]  /*4320*/  IMAD.MOV.U32 R47, RZ, RZ, R151 ;  /* 0x000000ffff2f7224 */ /* 0x000fe200078e0097 */
[----:B------:R-:W-:Y:S01]  /*4330*/  F2FP.SATFINITE.E4M3.F32.PACK_AB_MERGE_C R219, R24, R21, R25 ;  /* 0x0000001518db723e */ /* 0x000fe20004807019 */
[----:B------:R-:W-:-:S01]  /*4340*/  FADD.FTZ R12, R67, R12 ;  /* 0x0000000c430c7221 */ /* 0x000fc20000010000 */
[----:B------:R-:W2:Y:S01]  /*4350*/  MUFU.EX2 R29, R29 ;  /* 0x0000001d001d7308 */ /* 0x000ea20000000800 */
[----:B0-----:R-:W-:-:S01]  /*4360*/  FADD.FTZ R11, R27, R4 ;  /* 0x000000041b0b7221 */ /* 0x001fc20000010000 */
[----:B------:R-:W-:Y:S01]  /*4370*/  F2FP.SATFINITE.E4M3.F32.PACK_AB_MERGE_C R220, R52, R51, R60 ;  /* 0x0000003334dc723e */ /* 0x000fe2000480703c */
[----:B------:R-:W-:-:S02]  /*4380*/  IMAD.MOV.U32 R67, RZ, RZ, R151 ;  /* 0x000000ffff437224 */ /* 0x000fc400078e0097 */
[--C-:B------:R-:W-:Y:S02]  /*4390*/  IMAD.MOV.U32 R60, RZ, RZ, R151.reuse ;  /* 0x000000ffff3c7224 */ /* 0x100fe400078e0097 */
[----:B------:R-:W-:Y:S01]  /*43a0*/  IMAD.MOV.U32 R52, RZ, RZ, R151 ;  /* 0x000000ffff347224 */ /* 0x000fe200078e0097 */
[----:B------:R-:W0:Y:S01]  /*43b0*/  MUFU.EX2 R30, R30 ;  /* 0x0000001e001e7308 */ /* 0x000e220000000800 */
[----:B-1----:R-:W-:-:S01]  /*43c0*/  FADD.FTZ R8, R28, R11 ;  /* 0x0000000b1c087221 */ /* 0x002fc20000010000 */
[--C-:B------:R-:W-:Y:S02]  /*43d0*/  IMAD.MOV.U32 R51, RZ, RZ, R151.reuse ;  /* 0x000000ffff337224 */ /* 0x100fe400078e0097 */
[--C-:B------:R-:W-:Y:S02]  /*43e0*/  IMAD.MOV.U32 R43, RZ, RZ, R151.reuse ;  /* 0x000000ffff2b7224 */ /* 0x100fe400078e0097 */
[----:B------:R-:W-:Y:S02]  /*43f0*/  IMAD.MOV.U32 R40, RZ, RZ, R151 ;  /* 0x000000ffff287224 */ /* 0x000fe400078e0097 */
[----:B------:R-:W1:Y:S01]  /*4400*/  MUFU.EX2 R31, R31 ;  /* 0x0000001f001f7308 */ /* 0x000e620000000800 */
[----:B--2---:R-:W-:-:S01]  /*4410*/  FADD.FTZ R7, R29, R8 ;  /* 0x000000081d077221 */ /* 0x004fc20000010000 */
[----:B------:R-:W-:-:S02]  /*4420*/  IMAD.MOV.U32 R26, RZ, RZ, R151 ;  /* 0x000000ffff1a7224 */ /* 0x000fc400078e0097 */
[--C-:B------:R-:W-:Y:S02]  /*4430*/  IMAD.MOV.U32 R25, RZ, RZ, R151.reuse ;  /* 0x000000ffff197224 */ /* 0x100fe400078e0097 */
[----:B------:R-:W-:Y:S02]  /*4440*/  IMAD.MOV.U32 R24, RZ, RZ, R151 ;  /* 0x000000ffff187224 */ /* 0x000fe400078e0097 */
[----:B------:R-:W2:Y:S01]  /*4450*/  MUFU.EX2 R32, R32 ;  /* 0x0000002000207308 */ /* 0x000ea20000000800 */
[C---:B0-----:R-:W-:Y:S01]  /*4460*/  F2FP.SATFINITE.E4M3.F32.PACK_AB_MERGE_C R29, R30.reuse, R29, RZ ;  /* 0x0000001d1e1d723e */ /* 0x041fe200048070ff */
[----:B------:R-:W-:Y:S01]  /*4470*/  FADD.FTZ R30, R30, R7 ;  /* 0x000000071e1e7221 */ /* 0x000fe20000010000 */
[----:B------:R-:W-:-:S02]  /*4480*/  FADD.FTZ R7, R53, R12 ;  /* 0x0000000c35077221 */ /* 0x000fc40000010000 */
[----:B------:R-:W-:Y:S01]  /*4490*/  F2FP.SATFINITE.E4M3.F32.PACK_AB_MERGE_C R221, R28, R27, R29 ;  /* 0x0000001b1cdd723e */ /* 0x000fe2000480701d */
[----:B------:R-:W-:-:S02]  /*44a0*/  IMAD.MOV.U32 R29, RZ, RZ, R151 ;  /* 0x000000ffff1d7224 */ /* 0x000fc400078e0097 */
[----:B------:R-:W-:Y:S01]  /*44b0*/  FADD.FTZ R7, R54, R7 ;  /* 0x0000000736077221 */ /* 0x000fe20000010000 */
[----:B------:R-:W0:Y:S01]  /*44c0*/  MUFU.EX2 R33, R33 ;  /* 0x0000002100217308 */ /* 0x000e220000000800 */
[----:B-1----:R-:W-:-:S01]  /*44d0*/  FADD.FTZ R11, R31, R30 ;  /* 0x0000001e1f0b7221 */ /* 0x002fc20000010000 */
[----:B------:R-:W-:Y:S02]  /*44e0*/  IMAD.MOV.U32 R30, RZ, RZ, R151 ;  /* 0x000000ffff1e7224 */ /* 0x000fe400078e0097 */
[----:B------:R-:W-:-:S01]  /*44f0*/  FADD.FTZ R12, R68, R7 ;  /* 0x00000007440c7221 */ /* 0x000fc20000010000 */
[--C-:B------:R-:W-:Y:S02]  /*4500*/  IMAD.MOV.U32 R28, RZ, RZ, R151.reuse ;  /* 0x000000ffff1c7224 */ /* 0x100fe400078e0097 */
[----:B------:R-:W-:Y:S01]  /*4510*/  IMAD.MOV.U32 R27, RZ, RZ, R151 ;  /* 0x000000ffff1b7224 */ /* 0x000fe200078e0097 */
[----:B------:R-:W1:Y:S01]  /*4520*/  MUFU.EX2 R69, R69 ;  /* 0x0000004500457308 */ /* 0x000e620000000800 */
[----:B--2---:R-:W-:-:S07]  /*4530*/  FADD.FTZ R8, R32, R11 ;  /* 0x0000000b20087221 */ /* 0x004fce0000010000 */
[----:B------:R-:W2:Y:S01]  /*4540*/  MUFU.EX2 R34, R34 ;  /* 0x0000002200227308 */ /* 0x000ea20000000800 */
[----:B0-----:R-:W-:-:S07]  /*4550*/  FADD.FTZ R7, R33, R8 ;  /* 0x0000000821077221 */ /* 0x001fce0000010000 */
[----:B------:R-:W-:Y:S01]  /*4560*/  MUFU.EX2 R76, R76 ;  /* 0x0000004c004c7308 */ /* 0x000fe20000000800 */
[C---:B-1----:R-:W-:Y:S01]  /*4570*/  F2FP.SATFINITE.E4M3.F32.PACK_AB_MERGE_C R68, R69.reuse, R68, RZ ;  /* 0x000000444544723e */ /* 0x042fe200048070ff */
[----:B------:R-:W-:-:S03]  /*4580*/  FADD.FTZ R69, R69, R12 ;  /* 0x0000000c45457221 */ /* 0x000fc60000010000 */
[----:B------:R-:W-:Y:S01]  /*4590*/  F2FP.SATFINITE.E4M3.F32.PACK_AB_MERGE_C R222, R54, R53, R68 ;  /* 0x0000003536de723e */ /* 0x000fe20004807044 */
[----:B------:R-:W-:Y:S02]  /*45a0*/  IMAD.MOV.U32 R68, RZ, RZ, R151 ;  /* 0x000000ffff447224 */ /* 0x000fe400078e0097 */
[----:B------:R-:W0:Y:S01]  /*45b0*/  MUFU.EX2 R59, R59 ;  /* 0x0000003b003b7308 */ /* 0x000e220000000800 */
[C---:B--2---:R-:W-:Y:S01]  /*45c0*/  F2FP.SATFINITE.E4M3.F32.PACK_AB_MERGE_C R33, R34.reuse, R33, RZ ;  /* 0x000000212221723e */ /* 0x044fe200048070ff */
[----:B------:R-:W-:Y:S01]  /*45d0*/  FADD.FTZ R34, R34, R7 ;  /* 0x0000000722227221 */ /* 0x000fe20000010000 */
[----:B------:R-:W-:Y:S02]  /*45e0*/  IMAD.MOV.U32 R54, RZ, RZ, R151 ;  /* 0x000000ffff367224 */ /* 0x000fe400078e0097 */
[----:B------:R-:W-:Y:S01]  /*45f0*/  F2FP.SATFINITE.E4M3.F32.PACK_AB_MERGE_C R223, R32, R31, R33 ;  /* 0x0000001f20df723e */ /* 0x000fe20004807021 */
[--C-:B------:R-:W-:Y:S02]  /*4600*/  IMAD.MOV.U32 R53, RZ, RZ, R151.reuse ;  /* 0x000000ffff357224 */ /* 0x100fe400078e0097 */
[----:B------:R-:W1:Y:S01]  /*4610*/  MUFU.EX2 R72, R72 ;  /* 0x0000004800487308 */ /* 0x000e620000000800 */
[----:B------:R-:W-:-:S02]  /*4620*/  IMAD.MOV.U32 R33, RZ, RZ, R151 ;  /* 0x000000ffff217224 */ /* 0x000fc400078e0097 */
[--C-:B------:R-:W-:Y:S02]  /*4630*/  IMAD.MOV.U32 R32, RZ, RZ, R151.reuse ;  /* 0x000000ffff207224 */ /* 0x100fe400078e0097 */
[----:B------:R-:W-:-:S03]  /*4640*/  IMAD.MOV.U32 R31, RZ, RZ, R151 ;  /* 0x000000ffff1f7224 */ /* 0x000fc600078e0097 */
[----:B------:R-:W2:Y:S01]  /*4650*/  MUFU.EX2 R35, R35 ;  /* 0x0000002300237308 */ /* 0x000ea20000000800 */
[----:B0-----:R-:W-:-:S07]  /*4660*/  F2FP.SATFINITE.E4M3.F32.PACK_AB_MERGE_C R11, R59, R76, RZ ;  /* 0x0000004c3b0b723e */ /* 0x001fce00048070ff */
[----:B------:R-:W0:Y:S01]  /*4670*/  MUFU.EX2 R73, R73 ;  /* 0x0000004900497308 */ /* 0x000e220000000800 */
[----:B-1----:R-:W-:-:S01]  /*4680*/  FADD.FTZ R8, R72, R69 ;  /* 0x0000004548087221 */ /* 0x002fc20000010000 */
[----:B------:R-:W-:-:S06]  /*4690*/  IMAD.MOV.U32 R69, RZ, RZ, R151 ;  /* 0x000000ffff457224 */ /* 0x000fcc00078e0097 */
[----:B------:R-:W1:Y:S01]  /*46a0*/  MUFU.EX2 R36, R36 ;  /* 0x0000002400247308 */ /* 0x000e620000000800 */
[----:B--2---:R-:W-:-:S01]  /*46b0*/  FADD.FTZ R7, R35, R34 ;  /* 0x0000002223077221 */ /* 0x004fc20000010000 */
[----:B------:R-:W-:-:S06]  /*46c0*/  IMAD.MOV.U32 R34, RZ, RZ, R151 ;  /* 0x000000ffff227224 */ /* 0x000fcc00078e0097 */
[----:B------:R-:W2:Y:S01]  /*46d0*/  MUFU.EX2 R37, R37 ;  /* 0x0000002500257308 */ /* 0x000ea20000000800 */
[C---:B0-----:R-:W-:Y:S01]  /*46e0*/  F2FP.SATFINITE.E4M3.F32.PACK_AB_MERGE_C R224, R73.reuse, R72, R11 ;  /* 0x0000004849e0723e */ /* 0x041fe2000480700b */
[----:B------:R-:W-:Y:S01]  /*46f0*/  FADD.FTZ R73, R73, R8 ;  /* 0x0000000849497221 */ /* 0x000fe20000010000 */
[----:B------:R-:W-:-:S03]  /*4700*/  IMAD.MOV.U32 R72, RZ, RZ, R151 ;  /* 0x000000ffff487224 */ /* 0x000fc600078e0097 */
[----:B------:R-:W-:Y:S01]  /*4710*/  FADD.FTZ R76, R76, R73 ;  /* 0x000000494c4c7221 */ /* 0x000fe20000010000 */
[----:B------:R-:W-:Y:S01]  /*4720*/  IMAD.MOV.U32 R73, RZ, RZ, R151 ;  /* 0x000000ffff497224 */ /* 0x000fe200078e0097 */
[----:B------:R0:W3:Y:S01]  /*4730*/  MUFU.EX2 R4, R79 ;  /* 0x0000004f00047308 */ /* 0x0000e20000000800 */
[----:B-1----:R-:W-:-:S01]  /*4740*/  FADD.FTZ R6, R36, R7 ;  /* 0x0000000724067221 */ /* 0x002fc20000010000 */
[----:B------:R-:W-:Y:S01]  /*4750*/  FADD.FTZ R76, R59, R76 ;  /* 0x0000004c3b4c7221 */ /* 0x000fe20000010000 */
[----:B------:R-:W-:-:S05]  /*4760*/  IMAD.MOV.U32 R59, RZ, RZ, R151 ;  /* 0x000000ffff3b7224 */ /* 0x000fca00078e0097 */
[----:B------:R-:W1:Y:S01]  /*4770*/  MUFU.EX2 R55, R55 ;  /* 0x0000003700377308 */ /* 0x000e620000000800 */
[----:B--2---:R-:W-:-:S01]  /*4780*/  FADD.FTZ R7, R37, R6 ;  /* 0x0000000625077221 */ /* 0x004fc20000010000 */
[----:B0-----:R-:W-:-:S06]  /*4790*/  IMAD.MOV.U32 R79, RZ, RZ, R151 ;  /* 0x000000ffff4f7224 */ /* 0x001fcc00078e0097 */
[----:B------:R-:W0:Y:S01]  /*47a0*/  MUFU.EX2 R82, R82 ;  /* 0x0000005200527308 */ /* 0x000e220000000800 */
[----:B---3--:R-:W-:-:S01]  /*47b0*/  FADD.FTZ R7, R4, R7 ;  /* 0x0000000704077221 */ /* 0x008fc20000010000 */
[----:B------:R-:W-:-:S04]  /*47c0*/  F2FP.SATFINITE.E4M3.F32.PACK_AB_MERGE_C R37, R4, R37, RZ ;  /* 0x000000250425723e */ /* 0x000fc800048070ff */
[----:B------:R-:W-:Y:S01]  /*47d0*/  F2FP.SATFINITE.E4M3.F32.PACK_AB_MERGE_C R225, R36, R35, R37 ;  /* 0x0000002324e1723e */ /* 0x000fe20004807025 */
[----:B------:R-:W-:Y:S01]  /*47e0*/  IMAD.MOV.U32 R37, RZ, RZ, R151 ;  /* 0x000000ffff257224 */ /* 0x000fe200078e0097 */
[----:B------:R-:W-:Y:S01]  /*47f0*/  MUFU.EX2 R56, R56 ;  /* 0x0000003800387308 */ /* 0x000fe20000000800 */
[----:B-1----:R-:W-:-:S01]  /*4800*/  FADD.FTZ R9, R55, R76 ;  /* 0x0000004c37097221 */ /* 0x002fc20000010000 */
[--C-:B------:R-:W-:Y:S02]  /*4810*/  IMAD.MOV.U32 R76, RZ, RZ, R151.reuse ;  /* 0x000000ffff4c7224 */ /* 0x100fe400078e0097 */
[--C-:B------:R-:W-:Y:S02]  /*4820*/  IMAD.MOV.U32 R36, RZ, RZ, R151.reuse ;  /* 0x000000ffff247224 */ /* 0x100fe400078e0097 */
[----:B------:R-:W-:Y:S02]  /*4830*/  IMAD.MOV.U32 R35, RZ, RZ, R151 ;  /* 0x000000ffff237224 */ /* 0x000fe400078e0097 */
[----:B------:R-:W1:Y:S01]  /*4840*/  MUFU.EX2 R57, R57 ;  /* 0x0000003900397308 */ /* 0x000e620000000800 */
[----:B0-----:R-:W-:-:S07]  /*4850*/  FADD.FTZ R4, R82, R7 ;  /* 0x0000000752047221 */ /* 0x001fce0000010000 */
[----:B------:R-:W0:Y:S08]  /*4860*/  MUFU.EX2 R58, R58 ;  /* 0x0000003a003a7308 */ /* 0x000e300000000800 */
[----:B------:R-:W2:Y:S01]  /*4870*/  MUFU.EX2 R83, R83 ;  /* 0x0000005300537308 */ /* 0x000ea20000000800 */
[----:B-1----:R-:W-:-:S07]  /*4880*/  F2FP.SATFINITE.E4M3.F32.PACK_AB_MERGE_C R6, R57, R56, RZ ;  /* 0x000000383906723e */ /* 0x002fce00048070ff */
[----:B------:R-:W-:Y:S01]  /*4890*/  MUFU.EX2 R86, R86 ;  /* 0x0000005600567308 */ /* 0x000fe20000000800 */
[----:B0-----:R-:W-:-:S01]  /*48a0*/  FADD.FTZ R9, R58, R9 ;  /* 0x000000093a097221 */ /* 0x001fc20000010000 */
[----:B------:R-:W-:Y:S01]  /*48b0*/  F2FP.SATFINITE.E4M3.F32.PACK_AB_MERGE_C R226, R58, R55, R6 ;  /* 0x000000373ae2723e */ /* 0x000fe20004807006 */
[----:B------:R-:W-:Y:S02]  /*48c0*/  IMAD.MOV.U32 R58, RZ, RZ, R151 ;  /* 0x000000ffff3a7224 */ /* 0x000fe400078e0097 */
[----:B------:R-:W-:Y:S01]  /*48d0*/  FADD.FTZ R6, R56, R9 ;  /* 0x0000000938067221 */ /* 0x000fe20000010000 */
[----:B------:R-:W-:Y:S02]  /*48e0*/  IMAD.MOV.U32 R56, RZ, RZ, R151 ;  /* 0x000000ffff387224 */ /* 0x000fe400078e0097 */
[----:B------:R0:W1:Y:S01]  /*48f0*/  MUFU.EX2 R5, R64 ;  /* 0x0000004000057308 */ /* 0x0000620000000800 */
[----:B--2---:R-:W-:-:S01]  /*4900*/  FADD.FTZ R7, R83, R4 ;  /* 0x0000000453077221 */ /* 0x004fc20000010000 */
[----:B------:R-:W-:Y:S01]  /*4910*/  FADD.FTZ R6, R57, R6 ;  /* 0x0000000639067221 */ /* 0x000fe20000010000 */
[----:B------:R-:W-:-:S02]  /*4920*/  IMAD.MOV.U32 R57, RZ, RZ, R151 ;  /* 0x000000ffff397224 */ /* 0x000fc400078e0097 */
[--C-:B------:R-:W-:Y:S02]  /*4930*/  IMAD.MOV.U32 R55, RZ, RZ, R151.reuse ;  /* 0x000000ffff377224 */ /* 0x100fe400078e0097 */
[----:B0-----:R-:W-:Y:S01]  /*4940*/  IMAD.MOV.U32 R64, RZ, RZ, R151 ;  /* 0x000000ffff407224 */ /* 0x001fe200078e0097 */
[----:B-1----:R-:W-:Y:S01]  /*4950*/  F2FP.SATFINITE.E4M3.F32.PACK_AB_MERGE_C R4, R5, R86, RZ ;  /* 0x000000560504723e */ /* 0x002fe200048070ff */
[----:B------:R-:W-:-:S03]  /*4960*/  FADD.FTZ R86, R86, R7 ;  /* 0x0000000756567221 */ /* 0x000fc60000010000 */
[----:B------:R-:W-:Y:S01]  /*4970*/  F2FP.SATFINITE.E4M3.F32.PACK_AB_MERGE_C R227, R83, R82, R4 ;  /* 0x0000005253e3723e */ /* 0x000fe20004807004 */
[----:B------:R-:W-:-:S01]  /*4980*/  FADD.FTZ R5, R5, R86 ;  /* 0x0000005605057221 */ /* 0x000fc20000010000 */
[--C-:B------:R-:W-:Y:S02]  /*4990*/  IMAD.MOV.U32 R86, RZ, RZ, R151.reuse ;  /* 0x000000ffff567224 */ /* 0x100fe400078e0097 */
[--C-:B------:R-:W-:Y:S02]  /*49a0*/  IMAD.MOV.U32 R83, RZ, RZ, R151.reuse ;  /* 0x000000ffff537224 */ /* 0x100fe400078e0097 */
        /* <DEDUP_REMOVED lines=68> */
[----:B------:R-:W-:Y:S01]  /*4df0*/  UIADD3 UR45, UR45, -0x2, URZ ;  /* 0xfffffffe2d2d7890 */ /* 0x000fe2000fffe03f */
[----:B------:R-:W-:Y:S01]  /*4e00*/  UMOV UR52, UR42 ;  /* 0x0000002a00347c82 */ /* 0x000fe20008000000 */
[----:B------:R-:W-:Y:S01]  /*4e10*/  UMOV UR51, UR50 ;  /* 0x0000003200337c82 */ /* 0x000fe20008000000 */
[----:B------:R-:W-:-:S09]  /*4e20*/  ULDC UR48, c[0x0][0x988] ;  /* 0x0002620000307ab9 */ /* 0x000fd20000000800 */
.L_x_140:
[----:B------:R-:W-:Y:S01]  /*4e30*/  ISETP.NE.AND P2, PT, RZ, UR41, PT ;  /* 0x00000029ff007c0c */ /* 0x000fe2000bf45270 */
[----:B------:R-:W-:-:S04]  /*4e40*/  UISETP.NE.AND UP0, UPT, UR51, 0x1, UPT ;  /* 0x000000013300788c */ /* 0x000fc8000bf05270 */
[----:B------:R-:W-:-:S04]  /*4e50*/  USEL UR42, URZ, 0x1, UP0 ;  /* 0x000000013f2a7887 */ /* 0x000fc80008000000 */
[----:B------:R-:W-:-:S04]  /*4e60*/  ULOP3.LUT UR42, UR52, UR42, URZ, 0x3c, !UPT ;  /* 0x0000002a342a7292 */ /* 0x000fc8000f8e3c3f */
[----:B------:R-:W-:Y:S08]  /*4e70*/  @P2 BRA `(.L_x_131) ;  /* 0x0000000000442947 */ /* 0x000ff00003800000 */
[----:B------:R-:W-:Y:S05]  /*4e80*/  @!P0 BRA `(.L_x_132) ;  /* 0x0000000000048947 */ /* 0x000fea0003800000 */
[----:B------:R-:W-:Y:S01]  /*4e90*/  BPT.TRAP 0x1 ;  /* 0x000000040000795c */ /* 0x000fe20000300000 */
.L_x_132:
[----:B------:R-:W0:Y:S01]  /*4ea0*/  S2UR UR10, SR_CgaCtaId ;  /* 0x00000000000a79c3 */ /* 0x000e220000008800 */
[----:B------:R-:W-:Y:S01]  /*4eb0*/  UIADD3 UR6, UR51, 0x1, URZ ;  /* 0x0000000133067890 */ /* 0x000fe2000fffe03f */
[----:B------:R-:W-:Y:S01]  /*4ec0*/  IMAD.U32 R2, RZ, RZ, UR42 ;  /* 0x0000002aff027e24 */ /* 0x000fe2000f8e00ff */
[----:B------:R-:W-:Y:S02]  /*4ed0*/  UMOV UR7, 0x400 ;  /* 0x0000040000077882 */ /* 0x000fe40000000000 */
[----:B------:R-:W-:Y:S02]  /*4ee0*/  UISETP.NE.AND UP0, UPT, UR6, 0x2, UPT ;  /* 0x000000020600788c */ /* 0x000fe4000bf05270 */
[----:B------:R-:W-:Y:S02]  /*4ef0*/  SHF.L.U32 R2, R2, 0x1f, RZ ;  /* 0x0000001f02027819 */ /* 0x000fe400000006ff */
[----:B------:R-:W-:Y:S02]  /*4f00*/  USEL UR6, UR6, URZ, UP0 ;  /* 0x0000003f06067287 */ /* 0x000fe40008000000 */
[----:B0-----:R-:W-:-:S04]  /*4f10*/  ULEA UR7, UR10, UR7, 0x18 ;  /* 0x000000070a077291 */ /* 0x001fc8000f8ec03f */
[----:B------:R-:W-:-:S09]  /*4f20*/  ULEA UR6, UR6, UR7, 0x3 ;  /* 0x0000000706067291 */ /* 0x000fd2000f8e183f */
[----:B------:R0:W1:Y:S01]  /*4f30*/  SYNCS.PHASECHK.TRANS64.TRYWAIT P1, [UR6+0x38830], R2 ;  /* 0x03883002ff0075a7 */ /* 0x0000620008020146 */
[----:B------:R-:W-:Y:S05]  /*4f40*/  @!P0 BRA `(.L_x_133) ;  /* 0x0000000000048947 */ /* 0x000fea0003800000 */
[----:B------:R-:W-:Y:S01]  /*4f50*/  BPT.TRAP 0x1 ;  /* 0x000000040000795c */ /* 0x000fe20000300000 */
.L_x_133:
[----:B-1----:R-:W-:Y:S05]  /*4f60*/  @P1 BRA `(.L_x_131) ;  /* 0x0000000000081947 */ /* 0x002fea0003800000 */
[----:B------:R-:W1:Y:S02]  /*4f70*/  SYNCS.PHASECHK.TRANS64.TRYWAIT P1, [UR6+0x38830], R2 ;  /* 0x03883002ff0075a7 */ /* 0x000e640008020146 */
[----:B-1----:R-:W-:Y:S05]  /*4f80*/  @!P1 BRA `(.L_x_134) ;  /* 0x000000c400249947 */ /* 0x002fea0003800000 */
.L_x_131:
[----:B01----:R-:W-:Y:S01]  /*4f90*/  VIADD R2, R23, 0x8 ;  /* 0x0000000817027836 */ /* 0x003fe20000000000 */
        /* <DEDUP_REMOVED lines=44> */
[----:B0-----:R-:W-:Y:S05]  /*5260*/  @P2 BRA `(.L_x_135) ;  /* 0x0000000000382947 */ /* 0x001fea0003800000 */
[----:B------:R-:W-:Y:S05]  /*5270*/  @!P0 BRA `(.L_x_136) ;  /* 0x0000000000048947 */ /* 0x000fea0003800000 */
[----:B------:R-:W-:Y:S01]  /*5280*/  BPT.TRAP 0x1 ;  /* 0x000000040000795c */ /* 0x000fe20000300000 */
.L_x_136:
[----:B------:R-:W0:Y:S01]  /*5290*/  S2UR UR7, SR_CgaCtaId ;  /* 0x00000000000779c3 */ /* 0x000e220000008800 */
[----:B------:R-:W-:Y:S01]  /*52a0*/  UMOV UR6, 0x400 ;  /* 0x0000040000067882 */ /* 0x000fe20000000000 */
[----:B------:R-:W-:-:S05]  /*52b0*/  IMAD.U32 R2, RZ, RZ, UR52 ;  /* 0x00000034ff027e24 */ /* 0x000fca000f8e00ff */
[----:B------:R-:W-:Y:S01]  /*52c0*/  SHF.L.U32 R2, R2, 0x1f, RZ ;  /* 0x0000001f02027819 */ /* 0x000fe200000006ff */
[----:B0-----:R-:W-:-:S04]  /*52d0*/  ULEA UR6, UR7, UR6, 0x18 ;  /* 0x0000000607067291 */ /* 0x001fc8000f8ec03f */
[----:B------:R-:W-:-:S09]  /*52e0*/  ULEA UR6, UR51, UR6, 0x3 ;  /* 0x0000000633067291 */ /* 0x000fd2000f8e183f */
[----:B------:R0:W1:Y:S01]  /*52f0*/  SYNCS.PHASECHK.TRANS64.TRYWAIT P1, [UR6+0x38850], R2 ;  /* 0x03885002ff0075a7 */ /* 0x0000620008020146 */
[----:B------:R-:W-:Y:S05]  /*5300*/  @!P0 BRA `(.L_x_137) ;  /* 0x0000000000048947 */ /* 0x000fea0003800000 */
[----:B------:R-:W-:Y:S01]  /*5310*/  BPT.TRAP 0x1 ;  /* 0x000000040000795c */ /* 0x000fe20000300000 */
.L_x_137:
[----:B-1----:R-:W-:Y:S05]  /*5320*/  @P1 BRA `(.L_x_135) ;  /* 0x0000000000081947 */ /* 0x002fea0003800000 */
[----:B------:R-:W1:Y:S02]  /*5330*/  SYNCS.PHASECHK.TRANS64.TRYWAIT P1, [UR6+0x38850], R2 ;  /* 0x03885002ff0075a7 */ /* 0x000e640008020146 */
[----:B-1----:R-:W-:Y:S05]  /*5340*/  @!P1 BRA `(.L_x_138) ;  /* 0x000000c0004c9947 */ /* 0x002fea0003800000 */
.L_x_135:
[----:B------:R-:W2:Y:S01]  /*5350*/  S2UR UR6, SR_CgaCtaId ;  /* 0x00000000000679c3 */ /* 0x000ea20000008800 */
[----:B01----:R-:W-:Y:S01]  /*5360*/  MOV R2, 0x400 ;  /* 0x0000040000027802 */ /* 0x003fe20000000f00 */
[----:B------:R-:W-:Y:S01]  /*5370*/  WARPGROUP.ARRIVE ;  /* 0x00000000000079c5 */ /* 0x000fe20000000000 */
[----:B------:R-:W-:Y:S01]  /*5380*/  UMOV UR7, 0x40000040 ;  /* 0x4000004000077882 */ /* 0x000fe20000000000 */
[C---:B------:R-:W-:Y:S01]  /*5390*/  FMUL.FTZ R9, R0.reuse, R152 ;  /* 0x0000009800097220 */ /* 0x040fe20000410000 */
[C---:B------:R-:W-:Y:S01]  /*53a0*/  FMUL.FTZ R10, R0.reuse, R154 ;  /* 0x0000009a000a7220 */ /* 0x040fe20000410000 */
[C---:B------:R-:W-:Y:S01]  /*53b0*/  FMUL.FTZ R8, R0.reuse, R153 ;  /* 0x0000009900087220 */ /* 0x040fe20000410000 */
[C---:B------:R-:W-:Y:S01]  /*53c0*/  FMUL.FTZ R11, R0.reuse, R155 ;  /* 0x0000009b000b7220 */ /* 0x040fe20000410000 */
[C---:B------:R-:W-:Y:S01]  /*53d0*/  FMUL.FTZ R12, R0.reuse, R156 ;  /* 0x0000009c000c7220 */ /* 0x040fe20000410000 */
[C---:B------:R-:W-:Y:S01]  /*53e0*/  FMUL.FTZ R14, R0.reuse, R158 ;  /* 0x0000009e000e7220 */ /* 0x040fe20000410000 */
[----:B------:R-:W0:Y:S01]  /*53f0*/  MUFU.TANH R9, R9 ;  /* 0x0000000900097308 */ /* 0x000e220000002400 */
[C---:B------:R-:W-:Y:S01]  /*5400*/  FMUL.FTZ R13, R0.reuse, R157 ;  /* 0x0000009d000d7220 */ /* 0x040fe20000410000 */
[C---:B------:R-:W-:Y:S01]  /*5410*/  FMUL.FTZ R15, R0.reuse, R159 ;  /* 0x0000009f000f7220 */ /* 0x040fe20000410000 */
[C---:B------:R-:W-:Y:S01]  /*5420*/  FMUL.FTZ R20, R0.reuse, R160 ;  /* 0x000000a000147220 */ /* 0x040fe20000410000 */
[C---:B------:R-:W-:Y:S01]  /*5430*/  FMUL.FTZ R152, R0.reuse, R162 ;  /* 0x000000a200987220 */ /* 0x040fe20000410000 */
[C---:B------:R-:W-:Y:S01]  /*5440*/  FMUL.FTZ R153, R0.reuse, R163 ;  /* 0x000000a300997220 */ /* 0x040fe20000410000 */
[C---:B------:R-:W-:Y:S01]  /*5450*/  FMUL.FTZ R21, R0.reuse, R161 ;  /* 0x000000a100157220 */ /* 0x040fe20000410000 */
[C---:B------:R-:W-:Y:S01]  /*5460*/  FMUL.FTZ R163, R0.reuse, R173 ;  /* 0x000000ad00a37220 */ /* 0x040fe20000410000 */
[----:B------:R-:W1:Y:S01]  /*5470*/  MUFU.TANH R10, R10 ;  /* 0x0000000a000a7308 */ /* 0x000e620000002400 */
[C---:B------:R-:W-:Y:S01]  /*5480*/  FMUL.FTZ R173, R0.reuse, R183 ;  /* 0x000000b700ad7220 */ /* 0x040fe20000410000 */
[C---:B------:R-:W-:Y:S01]  /*5490*/  FMUL.FTZ R154, R0.reuse, R164 ;  /* 0x000000a4009a7220 */ /* 0x040fe20000410000 */
[C---:B------:R-:W-:Y:S01]  /*54a0*/  FMUL.FTZ R183, R0.reuse, R193 ;  /* 0x000000c100b77220 */ /* 0x040fe20000410000 */
[C---:B------:R-:W-:Y:S01]  /*54b0*/  FMUL.FTZ R164, R0.reuse, R174 ;  /* 0x000000ae00a47220 */ /* 0x040fe20000410000 */
[----:B------:R-:W-:Y:S01]  /*54c0*/  FMUL.FTZ R174, R0, R184 ;  /* 0x000000b800ae7220 */ /* 0x000fe20000410000 */
[----:B--2---:R-:W-:-:S02]  /*54d0*/  IMAD.U32 R3, RZ, RZ, UR6 ;  /* 0x00000006ff037e24 */ /* 0x004fc4000f8e00ff */
[C---:B------:R-:W-:Y:S01]  /*54e0*/  FMUL.FTZ R184, R0.reuse, R194 ;  /* 0x000000c200b87220 */ /* 0x040fe20000410000 */
[----:B------:R-:W2:Y:S01]  /*54f0*/  MUFU.TANH R8, R8 ;  /* 0x0000000800087308 */ /* 0x000ea20000002400 */
[----:B0-----:R-:W-:Y:S01]  /*5500*/  FMNMX.FTZ R193, R9, R4, !PT ;  /* 0x0000000409c17209 */ /* 0x001fe20007810000 */
[C---:B------:R-:W-:Y:S01]  /*5510*/  FMUL.FTZ R155, R0.reuse, R165 ;  /* 0x000000a5009b7220 */ /* 0x040fe20000410000 */
[----:B------:R-:W-:Y:S01]  /*5520*/  LEA R2, R3, R2, 0x18 ;  /* 0x0000000203027211 */ /* 0x000fe200078ec0ff */
[C---:B------:R-:W-:Y:S01]  /*5530*/  FMUL.FTZ R156, R0.reuse, R166 ;  /* 0x000000a6009c7220 */ /* 0x040fe20000410000 */
[C---:B------:R-:W-:Y:S01]  /*5540*/  FMUL.FTZ R165, R0.reuse, R175 ;  /* 0x000000af00a57220 */ /* 0x040fe20000410000 */
[----:B------:R-:W-:Y:S01]  /*5550*/  FMUL.FTZ R166, R0, R176 ;  /* 0x000000b000a67220 */ /* 0x000fe20000410000 */
[----:B------:R-:W-:Y:S01]  /*5560*/  R2UR UR6, R2 ;  /* 0x00000000020672ca */ /* 0x000fe200000e0000 */
[----:B------:R-:W0:Y:S01]  /*5570*/  MUFU.TANH R11, R11 ;  /* 0x0000000b000b7308 */ /* 0x000e220000002400 */
[----:B-1----:R-:W-:Y:S01]  /*5580*/  FMNMX.FTZ R194, R10, R7, !PT ;  /* 0x000000070ac27209 */ /* 0x002fe20007810000 */
[C---:B------:R-:W-:Y:S01]  /*5590*/  FMUL.FTZ R175, R0.reuse, R185 ;  /* 0x000000b900af7220 */ /* 0x040fe20000410000 */
[C---:B------:R-:W-:Y:S01]  /*55a0*/  FMUL.FTZ R176, R0.reuse, R186 ;  /* 0x000000ba00b07220 */ /* 0x040fe20000410000 */
[C---:B------:R-:W-:Y:S01]  /*55b0*/  FMUL.FTZ R185, R0.reuse, R195 ;  /* 0x000000c300b97220 */ /* 0x040fe20000410000 */
[C---:B------:R-:W-:Y:S01]  /*55c0*/  FMUL.FTZ R158, R0.reuse, R168 ;  /* 0x000000a8009e7220 */ /* 0x040fe20000410000 */
[C---:B------:R-:W-:Y:S01]  /*55d0*/  FMUL.FTZ R186, R0.reuse, R196 ;  /* 0x000000c400ba7220 */ /* 0x040fe20000410000 */
[----:B------:R-:W-:Y:S01]  /*55e0*/  FMUL.FTZ R157, R0, R167 ;  /* 0x000000a7009d7220 */ /* 0x000fe20000410000 */
[----:B------:R-:W1:Y:S01]  /*55f0*/  MUFU.TANH R12, R12 ;  /* 0x0000000c000c7308 */ /* 0x000e620000002400 */
[----:B--2---:R-:W-:Y:S01]  /*5600*/  FMNMX.FTZ R193, R8, R193, !PT ;  /* 0x000000c108c17209 */ /* 0x004fe20007810000 */
[C---:B------:R-:W-:Y:S01]  /*5610*/  FMUL.FTZ R168, R0.reuse, R178 ;  /* 0x000000b200a87220 */ /* 0x040fe20000410000 */
[C---:B------:R-:W-:Y:S01]  /*5620*/  FMUL.FTZ R178, R0.reuse, R188 ;  /* 0x000000bc00b27220 */ /* 0x040fe20000410000 */
[----:B------:R-:W-:Y:S01]  /*5630*/  UIADD3 UR6, UR6, 0x400, URZ ;  /* 0x0000040006067890 */ /* 0x000fe2000fffe03f */
[C---:B------:R-:W-:Y:S01]  /*5640*/  FMUL.FTZ R188, R0.reuse, R198 ;  /* 0x000000c600bc7220 */ /* 0x040fe20000410000 */
[C---:B------:R-:W-:Y:S01]  /*5650*/  FMUL.FTZ R160, R0.reuse, R170 ;  /* 0x000000aa00a07220 */ /* 0x040fe20000410000 */
[C---:B------:R-:W-:Y:S01]  /*5660*/  FMUL.FTZ R167, R0.reuse, R177 ;  /* 0x000000b100a77220 */ /* 0x040fe20000410000 */
[----:B------:R-:W-:Y:S01]  /*5670*/  USHF.R.U32.HI UR6, URZ, 0x4, UR6 ;  /* 0x000000043f067899 */ /* 0x000fe20008011606 */
[----:B------:R-:W2:Y:S01]  /*5680*/  MUFU.TANH R14, R14 ;  /* 0x0000000e000e7308 */ /* 0x000ea20000002400 */
[----:B0-----:R-:W-:Y:S01]  /*5690*/  FMNMX.FTZ R195, R11, R194, !PT ;  /* 0x000000c20bc37209 */ /* 0x001fe20007810000 */
[C---:B------:R-:W-:Y:S01]  /*56a0*/  FMUL.FTZ R159, R0.reuse, R169 ;  /* 0x000000a9009f7220 */ /* 0x040fe20000410000 */
[----:B------:R-:W-:Y:S01]  /*56b0*/  ULOP3.LUT UR6, UR6, 0x3fff, URZ, 0xc0, !UPT ;  /* 0x00003fff06067892 */ /* 0x000fe2000f8ec03f */
[C---:B------:R-:W-:Y:S01]  /*56c0*/  FMUL.FTZ R177, R0.reuse, R187 ;  /* 0x000000bb00b17220 */ /* 0x040fe20000410000 */
[C---:B------:R-:W-:Y:S01]  /*56d0*/  FMUL.FTZ R187, R0.reuse, R197 ;  /* 0x000000c500bb7220 */ /* 0x040fe20000410000 */
[----:B------:R-:W-:Y:S01]  /*56e0*/  FMUL.FTZ R161, R0, R171 ;  /* 0x000000ab00a17220 */ /* 0x000fe20000410000 */
[----:B------:R-:W-:Y:S01]  /*56f0*/  ULOP3.LUT UR6, UR6, 0x10000, URZ, 0xfc, !UPT ;  /* 0x0001000006067892 */ /* 0x000fe2000f8efc3f */
[----:B------:R-:W0:Y:S01]  /*5700*/  MUFU.TANH R13, R13 ;  /* 0x0000000d000d7308 */ /* 0x000e220000002400 */
[----:B-1----:R-:W-:Y:S01]  /*5710*/  FMNMX.FTZ R196, R12, R193, !PT ;  /* 0x000000c10cc47209 */ /* 0x002fe20007810000 */
[C---:B------:R-:W-:Y:S01]  /*5720*/  FMUL.FTZ R162, R0.reuse, R172 ;  /* 0x000000ac00a27220 */ /* 0x040fe20000410000 */
[----:B------:R-:W-:Y:S01]  /*5730*/  ULEA UR11, UR51, UR6, 0xb ;  /* 0x00000006330b7291 */ /* 0x000fe2000f8e583f */
[C---:B------:R-:W-:Y:S01]  /*5740*/  FMUL.FTZ R170, R0.reuse, R180 ;  /* 0x000000b400aa7220 */ /* 0x040fe20000410000 */
[C---:B------:R-:W-:Y:S01]  /*5750*/  FMUL.FTZ R180, R0.reuse, R190 ;  /* 0x000000be00b47220 */ /* 0x040fe20000410000 */
[C---:B------:R-:W-:Y:S01]  /*5760*/  FMUL.FTZ R190, R0.reuse, R200 ;  /* 0x000000c800be7220 */ /* 0x040fe20000410000 */
[----:B------:R-:W-:Y:S01]  /*5770*/  FMUL.FTZ R169, R0, R179 ;  /* 0x000000b300a97220 */ /* 0x000fe20000410000 */
[----:B------:R-:W1:Y:S01]  /*5780*/  MUFU.TANH R15, R15 ;  /* 0x0000000f000f7308 */ /* 0x000e620000002400 */
[----:B--2---:R-:W-:Y:S01]  /*5790*/  FMNMX.FTZ R198, R14, R195, !PT ;  /* 0x000000c30ec67209 */ /* 0x004fe20007810000 */
[----:B------:R-:W-:Y:S01]  /*57a0*/  UMOV UR6, UR11 ;  /* 0x0000000b00067c82 */ /* 0x000fe20008000000 */
[C---:B------:R-:W-:Y:S01]  /*57b0*/  FMUL.FTZ R179, R0.reuse, R189 ;  /* 0x000000bd00b37220 */ /* 0x040fe20000410000 */
[----:B------:R-:W-:Y:S01]  /*57c0*/  QGMMA.64x256x32.F32.E4M3.E4M3 R24, R228, gdesc[UR4], R24, gsb0 ;  /* 0x03e00004e4187df3 */ /* 0x000fe20008000818 */
[----:B------:R-:W-:Y:S01]  /*57d0*/  UIADD3 UR6, UR11, 0x2, URZ ;  /* 0x000000020b067890 */ /* 0x000fe2000fffe03f */
[C---:B------:R-:W-:Y:S01]  /*57e0*/  FMUL.FTZ R189, R0.reuse, R199 ;  /* 0x000000c700bd7220 */ /* 0x040fe20000410000 */
[----:B------:R-:W-:Y:S01]  /*57f0*/  UMOV UR7, 0x40000040 ;  /* 0x4000004000077882 */ /* 0x000fe20000000000 */
[----:B------:R-:W2:Y:S01]  /*5800*/  MUFU.TANH R20, R20 ;  /* 0x0000001400147308 */ /* 0x000ea20000002400 */
[----:B0-----:R-:W-:Y:S01]  /*5810*/  FMNMX.FTZ R193, R13, R196, !PT ;  /* 0x000000c40dc17209 */ /* 0x001fe20007810000 */
[C---:B------:R-:W-:Y:S01]  /*5820*/  FMUL.FTZ R171, R0.reuse, R181 ;  /* 0x000000b500ab7220 */ /* 0x040fe20000410000 */
[C---:B------:R-:W-:Y:S01]  /*5830*/  FMUL.FTZ R172, R0.reuse, R182 ;  /* 0x000000b600ac7220 */ /* 0x040fe20000410000 */
[C---:B------:R-:W-:Y:S01]  /*5840*/  FMUL.FTZ R181, R0.reuse, R191 ;  /* 0x000000bf00b57220 */ /* 0x040fe20000410000 */
[C---:B------:R-:W-:Y:S01]  /*5850*/  FMUL.FTZ R191, R0.reuse, R201 ;  /* 0x000000c900bf7220 */ /* 0x040fe20000410000 */
[C---:B------:R-:W-:Y:S01]  /*5860*/  FMUL.FTZ R182, R0.reuse, R192 ;  /* 0x000000c000b67220 */ /* 0x040fe20000410000 */
[C---:B------:R-:W-:Y:S01]  /*5870*/  FMUL.FTZ R192, R0.reuse, R202 ;  /* 0x000000ca00c07220 */ /* 0x040fe20000410000 */
[----:B------:R-:W0:Y:S01]  /*5880*/  MUFU.TANH R152, R152 ;  /* 0x0000009800987308 */ /* 0x000e220000002400 */
[----:B-1----:R-:W-:Y:S01]  /*5890*/  FMNMX.FTZ R197, R15, R198, !PT ;  /* 0x000000c60fc57209 */ /* 0x002fe20007810000 */
[C---:B------:R-:W-:Y:S01]  /*58a0*/  FMUL.FTZ R194, R0.reuse, R203 ;  /* 0x000000cb00c27220 */ /* 0x040fe20000410000 */
[----:B------:R-:W-:Y:S01]  /*58b0*/  FMUL.FTZ R195, R0, R204 ;  /* 0x000000cc00c37220 */ /* 0x000fe20000410000 */
[----:B------:R-:W-:-:S04]  /*58c0*/  UMOV UR10, UR48 ;  /* 0x00000030000a7c82 */ /* 0x000fc80008000000 */
[----:B------:R-:W1:Y:S01]  /*58d0*/  MUFU.TANH R21, R21 ;  /* 0x0000001500157308 */ /* 0x000e620000002400 */
[----:B--2---:R-:W-:-:S07]  /*58e0*/  FMNMX.FTZ R196, R20, R193, !PT ;  /* 0x000000c114c47209 */ /* 0x004fce0007810000 */
[----:B------:R-:W2:Y:S01]  /*58f0*/  MUFU.TANH R153, R153 ;  /* 0x0000009900997308 */ /* 0x000ea20000002400 */
[----:B0-----:R-:W-:-:S07]  /*5900*/  FMNMX.FTZ R198, R152, R197, !PT ;  /* 0x000000c598c67209 */ /* 0x001fce0007810000 */
[----:B------:R-:W0:Y:S01]  /*5910*/  MUFU.TANH R154, R154 ;  /* 0x0000009a009a7308 */ /* 0x000e220000002400 */
[----:B-1----:R-:W-:Y:S01]  /*5920*/  FMNMX.FTZ R193, R21, R196, !PT ;  /* 0x000000c415c17209 */ /* 0x002fe20007810000 */
[----:B------:R-:W-:-:S06]  /*5930*/  FMUL.FTZ R196, R0, R205 ;  /* 0x000000cd00c47220 */ /* 0x000fcc0000410000 */
        /* <DEDUP_REMOVED lines=12> */
[----:B-1----:R-:W-:-:S07]  /*5a00*/  FMNMX.FTZ R198, R158, R193, !PT ;  /* 0x000000c19ec67209 */ /* 0x002fce0007810000 */
[----:B------:R-:W1:Y:S01]  /*5a10*/  MUFU.TANH R161, R161 ;  /* 0x000000a100a17308 */ /* 0x000e620000002400 */
[----:B--2---:R-:W-:Y:S01]  /*5a20*/  FMNMX.FTZ R200, R160, R199, !PT ;  /* 0x000000c7a0c87209 */ /* 0x004fe20007810000 */
[----:B------:R-:W-:-:S06]  /*5a30*/  FMUL.FTZ R199, R0, R207 ;  /* 0x000000cf00c77220 */ /* 0x000fcc0000410000 */
[----:B------:R-:W2:Y:S01]  /*5a40*/  MUFU.TANH R162, R162 ;  /* 0x000000a200a27308 */ /* 0x000ea20000002400 */
[----:B0-----:R-:W-:-:S07]  /*5a50*/  FMNMX.FTZ R193, R159, R198, !PT ;  /* 0x000000c69fc17209 */ /* 0x001fce0007810000 */
[----:B------:R-:W0:Y:S01]  /*5a60*/  MUFU.TANH R164, R164 ;  /* 0x000000a400a47308 */ /* 0x000e220000002400 */
[----:B-1----:R-:W-:-:S07]  /*5a70*/  FMNMX.FTZ R201, R161, R200, !PT ;  /* 0x000000c8a1c97209 */ /* 0x002fce0007810000 */
        /* <DEDUP_REMOVED lines=30> */
[----:B0-----:R-:W-:Y:S01]  /*5c60*/  FMNMX.FTZ R204, R176, R203, !PT ;  /* 0x000000cbb0cc7209 */ /* 0x001fe20007810000 */
[----:B------:R-:W-:-:S06]  /*5c70*/  FMUL.FTZ R203, R0, R211 ;  /* 0x000000d300cb7220 */ /* 0x000fcc0000410000 */
        /* <DEDUP_REMOVED lines=11> */
[----:B0-----:R-:W-:Y:S01]  /*5d30*/  FMNMX.FTZ R205, R181, R204, !PT ;  /* 0x000000ccb5cd7209 */ /* 0x001fe20007810000 */
[----:B------:R-:W-:Y:S02]  /*5d40*/  WARPGROUP.DEPBAR.LE gsb0, 0x0 ;  /* 0x00008000000079c5 */ /* 0x000fe40000010000 */
[----:B------:R-:W-:Y:S01]  /*5d50*/  WARPGROUP.ARRIVE ;  /* 0x00000000000079c5 */ /* 0x000fe20000000000 */
[----:B------:R-:W-:-:S05]  /*5d60*/  FMUL.FTZ R204, R0, R212 ;  /* 0x000000d400cc7220 */ /* 0x000fca0000410000 */
[----:B------:R-:W0:Y:S01]  /*5d70*/  S2R R231, SR_TID.X ;  /* 0x0000000000e77919 */ /* 0x000e220000002100 */
[----:B------:R-:W3:Y:S01]  /*5d80*/  MUFU.TANH R183, R183 ;  /* 0x000000b700b77308 */ /* 0x000ee20000002400 */
[----:B-1----:R-:W-:Y:S01]  /*5d90*/  FMNMX.FTZ R198, R182, R193, !PT ;  /* 0x000000c1b6c67209 */ /* 0x002fe20007810000 */
[----:B------:R-:W-:Y:S01]  /*5da0*/  QGMMA.64x256x32.F32.E4M3.E4M3 R24, R216, gdesc[UR4], R24, gsb0 ;  /* 0x03e00004d8187df3 */ /* 0x000fe20008000818 */
[----:B------:R-:W-:Y:S01]  /*5db0*/  UIADD3 UR6, UR11, 0x4, URZ ;  /* 0x000000040b067890 */ /* 0x000fe2000fffe03f */
[----:B------:R-:W-:-:S04]  /*5dc0*/  UMOV UR7, 0x40000040 ;  /* 0x4000004000077882 */ /* 0x000fc80000000000 */
[----:B------:R-:W1:Y:S01]  /*5dd0*/  MUFU.TANH R185, R185 ;  /* 0x000000b900b97308 */ /* 0x000e620000002400 */
[----:B--2---:R-:W-:Y:S01]  /*5de0*/  FMNMX.FTZ R206, R184, R205, !PT ;  /* 0x000000cdb8ce7209 */ /* 0x004fe20007810000 */
[----:B------:R-:W-:-:S06]  /*5df0*/  FMUL.FTZ R205, R0, R213 ;  /* 0x000000d500cd7220 */ /* 0x000fcc0000410000 */
[----:B------:R-:W2:Y:S01]  /*5e00*/  MUFU.TANH R186, R186 ;  /* 0x000000ba00ba7308 */ /* 0x000ea20000002400 */
[----:B---3--:R-:W-:-:S07]  /*5e10*/  FMNMX.FTZ R193, R183, R198, !PT ;  /* 0x000000c6b7c17209 */ /* 0x008fce0007810000 */
[----:B------:R-:W3:Y:S01]  /*5e20*/  MUFU.TANH R188, R188 ;  /* 0x000000bc00bc7308 */ /* 0x000ee20000002400 */
[----:B-1----:R-:W-:Y:S02]  /*5e30*/  FMNMX.FTZ R207, R185, R206, !PT ;  /* 0x000000ceb9cf7209 */ /* 0x002fe40007810000 */
[----:B0-----:R-:W-:-:S05]  /*5e40*/  LOP3.LUT P1, RZ, R231, 0x7f, RZ, 0xc0, !PT ;  /* 0x0000007fe7ff7812 */ /* 0x001fca000782c0ff */
[----:B------:R-:W0:Y:S01]  /*5e50*/  MUFU.TANH R187, R187 ;  /* 0x000000bb00bb7308 */ /* 0x000e220000002400 */
[----:B--2---:R-:W-:-:S07]  /*5e60*/  FMNMX.FTZ R198, R186, R193, !PT ;  /* 0x000000c1bac67209 */ /* 0x004fce0007810000 */
[----:B------:R-:W1:Y:S01]  /*5e70*/  MUFU.TANH R189, R189 ;  /* 0x000000bd00bd7308 */ /* 0x000e620000002400 */
[----:B---3--:R-:W-:-:S07]  /*5e80*/  FMNMX.FTZ R206, R188, R207, !PT ;  /* 0x000000cfbcce7209 */ /* 0x008fce0007810000 */
        /* <DEDUP_REMOVED lines=33> */
[----:B0-----:R-:W-:Y:S02]  /*60a0*/  FMNMX.FTZ R208, R206, R209, !PT ;  /* 0x000000d1ced07209 */ /* 0x001fe40007810000 */
[----:B-1----:R-:W-:-:S05]  /*60b0*/  FMNMX.FTZ R209, R205, R198, !PT ;  /* 0x000000c6cdd17209 */ /* 0x002fca0007810000 */
[----:B------:R-:W0:Y:S01]  /*60c0*/  SHFL.BFLY PT, R198, R209, 0x2, 0x1f ;  /* 0x0c401f00d1c67f89 */ /* 0x000e2200000e0000 */
[----:B--2---:R-:W-:-:S05]  /*60d0*/  FMNMX.FTZ R208, R207, R208, !PT ;  /* 0x000000d0cfd07209 */ /* 0x004fca0007810000 */
[----:B------:R-:W1:Y:S01]  /*60e0*/  SHFL.BFLY PT, R193, R208, 0x2, 0x1f ;  /* 0x0c401f00d0c17f89 */ /* 0x000e6200000e0000 */
[----:B0-----:R-:W-:Y:S02]  /*60f0*/  FMNMX.FTZ R210, R209, R198, !PT ;  /* 0x000000c6d1d27209 */ /* 0x001fe40007810000 */
[----:B-1----:R-:W-:Y:S01]  /*6100*/  FMNMX.FTZ R211, R208, R193, !PT ;  /* 0x000000c1d0d37209 */ /* 0x002fe20007810000 */
[----:B------:R-:W-:Y:S02]  /*6110*/  IMAD.U32 R208, RZ, RZ, UR10 ;  /* 0x0000000affd07e24 */ /* 0x000fe4000f8e00ff */
[----:B------:R-:W0:Y:S04]  /*6120*/  SHFL.BFLY PT, R193, R210, 0x1, 0x1f ;  /* 0x0c201f00d2c17f89 */ /* 0x000e2800000e0000 */
[----:B------:R-:W1:Y:S01]  /*6130*/  SHFL.BFLY PT, R198, R211, 0x1, 0x1f ;  /* 0x0c201f00d3c67f89 */ /* 0x000e6200000e0000 */
[----:B0-----:R-:W-:-:S02]  /*6140*/  FMNMX.FTZ R193, R210, R193, !PT ;  /* 0x000000c1d2c17209 */ /* 0x001fc40007810000 */
[----:B-1----:R-:W-:-:S03]  /*6150*/  FMNMX.FTZ R198, R211, R198, !PT ;  /* 0x000000c6d3c67209 */ /* 0x002fc60007810000 */
[C---:B------:R-:W-:Y:S01]  /*6160*/  FFMA.FTZ R208, R193.reuse, R208, -8 ;  /* 0xc1000000c1d07423 */ /* 0x040fe200000100d0 */
[----:B------:R-:W-:-:S03]  /*6170*/  FADD.FTZ R4, -R193, R4 ;  /* 0x00000004c1047221 */ /* 0x000fc60000010100 */
        /* <DEDUP_REMOVED lines=9> */
[----:B------:R-:W-:Y:S01]  /*6210*/  FMUL.FTZ R209, R4, UR10 ;  /* 0x0000000a04d17c20 */ /* 0x000fe20008410000 */
[--C-:B------:R-:W-:Y:S01]  /*6220*/  FFMA.FTZ R170, R174, UR10, -R208.reuse ;  /* 0x0000000aaeaa7c23 */ /* 0x100fe200080108d0 */
[----:B------:R-:W-:-:S01]  /*6230*/  FFMA.FTZ R174, R178, UR10, -R208 ;  /* 0x0000000ab2ae7c23 */ /* 0x000fc200080108d0 */
[----:B------:R-:W-:Y:S01]  /*6240*/  FFMA.FTZ R178, R182, UR10, -R208 ;  /* 0x0000000ab6b27c23 */ /* 0x000fe200080108d0 */
[----:B------:R-:W-:-:S01]  /*6250*/  FADD.FTZ R4, -R198, R7 ;  /* 0x00000007c6047221 */ /* 0x000fc20000010100 */
[--C-:B------:R-:W-:Y:S01]  /*6260*/  FFMA.FTZ R182, R186, UR10, -R208.reuse ;  /* 0x0000000abab67c23 */ /* 0x100fe200080108d0 */
        /* <DEDUP_REMOVED lines=8> */
[----:B------:R-:W-:-:S02]  /*62f0*/  WARPGROUP.DEPBAR.LE gsb0, 0x0 ;  /* 0x00008000000079c5 */ /* 0x000fc40000010000 */
[----:B------:R-:W-:Y:S01]  /*6300*/  WARPGROUP.ARRIVE ;  /* 0x00000000000079c5 */ /* 0x000fe20000000000 */
[----:B0-----:R-:W-:Y:S01]  /*6310*/  IMAD.U32 R209, RZ, RZ, UR10 ;  /* 0x0000000affd17e24 */ /* 0x001fe2000f8e00ff */
[----:B------:R-:W0:Y:S01]  /*6320*/  MUFU.EX2 R210, R210 ;  /* 0x000000d200d27308 */ /* 0x000e220000000800 */
[----:B------:R-:W-:-:S01]  /*6330*/  FFMA.FTZ R21, R21, UR10, -R208 ;  /* 0x0000000a15157c23 */ /* 0x000fc200080108d0 */
[----:B------:R-:W-:Y:S01]  /*6340*/  FFMA.FTZ R155, R155, UR10, -R208 ;  /* 0x0000000a9b9b7c23 */ /* 0x000fe200080108d0 */
[----:B------:R-:W-:-:S01]  /*6350*/  FFMA.FTZ R204, R198, R209, -8 ;  /* 0xc1000000c6cc7423 */ /* 0x000fc200000100d1 */
[----:B------:R-:W-:Y:S01]  /*6360*/  QGMMA.64x256x32.F32.E4M3.E4M3 R24, R220, gdesc[UR4], R24, gsb0 ;  /* 0x03e00004dc187df3 */ /* 0x000fe20008000818 */
[----:B------:R-:W-:Y:S01]  /*6370*/  UIADD3 UR6, UR11, 0x6, URZ ;  /* 0x000000060b067890 */ /* 0x000fe2000fffe03f */
[----:B------:R-:W-:Y:S01]  /*6380*/  FFMA.FTZ R159, R159, UR10, -R208 ;  /* 0x0000000a9f9f7c23 */ /* 0x000fe200080108d0 */
[----:B------:R-:W-:Y:S01]  /*6390*/  UMOV UR7, 0x40000040 ;  /* 0x4000004000077882 */ /* 0x000fe20000000000 */
        /* <DEDUP_REMOVED lines=8> */
[----:B------:R-:W-:Y:S01]  /*6420*/  FFMA.FTZ R156, R157, UR10, -R204 ;  /* 0x0000000a9d9c7c23 */ /* 0x000fe200080108cc */
[----:B0-----:R-:W-:-:S01]  /*6430*/  FFMA.FTZ R6, R7, R6, R210 ;  /* 0x0000000607067223 */ /* 0x001fc200000100d2 */
[----:B------:R-:W0:Y:S01]  /*6440*/  MUFU.EX2 R209, R209 ;  /* 0x000000d100d17308 */ /* 0x000e220000000800 */
[----:B------:R-:W-:-:S01]  /*6450*/  FFMA.FTZ R157, R160, UR10, -R204 ;  /* 0x0000000aa09d7c23 */ /* 0x000fc200080108cc */
[--C-:B------:R-:W-:Y:S01]  /*6460*/  FFMA.FTZ R160, R161, UR10, -R204.reuse ;  /* 0x0000000aa1a07c23 */ /* 0x100fe200080108cc */
[----:B------:R-:W-:-:S01]  /*6470*/  FFMA.FTZ R161, R164, UR10, -R204 ;  /* 0x0000000aa4a17c23 */ /* 0x000fc200080108cc */
[----:B------:R-:W-:Y:S01]  /*6480*/  FFMA.FTZ R164, R165, UR10, -R204 ;  /* 0x0000000aa5a47c23 */ /* 0x000fe200080108cc */
[----:B------:R-:W-:-:S01]  /*6490*/  FFMA.FTZ R163, R163, UR10, -R208 ;  /* 0x0000000aa3a37c23 */ /* 0x000fc200080108d0 */
[--C-:B------:R-:W-:Y:S01]  /*64a0*/  FFMA.FTZ R167, R167, UR10, -R208.reuse ;  /* 0x0000000aa7a77c23 */ /* 0x100fe200080108d0 */
[----:B------:R-:W-:-:S01]  /*64b0*/  FFMA.FTZ R171, R171, UR10, -R208 ;  /* 0x0000000aabab7c23 */ /* 0x000fc200080108d0 */
[----:B------:R-:W1:Y:S01]  /*64c0*/  MUFU.EX2 R9, R9 ;  /* 0x0000000900097308 */ /* 0x000e620000000800 */
        /* <DEDUP_REMOVED lines=8> */
[----:B0-----:R-:W-:-:S01]  /*6550*/  FFMA.FTZ R5, R4, R5, R209 ;  /* 0x0000000504057223 */ /* 0x001fc200000100d1 */
[--C-:B------:R-:W-:Y:S01]  /*6560*/  FFMA.FTZ R165, R168, UR10, -R204.reuse ;  /* 0x0000000aa8a57c23 */ /* 0x100fe200080108cc */
[----:B------:R-:W-:-:S01]  /*6570*/  FFMA.FTZ R168, R169, UR10, -R204 ;  /* 0x0000000aa9a87c23 */ /* 0x000fc200080108cc */
[--C-:B------:R-:W-:Y:S01]  /*6580*/  FFMA.FTZ R169, R172, UR10, -R204.reuse ;  /* 0x0000000aaca97c23 */ /* 0x100fe200080108cc */
[----:B------:R-:W-:-:S01]  /*6590*/  FFMA.FTZ R172, R173, UR10, -R204 ;  /* 0x0000000aadac7c23 */ /* 0x000fc200080108cc */
[--C-:B------:R-:W-:Y:S01]  /*65a0*/  FFMA.FTZ R173, R176, UR10, -R204.reuse ;  /* 0x0000000ab0ad7c23 */ /* 0x100fe200080108cc */
[----:B------:R-:W-:-:S01]  /*65b0*/  FFMA.FTZ R176, R177, UR10, -R204 ;  /* 0x0000000ab1b07c23 */ /* 0x000fc200080108cc */
[----:B------:R-:W0:Y:S01]  /*65c0*/  MUFU.EX2 R8, R8 ;  /* 0x0000000800087308 */ /* 0x000e220000000800 */
[----:B-1----:R-:W-:-:S01]  /*65d0*/  FADD.FTZ R211, R9, R6 ;  /* 0x0000000609d37221 */ /* 0x002fc20000010000 */
[--C-:B------:R-:W-:Y:S01]  /*65e0*/  FFMA.FTZ R177, R180, UR10, -R204.reuse ;  /* 0x0000000ab4b17c23 */ /* 0x100fe200080108cc */
[----:B------:R-:W-:-:S01]  /*65f0*/  FFMA.FTZ R180, R181, UR10, -R204 ;  /* 0x0000000ab5b47c23 */ /* 0x000fc200080108cc */
[----:B------:R-:W-:-:S04]  /*6600*/  FFMA.FTZ R181, R184, UR10, -R204 ;  /* 0x0000000ab8b57c23 */ /* 0x000fc800080108cc */
[----:B------:R-:W1:Y:S01]  /*6610*/  MUFU.EX2 R11, R11 ;  /* 0x0000000b000b7308 */ /* 0x000e620000000800 */
[----:B--2---:R-:W-:-:S07]  /*6620*/  FADD.FTZ R6, R10, R5 ;  /* 0x000000050a067221 */ /* 0x004fce0000010000 */
[----:B------:R-:W2:Y:S01]  /*6630*/  MUFU.EX2 R13, R13 ;  /* 0x0000000d000d7308 */ /* 0x000ea20000000800 */
[----:B0-----:R-:W-:-:S07]  /*6640*/  FADD.FTZ R208, R8, R211 ;  /* 0x000000d308d07221 */ /* 0x001fce0000010000 */
[----:B------:R-:W0:Y:S01]  /*6650*/  MUFU.EX2 R14, R14 ;  /* 0x0000000e000e7308 */ /* 0x000e220000000800 */
[----:B-1----:R-:W-:-:S07]  /*6660*/  FADD.FTZ R5, R11, R6 ;  /* 0x000000060b057221 */ /* 0x002fce0000010000 */
        /* <DEDUP_REMOVED lines=9> */
[----:B0-----:R-:W-:-:S01]  /*6700*/  FADD.FTZ R211, R21, R184 ;  /* 0x000000b815d37221 */ /* 0x001fc20000010000 */
[--C-:B------:R-:W-:Y:S01]  /*6710*/  FFMA.FTZ R184, R185, UR10, -R204.reuse ;  /* 0x0000000ab9b87c23 */ /* 0x100fe200080108cc */
[----:B------:R-:W-:-:S05]  /*6720*/  FFMA.FTZ R185, R188, UR10, -R204 ;  /* 0x0000000abcb97c23 */ /* 0x000fca00080108cc */
        /* <DEDUP_REMOVED lines=15> */
[----:B--2---:R-:W-:-:S01]  /*6820*/  FADD.FTZ R211, R159, R188 ;  /* 0x000000bc9fd37221 */ /* 0x004fc20000010000 */
[--C-:B------:R-:W-:Y:S01]  /*6830*/  FFMA.FTZ R188, R189, UR10, -R204.reuse ;  /* 0x0000000abdbc7c23 */ /* 0x100fe200080108cc */
[----:B------:R-:W-:-:S05]  /*6840*/  FFMA.FTZ R189, R192, UR10, -R204 ;  /* 0x0000000ac0bd7c23 */ /* 0x000fca00080108cc */
        /* <DEDUP_REMOVED lines=15> */
[----:B-1----:R-:W-:-:S01]  /*6940*/  FADD.FTZ R211, R167, R192 ;  /* 0x000000c0a7d37221 */ /* 0x002fc20000010000 */
[----:B------:R-:W-:-:S06]  /*6950*/  FFMA.FTZ R192, R194, UR10, -R204 ;  /* 0x0000000ac2c07c23 */ /* 0x000fcc00080108cc */
        /* <DEDUP_REMOVED lines=9> */
[----:B------:R-:W-:-:S01]  /*69f0*/  FFMA.FTZ R197, R199, UR10, -R204 ;  /* 0x0000000ac7c57c23 */ /* 0x000fc200080108cc */
[----:B------:R-:W-:Y:S01]  /*6a00*/  FFMA.FTZ R199, R202, UR10, -R204 ;  /* 0x0000000acac77c23 */ /* 0x000fe200080108cc */
[----:B------:R-:W-:Y:S02]  /*6a10*/  WARPGROUP.DEPBAR.LE gsb0, 0x0 ;  /* 0x00008000000079c5 */ /* 0x000fe40000010000 */
[----:B------:R-:W-:Y:S01]  /*6a20*/  WARPGROUP.ARRIVE ;  /* 0x00000000000079c5 */ /* 0x000fe20000000000 */
[----:B------:R-:W2:Y:S01]  /*6a30*/  MUFU.EX2 R173, R173 ;  /* 0x000000ad00ad7308 */ /* 0x000ea20000000800 */
[----:B0-----:R-:W-:-:S04]  /*6a40*/  FADD.FTZ R6, R172, R5 ;  /* 0x00000005ac067221 */ /* 0x001fc80000010000 */
[----:B------:R-:W-:Y:S01]  /*6a50*/  QGMMA.64x256x32.F32.E4M3.E4M3 R24, R224, gdesc[UR4], R24, gsb0 ;  /* 0x03e00004e0187df3 */ /* 0x000fe20008000818 */
[----:B-1----:R-:W-:-:S02]  /*6a60*/  FADD.FTZ R208, R170, R211 ;  /* 0x000000d3aad07221 */ /* 0x002fc40000010000 */
[----:B------:R-:W0:Y:S08]  /*6a70*/  MUFU.EX2 R175, R175 ;  /* 0x000000af00af7308 */ /* 0x000e300000000800 */
        /* <DEDUP_REMOVED lines=14> */
[----:B------:R-:W-:-:S06]  /*6b60*/  IADD3 R5, -R23, 0xb, RZ ;  /* 0x0000000b17057810 */ /* 0x000fcc0007ffe1ff */
[----:B------:R-:W2:Y:S01]  /*6b70*/  MUFU.EX2 R183, R183 ;  /* 0x000000b700b77308 */ /* 0x000ea20000000800 */
[----:B0-----:R-:W-:-:S07]  /*6b80*/  FADD.FTZ R202, R178, R211 ;  /* 0x000000d3b2ca7221 */ /* 0x001fce0000010000 */
[----:B------:R-:W0:Y:S01]  /*6b90*/  MUFU.EX2 R184, R184 ;  /* 0x000000b800b87308 */ /* 0x000e220000000800 */
[----:B-1----:R-:W-:-:S07]  /*6ba0*/  FADD.FTZ R211, R181, R6 ;  /* 0x00000006b5d37221 */ /* 0x002fce0000010000 */
[----:B------:R-:W1:Y:S01]  /*6bb0*/  MUFU.EX2 R182, R182 ;  /* 0x000000b600b67308 */ /* 0x000e620000000800 */
[----:B--2---:R-:W-:-:S01]  /*6bc0*/  FADD.FTZ R213, R183, R202 ;  /* 0x000000cab7d57221 */ /* 0x004fc20000010000 */
[----:B------:R-:W-:-:S06]  /*6bd0*/  FFMA.FTZ R202, R203, UR10, -R204 ;  /* 0x0000000acbca7c23 */ /* 0x000fcc00080108cc */
[----:B------:R-:W2:Y:S01]  /*6be0*/  MUFU.EX2 R185, R185 ;  /* 0x000000b900b97308 */ /* 0x000ea20000000800 */
[----:B0-----:R-:W-:-:S07]  /*6bf0*/  FADD.FTZ R6, R184, R211 ;  /* 0x000000d3b8067221 */ /* 0x001fce0000010000 */
[----:B------:R-:W0:Y:S01]  /*6c00*/  MUFU.EX2 R187, R187 ;  /* 0x000000bb00bb7308 */ /* 0x000e220000000800 */
[----:B-1----:R-:W-:-:S01]  /*6c10*/  FADD.FTZ R208, R182, R213 ;  /* 0x000000d5b6d07221 */ /* 0x002fc20000010000 */
[----:B------:R-:W-:-:S06]  /*6c20*/  IMAD.U32 R213, RZ, RZ, UR50 ;  /* 0x00000032ffd57e24 */ /* 0x000fcc000f8e00ff */
[----:B------:R-:W1:Y:S01]  /*6c30*/  MUFU.EX2 R188, R188 ;  /* 0x000000bc00bc7308 */ /* 0x000e620000000800 */
[----:B--2---:R-:W-:-:S07]  /*6c40*/  FADD.FTZ R203, R185, R6 ;  /* 0x00000006b9cb7221 */ /* 0x004fce0000010000 */
[----:B------:R-:W2:Y:S01]  /*6c50*/  MUFU.EX2 R186, R186 ;  /* 0x000000ba00ba7308 */ /* 0x000ea20000000800 */
[----:B0-----:R-:W-:-:S01]  /*6c60*/  FADD.FTZ R211, R187, R208 ;  /* 0x000000d0bbd37221 */ /* 0x001fc20000010000 */
[----:B------:R-:W-:-:S06]  /*6c70*/  @!P1 IMAD R208, R213, 0x8, R2 ;  /* 0x00000008d5d09824 */ /* 0x000fcc00078e0202 */
[----:B------:R-:W0:Y:S01]  /*6c80*/  MUFU.EX2 R189, R189 ;  /* 0x000000bd00bd7308 */ /* 0x000e220000000800 */
[----:B-1----:R-:W-:-:S01]  /*6c90*/  FADD.FTZ R6, R188, R203 ;  /* 0x000000cbbc067221 */ /* 0x002fc20000010000 */
[--C-:B------:R-:W-:Y:S01]  /*6ca0*/  FFMA.FTZ R203, R206, UR10, -R204.reuse ;  /* 0x0000000acecb7c23 */ /* 0x100fe200080108cc */
[----:B------:R-:W-:-:S05]  /*6cb0*/  FFMA.FTZ R204, R207, UR10, -R204 ;  /* 0x0000000acfcc7c23 */ /* 0x000fca00080108cc */
        /* <DEDUP_REMOVED lines=8> */
[----:B------:R-:W-:Y:S01]  /*6d40*/  MUFU.EX2 R195, R195 ;  /* 0x000000c300c37308 */ /* 0x000fe20000000800 */
[----:B0-----:R-:W-:-:S07]  /*6d50*/  FADD.FTZ R6, R190, R213 ;  /* 0x000000d5be067221 */ /* 0x001fce0000010000 */
[----:B------:R-:W0:Y:S01]  /*6d60*/  MUFU.EX2 R197, R197 ;  /* 0x000000c500c57308 */ /* 0x000e220000000800 */
[----:B-1----:R-:W-:-:S07]  /*6d70*/  FADD.FTZ R206, R194, R211 ;  /* 0x000000d3c2ce7221 */ /* 0x002fce0000010000 */
[----:B------:R-:W1:Y:S08]  /*6d80*/  MUFU.EX2 R196, R196 ;  /* 0x000000c400c47308 */ /* 0x000e700000000800 */
[----:B------:R-:W2:Y:S01]  /*6d90*/  MUFU.EX2 R199, R199 ;  /* 0x000000c700c77308 */ /* 0x000ea20000000800 */
[----:B0-----:R-:W-:-:S07]  /*6da0*/  FADD.FTZ R206, R197, R206 ;  /* 0x000000cec5ce7221 */ /* 0x001fce0000010000 */
[----:B------:R-:W0:Y:S08]  /*6db0*/  MUFU.EX2 R201, R201 ;  /* 0x000000c900c97308 */ /* 0x000e300000000800 */
[----:B------:R-:W3:Y:S08]  /*6dc0*/  MUFU.EX2 R202, R202 ;  /* 0x000000ca00ca7308 */ /* 0x000ef00000000800 */
[----:B------:R-:W4:Y:S08]  /*6dd0*/  MUFU.EX2 R200, R200 ;  /* 0x000000c800c87308 */ /* 0x000f300000000800 */
[----:B------:R-:W5:Y:S08]  /*6de0*/  MUFU.EX2 R203, R203 ;  /* 0x000000cb00cb7308 */ /* 0x000f700000000800 */
[----:B------:R-:W5:Y:S08]  /*6df0*/  MUFU.EX2 R205, R205 ;  /* 0x000000cd00cd7308 */ /* 0x000f700000000800 */
[----:B------:R-:W5:Y:S01]  /*6e00*/  MUFU.EX2 R204, R204 ;  /* 0x000000cc00cc7308 */ /* 0x000f620000000800 */
[----:B------:R-:W-:-:S02]  /*6e10*/  WARPGROUP.DEPBAR.LE gsb0, 0x0 ;  /* 0x00008000000079c5 */ /* 0x000fc40000010000 */
[----:B------:R1:W-:Y:S06]  /*6e20*/  BAR.ARV R5, 0x100 ;  /* 0x000400050000751d */ /* 0x0003ec0000002000 */
[----:B-1----:R-:W-:-:S05]  /*6e30*/  @!P1 VIADD R5, R208, 0x38840 ;  /* 0x00038840d0059836 */ /* 0x002fca0000000000 */
[----:B------:R-:W-:-:S04]  /*6e40*/  @!P1 PRMT R5, RZ, 0x654, R5 ;  /* 0x00000654ff059816 */ /* 0x000fc80000000005 */
[----:B------:R1:W-:Y:S02]  /*6e50*/  @!P1 SYNCS.ARRIVE.TRANS64.RED.A1T0 RZ, [R5+URZ], RZ ;  /* 0x000000ff05ff99a7 */ /* 0x0003e4000810043f */
[----:B-1----:R-:W-:-:S04]  /*6e60*/  FADD.FTZ R5, R195, R6 ;  /* 0x00000006c3057221 */ /* 0x002fc80000010000 */
[----:B------:R-:W-:Y:S01]  /*6e70*/  FADD.FTZ R6, R196, R5 ;  /* 0x00000005c4067221 */ /* 0x000fe20000010000 */
[----:B--2---:R-:W-:-:S03]  /*6e80*/  FADD.FTZ R5, R199, R206 ;  /* 0x000000cec7057221 */ /* 0x004fc60000010000 */
[----:B0-----:R-:W-:Y:S01]  /*6e90*/  FADD.FTZ R207, R201, R6 ;  /* 0x00000006c9cf7221 */ /* 0x001fe20000010000 */
[----:B---3--:R-:W-:-:S03]  /*6ea0*/  FADD.FTZ R6, R202, R5 ;  /* 0x00000005ca067221 */ /* 0x008fc60000010000 */
[----:B----4-:R-:W-:Y:S01]  /*6eb0*/  FADD.FTZ R206, R200, R207 ;  /* 0x000000cfc8ce7221 */ /* 0x010fe20000010000 */
[----:B-----5:R-:W-:-:S03]  /*6ec0*/  FADD.FTZ R5, R203, R6 ;  /* 0x00000006cb057221 */ /* 0x020fc60000010000 */
[----:B------:R-:W-:Y:S01]  /*6ed0*/  FADD.FTZ R6, R205, R206 ;  /* 0x000000cecd067221 */ /* 0x000fe20000010000 */
[----:B------:R-:W-:-:S01]  /*6ee0*/  FADD.FTZ R5, R204, R5 ;  /* 0x00000005cc057221 */ /* 0x000fc20000010000 */
[----:B------:R-:W-:Y:S06]  /*6ef0*/  @!P0 BRA `(.L_x_139) ;  /* 0x0000000000048947 */ /* 0x000fec0003800000 */
[----:B------:R-:W-:Y:S01]  /*6f00*/  BPT.TRAP 0x1 ;  /* 0x000000040000795c */ /* 0x000fe20000300000 */
.L_x_139:
[----:B------:R-:W-:Y:S01]  /*6f10*/  F2FP.SATFINITE.E4M3.F32.PACK_AB_MERGE_C R8, R13, R8, RZ ;  /* 0x000000080d08723e */ /* 0x000fe200048070ff */
[----:B------:R-:W-:Y:S02]  /*6f20*/  UIADD3 UR6, UR45, -0x1, URZ ;  /* 0xffffffff2d067890 */ /* 0x000fe4000fffe03f */
[----:B------:R-:W-:Y:S01]  /*6f30*/  ISETP.LT.AND P1, PT, RZ, UR45, PT ;  /* 0x0000002dff007c0c */ /* 0x000fe2000bf21270 */
[----:B------:R-:W-:Y:S01]  /*6f40*/  UMOV UR52, UR42 ;  /* 0x0000002a00347c82 */ /* 0x000fe20008000000 */
[----:B------:R-:W-:Y:S01]  /*6f50*/  F2FP.SATFINITE.E4M3.F32.PACK_AB_MERGE_C R228, R9, R210, R8 ;  /* 0x000000d209e4723e */ /* 0x000fe20004807008 */
[----:B------:R-:W-:Y:S01]  /*6f60*/  IMAD.U32 R9, RZ, RZ, UR51 ;  /* 0x00000033ff097e24 */ /* 0x000fe2000f8e00ff */
[----:B------:R-:W-:Y:S01]  /*6f70*/  F2FP.SATFINITE.E4M3.F32.PACK_AB_MERGE_C R11, R14, R11, RZ ;  /* 0x0000000b0e0b723e */ /* 0x000fe200048070ff */
[----:B------:R-:W-:Y:S01]  /*6f80*/  UMOV UR51, UR50 ;  /* 0x0000003200337c82 */ /* 0x000fe20008000000 */
[----:B------:R-:W-:Y:S01]  /*6f90*/  F2FP.SATFINITE.E4M3.F32.PACK_AB_MERGE_C R20, R155, R20, RZ ;  /* 0x000000149b14723e */ /* 0x000fe200048070ff */
[----:B------:R-:W-:Y:S01]  /*6fa0*/  IMAD R8, R9, 0x8, R2 ;  /* 0x0000000809087824 */ /* 0x000fe200078e0202 */
[----:B------:R-:W-:Y:S01]  /*6fb0*/  F2FP.SATFINITE.E4M3.F32.PACK_AB_MERGE_C R153, R156, R153, RZ ;  /* 0x000000999c99723e */ /* 0x000fe200048070ff */
[----:B------:R-:W-:Y:S01]  /*6fc0*/  UMOV UR45, UR6 ;  /* 0x00000006002d7c82 */ /* 0x000fe20008000000 */
[----:B------:R-:W-:Y:S01]  /*6fd0*/  F2FP.SATFINITE.E4M3.F32.PACK_AB_MERGE_C R158, R163, R158, RZ ;  /* 0x0000009ea39e723e */ /* 0x000fe200048070ff */
[----:B------:R-:W-:Y:S01]  /*6fe0*/  VIADD R8, R8, 0x38860 ;  /* 0x0003886008087836 */ /* 0x000fe20000000000 */
[----:B------:R-:W-:Y:S01]  /*6ff0*/  F2FP.SATFINITE.E4M3.F32.PACK_AB_MERGE_C R161, R164, R161, RZ ;  /* 0x000000a1a4a1723e */ /* 0x000fe200048070ff */
[-C--:B------:R-:W-:Y:S01]  /*7000*/  FMUL.FTZ R24, R24, R7.reuse ;  /* 0x0000000718187220 */ /* 0x080fe20000410000 */
[----:B------:R-:W-:Y:S01]  /*7010*/  F2FP.SATFINITE.E4M3.F32.PACK_AB_MERGE_C R166, R171, R166, RZ ;  /* 0x000000a6aba6723e */ /* 0x000fe200048070ff */
[-C--:B------:R-:W-:Y:S01]  /*7020*/  FMUL.FTZ R25, R25, R7.reuse ;  /* 0x0000000719197220 */ /* 0x080fe20000410000 */
[----:B------:R-:W-:Y:S01]  /*7030*/  PRMT R8, R3, 0x654, R8 ;  /* 0x0000065403087816 */ /* 0x000fe20000000008 */
[----:B------:R-:W-:Y:S01]  /*7040*/  FMUL.FTZ R28, R28, R7 ;  /* 0x000000071c1c7220 */ /* 0x000fe20000410000 */
[----:B------:R-:W-:Y:S01]  /*7050*/  F2FP.SATFINITE.E4M3.F32.PACK_AB_MERGE_C R169, R172, R169, RZ ;  /* 0x000000a9aca9723e */ /* 0x000fe200048070ff */
[----:B------:R-:W-:Y:S01]  /*7060*/  FMUL.FTZ R29, R29, R7 ;  /* 0x000000071d1d7220 */ /* 0x000fe20000410000 */
[----:B------:R-:W-:Y:S01]  /*7070*/  F2FP.SATFINITE.E4M3.F32.PACK_AB_MERGE_C R174, R179, R174, RZ ;  /* 0x000000aeb3ae723e */ /* 0x000fe200048070ff */
[----:B------:R0:W-:Y:S01]  /*7080*/  SYNCS.ARRIVE.TRANS64.RED.A1T0 RZ, [R8+URZ], RZ ;  /* 0x000000ff08ff79a7 */ /* 0x0001e2000810043f */
        /* <DEDUP_REMOVED lines=147> */
[----:B------:R-:W-:Y:S01]  /*79c0*/  F2FP.SATFINITE.E4M3.F32.PACK_AB_MERGE_C R227, R202, R199, R203 ;  /* 0x000000c7cae3723e */ /* 0x000fe200048070cb */
[----:B0-----:R-:W-:Y:S06]  /*79d0*/  @P1 BRA `(.L_x_140) ;  /* 0xffffffd400141947 */ /* 0x001fec000383ffff */
.L_x_130:
[----:B------:R-:W-:Y:S06]  /*79e0*/  BAR.ARV 0x8, 0x120 ;  /* 0x0204800000007b1d */ /* 0x000fec0000002000 */
[----:B------:R-:W-:Y:S05]  /*79f0*/  @!P0 BRA `(.L_x_141) ;  /* 0x0000000000048947 */ /* 0x000fea0003800000 */
[----:B------:R-:W-:Y:S01]  /*7a00*/  BPT.TRAP 0x1 ;  /* 0x000000040000795c */ /* 0x000fe20000300000 */
.L_x_141:
[----:B------:R-:W-:Y:S02]  /*7a10*/  IMAD.U32 R0, RZ, RZ, UR42 ;  /* 0x0000002aff007e24 */ /* 0x000fe4000f8e00ff */
[----:B------:R-:W-:-:S03]  /*7a20*/  IMAD.U32 R13, RZ, RZ, UR50 ;  /* 0x00000032ff0d7e24 */ /* 0x000fc6000f8e00ff */
[----:B------:R-:W-:Y:S01]  /*7a30*/  SHF.L.U32 R0, R0, 0x1f, RZ ;  /* 0x0000001f00007819 */ /* 0x000fe200000006ff */
[----:B------:R-:W-:-:S04]  /*7a40*/  IMAD R13, R13, 0x8, R2 ;  /* 0x000000080d0d7824 */ /* 0x000fc800078e0202 */
[----:B------:R0:W1:Y:S01]  /*7a50*/  SYNCS.PHASECHK.TRANS64.TRYWAIT P1, [R13+URZ+0x38850], R0 ;  /* 0x038850000d0075a7 */ /* 0x000062000802017f */
[----:B------:R-:W-:Y:S05]  /*7a60*/  @!P0 BRA `(.L_x_142) ;  /* 0x0000000000048947 */ /* 0x000fea0003800000 */
[----:B------:R-:W-:Y:S01]  /*7a70*/  BPT.TRAP 0x1 ;  /* 0x000000040000795c */ /* 0x000fe20000300000 */
.L_x_142:
[----:B------:R-:W-:Y:S02]  /*7a80*/  VIADD R2, R2, 0x400 ;  /* 0x0000040002027836 */ /* 0x000fe40000000000 */
[----:B------:R-:W-:-:S03]  /*7a90*/  IMAD.U32 R9, RZ, RZ, UR50 ;  /* 0x00000032ff097e24 */ /* 0x000fc6000f8e00ff */
[----:B------:R-:W-:-:S04]  /*7aa0*/  SHF.R.U32.HI R2, RZ, 0x4, R2 ;  /* 0x00000004ff027819 */ /* 0x000fc80000011602 */
[----:B------:R-:W-:-:S04]  /*7ab0*/  LOP3.LUT R2, R2, 0x3fff, RZ, 0xc0, !PT ;  /* 0x00003fff02027812 */ /* 0x000fc800078ec0ff */
[----:B------:R-:W-:Y:S01]  /*7ac0*/  LOP3.LUT R2, R2, 0x10000, RZ, 0xfc, !PT ;  /* 0x0001000002027812 */ /* 0x000fe200078efcff */
[----:B-1----:R-:W-:Y:S06]  /*7ad0*/  @P1 BRA `(.L_x_143) ;  /* 0x0000000000081947 */ /* 0x002fec0003800000 */
[----:B------:R-:W1:Y:S02]  /*7ae0*/  SYNCS.PHASECHK.TRANS64.TRYWAIT P1, [R13+URZ+0x38850], R0 ;  /* 0x038850000d0075a7 */ /* 0x000e64000802017f */
[----:B-1----:R-:W-:Y:S05]  /*7af0*/  @!P1 BRA `(.L_x_144) ;  /* 0x0000009800789947 */ /* 0x002fea0003800000 */
.L_x_143:
[----:B------:R-:W-:Y:S01]  /*7b00*/  IMAD R8, R9, 0x800, R2 ;  /* 0x0000080009087824 */ /* 0x000fe200078e0202 */
[----:B------:R-:W-:Y:S05]  /*7b10*/  WARPSYNC.ALL ;  /* 0x0000000000007948 */ /* 0x000fea0003800000 */
[----:B------:R-:W-:Y:S01]  /*7b20*/  IMAD.MOV.U32 R9, RZ, RZ, 0x40000040 ;  /* 0x40000040ff097424 */ /* 0x000fe200078e00ff */
[C---:B------:R-:W-:Y:S01]  /*7b30*/  R2UR UR6, R8.reuse ;  /* 0x00000000080672ca */ /* 0x040fe200000e0000 */
[----:B------:R-:W-:Y:S01]  /*7b40*/  WARPGROUP.ARRIVE ;  /* 0x00000000000079c5 */ /* 0x000fe20000000000 */
[----:B------:R-:W-:Y:S01]  /*7b50*/  VIADD R10, R8, 0x2 ;  /* 0x00000002080a7836 */ /* 0x000fe20000000000 */
[----:B------:R-:W-:Y:S01]  /*7b60*/  ULDC.64 UR12, c[0x0][0x9a0] ;  /* 0x00026800000c7ab9 */ /* 0x000fe20000000a00 */
[----:B------:R-:W-:Y:S01]  /*7b70*/  R2UR UR7, R9 ;  /* 0x00000000090772ca */ /* 0x000fe200000e0000 */
[----:B------:R-:W-:Y:S01]  /*7b80*/  IMAD.MOV.U32 R11, RZ, RZ, 0x40000040 ;  /* 0x40000040ff0b7424 */ /* 0x000fe200078e00ff */
[----:B------:R-:W-:Y:S01]  /*7b90*/  UISETP.NE.U32.AND UP0, UPT, UR12, URZ, UPT ;  /* 0x0000003f0c00728c */ /* 0x000fe2000bf05070 */
[----:B------:R-:W-:-:S03]  /*7ba0*/  IMAD.MOV.U32 R14, RZ, RZ, 0x3f800000 ;  /* 0x3f800000ff0e7424 */ /* 0x000fc600078e00ff */
[----:B------:R-:W-:-:S06]  /*7bb0*/  UISETP.NE.AND.EX UP0, UPT, UR13, URZ, UPT, UP0 ;  /* 0x0000003f0d00728c */ /* 0x000fcc000bf05300 */
[----:B------:R-:W-:Y:S01]  /*7bc0*/  PLOP3.LUT P1, PT, PT, PT, UP0, 0x80, 0x0 ;  /* 0x000000000000781c */ /* 0x000fe20003f2f008 */
[----:B------:R-:W-:Y:S01]  /*7bd0*/  QGMMA.64x256x32.F32.E4M3.E4M3 R24, R228, gdesc[UR4], R24, gsb0 ;  /* 0x03e00004e4187df3 */ /* 0x000fe20008000818 */
[----:B------:R-:W-:Y:S01]  /*7be0*/  R2UR UR6, R10 ;  /* 0x000000000a0672ca */ /* 0x000fe200000e0000 */
[----:B------:R-:W-:Y:S01]  /*7bf0*/  VIADD R10, R8, 0x4 ;  /* 0x00000004080a7836 */ /* 0x000fe20000000000 */
[----:B------:R-:W-:Y:S01]  /*7c00*/  R2UR UR7, R11 ;  /* 0x000000000b0772ca */ /* 0x000fe200000e0000 */
[----:B------:R-:W-:Y:S01]  /*7c10*/  @UP0 ULDC.64 UR8, c[0x0][0x9c8] ;  /* 0x0002720000080ab9 */ /* 0x000fe20000000a00 */
[----:B------:R-:W-:Y:S01]  /*7c20*/  IMAD.MOV.U32 R11, RZ, RZ, 0x40000040 ;  /* 0x40000040ff0b7424 */ /* 0x000fe200078e00ff */
[----:B------:R-:W-:Y:S01]  /*7c30*/  @UP0 UIMAD.WIDE.U32 UR4, UR36, UR8, URZ ;  /* 0x00000008240402a5 */ /* 0x000fe2000f8e003f */
[----:B------:R-:W-:Y:S01]  /*7c40*/  @UP0 ULDC.64 UR14, c[0x0][0x9d0] ;  /* 0x00027400000e0ab9 */ /* 0x000fe20000000a00 */
[----:B------:R-:W-:Y:S02]  /*7c50*/  WARPGROUP.DEPBAR.LE gsb0, 0x0 ;  /* 0x00008000000079c5 */ /* 0x000fe40000010000 */
[----:B------:R-:W-:-:S15]  /*7c60*/  WARPGROUP.ARRIVE ;  /* 0x00000000000079c5 */ /* 0x000fde0000000000 */
[----:B------:R-:W-:-:S03]  /*7c70*/  NOP ;  /* 0x0000000000007918 */ /* 0x000fc60000000000 */
[----:B------:R-:W-:Y:S01]  /*7c80*/  QGMMA.64x256x32.F32.E4M3.E4M3 R24, R216, gdesc[UR4], R24, gsb0 ;  /* 0x03e00004d8187df3 */ /* 0x000fe20008000818 */
[----:B------:R-:W-:Y:S01]  /*7c90*/  @UP0 UIMAD UR6, UR37, UR8, URZ ;  /* 0x00000008250602a4 */ /* 0x000fe2000f8e023f */
[----:B------:R-:W-:Y:S01]  /*7ca0*/  R2UR UR7, R11 ;  /* 0x000000000b0772ca */ /* 0x000fe200000e0000 */
[----:B------:R-:W-:Y:S02]  /*7cb0*/  @UP0 USHF.R.S32.HI UR8, URZ, 0x1f, UR38 ;  /* 0x0000001f3f080899 */ /* 0x000fe40008011426 */
[----:B------:R-:W-:Y:S02]  /*7cc0*/  @UP0 UIMAD UR6, UR36, UR9, UR6 ;  /* 0x00000009240602a4 */ /* 0x000fe4000f8e0206 */
[----:B------:R-:W-:Y:S02]  /*7cd0*/  @UP0 UIMAD UR8, UR8, UR14, URZ ;  /* 0x0000000e080802a4 */ /* 0x000fe4000f8e023f */
[----:B------:R-:W-:Y:S02]  /*7ce0*/  @UP0 UIADD3 UR5, UR5, UR6, URZ ;  /* 0x0000000605050290 */ /* 0x000fe4000fffe03f */
[----:B------:R-:W-:Y:S01]  /*7cf0*/  @UP0 UIMAD UR8, UR38, UR15, UR8 ;  /* 0x0000000f260802a4 */ /* 0x000fe2000f8e0208 */
[----:B------:R-:W-:Y:S01]  /*7d00*/  R2UR UR6, R10 ;  /* 0x000000000a0672ca */ /* 0x000fe200000e0000 */
[----:B------:R-:W-:-:S04]  /*7d10*/  @UP0 UIMAD.WIDE.U32 UR4, UR38, UR14, UR4 ;  /* 0x0000000e260402a5 */ /* 0x000fc8000f8e0004 */
[----:B------:R-:W-:Y:S02]  /*7d20*/  @UP0 UIADD3 UR5, UR5, UR8, URZ ;  /* 0x0000000805050290 */ /* 0x000fe4000fffe03f */
[----:B------:R-:W-:-:S04]  /*7d30*/  @UP0 ULEA UR8, UP1, UR4, UR12, 0x2 ;  /* 0x0000000c04080291 */ /* 0x000fc8000f82103f */
[----:B------:R-:W-:-:S03]  /*7d40*/  @UP0 ULEA.HI.X UR5, UR4, UR13, UR5, 0x2, UP1 ;  /* 0x0000000d04050291 */ /* 0x000fc600088f1405 */
[----:B------:R-:W-:Y:S02]  /*7d50*/  @UP0 UMOV UR4, UR8 ;  /* 0x0000000800040c82 */ /* 0x000fe40008000000 */
[----:B------:R-:W-:Y:S02]  /*7d60*/  IMAD.U32 R10, RZ, RZ, UR4 ;  /* 0x00000004ff0a7e24 */ /* 0x000fe4000f8e00ff */
[----:B------:R-:W-:-:S05]  /*7d70*/  IMAD.U32 R11, RZ, RZ, UR5 ;  /* 0x00000005ff0b7e24 */ /* 0x000fca000f8e00ff */
[----:B------:R2:W3:Y:S01]  /*7d80*/  @P1 LDG.E R14, desc[UR46][R10.64] ;  /* 0x0000002e0a0e1981 */ /* 0x0004e2000c1e1900 */
[----:B------:R-:W-:Y:S02]  /*7d90*/  VIADD R8, R8, 0x6 ;  /* 0x0000000608087836 */ /* 0x000fe40000000000 */
[----:B------:R-:W-:Y:S01]  /*7da0*/  IMAD.MOV.U32 R9, RZ, RZ, 0x40000040 ;  /* 0x40000040ff097424 */ /* 0x000fe200078e00ff */
[----:B------:R-:W-:Y:S02]  /*7db0*/  WARPGROUP.DEPBAR.LE gsb0, 0x0 ;  /* 0x00008000000079c5 */ /* 0x000fe40000010000 */
[----:B------:R-:W-:-:S06]  /*7dc0*/  WARPGROUP.ARRIVE ;  /* 0x00000000000079c5 */ /* 0x000fcc0000000000 */
[----:B------:R-:W-:Y:S01]  /*7dd0*/  QGMMA.64x256x32.F32.E4M3.E4M3 R24, R220, gdesc[UR4], R24, gsb0 ;  /* 0x03e00004dc187df3 */ /* 0x000fe20008000818 */
[----:B------:R-:W-:Y:S02]  /*7de0*/  R2UR UR6, R8 ;  /* 0x00000000080672ca */ /* 0x000fe400000e0000 */
[----:B------:R-:W-:Y:S01]  /*7df0*/  R2UR UR7, R9 ;  /* 0x00000000090772ca */ /* 0x000fe200000e0000 */
[----:B------:R-:W4:Y:S04]  /*7e00*/  SHFL.BFLY PT, R7, R6, 0x2, 0x1f ;  /* 0x0c401f0006077f89 */ /* 0x000f2800000e0000 */
[----:B------:R-:W5:Y:S01]  /*7e10*/  SHFL.BFLY PT, R2, R5, 0x2, 0x1f ;  /* 0x0c401f0005027f89 */ /* 0x000f6200000e0000 */
[----:B----4-:R-:W-:-:S01]  /*7e20*/  FADD.FTZ R7, R7, R6 ;  /* 0x0000000607077221 */ /* 0x010fc20000010000 */
[----:B-----5:R-:W-:-:S04]  /*7e30*/  FADD.FTZ R2, R2, R5 ;  /* 0x0000000502027221 */ /* 0x020fc80000010000 */
[----:B01----:R-:W0:Y:S04]  /*7e40*/  SHFL.BFLY PT, R0, R7, 0x1, 0x1f ;  /* 0x0c201f0007007f89 */ /* 0x003e2800000e0000 */
[----:B------:R-:W1:Y:S01]  /*7e50*/  SHFL.BFLY PT, R9, R2, 0x1, 0x1f ;  /* 0x0c201f0002097f89 */ /* 0x000e6200000e0000 */
[----:B0-----:R-:W-:-:S01]  /*7e60*/  FADD.FTZ R4, R7, R0 ;  /* 0x0000000007047221 */ /* 0x001fc20000010000 */
[----:B-1----:R-:W-:-:S04]  /*7e70*/  FADD.FTZ R8, R2, R9 ;  /* 0x0000000902087221 */ /* 0x002fc80000010000 */
[C---:B------:R-:W-:Y:S01]  /*7e80*/  FSETP.NE.FTZ.AND P1, PT, R4.reuse, RZ, PT ;  /* 0x000000ff0400720b */ /* 0x040fe20003f35000 */
[----:B--2---:R-:W-:Y:S01]  /*7e90*/  FMUL.FTZ R10, R4, 0.00390625 ;  /* 0x3b800000040a7820 */ /* 0x004fe20000410000 */
[----:B------:R-:W-:Y:S01]  /*7ea0*/  FMUL.FTZ R6, R8, 0.00390625 ;  /* 0x3b80000008067820 */ /* 0x000fe20000410000 */
[----:B------:R-:W-:-:S03]  /*7eb0*/  IMAD.MOV.U32 R9, RZ, RZ, RZ ;  /* 0x000000ffff097224 */ /* 0x000fc600078e00ff */
[----:B------:R-:W-:Y:S02]  /*7ec0*/  FSETP.NE.FTZ.AND P2, PT, R10, RZ, PT ;  /* 0x000000ff0a00720b */ /* 0x000fe40003f55000 */
[----:B------:R-:W-:-:S05]  /*7ed0*/  FSETP.NE.FTZ.AND P3, PT, R6, RZ, PT ;  /* 0x000000ff0600720b */ /* 0x000fca0003f75000 */
[----:B------:R0:W-:Y:S01]  /*7ee0*/  @P1 MUFU.RCP R9, R4 ;  /* 0x0000000400091308 */ /* 0x0001e20000001000 */
[----:B------:R-:W-:Y:S01]  /*7ef0*/  FSETP.NE.FTZ.AND P1, PT, R8, RZ, PT ;  /* 0x000000ff0800720b */ /* 0x000fe20003f35000 */
[----:B------:R-:W-:-:S06]  /*7f00*/  IMAD.MOV.U32 R7, RZ, RZ, RZ ;  /* 0x000000ffff077224 */ /* 0x000fcc00078e00ff */
[----:B------:R-:W1:Y:S08]  /*7f10*/  @P2 MUFU.LG2 R5, R10 ;  /* 0x0000000a00052308 */ /* 0x000e700000000c00 */
[----:B------:R-:W2:Y:S08]  /*7f20*/  @P3 MUFU.LG2 R6, R6 ;  /* 0x0000000600063308 */ /* 0x000eb00000000c00 */
[----:B------:R-:W4:Y:S01]  /*7f30*/  @P1 MUFU.RCP R7, R8 ;  /* 0x0000000800071308 */ /* 0x000f220000001000 */
[----:B------:R-:W-:-:S02]  /*7f40*/  IMAD.U32 R11, RZ, RZ, UR10 ;  /* 0x0000000aff0b7e24 */ /* 0x000fc4000f8e00ff */
[----:B------:R-:W-:Y:S01]  /*7f50*/  IMAD.U32 R12, RZ, RZ, UR10 ;  /* 0x0000000aff0c7e24 */ /* 0x000fe2000f8e00ff */
[----:B------:R-:W-:Y:S02]  /*7f60*/  WARPGROUP.DEPBAR.LE gsb0, 0x0 ;  /* 0x00008000000079c5 */ /* 0x000fe40000010000 */
[----:B------:R-:W-:-:S06]  /*7f70*/  WARPGROUP.ARRIVE ;  /* 0x00000000000079c5 */ /* 0x000fcc0000000000 */
[----:B------:R-:W-:Y:S01]  /*7f80*/  QGMMA.64x256x32.F32.E4M3.E4M3 R24, R224, gdesc[UR4], R24, gsb0 ;  /* 0x03e00004e0187df3 */ /* 0x000fe20008000818 */
[----:B0-----:R-:W-:Y:S01]  /*7f90*/  @P2 FMUL.FTZ R4, R11, 0.69314718246459960938 ;  /* 0x3f3172180b042820 */ /* 0x001fe20000410000 */
[----:B------:R-:W-:Y:S01]  /*7fa0*/  @P3 FMUL.FTZ R12, R12, 0.69314718246459960938 ;  /* 0x3f3172180c0c3820 */ /* 0x000fe20000410000 */
[----:B-1----:R-:W-:Y:S01]  /*7fb0*/  @P2 FMUL.FTZ R5, R5, 0.69314718246459960938 ;  /* 0x3f31721805052820 */ /* 0x002fe20000410000 */
[----:B--2---:R-:W-:Y:S01]  /*7fc0*/  @P3 FMUL.FTZ R11, R6, 0.69314718246459960938 ;  /* 0x3f317218060b3820 */ /* 0x004fe20000410000 */
[----:B------:R-:W-:Y:S02]  /*7fd0*/  IMAD.MOV.U32 R2, RZ, RZ, -0x800000 ;  /* 0xff800000ff027424 */ /* 0x000fe400078e00ff */
[----:B---3--:R-:W-:Y:S01]  /*7fe0*/  FMUL.FTZ R152, R9, R14 ;  /* 0x0000000e09987220 */ /* 0x008fe20000410000 */
[----:B------:R-:W-:Y:S02]  /*7ff0*/  IMAD.MOV.U32 R0, RZ, RZ, -0x800000 ;  /* 0xff800000ff007424 */ /* 0x000fe400078e00ff */
[----:B------:R-:W-:Y:S01]  /*8000*/  @P2 FFMA.FTZ R2, R4, R193, R5 ;  /* 0x000000c104022223 */ /* 0x000fe20000010005 */
[----:B------:R-:W-:-:S01]  /*8010*/  @P3 FFMA.FTZ R0, R12, R198, R11 ;  /* 0x000000c60c003223 */ /* 0x000fc2000001000b */
[----:B----4-:R-:W-:Y:S01]  /*8020*/  FMUL.FTZ R14, R7, R14 ;  /* 0x0000000e070e7220 */ /* 0x010fe20000410000 */
[----:B------:R-:W-:-:S02]  /*8030*/  WARPGROUP.DEPBAR.LE gsb0, 0x0 ;  /* 0x00008000000079c5 */ /* 0x000fc40000010000 */
[----:B------:R-:W-:Y:S05]  /*8040*/  @!P0 BRA `(.L_x_145) ;  /* 0x0000000000048947 */ /* 0x000fea0003800000 */
[----:B------:R-:W-:Y:S01]  /*8050*/  BPT.TRAP 0x1 ;  /* 0x000000040000795c */ /* 0x000fe20000300000 */
.L_x_145:
[----:B------:R-:W-:Y:S01]  /*8060*/  VIADD R6, R13, 0x38860 ;  /* 0x000388600d067836 */ /* 0x000fe20000000000 */
[----:B------:R-:W-:Y:S01]  /*8070*/  UIADD3 UR50, UR50, 0x1, URZ ;  /* 0x0000000132327890 */ /* 0x000fe2000fffe03f */
[-C--:B------:R-:W-:Y:S01]  /*8080*/  FMUL.FTZ R5, R24, R152.reuse ;  /* 0x0000009818057220 */ /* 0x080fe20000410000 */
[-C--:B------:R-:W-:Y:S01]  /*8090*/  FMUL.FTZ R8, R28, R152.reuse ;  /* 0x000000981c087220 */ /* 0x080fe20000410000 */
[-C--:B------:R-:W-:Y:S01]  /*80a0*/  FMUL.FTZ R9, R36, R152.reuse ;  /* 0x0000009824097220 */ /* 0x080fe20000410000 */
[----:B------:R-:W-:Y:S01]  /*80b0*/  PRMT R3, R3, 0x654, R6 ;  /* 0x0000065403037816 */ /* 0x000fe20000000006 */
[-C--:B------:R-:W-:Y:S01]  /*80c0*/  FMUL.FTZ R10, R32, R152.reuse ;  /* 0x00000098200a7220 */ /* 0x080fe20000410000 */
[-C--:B------:R-:W-:Y:S01]  /*80d0*/  FMUL.FTZ R6, R33, R152.reuse ;  /* 0x0000009821067220 */ /* 0x080fe20000410000 */
[-C--:B------:R-:W-:Y:S01]  /*80e0*/  FMUL.FTZ R11, R37, R152.reuse ;  /* 0x00000098250b7220 */ /* 0x080fe20000410000 */
[----:B------:R0:W-:Y:S01]  /*80f0*/  SYNCS.ARRIVE.TRANS64.RED.A1T0 RZ, [R3+URZ], RZ ;  /* 0x000000ff03ff79a7 */ /* 0x0001e2000810043f */
        /* <DEDUP_REMOVED lines=32> */
[----:B------:R-:W-:Y:S01]  /*8300*/  UISETP.NE.AND UP0, UPT, UR50, 0x2, UPT ;  /* 0x000000023200788c */ /* 0x000fe2000bf05270 */
        /* <DEDUP_REMOVED lines=84> */
[----:B------:R-:W-:Y:S01]  /*8850*/  USEL UR4, URZ, 0x1, UP0 ;  /* 0x000000013f047887 */ /* 0x000fe20008000000 */
[-C--:B------:R-:W-:Y:S01]  /*8860*/  FMUL.FTZ R38, R142, R14.reuse ;  /* 0x0000000e8e267220 */ /* 0x080fe20000410000 */
[-C--:B------:R-:W-:Y:S01]  /*8870*/  FMUL.FTZ R34, R143, R14.reuse ;  /* 0x0000000e8f227220 */ /* 0x080fe20000410000 */
[-C--:B------:R-:W-:Y:S01]  /*8880*/  FMUL.FTZ R35, R146, R14.reuse ;  /* 0x0000000e92237220 */ /* 0x080fe20000410000 */
[-C--:B------:R-:W-:Y:S01]  /*8890*/  FMUL.FTZ R31, R147, R14.reuse ;  /* 0x0000000e931f7220 */ /* 0x080fe20000410000 */
[-C--:B------:R-:W-:Y:S01]  /*88a0*/  FMUL.FTZ R30, R150, R14.reuse ;  /* 0x0000000e961e7220 */ /* 0x080fe20000410000 */
[----:B------:R-:W-:Y:S01]  /*88b0*/  PLOP3.LUT P0, PT, PT, PT, PT, 0x8, 0x0 ;  /* 0x000000000000781c */ /* 0x000fe20003f0e170 */
[----:B------:R-:W-:Y:S01]  /*88c0*/  FMUL.FTZ R14, R151, R14 ;  /* 0x0000000e970e7220 */ /* 0x000fe20000410000 */
[----:B------:R-:W-:-:S02]  /*88d0*/  UIADD3 UR43, UR43, 0x1, URZ ;  /* 0x000000012b2b7890 */ /* 0x000fc4000fffe03f */
[----:B------:R-:W-:Y:S02]  /*88e0*/  USEL UR50, UR50, URZ, UP0 ;  /* 0x0000003f32327287 */ /* 0x000fe40008000000 */
[----:B0-----:R-:W-:-:S12]  /*88f0*/  ULOP3.LUT UR42, UR42, UR4, URZ, 0x3c, !UPT ;  /* 0x000000042a2a7292 */ /* 0x001fd8000f8e3c3f */
.L_x_123:
[----:B------:R-:W0:Y:S01]  /*8900*/  S2R R26, SR_CgaCtaId ;  /* 0x00000000001a7919 */ /* 0x000e220000008800 */
[----:B------:R-:W-:Y:S01]  /*8910*/  MOV R3, 0x400 ;  /* 0x0000040000037802 */ /* 0x000fe20000000f00 */
[----:B------:R-:W-:Y:S01]  /*8920*/  BSSY B0, `(.L_x_146) ;  /* 0x000036d000007945 */ /* 0x000fe20003800000 */
[----:B------:R-:W-:Y:S02]  /*8930*/  BAR.SYNC.DEFER_BLOCKING 0x5, 0x180 ;  /* 0x0146000000007b1d */ /* 0x000fe40000010000 */
[----:B0-----:R-:W-:-:S05]  /*8940*/  LEA R3, R26, R3, 0x18 ;  /* 0x000000031a037211 */ /* 0x001fca00078ec0ff */
[----:B------:R-:W0:Y:S02]  /*8950*/  LDS.128 R80, [R3+0x388d0] ;  /* 0x0388d00003507984 */ /* 0x000e240000000c00 */
[----:B0-----:R-:W-:Y:S01]  /*8960*/  R2UR UR5, R82 ;  /* 0x00000000520572ca */ /* 0x001fe200000e0000 */
[----:B------:R-:W-:Y:S06]  /*8970*/  BAR.ARV 0x4, 0x180 ;  /* 0x0106000000007b1d */ /* 0x000fec0000002000 */
[----:B------:R-:W-:Y:S08]  /*8980*/  @P0 BRA `(.L_x_147) ;  /* 0x0000002800980947 */ /* 0x000ff00003800000 */
[----:B------:R-:W0:Y:S01]  /*8990*/  S2R R94, SR_TID.X ;  /* 0x00000000005e7919 */ /* 0x000e220000002100 */
[----:B------:R-:W-:Y:S01]  /*89a0*/  ULDC.64 UR6, c[0x4][0x140] ;  /* 0x0100500000067ab9 */ /* 0x000fe20000000a00 */
[----:B0-----:R-:W-:-:S05]  /*89b0*/  IMAD.SHL.U32 R26, R94, 0x4, RZ ;  /* 0x000000045e1a7824 */ /* 0x001fca00078e00ff */
[----:B------:R-:W-:-:S04]  /*89c0*/  LOP3.LUT R26, R26, 0xc, RZ, 0xc0, !PT ;  /* 0x0000000c1a1a7812 */ /* 0x000fc800078ec0ff */
[----:B------:R-:W-:-:S05]  /*89d0*/  IADD3 R26, P0, R26, UR6, RZ ;  /* 0x000000061a1a7c10 */ /* 0x000fca000ff1e0ff */
[----:B------:R-:W-:Y:S01]  /*89e0*/  IMAD.X R27, RZ, RZ, UR7, P0 ;  /* 0x00000007ff1b7e24 */ /* 0x000fe200080e06ff */
[----:B------:R-:W-:Y:S01]  /*89f0*/  F2FP.BF16.F32.PACK_AB R9, R9, R10 ;  /* 0x0000000a0909723e */ /* 0x000fe200000010ff */
[----:B------:R-:W-:-:S03]  /*8a00*/  ULDC.64 UR6, c[0x0][0xbd8] ;  /* 0x0002f60000067ab9 */ /* 0x000fc60000000a00 */
[----:B------:R0:W2:Y:S01]  /*8a10*/  LDG.E.CONSTANT R26, desc[UR46][R26.64] ;  /* 0x0000002e1a1a7981 */ /* 0x0000a2000c1e9900 */
[----:B------:R-:W-:Y:S01]  /*8a20*/  LOP3.LUT P0, R10, R94, 0x3, RZ, 0xc0, !PT ;  /* 0x000000035e0a7812 */ /* 0x000fe2000780c0ff */
[----:B------:R-:W-:Y:S01]  /*8a30*/  ULEA UR4, UP1, UR36, UR6, 0x2 ;  /* 0x0000000624047291 */ /* 0x000fe2000f82103f */
[----:B------:R-:W-:Y:S01]  /*8a40*/  F2FP.BF16.F32.PACK_AB R6, R11, R6 ;  /* 0x000000060b06723e */ /* 0x000fe200000010ff */
[----:B------:R-:W-:Y:S01]  /*8a50*/  UISETP.NE.U32.AND UP0, UPT, UR6, URZ, UPT ;  /* 0x0000003f0600728c */ /* 0x000fe2000bf05070 */
[----:B------:R-:W-:Y:S01]  /*8a60*/  ISETP.EQ.OR P0, PT, R10, 0x3, !P0 ;  /* 0x000000030a00780c */ /* 0x000fe20004702670 */
[----:B------:R-:W-:Y:S01]  /*8a70*/  ULEA.HI.X UR6, UR36, UR7, UR37, 0x2, UP1 ;  /* 0x0000000724067291 */ /* 0x000fe200088f1425 */
[----:B------:R-:W-:Y:S01]  /*8a80*/  F2FP.BF16.F32.PACK_AB R88, R88, R77 ;  /* 0x0000004d5858723e */ /* 0x000fe200000010ff */
[----:B------:R-:W-:Y:S01]  /*8a90*/  UISETP.NE.AND.EX UP0, UPT, UR7, URZ, UPT, UP0 ;  /* 0x0000003f0700728c */ /* 0x000fe2000bf05300 */
[----:B------:R-:W-:Y:S02]  /*8aa0*/  SEL R77, R9, R6, P0 ;  /* 0x00000006094d7207 */ /* 0x000fe40000000000 */
[----:B------:R-:W-:-:S02]  /*8ab0*/  SEL R11, R6, R9, P0 ;  /* 0x00000009060b7207 */ /* 0x000fc40000000000 */
[----:B------:R-:W1:Y:S01]  /*8ac0*/  S2R R6, SR_SWINHI ;  /* 0x0000000000067919 */ /* 0x000e620000002f00 */
[----:B------:R-:W-:Y:S02]  /*8ad0*/  F2FP.BF16.F32.PACK_AB R53, R60, R53 ;  /* 0x000000353c35723e */ /* 0x000fe400000010ff */
[----:B------:R-:W-:Y:S02]  /*8ae0*/  F2FP.BF16.F32.PACK_AB R56, R57, R56 ;  /* 0x000000383938723e */ /* 0x000fe400000010ff */
        /* <DEDUP_REMOVED lines=35> */
[----:B------:R-:W-:Y:S02]  /*8d20*/  F2FP.BF16.F32.PACK_AB R64, R65, R64 ;  /* 0x000000404140723e */ /* 0x000fe400000010ff */
[----:B------:R-:W-:Y:S02]  /*8d30*/  MOV R4, R3 ;  /* 0x0000000300047202 */ /* 0x000fe40000000f00 */
[----:B-1----:R-:W-:Y:S02]  /*8d40*/  MOV R5, R6 ;  /* 0x0000000600057202 */ /* 0x002fe40000000f00 */
[----:B------:R-:W-:Y:S02]  /*8d50*/  F2FP.BF16.F32.PACK_AB R38, R38, R43 ;  /* 0x0000002b2626723e */ /* 0x000fe400000010ff */
[----:B------:R-:W-:-:S02]  /*8d60*/  SEL R95, R61, R64, P0 ;  /* 0x000000403d5f7207 */ /* 0x000fc40000000000 */
[----:B------:R-:W-:Y:S01]  /*8d70*/  SEL R43, R64, R61, P0 ;  /* 0x0000003d402b7207 */ /* 0x000fe20000000000 */
[----:B------:R-:W-:Y:S01]  /*8d80*/  IMAD.WIDE R60, R235, 0x2, R4 ;  /* 0x00000002eb3c7825 */ /* 0x000fe200078e0204 */
[----:B------:R-:W-:Y:S02]  /*8d90*/  F2FP.BF16.F32.PACK_AB R152, R152, R153 ;  /* 0x000000999898723e */ /* 0x000fe400000010ff */
[----:B------:R-:W-:Y:S02]  /*8da0*/  F2FP.BF16.F32.PACK_AB R149, R148, R149 ;  /* 0x000000959495723e */ /* 0x000fe400000010ff */
[----:B------:R-:W-:Y:S02]  /*8db0*/  IADD3 R143, P2, R60, 0x20, RZ ;  /* 0x000000203c8f7810 */ /* 0x000fe40007f5e0ff */
[----:B------:R-:W-:Y:S02]  /*8dc0*/  F2FP.BF16.F32.PACK_AB R54, R54, R59 ;  /* 0x0000003b3636723e */ /* 0x000fe400000010ff */
[----:B------:R-:W-:-:S02]  /*8dd0*/  LOP3.LUT R6, R143, 0x380, RZ, 0xc0, !PT ;  /* 0x000003808f067812 */ /* 0x000fc400078ec0ff */
[----:B------:R-:W-:Y:S02]  /*8de0*/  F2FP.BF16.F32.PACK_AB R55, R50, R55 ;  /* 0x000000373237723e */ /* 0x000fe400000010ff */
[----:B------:R-:W-:Y:S02]  /*8df0*/  SEL R123, R152, R149, P0 ;  /* 0x00000095987b7207 */ /* 0x000fe40000000000 */
[----:B------:R-:W-:Y:S02]  /*8e00*/  SEL R65, R149, R152, P0 ;  /* 0x0000009895417207 */ /* 0x000fe40000000000 */
[----:B------:R-:W-:Y:S02]  /*8e10*/  SHF.R.U64 R6, R6, 0x3, RZ ;  /* 0x0000000306067819 */ /* 0x000fe400000012ff */
[----:B------:R-:W-:Y:S02]  /*8e20*/  IADD3 R149, P5, R60, 0x4000, RZ ;  /* 0x000040003c957810 */ /* 0x000fe40007fbe0ff */
[----:B------:R-:W-:-:S02]  /*8e30*/  F2FP.BF16.F32.PACK_AB R72, R73, R72 ;  /* 0x000000484948723e */ /* 0x000fc400000010ff */
[----:B------:R-:W-:Y:S02]  /*8e40*/  F2FP.BF16.F32.PACK_AB R144, R144, R145 ;  /* 0x000000919090723e */ /* 0x000fe400000010ff */
[----:B------:R-:W-:Y:S02]  /*8e50*/  F2FP.BF16.F32.PACK_AB R121, R128, R121 ;  /* 0x000000798079723e */ /* 0x000fe400000010ff */
[----:B------:R-:W-:Y:S02]  /*8e60*/  F2FP.BF16.F32.PACK_AB R124, R125, R124 ;  /* 0x0000007c7d7c723e */ /* 0x000fe400000010ff */
[----:B------:R-:W-:Y:S02]  /*8e70*/  SEL R137, R54, R55, P0 ;  /* 0x0000003736897207 */ /* 0x000fe40000000000 */
[----:B------:R-:W-:Y:S01]  /*8e80*/  SEL R73, R55, R54, P0 ;  /* 0x0000003637497207 */ /* 0x000fe20000000000 */
[----:B------:R-:W-:Y:S01]  /*8e90*/  IMAD.X R55, RZ, RZ, R61, P2 ;  /* 0x000000ffff377224 */ /* 0x000fe200010e063d */
[----:B------:R-:W-:-:S02]  /*8ea0*/  F2FP.BF16.F32.PACK_AB R156, R156, R157 ;  /* 0x0000009d9c9c723e */ /* 0x000fc400000010ff */
[----:B------:R-:W-:Y:S02]  /*8eb0*/  F2FP.BF16.F32.PACK_AB R155, R154, R155 ;  /* 0x0000009b9a9b723e */ /* 0x000fe400000010ff */
[----:B------:R-:W-:Y:S02]  /*8ec0*/  IADD3 R145, P3, R60, 0x40, RZ ;  /* 0x000000403c917810 */ /* 0x000fe40007f7e0ff */
[----:B------:R-:W-:Y:S02]  /*8ed0*/  LOP3.LUT R54, R6, R143, RZ, 0x3c, !PT ;  /* 0x0000008f06367212 */ /* 0x000fe400078e3cff */
[----:B------:R-:W-:Y:S01]  /*8ee0*/  F2FP.BF16.F32.PACK_AB R48, R49, R48 ;  /* 0x000000303130723e */ /* 0x000fe200000010ff */
[----:B------:R-:W-:Y:S01]  /*8ef0*/  IMAD.X R53, RZ, RZ, R61, P3 ;  /* 0x000000ffff357224 */ /* 0x000fe200018e063d */
[----:B------:R-:W-:Y:S02]  /*8f00*/  LOP3.LUT R6, R149, 0x380, RZ, 0xc0, !PT ;  /* 0x0000038095067812 */ /* 0x000fe400078ec0ff */
[----:B------:R-:W-:-:S02]  /*8f10*/  F2FP.BF16.F32.PACK_AB R49, R58, R63 ;  /* 0x0000003f3a31723e */ /* 0x000fc400000010ff */
[----:B------:R-:W-:Y:S02]  /*8f20*/  SEL R111, R121, R124, P0 ;  /* 0x0000007c796f7207 */ /* 0x000fe40000000000 */
[----:B------:R-:W-:Y:S02]  /*8f30*/  SEL R58, R124, R121, P0 ;  /* 0x000000797c3a7207 */ /* 0x000fe40000000000 */
[----:B------:R-:W-:Y:S02]  /*8f40*/  F2FP.BF16.F32.PACK_AB R12, R15, R12 ;  /* 0x0000000c0f0c723e */ /* 0x000fe400000010ff */
[----:B------:R-:W-:Y:S02]  /*8f50*/  F2FP.BF16.F32.PACK_AB R13, R20, R13 ;  /* 0x0000000d140d723e */ /* 0x000fe400000010ff */
[----:B------:R-:W-:Y:S02]  /*8f60*/  SEL R121, R156, R155, P0 ;  /* 0x0000009b9c797207 */ /* 0x000fe40000000000 */
[----:B------:R-:W-:-:S02]  /*8f70*/  SEL R64, R155, R156, P0 ;  /* 0x0000009c9b407207 */ /* 0x000fc40000000000 */
[C---:B------:R-:W-:Y:S02]  /*8f80*/  IADD3 R147, P4, R60.reuse, 0x60, RZ ;  /* 0x000000603c937810 */ /* 0x040fe40007f9e0ff */
[----:B------:R-:W-:Y:S02]  /*8f90*/  IADD3 R155, P2, R60, 0x4060, RZ ;  /* 0x000040603c9b7810 */ /* 0x000fe40007f5e0ff */
[----:B------:R-:W-:Y:S02]  /*8fa0*/  SHF.R.U64 R6, R6, 0x3, RZ ;  /* 0x0000000306067819 */ /* 0x000fe400000012ff */
[----:B------:R-:W-:Y:S02]  /*8fb0*/  IADD3 R157, P3, R60, 0x8000, RZ ;  /* 0x000080003c9d7810 */ /* 0x000fe40007f7e0ff */
[----:B------:R-:W-:Y:S02]  /*8fc0*/  SEL R75, R8, R7, P0 ;  /* 0x00000007084b7207 */ /* 0x000fe40000000000 */
[----:B------:R-:W-:-:S02]  /*8fd0*/  SEL R10, R7, R8, P0 ;  /* 0x00000008070a7207 */ /* 0x000fc40000000000 */
[----:B------:R-:W-:Y:S02]  /*8fe0*/  F2FP.BF16.F32.PACK_AB R37, R44, R37 ;  /* 0x000000252c25723e */ /* 0x000fe400000010ff */
[----:B------:R-:W-:Y:S02]  /*8ff0*/  F2FP.BF16.F32.PACK_AB R96, R96, R89 ;  /* 0x000000596060723e */ /* 0x000fe400000010ff */
[----:B------:R-:W-:Y:S02]  /*9000*/  F2FP.BF16.F32.PACK_AB R31, R14, R31 ;  /* 0x0000001f0e1f723e */ /* 0x000fe400000010ff */
[----:B------:R-:W-:Y:S02]  /*9010*/  SEL R79, R12, R13, P0 ;  /* 0x0000000d0c4f7207 */ /* 0x000fe40000000000 */
[----:B------:R-:W-:Y:S02]  /*9020*/  SEL R20, R13, R12, P0 ;  /* 0x0000000c0d147207 */ /* 0x000fe40000000000 */
[----:B------:R-:W-:-:S02]  /*9030*/  IADD3 R151, P6, R60, 0x4020, RZ ;  /* 0x000040203c977810 */ /* 0x000fc40007fde0ff */
[----:B------:R-:W-:Y:S02]  /*9040*/  LOP3.LUT R8, R145, 0x380, RZ, 0xc0, !PT ;  /* 0x0000038091087812 */ /* 0x000fe400078ec0ff */
[----:B------:R-:W-:Y:S02]  /*9050*/  F2FP.BF16.F32.PACK_AB R164, R164, R165 ;  /* 0x000000a5a4a4723e */ /* 0x000fe400000010ff */
[----:B------:R-:W-:Y:S02]  /*9060*/  F2FP.BF16.F32.PACK_AB R163, R162, R163 ;  /* 0x000000a3a2a3723e */ /* 0x000fe400000010ff */
[----:B------:R-:W-:Y:S02]  /*9070*/  F2FP.BF16.F32.PACK_AB R32, R33, R32 ;  /* 0x000000202120723e */ /* 0x000fe400000010ff */
[----:B------:R-:W-:Y:S02]  /*9080*/  F2FP.BF16.F32.PACK_AB R39, R34, R39 ;  /* 0x000000272227723e */ /* 0x000fe400000010ff */
[----:B------:R-:W-:-:S02]  /*9090*/  IADD3 R153, P1, R60, 0x4040, RZ ;  /* 0x000040403c997810 */ /* 0x000fc40007f3e0ff */
[----:B------:R-:W-:Y:S02]  /*90a0*/  LOP3.LUT R12, R147, 0x380, RZ, 0xc0, !PT ;  /* 0x00000380930c7812 */ /* 0x000fe400078ec0ff */
[----:B------:R-:W-:Y:S02]  /*90b0*/  LOP3.LUT R14, R155, 0x380, RZ, 0xc0, !PT ;  /* 0x000003809b0e7812 */ /* 0x000fe400078ec0ff */
[----:B------:R-:W-:Y:S02]  /*90c0*/  LOP3.LUT R44, R6, R149, RZ, 0x3c, !PT ;  /* 0x00000095062c7212 */ /* 0x000fe400078e3cff */
[----:B------:R-:W-:Y:S02]  /*90d0*/  F2FP.BF16.F32.PACK_AB R33, R85, R84 ;  /* 0x000000545521723e */ /* 0x000fe400000010ff */
[----:B------:R-:W-:Y:S02]  /*90e0*/  LOP3.LUT R6, R157, 0x380, RZ, 0xc0, !PT ;  /* 0x000003809d067812 */ /* 0x000fe400078ec0ff */
[----:B------:R-:W-:-:S02]  /*90f0*/  SEL R139, R74, R99, P0 ;  /* 0x000000634a8b7207 */ /* 0x000fc40000000000 */
[----:B------:R-:W-:Y:S02]  /*9100*/  F2FP.BF16.F32.PACK_AB R45, R52, R45 ;  /* 0x0000002d342d723e */ /* 0x000fe400000010ff */
[----:B------:R-:W-:Y:S02]  /*9110*/  F2FP.BF16.F32.PACK_AB R69, R76, R69 ;  /* 0x000000454c45723e */ /* 0x000fe400000010ff */
[----:B------:R-:W-:Y:S02]  /*9120*/  SEL R107, R96, R41, P0 ;  /* 0x00000029606b7207 */ /* 0x000fe40000000000 */
[----:B------:R-:W-:Y:S01]  /*9130*/  SEL R50, R41, R96, P0 ;  /* 0x0000006029327207 */ /* 0x000fe20000000000 */
[----:B------:R-:W-:Y:S01]  /*9140*/  IMAD.X R41, RZ, RZ, R61, P6 ;  /* 0x000000ffff297224 */ /* 0x000fe200030e063d */
[----:B------:R-:W-:Y:S02]  /*9150*/  SEL R74, R99, R74, P0 ;  /* 0x0000004a634a7207 */ /* 0x000fe40000000000 */
[----:B------:R-:W-:-:S02]  /*9160*/  SHF.R.U64 R8, R8, 0x3, RZ ;  /* 0x0000000308087819 */ /* 0x000fc400000012ff */
[----:B------:R-:W-:Y:S02]  /*9170*/  F2FP.BF16.F32.PACK_AB R21, R28, R21 ;  /* 0x000000151c15723e */ /* 0x000fe400000010ff */
[----:B------:R-:W-:Y:S02]  /*9180*/  F2FP.BF16.F32.PACK_AB R29, R36, R29 ;  /* 0x0000001d241d723e */ /* 0x000fe400000010ff */
[----:B------:R-:W-:Y:S02]  /*9190*/  SEL R117, R164, R163, P0 ;  /* 0x000000a3a4757207 */ /* 0x000fe40000000000 */
[----:B------:R-:W-:Y:S02]  /*91a0*/  SEL R59, R163, R164, P0 ;  /* 0x000000a4a33b7207 */ /* 0x000fe40000000000 */
[----:B------:R-:W-:Y:S02]  /*91b0*/  SEL R99, R38, R39, P0 ;  /* 0x0000002726637207 */ /* 0x000fe40000000000 */
[----:B------:R-:W-:Y:S01]  /*91c0*/  SEL R76, R39, R38, P0 ;  /* 0x00000026274c7207 */ /* 0x000fe20000000000 */
[----:B------:R-:W-:Y:S01]  /*91d0*/  IMAD.X R39, RZ, RZ, R61, P1 ;  /* 0x000000ffff277224 */ /* 0x000fe200008e063d */
[----:B------:R-:W-:-:S02]  /*91e0*/  SHF.R.U64 R12, R12, 0x3, RZ ;  /* 0x000000030c0c7819 */ /* 0x000fc400000012ff */
[----:B------:R-:W-:Y:S02]  /*91f0*/  SHF.R.U64 R14, R14, 0x3, RZ ;  /* 0x000000030e0e7819 */ /* 0x000fe400000012ff */
[----:B------:R-:W-:Y:S02]  /*9200*/  F2FP.BF16.F32.PACK_AB R28, R62, R67 ;  /* 0x000000433e1c723e */ /* 0x000fe400000010ff */
[----:B------:R-:W-:Y:S02]  /*9210*/  SEL R103, R88, R33, P0 ;  /* 0x0000002158677207 */ /* 0x000fe40000000000 */
[----:B------:R-:W-:Y:S01]  /*9220*/  SEL R47, R33, R88, P0 ;  /* 0x00000058212f7207 */ /* 0x000fe20000000000 */
[----:B------:R-:W-:Y:S01]  /*9230*/  IMAD.X R33, RZ, RZ, R61, P3 ;  /* 0x000000ffff217224 */ /* 0x000fe200018e063d */
[----:B------:R-:W-:Y:S02]  /*9240*/  IADD3 R163, P6, R60, 0x8060, RZ ;  /* 0x000080603ca37810 */ /* 0x000fe40007fde0ff */
[----:B------:R-:W-:-:S02]  /*9250*/  SHF.R.U64 R6, R6, 0x3, RZ ;  /* 0x0000000306067819 */ /* 0x000fc400000012ff */
[----:B------:R-:W-:Y:S02]  /*9260*/  F2FP.BF16.F32.PACK_AB R168, R168, R169 ;  /* 0x000000a9a8a8723e */ /* 0x000fe400000010ff */
[----:B------:R-:W-:Y:S02]  /*9270*/  F2FP.BF16.F32.PACK_AB R160, R160, R161 ;  /* 0x000000a1a0a0723e */ /* 0x000fe400000010ff */
[----:B------:R-:W-:Y:S02]  /*9280*/  F2FP.BF16.F32.PACK_AB R159, R158, R159 ;  /* 0x0000009f9e9f723e */ /* 0x000fe400000010ff */
[----:B------:R-:W-:Y:S02]  /*9290*/  F2FP.BF16.F32.PACK_AB R15, R86, R91 ;  /* 0x0000005b560f723e */ /* 0x000fe400000010ff */
[----:B------:R-:W-:Y:S02]  /*92a0*/  SEL R89, R37, R40, P0 ;  /* 0x0000002825597207 */ /* 0x000fe40000000000 */
[----:B------:R-:W-:-:S02]  /*92b0*/  SEL R36, R40, R37, P0 ;  /* 0x0000002528247207 */ /* 0x000fc40000000000 */
[----:B------:R-:W-:Y:S02]  /*92c0*/  IADD3 R165, P1, R60, 0xc000, RZ ;  /* 0x0000c0003ca57810 */ /* 0x000fe40007f3e0ff */
[----:B------:R-:W-:Y:S02]  /*92d0*/  F2FP.BF16.F32.PACK_AB R78, R78, R87 ;  /* 0x000000574e4e723e */ /* 0x000fe400000010ff */
[----:B------:R-:W-:Y:S02]  /*92e0*/  SEL R91, R45, R48, P0 ;  /* 0x000000302d5b7207 */ /* 0x000fe40000000000 */
[----:B------:R-:W-:Y:S01]  /*92f0*/  SEL R37, R48, R45, P0 ;  /* 0x0000002d30257207 */ /* 0x000fe20000000000 */
[----:B------:R-:W-:Y:S01]  /*9300*/  IMAD.X R45, RZ, RZ, R61, P5 ;  /* 0x000000ffff2d7224 */ /* 0x000fe200028e063d */
[----:B------:R-:W-:Y:S02]  /*9310*/  IADD3 R169, P3, R60, 0xc040, RZ ;  /* 0x0000c0403ca97810 */ /* 0x000fe40007f7e0ff */
[----:B------:R-:W-:-:S02]  /*9320*/  LOP3.LUT R52, R8, R145, RZ, 0x3c, !PT ;  /* 0x0000009108347212 */ /* 0x000fc400078e3cff */
[----:B------:R-:W-:Y:S01]  /*9330*/  SEL R87, R29, R32, P0 ;  /* 0x000000201d577207 */ /* 0x000fe20000000000 */
[----:B------:R-:W-:Y:S01]  /*9340*/  IMAD.X R7, RZ, RZ, R61, P3 ;  /* 0x000000ffff077224 */ /* 0x000fe200018e063d */
[----:B0-----:R-:W-:Y:S02]  /*9350*/  SEL R27, R32, R29, P0 ;  /* 0x0000001d201b7207 */ /* 0x001fe40000000000 */
[----:B------:R-:W-:Y:S02]  /*9360*/  SEL R101, R69, R72, P0 ;  /* 0x0000004845657207 */ /* 0x000fe40000000000 */
[----:B------:R-:W-:Y:S02]  /*9370*/  SEL R46, R72, R69, P0 ;  /* 0x00000045482e7207 */ /* 0x000fe40000000000 */
[----:B------:R-:W-:Y:S02]  /*9380*/  LOP3.LUT R48, R12, R147, RZ, 0x3c, !PT ;  /* 0x000000930c307212 */ /* 0x000fe400078e3cff */
[----:B------:R-:W-:-:S02]  /*9390*/  LOP3.LUT R8, R151, 0x380, RZ, 0xc0, !PT ;  /* 0x0000038097087812 */ /* 0x000fc400078ec0ff */
[----:B------:R-:W-:Y:S02]  /*93a0*/  LOP3.LUT R34, R14, R155, RZ, 0x3c, !PT ;  /* 0x0000009b0e227212 */ /* 0x000fe400078e3cff */
[----:B------:R-:W-:Y:S02]  /*93b0*/  SEL R135, R28, R49, P0 ;  /* 0x000000311c877207 */ /* 0x000fe40000000000 */
[----:B------:R-:W-:Y:S01]  /*93c0*/  SEL R72, R49, R28, P0 ;  /* 0x0000001c31487207 */ /* 0x000fe20000000000 */
[----:B------:R-:W-:Y:S01]  /*93d0*/  IMAD.X R49, RZ, RZ, R61, P4 ;  /* 0x000000ffff317224 */ /* 0x000fe200020e063d */
[----:B------:R-:W-:Y:S02]  /*93e0*/  LOP3.LUT R12, R153, 0x380, RZ, 0xc0, !PT ;  /* 0x00000380990c7812 */ /* 0x000fe400078ec0ff */
[----:B------:R-:W-:Y:S02]  /*93f0*/  LOP3.LUT R14, R163, 0x380, RZ, 0xc0, !PT ;  /* 0x00000380a30e7812 */ /* 0x000fe400078ec0ff */
[----:B------:R-:W-:-:S02]  /*9400*/  LOP3.LUT R32, R6, R157, RZ, 0x3c, !PT ;  /* 0x0000009d06207212 */ /* 0x000fc400078e3cff */
[----:B------:R-:W-:Y:S02]  /*9410*/  SEL R119, R160, R159, P0 ;  /* 0x0000009fa0777207 */ /* 0x000fe40000000000 */
[----:B------:R-:W-:Y:S02]  /*9420*/  SEL R62, R159, R160, P0 ;  /* 0x000000a09f3e7207 */ /* 0x000fe40000000000 */
[C---:B------:R-:W-:Y:S02]  /*9430*/  LOP3.LUT R9, R60.reuse, 0x380, RZ, 0xc0, !PT ;  /* 0x000003803c097812 */ /* 0x040fe400078ec0ff */
[----:B------:R-:W-:Y:S02]  /*9440*/  LOP3.LUT R6, R165, 0x380, RZ, 0xc0, !PT ;  /* 0x00000380a5067812 */ /* 0x000fe400078ec0ff */
[----:B------:R-:W-:Y:S02]  /*9450*/  IADD3 R159, P4, R60, 0x8020, RZ ;  /* 0x000080203c9f7810 */ /* 0x000fe40007f9e0ff */
[----:B------:R-:W-:Y:S01]  /*9460*/  LOP3.LUT R80, R169, 0x380, RZ, 0xc0, !PT ;  /* 0x00000380a9507812 */ /* 0x000fe200078ec0ff */
[----:B--2---:R-:W-:Y:S01]  /*9470*/  SHFL.IDX PT, R75, R75, R26, 0x1c1f ;  /* 0x001c1f1a4b4b7589 */ /* 0x004fe200000e0000 */
[----:B------:R-:W-:Y:S01]  /*9480*/  F2FP.BF16.F32.PACK_AB R167, R166, R167 ;  /* 0x000000a7a6a7723e */ /* 0x000fe200000010ff */
[----:B------:R-:W-:Y:S01]  /*9490*/  IMAD.X R29, RZ, RZ, R61, P4 ;  /* 0x000000ffff1d7224 */ /* 0x000fe200020e063d */
[----:B------:R-:W-:Y:S01]  /*94a0*/  SHF.R.U64 R8, R8, 0x3, RZ ;  /* 0x0000000308087819 */ /* 0x000fe200000012ff */
[----:B------:R-:W-:Y:S01]  /*94b0*/  SHFL.IDX PT, R77, R77, R26, 0x1c1f ;  /* 0x001c1f1a4d4d7589 */ /* 0x000fe200000e0000 */
[----:B------:R-:W-:-:S02]  /*94c0*/  SHF.R.U64 R12, R12, 0x3, RZ ;  /* 0x000000030c0c7819 */ /* 0x000fc400000012ff */
[----:B------:R-:W-:Y:S01]  /*94d0*/  SHF.R.U64 R14, R14, 0x3, RZ ;  /* 0x000000030e0e7819 */ /* 0x000fe200000012ff */
[----:B------:R-:W-:Y:S01]  /*94e0*/  SHFL.IDX PT, R113, R113, R26, 0x1c1f ;  /* 0x001c1f1a71717589 */ /* 0x000fe200000e0000 */
[----:B------:R-:W-:Y:S02]  /*94f0*/  IADD3 R161, P5, R60, 0x8040, RZ ;  /* 0x000080403ca17810 */ /* 0x000fe40007fbe0ff */
[----:B------:R-:W-:Y:S01]  /*9500*/  SHF.R.U64 R9, R9, 0x3, RZ ;  /* 0x0000000309097819 */ /* 0x000fe200000012ff */
[----:B------:R-:W-:Y:S01]  /*9510*/  SHFL.IDX PT, R117, R117, R26, 0x1c1f ;  /* 0x001c1f1a75757589 */ /* 0x000fe200000e0000 */
[----:B------:R-:W-:Y:S02]  /*9520*/  SHF.R.U64 R6, R6, 0x3, RZ ;  /* 0x0000000306067819 */ /* 0x000fe400000012ff */
[----:B------:R-:W-:Y:S01]  /*9530*/  F2FP.BF16.F32.PACK_AB R30, R30, R35 ;  /* 0x000000231e1e723e */ /* 0x000fe200000010ff */
[----:B------:R-:W-:Y:S01]  /*9540*/  IMAD.X R35, RZ, RZ, R61, P2 ;  /* 0x000000ffff237224 */ /* 0x000fe200010e063d */
[----:B------:R-:W-:Y:S01]  /*9550*/  SEL R85, R21, R24, P0 ;  /* 0x0000001815557207 */ /* 0x000fe20000000000 */
[----:B------:R-:W-:Y:S01]  /*9560*/  SHFL.IDX PT, R79, R79, R26, 0x1c1f ;  /* 0x001c1f1a4f4f7589 */ /* 0x000fe200000e0000 */
[----:B------:R-:W-:-:S02]  /*9570*/  SHF.R.U64 R80, R80, 0x3, RZ ;  /* 0x0000000350507819 */ /* 0x000fc400000012ff */
[----:B------:R-:W-:Y:S01]  /*9580*/  F2FP.BF16.F32.PACK_AB R141, R140, R141 ;  /* 0x0000008d8c8d723e */ /* 0x000fe200000010ff */
[----:B------:R-:W-:Y:S01]  /*9590*/  SHFL.IDX PT, R87, R87, R26, 0x1c1f ;  /* 0x001c1f1a57577589 */ /* 0x000fe200000e0000 */
[----:B------:R-:W-:Y:S02]  /*95a0*/  SEL R21, R24, R21, P0 ;  /* 0x0000001518157207 */ /* 0x000fe40000000000 */
[----:B------:R-:W-:Y:S01]  /*95b0*/  SEL R115, R168, R167, P0 ;  /* 0x000000a7a8737207 */ /* 0x000fe20000000000 */
[----:B------:R-:W-:Y:S01]  /*95c0*/  SHFL.IDX PT, R85, R85, R26, 0x1c1f ;  /* 0x001c1f1a55557589 */ /* 0x000fe200000e0000 */
[----:B------:R-:W-:Y:S02]  /*95d0*/  SEL R63, R167, R168, P0 ;  /* 0x000000a8a73f7207 */ /* 0x000fe40000000000 */
[----:B------:R-:W-:Y:S01]  /*95e0*/  LOP3.LUT R40, R8, R151, RZ, 0x3c, !PT ;  /* 0x0000009708287212 */ /* 0x000fe200078e3cff */
[----:B------:R-:W-:Y:S01]  /*95f0*/  SHFL.IDX PT, R119, R119, R26, 0x1c1f ;  /* 0x001c1f1a77777589 */ /* 0x000fe200000e0000 */
[----:B------:R-:W-:-:S02]  /*9600*/  F2FP.BF16.F32.PACK_AB R90, R90, R129 ;  /* 0x000000815a5a723e */ /* 0x000fc400000010ff */
[C---:B------:R-:W-:Y:S01]  /*9610*/  IADD3 R167, P2, R60.reuse, 0xc020, RZ ;  /* 0x0000c0203ca77810 */ /* 0x040fe20007f5e0ff */
[----:B------:R-:W-:Y:S01]  /*9620*/  SHFL.IDX PT, R115, R115, R26, 0x1c1f ;  /* 0x001c1f1a73737589 */ /* 0x000fe200000e0000 */
[----:B------:R-:W-:Y:S02]  /*9630*/  IADD3 R171, P4, R60, 0xc060, RZ ;  /* 0x0000c0603cab7810 */ /* 0x000fe40007f9e0ff */
[----:B------:R-:W-:Y:S01]  /*9640*/  LOP3.LUT R38, R12, R153, RZ, 0x3c, !PT ;  /* 0x000000990c267212 */ /* 0x000fe200078e3cff */
[--C-:B------:R-:W-:Y:S01]  /*9650*/  IMAD.X R13, RZ, RZ, R61.reuse, P2 ;  /* 0x000000ffff0d7224 */ /* 0x100fe200010e063d */
[----:B------:R-:W-:Y:S01]  /*9660*/  LOP3.LUT R8, R159, 0x380, RZ, 0xc0, !PT ;  /* 0x000003809f087812 */ /* 0x000fe200078ec0ff */
[----:B------:R-:W-:Y:S01]  /*9670*/  SHFL.IDX PT, R89, R89, R26, 0x1c1f ;  /* 0x001c1f1a59597589 */ /* 0x000fe200000e0000 */
[----:B------:R-:W-:Y:S02]  /*9680*/  LOP3.LUT R24, R14, R163, RZ, 0x3c, !PT ;  /* 0x000000a30e187212 */ /* 0x000fe400078e3cff */
[----:B------:R-:W-:Y:S01]  /*9690*/  LOP3.LUT R60, R9, R60, RZ, 0x3c, !PT ;  /* 0x0000003c093c7212 */ /* 0x000fe200078e3cff */
[----:B------:R-:W-:Y:S01]  /*96a0*/  IMAD.X R9, RZ, RZ, R61, P4 ;  /* 0x000000ffff097224 */ /* 0x000fe200020e063d */
[----:B------:R-:W-:Y:S01]  /*96b0*/  LOP3.LUT R12, R161, 0x380, RZ, 0xc0, !PT ;  /* 0x00000380a10c7812 */ /* 0x000fe200078ec0ff */
[----:B------:R-:W-:Y:S01]  /*96c0*/  SHFL.IDX PT, R121, R121, R26, 0x1c1f ;  /* 0x001c1f1a79797589 */ /* 0x000fe200000e0000 */
[----:B------:R-:W-:-:S02]  /*96d0*/  LOP3.LUT R14, R6, R165, RZ, 0x3c, !PT ;  /* 0x000000a5060e7212 */ /* 0x000fc400078e3cff */
[----:B------:R-:W-:Y:S01]  /*96e0*/  LOP3.LUT R6, R80, R169, RZ, 0x3c, !PT ;  /* 0x000000a950067212 */ /* 0x000fe200078e3cff */
[----:B------:R-:W-:Y:S01]  /*96f0*/  SHFL.IDX PT, R123, R123, R26, 0x1c1f ;  /* 0x001c1f1a7b7b7589 */ /* 0x000fe200000e0000 */
[----:B------:R-:W-:Y:S02]  /*9700*/  SEL R125, R144, R141, P0 ;  /* 0x0000008d907d7207 */ /* 0x000fe40000000000 */
[----:B------:R-:W-:Y:S01]  /*9710*/  SEL R67, R141, R144, P0 ;  /* 0x000000908d437207 */ /* 0x000fe20000000000 */
[----:B------:R-:W-:Y:S01]  /*9720*/  SHFL.IDX PT, R91, R91, R26, 0x1c1f ;  /* 0x001c1f1a5b5b7589 */ /* 0x000fe200000e0000 */
[----:B------:R-:W-:Y:S02]  /*9730*/  SEL R131, R78, R25, P0 ;  /* 0x000000194e837207 */ /* 0x000fe40000000000 */
[----:B------:R-:W-:Y:S01]  /*9740*/  SEL R70, R25, R78, P0 ;  /* 0x0000004e19467207 */ /* 0x000fe20000000000 */
[--C-:B------:R-:W-:Y:S01]  /*9750*/  IMAD.X R25, RZ, RZ, R61.reuse, P6 ;  /* 0x000000ffff197224 */ /* 0x100fe200030e063d */
[----:B------:R-:W-:Y:S01]  /*9760*/  SEL R129, R90, R15, P0 ;  /* 0x0000000f5a817207 */ /* 0x000fe20000000000 */
[----:B------:R-:W-:Y:S01]  /*9770*/  SHFL.IDX PT, R125, R125, R26, 0x1c1f ;  /* 0x001c1f1a7d7d7589 */ /* 0x000fe200000e0000 */
[----:B------:R-:W-:Y:S01]  /*9780*/  SEL R69, R15, R90, P0 ;  /* 0x0000005a0f457207 */ /* 0x000fe20000000000 */
[--C-:B------:R-:W-:Y:S01]  /*9790*/  IMAD.X R15, RZ, RZ, R61.reuse, P1 ;  /* 0x000000ffff0f7224 */ /* 0x100fe200008e063d */
[----:B------:R-:W-:Y:S01]  /*97a0*/  SEL R141, R30, R31, P0 ;  /* 0x0000001f1e8d7207 */ /* 0x000fe20000000000 */
[----:B------:R-:W-:Y:S01]  /*97b0*/  SHFL.IDX PT, R93, R93, R26, 0x1c1f ;  /* 0x001c1f1a5d5d7589 */ /* 0x000fe200000e0000 */
[----:B------:R-:W-:Y:S01]  /*97c0*/  SEL R78, R31, R30, P0 ;  /* 0x0000001e1f4e7207 */ /* 0x000fe20000000000 */
[----:B------:R-:W-:Y:S01]  /*97d0*/  IMAD.X R31, RZ, RZ, R61, P5 ;  /* 0x000000ffff1f7224 */ /* 0x000fe200028e063d */
[----:B------:R-:W-:Y:S01]  /*97e0*/  SHF.R.U64 R8, R8, 0x3, RZ ;  /* 0x0000000308087819 */ /* 0x000fe200000012ff */
[----:B------:R-:W-:Y:S01]  /*97f0*/  SHFL.IDX PT, R127, R127, R26, 0x1c1f ;  /* 0x001c1f1a7f7f7589 */ /* 0x000fe200000e0000 */
[----:B------:R-:W-:-:S02]  /*9800*/  SHF.R.U64 R12, R12, 0x3, RZ ;  /* 0x000000030c0c7819 */ /* 0x000fc400000012ff */
[----:B------:R-:W-:Y:S01]  /*9810*/  MOV R106, R60 ;  /* 0x0000003c006a7202 */ /* 0x000fe20000000f00 */
[----:B------:R-:W-:Y:S01]  /*9820*/  SHFL.IDX PT, R95, R95, R26, 0x1c1f ;  /* 0x001c1f1a5f5f7589 */ /* 0x000fe200000e0000 */
[----:B------:R-:W-:Y:S02]  /*9830*/  MOV R61, R6 ;  /* 0x00000006003d7202 */ /* 0x000fe40000000f00 */
[----:B------:R-:W-:Y:S01]  /*9840*/  LOP3.LUT R7, R26, 0x2, RZ, 0x3c, !PT ;  /* 0x000000021a077812 */ /* 0x000fe200078e3cff */
[----:B------:R-:W-:Y:S01]  /*9850*/  SHFL.IDX PT, R129, R129, R26, 0x1c1f ;  /* 0x001c1f1a81817589 */ /* 0x000fe200000e0000 */
[----:B------:R-:W-:Y:S02]  /*9860*/  LOP3.LUT R28, R8, R159, RZ, 0x3c, !PT ;  /* 0x0000009f081c7212 */ /* 0x000fe400078e3cff */
[----:B------:R-:W-:Y:S01]  /*9870*/  LOP3.LUT R30, R12, R161, RZ, 0x3c, !PT ;  /* 0x000000a10c1e7212 */ /* 0x000fe200078e3cff */
[----:B------:R-:W0:Y:S01]  /*9880*/  SHFL.IDX PT, R10, R10, R7, 0x1c1f ;  /* 0x001c1f070a0a7589 */ /* 0x000e2200000e0000 */
[----:B------:R-:W-:-:S02]  /*9890*/  MOV R102, R52 ;  /* 0x0000003400667202 */ /* 0x000fc40000000f00 */
[----:B------:R-:W-:Y:S01]  /*98a0*/  MOV R88, R14 ;  /* 0x0000000e00587202 */ /* 0x000fe20000000f00 */
[----:B------:R-:W1:Y:S01]  /*98b0*/  SHFL.IDX PT, R66, R66, R7, 0x1c1f ;  /* 0x001c1f0742427589 */ /* 0x000e6200000e0000 */
[----:B------:R-:W-:Y:S02]  /*98c0*/  MOV R104, R54 ;  /* 0x0000003600687202 */ /* 0x000fe40000000f00 */
[----:B------:R-:W-:Y:S01]  /*98d0*/  MOV R90, R28 ;  /* 0x0000001c005a7202 */ /* 0x000fe20000000f00 */
[----:B------:R2:W3:Y:S01]  /*98e0*/  SHFL.IDX PT, R14, R11, R7, 0x1c1f ;  /* 0x001c1f070b0e7589 */ /* 0x0004e200000e0000 */
[----:B------:R-:W-:Y:S02]  /*98f0*/  MOV R53, R24 ;  /* 0x0000001800357202 */ /* 0x000fe40000000f00 */
[----:B------:R-:W-:Y:S01]  /*9900*/  MOV R55, R30 ;  /* 0x0000001e00377202 */ /* 0x000fe20000000f00 */
[----:B------:R-:W4:Y:S01]  /*9910*/  SHFL.IDX PT, R24, R63, R7, 0x1c1f ;  /* 0x001c1f073f187589 */ /* 0x000f2200000e0000 */
[----:B------:R-:W-:-:S02]  /*9920*/  MOV R92, R34 ;  /* 0x00000022005c7202 */ /* 0x000fc40000000f00 */
[----:B------:R-:W-:Y:S01]  /*9930*/  LOP3.LUT R8, R167, 0x380, RZ, 0xc0, !PT ;  /* 0x00000380a7087812 */ /* 0x000fe200078ec0ff */
[----:B------:R-:W4:Y:S01]  /*9940*/  SHFL.IDX PT, R28, R59, R7, 0x1c1f ;  /* 0x001c1f073b1c7589 */ /* 0x000f2200000e0000 */
[----:B------:R-:W-:Y:S02]  /*9950*/  LOP3.LUT R82, R171, 0x380, RZ, 0xc0, !PT ;  /* 0x00000380ab527812 */ /* 0x000fe400078ec0ff */
[----:B------:R-:W-:Y:S01]  /*9960*/  MOV R94, R38 ;  /* 0x00000026005e7202 */ /* 0x000fe20000000f00 */
[----:B------:R-:W4:Y:S01]  /*9970*/  SHFL.IDX PT, R20, R20, R7, 0x1c1f ;  /* 0x001c1f0714147589 */ /* 0x000f2200000e0000 */
[----:B------:R-:W-:Y:S02]  /*9980*/  MOV R98, R44 ;  /* 0x0000002c00627202 */ /* 0x000fe40000000f00 */
[----:B------:R-:W-:Y:S01]  /*9990*/  SHF.R.U64 R8, R8, 0x3, RZ ;  /* 0x0000000308087819 */ /* 0x000fe200000012ff */
[----:B------:R-:W4:Y:S01]  /*99a0*/  SHFL.IDX PT, R30, R21, R7, 0x1c1f ;  /* 0x001c1f07151e7589 */ /* 0x000f2200000e0000 */
[----:B------:R-:W-:-:S02]  /*99b0*/  SHF.R.U64 R82, R82, 0x3, RZ ;  /* 0x0000000352527819 */ /* 0x000fc400000012ff */
[----:B------:R-:W-:Y:S01]  /*99c0*/  MOV R96, R40 ;  /* 0x0000002800607202 */ /* 0x000fe20000000f00 */
[----:B------:R4:W-:Y:S01]  /*99d0*/  SHFL.IDX PT, R34, R27, R7, 0x1c1f ;  /* 0x001c1f071b227589 */ /* 0x0009e200000e0000 */
[----:B------:R-:W-:Y:S02]  /*99e0*/  LOP3.LUT R12, R8, R167, RZ, 0x3c, !PT ;  /* 0x000000a7080c7212 */ /* 0x000fe400078e3cff */
[----:B------:R-:W-:Y:S01]  /*99f0*/  MOV R100, R48 ;  /* 0x0000003000647202 */ /* 0x000fe20000000f00 */
[----:B------:R-:W4:Y:S01]  /*9a00*/  SHFL.IDX PT, R62, R62, R7, 0x1c1f ;  /* 0x001c1f073e3e7589 */ /* 0x000f2200000e0000 */
[----:B------:R-:W-:Y:S02]  /*9a10*/  LOP3.LUT R8, R82, R171, RZ, 0x3c, !PT ;  /* 0x000000ab52087212 */ /* 0x000fe400078e3cff */
[----:B------:R-:W-:Y:S01]  /*9a20*/  MOV R86, R12 ;  /* 0x0000000c00567202 */ /* 0x000fe20000000f00 */
[----:B------:R-:W-:Y:S01]  /*9a30*/  SHFL.IDX PT, R38, R36, R7, 0x1c1f ;  /* 0x001c1f0724267589 */ /* 0x000fe200000e0000 */
[----:B------:R-:W-:-:S02]  /*9a40*/  MOV R41, R8 ;  /* 0x0000000800297202 */ /* 0x000fc40000000f00 */
[----:B0-----:R-:W-:Y:S01]  /*9a50*/  SEL R8, R75, R10, P0 ;  /* 0x0000000a4b087207 */ /* 0x001fe20000000000 */
[----:B------:R-:W0:Y:S01]  /*9a60*/  SHFL.IDX PT, R64, R64, R7, 0x1c1f ;  /* 0x001c1f0740407589 */ /* 0x000e2200000e0000 */
[----:B------:R-:W-:Y:S02]  /*9a70*/  SEL R10, R10, R75, P0 ;  /* 0x0000004b0a0a7207 */ /* 0x000fe40000000000 */
[----:B-1----:R-:W-:Y:S01]  /*9a80*/  SEL R9, R113, R66, P0 ;  /* 0x0000004271097207 */ /* 0x002fe20000000000 */
[----:B------:R-:W1:Y:S01]  /*9a90*/  SHFL.IDX PT, R44, R65, R7, 0x1c1f ;  /* 0x001c1f07412c7589 */ /* 0x000e6200000e0000 */
[----:B--2---:R-:W-:Y:S02]  /*9aa0*/  SEL R11, R66, R113, P0 ;  /* 0x00000071420b7207 */ /* 0x004fe40000000000 */
[----:B---3--:R-:W-:Y:S01]  /*9ab0*/  SEL R12, R77, R14, P0 ;  /* 0x0000000e4d0c7207 */ /* 0x008fe20000000000 */
[----:B------:R-:W-:Y:S01]  /*9ac0*/  BAR.SYNC.DEFER_BLOCKING 0x1, 0x100 ;  /* 0x0044000000007b1d */ /* 0x000fe20000010000 */
[----:B------:R-:W-:-:S02]  /*9ad0*/  SEL R14, R14, R77, P0 ;  /* 0x0000004d0e0e7207 */ /* 0x000fc40000000000 */
[----:B----4-:R-:W-:Y:S02]  /*9ae0*/  SEL R13, R115, R24, P0 ;  /* 0x00000018730d7207 */ /* 0x010fe40000000000 */
[----:B------:R-:W-:Y:S02]  /*9af0*/  SEL R15, R24, R115, P0 ;  /* 0x00000073180f7207 */ /* 0x000fe40000000000 */
[----:B------:R-:W-:Y:S01]  /*9b00*/  SEL R25, R117, R28, P0 ;  /* 0x0000001c75197207 */ /* 0x000fe20000000000 */
[----:B------:R1:W-:Y:S01]  /*9b10*/  SHFL.IDX PT, R6, R37, R7, 0x1c1f ;  /* 0x001c1f0725067589 */ /* 0x0003e200000e0000 */
[----:B------:R-:W-:Y:S02]  /*9b20*/  SEL R27, R28, R117, P0 ;  /* 0x000000751c1b7207 */ /* 0x000fe40000000000 */
[----:B------:R-:W-:Y:S01]  /*9b30*/  MOV R49, R32 ;  /* 0x0000002000317202 */ /* 0x000fe20000000f00 */
[----:B------:R-:W-:Y:S01]  /*9b40*/  SHFL.IDX PT, R60, R67, R7, 0x1c1f ;  /* 0x001c1f07433c7589 */ /* 0x000fe200000e0000 */
[----:B------:R-:W-:-:S02]  /*9b50*/  SEL R24, R79, R20, P0 ;  /* 0x000000144f187207 */ /* 0x000fc40000000000 */
[----:B------:R-:W-:Y:S01]  /*9b60*/  SEL R28, R85, R30, P0 ;  /* 0x0000001e551c7207 */ /* 0x000fe20000000000 */
[----:B------:R-:W-:Y:S01]  /*9b70*/  SHFL.IDX PT, R42, R42, R7, 0x1c1f ;  /* 0x001c1f072a2a7589 */ /* 0x000fe200000e0000 */
[----:B------:R-:W-:Y:S02]  /*9b80*/  SEL R30, R30, R85, P0 ;  /* 0x000000551e1e7207 */ /* 0x000fe40000000000 */
[----:B------:R-:W-:Y:S01]  /*9b90*/  SEL R29, R119, R62, P0 ;  /* 0x0000003e771d7207 */ /* 0x000fe20000000000 */
[----:B------:R-:W-:Y:S01]  /*9ba0*/  SHFL.IDX PT, R68, R68, R7, 0x1c1f ;  /* 0x001c1f0744447589 */ /* 0x000fe200000e0000 */
[----:B------:R-:W-:Y:S02]  /*9bb0*/  SEL R31, R62, R119, P0 ;  /* 0x000000773e1f7207 */ /* 0x000fe40000000000 */
[----:B------:R-:W-:Y:S01]  /*9bc0*/  SEL R32, R87, R34, P0 ;  /* 0x0000002257207207 */ /* 0x000fe20000000000 */
[----:B------:R-:W-:Y:S01]  /*9bd0*/  SHFL.IDX PT, R40, R43, R7, 0x1c1f ;  /* 0x001c1f072b287589 */ /* 0x000fe200000e0000 */
[----:B------:R-:W-:-:S02]  /*9be0*/  SEL R34, R34, R87, P0 ;  /* 0x0000005722227207 */ /* 0x000fc40000000000 */
[----:B0-----:R-:W-:Y:S01]  /*9bf0*/  SEL R33, R121, R64, P0 ;  /* 0x0000004079217207 */ /* 0x001fe20000000000 */
[----:B------:R-:W-:Y:S01]  /*9c00*/  SHFL.IDX PT, R80, R69, R7, 0x1c1f ;  /* 0x001c1f0745507589 */ /* 0x000fe200000e0000 */
[----:B------:R-:W-:Y:S02]  /*9c10*/  SEL R35, R64, R121, P0 ;  /* 0x0000007940237207 */ /* 0x000fe40000000000 */
[----:B------:R-:W-:Y:S01]  /*9c20*/  SEL R36, R89, R38, P0 ;  /* 0x0000002659247207 */ /* 0x000fe20000000000 */
[----:B------:R-:W-:Y:S01]  /*9c30*/  SHFL.IDX PT, R101, R101, R26, 0x1c1f ;  /* 0x001c1f1a65657589 */ /* 0x000fe200000e0000 */
[----:B------:R-:W-:Y:S02]  /*9c40*/  SEL R38, R38, R89, P0 ;  /* 0x0000005926267207 */ /* 0x000fe40000000000 */
[----:B-1----:R-:W-:Y:S01]  /*9c50*/  SEL R37, R123, R44, P0 ;  /* 0x0000002c7b257207 */ /* 0x002fe20000000000 */
[----:B------:R-:W0:Y:S01]  /*9c60*/  SHFL.IDX PT, R46, R46, R7, 0x1c1f ;  /* 0x001c1f072e2e7589 */ /* 0x000e2200000e0000 */
[----:B------:R-:W-:-:S02]  /*9c70*/  SEL R39, R44, R123, P0 ;  /* 0x0000007b2c277207 */ /* 0x000fc40000000000 */
[----:B------:R-:W-:Y:S01]  /*9c80*/  PLOP3.LUT P1, PT, PT, PT, UP0, 0x80, 0x0 ;  /* 0x000000000000781c */ /* 0x000fe20003f2f008 */
[----:B------:R-:W-:Y:S04]  /*9c90*/  SHFL.IDX PT, R103, R103, R26, 0x1c1f ;  /* 0x001c1f1a67677589 */ /* 0x000fe800000e0000 */
[----:B------:R-:W-:Y:S04]  /*9ca0*/  SHFL.IDX PT, R131, R131, R26, 0x1c1f ;  /* 0x001c1f1a83837589 */ /* 0x000fe800000e0000 */
[----:B------:R-:W-:Y:S04]  /*9cb0*/  SHFL.IDX PT, R48, R47, R7, 0x1c1f ;  /* 0x001c1f072f307589 */ /* 0x000fe800000e0000 */
[----:B------:R-:W1:Y:S04]  /*9cc0*/  SHFL.IDX PT, R70, R70, R7, 0x1c1f ;  /* 0x001c1f0746467589 */ /* 0x000e6800000e0000 */
[----:B------:R-:W-:Y:S04]  /*9cd0*/  SHFL.IDX PT, R107, R107, R26, 0x1c1f ;  /* 0x001c1f1a6b6b7589 */ /* 0x000fe800000e0000 */
[----:B------:R-:W-:Y:S01]  /*9ce0*/  SHFL.IDX PT, R133, R133, R26, 0x1c1f ;  /* 0x001c1f1a85857589 */ /* 0x000fe200000e0000 */
[----:B0-----:R-:W-:-:S02]  /*9cf0*/  SEL R44, R101, R46, P0 ;  /* 0x0000002e652c7207 */ /* 0x001fc40000000000 */
[----:B------:R-:W-:Y:S01]  /*9d00*/  SEL R46, R46, R101, P0 ;  /* 0x000000652e2e7207 */ /* 0x000fe20000000000 */
[----:B------:R-:W-:Y:S04]  /*9d10*/  SHFL.IDX PT, R50, R50, R7, 0x1c1f ;  /* 0x001c1f0732327589 */ /* 0x000fe800000e0000 */
[----:B------:R-:W-:Y:S04]  /*9d20*/  SHFL.IDX PT, R82, R71, R7, 0x1c1f ;  /* 0x001c1f0747527589 */ /* 0x000fe800000e0000 */
[----:B------:R-:W-:Y:S04]  /*9d30*/  SHFL.IDX PT, R135, R135, R26, 0x1c1f ;  /* 0x001c1f1a87877589 */ /* 0x000fe800000e0000 */
[----:B------:R-:W0:Y:S01]  /*9d40*/  SHFL.IDX PT, R72, R72, R7, 0x1c1f ;  /* 0x001c1f0748487589 */ /* 0x000e2200000e0000 */
[----:B-1----:R-:W-:-:S02]  /*9d50*/  SEL R45, R131, R70, P0 ;  /* 0x00000046832d7207 */ /* 0x002fc40000000000 */
[----:B------:R-:W-:Y:S01]  /*9d60*/  SEL R47, R70, R131, P0 ;  /* 0x00000083462f7207 */ /* 0x000fe20000000000 */
[----:B------:R-:W-:Y:S04]  /*9d70*/  SHFL.IDX PT, R109, R109, R26, 0x1c1f ;  /* 0x001c1f1a6d6d7589 */ /* 0x000fe800000e0000 */
[----:B------:R-:W-:Y:S04]  /*9d80*/  SHFL.IDX PT, R137, R137, R26, 0x1c1f ;  /* 0x001c1f1a89897589 */ /* 0x000fe800000e0000 */
[----:B------:R0:W-:Y:S04]  /*9d90*/  SHFL.IDX PT, R52, R51, R7, 0x1c1f ;  /* 0x001c1f0733347589 */ /* 0x0001e800000e0000 */
[----:B------:R-:W-:Y:S04]  /*9da0*/  SHFL.IDX PT, R84, R73, R7, 0x1c1f ;  /* 0x001c1f0749547589 */ /* 0x000fe800000e0000 */
[----:B------:R-:W-:Y:S04]  /*9db0*/  SHFL.IDX PT, R97, R97, R26, 0x1c1f ;  /* 0x001c1f1a61617589 */ /* 0x000fe800000e0000 */
[----:B------:R-:W-:Y:S01]  /*9dc0*/  SHFL.IDX PT, R105, R105, R26, 0x1c1f ;  /* 0x001c1f1a69697589 */ /* 0x000fe200000e0000 */
[----:B0-----:R-:W-:-:S03]  /*9dd0*/  SEL R51, R72, R135, P0 ;  /* 0x0000008748337207 */ /* 0x001fc60000000000 */
        /* <DEDUP_REMOVED lines=8> */
[----:B------:R0:W-:Y:S04]  /*9e60*/  SHFL.IDX PT, R141, R141, R26, 0x1c1f ;  /* 0x001c1f1a8d8d7589 */ /* 0x0001e800000e0000 */
[----:B------:R1:W2:Y:S04]  /*9e70*/  SHFL.IDX PT, R78, R78, R7, 0x1c1f ;  /* 0x001c1f074e4e7589 */ /* 0x0002a800000e0000 */
[----:B------:R3:W-:Y:S01]  /*9e80*/  STSM.16.M88.4 [R106], R8 ;  /* 0x000000086a007844 */ /* 0x0007e20000000200 */
[----:B0-----:R-:W-:-:S03]  /*9e90*/  SEL R26, R20, R79, P0 ;  /* 0x0000004f141a7207 */ /* 0x001fc60000000000 */
[----:B------:R0:W-:Y:S01]  /*9ea0*/  STSM.16.M88.4 [R104], R12 ;  /* 0x0000000c68007844 */ /* 0x0001e20000000200 */
[----:B-1----:R-:W-:Y:S01]  /*9eb0*/  IMAD.U32 R7, RZ, RZ, UR6 ;  /* 0x00000006ff077e24 */ /* 0x002fe2000f8e00ff */
[----:B------:R-:W-:Y:S02]  /*9ec0*/  ULDC.64 UR6, c[0x0][0xbe0] ;  /* 0x0002f80000067ab9 */ /* 0x000fe40000000a00 */
[----:B------:R1:W-:Y:S04]  /*9ed0*/  STSM.16.M88.4 [R102], R24 ;  /* 0x0000001866007844 */ /* 0x0003e80000000200 */
[----:B------:R4:W-:Y:S01]  /*9ee0*/  STSM.16.M88.4 [R100], R28 ;  /* 0x0000001c64007844 */ /* 0x0009e20000000200 */
[----:B---3--:R-:W-:-:S03]  /*9ef0*/  SEL R8, R91, R6, P0 ;  /* 0x000000065b087207 */ /* 0x008fc60000000000 */
[----:B------:R-:W-:Y:S01]  /*9f00*/  STSM.16.M88.4 [R98], R32 ;  /* 0x0000002062007844 */ /* 0x000fe20000000200 */
[----:B------:R-:W-:Y:S02]  /*9f10*/  SEL R10, R6, R91, P0 ;  /* 0x0000005b060a7207 */ /* 0x000fe40000000000 */
[----:B------:R-:W-:Y:S01]  /*9f20*/  SEL R9, R125, R60, P0 ;  /* 0x0000003c7d097207 */ /* 0x000fe20000000000 */
[----:B------:R-:W-:Y:S01]  /*9f30*/  STSM.16.M88.4 [R96], R36 ;  /* 0x0000002460007844 */ /* 0x000fe20000000200 */
[----:B------:R-:W-:Y:S02]  /*9f40*/  SEL R11, R60, R125, P0 ;  /* 0x0000007d3c0b7207 */ /* 0x000fe40000000000 */
[----:B0-----:R-:W-:Y:S02]  /*9f50*/  SEL R12, R93, R42, P0 ;  /* 0x0000002a5d0c7207 */ /* 0x001fe40000000000 */
[----:B------:R-:W-:Y:S01]  /*9f60*/  SEL R14, R42, R93, P0 ;  /* 0x0000005d2a0e7207 */ /* 0x000fe20000000000 */
[----:B------:R0:W-:Y:S01]  /*9f70*/  STSM.16.M88.4 [R94], R8 ;  /* 0x000000085e007844 */ /* 0x0001e20000000200 */
[----:B------:R-:W-:-:S02]  /*9f80*/  SEL R13, R127, R68, P0 ;  /* 0x000000447f0d7207 */ /* 0x000fc40000000000 */
[----:B------:R-:W-:Y:S02]  /*9f90*/  SEL R15, R68, R127, P0 ;  /* 0x0000007f440f7207 */ /* 0x000fe40000000000 */
[----:B--2---:R-:W-:Y:S02]  /*9fa0*/  SEL R57, R141, R78, P0 ;  /* 0x0000004e8d397207 */ /* 0x004fe40000000000 */
[----:B------:R-:W-:Y:S01]  /*9fb0*/  SEL R59, R78, R141, P0 ;  /* 0x0000008d4e3b7207 */ /* 0x000fe20000000000 */
[----:B------:R-:W-:Y:S01]  /*9fc0*/  STSM.16.M88.4 [R92], R12 ;  /* 0x0000000c5c007844 */ /* 0x000fe20000000200 */
[----:B-1----:R-:W-:Y:S01]  /*9fd0*/  SEL R24, R95, R40, P0 ;  /* 0x000000285f187207 */ /* 0x002fe20000000000 */
[----:B------:R-:W-:Y:S01]  /*9fe0*/  UISETP.NE.U32.AND UP1, UPT, UR6, URZ, UPT ;  /* 0x0000003f0600728c */ /* 0x000fe2000bf25070 */
[----:B------:R-:W-:Y:S01]  /*9ff0*/  SEL R26, R40, R95, P0 ;  /* 0x0000005f281a7207 */ /* 0x000fe20000000000 */
[----:B------:R-:W-:Y:S01]  /*a000*/  IMAD.U32 R6, RZ, RZ, UR4 ;  /* 0x00000004ff067e24 */ /* 0x000fe2000f8e00ff */
[----:B------:R-:W-:-:S02]  /*a010*/  SEL R25, R129, R80, P0 ;  /* 0x0000005081197207 */ /* 0x000fc40000000000 */
[----:B------:R-:W-:Y:S02]  /*a020*/  SEL R27, R80, R129, P0 ;  /* 0x00000081501b7207 */ /* 0x000fe40000000000 */
[----:B----4-:R-:W-:Y:S02]  /*a030*/  SEL R28, R103, R48, P0 ;  /* 0x00000030671c7207 */ /* 0x010fe40000000000 */
[----:B------:R-:W-:Y:S01]  /*a040*/  SEL R30, R48, R103, P0 ;  /* 0x00000067301e7207 */ /* 0x000fe20000000000 */
[----:B------:R1:W-:Y:S01]  /*a050*/  STSM.16.M88.4 [R49], R24 ;  /* 0x0000001831007844 */ /* 0x0003e20000000200 */
[----:B------:R-:W-:Y:S02]  /*a060*/  SEL R29, R133, R82, P0 ;  /* 0x00000052851d7207 */ /* 0x000fe40000000000 */
[----:B------:R-:W-:Y:S01]  /*a070*/  SEL R31, R82, R133, P0 ;  /* 0x00000085521f7207 */ /* 0x000fe20000000000 */
[----:B------:R-:W-:Y:S01]  /*a080*/  STSM.16.M88.4 [R90], R44 ;  /* 0x0000002c5a007844 */ /* 0x000fe20000000200 */
[----:B------:R-:W-:-:S02]  /*a090*/  SEL R48, R107, R50, P0 ;  /* 0x000000326b307207 */ /* 0x000fc40000000000 */
[----:B------:R-:W-:Y:S01]  /*a0a0*/  SEL R50, R50, R107, P0 ;  /* 0x0000006b32327207 */ /* 0x000fe20000000000 */
[----:B------:R2:W-:Y:S01]  /*a0b0*/  STSM.16.M88.4 [R55], R28 ;  /* 0x0000001c37007844 */ /* 0x0005e20000000200 */
[----:B0-----:R-:W-:Y:S02]  /*a0c0*/  SEL R8, R109, R52, P0 ;  /* 0x000000346d087207 */ /* 0x001fe40000000000 */
[----:B------:R-:W-:Y:S02]  /*a0d0*/  SEL R10, R52, R109, P0 ;  /* 0x0000006d340a7207 */ /* 0x000fe40000000000 */
[----:B------:R-:W-:Y:S02]  /*a0e0*/  SEL R9, R137, R84, P0 ;  /* 0x0000005489097207 */ /* 0x000fe40000000000 */
[----:B------:R-:W-:Y:S02]  /*a0f0*/  SEL R11, R84, R137, P0 ;  /* 0x00000089540b7207 */ /* 0x000fe40000000000 */
[----:B-1----:R-:W-:-:S02]  /*a100*/  SEL R49, R135, R72, P0 ;  /* 0x0000004887317207 */ /* 0x002fc40000000000 */
[----:B------:R-:W-:Y:S02]  /*a110*/  SEL R12, R97, R56, P0 ;  /* 0x00000038610c7207 */ /* 0x000fe40000000000 */
[----:B------:R-:W-:Y:S01]  /*a120*/  SEL R14, R56, R97, P0 ;  /* 0x00000061380e7207 */ /* 0x000fe20000000000 */
[----:B------:R0:W-:Y:S01]  /*a130*/  STSM.16.M88.4 [R53], R48 ;  /* 0x0000003035007844 */ /* 0x0001e20000000200 */
[----:B------:R-:W-:Y:S02]  /*a140*/  SEL R13, R139, R74, P0 ;  /* 0x0000004a8b0d7207 */ /* 0x000fe40000000000 */
[----:B------:R-:W-:Y:S01]  /*a150*/  SEL R15, R74, R139, P0 ;  /* 0x0000008b4a0f7207 */ /* 0x000fe20000000000 */
[----:B------:R1:W-:Y:S01]  /*a160*/  STSM.16.M88.4 [R88], R8 ;  /* 0x0000000858007844 */ /* 0x0003e20000000200 */
[----:B------:R-:W-:Y:S02]  /*a170*/  SEL R52, R105, R54, P0 ;  /* 0x0000003669347207 */ /* 0x000fe40000000000 */
[----:B------:R-:W-:Y:S01]  /*a180*/  SEL R54, R54, R105, P0 ;  /* 0x0000006936367207 */ /* 0x000fe20000000000 */
[----:B------:R3:W-:Y:S01]  /*a190*/  STSM.16.M88.4 [R86], R12 ;  /* 0x0000000c56007844 */ /* 0x0007e20000000200 */
[----:B--2---:R-:W-:-:S02]  /*a1a0*/  SEL R55, R76, R99, P0 ;  /* 0x000000634c377207 */ /* 0x004fc40000000000 */
[----:B------:R-:W-:Y:S02]  /*a1b0*/  SEL R56, R111, R58, P0 ;  /* 0x0000003a6f387207 */ /* 0x000fe40000000000 */
[----:B------:R-:W-:Y:S02]  /*a1c0*/  SEL R58, R58, R111, P0 ;  /* 0x0000006f3a3a7207 */ /* 0x000fe40000000000 */
[----:B0-----:R-:W-:-:S05]  /*a1d0*/  SEL R53, R99, R76, P0 ;  /* 0x0000004c63357207 */ /* 0x001fca0000000000 */
[----:B------:R0:W-:Y:S04]  /*a1e0*/  STSM.16.M88.4 [R61], R52 ;  /* 0x000000343d007844 */ /* 0x0001e80000000200 */
[----:B------:R0:W-:Y:S01]  /*a1f0*/  STSM.16.M88.4 [R41], R56 ;  /* 0x0000003829007844 */ /* 0x0001e20000000200 */
[----:B------:R-:W-:Y:S01]  /*a200*/  BAR.SYNC.DEFER_BLOCKING 0x1, 0x100 ;  /* 0x0044000000007b1d */ /* 0x000fe20000010000 */
[----:B------:R-:W-:-:S07]  /*a210*/  UISETP.NE.AND.EX UP1, UPT, UR7, URZ, UPT, UP1 ;  /* 0x0000003f0700728c */ /* 0x000fce000bf25310 */
[----:B------:R-:W2:Y:S01]  /*a220*/  LDC R76, c[0x0][0xa88] ;  /* 0x0002a200ff4c7b82 */ /* 0x000ea20000000800 */
[----:B------:R-:W-:-:S03]  /*a230*/  PLOP3.LUT P2, PT, PT, PT, UP1, 0x80, 0x0 ;  /* 0x000000000000781c */ /* 0x000fc60003f4f018 */
[----:B------:R-:W-:Y:S02]  /*a240*/  @UP1 ULDC.64 UR6, c[0x0][0xbe0] ;  /* 0x0002f80000061ab9 */ /* 0x000fe40000000a00 */
[----:B------:R-:W-:-:S06]  /*a250*/  @UP1 UIMAD.WIDE UR6, UR36, 0x4, UR6 ;  /* 0x00000004240618a5 */ /* 0x000fcc000f8e0206 */
[----:B-1----:R-:W-:Y:S02]  /*a260*/  IMAD.U32 R8, RZ, RZ, UR6 ;  /* 0x00000006ff087e24 */ /* 0x002fe4000f8e00ff */
[----:B------:R-:W-:Y:S01]  /*a270*/  IMAD.U32 R9, RZ, RZ, UR7 ;  /* 0x00000007ff097e24 */ /* 0x000fe2000f8e00ff */
[----:B------:R-:W4:Y:S01]  /*a280*/  @P1 LDG.E R20, desc[UR46][R6.64] ;  /* 0x0000002e06141981 */ /* 0x000f22000c1e1900 */
[----:B------:R-:W-:Y:S01]  /*a290*/  IMAD R21, R18, 0x40, R16 ;  /* 0x0000004012157824 */ /* 0x000fe200078e0210 */
[----:B------:R-:W-:-:S03]  /*a2a0*/  UMOV UR4, URZ ;  /* 0x0000003f00047c82 */ /* 0x000fc60008000000 */
[----:B------:R-:W-:Y:S01]  /*a2b0*/  IMAD.WIDE R4, R21, 0x2, R4 ;  /* 0x0000000215047825 */ /* 0x000fe200078e0204 */
[----:B--2---:R0:W5:Y:S02]  /*a2c0*/  @P2 LDG.E R76, desc[UR46][R8.64] ;  /* 0x0000002e084c2981 */ /* 0x004164000c1e1900 */
[----:B---3--:R-:W-:Y:S02]  /*a2d0*/  IADD3 R13, P0, R4, 0x1000, RZ ;  /* 0x00001000040d7810 */ /* 0x008fe40007f1e0ff */
[----:B----4-:R-:W-:Y:S01]  /*a2e0*/  @P1 R2UR UR4, R20 ;  /* 0x00000000140412ca */ /* 0x010fe200000e0000 */
[----:B0-----:R-:W-:-:S14]  /*a2f0*/  @P2 BRA `(.L_x_148) ;  /* 0x0000000000102947 */ /* 0x001fdc0003800000 */
[----:B------:R-:W-:Y:S05]  /*a300*/  @!P1 BRA `(.L_x_148) ;  /* 0x00000000000c9947 */ /* 0x000fea0003800000 */
[----:B------:R-:W2:Y:S04]  /*a310*/  LDG.E R9, desc[UR46][R6.64] ;  /* 0x0000002e06097981 */ /* 0x000ea8000c1e1900 */
[----:B-----5:R-:W2:Y:S02]  /*a320*/  LDG.E R76, desc[UR46][R6.64+0x4] ;  /* 0x0000042e064c7981 */ /* 0x020ea4000c1e1900 */
[----:B--2---:R-:W-:-:S07]  /*a330*/  IMAD.IADD R76, R76, 0x1, -R9 ;  /* 0x000000014c4c7824 */ /* 0x004fce00078e0a09 */
.L_x_148:
[----:B------:R-:W-:Y:S01]  /*a340*/  USHF.R.S32.HI UR11, URZ, 0x1f, UR39 ;  /* 0x0000001f3f0b7899 */ /* 0x000fe20008011427 */
[C---:B------:R-:W-:Y:S01]  /*a350*/  IADD3 R9, P1, R4.reuse, 0x2000, RZ ;  /* 0x0000200004097810 */ /* 0x040fe20007f3e0ff */
[----:B------:R-:W-:Y:S01]  /*a360*/  ULDC.64 UR12, c[0x0][0xb70] ;  /* 0x0002dc00000c7ab9 */ /* 0x000fe20000000a00 */
[----:B------:R-:W-:Y:S01]  /*a370*/  USHF.R.S32.HI UR9, URZ, 0x1f, UR4 ;  /* 0x0000001f3f097899 */ /* 0x000fe20008011404 */
[----:B------:R-:W-:Y:S01]  /*a380*/  IADD3 R7, P2, R4, 0x3000, RZ ;  /* 0x0000300004077810 */ /* 0x000fe20007f5e0ff */
[----:B------:R-:W-:Y:S01]  /*a390*/  UIMAD UR10, UR11, UR12, URZ ;  /* 0x0000000c0b0a72a4 */ /* 0x000fe2000f8e023f */
[----:B------:R-:W-:Y:S01]  /*a3a0*/  LOP3.LUT R8, R9, 0x380, RZ, 0xc0, !PT ;  /* 0x0000038009087812 */ /* 0x000fe200078ec0ff */
[----:B------:R-:W-:Y:S01]  /*a3b0*/  UMOV UR8, UR4 ;  /* 0x0000000400087c82 */ /* 0x000fe20008000000 */
[----:B------:R-:W-:Y:S01]  /*a3c0*/  USEL UR37, UR37, URZ, !UP0 ;  /* 0x0000003f25257287 */ /* 0x000fe2000c000000 */
[----:B------:R-:W-:Y:S01]  /*a3d0*/  LOP3.LUT R6, R7, 0x380, RZ, 0xc0, !PT ;  /* 0x0000038007067812 */ /* 0x000fe200078ec0ff */
[----:B------:R-:W-:Y:S01]  /*a3e0*/  UIMAD.WIDE.U32 UR6, UR39, UR12, UR8 ;  /* 0x0000000c270672a5 */ /* 0x000fe2000f8e0008 */
[----:B------:R-:W-:Y:S01]  /*a3f0*/  SHF.R.U64 R8, R8, 0x3, RZ ;  /* 0x0000000308087819 */ /* 0x000fe200000012ff */
[----:B------:R-:W-:Y:S01]  /*a400*/  UIMAD UR10, UR39, UR13, UR10 ;  /* 0x0000000d270a72a4 */ /* 0x000fe2000f8e020a */
[----:B------:R-:W-:Y:S01]  /*a410*/  IMAD R11, R17, 0x80, R234 ;  /* 0x00000080110b7824 */ /* 0x000fe200078e02ea */
[----:B------:R-:W-:Y:S01]  /*a420*/  USEL UR36, UR36, URZ, !UP0 ;  /* 0x0000003f24247287 */ /* 0x000fe2000c000000 */
[----:B------:R-:W-:Y:S01]  /*a430*/  SHF.R.U64 R6, R6, 0x3, RZ ;  /* 0x0000000306067819 */ /* 0x000fe200000012ff */
[----:B------:R-:W-:Y:S01]  /*a440*/  ULDC.64 UR12, c[0x0][0xb78] ;  /* 0x0002de00000c7ab9 */ /* 0x000fe20000000a00 */
[----:B------:R-:W-:Y:S01]  /*a450*/  UIADD3 UR7, UR7, UR10, URZ ;  /* 0x0000000a07077290 */ /* 0x000fe2000fffe03f */
[----:B------:R-:W-:Y:S01]  /*a460*/  LOP3.LUT R12, R13, 0x380, RZ, 0xc0, !PT ;  /* 0x000003800d0c7812 */ /* 0x000fe200078ec0ff */
[----:B------:R-:W-:Y:S01]  /*a470*/  UIMAD UR8, UR37, UR12, URZ ;  /* 0x0000000c250872a4 */ /* 0x000fe2000f8e023f */
[----:B------:R-:W-:Y:S01]  /*a480*/  LOP3.LUT R8, R8, R9, RZ, 0x3c, !PT ;  /* 0x0000000908087212 */ /* 0x000fe200078e3cff */
[----:B------:R-:W-:Y:S01]  /*a490*/  UIMAD.WIDE.U32 UR6, UR36, UR12, UR6 ;  /* 0x0000000c240672a5 */ /* 0x000fe2000f8e0006 */
[----:B------:R-:W-:Y:S01]  /*a4a0*/  LOP3.LUT R6, R6, R7, RZ, 0x3c, !PT ;  /* 0x0000000706067212 */ /* 0x000fe200078e3cff */
[----:B------:R-:W-:Y:S01]  /*a4b0*/  UIMAD UR8, UR36, UR13, UR8 ;  /* 0x0000000d240872a4 */ /* 0x000fe2000f8e0208 */
[----:B------:R-:W-:-:S02]  /*a4c0*/  SHF.R.S32.HI R7, RZ, 0x1f, R11 ;  /* 0x0000001fff077819 */ /* 0x000fc4000001140b */
[----:B------:R-:W-:Y:S01]  /*a4d0*/  SHF.R.U64 R12, R12, 0x3, RZ ;  /* 0x000000030c0c7819 */ /* 0x000fe200000012ff */
[----:B------:R-:W-:Y:S01]  /*a4e0*/  ULDC.64 UR12, c[0x0][0xaa0] ;  /* 0x0002a800000c7ab9 */ /* 0x000fe20000000a00 */
[----:B------:R-:W-:Y:S01]  /*a4f0*/  IADD3 R9, P3, R11, UR6, RZ ;  /* 0x000000060b097c10 */ /* 0x000fe2000ff7e0ff */
[----:B------:R-:W-:Y:S01]  /*a500*/  IMAD.U32 R10, RZ, RZ, UR8 ;  /* 0x00000008ff0a7e24 */ /* 0x000fe2000f8e00ff */
[----:B------:R-:W-:Y:S01]  /*a510*/  LOP3.LUT R12, R12, R13, RZ, 0x3c, !PT ;  /* 0x0000000d0c0c7212 */ /* 0x000fe200078e3cff */
[--C-:B------:R-:W-:Y:S01]  /*a520*/  IMAD.X R13, RZ, RZ, R5.reuse, P0 ;  /* 0x000000ffff0d7224 */ /* 0x100fe200000e0605 */
[----:B------:R-:W-:Y:S02]  /*a530*/  IADD3 R69, P0, R4, 0x8000, RZ ;  /* 0x0000800004457810 */ /* 0x000fe40007f1e0ff */
[----:B------:R-:W-:Y:S01]  /*a540*/  IADD3.X R10, R7, UR7, R10, P3, !PT ;  /* 0x00000007070a7c10 */ /* 0x000fe20009ffe40a */
[----:B------:R-:W-:Y:S01]  /*a550*/  ULDC.64 UR6, c[0x0][0xb40] ;  /* 0x0002d00000067ab9 */ /* 0x000fe20000000a00 */
[----:B------:R-:W-:Y:S01]  /*a560*/  LOP3.LUT R68, R69, 0x380, RZ, 0xc0, !PT ;  /* 0x0000038045447812 */ /* 0x000fe200078ec0ff */
[----:B------:R-:W-:Y:S01]  /*a570*/  IMAD.X R7, RZ, RZ, R5, P2 ;  /* 0x000000ffff077224 */ /* 0x000fe200010e0605 */
[----:B------:R-:W-:-:S02]  /*a580*/  LEA R20, P3, R9, UR6, 0x2 ;  /* 0x0000000609147c11 */ /* 0x000fc4000f8610ff */
[----:B------:R-:W-:Y:S02]  /*a590*/  SHF.R.U64 R68, R68, 0x3, RZ ;  /* 0x0000000344447819 */ /* 0x000fe400000012ff */
[----:B------:R-:W-:Y:S01]  /*a5a0*/  LEA.HI.X R21, R9, UR7, R10, 0x2, P3 ;  /* 0x0000000709157c11 */ /* 0x000fe200098f140a */
[--C-:B------:R-:W-:Y:S01]  /*a5b0*/  IMAD.X R9, RZ, RZ, R5.reuse, P1 ;  /* 0x000000ffff097224 */ /* 0x100fe200008e0605 */
[----:B------:R-:W-:Y:S02]  /*a5c0*/  IADD3 R57, P1, R4, 0x9000, RZ ;  /* 0x0000900004397810 */ /* 0x000fe40007f3e0ff */
[----:B------:R-:W-:Y:S01]  /*a5d0*/  LOP3.LUT R68, R68, R69, RZ, 0x3c, !PT ;  /* 0x0000004544447212 */ /* 0x000fe200078e3cff */
[----:B------:R-:W-:Y:S01]  /*a5e0*/  IMAD.X R69, RZ, RZ, R5, P0 ;  /* 0x000000ffff457224 */ /* 0x000fe200000e0605 */
[----:B------:R-:W-:Y:S02]  /*a5f0*/  LOP3.LUT R56, R57, 0x380, RZ, 0xc0, !PT ;  /* 0x0000038039387812 */ /* 0x000fe400078ec0ff */
[----:B------:R-:W-:-:S02]  /*a600*/  IADD3 R61, P6, R4, 0x4000, RZ ;  /* 0x00004000043d7810 */ /* 0x000fc40007fde0ff */
[----:B------:R-:W-:Y:S02]  /*a610*/  SHF.R.U64 R56, R56, 0x3, RZ ;  /* 0x0000000338387819 */ /* 0x000fe400000012ff */
[C---:B------:R-:W-:Y:S02]  /*a620*/  IADD3 R49, P5, R4.reuse, 0x5000, RZ ;  /* 0x0000500004317810 */ /* 0x040fe40007fbe0ff */
[C---:B------:R-:W-:Y:S02]  /*a630*/  IADD3 R33, P4, R4.reuse, 0x6000, RZ ;  /* 0x0000600004217810 */ /* 0x040fe40007f9e0ff */
[C---:B------:R-:W-:Y:S02]  /*a640*/  IADD3 R25, P3, R4.reuse, 0x7000, RZ ;  /* 0x0000700004197810 */ /* 0x040fe40007f7e0ff */
[----:B------:R-:W-:Y:S02]  /*a650*/  IADD3 R45, P2, R4, 0xa000, RZ ;  /* 0x0000a000042d7810 */ /* 0x000fe40007f5e0ff */
[----:B------:R-:W-:-:S02]  /*a660*/  LOP3.LUT P0, RZ, R22, 0x3, RZ, 0xc0, !PT ;  /* 0x0000000316ff7812 */ /* 0x000fc4000780c0ff */
[----:B------:R-:W-:Y:S01]  /*a670*/  LOP3.LUT R56, R56, R57, RZ, 0x3c, !PT ;  /* 0x0000003938387212 */ /* 0x000fe200078e3cff */
[----:B------:R-:W-:Y:S01]  /*a680*/  IMAD.X R57, RZ, RZ, R5, P1 ;  /* 0x000000ffff397224 */ /* 0x000fe200008e0605 */
[----:B------:R-:W-:Y:S02]  /*a690*/  LOP3.LUT R60, R61, 0x380, RZ, 0xc0, !PT ;  /* 0x000003803d3c7812 */ /* 0x000fe400078ec0ff */
[----:B------:R-:W-:Y:S02]  /*a6a0*/  LOP3.LUT R48, R49, 0x380, RZ, 0xc0, !PT ;  /* 0x0000038031307812 */ /* 0x000fe400078ec0ff */
[----:B------:R-:W-:Y:S02]  /*a6b0*/  LOP3.LUT R32, R33, 0x380, RZ, 0xc0, !PT ;  /* 0x0000038021207812 */ /* 0x000fe400078ec0ff */
[----:B------:R-:W-:Y:S02]  /*a6c0*/  LOP3.LUT R24, R25, 0x380, RZ, 0xc0, !PT ;  /* 0x0000038019187812 */ /* 0x000fe400078ec0ff */
[----:B------:R-:W-:-:S02]  /*a6d0*/  LOP3.LUT R44, R45, 0x380, RZ, 0xc0, !PT ;  /* 0x000003802d2c7812 */ /* 0x000fc400078ec0ff */
[C---:B-----5:R-:W-:Y:S01]  /*a6e0*/  ISETP.GE.OR P1, PT, R11.reuse, R76, P0 ;  /* 0x0000004c0b00720c */ /* 0x060fe20000726670 */
[----:B------:R-:W-:Y:S01]  /*a6f0*/  VIADD R11, R11, 0x8 ;  /* 0x000000080b0b7836 */ /* 0x000fe20000000000 */
[----:B------:R-:W-:Y:S02]  /*a700*/  SHF.R.U64 R60, R60, 0x3, RZ ;  /* 0x000000033c3c7819 */ /* 0x000fe400000012ff */
[----:B------:R-:W-:Y:S02]  /*a710*/  SHF.R.U64 R48, R48, 0x3, RZ ;  /* 0x0000000330307819 */ /* 0x000fe400000012ff */
[----:B------:R-:W-:Y:S02]  /*a720*/  SHF.R.U64 R32, R32, 0x3, RZ ;  /* 0x0000000320207819 */ /* 0x000fe400000012ff */
[----:B------:R-:W-:Y:S02]  /*a730*/  SHF.R.U64 R24, R24, 0x3, RZ ;  /* 0x0000000318187819 */ /* 0x000fe400000012ff */
[----:B------:R-:W-:-:S02]  /*a740*/  SHF.R.U64 R44, R44, 0x3, RZ ;  /* 0x000000032c2c7819 */ /* 0x000fc400000012ff */
[----:B------:R-:W-:Y:S01]  /*a750*/  ISETP.GE.OR P0, PT, R11, R76, P0 ;  /* 0x0000004c0b00720c */ /* 0x000fe20000706670 */
[----:B------:R-:W-:Y:S01]  /*a760*/  @!P1 STG.E desc[UR46][R20.64], R2 ;  /* 0x0000000214009986 */ /* 0x000fe2000c10192e */
[----:B------:R-:W-:Y:S01]  /*a770*/  LOP3.LUT R60, R60, R61, RZ, 0x3c, !PT ;  /* 0x0000003d3c3c7212 */ /* 0x000fe200078e3cff */
[--C-:B------:R-:W-:Y:S01]  /*a780*/  IMAD.X R61, RZ, RZ, R5.reuse, P6 ;  /* 0x000000ffff3d7224 */ /* 0x100fe200030e0605 */
[----:B------:R-:W-:Y:S01]  /*a790*/  LOP3.LUT R48, R48, R49, RZ, 0x3c, !PT ;  /* 0x0000003130307212 */ /* 0x000fe200078e3cff */
[--C-:B------:R-:W-:Y:S01]  /*a7a0*/  IMAD.X R49, RZ, RZ, R5.reuse, P5 ;  /* 0x000000ffff317224 */ /* 0x100fe200028e0605 */
[----:B------:R-:W-:Y:S01]  /*a7b0*/  LOP3.LUT R32, R32, R33, RZ, 0x3c, !PT ;  /* 0x0000002120207212 */ /* 0x000fe200078e3cff */
[--C-:B------:R-:W-:Y:S01]  /*a7c0*/  IMAD.X R33, RZ, RZ, R5.reuse, P4 ;  /* 0x000000ffff217224 */ /* 0x100fe200020e0605 */
[----:B------:R-:W-:Y:S01]  /*a7d0*/  LOP3.LUT R24, R24, R25, RZ, 0x3c, !PT ;  /* 0x0000001918187212 */ /* 0x000fe200078e3cff */
[--C-:B------:R-:W-:Y:S01]  /*a7e0*/  IMAD.X R25, RZ, RZ, R5.reuse, P3 ;  /* 0x000000ffff197224 */ /* 0x100fe200018e0605 */
[----:B------:R-:W-:Y:S01]  /*a7f0*/  LOP3.LUT R44, R44, R45, RZ, 0x3c, !PT ;  /* 0x0000002d2c2c7212 */ /* 0x000fe200078e3cff */
[----:B------:R-:W-:Y:S01]  /*a800*/  IMAD.X R45, RZ, RZ, R5, P2 ;  /* 0x000000ffff2d7224 */ /* 0x000fe200010e0605 */
[C---:B------:R-:W-:Y:S01]  /*a810*/  IADD3 R37, P6, R4.reuse, 0xb000, RZ ;  /* 0x0000b00004257810 */ /* 0x040fe20007fde0ff */
[----:B------:R0:W-:Y:S01]  /*a820*/  @!P0 STG.E desc[UR46][R20.64+0x20], R0 ;  /* 0x0000200014008986 */ /* 0x0001e2000c10192e */
[----:B------:R-:W-:-:S02]  /*a830*/  IADD3 R73, P5, R4, 0xc000, RZ ;  /* 0x0000c00004497810 */ /* 0x000fc40007fbe0ff */
[C---:B------:R-:W-:Y:S02]  /*a840*/  IADD3 R65, P4, R4.reuse, 0xd000, RZ ;  /* 0x0000d00004417810 */ /* 0x040fe40007f9e0ff */
[C---:B------:R-:W-:Y:S01]  /*a850*/  LOP3.LUT R29, R4.reuse, 0x380, RZ, 0xc0, !PT ;  /* 0x00000380041d7812 */ /* 0x040fe200078ec0ff */
[----:B------:R-:W-:Y:S01]  /*a860*/  UIMAD UR6, UR9, UR12, URZ ;  /* 0x0000000c090672a4 */ /* 0x000fe2000f8e023f */
[C---:B------:R-:W-:Y:S01]  /*a870*/  IADD3 R53, P3, R4.reuse, 0xe000, RZ ;  /* 0x0000e00004357810 */ /* 0x040fe20007f7e0ff */
[----:B------:R-:W-:Y:S01]  /*a880*/  IMAD.U32 R19, RZ, RZ, UR12 ;  /* 0x0000000cff137e24 */ /* 0x000fe2000f8e00ff */
[----:B------:R-:W-:Y:S01]  /*a890*/  IADD3 R15, P2, R4, 0xf000, RZ ;  /* 0x0000f000040f7810 */ /* 0x000fe20007f5e0ff */
[----:B------:R-:W5:Y:S01]  /*a8a0*/  LD.E.128 R60, desc[UR46][R60.64] ;  /* 0x0000002e3c3c7980 */ /* 0x000f62000c101d00 */
[----:B------:R-:W-:Y:S02]  /*a8b0*/  LOP3.LUT R36, R37, 0x380, RZ, 0xc0, !PT ;  /* 0x0000038025247812 */ /* 0x000fe400078ec0ff */
[----:B------:R-:W-:Y:S01]  /*a8c0*/  LOP3.LUT R72, R73, 0x380, RZ, 0xc0, !PT ;  /* 0x0000038049487812 */ /* 0x000fe200078ec0ff */
[----:B0-----:R-:W-:Y:S01]  /*a8d0*/  IMAD.MOV.U32 R20, RZ, RZ, R16 ;  /* 0x000000ffff147224 */ /* 0x001fe200078e0010 */
[----:B------:R-:W-:Y:S01]  /*a8e0*/  LOP3.LUT R64, R65, 0x380, RZ, 0xc0, !PT ;  /* 0x0000038041407812 */ /* 0x000fe200078ec0ff */
[----:B------:R-:W-:Y:S01]  /*a8f0*/  IMAD.X R41, RZ, RZ, R5, P2 ;  /* 0x000000ffff297224 */ /* 0x000fe200010e0605 */
[----:B------:R-:W-:Y:S01]  /*a900*/  LOP3.LUT R52, R53, 0x380, RZ, 0xc0, !PT ;  /* 0x0000038035347812 */ /* 0x000fe200078ec0ff */
[----:B------:R-:W5:Y:S01]  /*a910*/  LD.E.128 R48, desc[UR46][R48.64] ;  /* 0x0000002e30307980 */ /* 0x000f62000c101d00 */
[----:B------:R-:W-:-:S02]  /*a920*/  SHF.R.U64 R29, R29, 0x3, RZ ;  /* 0x000000031d1d7819 */ /* 0x000fc400000012ff */
[----:B------:R-:W-:Y:S01]  /*a930*/  LOP3.LUT R10, R15, 0x380, RZ, 0xc0, !PT ;  /* 0x000003800f0a7812 */ /* 0x000fe200078ec0ff */
[----:B------:R-:W5:Y:S01]  /*a940*/  LD.E.128 R32, desc[UR46][R32.64] ;  /* 0x0000002e20207980 */ /* 0x000f62000c101d00 */
[----:B------:R-:W-:Y:S02]  /*a950*/  SHF.R.U64 R36, R36, 0x3, RZ ;  /* 0x0000000324247819 */ /* 0x000fe400000012ff */
[----:B------:R-:W-:Y:S01]  /*a960*/  SHF.R.U64 R72, R72, 0x3, RZ ;  /* 0x0000000348487819 */ /* 0x000fe200000012ff */
[----:B------:R-:W5:Y:S01]  /*a970*/  LD.E.128 R24, desc[UR46][R24.64] ;  /* 0x0000002e18187980 */ /* 0x000f62000c101d00 */
[----:B------:R-:W-:Y:S02]  /*a980*/  SHF.R.U64 R64, R64, 0x3, RZ ;  /* 0x0000000340407819 */ /* 0x000fe400000012ff */
[----:B------:R-:W-:Y:S01]  /*a990*/  SHF.R.U64 R52, R52, 0x3, RZ ;  /* 0x0000000334347819 */ /* 0x000fe200000012ff */
[----:B------:R-:W5:Y:S01]  /*a9a0*/  LD.E.128 R68, desc[UR46][R68.64] ;  /* 0x0000002e44447980 */ /* 0x000f62000c101d00 */
[----:B------:R-:W-:Y:S01]  /*a9b0*/  LOP3.LUT R28, R29, R4, RZ, 0x3c, !PT ;  /* 0x000000041d1c7212 */ /* 0x000fe200078e3cff */
[----:B------:R-:W-:Y:S01]  /*a9c0*/  IMAD.MOV.U32 R29, RZ, RZ, R5 ;  /* 0x000000ffff1d7224 */ /* 0x000fe200078e0005 */
[----:B------:R-:W-:Y:S01]  /*a9d0*/  SHF.R.U64 R4, R10, 0x3, RZ ;  /* 0x000000030a047819 */ /* 0x000fe200000012ff */
[----:B------:R-:W5:Y:S01]  /*a9e0*/  LD.E.128 R56, desc[UR46][R56.64] ;  /* 0x0000002e38387980 */ /* 0x000f62000c101d00 */
[----:B------:R-:W-:-:S02]  /*a9f0*/  SHF.R.S32.HI R21, RZ, 0x1f, R16 ;  /* 0x0000001fff157819 */ /* 0x000fc40000011410 */
        /* <DEDUP_REMOVED lines=8> */
[----:B------:R-:W-:Y:S01]  /*aa80*/  LOP3.LUT R40, R4, R15, RZ, 0x3c, !PT ;  /* 0x0000000f04287212 */ /* 0x000fe200078e3cff */
[----:B------:R-:W-:Y:S02]  /*aa90*/  UIMAD UR6, UR4, UR13, UR6 ;  /* 0x0000000d040672a4 */ /* 0x000fe4000f8e0206 */
[----:B------:R-:W-:Y:S01]  /*aaa0*/  IMAD.WIDE.U32 R20, R19, UR4, R20 ;  /* 0x0000000413147c25 */ /* 0x000fe2000f8e0014 */
[----:B------:R-:W5:Y:S04]  /*aab0*/  LD.E.128 R28, desc[UR46][R28.64] ;  /* 0x0000002e1c1c7980 */ /* 0x000f68000c101d00 */
[----:B------:R-:W5:Y:S01]  /*aac0*/  LD.E.128 R12, desc[UR46][R12.64] ;  /* 0x0000002e0c0c7980 */ /* 0x000f62000c101d00 */
[----:B------:R-:W-:Y:S01]  /*aad0*/  VIADD R21, R21, UR6 ;  /* 0x0000000615157c36 */ /* 0x000fe20008000000 */
[----:B------:R-:W-:-:S02]  /*aae0*/  ULDC.64 UR6, c[0x0][0xae0] ;  /* 0x0002b80000067ab9 */ /* 0x000fc40000000a00 */
[----:B------:R-:W5:Y:S04]  /*aaf0*/  LD.E.128 R8, desc[UR46][R8.64] ;  /* 0x0000002e08087980 */ /* 0x000f68000c101d00 */
[----:B------:R-:W5:Y:S04]  /*ab00*/  LD.E.128 R4, desc[UR46][R6.64] ;  /* 0x0000002e06047980 */ /* 0x000f68000c101d00 */
[----:B------:R-:W5:Y:S04]  /*ab10*/  LD.E.128 R44, desc[UR46][R44.64] ;  /* 0x0000002e2c2c7980 */ /* 0x000f68000c101d00 */
[----:B------:R-:W5:Y:S04]  /*ab20*/  LD.E.128 R36, desc[UR46][R36.64] ;  /* 0x0000002e24247980 */ /* 0x000f68000c101d00 */
[----:B------:R-:W5:Y:S04]  /*ab30*/  LD.E.128 R72, desc[UR46][R72.64] ;  /* 0x0000002e48487980 */ /* 0x000f68000c101d00 */
[----:B------:R-:W5:Y:S04]  /*ab40*/  LD.E.128 R64, desc[UR46][R64.64] ;  /* 0x0000002e40407980 */ /* 0x000f68000c101d00 */
[----:B------:R-:W5:Y:S04]  /*ab50*/  LD.E.128 R52, desc[UR46][R52.64] ;  /* 0x0000002e34347980 */ /* 0x000f68000c101d00 */
[----:B------:R-:W5:Y:S01]  /*ab60*/  LD.E.128 R40, desc[UR46][R40.64] ;  /* 0x0000002e28287980 */ /* 0x000f62000c101d00 */
[----:B------:R-:W-:Y:S01]  /*ab70*/  UIMAD UR4, UR11, UR6, URZ ;  /* 0x000000060b0472a4 */ /* 0x000fe2000f8e023f */
[----:B------:R-:W-:Y:S01]  /*ab80*/  @!PT LDS RZ, [RZ] ;  /* 0x00000000fffff984 */ /* 0x000fe20000000800 */
[----:B------:R-:W-:Y:S01]  /*ab90*/  @!PT LDS RZ, [RZ] ;  /* 0x00000000fffff984 */ /* 0x000fe20000000800 */
[----:B------:R-:W-:Y:S01]  /*aba0*/  @!PT LDS RZ, [RZ] ;  /* 0x00000000fffff984 */ /* 0x000fe20000000800 */
[----:B------:R-:W-:Y:S01]  /*abb0*/  @!PT LDS RZ, [RZ] ;  /* 0x00000000fffff984 */ /* 0x000fe20000000800 */
[----:B------:R0:W-:Y:S06]  /*abc0*/  MEMBAR.ALL.CTA ;  /* 0x0000000000007992 */ /* 0x0001ec0000008000 */
[----:B0-----:R-:W0:Y:S01]  /*abd0*/  FENCE.VIEW.ASYNC.S ;  /* 0x00000000000073c6 */ /* 0x001e220000000000 */
[----:B------:R-:W-:Y:S01]  /*abe0*/  IMAD.U32 R77, RZ, RZ, UR6 ;  /* 0x00000006ff4d7e24 */ /* 0x000fe2000f8e00ff */
[----:B------:R-:W-:Y:S01]  /*abf0*/  UIMAD UR4, UR39, UR7, UR4 ;  /* 0x00000007270472a4 */ /* 0x000fe2000f8e0204 */
[----:B------:R-:W-:-:S02]  /*ac00*/  IMAD R19, R17, -0x80, R76 ;  /* 0xffffff8011137824 */ /* 0x000fc400078e024c */
[----:B------:R-:W-:Y:S01]  /*ac10*/  IMAD.WIDE.U32 R20, R77, UR39, R20 ;  /* 0x000000274d147c25 */ /* 0x000fe2000f8e0014 */
[----:B------:R-:W-:-:S03]  /*ac20*/  ULDC.64 UR6, c[0x0][0xae8] ;  /* 0x0002ba0000067ab9 */ /* 0x000fc60000000a00 */
[C---:B------:R-:W-:Y:S01]  /*ac30*/  VIADD R0, R18.reuse, 0x20 ;  /* 0x0000002012007836 */ /* 0x040fe20000000000 */
[-C--:B------:R-:W-:Y:S01]  /*ac40*/  ISETP.GE.AND P3, PT, R18, R19.reuse, PT ;  /* 0x000000131200720c */ /* 0x080fe20003f66270 */
[----:B------:R-:W-:Y:S01]  /*ac50*/  VIADD R21, R21, UR4 ;  /* 0x0000000415157c36 */ /* 0x000fe20008000000 */
[----:B------:R-:W-:Y:S01]  /*ac60*/  UIMAD UR4, UR37, UR6, URZ ;  /* 0x00000006250472a4 */ /* 0x000fe2000f8e023f */
[----:B------:R-:W-:Y:S01]  /*ac70*/  VIADD R3, R3, 0x38820 ;  /* 0x0003882003037836 */ /* 0x000fe20000000000 */
[----:B------:R-:W-:Y:S01]  /*ac80*/  ISETP.GE.AND P0, PT, R0, R19, PT ;  /* 0x000000130000720c */ /* 0x000fe20003f06270 */
[C---:B------:R-:W-:Y:S02]  /*ac90*/  VIADD R0, R18.reuse, 0x40 ;  /* 0x0000004012007836 */ /* 0x040fe40000000000 */
[----:B------:R-:W-:Y:S02]  /*aca0*/  VIADD R2, R18, 0x60 ;  /* 0x0000006012027836 */ /* 0x000fe40000000000 */
[----:B------:R-:W-:Y:S01]  /*acb0*/  IMAD.U32 R77, RZ, RZ, UR6 ;  /* 0x00000006ff4d7e24 */ /* 0x000fe2000f8e00ff */
[----:B------:R-:W-:Y:S01]  /*acc0*/  UIMAD UR4, UR36, UR7, UR4 ;  /* 0x00000007240472a4 */ /* 0x000fe2000f8e0204 */
[----:B------:R-:W-:-:S02]  /*acd0*/  PRMT R3, RZ, 0x654, R3 ;  /* 0x00000654ff037816 */ /* 0x000fc40000000003 */
[----:B------:R-:W-:Y:S01]  /*ace0*/  IMAD.WIDE.U32 R76, R77, UR36, R20 ;  /* 0x000000244d4c7c25 */ /* 0x000fe2000f8e0014 */
[-C--:B------:R-:W-:Y:S01]  /*acf0*/  ISETP.GE.AND P1, PT, R0, R19.reuse, PT ;  /* 0x000000130000720c */ /* 0x080fe20003f26270 */
[----:B0-----:R0:W-:Y:S01]  /*ad00*/  SYNCS.ARRIVE.TRANS64.RED.A1T0 RZ, [R3+URZ], RZ ;  /* 0x000000ff03ff79a7 */ /* 0x0011e2000810043f */
[----:B------:R-:W-:Y:S02]  /*ad10*/  ISETP.GE.AND P2, PT, R2, R19, PT ;  /* 0x000000130200720c */ /* 0x000fe40003f46270 */
[--C-:B------:R-:W-:Y:S01]  /*ad20*/  SHF.R.S32.HI R19, RZ, 0x1f, R18.reuse ;  /* 0x0000001fff137819 */ /* 0x100fe20000011412 */
[----:B------:R-:W-:Y:S01]  /*ad30*/  VIADD R85, R77, UR4 ;  /* 0x000000044d557c36 */ /* 0x000fe20008000000 */
[----:B------:R-:W-:Y:S01]  /*ad40*/  BSSY B1, `(.L_x_149) ;  /* 0x0000019000017945 */ /* 0x000fe20003800000 */
[----:B------:R-:W-:-:S03]  /*ad50*/  IMAD.WIDE R20, R17, 0x80, R18 ;  /* 0x0000008011147825 */ /* 0x000fc600078e0212 */
[----:B0-----:R-:W-:Y:S05]  /*ad60*/  @P3 BRA `(.L_x_150) ;  /* 0x0000000000583947 */ /* 0x001fea0003800000 */
[----:B------:R-:W-:Y:S01]  /*ad70*/  ULDC.64 UR6, c[0x0][0xad8] ;  /* 0x0002b60000067ab9 */ /* 0x000fe20000000a00 */
[----:B------:R-:W-:Y:S01]  /*ad80*/  IMAD.MOV.U32 R2, RZ, RZ, R76 ;  /* 0x000000ffff027224 */ /* 0x000fe200078e004c */
[----:B------:R-:W-:Y:S01]  /*ad90*/  ULDC UR4, c[0x0][0xa8c] ;  /* 0x0002a30000047ab9 */ /* 0x000fe20000000800 */
[----:B------:R-:W-:Y:S01]  /*ada0*/  IMAD R17, R21, UR6, RZ ;  /* 0x0000000615117c24 */ /* 0x000fe2000f8e02ff */
[C---:B------:R-:W-:Y:S01]  /*adb0*/  ISETP.GE.AND P4, PT, R16.reuse, UR4, PT ;  /* 0x0000000410007c0c */ /* 0x040fe2000bf86270 */
[----:B------:R-:W-:Y:S02]  /*adc0*/  IMAD.MOV.U32 R3, RZ, RZ, R85 ;  /* 0x000000ffff037224 */ /* 0x000fe400078e0055 */
[----:B------:R-:W-:Y:S02]  /*add0*/  VIADD R0, R16, 0x40 ;  /* 0x0000004010007836 */ /* 0x000fe40000000000 */
[----:B------:R-:W-:-:S03]  /*ade0*/  IMAD.WIDE.U32 R2, R20, UR6, R2 ;  /* 0x0000000614027c25 */ /* 0x000fc6000f8e0002 */
[----:B------:R-:W-:Y:S01]  /*adf0*/  ISETP.GE.AND P3, PT, R0, UR4, PT ;  /* 0x0000000400007c0c */ /* 0x000fe2000bf66270 */
[----:B------:R-:W-:Y:S01]  /*ae00*/  IMAD R17, R20, UR7, R17 ;  /* 0x0000000714117c24 */ /* 0x000fe2000f8e0211 */
[----:B------:R-:W-:Y:S01]  /*ae10*/  ULDC.64 UR6, c[0x0][0xa80] ;  /* 0x0002a00000067ab9 */ /* 0x000fe20000000a00 */
[----:B------:R-:W-:Y:S01]  /*ae20*/  VIADD R0, R16, 0x80 ;  /* 0x0000008010007836 */ /* 0x000fe20000000000 */
[----:B------:R-:W-:Y:S01]  /*ae30*/  LEA R78, P6, R2, UR6, 0x1 ;  /* 0x00000006024e7c11 */ /* 0x000fe2000f8c08ff */
[----:B------:R-:W-:Y:S02]  /*ae40*/  IMAD.IADD R3, R3, 0x1, R17 ;  /* 0x0000000103037824 */ /* 0x000fe400078e0211 */
[----:B------:R-:W-:Y:S01]  /*ae50*/  VIADD R17, R16, 0xc0 ;  /* 0x000000c010117836 */ /* 0x000fe20000000000 */
[----:B------:R-:W-:Y:S02]  /*ae60*/  ISETP.GE.AND P5, PT, R0, UR4, PT ;  /* 0x0000000400007c0c */ /* 0x000fe4000bfa6270 */
[----:B------:R-:W-:-:S02]  /*ae70*/  LEA.HI.X R79, R2, UR7, R3, 0x1, P6 ;  /* 0x00000007024f7c11 */ /* 0x000fc4000b0f0c03 */
[----:B------:R-:W-:-:S03]  /*ae80*/  ISETP.GE.AND P6, PT, R17, UR4, PT ;  /* 0x0000000411007c0c */ /* 0x000fc6000bfc6270 */
[----:B-----5:R0:W-:Y:S04]  /*ae90*/  @!P4 STG.E.128 desc[UR46][R78.64], R28 ;  /* 0x0000001c4e00c986 */ /* 0x0201e8000c101d2e */
[----:B------:R0:W-:Y:S04]  /*aea0*/  @!P3 STG.E.128 desc[UR46][R78.64+0x80], R60 ;  /* 0x0000803c4e00b986 */ /* 0x0001e8000c101d2e */
[----:B------:R0:W-:Y:S04]  /*aeb0*/  @!P5 STG.E.128 desc[UR46][R78.64+0x100], R68 ;  /* 0x000100444e00d986 */ /* 0x0001e8000c101d2e */
[----:B------:R0:W-:Y:S02]  /*aec0*/  @!P6 STG.E.128 desc[UR46][R78.64+0x180], R72 ;  /* 0x000180484e00e986 */ /* 0x0001e4000c101d2e */
.L_x_150:
[----:B------:R-:W-:Y:S05]  /*aed0*/  BSYNC B1 ;  /* 0x0000000000017941 */ /* 0x000fea0003800000 */
.L_x_149:
[----:B------:R-:W-:Y:S04]  /*aee0*/  BSSY B1, `(.L_x_151) ;  /* 0x000001a000017945 */ /* 0x000fe80003800000 */
[----:B------:R-:W-:Y:S05]  /*aef0*/  @P0 BRA `(.L_x_152) ;  /* 0x0000000000600947 */ /* 0x000fea0003800000 */
[----:B------:R-:W-:Y:S01]  /*af00*/  IADD3 R17, P0, R20, 0x20, RZ ;  /* 0x0000002014117810 */ /* 0x000fe20007f1e0ff */
[C---:B------:R-:W-:Y:S01]  /*af10*/  VIADD R2, R16.reuse, 0x40 ;  /* 0x0000004010027836 */ /* 0x040fe20000000000 */
[----:B------:R-:W-:Y:S01]  /*af20*/  ULDC UR4, c[0x0][0xa8c] ;  /* 0x0002a30000047ab9 */ /* 0x000fe20000000800 */
[----:B------:R-:W-:Y:S01]  /*af30*/  VIADD R3, R16, 0x80 ;  /* 0x0000008010037836 */ /* 0x000fe20000000000 */
[----:B------:R-:W-:Y:S01]  /*af40*/  ULDC.64 UR6, c[0x0][0xad8] ;  /* 0x0002b60000067ab9 */ /* 0x000fe20000000a00 */
[----:B------:R-:W-:Y:S01]  /*af50*/  IMAD.X R0, RZ, RZ, R21, P0 ;  /* 0x000000ffff007224 */ /* 0x000fe200000e0615 */
[----:B------:R-:W-:Y:S01]  /*af60*/  ISETP.GE.AND P4, PT, R2, UR4, PT ;  /* 0x0000000402007c0c */ /* 0x000fe2000bf86270 */
[----:B------:R-:W-:Y:S01]  /*af70*/  IMAD.MOV.U32 R2, RZ, RZ, R76 ;  /* 0x000000ffff027224 */ /* 0x000fe200078e004c */
[----:B------:R-:W-:Y:S01]  /*af80*/  ISETP.GE.AND P5, PT, R3, UR4, PT ;  /* 0x0000000403007c0c */ /* 0x000fe2000bfa6270 */
[----:B------:R-:W-:Y:S01]  /*af90*/  IMAD.MOV.U32 R3, RZ, RZ, R85 ;  /* 0x000000ffff037224 */ /* 0x000fe200078e0055 */
[----:B------:R-:W-:Y:S01]  /*afa0*/  ISETP.GE.AND P3, PT, R16, UR4, PT ;  /* 0x0000000410007c0c */ /* 0x000fe2000bf66270 */
[----:B------:R-:W-:-:S02]  /*afb0*/  IMAD R0, R0, UR6, RZ ;  /* 0x0000000600007c24 */ /* 0x000fc4000f8e02ff */
[----:B0----5:R-:W-:Y:S02]  /*afc0*/  VIADD R28, R16, 0xc0 ;  /* 0x000000c0101c7836 */ /* 0x021fe40000000000 */
[----:B------:R-:W-:-:S03]  /*afd0*/  IMAD.WIDE.U32 R2, R17, UR6, R2 ;  /* 0x0000000611027c25 */ /* 0x000fc6000f8e0002 */
[----:B------:R-:W-:Y:S01]  /*afe0*/  ISETP.GE.AND P6, PT, R28, UR4, PT ;  /* 0x000000041c007c0c */ /* 0x000fe2000bfc6270 */
[----:B------:R-:W-:Y:S01]  /*aff0*/  IMAD R17, R17, UR7, R0 ;  /* 0x0000000711117c24 */ /* 0x000fe2000f8e0200 */
[----:B------:R-:W-:Y:S02]  /*b000*/  ULDC.64 UR6, c[0x0][0xa80] ;  /* 0x0002a00000067ab9 */ /* 0x000fe40000000a00 */
[----:B------:R-:W-:Y:S01]  /*b010*/  LEA R28, P0, R2, UR6, 0x1 ;  /* 0x00000006021c7c11 */ /* 0x000fe2000f8008ff */
[----:B------:R-:W-:-:S05]  /*b020*/  IMAD.IADD R3, R3, 0x1, R17 ;  /* 0x0000000103037824 */ /* 0x000fca00078e0211 */
[----:B------:R-:W-:-:S05]  /*b030*/  LEA.HI.X R29, R2, UR7, R3, 0x1, P0 ;  /* 0x00000007021d7c11 */ /* 0x000fca00080f0c03 */
[----:B------:R1:W-:Y:S04]  /*b040*/  @!P3 STG.E.128 desc[UR46][R28.64], R12 ;  /* 0x0000000c1c00b986 */ /* 0x0003e8000c101d2e */
[----:B------:R1:W-:Y:S04]  /*b050*/  @!P4 STG.E.128 desc[UR46][R28.64+0x80], R48 ;  /* 0x000080301c00c986 */ /* 0x0003e8000c101d2e */
[----:B------:R1:W-:Y:S04]  /*b060*/  @!P5 STG.E.128 desc[UR46][R28.64+0x100], R56 ;  /* 0x000100381c00d986 */ /* 0x0003e8000c101d2e */
[----:B------:R1:W-:Y:S02]  /*b070*/  @!P6 STG.E.128 desc[UR46][R28.64+0x180], R64 ;  /* 0x000180401c00e986 */ /* 0x0003e4000c101d2e */
.L_x_152:
[----:B------:R-:W-:Y:S05]  /*b080*/  BSYNC B1 ;  /* 0x0000000000017941 */ /* 0x000fea0003800000 */
.L_x_151:
[----:B------:R-:W-:Y:S04]  /*b090*/  BSSY B1, `(.L_x_153) ;  /* 0x000001a000017945 */ /* 0x000fe80003800000 */
[----:B------:R-:W-:Y:S05]  /*b0a0*/  @P1 BRA `(.L_x_154) ;  /* 0x0000000000601947 */ /* 0x000fea0003800000 */
[----:B-1---5:R-:W-:Y:S01]  /*b0b0*/  IADD3 R13, P0, R20, 0x40, RZ ;  /* 0x00000040140d7810 */ /* 0x022fe20007f1e0ff */
        /* <DEDUP_REMOVED lines=11> */
[----:B------:R-:W-:Y:S02]  /*b170*/  VIADD R12, R16, 0xc0 ;  /* 0x000000c0100c7836 */ /* 0x000fe40000000000 */
        /* <DEDUP_REMOVED lines=11> */
.L_x_154:
[----:B------:R-:W-:Y:S05]  /*b230*/  BSYNC B1 ;  /* 0x0000000000017941 */ /* 0x000fea0003800000 */
.L_x_153:
[----:B------:R-:W-:Y:S05]  /*b240*/  @P2 BRA `(.L_x_155) ;  /* 0x0000000c00682947 */ /* 0x000fea0003800000 */
[----:B--2--5:R-:W-:Y:S01]  /*b250*/  IADD3 R9, P0, R20, 0x60, RZ ;  /* 0x0000006014097810 */ /* 0x024fe20007f1e0ff */
[C---:B------:R-:W-:Y:S01]  /*b260*/  VIADD R0, R16.reuse, 0x40 ;  /* 0x0000004010007836 */ /* 0x040fe20000000000 */
[----:B------:R-:W-:Y:S01]  /*b270*/  ULDC UR4, c[0x0][0xa8c] ;  /* 0x0002a30000047ab9 */ /* 0x000fe20000000800 */
[----:B------:R-:W-:Y:S01]  /*b280*/  ULDC.64 UR6, c[0x0][0xad8] ;  /* 0x0002b60000067ab9 */ /* 0x000fe20000000a00 */
[----:B------:R-:W-:Y:S01]  /*b290*/  IMAD.MOV.U32 R2, RZ, RZ, R76 ;  /* 0x000000ffff027224 */ /* 0x000fe200078e004c */
[----:B------:R-:W-:Y:S01]  /*b2a0*/  ISETP.GE.AND P1, PT, R16, UR4, PT ;  /* 0x0000000410007c0c */ /* 0x000fe2000bf26270 */
[----:B------:R-:W-:Y:S01]  /*b2b0*/  IMAD.X R20, RZ, RZ, R21, P0 ;  /* 0x000000ffff147224 */ /* 0x000fe200000e0615 */
[----:B------:R-:W-:Y:S01]  /*b2c0*/  ISETP.GE.AND P2, PT, R0, UR4, PT ;  /* 0x0000000400007c0c */ /* 0x000fe2000bf46270 */
[----:B------:R-:W-:Y:S02]  /*b2d0*/  IMAD.MOV.U32 R3, RZ, RZ, R85 ;  /* 0x000000ffff037224 */ /* 0x000fe400078e0055 */
[----:B------:R-:W-:-:S02]  /*b2e0*/  IMAD R20, R20, UR6, RZ ;  /* 0x0000000614147c24 */ /* 0x000fc4000f8e02ff */
[----:B------:R-:W-:Y:S02]  /*b2f0*/  VIADD R0, R16, 0x80 ;  /* 0x0000008010007836 */ /* 0x000fe40000000000 */
[----:B------:R-:W-:-:S03]  /*b300*/  IMAD.WIDE.U32 R2, R9, UR6, R2 ;  /* 0x0000000609027c25 */ /* 0x000fc6000f8e0002 */
[----:B------:R-:W-:Y:S01]  /*b310*/  ISETP.GE.AND P3, PT, R0, UR4, PT ;  /* 0x0000000400007c0c */ /* 0x000fe2000bf66270 */
[----:B------:R-:W-:Y:S01]  /*b320*/  IMAD R9, R9, UR7, R20 ;  /* 0x0000000709097c24 */ /* 0x000fe2000f8e0214 */
[----:B------:R-:W-:Y:S01]  /*b330*/  ULDC.64 UR6, c[0x0][0xa80] ;  /* 0x0002a00000067ab9 */ /* 0x000fe20000000a00 */
[----:B------:R-:W-:Y:S01]  /*b340*/  VIADD R0, R16, 0xc0 ;  /* 0x000000c010007836 */ /* 0x000fe20000000000 */
[----:B------:R-:W-:Y:S01]  /*b350*/  LEA R8, P0, R2, UR6, 0x1 ;  /* 0x0000000602087c11 */ /* 0x000fe2000f8008ff */
[----:B------:R-:W-:-:S05]  /*b360*/  IMAD.IADD R3, R3, 0x1, R9 ;  /* 0x0000000103037824 */ /* 0x000fca00078e0209 */
[----:B------:R-:W-:Y:S02]  /*b370*/  LEA.HI.X R9, R2, UR7, R3, 0x1, P0 ;  /* 0x0000000702097c11 */ /* 0x000fe400080f0c03 */
[----:B------:R-:W-:-:S03]  /*b380*/  ISETP.GE.AND P0, PT, R0, UR4, PT ;  /* 0x0000000400007c0c */ /* 0x000fc6000bf06270 */
[----:B------:R4:W-:Y:S04]  /*b390*/  @!P1 STG.E.128 desc[UR46][R8.64], R4 ;  /* 0x0000000408009986 */ /* 0x0009e8000c101d2e */
[----:B------:R4:W-:Y:S04]  /*b3a0*/  @!P2 STG.E.128 desc[UR46][R8.64+0x80], R24 ;  /* 0x000080180800a986 */ /* 0x0009e8000c101d2e */
[----:B------:R4:W-:Y:S02]  /*b3b0*/  @!P3 STG.E.128 desc[UR46][R8.64+0x100], R36 ;  /* 0x000100240800b986 */ /* 0x0009e4000c101d2e */
[----:B------:R-:W-:Y:S05]  /*b3c0*/  @P0 BRA `(.L_x_155) ;  /* 0x0000000c00080947 */ /* 0x000fea0003800000 */
[----:B------:R2:W-:Y:S01]  /*b3d0*/  STG.E.128 desc[UR46][R8.64+0x180], R40 ;  /* 0x0001802808007986 */ /* 0x0005e2000c101d2e */
[----:B------:R-:W-:Y:S05]  /*b3e0*/  BRA `(.L_x_155) ;  /* 0x0000000c00007947 */ /* 0x000fea0003800000 */
.L_x_147:
[----:B------:R-:W-:Y:S01]  /*b3f0*/  ULDC.64 UR6, c[0x0][0xbd8] ;  /* 0x0002f60000067ab9 */ /* 0x000fe20000000a00 */
[----:B------:R-:W-:Y:S01]  /*b400*/  IMAD.MOV.U32 R7, RZ, RZ, RZ ;  /* 0x000000ffff077224 */ /* 0x000fe200078e00ff */
[----:B------:R-:W-:Y:S02]  /*b410*/  UISETP.NE.U32.AND UP0, UPT, UR6, URZ, UPT ;  /* 0x0000003f0600728c */ /* 0x000fe4000bf05070 */
[----:B------:R-:W-:Y:S02]  /*b420*/  ULEA UR6, UP1, UR36, UR6, 0x2 ;  /* 0x0000000624067291 */ /* 0x000fe4000f82103f */
[----:B------:R-:W-:Y:S02]  /*b430*/  UISETP.NE.AND.EX UP0, UPT, UR7, URZ, UPT, UP0 ;  /* 0x0000003f0700728c */ /* 0x000fe4000bf05300 */
[----:B------:R-:W-:Y:S02]  /*b440*/  ULEA.HI.X UR7, UR36, UR7, UR37, 0x2, UP1 ;  /* 0x0000000724077291 */ /* 0x000fe400088f1425 */
[----:B------:R-:W-:Y:S01]  /*b450*/  IMAD.U32 R2, RZ, RZ, UR6 ;  /* 0x00000006ff027e24 */ /* 0x000fe2000f8e00ff */
[----:B------:R-:W0:Y:S01]  /*b460*/  LDC R0, c[0x0][0xa88] ;  /* 0x0002a200ff007b82 */ /* 0x000e220000000800 */
[----:B------:R-:W-:-:S02]  /*b470*/  PLOP3.LUT P1, PT, PT, PT, UP0, 0x80, 0x0 ;  /* 0x000000000000781c */ /* 0x000fc40003f2f008 */
[----:B------:R-:W-:Y:S01]  /*b480*/  IMAD.U32 R3, RZ, RZ, UR7 ;  /* 0x00000007ff037e24 */ /* 0x000fe2000f8e00ff */
[----:B------:R-:W-:Y:S02]  /*b490*/  ULDC.64 UR6, c[0x0][0xbe0] ;  /* 0x0002f80000067ab9 */ /* 0x000fe40000000a00 */
[----:B------:R-:W-:-:S04]  /*b4a0*/  UISETP.NE.U32.AND UP1, UPT, UR6, URZ, UPT ;  /* 0x0000003f0600728c */ /* 0x000fc8000bf25070 */
[----:B------:R-:W-:-:S04]  /*b4b0*/  UISETP.NE.AND.EX UP1, UPT, UR7, URZ, UPT, UP1 ;  /* 0x0000003f0700728c */ /* 0x000fc8000bf25310 */
[----:B------:R1:W5:Y:S02]  /*b4c0*/  @P1 LDG.E R7, desc[UR46][R2.64] ;  /* 0x0000002e02071981 */ /* 0x000364000c1e1900 */
[----:B------:R-:W-:-:S05]  /*b4d0*/  PLOP3.LUT P2, PT, PT, PT, UP1, 0x80, 0x0 ;  /* 0x000000000000781c */ /* 0x000fca0003f4f018 */
[----:B------:R-:W-:Y:S02]  /*b4e0*/  @UP1 ULDC.64 UR6, c[0x0][0xbe0] ;  /* 0x0002f80000061ab9 */ /* 0x000fe40000000a00 */
[----:B------:R-:W-:-:S06]  /*b4f0*/  @UP1 UIMAD.WIDE UR6, UR36, 0x4, UR6 ;  /* 0x00000004240618a5 */ /* 0x000fcc000f8e0206 */
[----:B------:R-:W-:Y:S02]  /*b500*/  IMAD.U32 R4, RZ, RZ, UR6 ;  /* 0x00000006ff047e24 */ /* 0x000fe4000f8e00ff */
[----:B------:R-:W-:-:S05]  /*b510*/  IMAD.U32 R5, RZ, RZ, UR7 ;  /* 0x00000007ff057e24 */ /* 0x000fca000f8e00ff */
[----:B0-----:R1:W5:Y:S01]  /*b520*/  @P2 LDG.E R0, desc[UR46][R4.64] ;  /* 0x0000002e04002981 */ /* 0x001362000c1e1900 */
[----:B------:R-:W-:Y:S01]  /*b530*/  ISETP.GE.AND P0, PT, R236, 0x80, PT ;  /* 0x00000080ec00780c */ /* 0x000fe20003f06270 */
[----:B------:R-:W-:-:S12]  /*b540*/  @P2 BRA `(.L_x_156) ;  /* 0x0000000000102947 */ /* 0x000fd80003800000 */
[----:B------:R-:W-:Y:S05]  /*b550*/  @!P1 BRA `(.L_x_156) ;  /* 0x00000000000c9947 */ /* 0x000fea0003800000 */
[----:B-1----:R-:W2:Y:S04]  /*b560*/  LDG.E R5, desc[UR46][R2.64] ;  /* 0x0000002e02057981 */ /* 0x002ea8000c1e1900 */
[----:B-----5:R-:W2:Y:S02]  /*b570*/  LDG.E R0, desc[UR46][R2.64+0x4] ;  /* 0x0000042e02007981 */ /* 0x020ea4000c1e1900 */
[----:B--2---:R-:W-:-:S07]  /*b580*/  IMAD.IADD R0, R0, 0x1, -R5 ;  /* 0x0000000100007824 */ /* 0x004fce00078e0a05 */
.L_x_156:
[----:B------:R-:W-:Y:S01]  /*b590*/  USHF.R.S32.HI UR7, URZ, 0x1f, UR39 ;  /* 0x0000001f3f077899 */ /* 0x000fe20008011427 */
[----:B------:R-:W-:Y:S01]  /*b5a0*/  BSSY B1, `(.L_x_157) ;  /* 0x000001e000017945 */ /* 0x000fe20003800000 */
[----:B------:R-:W-:Y:S01]  /*b5b0*/  USEL UR36, UR36, URZ, !UP0 ;  /* 0x0000003f24247287 */ /* 0x000fe2000c000000 */
[----:B------:R-:W-:Y:S01]  /*b5c0*/  SHF.R.S32.HI R9, RZ, 0x1f, R16 ;  /* 0x0000001fff097819 */ /* 0x000fe20000011410 */
[----:B------:R-:W-:Y:S01]  /*b5d0*/  USEL UR37, UR37, URZ, !UP0 ;  /* 0x0000003f25257287 */ /* 0x000fe2000c000000 */
[----:B-----5:R-:W-:Y:S01]  /*b5e0*/  SHF.R.S32.HI R6, RZ, 0x1f, R7 ;  /* 0x0000001fff067819 */ /* 0x020fe20000011407 */
[----:B------:R-:W-:Y:S10]  /*b5f0*/  @P0 BRA `(.L_x_158) ;  /* 0x0000000000600947 */ /* 0x000ff40003800000 */
[----:B-1----:R-:W0:Y:S02]  /*b600*/  S2R R2, SR_TID.X ;  /* 0x0000000000027919 */ /* 0x002e240000002100 */
[----:B0-----:R-:W-:-:S04]  /*b610*/  IMAD R2, R17, 0x80, R2 ;  /* 0x0000008011027824 */ /* 0x001fc800078e0202 */
[----:B------:R-:W-:-:S05]  /*b620*/  VIADD R3, R2, 0xffffff80 ;  /* 0xffffff8002037836 */ /* 0x000fca0000000000 */
[----:B------:R-:W-:-:S13]  /*b630*/  ISETP.GE.AND P0, PT, R3, R0, PT ;  /* 0x000000000300720c */ /* 0x000fda0003f06270 */
[----:B------:R-:W-:Y:S05]  /*b640*/  @P0 BRA `(.L_x_158) ;  /* 0x00000000004c0947 */ /* 0x000fea0003800000 */
[C---:B------:R-:W-:Y:S01]  /*b650*/  IADD3 R2, P0, R3.reuse, R7, RZ ;  /* 0x0000000703027210 */ /* 0x040fe20007f1e0ff */
[----:B------:R-:W-:Y:S02]  /*b660*/  ULDC.64 UR8, c[0x0][0xb70] ;  /* 0x0002dc0000087ab9 */ /* 0x000fe40000000a00 */
[----:B------:R-:W-:Y:S01]  /*b670*/  UIMAD UR4, UR7, UR8, URZ ;  /* 0x00000008070472a4 */ /* 0x000fe2000f8e023f */
[----:B------:R-:W-:Y:S01]  /*b680*/  LEA.HI.X.SX32 R3, R3, R6, 0x1, P0 ;  /* 0x0000000603037211 */ /* 0x000fe200000f0eff */
[----:B------:R-:W-:Y:S02]  /*b690*/  IMAD.U32 R5, RZ, RZ, UR8 ;  /* 0x00000008ff057e24 */ /* 0x000fe4000f8e00ff */
[----:B------:R-:W-:Y:S02]  /*b6a0*/  UIMAD UR4, UR39, UR9, UR4 ;  /* 0x00000009270472a4 */ /* 0x000fe4000f8e0204 */
[----:B------:R-:W-:Y:S01]  /*b6b0*/  IMAD.WIDE.U32 R2, R5, UR39, R2 ;  /* 0x0000002705027c25 */ /* 0x000fe2000f8e0002 */
[----:B------:R-:W-:-:S02]  /*b6c0*/  ULDC.64 UR8, c[0x0][0xb78] ;  /* 0x0002de0000087ab9 */ /* 0x000fc40000000a00 */
[----:B------:R-:W-:Y:S01]  /*b6d0*/  UIMAD UR6, UR37, UR8, URZ ;  /* 0x00000008250672a4 */ /* 0x000fe2000f8e023f */
[----:B------:R-:W-:Y:S02]  /*b6e0*/  VIADD R3, R3, UR4 ;  /* 0x0000000403037c36 */ /* 0x000fe40008000000 */
[----:B------:R-:W-:Y:S01]  /*b6f0*/  IMAD.U32 R5, RZ, RZ, UR8 ;  /* 0x00000008ff057e24 */ /* 0x000fe2000f8e00ff */
[----:B------:R-:W-:-:S03]  /*b700*/  UIMAD UR6, UR36, UR9, UR6 ;  /* 0x00000009240672a4 */ /* 0x000fc6000f8e0206 */
[----:B------:R-:W-:Y:S01]  /*b710*/  IMAD.WIDE.U32 R2, R5, UR36, R2 ;  /* 0x0000002405027c25 */ /* 0x000fe2000f8e0002 */
[----:B------:R-:W-:-:S03]  /*b720*/  ULDC.64 UR8, c[0x0][0xb40] ;  /* 0x0002d00000087ab9 */ /* 0x000fc60000000a00 */
[----:B------:R-:W-:Y:S01]  /*b730*/  VIADD R3, R3, UR6 ;  /* 0x0000000603037c36 */ /* 0x000fe20008000000 */
[----:B------:R-:W-:-:S04]  /*b740*/  LEA R4, P0, R2, UR8, 0x2 ;  /* 0x0000000802047c11 */ /* 0x000fc8000f8010ff */
[----:B------:R-:W-:Y:S01]  /*b750*/  LEA.HI.X R5, R2, UR9, R3, 0x2, P0 ;  /* 0x0000000902057c11 */ /* 0x000fe200080f1403 */
[----:B------:R-:W-:-:S05]  /*b760*/  IMAD.MOV.U32 R3, RZ, RZ, -0x800000 ;  /* 0xff800000ff037424 */ /* 0x000fca00078e00ff */
[----:B------:R0:W-:Y:S03]  /*b770*/  STG.E desc[UR46][R4.64], R3 ;  /* 0x0000000304007986 */ /* 0x0001e6000c10192e */
.L_x_158:
[----:B------:R-:W-:Y:S05]  /*b780*/  BSYNC B1 ;  /* 0x0000000000017941 */ /* 0x000fea0003800000 */
.L_x_157:
[----:B------:R-:W-:Y:S01]  /*b790*/  ULDC.64 UR8, c[0x0][0xaa0] ;  /* 0x0002a80000087ab9 */ /* 0x000fe20000000a00 */
[----:B-1----:R-:W-:Y:S01]  /*b7a0*/  IMAD.MOV.U32 R2, RZ, RZ, R16 ;  /* 0x000000ffff027224 */ /* 0x002fe200078e0010 */
[----:B------:R-:W-:Y:S01]  /*b7b0*/  BSSY B1, `(.L_x_159) ;  /* 0x0000033000017945 */ /* 0x000fe20003800000 */
[----:B0-----:R-:W-:Y:S02]  /*b7c0*/  IMAD.MOV.U32 R3, RZ, RZ, R9 ;  /* 0x000000ffff037224 */ /* 0x001fe400078e0009 */
[----:B------:R-:W-:Y:S02]  /*b7d0*/  IMAD R4, R6, UR8, RZ ;  /* 0x0000000806047c24 */ /* 0x000fe4000f8e02ff */
[----:B------:R-:W-:-:S04]  /*b7e0*/  IMAD.WIDE.U32 R2, R7, UR8, R2 ;  /* 0x0000000807027c25 */ /* 0x000fc8000f8e0002 */
[----:B------:R-:W-:Y:S01]  /*b7f0*/  IMAD R7, R7, UR9, R4 ;  /* 0x0000000907077c24 */ /* 0x000fe2000f8e0204 */
[----:B------:R-:W-:Y:S01]  /*b800*/  ULDC.64 UR8, c[0x0][0xae0] ;  /* 0x0002b80000087ab9 */ /* 0x000fe20000000a00 */
[----:B------:R-:W-:Y:S01]  /*b810*/  IMAD R11, R17, -0x80, R0 ;  /* 0xffffff80110b7824 */ /* 0x000fe200078e0200 */
[----:B------:R-:W-:Y:S01]  /*b820*/  UIMAD UR4, UR7, UR8, URZ ;  /* 0x00000008070472a4 */ /* 0x000fe2000f8e023f */
[----:B------:R-:W-:Y:S01]  /*b830*/  IMAD.IADD R3, R3, 0x1, R7 ;  /* 0x0000000103037824 */ /* 0x000fe200078e0207 */
[----:B------:R-:W-:Y:S01]  /*b840*/  SHF.R.S32.HI R7, RZ, 0x1f, R18 ;  /* 0x0000001fff077819 */ /* 0x000fe20000011412 */
[----:B------:R-:W-:Y:S01]  /*b850*/  IMAD.U32 R5, RZ, RZ, UR8 ;  /* 0x00000008ff057e24 */ /* 0x000fe2000f8e00ff */
[----:B------:R-:W-:Y:S01]  /*b860*/  UIMAD UR4, UR39, UR9, UR4 ;  /* 0x00000009270472a4 */ /* 0x000fe2000f8e0204 */
[----:B------:R-:W-:Y:S01]  /*b870*/  ISETP.GE.AND P2, PT, R18, R11, PT ;  /* 0x0000000b1200720c */ /* 0x000fe20003f46270 */
[----:B------:R-:W-:Y:S01]  /*b880*/  ULDC.64 UR6, c[0x0][0xae8] ;  /* 0x0002ba0000067ab9 */ /* 0x000fe20000000a00 */
[----:B------:R-:W-:-:S04]  /*b890*/  IMAD.WIDE.U32 R2, R5, UR39, R2 ;  /* 0x0000002705027c25 */ /* 0x000fc8000f8e0002 */
[----:B------:R-:W-:Y:S01]  /*b8a0*/  VIADD R3, R3, UR4 ;  /* 0x0000000403037c36 */ /* 0x000fe20008000000 */
[----:B------:R-:W-:Y:S01]  /*b8b0*/  UIMAD UR4, UR37, UR6, URZ ;  /* 0x00000006250472a4 */ /* 0x000fe2000f8e023f */
[C---:B------:R-:W-:Y:S02]  /*b8c0*/  VIADD R4, R18.reuse, 0x40 ;  /* 0x0000004012047836 */ /* 0x040fe40000000000 */
[----:B------:R-:W-:Y:S01]  /*b8d0*/  IMAD.U32 R5, RZ, RZ, UR6 ;  /* 0x00000006ff057e24 */ /* 0x000fe2000f8e00ff */
[----:B------:R-:W-:Y:S01]  /*b8e0*/  UIMAD UR4, UR36, UR7, UR4 ;  /* 0x00000007240472a4 */ /* 0x000fe2000f8e0204 */
[----:B------:R-:W-:Y:S01]  /*b8f0*/  VIADD R0, R18, 0x20 ;  /* 0x0000002012007836 */ /* 0x000fe20000000000 */
[----:B------:R-:W-:Y:S01]  /*b900*/  ISETP.GE.AND P0, PT, R4, R11, PT ;  /* 0x0000000b0400720c */ /* 0x000fe20003f06270 */
[----:B------:R-:W-:-:S03]  /*b910*/  IMAD.WIDE.U32 R4, R5, UR36, R2 ;  /* 0x0000002405047c25 */ /* 0x000fc6000f8e0002 */
[----:B------:R-:W-:Y:S01]  /*b920*/  ISETP.GE.AND P1, PT, R0, R11, PT ;  /* 0x0000000b0000720c */ /* 0x000fe20003f26270 */
[----:B------:R-:W-:Y:S02]  /*b930*/  IMAD.MOV.U32 R6, RZ, RZ, R18 ;  /* 0x000000ffff067224 */ /* 0x000fe400078e0012 */
[----:B------:R-:W-:Y:S02]  /*b940*/  VIADD R13, R5, UR4 ;  /* 0x00000004050d7c36 */ /* 0x000fe40008000000 */
[----:B------:R-:W-:-:S04]  /*b950*/  IMAD.WIDE R6, R17, 0x80, R6 ;  /* 0x0000008011067825 */ /* 0x000fc800078e0206 */
[----:B------:R-:W-:Y:S01]  /*b960*/  VIADD R0, R18, 0x60 ;  /* 0x0000006012007836 */ /* 0x000fe20000000000 */
[----:B------:R-:W-:Y:S06]  /*b970*/  @P2 BRA `(.L_x_160) ;  /* 0x0000000000582947 */ /* 0x000fec0003800000 */
[C---:B------:R-:W-:Y:S01]  /*b980*/  VIADD R2, R16.reuse, 0x40 ;  /* 0x0000004010027836 */ /* 0x040fe20000000000 */
[----:B------:R-:W-:Y:S01]  /*b990*/  ULDC UR4, c[0x0][0xa8c] ;  /* 0x0002a30000047ab9 */ /* 0x000fe20000000800 */
[C---:B------:R-:W-:Y:S01]  /*b9a0*/  VIADD R3, R16.reuse, 0x80 ;  /* 0x0000008010037836 */ /* 0x040fe20000000000 */
[----:B------:R-:W-:Y:S01]  /*b9b0*/  ULDC.64 UR6, c[0x0][0xad8] ;  /* 0x0002b60000067ab9 */ /* 0x000fe20000000a00 */
[----:B------:R-:W-:Y:S01]  /*b9c0*/  VIADD R8, R16, 0xc0 ;  /* 0x000000c010087836 */ /* 0x000fe20000000000 */
[----:B------:R-:W-:Y:S01]  /*b9d0*/  ISETP.GE.AND P4, PT, R2, UR4, PT ;  /* 0x0000000402007c0c */ /* 0x000fe2000bf86270 */
[----:B------:R-:W-:Y:S01]  /*b9e0*/  IMAD R9, R7, UR6, RZ ;  /* 0x0000000607097c24 */ /* 0x000fe2000f8e02ff */
[----:B------:R-:W-:Y:S01]  /*b9f0*/  ISETP.GE.AND P5, PT, R3, UR4, PT ;  /* 0x0000000403007c0c */ /* 0x000fe2000bfa6270 */
[----:B------:R-:W-:Y:S01]  /*ba00*/  IMAD.MOV.U32 R2, RZ, RZ, R4 ;  /* 0x000000ffff027224 */ /* 0x000fe200078e0004 */
[----:B------:R-:W-:Y:S01]  /*ba10*/  ISETP.GE.AND P3, PT, R16, UR4, PT ;  /* 0x0000000410007c0c */ /* 0x000fe2000bf66270 */
[----:B------:R-:W-:Y:S01]  /*ba20*/  IMAD.MOV.U32 R3, RZ, RZ, R13 ;  /* 0x000000ffff037224 */ /* 0x000fe200078e000d */
[----:B------:R-:W-:Y:S01]  /*ba30*/  ISETP.GE.AND P6, PT, R8, UR4, PT ;  /* 0x0000000408007c0c */ /* 0x000fe2000bfc6270 */
[----:B------:R-:W-:-:S02]  /*ba40*/  IMAD R9, R6, UR7, R9 ;  /* 0x0000000706097c24 */ /* 0x000fc4000f8e0209 */
[----:B------:R-:W-:Y:S01]  /*ba50*/  IMAD.WIDE.U32 R2, R6, UR6, R2 ;  /* 0x0000000606027c25 */ /* 0x000fe2000f8e0002 */
[----:B------:R-:W-:-:S03]  /*ba60*/  ULDC.64 UR6, c[0x0][0xa80] ;  /* 0x0002a00000067ab9 */ /* 0x000fc60000000a00 */
[----:B------:R-:W-:Y:S01]  /*ba70*/  IMAD.IADD R3, R3, 0x1, R9 ;  /* 0x0000000103037824 */ /* 0x000fe200078e0209 */
[----:B------:R-:W-:-:S04]  /*ba80*/  LEA R8, P2, R2, UR6, 0x1 ;  /* 0x0000000602087c11 */ /* 0x000fc8000f8408ff */
[----:B------:R-:W-:-:S05]  /*ba90*/  LEA.HI.X R9, R2, UR7, R3, 0x1, P2 ;  /* 0x0000000702097c11 */ /* 0x000fca00090f0c03 */
[----:B------:R0:W-:Y:S04]  /*baa0*/  @!P3 STG.E.128 desc[UR46][R8.64], RZ ;  /* 0x000000ff0800b986 */ /* 0x0001e8000c101d2e */
[----:B------:R0:W-:Y:S04]  /*bab0*/  @!P4 STG.E.128 desc[UR46][R8.64+0x80], RZ ;  /* 0x000080ff0800c986 */ /* 0x0001e8000c101d2e */
[----:B------:R0:W-:Y:S04]  /*bac0*/  @!P5 STG.E.128 desc[UR46][R8.64+0x100], RZ ;  /* 0x000100ff0800d986 */ /* 0x0001e8000c101d2e */
[----:B------:R0:W-:Y:S02]  /*bad0*/  @!P6 STG.E.128 desc[UR46][R8.64+0x180], RZ ;  /* 0x000180ff0800e986 */ /* 0x0001e4000c101d2e */
.L_x_160:
[----:B------:R-:W-:Y:S05]  /*bae0*/  BSYNC B1 ;  /* 0x0000000000017941 */ /* 0x000fea0003800000 */
.L_x_159:
[----:B------:R-:W-:Y:S01]  /*baf0*/  BSSY B1, `(.L_x_161) ;  /* 0x000001b000017945 */ /* 0x000fe20003800000 */
[----:B------:R-:W-:-:S03]  /*bb00*/  ISETP.GE.AND P2, PT, R0, R11, PT ;  /* 0x0000000b0000720c */ /* 0x000fc60003f46270 */
[----:B------:R-:W-:Y:S10]  /*bb10*/  @P1 BRA `(.L_x_162) ;  /* 0x0000000000601947 */ /* 0x000ff40003800000 */
[----:B0-----:R-:W-:Y:S01]  /*bb20*/  IADD3 R9, P1, R6, 0x20, RZ ;  /* 0x0000002006097810 */ /* 0x001fe20007f3e0ff */
        /* <DEDUP_REMOVED lines=19> */
[----:B------:R1:W-:Y:S04]  /*bc60*/  @!P3 STG.E.128 desc[UR46][R8.64], RZ ;  /* 0x000000ff0800b986 */ /* 0x0003e8000c101d2e */
[----:B------:R1:W-:Y:S04]  /*bc70*/  @!P4 STG.E.128 desc[UR46][R8.64+0x80], RZ ;  /* 0x000080ff0800c986 */ /* 0x0003e8000c101d2e */
[----:B------:R1:W-:Y:S04]  /*bc80*/  @!P5 STG.E.128 desc[UR46][R8.64+0x100], RZ ;  /* 0x000100ff0800d986 */ /* 0x0003e8000c101d2e */
[----:B------:R1:W-:Y:S02]  /*bc90*/  @!P6 STG.E.128 desc[UR46][R8.64+0x180], RZ ;  /* 0x000180ff0800e986 */ /* 0x0003e4000c101d2e */
.L_x_162:
[----:B------:R-:W-:Y:S05]  /*bca0*/  BSYNC B1 ;  /* 0x0000000000017941 */ /* 0x000fea0003800000 */
.L_x_161:
[----:B------:R-:W-:Y:S04]  /*bcb0*/  BSSY B1, `(.L_x_163) ;  /* 0x000001a000017945 */ /* 0x000fe80003800000 */
[----:B------:R-:W-:Y:S05]  /*bcc0*/  @P0 BRA `(.L_x_164) ;  /* 0x0000000000600947 */ /* 0x000fea0003800000 */
[----:B01----:R-:W-:Y:S01]  /*bcd0*/  IADD3 R9, P0, R6, 0x40, RZ ;  /* 0x0000004006097810 */ /* 0x003fe20007f1e0ff */
        /* <DEDUP_REMOVED lines=23> */
.L_x_164:
[----:B------:R-:W-:Y:S05]  /*be50*/  BSYNC B1 ;  /* 0x0000000000017941 */ /* 0x000fea0003800000 */
.L_x_163:
[----:B------:R-:W-:Y:S05]  /*be60*/  @P2 BRA `(.L_x_155) ;  /* 0x0000000000602947 */ /* 0x000fea0003800000 */
[----:B------:R-:W-:Y:S01]  /*be70*/  IADD3 R5, P0, R6, 0x60, RZ ;  /* 0x0000006006057810 */ /* 0x000fe20007f1e0ff */
        /* <DEDUP_REMOVED lines=8> */
[----:B------:R-:W-:-:S02]  /*bf00*/  VIADD R4, R16, 0x80 ;  /* 0x0000008010047836 */ /* 0x000fc40000000000 */
[----:B------:R-:W-:Y:S02]  /*bf10*/  IMAD R6, R6, UR6, RZ ;  /* 0x0000000606067c24 */ /* 0x000fe4000f8e02ff */
[----:B------:R-:W-:Y:S01]  /*bf20*/  VIADD R0, R16, 0xc0 ;  /* 0x000000c010007836 */ /* 0x000fe20000000000 */
[----:B------:R-:W-:Y:S01]  /*bf30*/  ISETP.GE.AND P3, PT, R4, UR4, PT ;  /* 0x0000000404007c0c */ /* 0x000fe2000bf66270 */
        /* <DEDUP_REMOVED lines=11> */
.L_x_155:
[----:B------:R-:W-:Y:S05]  /*bff0*/  BSYNC B0 ;  /* 0x0000000000007941 */ /* 0x000fea0003800000 */
.L_x_146:
[----:B------:R-:W-:Y:S02]  /*c000*/  ULDC UR4, c[0x0][0xc14] ;  /* 0x0003050000047ab9 */ /* 0x000fe40000000800 */
[----:B------:R-:W-:-:S13]  /*c010*/  ISETP.GE.AND P0, PT, R83, UR4, PT ;  /* 0x0000000453007c0c */ /* 0x000fda000bf06270 */
[----:B------:R-:W-:Y:S05]  /*c020*/  @!P0 BRA `(.L_x_165) ;  /* 0xffffff4c005c8947 */ /* 0x000fea000383ffff */
[----:B------:R-:W-:Y:S05]  /*c030*/  EXIT ;  /* 0x000000000000794d */ /* 0x000fea0003800000 */
.L_x_120:
[----:B------:R-:W-:-:S08]  /*c040*/  NOP ;  /* 0x0000000000007918 */ /* 0x000fd00000000000 */
[----:B------:R-:W0:-:S00]  /*c050*/  USETMAXREG.DEALLOC.CTAPOOL 0x18 ;  /* 0x00000018000079c8 */ /* 0x000e0000080e0500 */
[----:B0-----:R-:W-:-:S06]  /*c060*/  LOP3.LUT R0, R0, 0x3, RZ, 0xc0, !PT ;  /* 0x0000000300007812 */ /* 0x001fcc00078ec0ff */
[----:B------:R-:W0:Y:S02]  /*c070*/  SHFL.IDX PT, R0, R0, RZ, 0x1f ;  /* 0x00001fff00007589 */ /* 0x000e2400000e0000 */
[----:B0-----:R-:W-:Y:S01]  /*c080*/  ISETP.NE.AND P0, PT, R0, RZ, PT ;  /* 0x000000ff0000720c */ /* 0x001fe20003f05270 */
[----:B------:R-:W-:-:S03]  /*c090*/  IMAD.MOV.U32 R0, RZ, RZ, RZ ;  /* 0x000000ffff007224 */ /* 0x000fc600078e00ff */
[----:B------:R-:W-:-:S05]  /*c0a0*/  P2R R2, PR, RZ, 0x1 ;  /* 0x00000001ff027803 */ /* 0x000fca0000000000 */
[----:B------:R0:W-:Y:S04]  /*c0b0*/  STL [R1+0x40], R2 ;  /* 0x0000400201007387 */ /* 0x0001e80000100800 */
[----:B------:R-:W-:Y:S05]  /*c0c0*/  @!P0 BRA `(.L_x_166) ;  /* 0x00000000002c8947 */ /* 0x000fea0003800000 */
[----:B------:R-:W1:Y:S08]  /*c0d0*/  S2UR UR5, SR_CgaCtaId ;  /* 0x00000000000579c3 */ /* 0x000e700000008800 */
[----:B------:R-:W-:Y:S06]  /*c0e0*/  BAR.SYNC.DEFER_BLOCKING 0x5, 0x180 ;  /* 0x0146000000007b1d */ /* 0x000fec0000010000 */
[----:B------:R-:W-:-:S02]  /*c0f0*/  UMOV UR4, 0x400 ;  /* 0x0000040000047882 */ /* 0x000fc40000000000 */
[----:B-1----:R-:W-:-:S09]  /*c100*/  ULEA UR4, UR5, UR4, 0x18 ;  /* 0x0000000405047291 */ /* 0x002fd2000f8ec03f */
[----:B------:R-:W1:Y:S04]  /*c110*/  LDS.128 R4, [UR4+0x388d0] ;  /* 0x0388d004ff047984 */ /* 0x000e680008000c00 */
[----:B-1----:R1:W-:Y:S01]  /*c120*/  STL [R1+0x24], R5 ;  /* 0x0000240501007387 */ /* 0x0023e20000100800 */
[----:B------:R-:W-:Y:S02]  /*c130*/  R2UR UR52, R7 ;  /* 0x00000000073472ca */ /* 0x000fe400000e0000 */
[----:B------:R-:W-:Y:S01]  /*c140*/  R2UR UR38, R6 ;  /* 0x00000000062672ca */ /* 0x000fe200000e0000 */
[----:B------:R1:W-:Y:S01]  /*c150*/  STL [R1+0x20], R4 ;  /* 0x0000200401007387 */ /* 0x0003e20000100800 */
[----:B------:R-:W-:Y:S06]  /*c160*/  BAR.ARV 0x4, 0x180 ;  /* 0x0106000000007b1d */ /* 0x000fec0000002000 */
[----:B------:R-:W-:Y:S07]  /*c170*/  BRA `(.L_x_167) ;  /* 0x0000000800247947 */ /* 0x000fee0003800000 */
.L_x_166:
[----:B0-----:R-:W0:Y:S01]  /*c180*/  S2R R2, SR_TID.X ;  /* 0x0000000000027919 */ /* 0x001e220000002100 */
[----:B------:R-:W-:Y:S01]  /*c190*/  ULDC UR4, c[0x0][0xc14] ;  /* 0x0003050000047ab9 */ /* 0x000fe20000000800 */
[----:B------:R-:W1:Y:S01]  /*c1a0*/  LDC R9, c[0x0][0xc10] ;  /* 0x00030400ff097b82 */ /* 0x000e620000000800 */
[----:B0-----:R-:W-:-:S04]  /*c1b0*/  LOP3.LUT R5, R2, 0x1f, RZ, 0xc0, !PT ;  /* 0x0000001f02057812 */ /* 0x001fc800078ec0ff */
[----:B------:R-:W-:-:S04]  /*c1c0*/  ISETP.NE.AND P0, PT, R5, 0x1f, PT ;  /* 0x0000001f0500780c */ /* 0x000fc80003f05270 */
[----:B------:R-:W-:-:S13]  /*c1d0*/  ISETP.GE.OR P1, PT, R5, UR4, !P0 ;  /* 0x0000000405007c0c */ /* 0x000fda000c726670 */
[----:B------:R-:W0:Y:S02]  /*c1e0*/  @!P1 LDC.64 R2, c[0x0][0xc58] ;  /* 0x00031600ff029b82 */ /* 0x000e240000000a00 */
[----:B0-----:R-:W-:-:S05]  /*c1f0*/  @!P1 IMAD.WIDE.U32 R2, R5, 0x4, R2 ;  /* 0x0000000405029825 */ /* 0x001fca00078e0002 */
[----:B------:R-:W2:Y:S01]  /*c200*/  @!P1 LDG.E R0, desc[UR46][R2.64] ;  /* 0x0000002e02009981 */ /* 0x000ea2000c1e1900 */
[C---:B------:R-:W-:Y:S01]  /*c210*/  ISETP.NE.AND P1, PT, R5.reuse, RZ, PT ;  /* 0x000000ff0500720c */ /* 0x040fe20003f25270 */
[----:B------:R-:W-:Y:S01]  /*c220*/  UMOV UR52, URZ ;  /* 0x0000003f00347c82 */ /* 0x000fe20008000000 */
[C---:B------:R-:W-:Y:S02]  /*c230*/  ISETP.GE.U32.AND P2, PT, R5.reuse, 0x2, PT ;  /* 0x000000020500780c */ /* 0x040fe40003f46070 */
[C---:B------:R-:W-:Y:S02]  /*c240*/  ISETP.GE.U32.AND P3, PT, R5.reuse, 0x4, PT ;  /* 0x000000040500780c */ /* 0x040fe40003f66070 */
[C---:B------:R-:W-:Y:S02]  /*c250*/  ISETP.GE.U32.AND P4, PT, R5.reuse, 0x8, PT ;  /* 0x000000080500780c */ /* 0x040fe40003f86070 */
[----:B------:R-:W-:Y:S01]  /*c260*/  ISETP.GE.U32.AND P5, PT, R5, 0x10, PT ;  /* 0x000000100500780c */ /* 0x000fe20003fa6070 */
[----:B--2---:R-:W0:Y:S02]  /*c270*/  SHFL.UP PT, R4, R0, 0x1, RZ ;  /* 0x0420000000047989 */ /* 0x004e2400000e00ff */
[----:B0-----:R-:W-:-:S05]  /*c280*/  SEL R7, R4, RZ, P1 ;  /* 0x000000ff04077207 */ /* 0x001fca0000800000 */
[----:B------:R-:W-:-:S05]  /*c290*/  IMAD.IADD R7, R0, 0x1, R7 ;  /* 0x0000000100077824 */ /* 0x000fca00078e0207 */
[----:B------:R-:W0:Y:S02]  /*c2a0*/  SHFL.UP PT, R4, R7, 0x2, RZ ;  /* 0x0440000007047989 */ /* 0x000e2400000e00ff */
[----:B0-----:R-:W-:-:S05]  /*c2b0*/  SEL R4, R4, RZ, P2 ;  /* 0x000000ff04047207 */ /* 0x001fca0001000000 */
[----:B------:R-:W-:-:S05]  /*c2c0*/  IMAD.IADD R4, R7, 0x1, R4 ;  /* 0x0000000107047824 */ /* 0x000fca00078e0204 */
[----:B------:R-:W0:Y:S02]  /*c2d0*/  SHFL.UP PT, R6, R4, 0x4, RZ ;  /* 0x0480000004067989 */ /* 0x000e2400000e00ff */
[----:B0-----:R-:W-:-:S05]  /*c2e0*/  SEL R3, R6, RZ, P3 ;  /* 0x000000ff06037207 */ /* 0x001fca0001800000 */
[----:B------:R-:W-:Y:S02]  /*c2f0*/  IMAD.IADD R3, R4, 0x1, R3 ;  /* 0x0000000104037824 */ /* 0x000fe400078e0203 */
[----:B------:R-:W0:Y:S03]  /*c300*/  S2R R4, SR_CTAID.X ;  /* 0x0000000000047919 */ /* 0x000e260000002500 */
[----:B------:R-:W2:Y:S02]  /*c310*/  SHFL.UP PT, R2, R3, 0x8, RZ ;  /* 0x0500000003027989 */ /* 0x000ea400000e00ff */
[----:B--2---:R-:W-:-:S05]  /*c320*/  SEL R2, R2, RZ, P4 ;  /* 0x000000ff02027207 */ /* 0x004fca0002000000 */
[----:B------:R-:W-:-:S05]  /*c330*/  IMAD.IADD R8, R3, 0x1, R2 ;  /* 0x0000000103087824 */ /* 0x000fca00078e0202 */
[----:B------:R-:W2:Y:S02]  /*c340*/  SHFL.UP PT, R2, R8, 0x10, RZ ;  /* 0x0600000008027989 */ /* 0x000ea400000e00ff */
[----:B--2---:R-:W-:-:S05]  /*c350*/  SEL R7, R2, RZ, P5 ;  /* 0x000000ff02077207 */ /* 0x004fca0002800000 */
[----:B------:R-:W-:-:S05]  /*c360*/  IMAD.IADD R2, R8, 0x1, R7 ;  /* 0x0000000108027824 */ /* 0x000fca00078e0207 */
[----:B------:R-:W1:Y:S02]  /*c370*/  SHFL.IDX PT, R6, R2, 0x1f, 0x1f ;  /* 0x03e01f0002067f89 */ /* 0x000e6400000e0000 */
[----:B-1----:R-:W-:Y:S02]  /*c380*/  IMAD R7, R6, R9, RZ ;  /* 0x0000000906077224 */ /* 0x002fe400078e02ff */
[----:B------:R-:W-:Y:S02]  /*c390*/  IMAD.MOV.U32 R6, RZ, RZ, RZ ;  /* 0x000000ffff067224 */ /* 0x000fe400078e00ff */
[----:B------:R-:W-:Y:S01]  /*c3a0*/  IMAD.MOV.U32 R10, RZ, RZ, R7 ;  /* 0x000000ffff0a7224 */ /* 0x000fe200078e0007 */
[----:B0-----:R-:W-:-:S13]  /*c3b0*/  ISETP.GT.AND P6, PT, R7, R4, PT ;  /* 0x000000040700720c */ /* 0x001fda0003fc4270 */
[----:B------:R-:W-:Y:S05]  /*c3c0*/  @P6 BRA `(.L_x_168) ;  /* 0x0000000000a46947 */ /* 0x000fea0003800000 */
[----:B------:R-:W-:Y:S01]  /*c3d0*/  IMAD.MOV.U32 R7, RZ, RZ, R10 ;  /* 0x000000ffff077224 */ /* 0x000fe200078e000a */
[----:B------:R-:W-:Y:S01]  /*c3e0*/  UMOV UR52, URZ ;  /* 0x0000003f00347c82 */ /* 0x000fe20008000000 */
[----:B------:R-:W-:Y:S01]  /*c3f0*/  ULDC UR6, c[0x0][0xc14] ;  /* 0x0003050000067ab9 */ /* 0x000fe20000000800 */
[----:B------:R-:W-:-:S05]  /*c400*/  ULDC UR5, c[0x0][0xc14] ;  /* 0x0003050000057ab9 */ /* 0x000fca0000000800 */
.L_x_172:
[----:B------:R-:W-:-:S03]  /*c410*/  UIADD3 UR4, UR52, 0x1f, URZ ;  /* 0x0000001f34047890 */ /* 0x000fc6000fffe03f */
[----:B------:R-:W-:Y:S01]  /*c420*/  UMOV UR52, UR5 ;  /* 0x0000000500347c82 */ /* 0x000fe20008000000 */
[----:B------:R-:W-:-:S06]  /*c430*/  UISETP.GE.AND UP0, UPT, UR4, UR6, UPT ;  /* 0x000000060400728c */ /* 0x000fcc000bf06270 */
[----:B------:R-:W-:-:S13]  /*c440*/  PLOP3.LUT P6, PT, PT, PT, UP0, 0x40, 0x0 ;  /* 0x000000000000781c */ /* 0x000fda0003fce808 */
[----:B------:R-:W-:Y:S05]  /*c450*/  @!P6 BRA `(.L_x_169) ;  /* 0x000000040034e947 */ /* 0x000fea0003800000 */
[----:B------:R-:W-:Y:S01]  /*c460*/  UMOV UR52, UR4 ;  /* 0x0000000400347c82 */ /* 0x000fe20008000000 */
[----:B------:R-:W-:Y:S01]  /*c470*/  BSSY B0, `(.L_x_170) ;  /* 0x0000008000007945 */ /* 0x000fe20003800000 */
[----:B------:R-:W-:Y:S02]  /*c480*/  VIADD R9, R5, UR52 ;  /* 0x0000003405097c36 */ /* 0x000fe40008000000 */
[----:B------:R-:W-:-:S03]  /*c490*/  IMAD.MOV.U32 R0, RZ, RZ, RZ ;  /* 0x000000ffff007224 */ /* 0x000fc600078e00ff */
[----:B------:R-:W-:-:S13]  /*c4a0*/  ISETP.GE.OR P6, PT, R9, UR6, !P0 ;  /* 0x0000000609007c0c */ /* 0x000fda000c7c6670 */
[----:B------:R-:W-:Y:S05]  /*c4b0*/  @P6 BRA `(.L_x_171) ;  /* 0x00000000000c6947 */ /* 0x000fea0003800000 */
[----:B------:R-:W0:Y:S02]  /*c4c0*/  LDC.64 R2, c[0x0][0xc58] ;  /* 0x00031600ff027b82 */ /* 0x000e240000000a00 */
[----:B0-----:R-:W-:-:S05]  /*c4d0*/  IMAD.WIDE R2, R9, 0x4, R2 ;  /* 0x0000000409027825 */ /* 0x001fca00078e0202 */
[----:B------:R0:W5:Y:S02]  /*c4e0*/  LDG.E R0, desc[UR46][R2.64] ;  /* 0x0000002e02007981 */ /* 0x000164000c1e1900 */
.L_x_171:
[----:B------:R-:W-:Y:S05]  /*c4f0*/  BSYNC B0 ;  /* 0x0000000000007941 */ /* 0x000fea0003800000 */
.L_x_170:
[----:B0----5:R-:W0:Y:S02]  /*c500*/  SHFL.UP PT, R2, R0, 0x1, RZ ;  /* 0x0420000000027989 */ /* 0x021e2400000e00ff */
[----:B0-----:R-:W-:-:S05]  /*c510*/  SEL R3, R2, RZ, P1 ;  /* 0x000000ff02037207 */ /* 0x001fca0000800000 */
[----:B------:R-:W-:-:S05]  /*c520*/  IMAD.IADD R3, R0, 0x1, R3 ;  /* 0x0000000100037824 */ /* 0x000fca00078e0203 */
[----:B------:R-:W0:Y:S02]  /*c530*/  SHFL.UP PT, R2, R3, 0x2, RZ ;  /* 0x0440000003027989 */ /* 0x000e2400000e00ff */
        /* <DEDUP_REMOVED lines=11> */
[----:B------:R-:W0:Y:S03]  /*c5f0*/  LDC R9, c[0x0][0xc10] ;  /* 0x00030400ff097b82 */ /* 0x000e260000000800 */
[----:B------:R-:W0:Y:S02]  /*c600*/  SHFL.IDX PT, R12, R2, 0x1f, 0x1f ;  /* 0x03e01f00020c7f89 */ /* 0x000e2400000e0000 */
[----:B0-----:R-:W-:-:S04]  /*c610*/  IMAD R12, R12, R9, RZ ;  /* 0x000000090c0c7224 */ /* 0x001fc800078e02ff */
[----:B------:R-:W-:-:S05]  /*c620*/  IMAD.IADD R7, R12, 0x1, R7 ;  /* 0x000000010c077824 */ /* 0x000fca00078e0207 */
[----:B------:R-:W-:-:S13]  /*c630*/  ISETP.GT.AND P6, PT, R7, R4, PT ;  /* 0x000000040700720c */ /* 0x000fda0003fc4270 */
[----:B------:R-:W-:Y:S05]  /*c640*/  @!P6 BRA `(.L_x_172) ;  /* 0xfffffffc0070e947 */ /* 0x000fea000383ffff */
[----:B------:R-:W-:-:S07]  /*c650*/  IMAD.MOV.U32 R10, RZ, RZ, R12 ;  /* 0x000000ffff0a7224 */ /* 0x000fce00078e000c */
.L_x_168:
[----:B------:R-:W-:-:S04]  /*c660*/  IMAD.IADD R8, R7, 0x1, -R10 ;  /* 0x0000000107087824 */ /* 0x000fc800078e0a0a */
[----:B------:R-:W-:-:S05]  /*c670*/  IMAD R3, R2, R9, R8 ;  /* 0x0000000902037224 */ /* 0x000fca00078e0208 */
[----:B------:R-:W-:-:S13]  /*c680*/  ISETP.GT.AND P0, PT, R3, R4, PT ;  /* 0x000000040300720c */ /* 0x000fda0003f04270 */
[----:B------:R-:W-:Y:S02]  /*c690*/  VOTEU.ANY UR5, UPT, !P0 ;  /* 0x0000000000057886 */ /* 0x000fe400040e0100 */
[----:B------:R-:W-:Y:S02]  /*c6a0*/  UPOPC UR4, UR5 ;  /* 0x00000005000472bf */ /* 0x000fe40008000000 */
[----:B------:R-:W-:-:S04]  /*c6b0*/  ISETP.NE.AND P0, PT, RZ, UR5, PT ;  /* 0x00000005ff007c0c */ /* 0x000fc8000bf05270 */
[----:B------:R-:W-:-:S05]  /*c6c0*/  IMAD.U32 R11, RZ, RZ, UR4 ;  /* 0x00000004ff0b7e24 */ /* 0x000fca000f8e00ff */
[----:B------:R-:W0:Y:S02]  /*c6d0*/  SHFL.IDX PT, R0, R0, R11, 0x1f ;  /* 0x00001f0b00007589 */ /* 0x000e2400000e0000 */
[----:B0-----:R-:W-:-:S04]  /*c6e0*/  IABS R7, R0 ;  /* 0x0000000000077213 */ /* 0x001fc80000000000 */
[----:B------:R-:W0:Y:S08]  /*c6f0*/  I2F.RP R10, R7 ;  /* 0x00000007000a7306 */ /* 0x000e300000209400 */
[----:B0-----:R-:W0:Y:S02]  /*c700*/  MUFU.RCP R10, R10 ;  /* 0x0000000a000a7308 */ /* 0x001e240000001000 */
[----:B0-----:R-:W-:-:S06]  /*c710*/  VIADD R3, R10, 0xffffffe ;  /* 0x0ffffffe0a037836 */ /* 0x001fcc0000000000 */
[----:B------:R-:W0:Y:S01]  /*c720*/  F2I.FTZ.U32.TRUNC.NTZ R3, R3 ;  /* 0x0000000300037305 */ /* 0x000e22000021f000 */
[----:B------:R-:W-:Y:S05]  /*c730*/  @!P0 BRA `(.L_x_173) ;  /* 0x00000000000c8947 */ /* 0x000fea0003800000 */
[----:B------:R-:W-:-:S06]  /*c740*/  UIADD3 UR5, UR4, -0x1, URZ ;  /* 0xffffffff04057890 */ /* 0x000fcc000fffe03f */
[----:B------:R-:W-:-:S05]  /*c750*/  IMAD.U32 R11, RZ, RZ, UR5 ;  /* 0x00000005ff0b7e24 */ /* 0x000fca000f8e00ff */
[----:B------:R1:W2:Y:S02]  /*c760*/  SHFL.IDX PT, R6, R2, R11, 0x1f ;  /* 0x00001f0b02067589 */ /* 0x0002a400000e0000 */
.L_x_173:
[--C-:B01----:R-:W-:Y:S01]  /*c770*/  IMAD.MOV R2, RZ, RZ, -R3.reuse ;  /* 0x000000ffff027224 */ /* 0x103fe200078e0a03 */
[----:B------:R-:W-:Y:S01]  /*c780*/  UIADD3 UR52, UR4, UR52, URZ ;  /* 0x0000003404347290 */ /* 0x000fe2000fffe03f */
[----:B--2---:R-:W-:Y:S02]  /*c790*/  IMAD R6, R6, R9, R8 ;  /* 0x0000000906067224 */ /* 0x004fe400078e0208 */
[----:B------:R-:W-:Y:S02]  /*c7a0*/  IMAD R9, R2, R7, RZ ;  /* 0x0000000702097224 */ /* 0x000fe400078e02ff */
[----:B------:R-:W-:Y:S01]  /*c7b0*/  IMAD.MOV.U32 R2, RZ, RZ, RZ ;  /* 0x000000ffff027224 */ /* 0x000fe200078e00ff */
[----:B------:R1:W-:Y:S03]  /*c7c0*/  STL [R1+0x20], R6 ;  /* 0x0000200601007387 */ /* 0x0003e60000100800 */
[----:B------:R-:W-:-:S04]  /*c7d0*/  IMAD.HI.U32 R2, R3, R9, R2 ;  /* 0x0000000903027227 */ /* 0x000fc800078e0002 */
[----:B------:R-:W-:Y:S01]  /*c7e0*/  IMAD.IADD R9, R4, 0x1, -R6 ;  /* 0x0000000104097824 */ /* 0x000fe200078e0a06 */
[----:B------:R-:W-:-:S04]  /*c7f0*/  IABS R4, R0 ;  /* 0x0000000000047213 */ /* 0x000fc80000000000 */
[----:B------:R-:W-:Y:S01]  /*c800*/  IABS R3, R9 ;  /* 0x0000000900037213 */ /* 0x000fe20000000000 */
[----:B------:R-:W-:-:S04]  /*c810*/  IMAD.MOV R4, RZ, RZ, -R4 ;  /* 0x000000ffff047224 */ /* 0x000fc800078e0a04 */
[----:B------:R-:W-:-:S04]  /*c820*/  IMAD.HI.U32 R2, R2, R3, RZ ;  /* 0x0000000302027227 */ /* 0x000fc800078e00ff */
[----:B------:R-:W-:Y:S01]  /*c830*/  IMAD R4, R2, R4, R3 ;  /* 0x0000000402047224 */ /* 0x000fe200078e0203 */
[----:B------:R-:W-:-:S04]  /*c840*/  LOP3.LUT R3, R9, R0, RZ, 0x3c, !PT ;  /* 0x0000000009037212 */ /* 0x000fc800078e3cff */
[----:B------:R-:W-:Y:S02]  /*c850*/  ISETP.GT.U32.AND P1, PT, R7, R4, PT ;  /* 0x000000040700720c */ /* 0x000fe40003f24070 */
[----:B------:R-:W-:-:S11]  /*c860*/  ISETP.GE.AND P2, PT, R3, RZ, PT ;  /* 0x000000ff0300720c */ /* 0x000fd60003f46270 */
[----:B------:R-:W-:Y:S02]  /*c870*/  @!P1 IMAD.IADD R4, R4, 0x1, -R7 ;  /* 0x0000000104049824 */ /* 0x000fe400078e0a07 */
[----:B------:R-:W-:Y:S01]  /*c880*/  @!P1 VIADD R2, R2, 0x1 ;  /* 0x0000000102029836 */ /* 0x000fe20000000000 */
[----:B------:R-:W-:Y:S02]  /*c890*/  ISETP.NE.AND P1, PT, R0, RZ, PT ;  /* 0x000000ff0000720c */ /* 0x000fe40003f25270 */
[----:B------:R-:W-:-:S13]  /*c8a0*/  ISETP.GE.U32.AND P0, PT, R4, R7, PT ;  /* 0x000000070400720c */ /* 0x000fda0003f06070 */
[----:B------:R-:W-:-:S04]  /*c8b0*/  @P0 VIADD R2, R2, 0x1 ;  /* 0x0000000102020836 */ /* 0x000fc80000000000 */
[----:B------:R-:W-:Y:S01]  /*c8c0*/  @!P2 IMAD.MOV R2, RZ, RZ, -R2 ;  /* 0x000000ffff02a224 */ /* 0x000fe200078e0a02 */
[----:B------:R-:W-:-:S04]  /*c8d0*/  @!P1 LOP3.LUT R2, RZ, R0, RZ, 0x33, !PT ;  /* 0x00000000ff029212 */ /* 0x000fc800078e33ff */
[----:B------:R-:W-:Y:S01]  /*c8e0*/  R2UR UR38, R2 ;  /* 0x00000000022672ca */ /* 0x000fe200000e0000 */
[----:B------:R-:W-:-:S04]  /*c8f0*/  IMAD.MOV R3, RZ, RZ, -R2 ;  /* 0x000000ffff037224 */ /* 0x000fc800078e0a02 */
[----:B------:R-:W-:-:S05]  /*c900*/  IMAD R0, R0, R3, R9 ;  /* 0x0000000300007224 */ /* 0x000fca00078e0209 */
[----:B------:R1:W-:Y:S01]  /*c910*/  STL [R1+0x24], R0 ;  /* 0x0000240001007387 */ /* 0x0003e20000100800 */
[----:B------:R-:W-:Y:S05]  /*c920*/  BRA `(.L_x_174) ;  /* 0x00000000000c7947 */ /* 0x000fea0003800000 */
.L_x_169:
[----:B------:R0:W-:Y:S01]  /*c930*/  STL [R1+0x20], R4 ;  /* 0x0000200401007387 */ /* 0x0001e20000100800 */
[----:B------:R-:W-:-:S03]  /*c940*/  UMOV UR38, URZ ;  /* 0x0000003f00267c82 */ /* 0x000fc60008000000 */
[----:B------:R0:W-:Y:S02]  /*c950*/  STL [R1+0x24], RZ ;  /* 0x000024ff01007387 */ /* 0x0001e40000100800 */
.L_x_174:
[----:B------:R-:W2:Y:S04]  /*c960*/  LDL R2, [R1+0x24] ;  /* 0x0000240001027983 */ /* 0x000ea80000100800 */
[----:B0-----:R-:W3:Y:S01]  /*c970*/  LDL R4, [R1+0x20] ;  /* 0x0000200001047983 */ /* 0x001ee20000100800 */
[----:B------:R-:W-:-:S13]  /*c980*/  ISETP.NE.AND P0, PT, R5, RZ, PT ;  /* 0x000000ff0500720c */ /* 0x000fda0003f05270 */
[----:B------:R-:W0:Y:S01]  /*c990*/  @!P0 S2R R3, SR_CgaCtaId ;  /* 0x0000000000038919 */ /* 0x000e220000008800 */
[----:B-1----:R-:W-:Y:S01]  /*c9a0*/  @!P0 MOV R0, 0x400 ;  /* 0x0000040000008802 */ /* 0x002fe20000000f00 */
[----:B------:R-:W-:Y:S02]  /*c9b0*/  IMAD.U32 R6, RZ, RZ, UR38 ;  /* 0x00000026ff067e24 */ /* 0x000fe4000f8e00ff */
[----:B------:R-:W-:Y:S01]  /*c9c0*/  IMAD.U32 R7, RZ, RZ, UR52 ;  /* 0x00000034ff077e24 */ /* 0x000fe2000f8e00ff */
[----:B0-----:R-:W-:Y:S01]  /*c9d0*/  @!P0 LEA R0, R3, R0, 0x18 ;  /* 0x0000000003008211 */ /* 0x001fe200078ec0ff */
[----:B--2---:R-:W-:-:S05]  /*c9e0*/  IMAD.MOV.U32 R5, RZ, RZ, R2 ;  /* 0x000000ffff057224 */ /* 0x004fca00078e0002 */
[----:B---3--:R2:W-:Y:S01]  /*c9f0*/  @!P0 STS.128 [R0+0x388d0], R4 ;  /* 0x0388d00400008388 */ /* 0x0085e20000000c00 */
[----:B------:R-:W-:Y:S06]  /*ca00*/  BAR.ARV 0x5, 0x180 ;  /* 0x0146000000007b1d */ /* 0x000fec0000002000 */
.L_x_167:
[----:B--2---:R-:W-:Y:S01]  /*ca10*/  IMAD.MOV.U32 R0, RZ, RZ, 0x1 ;  /* 0x00000001ff007424 */ /* 0x004fe200078e00ff */
[----:B------:R-:W-:Y:S01]  /*ca20*/  ULDC UR4, c[0x0][0xc14] ;  /* 0x0003050000047ab9 */ /* 0x000fe20000000800 */
[----:B------:R2:W-:Y:S01]  /*ca30*/  STL [R1+0x3c], RZ ;  /* 0x00003cff01007387 */ /* 0x0005e20000100800 */
[----:B------:R-:W-:-:S03]  /*ca40*/  UISETP.GE.AND UP0, UPT, UR52, UR4, UPT ;  /* 0x000000043400728c */ /* 0x000fc6000bf06270 */
[----:B------:R2:W-:Y:S03]  /*ca50*/  STL [R1+0x14], R0 ;  /* 0x0000140001007387 */ /* 0x0005e60000100800 */
[----:B------:R-:W-:Y:S01]  /*ca60*/  PLOP3.LUT P0, PT, PT, PT, UP0, 0x80, 0x0 ;  /* 0x000000000000781c */ /* 0x000fe20003f0f008 */
[----:B------:R2:W-:-:S12]  /*ca70*/  STL [R1+0xc], RZ ;  /* 0x00000cff01007387 */ /* 0x0005d80000100800 */
[----:B--2---:R-:W-:Y:S05]  /*ca80*/  @P0 BRA `(.L_x_175) ;  /* 0x00000044002c0947 */ /* 0x004fea0003800000 */
[----:B------:R-:W0:Y:S01]  /*ca90*/  S2R R0, SR_TID.X ;  /* 0x0000000000007919 */ /* 0x000e220000002100 */
[----:B------:R-:W-:Y:S01]  /*caa0*/  ULDC UR50, c[0x0][0xc] ;  /* 0x0000030000327ab9 */ /* 0x000fe20000000800 */
[----:B------:R-:W-:Y:S01]  /*cab0*/  ULOP3.LUT UR42, UR40, 0x1, URZ, 0xfc, !UPT ;  /* 0x00000001282a7892 */ /* 0x000fe2000f8efc3f */
[----:B------:R-:W2:Y:S01]  /*cac0*/  S2R R8, SR_TID.X ;  /* 0x0000000000087919 */ /* 0x000ea20000002100 */
[----:B------:R-:W-:Y:S01]  /*cad0*/  ULOP3.LUT UR51, UR40, 0x2, URZ, 0xfc, !UPT ;  /* 0x0000000228337892 */ /* 0x000fe2000f8efc3f */
[----:B------:R-:W-:Y:S01]  /*cae0*/  ULDC.64 UR54, c[0x0][0x198] ;  /* 0x0000660000367ab9 */ /* 0x000fe20000000a00 */
[----:B0-----:R-:W-:Y:S01]  /*caf0*/  LOP3.LUT R2, R0, 0x7f, RZ, 0xc0, !PT ;  /* 0x0000007f00027812 */ /* 0x001fe200078ec0ff */
[----:B--2---:R-:W-:-:S03]  /*cb00*/  IMAD.SHL.U32 R0, R8, 0x80, RZ ;  /* 0x0000008008007824 */ /* 0x004fc600078e00ff */
[----:B------:R-:W-:Y:S01]  /*cb10*/  SHF.R.U32.HI R3, RZ, 0x5, R2 ;  /* 0x00000005ff037819 */ /* 0x000fe20000011602 */
[C---:B-1----:R-:W-:Y:S01]  /*cb20*/  IMAD.SHL.U32 R4, R8.reuse, 0x10, RZ ;  /* 0x0000001008047824 */ /* 0x042fe200078e00ff */
[----:B------:R-:W-:Y:S02]  /*cb30*/  R2P PR, R8, 0x6 ;  /* 0x0000000608007804 */ /* 0x000fe40000000000 */
[----:B------:R-:W-:Y:S02]  /*cb40*/  LOP3.LUT R2, R0, 0x380, RZ, 0xc0, !PT ;  /* 0x0000038000027812 */ /* 0x000fe400078ec0ff */
        /* <DEDUP_REMOVED lines=9> */
[----:B------:R-:W-:-:S03]  /*cbe0*/  IMAD.MOV.U32 R2, RZ, RZ, 0x20 ;  /* 0x00000020ff027424 */ /* 0x000fc600078e00ff */
[----:B------:R0:W-:Y:S02]  /*cbf0*/  STL [R1+0x10], R0 ;  /* 0x0000100001007387 */ /* 0x0001e40000100800 */
[----:B------:R-:W-:Y:S02]  /*cc00*/  SEL R4, R2, 0xffffffe0, !P1 ;  /* 0xffffffe002047807 */ /* 0x000fe40004800000 */
[----:B------:R-:W-:Y:S04]  /*cc10*/  STL [R1], R6 ;  /* 0x0000000601007387 */ /* 0x000fe80000100800 */
[----:B------:R-:W-:Y:S01]  /*cc20*/  STL [R1+0xc], RZ ;  /* 0x00000cff01007387 */ /* 0x000fe20000100800 */
[----:B0-----:R-:W-:-:S05]  /*cc30*/  IMAD.MOV.U32 R0, RZ, RZ, 0x40 ;  /* 0x00000040ff007424 */ /* 0x001fca00078e00ff */
[----:B------:R-:W-:Y:S01]  /*cc40*/  SEL R3, R0, 0xffffffc0, !P2 ;  /* 0xffffffc000037807 */ /* 0x000fe20005000000 */
[----:B------:R-:W-:-:S04]  /*cc50*/  IMAD.MOV.U32 R0, RZ, RZ, 0x1 ;  /* 0x00000001ff007424 */ /* 0x000fc800078e00ff */
[C---:B------:R-:W-:Y:S01]  /*cc60*/  IMAD.IADD R2, R3.reuse, 0x1, R4 ;  /* 0x0000000103027824 */ /* 0x040fe200078e0204 */
[----:B------:R0:W-:Y:S04]  /*cc70*/  STL [R1+0x14], R0 ;  /* 0x0000140001007387 */ /* 0x0001e80000100800 */
[----:B------:R1:W-:Y:S04]  /*cc80*/  STL [R1+0x2c], R3 ;  /* 0x00002c0301007387 */ /* 0x0003e80000100800 */
[----:B------:R1:W-:Y:S01]  /*cc90*/  STL [R1+0x30], R4 ;  /* 0x0000300401007387 */ /* 0x0003e20000100800 */
[----:B0-----:R-:W-:-:S03]  /*cca0*/  IMAD.IADD R0, R3, 0x1, R6 ;  /* 0x0000000103007824 */ /* 0x001fc600078e0206 */
[----:B------:R1:W-:Y:S04]  /*ccb0*/  STL [R1+0x3c], RZ ;  /* 0x00003cff01007387 */ /* 0x0003e80000100800 */
[----:B------:R1:W-:Y:S04]  /*ccc0*/  STL [R1+0x34], R2 ;  /* 0x0000340201007387 */ /* 0x0003e80000100800 */
[----:B------:R1:W-:Y:S02]  /*ccd0*/  STL [R1+0x38], R0 ;  /* 0x0000380001007387 */ /* 0x0003e40000100800 */
.L_x_235:
[----:B------:R-:W-:Y:S01]  /*cce0*/  ULDC.64 UR4, c[0x0][0xc60] ;  /* 0x0003180000047ab9 */ /* 0x000fe20000000a00 */
[----:B------:R-:W-:Y:S01]  /*ccf0*/  ULDC.64 UR6, c[0x0][0xa28] ;  /* 0x00028a0000067ab9 */ /* 0x000fe20000000a00 */
[----:B------:R-:W-:Y:S01]  /*cd00*/  UIMAD.WIDE UR4, UR52, 0x4, UR4 ;  /* 0x00000004340478a5 */ /* 0x000fe2000f8e0204 */
[----:B------:R-:W-:Y:S01]  /*cd10*/  ULDC.64 UR10, c[0x0][0xa20] ;  /* 0x00028800000a7ab9 */ /* 0x000fe20000000a00 */
[----:B------:R-:W-:Y:S01]  /*cd20*/  IMAD.MOV.U32 R17, RZ, RZ, RZ ;  /* 0x000000ffff117224 */ /* 0x000fe200078e00ff */
[----:B------:R-:W-:-:S03]  /*cd30*/  ULDC UR44, c[0x0][0x2e0] ;  /* 0x0000b800002c7ab9 */ /* 0x000fc60000000800 */
[----:B-1----:R-:W-:Y:S02]  /*cd40*/  IMAD.U32 R2, RZ, RZ, UR4 ;  /* 0x00000004ff027e24 */ /* 0x002fe4000f8e00ff */
[----:B------:R-:W-:Y:S01]  /*cd50*/  IMAD.U32 R3, RZ, RZ, UR5 ;  /* 0x00000005ff037e24 */ /* 0x000fe2000f8e00ff */
[----:B------:R-:W-:-:S04]  /*cd60*/  ULDC.64 UR4, c[0x0][0xa00] ;  /* 0x0002800000047ab9 */ /* 0x000fc80000000a00 */
[----:B--2---:R-:W2:Y:S01]  /*cd70*/  LDG.E R2, desc[UR46][R2.64] ;  /* 0x0000002e02027981 */ /* 0x004ea2000c1e1900 */
[----:B------:R-:W-:Y:S02]  /*cd80*/  UISETP.NE.U32.AND UP0, UPT, UR4, URZ, UPT ;  /* 0x0000003f0400728c */ /* 0x000fe4000bf05070 */
[----:B------:R-:W-:Y:S02]  /*cd90*/  UISETP.NE.U32.AND UP1, UPT, UR6, URZ, UPT ;  /* 0x0000003f0600728c */ /* 0x000fe4000bf25070 */
[----:B------:R-:W-:-:S06]  /*cda0*/  UISETP.NE.AND.EX UP0, UPT, UR5, URZ, UPT, UP0 ;  /* 0x0000003f0500728c */ /* 0x000fcc000bf05300 */
[----:B------:R-:W-:Y:S01]  /*cdb0*/  PLOP3.LUT P0, PT, PT, PT, UP0, 0x80, 0x0 ;  /* 0x000000000000781c */ /* 0x000fe20003f0f008 */
[----:B------:R-:W-:Y:S01]  /*cdc0*/  IMAD.MOV.U32 R4, RZ, RZ, RZ ;  /* 0x000000ffff047224 */ /* 0x000fe200078e00ff */
[----:B--2---:R-:W-:-:S13]  /*cdd0*/  R2UR UR49, R2 ;  /* 0x00000000023172ca */ /* 0x004fda00000e0000 */
[----:B------:R-:W-:Y:S02]  /*cde0*/  USHF.R.S32.HI UR8, URZ, 0x1f, UR49 ;  /* 0x0000001f3f087899 */ /* 0x000fe40008011431 */
[----:B------:R-:W-:-:S04]  /*cdf0*/  @UP0 ULEA UR4, UP2, UR49, UR4, 0x2 ;  /* 0x0000000431040291 */ /* 0x000fc8000f84103f */
[----:B------:R-:W-:Y:S02]  /*ce00*/  @UP0 ULEA.HI.X UR5, UR49, UR5, UR8, 0x2, UP2 ;  /* 0x0000000531050291 */ /* 0x000fe400090f1408 */
[----:B------:R-:W-:Y:S01]  /*ce10*/  UISETP.NE.AND.EX UP0, UPT, UR7, URZ, UPT, UP1 ;  /* 0x0000003f0700728c */ /* 0x000fe2000bf05310 */
[----:B------:R-:W-:Y:S01]  /*ce20*/  IMAD.U32 R2, RZ, RZ, UR4 ;  /* 0x00000004ff027e24 */ /* 0x000fe2000f8e00ff */
[----:B------:R-:W-:Y:S02]  /*ce30*/  UISETP.NE.U32.AND UP2, UPT, UR10, URZ, UPT ;  /* 0x0000003f0a00728c */ /* 0x000fe4000bf45070 */
[----:B------:R-:W-:Y:S01]  /*ce40*/  USHF.L.U32 UR45, UR49, 0x2, URZ ;  /* 0x00000002312d7899 */ /* 0x000fe2000800063f */
[----:B------:R-:W-:Y:S01]  /*ce50*/  IMAD.U32 R3, RZ, RZ, UR5 ;  /* 0x00000005ff037e24 */ /* 0x000fe2000f8e00ff */
[----:B------:R-:W-:Y:S01]  /*ce60*/  UISETP.NE.AND.EX UP2, UPT, UR11, URZ, UPT, UP2 ;  /* 0x0000003f0b00728c */ /* 0x000fe2000bf45320 */
[----:B------:R-:W-:Y:S01]  /*ce70*/  PLOP3.LUT P1, PT, PT, PT, UP0, 0x80, 0x0 ;  /* 0x000000000000781c */ /* 0x000fe20003f2f008 */
[----:B------:R-:W-:-:S02]  /*ce80*/  USHF.L.U64.HI UR48, UR49, 0x2, UR8 ;  /* 0x0000000231307899 */ /* 0x000fc40008010208 */
[----:B0-----:R0:W5:Y:S01]  /*ce90*/  @P0 LDG.E R17, desc[UR46][R2.64] ;  /* 0x0000002e02110981 */ /* 0x001162000c1e1900 */
[----:B------:R-:W-:Y:S01]  /*cea0*/  @UP0 ULEA UR4, UP1, UR49, UR6, 0x2 ;  /* 0x0000000631040291 */ /* 0x000fe2000f82103f */
[----:B------:R-:W-:-:S03]  /*ceb0*/  PLOP3.LUT P2, PT, PT, PT, UP2, 0x80, 0x0 ;  /* 0x000000000000781c */ /* 0x000fc60003f4f028 */
[----:B------:R-:W-:Y:S02]  /*cec0*/  @UP0 ULEA.HI.X UR5, UR49, UR7, UR8, 0x2, UP1 ;  /* 0x0000000731050291 */ /* 0x000fe400088f1408 */
[----:B------:R-:W-:Y:S01]  /*ced0*/  @UP2 UIADD3 UR6, UP3, UR45, UR10, URZ ;  /* 0x0000000a2d062290 */ /* 0x000fe2000ff7e03f */
[----:B------:R-:W-:Y:S01]  /*cee0*/  ULDC.64 UR8, c[0x0][0xa08] ;  /* 0x0002820000087ab9 */ /* 0x000fe20000000a00 */
[----:B0-----:R-:W-:Y:S02]  /*cef0*/  IMAD.U32 R2, RZ, RZ, UR4 ;  /* 0x00000004ff027e24 */ /* 0x001fe4000f8e00ff */
[----:B------:R-:W-:Y:S01]  /*cf00*/  @UP2 UIADD3.X UR7, UR48, UR11, URZ, UP3, !UPT ;  /* 0x0000000b30072290 */ /* 0x000fe20009ffe43f */
[----:B------:R-:W-:Y:S01]  /*cf10*/  IMAD.U32 R3, RZ, RZ, UR5 ;  /* 0x00000005ff037e24 */ /* 0x000fe2000f8e00ff */
[----:B------:R-:W-:Y:S01]  /*cf20*/  ISETP.NE.U32.AND P0, PT, RZ, UR8, PT ;  /* 0x00000008ff007c0c */ /* 0x000fe2000bf05070 */
[----:B------:R-:W-:-:S03]  /*cf30*/  UIADD3 UR8, UP0, UR45, UR8, URZ ;  /* 0x000000082d087290 */ /* 0x000fc6000ff1e03f */
[----:B------:R0:W2:Y:S01]  /*cf40*/  @P1 LDG.E R0, desc[UR46][R2.64] ;  /* 0x0000002e02001981 */ /* 0x0000a2000c1e1900 */
[----:B------:R-:W-:Y:S01]  /*cf50*/  ISETP.NE.AND.EX P0, PT, RZ, UR9, PT, P0 ;  /* 0x00000009ff007c0c */ /* 0x000fe2000bf05300 */
[----:B------:R-:W-:Y:S01]  /*cf60*/  UIADD3.X UR4, UR48, UR9, URZ, UP0, !UPT ;  /* 0x0000000930047290 */ /* 0x000fe200087fe43f */
[----:B0-----:R-:W-:Y:S02]  /*cf70*/  IMAD.U32 R2, RZ, RZ, UR6 ;  /* 0x00000006ff027e24 */ /* 0x001fe4000f8e00ff */
[----:B------:R-:W-:-:S05]  /*cf80*/  IMAD.U32 R3, RZ, RZ, UR7 ;  /* 0x00000007ff037e24 */ /* 0x000fca000f8e00ff */
[----:B------:R0:W3:Y:S02]  /*cf90*/  @P2 LDG.E R5, desc[UR46][R2.64] ;  /* 0x0000002e02052981 */ /* 0x0000e4000c1e1900 */
[----:B0-----:R-:W-:Y:S02]  /*cfa0*/  IMAD.U32 R2, RZ, RZ, UR8 ;  /* 0x00000008ff027e24 */ /* 0x001fe4000f8e00ff */
[----:B------:R-:W-:Y:S01]  /*cfb0*/  IMAD.U32 R3, RZ, RZ, UR4 ;  /* 0x00000004ff037e24 */ /* 0x000fe2000f8e00ff */
[----:B------:R-:W-:-:S04]  /*cfc0*/  ULDC.64 UR4, c[0x0][0x3f8] ;  /* 0x0000fe0000047ab9 */ /* 0x000fc80000000a00 */
[----:B------:R0:W5:Y:S01]  /*cfd0*/  @P0 LDG.E R4, desc[UR46][R2.64] ;  /* 0x0000002e02040981 */ /* 0x000162000c1e1900 */
[----:B------:R-:W-:-:S03]  /*cfe0*/  UISETP.NE.U32.AND UP0, UPT, UR4, URZ, UPT ;  /* 0x0000003f0400728c */ /* 0x000fc6000bf05070 */
[----:B------:R-:W-:Y:S01]  /*cff0*/  UMOV UR4, URZ ;  /* 0x0000003f00047c82 */ /* 0x000fe20008000000 */
[----:B------:R-:W-:-:S03]  /*d000*/  UISETP.NE.AND.EX UP0, UPT, UR5, URZ, UPT, UP0 ;  /* 0x0000003f0500728c */ /* 0x000fc6000bf05300 */
[----:B------:R-:W-:Y:S02]  /*d010*/  ULDC UR5, c[0x0][0x404] ;  /* 0x0001010000057ab9 */ /* 0x000fe40000000800 */
[----:B------:R-:W-:-:S04]  /*d020*/  USEL UR5, UR5, 0x1, UP0 ;  /* 0x0000000105057887 */ /* 0x000fc80008000000 */
[----:B------:R-:W-:Y:S01]  /*d030*/  UIMAD UR44, UR5, UR44, URZ ;  /* 0x0000002c052c72a4 */ /* 0x000fe2000f8e023f */
[----:B--2---:R-:W-:-:S06]  /*d040*/  @P1 R2UR UR4, R0 ;  /* 0x00000000000412ca */ /* 0x004fcc00000e0000 */
[----:B---3--:R-:W-:Y:S01]  /*d050*/  @P2 R2UR UR44, R5 ;  /* 0x00000000052c22ca */ /* 0x008fe200000e0000 */
[----:B0-----:R-:W-:-:S14]  /*d060*/  @P2 BRA `(.L_x_176) ;  /* 0x0000000000182947 */ /* 0x001fdc0003800000 */
[----:B------:R-:W-:Y:S05]  /*d070*/  @!P0 BRA `(.L_x_176) ;  /* 0x0000000000148947 */ /* 0x000fea0003800000 */
[----:B------:R-:W2:Y:S04]  /*d080*/  LDG.E R5, desc[UR46][R2.64] ;  /* 0x0000002e02057981 */ /* 0x000ea8000c1e1900 */
[----:B------:R-:W3:Y:S01]  /*d090*/  LDG.E R0, desc[UR46][R2.64+0x4] ;  /* 0x0000042e02007981 */ /* 0x000ee2000c1e1900 */
[----:B--2---:R-:W-:Y:S02]  /*d0a0*/  R2UR UR5, R5 ;  /* 0x00000000050572ca */ /* 0x004fe400000e0000 */
[----:B---3--:R-:W-:-:S13]  /*d0b0*/  R2UR UR44, R0 ;  /* 0x00000000002c72ca */ /* 0x008fda00000e0000 */
[----:B------:R-:W-:-:S12]  /*d0c0*/  UIADD3 UR44, -UR5, UR44, URZ ;  /* 0x0000002c052c7290 */ /* 0x000fd8000fffe13f */
.L_x_176:
[----:B-----5:R-:W-:Y:S01]  /*d0d0*/  VIADD R0, R4, UR4 ;  /* 0x0000000404007c36 */ /* 0x020fe20008000000 */
[----:B------:R-:W-:Y:S01]  /*d0e0*/  UIADD3 UR44, -UR4, UR44, URZ ;  /* 0x0000002c042c7290 */ /* 0x000fe2000fffe13f */
[----:B------:R-:W-:Y:S03]  /*d0f0*/  BSSY B6, `(.L_x_177) ;  /* 0x0000341000067945 */ /* 0x000fe60003800000 */
[----:B------:R0:W-:Y:S01]  /*d100*/  STL [R1+0x28], R0 ;  /* 0x0000280001007387 */ /* 0x0001e20000100800 */
[----:B------:R-:W-:Y:S02]  /*d110*/  UIADD3 UR43, UR44, 0x7f, URZ ;  /* 0x0000007f2c2b7890 */ /* 0x000fe4000fffe03f */
[----:B------:R-:W-:Y:S02]  /*d120*/  ISETP.LT.AND P0, PT, RZ, UR44, PT ;  /* 0x0000002cff007c0c */ /* 0x000fe4000bf01270 */
[----:B------:R-:W-:-:S04]  /*d130*/  USHF.R.S32.HI UR5, URZ, 0x1f, UR43 ;  /* 0x0000001f3f057899 */ /* 0x000fc8000801142b */
[----:B------:R-:W-:-:S07]  /*d140*/  ULEA.HI UR43, UR5, UR43, URZ, 0x7 ;  /* 0x0000002b052b7291 */ /* 0x000fce000f8f383f */
[----:B0-----:R-:W-:Y:S05]  /*d150*/  @P0 BRA `(.L_x_178) ;  /* 0x0000000000480947 */ /* 0x001fea0003800000 */
[----:B------:R-:W0:Y:S02]  /*d160*/  S2R R0, SR_TID.X ;  /* 0x0000000000007919 */ /* 0x000e240000002100 */
[----:B0-----:R-:W-:-:S04]  /*d170*/  LOP3.LUT R0, R0, 0x7f, RZ, 0xc0, !PT ;  /* 0x0000007f00007812 */ /* 0x001fc800078ec0ff */
[----:B------:R-:W-:-:S13]  /*d180*/  ISETP.NE.AND P0, PT, R0, RZ, PT ;  /* 0x000000ff0000720c */ /* 0x000fda0003f05270 */
[----:B------:R-:W-:Y:S05]  /*d190*/  @P0 BRA `(.L_x_179) ;  /* 0x0000003000d80947 */ /* 0x000fea0003800000 */
[----:B------:R-:W0:Y:S01]  /*d1a0*/  S2R R5, SR_LANEID ;  /* 0x0000000000057919 */ /* 0x000e220000000000 */
[----:B------:R-:W-:Y:S01]  /*d1b0*/  VOTEU.ANY UR4, UPT, PT ;  /* 0x0000000000047886 */ /* 0x000fe200038e0100 */
[----:B------:R-:W1:Y:S01]  /*d1c0*/  LDC.64 R2, c[0x0][0xc38] ;  /* 0x00030e00ff027b82 */ /* 0x000e620000000a00 */
[----:B------:R-:W0:Y:S02]  /*d1d0*/  FLO.U32 R0, UR4 ;  /* 0x0000000400007d00 */ /* 0x000e2400080e0000 */
[----:B0-----:R-:W-:-:S06]  /*d1e0*/  ISETP.EQ.U32.AND P0, PT, R0, R5, PT ;  /* 0x000000050000720c */ /* 0x001fcc0003f02070 */
[----:B------:R-:W1:Y:S07]  /*d1f0*/  POPC R5, UR4 ;  /* 0x0000000400057d09 */ /* 0x000e6e0008000000 */
[----:B-1----:R-:W2:Y:S01]  /*d200*/  @P0 ATOMG.E.ADD.STRONG.GPU PT, R3, desc[UR46][R2.64], R5 ;  /* 0x00000005020309a8 */ /* 0x002ea200081ee1ee */
[----:B------:R-:W0:Y:S02]  /*d210*/  S2R R4, SR_LTMASK ;  /* 0x0000000000047919 */ /* 0x000e240000003900 */
[----:B0-----:R-:W-:-:S04]  /*d220*/  LOP3.LUT R4, R4, UR4, RZ, 0xc0, !PT ;  /* 0x0000000404047c12 */ /* 0x001fc8000f8ec0ff */
[----:B------:R-:W0:Y:S01]  /*d230*/  POPC R7, R4 ;  /* 0x0000000400077309 */ /* 0x000e220000000000 */
[----:B--2---:R-:W0:Y:S02]  /*d240*/  SHFL.IDX PT, R0, R3, R0, 0x1f ;  /* 0x00001f0003007589 */ /* 0x004e2400000e0000 */
[----:B0-----:R-:W-:-:S05]  /*d250*/  IADD3 R0, R0, UR50, R7 ;  /* 0x0000003200007c10 */ /* 0x001fca000fffe007 */
[----:B------:R2:W-:Y:S01]  /*d260*/  STL [R1+0x20], R0 ;  /* 0x0000200001007387 */ /* 0x0005e20000100800 */
[----:B------:R-:W-:Y:S05]  /*d270*/  BRA `(.L_x_179) ;  /* 0x0000003000a07947 */ /* 0x000fea0003800000 */
.L_x_178:
[----:B------:R-:W0:Y:S01]  /*d280*/  S2UR UR4, SR_CgaCtaId ;  /* 0x00000000000479c3 */ /* 0x000e220000008800 */
[----:B------:R-:W-:Y:S02]  /*d290*/  UMOV UR41, 0x400 ;  /* 0x0000040000297882 */ /* 0x000fe40000000000 */
[----:B0-----:R-:W-:-:S04]  /*d2a0*/  ULEA UR41, UR4, UR41, 0x18 ;  /* 0x0000002904297291 */ /* 0x001fc8000f8ec03f */
[----:B------:R-:W-:-:S04]  /*d2b0*/  UIADD3 UR4, UR41, 0x28400, URZ ;  /* 0x0002840029047890 */ /* 0x000fc8000fffe03f */
[----:B------:R-:W-:-:S06]  /*d2c0*/  ULOP3.LUT UP0, URZ, UR4, 0x3ff, URZ, 0xc0, !UPT ;  /* 0x000003ff043f7892 */ /* 0x000fcc000f80c03f */
[----:B------:R-:W-:-:S13]  /*d2d0*/  PLOP3.LUT P0, PT, PT, PT, UP0, 0x80, 0x0 ;  /* 0x000000000000781c */ /* 0x000fda0003f0f008 */
[----:B------:R-:W-:Y:S05]  /*d2e0*/  @!P0 BRA `(.L_x_180) ;  /* 0x0000000000408947 */ /* 0x000fea0003800000 */
[----:B------:R-:W-:Y:S01]  /*d2f0*/  MOV R2, 0x0 ;  /* 0x0000000000027802 */ /* 0x000fe20000000f00 */
[----:B------:R-:W-:Y:S01]  /*d300*/  ULDC.64 UR6, c[0x4][0x1c8] ;  /* 0x0100720000067ab9 */ /* 0x000fe20000000a00 */
[----:B------:R-:W-:Y:S01]  /*d310*/  ULDC.64 UR8, c[0x4][0x1d0] ;  /* 0x0100740000087ab9 */ /* 0x000fe20000000a00 */
[----:B------:R-:W-:Y:S01]  /*d320*/  ULDC.64 UR4, c[0x4][0x118] ;  /* 0x0100460000047ab9 */ /* 0x000fe20000000a00 */
[----:B------:R-:W-:Y:S02]  /*d330*/  IMAD.U32 R4, RZ, RZ, UR6 ;  /* 0x00000006ff047e24 */ /* 0x000fe4000f8e00ff */
[----:B------:R-:W0:Y:S01]  /*d340*/  LDC.64 R2, c[0x4][R2] ;  /* 0x0100000002027b82 */ /* 0x000e220000000a00 */
        /* <DEDUP_REMOVED lines=9> */
[----:B0-----:R-:W-:Y:S05]  /*d3e0*/  CALL.ABS.NOINC R2 ;  /* 0x0000000002007343 */ /* 0x001fea0003c00000 */
.L_x_180:
[----:B------:R-:W-:-:S06]  /*d3f0*/  UIADD3 UR4, UR41, 0x10400, URZ ;  /* 0x0001040029047890 */ /* 0x000fcc000fffe03f */
[----:B------:R-:W-:-:S05]  /*d400*/  IMAD.U32 R16, RZ, RZ, UR4 ;  /* 0x00000004ff107e24 */ /* 0x000fca000f8e00ff */
[----:B------:R-:W-:-:S13]  /*d410*/  LOP3.LUT P0, RZ, R16, 0x3ff, RZ, 0xc0, !PT ;  /* 0x000003ff10ff7812 */ /* 0x000fda000780c0ff */
        /* <DEDUP_REMOVED lines=17> */
.L_x_181:
[----:B------:R-:W-:-:S04]  /*d530*/  IMAD.U32 R18, RZ, RZ, UR41 ;  /* 0x00000029ff127e24 */ /* 0x000fc8000f8e00ff */
[----:B------:R-:W-:-:S05]  /*d540*/  VIADD R0, R18, 0x400 ;  /* 0x0000040012007836 */ /* 0x000fca0000000000 */
        /* <DEDUP_REMOVED lines=18> */
.L_x_182:
        /* <DEDUP_REMOVED lines=18> */
.L_x_183:
[----:B------:R-:W0:Y:S01]  /*d790*/  LDC R0, c[0x0][0x428] ;  /* 0x00010a00ff007b82 */ /* 0x000e220000000800 */
[----:B------:R-:W-:Y:S01]  /*d7a0*/  ULDC.64 UR4, c[0x0][0x9f8] ;  /* 0x00027e0000047ab9 */ /* 0x000fe20000000a00 */
[----:B------:R-:W-:Y:S01]  /*d7b0*/  IMAD.U32 R3, RZ, RZ, UR38 ;  /* 0x00000026ff037e24 */ /* 0x000fe2000f8e00ff */
[----:B------:R-:W2:Y:S01]  /*d7c0*/  LDL.LU R19, [R1+0x24] ;  /* 0x0000240001137983 */ /* 0x000ea20000300800 */
[----:B------:R-:W-:Y:S01]  /*d7d0*/  UISETP.NE.U32.AND UP0, UPT, UR4, URZ, UPT ;  /* 0x0000003f0400728c */ /* 0x000fe2000bf05070 */
[----:B------:R-:W-:Y:S01]  /*d7e0*/  IMAD.U32 R10, RZ, RZ, UR49 ;  /* 0x00000031ff0a7e24 */ /* 0x000fe2000f8e00ff */
[----:B------:R-:W-:Y:S01]  /*d7f0*/  ULDC.64 UR10, c[0x0][0xa08] ;  /* 0x00028200000a7ab9 */ /* 0x000fe20000000a00 */
[----:B------:R-:W1:Y:S01]  /*d800*/  S2R R4, SR_TID.X ;  /* 0x0000000000047919 */ /* 0x000e620000002100 */
[----:B------:R-:W-:-:S06]  /*d810*/  UISETP.NE.AND.EX UP0, UPT, UR5, URZ, UPT, UP0 ;  /* 0x0000003f0500728c */ /* 0x000fcc000bf05300 */
[----:B------:R-:W-:-:S05]  /*d820*/  PLOP3.LUT P1, PT, PT, PT, UP0, 0x80, 0x0 ;  /* 0x000000000000781c */ /* 0x000fca0003f2f008 */
[----:B------:R-:W-:-:S04]  /*d830*/  @UP0 UIADD3 UR4, UP1, UR45, UR4, URZ ;  /* 0x000000042d040290 */ /* 0x000fc8000ff3e03f */
[----:B------:R-:W-:Y:S01]  /*d840*/  @UP0 UIADD3.X UR5, UR48, UR5, URZ, UP1, !UPT ;  /* 0x0000000530050290 */ /* 0x000fe20008ffe43f */
[----:B0-----:R-:W-:-:S13]  /*d850*/  ISETP.NE.AND P0, PT, R0, 0x1, PT ;  /* 0x000000010000780c */ /* 0x001fda0003f05270 */
[----:B------:R-:W0:Y:S01]  /*d860*/  @P0 LDC R2, c[0x0][0x42c] ;  /* 0x00010b00ff020b82 */ /* 0x000e220000000800 */
[----:B-1----:R-:W-:-:S07]  /*d870*/  LOP3.LUT R16, R4, 0x7f, RZ, 0xc0, !PT ;  /* 0x0000007f04107812 */ /* 0x002fce00078ec0ff */
[----:B------:R-:W1:Y:S01]  /*d880*/  @P0 LDC R0, c[0x0][0x430] ;  /* 0x00010c00ff000b82 */ /* 0x000e620000000800 */
[----:B0-----:R-:W-:-:S05]  /*d890*/  @P0 IMAD.HI.U32 R2, R2, UR38, RZ ;  /* 0x0000002602020c27 */ /* 0x001fca000f8e00ff */
[----:B-1----:R-:W-:Y:S01]  /*d8a0*/  @P0 SHF.R.U32.HI R3, RZ, R0, R2 ;  /* 0x00000000ff030219 */ /* 0x002fe20000011602 */
[----:B------:R-:W-:-:S04]  /*d8b0*/  IMAD.U32 R2, RZ, RZ, UR4 ;  /* 0x00000004ff027e24 */ /* 0x000fc8000f8e00ff */
[----:B------:R0:W-:Y:S02]  /*d8c0*/  STL [R1+0x8], R3 ;  /* 0x0000080301007387 */ /* 0x0001e40000100800 */
[----:B0-----:R-:W-:Y:S01]  /*d8d0*/  IMAD.U32 R3, RZ, RZ, UR5 ;  /* 0x00000005ff037e24 */ /* 0x001fe2000f8e00ff */
[----:B------:R-:W-:-:S04]  /*d8e0*/  ULDC.64 UR4, c[0x0][0xa00] ;  /* 0x0002800000047ab9 */ /* 0x000fc80000000a00 */
[----:B------:R0:W3:Y:S01]  /*d8f0*/  @P1 LDG.E R10, desc[UR46][R2.64] ;  /* 0x0000002e020a1981 */ /* 0x0000e2000c1e1900 */
[----:B------:R-:W-:Y:S01]  /*d900*/  ISETP.NE.AND P1, PT, R16, RZ, PT ;  /* 0x000000ff1000720c */ /* 0x000fe20003f25270 */
[----:B------:R-:W-:Y:S01]  /*d910*/  UMOV UR36, URZ ;  /* 0x0000003f00247c82 */ /* 0x000fe20008000000 */
[----:B------:R-:W-:Y:S01]  /*d920*/  ISETP.NE.U32.AND P0, PT, RZ, UR4, PT ;  /* 0x00000004ff007c0c */ /* 0x000fe2000bf05070 */
[----:B------:R-:W-:Y:S01]  /*d930*/  UMOV UR4, 0x80 ;  /* 0x0000008000047882 */ /* 0x000fe20000000000 */
[----:B------:R-:W-:Y:S01]  /*d940*/  UMOV UR6, UR38 ;  /* 0x0000002600067c82 */ /* 0x000fe20008000000 */
[----:B------:R-:W-:Y:S02]  /*d950*/  SHF.R.U32.HI R4, RZ, 0x5, R4 ;  /* 0x00000005ff047819 */ /* 0x000fe40000011604 */
[----:B------:R-:W-:Y:S01]  /*d960*/  ISETP.NE.AND.EX P0, PT, RZ, UR5, PT, P0 ;  /* 0x00000005ff007c0c */ /* 0x000fe2000bf05300 */
[----:B0-----:R-:W0:Y:S01]  /*d970*/  LDC.64 R2, c[0x0][0x3f8] ;  /* 0x0000fe00ff027b82 */ /* 0x001e220000000a00 */
[----:B------:R-:W-:-:S02]  /*d980*/  LOP3.LUT R4, R4, 0x3, RZ, 0xc0, !PT ;  /* 0x0000000304047812 */ /* 0x000fc400078ec0ff */
[----:B------:R-:W-:Y:S02]  /*d990*/  SEL R8, RZ, UR49, P0 ;  /* 0x00000031ff087c07 */ /* 0x000fe40008000000 */
[----:B------:R-:W-:Y:S02]  /*d9a0*/  VOTEU.ALL UP1, P1 ;  /* 0x00000000003f7886 */ /* 0x000fe40000820000 */
[----:B------:R-:W-:-:S03]  /*d9b0*/  R2UR UR39, R8 ;  /* 0x00000000082772ca */ /* 0x000fc600000e0000 */
[----:B------:R-:W-:-:S04]  /*d9c0*/  @!UP1 UIADD3 UR8, UP0, UR54, 0x270, URZ ;  /* 0x0000027036089890 */ /* 0x000fc8000ff1e03f */
[----:B------:R-:W-:-:S06]  /*d9d0*/  @!UP1 UIADD3.X UR9, URZ, UR55, URZ, UP0, !UPT ;  /* 0x000000373f099290 */ /* 0x000fcc00087fe43f */
[----:B------:R-:W-:Y:S01]  /*d9e0*/  UMOV UR7, UR39 ;  /* 0x0000002700077c82 */ /* 0x000fe20008000000 */
[----:B0-----:R-:W-:Y:S01]  /*d9f0*/  LOP3.LUT P0, RZ, R2, UR10, RZ, 0xfc, !PT ;  /* 0x0000000a02ff7c12 */ /* 0x001fe2000f80fcff */
[----:B------:R-:W-:-:S03]  /*da00*/  UMOV UR10, 0xffffffff ;  /* 0xffffffff000a7882 */ /* 0x000fc60000000000 */
[----:B------:R-:W-:Y:S01]  /*da10*/  LOP3.LUT P0, RZ, R3, UR11, RZ, 0xfc, P0 ;  /* 0x0000000b03ff7c12 */ /* 0x000fe2000800fcff */
[----:B--2---:R-:W-:-:S05]  /*da20*/  IMAD R5, R19, 0x80, R17 ;  /* 0x0000008013057824 */ /* 0x004fca00078e0211 */
[----:B------:R-:W-:-:S13]  /*da30*/  R2UR UR37, R5 ;  /* 0x00000000052572ca */ /* 0x000fda00000e0000 */
[----:B------:R-:W-:Y:S01]  /*da40*/  UMOV UR5, UR37 ;  /* 0x0000002500057c82 */ /* 0x000fe20008000000 */
[----:B------:R0:W-:Y:S01]  /*da50*/  @!UP1 UTMAPF.L2.4D [UR36], [UR8] ;  /* 0x00000024080095b8 */ /* 0x0001e20008018000 */
[----:B------:R0:W-:Y:S01]  /*da60*/  @!UP1 UTMAPF.L2.4D [UR4], [UR8] ;  /* 0x00000004080095b8 */ /* 0x0001e20008018000 */
[----:B---3--:R-:W-:Y:S01]  /*da70*/  SHF.R.S32.HI R19, RZ, 0x1f, R10 ;  /* 0x0000001fff137819 */ /* 0x008fe2000001140a */
[----:B------:R0:W-:Y:S01]  /*da80*/  STL [R1+0x18], R10 ;  /* 0x0000180a01007387 */ /* 0x0001e20000100800 */
[----:B------:R-:W-:-:S03]  /*da90*/  SEL R0, R10, RZ, !P0 ;  /* 0x000000ff0a007207 */ /* 0x000fc60004000000 */
[----:B------:R0:W-:Y:S01]  /*daa0*/  STL [R1+0x24], R19 ;  /* 0x0000241301007387 */ /* 0x0001e20000100800 */
[----:B------:R-:W-:Y:S05]  /*dab0*/  BRA.DIV UR10, `(.L_x_184) ;  /* 0x0000003a0a9c7947 */ /* 0x000fea000b800000 */
[----:B------:R1:W2:Y:S02]  /*dac0*/  SHFL.IDX PT, R14, R4, RZ, 0x1f ;  /* 0x00001fff040e7589 */ /* 0x0002a400000e0000 */
.L_x_254:
[----:B--2---:R-:W-:Y:S02]  /*dad0*/  ISETP.NE.AND P0, PT, R14, RZ, PT ;  /* 0x000000ff0e00720c */ /* 0x004fe40003f05270 */
[----:B------:R-:W-:-:S11]  /*dae0*/  PLOP3.LUT P6, PT, PT, PT, PT, 0x8, 0x0 ;  /* 0x000000000000781c */ /* 0x000fd60003fce170 */
[----:B------:R-:W-:Y:S05]  /*daf0*/  @P0 BRA `(.L_x_185) ;  /* 0x0000000400dc0947 */ /* 0x000fea0003800000 */
[----:B0-----:R-:W-:-:S06]  /*db00*/  ULEA.HI.SX32 UR4, UR43, 0xffffffff, 0x19 ;  /* 0xffffffff2b047891 */ /* 0x001fcc000f8fca3f */
[----:B-1----:R-:W-:Y:S01]  /*db10*/  IMAD.U32 R4, RZ, RZ, UR4 ;  /* 0x00000004ff047e24 */ /* 0x002fe2000f8e00ff */
[----:B------:R-:W-:-:S03]  /*db20*/  UMOV UR4, 0xffffffff ;  /* 0xffffffff00047882 */ /* 0x000fc60000000000 */
[----:B------:R-:W-:Y:S05]  /*db30*/  BRA.DIV UR4, `(.L_x_186) ;  /* 0x0000003a049c7947 */ /* 0x000fea000b800000 */
[----:B------:R-:W-:-:S13]  /*db40*/  ELECT P6, URZ, PT ;  /* 0x00000000003f782f */ /* 0x000fda00038c0000 */
.L_x_257:
[----:B------:R-:W-:Y:S05]  /*db50*/  @!P6 BRA `(.L_x_187) ;  /* 0x000000040064e947 */ /* 0x000fea0003800000 */
[----:B------:R-:W-:-:S04]  /*db60*/  ISETP.NE.U32.AND P0, PT, R2, RZ, PT ;  /* 0x000000ff0200720c */ /* 0x000fc80003f05070 */
[----:B------:R-:W-:-:S13]  /*db70*/  ISETP.NE.AND.EX P0, PT, R3, RZ, PT, P0 ;  /* 0x000000ff0300720c */ /* 0x000fda0003f05300 */
[----:B------:R-:W-:Y:S05]  /*db80*/  @!P0 BRA `(.L_x_188) ;  /* 0x0000000000488947 */ /* 0x000fea0003800000 */
[----:B------:R-:W0:Y:S01]  /*db90*/  LDC R9, c[0x0][0x41c] ;  /* 0x00010700ff097b82 */ /* 0x000e220000000800 */
[----:B------:R-:W-:Y:S01]  /*dba0*/  IMAD.MOV.U32 R0, RZ, RZ, R4 ;  /* 0x000000ffff007224 */ /* 0x000fe200078e0004 */
[----:B------:R-:W-:Y:S01]  /*dbb0*/  ULDC.64 UR4, c[0x0][0x408] ;  /* 0x0001020000047ab9 */ /* 0x000fe20000000a00 */
[----:B0-----:R-:W-:-:S13]  /*dbc0*/  ISETP.NE.AND P0, PT, R9, 0x1, PT ;  /* 0x000000010900780c */ /* 0x001fda0003f05270 */
[----:B------:R-:W0:Y:S02]  /*dbd0*/  @P0 LDC.64 R6, c[0x0][0x420] ;  /* 0x00010800ff060b82 */ /* 0x000e240000000a00 */
[----:B0-----:R-:W-:-:S05]  /*dbe0*/  @P0 IMAD.HI.U32 R6, R4, R6, RZ ;  /* 0x0000000604060227 */ /* 0x001fca00078e00ff */
[----:B------:R-:W-:-:S04]  /*dbf0*/  @P0 SHF.R.U32.HI R0, RZ, R7, R6 ;  /* 0x00000007ff000219 */ /* 0x000fc80000011606 */
[--C-:B------:R-:W-:Y:S01]  /*dc00*/  SHF.R.S32.HI R7, RZ, 0x1f, R0.reuse ;  /* 0x0000001fff077819 */ /* 0x100fe20000011400 */
[----:B------:R-:W-:-:S04]  /*dc10*/  IMAD.MOV R6, RZ, RZ, -R0 ;  /* 0x000000ffff067224 */ /* 0x000fc800078e0a00 */
[----:B------:R-:W-:Y:S02]  /*dc20*/  IMAD R4, R9, R6, R4 ;  /* 0x0000000609047224 */ /* 0x000fe400078e0204 */
[----:B------:R-:W-:Y:S02]  /*dc30*/  IMAD R9, R19, UR4, RZ ;  /* 0x0000000413097c24 */ /* 0x000fe4000f8e02ff */
[----:B------:R-:W-:Y:S02]  /*dc40*/  IMAD.MOV.U32 R6, RZ, RZ, R0 ;  /* 0x000000ffff067224 */ /* 0x000fe400078e0000 */
[C---:B------:R-:W-:Y:S02]  /*dc50*/  IMAD R0, R10.reuse, UR5, R9 ;  /* 0x000000050a007c24 */ /* 0x040fe4000f8e0209 */
[----:B------:R-:W-:-:S04]  /*dc60*/  IMAD.WIDE.U32 R6, R10, UR4, R6 ;  /* 0x000000040a067c25 */ /* 0x000fc8000f8e0006 */
[----:B------:R-:W-:Y:S01]  /*dc70*/  IMAD.IADD R0, R7, 0x1, R0 ;  /* 0x0000000107007824 */ /* 0x000fe200078e0200 */
[----:B------:R-:W-:-:S04]  /*dc80*/  LEA R2, P0, R6, R2, 0x2 ;  /* 0x0000000206027211 */ /* 0x000fc800078010ff */
[----:B------:R-:W-:-:S05]  /*dc90*/  LEA.HI.X R3, R6, R3, R0, 0x2, P0 ;  /* 0x0000000306037211 */ /* 0x000fca00000f1400 */
[----:B------:R0:W5:Y:S04]  /*dca0*/  LDG.E R0, desc[UR46][R2.64] ;  /* 0x0000002e02007981 */ /* 0x000168000c1e1900 */
.L_x_188:
[----:B0-----:R-:W2:Y:S04]  /*dcb0*/  LDL R3, [R1+0xc] ;  /* 0x00000c0001037983 */ /* 0x001ea80000100800 */
[----:B------:R-:W3:Y:S01]  /*dcc0*/  LDL R2, [R1+0x14] ;  /* 0x0000140001027983 */ /* 0x000ee20000100800 */
[----:B------:R-:W-:Y:S02]  /*dcd0*/  ISETP.NE.AND P0, PT, R16, RZ, PT ;  /* 0x000000ff1000720c */ /* 0x000fe40003f05270 */
[----:B--2---:R-:W-:Y:S02]  /*dce0*/  LEA R6, R3, UR41, 0x3 ;  /* 0x0000002903067c11 */ /* 0x004fe4000f8e18ff */
[----:B---3--:R-:W-:-:S04]  /*dcf0*/  SHF.L.U32 R3, R2, 0x1f, RZ ;  /* 0x0000001f02037819 */ /* 0x008fc800000006ff */
[----:B------:R-:W0:Y:S02]  /*dd00*/  SYNCS.PHASECHK.TRANS64.TRYWAIT P2, [R6+URZ+0x38880], R3 ;  /* 0x03888003060075a7 */ /* 0x000e24000804017f */
[----:B0-----:R-:W-:Y:S05]  /*dd10*/  @!P2 BRA `(.L_x_189) ;  /* 0x000000380044a947 */ /* 0x001fea0003800000 */
.L_x_258:
[----:B------:R-:W-:Y:S05]  /*dd20*/  @P0 BRA `(.L_x_190) ;  /* 0x00000000001c0947 */ /* 0x000fea0003800000 */
[----:B------:R-:W1:Y:S01]  /*dd30*/  S2R R2, SR_TID.X ;  /* 0x0000000000027919 */ /* 0x000e620000002100 */
[----:B------:R-:W-:-:S04]  /*dd40*/  IMAD.MOV.U32 R7, RZ, RZ, 0x8000 ;  /* 0x00008000ff077424 */ /* 0x000fc800078e00ff */
[----:B------:R2:W-:Y:S01]  /*dd50*/  SYNCS.ARRIVE.TRANS64 RZ, [R6+URZ+0x38870], R7 ;  /* 0x0388700706ff79a7 */ /* 0x0005e2000800003f */
[----:B-1----:R-:W-:-:S04]  /*dd60*/  LOP3.LUT R2, R2, 0x1f, RZ, 0xc0, !PT ;  /* 0x0000001f02027812 */ /* 0x002fc800078ec0ff */
[----:B------:R-:W-:-:S13]  /*dd70*/  ISETP.NE.AND P2, PT, R2, RZ, PT ;  /* 0x000000ff0200720c */ /* 0x000fda0003f45270 */
[----:B--2---:R-:W-:Y:S05]  /*dd80*/  @!P2 BRA `(.L_x_190) ;  /* 0x000000000004a947 */ /* 0x004fea0003800000 */
[----:B------:R-:W-:Y:S01]  /*dd90*/  BPT.TRAP 0x1 ;  /* 0x000000040000795c */ /* 0x000fe20000300000 */
.L_x_190:
[----:B------:R-:W2:Y:S04]  /*dda0*/  LDL R2, [R1+0xc] ;  /* 0x00000c0001027983 */ /* 0x000ea80000100800 */
[----:B------:R-:W3:Y:S04]  /*ddb0*/  LDL R9, [R1+0x28] ;  /* 0x0000280001097983 */ /* 0x000ee80000100800 */
[----:B------:R-:W4:Y:S01]  /*ddc0*/  LDL R7, [R1+0x8] ;  /* 0x0000080001077983 */ /* 0x000f220000100800 */
[----:B------:R-:W-:Y:S01]  /*ddd0*/  R2UR UR9, R6 ;  /* 0x00000000060972ca */ /* 0x000fe200000e0000 */
[----:B------:R-:W-:Y:S01]  /*dde0*/  UIADD3 UR4, UP0, UR54, 0x470, URZ ;  /* 0x0000047036047890 */ /* 0x000fe2000ff1e03f */
[----:B-----5:R-:W-:Y:S01]  /*ddf0*/  R2UR UR13, R0 ;  /* 0x00000000000d72ca */ /* 0x020fe200000e0000 */
[----:B------:R-:W-:Y:S01]  /*de00*/  UMOV UR10, URZ ;  /* 0x0000003f000a7c82 */ /* 0x000fe20008000000 */
[----:B------:R-:W-:Y:S01]  /*de10*/  UMOV UR6, 0x0 ;  /* 0x0000000000067882 */ /* 0x000fe20000000000 */
[----:B------:R-:W-:Y:S01]  /*de20*/  UIADD3.X UR5, URZ, UR55, URZ, UP0, !UPT ;  /* 0x000000373f057290 */ /* 0x000fe200087fe43f */
[----:B------:R-:W-:Y:S01]  /*de30*/  UMOV UR7, 0x14f00000 ;  /* 0x14f0000000077882 */ /* 0x000fe20000000000 */
[----:B------:R-:W-:-:S06]  /*de40*/  UMOV UR15, 0x80 ;  /* 0x00000080000f7882 */ /* 0x000fcc0000000000 */
[----:B------:R-:W-:Y:S01]  /*de50*/  UIADD3 UR9, UR9, 0x38870, URZ ;  /* 0x0003887009097890 */ /* 0x000fe2000fffe03f */
[----:B--2---:R-:W-:-:S04]  /*de60*/  LEA R2, R2, UR41, 0xf ;  /* 0x0000002902027c11 */ /* 0x004fc8000f8e78ff */
[----:B------:R-:W-:Y:S01]  /*de70*/  R2UR UR14, R2 ;  /* 0x00000000020e72ca */ /* 0x000fe200000e0000 */
[----:B---3--:R-:W-:Y:S01]  /*de80*/  IMAD R4, R4, 0x80, R9 ;  /* 0x0000008004047824 */ /* 0x008fe200078e0209 */
[----:B----4-:R-:W-:-:S04]  /*de90*/  R2UR UR12, R7 ;  /* 0x00000000070c72ca */ /* 0x010fc800000e0000 */
[----:B------:R-:W-:-:S07]  /*dea0*/  R2UR UR11, R4 ;  /* 0x00000000040b72ca */ /* 0x000fce00000e0000 */
[----:B------:R-:W-:Y:S02]  /*deb0*/  UIADD3 UR8, UR14, 0x10400, URZ ;  /* 0x000104000e087890 */ /* 0x000fe4000fffe03f */
[----:B------:R-:W-:-:S07]  /*dec0*/  UIADD3 UR14, UR14, 0x14400, URZ ;  /* 0x000144000e0e7890 */ /* 0x000fce000fffe03f */
[----:B------:R1:W-:Y:S02]  /*ded0*/  UTMALDG.4D [UR8], [UR4], desc[UR6] ;  /* 0x00000608040075b4 */ /* 0x0003e40008019000 */
[----:B-1----:R-:W-:Y:S01]  /*dee0*/  UMOV UR8, UR14 ;  /* 0x0000000e00087c82 */ /* 0x002fe20008000000 */
[----:B------:R-:W-:Y:S02]  /*def0*/  UMOV UR10, UR15 ;  /* 0x0000000f000a7c82 */ /* 0x000fe40008000000 */
[----:B------:R1:W-:Y:S01]  /*df00*/  UTMALDG.4D [UR8], [UR4], desc[UR6] ;  /* 0x00000608040075b4 */ /* 0x0003e20008019000 */
[----:B------:R-:W2:Y:S02]  /*df10*/  SYNCS.PHASECHK.TRANS64.TRYWAIT P2, [R6+URZ+0x38840], R3 ;  /* 0x03884003060075a7 */ /* 0x000ea4000804017f */
[----:B-12---:R-:W-:Y:S05]  /*df20*/  @!P2 BRA `(.L_x_191) ;  /* 0x0000003400d4a947 */ /* 0x006fea0003800000 */
.L_x_259:
[----:B------:R-:W-:Y:S05]  /*df30*/  @P0 BRA `(.L_x_192) ;  /* 0x00000000001c0947 */ /* 0x000fea0003800000 */
[----:B------:R-:W2:Y:S01]  /*df40*/  S2R R7, SR_TID.X ;  /* 0x0000000000077919 */ /* 0x000ea20000002100 */
[----:B01----:R-:W-:-:S04]  /*df50*/  IMAD.MOV.U32 R3, RZ, RZ, 0x8000 ;  /* 0x00008000ff037424 */ /* 0x003fc800078e00ff */
[----:B------:R3:W-:Y:S01]  /*df60*/  SYNCS.ARRIVE.TRANS64 RZ, [R6+URZ+0x38830], R3 ;  /* 0x0388300306ff79a7 */ /* 0x0007e2000800003f */
[----:B--2---:R-:W-:-:S04]  /*df70*/  LOP3.LUT R7, R7, 0x1f, RZ, 0xc0, !PT ;  /* 0x0000001f07077812 */ /* 0x004fc800078ec0ff */
[----:B------:R-:W-:-:S13]  /*df80*/  ISETP.NE.AND P0, PT, R7, RZ, PT ;  /* 0x000000ff0700720c */ /* 0x000fda0003f05270 */
[----:B---3--:R-:W-:Y:S05]  /*df90*/  @!P0 BRA `(.L_x_192) ;  /* 0x0000000000048947 */ /* 0x008fea0003800000 */
[----:B------:R-:W-:Y:S01]  /*dfa0*/  BPT.TRAP 0x1 ;  /* 0x000000040000795c */ /* 0x000fe20000300000 */
.L_x_192:
[----:B01----:R-:W2:Y:S01]  /*dfb0*/  LDL R3, [R1+0x8] ;  /* 0x0000080001037983 */ /* 0x003ea20000100800 */
        /* <DEDUP_REMOVED lines=15> */
[----:B0-----:R-:W-:Y:S01]  /*e0b0*/  UMOV UR8, UR14 ;  /* 0x0000000e00087c82 */ /* 0x001fe20008000000 */
[----:B------:R-:W-:Y:S02]  /*e0c0*/  UMOV UR10, UR15 ;  /* 0x0000000f000a7c82 */ /* 0x000fe40008000000 */
[----:B------:R0:W-:Y:S02]  /*e0d0*/  UTMALDG.4D [UR8], [UR4], desc[UR6] ;  /* 0x00000608040075b4 */ /* 0x0001e40008019000 */
[----:B0-----:R-:W-:Y:S01]  /*e0e0*/  NOP ;  /* 0x0000000000007918 */ /* 0x001fe20000000000 */
.L_x_187:
        /* <DEDUP_REMOVED lines=11> */
[C---:B------:R-:W-:Y:S01]  /*e1a0*/  @P0 R2UR UR13, R8.reuse ;  /* 0x00000000080d02ca */ /* 0x040fe200000e0000 */
[----:B------:R-:W-:Y:S01]  /*e1b0*/  UMOV UR7, 0x12f00000 ;  /* 0x12f0000000077882 */ /* 0x000fe20000000000 */
[----:B------:R-:W-:Y:S01]  /*e1c0*/  @P0 R2UR UR19, R5 ;  /* 0x00000000051302ca */ /* 0x000fe200000e0000 */
[----:B------:R-:W-:Y:S01]  /*e1d0*/  UMOV UR10, URZ ;  /* 0x0000003f000a7c82 */ /* 0x000fe20008000000 */
[----:B------:R-:W-:Y:S01]  /*e1e0*/  @P0 R2UR UR21, R8 ;  /* 0x00000000081502ca */ /* 0x000fe200000e0000 */
[----:B------:R-:W-:Y:S01]  /*e1f0*/  UMOV UR12, UR38 ;  /* 0x00000026000c7c82 */ /* 0x000fe20008000000 */
[----:B------:R-:W-:Y:S01]  /*e200*/  UMOV UR18, 0x80 ;  /* 0x0000008000127882 */ /* 0x000fe20000000000 */
[----:B------:R-:W-:Y:S01]  /*e210*/  UMOV UR20, UR38 ;  /* 0x0000002600147c82 */ /* 0x000fe20008000000 */
[----:B------:R-:W-:Y:S01]  /*e220*/  UMOV UR17, UR9 ;  /* 0x0000000900117c82 */ /* 0x000fe20008000000 */
[----:B------:R2:W-:Y:S04]  /*e230*/  @P0 SYNCS.ARRIVE.TRANS64 RZ, [UR41+0x38800], R2 ;  /* 0x03880002ffff09a7 */ /* 0x0005e80008000029 */
[----:B------:R2:W-:Y:S04]  /*e240*/  UTMALDG.4D [UR8], [UR4], desc[UR6] ;  /* 0x00000608040075b4 */ /* 0x0005e80008019000 */
[----:B------:R2:W-:Y:S02]  /*e250*/  UTMALDG.4D [UR16], [UR4], desc[UR6] ;  /* 0x00000610040075b4 */ /* 0x0005e40008019000 */
[----:B--2---:R-:W-:Y:S01]  /*e260*/  NOP ;  /* 0x0000000000007918 */ /* 0x004fe20000000000 */
.L_x_185:
[----:B------:R-:W2:Y:S01]  /*e270*/  LDL.LU R3, [R1+0x3c] ;  /* 0x00003c0001037983 */ /* 0x000ea20000300800 */
[----:B------:R-:W-:Y:S01]  /*e280*/  BSSY B0, `(.L_x_193) ;  /* 0x0000009000007945 */ /* 0x000fe20003800000 */
[----:B--2---:R-:W-:-:S05]  /*e290*/  VIADD R3, R3, 0x1 ;  /* 0x0000000103037836 */ /* 0x004fca0000000000 */
[----:B------:R-:W-:Y:S01]  /*e2a0*/  LEA.HI R2, R3, R3, RZ, 0x1 ;  /* 0x0000000303027211 */ /* 0x000fe200078f08ff */
[----:B------:R2:W-:Y:S03]  /*e2b0*/  STL [R1+0x3c], R3 ;  /* 0x00003c0301007387 */ /* 0x0005e60000100800 */
[----:B------:R-:W-:-:S05]  /*e2c0*/  LOP3.LUT R2, R2, 0xfffffffe, RZ, 0xc0, !PT ;  /* 0xfffffffe02027812 */ /* 0x000fca00078ec0ff */
[----:B------:R-:W-:-:S05]  /*e2d0*/  IMAD.IADD R2, R3, 0x1, -R2 ;  /* 0x0000000103027824 */ /* 0x000fca00078e0a02 */
[----:B------:R-:W-:-:S04]  /*e2e0*/  SHF.L.U32 R2, R2, 0x1f, RZ ;  /* 0x0000001f02027819 */ /* 0x000fc800000006ff */
[----:B------:R-:W3:Y:S02]  /*e2f0*/  SYNCS.PHASECHK.TRANS64.TRYWAIT P0, [UR41+0x38820], R2 ;  /* 0x03882002ff0075a7 */ /* 0x000ee40008000169 */
[----:B--23--:R-:W-:Y:S05]  /*e300*/  @!P0 BRA `(.L_x_194) ;  /* 0x0000003000f08947 */ /* 0x00cfea0003800000 */
.L_x_260:
[----:B0-----:R-:W-:Y:S05]  /*e310*/  BSYNC B0 ;  /* 0x0000000000007941 */ /* 0x001fea0003800000 */
.L_x_193:
[----:B------:R-:W-:-:S06]  /*e320*/  UISETP.GE.AND UP0, UPT, UR44, 0x81, UPT ;  /* 0x000000812c00788c */ /* 0x000fcc000bf06270 */
[----:B------:R-:W-:-:S13]  /*e330*/  PLOP3.LUT P0, PT, PT, PT, UP0, 0x80, 0x0 ;  /* 0x000000000000781c */ /* 0x000fda0003f0f008 */
[----:B------:R-:W-:Y:S05]  /*e340*/  @!P0 BRA `(.L_x_195) ;  /* 0x0000001400388947 */ /* 0x000fea0003800000 */
[----:B------:R0:W5:Y:S01]  /*e350*/  LDL.LU R6, [R1+0x14] ;  /* 0x0000140001067983 */ /* 0x0001620000300800 */
[----:B------:R-:W-:-:S03]  /*e360*/  ULEA.HI.SX32 UR4, UR43, 0xfffffffe, 0x19 ;  /* 0xfffffffe2b047891 */ /* 0x000fc6000f8fca3f */
[----:B------:R0:W5:Y:S03]  /*e370*/  LDL.LU R7, [R1+0xc] ;  /* 0x00000c0001077983 */ /* 0x0001660000300800 */
[----:B------:R-:W-:-:S07]  /*e380*/  IMAD.U32 R20, RZ, RZ, UR4 ;  /* 0x00000004ff147e24 */ /* 0x000fce000f8e00ff */
.L_x_217:
[----:B-----5:R-:W-:Y:S01]  /*e390*/  VIADD R3, R7, 0x1 ;  /* 0x0000000107037836 */ /* 0x020fe20000000000 */
[----:B------:R-:W-:Y:S05]  /*e3a0*/  YIELD ;  /* 0x0000000000007946 */ /* 0x000fea0003800000 */
[----:B------:R-:W-:Y:S01]  /*e3b0*/  ISETP.NE.AND P0, PT, R3, 0x2, PT ;  /* 0x000000020300780c */ /* 0x000fe20003f05270 */
[----:B------:R-:W-:Y:S03]  /*e3c0*/  BSSY B0, `(.L_x_196) ;  /* 0x000008e000007945 */ /* 0x000fe60003800000 */
[----:B--23--:R-:W-:-:S02]  /*e3d0*/  SEL R2, RZ, 0x1, P0 ;  /* 0x00000001ff027807 */ /* 0x00cfc40000000000 */
[----:B------:R-:W-:Y:S02]  /*e3e0*/  SEL R10, R3, RZ, P0 ;  /* 0x000000ff030a7207 */ /* 0x000fe40000000000 */
[----:B------:R-:W-:-:S05]  /*e3f0*/  LOP3.LUT R9, R6, R2, RZ, 0x3c, !PT ;  /* 0x0000000206097212 */ /* 0x000fca00078e3cff */
[----:B------:R2:W-:Y:S04]  /*e400*/  STL [R1+0x14], R9 ;  /* 0x0000140901007387 */ /* 0x0005e80000100800 */
[----:B------:R2:W-:Y:S01]  /*e410*/  STL [R1+0xc], R10 ;  /* 0x00000c0a01007387 */ /* 0x0005e20000100800 */
[----:B------:R-:W-:Y:S05]  /*e420*/  @!P6 BRA `(.L_x_197) ;  /* 0x00000008001ce947 */ /* 0x000fea0003800000 */
[----:B------:R-:W-:Y:S01]  /*e430*/  ULDC.64 UR4, c[0x0][0x3f8] ;  /* 0x0000fe0000047ab9 */ /* 0x000fe20000000a00 */
[----:B------:R-:W-:Y:S01]  /*e440*/  IMAD.MOV.U32 R8, RZ, RZ, R20 ;  /* 0x000000ffff087224 */ /* 0x000fe200078e0014 */
[----:B------:R-:W-:-:S04]  /*e450*/  ISETP.NE.U32.AND P0, PT, RZ, UR4, PT ;  /* 0x00000004ff007c0c */ /* 0x000fc8000bf05070 */
[----:B------:R-:W-:-:S13]  /*e460*/  ISETP.NE.AND.EX P0, PT, RZ, UR5, PT, P0 ;  /* 0x00000005ff007c0c */ /* 0x000fda000bf05300 */
[----:B------:R-:W-:Y:S05]  /*e470*/  @!P0 BRA `(.L_x_198) ;  /* 0x00000000004c8947 */ /* 0x000fea0003800000 */
[----:B------:R-:W3:Y:S01]  /*e480*/  LDL R11, [R1+0x24] ;  /* 0x00002400010b7983 */ /* 0x000ee20000100800 */
[----:B-1----:R-:W1:Y:S01]  /*e490*/  LDC R4, c[0x0][0x41c] ;  /* 0x00010700ff047b82 */ /* 0x002e620000000800 */
[----:B------:R-:W-:Y:S02]  /*e4a0*/  ULDC.64 UR6, c[0x0][0x408] ;  /* 0x0001020000067ab9 */ /* 0x000fe40000000a00 */
[----:B------:R-:W4:Y:S01]  /*e4b0*/  LDL R5, [R1+0x18] ;  /* 0x0000180001057983 */ /* 0x000f220000100800 */
[----:B-1----:R-:W-:-:S13]  /*e4c0*/  ISETP.NE.AND P0, PT, R4, 0x1, PT ;  /* 0x000000010400780c */ /* 0x002fda0003f05270 */
[----:B------:R-:W1:Y:S02]  /*e4d0*/  @P0 LDC.64 R2, c[0x0][0x420] ;  /* 0x00010800ff020b82 */ /* 0x000e640000000a00 */
[----:B-1----:R-:W-:-:S04]  /*e4e0*/  @P0 IMAD.HI.U32 R0, R20, R2, RZ ;  /* 0x0000000214000227 */ /* 0x002fc800078e00ff */
[----:B------:R-:W-:Y:S01]  /*e4f0*/  IMAD.MOV.U32 R2, RZ, RZ, R20 ;  /* 0x000000ffff027224 */ /* 0x000fe200078e0014 */
[----:B------:R-:W-:-:S04]  /*e500*/  @P0 SHF.R.U32.HI R2, RZ, R3, R0 ;  /* 0x00000003ff020219 */ /* 0x000fc80000011600 */
[--C-:B------:R-:W-:Y:S01]  /*e510*/  SHF.R.S32.HI R3, RZ, 0x1f, R2.reuse ;  /* 0x0000001fff037819 */ /* 0x100fe20000011402 */
[----:B------:R-:W-:-:S04]  /*e520*/  IMAD.MOV R8, RZ, RZ, -R2 ;  /* 0x000000ffff087224 */ /* 0x000fc800078e0a02 */
[----:B------:R-:W-:Y:S02]  /*e530*/  IMAD R8, R4, R8, R20 ;  /* 0x0000000804087224 */ /* 0x000fe400078e0214 */
[----:B---3--:R-:W-:-:S04]  /*e540*/  IMAD R0, R11, UR6, RZ ;  /* 0x000000060b007c24 */ /* 0x008fc8000f8e02ff */
[C---:B----4-:R-:W-:Y:S02]  /*e550*/  IMAD R0, R5.reuse, UR7, R0 ;  /* 0x0000000705007c24 */ /* 0x050fe4000f8e0200 */
[----:B------:R-:W-:-:S04]  /*e560*/  IMAD.WIDE.U32 R2, R5, UR6, R2 ;  /* 0x0000000605027c25 */ /* 0x000fc8000f8e0002 */
[----:B------:R-:W-:Y:S01]  /*e570*/  IMAD.IADD R0, R0, 0x1, R3 ;  /* 0x0000000100007824 */ /* 0x000fe200078e0203 */
[----:B------:R-:W-:-:S04]  /*e580*/  LEA R4, P0, R2, UR4, 0x2 ;  /* 0x0000000402047c11 */ /* 0x000fc8000f8010ff */
[----:B------:R-:W-:-:S05]  /*e590*/  LEA.HI.X R5, R2, UR5, R0, 0x2, P0 ;  /* 0x0000000502057c11 */ /* 0x000fca00080f1400 */
[----:B------:R3:W5:Y:S04]  /*e5a0*/  LDG.E R0, desc[UR46][R4.64] ;  /* 0x0000002e04007981 */ /* 0x000768000c1e1900 */
.L_x_198:
[----:B-1-3--:R-:W-:Y:S01]  /*e5b0*/  LEA R4, R10, UR41, 0x3 ;  /* 0x000000290a047c11 */ /* 0x00afe2000f8e18ff */
[----:B------:R-:W1:Y:S01]  /*e5c0*/  S2R R2, SR_TID.X ;  /* 0x0000000000027919 */ /* 0x000e620000002100 */
[----:B------:R-:W-:Y:S01]  /*e5d0*/  SHF.L.U32 R3, R9, 0x1f, RZ ;  /* 0x0000001f09037819 */ /* 0x000fe200000006ff */
[----:B------:R-:W-:Y:S03]  /*e5e0*/  BSSY B1, `(.L_x_199) ;  /* 0x0000005000017945 */ /* 0x000fe60003800000 */
[----:B------:R-:W3:Y:S01]  /*e5f0*/  SYNCS.PHASECHK.TRANS64.TRYWAIT P0, [R4+URZ+0x38880], R3 ;  /* 0x03888003040075a7 */ /* 0x000ee2000800017f */
[----:B-1----:R-:W-:-:S04]  /*e600*/  LOP3.LUT R2, R2, 0x7f, RZ, 0xc0, !PT ;  /* 0x0000007f02027812 */ /* 0x002fc800078ec0ff */
[----:B------:R-:W-:Y:S01]  /*e610*/  ISETP.NE.AND P2, PT, R2, RZ, PT ;  /* 0x000000ff0200720c */ /* 0x000fe20003f45270 */
[----:B---3--:R-:W-:-:S12]  /*e620*/  @!P0 BRA `(.L_x_200) ;  /* 0x00000030003c8947 */ /* 0x008fd80003800000 */
.L_x_261:
[----:B------:R-:W-:Y:S05]  /*e630*/  BSYNC B1 ;  /* 0x0000000000017941 */ /* 0x000fea0003800000 */
.L_x_199:
[----:B------:R-:W-:Y:S04]  /*e640*/  BSSY B1, `(.L_x_201) ;  /* 0x0000009000017945 */ /* 0x000fe80003800000 */
[----:B------:R-:W-:Y:S05]  /*e650*/  @P2 BRA `(.L_x_202) ;  /* 0x00000000001c2947 */ /* 0x000fea0003800000 */
[----:B------:R-:W3:Y:S02]  /*e660*/  S2R R2, SR_TID.X ;  /* 0x0000000000027919 */ /* 0x000ee40000002100 */
[----:B---3--:R-:W-:Y:S01]  /*e670*/  LOP3.LUT R5, R2, 0x1f, RZ, 0xc0, !PT ;  /* 0x0000001f02057812 */ /* 0x008fe200078ec0ff */
[----:B------:R-:W-:-:S03]  /*e680*/  IMAD.MOV.U32 R2, RZ, RZ, 0x8000 ;  /* 0x00008000ff027424 */ /* 0x000fc600078e00ff */
[----:B------:R-:W-:Y:S01]  /*e690*/  ISETP.NE.AND P0, PT, R5, RZ, PT ;  /* 0x000000ff0500720c */ /* 0x000fe20003f05270 */
[----:B------:R3:W-:-:S12]  /*e6a0*/  SYNCS.ARRIVE.TRANS64 RZ, [R4+URZ+0x38870], R2 ;  /* 0x0388700204ff79a7 */ /* 0x0007d8000800003f */
[----:B---3--:R-:W-:Y:S05]  /*e6b0*/  @!P0 BRA `(.L_x_202) ;  /* 0x0000000000048947 */ /* 0x008fea0003800000 */
[----:B------:R-:W-:Y:S01]  /*e6c0*/  BPT.TRAP 0x1 ;  /* 0x000000040000795c */ /* 0x000fe20000300000 */
.L_x_202:
[----:B------:R-:W-:Y:S05]  /*e6d0*/  BSYNC B1 ;  /* 0x0000000000017941 */ /* 0x000fea0003800000 */
.L_x_201:
[----:B------:R-:W3:Y:S04]  /*e6e0*/  LDL R2, [R1+0xc] ;  /* 0x00000c0001027983 */ /* 0x000ee80000100800 */
[----:B--2---:R-:W2:Y:S04]  /*e6f0*/  LDL R9, [R1+0x8] ;  /* 0x0000080001097983 */ /* 0x004ea80000100800 */
[----:B------:R-:W4:Y:S01]  /*e700*/  LDL R5, [R1+0x28] ;  /* 0x0000280001057983 */ /* 0x000f220000100800 */
[----:B------:R-:W-:-:S05]  /*e710*/  IMAD.MOV.U32 R13, RZ, RZ, RZ ;  /* 0x000000ffff0d7224 */ /* 0x000fca00078e00ff */
[----:B------:R-:W-:Y:S01]  /*e720*/  R2UR UR10, R13 ;  /* 0x000000000d0a72ca */ /* 0x000fe200000e0000 */
[----:B------:R-:W-:Y:S01]  /*e730*/  UIADD3 UR4, UP0, UR54, 0x470, URZ ;  /* 0x0000047036047890 */ /* 0x000fe2000ff1e03f */
[----:B------:R-:W-:Y:S01]  /*e740*/  PLOP3.LUT P0, PT, PT, PT, PT, 0x80, 0x0 ;  /* 0x000000000000781c */ /* 0x000fe20003f0f070 */
[----:B------:R-:W-:Y:S01]  /*e750*/  UMOV UR6, 0x0 ;  /* 0x0000000000067882 */ /* 0x000fe20000000000 */
[----:B------:R-:W-:Y:S01]  /*e760*/  UMOV UR7, 0x14f00000 ;  /* 0x14f0000000077882 */ /* 0x000fe20000000000 */
[----:B------:R-:W-:Y:S01]  /*e770*/  UIADD3.X UR5, URZ, UR55, URZ, UP0, !UPT ;  /* 0x000000373f057290 */ /* 0x000fe200087fe43f */
[----:B---3--:R-:W-:Y:S02]  /*e780*/  LEA R2, R2, UR41, 0xf ;  /* 0x0000002902027c11 */ /* 0x008fe4000f8e78ff */
[----:B--2---:R-:W-:-:S03]  /*e790*/  R2UR UR12, R9 ;  /* 0x00000000090c72ca */ /* 0x004fc600000e0000 */
[----:B------:R-:W-:Y:S02]  /*e7a0*/  VIADD R9, R2, 0x10400 ;  /* 0x0001040002097836 */ /* 0x000fe40000000000 */
[----:B----4-:R-:W-:Y:S02]  /*e7b0*/  IMAD R8, R8, 0x80, R5 ;  /* 0x0000008008087824 */ /* 0x010fe400078e0205 */
[----:B------:R-:W-:-:S08]  /*e7c0*/  VIADD R5, R4, 0x38870 ;  /* 0x0003887004057836 */ /* 0x000fd00000000000 */
.L_x_203:
        /* <DEDUP_REMOVED lines=8> */
[----:B--2---:R-:W-:Y:S05]  /*e850*/  @P0 BRA.U.ANY `(.L_x_203) ;  /* 0xfffffffd00dc0947 */ /* 0x004fea000393ffff */
        /* <DEDUP_REMOVED lines=8> */
.L_x_204:
        /* <DEDUP_REMOVED lines=8> */
[----:B--2---:R-:W-:Y:S05]  /*e960*/  @P0 BRA.U.ANY `(.L_x_204) ;  /* 0xfffffffd00dc0947 */ /* 0x004fea000393ffff */
[----:B------:R-:W2:Y:S01]  /*e970*/  SYNCS.PHASECHK.TRANS64.TRYWAIT P0, [R4+URZ+0x38840], R3 ;  /* 0x03884003040075a7 */ /* 0x000ea2000800017f */
[----:B------:R-:W-:Y:S04]  /*e980*/  BSSY B1, `(.L_x_205) ;  /* 0x0000002000017945 */ /* 0x000fe80003800000 */
[----:B--2---:R-:W-:Y:S05]  /*e990*/  @!P0 BRA `(.L_x_206) ;  /* 0x0000002c00748947 */ /* 0x004fea0003800000 */
.L_x_262:
[----:B------:R-:W-:Y:S05]  /*e9a0*/  BSYNC B1 ;  /* 0x0000000000017941 */ /* 0x000fea0003800000 */
.L_x_205:
[----:B------:R-:W-:Y:S01]  /*e9b0*/  BSSY B1, `(.L_x_207) ;  /* 0x000000b000017945 */ /* 0x000fe20003800000 */
[----:B------:R-:W-:Y:S02]  /*e9c0*/  IMAD.MOV.U32 R10, RZ, RZ, 0x0 ;  /* 0x00000000ff0a7424 */ /* 0x000fe400078e00ff */
[----:B------:R-:W-:Y:S01]  /*e9d0*/  IMAD.MOV.U32 R11, RZ, RZ, 0x14f00000 ;  /* 0x14f00000ff0b7424 */ /* 0x000fe200078e00ff */
[----:B------:R-:W-:Y:S06]  /*e9e0*/  @P2 BRA `(.L_x_208) ;  /* 0x00000000001c2947 */ /* 0x000fec0003800000 */
[----:B------:R-:W3:Y:S01]  /*e9f0*/  S2R R5, SR_TID.X ;  /* 0x0000000000057919 */ /* 0x000ee20000002100 */
[----:B-12---:R-:W-:-:S04]  /*ea00*/  IMAD.MOV.U32 R3, RZ, RZ, 0x8000 ;  /* 0x00008000ff037424 */ /* 0x006fc800078e00ff */
[----:B------:R4:W-:Y:S01]  /*ea10*/  SYNCS.ARRIVE.TRANS64 RZ, [R4+URZ+0x38830], R3 ;  /* 0x0388300304ff79a7 */ /* 0x0009e2000800003f */
[----:B---3--:R-:W-:-:S04]  /*ea20*/  LOP3.LUT R5, R5, 0x1f, RZ, 0xc0, !PT ;  /* 0x0000001f05057812 */ /* 0x008fc800078ec0ff */
[----:B------:R-:W-:-:S13]  /*ea30*/  ISETP.NE.AND P0, PT, R5, RZ, PT ;  /* 0x000000ff0500720c */ /* 0x000fda0003f05270 */
[----:B----4-:R-:W-:Y:S05]  /*ea40*/  @!P0 BRA `(.L_x_208) ;  /* 0x0000000000048947 */ /* 0x010fea0003800000 */
[----:B------:R-:W-:Y:S01]  /*ea50*/  BPT.TRAP 0x1 ;  /* 0x000000040000795c */ /* 0x000fe20000300000 */
.L_x_208:
[----:B------:R-:W-:Y:S05]  /*ea60*/  BSYNC B1 ;  /* 0x0000000000017941 */ /* 0x000fea0003800000 */
.L_x_207:
[----:B-12---:R-:W2:Y:S01]  /*ea70*/  LDL R3, [R1+0x8] ;  /* 0x0000080001037983 */ /* 0x006ea20000100800 */
        /* <DEDUP_REMOVED lines=9> */
.L_x_209:
        /* <DEDUP_REMOVED lines=16> */
.L_x_210:
        /* <DEDUP_REMOVED lines=8> */
[----:B---3--:R-:W-:Y:S05]  /*ec90*/  @P0 BRA.U.ANY `(.L_x_210) ;  /* 0xfffffffd00dc0947 */ /* 0x008fea000393ffff */
.L_x_197:
[----:B------:R-:W-:Y:S05]  /*eca0*/  BSYNC B0 ;  /* 0x0000000000007941 */ /* 0x000fea0003800000 */
.L_x_196:
[----:B------:R-:W-:-:S06]  /*ecb0*/  UISETP.NE.AND UP0, UPT, UR42, 0x3, UPT ;  /* 0x000000032a00788c */ /* 0x000fcc000bf05270 */
[----:B------:R-:W-:-:S13]  /*ecc0*/  PLOP3.LUT P0, PT, PT, PT, UP0, 0x80, 0x0 ;  /* 0x000000000000781c */ /* 0x000fda0003f0f008 */
[----:B------:R-:W-:Y:S05]  /*ecd0*/  @!P0 BRA `(.L_x_211) ;  /* 0x0000000000048947 */ /* 0x000fea0003800000 */
[----:B------:R-:W-:Y:S01]  /*ece0*/  BPT.TRAP 0x1 ;  /* 0x000000040000795c */ /* 0x000fe20000300000 */
.L_x_211:
[----:B------:R-:W-:Y:S01]  /*ecf0*/  IMAD.U32 R2, RZ, RZ, UR51 ;  /* 0x00000033ff027e24 */ /* 0x000fe2000f8e00ff */
[----:B------:R-:W-:Y:S01]  /*ed00*/  LEA R3, R7, UR41, 0x3 ;  /* 0x0000002907037c11 */ /* 0x000fe2000f8e18ff */
[----:B------:R-:W-:Y:S03]  /*ed10*/  BSSY B0, `(.L_x_212) ;  /* 0x0000007000007945 */ /* 0x000fe60003800000 */
[----:B------:R-:W-:Y:S01]  /*ed20*/  ISETP.NE.AND P0, PT, R2, 0x3, PT ;  /* 0x000000030200780c */ /* 0x000fe20003f05270 */
[----:B------:R3:W-:Y:S01]  /*ed30*/  STL [R1+0x4], R3 ;  /* 0x0000040301007387 */ /* 0x0007e20000100800 */
[----:B------:R-:W-:-:S04]  /*ed40*/  LOP3.LUT R2, R6, 0x1, RZ, 0x3c, !PT ;  /* 0x0000000106027812 */ /* 0x000fc800078e3cff */
[----:B------:R-:W-:-:S04]  /*ed50*/  SHF.L.U32 R2, R2, 0x1f, RZ ;  /* 0x0000001f02027819 */ /* 0x000fc800000006ff */
[----:B------:R-:W4:Y:S02]  /*ed60*/  SYNCS.PHASECHK.TRANS64.TRYWAIT P2, [R3+URZ+0x38870], R2 ;  /* 0x03887002030075a7 */ /* 0x000f24000804017f */
[----:B---34-:R-:W-:Y:S05]  /*ed70*/  @!P2 BRA `(.L_x_213) ;  /* 0x000000280090a947 */ /* 0x018fea0003800000 */
.L_x_263:
[----:B------:R-:W-:Y:S05]  /*ed80*/  BSYNC B0 ;  /* 0x0000000000007941 */ /* 0x000fea0003800000 */
.L_x_212:
[----:B------:R-:W-:Y:S05]  /*ed90*/  @!P0 BRA `(.L_x_214) ;  /* 0x0000000000048947 */ /* 0x000fea0003800000 */
[----:B------:R-:W-:Y:S01]  /*eda0*/  BPT.TRAP 0x1 ;  /* 0x000000040000795c */ /* 0x000fe20000300000 */
.L_x_214:
[----:B---3--:R-:W3:Y:S01]  /*edb0*/  LDL R2, [R1+0x4] ;  /* 0x0000040001027983 */ /* 0x008ee20000100800 */
[----:B------:R-:W-:-:S04]  /*edc0*/  SHF.L.U32 R3, R6, 0x1f, RZ ;  /* 0x0000001f06037819 */ /* 0x000fc800000006ff */
[----:B---3--:R3:W4:Y:S02]  /*edd0*/  SYNCS.PHASECHK.TRANS64.TRYWAIT P2, [R2+URZ+0x38860], R3 ;  /* 0x03886003020075a7 */ /* 0x008724000804017f */
[----:B---3--:R-:W-:Y:S01]  /*ede0*/  IMAD.SHL.U32 R2, R7, 0x8000, RZ ;  /* 0x0000800007027824 */ /* 0x008fe200078e00ff */
[----:B----4-:R-:W-:Y:S06]  /*edf0*/  @!P2 BRA `(.L_x_215) ;  /* 0x000000280088a947 */ /* 0x010fec0003800000 */
.L_x_264:
[----:B------:R-:W3:Y:S04]  /*ee00*/  LDL R16, [R1] ;  /* 0x0000000001107983 */ /* 0x000ee80000100800 */
[----:B------:R-:W4:Y:S04]  /*ee10*/  LDL R13, [R1+0x38] ;  /* 0x00003800010d7983 */ /* 0x000f280000100800 */
[----:B------:R-:W5:Y:S01]  /*ee20*/  LDL R17, [R1+0x10] ;  /* 0x0000100001117983 */ /* 0x000f620000100800 */
[----:B------:R-:W-:Y:S05]  /*ee30*/  WARPSYNC.ALL ;  /* 0x0000000000007948 */ /* 0x000fea0003800000 */
[----:B------:R-:W-:-:S04]  /*ee40*/  IMAD.U32 R12, RZ, RZ, UR41 ;  /* 0x00000029ff0c7e24 */ /* 0x000fc8000f8e00ff */
[----:B------:R-:W-:Y:S01]  /*ee50*/  VIADD R12, R12, 0x400 ;  /* 0x000004000c0c7836 */ /* 0x000fe20000000000 */
[----:B---3--:R-:W-:-:S06]  /*ee60*/  LOP3.LUT R8, R2, R16, RZ, 0xfc, !PT ;  /* 0x0000001002087212 */ /* 0x008fcc00078efcff */
[----:B--2---:R-:W1:Y:S01]  /*ee70*/  LDSM.16.MT88.4 R8, [R8+UR41+0x10400] ;  /* 0x010400290808783b */ /* 0x004e620008004200 */
[----:B----4-:R-:W-:Y:S02]  /*ee80*/  IADD3 R21, R13, UR41, R2 ;  /* 0x000000290d157c10 */ /* 0x010fe4000fffe002 */
[C-C-:B-1----:R-:W-:Y:S02]  /*ee90*/  PRMT R4, R8.reuse, 0x6420, R9.reuse ;  /* 0x0000642008047816 */ /* 0x142fe40000000009 */
[----:B------:R-:W-:Y:S02]  /*eea0*/  PRMT R5, R8, 0x7531, R9 ;  /* 0x0000753108057816 */ /* 0x000fe40000000009 */
[C-C-:B------:R-:W-:Y:S02]  /*eeb0*/  PRMT R6, R10.reuse, 0x6420, R11.reuse ;  /* 0x000064200a067816 */ /* 0x140fe4000000000b */
[----:B------:R-:W-:Y:S02]  /*eec0*/  PRMT R7, R10, 0x7531, R11 ;  /* 0x000075310a077816 */ /* 0x000fe4000000000b */
[----:B------:R-:W1:Y:S01]  /*eed0*/  LDSM.16.MT88.4 R8, [R21+0x10400] ;  /* 0x010400001508783b */ /* 0x000e620000004200 */
[----:B-----5:R-:W-:-:S05]  /*eee0*/  IADD3 R3, R12, R2, R17 ;  /* 0x000000020c037210 */ /* 0x020fca0007ffe011 */
[----:B------:R-:W-:Y:S01]  /*eef0*/  STSM.16.M88.4 [R3], R4 ;  /* 0x0000000403007844 */ /* 0x000fe20000000200 */
[C-C-:B-1----:R-:W-:Y:S02]  /*ef00*/  PRMT R12, R8.reuse, 0x6420, R9.reuse ;  /* 0x00006420080c7816 */ /* 0x142fe40000000009 */
[----:B------:R-:W-:Y:S02]  /*ef10*/  PRMT R13, R8, 0x7531, R9 ;  /* 0x00007531080d7816 */ /* 0x000fe40000000009 */
[C-C-:B------:R-:W-:Y:S02]  /*ef20*/  PRMT R14, R10.reuse, 0x6420, R11.reuse ;  /* 0x000064200a0e7816 */ /* 0x140fe4000000000b */
[----:B------:R-:W-:-:S05]  /*ef30*/  PRMT R15, R10, 0x7531, R11 ;  /* 0x000075310a0f7816 */ /* 0x000fca000000000b */
[----:B------:R1:W-:Y:S04]  /*ef40*/  STSM.16.M88.4 [R3+0x2000], R12 ;  /* 0x0020000c03007844 */ /* 0x0003e80000000200 */
[----:B-1----:R-:W2:Y:S01]  /*ef50*/  LDL R14, [R1+0x30] ;  /* 0x00003000010e7983 */ /* 0x002ea20000100800 */
[----:B------:R-:W-:Y:S02]  /*ef60*/  IMAD.MOV.U32 R15, RZ, RZ, R16 ;  /* 0x000000ffff0f7224 */ /* 0x000fe400078e0010 */
[----:B------:R-:W-:-:S05]  /*ef70*/  VIADD R4, R2, 0x4000 ;  /* 0x0000400002047836 */ /* 0x000fca0000000000 */
[----:B------:R-:W-:-:S05]  /*ef80*/  LOP3.LUT R4, R4, R15, RZ, 0xfc, !PT ;  /* 0x0000000f04047212 */ /* 0x000fca00078efcff */
[----:B------:R-:W1:Y:S02]  /*ef90*/  LDSM.16.MT88.4 R8, [R4+UR41+0x10400] ;  /* 0x010400290408783b */ /* 0x000e640008004200 */
[C-C-:B-1----:R-:W-:Y:S02]  /*efa0*/  PRMT R4, R8.reuse, 0x6420, R9.reuse ;  /* 0x0000642008047816 */ /* 0x142fe40000000009 */
[----:B------:R-:W-:Y:S02]  /*efb0*/  PRMT R5, R8, 0x7531, R9 ;  /* 0x0000753108057816 */ /* 0x000fe40000000009 */
[C-C-:B------:R-:W-:Y:S02]  /*efc0*/  PRMT R6, R10.reuse, 0x6420, R11.reuse ;  /* 0x000064200a067816 */ /* 0x140fe4000000000b */
[----:B------:R-:W-:Y:S02]  /*efd0*/  PRMT R7, R10, 0x7531, R11 ;  /* 0x000075310a077816 */ /* 0x000fe4000000000b */
[----:B------:R-:W1:Y:S01]  /*efe0*/  LDSM.16.MT88.4 R8, [R21+0x14400] ;  /* 0x014400001508783b */ /* 0x000e620000004200 */
[----:B------:R-:W-:-:S03]  /*eff0*/  IMAD.MOV.U32 R13, RZ, RZ, R17 ;  /* 0x000000ffff0d7224 */ /* 0x000fc600078e0011 */
[----:B------:R-:W-:Y:S01]  /*f000*/  STSM.16.M88.4 [R3+0x4000], R4 ;  /* 0x0040000403007844 */ /* 0x000fe20000000200 */
[C-C-:B-1----:R-:W-:Y:S02]  /*f010*/  PRMT R16, R8.reuse, 0x6420, R9.reuse ;  /* 0x0000642008107816 */ /* 0x142fe40000000009 */
[----:B------:R-:W-:Y:S02]  /*f020*/  PRMT R17, R8, 0x7531, R9 ;  /* 0x0000753108117816 */ /* 0x000fe40000000009 */
[C-C-:B------:R-:W-:Y:S02]  /*f030*/  PRMT R18, R10.reuse, 0x6420, R11.reuse ;  /* 0x000064200a127816 */ /* 0x140fe4000000000b */
[----:B------:R-:W-:-:S05]  /*f040*/  PRMT R19, R10, 0x7531, R11 ;  /* 0x000075310a137816 */ /* 0x000fca000000000b */
[----:B------:R1:W-:Y:S02]  /*f050*/  STSM.16.M88.4 [R3+0x6000], R16 ;  /* 0x0060001003007844 */ /* 0x0003e40000000200 */
[----:B-1----:R-:W-:Y:S02]  /*f060*/  IMAD.MOV.U32 R19, RZ, RZ, R15 ;  /* 0x000000ffff137224 */ /* 0x002fe400078e000f */
[----:B------:R-:W-:-:S05]  /*f070*/  VIADD R3, R2, 0x1000 ;  /* 0x0000100002037836 */ /* 0x000fca0000000000 */
[----:B------:R-:W-:-:S05]  /*f080*/  LOP3.LUT R3, R3, R19, RZ, 0xfc, !PT ;  /* 0x0000001303037212 */ /* 0x000fca00078efcff */
[----:B------:R-:W1:Y:S01]  /*f090*/  LDSM.16.MT88.4 R8, [R3+UR41+0x10400] ;  /* 0x010400290308783b */ /* 0x000e620008004200 */
[----:B------:R-:W-:Y:S02]  /*f0a0*/  IMAD.MOV.U32 R18, RZ, RZ, R13 ;  /* 0x000000ffff127224 */ /* 0x000fe400078e000d */
[----:B------:R-:W-:Y:S01]  /*f0b0*/  IMAD.U32 R15, RZ, RZ, UR41 ;  /* 0x00000029ff0f7e24 */ /* 0x000fe2000f8e00ff */
[C-C-:B-1----:R-:W-:Y:S02]  /*f0c0*/  PRMT R4, R8.reuse, 0x6420, R9.reuse ;  /* 0x0000642008047816 */ /* 0x142fe40000000009 */
[----:B------:R-:W-:Y:S02]  /*f0d0*/  PRMT R5, R8, 0x7531, R9 ;  /* 0x0000753108057816 */ /* 0x000fe40000000009 */
[C-C-:B------:R-:W-:Y:S02]  /*f0e0*/  PRMT R6, R10.reuse, 0x6420, R11.reuse ;  /* 0x000064200a067816 */ /* 0x140fe4000000000b */
[----:B------:R-:W-:-:S02]  /*f0f0*/  PRMT R7, R10, 0x7531, R11 ;  /* 0x000075310a077816 */ /* 0x000fc4000000000b */
[----:B------:R-:W1:Y:S01]  /*f100*/  LDSM.16.MT88.4 R8, [R21+0x11400] ;  /* 0x011400001508783b */ /* 0x000e620000004200 */
[----:B------:R-:W-:Y:S01]  /*f110*/  VIADD R15, R15, 0x400 ;  /* 0x000004000f0f7836 */ /* 0x000fe20000000000 */
[C-C-:B-1----:R-:W-:Y:S02]  /*f120*/  PRMT R12, R8.reuse, 0x6420, R9.reuse ;  /* 0x00006420080c7816 */ /* 0x142fe40000000009 */
[----:B------:R-:W-:Y:S02]  /*f130*/  PRMT R13, R8, 0x7531, R9 ;  /* 0x00007531080d7816 */ /* 0x000fe40000000009 */
[----:B--2---:R-:W-:Y:S02]  /*f140*/  IADD3 R3, R18, R2, R14 ;  /* 0x0000000212037210 */ /* 0x004fe40007ffe00e */
[----:B------:R-:W-:-:S03]  /*f150*/  PRMT R14, R10, 0x6420, R11 ;  /* 0x000064200a0e7816 */ /* 0x000fc6000000000b */
[----:B------:R-:W-:Y:S01]  /*f160*/  IMAD.IADD R3, R15, 0x1, R3 ;  /* 0x000000010f037824 */ /* 0x000fe200078e0203 */
[----:B------:R-:W-:-:S04]  /*f170*/  PRMT R15, R10, 0x7531, R11 ;  /* 0x000075310a0f7816 */ /* 0x000fc8000000000b */
[----:B------:R-:W-:Y:S04]  /*f180*/  STSM.16.M88.4 [R3], R4 ;  /* 0x0000000403007844 */ /* 0x000fe80000000200 */
        /* <DEDUP_REMOVED lines=55> */
[----:B-1----:R-:W-:-:S05]  /*f500*/  VIADD R3, R2, 0x3000 ;  /* 0x0000300002037836 */ /* 0x002fca0000000000 */
[----:B------:R-:W-:-:S05]  /*f510*/  LOP3.LUT R3, R3, R15, RZ, 0xfc, !PT ;  /* 0x0000000f03037212 */ /* 0x000fca00078efcff */
[----:B------:R-:W1:Y:S01]  /*f520*/  LDSM.16.MT88.4 R8, [R3+UR41+0x10400] ;  /* 0x010400290308783b */ /* 0x000e620008004200 */
[----:B------:R-:W-:-:S04]  /*f530*/  IMAD.U32 R14, RZ, RZ, UR41 ;  /* 0x00000029ff0e7e24 */ /* 0x000fc8000f8e00ff */
[----:B------:R-:W-:Y:S01]  /*f540*/  VIADD R14, R14, 0x400 ;  /* 0x000004000e0e7836 */ /* 0x000fe20000000000 */
[C-C-:B-1----:R-:W-:Y:S02]  /*f550*/  PRMT R4, R8.reuse, 0x6420, R9.reuse ;  /* 0x0000642008047816 */ /* 0x142fe40000000009 */
[----:B------:R-:W-:Y:S02]  /*f560*/  PRMT R5, R8, 0x7531, R9 ;  /* 0x0000753108057816 */ /* 0x000fe40000000009 */
[C-C-:B------:R-:W-:Y:S02]  /*f570*/  PRMT R6, R10.reuse, 0x6420, R11.reuse ;  /* 0x000064200a067816 */ /* 0x140fe4000000000b */
[----:B------:R-:W-:Y:S02]  /*f580*/  PRMT R7, R10, 0x7531, R11 ;  /* 0x000075310a077816 */ /* 0x000fe4000000000b */
[----:B------:R-:W1:Y:S01]  /*f590*/  LDSM.16.MT88.4 R8, [R21+0x13400] ;  /* 0x013400001508783b */ /* 0x000e620000004200 */
[----:B--2---:R-:W-:Y:S01]  /*f5a0*/  IADD3 R3, R13, R12, R2 ;  /* 0x0000000c0d037210 */ /* 0x004fe20007ffe002 */
[----:B------:R-:W-:-:S04]  /*f5b0*/  VIADD R2, R2, 0x7000 ;  /* 0x0000700002027836 */ /* 0x000fc80000000000 */
[----:B------:R-:W-:Y:S01]  /*f5c0*/  IMAD.IADD R3, R14, 0x1, R3 ;  /* 0x000000010e037824 */ /* 0x000fe200078e0203 */
[----:B------:R-:W-:-:S04]  /*f5d0*/  LOP3.LUT R2, R2, R15, RZ, 0xfc, !PT ;  /* 0x0000000f02027212 */ /* 0x000fc800078efcff */
[----:B------:R1:W-:Y:S02]  /*f5e0*/  STSM.16.M88.4 [R3], R4 ;  /* 0x0000000403007844 */ /* 0x0003e40000000200 */
        /* <DEDUP_REMOVED lines=11> */
[----:B------:R1:W-:Y:S02]  /*f6a0*/  STSM.16.M88.4 [R3+0x4000], R4 ;  /* 0x0040000403007844 */ /* 0x0003e40000000200 */
[C-C-:B-1----:R-:W-:Y:S02]  /*f6b0*/  PRMT R4, R8.reuse, 0x6420, R9.reuse ;  /* 0x0000642008047816 */ /* 0x142fe40000000009 */
[----:B------:R-:W-:-:S02]  /*f6c0*/  PRMT R5, R8, 0x7531, R9 ;  /* 0x0000753108057816 */ /* 0x000fc40000000009 */
        /* <DEDUP_REMOVED lines=11> */
.L_x_216:
        /* <DEDUP_REMOVED lines=11> */
.L_x_195:
[----:B------:R-:W-:Y:S04]  /*f830*/  BSSY B0, `(.L_x_218) ;  /* 0x000000f000007945 */ /* 0x000fe80003800000 */
[----:B------:R-:W-:Y:S05]  /*f840*/  @P1 BRA `(.L_x_219) ;  /* 0x0000000000341947 */ /* 0x000fea0003800000 */
[----:B------:R-:W4:Y:S01]  /*f850*/  S2R R5, SR_LANEID ;  /* 0x0000000000057919 */ /* 0x000f220000000000 */
[----:B------:R-:W-:Y:S01]  /*f860*/  VOTEU.ANY UR4, UPT, PT ;  /* 0x0000000000047886 */ /* 0x000fe200038e0100 */
[----:B--23--:R-:W2:Y:S01]  /*f870*/  LDC.64 R2, c[0x0][0xc38] ;  /* 0x00030e00ff027b82 */ /* 0x00cea20000000a00 */
[----:B------:R-:W4:Y:S02]  /*f880*/  FLO.U32 R0, UR4 ;  /* 0x0000000400007d00 */ /* 0x000f2400080e0000 */
[----:B----4-:R-:W-:-:S06]  /*f890*/  ISETP.EQ.U32.AND P0, PT, R0, R5, PT ;  /* 0x000000050000720c */ /* 0x010fcc0003f02070 */
[----:B------:R-:W2:Y:S07]  /*f8a0*/  POPC R5, UR4 ;  /* 0x0000000400057d09 */ /* 0x000eae0008000000 */
[----:B--2---:R-:W2:Y:S01]  /*f8b0*/  @P0 ATOMG.E.ADD.STRONG.GPU PT, R3, desc[UR46][R2.64], R5 ;  /* 0x00000005020309a8 */ /* 0x004ea200081ee1ee */
[----:B-1----:R-:W1:Y:S02]  /*f8c0*/  S2R R4, SR_LTMASK ;  /* 0x0000000000047919 */ /* 0x002e640000003900 */
[----:B-1----:R-:W-:-:S04]  /*f8d0*/  LOP3.LUT R4, R4, UR4, RZ, 0xc0, !PT ;  /* 0x0000000404047c12 */ /* 0x002fc8000f8ec0ff */
[----:B-----5:R-:W1:Y:S01]  /*f8e0*/  POPC R7, R4 ;  /* 0x0000000400077309 */ /* 0x020e620000000000 */
[----:B--2---:R-:W1:Y:S02]  /*f8f0*/  SHFL.IDX PT, R0, R3, R0, 0x1f ;  /* 0x00001f0003007589 */ /* 0x004e6400000e0000 */
[----:B-1----:R-:W-:-:S05]  /*f900*/  IADD3 R0, R0, UR50, R7 ;  /* 0x0000003200007c10 */ /* 0x002fca000fffe007 */
[----:B------:R4:W-:Y:S02]  /*f910*/  STL [R1+0x20], R0 ;  /* 0x0000200001007387 */ /* 0x0009e40000100800 */
.L_x_219:
[----:B------:R-:W-:Y:S05]  /*f920*/  BSYNC B0 ;  /* 0x0000000000007941 */ /* 0x000fea0003800000 */
.L_x_218:
[----:B------:R-:W-:-:S06]  /*f930*/  UISETP.NE.AND UP0, UPT, UR42, 0x3, UPT ;  /* 0x000000032a00788c */ /* 0x000fcc000bf05270 */
[----:B------:R-:W-:-:S13]  /*f940*/  PLOP3.LUT P0, PT, PT, PT, UP0, 0x80, 0x0 ;  /* 0x000000000000781c */ /* 0x000fda0003f0f008 */
[----:B------:R-:W-:Y:S05]  /*f950*/  @!P0 BRA `(.L_x_220) ;  /* 0x0000000000048947 */ /* 0x000fea0003800000 */
[----:B------:R-:W-:Y:S01]  /*f960*/  BPT.TRAP 0x1 ;  /* 0x000000040000795c */ /* 0x000fe20000300000 */
.L_x_220:
[----:B----4-:R-:W4:Y:S04]  /*f970*/  LDL R0, [R1+0x14] ;  /* 0x0000140001007983 */ /* 0x010f280000100800 */
[----:B--23--:R-:W2:Y:S01]  /*f980*/  LDL R2, [R1+0xc] ;  /* 0x00000c0001027983 */ /* 0x00cea20000100800 */
[----:B------:R-:W-:Y:S01]  /*f990*/  BSSY B0, `(.L_x_221) ;  /* 0x0000008000007945 */ /* 0x000fe20003800000 */
[----:B----4-:R-:W-:-:S04]  /*f9a0*/  LOP3.LUT R0, R0, 0x1, RZ, 0x3c, !PT ;  /* 0x0000000100007812 */ /* 0x010fc800078e3cff */
[----:B------:R-:W-:Y:S02]  /*f9b0*/  SHF.L.U32 R0, R0, 0x1f, RZ ;  /* 0x0000001f00007819 */ /* 0x000fe400000006ff */
[----:B--2---:R-:W-:-:S04]  /*f9c0*/  LEA R3, R2, UR41, 0x3 ;  /* 0x0000002902037c11 */ /* 0x004fc8000f8e18ff */
[----:B------:R-:W2:Y:S01]  /*f9d0*/  SYNCS.PHASECHK.TRANS64.TRYWAIT P0, [R3+URZ+0x38870], R0 ;  /* 0x03887000030075a7 */ /* 0x000ea2000800017f */
[----:B------:R-:W-:-:S05]  /*f9e0*/  IMAD.U32 R2, RZ, RZ, UR51 ;  /* 0x00000033ff027e24 */ /* 0x000fca000f8e00ff */
[----:B------:R-:W-:Y:S01]  /*f9f0*/  ISETP.NE.AND P2, PT, R2, 0x3, PT ;  /* 0x000000030200780c */ /* 0x000fe20003f45270 */
[----:B--2---:R-:W-:-:S12]  /*fa00*/  @!P0 BRA `(.L_x_222) ;  /* 0x0000001c009c8947 */ /* 0x004fd80003800000 */
.L_x_265:
[----:B------:R-:W-:Y:S05]  /*fa10*/  BSYNC B0 ;  /* 0x0000000000007941 */ /* 0x000fea0003800000 */
.L_x_221:
[----:B------:R-:W-:Y:S05]  /*fa20*/  @!P2 BRA `(.L_x_223) ;  /* 0x000000000004a947 */ /* 0x000fea0003800000 */
[----:B------:R-:W-:Y:S01]  /*fa30*/  BPT.TRAP 0x1 ;  /* 0x000000040000795c */ /* 0x000fe20000300000 */
.L_x_223:
[----:B--2---:R-:W2:Y:S02]  /*fa40*/  LDL R0, [R1+0x14] ;  /* 0x0000140001007983 */ /* 0x004ea40000100800 */
[----:B--2---:R-:W-:-:S04]  /*fa50*/  SHF.L.U32 R0, R0, 0x1f, RZ ;  /* 0x0000001f00007819 */ /* 0x004fc800000006ff */
[----:B------:R-:W2:Y:S02]  /*fa60*/  SYNCS.PHASECHK.TRANS64.TRYWAIT P0, [R3+URZ+0x38860], R0 ;  /* 0x03886000030075a7 */ /* 0x000ea4000800017f */
[----:B--2---:R-:W-:Y:S05]  /*fa70*/  @!P0 BRA `(.L_x_224) ;  /* 0x0000001c00948947 */ /* 0x004fea0003800000 */
.L_x_266:
[----:B-1----:R-:W3:Y:S04]  /*fa80*/  LDL R4, [R1+0xc] ;  /* 0x00000c0001047983 */ /* 0x002ee80000100800 */
[----:B------:R-:W4:Y:S04]  /*fa90*/  LDL R17, [R1] ;  /* 0x0000000001117983 */ /* 0x000f280000100800 */
[----:B------:R-:W2:Y:S04]  /*faa0*/  LDL R2, [R1+0x38] ;  /* 0x0000380001027983 */ /* 0x000ea80000100800 */
[----:B------:R-:W2:Y:S01]  /*fab0*/  LDL R18, [R1+0x10] ;  /* 0x0000100001127983 */ /* 0x000ea20000100800 */
[----:B------:R-:W-:Y:S05]  /*fac0*/  WARPSYNC.ALL ;  /* 0x0000000000007948 */ /* 0x000fea0003800000 */
[----:B------:R-:W-:-:S04]  /*fad0*/  IMAD.U32 R13, RZ, RZ, UR41 ;  /* 0x00000029ff0d7e24 */ /* 0x000fc8000f8e00ff */
[----:B------:R-:W-:Y:S02]  /*fae0*/  VIADD R13, R13, 0x400 ;  /* 0x000004000d0d7836 */ /* 0x000fe40000000000 */
[----:B---3--:R-:W-:-:S05]  /*faf0*/  IMAD.SHL.U32 R20, R4, 0x8000, RZ ;  /* 0x0000800004147824 */ /* 0x008fca00078e00ff */
[----:B----4-:R-:W-:-:S05]  /*fb00*/  LOP3.LUT R12, R20, R17, RZ, 0xfc, !PT ;  /* 0x00000011140c7212 */ /* 0x010fca00078efcff */
[----:B-----5:R-:W1:Y:S01]  /*fb10*/  LDSM.16.MT88.4 R4, [R12+UR41+0x10400] ;  /* 0x010400290c04783b */ /* 0x020e620008004200 */
[----:B--2---:R-:W-:Y:S02]  /*fb20*/  IADD3 R2, R2, UR41, R20 ;  /* 0x0000002902027c10 */ /* 0x004fe4000fffe014 */
[----:B------:R-:W-:Y:S02]  /*fb30*/  IADD3 R0, R13, R20, R18 ;  /* 0x000000140d007210 */ /* 0x000fe40007ffe012 */
[C-C-:B-1----:R-:W-:Y:S02]  /*fb40*/  PRMT R8, R4.reuse, 0x6420, R5.reuse ;  /* 0x0000642004087816 */ /* 0x142fe40000000005 */
        /* <DEDUP_REMOVED lines=127> */
[----:B------:R2:W-:Y:S01]  /*10340*/  STSM.16.M88.4 [R0+0x4000], R12 ;  /* 0x0040000c00007844 */ /* 0x0005e20000000200 */
        /* <DEDUP_REMOVED lines=13> */
.L_x_225:
[----:B------:R-:W3:Y:S01]  /*10420*/  LDL.LU R2, [R1+0xc] ;  /* 0x00000c0001027983 */ /* 0x000ee20000300800 */
[----:B-1----:R-:W-:Y:S03]  /*10430*/  SYNCS.ARRIVE.TRANS64.A1T0 RZ, [R3+URZ+0x38850], RZ ;  /* 0x038850ff03ff79a7 */ /* 0x002fe6000810003f */
[----:B------:R-:W4:Y:S01]  /*10440*/  LDL.LU R4, [R1+0x14] ;  /* 0x0000140001047983 */ /* 0x000f220000300800 */
[----:B--2---:R-:W-:-:S05]  /*10450*/  @!P1 VIADD R0, R3, 0x38880 ;  /* 0x0003888003009836 */ /* 0x004fca0000000000 */
[----:B------:R-:W-:Y:S01]  /*10460*/  @!P1 PRMT R0, RZ, 0x654, R0 ;  /* 0x00000654ff009816 */ /* 0x000fe20000000000 */
[----:B------:R-:W-:Y:S06]  /*10470*/  BAR.SYNC.DEFER_BLOCKING 0x2, 0x80 ;  /* 0x0082000000007b1d */ /* 0x000fec0000010000 */
[----:B------:R3:W-:Y:S02]  /*10480*/  @!P1 SYNCS.ARRIVE.TRANS64.RED.A1T0 RZ, [R0+URZ], RZ ;  /* 0x000000ff00ff99a7 */ /* 0x0007e4000810043f */
[----:B---3--:R-:W-:-:S05]  /*10490*/  VIADD R0, R2, 0x1 ;  /* 0x0000000102007836 */ /* 0x008fca0000000000 */
[----:B------:R-:W-:-:S04]  /*104a0*/  ISETP.NE.AND P0, PT, R0, 0x2, PT ;  /* 0x000000020000780c */ /* 0x000fc80003f05270 */
[----:B------:R-:W-:Y:S02]  /*104b0*/  SEL R2, RZ, 0x1, P0 ;  /* 0x00000001ff027807 */ /* 0x000fe40000000000 */
[----:B------:R-:W-:Y:S02]  /*104c0*/  SEL R0, R0, RZ, P0 ;  /* 0x000000ff00007207 */ /* 0x000fe40000000000 */
[----:B----4-:R-:W-:-:S03]  /*104d0*/  LOP3.LUT R4, R4, R2, RZ, 0x3c, !PT ;  /* 0x0000000204047212 */ /* 0x010fc600078e3cff */
[----:B------:R1:W-:Y:S04]  /*104e0*/  STL [R1+0xc], R0 ;  /* 0x00000c0001007387 */ /* 0x0003e80000100800 */
[----:B------:R1:W-:Y:S02]  /*104f0*/  STL [R1+0x14], R4 ;  /* 0x0000140401007387 */ /* 0x0003e40000100800 */
.L_x_179:
[----:B------:R-:W-:Y:S05]  /*10500*/  BSYNC B6 ;  /* 0x0000000000067941 */ /* 0x000fea0003800000 */
.L_x_177:
[----:B-12---:R-:W2:Y:S02]  /*10510*/  LDL R0, [R1+0x40] ;  /* 0x0000400001007983 */ /* 0x006ea40000100800 */
[----:B--2---:R-:W-:-:S13]  /*10520*/  ISETP.NE.AND P0, PT, R0, RZ, PT ;  /* 0x000000ff0000720c */ /* 0x004fda0003f05270 */
[----:B------:R-:W-:Y:S05]  /*10530*/  @!P0 BRA `(.L_x_226) ;  /* 0x0000000000308947 */ /* 0x000fea0003800000 */
[----:B------:R-:W1:Y:S08]  /*10540*/  S2UR UR5, SR_CgaCtaId ;  /* 0x00000000000579c3 */ /* 0x000e700000008800 */
[----:B------:R-:W-:Y:S06]  /*10550*/  BAR.SYNC.DEFER_BLOCKING 0x5, 0x180 ;  /* 0x0146000000007b1d */ /* 0x000fec0000010000 */
[----:B------:R-:W-:-:S02]  /*10560*/  UMOV UR4, 0x400 ;  /* 0x0000040000047882 */ /* 0x000fc40000000000 */
[----:B-1----:R-:W-:-:S09]  /*10570*/  ULEA UR4, UR5, UR4, 0x18 ;  /* 0x0000000405047291 */ /* 0x002fd2000f8ec03f */
[----:B------:R-:W1:Y:S04]  /*10580*/  LDS.128 R4, [UR4+0x388d0] ;  /* 0x0388d004ff047984 */ /* 0x000e680008000c00 */
[----:B-1----:R2:W-:Y:S01]  /*10590*/  STL.64 [R1+0x20], R4 ;  /* 0x0000200401007387 */ /* 0x0025e20000100a00 */
[----:B------:R-:W-:Y:S02]  /*105a0*/  IMAD.MOV.U32 R2, RZ, RZ, R7 ;  /* 0x000000ffff027224 */ /* 0x000fe400078e0007 */
[----:B------:R-:W-:-:S03]  /*105b0*/  IMAD.MOV.U32 R0, RZ, RZ, R6 ;  /* 0x000000ffff007224 */ /* 0x000fc600078e0006 */
[----:B------:R-:W-:Y:S02]  /*105c0*/  R2UR UR52, R2 ;  /* 0x00000000023472ca */ /* 0x000fe400000e0000 */
[----:B------:R-:W-:Y:S01]  /*105d0*/  R2UR UR38, R0 ;  /* 0x00000000002672ca */ /* 0x000fe200000e0000 */
[----:B------:R-:W-:Y:S06]  /*105e0*/  BAR.ARV 0x4, 0x180 ;  /* 0x0106000000007b1d */ /* 0x000fec0000002000 */
[----:B------:R-:W-:Y:S08]  /*105f0*/  BRA `(.L_x_227) ;  /* 0x0000000800407947 */ /* 0x000ff00003800000 */
.L_x_226:
[----:B------:R-:W1:Y:S01]  /*10600*/  S2R R2, SR_TID.X ;  /* 0x0000000000027919 */ /* 0x000e620000002100 */
[----:B------:R-:W-:Y:S01]  /*10610*/  ULDC UR4, c[0x0][0xc14] ;  /* 0x0003050000047ab9 */ /* 0x000fe20000000800 */
[----:B------:R-:W2:Y:S01]  /*10620*/  LDL.LU R0, [R1+0x20] ;  /* 0x0000200001007983 */ /* 0x000ea20000300800 */
[----:B------:R-:W-:Y:S01]  /*10630*/  IMAD.MOV.U32 R4, RZ, RZ, RZ ;  /* 0x000000ffff047224 */ /* 0x000fe200078e00ff */
[----:B-1----:R-:W-:-:S04]  /*10640*/  LOP3.LUT R8, R2, 0x1f, RZ, 0xc0, !PT ;  /* 0x0000001f02087812 */ /* 0x002fc800078ec0ff */
[C---:B------:R-:W-:Y:S01]  /*10650*/  ISETP.NE.AND P0, PT, R8.reuse, 0x1f, PT ;  /* 0x0000001f0800780c */ /* 0x040fe20003f05270 */
[----:B------:R-:W-:-:S05]  /*10660*/  VIADD R5, R8, UR52 ;  /* 0x0000003408057c36 */ /* 0x000fca0008000000 */
[----:B------:R-:W-:Y:S01]  /*10670*/  ISETP.GE.OR P1, PT, R5, UR4, !P0 ;  /* 0x0000000405007c0c */ /* 0x000fe2000c726670 */
[----:B------:R-:W-:-:S12]  /*10680*/  ULDC UR4, c[0x0][0xc14] ;  /* 0x0003050000047ab9 */ /* 0x000fd80000000800 */
[----:B------:R-:W1:Y:S02]  /*10690*/  @!P1 LDC.64 R2, c[0x0][0xc58] ;  /* 0x00031600ff029b82 */ /* 0x000e640000000a00 */
[----:B-1----:R-:W-:-:S05]  /*106a0*/  @!P1 IMAD.WIDE R2, R5, 0x4, R2 ;  /* 0x0000000405029825 */ /* 0x002fca00078e0202 */
[----:B------:R-:W3:Y:S01]  /*106b0*/  @!P1 LDG.E R4, desc[UR46][R2.64] ;  /* 0x0000002e02049981 */ /* 0x000ee2000c1e1900 */
[C---:B------:R-:W-:Y:S02]  /*106c0*/  ISETP.NE.AND P1, PT, R8.reuse, RZ, PT ;  /* 0x000000ff0800720c */ /* 0x040fe40003f25270 */
[C---:B------:R-:W-:Y:S02]  /*106d0*/  ISETP.GE.U32.AND P2, PT, R8.reuse, 0x2, PT ;  /* 0x000000020800780c */ /* 0x040fe40003f46070 */
[C---:B------:R-:W-:Y:S02]  /*106e0*/  ISETP.GE.U32.AND P3, PT, R8.reuse, 0x4, PT ;  /* 0x000000040800780c */ /* 0x040fe40003f66070 */
[C---:B------:R-:W-:Y:S02]  /*106f0*/  ISETP.GE.U32.AND P4, PT, R8.reuse, 0x8, PT ;  /* 0x000000080800780c */ /* 0x040fe40003f86070 */
[----:B------:R-:W-:Y:S01]  /*10700*/  ISETP.GE.U32.AND P5, PT, R8, 0x10, PT ;  /* 0x000000100800780c */ /* 0x000fe20003fa6070 */
[----:B--2---:R-:W-:-:S02]  /*10710*/  IMAD.MOV.U32 R9, RZ, RZ, R0 ;  /* 0x000000ffff097224 */ /* 0x004fc400078e0000 */
[----:B---3--:R-:W1:Y:S02]  /*10720*/  SHFL.UP PT, R0, R4, 0x1, RZ ;  /* 0x0420000004007989 */ /* 0x008e6400000e00ff */
[----:B-1----:R-:W-:-:S05]  /*10730*/  SEL R5, R0, RZ, P1 ;  /* 0x000000ff00057207 */ /* 0x002fca0000800000 */
[----:B------:R-:W-:-:S05]  /*10740*/  IMAD.IADD R5, R4, 0x1, R5 ;  /* 0x0000000104057824 */ /* 0x000fca00078e0205 */
[----:B------:R-:W1:Y:S02]  /*10750*/  SHFL.UP PT, R0, R5, 0x2, RZ ;  /* 0x0440000005007989 */ /* 0x000e6400000e00ff */
[----:B-1----:R-:W-:-:S05]  /*10760*/  SEL R0, R0, RZ, P2 ;  /* 0x000000ff00007207 */ /* 0x002fca0001000000 */
[----:B------:R-:W-:-:S05]  /*10770*/  IMAD.IADD R0, R5, 0x1, R0 ;  /* 0x0000000105007824 */ /* 0x000fca00078e0200 */
[----:B------:R-:W1:Y:S02]  /*10780*/  SHFL.UP PT, R6, R0, 0x4, RZ ;  /* 0x0480000000067989 */ /* 0x000e6400000e00ff */
[----:B-1----:R-:W-:-:S05]  /*10790*/  SEL R3, R6, RZ, P3 ;  /* 0x000000ff06037207 */ /* 0x002fca0001800000 */
[----:B------:R-:W-:-:S05]  /*107a0*/  IMAD.IADD R6, R0, 0x1, R3 ;  /* 0x0000000100067824 */ /* 0x000fca00078e0203 */
[----:B------:R-:W1:Y:S02]  /*107b0*/  SHFL.UP PT, R2, R6, 0x8, RZ ;  /* 0x0500000006027989 */ /* 0x000e6400000e00ff */
[----:B-1----:R-:W-:-:S05]  /*107c0*/  SEL R3, R2, RZ, P4 ;  /* 0x000000ff02037207 */ /* 0x002fca0002000000 */
[----:B------:R-:W-:Y:S02]  /*107d0*/  IMAD.IADD R7, R6, 0x1, R3 ;  /* 0x0000000106077824 */ /* 0x000fe400078e0203 */
[----:B------:R-:W1:Y:S03]  /*107e0*/  LDC R3, c[0x0][0xc10] ;  /* 0x00030400ff037b82 */ /* 0x000e660000000800 */
[----:B------:R-:W2:Y:S04]  /*107f0*/  SHFL.UP PT, R2, R7, 0x10, RZ ;  /* 0x0600000007027989 */ /* 0x000ea800000e00ff */
[----:B------:R-:W-:Y:S01]  /*10800*/  SHFL.IDX PT, R5, R9, 0x1, 0x1f ;  /* 0x00201f0009057f89 */ /* 0x000fe200000e0000 */
[----:B--2---:R-:W-:-:S05]  /*10810*/  SEL R2, R2, RZ, P5 ;  /* 0x000000ff02027207 */ /* 0x004fca0002800000 */
[----:B------:R-:W-:-:S05]  /*10820*/  IMAD.IADD R2, R7, 0x1, R2 ;  /* 0x0000000107027824 */ /* 0x000fca00078e0202 */
[----:B------:R-:W1:Y:S04]  /*10830*/  SHFL.IDX PT, R8, R2, 0x1f, 0x1f ;  /* 0x03e01f0002087f89 */ /* 0x000e6800000e0000 */
[----:B------:R-:W2:Y:S01]  /*10840*/  SHFL.IDX PT, R0, R9, RZ, 0x1f ;  /* 0x00001fff09007589 */ /* 0x000ea200000e0000 */
[----:B-1----:R-:W-:-:S04]  /*10850*/  IMAD R6, R8, R3, RZ ;  /* 0x0000000308067224 */ /* 0x002fc800078e02ff */
[----:B------:R-:W-:-:S05]  /*10860*/  IMAD.IADD R5, R5, 0x1, R6 ;  /* 0x0000000105057824 */ /* 0x000fca00078e0206 */
[----:B--2---:R-:W-:-:S13]  /*10870*/  ISETP.GT.AND P6, PT, R5, R0, PT ;  /* 0x000000000500720c */ /* 0x004fda0003fc4270 */
[----:B------:R-:W-:Y:S05]  /*10880*/  @P6 BRA `(.L_x_228) ;  /* 0x0000000000986947 */ /* 0x000fea0003800000 */
.L_x_232:
[----:B------:R-:W-:-:S04]  /*10890*/  UIADD3 UR52, UR52, 0x1f, URZ ;  /* 0x0000001f34347890 */ /* 0x000fc8000fffe03f */
[----:B------:R-:W-:-:S06]  /*108a0*/  UISETP.GE.AND UP0, UPT, UR52, UR4, UPT ;  /* 0x000000043400728c */ /* 0x000fcc000bf06270 */
[----:B------:R-:W-:-:S13]  /*108b0*/  PLOP3.LUT P6, PT, PT, PT, UP0, 0x40, 0x0 ;  /* 0x000000000000781c */ /* 0x000fda0003fce808 */
[----:B------:R-:W-:Y:S05]  /*108c0*/  @!P6 BRA `(.L_x_229) ;  /* 0x000000040040e947 */ /* 0x000fea0003800000 */
[----:B------:R-:W1:Y:S01]  /*108d0*/  S2R R2, SR_TID.X ;  /* 0x0000000000027919 */ /* 0x000e620000002100 */
[----:B------:R-:W-:Y:S01]  /*108e0*/  BSSY B0, `(.L_x_230) ;  /* 0x0000009000007945 */ /* 0x000fe20003800000 */
[----:B------:R-:W-:Y:S01]  /*108f0*/  IMAD.MOV.U32 R4, RZ, RZ, RZ ;  /* 0x000000ffff047224 */ /* 0x000fe200078e00ff */
[----:B-1----:R-:W-:-:S05]  /*10900*/  LOP3.LUT R2, R2, 0x1f, RZ, 0xc0, !PT ;  /* 0x0000001f02027812 */ /* 0x002fca00078ec0ff */
[----:B------:R-:W-:-:S05]  /*10910*/  VIADD R7, R2, UR52 ;  /* 0x0000003402077c36 */ /* 0x000fca0008000000 */
[----:B------:R-:W-:-:S13]  /*10920*/  ISETP.GE.OR P6, PT, R7, UR4, !P0 ;  /* 0x0000000407007c0c */ /* 0x000fda000c7c6670 */
[----:B------:R-:W-:Y:S05]  /*10930*/  @P6 BRA `(.L_x_231) ;  /* 0x00000000000c6947 */ /* 0x000fea0003800000 */
[----:B------:R-:W1:Y:S02]  /*10940*/  LDC.64 R2, c[0x0][0xc58] ;  /* 0x00031600ff027b82 */ /* 0x000e640000000a00 */
[----:B-1----:R-:W-:-:S05]  /*10950*/  IMAD.WIDE R2, R7, 0x4, R2 ;  /* 0x0000000407027825 */ /* 0x002fca00078e0202 */
[----:B------:R1:W5:Y:S02]  /*10960*/  LDG.E R4, desc[UR46][R2.64] ;  /* 0x0000002e02047981 */ /* 0x000364000c1e1900 */
.L_x_231:
[----:B------:R-:W-:Y:S05]  /*10970*/  BSYNC B0 ;  /* 0x0000000000007941 */ /* 0x000fea0003800000 */
.L_x_230:
[----:B-1---5:R-:W1:Y:S02]  /*10980*/  SHFL.UP PT, R2, R4, 0x1, RZ ;  /* 0x0420000004027989 */ /* 0x022e6400000e00ff */
[----:B-1----:R-:W-:-:S05]  /*10990*/  SEL R3, R2, RZ, P1 ;  /* 0x000000ff02037207 */ /* 0x002fca0000800000 */
[----:B------:R-:W-:-:S05]  /*109a0*/  IMAD.IADD R3, R4, 0x1, R3 ;  /* 0x0000000104037824 */ /* 0x000fca00078e0203 */
[----:B------:R-:W1:Y:S02]  /*109b0*/  SHFL.UP PT, R2, R3, 0x2, RZ ;  /* 0x0440000003027989 */ /* 0x000e6400000e00ff */
[----:B-1----:R-:W-:-:S05]  /*109c0*/  SEL R2, R2, RZ, P2 ;  /* 0x000000ff02027207 */ /* 0x002fca0001000000 */
[----:B------:R-:W-:Y:S02]  /*109d0*/  IMAD.IADD R2, R3, 0x1, R2 ;  /* 0x0000000103027824 */ /* 0x000fe400078e0202 */
[----:B------:R-:W1:Y:S03]  /*109e0*/  LDC R3, c[0x0][0xc10] ;  /* 0x00030400ff037b82 */ /* 0x000e660000000800 */
[----:B------:R-:W2:Y:S02]  /*109f0*/  SHFL.UP PT, R6, R2, 0x4, RZ ;  /* 0x0480000002067989 */ /* 0x000ea400000e00ff */
[----:B--2---:R-:W-:-:S05]  /*10a00*/  SEL R7, R6, RZ, P3 ;  /* 0x000000ff06077207 */ /* 0x004fca0001800000 */
[----:B------:R-:W-:-:S05]  /*10a10*/  IMAD.IADD R7, R2, 0x1, R7 ;  /* 0x0000000102077824 */ /* 0x000fca00078e0207 */
[----:B------:R-:W2:Y:S02]  /*10a20*/  SHFL.UP PT, R6, R7, 0x8, RZ ;  /* 0x0500000007067989 */ /* 0x000ea400000e00ff */
[----:B--2---:R-:W-:-:S05]  /*10a30*/  SEL R6, R6, RZ, P4 ;  /* 0x000000ff06067207 */ /* 0x004fca0002000000 */
[----:B------:R-:W-:-:S05]  /*10a40*/  IMAD.IADD R6, R7, 0x1, R6 ;  /* 0x0000000107067824 */ /* 0x000fca00078e0206 */
[----:B------:R-:W2:Y:S02]  /*10a50*/  SHFL.UP PT, R8, R6, 0x10, RZ ;  /* 0x0600000006087989 */ /* 0x000ea400000e00ff */
[----:B--2---:R-:W-:-:S05]  /*10a60*/  SEL R9, R8, RZ, P5 ;  /* 0x000000ff08097207 */ /* 0x004fca0002800000 */
[----:B------:R-:W-:-:S05]  /*10a70*/  IMAD.IADD R9, R6, 0x1, R9 ;  /* 0x0000000106097824 */ /* 0x000fca00078e0209 */
[----:B------:R-:W1:Y:S02]  /*10a80*/  SHFL.IDX PT, R8, R9, 0x1f, 0x1f ;  /* 0x03e01f0009087f89 */ /* 0x000e6400000e0000 */
[----:B-1----:R-:W-:-:S04]  /*10a90*/  IMAD R8, R8, R3, RZ ;  /* 0x0000000308087224 */ /* 0x002fc800078e02ff */
[----:B------:R-:W-:-:S05]  /*10aa0*/  IMAD.IADD R5, R8, 0x1, R5 ;  /* 0x0000000108057824 */ /* 0x000fca00078e0205 */
[----:B------:R-:W-:-:S13]  /*10ab0*/  ISETP.GT.AND P6, PT, R5, R0, PT ;  /* 0x000000000500720c */ /* 0x000fda0003fc4270 */
[----:B------:R-:W-:Y:S05]  /*10ac0*/  @!P6 BRA `(.L_x_232) ;  /* 0xfffffffc0070e947 */ /* 0x000fea000383ffff */
[----:B------:R-:W-:Y:S02]  /*10ad0*/  IMAD.MOV.U32 R2, RZ, RZ, R9 ;  /* 0x000000ffff027224 */ /* 0x000fe400078e0009 */
[----:B------:R-:W-:-:S07]  /*10ae0*/  IMAD.MOV.U32 R6, RZ, RZ, R8 ;  /* 0x000000ffff067224 */ /* 0x000fce00078e0008 */
.L_x_228:
[----:B------:R-:W-:-:S04]  /*10af0*/  IMAD.IADD R6, R5, 0x1, -R6 ;  /* 0x0000000105067824 */ /* 0x000fc800078e0a06 */
[----:B------:R-:W-:-:S05]  /*10b00*/  IMAD R5, R2, R3, R6 ;  /* 0x0000000302057224 */ /* 0x000fca00078e0206 */
[----:B------:R-:W-:Y:S01]  /*10b10*/  ISETP.GT.AND P0, PT, R5, R0, PT ;  /* 0x000000000500720c */ /* 0x000fe20003f04270 */
[----:B------:R-:W-:-:S12]  /*10b20*/  IMAD.MOV.U32 R5, RZ, RZ, RZ ;  /* 0x000000ffff057224 */ /* 0x000fd800078e00ff */
[----:B------:R-:W-:Y:S02]  /*10b30*/  VOTEU.ANY UR5, UPT, !P0 ;  /* 0x0000000000057886 */ /* 0x000fe400040e0100 */
[----:B------:R-:W-:Y:S01]  /*10b40*/  ISETP.NE.AND P0, PT, RZ, UR5, PT ;  /* 0x00000005ff007c0c */ /* 0x000fe2000bf05270 */
[----:B------:R-:W-:-:S06]  /*10b50*/  UPOPC UR4, UR5 ;  /* 0x00000005000472bf */ /* 0x000fcc0008000000 */
[----:B------:R-:W-:-:S05]  /*10b60*/  IMAD.U32 R7, RZ, RZ, UR4 ;  /* 0x00000004ff077e24 */ /* 0x000fca000f8e00ff */
[----:B------:R1:W2:Y:S01]  /*10b70*/  SHFL.IDX PT, R4, R4, R7, 0x1f ;  /* 0x00001f0704047589 */ /* 0x0002a200000e0000 */
[----:B------:R-:W-:Y:S05]  /*10b80*/  @!P0 BRA `(.L_x_233) ;  /* 0x00000000000c8947 */ /* 0x000fea0003800000 */
[----:B------:R-:W-:-:S06]  /*10b90*/  UIADD3 UR5, UR4, -0x1, URZ ;  /* 0xffffffff04057890 */ /* 0x000fcc000fffe03f */
[----:B------:R-:W-:-:S06]  /*10ba0*/  IMAD.U32 R5, RZ, RZ, UR5 ;  /* 0x00000005ff057e24 */ /* 0x000fcc000f8e00ff */
[----:B------:R3:W4:Y:S02]  /*10bb0*/  SHFL.IDX PT, R5, R2, R5, 0x1f ;  /* 0x00001f0502057589 */ /* 0x00072400000e0000 */
.L_x_233:
[----:B----4-:R-:W-:Y:S01]  /*10bc0*/  IMAD R9, R5, R3, R6 ;  /* 0x0000000305097224 */ /* 0x010fe200078e0206 */
[----:B--2---:R-:W-:Y:S01]  /*10bd0*/  IABS R5, R4 ;  /* 0x0000000400057213 */ /* 0x004fe20000000000 */
[----:B------:R-:W-:-:S03]  /*10be0*/  UIADD3 UR52, UR4, UR52, URZ ;  /* 0x0000003404347290 */ /* 0x000fc6000fffe03f */
[----:B------:R-:W2:Y:S01]  /*10bf0*/  I2F.RP R6, R5 ;  /* 0x0000000500067306 */ /* 0x000ea20000209400 */
[----:B------:R4:W-:Y:S07]  /*10c00*/  STL [R1+0x20], R9 ;  /* 0x0000200901007387 */ /* 0x0009ee0000100800 */
[----:B--2---:R-:W2:Y:S02]  /*10c10*/  MUFU.RCP R6, R6 ;  /* 0x0000000600067308 */ /* 0x004ea40000001000 */
[----:B--2---:R-:W-:-:S06]  /*10c20*/  VIADD R8, R6, 0xffffffe ;  /* 0x0ffffffe06087836 */ /* 0x004fcc0000000000 */
[----:B------:R-:W3:Y:S02]  /*10c30*/  F2I.FTZ.U32.TRUNC.NTZ R3, R8 ;  /* 0x0000000800037305 */ /* 0x000ee4000021f000 */
[----:B---3--:R-:W-:-:S04]  /*10c40*/  IMAD.MOV R2, RZ, RZ, -R3 ;  /* 0x000000ffff027224 */ /* 0x008fc800078e0a03 */
[----:B-1----:R-:W-:Y:S02]  /*10c50*/  IMAD R7, R2, R5, RZ ;  /* 0x0000000502077224 */ /* 0x002fe400078e02ff */
[----:B------:R-:W-:-:S04]  /*10c60*/  IMAD.MOV.U32 R2, RZ, RZ, RZ ;  /* 0x000000ffff027224 */ /* 0x000fc800078e00ff */
[----:B------:R-:W-:-:S04]  /*10c70*/  IMAD.HI.U32 R2, R3, R7, R2 ;  /* 0x0000000703027227 */ /* 0x000fc800078e0002 */
[----:B------:R-:W-:Y:S01]  /*10c80*/  IMAD.IADD R3, R0, 0x1, -R9 ;  /* 0x0000000100037824 */ /* 0x000fe200078e0a09 */
[----:B------:R-:W-:-:S04]  /*10c90*/  IABS R0, R4 ;  /* 0x0000000400007213 */ /* 0x000fc80000000000 */
[----:B------:R-:W-:Y:S01]  /*10ca0*/  IABS R7, R3 ;  /* 0x0000000300077213 */ /* 0x000fe20000000000 */
[----:B------:R-:W-:-:S04]  /*10cb0*/  IMAD.MOV R0, RZ, RZ, -R0 ;  /* 0x000000ffff007224 */ /* 0x000fc800078e0a00 */
[----:B------:R-:W-:-:S04]  /*10cc0*/  IMAD.HI.U32 R2, R2, R7, RZ ;  /* 0x0000000702027227 */ /* 0x000fc800078e00ff */
[----:B------:R-:W-:-:S05]  /*10cd0*/  IMAD R0, R2, R0, R7 ;  /* 0x0000000002007224 */ /* 0x000fca00078e0207 */
[----:B------:R-:W-:-:S13]  /*10ce0*/  ISETP.GT.U32.AND P1, PT, R5, R0, PT ;  /* 0x000000000500720c */ /* 0x000fda0003f24070 */
[----:B------:R-:W-:Y:S02]  /*10cf0*/  @!P1 IMAD.IADD R0, R0, 0x1, -R5 ;  /* 0x0000000100009824 */ /* 0x000fe400078e0a05 */
[----:B------:R-:W-:Y:S01]  /*10d00*/  @!P1 VIADD R2, R2, 0x1 ;  /* 0x0000000102029836 */ /* 0x000fe20000000000 */
[----:B------:R-:W-:Y:S02]  /*10d10*/  ISETP.NE.AND P1, PT, R4, RZ, PT ;  /* 0x000000ff0400720c */ /* 0x000fe40003f25270 */
[----:B------:R-:W-:Y:S02]  /*10d20*/  ISETP.GE.U32.AND P0, PT, R0, R5, PT ;  /* 0x000000050000720c */ /* 0x000fe40003f06070 */
[----:B------:R-:W-:-:S04]  /*10d30*/  LOP3.LUT R0, R3, R4, RZ, 0x3c, !PT ;  /* 0x0000000403007212 */ /* 0x000fc800078e3cff */
[----:B------:R-:W-:-:S07]  /*10d40*/  ISETP.GE.AND P2, PT, R0, RZ, PT ;  /* 0x000000ff0000720c */ /* 0x000fce0003f46270 */
[----:B------:R-:W-:-:S06]  /*10d50*/  @P0 VIADD R2, R2, 0x1 ;  /* 0x0000000102020836 */ /* 0x000fcc0000000000 */
[----:B------:R-:W-:Y:S01]  /*10d60*/  @!P2 IMAD.MOV R2, RZ, RZ, -R2 ;  /* 0x000000ffff02a224 */ /* 0x000fe200078e0a02 */
[----:B------:R-:W-:-:S04]  /*10d70*/  @!P1 LOP3.LUT R2, RZ, R4, RZ, 0x33, !PT ;  /* 0x00000004ff029212 */ /* 0x000fc800078e33ff */
[----:B------:R-:W-:Y:S01]  /*10d80*/  R2UR UR38, R2 ;  /* 0x00000000022672ca */ /* 0x000fe200000e0000 */
[----:B------:R-:W-:-:S04]  /*10d90*/  IMAD.MOV R2, RZ, RZ, -R2 ;  /* 0x000000ffff027224 */ /* 0x000fc800078e0a02 */
[----:B------:R-:W-:-:S05]  /*10da0*/  IMAD R0, R4, R2, R3 ;  /* 0x0000000204007224 */ /* 0x000fca00078e0203 */
[----:B------:R4:W-:Y:S01]  /*10db0*/  STL [R1+0x24], R0 ;  /* 0x0000240001007387 */ /* 0x0009e20000100800 */
[----:B------:R-:W-:Y:S05]  /*10dc0*/  BRA `(.L_x_234) ;  /* 0x0000000000107947 */ /* 0x000fea0003800000 */
.L_x_229:
[----:B------:R1:W-:Y:S01]  /*10dd0*/  STL [R1+0x20], R0 ;  /* 0x0000200001007387 */ /* 0x0003e20000100800 */
[----:B------:R-:W-:Y:S01]  /*10de0*/  ULDC UR52, c[0x0][0xc14] ;  /* 0x0003050000347ab9 */ /* 0x000fe20000000800 */
[----:B------:R-:W-:Y:S02]  /*10df0*/  UMOV UR38, URZ ;  /* 0x0000003f00267c82 */ /* 0x000fe40008000000 */
[----:B------:R1:W-:Y:S03]  /*10e00*/  STL [R1+0x24], RZ ;  /* 0x000024ff01007387 */ /* 0x0003e60000100800 */
.L_x_234:
[----:B------:R-:W2:Y:S04]  /*10e10*/  LDL R3, [R1+0x20] ;  /* 0x0000200001037983 */ /* 0x000ea80000100800 */
[----:B------:R-:W3:Y:S01]  /*10e20*/  LDL R2, [R1+0x24] ;  /* 0x0000240001027983 */ /* 0x000ee20000100800 */
[----:B------:R-:W-:Y:S02]  /*10e30*/  IMAD.U32 R6, RZ, RZ, UR38 ;  /* 0x00000026ff067e24 */ /* 0x000fe4000f8e00ff */
[----:B------:R-:W-:Y:S01]  /*10e40*/  IMAD.U32 R7, RZ, RZ, UR52 ;  /* 0x00000034ff077e24 */ /* 0x000fe2000f8e00ff */
[----:B-1--4-:R-:W1:Y:S02]  /*10e50*/  S2R R0, SR_TID.X ;  /* 0x0000000000007919 */ /* 0x012e640000002100 */
[----:B-1----:R-:W-:Y:S01]  /*10e60*/  LOP3.LUT R0, R0, 0x1f, RZ, 0xc0, !PT ;  /* 0x0000001f00007812 */ /* 0x002fe200078ec0ff */
[----:B------:R-:W-:Y:S03]  /*10e70*/  BAR.SYNC.DEFER_BLOCKING 0x4, 0x180 ;  /* 0x0106000000007b1d */ /* 0x000fe60000010000 */
[----:B------:R-:W-:-:S13]  /*10e80*/  ISETP.NE.AND P0, PT, R0, RZ, PT ;  /* 0x000000ff0000720c */ /* 0x000fda0003f05270 */
[----:B------:R-:W-:Y:S01]  /*10e90*/  @!P0 MOV R0, 0x400 ;  /* 0x0000040000008802 */ /* 0x000fe20000000f00 */
[----:B--2---:R-:W-:Y:S02]  /*10ea0*/  IMAD.MOV.U32 R4, RZ, RZ, R3 ;  /* 0x000000ffff047224 */ /* 0x004fe400078e0003 */
[----:B------:R-:W1:Y:S01]  /*10eb0*/  @!P0 S2R R3, SR_CgaCtaId ;  /* 0x0000000000038919 */ /* 0x000e620000008800 */
[----:B---3--:R-:W-:Y:S01]  /*10ec0*/  IMAD.MOV.U32 R5, RZ, RZ, R2 ;  /* 0x000000ffff057224 */ /* 0x008fe200078e0002 */
[----:B-1----:R-:W-:-:S05]  /*10ed0*/  @!P0 LEA R0, R3, R0, 0x18 ;  /* 0x0000000003008211 */ /* 0x002fca00078ec0ff */
[----:B------:R1:W-:Y:S01]  /*10ee0*/  @!P0 STS.128 [R0+0x388d0], R4 ;  /* 0x0388d00400008388 */ /* 0x0003e20000000c00 */
[----:B------:R-:W-:Y:S06]  /*10ef0*/  BAR.ARV 0x5, 0x180 ;  /* 0x0146000000007b1d */ /* 0x000fec0000002000 */
.L_x_227:
[----:B------:R-:W-:Y:S02]  /*10f00*/  ULDC UR4, c[0x0][0xc14] ;  /* 0x0003050000047ab9 */ /* 0x000fe40000000800 */
[----:B------:R-:W-:-:S06]  /*10f10*/  UISETP.GE.AND UP0, UPT, UR52, UR4, UPT ;  /* 0x000000043400728c */ /* 0x000fcc000bf06270 */
[----:B------:R-:W-:-:S13]  /*10f20*/  PLOP3.LUT P0, PT, PT, PT, UP0, 0x80, 0x0 ;  /* 0x000000000000781c */ /* 0x000fda0003f0f008 */
[----:B------:R-:W-:Y:S05]  /*10f30*/  @!P0 BRA `(.L_x_235) ;  /* 0xffffffbc00688947 */ /* 0x000fea000383ffff */
.L_x_175:
[----:B-1----:R-:W3:Y:S01]  /*10f40*/  LDL.LU R0, [R1+0x3c] ;  /* 0x00003c0001007983 */ /* 0x002ee20000300800 */
[----:B------:R-:W-:Y:S01]  /*10f50*/  BSSY B0, `(.L_x_236) ;  /* 0x000000b000007945 */ /* 0x000fe20003800000 */
[----:B--2---:R-:W1:Y:S01]  /*10f60*/  S2R R5, SR_CgaCtaId ;  /* 0x0000000000057919 */ /* 0x004e620000008800 */
[----:B---3--:R-:W-:-:S05]  /*10f70*/  VIADD R0, R0, 0x1 ;  /* 0x0000000100007836 */ /* 0x008fca0000000000 */
[----:B0-----:R-:W-:-:S04]  /*10f80*/  LEA.HI R2, R0, R0, RZ, 0x1 ;  /* 0x0000000000027211 */ /* 0x001fc800078f08ff */
[----:B------:R-:W-:-:S05]  /*10f90*/  LOP3.LUT R3, R2, 0xfffffffe, RZ, 0xc0, !PT ;  /* 0xfffffffe02037812 */ /* 0x000fca00078ec0ff */
[----:B------:R-:W-:Y:S01]  /*10fa0*/  IMAD.IADD R3, R0, 0x1, -R3 ;  /* 0x0000000100037824 */ /* 0x000fe200078e0a03 */
[----:B------:R-:W-:-:S04]  /*10fb0*/  MOV R0, 0x400 ;  /* 0x0000040000007802 */ /* 0x000fc80000000f00 */
[----:B-1----:R-:W-:Y:S02]  /*10fc0*/  LEA R0, R5, R0, 0x18 ;  /* 0x0000000005007211 */ /* 0x002fe400078ec0ff */
[----:B------:R-:W-:-:S04]  /*10fd0*/  SHF.L.U32 R3, R3, 0x1f, RZ ;  /* 0x0000001f03037819 */ /* 0x000fc800000006ff */
[----:B------:R-:W0:Y:S02]  /*10fe0*/  SYNCS.PHASECHK.TRANS64.TRYWAIT P0, [R0+URZ+0x38820], R3 ;  /* 0x03882003000075a7 */ /* 0x000e24000800017f */
[----:B0-----:R-:W-:Y:S05]  /*10ff0*/  @!P0 BRA `(.L_x_237) ;  /* 0x0000000800488947 */ /* 0x001fea0003800000 */
.L_x_267:
[----:B------:R-:W-:Y:S05]  /*11000*/  BSYNC B0 ;  /* 0x0000000000007941 */ /* 0x000fea0003800000 */
.L_x_236:
[----:B------:R-:W-:-:S03]  /*11010*/  UMOV UR4, 0xffffffff ;  /* 0xffffffff00047882 */ /* 0x000fc60000000000 */
[----:B------:R-:W-:Y:S05]  /*11020*/  BRA.DIV UR4, `(.L_x_238) ;  /* 0x0000000a04507947 */ /* 0x000fea000b800000 */
[----:B------:R-:W1:Y:S02]  /*11030*/  S2R R2, SR_TID.X ;  /* 0x0000000000027919 */ /* 0x000e640000002100 */
[----:B-1----:R-:W-:-:S04]  /*11040*/  SHF.R.U32.HI R2, RZ, 0x5, R2 ;  /* 0x00000005ff027819 */ /* 0x002fc80000011602 */
[----:B------:R-:W-:-:S05]  /*11050*/  LOP3.LUT R2, R2, 0x3, RZ, 0xc0, !PT ;  /* 0x0000000302027812 */ /* 0x000fca00078ec0ff */
[----:B------:R1:W2:Y:S02]  /*11060*/  SHFL.IDX PT, R14, R2, RZ, 0x1f ;  /* 0x00001fff020e7589 */ /* 0x0002a400000e0000 */
.L_x_270:
[----:B--2---:R-:W-:Y:S01]  /*11070*/  ISETP.NE.AND P0, PT, R14, RZ, PT ;  /* 0x000000ff0e00720c */ /* 0x004fe20003f05270 */
[----:B------:R-:W-:-:S12]  /*11080*/  BSSY B0, `(.L_x_239) ;  /* 0x000002e000007945 */ /* 0x000fd80003800000 */
[----:B------:R-:W-:Y:S05]  /*11090*/  @P0 BRA `(.L_x_240) ;  /* 0x0000000000b00947 */ /* 0x000fea0003800000 */
[----:B------:R-:W-:-:S03]  /*110a0*/  UMOV UR4, 0xffffffff ;  /* 0xffffffff00047882 */ /* 0x000fc60000000000 */
[----:B------:R-:W-:Y:S05]  /*110b0*/  BRA.DIV UR4, `(.L_x_241) ;  /* 0x0000000a04607947 */ /* 0x000fea000b800000 */
[----:B------:R-:W-:-:S13]  /*110c0*/  ELECT P6, URZ, PT ;  /* 0x00000000003f782f */ /* 0x000fda00038c0000 */
.L_x_273:
[----:B------:R-:W-:Y:S05]  /*110d0*/  @!P6 BRA `(.L_x_240) ;  /* 0x0000000000a0e947 */ /* 0x000fea0003800000 */
[----:B------:R-:W-:-:S06]  /*110e0*/  ULOP3.LUT UR4, UR40, 0x2, URZ, 0xfc, !UPT ;  /* 0x0000000228047892 */ /* 0x000fcc000f8efc3f */
[----:B-1----:R-:W-:-:S05]  /*110f0*/  IMAD.U32 R2, RZ, RZ, UR4 ;  /* 0x00000004ff027e24 */ /* 0x002fca000f8e00ff */
[----:B------:R-:W-:-:S13]  /*11100*/  ISETP.NE.AND P0, PT, R2, 0x3, PT ;  /* 0x000000030200780c */ /* 0x000fda0003f05270 */
[----:B------:R-:W-:Y:S05]  /*11110*/  @!P0 BRA `(.L_x_242) ;  /* 0x0000000000048947 */ /* 0x000fea0003800000 */
[----:B------:R-:W-:Y:S01]  /*11120*/  BPT.TRAP 0x1 ;  /* 0x000000040000795c */ /* 0x000fe20000300000 */
.L_x_242:
[----:B0-----:R-:W2:Y:S04]  /*11130*/  LDL R3, [R1+0xc] ;  /* 0x00000c0001037983 */ /* 0x001ea80000100800 */
[----:B------:R-:W3:Y:S01]  /*11140*/  LDL.LU R7, [R1+0x14] ;  /* 0x0000140001077983 */ /* 0x000ee20000300800 */
[----:B------:R-:W-:-:S04]  /*11150*/  VIADD R2, R0, 0x38840 ;  /* 0x0003884000027836 */ /* 0x000fc80000000000 */
[C---:B--2---:R-:W-:Y:S02]  /*11160*/  IMAD R6, R3.reuse, 0x8, R2 ;  /* 0x0000000803067824 */ /* 0x044fe400078e0202 */
[----:B------:R-:W-:Y:S01]  /*11170*/  VIADD R3, R3, 0x1 ;  /* 0x0000000103037836 */ /* 0x000fe20000000000 */
[----:B---3--:R-:W-:-:S04]  /*11180*/  SHF.L.U32 R5, R7, 0x1f, RZ ;  /* 0x0000001f07057819 */ /* 0x008fc800000006ff */
[C---:B------:R-:W-:Y:S01]  /*11190*/  ISETP.NE.AND P2, PT, R3.reuse, 0x2, PT ;  /* 0x000000020300780c */ /* 0x040fe20003f45270 */
[----:B------:R-:W0:Y:S03]  /*111a0*/  SYNCS.PHASECHK.TRANS64.TRYWAIT P1, [R6+URZ], R5 ;  /* 0x00000005060075a7 */ /* 0x000e26000802017f */
[----:B------:R-:W-:Y:S02]  /*111b0*/  SEL R4, RZ, 0x1, P2 ;  /* 0x00000001ff047807 */ /* 0x000fe40001000000 */
[----:B------:R-:W-:Y:S02]  /*111c0*/  SEL R3, R3, RZ, P2 ;  /* 0x000000ff03037207 */ /* 0x000fe40001000000 */
[----:B------:R-:W-:-:S03]  /*111d0*/  LOP3.LUT R4, R7, R4, RZ, 0x3c, !PT ;  /* 0x0000000407047212 */ /* 0x000fc600078e3cff */
[----:B------:R-:W-:Y:S01]  /*111e0*/  IMAD R7, R3, 0x8, R2 ;  /* 0x0000000803077824 */ /* 0x000fe200078e0202 */
[----:B------:R-:W-:Y:S01]  /*111f0*/  SHF.L.U32 R2, R4, 0x1f, RZ ;  /* 0x0000001f04027819 */ /* 0x000fe200000006ff */
[----:B0-----:R-:W-:Y:S06]  /*11200*/  @!P1 BRA `(.L_x_243) ;  /* 0x00000008002c9947 */ /* 0x001fec0003800000 */
.L_x_274:
[----:B------:R-:W1:Y:S02]  /*11210*/  SYNCS.PHASECHK.TRANS64.TRYWAIT P1, [R7+URZ], R2 ;  /* 0x00000002070075a7 */ /* 0x000e64000802017f */
[----:B-1----:R-:W-:Y:S05]  /*11220*/  @!P1 BRA `(.L_x_244) ;  /* 0x0000000800389947 */ /* 0x002fea0003800000 */
.L_x_275:
[----:B------:R-:W-:Y:S05]  /*11230*/  @!P0 BRA `(.L_x_245) ;  /* 0x0000000000048947 */ /* 0x000fea0003800000 */
[----:B------:R-:W-:Y:S01]  /*11240*/  BPT.TRAP 0x1 ;  /* 0x000000040000795c */ /* 0x000fe20000300000 */
.L_x_245:
[----:B------:R-:W2:Y:S02]  /*11250*/  LDL.LU R4, [R1+0xc] ;  /* 0x00000c0001047983 */ /* 0x000ea40000300800 */
[----:B--2---:R-:W-:-:S04]  /*11260*/  IMAD R4, R4, 0x8, R0 ;  /* 0x0000000804047824 */ /* 0x004fc800078e0200 */
[----:B------:R-:W2:Y:S02]  /*11270*/  SYNCS.PHASECHK.TRANS64.TRYWAIT P1, [R4+URZ+0x38860], R5 ;  /* 0x03886005040075a7 */ /* 0x000ea4000802017f */
[----:B--2---:R-:W-:Y:S05]  /*11280*/  @!P1 BRA `(.L_x_246) ;  /* 0x0000000800349947 */ /* 0x004fea0003800000 */
.L_x_276:
[----:B------:R-:W-:Y:S05]  /*11290*/  @!P0 BRA `(.L_x_247) ;  /* 0x0000000000048947 */ /* 0x000fea0003800000 */
[----:B------:R-:W-:Y:S01]  /*112a0*/  BPT.TRAP 0x1 ;  /* 0x000000040000795c */ /* 0x000fe20000300000 */
.L_x_247:
[----:B------:R-:W-:-:S04]  /*112b0*/  IMAD R3, R3, 0x8, R0 ;  /* 0x0000000803037824 */ /* 0x000fc800078e0200 */
[----:B------:R-:W3:Y:S02]  /*112c0*/  SYNCS.PHASECHK.TRANS64.TRYWAIT P1, [R3+URZ+0x38860], R2 ;  /* 0x03886002030075a7 */ /* 0x000ee4000802017f */
[----:B---3--:R-:W-:Y:S05]  /*112d0*/  @!P1 BRA `(.L_x_248) ;  /* 0x0000000800349947 */ /* 0x008fea0003800000 */
.L_x_277:
[----:B------:R-:W-:Y:S05]  /*112e0*/  @!P0 BRA `(.L_x_249) ;  /* 0x0000000000048947 */ /* 0x000fea0003800000 */
[----:B------:R-:W-:Y:S01]  /*112f0*/  BPT.TRAP 0x1 ;  /* 0x000000040000795c */ /* 0x000fe20000300000 */
.L_x_249:
[----:B------:R-:W4:Y:S02]  /*11300*/  SYNCS.PHASECHK.TRANS64.TRYWAIT P0, [R4+URZ+0x38880], R5 ;  /* 0x03888005040075a7 */ /* 0x000f24000800017f */
[----:B----4-:R-:W-:Y:S05]  /*11310*/  @!P0 BRA `(.L_x_250) ;  /* 0x0000000800388947 */ /* 0x010fea0003800000 */
.L_x_251:
[----:B------:R0:W0:Y:S02]  /*11320*/  SYNCS.PHASECHK.TRANS64.TRYWAIT P0, [R3+URZ+0x38880], R2 ;  /* 0x03888002030075a7 */ /* 0x000024000800017f */
[----:B0-----:R-:W-:Y:S05]  /*11330*/  @!P0 NANOSLEEP.SYNCS 0x989680 ;  /* 0x009896800000895d */ /* 0x001fea0003900000 */
[----:B------:R-:W0:Y:S02]  /*11340*/  @!P0 SYNCS.PHASECHK.TRANS64 P0, [R3+URZ+0x38880], R2 ;  /* 0x03888002030085a7 */ /* 0x000e24000800007f */
[----:B0-----:R-:W-:Y:S05]  /*11350*/  @!P0 BRA `(.L_x_251) ;  /* 0xfffffffc00f08947 */ /* 0x001fea000383ffff */
.L_x_240:
[----:B------:R-:W-:Y:S05]  /*11360*/  BSYNC B0 ;  /* 0x0000000000007941 */ /* 0x000fea0003800000 */
.L_x_239:
[----:B------:R-:W-:Y:S05]  /*11370*/  EXIT ;  /* 0x000000000000794d */ /* 0x000fea0003800000 */
.L_x_125:
[----:B0-----:R0:W1:Y:S02]  /*11380*/  SYNCS.PHASECHK.TRANS64.TRYWAIT P1, [R2+URZ+0x38800], R11 ;  /* 0x0388000b020075a7 */ /* 0x001064000802017f */
[----:B-1----:R-:W-:Y:S05]  /*11390*/  @!P1 NANOSLEEP.SYNCS 0x989680 ;  /* 0x009896800000995d */ /* 0x002fea0003900000 */
[----:B------:R-:W1:Y:S02]  /*113a0*/  @!P1 SYNCS.PHASECHK.TRANS64 P1, [R2+URZ+0x38800], R11 ;  /* 0x0388000b020095a7 */ /* 0x000e64000802007f */
[----:B-1----:R-:W-:Y:S05]  /*113b0*/  @!P1 BRA `(.L_x_125) ;  /* 0xfffffffc00f09947 */ /* 0x002fea000383ffff */
[----:B------:R-:W-:Y:S05]  /*113c0*/  BRA `(.L_x_252) ;  /* 0xffffff0400f07947 */ /* 0x000fea000383ffff */
.L_x_129:
[----:B--2---:R2:W3:Y:S02]  /*113d0*/  SYNCS.PHASECHK.TRANS64.TRYWAIT P1, [R4+URZ+0x38830], R5 ;  /* 0x03883005040075a7 */ /* 0x0044e4000802017f */
[----:B---3--:R-:W-:Y:S05]  /*113e0*/  @!P1 NANOSLEEP.SYNCS 0x989680 ;  /* 0x009896800000995d */ /* 0x008fea0003900000 */
[----:B------:R-:W3:Y:S02]  /*113f0*/  @!P1 SYNCS.PHASECHK.TRANS64 P1, [R4+URZ+0x38830], R5 ;  /* 0x03883005040095a7 */ /* 0x000ee4000802007f */
[----:B---3--:R-:W-:Y:S05]  /*11400*/  @!P1 BRA `(.L_x_129) ;  /* 0xfffffffc00f09947 */ /* 0x008fea000383ffff */
[----:B------:R-:W-:Y:S05]  /*11410*/  BRA `(.L_x_128) ;  /* 0xffffff0800187947 */ /* 0x000fea000383ffff */
.L_x_134:
[----:B-1----:R-:W-:-:S04]  /*11420*/  IMAD.U32 R3, RZ, RZ, UR6 ;  /* 0x00000006ff037e24 */ /* 0x002fc8000f8e00ff */
[----:B------:R1:W2:Y:S03]  /*11430*/  SYNCS.PHASECHK.TRANS64.TRYWAIT P1, [R3+URZ+0x38830], R2 ;  /* 0x03883002030075a7 */ /* 0x0002a6000802017f */
[----:B--2---:R-:W-:Y:S05]  /*11440*/  @!P1 NANOSLEEP.SYNCS 0x989680 ;  /* 0x009896800000995d */ /* 0x004fea0003900000 */
[----:B------:R-:W2:Y:S02]  /*11450*/  @!P1 SYNCS.PHASECHK.TRANS64 P1, [R3+URZ+0x38830], R2 ;  /* 0x03883002030095a7 */ /* 0x000ea4000802007f */
[----:B--2---:R-:W-:Y:S05]  /*11460*/  @!P1 BRA `(.L_x_134) ;  /* 0xfffffffc00ec9947 */ /* 0x004fea000383ffff */
[----:B------:R-:W-:Y:S05]  /*11470*/  BRA `(.L_x_131) ;  /* 0xffffff3800c47947 */ /* 0x000fea000383ffff */
.L_x_138:
[----:B-1----:R-:W-:-:S04]  /*11480*/  IMAD.U32 R3, RZ, RZ, UR6 ;  /* 0x00000006ff037e24 */ /* 0x002fc8000f8e00ff */
[----:B------:R1:W2:Y:S03]  /*11490*/  SYNCS.PHASECHK.TRANS64.TRYWAIT P1, [R3+URZ+0x38850], R2 ;  /* 0x03885002030075a7 */ /* 0x0002a6000802017f */
[----:B--2---:R-:W-:Y:S05]  /*114a0*/  @!P1 NANOSLEEP.SYNCS 0x989680 ;  /* 0x009896800000995d */ /* 0x004fea0003900000 */
[----:B------:R-:W2:Y:S02]  /*114b0*/  @!P1 SYNCS.PHASECHK.TRANS64 P1, [R3+URZ+0x38850], R2 ;  /* 0x03885002030095a7 */ /* 0x000ea4000802007f */
[----:B--2---:R-:W-:Y:S05]  /*114c0*/  @!P1 BRA `(.L_x_138) ;  /* 0xfffffffc00ec9947 */ /* 0x004fea000383ffff */
[----:B------:R-:W-:Y:S05]  /*114d0*/  BRA `(.L_x_135) ;  /* 0xffffff3c009c7947 */ /* 0x000fea000383ffff */
.L_x_144:
[----:B-1----:R1:W2:Y:S02]  /*114e0*/  SYNCS.PHASECHK.TRANS64.TRYWAIT P1, [R13+URZ+0x38850], R0 ;  /* 0x038850000d0075a7 */ /* 0x0022a4000802017f */
[----:B--2---:R-:W-:Y:S05]  /*114f0*/  @!P1 NANOSLEEP.SYNCS 0x989680 ;  /* 0x009896800000995d */ /* 0x004fea0003900000 */
[----:B------:R-:W2:Y:S02]  /*11500*/  @!P1 SYNCS.PHASECHK.TRANS64 P1, [R13+URZ+0x38850], R0 ;  /* 0x038850000d0095a7 */ /* 0x000ea4000802007f */
[----:B--2---:R-:W-:Y:S05]  /*11510*/  @!P1 BRA `(.L_x_144) ;  /* 0xfffffffc00f09947 */ /* 0x004fea000383ffff */
[----:B------:R-:W-:Y:S05]  /*11520*/  BRA `(.L_x_143) ;  /* 0xffffff6400747947 */ /* 0x000fea000383ffff */
.L_x_184:
[----:B------:R-:W-:Y:S02]  /*11530*/  IMAD.MOV.U32 R13, RZ, RZ, R4 ;  /* 0x000000ffff0d7224 */ /* 0x000fe400078e0004 */
[----:B------:R-:W-:Y:S02]  /*11540*/  IMAD.MOV.U32 R12, RZ, RZ, RZ ;  /* 0x000000ffff0c7224 */ /* 0x000fe400078e00ff */
[----:B------:R-:W-:Y:S02]  /*11550*/  IMAD.MOV.U32 R11, RZ, RZ, 0x1f ;  /* 0x0000001fff0b7424 */ /* 0x000fe400078e00ff */
[----:B------:R-:W-:-:S07]  /*11560*/  IMAD.MOV.U32 R15, RZ, RZ, -0x1 ;  /* 0xffffffffff0f7424 */ /* 0x000fce00078e00ff */
[----:B0-----:R-:W-:Y:S05]  /*11570*/  WARPSYNC.COLLECTIVE R15, `(.L_x_253) ;  /* 0x000000000f087348 */ /* 0x001fea0003c00000 */
[----:B------:R1:W2:Y:S02]  /*11580*/  SHFL.IDX P6, R14, R13, R12, R11 ;  /* 0x0000000c0d0e7389 */ /* 0x0002a400000c000b */
[----:B012---:R-:W-:Y:S01]  /*11590*/  ENDCOLLECTIVE ;  /* 0x000000000000791b */ /* 0x007fe20003800000 */
.L_x_253:
[----:B------:R-:W-:Y:S05]  /*115a0*/  BRA `(.L_x_254) ;  /* 0xffffffc400487947 */ /* 0x000fea000383ffff */
.L_x_186:
[----:B------:R-:W-:Y:S01]  /*115b0*/  BSSY B0, `(.L_x_255) ;  /* 0x0000006000007945 */ /* 0x000fe20003800000 */
[----:B------:R-:W-:-:S07]  /*115c0*/  IMAD.MOV.U32 R15, RZ, RZ, -0x1 ;  /* 0xffffffffff0f7424 */ /* 0x000fce00078e00ff */
[----:B------:R-:W-:Y:S05]  /*115d0*/  WARPSYNC.COLLECTIVE R15, `(.L_x_256) ;  /* 0x000000000f0c7348 */ /* 0x000fea0003c00000 */
[----:B------:R-:W-:Y:S02]  /*115e0*/  ELECT P6, UR62, PT ;  /* 0x00000000003e782f */ /* 0x000fe400038c0000 */
[----:B------:R-:W-:Y:S01]  /*115f0*/  MOV R14, UR62 ;  /* 0x0000003e000e7c02 */ /* 0x000fe20008000f00 */
[----:B------:R-:W-:Y:S10]  /*11600*/  ENDCOLLECTIVE ;  /* 0x000000000000791b */ /* 0x000ff40003800000 */
.L_x_256:
[----:B------:R-:W-:Y:S05]  /*11610*/  BSYNC B0 ;  /* 0x0000000000007941 */ /* 0x000fea0003800000 */
.L_x_255:
[----:B------:R-:W-:Y:S05]  /*11620*/  BRA `(.L_x_257) ;  /* 0xffffffc400487947 */ /* 0x000fea000383ffff */
.L_x_189:
[----:B0-----:R0:W1:Y:S02]  /*11630*/  SYNCS.PHASECHK.TRANS64.TRYWAIT P2, [R6+URZ+0x38880], R3 ;  /* 0x03888003060075a7 */ /* 0x001064000804017f */
[----:B-1----:R-:W-:Y:S05]  /*11640*/  @!P2 NANOSLEEP.SYNCS 0x989680 ;  /* 0x009896800000a95d */ /* 0x002fea0003900000 */
[----:B------:R-:W1:Y:S02]  /*11650*/  @!P2 SYNCS.PHASECHK.TRANS64 P2, [R6+URZ+0x38880], R3 ;  /* 0x038880030600a5a7 */ /* 0x000e64000804007f */
[----:B-1----:R-:W-:Y:S05]  /*11660*/  @!P2 BRA `(.L_x_189) ;  /* 0xfffffffc00f0a947 */ /* 0x002fea000383ffff */
[----:B------:R-:W-:Y:S05]  /*11670*/  BRA `(.L_x_258) ;  /* 0xffffffc400a87947 */ /* 0x000fea000383ffff */
.L_x_191:
[----:B-1----:R1:W2:Y:S02]  /*11680*/  SYNCS.PHASECHK.TRANS64.TRYWAIT P2, [R6+URZ+0x38840], R3 ;  /* 0x03884003060075a7 */ /* 0x0022a4000804017f */
[----:B--2---:R-:W-:Y:S05]  /*11690*/  @!P2 NANOSLEEP.SYNCS 0x989680 ;  /* 0x009896800000a95d */ /* 0x004fea0003900000 */
[----:B------:R-:W2:Y:S02]  /*116a0*/  @!P2 SYNCS.PHASECHK.TRANS64 P2, [R6+URZ+0x38840], R3 ;  /* 0x038840030600a5a7 */ /* 0x000ea4000804007f */
[----:B--2---:R-:W-:Y:S05]  /*116b0*/  @!P2 BRA `(.L_x_191) ;  /* 0xfffffffc00f0a947 */ /* 0x004fea000383ffff */
[----:B------:R-:W-:Y:S05]  /*116c0*/  BRA `(.L_x_259) ;  /* 0xffffffc800187947 */ /* 0x000fea000383ffff */
.L_x_194:
[----:B--2---:R2:W3:Y:S02]  /*116d0*/  SYNCS.PHASECHK.TRANS64.TRYWAIT P0, [R18+URZ+0x38820], R2 ;  /* 0x03882002120075a7 */ /* 0x0044e4000800017f */
[----:B---3--:R-:W-:Y:S05]  /*116e0*/  @!P0 NANOSLEEP.SYNCS 0x989680 ;  /* 0x009896800000895d */ /* 0x008fea0003900000 */
[----:B------:R-:W3:Y:S02]  /*116f0*/  @!P0 SYNCS.PHASECHK.TRANS64 P0, [R18+URZ+0x38820], R2 ;  /* 0x03882002120085a7 */ /* 0x000ee4000800007f */
[----:B---3--:R-:W-:Y:S05]  /*11700*/  @!P0 BRA `(.L_x_194) ;  /* 0xfffffffc00f08947 */ /* 0x008fea000383ffff */
[----:B------:R-:W-:Y:S05]  /*11710*/  BRA `(.L_x_260) ;  /* 0xffffffc800fc7947 */ /* 0x000fea000383ffff */
.L_x_200:
[----:B-1----:R1:W3:Y:S02]  /*11720*/  SYNCS.PHASECHK.TRANS64.TRYWAIT P0, [R4+URZ+0x38880], R3 ;  /* 0x03888003040075a7 */ /* 0x0022e4000800017f */
[----:B---3--:R-:W-:Y:S05]  /*11730*/  @!P0 NANOSLEEP.SYNCS 0x989680 ;  /* 0x009896800000895d */ /* 0x008fea0003900000 */
[----:B------:R-:W3:Y:S02]  /*11740*/  @!P0 SYNCS.PHASECHK.TRANS64 P0, [R4+URZ+0x38880], R3 ;  /* 0x03888003040085a7 */ /* 0x000ee4000800007f */
[----:B---3--:R-:W-:Y:S05]  /*11750*/  @!P0 BRA `(.L_x_200) ;  /* 0xfffffffc00f08947 */ /* 0x008fea000383ffff */
[----:B------:R-:W-:Y:S05]  /*11760*/  BRA `(.L_x_261) ;  /* 0xffffffcc00b07947 */ /* 0x000fea000383ffff */
.L_x_206:
[----:B--2---:R2:W3:Y:S02]  /*11770*/  SYNCS.PHASECHK.TRANS64.TRYWAIT P0, [R4+URZ+0x38840], R3 ;  /* 0x03884003040075a7 */ /* 0x0044e4000800017f */
[----:B---3--:R-:W-:Y:S05]  /*11780*/  @!P0 NANOSLEEP.SYNCS 0x989680 ;  /* 0x009896800000895d */ /* 0x008fea0003900000 */
[----:B------:R-:W3:Y:S02]  /*11790*/  @!P0 SYNCS.PHASECHK.TRANS64 P0, [R4+URZ+0x38840], R3 ;  /* 0x03884003040085a7 */ /* 0x000ee4000800007f */
[----:B---3--:R-:W-:Y:S05]  /*117a0*/  @!P0 BRA `(.L_x_206) ;  /* 0xfffffffc00f08947 */ /* 0x008fea000383ffff */
[----:B------:R-:W-:Y:S05]  /*117b0*/  BRA `(.L_x_262) ;  /* 0xffffffd000787947 */ /* 0x000fea000383ffff */
.L_x_213:
[----:B---3--:R-:W3:Y:S02]  /*117c0*/  LDL R3, [R1+0x4] ;  /* 0x0000040001037983 */ /* 0x008ee40000100800 */
[----:B---3--:R3:W4:Y:S02]  /*117d0*/  SYNCS.PHASECHK.TRANS64.TRYWAIT P2, [R3+URZ+0x38870], R2 ;  /* 0x03887002030075a7 */ /* 0x008724000804017f */
[----:B----4-:R-:W-:Y:S05]  /*117e0*/  @!P2 NANOSLEEP.SYNCS 0x989680 ;  /* 0x009896800000a95d */ /* 0x010fea0003900000 */
[----:B------:R-:W4:Y:S02]  /*117f0*/  @!P2 SYNCS.PHASECHK.TRANS64 P2, [R3+URZ+0x38870], R2 ;  /* 0x038870020300a5a7 */ /* 0x000f24000804007f */
[----:B----4-:R-:W-:Y:S05]  /*11800*/  @!P2 BRA `(.L_x_213) ;  /* 0xfffffffc00eca947 */ /* 0x010fea000383ffff */
[----:B------:R-:W-:Y:S05]  /*11810*/  BRA `(.L_x_263) ;  /* 0xffffffd400587947 */ /* 0x000fea000383ffff */
.L_x_215:
[----:B-1----:R-:W3:Y:S02]  /*11820*/  LDL R4, [R1+0x4] ;  /* 0x0000040001047983 */ /* 0x002ee40000100800 */
[----:B---3--:R1:W3:Y:S02]  /*11830*/  SYNCS.PHASECHK.TRANS64.TRYWAIT P2, [R4+URZ+0x38860], R3 ;  /* 0x03886003040075a7 */ /* 0x0082e4000804017f */
[----:B---3--:R-:W-:Y:S05]  /*11840*/  @!P2 NANOSLEEP.SYNCS 0x989680 ;  /* 0x009896800000a95d */ /* 0x008fea0003900000 */
[----:B------:R-:W3:Y:S02]  /*11850*/  @!P2 SYNCS.PHASECHK.TRANS64 P2, [R4+URZ+0x38860], R3 ;  /* 0x038860030400a5a7 */ /* 0x000ee4000804007f */
[----:B---3--:R-:W-:Y:S05]  /*11860*/  @!P2 BRA `(.L_x_215) ;  /* 0xfffffffc00eca947 */ /* 0x008fea000383ffff */
[----:B------:R-:W-:Y:S05]  /*11870*/  BRA `(.L_x_264) ;  /* 0xffffffd400607947 */ /* 0x000fea000383ffff */
.L_x_222:
[----:B--2---:R2:W3:Y:S02]  /*11880*/  SYNCS.PHASECHK.TRANS64.TRYWAIT P0, [R3+URZ+0x38870], R0 ;  /* 0x03887000030075a7 */ /* 0x0044e4000800017f */
[----:B---3--:R-:W-:Y:S05]  /*11890*/  @!P0 NANOSLEEP.SYNCS 0x989680 ;  /* 0x009896800000895d */ /* 0x008fea0003900000 */
[----:B------:R-:W3:Y:S02]  /*118a0*/  @!P0 SYNCS.PHASECHK.TRANS64 P0, [R3+URZ+0x38870], R0 ;  /* 0x03887000030085a7 */ /* 0x000ee4000800007f */
[----:B---3--:R-:W-:Y:S05]  /*118b0*/  @!P0 BRA `(.L_x_222) ;  /* 0xfffffffc00f08947 */ /* 0x008fea000383ffff */
[----:B------:R-:W-:Y:S05]  /*118c0*/  BRA `(.L_x_265) ;  /* 0xffffffe000507947 */ /* 0x000fea000383ffff */
.L_x_224:
[----:B--2---:R2:W3:Y:S02]  /*118d0*/  SYNCS.PHASECHK.TRANS64.TRYWAIT P0, [R3+URZ+0x38860], R0 ;  /* 0x03886000030075a7 */ /* 0x0044e4000800017f */
[----:B---3--:R-:W-:Y:S05]  /*118e0*/  @!P0 NANOSLEEP.SYNCS 0x989680 ;  /* 0x009896800000895d */ /* 0x008fea0003900000 */
[----:B------:R-:W3:Y:S02]  /*118f0*/  @!P0 SYNCS.PHASECHK.TRANS64 P0, [R3+URZ+0x38860], R0 ;  /* 0x03886000030085a7 */ /* 0x000ee4000800007f */
[----:B---3--:R-:W-:Y:S05]  /*11900*/  @!P0 BRA `(.L_x_224) ;  /* 0xfffffffc00f08947 */ /* 0x008fea000383ffff */
[----:B------:R-:W-:Y:S05]  /*11910*/  BRA `(.L_x_266) ;  /* 0xffffffe000587947 */ /* 0x000fea000383ffff */
.L_x_237:
[----:B0-----:R0:W1:Y:S02]  /*11920*/  SYNCS.PHASECHK.TRANS64.TRYWAIT P0, [R0+URZ+0x38820], R3 ;  /* 0x03882003000075a7 */ /* 0x001064000800017f */
[----:B-1----:R-:W-:Y:S05]  /*11930*/  @!P0 NANOSLEEP.SYNCS 0x989680 ;  /* 0x009896800000895d */ /* 0x002fea0003900000 */
[----:B------:R-:W1:Y:S02]  /*11940*/  @!P0 SYNCS.PHASECHK.TRANS64 P0, [R0+URZ+0x38820], R3 ;  /* 0x03882003000085a7 */ /* 0x000e64000800007f */
[----:B-1----:R-:W-:Y:S05]  /*11950*/  @!P0 BRA `(.L_x_237) ;  /* 0xfffffffc00f08947 */ /* 0x002fea000383ffff */
[----:B------:R-:W-:Y:S05]  /*11960*/  BRA `(.L_x_267) ;  /* 0xfffffff400a47947 */ /* 0x000fea000383ffff */
.L_x_238:
[----:B------:R-:W1:Y:S01]  /*11970*/  S2R R2, SR_TID.X ;  /* 0x0000000000027919 */ /* 0x000e620000002100 */
[----:B------:R-:W-:Y:S01]  /*11980*/  BSSY B0, `(.L_x_268) ;  /* 0x000000a000007945 */ /* 0x000fe20003800000 */
[----:B------:R-:W-:Y:S02]  /*11990*/  IMAD.MOV.U32 R12, RZ, RZ, RZ ;  /* 0x000000ffff0c7224 */ /* 0x000fe400078e00ff */
[----:B------:R-:W-:Y:S02]  /*119a0*/  IMAD.MOV.U32 R11, RZ, RZ, 0x1f ;  /* 0x0000001fff0b7424 */ /* 0x000fe400078e00ff */
[----:B------:R-:W-:Y:S01]  /*119b0*/  IMAD.MOV.U32 R15, RZ, RZ, -0x1 ;  /* 0xffffffffff0f7424 */ /* 0x000fe200078e00ff */
[----:B-1----:R-:W-:-:S04]  /*119c0*/  SHF.R.U32.HI R2, RZ, 0x5, R2 ;  /* 0x00000005ff027819 */ /* 0x002fc80000011602 */
[----:B------:R-:W-:-:S05]  /*119d0*/  LOP3.LUT R2, R2, 0x3, RZ, 0xc0, !PT ;  /* 0x0000000302027812 */ /* 0x000fca00078ec0ff */
[----:B------:R-:W-:-:S07]  /*119e0*/  IMAD.MOV.U32 R13, RZ, RZ, R2 ;  /* 0x000000ffff0d7224 */ /* 0x000fce00078e0002 */
[----:B0-----:R-:W-:Y:S05]  /*119f0*/  WARPSYNC.COLLECTIVE R15, `(.L_x_269) ;  /* 0x000000000f087348 */ /* 0x001fea0003c00000 */
[----:B------:R1:W2:Y:S02]  /*11a00*/  SHFL.IDX P6, R14, R13, R12, R11 ;  /* 0x0000000c0d0e7389 */ /* 0x0002a400000c000b */
[----:B012---:R-:W-:Y:S01]  /*11a10*/  ENDCOLLECTIVE ;  /* 0x000000000000791b */ /* 0x007fe20003800000 */
.L_x_269:
[----:B------:R-:W-:Y:S05]  /*11a20*/  BSYNC B0 ;  /* 0x0000000000007941 */ /* 0x000fea0003800000 */
.L_x_268:
[----:B------:R-:W-:Y:S05]  /*11a30*/  BRA `(.L_x_270) ;  /* 0xfffffff4008c7947 */ /* 0x000fea000383ffff */
.L_x_241:
[----:B------:R-:W-:Y:S01]  /*11a40*/  BSSY B1, `(.L_x_271) ;  /* 0x0000006000017945 */ /* 0x000fe20003800000 */
[----:B------:R-:W-:-:S07]  /*11a50*/  IMAD.MOV.U32 R15, RZ, RZ, -0x1 ;  /* 0xffffffffff0f7424 */ /* 0x000fce00078e00ff */
[----:B01----:R-:W-:Y:S05]  /*11a60*/  WARPSYNC.COLLECTIVE R15, `(.L_x_272) ;  /* 0x000000000f0c7348 */ /* 0x003fea0003c00000 */
[----:B------:R-:W-:Y:S02]  /*11a70*/  ELECT P6, UR62, PT ;  /* 0x00000000003e782f */ /* 0x000fe400038c0000 */
[----:B------:R-:W-:Y:S01]  /*11a80*/  MOV R14, UR62 ;  /* 0x0000003e000e7c02 */ /* 0x000fe20008000f00 */
[----:B01----:R-:W-:Y:S10]  /*11a90*/  ENDCOLLECTIVE ;  /* 0x000000000000791b */ /* 0x003ff40003800000 */
.L_x_272:
[----:B------:R-:W-:Y:S05]  /*11aa0*/  BSYNC B1 ;  /* 0x0000000000017941 */ /* 0x000fea0003800000 */
.L_x_271:
[----:B------:R-:W-:Y:S05]  /*11ab0*/  BRA `(.L_x_273) ;  /* 0xfffffff400847947 */ /* 0x000fea000383ffff */
.L_x_243:
[----:B0-----:R0:W1:Y:S02]  /*11ac0*/  SYNCS.PHASECHK.TRANS64.TRYWAIT P1, [R6+URZ], R5 ;  /* 0x00000005060075a7 */ /* 0x001064000802017f */
[----:B-1----:R-:W-:Y:S05]  /*11ad0*/  @!P1 NANOSLEEP.SYNCS 0x989680 ;  /* 0x009896800000995d */ /* 0x002fea0003900000 */
[----:B------:R-:W1:Y:S02]  /*11ae0*/  @!P1 SYNCS.PHASECHK.TRANS64 P1, [R6+URZ], R5 ;  /* 0x00000005060095a7 */ /* 0x000e64000802007f */
[----:B-1----:R-:W-:Y:S05]  /*11af0*/  @!P1 BRA `(.L_x_243) ;  /* 0xfffffffc00f09947 */ /* 0x002fea000383ffff */
[----:B------:R-:W-:Y:S05]  /*11b00*/  BRA `(.L_x_274) ;  /* 0xfffffff400c07947 */ /* 0x000fea000383ffff */
.L_x_244:
[----:B-1----:R1:W2:Y:S02]  /*11b10*/  SYNCS.PHASECHK.TRANS64.TRYWAIT P1, [R7+URZ], R2 ;  /* 0x00000002070075a7 */ /* 0x0022a4000802017f */
[----:B--2---:R-:W-:Y:S05]  /*11b20*/  @!P1 NANOSLEEP.SYNCS 0x989680 ;  /* 0x009896800000995d */ /* 0x004fea0003900000 */
[----:B------:R-:W2:Y:S02]  /*11b30*/  @!P1 SYNCS.PHASECHK.TRANS64 P1, [R7+URZ], R2 ;  /* 0x00000002070095a7 */ /* 0x000ea4000802007f */
[----:B--2---:R-:W-:Y:S05]  /*11b40*/  @!P1 BRA `(.L_x_244) ;  /* 0xfffffffc00f09947 */ /* 0x004fea000383ffff */
[----:B------:R-:W-:Y:S05]  /*11b50*/  BRA `(.L_x_275) ;  /* 0xfffffff400b47947 */ /* 0x000fea000383ffff */
.L_x_246:
[----:B--2---:R2:W3:Y:S02]  /*11b60*/  SYNCS.PHASECHK.TRANS64.TRYWAIT P1, [R4+URZ+0x38860], R5 ;  /* 0x03886005040075a7 */ /* 0x0044e4000802017f */
[----:B---3--:R-:W-:Y:S05]  /*11b70*/  @!P1 NANOSLEEP.SYNCS 0x989680 ;  /* 0x009896800000995d */ /* 0x008fea0003900000 */
[----:B------:R-:W3:Y:S02]  /*11b80*/  @!P1 SYNCS.PHASECHK.TRANS64 P1, [R4+URZ+0x38860], R5 ;  /* 0x03886005040095a7 */ /* 0x000ee4000802007f */
[----:B---3--:R-:W-:Y:S05]  /*11b90*/  @!P1 BRA `(.L_x_246) ;  /* 0xfffffffc00f09947 */ /* 0x008fea000383ffff */
[----:B------:R-:W-:Y:S05]  /*11ba0*/  BRA `(.L_x_276) ;  /* 0xfffffff400b87947 */ /* 0x000fea000383ffff */
.L_x_248:
[----:B---3--:R3:W4:Y:S02]  /*11bb0*/  SYNCS.PHASECHK.TRANS64.TRYWAIT P1, [R3+URZ+0x38860], R2 ;  /* 0x03886002030075a7 */ /* 0x008724000802017f */
[----:B----4-:R-:W-:Y:S05]  /*11bc0*/  @!P1 NANOSLEEP.SYNCS 0x989680 ;  /* 0x009896800000995d */ /* 0x010fea0003900000 */
[----:B------:R-:W4:Y:S02]  /*11bd0*/  @!P1 SYNCS.PHASECHK.TRANS64 P1, [R3+URZ+0x38860], R2 ;  /* 0x03886002030095a7 */ /* 0x000f24000802007f */
[----:B----4-:R-:W-:Y:S05]  /*11be0*/  @!P1 BRA `(.L_x_248) ;  /* 0xfffffffc00f09947 */ /* 0x010fea000383ffff */
[----:B------:R-:W-:Y:S05]  /*11bf0*/  BRA `(.L_x_277) ;  /* 0xfffffff400b87947 */ /* 0x000fea000383ffff */
.L_x_250:
[----:B----4-:R4:W0:Y:S02]  /*11c00*/  SYNCS.PHASECHK.TRANS64.TRYWAIT P0, [R4+URZ+0x38880], R5 ;  /* 0x03888005040075a7 */ /* 0x010824000800017f */
[----:B0-----:R-:W-:Y:S05]  /*11c10*/  @!P0 NANOSLEEP.SYNCS 0x989680 ;  /* 0x009896800000895d */ /* 0x001fea0003900000 */
[----:B------:R-:W0:Y:S02]  /*11c20*/  @!P0 SYNCS.PHASECHK.TRANS64 P0, [R4+URZ+0x38880], R5 ;  /* 0x03888005040085a7 */ /* 0x000e24000800007f */
[----:B0-----:R-:W-:Y:S05]  /*11c30*/  @!P0 BRA `(.L_x_250) ;  /* 0xfffffffc00f08947 */ /* 0x001fea000383ffff */
[----:B------:R-:W-:Y:S05]  /*11c40*/  BRA `(.L_x_251) ;  /* 0xfffffff400b47947 */ /* 0x000fea000383ffff */
.L_x_278:
        /* <DEDUP_REMOVED lines=11> */
.L_x_12335:


//--------------------- .text._ZN7cutlass13device_kernelIN5flash11enable_sm90INS1_16FlashAttnFwdSm90INS1_25CollectiveMainloopFwdSm90ILi2EN4cute5tupleIJNS5_1CILi1EEES8_S8_EEENS6_IJNS7_ILi128EEESA_NS7_ILi256EEEEEELi256ENS_12float_e4m3_tEfNS_4arch4Sm90ELb0ELb0ELb1ELb1ELb0ELb1ELb0ELb1ELb1ELb0ELb0ELb0EEENS1_21CollectiveEpilogueFwdINS6_IJSA_SB_SA_EEES9_NS_10bfloat16_tESF_Li256ELb1ELb0ELb0ELb1EEENS1_36VarlenDynamicPersistentTileSchedulerILi128ELi128ELi256ELi128ELb0ELb0ELb1ELb0ELb1ELb1EEEEEEEEEvNT_6ParamsE --------------------------
	.section	.text._ZN7cutlass13device_kernelIN5flash11enable_sm90INS1_16FlashAttnFwdSm90INS1_25CollectiveMainloopFwdSm90ILi2EN4cute5tupleIJNS5_1CILi1EEES8_S8_EEENS6_IJNS7_ILi128EEESA_NS7_ILi256EEEEEELi256ENS_12float_e4m3_tEfNS_4arch4Sm90ELb0ELb0ELb1ELb1ELb0ELb1ELb0ELb1ELb1ELb0ELb0ELb0EEENS1_21CollectiveEpilogueFwdINS6_IJSA_SB_SA_EEES9_NS_10bfloat16_tESF_Li256ELb1ELb0ELb0ELb1EEENS1_36VarlenDynamicPersistentTileSchedulerILi128ELi128ELi256ELi128ELb0ELb0ELb1ELb0ELb1ELb1EEEEEEEEEvNT_6ParamsE,"ax",@progbits
	.align	128
.text._ZN7cutlass13device_kernelIN5flash11enable_sm90INS1_16FlashAttnFwdSm90INS1_25CollectiveMainloopFwdSm90ILi2EN4cute5tupleIJNS5_1CILi1EEES8_S8_EEENS6_IJNS7_ILi128EEESA_NS7_ILi256EEEEEELi256ENS_12float_e4m3_tEfNS_4arch4Sm90ELb0ELb0ELb1ELb1ELb0ELb1ELb0ELb1ELb1ELb0ELb0ELb0EEENS1_21CollectiveEpilogueFwdINS6_IJSA_SB_SA_EEES9_NS_10bfloat16_tESF_Li256ELb1ELb0ELb0ELb1EEENS1_36VarlenDynamicPersistentTileSchedulerILi128ELi128ELi256ELi128ELb0ELb0ELb1ELb0ELb1ELb1EEEEEEEEEvNT_6ParamsE:
        .type           _ZN7cutlass13device_kernelIN5flash11enable_sm90INS1_16FlashAttnFwdSm90INS1_25CollectiveMainloopFwdSm90ILi2EN4cute5tupleIJNS5_1CILi1EEES8_S8_EEENS6_IJNS7_ILi128EEESA_NS7_ILi256EEEEEELi256ENS_12float_e4m3_tEfNS_4arch4Sm90ELb0ELb0ELb1ELb1ELb0ELb1ELb0ELb1ELb1ELb0ELb0ELb0EEENS1_21CollectiveEpilogueFwdINS6_IJSA_SB_SA_EEES9_NS_10bfloat16_tESF_Li256ELb1ELb0ELb0ELb1EEENS1_36VarlenDynamicPersistentTileSchedulerILi128ELi128ELi256ELi128ELb0ELb0ELb1ELb0ELb1ELb1EEEEEEEEEvNT_6ParamsE,@function
        .size           _ZN7cutlass13device_kernelIN5flash11enable_sm90INS1_16FlashAttnFwdSm90INS1_25CollectiveMainloopFwdSm90ILi2EN4cute5tupleIJNS5_1CILi1EEES8_S8_EEENS6_IJNS7_ILi128EEESA_NS7_ILi256EEEEEELi256ENS_12float_e4m3_tEfNS_4arch4Sm90ELb0ELb0ELb1ELb1ELb0ELb1ELb0ELb1ELb1ELb0ELb0ELb0EEENS1_21CollectiveEpilogueFwdINS6_IJSA_SB_SA_EEES9_NS_10bfloat16_tESF_Li256ELb1ELb0ELb0ELb1EEENS1_36VarlenDynamicPersistentTileSchedulerILi128ELi128ELi256ELi128ELb0ELb0ELb1ELb0ELb1ELb1EEEEEEEEEvNT_6ParamsE,(.L_x_12336 - _ZN7cutlass13device_kernelIN5flash11enable_sm90INS1_16FlashAttnFwdSm90INS1_25CollectiveMainloopFwdSm90ILi2EN4cute5tupleIJNS5_1CILi1EEES8_S8_EEENS6_IJNS7_ILi128EEESA_NS7_ILi256EEEEEELi256ENS_12float_e4m3_tEfNS_4arch4Sm90ELb0ELb0ELb1ELb1ELb0ELb1ELb0ELb1ELb1ELb0ELb0ELb0EEENS1_21CollectiveEpilogueFwdINS6_IJSA_SB_SA_EEES9_NS_10bfloat16_tESF_Li256ELb1ELb0ELb0ELb1EEENS1_36VarlenDynamicPersistentTileSchedulerILi128ELi128ELi256ELi128ELb0ELb0ELb1ELb0ELb1ELb1EEEEEEEEEvNT_6ParamsE)
        .other          _ZN7cutlass13device_kernelIN5flash11enable_sm90INS1_16FlashAttnFwdSm90INS1_25CollectiveMainloopFwdSm90ILi2EN4cute5tupleIJNS5_1CILi1EEES8_S8_EEENS6_IJNS7_ILi128EEESA_NS7_ILi256EEEEEELi256ENS_12float_e4m3_tEfNS_4arch4Sm90ELb0ELb0ELb1ELb1ELb0ELb1ELb0ELb1ELb1ELb0ELb0ELb0EEENS1_21CollectiveEpilogueFwdINS6_IJSA_SB_SA_EEES9_NS_10bfloat16_tESF_Li256ELb1ELb0ELb0ELb1EEENS1_36VarlenDynamicPersistentTileSchedulerILi128ELi128ELi256ELi128ELb0ELb0ELb1ELb0ELb1ELb1EEEEEEEEEvNT_6ParamsE,@"STO_CUDA_ENTRY STV_DEFAULT"
_ZN7cutlass13device_kernelIN5flash11enable_sm90INS1_16FlashAttnFwdSm90INS1_25CollectiveMainloopFwdSm90ILi2EN4cute5tupleIJNS5_1CILi1EEES8_S8_EEENS6_IJNS7_ILi128EEESA_NS7_ILi256EEEEEELi256ENS_12float_e4m3_tEfNS_4arch4Sm90ELb0ELb0ELb1ELb1ELb0ELb1ELb0ELb1ELb1ELb0ELb0ELb0EEENS1_21CollectiveEpilogueFwdINS6_IJSA_SB_SA_EEES9_NS_10bfloat16_tESF_Li256ELb1ELb0ELb0ELb1EEENS1_36VarlenDynamicPersistentTileSchedulerILi128ELi128ELi256ELi128ELb0ELb0ELb1ELb0ELb1ELb1EEEEEEEEEvNT_6ParamsE:
        /* <DEDUP_REMOVED lines=14> */
[----:B------:R-:W-:Y:S02]  /*00e0*/  UIADD3 UR12, UP3, UR4, 0x570, URZ ;  /* 0x00000570040c7890 */ /* 0x000fe4000ff7e03f */
[----:B------:R-:W-:-:S02]  /*00f0*/  UIADD3 UR4, UP4, UR4, 0x670, URZ ;  /* 0x0000067004047890 */ /* 0x000fc4000ff9e03f */
[----:B------:R-:W-:Y:S02]  /*0100*/  UIADD3.X UR7, URZ, UR5, URZ, UP0, !UPT ;  /* 0x000000053f077290 */ /* 0x000fe400087fe43f */
[----:B------:R-:W-:Y:S02]  /*0110*/  UIADD3.X UR9, URZ, UR5, URZ, UP1, !UPT ;  /* 0x000000053f097290 */ /* 0x000fe40008ffe43f */
[----:B------:R-:W-:Y:S02]  /*0120*/  UIADD3.X UR11, URZ, UR5, URZ, UP2, !UPT ;  /* 0x000000053f0b7290 */ /* 0x000fe400097fe43f */
[----:B------:R-:W-:Y:S02]  /*0130*/  UIADD3.X UR13, URZ, UR5, URZ, UP3, !UPT ;  /* 0x000000053f0d7290 */ /* 0x000fe40009ffe43f */
[----:B------:R-:W-:Y:S01]  /*0140*/  UIADD3.X UR5, URZ, UR5, URZ, UP4, !UPT ;  /* 0x000000053f057290 */ /* 0x000fe2000a7fe43f */
[----:B------:R0:W-:Y:S02]  /*0150*/  UTMACCTL.PF [UR6] ;  /* 0x00000000060079b9 */ /* 0x0001e40008040000 */
[----:B------:R0:W-:Y:S02]  /*0160*/  UTMACCTL.PF [UR8] ;  /* 0x00000000080079b9 */ /* 0x0001e40008040000 */
[----:B------:R0:W-:Y:S02]  /*0170*/  UTMACCTL.PF [UR10] ;  /* 0x000000000a0079b9 */ /* 0x0001e40008040000 */
[----:B------:R0:W-:Y:S02]  /*0180*/  UTMACCTL.PF [UR12] ;  /* 0x000000000c0079b9 */ /* 0x0001e40008040000 */
[----:B------:R0:W-:Y:S02]  /*0190*/  UTMACCTL.PF [UR4] ;  /* 0x00000000040079b9 */ /* 0x0001e40008040000 */
[----:B0-----:R-:W-:Y:S01]  /*01a0*/  NOP ;  /* 0x0000000000007918 */ /* 0x001fe20000000000 */
.L_x_280:
[----:B------:R-:W-:Y:S05]  /*01b0*/  BSYNC B0 ;  /* 0x0000000000007941 */ /* 0x000fea0003800000 */
.L_x_279:
        /* <DEDUP_REMOVED lines=41> */
.L_x_281:
        /* <DEDUP_REMOVED lines=22> */
.L_x_282:
        /* <DEDUP_REMOVED lines=18> */
.L_x_283:
        /* <DEDUP_REMOVED lines=22> */
.L_x_284:
        /* <DEDUP_REMOVED lines=22> */
.L_x_285:
[----:B------:R-:W-:Y:S01]  /*0990*/  PLOP3.LUT P0, PT, PT, PT, UP0, 0x80, 0x0 ;  /* 0x000000000000781c */ /* 0x000fe20003f0f008 */
[----:B------:R-:W-:Y:S01]  /*09a0*/  UMOV UR40, 0x1 ;  /* 0x0000000100287882 */ /* 0x000fe20000000000 */
[----:B------:R-:W-:Y:S01]  /*09b0*/  NOP ;  /* 0x0000000000007918 */ /* 0x000fe20000000000 */
[----:B------:R-:W-:Y:S01]  /*09c0*/  USEL UR40, UR40, 0x2, !UP0 ;  /* 0x0000000228287887 */ /* 0x000fe2000c000000 */
[----:B------:R-:W-:Y:S01]  /*09d0*/  BSSY B8, `(.L_x_286) ;  /* 0x0002468000087945 */ /* 0x000fe20003800000 */
[----:B------:R-:W-:Y:S01]  /*09e0*/  ULDC.64 UR42, c[0x0][0x208] ;  /* 0x00008200002a7ab9 */ /* 0x000fe20000000a00 */
[----:B012-4-:R-:W-:Y:S07]  /*09f0*/  BAR.SYNC.DEFER_BLOCKING 0x0 ;  /* 0x0000000000007b1d */ /* 0x017fee0000010000 */
[----:B------:R-:W-:Y:S05]  /*0a00*/  @!P0 BRA `(.L_x_287) ;  /* 0x000001d800488947 */ /* 0x000fea0003800000 */
.L_x_288:
        /* <DEDUP_REMOVED lines=8> */
[----:B-1----:R-:W-:-:S06]  /*0a90*/  ULEA UR4, UR44, UR4, 0x18 ;  /* 0x000000042c047291 */ /* 0x002fcc000f8ec03f */
[----:B------:R-:W-:Y:S01]  /*0aa0*/  IMAD.U32 R19, RZ, RZ, UR4 ;  /* 0x00000004ff137e24 */ /* 0x000fe2000f8e00ff */
[----:B0-----:R-:W-:Y:S01]  /*0ab0*/  SHF.R.U32.HI R0, RZ, 0x7, R0 ;  /* 0x00000007ff007819 */ /* 0x001fe20000011600 */
[----:B------:R-:W-:-:S03]  /*0ac0*/  ULDC UR4, c[0x0][0xc14] ;  /* 0x0003050000047ab9 */ /* 0x000fc60000000800 */
[----:B------:R-:W-:-:S13]  /*0ad0*/  ISETP.NE.AND P0, PT, R0, 0x1, PT ;  /* 0x000000010000780c */ /* 0x000fda0003f05270 */
[----:B------:R-:W-:Y:S08]  /*0ae0*/  @!P0 BAR.ARV 0x9, 0x100 ;  /* 0x0244000000008b1d */ /* 0x000ff00000002000 */
[----:B------:R-:W-:Y:S06]  /*0af0*/  BAR.SYNC.DEFER_BLOCKING 0x5, 0x180 ;  /* 0x0146000000007b1d */ /* 0x000fec0000010000 */
[----:B------:R-:W0:Y:S02]  /*0b00*/  LDS.128 R124, [R19+0x388d0] ;  /* 0x0388d000137c7984 */ /* 0x000e240000000c00 */
[----:B------:R-:W-:Y:S06]  /*0b10*/  BAR.ARV 0x4, 0x180 ;  /* 0x0106000000007b1d */ /* 0x000fec0000002000 */
[----:B0-----:R-:W-:-:S13]  /*0b20*/  ISETP.GE.AND P0, PT, R127, UR4, PT ;  /* 0x000000047f007c0c */ /* 0x001fda000bf06270 */
[----:B------:R-:W-:Y:S05]  /*0b30*/  @P0 BRA `(.L_x_289) ;  /* 0x0000024400440947 */ /* 0x000fea0003800000 */
[----:B------:R-:W0:Y:S01]  /*0b40*/  S2R R0, SR_TID.X ;  /* 0x0000000000007919 */ /* 0x000e220000002100 */
[----:B------:R-:W-:Y:S01]  /*0b50*/  R2UR UR46, R19 ;  /* 0x00000000132e72ca */ /* 0x000fe200000e0000 */
[----:B------:R-:W-:Y:S01]  /*0b60*/  IMAD.MOV.U32 R237, RZ, RZ, RZ ;  /* 0x000000ffffed7224 */ /* 0x000fe200078e00ff */
[----:B------:R-:W-:Y:S01]  /*0b70*/  MOV R152, RZ ;  /* 0x000000ff00987202 */ /* 0x000fe20000000f00 */
[----:B------:R-:W-:Y:S01]  /*0b80*/  IMAD.MOV.U32 R232, RZ, RZ, RZ ;  /* 0x000000ffffe87224 */ /* 0x000fe200078e00ff */
[----:B------:R-:W-:Y:S01]  /*0b90*/  ULOP3.LUT UR47, UR40, 0x1, URZ, 0xfc, !UPT ;  /* 0x00000001282f7892 */ /* 0x000fe2000f8efc3f */
[----:B------:R-:W-:-:S08]  /*0ba0*/  UMOV UR45, URZ ;  /* 0x0000003f002d7c82 */ /* 0x000fd00008000000 */
[----:B------:R-:W-:Y:S01]  /*0bb0*/  UIADD3 UR46, UR46, 0x20400, URZ ;  /* 0x000204002e2e7890 */ /* 0x000fe2000fffe03f */
[----:B0-----:R-:W-:-:S05]  /*0bc0*/  VIADD R0, R0, 0xffffff80 ;  /* 0xffffff8000007836 */ /* 0x001fca0000000000 */
[----:B------:R-:W-:-:S04]  /*0bd0*/  SHF.R.S32.HI R3, RZ, 0x1f, R0 ;  /* 0x0000001fff037819 */ /* 0x000fc80000011400 */
[CC--:B------:R-:W-:Y:S02]  /*0be0*/  LEA.HI R22, R3.reuse, R0.reuse, RZ, 0x3 ;  /* 0x0000000003167211 */ /* 0x0c0fe400078f18ff */
[CC--:B------:R-:W-:Y:S02]  /*0bf0*/  LEA.HI R2, R3.reuse, R0.reuse, RZ, 0x4 ;  /* 0x0000000003027211 */ /* 0x0c0fe400078f20ff */
[CC--:B------:R-:W-:Y:S02]  /*0c00*/  LEA.HI R4, R3.reuse, R0.reuse, RZ, 0x5 ;  /* 0x0000000003047211 */ /* 0x0c0fe400078f28ff */
[----:B------:R-:W-:Y:S02]  /*0c10*/  LEA.HI R6, R3, R0, RZ, 0x6 ;  /* 0x0000000003067211 */ /* 0x000fe400078f30ff */
[----:B------:R-:W-:Y:S02]  /*0c20*/  LOP3.LUT R3, R22, 0xfffffff8, RZ, 0xc0, !PT ;  /* 0xfffffff816037812 */ /* 0x000fe400078ec0ff */
[----:B------:R-:W-:Y:S01]  /*0c30*/  SHF.L.U32 R4, R4, 0x5, RZ ;  /* 0x0000000504047819 */ /* 0x000fe200000006ff */
[----:B------:R-:W-:Y:S01]  /*0c40*/  IMAD.SHL.U32 R6, R6, 0x10, RZ ;  /* 0x0000001006067824 */ /* 0x000fe200078e00ff */
[----:B------:R-:W-:Y:S01]  /*0c50*/  LOP3.LUT R5, R2, 0x3fffff0, RZ, 0xc0, !PT ;  /* 0x03fffff002057812 */ /* 0x000fe200078ec0ff */
[----:B------:R-:W-:Y:S01]  /*0c60*/  IMAD.IADD R3, R0, 0x1, -R3 ;  /* 0x0000000100037824 */ /* 0x000fe200078e0a03 */
[----:B------:R-:W-:-:S02]  /*0c70*/  SHF.R.S32.HI R22, RZ, 0x3, R22 ;  /* 0x00000003ff167819 */ /* 0x000fc40000011416 */
[----:B------:R-:W-:Y:S01]  /*0c80*/  LOP3.LUT R4, R4, 0xfffffc00, RZ, 0xc0, !PT ;  /* 0xfffffc0004047812 */ /* 0x000fe200078ec0ff */
[----:B------:R-:W-:Y:S01]  /*0c90*/  IMAD.IADD R5, R0, 0x1, -R5 ;  /* 0x0000000100057824 */ /* 0x000fe200078e0a05 */
[----:B------:R-:W-:Y:S01]  /*0ca0*/  SHF.R.S32.HI R7, RZ, 0x4, R2 ;  /* 0x00000004ff077819 */ /* 0x000fe20000011402 */
[----:B------:R-:W-:Y:S01]  /*0cb0*/  VIADD R233, R22, 0x20 ;  /* 0x0000002016e97836 */ /* 0x000fe20000000000 */
[----:B------:R-:W-:Y:S01]  /*0cc0*/  SHF.L.U32 R16, R3, 0x4, RZ ;  /* 0x0000000403107819 */ /* 0x000fe200000006ff */
[----:B------:R-:W-:Y:S01]  /*0cd0*/  IMAD R5, R5, 0x40, R4 ;  /* 0x0000004005057824 */ /* 0x000fe200078e0204 */
[----:B------:R-:W-:Y:S01]  /*0ce0*/  LEA.HI R2, R2, R7, RZ, 0x1 ;  /* 0x0000000702027211 */ /* 0x000fe200078f08ff */
[C---:B------:R-:W-:Y:S01]  /*0cf0*/  VIADD R234, R22.reuse, 0x40 ;  /* 0x0000004016ea7836 */ /* 0x040fe20000000000 */
[----:B------:R-:W-:Y:S01]  /*0d00*/  SHF.R.S32.HI R4, RZ, 0x1f, R233 ;  /* 0x0000001fff047819 */ /* 0x000fe200000114e9 */
[----:B------:R-:W-:Y:S01]  /*0d10*/  VIADD R235, R22, 0x60 ;  /* 0x0000006016eb7836 */ /* 0x000fe20000000000 */
[----:B------:R-:W-:Y:S01]  /*0d20*/  LOP3.LUT R2, R2, 0x1ffffffe, RZ, 0xc0, !PT ;  /* 0x1ffffffe02027812 */ /* 0x000fe200078ec0ff */
[----:B------:R-:W-:Y:S01]  /*0d30*/  IMAD.SHL.U32 R0, R233, 0x80, RZ ;  /* 0x00000080e9007824 */ /* 0x000fe200078e00ff */
[----:B------:R-:W-:Y:S01]  /*0d40*/  SHF.R.S32.HI R9, RZ, 0x1f, R234 ;  /* 0x0000001fff097819 */ /* 0x000fe200000114ea */
[----:B------:R-:W-:Y:S01]  /*0d50*/  IMAD.SHL.U32 R8, R234, 0x80, RZ ;  /* 0x00000080ea087824 */ /* 0x000fe200078e00ff */
[----:B------:R-:W-:Y:S01]  /*0d60*/  LEA.HI R4, R4, R233, RZ, 0x3 ;  /* 0x000000e904047211 */ /* 0x000fe200078f18ff */
[----:B------:R-:W-:Y:S01]  /*0d70*/  IMAD.SHL.U32 R10, R235, 0x80, RZ ;  /* 0x00000080eb0a7824 */ /* 0x000fe200078e00ff */
[----:B------:R-:W-:Y:S01]  /*0d80*/  SHF.R.S32.HI R12, RZ, 0x1f, R235 ;  /* 0x0000001fff0c7819 */ /* 0x000fe200000114eb */
[----:B------:R-:W-:Y:S01]  /*0d90*/  IMAD.SHL.U32 R18, R3, 0x8, RZ ;  /* 0x0000000803127824 */ /* 0x000fe200078e00ff */
[----:B------:R-:W-:-:S02]  /*0da0*/  IADD3 R2, R7, -R2, RZ ;  /* 0x8000000207027210 */ /* 0x000fc40007ffe0ff */
[----:B------:R-:W-:Y:S01]  /*0db0*/  LOP3.LUT R7, R0, 0x380, RZ, 0xc0, !PT ;  /* 0x0000038000077812 */ /* 0x000fe200078ec0ff */
[----:B------:R-:W-:Y:S01]  /*0dc0*/  VIADD R236, R18, 0x40 ;  /* 0x0000004012ec7836 */ /* 0x000fe20000000000 */
[----:B------:R-:W-:Y:S01]  /*0dd0*/  LEA.HI R9, R9, R234, RZ, 0x3 ;  /* 0x000000ea09097211 */ /* 0x000fe200078f18ff */
[----:B------:R-:W-:Y:S01]  /*0de0*/  IMAD R5, R2, 0x8, R5 ;  /* 0x0000000802057824 */ /* 0x000fe200078e0205 */
[----:B------:R-:W-:Y:S02]  /*0df0*/  SHF.L.U32 R4, R4, 0x7, RZ ;  /* 0x0000000704047819 */ /* 0x000fe400000006ff */
[----:B------:R-:W-:Y:S01]  /*0e00*/  LEA.HI R12, R12, R235, RZ, 0x3 ;  /* 0x000000eb0c0c7211 */ /* 0x000fe200078f18ff */
[----:B------:R-:W-:Y:S01]  /*0e10*/  IMAD.SHL.U32 R9, R9, 0x80, RZ ;  /* 0x0000008009097824 */ /* 0x000fe200078e00ff */
[----:B------:R-:W-:Y:S02]  /*0e20*/  LOP3.LUT R14, R8, 0x380, RZ, 0xc0, !PT ;  /* 0x00000380080e7812 */ /* 0x000fe400078ec0ff */
[----:B------:R-:W-:Y:S01]  /*0e30*/  SHF.R.U32.HI R0, RZ, 0x3, R7 ;  /* 0x00000003ff007819 */ /* 0x000fe20000011607 */
[----:B------:R-:W-:Y:S01]  /*0e40*/  IMAD.SHL.U32 R12, R12, 0x80, RZ ;  /* 0x000000800c0c7824 */ /* 0x000fe200078e00ff */
[----:B------:R-:W-:Y:S01]  /*0e50*/  LOP3.LUT R11, R7, 0x70, R16, 0xf8, !PT ;  /* 0x00000070070b7812 */ /* 0x000fe200078ef810 */
[----:B------:R-:W-:Y:S01]  /*0e60*/  STL [R1+0x18], R14 ;  /* 0x0000180e01007387 */ /* 0x000fe20000100800 */
[----:B------:R-:W-:-:S02]  /*0e70*/  LOP3.LUT R4, R4, 0xfffffc00, RZ, 0xc0, !PT ;  /* 0xfffffc0004047812 */ /* 0x000fc400078ec0ff */
[----:B------:R-:W-:Y:S02]  /*0e80*/  LOP3.LUT R13, R10, 0x380, RZ, 0xc0, !PT ;  /* 0x000003800a0d7812 */ /* 0x000fe400078ec0ff */
[----:B------:R-:W-:Y:S02]  /*0e90*/  LOP3.LUT R2, R4, R11, R0, 0xf6, !PT ;  /* 0x0000000b04027212 */ /* 0x000fe400078ef600 */
[----:B------:R-:W-:Y:S01]  /*0ea0*/  SHF.L.U32 R0, R22, 0x7, RZ ;  /* 0x0000000716007819 */ /* 0x000fe200000006ff */
[----:B------:R0:W-:Y:S01]  /*0eb0*/  STL [R1+0x14], R13 ;  /* 0x0000140d01007387 */ /* 0x0001e20000100800 */
[----:B------:R-:W-:Y:S02]  /*0ec0*/  LOP3.LUT R9, R9, 0xfffffc00, RZ, 0xc0, !PT ;  /* 0xfffffc0009097812 */ /* 0x000fe400078ec0ff */
[----:B------:R-:W-:Y:S01]  /*0ed0*/  LOP3.LUT R12, R12, 0xfffffc00, RZ, 0xc0, !PT ;  /* 0xfffffc000c0c7812 */ /* 0x000fe200078ec0ff */
[----:B------:R1:W-:Y:S01]  /*0ee0*/  STL [R1+0x28], R4 ;  /* 0x0000280401007387 */ /* 0x0003e20000100800 */
[----:B------:R-:W-:-:S02]  /*0ef0*/  SHF.R.U32.HI R7, RZ, 0x3, R14 ;  /* 0x00000003ff077819 */ /* 0x000fc4000001160e */
[--C-:B------:R-:W-:Y:S01]  /*0f00*/  LOP3.LUT R10, R14, 0x70, R16.reuse, 0xf8, !PT ;  /* 0x000000700e0a7812 */ /* 0x100fe200078ef810 */
[----:B------:R2:W-:Y:S01]  /*0f10*/  STL [R1+0x50], R5 ;  /* 0x0000500501007387 */ /* 0x0005e20000100800 */
[----:B------:R-:W-:Y:S02]  /*0f20*/  SHF.R.U32.HI R8, RZ, 0x3, R13 ;  /* 0x00000003ff087819 */ /* 0x000fe4000001160d */
[----:B0-----:R-:W-:Y:S01]  /*0f30*/  LOP3.LUT R13, R13, 0x70, R16, 0xf8, !PT ;  /* 0x000000700d0d7812 */ /* 0x001fe200078ef810 */
[----:B------:R-:W-:Y:S01]  /*0f40*/  STL [R1+0x24], R9 ;  /* 0x0000240901007387 */ /* 0x000fe20000100800 */
[----:B------:R-:W-:Y:S02]  /*0f50*/  LOP3.LUT R10, R9, R10, R7, 0xf6, !PT ;  /* 0x0000000a090a7212 */ /* 0x000fe400078ef607 */
[----:B-1----:R-:W-:Y:S01]  /*0f60*/  LOP3.LUT R4, R6, 0xfffffc00, RZ, 0xc0, !PT ;  /* 0xfffffc0006047812 */ /* 0x002fe200078ec0ff */
[----:B------:R-:W-:Y:S01]  /*0f70*/  STL [R1+0x20], R12 ;  /* 0x0000200c01007387 */ /* 0x000fe20000100800 */
[----:B------:R-:W-:-:S02]  /*0f80*/  LOP3.LUT R8, R12, R13, R8, 0xf6, !PT ;  /* 0x0000000d0c087212 */ /* 0x000fc400078ef608 */
[----:B--2---:R-:W-:Y:S01]  /*0f90*/  LOP3.LUT R5, R0, 0x380, RZ, 0xc0, !PT ;  /* 0x0000038000057812 */ /* 0x004fe200078ec0ff */
[----:B------:R-:W-:Y:S01]  /*0fa0*/  STL [R1], RZ ;  /* 0x000000ff01007387 */ /* 0x000fe20000100800 */
[C---:B------:R-:W-:Y:S01]  /*0fb0*/  IADD3 R3, R19.reuse, R2, RZ ;  /* 0x0000000213037210 */ /* 0x040fe20007ffe0ff */
[----:B------:R-:W-:Y:S01]  /*0fc0*/  IMAD.IADD R2, R19, 0x1, R10 ;  /* 0x0000000113027824 */ /* 0x000fe200078e020a */
[----:B------:R-:W-:Y:S01]  /*0fd0*/  LOP3.LUT R0, R5, 0x70, R16, 0xf8, !PT ;  /* 0x0000007005007812 */ /* 0x000fe200078ef810 */
[----:B------:R0:W-:Y:S01]  /*0fe0*/  STL [R1+0x4], R5 ;  /* 0x0000040501007387 */ /* 0x0001e20000100800 */
[----:B------:R-:W-:Y:S02]  /*0ff0*/  SHF.R.S32.HI R23, RZ, 0x1f, R22 ;  /* 0x0000001fff177819 */ /* 0x000fe40000011416 */
[----:B------:R-:W-:Y:S01]  /*1000*/  SHF.R.S32.HI R17, RZ, 0x1f, R16 ;  /* 0x0000001fff117819 */ /* 0x000fe20000011410 */
[----:B------:R-:W-:Y:S01]  /*1010*/  STL [R1+0x10], R4 ;  /* 0x0000100401007387 */ /* 0x000fe20000100800 */
[----:B0-----:R-:W-:-:S04]  /*1020*/  SHF.R.U32.HI R5, RZ, 0x3, R5 ;  /* 0x00000003ff057819 */ /* 0x001fc80000011605 */
[----:B------:R-:W-:Y:S01]  /*1030*/  LOP3.LUT R0, R4, R0, R5, 0xf6, !PT ;  /* 0x0000000004007212 */ /* 0x000fe200078ef605 */
[----:B------:R-:W-:Y:S04]  /*1040*/  STL [R1+0xc], R5 ;  /* 0x00000c0501007387 */ /* 0x000fe80000100800 */
[----:B------:R-:W-:-:S05]  /*1050*/  IMAD.IADD R0, R19, 0x1, R0 ;  /* 0x0000000113007824 */ /* 0x000fca00078e0200 */
[----:B------:R0:W-:Y:S04]  /*1060*/  STL [R1+0x2c], R0 ;  /* 0x00002c0001007387 */ /* 0x0001e80000100800 */
[----:B------:R1:W-:Y:S04]  /*1070*/  STL [R1+0x4c], R3 ;  /* 0x00004c0301007387 */ /* 0x0003e80000100800 */
[----:B------:R1:W-:Y:S01]  /*1080*/  STL [R1+0x48], R2 ;  /* 0x0000480201007387 */ /* 0x0003e20000100800 */
[----:B0-----:R-:W-:-:S05]  /*1090*/  IMAD.IADD R0, R19, 0x1, R8 ;  /* 0x0000000113007824 */ /* 0x001fca00078e0208 */
[----:B------:R1:W-:Y:S02]  /*10a0*/  STL [R1+0x44], R0 ;  /* 0x0000440001007387 */ /* 0x0003e40000100800 */
.L_x_470:
[----:B01----:R-:W0:Y:S02]  /*10b0*/  LDC.64 R2, c[0x0][0xc60] ;  /* 0x00031800ff027b82 */ /* 0x003e240000000a00 */
[----:B0-----:R-:W-:-:S05]  /*10c0*/  IMAD.WIDE R2, R127, 0x4, R2 ;  /* 0x000000047f027825 */ /* 0x001fca00078e0202 */
[----:B------:R0:W2:Y:S01]  /*10d0*/  LDG.E R0, desc[UR42][R2.64] ;  /* 0x0000002a02007981 */ /* 0x0000a2000c1e1900 */
[----:B------:R-:W-:Y:S05]  /*10e0*/  YIELD ;  /* 0x0000000000007946 */ /* 0x000fea0003800000 */
[----:B------:R-:W-:Y:S01]  /*10f0*/  ULDC.64 UR4, c[0x0][0xa28] ;  /* 0x00028a0000047ab9 */ /* 0x000fe20000000a00 */
[----:B------:R-:W-:Y:S01]  /*1100*/  ULDC.64 UR8, c[0x0][0xa18] ;  /* 0x0002860000087ab9 */ /* 0x000fe20000000a00 */
[----:B------:R-:W-:Y:S01]  /*1110*/  ISETP.NE.U32.AND P1, PT, RZ, UR4, PT ;  /* 0x00000004ff007c0c */ /* 0x000fe2000bf25070 */
[----:B------:R-:W-:Y:S01]  /*1120*/  ULDC.64 UR6, c[0x0][0xa08] ;  /* 0x0002820000067ab9 */ /* 0x000fe20000000a00 */
[----:B0-----:R-:W-:Y:S01]  /*1130*/  MOV R3, RZ ;  /* 0x000000ff00037202 */ /* 0x001fe20000000f00 */
[----:B-----5:R-:W-:Y:S01]  /*1140*/  IMAD.MOV.U32 R29, RZ, RZ, RZ ;  /* 0x000000ffff1d7224 */ /* 0x020fe200078e00ff */
[----:B------:R-:W-:-:S02]  /*1150*/  ISETP.NE.AND.EX P1, PT, RZ, UR5, PT, P1 ;  /* 0x00000005ff007c0c */ /* 0x000fc4000bf25310 */
[----:B------:R-:W-:-:S04]  /*1160*/  ISETP.NE.U32.AND P0, PT, RZ, UR6, PT ;  /* 0x00000006ff007c0c */ /* 0x000fc8000bf05070 */
[----:B------:R-:W-:Y:S02]  /*1170*/  ISETP.NE.AND.EX P0, PT, RZ, UR7, PT, P0 ;  /* 0x00000007ff007c0c */ /* 0x000fe4000bf05300 */
[----:B--2---:R-:W-:Y:S01]  /*1180*/  SHF.R.S32.HI R6, RZ, 0x1f, R0 ;  /* 0x0000001fff067819 */ /* 0x004fe20000011400 */
[----:B------:R-:W-:-:S04]  /*1190*/  IMAD.SHL.U32 R28, R0, 0x4, RZ ;  /* 0x00000004001c7824 */ /* 0x000fc800078e00ff */
[C---:B---34-:R-:W-:Y:S01]  /*11a0*/  @P1 LEA R4, P2, R0.reuse, UR4, 0x2 ;  /* 0x0000000400041c11 */ /* 0x058fe2000f8410ff */
[----:B------:R-:W-:Y:S01]  /*11b0*/  STL [R1+0x1c], R0 ;  /* 0x00001c0001007387 */ /* 0x000fe20000100800 */
[C-C-:B------:R-:W-:Y:S02]  /*11c0*/  SHF.L.U64.HI R30, R0.reuse, 0x2, R6.reuse ;  /* 0x00000002001e7819 */ /* 0x140fe40000010206 */
[----:B------:R-:W-:Y:S01]  /*11d0*/  @P1 LEA.HI.X R5, R0, UR5, R6, 0x2, P2 ;  /* 0x0000000500051c11 */ /* 0x000fe200090f1406 */
[----:B------:R0:W-:Y:S01]  /*11e0*/  STL [R1+0x38], R6 ;  /* 0x0000380601007387 */ /* 0x0001e20000100800 */
[----:B------:R-:W-:Y:S01]  /*11f0*/  ISETP.NE.U32.AND P2, PT, RZ, UR8, PT ;  /* 0x00000008ff007c0c */ /* 0x000fe2000bf45070 */
[----:B------:R-:W-:Y:S01]  /*1200*/  ULDC UR4, c[0x0][0x288] ;  /* 0x0000a20000047ab9 */ /* 0x000fe20000000800 */
[----:B------:R-:W-:Y:S01]  /*1210*/  IADD3 R8, P3, R28, UR6, RZ ;  /* 0x000000061c087c10 */ /* 0x000fe2000ff7e0ff */
[----:B------:R1:W5:Y:S01]  /*1220*/  @P1 LDG.E R3, desc[UR42][R4.64] ;  /* 0x0000002a04031981 */ /* 0x000362000c1e1900 */
[----:B------:R-:W-:Y:S01]  /*1230*/  ISETP.NE.AND.EX P2, PT, RZ, UR9, PT, P2 ;  /* 0x00000009ff007c0c */ /* 0x000fe2000bf45320 */
[----:B------:R-:W-:Y:S01]  /*1240*/  IMAD.U32 R130, RZ, RZ, UR4 ;  /* 0x00000004ff827e24 */ /* 0x000fe2000f8e00ff */
[----:B------:R-:W-:Y:S01]  /*1250*/  IADD3.X R9, R30, UR7, RZ, P3, !PT ;  /* 0x000000071e097c10 */ /* 0x000fe20009ffe4ff */
[----:B------:R-:W-:-:S04]  /*1260*/  ULDC.64 UR4, c[0x0][0x3f8] ;  /* 0x0000fe0000047ab9 */ /* 0x000fc80000000a00 */
[----:B------:R1:W5:Y:S06]  /*1270*/  @P0 LDG.E R29, desc[UR42][R8.64] ;  /* 0x0000002a081d0981 */ /* 0x00036c000c1e1900 */
[----:B0-----:R-:W-:-:S04]  /*1280*/  @P2 IADD3 R6, P1, R28, UR8, RZ ;  /* 0x000000081c062c10 */ /* 0x001fc8000ff3e0ff */
[----:B------:R-:W-:-:S05]  /*1290*/  @P2 IADD3.X R7, R30, UR9, RZ, P1, !PT ;  /* 0x000000091e072c10 */ /* 0x000fca0008ffe4ff */
[----:B------:R1:W5:Y:S01]  /*12a0*/  @P2 LDG.E R130, desc[UR42][R6.64] ;  /* 0x0000002a06822981 */ /* 0x000362000c1e1900 */
[----:B------:R-:W-:-:S03]  /*12b0*/  UISETP.NE.U32.AND UP0, UPT, UR4, URZ, UPT ;  /* 0x0000003f0400728c */ /* 0x000fc6000bf05070 */
[----:B------:R-:W-:Y:S01]  /*12c0*/  ULDC UR4, c[0x0][0x404] ;  /* 0x0001010000047ab9 */ /* 0x000fe20000000800 */
[----:B------:R-:W-:-:S03]  /*12d0*/  UISETP.NE.AND.EX UP0, UPT, UR5, URZ, UPT, UP0 ;  /* 0x0000003f0500728c */ /* 0x000fc6000bf05300 */
[----:B------:R-:W-:Y:S01]  /*12e0*/  ULDC UR5, c[0x0][0x2e0] ;  /* 0x0000b80000057ab9 */ /* 0x000fe20000000800 */
[----:B------:R-:W-:-:S04]  /*12f0*/  USEL UR4, UR4, 0x1, UP0 ;  /* 0x0000000104047887 */ /* 0x000fc80008000000 */
[----:B------:R-:W-:-:S03]  /*1300*/  UIMAD UR4, UR4, UR5, URZ ;  /* 0x00000005040472a4 */ /* 0x000fc6000f8e023f */
[----:B------:R-:W-:Y:S02]  /*1310*/  ULDC UR5, c[0x0][0x338] ;  /* 0x0000ce0000057ab9 */ /* 0x000fe40000000800 */
[----:B------:R-:W-:Y:S02]  /*1320*/  IMAD.U32 R2, RZ, RZ, UR5 ;  /* 0x00000005ff027e24 */ /* 0x000fe4000f8e00ff */
[----:B------:R-:W-:Y:S01]  /*1330*/  IMAD.U32 R26, RZ, RZ, UR4 ;  /* 0x00000004ff1a7e24 */ /* 0x000fe2000f8e00ff */
[----:B------:R-:W-:Y:S01]  /*1340*/  MOV R27, R0 ;  /* 0x00000000001b7202 */ /* 0x000fe20000000f00 */
[----:B-1----:R-:W-:Y:S06]  /*1350*/  @P2 BRA `(.L_x_290) ;  /* 0x0000000000242947 */ /* 0x002fec0003800000 */
[----:B------:R-:W-:Y:S02]  /*1360*/  ULDC.64 UR4, c[0x0][0xa00] ;  /* 0x0002800000047ab9 */ /* 0x000fe40000000a00 */
[----:B------:R-:W-:-:S04]  /*1370*/  ISETP.NE.U32.AND P1, PT, RZ, UR4, PT ;  /* 0x00000004ff007c0c */ /* 0x000fc8000bf25070 */
[----:B------:R-:W-:-:S13]  /*1380*/  ISETP.NE.AND.EX P1, PT, RZ, UR5, PT, P1 ;  /* 0x00000005ff007c0c */ /* 0x000fda000bf25310 */
[----:B------:R-:W-:Y:S05]  /*1390*/  @!P1 BRA `(.L_x_290) ;  /* 0x0000000000149947 */ /* 0x000fea0003800000 */
[----:B------:R-:W0:Y:S02]  /*13a0*/  LDC.64 R4, c[0x0][0xa00] ;  /* 0x00028000ff047b82 */ /* 0x000e240000000a00 */
[----:B0-----:R-:W-:-:S05]  /*13b0*/  IMAD.WIDE R4, R27, 0x4, R4 ;  /* 0x000000041b047825 */ /* 0x001fca00078e0204 */
[----:B-----5:R-:W2:Y:S04]  /*13c0*/  LDG.E R130, desc[UR42][R4.64] ;  /* 0x0000002a04827981 */ /* 0x020ea8000c1e1900 */
[----:B------:R-:W2:Y:S02]  /*13d0*/  LDG.E R7, desc[UR42][R4.64+0x4] ;  /* 0x0000042a04077981 */ /* 0x000ea4000c1e1900 */
[----:B--2---:R-:W-:-:S07]  /*13e0*/  IMAD.IADD R130, R7, 0x1, -R130 ;  /* 0x0000000107827824 */ /* 0x004fce00078e0a82 */
.L_x_290:
[----:B------:R-:W-:Y:S01]  /*13f0*/  ULDC.64 UR4, c[0x0][0xa20] ;  /* 0x0002880000047ab9 */ /* 0x000fe20000000a00 */
[----:B------:R0:W-:Y:S01]  /*1400*/  STL [R1+0x3c], R125 ;  /* 0x00003c7d01007387 */ /* 0x0001e20000100800 */
[----:B------:R-:W-:-:S03]  /*1410*/  ISETP.NE.U32.AND P1, PT, RZ, UR4, PT ;  /* 0x00000004ff007c0c */ /* 0x000fc6000bf25070 */
[----:B------:R0:W-:Y:S01]  /*1420*/  STL [R1+0x34], R126 ;  /* 0x0000347e01007387 */ /* 0x0001e20000100800 */
[----:B------:R-:W-:-:S13]  /*1430*/  ISETP.NE.AND.EX P1, PT, RZ, UR5, PT, P1 ;  /* 0x00000005ff007c0c */ /* 0x000fda000bf25310 */
[----:B0-----:R-:W-:Y:S05]  /*1440*/  @!P1 BRA `(.L_x_291) ;  /* 0x0000000000109947 */ /* 0x001fea0003800000 */
[----:B------:R-:W-:-:S04]  /*1450*/  IADD3 R4, P0, R28, UR4, RZ ;  /* 0x000000041c047c10 */ /* 0x000fc8000ff1e0ff */
[----:B------:R-:W-:-:S05]  /*1460*/  IADD3.X R5, R30, UR5, RZ, P0, !PT ;  /* 0x000000051e057c10 */ /* 0x000fca00087fe4ff */
[----:B------:R0:W5:Y:S01]  /*1470*/  LDG.E R26, desc[UR42][R4.64] ;  /* 0x0000002a041a7981 */ /* 0x000162000c1e1900 */
[----:B------:R-:W-:Y:S05]  /*1480*/  BRA `(.L_x_292) ;  /* 0x0000000000107947 */ /* 0x000fea0003800000 */
.L_x_291:
[----:B------:R-:W-:Y:S05]  /*1490*/  @!P0 BRA `(.L_x_292) ;  /* 0x00000000000c8947 */ /* 0x000fea0003800000 */
[----:B------:R-:W2:Y:S04]  /*14a0*/  LDG.E R5, desc[UR42][R8.64] ;  /* 0x0000002a08057981 */ /* 0x000ea8000c1e1900 */
[----:B------:R-:W2:Y:S02]  /*14b0*/  LDG.E R26, desc[UR42][R8.64+0x4] ;  /* 0x0000042a081a7981 */ /* 0x000ea4000c1e1900 */
[----:B--2---:R-:W-:-:S07]  /*14c0*/  IMAD.IADD R26, R26, 0x1, -R5 ;  /* 0x000000011a1a7824 */ /* 0x004fce00078e0a05 */
.L_x_292:
[----:B------:R-:W-:Y:S02]  /*14d0*/  ULDC.64 UR4, c[0x0][0xa10] ;  /* 0x0002840000047ab9 */ /* 0x000fe40000000a00 */
[----:B------:R-:W-:-:S04]  /*14e0*/  ISETP.NE.U32.AND P0, PT, RZ, UR4, PT ;  /* 0x00000004ff007c0c */ /* 0x000fc8000bf05070 */
[----:B------:R-:W-:Y:S01]  /*14f0*/  ISETP.NE.AND.EX P0, PT, RZ, UR5, PT, P0 ;  /* 0x00000005ff007c0c */ /* 0x000fe2000bf05300 */
[----:B-----5:R-:W-:Y:S01]  /*1500*/  IMAD.IADD R11, R26, 0x1, -R3 ;  /* 0x000000011a0b7824 */ /* 0x020fe200078e0a03 */
[----:B------:R-:W-:-:S11]  /*1510*/  ULDC.64 UR4, c[0x0][0xa30] ;  /* 0x00028c0000047ab9 */ /* 0x000fd60000000a00 */
[----:B0-----:R-:W0:Y:S02]  /*1520*/  @P0 LDC.64 R4, c[0x0][0xa10] ;  /* 0x00028400ff040b82 */ /* 0x001e240000000a00 */
[----:B0-----:R-:W-:-:S05]  /*1530*/  @P0 IMAD.WIDE R4, R27, 0x4, R4 ;  /* 0x000000041b040825 */ /* 0x001fca00078e0204 */
[----:B------:R-:W2:Y:S04]  /*1540*/  @P0 LDG.E R0, desc[UR42][R4.64] ;  /* 0x0000002a04000981 */ /* 0x000ea8000c1e1900 */
[----:B------:R-:W2:Y:S01]  /*1550*/  @P0 LDG.E R9, desc[UR42][R4.64+0x4] ;  /* 0x0000042a04090981 */ /* 0x000ea2000c1e1900 */
[----:B------:R-:W-:Y:S01]  /*1560*/  IMAD.MOV R24, RZ, RZ, -R11 ;  /* 0x000000ffff187224 */ /* 0x000fe200078e0a0b */
[----:B------:R-:W-:Y:S02]  /*1570*/  ISETP.NE.U32.AND P1, PT, RZ, UR4, PT ;  /* 0x00000004ff007c0c */ /* 0x000fe4000bf25070 */
[----:B------:R-:W-:Y:S02]  /*1580*/  MOV R119, R26 ;  /* 0x0000001a00777202 */ /* 0x000fe40000000f00 */
[----:B------:R-:W-:-:S02]  /*1590*/  VIMNMX R24, RZ, R24, !PT ;  /* 0x00000018ff187248 */ /* 0x000fc40007fe0100 */
[----:B------:R-:W-:-:S13]  /*15a0*/  ISETP.NE.AND.EX P1, PT, RZ, UR5, PT, P1 ;  /* 0x00000005ff007c0c */ /* 0x000fda000bf25310 */
[----:B------:R-:W-:-:S04]  /*15b0*/  @P1 IADD3 R6, P2, R28, UR4, RZ ;  /* 0x000000041c061c10 */ /* 0x000fc8000ff5e0ff */
[----:B------:R-:W-:-:S05]  /*15c0*/  @P1 IADD3.X R7, R30, UR5, RZ, P2, !PT ;  /* 0x000000051e071c10 */ /* 0x000fca00097fe4ff */
[----:B------:R0:W5:Y:S01]  /*15d0*/  @P1 LDG.E R119, desc[UR42][R6.64] ;  /* 0x0000002a06771981 */ /* 0x000162000c1e1900 */
[----:B--2---:R-:W-:-:S04]  /*15e0*/  @P0 IMAD.IADD R2, R9, 0x1, -R0 ;  /* 0x0000000109020824 */ /* 0x004fc800078e0a00 */
[----:B------:R-:W-:-:S05]  /*15f0*/  IMAD.IADD R127, R11, 0x1, R2 ;  /* 0x000000010b7f7824 */ /* 0x000fca00078e0202 */
[----:B------:R-:W-:-:S04]  /*1600*/  IADD3 R0, R127, 0x7f, RZ ;  /* 0x0000007f7f007810 */ /* 0x000fc80007ffe0ff */
[----:B------:R-:W-:-:S04]  /*1610*/  SHF.R.S32.HI R3, RZ, 0x1f, R0 ;  /* 0x0000001fff037819 */ /* 0x000fc80000011400 */
[----:B------:R-:W-:-:S04]  /*1620*/  LEA.HI R3, R3, R0, RZ, 0x7 ;  /* 0x0000000003037211 */ /* 0x000fc800078f38ff */
[----:B------:R-:W-:Y:S02]  /*1630*/  LOP3.LUT R5, R3, 0xffffff80, RZ, 0xc0, !PT ;  /* 0xffffff8003057812 */ /* 0x000fe400078ec0ff */
[----:B------:R-:W-:Y:S02]  /*1640*/  SHF.R.S32.HI R153, RZ, 0x7, R3 ;  /* 0x00000007ff997819 */ /* 0x000fe40000011403 */
[----:B------:R-:W-:-:S04]  /*1650*/  VIADDMNMX R5, R5, -R11, R2, PT ;  /* 0x8000000b05057246 */ /* 0x000fc80003800102 */
[----:B------:R-:W-:Y:S02]  /*1660*/  ISETP.GT.AND P0, PT, R5, R24, PT ;  /* 0x000000180500720c */ /* 0x000fe40003f04270 */
[----:B------:R-:W-:-:S05]  /*1670*/  SHF.R.U32.HI R24, RZ, 0x7, R24 ;  /* 0x00000007ff187819 */ /* 0x000fca0000011618 */
[----:B------:R-:W-:-:S06]  /*1680*/  IMAD.MOV.U32 R25, RZ, RZ, R24 ;  /* 0x000000ffff197224 */ /* 0x000fcc00078e0018 */
[----:B------:R-:W-:-:S05]  /*1690*/  @P0 VIADD R0, R5, 0x7f ;  /* 0x0000007f05000836 */ /* 0x000fca0000000000 */
[----:B------:R-:W-:-:S04]  /*16a0*/  @P0 SHF.R.S32.HI R5, RZ, 0x1f, R0 ;  /* 0x0000001fff050819 */ /* 0x000fc80000011400 */
[----:B------:R-:W-:-:S04]  /*16b0*/  @P0 LEA.HI R5, R5, R0, RZ, 0x7 ;  /* 0x0000000005050211 */ /* 0x000fc800078f38ff */
[----:B------:R-:W-:Y:S02]  /*16c0*/  @P0 SHF.R.S32.HI R25, RZ, 0x7, R5 ;  /* 0x00000007ff190819 */ /* 0x000fe40000011405 */
[----:B------:R-:W-:Y:S02]  /*16d0*/  PLOP3.LUT P0, PT, PT, PT, PT, 0x80, 0x0 ;  /* 0x000000000000781c */ /* 0x000fe40003f0f070 */
[----:B------:R-:W-:-:S13]  /*16e0*/  ISETP.GT.AND P1, PT, R25, R24, PT ;  /* 0x000000181900720c */ /* 0x000fda0003f24270 */
[----:B0-----:R-:W-:Y:S05]  /*16f0*/  @!P1 BRA `(.L_x_293) ;  /* 0x000000a800589947 */ /* 0x001fea0003800000 */
[----:B------:R-:W-:Y:S01]  /*1700*/  IADD3 R0, R19, 0x28400, RZ ;  /* 0x0002840013007810 */ /* 0x000fe20007ffe0ff */
[----:B------:R-:W-:Y:S03]  /*1710*/  BSSY B6, `(.L_x_294) ;  /* 0x0000013000067945 */ /* 0x000fe60003800000 */
[----:B------:R-:W-:-:S13]  /*1720*/  LOP3.LUT P0, RZ, R0, 0x3ff, RZ, 0xc0, !PT ;  /* 0x000003ff00ff7812 */ /* 0x000fda000780c0ff */
[----:B------:R-:W-:Y:S05]  /*1730*/  @!P0 BRA `(.L_x_295) ;  /* 0x0000000000408947 */ /* 0x000fea0003800000 */
[----:B------:R-:W-:Y:S01]  /*1740*/  MOV R0, 0x0 ;  /* 0x0000000000007802 */ /* 0x000fe20000000f00 */
[----:B------:R-:W-:Y:S01]  /*1750*/  ULDC.64 UR4, c[0x4][0x1c8] ;  /* 0x0100720000047ab9 */ /* 0x000fe20000000a00 */
[----:B------:R-:W-:Y:S01]  /*1760*/  ULDC.64 UR6, c[0x4][0x130] ;  /* 0x01004c0000067ab9 */ /* 0x000fe20000000a00 */
[----:B------:R-:W-:Y:S01]  /*1770*/  IMAD.U32 R4, RZ, RZ, UR4 ;  /* 0x00000004ff047e24 */ /* 0x000fe2000f8e00ff */
[----:B------:R0:W1:Y:S01]  /*1780*/  LDC.64 R14, c[0x4][R0] ;  /* 0x01000000000e7b82 */ /* 0x0000620000000a00 */
[----:B------:R-:W-:Y:S01]  /*1790*/  IMAD.U32 R5, RZ, RZ, UR5 ;  /* 0x00000005ff057e24 */ /* 0x000fe2000f8e00ff */
[----:B------:R-:W-:Y:S01]  /*17a0*/  ULDC.64 UR4, c[0x4][0x1d0] ;  /* 0x0100740000047ab9 */ /* 0x000fe20000000a00 */
[----:B------:R-:W-:Y:S01]  /*17b0*/  IMAD.U32 R10, RZ, RZ, UR6 ;  /* 0x00000006ff0a7e24 */ /* 0x000fe2000f8e00ff */
[----:B------:R-:W-:Y:S01]  /*17c0*/  MOV R7, UR5 ;  /* 0x0000000500077c02 */ /* 0x000fe20008000f00 */
[----:B------:R-:W-:Y:S01]  /*17d0*/  IMAD.U32 R6, RZ, RZ, UR4 ;  /* 0x00000004ff067e24 */ /* 0x000fe2000f8e00ff */
[----:B------:R-:W-:Y:S01]  /*17e0*/  MOV R12, 0x1 ;  /* 0x00000001000c7802 */ /* 0x000fe20000000f00 */
[----:B------:R-:W-:-:S02]  /*17f0*/  IMAD.U32 R11, RZ, RZ, UR7 ;  /* 0x00000007ff0b7e24 */ /* 0x000fc4000f8e00ff */
[----:B------:R-:W-:Y:S02]  /*1800*/  IMAD.MOV.U32 R8, RZ, RZ, 0x70 ;  /* 0x00000070ff087424 */ /* 0x000fe400078e00ff */
[----:B0-----:R-:W-:-:S07]  /*1810*/  IMAD.MOV.U32 R13, RZ, RZ, RZ ;  /* 0x000000ffff0d7224 */ /* 0x001fce00078e00ff */
[----:B------:R-:W-:-:S07]  /*1820*/  LEPC R20, `(.L_x_295) ;  /* 0x000000001014794e */ /* 0x000fce0000000000 */
[----:B-1---5:R-:W-:Y:S05]  /*1830*/  CALL.ABS.NOINC R14 ;  /* 0x000000000e007343 */ /* 0x022fea0003c00000 */
.L_x_295:
[----:B------:R-:W-:Y:S05]  /*1840*/  BSYNC B6 ;  /* 0x0000000000067941 */ /* 0x000fea0003800000 */
.L_x_294:
[----:B------:R-:W-:Y:S01]  /*1850*/  VIADD R0, R19, 0x10400 ;  /* 0x0001040013007836 */ /* 0x000fe20000000000 */
[----:B------:R-:W-:Y:S04]  /*1860*/  BSSY B6, `(.L_x_296) ;  /* 0x0000013000067945 */ /* 0x000fe80003800000 */
[----:B------:R-:W-:-:S13]  /*1870*/  LOP3.LUT P0, RZ, R0, 0x3ff, RZ, 0xc0, !PT ;  /* 0x000003ff00ff7812 */ /* 0x000fda000780c0ff */
[----:B------:R-:W-:Y:S05]  /*1880*/  @!P0 BRA `(.L_x_297) ;  /* 0x0000000000408947 */ /* 0x000fea0003800000 */
[----:B------:R-:W-:Y:S01]  /*1890*/  MOV R0, 0x0 ;  /* 0x0000000000007802 */ /* 0x000fe20000000f00 */
[----:B------:R-:W-:Y:S01]  /*18a0*/  ULDC.64 UR4, c[0x4][0x1c8] ;  /* 0x0100720000047ab9 */ /* 0x000fe20000000a00 */
[----:B------:R-:W-:Y:S01]  /*18b0*/  ULDC.64 UR6, c[0x4][0x130] ;  /* 0x01004c0000067ab9 */ /* 0x000fe20000000a00 */
[----:B------:R-:W-:Y:S01]  /*18c0*/  IMAD.U32 R4, RZ, RZ, UR4 ;  /* 0x00000004ff047e24 */ /* 0x000fe2000f8e00ff */
[----:B------:R0:W1:Y:S01]  /*18d0*/  LDC.64 R14, c[0x4][R0] ;  /* 0x01000000000e7b82 */ /* 0x0000620000000a00 */
[----:B------:R-:W-:Y:S01]  /*18e0*/  MOV R5, UR5 ;  /* 0x0000000500057c02 */ /* 0x000fe20008000f00 */
[----:B------:R-:W-:Y:S01]  /*18f0*/  ULDC.64 UR4, c[0x4][0x1d0] ;  /* 0x0100740000047ab9 */ /* 0x000fe20000000a00 */
[----:B------:R-:W-:Y:S01]  /*1900*/  IMAD.U32 R10, RZ, RZ, UR6 ;  /* 0x00000006ff0a7e24 */ /* 0x000fe2000f8e00ff */
[----:B------:R-:W-:Y:S01]  /*1910*/  MOV R11, UR7 ;  /* 0x00000007000b7c02 */ /* 0x000fe20008000f00 */
[----:B------:R-:W-:Y:S02]  /*1920*/  IMAD.U32 R6, RZ, RZ, UR4 ;  /* 0x00000004ff067e24 */ /* 0x000fe4000f8e00ff */
[----:B------:R-:W-:-:S02]  /*1930*/  IMAD.U32 R7, RZ, RZ, UR5 ;  /* 0x00000005ff077e24 */ /* 0x000fc4000f8e00ff */
[----:B------:R-:W-:Y:S02]  /*1940*/  IMAD.MOV.U32 R8, RZ, RZ, 0x70 ;  /* 0x00000070ff087424 */ /* 0x000fe400078e00ff */
[----:B------:R-:W-:Y:S02]  /*1950*/  IMAD.MOV.U32 R12, RZ, RZ, 0x1 ;  /* 0x00000001ff0c7424 */ /* 0x000fe400078e00ff */
[----:B0-----:R-:W-:-:S07]  /*1960*/  IMAD.MOV.U32 R13, RZ, RZ, RZ ;  /* 0x000000ffff0d7224 */ /* 0x001fce00078e00ff */
[----:B------:R-:W-:-:S07]  /*1970*/  LEPC R20, `(.L_x_297) ;  /* 0x000000001014794e */ /* 0x000fce0000000000 */
[----:B-1---5:R-:W-:Y:S05]  /*1980*/  CALL.ABS.NOINC R14 ;  /* 0x000000000e007343 */ /* 0x022fea0003c00000 */
.L_x_297:
[----:B------:R-:W-:Y:S05]  /*1990*/  BSYNC B6 ;  /* 0x0000000000067941 */ /* 0x000fea0003800000 */
.L_x_296:
[----:B------:R-:W-:Y:S01]  /*19a0*/  ULDC.64 UR4, c[0x0][0x9f8] ;  /* 0x00027e0000047ab9 */ /* 0x000fe20000000a00 */
[----:B------:R-:W0:Y:S01]  /*19b0*/  S2R R20, SR_TID.X ;  /* 0x0000000000147919 */ /* 0x000e220000002100 */
[----:B------:R-:W-:Y:S01]  /*19c0*/  ISETP.NE.U32.AND P0, PT, RZ, UR4, PT ;  /* 0x00000004ff007c0c */ /* 0x000fe2000bf05070 */
[----:B------:R-:W1:Y:S08]  /*19d0*/  LDC R0, c[0x0][0x428] ;  /* 0x00010a00ff007b82 */ /* 0x000e700000000800 */
[----:B------:R-:W2:Y:S01]  /*19e0*/  LDC.64 R102, c[0x0][0x2f0] ;  /* 0x0000bc00ff667b82 */ /* 0x000ea20000000a00 */
[----:B------:R-:W-:Y:S01]  /*19f0*/  ISETP.NE.AND.EX P0, PT, RZ, UR5, PT, P0 ;  /* 0x00000005ff007c0c */ /* 0x000fe2000bf05300 */
[----:B------:R-:W3:Y:S01]  /*1a00*/  LDL R39, [R1+0x4] ;  /* 0x0000040001277983 */ /* 0x000ee20000100800 */
[----:B------:R-:W-:Y:S01]  /*1a10*/  IADD3 R45, R29, R26, RZ ;  /* 0x0000001a1d2d7210 */ /* 0x000fe20007ffe0ff */
[----:B------:R-:W-:-:S02]  /*1a20*/  ULDC.64 UR6, c[0x0][0xa08] ;  /* 0x0002820000067ab9 */ /* 0x000fc40000000a00 */
[----:B------:R-:W4:Y:S02]  /*1a30*/  LDL R14, [R1+0x18] ;  /* 0x00001800010e7983 */ /* 0x000f240000100800 */
[----:B------:R-:W2:Y:S02]  /*1a40*/  LDC R121, c[0x0][0x3d4] ;  /* 0x0000f500ff797b82 */ /* 0x000ea40000000800 */
[----:B------:R-:W3:Y:S04]  /*1a50*/  LDL R36, [R1+0xc] ;  /* 0x00000c0001247983 */ /* 0x000ee80000100800 */
[----:B------:R-:W-:Y:S01]  /*1a60*/  @P0 IADD3 R4, P1, R28, UR4, RZ ;  /* 0x000000041c040c10 */ /* 0x000fe2000ff3e0ff */
[----:B------:R-:W3:Y:S01]  /*1a70*/  LDL R38, [R1+0x14] ;  /* 0x0000140001267983 */ /* 0x000ee20000100800 */
[----:B------:R-:W2:Y:S02]  /*1a80*/  LDC.64 R112, c[0x0][0x3d8] ;  /* 0x0000f600ff707b82 */ /* 0x000ea40000000a00 */
[----:B------:R-:W-:Y:S01]  /*1a90*/  @P0 IADD3.X R5, R30, UR5, RZ, P1, !PT ;  /* 0x000000051e050c10 */ /* 0x000fe20008ffe4ff */
[----:B------:R-:W3:Y:S01]  /*1aa0*/  LDL R35, [R1+0x10] ;  /* 0x0000100001237983 */ /* 0x000ee20000100800 */
[----:B0-----:R-:W-:-:S03]  /*1ab0*/  SHF.R.U32.HI R32, RZ, 0x7, R20 ;  /* 0x00000007ff207819 */ /* 0x001fc60000011614 */
[----:B------:R0:W4:Y:S01]  /*1ac0*/  @P0 LDG.E R27, desc[UR42][R4.64] ;  /* 0x0000002a041b0981 */ /* 0x000122000c1e1900 */
[----:B-1----:R-:W-:Y:S01]  /*1ad0*/  ISETP.NE.AND P0, PT, R0, 0x1, PT ;  /* 0x000000010000780c */ /* 0x002fe20003f05270 */
[----:B------:R-:W-:Y:S01]  /*1ae0*/  ULDC.64 UR4, c[0x0][0x2f8] ;  /* 0x0000be0000047ab9 */ /* 0x000fe20000000a00 */
[----:B------:R-:W-:Y:S01]  /*1af0*/  SHF.R.S32.HI R33, RZ, 0x1f, R45 ;  /* 0x0000001fff217819 */ /* 0x000fe2000001142d */
[----:B------:R-:W3:Y:S04]  /*1b00*/  LDL R31, [R1+0x24] ;  /* 0x00002400011f7983 */ /* 0x000ee80000100800 */
[----:B------:R-:W3:Y:S01]  /*1b10*/  LDL R20, [R1+0x20] ;  /* 0x0000200001147983 */ /* 0x000ee20000100800 */
[-C--:B--2---:R-:W-:Y:S02]  /*1b20*/  IMAD R6, R33, R102.reuse, RZ ;  /* 0x0000006621067224 */ /* 0x084fe400078e02ff */
[----:B0-----:R-:W-:Y:S01]  /*1b30*/  IMAD.WIDE.U32 R4, R45, R102, RZ ;  /* 0x000000662d047225 */ /* 0x001fe200078e00ff */
[----:B------:R-:W2:Y:S02]  /*1b40*/  LDL R34, [R1+0x28] ;  /* 0x0000280001227983 */ /* 0x000ea40000100800 */
[----:B------:R-:W0:Y:S08]  /*1b50*/  @P0 LDC R3, c[0x0][0x42c] ;  /* 0x00010b00ff030b82 */ /* 0x000e300000000800 */
[----:B------:R-:W1:Y:S01]  /*1b60*/  @P0 LDC R7, c[0x0][0x430] ;  /* 0x00010c00ff070b82 */ /* 0x000e620000000800 */
[----:B0-----:R-:W-:-:S04]  /*1b70*/  @P0 IMAD.HI.U32 R0, R126, R3, RZ ;  /* 0x000000037e000227 */ /* 0x001fc800078e00ff */
[----:B------:R-:W-:Y:S01]  /*1b80*/  IMAD.MOV.U32 R3, RZ, RZ, R126 ;  /* 0x000000ffff037224 */ /* 0x000fe200078e007e */
[----:B-1----:R-:W-:Y:S01]  /*1b90*/  @P0 SHF.R.U32.HI R3, RZ, R7, R0 ;  /* 0x00000007ff030219 */ /* 0x002fe20000011600 */
[----:B------:R-:W-:Y:S01]  /*1ba0*/  IMAD R7, R45, R103, R6 ;  /* 0x000000672d077224 */ /* 0x000fe200078e0206 */
[----:B------:R-:W-:Y:S02]  /*1bb0*/  ISETP.NE.U32.AND P0, PT, RZ, UR6, PT ;  /* 0x00000006ff007c0c */ /* 0x000fe4000bf05070 */
[----:B------:R-:W-:Y:S01]  /*1bc0*/  SHF.R.S32.HI R8, RZ, 0x1f, R3 ;  /* 0x0000001fff087819 */ /* 0x000fe20000011403 */
[----:B------:R-:W-:Y:S01]  /*1bd0*/  IMAD.IADD R5, R5, 0x1, R7 ;  /* 0x0000000105057824 */ /* 0x000fe200078e0207 */
[----:B------:R-:W-:-:S03]  /*1be0*/  ISETP.NE.AND.EX P0, PT, RZ, UR7, PT, P0 ;  /* 0x00000007ff007c0c */ /* 0x000fc6000bf05300 */
[----:B------:R-:W-:Y:S02]  /*1bf0*/  IMAD R6, R8, UR4, RZ ;  /* 0x0000000408067c24 */ /* 0x000fe4000f8e02ff */
[----:B------:R-:W-:-:S04]  /*1c00*/  IMAD.WIDE.U32 R4, R3, UR4, R4 ;  /* 0x0000000403047c25 */ /* 0x000fc8000f8e0004 */
[----:B------:R-:W-:Y:S01]  /*1c10*/  IMAD R7, R3, UR5, R6 ;  /* 0x0000000503077c24 */ /* 0x000fe2000f8e0206 */
[----:B------:R-:W-:-:S03]  /*1c20*/  ULDC.64 UR4, c[0x0][0x300] ;  /* 0x0000c00000047ab9 */ /* 0x000fc60000000a00 */
[----:B------:R-:W-:Y:S01]  /*1c30*/  IMAD.IADD R5, R5, 0x1, R7 ;  /* 0x0000000105057824 */ /* 0x000fe200078e0207 */
[----:B------:R-:W-:Y:S02]  /*1c40*/  ISETP.NE.AND P6, PT, R32, 0x1, PT ;  /* 0x000000012000780c */ /* 0x000fe40003fc5270 */
[----:B------:R-:W-:Y:S01]  /*1c50*/  ISETP.GE.AND P2, PT, R16, R121, PT ;  /* 0x000000791000720c */ /* 0x000fe20003f46270 */
[----:B------:R-:W-:Y:S01]  /*1c60*/  IMAD.SHL.U32 R28, R233, 0x80, RZ ;  /* 0x00000080e91c7824 */ /* 0x000fe200078e00ff */
[----:B-----5:R-:W-:-:S04]  /*1c70*/  SHF.R.S32.HI R29, RZ, 0x1f, R119 ;  /* 0x0000001fff1d7819 */ /* 0x020fc80000011477 */
[----:B------:R-:W-:Y:S01]  /*1c80*/  LOP3.LUT R28, R28, 0x380, RZ, 0xc0, !PT ;  /* 0x000003801c1c7812 */ /* 0x000fe200078ec0ff */
[C---:B------:R-:W-:Y:S01]  /*1c90*/  IMAD.SHL.U32 R92, R102.reuse, 0x20, RZ ;  /* 0x00000020665c7824 */ /* 0x040fe200078e00ff */
[----:B------:R-:W-:Y:S02]  /*1ca0*/  SHF.L.U64.HI R93, R102, 0x5, R103 ;  /* 0x00000005665d7819 */ /* 0x000fe40000010267 */
[----:B------:R-:W-:Y:S01]  /*1cb0*/  SHF.R.U32.HI R21, RZ, 0x3, R28 ;  /* 0x00000003ff157819 */ /* 0x000fe2000001161c */
[----:B------:R-:W-:Y:S02]  /*1cc0*/  IMAD R30, R29, R112, RZ ;  /* 0x000000701d1e7224 */ /* 0x000fe400078e02ff */
[----:B------:R-:W-:-:S04]  /*1cd0*/  IMAD.WIDE.U32 R46, R22, R102, R92 ;  /* 0x00000066162e7225 */ /* 0x000fc800078e005c */
[----:B------:R-:W-:-:S04]  /*1ce0*/  IMAD.WIDE.U32 R42, R22, R102, R16 ;  /* 0x00000066162a7225 */ /* 0x000fc800078e0010 */
[----:B------:R-:W-:Y:S02]  /*1cf0*/  VIADD R131, R32, 0x8 ;  /* 0x0000000820837836 */ /* 0x000fe40000000000 */
[----:B------:R-:W-:Y:S01]  /*1d00*/  IMAD.SHL.U32 R134, R102, 0x80, RZ ;  /* 0x0000008066867824 */ /* 0x000fe200078e00ff */
[----:B----4-:R-:W-:Y:S02]  /*1d10*/  SEL R99, R27, RZ, !P0 ;  /* 0x000000ff1b637207 */ /* 0x010fe40004000000 */
[----:B------:R-:W-:-:S03]  /*1d20*/  SHF.R.S32.HI R0, RZ, 0x1f, R27 ;  /* 0x0000001fff007819 */ /* 0x000fc6000001141b */
[----:B------:R-:W-:Y:S01]  /*1d30*/  IMAD.WIDE.U32 R100, R99, UR4, R4 ;  /* 0x0000000463647c25 */ /* 0x000fe2000f8e0004 */
[----:B------:R-:W-:Y:S01]  /*1d40*/  SEL R10, R0, RZ, !P0 ;  /* 0x000000ff000a7207 */ /* 0x000fe20004000000 */
[----:B------:R-:W0:Y:S04]  /*1d50*/  LDC.64 R4, c[0x0][0x3e8] ;  /* 0x0000fa00ff047b82 */ /* 0x000e280000000a00 */
[----:B------:R-:W-:-:S04]  /*1d60*/  IMAD R0, R10, UR4, RZ ;  /* 0x000000040a007c24 */ /* 0x000fc8000f8e02ff */
[----:B------:R-:W-:Y:S01]  /*1d70*/  IMAD R37, R99, UR5, R0 ;  /* 0x0000000563257c24 */ /* 0x000fe2000f8e0200 */
[----:B------:R-:W-:Y:S05]  /*1d80*/  @!P6 WARPSYNC.ALL ;  /* 0x000000000000e948 */ /* 0x000fea0003800000 */
[----:B------:R-:W-:Y:S02]  /*1d90*/  ULDC.64 UR4, c[0x0][0x320] ;  /* 0x0000c80000047ab9 */ /* 0x000fe40000000a00 */
[----:B------:R-:W-:Y:S02]  /*1da0*/  IMAD R0, R8, UR4, RZ ;  /* 0x0000000408007c24 */ /* 0x000fe4000f8e02ff */
[----:B------:R-:W-:-:S04]  /*1db0*/  IMAD.WIDE.U32 R6, R3, UR4, R16 ;  /* 0x0000000403067c25 */ /* 0x000fc8000f8e0010 */
[----:B------:R-:W-:Y:S01]  /*1dc0*/  IMAD R9, R3, UR5, R0 ;  /* 0x0000000503097c24 */ /* 0x000fe2000f8e0200 */
[----:B------:R-:W-:Y:S01]  /*1dd0*/  ULDC.64 UR4, c[0x0][0x328] ;  /* 0x0000ca0000047ab9 */ /* 0x000fe20000000a00 */
[----:B0-----:R-:W-:Y:S02]  /*1de0*/  IMAD R3, R23, R4, RZ ;  /* 0x0000000417037224 */ /* 0x001fe400078e02ff */
[----:B------:R-:W-:Y:S01]  /*1df0*/  IMAD R0, R10, UR4, RZ ;  /* 0x000000040a007c24 */ /* 0x000fe2000f8e02ff */
[----:B------:R-:W-:Y:S01]  /*1e00*/  IADD3 R7, R7, R9, RZ ;  /* 0x0000000907077210 */ /* 0x000fe20007ffe0ff */
[----:B------:R-:W-:Y:S01]  /*1e10*/  IMAD R89, R22, R5, R3 ;  /* 0x0000000516597224 */ /* 0x000fe200078e0203 */
[--C-:B------:R-:W-:Y:S01]  /*1e20*/  SHF.R.S32.HI R9, RZ, 0x1f, R18.reuse ;  /* 0x0000001fff097819 */ /* 0x100fe20000011412 */
[----:B------:R-:W-:Y:S01]  /*1e30*/  IMAD.MOV.U32 R8, RZ, RZ, R18 ;  /* 0x000000ffff087224 */ /* 0x000fe200078e0012 */
[----:B------:R-:W-:Y:S01]  /*1e40*/  SEL R3, R121, RZ, P2 ;  /* 0x000000ff79037207 */ /* 0x000fe20001000000 */
[----:B------:R-:W-:-:S02]  /*1e50*/  IMAD R53, R99, UR5, R0 ;  /* 0x0000000563357c24 */ /* 0x000fc4000f8e0200 */
[----:B------:R-:W-:Y:S01]  /*1e60*/  IMAD.WIDE.U32 R98, R99, UR4, R6 ;  /* 0x0000000463627c25 */ /* 0x000fe2000f8e0006 */
[----:B------:R-:W-:Y:S01]  /*1e70*/  SHF.R.U32.HI R27, RZ, 0x3, R14 ;  /* 0x00000003ff1b7819 */ /* 0x000fe2000001160e */
[----:B------:R-:W-:Y:S02]  /*1e80*/  ULDC UR4, c[0x0][0x2e4] ;  /* 0x0000b90000047ab9 */ /* 0x000fe40000000800 */
[----:B------:R-:W-:-:S04]  /*1e90*/  IMAD.WIDE.U32 R6, R22, R112, R8 ;  /* 0x0000007016067225 */ /* 0x000fc800078e0008 */
[----:B------:R-:W-:-:S04]  /*1ea0*/  IMAD.WIDE.U32 R8, R22, R4, R8 ;  /* 0x0000000416087225 */ /* 0x000fc800078e0008 */
[----:B------:R-:W-:Y:S02]  /*1eb0*/  IMAD.IADD R3, R16, 0x1, R3 ;  /* 0x0000000110037824 */ /* 0x000fe400078e0203 */
[----:B------:R-:W-:-:S03]  /*1ec0*/  IMAD.MOV.U32 R90, RZ, RZ, R8 ;  /* 0x000000ffff5a7224 */ /* 0x000fc600078e0008 */
[----:B------:R-:W-:-:S04]  /*1ed0*/  SHF.R.S32.HI R8, RZ, 0x1f, R3 ;  /* 0x0000001fff087819 */ /* 0x000fc80000011403 */
[CC--:B------:R-:W-:Y:S02]  /*1ee0*/  LEA.HI R49, R8.reuse, R3.reuse, RZ, 0x4 ;  /* 0x0000000308317211 */ /* 0x0c0fe400078f20ff */
[----:B------:R-:W-:Y:S01]  /*1ef0*/  LEA.HI R3, R8, R3, RZ, 0x7 ;  /* 0x0000000308037211 */ /* 0x000fe200078f38ff */
[----:B------:R-:W-:Y:S02]  /*1f00*/  IMAD R0, R23, R112, RZ ;  /* 0x0000007017007224 */ /* 0x000fe400078e02ff */
[----:B------:R-:W-:-:S04]  /*1f10*/  IMAD.WIDE.U32 R12, R22, R4, R16 ;  /* 0x00000004160c7225 */ /* 0x000fc800078e0010 */
[----:B------:R-:W-:Y:S01]  /*1f20*/  IMAD.SHL.U32 R8, R3, 0x80, RZ ;  /* 0x0000008003087824 */ /* 0x000fe200078e00ff */
[----:B---3--:R-:W-:Y:S01]  /*1f30*/  LOP3.LUT R3, R39, 0x70, R49, 0xf8, !PT ;  /* 0x0000007027037812 */ /* 0x008fe200078ef831 */
[----:B------:R-:W-:Y:S01]  /*1f40*/  IMAD R15, R22, R113, R0 ;  /* 0x00000071160f7224 */ /* 0x000fe200078e0200 */
[----:B------:R-:W-:Y:S01]  /*1f50*/  IADD3 R91, R9, R89, RZ ;  /* 0x00000059095b7210 */ /* 0x000fe20007ffe0ff */
[----:B------:R-:W-:Y:S01]  /*1f60*/  IMAD.IADD R89, R89, 0x1, R13 ;  /* 0x0000000159597824 */ /* 0x000fe200078e020d */
[----:B------:R-:W-:Y:S02]  /*1f70*/  LOP3.LUT R14, R14, 0x70, R49, 0xf8, !PT ;  /* 0x000000700e0e7812 */ /* 0x000fe400078ef831 */
[----:B------:R-:W-:Y:S02]  /*1f80*/  LOP3.LUT R8, R8, 0xffffc000, RZ, 0xc0, !PT ;  /* 0xffffc00008087812 */ /* 0x000fe400078ec0ff */
[----:B------:R-:W-:Y:S02]  /*1f90*/  LOP3.LUT R3, R3, R36, RZ, 0x3c, !PT ;  /* 0x0000002403037212 */ /* 0x000fe400078e3cff */
[----:B------:R-:W-:-:S02]  /*1fa0*/  SHF.R.U32.HI R26, RZ, 0x3, R38 ;  /* 0x00000003ff1a7819 */ /* 0x000fc40000011626 */
[----:B------:R-:W-:Y:S01]  /*1fb0*/  LOP3.LUT R13, R38, 0x70, R49, 0xf8, !PT ;  /* 0x00000070260d7812 */ /* 0x000fe200078ef831 */
[----:B------:R-:W-:Y:S01]  /*1fc0*/  IMAD.WIDE.U32 R10, R22, R112, R16 ;  /* 0x00000070160a7225 */ /* 0x000fe200078e0010 */
[----:B------:R-:W-:Y:S02]  /*1fd0*/  MOV R88, R12 ;  /* 0x0000000c00587202 */ /* 0x000fe40000000f00 */
[----:B------:R-:W-:Y:S01]  /*1fe0*/  LOP3.LUT R12, R28, 0x70, R49, 0xf8, !PT ;  /* 0x000000701c0c7812 */ /* 0x000fe200078ef831 */
[----:B------:R-:W-:Y:S01]  /*1ff0*/  IMAD.IADD R7, R7, 0x1, R15 ;  /* 0x0000000107077824 */ /* 0x000fe200078e020f */
[----:B------:R-:W-:Y:S02]  /*2000*/  LOP3.LUT R9, R14, R27, RZ, 0x3c, !PT ;  /* 0x0000001b0e097212 */ /* 0x000fe400078e3cff */
[----:B------:R-:W-:Y:S01]  /*2010*/  IADD3 R120, R3, R8, R35 ;  /* 0x0000000803787210 */ /* 0x000fe20007ffe023 */
[----:B------:R-:W-:Y:S01]  /*2020*/  IMAD R3, R23, R102, RZ ;  /* 0x0000006617037224 */ /* 0x000fe200078e02ff */
[----:B------:R-:W-:Y:S01]  /*2030*/  LOP3.LUT R13, R13, R26, RZ, 0x3c, !PT ;  /* 0x0000001a0d0d7212 */ /* 0x000fe200078e3cff */
[----:B------:R-:W-:Y:S01]  /*2040*/  IMAD.IADD R11, R15, 0x1, R11 ;  /* 0x000000010f0b7824 */ /* 0x000fe200078e020b */
[----:B------:R-:W-:Y:S01]  /*2050*/  LOP3.LUT R117, R12, R21, RZ, 0x3c, !PT ;  /* 0x000000150c757212 */ /* 0x000fe200078e3cff */
[----:B------:R-:W-:Y:S01]  /*2060*/  IMAD.WIDE.U32 R96, R119, R112, R6 ;  /* 0x0000007077607225 */ /* 0x000fe200078e0006 */
[----:B------:R-:W-:-:S02]  /*2070*/  IADD3 R116, R9, R8, R31 ;  /* 0x0000000809747210 */ /* 0x000fc40007ffe01f */
[----:B------:R-:W-:Y:S01]  /*2080*/  IADD3 R115, R13, R8, R20 ;  /* 0x000000080d737210 */ /* 0x000fe20007ffe014 */
[----:B------:R-:W-:Y:S02]  /*2090*/  IMAD R6, R29, R4, RZ ;  /* 0x000000041d067224 */ /* 0x000fe400078e02ff */
[----:B------:R-:W-:Y:S01]  /*20a0*/  IMAD R31, R22, R103, R3 ;  /* 0x00000067161f7224 */ /* 0x000fe200078e0203 */
[C-C-:B------:R-:W-:Y:S01]  /*20b0*/  SHF.L.U64.HI R20, R112.reuse, 0x5, R113.reuse ;  /* 0x0000000570147819 */ /* 0x140fe20000010271 */
[----:B------:R-:W-:Y:S01]  /*20c0*/  IMAD R35, R119, R113, R30 ;  /* 0x0000007177237224 */ /* 0x000fe200078e021e */
[C---:B------:R-:W-:Y:S01]  /*20d0*/  SHF.L.U64.HI R15, R112.reuse, 0x6, R113 ;  /* 0x00000006700f7819 */ /* 0x040fe20000010271 */
[C---:B------:R-:W-:Y:S01]  /*20e0*/  IMAD.SHL.U32 R14, R112.reuse, 0x20, RZ ;  /* 0x00000020700e7824 */ /* 0x040fe200078e00ff */
[----:B--2---:R-:W-:Y:S01]  /*20f0*/  IADD3 R117, R117, R8, R34 ;  /* 0x0000000875757210 */ /* 0x004fe20007ffe022 */
[----:B------:R-:W-:Y:S01]  /*2100*/  IMAD.WIDE.U32 R94, R119, R112, R10 ;  /* 0x00000070775e7225 */ /* 0x000fe200078e000a */
[----:B------:R-:W-:-:S02]  /*2110*/  SHF.L.U64.HI R113, R112, 0x7, R113 ;  /* 0x0000000770717819 */ /* 0x000fc40000010271 */
[C---:B------:R-:W-:Y:S01]  /*2120*/  SHF.L.U32 R13, R112.reuse, 0x6, RZ ;  /* 0x00000006700d7819 */ /* 0x040fe200000006ff */
[----:B------:R-:W-:Y:S01]  /*2130*/  IMAD.SHL.U32 R12, R112, 0x80, RZ ;  /* 0x00000080700c7824 */ /* 0x000fe200078e00ff */
[----:B------:R-:W-:Y:S01]  /*2140*/  IADD3 R44, P0, R22, R45, RZ ;  /* 0x0000002d162c7210 */ /* 0x000fe20007f1e0ff */
[C---:B------:R-:W-:Y:S01]  /*2150*/  IMAD R51, R119.reuse, R5, R6 ;  /* 0x0000000577337224 */ /* 0x040fe200078e0206 */
[C-C-:B------:R-:W-:Y:S01]  /*2160*/  SHF.L.U64.HI R11, R4.reuse, 0x5, R5.reuse ;  /* 0x00000005040b7819 */ /* 0x140fe20000010205 */
[C---:B------:R-:W-:Y:S01]  /*2170*/  IMAD.SHL.U32 R9, R4.reuse, 0x20, RZ ;  /* 0x0000002004097824 */ /* 0x040fe200078e00ff */
[C---:B------:R-:W-:Y:S01]  /*2180*/  SHF.L.U64.HI R10, R4.reuse, 0x6, R5 ;  /* 0x00000006040a7819 */ /* 0x040fe20000010205 */
[CC--:B------:R-:W-:Y:S01]  /*2190*/  IMAD.WIDE.U32 R90, R119.reuse, R4.reuse, R90 ;  /* 0x00000004775a7225 */ /* 0x0c0fe200078e005a */
[C---:B------:R-:W-:Y:S02]  /*21a0*/  SHF.L.U64.HI R112, R4.reuse, 0x7, R5 ;  /* 0x0000000704707819 */ /* 0x040fe40000010205 */
[----:B------:R-:W-:Y:S01]  /*21b0*/  SHF.L.U32 R8, R4, 0x6, RZ ;  /* 0x0000000604087819 */ /* 0x000fe200000006ff */
[----:B------:R-:W-:Y:S01]  /*21c0*/  IMAD.WIDE.U32 R88, R119, R4, R88 ;  /* 0x0000000477587225 */ /* 0x000fe200078e0058 */
[----:B------:R-:W-:-:S03]  /*21d0*/  IADD3 R5, R31, R47, RZ ;  /* 0x0000002f1f057210 */ /* 0x000fc60007ffe0ff */
[----:B------:R-:W-:Y:S01]  /*21e0*/  IMAD.SHL.U32 R7, R4, 0x80, RZ ;  /* 0x0000008004077824 */ /* 0x000fe200078e00ff */
[----:B------:R-:W-:Y:S01]  /*21f0*/  IADD3 R4, P1, R92, R46, RZ ;  /* 0x0000002e5c047210 */ /* 0x000fe20007f3e0ff */
[----:B------:R-:W-:Y:S01]  /*2200*/  IMAD.IADD R36, R101, 0x1, R37 ;  /* 0x0000000165247824 */ /* 0x000fe200078e0225 */
[----:B------:R-:W-:Y:S01]  /*2210*/  IADD3.X R45, R23, R33, RZ, P0, !PT ;  /* 0x00000021172d7210 */ /* 0x000fe200007fe4ff */
[----:B------:R-:W-:Y:S01]  /*2220*/  IMAD.IADD R31, R43, 0x1, R31 ;  /* 0x000000012b1f7824 */ /* 0x000fe200078e021f */
[----:B------:R-:W-:Y:S01]  /*2230*/  IADD3 R37, P0, R100, R42, RZ ;  /* 0x0000002a64257210 */ /* 0x000fe20007f1e0ff */
[----:B------:R-:W-:Y:S01]  /*2240*/  IMAD.X R29, R5, 0x1, R93, P1 ;  /* 0x00000001051d7824 */ /* 0x000fe200008e065d */
[----:B------:R-:W-:Y:S01]  /*2250*/  P2R R0, PR, RZ, 0x4 ;  /* 0x00000004ff007803 */ /* 0x000fe20000000000 */
[----:B------:R-:W-:Y:S01]  /*2260*/  VIADD R6, R16, 0x80 ;  /* 0x0000008010067836 */ /* 0x000fe20000000000 */
[----:B------:R-:W-:Y:S01]  /*2270*/  IADD3 R111, P1, R4, R92, RZ ;  /* 0x0000005c046f7210 */ /* 0x000fe20007f3e0ff */
[----:B------:R-:W-:Y:S01]  /*2280*/  IMAD.X R40, R31, 0x1, R36, P0 ;  /* 0x000000011f287824 */ /* 0x000fe200000e0624 */
[----:B------:R-:W-:-:S02]  /*2290*/  IADD3 R39, P3, R100, 0x80, RZ ;  /* 0x0000008064277810 */ /* 0x000fc40007f7e0ff */
[----:B------:R-:W-:Y:S02]  /*22a0*/  IADD3 R41, P2, R37, 0x80, RZ ;  /* 0x0000008025297810 */ /* 0x000fe40007f5e0ff */
[----:B------:R-:W-:Y:S01]  /*22b0*/  LOP3.LUT R38, R49, 0xfffffff0, RZ, 0xc0, !PT ;  /* 0xfffffff031267812 */ /* 0x000fe200078ec0ff */
[----:B------:R-:W-:Y:S01]  /*22c0*/  IMAD.X R32, R29, 0x1, R93, P1 ;  /* 0x000000011d207824 */ /* 0x000fe200008e065d */
[C---:B------:R-:W-:Y:S01]  /*22d0*/  SHF.L.U64.HI R3, R102.reuse, 0x7, R103 ;  /* 0x0000000766037819 */ /* 0x040fe20000010267 */
[----:B------:R-:W-:Y:S01]  /*22e0*/  IMAD.IADD R33, R97, 0x1, R35 ;  /* 0x0000000161217824 */ /* 0x000fe200078e0223 */
[----:B------:R-:W-:Y:S01]  /*22f0*/  SHF.L.U64.HI R30, R102, 0x6, R103 ;  /* 0x00000006661e7819 */ /* 0x000fe20000010267 */
[----:B------:R-:W-:Y:S01]  /*2300*/  IMAD.SHL.U32 R121, R121, 0x2, RZ ;  /* 0x0000000279797824 */ /* 0x000fe200078e00ff */
[----:B------:R-:W-:Y:S01]  /*2310*/  IADD3 R34, R35, R95, RZ ;  /* 0x0000005f23227210 */ /* 0x000fe20007ffe0ff */
[----:B------:R-:W-:Y:S01]  /*2320*/  IMAD.IADD R35, R91, 0x1, R51 ;  /* 0x000000015b237824 */ /* 0x000fe200078e0233 */
[----:B------:R-:W-:Y:S01]  /*2330*/  ISETP.GE.AND P0, PT, R16, UR4, PT ;  /* 0x0000000410007c0c */ /* 0x000fe2000bf06270 */
[----:B------:R-:W-:Y:S01]  /*2340*/  IMAD.X R106, RZ, RZ, R36, P3 ;  /* 0x000000ffff6a7224 */ /* 0x000fe200018e0624 */
[----:B------:R-:W-:Y:S01]  /*2350*/  @!P6 BAR.SYNC.DEFER_BLOCKING 0x9, 0x100 ;  /* 0x024400000000eb1d */ /* 0x000fe20000010000 */
[----:B------:R-:W-:Y:S01]  /*2360*/  ISETP.GE.AND P1, PT, R6, UR4, PT ;  /* 0x0000000406007c0c */ /* 0x000fe2000bf26270 */
[----:B------:R-:W-:Y:S01]  /*2370*/  IMAD.X R107, RZ, RZ, R40, P2 ;  /* 0x000000ffff6b7224 */ /* 0x000fe200010e0628 */
[----:B------:R-:W-:Y:S01]  /*2380*/  IADD3 R103, R51, R89, RZ ;  /* 0x0000005933677210 */ /* 0x000fe20007ffe0ff */
[----:B------:R-:W-:Y:S01]  /*2390*/  IMAD.IADD R108, R99, 0x1, R53 ;  /* 0x00000001636c7824 */ /* 0x000fe200078e0235 */
[----:B------:R-:W-:-:S02]  /*23a0*/  SHF.R.S32.HI R104, RZ, 0x4, R49 ;  /* 0x00000004ff687819 */ /* 0x000fc40000011431 */
[----:B------:R-:W-:-:S07]  /*23b0*/  SHF.R.S32.HI R105, RZ, 0x1f, R38 ;  /* 0x0000001fff697819 */ /* 0x000fce0000011426 */
.L_x_381:
[----:B------:R-:W2:Y:S01]  /*23c0*/  LDL R48, [R1+0x4] ;  /* 0x0000040001307983 */ /* 0x000ea20000100800 */
[----:B------:R-:W0:Y:S03]  /*23d0*/  LDC R128, c[0x0][0x3d4] ;  /* 0x0000f500ff807b82 */ /* 0x000e260000000800 */
[----:B------:R-:W3:Y:S04]  /*23e0*/  LDL R50, [R1+0xc] ;  /* 0x00000c0001327983 */ /* 0x000ee80000100800 */
[----:B------:R-:W3:Y:S01]  /*23f0*/  LDL R49, [R1+0x10] ;  /* 0x0000100001317983 */ /* 0x000ee20000100800 */
[----:B------:R-:W-:Y:S01]  /*2400*/  IADD3 R25, R25, -0x1, RZ ;  /* 0xffffffff19197810 */ /* 0x000fe20007ffe0ff */
[----:B------:R-:W-:Y:S05]  /*2410*/  YIELD ;  /* 0x0000000000007946 */ /* 0x000fea0003800000 */
[----:B------:R-:W-:Y:S01]  /*2420*/  ISETP.GT.AND P3, PT, R25, R24, PT ;  /* 0x000000181900720c */ /* 0x000fe20003f64270 */
[----:B------:R-:W-:Y:S03]  /*2430*/  BSSY B0, `(.L_x_298) ;  /* 0x0000948000007945 */ /* 0x000fe60003800000 */
[----:B------:R-:W-:-:S02]  /*2440*/  P2R R110, PR, RZ, 0x8 ;  /* 0x00000008ff6e7803 */ /* 0x000fc40000000000 */
[----:B0-----:R-:W-:Y:S02]  /*2450*/  ISETP.GE.AND P2, PT, R128, 0x1, PT ;  /* 0x000000018000780c */ /* 0x001fe40003f46270 */
[----:B--2---:R-:W-:-:S04]  /*2460*/  LOP3.LUT R48, R48, 0x70, R16, 0xf8, !PT ;  /* 0x0000007030307812 */ /* 0x004fc800078ef810 */
[----:B---3--:R-:W-:-:S05]  /*2470*/  LOP3.LUT R49, R49, R48, R50, 0xf6, !PT ;  /* 0x0000003031317212 */ /* 0x008fca00078ef632 */
[----:B------:R-:W-:-:S04]  /*2480*/  IMAD R114, R232, 0x8000, R49 ;  /* 0x00008000e8727824 */ /* 0x000fc800078e0231 */
[----:B------:R-:W-:Y:S01]  /*2490*/  IMAD.IADD R114, R19, 0x1, R114 ;  /* 0x0000000113727824 */ /* 0x000fe200078e0272 */
[----:B------:R-:W-:Y:S06]  /*24a0*/  @!P2 BRA `(.L_x_299) ;  /* 0x0000008c00c0a947 */ /* 0x000fec0003800000 */
[----:B------:R-:W-:Y:S01]  /*24b0*/  ULDC.U8 UR4, c[0x0][0x3f0] ;  /* 0x0000fc0000047ab9 */ /* 0x000fe20000000000 */
[----:B------:R-:W-:Y:S01]  /*24c0*/  SHF.R.S32.HI R49, RZ, 0x1f, R25 ;  /* 0x0000001fff317819 */ /* 0x000fe20000011419 */
[-C--:B------:R-:W-:Y:S01]  /*24d0*/  IMAD R48, R3, R25.reuse, RZ ;  /* 0x0000001903307224 */ /* 0x080fe200078e02ff */
[----:B------:R-:W-:Y:S01]  /*24e0*/  ISETP.NE.AND P2, PT, RZ, UR4, PT ;  /* 0x00000004ff007c0c */ /* 0x000fe2000bf45270 */
[-C--:B------:R-:W-:Y:S02]  /*24f0*/  IMAD R50, R113, R25.reuse, RZ ;  /* 0x0000001971327224 */ /* 0x080fe400078e02ff */
[----:B------:R-:W-:Y:S02]  /*2500*/  IMAD R52, R112, R25, RZ ;  /* 0x0000001970347224 */ /* 0x000fe400078e02ff */
[C---:B------:R-:W-:Y:S02]  /*2510*/  IMAD R129, R49.reuse, R134, R48 ;  /* 0x0000008631817224 */ /* 0x040fe400078e0230 */
[----:B------:R-:W-:-:S02]  /*2520*/  IMAD R53, R49, R12, R50 ;  /* 0x0000000c31357224 */ /* 0x000fc400078e0232 */
[----:B------:R-:W-:Y:S02]  /*2530*/  IMAD R55, R49, R7, R52 ;  /* 0x0000000731377224 */ /* 0x000fe400078e0234 */
[----:B------:R-:W-:Y:S02]  /*2540*/  IMAD R118, R25, -0x80, R2 ;  /* 0xffffff8019767824 */ /* 0x000fe400078e0202 */
[----:B------:R-:W-:-:S03]  /*2550*/  IMAD.WIDE.U32 R48, R12, R25, RZ ;  /* 0x000000190c307225 */ /* 0x000fc600078e00ff */
[----:B------:R-:W-:Y:S01]  /*2560*/  VIMNMX R118, R118, 0x80, PT ;  /* 0x0000008076767848 */ /* 0x000fe20003fe0100 */
[----:B------:R-:W-:Y:S01]  /*2570*/  IMAD.WIDE.U32 R122, R134, R25, RZ ;  /* 0x00000019867a7225 */ /* 0x000fe200078e00ff */
[----:B------:R-:W-:-:S03]  /*2580*/  IADD3 R109, R49, R53, RZ ;  /* 0x00000035316d7210 */ /* 0x000fc60007ffe0ff */
[----:B------:R-:W-:-:S04]  /*2590*/  IMAD.WIDE.U32 R50, R7, R25, RZ ;  /* 0x0000001907327225 */ /* 0x000fc800078e00ff */
[----:B------:R-:W-:Y:S02]  /*25a0*/  IMAD.IADD R129, R123, 0x1, R129 ;  /* 0x000000017b817824 */ /* 0x000fe400078e0281 */
[----:B------:R-:W-:Y:S01]  /*25b0*/  IMAD.IADD R124, R51, 0x1, R55 ;  /* 0x00000001337c7824 */ /* 0x000fe200078e0237 */
[----:B------:R-:W-:Y:S06]  /*25c0*/  @!P2 BRA `(.L_x_300) ;  /* 0x00000044005ca947 */ /* 0x000fec0003800000 */
[----:B------:R-:W-:Y:S01]  /*25d0*/  ISETP.GE.AND P2, PT, R22, R118, PT ;  /* 0x000000761600720c */ /* 0x000fe20003f46270 */
[----:B------:R-:W-:Y:S01]  /*25e0*/  BSSY B1, `(.L_x_301) ;  /* 0x0000017000017945 */ /* 0x000fe20003800000 */
[----:B------:R-:W-:Y:S02]  /*25f0*/  CS2R R68, SRZ ;  /* 0x0000000000447805 */ /* 0x000fe4000001ff00 */
[----:B------:R-:W-:Y:S02]  /*2600*/  CS2R R76, SRZ ;  /* 0x00000000004c7805 */ /* 0x000fe4000001ff00 */
[----:B------:R-:W-:Y:S02]  /*2610*/  CS2R R80, SRZ ;  /* 0x0000000000507805 */ /* 0x000fe4000001ff00 */
[----:B------:R-:W-:Y:S02]  /*2620*/  CS2R R78, SRZ ;  /* 0x00000000004e7805 */ /* 0x000fe4000001ff00 */
[----:B------:R-:W-:-:S03]  /*2630*/  CS2R R82, SRZ ;  /* 0x0000000000527805 */ /* 0x000fc6000001ff00 */
[----:B------:R-:W-:Y:S05]  /*2640*/  @P2 BRA `(.L_x_302) ;  /* 0x0000000000402947 */ /* 0x000fea0003800000 */
[----:B------:R-:W-:Y:S01]  /*2650*/  ULDC.64 UR4, c[0x0][0x3c8] ;  /* 0x0000f20000047ab9 */ /* 0x000fe20000000a00 */
[----:B------:R-:W-:Y:S02]  /*2660*/  CS2R R80, SRZ ;  /* 0x0000000000507805 */ /* 0x000fe4000001ff00 */
[----:B------:R-:W-:Y:S02]  /*2670*/  IADD3 R52, P3, P4, R96, UR4, R48 ;  /* 0x0000000460347c10 */ /* 0x000fe4000fc7e030 */
[----:B------:R-:W-:Y:S02]  /*2680*/  CS2R R82, SRZ ;  /* 0x0000000000527805 */ /* 0x000fe4000001ff00 */
[----:B------:R-:W-:Y:S01]  /*2690*/  IADD3.X R53, R33, UR5, R109, P3, P4 ;  /* 0x0000000521357c10 */ /* 0x000fe20009fe846d */
[----:B------:R-:W-:Y:S02]  /*26a0*/  ULDC.64 UR4, c[0x0][0x3e0] ;  /* 0x0000f80000047ab9 */ /* 0x000fe40000000a00 */
[----:B------:R-:W-:-:S04]  /*26b0*/  IADD3 R54, P3, P4, R90, UR4, R50 ;  /* 0x000000045a367c10 */ /* 0x000fc8000fc7e032 */
[----:B------:R-:W-:Y:S02]  /*26c0*/  IADD3.X R55, R35, UR5, R124, P3, P4 ;  /* 0x0000000523377c10 */ /* 0x000fe40009fe847c */
[----:B------:R-:W-:Y:S02]  /*26d0*/  ISETP.GE.AND P3, PT, R18, R128, PT ;  /* 0x000000801200720c */ /* 0x000fe40003f66270 */
[----:B------:R-:W-:Y:S02]  /*26e0*/  CS2R R76, SRZ ;  /* 0x00000000004c7805 */ /* 0x000fe4000001ff00 */
[----:B------:R-:W-:-:S09]  /*26f0*/  CS2R R78, SRZ ;  /* 0x00000000004e7805 */ /* 0x000fd2000001ff00 */
[----:B------:R0:W5:Y:S04]  /*2700*/  @!P3 LDG.E.64 R80, desc[UR42][R52.64] ;  /* 0x0000002a3450b981 */ /* 0x000168000c1e1b00 */
[----:B------:R0:W5:Y:S01]  /*2710*/  @!P3 LDG.E.64 R82, desc[UR42][R54.64] ;  /* 0x0000002a3652b981 */ /* 0x000162000c1e1b00 */
[----:B------:R-:W-:-:S13]  /*2720*/  ISETP.GE.AND P3, PT, R236, R128, PT ;  /* 0x00000080ec00720c */ /* 0x000fda0003f66270 */
[----:B------:R0:W5:Y:S04]  /*2730*/  @!P3 LDG.E.64 R76, desc[UR42][R52.64+0x40] ;  /* 0x0000402a344cb981 */ /* 0x000168000c1e1b00 */
[----:B------:R0:W5:Y:S02]  /*2740*/  @!P3 LDG.E.64 R78, desc[UR42][R54.64+0x40] ;  /* 0x0000402a364eb981 */ /* 0x000164000c1e1b00 */
.L_x_302:
[----:B------:R-:W-:Y:S05]  /*2750*/  BSYNC B1 ;  /* 0x0000000000017941 */ /* 0x000fea0003800000 */
.L_x_301:
[----:B------:R-:W-:Y:S01]  /*2760*/  ISETP.GE.AND P3, PT, R233, R118, PT ;  /* 0x00000076e900720c */ /* 0x000fe20003f66270 */
[----:B------:R-:W-:Y:S01]  /*2770*/  BSSY B1, `(.L_x_303) ;  /* 0x0000023000017945 */ /* 0x000fe20003800000 */
[----:B------:R-:W-:Y:S02]  /*2780*/  CS2R R72, SRZ ;  /* 0x0000000000487805 */ /* 0x000fe4000001ff00 */
[----:B------:R-:W-:Y:S02]  /*2790*/  CS2R R70, SRZ ;  /* 0x0000000000467805 */ /* 0x000fe4000001ff00 */
[----:B0-----:R-:W-:Y:S02]  /*27a0*/  CS2R R52, SRZ ;  /* 0x0000000000347805 */ /* 0x001fe4000001ff00 */
[----:B------:R-:W-:Y:S02]  /*27b0*/  CS2R R60, SRZ ;  /* 0x00000000003c7805 */ /* 0x000fe4000001ff00 */
[----:B------:R-:W-:-:S02]  /*27c0*/  CS2R R64, SRZ ;  /* 0x0000000000407805 */ /* 0x000fc4000001ff00 */
[----:B------:R-:W-:Y:S02]  /*27d0*/  CS2R R62, SRZ ;  /* 0x00000000003e7805 */ /* 0x000fe4000001ff00 */
[----:B------:R-:W-:Y:S02]  /*27e0*/  CS2R R66, SRZ ;  /* 0x0000000000427805 */ /* 0x000fe4000001ff00 */
[----:B------:R-:W-:Y:S02]  /*27f0*/  CS2R R56, SRZ ;  /* 0x0000000000387805 */ /* 0x000fe4000001ff00 */
[----:B------:R-:W-:Y:S02]  /*2800*/  CS2R R54, SRZ ;  /* 0x0000000000367805 */ /* 0x000fe4000001ff00 */
[----:B------:R-:W-:Y:S01]  /*2810*/  CS2R R58, SRZ ;  /* 0x00000000003a7805 */ /* 0x000fe2000001ff00 */
[----:B-----5:R-:W-:Y:S01]  /*2820*/  IMAD.MOV.U32 R135, RZ, RZ, R76 ;  /* 0x000000ffff877224 */ /* 0x020fe200078e004c */
[----:B------:R-:W-:Y:S01]  /*2830*/  CS2R R74, SRZ ;  /* 0x00000000004a7805 */ /* 0x000fe2000001ff00 */
[----:B------:R-:W-:Y:S01]  /*2840*/  IMAD.MOV.U32 R145, RZ, RZ, R80 ;  /* 0x000000ffff917224 */ /* 0x000fe200078e0050 */
[----:B------:R-:W-:Y:S06]  /*2850*/  @P3 BRA `(.L_x_304) ;  /* 0x0000000000503947 */ /* 0x000fec0003800000 */
[----:B------:R-:W-:Y:S01]  /*2860*/  IADD3 R84, P4, P5, R96, R48, R14 ;  /* 0x0000003060547210 */ /* 0x000fe20007d9e00e */
[----:B------:R-:W-:Y:S01]  /*2870*/  ULDC.64 UR4, c[0x0][0x3c8] ;  /* 0x0000f20000047ab9 */ /* 0x000fe20000000a00 */
[----:B------:R-:W-:Y:S02]  /*2880*/  CS2R R72, SRZ ;  /* 0x0000000000487805 */ /* 0x000fe4000001ff00 */
[----:B------:R-:W-:Y:S02]  /*2890*/  CS2R R74, SRZ ;  /* 0x00000000004a7805 */ /* 0x000fe4000001ff00 */
[----:B------:R-:W-:Y:S02]  /*28a0*/  IADD3.X R69, R33, R109, R20, P4, P5 ;  /* 0x0000006d21457210 */ /* 0x000fe400027ea414 */
[----:B------:R-:W-:-:S04]  /*28b0*/  IADD3 R86, P4, P5, R90, R50, R9 ;  /* 0x000000325a567210 */ /* 0x000fc80007d9e009 */
[----:B------:R-:W-:Y:S02]  /*28c0*/  IADD3.X R68, R35, R124, R11, P4, P5 ;  /* 0x0000007c23447210 */ /* 0x000fe400027ea40b */
[----:B------:R-:W-:-:S04]  /*28d0*/  IADD3 R84, P4, R84, UR4, RZ ;  /* 0x0000000454547c10 */ /* 0x000fc8000ff9e0ff */
[----:B------:R-:W-:Y:S01]  /*28e0*/  IADD3.X R85, R69, UR5, RZ, P4, !PT ;  /* 0x0000000545557c10 */ /* 0x000fe2000a7fe4ff */
[----:B------:R-:W-:Y:S02]  /*28f0*/  ULDC.64 UR4, c[0x0][0x3e0] ;  /* 0x0000f80000047ab9 */ /* 0x000fe40000000a00 */
[----:B------:R-:W-:-:S04]  /*2900*/  IADD3 R86, P4, R86, UR4, RZ ;  /* 0x0000000456567c10 */ /* 0x000fc8000ff9e0ff */
[----:B------:R-:W-:Y:S02]  /*2910*/  IADD3.X R87, R68, UR5, RZ, P4, !PT ;  /* 0x0000000544577c10 */ /* 0x000fe4000a7fe4ff */
        /* <DEDUP_REMOVED lines=8> */
.L_x_304:
[----:B------:R-:W-:Y:S05]  /*29a0*/  BSYNC B1 ;  /* 0x0000000000017941 */ /* 0x000fea0003800000 */
.L_x_303:
[----:B------:R-:W-:Y:S01]  /*29b0*/  ISETP.GE.AND P4, PT, R234, R118, PT ;  /* 0x00000076ea00720c */ /* 0x000fe20003f86270 */
[----:B------:R-:W-:Y:S03]  /*29c0*/  BSSY B1, `(.L_x_305) ;  /* 0x0000017000017945 */ /* 0x000fe60003800000 */
[----:B------:R-:W-:-:S09]  /*29d0*/  P2R R146, PR, RZ, 0x10 ;  /* 0x00000010ff927803 */ /* 0x000fd20000000000 */
[----:B------:R-:W-:Y:S05]  /*29e0*/  @P4 BRA `(.L_x_306) ;  /* 0x0000000000504947 */ /* 0x000fea0003800000 */
[----:B0-----:R-:W-:Y:S01]  /*29f0*/  IADD3 R84, P4, P5, R96, R13, R48 ;  /* 0x0000000d60547210 */ /* 0x001fe20007d9e030 */
        /* <DEDUP_REMOVED lines=19> */
.L_x_306:
[----:B------:R-:W-:Y:S05]  /*2b30*/  BSYNC B1 ;  /* 0x0000000000017941 */ /* 0x000fea0003800000 */
.L_x_305:
[----:B------:R-:W-:Y:S01]  /*2b40*/  ISETP.GE.AND P4, PT, R235, R118, PT ;  /* 0x00000076eb00720c */ /* 0x000fe20003f86270 */
[----:B------:R-:W-:-:S12]  /*2b50*/  BSSY B1, `(.L_x_307) ;  /* 0x000001c000017945 */ /* 0x000fd80003800000 */
[----:B------:R-:W-:Y:S05]  /*2b60*/  @P4 BRA `(.L_x_308) ;  /* 0x0000000000684947 */ /* 0x000fea0003800000 */
[----:B------:R-:W2:Y:S01]  /*2b70*/  LDC.64 R52, c[0x0][0x3d8] ;  /* 0x0000f600ff347b82 */ /* 0x000ea20000000a00 */
[----:B------:R-:W-:Y:S01]  /*2b80*/  MOV R49, R109 ;  /* 0x0000006d00317202 */ /* 0x000fe20000000f00 */
[----:B------:R-:W-:Y:S01]  /*2b90*/  ULDC.64 UR4, c[0x0][0x3c8] ;  /* 0x0000f20000047ab9 */ /* 0x000fe20000000a00 */
[----:B------:R-:W-:Y:S01]  /*2ba0*/  IMAD.MOV.U32 R51, RZ, RZ, R124 ;  /* 0x000000ffff337224 */ /* 0x000fe200078e007c */
[----:B------:R-:W-:Y:S02]  /*2bb0*/  CS2R R56, SRZ ;  /* 0x0000000000387805 */ /* 0x000fe4000001ff00 */
[----:B------:R-:W-:Y:S01]  /*2bc0*/  CS2R R58, SRZ ;  /* 0x00000000003a7805 */ /* 0x000fe2000001ff00 */
[----:B--2---:R-:W-:-:S04]  /*2bd0*/  IMAD.WIDE.U32 R48, R52, 0x60, R48 ;  /* 0x0000006034307825 */ /* 0x004fc800078e0030 */
[----:B------:R-:W-:Y:S01]  /*2be0*/  IMAD R53, R53, 0x60, RZ ;  /* 0x0000006035357824 */ /* 0x000fe200078e02ff */
[----:B------:R-:W-:-:S03]  /*2bf0*/  IADD3 R48, P5, P6, R96, UR4, R48 ;  /* 0x0000000460307c10 */ /* 0x000fc6000febe030 */
[----:B------:R-:W-:-:S05]  /*2c00*/  IMAD.IADD R52, R49, 0x1, R53 ;  /* 0x0000000131347824 */ /* 0x000fca00078e0235 */
[----:B------:R-:W-:Y:S01]  /*2c10*/  IADD3.X R49, R33, UR5, R52, P5, P6 ;  /* 0x0000000521317c10 */ /* 0x000fe2000afec434 */
[----:B------:R-:W-:Y:S01]  /*2c20*/  ULDC.64 UR4, c[0x0][0x3e0] ;  /* 0x0000f80000047ab9 */ /* 0x000fe20000000a00 */
[----:B------:R-:W2:Y:S02]  /*2c30*/  LDC.64 R52, c[0x0][0x3e8] ;  /* 0x0000fa00ff347b82 */ /* 0x000ea40000000a00 */
[----:B--2---:R-:W-:-:S04]  /*2c40*/  IMAD.WIDE.U32 R50, R52, 0x60, R50 ;  /* 0x0000006034327825 */ /* 0x004fc800078e0032 */
[----:B------:R-:W-:Y:S01]  /*2c50*/  IMAD R53, R53, 0x60, RZ ;  /* 0x0000006035357824 */ /* 0x000fe200078e02ff */
[----:B------:R-:W-:-:S03]  /*2c60*/  IADD3 R50, P5, P6, R90, UR4, R50 ;  /* 0x000000045a327c10 */ /* 0x000fc6000febe032 */
[----:B------:R-:W-:-:S05]  /*2c70*/  IMAD.IADD R52, R51, 0x1, R53 ;  /* 0x0000000133347824 */ /* 0x000fca00078e0235 */
        /* <DEDUP_REMOVED lines=9> */
.L_x_308:
[----:B------:R-:W-:Y:S05]  /*2d10*/  BSYNC B1 ;  /* 0x0000000000017941 */ /* 0x000fea0003800000 */
.L_x_307:
[----:B------:R-:W-:Y:S01]  /*2d20*/  UISETP.NE.AND UP0, UPT, UR47, 0x3, UPT ;  /* 0x000000032f00788c */ /* 0x000fe2000bf05270 */
[----:B------:R-:W-:Y:S01]  /*2d30*/  MOV R144, R78 ;  /* 0x0000004e00907202 */ /* 0x000fe20000000f00 */
[----:B------:R-:W-:Y:S01]  /*2d40*/  IMAD.MOV.U32 R157, RZ, RZ, R82 ;  /* 0x000000ffff9d7224 */ /* 0x000fe200078e0052 */
[----:B-----5:R-:W-:Y:S01]  /*2d50*/  MOV R139, R70 ;  /* 0x00000046008b7202 */ /* 0x020fe20000000f00 */
[----:B------:R-:W-:Y:S01]  /*2d60*/  IMAD.MOV.U32 R138, RZ, RZ, R68 ;  /* 0x000000ffff8a7224 */ /* 0x000fe200078e0044 */
[----:B------:R-:W-:Y:S01]  /*2d70*/  MOV R133, R62 ;  /* 0x0000003e00857202 */ /* 0x000fe20000000f00 */
[----:B------:R-:W-:Y:S01]  /*2d80*/  IMAD.MOV.U32 R140, RZ, RZ, R72 ;  /* 0x000000ffff8c7224 */ /* 0x000fe200078e0048 */
[----:B------:R-:W-:Y:S01]  /*2d90*/  PLOP3.LUT P5, PT, PT, PT, UP0, 0x80, 0x0 ;  /* 0x000000000000781c */ /* 0x000fe20003faf008 */
[----:B------:R-:W-:Y:S01]  /*2da0*/  IMAD.MOV.U32 R141, RZ, RZ, R74 ;  /* 0x000000ffff8d7224 */ /* 0x000fe200078e004a */
[----:B01----:R-:W-:Y:S01]  /*2db0*/  MOV R85, R54 ;  /* 0x0000003600557202 */ /* 0x003fe20000000f00 */
[----:B------:R-:W-:-:S02]  /*2dc0*/  IMAD.MOV.U32 R132, RZ, RZ, R60 ;  /* 0x000000ffff847224 */ /* 0x000fc400078e003c */
[----:B------:R-:W-:Y:S02]  /*2dd0*/  IMAD.MOV.U32 R136, RZ, RZ, R64 ;  /* 0x000000ffff887224 */ /* 0x000fe400078e0040 */
[----:B------:R-:W-:Y:S02]  /*2de0*/  IMAD.MOV.U32 R137, RZ, RZ, R66 ;  /* 0x000000ffff897224 */ /* 0x000fe400078e0042 */
[----:B------:R-:W-:Y:S02]  /*2df0*/  IMAD.MOV.U32 R84, RZ, RZ, R52 ;  /* 0x000000ffff547224 */ /* 0x000fe400078e0034 */
[----:B------:R-:W-:Y:S02]  /*2e00*/  IMAD.MOV.U32 R86, RZ, RZ, R56 ;  /* 0x000000ffff567224 */ /* 0x000fe400078e0038 */
[----:B------:R-:W-:Y:S01]  /*2e10*/  IMAD.MOV.U32 R87, RZ, RZ, R58 ;  /* 0x000000ffff577224 */ /* 0x000fe200078e003a */
[----:B------:R-:W-:Y:S06]  /*2e20*/  @!P5 BRA `(.L_x_309) ;  /* 0x000000000004d947 */ /* 0x000fec0003800000 */
[----:B------:R-:W-:Y:S01]  /*2e30*/  BPT.TRAP 0x1 ;  /* 0x000000040000795c */ /* 0x000fe20000300000 */
.L_x_309:
[----:B------:R-:W-:Y:S01]  /*2e40*/  IMAD R109, R232, 0x8, R19 ;  /* 0x00000008e86d7824 */ /* 0x000fe200078e0213 */
[----:B------:R-:W-:Y:S01]  /*2e50*/  SHF.L.U32 R124, R237, 0x1f, RZ ;  /* 0x0000001fed7c7819 */ /* 0x000fe200000006ff */
[----:B------:R-:W-:Y:S03]  /*2e60*/  BSSY B1, `(.L_x_310) ;  /* 0x0000003000017945 */ /* 0x000fe60003800000 */
[----:B------:R-:W0:Y:S02]  /*2e70*/  SYNCS.PHASECHK.TRANS64.TRYWAIT P6, [R109+URZ+0x38890], R124 ;  /* 0x0388907c6d0075a7 */ /* 0x000e2400080c017f */
[----:B0-----:R-:W-:Y:S05]  /*2e80*/  @!P6 BRA `(.L_x_311) ;  /* 0x000002200078e947 */ /* 0x001fea0003800000 */
.L_x_597:
[----:B------:R-:W-:Y:S05]  /*2e90*/  BSYNC B1 ;  /* 0x0000000000017941 */ /* 0x000fea0003800000 */
.L_x_310:
[----:B------:R-:W-:Y:S04]  /*2ea0*/  BSSY B1, `(.L_x_312) ;  /* 0x00000f0000017945 */ /* 0x000fe80003800000 */
[----:B------:R-:W-:Y:S05]  /*2eb0*/  @P2 BRA `(.L_x_313) ;  /* 0x0000000c00b82947 */ /* 0x000fea0003800000 */
[----:B------:R-:W-:Y:S01]  /*2ec0*/  IADD3 R142, P2, R42, R122, RZ ;  /* 0x0000007a2a8e7210 */ /* 0x000fe20007f5e0ff */
[----:B------:R-:W-:Y:S04]  /*2ed0*/  BSSY B2, `(.L_x_314) ;  /* 0x0000077000027945 */ /* 0x000fe80003800000 */
[----:B------:R-:W-:Y:S01]  /*2ee0*/  IMAD.X R143, R129, 0x1, R31, P2 ;  /* 0x00000001818f7824 */ /* 0x000fe200010e061f */
[----:B------:R-:W-:Y:S07]  /*2ef0*/  @P0 BRA `(.L_x_315) ;  /* 0x0000000400d00947 */ /* 0x000fee0003800000 */
[----:B--2---:R1:W2:Y:S01]  /*2f00*/  LDS.128 R48, [R114+0x28400] ;  /* 0x0284000072307984 */ /* 0x0042a20000000c00 */
[----:B------:R-:W-:Y:S01]  /*2f10*/  ISETP.GE.AND P2, PT, R18, R128, PT ;  /* 0x000000801200720c */ /* 0x000fe20003f46270 */
[----:B------:R-:W-:-:S12]  /*2f20*/  BSSY B3, `(.L_x_316) ;  /* 0x000006d000037945 */ /* 0x000fd80003800000 */
[----:B-1----:R-:W-:Y:S05]  /*2f30*/  @P2 BRA `(.L_x_317) ;  /* 0x0000000400ac2947 */ /* 0x002fea0003800000 */
[--C-:B------:R-:W-:Y:S02]  /*2f40*/  SHF.R.U32.HI R154, RZ, 0x10, R81.reuse ;  /* 0x00000010ff9a7819 */ /* 0x100fe40000011651 */
[--C-:B------:R-:W-:Y:S02]  /*2f50*/  SHF.R.U32.HI R150, RZ, 0x8, R81.reuse ;  /* 0x00000008ff967819 */ /* 0x100fe40000011651 */
[----:B------:R-:W-:Y:S02]  /*2f60*/  LOP3.LUT R80, R81, 0xff, RZ, 0xc0, !PT ;  /* 0x000000ff51507812 */ /* 0x000fe400078ec0ff */
[----:B------:R-:W-:Y:S02]  /*2f70*/  SHF.R.U32.HI R151, RZ, 0x18, R81 ;  /* 0x00000018ff977819 */ /* 0x000fe40000011651 */
[----:B------:R-:W-:Y:S02]  /*2f80*/  LOP3.LUT R81, R83, 0xff, RZ, 0xc0, !PT ;  /* 0x000000ff53517812 */ /* 0x000fe400078ec0ff */
[----:B------:R-:W-:-:S02]  /*2f90*/  SHF.R.U32.HI R148, RZ, 0x18, R83 ;  /* 0x00000018ff947819 */ /* 0x000fc40000011653 */
[----:B------:R-:W-:Y:S02]  /*2fa0*/  SHF.R.U32.HI R147, RZ, 0x8, R83 ;  /* 0x00000008ff937819 */ /* 0x000fe40000011653 */
[----:B------:R-:W-:Y:S02]  /*2fb0*/  PRMT R148, R148, 0x654, R81 ;  /* 0x0000065494947816 */ /* 0x000fe40000000051 */
[----:B------:R-:W-:Y:S01]  /*2fc0*/  SHF.R.U32.HI R149, RZ, 0x10, R83 ;  /* 0x00000010ff957819 */ /* 0x000fe20000011653 */
[----:B------:R-:W-:Y:S01]  /*2fd0*/  IMAD.SHL.U32 R83, R147, 0x100, RZ ;  /* 0x0000010093537824 */ /* 0x000fe200078e00ff */
[----:B------:R-:W-:Y:S01]  /*2fe0*/  PRMT R82, R151, 0x654, R80 ;  /* 0x0000065497527816 */ /* 0x000fe20000000050 */
[----:B--2---:R-:W-:Y:S01]  /*2ff0*/  IMAD.MOV.U32 R80, RZ, RZ, R48 ;  /* 0x000000ffff507224 */ /* 0x004fe200078e0030 */
[----:B------:R-:W-:Y:S02]  /*3000*/  SHF.L.U32 R81, R150, 0x8, RZ ;  /* 0x0000000896517819 */ /* 0x000fe400000006ff */
[----:B------:R-:W-:-:S02]  /*3010*/  LOP3.LUT R148, R148, 0xff00, R83, 0xf8, !PT ;  /* 0x0000ff0094947812 */ /* 0x000fc400078ef853 */
[----:B------:R-:W-:Y:S01]  /*3020*/  LOP3.LUT R82, R82, 0xff00, R81, 0xf8, !PT ;  /* 0x0000ff0052527812 */ /* 0x000fe200078ef851 */
[----:B------:R-:W-:Y:S01]  /*3030*/  IMAD.U32 R81, R154, 0x10000, RZ ;  /* 0x000100009a517824 */ /* 0x000fe200078e00ff */
[----:B------:R-:W-:Y:S02]  /*3040*/  SHF.L.U32 R147, R149, 0x10, RZ ;  /* 0x0000001095937819 */ /* 0x000fe400000006ff */
[----:B------:R-:W-:Y:S02]  /*3050*/  F2FP.F16.E4M3.UNPACK_B R48, R49 ;  /* 0x00000031ff30723e */ /* 0x000fe400020006ff */
[----:B------:R-:W-:Y:S02]  /*3060*/  F2FP.F16.E4M3.UNPACK_B R83, R157.H1 ;  /* 0x0000009dff53723e */ /* 0x000fe400030006ff */
[----:B------:R-:W-:Y:S01]  /*3070*/  LOP3.LUT R149, R82, 0xff0000, R81, 0xf8, !PT ;  /* 0x00ff000052957812 */ /* 0x000fe200078ef851 */
[--C-:B------:R-:W-:Y:S01]  /*3080*/  HADD2.F32 R81, -RZ, R48.reuse.H1_H1 ;  /* 0x30000030ff517230 */ /* 0x100fe20000004100 */
[----:B------:R-:W-:Y:S01]  /*3090*/  LOP3.LUT R154, R148, 0xff0000, R147, 0xf8, !PT ;  /* 0x00ff0000949a7812 */ /* 0x000fe200078ef893 */
[--C-:B------:R-:W-:Y:S01]  /*30a0*/  HADD2.F32 R150, -RZ, R83.reuse.H0_H0 ;  /* 0x20000053ff967230 */ /* 0x100fe20000004100 */
[----:B------:R-:W-:Y:S01]  /*30b0*/  F2FP.F16.E4M3.UNPACK_B R147, R145.H1 ;  /* 0x00000091ff93723e */ /* 0x000fe200030006ff */
[----:B------:R-:W-:Y:S01]  /*30c0*/  HADD2.F32 R48, -RZ, R48.H0_H0 ;  /* 0x20000030ff307230 */ /* 0x000fe20000004100 */
[----:B------:R-:W-:Y:S01]  /*30d0*/  F2FP.F16.E4M3.UNPACK_B R49, R49.H1 ;  /* 0x00000031ff31723e */ /* 0x000fe200030006ff */
[----:B------:R-:W-:-:S02]  /*30e0*/  HADD2.F32 R151, -RZ, R83.H1_H1 ;  /* 0x30000053ff977230 */ /* 0x000fc40000004100 */
[CC--:B------:R-:W-:Y:S01]  /*30f0*/  FMUL.FTZ R155, R81.reuse, R150.reuse ;  /* 0x00000096519b7220 */ /* 0x0c0fe20000410000 */
[----:B------:R-:W-:Y:S02]  /*3100*/  HADD2.F32 R148, -RZ, R147.H0_H0 ;  /* 0x20000093ff947230 */ /* 0x000fe40000004100 */
[C---:B------:R-:W-:Y:S01]  /*3110*/  FMUL.FTZ R156, R48.reuse, R150 ;  /* 0x00000096309c7220 */ /* 0x040fe20000410000 */
[--C-:B------:R-:W-:Y:S01]  /*3120*/  HADD2.F32 R83, -RZ, R49.reuse.H1_H1 ;  /* 0x30000031ff537230 */ /* 0x100fe20000004100 */
[----:B------:R-:W-:Y:S01]  /*3130*/  F2FP.F16.E4M3.UNPACK_B R150, R157 ;  /* 0x0000009dff96723e */ /* 0x000fe200020006ff */
[----:B------:R-:W-:Y:S02]  /*3140*/  HADD2.F32 R82, -RZ, R49.H0_H0 ;  /* 0x20000031ff527230 */ /* 0x000fe40000004100 */
[-C--:B------:R-:W-:Y:S01]  /*3150*/  FFMA.FTZ R48, R48, R148.reuse, -R155 ;  /* 0x0000009430307223 */ /* 0x080fe2000001089b */
[----:B------:R-:W-:Y:S02]  /*3160*/  HADD2.F32 R147, -RZ, R147.H1_H1 ;  /* 0x30000093ff937230 */ /* 0x000fe40000004100 */
[----:B------:R-:W-:Y:S01]  /*3170*/  FFMA.FTZ R49, R81, R148, R156 ;  /* 0x0000009451317223 */ /* 0x000fe2000001009c */
[CC--:B------:R-:W-:Y:S01]  /*3180*/  FMUL.FTZ R155, R83.reuse, R151.reuse ;  /* 0x00000097539b7220 */ /* 0x0c0fe20000410000 */
[C---:B------:R-:W-:Y:S01]  /*3190*/  FMUL.FTZ R158, R82.reuse, R151 ;  /* 0x00000097529e7220 */ /* 0x040fe20000410000 */
[-C--:B------:R-:W-:Y:S01]  /*31a0*/  F2FP.F16.E4M3.UNPACK_B R81, R80.reuse.H1 ;  /* 0x00000050ff51723e */ /* 0x080fe200030006ff */
[----:B------:R-:W-:Y:S01]  /*31b0*/  HADD2.F32 R148, -RZ, R150.H1_H1 ;  /* 0x30000096ff947230 */ /* 0x000fe20000004100 */
[----:B------:R-:W-:Y:S01]  /*31c0*/  F2FP.F16.E4M3.UNPACK_B R80, R80 ;  /* 0x00000050ff50723e */ /* 0x000fe200020006ff */
[-C--:B------:R-:W-:Y:S01]  /*31d0*/  FFMA.FTZ R157, R82, R147.reuse, -R155 ;  /* 0x00000093529d7223 */ /* 0x080fe2000001089b */
[----:B------:R-:W-:Y:S01]  /*31e0*/  FFMA.FTZ R158, R83, R147, R158 ;  /* 0x00000093539e7223 */ /* 0x000fe2000001009e */
[----:B------:R-:W-:Y:S01]  /*31f0*/  F2FP.F16.E4M3.UNPACK_B R145, R145 ;  /* 0x00000091ff91723e */ /* 0x000fe200020006ff */
[----:B------:R-:W-:-:S02]  /*3200*/  HADD2.F32 R82, -RZ, R81.H0_H0 ;  /* 0x20000051ff527230 */ /* 0x000fc40000004100 */
[----:B------:R-:W-:Y:S01]  /*3210*/  HADD2.F32 R83, -RZ, R81.H1_H1 ;  /* 0x30000051ff537230 */ /* 0x000fe20000004100 */
[----:B------:R-:W-:Y:S01]  /*3220*/  F2FP.SATFINITE.E4M3.F32.PACK_AB_MERGE_C R160, R158, R157, RZ ;  /* 0x0000009d9ea0723e */ /* 0x000fe200048070ff */
[----:B------:R-:W-:Y:S02]  /*3230*/  HADD2.F32 R81, -RZ, R80.H0_H0 ;  /* 0x20000050ff517230 */ /* 0x000fe40000004100 */
[-C--:B------:R-:W-:Y:S01]  /*3240*/  FMUL.FTZ R156, R82, R148.reuse ;  /* 0x00000094529c7220 */ /* 0x080fe20000410000 */
[----:B------:R-:W-:Y:S02]  /*3250*/  HADD2.F32 R150, -RZ, R150.H0_H0 ;  /* 0x20000096ff967230 */ /* 0x000fe40000004100 */
[----:B------:R-:W-:Y:S01]  /*3260*/  FMUL.FTZ R155, R83, R148 ;  /* 0x00000094539b7220 */ /* 0x000fe20000410000 */
[----:B------:R-:W-:Y:S01]  /*3270*/  HADD2.F32 R80, -RZ, R80.H1_H1 ;  /* 0x30000050ff507230 */ /* 0x000fe20000004100 */
[----:B------:R-:W-:Y:S01]  /*3280*/  F2FP.SATFINITE.E4M3.F32.PACK_AB_MERGE_C R49, R49, R48, R160 ;  /* 0x000000303131723e */ /* 0x000fe200048070a0 */
[----:B------:R-:W-:-:S02]  /*3290*/  HADD2.F32 R147, -RZ, R145.H1_H1 ;  /* 0x30000091ff937230 */ /* 0x000fc40000004100 */
[-C--:B------:R-:W-:Y:S01]  /*32a0*/  FMUL.FTZ R151, R81, R150.reuse ;  /* 0x0000009651977220 */ /* 0x080fe20000410000 */
[----:B------:R-:W-:Y:S02]  /*32b0*/  HADD2.F32 R145, -RZ, R145.H0_H0 ;  /* 0x20000091ff917230 */ /* 0x000fe40000004100 */
[----:B------:R-:W-:Y:S01]  /*32c0*/  FMUL.FTZ R148, R80, R150 ;  /* 0x0000009650947220 */ /* 0x000fe20000410000 */
[-C--:B------:R-:W-:Y:S01]  /*32d0*/  FFMA.FTZ R82, R82, R147.reuse, -R155 ;  /* 0x0000009352527223 */ /* 0x080fe2000001089b */
[----:B------:R-:W-:Y:S02]  /*32e0*/  FFMA.FTZ R83, R83, R147, R156 ;  /* 0x0000009353537223 */ /* 0x000fe4000001009c */
[----:B------:R-:W-:Y:S01]  /*32f0*/  FFMA.FTZ R155, R81, R145, -R148 ;  /* 0x00000091519b7223 */ /* 0x000fe20000010894 */
[----:B------:R-:W-:Y:S01]  /*3300*/  F2FP.F16.E4M3.UNPACK_B R81, R51.H1 ;  /* 0x00000033ff51723e */ /* 0x000fe200030006ff */
[----:B------:R-:W-:Y:S01]  /*3310*/  FFMA.FTZ R156, R80, R145, R151 ;  /* 0x00000091509c7223 */ /* 0x000fe20000010097 */
[----:B------:R-:W-:-:S02]  /*3320*/  F2FP.F16.E4M3.UNPACK_B R148, R154.H1 ;  /* 0x0000009aff94723e */ /* 0x000fc400030006ff */
[----:B------:R-:W-:Y:S01]  /*3330*/  F2FP.SATFINITE.E4M3.F32.PACK_AB_MERGE_C R159, R83, R82, RZ ;  /* 0x00000052539f723e */ /* 0x000fe200048070ff */
[--C-:B------:R-:W-:Y:S01]  /*3340*/  HADD2.F32 R83, -RZ, R81.reuse.H1_H1 ;  /* 0x30000051ff537230 */ /* 0x100fe20000004100 */
[-C--:B------:R-:W-:Y:S01]  /*3350*/  F2FP.F16.E4M3.UNPACK_B R145, R149.reuse.H1 ;  /* 0x00000095ff91723e */ /* 0x080fe200030006ff */
[----:B------:R-:W-:Y:S01]  /*3360*/  HADD2.F32 R151, -RZ, R148.H1_H1 ;  /* 0x30000094ff977230 */ /* 0x000fe20000004100 */
[----:B------:R-:W-:Y:S01]  /*3370*/  F2FP.F16.E4M3.UNPACK_B R80, R50.H1 ;  /* 0x00000032ff50723e */ /* 0x000fe200030006ff */
[----:B------:R-:W-:Y:S01]  /*3380*/  HADD2.F32 R82, -RZ, R81.H0_H0 ;  /* 0x20000051ff527230 */ /* 0x000fe20000004100 */
[----:B------:R-:W-:Y:S01]  /*3390*/  F2FP.F16.E4M3.UNPACK_B R154, R154 ;  /* 0x0000009aff9a723e */ /* 0x000fe200020006ff */
[----:B------:R-:W-:Y:S01]  /*33a0*/  HADD2.F32 R147, -RZ, R145.H1_H1 ;  /* 0x30000091ff937230 */ /* 0x000fe20000004100 */
[----:B------:R-:W-:Y:S01]  /*33b0*/  F2FP.F16.E4M3.UNPACK_B R149, R149 ;  /* 0x00000095ff95723e */ /* 0x000fe200020006ff */
[----:B------:R-:W-:Y:S02]  /*33c0*/  HADD2.F32 R81, -RZ, R80.H1_H1 ;  /* 0x30000050ff517230 */ /* 0x000fe40000004100 */
[----:B------:R-:W-:Y:S01]  /*33d0*/  FMUL.FTZ R157, R83, R151 ;  /* 0x00000097539d7220 */ /* 0x000fe20000410000 */
[----:B------:R-:W-:-:S02]  /*33e0*/  HADD2.F32 R150, -RZ, R154.H1_H1 ;  /* 0x3000009aff967230 */ /* 0x000fc40000004100 */
[C---:B------:R-:W-:Y:S01]  /*33f0*/  FMUL.FTZ R158, R82.reuse, R151 ;  /* 0x00000097529e7220 */ /* 0x040fe20000410000 */
[----:B------:R-:W-:Y:S02]  /*3400*/  HADD2.F32 R80, -RZ, R80.H0_H0 ;  /* 0x20000050ff507230 */ /* 0x000fe40000004100 */
[----:B------:R-:W-:Y:S01]  /*3410*/  FFMA.FTZ R157, R82, R147, -R157 ;  /* 0x00000093529d7223 */ /* 0x000fe2000001089d */
[----:B------:R-:W-:Y:S02]  /*3420*/  HADD2.F32 R82, -RZ, R149.H1_H1 ;  /* 0x30000095ff527230 */ /* 0x000fe40000004100 */
[-C--:B------:R-:W-:Y:S01]  /*3430*/  FMUL.FTZ R151, R81, R150.reuse ;  /* 0x0000009651977220 */ /* 0x080fe20000410000 */
[----:B------:R-:W-:Y:S01]  /*3440*/  F2FP.F16.E4M3.UNPACK_B R51, R51 ;  /* 0x00000033ff33723e */ /* 0x000fe200020006ff */
[C---:B------:R-:W-:Y:S01]  /*3450*/  FMUL.FTZ R150, R80.reuse, R150 ;  /* 0x0000009650967220 */ /* 0x040fe20000410000 */
[----:B------:R-:W-:Y:S01]  /*3460*/  F2FP.F16.E4M3.UNPACK_B R50, R50 ;  /* 0x00000032ff32723e */ /* 0x000fe200020006ff */
[----:B------:R-:W-:Y:S01]  /*3470*/  FFMA.FTZ R151, R80, R82, -R151 ;  /* 0x0000005250977223 */ /* 0x000fe20000010897 */
[----:B------:R-:W-:-:S02]  /*3480*/  HADD2.F32 R148, -RZ, R148.H0_H0 ;  /* 0x20000094ff947230 */ /* 0x000fc40000004100 */
[----:B------:R-:W-:Y:S01]  /*3490*/  FFMA.FTZ R150, R81, R82, R150 ;  /* 0x0000005251967223 */ /* 0x000fe20000010096 */
[--C-:B------:R-:W-:Y:S02]  /*34a0*/  HADD2.F32 R80, -RZ, R51.reuse.H0_H0 ;  /* 0x20000033ff507230 */ /* 0x100fe40000004100 */
[----:B------:R-:W-:Y:S01]  /*34b0*/  FFMA.FTZ R158, R83, R147, R158 ;  /* 0x00000093539e7223 */ /* 0x000fe2000001009e */
[----:B------:R-:W-:Y:S01]  /*34c0*/  HADD2.F32 R81, -RZ, R51.H1_H1 ;  /* 0x30000033ff517230 */ /* 0x000fe20000004100 */
[----:B------:R-:W-:Y:S01]  /*34d0*/  F2FP.SATFINITE.E4M3.F32.PACK_AB_MERGE_C R48, R156, R155, R159 ;  /* 0x0000009b9c30723e */ /* 0x000fe2000480709f */
[--C-:B------:R-:W-:Y:S01]  /*34e0*/  HADD2.F32 R51, -RZ, R50.reuse.H0_H0 ;  /* 0x20000032ff337230 */ /* 0x100fe20000004100 */
[----:B------:R-:W-:Y:S01]  /*34f0*/  F2FP.SATFINITE.E4M3.F32.PACK_AB_MERGE_C R150, R150, R151, RZ ;  /* 0x000000979696723e */ /* 0x000fe200048070ff */
[----:B------:R-:W-:Y:S02]  /*3500*/  HADD2.F32 R50, -RZ, R50.H1_H1 ;  /* 0x30000032ff327230 */ /* 0x000fe40000004100 */
[----:B------:R-:W-:Y:S01]  /*3510*/  FMUL.FTZ R147, R81, R148 ;  /* 0x0000009451937220 */ /* 0x000fe20000410000 */
[----:B------:R-:W-:-:S02]  /*3520*/  HADD2.F32 R154, -RZ, R154.H0_H0 ;  /* 0x2000009aff9a7230 */ /* 0x000fc40000004100 */
[----:B------:R-:W-:Y:S01]  /*3530*/  FMUL.FTZ R148, R80, R148 ;  /* 0x0000009450947220 */ /* 0x000fe20000410000 */
[----:B------:R-:W-:Y:S01]  /*3540*/  HADD2.F32 R145, -RZ, R145.H0_H0 ;  /* 0x20000091ff917230 */ /* 0x000fe20000004100 */
[----:B------:R-:W-:Y:S01]  /*3550*/  F2FP.SATFINITE.E4M3.F32.PACK_AB_MERGE_C R157, R158, R157, RZ ;  /* 0x0000009d9e9d723e */ /* 0x000fe200048070ff */
[----:B------:R-:W-:Y:S02]  /*3560*/  HADD2.F32 R149, -RZ, R149.H0_H0 ;  /* 0x20000095ff957230 */ /* 0x000fe40000004100 */
[-C--:B------:R-:W-:Y:S01]  /*3570*/  FMUL.FTZ R82, R50, R154.reuse ;  /* 0x0000009a32527220 */ /* 0x080fe20000410000 */
[----:B------:R-:W-:Y:S01]  /*3580*/  FMUL.FTZ R83, R51, R154 ;  /* 0x0000009a33537220 */ /* 0x000fe20000410000 */
[-C--:B------:R-:W-:Y:S01]  /*3590*/  FFMA.FTZ R147, R80, R145.reuse, -R147 ;  /* 0x0000009150937223 */ /* 0x080fe20000010893 */
[----:B------:R-:W-:Y:S01]  /*35a0*/  FFMA.FTZ R148, R81, R145, R148 ;  /* 0x0000009151947223 */ /* 0x000fe20000010094 */
[-C--:B------:R-:W-:Y:S01]  /*35b0*/  FFMA.FTZ R82, R51, R149.reuse, -R82 ;  /* 0x0000009533527223 */ /* 0x080fe20000010852 */
[----:B------:R-:W-:-:S03]  /*35c0*/  FFMA.FTZ R83, R50, R149, R83 ;  /* 0x0000009532537223 */ /* 0x000fc60000010053 */
[----:B------:R-:W-:Y:S02]  /*35d0*/  F2FP.SATFINITE.E4M3.F32.PACK_AB_MERGE_C R51, R148, R147, R157 ;  /* 0x000000939433723e */ /* 0x000fe4000480709d */
[----:B------:R-:W-:-:S07]  /*35e0*/  F2FP.SATFINITE.E4M3.F32.PACK_AB_MERGE_C R50, R83, R82, R150 ;  /* 0x000000525332723e */ /* 0x000fce0004807096 */
.L_x_317:
[----:B------:R-:W-:Y:S05]  /*35f0*/  BSYNC B3 ;  /* 0x0000000000037941 */ /* 0x000fea0003800000 */
.L_x_316:
[----:B------:R-:W-:Y:S02]  /*3600*/  ULDC.64 UR4, c[0x0][0x2d8] ;  /* 0x0000b60000047ab9 */ /* 0x000fe40000000a00 */
[----:B------:R-:W-:-:S04]  /*3610*/  IADD3 R80, P2, P6, R142, UR4, R100 ;  /* 0x000000048e507c10 */ /* 0x000fc8000fe5e064 */
[----:B------:R-:W-:-:S05]  /*3620*/  IADD3.X R81, R143, UR5, R36, P2, P6 ;  /* 0x000000058f517c10 */ /* 0x000fca00097ec424 */
[----:B--2---:R1:W-:Y:S04]  /*3630*/  STG.E.128 desc[UR42][R80.64], R48 ;  /* 0x0000003050007986 */ /* 0x0043e8000c101d2a */
.L_x_315:
[----:B------:R-:W-:Y:S05]  /*3640*/  BSYNC B2 ;  /* 0x0000000000027941 */ /* 0x000fea0003800000 */
.L_x_314:
[----:B------:R-:W-:Y:S05]  /*3650*/  @P1 BRA `(.L_x_313) ;  /* 0x0000000400d01947 */ /* 0x000fea0003800000 */
[----:B-12---:R1:W2:Y:S01]  /*3660*/  LDS.128 R48, [R114+0x2c400] ;  /* 0x02c4000072307984 */ /* 0x0062a20000000c00 */
[----:B------:R-:W-:Y:S01]  /*3670*/  ISETP.GE.AND P2, PT, R236, R128, PT ;  /* 0x00000080ec00720c */ /* 0x000fe20003f46270 */
[----:B------:R-:W-:-:S12]  /*3680*/  BSSY B2, `(.L_x_318) ;  /* 0x000006d000027945 */ /* 0x000fd80003800000 */
[----:B-1----:R-:W-:Y:S05]  /*3690*/  @P2 BRA `(.L_x_319) ;  /* 0x0000000400ac2947 */ /* 0x002fea0003800000 */
[----:B------:R-:W-:Y:S02]  /*36a0*/  SHF.R.U32.HI R145, RZ, 0x8, R77 ;  /* 0x00000008ff917819 */ /* 0x000fe4000001164d */
[--C-:B------:R-:W-:Y:S02]  /*36b0*/  SHF.R.U32.HI R83, RZ, 0x18, R79.reuse ;  /* 0x00000018ff537819 */ /* 0x100fe4000001164f */
[----:B------:R-:W-:Y:S02]  /*36c0*/  LOP3.LUT R78, R79, 0xff, RZ, 0xc0, !PT ;  /* 0x000000ff4f4e7812 */ /* 0x000fe400078ec0ff */
[----:B------:R-:W-:Y:S02]  /*36d0*/  SHF.R.U32.HI R80, RZ, 0x8, R79 ;  /* 0x00000008ff507819 */ /* 0x000fe4000001164f */
[----:B------:R-:W-:Y:S02]  /*36e0*/  SHF.R.U32.HI R147, RZ, 0x18, R77 ;  /* 0x00000018ff937819 */ /* 0x000fe4000001164d */
[----:B------:R-:W-:Y:S01]  /*36f0*/  LOP3.LUT R76, R77, 0xff, RZ, 0xc0, !PT ;  /* 0x000000ff4d4c7812 */ /* 0x000fe200078ec0ff */
[----:B------:R-:W-:Y:S01]  /*3700*/  IMAD.SHL.U32 R80, R80, 0x100, RZ ;  /* 0x0000010050507824 */ /* 0x000fe200078e00ff */
[----:B------:R-:W-:-:S02]  /*3710*/  SHF.R.U32.HI R81, RZ, 0x10, R79 ;  /* 0x00000010ff517819 */ /* 0x000fc4000001164f */
[----:B------:R-:W-:Y:S01]  /*3720*/  PRMT R79, R83, 0x654, R78 ;  /* 0x00000654534f7816 */ /* 0x000fe2000000004e */
[----:B------:R-:W-:Y:S01]  /*3730*/  IMAD.SHL.U32 R78, R145, 0x100, RZ ;  /* 0x00000100914e7824 */ /* 0x000fe200078e00ff */
[----:B------:R-:W-:Y:S01]  /*3740*/  SHF.R.U32.HI R82, RZ, 0x10, R77 ;  /* 0x00000010ff527819 */ /* 0x000fe2000001164d */
[----:B------:R-:W-:Y:S01]  /*3750*/  IMAD.U32 R81, R81, 0x10000, RZ ;  /* 0x0001000051517824 */ /* 0x000fe200078e00ff */
[----:B------:R-:W-:Y:S01]  /*3760*/  PRMT R77, R147, 0x654, R76 ;  /* 0x00000654934d7816 */ /* 0x000fe2000000004c */
[----:B--2---:R-:W-:Y:S01]  /*3770*/  IMAD.MOV.U32 R76, RZ, RZ, R48 ;  /* 0x000000ffff4c7224 */ /* 0x004fe200078e0030 */
[----:B------:R-:W-:Y:S02]  /*3780*/  LOP3.LUT R80, R79, 0xff00, R80, 0xf8, !PT ;  /* 0x0000ff004f507812 */ /* 0x000fe400078ef850 */
[----:B------:R-:W-:Y:S02]  /*3790*/  LOP3.LUT R77, R77, 0xff00, R78, 0xf8, !PT ;  /* 0x0000ff004d4d7812 */ /* 0x000fe400078ef84e */
[----:B------:R-:W-:-:S02]  /*37a0*/  SHF.L.U32 R78, R82, 0x10, RZ ;  /* 0x00000010524e7819 */ /* 0x000fc400000006ff */
        /* <DEDUP_REMOVED lines=11> */
[--C-:B------:R-:W-:Y:S02]  /*3860*/  HADD2.F32 R81, -RZ, R80.reuse.H0_H0 ;  /* 0x20000050ff517230 */ /* 0x100fe40000004100 */
[----:B------:R-:W-:Y:S01]  /*3870*/  FMUL.FTZ R148, R48, R83 ;  /* 0x0000005330947220 */ /* 0x000fe20000410000 */
[--C-:B------:R-:W-:Y:S01]  /*3880*/  HADD2.F32 R79, -RZ, R49.reuse.H1_H1 ;  /* 0x30000031ff4f7230 */ /* 0x100fe20000004100 */
[----:B------:R-:W-:Y:S01]  /*3890*/  F2FP.F16.E4M3.UNPACK_B R144, R144 ;  /* 0x00000090ff90723e */ /* 0x000fe200020006ff */
[----:B------:R-:W-:Y:S02]  /*38a0*/  HADD2.F32 R78, -RZ, R49.H0_H0 ;  /* 0x20000031ff4e7230 */ /* 0x000fe40000004100 */
[----:B------:R-:W-:Y:S01]  /*38b0*/  FFMA.FTZ R49, R77, R81, R148 ;  /* 0x000000514d317223 */ /* 0x000fe20000010094 */
[----:B------:R-:W-:Y:S02]  /*38c0*/  HADD2.F32 R80, -RZ, R80.H1_H1 ;  /* 0x30000050ff507230 */ /* 0x000fe40000004100 */
[CC--:B------:R-:W-:Y:S01]  /*38d0*/  FMUL.FTZ R83, R79.reuse, R145.reuse ;  /* 0x000000914f537220 */ /* 0x0c0fe20000410000 */
[----:B------:R-:W-:Y:S01]  /*38e0*/  F2FP.F16.E4M3.UNPACK_B R77, R76.H1 ;  /* 0x0000004cff4d723e */ /* 0x000fe200030006ff */
[----:B------:R-:W-:Y:S01]  /*38f0*/  FMUL.FTZ R150, R78, R145 ;  /* 0x000000914e967220 */ /* 0x000fe20000410000 */
[----:B------:R-:W-:Y:S01]  /*3900*/  FFMA.FTZ R48, R48, R81, -R149 ;  /* 0x0000005130307223 */ /* 0x000fe20000010895 */
[----:B------:R-:W-:Y:S01]  /*3910*/  FFMA.FTZ R149, R78, R80, -R83 ;  /* 0x000000504e957223 */ /* 0x000fe20000010853 */
[----:B------:R-:W-:Y:S01]  /*3920*/  F2FP.F16.E4M3.UNPACK_B R76, R76 ;  /* 0x0000004cff4c723e */ /* 0x000fe200020006ff */
[----:B------:R-:W-:Y:S01]  /*3930*/  FFMA.FTZ R154, R79, R80, R150 ;  /* 0x000000504f9a7223 */ /* 0x000fe20000010096 */
[----:B------:R-:W-:Y:S01]  /*3940*/  F2FP.F16.E4M3.UNPACK_B R135, R135 ;  /* 0x00000087ff87723e */ /* 0x000fe200020006ff */
[----:B------:R-:W-:-:S02]  /*3950*/  HADD2.F32 R81, -RZ, R144.H1_H1 ;  /* 0x30000090ff517230 */ /* 0x000fc40000004100 */
[--C-:B------:R-:W-:Y:S01]  /*3960*/  HADD2.F32 R78, -RZ, R77.reuse.H0_H0 ;  /* 0x2000004dff4e7230 */ /* 0x100fe20000004100 */
[----:B------:R-:W-:Y:S01]  /*3970*/  F2FP.SATFINITE.E4M3.F32.PACK_AB_MERGE_C R156, R154, R149, RZ ;  /* 0x000000959a9c723e */ /* 0x000fe200048070ff */
[----:B------:R-:W-:Y:S02]  /*3980*/  HADD2.F32 R79, -RZ, R77.H1_H1 ;  /* 0x3000004dff4f7230 */ /* 0x000fe40000004100 */
[----:B------:R-:W-:Y:S02]  /*3990*/  HADD2.F32 R77, -RZ, R76.H0_H0 ;  /* 0x2000004cff4d7230 */ /* 0x000fe40000004100 */
[-C--:B------:R-:W-:Y:S01]  /*39a0*/  FMUL.FTZ R150, R78, R81.reuse ;  /* 0x000000514e967220 */ /* 0x080fe20000410000 */
[----:B------:R-:W-:Y:S02]  /*39b0*/  HADD2.F32 R80, -RZ, R135.H1_H1 ;  /* 0x30000087ff507230 */ /* 0x000fe40000004100 */
[----:B------:R-:W-:Y:S01]  /*39c0*/  FMUL.FTZ R83, R79, R81 ;  /* 0x000000514f537220 */ /* 0x000fe20000410000 */
[----:B------:R-:W-:Y:S01]  /*39d0*/  HADD2.F32 R144, -RZ, R144.H0_H0 ;  /* 0x20000090ff907230 */ /* 0x000fe20000004100 */
[----:B------:R-:W-:Y:S01]  /*39e0*/  F2FP.SATFINITE.E4M3.F32.PACK_AB_MERGE_C R49, R49, R48, R156 ;  /* 0x000000303131723e */ /* 0x000fe2000480709c */
[----:B------:R-:W-:-:S02]  /*39f0*/  HADD2.F32 R76, -RZ, R76.H1_H1 ;  /* 0x3000004cff4c7230 */ /* 0x000fc40000004100 */
[-C--:B------:R-:W-:Y:S01]  /*3a00*/  FFMA.FTZ R83, R78, R80.reuse, -R83 ;  /* 0x000000504e537223 */ /* 0x080fe20000010853 */
[----:B------:R-:W-:Y:S02]  /*3a10*/  HADD2.F32 R135, -RZ, R135.H0_H0 ;  /* 0x20000087ff877230 */ /* 0x000fe40000004100 */
[----:B------:R-:W-:Y:S01]  /*3a20*/  FFMA.FTZ R150, R79, R80, R150 ;  /* 0x000000504f967223 */ /* 0x000fe20000010096 */
[CC--:B------:R-:W-:Y:S01]  /*3a30*/  FMUL.FTZ R81, R77.reuse, R144.reuse ;  /* 0x000000904d517220 */ /* 0x0c0fe20000410000 */
[----:B------:R-:W-:Y:S01]  /*3a40*/  FMUL.FTZ R148, R76, R144 ;  /* 0x000000904c947220 */ /* 0x000fe20000410000 */
[----:B------:R-:W-:Y:S02]  /*3a50*/  F2FP.F16.E4M3.UNPACK_B R80, R82.H1 ;  /* 0x00000052ff50723e */ /* 0x000fe400030006ff */
[----:B------:R-:W-:Y:S01]  /*3a60*/  F2FP.SATFINITE.E4M3.F32.PACK_AB_MERGE_C R155, R150, R83, RZ ;  /* 0x00000053969b723e */ /* 0x000fe200048070ff */
[----:B------:R-:W-:Y:S01]  /*3a70*/  FFMA.FTZ R148, R77, R135, -R148 ;  /* 0x000000874d947223 */ /* 0x000fe20000010894 */
[----:B------:R-:W-:Y:S01]  /*3a80*/  F2FP.F16.E4M3.UNPACK_B R77, R51.H1 ;  /* 0x00000033ff4d723e */ /* 0x000fe200030006ff */
[----:B------:R-:W-:Y:S01]  /*3a90*/  FFMA.FTZ R145, R76, R135, R81 ;  /* 0x000000874c917223 */ /* 0x000fe20000010051 */
[-C--:B------:R-:W-:Y:S01]  /*3aa0*/  F2FP.F16.E4M3.UNPACK_B R83, R147.reuse.H1 ;  /* 0x00000093ff53723e */ /* 0x080fe200030006ff */
[----:B------:R-:W-:Y:S01]  /*3ab0*/  HADD2.F32 R81, -RZ, R80.H1_H1 ;  /* 0x30000050ff517230 */ /* 0x000fe20000004100 */
[----:B------:R-:W-:Y:S01]  /*3ac0*/  F2FP.F16.E4M3.UNPACK_B R76, R50.H1 ;  /* 0x00000032ff4c723e */ /* 0x000fe200030006ff */
[----:B------:R-:W-:Y:S01]  /*3ad0*/  HADD2.F32 R79, -RZ, R77.H1_H1 ;  /* 0x3000004dff4f7230 */ /* 0x000fe20000004100 */
[----:B------:R-:W-:Y:S01]  /*3ae0*/  F2FP.F16.E4M3.UNPACK_B R147, R147 ;  /* 0x00000093ff93723e */ /* 0x000fe200020006ff */
[----:B------:R-:W-:Y:S01]  /*3af0*/  HADD2.F32 R144, -RZ, R83.H1_H1 ;  /* 0x30000053ff907230 */ /* 0x000fe20000004100 */
[----:B------:R-:W-:Y:S01]  /*3b00*/  F2FP.F16.E4M3.UNPACK_B R82, R82 ;  /* 0x00000052ff52723e */ /* 0x000fe200020006ff */
[----:B------:R-:W-:Y:S01]  /*3b10*/  HADD2.F32 R78, -RZ, R77.H0_H0 ;  /* 0x2000004dff4e7230 */ /* 0x000fe20000004100 */
[----:B------:R-:W-:Y:S01]  /*3b20*/  F2FP.F16.E4M3.UNPACK_B R51, R51 ;  /* 0x00000033ff33723e */ /* 0x000fe200020006ff */
[----:B------:R-:W-:-:S02]  /*3b30*/  HADD2.F32 R77, -RZ, R76.H1_H1 ;  /* 0x3000004cff4d7230 */ /* 0x000fc40000004100 */
[-C--:B------:R-:W-:Y:S01]  /*3b40*/  FMUL.FTZ R149, R79, R144.reuse ;  /* 0x000000904f957220 */ /* 0x080fe20000410000 */
[--C-:B------:R-:W-:Y:S02]  /*3b50*/  HADD2.F32 R135, -RZ, R147.reuse.H1_H1 ;  /* 0x30000093ff877230 */ /* 0x100fe40000004100 */
[C---:B------:R-:W-:Y:S01]  /*3b60*/  FMUL.FTZ R150, R78.reuse, R144 ;  /* 0x000000904e967220 */ /* 0x040fe20000410000 */
[----:B------:R-:W-:Y:S02]  /*3b70*/  HADD2.F32 R76, -RZ, R76.H0_H0 ;  /* 0x2000004cff4c7230 */ /* 0x000fe40000004100 */
[----:B------:R-:W-:Y:S01]  /*3b80*/  FFMA.FTZ R151, R78, R81, -R149 ;  /* 0x000000514e977223 */ /* 0x000fe20000010895 */
[----:B------:R-:W-:Y:S02]  /*3b90*/  HADD2.F32 R78, -RZ, R82.H1_H1 ;  /* 0x30000052ff4e7230 */ /* 0x000fe40000004100 */
[-C--:B------:R-:W-:Y:S01]  /*3ba0*/  FMUL.FTZ R149, R77, R135.reuse ;  /* 0x000000874d957220 */ /* 0x080fe20000410000 */
[----:B------:R-:W-:Y:S01]  /*3bb0*/  F2FP.F16.E4M3.UNPACK_B R50, R50 ;  /* 0x00000032ff32723e */ /* 0x000fe200020006ff */
[----:B------:R-:W-:Y:S01]  /*3bc0*/  FMUL.FTZ R144, R76, R135 ;  /* 0x000000874c907220 */ /* 0x000fe20000410000 */
[----:B------:R-:W-:-:S02]  /*3bd0*/  HADD2.F32 R147, -RZ, R147.H0_H0 ;  /* 0x20000093ff937230 */ /* 0x000fc40000004100 */
[-C--:B------:R-:W-:Y:S01]  /*3be0*/  FFMA.FTZ R149, R76, R78.reuse, -R149 ;  /* 0x0000004e4c957223 */ /* 0x080fe20000010895 */
[--C-:B------:R-:W-:Y:S02]  /*3bf0*/  HADD2.F32 R76, -RZ, R51.reuse.H0_H0 ;  /* 0x20000033ff4c7230 */ /* 0x100fe40000004100 */
[----:B------:R-:W-:Y:S01]  /*3c00*/  FFMA.FTZ R144, R77, R78, R144 ;  /* 0x0000004e4d907223 */ /* 0x000fe20000010090 */
[----:B------:R-:W-:Y:S02]  /*3c10*/  HADD2.F32 R77, -RZ, R51.H1_H1 ;  /* 0x30000033ff4d7230 */ /* 0x000fe40000004100 */
[----:B------:R-:W-:Y:S01]  /*3c20*/  FFMA.FTZ R154, R79, R81, R150 ;  /* 0x000000514f9a7223 */ /* 0x000fe20000010096 */
[--C-:B------:R-:W-:Y:S01]  /*3c30*/  HADD2.F32 R51, -RZ, R50.reuse.H0_H0 ;  /* 0x20000032ff337230 */ /* 0x100fe20000004100 */
[----:B------:R-:W-:Y:S01]  /*3c40*/  F2FP.SATFINITE.E4M3.F32.PACK_AB_MERGE_C R48, R145, R148, R155 ;  /* 0x000000949130723e */ /* 0x000fe2000480709b */
[----:B------:R-:W-:Y:S01]  /*3c50*/  HADD2.F32 R50, -RZ, R50.H1_H1 ;  /* 0x30000032ff327230 */ /* 0x000fe20000004100 */
[----:B------:R-:W-:Y:S01]  /*3c60*/  F2FP.SATFINITE.E4M3.F32.PACK_AB_MERGE_C R144, R144, R149, RZ ;  /* 0x000000959090723e */ /* 0x000fe200048070ff */
[----:B------:R-:W-:Y:S01]  /*3c70*/  HADD2.F32 R83, -RZ, R83.H0_H0 ;  /* 0x20000053ff537230 */ /* 0x000fe20000004100 */
[----:B------:R-:W-:Y:S01]  /*3c80*/  F2FP.SATFINITE.E4M3.F32.PACK_AB_MERGE_C R151, R154, R151, RZ ;  /* 0x000000979a97723e */ /* 0x000fe200048070ff */
[----:B------:R-:W-:-:S02]  /*3c90*/  HADD2.F32 R80, -RZ, R80.H0_H0 ;  /* 0x20000050ff507230 */ /* 0x000fc40000004100 */
[----:B------:R-:W-:Y:S01]  /*3ca0*/  FMUL.FTZ R78, R50, R147 ;  /* 0x00000093324e7220 */ /* 0x000fe20000410000 */
[----:B------:R-:W-:Y:S02]  /*3cb0*/  HADD2.F32 R82, -RZ, R82.H0_H0 ;  /* 0x20000052ff527230 */ /* 0x000fe40000004100 */
[-C--:B------:R-:W-:Y:S01]  /*3cc0*/  FMUL.FTZ R79, R77, R83.reuse ;  /* 0x000000534d4f7220 */ /* 0x080fe20000410000 */
[C---:B------:R-:W-:Y:S01]  /*3cd0*/  FMUL.FTZ R150, R76.reuse, R83 ;  /* 0x000000534c967220 */ /* 0x040fe20000410000 */
[----:B------:R-:W-:Y:S02]  /*3ce0*/  FMUL.FTZ R147, R51, R147 ;  /* 0x0000009333937220 */ /* 0x000fe40000410000 */
[-C--:B------:R-:W-:Y:S01]  /*3cf0*/  FFMA.FTZ R79, R76, R80.reuse, -R79 ;  /* 0x000000504c4f7223 */ /* 0x080fe2000001084f */
[----:B------:R-:W-:Y:S01]  /*3d00*/  FFMA.FTZ R150, R77, R80, R150 ;  /* 0x000000504d967223 */ /* 0x000fe20000010096 */
[-C--:B------:R-:W-:Y:S01]  /*3d10*/  FFMA.FTZ R78, R51, R82.reuse, -R78 ;  /* 0x00000052334e7223 */ /* 0x080fe2000001084e */
[----:B------:R-:W-:-:S03]  /*3d20*/  FFMA.FTZ R147, R50, R82, R147 ;  /* 0x0000005232937223 */ /* 0x000fc60000010093 */
[----:B------:R-:W-:Y:S02]  /*3d30*/  F2FP.SATFINITE.E4M3.F32.PACK_AB_MERGE_C R51, R150, R79, R151 ;  /* 0x0000004f9633723e */ /* 0x000fe40004807097 */
[----:B------:R-:W-:-:S07]  /*3d40*/  F2FP.SATFINITE.E4M3.F32.PACK_AB_MERGE_C R50, R147, R78, R144 ;  /* 0x0000004e9332723e */ /* 0x000fce0004807090 */
.L_x_319:
[----:B------:R-:W-:Y:S05]  /*3d50*/  BSYNC B2 ;  /* 0x0000000000027941 */ /* 0x000fea0003800000 */
.L_x_318:
[----:B------:R-:W-:Y:S02]  /*3d60*/  ULDC.64 UR4, c[0x0][0x2d8] ;  /* 0x0000b60000047ab9 */ /* 0x000fe40000000a00 */
[----:B------:R-:W-:-:S04]  /*3d70*/  IADD3 R76, P2, P6, R39, UR4, R142 ;  /* 0x00000004274c7c10 */ /* 0x000fc8000fe5e08e */
[----:B------:R-:W-:-:S05]  /*3d80*/  IADD3.X R77, R106, UR5, R143, P2, P6 ;  /* 0x000000056a4d7c10 */ /* 0x000fca00097ec48f */
[----:B--2---:R3:W-:Y:S04]  /*3d90*/  STG.E.128 desc[UR42][R76.64], R48 ;  /* 0x000000304c007986 */ /* 0x0047e8000c101d2a */
.L_x_313:
[----:B------:R-:W-:Y:S05]  /*3da0*/  BSYNC B1 ;  /* 0x0000000000017941 */ /* 0x000fea0003800000 */
.L_x_312:
[----:B------:R-:W-:Y:S04]  /*3db0*/  BSSY B1, `(.L_x_320) ;  /* 0x00000f0000017945 */ /* 0x000fe80003800000 */
[----:B------:R-:W-:Y:S05]  /*3dc0*/  @P3 BRA `(.L_x_321) ;  /* 0x0000000c00b83947 */ /* 0x000fea0003800000 */
[----:B---3--:R-:W-:Y:S01]  /*3dd0*/  IADD3 R76, P2, P3, R46, R122, R16 ;  /* 0x0000007a2e4c7210 */ /* 0x008fe20007b5e010 */
[----:B------:R-:W-:Y:S03]  /*3de0*/  BSSY B2, `(.L_x_322) ;  /* 0x0000077000027945 */ /* 0x000fe60003800000 */
[----:B------:R-:W-:Y:S01]  /*3df0*/  IADD3.X R77, R5, R129, R17, P2, P3 ;  /* 0x00000081054d7210 */ /* 0x000fe200017e6411 */
[----:B------:R-:W-:Y:S08]  /*3e00*/  @P0 BRA `(.L_x_323) ;  /* 0x0000000400d00947 */ /* 0x000ff00003800000 */
        /* <DEDUP_REMOVED lines=16> */
[----:B------:R-:W-:Y:S02]  /*3f10*/  PRMT R73, R83, 0x654, R72 ;  /* 0x0000065453497816 */ /* 0x000fe40000000048 */
[----:B--2---:R-:W-:Y:S02]  /*3f20*/  MOV R72, R48 ;  /* 0x0000003000487202 */ /* 0x004fe40000000f00 */
[----:B------:R-:W-:Y:S01]  /*3f30*/  LOP3.LUT R73, R73, 0xff00, R74, 0xf8, !PT ;  /* 0x0000ff0049497812 */ /* 0x000fe200078ef84a */
[----:B------:R-:W-:Y:S01]  /*3f40*/  IMAD.U32 R74, R81, 0x10000, RZ ;  /* 0x00010000514a7824 */ /* 0x000fe200078e00ff */
[----:B------:R-:W-:-:S02]  /*3f50*/  LOP3.LUT R75, R75, 0xff00, R78, 0xf8, !PT ;  /* 0x0000ff004b4b7812 */ /* 0x000fc400078ef84e */
[----:B------:R-:W-:Y:S02]  /*3f60*/  F2FP.F16.E4M3.UNPACK_B R48, R49 ;  /* 0x00000031ff30723e */ /* 0x000fe400020006ff */
[----:B------:R-:W-:Y:S02]  /*3f70*/  F2FP.F16.E4M3.UNPACK_B R78, R141.H1 ;  /* 0x0000008dff4e723e */ /* 0x000fe400030006ff */
[----:B------:R-:W-:Y:S02]  /*3f80*/  F2FP.F16.E4M3.UNPACK_B R49, R49.H1 ;  /* 0x00000031ff31723e */ /* 0x000fe400030006ff */
[----:B------:R-:W-:Y:S01]  /*3f90*/  LOP3.LUT R82, R75, 0xff0000, R80, 0xf8, !PT ;  /* 0x00ff00004b527812 */ /* 0x000fe200078ef850 */
[--C-:B------:R-:W-:Y:S01]  /*3fa0*/  HADD2.F32 R81, -RZ, R78.reuse.H1_H1 ;  /* 0x3000004eff517230 */ /* 0x100fe20000004100 */
[-C--:B------:R-:W-:Y:S01]  /*3fb0*/  F2FP.F16.E4M3.UNPACK_B R75, R140.reuse.H1 ;  /* 0x0000008cff4b723e */ /* 0x080fe200030006ff */
[----:B------:R-:W-:Y:S01]  /*3fc0*/  HADD2.F32 R80, -RZ, R78.H0_H0 ;  /* 0x2000004eff507230 */ /* 0x000fe20000004100 */
[----:B------:R-:W-:Y:S01]  /*3fd0*/  LOP3.LUT R79, R73, 0xff0000, R74, 0xf8, !PT ;  /* 0x00ff0000494f7812 */ /* 0x000fe200078ef84a */
[----:B------:R-:W-:Y:S01]  /*3fe0*/  HADD2.F32 R74, -RZ, R49.H1_H1 ;  /* 0x30000031ff4a7230 */ /* 0x000fe20000004100 */
[----:B------:R-:W-:Y:S01]  /*3ff0*/  F2FP.F16.E4M3.UNPACK_B R141, R141 ;  /* 0x0000008dff8d723e */ /* 0x000fe200020006ff */
[----:B------:R-:W-:Y:S01]  /*4000*/  HADD2.F32 R78, -RZ, R75.H0_H0 ;  /* 0x2000004bff4e7230 */ /* 0x000fe20000004100 */
[----:B------:R-:W-:Y:S01]  /*4010*/  F2FP.F16.E4M3.UNPACK_B R140, R140 ;  /* 0x0000008cff8c723e */ /* 0x000fe200020006ff */
[----:B------:R-:W-:-:S02]  /*4020*/  HADD2.F32 R73, -RZ, R48.H1_H1 ;  /* 0x30000030ff497230 */ /* 0x000fc40000004100 */
[-C--:B------:R-:W-:Y:S01]  /*4030*/  FMUL.FTZ R142, R74, R81.reuse ;  /* 0x000000514a8e7220 */ /* 0x080fe20000410000 */
[----:B------:R-:W-:Y:S02]  /*4040*/  HADD2.F32 R49, -RZ, R49.H0_H0 ;  /* 0x20000031ff317230 */ /* 0x000fe40000004100 */
[----:B------:R-:W-:Y:S02]  /*4050*/  HADD2.F32 R75, -RZ, R75.H1_H1 ;  /* 0x3000004bff4b7230 */ /* 0x000fe40000004100 */
[----:B------:R-:W-:Y:S01]  /*4060*/  FMUL.FTZ R83, R73, R80 ;  /* 0x0000005049537220 */ /* 0x000fe20000410000 */
[----:B------:R-:W-:Y:S02]  /*4070*/  HADD2.F32 R48, -RZ, R48.H0_H0 ;  /* 0x20000030ff307230 */ /* 0x000fe40000004100 */
[C---:B------:R-:W-:Y:S01]  /*4080*/  FMUL.FTZ R81, R49.reuse, R81 ;  /* 0x0000005131517220 */ /* 0x040fe20000410000 */
[-C--:B------:R-:W-:Y:S01]  /*4090*/  FFMA.FTZ R142, R49, R75.reuse, -R142 ;  /* 0x0000004b318e7223 */ /* 0x080fe2000001088e */
[----:B------:R-:W-:Y:S01]  /*40a0*/  F2FP.F16.E4M3.UNPACK_B R49, R72.H1 ;  /* 0x00000048ff31723e */ /* 0x000fe200030006ff */
[C---:B------:R-:W-:Y:S01]  /*40b0*/  FMUL.FTZ R80, R48.reuse, R80 ;  /* 0x0000005030507220 */ /* 0x040fe20000410000 */
[----:B------:R-:W-:Y:S01]  /*40c0*/  FFMA.FTZ R48, R48, R78, -R83 ;  /* 0x0000004e30307223 */ /* 0x000fe20000010853 */
[----:B------:R-:W-:Y:S01]  /*40d0*/  F2FP.F16.E4M3.UNPACK_B R72, R72 ;  /* 0x00000048ff48723e */ /* 0x000fe200020006ff */
[----:B------:R-:W-:Y:S01]  /*40e0*/  FFMA.FTZ R83, R74, R75, R81 ;  /* 0x0000004b4a537223 */ /* 0x000fe20000010051 */
[----:B------:R-:W-:Y:S01]  /*40f0*/  FFMA.FTZ R143, R73, R78, R80 ;  /* 0x0000004e498f7223 */ /* 0x000fe20000010050 */
[----:B------:R-:W-:-:S02]  /*4100*/  HADD2.F32 R78, -RZ, R141.H1_H1 ;  /* 0x3000008dff4e7230 */ /* 0x000fc40000004100 */
[--C-:B------:R-:W-:Y:S01]  /*4110*/  HADD2.F32 R73, -RZ, R49.reuse.H0_H0 ;  /* 0x20000031ff497230 */ /* 0x100fe20000004100 */
[----:B------:R-:W-:Y:S01]  /*4120*/  F2FP.SATFINITE.E4M3.F32.PACK_AB_MERGE_C R145, R83, R142, RZ ;  /* 0x0000008e5391723e */ /* 0x000fe200048070ff */
[----:B------:R-:W-:Y:S02]  /*4130*/  HADD2.F32 R74, -RZ, R49.H1_H1 ;  /* 0x30000031ff4a7230 */ /* 0x000fe40000004100 */
[--C-:B------:R-:W-:Y:S02]  /*4140*/  HADD2.F32 R49, -RZ, R72.reuse.H0_H0 ;  /* 0x20000048ff317230 */ /* 0x100fe40000004100 */
[-C--:B------:R-:W-:Y:S01]  /*4150*/  FMUL.FTZ R81, R73, R78.reuse ;  /* 0x0000004e49517220 */ /* 0x080fe20000410000 */
[----:B------:R-:W-:Y:S02]  /*4160*/  HADD2.F32 R141, -RZ, R141.H0_H0 ;  /* 0x2000008dff8d7230 */ /* 0x000fe40000004100 */
[----:B------:R-:W-:Y:S01]  /*4170*/  FMUL.FTZ R80, R74, R78 ;  /* 0x0000004e4a507220 */ /* 0x000fe20000410000 */
[----:B------:R-:W-:-:S02]  /*4180*/  HADD2.F32 R72, -RZ, R72.H1_H1 ;  /* 0x30000048ff487230 */ /* 0x000fc40000004100 */
[--C-:B------:R-:W-:Y:S02]  /*4190*/  HADD2.F32 R75, -RZ, R140.reuse.H1_H1 ;  /* 0x3000008cff4b7230 */ /* 0x100fe40000004100 */
[----:B------:R-:W-:Y:S02]  /*41a0*/  HADD2.F32 R140, -RZ, R140.H0_H0 ;  /* 0x2000008cff8c7230 */ /* 0x000fe40000004100 */
[-C--:B------:R-:W-:Y:S01]  /*41b0*/  FMUL.FTZ R78, R72, R141.reuse ;  /* 0x0000008d484e7220 */ /* 0x080fe20000410000 */
[----:B------:R-:W-:Y:S01]  /*41c0*/  FMUL.FTZ R141, R49, R141 ;  /* 0x0000008d318d7220 */ /* 0x000fe20000410000 */
[-C--:B------:R-:W-:Y:S01]  /*41d0*/  FFMA.FTZ R80, R73, R75.reuse, -R80 ;  /* 0x0000004b49507223 */ /* 0x080fe20000010850 */
[----:B------:R-:W-:Y:S01]  /*41e0*/  FFMA.FTZ R81, R74, R75, R81 ;  /* 0x0000004b4a517223 */ /* 0x000fe20000010051 */
[-C--:B------:R-:W-:Y:S01]  /*41f0*/  FFMA.FTZ R135, R49, R140.reuse, -R78 ;  /* 0x0000008c31877223 */ /* 0x080fe2000001084e */
[----:B------:R-:W-:Y:S01]  /*4200*/  FFMA.FTZ R140, R72, R140, R141 ;  /* 0x0000008c488c7223 */ /* 0x000fe2000001008d */
[----:B------:R-:W-:-:S02]  /*4210*/  F2FP.F16.E4M3.UNPACK_B R72, R51.H1 ;  /* 0x00000033ff48723e */ /* 0x000fc400030006ff */
[----:B------:R-:W-:Y:S02]  /*4220*/  F2FP.SATFINITE.E4M3.F32.PACK_AB_MERGE_C R144, R81, R80, RZ ;  /* 0x000000505190723e */ /* 0x000fe400048070ff */
[----:B------:R-:W-:Y:S01]  /*4230*/  F2FP.F16.E4M3.UNPACK_B R80, R82.H1 ;  /* 0x00000052ff50723e */ /* 0x000fe200030006ff */
[--C-:B------:R-:W-:Y:S01]  /*4240*/  HADD2.F32 R74, -RZ, R72.reuse.H1_H1 ;  /* 0x30000048ff4a7230 */ /* 0x100fe20000004100 */
[-C--:B------:R-:W-:Y:S01]  /*4250*/  F2FP.F16.E4M3.UNPACK_B R75, R79.reuse.H1 ;  /* 0x0000004fff4b723e */ /* 0x080fe200030006ff */
[----:B------:R-:W-:Y:S01]  /*4260*/  HADD2.F32 R73, -RZ, R72.H0_H0 ;  /* 0x20000048ff497230 */ /* 0x000fe20000004100 */
[----:B------:R-:W-:Y:S01]  /*4270*/  F2FP.F16.E4M3.UNPACK_B R49, R50.H1 ;  /* 0x00000032ff31723e */ /* 0x000fe200030006ff */
[----:B------:R-:W-:Y:S01]  /*4280*/  HADD2.F32 R83, -RZ, R80.H1_H1 ;  /* 0x30000050ff537230 */ /* 0x000fe20000004100 */
[----:B------:R-:W-:Y:S01]  /*4290*/  F2FP.F16.E4M3.UNPACK_B R82, R82 ;  /* 0x00000052ff52723e */ /* 0x000fe200020006ff */
[----:B------:R-:W-:Y:S01]  /*42a0*/  HADD2.F32 R78, -RZ, R75.H1_H1 ;  /* 0x3000004bff4e7230 */ /* 0x000fe20000004100 */
[----:B------:R-:W-:Y:S01]  /*42b0*/  F2FP.F16.E4M3.UNPACK_B R79, R79 ;  /* 0x0000004fff4f723e */ /* 0x000fe200020006ff */
[----:B------:R-:W-:-:S02]  /*42c0*/  HADD2.F32 R72, -RZ, R49.H1_H1 ;  /* 0x30000031ff487230 */ /* 0x000fc40000004100 */
[-C--:B------:R-:W-:Y:S01]  /*42d0*/  FMUL.FTZ R142, R74, R83.reuse ;  /* 0x000000534a8e7220 */ /* 0x080fe20000410000 */
[----:B------:R-:W-:Y:S02]  /*42e0*/  HADD2.F32 R81, -RZ, R82.H1_H1 ;  /* 0x30000052ff517230 */ /* 0x000fe40000004100 */
[C---:B------:R-:W-:Y:S01]  /*42f0*/  FMUL.FTZ R83, R73.reuse, R83 ;  /* 0x0000005349537220 */ /* 0x040fe20000410000 */
[----:B------:R-:W-:Y:S02]  /*4300*/  HADD2.F32 R49, -RZ, R49.H0_H0 ;  /* 0x20000031ff317230 */ /* 0x000fe40000004100 */
[----:B------:R-:W-:Y:S01]  /*4310*/  FFMA.FTZ R141, R73, R78, -R142 ;  /* 0x0000004e498d7223 */ /* 0x000fe2000001088e */
[----:B------:R-:W-:Y:S02]  /*4320*/  HADD2.F32 R73, -RZ, R79.H1_H1 ;  /* 0x3000004fff497230 */ /* 0x000fe40000004100 */
[----:B------:R-:W-:Y:S01]  /*4330*/  FMUL.FTZ R142, R72, R81 ;  /* 0x00000051488e7220 */ /* 0x000fe20000410000 */
        /* <DEDUP_REMOVED lines=8> */
[----:B------:R-:W-:Y:S02]  /*43c0*/  HADD2.F32 R51, -RZ, R51.H1_H1 ;  /* 0x30000033ff337230 */ /* 0x000fe40000004100 */
        /* <DEDUP_REMOVED lines=14> */
[----:B------:R-:W-:Y:S01]  /*44b0*/  FFMA.FTZ R73, R50, R79, R73 ;  /* 0x0000004f32497223 */ /* 0x000fe20000010049 */
[----:B------:R-:W-:-:S02]  /*44c0*/  F2FP.SATFINITE.E4M3.F32.PACK_AB_MERGE_C R49, R143, R48, R145 ;  /* 0x000000308f31723e */ /* 0x000fc40004807091 */
[----:B------:R-:W-:Y:S02]  /*44d0*/  F2FP.SATFINITE.E4M3.F32.PACK_AB_MERGE_C R48, R140, R135, R144 ;  /* 0x000000878c30723e */ /* 0x000fe40004807090 */
[----:B------:R-:W-:Y:S02]  /*44e0*/  F2FP.SATFINITE.E4M3.F32.PACK_AB_MERGE_C R50, R73, R74, R81 ;  /* 0x0000004a4932723e */ /* 0x000fe40004807051 */
[----:B------:R-:W-:-:S07]  /*44f0*/  F2FP.SATFINITE.E4M3.F32.PACK_AB_MERGE_C R51, R80, R83, R78 ;  /* 0x000000535033723e */ /* 0x000fce000480704e */
.L_x_325:
[----:B------:R-:W-:Y:S05]  /*4500*/  BSYNC B3 ;  /* 0x0000000000037941 */ /* 0x000fea0003800000 */
.L_x_324:
[----:B------:R-:W-:Y:S02]  /*4510*/  ULDC.64 UR4, c[0x0][0x2d8] ;  /* 0x0000b60000047ab9 */ /* 0x000fe40000000a00 */
[----:B------:R-:W-:-:S04]  /*4520*/  IADD3 R72, P2, P3, R76, UR4, R100 ;  /* 0x000000044c487c10 */ /* 0x000fc8000fb5e064 */
[----:B------:R-:W-:-:S05]  /*4530*/  IADD3.X R73, R77, UR5, R36, P2, P3 ;  /* 0x000000054d497c10 */ /* 0x000fca00097e6424 */
[----:B--2---:R3:W-:Y:S04]  /*4540*/  STG.E.128 desc[UR42][R72.64], R48 ;  /* 0x0000003048007986 */ /* 0x0047e8000c101d2a */
.L_x_323:
[----:B------:R-:W-:Y:S05]  /*4550*/  BSYNC B2 ;  /* 0x0000000000027941 */ /* 0x000fea0003800000 */
.L_x_322:
[----:B------:R-:W-:Y:S05]  /*4560*/  @P1 BRA `(.L_x_321) ;  /* 0x0000000400d01947 */ /* 0x000fea0003800000 */
[----:B-123--:R1:W2:Y:S01]  /*4570*/  LDS.128 R48, [R114+0x2d400] ;  /* 0x02d4000072307984 */ /* 0x00e2a20000000c00 */
[----:B------:R-:W-:Y:S01]  /*4580*/  ISETP.GE.AND P2, PT, R236, R128, PT ;  /* 0x00000080ec00720c */ /* 0x000fe20003f46270 */
[----:B------:R-:W-:-:S12]  /*4590*/  BSSY B2, `(.L_x_326) ;  /* 0x000006d000027945 */ /* 0x000fd80003800000 */
[----:B-1----:R-:W-:Y:S05]  /*45a0*/  @P2 BRA `(.L_x_327) ;  /* 0x0000000400ac2947 */ /* 0x002fea0003800000 */
[----:B------:R-:W-:Y:S01]  /*45b0*/  SHF.R.U32.HI R73, RZ, 0x8, R71 ;  /* 0x00000008ff497819 */ /* 0x000fe20000011647 */
[----:B--2---:R-:W-:Y:S01]  /*45c0*/  IMAD.MOV.U32 R70, RZ, RZ, R51 ;  /* 0x000000ffff467224 */ /* 0x004fe200078e0033 */
[--C-:B------:R-:W-:Y:S02]  /*45d0*/  SHF.R.U32.HI R78, RZ, 0x10, R69.reuse ;  /* 0x00000010ff4e7819 */ /* 0x100fe40000011645 */
[--C-:B------:R-:W-:Y:S02]  /*45e0*/  SHF.R.U32.HI R74, RZ, 0x8, R69.reuse ;  /* 0x00000008ff4a7819 */ /* 0x100fe40000011645 */
[----:B------:R-:W-:Y:S02]  /*45f0*/  LOP3.LUT R68, R69, 0xff, RZ, 0xc0, !PT ;  /* 0x000000ff45447812 */ /* 0x000fe400078ec0ff */
[----:B------:R-:W-:Y:S02]  /*4600*/  SHF.R.U32.HI R79, RZ, 0x18, R69 ;  /* 0x00000018ff4f7819 */ /* 0x000fe40000011645 */
[----:B------:R-:W-:-:S02]  /*4610*/  LOP3.LUT R69, R71, 0xff, RZ, 0xc0, !PT ;  /* 0x000000ff47457812 */ /* 0x000fc400078ec0ff */
[--C-:B------:R-:W-:Y:S02]  /*4620*/  SHF.R.U32.HI R72, RZ, 0x18, R71.reuse ;  /* 0x00000018ff487819 */ /* 0x100fe40000011647 */
[----:B------:R-:W-:Y:S01]  /*4630*/  SHF.R.U32.HI R75, RZ, 0x10, R71 ;  /* 0x00000010ff4b7819 */ /* 0x000fe20000011647 */
[----:B------:R-:W-:Y:S01]  /*4640*/  IMAD.SHL.U32 R71, R73, 0x100, RZ ;  /* 0x0000010049477824 */ /* 0x000fe200078e00ff */
[----:B------:R-:W-:Y:S02]  /*4650*/  PRMT R68, R79, 0x654, R68 ;  /* 0x000006544f447816 */ /* 0x000fe40000000044 */
[----:B------:R-:W-:Y:S02]  /*4660*/  SHF.L.U32 R51, R74, 0x8, RZ ;  /* 0x000000084a337819 */ /* 0x000fe400000006ff */
[----:B------:R-:W-:Y:S02]  /*4670*/  PRMT R72, R72, 0x654, R69 ;  /* 0x0000065448487816 */ /* 0x000fe40000000045 */
[----:B------:R-:W-:Y:S01]  /*4680*/  LOP3.LUT R69, R68, 0xff00, R51, 0xf8, !PT ;  /* 0x0000ff0044457812 */ /* 0x000fe200078ef833 */
[----:B------:R-:W-:Y:S01]  /*4690*/  IMAD.U32 R68, R78, 0x10000, RZ ;  /* 0x000100004e447824 */ /* 0x000fe200078e00ff */
[----:B------:R-:W-:Y:S01]  /*46a0*/  LOP3.LUT R74, R72, 0xff00, R71, 0xf8, !PT ;  /* 0x0000ff00484a7812 */ /* 0x000fe200078ef847 */
[----:B------:R-:W-:Y:S01]  /*46b0*/  IMAD.U32 R71, R75, 0x10000, RZ ;  /* 0x000100004b477824 */ /* 0x000fe200078e00ff */
[----:B------:R-:W-:-:S02]  /*46c0*/  F2FP.F16.E4M3.UNPACK_B R51, R49 ;  /* 0x00000031ff33723e */ /* 0x000fc400020006ff */
[----:B------:R-:W-:Y:S02]  /*46d0*/  F2FP.F16.E4M3.UNPACK_B R72, R139.H1 ;  /* 0x0000008bff48723e */ /* 0x000fe400030006ff */
[----:B------:R-:W-:Y:S02]  /*46e0*/  F2FP.F16.E4M3.UNPACK_B R49, R49.H1 ;  /* 0x00000031ff31723e */ /* 0x000fe400030006ff */
[----:B------:R-:W-:Y:S01]  /*46f0*/  LOP3.LUT R73, R69, 0xff0000, R68, 0xf8, !PT ;  /* 0x00ff000045497812 */ /* 0x000fe200078ef844 */
[--C-:B------:R-:W-:Y:S01]  /*4700*/  HADD2.F32 R68, -RZ, R51.reuse.H1_H1 ;  /* 0x30000033ff447230 */ /* 0x100fe20000004100 */
[----:B------:R-:W-:Y:S01]  /*4710*/  LOP3.LUT R75, R74, 0xff0000, R71, 0xf8, !PT ;  /* 0x00ff00004a4b7812 */ /* 0x000fe200078ef847 */
[--C-:B------:R-:W-:Y:S01]  /*4720*/  HADD2.F32 R74, -RZ, R72.reuse.H0_H0 ;  /* 0x20000048ff4a7230 */ /* 0x100fe20000004100 */
[----:B------:R-:W-:Y:S01]  /*4730*/  F2FP.F16.E4M3.UNPACK_B R71, R138.H1 ;  /* 0x0000008aff47723e */ /* 0x000fe200030006ff */
[----:B------:R-:W-:Y:S01]  /*4740*/  HADD2.F32 R51, -RZ, R51.H0_H0 ;  /* 0x20000033ff337230 */ /* 0x000fe20000004100 */
[----:B------:R-:W-:Y:S01]  /*4750*/  F2FP.F16.E4M3.UNPACK_B R139, R139 ;  /* 0x0000008bff8b723e */ /* 0x000fe200020006ff */
[----:B------:R-:W-:-:S02]  /*4760*/  HADD2.F32 R78, -RZ, R72.H1_H1 ;  /* 0x30000048ff4e7230 */ /* 0x000fc40000004100 */
[-C--:B------:R-:W-:Y:S01]  /*4770*/  FMUL.FTZ R80, R68, R74.reuse ;  /* 0x0000004a44507220 */ /* 0x080fe20000410000 */
[--C-:B------:R-:W-:Y:S02]  /*4780*/  HADD2.F32 R69, -RZ, R49.reuse.H1_H1 ;  /* 0x30000031ff457230 */ /* 0x100fe40000004100 */
[----:B------:R-:W-:Y:S01]  /*4790*/  FMUL.FTZ R79, R51, R74 ;  /* 0x0000004a334f7220 */ /* 0x000fe20000410000 */
[----:B------:R-:W-:Y:S01]  /*47a0*/  HADD2.F32 R49, -RZ, R49.H0_H0 ;  /* 0x20000031ff317230 */ /* 0x000fe20000004100 */
[----:B------:R-:W-:Y:S01]  /*47b0*/  F2FP.F16.E4M3.UNPACK_B R138, R138 ;  /* 0x0000008aff8a723e */ /* 0x000fe200020006ff */
[--C-:B------:R-:W-:Y:S02]  /*47c0*/  HADD2.F32 R74, -RZ, R71.reuse.H1_H1 ;  /* 0x30000047ff4a7230 */ /* 0x100fe40000004100 */
[-C--:B------:R-:W-:Y:S01]  /*47d0*/  FMUL.FTZ R82, R69, R78.reuse ;  /* 0x0000004e45527220 */ /* 0x080fe20000410000 */
[----:B------:R-:W-:Y:S02]  /*47e0*/  HADD2.F32 R72, -RZ, R71.H0_H0 ;  /* 0x20000047ff487230 */ /* 0x000fe40000004100 */
[----:B------:R-:W-:Y:S01]  /*47f0*/  FMUL.FTZ R78, R49, R78 ;  /* 0x0000004e314e7220 */ /* 0x000fe20000410000 */
[----:B------:R-:W-:-:S02]  /*4800*/  HADD2.F32 R71, -RZ, R139.H1_H1 ;  /* 0x3000008bff477230 */ /* 0x000fc40000004100 */
[----:B------:R-:W-:Y:S01]  /*4810*/  FFMA.FTZ R82, R49, R74, -R82 ;  /* 0x0000004a31527223 */ /* 0x000fe20000010852 */
[----:B------:R-:W-:Y:S01]  /*4820*/  F2FP.F16.E4M3.UNPACK_B R49, R48.H1 ;  /* 0x00000030ff31723e */ /* 0x000fe200030006ff */
[----:B------:R-:W-:Y:S01]  /*4830*/  FFMA.FTZ R80, R51, R72, -R80 ;  /* 0x0000004833507223 */ /* 0x000fe20000010850 */
[----:B------:R-:W-:Y:S01]  /*4840*/  F2FP.F16.E4M3.UNPACK_B R48, R48 ;  /* 0x00000030ff30723e */ /* 0x000fe200020006ff */
[----:B------:R-:W-:Y:S01]  /*4850*/  FFMA.FTZ R81, R68, R72, R79 ;  /* 0x0000004844517223 */ /* 0x000fe2000001004f */
[----:B------:R-:W-:Y:S02]  /*4860*/  HADD2.F32 R139, -RZ, R139.H0_H0 ;  /* 0x2000008bff8b7230 */ /* 0x000fe40000004100 */
[----:B------:R-:W-:Y:S01]  /*4870*/  FFMA.FTZ R83, R69, R74, R78 ;  /* 0x0000004a45537223 */ /* 0x000fe2000001004e */
[--C-:B------:R-:W-:Y:S02]  /*4880*/  HADD2.F32 R51, -RZ, R49.reuse.H0_H0 ;  /* 0x20000031ff337230 */ /* 0x100fe40000004100 */
[----:B------:R-:W-:-:S02]  /*4890*/  HADD2.F32 R68, -RZ, R49.H1_H1 ;  /* 0x30000031ff447230 */ /* 0x000fc40000004100 */
[--C-:B------:R-:W-:Y:S01]  /*48a0*/  HADD2.F32 R49, -RZ, R48.reuse.H0_H0 ;  /* 0x20000030ff317230 */ /* 0x100fe20000004100 */
[----:B------:R-:W-:Y:S01]  /*48b0*/  F2FP.SATFINITE.E4M3.F32.PACK_AB_MERGE_C R140, R83, R82, RZ ;  /* 0x00000052538c723e */ /* 0x000fe200048070ff */
[----:B------:R-:W-:Y:S02]  /*48c0*/  HADD2.F32 R48, -RZ, R48.H1_H1 ;  /* 0x30000030ff307230 */ /* 0x000fe40000004100 */
[-C--:B------:R-:W-:Y:S01]  /*48d0*/  FMUL.FTZ R74, R68, R71.reuse ;  /* 0x00000047444a7220 */ /* 0x080fe20000410000 */
[--C-:B------:R-:W-:Y:S02]  /*48e0*/  HADD2.F32 R69, -RZ, R138.reuse.H1_H1 ;  /* 0x3000008aff457230 */ /* 0x100fe40000004100 */
[----:B------:R-:W-:Y:S01]  /*48f0*/  FMUL.FTZ R71, R51, R71 ;  /* 0x0000004733477220 */ /* 0x000fe20000410000 */
[----:B------:R-:W-:Y:S02]  /*4900*/  HADD2.F32 R138, -RZ, R138.H0_H0 ;  /* 0x2000008aff8a7230 */ /* 0x000fe40000004100 */
[-C--:B------:R-:W-:Y:S01]  /*4910*/  FMUL.FTZ R72, R48, R139.reuse ;  /* 0x0000008b30487220 */ /* 0x080fe20000410000 */
[----:B------:R-:W-:Y:S01]  /*4920*/  FMUL.FTZ R139, R49, R139 ;  /* 0x0000008b318b7220 */ /* 0x000fe20000410000 */
[-C--:B------:R-:W-:Y:S01]  /*4930*/  FFMA.FTZ R74, R51, R69.reuse, -R74 ;  /* 0x00000045334a7223 */ /* 0x080fe2000001084a */
[----:B------:R-:W-:Y:S01]  /*4940*/  FFMA.FTZ R71, R68, R69, R71 ;  /* 0x0000004544477223 */ /* 0x000fe20000010047 */
[----:B------:R-:W-:Y:S01]  /*4950*/  FFMA.FTZ R79, R49, R138, -R72 ;  /* 0x0000008a314f7223 */ /* 0x000fe20000010848 */
[----:B------:R-:W-:Y:S01]  /*4960*/  F2FP.F16.E4M3.UNPACK_B R49, R70.H1 ;  /* 0x00000046ff31723e */ /* 0x000fe200030006ff */
[----:B------:R-:W-:Y:S01]  /*4970*/  FFMA.FTZ R138, R48, R138, R139 ;  /* 0x0000008a308a7223 */ /* 0x000fe2000001008b */
[----:B------:R-:W-:-:S02]  /*4980*/  F2FP.F16.E4M3.UNPACK_B R72, R75.H1 ;  /* 0x0000004bff48723e */ /* 0x000fc400030006ff */
[----:B------:R-:W-:Y:S01]  /*4990*/  F2FP.F16.E4M3.UNPACK_B R69, R73.H1 ;  /* 0x00000049ff45723e */ /* 0x000fe200030006ff */
[--C-:B------:R-:W-:Y:S01]  /*49a0*/  HADD2.F32 R68, -RZ, R49.reuse.H1_H1 ;  /* 0x30000031ff447230 */ /* 0x100fe20000004100 */
[----:B------:R-:W-:Y:S01]  /*49b0*/  F2FP.F16.E4M3.UNPACK_B R48, R50.H1 ;  /* 0x00000032ff30723e */ /* 0x000fe200030006ff */
[----:B------:R-:W-:Y:S01]  /*49c0*/  HADD2.F32 R78, -RZ, R72.H1_H1 ;  /* 0x30000048ff4e7230 */ /* 0x000fe20000004100 */
[----:B------:R-:W-:Y:S01]  /*49d0*/  F2FP.F16.E4M3.UNPACK_B R75, R75 ;  /* 0x0000004bff4b723e */ /* 0x000fe200020006ff */
[----:B------:R-:W-:Y:S01]  /*49e0*/  HADD2.F32 R51, -RZ, R49.H0_H0 ;  /* 0x20000031ff337230 */ /* 0x000fe20000004100 */
[----:B------:R-:W-:Y:S01]  /*49f0*/  F2FP.SATFINITE.E4M3.F32.PACK_AB_MERGE_C R139, R71, R74, RZ ;  /* 0x0000004a478b723e */ /* 0x000fe200048070ff */
[----:B------:R-:W-:Y:S01]  /*4a00*/  HADD2.F32 R71, -RZ, R69.H1_H1 ;  /* 0x30000045ff477230 */ /* 0x000fe20000004100 */
[----:B------:R-:W-:Y:S01]  /*4a10*/  F2FP.F16.E4M3.UNPACK_B R73, R73 ;  /* 0x00000049ff49723e */ /* 0x000fe200020006ff */
[----:B------:R-:W-:Y:S01]  /*4a20*/  FMUL.FTZ R82, R68, R78 ;  /* 0x0000004e44527220 */ /* 0x000fe20000410000 */
[----:B------:R-:W-:-:S02]  /*4a30*/  HADD2.F32 R49, -RZ, R48.H1_H1 ;  /* 0x30000030ff317230 */ /* 0x000fc40000004100 */
[C---:B------:R-:W-:Y:S01]  /*4a40*/  FMUL.FTZ R135, R51.reuse, R78 ;  /* 0x0000004e33877220 */ /* 0x040fe20000410000 */
[----:B------:R-:W-:Y:S02]  /*4a50*/  HADD2.F32 R74, -RZ, R75.H1_H1 ;  /* 0x3000004bff4a7230 */ /* 0x000fe40000004100 */
[----:B------:R-:W-:Y:S01]  /*4a60*/  FFMA.FTZ R82, R51, R71, -R82 ;  /* 0x0000004733527223 */ /* 0x000fe20000010852 */
[----:B------:R-:W-:Y:S01]  /*4a70*/  HADD2.F32 R48, -RZ, R48.H0_H0 ;  /* 0x20000030ff307230 */ /* 0x000fe20000004100 */
[----:B------:R-:W-:Y:S01]  /*4a80*/  F2FP.F16.E4M3.UNPACK_B R50, R50 ;  /* 0x00000032ff32723e */ /* 0x000fe200020006ff */
[----:B------:R-:W-:Y:S02]  /*4a90*/  HADD2.F32 R51, -RZ, R73.H1_H1 ;  /* 0x30000049ff337230 */ /* 0x000fe40000004100 */
[----:B------:R-:W-:Y:S01]  /*4aa0*/  FMUL.FTZ R83, R49, R74 ;  /* 0x0000004a31537220 */ /* 0x000fe20000410000 */
        /* <DEDUP_REMOVED lines=8> */
[--C-:B------:R-:W-:Y:S02]  /*4b30*/  HADD2.F32 R49, -RZ, R70.reuse.H0_H0 ;  /* 0x20000046ff317230 */ /* 0x100fe40000004100 */
        /* <DEDUP_REMOVED lines=8> */
[C---:B------:R-:W-:Y:S01]  /*4bc0*/  FMUL.FTZ R71, R49.reuse, R72 ;  /* 0x0000004831477220 */ /* 0x040fe20000410000 */
[-C--:B------:R-:W-:Y:S01]  /*4bd0*/  FFMA.FTZ R51, R48, R73.reuse, -R51 ;  /* 0x0000004930337223 */ /* 0x080fe20000010833 */
[----:B------:R-:W-:Y:S01]  /*4be0*/  FFMA.FTZ R50, R50, R73, R75 ;  /* 0x0000004932327223 */ /* 0x000fe2000001004b */
[-C--:B------:R-:W-:Y:S01]  /*4bf0*/  FFMA.FTZ R68, R49, R69.reuse, -R68 ;  /* 0x0000004531447223 */ /* 0x080fe20000010844 */
[----:B------:R-:W-:Y:S01]  /*4c00*/  FFMA.FTZ R71, R70, R69, R71 ;  /* 0x0000004546477223 */ /* 0x000fe20000010047 */
[----:B------:R-:W-:-:S02]  /*4c10*/  F2FP.SATFINITE.E4M3.F32.PACK_AB_MERGE_C R82, R135, R82, RZ ;  /* 0x000000528752723e */ /* 0x000fc400048070ff */
[----:B------:R-:W-:Y:S02]  /*4c20*/  F2FP.SATFINITE.E4M3.F32.PACK_AB_MERGE_C R50, R50, R51, R74 ;  /* 0x000000333232723e */ /* 0x000fe4000480704a */
[----:B------:R-:W-:Y:S02]  /*4c30*/  F2FP.SATFINITE.E4M3.F32.PACK_AB_MERGE_C R49, R81, R80, R140 ;  /* 0x000000505131723e */ /* 0x000fe4000480708c */
[----:B------:R-:W-:Y:S02]  /*4c40*/  F2FP.SATFINITE.E4M3.F32.PACK_AB_MERGE_C R48, R138, R79, R139 ;  /* 0x0000004f8a30723e */ /* 0x000fe4000480708b */
[----:B------:R-:W-:-:S07]  /*4c50*/  F2FP.SATFINITE.E4M3.F32.PACK_AB_MERGE_C R51, R71, R68, R82 ;  /* 0x000000444733723e */ /* 0x000fce0004807052 */
.L_x_327:
[----:B------:R-:W-:Y:S05]  /*4c60*/  BSYNC B2 ;  /* 0x0000000000027941 */ /* 0x000fea0003800000 */
.L_x_326:
[----:B------:R-:W-:Y:S02]  /*4c70*/  ULDC.64 UR4, c[0x0][0x2d8] ;  /* 0x0000b60000047ab9 */ /* 0x000fe40000000a00 */
[----:B------:R-:W-:-:S04]  /*4c80*/  IADD3 R68, P2, P3, R39, UR4, R76 ;  /* 0x0000000427447c10 */ /* 0x000fc8000fb5e04c */
[----:B------:R-:W-:-:S05]  /*4c90*/  IADD3.X R69, R106, UR5, R77, P2, P3 ;  /* 0x000000056a457c10 */ /* 0x000fca00097e644d */
[----:B--2---:R4:W-:Y:S04]  /*4ca0*/  STG.E.128 desc[UR42][R68.64], R48 ;  /* 0x0000003044007986 */ /* 0x0049e8000c101d2a */
.L_x_321:
[----:B------:R-:W-:Y:S05]  /*4cb0*/  BSYNC B1 ;  /* 0x0000000000017941 */ /* 0x000fea0003800000 */
.L_x_320:
[----:B------:R-:W-:Y:S01]  /*4cc0*/  ISETP.NE.AND P2, PT, R146, RZ, PT ;  /* 0x000000ff9200720c */ /* 0x000fe20003f45270 */
[----:B------:R-:W-:-:S12]  /*4cd0*/  BSSY B1, `(.L_x_328) ;  /* 0x00000f4000017945 */ /* 0x000fd80003800000 */
[----:B------:R-:W-:Y:S05]  /*4ce0*/  @P2 BRA `(.L_x_329) ;  /* 0x0000000c00c82947 */ /* 0x000fea0003800000 */
[----:B----4-:R-:W-:Y:S01]  /*4cf0*/  IADD3 R68, P2, P3, R4, R122, R16 ;  /* 0x0000007a04447210 */ /* 0x010fe20007b5e010 */
[----:B------:R-:W-:Y:S03]  /*4d00*/  BSSY B2, `(.L_x_330) ;  /* 0x0000079000027945 */ /* 0x000fe60003800000 */
[----:B------:R-:W-:Y:S01]  /*4d10*/  IADD3.X R69, R29, R129, R17, P2, P3 ;  /* 0x000000811d457210 */ /* 0x000fe200017e6411 */
[----:B------:R-:W-:Y:S08]  /*4d20*/  @P0 BRA `(.L_x_331) ;  /* 0x0000000400d80947 */ /* 0x000ff00003800000 */
[----:B-123--:R1:W2:Y:S01]  /*4d30*/  LDS.128 R48, [R114+0x2a400] ;  /* 0x02a4000072307984 */ /* 0x00e2a20000000c00 */
[----:B------:R-:W-:Y:S01]  /*4d40*/  ISETP.GE.AND P2, PT, R18, R128, PT ;  /* 0x000000801200720c */ /* 0x000fe20003f46270 */
[----:B------:R-:W-:-:S12]  /*4d50*/  BSSY B3, `(.L_x_332) ;  /* 0x000006f000037945 */ /* 0x000fd80003800000 */
[----:B-1----:R-:W-:Y:S05]  /*4d60*/  @P2 BRA `(.L_x_333) ;  /* 0x0000000400b42947 */ /* 0x002fea0003800000 */
[--C-:B------:R-:W-:Y:S02]  /*4d70*/  SHF.R.U32.HI R73, RZ, 0x10, R67.reuse ;  /* 0x00000010ff497819 */ /* 0x100fe40000011643 */
[--C-:B------:R-:W-:Y:S02]  /*4d80*/  SHF.R.U32.HI R71, RZ, 0x8, R67.reuse ;  /* 0x00000008ff477819 */ /* 0x100fe40000011643 */
[----:B------:R-:W-:Y:S02]  /*4d90*/  LOP3.LUT R70, R67, 0xff, RZ, 0xc0, !PT ;  /* 0x000000ff43467812 */ /* 0x000fe400078ec0ff */
[----:B------:R-:W-:Y:S02]  /*4da0*/  SHF.R.U32.HI R67, RZ, 0x18, R67 ;  /* 0x00000018ff437819 */ /* 0x000fe40000011643 */
[----:B------:R-:W-:Y:S02]  /*4db0*/  SHF.R.U32.HI R72, RZ, 0x8, R65 ;  /* 0x00000008ff487819 */ /* 0x000fe40000011641 */
[----:B------:R-:W-:-:S02]  /*4dc0*/  LOP3.LUT R64, R65, 0xff, RZ, 0xc0, !PT ;  /* 0x000000ff41407812 */ /* 0x000fc400078ec0ff */
[--C-:B------:R-:W-:Y:S02]  /*4dd0*/  SHF.R.U32.HI R75, RZ, 0x18, R65.reuse ;  /* 0x00000018ff4b7819 */ /* 0x100fe40000011641 */
[----:B------:R-:W-:Y:S01]  /*4de0*/  PRMT R70, R67, 0x654, R70 ;  /* 0x0000065443467816 */ /* 0x000fe20000000046 */
[----:B------:R-:W-:Y:S01]  /*4df0*/  IMAD.SHL.U32 R67, R71, 0x100, RZ ;  /* 0x0000010047437824 */ /* 0x000fe200078e00ff */
[----:B------:R-:W-:Y:S01]  /*4e00*/  SHF.R.U32.HI R74, RZ, 0x10, R65 ;  /* 0x00000010ff4a7819 */ /* 0x000fe20000011641 */
[----:B--2---:R-:W-:Y:S01]  /*4e10*/  IMAD.MOV.U32 R65, RZ, RZ, R50 ;  /* 0x000000ffff417224 */ /* 0x004fe200078e0032 */
[----:B------:R-:W-:Y:S01]  /*4e20*/  MOV R66, R51 ;  /* 0x0000003300427202 */ /* 0x000fe20000000f00 */
[----:B------:R-:W-:Y:S01]  /*4e30*/  IMAD.SHL.U32 R50, R72, 0x100, RZ ;  /* 0x0000010048327824 */ /* 0x000fe200078e00ff */
[----:B------:R-:W-:Y:S02]  /*4e40*/  PRMT R51, R75, 0x654, R64 ;  /* 0x000006544b337816 */ /* 0x000fe40000000040 */
[----:B------:R-:W-:Y:S01]  /*4e50*/  LOP3.LUT R72, R70, 0xff00, R67, 0xf8, !PT ;  /* 0x0000ff0046487812 */ /* 0x000fe200078ef843 */
[----:B------:R-:W-:Y:S01]  /*4e60*/  IMAD.U32 R67, R73, 0x10000, RZ ;  /* 0x0001000049437824 */ /* 0x000fe200078e00ff */
[----:B------:R-:W-:-:S02]  /*4e70*/  LOP3.LUT R64, R51, 0xff00, R50, 0xf8, !PT ;  /* 0x0000ff0033407812 */ /* 0x000fc400078ef832 */
[----:B------:R-:W-:Y:S02]  /*4e80*/  SHF.L.U32 R51, R74, 0x10, RZ ;  /* 0x000000104a337819 */ /* 0x000fe400000006ff */
[----:B------:R-:W-:Y:S02]  /*4e90*/  F2FP.F16.E4M3.UNPACK_B R70, R137.H1 ;  /* 0x00000089ff46723e */ /* 0x000fe400030006ff */
[-C--:B------:R-:W-:Y:S02]  /*4ea0*/  F2FP.F16.E4M3.UNPACK_B R50, R49.reuse ;  /* 0x00000031ff32723e */ /* 0x080fe400020006ff */
[----:B------:R-:W-:Y:S01]  /*4eb0*/  LOP3.LUT R74, R72, 0xff0000, R67, 0xf8, !PT ;  /* 0x00ff0000484a7812 */ /* 0x000fe200078ef843 */
[----:B------:R-:W-:Y:S01]  /*4ec0*/  HADD2.F32 R72, -RZ, R70.H0_H0 ;  /* 0x20000046ff487230 */ /* 0x000fe20000004100 */
[----:B------:R-:W-:Y:S01]  /*4ed0*/  LOP3.LUT R71, R64, 0xff0000, R51, 0xf8, !PT ;  /* 0x00ff000040477812 */ /* 0x000fe200078ef833 */
[----:B------:R-:W-:Y:S01]  /*4ee0*/  HADD2.F32 R51, -RZ, R50.H1_H1 ;  /* 0x30000032ff337230 */ /* 0x000fe20000004100 */
[----:B------:R-:W-:Y:S01]  /*4ef0*/  F2FP.F16.E4M3.UNPACK_B R67, R136.H1 ;  /* 0x00000088ff43723e */ /* 0x000fe200030006ff */
[----:B------:R-:W-:Y:S01]  /*4f00*/  HADD2.F32 R73, -RZ, R70.H1_H1 ;  /* 0x30000046ff497230 */ /* 0x000fe20000004100 */
[----:B------:R-:W-:Y:S01]  /*4f10*/  F2FP.F16.E4M3.UNPACK_B R49, R49.H1 ;  /* 0x00000031ff31723e */ /* 0x000fe200030006ff */
[----:B------:R-:W-:-:S02]  /*4f20*/  HADD2.F32 R50, -RZ, R50.H0_H0 ;  /* 0x20000032ff327230 */ /* 0x000fc40000004100 */
[CC--:B------:R-:W-:Y:S01]  /*4f30*/  FMUL.FTZ R75, R51.reuse, R72.reuse ;  /* 0x00000048334b7220 */ /* 0x0c0fe20000410000 */
[----:B------:R-:W-:Y:S01]  /*4f40*/  HADD2.F32 R70, -RZ, R67.H0_H0 ;  /* 0x20000043ff467230 */ /* 0x000fe20000004100 */
[----:B------:R-:W-:Y:S01]  /*4f50*/  F2FP.F16.E4M3.UNPACK_B R137, R137 ;  /* 0x00000089ff89723e */ /* 0x000fe200020006ff */
[--C-:B------:R-:W-:Y:S02]  /*4f60*/  HADD2.F32 R64, -RZ, R49.reuse.H1_H1 ;  /* 0x30000031ff407230 */ /* 0x100fe40000004100 */
[C---:B------:R-:W-:Y:S01]  /*4f70*/  FMUL.FTZ R72, R50.reuse, R72 ;  /* 0x0000004832487220 */ /* 0x040fe20000410000 */
[----:B------:R-:W-:Y:S02]  /*4f80*/  HADD2.F32 R49, -RZ, R49.H0_H0 ;  /* 0x20000031ff317230 */ /* 0x000fe40000004100 */
[-C--:B------:R-:W-:Y:S01]  /*4f90*/  FFMA.FTZ R76, R50, R70.reuse, -R75 ;  /* 0x00000046324c7223 */ /* 0x080fe2000001084b */
[----:B------:R-:W-:Y:S02]  /*4fa0*/  HADD2.F32 R67, -RZ, R67.H1_H1 ;  /* 0x30000043ff437230 */ /* 0x000fe40000004100 */
[CC--:B------:R-:W-:Y:S01]  /*4fb0*/  FMUL.FTZ R50, R64.reuse, R73.reuse ;  /* 0x0000004940327220 */ /* 0x0c0fe20000410000 */
[----:B------:R-:W-:Y:S01]  /*4fc0*/  FFMA.FTZ R77, R51, R70, R72 ;  /* 0x00000046334d7223 */ /* 0x000fe20000010048 */
[C---:B------:R-:W-:Y:S01]  /*4fd0*/  FMUL.FTZ R73, R49.reuse, R73 ;  /* 0x0000004931497220 */ /* 0x040fe20000410000 */
[----:B------:R-:W-:Y:S01]  /*4fe0*/  F2FP.F16.E4M3.UNPACK_B R136, R136 ;  /* 0x00000088ff88723e */ /* 0x000fe200020006ff */
[-C--:B------:R-:W-:Y:S01]  /*4ff0*/  FFMA.FTZ R78, R49, R67.reuse, -R50 ;  /* 0x00000043314e7223 */ /* 0x080fe20000010832 */
[-C--:B------:R-:W-:Y:S01]  /*5000*/  F2FP.F16.E4M3.UNPACK_B R49, R48.reuse.H1 ;  /* 0x00000030ff31723e */ /* 0x080fe200030006ff */
[----:B------:R-:W-:Y:S01]  /*5010*/  FFMA.FTZ R79, R64, R67, R73 ;  /* 0x00000043404f7223 */ /* 0x000fe20000010049 */
[----:B------:R-:W-:Y:S01]  /*5020*/  F2FP.F16.E4M3.UNPACK_B R48, R48 ;  /* 0x00000030ff30723e */ /* 0x000fe200020006ff */
        /* <DEDUP_REMOVED lines=19> */
[----:B------:R-:W-:Y:S01]  /*5160*/  F2FP.SATFINITE.E4M3.F32.PACK_AB_MERGE_C R80, R72, R73, RZ ;  /* 0x000000494850723e */ /* 0x000fe200048070ff */
[--C-:B------:R-:W-:Y:S01]  /*5170*/  HADD2.F32 R51, -RZ, R49.reuse.H1_H1 ;  /* 0x30000031ff337230 */ /* 0x100fe20000004100 */
[----:B------:R-:W-:Y:S01]  /*5180*/  F2FP.F16.E4M3.UNPACK_B R64, R71.H1 ;  /* 0x00000047ff40723e */ /* 0x000fe200030006ff */
[----:B------:R-:W-:Y:S01]  /*5190*/  HADD2.F32 R73, -RZ, R70.H1_H1 ;  /* 0x30000046ff497230 */ /* 0x000fe20000004100 */
[----:B------:R-:W-:Y:S01]  /*51a0*/  F2FP.F16.E4M3.UNPACK_B R48, R65.H1 ;  /* 0x00000041ff30723e */ /* 0x000fe200030006ff */
[----:B------:R-:W-:Y:S01]  /*51b0*/  HADD2.F32 R50, -RZ, R49.H0_H0 ;  /* 0x20000031ff327230 */ /* 0x000fe20000004100 */
[----:B------:R-:W-:Y:S01]  /*51c0*/  F2FP.F16.E4M3.UNPACK_B R74, R74 ;  /* 0x0000004aff4a723e */ /* 0x000fe200020006ff */
        /* <DEDUP_REMOVED lines=33> */
[----:B------:R-:W-:-:S02]  /*53e0*/  F2FP.SATFINITE.E4M3.F32.PACK_AB_MERGE_C R78, R78, R79, RZ ;  /* 0x0000004f4e4e723e */ /* 0x000fc400048070ff */
[----:B------:R-:W-:Y:S02]  /*53f0*/  F2FP.SATFINITE.E4M3.F32.PACK_AB_MERGE_C R72, R74, R51, R72 ;  /* 0x000000334a48723e */ /* 0x000fe40004807048 */
[----:B------:R-:W-:Y:S02]  /*5400*/  F2FP.SATFINITE.E4M3.F32.PACK_AB_MERGE_C R51, R67, R50, R78 ;  /* 0x000000324333723e */ /* 0x000fe4000480704e */
[----:B------:R-:W-:Y:S01]  /*5410*/  F2FP.SATFINITE.E4M3.F32.PACK_AB_MERGE_C R49, R77, R76, R81 ;  /* 0x0000004c4d31723e */ /* 0x000fe20004807051 */
[----:B------:R-:W-:Y:S01]  /*5420*/  IMAD.MOV.U32 R50, RZ, RZ, R72 ;  /* 0x000000ffff327224 */ /* 0x000fe200078e0048 */
[----:B------:R-:W-:-:S07]  /*5430*/  F2FP.SATFINITE.E4M3.F32.PACK_AB_MERGE_C R48, R136, R75, R80 ;  /* 0x0000004b8830723e */ /* 0x000fce0004807050 */
.L_x_333:
[----:B------:R-:W-:Y:S05]  /*5440*/  BSYNC B3 ;  /* 0x0000000000037941 */ /* 0x000fea0003800000 */
.L_x_332:
[----:B------:R-:W-:Y:S02]  /*5450*/  ULDC.64 UR4, c[0x0][0x2d8] ;  /* 0x0000b60000047ab9 */ /* 0x000fe40000000a00 */
[----:B------:R-:W-:-:S04]  /*5460*/  IADD3 R64, P2, P3, R68, UR4, R100 ;  /* 0x0000000444407c10 */ /* 0x000fc8000fb5e064 */
[----:B------:R-:W-:-:S05]  /*5470*/  IADD3.X R65, R69, UR5, R36, P2, P3 ;  /* 0x0000000545417c10 */ /* 0x000fca00097e6424 */
[----:B--2---:R4:W-:Y:S04]  /*5480*/  STG.E.128 desc[UR42][R64.64], R48 ;  /* 0x0000003040007986 */ /* 0x0049e8000c101d2a */
.L_x_331:
[----:B------:R-:W-:Y:S05]  /*5490*/  BSYNC B2 ;  /* 0x0000000000027941 */ /* 0x000fea0003800000 */
.L_x_330:
[----:B------:R-:W-:Y:S05]  /*54a0*/  @P1 BRA `(.L_x_329) ;  /* 0x0000000400d81947 */ /* 0x000fea0003800000 */
[----:B-1234-:R1:W2:Y:S01]  /*54b0*/  LDS.128 R48, [R114+0x2e400] ;  /* 0x02e4000072307984 */ /* 0x01e2a20000000c00 */
[----:B------:R-:W-:Y:S01]  /*54c0*/  ISETP.GE.AND P2, PT, R236, R128, PT ;  /* 0x00000080ec00720c */ /* 0x000fe20003f46270 */
[----:B------:R-:W-:-:S12]  /*54d0*/  BSSY B2, `(.L_x_334) ;  /* 0x000006f000027945 */ /* 0x000fd80003800000 */
[----:B-1----:R-:W-:Y:S05]  /*54e0*/  @P2 BRA `(.L_x_335) ;  /* 0x0000000400b42947 */ /* 0x002fea0003800000 */
[----:B------:R-:W-:Y:S01]  /*54f0*/  SHF.R.U32.HI R71, RZ, 0x8, R61 ;  /* 0x00000008ff477819 */ /* 0x000fe2000001163d */
[----:B--2---:R-:W-:Y:S01]  /*5500*/  IMAD.MOV.U32 R62, RZ, RZ, R51 ;  /* 0x000000ffff3e7224 */ /* 0x004fe200078e0033 */
[----:B------:R-:W-:Y:S02]  /*5510*/  SHF.R.U32.HI R65, RZ, 0x8, R63 ;  /* 0x00000008ff417819 */ /* 0x000fe4000001163f */
[----:B------:R-:W-:Y:S01]  /*5520*/  SHF.R.U32.HI R73, RZ, 0x18, R61 ;  /* 0x00000018ff497819 */ /* 0x000fe2000001163d */
[----:B------:R-:W-:Y:S01]  /*5530*/  IMAD.SHL.U32 R51, R71, 0x100, RZ ;  /* 0x0000010047337824 */ /* 0x000fe200078e00ff */
[----:B------:R-:W-:Y:S02]  /*5540*/  LOP3.LUT R60, R61, 0xff, RZ, 0xc0, !PT ;  /* 0x000000ff3d3c7812 */ /* 0x000fe400078ec0ff */
[----:B------:R-:W-:Y:S02]  /*5550*/  SHF.R.U32.HI R67, RZ, 0x18, R63 ;  /* 0x00000018ff437819 */ /* 0x000fe4000001163f */
[----:B------:R-:W-:-:S02]  /*5560*/  LOP3.LUT R64, R63, 0xff, RZ, 0xc0, !PT ;  /* 0x000000ff3f407812 */ /* 0x000fc400078ec0ff */
[----:B------:R-:W-:Y:S01]  /*5570*/  SHF.R.U32.HI R66, RZ, 0x10, R63 ;  /* 0x00000010ff427819 */ /* 0x000fe2000001163f */
[----:B------:R-:W-:Y:S01]  /*5580*/  IMAD.SHL.U32 R63, R65, 0x100, RZ ;  /* 0x00000100413f7824 */ /* 0x000fe200078e00ff */
[----:B------:R-:W-:Y:S02]  /*5590*/  SHF.R.U32.HI R70, RZ, 0x10, R61 ;  /* 0x00000010ff467819 */ /* 0x000fe4000001163d */
[----:B------:R-:W-:Y:S02]  /*55a0*/  PRMT R60, R73, 0x654, R60 ;  /* 0x00000654493c7816 */ /* 0x000fe4000000003c */
[----:B------:R-:W-:Y:S02]  /*55b0*/  PRMT R64, R67, 0x654, R64 ;  /* 0x0000065443407816 */ /* 0x000fe40000000040 */
[----:B------:R-:W-:Y:S01]  /*55c0*/  LOP3.LUT R51, R60, 0xff00, R51, 0xf8, !PT ;  /* 0x0000ff003c337812 */ /* 0x000fe200078ef833 */
[----:B------:R-:W-:Y:S01]  /*55d0*/  IMAD.U32 R60, R70, 0x10000, RZ ;  /* 0x00010000463c7824 */ /* 0x000fe200078e00ff */
[----:B------:R-:W-:-:S02]  /*55e0*/  MOV R61, R50 ;  /* 0x00000032003d7202 */ /* 0x000fc40000000f00 */
[----:B------:R-:W-:Y:S02]  /*55f0*/  LOP3.LUT R63, R64, 0xff00, R63, 0xf8, !PT ;  /* 0x0000ff00403f7812 */ /* 0x000fe400078ef83f */
        /* <DEDUP_REMOVED lines=92> */
.L_x_335:
[----:B------:R-:W-:Y:S05]  /*5bc0*/  BSYNC B2 ;  /* 0x0000000000027941 */ /* 0x000fea0003800000 */
.L_x_334:
[----:B------:R-:W-:Y:S02]  /*5bd0*/  ULDC.64 UR4, c[0x0][0x2d8] ;  /* 0x0000b60000047ab9 */ /* 0x000fe40000000a00 */
[----:B------:R-:W-:-:S04]  /*5be0*/  IADD3 R60, P2, P3, R39, UR4, R68 ;  /* 0x00000004273c7c10 */ /* 0x000fc8000fb5e044 */
[----:B------:R-:W-:-:S05]  /*5bf0*/  IADD3.X R61, R106, UR5, R69, P2, P3 ;  /* 0x000000056a3d7c10 */ /* 0x000fca00097e6445 */
[----:B--2---:R1:W-:Y:S04]  /*5c00*/  STG.E.128 desc[UR42][R60.64], R48 ;  /* 0x000000303c007986 */ /* 0x0043e8000c101d2a */
.L_x_329:
[----:B------:R-:W-:Y:S05]  /*5c10*/  BSYNC B1 ;  /* 0x0000000000017941 */ /* 0x000fea0003800000 */
.L_x_328:
[----:B------:R-:W-:Y:S05]  /*5c20*/  @P4 BRA `(.L_x_336) ;  /* 0x0000005c00204947 */ /* 0x000fea0003800000 */
[----:B------:R-:W-:Y:S01]  /*5c30*/  IADD3 R122, P2, P3, R111, R122, R16 ;  /* 0x0000007a6f7a7210 */ /* 0x000fe20007b5e010 */
[----:B------:R-:W-:Y:S03]  /*5c40*/  BSSY B1, `(.L_x_337) ;  /* 0x0000079000017945 */ /* 0x000fe60003800000 */
[----:B------:R-:W-:Y:S01]  /*5c50*/  IADD3.X R129, R32, R129, R17, P2, P3 ;  /* 0x0000008120817210 */ /* 0x000fe200017e6411 */
[----:B------:R-:W-:Y:S08]  /*5c60*/  @P0 BRA `(.L_x_338) ;  /* 0x0000000400d80947 */ /* 0x000ff00003800000 */
[----:B-1234-:R1:W2:Y:S01]  /*5c70*/  LDS.128 R48, [R114+0x2b400] ;  /* 0x02b4000072307984 */ /* 0x01e2a20000000c00 */
[----:B------:R-:W-:Y:S01]  /*5c80*/  ISETP.GE.AND P2, PT, R18, R128, PT ;  /* 0x000000801200720c */ /* 0x000fe20003f46270 */
[----:B------:R-:W-:-:S12]  /*5c90*/  BSSY B2, `(.L_x_339) ;  /* 0x000006f000027945 */ /* 0x000fd80003800000 */
[----:B-1----:R-:W-:Y:S05]  /*5ca0*/  @P2 BRA `(.L_x_340) ;  /* 0x0000000400b42947 */ /* 0x002fea0003800000 */
[----:B------:R-:W-:Y:S01]  /*5cb0*/  SHF.R.U32.HI R61, RZ, 0x8, R59 ;  /* 0x00000008ff3d7819 */ /* 0x000fe2000001163b */
[----:B--2---:R-:W-:Y:S01]  /*5cc0*/  IMAD.MOV.U32 R58, RZ, RZ, R51 ;  /* 0x000000ffff3a7224 */ /* 0x004fe200078e0033 */
[--C-:B------:R-:W-:Y:S02]  /*5cd0*/  SHF.R.U32.HI R67, RZ, 0x18, R57.reuse ;  /* 0x00000018ff437819 */ /* 0x100fe40000011639 */
[----:B------:R-:W-:Y:S02]  /*5ce0*/  LOP3.LUT R56, R57, 0xff, RZ, 0xc0, !PT ;  /* 0x000000ff39387812 */ /* 0x000fe400078ec0ff */
[----:B------:R-:W-:Y:S02]  /*5cf0*/  SHF.R.U32.HI R65, RZ, 0x8, R57 ;  /* 0x00000008ff417819 */ /* 0x000fe40000011639 */
[----:B------:R-:W-:Y:S02]  /*5d00*/  SHF.R.U32.HI R63, RZ, 0x18, R59 ;  /* 0x00000018ff3f7819 */ /* 0x000fe4000001163b */
[----:B------:R-:W-:-:S02]  /*5d10*/  LOP3.LUT R60, R59, 0xff, RZ, 0xc0, !PT ;  /* 0x000000ff3b3c7812 */ /* 0x000fc400078ec0ff */
[----:B------:R-:W-:Y:S01]  /*5d20*/  SHF.R.U32.HI R62, RZ, 0x10, R59 ;  /* 0x00000010ff3e7819 */ /* 0x000fe2000001163b */
[----:B------:R-:W-:Y:S01]  /*5d30*/  IMAD.SHL.U32 R59, R61, 0x100, RZ ;  /* 0x000001003d3b7824 */ /* 0x000fe200078e00ff */
[----:B------:R-:W-:Y:S01]  /*5d40*/  SHF.R.U32.HI R64, RZ, 0x10, R57 ;  /* 0x00000010ff407819 */ /* 0x000fe20000011639 */
[----:B------:R-:W-:Y:S01]  /*5d50*/  IMAD.MOV.U32 R57, RZ, RZ, R50 ;  /* 0x000000ffff397224 */ /* 0x000fe200078e0032 */
[----:B------:R-:W-:Y:S01]  /*5d60*/  PRMT R56, R67, 0x654, R56 ;  /* 0x0000065443387816 */ /* 0x000fe20000000038 */
[----:B------:R-:W-:Y:S01]  /*5d70*/  IMAD.U32 R62, R62, 0x10000, RZ ;  /* 0x000100003e3e7824 */ /* 0x000fe200078e00ff */
[----:B------:R-:W-:Y:S02]  /*5d80*/  SHF.L.U32 R51, R65, 0x8, RZ ;  /* 0x0000000841337819 */ /* 0x000fe400000006ff */
[----:B------:R-:W-:Y:S02]  /*5d90*/  PRMT R60, R63, 0x654, R60 ;  /* 0x000006543f3c7816 */ /* 0x000fe4000000003c */
[----:B------:R-:W-:Y:S01]  /*5da0*/  LOP3.LUT R51, R56, 0xff00, R51, 0xf8, !PT ;  /* 0x0000ff0038337812 */ /* 0x000fe200078ef833 */
[----:B------:R-:W-:Y:S01]  /*5db0*/  IMAD.U32 R56, R64, 0x10000, RZ ;  /* 0x0001000040387824 */ /* 0x000fe200078e00ff */
[----:B------:R-:W-:-:S02]  /*5dc0*/  LOP3.LUT R59, R60, 0xff00, R59, 0xf8, !PT ;  /* 0x0000ff003c3b7812 */ /* 0x000fc400078ef83b */
        /* <DEDUP_REMOVED lines=89> */
[----:B------:R-:W-:Y:S02]  /*6360*/  F2FP.SATFINITE.E4M3.F32.PACK_AB_MERGE_C R48, R86, R65, R70 ;  /* 0x000000415630723e */ /* 0x000fe40004807046 */
[----:B------:R-:W-:-:S07]  /*6370*/  MOV R50, R62 ;  /* 0x0000003e00327202 */ /* 0x000fce0000000f00 */
.L_x_340:
[----:B------:R-:W-:Y:S05]  /*6380*/  BSYNC B2 ;  /* 0x0000000000027941 */ /* 0x000fea0003800000 */
.L_x_339:
[----:B------:R-:W-:Y:S02]  /*6390*/  ULDC.64 UR4, c[0x0][0x2d8] ;  /* 0x0000b60000047ab9 */ /* 0x000fe40000000a00 */
[----:B------:R-:W-:-:S04]  /*63a0*/  IADD3 R56, P2, P3, R122, UR4, R100 ;  /* 0x000000047a387c10 */ /* 0x000fc8000fb5e064 */
[----:B------:R-:W-:-:S05]  /*63b0*/  IADD3.X R57, R129, UR5, R36, P2, P3 ;  /* 0x0000000581397c10 */ /* 0x000fca00097e6424 */
[----:B--2---:R1:W-:Y:S04]  /*63c0*/  STG.E.128 desc[UR42][R56.64], R48 ;  /* 0x0000003038007986 */ /* 0x0043e8000c101d2a */
.L_x_338:
[----:B------:R-:W-:Y:S05]  /*63d0*/  BSYNC B1 ;  /* 0x0000000000017941 */ /* 0x000fea0003800000 */
.L_x_337:
        /* <DEDUP_REMOVED lines=8> */
[----:B------:R-:W-:Y:S02]  /*6460*/  LOP3.LUT R52, R53, 0xff, RZ, 0xc0, !PT ;  /* 0x000000ff35347812 */ /* 0x000fe400078ec0ff */
[--C-:B------:R-:W-:Y:S02]  /*6470*/  SHF.R.U32.HI R61, RZ, 0x18, R53.reuse ;  /* 0x00000018ff3d7819 */ /* 0x100fe40000011635 */
[----:B------:R-:W-:Y:S01]  /*6480*/  SHF.R.U32.HI R60, RZ, 0x10, R53 ;  /* 0x00000010ff3c7819 */ /* 0x000fe20000011635 */
[----:B------:R-:W-:Y:S01]  /*6490*/  IMAD.MOV.U32 R53, RZ, RZ, R50 ;  /* 0x000000ffff357224 */ /* 0x000fe200078e0032 */
[----:B------:R-:W-:Y:S01]  /*64a0*/  SHF.R.U32.HI R59, RZ, 0x10, R55 ;  /* 0x00000010ff3b7819 */ /* 0x000fe20000011637 */
[----:B------:R-:W-:Y:S01]  /*64b0*/  IMAD.SHL.U32 R50, R58, 0x100, RZ ;  /* 0x000001003a327824 */ /* 0x000fe200078e00ff */
[----:B------:R-:W-:-:S02]  /*64c0*/  LOP3.LUT R56, R55, 0xff0000ff, RZ, 0xc0, !PT ;  /* 0xff0000ff37387812 */ /* 0x000fc400078ec0ff */
[----:B------:R-:W-:Y:S02]  /*64d0*/  SHF.L.U32 R55, R57, 0x8, RZ ;  /* 0x0000000839377819 */ /* 0x000fe400000006ff */
[----:B------:R-:W-:Y:S02]  /*64e0*/  PRMT R51, R61, 0x654, R52 ;  /* 0x000006543d337816 */ /* 0x000fe40000000034 */
[----:B------:R-:W-:Y:S01]  /*64f0*/  LOP3.LUT R58, R56, 0xff00, R55, 0xf8, !PT ;  /* 0x0000ff00383a7812 */ /* 0x000fe200078ef837 */
[----:B------:R-:W-:Y:S01]  /*6500*/  IMAD.U32 R55, R59, 0x10000, RZ ;  /* 0x000100003b377824 */ /* 0x000fe200078e00ff */
[----:B------:R-:W-:Y:S01]  /*6510*/  LOP3.LUT R52, R51, 0xff00, R50, 0xf8, !PT ;  /* 0x0000ff0033347812 */ /* 0x000fe200078ef832 */
[----:B------:R-:W-:Y:S01]  /*6520*/  IMAD.U32 R51, R60, 0x10000, RZ ;  /* 0x000100003c337824 */ /* 0x000fe200078e00ff */
[----:B------:R-:W-:Y:S02]  /*6530*/  F2FP.F16.E4M3.UNPACK_B R56, R85.H1 ;  /* 0x00000055ff38723e */ /* 0x000fe400030006ff */
[----:B------:R-:W-:-:S02]  /*6540*/  F2FP.F16.E4M3.UNPACK_B R50, R49 ;  /* 0x00000031ff32723e */ /* 0x000fc400020006ff */
[----:B------:R-:W-:Y:S01]  /*6550*/  LOP3.LUT R60, R58, 0xff0000, R55, 0xf8, !PT ;  /* 0x00ff00003a3c7812 */ /* 0x000fe200078ef837 */
[----:B------:R-:W-:Y:S01]  /*6560*/  HADD2.F32 R58, -RZ, R56.H0_H0 ;  /* 0x20000038ff3a7230 */ /* 0x000fe20000004100 */
[----:B------:R-:W-:Y:S01]  /*6570*/  LOP3.LUT R57, R52, 0xff0000, R51, 0xf8, !PT ;  /* 0x00ff000034397812 */ /* 0x000fe200078ef833 */
[----:B------:R-:W-:Y:S01]  /*6580*/  HADD2.F32 R51, -RZ, R50.H1_H1 ;  /* 0x30000032ff337230 */ /* 0x000fe20000004100 */
[----:B------:R-:W-:Y:S01]  /*6590*/  F2FP.F16.E4M3.UNPACK_B R55, R84.H1 ;  /* 0x00000054ff37723e */ /* 0x000fe200030006ff */
[----:B------:R-:W-:Y:S01]  /*65a0*/  HADD2.F32 R59, -RZ, R56.H1_H1 ;  /* 0x30000038ff3b7230 */ /* 0x000fe20000004100 */
[----:B------:R-:W-:Y:S01]  /*65b0*/  F2FP.F16.E4M3.UNPACK_B R49, R49.H1 ;  /* 0x00000031ff31723e */ /* 0x000fe200030006ff */
[----:B------:R-:W-:Y:S02]  /*65c0*/  HADD2.F32 R50, -RZ, R50.H0_H0 ;  /* 0x20000032ff327230 */ /* 0x000fe40000004100 */
[----:B------:R-:W-:Y:S01]  /*65d0*/  FMUL.FTZ R61, R51, R58 ;  /* 0x0000003a333d7220 */ /* 0x000fe20000410000 */
[----:B------:R-:W-:Y:S01]  /*65e0*/  HADD2.F32 R56, -RZ, R55.H0_H0 ;  /* 0x20000037ff387230 */ /* 0x000fe20000004100 */
[----:B------:R-:W-:Y:S01]  /*65f0*/  F2FP.F16.E4M3.UNPACK_B R85, R85 ;  /* 0x00000055ff55723e */ /* 0x000fe200020006ff */
[----:B------:R-:W-:-:S02]  /*6600*/  HADD2.F32 R52, -RZ, R49.H1_H1 ;  /* 0x30000031ff347230 */ /* 0x000fc40000004100 */
        /* <DEDUP_REMOVED lines=77> */
.L_x_342:
[----:B------:R-:W-:Y:S05]  /*6ae0*/  BSYNC B1 ;  /* 0x0000000000017941 */ /* 0x000fea0003800000 */
.L_x_341:
[----:B------:R-:W-:Y:S02]  /*6af0*/  ULDC.64 UR4, c[0x0][0x2d8] ;  /* 0x0000b60000047ab9 */ /* 0x000fe40000000a00 */
[----:B------:R-:W-:-:S04]  /*6b00*/  IADD3 R122, P2, P3, R39, UR4, R122 ;  /* 0x00000004277a7c10 */ /* 0x000fc8000fb5e07a */
[----:B------:R-:W-:-:S05]  /*6b10*/  IADD3.X R123, R106, UR5, R129, P2, P3 ;  /* 0x000000056a7b7c10 */ /* 0x000fca00097e6481 */
[----:B--2---:R1:W-:Y:S01]  /*6b20*/  STG.E.128 desc[UR42][R122.64], R48 ;  /* 0x000000307a007986 */ /* 0x0043e2000c101d2a */
[----:B------:R-:W-:Y:S05]  /*6b30*/  BRA `(.L_x_336) ;  /* 0x0000004c005c7947 */ /* 0x000fea0003800000 */
.L_x_300:
[----:B------:R-:W-:Y:S02]  /*6b40*/  ISETP.GE.AND P5, PT, R22, R118, PT ;  /* 0x000000761600720c */ /* 0x000fe40003fa6270 */
[----:B------:R-:W-:Y:S02]  /*6b50*/  P2R R61, PR, RZ, 0x1 ;  /* 0x00000001ff3d7803 */ /* 0x000fe40000000000 */
[----:B------:R-:W-:-:S13]  /*6b60*/  ISETP.GE.OR P5, PT, R16, R128, P5 ;  /* 0x000000801000720c */ /* 0x000fda0002fa6670 */
[----:B------:R-:W0:Y:S08]  /*6b70*/  @!P5 LDC.64 R56, c[0x0][0x3c8] ;  /* 0x0000f200ff38db82 */ /* 0x000e300000000a00 */
[----:B------:R-:W1:Y:S01]  /*6b80*/  @!P5 LDC.64 R58, c[0x0][0x3e0] ;  /* 0x0000f800ff3adb82 */ /* 0x000e620000000a00 */
[----:B0-----:R-:W-:-:S04]  /*6b90*/  @!P5 IADD3 R56, P2, P3, R94, R56, R48 ;  /* 0x000000385e38d210 */ /* 0x001fc80007b5e030 */
[----:B------:R-:W-:Y:S02]  /*6ba0*/  @!P5 IADD3.X R57, R34, R57, R109, P2, P3 ;  /* 0x000000392239d210 */ /* 0x000fe400017e646d */
[----:B------:R-:W-:-:S04]  /*6bb0*/  ISETP.GE.AND P2, PT, R235, R118, PT ;  /* 0x00000076eb00720c */ /* 0x000fc80003f46270 */
[----:B------:R-:W-:-:S13]  /*6bc0*/  ISETP.GE.OR P2, PT, R16, R128, P2 ;  /* 0x000000801000720c */ /* 0x000fda0001746670 */
[----:B------:R-:W0:Y:S01]  /*6bd0*/  @!P2 LDC.64 R54, c[0x0][0x3d8] ;  /* 0x0000f600ff36ab82 */ /* 0x000e220000000a00 */
[----:B------:R-:W-:Y:S01]  /*6be0*/  @!P2 MOV R49, R109 ;  /* 0x0000006d0031a202 */ /* 0x000fe20000000f00 */
[----:B------:R-:W-:-:S06]  /*6bf0*/  @!P2 IMAD.MOV.U32 R51, RZ, RZ, R124 ;  /* 0x000000ffff33a224 */ /* 0x000fcc00078e007c */
[----:B------:R-:W2:Y:S08]  /*6c00*/  @!P2 LDC.64 R80, c[0x0][0x3c8] ;  /* 0x0000f200ff50ab82 */ /* 0x000eb00000000a00 */
[----:B------:R-:W3:Y:S01]  /*6c10*/  @!P2 LDC.64 R82, c[0x0][0x3e0] ;  /* 0x0000f800ff52ab82 */ /* 0x000ee20000000a00 */
[----:B0-----:R-:W-:-:S04]  /*6c20*/  @!P2 IMAD.WIDE.U32 R52, R54, 0x60, R48 ;  /* 0x000000603634a825 */ /* 0x001fc800078e0030 */
[----:B------:R-:W-:-:S04]  /*6c30*/  @!P2 IMAD R55, R55, 0x60, RZ ;  /* 0x000000603737a824 */ /* 0x000fc800078e02ff */
[----:B------:R-:W-:Y:S01]  /*6c40*/  @!P2 IMAD.IADD R55, R53, 0x1, R55 ;  /* 0x000000013537a824 */ /* 0x000fe200078e0237 */
[----:B--2---:R-:W-:-:S04]  /*6c50*/  @!P2 IADD3 R80, P3, P4, R94, R80, R52 ;  /* 0x000000505e50a210 */ /* 0x004fc80007c7e034 */
[----:B------:R-:W-:Y:S02]  /*6c60*/  @!P2 IADD3.X R81, R34, R81, R55, P3, P4 ;  /* 0x000000512251a210 */ /* 0x000fe40001fe8437 */
[----:B------:R-:W0:Y:S02]  /*6c70*/  @!P2 LDC.64 R54, c[0x0][0x3e8] ;  /* 0x0000fa00ff36ab82 */ /* 0x000e240000000a00 */
[----:B0-----:R-:W-:-:S04]  /*6c80*/  @!P2 IMAD.WIDE.U32 R52, R54, 0x60, R50 ;  /* 0x000000603634a825 */ /* 0x001fc800078e0032 */
[----:B------:R-:W-:Y:S01]  /*6c90*/  @!P2 IMAD R55, R55, 0x60, RZ ;  /* 0x000000603737a824 */ /* 0x000fe200078e02ff */
[----:B---3--:R-:W-:-:S03]  /*6ca0*/  @!P2 IADD3 R82, P3, P4, R88, R82, R52 ;  /* 0x000000525852a210 */ /* 0x008fc60007c7e034 */
[----:B------:R-:W-:-:S05]  /*6cb0*/  @!P2 IMAD.IADD R54, R53, 0x1, R55 ;  /* 0x000000013536a824 */ /* 0x000fca00078e0237 */
[----:B------:R-:W-:Y:S02]  /*6cc0*/  @!P2 IADD3.X R83, R103, R83, R54, P3, P4 ;  /* 0x000000536753a210 */ /* 0x000fe40001fe8436 */
[----:B-1----:R-:W-:-:S04]  /*6cd0*/  @!P5 IADD3 R58, P3, P4, R88, R58, R50 ;  /* 0x0000003a583ad210 */ /* 0x002fc80007c7e032 */
[----:B------:R-:W-:Y:S02]  /*6ce0*/  @!P5 IADD3.X R59, R103, R59, R124, P3, P4 ;  /* 0x0000003b673bd210 */ /* 0x000fe40001fe847c */
[----:B------:R-:W-:-:S04]  /*6cf0*/  ISETP.GE.AND P4, PT, R233, R118, PT ;  /* 0x00000076e900720c */ /* 0x000fc80003f86270 */
[----:B------:R-:W-:-:S13]  /*6d00*/  ISETP.GE.OR P4, PT, R16, R128, P4 ;  /* 0x000000801000720c */ /* 0x000fda0002786670 */
[----:B------:R-:W-:Y:S01]  /*6d10*/  @!P4 IADD3 R55, P3, P6, R94, R48, R14 ;  /* 0x000000305e37c210 */ /* 0x000fe20007e7e00e */
[----:B------:R-:W0:Y:S03]  /*6d20*/  @!P4 LDC.64 R64, c[0x0][0x3c8] ;  /* 0x0000f200ff40cb82 */ /* 0x000e260000000a00 */
[----:B------:R-:W-:Y:S02]  /*6d30*/  @!P4 IADD3.X R60, R34, R109, R20, P3, P6 ;  /* 0x0000006d223cc210 */ /* 0x000fe40001fec414 */
[----:B------:R-:W-:-:S03]  /*6d40*/  ISETP.GE.AND P3, PT, R234, R118, PT ;  /* 0x00000076ea00720c */ /* 0x000fc60003f66270 */
[----:B------:R-:W1:Y:S01]  /*6d50*/  @!P4 LDC.64 R66, c[0x0][0x3e0] ;  /* 0x0000f800ff42cb82 */ /* 0x000e620000000a00 */
[----:B------:R-:W-:-:S13]  /*6d60*/  ISETP.GE.OR P3, PT, R16, R128, P3 ;  /* 0x000000801000720c */ /* 0x000fda0001f66670 */
[----:B------:R-:W-:Y:S01]  /*6d70*/  @!P3 IADD3 R49, P0, P6, R94, R13, R48 ;  /* 0x0000000d5e31b210 */ /* 0x000fe20007e1e030 */
[----:B------:R-:W2:Y:S03]  /*6d80*/  @!P3 LDC.64 R68, c[0x0][0x3c8] ;  /* 0x0000f200ff44bb82 */ /* 0x000ea60000000a00 */
[----:B------:R-:W-:Y:S02]  /*6d90*/  @!P3 IADD3.X R52, R34, R15, R109, P0, P6 ;  /* 0x0000000f2234b210 */ /* 0x000fe400007ec46d */
[----:B------:R-:W-:-:S03]  /*6da0*/  @!P4 IADD3 R53, P0, P6, R88, R50, R9 ;  /* 0x000000325835c210 */ /* 0x000fc60007e1e009 */
[----:B------:R-:W3:Y:S01]  /*6db0*/  @!P3 LDC.64 R84, c[0x0][0x3e0] ;  /* 0x0000f800ff54bb82 */ /* 0x000ee20000000a00 */
[----:B------:R-:W-:Y:S02]  /*6dc0*/  @!P4 IADD3.X R54, R103, R124, R11, P0, P6 ;  /* 0x0000007c6736c210 */ /* 0x000fe400007ec40b */
[----:B------:R-:W-:-:S04]  /*6dd0*/  @!P3 IADD3 R51, P0, P6, R88, R8, R50 ;  /* 0x000000085833b210 */ /* 0x000fc80007e1e032 */
[----:B------:R-:W-:Y:S02]  /*6de0*/  @!P3 IADD3.X R48, R103, R10, R124, P0, P6 ;  /* 0x0000000a6730b210 */ /* 0x000fe400007ec47c */
[----:B0-----:R-:W-:Y:S02]  /*6df0*/  @!P4 IADD3 R64, P6, R55, R64, RZ ;  /* 0x000000403740c210 */ /* 0x001fe40007fde0ff */
[----:B------:R-:W-:Y:S02]  /*6e00*/  CS2R R62, SRZ ;  /* 0x00000000003e7805 */ /* 0x000fe4000001ff00 */
[----:B------:R-:W-:Y:S02]  /*6e10*/  ISETP.NE.AND P0, PT, R61, RZ, PT ;  /* 0x000000ff3d00720c */ /* 0x000fe40003f05270 */
[----:B------:R-:W-:Y:S02]  /*6e20*/  @!P4 IADD3.X R65, R60, R65, RZ, P6, !PT ;  /* 0x000000413c41c210 */ /* 0x000fe400037fe4ff */
[----:B-1----:R-:W-:-:S05]  /*6e30*/  @!P4 IADD3 R66, P6, R53, R66, RZ ;  /* 0x000000423542c210 */ /* 0x002fca0007fde0ff */
[----:B------:R-:W-:Y:S01]  /*6e40*/  @!P4 IMAD.X R67, R54, 0x1, R67, P6 ;  /* 0x000000013643c824 */ /* 0x000fe200030e0643 */
[----:B--2---:R-:W-:Y:S02]  /*6e50*/  @!P3 IADD3 R68, P6, R49, R68, RZ ;  /* 0x000000443144b210 */ /* 0x004fe40007fde0ff */
[----:B------:R-:W-:-:S03]  /*6e60*/  CS2R R54, SRZ ;  /* 0x0000000000367805 */ /* 0x000fc6000001ff00 */
[----:B------:R-:W-:Y:S01]  /*6e70*/  @!P3 IMAD.X R69, R52, 0x1, R69, P6 ;  /* 0x000000013445b824 */ /* 0x000fe200030e0645 */
[----:B---3--:R-:W-:Y:S02]  /*6e80*/  @!P3 IADD3 R84, P6, R51, R84, RZ ;  /* 0x000000543354b210 */ /* 0x008fe40007fde0ff */
[----:B------:R-:W-:Y:S02]  /*6e90*/  CS2R R50, SRZ ;  /* 0x0000000000327805 */ /* 0x000fe4000001ff00 */
[----:B------:R-:W-:Y:S01]  /*6ea0*/  CS2R R52, SRZ ;  /* 0x0000000000347805 */ /* 0x000fe2000001ff00 */
[----:B------:R-:W-:Y:S01]  /*6eb0*/  @!P3 IMAD.X R85, R48, 0x1, R85, P6 ;  /* 0x000000013055b824 */ /* 0x000fe200030e0655 */
[----:B------:R-:W-:Y:S02]  /*6ec0*/  CS2R R48, SRZ ;  /* 0x0000000000307805 */ /* 0x000fe4000001ff00 */
[----:B------:R-:W-:Y:S02]  /*6ed0*/  CS2R R60, SRZ ;  /* 0x00000000003c7805 */ /* 0x000fe4000001ff00 */
[----:B------:R0:W2:Y:S04]  /*6ee0*/  @!P5 LDG.E.128 R52, desc[UR42][R58.64] ;  /* 0x0000002a3a34d981 */ /* 0x0000a8000c1e1d00 */
[----:B------:R1:W3:Y:S04]  /*6ef0*/  @!P5 LDG.E.128 R48, desc[UR42][R56.64] ;  /* 0x0000002a3830d981 */ /* 0x0002e8000c1e1d00 */
[----:B------:R4:W5:Y:S01]  /*6f00*/  @!P4 LDG.E.128 R60, desc[UR42][R66.64] ;  /* 0x0000002a423cc981 */ /* 0x000962000c1e1d00 */
[----:B0-----:R-:W-:-:S02]  /*6f10*/  CS2R R58, SRZ ;  /* 0x00000000003a7805 */ /* 0x001fc4000001ff00 */
[----:B-1----:R-:W-:Y:S02]  /*6f20*/  CS2R R56, SRZ ;  /* 0x0000000000387805 */ /* 0x002fe4000001ff00 */
[----:B----4-:R-:W-:-:S04]  /*6f30*/  CS2R R66, SRZ ;  /* 0x0000000000427805 */ /* 0x010fc8000001ff00 */
[----:B------:R0:W4:Y:S01]  /*6f40*/  @!P4 LDG.E.128 R56, desc[UR42][R64.64] ;  /* 0x0000002a4038c981 */ /* 0x000122000c1e1d00 */
[----:B------:R-:W-:Y:S02]  /*6f50*/  CS2R R70, SRZ ;  /* 0x0000000000467805 */ /* 0x000fe4000001ff00 */
[----:B------:R-:W-:Y:S02]  /*6f60*/  CS2R R74, SRZ ;  /* 0x00000000004a7805 */ /* 0x000fe4000001ff00 */
[----:B------:R-:W-:Y:S02]  /*6f70*/  CS2R R72, SRZ ;  /* 0x0000000000487805 */ /* 0x000fe4000001ff00 */
[----:B------:R-:W-:Y:S02]  /*6f80*/  CS2R R78, SRZ ;  /* 0x00000000004e7805 */ /* 0x000fe4000001ff00 */
[----:B------:R-:W-:Y:S02]  /*6f90*/  CS2R R76, SRZ ;  /* 0x00000000004c7805 */ /* 0x000fe4000001ff00 */
[----:B------:R-:W4:Y:S01]  /*6fa0*/  @!P2 LDG.E.128 R72, desc[UR42][R80.64] ;  /* 0x0000002a5048a981 */ /* 0x000f22000c1e1d00 */
[----:B0-----:R-:W-:-:S03]  /*6fb0*/  CS2R R64, SRZ ;  /* 0x0000000000407805 */ /* 0x001fc6000001ff00 */
[----:B------:R-:W4:Y:S04]  /*6fc0*/  @!P2 LDG.E.128 R76, desc[UR42][R82.64] ;  /* 0x0000002a524ca981 */ /* 0x000f28000c1e1d00 */
[----:B------:R0:W4:Y:S02]  /*6fd0*/  @!P3 LDG.E.128 R64, desc[UR42][R68.64] ;  /* 0x0000002a4440b981 */ /* 0x000124000c1e1d00 */
[----:B0-----:R-:W-:-:S06]  /*6fe0*/  CS2R R68, SRZ ;  /* 0x0000000000447805 */ /* 0x001fcc000001ff00 */
[----:B------:R-:W4:Y:S01]  /*6ff0*/  @!P3 LDG.E.128 R68, desc[UR42][R84.64] ;  /* 0x0000002a5444b981 */ /* 0x000f22000c1e1d00 */
[----:B------:R-:W-:-:S06]  /*7000*/  UISETP.NE.AND UP0, UPT, UR47, 0x3, UPT ;  /* 0x000000032f00788c */ /* 0x000fcc000bf05270 */
[----:B------:R-:W-:Y:S02]  /*7010*/  PLOP3.LUT P5, PT, PT, PT, UP0, 0x80, 0x0 ;  /* 0x000000000000781c */ /* 0x000fe40003faf008 */
[----:B------:R-:W-:Y:S01]  /*7020*/  ISETP.GE.AND P2, PT, R16, R128, PT ;  /* 0x000000801000720c */ /* 0x000fe20003f46270 */
[----:B--2---:R-:W-:Y:S02]  /*7030*/  IMAD.MOV.U32 R155, RZ, RZ, R54 ;  /* 0x000000ffff9b7224 */ /* 0x004fe400078e0036 */
[----:B------:R-:W-:Y:S01]  /*7040*/  IMAD.MOV.U32 R157, RZ, RZ, R52 ;  /* 0x000000ffff9d7224 */ /* 0x000fe200078e0034 */
[----:B---3--:R-:W-:Y:S01]  /*7050*/  MOV R154, R50 ;  /* 0x00000032009a7202 */ /* 0x008fe20000000f00 */
[----:B------:R-:W-:Y:S02]  /*7060*/  IMAD.MOV.U32 R156, RZ, RZ, R48 ;  /* 0x000000ffff9c7224 */ /* 0x000fe400078e0030 */
[----:B-----5:R-:W-:Y:S02]  /*7070*/  IMAD.MOV.U32 R146, RZ, RZ, R62 ;  /* 0x000000ffff927224 */ /* 0x020fe400078e003e */
[----:B------:R-:W-:Y:S01]  /*7080*/  IMAD.MOV.U32 R145, RZ, RZ, R60 ;  /* 0x000000ffff917224 */ /* 0x000fe200078e003c */
[----:B----4-:R-:W-:Y:S01]  /*7090*/  MOV R147, R58 ;  /* 0x0000003a00937202 */ /* 0x010fe20000000f00 */
[----:B------:R-:W-:Y:S01]  /*70a0*/  IMAD.MOV.U32 R148, RZ, RZ, R56 ;  /* 0x000000ffff947224 */ /* 0x000fe200078e0038 */
[----:B------:R-:W-:Y:S01]  /*70b0*/  MOV R135, R74 ;  /* 0x0000004a00877202 */ /* 0x000fe20000000f00 */
[----:B------:R-:W-:-:S02]  /*70c0*/  IMAD.MOV.U32 R136, RZ, RZ, R72 ;  /* 0x000000ffff887224 */ /* 0x000fc400078e0048 */
[----:B------:R-:W-:Y:S02]  /*70d0*/  IMAD.MOV.U32 R137, RZ, RZ, R78 ;  /* 0x000000ffff897224 */ /* 0x000fe400078e004e */
[----:B------:R-:W-:Y:S01]  /*70e0*/  IMAD.MOV.U32 R138, RZ, RZ, R76 ;  /* 0x000000ffff8a7224 */ /* 0x000fe200078e004c */
[----:B------:R-:W-:Y:S01]  /*70f0*/  MOV R139, R66 ;  /* 0x00000042008b7202 */ /* 0x000fe20000000f00 */
[----:B------:R-:W-:Y:S02]  /*7100*/  IMAD.MOV.U32 R141, RZ, RZ, R64 ;  /* 0x000000ffff8d7224 */ /* 0x000fe400078e0040 */
[----:B------:R-:W-:Y:S02]  /*7110*/  IMAD.MOV.U32 R143, RZ, RZ, R70 ;  /* 0x000000ffff8f7224 */ /* 0x000fe400078e0046 */
[----:B------:R-:W-:Y:S01]  /*7120*/  IMAD.MOV.U32 R144, RZ, RZ, R68 ;  /* 0x000000ffff907224 */ /* 0x000fe200078e0044 */
[----:B------:R-:W-:Y:S06]  /*7130*/  @!P5 BRA `(.L_x_343) ;  /* 0x000000000004d947 */ /* 0x000fec0003800000 */
[----:B------:R-:W-:Y:S01]  /*7140*/  BPT.TRAP 0x1 ;  /* 0x000000040000795c */ /* 0x000fe20000300000 */
.L_x_343:
[----:B------:R-:W-:Y:S01]  /*7150*/  LEA R109, R232, R19, 0x3 ;  /* 0x00000013e86d7211 */ /* 0x000fe200078e18ff */
[----:B------:R-:W0:Y:S01]  /*7160*/  LDC R140, c[0x0][0x2e4] ;  /* 0x0000b900ff8c7b82 */ /* 0x000e220000000800 */
[----:B------:R-:W-:Y:S01]  /*7170*/  SHF.L.U32 R124, R237, 0x1f, RZ ;  /* 0x0000001fed7c7819 */ /* 0x000fe200000006ff */
[----:B------:R-:W-:Y:S01]  /*7180*/  IMAD.MOV.U32 R123, RZ, RZ, R129 ;  /* 0x000000ffff7b7224 */ /* 0x000fe200078e0081 */
[----:B------:R-:W-:Y:S02]  /*7190*/  BSSY B1, `(.L_x_344) ;  /* 0x0000005000017945 */ /* 0x000fe40003800000 */
[----:B------:R-:W1:Y:S03]  /*71a0*/  SYNCS.PHASECHK.TRANS64.TRYWAIT P3, [R109+URZ+0x38890], R124 ;  /* 0x0388907c6d0075a7 */ /* 0x000e66000806017f */
[----:B------:R-:W2:Y:S01]  /*71b0*/  LDC.64 R128, c[0x0][0x2f0] ;  /* 0x0000bc00ff807b82 */ /* 0x000ea20000000a00 */
[----:B0-----:R-:W-:Y:S01]  /*71c0*/  IMAD.IADD R142, R140, 0x1, -R121 ;  /* 0x000000018c8e7824 */ /* 0x001fe200078e0a79 */
[----:B-1----:R-:W-:Y:S06]  /*71d0*/  @!P3 BRA `(.L_x_345) ;  /* 0x000001dc00b8b947 */ /* 0x002fec0003800000 */
.L_x_598:
[----:B------:R-:W-:Y:S05]  /*71e0*/  BSYNC B1 ;  /* 0x0000000000017941 */ /* 0x000fea0003800000 */
.L_x_344:
[----:B------:R-:W-:Y:S01]  /*71f0*/  ISETP.GE.OR P3, PT, R22, R118, P0 ;  /* 0x000000761600720c */ /* 0x000fe20000766670 */
[----:B------:R-:W-:-:S12]  /*7200*/  BSSY B1, `(.L_x_346) ;  /* 0x0000100000017945 */ /* 0x000fd80003800000 */
[----:B------:R-:W-:Y:S05]  /*7210*/  @P3 BRA `(.L_x_347) ;  /* 0x0000000c00f83947 */ /* 0x000fea0003800000 */
[----:B------:R-:W3:Y:S04]  /*7220*/  LDL R84, [R1+0x4] ;  /* 0x0000040001547983 */ /* 0x000ee80000100800 */
[----:B------:R-:W4:Y:S04]  /*7230*/  LDL R83, [R1+0xc] ;  /* 0x00000c0001537983 */ /* 0x000f280000100800 */
[----:B------:R-:W5:Y:S01]  /*7240*/  LDL R82, [R1+0x10] ;  /* 0x0000100001527983 */ /* 0x000f620000100800 */
[-C--:B--2---:R-:W-:Y:S01]  /*7250*/  IMAD R80, R23, R128.reuse, RZ ;  /* 0x0000008017507224 */ /* 0x084fe200078e02ff */
[----:B------:R-:W-:Y:S01]  /*7260*/  ISETP.NE.AND P6, PT, R0, RZ, PT ;  /* 0x000000ff0000720c */ /* 0x000fe20003fc5270 */
[C---:B------:R-:W-:Y:S01]  /*7270*/  IMAD.WIDE.U32 R132, R22.reuse, R128, R122 ;  /* 0x0000008016847225 */ /* 0x040fe200078e007a */
[----:B------:R-:W-:Y:S03]  /*7280*/  BSSY B2, `(.L_x_348) ;  /* 0x00000ec000027945 */ /* 0x000fe60003800000 */
[----:B------:R-:W-:Y:S01]  /*7290*/  IMAD R149, R22, R129, R80 ;  /* 0x0000008116957224 */ /* 0x000fe200078e0250 */
[----:B------:R-:W-:-:S02]  /*72a0*/  SEL R80, R121, R142, !P6 ;  /* 0x0000008e79507207 */ /* 0x000fc40007000000 */
[----:B------:R-:W-:Y:S01]  /*72b0*/  IADD3 R150, P3, P4, R100, R132, R38 ;  /* 0x0000008464967210 */ /* 0x000fe20007c7e026 */
[----:B------:R-:W-:Y:S01]  /*72c0*/  IMAD.IADD R149, R149, 0x1, R133 ;  /* 0x0000000195957824 */ /* 0x000fe200078e0285 */
[----:B------:R-:W-:-:S04]  /*72d0*/  SHF.R.S32.HI R81, RZ, 0x1f, R80 ;  /* 0x0000001fff517819 */ /* 0x000fc80000011450 */
[----:B------:R-:W-:Y:S02]  /*72e0*/  LEA.HI R81, R81, R80, RZ, 0x5 ;  /* 0x0000005051517211 */ /* 0x000fe400078f28ff */
[----:B------:R-:W-:Y:S02]  /*72f0*/  IADD3.X R158, R36, R149, R105, P3, P4 ;  /* 0x00000095249e7210 */ /* 0x000fe40001fe8469 */
[----:B------:R-:W-:-:S04]  /*7300*/  LEA.HI.SX32 R81, R81, R104, 0x1b ;  /* 0x0000006851517211 */ /* 0x000fc800078fdaff */
[----:B------:R-:W-:Y:S02]  /*7310*/  SHF.R.S32.HI R80, RZ, 0x1f, R81 ;  /* 0x0000001fff507819 */ /* 0x000fe40000011451 */
[----:B------:R-:W-:Y:S02]  /*7320*/  SHF.L.U32 R151, R81, 0x4, RZ ;  /* 0x0000000451977819 */ /* 0x000fe400000006ff */
[----:B------:R-:W-:-:S05]  /*7330*/  LEA.HI R81, R80, R81, RZ, 0x3 ;  /* 0x0000005150517211 */ /* 0x000fca00078f18ff */
[----:B------:R-:W-:-:S05]  /*7340*/  IMAD.SHL.U32 R81, R81, 0x800, RZ ;  /* 0x0000080051517824 */ /* 0x000fca00078e00ff */
[----:B------:R-:W-:Y:S02]  /*7350*/  LOP3.LUT R81, R81, 0xffffc000, RZ, 0xc0, !PT ;  /* 0xffffc00051517812 */ /* 0x000fe400078ec0ff */
[----:B---3--:R-:W-:-:S04]  /*7360*/  LOP3.LUT R80, R84, 0x70, R151, 0xf8, !PT ;  /* 0x0000007054507812 */ /* 0x008fc800078ef897 */
[----:B----4-:R-:W-:-:S04]  /*7370*/  LOP3.LUT R80, R80, R83, RZ, 0x3c, !PT ;  /* 0x0000005350507212 */ /* 0x010fc800078e3cff */
[----:B-----5:R-:W-:Y:S01]  /*7380*/  IADD3 R81, R80, R81, R82 ;  /* 0x0000005150517210 */ /* 0x020fe20007ffe052 */
[----:B------:R-:W-:-:S04]  /*7390*/  IMAD R80, R232, 0x8000, R120 ;  /* 0x00008000e8507824 */ /* 0x000fc800078e0278 */
[----:B------:R-:W-:Y:S01]  /*73a0*/  IMAD R82, R232, 0x8000, R81 ;  /* 0x00008000e8527824 */ /* 0x000fe200078e0251 */
[----:B------:R-:W-:-:S03]  /*73b0*/  IADD3 R80, R19, R80, RZ ;  /* 0x0000005013507210 */ /* 0x000fc60007ffe0ff */
[----:B------:R-:W-:-:S03]  /*73c0*/  IMAD.IADD R84, R19, 0x1, R82 ;  /* 0x0000000113547824 */ /* 0x000fc600078e0252 */
[----:B------:R-:W1:Y:S04]  /*73d0*/  LDS.128 R80, [R80+0x28400] ;  /* 0x0284000050507984 */ /* 0x000e680000000c00 */
[----:B------:R-:W2:Y:S01]  /*73e0*/  LDS.128 R84, [R84+0x28400] ;  /* 0x0284000054547984 */ /* 0x000ea20000000c00 */
[----:B------:R-:W-:Y:S05]  /*73f0*/  @P2 BRA `(.L_x_349) ;  /* 0x0000000c00502947 */ /* 0x000fea0003800000 */
[--C-:B------:R-:W-:Y:S02]  /*7400*/  SHF.R.U32.HI R167, RZ, 0x8, R49.reuse ;  /* 0x00000008ffa77819 */ /* 0x100fe40000011631 */
[--C-:B------:R-:W-:Y:S02]  /*7410*/  SHF.R.U32.HI R169, RZ, 0x18, R49.reuse ;  /* 0x00000018ffa97819 */ /* 0x100fe40000011631 */
[----:B------:R-:W-:Y:S02]  /*7420*/  LOP3.LUT R48, R49, 0xff, RZ, 0xc0, !PT ;  /* 0x000000ff31307812 */ /* 0x000fe400078ec0ff */
[----:B------:R-:W-:Y:S01]  /*7430*/  SHF.R.U32.HI R165, RZ, 0x10, R49 ;  /* 0x00000010ffa57819 */ /* 0x000fe20000011631 */
[----:B------:R-:W-:Y:S01]  /*7440*/  IMAD.SHL.U32 R49, R167, 0x100, RZ ;  /* 0x00000100a7317824 */ /* 0x000fe200078e00ff */
[----:B------:R-:W-:Y:S02]  /*7450*/  SHF.R.U32.HI R163, RZ, 0x18, R51 ;  /* 0x00000018ffa37819 */ /* 0x000fe40000011633 */
[----:B------:R-:W-:-:S02]  /*7460*/  LOP3.LUT R50, R51, 0xff, RZ, 0xc0, !PT ;  /* 0x000000ff33327812 */ /* 0x000fc400078ec0ff */
[--C-:B------:R-:W-:Y:S02]  /*7470*/  SHF.R.U32.HI R161, RZ, 0x8, R51.reuse ;  /* 0x00000008ffa17819 */ /* 0x100fe40000011633 */
[----:B------:R-:W-:Y:S02]  /*7480*/  SHF.R.U32.HI R162, RZ, 0x10, R51 ;  /* 0x00000010ffa27819 */ /* 0x000fe40000011633 */
[----:B------:R-:W-:Y:S02]  /*7490*/  SHF.R.U32.HI R52, RZ, 0x18, R53 ;  /* 0x00000018ff347819 */ /* 0x000fe40000011635 */
[----:B------:R-:W-:Y:S02]  /*74a0*/  LOP3.LUT R51, R53, 0xff, RZ, 0xc0, !PT ;  /* 0x000000ff35337812 */ /* 0x000fe400078ec0ff */
[----:B------:R-:W-:Y:S02]  /*74b0*/  PRMT R48, R169, 0x654, R48 ;  /* 0x00000654a9307816 */ /* 0x000fe40000000030 */
[----:B------:R-:W-:-:S02]  /*74c0*/  SHF.R.U32.HI R159, RZ, 0x8, R55 ;  /* 0x00000008ff9f7819 */ /* 0x000fc40000011637 */
[--C-:B------:R-:W-:Y:S02]  /*74d0*/  SHF.R.U32.HI R160, RZ, 0x8, R53.reuse ;  /* 0x00000008ffa07819 */ /* 0x100fe40000011635 */
[----:B------:R-:W-:Y:S02]  /*74e0*/  SHF.R.U32.HI R164, RZ, 0x10, R53 ;  /* 0x00000010ffa47819 */ /* 0x000fe40000011635 */
[----:B------:R-:W-:Y:S02]  /*74f0*/  SHF.R.U32.HI R54, RZ, 0x18, R55 ;  /* 0x00000018ff367819 */ /* 0x000fe40000011637 */
[----:B------:R-:W-:Y:S02]  /*7500*/  LOP3.LUT R53, R55, 0xff, RZ, 0xc0, !PT ;  /* 0x000000ff37357812 */ /* 0x000fe400078ec0ff */
[----:B------:R-:W-:Y:S01]  /*7510*/  PRMT R52, R52, 0x654, R51 ;  /* 0x0000065434347816 */ /* 0x000fe20000000033 */
[----:B------:R-:W-:Y:S01]  /*7520*/  IMAD.SHL.U32 R51, R161, 0x100, RZ ;  /* 0x00000100a1337824 */ /* 0x000fe200078e00ff */
[----:B------:R-:W-:Y:S01]  /*7530*/  LOP3.LUT R48, R48, 0xff00, R49, 0xf8, !PT ;  /* 0x0000ff0030307812 */ /* 0x000fe200078ef831 */
[----:B------:R-:W-:Y:S01]  /*7540*/  IMAD.U32 R49, R165, 0x10000, RZ ;  /* 0x00010000a5317824 */ /* 0x000fe200078e00ff */
[----:B------:R-:W-:Y:S01]  /*7550*/  SHF.R.U32.HI R166, RZ, 0x10, R55 ;  /* 0x00000010ffa67819 */ /* 0x000fe20000011637 */
[----:B------:R-:W-:Y:S01]  /*7560*/  IMAD.SHL.U32 R55, R159, 0x100, RZ ;  /* 0x000001009f377824 */ /* 0x000fe200078e00ff */
[----:B------:R-:W-:-:S02]  /*7570*/  PRMT R50, R163, 0x654, R50 ;  /* 0x00000654a3327816 */ /* 0x000fc40000000032 */
[----:B------:R-:W-:Y:S01]  /*7580*/  PRMT R54, R54, 0x654, R53 ;  /* 0x0000065436367816 */ /* 0x000fe20000000035 */
[----:B------:R-:W-:Y:S01]  /*7590*/  IMAD.U32 R166, R166, 0x10000, RZ ;  /* 0x00010000a6a67824 */ /* 0x000fe200078e00ff */
[----:B------:R-:W-:Y:S02]  /*75a0*/  LOP3.LUT R51, R50, 0xff00, R51, 0xf8, !PT ;  /* 0x0000ff0032337812 */ /* 0x000fe400078ef833 */
[----:B------:R-:W-:Y:S01]  /*75b0*/  LOP3.LUT R50, R48, 0xff0000, R49, 0xf8, !PT ;  /* 0x00ff000030327812 */ /* 0x000fe200078ef831 */
[----:B------:R-:W-:Y:S01]  /*75c0*/  IMAD.U32 R48, R162, 0x10000, RZ ;  /* 0x00010000a2307824 */ /* 0x000fe200078e00ff */
[----:B------:R-:W-:Y:S02]  /*75d0*/  LOP3.LUT R163, R54, 0xff00, R55, 0xf8, !PT ;  /* 0x0000ff0036a37812 */ /* 0x000fe400078ef837 */
[----:B------:R-:W-:Y:S02]  /*75e0*/  SHF.L.U32 R53, R160, 0x8, RZ ;  /* 0x00000008a0357819 */ /* 0x000fe400000006ff */
[----:B------:R-:W-:-:S02]  /*75f0*/  F2FP.F16.E4M3.UNPACK_B R162, R157.H1 ;  /* 0x0000009dffa2723e */ /* 0x000fc400030006ff */
[----:B--2---:R-:W-:Y:S02]  /*7600*/  F2FP.F16.E4M3.UNPACK_B R55, R84.H1 ;  /* 0x00000054ff37723e */ /* 0x004fe400030006ff */
[----:B-1----:R-:W-:Y:S01]  /*7610*/  F2FP.F16.E4M3.UNPACK_B R54, R80.H1 ;  /* 0x00000050ff36723e */ /* 0x002fe200030006ff */
[----:B------:R-:W-:Y:S01]  /*7620*/  HADD2.F32 R49, -RZ, R162.H0_H0 ;  /* 0x200000a2ff317230 */ /* 0x000fe20000004100 */
[----:B------:R-:W-:Y:S01]  /*7630*/  LOP3.LUT R161, R52, 0xff00, R53, 0xf8, !PT ;  /* 0x0000ff0034a17812 */ /* 0x000fe200078ef835 */
[----:B------:R-:W-:Y:S01]  /*7640*/  HADD2.F32 R53, -RZ, R55.H0_H0 ;  /* 0x20000037ff357230 */ /* 0x000fe20000004100 */
[----:B------:R-:W-:Y:S01]  /*7650*/  F2FP.F16.E4M3.UNPACK_B R159, R156.H1 ;  /* 0x0000009cff9f723e */ /* 0x000fe200030006ff */
[--C-:B------:R-:W-:Y:S01]  /*7660*/  HADD2.F32 R52, -RZ, R54.reuse.H0_H0 ;  /* 0x20000036ff347230 */ /* 0x100fe20000004100 */
[----:B------:R-:W-:Y:S01]  /*7670*/  SHF.L.U32 R164, R164, 0x10, RZ ;  /* 0x00000010a4a47819 */ /* 0x000fe200000006ff */
[----:B------:R-:W-:Y:S02]  /*7680*/  HADD2.F32 R54, -RZ, R54.H1_H1 ;  /* 0x30000036ff367230 */ /* 0x000fe40000004100 */
[----:B------:R-:W-:Y:S01]  /*7690*/  FMUL.FTZ R165, R53, R49 ;  /* 0x0000003135a57220 */ /* 0x000fe20000410000 */
[----:B------:R-:W-:-:S02]  /*76a0*/  HADD2.F32 R160, -RZ, R159.H0_H0 ;  /* 0x2000009fffa07230 */ /* 0x000fc40000004100 */
[C---:B------:R-:W-:Y:S01]  /*76b0*/  FMUL.FTZ R168, R52.reuse, R49 ;  /* 0x0000003134a87220 */ /* 0x040fe20000410000 */
[----:B------:R-:W-:Y:S02]  /*76c0*/  LOP3.LUT R48, R51, 0xff0000, R48, 0xf8, !PT ;  /* 0x00ff000033307812 */ /* 0x000fe400078ef830 */
[----:B------:R-:W-:Y:S01]  /*76d0*/  LOP3.LUT R51, R161, 0xff0000, R164, 0xf8, !PT ;  /* 0x00ff0000a1337812 */ /* 0x000fe200078ef8a4 */
[----:B------:R-:W-:Y:S02]  /*76e0*/  HADD2.F32 R161, -RZ, R159.H1_H1 ;  /* 0x3000009fffa17230 */ /* 0x000fe40000004100 */
[-C--:B------:R-:W-:Y:S01]  /*76f0*/  FFMA.FTZ R52, R52, R160.reuse, -R165 ;  /* 0x000000a034347223 */ /* 0x080fe200000108a5 */
[----:B------:R-:W-:Y:S01]  /*7700*/  FFMA.FTZ R53, R53, R160, R168 ;  /* 0x000000a035357223 */ /* 0x000fe200000100a8 */
[----:B------:R-:W-:Y:S01]  /*7710*/  HADD2.F32 R164, -RZ, R162.H1_H1 ;  /* 0x300000a2ffa47230 */ /* 0x000fe20000004100 */
[----:B------:R-:W-:Y:S01]  /*7720*/  F2FP.F16.E4M3.UNPACK_B R160, R156 ;  /* 0x0000009cffa0723e */ /* 0x000fe200020006ff */
[----:B------:R-:W-:Y:S01]  /*7730*/  HADD2.F32 R159, -RZ, R55.H1_H1 ;  /* 0x30000037ff9f7230 */ /* 0x000fe20000004100 */
[----:B------:R-:W-:-:S02]  /*7740*/  F2FP.F16.E4M3.UNPACK_B R162, R157 ;  /* 0x0000009dffa2723e */ /* 0x000fc400020006ff */
[----:B------:R-:W-:Y:S02]  /*7750*/  F2FP.F16.E4M3.UNPACK_B R156, R80 ;  /* 0x00000050ff9c723e */ /* 0x000fe400020006ff */
[----:B------:R-:W-:Y:S01]  /*7760*/  F2FP.F16.E4M3.UNPACK_B R84, R84 ;  /* 0x00000054ff54723e */ /* 0x000fe200020006ff */
[-C--:B------:R-:W-:Y:S01]  /*7770*/  FMUL.FTZ R55, R159, R164.reuse ;  /* 0x000000a49f377220 */ /* 0x080fe20000410000 */
[----:B------:R-:W-:Y:S01]  /*7780*/  LOP3.LUT R49, R163, 0xff0000, R166, 0xf8, !PT ;  /* 0x00ff0000a3317812 */ /* 0x000fe200078ef8a6 */
[C---:B------:R-:W-:Y:S01]  /*7790*/  FMUL.FTZ R164, R54.reuse, R164 ;  /* 0x000000a436a47220 */ /* 0x040fe20000410000 */
[----:B------:R-:W-:Y:S02]  /*77a0*/  HADD2.F32 R163, -RZ, R162.H0_H0 ;  /* 0x200000a2ffa37230 */ /* 0x000fe40000004100 */
[-C--:B------:R-:W-:Y:S01]  /*77b0*/  FFMA.FTZ R55, R54, R161.reuse, -R55 ;  /* 0x000000a136377223 */ /* 0x080fe20000010837 */
[----:B------:R-:W-:Y:S02]  /*77c0*/  HADD2.F32 R80, -RZ, R156.H0_H0 ;  /* 0x2000009cff507230 */ /* 0x000fe40000004100 */
[----:B------:R-:W-:Y:S01]  /*77d0*/  FFMA.FTZ R54, R159, R161, R164 ;  /* 0x000000a19f367223 */ /* 0x000fe200000100a4 */
[----:B------:R-:W-:-:S02]  /*77e0*/  HADD2.F32 R157, -RZ, R84.H0_H0 ;  /* 0x20000054ff9d7230 */ /* 0x000fc40000004100 */
[----:B------:R-:W-:Y:S02]  /*77f0*/  HADD2.F32 R161, -RZ, R160.H0_H0 ;  /* 0x200000a0ffa17230 */ /* 0x000fe40000004100 */
[CC--:B------:R-:W-:Y:S01]  /*7800*/  FMUL.FTZ R164, R80.reuse, R163.reuse ;  /* 0x000000a350a47220 */ /* 0x0c0fe20000410000 */
[----:B------:R-:W-:Y:S02]  /*7810*/  HADD2.F32 R162, -RZ, R162.H1_H1 ;  /* 0x300000a2ffa27230 */ /* 0x000fe40000004100 */
[C---:B------:R-:W-:Y:S01]  /*7820*/  FMUL.FTZ R165, R157.reuse, R163 ;  /* 0x000000a39da57220 */ /* 0x040fe20000410000 */
[----:B------:R-:W-:Y:S02]  /*7830*/  HADD2.F32 R159, -RZ, R84.H1_H1 ;  /* 0x30000054ff9f7230 */ /* 0x000fe40000004100 */
[-C--:B------:R-:W-:Y:S01]  /*7840*/  FFMA.FTZ R84, R157, R161.reuse, R164 ;  /* 0x000000a19d547223 */ /* 0x080fe200000100a4 */
[----:B------:R-:W-:Y:S02]  /*7850*/  HADD2.F32 R156, -RZ, R156.H1_H1 ;  /* 0x3000009cff9c7230 */ /* 0x000fe40000004100 */
[----:B------:R-:W-:Y:S01]  /*7860*/  FFMA.FTZ R80, R80, R161, -R165 ;  /* 0x000000a150507223 */ /* 0x000fe200000108a5 */
[----:B------:R-:W-:-:S02]  /*7870*/  HADD2.F32 R157, -RZ, R160.H1_H1 ;  /* 0x300000a0ff9d7230 */ /* 0x000fc40000004100 */
[CC--:B------:R-:W-:Y:S01]  /*7880*/  FMUL.FTZ R161, R159.reuse, R162.reuse ;  /* 0x000000a29fa17220 */ /* 0x0c0fe20000410000 */
[----:B------:R-:W-:Y:S01]  /*7890*/  F2FP.F16.E4M3.UNPACK_B R163, R155.H1 ;  /* 0x0000009bffa3723e */ /* 0x000fe200030006ff */
[C---:B------:R-:W-:Y:S01]  /*78a0*/  FMUL.FTZ R164, R156.reuse, R162 ;  /* 0x000000a29ca47220 */ /* 0x040fe20000410000 */
[----:B------:R-:W-:Y:S01]  /*78b0*/  F2FP.F16.E4M3.UNPACK_B R160, R86.H1 ;  /* 0x00000056ffa0723e */ /* 0x000fe200030006ff */
[-C--:B------:R-:W-:Y:S01]  /*78c0*/  FFMA.FTZ R165, R156, R157.reuse, -R161 ;  /* 0x0000009d9ca57223 */ /* 0x080fe200000108a1 */
[----:B------:R-:W-:Y:S01]  /*78d0*/  F2FP.F16.E4M3.UNPACK_B R162, R154.H1 ;  /* 0x0000009affa2723e */ /* 0x000fe200030006ff */
[----:B------:R-:W-:Y:S01]  /*78e0*/  HADD2.F32 R166, -RZ, R163.H0_H0 ;  /* 0x200000a3ffa67230 */ /* 0x000fe20000004100 */
[----:B------:R-:W-:Y:S01]  /*78f0*/  F2FP.F16.E4M3.UNPACK_B R156, R82.H1 ;  /* 0x00000052ff9c723e */ /* 0x000fe200030006ff */
[----:B------:R-:W-:Y:S02]  /*7900*/  HADD2.F32 R161, -RZ, R160.H0_H0 ;  /* 0x200000a0ffa17230 */ /* 0x000fe40000004100 */
[----:B------:R-:W-:Y:S01]  /*7910*/  FFMA.FTZ R167, R159, R157, R164 ;  /* 0x0000009d9fa77223 */ /* 0x000fe200000100a4 */
[----:B------:R-:W-:Y:S01]  /*7920*/  HADD2.F32 R164, -RZ, R162.H0_H0 ;  /* 0x200000a2ffa47230 */ /* 0x000fe20000004100 */
[----:B------:R-:W-:Y:S01]  /*7930*/  F2FP.F16.E4M3.UNPACK_B R159, R155 ;  /* 0x0000009bff9f723e */ /* 0x000fe200020006ff */
[----:B------:R-:W-:-:S02]  /*7940*/  HADD2.F32 R157, -RZ, R156.H0_H0 ;  /* 0x2000009cff9d7230 */ /* 0x000fc40000004100 */
[----:B------:R-:W-:Y:S01]  /*7950*/  FMUL.FTZ R168, R161, R166 ;  /* 0x000000a6a1a87220 */ /* 0x000fe20000410000 */
[----:B------:R-:W-:Y:S01]  /*7960*/  HADD2.F32 R163, -RZ, R163.H1_H1 ;  /* 0x300000a3ffa37230 */ /* 0x000fe20000004100 */
[----:B------:R-:W-:Y:S01]  /*7970*/  F2FP.F16.E4M3.UNPACK_B R155, R86 ;  /* 0x00000056ff9b723e */ /* 0x000fe200020006ff */
[----:B------:R-:W-:Y:S02]  /*7980*/  HADD2.F32 R160, -RZ, R160.H1_H1 ;  /* 0x300000a0ffa07230 */ /* 0x000fe40000004100 */
[C---:B------:R-:W-:Y:S01]  /*7990*/  FMUL.FTZ R166, R157.reuse, R166 ;  /* 0x000000a69da67220 */ /* 0x040fe20000410000 */
[----:B------:R-:W-:Y:S01]  /*79a0*/  FFMA.FTZ R168, R157, R164, -R168 ;  /* 0x000000a49da87223 */ /* 0x000fe200000108a8 */
[----:B------:R-:W-:Y:S01]  /*79b0*/  HADD2.F32 R156, -RZ, R156.H1_H1 ;  /* 0x3000009cff9c7230 */ /* 0x000fe20000004100 */
[----:B------:R-:W-:Y:S01]  /*79c0*/  F2FP.F16.E4M3.UNPACK_B R82, R82 ;  /* 0x00000052ff52723e */ /* 0x000fe200020006ff */
[----:B------:R-:W-:Y:S02]  /*79d0*/  HADD2.F32 R157, -RZ, R162.H1_H1 ;  /* 0x300000a2ff9d7230 */ /* 0x000fe40000004100 */
[-C--:B------:R-:W-:Y:S01]  /*79e0*/  FMUL.FTZ R169, R160, R163.reuse ;  /* 0x000000a3a0a97220 */ /* 0x080fe20000410000 */
[----:B------:R-:W-:Y:S01]  /*79f0*/  FFMA.FTZ R166, R161, R164, R166 ;  /* 0x000000a4a1a67223 */ /* 0x000fe200000100a6 */
[----:B------:R-:W-:Y:S01]  /*7a00*/  FMUL.FTZ R163, R156, R163 ;  /* 0x000000a39ca37220 */ /* 0x000fe20000410000 */
[----:B------:R-:W-:-:S02]  /*7a10*/  HADD2.F32 R161, -RZ, R159.H0_H0 ;  /* 0x2000009fffa17230 */ /* 0x000fc40000004100 */
[-C--:B------:R-:W-:Y:S01]  /*7a20*/  FFMA.FTZ R171, R156, R157.reuse, -R169 ;  /* 0x0000009d9cab7223 */ /* 0x080fe200000108a9 */
[----:B------:R-:W-:Y:S01]  /*7a30*/  F2FP.F16.E4M3.UNPACK_B R156, R154 ;  /* 0x0000009aff9c723e */ /* 0x000fe200020006ff */
[----:B------:R-:W-:Y:S02]  /*7a40*/  HADD2.F32 R154, -RZ, R155.H0_H0 ;  /* 0x2000009bff9a7230 */ /* 0x000fe40000004100 */
[----:B------:R-:W-:Y:S01]  /*7a50*/  FFMA.FTZ R173, R160, R157, R163 ;  /* 0x0000009da0ad7223 */ /* 0x000fe200000100a3 */
[--C-:B------:R-:W-:Y:S01]  /*7a60*/  HADD2.F32 R86, -RZ, R82.reuse.H0_H0 ;  /* 0x20000052ff567230 */ /* 0x100fe20000004100 */
[----:B------:R-:W-:Y:S01]  /*7a70*/  F2FP.SATFINITE.E4M3.F32.PACK_AB_MERGE_C R53, R54, R53, RZ ;  /* 0x000000353635723e */ /* 0x000fe200048070ff */
[----:B------:R-:W-:Y:S02]  /*7a80*/  HADD2.F32 R159, -RZ, R159.H1_H1 ;  /* 0x3000009fff9f7230 */ /* 0x000fe40000004100 */
[----:B------:R-:W-:Y:S01]  /*7a90*/  FMUL.FTZ R163, R154, R161 ;  /* 0x000000a19aa37220 */ /* 0x000fe20000410000 */
[----:B------:R-:W-:-:S02]  /*7aa0*/  HADD2.F32 R82, -RZ, R82.H1_H1 ;  /* 0x30000052ff527230 */ /* 0x000fc40000004100 */
[----:B------:R-:W-:Y:S01]  /*7ab0*/  FMUL.FTZ R161, R86, R161 ;  /* 0x000000a156a17220 */ /* 0x000fe20000410000 */
[--C-:B------:R-:W-:Y:S01]  /*7ac0*/  HADD2.F32 R157, -RZ, R156.reuse.H0_H0 ;  /* 0x2000009cff9d7230 */ /* 0x100fe20000004100 */
[----:B------:R-:W-:Y:S01]  /*7ad0*/  F2FP.SATFINITE.E4M3.F32.PACK_AB_MERGE_C R52, R55, R52, RZ ;  /* 0x000000343734723e */ /* 0x000fe200048070ff */
[----:B------:R-:W-:Y:S02]  /*7ae0*/  HADD2.F32 R155, -RZ, R155.H1_H1 ;  /* 0x3000009bff9b7230 */ /* 0x000fe40000004100 */
[----:B------:R-:W-:Y:S01]  /*7af0*/  FMUL.FTZ R160, R82, R159 ;  /* 0x0000009f52a07220 */ /* 0x000fe20000410000 */
[----:B------:R-:W-:Y:S01]  /*7b00*/  HADD2.F32 R156, -RZ, R156.H1_H1 ;  /* 0x3000009cff9c7230 */ /* 0x000fe20000004100 */
[----:B------:R-:W-:Y:S01]  /*7b10*/  F2FP.F16.E4M3.UNPACK_B R54, R85 ;  /* 0x00000055ff36723e */ /* 0x000fe200020006ff */
[----:B------:R-:W-:Y:S01]  /*7b20*/  FFMA.FTZ R163, R86, R157, -R163 ;  /* 0x0000009d56a37223 */ /* 0x000fe200000108a3 */
[----:B------:R-:W-:Y:S01]  /*7b30*/  F2FP.F16.E4M3.UNPACK_B R55, R51 ;  /* 0x00000033ff37723e */ /* 0x000fe200020006ff */
[----:B------:R-:W-:Y:S01]  /*7b40*/  FFMA.FTZ R86, R154, R157, R161 ;  /* 0x0000009d9a567223 */ /* 0x000fe200000100a1 */
[----:B------:R-:W-:Y:S01]  /*7b50*/  F2FP.SATFINITE.E4M3.F32.PACK_AB_MERGE_C R84, R167, R84, R53 ;  /* 0x00000054a754723e */ /* 0x000fe20004807035 */
[C---:B------:R-:W-:Y:S01]  /*7b60*/  FMUL.FTZ R169, R155.reuse, R159 ;  /* 0x0000009f9ba97220 */ /* 0x040fe20000410000 */
[----:B------:R-:W-:Y:S01]  /*7b70*/  F2FP.F16.E4M3.UNPACK_B R53, R81 ;  /* 0x00000051ff35723e */ /* 0x000fe200020006ff */
[----:B------:R-:W-:Y:S01]  /*7b80*/  FFMA.FTZ R157, R155, R156, R160 ;  /* 0x0000009c9b9d7223 */ /* 0x000fe200000100a0 */
[----:B------:R-:W-:Y:S01]  /*7b90*/  F2FP.SATFINITE.E4M3.F32.PACK_AB_MERGE_C R166, R173, R166, RZ ;  /* 0x000000a6ada6723e */ /* 0x000fe200048070ff */
[----:B------:R-:W-:Y:S01]  /*7ba0*/  HADD2.F32 R154, -RZ, R54.H0_H0 ;  /* 0x20000036ff9a7230 */ /* 0x000fe20000004100 */
[----:B------:R-:W-:Y:S01]  /*7bb0*/  F2FP.SATFINITE.E4M3.F32.PACK_AB_MERGE_C R80, R165, R80, R52 ;  /* 0x00000050a550723e */ /* 0x000fe20004807034 */
[----:B------:R-:W-:Y:S01]  /*7bc0*/  HADD2.F32 R159, -RZ, R55.H0_H0 ;  /* 0x20000037ff9f7230 */ /* 0x000fe20000004100 */
[----:B------:R-:W-:Y:S01]  /*7bd0*/  F2FP.F16.E4M3.UNPACK_B R155, R50 ;  /* 0x00000032ff9b723e */ /* 0x000fe200020006ff */
[----:B------:R-:W-:-:S02]  /*7be0*/  HADD2.F32 R52, -RZ, R53.H0_H0 ;  /* 0x20000035ff347230 */ /* 0x000fc40000004100 */
[----:B------:R-:W-:Y:S01]  /*7bf0*/  FFMA.FTZ R82, R82, R156, -R169 ;  /* 0x0000009c52527223 */ /* 0x000fe200000108a9 */
[----:B------:R-:W-:Y:S01]  /*7c00*/  F2FP.SATFINITE.E4M3.F32.PACK_AB_MERGE_C R86, R157, R86, R166 ;  /* 0x000000569d56723e */ /* 0x000fe200048070a6 */
[-C--:B------:R-:W-:Y:S01]  /*7c10*/  FMUL.FTZ R161, R154, R159.reuse ;  /* 0x0000009f9aa17220 */ /* 0x080fe20000410000 */
[----:B------:R-:W-:Y:S02]  /*7c20*/  HADD2.F32 R157, -RZ, R155.H0_H0 ;  /* 0x2000009bff9d7230 */ /* 0x000fe40000004100 */
[C---:B------:R-:W-:Y:S01]  /*7c30*/  FMUL.FTZ R159, R52.reuse, R159 ;  /* 0x0000009f349f7220 */ /* 0x040fe20000410000 */
[----:B------:R-:W-:Y:S01]  /*7c40*/  HADD2.F32 R156, -RZ, R55.H1_H1 ;  /* 0x30000037ff9c7230 */ /* 0x000fe20000004100 */
[----:B------:R-:W-:Y:S01]  /*7c50*/  F2FP.F16.E4M3.UNPACK_B R85, R85.H1 ;  /* 0x00000055ff55723e */ /* 0x000fe200030006ff */
[----:B------:R-:W-:Y:S02]  /*7c60*/  HADD2.F32 R54, -RZ, R54.H1_H1 ;  /* 0x30000036ff367230 */ /* 0x000fe40000004100 */
[----:B------:R-:W-:Y:S01]  /*7c70*/  FFMA.FTZ R52, R52, R157, -R161 ;  /* 0x0000009d34347223 */ /* 0x000fe200000108a1 */
[----:B------:R-:W-:-:S02]  /*7c80*/  HADD2.F32 R55, -RZ, R53.H1_H1 ;  /* 0x30000035ff377230 */ /* 0x000fc40000004100 */
[----:B------:R-:W-:Y:S01]  /*7c90*/  FFMA.FTZ R53, R154, R157, R159 ;  /* 0x0000009d9a357223 */ /* 0x000fe2000001009f */
[----:B------:R-:W-:Y:S02]  /*7ca0*/  HADD2.F32 R155, -RZ, R155.H1_H1 ;  /* 0x3000009bff9b7230 */ /* 0x000fe40000004100 */
[CC--:B------:R-:W-:Y:S01]  /*7cb0*/  FMUL.FTZ R154, R54.reuse, R156.reuse ;  /* 0x0000009c369a7220 */ /* 0x0c0fe20000410000 */
[----:B------:R-:W-:Y:S01]  /*7cc0*/  F2FP.F16.E4M3.UNPACK_B R81, R81.H1 ;  /* 0x00000051ff51723e */ /* 0x000fe200030006ff */
[C---:B------:R-:W-:Y:S01]  /*7cd0*/  FMUL.FTZ R157, R55.reuse, R156 ;  /* 0x0000009c379d7220 */ /* 0x040fe20000410000 */
[----:B------:R-:W-:Y:S01]  /*7ce0*/  F2FP.F16.E4M3.UNPACK_B R156, R51.H1 ;  /* 0x00000033ff9c723e */ /* 0x000fe200030006ff */
[-C--:B------:R-:W-:Y:S01]  /*7cf0*/  FFMA.FTZ R55, R55, R155.reuse, -R154 ;  /* 0x0000009b37377223 */ /* 0x080fe2000001089a */
[----:B------:R-:W-:Y:S02]  /*7d00*/  HADD2.F32 R154, -RZ, R85.H0_H0 ;  /* 0x20000055ff9a7230 */ /* 0x000fe40000004100 */
[----:B------:R-:W-:Y:S01]  /*7d10*/  FFMA.FTZ R54, R54, R155, R157 ;  /* 0x0000009b36367223 */ /* 0x000fe2000001009d */
[----:B------:R-:W-:Y:S01]  /*7d20*/  F2FP.F16.E4M3.UNPACK_B R50, R50.H1 ;  /* 0x00000032ff32723e */ /* 0x000fe200030006ff */
[----:B------:R-:W-:Y:S01]  /*7d30*/  HADD2.F32 R157, -RZ, R156.H0_H0 ;  /* 0x2000009cff9d7230 */ /* 0x000fe20000004100 */
[----:B------:R-:W-:Y:S01]  /*7d40*/  F2FP.SATFINITE.E4M3.F32.PACK_AB_MERGE_C R168, R171, R168, RZ ;  /* 0x000000a8aba8723e */ /* 0x000fe200048070ff */
[----:B------:R-:W-:Y:S01]  /*7d50*/  HADD2.F32 R51, -RZ, R81.H0_H0 ;  /* 0x20000051ff337230 */ /* 0x000fe20000004100 */
[----:B------:R-:W-:Y:S01]  /*7d60*/  F2FP.F16.E4M3.UNPACK_B R159, R49 ;  /* 0x00000031ff9f723e */ /* 0x000fe200020006ff */
[----:B------:R-:W-:-:S02]  /*7d70*/  HADD2.F32 R85, -RZ, R85.H1_H1 ;  /* 0x30000055ff557230 */ /* 0x000fc40000004100 */
[-C--:B------:R-:W-:Y:S01]  /*7d80*/  FMUL.FTZ R162, R154, R157.reuse ;  /* 0x0000009d9aa27220 */ /* 0x080fe20000410000 */
[----:B------:R-:W-:Y:S02]  /*7d90*/  HADD2.F32 R160, -RZ, R156.H1_H1 ;  /* 0x3000009cffa07230 */ /* 0x000fe40000004100 */
[----:B------:R-:W-:Y:S01]  /*7da0*/  FMUL.FTZ R157, R51, R157 ;  /* 0x0000009d339d7220 */ /* 0x000fe20000410000 */
[----:B------:R-:W-:Y:S01]  /*7db0*/  HADD2.F32 R81, -RZ, R81.H1_H1 ;  /* 0x30000051ff517230 */ /* 0x000fe20000004100 */
[----:B------:R-:W-:Y:S01]  /*7dc0*/  F2FP.SATFINITE.E4M3.F32.PACK_AB_MERGE_C R82, R82, R163, R168 ;  /* 0x000000a35252723e */ /* 0x000fe200048070a8 */
[--C-:B------:R-:W-:Y:S02]  /*7dd0*/  HADD2.F32 R155, -RZ, R50.reuse.H0_H0 ;  /* 0x20000032ff9b7230 */ /* 0x100fe40000004100 */
[----:B------:R-:W-:Y:S02]  /*7de0*/  HADD2.F32 R156, -RZ, R50.H1_H1 ;  /* 0x30000032ff9c7230 */ /* 0x000fe40000004100 */
[-C--:B------:R-:W-:Y:S01]  /*7df0*/  FMUL.FTZ R50, R85, R160.reuse ;  /* 0x000000a055327220 */ /* 0x080fe20000410000 */
[C---:B------:R-:W-:Y:S01]  /*7e00*/  FMUL.FTZ R160, R81.reuse, R160 ;  /* 0x000000a051a07220 */ /* 0x040fe20000410000 */
[----:B------:R-:W-:Y:S01]  /*7e10*/  FFMA.FTZ R164, R154, R155, R157 ;  /* 0x0000009b9aa47223 */ /* 0x000fe2000001009d */
[----:B------:R-:W-:Y:S01]  /*7e20*/  F2FP.F16.E4M3.UNPACK_B R154, R87 ;  /* 0x00000057ff9a723e */ /* 0x000fe200020006ff */
[-C--:B------:R-:W-:Y:S01]  /*7e30*/  FFMA.FTZ R166, R81, R156.reuse, -R50 ;  /* 0x0000009c51a67223 */ /* 0x080fe20000010832 */
[----:B------:R-:W-:Y:S01]  /*7e40*/  FFMA.FTZ R165, R85, R156, R160 ;  /* 0x0000009c55a57223 */ /* 0x000fe200000100a0 */
[----:B------:R-:W-:Y:S01]  /*7e50*/  F2FP.F16.E4M3.UNPACK_B R50, R83 ;  /* 0x00000053ff32723e */ /* 0x000fe200020006ff */
[----:B------:R-:W-:Y:S01]  /*7e60*/  FFMA.FTZ R163, R51, R155, -R162 ;  /* 0x0000009b33a37223 */ /* 0x000fe200000108a2 */
[----:B------:R-:W-:Y:S01]  /*7e70*/  F2FP.F16.E4M3.UNPACK_B R87, R87.H1 ;  /* 0x00000057ff57723e */ /* 0x000fe200030006ff */
[----:B------:R-:W-:Y:S01]  /*7e80*/  HADD2.F32 R85, -RZ, R154.H0_H0 ;  /* 0x2000009aff557230 */ /* 0x000fe20000004100 */
[----:B------:R-:W-:Y:S01]  /*7e90*/  F2FP.F16.E4M3.UNPACK_B R160, R49.H1 ;  /* 0x00000031ffa0723e */ /* 0x000fe200030006ff */
[----:B------:R-:W-:Y:S01]  /*7ea0*/  HADD2.F32 R162, -RZ, R159.H0_H0 ;  /* 0x2000009fffa27230 */ /* 0x000fe20000004100 */
[----:B------:R-:W-:Y:S01]  /*7eb0*/  F2FP.F16.E4M3.UNPACK_B R83, R83.H1 ;  /* 0x00000053ff53723e */ /* 0x000fe200030006ff */
[----:B------:R-:W-:Y:S01]  /*7ec0*/  HADD2.F32 R51, -RZ, R50.H0_H0 ;  /* 0x20000032ff337230 */ /* 0x000fe20000004100 */
[-C--:B------:R-:W-:Y:S01]  /*7ed0*/  F2FP.F16.E4M3.UNPACK_B R49, R48.reuse ;  /* 0x00000030ff31723e */ /* 0x080fe200020006ff */
[----:B------:R-:W-:Y:S01]  /*7ee0*/  HADD2.F32 R161, -RZ, R160.H0_H0 ;  /* 0x200000a0ffa17230 */ /* 0x000fe20000004100 */
[----:B------:R-:W-:Y:S01]  /*7ef0*/  F2FP.F16.E4M3.UNPACK_B R155, R48.H1 ;  /* 0x00000030ff9b723e */ /* 0x000fe200030006ff */
[----:B------:R-:W-:-:S02]  /*7f00*/  HADD2.F32 R48, -RZ, R87.H0_H0 ;  /* 0x20000057ff307230 */ /* 0x000fc40000004100 */
[-C--:B------:R-:W-:Y:S01]  /*7f10*/  FMUL.FTZ R168, R85, R162.reuse ;  /* 0x000000a255a87220 */ /* 0x080fe20000410000 */
[----:B------:R-:W-:Y:S02]  /*7f20*/  HADD2.F32 R81, -RZ, R83.H0_H0 ;  /* 0x20000053ff517230 */ /* 0x000fe40000004100 */
[----:B------:R-:W-:Y:S01]  /*7f30*/  FMUL.FTZ R162, R51, R162 ;  /* 0x000000a233a27220 */ /* 0x000fe20000410000 */
[----:B------:R-:W-:Y:S02]  /*7f40*/  HADD2.F32 R156, -RZ, R49.H0_H0 ;  /* 0x20000031ff9c7230 */ /* 0x000fe40000004100 */
[-C--:B------:R-:W-:Y:S01]  /*7f50*/  FMUL.FTZ R170, R48, R161.reuse ;  /* 0x000000a130aa7220 */ /* 0x080fe20000410000 */
[----:B------:R-:W-:Y:S02]  /*7f60*/  HADD2.F32 R157, -RZ, R155.H0_H0 ;  /* 0x2000009bff9d7230 */ /* 0x000fe40000004100 */
[----:B------:R-:W-:Y:S01]  /*7f70*/  FMUL.FTZ R161, R81, R161 ;  /* 0x000000a151a17220 */ /* 0x000fe20000410000 */
[----:B------:R-:W-:-:S02]  /*7f80*/  HADD2.F32 R87, -RZ, R87.H1_H1 ;  /* 0x30000057ff577230 */ /* 0x000fc40000004100 */
[-C--:B------:R-:W-:Y:S01]  /*7f90*/  FFMA.FTZ R168, R51, R156.reuse, -R168 ;  /* 0x0000009c33a87223 */ /* 0x080fe200000108a8 */
[----:B------:R-:W-:Y:S02]  /*7fa0*/  HADD2.F32 R160, -RZ, R160.H1_H1 ;  /* 0x300000a0ffa07230 */ /* 0x000fe40000004100 */
[----:B------:R-:W-:Y:S01]  /*7fb0*/  FFMA.FTZ R162, R85, R156, R162 ;  /* 0x0000009c55a27223 */ /* 0x000fe200000100a2 */
[----:B------:R-:W-:Y:S02]  /*7fc0*/  HADD2.F32 R83, -RZ, R83.H1_H1 ;  /* 0x30000053ff537230 */ /* 0x000fe40000004100 */
[----:B------:R-:W-:Y:S01]  /*7fd0*/  FFMA.FTZ R161, R48, R157, R161 ;  /* 0x0000009d30a17223 */ /* 0x000fe200000100a1 */
[----:B------:R-:W-:Y:S02]  /*7fe0*/  HADD2.F32 R154, -RZ, R154.H1_H1 ;  /* 0x3000009aff9a7230 */ /* 0x000fe40000004100 */
[----:B------:R-:W-:Y:S01]  /*7ff0*/  FMUL.FTZ R156, R87, R160 ;  /* 0x000000a0579c7220 */ /* 0x000fe20000410000 */
[----:B------:R-:W-:-:S02]  /*8000*/  HADD2.F32 R159, -RZ, R159.H1_H1 ;  /* 0x3000009fff9f7230 */ /* 0x000fc40000004100 */
[----:B------:R-:W-:Y:S01]  /*8010*/  FMUL.FTZ R160, R83, R160 ;  /* 0x000000a053a07220 */ /* 0x000fe20000410000 */
[----:B------:R-:W-:Y:S02]  /*8020*/  HADD2.F32 R50, -RZ, R50.H1_H1 ;  /* 0x30000032ff327230 */ /* 0x000fe40000004100 */
[----:B------:R-:W-:Y:S01]  /*8030*/  FFMA.FTZ R170, R81, R157, -R170 ;  /* 0x0000009d51aa7223 */ /* 0x000fe200000108aa */
[----:B------:R-:W-:Y:S02]  /*8040*/  HADD2.F32 R48, -RZ, R155.H1_H1 ;  /* 0x3000009bff307230 */ /* 0x000fe40000004100 */
[-C--:B------:R-:W-:Y:S01]  /*8050*/  FMUL.FTZ R51, R154, R159.reuse ;  /* 0x0000009f9a337220 */ /* 0x080fe20000410000 */
[----:B------:R-:W-:Y:S02]  /*8060*/  HADD2.F32 R49, -RZ, R49.H1_H1 ;  /* 0x30000031ff317230 */ /* 0x000fe40000004100 */
[----:B------:R-:W-:Y:S01]  /*8070*/  FMUL.FTZ R159, R50, R159 ;  /* 0x0000009f329f7220 */ /* 0x000fe20000410000 */
[----:B------:R-:W-:Y:S01]  /*8080*/  F2FP.SATFINITE.E4M3.F32.PACK_AB_MERGE_C R163, R166, R163, RZ ;  /* 0x000000a3a6a3723e */ /* 0x000fe200048070ff */
[-C--:B------:R-:W-:Y:S01]  /*8090*/  FFMA.FTZ R83, R83, R48.reuse, -R156 ;  /* 0x0000003053537223 */ /* 0x080fe2000001089c */
[----:B------:R-:W-:Y:S01]  /*80a0*/  FFMA.FTZ R160, R87, R48, R160 ;  /* 0x0000003057a07223 */ /* 0x000fe200000100a0 */
[-C--:B------:R-:W-:Y:S01]  /*80b0*/  FFMA.FTZ R51, R50, R49.reuse, -R51 ;  /* 0x0000003132337223 */ /* 0x080fe20000010833 */
[----:B------:R-:W-:Y:S01]  /*80c0*/  FFMA.FTZ R159, R154, R49, R159 ;  /* 0x000000319a9f7223 */ /* 0x000fe2000001009f */
[----:B------:R-:W-:-:S02]  /*80d0*/  F2FP.SATFINITE.E4M3.F32.PACK_AB_MERGE_C R164, R165, R164, RZ ;  /* 0x000000a4a5a4723e */ /* 0x000fc400048070ff */
[----:B------:R-:W-:Y:S02]  /*80e0*/  F2FP.SATFINITE.E4M3.F32.PACK_AB_MERGE_C R83, R83, R170, RZ ;  /* 0x000000aa5353723e */ /* 0x000fe400048070ff */
[----:B------:R-:W-:Y:S02]  /*80f0*/  F2FP.SATFINITE.E4M3.F32.PACK_AB_MERGE_C R160, R160, R161, RZ ;  /* 0x000000a1a0a0723e */ /* 0x000fe400048070ff */
[----:B------:R-:W-:Y:S02]  /*8100*/  F2FP.SATFINITE.E4M3.F32.PACK_AB_MERGE_C R81, R55, R52, R163 ;  /* 0x000000343751723e */ /* 0x000fe400048070a3 */
[----:B------:R-:W-:Y:S02]  /*8110*/  F2FP.SATFINITE.E4M3.F32.PACK_AB_MERGE_C R83, R51, R168, R83 ;  /* 0x000000a83353723e */ /* 0x000fe40004807053 */
[----:B------:R-:W-:Y:S02]  /*8120*/  F2FP.SATFINITE.E4M3.F32.PACK_AB_MERGE_C R85, R54, R53, R164 ;  /* 0x000000353655723e */ /* 0x000fe400048070a4 */
[----:B------:R-:W-:-:S07]  /*8130*/  F2FP.SATFINITE.E4M3.F32.PACK_AB_MERGE_C R87, R159, R162, R160 ;  /* 0x000000a29f57723e */ /* 0x000fce00048070a0 */
.L_x_349:
[----:B------:R-:W-:Y:S05]  /*8140*/  BSYNC B2 ;  /* 0x0000000000027941 */ /* 0x000fea0003800000 */
.L_x_348:
[----:B------:R-:W-:Y:S01]  /*8150*/  ISETP.GE.AND P3, PT, R151, R140, PT ;  /* 0x0000008c9700720c */ /* 0x000fe20003f66270 */
[----:B------:R-:W-:-:S12]  /*8160*/  ULDC.64 UR4, c[0x0][0x2d8] ;  /* 0x0000b60000047ab9 */ /* 0x000fd80000000a00 */
[--C-:B------:R-:W-:Y:S02]  /*8170*/  @!P3 SHF.R.S32.HI R48, RZ, 0x1f, R151.reuse ;  /* 0x0000001fff30b819 */ /* 0x100fe40000011497 */
[----:B------:R-:W-:-:S04]  /*8180*/  @!P3 IADD3 R50, P4, P6, R100, R132, R151 ;  /* 0x000000846432b210 */ /* 0x000fc80007e9e097 */
[----:B------:R-:W-:Y:S02]  /*8190*/  @!P3 IADD3.X R149, R36, R149, R48, P4, P6 ;  /* 0x000000952495b210 */ /* 0x000fe400027ec430 */
[----:B------:R-:W-:-:S04]  /*81a0*/  IADD3 R48, P4, R150, UR4, RZ ;  /* 0x0000000496307c10 */ /* 0x000fc8000ff9e0ff */
[----:B------:R-:W-:Y:S02]  /*81b0*/  IADD3.X R49, R158, UR5, RZ, P4, !PT ;  /* 0x000000059e317c10 */ /* 0x000fe4000a7fe4ff */
[----:B------:R-:W-:-:S03]  /*81c0*/  @!P3 IADD3 R50, P4, R50, UR4, RZ ;  /* 0x000000043232bc10 */ /* 0x000fc6000ff9e0ff */
[----:B-1----:R1:W-:Y:S01]  /*81d0*/  STG.E.128 desc[UR42][R48.64], R80 ;  /* 0x0000005030007986 */ /* 0x0023e2000c101d2a */
[----:B------:R-:W-:-:S05]  /*81e0*/  @!P3 IADD3.X R51, R149, UR5, RZ, P4, !PT ;  /* 0x000000059533bc10 */ /* 0x000fca000a7fe4ff */
[----:B--2---:R1:W-:Y:S04]  /*81f0*/  @!P3 STG.E.128 desc[UR42][R50.64], R84 ;  /* 0x000000543200b986 */ /* 0x0043e8000c101d2a */
.L_x_347:
[----:B------:R-:W-:Y:S05]  /*8200*/  BSYNC B1 ;  /* 0x0000000000017941 */ /* 0x000fea0003800000 */
.L_x_346:
[----:B------:R-:W-:Y:S01]  /*8210*/  ISETP.GE.OR P3, PT, R233, R118, P0 ;  /* 0x00000076e900720c */ /* 0x000fe20000766670 */
[----:B------:R-:W-:-:S12]  /*8220*/  BSSY B1, `(.L_x_350) ;  /* 0x0000106000017945 */ /* 0x000fd80003800000 */
[----:B------:R-:W-:Y:S05]  /*8230*/  @P3 BRA `(.L_x_351) ;  /* 0x0000001000103947 */ /* 0x000fea0003800000 */
[----:B-1----:R-:W3:Y:S01]  /*8240*/  LDL R50, [R1+0x28] ;  /* 0x0000280001327983 */ /* 0x002ee20000100800 */
[----:B------:R-:W-:Y:S01]  /*8250*/  SHF.R.S32.HI R49, RZ, 0x1f, R233 ;  /* 0x0000001fff317819 */ /* 0x000fe200000114e9 */
[-C--:B--2---:R-:W-:Y:S01]  /*8260*/  IMAD.WIDE.U32 R80, R233, R128.reuse, R122 ;  /* 0x00000080e9507225 */ /* 0x084fe200078e007a */
[----:B------:R-:W-:Y:S01]  /*8270*/  ISETP.NE.AND P6, PT, R0, RZ, PT ;  /* 0x000000ff0000720c */ /* 0x000fe20003fc5270 */
[----:B------:R-:W-:Y:S02]  /*8280*/  BSSY B2, `(.L_x_352) ;  /* 0x00000f4000027945 */ /* 0x000fe40003800000 */
[----:B------:R-:W-:Y:S01]  /*8290*/  IMAD R48, R49, R128, RZ ;  /* 0x0000008031307224 */ /* 0x000fe200078e02ff */
[----:B------:R-:W-:-:S03]  /*82a0*/  IADD3 R82, P3, P4, R100, R80, R38 ;  /* 0x0000005064527210 */ /* 0x000fc60007c7e026 */
[----:B------:R-:W-:Y:S01]  /*82b0*/  IMAD R83, R233, R129, R48 ;  /* 0x00000081e9537224 */ /* 0x000fe200078e0230 */
[----:B------:R-:W-:-:S03]  /*82c0*/  SEL R48, R121, R142, !P6 ;  /* 0x0000008e79307207 */ /* 0x000fc60007000000 */
[----:B------:R-:W-:Y:S01]  /*82d0*/  IMAD.IADD R83, R81, 0x1, R83 ;  /* 0x0000000151537824 */ /* 0x000fe200078e0253 */
[----:B------:R-:W-:-:S04]  /*82e0*/  SHF.R.S32.HI R49, RZ, 0x1f, R48 ;  /* 0x0000001fff317819 */ /* 0x000fc80000011430 */
[----:B------:R-:W-:Y:S02]  /*82f0*/  LEA.HI R49, R49, R48, RZ, 0x5 ;  /* 0x0000003031317211 */ /* 0x000fe400078f28ff */
[----:B------:R-:W-:Y:S02]  /*8300*/  IADD3.X R87, R36, R83, R105, P3, P4 ;  /* 0x0000005324577210 */ /* 0x000fe40001fe8469 */
[----:B------:R-:W-:-:S04]  /*8310*/  LEA.HI.SX32 R49, R49, R104, 0x1b ;  /* 0x0000006831317211 */ /* 0x000fc800078fdaff */
[----:B------:R-:W-:Y:S01]  /*8320*/  SHF.R.S32.HI R48, RZ, 0x1f, R49 ;  /* 0x0000001fff307819 */ /* 0x000fe20000011431 */
[----:B------:R-:W-:-:S03]  /*8330*/  IMAD.SHL.U32 R85, R49, 0x10, RZ ;  /* 0x0000001031557824 */ /* 0x000fc600078e00ff */
[----:B------:R-:W-:Y:S02]  /*8340*/  LEA.HI R49, R48, R49, RZ, 0x3 ;  /* 0x0000003130317211 */ /* 0x000fe400078f18ff */
[----:B------:R-:W-:Y:S02]  /*8350*/  LOP3.LUT R48, R28, 0x70, R85, 0xf8, !PT ;  /* 0x000000701c307812 */ /* 0x000fe400078ef855 */
[----:B------:R-:W-:Y:S02]  /*8360*/  SHF.L.U32 R49, R49, 0xb, RZ ;  /* 0x0000000b31317819 */ /* 0x000fe400000006ff */
[----:B------:R-:W-:Y:S02]  /*8370*/  LOP3.LUT R48, R48, R21, RZ, 0x3c, !PT ;  /* 0x0000001530307212 */ /* 0x000fe400078e3cff */
[----:B------:R-:W-:-:S04]  /*8380*/  LOP3.LUT R49, R49, 0xffffc000, RZ, 0xc0, !PT ;  /* 0xffffc00031317812 */ /* 0x000fc800078ec0ff */
[----:B---3--:R-:W-:Y:S01]  /*8390*/  IADD3 R49, R48, R49, R50 ;  /* 0x0000003130317210 */ /* 0x008fe20007ffe032 */
[----:B------:R-:W-:-:S04]  /*83a0*/  IMAD R48, R232, 0x8000, R117 ;  /* 0x00008000e8307824 */ /* 0x000fc800078e0275 */
[----:B------:R-:W-:Y:S02]  /*83b0*/  IMAD R50, R232, 0x8000, R49 ;  /* 0x00008000e8327824 */ /* 0x000fe400078e0231 */
[----:B------:R-:W-:-:S03]  /*83c0*/  IMAD.IADD R48, R19, 0x1, R48 ;  /* 0x0000000113307824 */ /* 0x000fc600078e0230 */
[----:B------:R-:W-:-:S03]  /*83d0*/  IADD3 R52, R19, R50, RZ ;  /* 0x0000003213347210 */ /* 0x000fc60007ffe0ff */
[----:B------:R-:W1:Y:S04]  /*83e0*/  LDS.128 R48, [R48+0x28400] ;  /* 0x0284000030307984 */ /* 0x000e680000000c00 */
[----:B------:R-:W2:Y:S01]  /*83f0*/  LDS.128 R52, [R52+0x28400] ;  /* 0x0284000034347984 */ /* 0x000ea20000000c00 */
[----:B------:R-:W-:Y:S05]  /*8400*/  @P2 BRA `(.L_x_353) ;  /* 0x0000000c006c2947 */ /* 0x000fea0003800000 */
[----:B------:R-:W-:Y:S01]  /*8410*/  SHF.R.U32.HI R156, RZ, 0x8, R57 ;  /* 0x00000008ff9c7819 */ /* 0x000fe20000011639 */
[----:B-1----:R-:W-:Y:S01]  /*8420*/  IMAD.MOV.U32 R60, RZ, RZ, R48 ;  /* 0x000000ffff3c7224 */ /* 0x002fe200078e0030 */
[----:B------:R-:W-:Y:S01]  /*8430*/  LOP3.LUT R58, R57, 0xff, RZ, 0xc0, !PT ;  /* 0x000000ff393a7812 */ /* 0x000fe200078ec0ff */
[----:B------:R-:W-:Y:S01]  /*8440*/  IMAD.MOV.U32 R56, RZ, RZ, R49 ;  /* 0x000000ffff387224 */ /* 0x000fe200078e0031 */
[----:B------:R-:W-:Y:S01]  /*8450*/  SHF.R.U32.HI R157, RZ, 0x18, R57 ;  /* 0x00000018ff9d7819 */ /* 0x000fe20000011639 */
[----:B------:R-:W-:Y:S01]  /*8460*/  IMAD.SHL.U32 R48, R156, 0x100, RZ ;  /* 0x000001009c307824 */ /* 0x000fe200078e00ff */
[--C-:B------:R-:W-:Y:S02]  /*8470*/  SHF.R.U32.HI R150, RZ, 0x8, R59.reuse ;  /* 0x00000008ff967819 */ /* 0x100fe4000001163b */
[----:B------:R-:W-:Y:S02]  /*8480*/  PRMT R49, R157, 0x654, R58 ;  /* 0x000006549d317816 */ /* 0x000fe4000000003a */
[----:B------:R-:W-:-:S02]  /*8490*/  SHF.R.U32.HI R155, RZ, 0x10, R59 ;  /* 0x00000010ff9b7819 */ /* 0x000fc4000001163b */
[----:B------:R-:W-:Y:S02]  /*84a0*/  LOP3.LUT R62, R59, 0xff, RZ, 0xc0, !PT ;  /* 0x000000ff3b3e7812 */ /* 0x000fe400078ec0ff */
[----:B------:R-:W-:Y:S02]  /*84b0*/  SHF.R.U32.HI R133, RZ, 0x8, R61 ;  /* 0x00000008ff857819 */ /* 0x000fe4000001163d */
[----:B------:R-:W-:Y:S02]  /*84c0*/  SHF.R.U32.HI R59, RZ, 0x18, R59 ;  /* 0x00000018ff3b7819 */ /* 0x000fe4000001163b */
[--C-:B------:R-:W-:Y:S02]  /*84d0*/  SHF.R.U32.HI R154, RZ, 0x10, R61.reuse ;  /* 0x00000010ff9a7819 */ /* 0x100fe4000001163d */
[----:B------:R-:W-:Y:S02]  /*84e0*/  LOP3.LUT R84, R61, 0xff, RZ, 0xc0, !PT ;  /* 0x000000ff3d547812 */ /* 0x000fe400078ec0ff */
[----:B------:R-:W-:-:S02]  /*84f0*/  SHF.R.U32.HI R61, RZ, 0x18, R61 ;  /* 0x00000018ff3d7819 */ /* 0x000fc4000001163d */
[--C-:B------:R-:W-:Y:S02]  /*8500*/  SHF.R.U32.HI R151, RZ, 0x10, R63.reuse ;  /* 0x00000010ff977819 */ /* 0x100fe4000001163f */
[--C-:B------:R-:W-:Y:S02]  /*8510*/  SHF.R.U32.HI R132, RZ, 0x8, R63.reuse ;  /* 0x00000008ff847819 */ /* 0x100fe4000001163f */
[----:B------:R-:W-:Y:S02]  /*8520*/  LOP3.LUT R86, R63, 0xff, RZ, 0xc0, !PT ;  /* 0x000000ff3f567812 */ /* 0x000fe400078ec0ff */
[----:B------:R-:W-:Y:S01]  /*8530*/  SHF.R.U32.HI R149, RZ, 0x18, R63 ;  /* 0x00000018ff957819 */ /* 0x000fe2000001163f */
[----:B--2---:R-:W-:Y:S01]  /*8540*/  IMAD.MOV.U32 R63, RZ, RZ, R52 ;  /* 0x000000ffff3f7224 */ /* 0x004fe200078e0034 */
[----:B------:R-:W-:Y:S01]  /*8550*/  LOP3.LUT R49, R49, 0xff00, R48, 0xf8, !PT ;  /* 0x0000ff0031317812 */ /* 0x000fe200078ef830 */
[----:B------:R-:W-:Y:S01]  /*8560*/  IMAD.SHL.U32 R48, R150, 0x100, RZ ;  /* 0x0000010096307824 */ /* 0x000fe200078e00ff */
[----:B------:R-:W-:Y:S01]  /*8570*/  SHF.R.U32.HI R158, RZ, 0x10, R57 ;  /* 0x00000010ff9e7819 */ /* 0x000fe20000011639 */
[----:B------:R-:W-:Y:S01]  /*8580*/  IMAD.SHL.U32 R52, R133, 0x100, RZ ;  /* 0x0000010085347824 */ /* 0x000fe200078e00ff */
[----:B------:R-:W-:-:S02]  /*8590*/  PRMT R59, R59, 0x654, R62 ;  /* 0x000006543b3b7816 */ /* 0x000fc4000000003e */
[----:B------:R-:W-:Y:S02]  /*85a0*/  PRMT R61, R61, 0x654, R84 ;  /* 0x000006543d3d7816 */ /* 0x000fe40000000054 */
[----:B------:R-:W-:Y:S01]  /*85b0*/  MOV R57, R50 ;  /* 0x0000003200397202 */ /* 0x000fe20000000f00 */
[----:B------:R-:W-:Y:S01]  /*85c0*/  IMAD.U32 R50, R158, 0x10000, RZ ;  /* 0x000100009e327824 */ /* 0x000fe200078e00ff */
[----:B------:R-:W-:Y:S01]  /*85d0*/  LOP3.LUT R59, R59, 0xff00, R48, 0xf8, !PT ;  /* 0x0000ff003b3b7812 */ /* 0x000fe200078ef830 */
[----:B------:R-:W-:Y:S01]  /*85e0*/  IMAD.U32 R48, R155, 0x10000, RZ ;  /* 0x000100009b307824 */ /* 0x000fe200078e00ff */
[----:B------:R-:W-:Y:S02]  /*85f0*/  SHF.L.U32 R58, R132, 0x8, RZ ;  /* 0x00000008843a7819 */ /* 0x000fe400000006ff */
[----:B------:R-:W-:Y:S01]  /*8600*/  LOP3.LUT R133, R61, 0xff00, R52, 0xf8, !PT ;  /* 0x0000ff003d857812 */ /* 0x000fe200078ef834 */
[----:B------:R-:W-:Y:S01]  /*8610*/  IMAD.U32 R52, R154, 0x10000, RZ ;  /* 0x000100009a347824 */ /* 0x000fe200078e00ff */
[----:B------:R-:W-:-:S02]  /*8620*/  PRMT R149, R149, 0x654, R86 ;  /* 0x0000065495957816 */ /* 0x000fc40000000056 */
[----:B------:R-:W-:Y:S02]  /*8630*/  F2FP.F16.E4M3.UNPACK_B R132, R145.H1 ;  /* 0x00000091ff84723e */ /* 0x000fe400030006ff */
[----:B------:R-:W-:Y:S02]  /*8640*/  F2FP.F16.E4M3.UNPACK_B R84, R63.H1 ;  /* 0x0000003fff54723e */ /* 0x000fe400030006ff */
[----:B------:R-:W-:Y:S02]  /*8650*/  F2FP.F16.E4M3.UNPACK_B R61, R60.H1 ;  /* 0x0000003cff3d723e */ /* 0x000fe400030006ff */
[----:B------:R-:W-:Y:S02]  /*8660*/  LOP3.LUT R150, R149, 0xff00, R58, 0xf8, !PT ;  /* 0x0000ff0095967812 */ /* 0x000fe400078ef83a */
[----:B------:R-:W-:Y:S01]  /*8670*/  LOP3.LUT R50, R49, 0xff0000, R50, 0xf8, !PT ;  /* 0x00ff000031327812 */ /* 0x000fe200078ef832 */
[----:B------:R-:W-:Y:S01]  /*8680*/  HADD2.F32 R49, -RZ, R132.H0_H0 ;  /* 0x20000084ff317230 */ /* 0x000fe20000004100 */
[----:B------:R-:W-:Y:S01]  /*8690*/  LOP3.LUT R48, R59, 0xff0000, R48, 0xf8, !PT ;  /* 0x00ff00003b307812 */ /* 0x000fe200078ef830 */
[----:B------:R-:W-:Y:S01]  /*86a0*/  HADD2.F32 R59, -RZ, R84.H0_H0 ;  /* 0x20000054ff3b7230 */ /* 0x000fe20000004100 */
[----:B------:R-:W-:Y:S01]  /*86b0*/  F2FP.F16.E4M3.UNPACK_B R62, R148.H1 ;  /* 0x00000094ff3e723e */ /* 0x000fe200030006ff */
[----:B------:R-:W-:Y:S01]  /*86c0*/  HADD2.F32 R58, -RZ, R61.H0_H0 ;  /* 0x2000003dff3a7230 */ /* 0x000fe20000004100 */
[----:B------:R-:W-:-:S02]  /*86d0*/  SHF.L.U32 R149, R151, 0x10, RZ ;  /* 0x0000001097957819 */ /* 0x000fc400000006ff */
[-C--:B------:R-:W-:Y:S01]  /*86e0*/  FMUL.FTZ R151, R59, R49.reuse ;  /* 0x000000313b977220 */ /* 0x080fe20000410000 */
[--C-:B------:R-:W-:Y:S02]  /*86f0*/  HADD2.F32 R86, -RZ, R62.reuse.H0_H0 ;  /* 0x2000003eff567230 */ /* 0x100fe40000004100 */
[----:B------:R-:W-:Y:S01]  /*8700*/  FMUL.FTZ R154, R58, R49 ;  /* 0x000000313a9a7220 */ /* 0x000fe20000410000 */
[----:B------:R-:W-:Y:S01]  /*8710*/  LOP3.LUT R52, R133, 0xff0000, R52, 0xf8, !PT ;  /* 0x00ff000085347812 */ /* 0x000fe200078ef834 */
[----:B------:R-:W-:Y:S01]  /*8720*/  HADD2.F32 R133, -RZ, R62.H1_H1 ;  /* 0x3000003eff857230 */ /* 0x000fe20000004100 */
[----:B------:R-:W-:Y:S01]  /*8730*/  LOP3.LUT R49, R150, 0xff0000, R149, 0xf8, !PT ;  /* 0x00ff000096317812 */ /* 0x000fe200078ef895 */
[-C--:B------:R-:W-:Y:S01]  /*8740*/  FFMA.FTZ R58, R58, R86.reuse, -R151 ;  /* 0x000000563a3a7223 */ /* 0x080fe20000010897 */
[----:B------:R-:W-:Y:S01]  /*8750*/  FFMA.FTZ R59, R59, R86, R154 ;  /* 0x000000563b3b7223 */ /* 0x000fe2000001009a */
[----:B------:R-:W-:Y:S01]  /*8760*/  HADD2.F32 R149, -RZ, R132.H1_H1 ;  /* 0x30000084ff957230 */ /* 0x000fe20000004100 */
[----:B------:R-:W-:Y:S01]  /*8770*/  F2FP.F16.E4M3.UNPACK_B R145, R145 ;  /* 0x00000091ff91723e */ /* 0x000fe200020006ff */
[----:B------:R-:W-:Y:S01]  /*8780*/  HADD2.F32 R86, -RZ, R84.H1_H1 ;  /* 0x30000054ff567230 */ /* 0x000fe20000004100 */
[----:B------:R-:W-:Y:S01]  /*8790*/  F2FP.F16.E4M3.UNPACK_B R60, R60 ;  /* 0x0000003cff3c723e */ /* 0x000fe200020006ff */
[----:B------:R-:W-:Y:S01]  /*87a0*/  HADD2.F32 R62, -RZ, R61.H1_H1 ;  /* 0x3000003dff3e7230 */ /* 0x000fe20000004100 */
[----:B------:R-:W-:Y:S01]  /*87b0*/  F2FP.F16.E4M3.UNPACK_B R63, R63 ;  /* 0x0000003fff3f723e */ /* 0x000fe200020006ff */
[----:B------:R-:W-:Y:S01]  /*87c0*/  HADD2.F32 R132, -RZ, R145.H0_H0 ;  /* 0x20000091ff847230 */ /* 0x000fe20000004100 */
[----:B------:R-:W-:Y:S01]  /*87d0*/  F2FP.F16.E4M3.UNPACK_B R148, R148 ;  /* 0x00000094ff94723e */ /* 0x000fe200020006ff */
[-C--:B------:R-:W-:Y:S01]  /*87e0*/  FMUL.FTZ R151, R86, R149.reuse ;  /* 0x0000009556977220 */ /* 0x080fe20000410000 */
[----:B------:R-:W-:Y:S01]  /*87f0*/  FMUL.FTZ R149, R62, R149 ;  /* 0x000000953e957220 */ /* 0x000fe20000410000 */
[----:B------:R-:W-:-:S02]  /*8800*/  HADD2.F32 R61, -RZ, R60.H0_H0 ;  /* 0x2000003cff3d7230 */ /* 0x000fc40000004100 */
[----:B------:R-:W-:Y:S02]  /*8810*/  HADD2.F32 R84, -RZ, R63.H0_H0 ;  /* 0x2000003fff547230 */ /* 0x000fe40000004100 */
[-C--:B------:R-:W-:Y:S01]  /*8820*/  FFMA.FTZ R151, R62, R133.reuse, -R151 ;  /* 0x000000853e977223 */ /* 0x080fe20000010897 */
[----:B------:R-:W-:Y:S01]  /*8830*/  FFMA.FTZ R158, R86, R133, R149 ;  /* 0x00000085569e7223 */ /* 0x000fe20000010095 */
[----:B------:R-:W-:Y:S02]  /*8840*/  HADD2.F32 R62, -RZ, R148.H0_H0 ;  /* 0x20000094ff3e7230 */ /* 0x000fe40000004100 */
[-C--:B------:R-:W-:Y:S01]  /*8850*/  FMUL.FTZ R133, R61, R132.reuse ;  /* 0x000000843d857220 */ /* 0x080fe20000410000 */
[----:B------:R-:W-:Y:S02]  /*8860*/  HADD2.F32 R145, -RZ, R145.H1_H1 ;  /* 0x30000091ff917230 */ /* 0x000fe40000004100 */
[----:B------:R-:W-:Y:S01]  /*8870*/  FMUL.FTZ R86, R84, R132 ;  /* 0x0000008454567220 */ /* 0x000fe20000410000 */
[----:B------:R-:W-:-:S02]  /*8880*/  HADD2.F32 R63, -RZ, R63.H1_H1 ;  /* 0x3000003fff3f7230 */ /* 0x000fc40000004100 */
[-C--:B------:R-:W-:Y:S01]  /*8890*/  FFMA.FTZ R150, R84, R62.reuse, R133 ;  /* 0x0000003e54967223 */ /* 0x080fe20000010085 */
[----:B------:R-:W-:Y:S02]  /*88a0*/  HADD2.F32 R60, -RZ, R60.H1_H1 ;  /* 0x3000003cff3c7230 */ /* 0x000fe40000004100 */
[----:B------:R-:W-:Y:S01]  /*88b0*/  FFMA.FTZ R149, R61, R62, -R86 ;  /* 0x0000003e3d957223 */ /* 0x000fe20000010856 */
[----:B------:R-:W-:Y:S02]  /*88c0*/  HADD2.F32 R148, -RZ, R148.H1_H1 ;  /* 0x30000094ff947230 */ /* 0x000fe40000004100 */
[-C--:B------:R-:W-:Y:S01]  /*88d0*/  FMUL.FTZ R133, R63, R145.reuse ;  /* 0x000000913f857220 */ /* 0x080fe20000410000 */
[----:B------:R-:W-:Y:S01]  /*88e0*/  F2FP.F16.E4M3.UNPACK_B R61, R146.H1 ;  /* 0x00000092ff3d723e */ /* 0x000fe200030006ff */
[C---:B------:R-:W-:Y:S01]  /*88f0*/  FMUL.FTZ R156, R60.reuse, R145 ;  /* 0x000000913c9c7220 */ /* 0x040fe20000410000 */
[----:B------:R-:W-:Y:S01]  /*8900*/  F2FP.F16.E4M3.UNPACK_B R62, R54.H1 ;  /* 0x00000036ff3e723e */ /* 0x000fe200030006ff */
[----:B------:R-:W-:Y:S01]  /*8910*/  FFMA.FTZ R154, R60, R148, -R133 ;  /* 0x000000943c9a7223 */ /* 0x000fe20000010885 */
[----:B------:R-:W-:Y:S01]  /*8920*/  F2FP.F16.E4M3.UNPACK_B R86, R147.H1 ;  /* 0x00000093ff56723e */ /* 0x000fe200030006ff */
[----:B------:R-:W-:Y:S01]  /*8930*/  HADD2.F32 R132, -RZ, R61.H0_H0 ;  /* 0x2000003dff847230 */ /* 0x000fe20000004100 */
[----:B------:R-:W-:Y:S01]  /*8940*/  F2FP.F16.E4M3.UNPACK_B R60, R57.H1 ;  /* 0x00000039ff3c723e */ /* 0x000fe200030006ff */
[----:B------:R-:W-:-:S02]  /*8950*/  HADD2.F32 R84, -RZ, R62.H0_H0 ;  /* 0x2000003eff547230 */ /* 0x000fc40000004100 */
[----:B------:R-:W-:Y:S01]  /*8960*/  FFMA.FTZ R145, R63, R148, R156 ;  /* 0x000000943f917223 */ /* 0x000fe2000001009c */
[----:B------:R-:W-:Y:S01]  /*8970*/  HADD2.F32 R133, -RZ, R61.H1_H1 ;  /* 0x3000003dff857230 */ /* 0x000fe20000004100 */
[----:B------:R-:W-:Y:S01]  /*8980*/  F2FP.F16.E4M3.UNPACK_B R146, R146 ;  /* 0x00000092ff92723e */ /* 0x000fe200020006ff */
[----:B------:R-:W-:Y:S02]  /*8990*/  HADD2.F32 R61, -RZ, R60.H0_H0 ;  /* 0x2000003cff3d7230 */ /* 0x000fe40000004100 */
[-C--:B------:R-:W-:Y:S01]  /*89a0*/  FMUL.FTZ R148, R84, R132.reuse ;  /* 0x0000008454947220 */ /* 0x080fe20000410000 */
[----:B------:R-:W-:Y:S01]  /*89b0*/  HADD2.F32 R63, -RZ, R86.H0_H0 ;  /* 0x20000056ff3f7230 */ /* 0x000fe20000004100 */
[----:B------:R-:W-:Y:S01]  /*89c0*/  F2FP.F16.E4M3.UNPACK_B R57, R57 ;  /* 0x00000039ff39723e */ /* 0x000fe200020006ff */
[----:B------:R-:W-:Y:S02]  /*89d0*/  HADD2.F32 R62, -RZ, R62.H1_H1 ;  /* 0x3000003eff3e7230 */ /* 0x000fe40000004100 */
[----:B------:R-:W-:Y:S01]  /*89e0*/  FMUL.FTZ R155, R61, R132 ;  /* 0x000000843d9b7220 */ /* 0x000fe20000410000 */
[----:B------:R-:W-:-:S02]  /*89f0*/  HADD2.F32 R60, -RZ, R60.H1_H1 ;  /* 0x3000003cff3c7230 */ /* 0x000fc40000004100 */
[----:B------:R-:W-:Y:S01]  /*8a00*/  FFMA.FTZ R148, R61, R63, -R148 ;  /* 0x0000003f3d947223 */ /* 0x000fe20000010894 */
[----:B------:R-:W-:Y:S02]  /*8a10*/  HADD2.F32 R61, -RZ, R86.H1_H1 ;  /* 0x30000056ff3d7230 */ /* 0x000fe40000004100 */
[----:B------:R-:W-:Y:S01]  /*8a20*/  FMUL.FTZ R157, R62, R133 ;  /* 0x000000853e9d7220 */ /* 0x000fe20000410000 */
[----:B------:R-:W-:Y:S01]  /*8a30*/  FFMA.FTZ R155, R84, R63, R155 ;  /* 0x0000003f549b7223 */ /* 0x000fe2000001009b */
[C---:B------:R-:W-:Y:S01]  /*8a40*/  FMUL.FTZ R133, R60.reuse, R133 ;  /* 0x000000853c857220 */ /* 0x040fe20000410000 */
[----:B------:R-:W-:Y:S01]  /*8a50*/  F2FP.F16.E4M3.UNPACK_B R147, R147 ;  /* 0x00000093ff93723e */ /* 0x000fe200020006ff */
[-C--:B------:R-:W-:Y:S01]  /*8a60*/  FFMA.FTZ R157, R60, R61.reuse, -R157 ;  /* 0x0000003d3c9d7223 */ /* 0x080fe2000001089d */
[----:B------:R-:W-:Y:S01]  /*8a70*/  F2FP.F16.E4M3.UNPACK_B R60, R54 ;  /* 0x00000036ff3c723e */ /* 0x000fe200020006ff */
[----:B------:R-:W-:Y:S01]  /*8a80*/  FFMA.FTZ R132, R62, R61, R133 ;  /* 0x0000003d3e847223 */ /* 0x000fe20000010085 */
[----:B------:R-:W-:Y:S01]  /*8a90*/  HADD2.F32 R63, -RZ, R146.H0_H0 ;  /* 0x20000092ff3f7230 */ /* 0x000fe20000004100 */
[----:B------:R-:W-:Y:S01]  /*8aa0*/  F2FP.SATFINITE.E4M3.F32.PACK_AB_MERGE_C R58, R151, R58, RZ ;  /* 0x0000003a973a723e */ /* 0x000fe200048070ff */
[----:B------:R-:W-:Y:S01]  /*8ab0*/  HADD2.F32 R54, -RZ, R57.H0_H0 ;  /* 0x20000039ff367230 */ /* 0x000fe20000004100 */
[----:B------:R-:W-:Y:S01]  /*8ac0*/  F2FP.SATFINITE.E4M3.F32.PACK_AB_MERGE_C R158, R158, R59, RZ ;  /* 0x0000003b9e9e723e */ /* 0x000fe200048070ff */
[----:B------:R-:W-:Y:S01]  /*8ad0*/  HADD2.F32 R61, -RZ, R60.H0_H0 ;  /* 0x2000003cff3d7230 */ /* 0x000fe20000004100 */
[----:B------:R-:W-:Y:S01]  /*8ae0*/  F2FP.SATFINITE.E4M3.F32.PACK_AB_MERGE_C R148, R157, R148, RZ ;  /* 0x000000949d94723e */ /* 0x000fe200048070ff */
[----:B------:R-:W-:-:S02]  /*8af0*/  HADD2.F32 R146, -RZ, R146.H1_H1 ;  /* 0x30000092ff927230 */ /* 0x000fc40000004100 */
[-C--:B------:R-:W-:Y:S01]  /*8b00*/  FMUL.FTZ R84, R54, R63.reuse ;  /* 0x0000003f36547220 */ /* 0x080fe20000410000 */
[----:B------:R-:W-:Y:S02]  /*8b10*/  HADD2.F32 R60, -RZ, R60.H1_H1 ;  /* 0x3000003cff3c7230 */ /* 0x000fe40000004100 */
[----:B------:R-:W-:Y:S01]  /*8b20*/  FMUL.FTZ R133, R61, R63 ;  /* 0x0000003f3d857220 */ /* 0x000fe20000410000 */
[----:B------:R-:W-:Y:S01]  /*8b30*/  HADD2.F32 R57, -RZ, R57.H1_H1 ;  /* 0x30000039ff397230 */ /* 0x000fe20000004100 */
[----:B------:R-:W-:Y:S01]  /*8b40*/  F2FP.SATFINITE.E4M3.F32.PACK_AB_MERGE_C R59, R154, R149, R58 ;  /* 0x000000959a3b723e */ /* 0x000fe2000480703a */
[--C-:B------:R-:W-:Y:S02]  /*8b50*/  HADD2.F32 R62, -RZ, R147.reuse.H0_H0 ;  /* 0x20000093ff3e7230 */ /* 0x100fe40000004100 */
[-C--:B------:R-:W-:Y:S01]  /*8b60*/  FMUL.FTZ R86, R60, R146.reuse ;  /* 0x000000923c567220 */ /* 0x080fe20000410000 */
[----:B------:R-:W-:Y:S02]  /*8b70*/  HADD2.F32 R147, -RZ, R147.H1_H1 ;  /* 0x30000093ff937230 */ /* 0x000fe40000004100 */
[----:B------:R-:W-:Y:S01]  /*8b80*/  FMUL.FTZ R63, R57, R146 ;  /* 0x00000092393f7220 */ /* 0x000fe20000410000 */
[----:B------:R-:W-:Y:S01]  /*8b90*/  F2FP.SATFINITE.E4M3.F32.PACK_AB_MERGE_C R132, R132, R155, RZ ;  /* 0x0000009b8484723e */ /* 0x000fe200048070ff */
[-C--:B------:R-:W-:Y:S01]  /*8ba0*/  FFMA.FTZ R54, R54, R62.reuse, -R133 ;  /* 0x0000003e36367223 */ /* 0x080fe20000010885 */
[----:B------:R-:W-:Y:S01]  /*8bb0*/  FFMA.FTZ R84, R61, R62, R84 ;  /* 0x0000003e3d547223 */ /* 0x000fe20000010054 */
[----:B------:R-:W-:Y:S01]  /*8bc0*/  F2FP.F16.E4M3.UNPACK_B R133, R52 ;  /* 0x00000034ff85723e */ /* 0x000fe200020006ff */
[-C--:B------:R-:W-:Y:S01]  /*8bd0*/  FFMA.FTZ R57, R57, R147.reuse, -R86 ;  /* 0x0000009339397223 */ /* 0x080fe20000010856 */
[----:B------:R-:W-:Y:S01]  /*8be0*/  F2FP.F16.E4M3.UNPACK_B R61, R56 ;  /* 0x00000038ff3d723e */ /* 0x000fe200020006ff */
[----:B------:R-:W-:Y:S01]  /*8bf0*/  FFMA.FTZ R147, R60, R147, R63 ;  /* 0x000000933c937223 */ /* 0x000fe2000001003f */
[----:B------:R-:W-:-:S02]  /*8c00*/  F2FP.F16.E4M3.UNPACK_B R62, R53 ;  /* 0x00000035ff3e723e */ /* 0x000fc400020006ff */
[----:B------:R-:W-:Y:S01]  /*8c10*/  F2FP.SATFINITE.E4M3.F32.PACK_AB_MERGE_C R58, R145, R150, R158 ;  /* 0x00000096913a723e */ /* 0x000fe2000480709e */
[----:B------:R-:W-:Y:S01]  /*8c20*/  HADD2.F32 R145, -RZ, R133.H0_H0 ;  /* 0x20000085ff917230 */ /* 0x000fe20000004100 */
[----:B------:R-:W-:Y:S01]  /*8c30*/  F2FP.F16.E4M3.UNPACK_B R86, R50 ;  /* 0x00000032ff56723e */ /* 0x000fe200020006ff */
[----:B------:R-:W-:Y:S01]  /*8c40*/  HADD2.F32 R60, -RZ, R61.H0_H0 ;  /* 0x2000003dff3c7230 */ /* 0x000fe20000004100 */
[----:B------:R-:W-:Y:S01]  /*8c50*/  F2FP.SATFINITE.E4M3.F32.PACK_AB_MERGE_C R57, R57, R54, R148 ;  /* 0x000000363939723e */ /* 0x000fe20004807094 */
[----:B------:R-:W-:Y:S01]  /*8c60*/  HADD2.F32 R63, -RZ, R62.H0_H0 ;  /* 0x2000003eff3f7230 */ /* 0x000fe20000004100 */
[----:B------:R-:W-:Y:S01]  /*8c70*/  F2FP.SATFINITE.E4M3.F32.PACK_AB_MERGE_C R54, R147, R84, R132 ;  /* 0x000000549336723e */ /* 0x000fe20004807084 */
[----:B------:R-:W-:Y:S02]  /*8c80*/  HADD2.F32 R132, -RZ, R86.H0_H0 ;  /* 0x20000056ff847230 */ /* 0x000fe40000004100 */
[----:B------:R-:W-:Y:S01]  /*8c90*/  FMUL.FTZ R146, R60, R145 ;  /* 0x000000913c927220 */ /* 0x000fe20000410000 */
[----:B------:R-:W-:-:S02]  /*8ca0*/  HADD2.F32 R84, -RZ, R62.H1_H1 ;  /* 0x3000003eff547230 */ /* 0x000fc40000004100 */
[C---:B------:R-:W-:Y:S01]  /*8cb0*/  FMUL.FTZ R147, R63.reuse, R145 ;  /* 0x000000913f937220 */ /* 0x040fe20000410000 */
[----:B------:R-:W-:Y:S01]  /*8cc0*/  HADD2.F32 R133, -RZ, R133.H1_H1 ;  /* 0x30000085ff857230 */ /* 0x000fe20000004100 */
[----:B------:R-:W-:Y:S01]  /*8cd0*/  F2FP.F16.E4M3.UNPACK_B R53, R53.H1 ;  /* 0x00000035ff35723e */ /* 0x000fe200030006ff */
[----:B------:R-:W-:Y:S02]  /*8ce0*/  HADD2.F32 R62, -RZ, R61.H1_H1 ;  /* 0x3000003dff3e7230 */ /* 0x000fe40000004100 */
[----:B------:R-:W-:Y:S01]  /*8cf0*/  FFMA.FTZ R61, R63, R132, R146 ;  /* 0x000000843f3d7223 */ /* 0x000fe20000010092 */
[----:B------:R-:W-:Y:S02]  /*8d00*/  HADD2.F32 R63, -RZ, R86.H1_H1 ;  /* 0x30000056ff3f7230 */ /* 0x000fe40000004100 */
[-C--:B------:R-:W-:Y:S01]  /*8d10*/  FMUL.FTZ R145, R84, R133.reuse ;  /* 0x0000008554917220 */ /* 0x080fe20000410000 */
[----:B------:R-:W-:Y:S01]  /*8d20*/  F2FP.F16.E4M3.UNPACK_B R86, R52.H1 ;  /* 0x00000034ff56723e */ /* 0x000fe200030006ff */
[----:B------:R-:W-:Y:S01]  /*8d30*/  FMUL.FTZ R133, R62, R133 ;  /* 0x000000853e857220 */ /* 0x000fe20000410000 */
[----:B------:R-:W-:Y:S01]  /*8d40*/  F2FP.F16.E4M3.UNPACK_B R56, R56.H1 ;  /* 0x00000038ff38723e */ /* 0x000fe200030006ff */
[----:B------:R-:W-:Y:S01]  /*8d50*/  FFMA.FTZ R60, R60, R132, -R147 ;  /* 0x000000843c3c7223 */ /* 0x000fe20000010893 */
[-C--:B------:R-:W-:Y:S01]  /*8d60*/  FFMA.FTZ R147, R62, R63.reuse, -R145 ;  /* 0x0000003f3e937223 */ /* 0x080fe20000010891 */
[----:B------:R-:W-:Y:S01]  /*8d70*/  FFMA.FTZ R148, R84, R63, R133 ;  /* 0x0000003f54947223 */ /* 0x000fe20000010085 */
[--C-:B------:R-:W-:Y:S01]  /*8d80*/  HADD2.F32 R62, -RZ, R53.reuse.H0_H0 ;  /* 0x20000035ff3e7230 */ /* 0x100fe20000004100 */
[----:B------:R-:W-:Y:S01]  /*8d90*/  F2FP.F16.E4M3.UNPACK_B R50, R50.H1 ;  /* 0x00000032ff32723e */ /* 0x000fe200030006ff */
[----:B------:R-:W-:Y:S01]  /*8da0*/  HADD2.F32 R133, -RZ, R86.H0_H0 ;  /* 0x20000056ff857230 */ /* 0x000fe20000004100 */
[----:B------:R-:W-:Y:S01]  /*8db0*/  F2FP.F16.E4M3.UNPACK_B R132, R49.H1 ;  /* 0x00000031ff84723e */ /* 0x000fe200030006ff */
[----:B------:R-:W-:-:S02]  /*8dc0*/  HADD2.F32 R53, -RZ, R53.H1_H1 ;  /* 0x30000035ff357230 */ /* 0x000fc40000004100 */
[----:B------:R-:W-:Y:S02]  /*8dd0*/  HADD2.F32 R86, -RZ, R86.H1_H1 ;  /* 0x30000056ff567230 */ /* 0x000fe40000004100 */
[-C--:B------:R-:W-:Y:S01]  /*8de0*/  FMUL.FTZ R145, R62, R133.reuse ;  /* 0x000000853e917220 */ /* 0x080fe20000410000 */
[--C-:B------:R-:W-:Y:S02]  /*8df0*/  HADD2.F32 R52, -RZ, R56.reuse.H0_H0 ;  /* 0x20000038ff347230 */ /* 0x100fe40000004100 */
[----:B------:R-:W-:Y:S02]  /*8e00*/  HADD2.F32 R56, -RZ, R56.H1_H1 ;  /* 0x30000038ff387230 */ /* 0x000fe40000004100 */
[----:B------:R-:W-:Y:S01]  /*8e10*/  FMUL.FTZ R151, R53, R86 ;  /* 0x0000005635977220 */ /* 0x000fe20000410000 */
[--C-:B------:R-:W-:Y:S02]  /*8e20*/  HADD2.F32 R84, -RZ, R50.reuse.H1_H1 ;  /* 0x30000032ff547230 */ /* 0x100fe40000004100 */
[----:B------:R-:W-:Y:S01]  /*8e30*/  FMUL.FTZ R133, R52, R133 ;  /* 0x0000008534857220 */ /* 0x000fe20000410000 */
[----:B------:R-:W-:-:S02]  /*8e40*/  HADD2.F32 R63, -RZ, R50.H0_H0 ;  /* 0x20000032ff3f7230 */ /* 0x000fc40000004100 */
[C---:B------:R-:W-:Y:S01]  /*8e50*/  FMUL.FTZ R86, R56.reuse, R86 ;  /* 0x0000005638567220 */ /* 0x040fe20000410000 */
[----:B------:R-:W-:Y:S01]  /*8e60*/  F2FP.F16.E4M3.UNPACK_B R50, R51 ;  /* 0x00000033ff32723e */ /* 0x000fe200020006ff */
[-C--:B------:R-:W-:Y:S01]  /*8e70*/  FFMA.FTZ R154, R56, R84.reuse, -R151 ;  /* 0x00000054389a7223 */ /* 0x080fe20000010897 */
[----:B------:R-:W-:Y:S01]  /*8e80*/  F2FP.F16.E4M3.UNPACK_B R56, R55 ;  /* 0x00000037ff38723e */ /* 0x000fe200020006ff */
[----:B------:R-:W-:Y:S01]  /*8e90*/  FFMA.FTZ R151, R53, R84, R86 ;  /* 0x0000005435977223 */ /* 0x000fe20000010056 */
[----:B------:R-:W-:Y:S01]  /*8ea0*/  F2FP.F16.E4M3.UNPACK_B R51, R51.H1 ;  /* 0x00000033ff33723e */ /* 0x000fe200030006ff */
[----:B------:R-:W-:Y:S01]  /*8eb0*/  FFMA.FTZ R149, R52, R63, -R145 ;  /* 0x0000003f34957223 */ /* 0x000fe20000010891 */
[----:B------:R-:W-:Y:S01]  /*8ec0*/  F2FP.F16.E4M3.UNPACK_B R55, R55.H1 ;  /* 0x00000037ff37723e */ /* 0x000fe200030006ff */
[----:B------:R-:W-:Y:S01]  /*8ed0*/  FFMA.FTZ R150, R62, R63, R133 ;  /* 0x0000003f3e967223 */ /* 0x000fe20000010085 */
[----:B------:R-:W-:Y:S01]  /*8ee0*/  F2FP.F16.E4M3.UNPACK_B R86, R49 ;  /* 0x00000031ff56723e */ /* 0x000fe200020006ff */
[----:B------:R-:W-:Y:S01]  /*8ef0*/  HADD2.F32 R53, -RZ, R51.H0_H0 ;  /* 0x20000033ff357230 */ /* 0x000fe20000004100 */
[-C--:B------:R-:W-:Y:S01]  /*8f00*/  F2FP.F16.E4M3.UNPACK_B R49, R48.reuse ;  /* 0x00000030ff31723e */ /* 0x080fe200020006ff */
[----:B------:R-:W-:Y:S01]  /*8f10*/  HADD2.F32 R146, -RZ, R132.H0_H0 ;  /* 0x20000084ff927230 */ /* 0x000fe20000004100 */
[----:B------:R-:W-:Y:S01]  /*8f20*/  F2FP.F16.E4M3.UNPACK_B R63, R48.H1 ;  /* 0x00000030ff3f723e */ /* 0x000fe200030006ff */
[----:B------:R-:W-:Y:S01]  /*8f30*/  HADD2.F32 R48, -RZ, R55.H0_H0 ;  /* 0x20000037ff307230 */ /* 0x000fe20000004100 */
[----:B------:R-:W-:Y:S01]  /*8f40*/  F2FP.SATFINITE.E4M3.F32.PACK_AB_MERGE_C R149, R154, R149, RZ ;  /* 0x000000959a95723e */ /* 0x000fe200048070ff */
[----:B------:R-:W-:-:S02]  /*8f50*/  HADD2.F32 R62, -RZ, R56.H0_H0 ;  /* 0x20000038ff3e7230 */ /* 0x000fc40000004100 */
[-C--:B------:R-:W-:Y:S01]  /*8f60*/  FMUL.FTZ R157, R53, R146.reuse ;  /* 0x00000092359d7220 */ /* 0x080fe20000410000 */
[----:B------:R-:W-:Y:S02]  /*8f70*/  HADD2.F32 R145, -RZ, R86.H0_H0 ;  /* 0x20000056ff917230 */ /* 0x000fe40000004100 */
[----:B------:R-:W-:Y:S01]  /*8f80*/  FMUL.FTZ R156, R48, R146 ;  /* 0x00000092309c7220 */ /* 0x000fe20000410000 */
[----:B------:R-:W-:Y:S01]  /*8f90*/  HADD2.F32 R84, -RZ, R63.H0_H0 ;  /* 0x2000003fff547230 */ /* 0x000fe20000004100 */
[----:B------:R-:W-:Y:S01]  /*8fa0*/  F2FP.SATFINITE.E4M3.F32.PACK_AB_MERGE_C R150, R151, R150, RZ ;  /* 0x000000969796723e */ /* 0x000fe200048070ff */
[----:B------:R-:W-:Y:S02]  /*8fb0*/  HADD2.F32 R52, -RZ, R50.H0_H0 ;  /* 0x20000032ff347230 */ /* 0x000fe40000004100 */
[----:B------:R-:W-:Y:S01]  /*8fc0*/  FMUL.FTZ R155, R62, R145 ;  /* 0x000000913e9b7220 */ /* 0x000fe20000410000 */
[----:B------:R-:W-:Y:S02]  /*8fd0*/  HADD2.F32 R133, -RZ, R49.H0_H0 ;  /* 0x20000031ff857230 */ /* 0x000fe40000004100 */
[----:B------:R-:W-:Y:S01]  /*8fe0*/  FFMA.FTZ R156, R53, R84, -R156 ;  /* 0x00000054359c7223 */ /* 0x000fe2000001089c */
[----:B------:R-:W-:-:S02]  /*8ff0*/  HADD2.F32 R55, -RZ, R55.H1_H1 ;  /* 0x30000037ff377230 */ /* 0x000fc40000004100 */
[----:B------:R-:W-:Y:S01]  /*9000*/  FFMA.FTZ R157, R48, R84, R157 ;  /* 0x00000054309d7223 */ /* 0x000fe2000001009d */
[----:B------:R-:W-:Y:S02]  /*9010*/  HADD2.F32 R132, -RZ, R132.H1_H1 ;  /* 0x30000084ff847230 */ /* 0x000fe40000004100 */
[C---:B------:R-:W-:Y:S01]  /*9020*/  FMUL.FTZ R145, R52.reuse, R145 ;  /* 0x0000009134917220 */ /* 0x040fe20000410000 */
[----:B------:R-:W-:Y:S02]  /*9030*/  HADD2.F32 R51, -RZ, R51.H1_H1 ;  /* 0x30000033ff337230 */ /* 0x000fe40000004100 */
[----:B------:R-:W-:Y:S01]  /*9040*/  FFMA.FTZ R155, R52, R133, -R155 ;  /* 0x00000085349b7223 */ /* 0x000fe2000001089b */
[----:B------:R-:W-:Y:S02]  /*9050*/  HADD2.F32 R56, -RZ, R56.H1_H1 ;  /* 0x30000038ff387230 */ /* 0x000fe40000004100 */
[----:B------:R-:W-:Y:S01]  /*9060*/  FMUL.FTZ R52, R55, R132 ;  /* 0x0000008437347220 */ /* 0x000fe20000410000 */
[----:B------:R-:W-:-:S02]  /*9070*/  HADD2.F32 R53, -RZ, R86.H1_H1 ;  /* 0x30000056ff357230 */ /* 0x000fc40000004100 */
[C---:B------:R-:W-:Y:S01]  /*9080*/  FMUL.FTZ R132, R51.reuse, R132 ;  /* 0x0000008433847220 */ /* 0x040fe20000410000 */
[----:B------:R-:W-:Y:S02]  /*9090*/  HADD2.F32 R48, -RZ, R63.H1_H1 ;  /* 0x3000003fff307230 */ /* 0x000fe40000004100 */
[----:B------:R-:W-:Y:S01]  /*90a0*/  FFMA.FTZ R145, R62, R133, R145 ;  /* 0x000000853e917223 */ /* 0x000fe20000010091 */
[----:B------:R-:W-:Y:S02]  /*90b0*/  HADD2.F32 R50, -RZ, R50.H1_H1 ;  /* 0x30000032ff327230 */ /* 0x000fe40000004100 */
[-C--:B------:R-:W-:Y:S01]  /*90c0*/  FMUL.FTZ R63, R56, R53.reuse ;  /* 0x00000035383f7220 */ /* 0x080fe20000410000 */
[----:B------:R-:W-:Y:S02]  /*90d0*/  HADD2.F32 R49, -RZ, R49.H1_H1 ;  /* 0x30000031ff317230 */ /* 0x000fe40000004100 */
[-C--:B------:R-:W-:Y:S01]  /*90e0*/  FFMA.FTZ R51, R51, R48.reuse, -R52 ;  /* 0x0000003033337223 */ /* 0x080fe20000010834 */
[----:B------:R-:W-:Y:S01]  /*90f0*/  FFMA.FTZ R132, R55, R48, R132 ;  /* 0x0000003037847223 */ /* 0x000fe20000010084 */
[----:B------:R-:W-:Y:S01]  /*9100*/  FMUL.FTZ R53, R50, R53 ;  /* 0x0000003532357220 */ /* 0x000fe20000410000 */
[----:B------:R-:W-:-:S02]  /*9110*/  IMAD.MOV.U32 R48, RZ, RZ, R59 ;  /* 0x000000ffff307224 */ /* 0x000fc400078e003b */
[-C--:B------:R-:W-:Y:S01]  /*9120*/  FFMA.FTZ R50, R50, R49.reuse, -R63 ;  /* 0x0000003132327223 */ /* 0x080fe2000001083f */
[----:B------:R-:W-:Y:S01]  /*9130*/  F2FP.SATFINITE.E4M3.F32.PACK_AB_MERGE_C R51, R51, R156, RZ ;  /* 0x0000009c3333723e */ /* 0x000fe200048070ff */
[----:B------:R-:W-:Y:S01]  /*9140*/  FFMA.FTZ R56, R56, R49, R53 ;  /* 0x0000003138387223 */ /* 0x000fe20000010035 */
[----:B------:R-:W-:Y:S01]  /*9150*/  F2FP.SATFINITE.E4M3.F32.PACK_AB_MERGE_C R132, R132, R157, RZ ;  /* 0x0000009d8484723e */ /* 0x000fe200048070ff */
[----:B------:R-:W-:Y:S01]  /*9160*/  IMAD.MOV.U32 R52, RZ, RZ, R58 ;  /* 0x000000ffff347224 */ /* 0x000fe200078e003a */
[----:B------:R-:W-:Y:S01]  /*9170*/  F2FP.SATFINITE.E4M3.F32.PACK_AB_MERGE_C R51, R50, R155, R51 ;  /* 0x0000009b3233723e */ /* 0x000fe20004807033 */
[----:B------:R-:W-:Y:S01]  /*9180*/  IMAD.MOV.U32 R50, RZ, RZ, R57 ;  /* 0x000000ffff327224 */ /* 0x000fe200078e0039 */
[----:B------:R-:W-:Y:S02]  /*9190*/  F2FP.SATFINITE.E4M3.F32.PACK_AB_MERGE_C R49, R147, R60, R149 ;  /* 0x0000003c9331723e */ /* 0x000fe40004807095 */
[----:B------:R-:W-:Y:S02]  /*91a0*/  F2FP.SATFINITE.E4M3.F32.PACK_AB_MERGE_C R53, R148, R61, R150 ;  /* 0x0000003d9435723e */ /* 0x000fe40004807096 */
[----:B------:R-:W-:-:S07]  /*91b0*/  F2FP.SATFINITE.E4M3.F32.PACK_AB_MERGE_C R55, R56, R145, R132 ;  /* 0x000000913837723e */ /* 0x000fce0004807084 */
.L_x_353:
[----:B------:R-:W-:Y:S05]  /*91c0*/  BSYNC B2 ;  /* 0x0000000000027941 */ /* 0x000fea0003800000 */
.L_x_352:
        /* <DEDUP_REMOVED lines=11> */
.L_x_351:
[----:B------:R-:W-:Y:S05]  /*9280*/  BSYNC B1 ;  /* 0x0000000000017941 */ /* 0x000fea0003800000 */
.L_x_350:
[----:B------:R-:W-:Y:S01]  /*9290*/  ISETP.GE.OR P3, PT, R234, R118, P0 ;  /* 0x00000076ea00720c */ /* 0x000fe20000766670 */
[----:B------:R-:W-:-:S12]  /*92a0*/  BSSY B1, `(.L_x_354) ;  /* 0x0000108000017945 */ /* 0x000fd80003800000 */
[----:B------:R-:W-:Y:S05]  /*92b0*/  @P3 BRA `(.L_x_355) ;  /* 0x0000001000183947 */ /* 0x000fea0003800000 */
[----:B-1-3--:R-:W3:Y:S04]  /*92c0*/  LDL R51, [R1+0x18] ;  /* 0x0000180001337983 */ /* 0x00aee80000100800 */
[----:B------:R-:W4:Y:S01]  /*92d0*/  LDL R50, [R1+0x24] ;  /* 0x0000240001327983 */ /* 0x000f220000100800 */
[----:B------:R-:W-:Y:S01]  /*92e0*/  SHF.R.S32.HI R49, RZ, 0x1f, R234 ;  /* 0x0000001fff317819 */ /* 0x000fe200000114ea */
[-C--:B--2---:R-:W-:Y:S01]  /*92f0*/  IMAD.WIDE.U32 R56, R234, R128.reuse, R122 ;  /* 0x00000080ea387225 */ /* 0x084fe200078e007a */
[----:B------:R-:W-:Y:S01]  /*9300*/  ISETP.NE.AND P6, PT, R0, RZ, PT ;  /* 0x000000ff0000720c */ /* 0x000fe20003fc5270 */
[----:B------:R-:W-:Y:S02]  /*9310*/  BSSY B2, `(.L_x_356) ;  /* 0x00000f5000027945 */ /* 0x000fe40003800000 */
[----:B------:R-:W-:Y:S01]  /*9320*/  IMAD R48, R49, R128, RZ ;  /* 0x0000008031307224 */ /* 0x000fe200078e02ff */
[----:B------:R-:W-:-:S03]  /*9330*/  IADD3 R58, P3, P4, R100, R56, R38 ;  /* 0x00000038643a7210 */ /* 0x000fc60007c7e026 */
[----:B------:R-:W-:Y:S01]  /*9340*/  IMAD R59, R234, R129, R48 ;  /* 0x00000081ea3b7224 */ /* 0x000fe200078e0230 */
[----:B------:R-:W-:-:S04]  /*9350*/  SEL R48, R121, R142, !P6 ;  /* 0x0000008e79307207 */ /* 0x000fc80007000000 */
[----:B------:R-:W-:Y:S02]  /*9360*/  SHF.R.S32.HI R49, RZ, 0x1f, R48 ;  /* 0x0000001fff317819 */ /* 0x000fe40000011430 */
[----:B------:R-:W-:Y:S02]  /*9370*/  IADD3 R59, R57, R59, RZ ;  /* 0x0000003b393b7210 */ /* 0x000fe40007ffe0ff */
[----:B------:R-:W-:Y:S02]  /*9380*/  LEA.HI R49, R49, R48, RZ, 0x5 ;  /* 0x0000003031317211 */ /* 0x000fe400078f28ff */
[----:B------:R-:W-:Y:S02]  /*9390*/  IADD3.X R80, R36, R59, R105, P3, P4 ;  /* 0x0000003b24507210 */ /* 0x000fe40001fe8469 */
[----:B------:R-:W-:-:S04]  /*93a0*/  LEA.HI.SX32 R49, R49, R104, 0x1b ;  /* 0x0000006831317211 */ /* 0x000fc800078fdaff */
[----:B------:R-:W-:Y:S01]  /*93b0*/  SHF.R.S32.HI R48, RZ, 0x1f, R49 ;  /* 0x0000001fff307819 */ /* 0x000fe20000011431 */
[----:B------:R-:W-:-:S03]  /*93c0*/  IMAD.SHL.U32 R61, R49, 0x10, RZ ;  /* 0x00000010313d7824 */ /* 0x000fc600078e00ff */
[----:B------:R-:W-:-:S05]  /*93d0*/  LEA.HI R49, R48, R49, RZ, 0x3 ;  /* 0x0000003130317211 */ /* 0x000fca00078f18ff */
[----:B------:R-:W-:-:S05]  /*93e0*/  IMAD.SHL.U32 R49, R49, 0x800, RZ ;  /* 0x0000080031317824 */ /* 0x000fca00078e00ff */
[----:B------:R-:W-:Y:S02]  /*93f0*/  LOP3.LUT R49, R49, 0xffffc000, RZ, 0xc0, !PT ;  /* 0xffffc00031317812 */ /* 0x000fe400078ec0ff */
[----:B---3--:R-:W-:-:S04]  /*9400*/  LOP3.LUT R48, R51, 0x70, R61, 0xf8, !PT ;  /* 0x0000007033307812 */ /* 0x008fc800078ef83d */
[----:B------:R-:W-:-:S04]  /*9410*/  LOP3.LUT R48, R48, R27, RZ, 0x3c, !PT ;  /* 0x0000001b30307212 */ /* 0x000fc800078e3cff */
[----:B----4-:R-:W-:Y:S01]  /*9420*/  IADD3 R49, R48, R49, R50 ;  /* 0x0000003130317210 */ /* 0x010fe20007ffe032 */
[----:B------:R-:W-:-:S03]  /*9430*/  IMAD R48, R232, 0x8000, R116 ;  /* 0x00008000e8307824 */ /* 0x000fc600078e0274 */
[----:B------:R-:W-:Y:S01]  /*9440*/  LEA R50, R232, R49, 0xf ;  /* 0x00000031e8327211 */ /* 0x000fe200078e78ff */
[----:B------:R-:W-:-:S04]  /*9450*/  IMAD.IADD R48, R19, 0x1, R48 ;  /* 0x0000000113307824 */ /* 0x000fc800078e0230 */
[----:B------:R-:W-:Y:S02]  /*9460*/  IMAD.IADD R52, R19, 0x1, R50 ;  /* 0x0000000113347824 */ /* 0x000fe400078e0232 */
[----:B------:R-:W1:Y:S04]  /*9470*/  LDS.128 R48, [R48+0x28400] ;  /* 0x0284000030307984 */ /* 0x000e680000000c00 */
[----:B------:R-:W2:Y:S01]  /*9480*/  LDS.128 R52, [R52+0x28400] ;  /* 0x0284000034347984 */ /* 0x000ea20000000c00 */
[----:B------:R-:W-:Y:S05]  /*9490*/  @P2 BRA `(.L_x_357) ;  /* 0x0000000c00702947 */ /* 0x000fea0003800000 */
[--C-:B------:R-:W-:Y:S01]  /*94a0*/  SHF.R.U32.HI R145, RZ, 0x8, R65.reuse ;  /* 0x00000008ff917819 */ /* 0x100fe20000011641 */
[----:B-1----:R-:W-:Y:S01]  /*94b0*/  IMAD.MOV.U32 R60, RZ, RZ, R50 ;  /* 0x000000ffff3c7224 */ /* 0x002fe200078e0032 */
[--C-:B------:R-:W-:Y:S01]  /*94c0*/  SHF.R.U32.HI R147, RZ, 0x18, R65.reuse ;  /* 0x00000018ff937819 */ /* 0x100fe20000011641 */
[----:B------:R-:W-:Y:S01]  /*94d0*/  IMAD.MOV.U32 R63, RZ, RZ, R48 ;  /* 0x000000ffff3f7224 */ /* 0x000fe200078e0030 */
[----:B------:R-:W-:Y:S01]  /*94e0*/  LOP3.LUT R64, R65, 0xff, RZ, 0xc0, !PT ;  /* 0x000000ff41407812 */ /* 0x000fe200078ec0ff */
[----:B--2---:R-:W-:Y:S01]  /*94f0*/  IMAD.MOV.U32 R62, RZ, RZ, R54 ;  /* 0x000000ffff3e7224 */ /* 0x004fe200078e0036 */
[----:B------:R-:W-:Y:S01]  /*9500*/  SHF.R.U32.HI R132, RZ, 0x10, R65 ;  /* 0x00000010ff847819 */ /* 0x000fe20000011641 */
[----:B------:R-:W-:Y:S01]  /*9510*/  IMAD.SHL.U32 R65, R145, 0x100, RZ ;  /* 0x0000010091417824 */ /* 0x000fe200078e00ff */
[----:B------:R-:W-:Y:S02]  /*9520*/  SHF.R.U32.HI R133, RZ, 0x18, R67 ;  /* 0x00000018ff857819 */ /* 0x000fe40000011643 */
[----:B------:R-:W-:-:S02]  /*9530*/  LOP3.LUT R68, R67, 0xff, RZ, 0xc0, !PT ;  /* 0x000000ff43447812 */ /* 0x000fc400078ec0ff */
[--C-:B------:R-:W-:Y:S02]  /*9540*/  SHF.R.U32.HI R87, RZ, 0x8, R67.reuse ;  /* 0x00000008ff577819 */ /* 0x100fe40000011643 */
[----:B------:R-:W-:Y:S02]  /*9550*/  SHF.R.U32.HI R85, RZ, 0x10, R67 ;  /* 0x00000010ff557819 */ /* 0x000fe40000011643 */
[----:B------:R-:W-:Y:S02]  /*9560*/  SHF.R.U32.HI R81, RZ, 0x8, R71 ;  /* 0x00000008ff517819 */ /* 0x000fe40000011647 */
[----:B------:R-:W-:Y:S02]  /*9570*/  PRMT R64, R147, 0x654, R64 ;  /* 0x0000065493407816 */ /* 0x000fe40000000040 */
[----:B------:R-:W-:Y:S02]  /*9580*/  SHF.R.U32.HI R86, RZ, 0x18, R69 ;  /* 0x00000018ff567819 */ /* 0x000fe40000011645 */
[----:B------:R-:W-:-:S02]  /*9590*/  LOP3.LUT R67, R69, 0xff, RZ, 0xc0, !PT ;  /* 0x000000ff45437812 */ /* 0x000fc400078ec0ff */
[--C-:B------:R-:W-:Y:S02]  /*95a0*/  SHF.R.U32.HI R82, RZ, 0x8, R69.reuse ;  /* 0x00000008ff527819 */ /* 0x100fe40000011645 */
[----:B------:R-:W-:Y:S02]  /*95b0*/  SHF.R.U32.HI R84, RZ, 0x10, R69 ;  /* 0x00000010ff547819 */ /* 0x000fe40000011645 */
[--C-:B------:R-:W-:Y:S02]  /*95c0*/  SHF.R.U32.HI R70, RZ, 0x18, R71.reuse ;  /* 0x00000018ff467819 */ /* 0x100fe40000011647 */
[----:B------:R-:W-:Y:S02]  /*95d0*/  LOP3.LUT R69, R71, 0xff, RZ, 0xc0, !PT ;  /* 0x000000ff47457812 */ /* 0x000fe400078ec0ff */
[----:B------:R-:W-:Y:S02]  /*95e0*/  MOV R66, R52 ;  /* 0x0000003400427202 */ /* 0x000fe40000000f00 */
[----:B------:R-:W-:Y:S01]  /*95f0*/  SHF.R.U32.HI R83, RZ, 0x10, R71 ;  /* 0x00000010ff537819 */ /* 0x000fe20000011647 */
[----:B------:R-:W-:Y:S01]  /*9600*/  IMAD.SHL.U32 R71, R81, 0x100, RZ ;  /* 0x0000010051477824 */ /* 0x000fe200078e00ff */
[----:B------:R-:W-:Y:S01]  /*9610*/  LOP3.LUT R52, R64, 0xff00, R65, 0xf8, !PT ;  /* 0x0000ff0040347812 */ /* 0x000fe200078ef841 */
[----:B------:R-:W-:Y:S01]  /*9620*/  IMAD.U32 R65, R132, 0x10000, RZ ;  /* 0x0001000084417824 */ /* 0x000fe200078e00ff */
[----:B------:R-:W-:Y:S01]  /*9630*/  PRMT R50, R86, 0x654, R67 ;  /* 0x0000065456327816 */ /* 0x000fe20000000043 */
[----:B------:R-:W-:Y:S01]  /*9640*/  IMAD.U32 R81, R84, 0x10000, RZ ;  /* 0x0001000054517824 */ /* 0x000fe200078e00ff */
[----:B------:R-:W-:Y:S01]  /*9650*/  PRMT R70, R70, 0x654, R69 ;  /* 0x0000065446467816 */ /* 0x000fe20000000045 */
[----:B------:R-:W-:Y:S01]  /*9660*/  IMAD.SHL.U32 R69, R82, 0x100, RZ ;  /* 0x0000010052457824 */ /* 0x000fe200078e00ff */
[----:B------:R-:W-:Y:S01]  /*9670*/  PRMT R68, R133, 0x654, R68 ;  /* 0x0000065485447816 */ /* 0x000fe20000000044 */
[----:B------:R-:W-:Y:S01]  /*9680*/  IMAD.U32 R83, R83, 0x10000, RZ ;  /* 0x0001000053537824 */ /* 0x000fe200078e00ff */
[----:B------:R-:W-:-:S02]  /*9690*/  SHF.L.U32 R67, R87, 0x8, RZ ;  /* 0x0000000857437819 */ /* 0x000fc400000006ff */
[----:B------:R-:W-:Y:S02]  /*96a0*/  LOP3.LUT R82, R70, 0xff00, R71, 0xf8, !PT ;  /* 0x0000ff0046527812 */ /* 0x000fe400078ef847 */
[----:B------:R-:W-:Y:S02]  /*96b0*/  LOP3.LUT R52, R52, 0xff0000, R65, 0xf8, !PT ;  /* 0x00ff000034347812 */ /* 0x000fe400078ef841 */
[----:B------:R-:W-:Y:S02]  /*96c0*/  LOP3.LUT R48, R68, 0xff00, R67, 0xf8, !PT ;  /* 0x0000ff0044307812 */ /* 0x000fe400078ef843 */
[----:B------:R-:W-:Y:S02]  /*96d0*/  SHF.L.U32 R65, R85, 0x10, RZ ;  /* 0x0000001055417819 */ /* 0x000fe400000006ff */
[----:B------:R-:W-:Y:S02]  /*96e0*/  F2FP.F16.E4M3.UNPACK_B R71, R144.H1 ;  /* 0x00000090ff47723e */ /* 0x000fe400030006ff */
[----:B------:R-:W-:-:S02]  /*96f0*/  F2FP.F16.E4M3.UNPACK_B R64, R63.H1 ;  /* 0x0000003fff40723e */ /* 0x000fc400030006ff */
[----:B------:R-:W-:Y:S02]  /*9700*/  F2FP.F16.E4M3.UNPACK_B R67, R66.H1 ;  /* 0x00000042ff43723e */ /* 0x000fe400030006ff */
[----:B------:R-:W-:Y:S01]  /*9710*/  LOP3.LUT R54, R50, 0xff00, R69, 0xf8, !PT ;  /* 0x0000ff0032367812 */ /* 0x000fe200078ef845 */
[----:B------:R-:W-:Y:S01]  /*9720*/  HADD2.F32 R50, -RZ, R71.H0_H0 ;  /* 0x20000047ff327230 */ /* 0x000fe20000004100 */
[----:B------:R-:W-:Y:S01]  /*9730*/  LOP3.LUT R48, R48, 0xff0000, R65, 0xf8, !PT ;  /* 0x00ff000030307812 */ /* 0x000fe200078ef841 */
[----:B------:R-:W-:Y:S01]  /*9740*/  HADD2.F32 R65, -RZ, R64.H0_H0 ;  /* 0x20000040ff417230 */ /* 0x000fe20000004100 */
[----:B------:R-:W-:Y:S01]  /*9750*/  F2FP.F16.E4M3.UNPACK_B R69, R141.H1 ;  /* 0x0000008dff45723e */ /* 0x000fe200030006ff */
[----:B------:R-:W-:Y:S01]  /*9760*/  HADD2.F32 R68, -RZ, R67.H0_H0 ;  /* 0x20000043ff447230 */ /* 0x000fe20000004100 */
[----:B------:R-:W-:Y:S01]  /*9770*/  F2FP.F16.E4M3.UNPACK_B R144, R144 ;  /* 0x00000090ff90723e */ /* 0x000fe200020006ff */
[----:B------:R-:W-:Y:S02]  /*9780*/  HADD2.F32 R71, -RZ, R71.H1_H1 ;  /* 0x30000047ff477230 */ /* 0x000fe40000004100 */
[----:B------:R-:W-:Y:S01]  /*9790*/  FMUL.FTZ R87, R65, R50 ;  /* 0x0000003241577220 */ /* 0x000fe20000410000 */
[----:B------:R-:W-:-:S02]  /*97a0*/  HADD2.F32 R70, -RZ, R69.H0_H0 ;  /* 0x20000045ff467230 */ /* 0x000fc40000004100 */
[C---:B------:R-:W-:Y:S01]  /*97b0*/  FMUL.FTZ R84, R68.reuse, R50 ;  /* 0x0000003244547220 */ /* 0x040fe20000410000 */
[----:B------:R-:W-:Y:S01]  /*97c0*/  F2FP.F16.E4M3.UNPACK_B R66, R66 ;  /* 0x00000042ff42723e */ /* 0x000fe200020006ff */
[----:B------:R-:W-:Y:S01]  /*97d0*/  HADD2.F32 R69, -RZ, R69.H1_H1 ;  /* 0x30000045ff457230 */ /* 0x000fe20000004100 */
[----:B------:R-:W-:Y:S01]  /*97e0*/  F2FP.F16.E4M3.UNPACK_B R63, R63 ;  /* 0x0000003fff3f723e */ /* 0x000fe200020006ff */
[-C--:B------:R-:W-:Y:S01]  /*97f0*/  FFMA.FTZ R87, R68, R70.reuse, R87 ;  /* 0x0000004644577223 */ /* 0x080fe20000010057 */
[----:B------:R-:W-:Y:S01]  /*9800*/  FFMA.FTZ R85, R65, R70, -R84 ;  /* 0x0000004641557223 */ /* 0x000fe20000010854 */
[----:B------:R-:W-:Y:S01]  /*9810*/  HADD2.F32 R68, -RZ, R67.H1_H1 ;  /* 0x30000043ff447230 */ /* 0x000fe20000004100 */
[----:B------:R-:W-:Y:S01]  /*9820*/  LOP3.LUT R50, R82, 0xff0000, R83, 0xf8, !PT ;  /* 0x00ff000052327812 */ /* 0x000fe200078ef853 */
[----:B------:R-:W-:Y:S01]  /*9830*/  HADD2.F32 R65, -RZ, R64.H1_H1 ;  /* 0x30000040ff417230 */ /* 0x000fe20000004100 */
[----:B------:R-:W-:Y:S01]  /*9840*/  F2FP.F16.E4M3.UNPACK_B R141, R141 ;  /* 0x0000008dff8d723e */ /* 0x000fe200020006ff */
[----:B------:R-:W-:-:S02]  /*9850*/  HADD2.F32 R70, -RZ, R144.H0_H0 ;  /* 0x20000090ff467230 */ /* 0x000fc40000004100 */
[CC--:B------:R-:W-:Y:S01]  /*9860*/  FMUL.FTZ R82, R68.reuse, R71.reuse ;  /* 0x0000004744527220 */ /* 0x0c0fe20000410000 */
[----:B------:R-:W-:Y:S02]  /*9870*/  HADD2.F32 R67, -RZ, R66.H0_H0 ;  /* 0x20000042ff437230 */ /* 0x000fe40000004100 */
[C---:B------:R-:W-:Y:S01]  /*9880*/  FMUL.FTZ R71, R65.reuse, R71 ;  /* 0x0000004741477220 */ /* 0x040fe20000410000 */
[----:B------:R-:W-:Y:S02]  /*9890*/  HADD2.F32 R64, -RZ, R63.H0_H0 ;  /* 0x2000003fff407230 */ /* 0x000fe40000004100 */
[-C--:B------:R-:W-:Y:S01]  /*98a0*/  FFMA.FTZ R86, R65, R69.reuse, -R82 ;  /* 0x0000004541567223 */ /* 0x080fe20000010852 */
[----:B------:R-:W-:Y:S02]  /*98b0*/  HADD2.F32 R65, -RZ, R141.H0_H0 ;  /* 0x2000008dff417230 */ /* 0x000fe40000004100 */
[----:B------:R-:W-:Y:S01]  /*98c0*/  FFMA.FTZ R132, R68, R69, R71 ;  /* 0x0000004544847223 */ /* 0x000fe20000010047 */
[----:B------:R-:W-:Y:S01]  /*98d0*/  FMUL.FTZ R69, R67, R70 ;  /* 0x0000004643457220 */ /* 0x000fe20000410000 */
[----:B------:R-:W-:-:S02]  /*98e0*/  HADD2.F32 R144, -RZ, R144.H1_H1 ;  /* 0x30000090ff907230 */ /* 0x000fc40000004100 */
[----:B------:R-:W-:Y:S01]  /*98f0*/  FMUL.FTZ R70, R64, R70 ;  /* 0x0000004640467220 */ /* 0x000fe20000410000 */
[----:B------:R-:W-:Y:S01]  /*9900*/  HADD2.F32 R66, -RZ, R66.H1_H1 ;  /* 0x30000042ff427230 */ /* 0x000fe20000004100 */
[----:B------:R-:W-:Y:S01]  /*9910*/  LOP3.LUT R54, R54, 0xff0000, R81, 0xf8, !PT ;  /* 0x00ff000036367812 */ /* 0x000fe200078ef851 */
[----:B------:R-:W-:Y:S02]  /*9920*/  HADD2.F32 R63, -RZ, R63.H1_H1 ;  /* 0x3000003fff3f7230 */ /* 0x000fe40000004100 */
[-C--:B------:R-:W-:Y:S01]  /*9930*/  FFMA.FTZ R71, R64, R65.reuse, -R69 ;  /* 0x0000004140477223 */ /* 0x080fe20000010845 */
[----:B------:R-:W-:Y:S02]  /*9940*/  HADD2.F32 R141, -RZ, R141.H1_H1 ;  /* 0x3000008dff8d7230 */ /* 0x000fe40000004100 */
[----:B------:R-:W-:Y:S01]  /*9950*/  FFMA.FTZ R81, R67, R65, R70 ;  /* 0x0000004143517223 */ /* 0x000fe20000010046 */
        /* <DEDUP_REMOVED lines=25> */
[----:B------:R-:W-:Y:S01]  /*9af0*/  FFMA.FTZ R70, R63, R68, -R64 ;  /* 0x000000443f467223 */ /* 0x000fe20000010840 */
[----:B------:R-:W-:Y:S01]  /*9b00*/  F2FP.F16.E4M3.UNPACK_B R63, R62 ;  /* 0x0000003eff3f723e */ /* 0x000fe200020006ff */
[--C-:B------:R-:W-:Y:S02]  /*9b10*/  HADD2.F32 R67, -RZ, R143.reuse.H0_H0 ;  /* 0x2000008fff437230 */ /* 0x100fe40000004100 */
[----:B------:R-:W-:Y:S01]  /*9b20*/  FFMA.FTZ R145, R65, R68, R146 ;  /* 0x0000004441917223 */ /* 0x000fe20000010092 */
[----:B------:R-:W-:Y:S01]  /*9b30*/  HADD2.F32 R143, -RZ, R143.H1_H1 ;  /* 0x3000008fff8f7230 */ /* 0x000fe20000004100 */
[----:B------:R-:W-:Y:S01]  /*9b40*/  F2FP.SATFINITE.E4M3.F32.PACK_AB_MERGE_C R141, R70, R141, RZ ;  /* 0x0000008d468d723e */ /* 0x000fe200048070ff */
[--C-:B------:R-:W-:Y:S01]  /*9b50*/  HADD2.F32 R64, -RZ, R63.reuse.H0_H0 ;  /* 0x2000003fff407230 */ /* 0x100fe20000004100 */
[----:B------:R-:W-:Y:S01]  /*9b60*/  F2FP.F16.E4M3.UNPACK_B R70, R54 ;  /* 0x00000036ff46723e */ /* 0x000fe200020006ff */
[----:B------:R-:W-:Y:S01]  /*9b70*/  HADD2.F32 R62, -RZ, R60.H0_H0 ;  /* 0x2000003cff3e7230 */ /* 0x000fe20000004100 */
[----:B------:R-:W-:Y:S01]  /*9b80*/  F2FP.SATFINITE.E4M3.F32.PACK_AB_MERGE_C R144, R145, R144, RZ ;  /* 0x000000909190723e */ /* 0x000fe200048070ff */
[----:B------:R-:W-:-:S02]  /*9b90*/  HADD2.F32 R63, -RZ, R63.H1_H1 ;  /* 0x3000003fff3f7230 */ /* 0x000fc40000004100 */
[-C--:B------:R-:W-:Y:S01]  /*9ba0*/  FMUL.FTZ R69, R64, R67.reuse ;  /* 0x0000004340457220 */ /* 0x080fe20000410000 */
[----:B------:R-:W-:Y:S02]  /*9bb0*/  HADD2.F32 R60, -RZ, R60.H1_H1 ;  /* 0x3000003cff3c7230 */ /* 0x000fe40000004100 */
[----:B------:R-:W-:Y:S01]  /*9bc0*/  FMUL.FTZ R67, R62, R67 ;  /* 0x000000433e437220 */ /* 0x000fe20000410000 */
[--C-:B------:R-:W-:Y:S02]  /*9bd0*/  HADD2.F32 R65, -RZ, R139.reuse.H0_H0 ;  /* 0x2000008bff417230 */ /* 0x100fe40000004100 */
[CC--:B------:R-:W-:Y:S01]  /*9be0*/  FMUL.FTZ R133, R63.reuse, R143.reuse ;  /* 0x0000008f3f857220 */ /* 0x0c0fe20000410000 */
[----:B------:R-:W-:Y:S02]  /*9bf0*/  HADD2.F32 R139, -RZ, R139.H1_H1 ;  /* 0x3000008bff8b7230 */ /* 0x000fe40000004100 */
[----:B------:R-:W-:Y:S01]  /*9c00*/  FMUL.FTZ R66, R60, R143 ;  /* 0x0000008f3c427220 */ /* 0x000fe20000410000 */
[-C--:B------:R-:W-:Y:S01]  /*9c10*/  FFMA.FTZ R83, R64, R65.reuse, R67 ;  /* 0x0000004140537223 */ /* 0x080fe20000010043 */
[----:B------:R-:W-:Y:S01]  /*9c20*/  FFMA.FTZ R62, R62, R65, -R69 ;  /* 0x000000413e3e7223 */ /* 0x000fe20000010845 */
[-C--:B------:R-:W-:Y:S01]  /*9c30*/  FFMA.FTZ R133, R60, R139.reuse, -R133 ;  /* 0x0000008b3c857223 */ /* 0x080fe20000010885 */
[----:B------:R-:W-:Y:S01]  /*9c40*/  FFMA.FTZ R60, R63, R139, R66 ;  /* 0x0000008b3f3c7223 */ /* 0x000fe20000010042 */
[----:B------:R-:W-:-:S02]  /*9c50*/  F2FP.SATFINITE.E4M3.F32.PACK_AB_MERGE_C R63, R132, R87, RZ ;  /* 0x00000057843f723e */ /* 0x000fc400048070ff */
[----:B------:R-:W-:Y:S02]  /*9c60*/  F2FP.F16.E4M3.UNPACK_B R67, R53 ;  /* 0x00000035ff43723e */ /* 0x000fe400020006ff */
[----:B------:R-:W-:Y:S02]  /*9c70*/  F2FP.F16.E4M3.UNPACK_B R65, R49 ;  /* 0x00000031ff41723e */ /* 0x000fe400020006ff */
[----:B------:R-:W-:Y:S01]  /*9c80*/  F2FP.SATFINITE.E4M3.F32.PACK_AB_MERGE_C R63, R84, R81, R63 ;  /* 0x00000051543f723e */ /* 0x000fe2000480703f */
[----:B------:R-:W-:Y:S01]  /*9c90*/  HADD2.F32 R68, -RZ, R67.H0_H0 ;  /* 0x20000043ff447230 */ /* 0x000fe20000004100 */
[----:B------:R-:W-:Y:S01]  /*9ca0*/  F2FP.SATFINITE.E4M3.F32.PACK_AB_MERGE_C R64, R86, R85, RZ ;  /* 0x000000555640723e */ /* 0x000fe200048070ff */
[----:B------:R-:W-:Y:S01]  /*9cb0*/  HADD2.F32 R81, -RZ, R70.H0_H0 ;  /* 0x20000046ff517230 */ /* 0x000fe20000004100 */
[----:B------:R-:W-:Y:S01]  /*9cc0*/  F2FP.F16.E4M3.UNPACK_B R69, R52 ;  /* 0x00000034ff45723e */ /* 0x000fe200020006ff */
[----:B------:R-:W-:Y:S01]  /*9cd0*/  HADD2.F32 R66, -RZ, R65.H0_H0 ;  /* 0x20000041ff427230 */ /* 0x000fe20000004100 */
[----:B------:R-:W-:Y:S01]  /*9ce0*/  F2FP.SATFINITE.E4M3.F32.PACK_AB_MERGE_C R64, R82, R71, R64 ;  /* 0x000000475240723e */ /* 0x000fe20004807040 */
[----:B------:R-:W-:Y:S01]  /*9cf0*/  HADD2.F32 R67, -RZ, R67.H1_H1 ;  /* 0x30000043ff437230 */ /* 0x000fe20000004100 */
[----:B------:R-:W-:Y:S01]  /*9d00*/  F2FP.SATFINITE.E4M3.F32.PACK_AB_MERGE_C R60, R60, R83, R144 ;  /* 0x000000533c3c723e */ /* 0x000fe20004807090 */
[----:B------:R-:W-:-:S02]  /*9d10*/  HADD2.F32 R71, -RZ, R69.H0_H0 ;  /* 0x20000045ff477230 */ /* 0x000fc40000004100 */
[-C--:B------:R-:W-:Y:S01]  /*9d20*/  FMUL.FTZ R83, R68, R81.reuse ;  /* 0x0000005144537220 */ /* 0x080fe20000410000 */
[----:B------:R-:W-:Y:S01]  /*9d30*/  FMUL.FTZ R81, R66, R81 ;  /* 0x0000005142517220 */ /* 0x000fe20000410000 */
[----:B------:R-:W-:Y:S01]  /*9d40*/  HADD2.F32 R70, -RZ, R70.H1_H1 ;  /* 0x30000046ff467230 */ /* 0x000fe20000004100 */
[----:B------:R-:W-:Y:S01]  /*9d50*/  F2FP.F16.E4M3.UNPACK_B R49, R49.H1 ;  /* 0x00000031ff31723e */ /* 0x000fe200030006ff */
[----:B------:R-:W-:Y:S02]  /*9d60*/  HADD2.F32 R65, -RZ, R65.H1_H1 ;  /* 0x30000041ff417230 */ /* 0x000fe40000004100 */
[-C--:B------:R-:W-:Y:S01]  /*9d70*/  FFMA.FTZ R82, R68, R71.reuse, R81 ;  /* 0x0000004744527223 */ /* 0x080fe20000010051 */
[----:B------:R-:W-:Y:S02]  /*9d80*/  HADD2.F32 R68, -RZ, R69.H1_H1 ;  /* 0x30000045ff447230 */ /* 0x000fe40000004100 */
[-C--:B------:R-:W-:Y:S01]  /*9d90*/  FMUL.FTZ R84, R67, R70.reuse ;  /* 0x0000004643547220 */ /* 0x080fe20000410000 */
[----:B------:R-:W-:Y:S01]  /*9da0*/  FFMA.FTZ R83, R66, R71, -R83 ;  /* 0x0000004742537223 */ /* 0x000fe20000010853 */
[C---:B------:R-:W-:Y:S01]  /*9db0*/  FMUL.FTZ R70, R65.reuse, R70 ;  /* 0x0000004641467220 */ /* 0x040fe20000410000 */
[----:B------:R-:W-:Y:S01]  /*9dc0*/  F2FP.F16.E4M3.UNPACK_B R66, R53.H1 ;  /* 0x00000035ff42723e */ /* 0x000fe200030006ff */
[----:B------:R-:W-:Y:S01]  /*9dd0*/  FFMA.FTZ R84, R65, R68, -R84 ;  /* 0x0000004441547223 */ /* 0x000fe20000010854 */
[----:B------:R-:W-:Y:S01]  /*9de0*/  F2FP.F16.E4M3.UNPACK_B R65, R54.H1 ;  /* 0x00000036ff41723e */ /* 0x000fe200030006ff */
[----:B------:R-:W-:Y:S01]  /*9df0*/  FFMA.FTZ R85, R67, R68, R70 ;  /* 0x0000004443557223 */ /* 0x000fe20000010046 */
[----:B------:R-:W-:Y:S01]  /*9e00*/  F2FP.F16.E4M3.UNPACK_B R52, R52.H1 ;  /* 0x00000034ff34723e */ /* 0x000fe200030006ff */
[----:B------:R-:W-:Y:S01]  /*9e10*/  HADD2.F32 R54, -RZ, R66.H0_H0 ;  /* 0x20000042ff367230 */ /* 0x000fe20000004100 */
[----:B------:R-:W-:Y:S01]  /*9e20*/  F2FP.F16.E4M3.UNPACK_B R69, R50 ;  /* 0x00000032ff45723e */ /* 0x000fe200020006ff */
[----:B------:R-:W-:Y:S01]  /*9e30*/  HADD2.F32 R67, -RZ, R65.H0_H0 ;  /* 0x20000041ff437230 */ /* 0x000fe20000004100 */
[----:B------:R-:W-:Y:S01]  /*9e40*/  F2FP.SATFINITE.E4M3.F32.PACK_AB_MERGE_C R62, R133, R62, R141 ;  /* 0x0000003e853e723e */ /* 0x000fe2000480708d */
[----:B------:R-:W-:-:S02]  /*9e50*/  HADD2.F32 R53, -RZ, R49.H0_H0 ;  /* 0x20000031ff357230 */ /* 0x000fc40000004100 */
[----:B------:R-:W-:Y:S02]  /*9e60*/  HADD2.F32 R66, -RZ, R66.H1_H1 ;  /* 0x30000042ff427230 */ /* 0x000fe40000004100 */
[-C--:B------:R-:W-:Y:S01]  /*9e70*/  FMUL.FTZ R70, R54, R67.reuse ;  /* 0x0000004336467220 */ /* 0x080fe20000410000 */
[----:B------:R-:W-:Y:S02]  /*9e80*/  HADD2.F32 R68, -RZ, R65.H1_H1 ;  /* 0x30000041ff447230 */ /* 0x000fe40000004100 */
[----:B------:R-:W-:Y:S01]  /*9e90*/  FMUL.FTZ R67, R53, R67 ;  /* 0x0000004335437220 */ /* 0x000fe20000410000 */
[--C-:B------:R-:W-:Y:S02]  /*9ea0*/  HADD2.F32 R65, -RZ, R52.reuse.H0_H0 ;  /* 0x20000034ff417230 */ /* 0x100fe40000004100 */
[----:B------:R-:W-:Y:S02]  /*9eb0*/  HADD2.F32 R49, -RZ, R49.H1_H1 ;  /* 0x30000031ff317230 */ /* 0x000fe40000004100 */
[----:B------:R-:W-:Y:S01]  /*9ec0*/  FMUL.FTZ R132, R66, R68 ;  /* 0x0000004442847220 */ /* 0x000fe20000410000 */
[----:B------:R-:W-:-:S02]  /*9ed0*/  HADD2.F32 R52, -RZ, R52.H1_H1 ;  /* 0x30000034ff347230 */ /* 0x000fc40000004100 */
[----:B------:R-:W-:Y:S01]  /*9ee0*/  FFMA.FTZ R87, R54, R65, R67 ;  /* 0x0000004136577223 */ /* 0x000fe20000010043 */
[----:B------:R-:W-:Y:S01]  /*9ef0*/  F2FP.F16.E4M3.UNPACK_B R54, R55 ;  /* 0x00000037ff36723e */ /* 0x000fe200020006ff */
[----:B------:R-:W-:Y:S01]  /*9f00*/  FFMA.FTZ R86, R53, R65, -R70 ;  /* 0x0000004135567223 */ /* 0x000fe20000010846 */
[C---:B------:R-:W-:Y:S01]  /*9f10*/  FMUL.FTZ R53, R49.reuse, R68 ;  /* 0x0000004431357220 */ /* 0x040fe20000410000 */
[----:B------:R-:W-:Y:S01]  /*9f20*/  FFMA.FTZ R133, R49, R52, -R132 ;  /* 0x0000003431857223 */ /* 0x000fe20000010884 */
[----:B------:R-:W-:Y:S01]  /*9f30*/  F2FP.F16.E4M3.UNPACK_B R49, R51 ;  /* 0x00000033ff31723e */ /* 0x000fe200020006ff */
[----:B------:R-:W-:Y:S01]  /*9f40*/  HADD2.F32 R65, -RZ, R54.H0_H0 ;  /* 0x20000036ff417230 */ /* 0x000fe20000004100 */
[----:B------:R-:W-:Y:S01]  /*9f50*/  F2FP.F16.E4M3.UNPACK_B R55, R55.H1 ;  /* 0x00000037ff37723e */ /* 0x000fe200030006ff */
[----:B------:R-:W-:Y:S01]  /*9f60*/  HADD2.F32 R71, -RZ, R69.H0_H0 ;  /* 0x20000045ff477230 */ /* 0x000fe20000004100 */
[----:B------:R-:W-:Y:S01]  /*9f70*/  F2FP.F16.E4M3.UNPACK_B R70, R50.H1 ;  /* 0x00000032ff46723e */ /* 0x000fe200030006ff */
[----:B------:R-:W-:Y:S01]  /*9f80*/  FFMA.FTZ R132, R66, R52, R53 ;  /* 0x0000003442847223 */ /* 0x000fe20000010035 */
        /* <DEDUP_REMOVED lines=11> */
[----:B------:R-:W-:Y:S02]  /*a040*/  HADD2.F32 R55, -RZ, R55.H1_H1 ;  /* 0x30000037ff377230 */ /* 0x000fe40000004100 */
[----:B------:R-:W-:Y:S01]  /*a050*/  FMUL.FTZ R81, R53, R81 ;  /* 0x0000005135517220 */ /* 0x000fe20000410000 */
[----:B------:R-:W-:-:S02]  /*a060*/  HADD2.F32 R70, -RZ, R70.H1_H1 ;  /* 0x30000046ff467230 */ /* 0x000fc40000004100 */
[-C--:B------:R-:W-:Y:S01]  /*a070*/  FFMA.FTZ R139, R52, R67.reuse, -R139 ;  /* 0x00000043348b7223 */ /* 0x080fe2000001088b */
[----:B------:R-:W-:Y:S02]  /*a080*/  HADD2.F32 R51, -RZ, R51.H1_H1 ;  /* 0x30000033ff337230 */ /* 0x000fe40000004100 */
        /* <DEDUP_REMOVED lines=10> */
[CC--:B------:R-:W-:Y:S01]  /*a130*/  FMUL.FTZ R48, R54.reuse, R69.reuse ;  /* 0x0000004536307220 */ /* 0x0c0fe20000410000 */
[----:B------:R-:W-:Y:S02]  /*a140*/  HADD2.F32 R50, -RZ, R50.H1_H1 ;  /* 0x30000032ff327230 */ /* 0x000fe40000004100 */
[-C--:B------:R-:W-:Y:S01]  /*a150*/  FFMA.FTZ R51, R51, R66.reuse, -R52 ;  /* 0x0000004233337223 */ /* 0x080fe20000010834 */
[----:B------:R-:W-:Y:S01]  /*a160*/  FFMA.FTZ R70, R55, R66, R70 ;  /* 0x0000004237467223 */ /* 0x000fe20000010046 */
[----:B------:R-:W-:Y:S01]  /*a170*/  FMUL.FTZ R69, R49, R69 ;  /* 0x0000004531457220 */ /* 0x000fe20000410000 */
[----:B------:R-:W-:Y:S01]  /*a180*/  F2FP.SATFINITE.E4M3.F32.PACK_AB_MERGE_C R86, R133, R86, RZ ;  /* 0x000000568556723e */ /* 0x000fe200048070ff */
[----:B------:R-:W-:Y:S01]  /*a190*/  FFMA.FTZ R48, R49, R50, -R48 ;  /* 0x0000003231307223 */ /* 0x000fe20000010830 */
[----:B------:R-:W-:Y:S01]  /*a1a0*/  F2FP.SATFINITE.E4M3.F32.PACK_AB_MERGE_C R51, R51, R146, RZ ;  /* 0x000000923333723e */ /* 0x000fe200048070ff */
[----:B------:R-:W-:Y:S01]  /*a1b0*/  FFMA.FTZ R69, R54, R50, R69 ;  /* 0x0000003236457223 */ /* 0x000fe20000010045 */
[----:B------:R-:W-:Y:S01]  /*a1c0*/  F2FP.SATFINITE.E4M3.F32.PACK_AB_MERGE_C R87, R132, R87, RZ ;  /* 0x000000578457723e */ /* 0x000fe200048070ff */
[----:B------:R-:W-:Y:S01]  /*a1d0*/  IMAD.MOV.U32 R50, RZ, RZ, R62 ;  /* 0x000000ffff327224 */ /* 0x000fe200078e003e */
[----:B------:R-:W-:Y:S01]  /*a1e0*/  F2FP.SATFINITE.E4M3.F32.PACK_AB_MERGE_C R70, R70, R81, RZ ;  /* 0x000000514646723e */ /* 0x000fe200048070ff */
[----:B------:R-:W-:Y:S01]  /*a1f0*/  IMAD.MOV.U32 R54, RZ, RZ, R60 ;  /* 0x000000ffff367224 */ /* 0x000fe200078e003c */
[----:B------:R-:W-:Y:S01]  /*a200*/  F2FP.SATFINITE.E4M3.F32.PACK_AB_MERGE_C R51, R48, R139, R51 ;  /* 0x0000008b3033723e */ /* 0x000fe20004807033 */
[----:B------:R-:W-:Y:S01]  /*a210*/  IMAD.MOV.U32 R48, RZ, RZ, R64 ;  /* 0x000000ffff307224 */ /* 0x000fe200078e0040 */
[----:B------:R-:W-:-:S02]  /*a220*/  F2FP.SATFINITE.E4M3.F32.PACK_AB_MERGE_C R49, R84, R83, R86 ;  /* 0x000000535431723e */ /* 0x000fc40004807056 */
[----:B------:R-:W-:Y:S02]  /*a230*/  F2FP.SATFINITE.E4M3.F32.PACK_AB_MERGE_C R53, R85, R82, R87 ;  /* 0x000000525535723e */ /* 0x000fe40004807057 */
[----:B------:R-:W-:Y:S02]  /*a240*/  F2FP.SATFINITE.E4M3.F32.PACK_AB_MERGE_C R55, R69, R144, R70 ;  /* 0x000000904537723e */ /* 0x000fe40004807046 */
[----:B------:R-:W-:-:S07]  /*a250*/  MOV R52, R63 ;  /* 0x0000003f00347202 */ /* 0x000fce0000000f00 */
.L_x_357:
[----:B------:R-:W-:Y:S05]  /*a260*/  BSYNC B2 ;  /* 0x0000000000027941 */ /* 0x000fea0003800000 */
.L_x_356:
        /* <DEDUP_REMOVED lines=11> */
.L_x_355:
[----:B------:R-:W-:Y:S05]  /*a320*/  BSYNC B1 ;  /* 0x0000000000017941 */ /* 0x000fea0003800000 */
.L_x_354:
[C---:B------:R-:W-:Y:S01]  /*a330*/  ISETP.GE.OR P3, PT, R235.reuse, R118, P0 ;  /* 0x00000076eb00720c */ /* 0x040fe20000766670 */
[----:B--2---:R-:W-:Y:S01]  /*a340*/  IMAD.WIDE.U32 R122, R235, R128, R122 ;  /* 0x00000080eb7a7225 */ /* 0x004fe200078e007a */
[----:B-1-34-:R-:W-:-:S05]  /*a350*/  SHF.R.S32.HI R49, RZ, 0x1f, R235 ;  /* 0x0000001fff317819 */ /* 0x01afca00000114eb */
[----:B------:R-:W-:-:S04]  /*a360*/  IMAD R48, R49, R128, RZ ;  /* 0x0000008031307224 */ /* 0x000fc800078e02ff */
[----:B------:R-:W-:Y:S02]  /*a370*/  IMAD R61, R235, R129, R48 ;  /* 0x00000081eb3d7224 */ /* 0x000fe400078e0230 */
[----:B------:R-:W-:Y:S05]  /*a380*/  @P3 BRA `(.L_x_336) ;  /* 0x0000001400483947 */ /* 0x000fea0003800000 */
[----:B------:R-:W2:Y:S01]  /*a390*/  LDL R51, [R1+0x14] ;  /* 0x0000140001337983 */ /* 0x000ea20000100800 */
[----:B------:R-:W1:Y:S03]  /*a3a0*/  LDC.64 R56, c[0x0][0x2d8] ;  /* 0x0000b600ff387b82 */ /* 0x000e660000000a00 */
[----:B------:R-:W3:Y:S01]  /*a3b0*/  LDL R50, [R1+0x20] ;  /* 0x0000200001327983 */ /* 0x000ee20000100800 */
[----:B------:R-:W-:Y:S01]  /*a3c0*/  ISETP.NE.AND P6, PT, R0, RZ, PT ;  /* 0x000000ff0000720c */ /* 0x000fe20003fc5270 */
[----:B------:R-:W-:Y:S01]  /*a3d0*/  IMAD.IADD R61, R123, 0x1, R61 ;  /* 0x000000017b3d7824 */ /* 0x000fe200078e023d */
[----:B------:R-:W-:Y:S01]  /*a3e0*/  IADD3 R59, P3, P4, R100, R122, R38 ;  /* 0x0000007a643b7210 */ /* 0x000fe20007c7e026 */
[----:B------:R-:W-:Y:S01]  /*a3f0*/  BSSY B1, `(.L_x_358) ;  /* 0x00000f1000017945 */ /* 0x000fe20003800000 */
[----:B------:R-:W-:Y:S02]  /*a400*/  SEL R142, R121, R142, !P6 ;  /* 0x0000008e798e7207 */ /* 0x000fe40007000000 */
[----:B------:R-:W-:-:S02]  /*a410*/  IADD3.X R48, R36, R61, R105, P3, P4 ;  /* 0x0000003d24307210 */ /* 0x000fc40001fe8469 */
[----:B------:R-:W-:-:S04]  /*a420*/  SHF.R.S32.HI R49, RZ, 0x1f, R142 ;  /* 0x0000001fff317819 */ /* 0x000fc8000001148e */
[----:B------:R-:W-:-:S04]  /*a430*/  LEA.HI R49, R49, R142, RZ, 0x5 ;  /* 0x0000008e31317211 */ /* 0x000fc800078f28ff */
[----:B------:R-:W-:Y:S02]  /*a440*/  LEA.HI.SX32 R49, R49, R104, 0x1b ;  /* 0x0000006831317211 */ /* 0x000fe400078fdaff */
[----:B-1----:R-:W-:-:S03]  /*a450*/  IADD3 R58, P3, R59, R56, RZ ;  /* 0x000000383b3a7210 */ /* 0x002fc60007f7e0ff */
[----:B------:R-:W-:Y:S01]  /*a460*/  IMAD.SHL.U32 R63, R49, 0x10, RZ ;  /* 0x00000010313f7824 */ /* 0x000fe200078e00ff */
[----:B------:R-:W-:Y:S02]  /*a470*/  IADD3.X R59, R48, R57, RZ, P3, !PT ;  /* 0x00000039303b7210 */ /* 0x000fe40001ffe4ff */
[----:B------:R-:W-:-:S04]  /*a480*/  SHF.R.S32.HI R48, RZ, 0x1f, R49 ;  /* 0x0000001fff307819 */ /* 0x000fc80000011431 */
[----:B------:R-:W-:-:S05]  /*a490*/  LEA.HI R48, R48, R49, RZ, 0x3 ;  /* 0x0000003130307211 */ /* 0x000fca00078f18ff */
[----:B------:R-:W-:-:S05]  /*a4a0*/  IMAD.SHL.U32 R48, R48, 0x800, RZ ;  /* 0x0000080030307824 */ /* 0x000fca00078e00ff */
[----:B------:R-:W-:Y:S02]  /*a4b0*/  LOP3.LUT R48, R48, 0xffffc000, RZ, 0xc0, !PT ;  /* 0xffffc00030307812 */ /* 0x000fe400078ec0ff */
[----:B--2---:R-:W-:-:S04]  /*a4c0*/  LOP3.LUT R49, R51, 0x70, R63, 0xf8, !PT ;  /* 0x0000007033317812 */ /* 0x004fc800078ef83f */
[----:B------:R-:W-:-:S04]  /*a4d0*/  LOP3.LUT R49, R49, R26, RZ, 0x3c, !PT ;  /* 0x0000001a31317212 */ /* 0x000fc800078e3cff */
[----:B---3--:R-:W-:Y:S01]  /*a4e0*/  IADD3 R49, R49, R48, R50 ;  /* 0x0000003031317210 */ /* 0x008fe20007ffe032 */
        /* <DEDUP_REMOVED lines=9> */
[----:B------:R-:W-:Y:S01]  /*a580*/  LOP3.LUT R62, R73, 0xff, RZ, 0xc0, !PT ;  /* 0x000000ff493e7812 */ /* 0x000fe200078ec0ff */
[----:B------:R-:W-:Y:S01]  /*a590*/  IMAD.MOV.U32 R65, RZ, RZ, R50 ;  /* 0x000000ffff417224 */ /* 0x000fe200078e0032 */
[--C-:B------:R-:W-:Y:S01]  /*a5a0*/  SHF.R.U32.HI R67, RZ, 0x18, R73.reuse ;  /* 0x00000018ff437819 */ /* 0x100fe20000011649 */
[----:B------:R-:W-:Y:S01]  /*a5b0*/  IMAD.SHL.U32 R48, R69, 0x100, RZ ;  /* 0x0000010045307824 */ /* 0x000fe200078e00ff */
[----:B------:R-:W-:Y:S01]  /*a5c0*/  SHF.R.U32.HI R81, RZ, 0x10, R73 ;  /* 0x00000010ff517819 */ /* 0x000fe20000011649 */
[----:B--2---:R-:W-:Y:S01]  /*a5d0*/  IMAD.MOV.U32 R69, RZ, RZ, R54 ;  /* 0x000000ffff457224 */ /* 0x004fe200078e0036 */
[----:B------:R-:W-:Y:S02]  /*a5e0*/  PRMT R67, R67, 0x654, R62 ;  /* 0x0000065443437816 */ /* 0x000fe4000000003e */
[----:B------:R-:W-:Y:S01]  /*a5f0*/  MOV R66, R52 ;  /* 0x0000003400427202 */ /* 0x000fe20000000f00 */
[----:B------:R-:W-:Y:S01]  /*a600*/  IMAD.U32 R52, R81, 0x10000, RZ ;  /* 0x0001000051347824 */ /* 0x000fe200078e00ff */
[----:B------:R-:W-:-:S02]  /*a610*/  SHF.R.U32.HI R72, RZ, 0x8, R77 ;  /* 0x00000008ff487819 */ /* 0x000fc4000001164d */
[----:B------:R-:W-:Y:S02]  /*a620*/  LOP3.LUT R67, R67, 0xff00, R48, 0xf8, !PT ;  /* 0x0000ff0043437812 */ /* 0x000fe400078ef830 */
[--C-:B------:R-:W-:Y:S01]  /*a630*/  SHF.R.U32.HI R78, RZ, 0x8, R75.reuse ;  /* 0x00000008ff4e7819 */ /* 0x100fe2000001164b */
[----:B------:R-:W-:Y:S01]  /*a640*/  IMAD.SHL.U32 R50, R72, 0x100, RZ ;  /* 0x0000010048327824 */ /* 0x000fe200078e00ff */
[----:B------:R-:W-:Y:S02]  /*a650*/  LOP3.LUT R64, R75, 0xff, RZ, 0xc0, !PT ;  /* 0x000000ff4b407812 */ /* 0x000fe400078ec0ff */
[----:B------:R-:W-:Y:S02]  /*a660*/  SHF.R.U32.HI R71, RZ, 0x18, R75 ;  /* 0x00000018ff477819 */ /* 0x000fe4000001164b */
[----:B------:R-:W-:Y:S02]  /*a670*/  LOP3.LUT R68, R77, 0xff, RZ, 0xc0, !PT ;  /* 0x000000ff4d447812 */ /* 0x000fe400078ec0ff */
[----:B------:R-:W-:-:S02]  /*a680*/  SHF.R.U32.HI R73, RZ, 0x18, R77 ;  /* 0x00000018ff497819 */ /* 0x000fc4000001164d */
[----:B------:R-:W-:Y:S02]  /*a690*/  SHF.R.U32.HI R70, RZ, 0x8, R79 ;  /* 0x00000008ff467819 */ /* 0x000fe4000001164f */
[----:B------:R-:W-:Y:S02]  /*a6a0*/  LOP3.LUT R52, R67, 0xff0000, R52, 0xf8, !PT ;  /* 0x00ff000043347812 */ /* 0x000fe400078ef834 */
[----:B------:R-:W-:Y:S01]  /*a6b0*/  PRMT R71, R71, 0x654, R64 ;  /* 0x0000065447477816 */ /* 0x000fe20000000040 */
[----:B------:R-:W-:Y:S01]  /*a6c0*/  IMAD.SHL.U32 R54, R70, 0x100, RZ ;  /* 0x0000010046367824 */ /* 0x000fe200078e00ff */
[----:B------:R-:W-:Y:S02]  /*a6d0*/  PRMT R73, R73, 0x654, R68 ;  /* 0x0000065449497816 */ /* 0x000fe40000000044 */
[----:B------:R-:W-:Y:S02]  /*a6e0*/  SHF.L.U32 R48, R78, 0x8, RZ ;  /* 0x000000084e307819 */ /* 0x000fe400000006ff */
[----:B------:R-:W-:-:S02]  /*a6f0*/  F2FP.F16.E4M3.UNPACK_B R72, R138.H1 ;  /* 0x0000008aff48723e */ /* 0x000fc400030006ff */
[----:B------:R-:W-:Y:S02]  /*a700*/  F2FP.F16.E4M3.UNPACK_B R67, R66.H1 ;  /* 0x00000042ff43723e */ /* 0x000fe400030006ff */
[----:B------:R-:W-:Y:S02]  /*a710*/  SHF.R.U32.HI R80, RZ, 0x10, R75 ;  /* 0x00000010ff507819 */ /* 0x000fe4000001164b */
[----:B------:R-:W-:Y:S01]  /*a720*/  F2FP.F16.E4M3.UNPACK_B R62, R60.H1 ;  /* 0x0000003cff3e723e */ /* 0x000fe200030006ff */
[----:B------:R-:W-:Y:S01]  /*a730*/  HADD2.F32 R68, -RZ, R67.H0_H0 ;  /* 0x20000043ff447230 */ /* 0x000fe20000004100 */
[----:B------:R-:W-:Y:S02]  /*a740*/  LOP3.LUT R71, R71, 0xff00, R48, 0xf8, !PT ;  /* 0x0000ff0047477812 */ /* 0x000fe400078ef830 */
[----:B------:R-:W-:Y:S01]  /*a750*/  LOP3.LUT R75, R73, 0xff00, R50, 0xf8, !PT ;  /* 0x0000ff00494b7812 */ /* 0x000fe200078ef832 */
[----:B------:R-:W-:Y:S01]  /*a760*/  HADD2.F32 R73, -RZ, R72.H0_H0 ;  /* 0x20000048ff497230 */ /* 0x000fe20000004100 */
[----:B------:R-:W-:Y:S01]  /*a770*/  SHF.L.U32 R48, R80, 0x10, RZ ;  /* 0x0000001050307819 */ /* 0x000fe200000006ff */
[----:B------:R-:W-:Y:S01]  /*a780*/  HADD2.F32 R64, -RZ, R62.H0_H0 ;  /* 0x2000003eff407230 */ /* 0x000fe20000004100 */
[----:B------:R-:W-:-:S02]  /*a790*/  F2FP.F16.E4M3.UNPACK_B R70, R136.H1 ;  /* 0x00000088ff46723e */ /* 0x000fc400030006ff */
[----:B------:R-:W-:Y:S02]  /*a7a0*/  SHF.R.U32.HI R76, RZ, 0x10, R77 ;  /* 0x00000010ff4c7819 */ /* 0x000fe4000001164d */
[----:B------:R-:W-:Y:S02]  /*a7b0*/  SHF.R.U32.HI R74, RZ, 0x10, R79 ;  /* 0x00000010ff4a7819 */ /* 0x000fe4000001164f */
[----:B------:R-:W-:Y:S01]  /*a7c0*/  LOP3.LUT R77, R79, 0xff0000ff, RZ, 0xc0, !PT ;  /* 0xff0000ff4f4d7812 */ /* 0x000fe200078ec0ff */
[-C--:B------:R-:W-:Y:S01]  /*a7d0*/  FMUL.FTZ R79, R68, R73.reuse ;  /* 0x00000049444f7220 */ /* 0x080fe20000410000 */
[----:B------:R-:W-:Y:S01]  /*a7e0*/  LOP3.LUT R48, R71, 0xff0000, R48, 0xf8, !PT ;  /* 0x00ff000047307812 */ /* 0x000fe200078ef830 */
[----:B------:R-:W-:Y:S02]  /*a7f0*/  HADD2.F32 R71, -RZ, R70.H0_H0 ;  /* 0x20000046ff477230 */ /* 0x000fe40000004100 */
[----:B------:R-:W-:Y:S01]  /*a800*/  FMUL.FTZ R73, R64, R73 ;  /* 0x0000004940497220 */ /* 0x000fe20000410000 */
[----:B------:R-:W-:Y:S01]  /*a810*/  LOP3.LUT R77, R77, 0xff00, R54, 0xf8, !PT ;  /* 0x0000ff004d4d7812 */ /* 0x000fe200078ef836 */
[----:B------:R-:W-:Y:S01]  /*a820*/  IMAD.U32 R54, R76, 0x10000, RZ ;  /* 0x000100004c367824 */ /* 0x000fe200078e00ff */
[----:B------:R-:W-:Y:S01]  /*a830*/  F2FP.F16.E4M3.UNPACK_B R138, R138 ;  /* 0x0000008aff8a723e */ /* 0x000fe200020006ff */
[-C--:B------:R-:W-:Y:S01]  /*a840*/  FFMA.FTZ R76, R68, R71.reuse, R73 ;  /* 0x00000047444c7223 */ /* 0x080fe20000010049 */
[----:B------:R-:W-:Y:S01]  /*a850*/  FFMA.FTZ R79, R64, R71, -R79 ;  /* 0x00000047404f7223 */ /* 0x000fe2000001084f */
[----:B------:R-:W-:Y:S01]  /*a860*/  HADD2.F32 R73, -RZ, R72.H1_H1 ;  /* 0x30000048ff497230 */ /* 0x000fe20000004100 */
[----:B------:R-:W-:Y:S01]  /*a870*/  F2FP.F16.E4M3.UNPACK_B R66, R66 ;  /* 0x00000042ff42723e */ /* 0x000fe200020006ff */
[----:B------:R-:W-:Y:S01]  /*a880*/  HADD2.F32 R68, -RZ, R67.H1_H1 ;  /* 0x30000043ff447230 */ /* 0x000fe20000004100 */
[----:B------:R-:W-:Y:S01]  /*a890*/  F2FP.F16.E4M3.UNPACK_B R60, R60 ;  /* 0x0000003cff3c723e */ /* 0x000fe200020006ff */
[----:B------:R-:W-:Y:S01]  /*a8a0*/  HADD2.F32 R64, -RZ, R62.H1_H1 ;  /* 0x3000003eff407230 */ /* 0x000fe20000004100 */
[----:B------:R-:W-:Y:S01]  /*a8b0*/  LOP3.LUT R54, R75, 0xff0000, R54, 0xf8, !PT ;  /* 0x00ff00004b367812 */ /* 0x000fe200078ef836 */
[----:B------:R-:W-:Y:S01]  /*a8c0*/  HADD2.F32 R71, -RZ, R70.H1_H1 ;  /* 0x30000046ff477230 */ /* 0x000fe20000004100 */
[----:B------:R-:W-:Y:S01]  /*a8d0*/  F2FP.F16.E4M3.UNPACK_B R136, R136 ;  /* 0x00000088ff88723e */ /* 0x000fe200020006ff */
[----:B------:R-:W-:Y:S01]  /*a8e0*/  FMUL.FTZ R75, R68, R73 ;  /* 0x00000049444b7220 */ /* 0x000fe20000410000 */
[----:B------:R-:W-:-:S02]  /*a8f0*/  HADD2.F32 R70, -RZ, R138.H0_H0 ;  /* 0x2000008aff467230 */ /* 0x000fc40000004100 */
[C---:B------:R-:W-:Y:S01]  /*a900*/  FMUL.FTZ R73, R64.reuse, R73 ;  /* 0x0000004940497220 */ /* 0x040fe20000410000 */
[----:B------:R-:W-:Y:S02]  /*a910*/  HADD2.F32 R67, -RZ, R66.H0_H0 ;  /* 0x20000042ff437230 */ /* 0x000fe40000004100 */
[-C--:B------:R-:W-:Y:S01]  /*a920*/  FFMA.FTZ R78, R64, R71.reuse, -R75 ;  /* 0x00000047404e7223 */ /* 0x080fe2000001084b */
[----:B------:R-:W-:Y:S02]  /*a930*/  HADD2.F32 R62, -RZ, R60.H0_H0 ;  /* 0x2000003cff3e7230 */ /* 0x000fe40000004100 */
[----:B------:R-:W-:Y:S01]  /*a940*/  FFMA.FTZ R81, R68, R71, R73 ;  /* 0x0000004744517223 */ /* 0x000fe20000010049 */
[----:B------:R-:W-:Y:S02]  /*a950*/  HADD2.F32 R64, -RZ, R136.H0_H0 ;  /* 0x20000088ff407230 */ /* 0x000fe40000004100 */
[----:B------:R-:W-:Y:S01]  /*a960*/  FMUL.FTZ R71, R67, R70 ;  /* 0x0000004643477220 */ /* 0x000fe20000410000 */
[----:B------:R-:W-:-:S02]  /*a970*/  HADD2.F32 R73, -RZ, R138.H1_H1 ;  /* 0x3000008aff497230 */ /* 0x000fc40000004100 */
[C---:B------:R-:W-:Y:S01]  /*a980*/  FMUL.FTZ R70, R62.reuse, R70 ;  /* 0x000000463e467220 */ /* 0x040fe20000410000 */
[----:B------:R-:W-:Y:S02]  /*a990*/  HADD2.F32 R66, -RZ, R66.H1_H1 ;  /* 0x30000042ff427230 */ /* 0x000fe40000004100 */
[-C--:B------:R-:W-:Y:S01]  /*a9a0*/  FFMA.FTZ R72, R62, R64.reuse, -R71 ;  /* 0x000000403e487223 */ /* 0x080fe20000010847 */
[----:B------:R-:W-:Y:S02]  /*a9b0*/  IMAD.U32 R50, R74, 0x10000, RZ ;  /* 0x000100004a327824 */ /* 0x000fe400078e00ff */
[----:B------:R-:W-:Y:S01]  /*a9c0*/  FFMA.FTZ R74, R67, R64, R70 ;  /* 0x00000040434a7223 */ /* 0x000fe20000010046 */
[----:B------:R-:W-:Y:S02]  /*a9d0*/  HADD2.F32 R60, -RZ, R60.H1_H1 ;  /* 0x3000003cff3c7230 */ /* 0x000fe40000004100 */
[----:B------:R-:W-:Y:S01]  /*a9e0*/  FMUL.FTZ R67, R66, R73 ;  /* 0x0000004942437220 */ /* 0x000fe20000410000 */
[----:B------:R-:W-:Y:S01]  /*a9f0*/  HADD2.F32 R71, -RZ, R136.H1_H1 ;  /* 0x30000088ff477230 */ /* 0x000fe20000004100 */
[----:B------:R-:W-:-:S02]  /*aa00*/  F2FP.F16.E4M3.UNPACK_B R62, R137.H1 ;  /* 0x00000089ff3e723e */ /* 0x000fc400030006ff */
[----:B------:R-:W-:Y:S01]  /*aa10*/  F2FP.F16.E4M3.UNPACK_B R64, R69.H1 ;  /* 0x00000045ff40723e */ /* 0x000fe200030006ff */
[C---:B------:R-:W-:Y:S01]  /*aa20*/  FMUL.FTZ R73, R60.reuse, R73 ;  /* 0x000000493c497220 */ /* 0x040fe20000410000 */
[----:B------:R-:W-:Y:S01]  /*aa30*/  FFMA.FTZ R75, R60, R71, -R67 ;  /* 0x000000473c4b7223 */ /* 0x000fe20000010843 */
[----:B------:R-:W-:Y:S01]  /*aa40*/  F2FP.F16.E4M3.UNPACK_B R68, R135.H1 ;  /* 0x00000087ff44723e */ /* 0x000fe200030006ff */
[----:B------:R-:W-:Y:S01]  /*aa50*/  HADD2.F32 R70, -RZ, R62.H0_H0 ;  /* 0x2000003eff467230 */ /* 0x000fe20000004100 */
[----:B------:R-:W-:Y:S01]  /*aa60*/  F2FP.F16.E4M3.UNPACK_B R60, R65.H1 ;  /* 0x00000041ff3c723e */ /* 0x000fe200030006ff */
[----:B------:R-:W-:Y:S01]  /*aa70*/  HADD2.F32 R67, -RZ, R64.H0_H0 ;  /* 0x20000040ff437230 */ /* 0x000fe20000004100 */
[----:B------:R-:W-:Y:S01]  /*aa80*/  LOP3.LUT R50, R77, 0xff0000, R50, 0xf8, !PT ;  /* 0x00ff00004d327812 */ /* 0x000fe200078ef832 */
[----:B------:R-:W-:Y:S01]  /*aa90*/  FFMA.FTZ R77, R66, R71, R73 ;  /* 0x00000047424d7223 */ /* 0x000fe20000010049 */
[----:B------:R-:W-:Y:S01]  /*aaa0*/  HADD2.F32 R73, -RZ, R62.H1_H1 ;  /* 0x3000003eff497230 */ /* 0x000fe20000004100 */
[----:B------:R-:W-:Y:S01]  /*aab0*/  F2FP.F16.E4M3.UNPACK_B R137, R137 ;  /* 0x00000089ff89723e */ /* 0x000fe200020006ff */
[----:B------:R-:W-:-:S02]  /*aac0*/  HADD2.F32 R62, -RZ, R60.H0_H0 ;  /* 0x2000003cff3e7230 */ /* 0x000fc40000004100 */
[CC--:B------:R-:W-:Y:S01]  /*aad0*/  FMUL.FTZ R71, R67.reuse, R70.reuse ;  /* 0x0000004643477220 */ /* 0x0c0fe20000410000 */
[----:B------:R-:W-:Y:S01]  /*aae0*/  HADD2.F32 R66, -RZ, R68.H0_H0 ;  /* 0x20000044ff427230 */ /* 0x000fe20000004100 */
[----:B------:R-:W-:Y:S01]  /*aaf0*/  F2FP.F16.E4M3.UNPACK_B R69, R69 ;  /* 0x00000045ff45723e */ /* 0x000fe200020006ff */
[----:B------:R-:W-:Y:S02]  /*ab00*/  HADD2.F32 R64, -RZ, R64.H1_H1 ;  /* 0x30000040ff407230 */ /* 0x000fe40000004100 */
[C---:B------:R-:W-:Y:S01]  /*ab10*/  FMUL.FTZ R70, R62.reuse, R70 ;  /* 0x000000463e467220 */ /* 0x040fe20000410000 */
[----:B------:R-:W-:Y:S02]  /*ab20*/  HADD2.F32 R60, -RZ, R60.H1_H1 ;  /* 0x3000003cff3c7230 */ /* 0x000fe40000004100 */
[-C--:B------:R-:W-:Y:S01]  /*ab30*/  FFMA.FTZ R80, R62, R66.reuse, -R71 ;  /* 0x000000423e507223 */ /* 0x080fe20000010847 */
[----:B------:R-:W-:Y:S02]  /*ab40*/  HADD2.F32 R71, -RZ, R68.H1_H1 ;  /* 0x30000044ff477230 */ /* 0x000fe40000004100 */
[----:B------:R-:W-:Y:S01]  /*ab50*/  FMUL.FTZ R83, R64, R73 ;  /* 0x0000004940537220 */ /* 0x000fe20000410000 */
[----:B------:R-:W-:Y:S01]  /*ab60*/  F2FP.F16.E4M3.UNPACK_B R65, R65 ;  /* 0x00000041ff41723e */ /* 0x000fe200020006ff */
[C---:B------:R-:W-:Y:S01]  /*ab70*/  FMUL.FTZ R73, R60.reuse, R73 ;  /* 0x000000493c497220 */ /* 0x040fe20000410000 */
[----:B------:R-:W-:Y:S01]  /*ab80*/  FFMA.FTZ R82, R67, R66, R70 ;  /* 0x0000004243527223 */ /* 0x000fe20000010046 */
[----:B------:R-:W-:Y:S01]  /*ab90*/  FFMA.FTZ R83, R60, R71, -R83 ;  /* 0x000000473c537223 */ /* 0x000fe20000010853 */
[----:B------:R-:W-:Y:S01]  /*aba0*/  F2FP.F16.E4M3.UNPACK_B R135, R135 ;  /* 0x00000087ff87723e */ /* 0x000fe200020006ff */
[----:B------:R-:W-:Y:S01]  /*abb0*/  FFMA.FTZ R85, R64, R71, R73 ;  /* 0x0000004740557223 */ /* 0x000fe20000010049 */
[----:B------:R-:W-:Y:S01]  /*abc0*/  HADD2.F32 R71, -RZ, R137.H0_H0 ;  /* 0x20000089ff477230 */ /* 0x000fe20000004100 */
[----:B------:R-:W-:Y:S01]  /*abd0*/  F2FP.SATFINITE.E4M3.F32.PACK_AB_MERGE_C R78, R78, R79, RZ ;  /* 0x0000004f4e4e723e */ /* 0x000fe200048070ff */
[----:B------:R-:W-:Y:S01]  /*abe0*/  HADD2.F32 R62, -RZ, R69.H0_H0 ;  /* 0x20000045ff3e7230 */ /* 0x000fe20000004100 */
[----:B------:R-:W-:Y:S01]  /*abf0*/  F2FP.SATFINITE.E4M3.F32.PACK_AB_MERGE_C R83, R83, R80, RZ ;  /* 0x000000505353723e */ /* 0x000fe200048070ff */
[----:B------:R-:W-:Y:S01]  /*ac00*/  HADD2.F32 R66, -RZ, R137.H1_H1 ;  /* 0x30000089ff427230 */ /* 0x000fe20000004100 */
[----:B------:R-:W-:Y:S01]  /*ac10*/  F2FP.SATFINITE.E4M3.F32.PACK_AB_MERGE_C R85, R85, R82, RZ ;  /* 0x000000525555723e */ /* 0x000fe200048070ff */
[----:B------:R-:W-:-:S02]  /*ac20*/  HADD2.F32 R60, -RZ, R65.H0_H0 ;  /* 0x20000041ff3c7230 */ /* 0x000fc40000004100 */
[-C--:B------:R-:W-:Y:S01]  /*ac30*/  FMUL.FTZ R73, R62, R71.reuse ;  /* 0x000000473e497220 */ /* 0x080fe20000410000 */
[----:B------:R-:W-:Y:S01]  /*ac40*/  HADD2.F32 R69, -RZ, R69.H1_H1 ;  /* 0x30000045ff457230 */ /* 0x000fe20000004100 */
[----:B------:R-:W-:Y:S01]  /*ac50*/  F2FP.SATFINITE.E4M3.F32.PACK_AB_MERGE_C R80, R75, R72, R78 ;  /* 0x000000484b50723e */ /* 0x000fe2000480704e */
[----:B------:R-:W-:Y:S02]  /*ac60*/  HADD2.F32 R65, -RZ, R65.H1_H1 ;  /* 0x30000041ff417230 */ /* 0x000fe40000004100 */
[----:B------:R-:W-:Y:S01]  /*ac70*/  FMUL.FTZ R71, R60, R71 ;  /* 0x000000473c477220 */ /* 0x000fe20000410000 */
[--C-:B------:R-:W-:Y:S02]  /*ac80*/  HADD2.F32 R67, -RZ, R135.reuse.H0_H0 ;  /* 0x20000087ff437230 */ /* 0x100fe40000004100 */
[-C--:B------:R-:W-:Y:S01]  /*ac90*/  FMUL.FTZ R68, R69, R66.reuse ;  /* 0x0000004245447220 */ /* 0x080fe20000410000 */
[----:B------:R-:W-:Y:S02]  /*aca0*/  HADD2.F32 R64, -RZ, R135.H1_H1 ;  /* 0x30000087ff407230 */ /* 0x000fe40000004100 */
[----:B------:R-:W-:Y:S01]  /*acb0*/  FMUL.FTZ R66, R65, R66 ;  /* 0x0000004241427220 */ /* 0x000fe20000410000 */
[----:B------:R-:W-:Y:S01]  /*acc0*/  F2FP.SATFINITE.E4M3.F32.PACK_AB_MERGE_C R76, R81, R76, RZ ;  /* 0x0000004c514c723e */ /* 0x000fe200048070ff */
[-C--:B------:R-:W-:Y:S01]  /*acd0*/  FFMA.FTZ R71, R62, R67.reuse, R71 ;  /* 0x000000433e477223 */ /* 0x080fe20000010047 */
[----:B------:R-:W-:Y:S01]  /*ace0*/  FFMA.FTZ R73, R60, R67, -R73 ;  /* 0x000000433c497223 */ /* 0x000fe20000010849 */
[-C--:B------:R-:W-:Y:S01]  /*acf0*/  FFMA.FTZ R62, R65, R64.reuse, -R68 ;  /* 0x00000040413e7223 */ /* 0x080fe20000010844 */
[----:B------:R-:W-:Y:S01]  /*ad00*/  FFMA.FTZ R70, R69, R64, R66 ;  /* 0x0000004045467223 */ /* 0x000fe20000010042 */
[----:B------:R-:W-:-:S02]  /*ad10*/  F2FP.F16.E4M3.UNPACK_B R64, R53 ;  /* 0x00000035ff40723e */ /* 0x000fc400020006ff */
[----:B------:R-:W-:Y:S02]  /*ad20*/  F2FP.F16.E4M3.UNPACK_B R68, R54 ;  /* 0x00000036ff44723e */ /* 0x000fe400020006ff */
[----:B------:R-:W-:Y:S01]  /*ad30*/  F2FP.F16.E4M3.UNPACK_B R60, R49 ;  /* 0x00000031ff3c723e */ /* 0x000fe200020006ff */
        /* <DEDUP_REMOVED lines=10> */
[----:B------:R-:W-:Y:S02]  /*ade0*/  HADD2.F32 R69, -RZ, R68.H1_H1 ;  /* 0x30000044ff457230 */ /* 0x000fe40000004100 */
[-C--:B------:R-:W-:Y:S01]  /*adf0*/  FFMA.FTZ R71, R62, R67.reuse, -R71 ;  /* 0x000000433e477223 */ /* 0x080fe20000010847 */
[----:B------:R-:W-:Y:S02]  /*ae00*/  HADD2.F32 R60, -RZ, R60.H1_H1 ;  /* 0x3000003cff3c7230 */ /* 0x000fe40000004100 */
[----:B------:R-:W-:Y:S01]  /*ae10*/  FFMA.FTZ R70, R65, R67, R70 ;  /* 0x0000004341467223 */ /* 0x000fe20000010046 */
[----:B------:R-:W-:Y:S02]  /*ae20*/  HADD2.F32 R65, -RZ, R66.H1_H1 ;  /* 0x30000042ff417230 */ /* 0x000fe40000004100 */
[----:B------:R-:W-:Y:S01]  /*ae30*/  FMUL.FTZ R67, R64, R69 ;  /* 0x0000004540437220 */ /* 0x000fe20000410000 */
[----:B------:R-:W-:Y:S01]  /*ae40*/  F2FP.F16.E4M3.UNPACK_B R49, R49.H1 ;  /* 0x00000031ff31723e */ /* 0x000fe200030006ff */
[C---:B------:R-:W-:Y:S01]  /*ae50*/  FMUL.FTZ R69, R60.reuse, R69 ;  /* 0x000000453c457220 */ /* 0x040fe20000410000 */
[----:B------:R-:W-:Y:S01]  /*ae60*/  F2FP.F16.E4M3.UNPACK_B R62, R53.H1 ;  /* 0x00000035ff3e723e */ /* 0x000fe200030006ff */
[-C--:B------:R-:W-:Y:S01]  /*ae70*/  FFMA.FTZ R72, R60, R65.reuse, -R67 ;  /* 0x000000413c487223 */ /* 0x080fe20000010843 */
[----:B------:R-:W-:Y:S01]  /*ae80*/  F2FP.F16.E4M3.UNPACK_B R60, R54.H1 ;  /* 0x00000036ff3c723e */ /* 0x000fe200030006ff */
[----:B------:R-:W-:Y:S01]  /*ae90*/  FFMA.FTZ R73, R64, R65, R69 ;  /* 0x0000004140497223 */ /* 0x000fe20000010045 */
[----:B------:R-:W-:Y:S01]  /*aea0*/  F2FP.F16.E4M3.UNPACK_B R52, R52.H1 ;  /* 0x00000034ff34723e */ /* 0x000fe200030006ff */
[----:B------:R-:W-:Y:S01]  /*aeb0*/  HADD2.F32 R53, -RZ, R49.H0_H0 ;  /* 0x20000031ff357230 */ /* 0x000fe20000004100 */
[----:B------:R-:W-:Y:S01]  /*aec0*/  F2FP.SATFINITE.E4M3.F32.PACK_AB_MERGE_C R82, R77, R74, R76 ;  /* 0x0000004a4d52723e */ /* 0x000fe2000480704c */
[----:B------:R-:W-:-:S02]  /*aed0*/  HADD2.F32 R54, -RZ, R62.H0_H0 ;  /* 0x2000003eff367230 */ /* 0x000fc40000004100 */
[----:B------:R-:W-:Y:S02]  /*aee0*/  HADD2.F32 R64, -RZ, R60.H0_H0 ;  /* 0x2000003cff407230 */ /* 0x000fe40000004100 */
[----:B------:R-:W-:Y:S02]  /*aef0*/  HADD2.F32 R62, -RZ, R62.H1_H1 ;  /* 0x3000003eff3e7230 */ /* 0x000fe40000004100 */
[----:B------:R-:W-:Y:S02]  /*af00*/  HADD2.F32 R65, -RZ, R60.H1_H1 ;  /* 0x3000003cff417230 */ /* 0x000fe40000004100 */
[-C--:B------:R-:W-:Y:S01]  /*af10*/  FMUL.FTZ R66, R54, R64.reuse ;  /* 0x0000004036427220 */ /* 0x080fe20000410000 */
[----:B------:R-:W-:Y:S02]  /*af20*/  HADD2.F32 R60, -RZ, R52.H0_H0 ;  /* 0x20000034ff3c7230 */ /* 0x000fe40000004100 */
[----:B------:R-:W-:Y:S01]  /*af30*/  FMUL.FTZ R67, R53, R64 ;  /* 0x0000004035437220 */ /* 0x000fe20000410000 */
[----:B------:R-:W-:-:S02]  /*af40*/  HADD2.F32 R49, -RZ, R49.H1_H1 ;  /* 0x30000031ff317230 */ /* 0x000fc40000004100 */
[-C--:B------:R-:W-:Y:S01]  /*af50*/  FMUL.FTZ R64, R62, R65.reuse ;  /* 0x000000413e407220 */ /* 0x080fe20000410000 */
[----:B------:R-:W-:Y:S02]  /*af60*/  HADD2.F32 R52, -RZ, R52.H1_H1 ;  /* 0x30000034ff347230 */ /* 0x000fe40000004100 */
[----:B------:R-:W-:Y:S01]  /*af70*/  FFMA.FTZ R75, R54, R60, R67 ;  /* 0x0000003c364b7223 */ /* 0x000fe20000010043 */
[----:B------:R-:W-:Y:S01]  /*af80*/  F2FP.F16.E4M3.UNPACK_B R67, R50.H1 ;  /* 0x00000032ff43723e */ /* 0x000fe200030006ff */
[----:B------:R-:W-:Y:S01]  /*af90*/  FMUL.FTZ R65, R49, R65 ;  /* 0x0000004131417220 */ /* 0x000fe20000410000 */
[----:B------:R-:W-:Y:S01]  /*afa0*/  FFMA.FTZ R74, R53, R60, -R66 ;  /* 0x0000003c354a7223 */ /* 0x000fe20000010842 */
[-C--:B------:R-:W-:Y:S01]  /*afb0*/  FFMA.FTZ R77, R49, R52.reuse, -R64 ;  /* 0x00000034314d7223 */ /* 0x080fe20000010840 */
[-C--:B------:R-:W-:Y:S01]  /*afc0*/  F2FP.F16.E4M3.UNPACK_B R49, R51.reuse ;  /* 0x00000033ff31723e */ /* 0x080fe200020006ff */
[----:B------:R-:W-:Y:S01]  /*afd0*/  FFMA.FTZ R76, R62, R52, R65 ;  /* 0x000000343e4c7223 */ /* 0x000fe20000010041 */
[----:B------:R-:W-:Y:S01]  /*afe0*/  F2FP.F16.E4M3.UNPACK_B R51, R51.H1 ;  /* 0x00000033ff33723e */ /* 0x000fe200030006ff */
[----:B------:R-:W-:Y:S01]  /*aff0*/  HADD2.F32 R68, -RZ, R67.H0_H0 ;  /* 0x20000043ff447230 */ /* 0x000fe20000004100 */
[-C--:B------:R-:W-:Y:S01]  /*b000*/  F2FP.F16.E4M3.UNPACK_B R54, R55.reuse ;  /* 0x00000037ff36723e */ /* 0x080fe200020006ff */
[----:B------:R-:W-:Y:S01]  /*b010*/  HADD2.F32 R52, -RZ, R49.H0_H0 ;  /* 0x20000031ff347230 */ /* 0x000fe20000004100 */
[----:B------:R-:W-:Y:S01]  /*b020*/  F2FP.F16.E4M3.UNPACK_B R55, R55.H1 ;  /* 0x00000037ff37723e */ /* 0x000fe200030006ff */
[--C-:B------:R-:W-:Y:S01]  /*b030*/  HADD2.F32 R53, -RZ, R51.reuse.H0_H0 ;  /* 0x20000033ff357230 */ /* 0x100fe20000004100 */
[----:B------:R-:W-:Y:S01]  /*b040*/  F2FP.F16.E4M3.UNPACK_B R66, R50 ;  /* 0x00000032ff42723e */ /* 0x000fe200020006ff */
[----:B------:R-:W-:Y:S01]  /*b050*/  HADD2.F32 R60, -RZ, R54.H0_H0 ;  /* 0x20000036ff3c7230 */ /* 0x000fe20000004100 */
[-C--:B------:R-:W-:Y:S01]  /*b060*/  F2FP.F16.E4M3.UNPACK_B R62, R48.reuse.H1 ;  /* 0x00000030ff3e723e */ /* 0x080fe200030006ff */
[----:B------:R-:W-:Y:S01]  /*b070*/  HADD2.F32 R51, -RZ, R51.H1_H1 ;  /* 0x30000033ff337230 */ /* 0x000fe20000004100 */
[----:B------:R-:W-:Y:S01]  /*b080*/  F2FP.F16.E4M3.UNPACK_B R50, R48 ;  /* 0x00000030ff32723e */ /* 0x000fe200020006ff */
[----:B------:R-:W-:-:S02]  /*b090*/  HADD2.F32 R69, -RZ, R66.H0_H0 ;  /* 0x20000042ff457230 */ /* 0x000fc40000004100 */
[----:B------:R-:W-:Y:S01]  /*b0a0*/  FMUL.FTZ R81, R53, R68 ;  /* 0x0000004435517220 */ /* 0x000fe20000410000 */
[--C-:B------:R-:W-:Y:S01]  /*b0b0*/  HADD2.F32 R48, -RZ, R55.reuse.H0_H0 ;  /* 0x20000037ff307230 */ /* 0x100fe20000004100 */
[----:B------:R-:W-:Y:S01]  /*b0c0*/  F2FP.SATFINITE.E4M3.F32.PACK_AB_MERGE_C R74, R77, R74, RZ ;  /* 0x0000004a4d4a723e */ /* 0x000fe200048070ff */
[----:B------:R-:W-:Y:S02]  /*b0d0*/  HADD2.F32 R64, -RZ, R62.H0_H0 ;  /* 0x2000003eff407230 */ /* 0x000fe40000004100 */
[-C--:B------:R-:W-:Y:S01]  /*b0e0*/  FMUL.FTZ R79, R60, R69.reuse ;  /* 0x000000453c4f7220 */ /* 0x080fe20000410000 */
[----:B------:R-:W-:Y:S02]  /*b0f0*/  HADD2.F32 R65, -RZ, R50.H0_H0 ;  /* 0x20000032ff417230 */ /* 0x000fe40000004100 */
[----:B------:R-:W-:Y:S01]  /*b100*/  FMUL.FTZ R78, R48, R68 ;  /* 0x00000044304e7220 */ /* 0x000fe20000410000 */
[----:B------:R-:W-:Y:S01]  /*b110*/  FMUL.FTZ R69, R52, R69 ;  /* 0x0000004534457220 */ /* 0x000fe20000410000 */
[----:B------:R-:W-:Y:S01]  /*b120*/  FFMA.FTZ R81, R48, R64, R81 ;  /* 0x0000004030517223 */ /* 0x000fe20000010051 */
[----:B------:R-:W-:-:S02]  /*b130*/  HADD2.F32 R55, -RZ, R55.H1_H1 ;  /* 0x30000037ff377230 */ /* 0x000fc40000004100 */
[-C--:B------:R-:W-:Y:S01]  /*b140*/  FFMA.FTZ R79, R52, R65.reuse, -R79 ;  /* 0x00000041344f7223 */ /* 0x080fe2000001084f */
[----:B------:R-:W-:Y:S02]  /*b150*/  HADD2.F32 R48, -RZ, R67.H1_H1 ;  /* 0x30000043ff307230 */ /* 0x000fe40000004100 */
[----:B------:R-:W-:Y:S01]  /*b160*/  FFMA.FTZ R69, R60, R65, R69 ;  /* 0x000000413c457223 */ /* 0x000fe20000010045 */
[----:B------:R-:W-:Y:S02]  /*b170*/  HADD2.F32 R54, -RZ, R54.H1_H1 ;  /* 0x30000036ff367230 */ /* 0x000fe40000004100 */
[----:B------:R-:W-:Y:S01]  /*b180*/  FFMA.FTZ R78, R53, R64, -R78 ;  /* 0x00000040354e7223 */ /* 0x000fe2000001084e */
[----:B------:R-:W-:Y:S02]  /*b190*/  HADD2.F32 R66, -RZ, R66.H1_H1 ;  /* 0x30000042ff427230 */ /* 0x000fe40000004100 */
[----:B------:R-:W-:Y:S01]  /*b1a0*/  FMUL.FTZ R52, R55, R48 ;  /* 0x0000003037347220 */ /* 0x000fe20000410000 */
[----:B------:R-:W-:-:S02]  /*b1b0*/  HADD2.F32 R49, -RZ, R49.H1_H1 ;  /* 0x30000031ff317230 */ /* 0x000fc40000004100 */
[----:B------:R-:W-:Y:S01]  /*b1c0*/  FMUL.FTZ R60, R51, R48 ;  /* 0x00000030333c7220 */ /* 0x000fe20000410000 */
        /* <DEDUP_REMOVED lines=9> */
[----:B------:R-:W-:Y:S01]  /*b260*/  F2FP.SATFINITE.E4M3.F32.PACK_AB_MERGE_C R49, R72, R71, R74 ;  /* 0x000000474831723e */ /* 0x000fe2000480704a */
[----:B------:R-:W-:Y:S01]  /*b270*/  IMAD.MOV.U32 R54, RZ, RZ, R85 ;  /* 0x000000ffff367224 */ /* 0x000fe200078e0055 */
[----:B------:R-:W-:-:S02]  /*b280*/  F2FP.SATFINITE.E4M3.F32.PACK_AB_MERGE_C R51, R51, R78, RZ ;  /* 0x0000004e3333723e */ /* 0x000fc400048070ff */
[----:B------:R-:W-:Y:S02]  /*b290*/  F2FP.SATFINITE.E4M3.F32.PACK_AB_MERGE_C R60, R60, R81, RZ ;  /* 0x000000513c3c723e */ /* 0x000fe400048070ff */
[----:B------:R-:W-:Y:S01]  /*b2a0*/  F2FP.SATFINITE.E4M3.F32.PACK_AB_MERGE_C R51, R48, R79, R51 ;  /* 0x0000004f3033723e */ /* 0x000fe20004807033 */
[----:B------:R-:W-:Y:S01]  /*b2b0*/  IMAD.MOV.U32 R48, RZ, RZ, R80 ;  /* 0x000000ffff307224 */ /* 0x000fe200078e0050 */
[----:B------:R-:W-:Y:S01]  /*b2c0*/  F2FP.SATFINITE.E4M3.F32.PACK_AB_MERGE_C R55, R50, R69, R60 ;  /* 0x000000453237723e */ /* 0x000fe2000480703c */
[----:B------:R-:W-:Y:S01]  /*b2d0*/  IMAD.MOV.U32 R50, RZ, RZ, R83 ;  /* 0x000000ffff327224 */ /* 0x000fe200078e0053 */
[----:B------:R-:W-:Y:S02]  /*b2e0*/  F2FP.SATFINITE.E4M3.F32.PACK_AB_MERGE_C R53, R73, R70, R75 ;  /* 0x000000464935723e */ /* 0x000fe4000480704b */
[----:B------:R-:W-:-:S07]  /*b2f0*/  MOV R52, R82 ;  /* 0x0000005200347202 */ /* 0x000fce0000000f00 */
.L_x_359:
[----:B------:R-:W-:Y:S05]  /*b300*/  BSYNC B1 ;  /* 0x0000000000017941 */ /* 0x000fea0003800000 */
.L_x_358:
[----:B-1----:R1:W-:Y:S01]  /*b310*/  STG.E.128 desc[UR42][R58.64], R48 ;  /* 0x000000303a007986 */ /* 0x0023e2000c101d2a */
[----:B------:R-:W-:-:S13]  /*b320*/  ISETP.GE.AND P2, PT, R63, R140, PT ;  /* 0x0000008c3f00720c */ /* 0x000fda0003f46270 */
[----:B------:R-:W-:Y:S05]  /*b330*/  @P2 BRA `(.L_x_336) ;  /* 0x00000004005c2947 */ /* 0x000fea0003800000 */
[--C-:B-1----:R-:W-:Y:S02]  /*b340*/  SHF.R.S32.HI R48, RZ, 0x1f, R63.reuse ;  /* 0x0000001fff307819 */ /* 0x102fe4000001143f */
[----:B------:R-:W-:-:S04]  /*b350*/  IADD3 R63, P2, P3, R100, R122, R63 ;  /* 0x0000007a643f7210 */ /* 0x000fc80007b5e03f */
[----:B------:R-:W-:Y:S02]  /*b360*/  IADD3.X R48, R36, R61, R48, P2, P3 ;  /* 0x0000003d24307210 */ /* 0x000fe400017e6430 */
[----:B------:R-:W-:-:S05]  /*b370*/  IADD3 R56, P2, R63, R56, RZ ;  /* 0x000000383f387210 */ /* 0x000fca0007f5e0ff */
[----:B------:R-:W-:-:S05]  /*b380*/  IMAD.X R57, R48, 0x1, R57, P2 ;  /* 0x0000000130397824 */ /* 0x000fca00010e0639 */
[----:B--2---:R1:W-:Y:S01]  /*b390*/  STG.E.128 desc[UR42][R56.64], R52 ;  /* 0x0000003438007986 */ /* 0x0043e2000c101d2a */
[----:B------:R-:W-:Y:S05]  /*b3a0*/  BRA `(.L_x_336) ;  /* 0x0000000400407947 */ /* 0x000fea0003800000 */
.L_x_299:
[----:B------:R-:W-:-:S06]  /*b3b0*/  UISETP.NE.AND UP0, UPT, UR47, 0x3, UPT ;  /* 0x000000032f00788c */ /* 0x000fcc000bf05270 */
[----:B------:R-:W-:-:S13]  /*b3c0*/  PLOP3.LUT P5, PT, PT, PT, UP0, 0x80, 0x0 ;  /* 0x000000000000781c */ /* 0x000fda0003faf008 */
[----:B------:R-:W-:Y:S05]  /*b3d0*/  @!P5 BRA `(.L_x_360) ;  /* 0x000000000004d947 */ /* 0x000fea0003800000 */
[----:B------:R-:W-:Y:S01]  /*b3e0*/  BPT.TRAP 0x1 ;  /* 0x000000040000795c */ /* 0x000fe20000300000 */
.L_x_360:
[----:B------:R-:W-:Y:S01]  /*b3f0*/  LEA R109, R232, R19, 0x3 ;  /* 0x00000013e86d7211 */ /* 0x000fe200078e18ff */
[----:B------:R-:W-:Y:S01]  /*b400*/  IMAD R118, R25, -0x80, R2 ;  /* 0xffffff8019767824 */ /* 0x000fe200078e0202 */
[----:B------:R-:W-:Y:S01]  /*b410*/  SHF.L.U32 R124, R237, 0x1f, RZ ;  /* 0x0000001fed7c7819 */ /* 0x000fe200000006ff */
[----:B------:R-:W-:Y:S01]  /*b420*/  BSSY B1, `(.L_x_361) ;  /* 0x0000006000017945 */ /* 0x000fe20003800000 */
[----:B------:R-:W-:Y:S01]  /*b430*/  SHF.R.S32.HI R49, RZ, 0x1f, R25 ;  /* 0x0000001fff317819 */ /* 0x000fe20000011419 */
[----:B------:R-:W-:Y:S01]  /*b440*/  IMAD R48, R3, R25, RZ ;  /* 0x0000001903307224 */ /* 0x000fe200078e02ff */
[----:B------:R-:W0:Y:S01]  /*b450*/  SYNCS.PHASECHK.TRANS64.TRYWAIT P2, [R109+URZ+0x38890], R124 ;  /* 0x0388907c6d0075a7 */ /* 0x000e22000804017f */
[----:B------:R-:W-:Y:S01]  /*b460*/  VIMNMX R118, R118, 0x80, PT ;  /* 0x0000008076767848 */ /* 0x000fe20003fe0100 */
[----:B0-----:R-:W-:Y:S06]  /*b470*/  @!P2 BRA `(.L_x_362) ;  /* 0x0000019c0024a947 */ /* 0x001fec0003800000 */
.L_x_599:
[----:B------:R-:W-:Y:S05]  /*b480*/  BSYNC B1 ;  /* 0x0000000000017941 */ /* 0x000fea0003800000 */
.L_x_361:
[----:B------:R-:W-:Y:S01]  /*b490*/  ISETP.GE.AND P2, PT, R22, R118, PT ;  /* 0x000000761600720c */ /* 0x000fe20003f46270 */
[----:B------:R-:W-:Y:S01]  /*b4a0*/  IMAD R49, R49, R134, R48 ;  /* 0x0000008631317224 */ /* 0x000fe200078e0230 */
[----:B------:R-:W-:Y:S01]  /*b4b0*/  BSSY B1, `(.L_x_363) ;  /* 0x000000e000017945 */ /* 0x000fe20003800000 */
[----:B------:R-:W-:-:S04]  /*b4c0*/  IMAD.WIDE.U32 R56, R134, R25, RZ ;  /* 0x0000001986387225 */ /* 0x000fc800078e00ff */
[----:B------:R-:W-:-:S06]  /*b4d0*/  IMAD.IADD R63, R49, 0x1, R57 ;  /* 0x00000001313f7824 */ /* 0x000fcc00078e0239 */
[----:B------:R-:W-:Y:S05]  /*b4e0*/  @P2 BRA `(.L_x_364) ;  /* 0x0000000000282947 */ /* 0x000fea0003800000 */
[----:B------:R-:W1:Y:S01]  /*b4f0*/  @!P0 LDS.128 R48, [R114+0x28400] ;  /* 0x0284000072308984 */ /* 0x000e620000000c00 */
[----:B------:R-:W2:Y:S03]  /*b500*/  @!P0 LDC.64 R58, c[0x0][0x2d8] ;  /* 0x0000b600ff3a8b82 */ /* 0x000ea60000000a00 */
[----:B------:R-:W3:Y:S05]  /*b510*/  @!P1 LDS.128 R52, [R114+0x2c400] ;  /* 0x02c4000072349984 */ /* 0x000eea0000000c00 */
[----:B------:R-:W4:Y:S01]  /*b520*/  @!P1 LDC.64 R60, c[0x0][0x2d8] ;  /* 0x0000b600ff3c9b82 */ /* 0x000f220000000a00 */
[----:B--2---:R-:W-:-:S04]  /*b530*/  @!P0 IADD3 R58, P2, P3, R56, R58, R37 ;  /* 0x0000003a383a8210 */ /* 0x004fc80007b5e025 */
[----:B------:R-:W-:Y:S02]  /*b540*/  @!P0 IADD3.X R59, R63, R59, R40, P2, P3 ;  /* 0x0000003b3f3b8210 */ /* 0x000fe400017e6428 */
[----:B----4-:R-:W-:-:S04]  /*b550*/  @!P1 IADD3 R60, P2, P3, R41, R60, R56 ;  /* 0x0000003c293c9210 */ /* 0x010fc80007b5e038 */
[----:B------:R-:W-:Y:S01]  /*b560*/  @!P1 IADD3.X R61, R107, R61, R63, P2, P3 ;  /* 0x0000003d6b3d9210 */ /* 0x000fe200017e643f */
[----:B-1----:R1:W-:Y:S04]  /*b570*/  @!P0 STG.E.128 desc[UR42][R58.64], R48 ;  /* 0x000000303a008986 */ /* 0x0023e8000c101d2a */
[----:B---3--:R1:W-:Y:S04]  /*b580*/  @!P1 STG.E.128 desc[UR42][R60.64], R52 ;  /* 0x000000343c009986 */ /* 0x0083e8000c101d2a */
.L_x_364:
[----:B------:R-:W-:Y:S05]  /*b590*/  BSYNC B1 ;  /* 0x0000000000017941 */ /* 0x000fea0003800000 */
.L_x_363:
[----:B------:R-:W-:Y:S01]  /*b5a0*/  ISETP.GE.AND P2, PT, R233, R118, PT ;  /* 0x00000076e900720c */ /* 0x000fe20003f46270 */
[----:B------:R-:W-:-:S12]  /*b5b0*/  BSSY B1, `(.L_x_365) ;  /* 0x000000e000017945 */ /* 0x000fd80003800000 */
[----:B------:R-:W-:Y:S05]  /*b5c0*/  @P2 BRA `(.L_x_366) ;  /* 0x0000000000302947 */ /* 0x000fea0003800000 */
[----:B-1----:R-:W1:Y:S01]  /*b5d0*/  @!P0 LDC.64 R58, c[0x0][0x2d8] ;  /* 0x0000b600ff3a8b82 */ /* 0x002e620000000a00 */
[----:B------:R-:W-:Y:S01]  /*b5e0*/  IADD3 R60, P2, R92, R56, RZ ;  /* 0x000000385c3c7210 */ /* 0x000fe20007f5e0ff */
[----:B------:R-:W-:Y:S04]  /*b5f0*/  @!P1 LDS.128 R52, [R114+0x2d400] ;  /* 0x02d4000072349984 */ /* 0x000fe80000000c00 */
[----:B------:R-:W-:Y:S02]  /*b600*/  IMAD.X R48, R63, 0x1, R93, P2 ;  /* 0x000000013f307824 */ /* 0x000fe400010e065d */
[----:B------:R-:W2:Y:S01]  /*b610*/  @!P1 LDC.64 R50, c[0x0][0x2d8] ;  /* 0x0000b600ff329b82 */ /* 0x000ea20000000a00 */
[----:B-1----:R-:W-:-:S04]  /*b620*/  @!P0 IADD3 R58, P2, P3, R60, R58, R37 ;  /* 0x0000003a3c3a8210 */ /* 0x002fc80007b5e025 */
[----:B------:R-:W-:Y:S02]  /*b630*/  @!P0 IADD3.X R59, R48, R59, R40, P2, P3 ;  /* 0x0000003b303b8210 */ /* 0x000fe400017e6428 */
[----:B--2---:R-:W-:-:S04]  /*b640*/  @!P1 IADD3 R60, P2, P3, R41, R50, R60 ;  /* 0x00000032293c9210 */ /* 0x004fc80007b5e03c */
[----:B------:R-:W-:Y:S02]  /*b650*/  @!P1 IADD3.X R61, R107, R51, R48, P2, P3 ;  /* 0x000000336b3d9210 */ /* 0x000fe400017e6430 */
[----:B------:R-:W1:Y:S04]  /*b660*/  @!P0 LDS.128 R48, [R114+0x29400] ;  /* 0x0294000072308984 */ /* 0x000e680000000c00 */
[----:B-1----:R2:W-:Y:S04]  /*b670*/  @!P0 STG.E.128 desc[UR42][R58.64], R48 ;  /* 0x000000303a008986 */ /* 0x0025e8000c101d2a */
[----:B------:R2:W-:Y:S02]  /*b680*/  @!P1 STG.E.128 desc[UR42][R60.64], R52 ;  /* 0x000000343c009986 */ /* 0x0005e4000c101d2a */
.L_x_366:
[----:B------:R-:W-:Y:S05]  /*b690*/  BSYNC B1 ;  /* 0x0000000000017941 */ /* 0x000fea0003800000 */
.L_x_365:
[----:B------:R-:W-:Y:S01]  /*b6a0*/  ISETP.GE.AND P2, PT, R234, R118, PT ;  /* 0x00000076ea00720c */ /* 0x000fe20003f46270 */
[----:B------:R-:W-:-:S12]  /*b6b0*/  BSSY B1, `(.L_x_367) ;  /* 0x000000e000017945 */ /* 0x000fd80003800000 */
[----:B------:R-:W-:Y:S05]  /*b6c0*/  @P2 BRA `(.L_x_368) ;  /* 0x0000000000302947 */ /* 0x000fea0003800000 */
[----:B-12---:R-:W1:Y:S01]  /*b6d0*/  @!P0 LDC.64 R58, c[0x0][0x2d8] ;  /* 0x0000b600ff3a8b82 */ /* 0x006e620000000a00 */
[----:B------:R-:W-:Y:S01]  /*b6e0*/  LEA R60, P2, R102, R56, 0x6 ;  /* 0x00000038663c7211 */ /* 0x000fe200078430ff */
        /* <DEDUP_REMOVED lines=10> */
.L_x_368:
[----:B------:R-:W-:Y:S05]  /*b790*/  BSYNC B1 ;  /* 0x0000000000017941 */ /* 0x000fea0003800000 */
.L_x_367:
[----:B------:R-:W-:-:S13]  /*b7a0*/  ISETP.GE.AND P2, PT, R235, R118, PT ;  /* 0x00000076eb00720c */ /* 0x000fda0003f46270 */
[----:B------:R-:W-:Y:S05]  /*b7b0*/  @P2 BRA `(.L_x_336) ;  /* 0x00000000003c2947 */ /* 0x000fea0003800000 */
[----:B-123--:R-:W1:Y:S01]  /*b7c0*/  LDC.64 R48, c[0x0][0x2f0] ;  /* 0x0000bc00ff307b82 */ /* 0x00ee620000000a00 */
[----:B------:R-:W-:Y:S01]  /*b7d0*/  MOV R57, R63 ;  /* 0x0000003f00397202 */ /* 0x000fe20000000f00 */
[----:B------:R-:W-:Y:S06]  /*b7e0*/  @!P1 LDS.128 R52, [R114+0x2f400] ;  /* 0x02f4000072349984 */ /* 0x000fec0000000c00 */
[----:B------:R-:W2:Y:S01]  /*b7f0*/  @!P0 LDC.64 R50, c[0x0][0x2d8] ;  /* 0x0000b600ff328b82 */ /* 0x000ea20000000a00 */
[----:B-1----:R-:W-:-:S04]  /*b800*/  IMAD.WIDE.U32 R58, R48, 0x60, R56 ;  /* 0x00000060303a7825 */ /* 0x002fc800078e0038 */
[----:B------:R-:W-:-:S04]  /*b810*/  IMAD R49, R49, 0x60, RZ ;  /* 0x0000006031317824 */ /* 0x000fc800078e02ff */
[----:B------:R-:W-:Y:S01]  /*b820*/  IMAD.IADD R48, R59, 0x1, R49 ;  /* 0x000000013b307824 */ /* 0x000fe200078e0231 */
[----:B--2---:R-:W-:-:S04]  /*b830*/  @!P0 IADD3 R56, P2, P3, R58, R50, R37 ;  /* 0x000000323a388210 */ /* 0x004fc80007b5e025 */
[----:B------:R-:W-:Y:S02]  /*b840*/  @!P0 IADD3.X R57, R48, R51, R40, P2, P3 ;  /* 0x0000003330398210 */ /* 0x000fe400017e6428 */
[----:B------:R-:W1:Y:S02]  /*b850*/  @!P1 LDC.64 R50, c[0x0][0x2d8] ;  /* 0x0000b600ff329b82 */ /* 0x000e640000000a00 */
[----:B-1----:R-:W-:-:S04]  /*b860*/  @!P1 IADD3 R58, P2, P3, R41, R50, R58 ;  /* 0x00000032293a9210 */ /* 0x002fc80007b5e03a */
[----:B------:R-:W-:Y:S02]  /*b870*/  @!P1 IADD3.X R59, R107, R51, R48, P2, P3 ;  /* 0x000000336b3b9210 */ /* 0x000fe400017e6430 */
[----:B------:R-:W1:Y:S04]  /*b880*/  @!P0 LDS.128 R48, [R114+0x2b400] ;  /* 0x02b4000072308984 */ /* 0x000e680000000c00 */
[----:B-1----:R4:W-:Y:S04]  /*b890*/  @!P0 STG.E.128 desc[UR42][R56.64], R48 ;  /* 0x0000003038008986 */ /* 0x0029e8000c101d2a */
[----:B------:R4:W-:Y:S02]  /*b8a0*/  @!P1 STG.E.128 desc[UR42][R58.64], R52 ;  /* 0x000000343a009986 */ /* 0x0009e4000c101d2a */
.L_x_336:
[----:B------:R-:W-:Y:S05]  /*b8b0*/  BSYNC B0 ;  /* 0x0000000000007941 */ /* 0x000fea0003800000 */
.L_x_298:
[----:B-1234-:R-:W1:Y:S01]  /*b8c0*/  S2R R48, SR_TID.X ;  /* 0x0000000000307919 */ /* 0x01ee620000002100 */
[----:B------:R-:W-:Y:S01]  /*b8d0*/  @!PT LDS RZ, [RZ] ;  /* 0x00000000fffff984 */ /* 0x000fe20000000800 */
[----:B------:R-:W-:Y:S01]  /*b8e0*/  @!PT LDS RZ, [RZ] ;  /* 0x00000000fffff984 */ /* 0x000fe20000000800 */
[----:B------:R-:W-:Y:S01]  /*b8f0*/  @!PT LDS RZ, [RZ] ;  /* 0x00000000fffff984 */ /* 0x000fe20000000800 */
[----:B------:R-:W-:Y:S01]  /*b900*/  @!PT LDS RZ, [RZ] ;  /* 0x00000000fffff984 */ /* 0x000fe20000000800 */
[----:B------:R2:W-:Y:S06]  /*b910*/  MEMBAR.ALL.CTA ;  /* 0x0000000000007992 */ /* 0x0005ec0000008000 */
[----:B--2---:R-:W2:Y:S01]  /*b920*/  FENCE.VIEW.ASYNC.S ;  /* 0x00000000000073c6 */ /* 0x004ea20000000000 */
[----:B------:R-:W-:Y:S05]  /*b930*/  WARPSYNC.ALL ;  /* 0x0000000000007948 */ /* 0x000fea0003800000 */
[----:B------:R-:W-:Y:S01]  /*b940*/  BSSY B0, `(.L_x_369) ;  /* 0x0000009000007945 */ /* 0x000fe20003800000 */
[----:B-1----:R-:W-:Y:S01]  /*b950*/  LOP3.LUT R48, R48, 0x7f, RZ, 0xc0, !PT ;  /* 0x0000007f30307812 */ /* 0x002fe200078ec0ff */
[----:B--2---:R1:W-:Y:S03]  /*b960*/  BAR.SYNC.DEFER_BLOCKING R131, 0x80 ;  /* 0x000200830000751d */ /* 0x0043e60000010000 */
[----:B------:R-:W-:-:S13]  /*b970*/  ISETP.NE.AND P2, PT, R48, RZ, PT ;  /* 0x000000ff3000720c */ /* 0x000fda0003f45270 */
[----:B------:R-:W-:-:S05]  /*b980*/  @!P2 VIADD R48, R109, 0x388a0 ;  /* 0x000388a06d30a836 */ /* 0x000fca0000000000 */
[----:B------:R-:W-:-:S04]  /*b990*/  @!P2 PRMT R48, RZ, 0x654, R48 ;  /* 0x00000654ff30a816 */ /* 0x000fc80000000030 */
[----:B------:R1:W-:Y:S01]  /*b9a0*/  @!P2 SYNCS.ARRIVE.TRANS64.RED.A1T0 RZ, [R48+URZ], RZ ;  /* 0x000000ff30ffa9a7 */ /* 0x0003e2000810043f */
[----:B------:R-:W-:Y:S05]  /*b9b0*/  @!P5 BRA `(.L_x_370) ;  /* 0x000000000004d947 */ /* 0x000fea0003800000 */
[----:B------:R-:W-:Y:S01]  /*b9c0*/  BPT.TRAP 0x1 ;  /* 0x000000040000795c */ /* 0x000fe20000300000 */
.L_x_370:
[----:B------:R-:W-:Y:S05]  /*b9d0*/  BSYNC B0 ;  /* 0x0000000000007941 */ /* 0x000fea0003800000 */
.L_x_369:
[----:B------:R-:W2:Y:S01]  /*b9e0*/  SYNCS.PHASECHK.TRANS64.TRYWAIT P3, [R109+URZ+0x388b0], R124 ;  /* 0x0388b07c6d0075a7 */ /* 0x000ea2000806017f */
[----:B------:R-:W-:Y:S01]  /*b9f0*/  ULDC UR41, c[0x0][0x2e4] ;  /* 0x0000b90000297ab9 */ /* 0x000fe20000000800 */
[----:B------:R-:W-:Y:S01]  /*ba00*/  ULDC.64 UR36, c[0x0][0x318] ;  /* 0x0000c60000247ab9 */ /* 0x000fe20000000a00 */
[----:B------:R-:W-:Y:S01]  /*ba10*/  ULDC.64 UR38, c[0x0][0x308] ;  /* 0x0000c20000267ab9 */ /* 0x000fe20000000a00 */
[----:B------:R-:W-:Y:S04]  /*ba20*/  BSSY B0, `(.L_x_371) ;  /* 0x0000002000007945 */ /* 0x000fe80003800000 */
[----:B--2---:R-:W-:Y:S05]  /*ba30*/  @!P3 BRA `(.L_x_372) ;  /* 0x0000019400c8b947 */ /* 0x004fea0003800000 */
.L_x_600:
[----:B------:R-:W-:Y:S05]  /*ba40*/  BSYNC B0 ;  /* 0x0000000000007941 */ /* 0x000fea0003800000 */
.L_x_371:
[----:B------:R-:W-:Y:S01]  /*ba50*/  ISETP.GE.AND P3, PT, R22, R118, PT ;  /* 0x000000761600720c */ /* 0x000fe20003f66270 */
[----:B------:R-:W-:Y:S01]  /*ba60*/  BSSY B0, `(.L_x_373) ;  /* 0x0000010000007945 */ /* 0x000fe20003800000 */
[----:B------:R-:W-:-:S11]  /*ba70*/  IMAD.WIDE R52, R25, 0x80, R44 ;  /* 0x0000008019347825 */ /* 0x000fd600078e022c */
[----:B------:R-:W-:Y:S05]  /*ba80*/  @P3 BRA `(.L_x_374) ;  /* 0x0000000000343947 */ /* 0x000fea0003800000 */
[----:B------:R-:W-:Y:S01]  /*ba90*/  MOV R49, R108 ;  /* 0x0000006c00317202 */ /* 0x000fe20000000f00 */
[----:B-1----:R-:W-:Y:S02]  /*baa0*/  IMAD.MOV.U32 R48, RZ, RZ, R98 ;  /* 0x000000ffff307224 */ /* 0x002fe400078e0062 */
[----:B------:R-:W-:Y:S02]  /*bab0*/  IMAD R51, R53, UR36, RZ ;  /* 0x0000002435337c24 */ /* 0x000fe4000f8e02ff */
[----:B------:R-:W-:-:S04]  /*bac0*/  IMAD.WIDE.U32 R48, R52, UR36, R48 ;  /* 0x0000002434307c25 */ /* 0x000fc8000f8e0030 */
[----:B------:R-:W-:Y:S01]  /*bad0*/  IMAD R51, R52, UR37, R51 ;  /* 0x0000002534337c24 */ /* 0x000fe2000f8e0233 */
[----:B------:R-:W-:-:S04]  /*bae0*/  IADD3 R54, P3, R48, UR38, RZ ;  /* 0x0000002630367c10 */ /* 0x000fc8000ff7e0ff */
[----:B------:R-:W-:Y:S02]  /*baf0*/  IADD3.X R55, R49, UR39, R51, P3, !PT ;  /* 0x0000002731377c10 */ /* 0x000fe40009ffe433 */
[----:B------:R-:W-:-:S13]  /*bb00*/  ISETP.GE.AND P3, PT, R16, UR41, PT ;  /* 0x0000002910007c0c */ /* 0x000fda000bf66270 */
[----:B------:R-:W1:Y:S04]  /*bb10*/  @!P3 LDS.128 R48, [R114+0x10400] ;  /* 0x010400007230b984 */ /* 0x000e680000000c00 */
[----:B-1----:R-:W-:Y:S01]  /*bb20*/  @!P3 STG.E.128 desc[UR42][R54.64], R48 ;  /* 0x000000303600b986 */ /* 0x002fe2000c101d2a */
[----:B------:R-:W-:-:S13]  /*bb30*/  ISETP.GE.AND P3, PT, R6, UR41, PT ;  /* 0x0000002906007c0c */ /* 0x000fda000bf66270 */
[----:B------:R-:W1:Y:S04]  /*bb40*/  @!P3 LDS.128 R48, [R114+0x14400] ;  /* 0x014400007230b984 */ /* 0x000e680000000c00 */
[----:B-1----:R3:W-:Y:S02]  /*bb50*/  @!P3 STG.E.128 desc[UR42][R54.64+0x80], R48 ;  /* 0x000080303600b986 */ /* 0x0027e4000c101d2a */
.L_x_374:
[----:B------:R-:W-:Y:S05]  /*bb60*/  BSYNC B0 ;  /* 0x0000000000007941 */ /* 0x000fea0003800000 */
.L_x_373:
[----:B------:R-:W-:Y:S01]  /*bb70*/  ISETP.GE.AND P3, PT, R233, R118, PT ;  /* 0x00000076e900720c */ /* 0x000fe20003f66270 */
[----:B------:R-:W-:-:S12]  /*bb80*/  BSSY B0, `(.L_x_375) ;  /* 0x0000011000007945 */ /* 0x000fd80003800000 */
[----:B------:R-:W-:Y:S05]  /*bb90*/  @P3 BRA `(.L_x_376) ;  /* 0x00000000003c3947 */ /* 0x000fea0003800000 */
[----:B---3--:R-:W-:Y:S01]  /*bba0*/  IADD3 R51, P3, R52, 0x20, RZ ;  /* 0x0000002034337810 */ /* 0x008fe20007f7e0ff */
[----:B-1----:R-:W-:Y:S02]  /*bbb0*/  IMAD.MOV.U32 R48, RZ, RZ, R98 ;  /* 0x000000ffff307224 */ /* 0x002fe400078e0062 */
[----:B------:R-:W-:Y:S02]  /*bbc0*/  IMAD.MOV.U32 R49, RZ, RZ, R108 ;  /* 0x000000ffff317224 */ /* 0x000fe400078e006c */
[----:B------:R-:W-:Y:S02]  /*bbd0*/  IMAD.X R50, RZ, RZ, R53, P3 ;  /* 0x000000ffff327224 */ /* 0x000fe400018e0635 */
[----:B------:R-:W-:-:S04]  /*bbe0*/  IMAD.WIDE.U32 R48, R51, UR36, R48 ;  /* 0x0000002433307c25 */ /* 0x000fc8000f8e0030 */
[----:B------:R-:W-:Y:S01]  /*bbf0*/  IMAD R50, R50, UR36, RZ ;  /* 0x0000002432327c24 */ /* 0x000fe2000f8e02ff */
[----:B------:R-:W-:-:S03]  /*bc00*/  IADD3 R54, P3, R48, UR38, RZ ;  /* 0x0000002630367c10 */ /* 0x000fc6000ff7e0ff */
[----:B------:R-:W-:-:S05]  /*bc10*/  IMAD R51, R51, UR37, R50 ;  /* 0x0000002533337c24 */ /* 0x000fca000f8e0232 */
[----:B------:R-:W-:Y:S02]  /*bc20*/  IADD3.X R55, R49, UR39, R51, P3, !PT ;  /* 0x0000002731377c10 */ /* 0x000fe40009ffe433 */
[----:B------:R-:W-:-:S13]  /*bc30*/  ISETP.GE.AND P3, PT, R16, UR41, PT ;  /* 0x0000002910007c0c */ /* 0x000fda000bf66270 */
[----:B------:R-:W1:Y:S04]  /*bc40*/  @!P3 LDS.128 R48, [R114+0x11400] ;  /* 0x011400007230b984 */ /* 0x000e680000000c00 */
[----:B-1----:R-:W-:Y:S01]  /*bc50*/  @!P3 STG.E.128 desc[UR42][R54.64], R48 ;  /* 0x000000303600b986 */ /* 0x002fe2000c101d2a */
[----:B------:R-:W-:-:S13]  /*bc60*/  ISETP.GE.AND P3, PT, R6, UR41, PT ;  /* 0x0000002906007c0c */ /* 0x000fda000bf66270 */
[----:B------:R-:W1:Y:S04]  /*bc70*/  @!P3 LDS.128 R48, [R114+0x15400] ;  /* 0x015400007230b984 */ /* 0x000e680000000c00 */
[----:B-1----:R4:W-:Y:S02]  /*bc80*/  @!P3 STG.E.128 desc[UR42][R54.64+0x80], R48 ;  /* 0x000080303600b986 */ /* 0x0029e4000c101d2a */
.L_x_376:
[----:B------:R-:W-:Y:S05]  /*bc90*/  BSYNC B0 ;  /* 0x0000000000007941 */ /* 0x000fea0003800000 */
.L_x_375:
[----:B------:R-:W-:Y:S01]  /*bca0*/  ISETP.GE.AND P3, PT, R234, R118, PT ;  /* 0x00000076ea00720c */ /* 0x000fe20003f66270 */
[----:B------:R-:W-:-:S12]  /*bcb0*/  BSSY B0, `(.L_x_377) ;  /* 0x0000011000007945 */ /* 0x000fd80003800000 */
[----:B------:R-:W-:Y:S05]  /*bcc0*/  @P3 BRA `(.L_x_378) ;  /* 0x00000000003c3947 */ /* 0x000fea0003800000 */
[----:B---34-:R-:W-:Y:S01]  /*bcd0*/  IADD3 R51, P3, R52, 0x40, RZ ;  /* 0x0000004034337810 */ /* 0x018fe20007f7e0ff */
[----:B-1----:R-:W-:Y:S02]  /*bce0*/  IMAD.MOV.U32 R48, RZ, RZ, R98 ;  /* 0x000000ffff307224 */ /* 0x002fe400078e0062 */
[----:B------:R-:W-:Y:S01]  /*bcf0*/  IMAD.MOV.U32 R49, RZ, RZ, R108 ;  /* 0x000000ffff317224 */ /* 0x000fe200078e006c */
[----:B------:R-:W-:Y:S01]  /*bd00*/  IADD3.X R50, RZ, R53, RZ, P3, !PT ;  /* 0x00000035ff327210 */ /* 0x000fe20001ffe4ff */
        /* <DEDUP_REMOVED lines=11> */
.L_x_378:
[----:B------:R-:W-:Y:S05]  /*bdc0*/  BSYNC B0 ;  /* 0x0000000000007941 */ /* 0x000fea0003800000 */
.L_x_377:
[----:B------:R-:W-:Y:S01]  /*bdd0*/  ISETP.GE.AND P3, PT, R235, R118, PT ;  /* 0x00000076eb00720c */ /* 0x000fe20003f66270 */
[----:B------:R-:W-:-:S12]  /*bde0*/  BSSY B0, `(.L_x_379) ;  /* 0x0000011000007945 */ /* 0x000fd80003800000 */
[----:B------:R-:W-:Y:S05]  /*bdf0*/  @P3 BRA `(.L_x_380) ;  /* 0x00000000003c3947 */ /* 0x000fea0003800000 */
[----:B-1-34-:R-:W-:Y:S01]  /*be00*/  IADD3 R51, P3, R52, 0x60, RZ ;  /* 0x0000006034337810 */ /* 0x01afe20007f7e0ff */
[----:B------:R-:W-:Y:S01]  /*be10*/  IMAD.MOV.U32 R49, RZ, RZ, R108 ;  /* 0x000000ffff317224 */ /* 0x000fe200078e006c */
[----:B------:R-:W-:-:S03]  /*be20*/  MOV R48, R98 ;  /* 0x0000006200307202 */ /* 0x000fc60000000f00 */
[----:B------:R-:W-:Y:S02]  /*be30*/  IMAD.X R52, RZ, RZ, R53, P3 ;  /* 0x000000ffff347224 */ /* 0x000fe400018e0635 */
[----:B------:R-:W-:-:S04]  /*be40*/  IMAD.WIDE.U32 R48, R51, UR36, R48 ;  /* 0x0000002433307c25 */ /* 0x000fc8000f8e0030 */
[----:B------:R-:W-:-:S04]  /*be50*/  IMAD R52, R52, UR36, RZ ;  /* 0x0000002434347c24 */ /* 0x000fc8000f8e02ff */
        /* <DEDUP_REMOVED lines=9> */
.L_x_380:
[----:B------:R-:W-:Y:S05]  /*bef0*/  BSYNC B0 ;  /* 0x0000000000007941 */ /* 0x000fea0003800000 */
.L_x_379:
[----:B------:R-:W-:Y:S01]  /*bf00*/  @!PT LDS RZ, [RZ] ;  /* 0x00000000fffff984 */ /* 0x000fe20000000800 */
[----:B------:R-:W-:Y:S01]  /*bf10*/  @!PT LDS RZ, [RZ] ;  /* 0x00000000fffff984 */ /* 0x000fe20000000800 */
[----:B------:R-:W-:Y:S01]  /*bf20*/  @!PT LDS RZ, [RZ] ;  /* 0x00000000fffff984 */ /* 0x000fe20000000800 */
[----:B------:R-:W-:Y:S01]  /*bf30*/  @!PT LDS RZ, [RZ] ;  /* 0x00000000fffff984 */ /* 0x000fe20000000800 */
[----:B------:R5:W-:Y:S06]  /*bf40*/  MEMBAR.ALL.CTA ;  /* 0x0000000000007992 */ /* 0x000bec0000008000 */
[----:B-----5:R-:W5:Y:S01]  /*bf50*/  FENCE.VIEW.ASYNC.S ;  /* 0x00000000000073c6 */ /* 0x020f620000000000 */
[----:B0-2---:R-:W-:Y:S01]  /*bf60*/  @!P2 VIADD R109, R109, 0x388c0 ;  /* 0x000388c06d6da836 */ /* 0x005fe20000000000 */
[----:B-----5:R0:W-:Y:S01]  /*bf70*/  BAR.SYNC.DEFER_BLOCKING R131, 0x80 ;  /* 0x000200830000751d */ /* 0x0201e20000010000 */
[----:B------:R-:W-:Y:S01]  /*bf80*/  ISETP.NE.AND P3, PT, R110, RZ, PT ;  /* 0x000000ff6e00720c */ /* 0x000fe20003f65270 */
[----:B------:R-:W-:-:S02]  /*bf90*/  VIADD R232, R232, 0x1 ;  /* 0x00000001e8e87836 */ /* 0x000fc40000000000 */
[----:B------:R-:W-:-:S04]  /*bfa0*/  @!P2 PRMT R109, RZ, 0x654, R109 ;  /* 0x00000654ff6da816 */ /* 0x000fc8000000006d */
[----:B------:R0:W-:Y:S01]  /*bfb0*/  @!P2 SYNCS.ARRIVE.TRANS64.RED.A1T0 RZ, [R109+URZ], RZ ;  /* 0x000000ff6dffa9a7 */ /* 0x0001e2000810043f */
[----:B------:R-:W-:-:S04]  /*bfc0*/  ISETP.NE.AND P2, PT, R232, 0x2, PT ;  /* 0x00000002e800780c */ /* 0x000fc80003f45270 */
[----:B-1-34-:R-:W-:Y:S02]  /*bfd0*/  SEL R48, RZ, 0x1, P2 ;  /* 0x00000001ff307807 */ /* 0x01afe40001000000 */
[----:B------:R-:W-:Y:S02]  /*bfe0*/  SEL R232, R232, RZ, P2 ;  /* 0x000000ffe8e87207 */ /* 0x000fe40001000000 */
[----:B------:R-:W-:Y:S01]  /*bff0*/  LOP3.LUT R237, R237, R48, RZ, 0x3c, !PT ;  /* 0x00000030eded7212 */ /* 0x000fe200078e3cff */
[----:B0-----:R-:W-:Y:S06]  /*c000*/  @P3 BRA `(.L_x_381) ;  /* 0xffffff6000ec3947 */ /* 0x001fec000383ffff */
[----:B------:R-:W0:Y:S01]  /*c010*/  S2R R49, SR_TID.X ;  /* 0x0000000000317919 */ /* 0x000e220000002100 */
[----:B------:R-:W-:Y:S02]  /*c020*/  PLOP3.LUT P0, PT, PT, PT, PT, 0x8, 0x0 ;  /* 0x000000000000781c */ /* 0x000fe40003f0e170 */
[----:B0-----:R-:W-:-:S04]  /*c030*/  SHF.R.U32.HI R49, RZ, 0x7, R49 ;  /* 0x00000007ff317819 */ /* 0x001fc80000011631 */
[----:B------:R-:W-:-:S13]  /*c040*/  ISETP.NE.AND P3, PT, R49, 0x1, PT ;  /* 0x000000013100780c */ /* 0x000fda0003f65270 */
[----:B------:R-:W-:Y:S06]  /*c050*/  @!P3 BAR.ARV 0x9, 0x100 ;  /* 0x024400000000bb1d */ /* 0x000fec0000002000 */
.L_x_293:
[----:B------:R-:W0:Y:S01]  /*c060*/  LDC R0, c[0x0][0x428] ;  /* 0x00010a00ff007b82 */ /* 0x000e220000000800 */
[----:B------:R-:W-:Y:S02]  /*c070*/  MOV R26, R126 ;  /* 0x0000007e001a7202 */ /* 0x000fe40000000f00 */
[----:B------:R-:W-:Y:S02]  /*c080*/  CS2R R154, SRZ ;  /* 0x00000000009a7805 */ /* 0x000fe4000001ff00 */
[----:B------:R-:W-:Y:S01]  /*c090*/  ISETP.GE.AND P2, PT, R127, 0x1, PT ;  /* 0x000000017f00780c */ /* 0x000fe20003f46270 */
[----:B------:R-:W-:Y:S01]  /*c0a0*/  IMAD.MOV.U32 R151, RZ, RZ, RZ ;  /* 0x000000ffff977224 */ /* 0x000fe200078e00ff */
[----:B------:R-:W-:Y:S02]  /*c0b0*/  PLOP3.LUT P1, PT, PT, PT, PT, 0x80, 0x0 ;  /* 0x000000000000781c */ /* 0x000fe40003f2f070 */
[----:B------:R-:W-:Y:S02]  /*c0c0*/  CS2R R114, SRZ ;  /* 0x0000000000727805 */ /* 0x000fe4000001ff00 */
[----:B------:R-:W-:-:S02]  /*c0d0*/  CS2R R116, SRZ ;  /* 0x0000000000747805 */ /* 0x000fc4000001ff00 */
[----:B------:R-:W-:Y:S01]  /*c0e0*/  CS2R R112, SRZ ;  /* 0x0000000000707805 */ /* 0x000fe2000001ff00 */
[----:B------:R-:W-:Y:S01]  /*c0f0*/  IMAD.MOV.U32 R138, RZ, RZ, RZ ;  /* 0x000000ffff8a7224 */ /* 0x000fe200078e00ff */
[----:B------:R-:W-:Y:S01]  /*c100*/  CS2R R106, SRZ ;  /* 0x00000000006a7805 */ /* 0x000fe2000001ff00 */
[----:B------:R-:W-:Y:S01]  /*c110*/  IMAD.MOV.U32 R134, RZ, RZ, RZ ;  /* 0x000000ffff867224 */ /* 0x000fe200078e00ff */
[----:B------:R-:W-:Y:S02]  /*c120*/  CS2R R102, SRZ ;  /* 0x0000000000667805 */ /* 0x000fe4000001ff00 */
[----:B------:R-:W-:Y:S02]  /*c130*/  CS2R R108, SRZ ;  /* 0x00000000006c7805 */ /* 0x000fe4000001ff00 */
[----:B------:R-:W-:Y:S02]  /*c140*/  CS2R R104, SRZ ;  /* 0x0000000000687805 */ /* 0x000fe4000001ff00 */
[----:B------:R-:W-:-:S02]  /*c150*/  MOV R122, RZ ;  /* 0x000000ff007a7202 */ /* 0x000fc40000000f00 */
[----:B------:R-:W-:Y:S01]  /*c160*/  CS2R R98, SRZ ;  /* 0x0000000000627805 */ /* 0x000fe2000001ff00 */
[----:B------:R-:W-:Y:S01]  /*c170*/  IMAD.MOV.U32 R118, RZ, RZ, RZ ;  /* 0x000000ffff767224 */ /* 0x000fe200078e00ff */
[----:B------:R-:W-:Y:S02]  /*c180*/  CS2R R94, SRZ ;  /* 0x00000000005e7805 */ /* 0x000fe4000001ff00 */
[----:B------:R-:W-:Y:S02]  /*c190*/  CS2R R100, SRZ ;  /* 0x0000000000647805 */ /* 0x000fe4000001ff00 */
[----:B------:R-:W-:Y:S02]  /*c1a0*/  CS2R R96, SRZ ;  /* 0x0000000000607805 */ /* 0x000fe4000001ff00 */
[----:B------:R-:W-:Y:S02]  /*c1b0*/  CS2R R158, SRZ ;  /* 0x00000000009e7805 */ /* 0x000fe4000001ff00 */
[----:B------:R-:W-:-:S02]  /*c1c0*/  CS2R R90, SRZ ;  /* 0x00000000005a7805 */ /* 0x000fc4000001ff00 */
[----:B------:R-:W-:Y:S02]  /*c1d0*/  CS2R R86, SRZ ;  /* 0x0000000000567805 */ /* 0x000fe4000001ff00 */
[----:B0-----:R-:W-:Y:S02]  /*c1e0*/  ISETP.NE.AND P3, PT, R0, 0x1, PT ;  /* 0x000000010000780c */ /* 0x001fe40003f65270 */
[----:B------:R-:W-:Y:S02]  /*c1f0*/  CS2R R92, SRZ ;  /* 0x00000000005c7805 */ /* 0x000fe4000001ff00 */
[----:B------:R-:W-:Y:S02]  /*c200*/  CS2R R88, SRZ ;  /* 0x0000000000587805 */ /* 0x000fe4000001ff00 */
[----:B------:R-:W-:Y:S02]  /*c210*/  CS2R R156, SRZ ;  /* 0x00000000009c7805 */ /* 0x000fe4000001ff00 */
[----:B------:R-:W-:-:S02]  /*c220*/  CS2R R82, SRZ ;  /* 0x0000000000527805 */ /* 0x000fc4000001ff00 */
[----:B------:R-:W-:Y:S02]  /*c230*/  CS2R R84, SRZ ;  /* 0x0000000000547805 */ /* 0x000fe4000001ff00 */
[----:B------:R-:W-:Y:S01]  /*c240*/  CS2R R80, SRZ ;  /* 0x0000000000507805 */ /* 0x000fe2000001ff00 */
[----:B------:R-:W-:Y:S01]  /*c250*/  IMAD.MOV.U32 R163, RZ, RZ, RZ ;  /* 0x000000ffffa37224 */ /* 0x000fe200078e00ff */
[----:B------:R-:W-:Y:S01]  /*c260*/  MOV R63, RZ ;  /* 0x000000ff003f7202 */ /* 0x000fe20000000f00 */
[----:B------:R-:W-:Y:S01]  /*c270*/  IMAD.MOV.U32 R110, RZ, RZ, RZ ;  /* 0x000000ffff6e7224 */ /* 0x000fe200078e00ff */
[----:B------:R-:W-:Y:S02]  /*c280*/  CS2R R76, SRZ ;  /* 0x00000000004c7805 */ /* 0x000fe4000001ff00 */
[----:B------:R-:W-:Y:S02]  /*c290*/  CS2R R72, SRZ ;  /* 0x0000000000487805 */ /* 0x000fe4000001ff00 */
[----:B------:R-:W-:Y:S01]  /*c2a0*/  CS2R R148, SRZ ;  /* 0x0000000000947805 */ /* 0x000fe2000001ff00 */
[----:B------:R-:W0:Y:S01]  /*c2b0*/  @P3 LDC R3, c[0x0][0x42c] ;  /* 0x00010b00ff033b82 */ /* 0x000e220000000800 */
[----:B------:R-:W-:-:S02]  /*c2c0*/  CS2R R58, SRZ ;  /* 0x00000000003a7805 */ /* 0x000fc4000001ff00 */
[----:B------:R-:W-:Y:S02]  /*c2d0*/  CS2R R50, SRZ ;  /* 0x0000000000327805 */ /* 0x000fe4000001ff00 */
[----:B------:R-:W-:Y:S02]  /*c2e0*/  CS2R R68, SRZ ;  /* 0x0000000000447805 */ /* 0x000fe4000001ff00 */
[----:B------:R-:W-:Y:S01]  /*c2f0*/  CS2R R64, SRZ ;  /* 0x0000000000407805 */ /* 0x000fe2000001ff00 */
[----:B------:R-:W-:Y:S01]  /*c300*/  IMAD.MOV.U32 R161, RZ, RZ, RZ ;  /* 0x000000ffffa17224 */ /* 0x000fe200078e00ff */
[----:B------:R-:W-:Y:S02]  /*c310*/  CS2R R78, SRZ ;  /* 0x00000000004e7805 */ /* 0x000fe4000001ff00 */
[----:B------:R-:W-:Y:S01]  /*c320*/  CS2R R60, SRZ ;  /* 0x00000000003c7805 */ /* 0x000fe2000001ff00 */
[----:B------:R-:W1:Y:S01]  /*c330*/  @P3 LDC R0, c[0x0][0x430] ;  /* 0x00010c00ff003b82 */ /* 0x000e620000000800 */
[----:B------:R-:W-:-:S02]  /*c340*/  CS2R R52, SRZ ;  /* 0x0000000000347805 */ /* 0x000fc4000001ff00 */
[----:B------:R-:W-:Y:S02]  /*c350*/  CS2R R74, SRZ ;  /* 0x00000000004a7805 */ /* 0x000fe4000001ff00 */
[----:B------:R-:W-:Y:S02]  /*c360*/  CS2R R56, SRZ ;  /* 0x0000000000387805 */ /* 0x000fe4000001ff00 */
[----:B------:R-:W-:Y:S02]  /*c370*/  CS2R R48, SRZ ;  /* 0x0000000000307805 */ /* 0x000fe4000001ff00 */
[----:B------:R-:W-:Y:S01]  /*c380*/  CS2R R38, SRZ ;  /* 0x0000000000267805 */ /* 0x000fe2000001ff00 */
[----:B------:R-:W-:Y:S01]  /*c390*/  IMAD.MOV.U32 R71, RZ, RZ, RZ ;  /* 0x000000ffff477224 */ /* 0x000fe200078e00ff */
[----:B------:R-:W-:Y:S02]  /*c3a0*/  CS2R R44, SRZ ;  /* 0x00000000002c7805 */ /* 0x000fe4000001ff00 */
[----:B------:R-:W-:Y:S01]  /*c3b0*/  CS2R R40, SRZ ;  /* 0x0000000000287805 */ /* 0x000fe2000001ff00 */
[----:B------:R-:W-:Y:S01]  /*c3c0*/  IMAD.MOV.U32 R54, RZ, RZ, RZ ;  /* 0x000000ffff367224 */ /* 0x000fe200078e00ff */
[----:B------:R-:W-:-:S02]  /*c3d0*/  MOV R67, RZ ;  /* 0x000000ff00437202 */ /* 0x000fc40000000f00 */
[----:B------:R-:W-:Y:S02]  /*c3e0*/  CS2R R36, SRZ ;  /* 0x0000000000247805 */ /* 0x000fe4000001ff00 */
[----:B------:R-:W-:Y:S02]  /*c3f0*/  CS2R R32, SRZ ;  /* 0x0000000000207805 */ /* 0x000fe4000001ff00 */
[----:B------:R-:W-:Y:S02]  /*c400*/  CS2R R42, SRZ ;  /* 0x00000000002a7805 */ /* 0x000fe4000001ff00 */
[----:B------:R-:W-:Y:S02]  /*c410*/  CS2R R30, SRZ ;  /* 0x00000000001e7805 */ /* 0x000fe4000001ff00 */
[----:B------:R-:W-:Y:S01]  /*c420*/  CS2R R28, SRZ ;  /* 0x00000000001c7805 */ /* 0x000fe2000001ff00 */
[----:B0-----:R-:W-:Y:S01]  /*c430*/  @P3 IMAD.HI.U32 R3, R126, R3, RZ ;  /* 0x000000037e033227 */ /* 0x001fe200078e00ff */
[----:B------:R-:W-:-:S02]  /*c440*/  CS2R R12, SRZ ;  /* 0x00000000000c7805 */ /* 0x000fc4000001ff00 */
[----:B------:R-:W-:Y:S02]  /*c450*/  CS2R R144, SRZ ;  /* 0x0000000000907805 */ /* 0x000fe4000001ff00 */
[----:B------:R-:W-:Y:S02]  /*c460*/  CS2R R24, SRZ ;  /* 0x0000000000187805 */ /* 0x000fe4000001ff00 */
[----:B------:R-:W-:Y:S02]  /*c470*/  CS2R R14, SRZ ;  /* 0x00000000000e7805 */ /* 0x000fe4000001ff00 */
[----:B------:R-:W-:Y:S02]  /*c480*/  CS2R R46, SRZ ;  /* 0x00000000002e7805 */ /* 0x000fe4000001ff00 */
[----:B------:R-:W-:Y:S02]  /*c490*/  CS2R R34, SRZ ;  /* 0x0000000000227805 */ /* 0x000fe4000001ff00 */
[----:B------:R-:W-:-:S02]  /*c4a0*/  CS2R R20, SRZ ;  /* 0x0000000000147805 */ /* 0x000fc4000001ff00 */
[----:B-1----:R-:W-:Y:S02]  /*c4b0*/  @P3 SHF.R.U32.HI R26, RZ, R0, R3 ;  /* 0x00000000ff1a3219 */ /* 0x002fe40000011603 */
[----:B------:R-:W-:Y:S02]  /*c4c0*/  CS2R R10, SRZ ;  /* 0x00000000000a7805 */ /* 0x000fe4000001ff00 */
[----:B------:R-:W-:Y:S02]  /*c4d0*/  CS2R R132, SRZ ;  /* 0x0000000000847805 */ /* 0x000fe4000001ff00 */
[----:B------:R-:W-:Y:S02]  /*c4e0*/  CS2R R8, SRZ ;  /* 0x0000000000087805 */ /* 0x000fe4000001ff00 */
[----:B------:R-:W-:Y:S01]  /*c4f0*/  CS2R R140, SRZ ;  /* 0x00000000008c7805 */ /* 0x000fe2000001ff00 */
[----:B------:R0:W-:Y:S01]  /*c500*/  STL [R1+0x30], R26 ;  /* 0x0000301a01007387 */ /* 0x0001e20000100800 */
[----:B------:R-:W-:-:S02]  /*c510*/  CS2R R128, SRZ ;  /* 0x0000000000807805 */ /* 0x000fc4000001ff00 */
[----:B------:R-:W-:Y:S02]  /*c520*/  CS2R R6, SRZ ;  /* 0x0000000000067805 */ /* 0x000fe4000001ff00 */
[----:B------:R-:W-:Y:S02]  /*c530*/  CS2R R136, SRZ ;  /* 0x0000000000887805 */ /* 0x000fe4000001ff00 */
[----:B------:R-:W-:Y:S01]  /*c540*/  CS2R R120, SRZ ;  /* 0x0000000000787805 */ /* 0x000fe2000001ff00 */
[----:B------:R-:W-:Y:S02]  /*c550*/  IMAD.MOV.U32 R4, RZ, RZ, RZ ;  /* 0x000000ffff047224 */ /* 0x000fe400078e00ff */
[----:B------:R-:W-:Y:S01]  /*c560*/  IMAD.MOV.U32 R3, RZ, RZ, RZ ;  /* 0x000000ffff037224 */ /* 0x000fe200078e00ff */
[----:B0-----:R-:W-:Y:S06]  /*c570*/  @P0 BRA `(.L_x_382) ;  /* 0x00000000000c0947 */ /* 0x001fec0003800000 */
[----:B------:R-:W0:Y:S01]  /*c580*/  FENCE.VIEW.ASYNC.G ;  /* 0x00000000000073c6 */ /* 0x000e220000000100 */
[----:B------:R-:W-:Y:S05]  /*c590*/  WARPSYNC.ALL ;  /* 0x0000000000007948 */ /* 0x000fea0003800000 */
[----:B0-----:R-:W-:Y:S06]  /*c5a0*/  BAR.ARV 0xc, 0x180 ;  /* 0x0306000000007b1d */ /* 0x001fec0000002000 */
.L_x_382:
[----:B------:R-:W-:Y:S01]  /*c5b0*/  IMAD.MOV.U32 R5, RZ, RZ, RZ ;  /* 0x000000ffff057224 */ /* 0x000fe200078e00ff */
[----:B------:R-:W-:Y:S01]  /*c5c0*/  MOV R0, RZ ;  /* 0x000000ff00007202 */ /* 0x000fe20000000f00 */
[----:B------:R-:W-:Y:S06]  /*c5d0*/  @!P2 BRA `(.L_x_383) ;  /* 0x000000e4007ca947 */ /* 0x000fec0003800000 */
[----:B------:R-:W0:Y:S01]  /*c5e0*/  S2R R2, SR_TID.X ;  /* 0x0000000000027919 */ /* 0x000e220000002100 */
[----:B------:R-:W-:Y:S01]  /*c5f0*/  UMOV UR4, 0xffffffff ;  /* 0xffffffff00047882 */ /* 0x000fe20000000000 */
[----:B0-----:R-:W-:-:S05]  /*c600*/  VIADD R30, R2, 0xffffff80 ;  /* 0xffffff80021e7836 */ /* 0x001fca0000000000 */
[----:B------:R-:W-:-:S04]  /*c610*/  SHF.R.S32.HI R33, RZ, 0x1f, R30 ;  /* 0x0000001fff217819 */ /* 0x000fc8000001141e */
[----:B------:R-:W-:-:S04]  /*c620*/  LEA.HI R31, R33, R30, RZ, 0x7 ;  /* 0x0000001e211f7211 */ /* 0x000fc800078f38ff */
[----:B------:R-:W-:Y:S01]  /*c630*/  SHF.R.S32.HI R13, RZ, 0x7, R31 ;  /* 0x00000007ff0d7819 */ /* 0x000fe2000001141f */
[----:B------:R-:W-:Y:S06]  /*c640*/  BRA.DIV UR4, `(.L_x_384) ;  /* 0x0000018a04d87947 */ /* 0x000fec000b800000 */
[----:B------:R-:W0:Y:S04]  /*c650*/  SHFL.IDX PT, R0, R13, RZ, 0x1f ;  /* 0x00001fff0d007589 */ /* 0x000e2800000e0000 */
[----:B0-----:R0:W-:Y:S02]  /*c660*/  STL [R1+0x8], R0 ;  /* 0x0000080001007387 */ /* 0x0011e40000100800 */
.L_x_603:
[----:B------:R-:W0:Y:S02]  /*c670*/  LDL R2, [R1+0x8] ;  /* 0x0000080001027983 */ /* 0x000e240000100800 */
[----:B0-----:R-:W-:-:S04]  /*c680*/  LEA.HI R0, R2, R2, RZ, 0x1 ;  /* 0x0000000202007211 */ /* 0x001fc800078f08ff */
[----:B------:R-:W-:-:S05]  /*c690*/  LOP3.LUT R0, R0, 0x1e, RZ, 0xc0, !PT ;  /* 0x0000001e00007812 */ /* 0x000fca00078ec0ff */
[----:B------:R-:W-:Y:S02]  /*c6a0*/  IMAD.IADD R0, R2, 0x1, -R0 ;  /* 0x0000000102007824 */ /* 0x000fe400078e0a00 */
[----:B------:R-:W-:-:S03]  /*c6b0*/  IMAD.U32 R2, RZ, RZ, UR46 ;  /* 0x0000002eff027e24 */ /* 0x000fc6000f8e00ff */
[----:B------:R-:W-:Y:S02]  /*c6c0*/  LEA R0, R0, UR46, 0xd ;  /* 0x0000002e00007c11 */ /* 0x000fe4000f8e68ff */
[----:B------:R-:W-:Y:S02]  /*c6d0*/  LOP3.LUT P0, RZ, R2, 0x3ff, RZ, 0xc0, !PT ;  /* 0x000003ff02ff7812 */ /* 0x000fe4000780c0ff */
[----:B------:R-:W-:Y:S02]  /*c6e0*/  SHF.R.U32.HI R0, RZ, 0x4, R0 ;  /* 0x00000004ff007819 */ /* 0x000fe40000011600 */
[----:B------:R-:W-:Y:S02]  /*c6f0*/  P2R R24, PR, RZ, 0x1 ;  /* 0x00000001ff187803 */ /* 0x000fe40000000000 */
[----:B------:R-:W-:-:S07]  /*c700*/  LOP3.LUT R32, R0, 0x3fff, RZ, 0xc0, !PT ;  /* 0x00003fff00207812 */ /* 0x000fce00078ec0ff */
[----:B------:R-:W-:Y:S05]  /*c710*/  @!P0 BRA `(.L_x_385) ;  /* 0x0000000000408947 */ /* 0x000fea0003800000 */
[----:B------:R-:W-:Y:S01]  /*c720*/  MOV R0, 0x0 ;  /* 0x0000000000007802 */ /* 0x000fe20000000f00 */
[----:B------:R-:W-:Y:S01]  /*c730*/  ULDC.64 UR4, c[0x4][0x1c8] ;  /* 0x0100720000047ab9 */ /* 0x000fe20000000a00 */
[----:B------:R-:W-:Y:S01]  /*c740*/  ULDC.64 UR6, c[0x4][0x1d0] ;  /* 0x0100740000067ab9 */ /* 0x000fe20000000a00 */
[----:B------:R-:W-:Y:S01]  /*c750*/  MOV R4, UR4 ;  /* 0x0000000400047c02 */ /* 0x000fe20008000f00 */
[----:B------:R0:W2:Y:S01]  /*c760*/  LDC.64 R2, c[0x4][R0] ;  /* 0x0100000000027b82 */ /* 0x0000a20000000a00 */
[----:B------:R-:W-:Y:S01]  /*c770*/  IMAD.U32 R5, RZ, RZ, UR5 ;  /* 0x00000005ff057e24 */ /* 0x000fe2000f8e00ff */
[----:B------:R-:W-:Y:S01]  /*c780*/  ULDC.64 UR4, c[0x4][0xa0] ;  /* 0x0100280000047ab9 */ /* 0x000fe20000000a00 */
[----:B------:R-:W-:Y:S01]  /*c790*/  IMAD.U32 R6, RZ, RZ, UR6 ;  /* 0x00000006ff067e24 */ /* 0x000fe2000f8e00ff */
[----:B------:R-:W-:Y:S01]  /*c7a0*/  MOV R10, UR4 ;  /* 0x00000004000a7c02 */ /* 0x000fe20008000f00 */
[----:B------:R-:W-:Y:S01]  /*c7b0*/  IMAD.U32 R7, RZ, RZ, UR7 ;  /* 0x00000007ff077e24 */ /* 0x000fe2000f8e00ff */
[----:B------:R-:W-:Y:S01]  /*c7c0*/  MOV R13, RZ ;  /* 0x000000ff000d7202 */ /* 0x000fe20000000f00 */
[----:B------:R-:W-:-:S02]  /*c7d0*/  IMAD.U32 R11, RZ, RZ, UR5 ;  /* 0x00000005ff0b7e24 */ /* 0x000fc4000f8e00ff */
[----:B------:R-:W-:Y:S02]  /*c7e0*/  IMAD.MOV.U32 R8, RZ, RZ, 0x70 ;  /* 0x00000070ff087424 */ /* 0x000fe400078e00ff */
[----:B0-----:R-:W-:-:S07]  /*c7f0*/  IMAD.MOV.U32 R12, RZ, RZ, 0x1 ;  /* 0x00000001ff0c7424 */ /* 0x001fce00078e00ff */
[----:B------:R-:W-:-:S07]  /*c800*/  LEPC R20, `(.L_x_385) ;  /* 0x000000001014794e */ /* 0x000fce0000000000 */
[----:B-12--5:R-:W-:Y:S05]  /*c810*/  CALL.ABS.NOINC R2 ;  /* 0x0000000002007343 */ /* 0x026fea0003c00000 */
.L_x_385:
[----:B------:R-:W2:Y:S01]  /*c820*/  LDL R2, [R1+0x38] ;  /* 0x0000380001027983 */ /* 0x000ea20000100800 */
[----:B------:R-:W-:Y:S01]  /*c830*/  ULDC.64 UR4, c[0x0][0x990] ;  /* 0x0002640000047ab9 */ /* 0x000fe20000000a00 */
[----:B------:R-:W-:Y:S02]  /*c840*/  ULDC.64 UR6, c[0x0][0x998] ;  /* 0x0002660000067ab9 */ /* 0x000fe40000000a00 */
[----:B------:R-:W3:Y:S01]  /*c850*/  LDL R20, [R1+0x1c] ;  /* 0x00001c0001147983 */ /* 0x000ee20000100800 */
[----:B------:R-:W-:Y:S02]  /*c860*/  ISETP.NE.U32.AND P0, PT, RZ, UR4, PT ;  /* 0x00000004ff007c0c */ /* 0x000fe4000bf05070 */
[----:B------:R-:W-:Y:S02]  /*c870*/  ISETP.NE.U32.AND P1, PT, RZ, UR6, PT ;  /* 0x00000006ff007c0c */ /* 0x000fe4000bf25070 */
[----:B------:R-:W-:Y:S02]  /*c880*/  ISETP.NE.AND.EX P0, PT, RZ, UR5, PT, P0 ;  /* 0x00000005ff007c0c */ /* 0x000fe4000bf05300 */
[----:B------:R-:W-:-:S11]  /*c890*/  ISETP.NE.AND.EX P1, PT, RZ, UR7, PT, P1 ;  /* 0x00000007ff007c0c */ /* 0x000fd6000bf25310 */
[----:B------:R-:W2:Y:S01]  /*c8a0*/  @P0 LDC.64 R8, c[0x0][0x9a8] ;  /* 0x00026a00ff080b82 */ /* 0x000ea20000000a00 */
[----:B------:R-:W-:-:S07]  /*c8b0*/  @P0 SHF.R.S32.HI R7, RZ, 0x1f, R26 ;  /* 0x0000001fff070819 */ /* 0x000fce000001141a */
[----:B------:R-:W0:Y:S08]  /*c8c0*/  @P1 LDC.64 R10, c[0x0][0x9b8] ;  /* 0x00026e00ff0a1b82 */ /* 0x000e300000000a00 */
[----:B-1----:R-:W1:Y:S08]  /*c8d0*/  @P1 LDC.64 R14, c[0x0][0x9c0] ;  /* 0x00027000ff0e1b82 */ /* 0x002e700000000a00 */
[----:B------:R-:W4:Y:S01]  /*c8e0*/  @P0 LDC.64 R12, c[0x0][0x9b0] ;  /* 0x00026c00ff0c0b82 */ /* 0x000f220000000a00 */
[----:B--2---:R-:W-:-:S02]  /*c8f0*/  @P0 IMAD R0, R2, R8, RZ ;  /* 0x0000000802000224 */ /* 0x004fc400078e02ff */
[----:B0-----:R-:W-:Y:S02]  /*c900*/  @P1 IMAD R4, R2, R10, RZ ;  /* 0x0000000a02041224 */ /* 0x001fe400078e02ff */
[C---:B---3--:R-:W-:Y:S02]  /*c910*/  @P0 IMAD R9, R20.reuse, R9, R0 ;  /* 0x0000000914090224 */ /* 0x048fe400078e0200 */
[----:B------:R-:W-:-:S04]  /*c920*/  @P0 IMAD.WIDE.U32 R2, R20, R8, RZ ;  /* 0x0000000814020225 */ /* 0x000fc800078e00ff */
[----:B------:R-:W-:Y:S01]  /*c930*/  @P0 IMAD.IADD R3, R3, 0x1, R9 ;  /* 0x0000000103030824 */ /* 0x000fe200078e0209 */
[----:B------:R-:W-:Y:S01]  /*c940*/  @P1 SHF.R.S32.HI R9, RZ, 0x1f, R26 ;  /* 0x0000001fff091819 */ /* 0x000fe2000001141a */
[C---:B------:R-:W-:Y:S02]  /*c950*/  @P1 IMAD R11, R20.reuse, R11, R4 ;  /* 0x0000000b140b1224 */ /* 0x040fe400078e0204 */
[----:B------:R-:W-:-:S04]  /*c960*/  @P1 IMAD.WIDE.U32 R4, R20, R10, RZ ;  /* 0x0000000a14041225 */ /* 0x000fc800078e00ff */
[----:B-1----:R-:W-:Y:S02]  /*c970*/  @P1 IMAD R6, R9, R14, RZ ;  /* 0x0000000e09061224 */ /* 0x002fe400078e02ff */
[-C--:B----4-:R-:W-:Y:S02]  /*c980*/  @P0 IMAD R0, R7, R12.reuse, RZ ;  /* 0x0000000c07000224 */ /* 0x090fe400078e02ff */
[----:B------:R-:W-:Y:S02]  /*c990*/  @P1 IMAD.IADD R5, R5, 0x1, R11 ;  /* 0x0000000105051824 */ /* 0x000fe400078e020b */
[C---:B------:R-:W-:Y:S02]  /*c9a0*/  @P1 IMAD R11, R26.reuse, R15, R6 ;  /* 0x0000000f1a0b1224 */ /* 0x040fe400078e0206 */
[C---:B------:R-:W-:Y:S02]  /*c9b0*/  @P0 IMAD R9, R26.reuse, R13, R0 ;  /* 0x0000000d1a090224 */ /* 0x040fe400078e0200 */
[----:B------:R-:W-:-:S04]  /*c9c0*/  @P0 IMAD.WIDE.U32 R2, R26, R12, R2 ;  /* 0x0000000c1a020225 */ /* 0x000fc800078e0002 */
[----:B------:R-:W-:Y:S01]  /*c9d0*/  @P1 IMAD.WIDE.U32 R6, R26, R14, R4 ;  /* 0x0000000e1a061225 */ /* 0x000fe200078e0004 */
[----:B------:R-:W-:Y:S01]  /*c9e0*/  @P0 LEA R4, P2, R2, UR4, 0x2 ;  /* 0x0000000402040c11 */ /* 0x000fe2000f8410ff */
[----:B------:R-:W-:Y:S02]  /*c9f0*/  ULDC UR4, c[0x0][0x3d4] ;  /* 0x0000f50000047ab9 */ /* 0x000fe40000000800 */
[----:B------:R-:W-:Y:S01]  /*ca00*/  @P0 IMAD.IADD R5, R3, 0x1, R9 ;  /* 0x0000000103050824 */ /* 0x000fe200078e0209 */
[----:B------:R-:W-:Y:S01]  /*ca10*/  @P1 IADD3 R3, R7, R11, RZ ;  /* 0x0000000b07031210 */ /* 0x000fe20007ffe0ff */
[----:B------:R-:W-:Y:S01]  /*ca20*/  IMAD.MOV.U32 R0, RZ, RZ, 0x3f800000 ;  /* 0x3f800000ff007424 */ /* 0x000fe200078e00ff */
[----:B------:R-:W-:Y:S02]  /*ca30*/  @P1 LEA R8, P3, R6, UR6, 0x2 ;  /* 0x0000000606081c11 */ /* 0x000fe4000f8610ff */
[----:B------:R-:W-:Y:S02]  /*ca40*/  @P0 LEA.HI.X R5, R2, UR5, R5, 0x2, P2 ;  /* 0x0000000502050c11 */ /* 0x000fe400090f1405 */
[----:B------:R-:W-:Y:S01]  /*ca50*/  @P1 LEA.HI.X R9, R6, UR7, R3, 0x2, P3 ;  /* 0x0000000706091c11 */ /* 0x000fe200098f1403 */
[----:B------:R-:W-:-:S04]  /*ca60*/  IMAD.MOV.U32 R3, RZ, RZ, 0x3f800000 ;  /* 0x3f800000ff037424 */ /* 0x000fc800078e00ff */
[----:B------:R-:W2:Y:S04]  /*ca70*/  @P1 LDG.E R0, desc[UR42][R8.64] ;  /* 0x0000002a08001981 */ /* 0x000ea8000c1e1900 */
[----:B------:R-:W2:Y:S01]  /*ca80*/  @P0 LDG.E R3, desc[UR42][R4.64] ;  /* 0x0000002a04030981 */ /* 0x000ea2000c1e1900 */
[----:B------:R-:W-:Y:S01]  /*ca90*/  ISETP.LT.AND P0, PT, RZ, UR4, PT ;  /* 0x00000004ff007c0c */ /* 0x000fe2000bf01270 */
[----:B------:R-:W-:Y:S01]  /*caa0*/  ULDC UR4, c[0x0][0x9d8] ;  /* 0x0002760000047ab9 */ /* 0x000fe20000000800 */
[----:B--2---:R-:W-:-:S04]  /*cab0*/  FMUL.FTZ R0, R3, R0 ;  /* 0x0000000003007220 */ /* 0x004fc80000410000 */
[----:B------:R-:W-:-:S07]  /*cac0*/  FMUL.FTZ R2, R0, UR4 ;  /* 0x0000000400027c20 */ /* 0x000fce0008410000 */
[----:B------:R-:W-:Y:S05]  /*cad0*/  @P0 BRA `(.L_x_386) ;  /* 0x0000000000400947 */ /* 0x000fea0003800000 */
[----:B------:R-:W-:-:S04]  /*cae0*/  ULEA.HI UR4, UR45, UR45, URZ, 0x1 ;  /* 0x0000002d2d047291 */ /* 0x000fc8000f8f083f */
[----:B------:R-:W-:-:S04]  /*caf0*/  ULOP3.LUT UR4, UR4, 0xfffffffe, URZ, 0xc0, !UPT ;  /* 0xfffffffe04047892 */ /* 0x000fc8000f8ec03f */
[----:B------:R-:W-:-:S06]  /*cb00*/  UIADD3 UR4, UR45, -UR4, URZ ;  /* 0x800000042d047290 */ /* 0x000fcc000fffe03f */
[----:B------:R-:W-:-:S05]  /*cb10*/  IMAD.U32 R0, RZ, RZ, UR4 ;  /* 0x00000004ff007e24 */ /* 0x000fca000f8e00ff */
[----:B------:R-:W-:-:S04]  /*cb20*/  SHF.L.U32 R0, R0, 0x1f, RZ ;  /* 0x0000001f00007819 */ /* 0x000fc800000006ff */
[----:B------:R0:W1:Y:S03]  /*cb30*/  SYNCS.PHASECHK.TRANS64.TRYWAIT P0, [R19+URZ+0x38800], R0 ;  /* 0x03880000130075a7 */ /* 0x000066000800017f */
[----:B-1----:R-:W-:Y:S05]  /*cb40*/  @!P0 NANOSLEEP.SYNCS 0x989680 ;  /* 0x009896800000895d */ /* 0x002fea0003900000 */
[----:B------:R-:W1:Y:S01]  /*cb50*/  @!P0 SYNCS.PHASECHK.TRANS64 P0, [R19+URZ+0x38800], R0 ;  /* 0x03880000130085a7 */ /* 0x000e62000800007f */
[----:B------:R-:W-:Y:S04]  /*cb60*/  BSSY B0, `(.L_x_387) ;  /* 0x0000006000007945 */ /* 0x000fe80003800000 */
[----:B-1----:R-:W-:Y:S05]  /*cb70*/  @P0 BRA `(.L_x_388) ;  /* 0x0000000000100947 */ /* 0x002fea0003800000 */
.L_x_389:
[----:B-1----:R1:W2:Y:S02]  /*cb80*/  SYNCS.PHASECHK.TRANS64.TRYWAIT P0, [R19+URZ+0x38800], R0 ;  /* 0x03880000130075a7 */ /* 0x0022a4000800017f */
[----:B--2---:R-:W-:Y:S05]  /*cb90*/  @!P0 NANOSLEEP.SYNCS 0x989680 ;  /* 0x009896800000895d */ /* 0x004fea0003900000 */
[----:B------:R-:W2:Y:S02]  /*cba0*/  @!P0 SYNCS.PHASECHK.TRANS64 P0, [R19+URZ+0x38800], R0 ;  /* 0x03880000130085a7 */ /* 0x000ea4000800007f */
[----:B--2---:R-:W-:Y:S05]  /*cbb0*/  @!P0 BRA `(.L_x_389) ;  /* 0xfffffffc00f08947 */ /* 0x004fea000383ffff */
.L_x_388:
[----:B------:R-:W-:Y:S05]  /*cbc0*/  BSYNC B0 ;  /* 0x0000000000007941 */ /* 0x000fea0003800000 */
.L_x_387:
[----:B------:R-:W-:Y:S05]  /*cbd0*/  BRA `(.L_x_390) ;  /* 0x0000007000147947 */ /* 0x000fea0003800000 */
.L_x_386:
[----:B------:R-:W-:Y:S01]  /*cbe0*/  ISETP.NE.AND P3, PT, R24, RZ, PT ;  /* 0x000000ff1800720c */ /* 0x000fe20003f65270 */
[----:B------:R-:W0:Y:S01]  /*cbf0*/  LDC.64 R28, c[0x0][0x3e0] ;  /* 0x0000f800ff1c7b82 */ /* 0x000e220000000a00 */
[----:B-----5:R-:W-:Y:S01]  /*cc00*/  SHF.R.S32.HI R0, RZ, 0x1f, R119 ;  /* 0x0000001fff007819 */ /* 0x020fe20000011477 */
[----:B------:R-:W-:Y:S01]  /*cc10*/  IMAD.MOV.U32 R9, RZ, RZ, R17 ;  /* 0x000000ffff097224 */ /* 0x000fe200078e0011 */
[----:B------:R-:W-:Y:S01]  /*cc20*/  MOV R8, R16 ;  /* 0x0000001000087202 */ /* 0x000fe20000000f00 */
[----:B------:R-:W-:Y:S01]  /*cc30*/  ULDC.64 UR4, c[0x0][0x3d8] ;  /* 0x0000f60000047ab9 */ /* 0x000fe20000000a00 */
[----:B------:R-:W-:Y:S01]  /*cc40*/  ULDC.64 UR8, c[0x0][0x3c8] ;  /* 0x0000f20000087ab9 */ /* 0x000fe20000000a00 */
[----:B------:R-:W-:Y:S01]  /*cc50*/  IMAD R6, R0, UR4, RZ ;  /* 0x0000000400067c24 */ /* 0x000fe2000f8e02ff */
[----:B------:R-:W-:Y:S01]  /*cc60*/  SHF.R.S32.HI R7, RZ, 0x1f, R18 ;  /* 0x0000001fff077819 */ /* 0x000fe20000011412 */
[----:B------:R-:W1:Y:S01]  /*cc70*/  LDC.64 R24, c[0x0][0x3c8] ;  /* 0x0000f200ff187b82 */ /* 0x000e620000000a00 */
[----:B------:R-:W-:Y:S01]  /*cc80*/  IMAD.WIDE.U32 R4, R119, UR4, R8 ;  /* 0x0000000477047c25 */ /* 0x000fe2000f8e0008 */
[----:B------:R-:W-:-:S03]  /*cc90*/  ULDC.64 UR6, c[0x0][0x3e8] ;  /* 0x0000fa0000067ab9 */ /* 0x000fc60000000a00 */
[----:B------:R-:W-:Y:S01]  /*cca0*/  IMAD R3, R119, UR5, R6 ;  /* 0x0000000577037c24 */ /* 0x000fe2000f8e0206 */
[----:B------:R-:W-:Y:S01]  /*ccb0*/  IADD3 R34, P0, R4, UR8, RZ ;  /* 0x0000000804227c10 */ /* 0x000fe2000ff1e0ff */
[----:B------:R-:W-:Y:S02]  /*ccc0*/  IMAD.MOV.U32 R6, RZ, RZ, R18 ;  /* 0x000000ffff067224 */ /* 0x000fe400078e0012 */
[----:B------:R-:W-:Y:S01]  /*ccd0*/  IMAD R0, R0, UR6, RZ ;  /* 0x0000000600007c24 */ /* 0x000fe2000f8e02ff */
[----:B------:R-:W-:Y:S01]  /*cce0*/  IADD3.X R35, R3, UR9, R5, P0, !PT ;  /* 0x0000000903237c10 */ /* 0x000fe200087fe405 */
[----:B------:R-:W-:-:S04]  /*ccf0*/  IMAD.WIDE.U32 R4, R119, UR4, R6 ;  /* 0x0000000477047c25 */ /* 0x000fc8000f8e0006 */
[----:B------:R-:W-:Y:S01]  /*cd00*/  IMAD.WIDE.U32 R6, R119, UR6, R6 ;  /* 0x0000000677067c25 */ /* 0x000fe2000f8e0006 */
[----:B------:R-:W-:-:S03]  /*cd10*/  IADD3 R36, P0, R4, UR8, RZ ;  /* 0x0000000804247c10 */ /* 0x000fc6000ff1e0ff */
[----:B------:R-:W-:Y:S01]  /*cd20*/  IMAD.WIDE.U32 R8, R119, UR6, R8 ;  /* 0x0000000677087c25 */ /* 0x000fe2000f8e0008 */
[----:B------:R-:W-:-:S03]  /*cd30*/  IADD3.X R37, R3, UR9, R5, P0, !PT ;  /* 0x0000000903257c10 */ /* 0x000fc600087fe405 */
[C---:B------:R-:W-:Y:S02]  /*cd40*/  IMAD R27, R119.reuse, UR7, R0 ;  /* 0x00000007771b7c24 */ /* 0x040fe4000f8e0200 */
[C---:B-1----:R-:W-:Y:S01]  /*cd50*/  IMAD.WIDE.U32 R24, R119.reuse, UR4, R24 ;  /* 0x0000000477187c25 */ /* 0x042fe2000f8e0018 */
[----:B------:R-:W-:Y:S02]  /*cd60*/  ULDC.64 UR4, c[0x0][0x3e0] ;  /* 0x0000f80000047ab9 */ /* 0x000fe40000000a00 */
[----:B------:R-:W-:Y:S01]  /*cd70*/  IADD3 R38, P1, R6, UR4, RZ ;  /* 0x0000000406267c10 */ /* 0x000fe2000ff3e0ff */
[----:B0-----:R-:W-:Y:S01]  /*cd80*/  IMAD.WIDE.U32 R28, R119, UR6, R28 ;  /* 0x00000006771c7c25 */ /* 0x001fe2000f8e001c */
[----:B------:R-:W-:Y:S02]  /*cd90*/  IADD3 R40, P2, R8, UR4, RZ ;  /* 0x0000000408287c10 */ /* 0x000fe4000ff5e0ff */
[----:B------:R-:W-:Y:S01]  /*cda0*/  IADD3.X R39, R27, UR5, R7, P1, !PT ;  /* 0x000000051b277c10 */ /* 0x000fe20008ffe407 */
[----:B------:R-:W-:Y:S01]  /*cdb0*/  IMAD.IADD R26, R3, 0x1, R25 ;  /* 0x00000001031a7824 */ /* 0x000fe200078e0219 */
[----:B------:R-:W-:-:S02]  /*cdc0*/  IADD3.X R41, R27, UR5, R9, P2, !PT ;  /* 0x000000051b297c10 */ /* 0x000fc400097fe409 */
[----:B------:R-:W-:Y:S01]  /*cdd0*/  IADD3 R27, R27, R29, RZ ;  /* 0x0000001d1b1b7210 */ /* 0x000fe20007ffe0ff */
[----:B------:R-:W-:Y:S06]  /*cde0*/  @!P3 BRA `(.L_x_391) ;  /* 0x000000000040b947 */ /* 0x000fec0003800000 */
        /* <DEDUP_REMOVED lines=15> */
[----:B-1----:R-:W-:Y:S05]  /*cee0*/  CALL.ABS.NOINC R14 ;  /* 0x000000000e007343 */ /* 0x002fea0003c00000 */
.L_x_391:
[----:B------:R-:W-:Y:S01]  /*cef0*/  ULDC.U8 UR4, c[0x0][0x3f0] ;  /* 0x0000fc0000047ab9 */ /* 0x000fe20000000000 */
[----:B------:R-:W-:Y:S01]  /*cf00*/  IMAD R3, R125, -0x80, R130 ;  /* 0xffffff807d037824 */ /* 0x000fe200078e0282 */
[----:B------:R-:W-:Y:S01]  /*cf10*/  ISETP.NE.AND P0, PT, RZ, UR4, PT ;  /* 0x00000004ff007c0c */ /* 0x000fe2000bf05270 */
[----:B------:R-:W-:Y:S03]  /*cf20*/  BSSY B0, `(.L_x_392) ;  /* 0x00006c8000007945 */ /* 0x000fe60003800000 */
[----:B------:R-:W-:-:S09]  /*cf30*/  VIMNMX R3, R3, 0x80, PT ;  /* 0x0000008003037848 */ /* 0x000fd20003fe0100 */
[----:B------:R-:W-:Y:S05]  /*cf40*/  @!P0 BRA `(.L_x_393) ;  /* 0x0000003400608947 */ /* 0x000fea0003800000 */
[----:B------:R-:W-:Y:S01]  /*cf50*/  ISETP.GE.AND P1, PT, R22, R3, PT ;  /* 0x000000031600720c */ /* 0x000fe20003f26270 */
[----:B------:R-:W-:Y:S01]  /*cf60*/  BSSY B1, `(.L_x_394) ;  /* 0x000000f000017945 */ /* 0x000fe20003800000 */
[----:B------:R-:W-:Y:S02]  /*cf70*/  CS2R R4, SRZ ;  /* 0x0000000000047805 */ /* 0x000fe4000001ff00 */
[----:B------:R-:W-:Y:S02]  /*cf80*/  CS2R R6, SRZ ;  /* 0x0000000000067805 */ /* 0x000fe4000001ff00 */
[----:B------:R-:W-:Y:S02]  /*cf90*/  CS2R R20, SRZ ;  /* 0x0000000000147805 */ /* 0x000fe4000001ff00 */
[----:B------:R-:W-:-:S05]  /*cfa0*/  CS2R R34, SRZ ;  /* 0x0000000000227805 */ /* 0x000fca000001ff00 */
[----:B------:R-:W-:Y:S05]  /*cfb0*/  @P1 BRA `(.L_x_395) ;  /* 0x0000000000241947 */ /* 0x000fea0003800000 */
[----:B------:R-:W-:Y:S01]  /*cfc0*/  ULDC UR4, c[0x0][0x3d4] ;  /* 0x0000f50000047ab9 */ /* 0x000fe20000000800 */
[----:B------:R-:W-:Y:S02]  /*cfd0*/  CS2R R4, SRZ ;  /* 0x0000000000047805 */ /* 0x000fe4000001ff00 */
[----:B------:R-:W-:Y:S02]  /*cfe0*/  ISETP.GE.AND P0, PT, R18, UR4, PT ;  /* 0x0000000412007c0c */ /* 0x000fe4000bf06270 */
[----:B------:R-:W-:Y:S02]  /*cff0*/  CS2R R20, SRZ ;  /* 0x0000000000147805 */ /* 0x000fe4000001ff00 */
[----:B------:R-:W-:-:S09]  /*d000*/  ISETP.GE.AND P2, PT, R236, UR4, PT ;  /* 0x00000004ec007c0c */ /* 0x000fd2000bf46270 */
[----:B------:R0:W5:Y:S04]  /*d010*/  @!P0 LDG.E.64 R6, desc[UR42][R36.64] ;  /* 0x0000002a24068981 */ /* 0x000168000c1e1b00 */
[----:B------:R0:W5:Y:S04]  /*d020*/  @!P2 LDG.E.64 R4, desc[UR42][R36.64+0x40] ;  /* 0x0000402a2404a981 */ /* 0x000168000c1e1b00 */
[----:B------:R0:W5:Y:S04]  /*d030*/  @!P0 LDG.E.64 R34, desc[UR42][R38.64] ;  /* 0x0000002a26228981 */ /* 0x000168000c1e1b00 */
[----:B------:R0:W5:Y:S02]  /*d040*/  @!P2 LDG.E.64 R20, desc[UR42][R38.64+0x40] ;  /* 0x0000402a2614a981 */ /* 0x000164000c1e1b00 */
.L_x_395:
[----:B------:R-:W-:Y:S05]  /*d050*/  BSYNC B1 ;  /* 0x0000000000017941 */ /* 0x000fea0003800000 */
.L_x_394:
[----:B------:R-:W-:Y:S01]  /*d060*/  UMOV UR4, 0xffffffff ;  /* 0xffffffff00047882 */ /* 0x000fe20000000000 */
[----:B-----5:R-:W-:Y:S02]  /*d070*/  SHF.R.U32.HI R33, RZ, 0x8, R7 ;  /* 0x00000008ff217819 */ /* 0x020fe40000011607 */
[----:B------:R-:W-:Y:S02]  /*d080*/  SHF.R.U32.HI R0, RZ, 0x8, R6 ;  /* 0x00000008ff007819 */ /* 0x000fe40000011606 */
[----:B------:R-:W-:Y:S01]  /*d090*/  LOP3.LUT R33, R33, 0xff, RZ, 0xc0, !PT ;  /* 0x000000ff21217812 */ /* 0x000fe200078ec0ff */
[----:B------:R-:W-:Y:S06]  /*d0a0*/  BRA.DIV UR4, `(.L_x_396) ;  /* 0x0000018204687947 */ /* 0x000fec000b800000 */
.L_x_606:
[----:B------:R-:W-:-:S03]  /*d0b0*/  UMOV UR4, 0xffffffff ;  /* 0xffffffff00047882 */ /* 0x000fc60000000000 */
[----:B------:R-:W-:Y:S05]  /*d0c0*/  BRA.DIV UR4, `(.L_x_397) ;  /* 0x0000018204887947 */ /* 0x000fea000b800000 */
.L_x_609:
[----:B------:R-:W-:-:S03]  /*d0d0*/  UMOV UR4, 0xffffffff ;  /* 0xffffffff00047882 */ /* 0x000fc60000000000 */
[----:B------:R-:W-:Y:S05]  /*d0e0*/  BRA.DIV UR4, `(.L_x_398) ;  /* 0x0000018204a87947 */ /* 0x000fea000b800000 */
.L_x_612:
[----:B------:R-:W-:-:S03]  /*d0f0*/  UMOV UR4, 0xffffffff ;  /* 0xffffffff00047882 */ /* 0x000fc60000000000 */
[----:B------:R-:W-:Y:S05]  /*d100*/  BRA.DIV UR4, `(.L_x_399) ;  /* 0x0000018204c87947 */ /* 0x000fea000b800000 */
.L_x_615:
[----:B------:R-:W-:Y:S01]  /*d110*/  ULEA.HI UR4, UR45, UR45, URZ, 0x1 ;  /* 0x0000002d2d047291 */ /* 0x000fe2000f8f083f */
[----:B------:R-:W-:Y:S01]  /*d120*/  LOP3.LUT R8, R7, 0xff, RZ, 0xc0, !PT ;  /* 0x000000ff07087812 */ /* 0x000fe200078ec0ff */
[----:B------:R-:W-:Y:S01]  /*d130*/  BSSY B1, `(.L_x_400) ;  /* 0x0000039000017945 */ /* 0x000fe20003800000 */
[----:B------:R-:W-:Y:S01]  /*d140*/  LOP3.LUT R9, R0, 0xff, RZ, 0xc0, !PT ;  /* 0x000000ff00097812 */ /* 0x000fe200078ec0ff */
[----:B------:R-:W-:Y:S01]  /*d150*/  ULOP3.LUT UR4, UR4, 0xfffffffe, URZ, 0xc0, !UPT ;  /* 0xfffffffe04047892 */ /* 0x000fe2000f8ec03f */
[----:B------:R-:W-:Y:S02]  /*d160*/  PRMT R33, R33, 0x7604, R8 ;  /* 0x0000760421217816 */ /* 0x000fe40000000008 */
[----:B------:R-:W-:Y:S01]  /*d170*/  LOP3.LUT R8, R6, 0xff, RZ, 0xc0, !PT ;  /* 0x000000ff06087812 */ /* 0x000fe200078ec0ff */
[----:B------:R-:W-:Y:S01]  /*d180*/  UIADD3 UR4, UR45, -UR4, URZ ;  /* 0x800000042d047290 */ /* 0x000fe2000fffe03f */
[----:B------:R-:W-:Y:S02]  /*d190*/  SHF.R.U32.HI R13, RZ, 0x8, R5 ;  /* 0x00000008ff0d7819 */ /* 0x000fe40000011605 */
[----:B------:R-:W-:-:S02]  /*d1a0*/  PRMT R9, R9, 0x7604, R8 ;  /* 0x0000760409097816 */ /* 0x000fc40000000008 */
[----:B------:R-:W-:Y:S01]  /*d1b0*/  SHF.R.U32.HI R0, RZ, 0x8, R4 ;  /* 0x00000008ff007819 */ /* 0x000fe20000011604 */
[----:B------:R-:W-:Y:S01]  /*d1c0*/  IMAD.U32 R14, RZ, RZ, UR4 ;  /* 0x00000004ff0e7e24 */ /* 0x000fe2000f8e00ff */
[----:B------:R-:W-:Y:S02]  /*d1d0*/  LOP3.LUT R13, R13, 0xff, RZ, 0xc0, !PT ;  /* 0x000000ff0d0d7812 */ /* 0x000fe400078ec0ff */
[----:B------:R-:W-:Y:S02]  /*d1e0*/  LOP3.LUT R8, R5, 0xff, RZ, 0xc0, !PT ;  /* 0x000000ff05087812 */ /* 0x000fe400078ec0ff */
[----:B------:R-:W-:Y:S02]  /*d1f0*/  SHF.L.U32 R14, R14, 0x1f, RZ ;  /* 0x0000001f0e0e7819 */ /* 0x000fe400000006ff */
[----:B------:R-:W-:Y:S02]  /*d200*/  SHF.R.U32.HI R15, RZ, 0x8, R35 ;  /* 0x00000008ff0f7819 */ /* 0x000fe40000011623 */
[----:B------:R-:W1:Y:S01]  /*d210*/  SYNCS.PHASECHK.TRANS64.TRYWAIT P0, [R19+URZ+0x38800], R14 ;  /* 0x0388000e130075a7 */ /* 0x000e62000800017f */
[----:B------:R-:W-:-:S02]  /*d220*/  LOP3.LUT R11, R0, 0xff, RZ, 0xc0, !PT ;  /* 0x000000ff000b7812 */ /* 0x000fc400078ec0ff */
[----:B------:R-:W-:Y:S02]  /*d230*/  PRMT R13, R13, 0x7604, R8 ;  /* 0x000076040d0d7816 */ /* 0x000fe40000000008 */
[----:B------:R-:W-:Y:S02]  /*d240*/  LOP3.LUT R0, R4, 0xff, RZ, 0xc0, !PT ;  /* 0x000000ff04007812 */ /* 0x000fe400078ec0ff */
[----:B------:R-:W-:Y:S02]  /*d250*/  LOP3.LUT R15, R15, 0xff, RZ, 0xc0, !PT ;  /* 0x000000ff0f0f7812 */ /* 0x000fe400078ec0ff */
[----:B------:R-:W-:Y:S02]  /*d260*/  LOP3.LUT R8, R35, 0xff, RZ, 0xc0, !PT ;  /* 0x000000ff23087812 */ /* 0x000fe400078ec0ff */
[----:B------:R-:W-:Y:S02]  /*d270*/  PRMT R11, R11, 0x7604, R0 ;  /* 0x000076040b0b7816 */ /* 0x000fe40000000000 */
[----:B------:R-:W-:-:S02]  /*d280*/  PRMT R10, R15, 0x7604, R8 ;  /* 0x000076040f0a7816 */ /* 0x000fc40000000008 */
[----:B------:R-:W-:Y:S02]  /*d290*/  SHF.R.U32.HI R0, RZ, 0x8, R34 ;  /* 0x00000008ff007819 */ /* 0x000fe40000011622 */
[----:B------:R-:W-:Y:S02]  /*d2a0*/  SHF.R.U32.HI R27, RZ, 0x8, R21 ;  /* 0x00000008ff1b7819 */ /* 0x000fe40000011615 */
[----:B------:R-:W-:Y:S02]  /*d2b0*/  SHF.R.U32.HI R8, RZ, 0x8, R20 ;  /* 0x00000008ff087819 */ /* 0x000fe40000011614 */
[----:B------:R-:W-:Y:S02]  /*d2c0*/  LOP3.LUT R15, R0, 0xff, RZ, 0xc0, !PT ;  /* 0x000000ff000f7812 */ /* 0x000fe400078ec0ff */
[----:B------:R-:W-:Y:S02]  /*d2d0*/  LOP3.LUT R27, R27, 0xff, RZ, 0xc0, !PT ;  /* 0x000000ff1b1b7812 */ /* 0x000fe400078ec0ff */
[----:B------:R-:W-:-:S02]  /*d2e0*/  LOP3.LUT R12, R21, 0xff, RZ, 0xc0, !PT ;  /* 0x000000ff150c7812 */ /* 0x000fc400078ec0ff */
[----:B------:R-:W-:Y:S02]  /*d2f0*/  LOP3.LUT R25, R8, 0xff, RZ, 0xc0, !PT ;  /* 0x000000ff08197812 */ /* 0x000fe400078ec0ff */
[----:B------:R-:W-:Y:S02]  /*d300*/  LOP3.LUT R0, R34, 0xff, RZ, 0xc0, !PT ;  /* 0x000000ff22007812 */ /* 0x000fe400078ec0ff */
[----:B------:R-:W-:Y:S02]  /*d310*/  LOP3.LUT R8, R20, 0xff, RZ, 0xc0, !PT ;  /* 0x000000ff14087812 */ /* 0x000fe400078ec0ff */
[----:B------:R-:W-:Y:S02]  /*d320*/  PRMT R12, R27, 0x7604, R12 ;  /* 0x000076041b0c7816 */ /* 0x000fe4000000000c */
[----:B------:R-:W-:Y:S02]  /*d330*/  PRMT R15, R15, 0x7604, R0 ;  /* 0x000076040f0f7816 */ /* 0x000fe40000000000 */
[----:B------:R-:W-:-:S02]  /*d340*/  PRMT R27, R25, 0x7604, R8 ;  /* 0x00007604191b7816 */ /* 0x000fc40000000008 */
[----:B------:R-:W-:Y:S02]  /*d350*/  SHF.R.U32.HI R0, RZ, 0x10, R7 ;  /* 0x00000010ff007819 */ /* 0x000fe40000011607 */
[----:B------:R-:W-:Y:S02]  /*d360*/  SHF.R.U32.HI R25, RZ, 0x10, R35 ;  /* 0x00000010ff197819 */ /* 0x000fe40000011623 */
[----:B------:R-:W-:Y:S01]  /*d370*/  SHF.R.U32.HI R8, RZ, 0x10, R5 ;  /* 0x00000010ff087819 */ /* 0x000fe20000011605 */
[----:B------:R-:W-:Y:S01]  /*d380*/  IMAD.U32 R0, R0, 0x10000, RZ ;  /* 0x0001000000007824 */ /* 0x000fe200078e00ff */
[----:B------:R-:W-:Y:S01]  /*d390*/  SHF.R.U32.HI R29, RZ, 0x10, R21 ;  /* 0x00000010ff1d7819 */ /* 0x000fe20000011615 */
[----:B------:R-:W-:Y:S01]  /*d3a0*/  IMAD.U32 R25, R25, 0x10000, RZ ;  /* 0x0001000019197824 */ /* 0x000fe200078e00ff */
[----:B------:R-:W-:Y:S02]  /*d3b0*/  SHF.L.U32 R8, R8, 0x10, RZ ;  /* 0x0000001008087819 */ /* 0x000fe400000006ff */
[----:B------:R-:W-:Y:S01]  /*d3c0*/  LOP3.LUT R9, R9, 0xff0000, R6, 0xf8, !PT ;  /* 0x00ff000009097812 */ /* 0x000fe200078ef806 */
[----:B------:R-:W-:Y:S01]  /*d3d0*/  IMAD.U32 R29, R29, 0x10000, RZ ;  /* 0x000100001d1d7824 */ /* 0x000fe200078e00ff */
[----:B------:R-:W-:-:S02]  /*d3e0*/  LOP3.LUT R13, R13, 0xff0000, R8, 0xf8, !PT ;  /* 0x00ff00000d0d7812 */ /* 0x000fc400078ef808 */
[----:B------:R-:W-:Y:S02]  /*d3f0*/  LOP3.LUT R11, R11, 0xff0000, R4, 0xf8, !PT ;  /* 0x00ff00000b0b7812 */ /* 0x000fe400078ef804 */
[----:B------:R-:W-:Y:S02]  /*d400*/  LOP3.LUT R33, R33, 0xff0000, R0, 0xf8, !PT ;  /* 0x00ff000021217812 */ /* 0x000fe400078ef800 */
[----:B------:R-:W-:Y:S02]  /*d410*/  LOP3.LUT R25, R10, 0xff0000, R25, 0xf8, !PT ;  /* 0x00ff00000a197812 */ /* 0x000fe400078ef819 */
[----:B------:R-:W-:Y:S02]  /*d420*/  LOP3.LUT R15, R15, 0xff0000, R34, 0xf8, !PT ;  /* 0x00ff00000f0f7812 */ /* 0x000fe400078ef822 */
[----:B------:R-:W-:Y:S02]  /*d430*/  LOP3.LUT R0, R9, 0xff000000, R6, 0xf8, !PT ;  /* 0xff00000009007812 */ /* 0x000fe400078ef806 */
[----:B------:R-:W-:-:S02]  /*d440*/  LOP3.LUT R8, R11, 0xff000000, R4, 0xf8, !PT ;  /* 0xff0000000b087812 */ /* 0x000fc400078ef804 */
[----:B------:R-:W-:Y:S02]  /*d450*/  LOP3.LUT R10, R13, 0xff000000, R5, 0xf8, !PT ;  /* 0xff0000000d0a7812 */ /* 0x000fe400078ef805 */
[----:B------:R-:W-:Y:S02]  /*d460*/  LOP3.LUT R29, R12, 0xff0000, R29, 0xf8, !PT ;  /* 0x00ff00000c1d7812 */ /* 0x000fe400078ef81d */
[----:B------:R-:W-:Y:S02]  /*d470*/  LOP3.LUT R9, R33, 0xff000000, R7, 0xf8, !PT ;  /* 0xff00000021097812 */ /* 0x000fe400078ef807 */
[----:B------:R-:W-:Y:S02]  /*d480*/  LOP3.LUT R11, R15, 0xff000000, R34, 0xf8, !PT ;  /* 0xff0000000f0b7812 */ /* 0x000fe400078ef822 */
[----:B------:R-:W-:Y:S02]  /*d490*/  LOP3.LUT R13, R25, 0xff000000, R35, 0xf8, !PT ;  /* 0xff000000190d7812 */ /* 0x000fe400078ef823 */
[----:B------:R-:W-:Y:S01]  /*d4a0*/  LOP3.LUT R27, R27, 0xff0000, R20, 0xf8, !PT ;  /* 0x00ff00001b1b7812 */ /* 0x000fe200078ef814 */
[----:B-1----:R-:W-:Y:S06]  /*d4b0*/  @!P0 BRA `(.L_x_401) ;  /* 0x0000018000048947 */ /* 0x002fec0003800000 */
.L_x_616:
[----:B------:R-:W-:Y:S05]  /*d4c0*/  BSYNC B1 ;  /* 0x0000000000017941 */ /* 0x000fea0003800000 */
.L_x_400:
[----:B------:R-:W-:Y:S01]  /*d4d0*/  BSSY B1, `(.L_x_402) ;  /* 0x00000c0000017945 */ /* 0x000fe20003800000 */
[----:B------:R-:W-:Y:S02]  /*d4e0*/  LOP3.LUT R12, R27, 0xff000000, R20, 0xf8, !PT ;  /* 0xff0000001b0c7812 */ /* 0x000fe400078ef814 */
[----:B-1----:R-:W-:Y:S01]  /*d4f0*/  LOP3.LUT R14, R29, 0xff000000, R21, 0xf8, !PT ;  /* 0xff0000001d0e7812 */ /* 0x002fe200078ef815 */
[----:B------:R-:W-:Y:S06]  /*d500*/  @P1 BRA `(.L_x_403) ;  /* 0x0000000800f01947 */ /* 0x000fec0003800000 */
[----:B------:R1:W5:Y:S01]  /*d510*/  LDL R41, [R1+0x2c] ;  /* 0x00002c0001297983 */ /* 0x0003620000100800 */
[----:B------:R-:W2:Y:S01]  /*d520*/  LDC R5, c[0x0][0x3d4] ;  /* 0x0000f500ff057b82 */ /* 0x000ea20000000800 */
[----:B------:R-:W-:Y:S01]  /*d530*/  BSSY B2, `(.L_x_404) ;  /* 0x000005e000027945 */ /* 0x000fe20003800000 */
[-C--:B--2---:R-:W-:Y:S02]  /*d540*/  ISETP.GE.AND P0, PT, R18, R5.reuse, PT ;  /* 0x000000051200720c */ /* 0x084fe40003f06270 */
[----:B------:R-:W-:-:S11]  /*d550*/  ISETP.GE.AND P1, PT, R236, R5, PT ;  /* 0x00000005ec00720c */ /* 0x000fd60003f26270 */
[----:B-1----:R-:W-:Y:S05]  /*d560*/  @P0 BRA `(.L_x_405) ;  /* 0x0000000400680947 */ /* 0x002fea0003800000 */
[----:B-----5:R-:W1:Y:S01]  /*d570*/  LDS.128 R4, [R41+0x20400] ;  /* 0x0204000029047984 */ /* 0x020e620000000c00 */
[----:B------:R-:W-:Y:S02]  /*d580*/  F2FP.F16.E4M3.UNPACK_B R28, R11 ;  /* 0x0000000bff1c723e */ /* 0x000fe400020006ff */
[----:B------:R-:W-:-:S03]  /*d590*/  F2FP.F16.E4M3.UNPACK_B R26, R0 ;  /* 0x00000000ff1a723e */ /* 0x000fc600020006ff */
[----:B------:R-:W-:Y:S02]  /*d5a0*/  HADD2.F32 R29, -RZ, R28.H1_H1 ;  /* 0x3000001cff1d7230 */ /* 0x000fe40000004100 */
[----:B------:R-:W-:Y:S02]  /*d5b0*/  HADD2.F32 R27, -RZ, R26.H1_H1 ;  /* 0x3000001aff1b7230 */ /* 0x000fe40000004100 */
[----:B------:R-:W-:Y:S02]  /*d5c0*/  HADD2.F32 R28, -RZ, R28.H0_H0 ;  /* 0x2000001cff1c7230 */ /* 0x000fe40000004100 */
[----:B------:R-:W-:Y:S01]  /*d5d0*/  HADD2.F32 R26, -RZ, R26.H0_H0 ;  /* 0x2000001aff1a7230 */ /* 0x000fe20000004100 */
[-C--:B-1----:R-:W-:Y:S02]  /*d5e0*/  F2FP.F16.E4M3.UNPACK_B R15, R4.reuse.H1 ;  /* 0x00000004ff0f723e */ /* 0x082fe400030006ff */
[-C--:B------:R-:W-:Y:S02]  /*d5f0*/  F2FP.F16.E4M3.UNPACK_B R21, R5.reuse ;  /* 0x00000005ff15723e */ /* 0x080fe400020006ff */
[----:B------:R-:W-:Y:S01]  /*d600*/  F2FP.F16.E4M3.UNPACK_B R24, R5.H1 ;  /* 0x00000005ff18723e */ /* 0x000fe200030006ff */
[--C-:B------:R-:W-:Y:S01]  /*d610*/  HADD2.F32 R20, -RZ, R15.reuse.H0_H0 ;  /* 0x2000000fff147230 */ /* 0x100fe20000004100 */
[----:B------:R-:W-:Y:S01]  /*d620*/  F2FP.F16.E4M3.UNPACK_B R4, R4 ;  /* 0x00000004ff04723e */ /* 0x000fe200020006ff */
[----:B------:R-:W-:Y:S01]  /*d630*/  HADD2.F32 R15, -RZ, R15.H1_H1 ;  /* 0x3000000fff0f7230 */ /* 0x000fe20000004100 */
[----:B------:R-:W-:-:S02]  /*d640*/  F2FP.F16.E4M3.UNPACK_B R25, R6 ;  /* 0x00000006ff19723e */ /* 0x000fc400020006ff */
[----:B------:R-:W-:Y:S02]  /*d650*/  F2FP.F16.E4M3.UNPACK_B R6, R6.H1 ;  /* 0x00000006ff06723e */ /* 0x000fe400030006ff */
[C---:B------:R-:W-:Y:S01]  /*d660*/  FMUL.FTZ R5, R15.reuse, R29 ;  /* 0x0000001d0f057220 */ /* 0x040fe20000410000 */
[----:B------:R-:W-:Y:S01]  /*d670*/  FMUL.FTZ R34, R15, R27 ;  /* 0x0000001b0f227220 */ /* 0x000fe20000410000 */
[----:B------:R-:W-:Y:S02]  /*d680*/  F2FP.F16.E4M3.UNPACK_B R15, R7 ;  /* 0x00000007ff0f723e */ /* 0x000fe400020006ff */
[C---:B0-----:R-:W-:Y:S01]  /*d690*/  FFMA.FTZ R36, R20.reuse, R27, -R5 ;  /* 0x0000001b14247223 */ /* 0x041fe20000010805 */
[--C-:B------:R-:W-:Y:S01]  /*d6a0*/  HADD2.F32 R5, -RZ, R4.reuse.H1_H1 ;  /* 0x30000004ff057230 */ /* 0x100fe20000004100 */
[----:B------:R-:W-:Y:S01]  /*d6b0*/  F2FP.F16.E4M3.UNPACK_B R27, R11.H1 ;  /* 0x0000000bff1b723e */ /* 0x000fe200030006ff */
[----:B------:R-:W-:Y:S01]  /*d6c0*/  FFMA.FTZ R37, R20, R29, R34 ;  /* 0x0000001d14257223 */ /* 0x000fe20000010022 */
[----:B------:R-:W-:Y:S01]  /*d6d0*/  HADD2.F32 R4, -RZ, R4.H0_H0 ;  /* 0x20000004ff047230 */ /* 0x000fe20000004100 */
[----:B------:R-:W-:Y:S01]  /*d6e0*/  F2FP.F16.E4M3.UNPACK_B R20, R0.H1 ;  /* 0x00000000ff14723e */ /* 0x000fe200030006ff */
[C---:B------:R-:W-:Y:S01]  /*d6f0*/  FMUL.FTZ R33, R5.reuse, R28 ;  /* 0x0000001c05217220 */ /* 0x040fe20000410000 */
[----:B------:R-:W-:Y:S01]  /*d700*/  FMUL.FTZ R35, R5, R26 ;  /* 0x0000001a05237220 */ /* 0x000fe20000410000 */
[----:B------:R-:W-:Y:S01]  /*d710*/  HADD2.F32 R29, -RZ, R27.H1_H1 ;  /* 0x3000001bff1d7230 */ /* 0x000fe20000004100 */
[----:B------:R-:W-:Y:S01]  /*d720*/  F2FP.F16.E4M3.UNPACK_B R7, R7.H1 ;  /* 0x00000007ff07723e */ /* 0x000fe200030006ff */
[----:B------:R-:W-:-:S02]  /*d730*/  HADD2.F32 R5, -RZ, R24.H1_H1 ;  /* 0x30000018ff057230 */ /* 0x000fc40000004100 */
[C---:B------:R-:W-:Y:S01]  /*d740*/  FFMA.FTZ R33, R4.reuse, R26, -R33 ;  /* 0x0000001a04217223 */ /* 0x040fe20000010821 */
[----:B------:R-:W-:Y:S01]  /*d750*/  FFMA.FTZ R34, R4, R28, R35 ;  /* 0x0000001c04227223 */ /* 0x000fe20000010023 */
[----:B------:R-:W-:Y:S02]  /*d760*/  HADD2.F32 R26, -RZ, R20.H1_H1 ;  /* 0x30000014ff1a7230 */ /* 0x000fe40000004100 */
[----:B------:R-:W-:Y:S02]  /*d770*/  HADD2.F32 R24, -RZ, R24.H0_H0 ;  /* 0x20000018ff187230 */ /* 0x000fe40000004100 */
[C---:B------:R-:W-:Y:S01]  /*d780*/  FMUL.FTZ R35, R5.reuse, R29 ;  /* 0x0000001d05237220 */ /* 0x040fe20000410000 */
[----:B------:R-:W-:Y:S02]  /*d790*/  HADD2.F32 R27, -RZ, R27.H0_H0 ;  /* 0x2000001bff1b7230 */ /* 0x000fe40000004100 */
[----:B------:R-:W-:Y:S01]  /*d7a0*/  FMUL.FTZ R5, R5, R26 ;  /* 0x0000001a05057220 */ /* 0x000fe20000410000 */
[----:B------:R-:W-:-:S02]  /*d7b0*/  HADD2.F32 R4, -RZ, R21.H1_H1 ;  /* 0x30000015ff047230 */ /* 0x000fc40000004100 */
[----:B------:R-:W-:Y:S01]  /*d7c0*/  FFMA.FTZ R35, R24, R26, -R35 ;  /* 0x0000001a18237223 */ /* 0x000fe20000010823 */
[----:B------:R-:W-:Y:S01]  /*d7d0*/  HADD2.F32 R20, -RZ, R20.H0_H0 ;  /* 0x20000014ff147230 */ /* 0x000fe20000004100 */
[----:B------:R-:W-:Y:S01]  /*d7e0*/  F2FP.F16.E4M3.UNPACK_B R26, R13 ;  /* 0x0000000dff1a723e */ /* 0x000fe200020006ff */
[----:B------:R-:W-:Y:S02]  /*d7f0*/  HADD2.F32 R21, -RZ, R21.H0_H0 ;  /* 0x20000015ff157230 */ /* 0x000fe40000004100 */
[----:B------:R-:W-:Y:S01]  /*d800*/  FMUL.FTZ R28, R4, R27 ;  /* 0x0000001b041c7220 */ /* 0x000fe20000410000 */
[----:B------:R-:W-:Y:S01]  /*d810*/  FFMA.FTZ R40, R24, R29, R5 ;  /* 0x0000001d18287223 */ /* 0x000fe20000010005 */
[----:B------:R-:W-:Y:S01]  /*d820*/  F2FP.F16.E4M3.UNPACK_B R24, R9 ;  /* 0x00000009ff18723e */ /* 0x000fe200020006ff */
[-C--:B------:R-:W-:Y:S01]  /*d830*/  FMUL.FTZ R4, R4, R20.reuse ;  /* 0x0000001404047220 */ /* 0x080fe20000410000 */
[----:B------:R-:W-:Y:S01]  /*d840*/  FFMA.FTZ R29, R21, R20, -R28 ;  /* 0x00000014151d7223 */ /* 0x000fe2000001081c */
[----:B------:R-:W-:Y:S01]  /*d850*/  HADD2.F32 R28, -RZ, R26.H1_H1 ;  /* 0x3000001aff1c7230 */ /* 0x000fe20000004100 */
[----:B------:R-:W-:Y:S01]  /*d860*/  F2FP.SATFINITE.E4M3.F32.PACK_AB_MERGE_C R35, R40, R35, RZ ;  /* 0x000000232823723e */ /* 0x000fe200048070ff */
[----:B------:R-:W-:-:S02]  /*d870*/  HADD2.F32 R5, -RZ, R6.H1_H1 ;  /* 0x30000006ff057230 */ /* 0x000fc40000004100 */
[----:B------:R-:W-:Y:S01]  /*d880*/  FFMA.FTZ R38, R21, R27, R4 ;  /* 0x0000001b15267223 */ /* 0x000fe20000010004 */
[----:B------:R-:W-:Y:S02]  /*d890*/  HADD2.F32 R20, -RZ, R24.H1_H1 ;  /* 0x30000018ff147230 */ /* 0x000fe40000004100 */
[----:B------:R-:W-:Y:S02]  /*d8a0*/  HADD2.F32 R6, -RZ, R6.H0_H0 ;  /* 0x20000006ff067230 */ /* 0x000fe40000004100 */
[C---:B------:R-:W-:Y:S01]  /*d8b0*/  FMUL.FTZ R21, R5.reuse, R28 ;  /* 0x0000001c05157220 */ /* 0x040fe20000410000 */
[----:B------:R-:W-:Y:S02]  /*d8c0*/  HADD2.F32 R24, -RZ, R24.H0_H0 ;  /* 0x20000018ff187230 */ /* 0x000fe40000004100 */
[-C--:B------:R-:W-:Y:S01]  /*d8d0*/  FMUL.FTZ R27, R5, R20.reuse ;  /* 0x00000014051b7220 */ /* 0x080fe20000410000 */
[----:B------:R-:W-:Y:S02]  /*d8e0*/  HADD2.F32 R26, -RZ, R26.H0_H0 ;  /* 0x2000001aff1a7230 */ /* 0x000fe40000004100 */
[----:B------:R-:W-:Y:S01]  /*d8f0*/  FFMA.FTZ R39, R6, R20, -R21 ;  /* 0x0000001406277223 */ /* 0x000fe20000010815 */
[--C-:B------:R-:W-:Y:S01]  /*d900*/  HADD2.F32 R4, -RZ, R25.reuse.H1_H1 ;  /* 0x30000019ff047230 */ /* 0x100fe20000004100 */
[----:B------:R-:W-:Y:S01]  /*d910*/  F2FP.F16.E4M3.UNPACK_B R5, R9.H1 ;  /* 0x00000009ff05723e */ /* 0x000fe200030006ff */
[----:B------:R-:W-:-:S02]  /*d920*/  HADD2.F32 R25, -RZ, R25.H0_H0 ;  /* 0x20000019ff197230 */ /* 0x000fc40000004100 */
[----:B------:R-:W-:Y:S01]  /*d930*/  FFMA.FTZ R28, R6, R28, R27 ;  /* 0x0000001c061c7223 */ /* 0x000fe2000001001b */
[C---:B------:R-:W-:Y:S01]  /*d940*/  FMUL.FTZ R20, R4.reuse, R26 ;  /* 0x0000001a04147220 */ /* 0x040fe20000410000 */
[-C--:B------:R-:W-:Y:S01]  /*d950*/  FMUL.FTZ R21, R4, R24.reuse ;  /* 0x0000001804157220 */ /* 0x080fe20000410000 */
[----:B------:R-:W-:Y:S01]  /*d960*/  F2FP.F16.E4M3.UNPACK_B R4, R13.H1 ;  /* 0x0000000dff04723e */ /* 0x000fe200030006ff */
[--C-:B------:R-:W-:Y:S02]  /*d970*/  HADD2.F32 R6, -RZ, R5.reuse.H0_H0 ;  /* 0x20000005ff067230 */ /* 0x100fe40000004100 */
[C---:B------:R-:W-:Y:S01]  /*d980*/  FFMA.FTZ R27, R25.reuse, R24, -R20 ;  /* 0x00000018191b7223 */ /* 0x040fe20000010814 */
[----:B------:R-:W-:Y:S02]  /*d990*/  HADD2.F32 R20, -RZ, R5.H1_H1 ;  /* 0x30000005ff147230 */ /* 0x000fe40000004100 */
[----:B------:R-:W-:Y:S01]  /*d9a0*/  FFMA.FTZ R26, R25, R26, R21 ;  /* 0x0000001a191a7223 */ /* 0x000fe20000010015 */
[----:B------:R-:W-:-:S02]  /*d9b0*/  HADD2.F32 R24, -RZ, R4.H1_H1 ;  /* 0x30000004ff187230 */ /* 0x000fc40000004100 */
[----:B------:R-:W-:Y:S02]  /*d9c0*/  HADD2.F32 R5, -RZ, R7.H1_H1 ;  /* 0x30000007ff057230 */ /* 0x000fe40000004100 */
[----:B------:R-:W-:Y:S02]  /*d9d0*/  HADD2.F32 R21, -RZ, R4.H0_H0 ;  /* 0x20000004ff157230 */ /* 0x000fe40000004100 */
[----:B------:R-:W-:Y:S02]  /*d9e0*/  HADD2.F32 R4, -RZ, R15.H1_H1 ;  /* 0x3000000fff047230 */ /* 0x000fe40000004100 */
[C---:B------:R-:W-:Y:S01]  /*d9f0*/  FMUL.FTZ R44, R5.reuse, R24 ;  /* 0x00000018052c7220 */ /* 0x040fe20000410000 */
[----:B------:R-:W-:Y:S02]  /*da00*/  HADD2.F32 R7, -RZ, R7.H0_H0 ;  /* 0x20000007ff077230 */ /* 0x000fe40000004100 */
[----:B------:R-:W-:Y:S01]  /*da10*/  FMUL.FTZ R5, R5, R20 ;  /* 0x0000001405057220 */ /* 0x000fe20000410000 */
[----:B------:R-:W-:-:S02]  /*da20*/  HADD2.F32 R15, -RZ, R15.H0_H0 ;  /* 0x2000000fff0f7230 */ /* 0x000fc40000004100 */
[CC--:B------:R-:W-:Y:S01]  /*da30*/  FMUL.FTZ R42, R4.reuse, R21.reuse ;  /* 0x00000015042a7220 */ /* 0x0c0fe20000410000 */
[----:B------:R-:W-:Y:S01]  /*da40*/  FMUL.FTZ R4, R4, R6 ;  /* 0x0000000604047220 */ /* 0x000fe20000410000 */
[C---:B------:R-:W-:Y:S01]  /*da50*/  FFMA.FTZ R44, R7.reuse, R20, -R44 ;  /* 0x00000014072c7223 */ /* 0x040fe2000001082c */
[----:B------:R-:W-:Y:S01]  /*da60*/  FFMA.FTZ R5, R7, R24, R5 ;  /* 0x0000001807057223 */ /* 0x000fe20000010005 */
[C---:B------:R-:W-:Y:S01]  /*da70*/  FFMA.FTZ R7, R15.reuse, R6, -R42 ;  /* 0x000000060f077223 */ /* 0x040fe2000001082a */
[----:B------:R-:W-:Y:S01]  /*da80*/  FFMA.FTZ R20, R15, R21, R4 ;  /* 0x000000150f147223 */ /* 0x000fe20000010004 */
[----:B------:R-:W-:Y:S02]  /*da90*/  F2FP.SATFINITE.E4M3.F32.PACK_AB_MERGE_C R4, R37, R36, RZ ;  /* 0x000000242504723e */ /* 0x000fe400048070ff */
[----:B------:R-:W-:Y:S02]  /*daa0*/  F2FP.SATFINITE.E4M3.F32.PACK_AB_MERGE_C R6, R28, R39, RZ ;  /* 0x000000271c06723e */ /* 0x000fe400048070ff */
[----:B------:R-:W-:-:S02]  /*dab0*/  F2FP.SATFINITE.E4M3.F32.PACK_AB_MERGE_C R44, R5, R44, RZ ;  /* 0x0000002c052c723e */ /* 0x000fc400048070ff */
[----:B------:R-:W-:Y:S02]  /*dac0*/  F2FP.SATFINITE.E4M3.F32.PACK_AB_MERGE_C R4, R34, R33, R4 ;  /* 0x000000212204723e */ /* 0x000fe40004807004 */
[----:B------:R-:W-:Y:S02]  /*dad0*/  F2FP.SATFINITE.E4M3.F32.PACK_AB_MERGE_C R5, R38, R29, R35 ;  /* 0x0000001d2605723e */ /* 0x000fe40004807023 */
[----:B------:R-:W-:Y:S02]  /*dae0*/  F2FP.SATFINITE.E4M3.F32.PACK_AB_MERGE_C R6, R26, R27, R6 ;  /* 0x0000001b1a06723e */ /* 0x000fe40004807006 */
[----:B------:R-:W-:-:S05]  /*daf0*/  F2FP.SATFINITE.E4M3.F32.PACK_AB_MERGE_C R7, R20, R7, R44 ;  /* 0x000000071407723e */ /* 0x000fca000480702c */
[----:B------:R1:W-:Y:S02]  /*db00*/  STS.128 [R41+0x20400], R4 ;  /* 0x0204000429007388 */ /* 0x0003e40000000c00 */
.L_x_405:
[----:B------:R-:W-:Y:S05]  /*db10*/  BSYNC B2 ;  /* 0x0000000000027941 */ /* 0x000fea0003800000 */
.L_x_404:
[----:B------:R-:W-:Y:S05]  /*db20*/  @P1 BRA `(.L_x_403) ;  /* 0x0000000400681947 */ /* 0x000fea0003800000 */
[----:B-1---5:R-:W1:Y:S01]  /*db30*/  LDS.128 R4, [R41+0x24400] ;  /* 0x0244000029047984 */ /* 0x022e620000000c00 */
        /* <DEDUP_REMOVED lines=61> */
[----:B------:R-:W-:Y:S01]  /*df10*/  FMUL.FTZ R21, R4, R24 ;  /* 0x0000001804157220 */ /* 0x000fe20000410000 */
        /* <DEDUP_REMOVED lines=27> */
.L_x_403:
[----:B------:R-:W-:Y:S05]  /*e0d0*/  BSYNC B1 ;  /* 0x0000000000017941 */ /* 0x000fea0003800000 */
.L_x_402:
[----:B------:R-:W-:Y:S01]  /*e0e0*/  ISETP.GE.AND P0, PT, R233, R3, PT ;  /* 0x00000003e900720c */ /* 0x000fe20003f06270 */
[----:B------:R-:W-:-:S12]  /*e0f0*/  BSSY B1, `(.L_x_406) ;  /* 0x00000be000017945 */ /* 0x000fd80003800000 */
[----:B------:R-:W-:Y:S05]  /*e100*/  @P0 BRA `(.L_x_407) ;  /* 0x0000000800f00947 */ /* 0x000fea0003800000 */
[----:B------:R3:W5:Y:S01]  /*e110*/  LDL R42, [R1+0x2c] ;  /* 0x00002c00012a7983 */ /* 0x0007620000100800 */
[----:B-12---:R-:W1:Y:S01]  /*e120*/  LDC R5, c[0x0][0x3d4] ;  /* 0x0000f500ff057b82 */ /* 0x006e620000000800 */
[----:B------:R-:W-:Y:S01]  /*e130*/  BSSY B2, `(.L_x_408) ;  /* 0x000005e000027945 */ /* 0x000fe20003800000 */
[-C--:B-1----:R-:W-:Y:S02]  /*e140*/  ISETP.GE.AND P0, PT, R18, R5.reuse, PT ;  /* 0x000000051200720c */ /* 0x082fe40003f06270 */
[----:B------:R-:W-:-:S11]  /*e150*/  ISETP.GE.AND P1, PT, R236, R5, PT ;  /* 0x00000005ec00720c */ /* 0x000fd60003f26270 */
[----:B---3--:R-:W-:Y:S05]  /*e160*/  @P0 BRA `(.L_x_409) ;  /* 0x0000000400680947 */ /* 0x008fea0003800000 */
[----:B-----5:R-:W1:Y:S01]  /*e170*/  LDS.128 R4, [R42+0x21400] ;  /* 0x021400002a047984 */ /* 0x020e620000000c00 */
[----:B------:R-:W-:Y:S02]  /*e180*/  F2FP.F16.E4M3.UNPACK_B R28, R0 ;  /* 0x00000000ff1c723e */ /* 0x000fe400020006ff */
[-C--:B------:R-:W-:Y:S02]  /*e190*/  F2FP.F16.E4M3.UNPACK_B R29, R11.reuse ;  /* 0x0000000bff1d723e */ /* 0x080fe400020006ff */
[----:B------:R-:W-:Y:S01]  /*e1a0*/  F2FP.F16.E4M3.UNPACK_B R35, R11.H1 ;  /* 0x0000000bff23723e */ /* 0x000fe200030006ff */
[----:B------:R-:W-:Y:S01]  /*e1b0*/  HADD2.F32 R26, -RZ, R28.H1_H1 ;  /* 0x3000001cff1a7230 */ /* 0x000fe20000004100 */
[----:B0-----:R-:W-:Y:S01]  /*e1c0*/  F2FP.F16.E4M3.UNPACK_B R38, R13 ;  /* 0x0000000dff26723e */ /* 0x001fe200020006ff */
[----:B------:R-:W-:Y:S02]  /*e1d0*/  HADD2.F32 R34, -RZ, R29.H1_H1 ;  /* 0x3000001dff227230 */ /* 0x000fe40000004100 */
[----:B------:R-:W-:-:S02]  /*e1e0*/  HADD2.F32 R36, -RZ, R35.H1_H1 ;  /* 0x30000023ff247230 */ /* 0x000fc40000004100 */
[----:B------:R-:W-:Y:S02]  /*e1f0*/  HADD2.F32 R37, -RZ, R35.H0_H0 ;  /* 0x20000023ff257230 */ /* 0x000fe40000004100 */
[--C-:B------:R-:W-:Y:S02]  /*e200*/  HADD2.F32 R40, -RZ, R38.reuse.H1_H1 ;  /* 0x30000026ff287230 */ /* 0x100fe40000004100 */
[----:B------:R-:W-:Y:S01]  /*e210*/  HADD2.F32 R41, -RZ, R38.H0_H0 ;  /* 0x20000026ff297230 */ /* 0x000fe20000004100 */
[----:B------:R-:W-:-:S05]  /*e220*/  F2FP.F16.E4M3.UNPACK_B R38, R13.H1 ;  /* 0x0000000dff26723e */ /* 0x000fca00030006ff */
[----:B------:R-:W-:Y:S01]  /*e230*/  HADD2.F32 R43, -RZ, R38.H1_H1 ;  /* 0x30000026ff2b7230 */ /* 0x000fe20000004100 */
[-C--:B-1----:R-:W-:Y:S02]  /*e240*/  F2FP.F16.E4M3.UNPACK_B R15, R4.reuse.H1 ;  /* 0x00000004ff0f723e */ /* 0x082fe400030006ff */
[-C--:B------:R-:W-:Y:S02]  /*e250*/  F2FP.F16.E4M3.UNPACK_B R21, R5.reuse ;  /* 0x00000005ff15723e */ /* 0x080fe400020006ff */
[----:B------:R-:W-:Y:S01]  /*e260*/  F2FP.F16.E4M3.UNPACK_B R24, R5.H1 ;  /* 0x00000005ff18723e */ /* 0x000fe200030006ff */
[--C-:B------:R-:W-:Y:S01]  /*e270*/  HADD2.F32 R20, -RZ, R15.reuse.H0_H0 ;  /* 0x2000000fff147230 */ /* 0x100fe20000004100 */
[----:B------:R-:W-:Y:S01]  /*e280*/  F2FP.F16.E4M3.UNPACK_B R4, R4 ;  /* 0x00000004ff04723e */ /* 0x000fe200020006ff */
[----:B------:R-:W-:Y:S01]  /*e290*/  HADD2.F32 R15, -RZ, R15.H1_H1 ;  /* 0x3000000fff0f7230 */ /* 0x000fe20000004100 */
[-C--:B------:R-:W-:Y:S02]  /*e2a0*/  F2FP.F16.E4M3.UNPACK_B R25, R6.reuse ;  /* 0x00000006ff19723e */ /* 0x080fe400020006ff */
[----:B------:R-:W-:-:S02]  /*e2b0*/  F2FP.F16.E4M3.UNPACK_B R6, R6.H1 ;  /* 0x00000006ff06723e */ /* 0x000fc400030006ff */
[-C--:B------:R-:W-:Y:S01]  /*e2c0*/  FMUL.FTZ R5, R34, R15.reuse ;  /* 0x0000000f22057220 */ /* 0x080fe20000410000 */
[C---:B------:R-:W-:Y:S01]  /*e2d0*/  FMUL.FTZ R27, R26.reuse, R15 ;  /* 0x0000000f1a1b7220 */ /* 0x040fe20000410000 */
[-C--:B------:R-:W-:Y:S02]  /*e2e0*/  F2FP.F16.E4M3.UNPACK_B R15, R7.reuse ;  /* 0x00000007ff0f723e */ /* 0x080fe400020006ff */
[-C--:B------:R-:W-:Y:S01]  /*e2f0*/  FFMA.FTZ R26, R26, R20.reuse, -R5 ;  /* 0x000000141a1a7223 */ /* 0x080fe20000010805 */
[----:B------:R-:W-:Y:S01]  /*e300*/  FFMA.FTZ R33, R34, R20, R27 ;  /* 0x0000001422217223 */ /* 0x000fe2000001001b */
[----:B------:R-:W-:Y:S01]  /*e310*/  HADD2.F32 R34, -RZ, R29.H0_H0 ;  /* 0x2000001dff227230 */ /* 0x000fe20000004100 */
[----:B------:R-:W-:Y:S01]  /*e320*/  F2FP.F16.E4M3.UNPACK_B R7, R7.H1 ;  /* 0x00000007ff07723e */ /* 0x000fe200030006ff */
[----:B------:R-:W-:Y:S02]  /*e330*/  HADD2.F32 R5, -RZ, R4.H1_H1 ;  /* 0x30000004ff057230 */ /* 0x000fe40000004100 */
[----:B------:R-:W-:Y:S01]  /*e340*/  HADD2.F32 R20, -RZ, R28.H0_H0 ;  /* 0x2000001cff147230 */ /* 0x000fe20000004100 */
[----:B------:R-:W-:Y:S01]  /*e350*/  F2FP.F16.E4M3.UNPACK_B R28, R0.H1 ;  /* 0x00000000ff1c723e */ /* 0x000fe200030006ff */
[----:B------:R-:W-:-:S02]  /*e360*/  HADD2.F32 R4, -RZ, R4.H0_H0 ;  /* 0x20000004ff047230 */ /* 0x000fc40000004100 */
[-C--:B------:R-:W-:Y:S01]  /*e370*/  FMUL.FTZ R27, R34, R5.reuse ;  /* 0x00000005221b7220 */ /* 0x080fe20000410000 */
[C---:B------:R-:W-:Y:S01]  /*e380*/  FMUL.FTZ R29, R20.reuse, R5 ;  /* 0x00000005141d7220 */ /* 0x040fe20000410000 */
[--C-:B------:R-:W-:Y:S02]  /*e390*/  HADD2.F32 R5, -RZ, R24.reuse.H1_H1 ;  /* 0x30000018ff057230 */ /* 0x100fe40000004100 */
[-C--:B------:R-:W-:Y:S01]  /*e3a0*/  FFMA.FTZ R27, R20, R4.reuse, -R27 ;  /* 0x00000004141b7223 */ /* 0x080fe2000001081b */
[----:B------:R-:W-:Y:S02]  /*e3b0*/  HADD2.F32 R24, -RZ, R24.H0_H0 ;  /* 0x20000018ff187230 */ /* 0x000fe40000004100 */
[----:B------:R-:W-:Y:S01]  /*e3c0*/  FFMA.FTZ R20, R34, R4, R29 ;  /* 0x0000000422147223 */ /* 0x000fe2000001001d */
[----:B------:R-:W-:Y:S02]  /*e3d0*/  HADD2.F32 R34, -RZ, R28.H1_H1 ;  /* 0x3000001cff227230 */ /* 0x000fe40000004100 */
[----:B------:R-:W-:Y:S01]  /*e3e0*/  FMUL.FTZ R29, R36, R5 ;  /* 0x00000005241d7220 */ /* 0x000fe20000410000 */
[----:B------:R-:W-:-:S02]  /*e3f0*/  HADD2.F32 R4, -RZ, R21.H1_H1 ;  /* 0x30000015ff047230 */ /* 0x000fc40000004100 */
[----:B------:R-:W-:Y:S02]  /*e400*/  HADD2.F32 R35, -RZ, R28.H0_H0 ;  /* 0x2000001cff237230 */ /* 0x000fe40000004100 */
[C---:B------:R-:W-:Y:S01]  /*e410*/  FMUL.FTZ R5, R34.reuse, R5 ;  /* 0x0000000522057220 */ /* 0x040fe20000410000 */
[----:B------:R-:W-:Y:S01]  /*e420*/  FFMA.FTZ R29, R34, R24, -R29 ;  /* 0x00000018221d7223 */ /* 0x000fe2000001081d */
[----:B------:R-:W-:Y:S02]  /*e430*/  HADD2.F32 R21, -RZ, R21.H0_H0 ;  /* 0x20000015ff157230 */ /* 0x000fe40000004100 */
[-C--:B------:R-:W-:Y:S01]  /*e440*/  FMUL.FTZ R28, R37, R4.reuse ;  /* 0x00000004251c7220 */ /* 0x080fe20000410000 */
[----:B------:R-:W-:Y:S01]  /*e450*/  F2FP.F16.E4M3.UNPACK_B R34, R9 ;  /* 0x00000009ff22723e */ /* 0x000fe200020006ff */
[C---:B------:R-:W-:Y:S01]  /*e460*/  FMUL.FTZ R4, R35.reuse, R4 ;  /* 0x0000000423047220 */ /* 0x040fe20000410000 */
[----:B------:R-:W-:Y:S01]  /*e470*/  FFMA.FTZ R24, R36, R24, R5 ;  /* 0x0000001824187223 */ /* 0x000fe20000010005 */
[----:B------:R-:W-:Y:S01]  /*e480*/  FFMA.FTZ R28, R35, R21, -R28 ;  /* 0x00000015231c7223 */ /* 0x000fe2000001081c */
[----:B------:R-:W-:-:S02]  /*e490*/  HADD2.F32 R5, -RZ, R6.H1_H1 ;  /* 0x30000006ff057230 */ /* 0x000fc40000004100 */
[----:B------:R-:W-:Y:S01]  /*e4a0*/  FFMA.FTZ R21, R37, R21, R4 ;  /* 0x0000001525157223 */ /* 0x000fe20000010004 */
[----:B------:R-:W-:Y:S01]  /*e4b0*/  HADD2.F32 R36, -RZ, R34.H1_H1 ;  /* 0x30000022ff247230 */ /* 0x000fe20000004100 */
[----:B------:R-:W-:Y:S01]  /*e4c0*/  F2FP.F16.E4M3.UNPACK_B R37, R9.H1 ;  /* 0x00000009ff25723e */ /* 0x000fe200030006ff */
[--C-:B------:R-:W-:Y:S02]  /*e4d0*/  HADD2.F32 R4, -RZ, R25.reuse.H1_H1 ;  /* 0x30000019ff047230 */ /* 0x100fe40000004100 */
[-C--:B------:R-:W-:Y:S01]  /*e4e0*/  FMUL.FTZ R35, R40, R5.reuse ;  /* 0x0000000528237220 */ /* 0x080fe20000410000 */
[----:B------:R-:W-:Y:S02]  /*e4f0*/  HADD2.F32 R6, -RZ, R6.H0_H0 ;  /* 0x20000006ff067230 */ /* 0x000fe40000004100 */
[----:B------:R-:W-:Y:S01]  /*e500*/  FMUL.FTZ R5, R36, R5 ;  /* 0x0000000524057220 */ /* 0x000fe20000410000 */
[----:B------:R-:W-:Y:S02]  /*e510*/  HADD2.F32 R39, -RZ, R34.H0_H0 ;  /* 0x20000022ff277230 */ /* 0x000fe40000004100 */
[----:B------:R-:W-:Y:S01]  /*e520*/  FMUL.FTZ R34, R41, R4 ;  /* 0x0000000429227220 */ /* 0x000fe20000410000 */
[----:B------:R-:W-:-:S02]  /*e530*/  HADD2.F32 R25, -RZ, R25.H0_H0 ;  /* 0x20000019ff197230 */ /* 0x000fc40000004100 */
[-C--:B------:R-:W-:Y:S01]  /*e540*/  FFMA.FTZ R35, R36, R6.reuse, -R35 ;  /* 0x0000000624237223 */ /* 0x080fe20000010823 */
[----:B------:R-:W-:Y:S01]  /*e550*/  FFMA.FTZ R36, R40, R6, R5 ;  /* 0x0000000628247223 */ /* 0x000fe20000010005 */
[C---:B------:R-:W-:Y:S01]  /*e560*/  FMUL.FTZ R4, R39.reuse, R4 ;  /* 0x0000000427047220 */ /* 0x040fe20000410000 */
[----:B------:R-:W-:Y:S02]  /*e570*/  HADD2.F32 R5, -RZ, R7.H1_H1 ;  /* 0x30000007ff057230 */ /* 0x000fe40000004100 */
[-C--:B------:R-:W-:Y:S01]  /*e580*/  FFMA.FTZ R6, R39, R25.reuse, -R34 ;  /* 0x0000001927067223 */ /* 0x080fe20000010822 */
[----:B------:R-:W-:Y:S02]  /*e590*/  HADD2.F32 R39, -RZ, R37.H1_H1 ;  /* 0x30000025ff277230 */ /* 0x000fe40000004100 */
[----:B------:R-:W-:Y:S01]  /*e5a0*/  FFMA.FTZ R25, R41, R25, R4 ;  /* 0x0000001929197223 */ /* 0x000fe20000010004 */
[----:B------:R-:W-:Y:S02]  /*e5b0*/  HADD2.F32 R41, -RZ, R38.H0_H0 ;  /* 0x20000026ff297230 */ /* 0x000fe40000004100 */
[----:B------:R-:W-:Y:S01]  /*e5c0*/  FMUL.FTZ R38, R43, R5 ;  /* 0x000000052b267220 */ /* 0x000fe20000410000 */
[----:B------:R-:W-:-:S02]  /*e5d0*/  HADD2.F32 R4, -RZ, R15.H1_H1 ;  /* 0x3000000fff047230 */ /* 0x000fc40000004100 */
[----:B------:R-:W-:Y:S01]  /*e5e0*/  FMUL.FTZ R40, R39, R5 ;  /* 0x0000000527287220 */ /* 0x000fe20000410000 */
[----:B------:R-:W-:Y:S01]  /*e5f0*/  HADD2.F32 R37, -RZ, R37.H0_H0 ;  /* 0x20000025ff257230 */ /* 0x000fe20000004100 */
[----:B------:R-:W-:Y:S01]  /*e600*/  F2FP.SATFINITE.E4M3.F32.PACK_AB_MERGE_C R24, R24, R29, RZ ;  /* 0x0000001d1818723e */ /* 0x000fe200048070ff */
[----:B------:R-:W-:Y:S02]  /*e610*/  HADD2.F32 R7, -RZ, R7.H0_H0 ;  /* 0x20000007ff077230 */ /* 0x000fe40000004100 */
[-C--:B------:R-:W-:Y:S01]  /*e620*/  FMUL.FTZ R34, R41, R4.reuse ;  /* 0x0000000429227220 */ /* 0x080fe20000410000 */
[----:B------:R-:W-:Y:S02]  /*e630*/  HADD2.F32 R15, -RZ, R15.H0_H0 ;  /* 0x2000000fff0f7230 */ /* 0x000fe40000004100 */
        /* <DEDUP_REMOVED lines=8> */
[----:B------:R-:W-:Y:S02]  /*e6c0*/  F2FP.SATFINITE.E4M3.F32.PACK_AB_MERGE_C R4, R20, R27, R4 ;  /* 0x0000001b1404723e */ /* 0x000fe40004807004 */
[----:B------:R-:W-:Y:S02]  /*e6d0*/  F2FP.SATFINITE.E4M3.F32.PACK_AB_MERGE_C R5, R21, R28, R24 ;  /* 0x0000001c1505723e */ /* 0x000fe40004807018 */
[----:B------:R-:W-:Y:S02]  /*e6e0*/  F2FP.SATFINITE.E4M3.F32.PACK_AB_MERGE_C R6, R25, R6, R35 ;  /* 0x000000061906723e */ /* 0x000fe40004807023 */
[----:B------:R-:W-:-:S05]  /*e6f0*/  F2FP.SATFINITE.E4M3.F32.PACK_AB_MERGE_C R7, R34, R7, R38 ;  /* 0x000000072207723e */ /* 0x000fca0004807026 */
[----:B------:R1:W-:Y:S02]  /*e700*/  STS.128 [R42+0x21400], R4 ;  /* 0x021400042a007388 */ /* 0x0003e40000000c00 */
.L_x_409:
[----:B------:R-:W-:Y:S05]  /*e710*/  BSYNC B2 ;  /* 0x0000000000027941 */ /* 0x000fea0003800000 */
.L_x_408:
[----:B------:R-:W-:Y:S05]  /*e720*/  @P1 BRA `(.L_x_407) ;  /* 0x0000000400681947 */ /* 0x000fea0003800000 */
[----:B-1---5:R-:W1:Y:S01]  /*e730*/  LDS.128 R4, [R42+0x25400] ;  /* 0x025400002a047984 */ /* 0x022e620000000c00 */
        /* <DEDUP_REMOVED lines=44> */
[----:B------:R-:W-:Y:S01]  /*ea00*/  FMUL.FTZ R28, R37, R4 ;  /* 0x00000004251c7220 */ /* 0x000fe20000410000 */
        /* <DEDUP_REMOVED lines=44> */
.L_x_407:
[----:B------:R-:W-:Y:S05]  /*ecd0*/  BSYNC B1 ;  /* 0x0000000000017941 */ /* 0x000fea0003800000 */
.L_x_406:
[----:B------:R-:W-:Y:S01]  /*ece0*/  ISETP.GE.AND P0, PT, R234, R3, PT ;  /* 0x00000003ea00720c */ /* 0x000fe20003f06270 */
[----:B------:R-:W-:-:S12]  /*ecf0*/  BSSY B1, `(.L_x_410) ;  /* 0x00000be000017945 */ /* 0x000fd80003800000 */
[----:B------:R-:W-:Y:S05]  /*ed00*/  @P0 BRA `(.L_x_411) ;  /* 0x0000000800f00947 */ /* 0x000fea0003800000 */
[----:B-1-3-5:R1:W5:Y:S01]  /*ed10*/  LDL R42, [R1+0x2c] ;  /* 0x00002c00012a7983 */ /* 0x02a3620000100800 */
[----:B--2---:R-:W2:Y:S01]  /*ed20*/  LDC R5, c[0x0][0x3d4] ;  /* 0x0000f500ff057b82 */ /* 0x004ea20000000800 */
[----:B------:R-:W-:Y:S01]  /*ed30*/  BSSY B2, `(.L_x_412) ;  /* 0x000005e000027945 */ /* 0x000fe20003800000 */
[-C--:B--2---:R-:W-:Y:S02]  /*ed40*/  ISETP.GE.AND P0, PT, R18, R5.reuse, PT ;  /* 0x000000051200720c */ /* 0x084fe40003f06270 */
[----:B------:R-:W-:-:S11]  /*ed50*/  ISETP.GE.AND P1, PT, R236, R5, PT ;  /* 0x00000005ec00720c */ /* 0x000fd60003f26270 */
[----:B-1----:R-:W-:Y:S05]  /*ed60*/  @P0 BRA `(.L_x_413) ;  /* 0x0000000400680947 */ /* 0x002fea0003800000 */
        /* <DEDUP_REMOVED lines=90> */
.L_x_413:
[----:B------:R-:W-:Y:S05]  /*f310*/  BSYNC B2 ;  /* 0x0000000000027941 */ /* 0x000fea0003800000 */
.L_x_412:
        /* <DEDUP_REMOVED lines=91> */
.L_x_411:
[----:B------:R-:W-:Y:S05]  /*f8d0*/  BSYNC B1 ;  /* 0x0000000000017941 */ /* 0x000fea0003800000 */
.L_x_410:
[----:B------:R-:W-:-:S13]  /*f8e0*/  ISETP.GE.AND P0, PT, R235, R3, PT ;  /* 0x00000003eb00720c */ /* 0x000fda0003f06270 */
[----:B------:R-:W-:Y:S05]  /*f8f0*/  @P0 BRA `(.L_x_414) ;  /* 0x0000004000a80947 */ /* 0x000fea0003800000 */
[----:B0-----:R0:W5:Y:S01]  /*f900*/  LDL R37, [R1+0x2c] ;  /* 0x00002c0001257983 */ /* 0x0011620000100800 */
[----:B------:R-:W1:Y:S01]  /*f910*/  LDC R3, c[0x0][0x3d4] ;  /* 0x0000f500ff037b82 */ /* 0x000e620000000800 */
[----:B------:R-:W-:Y:S01]  /*f920*/  BSSY B1, `(.L_x_415) ;  /* 0x000005e000017945 */ /* 0x000fe20003800000 */
[-C--:B-1----:R-:W-:Y:S02]  /*f930*/  ISETP.GE.AND P0, PT, R18, R3.reuse, PT ;  /* 0x000000031200720c */ /* 0x082fe40003f06270 */
[----:B------:R-:W-:-:S11]  /*f940*/  ISETP.GE.AND P1, PT, R236, R3, PT ;  /* 0x00000003ec00720c */ /* 0x000fd60003f26270 */
[----:B0-----:R-:W-:Y:S05]  /*f950*/  @P0 BRA `(.L_x_416) ;  /* 0x0000000400680947 */ /* 0x001fea0003800000 */
[----:B--2345:R-:W0:Y:S01]  /*f960*/  LDS.128 R4, [R37+0x23400] ;  /* 0x0234000025047984 */ /* 0x03ce220000000c00 */
[----:B------:R-:W-:Y:S02]  /*f970*/  F2FP.F16.E4M3.UNPACK_B R29, R11 ;  /* 0x0000000bff1d723e */ /* 0x000fe400020006ff */
[----:B------:R-:W-:Y:S02]  /*f980*/  F2FP.F16.E4M3.UNPACK_B R27, R0 ;  /* 0x00000000ff1b723e */ /* 0x000fe400020006ff */
[----:B------:R-:W-:Y:S01]  /*f990*/  F2FP.F16.E4M3.UNPACK_B R35, R13 ;  /* 0x0000000dff23723e */ /* 0x000fe200020006ff */
[----:B------:R-:W-:Y:S02]  /*f9a0*/  HADD2.F32 R33, -RZ, R29.H1_H1 ;  /* 0x3000001dff217230 */ /* 0x000fe40000004100 */
[----:B------:R-:W-:Y:S02]  /*f9b0*/  HADD2.F32 R25, -RZ, R27.H1_H1 ;  /* 0x3000001bff197230 */ /* 0x000fe40000004100 */
[----:B------:R-:W-:Y:S01]  /*f9c0*/  HADD2.F32 R34, -RZ, R29.H0_H0 ;  /* 0x2000001dff227230 */ /* 0x000fe20000004100 */
[----:B------:R-:W-:-:S05]  /*f9d0*/  F2FP.F16.E4M3.UNPACK_B R29, R11.H1 ;  /* 0x0000000bff1d723e */ /* 0x000fca00030006ff */
[----:B------:R-:W-:Y:S01]  /*f9e0*/  HADD2.F32 R38, -RZ, R29.H0_H0 ;  /* 0x2000001dff267230 */ /* 0x000fe20000004100 */
[-C--:B0-----:R-:W-:Y:S02]  /*f9f0*/  F2FP.F16.E4M3.UNPACK_B R3, R4.reuse.H1 ;  /* 0x00000004ff03723e */ /* 0x081fe400030006ff */
[----:B------:R-:W-:Y:S02]  /*fa00*/  F2FP.F16.E4M3.UNPACK_B R4, R4 ;  /* 0x00000004ff04723e */ /* 0x000fe400020006ff */
[-C--:B------:R-:W-:Y:S01]  /*fa10*/  F2FP.F16.E4M3.UNPACK_B R20, R5.reuse ;  /* 0x00000005ff14723e */ /* 0x080fe200020006ff */
[--C-:B------:R-:W-:Y:S01]  /*fa20*/  HADD2.F32 R15, -RZ, R3.reuse.H0_H0 ;  /* 0x20000003ff0f7230 */ /* 0x100fe20000004100 */
[----:B------:R-:W-:Y:S01]  /*fa30*/  F2FP.F16.E4M3.UNPACK_B R5, R5.H1 ;  /* 0x00000005ff05723e */ /* 0x000fe200030006ff */
[----:B------:R-:W-:Y:S01]  /*fa40*/  HADD2.F32 R3, -RZ, R3.H1_H1 ;  /* 0x30000003ff037230 */ /* 0x000fe20000004100 */
[-C--:B------:R-:W-:Y:S02]  /*fa50*/  F2FP.F16.E4M3.UNPACK_B R21, R6.reuse ;  /* 0x00000006ff15723e */ /* 0x080fe400020006ff */
[----:B------:R-:W-:-:S02]  /*fa60*/  F2FP.F16.E4M3.UNPACK_B R6, R6.H1 ;  /* 0x00000006ff06723e */ /* 0x000fc400030006ff */
[-C--:B------:R-:W-:Y:S01]  /*fa70*/  FMUL.FTZ R26, R33, R3.reuse ;  /* 0x00000003211a7220 */ /* 0x080fe20000410000 */
[C---:B------:R-:W-:Y:S01]  /*fa80*/  FMUL.FTZ R28, R25.reuse, R3 ;  /* 0x00000003191c7220 */ /* 0x040fe20000410000 */
[--C-:B------:R-:W-:Y:S01]  /*fa90*/  HADD2.F32 R3, -RZ, R4.reuse.H1_H1 ;  /* 0x30000004ff037230 */ /* 0x100fe20000004100 */
[----:B------:R-:W-:Y:S01]  /*faa0*/  F2FP.F16.E4M3.UNPACK_B R24, R7 ;  /* 0x00000007ff18723e */ /* 0x000fe200020006ff */
[-C--:B------:R-:W-:Y:S01]  /*fab0*/  FFMA.FTZ R26, R25, R15.reuse, -R26 ;  /* 0x0000000f191a7223 */ /* 0x080fe2000001081a */
[----:B------:R-:W-:Y:S01]  /*fac0*/  FFMA.FTZ R25, R33, R15, R28 ;  /* 0x0000000f21197223 */ /* 0x000fe2000001001c */
[----:B------:R-:W-:Y:S02]  /*fad0*/  HADD2.F32 R28, -RZ, R27.H0_H0 ;  /* 0x2000001bff1c7230 */ /* 0x000fe40000004100 */
[----:B------:R-:W-:Y:S01]  /*fae0*/  FMUL.FTZ R11, R34, R3 ;  /* 0x00000003220b7220 */ /* 0x000fe20000410000 */
[----:B------:R-:W-:Y:S01]  /*faf0*/  HADD2.F32 R4, -RZ, R4.H0_H0 ;  /* 0x20000004ff047230 */ /* 0x000fe20000004100 */
[----:B------:R-:W-:Y:S01]  /*fb00*/  F2FP.F16.E4M3.UNPACK_B R27, R0.H1 ;  /* 0x00000000ff1b723e */ /* 0x000fe200030006ff */
        /* <DEDUP_REMOVED lines=8> */
[----:B------:R-:W-:Y:S01]  /*fb90*/  HADD2.F32 R5, -RZ, R5.H0_H0 ;  /* 0x20000005ff057230 */ /* 0x000fe20000004100 */
[----:B------:R-:W-:Y:S01]  /*fba0*/  F2FP.F16.E4M3.UNPACK_B R29, R9 ;  /* 0x00000009ff1d723e */ /* 0x000fe200020006ff */
[----:B------:R-:W-:-:S02]  /*fbb0*/  HADD2.F32 R36, -RZ, R27.H0_H0 ;  /* 0x2000001bff247230 */ /* 0x000fc40000004100 */
[C---:B------:R-:W-:Y:S01]  /*fbc0*/  FMUL.FTZ R34, R15.reuse, R3 ;  /* 0x000000030f227220 */ /* 0x040fe20000410000 */
[----:B------:R-:W-:Y:S02]  /*fbd0*/  HADD2.F32 R20, -RZ, R20.H0_H0 ;  /* 0x20000014ff147230 */ /* 0x000fe40000004100 */
[-C--:B------:R-:W-:Y:S01]  /*fbe0*/  FMUL.FTZ R3, R38, R0.reuse ;  /* 0x0000000026037220 */ /* 0x080fe20000410000 */
[-C--:B------:R-:W-:Y:S01]  /*fbf0*/  FFMA.FTZ R28, R15, R5.reuse, -R28 ;  /* 0x000000050f1c7223 */ /* 0x080fe2000001081c */
[----:B------:R-:W-:Y:S01]  /*fc00*/  FFMA.FTZ R27, R33, R5, R34 ;  /* 0x00000005211b7223 */ /* 0x000fe20000010022 */
[C---:B------:R-:W-:Y:S01]  /*fc10*/  FMUL.FTZ R15, R36.reuse, R0 ;  /* 0x00000000240f7220 */ /* 0x040fe20000410000 */
[----:B------:R-:W-:Y:S01]  /*fc20*/  FFMA.FTZ R5, R36, R20, -R3 ;  /* 0x0000001424057223 */ /* 0x000fe20000010803 */
[----:B------:R-:W-:Y:S01]  /*fc30*/  HADD2.F32 R36, -RZ, R35.H1_H1 ;  /* 0x30000023ff247230 */ /* 0x000fe20000004100 */
[----:B------:R-:W-:Y:S01]  /*fc40*/  F2FP.F16.E4M3.UNPACK_B R7, R7.H1 ;  /* 0x00000007ff07723e */ /* 0x000fe200030006ff */
[----:B------:R-:W-:-:S02]  /*fc50*/  HADD2.F32 R3, -RZ, R6.H1_H1 ;  /* 0x30000006ff037230 */ /* 0x000fc40000004100 */
[----:B------:R-:W-:Y:S01]  /*fc60*/  FFMA.FTZ R20, R38, R20, R15 ;  /* 0x0000001426147223 */ /* 0x000fe2000001000f */
[----:B------:R-:W-:Y:S01]  /*fc70*/  HADD2.F32 R34, -RZ, R29.H1_H1 ;  /* 0x3000001dff227230 */ /* 0x000fe20000004100 */
[----:B------:R-:W-:Y:S01]  /*fc80*/  F2FP.F16.E4M3.UNPACK_B R33, R13.H1 ;  /* 0x0000000dff21723e */ /* 0x000fe200030006ff */
[----:B------:R-:W-:Y:S02]  /*fc90*/  HADD2.F32 R6, -RZ, R6.H0_H0 ;  /* 0x20000006ff067230 */ /* 0x000fe40000004100 */
[-C--:B------:R-:W-:Y:S01]  /*fca0*/  FMUL.FTZ R15, R36, R3.reuse ;  /* 0x00000003240f7220 */ /* 0x080fe20000410000 */
[----:B------:R-:W-:Y:S02]  /*fcb0*/  HADD2.F32 R35, -RZ, R35.H0_H0 ;  /* 0x20000023ff237230 */ /* 0x000fe40000004100 */
[C---:B------:R-:W-:Y:S01]  /*fcc0*/  FMUL.FTZ R3, R34.reuse, R3 ;  /* 0x0000000322037220 */ /* 0x040fe20000410000 */
[----:B------:R-:W-:Y:S02]  /*fcd0*/  HADD2.F32 R0, -RZ, R21.H1_H1 ;  /* 0x30000015ff007230 */ /* 0x000fe40000004100 */
[----:B------:R-:W-:Y:S01]  /*fce0*/  FFMA.FTZ R15, R34, R6, -R15 ;  /* 0x00000006220f7223 */ /* 0x000fe2000001080f */
[----:B------:R-:W-:Y:S01]  /*fcf0*/  HADD2.F32 R29, -RZ, R29.H0_H0 ;  /* 0x2000001dff1d7230 */ /* 0x000fe20000004100 */
[----:B------:R-:W-:Y:S01]  /*fd00*/  F2FP.F16.E4M3.UNPACK_B R9, R9.H1 ;  /* 0x00000009ff09723e */ /* 0x000fe200030006ff */
[----:B------:R-:W-:-:S02]  /*fd10*/  HADD2.F32 R21, -RZ, R21.H0_H0 ;  /* 0x20000015ff157230 */ /* 0x000fc40000004100 */
[----:B------:R-:W-:Y:S01]  /*fd20*/  FMUL.FTZ R34, R35, R0 ;  /* 0x0000000023227220 */ /* 0x000fe20000410000 */
[----:B------:R-:W-:Y:S01]  /*fd30*/  FFMA.FTZ R6, R36, R6, R3 ;  /* 0x0000000624067223 */ /* 0x000fe20000010003 */
[C---:B------:R-:W-:Y:S01]  /*fd40*/  FMUL.FTZ R0, R29.reuse, R0 ;  /* 0x000000001d007220 */ /* 0x040fe20000410000 */
[----:B------:R-:W-:Y:S02]  /*fd50*/  HADD2.F32 R3, -RZ, R7.H1_H1 ;  /* 0x30000007ff037230 */ /* 0x000fe40000004100 */
[-C--:B------:R-:W-:Y:S01]  /*fd60*/  FFMA.FTZ R34, R29, R21.reuse, -R34 ;  /* 0x000000151d227223 */ /* 0x080fe20000010822 */
[----:B------:R-:W-:Y:S02]  /*fd70*/  HADD2.F32 R29, -RZ, R33.H1_H1 ;  /* 0x30000021ff1d7230 */ /* 0x000fe40000004100 */
[----:B------:R-:W-:Y:S01]  /*fd80*/  FFMA.FTZ R21, R35, R21, R0 ;  /* 0x0000001523157223 */ /* 0x000fe20000010000 */
[----:B------:R-:W-:Y:S01]  /*fd90*/  HADD2.F32 R13, -RZ, R9.H1_H1 ;  /* 0x30000009ff0d7230 */ /* 0x000fe20000004100 */
[----:B------:R-:W-:Y:S01]  /*fda0*/  F2FP.SATFINITE.E4M3.F32.PACK_AB_MERGE_C R25, R25, R26, RZ ;  /* 0x0000001a1919723e */ /* 0x000fe200048070ff */
[----:B------:R-:W-:-:S02]  /*fdb0*/  HADD2.F32 R42, -RZ, R33.H0_H0 ;  /* 0x20000021ff2a7230 */ /* 0x000fc40000004100 */
[-C--:B------:R-:W-:Y:S01]  /*fdc0*/  FMUL.FTZ R36, R29, R3.reuse ;  /* 0x000000031d247220 */ /* 0x080fe20000410000 */
[--C-:B------:R-:W-:Y:S02]  /*fdd0*/  HADD2.F32 R0, -RZ, R24.reuse.H1_H1 ;  /* 0x30000018ff007230 */ /* 0x100fe40000004100 */
[----:B------:R-:W-:Y:S01]  /*fde0*/  FMUL.FTZ R38, R13, R3 ;  /* 0x000000030d267220 */ /* 0x000fe20000410000 */
[----:B------:R-:W-:Y:S01]  /*fdf0*/  HADD2.F32 R7, -RZ, R7.H0_H0 ;  /* 0x20000007ff077230 */ /* 0x000fe20000004100 */
[----:B------:R-:W-:Y:S01]  /*fe00*/  F2FP.SATFINITE.E4M3.F32.PACK_AB_MERGE_C R27, R27, R28, RZ ;  /* 0x0000001c1b1b723e */ /* 0x000fe200048070ff */
[----:B------:R-:W-:Y:S02]  /*fe10*/  HADD2.F32 R40, -RZ, R9.H0_H0 ;  /* 0x20000009ff287230 */ /* 0x000fe40000004100 */
[-C--:B------:R-:W-:Y:S01]  /*fe20*/  FMUL.FTZ R3, R42, R0.reuse ;  /* 0x000000002a037220 */ /* 0x080fe20000410000 */
[----:B------:R-:W-:Y:S02]  /*fe30*/  HADD2.F32 R24, -RZ, R24.H0_H0 ;  /* 0x20000018ff187230 */ /* 0x000fe40000004100 */
[-C--:B------:R-:W-:Y:S01]  /*fe40*/  FFMA.FTZ R36, R13, R7.reuse, -R36 ;  /* 0x000000070d247223 */ /* 0x080fe20000010824 */
[----:B------:R-:W-:Y:S01]  /*fe50*/  FFMA.FTZ R7, R29, R7, R38 ;  /* 0x000000071d077223 */ /* 0x000fe20000010026 */
[----:B------:R-:W-:Y:S01]  /*fe60*/  FMUL.FTZ R9, R40, R0 ;  /* 0x0000000028097220 */ /* 0x000fe20000410000 */
[----:B------:R-:W-:Y:S01]  /*fe70*/  F2FP.SATFINITE.E4M3.F32.PACK_AB_MERGE_C R6, R6, R15, RZ ;  /* 0x0000000f0606723e */ /* 0x000fe200048070ff */
[-C--:B------:R-:W-:Y:S01]  /*fe80*/  FFMA.FTZ R3, R40, R24.reuse, -R3 ;  /* 0x0000001828037223 */ /* 0x080fe20000010803 */
[----:B------:R-:W-:Y:S01]  /*fe90*/  F2FP.SATFINITE.E4M3.F32.PACK_AB_MERGE_C R4, R4, R11, R25 ;  /* 0x0000000b0404723e */ /* 0x000fe20004807019 */
[----:B------:R-:W-:Y:S01]  /*fea0*/  FFMA.FTZ R24, R42, R24, R9 ;  /* 0x000000182a187223 */ /* 0x000fe20000010009 */
[----:B------:R-:W-:-:S02]  /*feb0*/  F2FP.SATFINITE.E4M3.F32.PACK_AB_MERGE_C R7, R7, R36, RZ ;  /* 0x000000240707723e */ /* 0x000fc400048070ff */
[----:B------:R-:W-:Y:S02]  /*fec0*/  F2FP.SATFINITE.E4M3.F32.PACK_AB_MERGE_C R5, R20, R5, R27 ;  /* 0x000000051405723e */ /* 0x000fe4000480701b */
[----:B------:R-:W-:Y:S02]  /*fed0*/  F2FP.SATFINITE.E4M3.F32.PACK_AB_MERGE_C R6, R21, R34, R6 ;  /* 0x000000221506723e */ /* 0x000fe40004807006 */
[----:B------:R-:W-:-:S05]  /*fee0*/  F2FP.SATFINITE.E4M3.F32.PACK_AB_MERGE_C R7, R24, R3, R7 ;  /* 0x000000031807723e */ /* 0x000fca0004807007 */
[----:B------:R0:W-:Y:S02]  /*fef0*/  STS.128 [R37+0x23400], R4 ;  /* 0x0234000425007388 */ /* 0x0001e40000000c00 */
.L_x_416:
[----:B------:R-:W-:Y:S05]  /*ff00*/  BSYNC B1 ;  /* 0x0000000000017941 */ /* 0x000fea0003800000 */
.L_x_415:
[----:B------:R-:W-:Y:S05]  /*ff10*/  @P1 BRA `(.L_x_414) ;  /* 0x0000003c00201947 */ /* 0x000fea0003800000 */
[----:B0-2345:R-:W0:Y:S01]  /*ff20*/  LDS.128 R4, [R37+0x27400] ;  /* 0x0274000025047984 */ /* 0x03de220000000c00 */
[----:B------:R-:W-:Y:S02]  /*ff30*/  F2FP.F16.E4M3.UNPACK_B R24, R12 ;  /* 0x0000000cff18723e */ /* 0x000fe400020006ff */
[----:B------:R-:W-:Y:S02]  /*ff40*/  F2FP.F16.E4M3.UNPACK_B R15, R8 ;  /* 0x00000008ff0f723e */ /* 0x000fe400020006ff */
[----:B------:R-:W-:Y:S01]  /*ff50*/  F2FP.F16.E4M3.UNPACK_B R12, R12.H1 ;  /* 0x0000000cff0c723e */ /* 0x000fe200030006ff */
[--C-:B------:R-:W-:Y:S01]  /*ff60*/  HADD2.F32 R25, -RZ, R24.reuse.H1_H1 ;  /* 0x30000018ff197230 */ /* 0x100fe20000004100 */
[----:B------:R-:W-:Y:S01]  /*ff70*/  F2FP.F16.E4M3.UNPACK_B R26, R8.H1 ;  /* 0x00000008ff1a723e */ /* 0x000fe200030006ff */
[----:B------:R-:W-:Y:S02]  /*ff80*/  HADD2.F32 R21, -RZ, R15.H1_H1 ;  /* 0x3000000fff157230 */ /* 0x000fe40000004100 */
[----:B------:R-:W-:-:S02]  /*ff90*/  HADD2.F32 R28, -RZ, R24.H0_H0 ;  /* 0x20000018ff1c7230 */ /* 0x000fc40000004100 */
[----:B------:R-:W-:Y:S02]  /*ffa0*/  HADD2.F32 R24, -RZ, R15.H0_H0 ;  /* 0x2000000fff187230 */ /* 0x000fe40000004100 */
[--C-:B------:R-:W-:Y:S02]  /*ffb0*/  HADD2.F32 R29, -RZ, R12.reuse.H1_H1 ;  /* 0x3000000cff1d7230 */ /* 0x100fe40000004100 */
[----:B------:R-:W-:Y:S01]  /*ffc0*/  HADD2.F32 R27, -RZ, R12.H0_H0 ;  /* 0x2000000cff1b7230 */ /* 0x000fe20000004100 */
[-C--:B0-----:R-:W-:Y:S02]  /*ffd0*/  F2FP.F16.E4M3.UNPACK_B R0, R4.reuse.H1 ;  /* 0x00000004ff00723e */ /* 0x081fe400030006ff */
[----:B------:R-:W-:Y:S02]  /*ffe0*/  F2FP.F16.E4M3.UNPACK_B R4, R4 ;  /* 0x00000004ff04723e */ /* 0x000fe400020006ff */
[-C--:B------:R-:W-:Y:S01]  /*fff0*/  F2FP.F16.E4M3.UNPACK_B R9, R5.reuse ;  /* 0x00000005ff09723e */ /* 0x080fe200020006ff */
[--C-:B------:R-:W-:Y:S01]  /*10000*/  HADD2.F32 R3, -RZ, R0.reuse.H0_H0 ;  /* 0x20000000ff037230 */ /* 0x100fe20000004100 */
[----:B------:R-:W-:Y:S01]  /*10010*/  F2FP.F16.E4M3.UNPACK_B R5, R5.H1 ;  /* 0x00000005ff05723e */ /* 0x000fe200030006ff */
[----:B------:R-:W-:Y:S01]  /*10020*/  HADD2.F32 R0, -RZ, R0.H1_H1 ;  /* 0x30000000ff007230 */ /* 0x000fe20000004100 */
[----:B------:R-:W-:-:S02]  /*10030*/  F2FP.F16.E4M3.UNPACK_B R11, R6 ;  /* 0x00000006ff0b723e */ /* 0x000fc400020006ff */
[----:B------:R-:W-:Y:S02]  /*10040*/  F2FP.F16.E4M3.UNPACK_B R6, R6.H1 ;  /* 0x00000006ff06723e */ /* 0x000fe400030006ff */
[-C--:B------:R-:W-:Y:S01]  /*10050*/  FMUL.FTZ R20, R25, R0.reuse ;  /* 0x0000000019147220 */ /* 0x080fe20000410000 */
[C---:B------:R-:W-:Y:S01]  /*10060*/  FMUL.FTZ R0, R21.reuse, R0 ;  /* 0x0000000015007220 */ /* 0x040fe20000410000 */
[----:B------:R-:W-:Y:S02]  /*10070*/  F2FP.F16.E4M3.UNPACK_B R13, R7 ;  /* 0x00000007ff0d723e */ /* 0x000fe400020006ff */
[-C--:B------:R-:W-:Y:S01]  /*10080*/  FFMA.FTZ R20, R21, R3.reuse, -R20 ;  /* 0x0000000315147223 */ /* 0x080fe20000010814 */
[----:B------:R-:W-:Y:S01]  /*10090*/  FFMA.FTZ R25, R25, R3, R0 ;  /* 0x0000000319197223 */ /* 0x000fe20000010000 */
[--C-:B------:R-:W-:Y:S01]  /*100a0*/  HADD2.F32 R0, -RZ, R4.reuse.H1_H1 ;  /* 0x30000004ff007230 */ /* 0x100fe20000004100 */
[----:B------:R-:W-:Y:S01]  /*100b0*/  F2FP.F16.E4M3.UNPACK_B R7, R7.H1 ;  /* 0x00000007ff07723e */ /* 0x000fe200030006ff */
[----:B------:R-:W-:-:S02]  /*100c0*/  HADD2.F32 R4, -RZ, R4.H0_H0 ;  /* 0x20000004ff047230 */ /* 0x000fc40000004100 */
[--C-:B------:R-:W-:Y:S02]  /*100d0*/  HADD2.F32 R3, -RZ, R5.reuse.H1_H1 ;  /* 0x30000005ff037230 */ /* 0x100fe40000004100 */
[-C--:B------:R-:W-:Y:S01]  /*100e0*/  FMUL.FTZ R15, R28, R0.reuse ;  /* 0x000000001c0f7220 */ /* 0x080fe20000410000 */
[C---:B------:R-:W-:Y:S01]  /*100f0*/  FMUL.FTZ R21, R24.reuse, R0 ;  /* 0x0000000018157220 */ /* 0x040fe20000410000 */
[----:B------:R-:W-:Y:S01]  /*10100*/  HADD2.F32 R5, -RZ, R5.H0_H0 ;  /* 0x20000005ff057230 */ /* 0x000fe20000004100 */
[----:B------:R-:W-:Y:S01]  /*10110*/  F2FP.SATFINITE.E4M3.F32.PACK_AB_MERGE_C R20, R25, R20, RZ ;  /* 0x000000141914723e */ /* 0x000fe200048070ff */
[-C--:B------:R-:W-:Y:S01]  /*10120*/  FFMA.FTZ R15, R24, R4.reuse, -R15 ;  /* 0x00000004180f7223 */ /* 0x080fe2000001080f */
[----:B------:R-:W-:Y:S01]  /*10130*/  FFMA.FTZ R4, R28, R4, R21 ;  /* 0x000000041c047223 */ /* 0x000fe20000010015 */
[----:B------:R-:W-:Y:S02]  /*10140*/  HADD2.F32 R21, -RZ, R26.H1_H1 ;  /* 0x3000001aff157230 */ /* 0x000fe40000004100 */
[----:B------:R-:W-:Y:S01]  /*10150*/  FMUL.FTZ R8, R29, R3 ;  /* 0x000000031d087220 */ /* 0x000fe20000410000 */
[----:B------:R-:W-:-:S02]  /*10160*/  HADD2.F32 R0, -RZ, R9.H1_H1 ;  /* 0x30000009ff007230 */ /* 0x000fc40000004100 */
[----:B------:R-:W-:Y:S02]  /*10170*/  HADD2.F32 R9, -RZ, R9.H0_H0 ;  /* 0x20000009ff097230 */ /* 0x000fe40000004100 */
[C---:B------:R-:W-:Y:S01]  /*10180*/  FMUL.FTZ R24, R21.reuse, R3 ;  /* 0x0000000315187220 */ /* 0x040fe20000410000 */
[-C--:B------:R-:W-:Y:S01]  /*10190*/  FFMA.FTZ R12, R21, R5.reuse, -R8 ;  /* 0x00000005150c7223 */ /* 0x080fe20000010808 */
[----:B------:R-:W-:Y:S01]  /*101a0*/  HADD2.F32 R3, -RZ, R26.H0_H0 ;  /* 0x2000001aff037230 */ /* 0x000fe20000004100 */
[----:B------:R-:W-:Y:S01]  /*101b0*/  F2FP.F16.E4M3.UNPACK_B R26, R14 ;  /* 0x0000000eff1a723e */ /* 0x000fe200020006ff */
[----:B------:R-:W-:Y:S01]  /*101c0*/  FMUL.FTZ R8, R27, R0 ;  /* 0x000000001b087220 */ /* 0x000fe20000410000 */
[----:B------:R-:W-:Y:S01]  /*101d0*/  F2FP.F16.E4M3.UNPACK_B R21, R10 ;  /* 0x0000000aff15723e */ /* 0x000fe200020006ff */
[----:B------:R-:W-:Y:S01]  /*101e0*/  FFMA.FTZ R5, R29, R5, R24 ;  /* 0x000000051d057223 */ /* 0x000fe20000010018 */
[C---:B------:R-:W-:Y:S01]  /*101f0*/  FMUL.FTZ R0, R3.reuse, R0 ;  /* 0x0000000003007220 */ /* 0x040fe20000410000 */
[----:B------:R-:W-:Y:S01]  /*10200*/  FFMA.FTZ R8, R3, R9, -R8 ;  /* 0x0000000903087223 */ /* 0x000fe20000010808 */
[----:B------:R-:W-:Y:S01]  /*10210*/  HADD2.F32 R28, -RZ, R26.H1_H1 ;  /* 0x3000001aff1c7230 */ /* 0x000fe20000004100 */
[----:B------:R-:W-:Y:S01]  /*10220*/  F2FP.F16.E4M3.UNPACK_B R14, R14.H1 ;  /* 0x0000000eff0e723e */ /* 0x000fe200030006ff */
[----:B------:R-:W-:-:S02]  /*10230*/  HADD2.F32 R3, -RZ, R6.H1_H1 ;  /* 0x30000006ff037230 */ /* 0x000fc40000004100 */
[----:B------:R-:W-:Y:S01]  /*10240*/  FFMA.FTZ R9, R27, R9, R0 ;  /* 0x000000091b097223 */ /* 0x000fe20000010000 */
[--C-:B------:R-:W-:Y:S01]  /*10250*/  HADD2.F32 R24, -RZ, R21.reuse.H1_H1 ;  /* 0x30000015ff187230 */ /* 0x100fe20000004100 */
[----:B------:R-:W-:Y:S01]  /*10260*/  F2FP.SATFINITE.E4M3.F32.PACK_AB_MERGE_C R5, R5, R12, RZ ;  /* 0x0000000c0505723e */ /* 0x000fe200048070ff */
[----:B------:R-:W-:Y:S02]  /*10270*/  HADD2.F32 R27, -RZ, R21.H0_H0 ;  /* 0x20000015ff1b7230 */ /* 0x000fe40000004100 */
[-C--:B------:R-:W-:Y:S01]  /*10280*/  FMUL.FTZ R21, R28, R3.reuse ;  /* 0x000000031c157220 */ /* 0x080fe20000410000 */
[----:B------:R-:W-:Y:S02]  /*10290*/  HADD2.F32 R6, -RZ, R6.H0_H0 ;  /* 0x20000006ff067230 */ /* 0x000fe40000004100 */
[----:B------:R-:W-:Y:S01]  /*102a0*/  FMUL.FTZ R3, R24, R3 ;  /* 0x0000000318037220 */ /* 0x000fe20000410000 */
[----:B------:R-:W-:Y:S01]  /*102b0*/  HADD2.F32 R29, -RZ, R26.H0_H0 ;  /* 0x2000001aff1d7230 */ /* 0x000fe20000004100 */
[----:B------:R-:W-:Y:S01]  /*102c0*/  F2FP.SATFINITE.E4M3.F32.PACK_AB_MERGE_C R4, R4, R15, R20 ;  /* 0x0000000f0404723e */ /* 0x000fe20004807014 */
[----:B------:R-:W-:-:S02]  /*102d0*/  HADD2.F32 R0, -RZ, R11.H1_H1 ;  /* 0x3000000bff007230 */ /* 0x000fc40000004100 */
[----:B------:R-:W-:Y:S01]  /*102e0*/  FFMA.FTZ R21, R24, R6, -R21 ;  /* 0x0000000618157223 */ /* 0x000fe20000010815 */
[----:B------:R-:W-:Y:S01]  /*102f0*/  HADD2.F32 R11, -RZ, R11.H0_H0 ;  /* 0x2000000bff0b7230 */ /* 0x000fe20000004100 */
[----:B------:R-:W-:Y:S01]  /*10300*/  F2FP.F16.E4M3.UNPACK_B R24, R10.H1 ;  /* 0x0000000aff18723e */ /* 0x000fe200030006ff */
[----:B------:R-:W-:Y:S01]  /*10310*/  FFMA.FTZ R6, R28, R6, R3 ;  /* 0x000000061c067223 */ /* 0x000fe20000010003 */
[-C--:B------:R-:W-:Y:S01]  /*10320*/  FMUL.FTZ R10, R29, R0.reuse ;  /* 0x000000001d0a7220 */ /* 0x080fe20000410000 */
[----:B------:R-:W-:Y:S01]  /*10330*/  FMUL.FTZ R0, R27, R0 ;  /* 0x000000001b007220 */ /* 0x000fe20000410000 */
[----:B------:R-:W-:Y:S01]  /*10340*/  HADD2.F32 R35, -RZ, R14.H1_H1 ;  /* 0x3000000eff237230 */ /* 0x000fe20000004100 */
[----:B------:R-:W-:Y:S01]  /*10350*/  F2FP.SATFINITE.E4M3.F32.PACK_AB_MERGE_C R5, R9, R8, R5 ;  /* 0x000000080905723e */ /* 0x000fe20004807005 */
[-C--:B------:R-:W-:Y:S01]  /*10360*/  FFMA.FTZ R10, R27, R11.reuse, -R10 ;  /* 0x0000000b1b0a7223 */ /* 0x080fe2000001080a */
[----:B------:R-:W-:Y:S01]  /*10370*/  FFMA.FTZ R11, R29, R11, R0 ;  /* 0x0000000b1d0b7223 */ /* 0x000fe20000010000 */
[----:B------:R-:W-:Y:S01]  /*10380*/  HADD2.F32 R3, -RZ, R7.H1_H1 ;  /* 0x30000007ff037230 */ /* 0x000fe20000004100 */
[----:B------:R-:W-:Y:S01]  /*10390*/  F2FP.SATFINITE.E4M3.F32.PACK_AB_MERGE_C R6, R6, R21, RZ ;  /* 0x000000150606723e */ /* 0x000fe200048070ff */
[----:B------:R-:W-:-:S02]  /*103a0*/  HADD2.F32 R29, -RZ, R24.H1_H1 ;  /* 0x30000018ff1d7230 */ /* 0x000fc40000004100 */
[----:B------:R-:W-:Y:S02]  /*103b0*/  HADD2.F32 R27, -RZ, R24.H0_H0 ;  /* 0x20000018ff1b7230 */ /* 0x000fe40000004100 */
[-C--:B------:R-:W-:Y:S01]  /*103c0*/  FMUL.FTZ R24, R35, R3.reuse ;  /* 0x0000000323187220 */ /* 0x080fe20000410000 */
[----:B------:R-:W-:Y:S02]  /*103d0*/  HADD2.F32 R33, -RZ, R14.H0_H0 ;  /* 0x2000000eff217230 */ /* 0x000fe40000004100 */
[----:B------:R-:W-:Y:S01]  /*103e0*/  FMUL.FTZ R26, R29, R3 ;  /* 0x000000031d1a7220 */ /* 0x000fe20000410000 */
[----:B------:R-:W-:Y:S01]  /*103f0*/  HADD2.F32 R0, -RZ, R13.H1_H1 ;  /* 0x3000000dff007230 */ /* 0x000fe20000004100 */
[----:B------:R-:W-:Y:S01]  /*10400*/  F2FP.SATFINITE.E4M3.F32.PACK_AB_MERGE_C R6, R11, R10, R6 ;  /* 0x0000000a0b06723e */ /* 0x000fe20004807006 */
[----:B------:R-:W-:Y:S02]  /*10410*/  HADD2.F32 R7, -RZ, R7.H0_H0 ;  /* 0x20000007ff077230 */ /* 0x000fe40000004100 */
[----:B------:R-:W-:-:S02]  /*10420*/  HADD2.F32 R13, -RZ, R13.H0_H0 ;  /* 0x2000000dff0d7230 */ /* 0x000fc40000004100 */
[-C--:B------:R-:W-:Y:S01]  /*10430*/  FMUL.FTZ R14, R33, R0.reuse ;  /* 0x00000000210e7220 */ /* 0x080fe20000410000 */
[----:B------:R-:W-:Y:S01]  /*10440*/  FMUL.FTZ R0, R27, R0 ;  /* 0x000000001b007220 */ /* 0x000fe20000410000 */
[-C--:B------:R-:W-:Y:S01]  /*10450*/  FFMA.FTZ R24, R29, R7.reuse, -R24 ;  /* 0x000000071d187223 */ /* 0x080fe20000010818 */
[----:B------:R-:W-:Y:S01]  /*10460*/  FFMA.FTZ R7, R35, R7, R26 ;  /* 0x0000000723077223 */ /* 0x000fe2000001001a */
[-C--:B------:R-:W-:Y:S01]  /*10470*/  FFMA.FTZ R14, R27, R13.reuse, -R14 ;  /* 0x0000000d1b0e7223 */ /* 0x080fe2000001080e */
[----:B------:R-:W-:-:S03]  /*10480*/  FFMA.FTZ R13, R33, R13, R0 ;  /* 0x0000000d210d7223 */ /* 0x000fc60000010000 */
[----:B------:R-:W-:-:S04]  /*10490*/  F2FP.SATFINITE.E4M3.F32.PACK_AB_MERGE_C R7, R7, R24, RZ ;  /* 0x000000180707723e */ /* 0x000fc800048070ff */
[----:B------:R-:W-:-:S05]  /*104a0*/  F2FP.SATFINITE.E4M3.F32.PACK_AB_MERGE_C R7, R13, R14, R7 ;  /* 0x0000000e0d07723e */ /* 0x000fca0004807007 */
[----:B------:R0:W-:Y:S01]  /*104b0*/  STS.128 [R37+0x27400], R4 ;  /* 0x0274000425007388 */ /* 0x0001e20000000c00 */
[----:B------:R-:W-:Y:S05]  /*104c0*/  BRA `(.L_x_414) ;  /* 0x0000003400b47947 */ /* 0x000fea0003800000 */
.L_x_393:
[----:B------:R-:W0:Y:S01]  /*104d0*/  LDC R21, c[0x0][0x3d4] ;  /* 0x0000f500ff157b82 */ /* 0x000e220000000800 */
[----:B------:R-:W-:Y:S02]  /*104e0*/  ISETP.GE.AND P0, PT, R22, R3, PT ;  /* 0x000000031600720c */ /* 0x000fe40003f06270 */
[----:B------:R-:W-:Y:S02]  /*104f0*/  CS2R R36, SRZ ;  /* 0x0000000000247805 */ /* 0x000fe4000001ff00 */
[----:B------:R-:W-:Y:S02]  /*10500*/  CS2R R38, SRZ ;  /* 0x0000000000267805 */ /* 0x000fe4000001ff00 */
[----:B------:R-:W-:Y:S02]  /*10510*/  CS2R R4, SRZ ;  /* 0x0000000000047805 */ /* 0x000fe4000001ff00 */
[----:B------:R-:W-:Y:S01]  /*10520*/  CS2R R6, SRZ ;  /* 0x0000000000067805 */ /* 0x000fe2000001ff00 */
[----:B------:R-:W-:Y:S01]  /*10530*/  UMOV UR4, 0xffffffff ;  /* 0xffffffff00047882 */ /* 0x000fe20000000000 */
[----:B0-----:R-:W-:-:S13]  /*10540*/  ISETP.GE.OR P0, PT, R16, R21, P0 ;  /* 0x000000151000720c */ /* 0x001fda0000706670 */
[----:B------:R0:W5:Y:S04]  /*10550*/  @!P0 LDG.E.128 R36, desc[UR42][R34.64] ;  /* 0x0000002a22248981 */ /* 0x000168000c1e1d00 */
[----:B------:R0:W5:Y:S01]  /*10560*/  @!P0 LDG.E.128 R4, desc[UR42][R40.64] ;  /* 0x0000002a28048981 */ /* 0x000162000c1e1d00 */
[----:B------:R-:W-:Y:S01]  /*10570*/  ISETP.GE.AND P0, PT, R16, R21, PT ;  /* 0x000000151000720c */ /* 0x000fe20003f06270 */
[----:B------:R-:W-:-:S12]  /*10580*/  BRA.DIV UR4, `(.L_x_417) ;  /* 0x0000014e04e47947 */ /* 0x000fd8000b800000 */
.L_x_619:
[----:B------:R-:W-:-:S03]  /*10590*/  UMOV UR4, 0xffffffff ;  /* 0xffffffff00047882 */ /* 0x000fc60000000000 */
[----:B------:R-:W-:Y:S05]  /*105a0*/  BRA.DIV UR4, `(.L_x_418) ;  /* 0x0000015204047947 */ /* 0x000fea000b800000 */
.L_x_622:
[----:B------:R-:W-:-:S03]  /*105b0*/  UMOV UR4, 0xffffffff ;  /* 0xffffffff00047882 */ /* 0x000fc60000000000 */
[----:B------:R-:W-:Y:S05]  /*105c0*/  BRA.DIV UR4, `(.L_x_419) ;  /* 0x0000015204247947 */ /* 0x000fea000b800000 */
.L_x_625:
[----:B------:R-:W-:-:S03]  /*105d0*/  UMOV UR4, 0xffffffff ;  /* 0xffffffff00047882 */ /* 0x000fc60000000000 */
[----:B------:R-:W-:Y:S05]  /*105e0*/  BRA.DIV UR4, `(.L_x_420) ;  /* 0x0000015204447947 */ /* 0x000fea000b800000 */
.L_x_628:
[----:B------:R-:W-:Y:S01]  /*105f0*/  ULEA.HI UR4, UR45, UR45, URZ, 0x1 ;  /* 0x0000002d2d047291 */ /* 0x000fe2000f8f083f */
[----:B-----5:R-:W-:Y:S01]  /*10600*/  SHF.R.U32.HI R11, RZ, 0x8, R37 ;  /* 0x00000008ff0b7819 */ /* 0x020fe20000011625 */
[----:B------:R-:W-:Y:S01]  /*10610*/  BSSY B1, `(.L_x_421) ;  /* 0x0000044000017945 */ /* 0x000fe20003800000 */
[----:B------:R-:W-:Y:S01]  /*10620*/  SHF.R.U32.HI R0, RZ, 0x8, R36 ;  /* 0x00000008ff007819 */ /* 0x000fe20000011624 */
[----:B------:R-:W-:Y:S01]  /*10630*/  ULOP3.LUT UR4, UR4, 0xfffffffe, URZ, 0xc0, !UPT ;  /* 0xfffffffe04047892 */ /* 0x000fe2000f8ec03f */
[----:B------:R-:W-:Y:S02]  /*10640*/  LOP3.LUT R10, R37, 0xff, RZ, 0xc0, !PT ;  /* 0x000000ff250a7812 */ /* 0x000fe400078ec0ff */
[----:B------:R-:W-:Y:S01]  /*10650*/  LOP3.LUT R11, R11, 0xff, RZ, 0xc0, !PT ;  /* 0x000000ff0b0b7812 */ /* 0x000fe200078ec0ff */
[----:B------:R-:W-:Y:S01]  /*10660*/  UIADD3 UR4, UR45, -UR4, URZ ;  /* 0x800000042d047290 */ /* 0x000fe2000fffe03f */
[----:B------:R-:W-:Y:S02]  /*10670*/  LOP3.LUT R8, R36, 0xff, RZ, 0xc0, !PT ;  /* 0x000000ff24087812 */ /* 0x000fe400078ec0ff */
[----:B------:R-:W-:-:S02]  /*10680*/  LOP3.LUT R9, R0, 0xff, RZ, 0xc0, !PT ;  /* 0x000000ff00097812 */ /* 0x000fc400078ec0ff */
[----:B------:R-:W-:Y:S01]  /*10690*/  PRMT R10, R11, 0x7604, R10 ;  /* 0x000076040b0a7816 */ /* 0x000fe2000000000a */
[----:B------:R-:W-:Y:S01]  /*106a0*/  IMAD.U32 R20, RZ, RZ, UR4 ;  /* 0x00000004ff147e24 */ /* 0x000fe2000f8e00ff */
[----:B------:R-:W-:Y:S02]  /*106b0*/  SHF.R.U32.HI R11, RZ, 0x8, R39 ;  /* 0x00000008ff0b7819 */ /* 0x000fe40000011627 */
[----:B------:R-:W-:Y:S02]  /*106c0*/  SHF.R.U32.HI R0, RZ, 0x8, R38 ;  /* 0x00000008ff007819 */ /* 0x000fe40000011626 */
[----:B------:R-:W-:Y:S02]  /*106d0*/  SHF.L.U32 R20, R20, 0x1f, RZ ;  /* 0x0000001f14147819 */ /* 0x000fe400000006ff */
[-C--:B------:R-:W-:Y:S02]  /*106e0*/  ISETP.GE.OR P1, PT, R22, R3.reuse, P0 ;  /* 0x000000031600720c */ /* 0x080fe40000726670 */
[-C--:B------:R-:W-:Y:S01]  /*106f0*/  ISETP.GE.OR P2, PT, R233, R3.reuse, P0 ;  /* 0x00000003e900720c */ /* 0x080fe20000746670 */
[----:B------:R-:W1:Y:S01]  /*10700*/  SYNCS.PHASECHK.TRANS64.TRYWAIT P4, [R19+URZ+0x38800], R20 ;  /* 0x03880014130075a7 */ /* 0x000e62000808017f */
[----:B------:R-:W-:-:S02]  /*10710*/  ISETP.GE.OR P3, PT, R234, R3, P0 ;  /* 0x00000003ea00720c */ /* 0x000fc40000766670 */
[----:B------:R-:W-:Y:S02]  /*10720*/  PRMT R9, R9, 0x7604, R8 ;  /* 0x0000760409097816 */ /* 0x000fe40000000008 */
[----:B------:R-:W-:Y:S02]  /*10730*/  ISETP.GE.OR P0, PT, R235, R3, P0 ;  /* 0x00000003eb00720c */ /* 0x000fe40000706670 */
[----:B------:R-:W-:Y:S02]  /*10740*/  LOP3.LUT R8, R39, 0xff, RZ, 0xc0, !PT ;  /* 0x000000ff27087812 */ /* 0x000fe400078ec0ff */
[----:B------:R-:W-:Y:S02]  /*10750*/  LOP3.LUT R11, R11, 0xff, RZ, 0xc0, !PT ;  /* 0x000000ff0b0b7812 */ /* 0x000fe400078ec0ff */
[----:B------:R-:W-:Y:S02]  /*10760*/  LOP3.LUT R3, R38, 0xff, RZ, 0xc0, !PT ;  /* 0x000000ff26037812 */ /* 0x000fe400078ec0ff */
[----:B------:R-:W-:-:S02]  /*10770*/  LOP3.LUT R0, R0, 0xff, RZ, 0xc0, !PT ;  /* 0x000000ff00007812 */ /* 0x000fc400078ec0ff */
[----:B------:R-:W-:Y:S02]  /*10780*/  SHF.R.U32.HI R12, RZ, 0x10, R37 ;  /* 0x00000010ff0c7819 */ /* 0x000fe40000011625 */
[----:B------:R-:W-:Y:S02]  /*10790*/  PRMT R8, R11, 0x7604, R8 ;  /* 0x000076040b087816 */ /* 0x000fe40000000008 */
[----:B------:R-:W-:Y:S02]  /*107a0*/  PRMT R11, R0, 0x7604, R3 ;  /* 0x00007604000b7816 */ /* 0x000fe40000000003 */
[----:B------:R-:W-:Y:S02]  /*107b0*/  SHF.L.U32 R3, R12, 0x10, RZ ;  /* 0x000000100c037819 */ /* 0x000fe400000006ff */
[----:B------:R-:W-:Y:S02]  /*107c0*/  SHF.R.U32.HI R13, RZ, 0x10, R39 ;  /* 0x00000010ff0d7819 */ /* 0x000fe40000011627 */
[----:B------:R-:W-:-:S02]  /*107d0*/  LOP3.LUT R9, R9, 0xff0000, R36, 0xf8, !PT ;  /* 0x00ff000009097812 */ /* 0x000fc400078ef824 */
[----:B------:R-:W-:Y:S01]  /*107e0*/  LOP3.LUT R3, R10, 0xff0000, R3, 0xf8, !PT ;  /* 0x00ff00000a037812 */ /* 0x000fe200078ef803 */
[----:B------:R-:W-:Y:S01]  /*107f0*/  IMAD.U32 R13, R13, 0x10000, RZ ;  /* 0x000100000d0d7824 */ /* 0x000fe200078e00ff */
[----:B------:R-:W-:Y:S02]  /*10800*/  SHF.R.U32.HI R15, RZ, 0x8, R5 ;  /* 0x00000008ff0f7819 */ /* 0x000fe40000011605 */
[----:B------:R-:W-:Y:S02]  /*10810*/  LOP3.LUT R0, R9, 0xff000000, R36, 0xf8, !PT ;  /* 0xff00000009007812 */ /* 0x000fe400078ef824 */
[----:B------:R-:W-:Y:S02]  /*10820*/  LOP3.LUT R36, R3, 0xff000000, R37, 0xf8, !PT ;  /* 0xff00000003247812 */ /* 0x000fe400078ef825 */
[----:B------:R-:W-:Y:S02]  /*10830*/  SHF.R.U32.HI R3, RZ, 0x8, R4 ;  /* 0x00000008ff037819 */ /* 0x000fe40000011604 */
[----:B------:R-:W-:-:S02]  /*10840*/  LOP3.LUT R10, R5, 0xff, RZ, 0xc0, !PT ;  /* 0x000000ff050a7812 */ /* 0x000fc400078ec0ff */
[----:B------:R-:W-:Y:S02]  /*10850*/  LOP3.LUT R15, R15, 0xff, RZ, 0xc0, !PT ;  /* 0x000000ff0f0f7812 */ /* 0x000fe400078ec0ff */
[----:B------:R-:W-:Y:S02]  /*10860*/  LOP3.LUT R13, R8, 0xff0000, R13, 0xf8, !PT ;  /* 0x00ff0000080d7812 */ /* 0x000fe400078ef80d */
[----:B------:R-:W-:Y:S02]  /*10870*/  LOP3.LUT R8, R4, 0xff, RZ, 0xc0, !PT ;  /* 0x000000ff04087812 */ /* 0x000fe400078ec0ff */
[----:B------:R-:W-:Y:S02]  /*10880*/  LOP3.LUT R9, R3, 0xff, RZ, 0xc0, !PT ;  /* 0x000000ff03097812 */ /* 0x000fe400078ec0ff */
[----:B------:R-:W-:Y:S02]  /*10890*/  PRMT R10, R15, 0x7604, R10 ;  /* 0x000076040f0a7816 */ /* 0x000fe4000000000a */
[----:B------:R-:W-:-:S02]  /*108a0*/  SHF.R.U32.HI R15, RZ, 0x8, R7 ;  /* 0x00000008ff0f7819 */ /* 0x000fc40000011607 */
[----:B------:R-:W-:Y:S02]  /*108b0*/  LOP3.LUT R11, R11, 0xff0000, R38, 0xf8, !PT ;  /* 0x00ff00000b0b7812 */ /* 0x000fe400078ef826 */
[----:B------:R-:W-:Y:S02]  /*108c0*/  PRMT R9, R9, 0x7604, R8 ;  /* 0x0000760409097816 */ /* 0x000fe40000000008 */
[----:B------:R-:W-:Y:S02]  /*108d0*/  SHF.R.U32.HI R8, RZ, 0x8, R6 ;  /* 0x00000008ff087819 */ /* 0x000fe40000011606 */
[----:B------:R-:W-:Y:S02]  /*108e0*/  SHF.R.U32.HI R24, RZ, 0x10, R7 ;  /* 0x00000010ff187819 */ /* 0x000fe40000011607 */
[----:B------:R-:W-:Y:S02]  /*108f0*/  LOP3.LUT R14, R7, 0xff, RZ, 0xc0, !PT ;  /* 0x000000ff070e7812 */ /* 0x000fe400078ec0ff */
[----:B------:R-:W-:-:S02]  /*10900*/  LOP3.LUT R15, R15, 0xff, RZ, 0xc0, !PT ;  /* 0x000000ff0f0f7812 */ /* 0x000fc400078ec0ff */
[----:B------:R-:W-:Y:S02]  /*10910*/  LOP3.LUT R3, R11, 0xff000000, R38, 0xf8, !PT ;  /* 0xff0000000b037812 */ /* 0x000fe400078ef826 */
[----:B------:R-:W-:Y:S02]  /*10920*/  LOP3.LUT R38, R13, 0xff000000, R39, 0xf8, !PT ;  /* 0xff0000000d267812 */ /* 0x000fe400078ef827 */
[----:B------:R-:W-:Y:S02]  /*10930*/  SHF.R.U32.HI R11, RZ, 0x10, R5 ;  /* 0x00000010ff0b7819 */ /* 0x000fe40000011605 */
[----:B------:R-:W-:Y:S02]  /*10940*/  LOP3.LUT R12, R6, 0xff, RZ, 0xc0, !PT ;  /* 0x000000ff060c7812 */ /* 0x000fe400078ec0ff */
[----:B------:R-:W-:Y:S01]  /*10950*/  LOP3.LUT R13, R8, 0xff, RZ, 0xc0, !PT ;  /* 0x000000ff080d7812 */ /* 0x000fe200078ec0ff */
[----:B------:R-:W-:Y:S01]  /*10960*/  IMAD.U32 R11, R11, 0x10000, RZ ;  /* 0x000100000b0b7824 */ /* 0x000fe200078e00ff */
[----:B------:R-:W-:Y:S01]  /*10970*/  PRMT R14, R15, 0x7604, R14 ;  /* 0x000076040f0e7816 */ /* 0x000fe2000000000e */
[----:B------:R-:W-:Y:S01]  /*10980*/  IMAD.U32 R15, R24, 0x10000, RZ ;  /* 0x00010000180f7824 */ /* 0x000fe200078e00ff */
[----:B------:R-:W-:-:S02]  /*10990*/  PRMT R13, R13, 0x7604, R12 ;  /* 0x000076040d0d7816 */ /* 0x000fc4000000000c */
[----:B------:R-:W-:Y:S02]  /*109a0*/  LOP3.LUT R11, R10, 0xff0000, R11, 0xf8, !PT ;  /* 0x00ff00000a0b7812 */ /* 0x000fe400078ef80b */
[----:B------:R-:W-:Y:S02]  /*109b0*/  LOP3.LUT R25, R14, 0xff0000, R15, 0xf8, !PT ;  /* 0x00ff00000e197812 */ /* 0x000fe400078ef80f */
[----:B------:R-:W-:Y:S02]  /*109c0*/  LOP3.LUT R15, R13, 0xff0000, R6, 0xf8, !PT ;  /* 0x00ff00000d0f7812 */ /* 0x000fe400078ef806 */
[----:B------:R-:W-:Y:S02]  /*109d0*/  LOP3.LUT R9, R9, 0xff0000, R4, 0xf8, !PT ;  /* 0x00ff000009097812 */ /* 0x000fe400078ef804 */
[----:B------:R-:W-:Y:S02]  /*109e0*/  LEA.HI R33, R33, R30, RZ, 0x3 ;  /* 0x0000001e21217211 */ /* 0x000fe400078f18ff */
[----:B------:R-:W-:-:S02]  /*109f0*/  LOP3.LUT R14, R15, 0xff000000, R6, 0xf8, !PT ;  /* 0xff0000000f0e7812 */ /* 0x000fc400078ef806 */
[----:B------:R-:W-:Y:S02]  /*10a00*/  LOP3.LUT R12, R9, 0xff000000, R4, 0xf8, !PT ;  /* 0xff000000090c7812 */ /* 0x000fe400078ef804 */
[----:B------:R-:W-:Y:S02]  /*10a10*/  LOP3.LUT R13, R11, 0xff000000, R5, 0xf8, !PT ;  /* 0xff0000000b0d7812 */ /* 0x000fe400078ef805 */
[----:B------:R-:W-:Y:S02]  /*10a20*/  LOP3.LUT R15, R25, 0xff000000, R7, 0xf8, !PT ;  /* 0xff000000190f7812 */ /* 0x000fe400078ef807 */
[----:B------:R-:W-:Y:S01]  /*10a30*/  LOP3.LUT R33, R33, 0xfffffff8, RZ, 0xc0, !PT ;  /* 0xfffffff821217812 */ /* 0x000fe200078ec0ff */
[----:B-1----:R-:W-:Y:S06]  /*10a40*/  @!P4 BRA `(.L_x_422) ;  /* 0x0000014c0054c947 */ /* 0x002fec0003800000 */
.L_x_629:
[----:B------:R-:W-:Y:S05]  /*10a50*/  BSYNC B1 ;  /* 0x0000000000017941 */ /* 0x000fea0003800000 */
.L_x_421:
[----:B------:R-:W-:Y:S01]  /*10a60*/  BSSY B1, `(.L_x_423) ;  /* 0x00000c5000017945 */ /* 0x000fe20003800000 */
[----:B-1----:R-:W-:-:S03]  /*10a70*/  IADD3 R20, R30, -R33, RZ ;  /* 0x800000211e147210 */ /* 0x002fc60007ffe0ff */
[----:B------:R-:W-:Y:S05]  /*10a80*/  @P1 BRA `(.L_x_424) ;  /* 0x0000000c00081947 */ /* 0x000fea0003800000 */
[----:B------:R-:W2:Y:S04]  /*10a90*/  LDL R9, [R1+0x4] ;  /* 0x0000040001097983 */ /* 0x000ea80000100800 */
[----:B------:R-:W3:Y:S04]  /*10aa0*/  LDL R8, [R1+0xc] ;  /* 0x00000c0001087983 */ /* 0x000ee80000100800 */
[----:B------:R-:W4:Y:S04]  /*10ab0*/  LDL R6, [R1+0x10] ;  /* 0x0000100001067983 */ /* 0x000f280000100800 */
[----:B------:R-:W5:Y:S01]  /*10ac0*/  LDL R59, [R1+0x2c] ;  /* 0x00002c00013b7983 */ /* 0x000f620000100800 */
[----:B------:R-:W-:-:S02]  /*10ad0*/  LEA.HI R4, R21, R20, RZ, 0x1c ;  /* 0x0000001415047211 */ /* 0x000fc400078fe0ff */
[----:B0-----:R-:W-:Y:S02]  /*10ae0*/  F2FP.F16.E4M3.UNPACK_B R40, R0.H1 ;  /* 0x00000000ff28723e */ /* 0x001fe400030006ff */
[----:B------:R-:W-:Y:S01]  /*10af0*/  SHF.R.S32.HI R7, RZ, 0x1f, R4 ;  /* 0x0000001fff077819 */ /* 0x000fe20000011404 */
[----:B------:R-:W-:Y:S01]  /*10b00*/  IMAD.SHL.U32 R5, R4, 0x10, RZ ;  /* 0x0000001004057824 */ /* 0x000fe200078e00ff */
[----:B------:R-:W-:Y:S01]  /*10b10*/  F2FP.F16.E4M3.UNPACK_B R44, R12.H1 ;  /* 0x0000000cff2c723e */ /* 0x000fe200030006ff */
[----:B------:R-:W-:Y:S01]  /*10b20*/  HADD2.F32 R41, -RZ, R40.H0_H0 ;  /* 0x20000028ff297230 */ /* 0x000fe20000004100 */
[----:B------:R-:W-:Y:S02]  /*10b30*/  LEA.HI R7, R7, R4, RZ, 0x3 ;  /* 0x0000000407077211 */ /* 0x000fe400078f18ff */
[----:B------:R-:W-:Y:S01]  /*10b40*/  F2FP.F16.E4M3.UNPACK_B R43, R12 ;  /* 0x0000000cff2b723e */ /* 0x000fe200020006ff */
[----:B------:R-:W-:Y:S02]  /*10b50*/  HADD2.F32 R42, -RZ, R44.H0_H0 ;  /* 0x2000002cff2a7230 */ /* 0x000fe40000004100 */
[----:B------:R-:W-:-:S05]  /*10b60*/  IMAD.SHL.U32 R7, R7, 0x800, RZ ;  /* 0x0000080007077824 */ /* 0x000fca00078e00ff */
[----:B------:R-:W-:Y:S02]  /*10b70*/  LOP3.LUT R7, R7, 0xffffc000, RZ, 0xc0, !PT ;  /* 0xffffc00007077812 */ /* 0x000fe400078ec0ff */
[----:B--2---:R-:W-:-:S04]  /*10b80*/  LOP3.LUT R5, R9, 0x70, R5, 0xf8, !PT ;  /* 0x0000007009057812 */ /* 0x004fc800078ef805 */
[----:B---3--:R-:W-:-:S04]  /*10b90*/  LOP3.LUT R4, R5, R8, RZ, 0x3c, !PT ;  /* 0x0000000805047212 */ /* 0x008fc800078e3cff */
[----:B----4-:R-:W-:Y:S02]  /*10ba0*/  IADD3 R8, R4, R7, R6 ;  /* 0x0000000704087210 */ /* 0x010fe40007ffe006 */
[----:B-----5:R-:W0:Y:S03]  /*10bb0*/  LDS.128 R4, [R59+0x20400] ;  /* 0x020400003b047984 */ /* 0x020e260000000c00 */
[----:B------:R-:W-:-:S05]  /*10bc0*/  IMAD.IADD R24, R19, 0x1, R8 ;  /* 0x0000000113187824 */ /* 0x000fca00078e0208 */
[----:B------:R-:W1:Y:S01]  /*10bd0*/  LDS.128 R8, [R24+0x20400] ;  /* 0x0204000018087984 */ /* 0x000e620000000c00 */
[-C--:B0-----:R-:W-:Y:S02]  /*10be0*/  F2FP.F16.E4M3.UNPACK_B R25, R4.reuse ;  /* 0x00000004ff19723e */ /* 0x081fe400020006ff */
[----:B------:R-:W-:Y:S02]  /*10bf0*/  F2FP.F16.E4M3.UNPACK_B R4, R4.H1 ;  /* 0x00000004ff04723e */ /* 0x000fe400030006ff */
[-C--:B------:R-:W-:Y:S02]  /*10c00*/  F2FP.F16.E4M3.UNPACK_B R26, R5.reuse ;  /* 0x00000005ff1a723e */ /* 0x080fe400020006ff */
[-C--:B-1----:R-:W-:Y:S02]  /*10c10*/  F2FP.F16.E4M3.UNPACK_B R33, R8.reuse.H1 ;  /* 0x00000008ff21723e */ /* 0x082fe400030006ff */
[----:B------:R-:W-:Y:S01]  /*10c20*/  F2FP.F16.E4M3.UNPACK_B R27, R5.H1 ;  /* 0x00000005ff1b723e */ /* 0x000fe200030006ff */
[----:B------:R-:W-:Y:S01]  /*10c30*/  HADD2.F32 R5, -RZ, R4.H0_H0 ;  /* 0x20000004ff057230 */ /* 0x000fe20000004100 */
[-C--:B------:R-:W-:Y:S01]  /*10c40*/  F2FP.F16.E4M3.UNPACK_B R35, R9.reuse ;  /* 0x00000009ff23723e */ /* 0x080fe200020006ff */
[--C-:B------:R-:W-:Y:S01]  /*10c50*/  HADD2.F32 R34, -RZ, R33.reuse.H0_H0 ;  /* 0x20000021ff227230 */ /* 0x100fe20000004100 */
[----:B------:R-:W-:Y:S01]  /*10c60*/  F2FP.F16.E4M3.UNPACK_B R37, R9.H1 ;  /* 0x00000009ff25723e */ /* 0x000fe200030006ff */
[----:B------:R-:W-:Y:S01]  /*10c70*/  HADD2.F32 R33, -RZ, R33.H1_H1 ;  /* 0x30000021ff217230 */ /* 0x000fe20000004100 */
[----:B------:R-:W-:-:S02]  /*10c80*/  F2FP.F16.E4M3.UNPACK_B R8, R8 ;  /* 0x00000008ff08723e */ /* 0x000fc400020006ff */
[CC--:B------:R-:W-:Y:S01]  /*10c90*/  FMUL.FTZ R9, R34.reuse, R41.reuse ;  /* 0x0000002922097220 */ /* 0x0c0fe20000410000 */
[----:B------:R-:W-:Y:S01]  /*10ca0*/  FMUL.FTZ R46, R34, R42 ;  /* 0x0000002a222e7220 */ /* 0x000fe20000410000 */
[----:B------:R-:W-:Y:S02]  /*10cb0*/  F2FP.F16.E4M3.UNPACK_B R39, R10 ;  /* 0x0000000aff27723e */ /* 0x000fe400020006ff */
[C---:B------:R-:W-:Y:S01]  /*10cc0*/  FFMA.FTZ R48, R5.reuse, R42, R9 ;  /* 0x0000002a05307223 */ /* 0x040fe20000010009 */
[----:B------:R-:W-:Y:S01]  /*10cd0*/  HADD2.F32 R42, -RZ, R40.H1_H1 ;  /* 0x30000028ff2a7230 */ /* 0x000fe20000004100 */
[----:B------:R-:W-:Y:S01]  /*10ce0*/  F2FP.F16.E4M3.UNPACK_B R40, R0 ;  /* 0x00000000ff28723e */ /* 0x000fe200020006ff */
[----:B------:R-:W-:Y:S01]  /*10cf0*/  FFMA.FTZ R47, R5, R41, -R46 ;  /* 0x00000029052f7223 */ /* 0x000fe2000001082e */
[----:B------:R-:W-:Y:S01]  /*10d00*/  HADD2.F32 R46, -RZ, R44.H1_H1 ;  /* 0x3000002cff2e7230 */ /* 0x000fe20000004100 */
[----:B------:R-:W-:Y:S01]  /*10d10*/  F2FP.F16.E4M3.UNPACK_B R10, R10.H1 ;  /* 0x0000000aff0a723e */ /* 0x000fe200030006ff */
[----:B------:R-:W-:-:S02]  /*10d20*/  HADD2.F32 R44, -RZ, R43.H0_H0 ;  /* 0x2000002bff2c7230 */ /* 0x000fc40000004100 */
[C---:B------:R-:W-:Y:S01]  /*10d30*/  FMUL.FTZ R45, R33.reuse, R42 ;  /* 0x0000002a212d7220 */ /* 0x040fe20000410000 */
[----:B------:R-:W-:Y:S02]  /*10d40*/  HADD2.F32 R9, -RZ, R8.H0_H0 ;  /* 0x20000008ff097230 */ /* 0x000fe40000004100 */
[----:B------:R-:W-:Y:S01]  /*10d50*/  FMUL.FTZ R50, R33, R46 ;  /* 0x0000002e21327220 */ /* 0x000fe20000410000 */
[----:B------:R-:W-:Y:S01]  /*10d60*/  HADD2.F32 R41, -RZ, R40.H0_H0 ;  /* 0x20000028ff297230 */ /* 0x000fe20000004100 */
[----:B------:R-:W-:Y:S01]  /*10d70*/  F2FP.F16.E4M3.UNPACK_B R28, R6 ;  /* 0x00000006ff1c723e */ /* 0x000fe200020006ff */
[----:B------:R-:W-:Y:S02]  /*10d80*/  HADD2.F32 R5, -RZ, R4.H1_H1 ;  /* 0x30000004ff057230 */ /* 0x000fe40000004100 */
[C---:B------:R-:W-:Y:S01]  /*10d90*/  FMUL.FTZ R33, R9.reuse, R44 ;  /* 0x0000002c09217220 */ /* 0x040fe20000410000 */
[----:B------:R-:W-:Y:S02]  /*10da0*/  HADD2.F32 R4, -RZ, R25.H0_H0 ;  /* 0x20000019ff047230 */ /* 0x000fe40000004100 */
[----:B------:R-:W-:Y:S01]  /*10db0*/  FMUL.FTZ R9, R9, R41 ;  /* 0x0000002909097220 */ /* 0x000fe20000410000 */
[----:B------:R-:W-:-:S02]  /*10dc0*/  HADD2.F32 R43, -RZ, R43.H1_H1 ;  /* 0x3000002bff2b7230 */ /* 0x000fc40000004100 */
[C---:B------:R-:W-:Y:S01]  /*10dd0*/  FFMA.FTZ R49, R5.reuse, R46, R45 ;  /* 0x0000002e05317223 */ /* 0x040fe2000001002d */
[----:B------:R-:W-:Y:S02]  /*10de0*/  HADD2.F32 R8, -RZ, R8.H1_H1 ;  /* 0x30000008ff087230 */ /* 0x000fe40000004100 */
[C---:B------:R-:W-:Y:S01]  /*10df0*/  FFMA.FTZ R45, R4.reuse, R41, -R33 ;  /* 0x00000029042d7223 */ /* 0x040fe20000010821 */
[----:B------:R-:W-:Y:S01]  /*10e00*/  FFMA.FTZ R44, R4, R44, R9 ;  /* 0x0000002c042c7223 */ /* 0x000fe20000010009 */
[----:B------:R-:W-:Y:S01]  /*10e10*/  F2FP.F16.E4M3.UNPACK_B R41, R13.H1 ;  /* 0x0000000dff29723e */ /* 0x000fe200030006ff */
[----:B------:R-:W-:Y:S01]  /*10e20*/  HADD2.F32 R40, -RZ, R40.H1_H1 ;  /* 0x30000028ff287230 */ /* 0x000fe20000004100 */
[----:B------:R-:W-:Y:S01]  /*10e30*/  F2FP.F16.E4M3.UNPACK_B R9, R36.H1 ;  /* 0x00000024ff09723e */ /* 0x000fe200030006ff */
[----:B------:R-:W-:Y:S01]  /*10e40*/  FFMA.FTZ R50, R5, R42, -R50 ;  /* 0x0000002a05327223 */ /* 0x000fe20000010832 */
[----:B------:R-:W-:Y:S02]  /*10e50*/  HADD2.F32 R25, -RZ, R25.H1_H1 ;  /* 0x30000019ff197230 */ /* 0x000fe40000004100 */
[----:B------:R-:W-:Y:S01]  /*10e60*/  FMUL.FTZ R46, R8, R43 ;  /* 0x0000002b082e7220 */ /* 0x000fe20000410000 */
[----:B------:R-:W-:-:S02]  /*10e70*/  HADD2.F32 R42, -RZ, R41.H0_H0 ;  /* 0x20000029ff2a7230 */ /* 0x000fc40000004100 */
[-C--:B------:R-:W-:Y:S01]  /*10e80*/  FMUL.FTZ R8, R8, R40.reuse ;  /* 0x0000002808087220 */ /* 0x080fe20000410000 */
[----:B------:R-:W-:Y:S02]  /*10e90*/  HADD2.F32 R5, -RZ, R37.H0_H0 ;  /* 0x20000025ff057230 */ /* 0x000fe40000004100 */
[C---:B------:R-:W-:Y:S01]  /*10ea0*/  FFMA.FTZ R46, R25.reuse, R40, -R46 ;  /* 0x00000028192e7223 */ /* 0x040fe2000001082e */
[----:B------:R-:W-:Y:S02]  /*10eb0*/  HADD2.F32 R33, -RZ, R9.H0_H0 ;  /* 0x20000009ff217230 */ /* 0x000fe40000004100 */
[----:B------:R-:W-:Y:S01]  /*10ec0*/  FFMA.FTZ R43, R25, R43, R8 ;  /* 0x0000002b192b7223 */ /* 0x000fe20000010008 */
[----:B------:R-:W-:Y:S02]  /*10ed0*/  HADD2.F32 R4, -RZ, R27.H0_H0 ;  /* 0x2000001bff047230 */ /* 0x000fe40000004100 */
[C---:B------:R-:W-:Y:S01]  /*10ee0*/  FMUL.FTZ R51, R5.reuse, R42 ;  /* 0x0000002a05337220 */ /* 0x040fe20000410000 */
[----:B------:R-:W-:Y:S01]  /*10ef0*/  F2FP.F16.E4M3.UNPACK_B R8, R36 ;  /* 0x00000024ff08723e */ /* 0x000fe200020006ff */
[----:B------:R-:W-:Y:S01]  /*10f00*/  FMUL.FTZ R5, R5, R33 ;  /* 0x0000002105057220 */ /* 0x000fe20000410000 */
[----:B------:R-:W-:Y:S01]  /*10f10*/  F2FP.F16.E4M3.UNPACK_B R25, R13 ;  /* 0x0000000dff19723e */ /* 0x000fe200020006ff */
[----:B------:R-:W-:-:S02]  /*10f20*/  HADD2.F32 R40, -RZ, R9.H1_H1 ;  /* 0x30000009ff287230 */ /* 0x000fc40000004100 */
[C---:B------:R-:W-:Y:S01]  /*10f30*/  FFMA.FTZ R51, R4.reuse, R33, -R51 ;  /* 0x0000002104337223 */ /* 0x040fe20000010833 */
[----:B------:R-:W-:Y:S01]  /*10f40*/  FFMA.FTZ R53, R4, R42, R5 ;  /* 0x0000002a04357223 */ /* 0x000fe20000010005 */
[----:B------:R-:W-:Y:S01]  /*10f50*/  HADD2.F32 R5, -RZ, R35.H0_H0 ;  /* 0x20000023ff057230 */ /* 0x000fe20000004100 */
[----:B------:R-:W-:Y:S01]  /*10f60*/  F2FP.F16.E4M3.UNPACK_B R6, R6.H1 ;  /* 0x00000006ff06723e */ /* 0x000fe200030006ff */
[----:B------:R-:W-:Y:S01]  /*10f70*/  HADD2.F32 R9, -RZ, R8.H0_H0 ;  /* 0x20000008ff097230 */ /* 0x000fe20000004100 */
[-C--:B------:R-:W-:Y:S01]  /*10f80*/  F2FP.F16.E4M3.UNPACK_B R34, R11.reuse ;  /* 0x0000000bff22723e */ /* 0x080fe200020006ff */
[----:B------:R-:W-:Y:S01]  /*10f90*/  HADD2.F32 R42, -RZ, R41.H1_H1 ;  /* 0x30000029ff2a7230 */ /* 0x000fe20000004100 */
[----:B------:R-:W-:Y:S01]  /*10fa0*/  F2FP.F16.E4M3.UNPACK_B R11, R11.H1 ;  /* 0x0000000bff0b723e */ /* 0x000fe200030006ff */
[----:B------:R-:W-:Y:S02]  /*10fb0*/  HADD2.F32 R37, -RZ, R37.H1_H1 ;  /* 0x30000025ff257230 */ /* 0x000fe40000004100 */
[----:B------:R-:W-:Y:S01]  /*10fc0*/  FMUL.FTZ R52, R5, R9 ;  /* 0x0000000905347220 */ /* 0x000fe20000410000 */
[----:B------:R-:W-:Y:S01]  /*10fd0*/  HADD2.F32 R33, -RZ, R25.H0_H0 ;  /* 0x20000019ff217230 */ /* 0x000fe20000004100 */
[----:B------:R-:W-:Y:S01]  /*10fe0*/  F2FP.F16.E4M3.UNPACK_B R29, R7 ;  /* 0x00000007ff1d723e */ /* 0x000fe200020006ff */
[----:B------:R-:W-:-:S02]  /*10ff0*/  HADD2.F32 R4, -RZ, R26.H0_H0 ;  /* 0x2000001aff047230 */ /* 0x000fc40000004100 */
[C---:B------:R-:W-:Y:S01]  /*11000*/  FMUL.FTZ R54, R37.reuse, R42 ;  /* 0x0000002a25367220 */ /* 0x040fe20000410000 */
[----:B------:R-:W-:Y:S02]  /*11010*/  HADD2.F32 R27, -RZ, R27.H1_H1 ;  /* 0x3000001bff1b7230 */ /* 0x000fe40000004100 */
[----:B------:R-:W-:Y:S01]  /*11020*/  FMUL.FTZ R41, R37, R40 ;  /* 0x0000002825297220 */ /* 0x000fe20000410000 */
[-C--:B------:R-:W-:Y:S01]  /*11030*/  FMUL.FTZ R37, R5, R33.reuse ;  /* 0x0000002105257220 */ /* 0x080fe20000410000 */
[C---:B------:R-:W-:Y:S01]  /*11040*/  FFMA.FTZ R52, R4.reuse, R33, R52 ;  /* 0x0000002104347223 */ /* 0x040fe20000010034 */
[----:B------:R-:W-:Y:S01]  /*11050*/  F2FP.F16.E4M3.UNPACK_B R33, R14.H1 ;  /* 0x0000000eff21723e */ /* 0x000fe200030006ff */
[C---:B------:R-:W-:Y:S01]  /*11060*/  FFMA.FTZ R54, R27.reuse, R40, -R54 ;  /* 0x000000281b367223 */ /* 0x040fe20000010836 */
[----:B------:R-:W-:Y:S01]  /*11070*/  FFMA.FTZ R40, R4, R9, -R37 ;  /* 0x0000000904287223 */ /* 0x000fe20000010825 */
[----:B------:R-:W-:Y:S01]  /*11080*/  F2FP.F16.E4M3.UNPACK_B R9, R3.H1 ;  /* 0x00000003ff09723e */ /* 0x000fe200030006ff */
[----:B------:R-:W-:Y:S01]  /*11090*/  FFMA.FTZ R56, R27, R42, R41 ;  /* 0x0000002a1b387223 */ /* 0x000fe20000010029 */
[----:B------:R-:W-:Y:S01]  /*110a0*/  HADD2.F32 R8, -RZ, R8.H1_H1 ;  /* 0x30000008ff087230 */ /* 0x000fe20000004100 */
[----:B------:R-:W-:Y:S01]  /*110b0*/  F2FP.F16.E4M3.UNPACK_B R7, R7.H1 ;  /* 0x00000007ff07723e */ /* 0x000fe200030006ff */
[----:B------:R-:W-:-:S02]  /*110c0*/  HADD2.F32 R27, -RZ, R25.H1_H1 ;  /* 0x30000019ff1b7230 */ /* 0x000fc40000004100 */
[----:B------:R-:W-:Y:S02]  /*110d0*/  HADD2.F32 R35, -RZ, R35.H1_H1 ;  /* 0x30000023ff237230 */ /* 0x000fe40000004100 */
[----:B------:R-:W-:Y:S02]  /*110e0*/  HADD2.F32 R37, -RZ, R33.H0_H0 ;  /* 0x20000021ff257230 */ /* 0x000fe40000004100 */
[----:B------:R-:W-:Y:S02]  /*110f0*/  HADD2.F32 R5, -RZ, R10.H0_H0 ;  /* 0x2000000aff057230 */ /* 0x000fe40000004100 */
[C---:B------:R-:W-:Y:S01]  /*11100*/  FMUL.FTZ R41, R35.reuse, R27 ;  /* 0x0000001b23297220 */ /* 0x040fe20000410000 */
[----:B------:R-:W-:Y:S02]  /*11110*/  HADD2.F32 R25, -RZ, R9.H0_H0 ;  /* 0x20000009ff197230 */ /* 0x000fe40000004100 */
[----:B------:R-:W-:Y:S01]  /*11120*/  FMUL.FTZ R42, R35, R8 ;  /* 0x00000008232a7220 */ /* 0x000fe20000410000 */
[----:B------:R-:W-:-:S02]  /*11130*/  HADD2.F32 R4, -RZ, R6.H0_H0 ;  /* 0x20000006ff047230 */ /* 0x000fc40000004100 */
[C---:B------:R-:W-:Y:S01]  /*11140*/  FMUL.FTZ R35, R5.reuse, R37 ;  /* 0x0000002505237220 */ /* 0x040fe20000410000 */
[----:B------:R-:W-:Y:S02]  /*11150*/  HADD2.F32 R26, -RZ, R26.H1_H1 ;  /* 0x3000001aff1a7230 */ /* 0x000fe40000004100 */
[-C--:B------:R-:W-:Y:S01]  /*11160*/  FMUL.FTZ R58, R5, R25.reuse ;  /* 0x00000019053a7220 */ /* 0x080fe20000410000 */
[----:B------:R-:W-:Y:S02]  /*11170*/  HADD2.F32 R33, -RZ, R33.H1_H1 ;  /* 0x30000021ff217230 */ /* 0x000fe40000004100 */
[----:B------:R-:W-:Y:S01]  /*11180*/  FFMA.FTZ R55, R4, R25, -R35 ;  /* 0x0000001904377223 */ /* 0x000fe20000010823 */
[----:B------:R-:W-:Y:S01]  /*11190*/  HADD2.F32 R10, -RZ, R10.H1_H1 ;  /* 0x3000000aff0a7230 */ /* 0x000fe20000004100 */
[----:B------:R-:W-:Y:S01]  /*111a0*/  F2FP.F16.E4M3.UNPACK_B R25, R14 ;  /* 0x0000000eff19723e */ /* 0x000fe200020006ff */
[----:B------:R-:W-:Y:S02]  /*111b0*/  HADD2.F32 R9, -RZ, R9.H1_H1 ;  /* 0x30000009ff097230 */ /* 0x000fe40000004100 */
[----:B------:R-:W-:Y:S01]  /*111c0*/  FFMA.FTZ R41, R26, R8, -R41 ;  /* 0x000000081a297223 */ /* 0x000fe20000010829 */
[----:B------:R-:W-:Y:S01]  /*111d0*/  FFMA.FTZ R58, R4, R37, R58 ;  /* 0x00000025043a7223 */ /* 0x000fe2000001003a */
[----:B------:R-:W-:Y:S01]  /*111e0*/  HADD2.F32 R6, -RZ, R6.H1_H1 ;  /* 0x30000006ff067230 */ /* 0x000fe20000004100 */
[----:B------:R-:W-:Y:S01]  /*111f0*/  F2FP.F16.E4M3.UNPACK_B R8, R3 ;  /* 0x00000003ff08723e */ /* 0x000fe200020006ff */
[C---:B------:R-:W-:Y:S01]  /*11200*/  FMUL.FTZ R35, R10.reuse, R33 ;  /* 0x000000210a237220 */ /* 0x040fe20000410000 */
[----:B------:R-:W-:Y:S01]  /*11210*/  FMUL.FTZ R4, R10, R9 ;  /* 0x000000090a047220 */ /* 0x000fe20000410000 */
[----:B------:R-:W-:-:S02]  /*11220*/  HADD2.F32 R10, -RZ, R25.H0_H0 ;  /* 0x20000019ff0a7230 */ /* 0x000fc40000004100 */
[----:B------:R-:W-:Y:S01]  /*11230*/  FFMA.FTZ R27, R26, R27, R42 ;  /* 0x0000001b1a1b7223 */ /* 0x000fe2000001002a */
[----:B------:R-:W-:Y:S02]  /*11240*/  HADD2.F32 R5, -RZ, R39.H0_H0 ;  /* 0x20000027ff057230 */ /* 0x000fe40000004100 */
[C---:B------:R-:W-:Y:S01]  /*11250*/  FFMA.FTZ R60, R6.reuse, R9, -R35 ;  /* 0x00000009063c7223 */ /* 0x040fe20000010823 */
[----:B------:R-:W-:Y:S01]  /*11260*/  FFMA.FTZ R57, R6, R33, R4 ;  /* 0x0000002106397223 */ /* 0x000fe20000010004 */
[----:B------:R-:W-:Y:S02]  /*11270*/  HADD2.F32 R6, -RZ, R8.H0_H0 ;  /* 0x20000008ff067230 */ /* 0x000fe40000004100 */
[----:B------:R-:W-:Y:S02]  /*11280*/  HADD2.F32 R4, -RZ, R28.H0_H0 ;  /* 0x2000001cff047230 */ /* 0x000fe40000004100 */
[----:B------:R-:W-:Y:S01]  /*11290*/  FMUL.FTZ R9, R5, R10 ;  /* 0x0000000a05097220 */ /* 0x000fe20000410000 */
[----:B------:R-:W-:-:S02]  /*112a0*/  HADD2.F32 R25, -RZ, R25.H1_H1 ;  /* 0x30000019ff197230 */ /* 0x000fc40000004100 */
[-C--:B------:R-:W-:Y:S01]  /*112b0*/  FMUL.FTZ R5, R5, R6.reuse ;  /* 0x0000000605057220 */ /* 0x080fe20000410000 */
[----:B------:R-:W-:Y:S02]  /*112c0*/  HADD2.F32 R39, -RZ, R39.H1_H1 ;  /* 0x30000027ff277230 */ /* 0x000fe40000004100 */
[C---:B------:R-:W-:Y:S01]  /*112d0*/  FFMA.FTZ R33, R4.reuse, R6, -R9 ;  /* 0x0000000604217223 */ /* 0x040fe20000010809 */
[----:B------:R-:W-:Y:S01]  /*112e0*/  HADD2.F32 R8, -RZ, R8.H1_H1 ;  /* 0x30000008ff087230 */ /* 0x000fe20000004100 */
[----:B------:R-:W-:Y:S01]  /*112f0*/  F2FP.F16.E4M3.UNPACK_B R9, R15.H1 ;  /* 0x0000000fff09723e */ /* 0x000fe200030006ff */
[----:B------:R-:W-:Y:S02]  /*11300*/  HADD2.F32 R28, -RZ, R28.H1_H1 ;  /* 0x3000001cff1c7230 */ /* 0x000fe40000004100 */
[C---:B------:R-:W-:Y:S01]  /*11310*/  FMUL.FTZ R37, R39.reuse, R25 ;  /* 0x0000001927257220 */ /* 0x040fe20000410000 */
[----:B------:R-:W-:Y:S01]  /*11320*/  FFMA.FTZ R35, R4, R10, R5 ;  /* 0x0000000a04237223 */ /* 0x000fe20000010005 */
[----:B------:R-:W-:Y:S01]  /*11330*/  F2FP.F16.E4M3.UNPACK_B R4, R38.H1 ;  /* 0x00000026ff04723e */ /* 0x000fe200030006ff */
[-C--:B------:R-:W-:Y:S01]  /*11340*/  FMUL.FTZ R6, R39, R8.reuse ;  /* 0x0000000827067220 */ /* 0x080fe20000410000 */
[----:B------:R-:W-:Y:S01]  /*11350*/  FFMA.FTZ R42, R28, R8, -R37 ;  /* 0x000000081c2a7223 */ /* 0x000fe20000010825 */
[----:B------:R-:W-:-:S02]  /*11360*/  HADD2.F32 R10, -RZ, R9.H0_H0 ;  /* 0x20000009ff0a7230 */ /* 0x000fc40000004100 */
[----:B------:R-:W-:Y:S02]  /*11370*/  HADD2.F32 R5, -RZ, R11.H0_H0 ;  /* 0x2000000bff057230 */ /* 0x000fe40000004100 */
[----:B------:R-:W-:Y:S01]  /*11380*/  FFMA.FTZ R28, R28, R25, R6 ;  /* 0x000000191c1c7223 */ /* 0x000fe20000010006 */
[--C-:B------:R-:W-:Y:S02]  /*11390*/  HADD2.F32 R6, -RZ, R4.reuse.H0_H0 ;  /* 0x20000004ff067230 */ /* 0x100fe40000004100 */
[----:B------:R-:W-:Y:S02]  /*113a0*/  HADD2.F32 R8, -RZ, R4.H1_H1 ;  /* 0x30000004ff087230 */ /* 0x000fe40000004100 */
[----:B------:R-:W-:Y:S01]  /*113b0*/  FMUL.FTZ R25, R5, R10 ;  /* 0x0000000a05197220 */ /* 0x000fe20000410000 */
[----:B------:R-:W-:Y:S02]  /*113c0*/  HADD2.F32 R4, -RZ, R7.H0_H0 ;  /* 0x20000007ff047230 */ /* 0x000fe40000004100 */
[----:B------:R-:W-:-:S02]  /*113d0*/  HADD2.F32 R26, -RZ, R9.H1_H1 ;  /* 0x30000009ff1a7230 */ /* 0x000fc40000004100 */
[-C--:B------:R-:W-:Y:S01]  /*113e0*/  FMUL.FTZ R9, R5, R6.reuse ;  /* 0x0000000605097220 */ /* 0x080fe20000410000 */
[----:B------:R-:W-:Y:S02]  /*113f0*/  HADD2.F32 R11, -RZ, R11.H1_H1 ;  /* 0x3000000bff0b7230 */ /* 0x000fe40000004100 */
[C---:B------:R-:W-:Y:S01]  /*11400*/  FFMA.FTZ R37, R4.reuse, R6, -R25 ;  /* 0x0000000604257223 */ /* 0x040fe20000010819 */
[----:B------:R-:W-:Y:S01]  /*11410*/  HADD2.F32 R7, -RZ, R7.H1_H1 ;  /* 0x30000007ff077230 */ /* 0x000fe20000004100 */
[----:B------:R-:W-:Y:S01]  /*11420*/  F2FP.F16.E4M3.UNPACK_B R5, R38 ;  /* 0x00000026ff05723e */ /* 0x000fe200020006ff */
[----:B------:R-:W-:Y:S01]  /*11430*/  FFMA.FTZ R39, R4, R10, R9 ;  /* 0x0000000a04277223 */ /* 0x000fe20000010009 */
[C---:B------:R-:W-:Y:S01]  /*11440*/  FMUL.FTZ R6, R11.reuse, R26 ;  /* 0x0000001a0b067220 */ /* 0x040fe20000410000 */
[-C--:B------:R-:W-:Y:S01]  /*11450*/  FMUL.FTZ R11, R11, R8.reuse ;  /* 0x000000080b0b7220 */ /* 0x080fe20000410000 */
[----:B------:R-:W-:Y:S02]  /*11460*/  F2FP.F16.E4M3.UNPACK_B R4, R15 ;  /* 0x0000000fff04723e */ /* 0x000fe400020006ff */
[C---:B------:R-:W-:Y:S01]  /*11470*/  FFMA.FTZ R62, R7.reuse, R8, -R6 ;  /* 0x00000008073e7223 */ /* 0x040fe20000010806 */
[----:B------:R-:W-:Y:S01]  /*11480*/  FFMA.FTZ R64, R7, R26, R11 ;  /* 0x0000001a07407223 */ /* 0x000fe2000001000b */
[----:B------:R-:W-:-:S02]  /*11490*/  HADD2.F32 R6, -RZ, R5.H0_H0 ;  /* 0x20000005ff067230 */ /* 0x000fc40000004100 */
[----:B------:R-:W-:Y:S02]  /*114a0*/  HADD2.F32 R7, -RZ, R5.H1_H1 ;  /* 0x30000005ff077230 */ /* 0x000fe40000004100 */
[----:B------:R-:W-:Y:S01]  /*114b0*/  HADD2.F32 R8, -RZ, R4.H0_H0 ;  /* 0x20000004ff087230 */ /* 0x000fe20000004100 */
[----:B------:R-:W-:Y:S01]  /*114c0*/  F2FP.SATFINITE.E4M3.F32.PACK_AB_MERGE_C R39, R64, R39, RZ ;  /* 0x000000274027723e */ /* 0x000fe200048070ff */
[----:B------:R-:W-:Y:S02]  /*114d0*/  HADD2.F32 R5, -RZ, R34.H0_H0 ;  /* 0x20000022ff057230 */ /* 0x000fe40000004100 */
[----:B------:R-:W-:Y:S02]  /*114e0*/  HADD2.F32 R9, -RZ, R4.H1_H1 ;  /* 0x30000004ff097230 */ /* 0x000fe40000004100 */
[----:B------:R-:W-:Y:S02]  /*114f0*/  HADD2.F32 R34, -RZ, R34.H1_H1 ;  /* 0x30000022ff227230 */ /* 0x000fe40000004100 */
[----:B------:R-:W-:Y:S01]  /*11500*/  FMUL.FTZ R11, R5, R8 ;  /* 0x00000008050b7220 */ /* 0x000fe20000410000 */
[----:B------:R-:W-:-:S02]  /*11510*/  HADD2.F32 R4, -RZ, R29.H0_H0 ;  /* 0x2000001dff047230 */ /* 0x000fc40000004100 */
[-C--:B------:R-:W-:Y:S01]  /*11520*/  FMUL.FTZ R5, R5, R6.reuse ;  /* 0x0000000605057220 */ /* 0x080fe20000410000 */
[----:B------:R-:W-:Y:S02]  /*11530*/  HADD2.F32 R29, -RZ, R29.H1_H1 ;  /* 0x3000001dff1d7230 */ /* 0x000fe40000004100 */
[C---:B------:R-:W-:Y:S01]  /*11540*/  FMUL.FTZ R10, R34.reuse, R9 ;  /* 0x00000009220a7220 */ /* 0x040fe20000410000 */
[-C--:B------:R-:W-:Y:S01]  /*11550*/  FMUL.FTZ R34, R34, R7.reuse ;  /* 0x0000000722227220 */ /* 0x080fe20000410000 */
[C---:B------:R-:W-:Y:S01]  /*11560*/  FFMA.FTZ R11, R4.reuse, R6, -R11 ;  /* 0x00000006040b7223 */ /* 0x040fe2000001080b */
[----:B------:R-:W-:Y:S01]  /*11570*/  FFMA.FTZ R25, R4, R8, R5 ;  /* 0x0000000804197223 */ /* 0x000fe20000010005 */
[C---:B------:R-:W-:Y:S01]  /*11580*/  FFMA.FTZ R26, R29.reuse, R7, -R10 ;  /* 0x000000071d1a7223 */ /* 0x040fe2000001080a */
[----:B------:R-:W-:Y:S01]  /*11590*/  FFMA.FTZ R34, R29, R9, R34 ;  /* 0x000000091d227223 */ /* 0x000fe20000010022 */
[----:B------:R-:W-:Y:S02]  /*115a0*/  F2FP.SATFINITE.E4M3.F32.PACK_AB_MERGE_C R4, R50, R47, RZ ;  /* 0x0000002f3204723e */ /* 0x000fe400048070ff */
[----:B------:R-:W-:-:S02]  /*115b0*/  F2FP.SATFINITE.E4M3.F32.PACK_AB_MERGE_C R5, R54, R51, RZ ;  /* 0x000000333605723e */ /* 0x000fc400048070ff */
[----:B------:R-:W-:Y:S02]  /*115c0*/  F2FP.SATFINITE.E4M3.F32.PACK_AB_MERGE_C R6, R60, R55, RZ ;  /* 0x000000373c06723e */ /* 0x000fe400048070ff */
[----:B------:R-:W-:Y:S02]  /*115d0*/  F2FP.SATFINITE.E4M3.F32.PACK_AB_MERGE_C R7, R62, R37, RZ ;  /* 0x000000253e07723e */ /* 0x000fe400048070ff */
[----:B------:R-:W-:Y:S02]  /*115e0*/  F2FP.SATFINITE.E4M3.F32.PACK_AB_MERGE_C R8, R49, R48, RZ ;  /* 0x000000303108723e */ /* 0x000fe400048070ff */
[----:B------:R-:W-:Y:S02]  /*115f0*/  F2FP.SATFINITE.E4M3.F32.PACK_AB_MERGE_C R9, R56, R53, RZ ;  /* 0x000000353809723e */ /* 0x000fe400048070ff */
[----:B------:R-:W-:Y:S02]  /*11600*/  F2FP.SATFINITE.E4M3.F32.PACK_AB_MERGE_C R10, R57, R58, RZ ;  /* 0x0000003a390a723e */ /* 0x000fe400048070ff */
[----:B------:R-:W-:-:S02]  /*11610*/  F2FP.SATFINITE.E4M3.F32.PACK_AB_MERGE_C R4, R46, R45, R4 ;  /* 0x0000002d2e04723e */ /* 0x000fc40004807004 */
[----:B------:R-:W-:Y:S02]  /*11620*/  F2FP.SATFINITE.E4M3.F32.PACK_AB_MERGE_C R5, R41, R40, R5 ;  /* 0x000000282905723e */ /* 0x000fe40004807005 */
[----:B------:R-:W-:Y:S02]  /*11630*/  F2FP.SATFINITE.E4M3.F32.PACK_AB_MERGE_C R6, R42, R33, R6 ;  /* 0x000000212a06723e */ /* 0x000fe40004807006 */
[----:B------:R-:W-:Y:S02]  /*11640*/  F2FP.SATFINITE.E4M3.F32.PACK_AB_MERGE_C R7, R26, R11, R7 ;  /* 0x0000000b1a07723e */ /* 0x000fe40004807007 */
[----:B------:R-:W-:Y:S02]  /*11650*/  F2FP.SATFINITE.E4M3.F32.PACK_AB_MERGE_C R8, R43, R44, R8 ;  /* 0x0000002c2b08723e */ /* 0x000fe40004807008 */
[----:B------:R-:W-:Y:S01]  /*11660*/  F2FP.SATFINITE.E4M3.F32.PACK_AB_MERGE_C R9, R27, R52, R9 ;  /* 0x000000341b09723e */ /* 0x000fe20004807009 */
[----:B------:R1:W-:Y:S01]  /*11670*/  STS.128 [R59+0x20400], R4 ;  /* 0x020400043b007388 */ /* 0x0003e20000000c00 */
[----:B------:R-:W-:-:S02]  /*11680*/  F2FP.SATFINITE.E4M3.F32.PACK_AB_MERGE_C R10, R28, R35, R10 ;  /* 0x000000231c0a723e */ /* 0x000fc4000480700a */
[----:B------:R-:W-:-:S05]  /*11690*/  F2FP.SATFINITE.E4M3.F32.PACK_AB_MERGE_C R11, R34, R25, R39 ;  /* 0x00000019220b723e */ /* 0x000fca0004807027 */
[----:B------:R1:W-:Y:S02]  /*116a0*/  STS.128 [R24+0x20400], R8 ;  /* 0x0204000818007388 */ /* 0x0003e40000000c00 */
.L_x_424:
[----:B------:R-:W-:Y:S05]  /*116b0*/  BSYNC B1 ;  /* 0x0000000000017941 */ /* 0x000fea0003800000 */
.L_x_423:
[----:B------:R-:W-:Y:S04]  /*116c0*/  BSSY B1, `(.L_x_425) ;  /* 0x00000c5000017945 */ /* 0x000fe80003800000 */
[----:B------:R-:W-:Y:S05]  /*116d0*/  @P2 BRA `(.L_x_426) ;  /* 0x0000000c000c2947 */ /* 0x000fea0003800000 */
[----:B-1----:R-:W2:Y:S04]  /*116e0*/  LDL R8, [R1+0x28] ;  /* 0x0000280001087983 */ /* 0x002ea80000100800 */
[----:B------:R-:W3:Y:S01]  /*116f0*/  LDL R61, [R1+0x4c] ;  /* 0x00004c00013d7983 */ /* 0x000ee20000100800 */
[----:B------:R-:W-:Y:S02]  /*11700*/  LEA.HI R4, R21, R20, RZ, 0x1c ;  /* 0x0000001415047211 */ /* 0x000fe400078fe0ff */
[----:B------:R-:W-:Y:S02]  /*11710*/  SHF.L.U32 R5, R233, 0x7, RZ ;  /* 0x00000007e9057819 */ /* 0x000fe400000006ff */
[----:B------:R-:W-:Y:S02]  /*11720*/  SHF.R.S32.HI R7, RZ, 0x1f, R4 ;  /* 0x0000001fff077819 */ /* 0x000fe40000011404 */
[----:B------:R-:W-:Y:S01]  /*11730*/  LOP3.LUT R6, R5, 0x380, RZ, 0xc0, !PT ;  /* 0x0000038005067812 */ /* 0x000fe200078ec0ff */
[----:B------:R-:W-:Y:S01]  /*11740*/  IMAD.SHL.U32 R5, R4, 0x10, RZ ;  /* 0x0000001004057824 */ /* 0x000fe200078e00ff */
[----:B------:R-:W-:-:S02]  /*11750*/  LEA.HI R7, R7, R4, RZ, 0x3 ;  /* 0x0000000407077211 */ /* 0x000fc400078f18ff */
[----:B------:R-:W-:Y:S02]  /*11760*/  F2FP.F16.E4M3.UNPACK_B R43, R0.H1 ;  /* 0x00000000ff2b723e */ /* 0x000fe400030006ff */
[----:B------:R-:W-:Y:S01]  /*11770*/  LOP3.LUT R4, R6, 0x70, R5, 0xf8, !PT ;  /* 0x0000007006047812 */ /* 0x000fe200078ef805 */
[----:B------:R-:W-:Y:S01]  /*11780*/  IMAD.SHL.U32 R7, R7, 0x800, RZ ;  /* 0x0000080007077824 */ /* 0x000fe200078e00ff */
[----:B------:R-:W-:Y:S01]  /*11790*/  SHF.R.U32.HI R5, RZ, 0x3, R6 ;  /* 0x00000003ff057819 */ /* 0x000fe20000011606 */
[--C-:B0-----:R-:W-:Y:S01]  /*117a0*/  HADD2.F32 R41, -RZ, R43.reuse.H0_H0 ;  /* 0x2000002bff297230 */ /* 0x101fe20000004100 */
[-C--:B------:R-:W-:Y:S01]  /*117b0*/  F2FP.F16.E4M3.UNPACK_B R44, R12.reuse.H1 ;  /* 0x0000000cff2c723e */ /* 0x080fe200030006ff */
[----:B------:R-:W-:Y:S01]  /*117c0*/  HADD2.F32 R43, -RZ, R43.H1_H1 ;  /* 0x3000002bff2b7230 */ /* 0x000fe20000004100 */
[----:B------:R-:W-:Y:S02]  /*117d0*/  LOP3.LUT R4, R4, R5, RZ, 0x3c, !PT ;  /* 0x0000000504047212 */ /* 0x000fe400078e3cff */
[----:B------:R-:W-:Y:S01]  /*117e0*/  LOP3.LUT R7, R7, 0xffffc000, RZ, 0xc0, !PT ;  /* 0xffffc00007077812 */ /* 0x000fe200078ec0ff */
[--C-:B------:R-:W-:Y:S01]  /*117f0*/  HADD2.F32 R45, -RZ, R44.reuse.H0_H0 ;  /* 0x2000002cff2d7230 */ /* 0x100fe20000004100 */
[----:B------:R-:W-:Y:S01]  /*11800*/  F2FP.F16.E4M3.UNPACK_B R49, R12 ;  /* 0x0000000cff31723e */ /* 0x000fe200020006ff */
[----:B------:R-:W-:Y:S01]  /*11810*/  HADD2.F32 R47, -RZ, R44.H1_H1 ;  /* 0x3000002cff2f7230 */ /* 0x000fe20000004100 */
[----:B------:R-:W-:-:S03]  /*11820*/  F2FP.F16.E4M3.UNPACK_B R53, R13 ;  /* 0x0000000dff35723e */ /* 0x000fc600020006ff */
[--C-:B------:R-:W-:Y:S02]  /*11830*/  HADD2.F32 R50, -RZ, R49.reuse.H0_H0 ;  /* 0x20000031ff327230 */ /* 0x100fe40000004100 */
[----:B------:R-:W-:Y:S02]  /*11840*/  HADD2.F32 R49, -RZ, R49.H1_H1 ;  /* 0x30000031ff317230 */ /* 0x000fe40000004100 */
[----:B------:R-:W-:Y:S01]  /*11850*/  HADD2.F32 R54, -RZ, R53.H0_H0 ;  /* 0x20000035ff367230 */ /* 0x000fe20000004100 */
[----:B--2---:R-:W-:Y:S02]  /*11860*/  IADD3 R8, R4, R7, R8 ;  /* 0x0000000704087210 */ /* 0x004fe40007ffe008 */
[----:B---3--:R-:W0:Y:S03]  /*11870*/  LDS.128 R4, [R61+0x20400] ;  /* 0x020400003d047984 */ /* 0x008e260000000c00 */
        /* <DEDUP_REMOVED lines=8> */
[----:B------:R-:W-:Y:S01]  /*11900*/  F2FP.F16.E4M3.UNPACK_B R8, R8 ;  /* 0x00000008ff08723e */ /* 0x000fe200020006ff */
[--C-:B------:R-:W-:Y:S01]  /*11910*/  HADD2.F32 R34, -RZ, R33.reuse.H0_H0 ;  /* 0x20000021ff227230 */ /* 0x100fe20000004100 */
[-C--:B------:R-:W-:Y:S01]  /*11920*/  F2FP.F16.E4M3.UNPACK_B R35, R9.reuse ;  /* 0x00000009ff23723e */ /* 0x080fe200020006ff */
[----:B------:R-:W-:Y:S01]  /*11930*/  HADD2.F32 R33, -RZ, R33.H1_H1 ;  /* 0x30000021ff217230 */ /* 0x000fe20000004100 */
[----:B------:R-:W-:Y:S01]  /*11940*/  F2FP.F16.E4M3.UNPACK_B R37, R9.H1 ;  /* 0x00000009ff25723e */ /* 0x000fe200030006ff */
[----:B------:R-:W-:-:S02]  /*11950*/  HADD2.F32 R9, -RZ, R8.H0_H0 ;  /* 0x20000008ff097230 */ /* 0x000fc40000004100 */
[-C--:B------:R-:W-:Y:S01]  /*11960*/  FMUL.FTZ R42, R41, R34.reuse ;  /* 0x00000022292a7220 */ /* 0x080fe20000410000 */
[----:B------:R-:W-:Y:S01]  /*11970*/  FMUL.FTZ R40, R45, R34 ;  /* 0x000000222d287220 */ /* 0x000fe20000410000 */
[----:B------:R-:W-:Y:S01]  /*11980*/  FMUL.FTZ R46, R43, R33 ;  /* 0x000000212b2e7220 */ /* 0x000fe20000410000 */
[----:B------:R-:W-:Y:S02]  /*11990*/  HADD2.F32 R8, -RZ, R8.H1_H1 ;  /* 0x30000008ff087230 */ /* 0x000fe40000004100 */
[-C--:B------:R-:W-:Y:S01]  /*119a0*/  FFMA.FTZ R42, R45, R5.reuse, R42 ;  /* 0x000000052d2a7223 */ /* 0x080fe2000001002a */
[----:B------:R-:W-:Y:S01]  /*119b0*/  F2FP.F16.E4M3.UNPACK_B R45, R0 ;  /* 0x00000000ff2d723e */ /* 0x000fe200020006ff */
[----:B------:R-:W-:Y:S01]  /*119c0*/  FFMA.FTZ R41, R41, R5, -R40 ;  /* 0x0000000529297223 */ /* 0x000fe20000010828 */
[----:B------:R-:W-:Y:S02]  /*119d0*/  HADD2.F32 R5, -RZ, R4.H1_H1 ;  /* 0x30000004ff057230 */ /* 0x000fe40000004100 */
[----:B------:R-:W-:Y:S01]  /*119e0*/  FMUL.FTZ R40, R47, R33 ;  /* 0x000000212f287220 */ /* 0x000fe20000410000 */
[----:B------:R-:W-:-:S02]  /*119f0*/  HADD2.F32 R4, -RZ, R25.H0_H0 ;  /* 0x20000019ff047230 */ /* 0x000fc40000004100 */
[----:B------:R-:W-:Y:S01]  /*11a00*/  FMUL.FTZ R33, R50, R9 ;  /* 0x0000000932217220 */ /* 0x000fe20000410000 */
[--C-:B------:R-:W-:Y:S02]  /*11a10*/  HADD2.F32 R48, -RZ, R45.reuse.H0_H0 ;  /* 0x2000002dff307230 */ /* 0x100fe40000004100 */
[-C--:B------:R-:W-:Y:S01]  /*11a20*/  FFMA.FTZ R44, R43, R5.reuse, -R40 ;  /* 0x000000052b2c7223 */ /* 0x080fe20000010828 */
[----:B------:R-:W-:Y:S01]  /*11a30*/  FFMA.FTZ R43, R47, R5, R46 ;  /* 0x000000052f2b7223 */ /* 0x000fe2000001002e */
[----:B------:R-:W-:Y:S01]  /*11a40*/  F2FP.F16.E4M3.UNPACK_B R46, R36.H1 ;  /* 0x00000024ff2e723e */ /* 0x000fe200030006ff */
[----:B------:R-:W-:Y:S02]  /*11a50*/  HADD2.F32 R47, -RZ, R45.H1_H1 ;  /* 0x3000002dff2f7230 */ /* 0x000fe40000004100 */
[C---:B------:R-:W-:Y:S01]  /*11a60*/  FMUL.FTZ R9, R48.reuse, R9 ;  /* 0x0000000930097220 */ /* 0x040fe20000410000 */
[----:B------:R-:W-:Y:S01]  /*11a70*/  FFMA.FTZ R33, R48, R4, -R33 ;  /* 0x0000000430217223 */ /* 0x000fe20000010821 */
[----:B------:R-:W-:-:S02]  /*11a80*/  HADD2.F32 R5, -RZ, R37.H0_H0 ;  /* 0x20000025ff057230 */ /* 0x000fc40000004100 */
[----:B------:R-:W-:Y:S01]  /*11a90*/  FMUL.FTZ R40, R49, R8 ;  /* 0x0000000831287220 */ /* 0x000fe20000410000 */
[----:B------:R-:W-:Y:S01]  /*11aa0*/  FFMA.FTZ R9, R50, R4, R9 ;  /* 0x0000000432097223 */ /* 0x000fe20000010009 */
[----:B------:R-:W-:Y:S01]  /*11ab0*/  F2FP.F16.E4M3.UNPACK_B R50, R13.H1 ;  /* 0x0000000dff32723e */ /* 0x000fe200030006ff */
[----:B------:R-:W-:Y:S02]  /*11ac0*/  HADD2.F32 R25, -RZ, R25.H1_H1 ;  /* 0x30000019ff197230 */ /* 0x000fe40000004100 */
[----:B------:R-:W-:Y:S01]  /*11ad0*/  FMUL.FTZ R8, R47, R8 ;  /* 0x000000082f087220 */ /* 0x000fe20000410000 */
[----:B------:R-:W-:Y:S01]  /*11ae0*/  HADD2.F32 R48, -RZ, R46.H0_H0 ;  /* 0x2000002eff307230 */ /* 0x000fe20000004100 */
[----:B------:R-:W-:Y:S01]  /*11af0*/  F2FP.F16.E4M3.UNPACK_B R39, R10 ;  /* 0x0000000aff27723e */ /* 0x000fe200020006ff */
[----:B------:R-:W-:Y:S02]  /*11b00*/  HADD2.F32 R52, -RZ, R50.H0_H0 ;  /* 0x20000032ff347230 */ /* 0x000fe40000004100 */
[----:B------:R-:W-:Y:S01]  /*11b10*/  FFMA.FTZ R8, R49, R25, R8 ;  /* 0x0000001931087223 */ /* 0x000fe20000010008 */
[----:B------:R-:W-:Y:S01]  /*11b20*/  HADD2.F32 R4, -RZ, R27.H0_H0 ;  /* 0x2000001bff047230 */ /* 0x000fe20000004100 */
[----:B------:R-:W-:Y:S01]  /*11b30*/  F2FP.F16.E4M3.UNPACK_B R49, R36 ;  /* 0x00000024ff31723e */ /* 0x000fe200020006ff */
[----:B------:R-:W-:-:S02]  /*11b40*/  HADD2.F32 R51, -RZ, R46.H1_H1 ;  /* 0x3000002eff337230 */ /* 0x000fc40000004100 */
[-C--:B------:R-:W-:Y:S01]  /*11b50*/  FMUL.FTZ R45, R52, R5.reuse ;  /* 0x00000005342d7220 */ /* 0x080fe20000410000 */
[----:B------:R-:W-:Y:S01]  /*11b60*/  FMUL.FTZ R5, R48, R5 ;  /* 0x0000000530057220 */ /* 0x000fe20000410000 */
[----:B------:R-:W-:Y:S02]  /*11b70*/  HADD2.F32 R37, -RZ, R37.H1_H1 ;  /* 0x30000025ff257230 */ /* 0x000fe40000004100 */
[----:B------:R-:W-:Y:S01]  /*11b80*/  FFMA.FTZ R40, R47, R25, -R40 ;  /* 0x000000192f287223 */ /* 0x000fe20000010828 */
[----:B------:R-:W-:Y:S02]  /*11b90*/  HADD2.F32 R55, -RZ, R50.H1_H1 ;  /* 0x30000032ff377230 */ /* 0x000fe40000004100 */
[----:B------:R-:W-:Y:S01]  /*11ba0*/  FFMA.FTZ R47, R52, R4, R5 ;  /* 0x00000004342f7223 */ /* 0x000fe20000010005 */
[----:B------:R-:W-:Y:S02]  /*11bb0*/  HADD2.F32 R5, -RZ, R35.H0_H0 ;  /* 0x20000023ff057230 */ /* 0x000fe40000004100 */
[----:B------:R-:W-:Y:S01]  /*11bc0*/  FMUL.FTZ R50, R51, R37 ;  /* 0x0000002533327220 */ /* 0x000fe20000410000 */
[----:B------:R-:W-:-:S02]  /*11bd0*/  HADD2.F32 R27, -RZ, R27.H1_H1 ;  /* 0x3000001bff1b7230 */ /* 0x000fc40000004100 */
[----:B------:R-:W-:Y:S01]  /*11be0*/  FFMA.FTZ R45, R48, R4, -R45 ;  /* 0x00000004302d7223 */ /* 0x000fe2000001082d */
[----:B------:R-:W-:Y:S02]  /*11bf0*/  HADD2.F32 R52, -RZ, R49.H0_H0 ;  /* 0x20000031ff347230 */ /* 0x000fe40000004100 */
[C---:B------:R-:W-:Y:S01]  /*11c00*/  FMUL.FTZ R46, R55.reuse, R37 ;  /* 0x00000025372e7220 */ /* 0x040fe20000410000 */
[----:B------:R-:W-:Y:S02]  /*11c10*/  HADD2.F32 R4, -RZ, R26.H0_H0 ;  /* 0x2000001aff047230 */ /* 0x000fe40000004100 */
[----:B------:R-:W-:Y:S01]  /*11c20*/  FMUL.FTZ R25, R54, R5 ;  /* 0x0000000536197220 */ /* 0x000fe20000410000 */
[----:B------:R-:W-:Y:S01]  /*11c30*/  FFMA.FTZ R50, R55, R27, R50 ;  /* 0x0000001b37327223 */ /* 0x000fe20000010032 */
[----:B------:R-:W-:Y:S01]  /*11c40*/  FMUL.FTZ R5, R52, R5 ;  /* 0x0000000534057220 */ /* 0x000fe20000410000 */
[----:B------:R-:W-:Y:S01]  /*11c50*/  F2FP.F16.E4M3.UNPACK_B R10, R10.H1 ;  /* 0x0000000aff0a723e */ /* 0x000fe200030006ff */
[----:B------:R-:W-:Y:S01]  /*11c60*/  FFMA.FTZ R48, R51, R27, -R46 ;  /* 0x0000001b33307223 */ /* 0x000fe2000001082e */
[----:B------:R-:W-:Y:S01]  /*11c70*/  F2FP.F16.E4M3.UNPACK_B R55, R14.H1 ;  /* 0x0000000eff37723e */ /* 0x000fe200030006ff */
[----:B------:R-:W-:Y:S01]  /*11c80*/  FFMA.FTZ R27, R54, R4, R5 ;  /* 0x00000004361b7223 */ /* 0x000fe20000010005 */
[-C--:B------:R-:W-:Y:S01]  /*11c90*/  F2FP.F16.E4M3.UNPACK_B R28, R6.reuse ;  /* 0x00000006ff1c723e */ /* 0x080fe200020006ff */
[----:B------:R-:W-:Y:S01]  /*11ca0*/  HADD2.F32 R54, -RZ, R53.H1_H1 ;  /* 0x30000035ff367230 */ /* 0x000fe20000004100 */
[----:B------:R-:W-:Y:S01]  /*11cb0*/  F2FP.F16.E4M3.UNPACK_B R6, R6.H1 ;  /* 0x00000006ff06723e */ /* 0x000fe200030006ff */
[----:B------:R-:W-:Y:S01]  /*11cc0*/  HADD2.F32 R35, -RZ, R35.H1_H1 ;  /* 0x30000023ff237230 */ /* 0x000fe20000004100 */
[----:B------:R-:W-:Y:S01]  /*11cd0*/  F2FP.F16.E4M3.UNPACK_B R51, R3.H1 ;  /* 0x00000003ff33723e */ /* 0x000fe200030006ff */
[----:B------:R-:W-:-:S02]  /*11ce0*/  HADD2.F32 R46, -RZ, R49.H1_H1 ;  /* 0x30000031ff2e7230 */ /* 0x000fc40000004100 */
[----:B------:R-:W-:Y:S01]  /*11cf0*/  FFMA.FTZ R25, R52, R4, -R25 ;  /* 0x0000000434197223 */ /* 0x000fe20000010819 */
[----:B------:R-:W-:Y:S02]  /*11d00*/  HADD2.F32 R56, -RZ, R55.H0_H0 ;  /* 0x20000037ff387230 */ /* 0x000fe40000004100 */
[-C--:B------:R-:W-:Y:S01]  /*11d10*/  FMUL.FTZ R37, R54, R35.reuse ;  /* 0x0000002336257220 */ /* 0x080fe20000410000 */
[----:B------:R-:W-:Y:S02]  /*11d20*/  HADD2.F32 R5, -RZ, R10.H0_H0 ;  /* 0x2000000aff057230 */ /* 0x000fe40000004100 */
[----:B------:R-:W-:Y:S01]  /*11d30*/  FMUL.FTZ R35, R46, R35 ;  /* 0x000000232e237220 */ /* 0x000fe20000410000 */
[----:B------:R-:W-:Y:S01]  /*11d40*/  HADD2.F32 R26, -RZ, R26.H1_H1 ;  /* 0x3000001aff1a7230 */ /* 0x000fe20000004100 */
[----:B------:R-:W-:Y:S01]  /*11d50*/  F2FP.F16.E4M3.UNPACK_B R53, R3 ;  /* 0x00000003ff35723e */ /* 0x000fe200020006ff */
[----:B------:R-:W-:Y:S02]  /*11d60*/  HADD2.F32 R52, -RZ, R51.H0_H0 ;  /* 0x20000033ff347230 */ /* 0x000fe40000004100 */
[----:B------:R-:W-:Y:S01]  /*11d70*/  FMUL.FTZ R49, R56, R5 ;  /* 0x0000000538317220 */ /* 0x000fe20000410000 */
[----:B------:R-:W-:-:S02]  /*11d80*/  HADD2.F32 R4, -RZ, R6.H0_H0 ;  /* 0x20000006ff047230 */ /* 0x000fc40000004100 */
[-C--:B------:R-:W-:Y:S01]  /*11d90*/  FFMA.FTZ R46, R46, R26.reuse, -R37 ;  /* 0x0000001a2e2e7223 */ /* 0x080fe20000010825 */
[----:B------:R-:W-:Y:S01]  /*11da0*/  FFMA.FTZ R26, R54, R26, R35 ;  /* 0x0000001a361a7223 */ /* 0x000fe20000010023 */
[C---:B------:R-:W-:Y:S01]  /*11db0*/  FMUL.FTZ R5, R52.reuse, R5 ;  /* 0x0000000534057220 */ /* 0x040fe20000410000 */
[----:B------:R-:W-:Y:S02]  /*11dc0*/  HADD2.F32 R54, -RZ, R55.H1_H1 ;  /* 0x30000037ff367230 */ /* 0x000fe40000004100 */
[----:B------:R-:W-:Y:S01]  /*11dd0*/  FFMA.FTZ R49, R52, R4, -R49 ;  /* 0x0000000434317223 */ /* 0x000fe20000010831 */
[----:B------:R-:W-:Y:S01]  /*11de0*/  HADD2.F32 R10, -RZ, R10.H1_H1 ;  /* 0x3000000aff0a7230 */ /* 0x000fe20000004100 */
[----:B------:R-:W-:Y:S01]  /*11df0*/  F2FP.F16.E4M3.UNPACK_B R55, R14 ;  /* 0x0000000eff37723e */ /* 0x000fe200020006ff */
[----:B------:R-:W-:Y:S02]  /*11e00*/  HADD2.F32 R52, -RZ, R51.H1_H1 ;  /* 0x30000033ff347230 */ /* 0x000fe40000004100 */
[----:B------:R-:W-:Y:S01]  /*11e10*/  FFMA.FTZ R37, R56, R4, R5 ;  /* 0x0000000438257223 */ /* 0x000fe20000010005 */
[----:B------:R-:W-:-:S02]  /*11e20*/  HADD2.F32 R6, -RZ, R6.H1_H1 ;  /* 0x30000006ff067230 */ /* 0x000fc40000004100 */
[-C--:B------:R-:W-:Y:S01]  /*11e30*/  FMUL.FTZ R35, R54, R10.reuse ;  /* 0x0000000a36237220 */ /* 0x080fe20000410000 */
[----:B------:R-:W-:Y:S02]  /*11e40*/  HADD2.F32 R5, -RZ, R39.H0_H0 ;  /* 0x20000027ff057230 */ /* 0x000fe40000004100 */
[C---:B------:R-:W-:Y:S01]  /*11e50*/  FMUL.FTZ R51, R52.reuse, R10 ;  /* 0x0000000a34337220 */ /* 0x040fe20000410000 */
[----:B------:R-:W-:Y:S02]  /*11e60*/  HADD2.F32 R10, -RZ, R55.H0_H0 ;  /* 0x20000037ff0a7230 */ /* 0x000fe40000004100 */
[-C--:B------:R-:W-:Y:S01]  /*11e70*/  FFMA.FTZ R52, R52, R6.reuse, -R35 ;  /* 0x0000000634347223 */ /* 0x080fe20000010823 */
[----:B------:R-:W-:Y:S02]  /*11e80*/  HADD2.F32 R4, -RZ, R28.H0_H0 ;  /* 0x2000001cff047230 */ /* 0x000fe40000004100 */
[----:B------:R-:W-:Y:S01]  /*11e90*/  FFMA.FTZ R54, R54, R6, R51 ;  /* 0x0000000636367223 */ /* 0x000fe20000010033 */
[----:B------:R-:W-:-:S02]  /*11ea0*/  HADD2.F32 R6, -RZ, R53.H0_H0 ;  /* 0x20000035ff067230 */ /* 0x000fc40000004100 */
[----:B------:R-:W-:Y:S01]  /*11eb0*/  FMUL.FTZ R35, R10, R5 ;  /* 0x000000050a237220 */ /* 0x000fe20000410000 */
[----:B------:R-:W-:Y:S01]  /*11ec0*/  HADD2.F32 R58, -RZ, R55.H1_H1 ;  /* 0x30000037ff3a7230 */ /* 0x000fe20000004100 */
[----:B------:R-:W-:Y:S01]  /*11ed0*/  F2FP.F16.E4M3.UNPACK_B R34, R11 ;  /* 0x0000000bff22723e */ /* 0x000fe200020006ff */
[----:B------:R-:W-:Y:S02]  /*11ee0*/  HADD2.F32 R39, -RZ, R39.H1_H1 ;  /* 0x30000027ff277230 */ /* 0x000fe40000004100 */
[C---:B------:R-:W-:Y:S01]  /*11ef0*/  FMUL.FTZ R5, R6.reuse, R5 ;  /* 0x0000000506057220 */ /* 0x040fe20000410000 */
[----:B------:R-:W-:Y:S02]  /*11f00*/  HADD2.F32 R56, -RZ, R53.H1_H1 ;  /* 0x30000035ff387230 */ /* 0x000fe40000004100 */
[-C--:B------:R-:W-:Y:S01]  /*11f10*/  FFMA.FTZ R6, R6, R4.reuse, -R35 ;  /* 0x0000000406067223 */ /* 0x080fe20000010823 */
[----:B------:R-:W-:Y:S01]  /*11f20*/  HADD2.F32 R28, -RZ, R28.H1_H1 ;  /* 0x3000001cff1c7230 */ /* 0x000fe20000004100 */
[----:B------:R-:W-:Y:S01]  /*11f30*/  F2FP.F16.E4M3.UNPACK_B R11, R11.H1 ;  /* 0x0000000bff0b723e */ /* 0x000fe200030006ff */
[----:B------:R-:W-:Y:S01]  /*11f40*/  FMUL.FTZ R35, R58, R39 ;  /* 0x000000273a237220 */ /* 0x000fe20000410000 */
[----:B------:R-:W-:Y:S01]  /*11f50*/  F2FP.F16.E4M3.UNPACK_B R53, R15.H1 ;  /* 0x0000000fff35723e */ /* 0x000fe200030006ff */
[----:B------:R-:W-:Y:S01]  /*11f60*/  FFMA.FTZ R10, R10, R4, R5 ;  /* 0x000000040a0a7223 */ /* 0x000fe20000010005 */
[----:B------:R-:W-:Y:S01]  /*11f70*/  F2FP.F16.E4M3.UNPACK_B R4, R38.H1 ;  /* 0x00000026ff04723e */ /* 0x000fe200030006ff */
[C---:B------:R-:W-:Y:S01]  /*11f80*/  FMUL.FTZ R39, R56.reuse, R39 ;  /* 0x0000002738277220 */ /* 0x040fe20000410000 */
[-C--:B------:R-:W-:Y:S01]  /*11f90*/  F2FP.F16.E4M3.UNPACK_B R29, R7.reuse ;  /* 0x00000007ff1d723e */ /* 0x080fe200020006ff */
[----:B------:R-:W-:Y:S01]  /*11fa0*/  FFMA.FTZ R35, R56, R28, -R35 ;  /* 0x0000001c38237223 */ /* 0x000fe20000010823 */
[----:B------:R-:W-:Y:S01]  /*11fb0*/  F2FP.F16.E4M3.UNPACK_B R7, R7.H1 ;  /* 0x00000007ff07723e */ /* 0x000fe200030006ff */
[----:B------:R-:W-:-:S02]  /*11fc0*/  HADD2.F32 R56, -RZ, R53.H0_H0 ;  /* 0x20000035ff387230 */ /* 0x000fc40000004100 */
[----:B------:R-:W-:Y:S01]  /*11fd0*/  FFMA.FTZ R39, R58, R28, R39 ;  /* 0x0000001c3a277223 */ /* 0x000fe20000010027 */
[----:B------:R-:W-:Y:S01]  /*11fe0*/  HADD2.F32 R5, -RZ, R11.H0_H0 ;  /* 0x2000000bff057230 */ /* 0x000fe20000004100 */
[----:B------:R-:W-:Y:S01]  /*11ff0*/  F2FP.F16.E4M3.UNPACK_B R55, R38 ;  /* 0x00000026ff37723e */ /* 0x000fe200020006ff */
[--C-:B------:R-:W-:Y:S01]  /*12000*/  HADD2.F32 R28, -RZ, R4.reuse.H0_H0 ;  /* 0x20000004ff1c7230 */ /* 0x100fe20000004100 */
[----:B------:R-:W-:Y:S01]  /*12010*/  F2FP.SATFINITE.E4M3.F32.PACK_AB_MERGE_C R42, R43, R42, RZ ;  /* 0x0000002a2b2a723e */ /* 0x000fe200048070ff */
[----:B------:R-:W-:Y:S02]  /*12020*/  HADD2.F32 R57, -RZ, R4.H1_H1 ;  /* 0x30000004ff397230 */ /* 0x000fe40000004100 */
[-C--:B------:R-:W-:Y:S01]  /*12030*/  FMUL.FTZ R51, R56, R5.reuse ;  /* 0x0000000538337220 */ /* 0x080fe20000410000 */
[----:B------:R-:W-:Y:S02]  /*12040*/  HADD2.F32 R4, -RZ, R7.H0_H0 ;  /* 0x20000007ff047230 */ /* 0x000fe40000004100 */
[----:B------:R-:W-:Y:S01]  /*12050*/  FMUL.FTZ R5, R28, R5 ;  /* 0x000000051c057220 */ /* 0x000fe20000410000 */
[----:B------:R-:W-:Y:S01]  /*12060*/  HADD2.F32 R59, -RZ, R53.H1_H1 ;  /* 0x30000035ff3b7230 */ /* 0x000fe20000004100 */
[----:B------:R-:W-:Y:S01]  /*12070*/  F2FP.SATFINITE.E4M3.F32.PACK_AB_MERGE_C R49, R52, R49, RZ ;  /* 0x000000313431723e */ /* 0x000fe200048070ff */
[----:B------:R-:W-:-:S02]  /*12080*/  HADD2.F32 R11, -RZ, R11.H1_H1 ;  /* 0x3000000bff0b7230 */ /* 0x000fc40000004100 */
[-C--:B------:R-:W-:Y:S01]  /*12090*/  FFMA.FTZ R51, R28, R4.reuse, -R51 ;  /* 0x000000041c337223 */ /* 0x080fe20000010833 */
[----:B------:R-:W-:Y:S01]  /*120a0*/  FFMA.FTZ R53, R56, R4, R5 ;  /* 0x0000000438357223 */ /* 0x000fe20000010005 */
[----:B------:R-:W-:Y:S01]  /*120b0*/  HADD2.F32 R7, -RZ, R7.H1_H1 ;  /* 0x30000007ff077230 */ /* 0x000fe20000004100 */
[----:B------:R-:W-:Y:S01]  /*120c0*/  F2FP.F16.E4M3.UNPACK_B R4, R15 ;  /* 0x0000000fff04723e */ /* 0x000fe200020006ff */
[-C--:B------:R-:W-:Y:S01]  /*120d0*/  FMUL.FTZ R28, R59, R11.reuse ;  /* 0x0000000b3b1c7220 */ /* 0x080fe20000410000 */
[C---:B------:R-:W-:Y:S01]  /*120e0*/  FMUL.FTZ R58, R57.reuse, R11 ;  /* 0x0000000b393a7220 */ /* 0x040fe20000410000 */
[----:B------:R-:W-:Y:S01]  /*120f0*/  HADD2.F32 R5, -RZ, R34.H0_H0 ;  /* 0x20000022ff057230 */ /* 0x000fe20000004100 */
[----:B------:R-:W-:Y:S01]  /*12100*/  F2FP.SATFINITE.E4M3.F32.PACK_AB_MERGE_C R47, R50, R47, RZ ;  /* 0x0000002f322f723e */ /* 0x000fe200048070ff */
[-C--:B------:R-:W-:Y:S01]  /*12110*/  FFMA.FTZ R56, R57, R7.reuse, -R28 ;  /* 0x0000000739387223 */ /* 0x080fe2000001081c */
[--C-:B------:R-:W-:Y:S02]  /*12120*/  HADD2.F32 R62, -RZ, R4.reuse.H0_H0 ;  /* 0x20000004ff3e7230 */ /* 0x100fe40000004100 */
[----:B------:R-:W-:Y:S01]  /*12130*/  FFMA.FTZ R58, R59, R7, R58 ;  /* 0x000000073b3a7223 */ /* 0x000fe2000001003a */
[----:B------:R-:W-:Y:S01]  /*12140*/  HADD2.F32 R60, -RZ, R55.H0_H0 ;  /* 0x20000037ff3c7230 */ /* 0x000fe20000004100 */
[----:B------:R-:W-:Y:S01]  /*12150*/  F2FP.SATFINITE.E4M3.F32.PACK_AB_MERGE_C R37, R54, R37, RZ ;  /* 0x000000253625723e */ /* 0x000fe200048070ff */
[----:B------:R-:W-:-:S02]  /*12160*/  HADD2.F32 R57, -RZ, R4.H1_H1 ;  /* 0x30000004ff397230 */ /* 0x000fc40000004100 */
[-C--:B------:R-:W-:Y:S01]  /*12170*/  FMUL.FTZ R7, R62, R5.reuse ;  /* 0x000000053e077220 */ /* 0x080fe20000410000 */
[----:B------:R-:W-:Y:S02]  /*12180*/  HADD2.F32 R34, -RZ, R34.H1_H1 ;  /* 0x30000022ff227230 */ /* 0x000fe40000004100 */
[----:B------:R-:W-:Y:S01]  /*12190*/  FMUL.FTZ R5, R60, R5 ;  /* 0x000000053c057220 */ /* 0x000fe20000410000 */
[----:B------:R-:W-:Y:S01]  /*121a0*/  HADD2.F32 R55, -RZ, R55.H1_H1 ;  /* 0x30000037ff377230 */ /* 0x000fe20000004100 */
[----:B------:R-:W-:Y:S01]  /*121b0*/  F2FP.SATFINITE.E4M3.F32.PACK_AB_MERGE_C R51, R56, R51, RZ ;  /* 0x000000333833723e */ /* 0x000fe200048070ff */
[--C-:B------:R-:W-:Y:S02]  /*121c0*/  HADD2.F32 R4, -RZ, R29.reuse.H0_H0 ;  /* 0x2000001dff047230 */ /* 0x100fe40000004100 */
[-C--:B------:R-:W-:Y:S01]  /*121d0*/  FMUL.FTZ R28, R57, R34.reuse ;  /* 0x00000022391c7220 */ /* 0x080fe20000410000 */
[----:B------:R-:W-:Y:S02]  /*121e0*/  HADD2.F32 R29, -RZ, R29.H1_H1 ;  /* 0x3000001dff1d7230 */ /* 0x000fe40000004100 */
[C---:B------:R-:W-:Y:S01]  /*121f0*/  FMUL.FTZ R34, R55.reuse, R34 ;  /* 0x0000002237227220 */ /* 0x040fe20000410000 */
        /* <DEDUP_REMOVED lines=10> */
[----:B------:R-:W-:Y:S02]  /*122a0*/  F2FP.SATFINITE.E4M3.F32.PACK_AB_MERGE_C R6, R35, R6, R49 ;  /* 0x000000062306723e */ /* 0x000fe40004807031 */
[----:B------:R-:W-:-:S02]  /*122b0*/  F2FP.SATFINITE.E4M3.F32.PACK_AB_MERGE_C R7, R28, R7, R51 ;  /* 0x000000071c07723e */ /* 0x000fc40004807033 */
[----:B------:R-:W-:Y:S02]  /*122c0*/  F2FP.SATFINITE.E4M3.F32.PACK_AB_MERGE_C R9, R26, R27, R47 ;  /* 0x0000001b1a09723e */ /* 0x000fe4000480702f */
[----:B------:R-:W-:Y:S01]  /*122d0*/  F2FP.SATFINITE.E4M3.F32.PACK_AB_MERGE_C R10, R39, R10, R37 ;  /* 0x0000000a270a723e */ /* 0x000fe20004807025 */
[----:B------:R2:W-:Y:S01]  /*122e0*/  STS.128 [R61+0x20400], R4 ;  /* 0x020400043d007388 */ /* 0x0005e20000000c00 */
[----:B------:R-:W-:-:S05]  /*122f0*/  F2FP.SATFINITE.E4M3.F32.PACK_AB_MERGE_C R11, R34, R11, R53 ;  /* 0x0000000b220b723e */ /* 0x000fca0004807035 */
[----:B------:R2:W-:Y:S02]  /*12300*/  STS.128 [R24+0x20400], R8 ;  /* 0x0204000818007388 */ /* 0x0005e40000000c00 */
.L_x_426:
[----:B------:R-:W-:Y:S05]  /*12310*/  BSYNC B1 ;  /* 0x0000000000017941 */ /* 0x000fea0003800000 */
.L_x_425:
[----:B------:R-:W-:Y:S04]  /*12320*/  BSSY B1, `(.L_x_427) ;  /* 0x00000c4000017945 */ /* 0x000fe80003800000 */
[----:B------:R-:W-:Y:S05]  /*12330*/  @P3 BRA `(.L_x_428) ;  /* 0x0000000c00083947 */ /* 0x000fea0003800000 */
[----:B-12---:R-:W2:Y:S04]  /*12340*/  LDL R8, [R1+0x18] ;  /* 0x0000180001087983 */ /* 0x006ea80000100800 */
[----:B------:R-:W3:Y:S04]  /*12350*/  LDL R6, [R1+0x24] ;  /* 0x0000240001067983 */ /* 0x000ee80000100800 */
[----:B------:R-:W4:Y:S01]  /*12360*/  LDL R61, [R1+0x48] ;  /* 0x00004800013d7983 */ /* 0x000f220000100800 */
[----:B------:R-:W-:Y:S02]  /*12370*/  LEA.HI R4, R21, R20, RZ, 0x1c ;  /* 0x0000001415047211 */ /* 0x000fe400078fe0ff */
[----:B------:R-:W-:-:S02]  /*12380*/  F2FP.F16.E4M3.UNPACK_B R43, R0.H1 ;  /* 0x00000000ff2b723e */ /* 0x000fc400030006ff */
[----:B------:R-:W-:Y:S02]  /*12390*/  SHF.R.S32.HI R7, RZ, 0x1f, R4 ;  /* 0x0000001fff077819 */ /* 0x000fe40000011404 */
[----:B------:R-:W-:Y:S01]  /*123a0*/  SHF.L.U32 R5, R4, 0x4, RZ ;  /* 0x0000000404057819 */ /* 0x000fe200000006ff */
[--C-:B0-----:R-:W-:Y:S01]  /*123b0*/  HADD2.F32 R41, -RZ, R43.reuse.H0_H0 ;  /* 0x2000002bff297230 */ /* 0x101fe20000004100 */
[----:B------:R-:W-:Y:S01]  /*123c0*/  LEA.HI R7, R7, R4, RZ, 0x3 ;  /* 0x0000000407077211 */ /* 0x000fe200078f18ff */
[----:B------:R-:W-:Y:S01]  /*123d0*/  HADD2.F32 R43, -RZ, R43.H1_H1 ;  /* 0x3000002bff2b7230 */ /* 0x000fe20000004100 */
[-C--:B------:R-:W-:Y:S02]  /*123e0*/  F2FP.F16.E4M3.UNPACK_B R44, R12.reuse.H1 ;  /* 0x0000000cff2c723e */ /* 0x080fe400030006ff */
[----:B------:R-:W-:Y:S01]  /*123f0*/  F2FP.F16.E4M3.UNPACK_B R49, R12 ;  /* 0x0000000cff31723e */ /* 0x000fe200020006ff */
[----:B------:R-:W-:Y:S01]  /*12400*/  IMAD.SHL.U32 R7, R7, 0x800, RZ ;  /* 0x0000080007077824 */ /* 0x000fe200078e00ff */
[----:B------:R-:W-:Y:S01]  /*12410*/  F2FP.F16.E4M3.UNPACK_B R53, R13 ;  /* 0x0000000dff35723e */ /* 0x000fe200020006ff */
[----:B------:R-:W-:-:S02]  /*12420*/  HADD2.F32 R45, -RZ, R44.H0_H0 ;  /* 0x2000002cff2d7230 */ /* 0x000fc40000004100 */
[----:B------:R-:W-:Y:S01]  /*12430*/  HADD2.F32 R47, -RZ, R44.H1_H1 ;  /* 0x3000002cff2f7230 */ /* 0x000fe20000004100 */
[----:B------:R-:W-:Y:S01]  /*12440*/  LOP3.LUT R7, R7, 0xffffc000, RZ, 0xc0, !PT ;  /* 0xffffc00007077812 */ /* 0x000fe200078ec0ff */
[--C-:B------:R-:W-:Y:S02]  /*12450*/  HADD2.F32 R50, -RZ, R49.reuse.H0_H0 ;  /* 0x20000031ff327230 */ /* 0x100fe40000004100 */
[----:B------:R-:W-:Y:S02]  /*12460*/  HADD2.F32 R49, -RZ, R49.H1_H1 ;  /* 0x30000031ff317230 */ /* 0x000fe40000004100 */
[----:B------:R-:W-:Y:S01]  /*12470*/  HADD2.F32 R54, -RZ, R53.H0_H0 ;  /* 0x20000035ff367230 */ /* 0x000fe20000004100 */
[----:B--2---:R-:W-:Y:S02]  /*12480*/  SHF.R.U32.HI R9, RZ, 0x3, R8 ;  /* 0x00000003ff097819 */ /* 0x004fe40000011608 */
[----:B------:R-:W-:-:S04]  /*12490*/  LOP3.LUT R4, R8, 0x70, R5, 0xf8, !PT ;  /* 0x0000007008047812 */ /* 0x000fc800078ef805 */
[----:B------:R-:W-:-:S04]  /*124a0*/  LOP3.LUT R4, R4, R9, RZ, 0x3c, !PT ;  /* 0x0000000904047212 */ /* 0x000fc800078e3cff */
[----:B---3--:R-:W-:Y:S02]  /*124b0*/  IADD3 R8, R4, R7, R6 ;  /* 0x0000000704087210 */ /* 0x008fe40007ffe006 */
[----:B----4-:R-:W0:Y:S03]  /*124c0*/  LDS.128 R4, [R61+0x20400] ;  /* 0x020400003d047984 */ /* 0x010e260000000c00 */
[----:B------:R-:W-:-:S05]  /*124d0*/  IMAD.IADD R24, R19, 0x1, R8 ;  /* 0x0000000113187824 */ /* 0x000fca00078e0208 */
[----:B------:R-:W1:Y:S01]  /*124e0*/  LDS.128 R8, [R24+0x20400] ;  /* 0x0204000018087984 */ /* 0x000e620000000c00 */
[-C--:B0-----:R-:W-:Y:S02]  /*124f0*/  F2FP.F16.E4M3.UNPACK_B R25, R4.reuse ;  /* 0x00000004ff19723e */ /* 0x081fe400020006ff */
[----:B------:R-:W-:Y:S02]  /*12500*/  F2FP.F16.E4M3.UNPACK_B R4, R4.H1 ;  /* 0x00000004ff04723e */ /* 0x000fe400030006ff */
[-C--:B------:R-:W-:Y:S02]  /*12510*/  F2FP.F16.E4M3.UNPACK_B R26, R5.reuse ;  /* 0x00000005ff1a723e */ /* 0x080fe400020006ff */
[----:B------:R-:W-:Y:S01]  /*12520*/  F2FP.F16.E4M3.UNPACK_B R27, R5.H1 ;  /* 0x00000005ff1b723e */ /* 0x000fe200030006ff */
[----:B------:R-:W-:Y:S01]  /*12530*/  HADD2.F32 R5, -RZ, R4.H0_H0 ;  /* 0x20000004ff057230 */ /* 0x000fe20000004100 */
[-C--:B-1----:R-:W-:Y:S02]  /*12540*/  F2FP.F16.E4M3.UNPACK_B R33, R8.reuse.H1 ;  /* 0x00000008ff21723e */ /* 0x082fe400030006ff */
[----:B------:R-:W-:-:S02]  /*12550*/  F2FP.F16.E4M3.UNPACK_B R8, R8 ;  /* 0x00000008ff08723e */ /* 0x000fc400020006ff */
[-C--:B------:R-:W-:Y:S01]  /*12560*/  F2FP.F16.E4M3.UNPACK_B R35, R9.reuse ;  /* 0x00000009ff23723e */ /* 0x080fe200020006ff */
[--C-:B------:R-:W-:Y:S01]  /*12570*/  HADD2.F32 R34, -RZ, R33.reuse.H0_H0 ;  /* 0x20000021ff227230 */ /* 0x100fe20000004100 */
[----:B------:R-:W-:Y:S01]  /*12580*/  F2FP.F16.E4M3.UNPACK_B R37, R9.H1 ;  /* 0x00000009ff25723e */ /* 0x000fe200030006ff */
[----:B------:R-:W-:Y:S01]  /*12590*/  HADD2.F32 R33, -RZ, R33.H1_H1 ;  /* 0x30000021ff217230 */ /* 0x000fe20000004100 */
[----:B------:R-:W-:Y:S01]  /*125a0*/  F2FP.F16.E4M3.UNPACK_B R39, R10 ;  /* 0x0000000aff27723e */ /* 0x000fe200020006ff */
[--C-:B------:R-:W-:Y:S02]  /*125b0*/  HADD2.F32 R9, -RZ, R8.reuse.H0_H0 ;  /* 0x20000008ff097230 */ /* 0x100fe40000004100 */
[-C--:B------:R-:W-:Y:S01]  /*125c0*/  FMUL.FTZ R42, R41, R34.reuse ;  /* 0x00000022292a7220 */ /* 0x080fe20000410000 */
[----:B------:R-:W-:Y:S01]  /*125d0*/  FMUL.FTZ R40, R45, R34 ;  /* 0x000000222d287220 */ /* 0x000fe20000410000 */
[----:B------:R-:W-:Y:S01]  /*125e0*/  FMUL.FTZ R46, R43, R33 ;  /* 0x000000212b2e7220 */ /* 0x000fe20000410000 */
[----:B------:R-:W-:-:S02]  /*125f0*/  HADD2.F32 R8, -RZ, R8.H1_H1 ;  /* 0x30000008ff087230 */ /* 0x000fc40000004100 */
[-C--:B------:R-:W-:Y:S01]  /*12600*/  FFMA.FTZ R42, R45, R5.reuse, R42 ;  /* 0x000000052d2a7223 */ /* 0x080fe2000001002a */
[----:B------:R-:W-:Y:S01]  /*12610*/  F2FP.F16.E4M3.UNPACK_B R45, R0 ;  /* 0x00000000ff2d723e */ /* 0x000fe200020006ff */
[----:B------:R-:W-:Y:S01]  /*12620*/  FFMA.FTZ R41, R41, R5, -R40 ;  /* 0x0000000529297223 */ /* 0x000fe20000010828 */
[----:B------:R-:W-:Y:S02]  /*12630*/  HADD2.F32 R5, -RZ, R4.H1_H1 ;  /* 0x30000004ff057230 */ /* 0x000fe40000004100 */
[----:B------:R-:W-:Y:S01]  /*12640*/  FMUL.FTZ R40, R47, R33 ;  /* 0x000000212f287220 */ /* 0x000fe20000410000 */
[----:B------:R-:W-:Y:S02]  /*12650*/  HADD2.F32 R4, -RZ, R25.H0_H0 ;  /* 0x20000019ff047230 */ /* 0x000fe40000004100 */
[----:B------:R-:W-:Y:S01]  /*12660*/  FMUL.FTZ R33, R50, R9 ;  /* 0x0000000932217220 */ /* 0x000fe20000410000 */
[--C-:B------:R-:W-:Y:S02]  /*12670*/  HADD2.F32 R48, -RZ, R45.reuse.H0_H0 ;  /* 0x2000002dff307230 */ /* 0x100fe40000004100 */
[-C--:B------:R-:W-:Y:S01]  /*12680*/  FFMA.FTZ R44, R43, R5.reuse, -R40 ;  /* 0x000000052b2c7223 */ /* 0x080fe20000010828 */
[----:B------:R-:W-:Y:S01]  /*12690*/  FFMA.FTZ R43, R47, R5, R46 ;  /* 0x000000052f2b7223 */ /* 0x000fe2000001002e */
[----:B------:R-:W-:Y:S01]  /*126a0*/  F2FP.F16.E4M3.UNPACK_B R46, R36.H1 ;  /* 0x00000024ff2e723e */ /* 0x000fe200030006ff */
[----:B------:R-:W-:-:S02]  /*126b0*/  HADD2.F32 R47, -RZ, R45.H1_H1 ;  /* 0x3000002dff2f7230 */ /* 0x000fc40000004100 */
[C---:B------:R-:W-:Y:S01]  /*126c0*/  FMUL.FTZ R9, R48.reuse, R9 ;  /* 0x0000000930097220 */ /* 0x040fe20000410000 */
[----:B------:R-:W-:Y:S01]  /*126d0*/  FFMA.FTZ R33, R48, R4, -R33 ;  /* 0x0000000430217223 */ /* 0x000fe20000010821 */
[----:B------:R-:W-:Y:S02]  /*126e0*/  HADD2.F32 R5, -RZ, R37.H0_H0 ;  /* 0x20000025ff057230 */ /* 0x000fe40000004100 */
[----:B------:R-:W-:Y:S01]  /*126f0*/  FMUL.FTZ R40, R49, R8 ;  /* 0x0000000831287220 */ /* 0x000fe20000410000 */
[----:B------:R-:W-:Y:S01]  /*12700*/  FFMA.FTZ R9, R50, R4, R9 ;  /* 0x0000000432097223 */ /* 0x000fe20000010009 */
[----:B------:R-:W-:Y:S01]  /*12710*/  F2FP.F16.E4M3.UNPACK_B R50, R13.H1 ;  /* 0x0000000dff32723e */ /* 0x000fe200030006ff */
[----:B------:R-:W-:Y:S02]  /*12720*/  HADD2.F32 R25, -RZ, R25.H1_H1 ;  /* 0x30000019ff197230 */ /* 0x000fe40000004100 */
[----:B------:R-:W-:Y:S01]  /*12730*/  FMUL.FTZ R8, R47, R8 ;  /* 0x000000082f087220 */ /* 0x000fe20000410000 */
[----:B------:R-:W-:Y:S01]  /*12740*/  HADD2.F32 R48, -RZ, R46.H0_H0 ;  /* 0x2000002eff307230 */ /* 0x000fe20000004100 */
[----:B------:R-:W-:Y:S01]  /*12750*/  F2FP.F16.E4M3.UNPACK_B R10, R10.H1 ;  /* 0x0000000aff0a723e */ /* 0x000fe200030006ff */
[----:B------:R-:W-:-:S02]  /*12760*/  HADD2.F32 R52, -RZ, R50.H0_H0 ;  /* 0x20000032ff347230 */ /* 0x000fc40000004100 */
[----:B------:R-:W-:Y:S01]  /*12770*/  FFMA.FTZ R8, R49, R25, R8 ;  /* 0x0000001931087223 */ /* 0x000fe20000010008 */
[----:B------:R-:W-:Y:S01]  /*12780*/  HADD2.F32 R4, -RZ, R27.H0_H0 ;  /* 0x2000001bff047230 */ /* 0x000fe20000004100 */
[----:B------:R-:W-:Y:S01]  /*12790*/  F2FP.F16.E4M3.UNPACK_B R49, R36 ;  /* 0x00000024ff31723e */ /* 0x000fe200020006ff */
[----:B------:R-:W-:Y:S02]  /*127a0*/  HADD2.F32 R51, -RZ, R46.H1_H1 ;  /* 0x3000002eff337230 */ /* 0x000fe40000004100 */
[-C--:B------:R-:W-:Y:S01]  /*127b0*/  FMUL.FTZ R45, R52, R5.reuse ;  /* 0x00000005342d7220 */ /* 0x080fe20000410000 */
[----:B------:R-:W-:Y:S01]  /*127c0*/  FMUL.FTZ R5, R48, R5 ;  /* 0x0000000530057220 */ /* 0x000fe20000410000 */
[----:B------:R-:W-:Y:S02]  /*127d0*/  HADD2.F32 R37, -RZ, R37.H1_H1 ;  /* 0x30000025ff257230 */ /* 0x000fe40000004100 */
[----:B------:R-:W-:Y:S01]  /*127e0*/  FFMA.FTZ R40, R47, R25, -R40 ;  /* 0x000000192f287223 */ /* 0x000fe20000010828 */
[----:B------:R-:W-:-:S02]  /*127f0*/  HADD2.F32 R55, -RZ, R50.H1_H1 ;  /* 0x30000032ff377230 */ /* 0x000fc40000004100 */
[-C--:B------:R-:W-:Y:S01]  /*12800*/  FFMA.FTZ R47, R52, R4.reuse, R5 ;  /* 0x00000004342f7223 */ /* 0x080fe20000010005 */
[----:B------:R-:W-:Y:S02]  /*12810*/  HADD2.F32 R5, -RZ, R35.H0_H0 ;  /* 0x20000023ff057230 */ /* 0x000fe40000004100 */
[-C--:B------:R-:W-:Y:S01]  /*12820*/  FMUL.FTZ R50, R51, R37.reuse ;  /* 0x0000002533327220 */ /* 0x080fe20000410000 */
[----:B------:R-:W-:Y:S02]  /*12830*/  HADD2.F32 R27, -RZ, R27.H1_H1 ;  /* 0x3000001bff1b7230 */ /* 0x000fe40000004100 */
[----:B------:R-:W-:Y:S01]  /*12840*/  FFMA.FTZ R45, R48, R4, -R45 ;  /* 0x00000004302d7223 */ /* 0x000fe2000001082d */
[----:B------:R-:W-:Y:S02]  /*12850*/  HADD2.F32 R52, -RZ, R49.H0_H0 ;  /* 0x20000031ff347230 */ /* 0x000fe40000004100 */
[----:B------:R-:W-:Y:S01]  /*12860*/  FMUL.FTZ R46, R55, R37 ;  /* 0x00000025372e7220 */ /* 0x000fe20000410000 */
[----:B------:R-:W-:-:S02]  /*12870*/  HADD2.F32 R4, -RZ, R26.H0_H0 ;  /* 0x2000001aff047230 */ /* 0x000fc40000004100 */
[----:B------:R-:W-:Y:S01]  /*12880*/  FMUL.FTZ R25, R54, R5 ;  /* 0x0000000536197220 */ /* 0x000fe20000410000 */
[----:B------:R-:W-:Y:S01]  /*12890*/  FFMA.FTZ R50, R55, R27, R50 ;  /* 0x0000001b37327223 */ /* 0x000fe20000010032 */
[----:B------:R-:W-:Y:S01]  /*128a0*/  FMUL.FTZ R5, R52, R5 ;  /* 0x0000000534057220 */ /* 0x000fe20000410000 */
[----:B------:R-:W-:Y:S01]  /*128b0*/  F2FP.F16.E4M3.UNPACK_B R55, R14.H1 ;  /* 0x0000000eff37723e */ /* 0x000fe200030006ff */
[----:B------:R-:W-:Y:S01]  /*128c0*/  FFMA.FTZ R48, R51, R27, -R46 ;  /* 0x0000001b33307223 */ /* 0x000fe2000001082e */
[----:B------:R-:W-:Y:S01]  /*128d0*/  F2FP.F16.E4M3.UNPACK_B R28, R6 ;  /* 0x00000006ff1c723e */ /* 0x000fe200020006ff */
[----:B------:R-:W-:Y:S01]  /*128e0*/  FFMA.FTZ R27, R54, R4, R5 ;  /* 0x00000004361b7223 */ /* 0x000fe20000010005 */
[----:B------:R-:W-:Y:S01]  /*128f0*/  F2FP.F16.E4M3.UNPACK_B R6, R6.H1 ;  /* 0x00000006ff06723e */ /* 0x000fe200030006ff */
[----:B------:R-:W-:Y:S01]  /*12900*/  HADD2.F32 R54, -RZ, R53.H1_H1 ;  /* 0x30000035ff367230 */ /* 0x000fe20000004100 */
[----:B------:R-:W-:Y:S01]  /*12910*/  F2FP.F16.E4M3.UNPACK_B R51, R3.H1 ;  /* 0x00000003ff33723e */ /* 0x000fe200030006ff */
[----:B------:R-:W-:-:S02]  /*12920*/  HADD2.F32 R35, -RZ, R35.H1_H1 ;  /* 0x30000023ff237230 */ /* 0x000fc40000004100 */
[----:B------:R-:W-:Y:S01]  /*12930*/  FFMA.FTZ R25, R52, R4, -R25 ;  /* 0x0000000434197223 */ /* 0x000fe20000010819 */
[----:B------:R-:W-:Y:S01]  /*12940*/  HADD2.F32 R46, -RZ, R49.H1_H1 ;  /* 0x30000031ff2e7230 */ /* 0x000fe20000004100 */
[----:B------:R-:W-:Y:S01]  /*12950*/  F2FP.F16.E4M3.UNPACK_B R53, R3 ;  /* 0x00000003ff35723e */ /* 0x000fe200020006ff */
[----:B------:R-:W-:Y:S02]  /*12960*/  HADD2.F32 R56, -RZ, R55.H0_H0 ;  /* 0x20000037ff387230 */ /* 0x000fe40000004100 */
[-C--:B------:R-:W-:Y:S01]  /*12970*/  FMUL.FTZ R37, R54, R35.reuse ;  /* 0x0000002336257220 */ /* 0x080fe20000410000 */
[----:B------:R-:W-:Y:S02]  /*12980*/  HADD2.F32 R5, -RZ, R10.H0_H0 ;  /* 0x2000000aff057230 */ /* 0x000fe40000004100 */
[----:B------:R-:W-:Y:S01]  /*12990*/  FMUL.FTZ R35, R46, R35 ;  /* 0x000000232e237220 */ /* 0x000fe20000410000 */
[----:B------:R-:W-:Y:S01]  /*129a0*/  HADD2.F32 R26, -RZ, R26.H1_H1 ;  /* 0x3000001aff1a7230 */ /* 0x000fe20000004100 */
[----:B------:R-:W-:Y:S01]  /*129b0*/  F2FP.F16.E4M3.UNPACK_B R34, R11 ;  /* 0x0000000bff22723e */ /* 0x000fe200020006ff */
[----:B------:R-:W-:-:S02]  /*129c0*/  HADD2.F32 R52, -RZ, R51.H0_H0 ;  /* 0x20000033ff347230 */ /* 0x000fc40000004100 */
[-C--:B------:R-:W-:Y:S01]  /*129d0*/  FMUL.FTZ R49, R56, R5.reuse ;  /* 0x0000000538317220 */ /* 0x080fe20000410000 */
[----:B------:R-:W-:Y:S02]  /*129e0*/  HADD2.F32 R4, -RZ, R6.H0_H0 ;  /* 0x20000006ff047230 */ /* 0x000fe40000004100 */
[-C--:B------:R-:W-:Y:S01]  /*129f0*/  FFMA.FTZ R46, R46, R26.reuse, -R37 ;  /* 0x0000001a2e2e7223 */ /* 0x080fe20000010825 */
[----:B------:R-:W-:Y:S01]  /*12a00*/  FFMA.FTZ R26, R54, R26, R35 ;  /* 0x0000001a361a7223 */ /* 0x000fe20000010023 */
[C---:B------:R-:W-:Y:S01]  /*12a10*/  FMUL.FTZ R5, R52.reuse, R5 ;  /* 0x0000000534057220 */ /* 0x040fe20000410000 */
[----:B------:R-:W-:Y:S02]  /*12a20*/  HADD2.F32 R54, -RZ, R55.H1_H1 ;  /* 0x30000037ff367230 */ /* 0x000fe40000004100 */
[----:B------:R-:W-:Y:S01]  /*12a30*/  FFMA.FTZ R49, R52, R4, -R49 ;  /* 0x0000000434317223 */ /* 0x000fe20000010831 */
[----:B------:R-:W-:Y:S01]  /*12a40*/  HADD2.F32 R10, -RZ, R10.H1_H1 ;  /* 0x3000000aff0a7230 */ /* 0x000fe20000004100 */
[----:B------:R-:W-:Y:S01]  /*12a50*/  F2FP.F16.E4M3.UNPACK_B R55, R14 ;  /* 0x0000000eff37723e */ /* 0x000fe200020006ff */
[----:B------:R-:W-:-:S02]  /*12a60*/  HADD2.F32 R52, -RZ, R51.H1_H1 ;  /* 0x30000033ff347230 */ /* 0x000fc40000004100 */
[----:B------:R-:W-:Y:S01]  /*12a70*/  FFMA.FTZ R37, R56, R4, R5 ;  /* 0x0000000438257223 */ /* 0x000fe20000010005 */
[----:B------:R-:W-:Y:S02]  /*12a80*/  HADD2.F32 R6, -RZ, R6.H1_H1 ;  /* 0x30000006ff067230 */ /* 0x000fe40000004100 */
[-C--:B------:R-:W-:Y:S01]  /*12a90*/  FMUL.FTZ R35, R54, R10.reuse ;  /* 0x0000000a36237220 */ /* 0x080fe20000410000 */
[----:B------:R-:W-:Y:S02]  /*12aa0*/  HADD2.F32 R5, -RZ, R39.H0_H0 ;  /* 0x20000027ff057230 */ /* 0x000fe40000004100 */
[C---:B------:R-:W-:Y:S01]  /*12ab0*/  FMUL.FTZ R51, R52.reuse, R10 ;  /* 0x0000000a34337220 */ /* 0x040fe20000410000 */
[----:B------:R-:W-:Y:S02]  /*12ac0*/  HADD2.F32 R10, -RZ, R55.H0_H0 ;  /* 0x20000037ff0a7230 */ /* 0x000fe40000004100 */
[----:B------:R-:W-:Y:S01]  /*12ad0*/  FFMA.FTZ R52, R52, R6, -R35 ;  /* 0x0000000634347223 */ /* 0x000fe20000010823 */
[----:B------:R-:W-:-:S02]  /*12ae0*/  HADD2.F32 R4, -RZ, R28.H0_H0 ;  /* 0x2000001cff047230 */ /* 0x000fc40000004100 */
[----:B------:R-:W-:Y:S01]  /*12af0*/  FFMA.FTZ R54, R54, R6, R51 ;  /* 0x0000000636367223 */ /* 0x000fe20000010033 */
[----:B------:R-:W-:Y:S02]  /*12b00*/  HADD2.F32 R6, -RZ, R53.H0_H0 ;  /* 0x20000035ff067230 */ /* 0x000fe40000004100 */
[----:B------:R-:W-:Y:S01]  /*12b10*/  FMUL.FTZ R35, R10, R5 ;  /* 0x000000050a237220 */ /* 0x000fe20000410000 */
[----:B------:R-:W-:Y:S01]  /*12b20*/  HADD2.F32 R58, -RZ, R55.H1_H1 ;  /* 0x30000037ff3a7230 */ /* 0x000fe20000004100 */
[----:B------:R-:W-:Y:S01]  /*12b30*/  F2FP.F16.E4M3.UNPACK_B R11, R11.H1 ;  /* 0x0000000bff0b723e */ /* 0x000fe200030006ff */
[----:B------:R-:W-:Y:S02]  /*12b40*/  HADD2.F32 R39, -RZ, R39.H1_H1 ;  /* 0x30000027ff277230 */ /* 0x000fe40000004100 */
[C---:B------:R-:W-:Y:S01]  /*12b50*/  FMUL.FTZ R5, R6.reuse, R5 ;  /* 0x0000000506057220 */ /* 0x040fe20000410000 */
[----:B------:R-:W-:Y:S02]  /*12b60*/  HADD2.F32 R56, -RZ, R53.H1_H1 ;  /* 0x30000035ff387230 */ /* 0x000fe40000004100 */
[-C--:B------:R-:W-:Y:S01]  /*12b70*/  FFMA.FTZ R6, R6, R4.reuse, -R35 ;  /* 0x0000000406067223 */ /* 0x080fe20000010823 */
[----:B------:R-:W-:Y:S01]  /*12b80*/  HADD2.F32 R28, -RZ, R28.H1_H1 ;  /* 0x3000001cff1c7230 */ /* 0x000fe20000004100 */
[----:B------:R-:W-:Y:S01]  /*12b90*/  F2FP.F16.E4M3.UNPACK_B R53, R15.H1 ;  /* 0x0000000fff35723e */ /* 0x000fe200030006ff */
[-C--:B------:R-:W-:Y:S01]  /*12ba0*/  FMUL.FTZ R35, R58, R39.reuse ;  /* 0x000000273a237220 */ /* 0x080fe20000410000 */
        /* <DEDUP_REMOVED lines=59> */
.L_x_428:
[----:B------:R-:W-:Y:S05]  /*12f60*/  BSYNC B1 ;  /* 0x0000000000017941 */ /* 0x000fea0003800000 */
.L_x_427:
[----:B------:R-:W-:Y:S05]  /*12f70*/  @P0 BRA `(.L_x_414) ;  /* 0x0000000c00080947 */ /* 0x000fea0003800000 */
[----:B-123--:R-:W2:Y:S04]  /*12f80*/  LDL R8, [R1+0x14] ;  /* 0x0000140001087983 */ /* 0x00eea80000100800 */
[----:B------:R-:W3:Y:S04]  /*12f90*/  LDL R6, [R1+0x20] ;  /* 0x0000200001067983 */ /* 0x000ee80000100800 */
[----:B------:R-:W4:Y:S01]  /*12fa0*/  LDL R53, [R1+0x44] ;  /* 0x0000440001357983 */ /* 0x000f220000100800 */
[----:B------:R-:W-:Y:S02]  /*12fb0*/  LEA.HI R20, R21, R20, RZ, 0x1c ;  /* 0x0000001415147211 */ /* 0x000fe400078fe0ff */
[----:B0-----:R-:W-:-:S02]  /*12fc0*/  F2FP.F16.E4M3.UNPACK_B R35, R0.H1 ;  /* 0x00000000ff23723e */ /* 0x001fc400030006ff */
[----:B------:R-:W-:Y:S01]  /*12fd0*/  SHF.R.S32.HI R5, RZ, 0x1f, R20 ;  /* 0x0000001fff057819 */ /* 0x000fe20000011414 */
[----:B------:R-:W-:Y:S01]  /*12fe0*/  IMAD.SHL.U32 R4, R20, 0x10, RZ ;  /* 0x0000001014047824 */ /* 0x000fe200078e00ff */
[----:B------:R-:W-:Y:S01]  /*12ff0*/  F2FP.F16.E4M3.UNPACK_B R39, R12.H1 ;  /* 0x0000000cff27723e */ /* 0x000fe200030006ff */
[--C-:B------:R-:W-:Y:S01]  /*13000*/  HADD2.F32 R37, -RZ, R35.reuse.H0_H0 ;  /* 0x20000023ff257230 */ /* 0x100fe20000004100 */
[----:B------:R-:W-:Y:S01]  /*13010*/  LEA.HI R5, R5, R20, RZ, 0x3 ;  /* 0x0000001405057211 */ /* 0x000fe200078f18ff */
[----:B------:R-:W-:Y:S02]  /*13020*/  HADD2.F32 R46, -RZ, R35.H1_H1 ;  /* 0x30000023ff2e7230 */ /* 0x000fe40000004100 */
[--C-:B------:R-:W-:Y:S01]  /*13030*/  HADD2.F32 R41, -RZ, R39.reuse.H0_H0 ;  /* 0x20000027ff297230 */ /* 0x100fe20000004100 */
[----:B------:R-:W-:Y:S01]  /*13040*/  SHF.L.U32 R5, R5, 0xb, RZ ;  /* 0x0000000b05057819 */ /* 0x000fe200000006ff */
[----:B------:R-:W-:-:S03]  /*13050*/  HADD2.F32 R50, -RZ, R39.H1_H1 ;  /* 0x30000027ff327230 */ /* 0x000fc60000004100 */
[----:B------:R-:W-:Y:S02]  /*13060*/  LOP3.LUT R5, R5, 0xffffc000, RZ, 0xc0, !PT ;  /* 0xffffc00005057812 */ /* 0x000fe400078ec0ff */
        /* <DEDUP_REMOVED lines=11> */
[--C-:B------:R-:W-:Y:S01]  /*13120*/  HADD2.F32 R5, -RZ, R4.reuse.H0_H0 ;  /* 0x20000004ff057230 */ /* 0x100fe20000004100 */
[-C--:B-1----:R-:W-:Y:S01]  /*13130*/  F2FP.F16.E4M3.UNPACK_B R28, R8.reuse.H1 ;  /* 0x00000008ff1c723e */ /* 0x082fe200030006ff */
[----:B------:R-:W-:Y:S01]  /*13140*/  HADD2.F32 R4, -RZ, R4.H1_H1 ;  /* 0x30000004ff047230 */ /* 0x000fe20000004100 */
[----:B------:R-:W-:-:S02]  /*13150*/  F2FP.F16.E4M3.UNPACK_B R8, R8 ;  /* 0x00000008ff08723e */ /* 0x000fc400020006ff */
[-C--:B------:R-:W-:Y:S01]  /*13160*/  F2FP.F16.E4M3.UNPACK_B R33, R9.reuse ;  /* 0x00000009ff21723e */ /* 0x080fe200020006ff */
[--C-:B------:R-:W-:Y:S01]  /*13170*/  HADD2.F32 R29, -RZ, R28.reuse.H0_H0 ;  /* 0x2000001cff1d7230 */ /* 0x100fe20000004100 */
[----:B------:R-:W-:Y:S01]  /*13180*/  F2FP.F16.E4M3.UNPACK_B R9, R9.H1 ;  /* 0x00000009ff09723e */ /* 0x000fe200030006ff */
[----:B------:R-:W-:Y:S01]  /*13190*/  HADD2.F32 R28, -RZ, R28.H1_H1 ;  /* 0x3000001cff1c7230 */ /* 0x000fe20000004100 */
[----:B------:R-:W-:Y:S02]  /*131a0*/  F2FP.F16.E4M3.UNPACK_B R34, R10 ;  /* 0x0000000aff22723e */ /* 0x000fe400020006ff */
[-C--:B------:R-:W-:Y:S01]  /*131b0*/  FMUL.FTZ R42, R37, R29.reuse ;  /* 0x0000001d252a7220 */ /* 0x080fe20000410000 */
[C---:B------:R-:W-:Y:S01]  /*131c0*/  FMUL.FTZ R40, R41.reuse, R29 ;  /* 0x0000001d29287220 */ /* 0x040fe20000410000 */
[----:B------:R-:W-:Y:S01]  /*131d0*/  FMUL.FTZ R39, R46, R28 ;  /* 0x0000001c2e277220 */ /* 0x000fe20000410000 */
[----:B------:R-:W-:Y:S01]  /*131e0*/  F2FP.F16.E4M3.UNPACK_B R10, R10.H1 ;  /* 0x0000000aff0a723e */ /* 0x000fe200030006ff */
[-C--:B------:R-:W-:Y:S01]  /*131f0*/  FFMA.FTZ R42, R41, R5.reuse, R42 ;  /* 0x00000005292a7223 */ /* 0x080fe2000001002a */
[----:B------:R-:W-:Y:S01]  /*13200*/  F2FP.F16.E4M3.UNPACK_B R41, R12 ;  /* 0x0000000cff29723e */ /* 0x000fe200020006ff */
[----:B------:R-:W-:Y:S01]  /*13210*/  FFMA.FTZ R40, R37, R5, -R40 ;  /* 0x0000000525287223 */ /* 0x000fe20000010828 */
[----:B------:R-:W-:Y:S01]  /*13220*/  F2FP.F16.E4M3.UNPACK_B R12, R0 ;  /* 0x00000000ff0c723e */ /* 0x000fe200020006ff */
[----:B------:R-:W-:-:S02]  /*13230*/  HADD2.F32 R5, -RZ, R8.H0_H0 ;  /* 0x20000008ff057230 */ /* 0x000fc40000004100 */
[----:B------:R-:W-:Y:S01]  /*13240*/  FMUL.FTZ R37, R50, R28 ;  /* 0x0000001c32257220 */ /* 0x000fe20000410000 */
[----:B------:R-:W-:Y:S01]  /*13250*/  HADD2.F32 R48, -RZ, R41.H0_H0 ;  /* 0x20000029ff307230 */ /* 0x000fe20000004100 */
[----:B------:R-:W-:Y:S01]  /*13260*/  F2FP.F16.E4M3.UNPACK_B R28, R36.H1 ;  /* 0x00000024ff1c723e */ /* 0x000fe200030006ff */
[----:B------:R-:W-:Y:S02]  /*13270*/  HADD2.F32 R44, -RZ, R12.H0_H0 ;  /* 0x2000000cff2c7230 */ /* 0x000fe40000004100 */
[----:B------:R-:W-:Y:S01]  /*13280*/  FFMA.FTZ R37, R46, R4, -R37 ;  /* 0x000000042e257223 */ /* 0x000fe20000010825 */
[----:B------:R-:W-:Y:S02]  /*13290*/  HADD2.F32 R0, -RZ, R21.H0_H0 ;  /* 0x20000015ff007230 */ /* 0x000fe40000004100 */
[-C--:B------:R-:W-:Y:S01]  /*132a0*/  FMUL.FTZ R35, R48, R5.reuse ;  /* 0x0000000530237220 */ /* 0x080fe20000410000 */
[----:B------:R-:W-:Y:S02]  /*132b0*/  HADD2.F32 R47, -RZ, R41.H1_H1 ;  /* 0x30000029ff2f7230 */ /* 0x000fe40000004100 */
[----:B------:R-:W-:Y:S01]  /*132c0*/  FMUL.FTZ R5, R44, R5 ;  /* 0x000000052c057220 */ /* 0x000fe20000410000 */
[----:B------:R-:W-:-:S02]  /*132d0*/  HADD2.F32 R8, -RZ, R8.H1_H1 ;  /* 0x30000008ff087230 */ /* 0x000fc40000004100 */
[----:B------:R-:W-:Y:S01]  /*132e0*/  FFMA.FTZ R39, R50, R4, R39 ;  /* 0x0000000432277223 */ /* 0x000fe20000010027 */
[----:B------:R-:W-:Y:S02]  /*132f0*/  HADD2.F32 R45, -RZ, R12.H1_H1 ;  /* 0x3000000cff2d7230 */ /* 0x000fe40000004100 */
[----:B------:R-:W-:Y:S01]  /*13300*/  FFMA.FTZ R35, R44, R0, -R35 ;  /* 0x000000002c237223 */ /* 0x000fe20000010823 */
[----:B------:R-:W-:Y:S01]  /*13310*/  F2FP.F16.E4M3.UNPACK_B R46, R13.H1 ;  /* 0x0000000dff2e723e */ /* 0x000fe200030006ff */
[----:B------:R-:W-:Y:S02]  /*13320*/  HADD2.F32 R21, -RZ, R21.H1_H1 ;  /* 0x30000015ff157230 */ /* 0x000fe40000004100 */
[-C--:B------:R-:W-:Y:S01]  /*13330*/  FMUL.FTZ R12, R47, R8.reuse ;  /* 0x000000082f0c7220 */ /* 0x080fe20000410000 */
[----:B------:R-:W-:Y:S02]  /*13340*/  HADD2.F32 R4, -RZ, R9.H0_H0 ;  /* 0x20000009ff047230 */ /* 0x000fe40000004100 */
[----:B------:R-:W-:Y:S01]  /*13350*/  FMUL.FTZ R8, R45, R8 ;  /* 0x000000082d087220 */ /* 0x000fe20000410000 */
[----:B------:R-:W-:-:S02]  /*13360*/  HADD2.F32 R44, -RZ, R28.H0_H0 ;  /* 0x2000001cff2c7230 */ /* 0x000fc40000004100 */
[----:B------:R-:W-:Y:S01]  /*13370*/  FFMA.FTZ R5, R48, R0, R5 ;  /* 0x0000000030057223 */ /* 0x000fe20000010005 */
[----:B------:R-:W-:Y:S02]  /*13380*/  HADD2.F32 R48, -RZ, R46.H0_H0 ;  /* 0x2000002eff307230 */ /* 0x000fe40000004100 */
[----:B------:R-:W-:Y:S01]  /*13390*/  FFMA.FTZ R8, R47, R21, R8 ;  /* 0x000000152f087223 */ /* 0x000fe20000010008 */
[----:B------:R-:W-:Y:S02]  /*133a0*/  HADD2.F32 R0, -RZ, R25.H0_H0 ;  /* 0x20000019ff007230 */ /* 0x000fe40000004100 */
[-C--:B------:R-:W-:Y:S01]  /*133b0*/  FMUL.FTZ R43, R44, R4.reuse ;  /* 0x000000042c2b7220 */ /* 0x080fe20000410000 */
[----:B------:R-:W-:Y:S01]  /*133c0*/  F2FP.F16.E4M3.UNPACK_B R47, R13 ;  /* 0x0000000dff2f723e */ /* 0x000fe200020006ff */
[----:B------:R-:W-:Y:S01]  /*133d0*/  FFMA.FTZ R12, R45, R21, -R12 ;  /* 0x000000152d0c7223 */ /* 0x000fe2000001080c */
[C---:B------:R-:W-:Y:S01]  /*133e0*/  FMUL.FTZ R41, R48.reuse, R4 ;  /* 0x0000000430297220 */ /* 0x040fe20000410000 */
[----:B------:R-:W-:Y:S01]  /*133f0*/  FFMA.FTZ R43, R48, R0, R43 ;  /* 0x00000000302b7223 */ /* 0x000fe2000001002b */
[----:B------:R-:W-:Y:S01]  /*13400*/  HADD2.F32 R45, -RZ, R28.H1_H1 ;  /* 0x3000001cff2d7230 */ /* 0x000fe20000004100 */
[----:B------:R-:W-:Y:S01]  /*13410*/  F2FP.F16.E4M3.UNPACK_B R21, R36 ;  /* 0x00000024ff15723e */ /* 0x000fe200020006ff */
[----:B------:R-:W-:-:S02]  /*13420*/  HADD2.F32 R49, -RZ, R46.H1_H1 ;  /* 0x3000002eff317230 */ /* 0x000fc40000004100 */
[----:B------:R-:W-:Y:S01]  /*13430*/  FFMA.FTZ R41, R44, R0, -R41 ;  /* 0x000000002c297223 */ /* 0x000fe20000010829 */
[----:B------:R-:W-:Y:S01]  /*13440*/  HADD2.F32 R9, -RZ, R9.H1_H1 ;  /* 0x30000009ff097230 */ /* 0x000fe20000004100 */
[-C--:B------:R-:W-:Y:S01]  /*13450*/  F2FP.F16.E4M3.UNPACK_B R26, R6.reuse ;  /* 0x00000006ff1a723e */ /* 0x080fe200020006ff */
[----:B------:R-:W-:Y:S01]  /*13460*/  HADD2.F32 R48, -RZ, R47.H0_H0 ;  /* 0x2000002fff307230 */ /* 0x000fe20000004100 */
[----:B------:R-:W-:Y:S01]  /*13470*/  F2FP.F16.E4M3.UNPACK_B R6, R6.H1 ;  /* 0x00000006ff06723e */ /* 0x000fe200030006ff */
[----:B------:R-:W-:Y:S02]  /*13480*/  HADD2.F32 R4, -RZ, R33.H0_H0 ;  /* 0x20000021ff047230 */ /* 0x000fe40000004100 */
[-C--:B------:R-:W-:Y:S01]  /*13490*/  FMUL.FTZ R28, R49, R9.reuse ;  /* 0x00000009311c7220 */ /* 0x080fe20000410000 */
[----:B------:R-:W-:Y:S02]  /*134a0*/  HADD2.F32 R25, -RZ, R25.H1_H1 ;  /* 0x30000019ff197230 */ /* 0x000fe40000004100 */
[----:B------:R-:W-:Y:S01]  /*134b0*/  FMUL.FTZ R44, R45, R9 ;  /* 0x000000092d2c7220 */ /* 0x000fe20000410000 */
[----:B------:R-:W-:-:S02]  /*134c0*/  HADD2.F32 R46, -RZ, R21.H0_H0 ;  /* 0x20000015ff2e7230 */ /* 0x000fc40000004100 */
[----:B------:R-:W-:Y:S01]  /*134d0*/  FMUL.FTZ R9, R48, R4 ;  /* 0x0000000430097220 */ /* 0x000fe20000410000 */
[----:B------:R-:W-:Y:S02]  /*134e0*/  HADD2.F32 R0, -RZ, R24.H0_H0 ;  /* 0x20000018ff007230 */ /* 0x000fe40000004100 */
[----:B------:R-:W-:Y:S01]  /*134f0*/  FFMA.FTZ R44, R49, R25, R44 ;  /* 0x00000019312c7223 */ /* 0x000fe2000001002c */
[----:B------:R-:W-:Y:S01]  /*13500*/  F2FP.F16.E4M3.UNPACK_B R49, R14.H1 ;  /* 0x0000000eff31723e */ /* 0x000fe200030006ff */
[C---:B------:R-:W-:Y:S01]  /*13510*/  FMUL.FTZ R13, R46.reuse, R4 ;  /* 0x000000042e0d7220 */ /* 0x040fe20000410000 */
[----:B------:R-:W-:Y:S02]  /*13520*/  HADD2.F32 R4, -RZ, R10.H0_H0 ;  /* 0x2000000aff047230 */ /* 0x000fe40000004100 */
[-C--:B------:R-:W-:Y:S01]  /*13530*/  FFMA.FTZ R9, R46, R0.reuse, -R9 ;  /* 0x000000002e097223 */ /* 0x080fe20000010809 */
[----:B------:R-:W-:Y:S01]  /*13540*/  F2FP.F16.E4M3.UNPACK_B R46, R3.H1 ;  /* 0x00000003ff2e723e */ /* 0x000fe200030006ff */
[----:B------:R-:W-:Y:S01]  /*13550*/  FFMA.FTZ R13, R48, R0, R13 ;  /* 0x00000000300d7223 */ /* 0x000fe2000001000d */
[----:B------:R-:W-:-:S02]  /*13560*/  HADD2.F32 R52, -RZ, R49.H0_H0 ;  /* 0x20000031ff347230 */ /* 0x000fc40000004100 */
[----:B------:R-:W-:Y:S01]  /*13570*/  FFMA.FTZ R36, R45, R25, -R28 ;  /* 0x000000192d247223 */ /* 0x000fe2000001081c */
[----:B------:R-:W-:Y:S01]  /*13580*/  HADD2.F32 R0, -RZ, R6.H0_H0 ;  /* 0x20000006ff007230 */ /* 0x000fe20000004100 */
[----:B------:R-:W-:Y:S01]  /*13590*/  F2FP.F16.E4M3.UNPACK_B R29, R11 ;  /* 0x0000000bff1d723e */ /* 0x000fe200020006ff */
[----:B------:R-:W-:Y:S02]  /*135a0*/  HADD2.F32 R48, -RZ, R46.H0_H0 ;  /* 0x2000002eff307230 */ /* 0x000fe40000004100 */
[----:B------:R-:W-:Y:S01]  /*135b0*/  FMUL.FTZ R25, R52, R4 ;  /* 0x0000000434197220 */ /* 0x000fe20000410000 */
[----:B------:R-:W-:Y:S01]  /*135c0*/  HADD2.F32 R50, -RZ, R47.H1_H1 ;  /* 0x3000002fff327230 */ /* 0x000fe20000004100 */
[----:B------:R-:W-:Y:S01]  /*135d0*/  F2FP.F16.E4M3.UNPACK_B R47, R14 ;  /* 0x0000000eff2f723e */ /* 0x000fe200020006ff */
[----:B------:R-:W-:Y:S02]  /*135e0*/  HADD2.F32 R33, -RZ, R33.H1_H1 ;  /* 0x30000021ff217230 */ /* 0x000fe40000004100 */
[----:B------:R-:W-:Y:S01]  /*135f0*/  FMUL.FTZ R45, R48, R4 ;  /* 0x00000004302d7220 */ /* 0x000fe20000410000 */
[----:B------:R-:W-:-:S02]  /*13600*/  HADD2.F32 R28, -RZ, R21.H1_H1 ;  /* 0x30000015ff1c7230 */ /* 0x000fc40000004100 */
[-C--:B------:R-:W-:Y:S01]  /*13610*/  FFMA.FTZ R4, R48, R0.reuse, -R25 ;  /* 0x0000000030047223 */ /* 0x080fe20000010819 */
[----:B------:R-:W-:Y:S02]  /*13620*/  HADD2.F32 R24, -RZ, R24.H1_H1 ;  /* 0x30000018ff187230 */ /* 0x000fe40000004100 */
[----:B------:R-:W-:Y:S01]  /*13630*/  FFMA.FTZ R45, R52, R0, R45 ;  /* 0x00000000342d7223 */ /* 0x000fe2000001002d */
[-C--:B------:R-:W-:Y:S01]  /*13640*/  FMUL.FTZ R21, R50, R33.reuse ;  /* 0x0000002132157220 */ /* 0x080fe20000410000 */
[----:B------:R-:W-:Y:S02]  /*13650*/  HADD2.F32 R48, -RZ, R49.H1_H1 ;  /* 0x30000031ff307230 */ /* 0x000fe40000004100 */
[C---:B------:R-:W-:Y:S01]  /*13660*/  FMUL.FTZ R33, R28.reuse, R33 ;  /* 0x000000211c217220 */ /* 0x040fe20000410000 */
[----:B------:R-:W-:Y:S02]  /*13670*/  HADD2.F32 R10, -RZ, R10.H1_H1 ;  /* 0x3000000aff0a7230 */ /* 0x000fe40000004100 */
[----:B------:R-:W-:Y:S01]  /*13680*/  FFMA.FTZ R28, R28, R24, -R21 ;  /* 0x000000181c1c7223 */ /* 0x000fe20000010815 */
[----:B------:R-:W-:Y:S01]  /*13690*/  HADD2.F32 R0, -RZ, R46.H1_H1 ;  /* 0x3000002eff007230 */ /* 0x000fe20000004100 */
[----:B------:R-:W-:Y:S01]  /*136a0*/  F2FP.F16.E4M3.UNPACK_B R46, R3 ;  /* 0x00000003ff2e723e */ /* 0x000fe200020006ff */
[----:B------:R-:W-:-:S02]  /*136b0*/  HADD2.F32 R6, -RZ, R6.H1_H1 ;  /* 0x30000006ff067230 */ /* 0x000fc40000004100 */
[----:B------:R-:W-:Y:S01]  /*136c0*/  FMUL.FTZ R21, R48, R10 ;  /* 0x0000000a30157220 */ /* 0x000fe20000410000 */
[----:B------:R-:W-:Y:S01]  /*136d0*/  FFMA.FTZ R24, R50, R24, R33 ;  /* 0x0000001832187223 */ /* 0x000fe20000010021 */
[C---:B------:R-:W-:Y:S01]  /*136e0*/  FMUL.FTZ R25, R0.reuse, R10 ;  /* 0x0000000a00197220 */ /* 0x040fe20000410000 */
[----:B------:R-:W-:Y:S02]  /*136f0*/  HADD2.F32 R10, -RZ, R47.H0_H0 ;  /* 0x2000002fff0a7230 */ /* 0x000fe40000004100 */
[-C--:B------:R-:W-:Y:S01]  /*13700*/  FFMA.FTZ R33, R0, R6.reuse, -R21 ;  /* 0x0000000600217223 */ /* 0x080fe20000010815 */
[----:B------:R-:W-:Y:S02]  /*13710*/  HADD2.F32 R3, -RZ, R34.H0_H0 ;  /* 0x20000022ff037230 */ /* 0x000fe40000004100 */
[----:B------:R-:W-:Y:S01]  /*13720*/  FFMA.FTZ R14, R48, R6, R25 ;  /* 0x00000006300e7223 */ /* 0x000fe20000010019 */
[----:B------:R-:W-:Y:S01]  /*13730*/  HADD2.F32 R6, -RZ, R46.H0_H0 ;  /* 0x2000002eff067230 */ /* 0x000fe20000004100 */
[----:B------:R-:W-:Y:S01]  /*13740*/  F2FP.F16.E4M3.UNPACK_B R11, R11.H1 ;  /* 0x0000000bff0b723e */ /* 0x000fe200030006ff */
[----:B------:R-:W-:-:S02]  /*13750*/  HADD2.F32 R0, -RZ, R26.H0_H0 ;  /* 0x2000001aff007230 */ /* 0x000fc40000004100 */
[-C--:B------:R-:W-:Y:S01]  /*13760*/  FMUL.FTZ R21, R10, R3.reuse ;  /* 0x000000030a157220 */ /* 0x080fe20000410000 */
[----:B------:R-:W-:Y:S02]  /*13770*/  HADD2.F32 R48, -RZ, R47.H1_H1 ;  /* 0x3000002fff307230 */ /* 0x000fe40000004100 */
[C---:B------:R-:W-:Y:S01]  /*13780*/  FMUL.FTZ R3, R6.reuse, R3 ;  /* 0x0000000306037220 */ /* 0x040fe20000410000 */
[----:B------:R-:W-:Y:S02]  /*13790*/  HADD2.F32 R34, -RZ, R34.H1_H1 ;  /* 0x30000022ff227230 */ /* 0x000fe40000004100 */
[----:B------:R-:W-:Y:S01]  /*137a0*/  FFMA.FTZ R6, R6, R0, -R21 ;  /* 0x0000000006067223 */ /* 0x000fe20000010815 */
[----:B------:R-:W-:Y:S01]  /*137b0*/  HADD2.F32 R46, -RZ, R46.H1_H1 ;  /* 0x3000002eff2e7230 */ /* 0x000fe20000004100 */
[----:B------:R-:W-:Y:S01]  /*137c0*/  F2FP.F16.E4M3.UNPACK_B R50, R15.H1 ;  /* 0x0000000fff32723e */ /* 0x000fe200030006ff */
[----:B------:R-:W-:Y:S02]  /*137d0*/  HADD2.F32 R26, -RZ, R26.H1_H1 ;  /* 0x3000001aff1a7230 */ /* 0x000fe40000004100 */
[----:B------:R-:W-:Y:S01]  /*137e0*/  FMUL.FTZ R21, R48, R34 ;  /* 0x0000002230157220 */ /* 0x000fe20000410000 */
        /* <DEDUP_REMOVED lines=20> */
[----:B------:R-:W-:Y:S01]  /*13930*/  HADD2.F32 R7, -RZ, R7.H1_H1 ;  /* 0x30000007ff077230 */ /* 0x000fe20000004100 */
[----:B------:R-:W-:Y:S01]  /*13940*/  F2FP.SATFINITE.E4M3.F32.PACK_AB_MERGE_C R36, R36, R41, RZ ;  /* 0x000000292424723e */ /* 0x000fe200048070ff */
[--C-:B------:R-:W-:Y:S02]  /*13950*/  HADD2.F32 R50, -RZ, R48.reuse.H0_H0 ;  /* 0x20000030ff327230 */ /* 0x100fe40000004100 */
[-C--:B------:R-:W-:Y:S01]  /*13960*/  FMUL.FTZ R26, R51, R11.reuse ;  /* 0x0000000b331a7220 */ /* 0x080fe20000410000 */
[C---:B------:R-:W-:Y:S01]  /*13970*/  FMUL.FTZ R34, R49.reuse, R11 ;  /* 0x0000000b31227220 */ /* 0x040fe20000410000 */
[----:B------:R-:W-:Y:S01]  /*13980*/  FFMA.FTZ R11, R46, R0, R3 ;  /* 0x000000002e0b7223 */ /* 0x000fe20000010003 */
[----:B------:R-:W-:Y:S01]  /*13990*/  F2FP.F16.E4M3.UNPACK_B R0, R15 ;  /* 0x0000000fff00723e */ /* 0x000fe200020006ff */
[----:B------:R-:W-:Y:S01]  /*139a0*/  FFMA.FTZ R38, R49, R7, -R26 ;  /* 0x0000000731267223 */ /* 0x000fe2000001081a */
[----:B------:R-:W-:-:S02]  /*139b0*/  HADD2.F32 R15, -RZ, R48.H1_H1 ;  /* 0x30000030ff0f7230 */ /* 0x000fc40000004100 */
[----:B------:R-:W-:Y:S01]  /*139c0*/  FFMA.FTZ R46, R51, R7, R34 ;  /* 0x00000007332e7223 */ /* 0x000fe20000010022 */
[--C-:B------:R-:W-:Y:S01]  /*139d0*/  HADD2.F32 R3, -RZ, R29.reuse.H0_H0 ;  /* 0x2000001dff037230 */ /* 0x100fe20000004100 */
[----:B------:R-:W-:Y:S01]  /*139e0*/  F2FP.SATFINITE.E4M3.F32.PACK_AB_MERGE_C R33, R33, R4, RZ ;  /* 0x000000042121723e */ /* 0x000fe200048070ff */
[--C-:B------:R-:W-:Y:S01]  /*139f0*/  HADD2.F32 R48, -RZ, R0.reuse.H0_H0 ;  /* 0x20000000ff307230 */ /* 0x100fe20000004100 */
[----:B------:R-:W-:Y:S01]  /*13a00*/  F2FP.SATFINITE.E4M3.F32.PACK_AB_MERGE_C R38, R38, R47, RZ ;  /* 0x0000002f2626723e */ /* 0x000fe200048070ff */
[----:B------:R-:W-:Y:S01]  /*13a10*/  HADD2.F32 R49, -RZ, R0.H1_H1 ;  /* 0x30000000ff317230 */ /* 0x000fe20000004100 */
[----:B------:R-:W-:Y:S01]  /*13a20*/  F2FP.SATFINITE.E4M3.F32.PACK_AB_MERGE_C R43, R44, R43, RZ ;  /* 0x0000002b2c2b723e */ /* 0x000fe200048070ff */
[----:B------:R-:W-:Y:S02]  /*13a30*/  HADD2.F32 R29, -RZ, R29.H1_H1 ;  /* 0x3000001dff1d7230 */ /* 0x000fe40000004100 */
[----:B------:R-:W-:Y:S01]  /*13a40*/  FMUL.FTZ R7, R48, R3 ;  /* 0x0000000330077220 */ /* 0x000fe20000410000 */
[----:B------:R-:W-:-:S02]  /*13a50*/  HADD2.F32 R0, -RZ, R27.H0_H0 ;  /* 0x2000001bff007230 */ /* 0x000fc40000004100 */
[C---:B------:R-:W-:Y:S01]  /*13a60*/  FMUL.FTZ R3, R50.reuse, R3 ;  /* 0x0000000332037220 */ /* 0x040fe20000410000 */
[----:B------:R-:W-:Y:S02]  /*13a70*/  HADD2.F32 R27, -RZ, R27.H1_H1 ;  /* 0x3000001bff1b7230 */ /* 0x000fe40000004100 */
[-C--:B------:R-:W-:Y:S01]  /*13a80*/  FMUL.FTZ R26, R49, R29.reuse ;  /* 0x0000001d311a7220 */ /* 0x080fe20000410000 */
[C---:B------:R-:W-:Y:S01]  /*13a90*/  FMUL.FTZ R34, R15.reuse, R29 ;  /* 0x0000001d0f227220 */ /* 0x040fe20000410000 */
[-C--:B------:R-:W-:Y:S01]  /*13aa0*/  FFMA.FTZ R7, R50, R0.reuse, -R7 ;  /* 0x0000000032077223 */ /* 0x080fe20000010807 */
[----:B------:R-:W-:Y:S01]  /*13ab0*/  FFMA.FTZ R3, R48, R0, R3 ;  /* 0x0000000030037223 */ /* 0x000fe20000010003 */
[-C--:B------:R-:W-:Y:S01]  /*13ac0*/  FFMA.FTZ R26, R15, R27.reuse, -R26 ;  /* 0x0000001b0f1a7223 */ /* 0x080fe2000001081a */
[----:B------:R-:W-:Y:S01]  /*13ad0*/  FFMA.FTZ R34, R49, R27, R34 ;  /* 0x0000001b31227223 */ /* 0x000fe20000010022 */
[----:B------:R-:W-:Y:S02]  /*13ae0*/  F2FP.SATFINITE.E4M3.F32.PACK_AB_MERGE_C R14, R14, R45, RZ ;  /* 0x0000002d0e0e723e */ /* 0x000fe400048070ff */
[----:B------:R-:W-:-:S02]  /*13af0*/  F2FP.SATFINITE.E4M3.F32.PACK_AB_MERGE_C R11, R46, R11, RZ ;  /* 0x0000000b2e0b723e */ /* 0x000fc400048070ff */
[----:B------:R-:W-:Y:S02]  /*13b00*/  F2FP.SATFINITE.E4M3.F32.PACK_AB_MERGE_C R8, R8, R5, R39 ;  /* 0x000000050808723e */ /* 0x000fe40004807027 */
[----:B------:R-:W-:Y:S02]  /*13b10*/  F2FP.SATFINITE.E4M3.F32.PACK_AB_MERGE_C R4, R12, R35, R37 ;  /* 0x000000230c04723e */ /* 0x000fe40004807025 */
[----:B------:R-:W-:Y:S02]  /*13b20*/  F2FP.SATFINITE.E4M3.F32.PACK_AB_MERGE_C R5, R28, R9, R36 ;  /* 0x000000091c05723e */ /* 0x000fe40004807024 */
[----:B------:R-:W-:Y:S02]  /*13b30*/  F2FP.SATFINITE.E4M3.F32.PACK_AB_MERGE_C R6, R21, R6, R33 ;  /* 0x000000061506723e */ /* 0x000fe40004807021 */
[----:B------:R-:W-:Y:S02]  /*13b40*/  F2FP.SATFINITE.E4M3.F32.PACK_AB_MERGE_C R7, R26, R7, R38 ;  /* 0x000000071a07723e */ /* 0x000fe40004807026 */
[----:B------:R-:W-:-:S02]  /*13b50*/  F2FP.SATFINITE.E4M3.F32.PACK_AB_MERGE_C R9, R24, R13, R43 ;  /* 0x0000000d1809723e */ /* 0x000fc4000480702b */
[----:B------:R-:W-:Y:S01]  /*13b60*/  F2FP.SATFINITE.E4M3.F32.PACK_AB_MERGE_C R10, R25, R10, R14 ;  /* 0x0000000a190a723e */ /* 0x000fe2000480700e */
[----:B------:R4:W-:Y:S01]  /*13b70*/  STS.128 [R53+0x20400], R4 ;  /* 0x0204000435007388 */ /* 0x0009e20000000c00 */
[----:B------:R-:W-:-:S05]  /*13b80*/  F2FP.SATFINITE.E4M3.F32.PACK_AB_MERGE_C R11, R34, R3, R11 ;  /* 0x00000003220b723e */ /* 0x000fca000480700b */
[----:B------:R4:W-:Y:S02]  /*13b90*/  STS.128 [R20+0x20400], R8 ;  /* 0x0204000814007388 */ /* 0x0009e40000000c00 */
.L_x_414:
[----:B------:R-:W-:Y:S05]  /*13ba0*/  BSYNC B0 ;  /* 0x0000000000007941 */ /* 0x000fea0003800000 */
.L_x_392:
[----:B------:R-:W-:Y:S01]  /*13bb0*/  @!PT LDS RZ, [RZ] ;  /* 0x00000000fffff984 */ /* 0x000fe20000000800 */
[----:B------:R-:W-:Y:S01]  /*13bc0*/  @!PT LDS RZ, [RZ] ;  /* 0x00000000fffff984 */ /* 0x000fe20000000800 */
[----:B------:R-:W-:Y:S01]  /*13bd0*/  @!PT LDS RZ, [RZ] ;  /* 0x00000000fffff984 */ /* 0x000fe20000000800 */
[----:B------:R-:W-:Y:S01]  /*13be0*/  @!PT LDS RZ, [RZ] ;  /* 0x00000000fffff984 */ /* 0x000fe20000000800 */
[----:B------:R1:W-:Y:S06]  /*13bf0*/  MEMBAR.ALL.CTA ;  /* 0x0000000000007992 */ /* 0x0003ec0000008000 */
[----:B-1----:R-:W1:Y:S01]  /*13c00*/  FENCE.VIEW.ASYNC.S ;  /* 0x00000000000073c6 */ /* 0x002e620000000000 */
[----:B------:R-:W-:Y:S05]  /*13c10*/  WARPSYNC.ALL ;  /* 0x0000000000007948 */ /* 0x000fea0003800000 */
[----:B-1----:R-:W-:Y:S06]  /*13c20*/  BAR.SYNC.DEFER_BLOCKING 0xd, 0x100 ;  /* 0x0344000000007b1d */ /* 0x002fec0000010000 */
.L_x_390:
[----:B01----:R-:W-:-:S05]  /*13c30*/  IMAD.U32 R0, RZ, RZ, UR47 ;  /* 0x0000002fff007e24 */ /* 0x003fca000f8e00ff */
[----:B------:R-:W-:-:S13]  /*13c40*/  ISETP.NE.AND P0, PT, R0, 0x3, PT ;  /* 0x000000030000780c */ /* 0x000fda0003f05270 */
[----:B------:R-:W-:Y:S05]  /*13c50*/  @!P0 BRA `(.L_x_429) ;  /* 0x0000000000048947 */ /* 0x000fea0003800000 */
[----:B------:R-:W-:Y:S01]  /*13c60*/  BPT.TRAP 0x1 ;  /* 0x000000040000795c */ /* 0x000fe20000300000 */
.L_x_429:
[----:B------:R-:W2:Y:S01]  /*13c70*/  LDL R3, [R1] ;  /* 0x0000000001037983 */ /* 0x000ea20000100800 */
[----:B------:R-:W-:Y:S01]  /*13c80*/  IMAD R0, R152, 0x8, R19 ;  /* 0x0000000898007824 */ /* 0x000fe200078e0213 */
[----:B--2---:R-:W-:-:S04]  /*13c90*/  SHF.L.U32 R3, R3, 0x1f, RZ ;  /* 0x0000001f03037819 */ /* 0x004fc800000006ff */
[----:B------:R0:W1:Y:S01]  /*13ca0*/  SYNCS.PHASECHK.TRANS64.TRYWAIT P1, [R0+URZ+0x38830], R3 ;  /* 0x03883003000075a7 */ /* 0x000062000802017f */
[----:B------:R-:W-:Y:S05]  /*13cb0*/  @!P0 BRA `(.L_x_430) ;  /* 0x0000000000048947 */ /* 0x000fea0003800000 */
[----:B------:R-:W-:Y:S01]  /*13cc0*/  BPT.TRAP 0x1 ;  /* 0x000000040000795c */ /* 0x000fe20000300000 */
.L_x_430:
[----:B------:R-:W-:Y:S01]  /*13cd0*/  LOP3.LUT R31, R31, 0xffffff80, RZ, 0xc0, !PT ;  /* 0xffffff801f1f7812 */ /* 0x000fe200078ec0ff */
[----:B---34-:R-:W-:-:S03]  /*13ce0*/  IMAD.MOV.U32 R5, RZ, RZ, -0x2 ;  /* 0xfffffffeff057424 */ /* 0x018fc600078e00ff */
[----:B------:R-:W-:-:S04]  /*13cf0*/  IADD3 R31, R30, -R31, RZ ;  /* 0x8000001f1e1f7210 */ /* 0x000fc80007ffe0ff */
[----:B------:R-:W-:-:S04]  /*13d00*/  SHF.R.S32.HI R4, RZ, 0x1f, R31 ;  /* 0x0000001fff047819 */ /* 0x000fc8000001141f */
[----:B------:R-:W-:-:S04]  /*13d10*/  LEA.HI R4, R4, R31, RZ, 0x2 ;  /* 0x0000001f04047211 */ /* 0x000fc800078f10ff */
[----:B------:R-:W-:-:S05]  /*13d20*/  LOP3.LUT R4, R4, 0x7ffffffc, RZ, 0xc0, !PT ;  /* 0x7ffffffc04047812 */ /* 0x000fca00078ec0ff */
[----:B------:R-:W-:Y:S01]  /*13d30*/  IMAD.IADD R4, R31, 0x1, -R4 ;  /* 0x000000011f047824 */ /* 0x000fe200078e0a04 */
[----:B-1----:R-:W-:Y:S06]  /*13d40*/  @P1 BRA `(.L_x_431) ;  /* 0x0000000000081947 */ /* 0x002fec0003800000 */
[----:B------:R-:W1:Y:S02]  /*13d50*/  SYNCS.PHASECHK.TRANS64.TRYWAIT P1, [R0+URZ+0x38830], R3 ;  /* 0x03883003000075a7 */ /* 0x000e64000802017f */
[----:B-1----:R-:W-:Y:S05]  /*13d60*/  @!P1 BRA `(.L_x_432) ;  /* 0x0000011800a09947 */ /* 0x002fea0003800000 */
.L_x_431:
[----:B------:R-:W2:Y:S01]  /*13d70*/  S2R R6, SR_TID.X ;  /* 0x0000000000067919 */ /* 0x000ea20000002100 */
[----:B------:R-:W-:Y:S05]  /*13d80*/  WARPSYNC.ALL ;  /* 0x0000000000007948 */ /* 0x000fea0003800000 */
[----:B------:R-:W-:Y:S02]  /*13d90*/  IMAD R14, R4, R5, 0x80 ;  /* 0x00000080040e7424 */ /* 0x000fe400078e0205 */
[----:B------:R-:W-:Y:S01]  /*13da0*/  IMAD.MOV.U32 R151, RZ, RZ, RZ ;  /* 0x000000ffff977224 */ /* 0x000fe200078e00ff */
[----:B--2---:R-:W-:-:S04]  /*13db0*/  LOP3.LUT R6, R6, 0x7f, RZ, 0xc0, !PT ;  /* 0x0000007f06067812 */ /* 0x004fc800078ec0ff */
[----:B------:R-:W-:Y:S02]  /*13dc0*/  ISETP.NE.AND P1, PT, R6, RZ, PT ;  /* 0x000000ff0600720c */ /* 0x000fe40003f25270 */
[----:B01----:R-:W-:Y:S01]  /*13dd0*/  IADD3 R3, R19, 0x28400, RZ ;  /* 0x0002840013037810 */ /* 0x003fe20007ffe0ff */
[----:B------:R-:W-:Y:S01]  /*13de0*/  IMAD.MOV.U32 R5, RZ, RZ, 0x40000040 ;  /* 0x40000040ff057424 */ /* 0x000fe200078e00ff */
[----:B------:R-:W-:Y:S01]  /*13df0*/  R2UR UR12, R32 ;  /* 0x00000000200c72ca */ /* 0x000fe200000e0000 */
[----:B------:R-:W-:Y:S01]  /*13e00*/  UMOV UR13, 0x40000040 ;  /* 0x40000040000d7882 */ /* 0x000fe20000000000 */
[----:B------:R-:W-:Y:S01]  /*13e10*/  SHF.R.U32.HI R3, RZ, 0x4, R3 ;  /* 0x00000004ff037819 */ /* 0x000fe20000011603 */
[----:B-----5:R-:W-:Y:S01]  /*13e20*/  WARPGROUP.ARRIVE ;  /* 0x00000000000079c5 */ /* 0x020fe20000000000 */
[----:B------:R-:W-:Y:S01]  /*13e30*/  R2UR UR15, R5 ;  /* 0x00000000050f72ca */ /* 0x000fe200000e0000 */
[----:B------:R-:W-:Y:S01]  /*13e40*/  UMOV UR9, 0x40000040 ;  /* 0x4000004000097882 */ /* 0x000fe20000000000 */
[----:B------:R-:W-:Y:S01]  /*13e50*/  LOP3.LUT R3, R3, 0x3fff, RZ, 0xc0, !PT ;  /* 0x00003fff03037812 */ /* 0x000fe200078ec0ff */
[----:B------:R-:W-:Y:S01]  /*13e60*/  UMOV UR5, 0x40000040 ;  /* 0x4000004000057882 */ /* 0x000fe20000000000 */
[----:B------:R-:W-:Y:S01]  /*13e70*/  MOV R7, 0x40000040 ;  /* 0x4000004000077802 */ /* 0x000fe20000000f00 */
[----:B------:R-:W-:Y:S01]  /*13e80*/  UMOV UR17, 0x40000040 ;  /* 0x4000004000117882 */ /* 0x000fe20000000000 */
[----:B------:R-:W-:Y:S01]  /*13e90*/  LOP3.LUT R13, R3, 0x10000, RZ, 0xfc, !PT ;  /* 0x00010000030d7812 */ /* 0x000fe200078efcff */
[----:B------:R-:W-:Y:S01]  /*13ea0*/  UMOV UR21, 0x40000040 ;  /* 0x4000004000157882 */ /* 0x000fe20000000000 */
[----:B------:R-:W-:Y:S01]  /*13eb0*/  R2UR UR11, R7 ;  /* 0x00000000070b72ca */ /* 0x000fe200000e0000 */
[----:B------:R-:W-:Y:S01]  /*13ec0*/  ULOP3.LUT UR12, UR12, 0x10000, URZ, 0xfc, !UPT ;  /* 0x000100000c0c7892 */ /* 0x000fe2000f8efc3f */
[----:B------:R-:W-:Y:S01]  /*13ed0*/  IMAD.MOV.U32 R7, RZ, RZ, 0x40000040 ;  /* 0x40000040ff077424 */ /* 0x000fe200078e00ff */
[----:B------:R-:W-:Y:S01]  /*13ee0*/  UMOV UR25, 0x40000040 ;  /* 0x4000004000197882 */ /* 0x000fe20000000000 */
[----:B------:R-:W-:Y:S01]  /*13ef0*/  IMAD R4, R152, 0x800, R13 ;  /* 0x0000080098047824 */ /* 0x000fe200078e020d */
[----:B------:R-:W-:Y:S01]  /*13f00*/  UIADD3 UR8, UR12, 0x2, URZ ;  /* 0x000000020c087890 */ /* 0x000fe2000fffe03f */
[----:B------:R-:W-:Y:S01]  /*13f10*/  MOV R5, 0x40000040 ;  /* 0x4000004000057802 */ /* 0x000fe20000000f00 */
[----:B------:R-:W-:Y:S01]  /*13f20*/  UIADD3 UR4, UR12, 0x4, URZ ;  /* 0x000000040c047890 */ /* 0x000fe2000fffe03f */
[C---:B------:R-:W-:Y:S01]  /*13f30*/  VIADD R6, R4.reuse, 0x2 ;  /* 0x0000000204067836 */ /* 0x040fe20000000000 */
[----:B------:R-:W-:Y:S01]  /*13f40*/  R2UR UR14, R4 ;  /* 0x00000000040e72ca */ /* 0x000fe200000e0000 */
[----:B------:R-:W-:Y:S01]  /*13f50*/  UIADD3 UR16, UR12, 0x6, URZ ;  /* 0x000000060c107890 */ /* 0x000fe2000fffe03f */
[----:B------:R-:W-:Y:S01]  /*13f60*/  R2UR UR7, R7 ;  /* 0x00000000070772ca */ /* 0x000fe200000e0000 */
[----:B------:R-:W-:Y:S01]  /*13f70*/  UIADD3 UR20, UR12, 0x400, URZ ;  /* 0x000004000c147890 */ /* 0x000fe2000fffe03f */
[----:B------:R-:W-:Y:S01]  /*13f80*/  R2UR UR10, R6 ;  /* 0x00000000060a72ca */ /* 0x000fe200000e0000 */
[----:B------:R-:W-:Y:S01]  /*13f90*/  VIADD R6, R4, 0x4 ;  /* 0x0000000404067836 */ /* 0x000fe20000000000 */
[----:B------:R-:W-:Y:S01]  /*13fa0*/  MOV R7, 0x40000040 ;  /* 0x4000004000077802 */ /* 0x000fe20000000f00 */
[----:B------:R-:W-:Y:S01]  /*13fb0*/  UIADD3 UR24, UR12, 0x402, URZ ;  /* 0x000004020c187890 */ /* 0x000fe2000fffe03f */
[----:B------:R-:W-:Y:S01]  /*13fc0*/  R2UR UR35, R5 ;  /* 0x00000000052372ca */ /* 0x000fe200000e0000 */
[----:B------:R-:W-:Y:S01]  /*13fd0*/  UIADD3 UR28, UR12, 0x404, URZ ;  /* 0x000004040c1c7890 */ /* 0x000fe2000fffe03f */
[----:B------:R-:W-:Y:S01]  /*13fe0*/  R2UR UR6, R6 ;  /* 0x00000000060672ca */ /* 0x000fe200000e0000 */
[----:B------:R-:W-:Y:S01]  /*13ff0*/  VIADD R6, R4, 0x6 ;  /* 0x0000000604067836 */ /* 0x000fe20000000000 */
[----:B------:R-:W-:Y:S01]  /*14000*/  R2UR UR19, R7 ;  /* 0x00000000071372ca */ /* 0x000fe200000e0000 */
[----:B------:R-:W-:Y:S01]  /*14010*/  QGMMA.64x128x32.F32.E4M3.E4M3 R24, gdesc[UR12], RZ, !UPT, gsb0 ;  /* 0x01e000000c1879f3 */ /* 0x000fe2000c0008ff */
[----:B------:R-:W-:Y:S01]  /*14020*/  IMAD.MOV.U32 R7, RZ, RZ, 0x40000040 ;  /* 0x40000040ff077424 */ /* 0x000fe200078e00ff */
[----:B------:R-:W-:Y:S01]  /*14030*/  UMOV UR29, 0x40000040 ;  /* 0x40000040001d7882 */ /* 0x000fe20000000000 */
[----:B------:R-:W-:Y:S01]  /*14040*/  R2UR UR18, R6 ;  /* 0x00000000061272ca */ /* 0x000fe200000e0000 */
[----:B------:R-:W-:Y:S01]  /*14050*/  VIADD R6, R4, 0x400 ;  /* 0x0000040004067836 */ /* 0x000fe20000000000 */
[----:B------:R-:W-:Y:S01]  /*14060*/  UIADD3 UR32, UR12, 0x406, URZ ;  /* 0x000004060c207890 */ /* 0x000fe2000fffe03f */
[----:B------:R-:W-:Y:S01]  /*14070*/  R2UR UR23, R7 ;  /* 0x00000000071772ca */ /* 0x000fe200000e0000 */
[----:B------:R-:W-:Y:S01]  /*14080*/  UMOV UR33, 0x40000040 ;  /* 0x4000004000217882 */ /* 0x000fe20000000000 */
[----:B------:R-:W-:Y:S01]  /*14090*/  MOV R7, 0x40000040 ;  /* 0x4000004000077802 */ /* 0x000fe20000000f00 */
[----:B------:R-:W-:Y:S01]  /*140a0*/  IMAD.IADD R14, R14, 0x1, R127 ;  /* 0x000000010e0e7824 */ /* 0x000fe200078e027f */
[----:B------:R-:W-:Y:S01]  /*140b0*/  R2UR UR22, R6 ;  /* 0x00000000061672ca */ /* 0x000fe200000e0000 */
[----:B------:R-:W-:Y:S01]  /*140c0*/  VIADD R6, R4, 0x402 ;  /* 0x0000040204067836 */ /* 0x000fe20000000000 */
[----:B------:R-:W-:Y:S01]  /*140d0*/  R2UR UR27, R7 ;  /* 0x00000000071b72ca */ /* 0x000fe200000e0000 */
[----:B------:R-:W-:Y:S01]  /*140e0*/  IMAD.MOV.U32 R7, RZ, RZ, 0x40000040 ;  /* 0x40000040ff077424 */ /* 0x000fe200078e00ff */
[----:B------:R-:W-:Y:S01]  /*140f0*/  ULDC UR48, c[0x0][0x988] ;  /* 0x0002620000307ab9 */ /* 0x000fe20000000800 */
[----:B------:R-:W-:Y:S01]  /*14100*/  @!P1 VIADD R0, R0, 0x38840 ;  /* 0x0003884000009836 */ /* 0x000fe20000000000 */
[----:B------:R-:W-:Y:S01]  /*14110*/  R2UR UR26, R6 ;  /* 0x00000000061a72ca */ /* 0x000fe200000e0000 */
[C---:B------:R-:W-:Y:S01]  /*14120*/  VIADD R6, R4.reuse, 0x404 ;  /* 0x0000040404067836 */ /* 0x040fe20000000000 */
[----:B------:R-:W-:Y:S01]  /*14130*/  R2UR UR31, R7 ;  /* 0x00000000071f72ca */ /* 0x000fe200000e0000 */
[----:B------:R-:W-:Y:S01]  /*14140*/  VIADD R4, R4, 0x406 ;  /* 0x0000040604047836 */ /* 0x000fe20000000000 */
[----:B------:R-:W-:Y:S01]  /*14150*/  @!P1 PRMT R0, RZ, 0x654, R0 ;  /* 0x00000654ff009816 */ /* 0x000fe20000000000 */
[--C-:B------:R-:W-:Y:S01]  /*14160*/  IMAD.MOV.U32 R149, RZ, RZ, R151.reuse ;  /* 0x000000ffff957224 */ /* 0x100fe200078e0097 */
[----:B------:R-:W-:Y:S01]  /*14170*/  R2UR UR30, R6 ;  /* 0x00000000061e72ca */ /* 0x000fe200000e0000 */
[--C-:B------:R-:W-:Y:S01]  /*14180*/  IMAD.MOV.U32 R148, RZ, RZ, R151.reuse ;  /* 0x000000ffff947224 */ /* 0x100fe200078e0097 */
[----:B------:R-:W-:Y:S01]  /*14190*/  R2UR UR34, R4 ;  /* 0x00000000042272ca */ /* 0x000fe200000e0000 */
[--C-:B------:R-:W-:Y:S01]  /*141a0*/  IMAD.MOV.U32 R147, RZ, RZ, R151.reuse ;  /* 0x000000ffff937224 */ /* 0x100fe200078e0097 */
[-C--:B------:R-:W-:Y:S01]  /*141b0*/  MOV R150, R151.reuse ;  /* 0x0000009700967202 */ /* 0x080fe20000000f00 */
        /* <DEDUP_REMOVED lines=43> */
[----:B------:R-:W-:Y:S01]  /*14470*/  IMAD.U32 R166, RZ, RZ, UR6 ;  /* 0x00000006ffa67e24 */ /* 0x000fe2000f8e00ff */
[----:B------:R-:W-:Y:S02]  /*14480*/  WARPGROUP.DEPBAR.LE gsb0, 0x0 ;  /* 0x00008000000079c5 */ /* 0x000fe40000010000 */
[----:B------:R-:W-:-:S06]  /*14490*/  WARPGROUP.ARRIVE ;  /* 0x00000000000079c5 */ /* 0x000fcc0000000000 */
        /* <DEDUP_REMOVED lines=60> */
[----:B------:R-:W3:Y:S01]  /*14860*/  MUFU.TANH R29, R29 ;  /* 0x0000001d001d7308 */ /* 0x000ee20000002400 */
[----:B--2---:R-:W-:-:S02]  /*14870*/  IMAD R30, R153, -0x80, R14 ;  /* 0xffffff80991e7824 */ /* 0x004fc400078e020e */
[C---:B------:R-:W-:Y:S01]  /*14880*/  FMUL.FTZ R58, R2.reuse, R58 ;  /* 0x0000003a023a7220 */ /* 0x040fe20000410000 */
[C---:B------:R-:W-:Y:S01]  /*14890*/  FMUL.FTZ R61, R2.reuse, R61 ;  /* 0x0000003d023d7220 */ /* 0x040fe20000410000 */
[C---:B------:R-:W-:Y:S01]  /*148a0*/  FMUL.FTZ R64, R2.reuse, R64 ;  /* 0x0000004002407220 */ /* 0x040fe20000410000 */
[----:B------:R-:W-:Y:S01]  /*148b0*/  FMUL.FTZ R75, R2, R75 ;  /* 0x0000004b024b7220 */ /* 0x000fe20000410000 */
[----:B------:R-:W-:Y:S01]  /*148c0*/  ISETP.GT.AND P2, PT, R30, RZ, PT ;  /* 0x000000ff1e00720c */ /* 0x000fe20003f44270 */
[----:B------:R-:W-:Y:S01]  /*148d0*/  FMUL.FTZ R62, R2, R62 ;  /* 0x0000003e023e7220 */ /* 0x000fe20000410000 */
[----:B------:R-:W2:Y:S01]  /*148e0*/  MUFU.TANH R4, R27 ;  /* 0x0000001b00047308 */ /* 0x000ea20000002400 */
[----:B------:R-:W-:Y:S01]  /*148f0*/  ISETP.GT.AND P3, PT, R30, 0x1, PT ;  /* 0x000000011e00780c */ /* 0x000fe20003f64270 */
[----:B------:R-:W-:Y:S01]  /*14900*/  FMUL.FTZ R68, R2, R68 ;  /* 0x0000004402447220 */ /* 0x000fe20000410000 */
[----:B------:R-:W-:Y:S01]  /*14910*/  ISETP.GT.AND P4, PT, R30, 0x8, PT ;  /* 0x000000081e00780c */ /* 0x000fe20003f84270 */
[----:B------:R-:W-:Y:S01]  /*14920*/  FMUL.FTZ R66, R2, R66 ;  /* 0x0000004202427220 */ /* 0x000fe20000410000 */
[----:B------:R-:W-:Y:S01]  /*14930*/  ISETP.GT.AND P5, PT, R30, 0x9, PT ;  /* 0x000000091e00780c */ /* 0x000fe20003fa4270 */
[----:B------:R-:W-:Y:S01]  /*14940*/  FMUL.FTZ R69, R2, R69 ;  /* 0x0000004502457220 */ /* 0x000fe20000410000 */
[----:B0-----:R-:W-:Y:S01]  /*14950*/  FSEL R95, R28, -INF , P4 ;  /* 0xff8000001c5f7808 */ /* 0x001fe20002000000 */
[----:B------:R-:W0:Y:S01]  /*14960*/  MUFU.TANH R32, R32 ;  /* 0x0000002000207308 */ /* 0x000e220000002400 */
[----:B-1----:R-:W-:Y:S01]  /*14970*/  FSEL R3, R3, -INF , P2 ;  /* 0xff80000003037808 */ /* 0x002fe20001000000 */
[C---:B------:R-:W-:Y:S01]  /*14980*/  FMUL.FTZ R72, R2.reuse, R72 ;  /* 0x0000004802487220 */ /* 0x040fe20000410000 */
[----:B---3--:R-:W-:Y:S01]  /*14990*/  FSEL R97, R29, -INF , P5 ;  /* 0xff8000001d617808 */ /* 0x008fe20002800000 */
[C---:B------:R-:W-:Y:S01]  /*149a0*/  FMUL.FTZ R70, R2.reuse, R70 ;  /* 0x0000004602467220 */ /* 0x040fe20000410000 */
[----:B------:R-:W-:Y:S01]  /*149b0*/  FSEL R5, R5, -INF , P4 ;  /* 0xff80000005057808 */ /* 0x000fe20002000000 */
[----:B------:R-:W-:Y:S01]  /*149c0*/  FMUL.FTZ R76, R2, R76 ;  /* 0x0000004c024c7220 */ /* 0x000fe20000410000 */
[----:B------:R-:W-:Y:S01]  /*149d0*/  ISETP.GT.AND P4, PT, R30, 0x18, PT ;  /* 0x000000181e00780c */ /* 0x000fe20003f84270 */
[----:B------:R1:W-:Y:S01]  /*149e0*/  MUFU.TANH R9, R34 ;  /* 0x0000002200097308 */ /* 0x0003e20000002400 */
[----:B--2---:R-:W-:Y:S01]  /*149f0*/  FSEL R4, R4, -INF , P3 ;  /* 0xff80000004047808 */ /* 0x004fe20001800000 */
[C---:B------:R-:W-:Y:S01]  /*14a00*/  FMUL.FTZ R74, R2.reuse, R74 ;  /* 0x0000004a024a7220 */ /* 0x040fe20000410000 */
[C---:B------:R-:W-:Y:S01]  /*14a10*/  FMUL.FTZ R80, R2.reuse, R80 ;  /* 0x0000005002507220 */ /* 0x040fe20000410000 */
[C---:B------:R-:W-:Y:S01]  /*14a20*/  FMUL.FTZ R78, R2.reuse, R78 ;  /* 0x0000004e024e7220 */ /* 0x040fe20000410000 */
[C---:B------:R-:W-:Y:S01]  /*14a30*/  FMUL.FTZ R81, R2.reuse, R81 ;  /* 0x0000005102517220 */ /* 0x040fe20000410000 */
[C---:B------:R-:W-:Y:S01]  /*14a40*/  FMUL.FTZ R84, R2.reuse, R84 ;  /* 0x0000005402547220 */ /* 0x040fe20000410000 */
[C---:B------:R-:W-:Y:S01]  /*14a50*/  FMUL.FTZ R82, R2.reuse, R82 ;  /* 0x0000005202527220 */ /* 0x040fe20000410000 */
[----:B------:R-:W2:Y:S01]  /*14a60*/  MUFU.TANH R33, R33 ;  /* 0x0000002100217308 */ /* 0x000ea20000002400 */
[----:B-1----:R-:W-:Y:S01]  /*14a70*/  FSEL R34, R25, -INF , P3 ;  /* 0xff80000019227808 */ /* 0x002fe20001800000 */
[----:B------:R-:W-:Y:S01]  /*14a80*/  FMUL.FTZ R83, R2, R83 ;  /* 0x0000005302537220 */ /* 0x000fe20000410000 */
[----:B------:R-:W-:Y:S01]  /*14a90*/  ISETP.GT.AND P3, PT, R30, 0x11, PT ;  /* 0x000000111e00780c */ /* 0x000fe20003f64270 */
[C---:B------:R-:W-:Y:S01]  /*14aa0*/  FMUL.FTZ R86, R2.reuse, R86 ;  /* 0x0000005602567220 */ /* 0x040fe20000410000 */
[----:B------:R-:W-:Y:S01]  /*14ab0*/  FMUL.FTZ R87, R2, R87 ;  /* 0x0000005702577220 */ /* 0x000fe20000410000 */
[----:B------:R1:W-:Y:S02]  /*14ac0*/  @!P1 SYNCS.ARRIVE.TRANS64.RED.A1T0 RZ, [R0+URZ], RZ ;  /* 0x000000ff00ff99a7 */ /* 0x0003e4000810043f */
[----:B------:R3:W-:Y:S08]  /*14ad0*/  MUFU.TANH R6, R49 ;  /* 0x0000003100067308 */ /* 0x0007f00000002400 */
[----:B------:R-:W4:Y:S01]  /*14ae0*/  MUFU.TANH R7, R31 ;  /* 0x0000001f00077308 */ /* 0x000f220000002400 */
[----:B---3--:R-:W-:-:S02]  /*14af0*/  FSEL R49, R24, -INF , P2 ;  /* 0xff80000018317808 */ /* 0x008fc40001000000 */
[----:B------:R-:W-:Y:S02]  /*14b00*/  ISETP.GT.AND P2, PT, R30, 0x10, PT ;  /* 0x000000101e00780c */ /* 0x000fe40003f44270 */
[----:B------:R-:W-:Y:S02]  /*14b10*/  FMNMX.FTZ R24, R49, R34, !PT ;  /* 0x0000002231187209 */ /* 0x000fe40007810000 */
[----:B0-----:R-:W-:Y:S01]  /*14b20*/  FSEL R99, R32, -INF , P2 ;  /* 0xff80000020637808 */ /* 0x001fe20001000000 */
[----:B------:R-:W-:Y:S01]  /*14b30*/  MUFU.TANH R36, R36 ;  /* 0x0000002400247308 */ /* 0x000fe20000002400 */
[----:B------:R-:W-:Y:S02]  /*14b40*/  FMNMX.FTZ R26, R95, R24, !PT ;  /* 0x000000185f1a7209 */ /* 0x000fe40007810000 */
[----:B--2---:R-:W-:Y:S02]  /*14b50*/  FSEL R101, R33, -INF , P3 ;  /* 0xff80000021657808 */ /* 0x004fe40001800000 */
[----:B------:R-:W-:-:S02]  /*14b60*/  FMNMX.FTZ R26, R97, R26, !PT ;  /* 0x0000001a611a7209 */ /* 0x000fc40007810000 */
[----:B------:R-:W-:Y:S01]  /*14b70*/  FSEL R9, R9, -INF , P2 ;  /* 0xff80000009097808 */ /* 0x000fe20001000000 */
[----:B------:R-:W-:Y:S01]  /*14b80*/  MUFU.TANH R37, R37 ;  /* 0x0000002500257308 */ /* 0x000fe20000002400 */
[----:B------:R-:W-:Y:S02]  /*14b90*/  FMNMX.FTZ R26, R99, R26, !PT ;  /* 0x0000001a631a7209 */ /* 0x000fe40007810000 */
[----:B----4-:R-:W-:Y:S02]  /*14ba0*/  FSEL R7, R7, -INF , P5 ;  /* 0xff80000007077808 */ /* 0x010fe40002800000 */
[C---:B------:R-:W-:Y:S02]  /*14bb0*/  ISETP.GT.AND P5, PT, R30.reuse, 0x19, PT ;  /* 0x000000191e00780c */ /* 0x040fe40003fa4270 */
[----:B------:R-:W-:Y:S01]  /*14bc0*/  FMNMX.FTZ R28, R101, R26, !PT ;  /* 0x0000001a651c7209 */ /* 0x000fe20007810000 */
[----:B------:R-:W0:Y:S01]  /*14bd0*/  MUFU.TANH R11, R35 ;  /* 0x00000023000b7308 */ /* 0x000e220000002400 */
[----:B------:R-:W-:-:S07]  /*14be0*/  ISETP.GT.AND P2, PT, R30, 0x20, PT ;  /* 0x000000201e00780c */ /* 0x000fce0003f44270 */
[----:B------:R-:W-:Y:S08]  /*14bf0*/  MUFU.TANH R40, R40 ;  /* 0x0000002800287308 */ /* 0x000ff00000002400 */
[----:B------:R-:W2:Y:S01]  /*14c00*/  MUFU.TANH R15, R38 ;  /* 0x00000026000f7308 */ /* 0x000ea20000002400 */
[----:B0-----:R-:W-:Y:S02]  /*14c10*/  FSEL R11, R11, -INF , P3 ;  /* 0xff8000000b0b7808 */ /* 0x001fe40001800000 */
[----:B------:R-:W-:-:S05]  /*14c20*/  ISETP.GT.AND P3, PT, R30, 0x21, PT ;  /* 0x000000211e00780c */ /* 0x000fca0003f64270 */
[----:B------:R-:W-:Y:S08]  /*14c30*/  MUFU.TANH R41, R41 ;  /* 0x0000002900297308 */ /* 0x000ff00000002400 */
[----:B------:R-:W0:Y:S01]  /*14c40*/  MUFU.TANH R21, R39 ;  /* 0x0000002700157308 */ /* 0x000e220000002400 */
[----:B--2---:R-:W-:-:S07]  /*14c50*/  FSEL R15, R15, -INF , P4 ;  /* 0xff8000000f0f7808 */ /* 0x004fce0002000000 */
[----:B------:R-:W-:Y:S08]  /*14c60*/  MUFU.TANH R44, R44 ;  /* 0x0000002c002c7308 */ /* 0x000ff00000002400 */
[----:B------:R2:W-:Y:S01]  /*14c70*/  MUFU.TANH R39, R55 ;  /* 0x0000003700277308 */ /* 0x0005e20000002400 */
[----:B0-----:R-:W-:-:S07]  /*14c80*/  FSEL R21, R21, -INF , P5 ;  /* 0xff80000015157808 */ /* 0x001fce0002800000 */
[----:B------:R-:W0:Y:S01]  /*14c90*/  MUFU.TANH R42, R42 ;  /* 0x0000002a002a7308 */ /* 0x000e220000002400 */
[----:B--2---:R-:W-:Y:S02]  /*14ca0*/  FSEL R55, R36, -INF , P4 ;  /* 0xff80000024377808 */ /* 0x004fe40002000000 */
[----:B------:R-:W-:Y:S02]  /*14cb0*/  ISETP.GT.AND P4, PT, R30, 0x28, PT ;  /* 0x000000281e00780c */ /* 0x000fe40003f84270 */
[----:B------:R-:W-:-:S03]  /*14cc0*/  FMNMX.FTZ R28, R55, R28, !PT ;  /* 0x0000001c371c7209 */ /* 0x000fc60007810000 */
        /* <DEDUP_REMOVED lines=14> */
[----:B------:R-:W2:Y:S08]  /*14db0*/  MUFU.TANH R31, R47 ;  /* 0x0000002f001f7308 */ /* 0x000eb00000002400 */
[----:B------:R3:W-:Y:S01]  /*14dc0*/  MUFU.TANH R47, R63 ;  /* 0x0000003f002f7308 */ /* 0x0007e20000002400 */
[----:B0-----:R-:W-:-:S07]  /*14dd0*/  FSEL R29, R46, -INF , P4 ;  /* 0xff8000002e1d7808 */ /* 0x001fce0002000000 */
[----:B------:R-:W0:Y:S01]  /*14de0*/  MUFU.TANH R52, R52 ;  /* 0x0000003400347308 */ /* 0x000e220000002400 */
[----:B---3--:R-:W-:Y:S02]  /*14df0*/  FSEL R63, R41, -INF , P3 ;  /* 0xff800000293f7808 */ /* 0x008fe40001800000 */
[----:B------:R-:W-:Y:S02]  /*14e00*/  ISETP.GT.AND P3, PT, R30, 0x31, PT ;  /* 0x000000311e00780c */ /* 0x000fe40003f64270 */
[----:B------:R-:W-:Y:S02]  /*14e10*/  FMNMX.FTZ R28, R63, R28, !PT ;  /* 0x0000001c3f1c7209 */ /* 0x000fe40007810000 */
[----:B--2---:R-:W-:Y:S01]  /*14e20*/  FSEL R31, R31, -INF , P5 ;  /* 0xff8000001f1f7808 */ /* 0x004fe20002800000 */
[----:B------:R2:W-:Y:S08]  /*14e30*/  MUFU.TANH R10, R65 ;  /* 0x00000041000a7308 */ /* 0x0005f00000002400 */
[----:B------:R-:W3:Y:S01]  /*14e40*/  MUFU.TANH R50, R50 ;  /* 0x0000003200327308 */ /* 0x000ee20000002400 */
[----:B--2---:R-:W-:-:S02]  /*14e50*/  FSEL R65, R44, -INF , P4 ;  /* 0xff8000002c417808 */ /* 0x004fc40002000000 */
[----:B------:R-:W-:Y:S02]  /*14e60*/  ISETP.GT.AND P4, PT, R30, 0x38, PT ;  /* 0x000000381e00780c */ /* 0x000fe40003f84270 */
[----:B------:R-:W-:Y:S02]  /*14e70*/  FMNMX.FTZ R28, R65, R28, !PT ;  /* 0x0000001c411c7209 */ /* 0x000fe40007810000 */
[----:B0-----:R-:W-:Y:S01]  /*14e80*/  FSEL R103, R52, -INF , P4 ;  /* 0xff80000034677808 */ /* 0x001fe20002000000 */
[----:B------:R-:W0:Y:S08]  /*14e90*/  MUFU.TANH R53, R53 ;  /* 0x0000003500357308 */ /* 0x000e300000002400 */
[----:B------:R2:W-:Y:S01]  /*14ea0*/  MUFU.TANH R12, R67 ;  /* 0x00000043000c7308 */ /* 0x0005e20000002400 */
[----:B---3--:R-:W-:-:S07]  /*14eb0*/  FSEL R33, R50, -INF , P2 ;  /* 0xff80000032217808 */ /* 0x008fce0001000000 */
[----:B------:R-:W3:Y:S01]  /*14ec0*/  MUFU.TANH R35, R51 ;  /* 0x0000003300237308 */ /* 0x000ee20000002400 */
[----:B--2---:R-:W-:Y:S02]  /*14ed0*/  FSEL R67, R45, -INF , P5 ;  /* 0xff8000002d437808 */ /* 0x004fe40002800000 */
[C---:B------:R-:W-:Y:S02]  /*14ee0*/  ISETP.GT.AND P5, PT, R30.reuse, 0x39, PT ;  /* 0x000000391e00780c */ /* 0x040fe40003fa4270 */
[----:B------:R-:W-:Y:S02]  /*14ef0*/  FMNMX.FTZ R28, R67, R28, !PT ;  /* 0x0000001c431c7209 */ /* 0x000fe40007810000 */
[----:B0-----:R-:W-:Y:S01]  /*14f00*/  FSEL R105, R53, -INF , P5 ;  /* 0xff80000035697808 */ /* 0x001fe20002800000 */
[----:B------:R-:W-:Y:S01]  /*14f10*/  MUFU.TANH R56, R56 ;  /* 0x0000003800387308 */ /* 0x000fe20000002400 */
[----:B------:R-:W-:Y:S02]  /*14f20*/  FSEL R39, R39, -INF , P5 ;  /* 0xff80000027277808 */ /* 0x000fe40002800000 */
[----:B------:R-:W-:-:S04]  /*14f30*/  ISETP.GT.AND P5, PT, R30, 0x49, PT ;  /* 0x000000491e00780c */ /* 0x000fc80003fa4270 */
[----:B------:R-:W-:Y:S01]  /*14f40*/  FSEL R47, R47, -INF , P5 ;  /* 0xff8000002f2f7808 */ /* 0x000fe20002800000 */
[----:B------:R0:W-:Y:S01]  /*14f50*/  MUFU.TANH R20, R71 ;  /* 0x0000004700147308 */ /* 0x0001e20000002400 */
[----:B---3--:R-:W-:-:S07]  /*14f60*/  FSEL R35, R35, -INF , P3 ;  /* 0xff80000023237808 */ /* 0x008fce0001800000 */
[----:B------:R-:W2:Y:S01]  /*14f70*/  MUFU.TANH R54, R54 ;  /* 0x0000003600367308 */ /* 0x000ea20000002400 */
[----:B0-----:R-:W-:Y:S02]  /*14f80*/  FSEL R71, R48, -INF , P2 ;  /* 0xff80000030477808 */ /* 0x001fe40001000000 */
[----:B------:R-:W-:Y:S02]  /*14f90*/  ISETP.GT.AND P2, PT, R30, 0x40, PT ;  /* 0x000000401e00780c */ /* 0x000fe40003f44270 */
[----:B------:R-:W-:-:S03]  /*14fa0*/  FMNMX.FTZ R28, R71, R28, !PT ;  /* 0x0000001c471c7209 */ /* 0x000fc60007810000 */
[----:B------:R0:W-:Y:S08]  /*14fb0*/  MUFU.TANH R24, R73 ;  /* 0x0000004900187308 */ /* 0x0001f00000002400 */
[----:B------:R-:W3:Y:S01]  /*14fc0*/  MUFU.TANH R60, R60 ;  /* 0x0000003c003c7308 */ /* 0x000ee20000002400 */
[----:B0-----:R-:W-:Y:S01]  /*14fd0*/  FSEL R73, R6, -INF , P3 ;  /* 0xff80000006497808 */ /* 0x001fe20001800000 */
[----:B------:R-:W-:Y:S01]  /*14fe0*/  FMUL.FTZ R6, R2, R77 ;  /* 0x0000004d02067220 */ /* 0x000fe20000410000 */
[----:B------:R-:W-:-:S02]  /*14ff0*/  ISETP.GT.AND P3, PT, R30, 0x41, PT ;  /* 0x000000411e00780c */ /* 0x000fc40003f64270 */
[----:B------:R-:W-:Y:S02]  /*15000*/  FMNMX.FTZ R28, R73, R28, !PT ;  /* 0x0000001c491c7209 */ /* 0x000fe40007810000 */
[----:B--2---:R-:W-:Y:S01]  /*15010*/  FSEL R37, R54, -INF , P4 ;  /* 0xff80000036257808 */ /* 0x004fe20002000000 */
[----:B------:R-:W0:Y:S01]  /*15020*/  MUFU.TANH R58, R58 ;  /* 0x0000003a003a7308 */ /* 0x000e220000002400 */
[----:B------:R-:W-:Y:S02]  /*15030*/  FMNMX.FTZ R28, R103, R28, !PT ;  /* 0x0000001c671c7209 */ /* 0x000fe40007810000 */
[----:B------:R-:W-:Y:S02]  /*15040*/  ISETP.GT.AND P4, PT, R30, 0x48, PT ;  /* 0x000000481e00780c */ /* 0x000fe40003f84270 */
[----:B------:R-:W-:Y:S02]  /*15050*/  FMNMX.FTZ R28, R105, R28, !PT ;  /* 0x0000001c691c7209 */ /* 0x000fe40007810000 */
[----:B------:R-:W-:Y:S01]  /*15060*/  FSEL R77, R8, -INF , P3 ;  /* 0xff800000084d7808 */ /* 0x000fe20001800000 */
[----:B------:R-:W2:Y:S01]  /*15070*/  MUFU.TANH R61, R61 ;  /* 0x0000003d003d7308 */ /* 0x000ea20000002400 */
[----:B------:R-:W-:Y:S01]  /*15080*/  FMUL.FTZ R8, R2, R79 ;  /* 0x0000004f02087220 */ /* 0x000fe20000410000 */
[----:B---3--:R-:W-:-:S02]  /*15090*/  FSEL R79, R60, -INF , P4 ;  /* 0xff8000003c4f7808 */ /* 0x008fc40002000000 */
[----:B------:R-:W-:Y:S02]  /*150a0*/  FSEL R43, R43, -INF , P3 ;  /* 0xff8000002b2b7808 */ /* 0x000fe40001800000 */
[----:B------:R-:W-:Y:S02]  /*150b0*/  ISETP.GT.AND P3, PT, R30, 0x51, PT ;  /* 0x000000511e00780c */ /* 0x000fe40003f64270 */
[----:B------:R-:W3:Y:S01]  /*150c0*/  MUFU.TANH R64, R64 ;  /* 0x0000004000407308 */ /* 0x000ee20000002400 */
[----:B0-----:R-:W-:Y:S02]  /*150d0*/  FSEL R41, R58, -INF , P2 ;  /* 0xff8000003a297808 */ /* 0x001fe40001000000 */
[----:B------:R-:W-:Y:S02]  /*150e0*/  FSEL R109, R10, -INF , P3 ;  /* 0xff8000000a6d7808 */ /* 0x000fe40001800000 */
[----:B------:R-:W-:Y:S01]  /*150f0*/  FSEL R53, R12, -INF , P3 ;  /* 0xff8000000c357808 */ /* 0x000fe20001800000 */
[----:B------:R-:W-:Y:S01]  /*15100*/  FMUL.FTZ R12, R2, R85 ;  /* 0x00000055020c7220 */ /* 0x000fe20000410000 */
[----:B------:R-:W-:Y:S01]  /*15110*/  ISETP.GT.AND P3, PT, R30, 0x61, PT ;  /* 0x000000611e00780c */ /* 0x000fe20003f64270 */
[----:B------:R0:W4:Y:S01]  /*15120*/  MUFU.TANH R26, R75 ;  /* 0x0000004b001a7308 */ /* 0x0001220000002400 */
[----:B--2---:R-:W-:-:S02]  /*15130*/  FSEL R89, R61, -INF , P5 ;  /* 0xff8000003d597808 */ /* 0x004fc40002800000 */
[----:B------:R-:W-:Y:S02]  /*15140*/  ISETP.GT.AND P5, PT, R30, 0x59, PT ;  /* 0x000000591e00780c */ /* 0x000fe40003fa4270 */
[----:B------:R-:W-:-:S03]  /*15150*/  FSEL R117, R24, -INF , P3 ;  /* 0xff80000018757808 */ /* 0x000fc60001800000 */
[----:B------:R-:W2:Y:S01]  /*15160*/  MUFU.TANH R62, R62 ;  /* 0x0000003e003e7308 */ /* 0x000ea20000002400 */
[----:B0-----:R-:W-:Y:S02]  /*15170*/  FSEL R75, R56, -INF , P2 ;  /* 0xff800000384b7808 */ /* 0x001fe40001000000 */
[----:B------:R-:W-:Y:S02]  /*15180*/  ISETP.GT.AND P2, PT, R30, 0x50, PT ;  /* 0x000000501e00780c */ /* 0x000fe40003f44270 */
[----:B------:R-:W-:Y:S02]  /*15190*/  FMNMX.FTZ R28, R75, R28, !PT ;  /* 0x0000001c4b1c7209 */ /* 0x000fe40007810000 */
[----:B---3--:R-:W-:Y:S01]  /*151a0*/  FSEL R107, R64, -INF , P2 ;  /* 0xff800000406b7808 */ /* 0x008fe20001000000 */
[----:B------:R-:W0:Y:S01]  /*151b0*/  MUFU.TANH R68, R68 ;  /* 0x0000004400447308 */ /* 0x000e220000002400 */
[----:B------:R-:W-:Y:S02]  /*151c0*/  FMNMX.FTZ R28, R77, R28, !PT ;  /* 0x0000001c4d1c7209 */ /* 0x000fe40007810000 */
[----:B----4-:R-:W-:-:S02]  /*151d0*/  FSEL R85, R26, -INF , P3 ;  /* 0xff8000001a557808 */ /* 0x010fc40001800000 */
[----:B------:R-:W-:Y:S02]  /*151e0*/  FMNMX.FTZ R28, R79, R28, !PT ;  /* 0x0000001c4f1c7209 */ /* 0x000fe40007810000 */
[----:B------:R-:W-:Y:S01]  /*151f0*/  ISETP.GT.AND P3, PT, R30, 0x71, PT ;  /* 0x000000711e00780c */ /* 0x000fe20003f64270 */
[----:B------:R-:W3:Y:S01]  /*15200*/  MUFU.TANH R51, R66 ;  /* 0x0000004200337308 */ /* 0x000ee20000002400 */
[----:B------:R-:W-:Y:S02]  /*15210*/  FMNMX.FTZ R28, R89, R28, !PT ;  /* 0x0000001c591c7209 */ /* 0x000fe40007810000 */
[----:B--2---:R-:W-:Y:S02]  /*15220*/  FSEL R45, R62, -INF , P4 ;  /* 0xff8000003e2d7808 */ /* 0x004fe40002000000 */
[----:B------:R-:W-:Y:S02]  /*15230*/  ISETP.GT.AND P4, PT, R30, 0x58, PT ;  /* 0x000000581e00780c */ /* 0x000fe40003f84270 */
[----:B------:R-:W-:Y:S01]  /*15240*/  FMNMX.FTZ R28, R107, R28, !PT ;  /* 0x0000001c6b1c7209 */ /* 0x000fe20007810000 */
[----:B------:R2:W4:Y:S01]  /*15250*/  MUFU.TANH R14, R69 ;  /* 0x00000045000e7308 */ /* 0x0005220000002400 */
[----:B0-----:R-:W-:-:S02]  /*15260*/  FSEL R111, R68, -INF , P4 ;  /* 0xff800000446f7808 */ /* 0x001fc40002000000 */
[----:B------:R-:W-:-:S04]  /*15270*/  FMNMX.FTZ R28, R109, R28, !PT ;  /* 0x0000001c6d1c7209 */ /* 0x000fc80007810000 */
[----:B------:R-:W-:Y:S01]  /*15280*/  FMNMX.FTZ R28, R111, R28, !PT ;  /* 0x0000001c6f1c7209 */ /* 0x000fe20007810000 */
[----:B------:R-:W0:Y:S01]  /*15290*/  MUFU.TANH R72, R72 ;  /* 0x0000004800487308 */ /* 0x000e220000002400 */
[----:B---3--:R-:W-:Y:S02]  /*152a0*/  FSEL R51, R51, -INF , P2 ;  /* 0xff80000033337808 */ /* 0x008fe40001000000 */
[----:B------:R-:W-:Y:S02]  /*152b0*/  ISETP.GT.AND P2, PT, R30, 0x60, PT ;  /* 0x000000601e00780c */ /* 0x000fe40003f44270 */
[----:B--2---:R-:W-:-:S03]  /*152c0*/  FSEL R69, R20, -INF , P5 ;  /* 0xff80000014457808 */ /* 0x004fc60002800000 */
[----:B------:R-:W2:Y:S01]  /*152d0*/  MUFU.TANH R70, R70 ;  /* 0x0000004600467308 */ /* 0x000ea20000002400 */
[----:B----4-:R-:W-:Y:S02]  /*152e0*/  FSEL R113, R14, -INF , P5 ;  /* 0xff8000000e717808 */ /* 0x010fe40002800000 */
[----:B------:R-:W-:Y:S02]  /*152f0*/  ISETP.GT.AND P5, PT, R30, 0x69, PT ;  /* 0x000000691e00780c */ /* 0x000fe40003fa4270 */
[----:B------:R-:W-:-:S03]  /*15300*/  FMNMX.FTZ R28, R113, R28, !PT ;  /* 0x0000001c711c7209 */ /* 0x000fc60007810000 */
[----:B------:R-:W3:Y:S01]  /*15310*/  MUFU.TANH R76, R76 ;  /* 0x0000004c004c7308 */ /* 0x000ee20000002400 */
[----:B0-----:R-:W-:Y:S02]  /*15320*/  FSEL R115, R72, -INF , P2 ;  /* 0xff80000048737808 */ /* 0x001fe40001000000 */
[----:B------:R-:W-:Y:S02]  /*15330*/  MOV R72, R151 ;  /* 0x0000009700487202 */ /* 0x000fe40000000f00 */
[----:B------:R-:W-:-:S03]  /*15340*/  FMNMX.FTZ R28, R115, R28, !PT ;  /* 0x0000001c731c7209 */ /* 0x000fc60007810000 */
[----:B------:R-:W-:Y:S01]  /*15350*/  MUFU.TANH R74, R74 ;  /* 0x0000004a004a7308 */ /* 0x000fe20000002400 */
[----:B--2---:R-:W-:Y:S01]  /*15360*/  FSEL R61, R70, -INF , P4 ;  /* 0xff800000463d7808 */ /* 0x004fe20002000000 */
[----:B------:R-:W-:Y:S01]  /*15370*/  IMAD.MOV.U32 R70, RZ, RZ, R151 ;  /* 0x000000ffff467224 */ /* 0x000fe200078e0097 */
[----:B------:R-:W-:Y:S02]  /*15380*/  ISETP.GT.AND P4, PT, R30, 0x68, PT ;  /* 0x000000681e00780c */ /* 0x000fe40003f84270 */
[----:B------:R-:W-:-:S03]  /*15390*/  FMNMX.FTZ R28, R117, R28, !PT ;  /* 0x0000001c751c7209 */ /* 0x000fc60007810000 */
[----:B------:R-:W0:Y:S01]  /*153a0*/  MUFU.TANH R6, R6 ;  /* 0x0000000600067308 */ /* 0x000e220000002400 */
[----:B---3--:R-:W-:Y:S01]  /*153b0*/  FSEL R119, R76, -INF , P4 ;  /* 0xff8000004c777808 */ /* 0x008fe20002000000 */
[----:B------:R-:W-:-:S03]  /*153c0*/  IMAD.MOV.U32 R76, RZ, RZ, R151 ;  /* 0x000000ffff4c7224 */ /* 0x000fc600078e0097 */
[----:B------:R-:W-:-:S03]  /*153d0*/  FMNMX.FTZ R28, R119, R28, !PT ;  /* 0x0000001c771c7209 */ /* 0x000fc60007810000 */
[----:B------:R-:W-:Y:S08]  /*153e0*/  MUFU.TANH R80, R80 ;  /* 0x0000005000507308 */ /* 0x000ff00000002400 */
[----:B------:R-:W2:Y:S01]  /*153f0*/  MUFU.TANH R78, R78 ;  /* 0x0000004e004e7308 */ /* 0x000ea20000002400 */
[----:B0-----:R-:W-:-:S04]  /*15400*/  FSEL R121, R6, -INF , P5 ;  /* 0xff80000006797808 */ /* 0x001fc80002800000 */
[----:B------:R-:W-:-:S03]  /*15410*/  FMNMX.FTZ R28, R121, R28, !PT ;  /* 0x0000001c791c7209 */ /* 0x000fc60007810000 */
[----:B------:R0:W3:Y:S08]  /*15420*/  MUFU.TANH R10, R81 ;  /* 0x00000051000a7308 */ /* 0x0000f00000002400 */
[----:B------:R-:W4:Y:S01]  /*15430*/  MUFU.TANH R8, R8 ;  /* 0x0000000800087308 */ /* 0x000f220000002400 */
[----:B0-----:R-:W-:Y:S01]  /*15440*/  FSEL R81, R74, -INF , P2 ;  /* 0xff8000004a517808 */ /* 0x001fe20001000000 */
[----:B------:R-:W-:Y:S01]  /*15450*/  IMAD.MOV.U32 R74, RZ, RZ, R151 ;  /* 0x000000ffff4a7224 */ /* 0x000fe200078e0097 */
[----:B------:R-:W-:-:S02]  /*15460*/  ISETP.GT.AND P2, PT, R30, 0x70, PT ;  /* 0x000000701e00780c */ /* 0x000fc40003f44270 */
[----:B--2---:R-:W-:Y:S02]  /*15470*/  FSEL R91, R78, -INF , P4 ;  /* 0xff8000004e5b7808 */ /* 0x004fe40002000000 */
[----:B------:R-:W-:Y:S01]  /*15480*/  FSEL R123, R80, -INF , P2 ;  /* 0xff800000507b7808 */ /* 0x000fe20001000000 */
[----:B------:R-:W0:Y:S01]  /*15490*/  MUFU.TANH R84, R84 ;  /* 0x0000005400547308 */ /* 0x000e220000002400 */
[----:B------:R-:W-:Y:S01]  /*154a0*/  ISETP.GT.AND P4, PT, R30, 0x78, PT ;  /* 0x000000781e00780c */ /* 0x000fe20003f84270 */
[----:B------:R-:W-:Y:S01]  /*154b0*/  IMAD.MOV.U32 R80, RZ, RZ, R151 ;  /* 0x000000ffff507224 */ /* 0x000fe200078e0097 */
[----:B---3--:R-:W-:Y:S02]  /*154c0*/  FSEL R125, R10, -INF , P3 ;  /* 0xff8000000a7d7808 */ /* 0x008fe40001800000 */
[----:B------:R-:W-:Y:S02]  /*154d0*/  FMNMX.FTZ R28, R123, R28, !PT ;  /* 0x0000001c7b1c7209 */ /* 0x000fe40007810000 */
[----:B------:R-:W-:Y:S01]  /*154e0*/  FMNMX.FTZ R10, R3, R4, !PT ;  /* 0x00000004030a7209 */ /* 0x000fe20007810000 */
[----:B------:R-:W2:Y:S01]  /*154f0*/  MUFU.TANH R12, R12 ;  /* 0x0000000c000c7308 */ /* 0x000ea20000002400 */
[----:B----4-:R-:W-:-:S02]  /*15500*/  FSEL R93, R8, -INF , P5 ;  /* 0xff800000085d7808 */ /* 0x010fc40002800000 */
[----:B------:R-:W-:Y:S02]  /*15510*/  ISETP.GT.AND P5, PT, R30, 0x79, PT ;  /* 0x000000791e00780c */ /* 0x000fe40003fa4270 */
[----:B------:R-:W-:Y:S02]  /*15520*/  FMNMX.FTZ R28, R125, R28, !PT ;  /* 0x0000001c7d1c7209 */ /* 0x000fe40007810000 */
[----:B------:R-:W-:Y:S01]  /*15530*/  FMNMX.FTZ R10, R5, R10, !PT ;  /* 0x0000000a050a7209 */ /* 0x000fe20007810000 */
[----:B------:R-:W3:Y:S01]  /*15540*/  MUFU.TANH R82, R82 ;  /* 0x0000005200527308 */ /* 0x000ee20000002400 */
[----:B0-----:R-:W-:Y:S01]  /*15550*/  FSEL R129, R84, -INF , P4 ;  /* 0xff80000054817808 */ /* 0x001fe20002000000 */
[----:B------:R-:W-:Y:S01]  /*15560*/  IMAD.MOV.U32 R84, RZ, RZ, R151 ;  /* 0x000000ffff547224 */ /* 0x000fe200078e0097 */
[----:B------:R-:W-:Y:S02]  /*15570*/  MOV R78, R151 ;  /* 0x00000097004e7202 */ /* 0x000fe40000000f00 */
[----:B------:R-:W-:-:S03]  /*15580*/  FMNMX.FTZ R28, R129, R28, !PT ;  /* 0x0000001c811c7209 */ /* 0x000fc60007810000 */
[----:B------:R-:W0:Y:S01]  /*15590*/  MUFU.TANH R86, R86 ;  /* 0x0000005600567308 */ /* 0x000e220000002400 */
[----:B--2---:R-:W-:Y:S02]  /*155a0*/  FSEL R131, R12, -INF , P5 ;  /* 0xff8000000c837808 */ /* 0x004fe40002800000 */
[----:B------:R-:W-:Y:S02]  /*155b0*/  FMNMX.FTZ R12, R7, R10, !PT ;  /* 0x0000000a070c7209 */ /* 0x000fe40007810000 */
[----:B------:R-:W-:Y:S02]  /*155c0*/  FMNMX.FTZ R28, R131, R28, !PT ;  /* 0x0000001c831c7209 */ /* 0x000fe40007810000 */
[----:B------:R-:W-:Y:S01]  /*155d0*/  FMNMX.FTZ R12, R9, R12, !PT ;  /* 0x0000000c090c7209 */ /* 0x000fe20007810000 */
[----:B------:R-:W-:Y:S02]  /*155e0*/  MUFU.TANH R30, R87 ;  /* 0x00000057001e7308 */ /* 0x000fe40000002400 */
[----:B------:R-:W2:Y:S01]  /*155f0*/  SHFL.BFLY PT, R133, R28, 0x2, 0x1f ;  /* 0x0c401f001c857f89 */ /* 0x000ea200000e0000 */
[----:B------:R-:W-:-:S04]  /*15600*/  FMNMX.FTZ R12, R11, R12, !PT ;  /* 0x0000000c0b0c7209 */ /* 0x000fc80007810000 */
[----:B------:R-:W-:-:S04]  /*15610*/  FMNMX.FTZ R12, R15, R12, !PT ;  /* 0x0000000c0f0c7209 */ /* 0x000fc80007810000 */
[----:B------:R-:W-:-:S04]  /*15620*/  FMNMX.FTZ R14, R21, R12, !PT ;  /* 0x0000000c150e7209 */ /* 0x000fc80007810000 */
[----:B------:R-:W-:-:S04]  /*15630*/  FMNMX.FTZ R14, R25, R14, !PT ;  /* 0x0000000e190e7209 */ /* 0x000fc80007810000 */
[----:B------:R-:W-:-:S04]  /*15640*/  FMNMX.FTZ R14, R27, R14, !PT ;  /* 0x0000000e1b0e7209 */ /* 0x000fc80007810000 */
[----:B------:R-:W-:Y:S02]  /*15650*/  FMNMX.FTZ R14, R29, R14, !PT ;  /* 0x0000000e1d0e7209 */ /* 0x000fe40007810000 */
[----:B--2---:R-:W-:Y:S02]  /*15660*/  FMNMX.FTZ R133, R28, R133, !PT ;  /* 0x000000851c857209 */ /* 0x004fe40007810000 */
[----:B------:R-:W-:Y:S01]  /*15670*/  FMNMX.FTZ R20, R31, R14, !PT ;  /* 0x0000000e1f147209 */ /* 0x000fe20007810000 */
[----:B------:R2:W4:Y:S02]  /*15680*/  MUFU.TANH R28, R83 ;  /* 0x00000053001c7308 */ /* 0x0005240000002400 */
[----:B------:R-:W1:Y:S01]  /*15690*/  SHFL.BFLY PT, R6, R133, 0x1, 0x1f ;  /* 0x0c201f0085067f89 */ /* 0x000e6200000e0000 */
[----:B------:R-:W-:-:S04]  /*156a0*/  FMNMX.FTZ R20, R33, R20, !PT ;  /* 0x0000001421147209 */ /* 0x000fc80007810000 */
[----:B------:R-:W-:-:S04]  /*156b0*/  FMNMX.FTZ R20, R35, R20, !PT ;  /* 0x0000001423147209 */ /* 0x000fc80007810000 */
[----:B------:R-:W-:Y:S02]  /*156c0*/  FMNMX.FTZ R20, R37, R20, !PT ;  /* 0x0000001425147209 */ /* 0x000fe40007810000 */
[----:B-1----:R-:W-:Y:S01]  /*156d0*/  FMNMX.FTZ R167, R133, R6, !PT ;  /* 0x0000000685a77209 */ /* 0x002fe20007810000 */
[----:B------:R-:W-:-:S03]  /*156e0*/  IMAD.MOV.U32 R133, RZ, RZ, R151 ;  /* 0x000000ffff857224 */ /* 0x000fc600078e0097 */
[C---:B------:R-:W-:Y:S01]  /*156f0*/  FSETP.NEU.FTZ.AND P6, PT, R167.reuse, -INF , PT ;  /* 0xff800000a700780b */ /* 0x040fe20003fdd000 */
[----:B------:R-:W-:-:S05]  /*15700*/  FFMA.FTZ R6, R167, R166, -8 ;  /* 0xc1000000a7067423 */ /* 0x000fca00000100a6 */
[----:B------:R-:W-:-:S05]  /*15710*/  FSEL R44, R6, RZ, P6 ;  /* 0x000000ff062c7208 */ /* 0x000fca0003000000 */
[-CC-:B------:R-:W-:Y:S01]  /*15720*/  FFMA.FTZ R24, R55, R166.reuse, -R44.reuse ;  /* 0x000000a637187223 */ /* 0x180fe2000001082c */
[----:B--2---:R-:W-:-:S01]  /*15730*/  FFMA.FTZ R83, R97, R166, -R44 ;  /* 0x000000a661537223 */ /* 0x004fc2000001082c */
[-CC-:B------:R-:W-:Y:S01]  /*15740*/  FFMA.FTZ R99, R99, R166.reuse, -R44.reuse ;  /* 0x000000a663637223 */ /* 0x180fe2000001082c */
[----:B---3--:R-:W-:Y:S01]  /*15750*/  FSEL R97, R82, -INF , P2 ;  /* 0xff80000052617808 */ /* 0x008fe20001000000 */
[----:B------:R1:W-:Y:S01]  /*15760*/  MUFU.EX2 R12, R24 ;  /* 0x00000018000c7308 */ /* 0x0003e20000000800 */
[----:B------:R-:W-:-:S01]  /*15770*/  FFMA.FTZ R87, R101, R166, -R44 ;  /* 0x000000a665577223 */ /* 0x000fc2000001082c */
[-CC-:B------:R-:W-:Y:S01]  /*15780*/  FFMA.FTZ R103, R103, R166.reuse, -R44.reuse ;  /* 0x000000a667677223 */ /* 0x180fe2000001082c */
[----:B0-----:R-:W-:Y:S01]  /*15790*/  FSEL R101, R86, -INF , P4 ;  /* 0xff80000056657808 */ /* 0x001fe20002000000 */
[-CC-:B------:R-:W-:Y:S01]  /*157a0*/  FFMA.FTZ R59, R59, R166.reuse, -R44.reuse ;  /* 0x000000a63b3b7223 */ /* 0x180fe2000001082c */
[----:B------:R-:W-:-:S01]  /*157b0*/  FFMA.FTZ R67, R67, R166, -R44 ;  /* 0x000000a643437223 */ /* 0x000fc2000001082c */
[-CC-:B------:R-:W-:Y:S01]  /*157c0*/  FFMA.FTZ R6, R49, R166.reuse, -R44.reuse ;  /* 0x000000a631067223 */ /* 0x180fe2000001082c */
[----:B------:R-:W-:-:S01]  /*157d0*/  FFMA.FTZ R65, R65, R166, -R44 ;  /* 0x000000a641417223 */ /* 0x000fc2000001082c */
[----:B------:R4:W-:Y:S01]  /*157e0*/  MUFU.EX2 R10, R99 ;  /* 0x00000063000a7308 */ /* 0x0009e20000000800 */
[----:B-1----:R-:W-:Y:S01]  /*157f0*/  FMNMX.FTZ R24, R39, R20, !PT ;  /* 0x0000001427187209 */ /* 0x002fe20007810000 */
[-CC-:B------:R-:W-:Y:S01]  /*15800*/  FFMA.FTZ R71, R71, R166.reuse, -R44.reuse ;  /* 0x000000a647477223 */ /* 0x180fe2000001082c */
[----:B------:R-:W-:-:S01]  /*15810*/  FFMA.FTZ R75, R75, R166, -R44 ;  /* 0x000000a64b4b7223 */ /* 0x000fc2000001082c */
[--C-:B------:R-:W-:Y:S01]  /*15820*/  FFMA.FTZ R79, R79, R166, -R44.reuse ;  /* 0x000000a64f4f7223 */ /* 0x100fe2000001082c */
[----:B------:R-:W-:Y:S01]  /*15830*/  FMNMX.FTZ R24, R41, R24, !PT ;  /* 0x0000001829187209 */ /* 0x000fe20007810000 */
[-CC-:B------:R-:W-:Y:S01]  /*15840*/  FFMA.FTZ R49, R34, R166.reuse, -R44.reuse ;  /* 0x000000a622317223 */ /* 0x180fe2000001082c */
[----:B------:R-:W-:-:S01]  /*15850*/  FFMA.FTZ R55, R57, R166, -R44 ;  /* 0x000000a639377223 */ /* 0x000fc2000001082c */
[----:B------:R-:W-:Y:S01]  /*15860*/  MUFU.EX2 R14, R59 ;  /* 0x0000003b000e7308 */ /* 0x000fe20000000800 */
[----:B------:R-:W-:Y:S01]  /*15870*/  FMNMX.FTZ R24, R43, R24, !PT ;  /* 0x000000182b187209 */ /* 0x000fe20007810000 */
[-CC-:B------:R-:W-:Y:S01]  /*15880*/  FFMA.FTZ R57, R63, R166.reuse, -R44.reuse ;  /* 0x000000a63f397223 */ /* 0x180fe2000001082c */
[----:B----4-:R-:W-:Y:S01]  /*15890*/  FSEL R99, R28, -INF , P3 ;  /* 0xff8000001c637808 */ /* 0x010fe20001800000 */
[--C-:B------:R-:W-:Y:S01]  /*158a0*/  FFMA.FTZ R63, R73, R166, -R44.reuse ;  /* 0x000000a6493f7223 */ /* 0x100fe2000001082c */
[----:B------:R-:W-:Y:S01]  /*158b0*/  FMNMX.FTZ R24, R45, R24, !PT ;  /* 0x000000182d187209 */ /* 0x000fe20007810000 */
[-CC-:B------:R-:W-:Y:S01]  /*158c0*/  FFMA.FTZ R8, R95, R166.reuse, -R44.reuse ;  /* 0x000000a65f087223 */ /* 0x180fe2000001082c */
[----:B------:R-:W-:-:S01]  /*158d0*/  FFMA.FTZ R73, R89, R166, -R44 ;  /* 0x000000a659497223 */ /* 0x000fc2000001082c */
[----:B------:R0:W-:Y:S01]  /*158e0*/  MUFU.EX2 R59, R67 ;  /* 0x00000043003b7308 */ /* 0x0001e20000000800 */
[----:B------:R-:W-:Y:S01]  /*158f0*/  FMNMX.FTZ R26, R47, R24, !PT ;  /* 0x000000182f1a7209 */ /* 0x000fe20007810000 */
[-CC-:B------:R-:W-:Y:S01]  /*15900*/  FFMA.FTZ R34, R111, R166.reuse, -R44.reuse ;  /* 0x000000a66f227223 */ /* 0x180fe2000001082c */
[----:B------:R-:W-:-:S01]  /*15910*/  FFMA.FTZ R38, R119, R166, -R44 ;  /* 0x000000a677267223 */ /* 0x000fc2000001082c */
[--C-:B------:R-:W-:Y:S01]  /*15920*/  FFMA.FTZ R40, R123, R166, -R44.reuse ;  /* 0x000000a67b287223 */ /* 0x100fe2000001082c */
[----:B------:R-:W-:Y:S01]  /*15930*/  FMNMX.FTZ R26, R51, R26, !PT ;  /* 0x0000001a331a7209 */ /* 0x000fe20007810000 */
[-CC-:B------:R-:W-:Y:S01]  /*15940*/  FFMA.FTZ R89, R125, R166.reuse, -R44.reuse ;  /* 0x000000a67d597223 */ /* 0x180fe2000001082c */
[----:B------:R-:W-:-:S01]  /*15950*/  FFMA.FTZ R95, R131, R166, -R44 ;  /* 0x000000a6835f7223 */ /* 0x000fc2000001082c */
[----:B------:R1:W2:Y:S01]  /*15960*/  MUFU.EX2 R20, R65 ;  /* 0x0000004100147308 */ /* 0x0002a20000000800 */
[----:B------:R-:W-:Y:S01]  /*15970*/  FMNMX.FTZ R26, R53, R26, !PT ;  /* 0x0000001a351a7209 */ /* 0x000fe20007810000 */
[--C-:B0-----:R-:W-:Y:S01]  /*15980*/  FFMA.FTZ R67, R77, R166, -R44.reuse ;  /* 0x000000a64d437223 */ /* 0x101fe2000001082c */
[--C-:B------:R-:W-:Y:S01]  /*15990*/  IMAD.MOV.U32 R131, RZ, RZ, R151.reuse ;  /* 0x000000ffff837224 */ /* 0x100fe200078e0097 */
[----:B------:R-:W-:Y:S01]  /*159a0*/  MOV R86, R151 ;  /* 0x0000009700567202 */ /* 0x000fe20000000f00 */
[--C-:B------:R-:W-:Y:S01]  /*159b0*/  IMAD.MOV.U32 R125, RZ, RZ, R151.reuse ;  /* 0x000000ffff7d7224 */ /* 0x100fe200078e0097 */
[----:B------:R-:W-:Y:S01]  /*159c0*/  FMNMX.FTZ R26, R61, R26, !PT ;  /* 0x0000001a3d1a7209 */ /* 0x000fe20007810000 */
[----:B------:R-:W-:Y:S01]  /*159d0*/  IMAD.MOV.U32 R123, RZ, RZ, R151 ;  /* 0x000000ffff7b7224 */ /* 0x000fe200078e0097 */
[----:B------:R0:W-:Y:S01]  /*159e0*/  MUFU.EX2 R24, R71 ;  /* 0x0000004700187308 */ /* 0x0001e20000000800 */
[----:B-1----:R-:W-:-:S01]  /*159f0*/  FFMA.FTZ R65, R105, R166, -R44 ;  /* 0x000000a669417223 */ /* 0x002fc2000001082c */
[----:B------:R-:W-:Y:S01]  /*15a00*/  FMNMX.FTZ R32, R69, R26, !PT ;  /* 0x0000001a45207209 */ /* 0x000fe20007810000 */
[--C-:B------:R-:W-:Y:S01]  /*15a10*/  IMAD.MOV.U32 R119, RZ, RZ, R151.reuse ;  /* 0x000000ffff777224 */ /* 0x100fe200078e0097 */
[----:B------:R-:W-:Y:S01]  /*15a20*/  MOV R82, R151 ;  /* 0x0000009700527202 */ /* 0x000fe20000000f00 */
[--C-:B------:R-:W-:Y:S01]  /*15a30*/  IMAD.MOV.U32 R111, RZ, RZ, R151.reuse ;  /* 0x000000ffff6f7224 */ /* 0x100fe200078e0097 */
[----:B------:R-:W-:Y:S01]  /*15a40*/  FMNMX.FTZ R32, R81, R32, !PT ;  /* 0x0000002051207209 */ /* 0x000fe20007810000 */
[----:B------:R-:W-:Y:S01]  /*15a50*/  IMAD.MOV.U32 R105, RZ, RZ, R151 ;  /* 0x000000ffff697224 */ /* 0x000fe200078e0097 */
[----:B------:R1:W-:Y:S01]  /*15a60*/  MUFU.EX2 R26, R103 ;  /* 0x00000067001a7308 */ /* 0x0003e20000000800 */
[----:B0-----:R-:W-:-:S01]  /*15a70*/  FFMA.FTZ R71, R109, R166, -R44 ;  /* 0x000000a66d477223 */ /* 0x001fc2000001082c */
[----:B------:R-:W-:Y:S01]  /*15a80*/  FMNMX.FTZ R32, R85, R32, !PT ;  /* 0x0000002055207209 */ /* 0x000fe20007810000 */
[----:B------:R-:W-:Y:S01]  /*15a90*/  IMAD.MOV.U32 R109, RZ, RZ, R151 ;  /* 0x000000ffff6d7224 */ /* 0x000fe200078e0097 */
[----:B--2---:R-:W-:-:S02]  /*15aa0*/  F2FP.SATFINITE.E4M3.F32.PACK_AB_MERGE_C R224, R59, R20, RZ ;  /* 0x000000143be0723e */ /* 0x004fc400048070ff */
[----:B------:R-:W-:Y:S02]  /*15ab0*/  FMNMX.FTZ R32, R91, R32, !PT ;  /* 0x000000205b207209 */ /* 0x000fe40007810000 */
[----:B------:R0:W-:Y:S01]  /*15ac0*/  MUFU.EX2 R28, R75 ;  /* 0x0000004b001c7308 */ /* 0x0001e20000000800 */
[----:B-1----:R-:W-:Y:S01]  /*15ad0*/  FSEL R103, R30, -INF , P5 ;  /* 0xff8000001e677808 */ /* 0x002fe20002800000 */
[----:B------:R-:W-:Y:S01]  /*15ae0*/  FFMA.FTZ R30, R107, R166, -R44 ;  /* 0x000000a66b1e7223 */ /* 0x000fe2000001082c */
[----:B------:R-:W-:Y:S01]  /*15af0*/  FMNMX.FTZ R32, R93, R32, !PT ;  /* 0x000000205d207209 */ /* 0x000fe20007810000 */
[----:B------:R-:W-:-:S03]  /*15b00*/  IMAD.MOV.U32 R107, RZ, RZ, R151 ;  /* 0x000000ffff6b7224 */ /* 0x000fc600078e0097 */
[----:B------:R-:W-:Y:S01]  /*15b10*/  FMNMX.FTZ R32, R97, R32, !PT ;  /* 0x0000002061207209 */ /* 0x000fe20007810000 */
[----:B------:R-:W-:Y:S01]  /*15b20*/  MUFU.EX2 R6, R6 ;  /* 0x0000000600067308 */ /* 0x000fe20000000800 */
[----:B0-----:R-:W-:-:S01]  /*15b30*/  FFMA.FTZ R75, R113, R166, -R44 ;  /* 0x000000a6714b7223 */ /* 0x001fc2000001082c */
[----:B------:R-:W-:Y:S01]  /*15b40*/  IMAD.MOV.U32 R113, RZ, RZ, R151 ;  /* 0x000000ffff717224 */ /* 0x000fe200078e0097 */
[----:B------:R-:W-:-:S04]  /*15b50*/  FMNMX.FTZ R32, R99, R32, !PT ;  /* 0x0000002063207209 */ /* 0x000fc80007810000 */
[----:B------:R-:W-:Y:S01]  /*15b60*/  FMNMX.FTZ R32, R101, R32, !PT ;  /* 0x0000002065207209 */ /* 0x000fe20007810000 */
[----:B------:R-:W-:Y:S03]  /*15b70*/  MUFU.EX2 R49, R49 ;  /* 0x0000003100317308 */ /* 0x000fe60000000800 */
[----:B------:R-:W-:-:S05]  /*15b80*/  FMNMX.FTZ R36, R103, R32, !PT ;  /* 0x0000002067247209 */ /* 0x000fca0007810000 */
[----:B------:R-:W0:Y:S01]  /*15b90*/  SHFL.BFLY PT, R77, R36, 0x2, 0x1f ;  /* 0x0c401f00244d7f89 */ /* 0x000e2200000e0000 */
[----:B------:R1:W-:Y:S08]  /*15ba0*/  MUFU.EX2 R32, R79 ;  /* 0x0000004f00207308 */ /* 0x0003f00000000800 */
[----:B------:R-:W-:Y:S01]  /*15bb0*/  MUFU.EX2 R8, R8 ;  /* 0x0000000800087308 */ /* 0x000fe20000000800 */
[----:B-1----:R-:W-:-:S01]  /*15bc0*/  FFMA.FTZ R79, R121, R166, -R44 ;  /* 0x000000a6794f7223 */ /* 0x002fc2000001082c */
[----:B------:R-:W-:-:S06]  /*15bd0*/  IMAD.MOV.U32 R121, RZ, RZ, R151 ;  /* 0x000000ffff797224 */ /* 0x000fcc00078e0097 */
[----:B------:R-:W1:Y:S01]  /*15be0*/  MUFU.EX2 R83, R83 ;  /* 0x0000005300537308 */ /* 0x000e620000000800 */
[----:B0-----:R-:W-:Y:S01]  /*15bf0*/  FMNMX.FTZ R42, R36, R77, !PT ;  /* 0x0000004d242a7209 */ /* 0x001fe20007810000 */
[-CC-:B------:R-:W-:Y:S01]  /*15c00*/  FFMA.FTZ R36, R115, R166.reuse, -R44.reuse ;  /* 0x000000a673247223 */ /* 0x180fe2000001082c */
[----:B------:R-:W-:-:S05]  /*15c10*/  FFMA.FTZ R77, R117, R166, -R44 ;  /* 0x000000a6754d7223 */ /* 0x000fca000001082c */
[----:B------:R-:W-:Y:S01]  /*15c20*/  MUFU.EX2 R87, R87 ;  /* 0x0000005700577308 */ /* 0x000fe20000000800 */
[--C-:B------:R-:W-:Y:S01]  /*15c30*/  IMAD.MOV.U32 R117, RZ, RZ, R151.reuse ;  /* 0x000000ffff757224 */ /* 0x100fe200078e0097 */
[----:B------:R-:W0:Y:S01]  /*15c40*/  SHFL.BFLY PT, R201, R42, 0x1, 0x1f ;  /* 0x0c201f002ac97f89 */ /* 0x000e2200000e0000 */
[----:B------:R-:W-:Y:S01]  /*15c50*/  IMAD.MOV.U32 R115, RZ, RZ, R151 ;  /* 0x000000ffff737224 */ /* 0x000fe200078e0097 */
[----:B-1----:R-:W-:-:S04]  /*15c60*/  F2FP.SATFINITE.E4M3.F32.PACK_AB_MERGE_C R228, R83, R8, RZ ;  /* 0x0000000853e4723e */ /* 0x002fc800048070ff */
[----:B------:R-:W1:Y:S01]  /*15c70*/  MUFU.EX2 R55, R55 ;  /* 0x0000003700377308 */ /* 0x000e620000000800 */
[----:B------:R-:W-:-:S07]  /*15c80*/  F2FP.SATFINITE.E4M3.F32.PACK_AB_MERGE_C R228, R49, R6, R228 ;  /* 0x0000000631e4723e */ /* 0x000fce00048070e4 */
[----:B------:R-:W2:Y:S08]  /*15c90*/  MUFU.EX2 R57, R57 ;  /* 0x0000003900397308 */ /* 0x000eb00000000800 */
[----:B------:R-:W-:Y:S01]  /*15ca0*/  MUFU.EX2 R63, R63 ;  /* 0x0000003f003f7308 */ /* 0x000fe20000000800 */
[----:B-1----:R-:W-:Y:S02]  /*15cb0*/  F2FP.SATFINITE.E4M3.F32.PACK_AB_MERGE_C R230, R55, R12, RZ ;  /* 0x0000000c37e6723e */ /* 0x002fe400048070ff */
[----:B0-----:R-:W-:Y:S01]  /*15cc0*/  FMNMX.FTZ R201, R42, R201, !PT ;  /* 0x000000c92ac97209 */ /* 0x001fe20007810000 */
[----:B------:R-:W-:-:S01]  /*15cd0*/  FFMA.FTZ R42, R129, R166, -R44 ;  /* 0x000000a6812a7223 */ /* 0x000fc2000001082c */
[----:B------:R-:W-:Y:S01]  /*15ce0*/  F2FP.SATFINITE.E4M3.F32.PACK_AB_MERGE_C R230, R87, R10, R230 ;  /* 0x0000000a57e6723e */ /* 0x000fe200048070e6 */
[----:B------:R-:W-:Y:S01]  /*15cf0*/  IMAD.MOV.U32 R129, RZ, RZ, R151 ;  /* 0x000000ffff817224 */ /* 0x000fe200078e0097 */
[C---:B------:R-:W-:Y:S01]  /*15d00*/  FSETP.NEU.FTZ.AND P2, PT, R201.reuse, -INF , PT ;  /* 0xff800000c900780b */ /* 0x040fe20003f5d000 */
[----:B------:R-:W-:-:S01]  /*15d10*/  FFMA.FTZ R46, R201, R166, -8 ;  /* 0xc1000000c92e7423 */ /* 0x000fc200000100a6 */
[----:B------:R-:W0:Y:S01]  /*15d20*/  MUFU.EX2 R65, R65 ;  /* 0x0000004100417308 */ /* 0x000e220000000800 */
[----:B--2---:R-:W-:-:S03]  /*15d30*/  F2FP.SATFINITE.E4M3.F32.PACK_AB_MERGE_C R224, R57, R14, R224 ;  /* 0x0000000e39e0723e */ /* 0x004fc600048070e0 */
[----:B------:R-:W-:Y:S02]  /*15d40*/  FSEL R46, R46, RZ, P2 ;  /* 0x000000ff2e2e7208 */ /* 0x000fe40001000000 */
[----:B------:R-:W-:Y:S01]  /*15d50*/  ISETP.GE.AND P2, PT, R127, 0x81, PT ;  /* 0x000000817f00780c */ /* 0x000fe20003f46270 */
[----:B------:R-:W-:Y:S01]  /*15d60*/  IMAD.MOV.U32 R127, RZ, RZ, R151 ;  /* 0x000000ffff7f7224 */ /* 0x000fe200078e0097 */
[----:B------:R-:W-:Y:S01]  /*15d70*/  MUFU.EX2 R67, R67 ;  /* 0x0000004300437308 */ /* 0x000fe20000000800 */
[----:B------:R-:W-:-:S01]  /*15d80*/  FFMA.FTZ R3, R3, R166, -R46 ;  /* 0x000000a603037223 */ /* 0x000fc2000001082e */
[-CC-:B------:R-:W-:Y:S01]  /*15d90*/  FFMA.FTZ R4, R4, R166.reuse, -R46.reuse ;  /* 0x000000a604047223 */ /* 0x180fe2000001082e */
[----:B------:R-:W-:-:S01]  /*15da0*/  FFMA.FTZ R44, R5, R166, -R46 ;  /* 0x000000a6052c7223 */ /* 0x000fc2000001082e */
[-CC-:B------:R-:W-:Y:S01]  /*15db0*/  FFMA.FTZ R7, R7, R166.reuse, -R46.reuse ;  /* 0x000000a607077223 */ /* 0x180fe2000001082e */
[----:B------:R-:W-:-:S01]  /*15dc0*/  FFMA.FTZ R5, R9, R166, -R46 ;  /* 0x000000a609057223 */ /* 0x000fc2000001082e */
[-CC-:B------:R-:W-:Y:S01]  /*15dd0*/  FFMA.FTZ R11, R11, R166.reuse, -R46.reuse ;  /* 0x000000a60b0b7223 */ /* 0x180fe2000001082e */
[----:B------:R-:W-:-:S01]  /*15de0*/  FFMA.FTZ R15, R15, R166, -R46 ;  /* 0x000000a60f0f7223 */ /* 0x000fc2000001082e */
[----:B------:R-:W-:Y:S01]  /*15df0*/  MUFU.EX2 R3, R3 ;  /* 0x0000000300037308 */ /* 0x000fe20000000800 */
[----:B------:R-:W-:-:S01]  /*15e00*/  FADD.FTZ R9, R6, R49 ;  /* 0x0000003106097221 */ /* 0x000fc20000010000 */
[-CC-:B------:R-:W-:Y:S01]  /*15e10*/  FFMA.FTZ R21, R21, R166.reuse, -R46.reuse ;  /* 0x000000a615157223 */ /* 0x180fe2000001082e */
[----:B------:R-:W-:-:S01]  /*15e20*/  FFMA.FTZ R25, R25, R166, -R46 ;  /* 0x000000a619197223 */ /* 0x000fc2000001082e */
[----:B------:R-:W-:Y:S01]  /*15e30*/  FFMA.FTZ R27, R27, R166, -R46 ;  /* 0x000000a61b1b7223 */ /* 0x000fe2000001082e */
[----:B------:R-:W-:-:S01]  /*15e40*/  FADD.FTZ R64, R8, R9 ;  /* 0x0000000908407221 */ /* 0x000fc20000010000 */
        /* <DEDUP_REMOVED lines=11> */
[----:B------:R-:W-:-:S01]  /*15f00*/  FFMA.FTZ R43, R43, R166, -R46 ;  /* 0x000000a62b2b7223 */ /* 0x000fc2000001082e */
[-CC-:B------:R-:W-:Y:S01]  /*15f10*/  FFMA.FTZ R45, R45, R166.reuse, -R46.reuse ;  /* 0x000000a62d2d7223 */ /* 0x180fe2000001082e */
[----:B------:R-:W-:-:S01]  /*15f20*/  FFMA.FTZ R47, R47, R166, -R46 ;  /* 0x000000a62f2f7223 */ /* 0x000fc2000001082e */
[--C-:B------:R-:W-:Y:S01]  /*15f30*/  FFMA.FTZ R51, R51, R166, -R46.reuse ;  /* 0x000000a633337223 */ /* 0x100fe2000001082e */
[----:B0-----:R-:W-:Y:S01]  /*15f40*/  F2FP.SATFINITE.E4M3.F32.PACK_AB_MERGE_C R226, R65, R26, RZ ;  /* 0x0000001a41e2723e */ /* 0x001fe200048070ff */
[-CC-:B------:R-:W-:Y:S01]  /*15f50*/  FFMA.FTZ R53, R53, R166.reuse, -R46.reuse ;  /* 0x000000a635357223 */ /* 0x180fe2000001082e */
[----:B------:R-:W-:-:S01]  /*15f60*/  FFMA.FTZ R61, R61, R166, -R46 ;  /* 0x000000a63d3d7223 */ /* 0x000fc2000001082e */
[----:B------:R-:W0:Y:S01]  /*15f70*/  MUFU.EX2 R7, R7 ;  /* 0x0000000700077308 */ /* 0x000e220000000800 */
[----:B------:R-:W-:-:S01]  /*15f80*/  FFMA.FTZ R69, R69, R166, -R46 ;  /* 0x000000a645457223 */ /* 0x000fc2000001082e */
[-CC-:B------:R-:W-:Y:S01]  /*15f90*/  FFMA.FTZ R81, R81, R166.reuse, -R46.reuse ;  /* 0x000000a651517223 */ /* 0x180fe2000001082e */
[----:B------:R-:W-:-:S01]  /*15fa0*/  FFMA.FTZ R85, R85, R166, -R46 ;  /* 0x000000a655557223 */ /* 0x000fc2000001082e */
[-CC-:B------:R-:W-:Y:S01]  /*15fb0*/  FFMA.FTZ R91, R91, R166.reuse, -R46.reuse ;  /* 0x000000a65b5b7223 */ /* 0x180fe2000001082e */
[----:B------:R-:W-:-:S01]  /*15fc0*/  FFMA.FTZ R93, R93, R166, -R46 ;  /* 0x000000a65d5d7223 */ /* 0x000fc2000001082e */
[-CC-:B------:R-:W-:Y:S01]  /*15fd0*/  FFMA.FTZ R97, R97, R166.reuse, -R46.reuse ;  /* 0x000000a661617223 */ /* 0x180fe2000001082e */
[----:B------:R-:W-:-:S01]  /*15fe0*/  FFMA.FTZ R99, R99, R166, -R46 ;  /* 0x000000a663637223 */ /* 0x000fc2000001082e */
[----:B------:R-:W1:Y:S01]  /*15ff0*/  MUFU.EX2 R5, R5 ;  /* 0x0000000500057308 */ /* 0x000e620000000800 */
[----:B------:R-:W-:-:S01]  /*16000*/  FFMA.FTZ R101, R101, R166, -R46 ;  /* 0x000000a665657223 */ /* 0x000fc2000001082e */
[----:B------:R-:W-:Y:S01]  /*16010*/  FFMA.FTZ R46, R103, R166, -R46 ;  /* 0x000000a6672e7223 */ /* 0x000fe2000001082e */
[----:B------:R-:W-:Y:S01]  /*16020*/  F2FP.SATFINITE.E4M3.F32.PACK_AB_MERGE_C R226, R63, R24, R226 ;  /* 0x000000183fe2723e */ /* 0x000fe200048070e2 */
[----:B------:R-:W-:-:S02]  /*16030*/  IMAD.MOV.U32 R103, RZ, RZ, R151 ;  /* 0x000000ffff677224 */ /* 0x000fc400078e0097 */
[--C-:B------:R-:W-:Y:S02]  /*16040*/  IMAD.MOV.U32 R83, RZ, RZ, R151.reuse ;  /* 0x000000ffff537224 */ /* 0x100fe400078e0097 */
[----:B------:R2:W3:Y:S01]  /*16050*/  MUFU.EX2 R48, R11 ;  /* 0x0000000b00307308 */ /* 0x0004e20000000800 */
[----:B0-----:R-:W-:Y:S01]  /*16060*/  F2FP.SATFINITE.E4M3.F32.PACK_AB_MERGE_C R229, R7, R44, RZ ;  /* 0x0000002c07e5723e */ /* 0x001fe200048070ff */
[----:B------:R-:W-:-:S03]  /*16070*/  IMAD.MOV.U32 R49, RZ, RZ, R151 ;  /* 0x000000ffff317224 */ /* 0x000fc600078e0097 */
[----:B------:R-:W-:-:S03]  /*16080*/  F2FP.SATFINITE.E4M3.F32.PACK_AB_MERGE_C R229, R4, R3, R229 ;  /* 0x0000000304e5723e */ /* 0x000fc600048070e5 */
[----:B------:R-:W0:Y:S01]  /*16090*/  MUFU.EX2 R15, R15 ;  /* 0x0000000f000f7308 */ /* 0x000e220000000800 */
[----:B--2---:R-:W-:-:S04]  /*160a0*/  FADD.FTZ R11, R3, R4 ;  /* 0x00000004030b7221 */ /* 0x004fc80000010000 */
[----:B------:R-:W-:Y:S01]  /*160b0*/  FADD.FTZ R66, R44, R11 ;  /* 0x0000000b2c427221 */ /* 0x000fe20000010000 */
[----:B------:R-:W-:-:S01]  /*160c0*/  FADD.FTZ R11, R87, R64 ;  /* 0x00000040570b7221 */ /* 0x000fc20000010000 */
[----:B------:R-:W-:Y:S01]  /*160d0*/  IMAD.MOV.U32 R87, RZ, RZ, R151 ;  /* 0x000000ffff577224 */ /* 0x000fe200078e0097 */
[----:B------:R-:W2:Y:S01]  /*160e0*/  MUFU.EX2 R50, R21 ;  /* 0x0000001500327308 */ /* 0x000ea20000000800 */
[----:B------:R-:W-:-:S01]  /*160f0*/  FADD.FTZ R66, R7, R66 ;  /* 0x0000004207427221 */ /* 0x000fc20000010000 */
[----:B------:R-:W-:-:S03]  /*16100*/  IMAD.MOV.U32 R44, RZ, RZ, R151 ;  /* 0x000000ffff2c7224 */ /* 0x000fc600078e0097 */
[----:B-1----:R-:W-:Y:S01]  /*16110*/  FADD.FTZ R9, R5, R66 ;  /* 0x0000004205097221 */ /* 0x002fe20000010000 */
[----:B------:R-:W-:-:S02]  /*16120*/  FADD.FTZ R66, R12, R11 ;  /* 0x0000000b0c427221 */ /* 0x000fc40000010000 */
[----:B------:R-:W1:Y:S01]  /*16130*/  MUFU.EX2 R25, R25 ;  /* 0x0000001900197308 */ /* 0x000e620000000800 */
[----:B---3--:R-:W-:-:S01]  /*16140*/  FADD.FTZ R64, R48, R9 ;  /* 0x0000000930407221 */ /* 0x008fc20000010000 */
[----:B------:R-:W-:Y:S01]  /*16150*/  FADD.FTZ R11, R55, R66 ;  /* 0x00000042370b7221 */ /* 0x000fe20000010000 */
[----:B------:R-:W-:Y:S02]  /*16160*/  IMAD.MOV.U32 R55, RZ, RZ, R151 ;  /* 0x000000ffff377224 */ /* 0x000fe400078e0097 */
[----:B0-----:R-:W-:Y:S01]  /*16170*/  FADD.FTZ R9, R15, R64 ;  /* 0x000000400f097221 */ /* 0x001fe20000010000 */
[----:B------:R-:W-:-:S02]  /*16180*/  FADD.FTZ R66, R14, R11 ;  /* 0x0000000b0e427221 */ /* 0x000fc40000010000 */
[----:B------:R0:W3:Y:S01]  /*16190*/  MUFU.EX2 R52, R27 ;  /* 0x0000001b00347308 */ /* 0x0000e20000000800 */
[----:B--2---:R-:W-:-:S01]  /*161a0*/  FADD.FTZ R64, R50, R9 ;  /* 0x0000000932407221 */ /* 0x004fc20000010000 */
[----:B------:R-:W-:Y:S01]  /*161b0*/  FADD.FTZ R11, R57, R66 ;  /* 0x00000042390b7221 */ /* 0x000fe20000010000 */
[----:B------:R-:W-:Y:S01]  /*161c0*/  F2FP.SATFINITE.E4M3.F32.PACK_AB_MERGE_C R15, R50, R15, RZ ;  /* 0x0000000f320f723e */ /* 0x000fe200048070ff */
[----:B------:R-:W-:Y:S01]  /*161d0*/  IMAD.MOV.U32 R50, RZ, RZ, R151 ;  /* 0x000000ffff327224 */ /* 0x000fe200078e0097 */
[----:B------:R-:W-:Y:S01]  /*161e0*/  MOV R57, R151 ;  /* 0x0000009700397202 */ /* 0x000fe20000000f00 */
[----:B------:R-:W-:Y:S01]  /*161f0*/  FADD.FTZ R68, R20, R11 ;  /* 0x0000000b14447221 */ /* 0x000fe20000010000 */
[----:B------:R-:W-:Y:S01]  /*16200*/  F2FP.SATFINITE.E4M3.F32.PACK_AB_MERGE_C R231, R48, R5, R15 ;  /* 0x0000000530e7723e */ /* 0x000fe2000480700f */
[----:B------:R-:W2:Y:S01]  /*16210*/  MUFU.EX2 R29, R29 ;  /* 0x0000001d001d7308 */ /* 0x000ea20000000800 */
[----:B-1----:R-:W-:-:S01]  /*16220*/  FADD.FTZ R9, R25, R64 ;  /* 0x0000004019097221 */ /* 0x002fc20000010000 */
[----:B------:R-:W-:Y:S01]  /*16230*/  FADD.FTZ R11, R59, R68 ;  /* 0x000000443b0b7221 */ /* 0x000fe20000010000 */
[----:B------:R-:W-:Y:S01]  /*16240*/  IMAD.MOV.U32 R59, RZ, RZ, R151 ;  /* 0x000000ffff3b7224 */ /* 0x000fe200078e0097 */
[----:B------:R-:W-:-:S02]  /*16250*/  MOV R48, R151 ;  /* 0x0000009700307202 */ /* 0x000fc40000000f00 */
[----:B------:R-:W-:-:S01]  /*16260*/  FADD.FTZ R68, R24, R11 ;  /* 0x0000000b18447221 */ /* 0x000fc20000010000 */
[----:B0-----:R-:W-:Y:S01]  /*16270*/  MOV R27, R151 ;  /* 0x00000097001b7202 */ /* 0x001fe20000000f00 */
[----:B------:R0:W1:Y:S01]  /*16280*/  MUFU.EX2 R54, R31 ;  /* 0x0000001f00367308 */ /* 0x0000620000000800 */
[----:B---3--:R-:W-:-:S01]  /*16290*/  FADD.FTZ R66, R52, R9 ;  /* 0x0000000934427221 */ /* 0x008fc20000010000 */
[----:B------:R-:W-:Y:S01]  /*162a0*/  FADD.FTZ R11, R63, R68 ;  /* 0x000000443f0b7221 */ /* 0x000fe20000010000 */
[----:B------:R-:W-:Y:S01]  /*162b0*/  IMAD.MOV.U32 R68, RZ, RZ, R151 ;  /* 0x000000ffff447224 */ /* 0x000fe200078e0097 */
[-C--:B------:R-:W-:Y:S02]  /*162c0*/  MOV R63, R151.reuse ;  /* 0x00000097003f7202 */ /* 0x080fe40000000f00 */
[----:B------:R-:W-:Y:S02]  /*162d0*/  MOV R24, R151 ;  /* 0x0000009700187202 */ /* 0x000fe40000000f00 */
[----:B------:R-:W3:Y:S01]  /*162e0*/  MUFU.EX2 R33, R33 ;  /* 0x0000002100217308 */ /* 0x000ee20000000800 */
[----:B--2---:R-:W-:-:S01]  /*162f0*/  FADD.FTZ R9, R29, R66 ;  /* 0x000000421d097221 */ /* 0x004fc20000010000 */
[----:B0-----:R-:W-:-:S06]  /*16300*/  IMAD.MOV.U32 R31, RZ, RZ, R151 ;  /* 0x000000ffff1f7224 */ /* 0x001fcc00078e0097 */
[----:B------:R0:W2:Y:S01]  /*16310*/  MUFU.EX2 R56, R35 ;  /* 0x0000002300387308 */ /* 0x0000a20000000800 */
[----:B-1----:R-:W-:-:S01]  /*16320*/  FADD.FTZ R66, R54, R9 ;  /* 0x0000000936427221 */ /* 0x002fc20000010000 */
[----:B------:R-:W-:Y:S02]  /*16330*/  F2FP.SATFINITE.E4M3.F32.PACK_AB_MERGE_C R29, R54, R29, RZ ;  /* 0x0000001d361d723e */ /* 0x000fe400048070ff */
[----:B------:R-:W-:Y:S02]  /*16340*/  MOV R54, R151 ;  /* 0x0000009700367202 */ /* 0x000fe40000000f00 */
[----:B------:R-:W-:Y:S01]  /*16350*/  F2FP.SATFINITE.E4M3.F32.PACK_AB_MERGE_C R225, R52, R25, R29 ;  /* 0x0000001934e1723e */ /* 0x000fe2000480701d */
[----:B------:R-:W-:Y:S01]  /*16360*/  IMAD.MOV.U32 R52, RZ, RZ, R151 ;  /* 0x000000ffff347224 */ /* 0x000fe200078e0097 */
[----:B------:R-:W1:Y:S01]  /*16370*/  MUFU.EX2 R37, R37 ;  /* 0x0000002500257308 */ /* 0x000e620000000800 */
[----:B---3--:R-:W-:-:S01]  /*16380*/  FADD.FTZ R9, R33, R66 ;  /* 0x0000004221097221 */ /* 0x008fc20000010000 */
[----:B------:R-:W-:Y:S01]  /*16390*/  FADD.FTZ R66, R26, R11 ;  /* 0x0000000b1a427221 */ /* 0x000fe20000010000 */
[----:B0-----:R-:W-:-:S02]  /*163a0*/  IMAD.MOV.U32 R35, RZ, RZ, R151 ;  /* 0x000000ffff237224 */ /* 0x001fc400078e0097 */
[----:B------:R-:W-:Y:S02]  /*163b0*/  IMAD.MOV.U32 R29, RZ, RZ, R151 ;  /* 0x000000ffff1d7224 */ /* 0x000fe400078e0097 */
[----:B------:R-:W-:-:S01]  /*163c0*/  FADD.FTZ R65, R65, R66 ;  /* 0x0000004241417221 */ /* 0x000fc20000010000 */
[----:B------:R-:W-:Y:S01]  /*163d0*/  MOV R66, R151 ;  /* 0x0000009700427202 */ /* 0x000fe20000000f00 */
[----:B------:R0:W3:Y:S01]  /*163e0*/  MUFU.EX2 R58, R39 ;  /* 0x00000027003a7308 */ /* 0x0000e20000000800 */
[----:B--2---:R-:W-:-:S01]  /*163f0*/  FADD.FTZ R12, R56, R9 ;  /* 0x00000009380c7221 */ /* 0x004fc20000010000 */
[----:B------:R-:W-:Y:S01]  /*16400*/  FADD.FTZ R20, R28, R65 ;  /* 0x000000411c147221 */ /* 0x000fe20000010000 */
[--C-:B------:R-:W-:Y:S02]  /*16410*/  IMAD.MOV.U32 R65, RZ, RZ, R151.reuse ;  /* 0x000000ffff417224 */ /* 0x100fe400078e0097 */
[----:B------:R-:W-:-:S03]  /*16420*/  IMAD.MOV.U32 R25, RZ, RZ, R151 ;  /* 0x000000ffff197224 */ /* 0x000fc600078e0097 */
[----:B------:R-:W2:Y:S01]  /*16430*/  MUFU.EX2 R41, R41 ;  /* 0x0000002900297308 */ /* 0x000ea20000000800 */
[----:B-1----:R-:W-:-:S01]  /*16440*/  FADD.FTZ R9, R37, R12 ;  /* 0x0000000c25097221 */ /* 0x002fc20000010000 */
[----:B0-----:R-:W-:-:S06]  /*16450*/  MOV R39, R151 ;  /* 0x0000009700277202 */ /* 0x001fcc0000000f00 */
[----:B------:R0:W1:Y:S01]  /*16460*/  MUFU.EX2 R60, R43 ;  /* 0x0000002b003c7308 */ /* 0x0000620000000800 */
[----:B---3--:R-:W-:-:S01]  /*16470*/  FADD.FTZ R12, R58, R9 ;  /* 0x000000093a0c7221 */ /* 0x008fc20000010000 */
[----:B------:R-:W-:Y:S01]  /*16480*/  FADD.FTZ R9, R67, R20 ;  /* 0x0000001443097221 */ /* 0x000fe20000010000 */
[----:B------:R-:W-:Y:S01]  /*16490*/  F2FP.SATFINITE.E4M3.F32.PACK_AB_MERGE_C R37, R58, R37, RZ ;  /* 0x000000253a25723e */ /* 0x000fe200048070ff */
[----:B------:R-:W-:Y:S02]  /*164a0*/  IMAD.MOV.U32 R58, RZ, RZ, R151 ;  /* 0x000000ffff3a7224 */ /* 0x000fe400078e0097 */
[----:B------:R-:W-:-:S01]  /*164b0*/  FADD.FTZ R26, R32, R9 ;  /* 0x00000009201a7221 */ /* 0x000fc20000010000 */
[----:B------:R-:W-:Y:S01]  /*164c0*/  F2FP.SATFINITE.E4M3.F32.PACK_AB_MERGE_C R227, R56, R33, R37 ;  /* 0x0000002138e3723e */ /* 0x000fe20004807025 */
[----:B------:R-:W3:Y:S01]  /*164d0*/  MUFU.EX2 R45, R45 ;  /* 0x0000002d002d7308 */ /* 0x000ee20000000800 */
[----:B--2---:R-:W-:-:S01]  /*164e0*/  FADD.FTZ R7, R41, R12 ;  /* 0x0000000c29077221 */ /* 0x004fc20000010000 */
[--C-:B------:R-:W-:Y:S01]  /*164f0*/  IMAD.MOV.U32 R56, RZ, RZ, R151.reuse ;  /* 0x000000ffff387224 */ /* 0x100fe200078e0097 */
[----:B------:R-:W-:Y:S01]  /*16500*/  MOV R33, R151 ;  /* 0x0000009700217202 */ /* 0x000fe20000000f00 */
[----:B0-----:R-:W-:-:S02]  /*16510*/  IMAD.MOV.U32 R43, RZ, RZ, R151 ;  /* 0x000000ffff2b7224 */ /* 0x001fc400078e0097 */
[----:B------:R-:W-:Y:S02]  /*16520*/  IMAD.MOV.U32 R37, RZ, RZ, R151 ;  /* 0x000000ffff257224 */ /* 0x000fe400078e0097 */
[----:B------:R-:W0:Y:S01]  /*16530*/  MUFU.EX2 R73, R73 ;  /* 0x0000004900497308 */ /* 0x000e220000000800 */
[----:B-1----:R-:W-:-:S07]  /*16540*/  FADD.FTZ R20, R60, R7 ;  /* 0x000000073c147221 */ /* 0x002fce0000010000 */
[----:B------:R1:W2:Y:S01]  /*16550*/  MUFU.EX2 R62, R47 ;  /* 0x0000002f003e7308 */ /* 0x0002a20000000800 */
[----:B---3--:R-:W-:-:S07]  /*16560*/  FADD.FTZ R7, R45, R20 ;  /* 0x000000142d077221 */ /* 0x008fce0000010000 */
[----:B------:R-:W3:Y:S01]  /*16570*/  MUFU.EX2 R30, R30 ;  /* 0x0000001e001e7308 */ /* 0x000ee20000000800 */
[C---:B0-----:R-:W-:Y:S01]  /*16580*/  F2FP.SATFINITE.E4M3.F32.PACK_AB_MERGE_C R216, R73.reuse, R32, RZ ;  /* 0x0000002049d8723e */ /* 0x041fe200048070ff */
[----:B------:R-:W-:Y:S01]  /*16590*/  FADD.FTZ R73, R73, R26 ;  /* 0x0000001a49497221 */ /* 0x000fe20000010000 */
[--C-:B-1----:R-:W-:Y:S02]  /*165a0*/  IMAD.MOV.U32 R47, RZ, RZ, R151.reuse ;  /* 0x000000ffff2f7224 */ /* 0x102fe400078e0097 */
[----:B------:R-:W-:Y:S01]  /*165b0*/  F2FP.SATFINITE.E4M3.F32.PACK_AB_MERGE_C R216, R67, R28, R216 ;  /* 0x0000001c43d8723e */ /* 0x000fe200048070d8 */
[----:B------:R-:W-:Y:S02]  /*165c0*/  IMAD.MOV.U32 R67, RZ, RZ, R151 ;  /* 0x000000ffff437224 */ /* 0x000fe400078e0097 */
[----:B------:R-:W0:Y:S01]  /*165d0*/  MUFU.EX2 R51, R51 ;  /* 0x0000003300337308 */ /* 0x000e220000000800 */
[C---:B--2---:R-:W-:Y:S01]  /*165e0*/  F2FP.SATFINITE.E4M3.F32.PACK_AB_MERGE_C R45, R62.reuse, R45, RZ ;  /* 0x0000002d3e2d723e */ /* 0x044fe200048070ff */
[----:B------:R-:W-:Y:S01]  /*165f0*/  FADD.FTZ R62, R62, R7 ;  /* 0x000000073e3e7221 */ /* 0x000fe20000010000 */
[----:B------:R-:W-:-:S02]  /*16600*/  IMAD.MOV.U32 R32, RZ, RZ, R151 ;  /* 0x000000ffff207224 */ /* 0x000fc400078e0097 */
[----:B------:R-:W-:Y:S01]  /*16610*/  F2FP.SATFINITE.E4M3.F32.PACK_AB_MERGE_C R217, R60, R41, R45 ;  /* 0x000000293cd9723e */ /* 0x000fe2000480702d */
[----:B------:R-:W-:Y:S01]  /*16620*/  IMAD.MOV.U32 R41, RZ, RZ, R151 ;  /* 0x000000ffff297224 */ /* 0x000fe200078e0097 */
[----:B------:R-:W-:Y:S01]  /*16630*/  MOV R60, R151 ;  /* 0x00000097003c7202 */ /* 0x000fe20000000f00 */
[----:B------:R-:W1:Y:S01]  /*16640*/  MUFU.EX2 R71, R71 ;  /* 0x0000004700477308 */ /* 0x000e620000000800 */
[----:B---3--:R-:W-:-:S01]  /*16650*/  FADD.FTZ R6, R30, R73 ;  /* 0x000000491e067221 */ /* 0x008fc20000010000 */
[--C-:B------:R-:W-:Y:S01]  /*16660*/  IMAD.MOV.U32 R73, RZ, RZ, R151.reuse ;  /* 0x000000ffff497224 */ /* 0x100fe200078e0097 */
[----:B------:R-:W-:Y:S01]  /*16670*/  MOV R45, R151 ;  /* 0x00000097002d7202 */ /* 0x000fe20000000f00 */
[--C-:B------:R-:W-:Y:S02]  /*16680*/  IMAD.MOV.U32 R28, RZ, RZ, R151.reuse ;  /* 0x000000ffff1c7224 */ /* 0x100fe400078e0097 */
[----:B------:R-:W-:Y:S02]  /*16690*/  IMAD.MOV.U32 R26, RZ, RZ, R151 ;  /* 0x000000ffff1a7224 */ /* 0x000fe400078e0097 */
[----:B------:R2:W3:Y:S01]  /*166a0*/  MUFU.EX2 R0, R53 ;  /* 0x0000003500007308 */ /* 0x0004e20000000800 */
[----:B0-----:R-:W-:-:S01]  /*166b0*/  FADD.FTZ R7, R51, R62 ;  /* 0x0000003e33077221 */ /* 0x001fc20000010000 */
[----:B------:R-:W-:-:S06]  /*166c0*/  IMAD.MOV.U32 R62, RZ, RZ, R151 ;  /* 0x000000ffff3e7224 */ /* 0x000fcc00078e0097 */
[----:B------:R-:W0:Y:S01]  /*166d0*/  MUFU.EX2 R34, R34 ;  /* 0x0000002200227308 */ /* 0x000e220000000800 */
[----:B-1----:R-:W-:-:S01]  /*166e0*/  FADD.FTZ R9, R71, R6 ;  /* 0x0000000647097221 */ /* 0x002fc20000010000 */
[----:B--2---:R-:W-:-:S06]  /*166f0*/  IMAD.MOV.U32 R53, RZ, RZ, R151 ;  /* 0x000000ffff357224 */ /* 0x004fcc00078e0097 */
[----:B------:R-:W1:Y:S01]  /*16700*/  MUFU.EX2 R61, R61 ;  /* 0x0000003d003d7308 */ /* 0x000e620000000800 */
[----:B---3--:R-:W-:-:S07]  /*16710*/  FADD.FTZ R10, R0, R7 ;  /* 0x00000007000a7221 */ /* 0x008fce0000010000 */
[----:B------:R-:W2:Y:S01]  /*16720*/  MUFU.EX2 R75, R75 ;  /* 0x0000004b004b7308 */ /* 0x000ea20000000800 */
[----:B0-----:R-:W-:-:S07]  /*16730*/  FADD.FTZ R14, R34, R9 ;  /* 0x00000009220e7221 */ /* 0x001fce0000010000 */
[----:B------:R0:W3:Y:S01]  /*16740*/  MUFU.EX2 R64, R69 ;  /* 0x0000004500407308 */ /* 0x0000e20000000800 */
[----:B-1----:R-:W-:-:S07]  /*16750*/  FADD.FTZ R7, R61, R10 ;  /* 0x0000000a3d077221 */ /* 0x002fce0000010000 */
[----:B------:R-:W-:Y:S01]  /*16760*/  MUFU.EX2 R38, R38 ;  /* 0x0000002600267308 */ /* 0x000fe20000000800 */
[C---:B--2---:R-:W-:Y:S01]  /*16770*/  F2FP.SATFINITE.E4M3.F32.PACK_AB_MERGE_C R218, R75.reuse, R34, RZ ;  /* 0x000000224bda723e */ /* 0x044fe200048070ff */
[----:B------:R-:W-:Y:S01]  /*16780*/  FADD.FTZ R75, R75, R14 ;  /* 0x0000000e4b4b7221 */ /* 0x000fe20000010000 */
[-C--:B0-----:R-:W-:Y:S01]  /*16790*/  MOV R69, R151.reuse ;  /* 0x0000009700457202 */ /* 0x081fe20000000f00 */
[--C-:B------:R-:W-:Y:S01]  /*167a0*/  IMAD.MOV.U32 R34, RZ, RZ, R151.reuse ;  /* 0x000000ffff227224 */ /* 0x100fe200078e0097 */
[----:B------:R-:W-:Y:S01]  /*167b0*/  F2FP.SATFINITE.E4M3.F32.PACK_AB_MERGE_C R218, R71, R30, R218 ;  /* 0x0000001e47da723e */ /* 0x000fe200048070da */
[----:B------:R-:W-:Y:S01]  /*167c0*/  IMAD.MOV.U32 R71, RZ, RZ, R151 ;  /* 0x000000ffff477224 */ /* 0x000fe200078e0097 */
[----:B------:R-:W-:Y:S01]  /*167d0*/  MOV R30, R151 ;  /* 0x00000097001e7202 */ /* 0x000fe20000000f00 */
[----:B------:R-:W0:Y:S01]  /*167e0*/  MUFU.EX2 R79, R79 ;  /* 0x0000004f004f7308 */ /* 0x000e220000000800 */
[C---:B---3--:R-:W-:Y:S01]  /*167f0*/  F2FP.SATFINITE.E4M3.F32.PACK_AB_MERGE_C R61, R64.reuse, R61, RZ ;  /* 0x0000003d403d723e */ /* 0x048fe200048070ff */
[----:B------:R-:W-:-:S03]  /*16800*/  FADD.FTZ R64, R64, R7 ;  /* 0x0000000740407221 */ /* 0x000fc60000010000 */
[----:B------:R-:W-:Y:S01]  /*16810*/  F2FP.SATFINITE.E4M3.F32.PACK_AB_MERGE_C R219, R0, R51, R61 ;  /* 0x0000003300db723e */ /* 0x000fe2000480703d */
[----:B------:R-:W-:Y:S01]  /*16820*/  IMAD.MOV.U32 R61, RZ, RZ, R151 ;  /* 0x000000ffff3d7224 */ /* 0x000fe200078e0097 */
[----:B------:R-:W-:Y:S01]  /*16830*/  MOV R51, R151 ;  /* 0x0000009700337202 */ /* 0x000fe20000000f00 */
[----:B------:R-:W1:Y:S08]  /*16840*/  MUFU.EX2 R36, R36 ;  /* 0x0000002400247308 */ /* 0x000e700000000800 */
[----:B------:R-:W2:Y:S01]  /*16850*/  MUFU.EX2 R81, R81 ;  /* 0x0000005100517308 */ /* 0x000ea20000000800 */
[----:B0-----:R-:W-:-:S07]  /*16860*/  F2FP.SATFINITE.E4M3.F32.PACK_AB_MERGE_C R220, R79, R38, RZ ;  /* 0x000000264fdc723e */ /* 0x001fce00048070ff */
[----:B------:R-:W0:Y:S01]  /*16870*/  MUFU.EX2 R77, R77 ;  /* 0x0000004d004d7308 */ /* 0x000e220000000800 */
[----:B-1----:R-:W-:-:S01]  /*16880*/  FADD.FTZ R10, R36, R75 ;  /* 0x0000004b240a7221 */ /* 0x002fc20000010000 */
[----:B------:R-:W-:-:S06]  /*16890*/  MOV R75, R151 ;  /* 0x00000097004b7202 */ /* 0x000fcc0000000f00 */
[----:B------:R1:W3:Y:S01]  /*168a0*/  MUFU.EX2 R8, R85 ;  /* 0x0000005500087308 */ /* 0x0002e20000000800 */
[----:B--2---:R-:W-:-:S01]  /*168b0*/  FADD.FTZ R7, R81, R64 ;  /* 0x0000004051077221 */ /* 0x004fc20000010000 */
[----:B------:R-:W-:-:S06]  /*168c0*/  IMAD.MOV.U32 R64, RZ, RZ, R151 ;  /* 0x000000ffff407224 */ /* 0x000fcc00078e0097 */
[----:B------:R-:W2:Y:S01]  /*168d0*/  MUFU.EX2 R91, R91 ;  /* 0x0000005b005b7308 */ /* 0x000ea20000000800 */
[C---:B0-----:R-:W-:Y:S01]  /*168e0*/  F2FP.SATFINITE.E4M3.F32.PACK_AB_MERGE_C R220, R77.reuse, R36, R220 ;  /* 0x000000244ddc723e */ /* 0x041fe200048070dc */
[----:B------:R-:W-:Y:S01]  /*168f0*/  FADD.FTZ R77, R77, R10 ;  /* 0x0000000a4d4d7221 */ /* 0x000fe20000010000 */
[----:B-1----:R-:W-:Y:S01]  /*16900*/  IMAD.MOV.U32 R85, RZ, RZ, R151 ;  /* 0x000000ffff557224 */ /* 0x002fe200078e0097 */
[----:B------:R-:W-:Y:S02]  /*16910*/  MOV R36, R151 ;  /* 0x0000009700247202 */ /* 0x000fe40000000f00 */
[----:B------:R-:W-:-:S01]  /*16920*/  FADD.FTZ R38, R38, R77 ;  /* 0x0000004d26267221 */ /* 0x000fc20000010000 */
[----:B------:R-:W-:Y:S01]  /*16930*/  IMAD.MOV.U32 R77, RZ, RZ, R151 ;  /* 0x000000ffff4d7224 */ /* 0x000fe200078e0097 */
[----:B------:R0:W1:Y:S01]  /*16940*/  MUFU.EX2 R12, R93 ;  /* 0x0000005d000c7308 */ /* 0x0000620000000800 */
[----:B---3--:R-:W-:-:S01]  /*16950*/  FADD.FTZ R4, R8, R7 ;  /* 0x0000000708047221 */ /* 0x008fc20000010000 */
[----:B------:R-:W-:Y:S01]  /*16960*/  FADD.FTZ R79, R79, R38 ;  /* 0x000000264f4f7221 */ /* 0x000fe20000010000 */
[----:B------:R-:W-:-:S05]  /*16970*/  IMAD.MOV.U32 R38, RZ, RZ, R151 ;  /* 0x000000ffff267224 */ /* 0x000fca00078e0097 */
[----:B------:R-:W-:Y:S01]  /*16980*/  MUFU.EX2 R42, R42 ;  /* 0x0000002a002a7308 */ /* 0x000fe20000000800 */
[----:B--2---:R-:W-:-:S01]  /*16990*/  FADD.FTZ R3, R91, R4 ;  /* 0x000000045b037221 */ /* 0x004fc20000010000 */
[----:B0-----:R-:W-:-:S06]  /*169a0*/  IMAD.MOV.U32 R93, RZ, RZ, R151 ;  /* 0x000000ffff5d7224 */ /* 0x001fcc00078e0097 */
[----:B------:R-:W0:Y:S01]  /*169b0*/  MUFU.EX2 R95, R95 ;  /* 0x0000005f005f7308 */ /* 0x000e220000000800 */
[C---:B-1----:R-:W-:Y:S01]  /*169c0*/  F2FP.SATFINITE.E4M3.F32.PACK_AB_MERGE_C R91, R12.reuse, R91, RZ ;  /* 0x0000005b0c5b723e */ /* 0x042fe200048070ff */
[----:B------:R-:W-:-:S03]  /*169d0*/  FADD.FTZ R12, R12, R3 ;  /* 0x000000030c0c7221 */ /* 0x000fc60000010000 */
[----:B------:R-:W-:Y:S01]  /*169e0*/  F2FP.SATFINITE.E4M3.F32.PACK_AB_MERGE_C R221, R8, R81, R91 ;  /* 0x0000005108dd723e */ /* 0x000fe2000480705b */
[--C-:B------:R-:W-:Y:S02]  /*169f0*/  IMAD.MOV.U32 R91, RZ, RZ, R151.reuse ;  /* 0x000000ffff5b7224 */ /* 0x100fe400078e0097 */
[----:B------:R-:W1:Y:S01]  /*16a00*/  MUFU.EX2 R40, R40 ;  /* 0x0000002800287308 */ /* 0x000e620000000800 */
[----:B------:R-:W-:-:S07]  /*16a10*/  IMAD.MOV.U32 R81, RZ, RZ, R151 ;  /* 0x000000ffff517224 */ /* 0x000fce00078e0097 */
[----:B------:R-:W2:Y:S01]  /*16a20*/  MUFU.EX2 R97, R97 ;  /* 0x0000006100617308 */ /* 0x000ea20000000800 */
[----:B0-----:R-:W-:-:S07]  /*16a30*/  F2FP.SATFINITE.E4M3.F32.PACK_AB_MERGE_C R5, R95, R42, RZ ;  /* 0x0000002a5f05723e */ /* 0x001fce00048070ff */
[----:B------:R-:W0:Y:S01]  /*16a40*/  MUFU.EX2 R89, R89 ;  /* 0x0000005900597308 */ /* 0x000e220000000800 */
[----:B-1----:R-:W-:-:S01]  /*16a50*/  FADD.FTZ R4, R40, R79 ;  /* 0x0000004f28047221 */ /* 0x002fc20000010000 */
[----:B------:R-:W-:-:S06]  /*16a60*/  IMAD.MOV.U32 R79, RZ, RZ, R151 ;  /* 0x000000ffff4f7224 */ /* 0x000fcc00078e0097 */
[----:B------:R1:W3:Y:S01]  /*16a70*/  MUFU.EX2 R6, R99 ;  /* 0x0000006300067308 */ /* 0x0002e20000000800 */
[----:B--2---:R-:W-:-:S07]  /*16a80*/  FADD.FTZ R3, R97, R12 ;  /* 0x0000000c61037221 */ /* 0x004fce0000010000 */
[----:B------:R-:W2:Y:S01]  /*16a90*/  MUFU.EX2 R101, R101 ;  /* 0x0000006500657308 */ /* 0x000ea20000000800 */
[C---:B0-----:R-:W-:Y:S01]  /*16aa0*/  F2FP.SATFINITE.E4M3.F32.PACK_AB_MERGE_C R222, R89.reuse, R40, R5 ;  /* 0x0000002859de723e */ /* 0x041fe20004807005 */
[----:B------:R-:W-:Y:S01]  /*16ab0*/  FADD.FTZ R89, R89, R4 ;  /* 0x0000000459597221 */ /* 0x000fe20000010000 */
[--C-:B-1----:R-:W-:Y:S02]  /*16ac0*/  IMAD.MOV.U32 R99, RZ, RZ, R151.reuse ;  /* 0x000000ffff637224 */ /* 0x102fe400078e0097 */
[----:B------:R-:W-:Y:S02]  /*16ad0*/  IMAD.MOV.U32 R40, RZ, RZ, R151 ;  /* 0x000000ffff287224 */ /* 0x000fe400078e0097 */
[----:B------:R-:W-:-:S01]  /*16ae0*/  FADD.FTZ R0, R42, R89 ;  /* 0x000000592a007221 */ /* 0x000fc20000010000 */
[----:B------:R-:W-:Y:S01]  /*16af0*/  IMAD.MOV.U32 R89, RZ, RZ, R151 ;  /* 0x000000ffff597224 */ /* 0x000fe200078e0097 */
[----:B------:R-:W0:Y:S01]  /*16b00*/  MUFU.EX2 R46, R46 ;  /* 0x0000002e002e7308 */ /* 0x000e220000000800 */
[----:B---3--:R-:W-:-:S01]  /*16b10*/  FADD.FTZ R4, R6, R3 ;  /* 0x0000000306047221 */ /* 0x008fc20000010000 */
[----:B------:R-:W-:Y:S01]  /*16b20*/  FADD.FTZ R0, R95, R0 ;  /* 0x000000005f007221 */ /* 0x000fe20000010000 */
[----:B------:R-:W-:Y:S01]  /*16b30*/  IMAD.MOV.U32 R95, RZ, RZ, R151 ;  /* 0x000000ffff5f7224 */ /* 0x000fe200078e0097 */
[----:B------:R-:W-:Y:S01]  /*16b40*/  MOV R42, R151 ;  /* 0x00000097002a7202 */ /* 0x000fe20000000f00 */
[----:B--2---:R-:W-:-:S01]  /*16b50*/  FADD.FTZ R3, R101, R4 ;  /* 0x0000000465037221 */ /* 0x004fc20000010000 */
[----:B0-----:R-:W-:-:S03]  /*16b60*/  F2FP.SATFINITE.E4M3.F32.PACK_AB_MERGE_C R5, R46, R101, RZ ;  /* 0x000000652e05723e */ /* 0x001fc600048070ff */
[----:B------:R-:W-:Y:S01]  /*16b70*/  FADD.FTZ R3, R46, R3 ;  /* 0x000000032e037221 */ /* 0x000fe20000010000 */
[----:B------:R-:W-:Y:S01]  /*16b80*/  IMAD.MOV.U32 R101, RZ, RZ, R151 ;  /* 0x000000ffff657224 */ /* 0x000fe200078e0097 */
[----:B------:R-:W-:Y:S01]  /*16b90*/  F2FP.SATFINITE.E4M3.F32.PACK_AB_MERGE_C R223, R6, R97, R5 ;  /* 0x0000006106df723e */ /* 0x000fe20004807005 */
[--C-:B------:R-:W-:Y:S02]  /*16ba0*/  IMAD.MOV.U32 R97, RZ, RZ, R151.reuse ;  /* 0x000000ffff617224 */ /* 0x100fe400078e0097 */
[----:B------:R-:W-:Y:S01]  /*16bb0*/  IMAD.MOV.U32 R46, RZ, RZ, R151 ;  /* 0x000000ffff2e7224 */ /* 0x000fe200078e0097 */
[----:B------:R-:W-:Y:S06]  /*16bc0*/  @!P2 BRA `(.L_x_433) ;  /* 0x000000300040a947 */ /* 0x000fec0003800000 */
[----:B------:R0:W5:Y:S01]  /*16bd0*/  LDL.LU R4, [R1] ;  /* 0x0000000001047983 */ /* 0x0001620000300800 */
[----:B------:R-:W-:Y:S01]  /*16be0*/  VIADD R8, R153, 0xfffffffe ;  /* 0xfffffffe99087836 */ /* 0x000fe20000000000 */
[----:B------:R-:W-:Y:S01]  /*16bf0*/  MOV R10, R167 ;  /* 0x000000a7000a7202 */ /* 0x000fe20000000f00 */
[----:B------:R-:W-:Y:S01]  /*16c00*/  IMAD.MOV.U32 R9, RZ, RZ, R201 ;  /* 0x000000ffff097224 */ /* 0x000fe200078e00c9 */
[----:B------:R-:W-:Y:S01]  /*16c10*/  CS2R R150, SRZ ;  /* 0x0000000000967805 */ /* 0x000fe2000001ff00 */
[----:B------:R-:W-:Y:S01]  /*16c20*/  IMAD.MOV.U32 R11, RZ, RZ, R152 ;  /* 0x000000ffff0b7224 */ /* 0x000fe200078e0098 */
        /* <DEDUP_REMOVED lines=62> */
[----:B0-----:R-:W-:-:S07]  /*17010*/  CS2R R24, SRZ ;  /* 0x0000000000187805 */ /* 0x001fce000001ff00 */
.L_x_444:
[----:B------:R-:W2:Y:S01]  /*17020*/  LDL R6, [R1+0x8] ;  /* 0x0000080001067983 */ /* 0x000ea20000100800 */
[----:B------:R-:W-:Y:S01]  /*17030*/  ISETP.NE.AND P1, PT, R11, 0x1, PT ;  /* 0x000000010b00780c */ /* 0x000fe20003f25270 */
[----:B------:R-:W-:Y:S05]  /*17040*/  YIELD ;  /* 0x0000000000007946 */ /* 0x000fea0003800000 */
[----:B------:R-:W-:-:S04]  /*17050*/  SEL R5, RZ, 0x1, P1 ;  /* 0x00000001ff057807 */ /* 0x000fc80000800000 */
[----:B-----5:R-:W-:-:S05]  /*17060*/  LOP3.LUT R7, R4, R5, RZ, 0x3c, !PT ;  /* 0x0000000504077212 */ /* 0x020fca00078e3cff */
[----:B------:R0:W-:Y:S01]  /*17070*/  STL [R1], R7 ;  /* 0x0000000701007387 */ /* 0x0001e20000100800 */
[----:B--2---:R-:W-:-:S13]  /*17080*/  ISETP.NE.AND P1, PT, R6, RZ, PT ;  /* 0x000000ff0600720c */ /* 0x004fda0003f25270 */
[----:B0-----:R-:W-:Y:S05]  /*17090*/  @P1 BRA `(.L_x_434) ;  /* 0x00000000003c1947 */ /* 0x001fea0003800000 */
[----:B------:R-:W-:Y:S05]  /*170a0*/  @!P0 BRA `(.L_x_435) ;  /* 0x0000000000048947 */ /* 0x000fea0003800000 */
[----:B------:R-:W-:Y:S01]  /*170b0*/  BPT.TRAP 0x1 ;  /* 0x000000040000795c */ /* 0x000fe20000300000 */
.L_x_435:
[----:B------:R-:W-:-:S05]  /*170c0*/  VIADD R5, R11, 0x1 ;  /* 0x000000010b057836 */ /* 0x000fca0000000000 */
[----:B------:R-:W-:-:S04]  /*170d0*/  ISETP.NE.AND P2, PT, R5, 0x2, PT ;  /* 0x000000020500780c */ /* 0x000fc80003f45270 */
[----:B------:R-:W-:Y:S02]  /*170e0*/  SEL R6, R5, RZ, P2 ;  /* 0x000000ff05067207 */ /* 0x000fe40001000000 */
[----:B------:R-:W-:Y:S02]  /*170f0*/  SHF.L.U32 R5, R7, 0x1f, RZ ;  /* 0x0000001f07057819 */ /* 0x000fe400000006ff */
[----:B------:R-:W-:-:S04]  /*17100*/  LEA R6, R6, R19, 0x3 ;  /* 0x0000001306067211 */ /* 0x000fc800078e18ff */
[----:B------:R0:W1:Y:S01]  /*17110*/  SYNCS.PHASECHK.TRANS64.TRYWAIT P2, [R6+URZ+0x38830], R5 ;  /* 0x03883005060075a7 */ /* 0x000062000804017f */
[----:B------:R-:W-:Y:S05]  /*17120*/  @!P0 BRA `(.L_x_436) ;  /* 0x0000000000048947 */ /* 0x000fea0003800000 */
[----:B------:R-:W-:Y:S01]  /*17130*/  BPT.TRAP 0x1 ;  /* 0x000000040000795c */ /* 0x000fe20000300000 */
.L_x_436:
[----:B------:R-:W-:Y:S04]  /*17140*/  BSSY B0, `(.L_x_434) ;  /* 0x0000004000007945 */ /* 0x000fe80003800000 */
[----:B-1----:R-:W-:Y:S05]  /*17150*/  @P2 BRA `(.L_x_437) ;  /* 0x0000000000082947 */ /* 0x002fea0003800000 */
[----:B------:R-:W1:Y:S02]  /*17160*/  SYNCS.PHASECHK.TRANS64.TRYWAIT P2, [R6+URZ+0x38830], R5 ;  /* 0x03883005060075a7 */ /* 0x000e64000804017f */
[----:B-1----:R-:W-:Y:S05]  /*17170*/  @!P2 BRA `(.L_x_438) ;  /* 0x000000e400b0a947 */ /* 0x002fea0003800000 */
.L_x_437:
[----:B------:R-:W-:Y:S05]  /*17180*/  BSYNC B0 ;  /* 0x0000000000007941 */ /* 0x000fea0003800000 */
.L_x_434:
[----:B01----:R-:W0:Y:S01]  /*17190*/  S2R R5, SR_TID.X ;  /* 0x0000000000057919 */ /* 0x003e220000002100 */
[----:B------:R-:W-:Y:S01]  /*171a0*/  VIADD R12, R11, 0x1 ;  /* 0x000000010b0c7836 */ /* 0x000fe20000000000 */
[----:B------:R-:W-:Y:S05]  /*171b0*/  WARPSYNC.ALL ;  /* 0x0000000000007948 */ /* 0x000fea0003800000 */
[C---:B------:R-:W-:Y:S01]  /*171c0*/  ISETP.NE.AND P2, PT, R12.reuse, 0x2, PT ;  /* 0x000000020c00780c */ /* 0x040fe20003f45270 */
[----:B------:R-:W-:Y:S01]  /*171d0*/  IMAD.MOV.U32 R21, RZ, RZ, 0x40000040 ;  /* 0x40000040ff157424 */ /* 0x000fe200078e00ff */
[----:B------:R-:W-:Y:S01]  /*171e0*/  MOV R7, 0x40000040 ;  /* 0x4000004000077802 */ /* 0x000fe20000000f00 */
[----:B------:R-:W-:Y:S01]  /*171f0*/  IMAD.MOV.U32 R15, RZ, RZ, 0x40000040 ;  /* 0x40000040ff0f7424 */ /* 0x000fe200078e00ff */
[----:B------:R-:W-:-:S02]  /*17200*/  SEL R12, R12, RZ, P2 ;  /* 0x000000ff0c0c7207 */ /* 0x000fc40001000000 */
[----:B------:R-:W-:Y:S02]  /*17210*/  R2UR UR15, R7 ;  /* 0x00000000070f72ca */ /* 0x000fe400000e0000 */
[----:B------:R-:W-:Y:S02]  /*17220*/  LEA R6, R12, R13, 0xb ;  /* 0x0000000d0c067211 */ /* 0x000fe400078e58ff */
[----:B------:R-:W-:Y:S02]  /*17230*/  MOV R153, 0x40000040 ;  /* 0x4000004000997802 */ /* 0x000fe40000000f00 */
[C---:B------:R-:W-:Y:S01]  /*17240*/  R2UR UR14, R6.reuse ;  /* 0x00000000060e72ca */ /* 0x040fe200000e0000 */
[C---:B------:R-:W-:Y:S01]  /*17250*/  VIADD R152, R6.reuse, 0x4 ;  /* 0x0000000406987836 */ /* 0x040fe20000000000 */
[C---:B------:R-:W-:Y:S01]  /*17260*/  R2UR UR7, R153.reuse ;  /* 0x00000000990772ca */ /* 0x040fe200000e0000 */
[C---:B------:R-:W-:Y:S01]  /*17270*/  VIADD R20, R6.reuse, 0x2 ;  /* 0x0000000206147836 */ /* 0x040fe20000000000 */
[----:B------:R-:W-:Y:S01]  /*17280*/  R2UR UR31, R153 ;  /* 0x00000000991f72ca */ /* 0x000fe200000e0000 */
[----:B------:R-:W-:Y:S01]  /*17290*/  VIADD R14, R6, 0x6 ;  /* 0x00000006060e7836 */ /* 0x000fe20000000000 */
[----:B------:R-:W-:Y:S01]  /*172a0*/  R2UR UR6, R152 ;  /* 0x00000000980672ca */ /* 0x000fe200000e0000 */
[----:B------:R-:W-:Y:S01]  /*172b0*/  VIADD R152, R6, 0x404 ;  /* 0x0000040406987836 */ /* 0x000fe20000000000 */
[----:B------:R-:W-:Y:S01]  /*172c0*/  R2UR UR10, R20 ;  /* 0x00000000140a72ca */ /* 0x000fe200000e0000 */
[----:B------:R-:W-:Y:S01]  /*172d0*/  VIADD R20, R6, 0x400 ;  /* 0x0000040006147836 */ /* 0x000fe20000000000 */
[----:B------:R-:W-:-:S02]  /*172e0*/  R2UR UR11, R21 ;  /* 0x00000000150b72ca */ /* 0x000fc400000e0000 */
[----:B------:R-:W-:Y:S02]  /*172f0*/  R2UR UR30, R152 ;  /* 0x00000000981e72ca */ /* 0x000fe400000e0000 */
[----:B0-----:R-:W-:Y:S02]  /*17300*/  SHF.R.U32.HI R5, RZ, 0x7, R5 ;  /* 0x00000007ff057819 */ /* 0x001fe40000011605 */
[----:B------:R-:W-:Y:S02]  /*17310*/  R2UR UR18, R14 ;  /* 0x000000000e1272ca */ /* 0x000fe400000e0000 */
[----:B------:R-:W-:Y:S01]  /*17320*/  R2UR UR19, R15 ;  /* 0x000000000f1372ca */ /* 0x000fe200000e0000 */
[----:B------:R-:W-:Y:S01]  /*17330*/  VIADD R5, R5, 0x8 ;  /* 0x0000000805057836 */ /* 0x000fe20000000000 */
[----:B------:R-:W-:Y:S02]  /*17340*/  R2UR UR22, R20 ;  /* 0x00000000141672ca */ /* 0x000fe400000e0000 */
[----:B------:R-:W-:-:S02]  /*17350*/  R2UR UR23, R21 ;  /* 0x00000000151772ca */ /* 0x000fc400000e0000 */
[----:B------:R0:W-:Y:S01]  /*17360*/  BAR.SYNC.DEFER_BLOCKING R5, 0x100 ;  /* 0x000400050000751d */ /* 0x0001e20000010000 */
[C---:B------:R-:W-:Y:S01]  /*17370*/  IADD3 R14, R6.reuse, 0x402, RZ ;  /* 0x00000402060e7810 */ /* 0x040fe20007ffe0ff */
[----:B------:R-:W-:Y:S01]  /*17380*/  VIADD R6, R6, 0x406 ;  /* 0x0000040606067836 */ /* 0x000fe20000000000 */
[----:B------:R-:W-:Y:S02]  /*17390*/  R2UR UR27, R15 ;  /* 0x000000000f1b72ca */ /* 0x000fe400000e0000 */
[----:B------:R-:W-:Y:S02]  /*173a0*/  R2UR UR26, R14 ;  /* 0x000000000e1a72ca */ /* 0x000fe400000e0000 */
[----:B------:R-:W-:Y:S02]  /*173b0*/  R2UR UR34, R6 ;  /* 0x00000000062272ca */ /* 0x000fe400000e0000 */
[----:B------:R-:W-:Y:S01]  /*173c0*/  R2UR UR35, R7 ;  /* 0x00000000072372ca */ /* 0x000fe200000e0000 */
[----:B------:R-:W-:-:S06]  /*173d0*/  WARPGROUP.ARRIVE ;  /* 0x00000000000079c5 */ /* 0x000fcc0000000000 */
        /* <DEDUP_REMOVED lines=26> */
.L_x_440:
[----:B------:R-:W-:Y:S02]  /*17580*/  SHF.L.U32 R4, R4, 0x1f, RZ ;  /* 0x0000001f04047819 */ /* 0x000fe400000006ff */
[----:B------:R-:W-:-:S04]  /*17590*/  LEA R5, R11, R19, 0x3 ;  /* 0x000000130b057211 */ /* 0x000fc800078e18ff */
[----:B------:R0:W1:Y:S01]  /*175a0*/  SYNCS.PHASECHK.TRANS64.TRYWAIT P1, [R5+URZ+0x38850], R4 ;  /* 0x03885004050075a7 */ /* 0x000062000802017f */
[----:B------:R-:W-:Y:S05]  /*175b0*/  @!P0 BRA `(.L_x_441) ;  /* 0x0000000000048947 */ /* 0x000fea0003800000 */
[----:B------:R-:W-:Y:S01]  /*175c0*/  BPT.TRAP 0x1 ;  /* 0x000000040000795c */ /* 0x000fe20000300000 */
.L_x_441:
[----:B-1----:R-:W-:Y:S05]  /*175d0*/  @P1 BRA `(.L_x_439) ;  /* 0x0000000000081947 */ /* 0x002fea0003800000 */
[----:B------:R-:W1:Y:S02]  /*175e0*/  SYNCS.PHASECHK.TRANS64.TRYWAIT P1, [R5+URZ+0x38850], R4 ;  /* 0x03885004050075a7 */ /* 0x000e64000802017f */
[----:B-1----:R-:W-:Y:S05]  /*175f0*/  @!P1 BRA `(.L_x_442) ;  /* 0x000000e000a49947 */ /* 0x002fea0003800000 */
.L_x_439:
[----:B01----:R-:W-:Y:S01]  /*17600*/  VIADD R4, R19, 0x400 ;  /* 0x0000040013047836 */ /* 0x003fe20000000000 */
[----:B------:R-:W-:Y:S01]  /*17610*/  MOV R5, 0x40000040 ;  /* 0x4000004000057802 */ /* 0x000fe20000000f00 */
[----:B------:R-:W-:Y:S05]  /*17620*/  WARPSYNC.ALL ;  /* 0x0000000000007948 */ /* 0x000fea0003800000 */
[----:B------:R-:W-:Y:S01]  /*17630*/  SHF.R.U32.HI R4, RZ, 0x4, R4 ;  /* 0x00000004ff047819 */ /* 0x000fe20000011604 */
[----:B------:R-:W-:Y:S01]  /*17640*/  WARPGROUP.ARRIVE ;  /* 0x00000000000079c5 */ /* 0x000fe20000000000 */
[----:B------:R-:W-:Y:S01]  /*17650*/  R2UR UR7, R5 ;  /* 0x00000000050772ca */ /* 0x000fe200000e0000 */
[----:B------:R-:W-:Y:S01]  /*17660*/  IMAD.MOV.U32 R7, RZ, RZ, 0x40000040 ;  /* 0x40000040ff077424 */ /* 0x000fe200078e00ff */
[----:B------:R-:W-:Y:S01]  /*17670*/  LOP3.LUT R4, R4, 0x3fff, RZ, 0xc0, !PT ;  /* 0x00003fff04047812 */ /* 0x000fe200078ec0ff */
[C---:B------:R-:W-:Y:S01]  /*17680*/  FMUL.FTZ R5, R2.reuse, R152 ;  /* 0x0000009802057220 */ /* 0x040fe20000410000 */
[C---:B------:R-:W-:Y:S01]  /*17690*/  FMUL.FTZ R15, R2.reuse, R156 ;  /* 0x0000009c020f7220 */ /* 0x040fe20000410000 */
[----:B------:R-:W-:Y:S01]  /*176a0*/  FMUL.FTZ R14, R2, R155 ;  /* 0x0000009b020e7220 */ /* 0x000fe20000410000 */
[----:B------:R-:W-:Y:S01]  /*176b0*/  LOP3.LUT R4, R4, 0x10000, RZ, 0xfc, !PT ;  /* 0x0001000004047812 */ /* 0x000fe200078efcff */
[C---:B------:R-:W-:Y:S01]  /*176c0*/  FMUL.FTZ R20, R2.reuse, R157 ;  /* 0x0000009d02147220 */ /* 0x040fe20000410000 */
[C---:B------:R-:W-:Y:S01]  /*176d0*/  FMUL.FTZ R21, R2.reuse, R158 ;  /* 0x0000009e02157220 */ /* 0x040fe20000410000 */
[----:B------:R-:W0:Y:S01]  /*176e0*/  MUFU.TANH R5, R5 ;  /* 0x0000000500057308 */ /* 0x000e220000002400 */
[----:B------:R-:W-:Y:S01]  /*176f0*/  FMUL.FTZ R152, R2, R159 ;  /* 0x0000009f02987220 */ /* 0x000fe20000410000 */
[----:B------:R-:W-:-:S02]  /*17700*/  IMAD R4, R11, 0x800, R4 ;  /* 0x000008000b047824 */ /* 0x000fc400078e0204 */
[C---:B------:R-:W-:Y:S01]  /*17710*/  FMUL.FTZ R155, R2.reuse, R162 ;  /* 0x000000a2029b7220 */ /* 0x040fe20000410000 */
[C---:B------:R-:W-:Y:S01]  /*17720*/  FMUL.FTZ R157, R2.reuse, R164 ;  /* 0x000000a4029d7220 */ /* 0x040fe20000410000 */
[----:B------:R-:W-:Y:S01]  /*17730*/  FMUL.FTZ R156, R2, R163 ;  /* 0x000000a3029c7220 */ /* 0x000fe20000410000 */
[C---:B------:R-:W-:Y:S01]  /*17740*/  VIADD R6, R4.reuse, 0x2 ;  /* 0x0000000204067836 */ /* 0x040fe20000000000 */
[----:B------:R-:W-:Y:S01]  /*17750*/  R2UR UR6, R4 ;  /* 0x00000000040672ca */ /* 0x000fe200000e0000 */
        /* <DEDUP_REMOVED lines=11> */
[----:B------:R-:W-:Y:S01]  /*17810*/  FMUL.FTZ R172, R2, R177 ;  /* 0x000000b102ac7220 */ /* 0x000fe20000410000 */
[----:B------:R-:W-:Y:S01]  /*17820*/  QGMMA.64x256x32.F32.E4M3.E4M3 R24, R228, gdesc[UR4], R24, gsb0 ;  /* 0x03e00004e4187df3 */ /* 0x000fe20008000818 */
[----:B------:R-:W-:Y:S01]  /*17830*/  R2UR UR6, R6 ;  /* 0x00000000060672ca */ /* 0x000fe200000e0000 */
[----:B------:R-:W-:Y:S01]  /*17840*/  FMUL.FTZ R175, R2, R180 ;  /* 0x000000b402af7220 */ /* 0x000fe20000410000 */
[----:B------:R-:W-:Y:S01]  /*17850*/  R2UR UR7, R7 ;  /* 0x00000000070772ca */ /* 0x000fe200000e0000 */
[----:B------:R-:W-:Y:S01]  /*17860*/  IMAD.MOV.U32 R7, RZ, RZ, 0x40000040 ;  /* 0x40000040ff077424 */ /* 0x000fe200078e00ff */
[----:B------:R-:W-:Y:S01]  /*17870*/  IADD3 R6, R4, 0x4, RZ ;  /* 0x0000000404067810 */ /* 0x000fe20007ffe0ff */
        /* <DEDUP_REMOVED lines=31> */
[----:B------:R-:W-:Y:S01]  /*17a70*/  FMUL.FTZ R210, R2, R214 ;  /* 0x000000d602d27220 */ /* 0x000fe20000410000 */
[----:B------:R-:W-:Y:S08]  /*17a80*/  MUFU.TANH R157, R157 ;  /* 0x0000009d009d7308 */ /* 0x000ff00000002400 */
        /* <DEDUP_REMOVED lines=27> */
[----:B------:R-:W-:Y:S01]  /*17c40*/  MUFU.TANH R195, R195 ;  /* 0x000000c300c37308 */ /* 0x000fe20000002400 */
[----:B------:R-:W-:-:S02]  /*17c50*/  WARPGROUP.DEPBAR.LE gsb0, 0x0 ;  /* 0x00008000000079c5 */ /* 0x000fc40000010000 */
[----:B------:R-:W-:-:S05]  /*17c60*/  WARPGROUP.ARRIVE ;  /* 0x00000000000079c5 */ /* 0x000fca0000000000 */
[----:B------:R-:W-:Y:S01]  /*17c70*/  MUFU.TANH R194, R194 ;  /* 0x000000c200c27308 */ /* 0x000fe20000002400 */
[----:B------:R-:W1:Y:S01]  /*17c80*/  S2R R231, SR_TID.X ;  /* 0x0000000000e77919 */ /* 0x000e620000002100 */
[----:B------:R-:W-:Y:S01]  /*17c90*/  QGMMA.64x256x32.F32.E4M3.E4M3 R24, R224, gdesc[UR4], R24, gsb0 ;  /* 0x03e00004e0187df3 */ /* 0x000fe20008000818 */
[----:B------:R-:W-:Y:S01]  /*17ca0*/  R2UR UR6, R6 ;  /* 0x00000000060672ca */ /* 0x000fe200000e0000 */
[C---:B------:R-:W-:Y:S01]  /*17cb0*/  FMUL.FTZ R6, R2.reuse, R153 ;  /* 0x0000009902067220 */ /* 0x040fe20000410000 */
[----:B------:R-:W-:Y:S01]  /*17cc0*/  R2UR UR7, R7 ;  /* 0x00000000070772ca */ /* 0x000fe200000e0000 */
[C---:B------:R-:W-:Y:S01]  /*17cd0*/  FMUL.FTZ R7, R2.reuse, R154 ;  /* 0x0000009a02077220 */ /* 0x040fe20000410000 */
[C---:B------:R-:W-:Y:S01]  /*17ce0*/  FMUL.FTZ R153, R2.reuse, R160 ;  /* 0x000000a002997220 */ /* 0x040fe20000410000 */
[C---:B------:R-:W-:Y:S01]  /*17cf0*/  FMUL.FTZ R154, R2.reuse, R161 ;  /* 0x000000a1029a7220 */ /* 0x040fe20000410000 */
[C---:B------:R-:W-:Y:S01]  /*17d00*/  FMUL.FTZ R160, R2.reuse, R167 ;  /* 0x000000a702a07220 */ /* 0x040fe20000410000 */
        /* <DEDUP_REMOVED lines=13> */
[----:B------:R-:W-:-:S03]  /*17de0*/  FMUL.FTZ R211, R2, R215 ;  /* 0x000000d702d37220 */ /* 0x000fc60000410000 */
[----:B------:R-:W3:Y:S01]  /*17df0*/  MUFU.TANH R153, R153 ;  /* 0x0000009900997308 */ /* 0x000ee20000002400 */
[----:B--2---:R-:W-:Y:S02]  /*17e00*/  FMNMX.FTZ R167, R6, R167, !PT ;  /* 0x000000a706a77209 */ /* 0x004fe40007810000 */
[----:B-1----:R-:W-:Y:S02]  /*17e10*/  LOP3.LUT R231, R231, 0x7f, RZ, 0xc0, !PT ;  /* 0x0000007fe7e77812 */ /* 0x002fe400078ec0ff */
[----:B------:R-:W-:-:S03]  /*17e20*/  FMNMX.FTZ R167, R15, R167, !PT ;  /* 0x000000a70fa77209 */ /* 0x000fc60007810000 */
[----:B------:R-:W1:Y:S01]  /*17e30*/  MUFU.TANH R154, R154 ;  /* 0x0000009a009a7308 */ /* 0x000e620000002400 */
[----:B0-----:R-:W-:Y:S02]  /*17e40*/  FMNMX.FTZ R166, R7, R9, !PT ;  /* 0x0000000907a67209 */ /* 0x001fe40007810000 */
[----:B------:R-:W-:Y:S02]  /*17e50*/  FMNMX.FTZ R167, R20, R167, !PT ;  /* 0x000000a714a77209 */ /* 0x000fe40007810000 */
[----:B------:R-:W-:Y:S02]  /*17e60*/  FMNMX.FTZ R166, R14, R166, !PT ;  /* 0x000000a60ea67209 */ /* 0x000fe40007810000 */
[----:B------:R-:W-:Y:S01]  /*17e70*/  ISETP.NE.AND P1, PT, R231, RZ, PT ;  /* 0x000000ffe700720c */ /* 0x000fe20003f25270 */
[----:B------:R-:W0:Y:S01]  /*17e80*/  MUFU.TANH R161, R161 ;  /* 0x000000a100a17308 */ /* 0x000e220000002400 */
[----:B------:R-:W-:Y:S01]  /*17e90*/  FMNMX.FTZ R166, R21, R166, !PT ;  /* 0x000000a615a67209 */ /* 0x000fe20007810000 */
[----:B------:R-:W2:Y:S01]  /*17ea0*/  S2R R231, SR_TID.X ;  /* 0x0000000000e77919 */ /* 0x000ea20000002100 */
[----:B---3--:R-:W-:-:S02]  /*17eb0*/  FMNMX.FTZ R167, R153, R167, !PT ;  /* 0x000000a799a77209 */ /* 0x008fc40007810000 */
[----:B------:R-:W-:-:S03]  /*17ec0*/  FMNMX.FTZ R166, R152, R166, !PT ;  /* 0x000000a698a67209 */ /* 0x000fc60007810000 */
[----:B------:R-:W3:Y:S01]  /*17ed0*/  MUFU.TANH R160, R160 ;  /* 0x000000a000a07308 */ /* 0x000ee20000002400 */
[----:B-1----:R-:W-:Y:S02]  /*17ee0*/  FMNMX.FTZ R167, R154, R167, !PT ;  /* 0x000000a79aa77209 */ /* 0x002fe40007810000 */
[----:B------:R-:W-:Y:S02]  /*17ef0*/  FMNMX.FTZ R166, R155, R166, !PT ;  /* 0x000000a69ba67209 */ /* 0x000fe40007810000 */
[----:B------:R-:W-:Y:S02]  /*17f00*/  FMNMX.FTZ R167, R157, R167, !PT ;  /* 0x000000a79da77209 */ /* 0x000fe40007810000 */
[----:B------:R-:W-:Y:S01]  /*17f10*/  FMNMX.FTZ R166, R156, R166, !PT ;  /* 0x000000a69ca67209 */ /* 0x000fe20007810000 */
[----:B------:R-:W1:Y:S01]  /*17f20*/  MUFU.TANH R168, R168 ;  /* 0x000000a800a87308 */ /* 0x000e620000002400 */
[----:B------:R-:W-:Y:S02]  /*17f30*/  FMNMX.FTZ R167, R158, R167, !PT ;  /* 0x000000a79ea77209 */ /* 0x000fe40007810000 */
[----:B------:R-:W-:-:S02]  /*17f40*/  FMNMX.FTZ R166, R159, R166, !PT ;  /* 0x000000a69fa67209 */ /* 0x000fc40007810000 */
[----:B0-----:R-:W-:-:S03]  /*17f50*/  FMNMX.FTZ R167, R161, R167, !PT ;  /* 0x000000a7a1a77209 */ /* 0x001fc60007810000 */
[----:B------:R-:W0:Y:S01]  /*17f60*/  MUFU.TANH R173, R173 ;  /* 0x000000ad00ad7308 */ /* 0x000e220000002400 */
[----:B---3--:R-:W-:Y:S02]  /*17f70*/  FMNMX.FTZ R166, R160, R166, !PT ;  /* 0x000000a6a0a67209 */ /* 0x008fe40007810000 */
[----:B------:R-:W-:Y:S02]  /*17f80*/  FMNMX.FTZ R167, R162, R167, !PT ;  /* 0x000000a7a2a77209 */ /* 0x000fe40007810000 */
[----:B------:R-:W-:Y:S02]  /*17f90*/  FMNMX.FTZ R166, R163, R166, !PT ;  /* 0x000000a6a3a67209 */ /* 0x000fe40007810000 */
[----:B------:R-:W-:Y:S01]  /*17fa0*/  FMNMX.FTZ R167, R165, R167, !PT ;  /* 0x000000a7a5a77209 */ /* 0x000fe20007810000 */
[----:B------:R-:W3:Y:S01]  /*17fb0*/  MUFU.TANH R178, R178 ;  /* 0x000000b200b27308 */ /* 0x000ee20000002400 */
[----:B------:R-:W-:Y:S02]  /*17fc0*/  FMNMX.FTZ R166, R164, R166, !PT ;  /* 0x000000a6a4a67209 */ /* 0x000fe40007810000 */
[----:B-1----:R-:W-:-:S02]  /*17fd0*/  FMNMX.FTZ R167, R168, R167, !PT ;  /* 0x000000a7a8a77209 */ /* 0x002fc40007810000 */
[----:B------:R-:W-:Y:S02]  /*17fe0*/  FMNMX.FTZ R166, R169, R166, !PT ;  /* 0x000000a6a9a67209 */ /* 0x000fe40007810000 */
[----:B------:R-:W-:Y:S01]  /*17ff0*/  FMNMX.FTZ R167, R171, R167, !PT ;  /* 0x000000a7aba77209 */ /* 0x000fe20007810000 */
[----:B------:R-:W1:Y:S01]  /*18000*/  MUFU.TANH R183, R183 ;  /* 0x000000b700b77308 */ /* 0x000e620000002400 */
[----:B------:R-:W-:Y:S02]  /*18010*/  FMNMX.FTZ R166, R170, R166, !PT ;  /* 0x000000a6aaa67209 */ /* 0x000fe40007810000 */
[----:B------:R-:W-:Y:S02]  /*18020*/  FMNMX.FTZ R167, R172, R167, !PT ;  /* 0x000000a7aca77209 */ /* 0x000fe40007810000 */
[----:B0-----:R-:W-:Y:S02]  /*18030*/  FMNMX.FTZ R166, R173, R166, !PT ;  /* 0x000000a6ada67209 */ /* 0x001fe40007810000 */
[----:B------:R-:W-:Y:S01]  /*18040*/  FMNMX.FTZ R167, R175, R167, !PT ;  /* 0x000000a7afa77209 */ /* 0x000fe20007810000 */
[----:B------:R-:W0:Y:S01]  /*18050*/  MUFU.TANH R188, R188 ;  /* 0x000000bc00bc7308 */ /* 0x000e220000002400 */
[----:B------:R-:W-:-:S02]  /*18060*/  FMNMX.FTZ R166, R174, R166, !PT ;  /* 0x000000a6aea67209 */ /* 0x000fc40007810000 */
[----:B------:R-:W-:Y:S02]  /*18070*/  FMNMX.FTZ R167, R176, R167, !PT ;  /* 0x000000a7b0a77209 */ /* 0x000fe40007810000 */
[----:B------:R-:W-:Y:S02]  /*18080*/  FMNMX.FTZ R166, R177, R166, !PT ;  /* 0x000000a6b1a67209 */ /* 0x000fe40007810000 */
[----:B------:R-:W-:Y:S01]  /*18090*/  FMNMX.FTZ R167, R179, R167, !PT ;  /* 0x000000a7b3a77209 */ /* 0x000fe20007810000 */
[----:B------:R-:W4:Y:S01]  /*180a0*/  MUFU.TANH R193, R193 ;  /* 0x000000c100c17308 */ /* 0x000f220000002400 */
[----:B---3--:R-:W-:Y:S02]  /*180b0*/  FMNMX.FTZ R166, R178, R166, !PT ;  /* 0x000000a6b2a67209 */ /* 0x008fe40007810000 */
[----:B------:R-:W-:Y:S02]  /*180c0*/  FMNMX.FTZ R167, R180, R167, !PT ;  /* 0x000000a7b4a77209 */ /* 0x000fe40007810000 */
[----:B------:R-:W-:-:S02]  /*180d0*/  FMNMX.FTZ R166, R181, R166, !PT ;  /* 0x000000a6b5a67209 */ /* 0x000fc40007810000 */
[----:B-1----:R-:W-:Y:S01]  /*180e0*/  FMNMX.FTZ R167, R183, R167, !PT ;  /* 0x000000a7b7a77209 */ /* 0x002fe20007810000 */
[----:B------:R-:W1:Y:S01]  /*180f0*/  MUFU.TANH R196, R196 ;  /* 0x000000c400c47308 */ /* 0x000e620000002400 */
[----:B------:R-:W-:Y:S02]  /*18100*/  FMNMX.FTZ R166, R182, R166, !PT ;  /* 0x000000a6b6a67209 */ /* 0x000fe40007810000 */
[----:B------:R-:W-:Y:S02]  /*18110*/  FMNMX.FTZ R167, R184, R167, !PT ;  /* 0x000000a7b8a77209 */ /* 0x000fe40007810000 */
[----:B------:R-:W-:Y:S02]  /*18120*/  FMNMX.FTZ R166, R185, R166, !PT ;  /* 0x000000a6b9a67209 */ /* 0x000fe40007810000 */
[----:B------:R-:W-:Y:S01]  /*18130*/  FMNMX.FTZ R167, R187, R167, !PT ;  /* 0x000000a7bba77209 */ /* 0x000fe20007810000 */
[----:B------:R-:W3:Y:S01]  /*18140*/  MUFU.TANH R197, R197 ;  /* 0x000000c500c57308 */ /* 0x000ee20000002400 */
[----:B------:R-:W-:-:S02]  /*18150*/  FMNMX.FTZ R166, R186, R166, !PT ;  /* 0x000000a6baa67209 */ /* 0x000fc40007810000 */
[----:B0-----:R-:W-:Y:S02]  /*18160*/  FMNMX.FTZ R167, R188, R167, !PT ;  /* 0x000000a7bca77209 */ /* 0x001fe40007810000 */
[----:B------:R-:W-:Y:S02]  /*18170*/  FMNMX.FTZ R166, R189, R166, !PT ;  /* 0x000000a6bda67209 */ /* 0x000fe40007810000 */
[----:B------:R-:W-:Y:S01]  /*18180*/  FMNMX.FTZ R167, R191, R167, !PT ;  /* 0x000000a7bfa77209 */ /* 0x000fe20007810000 */
[----:B------:R-:W0:Y:S01]  /*18190*/  MUFU.TANH R199, R199 ;  /* 0x000000c700c77308 */ /* 0x000e220000002400 */
[----:B------:R-:W-:Y:S02]  /*181a0*/  FMNMX.FTZ R166, R190, R166, !PT ;  /* 0x000000a6bea67209 */ /* 0x000fe40007810000 */
[----:B------:R-:W-:Y:S02]  /*181b0*/  FMNMX.FTZ R167, R192, R167, !PT ;  /* 0x000000a7c0a77209 */ /* 0x000fe40007810000 */
[----:B----4-:R-:W-:-:S02]  /*181c0*/  FMNMX.FTZ R166, R193, R166, !PT ;  /* 0x000000a6c1a67209 */ /* 0x010fc40007810000 */
[----:B------:R-:W-:Y:S01]  /*181d0*/  FMNMX.FTZ R167, R195, R167, !PT ;  /* 0x000000a7c3a77209 */ /* 0x000fe20007810000 */
[----:B------:R-:W4:Y:S01]  /*181e0*/  MUFU.TANH R198, R198 ;  /* 0x000000c600c67308 */ /* 0x000f220000002400 */
[----:B------:R-:W-:Y:S02]  /*181f0*/  FMNMX.FTZ R166, R194, R166, !PT ;  /* 0x000000a6c2a67209 */ /* 0x000fe40007810000 */
[----:B-1----:R-:W-:Y:S02]  /*18200*/  FMNMX.FTZ R167, R196, R167, !PT ;  /* 0x000000a7c4a77209 */ /* 0x002fe40007810000 */
[----:B---3--:R-:W-:Y:S02]  /*18210*/  FMNMX.FTZ R166, R197, R166, !PT ;  /* 0x000000a6c5a67209 */ /* 0x008fe40007810000 */
[----:B--2---:R-:W-:Y:S01]  /*18220*/  SHF.R.U32.HI R231, RZ, 0x7, R231 ;  /* 0x00000007ffe77819 */ /* 0x004fe200000116e7 */
[----:B------:R-:W1:Y:S01]  /*18230*/  MUFU.TANH R200, R200 ;  /* 0x000000c800c87308 */ /* 0x000e620000002400 */
[----:B0-----:R-:W-:-:S07]  /*18240*/  FMNMX.FTZ R167, R199, R167, !PT ;  /* 0x000000a7c7a77209 */ /* 0x001fce0007810000 */
[----:B------:R-:W0:Y:S01]  /*18250*/  MUFU.TANH R202, R202 ;  /* 0x000000ca00ca7308 */ /* 0x000e220000002400 */
[----:B----4-:R-:W-:-:S07]  /*18260*/  FMNMX.FTZ R166, R198, R166, !PT ;  /* 0x000000a6c6a67209 */ /* 0x010fce0007810000 */
[----:B------:R-:W2:Y:S01]  /*18270*/  MUFU.TANH R204, R204 ;  /* 0x000000cc00cc7308 */ /* 0x000ea20000002400 */
[----:B-1----:R-:W-:-:S07]  /*18280*/  FMNMX.FTZ R167, R200, R167, !PT ;  /* 0x000000a7c8a77209 */ /* 0x002fce0007810000 */
[----:B------:R-:W1:Y:S01]  /*18290*/  MUFU.TANH R203, R203 ;  /* 0x000000cb00cb7308 */ /* 0x000e620000002400 */
[----:B0-----:R-:W-:-:S07]  /*182a0*/  FMNMX.FTZ R166, R202, R166, !PT ;  /* 0x000000a6caa67209 */ /* 0x001fce0007810000 */
[----:B------:R-:W0:Y:S01]  /*182b0*/  MUFU.TANH R205, R205 ;  /* 0x000000cd00cd7308 */ /* 0x000e220000002400 */
[----:B--2---:R-:W-:-:S07]  /*182c0*/  FMNMX.FTZ R167, R204, R167, !PT ;  /* 0x000000a7cca77209 */ /* 0x004fce0007810000 */
        /* <DEDUP_REMOVED lines=11> */
[----:B--2---:R-:W-:-:S05]  /*18380*/  FMNMX.FTZ R167, R209, R167, !PT ;  /* 0x000000a7d1a77209 */ /* 0x004fca0007810000 */
[----:B------:R-:W2:Y:S01]  /*18390*/  SHFL.BFLY PT, R212, R167, 0x2, 0x1f ;  /* 0x0c401f00a7d47f89 */ /* 0x000ea200000e0000 */
[----:B-1----:R-:W-:-:S04]  /*183a0*/  FMNMX.FTZ R166, R210, R166, !PT ;  /* 0x000000a6d2a67209 */ /* 0x002fc80007810000 */
[----:B0-----:R-:W-:Y:S01]  /*183b0*/  FMNMX.FTZ R201, R211, R166, !PT ;  /* 0x000000a6d3c97209 */ /* 0x001fe20007810000 */
[----:B------:R-:W-:-:S04]  /*183c0*/  VIADD R166, R4, 0x6 ;  /* 0x0000000604a67836 */ /* 0x000fc80000000000 */
[----:B------:R-:W0:Y:S01]  /*183d0*/  SHFL.BFLY PT, R213, R201, 0x2, 0x1f ;  /* 0x0c401f00c9d57f89 */ /* 0x000e2200000e0000 */
[----:B--2---:R-:W-:Y:S02]  /*183e0*/  FMNMX.FTZ R212, R167, R212, !PT ;  /* 0x000000d4a7d47209 */ /* 0x004fe40007810000 */
[----:B------:R-:W-:Y:S02]  /*183f0*/  MOV R167, 0x40000040 ;  /* 0x4000004000a77802 */ /* 0x000fe40000000f00 */
[----:B0-----:R-:W-:-:S05]  /*18400*/  FMNMX.FTZ R201, R201, R213, !PT ;  /* 0x000000d5c9c97209 */ /* 0x001fca0007810000 */
[----:B------:R-:W0:Y:S01]  /*18410*/  SHFL.BFLY PT, R4, R201, 0x1, 0x1f ;  /* 0x0c201f00c9047f89 */ /* 0x000e2200000e0000 */
[----:B------:R-:W-:Y:S02]  /*18420*/  WARPGROUP.DEPBAR.LE gsb0, 0x0 ;  /* 0x00008000000079c5 */ /* 0x000fe40000010000 */
[----:B------:R-:W-:-:S06]  /*18430*/  WARPGROUP.ARRIVE ;  /* 0x00000000000079c5 */ /* 0x000fcc0000000000 */
[----:B------:R-:W-:Y:S01]  /*18440*/  QGMMA.64x256x32.F32.E4M3.E4M3 R24, R216, gdesc[UR4], R24, gsb0 ;  /* 0x03e00004d8187df3 */ /* 0x000fe20008000818 */
[----:B------:R-:W-:Y:S02]  /*18450*/  R2UR UR7, R167 ;  /* 0x00000000a70772ca */ /* 0x000fe400000e0000 */
[----:B------:R-:W1:Y:S01]  /*18460*/  SHFL.BFLY PT, R167, R212, 0x1, 0x1f ;  /* 0x0c201f00d4a77f89 */ /* 0x000e6200000e0000 */
[----:B------:R-:W-:Y:S01]  /*18470*/  R2UR UR6, R166 ;  /* 0x00000000a60672ca */ /* 0x000fe200000e0000 */
[----:B------:R-:W-:Y:S01]  /*18480*/  IMAD.U32 R166, RZ, RZ, UR48 ;  /* 0x00000030ffa67e24 */ /* 0x000fe2000f8e00ff */
[----:B0-----:R-:W-:Y:S02]  /*18490*/  FMNMX.FTZ R201, R201, R4, !PT ;  /* 0x00000004c9c97209 */ /* 0x001fe40007810000 */
[----:B-1----:R-:W-:Y:S01]  /*184a0*/  FMNMX.FTZ R167, R212, R167, !PT ;  /* 0x000000a7d4a77209 */ /* 0x002fe20007810000 */
[----:B------:R-:W-:-:S04]  /*184b0*/  @!P1 IMAD R212, R12, 0x8, R19 ;  /* 0x000000080cd49824 */ /* 0x000fc800078e0213 */
[----:B------:R-:W-:Y:S01]  /*184c0*/  FADD.FTZ R4, -R167, R10 ;  /* 0x0000000aa7047221 */ /* 0x000fe20000010100 */
[----:B------:R-:W-:-:S01]  /*184d0*/  FADD.FTZ R10, -R201, R9 ;  /* 0x00000009c90a7221 */ /* 0x000fc20000010100 */
[-C--:B------:R-:W-:Y:S01]  /*184e0*/  FFMA.FTZ R213, R167, R166.reuse, -8 ;  /* 0xc1000000a7d57423 */ /* 0x080fe200000100a6 */
[----:B------:R-:W-:Y:S01]  /*184f0*/  @!P1 IADD3 R212, R212, 0x38840, RZ ;  /* 0x00038840d4d49810 */ /* 0x000fe20007ffe0ff */
[-C--:B------:R-:W-:Y:S02]  /*18500*/  FMUL.FTZ R4, R4, R166.reuse ;  /* 0x000000a604047220 */ /* 0x080fe40000410000 */
[----:B------:R-:W-:-:S01]  /*18510*/  FFMA.FTZ R5, R5, R166, -R213 ;  /* 0x000000a605057223 */ /* 0x000fc200000108d5 */
[----:B------:R-:W-:Y:S01]  /*18520*/  FFMA.FTZ R6, R6, R166, -R213 ;  /* 0x000000a606067223 */ /* 0x000fe200000108d5 */
[----:B------:R0:W-:Y:S01]  /*18530*/  MUFU.EX2 R9, R4 ;  /* 0x0000000400097308 */ /* 0x0001e20000000800 */
[----:B------:R-:W-:-:S07]  /*18540*/  @!P1 PRMT R212, RZ, 0x654, R212 ;  /* 0x00000654ffd49816 */ /* 0x000fce00000000d4 */
[----:B------:R-:W1:Y:S01]  /*18550*/  MUFU.EX2 R5, R5 ;  /* 0x0000000500057308 */ /* 0x000e620000000800 */
[-C--:B0-----:R-:W-:Y:S01]  /*18560*/  FMUL.FTZ R4, R10, R166.reuse ;  /* 0x000000a60a047220 */ /* 0x081fe20000410000 */
[-CC-:B------:R-:W-:Y:S01]  /*18570*/  FFMA.FTZ R10, R15, R166.reuse, -R213.reuse ;  /* 0x000000a60f0a7223 */ /* 0x180fe200000108d5 */
[----:B------:R-:W-:-:S01]  /*18580*/  FFMA.FTZ R15, R20, R166, -R213 ;  /* 0x000000a6140f7223 */ /* 0x000fc200000108d5 */
        /* <DEDUP_REMOVED lines=28> */
[----:B------:R-:W-:Y:S01]  /*18750*/  FFMA.FTZ R209, R201, R166, -8 ;  /* 0xc1000000c9d17423 */ /* 0x000fe200000100a6 */
[----:B------:R-:W-:Y:S01]  /*18760*/  MUFU.EX2 R4, R4 ;  /* 0x0000000400047308 */ /* 0x000fe20000000800 */
[----:B-1----:R-:W-:-:S01]  /*18770*/  FFMA.FTZ R0, R9, R0, R5 ;  /* 0x0000000009007223 */ /* 0x002fc20000010005 */
[----:B------:R-:W-:Y:S01]  /*18780*/  IADD3 R213, -R231, 0xb, RZ ;  /* 0x0000000be7d57810 */ /* 0x000fe20007ffe1ff */
[----:B------:R-:W-:-:S01]  /*18790*/  FFMA.FTZ R7, R7, R166, -R209 ;  /* 0x000000a607077223 */ /* 0x000fc200000108d1 */
[-CC-:B------:R-:W-:Y:S01]  /*187a0*/  FFMA.FTZ R14, R14, R166.reuse, -R209.reuse ;  /* 0x000000a60e0e7223 */ /* 0x180fe200000108d1 */
[----:B------:R-:W-:-:S01]  /*187b0*/  FFMA.FTZ R21, R21, R166, -R209 ;  /* 0x000000a615157223 */ /* 0x000fc200000108d1 */
        /* <DEDUP_REMOVED lines=12> */
[-CC-:B------:R-:W-:Y:S01]  /*18880*/  FFMA.FTZ R174, R174, R166.reuse, -R209.reuse ;  /* 0x000000a6aeae7223 */ /* 0x180fe200000108d1 */
[----:B------:R-:W-:-:S01]  /*18890*/  FFMA.FTZ R177, R177, R166, -R209 ;  /* 0x000000a6b1b17223 */ /* 0x000fc200000108d1 */
[-CC-:B------:R-:W-:Y:S01]  /*188a0*/  FFMA.FTZ R178, R178, R166.reuse, -R209.reuse ;  /* 0x000000a6b2b27223 */ /* 0x180fe200000108d1 */
[----:B------:R-:W-:-:S01]  /*188b0*/  FFMA.FTZ R181, R181, R166, -R209 ;  /* 0x000000a6b5b57223 */ /* 0x000fc200000108d1 */
[-CC-:B------:R-:W-:Y:S01]  /*188c0*/  FFMA.FTZ R182, R182, R166.reuse, -R209.reuse ;  /* 0x000000a6b6b67223 */ /* 0x180fe200000108d1 */
[----:B------:R-:W-:-:S01]  /*188d0*/  FFMA.FTZ R185, R185, R166, -R209 ;  /* 0x000000a6b9b97223 */ /* 0x000fc200000108d1 */
[----:B------:R-:W2:Y:S01]  /*188e0*/  MUFU.EX2 R14, R14 ;  /* 0x0000000e000e7308 */ /* 0x000ea20000000800 */
[----:B0-----:R-:W-:-:S01]  /*188f0*/  FADD.FTZ R0, R6, R0 ;  /* 0x0000000006007221 */ /* 0x001fc20000010000 */
[-CC-:B------:R-:W-:Y:S01]  /*18900*/  FFMA.FTZ R186, R186, R166.reuse, -R209.reuse ;  /* 0x000000a6baba7223 */ /* 0x180fe200000108d1 */
[----:B------:R-:W-:-:S01]  /*18910*/  FFMA.FTZ R189, R189, R166, -R209 ;  /* 0x000000a6bdbd7223 */ /* 0x000fc200000108d1 */
[-CC-:B------:R-:W-:Y:S01]  /*18920*/  FFMA.FTZ R190, R190, R166.reuse, -R209.reuse ;  /* 0x000000a6bebe7223 */ /* 0x180fe200000108d1 */
[----:B------:R-:W-:-:S01]  /*18930*/  FFMA.FTZ R193, R193, R166, -R209 ;  /* 0x000000a6c1c17223 */ /* 0x000fc200000108d1 */
[-CC-:B------:R-:W-:Y:S01]  /*18940*/  FFMA.FTZ R194, R194, R166.reuse, -R209.reuse ;  /* 0x000000a6c2c27223 */ /* 0x180fe200000108d1 */
[----:B------:R-:W-:-:S01]  /*18950*/  FFMA.FTZ R197, R197, R166, -R209 ;  /* 0x000000a6c5c57223 */ /* 0x000fc200000108d1 */
[----:B------:R-:W0:Y:S01]  /*18960*/  MUFU.EX2 R10, R10 ;  /* 0x0000000a000a7308 */ /* 0x000e220000000800 */
[----:B-1----:R-:W-:-:S01]  /*18970*/  FFMA.FTZ R3, R4, R3, R7 ;  /* 0x0000000304037223 */ /* 0x002fc20000010007 */
[-CC-:B------:R-:W-:Y:S01]  /*18980*/  FFMA.FTZ R198, R198, R166.reuse, -R209.reuse ;  /* 0x000000a6c6c67223 */ /* 0x180fe200000108d1 */
[----:B------:R-:W-:-:S01]  /*18990*/  FFMA.FTZ R202, R202, R166, -R209 ;  /* 0x000000a6caca7223 */ /* 0x000fc200000108d1 */
[-CC-:B------:R-:W-:Y:S01]  /*189a0*/  FFMA.FTZ R203, R203, R166.reuse, -R209.reuse ;  /* 0x000000a6cbcb7223 */ /* 0x180fe200000108d1 */
[----:B------:R-:W-:-:S01]  /*189b0*/  FFMA.FTZ R206, R206, R166, -R209 ;  /* 0x000000a6cece7223 */ /* 0x000fc200000108d1 */
[-CC-:B------:R-:W-:Y:S01]  /*189c0*/  FFMA.FTZ R207, R207, R166.reuse, -R209.reuse ;  /* 0x000000a6cfcf7223 */ /* 0x180fe200000108d1 */
[----:B------:R-:W-:-:S01]  /*189d0*/  FFMA.FTZ R210, R210, R166, -R209 ;  /* 0x000000a6d2d27223 */ /* 0x000fc200000108d1 */
[----:B------:R-:W1:Y:S01]  /*189e0*/  MUFU.EX2 R21, R21 ;  /* 0x0000001500157308 */ /* 0x000e620000000800 */
[----:B--2---:R-:W-:-:S01]  /*189f0*/  FADD.FTZ R3, R14, R3 ;  /* 0x000000030e037221 */ /* 0x004fc20000010000 */
[----:B------:R-:W-:-:S06]  /*18a00*/  FFMA.FTZ R209, R211, R166, -R209 ;  /* 0x000000a6d3d17223 */ /* 0x000fcc00000108d1 */
        /* <DEDUP_REMOVED lines=36> */
[----:B------:R-:W-:Y:S02]  /*18c50*/  WARPGROUP.DEPBAR.LE gsb0, 0x0 ;  /* 0x00008000000079c5 */ /* 0x000fe40000010000 */
[----:B------:R-:W-:-:S04]  /*18c60*/  WARPGROUP.ARRIVE ;  /* 0x00000000000079c5 */ /* 0x000fc80000000000 */
[----:B------:R-:W2:Y:S01]  /*18c70*/  MUFU.EX2 R168, R168 ;  /* 0x000000a800a87308 */ /* 0x000ea20000000800 */
[----:B0-----:R-:W-:-:S01]  /*18c80*/  FADD.FTZ R0, R165, R0 ;  /* 0x00000000a5007221 */ /* 0x001fc20000010000 */
[----:B------:R-:W-:Y:S06]  /*18c90*/  QGMMA.64x256x32.F32.E4M3.E4M3 R24, R220, gdesc[UR4], R24, gsb0 ;  /* 0x03e00004dc187df3 */ /* 0x000fec0008000818 */
        /* <DEDUP_REMOVED lines=68> */
[----:B------:R-:W-:Y:S02]  /*190e0*/  WARPGROUP.DEPBAR.LE gsb0, 0x0 ;  /* 0x00008000000079c5 */ /* 0x000fe40000010000 */
[----:B------:R1:W-:Y:S06]  /*190f0*/  BAR.ARV R213, 0x100 ;  /* 0x000400d50000751d */ /* 0x0003ec0000002000 */
[----:B------:R-:W3:Y:S01]  /*19100*/  MUFU.EX2 R207, R207 ;  /* 0x000000cf00cf7308 */ /* 0x000ee20000000800 */
[----:B--2---:R-:W-:-:S01]  /*19110*/  FADD.FTZ R3, R206, R3 ;  /* 0x00000003ce037221 */ /* 0x004fc20000010000 */
[----:B------:R1:W-:Y:S01]  /*19120*/  @!P1 SYNCS.ARRIVE.TRANS64.RED.A1T0 RZ, [R212+URZ], RZ ;  /* 0x000000ffd4ff99a7 */ /* 0x0003e2000810043f */
[----:B0-----:R-:W-:-:S05]  /*19130*/  FADD.FTZ R0, R204, R0 ;  /* 0x00000000cc007221 */ /* 0x001fca0000010000 */
[----:B------:R-:W0:Y:S08]  /*19140*/  MUFU.EX2 R205, R205 ;  /* 0x000000cd00cd7308 */ /* 0x000e300000000800 */
[----:B------:R-:W2:Y:S01]  /*19150*/  MUFU.EX2 R210, R210 ;  /* 0x000000d200d27308 */ /* 0x000ea20000000800 */
[----:B---3--:R-:W-:-:S07]  /*19160*/  FADD.FTZ R3, R207, R3 ;  /* 0x00000003cf037221 */ /* 0x008fce0000010000 */
[----:B------:R-:W3:Y:S01]  /*19170*/  MUFU.EX2 R208, R208 ;  /* 0x000000d000d07308 */ /* 0x000ee20000000800 */
[----:B0-----:R-:W-:-:S07]  /*19180*/  FADD.FTZ R0, R205, R0 ;  /* 0x00000000cd007221 */ /* 0x001fce0000010000 */
[----:B------:R-:W0:Y:S01]  /*19190*/  MUFU.EX2 R209, R209 ;  /* 0x000000d100d17308 */ /* 0x000e220000000800 */
[----:B--2---:R-:W-:-:S01]  /*191a0*/  FADD.FTZ R3, R210, R3 ;  /* 0x00000003d2037221 */ /* 0x004fc20000010000 */
[----:B---3--:R-:W-:-:S03]  /*191b0*/  FADD.FTZ R0, R208, R0 ;  /* 0x00000000d0007221 */ /* 0x008fc60000010000 */
[----:B0-----:R-:W-:Y:S01]  /*191c0*/  FADD.FTZ R3, R209, R3 ;  /* 0x00000003d1037221 */ /* 0x001fe20000010000 */
[----:B-1----:R-:W-:Y:S06]  /*191d0*/  @!P0 BRA `(.L_x_443) ;  /* 0x0000000000048947 */ /* 0x002fec0003800000 */
[----:B------:R-:W-:Y:S01]  /*191e0*/  BPT.TRAP 0x1 ;  /* 0x000000040000795c */ /* 0x000fe20000300000 */
.L_x_443:
        /* <DEDUP_REMOVED lines=64> */
[----:B------:R-:W-:Y:S01]  /*195f0*/  IMAD R11, R11, 0x8, R19 ;  /* 0x000000080b0b7824 */ /* 0x000fe200078e0213 */
[----:B------:R0:W5:Y:S01]  /*19600*/  LDL R4, [R1] ;  /* 0x0000000001047983 */ /* 0x0001620000100800 */
[----:B------:R-:W-:Y:S01]  /*19610*/  ISETP.GT.AND P1, PT, R8, RZ, PT ;  /* 0x000000ff0800720c */ /* 0x000fe20003f24270 */
[-C--:B------:R-:W-:Y:S01]  /*19620*/  FMUL.FTZ R24, R24, R9.reuse ;  /* 0x0000000918187220 */ /* 0x080fe20000410000 */
[----:B------:R-:W-:Y:S01]  /*19630*/  VIADD R11, R11, 0x38860 ;  /* 0x000388600b0b7836 */ /* 0x000fe20000000000 */
[----:B------:R-:W-:Y:S01]  /*19640*/  MOV R211, UR44 ;  /* 0x0000002c00d37c02 */ /* 0x000fe20008000f00 */
[-C--:B------:R-:W-:Y:S01]  /*19650*/  FMUL.FTZ R25, R25, R9.reuse ;  /* 0x0000000919197220 */ /* 0x080fe20000410000 */
[----:B------:R-:W-:Y:S01]  /*19660*/  F2FP.SATFINITE.E4M3.F32.PACK_AB_MERGE_C R10, R15, R10, RZ ;  /* 0x0000000a0f0a723e */ /* 0x000fe200048070ff */
[-C--:B------:R-:W-:Y:S01]  /*19670*/  FMUL.FTZ R28, R28, R9.reuse ;  /* 0x000000091c1c7220 */ /* 0x080fe20000410000 */
[----:B------:R-:W-:Y:S01]  /*19680*/  PRMT R11, R211, 0x654, R11 ;  /* 0x00000654d30b7816 */ /* 0x000fe2000000000b */
[----:B------:R-:W-:Y:S01]  /*19690*/  FMUL.FTZ R29, R29, R9 ;  /* 0x000000091d1d7220 */ /* 0x000fe20000410000 */
[----:B------:R-:W-:Y:S01]  /*196a0*/  F2FP.SATFINITE.E4M3.F32.PACK_AB_MERGE_C R5, R6, R5, R10 ;  /* 0x000000050605723e */ /* 0x000fe2000480700a */
[----:B------:R-:W-:Y:S01]  /*196b0*/  FMUL.FTZ R32, R32, R9 ;  /* 0x0000000920207220 */ /* 0x000fe20000410000 */
[----:B------:R-:W-:Y:S01]  /*196c0*/  F2FP.SATFINITE.E4M3.F32.PACK_AB_MERGE_C R21, R152, R21, RZ ;  /* 0x000000159815723e */ /* 0x000fe200048070ff */
[----:B------:R1:W-:Y:S01]  /*196d0*/  SYNCS.ARRIVE.TRANS64.RED.A1T0 RZ, [R11+URZ], RZ ;  /* 0x000000ff0bff79a7 */ /* 0x0003e2000810043f */
        /* <DEDUP_REMOVED lines=74> */
[----:B------:R-:W-:Y:S01]  /*19b80*/  VIADD R8, R8, 0xffffffff ;  /* 0xffffffff08087836 */ /* 0x000fe20000000000 */
[----:B------:R-:W-:Y:S01]  /*19b90*/  F2FP.SATFINITE.E4M3.F32.PACK_AB_MERGE_C R230, R153, R20, R154 ;  /* 0x0000001499e6723e */ /* 0x000fe2000480709a */
[----:B------:R-:W-:Y:S01]  /*19ba0*/  IMAD.MOV.U32 R9, RZ, RZ, R201 ;  /* 0x000000ffff097224 */ /* 0x000fe200078e00c9 */
[----:B------:R-:W-:Y:S01]  /*19bb0*/  F2FP.SATFINITE.E4M3.F32.PACK_AB_MERGE_C R231, R156, R155, R159 ;  /* 0x0000009b9ce7723e */ /* 0x000fe2000480709f */
[----:B-1----:R-:W-:Y:S01]  /*19bc0*/  IMAD.MOV.U32 R11, RZ, RZ, R12 ;  /* 0x000000ffff0b7224 */ /* 0x002fe200078e000c */
        /* <DEDUP_REMOVED lines=13> */
[----:B------:R-:W-:Y:S01]  /*19ca0*/  MOV R10, R167 ;  /* 0x000000a7000a7202 */ /* 0x000fe20000000f00 */
[----:B0-----:R-:W-:Y:S06]  /*19cb0*/  @P1 BRA `(.L_x_444) ;  /* 0xffffffd000d81947 */ /* 0x001fec000383ffff */
[----:B------:R-:W-:-:S07]  /*19cc0*/  MOV R152, R12 ;  /* 0x0000000c00987202 */ /* 0x000fce0000000f00 */
.L_x_433:
[----:B------:R-:W-:Y:S05]  /*19cd0*/  WARPSYNC.ALL ;  /* 0x0000000000007948 */ /* 0x000fea0003800000 */
[----:B------:R-:W-:Y:S06]  /*19ce0*/  BAR.ARV 0x8, 0x120 ;  /* 0x0204800000007b1d */ /* 0x000fec0000002000 */
[----:B------:R-:W-:Y:S05]  /*19cf0*/  @!P0 BRA `(.L_x_445) ;  /* 0x0000000000048947 */ /* 0x000fea0003800000 */
[----:B------:R-:W-:Y:S01]  /*19d00*/  BPT.TRAP 0x1 ;  /* 0x000000040000795c */ /* 0x000fe20000300000 */
.L_x_445:
[----:B------:R-:W2:Y:S01]  /*19d10*/  LDL R2, [R1] ;  /* 0x0000000001027983 */ /* 0x000ea20000100800 */
[----:B------:R-:W-:Y:S01]  /*19d20*/  IMAD R6, R152, 0x8, R19 ;  /* 0x0000000898067824 */ /* 0x000fe200078e0213 */
[----:B--2---:R-:W-:-:S04]  /*19d30*/  SHF.L.U32 R5, R2, 0x1f, RZ ;  /* 0x0000001f02057819 */ /* 0x004fc800000006ff */
[----:B------:R0:W1:Y:S01]  /*19d40*/  SYNCS.PHASECHK.TRANS64.TRYWAIT P1, [R6+URZ+0x38850], R5 ;  /* 0x03885005060075a7 */ /* 0x000062000802017f */
[----:B------:R-:W-:Y:S05]  /*19d50*/  @!P0 BRA `(.L_x_446) ;  /* 0x0000000000048947 */ /* 0x000fea0003800000 */
[----:B------:R-:W-:Y:S01]  /*19d60*/  BPT.TRAP 0x1 ;  /* 0x000000040000795c */ /* 0x000fe20000300000 */
.L_x_446:
[----:B------:R-:W-:-:S05]  /*19d70*/  VIADD R19, R19, 0x400 ;  /* 0x0000040013137836 */ /* 0x000fca0000000000 */
[----:B------:R-:W-:-:S04]  /*19d80*/  SHF.R.U32.HI R19, RZ, 0x4, R19 ;  /* 0x00000004ff137819 */ /* 0x000fc80000011613 */
[----:B------:R-:W-:-:S04]  /*19d90*/  LOP3.LUT R19, R19, 0x3fff, RZ, 0xc0, !PT ;  /* 0x00003fff13137812 */ /* 0x000fc800078ec0ff */
[----:B------:R-:W-:Y:S01]  /*19da0*/  LOP3.LUT R19, R19, 0x10000, RZ, 0xfc, !PT ;  /* 0x0001000013137812 */ /* 0x000fe200078efcff */
[----:B-1----:R-:W-:Y:S06]  /*19db0*/  @P1 BRA `(.L_x_447) ;  /* 0x0000000000081947 */ /* 0x002fec0003800000 */
[----:B------:R-:W1:Y:S02]  /*19dc0*/  SYNCS.PHASECHK.TRANS64.TRYWAIT P1, [R6+URZ+0x38850], R5 ;  /* 0x03885005060075a7 */ /* 0x000e64000802017f */
[----:B-1----:R-:W-:Y:S05]  /*19dd0*/  @!P1 BRA `(.L_x_448) ;  /* 0x000000b800c09947 */ /* 0x002fea0003800000 */
.L_x_447:
[----:B01----:R-:W-:Y:S01]  /*19de0*/  IMAD.MOV.U32 R5, RZ, RZ, 0x40000040 ;  /* 0x40000040ff057424 */ /* 0x003fe200078e00ff */
[----:B-----5:R-:W-:Y:S01]  /*19df0*/  LEA R4, R152, R19, 0xb ;  /* 0x0000001398047211 */ /* 0x020fe200078e58ff */
[----:B------:R-:W-:Y:S05]  /*19e00*/  WARPSYNC.ALL ;  /* 0x0000000000007948 */ /* 0x000fea0003800000 */
[----:B------:R-:W-:Y:S01]  /*19e10*/  R2UR UR6, R4 ;  /* 0x00000000040672ca */ /* 0x000fe200000e0000 */
[----:B------:R-:W2:Y:S01]  /*19e20*/  LDL R2, [R1+0x38] ;  /* 0x0000380001027983 */ /* 0x000ea20000100800 */
[----:B------:R-:W-:Y:S01]  /*19e30*/  R2UR UR7, R5 ;  /* 0x00000000050772ca */ /* 0x000fe200000e0000 */
[----:B------:R-:W-:-:S02]  /*19e40*/  WARPGROUP.ARRIVE ;  /* 0x00000000000079c5 */ /* 0x000fc40000000000 */
[----:B------:R-:W3:Y:S01]  /*19e50*/  LDL R15, [R1+0x1c] ;  /* 0x00001c00010f7983 */ /* 0x000ee20000100800 */
[C---:B------:R-:W-:Y:S01]  /*19e60*/  VIADD R8, R4.reuse, 0x2 ;  /* 0x0000000204087836 */ /* 0x040fe20000000000 */
[----:B------:R-:W-:Y:S01]  /*19e70*/  MOV R9, 0x40000040 ;  /* 0x4000004000097802 */ /* 0x000fe20000000f00 */
[----:B------:R-:W-:Y:S01]  /*19e80*/  ULDC.64 UR4, c[0x0][0x9a0] ;  /* 0x0002680000047ab9 */ /* 0x000fe20000000a00 */
[----:B------:R-:W4:Y:S01]  /*19e90*/  LDL.LU R14, [R1+0x30] ;  /* 0x00003000010e7983 */ /* 0x000f220000300800 */
[----:B------:R-:W-:Y:S01]  /*19ea0*/  ISETP.NE.U32.AND P1, PT, RZ, UR4, PT ;  /* 0x00000004ff007c0c */ /* 0x000fe2000bf25070 */
[----:B------:R-:W-:Y:S02]  /*19eb0*/  VIADD R12, R4, 0x4 ;  /* 0x00000004040c7836 */ /* 0x000fe40000000000 */
[----:B------:R-:W-:Y:S01]  /*19ec0*/  IMAD.MOV.U32 R13, RZ, RZ, 0x40000040 ;  /* 0x40000040ff0d7424 */ /* 0x000fe200078e00ff */
[----:B------:R-:W-:Y:S01]  /*19ed0*/  ISETP.NE.AND.EX P1, PT, RZ, UR5, PT, P1 ;  /* 0x00000005ff007c0c */ /* 0x000fe2000bf25310 */
[----:B------:R-:W-:Y:S01]  /*19ee0*/  QGMMA.64x256x32.F32.E4M3.E4M3 R24, R228, gdesc[UR4], R24, gsb0 ;  /* 0x03e00004e4187df3 */ /* 0x000fe20008000818 */
[----:B------:R-:W-:-:S02]  /*19ef0*/  R2UR UR6, R8 ;  /* 0x00000000080672ca */ /* 0x000fc400000e0000 */
[----:B------:R-:W-:-:S09]  /*19f00*/  R2UR UR7, R9 ;  /* 0x00000000090772ca */ /* 0x000fd200000e0000 */
[----:B------:R-:W2:Y:S08]  /*19f10*/  @P1 LDC.64 R8, c[0x0][0x9c8] ;  /* 0x00027200ff081b82 */ /* 0x000eb00000000a00 */
[----:B------:R-:W0:Y:S01]  /*19f20*/  @P1 LDC.64 R10, c[0x0][0x9d0] ;  /* 0x00027400ff0a1b82 */ /* 0x000e220000000a00 */
[----:B------:R-:W-:Y:S02]  /*19f30*/  WARPGROUP.DEPBAR.LE gsb0, 0x0 ;  /* 0x00008000000079c5 */ /* 0x000fe40000010000 */
[----:B------:R-:W-:-:S06]  /*19f40*/  WARPGROUP.ARRIVE ;  /* 0x00000000000079c5 */ /* 0x000fcc0000000000 */
[----:B------:R-:W-:Y:S01]  /*19f50*/  QGMMA.64x256x32.F32.E4M3.E4M3 R24, R224, gdesc[UR4], R24, gsb0 ;  /* 0x03e00004e0187df3 */ /* 0x000fe20008000818 */
[----:B------:R-:W-:Y:S02]  /*19f60*/  R2UR UR6, R12 ;  /* 0x000000000c0672ca */ /* 0x000fe400000e0000 */
[----:B------:R-:W-:Y:S01]  /*19f70*/  R2UR UR7, R13 ;  /* 0x000000000d0772ca */ /* 0x000fe200000e0000 */
[----:B--2---:R-:W-:-:S04]  /*19f80*/  @P1 IMAD R2, R2, R8, RZ ;  /* 0x0000000802021224 */ /* 0x004fc800078e02ff */
[C---:B---3--:R-:W-:Y:S02]  /*19f90*/  @P1 IMAD R5, R15.reuse, R9, R2 ;  /* 0x000000090f051224 */ /* 0x048fe400078e0202 */
[----:B------:R-:W-:Y:S01]  /*19fa0*/  @P1 IMAD.WIDE.U32 R8, R15, R8, RZ ;  /* 0x000000080f081225 */ /* 0x000fe200078e00ff */
[----:B----4-:R-:W-:-:S04]  /*19fb0*/  @P1 SHF.R.S32.HI R7, RZ, 0x1f, R14 ;  /* 0x0000001fff071819 */ /* 0x010fc8000001140e */
[----:B------:R-:W-:Y:S01]  /*19fc0*/  @P1 IADD3 R9, R9, R5, RZ ;  /* 0x0000000509091210 */ /* 0x000fe20007ffe0ff */
[-C--:B0-----:R-:W-:Y:S02]  /*19fd0*/  @P1 IMAD R2, R7, R10.reuse, RZ ;  /* 0x0000000a07021224 */ /* 0x081fe400078e02ff */
[----:B------:R-:W-:-:S04]  /*19fe0*/  @P1 IMAD.WIDE.U32 R8, R14, R10, R8 ;  /* 0x0000000a0e081225 */ /* 0x000fc800078e0008 */
[----:B------:R-:W-:Y:S01]  /*19ff0*/  @P1 IMAD R5, R14, R11, R2 ;  /* 0x0000000b0e051224 */ /* 0x000fe200078e0202 */
[----:B------:R-:W-:Y:S01]  /*1a000*/  @P1 LEA R10, P2, R8, UR4, 0x2 ;  /* 0x00000004080a1c11 */ /* 0x000fe2000f8410ff */
[----:B------:R-:W-:Y:S02]  /*1a010*/  IMAD.MOV.U32 R2, RZ, RZ, 0x3f800000 ;  /* 0x3f800000ff027424 */ /* 0x000fe400078e00ff */
[----:B------:R-:W-:-:S05]  /*1a020*/  @P1 IMAD.IADD R5, R9, 0x1, R5 ;  /* 0x0000000109051824 */ /* 0x000fca00078e0205 */
[----:B------:R-:W-:-:S05]  /*1a030*/  @P1 LEA.HI.X R11, R8, UR5, R5, 0x2, P2 ;  /* 0x00000005080b1c11 */ /* 0x000fca00090f1405 */
[----:B------:R0:W2:Y:S01]  /*1a040*/  @P1 LDG.E R2, desc[UR42][R10.64] ;  /* 0x0000002a0a021981 */ /* 0x0000a2000c1e1900 */
[----:B------:R-:W-:Y:S01]  /*1a050*/  IMAD.MOV.U32 R5, RZ, RZ, 0x40000040 ;  /* 0x40000040ff057424 */ /* 0x000fe200078e00ff */
[----:B------:R-:W-:Y:S01]  /*1a060*/  IADD3 R4, R4, 0x6, RZ ;  /* 0x0000000604047810 */ /* 0x000fe20007ffe0ff */
[----:B------:R-:W-:Y:S02]  /*1a070*/  WARPGROUP.DEPBAR.LE gsb0, 0x0 ;  /* 0x00008000000079c5 */ /* 0x000fe40000010000 */
[----:B------:R-:W-:-:S06]  /*1a080*/  WARPGROUP.ARRIVE ;  /* 0x00000000000079c5 */ /* 0x000fcc0000000000 */
[----:B------:R-:W-:Y:S01]  /*1a090*/  QGMMA.64x256x32.F32.E4M3.E4M3 R24, R216, gdesc[UR4], R24, gsb0 ;  /* 0x03e00004d8187df3 */ /* 0x000fe20008000818 */
[----:B------:R-:W-:Y:S02]  /*1a0a0*/  R2UR UR6, R4 ;  /* 0x00000000040672ca */ /* 0x000fe400000e0000 */
[----:B------:R-:W-:Y:S02]  /*1a0b0*/  R2UR UR7, R5 ;  /* 0x00000000050772ca */ /* 0x000fe400000e0000 */
[----:B------:R-:W1:Y:S04]  /*1a0c0*/  SHFL.BFLY PT, R5, R0, 0x2, 0x1f ;  /* 0x0c401f0000057f89 */ /* 0x000e6800000e0000 */
[----:B------:R-:W3:Y:S01]  /*1a0d0*/  SHFL.BFLY PT, R8, R3, 0x2, 0x1f ;  /* 0x0c401f0003087f89 */ /* 0x000ee200000e0000 */
[----:B-1----:R-:W-:-:S01]  /*1a0e0*/  FADD.FTZ R5, R5, R0 ;  /* 0x0000000005057221 */ /* 0x002fc20000010000 */
[----:B---3--:R-:W-:-:S04]  /*1a0f0*/  FADD.FTZ R8, R8, R3 ;  /* 0x0000000308087221 */ /* 0x008fc80000010000 */
[----:B------:R-:W1:Y:S04]  /*1a100*/  SHFL.BFLY PT, R4, R5, 0x1, 0x1f ;  /* 0x0c201f0005047f89 */ /* 0x000e6800000e0000 */
[----:B------:R-:W0:Y:S01]  /*1a110*/  SHFL.BFLY PT, R7, R8, 0x1, 0x1f ;  /* 0x0c201f0008077f89 */ /* 0x000e2200000e0000 */
[----:B-1----:R-:W-:-:S01]  /*1a120*/  FADD.FTZ R9, R5, R4 ;  /* 0x0000000405097221 */ /* 0x002fc20000010000 */
[----:B0-----:R-:W-:-:S04]  /*1a130*/  FADD.FTZ R10, R8, R7 ;  /* 0x00000007080a7221 */ /* 0x001fc80000010000 */
[C---:B------:R-:W-:Y:S01]  /*1a140*/  FSETP.NE.FTZ.AND P1, PT, R9.reuse, RZ, PT ;  /* 0x000000ff0900720b */ /* 0x040fe20003f35000 */
[----:B------:R-:W-:Y:S01]  /*1a150*/  FMUL.FTZ R11, R9, 0.00390625 ;  /* 0x3b800000090b7820 */ /* 0x000fe20000410000 */
[----:B------:R-:W-:Y:S01]  /*1a160*/  FMUL.FTZ R12, R10, 0.00390625 ;  /* 0x3b8000000a0c7820 */ /* 0x000fe20000410000 */
[----:B------:R-:W-:-:S03]  /*1a170*/  IMAD.MOV.U32 R7, RZ, RZ, RZ ;  /* 0x000000ffff077224 */ /* 0x000fc600078e00ff */
[----:B------:R-:W-:Y:S02]  /*1a180*/  FSETP.NE.FTZ.AND P2, PT, R11, RZ, PT ;  /* 0x000000ff0b00720b */ /* 0x000fe40003f55000 */
[----:B------:R-:W-:-:S05]  /*1a190*/  FSETP.NE.FTZ.AND P3, PT, R12, RZ, PT ;  /* 0x000000ff0c00720b */ /* 0x000fca0003f75000 */
[----:B------:R-:W-:Y:S01]  /*1a1a0*/  @P1 MUFU.RCP R7, R9 ;  /* 0x0000000900071308 */ /* 0x000fe20000001000 */
[----:B------:R-:W-:Y:S02]  /*1a1b0*/  FSETP.NE.FTZ.AND P1, PT, R10, RZ, PT ;  /* 0x000000ff0a00720b */ /* 0x000fe40003f35000 */
[----:B------:R-:W-:-:S05]  /*1a1c0*/  MOV R5, RZ ;  /* 0x000000ff00057202 */ /* 0x000fca0000000f00 */
[----:B------:R-:W0:Y:S08]  /*1a1d0*/  @P2 MUFU.LG2 R3, R11 ;  /* 0x0000000b00032308 */ /* 0x000e300000000c00 */
[----:B------:R-:W1:Y:S08]  /*1a1e0*/  @P3 MUFU.LG2 R4, R12 ;  /* 0x0000000c00043308 */ /* 0x000e700000000c00 */
[----:B------:R-:W3:Y:S01]  /*1a1f0*/  @P1 MUFU.RCP R5, R10 ;  /* 0x0000000a00051308 */ /* 0x000ee20000001000 */
[C---:B------:R-:W-:Y:S01]  /*1a200*/  @P2 FMUL.FTZ R0, R166.reuse, 0.69314718246459960938 ;  /* 0x3f317218a6002820 */ /* 0x040fe20000410000 */
[----:B------:R-:W-:Y:S01]  /*1a210*/  @P3 FMUL.FTZ R13, R166, 0.69314718246459960938 ;  /* 0x3f317218a60d3820 */ /* 0x000fe20000410000 */
[----:B------:R-:W-:-:S02]  /*1a220*/  WARPGROUP.DEPBAR.LE gsb0, 0x0 ;  /* 0x00008000000079c5 */ /* 0x000fc40000010000 */
[----:B------:R-:W-:-:S06]  /*1a230*/  WARPGROUP.ARRIVE ;  /* 0x00000000000079c5 */ /* 0x000fcc0000000000 */
[----:B------:R-:W-:Y:S01]  /*1a240*/  QGMMA.64x256x32.F32.E4M3.E4M3 R24, R220, gdesc[UR4], R24, gsb0 ;  /* 0x03e00004dc187df3 */ /* 0x000fe20008000818 */
[----:B0-----:R-:W-:Y:S01]  /*1a250*/  @P2 FMUL.FTZ R3, R3, 0.69314718246459960938 ;  /* 0x3f31721803032820 */ /* 0x001fe20000410000 */
[----:B-1----:R-:W-:Y:S01]  /*1a260*/  @P3 FMUL.FTZ R4, R4, 0.69314718246459960938 ;  /* 0x3f31721804043820 */ /* 0x002fe20000410000 */
[----:B------:R-:W-:Y:S02]  /*1a270*/  IMAD.MOV.U32 R154, RZ, RZ, -0x800000 ;  /* 0xff800000ff9a7424 */ /* 0x000fe400078e00ff */
[----:B--2---:R-:W-:Y:S01]  /*1a280*/  FMUL.FTZ R153, R7, R2 ;  /* 0x0000000207997220 */ /* 0x004fe20000410000 */
[----:B------:R-:W-:Y:S02]  /*1a290*/  IMAD.MOV.U32 R155, RZ, RZ, -0x800000 ;  /* 0xff800000ff9b7424 */ /* 0x000fe400078e00ff */
[----:B------:R-:W-:Y:S01]  /*1a2a0*/  @P2 FFMA.FTZ R154, R0, R167, R3 ;  /* 0x000000a7009a2223 */ /* 0x000fe20000010003 */
[----:B------:R-:W-:-:S01]  /*1a2b0*/  @P3 FFMA.FTZ R155, R13, R201, R4 ;  /* 0x000000c90d9b3223 */ /* 0x000fc20000010004 */
[----:B---3--:R-:W-:Y:S01]  /*1a2c0*/  FMUL.FTZ R2, R5, R2 ;  /* 0x0000000205027220 */ /* 0x008fe20000410000 */
[----:B------:R-:W-:-:S02]  /*1a2d0*/  WARPGROUP.DEPBAR.LE gsb0, 0x0 ;  /* 0x00008000000079c5 */ /* 0x000fc40000010000 */
[----:B------:R-:W-:Y:S05]  /*1a2e0*/  @!P0 BRA `(.L_x_449) ;  /* 0x0000000000048947 */ /* 0x000fea0003800000 */
[----:B------:R-:W-:Y:S01]  /*1a2f0*/  BPT.TRAP 0x1 ;  /* 0x000000040000795c */ /* 0x000fe20000300000 */
.L_x_449:
[----:B------:R-:W2:Y:S01]  /*1a300*/  LDL.LU R160, [R1] ;  /* 0x0000000001a07983 */ /* 0x000ea20000300800 */
[----:B------:R-:W-:Y:S01]  /*1a310*/  IMAD.U32 R19, RZ, RZ, UR44 ;  /* 0x0000002cff137e24 */ /* 0x000fe2000f8e00ff */
[----:B------:R-:W-:Y:S01]  /*1a320*/  IADD3 R6, R6, 0x38860, RZ ;  /* 0x0003886006067810 */ /* 0x000fe20007ffe0ff */
[----:B------:R-:W-:Y:S02]  /*1a330*/  VIADD R152, R152, 0x1 ;  /* 0x0000000198987836 */ /* 0x000fe40000000000 */
[-C--:B------:R-:W-:Y:S01]  /*1a340*/  FMUL.FTZ R9, R41, R153.reuse ;  /* 0x0000009929097220 */ /* 0x080fe20000410000 */
[-C--:B------:R-:W-:Y:S01]  /*1a350*/  FMUL.FTZ R3, R25, R153.reuse ;  /* 0x0000009919037220 */ /* 0x080fe20000410000 */
[----:B------:R-:W-:Y:S01]  /*1a360*/  PRMT R19, R19, 0x654, R6 ;  /* 0x0000065413137816 */ /* 0x000fe20000000006 */
[-C--:B------:R-:W-:Y:S01]  /*1a370*/  FMUL.FTZ R11, R49, R153.reuse ;  /* 0x00000099310b7220 */ /* 0x080fe20000410000 */
[----:B------:R-:W-:Y:S01]  /*1a380*/  ISETP.NE.AND P0, PT, R152, 0x2, PT ;  /* 0x000000029800780c */ /* 0x000fe20003f05270 */
        /* <DEDUP_REMOVED lines=9> */
[----:B0-----:R-:W-:Y:S01]  /*1a420*/  SEL R19, RZ, 0x1, P0 ;  /* 0x00000001ff137807 */ /* 0x001fe20000000000 */
        /* <DEDUP_REMOVED lines=114> */
[----:B------:R-:W-:Y:S01]  /*1ab50*/  PLOP3.LUT P1, PT, PT, PT, PT, 0x8, 0x0 ;  /* 0x000000000000781c */ /* 0x000fe20003f2e170 */
[-C--:B------:R-:W-:Y:S01]  /*1ab60*/  FMUL.FTZ R114, R147, R2.reuse ;  /* 0x0000000293727220 */ /* 0x080fe20000410000 */
[-C--:B------:R-:W-:Y:S01]  /*1ab70*/  FMUL.FTZ R138, R150, R2.reuse ;  /* 0x00000002968a7220 */ /* 0x080fe20000410000 */
[----:B------:R-:W-:Y:S01]  /*1ab80*/  FMUL.FTZ R151, R151, R2 ;  /* 0x0000000297977220 */ /* 0x000fe20000410000 */
[----:B------:R-:W-:Y:S01]  /*1ab90*/  SEL R152, R152, RZ, P0 ;  /* 0x000000ff98987207 */ /* 0x000fe20000000000 */
[----:B------:R-:W-:Y:S01]  /*1aba0*/  UIADD3 UR45, UR45, 0x1, URZ ;  /* 0x000000012d2d7890 */ /* 0x000fe2000fffe03f */
[----:B--2---:R-:W-:-:S05]  /*1abb0*/  LOP3.LUT R160, R160, R19, RZ, 0x3c, !PT ;  /* 0x00000013a0a07212 */ /* 0x004fca00078e3cff */
[----:B------:R0:W-:Y:S06]  /*1abc0*/  STL [R1], R160 ;  /* 0x000000a001007387 */ /* 0x0001ec0000100800 */
.L_x_383:
[----:B------:R-:W-:Y:S05]  /*1abd0*/  WARPSYNC.ALL ;  /* 0x0000000000007948 */ /* 0x000fea0003800000 */
[----:B------:R-:W1:Y:S08]  /*1abe0*/  S2UR UR44, SR_CgaCtaId ;  /* 0x00000000002c79c3 */ /* 0x000e700000008800 */
[----:B------:R-:W-:Y:S06]  /*1abf0*/  BAR.SYNC.DEFER_BLOCKING 0x5, 0x180 ;  /* 0x0146000000007b1d */ /* 0x000fec0000010000 */
[----:B------:R-:W-:Y:S01]  /*1ac00*/  UMOV UR4, 0x400 ;  /* 0x0000040000047882 */ /* 0x000fe20000000000 */
[----:B------:R-:W-:Y:S01]  /*1ac10*/  BSSY B0, `(.L_x_450) ;  /* 0x000036d000007945 */ /* 0x000fe20003800000 */
[----:B-1----:R-:W-:-:S06]  /*1ac20*/  ULEA UR4, UR44, UR4, 0x18 ;  /* 0x000000042c047291 */ /* 0x002fcc000f8ec03f */
[----:B------:R-:W-:-:S05]  /*1ac30*/  MOV R19, UR4 ;  /* 0x0000000400137c02 */ /* 0x000fca0008000f00 */
[----:B------:R1:W2:Y:S01]  /*1ac40*/  LDS.128 R124, [R19+0x388d0] ;  /* 0x0388d000137c7984 */ /* 0x0002a20000000c00 */
[----:B------:R-:W-:Y:S06]  /*1ac50*/  BAR.ARV 0x4, 0x180 ;  /* 0x0106000000007b1d */ /* 0x000fec0000002000 */
[----:B------:R-:W-:Y:S05]  /*1ac60*/  @P1 BRA `(.L_x_451) ;  /* 0x0000002800c01947 */ /* 0x000fea0003800000 */
[----:B------:R-:W3:Y:S04]  /*1ac70*/  LDL R143, [R1+0x50] ;  /* 0x00005000018f7983 */ /* 0x000ee80000100800 */
[----:B------:R-:W4:Y:S04]  /*1ac80*/  LDL R139, [R1+0x38] ;  /* 0x00003800018b7983 */ /* 0x000f280000100800 */
[----:B------:R-:W4:Y:S01]  /*1ac90*/  LDL R130, [R1+0x1c] ;  /* 0x00001c0001827983 */ /* 0x000f220000100800 */
[----:B------:R-:W0:Y:S01]  /*1aca0*/  S2R R142, SR_TID.X ;  /* 0x00000000008e7919 */ /* 0x000e220000002100 */
[----:B------:R-:W-:Y:S01]  /*1acb0*/  F2FP.BF16.F32.PACK_AB R14, R14, R7 ;  /* 0x000000070e0e723e */ /* 0x000fe200000010ff */
[----:B------:R-:W-:Y:S01]  /*1acc0*/  ULDC.64 UR4, c[0x4][0x140] ;  /* 0x0100500000047ab9 */ /* 0x000fe20000000a00 */
[----:B------:R-:W-:-:S02]  /*1acd0*/  F2FP.BF16.F32.PACK_AB R7, R133, R30 ;  /* 0x0000001e8507723e */ /* 0x000fc400000010ff */
[----:B------:R-:W-:Y:S02]  /*1ace0*/  F2FP.BF16.F32.PACK_AB R30, R25, R8 ;  /* 0x00000008191e723e */ /* 0x000fe400000010ff */
[----:B------:R-:W1:Y:S01]  /*1acf0*/  S2R R8, SR_SWINHI ;  /* 0x0000000000087919 */ /* 0x000e620000002f00 */
[----:B------:R-:W-:Y:S01]  /*1ad00*/  F2FP.BF16.F32.PACK_AB R67, R54, R67 ;  /* 0x000000433643723e */ /* 0x000fe200000010ff */
[----:B0-----:R-:W-:-:S05]  /*1ad10*/  IMAD.SHL.U32 R2, R142, 0x4, RZ ;  /* 0x000000048e027824 */ /* 0x001fca00078e00ff */
[----:B------:R-:W-:-:S04]  /*1ad20*/  LOP3.LUT R2, R2, 0xc, RZ, 0xc0, !PT ;  /* 0x0000000c02027812 */ /* 0x000fc800078ec0ff */
[----:B------:R-:W-:-:S05]  /*1ad30*/  IADD3 R26, P0, R2, UR4, RZ ;  /* 0x00000004021a7c10 */ /* 0x000fca000ff1e0ff */
[----:B------:R-:W-:-:S05]  /*1ad40*/  IMAD.X R27, RZ, RZ, UR5, P0 ;  /* 0x00000005ff1b7e24 */ /* 0x000fca00080e06ff */
[----:B------:R0:W5:Y:S01]  /*1ad50*/  LDG.E.CONSTANT R2, desc[UR42][R26.64] ;  /* 0x0000002a1a027981 */ /* 0x000162000c1e9900 */
[----:B------:R-:W-:Y:S02]  /*1ad60*/  F2FP.BF16.F32.PACK_AB R54, R56, R49 ;  /* 0x000000313836723e */ /* 0x000fe400000010ff */
[----:B------:R-:W-:Y:S02]  /*1ad70*/  F2FP.BF16.F32.PACK_AB R5, R5, R0 ;  /* 0x000000000505723e */ /* 0x000fe400000010ff */
[----:B0-----:R-:W-:Y:S02]  /*1ad80*/  F2FP.BF16.F32.PACK_AB R27, R12, R9 ;  /* 0x000000090c1b723e */ /* 0x001fe400000010ff */
[----:B------:R-:W-:Y:S02]  /*1ad90*/  F2FP.BF16.F32.PACK_AB R9, R132, R35 ;  /* 0x000000238409723e */ /* 0x000fe400000010ff */
[----:B------:R-:W-:Y:S02]  /*1ada0*/  F2FP.BF16.F32.PACK_AB R35, R20, R11 ;  /* 0x0000000b1423723e */ /* 0x000fe400000010ff */
[----:B------:R-:W-:-:S02]  /*1adb0*/  F2FP.BF16.F32.PACK_AB R11, R47, R34 ;  /* 0x000000222f0b723e */ /* 0x000fc400000010ff */
[----:B------:R-:W-:Y:S02]  /*1adc0*/  F2FP.BF16.F32.PACK_AB R47, R57, R48 ;  /* 0x00000030392f723e */ /* 0x000fe400000010ff */
[----:B------:R-:W-:Y:S02]  /*1add0*/  MOV R56, R19 ;  /* 0x0000001300387202 */ /* 0x000fe40000000f00 */
[----:B-1----:R-:W-:Y:S02]  /*1ade0*/  MOV R57, R8 ;  /* 0x0000000800397202 */ /* 0x002fe40000000f00 */
[----:B------:R-:W-:Y:S02]  /*1adf0*/  F2FP.BF16.F32.PACK_AB R0, R140, R129 ;  /* 0x000000818c00723e */ /* 0x000fe400000010ff */
[----:B------:R-:W-:Y:S02]  /*1ae00*/  F2FP.BF16.F32.PACK_AB R75, R74, R75 ;  /* 0x0000004b4a4b723e */ /* 0x000fe400000010ff */
[----:B------:R-:W-:-:S02]  /*1ae10*/  F2FP.BF16.F32.PACK_AB R74, R61, R52 ;  /* 0x000000343d4a723e */ /* 0x000fc400000010ff */
[----:B------:R-:W-:Y:S02]  /*1ae20*/  F2FP.BF16.F32.PACK_AB R129, R60, R53 ;  /* 0x000000353c81723e */ /* 0x000fe400000010ff */
[----:B------:R-:W-:Y:S02]  /*1ae30*/  F2FP.BF16.F32.PACK_AB R55, R137, R120 ;  /* 0x000000788937723e */ /* 0x000fe400000010ff */
[----:B--2---:R-:W-:Y:S02]  /*1ae40*/  F2FP.BF16.F32.PACK_AB R124, R77, R72 ;  /* 0x000000484d7c723e */ /* 0x004fe400000010ff */
[----:B------:R-:W-:Y:S02]  /*1ae50*/  F2FP.BF16.F32.PACK_AB R73, R76, R73 ;  /* 0x000000494c49723e */ /* 0x000fe400000010ff */
[----:B------:R-:W-:Y:S02]  /*1ae60*/  F2FP.BF16.F32.PACK_AB R120, R69, R64 ;  /* 0x000000404578723e */ /* 0x000fe400000010ff */
[----:B------:R-:W-:-:S02]  /*1ae70*/  F2FP.BF16.F32.PACK_AB R77, R94, R63 ;  /* 0x0000003f5e4d723e */ /* 0x000fc400000010ff */
[----:B------:R-:W-:Y:S02]  /*1ae80*/  F2FP.BF16.F32.PACK_AB R76, R84, R81 ;  /* 0x00000051544c723e */ /* 0x000fe400000010ff */
[----:B------:R-:W-:Y:S02]  /*1ae90*/  F2FP.BF16.F32.PACK_AB R133, R92, R89 ;  /* 0x000000595c85723e */ /* 0x000fe400000010ff */
[----:B-----5:R-:W-:Y:S02]  /*1aea0*/  F2FP.BF16.F32.PACK_AB R119, R106, R87 ;  /* 0x000000576a77723e */ /* 0x020fe400000010ff */
        /* <DEDUP_REMOVED lines=11> */
[----:B------:R-:W-:Y:S02]  /*1af60*/  LOP3.LUT P0, R8, R142, 0x3, RZ, 0xc0, !PT ;  /* 0x000000038e087812 */ /* 0x000fe4000780c0ff */
[----:B------:R-:W-:Y:S02]  /*1af70*/  F2FP.BF16.F32.PACK_AB R12, R21, R10 ;  /* 0x0000000a150c723e */ /* 0x000fe400000010ff */
[----:B------:R-:W-:Y:S02]  /*1af80*/  F2FP.BF16.F32.PACK_AB R10, R149, R42 ;  /* 0x0000002a950a723e */ /* 0x000fe400000010ff */
[----:B------:R-:W-:-:S02]  /*1af90*/  F2FP.BF16.F32.PACK_AB R78, R78, R39 ;  /* 0x000000274e4e723e */ /* 0x000fc400000010ff */
[----:B------:R-:W-:Y:S02]  /*1afa0*/  F2FP.BF16.F32.PACK_AB R42, R45, R40 ;  /* 0x000000282d2a723e */ /* 0x000fe400000010ff */
[----:B------:R-:W-:Y:S02]  /*1afb0*/  F2FP.BF16.F32.PACK_AB R39, R44, R41 ;  /* 0x000000292c27723e */ /* 0x000fe400000010ff */
[----:B------:R-:W-:Y:S02]  /*1afc0*/  F2FP.BF16.F32.PACK_AB R4, R4, R3 ;  /* 0x000000030404723e */ /* 0x000fe400000010ff */
[----:B------:R-:W-:Y:S02]  /*1afd0*/  F2FP.BF16.F32.PACK_AB R32, R37, R32 ;  /* 0x000000202520723e */ /* 0x000fe400000010ff */
[----:B------:R-:W-:Y:S02]  /*1afe0*/  ISETP.EQ.OR P0, PT, R8, 0x3, !P0 ;  /* 0x000000030800780c */ /* 0x000fe40004702670 */
[----:B------:R-:W-:-:S02]  /*1aff0*/  F2FP.BF16.F32.PACK_AB R70, R144, R43 ;  /* 0x0000002b9046723e */ /* 0x000fc400000010ff */
[----:B------:R-:W-:Y:S02]  /*1b000*/  F2FP.BF16.F32.PACK_AB R43, R28, R13 ;  /* 0x0000000d1c2b723e */ /* 0x000fe400000010ff */
[----:B------:R-:W-:Y:S02]  /*1b010*/  F2FP.BF16.F32.PACK_AB R33, R36, R33 ;  /* 0x000000212421723e */ /* 0x000fe400000010ff */
[----:B------:R-:W-:Y:S02]  /*1b020*/  SEL R13, R5, R4, P0 ;  /* 0x00000004050d7207 */ /* 0x000fe40000000000 */
[----:B------:R-:W-:Y:S01]  /*1b030*/  SEL R4, R4, R5, P0 ;  /* 0x0000000504047207 */ /* 0x000fe20000000000 */
[----:B------:R-:W-:Y:S01]  /*1b040*/  UMOV UR4, 0xffffffff ;  /* 0xffffffff00047882 */ /* 0x000fe20000000000 */
        /* <DEDUP_REMOVED lines=19> */
[----:B------:R-:W-:Y:S01]  /*1b180*/  F2FP.BF16.F32.PACK_AB R90, R151, R114 ;  /* 0x00000072975a723e */ /* 0x000fe200000010ff */
[----:B---3--:R-:W-:-:S03]  /*1b190*/  IMAD.WIDE R60, R143, 0x2, R56 ;  /* 0x000000028f3c7825 */ /* 0x008fc600078e0238 */
[C---:B------:R-:W-:Y:S02]  /*1b1a0*/  IADD3 R89, P3, R60.reuse, 0xc060, RZ ;  /* 0x0000c0603c597810 */ /* 0x040fe40007f7e0ff */
[C---:B------:R-:W-:Y:S02]  /*1b1b0*/  IADD3 R87, P2, R60.reuse, 0xc040, RZ ;  /* 0x0000c0403c577810 */ /* 0x040fe40007f5e0ff */
[C---:B------:R-:W-:Y:S02]  /*1b1c0*/  IADD3 R81, P5, R60.reuse, 0xc000, RZ ;  /* 0x0000c0003c517810 */ /* 0x040fe40007fbe0ff */
[C---:B------:R-:W-:Y:S02]  /*1b1d0*/  IADD3 R69, P4, R60.reuse, 0x8060, RZ ;  /* 0x000080603c457810 */ /* 0x040fe40007f9e0ff */
[----:B------:R-:W-:Y:S02]  /*1b1e0*/  IADD3 R85, P1, R60, 0xc020, RZ ;  /* 0x0000c0203c557810 */ /* 0x000fe40007f3e0ff */
[----:B------:R-:W-:-:S02]  /*1b1f0*/  LOP3.LUT R88, R89, 0x380, RZ, 0xc0, !PT ;  /* 0x0000038059587812 */ /* 0x000fc400078ec0ff */
[----:B------:R-:W-:Y:S02]  /*1b200*/  LOP3.LUT R86, R87, 0x380, RZ, 0xc0, !PT ;  /* 0x0000038057567812 */ /* 0x000fe400078ec0ff */
[----:B------:R-:W-:Y:S02]  /*1b210*/  LOP3.LUT R80, R81, 0x380, RZ, 0xc0, !PT ;  /* 0x0000038051507812 */ /* 0x000fe400078ec0ff */
[----:B------:R-:W-:Y:S02]  /*1b220*/  LOP3.LUT R68, R69, 0x380, RZ, 0xc0, !PT ;  /* 0x0000038045447812 */ /* 0x000fe400078ec0ff */
[----:B------:R-:W-:Y:S02]  /*1b230*/  LOP3.LUT R84, R85, 0x380, RZ, 0xc0, !PT ;  /* 0x0000038055547812 */ /* 0x000fe400078ec0ff */
[----:B------:R-:W-:Y:S02]  /*1b240*/  SHF.R.U64 R88, R88, 0x3, RZ ;  /* 0x0000000358587819 */ /* 0x000fe400000012ff */
[----:B------:R-:W-:-:S02]  /*1b250*/  SHF.R.U64 R86, R86, 0x3, RZ ;  /* 0x0000000356567819 */ /* 0x000fc400000012ff */
[----:B------:R-:W-:Y:S02]  /*1b260*/  SHF.R.U64 R80, R80, 0x3, RZ ;  /* 0x0000000350507819 */ /* 0x000fe400000012ff */
[----:B------:R-:W-:Y:S02]  /*1b270*/  SHF.R.U64 R68, R68, 0x3, RZ ;  /* 0x0000000344447819 */ /* 0x000fe400000012ff */
[----:B------:R-:W-:Y:S02]  /*1b280*/  SHF.R.U64 R84, R84, 0x3, RZ ;  /* 0x0000000354547819 */ /* 0x000fe400000012ff */
[----:B------:R-:W-:Y:S02]  /*1b290*/  LOP3.LUT R88, R88, R89, RZ, 0x3c, !PT ;  /* 0x0000005958587212 */ /* 0x000fe400078e3cff */
[----:B------:R-:W-:Y:S01]  /*1b2a0*/  LOP3.LUT R86, R86, R87, RZ, 0x3c, !PT ;  /* 0x0000005756567212 */ /* 0x000fe200078e3cff */
[----:B------:R-:W-:Y:S01]  /*1b2b0*/  IMAD.X R87, RZ, RZ, R61, P2 ;  /* 0x000000ffff577224 */ /* 0x000fe200010e063d */
[----:B------:R-:W-:-:S02]  /*1b2c0*/  LOP3.LUT R80, R80, R81, RZ, 0x3c, !PT ;  /* 0x0000005150507212 */ /* 0x000fc400078e3cff */
[----:B------:R-:W-:Y:S01]  /*1b2d0*/  LOP3.LUT R68, R68, R69, RZ, 0x3c, !PT ;  /* 0x0000004544447212 */ /* 0x000fe200078e3cff */
[--C-:B------:R-:W-:Y:S01]  /*1b2e0*/  IMAD.X R69, RZ, RZ, R61.reuse, P4 ;  /* 0x000000ffff457224 */ /* 0x100fe200020e063d */
[----:B------:R-:W-:Y:S01]  /*1b2f0*/  LOP3.LUT R84, R84, R85, RZ, 0x3c, !PT ;  /* 0x0000005554547212 */ /* 0x000fe200078e3cff */
[----:B------:R-:W-:Y:S01]  /*1b300*/  IMAD.X R85, RZ, RZ, R61, P1 ;  /* 0x000000ffff557224 */ /* 0x000fe200008e063d */
[-C--:B------:R-:W-:Y:S02]  /*1b310*/  IADD3.X R89, RZ, R61.reuse, RZ, P3, !PT ;  /* 0x0000003dff597210 */ /* 0x080fe40001ffe4ff */
[----:B------:R-:W-:Y:S02]  /*1b320*/  IADD3.X R81, RZ, R61, RZ, P5, !PT ;  /* 0x0000003dff517210 */ /* 0x000fe40002ffe4ff */
[C---:B------:R-:W-:Y:S02]  /*1b330*/  IADD3 R65, P3, R60.reuse, 0x8040, RZ ;  /* 0x000080403c417810 */ /* 0x040fe40007f7e0ff */
[----:B------:R-:W-:-:S02]  /*1b340*/  IADD3 R59, P2, R60, 0x8020, RZ ;  /* 0x000080203c3b7810 */ /* 0x000fc40007f5e0ff */
[C---:B------:R-:W-:Y:S02]  /*1b350*/  IADD3 R51, P5, R60.reuse, 0x4060, RZ ;  /* 0x000040603c337810 */ /* 0x040fe40007fbe0ff */
[C---:B------:R-:W-:Y:S02]  /*1b360*/  IADD3 R49, P4, R60.reuse, 0x4040, RZ ;  /* 0x000040403c317810 */ /* 0x040fe40007f9e0ff */
[----:B------:R-:W-:Y:S02]  /*1b370*/  IADD3 R53, P1, R60, 0x8000, RZ ;  /* 0x000080003c357810 */ /* 0x000fe40007f3e0ff */
[----:B------:R-:W-:Y:S02]  /*1b380*/  LOP3.LUT R64, R65, 0x380, RZ, 0xc0, !PT ;  /* 0x0000038041407812 */ /* 0x000fe400078ec0ff */
[----:B------:R-:W-:Y:S02]  /*1b390*/  LOP3.LUT R58, R59, 0x380, RZ, 0xc0, !PT ;  /* 0x000003803b3a7812 */ /* 0x000fe400078ec0ff */
[----:B------:R-:W-:-:S02]  /*1b3a0*/  LOP3.LUT R50, R51, 0x380, RZ, 0xc0, !PT ;  /* 0x0000038033327812 */ /* 0x000fc400078ec0ff */
[----:B------:R-:W-:Y:S02]  /*1b3b0*/  LOP3.LUT R48, R49, 0x380, RZ, 0xc0, !PT ;  /* 0x0000038031307812 */ /* 0x000fe400078ec0ff */
[----:B------:R-:W-:Y:S02]  /*1b3c0*/  LOP3.LUT R52, R53, 0x380, RZ, 0xc0, !PT ;  /* 0x0000038035347812 */ /* 0x000fe400078ec0ff */
[----:B------:R-:W-:Y:S02]  /*1b3d0*/  SHF.R.U64 R64, R64, 0x3, RZ ;  /* 0x0000000340407819 */ /* 0x000fe400000012ff */
[----:B------:R-:W-:Y:S02]  /*1b3e0*/  SHF.R.U64 R58, R58, 0x3, RZ ;  /* 0x000000033a3a7819 */ /* 0x000fe400000012ff */
[----:B------:R-:W-:Y:S02]  /*1b3f0*/  SHF.R.U64 R50, R50, 0x3, RZ ;  /* 0x0000000332327819 */ /* 0x000fe400000012ff */
[----:B------:R-:W-:-:S02]  /*1b400*/  SHF.R.U64 R48, R48, 0x3, RZ ;  /* 0x0000000330307819 */ /* 0x000fc400000012ff */
[----:B------:R-:W-:Y:S02]  /*1b410*/  SHF.R.U64 R52, R52, 0x3, RZ ;  /* 0x0000000334347819 */ /* 0x000fe400000012ff */
[----:B------:R-:W-:Y:S01]  /*1b420*/  LOP3.LUT R64, R64, R65, RZ, 0x3c, !PT ;  /* 0x0000004140407212 */ /* 0x000fe200078e3cff */
[--C-:B------:R-:W-:Y:S01]  /*1b430*/  IMAD.X R65, RZ, RZ, R61.reuse, P3 ;  /* 0x000000ffff417224 */ /* 0x100fe200018e063d */
[----:B------:R-:W-:Y:S02]  /*1b440*/  LOP3.LUT R58, R58, R59, RZ, 0x3c, !PT ;  /* 0x0000003b3a3a7212 */ /* 0x000fe400078e3cff */
[----:B------:R-:W-:Y:S01]  /*1b450*/  LOP3.LUT R50, R50, R51, RZ, 0x3c, !PT ;  /* 0x0000003332327212 */ /* 0x000fe200078e3cff */
[--C-:B------:R-:W-:Y:S01]  /*1b460*/  IMAD.X R51, RZ, RZ, R61.reuse, P5 ;  /* 0x000000ffff337224 */ /* 0x100fe200028e063d */
[----:B------:R-:W-:Y:S02]  /*1b470*/  LOP3.LUT R48, R48, R49, RZ, 0x3c, !PT ;  /* 0x0000003130307212 */ /* 0x000fe400078e3cff */
[----:B------:R-:W-:Y:S01]  /*1b480*/  LOP3.LUT R52, R52, R53, RZ, 0x3c, !PT ;  /* 0x0000003534347212 */ /* 0x000fe200078e3cff */
[----:B------:R-:W-:Y:S01]  /*1b490*/  IMAD.X R53, RZ, RZ, R61, P1 ;  /* 0x000000ffff357224 */ /* 0x000fe200008e063d */
[----:B------:R-:W-:-:S02]  /*1b4a0*/  IADD3.X R59, RZ, R61, RZ, P2, !PT ;  /* 0x0000003dff3b7210 */ /* 0x000fc400017fe4ff */
[----:B------:R-:W-:Y:S02]  /*1b4b0*/  IADD3.X R49, RZ, R61, RZ, P4, !PT ;  /* 0x0000003dff317210 */ /* 0x000fe400027fe4ff */
[C---:B------:R-:W-:Y:S02]  /*1b4c0*/  IADD3 R45, P3, R60.reuse, 0x4020, RZ ;  /* 0x000040203c2d7810 */ /* 0x040fe40007f7e0ff */
[C---:B------:R-:W-:Y:S02]  /*1b4d0*/  IADD3 R41, P2, R60.reuse, 0x4000, RZ ;  /* 0x000040003c297810 */ /* 0x040fe40007f5e0ff */
[C---:B------:R-:W-:Y:S02]  /*1b4e0*/  IADD3 R25, P5, R60.reuse, 0x40, RZ ;  /* 0x000000403c197810 */ /* 0x040fe40007fbe0ff */
[C---:B------:R-:W-:Y:S02]  /*1b4f0*/  IADD3 R21, P4, R60.reuse, 0x20, RZ ;  /* 0x000000203c157810 */ /* 0x040fe40007f9e0ff */
[----:B------:R-:W-:-:S02]  /*1b500*/  IADD3 R37, P1, R60, 0x60, RZ ;  /* 0x000000603c257810 */ /* 0x000fc40007f3e0ff */
[----:B------:R-:W-:Y:S02]  /*1b510*/  LOP3.LUT R44, R45, 0x380, RZ, 0xc0, !PT ;  /* 0x000003802d2c7812 */ /* 0x000fe400078ec0ff */
[----:B------:R-:W-:Y:S02]  /*1b520*/  LOP3.LUT R40, R41, 0x380, RZ, 0xc0, !PT ;  /* 0x0000038029287812 */ /* 0x000fe400078ec0ff */
[----:B------:R-:W-:Y:S02]  /*1b530*/  LOP3.LUT R24, R25, 0x380, RZ, 0xc0, !PT ;  /* 0x0000038019187812 */ /* 0x000fe400078ec0ff */
[----:B------:R-:W-:Y:S02]  /*1b540*/  LOP3.LUT R20, R21, 0x380, RZ, 0xc0, !PT ;  /* 0x0000038015147812 */ /* 0x000fe400078ec0ff */
[----:B------:R-:W-:Y:S02]  /*1b550*/  LOP3.LUT R36, R37, 0x380, RZ, 0xc0, !PT ;  /* 0x0000038025247812 */ /* 0x000fe400078ec0ff */
[----:B------:R-:W-:-:S02]  /*1b560*/  LOP3.LUT R5, R60, 0x380, RZ, 0xc0, !PT ;  /* 0x000003803c057812 */ /* 0x000fc400078ec0ff */
[----:B------:R-:W-:Y:S02]  /*1b570*/  SHF.R.U64 R44, R44, 0x3, RZ ;  /* 0x000000032c2c7819 */ /* 0x000fe400000012ff */
[----:B------:R-:W-:Y:S02]  /*1b580*/  SHF.R.U64 R40, R40, 0x3, RZ ;  /* 0x0000000328287819 */ /* 0x000fe400000012ff */
[----:B------:R-:W-:Y:S02]  /*1b590*/  SHF.R.U64 R24, R24, 0x3, RZ ;  /* 0x0000000318187819 */ /* 0x000fe400000012ff */
[----:B------:R-:W-:Y:S02]  /*1b5a0*/  SHF.R.U64 R20, R20, 0x3, RZ ;  /* 0x0000000314147819 */ /* 0x000fe400000012ff */
[----:B------:R-:W-:Y:S02]  /*1b5b0*/  SHF.R.U64 R36, R36, 0x3, RZ ;  /* 0x0000000324247819 */ /* 0x000fe400000012ff */
[----:B------:R-:W-:-:S02]  /*1b5c0*/  SHF.R.U64 R5, R5, 0x3, RZ ;  /* 0x0000000305057819 */ /* 0x000fc400000012ff */
        /* <DEDUP_REMOVED lines=8> */
[----:B------:R-:W-:Y:S02]  /*1b650*/  LOP3.LUT R36, R36, R37, RZ, 0x3c, !PT ;  /* 0x0000002524247212 */ /* 0x000fe400078e3cff */
[----:B------:R-:W-:-:S02]  /*1b660*/  LOP3.LUT R60, R5, R60, RZ, 0x3c, !PT ;  /* 0x0000003c053c7212 */ /* 0x000fc400078e3cff */
[----:B------:R-:W-:Y:S02]  /*1b670*/  IADD3.X R37, RZ, R61, RZ, P1, !PT ;  /* 0x0000003dff257210 */ /* 0x000fe40000ffe4ff */
[----:B------:R-:W-:Y:S02]  /*1b680*/  MOV R91, R88 ;  /* 0x00000058005b7202 */ /* 0x000fe40000000f00 */
[----:B------:R-:W-:Y:S02]  /*1b690*/  MOV R89, R86 ;  /* 0x0000005600597202 */ /* 0x000fe40000000f00 */
[----:B------:R-:W-:Y:S02]  /*1b6a0*/  MOV R87, R84 ;  /* 0x0000005400577202 */ /* 0x000fe40000000f00 */
[----:B------:R-:W-:Y:S02]  /*1b6b0*/  MOV R85, R80 ;  /* 0x0000005000557202 */ /* 0x000fe40000000f00 */
[----:B------:R-:W-:-:S02]  /*1b6c0*/  MOV R108, R60 ;  /* 0x0000003c006c7202 */ /* 0x000fc40000000f00 */
[----:B------:R-:W-:Y:S02]  /*1b6d0*/  MOV R107, R68 ;  /* 0x00000044006b7202 */ /* 0x000fe40000000f00 */
        /* <DEDUP_REMOVED lines=10> */
[----:B----4-:R-:W-:-:S02]  /*1b780*/  SHF.L.U64.HI R106, R130, 0x2, R139 ;  /* 0x00000002826a7819 */ /* 0x010fc4000001028b */
[----:B------:R-:W-:Y:S01]  /*1b790*/  SHF.L.U32 R93, R130, 0x2, RZ ;  /* 0x00000002825d7819 */ /* 0x000fe200000006ff */
[----:B------:R-:W-:Y:S06]  /*1b7a0*/  BRA.DIV UR4, `(.L_x_452) ;  /* 0x000000a204607947 */ /* 0x000fec000b800000 */
        /* <DEDUP_REMOVED lines=8> */
[----:B------:R-:W-:Y:S01]  /*1b830*/  SEL R32, R33, R32, P0 ;  /* 0x0000002021207207 */ /* 0x000fe20000000000 */
[----:B------:R-:W-:Y:S01]  /*1b840*/  SHFL.IDX PT, R53, R53, R2, 0x1c1f ;  /* 0x001c1f0235357589 */ /* 0x000fe200000e0000 */
[----:B------:R-:W-:Y:S02]  /*1b850*/  SEL R43, R63, R76, P0 ;  /* 0x0000004c3f2b7207 */ /* 0x000fe40000000000 */
[----:B------:R-:W-:Y:S02]  /*1b860*/  SEL R50, R76, R63, P0 ;  /* 0x0000003f4c327207 */ /* 0x000fe40000000000 */
[----:B------:R-:W-:-:S02]  /*1b870*/  SEL R62, R55, R62, P0 ;  /* 0x0000003e373e7207 */ /* 0x000fc40000000000 */
[----:B------:R-:W-:Y:S01]  /*1b880*/  SEL R27, R12, R35, P0 ;  /* 0x000000230c1b7207 */ /* 0x000fe20000000000 */
[----:B------:R-:W-:Y:S01]  /*1b890*/  SHFL.IDX PT, R43, R43, R2, 0x1c1f ;  /* 0x001c1f022b2b7589 */ /* 0x000fe200000e0000 */
[----:B------:R-:W-:Y:S02]  /*1b8a0*/  SEL R24, R35, R12, P0 ;  /* 0x0000000c23187207 */ /* 0x000fe40000000000 */
[----:B------:R-:W-:Y:S01]  /*1b8b0*/  SEL R33, R42, R39, P0 ;  /* 0x000000272a217207 */ /* 0x000fe20000000000 */
[----:B------:R-:W-:Y:S01]  /*1b8c0*/  SHFL.IDX PT, R30, R27, R2, 0x1c1f ;  /* 0x001c1f021b1e7589 */ /* 0x000fe200000e0000 */
[----:B------:R-:W-:Y:S02]  /*1b8d0*/  SEL R36, R39, R42, P0 ;  /* 0x0000002a27247207 */ /* 0x000fe40000000000 */
[----:B------:R-:W-:Y:S02]  /*1b8e0*/  SEL R55, R0, R7, P0 ;  /* 0x0000000700377207 */ /* 0x000fe40000000000 */
[----:B------:R-:W-:Y:S01]  /*1b8f0*/  SEL R64, R7, R0, P0 ;  /* 0x0000000007407207 */ /* 0x000fe20000000000 */
        /* <DEDUP_REMOVED lines=11> */
[----:B------:R-:W-:Y:S01]  /*1b9b0*/  LOP3.LUT R7, R2, 0x2, RZ, 0x3c, !PT ;  /* 0x0000000202077812 */ /* 0x000fe200078e3cff */
[----:B------:R-:W-:Y:S01]  /*1b9c0*/  SHFL.IDX PT, R41, R41, R2, 0x1c1f ;  /* 0x001c1f0229297589 */ /* 0x000fe200000e0000 */
[----:B------:R-:W-:Y:S02]  /*1b9d0*/  SEL R37, R74, R129, P0 ;  /* 0x000000814a257207 */ /* 0x000fe40000000000 */
[----:B------:R-:W-:Y:S01]  /*1b9e0*/  SEL R44, R129, R74, P0 ;  /* 0x0000004a812c7207 */ /* 0x000fe20000000000 */
[----:B------:R-:W0:Y:S01]  /*1b9f0*/  SHFL.IDX PT, R40, R36, R7, 0x1c1f ;  /* 0x001c1f0724287589 */ /* 0x000e2200000e0000 */
        /* <DEDUP_REMOVED lines=23> */
[----:B------:R-:W1:Y:S01]  /*1bb70*/  SHFL.IDX PT, R29, R28, R7, 0x1c1f ;  /* 0x001c1f071c1d7589 */ /* 0x000e6200000e0000 */
        /* <DEDUP_REMOVED lines=20> */
[----:B------:R1:W2:Y:S01]  /*1bcc0*/  SHFL.IDX PT, R31, R32, R7, 0x1c1f ;  /* 0x001c1f07201f7589 */ /* 0x0002a200000e0000 */
[----:B------:R-:W-:Y:S02]  /*1bcd0*/  SEL R111, R122, R123, P0 ;  /* 0x0000007b7a6f7207 */ /* 0x000fe40000000000 */
[----:B------:R-:W-:Y:S01]  /*1bce0*/  SEL R116, R123, R122, P0 ;  /* 0x0000007a7b747207 */ /* 0x000fe20000000000 */
[----:B------:R-:W-:Y:S01]  /*1bcf0*/  SHFL.IDX PT, R25, R20, R7, 0x1c1f ;  /* 0x001c1f0714197589 */ /* 0x000fe200000e0000 */
[----:B------:R-:W-:-:S02]  /*1bd00*/  SEL R66, R9, R66, P0 ;  /* 0x0000004209427207 */ /* 0x000fc40000000000 */
[----:B------:R-:W-:Y:S01]  /*1bd10*/  SEL R5, R3, R90, P0 ;  /* 0x0000005a03057207 */ /* 0x000fe20000000000 */
[----:B------:R-:W3:Y:S01]  /*1bd20*/  SHFL.IDX PT, R9, R4, R7, 0x1c1f ;  /* 0x001c1f0704097589 */ /* 0x000ee200000e0000 */
[----:B------:R-:W-:Y:S02]  /*1bd30*/  SEL R3, R90, R3, P0 ;  /* 0x000000035a037207 */ /* 0x000fe40000000000 */
[----:B0-----:R-:W-:Y:S01]  /*1bd40*/  SEL R12, R33, R40, P0 ;  /* 0x00000028210c7207 */ /* 0x001fe20000000000 */
[----:B------:R-:W-:Y:S01]  /*1bd50*/  SHFL.IDX PT, R46, R46, R7, 0x1c1f ;  /* 0x001c1f072e2e7589 */ /* 0x000fe200000e0000 */
[----:B------:R-:W-:Y:S02]  /*1bd60*/  SEL R14, R40, R33, P0 ;  /* 0x00000021280e7207 */ /* 0x000fe40000000000 */
[----:B-1----:R-:W-:Y:S01]  /*1bd70*/  SEL R32, R34, R29, P0 ;  /* 0x0000001d22207207 */ /* 0x002fe20000000000 */
[----:B------:R-:W0:Y:S01]  /*1bd80*/  SHFL.IDX PT, R52, R52, R7, 0x1c1f ;  /* 0x001c1f0734347589 */ /* 0x000e2200000e0000 */
[----:B------:R-:W-:-:S02]  /*1bd90*/  SEL R40, R35, R42, P0 ;  /* 0x0000002a23287207 */ /* 0x000fc40000000000 */
[----:B------:R-:W-:Y:S01]  /*1bda0*/  SEL R34, R29, R34, P0 ;  /* 0x000000221d227207 */ /* 0x000fe20000000000 */
[----:B------:R0:W1:Y:S01]  /*1bdb0*/  SHFL.IDX PT, R86, R68, R7, 0x1c1f ;  /* 0x001c1f0744567589 */ /* 0x00006200000e0000 */
[----:B------:R-:W-:-:S03]  /*1bdc0*/  SEL R42, R42, R35, P0 ;  /* 0x000000232a2a7207 */ /* 0x000fc60000000000 */
[----:B------:R4:W5:Y:S01]  /*1bdd0*/  SHFL.IDX PT, R88, R70, R7, 0x1c1f ;  /* 0x001c1f0746587589 */ /* 0x00096200000e0000 */
[----:B--2---:R-:W-:Y:S02]  /*1bde0*/  SEL R36, R38, R31, P0 ;  /* 0x0000001f26247207 */ /* 0x004fe40000000000 */
[----:B------:R-:W-:Y:S01]  /*1bdf0*/  SEL R38, R31, R38, P0 ;  /* 0x000000261f267207 */ /* 0x000fe20000000000 */
[----:B------:R-:W-:Y:S04]  /*1be00*/  SHFL.IDX PT, R47, R47, R2, 0x1c1f ;  /* 0x001c1f022f2f7589 */ /* 0x000fe800000e0000 */
[----:B------:R-:W-:Y:S01]  /*1be10*/  SHFL.IDX PT, R49, R49, R2, 0x1c1f ;  /* 0x001c1f0231317589 */ /* 0x000fe200000e0000 */
[----:B---3--:R-:W-:Y:S02]  /*1be20*/  SEL R4, R6, R9, P0 ;  /* 0x0000000906047207 */ /* 0x008fe40000000000 */
[----:B------:R-:W-:Y:S01]  /*1be30*/  SEL R6, R9, R6, P0 ;  /* 0x0000000609067207 */ /* 0x000fe20000000000 */
[----:B------:R-:W-:Y:S04]  /*1be40*/  SHFL.IDX PT, R51, R51, R2, 0x1c1f ;  /* 0x001c1f0233337589 */ /* 0x000fe800000e0000 */
[----:B------:R-:W-:Y:S01]  /*1be50*/  SHFL.IDX PT, R69, R69, R2, 0x1c1f ;  /* 0x001c1f0245457589 */ /* 0x000fe200000e0000 */
[----:B0-----:R-:W-:-:S02]  /*1be60*/  SEL R68, R45, R52, P0 ;  /* 0x000000342d447207 */ /* 0x001fc40000000000 */
[----:B----4-:R-:W-:Y:S01]  /*1be70*/  SEL R70, R52, R45, P0 ;  /* 0x0000002d34467207 */ /* 0x010fe20000000000 */
[----:B------:R-:W-:Y:S01]  /*1be80*/  SHFL.IDX PT, R71, R71, R2, 0x1c1f ;  /* 0x001c1f0247477589 */ /* 0x000fe200000e0000 */
[----:B-1----:R-:W-:Y:S02]  /*1be90*/  SEL R29, R61, R86, P0 ;  /* 0x000000563d1d7207 */ /* 0x002fe40000000000 */
[----:B------:R-:W-:Y:S01]  /*1bea0*/  SEL R31, R86, R61, P0 ;  /* 0x0000003d561f7207 */ /* 0x000fe20000000000 */
[----:B------:R0:W1:Y:S01]  /*1beb0*/  SHFL.IDX PT, R27, R24, R7, 0x1c1f ;  /* 0x001c1f07181b7589 */ /* 0x00006200000e0000 */
[----:B-----5:R-:W-:Y:S02]  /*1bec0*/  SEL R33, R63, R88, P0 ;  /* 0x000000583f217207 */ /* 0x020fe40000000000 */
[----:B------:R-:W-:Y:S01]  /*1bed0*/  SEL R35, R88, R63, P0 ;  /* 0x0000003f58237207 */ /* 0x000fe20000000000 */
[----:B------:R-:W2:Y:S04]  /*1bee0*/  SHFL.IDX PT, R54, R54, R7, 0x1c1f ;  /* 0x001c1f0736367589 */ /* 0x000ea800000e0000 */
[----:B------:R-:W-:Y:S01]  /*1bef0*/  SHFL.IDX PT, R58, R58, R7, 0x1c1f ;  /* 0x001c1f073a3a7589 */ /* 0x000fe200000e0000 */
[----:B0-----:R-:W-:-:S03]  /*1bf00*/  SEL R24, R26, R25, P0 ;  /* 0x000000191a187207 */ /* 0x001fc60000000000 */
[----:B------:R0:W3:Y:S01]  /*1bf10*/  SHFL.IDX PT, R20, R60, R7, 0x1c1f ;  /* 0x001c1f073c147589 */ /* 0x0000e200000e0000 */
[----:B------:R-:W-:-:S03]  /*1bf20*/  SEL R26, R25, R26, P0 ;  /* 0x0000001a191a7207 */ /* 0x000fc60000000000 */
[----:B------:R3:W-:Y:S04]  /*1bf30*/  SHFL.IDX PT, R94, R80, R7, 0x1c1f ;  /* 0x001c1f07505e7589 */ /* 0x0007e800000e0000 */
[----:B------:R4:W5:Y:S01]  /*1bf40*/  SHFL.IDX PT, R96, R82, R7, 0x1c1f ;  /* 0x001c1f0752607589 */ /* 0x00096200000e0000 */
[----:B0-----:R-:W-:-:S03]  /*1bf50*/  SEL R60, R37, R44, P0 ;  /* 0x0000002c253c7207 */ /* 0x001fc60000000000 */
[----:B------:R-:W-:Y:S01]  /*1bf60*/  SHFL.IDX PT, R65, R65, R2, 0x1c1f ;  /* 0x001c1f0241417589 */ /* 0x000fe200000e0000 */
[----:B-1----:R-:W-:Y:S02]  /*1bf70*/  SEL R28, R30, R27, P0 ;  /* 0x0000001b1e1c7207 */ /* 0x002fe40000000000 */
[----:B------:R-:W-:Y:S01]  /*1bf80*/  SEL R30, R27, R30, P0 ;  /* 0x0000001e1b1e7207 */ /* 0x000fe20000000000 */
[----:B------:R-:W-:Y:S01]  /*1bf90*/  SHFL.IDX PT, R67, R67, R2, 0x1c1f ;  /* 0x001c1f0243437589 */ /* 0x000fe200000e0000 */
[----:B--2---:R-:W-:Y:S02]  /*1bfa0*/  SEL R52, R47, R54, P0 ;  /* 0x000000362f347207 */ /* 0x004fe40000000000 */
[----:B------:R-:W-:Y:S01]  /*1bfb0*/  SEL R54, R54, R47, P0 ;  /* 0x0000002f36367207 */ /* 0x000fe20000000000 */
[----:B------:R-:W-:Y:S04]  /*1bfc0*/  SHFL.IDX PT, R77, R77, R2, 0x1c1f ;  /* 0x001c1f024d4d7589 */ /* 0x000fe800000e0000 */
[----:B------:R-:W-:Y:S01]  /*1bfd0*/  SHFL.IDX PT, R79, R79, R2, 0x1c1f ;  /* 0x001c1f024f4f7589 */ /* 0x000fe200000e0000 */
[----:B---3--:R-:W-:-:S02]  /*1bfe0*/  SEL R80, R51, R20, P0 ;  /* 0x0000001433507207 */ /* 0x008fc40000000000 */
[----:B----4-:R-:W-:Y:S01]  /*1bff0*/  SEL R82, R20, R51, P0 ;  /* 0x0000003314527207 */ /* 0x010fe20000000000 */
[----:B------:R-:W0:Y:S04]  /*1c000*/  SHFL.IDX PT, R21, R8, R7, 0x1c1f ;  /* 0x001c1f0708157589 */ /* 0x000e2800000e0000 */
[----:B------:R1:W-:Y:S01]  /*1c010*/  SHFL.IDX PT, R72, R62, R7, 0x1c1f ;  /* 0x001c1f073e487589 */ /* 0x0003e200000e0000 */
[----:B-----5:R-:W-:Y:S02]  /*1c020*/  SEL R61, R71, R96, P0 ;  /* 0x00000060473d7207 */ /* 0x020fe40000000000 */
[----:B------:R-:W-:Y:S01]  /*1c030*/  SEL R63, R96, R71, P0 ;  /* 0x00000047603f7207 */ /* 0x000fe20000000000 */
[----:B------:R2:W3:Y:S04]  /*1c040*/  SHFL.IDX PT, R74, R64, R7, 0x1c1f ;  /* 0x001c1f07404a7589 */ /* 0x0004e800000e0000 */
[----:B------:R4:W5:Y:S01]  /*1c050*/  SHFL.IDX PT, R90, R76, R7, 0x1c1f ;  /* 0x001c1f074c5a7589 */ /* 0x00096200000e0000 */
[----:B-1----:R-:W-:-:S03]  /*1c060*/  SEL R62, R44, R37, P0 ;  /* 0x000000252c3e7207 */ /* 0x002fc60000000000 */
[----:B------:R1:W5:Y:S01]  /*1c070*/  SHFL.IDX PT, R92, R78, R7, 0x1c1f ;  /* 0x001c1f074e5c7589 */ /* 0x00036200000e0000 */
[----:B------:R-:W-:Y:S02]  /*1c080*/  SEL R44, R39, R46, P0 ;  /* 0x0000002e272c7207 */ /* 0x000fe40000000000 */
[----:B--2---:R-:W-:Y:S01]  /*1c090*/  SEL R64, R41, R48, P0 ;  /* 0x0000003029407207 */ /* 0x004fe20000000000 */
[----:B------:R-:W2:Y:S01]  /*1c0a0*/  SHFL.IDX PT, R110, R110, R7, 0x1c1f ;  /* 0x001c1f076e6e7589 */ /* 0x000ea200000e0000 */
[----:B------:R-:W-:Y:S02]  /*1c0b0*/  SEL R46, R46, R39, P0 ;  /* 0x000000272e2e7207 */ /* 0x000fe40000000000 */
[----:B----4-:R-:W-:Y:S01]  /*1c0c0*/  SEL R76, R49, R58, P0 ;  /* 0x0000003a314c7207 */ /* 0x010fe20000000000 */
[----:B------:R-:W4:Y:S01]  /*1c0d0*/  SHFL.IDX PT, R112, R112, R7, 0x1c1f ;  /* 0x001c1f0770707589 */ /* 0x000f2200000e0000 */
[----:B0-----:R-:W-:Y:S02]  /*1c0e0*/  SEL R8, R10, R21, P0 ;  /* 0x000000150a087207 */ /* 0x001fe40000000000 */
[----:B-1----:R-:W-:Y:S01]  /*1c0f0*/  SEL R78, R58, R49, P0 ;  /* 0x000000313a4e7207 */ /* 0x002fe20000000000 */
[----:B------:R-:W-:Y:S01]  /*1c100*/  SHFL.IDX PT, R59, R59, R2, 0x1c1f ;  /* 0x001c1f023b3b7589 */ /* 0x000fe200000e0000 */
[----:B------:R-:W-:-:S03]  /*1c110*/  SEL R10, R21, R10, P0 ;  /* 0x0000000a150a7207 */ /* 0x000fc60000000000 */
[----:B------:R-:W-:Y:S01]  /*1c120*/  SHFL.IDX PT, R73, R73, R2, 0x1c1f ;  /* 0x001c1f0249497589 */ /* 0x000fe200000e0000 */
[----:B---3--:R-:W-:Y:S02]  /*1c130*/  SEL R9, R55, R74, P0 ;  /* 0x0000004a37097207 */ /* 0x008fe40000000000 */
[----:B------:R-:W-:Y:S01]  /*1c140*/  SEL R11, R74, R55, P0 ;  /* 0x000000374a0b7207 */ /* 0x000fe20000000000 */
[----:B------:R-:W-:Y:S01]  /*1c150*/  SHFL.IDX PT, R75, R75, R2, 0x1c1f ;  /* 0x001c1f024b4b7589 */ /* 0x000fe200000e0000 */
[----:B-----5:R-:W-:Y:S02]  /*1c160*/  SEL R37, R65, R90, P0 ;  /* 0x0000005a41257207 */ /* 0x020fe40000000000 */
[----:B------:R-:W-:Y:S01]  /*1c170*/  SEL R39, R90, R65, P0 ;  /* 0x000000415a277207 */ /* 0x000fe20000000000 */
[----:B------:R-:W-:Y:S01]  /*1c180*/  SHFL.IDX PT, R109, R109, R2, 0x1c1f ;  /* 0x001c1f026d6d7589 */ /* 0x000fe200000e0000 */
[----:B------:R-:W-:Y:S02]  /*1c190*/  SEL R13, R67, R92, P0 ;  /* 0x0000005c430d7207 */ /* 0x000fe40000000000 */
[----:B------:R-:W-:Y:S01]  /*1c1a0*/  SEL R15, R92, R67, P0 ;  /* 0x000000435c0f7207 */ /* 0x000fe20000000000 */
[----:B------:R-:W-:Y:S01]  /*1c1b0*/  SHFL.IDX PT, R111, R111, R2, 0x1c1f ;  /* 0x001c1f026f6f7589 */ /* 0x000fe200000e0000 */
[----:B--2---:R-:W-:-:S02]  /*1c1c0*/  SEL R49, R77, R110, P0 ;  /* 0x0000006e4d317207 */ /* 0x004fc40000000000 */
[----:B------:R-:W-:Y:S01]  /*1c1d0*/  SEL R51, R110, R77, P0 ;  /* 0x0000004d6e337207 */ /* 0x000fe20000000000 */
[----:B------:R0:W1:Y:S01]  /*1c1e0*/  SHFL.IDX PT, R84, R66, R7, 0x1c1f ;  /* 0x001c1f0742547589 */ /* 0x00006200000e0000 */
[----:B----4-:R-:W-:-:S03]  /*1c1f0*/  SEL R71, R112, R79, P0 ;  /* 0x0000004f70477207 */ /* 0x010fc60000000000 */
[----:B------:R-:W2:Y:S04]  /*1c200*/  SHFL.IDX PT, R98, R98, R7, 0x1c1f ;  /* 0x001c1f0762627589 */ /* 0x000ea800000e0000 */
[----:B------:R-:W3:Y:S01]  /*1c210*/  SHFL.IDX PT, R100, R100, R7, 0x1c1f ;  /* 0x001c1f0764647589 */ /* 0x000ee200000e0000 */
[----:B0-----:R-:W-:-:S03]  /*1c220*/  SEL R66, R48, R41, P0 ;  /* 0x0000002930427207 */ /* 0x001fc60000000000 */
[----:B------:R-:W0:Y:S01]  /*1c230*/  SHFL.IDX PT, R114, R114, R7, 0x1c1f ;  /* 0x001c1f0772727589 */ /* 0x000e2200000e0000 */
[----:B------:R-:W-:Y:S02]  /*1c240*/  SEL R48, R43, R50, P0 ;  /* 0x000000322b307207 */ /* 0x000fe40000000000 */
[----:B------:R-:W-:Y:S01]  /*1c250*/  SEL R50, R50, R43, P0 ;  /* 0x0000002b32327207 */ /* 0x000fe20000000000 */
[----:B------:R-:W4:Y:S01]  /*1c260*/  SHFL.IDX PT, R116, R116, R7, 0x1c1f ;  /* 0x001c1f0774747589 */ /* 0x000f2200000e0000 */
[----:B------:R-:W-:Y:S02]  /*1c270*/  SEL R41, R69, R94, P0 ;  /* 0x0000005e45297207 */ /* 0x000fe40000000000 */
[----:B------:R-:W-:Y:S01]  /*1c280*/  SEL R43, R94, R69, P0 ;  /* 0x000000455e2b7207 */ /* 0x000fe20000000000 */
[----:B------:R5:W4:Y:S01]  /*1c290*/  SHFL.IDX PT, R0, R5, R2, 0x1c1f ;  /* 0x001c1f0205007589 */ /* 0x000b2200000e0000 */
[----:B------:R-:W-:-:S03]  /*1c2a0*/  SEL R69, R79, R112, P0 ;  /* 0x000000704f457207 */ /* 0x000fc60000000000 */
[----:B------:R3:W4:Y:S01]  /*1c2b0*/  SHFL.IDX PT, R3, R3, R7, 0x1c1f ;  /* 0x001c1f0703037589 */ /* 0x00072200000e0000 */
[----:B-1----:R-:W-:Y:S02]  /*1c2c0*/  SEL R25, R59, R84, P0 ;  /* 0x000000543b197207 */ /* 0x002fe40000000000 */
[----:B------:R-:W-:Y:S02]  /*1c2d0*/  SEL R27, R84, R59, P0 ;  /* 0x0000003b541b7207 */ /* 0x000fe40000000000 */
[----:B--2---:R-:W-:Y:S01]  /*1c2e0*/  SEL R45, R73, R98, P0 ;  /* 0x00000062492d7207 */ /* 0x004fe20000000000 */
[----:B-----5:R-:W-:Y:S01]  /*1c2f0*/  IMAD.MOV.U32 R2, RZ, RZ, RZ ;  /* 0x000000ffff027224 */ /* 0x020fe200078e00ff */
[----:B------:R-:W-:Y:S02]  /*1c300*/  SEL R5, R53, R72, P0 ;  /* 0x0000004835057207 */ /* 0x000fe40000000000 */
[----:B------:R-:W-:Y:S02]  /*1c310*/  SEL R47, R98, R73, P0 ;  /* 0x00000049622f7207 */ /* 0x000fe40000000000 */
[----:B---3--:R-:W-:-:S02]  /*1c320*/  SEL R7, R72, R53, P0 ;  /* 0x0000003548077207 */ /* 0x008fc40000000000 */
[----:B------:R-:W-:Y:S02]  /*1c330*/  SEL R65, R75, R100, P0 ;  /* 0x000000644b417207 */ /* 0x000fe40000000000 */
[----:B------:R-:W-:Y:S02]  /*1c340*/  SEL R67, R100, R75, P0 ;  /* 0x0000004b64437207 */ /* 0x000fe40000000000 */
[----:B0-----:R-:W-:Y:S02]  /*1c350*/  SEL R53, R109, R114, P0 ;  /* 0x000000726d357207 */ /* 0x001fe40000000000 */
[----:B------:R-:W-:Y:S02]  /*1c360*/  SEL R55, R114, R109, P0 ;  /* 0x0000006d72377207 */ /* 0x000fe40000000000 */
[----:B----4-:R-:W-:Y:S02]  /*1c370*/  SEL R77, R111, R116, P0 ;  /* 0x000000746f4d7207 */ /* 0x010fe40000000000 */
[----:B------:R-:W-:-:S07]  /*1c380*/  SEL R79, R116, R111, P0 ;  /* 0x0000006f744f7207 */ /* 0x000fce0000000000 */
.L_x_694:
[----:B------:R-:W-:Y:S05]  /*1c390*/  WARPSYNC.ALL ;  /* 0x0000000000007948 */ /* 0x000fea0003800000 */
[----:B------:R-:W-:Y:S06]  /*1c3a0*/  BAR.SYNC.DEFER_BLOCKING 0x1, 0x100 ;  /* 0x0044000000007b1d */ /* 0x000fec0000010000 */
[----:B------:R-:W-:-:S02]  /*1c3b0*/  ULDC.64 UR4, c[0x0][0xbd8] ;  /* 0x0002f60000047ab9 */ /* 0x000fc40000000a00 */
[----:B------:R-:W-:Y:S02]  /*1c3c0*/  ISETP.NE.U32.AND P1, PT, RZ, UR4, PT ;  /* 0x00000004ff007c0c */ /* 0x000fe4000bf25070 */
[----:B------:R-:W-:Y:S02]  /*1c3d0*/  IADD3 R20, P2, R93, UR4, RZ ;  /* 0x000000045d147c10 */ /* 0x000fe4000ff5e0ff */
[----:B------:R-:W-:Y:S02]  /*1c3e0*/  ISETP.NE.AND.EX P1, PT, RZ, UR5, PT, P1 ;  /* 0x00000005ff007c0c */ /* 0x000fe4000bf25310 */
[----:B------:R-:W-:Y:S01]  /*1c3f0*/  IADD3.X R21, R106, UR5, RZ, P2, !PT ;  /* 0x000000056a157c10 */ /* 0x000fe200097fe4ff */
[----:B------:R-:W-:Y:S01]  /*1c400*/  ULDC.64 UR4, c[0x0][0xbe0] ;  /* 0x0002f80000047ab9 */ /* 0x000fe20000000a00 */
[----:B------:R-:W-:Y:S04]  /*1c410*/  STSM.16.M88.4 [R108], R4 ;  /* 0x000000046c007844 */ /* 0x000fe80000000200 */
[----:B------:R0:W-:Y:S04]  /*1c420*/  STSM.16.M88.4 [R81], R8 ;  /* 0x0000000851007844 */ /* 0x0001e80000000200 */
[----:B------:R1:W-:Y:S04]  /*1c430*/  STSM.16.M88.4 [R83], R24 ;  /* 0x0000001853007844 */ /* 0x0003e80000000200 */
[----:B------:R2:W-:Y:S04]  /*1c440*/  STSM.16.M88.4 [R95], R28 ;  /* 0x0000001c5f007844 */ /* 0x0005e80000000200 */
[----:B------:R2:W-:Y:S04]  /*1c450*/  STSM.16.M88.4 [R97], R32 ;  /* 0x0000002061007844 */ /* 0x0005e80000000200 */
[----:B------:R2:W-:Y:S01]  /*1c460*/  STSM.16.M88.4 [R99], R36 ;  /* 0x0000002463007844 */ /* 0x0005e20000000200 */
[----:B0-----:R-:W-:-:S03]  /*1c470*/  SEL R81, R0, R3, P0 ;  /* 0x0000000300517207 */ /* 0x001fc60000000000 */
[----:B------:R2:W-:Y:S01]  /*1c480*/  STSM.16.M88.4 [R101], R12 ;  /* 0x0000000c65007844 */ /* 0x0005e20000000200 */
[----:B-1----:R-:W-:-:S03]  /*1c490*/  SEL R83, R3, R0, P0 ;  /* 0x0000000003537207 */ /* 0x002fc60000000000 */
[----:B------:R2:W-:Y:S04]  /*1c4a0*/  STSM.16.M88.4 [R102], R40 ;  /* 0x0000002866007844 */ /* 0x0005e80000000200 */
[----:B------:R2:W-:Y:S04]  /*1c4b0*/  STSM.16.M88.4 [R103], R60 ;  /* 0x0000003c67007844 */ /* 0x0005e80000000200 */
[----:B------:R2:W-:Y:S04]  /*1c4c0*/  STSM.16.M88.4 [R104], R44 ;  /* 0x0000002c68007844 */ /* 0x0005e80000000200 */
[----:B------:R2:W-:Y:S01]  /*1c4d0*/  STSM.16.M88.4 [R105], R64 ;  /* 0x0000004069007844 */ /* 0x0005e20000000200 */
[----:B------:R-:W-:-:S03]  /*1c4e0*/  ISETP.NE.U32.AND P0, PT, RZ, UR4, PT ;  /* 0x00000004ff007c0c */ /* 0x000fc6000bf05070 */
[----:B------:R2:W-:Y:S04]  /*1c4f0*/  STSM.16.M88.4 [R107], R48 ;  /* 0x000000306b007844 */ /* 0x0005e80000000200 */
[----:B------:R2:W-:Y:S01]  /*1c500*/  STSM.16.M88.4 [R85], R68 ;  /* 0x0000004455007844 */ /* 0x0005e20000000200 */
[----:B------:R-:W-:-:S03]  /*1c510*/  VIADD R0, R142, 0xffffff80 ;  /* 0xffffff808e007836 */ /* 0x000fc60000000000 */
[----:B------:R2:W-:Y:S04]  /*1c520*/  STSM.16.M88.4 [R87], R52 ;  /* 0x0000003457007844 */ /* 0x0005e80000000200 */
[----:B------:R2:W-:Y:S01]  /*1c530*/  STSM.16.M88.4 [R89], R76 ;  /* 0x0000004c59007844 */ /* 0x0005e20000000200 */
[----:B------:R-:W-:-:S03]  /*1c540*/  ISETP.NE.AND.EX P0, PT, RZ, UR5, PT, P0 ;  /* 0x00000005ff007c0c */ /* 0x000fc6000bf05300 */
[----:B------:R2:W-:Y:S01]  /*1c550*/  STSM.16.M88.4 [R91], R80 ;  /* 0x000000505b007844 */ /* 0x0005e20000000200 */
[----:B------:R-:W-:Y:S01]  /*1c560*/  BAR.SYNC.DEFER_BLOCKING 0x1, 0x100 ;  /* 0x0044000000007b1d */ /* 0x000fe20000010000 */
[----:B------:R-:W-:-:S04]  /*1c570*/  SHF.R.S32.HI R3, RZ, 0x1f, R0 ;  /* 0x0000001fff037819 */ /* 0x000fc80000011400 */
[----:B------:R-:W-:-:S04]  /*1c580*/  LEA.HI R6, R3, R0, RZ, 0x7 ;  /* 0x0000000003067211 */ /* 0x000fc800078f38ff */
[----:B------:R-:W-:Y:S02]  /*1c590*/  @P0 IADD3 R4, P2, R93, UR4, RZ ;  /* 0x000000045d040c10 */ /* 0x000fe4000ff5e0ff */
[----:B------:R-:W-:Y:S01]  /*1c5a0*/  LOP3.LUT R3, R6, 0xffffff80, RZ, 0xc0, !PT ;  /* 0xffffff8006037812 */ /* 0x000fe200078ec0ff */
[----:B------:R-:W-:Y:S01]  /*1c5b0*/  ULDC UR4, c[0x0][0xa88] ;  /* 0x0002a20000047ab9 */ /* 0x000fe20000000800 */
[----:B------:R-:W-:Y:S02]  /*1c5c0*/  @P0 IADD3.X R5, R106, UR5, RZ, P2, !PT ;  /* 0x000000056a050c10 */ /* 0x000fe400097fe4ff */
[----:B------:R-:W-:Y:S01]  /*1c5d0*/  IADD3 R10, R0, -R3, RZ ;  /* 0x80000003000a7210 */ /* 0x000fe20007ffe0ff */
[----:B------:R-:W-:Y:S01]  /*1c5e0*/  IMAD.U32 R0, RZ, RZ, UR4 ;  /* 0x00000004ff007e24 */ /* 0x000fe2000f8e00ff */
[----:B------:R2:W5:Y:S02]  /*1c5f0*/  @P1 LDG.E R2, desc[UR42][R20.64] ;  /* 0x0000002a14021981 */ /* 0x000564000c1e1900 */
[----:B------:R-:W-:-:S03]  /*1c600*/  SHF.R.S32.HI R7, RZ, 0x1f, R10 ;  /* 0x0000001fff077819 */ /* 0x000fc6000001140a */
[----:B------:R2:W5:Y:S01]  /*1c610*/  @P0 LDG.E R0, desc[UR42][R4.64] ;  /* 0x0000002a04000981 */ /* 0x000562000c1e1900 */
[----:B------:R-:W-:-:S04]  /*1c620*/  LEA.HI R3, R7, R10, RZ, 0x2 ;  /* 0x0000000a07037211 */ /* 0x000fc800078f10ff */
[--C-:B------:R-:W-:Y:S02]  /*1c630*/  SHF.R.S32.HI R8, RZ, 0x2, R3.reuse ;  /* 0x00000002ff087819 */ /* 0x100fe40000011403 */
[----:B------:R-:W-:-:S04]  /*1c640*/  SHF.R.S32.HI R3, RZ, 0x1f, R3 ;  /* 0x0000001fff037819 */ /* 0x000fc80000011403 */
[----:B------:R-:W-:Y:S01]  /*1c650*/  LEA.HI R9, R3, R8, RZ, 0x3 ;  /* 0x0000000803097211 */ /* 0x000fe200078f18ff */
[----:B--2---:R-:W-:Y:S06]  /*1c660*/  @P0 BRA `(.L_x_453) ;  /* 0x0000000000100947 */ /* 0x004fec0003800000 */
[----:B------:R-:W-:Y:S05]  /*1c670*/  @!P1 BRA `(.L_x_453) ;  /* 0x00000000000c9947 */ /* 0x000fea0003800000 */
[----:B------:R-:W2:Y:S04]  /*1c680*/  LDG.E R3, desc[UR42][R20.64] ;  /* 0x0000002a14037981 */ /* 0x000ea8000c1e1900 */
[----:B-----5:R-:W2:Y:S02]  /*1c690*/  LDG.E R0, desc[UR42][R20.64+0x4] ;  /* 0x0000042a14007981 */ /* 0x020ea4000c1e1900 */
[----:B--2---:R-:W-:-:S07]  /*1c6a0*/  IMAD.IADD R0, R0, 0x1, -R3 ;  /* 0x0000000100007824 */ /* 0x004fce00078e0a03 */
.L_x_453:
[----:B------:R-:W2:Y:S01]  /*1c6b0*/  LDL.LU R79, [R1+0x34] ;  /* 0x00003400014f7983 */ /* 0x000ea20000300800 */
[----:B------:R-:W-:Y:S01]  /*1c6c0*/  SHF.R.S32.HI R11, RZ, 0x7, R6 ;  /* 0x00000007ff0b7819 */ /* 0x000fe20000011406 */
[----:B------:R-:W-:Y:S02]  /*1c6d0*/  ULDC.64 UR4, c[0x0][0xb70] ;  /* 0x0002dc0000047ab9 */ /* 0x000fe40000000a00 */
[----:B------:R-:W3:Y:S01]  /*1c6e0*/  LDL.LU R80, [R1+0x3c] ;  /* 0x00003c0001507983 */ /* 0x000ee20000300800 */
[----:B------:R-:W-:Y:S02]  /*1c6f0*/  LOP3.LUT R9, R9, 0xfffffff8, RZ, 0xc0, !PT ;  /* 0xfffffff809097812 */ /* 0x000fe400078ec0ff */
[----:B------:R-:W-:Y:S02]  /*1c700*/  LEA.HI R6, R6, R11, RZ, 0x1 ;  /* 0x0000000b06067211 */ /* 0x000fe400078f08ff */
[----:B------:R-:W-:Y:S02]  /*1c710*/  LEA.HI R7, R7, R10, RZ, 0x5 ;  /* 0x0000000a07077211 */ /* 0x000fe400078f28ff */
[----:B------:R-:W-:-:S02]  /*1c720*/  IADD3 R13, R8, -R9, RZ ;  /* 0x80000009080d7210 */ /* 0x000fc40007ffe0ff */
[----:B-----5:R-:W-:Y:S02]  /*1c730*/  SHF.R.S32.HI R3, RZ, 0x1f, R2 ;  /* 0x0000001fff037819 */ /* 0x020fe40000011402 */
[----:B------:R-:W-:Y:S02]  /*1c740*/  LOP3.LUT R6, R6, 0x3fffffe, RZ, 0xc0, !PT ;  /* 0x03fffffe06067812 */ /* 0x000fe400078ec0ff */
[----:B------:R-:W-:Y:S01]  /*1c750*/  SHF.R.S32.HI R8, RZ, 0x5, R7 ;  /* 0x00000005ff087819 */ /* 0x000fe20000011407 */
[----:B------:R-:W-:Y:S01]  /*1c760*/  IMAD R7, R22, 0x40, R18 ;  /* 0x0000004016077824 */ /* 0x000fe200078e0212 */
[----:B------:R-:W-:Y:S01]  /*1c770*/  SEL R78, R139, RZ, !P1 ;  /* 0x000000ff8b4e7207 */ /* 0x000fe20004800000 */
[----:B------:R-:W-:Y:S01]  /*1c780*/  IMAD.IADD R6, R11, 0x1, -R6 ;  /* 0x000000010b067824 */ /* 0x000fe200078e0a06 */
[----:B------:R-:W-:Y:S01]  /*1c790*/  LEA R13, R8, R13, 0x4 ;  /* 0x0000000d080d7211 */ /* 0x000fe200078e20ff */
[----:B------:R-:W-:Y:S01]  /*1c7a0*/  IMAD.WIDE R56, R7, 0x2, R56 ;  /* 0x0000000207387825 */ /* 0x000fe200078e0238 */
[----:B------:R-:W-:-:S03]  /*1c7b0*/  SEL R81, R130, RZ, !P1 ;  /* 0x000000ff82517207 */ /* 0x000fc60004800000 */
[----:B------:R-:W-:Y:S01]  /*1c7c0*/  IMAD R11, R6, 0x40, R13 ;  /* 0x00000040060b7824 */ /* 0x000fe200078e020d */
[C---:B------:R-:W-:Y:S02]  /*1c7d0*/  IADD3 R13, P5, R56.reuse, 0x2000, RZ ;  /* 0x00002000380d7810 */ /* 0x040fe40007fbe0ff */
[C---:B------:R-:W-:Y:S02]  /*1c7e0*/  IADD3 R25, P4, R56.reuse, 0x3000, RZ ;  /* 0x0000300038197810 */ /* 0x040fe40007f9e0ff */
[----:B------:R-:W-:Y:S02]  /*1c7f0*/  IADD3 R29, P3, R56, 0x4000, RZ ;  /* 0x00004000381d7810 */ /* 0x000fe40007f7e0ff */
[----:B------:R-:W-:Y:S02]  /*1c800*/  LOP3.LUT R12, R13, 0x380, RZ, 0xc0, !PT ;  /* 0x000003800d0c7812 */ /* 0x000fe400078ec0ff */
[----:B------:R-:W-:Y:S02]  /*1c810*/  LOP3.LUT R24, R25, 0x380, RZ, 0xc0, !PT ;  /* 0x0000038019187812 */ /* 0x000fe400078ec0ff */
[----:B------:R-:W-:-:S02]  /*1c820*/  LOP3.LUT R28, R29, 0x380, RZ, 0xc0, !PT ;  /* 0x000003801d1c7812 */ /* 0x000fc400078ec0ff */
[----:B------:R-:W-:Y:S02]  /*1c830*/  SHF.R.U64 R12, R12, 0x3, RZ ;  /* 0x000000030c0c7819 */ /* 0x000fe400000012ff */
[----:B------:R-:W-:Y:S02]  /*1c840*/  SHF.R.U64 R24, R24, 0x3, RZ ;  /* 0x0000000318187819 */ /* 0x000fe400000012ff */
[----:B------:R-:W-:Y:S02]  /*1c850*/  SHF.R.U64 R28, R28, 0x3, RZ ;  /* 0x000000031c1c7819 */ /* 0x000fe400000012ff */
[----:B------:R-:W-:Y:S01]  /*1c860*/  LOP3.LUT R12, R12, R13, RZ, 0x3c, !PT ;  /* 0x0000000d0c0c7212 */ /* 0x000fe200078e3cff */
[--C-:B------:R-:W-:Y:S01]  /*1c870*/  IMAD.X R13, RZ, RZ, R57.reuse, P5 ;  /* 0x000000ffff0d7224 */ /* 0x100fe200028e0639 */
[----:B------:R-:W-:Y:S02]  /*1c880*/  LOP3.LUT R24, R24, R25, RZ, 0x3c, !PT ;  /* 0x0000001918187212 */ /* 0x000fe400078e3cff */
[----:B------:R-:W-:Y:S01]  /*1c890*/  LOP3.LUT R28, R28, R29, RZ, 0x3c, !PT ;  /* 0x0000001d1c1c7212 */ /* 0x000fe200078e3cff */
[----:B------:R-:W-:Y:S01]  /*1c8a0*/  IMAD.X R29, RZ, RZ, R57, P3 ;  /* 0x000000ffff1d7224 */ /* 0x000fe200018e0639 */
[----:B------:R-:W-:-:S02]  /*1c8b0*/  IADD3.X R25, RZ, R57, RZ, P4, !PT ;  /* 0x00000039ff197210 */ /* 0x000fc400027fe4ff */
        /* <DEDUP_REMOVED lines=11> */
[----:B------:R-:W-:Y:S01]  /*1c970*/  LOP3.LUT R44, R44, R45, RZ, 0x3c, !PT ;  /* 0x0000002d2c2c7212 */ /* 0x000fe200078e3cff */
[----:B------:R-:W-:Y:S01]  /*1c980*/  IMAD.X R45, RZ, RZ, R57, P4 ;  /* 0x000000ffff2d7224 */ /* 0x000fe200020e0639 */
[----:B------:R-:W-:-:S02]  /*1c990*/  LOP3.LUT R48, R48, R49, RZ, 0x3c, !PT ;  /* 0x0000003130307212 */ /* 0x000fc400078e3cff */
[----:B------:R-:W-:Y:S02]  /*1c9a0*/  IADD3.X R49, RZ, R57, RZ, P3, !PT ;  /* 0x00000039ff317210 */ /* 0x000fe40001ffe4ff */
[C---:B------:R-:W-:Y:S02]  /*1c9b0*/  IADD3 R61, P5, R56.reuse, 0xc000, RZ ;  /* 0x0000c000383d7810 */ /* 0x040fe40007fbe0ff */
[C---:B------:R-:W-:Y:S02]  /*1c9c0*/  IADD3 R65, P4, R56.reuse, 0xd000, RZ ;  /* 0x0000d00038417810 */ /* 0x040fe40007f9e0ff */
[----:B------:R-:W-:Y:S02]  /*1c9d0*/  IADD3 R69, P3, R56, 0xe000, RZ ;  /* 0x0000e00038457810 */ /* 0x000fe40007f7e0ff */
[----:B------:R-:W-:Y:S02]  /*1c9e0*/  LOP3.LUT R60, R61, 0x380, RZ, 0xc0, !PT ;  /* 0x000003803d3c7812 */ /* 0x000fe400078ec0ff */
[----:B------:R-:W-:-:S02]  /*1c9f0*/  LOP3.LUT R64, R65, 0x380, RZ, 0xc0, !PT ;  /* 0x0000038041407812 */ /* 0x000fc400078ec0ff */
[----:B------:R-:W-:Y:S02]  /*1ca00*/  LOP3.LUT R68, R69, 0x380, RZ, 0xc0, !PT ;  /* 0x0000038045447812 */ /* 0x000fe400078ec0ff */
        /* <DEDUP_REMOVED lines=8> */
[----:B------:R-:W-:Y:S01]  /*1ca90*/  IADD3.X R69, RZ, R57, RZ, P3, !PT ;  /* 0x00000039ff457210 */ /* 0x000fe20001ffe4ff */
[----:B------:R-:W-:Y:S01]  /*1caa0*/  BSSY B1, `(.L_x_454) ;  /* 0x000007e000017945 */ /* 0x000fe20003800000 */
[----:B--2---:R-:W-:Y:S02]  /*1cab0*/  SHF.R.S32.HI R76, RZ, 0x1f, R79 ;  /* 0x0000001fff4c7819 */ /* 0x004fe4000001144f */
[----:B---3--:R-:W-:-:S03]  /*1cac0*/  LEA R11, R80, R11, 0x7 ;  /* 0x0000000b500b7211 */ /* 0x008fc600078e38ff */
[----:B------:R-:W-:Y:S01]  /*1cad0*/  IMAD R4, R76, UR4, RZ ;  /* 0x000000044c047c24 */ /* 0x000fe2000f8e02ff */
[----:B------:R-:W-:-:S03]  /*1cae0*/  SHF.R.S32.HI R7, RZ, 0x1f, R11 ;  /* 0x0000001fff077819 */ /* 0x000fc6000001140b */
[C---:B------:R-:W-:Y:S02]  /*1caf0*/  IMAD R9, R79.reuse, UR5, R4 ;  /* 0x000000054f097c24 */ /* 0x040fe4000f8e0204 */
[----:B------:R-:W-:Y:S01]  /*1cb00*/  IMAD.WIDE.U32 R4, R79, UR4, R2 ;  /* 0x000000044f047c25 */ /* 0x000fe2000f8e0002 */
[----:B------:R-:W-:-:S03]  /*1cb10*/  ULDC.64 UR4, c[0x0][0xb78] ;  /* 0x0002de0000047ab9 */ /* 0x000fc60000000a00 */
[----:B------:R-:W-:Y:S01]  /*1cb20*/  IMAD.IADD R5, R5, 0x1, R9 ;  /* 0x0000000105057824 */ /* 0x000fe200078e0209 */
[----:B------:R-:W-:Y:S01]  /*1cb30*/  IADD3 R9, P2, R56, 0x1000, RZ ;  /* 0x0000100038097810 */ /* 0x000fe20007f5e0ff */
[----:B------:R-:W-:Y:S02]  /*1cb40*/  IMAD R6, R78, UR4, RZ ;  /* 0x000000044e067c24 */ /* 0x000fe4000f8e02ff */
[----:B------:R-:W-:Y:S01]  /*1cb50*/  IMAD.WIDE.U32 R4, R81, UR4, R4 ;  /* 0x0000000451047c25 */ /* 0x000fe2000f8e0004 */
[----:B------:R-:W-:-:S03]  /*1cb60*/  LOP3.LUT R8, R9, 0x380, RZ, 0xc0, !PT ;  /* 0x0000038009087812 */ /* 0x000fc600078ec0ff */
[----:B------:R-:W-:Y:S01]  /*1cb70*/  IMAD R6, R81, UR5, R6 ;  /* 0x0000000551067c24 */ /* 0x000fe2000f8e0206 */
[----:B------:R-:W-:Y:S01]  /*1cb80*/  IADD3 R4, P0, R11, R4, RZ ;  /* 0x000000040b047210 */ /* 0x000fe20007f1e0ff */
[----:B------:R-:W-:Y:S01]  /*1cb90*/  ULDC.64 UR4, c[0x0][0xb40] ;  /* 0x0002d00000047ab9 */ /* 0x000fe20000000a00 */
[----:B------:R-:W-:Y:S02]  /*1cba0*/  SHF.R.U64 R8, R8, 0x3, RZ ;  /* 0x0000000308087819 */ /* 0x000fe400000012ff */
[----:B------:R-:W-:Y:S01]  /*1cbb0*/  IADD3.X R7, R7, R5, R6, P0, !PT ;  /* 0x0000000507077210 */ /* 0x000fe200007fe406 */
[----:B------:R-:W-:Y:S01]  /*1cbc0*/  VIADD R5, R11, 0x8 ;  /* 0x000000080b057836 */ /* 0x000fe20000000000 */
[----:B------:R-:W-:Y:S02]  /*1cbd0*/  LEA R20, P1, R4, UR4, 0x2 ;  /* 0x0000000404147c11 */ /* 0x000fe4000f8210ff */
[----:B------:R-:W-:Y:S01]  /*1cbe0*/  LOP3.LUT R8, R8, R9, RZ, 0x3c, !PT ;  /* 0x0000000908087212 */ /* 0x000fe200078e3cff */
[----:B------:R-:W-:Y:S01]  /*1cbf0*/  IMAD.X R9, RZ, RZ, R57, P2 ;  /* 0x000000ffff097224 */ /* 0x000fe200010e0639 */
[----:B------:R-:W-:Y:S01]  /*1cc00*/  LEA.HI.X R21, R4, UR5, R7, 0x2, P1 ;  /* 0x0000000504157c11 */ /* 0x000fe200088f1407 */
[----:B------:R-:W-:Y:S01]  /*1cc10*/  ULDC.64 UR4, c[0x0][0xaa0] ;  /* 0x0002a80000047ab9 */ /* 0x000fe20000000a00 */
[----:B------:R-:W-:-:S02]  /*1cc20*/  IADD3 R37, P2, R56, 0x6000, RZ ;  /* 0x0000600038257810 */ /* 0x000fc40007f5e0ff */
[----:B------:R-:W-:Y:S02]  /*1cc30*/  IADD3 R33, P1, R56, 0x5000, RZ ;  /* 0x0000500038217810 */ /* 0x000fe40007f3e0ff */
[----:B------:R-:W-:Y:S02]  /*1cc40*/  LOP3.LUT R36, R37, 0x380, RZ, 0xc0, !PT ;  /* 0x0000038025247812 */ /* 0x000fe400078ec0ff */
[----:B------:R-:W-:Y:S02]  /*1cc50*/  LOP3.LUT R32, R33, 0x380, RZ, 0xc0, !PT ;  /* 0x0000038021207812 */ /* 0x000fe400078ec0ff */
[----:B------:R-:W-:Y:S02]  /*1cc60*/  SHF.R.U64 R36, R36, 0x3, RZ ;  /* 0x0000000324247819 */ /* 0x000fe400000012ff */
[----:B------:R-:W-:Y:S02]  /*1cc70*/  SHF.R.U64 R32, R32, 0x3, RZ ;  /* 0x0000000320207819 */ /* 0x000fe400000012ff */
[----:B------:R-:W-:-:S02]  /*1cc80*/  LOP3.LUT R36, R36, R37, RZ, 0x3c, !PT ;  /* 0x0000002524247212 */ /* 0x000fc400078e3cff */
[----:B------:R-:W-:Y:S01]  /*1cc90*/  LOP3.LUT R32, R32, R33, RZ, 0x3c, !PT ;  /* 0x0000002120207212 */ /* 0x000fe200078e3cff */
[----:B------:R-:W-:Y:S01]  /*1cca0*/  IMAD.X R33, RZ, RZ, R57, P1 ;  /* 0x000000ffff217224 */ /* 0x000fe200008e0639 */
[----:B------:R-:W-:Y:S02]  /*1ccb0*/  IADD3.X R37, RZ, R57, RZ, P2, !PT ;  /* 0x00000039ff257210 */ /* 0x000fe400017fe4ff */
[C---:B------:R-:W-:Y:S02]  /*1ccc0*/  IADD3 R59, P2, R56.reuse, 0xb000, RZ ;  /* 0x0000b000383b7810 */ /* 0x040fe40007f5e0ff */
[----:B------:R-:W-:Y:S02]  /*1ccd0*/  IADD3 R53, P1, R56, 0xa000, RZ ;  /* 0x0000a00038357810 */ /* 0x000fe40007f3e0ff */
[----:B------:R-:W-:Y:S02]  /*1cce0*/  LOP3.LUT R58, R59, 0x380, RZ, 0xc0, !PT ;  /* 0x000003803b3a7812 */ /* 0x000fe400078ec0ff */
[----:B------:R-:W-:-:S02]  /*1ccf0*/  LOP3.LUT R52, R53, 0x380, RZ, 0xc0, !PT ;  /* 0x0000038035347812 */ /* 0x000fc400078ec0ff */
[----:B------:R-:W-:Y:S02]  /*1cd00*/  SHF.R.U64 R58, R58, 0x3, RZ ;  /* 0x000000033a3a7819 */ /* 0x000fe400000012ff */
[----:B------:R-:W-:Y:S02]  /*1cd10*/  SHF.R.U64 R52, R52, 0x3, RZ ;  /* 0x0000000334347819 */ /* 0x000fe400000012ff */
[----:B------:R-:W-:Y:S02]  /*1cd20*/  LOP3.LUT P0, RZ, R10, 0x3, RZ, 0xc0, !PT ;  /* 0x000000030aff7812 */ /* 0x000fe4000780c0ff */
[----:B------:R-:W-:Y:S02]  /*1cd30*/  LOP3.LUT R58, R58, R59, RZ, 0x3c, !PT ;  /* 0x0000003b3a3a7212 */ /* 0x000fe400078e3cff */
[----:B------:R-:W-:Y:S01]  /*1cd40*/  LOP3.LUT R52, R52, R53, RZ, 0x3c, !PT ;  /* 0x0000003534347212 */ /* 0x000fe200078e3cff */
[----:B------:R-:W-:Y:S01]  /*1cd50*/  IMAD.X R53, RZ, RZ, R57, P1 ;  /* 0x000000ffff357224 */ /* 0x000fe200008e0639 */
[----:B------:R-:W-:-:S02]  /*1cd60*/  LOP3.LUT R4, R56, 0x380, RZ, 0xc0, !PT ;  /* 0x0000038038047812 */ /* 0x000fc400078ec0ff */
[----:B------:R-:W-:Y:S02]  /*1cd70*/  IADD3.X R59, RZ, R57, RZ, P2, !PT ;  /* 0x00000039ff3b7210 */ /* 0x000fe400017fe4ff */
[----:B------:R-:W-:Y:S02]  /*1cd80*/  IADD3 R7, P2, R56, 0xf000, RZ ;  /* 0x0000f00038077810 */ /* 0x000fe40007f5e0ff */
[-C--:B------:R-:W-:Y:S02]  /*1cd90*/  ISETP.GE.OR P1, PT, R11, R0.reuse, P0 ;  /* 0x000000000b00720c */ /* 0x080fe40000726670 */
[----:B------:R-:W-:Y:S01]  /*1cda0*/  ISETP.GE.OR P0, PT, R5, R0, P0 ;  /* 0x000000000500720c */ /* 0x000fe20000706670 */
[----:B------:R-:W-:Y:S01]  /*1cdb0*/  IMAD.X R73, RZ, RZ, R57, P2 ;  /* 0x000000ffff497224 */ /* 0x000fe200010e0639 */
[----:B------:R-:W-:Y:S02]  /*1cdc0*/  SHF.R.U64 R5, R4, 0x3, RZ ;  /* 0x0000000304057819 */ /* 0x000fe400000012ff */
[----:B------:R-:W-:-:S02]  /*1cdd0*/  LOP3.LUT R4, R7, 0x380, RZ, 0xc0, !PT ;  /* 0x0000038007047812 */ /* 0x000fc400078ec0ff */
[----:B------:R-:W-:Y:S02]  /*1cde0*/  LOP3.LUT R56, R5, R56, RZ, 0x3c, !PT ;  /* 0x0000003805387212 */ /* 0x000fe400078e3cff */
[----:B------:R-:W-:-:S03]  /*1cdf0*/  SHF.R.U64 R4, R4, 0x3, RZ ;  /* 0x0000000304047819 */ /* 0x000fc600000012ff */
[----:B------:R-:W-:Y:S01]  /*1ce00*/  @!P1 STG.E desc[UR42][R20.64], R154 ;  /* 0x0000009a14009986 */ /* 0x000fe2000c10192a */
[----:B------:R-:W-:-:S03]  /*1ce10*/  LOP3.LUT R72, R4, R7, RZ, 0x3c, !PT ;  /* 0x0000000704487212 */ /* 0x000fc600078e3cff */
[----:B------:R0:W-:Y:S01]  /*1ce20*/  @!P0 STG.E desc[UR42][R20.64+0x20], R155 ;  /* 0x0000209b14008986 */ /* 0x0001e2000c10192a */
[----:B------:R-:W-:-:S03]  /*1ce30*/  IMAD R3, R3, UR4, RZ ;  /* 0x0000000403037c24 */ /* 0x000fc6000f8e02ff */
[----:B------:R1:W5:Y:S04]  /*1ce40*/  LD.E.128 R4, desc[UR42][R56.64] ;  /* 0x0000002a38047980 */ /* 0x000368000c101d00 */
[----:B------:R-:W5:Y:S04]  /*1ce50*/  LD.E.128 R8, desc[UR42][R8.64] ;  /* 0x0000002a08087980 */ /* 0x000f68000c101d00 */
[----:B------:R-:W5:Y:S01]  /*1ce60*/  LD.E.128 R12, desc[UR42][R12.64] ;  /* 0x0000002a0c0c7980 */ /* 0x000f62000c101d00 */
[--C-:B0-----:R-:W-:Y:S01]  /*1ce70*/  SHF.R.S32.HI R21, RZ, 0x1f, R18.reuse ;  /* 0x0000001fff157819 */ /* 0x101fe20000011412 */
[----:B------:R-:W-:-:S02]  /*1ce80*/  IMAD.MOV.U32 R20, RZ, RZ, R18 ;  /* 0x000000ffff147224 */ /* 0x000fc400078e0012 */
[----:B------:R-:W5:Y:S04]  /*1ce90*/  LD.E.128 R24, desc[UR42][R24.64] ;  /* 0x0000002a18187980 */ /* 0x000f68000c101d00 */
        /* <DEDUP_REMOVED lines=12> */
[C---:B------:R-:W-:Y:S01]  /*1cf60*/  IMAD.WIDE.U32 R20, R2.reuse, UR4, R20 ;  /* 0x0000000402147c25 */ /* 0x040fe2000f8e0014 */
[----:B------:R-:W-:Y:S01]  /*1cf70*/  @!PT LDS RZ, [RZ] ;  /* 0x00000000fffff984 */ /* 0x000fe20000000800 */
[----:B------:R-:W-:Y:S01]  /*1cf80*/  @!PT LDS RZ, [RZ] ;  /* 0x00000000fffff984 */ /* 0x000fe20000000800 */
[----:B------:R-:W-:Y:S01]  /*1cf90*/  @!PT LDS RZ, [RZ] ;  /* 0x00000000fffff984 */ /* 0x000fe20000000800 */
[----:B------:R-:W-:Y:S01]  /*1cfa0*/  @!PT LDS RZ, [RZ] ;  /* 0x00000000fffff984 */ /* 0x000fe20000000800 */
[----:B------:R0:W-:Y:S06]  /*1cfb0*/  MEMBAR.ALL.CTA ;  /* 0x0000000000007992 */ /* 0x0001ec0000008000 */
[----:B0-----:R-:W0:Y:S01]  /*1cfc0*/  FENCE.VIEW.ASYNC.S ;  /* 0x00000000000073c6 */ /* 0x001e220000000000 */
[----:B------:R-:W-:Y:S01]  /*1cfd0*/  IMAD R3, R2, UR5, R3 ;  /* 0x0000000502037c24 */ /* 0x000fe2000f8e0203 */
[----:B------:R-:W-:Y:S01]  /*1cfe0*/  ULDC.64 UR4, c[0x0][0xae0] ;  /* 0x0002b80000047ab9 */ /* 0x000fe20000000a00 */
[----:B------:R-:W-:-:S02]  /*1cff0*/  IMAD R0, R80, -0x80, R0 ;  /* 0xffffff8050007824 */ /* 0x000fc400078e0200 */
[----:B------:R-:W-:Y:S01]  /*1d000*/  IMAD R2, R76, UR4, RZ ;  /* 0x000000044c027c24 */ /* 0x000fe2000f8e02ff */
[----:B------:R-:W-:Y:S02]  /*1d010*/  IADD3 R21, R21, R3, RZ ;  /* 0x0000000315157210 */ /* 0x000fe40007ffe0ff */
[-C--:B------:R-:W-:Y:S01]  /*1d020*/  ISETP.GE.AND P3, PT, R22, R0.reuse, PT ;  /* 0x000000001600720c */ /* 0x080fe20003f66270 */
[----:B------:R-:W-:Y:S01]  /*1d030*/  IMAD R77, R79, UR5, R2 ;  /* 0x000000054f4d7c24 */ /* 0x000fe2000f8e0202 */
[-C--:B------:R-:W-:Y:S01]  /*1d040*/  ISETP.GE.AND P2, PT, R233, R0.reuse, PT ;  /* 0x00000000e900720c */ /* 0x080fe20003f46270 */
[----:B------:R-:W-:Y:S01]  /*1d050*/  IMAD.WIDE.U32 R2, R79, UR4, R20 ;  /* 0x000000044f027c25 */ /* 0x000fe2000f8e0014 */
[-C--:B------:R-:W-:Y:S01]  /*1d060*/  ISETP.GE.AND P0, PT, R234, R0.reuse, PT ;  /* 0x00000000ea00720c */ /* 0x080fe20003f06270 */
[----:B------:R-:W-:Y:S01]  /*1d070*/  ULDC.64 UR4, c[0x0][0xae8] ;  /* 0x0002ba0000047ab9 */ /* 0x000fe20000000a00 */
[----:B------:R-:W-:Y:S01]  /*1d080*/  ISETP.GE.AND P1, PT, R235, R0, PT ;  /* 0x00000000eb00720c */ /* 0x000fe20003f26270 */
[----:B------:R-:W-:-:S02]  /*1d090*/  VIADD R0, R19, 0x38820 ;  /* 0x0003882013007836 */ /* 0x000fc40000000000 */
[----:B------:R-:W-:Y:S02]  /*1d0a0*/  IMAD R20, R78, UR4, RZ ;  /* 0x000000044e147c24 */ /* 0x000fe4000f8e02ff */
[----:B------:R-:W-:Y:S01]  /*1d0b0*/  IMAD.IADD R3, R3, 0x1, R77 ;  /* 0x0000000103037824 */ /* 0x000fe200078e024d */
[----:B------:R-:W-:Y:S01]  /*1d0c0*/  PRMT R0, RZ, 0x654, R0 ;  /* 0x00000654ff007816 */ /* 0x000fe20000000000 */
[C---:B------:R-:W-:Y:S02]  /*1d0d0*/  IMAD R79, R81.reuse, UR5, R20 ;  /* 0x00000005514f7c24 */ /* 0x040fe4000f8e0214 */
[----:B------:R-:W-:Y:S01]  /*1d0e0*/  IMAD.WIDE.U32 R76, R81, UR4, R2 ;  /* 0x00000004514c7c25 */ /* 0x000fe2000f8e0002 */
[----:B0-----:R1:W-:Y:S03]  /*1d0f0*/  SYNCS.ARRIVE.TRANS64.RED.A1T0 RZ, [R0+URZ], RZ ;  /* 0x000000ff00ff79a7 */ /* 0x0013e6000810043f */
[----:B------:R-:W-:Y:S01]  /*1d100*/  IMAD.WIDE R20, R80, 0x80, R22 ;  /* 0x0000008050147825 */ /* 0x000fe200078e0216 */
[----:B------:R-:W-:Y:S01]  /*1d110*/  IADD3 R81, R77, R79, RZ ;  /* 0x0000004f4d517210 */ /* 0x000fe20007ffe0ff */
[----:B------:R-:W-:Y:S06]  /*1d120*/  @P3 BRA `(.L_x_455) ;  /* 0x0000000000543947 */ /* 0x000fec0003800000 */
[----:B------:R-:W-:Y:S01]  /*1d130*/  ULDC.64 UR6, c[0x0][0xad8] ;  /* 0x0002b60000067ab9 */ /* 0x000fe20000000a00 */
[----:B------:R-:W-:Y:S01]  /*1d140*/  IMAD.MOV.U32 R2, RZ, RZ, R76 ;  /* 0x000000ffff027224 */ /* 0x000fe200078e004c */
[----:B------:R-:W-:Y:S01]  /*1d150*/  ULDC UR4, c[0x0][0xa8c] ;  /* 0x0002a30000047ab9 */ /* 0x000fe20000000800 */
[----:B------:R-:W-:Y:S01]  /*1d160*/  IMAD R79, R21, UR6, RZ ;  /* 0x00000006154f7c24 */ /* 0x000fe2000f8e02ff */
[C---:B------:R-:W-:Y:S01]  /*1d170*/  ISETP.GE.AND P5, PT, R18.reuse, UR4, PT ;  /* 0x0000000412007c0c */ /* 0x040fe2000bfa6270 */
[----:B------:R-:W-:Y:S01]  /*1d180*/  IMAD.MOV.U32 R3, RZ, RZ, R81 ;  /* 0x000000ffff037224 */ /* 0x000fe200078e0051 */
[----:B-1----:R-:W-:Y:S01]  /*1d190*/  IADD3 R0, -R18, 0x80, R16 ;  /* 0x0000008012007810 */ /* 0x002fe20007ffe110 */
[----:B------:R-:W-:Y:S01]  /*1d1a0*/  IMAD R79, R20, UR7, R79 ;  /* 0x00000007144f7c24 */ /* 0x000fe2000f8e024f */
[----:B------:R-:W-:Y:S01]  /*1d1b0*/  ISETP.GE.AND P4, PT, R236, UR4, PT ;  /* 0x00000004ec007c0c */ /* 0x000fe2000bf86270 */
[----:B------:R-:W-:Y:S01]  /*1d1c0*/  IMAD.WIDE.U32 R2, R20, UR6, R2 ;  /* 0x0000000614027c25 */ /* 0x000fe2000f8e0002 */
[----:B------:R-:W-:-:S02]  /*1d1d0*/  ULDC.64 UR6, c[0x0][0xa80] ;  /* 0x0002a00000067ab9 */ /* 0x000fc40000000a00 */
[----:B------:R-:W-:Y:S02]  /*1d1e0*/  LEA R78, P3, R2, UR6, 0x1 ;  /* 0x00000006024e7c11 */ /* 0x000fe4000f8608ff */
[----:B------:R-:W-:-:S04]  /*1d1f0*/  IADD3 R3, R3, R79, RZ ;  /* 0x0000004f03037210 */ /* 0x000fc80007ffe0ff */
[----:B------:R-:W-:Y:S02]  /*1d200*/  LEA.HI.X R79, R2, UR7, R3, 0x1, P3 ;  /* 0x00000007024f7c11 */ /* 0x000fe400098f0c03 */
[----:B------:R-:W-:Y:S01]  /*1d210*/  ISETP.GE.AND P3, PT, R0, UR4, PT ;  /* 0x0000000400007c0c */ /* 0x000fe2000bf66270 */
[----:B------:R-:W-:Y:S02]  /*1d220*/  VIADD R0, R18, 0xc0 ;  /* 0x000000c012007836 */ /* 0x000fe40000000000 */
[----:B-----5:R0:W-:Y:S03]  /*1d230*/  @!P5 STG.E.128 desc[UR42][R78.64], R4 ;  /* 0x000000044e00d986 */ /* 0x0201e6000c101d2a */
[----:B------:R-:W-:Y:S01]  /*1d240*/  ISETP.GE.AND P5, PT, R0, UR4, PT ;  /* 0x0000000400007c0c */ /* 0x000fe2000bfa6270 */
[----:B------:R0:W-:Y:S06]  /*1d250*/  @!P4 STG.E.128 desc[UR42][R78.64+0x80], R28 ;  /* 0x0000801c4e00c986 */ /* 0x0001ec000c101d2a */
[----:B------:R0:W-:Y:S06]  /*1d260*/  @!P3 STG.E.128 desc[UR42][R78.64+0x100], R44 ;  /* 0x0001002c4e00b986 */ /* 0x0001ec000c101d2a */
[----:B------:R0:W-:Y:S02]  /*1d270*/  @!P5 STG.E.128 desc[UR42][R78.64+0x180], R60 ;  /* 0x0001803c4e00d986 */ /* 0x0001e4000c101d2a */
.L_x_455:
[----:B------:R-:W-:Y:S05]  /*1d280*/  BSYNC B1 ;  /* 0x0000000000017941 */ /* 0x000fea0003800000 */
.L_x_454:
[----:B------:R-:W-:Y:S04]  /*1d290*/  BSSY B1, `(.L_x_456) ;  /* 0x0000019000017945 */ /* 0x000fe80003800000 */
[----:B------:R-:W-:Y:S05]  /*1d2a0*/  @P2 BRA `(.L_x_457) ;  /* 0x00000000005c2947 */ /* 0x000fea0003800000 */
[----:B0----5:R-:W-:Y:S01]  /*1d2b0*/  IADD3 R5, P2, R20, 0x20, RZ ;  /* 0x0000002014057810 */ /* 0x021fe20007f5e0ff */
[----:B------:R-:W-:Y:S01]  /*1d2c0*/  ULDC.64 UR4, c[0x0][0xad8] ;  /* 0x0002b60000047ab9 */ /* 0x000fe20000000a00 */
[----:B------:R-:W-:Y:S01]  /*1d2d0*/  MOV R2, R76 ;  /* 0x0000004c00027202 */ /* 0x000fe20000000f00 */
[----:B------:R-:W-:Y:S01]  /*1d2e0*/  IMAD.MOV.U32 R3, RZ, RZ, R81 ;  /* 0x000000ffff037224 */ /* 0x000fe200078e0051 */
[----:B------:R-:W-:Y:S01]  /*1d2f0*/  IADD3 R4, -R18, 0x80, R16 ;  /* 0x0000008012047810 */ /* 0x000fe20007ffe110 */
[----:B-1----:R-:W-:Y:S01]  /*1d300*/  IMAD.X R0, RZ, RZ, R21, P2 ;  /* 0x000000ffff007224 */ /* 0x002fe200010e0615 */
[----:B------:R-:W-:Y:S01]  /*1d310*/  ULDC.64 UR6, c[0x0][0xa80] ;  /* 0x0002a00000067ab9 */ /* 0x000fe20000000a00 */
[----:B------:R-:W-:-:S04]  /*1d320*/  IMAD.WIDE.U32 R2, R5, UR4, R2 ;  /* 0x0000000405027c25 */ /* 0x000fc8000f8e0002 */
[----:B------:R-:W-:Y:S01]  /*1d330*/  IMAD R0, R0, UR4, RZ ;  /* 0x0000000400007c24 */ /* 0x000fe2000f8e02ff */
[----:B------:R-:W-:Y:S02]  /*1d340*/  ULDC UR4, c[0x0][0xa8c] ;  /* 0x0002a30000047ab9 */ /* 0x000fe40000000800 */
[----:B------:R-:W-:Y:S01]  /*1d350*/  ISETP.GE.AND P2, PT, R4, UR4, PT ;  /* 0x0000000404007c0c */ /* 0x000fe2000bf46270 */
[----:B------:R-:W-:Y:S01]  /*1d360*/  IMAD R5, R5, UR5, R0 ;  /* 0x0000000505057c24 */ /* 0x000fe2000f8e0200 */
[----:B------:R-:W-:Y:S02]  /*1d370*/  LEA R4, P5, R2, UR6, 0x1 ;  /* 0x0000000602047c11 */ /* 0x000fe4000f8a08ff */
[C---:B------:R-:W-:Y:S01]  /*1d380*/  IADD3 R0, R18.reuse, 0xc0, RZ ;  /* 0x000000c012007810 */ /* 0x040fe20007ffe0ff */
[----:B------:R-:W-:Y:S01]  /*1d390*/  IMAD.IADD R3, R3, 0x1, R5 ;  /* 0x0000000103037824 */ /* 0x000fe200078e0205 */
[----:B------:R-:W-:Y:S02]  /*1d3a0*/  ISETP.GE.AND P4, PT, R18, UR4, PT ;  /* 0x0000000412007c0c */ /* 0x000fe4000bf86270 */
[----:B------:R-:W-:-:S02]  /*1d3b0*/  ISETP.GE.AND P3, PT, R236, UR4, PT ;  /* 0x00000004ec007c0c */ /* 0x000fc4000bf66270 */
[----:B------:R-:W-:Y:S02]  /*1d3c0*/  LEA.HI.X R5, R2, UR7, R3, 0x1, P5 ;  /* 0x0000000702057c11 */ /* 0x000fe4000a8f0c03 */
[----:B------:R-:W-:-:S03]  /*1d3d0*/  ISETP.GE.AND P5, PT, R0, UR4, PT ;  /* 0x0000000400007c0c */ /* 0x000fc6000bfa6270 */
[----:B------:R2:W-:Y:S04]  /*1d3e0*/  @!P2 STG.E.128 desc[UR42][R4.64+0x100], R48 ;  /* 0x000100300400a986 */ /* 0x0005e8000c101d2a */
[----:B------:R2:W-:Y:S04]  /*1d3f0*/  @!P4 STG.E.128 desc[UR42][R4.64], R8 ;  /* 0x000000080400c986 */ /* 0x0005e8000c101d2a */
[----:B------:R2:W-:Y:S04]  /*1d400*/  @!P3 STG.E.128 desc[UR42][R4.64+0x80], R32 ;  /* 0x000080200400b986 */ /* 0x0005e8000c101d2a */
[----:B------:R2:W-:Y:S02]  /*1d410*/  @!P5 STG.E.128 desc[UR42][R4.64+0x180], R64 ;  /* 0x000180400400d986 */ /* 0x0005e4000c101d2a */
.L_x_457:
[----:B------:R-:W-:Y:S05]  /*1d420*/  BSYNC B1 ;  /* 0x0000000000017941 */ /* 0x000fea0003800000 */
.L_x_456:
[----:B------:R-:W-:Y:S04]  /*1d430*/  BSSY B1, `(.L_x_458) ;  /* 0x0000019000017945 */ /* 0x000fe80003800000 */
[----:B------:R-:W-:Y:S05]  /*1d440*/  @P0 BRA `(.L_x_459) ;  /* 0x00000000005c0947 */ /* 0x000fea0003800000 */
[----:B0-2--5:R-:W-:Y:S01]  /*1d450*/  IADD3 R5, P0, R20, 0x40, RZ ;  /* 0x0000004014057810 */ /* 0x025fe20007f1e0ff */
[C---:B------:R-:W-:Y:S01]  /*1d460*/  VIADD R3, R18.reuse, 0xc0 ;  /* 0x000000c012037836 */ /* 0x040fe20000000000 */
[----:B------:R-:W-:Y:S01]  /*1d470*/  IADD3 R2, -R18, 0x80, R16 ;  /* 0x0000008012027810 */ /* 0x000fe20007ffe110 */
[----:B------:R-:W-:Y:S01]  /*1d480*/  ULDC UR4, c[0x0][0xa8c] ;  /* 0x0002a30000047ab9 */ /* 0x000fe20000000800 */
[----:B------:R-:W-:Y:S01]  /*1d490*/  ULDC.64 UR6, c[0x0][0xad8] ;  /* 0x0002b60000067ab9 */ /* 0x000fe20000000a00 */
[----:B-1----:R-:W-:Y:S01]  /*1d4a0*/  IMAD.X R0, RZ, RZ, R21, P0 ;  /* 0x000000ffff007224 */ /* 0x002fe200000e0615 */
[----:B------:R-:W-:Y:S02]  /*1d4b0*/  ISETP.GE.AND P4, PT, R2, UR4, PT ;  /* 0x0000000402007c0c */ /* 0x000fe4000bf86270 */
[----:B------:R-:W-:Y:S01]  /*1d4c0*/  ISETP.GE.AND P5, PT, R3, UR4, PT ;  /* 0x0000000403007c0c */ /* 0x000fe2000bfa6270 */
[----:B------:R-:W-:Y:S01]  /*1d4d0*/  IMAD.MOV.U32 R3, RZ, RZ, R81 ;  /* 0x000000ffff037224 */ /* 0x000fe200078e0051 */
[----:B------:R-:W-:Y:S01]  /*1d4e0*/  MOV R2, R76 ;  /* 0x0000004c00027202 */ /* 0x000fe20000000f00 */
[----:B------:R-:W-:Y:S01]  /*1d4f0*/  IMAD R0, R0, UR6, RZ ;  /* 0x0000000600007c24 */ /* 0x000fe2000f8e02ff */
[----:B------:R-:W-:-:S02]  /*1d500*/  ISETP.GE.AND P2, PT, R18, UR4, PT ;  /* 0x0000000412007c0c */ /* 0x000fc4000bf46270 */
[----:B------:R-:W-:Y:S01]  /*1d510*/  ISETP.GE.AND P3, PT, R236, UR4, PT ;  /* 0x00000004ec007c0c */ /* 0x000fe2000bf66270 */
[----:B------:R-:W-:-:S04]  /*1d520*/  IMAD.WIDE.U32 R2, R5, UR6, R2 ;  /* 0x0000000605027c25 */ /* 0x000fc8000f8e0002 */
        /* <DEDUP_REMOVED lines=9> */
.L_x_459:
[----:B------:R-:W-:Y:S05]  /*1d5c0*/  BSYNC B1 ;  /* 0x0000000000017941 */ /* 0x000fea0003800000 */
.L_x_458:
[----:B------:R-:W-:Y:S05]  /*1d5d0*/  @P1 BRA `(.L_x_460) ;  /* 0x0000000c00401947 */ /* 0x000fea0003800000 */
[----:B0-23-5:R-:W-:Y:S01]  /*1d5e0*/  IADD3 R5, P0, R20, 0x60, RZ ;  /* 0x0000006014057810 */ /* 0x02dfe20007f1e0ff */
[----:B------:R-:W-:Y:S01]  /*1d5f0*/  ULDC.64 UR6, c[0x0][0xad8] ;  /* 0x0002b60000067ab9 */ /* 0x000fe20000000a00 */
[----:B------:R-:W-:Y:S01]  /*1d600*/  IMAD.MOV.U32 R2, RZ, RZ, R76 ;  /* 0x000000ffff027224 */ /* 0x000fe200078e004c */
[----:B-1----:R-:W-:Y:S01]  /*1d610*/  IADD3 R0, -R18, 0x80, R16 ;  /* 0x0000008012007810 */ /* 0x002fe20007ffe110 */
[----:B------:R-:W-:Y:S01]  /*1d620*/  IMAD.MOV.U32 R3, RZ, RZ, R81 ;  /* 0x000000ffff037224 */ /* 0x000fe200078e0051 */
[----:B------:R-:W-:Y:S01]  /*1d630*/  IADD3.X R20, RZ, R21, RZ, P0, !PT ;  /* 0x00000015ff147210 */ /* 0x000fe200007fe4ff */
[----:B------:R-:W-:Y:S01]  /*1d640*/  ULDC UR4, c[0x0][0xa8c] ;  /* 0x0002a30000047ab9 */ /* 0x000fe20000000800 */
[----:B------:R-:W-:Y:S01]  /*1d650*/  IMAD.WIDE.U32 R2, R5, UR6, R2 ;  /* 0x0000000605027c25 */ /* 0x000fe2000f8e0002 */
[----:B------:R-:W-:Y:S02]  /*1d660*/  ISETP.GE.AND P3, PT, R0, UR4, PT ;  /* 0x0000000400007c0c */ /* 0x000fe4000bf66270 */
[----:B------:R-:W-:Y:S01]  /*1d670*/  ISETP.GE.AND P1, PT, R18, UR4, PT ;  /* 0x0000000412007c0c */ /* 0x000fe2000bf26270 */
[----:B------:R-:W-:Y:S01]  /*1d680*/  IMAD R20, R20, UR6, RZ ;  /* 0x0000000614147c24 */ /* 0x000fe2000f8e02ff */
[----:B------:R-:W-:Y:S01]  /*1d690*/  ISETP.GE.AND P2, PT, R236, UR4, PT ;  /* 0x00000004ec007c0c */ /* 0x000fe2000bf46270 */
[----:B------:R-:W-:-:S02]  /*1d6a0*/  VIADD R0, R18, 0xc0 ;  /* 0x000000c012007836 */ /* 0x000fc40000000000 */
[----:B------:R-:W-:Y:S01]  /*1d6b0*/  IMAD R5, R5, UR7, R20 ;  /* 0x0000000705057c24 */ /* 0x000fe2000f8e0214 */
[----:B------:R-:W-:Y:S02]  /*1d6c0*/  ULDC.64 UR6, c[0x0][0xa80] ;  /* 0x0002a00000067ab9 */ /* 0x000fe40000000a00 */
[----:B------:R-:W-:Y:S02]  /*1d6d0*/  LEA R4, P0, R2, UR6, 0x1 ;  /* 0x0000000602047c11 */ /* 0x000fe4000f8008ff */
[----:B------:R-:W-:-:S04]  /*1d6e0*/  IADD3 R3, R3, R5, RZ ;  /* 0x0000000503037210 */ /* 0x000fc80007ffe0ff */
        /* <DEDUP_REMOVED lines=8> */
.L_x_451:
[----:B------:R-:W3:Y:S01]  /*1d770*/  LDL R11, [R1+0x1c] ;  /* 0x00001c00010b7983 */ /* 0x000ee20000100800 */
[----:B------:R-:W-:-:S03]  /*1d780*/  ULDC.64 UR4, c[0x0][0xbd8] ;  /* 0x0002f60000047ab9 */ /* 0x000fc60000000a00 */
[----:B------:R-:W4:Y:S01]  /*1d790*/  LDL R9, [R1+0x38] ;  /* 0x0000380001097983 */ /* 0x000f220000100800 */
[----:B------:R-:W-:Y:S02]  /*1d7a0*/  ISETP.NE.U32.AND P0, PT, RZ, UR4, PT ;  /* 0x00000004ff007c0c */ /* 0x000fe4000bf05070 */
[----:B------:R-:W-:Y:S02]  /*1d7b0*/  MOV R7, RZ ;  /* 0x000000ff00077202 */ /* 0x000fe40000000f00 */
[----:B------:R-:W-:Y:S01]  /*1d7c0*/  ISETP.NE.AND.EX P0, PT, RZ, UR5, PT, P0 ;  /* 0x00000005ff007c0c */ /* 0x000fe2000bf05300 */
[C---:B---3--:R-:W-:Y:S01]  /*1d7d0*/  IMAD.SHL.U32 R4, R11.reuse, 0x4, RZ ;  /* 0x000000040b047824 */ /* 0x048fe200078e00ff */
[----:B----4-:R-:W-:-:S04]  /*1d7e0*/  SHF.L.U64.HI R0, R11, 0x2, R9 ;  /* 0x000000020b007819 */ /* 0x010fc80000010209 */
[----:B------:R-:W-:-:S04]  /*1d7f0*/  IADD3 R2, P1, R4, UR4, RZ ;  /* 0x0000000404027c10 */ /* 0x000fc8000ff3e0ff */
[----:B------:R-:W-:Y:S01]  /*1d800*/  IADD3.X R3, R0, UR5, RZ, P1, !PT ;  /* 0x0000000500037c10 */ /* 0x000fe20008ffe4ff */
[----:B------:R-:W-:Y:S02]  /*1d810*/  ULDC.64 UR4, c[0x0][0xbe0] ;  /* 0x0002f80000047ab9 */ /* 0x000fe40000000a00 */
[----:B------:R-:W-:Y:S02]  /*1d820*/  ISETP.NE.U32.AND P1, PT, RZ, UR4, PT ;  /* 0x00000004ff007c0c */ /* 0x000fe4000bf25070 */
[----:B------:R3:W5:Y:S02]  /*1d830*/  @P0 LDG.E R7, desc[UR42][R2.64] ;  /* 0x0000002a02070981 */ /* 0x000764000c1e1900 */
[----:B------:R-:W-:Y:S01]  /*1d840*/  ISETP.NE.AND.EX P1, PT, RZ, UR5, PT, P1 ;  /* 0x00000005ff007c0c */ /* 0x000fe2000bf25310 */
[----:B------:R-:W4:-:S12]  /*1d850*/  S2R R14, SR_TID.X ;  /* 0x00000000000e7919 */ /* 0x000f180000002100 */
[----:B------:R-:W-:Y:S01]  /*1d860*/  @P1 IADD3 R4, P2, R4, UR4, RZ ;  /* 0x0000000404041c10 */ /* 0x000fe2000ff5e0ff */
[----:B------:R-:W-:-:S03]  /*1d870*/  ULDC UR4, c[0x0][0xa88] ;  /* 0x0002a20000047ab9 */ /* 0x000fc60000000800 */
[----:B------:R-:W-:Y:S01]  /*1d880*/  @P1 IADD3.X R5, R0, UR5, RZ, P2, !PT ;  /* 0x0000000500051c10 */ /* 0x000fe200097fe4ff */
[----:B------:R-:W-:-:S06]  /*1d890*/  IMAD.U32 R0, RZ, RZ, UR4 ;  /* 0x00000004ff007e24 */ /* 0x000fcc000f8e00ff */
[----:B------:R3:W5:Y:S01]  /*1d8a0*/  @P1 LDG.E R0, desc[UR42][R4.64] ;  /* 0x0000002a04001981 */ /* 0x000762000c1e1900 */
[----:B----4-:R-:W-:-:S05]  /*1d8b0*/  VIADD R6, R14, 0xffffff80 ;  /* 0xffffff800e067836 */ /* 0x010fca0000000000 */
[----:B------:R-:W-:Y:S01]  /*1d8c0*/  ISETP.GE.AND P2, PT, R6, 0x80, PT ;  /* 0x000000800600780c */ /* 0x000fe20003f46270 */
[----:B---3--:R-:W-:-:S12]  /*1d8d0*/  @P1 BRA `(.L_x_461) ;  /* 0x0000000000101947 */ /* 0x008fd80003800000 */
[----:B------:R-:W-:Y:S05]  /*1d8e0*/  @!P0 BRA `(.L_x_461) ;  /* 0x00000000000c8947 */ /* 0x000fea0003800000 */
[----:B------:R-:W3:Y:S04]  /*1d8f0*/  LDG.E R5, desc[UR42][R2.64] ;  /* 0x0000002a02057981 */ /* 0x000ee8000c1e1900 */
[----:B-----5:R-:W3:Y:S02]  /*1d900*/  LDG.E R0, desc[UR42][R2.64+0x4] ;  /* 0x0000042a02007981 */ /* 0x020ee4000c1e1900 */
[----:B---3--:R-:W-:-:S07]  /*1d910*/  IADD3 R0, -R5, R0, RZ ;  /* 0x0000000005007210 */ /* 0x008fce0007ffe1ff */
.L_x_461:
[----:B------:R-:W3:Y:S04]  /*1d920*/  LDL R12, [R1+0x34] ;  /* 0x00003400010c7983 */ /* 0x000ee80000100800 */
[----:B------:R4:W5:Y:S01]  /*1d930*/  LDL R10, [R1+0x3c] ;  /* 0x00003c00010a7983 */ /* 0x0009620000100800 */
[----:B------:R-:W-:Y:S01]  /*1d940*/  BSSY B1, `(.L_x_462) ;  /* 0x000001c000017945 */ /* 0x000fe20003800000 */
[----:B------:R-:W-:Y:S02]  /*1d950*/  SHF.R.S32.HI R13, RZ, 0x1f, R18 ;  /* 0x0000001fff0d7819 */ /* 0x000fe40000011412 */
[----:B------:R-:W-:Y:S02]  /*1d960*/  SEL R11, R11, RZ, !P0 ;  /* 0x000000ff0b0b7207 */ /* 0x000fe40004000000 */
[----:B------:R-:W-:-:S02]  /*1d970*/  SEL R9, R9, RZ, !P0 ;  /* 0x000000ff09097207 */ /* 0x000fc40004000000 */
[----:B-----5:R-:W-:Y:S02]  /*1d980*/  SHF.R.S32.HI R6, RZ, 0x1f, R7 ;  /* 0x0000001fff067819 */ /* 0x020fe40000011407 */
[----:B---3--:R-:W-:Y:S01]  /*1d990*/  SHF.R.S32.HI R8, RZ, 0x1f, R12 ;  /* 0x0000001fff087819 */ /* 0x008fe2000001140c */
[----:B----4-:R-:W-:Y:S06]  /*1d9a0*/  @P2 BRA `(.L_x_463) ;  /* 0x0000000000542947 */ /* 0x010fec0003800000 */
[----:B------:R-:W-:-:S04]  /*1d9b0*/  IMAD R2, R10, 0x80, R14 ;  /* 0x000000800a027824 */ /* 0x000fc800078e020e */
[----:B------:R-:W-:-:S05]  /*1d9c0*/  VIADD R3, R2, 0xffffff80 ;  /* 0xffffff8002037836 */ /* 0x000fca0000000000 */
[----:B------:R-:W-:-:S13]  /*1d9d0*/  ISETP.GE.AND P0, PT, R3, R0, PT ;  /* 0x000000000300720c */ /* 0x000fda0003f06270 */
[----:B------:R-:W-:Y:S05]  /*1d9e0*/  @P0 BRA `(.L_x_463) ;  /* 0x0000000000440947 */ /* 0x000fea0003800000 */
[C---:B------:R-:W-:Y:S01]  /*1d9f0*/  IADD3 R2, P0, R3.reuse, R7, RZ ;  /* 0x0000000703027210 */ /* 0x040fe20007f1e0ff */
[----:B------:R-:W-:Y:S02]  /*1da00*/  ULDC.64 UR4, c[0x0][0xb70] ;  /* 0x0002dc0000047ab9 */ /* 0x000fe40000000a00 */
[----:B------:R-:W-:Y:S01]  /*1da10*/  IMAD R4, R8, UR4, RZ ;  /* 0x0000000408047c24 */ /* 0x000fe2000f8e02ff */
[----:B------:R-:W-:-:S03]  /*1da20*/  LEA.HI.X.SX32 R3, R3, R6, 0x1, P0 ;  /* 0x0000000603037211 */ /* 0x000fc600000f0eff */
[C---:B------:R-:W-:Y:S02]  /*1da30*/  IMAD R5, R12.reuse, UR5, R4 ;  /* 0x000000050c057c24 */ /* 0x040fe4000f8e0204 */
[----:B------:R-:W-:Y:S01]  /*1da40*/  IMAD.WIDE.U32 R2, R12, UR4, R2 ;  /* 0x000000040c027c25 */ /* 0x000fe2000f8e0002 */
[----:B------:R-:W-:-:S03]  /*1da50*/  ULDC.64 UR4, c[0x0][0xb78] ;  /* 0x0002de0000047ab9 */ /* 0x000fc60000000a00 */
[----:B------:R-:W-:Y:S01]  /*1da60*/  IMAD R4, R9, UR4, RZ ;  /* 0x0000000409047c24 */ /* 0x000fe2000f8e02ff */
[----:B------:R-:W-:-:S03]  /*1da70*/  IADD3 R3, R3, R5, RZ ;  /* 0x0000000503037210 */ /* 0x000fc60007ffe0ff */
[C---:B------:R-:W-:Y:S02]  /*1da80*/  IMAD R5, R11.reuse, UR5, R4 ;  /* 0x000000050b057c24 */ /* 0x040fe4000f8e0204 */
[----:B------:R-:W-:Y:S01]  /*1da90*/  IMAD.WIDE.U32 R2, R11, UR4, R2 ;  /* 0x000000040b027c25 */ /* 0x000fe2000f8e0002 */
[----:B------:R-:W-:-:S03]  /*1daa0*/  ULDC.64 UR4, c[0x0][0xb40] ;  /* 0x0002d00000047ab9 */ /* 0x000fc60000000a00 */
[----:B------:R-:W-:Y:S01]  /*1dab0*/  IMAD.IADD R3, R3, 0x1, R5 ;  /* 0x0000000103037824 */ /* 0x000fe200078e0205 */
[----:B------:R-:W-:-:S04]  /*1dac0*/  LEA R4, P0, R2, UR4, 0x2 ;  /* 0x0000000402047c11 */ /* 0x000fc8000f8010ff */
[----:B------:R-:W-:Y:S01]  /*1dad0*/  LEA.HI.X R5, R2, UR5, R3, 0x2, P0 ;  /* 0x0000000502057c11 */ /* 0x000fe200080f1403 */
[----:B------:R-:W-:-:S05]  /*1dae0*/  IMAD.MOV.U32 R3, RZ, RZ, -0x800000 ;  /* 0xff800000ff037424 */ /* 0x000fca00078e00ff */
[----:B------:R3:W-:Y:S03]  /*1daf0*/  STG.E desc[UR42][R4.64], R3 ;  /* 0x0000000304007986 */ /* 0x0007e6000c10192a */
.L_x_463:
[----:B------:R-:W-:Y:S05]  /*1db00*/  BSYNC B1 ;  /* 0x0000000000017941 */ /* 0x000fea0003800000 */
.L_x_462:
[----:B------:R-:W-:Y:S01]  /*1db10*/  ULDC.64 UR4, c[0x0][0xaa0] ;  /* 0x0002a80000047ab9 */ /* 0x000fe20000000a00 */
[----:B------:R-:W-:Y:S01]  /*1db20*/  MOV R2, R18 ;  /* 0x0000001200027202 */ /* 0x000fe20000000f00 */
[----:B---3--:R-:W-:Y:S01]  /*1db30*/  IMAD.MOV.U32 R3, RZ, RZ, R13 ;  /* 0x000000ffff037224 */ /* 0x008fe200078e000d */
[----:B------:R-:W-:Y:S01]  /*1db40*/  BSSY B1, `(.L_x_464) ;  /* 0x000002b000017945 */ /* 0x000fe20003800000 */
[----:B------:R-:W-:Y:S02]  /*1db50*/  IMAD R4, R6, UR4, RZ ;  /* 0x0000000406047c24 */ /* 0x000fe4000f8e02ff */
[----:B------:R-:W-:-:S04]  /*1db60*/  IMAD.WIDE.U32 R2, R7, UR4, R2 ;  /* 0x0000000407027c25 */ /* 0x000fc8000f8e0002 */
[----:B------:R-:W-:Y:S01]  /*1db70*/  IMAD R7, R7, UR5, R4 ;  /* 0x0000000507077c24 */ /* 0x000fe2000f8e0204 */
[----:B------:R-:W-:Y:S02]  /*1db80*/  ULDC.64 UR4, c[0x0][0xae0] ;  /* 0x0002b80000047ab9 */ /* 0x000fe40000000a00 */
[----:B------:R-:W-:Y:S02]  /*1db90*/  IMAD R4, R8, UR4, RZ ;  /* 0x0000000408047c24 */ /* 0x000fe4000f8e02ff */
[----:B------:R-:W-:Y:S02]  /*1dba0*/  IMAD R8, R10, -0x80, R0 ;  /* 0xffffff800a087824 */ /* 0x000fe400078e0200 */
[----:B------:R-:W-:Y:S02]  /*1dbb0*/  IMAD.IADD R3, R3, 0x1, R7 ;  /* 0x0000000103037824 */ /* 0x000fe400078e0207 */
[----:B------:R-:W-:Y:S01]  /*1dbc0*/  IMAD R5, R12, UR5, R4 ;  /* 0x000000050c057c24 */ /* 0x000fe2000f8e0204 */
[-C--:B------:R-:W-:Y:S01]  /*1dbd0*/  ISETP.GE.AND P1, PT, R22, R8.reuse, PT ;  /* 0x000000081600720c */ /* 0x080fe20003f26270 */
[----:B------:R-:W-:Y:S01]  /*1dbe0*/  IMAD.WIDE.U32 R2, R12, UR4, R2 ;  /* 0x000000040c027c25 */ /* 0x000fe2000f8e0002 */
[----:B------:R-:W-:Y:S01]  /*1dbf0*/  ULDC.64 UR4, c[0x0][0xae8] ;  /* 0x0002ba0000047ab9 */ /* 0x000fe20000000a00 */
[----:B------:R-:W-:-:S02]  /*1dc00*/  ISETP.GE.AND P0, PT, R233, R8, PT ;  /* 0x00000008e900720c */ /* 0x000fc40003f06270 */
[----:B------:R-:W-:Y:S01]  /*1dc10*/  IMAD R0, R9, UR4, RZ ;  /* 0x0000000409007c24 */ /* 0x000fe2000f8e02ff */
[----:B------:R-:W-:-:S03]  /*1dc20*/  IADD3 R3, R3, R5, RZ ;  /* 0x0000000503037210 */ /* 0x000fc60007ffe0ff */
[C---:B------:R-:W-:Y:S02]  /*1dc30*/  IMAD R9, R11.reuse, UR5, R0 ;  /* 0x000000050b097c24 */ /* 0x040fe4000f8e0200 */
[----:B------:R-:W-:-:S04]  /*1dc40*/  IMAD.WIDE.U32 R4, R11, UR4, R2 ;  /* 0x000000040b047c25 */ /* 0x000fc8000f8e0002 */
[----:B------:R-:W-:Y:S01]  /*1dc50*/  IMAD.MOV.U32 R2, RZ, RZ, R22 ;  /* 0x000000ffff027224 */ /* 0x000fe200078e0016 */
[----:B------:R-:W-:Y:S01]  /*1dc60*/  IADD3 R11, R5, R9, RZ ;  /* 0x00000009050b7210 */ /* 0x000fe20007ffe0ff */
[----:B------:R-:W-:Y:S02]  /*1dc70*/  IMAD.MOV.U32 R3, RZ, RZ, R23 ;  /* 0x000000ffff037224 */ /* 0x000fe400078e0017 */
[----:B------:R-:W-:Y:S01]  /*1dc80*/  IMAD.WIDE R6, R10, 0x80, R2 ;  /* 0x000000800a067825 */ /* 0x000fe200078e0202 */
[----:B------:R-:W-:Y:S06]  /*1dc90*/  @P1 BRA `(.L_x_465) ;  /* 0x0000000000541947 */ /* 0x000fec0003800000 */
[----:B------:R-:W-:Y:S01]  /*1dca0*/  VIADD R2, R18, 0xc0 ;  /* 0x000000c012027836 */ /* 0x000fe20000000000 */
[----:B------:R-:W-:Y:S01]  /*1dcb0*/  ULDC UR4, c[0x0][0xa8c] ;  /* 0x0002a30000047ab9 */ /* 0x000fe20000000800 */
[----:B------:R-:W-:Y:S01]  /*1dcc0*/  ULDC.64 UR6, c[0x0][0xad8] ;  /* 0x0002b60000067ab9 */ /* 0x000fe20000000a00 */
[----:B------:R-:W-:Y:S01]  /*1dcd0*/  MOV R3, R11 ;  /* 0x0000000b00037202 */ /* 0x000fe20000000f00 */
[----:B------:R-:W-:Y:S01]  /*1dce0*/  IMAD R9, R7, UR6, RZ ;  /* 0x0000000607097c24 */ /* 0x000fe2000f8e02ff */
[----:B------:R-:W-:Y:S01]  /*1dcf0*/  ISETP.GE.AND P5, PT, R2, UR4, PT ;  /* 0x0000000402007c0c */ /* 0x000fe2000bfa6270 */
[----:B------:R-:W-:Y:S01]  /*1dd00*/  IMAD.MOV.U32 R2, RZ, RZ, R4 ;  /* 0x000000ffff027224 */ /* 0x000fe200078e0004 */
[----:B------:R-:W-:Y:S01]  /*1dd10*/  IADD3 R0, -R18, 0x80, R16 ;  /* 0x0000008012007810 */ /* 0x000fe20007ffe110 */
[----:B------:R-:W-:Y:S01]  /*1dd20*/  IMAD R9, R6, UR7, R9 ;  /* 0x0000000706097c24 */ /* 0x000fe2000f8e0209 */
[----:B------:R-:W-:Y:S01]  /*1dd30*/  ISETP.GE.AND P2, PT, R18, UR4, PT ;  /* 0x0000000412007c0c */ /* 0x000fe2000bf46270 */
[----:B------:R-:W-:Y:S01]  /*1dd40*/  IMAD.WIDE.U32 R2, R6, UR6, R2 ;  /* 0x0000000606027c25 */ /* 0x000fe2000f8e0002 */
[----:B------:R-:W-:Y:S01]  /*1dd50*/  ISETP.GE.AND P4, PT, R0, UR4, PT ;  /* 0x0000000400007c0c */ /* 0x000fe2000bf86270 */
[----:B------:R-:W-:Y:S01]  /*1dd60*/  ULDC.64 UR6, c[0x0][0xa80] ;  /* 0x0002a00000067ab9 */ /* 0x000fe20000000a00 */
[----:B------:R-:W-:Y:S01]  /*1dd70*/  ISETP.GE.AND P3, PT, R236, UR4, PT ;  /* 0x00000004ec007c0c */ /* 0x000fe2000bf66270 */
[----:B------:R-:W-:Y:S01]  /*1dd80*/  IMAD.IADD R3, R3, 0x1, R9 ;  /* 0x0000000103037824 */ /* 0x000fe200078e0209 */
[----:B------:R-:W-:-:S04]  /*1dd90*/  LEA R12, P1, R2, UR6, 0x1 ;  /* 0x00000006020c7c11 */ /* 0x000fc8000f8208ff */
[----:B------:R-:W-:-:S05]  /*1dda0*/  LEA.HI.X R13, R2, UR7, R3, 0x1, P1 ;  /* 0x00000007020d7c11 */ /* 0x000fca00088f0c03 */
[----:B------:R3:W-:Y:S04]  /*1ddb0*/  @!P2 STG.E.128 desc[UR42][R12.64], RZ ;  /* 0x000000ff0c00a986 */ /* 0x0007e8000c101d2a */
[----:B------:R3:W-:Y:S04]  /*1ddc0*/  @!P3 STG.E.128 desc[UR42][R12.64+0x80], RZ ;  /* 0x000080ff0c00b986 */ /* 0x0007e8000c101d2a */
[----:B------:R3:W-:Y:S04]  /*1ddd0*/  @!P4 STG.E.128 desc[UR42][R12.64+0x100], RZ ;  /* 0x000100ff0c00c986 */ /* 0x0007e8000c101d2a */
[----:B------:R3:W-:Y:S02]  /*1dde0*/  @!P5 STG.E.128 desc[UR42][R12.64+0x180], RZ ;  /* 0x000180ff0c00d986 */ /* 0x0007e4000c101d2a */
.L_x_465:
[----:B------:R-:W-:Y:S05]  /*1ddf0*/  BSYNC B1 ;  /* 0x0000000000017941 */ /* 0x000fea0003800000 */
.L_x_464:
[----:B------:R-:W-:Y:S01]  /*1de00*/  BSSY B1, `(.L_x_466) ;  /* 0x000001a000017945 */ /* 0x000fe20003800000 */
[----:B------:R-:W-:-:S03]  /*1de10*/  ISETP.GE.AND P1, PT, R234, R8, PT ;  /* 0x00000008ea00720c */ /* 0x000fc60003f26270 */
[----:B------:R-:W-:Y:S10]  /*1de20*/  @P0 BRA `(.L_x_467) ;  /* 0x00000000005c0947 */ /* 0x000ff40003800000 */
[----:B------:R-:W-:Y:S01]  /*1de30*/  IADD3 R9, P0, R6, 0x20, RZ ;  /* 0x0000002006097810 */ /* 0x000fe20007f1e0ff */
[----:B------:R-:W-:Y:S01]  /*1de40*/  ULDC UR4, c[0x0][0xa8c] ;  /* 0x0002a30000047ab9 */ /* 0x000fe20000000800 */
[C---:B------:R-:W-:Y:S01]  /*1de50*/  IADD3 R2, -R18.reuse, 0x80, R16 ;  /* 0x0000008012027810 */ /* 0x040fe20007ffe110 */
[----:B------:R-:W-:Y:S01]  /*1de60*/  ULDC.64 UR6, c[0x0][0xad8] ;  /* 0x0002b60000067ab9 */ /* 0x000fe20000000a00 */
[----:B------:R-:W-:Y:S01]  /*1de70*/  IADD3 R3, R18, 0xc0, RZ ;  /* 0x000000c012037810 */ /* 0x000fe20007ffe0ff */
[----:B------:R-:W-:Y:S01]  /*1de80*/  IMAD.X R0, RZ, RZ, R7, P0 ;  /* 0x000000ffff007224 */ /* 0x000fe200000e0607 */
[----:B------:R-:W-:Y:S01]  /*1de90*/  ISETP.GE.AND P4, PT, R2, UR4, PT ;  /* 0x0000000402007c0c */ /* 0x000fe2000bf86270 */
[----:B------:R-:W-:Y:S01]  /*1dea0*/  IMAD.MOV.U32 R2, RZ, RZ, R4 ;  /* 0x000000ffff027224 */ /* 0x000fe200078e0004 */
[----:B------:R-:W-:Y:S01]  /*1deb0*/  ISETP.GE.AND P5, PT, R3, UR4, PT ;  /* 0x0000000403007c0c */ /* 0x000fe2000bfa6270 */
[----:B------:R-:W-:Y:S01]  /*1dec0*/  IMAD.MOV.U32 R3, RZ, RZ, R11 ;  /* 0x000000ffff037224 */ /* 0x000fe200078e000b */
[----:B------:R-:W-:Y:S01]  /*1ded0*/  ISETP.GE.AND P2, PT, R18, UR4, PT ;  /* 0x0000000412007c0c */ /* 0x000fe2000bf46270 */
[----:B------:R-:W-:Y:S01]  /*1dee0*/  IMAD R0, R0, UR6, RZ ;  /* 0x0000000600007c24 */ /* 0x000fe2000f8e02ff */
[----:B------:R-:W-:Y:S01]  /*1def0*/  ISETP.GE.AND P3, PT, R236, UR4, PT ;  /* 0x00000004ec007c0c */ /* 0x000fe2000bf66270 */
[----:B------:R-:W-:-:S04]  /*1df00*/  IMAD.WIDE.U32 R2, R9, UR6, R2 ;  /* 0x0000000609027c25 */ /* 0x000fc8000f8e0002 */
[----:B------:R-:W-:Y:S01]  /*1df10*/  IMAD R9, R9, UR7, R0 ;  /* 0x0000000709097c24 */ /* 0x000fe2000f8e0200 */
[----:B------:R-:W-:Y:S02]  /*1df20*/  ULDC.64 UR6, c[0x0][0xa80] ;  /* 0x0002a00000067ab9 */ /* 0x000fe40000000a00 */
[----:B---3--:R-:W-:Y:S02]  /*1df30*/  LEA R12, P0, R2, UR6, 0x1 ;  /* 0x00000006020c7c11 */ /* 0x008fe4000f8008ff */
[----:B------:R-:W-:-:S04]  /*1df40*/  IADD3 R3, R3, R9, RZ ;  /* 0x0000000903037210 */ /* 0x000fc80007ffe0ff */
[----:B------:R-:W-:-:S05]  /*1df50*/  LEA.HI.X R13, R2, UR7, R3, 0x1, P0 ;  /* 0x00000007020d7c11 */ /* 0x000fca00080f0c03 */
[----:B------:R4:W-:Y:S04]  /*1df60*/  @!P2 STG.E.128 desc[UR42][R12.64], RZ ;  /* 0x000000ff0c00a986 */ /* 0x0009e8000c101d2a */
[----:B------:R4:W-:Y:S04]  /*1df70*/  @!P3 STG.E.128 desc[UR42][R12.64+0x80], RZ ;  /* 0x000080ff0c00b986 */ /* 0x0009e8000c101d2a */
[----:B------:R4:W-:Y:S04]  /*1df80*/  @!P4 STG.E.128 desc[UR42][R12.64+0x100], RZ ;  /* 0x000100ff0c00c986 */ /* 0x0009e8000c101d2a */
[----:B------:R4:W-:Y:S02]  /*1df90*/  @!P5 STG.E.128 desc[UR42][R12.64+0x180], RZ ;  /* 0x000180ff0c00d986 */ /* 0x0009e4000c101d2a */
.L_x_467:
[----:B------:R-:W-:Y:S05]  /*1dfa0*/  BSYNC B1 ;  /* 0x0000000000017941 */ /* 0x000fea0003800000 */
.L_x_466:
[----:B------:R-:W-:Y:S01]  /*1dfb0*/  BSSY B1, `(.L_x_468) ;  /* 0x000001a000017945 */ /* 0x000fe20003800000 */
[----:B------:R-:W-:-:S03]  /*1dfc0*/  ISETP.GE.AND P0, PT, R235, R8, PT ;  /* 0x00000008eb00720c */ /* 0x000fc60003f06270 */
[----:B------:R-:W-:Y:S10]  /*1dfd0*/  @P1 BRA `(.L_x_469) ;  /* 0x00000000005c1947 */ /* 0x000ff40003800000 */
[----:B------:R-:W-:Y:S01]  /*1dfe0*/  IADD3 R9, P1, R6, 0x40, RZ ;  /* 0x0000004006097810 */ /* 0x000fe20007f3e0ff */
[C---:B------:R-:W-:Y:S01]  /*1dff0*/  VIADD R3, R18.reuse, 0xc0 ;  /* 0x000000c012037836 */ /* 0x040fe20000000000 */
[----:B------:R-:W-:Y:S01]  /*1e000*/  IADD3 R2, -R18, 0x80, R16 ;  /* 0x0000008012027810 */ /* 0x000fe20007ffe110 */
[----:B------:R-:W-:Y:S01]  /*1e010*/  ULDC UR4, c[0x0][0xa8c] ;  /* 0x0002a30000047ab9 */ /* 0x000fe20000000800 */
[----:B------:R-:W-:Y:S01]  /*1e020*/  ULDC.64 UR6, c[0x0][0xad8] ;  /* 0x0002b60000067ab9 */ /* 0x000fe20000000a00 */
[----:B------:R-:W-:Y:S01]  /*1e030*/  IMAD.X R0, RZ, RZ, R7, P1 ;  /* 0x000000ffff007224 */ /* 0x000fe200008e0607 */
        /* <DEDUP_REMOVED lines=17> */
.L_x_469:
[----:B------:R-:W-:Y:S05]  /*1e150*/  BSYNC B1 ;  /* 0x0000000000017941 */ /* 0x000fea0003800000 */
.L_x_468:
[----:B------:R-:W-:Y:S05]  /*1e160*/  @P0 BRA `(.L_x_460) ;  /* 0x00000000005c0947 */ /* 0x000fea0003800000 */
[----:B------:R-:W-:Y:S01]  /*1e170*/  IADD3 R5, P0, R6, 0x60, RZ ;  /* 0x0000006006057810 */ /* 0x000fe20007f1e0ff */
[----:B------:R-:W-:Y:S01]  /*1e180*/  ULDC.64 UR6, c[0x0][0xad8] ;  /* 0x0002b60000067ab9 */ /* 0x000fe20000000a00 */
[----:B------:R-:W-:Y:S01]  /*1e190*/  MOV R2, R4 ;  /* 0x0000000400027202 */ /* 0x000fe20000000f00 */
[----:B------:R-:W-:Y:S01]  /*1e1a0*/  IMAD.MOV.U32 R3, RZ, RZ, R11 ;  /* 0x000000ffff037224 */ /* 0x000fe200078e000b */
[C---:B------:R-:W-:Y:S01]  /*1e1b0*/  IADD3 R0, -R18.reuse, 0x80, R16 ;  /* 0x0000008012007810 */ /* 0x040fe20007ffe110 */
[----:B------:R-:W-:Y:S01]  /*1e1c0*/  IMAD.X R6, RZ, RZ, R7, P0 ;  /* 0x000000ffff067224 */ /* 0x000fe200000e0607 */
[----:B------:R-:W-:Y:S01]  /*1e1d0*/  IADD3 R4, R18, 0xc0, RZ ;  /* 0x000000c012047810 */ /* 0x000fe20007ffe0ff */
[----:B------:R-:W-:Y:S01]  /*1e1e0*/  ULDC UR4, c[0x0][0xa8c] ;  /* 0x0002a30000047ab9 */ /* 0x000fe20000000800 */
[----:B------:R-:W-:Y:S01]  /*1e1f0*/  IMAD.WIDE.U32 R2, R5, UR6, R2 ;  /* 0x0000000605027c25 */ /* 0x000fe2000f8e0002 */
[----:B------:R-:W-:Y:S02]  /*1e200*/  ISETP.GE.AND P3, PT, R0, UR4, PT ;  /* 0x0000000400007c0c */ /* 0x000fe4000bf66270 */
[----:B------:R-:W-:Y:S01]  /*1e210*/  ISETP.GE.AND P4, PT, R4, UR4, PT ;  /* 0x0000000404007c0c */ /* 0x000fe2000bf86270 */
[----:B------:R-:W-:Y:S01]  /*1e220*/  IMAD R6, R6, UR6, RZ ;  /* 0x0000000606067c24 */ /* 0x000fe2000f8e02ff */
[----:B------:R-:W-:-:S02]  /*1e230*/  ISETP.GE.AND P1, PT, R18, UR4, PT ;  /* 0x0000000412007c0c */ /* 0x000fc4000bf26270 */
        /* <DEDUP_REMOVED lines=10> */
.L_x_460:
[----:B------:R-:W-:Y:S05]  /*1e2e0*/  BSYNC B0 ;  /* 0x0000000000007941 */ /* 0x000fea0003800000 */
.L_x_450:
[----:B------:R-:W-:Y:S02]  /*1e2f0*/  ULDC UR4, c[0x0][0xc14] ;  /* 0x0003050000047ab9 */ /* 0x000fe40000000800 */
[----:B--2---:R-:W-:-:S13]  /*1e300*/  ISETP.GE.AND P0, PT, R127, UR4, PT ;  /* 0x000000047f007c0c */ /* 0x004fda000bf06270 */
[----:B------:R-:W-:Y:S05]  /*1e310*/  @!P0 BRA `(.L_x_470) ;  /* 0xfffffe2c00648947 */ /* 0x000fea000383ffff */
[----:B------:R-:W-:Y:S05]  /*1e320*/  BRA `(.L_x_289) ;  /* 0x0000006c00487947 */ /* 0x000fea0003800000 */
.L_x_287:
[----:B------:R-:W-:-:S08]  /*1e330*/  NOP ;  /* 0x0000000000007918 */ /* 0x000fd00000000000 */
[----:B------:R-:W0:-:S00]  /*1e340*/  USETMAXREG.DEALLOC.CTAPOOL 0x18 ;  /* 0x00000018000079c8 */ /* 0x000e0000080e0500 */
[----:B0-----:R-:W2:Y:S01]  /*1e350*/  LDL.LU R2, [R1+0x54] ;  /* 0x0000540001027983 */ /* 0x001ea20000300800 */
[----:B------:R-:W-:-:S06]  /*1e360*/  LOP3.LUT R0, R0, 0x3, RZ, 0xc0, !PT ;  /* 0x0000000300007812 */ /* 0x000fcc00078ec0ff */
[----:B------:R-:W0:Y:S02]  /*1e370*/  SHFL.IDX PT, R0, R0, RZ, 0x1f ;  /* 0x00001fff00007589 */ /* 0x000e2400000e0000 */
[----:B0-----:R-:W-:Y:S01]  /*1e380*/  ISETP.NE.AND P0, PT, R0, RZ, PT ;  /* 0x000000ff0000720c */ /* 0x001fe20003f05270 */
[----:B------:R-:W-:Y:S01]  /*1e390*/  IMAD.MOV.U32 R0, RZ, RZ, RZ ;  /* 0x000000ffff007224 */ /* 0x000fe200078e00ff */
[----:B--2---:R-:W-:-:S11]  /*1e3a0*/  LOP3.LUT R2, R2, 0xfffffffd, RZ, 0xc0, !PT ;  /* 0xfffffffd02027812 */ /* 0x004fd600078ec0ff */
[----:B------:R-:W-:-:S05]  /*1e3b0*/  @P0 LOP3.LUT R2, R2, 0x2, RZ, 0xfc, !PT ;  /* 0x0000000202020812 */ /* 0x000fca00078efcff */
[----:B------:R0:W-:Y:S01]  /*1e3c0*/  STL [R1+0x54], R2 ;  /* 0x0000540201007387 */ /* 0x0001e20000100800 */
[----:B------:R-:W-:Y:S05]  /*1e3d0*/  @!P0 BRA `(.L_x_471) ;  /* 0x0000000000248947 */ /* 0x000fea0003800000 */
[----:B------:R-:W1:Y:S08]  /*1e3e0*/  S2UR UR5, SR_CgaCtaId ;  /* 0x00000000000579c3 */ /* 0x000e700000008800 */
[----:B------:R-:W-:Y:S06]  /*1e3f0*/  BAR.SYNC.DEFER_BLOCKING 0x5, 0x180 ;  /* 0x0146000000007b1d */ /* 0x000fec0000010000 */
[----:B------:R-:W-:-:S02]  /*1e400*/  UMOV UR4, 0x400 ;  /* 0x0000040000047882 */ /* 0x000fc40000000000 */
[----:B-1----:R-:W-:-:S09]  /*1e410*/  ULEA UR4, UR5, UR4, 0x18 ;  /* 0x0000000405047291 */ /* 0x002fd2000f8ec03f */
[----:B------:R-:W1:Y:S04]  /*1e420*/  LDS.128 R4, [UR4+0x388d0] ;  /* 0x0388d004ff047984 */ /* 0x000e680008000c00 */
[----:B-1----:R1:W-:Y:S04]  /*1e430*/  STL.64 [R1], R4 ;  /* 0x0000000401007387 */ /* 0x0023e80000100a00 */
[----:B------:R1:W-:Y:S01]  /*1e440*/  STL.64 [R1+0x8], R6 ;  /* 0x0000080601007387 */ /* 0x0003e20000100a00 */
[----:B------:R-:W-:Y:S06]  /*1e450*/  BAR.ARV 0x4, 0x180 ;  /* 0x0106000000007b1d */ /* 0x000fec0000002000 */
[----:B------:R-:W-:Y:S05]  /*1e460*/  BRA `(.L_x_472) ;  /* 0x0000000800207947 */ /* 0x000fea0003800000 */
.L_x_471:
[----:B0-----:R-:W0:Y:S01]  /*1e470*/  S2R R2, SR_TID.X ;  /* 0x0000000000027919 */ /* 0x001e220000002100 */
[----:B------:R-:W-:Y:S01]  /*1e480*/  ULDC UR4, c[0x0][0xc14] ;  /* 0x0003050000047ab9 */ /* 0x000fe20000000800 */
[----:B------:R-:W1:Y:S01]  /*1e490*/  S2UR UR6, SR_CTAID.X ;  /* 0x00000000000679c3 */ /* 0x000e620000002500 */
[----:B------:R-:W-:Y:S01]  /*1e4a0*/  ULDC UR5, c[0x0][0xc10] ;  /* 0x0003040000057ab9 */ /* 0x000fe20000000800 */
        /* <DEDUP_REMOVED lines=13> */
[----:B0-----:R-:W-:-:S04]  /*1e580*/  SEL R7, R4, RZ, P1 ;  /* 0x000000ff04077207 */ /* 0x001fc80000800000 */
[----:B------:R-:W-:-:S05]  /*1e590*/  IADD3 R7, R0, R7, RZ ;  /* 0x0000000700077210 */ /* 0x000fca0007ffe0ff */
[----:B------:R-:W0:Y:S02]  /*1e5a0*/  SHFL.UP PT, R4, R7, 0x2, RZ ;  /* 0x0440000007047989 */ /* 0x000e2400000e00ff */
[----:B0-----:R-:W-:-:S05]  /*1e5b0*/  SEL R4, R4, RZ, P2 ;  /* 0x000000ff04047207 */ /* 0x001fca0001000000 */
[----:B------:R-:W-:-:S05]  /*1e5c0*/  IMAD.IADD R4, R7, 0x1, R4 ;  /* 0x0000000107047824 */ /* 0x000fca00078e0204 */
[----:B------:R-:W0:Y:S02]  /*1e5d0*/  SHFL.UP PT, R6, R4, 0x4, RZ ;  /* 0x0480000004067989 */ /* 0x000e2400000e00ff */
[----:B0-----:R-:W-:-:S05]  /*1e5e0*/  SEL R3, R6, RZ, P3 ;  /* 0x000000ff06037207 */ /* 0x001fca0001800000 */
[----:B------:R-:W-:Y:S02]  /*1e5f0*/  IMAD.IADD R3, R4, 0x1, R3 ;  /* 0x0000000104037824 */ /* 0x000fe400078e0203 */
[----:B------:R-:W-:-:S03]  /*1e600*/  IMAD.MOV.U32 R4, RZ, RZ, RZ ;  /* 0x000000ffff047224 */ /* 0x000fc600078e00ff */
[----:B------:R-:W0:Y:S02]  /*1e610*/  SHFL.UP PT, R2, R3, 0x8, RZ ;  /* 0x0500000003027989 */ /* 0x000e2400000e00ff */
[----:B0-----:R-:W-:-:S04]  /*1e620*/  SEL R2, R2, RZ, P4 ;  /* 0x000000ff02027207 */ /* 0x001fc80002000000 */
[----:B------:R-:W-:-:S05]  /*1e630*/  IADD3 R7, R3, R2, RZ ;  /* 0x0000000203077210 */ /* 0x000fca0007ffe0ff */
[----:B------:R-:W0:Y:S02]  /*1e640*/  SHFL.UP PT, R2, R7, 0x10, RZ ;  /* 0x0600000007027989 */ /* 0x000e2400000e00ff */
[----:B0-----:R-:W-:-:S05]  /*1e650*/  SEL R2, R2, RZ, P5 ;  /* 0x000000ff02027207 */ /* 0x001fca0002800000 */
[----:B------:R-:W-:-:S05]  /*1e660*/  IMAD.IADD R2, R7, 0x1, R2 ;  /* 0x0000000107027824 */ /* 0x000fca00078e0202 */
[----:B------:R-:W0:Y:S02]  /*1e670*/  SHFL.IDX PT, R6, R2, 0x1f, 0x1f ;  /* 0x03e01f0002067f89 */ /* 0x000e2400000e0000 */
[----:B0-----:R-:W-:-:S05]  /*1e680*/  IMAD R6, R6, UR5, RZ ;  /* 0x0000000506067c24 */ /* 0x001fca000f8e02ff */
[----:B-1----:R-:W-:Y:S02]  /*1e690*/  ISETP.GT.AND P6, PT, R6, UR6, PT ;  /* 0x0000000606007c0c */ /* 0x002fe4000bfc4270 */
[----:B------:R-:W-:-:S11]  /*1e6a0*/  MOV R9, R6 ;  /* 0x0000000600097202 */ /* 0x000fd60000000f00 */
[----:B------:R-:W-:Y:S05]  /*1e6b0*/  @P6 BRA `(.L_x_473) ;  /* 0x0000000000a46947 */ /* 0x000fea0003800000 */
[----:B------:R-:W0:Y:S01]  /*1e6c0*/  LDC R7, c[0x0][0xc14] ;  /* 0x00030500ff077b82 */ /* 0x000e220000000800 */
[----:B------:R-:W-:Y:S01]  /*1e6d0*/  IMAD.MOV.U32 R6, RZ, RZ, R9 ;  /* 0x000000ffff067224 */ /* 0x000fe200078e0009 */
[----:B------:R-:W-:Y:S01]  /*1e6e0*/  UMOV UR4, URZ ;  /* 0x0000003f00047c82 */ /* 0x000fe20008000000 */
[----:B------:R-:W-:Y:S01]  /*1e6f0*/  ULDC UR7, c[0x0][0xc14] ;  /* 0x0003050000077ab9 */ /* 0x000fe20000000800 */
[----:B------:R-:W-:-:S05]  /*1e700*/  ULDC UR5, c[0x0][0xc10] ;  /* 0x0003040000057ab9 */ /* 0x000fca0000000800 */
.L_x_477:
[----:B------:R-:W-:Y:S01]  /*1e710*/  IMAD.U32 R0, RZ, RZ, UR7 ;  /* 0x00000007ff007e24 */ /* 0x000fe2000f8e00ff */
[----:B------:R-:W-:-:S04]  /*1e720*/  UIADD3 UR4, UR4, 0x1f, URZ ;  /* 0x0000001f04047890 */ /* 0x000fc8000fffe03f */
[----:B------:R1:W-:Y:S02]  /*1e730*/  STL [R1+0xc], R0 ;  /* 0x00000c0001007387 */ /* 0x0003e40000100800 */
[----:B0-----:R-:W-:-:S13]  /*1e740*/  ISETP.LE.AND P6, PT, R7, UR4, PT ;  /* 0x0000000407007c0c */ /* 0x001fda000bfc3270 */
[----:B-1----:R-:W-:Y:S05]  /*1e750*/  @P6 BRA `(.L_x_474) ;  /* 0x00000004002c6947 */ /* 0x002fea0003800000 */
[----:B------:R-:W-:Y:S01]  /*1e760*/  IADD3 R8, R5, UR4, RZ ;  /* 0x0000000405087c10 */ /* 0x000fe2000fffe0ff */
[----:B------:R-:W-:Y:S01]  /*1e770*/  BSSY B0, `(.L_x_475) ;  /* 0x0000007000007945 */ /* 0x000fe20003800000 */
[----:B------:R-:W-:Y:S02]  /*1e780*/  IMAD.MOV.U32 R0, RZ, RZ, RZ ;  /* 0x000000ffff007224 */ /* 0x000fe400078e00ff */
[----:B------:R-:W-:-:S13]  /*1e790*/  ISETP.GE.OR P6, PT, R8, R7, !P0 ;  /* 0x000000070800720c */ /* 0x000fda00047c6670 */
[----:B------:R-:W-:Y:S05]  /*1e7a0*/  @P6 BRA `(.L_x_476) ;  /* 0x00000000000c6947 */ /* 0x000fea0003800000 */
[----:B------:R-:W0:Y:S02]  /*1e7b0*/  LDC.64 R2, c[0x0][0xc58] ;  /* 0x00031600ff027b82 */ /* 0x000e240000000a00 */
[----:B0-----:R-:W-:-:S05]  /*1e7c0*/  IMAD.WIDE R2, R8, 0x4, R2 ;  /* 0x0000000408027825 */ /* 0x001fca00078e0202 */
[----:B------:R0:W5:Y:S02]  /*1e7d0*/  LDG.E R0, desc[UR42][R2.64] ;  /* 0x0000002a02007981 */ /* 0x000164000c1e1900 */
.L_x_476:
[----:B------:R-:W-:Y:S05]  /*1e7e0*/  BSYNC B0 ;  /* 0x0000000000007941 */ /* 0x000fea0003800000 */
.L_x_475:
[----:B0----5:R-:W0:Y:S02]  /*1e7f0*/  SHFL.UP PT, R2, R0, 0x1, RZ ;  /* 0x0420000000027989 */ /* 0x021e2400000e00ff */
[----:B0-----:R-:W-:-:S05]  /*1e800*/  SEL R3, R2, RZ, P1 ;  /* 0x000000ff02037207 */ /* 0x001fca0000800000 */
[----:B------:R-:W-:-:S05]  /*1e810*/  IMAD.IADD R3, R0, 0x1, R3 ;  /* 0x0000000100037824 */ /* 0x000fca00078e0203 */
[----:B------:R-:W0:Y:S02]  /*1e820*/  SHFL.UP PT, R2, R3, 0x2, RZ ;  /* 0x0440000003027989 */ /* 0x000e2400000e00ff */
[----:B0-----:R-:W-:-:S04]  /*1e830*/  SEL R2, R2, RZ, P2 ;  /* 0x000000ff02027207 */ /* 0x001fc80001000000 */
[----:B------:R-:W-:-:S05]  /*1e840*/  IADD3 R2, R3, R2, RZ ;  /* 0x0000000203027210 */ /* 0x000fca0007ffe0ff */
[----:B------:R-:W0:Y:S02]  /*1e850*/  SHFL.UP PT, R8, R2, 0x4, RZ ;  /* 0x0480000002087989 */ /* 0x000e2400000e00ff */
[----:B0-----:R-:W-:-:S05]  /*1e860*/  SEL R9, R8, RZ, P3 ;  /* 0x000000ff08097207 */ /* 0x001fca0001800000 */
[----:B------:R-:W-:-:S05]  /*1e870*/  IMAD.IADD R9, R2, 0x1, R9 ;  /* 0x0000000102097824 */ /* 0x000fca00078e0209 */
[----:B------:R-:W0:Y:S02]  /*1e880*/  SHFL.UP PT, R8, R9, 0x8, RZ ;  /* 0x0500000009087989 */ /* 0x000e2400000e00ff */
[----:B0-----:R-:W-:-:S05]  /*1e890*/  SEL R8, R8, RZ, P4 ;  /* 0x000000ff08087207 */ /* 0x001fca0002000000 */
[----:B------:R-:W-:-:S05]  /*1e8a0*/  IMAD.IADD R8, R9, 0x1, R8 ;  /* 0x0000000109087824 */ /* 0x000fca00078e0208 */
[----:B------:R-:W0:Y:S02]  /*1e8b0*/  SHFL.UP PT, R10, R8, 0x10, RZ ;  /* 0x06000000080a7989 */ /* 0x000e2400000e00ff */
[----:B0-----:R-:W-:-:S04]  /*1e8c0*/  SEL R11, R10, RZ, P5 ;  /* 0x000000ff0a0b7207 */ /* 0x001fc80002800000 */
[----:B------:R-:W-:-:S05]  /*1e8d0*/  IADD3 R11, R8, R11, RZ ;  /* 0x0000000b080b7210 */ /* 0x000fca0007ffe0ff */
[----:B------:R-:W0:Y:S02]  /*1e8e0*/  SHFL.IDX PT, R3, R11, 0x1f, 0x1f ;  /* 0x03e01f000b037f89 */ /* 0x000e2400000e0000 */
[----:B0-----:R-:W-:-:S04]  /*1e8f0*/  IMAD R3, R3, UR5, RZ ;  /* 0x0000000503037c24 */ /* 0x001fc8000f8e02ff */
[----:B------:R-:W-:-:S05]  /*1e900*/  IMAD.IADD R6, R3, 0x1, R6 ;  /* 0x0000000103067824 */ /* 0x000fca00078e0206 */
[----:B------:R-:W-:-:S13]  /*1e910*/  ISETP.GT.AND P6, PT, R6, UR6, PT ;  /* 0x0000000606007c0c */ /* 0x000fda000bfc4270 */
[----:B------:R-:W-:Y:S05]  /*1e920*/  @!P6 BRA `(.L_x_477) ;  /* 0xfffffffc0078e947 */ /* 0x000fea000383ffff */
[----:B------:R-:W-:Y:S01]  /*1e930*/  IMAD.MOV.U32 R2, RZ, RZ, R11 ;  /* 0x000000ffff027224 */ /* 0x000fe200078e000b */
[----:B------:R-:W-:-:S07]  /*1e940*/  MOV R9, R3 ;  /* 0x0000000300097202 */ /* 0x000fce0000000f00 */
.L_x_473:
[----:B------:R-:W-:-:S04]  /*1e950*/  IMAD.IADD R9, R6, 0x1, -R9 ;  /* 0x0000000106097824 */ /* 0x000fc800078e0a09 */
[----:B------:R-:W-:-:S05]  /*1e960*/  IMAD R3, R2, UR5, R9 ;  /* 0x0000000502037c24 */ /* 0x000fca000f8e0209 */
[----:B------:R-:W-:-:S13]  /*1e970*/  ISETP.GT.AND P0, PT, R3, UR6, PT ;  /* 0x0000000603007c0c */ /* 0x000fda000bf04270 */
[----:B------:R-:W-:-:S04]  /*1e980*/  VOTE.ANY R8, PT, !P0 ;  /* 0x0000000000087806 */ /* 0x000fc800040e0100 */
[----:B------:R-:W0:Y:S01]  /*1e990*/  POPC R7, R8 ;  /* 0x0000000800077309 */ /* 0x000e220000000000 */
[----:B------:R-:W-:Y:S01]  /*1e9a0*/  ISETP.NE.AND P0, PT, R8, RZ, PT ;  /* 0x000000ff0800720c */ /* 0x000fe20003f05270 */
[----:B0-----:R-:W0:Y:S02]  /*1e9b0*/  SHFL.IDX PT, R0, R0, R7, 0x1f ;  /* 0x00001f0700007589 */ /* 0x001e2400000e0000 */
[----:B0-----:R-:W-:-:S04]  /*1e9c0*/  IABS R6, R0 ;  /* 0x0000000000067213 */ /* 0x001fc80000000000 */
[----:B------:R-:W0:Y:S08]  /*1e9d0*/  I2F.RP R10, R6 ;  /* 0x00000006000a7306 */ /* 0x000e300000209400 */
[----:B0-----:R-:W0:Y:S02]  /*1e9e0*/  MUFU.RCP R10, R10 ;  /* 0x0000000a000a7308 */ /* 0x001e240000001000 */
[----:B0-----:R-:W-:-:S06]  /*1e9f0*/  VIADD R3, R10, 0xffffffe ;  /* 0x0ffffffe0a037836 */ /* 0x001fcc0000000000 */
[----:B------:R-:W0:Y:S02]  /*1ea00*/  F2I.FTZ.U32.TRUNC.NTZ R3, R3 ;  /* 0x0000000300037305 */ /* 0x000e24000021f000 */
[----:B0-----:R-:W-:Y:S01]  /*1ea10*/  IADD3 R13, RZ, -R3, RZ ;  /* 0x80000003ff0d7210 */ /* 0x001fe20007ffe0ff */
[----:B------:R-:W-:Y:S06]  /*1ea20*/  @!P0 BRA `(.L_x_478) ;  /* 0x0000000000088947 */ /* 0x000fec0003800000 */
[----:B------:R-:W-:-:S05]  /*1ea30*/  VIADD R11, R7, 0xffffffff ;  /* 0xffffffff070b7836 */ /* 0x000fca0000000000 */
[----:B------:R0:W1:Y:S02]  /*1ea40*/  SHFL.IDX PT, R4, R2, R11, 0x1f ;  /* 0x00001f0b02047589 */ /* 0x00006400000e0000 */
.L_x_478:
[----:B-1----:R-:W-:Y:S02]  /*1ea50*/  IMAD R4, R4, UR5, R9 ;  /* 0x0000000504047c24 */ /* 0x002fe4000f8e0209 */
[----:B------:R-:W-:Y:S02]  /*1ea60*/  IMAD R9, R13, R6, RZ ;  /* 0x000000060d097224 */ /* 0x000fe400078e02ff */
[----:B0-----:R-:W-:Y:S01]  /*1ea70*/  IMAD.MOV.U32 R2, RZ, RZ, RZ ;  /* 0x000000ffff027224 */ /* 0x001fe200078e00ff */
[----:B------:R0:W-:Y:S03]  /*1ea80*/  STL [R1], R4 ;  /* 0x0000000401007387 */ /* 0x0001e60000100800 */
[----:B------:R-:W-:Y:S01]  /*1ea90*/  IMAD.HI.U32 R2, R3, R9, R2 ;  /* 0x0000000903027227 */ /* 0x000fe200078e0002 */
[----:B------:R-:W-:-:S04]  /*1eaa0*/  IADD3 R9, -R4, UR6, RZ ;  /* 0x0000000604097c10 */ /* 0x000fc8000fffe1ff */
[----:B------:R-:W-:Y:S02]  /*1eab0*/  IABS R3, R9 ;  /* 0x0000000900037213 */ /* 0x000fe40000000000 */
[----:B0-----:R-:W-:-:S03]  /*1eac0*/  IABS R4, R0 ;  /* 0x0000000000047213 */ /* 0x001fc60000000000 */
[----:B------:R-:W-:Y:S01]  /*1ead0*/  IMAD.HI.U32 R2, R2, R3, RZ ;  /* 0x0000000302027227 */ /* 0x000fe200078e00ff */
[----:B------:R-:W-:-:S05]  /*1eae0*/  IADD3 R4, RZ, -R4, RZ ;  /* 0x80000004ff047210 */ /* 0x000fca0007ffe0ff */
        /* <DEDUP_REMOVED lines=8> */
[----:B------:R-:W-:-:S06]  /*1eb70*/  @P0 IADD3 R2, R2, 0x1, RZ ;  /* 0x0000000102020810 */ /* 0x000fcc0007ffe0ff */
[----:B------:R-:W-:Y:S01]  /*1eb80*/  @!P2 IMAD.MOV R2, RZ, RZ, -R2 ;  /* 0x000000ffff02a224 */ /* 0x000fe200078e0a02 */
[----:B------:R-:W-:-:S05]  /*1eb90*/  @!P1 LOP3.LUT R2, RZ, R0, RZ, 0x33, !PT ;  /* 0x00000000ff029212 */ /* 0x000fca00078e33ff */
[----:B------:R-:W-:-:S04]  /*1eba0*/  IMAD.MOV R3, RZ, RZ, -R2 ;  /* 0x000000ffff037224 */ /* 0x000fc800078e0a02 */
[----:B------:R-:W-:Y:S01]  /*1ebb0*/  IMAD R3, R0, R3, R9 ;  /* 0x0000000300037224 */ /* 0x000fe200078e0209 */
[----:B------:R-:W-:-:S04]  /*1ebc0*/  IADD3 R0, R7, UR4, RZ ;  /* 0x0000000407007c10 */ /* 0x000fc8000fffe0ff */
[----:B------:R1:W-:Y:S04]  /*1ebd0*/  STL [R1+0x4], R3 ;  /* 0x0000040301007387 */ /* 0x0003e80000100800 */
[----:B------:R1:W-:Y:S04]  /*1ebe0*/  STL [R1+0x8], R2 ;  /* 0x0000080201007387 */ /* 0x0003e80000100800 */
[----:B------:R1:W-:Y:S01]  /*1ebf0*/  STL [R1+0xc], R0 ;  /* 0x00000c0001007387 */ /* 0x0003e20000100800 */
[----:B------:R-:W-:Y:S05]  /*1ec00*/  BRA `(.L_x_479) ;  /* 0x0000000000107947 */ /* 0x000fea0003800000 */
.L_x_474:
[----:B------:R-:W-:Y:S01]  /*1ec10*/  IMAD.U32 R0, RZ, RZ, UR6 ;  /* 0x00000006ff007e24 */ /* 0x000fe2000f8e00ff */
[----:B------:R0:W-:Y:S04]  /*1ec20*/  STL [R1+0x4], RZ ;  /* 0x000004ff01007387 */ /* 0x0001e80000100800 */
[----:B------:R0:W-:Y:S04]  /*1ec30*/  STL [R1+0x8], RZ ;  /* 0x000008ff01007387 */ /* 0x0001e80000100800 */
[----:B------:R0:W-:Y:S02]  /*1ec40*/  STL [R1], R0 ;  /* 0x0000000001007387 */ /* 0x0001e40000100800 */
.L_x_479:
[----:B------:R-:W2:Y:S04]  /*1ec50*/  LDL R8, [R1] ;  /* 0x0000000001087983 */ /* 0x000ea80000100800 */
[----:B------:R-:W2:Y:S04]  /*1ec60*/  LDL R9, [R1+0x4] ;  /* 0x0000040001097983 */ /* 0x000ea80000100800 */
[----:B------:R-:W2:Y:S04]  /*1ec70*/  LDL R10, [R1+0x8] ;  /* 0x00000800010a7983 */ /* 0x000ea80000100800 */
[----:B------:R-:W2:Y:S01]  /*1ec80*/  LDL R11, [R1+0xc] ;  /* 0x00000c00010b7983 */ /* 0x000ea20000100800 */
[----:B------:R-:W-:-:S13]  /*1ec90*/  ISETP.NE.AND P0, PT, R5, RZ, PT ;  /* 0x000000ff0500720c */ /* 0x000fda0003f05270 */
[----:B-1----:R-:W1:Y:S01]  /*1eca0*/  @!P0 S2R R3, SR_CgaCtaId ;  /* 0x0000000000038919 */ /* 0x002e620000008800 */
[----:B0-----:R-:W-:-:S04]  /*1ecb0*/  @!P0 MOV R0, 0x400 ;  /* 0x0000040000008802 */ /* 0x001fc80000000f00 */
[----:B-1----:R-:W-:-:S05]  /*1ecc0*/  @!P0 LEA R0, R3, R0, 0x18 ;  /* 0x0000000003008211 */ /* 0x002fca00078ec0ff */
[----:B--2---:R0:W-:Y:S01]  /*1ecd0*/  @!P0 STS.128 [R0+0x388d0], R8 ;  /* 0x0388d00800008388 */ /* 0x0041e20000000c00 */
[----:B------:R-:W-:Y:S06]  /*1ece0*/  BAR.ARV 0x5, 0x180 ;  /* 0x0146000000007b1d */ /* 0x000fec0000002000 */
.L_x_472:
[----:B0-----:R-:W2:Y:S01]  /*1ecf0*/  LDL R0, [R1+0xc] ;  /* 0x00000c0001007983 */ /* 0x001ea20000100800 */
[----:B------:R-:W-:-:S03]  /*1ed00*/  ULDC UR4, c[0x0][0xc14] ;  /* 0x0003050000047ab9 */ /* 0x000fc60000000800 */
[----:B------:R0:W-:Y:S01]  /*1ed10*/  STL [R1+0x18], RZ ;  /* 0x000018ff01007387 */ /* 0x0001e20000100800 */
[----:B--2---:R-:W-:Y:S01]  /*1ed20*/  ISETP.GE.AND P0, PT, R0, UR4, PT ;  /* 0x0000000400007c0c */ /* 0x004fe2000bf06270 */
[----:B------:R-:W-:-:S05]  /*1ed30*/  IMAD.MOV.U32 R0, RZ, RZ, 0x1 ;  /* 0x00000001ff007424 */ /* 0x000fca00078e00ff */
[----:B------:R0:W-:Y:S04]  /*1ed40*/  STL [R1+0x24], R0 ;  /* 0x0000240001007387 */ /* 0x0001e80000100800 */
[----:B------:R0:W-:Y:S03]  /*1ed50*/  STL [R1+0x58], RZ ;  /* 0x000058ff01007387 */ /* 0x0001e60000100800 */
[----:B------:R-:W-:Y:S05]  /*1ed60*/  @P0 BRA `(.L_x_480) ;  /* 0x0000005c00b40947 */ /* 0x000fea0003800000 */
[----:B------:R-:W2:Y:S01]  /*1ed70*/  S2R R9, SR_TID.X ;  /* 0x0000000000097919 */ /* 0x000ea20000002100 */
[----:B------:R-:W-:Y:S01]  /*1ed80*/  BSSY B7, `(.L_x_480) ;  /* 0x00005eb000077945 */ /* 0x000fe20003800000 */
[----:B------:R-:W-:Y:S01]  /*1ed90*/  ULDC UR37, c[0x0][0xc] ;  /* 0x0000030000257ab9 */ /* 0x000fe20000000800 */
[----:B------:R-:W-:Y:S01]  /*1eda0*/  ULOP3.LUT UR36, UR40, 0x1, URZ, 0xfc, !UPT ;  /* 0x0000000128247892 */ /* 0x000fe2000f8efc3f */
[----:B------:R-:W1:Y:S01]  /*1edb0*/  S2R R3, SR_TID.X ;  /* 0x0000000000037919 */ /* 0x000e620000002100 */
[----:B------:R-:W-:Y:S01]  /*1edc0*/  ULOP3.LUT UR38, UR40, 0x2, URZ, 0xfc, !UPT ;  /* 0x0000000228267892 */ /* 0x000fe2000f8efc3f */
[----:B------:R-:W-:Y:S01]  /*1edd0*/  ULDC.64 UR44, c[0x0][0x198] ;  /* 0x00006600002c7ab9 */ /* 0x000fe20000000a00 */
[C---:B--2---:R-:W-:Y:S01]  /*1ede0*/  SHF.L.U32 R2, R9.reuse, 0x4, RZ ;  /* 0x0000000409027819 */ /* 0x044fe200000006ff */
[C---:B0-----:R-:W-:Y:S01]  /*1edf0*/  IMAD.SHL.U32 R0, R9.reuse, 0x80, RZ ;  /* 0x0000008009007824 */ /* 0x041fe200078e00ff */
[----:B------:R-:W-:Y:S02]  /*1ee00*/  R2P PR, R9, 0x6 ;  /* 0x0000000609007804 */ /* 0x000fe40000000000 */
[----:B-1----:R-:W-:-:S02]  /*1ee10*/  LOP3.LUT R5, R3, 0x7f, RZ, 0xc0, !PT ;  /* 0x0000007f03057812 */ /* 0x002fc400078ec0ff */
[----:B------:R-:W-:Y:S02]  /*1ee20*/  LOP3.LUT R4, R2, 0x70, RZ, 0xc0, !PT ;  /* 0x0000007002047812 */ /* 0x000fe400078ec0ff */
[----:B------:R-:W-:Y:S01]  /*1ee30*/  SHF.R.U32.HI R3, RZ, 0x1, R9 ;  /* 0x00000001ff037819 */ /* 0x000fe20000011609 */
[----:B------:R-:W-:Y:S01]  /*1ee40*/  IMAD.SHL.U32 R6, R5, 0x40, RZ ;  /* 0x0000004005067824 */ /* 0x000fe200078e00ff */
[C---:B------:R-:W-:Y:S02]  /*1ee50*/  LOP3.LUT R2, R0.reuse, 0x380, RZ, 0xc0, !PT ;  /* 0x0000038000027812 */ /* 0x040fe400078ec0ff */
[----:B------:R-:W-:Y:S02]  /*1ee60*/  LOP3.LUT R5, R0, 0x400, RZ, 0xc0, !PT ;  /* 0x0000040000057812 */ /* 0x000fe400078ec0ff */
[----:B------:R-:W-:Y:S02]  /*1ee70*/  LOP3.LUT R3, R2, 0x30, R3, 0xf8, !PT ;  /* 0x0000003002037812 */ /* 0x000fe400078ef803 */
[----:B------:R-:W-:-:S02]  /*1ee80*/  LOP3.LUT R6, R5, 0x1800, R6, 0xf8, !PT ;  /* 0x0000180005067812 */ /* 0x000fc400078ef806 */
[----:B------:R-:W-:Y:S02]  /*1ee90*/  LOP3.LUT R3, R3, R4, RZ, 0x3c, !PT ;  /* 0x0000000403037212 */ /* 0x000fe400078e3cff */
[----:B------:R-:W-:Y:S01]  /*1eea0*/  LOP3.LUT R5, R2, 0x10, R9, 0xf8, !PT ;  /* 0x0000001002057812 */ /* 0x000fe200078ef809 */
[----:B------:R-:W-:Y:S01]  /*1eeb0*/  IMAD.MOV.U32 R2, RZ, RZ, 0x20 ;  /* 0x00000020ff027424 */ /* 0x000fe200078e00ff */
[----:B------:R-:W-:Y:S02]  /*1eec0*/  LOP3.LUT R7, R3, 0xc00, R0, 0xf8, !PT ;  /* 0x00000c0003077812 */ /* 0x000fe400078ef800 */
[----:B------:R-:W-:Y:S02]  /*1eed0*/  MOV R0, 0x40 ;  /* 0x0000004000007802 */ /* 0x000fe40000000f00 */
[----:B------:R-:W-:Y:S02]  /*1eee0*/  LOP3.LUT R8, R6, R5, R4, 0xf6, !PT ;  /* 0x0000000506087212 */ /* 0x000fe400078ef604 */
[----:B------:R-:W-:Y:S01]  /*1eef0*/  SEL R3, R0, 0xffffffc0, !P2 ;  /* 0xffffffc000037807 */ /* 0x000fe20005000000 */
[----:B------:R-:W-:Y:S01]  /*1ef00*/  IMAD.MOV.U32 R0, RZ, RZ, 0x1 ;  /* 0x00000001ff007424 */ /* 0x000fe200078e00ff */
[----:B------:R-:W-:Y:S01]  /*1ef10*/  SEL R4, R2, 0xffffffe0, !P1 ;  /* 0xffffffe002047807 */ /* 0x000fe20004800000 */
[----:B------:R-:W-:Y:S01]  /*1ef20*/  STL [R1+0x14], R8 ;  /* 0x0000140801007387 */ /* 0x000fe20000100800 */
[----:B------:R-:W-:-:S03]  /*1ef30*/  LOP3.LUT R2, R8, 0x2000, RZ, 0xfc, !PT ;  /* 0x0000200008027812 */ /* 0x000fc600078efcff */
[----:B------:R-:W-:Y:S04]  /*1ef40*/  STL [R1+0x10], R7 ;  /* 0x0000100701007387 */ /* 0x000fe80000100800 */
[----:B------:R-:W-:Y:S04]  /*1ef50*/  STL [R1+0x40], R3 ;  /* 0x0000400301007387 */ /* 0x000fe80000100800 */
[----:B------:R-:W-:Y:S04]  /*1ef60*/  STL [R1+0x28], R0 ;  /* 0x0000280001007387 */ /* 0x000fe80000100800 */
[----:B------:R-:W-:Y:S04]  /*1ef70*/  STL [R1+0x58], RZ ;  /* 0x000058ff01007387 */ /* 0x000fe80000100800 */
[----:B------:R0:W-:Y:S04]  /*1ef80*/  STL [R1+0x44], R4 ;  /* 0x0000440401007387 */ /* 0x0001e80000100800 */
[----:B------:R-:W-:Y:S04]  /*1ef90*/  STL [R1+0x1c], RZ ;  /* 0x00001cff01007387 */ /* 0x000fe80000100800 */
[----:B------:R-:W-:Y:S01]  /*1efa0*/  STL [R1+0x18], RZ ;  /* 0x000018ff01007387 */ /* 0x000fe20000100800 */
[----:B0-----:R-:W-:-:S03]  /*1efb0*/  IADD3 R4, R3, R4, RZ ;  /* 0x0000000403047210 */ /* 0x001fc60007ffe0ff */
[----:B------:R0:W-:Y:S04]  /*1efc0*/  STL [R1+0x24], R0 ;  /* 0x0000240001007387 */ /* 0x0001e80000100800 */
[----:B------:R1:W-:Y:S04]  /*1efd0*/  STL [R1+0x48], R4 ;  /* 0x0000480401007387 */ /* 0x0003e80000100800 */
[----:B------:R1:W-:Y:S01]  /*1efe0*/  STL [R1+0x2c], R2 ;  /* 0x00002c0201007387 */ /* 0x0003e20000100800 */
[----:B0-----:R-:W-:-:S05]  /*1eff0*/  IMAD.IADD R0, R3, 0x1, R7 ;  /* 0x0000000103007824 */ /* 0x001fca00078e0207 */
[----:B------:R1:W-:Y:S02]  /*1f000*/  STL [R1+0x4c], R0 ;  /* 0x00004c0001007387 */ /* 0x0003e40000100800 */
.L_x_582:
[----:B-1----:R-:W2:Y:S01]  /*1f010*/  LDL R0, [R1+0xc] ;  /* 0x00000c0001007983 */ /* 0x002ea20000100800 */
[----:B------:R-:W2:Y:S01]  /*1f020*/  LDC.64 R16, c[0x0][0xc60] ;  /* 0x00031800ff107b82 */ /* 0x000ea20000000a00 */
[----:B------:R-:W-:Y:S05]  /*1f030*/  YIELD ;  /* 0x0000000000007946 */ /* 0x000fea0003800000 */
[----:B------:R-:W-:Y:S01]  /*1f040*/  ULDC.64 UR4, c[0x0][0xa28] ;  /* 0x00028a0000047ab9 */ /* 0x000fe20000000a00 */
[----:B------:R-:W-:Y:S01]  /*1f050*/  ULDC.64 UR6, c[0x0][0xa00] ;  /* 0x0002800000067ab9 */ /* 0x000fe20000000a00 */
[----:B------:R-:W-:Y:S01]  /*1f060*/  ISETP.NE.U32.AND P0, PT, RZ, UR4, PT ;  /* 0x00000004ff007c0c */ /* 0x000fe2000bf05070 */
[----:B--2---:R-:W-:-:S06]  /*1f070*/  IMAD.WIDE R16, R0, 0x4, R16 ;  /* 0x0000000400107825 */ /* 0x004fcc00078e0210 */
[----:B------:R-:W2:Y:S01]  /*1f080*/  LDG.E R16, desc[UR42][R16.64] ;  /* 0x0000002a10107981 */ /* 0x000ea2000c1e1900 */
[----:B------:R-:W-:Y:S01]  /*1f090*/  ISETP.NE.AND.EX P0, PT, RZ, UR5, PT, P0 ;  /* 0x00000005ff007c0c */ /* 0x000fe2000bf05300 */
[----:B0-----:R-:W-:Y:S01]  /*1f0a0*/  IMAD.MOV.U32 R5, RZ, RZ, RZ ;  /* 0x000000ffff057224 */ /* 0x001fe200078e00ff */
[----:B------:R-:W-:-:S04]  /*1f0b0*/  ISETP.NE.U32.AND P1, PT, RZ, UR6, PT ;  /* 0x00000006ff007c0c */ /* 0x000fc8000bf25070 */
[----:B------:R-:W-:Y:S02]  /*1f0c0*/  ISETP.NE.AND.EX P1, PT, RZ, UR7, PT, P1 ;  /* 0x00000007ff007c0c */ /* 0x000fe4000bf25310 */
[----:B------:R-:W-:Y:S01]  /*1f0d0*/  MOV R0, RZ ;  /* 0x000000ff00007202 */ /* 0x000fe20000000f00 */
[----:B------:R-:W-:Y:S01]  /*1f0e0*/  IMAD.MOV.U32 R10, RZ, RZ, RZ ;  /* 0x000000ffff0a7224 */ /* 0x000fe200078e00ff */
[----:B------:R-:W-:Y:S02]  /*1f0f0*/  MOV R9, RZ ;  /* 0x000000ff00097202 */ /* 0x000fe40000000f00 */
[----:B--2---:R-:W-:Y:S02]  /*1f100*/  SHF.R.S32.HI R18, RZ, 0x1f, R16 ;  /* 0x0000001fff127819 */ /* 0x004fe40000011410 */
[----:B------:R-:W-:-:S04]  /*1f110*/  @P0 LEA R2, P2, R16, UR4, 0x2 ;  /* 0x0000000410020c11 */ /* 0x000fc8000f8410ff */
[C---:B------:R-:W-:Y:S01]  /*1f120*/  @P0 LEA.HI.X R3, R16.reuse, UR5, R18, 0x2, P2 ;  /* 0x0000000510030c11 */ /* 0x040fe200090f1412 */
[----:B------:R-:W-:Y:S01]  /*1f130*/  IMAD.SHL.U32 R17, R16, 0x4, RZ ;  /* 0x0000000410117824 */ /* 0x000fe200078e00ff */
[----:B------:R-:W-:-:S03]  /*1f140*/  ULDC.64 UR4, c[0x0][0xa08] ;  /* 0x0002820000047ab9 */ /* 0x000fc60000000a00 */
[----:B------:R0:W5:Y:S02]  /*1f150*/  @P0 LDG.E R5, desc[UR42][R2.64] ;  /* 0x0000002a02050981 */ /* 0x000164000c1e1900 */
[----:B0-----:R-:W-:-:S04]  /*1f160*/  @P1 LEA R2, P0, R16, UR6, 0x2 ;  /* 0x0000000610021c11 */ /* 0x001fc8000f8010ff */
[----:B------:R-:W-:Y:S01]  /*1f170*/  @P1 LEA.HI.X R3, R16, UR7, R18, 0x2, P0 ;  /* 0x0000000710031c11 */ /* 0x000fe200080f1412 */
[----:B------:R-:W-:-:S04]  /*1f180*/  ULDC.64 UR6, c[0x0][0xa10] ;  /* 0x0002840000067ab9 */ /* 0x000fc80000000a00 */
[----:B------:R0:W2:Y:S01]  /*1f190*/  @P1 LDG.E R0, desc[UR42][R2.64] ;  /* 0x0000002a02001981 */ /* 0x0000a2000c1e1900 */
[----:B------:R-:W-:Y:S02]  /*1f1a0*/  ISETP.NE.U32.AND P1, PT, RZ, UR6, PT ;  /* 0x00000006ff007c0c */ /* 0x000fe4000bf25070 */
[----:B------:R-:W-:Y:S02]  /*1f1b0*/  SHF.L.U64.HI R18, R16, 0x2, R18 ;  /* 0x0000000210127819 */ /* 0x000fe40000010212 */
[----:B------:R-:W-:Y:S02]  /*1f1c0*/  ISETP.NE.AND.EX P1, PT, RZ, UR7, PT, P1 ;  /* 0x00000007ff007c0c */ /* 0x000fe4000bf25310 */
[----:B0-----:R-:W-:-:S04]  /*1f1d0*/  IADD3 R2, P0, R17, UR6, RZ ;  /* 0x0000000611027c10 */ /* 0x001fc8000ff1e0ff */
[----:B------:R-:W-:Y:S01]  /*1f1e0*/  IADD3.X R3, R18, UR7, RZ, P0, !PT ;  /* 0x0000000712037c10 */ /* 0x000fe200087fe4ff */
[----:B------:R-:W-:Y:S01]  /*1f1f0*/  ULDC.64 UR6, c[0x0][0xa20] ;  /* 0x0002880000067ab9 */ /* 0x000fe20000000a00 */
[----:B------:R-:W-:-:S05]  /*1f200*/  ISETP.NE.U32.AND P0, PT, RZ, UR4, PT ;  /* 0x00000004ff007c0c */ /* 0x000fca000bf05070 */
[----:B------:R-:W5:Y:S04]  /*1f210*/  @P1 LDG.E R10, desc[UR42][R2.64] ;  /* 0x0000002a020a1981 */ /* 0x000f68000c1e1900 */
[----:B------:R-:W5:Y:S04]  /*1f220*/  @P1 LDG.E R11, desc[UR42][R2.64] ;  /* 0x0000002a020b1981 */ /* 0x000f68000c1e1900 */
[----:B------:R0:W5:Y:S01]  /*1f230*/  @P1 LDG.E R8, desc[UR42][R2.64+0x4] ;  /* 0x0000042a02081981 */ /* 0x000162000c1e1900 */
[----:B------:R-:W-:Y:S02]  /*1f240*/  ISETP.NE.AND.EX P0, PT, RZ, UR5, PT, P0 ;  /* 0x00000005ff007c0c */ /* 0x000fe4000bf05300 */
[----:B0-----:R-:W-:-:S04]  /*1f250*/  IADD3 R2, P2, R17, UR4, RZ ;  /* 0x0000000411027c10 */ /* 0x001fc8000ff5e0ff */
[----:B------:R-:W-:Y:S01]  /*1f260*/  IADD3.X R3, R18, UR5, RZ, P2, !PT ;  /* 0x0000000512037c10 */ /* 0x000fe200097fe4ff */
[----:B------:R-:W-:Y:S01]  /*1f270*/  ULDC.64 UR4, c[0x0][0x3f8] ;  /* 0x0000fe0000047ab9 */ /* 0x000fe20000000a00 */
[----:B------:R-:W-:Y:S01]  /*1f280*/  ISETP.NE.U32.AND P2, PT, RZ, UR6, PT ;  /* 0x00000006ff007c0c */ /* 0x000fe2000bf45070 */
[----:B------:R-:W-:-:S04]  /*1f290*/  UISETP.NE.U32.AND UP0, UPT, UR4, URZ, UPT ;  /* 0x0000003f0400728c */ /* 0x000fc8000bf05070 */
[----:B------:R0:W5:Y:S01]  /*1f2a0*/  @P0 LDG.E R9, desc[UR42][R2.64] ;  /* 0x0000002a02090981 */ /* 0x000162000c1e1900 */
[----:B------:R-:W-:Y:S01]  /*1f2b0*/  ISETP.NE.AND.EX P2, PT, RZ, UR7, PT, P2 ;  /* 0x00000007ff007c0c */ /* 0x000fe2000bf45320 */
[----:B------:R-:W-:Y:S01]  /*1f2c0*/  UISETP.NE.AND.EX UP0, UPT, UR5, URZ, UPT, UP0 ;  /* 0x0000003f0500728c */ /* 0x000fe2000bf05300 */
[----:B------:R-:W-:Y:S02]  /*1f2d0*/  ULDC UR4, c[0x0][0x404] ;  /* 0x0001010000047ab9 */ /* 0x000fe40000000800 */
[----:B------:R-:W-:Y:S01]  /*1f2e0*/  ULDC UR5, c[0x0][0x2e0] ;  /* 0x0000b80000057ab9 */ /* 0x000fe20000000800 */
[----:B------:R-:W-:-:S04]  /*1f2f0*/  USEL UR4, UR4, 0x1, UP0 ;  /* 0x0000000104047887 */ /* 0x000fc80008000000 */
[----:B------:R-:W-:-:S04]  /*1f300*/  UIMAD UR4, UR4, UR5, URZ ;  /* 0x00000005040472a4 */ /* 0x000fc8000f8e023f */
[----:B------:R-:W-:Y:S02]  /*1f310*/  @P2 IADD3 R6, P3, R17, UR6, RZ ;  /* 0x0000000611062c10 */ /* 0x000fe4000ff7e0ff */
[----:B------:R-:W-:Y:S02]  /*1f320*/  IMAD.U32 R4, RZ, RZ, UR4 ;  /* 0x00000004ff047e24 */ /* 0x000fe4000f8e00ff */
[----:B------:R-:W-:-:S05]  /*1f330*/  @P2 IADD3.X R7, R18, UR7, RZ, P3, !PT ;  /* 0x0000000712072c10 */ /* 0x000fca0009ffe4ff */
[----:B------:R0:W5:Y:S01]  /*1f340*/  @P2 LDG.E R4, desc[UR42][R6.64] ;  /* 0x0000002a06042981 */ /* 0x000162000c1e1900 */
[----:B------:R-:W-:-:S03]  /*1f350*/  ULDC UR4, c[0x0][0x338] ;  /* 0x0000ce0000047ab9 */ /* 0x000fc60000000800 */
[----:B--2---:R1:W-:Y:S02]  /*1f360*/  STL [R1+0x38], R0 ;  /* 0x0000380001007387 */ /* 0x0043e40000100800 */
[----:B-1----:R-:W-:Y:S01]  /*1f370*/  IMAD.U32 R0, RZ, RZ, UR4 ;  /* 0x00000004ff007e24 */ /* 0x002fe2000f8e00ff */
[----:B0-----:R-:W-:Y:S06]  /*1f380*/  @P2 BRA `(.L_x_481) ;  /* 0x0000000000102947 */ /* 0x001fec0003800000 */
[----:B------:R-:W-:Y:S05]  /*1f390*/  @!P0 BRA `(.L_x_481) ;  /* 0x00000000000c8947 */ /* 0x000fea0003800000 */
[----:B-----5:R-:W2:Y:S04]  /*1f3a0*/  LDG.E R4, desc[UR42][R2.64] ;  /* 0x0000002a02047981 */ /* 0x020ea8000c1e1900 */
[----:B------:R-:W2:Y:S02]  /*1f3b0*/  LDG.E R2, desc[UR42][R2.64+0x4] ;  /* 0x0000042a02027981 */ /* 0x000ea4000c1e1900 */
[----:B--2---:R-:W-:-:S07]  /*1f3c0*/  IADD3 R4, -R4, R2, RZ ;  /* 0x0000000204047210 */ /* 0x004fce0007ffe1ff */
.L_x_481:
[----:B-----5:R-:W-:Y:S01]  /*1f3d0*/  @P1 IMAD.IADD R0, R8, 0x1, -R11 ;  /* 0x0000000108001824 */ /* 0x020fe200078e0a0b */
[----:B------:R-:W-:Y:S01]  /*1f3e0*/  BSSY B0, `(.L_x_482) ;  /* 0x0000135000007945 */ /* 0x000fe20003800000 */
[----:B------:R-:W-:-:S05]  /*1f3f0*/  IMAD.IADD R4, R4, 0x1, -R5 ;  /* 0x0000000104047824 */ /* 0x000fca00078e0a05 */
[----:B------:R-:W-:-:S05]  /*1f400*/  IADD3 R19, R4, R0, RZ ;  /* 0x0000000004137210 */ /* 0x000fca0007ffe0ff */
[----:B------:R-:W-:-:S05]  /*1f410*/  VIADD R2, R19, 0x7f ;  /* 0x0000007f13027836 */ /* 0x000fca0000000000 */
[----:B------:R-:W-:-:S04]  /*1f420*/  SHF.R.S32.HI R3, RZ, 0x1f, R2 ;  /* 0x0000001fff037819 */ /* 0x000fc80000011402 */
[----:B------:R-:W-:Y:S01]  /*1f430*/  LEA.HI R6, R3, R2, RZ, 0x7 ;  /* 0x0000000203067211 */ /* 0x000fe200078f38ff */
[----:B------:R-:W-:-:S03]  /*1f440*/  IMAD.MOV R3, RZ, RZ, -R4 ;  /* 0x000000ffff037224 */ /* 0x000fc600078e0a04 */
[----:B------:R-:W-:Y:S01]  /*1f450*/  LOP3.LUT R2, R6, 0xffffff80, RZ, 0xc0, !PT ;  /* 0xffffff8006027812 */ /* 0x000fe200078ec0ff */
[----:B------:R0:W-:Y:S01]  /*1f460*/  STL [R1+0x20], R6 ;  /* 0x0000200601007387 */ /* 0x0001e20000100800 */
[----:B------:R-:W-:Y:S02]  /*1f470*/  VIMNMX R3, RZ, R3, !PT ;  /* 0x00000003ff037248 */ /* 0x000fe40007fe0100 */
[----:B------:R-:W-:-:S04]  /*1f480*/  VIADDMNMX R0, R2, -R4, R0, PT ;  /* 0x8000000402007246 */ /* 0x000fc80003800100 */
[----:B------:R-:W-:Y:S02]  /*1f490*/  ISETP.GT.AND P0, PT, R0, R3, PT ;  /* 0x000000030000720c */ /* 0x000fe40003f04270 */
[----:B------:R-:W-:-:S05]  /*1f4a0*/  SHF.R.U32.HI R3, RZ, 0x7, R3 ;  /* 0x00000007ff037819 */ /* 0x000fca0000011603 */
[----:B------:R-:W-:-:S06]  /*1f4b0*/  IMAD.MOV.U32 R8, RZ, RZ, R3 ;  /* 0x000000ffff087224 */ /* 0x000fcc00078e0003 */
[----:B------:R-:W-:-:S04]  /*1f4c0*/  @P0 IADD3 R0, R0, 0x7f, RZ ;  /* 0x0000007f00000810 */ /* 0x000fc80007ffe0ff */
[----:B------:R-:W-:-:S04]  /*1f4d0*/  @P0 SHF.R.S32.HI R2, RZ, 0x1f, R0 ;  /* 0x0000001fff020819 */ /* 0x000fc80000011400 */
[----:B------:R-:W-:-:S04]  /*1f4e0*/  @P0 LEA.HI R0, R2, R0, RZ, 0x7 ;  /* 0x0000000002000211 */ /* 0x000fc800078f38ff */
[----:B------:R-:W-:Y:S01]  /*1f4f0*/  @P0 SHF.R.S32.HI R8, RZ, 0x7, R0 ;  /* 0x00000007ff080819 */ /* 0x000fe20000011400 */
[----:B------:R-:W-:Y:S01]  /*1f500*/  IMAD.IADD R0, R9, 0x1, R5 ;  /* 0x0000000109007824 */ /* 0x000fe200078e0205 */
[----:B------:R-:W-:Y:S02]  /*1f510*/  PLOP3.LUT P0, PT, PT, PT, PT, 0x80, 0x0 ;  /* 0x000000000000781c */ /* 0x000fe40003f0f070 */
[----:B------:R-:W-:Y:S02]  /*1f520*/  ISETP.GT.AND P2, PT, R8, R3, PT ;  /* 0x000000030800720c */ /* 0x000fe40003f44270 */
[----:B------:R0:W-:Y:S11]  /*1f530*/  STL [R1+0x3c], R0 ;  /* 0x00003c0001007387 */ /* 0x0001f60000100800 */
[----:B0-----:R-:W-:Y:S05]  /*1f540*/  @!P2 BRA `(.L_x_483) ;  /* 0x000000100078a947 */ /* 0x001fea0003800000 */
[----:B------:R-:W2:Y:S01]  /*1f550*/  LDL R6, [R1+0x8] ;  /* 0x0000080001067983 */ /* 0x000ea20000100800 */
[----:B------:R-:W0:Y:S01]  /*1f560*/  LDC R0, c[0x0][0x428] ;  /* 0x00010a00ff007b82 */ /* 0x000e220000000800 */
[----:B------:R-:W-:Y:S01]  /*1f570*/  UMOV UR4, 0xffffffff ;  /* 0xffffffff00047882 */ /* 0x000fe20000000000 */
[----:B0-----:R-:W-:-:S13]  /*1f580*/  ISETP.NE.AND P0, PT, R0, 0x1, PT ;  /* 0x000000010000780c */ /* 0x001fda0003f05270 */
[----:B------:R-:W2:Y:S08]  /*1f590*/  @P0 LDC R0, c[0x0][0x42c] ;  /* 0x00010b00ff000b82 */ /* 0x000eb00000000800 */
[----:B------:R-:W0:Y:S01]  /*1f5a0*/  @P0 LDC R4, c[0x0][0x430] ;  /* 0x00010c00ff040b82 */ /* 0x000e220000000800 */
[----:B--2---:R-:W-:Y:S01]  /*1f5b0*/  @P0 IMAD.HI.U32 R0, R6, R0, RZ ;  /* 0x0000000006000227 */ /* 0x004fe200078e00ff */
[----:B------:R-:W-:-:S04]  /*1f5c0*/  MOV R2, R6 ;  /* 0x0000000600027202 */ /* 0x000fc80000000f00 */
[----:B0-----:R-:W-:Y:S02]  /*1f5d0*/  @P0 SHF.R.U32.HI R2, RZ, R4, R0 ;  /* 0x00000004ff020219 */ /* 0x001fe40000011600 */
[----:B------:R-:W-:Y:S01]  /*1f5e0*/  SEL R0, R16, RZ, !P1 ;  /* 0x000000ff10007207 */ /* 0x000fe20004800000 */
[----:B------:R-:W-:Y:S06]  /*1f5f0*/  BRA.DIV UR4, `(.L_x_484) ;  /* 0x0000008204cc7947 */ /* 0x000fec000b800000 */
[----:B------:R-:W0:Y:S02]  /*1f600*/  S2R R4, SR_TID.X ;  /* 0x0000000000047919 */ /* 0x000e240000002100 */
[----:B0-----:R-:W-:-:S04]  /*1f610*/  SHF.R.U32.HI R4, RZ, 0x5, R4 ;  /* 0x00000005ff047819 */ /* 0x001fc80000011604 */
[----:B------:R-:W-:-:S05]  /*1f620*/  LOP3.LUT R4, R4, 0x3, RZ, 0xc0, !PT ;  /* 0x0000000304047812 */ /* 0x000fca00078ec0ff */
[----:B------:R0:W1:Y:S02]  /*1f630*/  SHFL.IDX PT, R14, R4, RZ, 0x1f ;  /* 0x00001fff040e7589 */ /* 0x00006400000e0000 */
.L_x_697:
[----:B-1----:R-:W-:Y:S02]  /*1f640*/  ISETP.NE.AND P0, PT, R14, RZ, PT ;  /* 0x000000ff0e00720c */ /* 0x002fe40003f05270 */
[----:B------:R-:W-:-:S11]  /*1f650*/  PLOP3.LUT P6, PT, PT, PT, PT, 0x8, 0x0 ;  /* 0x000000000000781c */ /* 0x000fd60003fce170 */
[----:B------:R-:W-:Y:S05]  /*1f660*/  @P0 BRA `(.L_x_485) ;  /* 0x00000000000c0947 */ /* 0x000fea0003800000 */
[----:B------:R-:W-:-:S03]  /*1f670*/  UMOV UR4, 0xffffffff ;  /* 0xffffffff00047882 */ /* 0x000fc60000000000 */
[----:B------:R-:W-:Y:S05]  /*1f680*/  BRA.DIV UR4, `(.L_x_486) ;  /* 0x0000008204dc7947 */ /* 0x000fea000b800000 */
[----:B------:R-:W-:-:S13]  /*1f690*/  ELECT P6, URZ, PT ;  /* 0x00000000003f782f */ /* 0x000fda00038c0000 */
.L_x_485:
[----:B0-----:R-:W2:Y:S01]  /*1f6a0*/  LDL R4, [R1+0x58] ;  /* 0x0000580001047983 */ /* 0x001ea20000100800 */
[----:B------:R-:W-:Y:S01]  /*1f6b0*/  BSSY B1, `(.L_x_487) ;  /* 0x000000b000017945 */ /* 0x000fe20003800000 */
[----:B------:R-:W0:Y:S01]  /*1f6c0*/  S2R R11, SR_CgaCtaId ;  /* 0x00000000000b7919 */ /* 0x000e220000008800 */
[----:B--2---:R-:W-:-:S05]  /*1f6d0*/  VIADD R4, R4, 0x1 ;  /* 0x0000000104047836 */ /* 0x004fca0000000000 */
[----:B------:R-:W-:-:S04]  /*1f6e0*/  LEA.HI R5, R4, R4, RZ, 0x1 ;  /* 0x0000000404057211 */ /* 0x000fc800078f08ff */
[----:B------:R-:W-:-:S05]  /*1f6f0*/  LOP3.LUT R5, R5, 0xfffffffe, RZ, 0xc0, !PT ;  /* 0xfffffffe05057812 */ /* 0x000fca00078ec0ff */
[----:B------:R-:W-:Y:S01]  /*1f700*/  IMAD.IADD R4, R4, 0x1, -R5 ;  /* 0x0000000104047824 */ /* 0x000fe200078e0a05 */
[----:B------:R-:W-:-:S04]  /*1f710*/  MOV R5, 0x400 ;  /* 0x0000040000057802 */ /* 0x000fc80000000f00 */
[----:B0-----:R-:W-:Y:S02]  /*1f720*/  LEA R11, R11, R5, 0x18 ;  /* 0x000000050b0b7211 */ /* 0x001fe400078ec0ff */
[----:B------:R-:W-:-:S04]  /*1f730*/  SHF.L.U32 R4, R4, 0x1f, RZ ;  /* 0x0000001f04047819 */ /* 0x000fc800000006ff */
[----:B------:R-:W0:Y:S02]  /*1f740*/  SYNCS.PHASECHK.TRANS64.TRYWAIT P0, [R11+URZ+0x38820], R4 ;  /* 0x038820040b0075a7 */ /* 0x000e24000800017f */
[----:B0-----:R-:W-:Y:S05]  /*1f750*/  @!P0 BRA `(.L_x_488) ;  /* 0x0000008000c88947 */ /* 0x001fea0003800000 */
.L_x_700:
[----:B------:R-:W-:Y:S05]  /*1f760*/  BSYNC B1 ;  /* 0x0000000000017941 */ /* 0x000fea0003800000 */
.L_x_487:
[----:B------:R-:W-:Y:S04]  /*1f770*/  BSSY B1, `(.L_x_489) ;  /* 0x000006f000017945 */ /* 0x000fe80003800000 */
[----:B------:R-:W-:Y:S05]  /*1f780*/  @!P6 BRA `(.L_x_490) ;  /* 0x0000000400b4e947 */ /* 0x000fea0003800000 */
[----:B------:R-:W2:Y:S04]  /*1f790*/  LDL R7, [R1+0x1c] ;  /* 0x00001c0001077983 */ /* 0x000ea80000100800 */
[----:B------:R-:W3:Y:S01]  /*1f7a0*/  LDL R6, [R1+0x28] ;  /* 0x0000280001067983 */ /* 0x000ee20000100800 */
[----:B------:R-:W1:Y:S01]  /*1f7b0*/  S2R R5, SR_TID.X ;  /* 0x0000000000057919 */ /* 0x000e620000002100 */
[----:B------:R-:W-:Y:S01]  /*1f7c0*/  BSSY B2, `(.L_x_491) ;  /* 0x0000007000027945 */ /* 0x000fe20003800000 */
[----:B-1----:R-:W-:-:S04]  /*1f7d0*/  LOP3.LUT R5, R5, 0x7f, RZ, 0xc0, !PT ;  /* 0x0000007f05057812 */ /* 0x002fc800078ec0ff */
[----:B------:R-:W-:Y:S02]  /*1f7e0*/  ISETP.NE.AND P1, PT, R5, RZ, PT ;  /* 0x000000ff0500720c */ /* 0x000fe40003f25270 */
[----:B--2---:R-:W-:Y:S02]  /*1f7f0*/  LEA R7, R7, R11, 0x3 ;  /* 0x0000000b07077211 */ /* 0x004fe400078e18ff */
[----:B---3--:R-:W-:-:S04]  /*1f800*/  SHF.L.U32 R12, R6, 0x1f, RZ ;  /* 0x0000001f060c7819 */ /* 0x008fc800000006ff */
[----:B------:R-:W1:Y:S02]  /*1f810*/  SYNCS.PHASECHK.TRANS64.TRYWAIT P0, [R7+URZ+0x388a0], R12 ;  /* 0x0388a00c070075a7 */ /* 0x000e64000800017f */
[----:B-1----:R-:W-:Y:S05]  /*1f820*/  @!P0 BRA `(.L_x_492) ;  /* 0x0000008000a88947 */ /* 0x002fea0003800000 */
.L_x_701:
[----:B------:R-:W-:Y:S05]  /*1f830*/  BSYNC B2 ;  /* 0x0000000000027941 */ /* 0x000fea0003800000 */
.L_x_491:
[----:B------:R-:W-:Y:S04]  /*1f840*/  BSSY B2, `(.L_x_493) ;  /* 0x0000009000027945 */ /* 0x000fe80003800000 */
[----:B------:R-:W-:Y:S05]  /*1f850*/  @P1 BRA `(.L_x_494) ;  /* 0x00000000001c1947 */ /* 0x000fea0003800000 */
[----:B0-----:R-:W0:Y:S02]  /*1f860*/  S2R R4, SR_TID.X ;  /* 0x0000000000047919 */ /* 0x001e240000002100 */
[----:B0-----:R-:W-:Y:S01]  /*1f870*/  LOP3.LUT R5, R4, 0x1f, RZ, 0xc0, !PT ;  /* 0x0000001f04057812 */ /* 0x001fe200078ec0ff */
[----:B------:R-:W-:-:S03]  /*1f880*/  IMAD.MOV.U32 R4, RZ, RZ, 0x8000 ;  /* 0x00008000ff047424 */ /* 0x000fc600078e00ff */
[----:B------:R-:W-:Y:S01]  /*1f890*/  ISETP.NE.AND P0, PT, R5, RZ, PT ;  /* 0x000000ff0500720c */ /* 0x000fe20003f05270 */
[----:B------:R2:W-:-:S12]  /*1f8a0*/  SYNCS.ARRIVE.TRANS64 RZ, [R7+URZ+0x38890], R4 ;  /* 0x0388900407ff79a7 */ /* 0x0005d8000800003f */
[----:B--2---:R-:W-:Y:S05]  /*1f8b0*/  @!P0 BRA `(.L_x_494) ;  /* 0x0000000000048947 */ /* 0x004fea0003800000 */
[----:B------:R-:W-:Y:S01]  /*1f8c0*/  BPT.TRAP 0x1 ;  /* 0x000000040000795c */ /* 0x000fe20000300000 */
.L_x_494:
[----:B------:R-:W-:Y:S05]  /*1f8d0*/  BSYNC B2 ;  /* 0x0000000000027941 */ /* 0x000fea0003800000 */
.L_x_493:
[----:B0-----:R-:W2:Y:S01]  /*1f8e0*/  LDL R4, [R1+0x1c] ;  /* 0x00001c0001047983 */ /* 0x001ea20000100800 */
[----:B------:R-:W-:Y:S01]  /*1f8f0*/  IMAD.MOV.U32 R15, RZ, RZ, RZ ;  /* 0x000000ffff0f7224 */ /* 0x000fe200078e00ff */
[----:B------:R-:W-:Y:S01]  /*1f900*/  LEA R5, R8, R10, 0x7 ;  /* 0x0000000a08057211 */ /* 0x000fe200078e38ff */
[----:B------:R-:W-:Y:S01]  /*1f910*/  UIADD3 UR4, UP0, UR44, 0x570, URZ ;  /* 0x000005702c047890 */ /* 0x000fe2000ff1e03f */
[----:B------:R-:W-:Y:S01]  /*1f920*/  PLOP3.LUT P0, PT, PT, PT, PT, 0x80, 0x0 ;  /* 0x000000000000781c */ /* 0x000fe20003f0f070 */
[----:B------:R-:W-:Y:S01]  /*1f930*/  UMOV UR6, 0x0 ;  /* 0x0000000000067882 */ /* 0x000fe20000000000 */
[----:B------:R-:W-:Y:S01]  /*1f940*/  R2UR UR10, R15 ;  /* 0x000000000f0a72ca */ /* 0x000fe200000e0000 */
[----:B------:R-:W-:Y:S01]  /*1f950*/  VIADD R5, R5, 0xffffff80 ;  /* 0xffffff8005057836 */ /* 0x000fe20000000000 */
[----:B------:R-:W-:Y:S01]  /*1f960*/  UIADD3.X UR5, URZ, UR45, URZ, UP0, !UPT ;  /* 0x0000002d3f057290 */ /* 0x000fe200087fe43f */
[----:B------:R-:W-:Y:S01]  /*1f970*/  UMOV UR7, 0x12f00000 ;  /* 0x12f0000000077882 */ /* 0x000fe20000000000 */
[----:B--2---:R-:W-:Y:S01]  /*1f980*/  IMAD R9, R4, 0x8000, R11 ;  /* 0x0000800004097824 */ /* 0x004fe200078e020b */
[----:B------:R-:W-:-:S03]  /*1f990*/  IADD3 R4, R7, 0x38890, RZ ;  /* 0x0003889007047810 */ /* 0x000fc60007ffe0ff */
[----:B------:R-:W-:-:S07]  /*1f9a0*/  VIADD R6, R9, 0x28400 ;  /* 0x0002840009067836 */ /* 0x000fce0000000000 */
.L_x_495:
[----:B------:R-:W-:-:S13]  /*1f9b0*/  @P0 ELECT P2, URZ, PT ;  /* 0x00000000003f082f */ /* 0x000fda0003840000 */
[----:B------:R-:W-:Y:S02]  /*1f9c0*/  @P2 R2UR UR13, R0 ;  /* 0x00000000000d22ca */ /* 0x000fe400000e0000 */
[----:B------:R-:W-:Y:S02]  /*1f9d0*/  @P2 R2UR UR12, R2 ;  /* 0x00000000020c22ca */ /* 0x000fe400000e0000 */
[----:B------:R-:W-:Y:S02]  /*1f9e0*/  @P2 R2UR UR11, R5 ;  /* 0x00000000050b22ca */ /* 0x000fe400000e0000 */
[----:B------:R-:W-:Y:S02]  /*1f9f0*/  @P2 R2UR UR9, R4 ;  /* 0x00000000040922ca */ /* 0x000fe400000e0000 */
[----:B------:R-:W-:Y:S02]  /*1fa00*/  @P2 R2UR UR8, R6 ;  /* 0x00000000060822ca */ /* 0x000fe400000e0000 */
[----:B------:R-:W-:-:S02]  /*1fa10*/  @P2 PLOP3.LUT P0, PT, P2, PT, PT, 0x8, 0x0 ;  /* 0x000000000000281c */ /* 0x000fc4000170e170 */
[----:B------:R-:W-:-:S09]  /*1fa20*/  PLOP3.LUT P2, PT, PT, PT, PT, 0x8, 0x0 ;  /* 0x000000000000781c */ /* 0x000fd20003f4e170 */
[----:B------:R0:W-:Y:S02]  /*1fa30*/  UTMALDG.4D [UR8], [UR4], desc[UR6] ;  /* 0x00000608040075b4 */ /* 0x0001e40008019000 */
[----:B0-----:R-:W-:Y:S05]  /*1fa40*/  @P0 BRA.U.ANY `(.L_x_495) ;  /* 0xfffffffd00d80947 */ /* 0x001fea000393ffff */
[----:B------:R-:W-:Y:S01]  /*1fa50*/  IMAD.MOV.U32 R14, RZ, RZ, 0x80 ;  /* 0x00000080ff0e7424 */ /* 0x000fe200078e00ff */
[----:B------:R-:W-:Y:S01]  /*1fa60*/  PLOP3.LUT P0, PT, PT, PT, PT, 0x80, 0x0 ;  /* 0x000000000000781c */ /* 0x000fe20003f0f070 */
[----:B------:R-:W-:Y:S01]  /*1fa70*/  UMOV UR6, 0x0 ;  /* 0x0000000000067882 */ /* 0x000fe20000000000 */
[----:B------:R-:W-:Y:S01]  /*1fa80*/  IADD3 R6, R9, 0x2c400, RZ ;  /* 0x0002c40009067810 */ /* 0x000fe20007ffe0ff */
[----:B------:R-:W-:Y:S01]  /*1fa90*/  UMOV UR7, 0x12f00000 ;  /* 0x12f0000000077882 */ /* 0x000fe20000000000 */
[----:B------:R-:W-:-:S15]  /*1faa0*/  R2UR UR10, R14 ;  /* 0x000000000e0a72ca */ /* 0x000fde00000e0000 */
.L_x_496:
        /* <DEDUP_REMOVED lines=10> */
[----:B------:R-:W0:Y:S01]  /*1fb50*/  SYNCS.PHASECHK.TRANS64.TRYWAIT P0, [R7+URZ+0x388c0], R12 ;  /* 0x0388c00c070075a7 */ /* 0x000e22000800017f */
[----:B------:R-:W-:Y:S04]  /*1fb60*/  BSSY B2, `(.L_x_497) ;  /* 0x0000002000027945 */ /* 0x000fe80003800000 */
[----:B0-----:R-:W-:Y:S05]  /*1fb70*/  @!P0 BRA `(.L_x_498) ;  /* 0x0000007c00e88947 */ /* 0x001fea0003800000 */
.L_x_702:
[----:B------:R-:W-:Y:S05]  /*1fb80*/  BSYNC B2 ;  /* 0x0000000000027941 */ /* 0x000fea0003800000 */
.L_x_497:
[----:B------:R-:W-:Y:S01]  /*1fb90*/  BSSY B2, `(.L_x_499) ;  /* 0x000000b000027945 */ /* 0x000fe20003800000 */
[----:B01----:R-:W-:Y:S02]  /*1fba0*/  IMAD.MOV.U32 R12, RZ, RZ, 0x0 ;  /* 0x00000000ff0c7424 */ /* 0x003fe400078e00ff */
[----:B------:R-:W-:Y:S01]  /*1fbb0*/  IMAD.MOV.U32 R13, RZ, RZ, 0x12f00000 ;  /* 0x12f00000ff0d7424 */ /* 0x000fe200078e00ff */
[----:B------:R-:W-:Y:S06]  /*1fbc0*/  @P1 BRA `(.L_x_500) ;  /* 0x00000000001c1947 */ /* 0x000fec0003800000 */
[----:B------:R-:W0:Y:S02]  /*1fbd0*/  S2R R4, SR_TID.X ;  /* 0x0000000000047919 */ /* 0x000e240000002100 */
[----:B0-----:R-:W-:Y:S02]  /*1fbe0*/  LOP3.LUT R6, R4, 0x1f, RZ, 0xc0, !PT ;  /* 0x0000001f04067812 */ /* 0x001fe400078ec0ff */
[----:B------:R-:W-:Y:S02]  /*1fbf0*/  MOV R4, 0x8000 ;  /* 0x0000800000047802 */ /* 0x000fe40000000f00 */
[----:B------:R-:W-:Y:S02]  /*1fc00*/  ISETP.NE.AND P0, PT, R6, RZ, PT ;  /* 0x000000ff0600720c */ /* 0x000fe40003f05270 */
[----:B------:R0:W-:Y:S11]  /*1fc10*/  SYNCS.ARRIVE.TRANS64 RZ, [R7+URZ+0x388b0], R4 ;  /* 0x0388b00407ff79a7 */ /* 0x0001f6000800003f */
[----:B0-----:R-:W-:Y:S05]  /*1fc20*/  @!P0 BRA `(.L_x_500) ;  /* 0x0000000000048947 */ /* 0x001fea0003800000 */
[----:B------:R-:W-:Y:S01]  /*1fc30*/  BPT.TRAP 0x1 ;  /* 0x000000040000795c */ /* 0x000fe20000300000 */
.L_x_500:
[----:B------:R-:W-:Y:S05]  /*1fc40*/  BSYNC B2 ;  /* 0x0000000000027941 */ /* 0x000fea0003800000 */
.L_x_499:
[----:B------:R-:W-:Y:S01]  /*1fc50*/  R2UR UR10, R15 ;  /* 0x000000000f0a72ca */ /* 0x000fe200000e0000 */
[----:B------:R-:W-:Y:S01]  /*1fc60*/  UIADD3 UR4, UP0, UR44, 0x670, URZ ;  /* 0x000006702c047890 */ /* 0x000fe2000ff1e03f */
[----:B------:R-:W-:Y:S01]  /*1fc70*/  R2UR UR6, R12 ;  /* 0x000000000c0672ca */ /* 0x000fe200000e0000 */
[----:B------:R-:W-:Y:S01]  /*1fc80*/  VIADD R4, R7, 0x388b0 ;  /* 0x000388b007047836 */ /* 0x000fe20000000000 */
[----:B------:R-:W-:Y:S01]  /*1fc90*/  R2UR UR7, R13 ;  /* 0x000000000d0772ca */ /* 0x000fe200000e0000 */
[----:B------:R-:W-:Y:S01]  /*1fca0*/  VIADD R6, R9, 0x10400 ;  /* 0x0001040009067836 */ /* 0x000fe20000000000 */
[----:B------:R-:W-:Y:S01]  /*1fcb0*/  PLOP3.LUT P0, PT, PT, PT, PT, 0x80, 0x0 ;  /* 0x000000000000781c */ /* 0x000fe20003f0f070 */
[----:B------:R-:W-:-:S12]  /*1fcc0*/  UIADD3.X UR5, URZ, UR45, URZ, UP0, !UPT ;  /* 0x0000002d3f057290 */ /* 0x000fd800087fe43f */
.L_x_501:
        /* <DEDUP_REMOVED lines=10> */
[----:B------:R-:W-:Y:S02]  /*1fd70*/  R2UR UR10, R14 ;  /* 0x000000000e0a72ca */ /* 0x000fe400000e0000 */
[----:B------:R-:W-:Y:S02]  /*1fd80*/  R2UR UR6, R12 ;  /* 0x000000000c0672ca */ /* 0x000fe400000e0000 */
[----:B------:R-:W-:Y:S02]  /*1fd90*/  R2UR UR7, R13 ;  /* 0x000000000d0772ca */ /* 0x000fe400000e0000 */
[----:B------:R-:W-:Y:S02]  /*1fda0*/  PLOP3.LUT P0, PT, PT, PT, PT, 0x80, 0x0 ;  /* 0x000000000000781c */ /* 0x000fe40003f0f070 */
[----:B------:R-:W-:-:S11]  /*1fdb0*/  IADD3 R6, R9, 0x14400, RZ ;  /* 0x0001440009067810 */ /* 0x000fd60007ffe0ff */
.L_x_502:
        /* <DEDUP_REMOVED lines=9> */
[----:B-1----:R-:W-:Y:S05]  /*1fe50*/  @P0 BRA.U.ANY `(.L_x_502) ;  /* 0xfffffffd00d80947 */ /* 0x002fea000393ffff */
.L_x_490:
[----:B------:R-:W-:Y:S05]  /*1fe60*/  BSYNC B1 ;  /* 0x0000000000017941 */ /* 0x000fea0003800000 */
.L_x_489:
[----:B------:R-:W0:Y:S04]  /*1fe70*/  LDL.LU R9, [R1+0x1c] ;  /* 0x00001c0001097983 */ /* 0x000e280000300800 */
[----:B------:R-:W2:Y:S01]  /*1fe80*/  LDL.LU R7, [R1+0x28] ;  /* 0x0000280001077983 */ /* 0x000ea20000300800 */
[----:B------:R-:W-:Y:S01]  /*1fe90*/  PLOP3.LUT P0, PT, PT, PT, PT, 0x8, 0x0 ;  /* 0x000000000000781c */ /* 0x000fe20003f0e170 */
[----:B0-----:R-:W-:-:S05]  /*1fea0*/  VIADD R4, R9, 0x1 ;  /* 0x0000000109047836 */ /* 0x001fca0000000000 */
[----:B------:R-:W-:-:S04]  /*1feb0*/  ISETP.NE.AND P1, PT, R4, 0x2, PT ;  /* 0x000000020400780c */ /* 0x000fc80003f25270 */
[----:B------:R-:W-:Y:S02]  /*1fec0*/  SEL R5, RZ, 0x1, P1 ;  /* 0x00000001ff057807 */ /* 0x000fe40000800000 */
[----:B------:R-:W-:Y:S02]  /*1fed0*/  SEL R4, R4, RZ, P1 ;  /* 0x000000ff04047207 */ /* 0x000fe40000800000 */
[----:B--2---:R-:W-:Y:S01]  /*1fee0*/  LOP3.LUT R7, R7, R5, RZ, 0x3c, !PT ;  /* 0x0000000507077212 */ /* 0x004fe200078e3cff */
[----:B------:R-:W-:-:S04]  /*1fef0*/  VIADD R5, R8, 0xfffffffe ;  /* 0xfffffffe08057836 */ /* 0x000fc80000000000 */
[----:B------:R0:W-:Y:S01]  /*1ff00*/  STL [R1+0x28], R7 ;  /* 0x0000280701007387 */ /* 0x0001e20000100800 */
[----:B------:R-:W-:-:S03]  /*1ff10*/  ISETP.GE.AND P2, PT, R5, R3, PT ;  /* 0x000000030500720c */ /* 0x000fc60003f46270 */
[----:B------:R0:W-:Y:S10]  /*1ff20*/  STL [R1+0x1c], R4 ;  /* 0x00001c0401007387 */ /* 0x0001f40000100800 */
[----:B0-----:R-:W-:Y:S05]  /*1ff30*/  @!P2 BRA `(.L_x_483) ;  /* 0x0000000400fca947 */ /* 0x001fea0003800000 */
[C---:B------:R-:W-:Y:S01]  /*1ff40*/  LEA R10, R8.reuse, R10, 0x7 ;  /* 0x0000000a080a7211 */ /* 0x040fe200078e38ff */
[----:B------:R-:W-:-:S04]  /*1ff50*/  VIADD R9, R8, 0xffffffff ;  /* 0xffffffff08097836 */ /* 0x000fc80000000000 */
[----:B------:R-:W-:-:S07]  /*1ff60*/  VIADD R8, R10, 0xffffff00 ;  /* 0xffffff000a087836 */ /* 0x000fce0000000000 */
.L_x_517:
[----:B------:R-:W-:Y:S05]  /*1ff70*/  YIELD ;  /* 0x0000000000007946 */ /* 0x000fea0003800000 */
[----:B------:R-:W-:Y:S04]  /*1ff80*/  BSSY B1, `(.L_x_503) ;  /* 0x000006d000017945 */ /* 0x000fe80003800000 */
[----:B0-----:R-:W-:Y:S05]  /*1ff90*/  @!P6 BRA `(.L_x_504) ;  /* 0x0000000400ace947 */ /* 0x001fea0003800000 */
[----:B------:R-:W2:Y:S04]  /*1ffa0*/  LDL R6, [R1+0x1c] ;  /* 0x00001c0001067983 */ /* 0x000ea80000100800 */
[----:B------:R-:W3:Y:S01]  /*1ffb0*/  LDL R5, [R1+0x28] ;  /* 0x0000280001057983 */ /* 0x000ee20000100800 */
[----:B------:R-:W0:Y:S01]  /*1ffc0*/  S2R R4, SR_TID.X ;  /* 0x0000000000047919 */ /* 0x000e220000002100 */
[----:B------:R-:W-:Y:S01]  /*1ffd0*/  BSSY B2, `(.L_x_505) ;  /* 0x0000007000027945 */ /* 0x000fe20003800000 */
[----:B0-----:R-:W-:-:S04]  /*1ffe0*/  LOP3.LUT R4, R4, 0x7f, RZ, 0xc0, !PT ;  /* 0x0000007f04047812 */ /* 0x001fc800078ec0ff */
[----:B------:R-:W-:Y:S02]  /*1fff0*/  ISETP.NE.AND P2, PT, R4, RZ, PT ;  /* 0x000000ff0400720c */ /* 0x000fe40003f45270 */
[----:B--2---:R-:W-:Y:S02]  /*20000*/  LEA R7, R6, R11, 0x3 ;  /* 0x0000000b06077211 */ /* 0x004fe400078e18ff */
[----:B---3--:R-:W-:-:S04]  /*20010*/  SHF.L.U32 R6, R5, 0x1f, RZ ;  /* 0x0000001f05067819 */ /* 0x008fc800000006ff */
[----:B------:R-:W0:Y:S02]  /*20020*/  SYNCS.PHASECHK.TRANS64.TRYWAIT P1, [R7+URZ+0x388a0], R6 ;  /* 0x0388a006070075a7 */ /* 0x000e24000802017f */
[----:B0-----:R-:W-:Y:S05]  /*20030*/  @!P1 BRA `(.L_x_506) ;  /* 0x0000007800cc9947 */ /* 0x001fea0003800000 */
.L_x_703:
[----:B------:R-:W-:Y:S05]  /*20040*/  BSYNC B2 ;  /* 0x0000000000027941 */ /* 0x000fea0003800000 */
.L_x_505:
[----:B------:R-:W-:Y:S04]  /*20050*/  BSSY B2, `(.L_x_507) ;  /* 0x0000009000027945 */ /* 0x000fe80003800000 */
[----:B------:R-:W-:Y:S05]  /*20060*/  @P2 BRA `(.L_x_508) ;  /* 0x00000000001c2947 */ /* 0x000fea0003800000 */
[----:B------:R-:W1:Y:S02]  /*20070*/  S2R R4, SR_TID.X ;  /* 0x0000000000047919 */ /* 0x000e640000002100 */
[----:B-1----:R-:W-:Y:S01]  /*20080*/  LOP3.LUT R5, R4, 0x1f, RZ, 0xc0, !PT ;  /* 0x0000001f04057812 */ /* 0x002fe200078ec0ff */
[----:B------:R-:W-:-:S03]  /*20090*/  IMAD.MOV.U32 R4, RZ, RZ, 0x8000 ;  /* 0x00008000ff047424 */ /* 0x000fc600078e00ff */
[----:B------:R-:W-:Y:S01]  /*200a0*/  ISETP.NE.AND P1, PT, R5, RZ, PT ;  /* 0x000000ff0500720c */ /* 0x000fe20003f25270 */
[----:B------:R1:W-:-:S12]  /*200b0*/  SYNCS.ARRIVE.TRANS64 RZ, [R7+URZ+0x38890], R4 ;  /* 0x0388900407ff79a7 */ /* 0x0003d8000800003f */
[----:B-1----:R-:W-:Y:S05]  /*200c0*/  @!P1 BRA `(.L_x_508) ;  /* 0x0000000000049947 */ /* 0x002fea0003800000 */
[----:B------:R-:W-:Y:S01]  /*200d0*/  BPT.TRAP 0x1 ;  /* 0x000000040000795c */ /* 0x000fe20000300000 */
.L_x_508:
[----:B------:R-:W-:Y:S05]  /*200e0*/  BSYNC B2 ;  /* 0x0000000000027941 */ /* 0x000fea0003800000 */
.L_x_507:
[----:B------:R-:W2:Y:S01]  /*200f0*/  LDL R4, [R1+0x1c] ;  /* 0x00001c0001047983 */ /* 0x000ea20000100800 */
[----:B------:R-:W-:Y:S01]  /*20100*/  IMAD.MOV.U32 R14, RZ, RZ, RZ ;  /* 0x000000ffff0e7224 */ /* 0x000fe200078e00ff */
[----:B------:R-:W-:Y:S01]  /*20110*/  UIADD3 UR4, UP0, UR44, 0x570, URZ ;  /* 0x000005702c047890 */ /* 0x000fe2000ff1e03f */
[----:B------:R-:W-:Y:S01]  /*20120*/  PLOP3.LUT P1, PT, PT, PT, PT, 0x80, 0x0 ;  /* 0x000000000000781c */ /* 0x000fe20003f2f070 */
[----:B------:R-:W-:Y:S01]  /*20130*/  UMOV UR6, 0x0 ;  /* 0x0000000000067882 */ /* 0x000fe20000000000 */
[----:B------:R-:W-:Y:S01]  /*20140*/  UMOV UR7, 0x12f00000 ;  /* 0x12f0000000077882 */ /* 0x000fe20000000000 */
[----:B------:R-:W-:Y:S01]  /*20150*/  R2UR UR10, R14 ;  /* 0x000000000e0a72ca */ /* 0x000fe200000e0000 */
[----:B------:R-:W-:Y:S01]  /*20160*/  UIADD3.X UR5, URZ, UR45, URZ, UP0, !UPT ;  /* 0x0000002d3f057290 */ /* 0x000fe200087fe43f */
[----:B--2---:R-:W-:Y:S01]  /*20170*/  LEA R5, R4, R11, 0xf ;  /* 0x0000000b04057211 */ /* 0x004fe200078e78ff */
[----:B------:R-:W-:-:S04]  /*20180*/  VIADD R4, R7, 0x38890 ;  /* 0x0003889007047836 */ /* 0x000fc80000000000 */
[----:B------:R-:W-:-:S08]  /*20190*/  VIADD R10, R5, 0x28400 ;  /* 0x00028400050a7836 */ /* 0x000fd00000000000 */
.L_x_509:
        /* <DEDUP_REMOVED lines=10> */
[----:B------:R-:W-:Y:S01]  /*20240*/  MOV R15, 0x80 ;  /* 0x00000080000f7802 */ /* 0x000fe20000000f00 */
[----:B------:R-:W-:Y:S01]  /*20250*/  VIADD R10, R5, 0x2c400 ;  /* 0x0002c400050a7836 */ /* 0x000fe20000000000 */
[----:B------:R-:W-:Y:S01]  /*20260*/  PLOP3.LUT P1, PT, PT, PT, PT, 0x80, 0x0 ;  /* 0x000000000000781c */ /* 0x000fe20003f2f070 */
[----:B------:R-:W-:Y:S01]  /*20270*/  UMOV UR6, 0x0 ;  /* 0x0000000000067882 */ /* 0x000fe20000000000 */
[----:B------:R-:W-:Y:S01]  /*20280*/  R2UR UR10, R15 ;  /* 0x000000000f0a72ca */ /* 0x000fe200000e0000 */
[----:B------:R-:W-:-:S14]  /*20290*/  UMOV UR7, 0x12f00000 ;  /* 0x12f0000000077882 */ /* 0x000fdc0000000000 */
.L_x_510:
        /* <DEDUP_REMOVED lines=10> */
[----:B------:R-:W1:Y:S01]  /*20340*/  SYNCS.PHASECHK.TRANS64.TRYWAIT P1, [R7+URZ+0x388c0], R6 ;  /* 0x0388c006070075a7 */ /* 0x000e62000802017f */
[----:B------:R-:W-:Y:S04]  /*20350*/  BSSY B2, `(.L_x_511) ;  /* 0x0000002000027945 */ /* 0x000fe80003800000 */
[----:B-1----:R-:W-:Y:S05]  /*20360*/  @!P1 BRA `(.L_x_512) ;  /* 0x0000007800149947 */ /* 0x002fea0003800000 */
.L_x_704:
[----:B------:R-:W-:Y:S05]  /*20370*/  BSYNC B2 ;  /* 0x0000000000027941 */ /* 0x000fea0003800000 */
.L_x_511:
[----:B------:R-:W-:Y:S01]  /*20380*/  BSSY B2, `(.L_x_513) ;  /* 0x000000b000027945 */ /* 0x000fe20003800000 */
[----:B------:R-:W-:Y:S01]  /*20390*/  IMAD.MOV.U32 R12, RZ, RZ, 0x0 ;  /* 0x00000000ff0c7424 */ /* 0x000fe200078e00ff */
[----:B------:R-:W-:Y:S02]  /*203a0*/  MOV R13, 0x12f00000 ;  /* 0x12f00000000d7802 */ /* 0x000fe40000000f00 */
[----:B------:R-:W-:Y:S05]  /*203b0*/  @P2 BRA `(.L_x_514) ;  /* 0x00000000001c2947 */ /* 0x000fea0003800000 */
[----:B------:R-:W2:Y:S02]  /*203c0*/  S2R R4, SR_TID.X ;  /* 0x0000000000047919 */ /* 0x000ea40000002100 */
[----:B--2---:R-:W-:Y:S01]  /*203d0*/  LOP3.LUT R10, R4, 0x1f, RZ, 0xc0, !PT ;  /* 0x0000001f040a7812 */ /* 0x004fe200078ec0ff */
[----:B------:R-:W-:-:S03]  /*203e0*/  IMAD.MOV.U32 R4, RZ, RZ, 0x8000 ;  /* 0x00008000ff047424 */ /* 0x000fc600078e00ff */
[----:B------:R-:W-:Y:S01]  /*203f0*/  ISETP.NE.AND P1, PT, R10, RZ, PT ;  /* 0x000000ff0a00720c */ /* 0x000fe20003f25270 */
[----:B------:R2:W-:-:S12]  /*20400*/  SYNCS.ARRIVE.TRANS64 RZ, [R7+URZ+0x388b0], R4 ;  /* 0x0388b00407ff79a7 */ /* 0x0005d8000800003f */
[----:B--2---:R-:W-:Y:S05]  /*20410*/  @!P1 BRA `(.L_x_514) ;  /* 0x0000000000049947 */ /* 0x004fea0003800000 */
[----:B------:R-:W-:Y:S01]  /*20420*/  BPT.TRAP 0x1 ;  /* 0x000000040000795c */ /* 0x000fe20000300000 */
.L_x_514:
[----:B------:R-:W-:Y:S05]  /*20430*/  BSYNC B2 ;  /* 0x0000000000027941 */ /* 0x000fea0003800000 */
.L_x_513:
[----:B------:R-:W-:Y:S01]  /*20440*/  R2UR UR10, R14 ;  /* 0x000000000e0a72ca */ /* 0x000fe200000e0000 */
[----:B------:R-:W-:Y:S01]  /*20450*/  UIADD3 UR4, UP0, UR44, 0x670, URZ ;  /* 0x000006702c047890 */ /* 0x000fe2000ff1e03f */
[----:B------:R-:W-:Y:S01]  /*20460*/  R2UR UR6, R12 ;  /* 0x000000000c0672ca */ /* 0x000fe200000e0000 */
[----:B01----:R-:W-:Y:S01]  /*20470*/  VIADD R7, R7, 0x388b0 ;  /* 0x000388b007077836 */ /* 0x003fe20000000000 */
[----:B------:R-:W-:Y:S01]  /*20480*/  R2UR UR7, R13 ;  /* 0x000000000d0772ca */ /* 0x000fe200000e0000 */
[----:B------:R-:W-:Y:S01]  /*20490*/  UIADD3.X UR5, URZ, UR45, URZ, UP0, !UPT ;  /* 0x0000002d3f057290 */ /* 0x000fe200087fe43f */
[----:B------:R-:W-:Y:S02]  /*204a0*/  PLOP3.LUT P1, PT, PT, PT, PT, 0x80, 0x0 ;  /* 0x000000000000781c */ /* 0x000fe40003f2f070 */
[----:B------:R-:W-:-:S11]  /*204b0*/  IADD3 R4, R5, 0x10400, RZ ;  /* 0x0001040005047810 */ /* 0x000fd60007ffe0ff */
.L_x_515:
        /* <DEDUP_REMOVED lines=10> */
[----:B------:R-:W-:Y:S01]  /*20560*/  R2UR UR10, R15 ;  /* 0x000000000f0a72ca */ /* 0x000fe200000e0000 */
[----:B------:R-:W-:Y:S01]  /*20570*/  VIADD R5, R5, 0x14400 ;  /* 0x0001440005057836 */ /* 0x000fe20000000000 */
[----:B------:R-:W-:Y:S02]  /*20580*/  R2UR UR6, R12 ;  /* 0x000000000c0672ca */ /* 0x000fe400000e0000 */
[----:B------:R-:W-:Y:S02]  /*20590*/  R2UR UR7, R13 ;  /* 0x000000000d0772ca */ /* 0x000fe400000e0000 */
[----:B------:R-:W-:-:S13]  /*205a0*/  PLOP3.LUT P1, PT, PT, PT, PT, 0x80, 0x0 ;  /* 0x000000000000781c */ /* 0x000fda0003f2f070 */
.L_x_516:
        /* <DEDUP_REMOVED lines=10> */
.L_x_504:
[----:B------:R-:W-:Y:S05]  /*20650*/  BSYNC B1 ;  /* 0x0000000000017941 */ /* 0x000fea0003800000 */
.L_x_503:
[----:B------:R-:W2:Y:S04]  /*20660*/  LDL.LU R4, [R1+0x1c] ;  /* 0x00001c0001047983 */ /* 0x000ea80000300800 */
[----:B------:R-:W3:Y:S01]  /*20670*/  LDL.LU R6, [R1+0x28] ;  /* 0x0000280001067983 */ /* 0x000ee20000300800 */
[----:B------:R-:W-:Y:S01]  /*20680*/  IADD3 R9, R9, -0x1, RZ ;  /* 0xffffffff09097810 */ /* 0x000fe20007ffe0ff */
[----:B------:R-:W-:-:S03]  /*20690*/  VIADD R8, R8, 0xffffff80 ;  /* 0xffffff8008087836 */ /* 0x000fc60000000000 */
[----:B------:R-:W-:Y:S01]  /*206a0*/  ISETP.GT.AND P2, PT, R9, R3, PT ;  /* 0x000000030900720c */ /* 0x000fe20003f44270 */
[----:B--2---:R-:W-:-:S05]  /*206b0*/  VIADD R4, R4, 0x1 ;  /* 0x0000000104047836 */ /* 0x004fca0000000000 */
[----:B------:R-:W-:-:S04]  /*206c0*/  ISETP.NE.AND P1, PT, R4, 0x2, PT ;  /* 0x000000020400780c */ /* 0x000fc80003f25270 */
[----:B------:R-:W-:Y:S02]  /*206d0*/  SEL R5, RZ, 0x1, P1 ;  /* 0x00000001ff057807 */ /* 0x000fe40000800000 */
[----:B------:R-:W-:Y:S02]  /*206e0*/  SEL R4, R4, RZ, P1 ;  /* 0x000000ff04047207 */ /* 0x000fe40000800000 */
[----:B---3--:R-:W-:-:S03]  /*206f0*/  LOP3.LUT R6, R6, R5, RZ, 0x3c, !PT ;  /* 0x0000000506067212 */ /* 0x008fc600078e3cff */
[----:B------:R0:W-:Y:S04]  /*20700*/  STL [R1+0x1c], R4 ;  /* 0x00001c0401007387 */ /* 0x0001e80000100800 */
[----:B------:R0:W-:Y:S01]  /*20710*/  STL [R1+0x28], R6 ;  /* 0x0000280601007387 */ /* 0x0001e20000100800 */
[----:B------:R-:W-:Y:S05]  /*20720*/  @P2 BRA `(.L_x_517) ;  /* 0xfffffff800102947 */ /* 0x000fea000383ffff */
.L_x_483:
[----:B------:R-:W-:Y:S05]  /*20730*/  BSYNC B0 ;  /* 0x0000000000007941 */ /* 0x000fea0003800000 */
.L_x_482:
[----:B------:R-:W-:Y:S05]  /*20740*/  @!P0 WARPSYNC.ALL ;  /* 0x0000000000008948 */ /* 0x000fea0003800000 */
[----:B------:R-:W-:Y:S01]  /*20750*/  @!P0 BAR.SYNC.DEFER_BLOCKING 0xc, 0x180 ;  /* 0x0306000000008b1d */ /* 0x000fe20000010000 */
[----:B------:R-:W-:-:S05]  /*20760*/  ISETP.GT.AND P0, PT, R19, RZ, PT ;  /* 0x000000ff1300720c */ /* 0x000fca0003f04270 */
[----:B------:R-:W-:Y:S08]  /*20770*/  BSSY B6, `(.L_x_518) ;  /* 0x0000398000067945 */ /* 0x000ff00003800000 */
[----:B------:R-:W-:Y:S05]  /*20780*/  @P0 BRA `(.L_x_519) ;  /* 0x0000000000480947 */ /* 0x000fea0003800000 */
[----:B0-----:R-:W0:Y:S02]  /*20790*/  S2R R4, SR_TID.X ;  /* 0x0000000000047919 */ /* 0x001e240000002100 */
[----:B0-----:R-:W-:-:S04]  /*207a0*/  LOP3.LUT R4, R4, 0x7f, RZ, 0xc0, !PT ;  /* 0x0000007f04047812 */ /* 0x001fc800078ec0ff */
[----:B------:R-:W-:-:S13]  /*207b0*/  ISETP.NE.AND P0, PT, R4, RZ, PT ;  /* 0x000000ff0400720c */ /* 0x000fda0003f05270 */
[----:B------:R-:W-:Y:S05]  /*207c0*/  @P0 BRA `(.L_x_520) ;  /* 0x0000003800480947 */ /* 0x000fea0003800000 */
[----:B------:R-:W0:Y:S01]  /*207d0*/  S2R R3, SR_LANEID ;  /* 0x0000000000037919 */ /* 0x000e220000000000 */
[----:B------:R-:W-:Y:S02]  /*207e0*/  VOTEU.ANY UR4, UPT, PT ;  /* 0x0000000000047886 */ /* 0x000fe400038e0100 */
[----:B------:R-:W0:Y:S08]  /*207f0*/  FLO.U32 R0, UR4 ;  /* 0x0000000400007d00 */ /* 0x000e3000080e0000 */
[----:B------:R-:W1:Y:S01]  /*20800*/  POPC R5, UR4 ;  /* 0x0000000400057d09 */ /* 0x000e620008000000 */
[----:B0-----:R-:W-:-:S02]  /*20810*/  ISETP.EQ.U32.AND P0, PT, R0, R3, PT ;  /* 0x000000030000720c */ /* 0x001fc40003f02070 */
[----:B------:R-:W1:Y:S11]  /*20820*/  LDC.64 R2, c[0x0][0xc38] ;  /* 0x00030e00ff027b82 */ /* 0x000e760000000a00 */
[----:B-1----:R-:W2:Y:S01]  /*20830*/  @P0 ATOMG.E.ADD.STRONG.GPU PT, R3, desc[UR42][R2.64], R5 ;  /* 0x00000005020309a8 */ /* 0x002ea200081ee1ea */
[----:B------:R-:W0:Y:S02]  /*20840*/  S2R R4, SR_LTMASK ;  /* 0x0000000000047919 */ /* 0x000e240000003900 */
[----:B0-----:R-:W-:-:S04]  /*20850*/  LOP3.LUT R4, R4, UR4, RZ, 0xc0, !PT ;  /* 0x0000000404047c12 */ /* 0x001fc8000f8ec0ff */
[----:B------:R-:W0:Y:S01]  /*20860*/  POPC R7, R4 ;  /* 0x0000000400077309 */ /* 0x000e220000000000 */
[----:B--2---:R-:W0:Y:S02]  /*20870*/  SHFL.IDX PT, R0, R3, R0, 0x1f ;  /* 0x00001f0003007589 */ /* 0x004e2400000e0000 */
[----:B0-----:R-:W-:-:S05]  /*20880*/  IADD3 R0, R0, UR37, R7 ;  /* 0x0000002500007c10 */ /* 0x001fca000fffe007 */
[----:B------:R0:W-:Y:S01]  /*20890*/  STL [R1], R0 ;  /* 0x0000000001007387 */ /* 0x0001e20000100800 */
[----:B------:R-:W-:Y:S05]  /*208a0*/  BRA `(.L_x_520) ;  /* 0x0000003800107947 */ /* 0x000fea0003800000 */
.L_x_519:
[----:B------:R-:W1:Y:S01]  /*208b0*/  S2R R0, SR_CgaCtaId ;  /* 0x0000000000007919 */ /* 0x000e620000008800 */
[----:B------:R-:W-:-:S04]  /*208c0*/  MOV R2, 0x400 ;  /* 0x0000040000027802 */ /* 0x000fc80000000f00 */
[----:B-1----:R-:W-:-:S05]  /*208d0*/  LEA R3, R0, R2, 0x18 ;  /* 0x0000000200037211 */ /* 0x002fca00078ec0ff */
[----:B------:R1:W-:Y:S01]  /*208e0*/  STL [R1+0x30], R3 ;  /* 0x0000300301007387 */ /* 0x0003e20000100800 */
[----:B------:R-:W-:-:S05]  /*208f0*/  VIADD R0, R3, 0x28400 ;  /* 0x0002840003007836 */ /* 0x000fca0000000000 */
[----:B------:R-:W-:-:S13]  /*20900*/  LOP3.LUT P0, RZ, R0, 0x3ff, RZ, 0xc0, !PT ;  /* 0x000003ff00ff7812 */ /* 0x000fda000780c0ff */
[----:B-1----:R-:W-:Y:S05]  /*20910*/  @!P0 BRA `(.L_x_521) ;  /* 0x0000000000408947 */ /* 0x002fea0003800000 */
[----:B------:R-:W-:Y:S01]  /*20920*/  MOV R2, 0x0 ;  /* 0x0000000000027802 */ /* 0x000fe20000000f00 */
[----:B------:R-:W-:Y:S01]  /*20930*/  ULDC.64 UR6, c[0x4][0x1c8] ;  /* 0x0100720000067ab9 */ /* 0x000fe20000000a00 */
[----:B------:R-:W-:Y:S01]  /*20940*/  ULDC.64 UR8, c[0x4][0x1d0] ;  /* 0x0100740000087ab9 */ /* 0x000fe20000000a00 */
[----:B------:R-:W-:Y:S01]  /*20950*/  ULDC.64 UR4, c[0x4][0x118] ;  /* 0x0100460000047ab9 */ /* 0x000fe20000000a00 */
[----:B0-----:R-:W-:Y:S01]  /*20960*/  MOV R4, UR6 ;  /* 0x0000000600047c02 */ /* 0x001fe20008000f00 */
[----:B------:R-:W-:Y:S01]  /*20970*/  IMAD.U32 R5, RZ, RZ, UR7 ;  /* 0x00000007ff057e24 */ /* 0x000fe2000f8e00ff */
[----:B------:R-:W0:Y:S01]  /*20980*/  LDC.64 R2, c[0x4][R2] ;  /* 0x0100000002027b82 */ /* 0x000e220000000a00 */
[----:B------:R-:W-:Y:S01]  /*20990*/  IMAD.U32 R6, RZ, RZ, UR8 ;  /* 0x00000008ff067e24 */ /* 0x000fe2000f8e00ff */
[----:B------:R-:W-:Y:S01]  /*209a0*/  MOV R7, UR9 ;  /* 0x0000000900077c02 */ /* 0x000fe20008000f00 */
[----:B------:R-:W-:Y:S01]  /*209b0*/  IMAD.U32 R10, RZ, RZ, UR4 ;  /* 0x00000004ff0a7e24 */ /* 0x000fe2000f8e00ff */
[----:B------:R-:W-:Y:S01]  /*209c0*/  MOV R8, 0x70 ;  /* 0x0000007000087802 */ /* 0x000fe20000000f00 */
[----:B------:R-:W-:-:S02]  /*209d0*/  IMAD.U32 R11, RZ, RZ, UR5 ;  /* 0x00000005ff0b7e24 */ /* 0x000fc4000f8e00ff */
[----:B------:R-:W-:Y:S02]  /*209e0*/  IMAD.MOV.U32 R12, RZ, RZ, 0x1 ;  /* 0x00000001ff0c7424 */ /* 0x000fe400078e00ff */
[----:B------:R-:W-:-:S07]  /*209f0*/  IMAD.MOV.U32 R13, RZ, RZ, RZ ;  /* 0x000000ffff0d7224 */ /* 0x000fce00078e00ff */
[----:B------:R-:W-:-:S07]  /*20a00*/  LEPC R20, `(.L_x_521) ;  /* 0x000000001014794e */ /* 0x000fce0000000000 */
[----:B0-----:R-:W-:Y:S05]  /*20a10*/  CALL.ABS.NOINC R2 ;  /* 0x0000000002007343 */ /* 0x001fea0003c00000 */
.L_x_521:
[----:B------:R-:W2:Y:S01]  /*20a20*/  LDL.LU R2, [R1+0x54] ;  /* 0x0000540001027983 */ /* 0x000ea20000300800 */
[----:B------:R-:W-:Y:S01]  /*20a30*/  MOV R0, 0x400 ;  /* 0x0000040000007802 */ /* 0x000fe20000000f00 */
[----:B------:R-:W1:Y:S03]  /*20a40*/  S2R R15, SR_CgaCtaId ;  /* 0x00000000000f7919 */ /* 0x000e660000008800 */
[----:B-1----:R-:W-:-:S04]  /*20a50*/  LEA R0, R15, R0, 0x18 ;  /* 0x000000000f007211 */ /* 0x002fc800078ec0ff */
[----:B------:R-:W-:-:S04]  /*20a60*/  IADD3 R0, R0, 0x10400, RZ ;  /* 0x0001040000007810 */ /* 0x000fc80007ffe0ff */
[----:B------:R-:W-:Y:S01]  /*20a70*/  LOP3.LUT P0, RZ, R0, 0x3ff, RZ, 0xc0, !PT ;  /* 0x000003ff00ff7812 */ /* 0x000fe2000780c0ff */
[----:B------:R1:W-:Y:S01]  /*20a80*/  STL [R1+0x34], R0 ;  /* 0x0000340001007387 */ /* 0x0003e20000100800 */
[----:B--2---:R-:W-:-:S11]  /*20a90*/  LOP3.LUT R2, R2, 0xfffffffe, RZ, 0xc0, !PT ;  /* 0xfffffffe02027812 */ /* 0x004fd600078ec0ff */
[----:B------:R-:W-:-:S05]  /*20aa0*/  @P0 LOP3.LUT R2, R2, 0x1, RZ, 0xfc, !PT ;  /* 0x0000000102020812 */ /* 0x000fca00078efcff */
[----:B------:R1:W-:Y:S01]  /*20ab0*/  STL [R1+0x54], R2 ;  /* 0x0000540201007387 */ /* 0x0003e20000100800 */
[----:B------:R-:W-:Y:S05]  /*20ac0*/  @!P0 BRA `(.L_x_522) ;  /* 0x0000000000408947 */ /* 0x000fea0003800000 */
[----:B-1----:R-:W-:Y:S01]  /*20ad0*/  MOV R2, 0x0 ;  /* 0x0000000000027802 */ /* 0x002fe20000000f00 */
[----:B------:R-:W-:Y:S01]  /*20ae0*/  ULDC.64 UR6, c[0x4][0x1c8] ;  /* 0x0100720000067ab9 */ /* 0x000fe20000000a00 */
[----:B------:R-:W-:Y:S01]  /*20af0*/  ULDC.64 UR8, c[0x4][0x1d0] ;  /* 0x0100740000087ab9 */ /* 0x000fe20000000a00 */
[----:B------:R-:W-:Y:S01]  /*20b00*/  ULDC.64 UR4, c[0x4][0x120] ;  /* 0x0100480000047ab9 */ /* 0x000fe20000000a00 */
[----:B0-----:R-:W-:Y:S01]  /*20b10*/  IMAD.U32 R4, RZ, RZ, UR6 ;  /* 0x00000006ff047e24 */ /* 0x001fe2000f8e00ff */
[----:B------:R-:W-:Y:S01]  /*20b20*/  MOV R6, UR8 ;  /* 0x0000000800067c02 */ /* 0x000fe20008000f00 */
[----:B------:R-:W0:Y:S01]  /*20b30*/  LDC.64 R2, c[0x4][R2] ;  /* 0x0100000002027b82 */ /* 0x000e220000000a00 */
[----:B------:R-:W-:Y:S01]  /*20b40*/  IMAD.U32 R5, RZ, RZ, UR7 ;  /* 0x00000007ff057e24 */ /* 0x000fe2000f8e00ff */
[----:B------:R-:W-:Y:S01]  /*20b50*/  MOV R11, UR5 ;  /* 0x00000005000b7c02 */ /* 0x000fe20008000f00 */
[----:B------:R-:W-:Y:S01]  /*20b60*/  IMAD.U32 R7, RZ, RZ, UR9 ;  /* 0x00000009ff077e24 */ /* 0x000fe2000f8e00ff */
[----:B------:R-:W-:Y:S01]  /*20b70*/  MOV R13, RZ ;  /* 0x000000ff000d7202 */ /* 0x000fe20000000f00 */
[----:B------:R-:W-:-:S02]  /*20b80*/  IMAD.U32 R10, RZ, RZ, UR4 ;  /* 0x00000004ff0a7e24 */ /* 0x000fc4000f8e00ff */
[----:B------:R-:W-:Y:S02]  /*20b90*/  IMAD.MOV.U32 R8, RZ, RZ, 0x70 ;  /* 0x00000070ff087424 */ /* 0x000fe400078e00ff */
[----:B------:R-:W-:-:S07]  /*20ba0*/  IMAD.MOV.U32 R12, RZ, RZ, 0x1 ;  /* 0x00000001ff0c7424 */ /* 0x000fce00078e00ff */
[----:B------:R-:W-:-:S07]  /*20bb0*/  LEPC R20, `(.L_x_522) ;  /* 0x000000001014794e */ /* 0x000fce0000000000 */
[----:B0-----:R-:W-:Y:S05]  /*20bc0*/  CALL.ABS.NOINC R2 ;  /* 0x0000000002007343 */ /* 0x001fea0003c00000 */
.L_x_522:
[----:B-1----:R-:W2:Y:S02]  /*20bd0*/  LDL R2, [R1+0x30] ;  /* 0x0000300001027983 */ /* 0x002ea40000100800 */
[----:B--2---:R-:W-:-:S05]  /*20be0*/  VIADD R0, R2, 0x400 ;  /* 0x0000040002007836 */ /* 0x004fca0000000000 */
[----:B------:R1:W-:Y:S01]  /*20bf0*/  STL [R1+0x50], R0 ;  /* 0x0000500001007387 */ /* 0x0003e20000100800 */
[----:B------:R-:W-:-:S13]  /*20c00*/  LOP3.LUT P0, RZ, R0, 0x3ff, RZ, 0xc0, !PT ;  /* 0x000003ff00ff7812 */ /* 0x000fda000780c0ff */
[----:B-1----:R-:W-:Y:S05]  /*20c10*/  @!P0 BRA `(.L_x_523) ;  /* 0x0000000000408947 */ /* 0x002fea0003800000 */
[----:B------:R-:W-:Y:S01]  /*20c20*/  MOV R2, 0x0 ;  /* 0x0000000000027802 */ /* 0x000fe20000000f00 */
        /* <DEDUP_REMOVED lines=15> */
.L_x_523:
[----:B------:R-:W2:Y:S02]  /*20d20*/  LDL.LU R2, [R1+0x34] ;  /* 0x0000340001027983 */ /* 0x000ea40000300800 */
[----:B--2---:R-:W-:-:S13]  /*20d30*/  LOP3.LUT P6, RZ, R2, 0x3ff, RZ, 0xc0, !PT ;  /* 0x000003ff02ff7812 */ /* 0x004fda00078cc0ff */
[----:B------:R-:W-:Y:S05]  /*20d40*/  @!P6 BRA `(.L_x_524) ;  /* 0x000000000040e947 */ /* 0x000fea0003800000 */
        /* <DEDUP_REMOVED lines=16> */
.L_x_524:
[----:B------:R-:W-:Y:S01]  /*20e50*/  ULDC.64 UR4, c[0x0][0x9f8] ;  /* 0x00027e0000047ab9 */ /* 0x000fe20000000a00 */
[----:B0-----:R-:W2:Y:S01]  /*20e60*/  LDL.LU R4, [R1+0x38] ;  /* 0x0000380001047983 */ /* 0x001ea20000300800 */
[----:B------:R-:W-:-:S03]  /*20e70*/  ISETP.NE.U32.AND P0, PT, RZ, UR4, PT ;  /* 0x00000004ff007c0c */ /* 0x000fc6000bf05070 */
[----:B------:R-:W2:Y:S01]  /*20e80*/  LDL.LU R0, [R1+0x4] ;  /* 0x0000040001007983 */ /* 0x000ea20000300800 */
[----:B------:R-:W-:Y:S01]  /*20e90*/  ISETP.NE.AND.EX P0, PT, RZ, UR5, PT, P0 ;  /* 0x00000005ff007c0c */ /* 0x000fe2000bf05300 */
[----:B------:R-:W-:Y:S02]  /*20ea0*/  IMAD.MOV.U32 R5, RZ, RZ, R16 ;  /* 0x000000ffff057224 */ /* 0x000fe400078e0010 */
[----:B------:R-:W3:Y:S10]  /*20eb0*/  LDL R6, [R1+0x8] ;  /* 0x0000080001067983 */ /* 0x000ef40000100800 */
[----:B------:R-:W-:-:S04]  /*20ec0*/  @P0 IADD3 R2, P1, R17, UR4, RZ ;  /* 0x0000000411020c10 */ /* 0x000fc8000ff3e0ff */
[----:B------:R-:W-:Y:S01]  /*20ed0*/  @P0 IADD3.X R3, R18, UR5, RZ, P1, !PT ;  /* 0x0000000512030c10 */ /* 0x000fe20008ffe4ff */
[----:B------:R-:W-:-:S04]  /*20ee0*/  ULDC.64 UR4, c[0x0][0xa00] ;  /* 0x0002800000047ab9 */ /* 0x000fc80000000a00 */
[----:B------:R-:W4:Y:S01]  /*20ef0*/  @P0 LDG.E R5, desc[UR42][R2.64] ;  /* 0x0000002a02050981 */ /* 0x000f22000c1e1900 */
[----:B--2---:R-:W-:Y:S02]  /*20f00*/  LEA R4, R0, R4, 0x7 ;  /* 0x0000000400047211 */ /* 0x004fe400078e38ff */
[----:B------:R-:W0:Y:S01]  /*20f10*/  LDC R0, c[0x0][0x428] ;  /* 0x00010a00ff007b82 */ /* 0x000e220000000800 */
[----:B----4-:R1:W-:Y:S01]  /*20f20*/  STL [R1+0x34], R5 ;  /* 0x0000340501007387 */ /* 0x0103e20000100800 */
[----:B0-----:R-:W-:Y:S01]  /*20f30*/  ISETP.NE.AND P0, PT, R0, 0x1, PT ;  /* 0x000000010000780c */ /* 0x001fe20003f05270 */
[----:B---3--:R-:W-:Y:S01]  /*20f40*/  IMAD.MOV.U32 R0, RZ, RZ, R6 ;  /* 0x000000ffff007224 */ /* 0x008fe200078e0006 */
[----:B-1----:R-:W0:Y:S11]  /*20f50*/  S2R R5, SR_TID.X ;  /* 0x0000000000057919 */ /* 0x002e360000002100 */
[----:B------:R-:W1:Y:S08]  /*20f60*/  @P0 LDC R2, c[0x0][0x42c] ;  /* 0x00010b00ff020b82 */ /* 0x000e700000000800 */
[----:B------:R-:W2:Y:S01]  /*20f70*/  @P0 LDC R3, c[0x0][0x430] ;  /* 0x00010c00ff030b82 */ /* 0x000ea20000000800 */
[----:B-1----:R-:W-:Y:S01]  /*20f80*/  @P0 IMAD.HI.U32 R2, R6, R2, RZ ;  /* 0x0000000206020227 */ /* 0x002fe200078e00ff */
[----:B0-----:R-:W-:-:S04]  /*20f90*/  LOP3.LUT R5, R5, 0x7f, RZ, 0xc0, !PT ;  /* 0x0000007f05057812 */ /* 0x001fc800078ec0ff */
[----:B------:R-:W-:Y:S02]  /*20fa0*/  ISETP.NE.AND P1, PT, R5, RZ, PT ;  /* 0x000000ff0500720c */ /* 0x000fe40003f25270 */
[----:B--2---:R-:W-:Y:S02]  /*20fb0*/  @P0 SHF.R.U32.HI R0, RZ, R3, R2 ;  /* 0x00000003ff000219 */ /* 0x004fe40000011602 */
[----:B------:R-:W-:Y:S02]  /*20fc0*/  ISETP.NE.U32.AND P0, PT, RZ, UR4, PT ;  /* 0x00000004ff007c0c */ /* 0x000fe4000bf05070 */
[----:B------:R-:W-:Y:S02]  /*20fd0*/  PLOP3.LUT P3, PT, P1, PT, PT, 0x8, 0x0 ;  /* 0x000000000000781c */ /* 0x000fe40000f6e170 */
[----:B------:R-:W-:-:S04]  /*20fe0*/  ISETP.NE.AND.EX P2, PT, RZ, UR5, PT, P0 ;  /* 0x00000005ff007c0c */ /* 0x000fc8000bf45300 */
[----:B------:R-:W-:Y:S01]  /*20ff0*/  SEL R3, R16, RZ, !P2 ;  /* 0x000000ff10037207 */ /* 0x000fe20005000000 */
[----:B------:R-:W-:-:S05]  /*21000*/  VOTEU.ALL UP1, P1 ;  /* 0x00000000003f7886 */ /* 0x000fca0000820000 */
[----:B------:R-:W-:-:S04]  /*21010*/  @!UP1 UIADD3 UR8, UP0, UR44, 0x270, URZ ;  /* 0x000002702c089890 */ /* 0x000fc8000ff1e03f */
[----:B------:R-:W-:-:S03]  /*21020*/  @!UP1 UIADD3.X UR9, URZ, UR45, URZ, UP0, !UPT ;  /* 0x0000002d3f099290 */ /* 0x000fc600087fe43f */
[----:B------:R-:W-:-:S09]  /*21030*/  VOTEU.ALL UP0, P1 ;  /* 0x00000000003f7886 */ /* 0x000fd20000800000 */
.L_x_525:
[----:B------:R-:W2:Y:S01]  /*21040*/  LDL R2, [R1+0x8] ;  /* 0x0000080001027983 */ /* 0x000ea20000100800 */
[----:B------:R-:W-:Y:S02]  /*21050*/  PLOP3.LUT P0, PT, P0, P3, PT, 0xa2, 0x0 ;  /* 0x000000000000781c */ /* 0x000fe40000707472 */
[----:B------:R-:W-:Y:S01]  /*21060*/  @P3 R2UR P0, UR7, R3 ;  /* 0x00000000030732ca */ /* 0x000fe20000000000 */
[----:B------:R-:W-:-:S07]  /*21070*/  UMOV UR4, URZ ;  /* 0x0000003f00047c82 */ /* 0x000fce0008000000 */
[----:B------:R-:W-:Y:S02]  /*21080*/  PLOP3.LUT P0, PT, P0, P3, PT, 0xa2, 0x0 ;  /* 0x000000000000781c */ /* 0x000fe40000707472 */
[----:B--2---:R-:W-:-:S08]  /*21090*/  @P3 R2UR.OR P0, UR6, R2 ;  /* 0x00000000020632ca */ /* 0x004fd00000100000 */
[----:B------:R-:W-:Y:S02]  /*210a0*/  PLOP3.LUT P0, PT, P0, P3, PT, 0xa2, 0x0 ;  /* 0x000000000000781c */ /* 0x000fe40000707472 */
[----:B------:R-:W-:-:S08]  /*210b0*/  @P3 R2UR.OR P0, UR5, R4 ;  /* 0x00000000040532ca */ /* 0x000fd00000100000 */
[----:B------:R-:W-:-:S05]  /*210c0*/  @P3 PLOP3.LUT P3, PT, P0, PT, PT, 0x80, 0x0 ;  /* 0x000000000000381c */ /* 0x000fca000076f070 */
[----:B------:R0:W-:Y:S08]  /*210d0*/  @!UP0 UTMAPF.L2.4D [UR4], [UR8] ;  /* 0x00000004080085b8 */ /* 0x0001f00008018000 */
[----:B0-----:R-:W-:Y:S05]  /*210e0*/  @P3 BRA.U.ANY `(.L_x_525) ;  /* 0xfffffffd00d43947 */ /* 0x001fea000393ffff */
[----:B------:R-:W-:Y:S01]  /*210f0*/  PLOP3.LUT P2, PT, P1, PT, PT, 0x8, 0x0 ;  /* 0x000000000000781c */ /* 0x000fe20000f4e170 */
[----:B------:R-:W-:Y:S01]  /*21100*/  VOTEU.ALL UP0, P1 ;  /* 0x00000000003f7886 */ /* 0x000fe20000800000 */
[----:B------:R-:W-:-:S11]  /*21110*/  UMOV UR4, 0x80 ;  /* 0x0000008000047882 */ /* 0x000fd60000000000 */
.L_x_526:
[----:B------:R-:W2:Y:S01]  /*21120*/  LDL R2, [R1+0x8] ;  /* 0x0000080001027983 */ /* 0x000ea20000100800 */
[----:B------:R-:W-:Y:S02]  /*21130*/  PLOP3.LUT P0, PT, P0, P2, PT, 0xa2, 0x0 ;  /* 0x000000000000781c */ /* 0x000fe40000705472 */
[----:B------:R-:W-:-:S08]  /*21140*/  @P2 R2UR P0, UR7, R3 ;  /* 0x00000000030722ca */ /* 0x000fd00000000000 */
[----:B------:R-:W-:Y:S02]  /*21150*/  PLOP3.LUT P0, PT, P0, P2, PT, 0xa2, 0x0 ;  /* 0x000000000000781c */ /* 0x000fe40000705472 */
[----:B--2---:R-:W-:-:S08]  /*21160*/  @P2 R2UR.OR P0, UR6, R2 ;  /* 0x00000000020622ca */ /* 0x004fd00000100000 */
[----:B------:R-:W-:Y:S02]  /*21170*/  PLOP3.LUT P0, PT, P0, P2, PT, 0xa2, 0x0 ;  /* 0x000000000000781c */ /* 0x000fe40000705472 */
[----:B------:R-:W-:-:S08]  /*21180*/  @P2 R2UR.OR P0, UR5, R4 ;  /* 0x00000000040522ca */ /* 0x000fd00000100000 */
[----:B------:R-:W-:-:S05]  /*21190*/  @P2 PLOP3.LUT P2, PT, P0, PT, PT, 0x80, 0x0 ;  /* 0x000000000000281c */ /* 0x000fca000074f070 */
[----:B------:R0:W-:Y:S08]  /*211a0*/  @!UP0 UTMAPF.L2.4D [UR4], [UR8] ;  /* 0x00000004080085b8 */ /* 0x0001f00008018000 */
[----:B0-----:R-:W-:Y:S05]  /*211b0*/  @P2 BRA.U.ANY `(.L_x_526) ;  /* 0xfffffffd00d82947 */ /* 0x001fea000393ffff */
[----:B------:R-:W2:Y:S01]  /*211c0*/  LDL R16, [R1+0x34] ;  /* 0x0000340001107983 */ /* 0x000ea20000100800 */
[----:B------:R-:W0:Y:S01]  /*211d0*/  LDC.64 R6, c[0x0][0x3f8] ;  /* 0x0000fe00ff067b82 */ /* 0x000e220000000a00 */
[----:B------:R-:W-:Y:S02]  /*211e0*/  ULDC.64 UR4, c[0x0][0xa08] ;  /* 0x0002820000047ab9 */ /* 0x000fe40000000a00 */
[----:B0-----:R-:W-:Y:S01]  /*211f0*/  LOP3.LUT P0, RZ, R6, UR4, RZ, 0xfc, !PT ;  /* 0x0000000406ff7c12 */ /* 0x001fe2000f80fcff */
[----:B------:R-:W-:-:S03]  /*21200*/  UMOV UR4, 0xffffffff ;  /* 0xffffffff00047882 */ /* 0x000fc60000000000 */
[----:B------:R-:W-:Y:S02]  /*21210*/  LOP3.LUT P0, RZ, R7, UR5, RZ, 0xfc, P0 ;  /* 0x0000000507ff7c12 */ /* 0x000fe4000800fcff */
[----:B--2---:R-:W-:Y:S02]  /*21220*/  SHF.R.S32.HI R17, RZ, 0x1f, R16 ;  /* 0x0000001fff117819 */ /* 0x004fe40000011410 */
[----:B------:R-:W-:-:S03]  /*21230*/  SEL R2, R16, RZ, !P0 ;  /* 0x000000ff10027207 */ /* 0x000fc60004000000 */
[----:B------:R0:W-:Y:S01]  /*21240*/  STL [R1+0x38], R17 ;  /* 0x0000381101007387 */ /* 0x0001e20000100800 */
[----:B------:R-:W-:Y:S05]  /*21250*/  BRA.DIV UR4, `(.L_x_527) ;  /* 0x0000006a046c7947 */ /* 0x000fea000b800000 */
[----:B------:R-:W1:Y:S02]  /*21260*/  S2R R5, SR_TID.X ;  /* 0x0000000000057919 */ /* 0x000e640000002100 */
[----:B-1----:R-:W-:-:S04]  /*21270*/  SHF.R.U32.HI R5, RZ, 0x5, R5 ;  /* 0x00000005ff057819 */ /* 0x002fc80000011605 */
[----:B------:R-:W-:-:S05]  /*21280*/  LOP3.LUT R5, R5, 0x3, RZ, 0xc0, !PT ;  /* 0x0000000305057812 */ /* 0x000fca00078ec0ff */
[----:B------:R1:W2:Y:S02]  /*21290*/  SHFL.IDX PT, R14, R5, RZ, 0x1f ;  /* 0x00001fff050e7589 */ /* 0x0002a400000e0000 */
.L_x_707:
[----:B--2---:R-:W-:Y:S02]  /*212a0*/  ISETP.NE.AND P0, PT, R14, RZ, PT ;  /* 0x000000ff0e00720c */ /* 0x004fe40003f05270 */
[----:B------:R-:W-:-:S11]  /*212b0*/  PLOP3.LUT P6, PT, PT, PT, PT, 0x8, 0x0 ;  /* 0x000000000000781c */ /* 0x000fd60003fce170 */
[----:B------:R-:W-:Y:S05]  /*212c0*/  @P0 BRA `(.L_x_528) ;  /* 0x0000000800100947 */ /* 0x000fea0003800000 */
[----:B------:R-:W-:-:S03]  /*212d0*/  UMOV UR4, 0xffffffff ;  /* 0xffffffff00047882 */ /* 0x000fc60000000000 */
[----:B------:R-:W-:Y:S05]  /*212e0*/  BRA.DIV UR4, `(.L_x_529) ;  /* 0x0000006a047c7947 */ /* 0x000fea000b800000 */
[----:B------:R-:W-:-:S13]  /*212f0*/  ELECT P6, URZ, PT ;  /* 0x00000000003f782f */ /* 0x000fda00038c0000 */
.L_x_710:
[----:B------:R-:W-:Y:S05]  /*21300*/  @!P6 BRA `(.L_x_530) ;  /* 0x000000040084e947 */ /* 0x000fea0003800000 */
[----:B-1----:R-:W2:Y:S01]  /*21310*/  LDL R5, [R1+0x20] ;  /* 0x0000200001057983 */ /* 0x002ea20000100800 */
[----:B------:R-:W-:-:S04]  /*21320*/  ISETP.NE.U32.AND P0, PT, R6, RZ, PT ;  /* 0x000000ff0600720c */ /* 0x000fc80003f05070 */
[----:B------:R-:W-:Y:S02]  /*21330*/  ISETP.NE.AND.EX P0, PT, R7, RZ, PT, P0 ;  /* 0x000000ff0700720c */ /* 0x000fe40003f05300 */
[----:B--2---:R-:W-:-:S11]  /*21340*/  LEA.HI.SX32 R8, R5, 0xffffffff, 0x19 ;  /* 0xffffffff05087811 */ /* 0x004fd600078fcaff */
[----:B------:R-:W-:Y:S05]  /*21350*/  @!P0 BRA `(.L_x_531) ;  /* 0x0000000000488947 */ /* 0x000fea0003800000 */
[----:B------:R-:W1:Y:S01]  /*21360*/  LDC R9, c[0x0][0x41c] ;  /* 0x00010700ff097b82 */ /* 0x000e620000000800 */
[----:B------:R-:W-:Y:S01]  /*21370*/  IMAD.MOV.U32 R2, RZ, RZ, R8 ;  /* 0x000000ffff027224 */ /* 0x000fe200078e0008 */
[----:B------:R-:W-:Y:S01]  /*21380*/  ULDC.64 UR4, c[0x0][0x408] ;  /* 0x0001020000047ab9 */ /* 0x000fe20000000a00 */
[----:B-1----:R-:W-:-:S13]  /*21390*/  ISETP.NE.AND P0, PT, R9, 0x1, PT ;  /* 0x000000010900780c */ /* 0x002fda0003f05270 */
[----:B------:R-:W1:Y:S02]  /*213a0*/  @P0 LDC.64 R10, c[0x0][0x420] ;  /* 0x00010800ff0a0b82 */ /* 0x000e640000000a00 */
[----:B-1----:R-:W-:-:S05]  /*213b0*/  @P0 IMAD.HI.U32 R10, R8, R10, RZ ;  /* 0x0000000a080a0227 */ /* 0x002fca00078e00ff */
[----:B------:R-:W-:-:S04]  /*213c0*/  @P0 SHF.R.U32.HI R2, RZ, R11, R10 ;  /* 0x0000000bff020219 */ /* 0x000fc8000001160a */
[----:B------:R-:W-:Y:S01]  /*213d0*/  IADD3 R5, -R2, RZ, RZ ;  /* 0x000000ff02057210 */ /* 0x000fe20007ffe1ff */
[--C-:B------:R-:W-:Y:S01]  /*213e0*/  IMAD.MOV.U32 R10, RZ, RZ, R2.reuse ;  /* 0x000000ffff0a7224 */ /* 0x100fe200078e0002 */
[----:B------:R-:W-:-:S03]  /*213f0*/  SHF.R.S32.HI R11, RZ, 0x1f, R2 ;  /* 0x0000001fff0b7819 */ /* 0x000fc60000011402 */
        /* <DEDUP_REMOVED lines=8> */
.L_x_531:
[----:B------:R-:W2:Y:S01]  /*21480*/  LDL R5, [R1+0x18] ;  /* 0x0000180001057983 */ /* 0x000ea20000100800 */
[----:B------:R-:W-:-:S03]  /*21490*/  MOV R9, 0x400 ;  /* 0x0000040000097802 */ /* 0x000fc60000000f00 */
[----:B-1----:R-:W3:Y:S01]  /*214a0*/  LDL R7, [R1+0x24] ;  /* 0x0000240001077983 */ /* 0x002ee20000100800 */
[----:B------:R-:W1:Y:S01]  /*214b0*/  S2R R10, SR_CgaCtaId ;  /* 0x00000000000a7919 */ /* 0x000e620000008800 */
[----:B------:R-:W4:Y:S01]  /*214c0*/  S2R R6, SR_TID.X ;  /* 0x0000000000067919 */ /* 0x000f220000002100 */
[----:B-1----:R-:W-:Y:S02]  /*214d0*/  LEA R9, R10, R9, 0x18 ;  /* 0x000000090a097211 */ /* 0x002fe400078ec0ff */
[----:B----4-:R-:W-:-:S04]  /*214e0*/  LOP3.LUT R6, R6, 0x7f, RZ, 0xc0, !PT ;  /* 0x0000007f06067812 */ /* 0x010fc800078ec0ff */
[----:B------:R-:W-:Y:S02]  /*214f0*/  ISETP.NE.AND P0, PT, R6, RZ, PT ;  /* 0x000000ff0600720c */ /* 0x000fe40003f05270 */
[----:B--2---:R-:W-:Y:S02]  /*21500*/  LEA R5, R5, R9, 0x3 ;  /* 0x0000000905057211 */ /* 0x004fe400078e18ff */
[----:B---3--:R-:W-:-:S04]  /*21510*/  SHF.L.U32 R7, R7, 0x1f, RZ ;  /* 0x0000001f07077819 */ /* 0x008fc800000006ff */
[----:B------:R-:W1:Y:S02]  /*21520*/  SYNCS.PHASECHK.TRANS64.TRYWAIT P2, [R5+URZ+0x38880], R7 ;  /* 0x03888007050075a7 */ /* 0x000e64000804017f */
[----:B-1----:R-:W-:Y:S05]  /*21530*/  @!P2 BRA `(.L_x_532) ;  /* 0x000000680008a947 */ /* 0x002fea0003800000 */
.L_x_711:
        /* <DEDUP_REMOVED lines=8> */
.L_x_533:
[----:B------:R-:W2:Y:S01]  /*215c0*/  LDL R6, [R1+0x18] ;  /* 0x0000180001067983 */ /* 0x000ea20000100800 */
[----:B------:R-:W-:-:S03]  /*215d0*/  MOV R10, 0x400 ;  /* 0x00000400000a7802 */ /* 0x000fc60000000f00 */
[----:B------:R-:W3:Y:S01]  /*215e0*/  LDL R9, [R1+0x3c] ;  /* 0x00003c0001097983 */ /* 0x000ee20000100800 */
[----:B------:R-:W4:Y:S01]  /*215f0*/  S2R R11, SR_CgaCtaId ;  /* 0x00000000000b7919 */ /* 0x000f220000008800 */
[----:B------:R-:W-:Y:S01]  /*21600*/  R2UR UR9, R5 ;  /* 0x00000000050972ca */ /* 0x000fe200000e0000 */
[----:B------:R-:W-:Y:S01]  /*21610*/  UIADD3 UR4, UP0, UR44, 0x470, URZ ;  /* 0x000004702c047890 */ /* 0x000fe2000ff1e03f */
[----:B------:R-:W-:Y:S02]  /*21620*/  R2UR UR12, R0 ;  /* 0x00000000000c72ca */ /* 0x000fe400000e0000 */
[----:B-----5:R-:W-:Y:S01]  /*21630*/  R2UR UR13, R2 ;  /* 0x00000000020d72ca */ /* 0x020fe200000e0000 */
[----:B------:R-:W-:Y:S01]  /*21640*/  UIADD3.X UR5, URZ, UR45, URZ, UP0, !UPT ;  /* 0x0000002d3f057290 */ /* 0x000fe200087fe43f */
[----:B----4-:R-:W-:-:S07]  /*21650*/  LEA R10, R11, R10, 0x18 ;  /* 0x0000000a0b0a7211 */ /* 0x010fce00078ec0ff */
[----:B------:R-:W-:Y:S01]  /*21660*/  UIADD3 UR9, UR9, 0x38870, URZ ;  /* 0x0003887009097890 */ /* 0x000fe2000fffe03f */
[----:B------:R-:W-:Y:S01]  /*21670*/  UMOV UR10, URZ ;  /* 0x0000003f000a7c82 */ /* 0x000fe20008000000 */
[----:B------:R-:W-:Y:S01]  /*21680*/  UMOV UR6, 0x0 ;  /* 0x0000000000067882 */ /* 0x000fe20000000000 */
[----:B------:R-:W-:Y:S01]  /*21690*/  UMOV UR7, 0x14f00000 ;  /* 0x14f0000000077882 */ /* 0x000fe20000000000 */
[----:B------:R-:W-:Y:S01]  /*216a0*/  UMOV UR15, 0x80 ;  /* 0x00000080000f7882 */ /* 0x000fe20000000000 */
[----:B--2---:R-:W-:-:S05]  /*216b0*/  IMAD R6, R6, 0x8000, R10 ;  /* 0x0000800006067824 */ /* 0x004fca00078e020a */
[----:B------:R-:W-:Y:S02]  /*216c0*/  R2UR UR14, R6 ;  /* 0x00000000060e72ca */ /* 0x000fe400000e0000 */
[----:B---3--:R-:W-:-:S04]  /*216d0*/  LEA R8, R8, R9, 0x7 ;  /* 0x0000000908087211 */ /* 0x008fc800078e38ff */
[----:B------:R-:W-:-:S07]  /*216e0*/  R2UR UR11, R8 ;  /* 0x00000000080b72ca */ /* 0x000fce00000e0000 */
        /* <DEDUP_REMOVED lines=8> */
.L_x_712:
        /* <DEDUP_REMOVED lines=8> */
.L_x_535:
        /* <DEDUP_REMOVED lines=8> */
[----:B------:R-:W-:Y:S01]  /*21870*/  R2UR UR13, R2 ;  /* 0x00000000020d72ca */ /* 0x000fe200000e0000 */
[----:B------:R-:W-:Y:S01]  /*21880*/  UMOV UR7, 0x14f00000 ;  /* 0x14f0000000077882 */ /* 0x000fe20000000000 */
[----:B------:R-:W-:-:S03]  /*21890*/  UMOV UR15, 0x80 ;  /* 0x00000080000f7882 */ /* 0x000fc60000000000 */
[----:B------:R-:W-:Y:S02]  /*218a0*/  UIADD3 UR8, UR14, 0x28400, URZ ;  /* 0x000284000e087890 */ /* 0x000fe4000fffe03f */
[----:B------:R-:W-:Y:S02]  /*218b0*/  UIADD3 UR9, UR9, 0x38830, URZ ;  /* 0x0003883009097890 */ /* 0x000fe4000fffe03f */
[----:B------:R-:W-:-:S07]  /*218c0*/  UIADD3 UR14, UR14, 0x2c400, URZ ;  /* 0x0002c4000e0e7890 */ /* 0x000fce000fffe03f */
[----:B------:R3:W-:Y:S02]  /*218d0*/  UTMALDG.4D [UR8], [UR4], desc[UR6] ;  /* 0x00000608040075b4 */ /* 0x0007e40008019000 */
[----:B---3--:R-:W-:Y:S01]  /*218e0*/  UMOV UR8, UR14 ;  /* 0x0000000e00087c82 */ /* 0x008fe20008000000 */
[----:B------:R-:W-:Y:S02]  /*218f0*/  UMOV UR10, UR15 ;  /* 0x0000000f000a7c82 */ /* 0x000fe40008000000 */
[----:B------:R3:W-:Y:S02]  /*21900*/  UTMALDG.4D [UR8], [UR4], desc[UR6] ;  /* 0x00000608040075b4 */ /* 0x0007e40008019000 */
[----:B---3--:R-:W-:Y:S01]  /*21910*/  NOP ;  /* 0x0000000000007918 */ /* 0x008fe20000000000 */
.L_x_530:
[----:B------:R-:W3:Y:S01]  /*21920*/  LDL.LU R6, [R1+0x8] ;  /* 0x0000080001067983 */ /* 0x000ee20000300800 */
[----:B-12---:R-:W-:Y:S01]  /*21930*/  MOV R7, 0x400 ;  /* 0x0000040000077802 */ /* 0x006fe20000000f00 */
[----:B------:R-:W1:Y:S01]  /*21940*/  S2R R8, SR_CgaCtaId ;  /* 0x0000000000087919 */ /* 0x000e620000008800 */
[----:B------:R-:W-:Y:S05]  /*21950*/  WARPSYNC.ALL ;  /* 0x0000000000007948 */ /* 0x000fea0003800000 */
[----:B------:R-:W-:-:S13]  /*21960*/  ELECT P0, URZ, PT ;  /* 0x00000000003f782f */ /* 0x000fda0003800000 */
[C---:B------:R-:W-:Y:S01]  /*21970*/  @P0 R2UR UR13, R3.reuse ;  /* 0x00000000030d02ca */ /* 0x040fe200000e0000 */
[----:B------:R-:W-:Y:S01]  /*21980*/  UIADD3 UR4, UP0, UR44, 0x270, URZ ;  /* 0x000002702c047890 */ /* 0x000fe2000ff1e03f */
[C---:B------:R-:W-:Y:S02]  /*21990*/  @P0 R2UR UR11, R4.reuse ;  /* 0x00000000040b02ca */ /* 0x040fe400000e0000 */
[----:B------:R-:W-:Y:S02]  /*219a0*/  @P0 R2UR UR21, R3 ;  /* 0x00000000031502ca */ /* 0x000fe400000e0000 */
[----:B------:R-:W-:Y:S01]  /*219b0*/  @P0 R2UR UR19, R4 ;  /* 0x00000000041302ca */ /* 0x000fe200000e0000 */
[----:B------:R-:W-:Y:S01]  /*219c0*/  UIADD3.X UR5, URZ, UR45, URZ, UP0, !UPT ;  /* 0x0000002d3f057290 */ /* 0x000fe200087fe43f */
[----:B-1----:R-:W-:-:S04]  /*219d0*/  LEA R7, R8, R7, 0x18 ;  /* 0x0000000708077211 */ /* 0x002fc800078ec0ff */
[----:B------:R-:W-:Y:S01]  /*219e0*/  R2UR UR16, R7 ;  /* 0x00000000071072ca */ /* 0x000fe200000e0000 */
[----:B------:R-:W-:Y:S01]  /*219f0*/  @P0 IMAD.MOV.U32 R5, RZ, RZ, 0x8000 ;  /* 0x00008000ff050424 */ /* 0x000fe200078e00ff */
[----:B------:R-:W-:Y:S11]  /*21a00*/  BAR.SYNC.DEFER_BLOCKING 0x8, 0x120 ;  /* 0x0204800000007b1d */ /* 0x000ff60000010000 */
[----:B------:R-:W-:-:S02]  /*21a10*/  UIADD3 UR8, UR16, 0x20400, URZ ;  /* 0x0002040010087890 */ /* 0x000fc4000fffe03f */
[----:B------:R-:W-:Y:S02]  /*21a20*/  UIADD3 UR9, UR16, 0x38800, URZ ;  /* 0x0003880010097890 */ /* 0x000fe4000fffe03f */
[----:B------:R-:W-:Y:S01]  /*21a30*/  UIADD3 UR16, UR16, 0x24400, URZ ;  /* 0x0002440010107890 */ /* 0x000fe2000fffe03f */
[----:B------:R-:W-:Y:S01]  /*21a40*/  UMOV UR6, 0x0 ;  /* 0x0000000000067882 */ /* 0x000fe20000000000 */
[----:B------:R-:W-:Y:S01]  /*21a50*/  UMOV UR7, 0x12f00000 ;  /* 0x12f0000000077882 */ /* 0x000fe20000000000 */
[----:B------:R-:W-:Y:S01]  /*21a60*/  UMOV UR10, URZ ;  /* 0x0000003f000a7c82 */ /* 0x000fe20008000000 */
[----:B------:R-:W-:Y:S01]  /*21a70*/  UMOV UR14, 0x0 ;  /* 0x00000000000e7882 */ /* 0x000fe20000000000 */
[----:B------:R-:W-:Y:S01]  /*21a80*/  UMOV UR15, 0x12f00000 ;  /* 0x12f00000000f7882 */ /* 0x000fe20000000000 */
[----:B------:R-:W-:Y:S01]  /*21a90*/  UMOV UR18, 0x80 ;  /* 0x0000008000127882 */ /* 0x000fe20000000000 */
[----:B------:R-:W-:Y:S01]  /*21aa0*/  UMOV UR17, UR9 ;  /* 0x0000000900117c82 */ /* 0x000fe20008000000 */
[----:B------:R2:W-:Y:S01]  /*21ab0*/  @P0 SYNCS.ARRIVE.TRANS64 RZ, [R7+URZ+0x38800], R5 ;  /* 0x0388000507ff09a7 */ /* 0x0005e2000800003f */
[----:B---3--:R-:W-:-:S02]  /*21ac0*/  @P0 R2UR UR12, R6 ;  /* 0x00000000060c02ca */ /* 0x008fc400000e0000 */
[----:B------:R-:W-:-:S11]  /*21ad0*/  @P0 R2UR UR20, R6 ;  /* 0x00000000061402ca */ /* 0x000fd600000e0000 */
[----:B------:R2:W-:Y:S02]  /*21ae0*/  UTMALDG.4D [UR8], [UR4], desc[UR6] ;  /* 0x00000608040075b4 */ /* 0x0005e40008019000 */
[----:B------:R2:W-:Y:S02]  /*21af0*/  UTMALDG.4D [UR16], [UR4], desc[UR14] ;  /* 0x00000e10040075b4 */ /* 0x0005e40008019000 */
[----:B--2---:R-:W-:Y:S01]  /*21b00*/  NOP ;  /* 0x0000000000007918 */ /* 0x004fe20000000000 */
.L_x_528:
[----:B------:R-:W2:Y:S01]  /*21b10*/  LDL.LU R6, [R1+0x58] ;  /* 0x0000580001067983 */ /* 0x000ea20000300800 */
[----:B------:R-:W-:Y:S01]  /*21b20*/  MOV R4, 0x400 ;  /* 0x0000040000047802 */ /* 0x000fe20000000f00 */
[----:B------:R-:W-:Y:S01]  /*21b30*/  BSSY B0, `(.L_x_536) ;  /* 0x000000b000007945 */ /* 0x000fe20003800000 */
[----:B-1----:R-:W1:Y:S02]  /*21b40*/  S2R R5, SR_CgaCtaId ;  /* 0x0000000000057919 */ /* 0x002e640000008800 */
[----:B-1----:R-:W-:Y:S02]  /*21b50*/  LEA R4, R5, R4, 0x18 ;  /* 0x0000000405047211 */ /* 0x002fe400078ec0ff */
[----:B--2---:R-:W-:-:S04]  /*21b60*/  IADD3 R6, R6, 0x1, RZ ;  /* 0x0000000106067810 */ /* 0x004fc80007ffe0ff */
[----:B------:R-:W-:Y:S01]  /*21b70*/  LEA.HI R3, R6, R6, RZ, 0x1 ;  /* 0x0000000606037211 */ /* 0x000fe200078f08ff */
[----:B------:R1:W-:Y:S03]  /*21b80*/  STL [R1+0x58], R6 ;  /* 0x0000580601007387 */ /* 0x0003e60000100800 */
[----:B------:R-:W-:-:S05]  /*21b90*/  LOP3.LUT R3, R3, 0xfffffffe, RZ, 0xc0, !PT ;  /* 0xfffffffe03037812 */ /* 0x000fca00078ec0ff */
[----:B------:R-:W-:-:S05]  /*21ba0*/  IMAD.IADD R3, R6, 0x1, -R3 ;  /* 0x0000000106037824 */ /* 0x000fca00078e0a03 */
[----:B------:R-:W-:-:S04]  /*21bb0*/  SHF.L.U32 R3, R3, 0x1f, RZ ;  /* 0x0000001f03037819 */ /* 0x000fc800000006ff */
[----:B------:R-:W2:Y:S02]  /*21bc0*/  SYNCS.PHASECHK.TRANS64.TRYWAIT P0, [R4+URZ+0x38820], R3 ;  /* 0x03882003040075a7 */ /* 0x000ea4000800017f */
[----:B-12---:R-:W-:Y:S05]  /*21bd0*/  @!P0 BRA `(.L_x_537) ;  /* 0x0000006000888947 */ /* 0x006fea0003800000 */
.L_x_713:
[----:B------:R-:W-:Y:S05]  /*21be0*/  BSYNC B0 ;  /* 0x0000000000007941 */ /* 0x000fea0003800000 */
.L_x_536:
[----:B------:R-:W-:-:S13]  /*21bf0*/  ISETP.GE.AND P0, PT, R19, 0x81, PT ;  /* 0x000000811300780c */ /* 0x000fda0003f06270 */
[----:B------:R-:W-:Y:S05]  /*21c00*/  @!P0 BRA `(.L_x_538) ;  /* 0x0000001400a88947 */ /* 0x000fea0003800000 */
[----:B-1----:R-:W2:Y:S04]  /*21c10*/  LDL.LU R4, [R1+0x20] ;  /* 0x0000200001047983 */ /* 0x002ea80000300800 */
[----:B------:R1:W5:Y:S04]  /*21c20*/  LDL.LU R6, [R1+0x18] ;  /* 0x0000180001067983 */ /* 0x0003680000300800 */
[----:B------:R1:W5:Y:S02]  /*21c30*/  LDL.LU R7, [R1+0x24] ;  /* 0x0000240001077983 */ /* 0x0003640000300800 */
[----:B-12---:R-:W-:-:S07]  /*21c40*/  LEA.HI.SX32 R20, R4, 0xfffffffe, 0x19 ;  /* 0xfffffffe04147811 */ /* 0x006fce00078fcaff */
.L_x_560:
[----:B-----5:R-:W-:Y:S01]  /*21c50*/  VIADD R4, R6, 0x1 ;  /* 0x0000000106047836 */ /* 0x020fe20000000000 */
[----:B------:R-:W-:Y:S05]  /*21c60*/  YIELD ;  /* 0x0000000000007946 */ /* 0x000fea0003800000 */
[----:B------:R-:W-:Y:S01]  /*21c70*/  ISETP.NE.AND P0, PT, R4, 0x2, PT ;  /* 0x000000020400780c */ /* 0x000fe20003f05270 */
[----:B------:R-:W-:Y:S03]  /*21c80*/  BSSY B0, `(.L_x_539) ;  /* 0x0000090000007945 */ /* 0x000fe60003800000 */
[----:B--2---:R-:W-:-:S02]  /*21c90*/  SEL R3, RZ, 0x1, P0 ;  /* 0x00000001ff037807 */ /* 0x004fc40000000000 */
[----:B------:R-:W-:Y:S02]  /*21ca0*/  SEL R10, R4, RZ, P0 ;  /* 0x000000ff040a7207 */ /* 0x000fe40000000000 */
[----:B------:R-:W-:-:S05]  /*21cb0*/  LOP3.LUT R9, R7, R3, RZ, 0x3c, !PT ;  /* 0x0000000307097212 */ /* 0x000fca00078e3cff */
[----:B------:R1:W-:Y:S04]  /*21cc0*/  STL [R1+0x24], R9 ;  /* 0x0000240901007387 */ /* 0x0003e80000100800 */
[----:B------:R1:W-:Y:S01]  /*21cd0*/  STL [R1+0x18], R10 ;  /* 0x0000180a01007387 */ /* 0x0003e20000100800 */
[----:B------:R-:W-:Y:S05]  /*21ce0*/  @!P6 BRA `(.L_x_540) ;  /* 0x000000080024e947 */ /* 0x000fea0003800000 */
[----:B------:R-:W-:Y:S01]  /*21cf0*/  ULDC.64 UR4, c[0x0][0x3f8] ;  /* 0x0000fe0000047ab9 */ /* 0x000fe20000000a00 */
[----:B------:R-:W-:Y:S02]  /*21d00*/  MOV R8, R20 ;  /* 0x0000001400087202 */ /* 0x000fe40000000f00 */
[----:B------:R-:W-:-:S04]  /*21d10*/  ISETP.NE.U32.AND P0, PT, RZ, UR4, PT ;  /* 0x00000004ff007c0c */ /* 0x000fc8000bf05070 */
[----:B------:R-:W-:-:S13]  /*21d20*/  ISETP.NE.AND.EX P0, PT, RZ, UR5, PT, P0 ;  /* 0x00000005ff007c0c */ /* 0x000fda000bf05300 */
[----:B------:R-:W-:Y:S05]  /*21d30*/  @!P0 BRA `(.L_x_541) ;  /* 0x00000000004c8947 */ /* 0x000fea0003800000 */
[----:B------:R-:W2:Y:S01]  /*21d40*/  LDL R12, [R1+0x38] ;  /* 0x00003800010c7983 */ /* 0x000ea20000100800 */
[----:B------:R-:W3:Y:S01]  /*21d50*/  LDC R5, c[0x0][0x41c] ;  /* 0x00010700ff057b82 */ /* 0x000ee20000000800 */
[----:B------:R-:W-:Y:S02]  /*21d60*/  ULDC.64 UR6, c[0x0][0x408] ;  /* 0x0001020000067ab9 */ /* 0x000fe40000000a00 */
[----:B------:R-:W4:Y:S01]  /*21d70*/  LDL R11, [R1+0x34] ;  /* 0x00003400010b7983 */ /* 0x000f220000100800 */
[----:B---3--:R-:W-:-:S13]  /*21d80*/  ISETP.NE.AND P0, PT, R5, 0x1, PT ;  /* 0x000000010500780c */ /* 0x008fda0003f05270 */
[----:B------:R-:W3:Y:S02]  /*21d90*/  @P0 LDC.64 R2, c[0x0][0x420] ;  /* 0x00010800ff020b82 */ /* 0x000ee40000000a00 */
[----:B---3--:R-:W-:-:S04]  /*21da0*/  @P0 IMAD.HI.U32 R4, R20, R2, RZ ;  /* 0x0000000214040227 */ /* 0x008fc800078e00ff */
[----:B------:R-:W-:Y:S01]  /*21db0*/  IMAD.MOV.U32 R2, RZ, RZ, R20 ;  /* 0x000000ffff027224 */ /* 0x000fe200078e0014 */
[----:B------:R-:W-:-:S04]  /*21dc0*/  @P0 SHF.R.U32.HI R2, RZ, R3, R4 ;  /* 0x00000003ff020219 */ /* 0x000fc80000011604 */
[--C-:B------:R-:W-:Y:S01]  /*21dd0*/  SHF.R.S32.HI R3, RZ, 0x1f, R2.reuse ;  /* 0x0000001fff037819 */ /* 0x100fe20000011402 */
[----:B------:R-:W-:-:S04]  /*21de0*/  IMAD.MOV R8, RZ, RZ, -R2 ;  /* 0x000000ffff087224 */ /* 0x000fc800078e0a02 */
[----:B------:R-:W-:Y:S02]  /*21df0*/  IMAD R8, R5, R8, R20 ;  /* 0x0000000805087224 */ /* 0x000fe400078e0214 */
[----:B--2---:R-:W-:-:S04]  /*21e00*/  IMAD R4, R12, UR6, RZ ;  /* 0x000000060c047c24 */ /* 0x004fc8000f8e02ff */
[C---:B----4-:R-:W-:Y:S02]  /*21e10*/  IMAD R4, R11.reuse, UR7, R4 ;  /* 0x000000070b047c24 */ /* 0x050fe4000f8e0204 */
[----:B------:R-:W-:-:S05]  /*21e20*/  IMAD.WIDE.U32 R2, R11, UR6, R2 ;  /* 0x000000060b027c25 */ /* 0x000fca000f8e0002 */
[----:B------:R-:W-:Y:S02]  /*21e30*/  IADD3 R3, R4, R3, RZ ;  /* 0x0000000304037210 */ /* 0x000fe40007ffe0ff */
[----:B------:R-:W-:-:S04]  /*21e40*/  LEA R4, P0, R2, UR4, 0x2 ;  /* 0x0000000402047c11 */ /* 0x000fc8000f8010ff */
[----:B------:R-:W-:-:S05]  /*21e50*/  LEA.HI.X R5, R2, UR5, R3, 0x2, P0 ;  /* 0x0000000502057c11 */ /* 0x000fca00080f1403 */
[----:B------:R2:W5:Y:S04]  /*21e60*/  LDG.E R2, desc[UR42][R4.64] ;  /* 0x0000002a04027981 */ /* 0x000568000c1e1900 */
.L_x_541:
[----:B--2---:R-:W2:Y:S01]  /*21e70*/  S2R R5, SR_CgaCtaId ;  /* 0x0000000000057919 */ /* 0x004ea20000008800 */
[----:B------:R-:W-:Y:S01]  /*21e80*/  MOV R4, 0x400 ;  /* 0x0000040000047802 */ /* 0x000fe20000000f00 */
[----:B------:R-:W-:Y:S01]  /*21e90*/  BSSY B1, `(.L_x_542) ;  /* 0x0000009000017945 */ /* 0x000fe20003800000 */
[----:B------:R-:W3:Y:S02]  /*21ea0*/  S2R R3, SR_TID.X ;  /* 0x0000000000037919 */ /* 0x000ee40000002100 */
[----:B--2---:R-:W-:Y:S02]  /*21eb0*/  LEA R4, R5, R4, 0x18 ;  /* 0x0000000405047211 */ /* 0x004fe400078ec0ff */
[----:B---3--:R-:W-:-:S03]  /*21ec0*/  LOP3.LUT R3, R3, 0x7f, RZ, 0xc0, !PT ;  /* 0x0000007f03037812 */ /* 0x008fc600078ec0ff */
[----:B------:R-:W-:Y:S01]  /*21ed0*/  IMAD R5, R10, 0x8, R4 ;  /* 0x000000080a057824 */ /* 0x000fe200078e0204 */
[----:B------:R-:W-:Y:S02]  /*21ee0*/  SHF.L.U32 R4, R9, 0x1f, RZ ;  /* 0x0000001f09047819 */ /* 0x000fe400000006ff */
[----:B------:R-:W-:Y:S02]  /*21ef0*/  ISETP.NE.AND P2, PT, R3, RZ, PT ;  /* 0x000000ff0300720c */ /* 0x000fe40003f45270 */
[----:B------:R-:W2:Y:S02]  /*21f00*/  SYNCS.PHASECHK.TRANS64.TRYWAIT P0, [R5+URZ+0x38880], R4 ;  /* 0x03888004050075a7 */ /* 0x000ea4000800017f */
[----:B--2---:R-:W-:Y:S09]  /*21f10*/  @!P0 BRA `(.L_x_543) ;  /* 0x0000005c00d88947 */ /* 0x004ff20003800000 */
.L_x_714:
[----:B------:R-:W-:Y:S05]  /*21f20*/  BSYNC B1 ;  /* 0x0000000000017941 */ /* 0x000fea0003800000 */
.L_x_542:
[----:B------:R-:W-:Y:S04]  /*21f30*/  BSSY B1, `(.L_x_544) ;  /* 0x0000009000017945 */ /* 0x000fe80003800000 */
[----:B------:R-:W-:Y:S05]  /*21f40*/  @P2 BRA `(.L_x_545) ;  /* 0x00000000001c2947 */ /* 0x000fea0003800000 */
[----:B------:R-:W1:Y:S02]  /*21f50*/  S2R R3, SR_TID.X ;  /* 0x0000000000037919 */ /* 0x000e640000002100 */
[----:B-1----:R-:W-:Y:S01]  /*21f60*/  LOP3.LUT R9, R3, 0x1f, RZ, 0xc0, !PT ;  /* 0x0000001f03097812 */ /* 0x002fe200078ec0ff */
[----:B------:R-:W-:-:S03]  /*21f70*/  IMAD.MOV.U32 R3, RZ, RZ, 0x8000 ;  /* 0x00008000ff037424 */ /* 0x000fc600078e00ff */
[----:B------:R-:W-:Y:S01]  /*21f80*/  ISETP.NE.AND P0, PT, R9, RZ, PT ;  /* 0x000000ff0900720c */ /* 0x000fe20003f05270 */
[----:B------:R3:W-:-:S12]  /*21f90*/  SYNCS.ARRIVE.TRANS64 RZ, [R5+URZ+0x38870], R3 ;  /* 0x0388700305ff79a7 */ /* 0x0007d8000800003f */
[----:B---3--:R-:W-:Y:S05]  /*21fa0*/  @!P0 BRA `(.L_x_545) ;  /* 0x0000000000048947 */ /* 0x008fea0003800000 */
[----:B------:R-:W-:Y:S01]  /*21fb0*/  BPT.TRAP 0x1 ;  /* 0x000000040000795c */ /* 0x000fe20000300000 */
.L_x_545:
[----:B------:R-:W-:Y:S05]  /*21fc0*/  BSYNC B1 ;  /* 0x0000000000017941 */ /* 0x000fea0003800000 */
.L_x_544:
[----:B------:R-:W3:Y:S04]  /*21fd0*/  LDL R3, [R1+0x18] ;  /* 0x0000180001037983 */ /* 0x000ee80000100800 */
[----:B-1----:R-:W4:Y:S01]  /*21fe0*/  LDL R9, [R1+0x3c] ;  /* 0x00003c0001097983 */ /* 0x002f220000100800 */
[----:B------:R-:W-:Y:S01]  /*21ff0*/  MOV R13, RZ ;  /* 0x000000ff000d7202 */ /* 0x000fe20000000f00 */
[----:B------:R-:W-:Y:S01]  /*22000*/  UIADD3 UR4, UP0, UR44, 0x470, URZ ;  /* 0x000004702c047890 */ /* 0x000fe2000ff1e03f */
[----:B------:R-:W-:Y:S01]  /*22010*/  MOV R10, 0x400 ;  /* 0x00000400000a7802 */ /* 0x000fe20000000f00 */
[----:B------:R-:W1:Y:S01]  /*22020*/  S2R R11, SR_CgaCtaId ;  /* 0x00000000000b7919 */ /* 0x000e620000008800 */
[----:B------:R-:W-:Y:S01]  /*22030*/  R2UR UR10, R13 ;  /* 0x000000000d0a72ca */ /* 0x000fe200000e0000 */
[----:B------:R-:W-:Y:S01]  /*22040*/  UIADD3.X UR5, URZ, UR45, URZ, UP0, !UPT ;  /* 0x0000002d3f057290 */ /* 0x000fe200087fe43f */
[----:B------:R-:W-:Y:S01]  /*22050*/  PLOP3.LUT P0, PT, PT, PT, PT, 0x80, 0x0 ;  /* 0x000000000000781c */ /* 0x000fe20003f0f070 */
[----:B------:R-:W-:Y:S01]  /*22060*/  UMOV UR6, 0x0 ;  /* 0x0000000000067882 */ /* 0x000fe20000000000 */
[----:B------:R-:W-:Y:S01]  /*22070*/  UMOV UR7, 0x14f00000 ;  /* 0x14f0000000077882 */ /* 0x000fe20000000000 */
[----:B-1----:R-:W-:-:S05]  /*22080*/  LEA R10, R11, R10, 0x18 ;  /* 0x0000000a0b0a7211 */ /* 0x002fca00078ec0ff */
[----:B---3--:R-:W-:Y:S02]  /*22090*/  IMAD R3, R3, 0x8000, R10 ;  /* 0x0000800003037824 */ /* 0x008fe400078e020a */
[----:B----4-:R-:W-:Y:S01]  /*220a0*/  IMAD R9, R8, 0x80, R9 ;  /* 0x0000008008097824 */ /* 0x010fe200078e0209 */
[----:B------:R-:W-:Y:S01]  /*220b0*/  IADD3 R8, R5, 0x38870, RZ ;  /* 0x0003887005087810 */ /* 0x000fe20007ffe0ff */
[----:B------:R-:W-:-:S07]  /*220c0*/  VIADD R10, R3, 0x10400 ;  /* 0x00010400030a7836 */ /* 0x000fce0000000000 */
.L_x_546:
[----:B------:R-:W-:-:S13]  /*220d0*/  @P0 ELECT P3, URZ, PT ;  /* 0x00000000003f082f */ /* 0x000fda0003860000 */
[----:B-----5:R-:W-:Y:S02]  /*220e0*/  @P3 R2UR UR13, R2 ;  /* 0x00000000020d32ca */ /* 0x020fe400000e0000 */
        /* <DEDUP_REMOVED lines=8> */
[----:B------:R-:W-:Y:S01]  /*22170*/  IMAD.MOV.U32 R12, RZ, RZ, 0x80 ;  /* 0x00000080ff0c7424 */ /* 0x000fe200078e00ff */
[----:B------:R-:W-:Y:S01]  /*22180*/  PLOP3.LUT P0, PT, PT, PT, PT, 0x80, 0x0 ;  /* 0x000000000000781c */ /* 0x000fe20003f0f070 */
[----:B------:R-:W-:Y:S01]  /*22190*/  UMOV UR6, 0x0 ;  /* 0x0000000000067882 */ /* 0x000fe20000000000 */
[----:B------:R-:W-:Y:S01]  /*221a0*/  IADD3 R10, R3, 0x14400, RZ ;  /* 0x00014400030a7810 */ /* 0x000fe20007ffe0ff */
[----:B------:R-:W-:Y:S01]  /*221b0*/  UMOV UR7, 0x14f00000 ;  /* 0x14f0000000077882 */ /* 0x000fe20000000000 */
[----:B------:R-:W-:-:S15]  /*221c0*/  R2UR UR10, R12 ;  /* 0x000000000c0a72ca */ /* 0x000fde00000e0000 */
.L_x_547:
        /* <DEDUP_REMOVED lines=13> */
.L_x_715:
[----:B------:R-:W-:Y:S05]  /*222a0*/  BSYNC B1 ;  /* 0x0000000000017941 */ /* 0x000fea0003800000 */
.L_x_548:
[----:B------:R-:W-:Y:S01]  /*222b0*/  BSSY B1, `(.L_x_550) ;  /* 0x000000b000017945 */ /* 0x000fe20003800000 */
[----:B------:R-:W-:Y:S02]  /*222c0*/  IMAD.MOV.U32 R10, RZ, RZ, 0x0 ;  /* 0x00000000ff0a7424 */ /* 0x000fe400078e00ff */
[----:B------:R-:W-:Y:S01]  /*222d0*/  IMAD.MOV.U32 R11, RZ, RZ, 0x14f00000 ;  /* 0x14f00000ff0b7424 */ /* 0x000fe200078e00ff */
[----:B------:R-:W-:Y:S06]  /*222e0*/  @P2 BRA `(.L_x_551) ;  /* 0x00000000001c2947 */ /* 0x000fec0003800000 */
[----:B------:R-:W3:Y:S01]  /*222f0*/  S2R R8, SR_TID.X ;  /* 0x0000000000087919 */ /* 0x000ee20000002100 */
[----:B-12---:R-:W-:-:S04]  /*22300*/  MOV R4, 0x8000 ;  /* 0x0000800000047802 */ /* 0x006fc80000000f00 */
[----:B------:R4:W-:Y:S01]  /*22310*/  SYNCS.ARRIVE.TRANS64 RZ, [R5+URZ+0x38830], R4 ;  /* 0x0388300405ff79a7 */ /* 0x0009e2000800003f */
[----:B---3--:R-:W-:-:S04]  /*22320*/  LOP3.LUT R8, R8, 0x1f, RZ, 0xc0, !PT ;  /* 0x0000001f08087812 */ /* 0x008fc800078ec0ff */
[----:B------:R-:W-:-:S13]  /*22330*/  ISETP.NE.AND P0, PT, R8, RZ, PT ;  /* 0x000000ff0800720c */ /* 0x000fda0003f05270 */
[----:B----4-:R-:W-:Y:S05]  /*22340*/  @!P0 BRA `(.L_x_551) ;  /* 0x0000000000048947 */ /* 0x010fea0003800000 */
[----:B------:R-:W-:Y:S01]  /*22350*/  BPT.TRAP 0x1 ;  /* 0x000000040000795c */ /* 0x000fe20000300000 */
.L_x_551:
[----:B------:R-:W-:Y:S05]  /*22360*/  BSYNC B1 ;  /* 0x0000000000017941 */ /* 0x000fea0003800000 */
.L_x_550:
[----:B------:R-:W-:Y:S01]  /*22370*/  R2UR UR10, R13 ;  /* 0x000000000d0a72ca */ /* 0x000fe200000e0000 */
[----:B------:R-:W-:Y:S01]  /*22380*/  UIADD3 UR4, UP0, UR44, 0x370, URZ ;  /* 0x000003702c047890 */ /* 0x000fe2000ff1e03f */
[----:B------:R-:W-:Y:S01]  /*22390*/  R2UR UR6, R10 ;  /* 0x000000000a0672ca */ /* 0x000fe200000e0000 */
[----:B-12---:R-:W-:Y:S01]  /*223a0*/  VIADD R5, R5, 0x38830 ;  /* 0x0003883005057836 */ /* 0x006fe20000000000 */
[----:B------:R-:W-:Y:S01]  /*223b0*/  R2UR UR7, R11 ;  /* 0x000000000b0772ca */ /* 0x000fe200000e0000 */
[----:B------:R-:W-:Y:S01]  /*223c0*/  VIADD R4, R3, 0x28400 ;  /* 0x0002840003047836 */ /* 0x000fe20000000000 */
[----:B------:R-:W-:Y:S01]  /*223d0*/  PLOP3.LUT P0, PT, PT, PT, PT, 0x80, 0x0 ;  /* 0x000000000000781c */ /* 0x000fe20003f0f070 */
[----:B------:R-:W-:-:S12]  /*223e0*/  UIADD3.X UR5, URZ, UR45, URZ, UP0, !UPT ;  /* 0x0000002d3f057290 */ /* 0x000fd800087fe43f */
.L_x_552:
        /* <DEDUP_REMOVED lines=10> */
[----:B------:R-:W-:Y:S02]  /*22490*/  R2UR UR10, R12 ;  /* 0x000000000c0a72ca */ /* 0x000fe400000e0000 */
[----:B------:R-:W-:Y:S02]  /*224a0*/  R2UR UR6, R10 ;  /* 0x000000000a0672ca */ /* 0x000fe400000e0000 */
[----:B------:R-:W-:Y:S02]  /*224b0*/  R2UR UR7, R11 ;  /* 0x000000000b0772ca */ /* 0x000fe400000e0000 */
[----:B------:R-:W-:Y:S02]  /*224c0*/  PLOP3.LUT P0, PT, PT, PT, PT, 0x80, 0x0 ;  /* 0x000000000000781c */ /* 0x000fe40003f0f070 */
[----:B------:R-:W-:-:S11]  /*224d0*/  IADD3 R3, R3, 0x2c400, RZ ;  /* 0x0002c40003037810 */ /* 0x000fd60007ffe0ff */
.L_x_553:
        /* <DEDUP_REMOVED lines=9> */
[----:B--2---:R-:W-:Y:S05]  /*22570*/  @P0 BRA.U.ANY `(.L_x_553) ;  /* 0xfffffffd00d80947 */ /* 0x004fea000393ffff */
.L_x_540:
[----:B------:R-:W-:Y:S05]  /*22580*/  BSYNC B0 ;  /* 0x0000000000007941 */ /* 0x000fea0003800000 */
.L_x_539:
[----:B------:R-:W-:-:S06]  /*22590*/  UISETP.NE.AND UP0, UPT, UR36, 0x3, UPT ;  /* 0x000000032400788c */ /* 0x000fcc000bf05270 */
[----:B------:R-:W-:-:S13]  /*225a0*/  PLOP3.LUT P0, PT, PT, PT, UP0, 0x80, 0x0 ;  /* 0x000000000000781c */ /* 0x000fda0003f0f008 */
[----:B------:R-:W-:Y:S05]  /*225b0*/  @!P0 BRA `(.L_x_554) ;  /* 0x0000000000048947 */ /* 0x000fea0003800000 */
[----:B------:R-:W-:Y:S01]  /*225c0*/  BPT.TRAP 0x1 ;  /* 0x000000040000795c */ /* 0x000fe20000300000 */
.L_x_554:
[----:B------:R-:W2:Y:S01]  /*225d0*/  S2R R5, SR_CgaCtaId ;  /* 0x0000000000057919 */ /* 0x000ea20000008800 */
[----:B------:R-:W-:Y:S01]  /*225e0*/  IMAD.U32 R3, RZ, RZ, UR38 ;  /* 0x00000026ff037e24 */ /* 0x000fe2000f8e00ff */
[----:B------:R-:W-:Y:S01]  /*225f0*/  MOV R4, 0x400 ;  /* 0x0000040000047802 */ /* 0x000fe20000000f00 */
[----:B------:R-:W-:Y:S03]  /*22600*/  BSSY B0, `(.L_x_555) ;  /* 0x0000009000007945 */ /* 0x000fe60003800000 */
[----:B------:R-:W-:Y:S02]  /*22610*/  ISETP.NE.AND P0, PT, R3, 0x3, PT ;  /* 0x000000030300780c */ /* 0x000fe40003f05270 */
[----:B------:R-:W-:-:S04]  /*22620*/  LOP3.LUT R3, R7, 0x1, RZ, 0x3c, !PT ;  /* 0x0000000107037812 */ /* 0x000fc800078e3cff */
[----:B------:R-:W-:Y:S02]  /*22630*/  SHF.L.U32 R3, R3, 0x1f, RZ ;  /* 0x0000001f03037819 */ /* 0x000fe400000006ff */
[----:B--2---:R-:W-:-:S05]  /*22640*/  LEA R4, R5, R4, 0x18 ;  /* 0x0000000405047211 */ /* 0x004fca00078ec0ff */
[----:B------:R-:W-:-:S04]  /*22650*/  IMAD R4, R6, 0x8, R4 ;  /* 0x0000000806047824 */ /* 0x000fc800078e0204 */
[----:B------:R-:W2:Y:S01]  /*22660*/  SYNCS.PHASECHK.TRANS64.TRYWAIT P2, [R4+URZ+0x38870], R3 ;  /* 0x03887003040075a7 */ /* 0x000ea2000804017f */
[----:B------:R3:W-:Y:S02]  /*22670*/  STL [R1+0x4], R4 ;  /* 0x0000040401007387 */ /* 0x0007e40000100800 */
[----:B--23--:R-:W-:Y:S05]  /*22680*/  @!P2 BRA `(.L_x_556) ;  /* 0x000000580024a947 */ /* 0x00cfea0003800000 */
.L_x_716:
[----:B------:R-:W-:Y:S05]  /*22690*/  BSYNC B0 ;  /* 0x0000000000007941 */ /* 0x000fea0003800000 */
.L_x_555:
[----:B------:R-:W-:Y:S05]  /*226a0*/  @!P0 BRA `(.L_x_557) ;  /* 0x0000000000048947 */ /* 0x000fea0003800000 */
[----:B------:R-:W-:Y:S01]  /*226b0*/  BPT.TRAP 0x1 ;  /* 0x000000040000795c */ /* 0x000fe20000300000 */
.L_x_557:
[----:B--2---:R-:W2:Y:S01]  /*226c0*/  LDL R3, [R1+0x4] ;  /* 0x0000040001037983 */ /* 0x004ea20000100800 */
[----:B------:R-:W-:-:S04]  /*226d0*/  SHF.L.U32 R4, R7, 0x1f, RZ ;  /* 0x0000001f07047819 */ /* 0x000fc800000006ff */
[----:B--2---:R2:W3:Y:S02]  /*226e0*/  SYNCS.PHASECHK.TRANS64.TRYWAIT P2, [R3+URZ+0x38860], R4 ;  /* 0x03886004030075a7 */ /* 0x0044e4000804017f */
[----:B--2---:R-:W-:Y:S01]  /*226f0*/  SHF.L.U32 R3, R6, 0xf, RZ ;  /* 0x0000000f06037819 */ /* 0x004fe200000006ff */
[----:B---3--:R-:W-:Y:S06]  /*22700*/  @!P2 BRA `(.L_x_558) ;  /* 0x00000058001ca947 */ /* 0x008fec0003800000 */
.L_x_717:
[----:B--2---:R-:W2:Y:S04]  /*22710*/  LDL R5, [R1+0x4c] ;  /* 0x00004c0001057983 */ /* 0x004ea80000100800 */
[----:B------:R-:W3:Y:S04]  /*22720*/  LDL R18, [R1+0x14] ;  /* 0x0000140001127983 */ /* 0x000ee80000100800 */
[----:B0-----:R-:W4:Y:S04]  /*22730*/  LDL R17, [R1+0x50] ;  /* 0x0000500001117983 */ /* 0x001f280000100800 */
[----:B------:R-:W2:Y:S04]  /*22740*/  LDL R19, [R1+0x30] ;  /* 0x0000300001137983 */ /* 0x000ea80000100800 */
[----:B------:R0:W-:Y:S04]  /*22750*/  STL [R1+0x60], R2 ;  /* 0x0000600201007387 */ /* 0x0001e80000100800 */
[----:B------:R1:W-:Y:S04]  /*22760*/  STL [R1+0x5c], R0 ;  /* 0x00005c0001007387 */ /* 0x0003e80000100800 */
[----:B------:R-:W4:Y:S04]  /*22770*/  LDL R16, [R1+0x44] ;  /* 0x0000440001107983 */ /* 0x000f280000100800 */
[----:B0-----:R-:W4:Y:S04]  /*22780*/  LDL R2, [R1+0x2c] ;  /* 0x00002c0001027983 */ /* 0x001f280000100800 */
[----:B-1----:R-:W3:Y:S01]  /*22790*/  LDL R0, [R1+0x10] ;  /* 0x0000100001007983 */ /* 0x002ee20000100800 */
[----:B------:R-:W-:Y:S05]  /*227a0*/  WARPSYNC.ALL ;  /* 0x0000000000007948 */ /* 0x000fea0003800000 */
[----:B--2---:R-:W-:-:S02]  /*227b0*/  IADD3 R21, R19, R5, R3 ;  /* 0x0000000513157210 */ /* 0x004fc40007ffe003 */
[----:B---3--:R-:W-:-:S05]  /*227c0*/  LOP3.LUT R4, R3, R0, RZ, 0xfc, !PT ;  /* 0x0000000003047212 */ /* 0x008fca00078efcff */
[----:B------:R-:W-:-:S05]  /*227d0*/  IMAD.IADD R4, R19, 0x1, R4 ;  /* 0x0000000113047824 */ /* 0x000fca00078e0204 */
[----:B------:R-:W0:Y:S04]  /*227e0*/  LDSM.16.MT88.4 R8, [R4+0x10400] ;  /* 0x010400000408783b */ /* 0x000e280000004200 */
[----:B------:R-:W1:Y:S01]  /*227f0*/  LDSM.16.MT88.4 R4, [R21+0x10400] ;  /* 0x010400001504783b */ /* 0x000e620000004200 */
[C-C-:B0-----:R-:W-:Y:S02]  /*22800*/  PRMT R12, R8.reuse, 0x6420, R9.reuse ;  /* 0x00006420080c7816 */ /* 0x141fe40000000009 */
[----:B------:R-:W-:Y:S02]  /*22810*/  PRMT R13, R8, 0x7531, R9 ;  /* 0x00007531080d7816 */ /* 0x000fe40000000009 */
[----:B------:R-:W-:Y:S02]  /*22820*/  LOP3.LUT R8, R3, R18, RZ, 0xfc, !PT ;  /* 0x0000001203087212 */ /* 0x000fe400078efcff */
[----:B------:R-:W-:-:S02]  /*22830*/  PRMT R14, R10, 0x6420, R11 ;  /* 0x000064200a0e7816 */ /* 0x000fc4000000000b */
[----:B------:R-:W-:Y:S01]  /*22840*/  PRMT R15, R10, 0x7531, R11 ;  /* 0x000075310a0f7816 */ /* 0x000fe2000000000b */
[----:B----4-:R-:W-:-:S05]  /*22850*/  IMAD.IADD R8, R17, 0x1, R8 ;  /* 0x0000000111087824 */ /* 0x010fca00078e0208 */
[----:B------:R0:W-:Y:S01]  /*22860*/  STSM.16.M88.4 [R8], R12 ;  /* 0x0000000c08007844 */ /* 0x0001e20000000200 */
[----:B-1----:R-:W-:Y:S02]  /*22870*/  PRMT R9, R4, 0x7531, R5 ;  /* 0x0000753104097816 */ /* 0x002fe40000000005 */
[C-C-:B------:R-:W-:Y:S02]  /*22880*/  PRMT R10, R6.reuse, 0x6420, R7.reuse ;  /* 0x00006420060a7816 */ /* 0x140fe40000000007 */
[----:B------:R-:W-:Y:S02]  /*22890*/  PRMT R11, R6, 0x7531, R7 ;  /* 0x00007531060b7816 */ /* 0x000fe40000000007 */
[----:B0-----:R-:W-:Y:S01]  /*228a0*/  MOV R15, R18 ;  /* 0x00000012000f7202 */ /* 0x001fe20000000f00 */
[----:B------:R-:W-:Y:S01]  /*228b0*/  VIADD R18, R3, 0x2000 ;  /* 0x0000200003127836 */ /* 0x000fe20000000000 */
[----:B------:R-:W-:-:S04]  /*228c0*/  PRMT R8, R4, 0x6420, R5 ;  /* 0x0000642004087816 */ /* 0x000fc80000000005 */
[----:B------:R-:W-:-:S05]  /*228d0*/  LOP3.LUT R4, R18, R15, RZ, 0xfc, !PT ;  /* 0x0000000f12047212 */ /* 0x000fca00078efcff */
[----:B------:R-:W-:-:S05]  /*228e0*/  IMAD.IADD R4, R17, 0x1, R4 ;  /* 0x0000000111047824 */ /* 0x000fca00078e0204 */
[----:B------:R0:W-:Y:S02]  /*228f0*/  STSM.16.M88.4 [R4], R8 ;  /* 0x0000000804007844 */ /* 0x0001e40000000200 */
[----:B0-----:R-:W-:-:S05]  /*22900*/  VIADD R8, R3, 0x4000 ;  /* 0x0000400003087836 */ /* 0x001fca0000000000 */
[----:B------:R-:W-:-:S05]  /*22910*/  LOP3.LUT R4, R8, R0, RZ, 0xfc, !PT ;  /* 0x0000000008047212 */ /* 0x000fca00078efcff */
[----:B------:R-:W-:-:S06]  /*22920*/  IMAD.IADD R4, R19, 0x1, R4 ;  /* 0x0000000113047824 */ /* 0x000fcc00078e0204 */
[----:B------:R-:W0:Y:S01]  /*22930*/  LDSM.16.MT88.4 R4, [R4+0x10400] ;  /* 0x010400000404783b */ /* 0x000e220000004200 */
[----:B------:R-:W-:-:S04]  /*22940*/  MOV R11, R15 ;  /* 0x0000000f000b7202 */ /* 0x000fc80000000f00 */
[----:B------:R-:W-:-:S04]  /*22950*/  LOP3.LUT R8, R8, R11, RZ, 0xfc, !PT ;  /* 0x0000000b08087212 */ /* 0x000fc800078efcff */
[----:B------:R-:W-:Y:S02]  /*22960*/  IADD3 R8, R17, R8, RZ ;  /* 0x0000000811087210 */ /* 0x000fe40007ffe0ff */
[C-C-:B0-----:R-:W-:Y:S02]  /*22970*/  PRMT R12, R4.reuse, 0x6420, R5.reuse ;  /* 0x00006420040c7816 */ /* 0x141fe40000000005 */
[----:B------:R-:W-:Y:S02]  /*22980*/  PRMT R13, R4, 0x7531, R5 ;  /* 0x00007531040d7816 */ /* 0x000fe40000000005 */
[C-C-:B------:R-:W-:Y:S02]  /*22990*/  PRMT R14, R6.reuse, 0x6420, R7.reuse ;  /* 0x00006420060e7816 */ /* 0x140fe40000000007 */
[----:B------:R-:W-:Y:S02]  /*229a0*/  PRMT R15, R6, 0x7531, R7 ;  /* 0x00007531060f7816 */ /* 0x000fe40000000007 */
[----:B------:R-:W0:Y:S04]  /*229b0*/  LDSM.16.MT88.4 R4, [R21+0x14400] ;  /* 0x014400001504783b */ /* 0x000e280000004200 */
[----:B------:R1:W-:Y:S02]  /*229c0*/  STSM.16.M88.4 [R8], R12 ;  /* 0x0000000c08007844 */ /* 0x0003e40000000200 */
[----:B-1----:R-:W-:-:S02]  /*229d0*/  IMAD.MOV.U32 R15, RZ, RZ, R11 ;  /* 0x000000ffff0f7224 */ /* 0x002fc400078e000b */
[----:B------:R-:W-:Y:S01]  /*229e0*/  VIADD R12, R3, 0x6000 ;  /* 0x00006000030c7836 */ /* 0x000fe20000000000 */
[C-C-:B0-----:R-:W-:Y:S02]  /*229f0*/  PRMT R8, R4.reuse, 0x6420, R5.reuse ;  /* 0x0000642004087816 */ /* 0x141fe40000000005 */
[----:B------:R-:W-:Y:S02]  /*22a00*/  PRMT R9, R4, 0x7531, R5 ;  /* 0x0000753104097816 */ /* 0x000fe40000000005 */
[----:B------:R-:W-:Y:S02]  /*22a10*/  LOP3.LUT R4, R12, R15, RZ, 0xfc, !PT ;  /* 0x0000000f0c047212 */ /* 0x000fe400078efcff */
[C-C-:B------:R-:W-:Y:S02]  /*22a20*/  PRMT R10, R6.reuse, 0x6420, R7.reuse ;  /* 0x00006420060a7816 */ /* 0x140fe40000000007 */
[----:B------:R-:W-:Y:S02]  /*22a30*/  PRMT R11, R6, 0x7531, R7 ;  /* 0x00007531060b7816 */ /* 0x000fe40000000007 */
[----:B------:R-:W-:-:S05]  /*22a40*/  IADD3 R4, R17, R4, RZ ;  /* 0x0000000411047210 */ /* 0x000fca0007ffe0ff */
[----:B------:R0:W-:Y:S02]  /*22a50*/  STSM.16.M88.4 [R4], R8 ;  /* 0x0000000804007844 */ /* 0x0001e40000000200 */
[----:B0-----:R-:W-:-:S04]  /*22a60*/  IADD3 R4, R3, 0x1000, RZ ;  /* 0x0000100003047810 */ /* 0x001fc80007ffe0ff */
[----:B------:R-:W-:-:S05]  /*22a70*/  LOP3.LUT R4, R4, R0, RZ, 0xfc, !PT ;  /* 0x0000000004047212 */ /* 0x000fca00078efcff */
[----:B------:R-:W-:-:S06]  /*22a80*/  IMAD.IADD R4, R19, 0x1, R4 ;  /* 0x0000000113047824 */ /* 0x000fcc00078e0204 */
[----:B------:R-:W0:Y:S01]  /*22a90*/  LDSM.16.MT88.4 R4, [R4+0x10400] ;  /* 0x010400000404783b */ /* 0x000e220000004200 */
[----:B------:R-:W-:Y:S02]  /*22aa0*/  IMAD.MOV.U32 R10, RZ, RZ, R15 ;  /* 0x000000ffff0a7224 */ /* 0x000fe400078e000f */
[----:B------:R-:W-:Y:S01]  /*22ab0*/  IMAD.MOV.U32 R11, RZ, RZ, R17 ;  /* 0x000000ffff0b7224 */ /* 0x000fe200078e0011 */
[C-C-:B0-----:R-:W-:Y:S02]  /*22ac0*/  PRMT R12, R4.reuse, 0x6420, R5.reuse ;  /* 0x00006420040c7816 */ /* 0x141fe40000000005 */
[----:B------:R-:W-:Y:S02]  /*22ad0*/  PRMT R13, R4, 0x7531, R5 ;  /* 0x00007531040d7816 */ /* 0x000fe40000000005 */
[C-C-:B------:R-:W-:Y:S02]  /*22ae0*/  PRMT R14, R6.reuse, 0x6420, R7.reuse ;  /* 0x00006420060e7816 */ /* 0x140fe40000000007 */
[----:B------:R-:W-:-:S02]  /*22af0*/  PRMT R15, R6, 0x7531, R7 ;  /* 0x00007531060f7816 */ /* 0x000fc40000000007 */
[----:B------:R-:W0:Y:S01]  /*22b00*/  LDSM.16.MT88.4 R4, [R21+0x11400] ;  /* 0x011400001504783b */ /* 0x000e220000004200 */
[----:B------:R-:W-:-:S05]  /*22b10*/  IMAD.IADD R16, R16, 0x1, R3 ;  /* 0x0000000110107824 */ /* 0x000fca00078e0203 */
[----:B------:R-:W-:-:S05]  /*22b20*/  IADD3 R17, R11, R16, R10 ;  /* 0x000000100b117210 */ /* 0x000fca0007ffe00a */
[----:B------:R1:W-:Y:S02]  /*22b30*/  STSM.16.M88.4 [R17], R12 ;  /* 0x0000000c11007844 */ /* 0x0003e40000000200 */
[----:B-1----:R-:W-:Y:S01]  /*22b40*/  IMAD.MOV.U32 R15, RZ, RZ, R11 ;  /* 0x000000ffff0f7224 */ /* 0x002fe200078e000b */
[----:B------:R-:W-:Y:S02]  /*22b50*/  MOV R14, R10 ;  /* 0x0000000a000e7202 */ /* 0x000fe40000000f00 */
[C-C-:B0-----:R-:W-:Y:S02]  /*22b60*/  PRMT R8, R4.reuse, 0x6420, R5.reuse ;  /* 0x0000642004087816 */ /* 0x141fe40000000005 */
[----:B------:R-:W-:Y:S01]  /*22b70*/  PRMT R9, R4, 0x7531, R5 ;  /* 0x0000753104097816 */ /* 0x000fe20000000005 */
[----:B------:R-:W-:-:S05]  /*22b80*/  VIADD R4, R3, 0x5000 ;  /* 0x0000500003047836 */ /* 0x000fca0000000000 */
[----:B------:R-:W-:Y:S02]  /*22b90*/  LOP3.LUT R4, R4, R0, RZ, 0xfc, !PT ;  /* 0x0000000004047212 */ /* 0x000fe400078efcff */
[C-C-:B------:R-:W-:Y:S02]  /*22ba0*/  PRMT R10, R6.reuse, 0x6420, R7.reuse ;  /* 0x00006420060a7816 */ /* 0x140fe40000000007 */
[----:B------:R-:W-:Y:S01]  /*22bb0*/  PRMT R11, R6, 0x7531, R7 ;  /* 0x00007531060b7816 */ /* 0x000fe20000000007 */
[----:B------:R-:W-:Y:S01]  /*22bc0*/  IMAD.IADD R4, R19, 0x1, R4 ;  /* 0x0000000113047824 */ /* 0x000fe200078e0204 */
[----:B------:R-:W-:-:S05]  /*22bd0*/  IADD3 R16, R15, R2, R16 ;  /* 0x000000020f107210 */ /* 0x000fca0007ffe010 */
[----:B------:R0:W-:Y:S04]  /*22be0*/  STSM.16.M88.4 [R16], R8 ;  /* 0x0000000810007844 */ /* 0x0001e80000000200 */
[----:B------:R-:W1:Y:S01]  /*22bf0*/  LDSM.16.MT88.4 R4, [R4+0x10400] ;  /* 0x010400000404783b */ /* 0x000e620000004200 */
[----:B0-----:R-:W-:Y:S01]  /*22c00*/  IMAD.MOV.U32 R10, RZ, RZ, R14 ;  /* 0x000000ffff0a7224 */ /* 0x001fe200078e000e */
[----:B------:R-:W-:Y:S02]  /*22c10*/  MOV R11, R15 ;  /* 0x0000000f000b7202 */ /* 0x000fe40000000f00 */
[C-C-:B-1----:R-:W-:Y:S02]  /*22c20*/  PRMT R12, R4.reuse, 0x6420, R5.reuse ;  /* 0x00006420040c7816 */ /* 0x142fe40000000005 */
[----:B------:R-:W-:-:S02]  /*22c30*/  PRMT R13, R4, 0x7531, R5 ;  /* 0x00007531040d7816 */ /* 0x000fc40000000005 */
[C-C-:B------:R-:W-:Y:S02]  /*22c40*/  PRMT R14, R6.reuse, 0x6420, R7.reuse ;  /* 0x00006420060e7816 */ /* 0x140fe40000000007 */
[----:B------:R-:W-:Y:S02]  /*22c50*/  PRMT R15, R6, 0x7531, R7 ;  /* 0x00007531060f7816 */ /* 0x000fe40000000007 */
[----:B------:R-:W0:Y:S04]  /*22c60*/  LDSM.16.MT88.4 R4, [R21+0x15400] ;  /* 0x015400001504783b */ /* 0x000e280000004200 */
[----:B------:R1:W-:Y:S04]  /*22c70*/  STSM.16.M88.4 [R17+0x4000], R12 ;  /* 0x0040000c11007844 */ /* 0x0003e80000000200 */
[----:B-1----:R-:W2:Y:S01]  /*22c80*/  LDL R13, [R1+0x40] ;  /* 0x00004000010d7983 */ /* 0x002ea20000100800 */
[----:B------:R-:W-:Y:S01]  /*22c90*/  LOP3.LUT R18, R18, R0, RZ, 0xfc, !PT ;  /* 0x0000000012127212 */ /* 0x000fe200078efcff */
[----:B------:R-:W-:Y:S01]  /*22ca0*/  IMAD.MOV.U32 R15, RZ, RZ, R11 ;  /* 0x000000ffff0f7224 */ /* 0x000fe200078e000b */
[----:B------:R-:W-:-:S02]  /*22cb0*/  MOV R14, R10 ;  /* 0x0000000a000e7202 */ /* 0x000fc40000000f00 */
[C-C-:B0-----:R-:W-:Y:S02]  /*22cc0*/  PRMT R8, R4.reuse, 0x6420, R5.reuse ;  /* 0x0000642004087816 */ /* 0x141fe40000000005 */
[----:B------:R-:W-:Y:S01]  /*22cd0*/  PRMT R9, R4, 0x7531, R5 ;  /* 0x0000753104097816 */ /* 0x000fe20000000005 */
[----:B------:R-:W-:Y:S01]  /*22ce0*/  IMAD.IADD R4, R19, 0x1, R18 ;  /* 0x0000000113047824 */ /* 0x000fe200078e0212 */
[C-C-:B------:R-:W-:Y:S02]  /*22cf0*/  PRMT R10, R6.reuse, 0x6420, R7.reuse ;  /* 0x00006420060a7816 */ /* 0x140fe40000000007 */
[----:B------:R-:W-:-:S05]  /*22d00*/  PRMT R11, R6, 0x7531, R7 ;  /* 0x00007531060b7816 */ /* 0x000fca0000000007 */
[----:B------:R-:W-:Y:S04]  /*22d10*/  STSM.16.M88.4 [R16+0x4000], R8 ;  /* 0x0040000810007844 */ /* 0x000fe80000000200 */
[----:B------:R-:W0:Y:S02]  /*22d20*/  LDSM.16.MT88.4 R4, [R4+0x10400] ;  /* 0x010400000404783b */ /* 0x000e240000004200 */
[C-C-:B0-----:R-:W-:Y:S02]  /*22d30*/  PRMT R16, R4.reuse, 0x6420, R5.reuse ;  /* 0x0000642004107816 */ /* 0x141fe40000000005 */
[----:B------:R-:W-:Y:S02]  /*22d40*/  PRMT R17, R4, 0x7531, R5 ;  /* 0x0000753104117816 */ /* 0x000fe40000000005 */
[----:B------:R-:W-:-:S02]  /*22d50*/  PRMT R18, R6, 0x6420, R7 ;  /* 0x0000642006127816 */ /* 0x000fc40000000007 */
[----:B------:R-:W-:Y:S02]  /*22d60*/  PRMT R19, R6, 0x7531, R7 ;  /* 0x0000753106137816 */ /* 0x000fe40000000007 */
[----:B------:R-:W0:Y:S01]  /*22d70*/  LDSM.16.MT88.4 R4, [R21+0x12400] ;  /* 0x012400001504783b */ /* 0x000e220000004200 */
[----:B--2---:R-:W-:-:S04]  /*22d80*/  IADD3 R12, R13, R3, RZ ;  /* 0x000000030d0c7210 */ /* 0x004fc80007ffe0ff */
[----:B------:R-:W-:-:S05]  /*22d90*/  IADD3 R13, R15, R12, R14 ;  /* 0x0000000c0f0d7210 */ /* 0x000fca0007ffe00e */
[----:B------:R1:W-:Y:S04]  /*22da0*/  STSM.16.M88.4 [R13], R16 ;  /* 0x000000100d007844 */ /* 0x0003e80000000200 */
[----:B-1----:R-:W2:Y:S04]  /*22db0*/  LDL R18, [R1+0x50] ;  /* 0x0000500001127983 */ /* 0x002ea80000100800 */
[----:B------:R-:W3:Y:S01]  /*22dc0*/  LDL R19, [R1+0x30] ;  /* 0x0000300001137983 */ /* 0x000ee20000100800 */
[----:B------:R-:W-:Y:S01]  /*22dd0*/  VIADD R15, R3, 0x6000 ;  /* 0x00006000030f7836 */ /* 0x000fe20000000000 */
[----:B0-----:R-:W-:-:S02]  /*22de0*/  PRMT R8, R4, 0x6420, R5 ;  /* 0x0000642004087816 */ /* 0x001fc40000000005 */
[----:B------:R-:W-:Y:S01]  /*22df0*/  PRMT R9, R4, 0x7531, R5 ;  /* 0x0000753104097816 */ /* 0x000fe20000000005 */
[----:B------:R-:W4:Y:S01]  /*22e00*/  LDL R17, [R1+0x14] ;  /* 0x0000140001117983 */ /* 0x000f220000100800 */
[----:B------:R-:W-:Y:S02]  /*22e10*/  LOP3.LUT R4, R15, R0, RZ, 0xfc, !PT ;  /* 0x000000000f047212 */ /* 0x000fe400078efcff */
[C-C-:B------:R-:W-:Y:S02]  /*22e20*/  PRMT R10, R6.reuse, 0x6420, R7.reuse ;  /* 0x00006420060a7816 */ /* 0x140fe40000000007 */
[----:B------:R-:W-:Y:S02]  /*22e30*/  PRMT R11, R6, 0x7531, R7 ;  /* 0x00007531060b7816 */ /* 0x000fe40000000007 */
[----:B--2---:R-:W-:Y:S02]  /*22e40*/  IADD3 R16, R18, R2, R12 ;  /* 0x0000000212107210 */ /* 0x004fe40007ffe00c */
[----:B---3--:R-:W-:-:S03]  /*22e50*/  IADD3 R4, R19, R4, RZ ;  /* 0x0000000413047210 */ /* 0x008fc60007ffe0ff */
[----:B------:R0:W-:Y:S04]  /*22e60*/  STSM.16.M88.4 [R16], R8 ;  /* 0x0000000810007844 */ /* 0x0001e80000000200 */
[----:B------:R-:W1:Y:S01]  /*22e70*/  LDSM.16.MT88.4 R4, [R4+0x10400] ;  /* 0x010400000404783b */ /* 0x000e620000004200 */
[----:B0-----:R-:W-:Y:S01]  /*22e80*/  IMAD.MOV.U32 R11, RZ, RZ, R13 ;  /* 0x000000ffff0b7224 */ /* 0x001fe200078e000d */
[C-C-:B-1----:R-:W-:Y:S02]  /*22e90*/  PRMT R12, R4.reuse, 0x6420, R5.reuse ;  /* 0x00006420040c7816 */ /* 0x142fe40000000005 */
[----:B------:R-:W-:Y:S02]  /*22ea0*/  PRMT R13, R4, 0x7531, R5 ;  /* 0x00007531040d7816 */ /* 0x000fe40000000005 */
[----:B------:R-:W-:-:S02]  /*22eb0*/  PRMT R14, R6, 0x6420, R7 ;  /* 0x00006420060e7816 */ /* 0x000fc40000000007 */
[----:B------:R-:W-:Y:S02]  /*22ec0*/  PRMT R15, R6, 0x7531, R7 ;  /* 0x00007531060f7816 */ /* 0x000fe40000000007 */
[----:B------:R-:W0:Y:S04]  /*22ed0*/  LDSM.16.MT88.4 R4, [R21+0x16400] ;  /* 0x016400001504783b */ /* 0x000e280000004200 */
[----:B------:R1:W-:Y:S01]  /*22ee0*/  STSM.16.M88.4 [R11+0x4000], R12 ;  /* 0x0040000c0b007844 */ /* 0x0003e20000000200 */
[C-C-:B0-----:R-:W-:Y:S02]  /*22ef0*/  PRMT R8, R4.reuse, 0x6420, R5.reuse ;  /* 0x0000642004087816 */ /* 0x141fe40000000005 */
[----:B------:R-:W-:Y:S02]  /*22f00*/  PRMT R9, R4, 0x7531, R5 ;  /* 0x0000753104097816 */ /* 0x000fe40000000005 */
[----:B------:R-:W-:-:S02]  /*22f10*/  PRMT R10, R6, 0x6420, R7 ;  /* 0x00006420060a7816 */ /* 0x000fc40000000007 */
[----:B-1----:R-:W-:-:S05]  /*22f20*/  PRMT R11, R6, 0x7531, R7 ;  /* 0x00007531060b7816 */ /* 0x002fca0000000007 */
[----:B------:R0:W-:Y:S01]  /*22f30*/  STSM.16.M88.4 [R16+0x4000], R8 ;  /* 0x0040000810007844 */ /* 0x0001e20000000200 */
[----:B------:R-:W-:-:S03]  /*22f40*/  VIADD R4, R3, 0x3000 ;  /* 0x0000300003047836 */ /* 0x000fc60000000000 */
[----:B------:R-:W-:Y:S04]  /*22f50*/  LDSM.16.MT88.4 R8, [R21+0x13400] ;  /* 0x013400001508783b */ /* 0x000fe80000004200 */
[----:B0-----:R-:W2:Y:S01]  /*22f60*/  LDL R16, [R1+0x48] ;  /* 0x0000480001107983 */ /* 0x001ea20000100800 */
[----:B------:R-:W-:-:S05]  /*22f70*/  LOP3.LUT R4, R4, R0, RZ, 0xfc, !PT ;  /* 0x0000000004047212 */ /* 0x000fca00078efcff */
[----:B------:R-:W-:-:S06]  /*22f80*/  IMAD.IADD R4, R19, 0x1, R4 ;  /* 0x0000000113047824 */ /* 0x000fcc00078e0204 */
[----:B------:R-:W0:Y:S02]  /*22f90*/  LDSM.16.MT88.4 R4, [R4+0x10400] ;  /* 0x010400000404783b */ /* 0x000e240000004200 */
[C-C-:B0-----:R-:W-:Y:S02]  /*22fa0*/  PRMT R12, R4.reuse, 0x6420, R5.reuse ;  /* 0x00006420040c7816 */ /* 0x141fe40000000005 */
[----:B------:R-:W-:Y:S02]  /*22fb0*/  PRMT R13, R4, 0x7531, R5 ;  /* 0x00007531040d7816 */ /* 0x000fe40000000005 */
[----:B--2---:R-:W-:Y:S01]  /*22fc0*/  IADD3 R16, R16, R3, RZ ;  /* 0x0000000310107210 */ /* 0x004fe20007ffe0ff */
[----:B------:R-:W-:-:S03]  /*22fd0*/  VIADD R3, R3, 0x7000 ;  /* 0x0000700003037836 */ /* 0x000fc60000000000 */
[C---:B----4-:R-:W-:Y:S02]  /*22fe0*/  IADD3 R17, R18.reuse, R16, R17 ;  /* 0x0000001012117210 */ /* 0x050fe40007ffe011 */
[----:B------:R-:W-:Y:S02]  /*22ff0*/  IADD3 R16, R18, R2, R16 ;  /* 0x0000000212107210 */ /* 0x000fe40007ffe010 */
[----:B------:R0:W5:Y:S01]  /*23000*/  LDL.LU R2, [R1+0x60] ;  /* 0x0000600001027983 */ /* 0x0001620000300800 */
[----:B------:R-:W-:-:S03]  /*23010*/  LOP3.LUT R3, R3, R0, RZ, 0xfc, !PT ;  /* 0x0000000003037212 */ /* 0x000fc600078efcff */
[----:B------:R0:W5:Y:S01]  /*23020*/  LDL.LU R0, [R1+0x5c] ;  /* 0x00005c0001007983 */ /* 0x0001620000300800 */
[C-C-:B------:R-:W-:Y:S02]  /*23030*/  PRMT R14, R6.reuse, 0x6420, R7.reuse ;  /* 0x00006420060e7816 */ /* 0x140fe40000000007 */
[----:B------:R-:W-:Y:S01]  /*23040*/  PRMT R15, R6, 0x7531, R7 ;  /* 0x00007531060f7816 */ /* 0x000fe20000000007 */
[----:B------:R-:W-:Y:S01]  /*23050*/  IMAD.IADD R3, R19, 0x1, R3 ;  /* 0x0000000113037824 */ /* 0x000fe200078e0203 */
[C-C-:B------:R-:W-:Y:S02]  /*23060*/  PRMT R4, R8.reuse, 0x6420, R9.reuse ;  /* 0x0000642008047816 */ /* 0x140fe40000000009 */
[----:B------:R-:W-:Y:S02]  /*23070*/  PRMT R5, R8, 0x7531, R9 ;  /* 0x0000753108057816 */ /* 0x000fe40000000009 */
[C-C-:B------:R-:W-:Y:S02]  /*23080*/  PRMT R6, R10.reuse, 0x6420, R11.reuse ;  /* 0x000064200a067816 */ /* 0x140fe4000000000b */
[----:B------:R-:W-:Y:S01]  /*23090*/  PRMT R7, R10, 0x7531, R11 ;  /* 0x000075310a077816 */ /* 0x000fe2000000000b */
[----:B------:R-:W-:Y:S04]  /*230a0*/  STSM.16.M88.4 [R17], R12 ;  /* 0x0000000c11007844 */ /* 0x000fe80000000200 */
[----:B------:R-:W-:Y:S04]  /*230b0*/  STSM.16.M88.4 [R16], R4 ;  /* 0x0000000410007844 */ /* 0x000fe80000000200 */
[----:B------:R-:W1:Y:S04]  /*230c0*/  LDSM.16.MT88.4 R4, [R3+0x10400] ;  /* 0x010400000304783b */ /* 0x000e680000004200 */
[----:B------:R-:W2:Y:S01]  /*230d0*/  LDSM.16.MT88.4 R8, [R21+0x17400] ;  /* 0x017400001508783b */ /* 0x000ea20000004200 */
[----:B-1----:R-:W-:-:S02]  /*230e0*/  PRMT R12, R4, 0x6420, R5 ;  /* 0x00006420040c7816 */ /* 0x002fc40000000005 */
[----:B------:R-:W-:Y:S02]  /*230f0*/  PRMT R13, R4, 0x7531, R5 ;  /* 0x00007531040d7816 */ /* 0x000fe40000000005 */
[C-C-:B------:R-:W-:Y:S02]  /*23100*/  PRMT R14, R6.reuse, 0x6420, R7.reuse ;  /* 0x00006420060e7816 */ /* 0x140fe40000000007 */
[----:B------:R-:W-:Y:S02]  /*23110*/  PRMT R15, R6, 0x7531, R7 ;  /* 0x00007531060f7816 */ /* 0x000fe40000000007 */
[C-C-:B--2---:R-:W-:Y:S02]  /*23120*/  PRMT R4, R8.reuse, 0x6420, R9.reuse ;  /* 0x0000642008047816 */ /* 0x144fe40000000009 */
[----:B------:R-:W-:Y:S02]  /*23130*/  PRMT R5, R8, 0x7531, R9 ;  /* 0x0000753108057816 */ /* 0x000fe40000000009 */
[----:B------:R-:W-:-:S02]  /*23140*/  PRMT R6, R10, 0x6420, R11 ;  /* 0x000064200a067816 */ /* 0x000fc4000000000b */
[----:B------:R-:W-:Y:S01]  /*23150*/  PRMT R7, R10, 0x7531, R11 ;  /* 0x000075310a077816 */ /* 0x000fe2000000000b */
[----:B------:R0:W-:Y:S04]  /*23160*/  STSM.16.M88.4 [R17+0x4000], R12 ;  /* 0x0040000c11007844 */ /* 0x0001e80000000200 */
        /* <DEDUP_REMOVED lines=9> */
.L_x_559:
[----:B------:R-:W1:Y:S01]  /*23200*/  LDL.LU R3, [R1+0x4] ;  /* 0x0000040001037983 */ /* 0x000e620000300800 */
[C---:B------:R-:W-:Y:S01]  /*23210*/  ISETP.GT.AND P0, PT, R20.reuse, RZ, PT ;  /* 0x000000ff1400720c */ /* 0x040fe20003f04270 */
[----:B------:R-:W-:Y:S02]  /*23220*/  VIADD R20, R20, 0xffffffff ;  /* 0xffffffff14147836 */ /* 0x000fe40000000000 */
[----:B0-----:R2:W5:Y:S04]  /*23230*/  LDL R6, [R1+0x18] ;  /* 0x0000180001067983 */ /* 0x0015680000100800 */
[----:B------:R2:W5:Y:S01]  /*23240*/  LDL R7, [R1+0x24] ;  /* 0x0000240001077983 */ /* 0x0005620000100800 */
[----:B-1----:R0:W-:Y:S02]  /*23250*/  SYNCS.ARRIVE.TRANS64.A1T0 RZ, [R3+URZ+0x38850], RZ ;  /* 0x038850ff03ff79a7 */ /* 0x0021e4000810003f */
[----:B0-----:R-:W-:-:S04]  /*23260*/  @!P1 IADD3 R3, R3, 0x38880, RZ ;  /* 0x0003888003039810 */ /* 0x001fc80007ffe0ff */
[----:B------:R-:W-:Y:S01]  /*23270*/  @!P1 PRMT R3, RZ, 0x654, R3 ;  /* 0x00000654ff039816 */ /* 0x000fe20000000003 */
[----:B------:R-:W-:Y:S06]  /*23280*/  BAR.SYNC.DEFER_BLOCKING 0x2, 0x80 ;  /* 0x0082000000007b1d */ /* 0x000fec0000010000 */
[----:B------:R2:W-:Y:S01]  /*23290*/  @!P1 SYNCS.ARRIVE.TRANS64.RED.A1T0 RZ, [R3+URZ], RZ ;  /* 0x000000ff03ff99a7 */ /* 0x0005e2000810043f */
[----:B------:R-:W-:Y:S05]  /*232a0*/  @P0 BRA `(.L_x_560) ;  /* 0xffffffe800680947 */ /* 0x000fea000383ffff */
.L_x_538:
[----:B------:R-:W-:Y:S04]  /*232b0*/  BSSY B0, `(.L_x_561) ;  /* 0x000000f000007945 */ /* 0x000fe80003800000 */
[----:B------:R-:W-:Y:S05]  /*232c0*/  @P1 BRA `(.L_x_562) ;  /* 0x0000000000341947 */ /* 0x000fea0003800000 */
[----:B-12---:R-:W1:Y:S01]  /*232d0*/  S2R R3, SR_LANEID ;  /* 0x0000000000037919 */ /* 0x006e620000000000 */
[----:B------:R-:W-:Y:S01]  /*232e0*/  VOTEU.ANY UR4, UPT, PT ;  /* 0x0000000000047886 */ /* 0x000fe200038e0100 */
[----:B------:R-:W2:Y:S01]  /*232f0*/  LDC.64 R4, c[0x0][0xc38] ;  /* 0x00030e00ff047b82 */ /* 0x000ea20000000a00 */
[----:B-----5:R-:W1:Y:S08]  /*23300*/  FLO.U32 R0, UR4 ;  /* 0x0000000400007d00 */ /* 0x020e7000080e0000 */
[----:B------:R-:W2:Y:S01]  /*23310*/  POPC R2, UR4 ;  /* 0x0000000400027d09 */ /* 0x000ea20008000000 */
[----:B-1----:R-:W-:-:S13]  /*23320*/  ISETP.EQ.U32.AND P0, PT, R0, R3, PT ;  /* 0x000000030000720c */ /* 0x002fda0003f02070 */
[----:B--2---:R-:W2:Y:S01]  /*23330*/  @P0 ATOMG.E.ADD.STRONG.GPU PT, R5, desc[UR42][R4.64], R2 ;  /* 0x00000002040509a8 */ /* 0x004ea200081ee1ea */
[----:B------:R-:W1:Y:S02]  /*23340*/  S2R R3, SR_LTMASK ;  /* 0x0000000000037919 */ /* 0x000e640000003900 */
[----:B-1----:R-:W-:-:S06]  /*23350*/  LOP3.LUT R3, R3, UR4, RZ, 0xc0, !PT ;  /* 0x0000000403037c12 */ /* 0x002fcc000f8ec0ff */
[----:B------:R-:W1:Y:S01]  /*23360*/  POPC R3, R3 ;  /* 0x0000000300037309 */ /* 0x000e620000000000 */
[----:B--2---:R-:W1:Y:S02]  /*23370*/  SHFL.IDX PT, R0, R5, R0, 0x1f ;  /* 0x00001f0005007589 */ /* 0x004e6400000e0000 */
[----:B-1----:R-:W-:-:S05]  /*23380*/  IADD3 R0, R0, UR37, R3 ;  /* 0x0000002500007c10 */ /* 0x002fca000fffe003 */
[----:B------:R3:W-:Y:S02]  /*23390*/  STL [R1], R0 ;  /* 0x0000000001007387 */ /* 0x0007e40000100800 */
.L_x_562:
[----:B------:R-:W-:Y:S05]  /*233a0*/  BSYNC B0 ;  /* 0x0000000000007941 */ /* 0x000fea0003800000 */
.L_x_561:
[----:B------:R-:W-:-:S06]  /*233b0*/  UISETP.NE.AND UP0, UPT, UR36, 0x3, UPT ;  /* 0x000000032400788c */ /* 0x000fcc000bf05270 */
[----:B------:R-:W-:-:S13]  /*233c0*/  PLOP3.LUT P0, PT, PT, PT, UP0, 0x80, 0x0 ;  /* 0x000000000000781c */ /* 0x000fda0003f0f008 */
[----:B------:R-:W-:Y:S05]  /*233d0*/  @!P0 BRA `(.L_x_563) ;  /* 0x0000000000048947 */ /* 0x000fea0003800000 */
[----:B------:R-:W-:Y:S01]  /*233e0*/  BPT.TRAP 0x1 ;  /* 0x000000040000795c */ /* 0x000fe20000300000 */
.L_x_563:
[----:B------:R-:W4:Y:S04]  /*233f0*/  LDL R5, [R1+0x24] ;  /* 0x0000240001057983 */ /* 0x000f280000100800 */
[----:B-----5:R-:W4:Y:S01]  /*23400*/  LDL R2, [R1+0x18] ;  /* 0x0000180001027983 */ /* 0x020f220000100800 */
[----:B---3--:R-:W-:Y:S01]  /*23410*/  IMAD.U32 R0, RZ, RZ, UR38 ;  /* 0x00000026ff007e24 */ /* 0x008fe2000f8e00ff */
[----:B-12---:R-:W-:Y:S01]  /*23420*/  MOV R3, 0x400 ;  /* 0x0000040000037802 */ /* 0x006fe20000000f00 */
[----:B------:R-:W-:Y:S01]  /*23430*/  BSSY B0, `(.L_x_564) ;  /* 0x0000009000007945 */ /* 0x000fe20003800000 */
[----:B------:R-:W1:Y:S02]  /*23440*/  S2R R4, SR_CgaCtaId ;  /* 0x0000000000047919 */ /* 0x000e640000008800 */
[----:B------:R-:W-:-:S02]  /*23450*/  ISETP.NE.AND P2, PT, R0, 0x3, PT ;  /* 0x000000030000780c */ /* 0x000fc40003f45270 */
[----:B-1----:R-:W-:Y:S02]  /*23460*/  LEA R3, R4, R3, 0x18 ;  /* 0x0000000304037211 */ /* 0x002fe400078ec0ff */
[----:B----4-:R-:W-:-:S04]  /*23470*/  LOP3.LUT R0, R5, 0x1, RZ, 0x3c, !PT ;  /* 0x0000000105007812 */ /* 0x010fc800078e3cff */
[----:B------:R-:W-:Y:S02]  /*23480*/  SHF.L.U32 R0, R0, 0x1f, RZ ;  /* 0x0000001f00007819 */ /* 0x000fe400000006ff */
[----:B------:R-:W-:-:S04]  /*23490*/  LEA R2, R2, R3, 0x3 ;  /* 0x0000000302027211 */ /* 0x000fc800078e18ff */
[----:B------:R-:W1:Y:S02]  /*234a0*/  SYNCS.PHASECHK.TRANS64.TRYWAIT P0, [R2+URZ+0x38870], R0 ;  /* 0x03887000020075a7 */ /* 0x000e64000800017f */
[----:B-1----:R-:W-:Y:S05]  /*234b0*/  @!P0 BRA `(.L_x_565) ;  /* 0x0000004800c88947 */ /* 0x002fea0003800000 */
.L_x_718:
[----:B------:R-:W-:Y:S05]  /*234c0*/  BSYNC B0 ;  /* 0x0000000000007941 */ /* 0x000fea0003800000 */
.L_x_564:
[----:B------:R-:W-:Y:S05]  /*234d0*/  @!P2 BRA `(.L_x_566) ;  /* 0x000000000004a947 */ /* 0x000fea0003800000 */
[----:B------:R-:W-:Y:S01]  /*234e0*/  BPT.TRAP 0x1 ;  /* 0x000000040000795c */ /* 0x000fe20000300000 */
.L_x_566:
[----:B-1----:R-:W2:Y:S02]  /*234f0*/  LDL R0, [R1+0x24] ;  /* 0x0000240001007983 */ /* 0x002ea40000100800 */
[----:B--2---:R-:W-:-:S04]  /*23500*/  SHF.L.U32 R0, R0, 0x1f, RZ ;  /* 0x0000001f00007819 */ /* 0x004fc800000006ff */
[----:B------:R-:W1:Y:S02]  /*23510*/  SYNCS.PHASECHK.TRANS64.TRYWAIT P0, [R2+URZ+0x38860], R0 ;  /* 0x03886000020075a7 */ /* 0x000e64000800017f */
[----:B-1----:R-:W-:Y:S05]  /*23520*/  @!P0 BRA `(.L_x_567) ;  /* 0x0000004800c08947 */ /* 0x002fea0003800000 */
.L_x_719:
[----:B------:R-:W2:Y:S04]  /*23530*/  LDL R4, [R1+0x18] ;  /* 0x0000180001047983 */ /* 0x000ea80000100800 */
[----:B------:R-:W3:Y:S04]  /*23540*/  LDL R3, [R1+0x4c] ;  /* 0x00004c0001037983 */ /* 0x000ee80000100800 */
[----:B0-----:R-:W4:Y:S01]  /*23550*/  LDL R17, [R1+0x50] ;  /* 0x0000500001117983 */ /* 0x001f220000100800 */
[----:B------:R-:W-:-:S03]  /*23560*/  MOV R18, 0x400 ;  /* 0x0000040000127802 */ /* 0x000fc60000000f00 */
[----:B------:R1:W-:Y:S01]  /*23570*/  STL [R1+0x5c], R2 ;  /* 0x00005c0201007387 */ /* 0x0003e20000100800 */
[----:B------:R-:W0:Y:S03]  /*23580*/  S2R R19, SR_CgaCtaId ;  /* 0x0000000000137919 */ /* 0x000e260000008800 */
[----:B------:R-:W4:Y:S04]  /*23590*/  LDL R16, [R1+0x44] ;  /* 0x0000440001107983 */ /* 0x000f280000100800 */
[----:B-1----:R-:W3:Y:S01]  /*235a0*/  LDL R2, [R1+0x10] ;  /* 0x0000100001027983 */ /* 0x002ee20000100800 */
[----:B0-----:R-:W-:-:S03]  /*235b0*/  LEA R18, R19, R18, 0x18 ;  /* 0x0000001213127211 */ /* 0x001fc600078ec0ff */
[----:B------:R-:W4:Y:S01]  /*235c0*/  LDL R19, [R1+0x14] ;  /* 0x0000140001137983 */ /* 0x000f220000100800 */
[----:B------:R-:W-:Y:S05]  /*235d0*/  WARPSYNC.ALL ;  /* 0x0000000000007948 */ /* 0x000fea0003800000 */
[----:B--2---:R-:W-:-:S05]  /*235e0*/  IMAD.SHL.U32 R21, R4, 0x8000, RZ ;  /* 0x0000800004157824 */ /* 0x004fca00078e00ff */
[----:B---3--:R-:W-:-:S05]  /*235f0*/  LOP3.LUT R0, R21, R2, RZ, 0xfc, !PT ;  /* 0x0000000215007212 */ /* 0x008fca00078efcff */
[----:B------:R-:W-:-:S05]  /*23600*/  IMAD.IADD R0, R18, 0x1, R0 ;  /* 0x0000000112007824 */ /* 0x000fca00078e0200 */
[----:B------:R0:W1:Y:S02]  /*23610*/  LDSM.16.MT88.4 R8, [R0+0x10400] ;  /* 0x010400000008783b */ /* 0x0000640000004200 */
[----:B0-----:R-:W-:-:S05]  /*23620*/  IADD3 R0, R18, R3, R21 ;  /* 0x0000000312007210 */ /* 0x001fca0007ffe015 */
[----:B------:R-:W0:Y:S01]  /*23630*/  LDSM.16.MT88.4 R4, [R0+0x10400] ;  /* 0x010400000004783b */ /* 0x000e220000004200 */
[----:B----4-:R-:W-:-:S04]  /*23640*/  LOP3.LUT R3, R21, R19, RZ, 0xfc, !PT ;  /* 0x0000001315037212 */ /* 0x010fc800078efcff */
[----:B------:R-:W-:Y:S02]  /*23650*/  IADD3 R3, R17, R3, RZ ;  /* 0x0000000311037210 */ /* 0x000fe40007ffe0ff */
[C-C-:B-1----:R-:W-:Y:S02]  /*23660*/  PRMT R12, R8.reuse, 0x6420, R9.reuse ;  /* 0x00006420080c7816 */ /* 0x142fe40000000009 */
[----:B------:R-:W-:Y:S02]  /*23670*/  PRMT R13, R8, 0x7531, R9 ;  /* 0x00007531080d7816 */ /* 0x000fe40000000009 */
[C-C-:B------:R-:W-:Y:S02]  /*23680*/  PRMT R14, R10.reuse, 0x6420, R11.reuse ;  /* 0x000064200a0e7816 */ /* 0x140fe4000000000b */
[----:B------:R-:W-:-:S05]  /*23690*/  PRMT R15, R10, 0x7531, R11 ;  /* 0x000075310a0f7816 */ /* 0x000fca000000000b */
[----:B------:R1:W-:Y:S01]  /*236a0*/  STSM.16.M88.4 [R3], R12 ;  /* 0x0000000c03007844 */ /* 0x0003e20000000200 */
[C-C-:B0-----:R-:W-:Y:S02]  /*236b0*/  PRMT R8, R4.reuse, 0x6420, R5.reuse ;  /* 0x0000642004087816 */ /* 0x141fe40000000005 */
[----:B------:R-:W-:Y:S02]  /*236c0*/  PRMT R9, R4, 0x7531, R5 ;  /* 0x0000753104097816 */ /* 0x000fe40000000005 */
[C---:B------:R-:W-:Y:S01]  /*236d0*/  PRMT R10, R6.reuse, 0x6420, R7 ;  /* 0x00006420060a7816 */ /* 0x040fe20000000007 */
[----:B-1----:R-:W-:Y:S02]  /*236e0*/  IMAD.MOV.U32 R15, RZ, RZ, R17 ;  /* 0x000000ffff0f7224 */ /* 0x002fe400078e0011 */
[----:B------:R-:W-:Y:S01]  /*236f0*/  VIADD R17, R21, 0x2000 ;  /* 0x0000200015117836 */ /* 0x000fe20000000000 */
[----:B------:R-:W-:-:S04]  /*23700*/  PRMT R11, R6, 0x7531, R7 ;  /* 0x00007531060b7816 */ /* 0x000fc80000000007 */
[----:B------:R-:W-:-:S04]  /*23710*/  LOP3.LUT R3, R17, R19, RZ, 0xfc, !PT ;  /* 0x0000001311037212 */ /* 0x000fc800078efcff */
[----:B------:R-:W-:-:S05]  /*23720*/  IADD3 R3, R15, R3, RZ ;  /* 0x000000030f037210 */ /* 0x000fca0007ffe0ff */
[----:B------:R0:W-:Y:S02]  /*23730*/  STSM.16.M88.4 [R3], R8 ;  /* 0x0000000803007844 */ /* 0x0001e40000000200 */
[----:B0-----:R-:W-:-:S05]  /*23740*/  VIADD R8, R21, 0x4000 ;  /* 0x0000400015087836 */ /* 0x001fca0000000000 */
[----:B------:R-:W-:-:S04]  /*23750*/  LOP3.LUT R3, R8, R2, RZ, 0xfc, !PT ;  /* 0x0000000208037212 */ /* 0x000fc800078efcff */
[----:B------:R-:W-:-:S05]  /*23760*/  IADD3 R3, R18, R3, RZ ;  /* 0x0000000312037210 */ /* 0x000fca0007ffe0ff */
[----:B------:R0:W1:Y:S01]  /*23770*/  LDSM.16.MT88.4 R4, [R3+0x10400] ;  /* 0x010400000304783b */ /* 0x0000620000004200 */
[----:B------:R-:W-:Y:S01]  /*23780*/  IMAD.MOV.U32 R11, RZ, RZ, R15 ;  /* 0x000000ffff0b7224 */ /* 0x000fe200078e000f */
[----:B0-----:R-:W-:-:S05]  /*23790*/  LOP3.LUT R3, R8, R19, RZ, 0xfc, !PT ;  /* 0x0000001308037212 */ /* 0x001fca00078efcff */
[----:B------:R-:W-:Y:S01]  /*237a0*/  IMAD.IADD R3, R11, 0x1, R3 ;  /* 0x000000010b037824 */ /* 0x000fe200078e0203 */
[C-C-:B-1----:R-:W-:Y:S02]  /*237b0*/  PRMT R12, R4.reuse, 0x6420, R5.reuse ;  /* 0x00006420040c7816 */ /* 0x142fe40000000005 */
[----:B------:R-:W-:Y:S02]  /*237c0*/  PRMT R13, R4, 0x7531, R5 ;  /* 0x00007531040d7816 */ /* 0x000fe40000000005 */
[C-C-:B------:R-:W-:Y:S02]  /*237d0*/  PRMT R14, R6.reuse, 0x6420, R7.reuse ;  /* 0x00006420060e7816 */ /* 0x140fe40000000007 */
[----:B------:R-:W-:Y:S02]  /*237e0*/  PRMT R15, R6, 0x7531, R7 ;  /* 0x00007531060f7816 */ /* 0x000fe40000000007 */
[----:B------:R-:W0:Y:S04]  /*237f0*/  LDSM.16.MT88.4 R4, [R0+0x14400] ;  /* 0x014400000004783b */ /* 0x000e280000004200 */
[----:B------:R1:W-:Y:S02]  /*23800*/  STSM.16.M88.4 [R3], R12 ;  /* 0x0000000c03007844 */ /* 0x0003e40000000200 */
[----:B-1----:R-:W-:Y:S01]  /*23810*/  IADD3 R3, R21, 0x6000, RZ ;  /* 0x0000600015037810 */ /* 0x002fe20007ffe0ff */
[----:B------:R-:W-:-:S03]  /*23820*/  IMAD.MOV.U32 R15, RZ, RZ, R11 ;  /* 0x000000ffff0f7224 */ /* 0x000fc600078e000b */
[----:B------:R-:W-:-:S05]  /*23830*/  LOP3.LUT R3, R3, R19, RZ, 0xfc, !PT ;  /* 0x0000001303037212 */ /* 0x000fca00078efcff */
[----:B------:R-:W-:Y:S01]  /*23840*/  IMAD.IADD R3, R15, 0x1, R3 ;  /* 0x000000010f037824 */ /* 0x000fe200078e0203 */
[C-C-:B0-----:R-:W-:Y:S02]  /*23850*/  PRMT R8, R4.reuse, 0x6420, R5.reuse ;  /* 0x0000642004087816 */ /* 0x141fe40000000005 */
[----:B------:R-:W-:Y:S02]  /*23860*/  PRMT R9, R4, 0x7531, R5 ;  /* 0x0000753104097816 */ /* 0x000fe40000000005 */
[C-C-:B------:R-:W-:Y:S02]  /*23870*/  PRMT R10, R6.reuse, 0x6420, R7.reuse ;  /* 0x00006420060a7816 */ /* 0x140fe40000000007 */
[----:B------:R-:W-:-:S05]  /*23880*/  PRMT R11, R6, 0x7531, R7 ;  /* 0x00007531060b7816 */ /* 0x000fca0000000007 */
[----:B------:R0:W-:Y:S02]  /*23890*/  STSM.16.M88.4 [R3], R8 ;  /* 0x0000000803007844 */ /* 0x0001e40000000200 */
[----:B0-----:R-:W-:-:S04]  /*238a0*/  IADD3 R3, R21, 0x1000, RZ ;  /* 0x0000100015037810 */ /* 0x001fc80007ffe0ff */
[----:B------:R-:W-:-:S05]  /*238b0*/  LOP3.LUT R3, R3, R2, RZ, 0xfc, !PT ;  /* 0x0000000203037212 */ /* 0x000fca00078efcff */
[----:B------:R-:W-:-:S05]  /*238c0*/  IMAD.IADD R3, R18, 0x1, R3 ;  /* 0x0000000112037824 */ /* 0x000fca00078e0203 */
[----:B------:R0:W1:Y:S01]  /*238d0*/  LDSM.16.MT88.4 R4, [R3+0x10400] ;  /* 0x010400000304783b */ /* 0x0000620000004200 */
[----:B------:R-:W-:Y:S02]  /*238e0*/  IMAD.MOV.U32 R11, RZ, RZ, R15 ;  /* 0x000000ffff0b7224 */ /* 0x000fe400078e000f */
[----:B0-----:R-:W-:-:S05]  /*238f0*/  IMAD.IADD R3, R16, 0x1, R21 ;  /* 0x0000000110037824 */ /* 0x001fca00078e0215 */
[----:B------:R-:W-:Y:S02]  /*23900*/  IADD3 R16, R11, R3, R19 ;  /* 0x000000030b107210 */ /* 0x000fe40007ffe013 */
[C-C-:B-1----:R-:W-:Y:S02]  /*23910*/  PRMT R12, R4.reuse, 0x6420, R5.reuse ;  /* 0x00006420040c7816 */ /* 0x142fe40000000005 */
[----:B------:R-:W-:Y:S02]  /*23920*/  PRMT R13, R4, 0x7531, R5 ;  /* 0x00007531040d7816 */ /* 0x000fe40000000005 */
[C-C-:B------:R-:W-:Y:S02]  /*23930*/  PRMT R14, R6.reuse, 0x6420, R7.reuse ;  /* 0x00006420060e7816 */ /* 0x140fe40000000007 */
[----:B------:R-:W-:Y:S02]  /*23940*/  PRMT R15, R6, 0x7531, R7 ;  /* 0x00007531060f7816 */ /* 0x000fe40000000007 */
[----:B------:R-:W0:Y:S04]  /*23950*/  LDSM.16.MT88.4 R4, [R0+0x11400] ;  /* 0x011400000004783b */ /* 0x000e280000004200 */
[----:B------:R1:W-:Y:S04]  /*23960*/  STSM.16.M88.4 [R16], R12 ;  /* 0x0000000c10007844 */ /* 0x0003e80000000200 */
[----:B-1----:R-:W2:Y:S01]  /*23970*/  LDL R14, [R1+0x2c] ;  /* 0x00002c00010e7983 */ /* 0x002ea20000100800 */
[----:B------:R-:W-:-:S02]  /*23980*/  MOV R15, R11 ;  /* 0x0000000b000f7202 */ /* 0x000fc40000000f00 */
[C-C-:B0-----:R-:W-:Y:S02]  /*23990*/  PRMT R8, R4.reuse, 0x6420, R5.reuse ;  /* 0x0000642004087816 */ /* 0x141fe40000000005 */
[----:B------:R-:W-:Y:S01]  /*239a0*/  PRMT R9, R4, 0x7531, R5 ;  /* 0x0000753104097816 */ /* 0x000fe20000000005 */
[----:B------:R-:W-:Y:S01]  /*239b0*/  VIADD R4, R21, 0x5000 ;  /* 0x0000500015047836 */ /* 0x000fe20000000000 */
[----:B------:R-:W-:-:S04]  /*239c0*/  PRMT R10, R6, 0x6420, R7 ;  /* 0x00006420060a7816 */ /* 0x000fc80000000007 */
[----:B------:R-:W-:Y:S02]  /*239d0*/  LOP3.LUT R4, R4, R2, RZ, 0xfc, !PT ;  /* 0x0000000204047212 */ /* 0x000fe400078efcff */
[----:B------:R-:W-:Y:S02]  /*239e0*/  PRMT R11, R6, 0x7531, R7 ;  /* 0x00007531060b7816 */ /* 0x000fe40000000007 */
[----:B------:R-:W-:Y:S02]  /*239f0*/  IADD3 R4, R18, R4, RZ ;  /* 0x0000000412047210 */ /* 0x000fe40007ffe0ff */
[----:B--2---:R-:W-:-:S05]  /*23a00*/  IADD3 R3, R15, R14, R3 ;  /* 0x0000000e0f037210 */ /* 0x004fca0007ffe003 */
        /* <DEDUP_REMOVED lines=8> */
[----:B------:R1:W-:Y:S04]  /*23a90*/  STSM.16.M88.4 [R16+0x4000], R12 ;  /* 0x0040000c10007844 */ /* 0x0003e80000000200 */
[----:B-1----:R-:W2:Y:S01]  /*23aa0*/  LDL R13, [R1+0x40] ;  /* 0x00004000010d7983 */ /* 0x002ea20000100800 */
[----:B------:R-:W-:Y:S01]  /*23ab0*/  IMAD.MOV.U32 R14, RZ, RZ, R11 ;  /* 0x000000ffff0e7224 */ /* 0x000fe200078e000b */
[----:B0-----:R-:W-:-:S02]  /*23ac0*/  PRMT R8, R4, 0x6420, R5 ;  /* 0x0000642004087816 */ /* 0x001fc40000000005 */
[----:B------:R-:W-:Y:S02]  /*23ad0*/  PRMT R9, R4, 0x7531, R5 ;  /* 0x0000753104097816 */ /* 0x000fe40000000005 */
[C-C-:B------:R-:W-:Y:S02]  /*23ae0*/  PRMT R10, R6.reuse, 0x6420, R7.reuse ;  /* 0x00006420060a7816 */ /* 0x140fe40000000007 */
[----:B------:R-:W-:-:S05]  /*23af0*/  PRMT R11, R6, 0x7531, R7 ;  /* 0x00007531060b7816 */ /* 0x000fca0000000007 */
[----:B------:R0:W-:Y:S02]  /*23b00*/  STSM.16.M88.4 [R3+0x4000], R8 ;  /* 0x0040000803007844 */ /* 0x0001e40000000200 */
[----:B0-----:R-:W-:-:S04]  /*23b10*/  LOP3.LUT R3, R17, R2, RZ, 0xfc, !PT ;  /* 0x0000000211037212 */ /* 0x001fc800078efcff */
[----:B------:R-:W-:-:S05]  /*23b20*/  IADD3 R3, R18, R3, RZ ;  /* 0x0000000312037210 */ /* 0x000fca0007ffe0ff */
[----:B------:R-:W0:Y:S01]  /*23b30*/  LDSM.16.MT88.4 R4, [R3+0x10400] ;  /* 0x010400000304783b */ /* 0x000e220000004200 */
[----:B------:R-:W-:Y:S01]  /*23b40*/  IMAD.MOV.U32 R15, RZ, RZ, R19 ;  /* 0x000000ffff0f7224 */ /* 0x000fe200078e0013 */
[C-C-:B0-----:R-:W-:Y:S02]  /*23b50*/  PRMT R16, R4.reuse, 0x6420, R5.reuse ;  /* 0x0000642004107816 */ /* 0x141fe40000000005 */
[----:B------:R-:W-:Y:S02]  /*23b60*/  PRMT R17, R4, 0x7531, R5 ;  /* 0x0000753104117816 */ /* 0x000fe40000000005 */
[C-C-:B------:R-:W-:Y:S02]  /*23b70*/  PRMT R18, R6.reuse, 0x6420, R7.reuse ;  /* 0x0000642006127816 */ /* 0x140fe40000000007 */
[----:B------:R-:W-:Y:S02]  /*23b80*/  PRMT R19, R6, 0x7531, R7 ;  /* 0x0000753106137816 */ /* 0x000fe40000000007 */
[----:B------:R-:W0:Y:S01]  /*23b90*/  LDSM.16.MT88.4 R4, [R0+0x12400] ;  /* 0x012400000004783b */ /* 0x000e220000004200 */
[----:B--2---:R-:W-:-:S05]  /*23ba0*/  IMAD.IADD R3, R13, 0x1, R21 ;  /* 0x000000010d037824 */ /* 0x004fca00078e0215 */
[----:B------:R-:W-:-:S05]  /*23bb0*/  IADD3 R20, R14, R3, R15 ;  /* 0x000000030e147210 */ /* 0x000fca0007ffe00f */
[----:B------:R1:W-:Y:S04]  /*23bc0*/  STSM.16.M88.4 [R20], R16 ;  /* 0x0000001014007844 */ /* 0x0003e80000000200 */
[----:B-1----:R-:W2:Y:S04]  /*23bd0*/  LDL R17, [R1+0x2c] ;  /* 0x00002c0001117983 */ /* 0x002ea80000100800 */
[----:B------:R-:W2:Y:S04]  /*23be0*/  LDL.LU R18, [R1+0x50] ;  /* 0x0000500001127983 */ /* 0x000ea80000300800 */
[----:B------:R-:W3:Y:S01]  /*23bf0*/  LDL.LU R19, [R1+0x30] ;  /* 0x0000300001137983 */ /* 0x000ee20000300800 */
[----:B------:R-:W-:Y:S01]  /*23c00*/  IMAD.MOV.U32 R16, RZ, RZ, R15 ;  /* 0x000000ffff107224 */ /* 0x000fe200078e000f */
[----:B------:R-:W-:-:S02]  /*23c10*/  IADD3 R15, R21, 0x6000, RZ ;  /* 0x00006000150f7810 */ /* 0x000fc40007ffe0ff */
[C-C-:B0-----:R-:W-:Y:S02]  /*23c20*/  PRMT R8, R4.reuse, 0x6420, R5.reuse ;  /* 0x0000642004087816 */ /* 0x141fe40000000005 */
[----:B------:R-:W-:Y:S02]  /*23c30*/  PRMT R9, R4, 0x7531, R5 ;  /* 0x0000753104097816 */ /* 0x000fe40000000005 */
[----:B------:R-:W-:Y:S02]  /*23c40*/  LOP3.LUT R4, R15, R2, RZ, 0xfc, !PT ;  /* 0x000000020f047212 */ /* 0x000fe400078efcff */
[C-C-:B------:R-:W-:Y:S02]  /*23c50*/  PRMT R10, R6.reuse, 0x6420, R7.reuse ;  /* 0x00006420060a7816 */ /* 0x140fe40000000007 */
[----:B------:R-:W-:Y:S02]  /*23c60*/  PRMT R11, R6, 0x7531, R7 ;  /* 0x00007531060b7816 */ /* 0x000fe40000000007 */
[----:B--2---:R-:W-:Y:S01]  /*23c70*/  IADD3 R3, R18, R17, R3 ;  /* 0x0000001112037210 */ /* 0x004fe20007ffe003 */
[----:B---3--:R-:W-:-:S04]  /*23c80*/  IMAD.IADD R4, R19, 0x1, R4 ;  /* 0x0000000113047824 */ /* 0x008fc800078e0204 */
[----:B------:R-:W-:Y:S04]  /*23c90*/  STSM.16.M88.4 [R3], R8 ;  /* 0x0000000803007844 */ /* 0x000fe80000000200 */
[----:B------:R-:W0:Y:S02]  /*23ca0*/  LDSM.16.MT88.4 R4, [R4+0x10400] ;  /* 0x010400000404783b */ /* 0x000e240000004200 */
[C-C-:B0-----:R-:W-:Y:S02]  /*23cb0*/  PRMT R12, R4.reuse, 0x6420, R5.reuse ;  /* 0x00006420040c7816 */ /* 0x141fe40000000005 */
[----:B------:R-:W-:Y:S02]  /*23cc0*/  PRMT R13, R4, 0x7531, R5 ;  /* 0x00007531040d7816 */ /* 0x000fe40000000005 */
[----:B------:R-:W-:-:S02]  /*23cd0*/  PRMT R14, R6, 0x6420, R7 ;  /* 0x00006420060e7816 */ /* 0x000fc40000000007 */
[----:B------:R-:W-:Y:S02]  /*23ce0*/  PRMT R15, R6, 0x7531, R7 ;  /* 0x00007531060f7816 */ /* 0x000fe40000000007 */
[----:B------:R-:W0:Y:S04]  /*23cf0*/  LDSM.16.MT88.4 R4, [R0+0x16400] ;  /* 0x016400000004783b */ /* 0x000e280000004200 */
[----:B------:R1:W-:Y:S04]  /*23d00*/  STSM.16.M88.4 [R20+0x4000], R12 ;  /* 0x0040000c14007844 */ /* 0x0003e80000000200 */
[----:B-1----:R-:W2:Y:S01]  /*23d10*/  LDL R15, [R1+0x48] ;  /* 0x00004800010f7983 */ /* 0x002ea20000100800 */
[----:B0-----:R-:W-:-:S02]  /*23d20*/  PRMT R8, R4, 0x6420, R5 ;  /* 0x0000642004087816 */ /* 0x001fc40000000005 */
[----:B------:R-:W-:Y:S02]  /*23d30*/  PRMT R9, R4, 0x7531, R5 ;  /* 0x0000753104097816 */ /* 0x000fe40000000005 */
[C-C-:B------:R-:W-:Y:S02]  /*23d40*/  PRMT R10, R6.reuse, 0x6420, R7.reuse ;  /* 0x00006420060a7816 */ /* 0x140fe40000000007 */
[----:B------:R-:W-:-:S05]  /*23d50*/  PRMT R11, R6, 0x7531, R7 ;  /* 0x00007531060b7816 */ /* 0x000fca0000000007 */
[----:B------:R0:W-:Y:S02]  /*23d60*/  STSM.16.M88.4 [R3+0x4000], R8 ;  /* 0x0040000803007844 */ /* 0x0001e40000000200 */
[----:B0-----:R-:W-:-:S05]  /*23d70*/  VIADD R3, R21, 0x3000 ;  /* 0x0000300015037836 */ /* 0x001fca0000000000 */
[----:B------:R-:W-:-:S04]  /*23d80*/  LOP3.LUT R3, R3, R2, RZ, 0xfc, !PT ;  /* 0x0000000203037212 */ /* 0x000fc800078efcff */
[----:B------:R-:W-:-:S05]  /*23d90*/  IADD3 R3, R19, R3, RZ ;  /* 0x0000000313037210 */ /* 0x000fca0007ffe0ff */
[----:B------:R-:W0:Y:S02]  /*23da0*/  LDSM.16.MT88.4 R4, [R3+0x10400] ;  /* 0x010400000304783b */ /* 0x000e240000004200 */
[C-C-:B0-----:R-:W-:Y:S02]  /*23db0*/  PRMT R12, R4.reuse, 0x6420, R5.reuse ;  /* 0x00006420040c7816 */ /* 0x141fe40000000005 */
[----:B------:R-:W-:Y:S02]  /*23dc0*/  PRMT R13, R4, 0x7531, R5 ;  /* 0x00007531040d7816 */ /* 0x000fe40000000005 */
[C---:B------:R-:W-:Y:S01]  /*23dd0*/  PRMT R14, R6.reuse, 0x6420, R7 ;  /* 0x00006420060e7816 */ /* 0x040fe20000000007 */
[----:B--2---:R-:W-:Y:S01]  /*23de0*/  IMAD.IADD R3, R15, 0x1, R21 ;  /* 0x000000010f037824 */ /* 0x004fe200078e0215 */
[----:B------:R-:W-:Y:S02]  /*23df0*/  PRMT R15, R6, 0x7531, R7 ;  /* 0x00007531060f7816 */ /* 0x000fe40000000007 */
[----:B------:R-:W0:Y:S02]  /*23e00*/  LDSM.16.MT88.4 R4, [R0+0x13400] ;  /* 0x013400000004783b */ /* 0x000e240000004200 */
[----:B0-----:R-:W-:-:S02]  /*23e10*/  PRMT R8, R4, 0x6420, R5 ;  /* 0x0000642004087816 */ /* 0x001fc40000000005 */
[----:B------:R-:W-:Y:S01]  /*23e20*/  PRMT R9, R4, 0x7531, R5 ;  /* 0x0000753104097816 */ /* 0x000fe20000000005 */
[----:B------:R-:W-:-:S05]  /*23e30*/  VIADD R4, R21, 0x7000 ;  /* 0x0000700015047836 */ /* 0x000fca0000000000 */
[----:B------:R-:W-:Y:S02]  /*23e40*/  LOP3.LUT R4, R4, R2, RZ, 0xfc, !PT ;  /* 0x0000000204047212 */ /* 0x000fe400078efcff */
[----:B------:R0:W5:Y:S01]  /*23e50*/  LDL.LU R2, [R1+0x5c] ;  /* 0x00005c0001027983 */ /* 0x0001620000300800 */
[C---:B------:R-:W-:Y:S02]  /*23e60*/  IADD3 R16, R18.reuse, R3, R16 ;  /* 0x0000000312107210 */ /* 0x040fe40007ffe010 */
[----:B------:R-:W-:Y:S02]  /*23e70*/  IADD3 R3, R18, R17, R3 ;  /* 0x0000001112037210 */ /* 0x000fe40007ffe003 */
[C-C-:B------:R-:W-:Y:S02]  /*23e80*/  PRMT R10, R6.reuse, 0x6420, R7.reuse ;  /* 0x00006420060a7816 */ /* 0x140fe40000000007 */
[----:B------:R-:W-:Y:S02]  /*23e90*/  PRMT R11, R6, 0x7531, R7 ;  /* 0x00007531060b7816 */ /* 0x000fe40000000007 */
[----:B------:R-:W-:Y:S01]  /*23ea0*/  IADD3 R4, R19, R4, RZ ;  /* 0x0000000413047210 */ /* 0x000fe20007ffe0ff */
        /* <DEDUP_REMOVED lines=22> */
.L_x_568:
[----:B------:R-:W2:Y:S01]  /*24010*/  LDL.LU R0, [R1+0x18] ;  /* 0x0000180001007983 */ /* 0x000ea20000300800 */
[----:B-1---5:R1:W-:Y:S03]  /*24020*/  SYNCS.ARRIVE.TRANS64.A1T0 RZ, [R2+URZ+0x38850], RZ ;  /* 0x038850ff02ff79a7 */ /* 0x0223e6000810003f */
[----:B0-----:R-:W3:Y:S01]  /*24030*/  LDL.LU R3, [R1+0x24] ;  /* 0x0000240001037983 */ /* 0x001ee20000300800 */
[----:B-1----:R-:W-:-:S05]  /*24040*/  @!P1 VIADD R2, R2, 0x38880 ;  /* 0x0003888002029836 */ /* 0x002fca0000000000 */
[----:B------:R-:W-:Y:S01]  /*24050*/  @!P1 PRMT R2, RZ, 0x654, R2 ;  /* 0x00000654ff029816 */ /* 0x000fe20000000002 */
[----:B------:R-:W-:Y:S06]  /*24060*/  BAR.SYNC.DEFER_BLOCKING 0x2, 0x80 ;  /* 0x0082000000007b1d */ /* 0x000fec0000010000 */
[----:B------:R0:W-:Y:S01]  /*24070*/  @!P1 SYNCS.ARRIVE.TRANS64.RED.A1T0 RZ, [R2+URZ], RZ ;  /* 0x000000ff02ff99a7 */ /* 0x0001e2000810043f */
[----:B--2---:R-:W-:-:S05]  /*24080*/  VIADD R0, R0, 0x1 ;  /* 0x0000000100007836 */ /* 0x004fca0000000000 */
[----:B------:R-:W-:-:S04]  /*24090*/  ISETP.NE.AND P0, PT, R0, 0x2, PT ;  /* 0x000000020000780c */ /* 0x000fc80003f05270 */
[----:B0-----:R-:W-:Y:S02]  /*240a0*/  SEL R2, RZ, 0x1, P0 ;  /* 0x00000001ff027807 */ /* 0x001fe40000000000 */
[----:B------:R-:W-:Y:S02]  /*240b0*/  SEL R0, R0, RZ, P0 ;  /* 0x000000ff00007207 */ /* 0x000fe40000000000 */
[----:B---3--:R-:W-:-:S03]  /*240c0*/  LOP3.LUT R3, R3, R2, RZ, 0x3c, !PT ;  /* 0x0000000203037212 */ /* 0x008fc600078e3cff */
[----:B------:R1:W-:Y:S04]  /*240d0*/  STL [R1+0x18], R0 ;  /* 0x0000180001007387 */ /* 0x0003e80000100800 */
[----:B------:R1:W-:Y:S02]  /*240e0*/  STL [R1+0x24], R3 ;  /* 0x0000240301007387 */ /* 0x0003e40000100800 */
.L_x_520:
[----:B------:R-:W-:Y:S05]  /*240f0*/  BSYNC B6 ;  /* 0x0000000000067941 */ /* 0x000fea0003800000 */
.L_x_518:
[----:B01----:R-:W2:Y:S02]  /*24100*/  LDL R0, [R1+0x54] ;  /* 0x0000540001007983 */ /* 0x003ea40000100800 */
[----:B--2---:R-:W-:-:S13]  /*24110*/  LOP3.LUT P0, RZ, R0, 0x2, RZ, 0xc0, !PT ;  /* 0x0000000200ff7812 */ /* 0x004fda000780c0ff */
[----:B------:R-:W-:Y:S05]  /*24120*/  @!P0 BRA `(.L_x_569) ;  /* 0x0000000000288947 */ /* 0x000fea0003800000 */
[----:B------:R-:W-:Y:S05]  /*24130*/  WARPSYNC.ALL ;  /* 0x0000000000007948 */ /* 0x000fea0003800000 */
[----:B------:R-:W0:Y:S08]  /*24140*/  S2UR UR5, SR_CgaCtaId ;  /* 0x00000000000579c3 */ /* 0x000e300000008800 */
[----:B------:R-:W-:Y:S06]  /*24150*/  BAR.SYNC.DEFER_BLOCKING 0x5, 0x180 ;  /* 0x0146000000007b1d */ /* 0x000fec0000010000 */
[----:B------:R-:W-:-:S02]  /*24160*/  UMOV UR4, 0x400 ;  /* 0x0000040000047882 */ /* 0x000fc40000000000 */
[----:B0-----:R-:W-:-:S09]  /*24170*/  ULEA UR4, UR5, UR4, 0x18 ;  /* 0x0000000405047291 */ /* 0x001fd2000f8ec03f */
[----:B------:R-:W0:Y:S04]  /*24180*/  LDS.128 R4, [UR4+0x388d0] ;  /* 0x0388d004ff047984 */ /* 0x000e280008000c00 */
[----:B0-----:R0:W-:Y:S04]  /*24190*/  STL.64 [R1], R4 ;  /* 0x0000000401007387 */ /* 0x0011e80000100a00 */
[----:B------:R0:W-:Y:S01]  /*241a0*/  STL.64 [R1+0x8], R6 ;  /* 0x0000080601007387 */ /* 0x0001e20000100a00 */
[----:B------:R-:W-:Y:S06]  /*241b0*/  BAR.ARV 0x4, 0x180 ;  /* 0x0106000000007b1d */ /* 0x000fec0000002000 */
[----:B------:R-:W-:Y:S05]  /*241c0*/  BRA `(.L_x_570) ;  /* 0x0000000800887947 */ /* 0x000fea0003800000 */
.L_x_569:
[----:B------:R-:W0:Y:S01]  /*241d0*/  S2R R0, SR_TID.X ;  /* 0x0000000000007919 */ /* 0x000e220000002100 */
[----:B------:R-:W-:Y:S01]  /*241e0*/  UMOV UR4, 0xffffffff ;  /* 0xffffffff00047882 */ /* 0x000fe20000000000 */
[----:B0-----:R-:W-:-:S04]  /*241f0*/  LOP3.LUT R8, R0, 0x1f, RZ, 0xc0, !PT ;  /* 0x0000001f00087812 */ /* 0x001fc800078ec0ff */
[----:B------:R-:W-:Y:S01]  /*24200*/  ISETP.NE.AND P0, PT, R8, 0x1f, PT ;  /* 0x0000001f0800780c */ /* 0x000fe20003f05270 */
[----:B------:R-:W-:-:S12]  /*24210*/  BRA.DIV UR4, `(.L_x_571) ;  /* 0x0000003e04987947 */ /* 0x000fd8000b800000 */
[----:B------:R-:W2:Y:S01]  /*24220*/  LDL.LU R6, [R1] ;  /* 0x0000000001067983 */ /* 0x000ea20000300800 */
[----:B------:R-:W-:-:S03]  /*24230*/  ULDC UR4, c[0x0][0xc14] ;  /* 0x0003050000047ab9 */ /* 0x000fc60000000800 */
[----:B------:R-:W3:Y:S02]  /*24240*/  LDL R3, [R1+0xc] ;  /* 0x00000c0001037983 */ /* 0x000ee40000100800 */
[----:B---3--:R-:W-:-:S04]  /*24250*/  IADD3 R5, R3, R8, RZ ;  /* 0x0000000803057210 */ /* 0x008fc80007ffe0ff */
[----:B------:R-:W-:-:S13]  /*24260*/  ISETP.GE.OR P1, PT, R5, UR4, !P0 ;  /* 0x0000000405007c0c */ /* 0x000fda000c726670 */
[----:B------:R-:W0:Y:S02]  /*24270*/  @!P1 LDC.64 R2, c[0x0][0xc58] ;  /* 0x00031600ff029b82 */ /* 0x000e240000000a00 */
[----:B0-----:R-:W-:-:S06]  /*24280*/  @!P1 IMAD.WIDE R2, R5, 0x4, R2 ;  /* 0x0000000405029825 */ /* 0x001fcc00078e0202 */
[----:B------:R0:W3:Y:S01]  /*24290*/  @!P1 LDG.E R3, desc[UR42][R2.64] ;  /* 0x0000002a02039981 */ /* 0x0000e2000c1e1900 */
[C---:B------:R-:W-:Y:S02]  /*242a0*/  ISETP.GE.U32.AND P2, PT, R8.reuse, 0x2, PT ;  /* 0x000000020800780c */ /* 0x040fe40003f46070 */
[C---:B------:R-:W-:Y:S01]  /*242b0*/  ISETP.GE.U32.AND P3, PT, R8.reuse, 0x4, PT ;  /* 0x000000040800780c */ /* 0x040fe20003f66070 */
[----:B--2---:R-:W-:Y:S01]  /*242c0*/  SHFL.IDX PT, R4, R6, 0x1, 0x1f ;  /* 0x00201f0006047f89 */ /* 0x004fe200000e0000 */
[C---:B------:R-:W-:Y:S02]  /*242d0*/  ISETP.GE.U32.AND P4, PT, R8.reuse, 0x8, PT ;  /* 0x000000080800780c */ /* 0x040fe40003f86070 */
[C---:B------:R-:W-:Y:S01]  /*242e0*/  ISETP.GE.U32.AND P5, PT, R8.reuse, 0x10, PT ;  /* 0x000000100800780c */ /* 0x040fe20003fa6070 */
[----:B0-----:R-:W-:Y:S02]  /*242f0*/  IMAD.MOV.U32 R2, RZ, RZ, RZ ;  /* 0x000000ffff027224 */ /* 0x001fe400078e00ff */
[----:B---3--:R-:W-:Y:S01]  /*24300*/  @!P1 IMAD.MOV.U32 R2, RZ, RZ, R3 ;  /* 0x000000ffff029224 */ /* 0x008fe200078e0003 */
[----:B------:R-:W-:-:S04]  /*24310*/  ISETP.NE.AND P1, PT, R8, RZ, PT ;  /* 0x000000ff0800720c */ /* 0x000fc80003f25270 */
        /* <DEDUP_REMOVED lines=12> */
[----:B------:R-:W0:Y:S02]  /*243e0*/  SHFL.UP PT, R5, R3, 0x10, RZ ;  /* 0x0600000003057989 */ /* 0x000e2400000e00ff */
[----:B0-----:R-:W-:-:S05]  /*243f0*/  SEL R0, R5, RZ, P5 ;  /* 0x000000ff05007207 */ /* 0x001fca0002800000 */
[----:B------:R-:W-:Y:S02]  /*24400*/  IMAD.IADD R5, R3, 0x1, R0 ;  /* 0x0000000103057824 */ /* 0x000fe400078e0200 */
[----:B------:R0:W1:Y:S04]  /*24410*/  SHFL.IDX PT, R0, R6, RZ, 0x1f ;  /* 0x00001fff06007589 */ /* 0x00006800000e0000 */
[----:B------:R0:W2:Y:S02]  /*24420*/  SHFL.IDX PT, R7, R5, 0x1f, 0x1f ;  /* 0x03e01f0005077f89 */ /* 0x0000a400000e0000 */
.L_x_729:
[----:B------:R-:W-:Y:S01]  /*24430*/  ULDC UR4, c[0x0][0xc10] ;  /* 0x0003040000047ab9 */ /* 0x000fe20000000800 */
[----:B0-----:R-:W-:Y:S02]  /*24440*/  IMAD.MOV.U32 R6, RZ, RZ, R5 ;  /* 0x000000ffff067224 */ /* 0x001fe400078e0005 */
[----:B------:R-:W-:-:S04]  /*24450*/  IMAD.U32 R3, RZ, RZ, UR4 ;  /* 0x00000004ff037e24 */ /* 0x000fc8000f8e00ff */
[----:B--2---:R-:W-:-:S05]  /*24460*/  IMAD R7, R7, R3, RZ ;  /* 0x0000000307077224 */ /* 0x004fca00078e02ff */
[----:B------:R-:W-:-:S04]  /*24470*/  IADD3 R4, R4, R7, RZ ;  /* 0x0000000704047210 */ /* 0x000fc80007ffe0ff */
[----:B-1----:R-:W-:-:S13]  /*24480*/  ISETP.GT.AND P6, PT, R4, R0, PT ;  /* 0x000000000400720c */ /* 0x002fda0003fc4270 */
[----:B------:R-:W-:Y:S05]  /*24490*/  @P6 BRA `(.L_x_572) ;  /* 0x0000000000a46947 */ /* 0x000fea0003800000 */
.L_x_577:
[----:B------:R-:W2:Y:S01]  /*244a0*/  LDL.LU R3, [R1+0xc] ;  /* 0x00000c0001037983 */ /* 0x000ea20000300800 */
[----:B0-----:R-:W0:Y:S01]  /*244b0*/  LDC R2, c[0x0][0xc14] ;  /* 0x00030500ff027b82 */ /* 0x001e220000000800 */
[----:B--2---:R-:W-:-:S05]  /*244c0*/  VIADD R3, R3, 0x1f ;  /* 0x0000001f03037836 */ /* 0x004fca0000000000 */
[----:B0-----:R-:W-:-:S13]  /*244d0*/  ISETP.GE.AND P6, PT, R3, R2, PT ;  /* 0x000000020300720c */ /* 0x001fda0003fc6270 */
[----:B------:R-:W-:Y:S05]  /*244e0*/  @P6 BRA `(.L_x_573) ;  /* 0x0000000400586947 */ /* 0x000fea0003800000 */
[----:B------:R-:W0:Y:S01]  /*244f0*/  S2R R5, SR_TID.X ;  /* 0x0000000000057919 */ /* 0x000e220000002100 */
[----:B------:R-:W-:Y:S01]  /*24500*/  BSSY B0, `(.L_x_574) ;  /* 0x000000a000007945 */ /* 0x000fe20003800000 */
[----:B------:R1:W-:Y:S01]  /*24510*/  STL [R1+0xc], R3 ;  /* 0x00000c0301007387 */ /* 0x0003e20000100800 */
[----:B0-----:R-:W-:-:S04]  /*24520*/  LOP3.LUT R5, R5, 0x1f, RZ, 0xc0, !PT ;  /* 0x0000001f05057812 */ /* 0x001fc800078ec0ff */
[----:B-1----:R-:W-:-:S04]  /*24530*/  IADD3 R3, R3, R5, RZ ;  /* 0x0000000503037210 */ /* 0x002fc80007ffe0ff */
[----:B------:R-:W-:Y:S01]  /*24540*/  ISETP.GE.OR P6, PT, R3, R2, !P0 ;  /* 0x000000020300720c */ /* 0x000fe200047c6670 */
[----:B------:R-:W-:-:S12]  /*24550*/  IMAD.MOV.U32 R2, RZ, RZ, RZ ;  /* 0x000000ffff027224 */ /* 0x000fd800078e00ff */
[----:B------:R-:W-:Y:S05]  /*24560*/  @P6 BRA `(.L_x_575) ;  /* 0x00000000000c6947 */ /* 0x000fea0003800000 */
[----:B------:R-:W0:Y:S02]  /*24570*/  LDC.64 R6, c[0x0][0xc58] ;  /* 0x00031600ff067b82 */ /* 0x000e240000000a00 */
[----:B0-----:R-:W-:-:S06]  /*24580*/  IMAD.WIDE R2, R3, 0x4, R6 ;  /* 0x0000000403027825 */ /* 0x001fcc00078e0206 */
[----:B------:R0:W5:Y:S02]  /*24590*/  LDG.E R2, desc[UR42][R2.64] ;  /* 0x0000002a02027981 */ /* 0x000164000c1e1900 */
.L_x_575:
[----:B------:R-:W-:Y:S05]  /*245a0*/  BSYNC B0 ;  /* 0x0000000000007941 */ /* 0x000fea0003800000 */
.L_x_574:
[----:B------:R-:W-:-:S03]  /*245b0*/  UMOV UR4, 0xffffffff ;  /* 0xffffffff00047882 */ /* 0x000fc60000000000 */
[----:B------:R-:W-:Y:S05]  /*245c0*/  BRA.DIV UR4, `(.L_x_576) ;  /* 0x0000003e04f07947 */ /* 0x000fea000b800000 */
[----:B-----5:R-:W0:Y:S02]  /*245d0*/  SHFL.UP PT, R14, R2, 0x1, RZ ;  /* 0x04200000020e7989 */ /* 0x020e2400000e00ff */
        /* <DEDUP_REMOVED lines=14> */
[----:B------:R0:W1:Y:S02]  /*246c0*/  SHFL.IDX PT, R7, R6, 0x1f, 0x1f ;  /* 0x03e01f0006077f89 */ /* 0x00006400000e0000 */
.L_x_737:
[----:B------:R-:W-:Y:S02]  /*246d0*/  ULDC UR4, c[0x0][0xc10] ;  /* 0x0003040000047ab9 */ /* 0x000fe40000000800 */
[----:B------:R-:W-:-:S04]  /*246e0*/  IMAD.U32 R3, RZ, RZ, UR4 ;  /* 0x00000004ff037e24 */ /* 0x000fc8000f8e00ff */
[----:B-1----:R-:W-:-:S04]  /*246f0*/  IMAD R7, R7, R3, RZ ;  /* 0x0000000307077224 */ /* 0x002fc800078e02ff */
[----:B------:R-:W-:-:S05]  /*24700*/  IMAD.IADD R4, R7, 0x1, R4 ;  /* 0x0000000107047824 */ /* 0x000fca00078e0204 */
[----:B------:R-:W-:-:S13]  /*24710*/  ISETP.GT.AND P6, PT, R4, R0, PT ;  /* 0x000000000400720c */ /* 0x000fda0003fc4270 */
[----:B------:R-:W-:Y:S05]  /*24720*/  @!P6 BRA `(.L_x_577) ;  /* 0xfffffffc005ce947 */ /* 0x000fea000383ffff */
.L_x_572:
[----:B------:R-:W-:Y:S01]  /*24730*/  IADD3 R7, -R7, R4, RZ ;  /* 0x0000000407077210 */ /* 0x000fe20007ffe1ff */
[----:B------:R-:W-:-:S04]  /*24740*/  UMOV UR4, 0xffffffff ;  /* 0xffffffff00047882 */ /* 0x000fc80000000000 */
[----:B------:R-:W-:-:S05]  /*24750*/  IMAD R4, R6, R3, R7 ;  /* 0x0000000306047224 */ /* 0x000fca00078e0207 */
[----:B------:R-:W-:Y:S01]  /*24760*/  ISETP.GT.AND P6, PT, R4, R0, PT ;  /* 0x000000000400720c */ /* 0x000fe20003fc4270 */
[----:B------:R-:W-:-:S12]  /*24770*/  BRA.DIV UR4, `(.L_x_578) ;  /* 0x0000004204587947 */ /* 0x000fd8000b800000 */
[----:B------:R-:W-:-:S04]  /*24780*/  VOTE.ANY R5, PT, !P6 ;  /* 0x0000000000057806 */ /* 0x000fc800070e0100 */
[----:B------:R-:W1:Y:S02]  /*24790*/  POPC R4, R5 ;  /* 0x0000000500047309 */ /* 0x000e640000000000 */
[----:B-1----:R1:W2:Y:S02]  /*247a0*/  SHFL.IDX PT, R2, R2, R4, 0x1f ;  /* 0x00001f0402027589 */ /* 0x0022a400000e0000 */
.L_x_741:
[----:B------:R-:W-:Y:S01]  /*247b0*/  ISETP.NE.AND P0, PT, R5, RZ, PT ;  /* 0x000000ff0500720c */ /* 0x000fe20003f05270 */
[----:B------:R-:W-:-:S12]  /*247c0*/  IMAD.MOV.U32 R5, RZ, RZ, RZ ;  /* 0x000000ffff057224 */ /* 0x000fd800078e00ff */
[----:B------:R-:W-:Y:S05]  /*247d0*/  @!P0 BRA `(.L_x_579) ;  /* 0x0000000000108947 */ /* 0x000fea0003800000 */
[----:B------:R-:W-:Y:S01]  /*247e0*/  UMOV UR4, 0xffffffff ;  /* 0xffffffff00047882 */ /* 0x000fe20000000000 */
[----:B------:R-:W-:Y:S02]  /*247f0*/  VIADD R12, R4, 0xffffffff ;  /* 0xffffffff040c7836 */ /* 0x000fe40000000000 */
[----:B------:R-:W-:Y:S05]  /*24800*/  BRA.DIV UR4, `(.L_x_580) ;  /* 0x00000042047c7947 */ /* 0x000fea000b800000 */
[----:B------:R3:W4:Y:S02]  /*24810*/  SHFL.IDX PT, R5, R6, R12, 0x1f ;  /* 0x00001f0c06057589 */ /* 0x00072400000e0000 */
.L_x_579:
[----:B------:R-:W5:Y:S01]  /*24820*/  LDL.LU R8, [R1+0xc] ;  /* 0x00000c0001087983 */ /* 0x000f620000300800 */
[----:B----4-:R-:W-:Y:S01]  /*24830*/  IMAD R9, R5, R3, R7 ;  /* 0x0000000305097224 */ /* 0x010fe200078e0207 */
[----:B--2---:R-:W-:Y:S01]  /*24840*/  IABS R3, R2 ;  /* 0x0000000200037213 */ /* 0x004fe20000000000 */
[----:B0--3--:R-:W-:-:S03]  /*24850*/  IMAD.MOV.U32 R6, RZ, RZ, RZ ;  /* 0x000000ffff067224 */ /* 0x009fc600078e00ff */
[----:B------:R-:W0:Y:S01]  /*24860*/  I2F.RP R5, R3 ;  /* 0x0000000300057306 */ /* 0x000e220000209400 */
[----:B------:R-:W-:Y:S01]  /*24870*/  IADD3 R0, R0, -R9, RZ ;  /* 0x8000000900007210 */ /* 0x000fe20007ffe0ff */
[----:B------:R2:W-:Y:S06]  /*24880*/  STL [R1], R9 ;  /* 0x0000000901007387 */ /* 0x0005ec0000100800 */
[----:B0-----:R-:W0:Y:S02]  /*24890*/  MUFU.RCP R5, R5 ;  /* 0x0000000500057308 */ /* 0x001e240000001000 */
[----:B0-----:R-:W-:-:S06]  /*248a0*/  IADD3 R5, R5, 0xffffffe, RZ ;  /* 0x0ffffffe05057810 */ /* 0x001fcc0007ffe0ff */
[----:B------:R-:W0:Y:S02]  /*248b0*/  F2I.FTZ.U32.TRUNC.NTZ R7, R5 ;  /* 0x0000000500077305 */ /* 0x000e24000021f000 */
[----:B0-----:R-:W-:-:S04]  /*248c0*/  IMAD.MOV R5, RZ, RZ, -R7 ;  /* 0x000000ffff057224 */ /* 0x001fc800078e0a07 */
[----:B------:R-:W-:-:S04]  /*248d0*/  IMAD R5, R5, R3, RZ ;  /* 0x0000000305057224 */ /* 0x000fc800078e02ff */
[----:B------:R-:W-:Y:S01]  /*248e0*/  IMAD.HI.U32 R6, R7, R5, R6 ;  /* 0x0000000507067227 */ /* 0x000fe200078e0006 */
[----:B------:R-:W-:Y:S02]  /*248f0*/  IABS R7, R2 ;  /* 0x0000000200077213 */ /* 0x000fe40000000000 */
[----:B------:R-:W-:-:S03]  /*24900*/  IABS R5, R0 ;  /* 0x0000000000057213 */ /* 0x000fc60000000000 */
[----:B------:R-:W-:Y:S02]  /*24910*/  IMAD.MOV R7, RZ, RZ, -R7 ;  /* 0x000000ffff077224 */ /* 0x000fe400078e0a07 */
[----:B------:R-:W-:-:S04]  /*24920*/  IMAD.HI.U32 R6, R6, R5, RZ ;  /* 0x0000000506067227 */ /* 0x000fc800078e00ff */
[----:B------:R-:W-:-:S05]  /*24930*/  IMAD R5, R6, R7, R5 ;  /* 0x0000000706057224 */ /* 0x000fca00078e0205 */
[----:B------:R-:W-:-:S13]  /*24940*/  ISETP.GT.U32.AND P1, PT, R3, R5, PT ;  /* 0x000000050300720c */ /* 0x000fda0003f24070 */
[----:B------:R-:W-:Y:S01]  /*24950*/  @!P1 IMAD.IADD R5, R5, 0x1, -R3 ;  /* 0x0000000105059824 */ /* 0x000fe200078e0a03 */
[----:B------:R-:W-:Y:S02]  /*24960*/  @!P1 IADD3 R6, R6, 0x1, RZ ;  /* 0x0000000106069810 */ /* 0x000fe40007ffe0ff */
[----:B------:R-:W-:Y:S02]  /*24970*/  ISETP.NE.AND P1, PT, R2, RZ, PT ;  /* 0x000000ff0200720c */ /* 0x000fe40003f25270 */
[----:B------:R-:W-:Y:S02]  /*24980*/  ISETP.GE.U32.AND P0, PT, R5, R3, PT ;  /* 0x000000030500720c */ /* 0x000fe40003f06070 */
[----:B------:R-:W-:-:S04]  /*24990*/  LOP3.LUT R3, R0, R2, RZ, 0x3c, !PT ;  /* 0x0000000200037212 */ /* 0x000fc800078e3cff */
[----:B------:R-:W-:-:S07]  /*249a0*/  ISETP.GE.AND P2, PT, R3, RZ, PT ;  /* 0x000000ff0300720c */ /* 0x000fce0003f46270 */
[----:B------:R-:W-:-:S06]  /*249b0*/  @P0 VIADD R6, R6, 0x1 ;  /* 0x0000000106060836 */ /* 0x000fcc0000000000 */
[----:B------:R-:W-:Y:S01]  /*249c0*/  @!P2 IMAD.MOV R6, RZ, RZ, -R6 ;  /* 0x000000ffff06a224 */ /* 0x000fe200078e0a06 */
[----:B------:R-:W-:-:S04]  /*249d0*/  @!P1 LOP3.LUT R6, RZ, R2, RZ, 0x33, !PT ;  /* 0x00000002ff069212 */ /* 0x000fc800078e33ff */
[----:B------:R-:W-:-:S05]  /*249e0*/  IADD3 R3, -R6, RZ, RZ ;  /* 0x000000ff06037210 */ /* 0x000fca0007ffe1ff */
[----:B------:R-:W-:-:S05]  /*249f0*/  IMAD R0, R2, R3, R0 ;  /* 0x0000000302007224 */ /* 0x000fca00078e0200 */
[----:B------:R2:W-:Y:S04]  /*24a00*/  STL [R1+0x4], R0 ;  /* 0x0000040001007387 */ /* 0x0005e80000100800 */
[----:B------:R2:W-:Y:S01]  /*24a10*/  STL [R1+0x8], R6 ;  /* 0x0000080601007387 */ /* 0x0005e20000100800 */
[----:B-----5:R-:W-:-:S05]  /*24a20*/  IMAD.IADD R8, R4, 0x1, R8 ;  /* 0x0000000104087824 */ /* 0x020fca00078e0208 */
[----:B------:R2:W-:Y:S01]  /*24a30*/  STL [R1+0xc], R8 ;  /* 0x00000c0801007387 */ /* 0x0005e20000100800 */
[----:B------:R-:W-:Y:S05]  /*24a40*/  BRA `(.L_x_581) ;  /* 0x0000000000287947 */ /* 0x000fea0003800000 */
.L_x_573:
[----:B------:R-:W-:Y:S01]  /*24a50*/  UMOV UR4, URZ ;  /* 0x0000003f00047c82 */ /* 0x000fe20008000000 */
[----:B------:R-:W-:Y:S01]  /*24a60*/  ULDC UR6, c[0x0][0xc14] ;  /* 0x0003050000067ab9 */ /* 0x000fe20000000800 */
[----:B------:R-:W-:Y:S01]  /*24a70*/  UMOV UR5, URZ ;  /* 0x0000003f00057c82 */ /* 0x000fe20008000000 */
[----:B------:R0:W-:Y:S01]  /*24a80*/  STL [R1], R0 ;  /* 0x0000000001007387 */ /* 0x0001e20000100800 */
[----:B------:R-:W-:Y:S01]  /*24a90*/  IMAD.U32 R3, RZ, RZ, UR4 ;  /* 0x00000004ff037e24 */ /* 0x000fe2000f8e00ff */
[----:B------:R-:W-:-:S04]  /*24aa0*/  MOV R2, UR5 ;  /* 0x0000000500027c02 */ /* 0x000fc80008000f00 */
[----:B------:R1:W-:Y:S01]  /*24ab0*/  STL [R1+0x4], R3 ;  /* 0x0000040301007387 */ /* 0x0003e20000100800 */
[----:B0-----:R-:W-:-:S05]  /*24ac0*/  IMAD.U32 R0, RZ, RZ, UR6 ;  /* 0x00000006ff007e24 */ /* 0x001fca000f8e00ff */
[----:B------:R1:W-:Y:S04]  /*24ad0*/  STL [R1+0xc], R0 ;  /* 0x00000c0001007387 */ /* 0x0003e80000100800 */
[----:B------:R1:W-:Y:S02]  /*24ae0*/  STL [R1+0x8], R2 ;  /* 0x0000080201007387 */ /* 0x0003e40000100800 */
.L_x_581:
[----:B-1----:R-:W3:Y:S04]  /*24af0*/  LDL R2, [R1+0xc] ;  /* 0x00000c0001027983 */ /* 0x002ee80000100800 */
[----:B------:R-:W4:Y:S04]  /*24b00*/  LDL R3, [R1+0x8] ;  /* 0x0000080001037983 */ /* 0x000f280000100800 */
[----:B------:R-:W5:Y:S04]  /*24b10*/  LDL R4, [R1] ;  /* 0x0000000001047983 */ /* 0x000f680000100800 */
[----:B------:R-:W5:Y:S01]  /*24b20*/  LDL R5, [R1+0x4] ;  /* 0x0000040001057983 */ /* 0x000f620000100800 */
[----:B--2---:R-:W0:Y:S01]  /*24b30*/  S2R R0, SR_TID.X ;  /* 0x0000000000007919 */ /* 0x004e220000002100 */
[----:B------:R-:W-:Y:S05]  /*24b40*/  WARPSYNC.ALL ;  /* 0x0000000000007948 */ /* 0x000fea0003800000 */
[----:B0-----:R-:W-:Y:S01]  /*24b50*/  LOP3.LUT R0, R0, 0x1f, RZ, 0xc0, !PT ;  /* 0x0000001f00007812 */ /* 0x001fe200078ec0ff */
[----:B------:R-:W-:Y:S03]  /*24b60*/  BAR.SYNC.DEFER_BLOCKING 0x4, 0x180 ;  /* 0x0106000000007b1d */ /* 0x000fe60000010000 */
[----:B------:R-:W-:-:S13]  /*24b70*/  ISETP.NE.AND P0, PT, R0, RZ, PT ;  /* 0x000000ff0000720c */ /* 0x000fda0003f05270 */
[----:B------:R-:W0:Y:S01]  /*24b80*/  @!P0 S2R R0, SR_CgaCtaId ;  /* 0x0000000000008919 */ /* 0x000e220000008800 */
[----:B---3--:R-:W-:Y:S02]  /*24b90*/  MOV R7, R2 ;  /* 0x0000000200077202 */ /* 0x008fe40000000f00 */
[----:B------:R-:W-:Y:S01]  /*24ba0*/  @!P0 MOV R2, 0x400 ;  /* 0x0000040000028802 */ /* 0x000fe20000000f00 */
[----:B----4-:R-:W-:-:S03]  /*24bb0*/  IMAD.MOV.U32 R6, RZ, RZ, R3 ;  /* 0x000000ffff067224 */ /* 0x010fc600078e0003 */
[----:B0-----:R-:W-:-:S05]  /*24bc0*/  @!P0 LEA R0, R0, R2, 0x18 ;  /* 0x0000000200008211 */ /* 0x001fca00078ec0ff */
[----:B-----5:R1:W-:Y:S01]  /*24bd0*/  @!P0 STS.128 [R0+0x388d0], R4 ;  /* 0x0388d00400008388 */ /* 0x0203e20000000c00 */
[----:B------:R-:W-:Y:S06]  /*24be0*/  BAR.ARV 0x5, 0x180 ;  /* 0x0146000000007b1d */ /* 0x000fec0000002000 */
.L_x_570:
[----:B-1----:R-:W2:Y:S01]  /*24bf0*/  LDL R0, [R1+0xc] ;  /* 0x00000c0001007983 */ /* 0x002ea20000100800 */
[----:B------:R-:W-:Y:S02]  /*24c00*/  ULDC UR4, c[0x0][0xc14] ;  /* 0x0003050000047ab9 */ /* 0x000fe40000000800 */
[----:B--2---:R-:W-:-:S13]  /*24c10*/  ISETP.GE.AND P0, PT, R0, UR4, PT ;  /* 0x0000000400007c0c */ /* 0x004fda000bf06270 */
[----:B------:R-:W-:Y:S05]  /*24c20*/  @!P0 BRA `(.L_x_582) ;  /* 0xffffffa000f88947 */ /* 0x000fea000383ffff */
[----:B------:R-:W-:Y:S05]  /*24c30*/  BSYNC B7 ;  /* 0x0000000000077941 */ /* 0x000fea0003800000 */
.L_x_480:
[----:B0-----:R-:W2:Y:S01]  /*24c40*/  LDL.LU R0, [R1+0x58] ;  /* 0x0000580001007983 */ /* 0x001ea20000300800 */
[----:B------:R-:W-:Y:S01]  /*24c50*/  BSSY B0, `(.L_x_583) ;  /* 0x000000b000007945 */ /* 0x000fe20003800000 */
[----:B-1----:R-:W0:Y:S01]  /*24c60*/  S2R R5, SR_CgaCtaId ;  /* 0x0000000000057919 */ /* 0x002e220000008800 */
        /* <DEDUP_REMOVED lines=9> */
.L_x_744:
[----:B------:R-:W-:Y:S05]  /*24d00*/  BSYNC B0 ;  /* 0x0000000000007941 */ /* 0x000fea0003800000 */
.L_x_583:
[----:B------:R-:W-:-:S03]  /*24d10*/  UMOV UR4, 0xffffffff ;  /* 0xffffffff00047882 */ /* 0x000fc60000000000 */
[----:B------:R-:W-:Y:S05]  /*24d20*/  BRA.DIV UR4, `(.L_x_585) ;  /* 0x0000003e04707947 */ /* 0x000fea000b800000 */
[----:B------:R-:W1:Y:S02]  /*24d30*/  S2R R2, SR_TID.X ;  /* 0x0000000000027919 */ /* 0x000e640000002100 */
[----:B-1----:R-:W-:-:S04]  /*24d40*/  SHF.R.U32.HI R2, RZ, 0x5, R2 ;  /* 0x00000005ff027819 */ /* 0x002fc80000011602 */
[----:B------:R-:W-:-:S05]  /*24d50*/  LOP3.LUT R2, R2, 0x3, RZ, 0xc0, !PT ;  /* 0x0000000302027812 */ /* 0x000fca00078ec0ff */
[----:B------:R1:W2:Y:S02]  /*24d60*/  SHFL.IDX PT, R14, R2, RZ, 0x1f ;  /* 0x00001fff020e7589 */ /* 0x0002a400000e0000 */
.L_x_747:
[----:B--2---:R-:W-:-:S13]  /*24d70*/  ISETP.NE.AND P0, PT, R14, RZ, PT ;  /* 0x000000ff0e00720c */ /* 0x004fda0003f05270 */
[----:B------:R-:W-:Y:S05]  /*24d80*/  @P0 BRA `(.L_x_289) ;  /* 0x0000000000b00947 */ /* 0x000fea0003800000 */
[----:B------:R-:W-:-:S03]  /*24d90*/  UMOV UR4, 0xffffffff ;  /* 0xffffffff00047882 */ /* 0x000fc60000000000 */
[----:B------:R-:W-:Y:S05]  /*24da0*/  BRA.DIV UR4, `(.L_x_586) ;  /* 0x0000003e04847947 */ /* 0x000fea000b800000 */
[----:B------:R-:W-:-:S13]  /*24db0*/  ELECT P6, URZ, PT ;  /* 0x00000000003f782f */ /* 0x000fda00038c0000 */
.L_x_750:
[----:B------:R-:W-:Y:S05]  /*24dc0*/  @!P6 BRA `(.L_x_289) ;  /* 0x0000000000a0e947 */ /* 0x000fea0003800000 */
[----:B------:R-:W-:-:S06]  /*24dd0*/  ULOP3.LUT UR4, UR40, 0x2, URZ, 0xfc, !UPT ;  /* 0x0000000228047892 */ /* 0x000fcc000f8efc3f */
[----:B-1----:R-:W-:-:S04]  /*24de0*/  MOV R2, UR4 ;  /* 0x0000000400027c02 */ /* 0x002fc80008000f00 */
[----:B------:R-:W-:-:S13]  /*24df0*/  ISETP.NE.AND P0, PT, R2, 0x3, PT ;  /* 0x000000030200780c */ /* 0x000fda0003f05270 */
[----:B------:R-:W-:Y:S05]  /*24e00*/  @!P0 BRA `(.L_x_587) ;  /* 0x0000000000048947 */ /* 0x000fea0003800000 */
[----:B------:R-:W-:Y:S01]  /*24e10*/  BPT.TRAP 0x1 ;  /* 0x000000040000795c */ /* 0x000fe20000300000 */
.L_x_587:
[----:B0-----:R-:W2:Y:S04]  /*24e20*/  LDL R3, [R1+0x18] ;  /* 0x0000180001037983 */ /* 0x001ea80000100800 */
[----:B------:R-:W3:Y:S01]  /*24e30*/  LDL.LU R7, [R1+0x24] ;  /* 0x0000240001077983 */ /* 0x000ee20000300800 */
[----:B------:R-:W-:-:S04]  /*24e40*/  VIADD R2, R0, 0x38840 ;  /* 0x0003884000027836 */ /* 0x000fc80000000000 */
[C---:B--2---:R-:W-:Y:S01]  /*24e50*/  IMAD R6, R3.reuse, 0x8, R2 ;  /* 0x0000000803067824 */ /* 0x044fe200078e0202 */
[----:B------:R-:W-:Y:S02]  /*24e60*/  IADD3 R3, R3, 0x1, RZ ;  /* 0x0000000103037810 */ /* 0x000fe40007ffe0ff */
[----:B---3--:R-:W-:Y:S02]  /*24e70*/  SHF.L.U32 R5, R7, 0x1f, RZ ;  /* 0x0000001f07057819 */ /* 0x008fe400000006ff */
[C---:B------:R-:W-:Y:S02]  /*24e80*/  ISETP.NE.AND P2, PT, R3.reuse, 0x2, PT ;  /* 0x000000020300780c */ /* 0x040fe40003f45270 */
[----:B------:R-:W0:Y:S02]  /*24e90*/  SYNCS.PHASECHK.TRANS64.TRYWAIT P1, [R6+URZ], R5 ;  /* 0x00000005060075a7 */ /* 0x000e24000802017f */
[----:B------:R-:W-:Y:S02]  /*24ea0*/  SEL R4, RZ, 0x1, P2 ;  /* 0x00000001ff047807 */ /* 0x000fe40001000000 */
[----:B------:R-:W-:-:S02]  /*24eb0*/  SEL R3, R3, RZ, P2 ;  /* 0x000000ff03037207 */ /* 0x000fc40001000000 */
[----:B------:R-:W-:-:S03]  /*24ec0*/  LOP3.LUT R4, R7, R4, RZ, 0x3c, !PT ;  /* 0x0000000407047212 */ /* 0x000fc600078e3cff */
[----:B------:R-:W-:Y:S01]  /*24ed0*/  IMAD R7, R3, 0x8, R2 ;  /* 0x0000000803077824 */ /* 0x000fe200078e0202 */
[----:B------:R-:W-:Y:S01]  /*24ee0*/  SHF.L.U32 R2, R4, 0x1f, RZ ;  /* 0x0000001f04027819 */ /* 0x000fe200000006ff */
[----:B0-----:R-:W-:Y:S06]  /*24ef0*/  @!P1 BRA `(.L_x_588) ;  /* 0x0000003c00509947 */ /* 0x001fec0003800000 */
.L_x_751:
[----:B------:R-:W1:Y:S02]  /*24f00*/  SYNCS.PHASECHK.TRANS64.TRYWAIT P1, [R7+URZ], R2 ;  /* 0x00000002070075a7 */ /* 0x000e64000802017f */
[----:B-1----:R-:W-:Y:S05]  /*24f10*/  @!P1 BRA `(.L_x_589) ;  /* 0x0000003c005c9947 */ /* 0x002fea0003800000 */
.L_x_752:
[----:B------:R-:W-:Y:S05]  /*24f20*/  @!P0 BRA `(.L_x_590) ;  /* 0x0000000000048947 */ /* 0x000fea0003800000 */
[----:B------:R-:W-:Y:S01]  /*24f30*/  BPT.TRAP 0x1 ;  /* 0x000000040000795c */ /* 0x000fe20000300000 */
.L_x_590:
[----:B------:R-:W2:Y:S02]  /*24f40*/  LDL.LU R4, [R1+0x18] ;  /* 0x0000180001047983 */ /* 0x000ea40000300800 */
[----:B--2---:R-:W-:-:S04]  /*24f50*/  IMAD R4, R4, 0x8, R0 ;  /* 0x0000000804047824 */ /* 0x004fc800078e0200 */
[----:B------:R-:W2:Y:S02]  /*24f60*/  SYNCS.PHASECHK.TRANS64.TRYWAIT P1, [R4+URZ+0x38860], R5 ;  /* 0x03886005040075a7 */ /* 0x000ea4000802017f */
[----:B--2---:R-:W-:Y:S05]  /*24f70*/  @!P1 BRA `(.L_x_591) ;  /* 0x0000003c00589947 */ /* 0x004fea0003800000 */
.L_x_753:
[----:B------:R-:W-:Y:S05]  /*24f80*/  @!P0 BRA `(.L_x_592) ;  /* 0x0000000000048947 */ /* 0x000fea0003800000 */
[----:B------:R-:W-:Y:S01]  /*24f90*/  BPT.TRAP 0x1 ;  /* 0x000000040000795c */ /* 0x000fe20000300000 */
.L_x_592:
[----:B------:R-:W-:-:S04]  /*24fa0*/  LEA R3, R3, R0, 0x3 ;  /* 0x0000000003037211 */ /* 0x000fc800078e18ff */
[----:B------:R-:W3:Y:S02]  /*24fb0*/  SYNCS.PHASECHK.TRANS64.TRYWAIT P1, [R3+URZ+0x38860], R2 ;  /* 0x03886002030075a7 */ /* 0x000ee4000802017f */
[----:B---3--:R-:W-:Y:S05]  /*24fc0*/  @!P1 BRA `(.L_x_593) ;  /* 0x0000003c00589947 */ /* 0x008fea0003800000 */
.L_x_754:
[----:B------:R-:W-:Y:S05]  /*24fd0*/  @!P0 BRA `(.L_x_594) ;  /* 0x0000000000048947 */ /* 0x000fea0003800000 */
[----:B------:R-:W-:Y:S01]  /*24fe0*/  BPT.TRAP 0x1 ;  /* 0x000000040000795c */ /* 0x000fe20000300000 */
.L_x_594:
[----:B------:R-:W4:Y:S02]  /*24ff0*/  SYNCS.PHASECHK.TRANS64.TRYWAIT P0, [R4+URZ+0x38880], R5 ;  /* 0x03888005040075a7 */ /* 0x000f24000800017f */
[----:B----4-:R-:W-:Y:S05]  /*25000*/  @!P0 BRA `(.L_x_595) ;  /* 0x0000003c005c8947 */ /* 0x010fea0003800000 */
.L_x_596:
[----:B------:R0:W0:Y:S02]  /*25010*/  SYNCS.PHASECHK.TRANS64.TRYWAIT P0, [R3+URZ+0x38880], R2 ;  /* 0x03888002030075a7 */ /* 0x000024000800017f */
[----:B0-----:R-:W-:Y:S05]  /*25020*/  @!P0 NANOSLEEP.SYNCS 0x989680 ;  /* 0x009896800000895d */ /* 0x001fea0003900000 */
[----:B------:R-:W0:Y:S02]  /*25030*/  @!P0 SYNCS.PHASECHK.TRANS64 P0, [R3+URZ+0x38880], R2 ;  /* 0x03888002030085a7 */ /* 0x000e24000800007f */
[----:B0-----:R-:W-:Y:S05]  /*25040*/  @!P0 BRA `(.L_x_596) ;  /* 0xfffffffc00f08947 */ /* 0x001fea000383ffff */
.L_x_289:
[----:B------:R-:W-:Y:S05]  /*25050*/  BSYNC B8 ;  /* 0x0000000000087941 */ /* 0x000fea0003800000 */
.L_x_286:
[----:B------:R-:W-:Y:S05]  /*25060*/  EXIT ;  /* 0x000000000000794d */ /* 0x000fea0003800000 */
.L_x_311:
[----:B0-----:R0:W1:Y:S02]  /*25070*/  SYNCS.PHASECHK.TRANS64.TRYWAIT P6, [R109+URZ+0x38890], R124 ;  /* 0x0388907c6d0075a7 */ /* 0x00106400080c017f */
[----:B-1----:R-:W-:Y:S05]  /*25080*/  @!P6 NANOSLEEP.SYNCS 0x989680 ;  /* 0x009896800000e95d */ /* 0x002fea0003900000 */
[----:B------:R-:W1:Y:S02]  /*25090*/  @!P6 SYNCS.PHASECHK.TRANS64 P6, [R109+URZ+0x38890], R124 ;  /* 0x0388907c6d00e5a7 */ /* 0x000e6400080c007f */
[----:B-1----:R-:W-:Y:S05]  /*250a0*/  @!P6 BRA `(.L_x_311) ;  /* 0xfffffffc00f0e947 */ /* 0x002fea000383ffff */
[----:B------:R-:W-:Y:S05]  /*250b0*/  BRA `(.L_x_597) ;  /* 0xfffffddc00747947 */ /* 0x000fea000383ffff */
.L_x_345:
[----:B0-----:R0:W1:Y:S02]  /*250c0*/  SYNCS.PHASECHK.TRANS64.TRYWAIT P3, [R109+URZ+0x38890], R124 ;  /* 0x0388907c6d0075a7 */ /* 0x001064000806017f */
[----:B-1----:R-:W-:Y:S05]  /*250d0*/  @!P3 NANOSLEEP.SYNCS 0x989680 ;  /* 0x009896800000b95d */ /* 0x002fea0003900000 */
[----:B------:R-:W1:Y:S02]  /*250e0*/  @!P3 SYNCS.PHASECHK.TRANS64 P3, [R109+URZ+0x38890], R124 ;  /* 0x0388907c6d00b5a7 */ /* 0x000e64000806007f */
[----:B-1----:R-:W-:Y:S05]  /*250f0*/  @!P3 BRA `(.L_x_345) ;  /* 0xfffffffc00f0b947 */ /* 0x002fea000383ffff */
[----:B------:R-:W-:Y:S05]  /*25100*/  BRA `(.L_x_598) ;  /* 0xfffffe2000347947 */ /* 0x000fea000383ffff */
.L_x_362:
[----:B0-----:R0:W1:Y:S02]  /*25110*/  SYNCS.PHASECHK.TRANS64.TRYWAIT P2, [R109+URZ+0x38890], R124 ;  /* 0x0388907c6d0075a7 */ /* 0x001064000804017f */
[----:B-1----:R-:W-:Y:S05]  /*25120*/  @!P2 NANOSLEEP.SYNCS 0x989680 ;  /* 0x009896800000a95d */ /* 0x002fea0003900000 */
[----:B------:R-:W1:Y:S02]  /*25130*/  @!P2 SYNCS.PHASECHK.TRANS64 P2, [R109+URZ+0x38890], R124 ;  /* 0x0388907c6d00a5a7 */ /* 0x000e64000804007f */
[----:B-1----:R-:W-:Y:S05]  /*25140*/  @!P2 BRA `(.L_x_362) ;  /* 0xfffffffc00f0a947 */ /* 0x002fea000383ffff */
[----:B------:R-:W-:Y:S05]  /*25150*/  BRA `(.L_x_599) ;  /* 0xfffffe6000c87947 */ /* 0x000fea000383ffff */
.L_x_372:
[----:B--2---:R2:W3:Y:S02]  /*25160*/  SYNCS.PHASECHK.TRANS64.TRYWAIT P3, [R109+URZ+0x388b0], R124 ;  /* 0x0388b07c6d0075a7 */ /* 0x0044e4000806017f */
[----:B---3--:R-:W-:Y:S05]  /*25170*/  @!P3 NANOSLEEP.SYNCS 0x989680 ;  /* 0x009896800000b95d */ /* 0x008fea0003900000 */
[----:B------:R-:W3:Y:S02]  /*25180*/  @!P3 SYNCS.PHASECHK.TRANS64 P3, [R109+URZ+0x388b0], R124 ;  /* 0x0388b07c6d00b5a7 */ /* 0x000ee4000806007f */
[----:B---3--:R-:W-:Y:S05]  /*25190*/  @!P3 BRA `(.L_x_372) ;  /* 0xfffffffc00f0b947 */ /* 0x008fea000383ffff */
[----:B------:R-:W-:Y:S05]  /*251a0*/  BRA `(.L_x_600) ;  /* 0xfffffe6800247947 */ /* 0x000fea000383ffff */
.L_x_384:
[----:B------:R-:W-:Y:S01]  /*251b0*/  BSSY B0, `(.L_x_601) ;  /* 0x0000007000007945 */ /* 0x000fe20003800000 */
[----:B------:R-:W-:Y:S01]  /*251c0*/  IMAD.MOV.U32 R12, RZ, RZ, RZ ;  /* 0x000000ffff0c7224 */ /* 0x000fe200078e00ff */
[----:B------:R-:W-:Y:S01]  /*251d0*/  MOV R15, 0xffffffff ;  /* 0xffffffff000f7802 */ /* 0x000fe20000000f00 */
[----:B------:R-:W-:-:S07]  /*251e0*/  IMAD.MOV.U32 R11, RZ, RZ, 0x1f ;  /* 0x0000001fff0b7424 */ /* 0x000fce00078e00ff */
[----:B-----5:R-:W-:Y:S05]  /*251f0*/  WARPSYNC.COLLECTIVE R15, `(.L_x_602) ;  /* 0x000000000f087348 */ /* 0x020fea0003c00000 */
[----:B------:R0:W1:Y:S02]  /*25200*/  SHFL.IDX P6, R14, R13, R12, R11 ;  /* 0x0000000c0d0e7389 */ /* 0x00006400000c000b */
[----:B01---5:R-:W-:Y:S01]  /*25210*/  ENDCOLLECTIVE ;  /* 0x000000000000791b */ /* 0x023fe20003800000 */
.L_x_602:
[----:B------:R-:W-:Y:S05]  /*25220*/  BSYNC B0 ;  /* 0x0000000000007941 */ /* 0x000fea0003800000 */
.L_x_601:
[----:B------:R1:W-:Y:S01]  /*25230*/  STL [R1+0x8], R14 ;  /* 0x0000080e01007387 */ /* 0x0003e20000100800 */
[----:B------:R-:W-:Y:S05]  /*25240*/  BRA `(.L_x_603) ;  /* 0xfffffe7400087947 */ /* 0x000fea000383ffff */
.L_x_396:
[----:B------:R-:W-:Y:S01]  /*25250*/  BSSY B1, `(.L_x_604) ;  /* 0x0000008000017945 */ /* 0x000fe20003800000 */
[----:B------:R-:W-:Y:S01]  /*25260*/  IMAD.MOV.U32 R13, RZ, RZ, R26 ;  /* 0x000000ffff0d7224 */ /* 0x000fe200078e001a */
[----:B------:R-:W-:Y:S01]  /*25270*/  MOV R11, 0x181f ;  /* 0x0000181f000b7802 */ /* 0x000fe20000000f00 */
[----:B------:R-:W-:Y:S02]  /*25280*/  IMAD.MOV.U32 R12, RZ, RZ, RZ ;  /* 0x000000ffff0c7224 */ /* 0x000fe400078e00ff */
[----:B------:R-:W-:-:S07]  /*25290*/  IMAD.MOV.U32 R15, RZ, RZ, -0x1 ;  /* 0xffffffffff0f7424 */ /* 0x000fce00078e00ff */
[----:B0-----:R-:W-:Y:S05]  /*252a0*/  WARPSYNC.COLLECTIVE R15, `(.L_x_605) ;  /* 0x000000000f087348 */ /* 0x001fea0003c00000 */
[----:B------:R1:W2:Y:S02]  /*252b0*/  SHFL.IDX P6, R14, R13, R12, R11 ;  /* 0x0000000c0d0e7389 */ /* 0x0002a400000c000b */
[----:B012---:R-:W-:Y:S01]  /*252c0*/  ENDCOLLECTIVE ;  /* 0x000000000000791b */ /* 0x007fe20003800000 */
.L_x_605:
[----:B------:R-:W-:Y:S05]  /*252d0*/  BSYNC B1 ;  /* 0x0000000000017941 */ /* 0x000fea0003800000 */
.L_x_604:
[----:B------:R-:W-:Y:S05]  /*252e0*/  BRA `(.L_x_606) ;  /* 0xfffffe7c00707947 */ /* 0x000fea000383ffff */
.L_x_397:
[----:B------:R-:W-:Y:S01]  /*252f0*/  BSSY B1, `(.L_x_607) ;  /* 0x0000008000017945 */ /* 0x000fe20003800000 */
[----:B------:R-:W-:Y:S01]  /*25300*/  IMAD.MOV.U32 R13, RZ, RZ, R24 ;  /* 0x000000ffff0d7224 */ /* 0x000fe200078e0018 */
[----:B------:R-:W-:Y:S01]  /*25310*/  MOV R12, RZ ;  /* 0x000000ff000c7202 */ /* 0x000fe20000000f00 */
[----:B------:R-:W-:Y:S02]  /*25320*/  IMAD.MOV.U32 R11, RZ, RZ, 0x181f ;  /* 0x0000181fff0b7424 */ /* 0x000fe400078e00ff */
[----:B------:R-:W-:-:S07]  /*25330*/  IMAD.MOV.U32 R15, RZ, RZ, -0x1 ;  /* 0xffffffffff0f7424 */ /* 0x000fce00078e00ff */
[----:B0-----:R-:W-:Y:S05]  /*25340*/  WARPSYNC.COLLECTIVE R15, `(.L_x_608) ;  /* 0x000000000f087348 */ /* 0x001fea0003c00000 */
[----:B------:R1:W2:Y:S02]  /*25350*/  SHFL.IDX P6, R14, R13, R12, R11 ;  /* 0x0000000c0d0e7389 */ /* 0x0002a400000c000b */
[----:B012---:R-:W-:Y:S01]  /*25360*/  ENDCOLLECTIVE ;  /* 0x000000000000791b */ /* 0x007fe20003800000 */
.L_x_608:
[----:B------:R-:W-:Y:S05]  /*25370*/  BSYNC B1 ;  /* 0x0000000000017941 */ /* 0x000fea0003800000 */
.L_x_607:
[----:B------:R-:W-:Y:S05]  /*25380*/  BRA `(.L_x_609) ;  /* 0xfffffe7c00507947 */ /* 0x000fea000383ffff */
.L_x_398:
[----:B------:R-:W-:Y:S01]  /*25390*/  BSSY B1, `(.L_x_610) ;  /* 0x0000008000017945 */ /* 0x000fe20003800000 */
[----:B------:R-:W-:Y:S01]  /*253a0*/  MOV R13, R27 ;  /* 0x0000001b000d7202 */ /* 0x000fe20000000f00 */
[----:B------:R-:W-:Y:S01]  /*253b0*/  IMAD.MOV.U32 R12, RZ, RZ, RZ ;  /* 0x000000ffff0c7224 */ /* 0x000fe200078e00ff */
[----:B------:R-:W-:Y:S01]  /*253c0*/  MOV R15, 0xffffffff ;  /* 0xffffffff000f7802 */ /* 0x000fe20000000f00 */
[----:B------:R-:W-:-:S07]  /*253d0*/  IMAD.MOV.U32 R11, RZ, RZ, 0x181f ;  /* 0x0000181fff0b7424 */ /* 0x000fce00078e00ff */
[----:B0-----:R-:W-:Y:S05]  /*253e0*/  WARPSYNC.COLLECTIVE R15, `(.L_x_611) ;  /* 0x000000000f087348 */ /* 0x001fea0003c00000 */
[----:B------:R1:W2:Y:S02]  /*253f0*/  SHFL.IDX P6, R14, R13, R12, R11 ;  /* 0x0000000c0d0e7389 */ /* 0x0002a400000c000b */
[----:B012---:R-:W-:Y:S01]  /*25400*/  ENDCOLLECTIVE ;  /* 0x000000000000791b */ /* 0x007fe20003800000 */
.L_x_611:
[----:B------:R-:W-:Y:S05]  /*25410*/  BSYNC B1 ;  /* 0x0000000000017941 */ /* 0x000fea0003800000 */
.L_x_610:
[----:B------:R-:W-:Y:S05]  /*25420*/  BRA `(.L_x_612) ;  /* 0xfffffe7c00307947 */ /* 0x000fea000383ffff */
.L_x_399:
        /* <DEDUP_REMOVED lines=8> */
.L_x_614:
[----:B------:R-:W-:Y:S05]  /*254b0*/  BSYNC B1 ;  /* 0x0000000000017941 */ /* 0x000fea0003800000 */
.L_x_613:
[----:B------:R-:W-:Y:S05]  /*254c0*/  BRA `(.L_x_615) ;  /* 0xfffffe7c00107947 */ /* 0x000fea000383ffff */
.L_x_401:
[----:B-1----:R1:W2:Y:S02]  /*254d0*/  SYNCS.PHASECHK.TRANS64.TRYWAIT P0, [R19+URZ+0x38800], R14 ;  /* 0x0388000e130075a7 */ /* 0x0022a4000800017f */
[----:B--2---:R-:W-:Y:S05]  /*254e0*/  @!P0 NANOSLEEP.SYNCS 0x989680 ;  /* 0x009896800000895d */ /* 0x004fea0003900000 */
[----:B------:R-:W2:Y:S02]  /*254f0*/  @!P0 SYNCS.PHASECHK.TRANS64 P0, [R19+URZ+0x38800], R14 ;  /* 0x0388000e130085a7 */ /* 0x000ea4000800007f */
[----:B--2---:R-:W-:Y:S05]  /*25500*/  @!P0 BRA `(.L_x_401) ;  /* 0xfffffffc00f08947 */ /* 0x004fea000383ffff */
[----:B------:R-:W-:Y:S05]  /*25510*/  BRA `(.L_x_616) ;  /* 0xfffffe7c00e87947 */ /* 0x000fea000383ffff */
.L_x_417:
[----:B------:R-:W-:Y:S01]  /*25520*/  BSSY B1, `(.L_x_617) ;  /* 0x0000008000017945 */ /* 0x000fe20003800000 */
[----:B------:R-:W-:Y:S01]  /*25530*/  IMAD.MOV.U32 R13, RZ, RZ, R26 ;  /* 0x000000ffff0d7224 */ /* 0x000fe200078e001a */
[----:B------:R-:W-:Y:S01]  /*25540*/  MOV R12, RZ ;  /* 0x000000ff000c7202 */ /* 0x000fe20000000f00 */
[----:B------:R-:W-:Y:S02]  /*25550*/  IMAD.MOV.U32 R11, RZ, RZ, 0x181f ;  /* 0x0000181fff0b7424 */ /* 0x000fe400078e00ff */
[----:B------:R-:W-:-:S07]  /*25560*/  IMAD.MOV.U32 R15, RZ, RZ, -0x1 ;  /* 0xffffffffff0f7424 */ /* 0x000fce00078e00ff */
[----:B0----5:R-:W-:Y:S05]  /*25570*/  WARPSYNC.COLLECTIVE R15, `(.L_x_618) ;  /* 0x000000000f087348 */ /* 0x021fea0003c00000 */
[----:B------:R1:W2:Y:S02]  /*25580*/  SHFL.IDX P6, R14, R13, R12, R11 ;  /* 0x0000000c0d0e7389 */ /* 0x0002a400000c000b */
[----:B012--5:R-:W-:Y:S01]  /*25590*/  ENDCOLLECTIVE ;  /* 0x000000000000791b */ /* 0x027fe20003800000 */
.L_x_618:
[----:B------:R-:W-:Y:S05]  /*255a0*/  BSYNC B1 ;  /* 0x0000000000017941 */ /* 0x000fea0003800000 */
.L_x_617:
[----:B------:R-:W-:Y:S05]  /*255b0*/  BRA `(.L_x_619) ;  /* 0xfffffeac00f47947 */ /* 0x000fea000383ffff */
.L_x_418:
[----:B------:R-:W-:Y:S01]  /*255c0*/  BSSY B1, `(.L_x_620) ;  /* 0x0000008000017945 */ /* 0x000fe20003800000 */
[----:B------:R-:W-:Y:S01]  /*255d0*/  MOV R13, R24 ;  /* 0x00000018000d7202 */ /* 0x000fe20000000f00 */
[----:B------:R-:W-:Y:S01]  /*255e0*/  IMAD.MOV.U32 R12, RZ, RZ, RZ ;  /* 0x000000ffff0c7224 */ /* 0x000fe200078e00ff */
[----:B------:R-:W-:Y:S01]  /*255f0*/  MOV R15, 0xffffffff ;  /* 0xffffffff000f7802 */ /* 0x000fe20000000f00 */
[----:B------:R-:W-:-:S07]  /*25600*/  IMAD.MOV.U32 R11, RZ, RZ, 0x181f ;  /* 0x0000181fff0b7424 */ /* 0x000fce00078e00ff */
[----:B0----5:R-:W-:Y:S05]  /*25610*/  WARPSYNC.COLLECTIVE R15, `(.L_x_621) ;  /* 0x000000000f087348 */ /* 0x021fea0003c00000 */
[----:B------:R1:W2:Y:S02]  /*25620*/  SHFL.IDX P6, R14, R13, R12, R11 ;  /* 0x0000000c0d0e7389 */ /* 0x0002a400000c000b */
[----:B012--5:R-:W-:Y:S01]  /*25630*/  ENDCOLLECTIVE ;  /* 0x000000000000791b */ /* 0x027fe20003800000 */
.L_x_621:
[----:B------:R-:W-:Y:S05]  /*25640*/  BSYNC B1 ;  /* 0x0000000000017941 */ /* 0x000fea0003800000 */
.L_x_620:
[----:B------:R-:W-:Y:S05]  /*25650*/  BRA `(.L_x_622) ;  /* 0xfffffeac00d47947 */ /* 0x000fea000383ffff */
.L_x_419:
[----:B------:R-:W-:Y:S01]  /*25660*/  BSSY B1, `(.L_x_623) ;  /* 0x0000008000017945 */ /* 0x000fe20003800000 */
[----:B------:R-:W-:Y:S01]  /*25670*/  IMAD.MOV.U32 R13, RZ, RZ, R27 ;  /* 0x000000ffff0d7224 */ /* 0x000fe200078e001b */
[----:B------:R-:W-:Y:S01]  /*25680*/  MOV R11, 0x181f ;  /* 0x0000181f000b7802 */ /* 0x000fe20000000f00 */
[----:B------:R-:W-:Y:S02]  /*25690*/  IMAD.MOV.U32 R12, RZ, RZ, RZ ;  /* 0x000000ffff0c7224 */ /* 0x000fe400078e00ff */
[----:B------:R-:W-:-:S07]  /*256a0*/  IMAD.MOV.U32 R15, RZ, RZ, -0x1 ;  /* 0xffffffffff0f7424 */ /* 0x000fce00078e00ff */
[----:B0----5:R-:W-:Y:S05]  /*256b0*/  WARPSYNC.COLLECTIVE R15, `(.L_x_624) ;  /* 0x000000000f087348 */ /* 0x021fea0003c00000 */
[----:B------:R1:W2:Y:S02]  /*256c0*/  SHFL.IDX P6, R14, R13, R12, R11 ;  /* 0x0000000c0d0e7389 */ /* 0x0002a400000c000b */
[----:B012--5:R-:W-:Y:S01]  /*256d0*/  ENDCOLLECTIVE ;  /* 0x000000000000791b */ /* 0x027fe20003800000 */
.L_x_624:
[----:B------:R-:W-:Y:S05]  /*256e0*/  BSYNC B1 ;  /* 0x0000000000017941 */ /* 0x000fea0003800000 */
.L_x_623:
[----:B------:R-:W-:Y:S05]  /*256f0*/  BRA `(.L_x_625) ;  /* 0xfffffeac00b47947 */ /* 0x000fea000383ffff */
.L_x_420:
        /* <DEDUP_REMOVED lines=8> */
.L_x_627:
[----:B------:R-:W-:Y:S05]  /*25780*/  BSYNC B1 ;  /* 0x0000000000017941 */ /* 0x000fea0003800000 */
.L_x_626:
[----:B------:R-:W-:Y:S05]  /*25790*/  BRA `(.L_x_628) ;  /* 0xfffffeac00947947 */ /* 0x000fea000383ffff */
.L_x_422:
[----:B-1----:R1:W2:Y:S02]  /*257a0*/  SYNCS.PHASECHK.TRANS64.TRYWAIT P4, [R19+URZ+0x38800], R20 ;  /* 0x03880014130075a7 */ /* 0x0022a4000808017f */
[----:B--2---:R-:W-:Y:S05]  /*257b0*/  @!P4 NANOSLEEP.SYNCS 0x989680 ;  /* 0x009896800000c95d */ /* 0x004fea0003900000 */
[----:B------:R-:W2:Y:S02]  /*257c0*/  @!P4 SYNCS.PHASECHK.TRANS64 P4, [R19+URZ+0x38800], R20 ;  /* 0x038800141300c5a7 */ /* 0x000ea4000808007f */
[----:B--2---:R-:W-:Y:S05]  /*257d0*/  @!P4 BRA `(.L_x_422) ;  /* 0xfffffffc00f0c947 */ /* 0x004fea000383ffff */
[----:B------:R-:W-:Y:S05]  /*257e0*/  BRA `(.L_x_629) ;  /* 0xfffffeb000987947 */ /* 0x000fea000383ffff */
.L_x_432:
[----:B-1----:R1:W2:Y:S02]  /*257f0*/  SYNCS.PHASECHK.TRANS64.TRYWAIT P1, [R0+URZ+0x38830], R3 ;  /* 0x03883003000075a7 */ /* 0x0022a4000802017f */
[----:B--2---:R-:W-:Y:S05]  /*25800*/  @!P1 NANOSLEEP.SYNCS 0x989680 ;  /* 0x009896800000995d */ /* 0x004fea0003900000 */
[----:B------:R-:W2:Y:S02]  /*25810*/  @!P1 SYNCS.PHASECHK.TRANS64 P1, [R0+URZ+0x38830], R3 ;  /* 0x03883003000095a7 */ /* 0x000ea4000802007f */
[----:B--2---:R-:W-:Y:S05]  /*25820*/  @!P1 BRA `(.L_x_432) ;  /* 0xfffffffc00f09947 */ /* 0x004fea000383ffff */
[----:B------:R-:W-:Y:S05]  /*25830*/  BRA `(.L_x_431) ;  /* 0xfffffee4004c7947 */ /* 0x000fea000383ffff */
.L_x_438:
[----:B-1----:R1:W2:Y:S02]  /*25840*/  SYNCS.PHASECHK.TRANS64.TRYWAIT P2, [R6+URZ+0x38830], R5 ;  /* 0x03883005060075a7 */ /* 0x0022a4000804017f */
[----:B--2---:R-:W-:Y:S05]  /*25850*/  @!P2 NANOSLEEP.SYNCS 0x989680 ;  /* 0x009896800000a95d */ /* 0x004fea0003900000 */
[----:B------:R-:W2:Y:S02]  /*25860*/  @!P2 SYNCS.PHASECHK.TRANS64 P2, [R6+URZ+0x38830], R5 ;  /* 0x038830050600a5a7 */ /* 0x000ea4000804007f */
[----:B--2---:R-:W-:Y:S05]  /*25870*/  @!P2 BRA `(.L_x_438) ;  /* 0xfffffffc00f0a947 */ /* 0x004fea000383ffff */
[----:B------:R-:W-:Y:S05]  /*25880*/  BRA `(.L_x_437) ;  /* 0xffffff18003c7947 */ /* 0x000fea000383ffff */
.L_x_442:
[----:B-1----:R1:W2:Y:S02]  /*25890*/  SYNCS.PHASECHK.TRANS64.TRYWAIT P1, [R5+URZ+0x38850], R4 ;  /* 0x03885004050075a7 */ /* 0x0022a4000802017f */
[----:B--2---:R-:W-:Y:S05]  /*258a0*/  @!P1 NANOSLEEP.SYNCS 0x989680 ;  /* 0x009896800000995d */ /* 0x004fea0003900000 */
[----:B------:R-:W2:Y:S02]  /*258b0*/  @!P1 SYNCS.PHASECHK.TRANS64 P1, [R5+URZ+0x38850], R4 ;  /* 0x03885004050095a7 */ /* 0x000ea4000802007f */
[----:B--2---:R-:W-:Y:S05]  /*258c0*/  @!P1 BRA `(.L_x_442) ;  /* 0xfffffffc00f09947 */ /* 0x004fea000383ffff */
[----:B------:R-:W-:Y:S05]  /*258d0*/  BRA `(.L_x_439) ;  /* 0xffffff1c00487947 */ /* 0x000fea000383ffff */
.L_x_448:
[----:B-1----:R1:W2:Y:S02]  /*258e0*/  SYNCS.PHASECHK.TRANS64.TRYWAIT P1, [R6+URZ+0x38850], R5 ;  /* 0x03885005060075a7 */ /* 0x0022a4000802017f */
[----:B--2---:R-:W-:Y:S05]  /*258f0*/  @!P1 NANOSLEEP.SYNCS 0x989680 ;  /* 0x009896800000995d */ /* 0x004fea0003900000 */
[----:B------:R-:W2:Y:S02]  /*25900*/  @!P1 SYNCS.PHASECHK.TRANS64 P1, [R6+URZ+0x38850], R5 ;  /* 0x03885005060095a7 */ /* 0x000ea4000802007f */
[----:B--2---:R-:W-:Y:S05]  /*25910*/  @!P1 BRA `(.L_x_448) ;  /* 0xfffffffc00f09947 */ /* 0x004fea000383ffff */
[----:B------:R-:W-:Y:S05]  /*25920*/  BRA `(.L_x_447) ;  /* 0xffffff44002c7947 */ /* 0x000fea000383ffff */
.L_x_452:
        /* <DEDUP_REMOVED lines=12> */
[----:B------:R-:W-:Y:S01]  /*259f0*/  SEL R68, R11, R6, P0 ;  /* 0x000000060b447207 */ /* 0x000fe20000000000 */
[----:B------:R-:W-:Y:S01]  /*25a00*/  IMAD.MOV.U32 R11, RZ, RZ, 0x1c1f ;  /* 0x00001c1fff0b7424 */ /* 0x000fe200078e00ff */
[----:B------:R-:W-:Y:S01]  /*25a10*/  SEL R70, R15, R70, P0 ;  /* 0x000000460f467207 */ /* 0x000fe20000000000 */
[----:B------:R-:W-:Y:S01]  /*25a20*/  IMAD.MOV.U32 R15, RZ, RZ, -0x1 ;  /* 0xffffffffff0f7424 */ /* 0x000fe200078e00ff */
[----:B------:R-:W-:Y:S02]  /*25a30*/  MOV R12, R2 ;  /* 0x00000002000c7202 */ /* 0x000fe40000000f00 */
[----:B------:R-:W-:Y:S02]  /*25a40*/  SEL R53, R62, R55, P0 ;  /* 0x000000373e357207 */ /* 0x000fe40000000000 */
[----:B------:R-:W-:-:S07]  /*25a50*/  SEL R62, R55, R62, P0 ;  /* 0x0000003e373e7207 */ /* 0x000fce0000000000 */
[----:B------:R-:W-:Y:S05]  /*25a60*/  WARPSYNC.COLLECTIVE R15, `(.L_x_630) ;  /* 0x000000000f087348 */ /* 0x000fea0003c00000 */
[----:B------:R0:W1:Y:S02]  /*25a70*/  SHFL.IDX P6, R14, R13, R12, R11 ;  /* 0x0000000c0d0e7389 */ /* 0x00006400000c000b */
[----:B01----:R-:W-:Y:S01]  /*25a80*/  ENDCOLLECTIVE ;  /* 0x000000000000791b */ /* 0x003fe20003800000 */
.L_x_630:
[----:B------:R-:W-:Y:S02]  /*25a90*/  SEL R55, R0, R7, P0 ;  /* 0x0000000700377207 */ /* 0x000fe40000000000 */
[----:B------:R-:W-:Y:S02]  /*25aa0*/  SEL R64, R7, R0, P0 ;  /* 0x0000000007407207 */ /* 0x000fe40000000000 */
[----:B------:R-:W-:Y:S02]  /*25ab0*/  LOP3.LUT R7, R2, 0x2, RZ, 0x3c, !PT ;  /* 0x0000000202077812 */ /* 0x000fe400078e3cff */
[----:B------:R-:W-:Y:S02]  /*25ac0*/  SEL R59, R66, R9, P0 ;  /* 0x00000009423b7207 */ /* 0x000fe40000000000 */
[----:B------:R-:W-:Y:S02]  /*25ad0*/  SEL R66, R9, R66, P0 ;  /* 0x0000004209427207 */ /* 0x000fe40000000000 */
[----:B------:R-:W-:-:S02]  /*25ae0*/  SEL R65, R10, R67, P0 ;  /* 0x000000430a417207 */ /* 0x000fc40000000000 */
[----:B------:R-:W-:Y:S01]  /*25af0*/  SEL R76, R67, R10, P0 ;  /* 0x0000000a434c7207 */ /* 0x000fe20000000000 */
[----:B------:R-:W-:Y:S01]  /*25b00*/  IMAD.MOV.U32 R13, RZ, RZ, R4 ;  /* 0x000000ffff0d7224 */ /* 0x000fe200078e0004 */
[----:B------:R-:W-:Y:S01]  /*25b10*/  SEL R69, R26, R75, P0 ;  /* 0x0000004b1a457207 */ /* 0x000fe20000000000 */
[----:B------:R-:W-:Y:S01]  /*25b20*/  IMAD.MOV.U32 R12, RZ, RZ, R7 ;  /* 0x000000ffff0c7224 */ /* 0x000fe200078e0007 */
[----:B------:R-:W-:Y:S02]  /*25b30*/  SEL R80, R75, R26, P0 ;  /* 0x0000001a4b507207 */ /* 0x000fe40000000000 */
[----:B------:R-:W-:Y:S02]  /*25b40*/  SEL R75, R34, R77, P0 ;  /* 0x0000004d224b7207 */ /* 0x000fe40000000000 */
[----:B------:R-:W-:Y:S02]  /*25b50*/  SEL R100, R77, R34, P0 ;  /* 0x000000224d647207 */ /* 0x000fe40000000000 */
[----:B------:R-:W-:-:S02]  /*25b60*/  SEL R31, R32, R33, P0 ;  /* 0x00000021201f7207 */ /* 0x000fc40000000000 */
[----:B------:R-:W-:-:S07]  /*25b70*/  MOV R6, R14 ;  /* 0x0000000e00067202 */ /* 0x000fce0000000f00 */
[----:B------:R-:W-:Y:S05]  /*25b80*/  WARPSYNC.COLLECTIVE R15, `(.L_x_631) ;  /* 0x000000000f087348 */ /* 0x000fea0003c00000 */
[----:B------:R0:W1:Y:S02]  /*25b90*/  SHFL.IDX P6, R14, R13, R12, R11 ;  /* 0x0000000c0d0e7389 */ /* 0x00006400000c000b */
[----:B01----:R-:W-:Y:S01]  /*25ba0*/  ENDCOLLECTIVE ;  /* 0x000000000000791b */ /* 0x003fe20003800000 */
.L_x_631:
[----:B------:R-:W-:Y:S02]  /*25bb0*/  SEL R32, R33, R32, P0 ;  /* 0x0000002021207207 */ /* 0x000fe40000000000 */
[----:B------:R-:W-:Y:S02]  /*25bc0*/  SEL R67, R78, R71, P0 ;  /* 0x000000474e437207 */ /* 0x000fe40000000000 */
[----:B------:R-:W-:Y:S02]  /*25bd0*/  SEL R78, R71, R78, P0 ;  /* 0x0000004e474e7207 */ /* 0x000fe40000000000 */
        /* <DEDUP_REMOVED lines=15> */
.L_x_632:
        /* <DEDUP_REMOVED lines=18> */
.L_x_633:
        /* <DEDUP_REMOVED lines=18> */
.L_x_634:
[----:B------:R-:W-:Y:S02]  /*25f10*/  SEL R6, R9, R6, P0 ;  /* 0x0000000609067207 */ /* 0x000fe40000000000 */
[----:B------:R-:W-:Y:S02]  /*25f20*/  SEL R8, R10, R21, P0 ;  /* 0x000000150a087207 */ /* 0x000fe40000000000 */
[----:B------:R-:W-:Y:S01]  /*25f30*/  SEL R10, R21, R10, P0 ;  /* 0x0000000a150a7207 */ /* 0x000fe20000000000 */
[----:B------:R-:W-:Y:S02]  /*25f40*/  IMAD.MOV.U32 R13, RZ, RZ, R20 ;  /* 0x000000ffff0d7224 */ /* 0x000fe400078e0014 */
[----:B------:R-:W-:Y:S01]  /*25f50*/  IMAD.MOV.U32 R12, RZ, RZ, R7 ;  /* 0x000000ffff0c7224 */ /* 0x000fe200078e0007 */
[----:B------:R-:W-:-:S07]  /*25f60*/  MOV R26, R14 ;  /* 0x0000000e001a7202 */ /* 0x000fce0000000f00 */
[----:B------:R-:W-:Y:S05]  /*25f70*/  WARPSYNC.COLLECTIVE R15, `(.L_x_635) ;  /* 0x000000000f087348 */ /* 0x000fea0003c00000 */
[----:B------:R0:W1:Y:S02]  /*25f80*/  SHFL.IDX P6, R14, R13, R12, R11 ;  /* 0x0000000c0d0e7389 */ /* 0x00006400000c000b */
[----:B01----:R-:W-:Y:S01]  /*25f90*/  ENDCOLLECTIVE ;  /* 0x000000000000791b */ /* 0x003fe20003800000 */
.L_x_635:
[----:B------:R-:W-:Y:S02]  /*25fa0*/  IMAD.MOV.U32 R13, RZ, RZ, R27 ;  /* 0x000000ffff0d7224 */ /* 0x000fe400078e001b */
[----:B------:R-:W-:Y:S01]  /*25fb0*/  IMAD.MOV.U32 R12, RZ, RZ, R2 ;  /* 0x000000ffff0c7224 */ /* 0x000fe200078e0002 */
[----:B------:R-:W-:-:S07]  /*25fc0*/  MOV R25, R14 ;  /* 0x0000000e00197202 */ /* 0x000fce0000000f00 */
[----:B------:R-:W-:Y:S05]  /*25fd0*/  WARPSYNC.COLLECTIVE R15, `(.L_x_636) ;  /* 0x000000000f087348 */ /* 0x000fea0003c00000 */
[----:B------:R0:W1:Y:S02]  /*25fe0*/  SHFL.IDX P6, R14, R13, R12, R11 ;  /* 0x0000000c0d0e7389 */ /* 0x00006400000c000b */
[----:B01----:R-:W-:Y:S01]  /*25ff0*/  ENDCOLLECTIVE ;  /* 0x000000000000791b */ /* 0x003fe20003800000 */
.L_x_636:
[----:B------:R-:W-:Y:S01]  /*26000*/  IMAD.MOV.U32 R13, RZ, RZ, R24 ;  /* 0x000000ffff0d7224 */ /* 0x000fe200078e0018 */
[----:B------:R-:W-:Y:S01]  /*26010*/  SEL R24, R26, R25, P0 ;  /* 0x000000191a187207 */ /* 0x000fe20000000000 */
[----:B------:R-:W-:Y:S01]  /*26020*/  IMAD.MOV.U32 R12, RZ, RZ, R7 ;  /* 0x000000ffff0c7224 */ /* 0x000fe200078e0007 */
[----:B------:R-:W-:Y:S02]  /*26030*/  SEL R26, R25, R26, P0 ;  /* 0x0000001a191a7207 */ /* 0x000fe40000000000 */
[----:B------:R-:W-:-:S07]  /*26040*/  MOV R30, R14 ;  /* 0x0000000e001e7202 */ /* 0x000fce0000000f00 */
[----:B------:R-:W-:Y:S05]  /*26050*/  WARPSYNC.COLLECTIVE R15, `(.L_x_637) ;  /* 0x000000000f087348 */ /* 0x000fea0003c00000 */
[----:B------:R0:W1:Y:S02]  /*26060*/  SHFL.IDX P6, R14, R13, R12, R11 ;  /* 0x0000000c0d0e7389 */ /* 0x00006400000c000b */
[----:B01----:R-:W-:Y:S01]  /*26070*/  ENDCOLLECTIVE ;  /* 0x000000000000791b */ /* 0x003fe20003800000 */
.L_x_637:
[----:B------:R-:W-:Y:S02]  /*26080*/  IMAD.MOV.U32 R13, RZ, RZ, R29 ;  /* 0x000000ffff0d7224 */ /* 0x000fe400078e001d */
[----:B------:R-:W-:Y:S01]  /*26090*/  IMAD.MOV.U32 R12, RZ, RZ, R2 ;  /* 0x000000ffff0c7224 */ /* 0x000fe200078e0002 */
[----:B------:R-:W-:-:S07]  /*260a0*/  MOV R27, R14 ;  /* 0x0000000e001b7202 */ /* 0x000fce0000000f00 */
[----:B------:R-:W-:Y:S05]  /*260b0*/  WARPSYNC.COLLECTIVE R15, `(.L_x_638) ;  /* 0x000000000f087348 */ /* 0x000fea0003c00000 */
[----:B------:R0:W1:Y:S02]  /*260c0*/  SHFL.IDX P6, R14, R13, R12, R11 ;  /* 0x0000000c0d0e7389 */ /* 0x00006400000c000b */
[----:B01----:R-:W-:Y:S01]  /*260d0*/  ENDCOLLECTIVE ;  /* 0x000000000000791b */ /* 0x003fe20003800000 */
.L_x_638:
        /* <DEDUP_REMOVED lines=8> */
.L_x_639:
[----:B------:R-:W-:Y:S02]  /*26160*/  IMAD.MOV.U32 R13, RZ, RZ, R31 ;  /* 0x000000ffff0d7224 */ /* 0x000fe400078e001f */
[----:B------:R-:W-:Y:S01]  /*26170*/  IMAD.MOV.U32 R12, RZ, RZ, R2 ;  /* 0x000000ffff0c7224 */ /* 0x000fe200078e0002 */
[----:B------:R-:W-:-:S07]  /*26180*/  MOV R29, R14 ;  /* 0x0000000e001d7202 */ /* 0x000fce0000000f00 */
[----:B------:R-:W-:Y:S05]  /*26190*/  WARPSYNC.COLLECTIVE R15, `(.L_x_640) ;  /* 0x000000000f087348 */ /* 0x000fea0003c00000 */
[----:B------:R0:W1:Y:S02]  /*261a0*/  SHFL.IDX P6, R14, R13, R12, R11 ;  /* 0x0000000c0d0e7389 */ /* 0x00006400000c000b */
[----:B01----:R-:W-:Y:S01]  /*261b0*/  ENDCOLLECTIVE ;  /* 0x000000000000791b */ /* 0x003fe20003800000 */
.L_x_640:
        /* <DEDUP_REMOVED lines=8> */
.L_x_641:
[----:B------:R-:W-:Y:S02]  /*26240*/  IMAD.MOV.U32 R13, RZ, RZ, R33 ;  /* 0x000000ffff0d7224 */ /* 0x000fe400078e0021 */
[----:B------:R-:W-:Y:S01]  /*26250*/  IMAD.MOV.U32 R12, RZ, RZ, R2 ;  /* 0x000000ffff0c7224 */ /* 0x000fe200078e0002 */
[----:B------:R-:W-:-:S07]  /*26260*/  MOV R31, R14 ;  /* 0x0000000e001f7202 */ /* 0x000fce0000000f00 */
[----:B------:R-:W-:Y:S05]  /*26270*/  WARPSYNC.COLLECTIVE R15, `(.L_x_642) ;  /* 0x000000000f087348 */ /* 0x000fea0003c00000 */
[----:B------:R0:W1:Y:S02]  /*26280*/  SHFL.IDX P6, R14, R13, R12, R11 ;  /* 0x0000000c0d0e7389 */ /* 0x00006400000c000b */
[----:B01----:R-:W-:Y:S01]  /*26290*/  ENDCOLLECTIVE ;  /* 0x000000000000791b */ /* 0x003fe20003800000 */
.L_x_642:
        /* <DEDUP_REMOVED lines=8> */
.L_x_643:
[----:B------:R-:W-:Y:S02]  /*26320*/  IMAD.MOV.U32 R13, RZ, RZ, R35 ;  /* 0x000000ffff0d7224 */ /* 0x000fe400078e0023 */
[----:B------:R-:W-:Y:S01]  /*26330*/  IMAD.MOV.U32 R12, RZ, RZ, R2 ;  /* 0x000000ffff0c7224 */ /* 0x000fe200078e0002 */
[----:B------:R-:W-:-:S07]  /*26340*/  MOV R40, R14 ;  /* 0x0000000e00287202 */ /* 0x000fce0000000f00 */
[----:B------:R-:W-:Y:S05]  /*26350*/  WARPSYNC.COLLECTIVE R15, `(.L_x_644) ;  /* 0x000000000f087348 */ /* 0x000fea0003c00000 */
[----:B------:R0:W1:Y:S02]  /*26360*/  SHFL.IDX P6, R14, R13, R12, R11 ;  /* 0x0000000c0d0e7389 */ /* 0x00006400000c000b */
[----:B01----:R-:W-:Y:S01]  /*26370*/  ENDCOLLECTIVE ;  /* 0x000000000000791b */ /* 0x003fe20003800000 */
.L_x_644:
[----:B------:R-:W-:Y:S02]  /*26380*/  IMAD.MOV.U32 R13, RZ, RZ, R42 ;  /* 0x000000ffff0d7224 */ /* 0x000fe400078e002a */
[----:B------:R-:W-:Y:S01]  /*26390*/  IMAD.MOV.U32 R12, RZ, RZ, R7 ;  /* 0x000000ffff0c7224 */ /* 0x000fe200078e0007 */
[----:B------:R-:W-:-:S07]  /*263a0*/  MOV R35, R14 ;  /* 0x0000000e00237202 */ /* 0x000fce0000000f00 */
[----:B------:R-:W-:Y:S05]  /*263b0*/  WARPSYNC.COLLECTIVE R15, `(.L_x_645) ;  /* 0x000000000f087348 */ /* 0x000fea0003c00000 */
[----:B------:R0:W1:Y:S02]  /*263c0*/  SHFL.IDX P6, R14, R13, R12, R11 ;  /* 0x0000000c0d0e7389 */ /* 0x00006400000c000b */
[----:B01----:R-:W-:Y:S01]  /*263d0*/  ENDCOLLECTIVE ;  /* 0x000000000000791b */ /* 0x003fe20003800000 */
.L_x_645:
[----:B------:R-:W-:Y:S02]  /*263e0*/  IMAD.MOV.U32 R13, RZ, RZ, R37 ;  /* 0x000000ffff0d7224 */ /* 0x000fe400078e0025 */
[----:B------:R-:W-:Y:S01]  /*263f0*/  IMAD.MOV.U32 R12, RZ, RZ, R2 ;  /* 0x000000ffff0c7224 */ /* 0x000fe200078e0002 */
[----:B------:R-:W-:-:S07]  /*26400*/  MOV R42, R14 ;  /* 0x0000000e002a7202 */ /* 0x000fce0000000f00 */
[----:B------:R-:W-:Y:S05]  /*26410*/  WARPSYNC.COLLECTIVE R15, `(.L_x_646) ;  /* 0x000000000f087348 */ /* 0x000fea0003c00000 */
[----:B------:R0:W1:Y:S02]  /*26420*/  SHFL.IDX P6, R14, R13, R12, R11 ;  /* 0x0000000c0d0e7389 */ /* 0x00006400000c000b */
[----:B01----:R-:W-:Y:S01]  /*26430*/  ENDCOLLECTIVE ;  /* 0x000000000000791b */ /* 0x003fe20003800000 */
.L_x_646:
[----:B------:R-:W-:Y:S02]  /*26440*/  IMAD.MOV.U32 R13, RZ, RZ, R44 ;  /* 0x000000ffff0d7224 */ /* 0x000fe400078e002c */
[----:B------:R-:W-:Y:S01]  /*26450*/  IMAD.MOV.U32 R12, RZ, RZ, R7 ;  /* 0x000000ffff0c7224 */ /* 0x000fe200078e0007 */
[----:B------:R-:W-:-:S07]  /*26460*/  MOV R37, R14 ;  /* 0x0000000e00257202 */ /* 0x000fce0000000f00 */
[----:B------:R-:W-:Y:S05]  /*26470*/  WARPSYNC.COLLECTIVE R15, `(.L_x_647) ;  /* 0x000000000f087348 */ /* 0x000fea0003c00000 */
[----:B------:R0:W1:Y:S02]  /*26480*/  SHFL.IDX P6, R14, R13, R12, R11 ;  /* 0x0000000c0d0e7389 */ /* 0x00006400000c000b */
[----:B01----:R-:W-:Y:S01]  /*26490*/  ENDCOLLECTIVE ;  /* 0x000000000000791b */ /* 0x003fe20003800000 */
.L_x_647:
[----:B------:R-:W-:Y:S02]  /*264a0*/  IMAD.MOV.U32 R13, RZ, RZ, R39 ;  /* 0x000000ffff0d7224 */ /* 0x000fe400078e0027 */
[----:B------:R-:W-:Y:S01]  /*264b0*/  IMAD.MOV.U32 R12, RZ, RZ, R2 ;  /* 0x000000ffff0c7224 */ /* 0x000fe200078e0002 */
[----:B------:R-:W-:-:S07]  /*264c0*/  MOV R44, R14 ;  /* 0x0000000e002c7202 */ /* 0x000fce0000000f00 */
[----:B------:R-:W-:Y:S05]  /*264d0*/  WARPSYNC.COLLECTIVE R15, `(.L_x_648) ;  /* 0x000000000f087348 */ /* 0x000fea0003c00000 */
[----:B------:R0:W1:Y:S02]  /*264e0*/  SHFL.IDX P6, R14, R13, R12, R11 ;  /* 0x0000000c0d0e7389 */ /* 0x00006400000c000b */
[----:B01----:R-:W-:Y:S01]  /*264f0*/  ENDCOLLECTIVE ;  /* 0x000000000000791b */ /* 0x003fe20003800000 */
.L_x_648:
[----:B------:R-:W-:Y:S02]  /*26500*/  IMAD.MOV.U32 R13, RZ, RZ, R46 ;  /* 0x000000ffff0d7224 */ /* 0x000fe400078e002e */
[----:B------:R-:W-:Y:S01]  /*26510*/  IMAD.MOV.U32 R12, RZ, RZ, R7 ;  /* 0x000000ffff0c7224 */ /* 0x000fe200078e0007 */
[----:B------:R-:W-:-:S07]  /*26520*/  MOV R39, R14 ;  /* 0x0000000e00277202 */ /* 0x000fce0000000f00 */
[----:B------:R-:W-:Y:S05]  /*26530*/  WARPSYNC.COLLECTIVE R15, `(.L_x_649) ;  /* 0x000000000f087348 */ /* 0x000fea0003c00000 */
[----:B------:R0:W1:Y:S02]  /*26540*/  SHFL.IDX P6, R14, R13, R12, R11 ;  /* 0x0000000c0d0e7389 */ /* 0x00006400000c000b */
[----:B01----:R-:W-:Y:S01]  /*26550*/  ENDCOLLECTIVE ;  /* 0x000000000000791b */ /* 0x003fe20003800000 */
.L_x_649:
[----:B------:R-:W-:Y:S02]  /*26560*/  IMAD.MOV.U32 R13, RZ, RZ, R41 ;  /* 0x000000ffff0d7224 */ /* 0x000fe400078e0029 */
[----:B------:R-:W-:Y:S01]  /*26570*/  IMAD.MOV.U32 R12, RZ, RZ, R2 ;  /* 0x000000ffff0c7224 */ /* 0x000fe200078e0002 */
[----:B------:R-:W-:-:S07]  /*26580*/  MOV R46, R14 ;  /* 0x0000000e002e7202 */ /* 0x000fce0000000f00 */
[----:B------:R-:W-:Y:S05]  /*26590*/  WARPSYNC.COLLECTIVE R15, `(.L_x_650) ;  /* 0x000000000f087348 */ /* 0x000fea0003c00000 */
[----:B------:R0:W1:Y:S02]  /*265a0*/  SHFL.IDX P6, R14, R13, R12, R11 ;  /* 0x0000000c0d0e7389 */ /* 0x00006400000c000b */
[----:B01----:R-:W-:Y:S01]  /*265b0*/  ENDCOLLECTIVE ;  /* 0x000000000000791b */ /* 0x003fe20003800000 */
.L_x_650:
[----:B------:R-:W-:Y:S02]  /*265c0*/  IMAD.MOV.U32 R13, RZ, RZ, R48 ;  /* 0x000000ffff0d7224 */ /* 0x000fe400078e0030 */
[----:B------:R-:W-:Y:S01]  /*265d0*/  IMAD.MOV.U32 R12, RZ, RZ, R7 ;  /* 0x000000ffff0c7224 */ /* 0x000fe200078e0007 */
[----:B------:R-:W-:-:S07]  /*265e0*/  MOV R41, R14 ;  /* 0x0000000e00297202 */ /* 0x000fce0000000f00 */
[----:B------:R-:W-:Y:S05]  /*265f0*/  WARPSYNC.COLLECTIVE R15, `(.L_x_651) ;  /* 0x000000000f087348 */ /* 0x000fea0003c00000 */
[----:B------:R0:W1:Y:S02]  /*26600*/  SHFL.IDX P6, R14, R13, R12, R11 ;  /* 0x0000000c0d0e7389 */ /* 0x00006400000c000b */
[----:B01----:R-:W-:Y:S01]  /*26610*/  ENDCOLLECTIVE ;  /* 0x000000000000791b */ /* 0x003fe20003800000 */
.L_x_651:
[----:B------:R-:W-:Y:S02]  /*26620*/  IMAD.MOV.U32 R13, RZ, RZ, R43 ;  /* 0x000000ffff0d7224 */ /* 0x000fe400078e002b */
[----:B------:R-:W-:Y:S01]  /*26630*/  IMAD.MOV.U32 R12, RZ, RZ, R2 ;  /* 0x000000ffff0c7224 */ /* 0x000fe200078e0002 */
[----:B------:R-:W-:-:S07]  /*26640*/  MOV R48, R14 ;  /* 0x0000000e00307202 */ /* 0x000fce0000000f00 */
[----:B------:R-:W-:Y:S05]  /*26650*/  WARPSYNC.COLLECTIVE R15, `(.L_x_652) ;  /* 0x000000000f087348 */ /* 0x000fea0003c00000 */
[----:B------:R0:W1:Y:S02]  /*26660*/  SHFL.IDX P6, R14, R13, R12, R11 ;  /* 0x0000000c0d0e7389 */ /* 0x00006400000c000b */
[----:B01----:R-:W-:Y:S01]  /*26670*/  ENDCOLLECTIVE ;  /* 0x000000000000791b */ /* 0x003fe20003800000 */
.L_x_652:
[----:B------:R-:W-:Y:S02]  /*26680*/  IMAD.MOV.U32 R13, RZ, RZ, R50 ;  /* 0x000000ffff0d7224 */ /* 0x000fe400078e0032 */
[----:B------:R-:W-:Y:S01]  /*26690*/  IMAD.MOV.U32 R12, RZ, RZ, R7 ;  /* 0x000000ffff0c7224 */ /* 0x000fe200078e0007 */
[----:B------:R-:W-:-:S07]  /*266a0*/  MOV R43, R14 ;  /* 0x0000000e002b7202 */ /* 0x000fce0000000f00 */
[----:B------:R-:W-:Y:S05]  /*266b0*/  WARPSYNC.COLLECTIVE R15, `(.L_x_653) ;  /* 0x000000000f087348 */ /* 0x000fea0003c00000 */
[----:B------:R0:W1:Y:S02]  /*266c0*/  SHFL.IDX P6, R14, R13, R12, R11 ;  /* 0x0000000c0d0e7389 */ /* 0x00006400000c000b */
[----:B01----:R-:W-:Y:S01]  /*266d0*/  ENDCOLLECTIVE ;  /* 0x000000000000791b */ /* 0x003fe20003800000 */
.L_x_653:
[----:B------:R-:W-:Y:S02]  /*266e0*/  IMAD.MOV.U32 R13, RZ, RZ, R45 ;  /* 0x000000ffff0d7224 */ /* 0x000fe400078e002d */
[----:B------:R-:W-:Y:S01]  /*266f0*/  IMAD.MOV.U32 R12, RZ, RZ, R2 ;  /* 0x000000ffff0c7224 */ /* 0x000fe200078e0002 */
[----:B------:R-:W-:-:S07]  /*26700*/  MOV R50, R14 ;  /* 0x0000000e00327202 */ /* 0x000fce0000000f00 */
[----:B------:R-:W-:Y:S05]  /*26710*/  WARPSYNC.COLLECTIVE R15, `(.L_x_654) ;  /* 0x000000000f087348 */ /* 0x000fea0003c00000 */
[----:B------:R0:W1:Y:S02]  /*26720*/  SHFL.IDX P6, R14, R13, R12, R11 ;  /* 0x0000000c0d0e7389 */ /* 0x00006400000c000b */
[----:B01----:R-:W-:Y:S01]  /*26730*/  ENDCOLLECTIVE ;  /* 0x000000000000791b */ /* 0x003fe20003800000 */
.L_x_654:
[----:B------:R-:W-:Y:S02]  /*26740*/  IMAD.MOV.U32 R13, RZ, RZ, R52 ;  /* 0x000000ffff0d7224 */ /* 0x000fe400078e0034 */
[----:B------:R-:W-:Y:S01]  /*26750*/  IMAD.MOV.U32 R12, RZ, RZ, R7 ;  /* 0x000000ffff0c7224 */ /* 0x000fe200078e0007 */
[----:B------:R-:W-:-:S07]  /*26760*/  MOV R45, R14 ;  /* 0x0000000e002d7202 */ /* 0x000fce0000000f00 */
[----:B------:R-:W-:Y:S05]  /*26770*/  WARPSYNC.COLLECTIVE R15, `(.L_x_655) ;  /* 0x000000000f087348 */ /* 0x000fea0003c00000 */
[----:B------:R0:W1:Y:S02]  /*26780*/  SHFL.IDX P6, R14, R13, R12, R11 ;  /* 0x0000000c0d0e7389 */ /* 0x00006400000c000b */
[----:B01----:R-:W-:Y:S01]  /*26790*/  ENDCOLLECTIVE ;  /* 0x000000000000791b */ /* 0x003fe20003800000 */
.L_x_655:
[----:B------:R-:W-:Y:S02]  /*267a0*/  IMAD.MOV.U32 R13, RZ, RZ, R47 ;  /* 0x000000ffff0d7224 */ /* 0x000fe400078e002f */
[----:B------:R-:W-:Y:S01]  /*267b0*/  IMAD.MOV.U32 R12, RZ, RZ, R2 ;  /* 0x000000ffff0c7224 */ /* 0x000fe200078e0002 */
[----:B------:R-:W-:-:S07]  /*267c0*/  MOV R52, R14 ;  /* 0x0000000e00347202 */ /* 0x000fce0000000f00 */
[----:B------:R-:W-:Y:S05]  /*267d0*/  WARPSYNC.COLLECTIVE R15, `(.L_x_656) ;  /* 0x000000000f087348 */ /* 0x000fea0003c00000 */
[----:B------:R0:W1:Y:S02]  /*267e0*/  SHFL.IDX P6, R14, R13, R12, R11 ;  /* 0x0000000c0d0e7389 */ /* 0x00006400000c000b */
[----:B01----:R-:W-:Y:S01]  /*267f0*/  ENDCOLLECTIVE ;  /* 0x000000000000791b */ /* 0x003fe20003800000 */
.L_x_656:
[----:B------:R-:W-:Y:S02]  /*26800*/  IMAD.MOV.U32 R13, RZ, RZ, R54 ;  /* 0x000000ffff0d7224 */ /* 0x000fe400078e0036 */
[----:B------:R-:W-:Y:S01]  /*26810*/  IMAD.MOV.U32 R12, RZ, RZ, R7 ;  /* 0x000000ffff0c7224 */ /* 0x000fe200078e0007 */
[----:B------:R-:W-:-:S07]  /*26820*/  MOV R47, R14 ;  /* 0x0000000e002f7202 */ /* 0x000fce0000000f00 */
[----:B------:R-:W-:Y:S05]  /*26830*/  WARPSYNC.COLLECTIVE R15, `(.L_x_657) ;  /* 0x000000000f087348 */ /* 0x000fea0003c00000 */
[----:B------:R0:W1:Y:S02]  /*26840*/  SHFL.IDX P6, R14, R13, R12, R11 ;  /* 0x0000000c0d0e7389 */ /* 0x00006400000c000b */
[----:B01----:R-:W-:Y:S01]  /*26850*/  ENDCOLLECTIVE ;  /* 0x000000000000791b */ /* 0x003fe20003800000 */
.L_x_657:
[----:B------:R-:W-:Y:S02]  /*26860*/  IMAD.MOV.U32 R13, RZ, RZ, R49 ;  /* 0x000000ffff0d7224 */ /* 0x000fe400078e0031 */
[----:B------:R-:W-:Y:S01]  /*26870*/  IMAD.MOV.U32 R12, RZ, RZ, R2 ;  /* 0x000000ffff0c7224 */ /* 0x000fe200078e0002 */
[----:B------:R-:W-:-:S07]  /*26880*/  MOV R54, R14 ;  /* 0x0000000e00367202 */ /* 0x000fce0000000f00 */
[----:B------:R-:W-:Y:S05]  /*26890*/  WARPSYNC.COLLECTIVE R15, `(.L_x_658) ;  /* 0x000000000f087348 */ /* 0x000fea0003c00000 */
[----:B------:R0:W1:Y:S02]  /*268a0*/  SHFL.IDX P6, R14, R13, R12, R11 ;  /* 0x0000000c0d0e7389 */ /* 0x00006400000c000b */
[----:B01----:R-:W-:Y:S01]  /*268b0*/  ENDCOLLECTIVE ;  /* 0x000000000000791b */ /* 0x003fe20003800000 */
.L_x_658:
[----:B------:R-:W-:Y:S02]  /*268c0*/  IMAD.MOV.U32 R13, RZ, RZ, R58 ;  /* 0x000000ffff0d7224 */ /* 0x000fe400078e003a */
[----:B------:R-:W-:Y:S01]  /*268d0*/  IMAD.MOV.U32 R12, RZ, RZ, R7 ;  /* 0x000000ffff0c7224 */ /* 0x000fe200078e0007 */
[----:B------:R-:W-:-:S07]  /*268e0*/  MOV R49, R14 ;  /* 0x0000000e00317202 */ /* 0x000fce0000000f00 */
[----:B------:R-:W-:Y:S05]  /*268f0*/  WARPSYNC.COLLECTIVE R15, `(.L_x_659) ;  /* 0x000000000f087348 */ /* 0x000fea0003c00000 */
[----:B------:R0:W1:Y:S02]  /*26900*/  SHFL.IDX P6, R14, R13, R12, R11 ;  /* 0x0000000c0d0e7389 */ /* 0x00006400000c000b */
[----:B01----:R-:W-:Y:S01]  /*26910*/  ENDCOLLECTIVE ;  /* 0x000000000000791b */ /* 0x003fe20003800000 */
.L_x_659:
[----:B------:R-:W-:Y:S02]  /*26920*/  IMAD.MOV.U32 R13, RZ, RZ, R51 ;  /* 0x000000ffff0d7224 */ /* 0x000fe400078e0033 */
[----:B------:R-:W-:Y:S01]  /*26930*/  IMAD.MOV.U32 R12, RZ, RZ, R2 ;  /* 0x000000ffff0c7224 */ /* 0x000fe200078e0002 */
[----:B------:R-:W-:-:S07]  /*26940*/  MOV R58, R14 ;  /* 0x0000000e003a7202 */ /* 0x000fce0000000f00 */
[----:B------:R-:W-:Y:S05]  /*26950*/  WARPSYNC.COLLECTIVE R15, `(.L_x_660) ;  /* 0x000000000f087348 */ /* 0x000fea0003c00000 */
[----:B------:R0:W1:Y:S02]  /*26960*/  SHFL.IDX P6, R14, R13, R12, R11 ;  /* 0x0000000c0d0e7389 */ /* 0x00006400000c000b */
[----:B01----:R-:W-:Y:S01]  /*26970*/  ENDCOLLECTIVE ;  /* 0x000000000000791b */ /* 0x003fe20003800000 */
.L_x_660:
[----:B------:R-:W-:Y:S01]  /*26980*/  IMAD.MOV.U32 R13, RZ, RZ, R60 ;  /* 0x000000ffff0d7224 */ /* 0x000fe200078e003c */
[----:B------:R-:W-:Y:S01]  /*26990*/  SEL R60, R37, R44, P0 ;  /* 0x0000002c253c7207 */ /* 0x000fe20000000000 */
[----:B------:R-:W-:Y:S01]  /*269a0*/  IMAD.MOV.U32 R12, RZ, RZ, R7 ;  /* 0x000000ffff0c7224 */ /* 0x000fe200078e0007 */
[----:B------:R-:W-:-:S07]  /*269b0*/  MOV R51, R14 ;  /* 0x0000000e00337202 */ /* 0x000fce0000000f00 */
[----:B------:R-:W-:Y:S05]  /*269c0*/  WARPSYNC.COLLECTIVE R15, `(.L_x_661) ;  /* 0x000000000f087348 */ /* 0x000fea0003c00000 */
[----:B------:R0:W1:Y:S02]  /*269d0*/  SHFL.IDX P6, R14, R13, R12, R11 ;  /* 0x0000000c0d0e7389 */ /* 0x00006400000c000b */
[----:B01----:R-:W-:Y:S01]  /*269e0*/  ENDCOLLECTIVE ;  /* 0x000000000000791b */ /* 0x003fe20003800000 */
.L_x_661:
[----:B------:R-:W-:Y:S02]  /*269f0*/  IMAD.MOV.U32 R13, RZ, RZ, R53 ;  /* 0x000000ffff0d7224 */ /* 0x000fe400078e0035 */
[----:B------:R-:W-:Y:S01]  /*26a00*/  IMAD.MOV.U32 R12, RZ, RZ, R2 ;  /* 0x000000ffff0c7224 */ /* 0x000fe200078e0002 */
[----:B------:R-:W-:-:S07]  /*26a10*/  MOV R20, R14 ;  /* 0x0000000e00147202 */ /* 0x000fce0000000f00 */
[----:B------:R-:W-:Y:S05]  /*26a20*/  WARPSYNC.COLLECTIVE R15, `(.L_x_662) ;  /* 0x000000000f087348 */ /* 0x000fea0003c00000 */
[----:B------:R0:W1:Y:S02]  /*26a30*/  SHFL.IDX P6, R14, R13, R12, R11 ;  /* 0x0000000c0d0e7389 */ /* 0x00006400000c000b */
[----:B01----:R-:W-:Y:S01]  /*26a40*/  ENDCOLLECTIVE ;  /* 0x000000000000791b */ /* 0x003fe20003800000 */
.L_x_662:
[----:B------:R-:W-:Y:S01]  /*26a50*/  IMAD.MOV.U32 R13, RZ, RZ, R62 ;  /* 0x000000ffff0d7224 */ /* 0x000fe200078e003e */
[----:B------:R-:W-:Y:S01]  /*26a60*/  SEL R62, R44, R37, P0 ;  /* 0x000000252c3e7207 */ /* 0x000fe20000000000 */
[----:B------:R-:W-:Y:S01]  /*26a70*/  IMAD.MOV.U32 R12, RZ, RZ, R7 ;  /* 0x000000ffff0c7224 */ /* 0x000fe200078e0007 */
[----:B------:R-:W-:Y:S02]  /*26a80*/  SEL R44, R39, R46, P0 ;  /* 0x0000002e272c7207 */ /* 0x000fe40000000000 */
[----:B------:R-:W-:Y:S02]  /*26a90*/  SEL R46, R46, R39, P0 ;  /* 0x000000272e2e7207 */ /* 0x000fe40000000000 */
[----:B------:R-:W-:-:S07]  /*26aa0*/  MOV R53, R14 ;  /* 0x0000000e00357202 */ /* 0x000fce0000000f00 */
[----:B------:R-:W-:Y:S05]  /*26ab0*/  WARPSYNC.COLLECTIVE R15, `(.L_x_663) ;  /* 0x000000000f087348 */ /* 0x000fea0003c00000 */
[----:B------:R0:W1:Y:S02]  /*26ac0*/  SHFL.IDX P6, R14, R13, R12, R11 ;  /* 0x0000000c0d0e7389 */ /* 0x00006400000c000b */
[----:B01----:R-:W-:Y:S01]  /*26ad0*/  ENDCOLLECTIVE ;  /* 0x000000000000791b */ /* 0x003fe20003800000 */
.L_x_663:
[----:B------:R-:W-:Y:S02]  /*26ae0*/  IMAD.MOV.U32 R13, RZ, RZ, R55 ;  /* 0x000000ffff0d7224 */ /* 0x000fe400078e0037 */
[----:B------:R-:W-:Y:S01]  /*26af0*/  IMAD.MOV.U32 R12, RZ, RZ, R2 ;  /* 0x000000ffff0c7224 */ /* 0x000fe200078e0002 */
[----:B------:R-:W-:-:S07]  /*26b00*/  MOV R72, R14 ;  /* 0x0000000e00487202 */ /* 0x000fce0000000f00 */
[----:B------:R-:W-:Y:S05]  /*26b10*/  WARPSYNC.COLLECTIVE R15, `(.L_x_664) ;  /* 0x000000000f087348 */ /* 0x000fea0003c00000 */
[----:B------:R0:W1:Y:S02]  /*26b20*/  SHFL.IDX P6, R14, R13, R12, R11 ;  /* 0x0000000c0d0e7389 */ /* 0x00006400000c000b */
[----:B01----:R-:W-:Y:S01]  /*26b30*/  ENDCOLLECTIVE ;  /* 0x000000000000791b */ /* 0x003fe20003800000 */
.L_x_664:
[----:B------:R-:W-:Y:S01]  /*26b40*/  IMAD.MOV.U32 R13, RZ, RZ, R64 ;  /* 0x000000ffff0d7224 */ /* 0x000fe200078e0040 */
[----:B------:R-:W-:Y:S01]  /*26b50*/  SEL R64, R41, R48, P0 ;  /* 0x0000003029407207 */ /* 0x000fe20000000000 */
[----:B------:R-:W-:Y:S01]  /*26b60*/  IMAD.MOV.U32 R12, RZ, RZ, R7 ;  /* 0x000000ffff0c7224 */ /* 0x000fe200078e0007 */
[----:B------:R-:W-:-:S07]  /*26b70*/  MOV R55, R14 ;  /* 0x0000000e00377202 */ /* 0x000fce0000000f00 */
[----:B------:R-:W-:Y:S05]  /*26b80*/  WARPSYNC.COLLECTIVE R15, `(.L_x_665) ;  /* 0x000000000f087348 */ /* 0x000fea0003c00000 */
[----:B------:R0:W1:Y:S02]  /*26b90*/  SHFL.IDX P6, R14, R13, R12, R11 ;  /* 0x0000000c0d0e7389 */ /* 0x00006400000c000b */
[----:B01----:R-:W-:Y:S01]  /*26ba0*/  ENDCOLLECTIVE ;  /* 0x000000000000791b */ /* 0x003fe20003800000 */
.L_x_665:
[----:B------:R-:W-:Y:S02]  /*26bb0*/  IMAD.MOV.U32 R13, RZ, RZ, R59 ;  /* 0x000000ffff0d7224 */ /* 0x000fe400078e003b */
[----:B------:R-:W-:Y:S01]  /*26bc0*/  IMAD.MOV.U32 R12, RZ, RZ, R2 ;  /* 0x000000ffff0c7224 */ /* 0x000fe200078e0002 */
[----:B------:R-:W-:-:S07]  /*26bd0*/  MOV R74, R14 ;  /* 0x0000000e004a7202 */ /* 0x000fce0000000f00 */
[----:B------:R-:W-:Y:S05]  /*26be0*/  WARPSYNC.COLLECTIVE R15, `(.L_x_666) ;  /* 0x000000000f087348 */ /* 0x000fea0003c00000 */
[----:B------:R0:W1:Y:S02]  /*26bf0*/  SHFL.IDX P6, R14, R13, R12, R11 ;  /* 0x0000000c0d0e7389 */ /* 0x00006400000c000b */
[----:B01----:R-:W-:Y:S01]  /*26c00*/  ENDCOLLECTIVE ;  /* 0x000000000000791b */ /* 0x003fe20003800000 */
.L_x_666:
[----:B------:R-:W-:Y:S01]  /*26c10*/  SEL R9, R55, R74, P0 ;  /* 0x0000004a37097207 */ /* 0x000fe20000000000 */
        /* <DEDUP_REMOVED lines=9> */
.L_x_667:
[----:B------:R-:W-:Y:S02]  /*26cb0*/  IMAD.MOV.U32 R13, RZ, RZ, R61 ;  /* 0x000000ffff0d7224 */ /* 0x000fe400078e003d */
[----:B------:R-:W-:Y:S01]  /*26cc0*/  IMAD.MOV.U32 R12, RZ, RZ, R2 ;  /* 0x000000ffff0c7224 */ /* 0x000fe200078e0002 */
[----:B------:R-:W-:-:S07]  /*26cd0*/  MOV R84, R14 ;  /* 0x0000000e00547202 */ /* 0x000fce0000000f00 */
[----:B------:R-:W-:Y:S05]  /*26ce0*/  WARPSYNC.COLLECTIVE R15, `(.L_x_668) ;  /* 0x000000000f087348 */ /* 0x000fea0003c00000 */
[----:B------:R0:W1:Y:S02]  /*26cf0*/  SHFL.IDX P6, R14, R13, R12, R11 ;  /* 0x0000000c0d0e7389 */ /* 0x00006400000c000b */
[----:B01----:R-:W-:Y:S01]  /*26d00*/  ENDCOLLECTIVE ;  /* 0x000000000000791b */ /* 0x003fe20003800000 */
.L_x_668:
[----:B------:R-:W-:Y:S02]  /*26d10*/  SEL R25, R59, R84, P0 ;  /* 0x000000543b197207 */ /* 0x000fe40000000000 */
[----:B------:R-:W-:Y:S01]  /*26d20*/  SEL R27, R84, R59, P0 ;  /* 0x0000003b541b7207 */ /* 0x000fe20000000000 */
[----:B------:R-:W-:Y:S01]  /*26d30*/  IMAD.MOV.U32 R13, RZ, RZ, R68 ;  /* 0x000000ffff0d7224 */ /* 0x000fe200078e0044 */
[----:B------:R-:W-:Y:S01]  /*26d40*/  SEL R68, R45, R52, P0 ;  /* 0x000000342d447207 */ /* 0x000fe20000000000 */
[----:B------:R-:W-:Y:S01]  /*26d50*/  IMAD.MOV.U32 R12, RZ, RZ, R7 ;  /* 0x000000ffff0c7224 */ /* 0x000fe200078e0007 */
[----:B------:R-:W-:-:S07]  /*26d60*/  MOV R61, R14 ;  /* 0x0000000e003d7202 */ /* 0x000fce0000000f00 */
[----:B------:R-:W-:Y:S05]  /*26d70*/  WARPSYNC.COLLECTIVE R15, `(.L_x_669) ;  /* 0x000000000f087348 */ /* 0x000fea0003c00000 */
[----:B------:R0:W1:Y:S02]  /*26d80*/  SHFL.IDX P6, R14, R13, R12, R11 ;  /* 0x0000000c0d0e7389 */ /* 0x00006400000c000b */
[----:B01----:R-:W-:Y:S01]  /*26d90*/  ENDCOLLECTIVE ;  /* 0x000000000000791b */ /* 0x003fe20003800000 */
.L_x_669:
[----:B------:R-:W-:Y:S02]  /*26da0*/  IMAD.MOV.U32 R13, RZ, RZ, R63 ;  /* 0x000000ffff0d7224 */ /* 0x000fe400078e003f */
[----:B------:R-:W-:Y:S01]  /*26db0*/  IMAD.MOV.U32 R12, RZ, RZ, R2 ;  /* 0x000000ffff0c7224 */ /* 0x000fe200078e0002 */
[----:B------:R-:W-:-:S07]  /*26dc0*/  MOV R86, R14 ;  /* 0x0000000e00567202 */ /* 0x000fce0000000f00 */
[----:B------:R-:W-:Y:S05]  /*26dd0*/  WARPSYNC.COLLECTIVE R15, `(.L_x_670) ;  /* 0x000000000f087348 */ /* 0x000fea0003c00000 */
[----:B------:R0:W1:Y:S02]  /*26de0*/  SHFL.IDX P6, R14, R13, R12, R11 ;  /* 0x0000000c0d0e7389 */ /* 0x00006400000c000b */
[----:B01----:R-:W-:Y:S01]  /*26df0*/  ENDCOLLECTIVE ;  /* 0x000000000000791b */ /* 0x003fe20003800000 */
.L_x_670:
[----:B------:R-:W-:Y:S02]  /*26e00*/  SEL R29, R61, R86, P0 ;  /* 0x000000563d1d7207 */ /* 0x000fe40000000000 */
        /* <DEDUP_REMOVED lines=10> */
.L_x_671:
[----:B------:R-:W-:Y:S02]  /*26eb0*/  IMAD.MOV.U32 R13, RZ, RZ, R65 ;  /* 0x000000ffff0d7224 */ /* 0x000fe400078e0041 */
[----:B------:R-:W-:Y:S01]  /*26ec0*/  IMAD.MOV.U32 R12, RZ, RZ, R2 ;  /* 0x000000ffff0c7224 */ /* 0x000fe200078e0002 */
[----:B------:R-:W-:-:S07]  /*26ed0*/  MOV R88, R14 ;  /* 0x0000000e00587202 */ /* 0x000fce0000000f00 */
[----:B------:R-:W-:Y:S05]  /*26ee0*/  WARPSYNC.COLLECTIVE R15, `(.L_x_672) ;  /* 0x000000000f087348 */ /* 0x000fea0003c00000 */
[----:B------:R0:W1:Y:S02]  /*26ef0*/  SHFL.IDX P6, R14, R13, R12, R11 ;  /* 0x0000000c0d0e7389 */ /* 0x00006400000c000b */
[----:B01----:R-:W-:Y:S01]  /*26f00*/  ENDCOLLECTIVE ;  /* 0x000000000000791b */ /* 0x003fe20003800000 */
.L_x_672:
[----:B------:R-:W-:Y:S01]  /*26f10*/  IMAD.MOV.U32 R13, RZ, RZ, R76 ;  /* 0x000000ffff0d7224 */ /* 0x000fe200078e004c */
[----:B------:R-:W-:Y:S01]  /*26f20*/  SEL R76, R49, R58, P0 ;  /* 0x0000003a314c7207 */ /* 0x000fe20000000000 */
[----:B------:R-:W-:Y:S01]  /*26f30*/  IMAD.MOV.U32 R12, RZ, RZ, R7 ;  /* 0x000000ffff0c7224 */ /* 0x000fe200078e0007 */
[----:B------:R-:W-:-:S07]  /*26f40*/  MOV R65, R14 ;  /* 0x0000000e00417202 */ /* 0x000fce0000000f00 */
[----:B------:R-:W-:Y:S05]  /*26f50*/  WARPSYNC.COLLECTIVE R15, `(.L_x_673) ;  /* 0x000000000f087348 */ /* 0x000fea0003c00000 */
[----:B------:R0:W1:Y:S02]  /*26f60*/  SHFL.IDX P6, R14, R13, R12, R11 ;  /* 0x0000000c0d0e7389 */ /* 0x00006400000c000b */
[----:B01----:R-:W-:Y:S01]  /*26f70*/  ENDCOLLECTIVE ;  /* 0x000000000000791b */ /* 0x003fe20003800000 */
.L_x_673:
[----:B------:R-:W-:Y:S02]  /*26f80*/  IMAD.MOV.U32 R13, RZ, RZ, R67 ;  /* 0x000000ffff0d7224 */ /* 0x000fe400078e0043 */
[----:B------:R-:W-:Y:S01]  /*26f90*/  IMAD.MOV.U32 R12, RZ, RZ, R2 ;  /* 0x000000ffff0c7224 */ /* 0x000fe200078e0002 */
[----:B------:R-:W-:-:S07]  /*26fa0*/  MOV R90, R14 ;  /* 0x0000000e005a7202 */ /* 0x000fce0000000f00 */
[----:B------:R-:W-:Y:S05]  /*26fb0*/  WARPSYNC.COLLECTIVE R15, `(.L_x_674) ;  /* 0x000000000f087348 */ /* 0x000fea0003c00000 */
[----:B------:R0:W1:Y:S02]  /*26fc0*/  SHFL.IDX P6, R14, R13, R12, R11 ;  /* 0x0000000c0d0e7389 */ /* 0x00006400000c000b */
[----:B01----:R-:W-:Y:S01]  /*26fd0*/  ENDCOLLECTIVE ;  /* 0x000000000000791b */ /* 0x003fe20003800000 */
.L_x_674:
        /* <DEDUP_REMOVED lines=9> */
.L_x_675:
[----:B------:R-:W-:Y:S02]  /*27070*/  IMAD.MOV.U32 R13, RZ, RZ, R69 ;  /* 0x000000ffff0d7224 */ /* 0x000fe400078e0045 */
[----:B------:R-:W-:Y:S01]  /*27080*/  IMAD.MOV.U32 R12, RZ, RZ, R2 ;  /* 0x000000ffff0c7224 */ /* 0x000fe200078e0002 */
[----:B------:R-:W-:-:S07]  /*27090*/  MOV R92, R14 ;  /* 0x0000000e005c7202 */ /* 0x000fce0000000f00 */
[----:B------:R-:W-:Y:S05]  /*270a0*/  WARPSYNC.COLLECTIVE R15, `(.L_x_676) ;  /* 0x000000000f087348 */ /* 0x000fea0003c00000 */
[----:B------:R0:W1:Y:S02]  /*270b0*/  SHFL.IDX P6, R14, R13, R12, R11 ;  /* 0x0000000c0d0e7389 */ /* 0x00006400000c000b */
[----:B01----:R-:W-:Y:S01]  /*270c0*/  ENDCOLLECTIVE ;  /* 0x000000000000791b */ /* 0x003fe20003800000 */
.L_x_676:
[----:B------:R-:W-:Y:S01]  /*270d0*/  IMAD.MOV.U32 R13, RZ, RZ, R80 ;  /* 0x000000ffff0d7224 */ /* 0x000fe200078e0050 */
[----:B------:R-:W-:Y:S01]  /*270e0*/  SEL R80, R51, R20, P0 ;  /* 0x0000001433507207 */ /* 0x000fe20000000000 */
[----:B------:R-:W-:Y:S01]  /*270f0*/  IMAD.MOV.U32 R12, RZ, RZ, R7 ;  /* 0x000000ffff0c7224 */ /* 0x000fe200078e0007 */
[----:B------:R-:W-:-:S07]  /*27100*/  MOV R69, R14 ;  /* 0x0000000e00457202 */ /* 0x000fce0000000f00 */
[----:B------:R-:W-:Y:S05]  /*27110*/  WARPSYNC.COLLECTIVE R15, `(.L_x_677) ;  /* 0x000000000f087348 */ /* 0x000fea0003c00000 */
[----:B------:R0:W1:Y:S02]  /*27120*/  SHFL.IDX P6, R14, R13, R12, R11 ;  /* 0x0000000c0d0e7389 */ /* 0x00006400000c000b */
[----:B01----:R-:W-:Y:S01]  /*27130*/  ENDCOLLECTIVE ;  /* 0x000000000000791b */ /* 0x003fe20003800000 */
.L_x_677:
[----:B------:R-:W-:Y:S02]  /*27140*/  IMAD.MOV.U32 R13, RZ, RZ, R71 ;  /* 0x000000ffff0d7224 */ /* 0x000fe400078e0047 */
[----:B------:R-:W-:Y:S01]  /*27150*/  IMAD.MOV.U32 R12, RZ, RZ, R2 ;  /* 0x000000ffff0c7224 */ /* 0x000fe200078e0002 */
[----:B------:R-:W-:-:S07]  /*27160*/  MOV R94, R14 ;  /* 0x0000000e005e7202 */ /* 0x000fce0000000f00 */
[----:B------:R-:W-:Y:S05]  /*27170*/  WARPSYNC.COLLECTIVE R15, `(.L_x_678) ;  /* 0x000000000f087348 */ /* 0x000fea0003c00000 */
[----:B------:R0:W1:Y:S02]  /*27180*/  SHFL.IDX P6, R14, R13, R12, R11 ;  /* 0x0000000c0d0e7389 */ /* 0x00006400000c000b */
[----:B01----:R-:W-:Y:S01]  /*27190*/  ENDCOLLECTIVE ;  /* 0x000000000000791b */ /* 0x003fe20003800000 */
.L_x_678:
        /* <DEDUP_REMOVED lines=9> */
.L_x_679:
[----:B------:R-:W-:Y:S02]  /*27230*/  IMAD.MOV.U32 R13, RZ, RZ, R73 ;  /* 0x000000ffff0d7224 */ /* 0x000fe400078e0049 */
[----:B------:R-:W-:Y:S01]  /*27240*/  IMAD.MOV.U32 R12, RZ, RZ, R2 ;  /* 0x000000ffff0c7224 */ /* 0x000fe200078e0002 */
[----:B------:R-:W-:-:S07]  /*27250*/  MOV R96, R14 ;  /* 0x0000000e00607202 */ /* 0x000fce0000000f00 */
[----:B------:R-:W-:Y:S05]  /*27260*/  WARPSYNC.COLLECTIVE R15, `(.L_x_680) ;  /* 0x000000000f087348 */ /* 0x000fea0003c00000 */
[----:B------:R0:W1:Y:S02]  /*27270*/  SHFL.IDX P6, R14, R13, R12, R11 ;  /* 0x0000000c0d0e7389 */ /* 0x00006400000c000b */
[----:B01----:R-:W-:Y:S01]  /*27280*/  ENDCOLLECTIVE ;  /* 0x000000000000791b */ /* 0x003fe20003800000 */
.L_x_680:
[----:B------:R-:W-:Y:S01]  /*27290*/  SEL R61, R71, R96, P0 ;  /* 0x00000060473d7207 */ /* 0x000fe20000000000 */
[----:B------:R-:W-:Y:S02]  /*272a0*/  IMAD.MOV.U32 R13, RZ, RZ, R98 ;  /* 0x000000ffff0d7224 */ /* 0x000fe400078e0062 */
[----:B------:R-:W-:Y:S01]  /*272b0*/  IMAD.MOV.U32 R12, RZ, RZ, R7 ;  /* 0x000000ffff0c7224 */ /* 0x000fe200078e0007 */
[----:B------:R-:W-:-:S07]  /*272c0*/  MOV R73, R14 ;  /* 0x0000000e00497202 */ /* 0x000fce0000000f00 */
[----:B------:R-:W-:Y:S05]  /*272d0*/  WARPSYNC.COLLECTIVE R15, `(.L_x_681) ;  /* 0x000000000f087348 */ /* 0x000fea0003c00000 */
[----:B------:R0:W1:Y:S02]  /*272e0*/  SHFL.IDX P6, R14, R13, R12, R11 ;  /* 0x0000000c0d0e7389 */ /* 0x00006400000c000b */
[----:B01----:R-:W-:Y:S01]  /*272f0*/  ENDCOLLECTIVE ;  /* 0x000000000000791b */ /* 0x003fe20003800000 */
.L_x_681:
[----:B------:R-:W-:Y:S02]  /*27300*/  IMAD.MOV.U32 R13, RZ, RZ, R75 ;  /* 0x000000ffff0d7224 */ /* 0x000fe400078e004b */
[----:B------:R-:W-:Y:S01]  /*27310*/  IMAD.MOV.U32 R12, RZ, RZ, R2 ;  /* 0x000000ffff0c7224 */ /* 0x000fe200078e0002 */
[----:B------:R-:W-:-:S07]  /*27320*/  MOV R98, R14 ;  /* 0x0000000e00627202 */ /* 0x000fce0000000f00 */
[----:B------:R-:W-:Y:S05]  /*27330*/  WARPSYNC.COLLECTIVE R15, `(.L_x_682) ;  /* 0x000000000f087348 */ /* 0x000fea0003c00000 */
[----:B------:R0:W1:Y:S02]  /*27340*/  SHFL.IDX P6, R14, R13, R12, R11 ;  /* 0x0000000c0d0e7389 */ /* 0x00006400000c000b */
[----:B01----:R-:W-:Y:S01]  /*27350*/  ENDCOLLECTIVE ;  /* 0x000000000000791b */ /* 0x003fe20003800000 */
.L_x_682:
        /* <DEDUP_REMOVED lines=8> */
.L_x_683:
[----:B------:R-:W-:Y:S02]  /*273e0*/  IMAD.MOV.U32 R13, RZ, RZ, R77 ;  /* 0x000000ffff0d7224 */ /* 0x000fe400078e004d */
[----:B------:R-:W-:Y:S01]  /*273f0*/  IMAD.MOV.U32 R12, RZ, RZ, R2 ;  /* 0x000000ffff0c7224 */ /* 0x000fe200078e0002 */
[----:B------:R-:W-:-:S07]  /*27400*/  MOV R100, R14 ;  /* 0x0000000e00647202 */ /* 0x000fce0000000f00 */
[----:B------:R-:W-:Y:S05]  /*27410*/  WARPSYNC.COLLECTIVE R15, `(.L_x_684) ;  /* 0x000000000f087348 */ /* 0x000fea0003c00000 */
[----:B------:R0:W1:Y:S02]  /*27420*/  SHFL.IDX P6, R14, R13, R12, R11 ;  /* 0x0000000c0d0e7389 */ /* 0x00006400000c000b */
[----:B01----:R-:W-:Y:S01]  /*27430*/  ENDCOLLECTIVE ;  /* 0x000000000000791b */ /* 0x003fe20003800000 */
.L_x_684:
[----:B------:R-:W-:Y:S01]  /*27440*/  SEL R65, R75, R100, P0 ;  /* 0x000000644b417207 */ /* 0x000fe20000000000 */
[----:B------:R-:W-:Y:S02]  /*27450*/  IMAD.MOV.U32 R13, RZ, RZ, R110 ;  /* 0x000000ffff0d7224 */ /* 0x000fe400078e006e */
[----:B------:R-:W-:Y:S01]  /*27460*/  IMAD.MOV.U32 R12, RZ, RZ, R7 ;  /* 0x000000ffff0c7224 */ /* 0x000fe200078e0007 */
[----:B------:R-:W-:-:S07]  /*27470*/  MOV R77, R14 ;  /* 0x0000000e004d7202 */ /* 0x000fce0000000f00 */
[----:B------:R-:W-:Y:S05]  /*27480*/  WARPSYNC.COLLECTIVE R15, `(.L_x_685) ;  /* 0x000000000f087348 */ /* 0x000fea0003c00000 */
[----:B------:R0:W1:Y:S02]  /*27490*/  SHFL.IDX P6, R14, R13, R12, R11 ;  /* 0x0000000c0d0e7389 */ /* 0x00006400000c000b */
[----:B01----:R-:W-:Y:S01]  /*274a0*/  ENDCOLLECTIVE ;  /* 0x000000000000791b */ /* 0x003fe20003800000 */
.L_x_685:
[----:B------:R-:W-:Y:S02]  /*274b0*/  IMAD.MOV.U32 R13, RZ, RZ, R79 ;  /* 0x000000ffff0d7224 */ /* 0x000fe400078e004f */
[----:B------:R-:W-:Y:S01]  /*274c0*/  IMAD.MOV.U32 R12, RZ, RZ, R2 ;  /* 0x000000ffff0c7224 */ /* 0x000fe200078e0002 */
[----:B------:R-:W-:-:S07]  /*274d0*/  MOV R110, R14 ;  /* 0x0000000e006e7202 */ /* 0x000fce0000000f00 */
[----:B------:R-:W-:Y:S05]  /*274e0*/  WARPSYNC.COLLECTIVE R15, `(.L_x_686) ;  /* 0x000000000f087348 */ /* 0x000fea0003c00000 */
[----:B------:R0:W1:Y:S02]  /*274f0*/  SHFL.IDX P6, R14, R13, R12, R11 ;  /* 0x0000000c0d0e7389 */ /* 0x00006400000c000b */
[----:B01----:R-:W-:Y:S01]  /*27500*/  ENDCOLLECTIVE ;  /* 0x000000000000791b */ /* 0x003fe20003800000 */
.L_x_686:
        /* <DEDUP_REMOVED lines=8> */
.L_x_687:
[----:B------:R-:W-:Y:S02]  /*27590*/  IMAD.MOV.U32 R13, RZ, RZ, R109 ;  /* 0x000000ffff0d7224 */ /* 0x000fe400078e006d */
[----:B------:R-:W-:Y:S01]  /*275a0*/  IMAD.MOV.U32 R12, RZ, RZ, R2 ;  /* 0x000000ffff0c7224 */ /* 0x000fe200078e0002 */
[----:B------:R-:W-:-:S07]  /*275b0*/  MOV R112, R14 ;  /* 0x0000000e00707202 */ /* 0x000fce0000000f00 */
[----:B------:R-:W-:Y:S05]  /*275c0*/  WARPSYNC.COLLECTIVE R15, `(.L_x_688) ;  /* 0x000000000f087348 */ /* 0x000fea0003c00000 */
[----:B------:R0:W1:Y:S02]  /*275d0*/  SHFL.IDX P6, R14, R13, R12, R11 ;  /* 0x0000000c0d0e7389 */ /* 0x00006400000c000b */
[----:B01----:R-:W-:Y:S01]  /*275e0*/  ENDCOLLECTIVE ;  /* 0x000000000000791b */ /* 0x003fe20003800000 */
.L_x_688:
[----:B------:R-:W-:Y:S01]  /*275f0*/  SEL R69, R79, R112, P0 ;  /* 0x000000704f457207 */ /* 0x000fe20000000000 */
[----:B------:R-:W-:Y:S02]  /*27600*/  IMAD.MOV.U32 R13, RZ, RZ, R114 ;  /* 0x000000ffff0d7224 */ /* 0x000fe400078e0072 */
[----:B------:R-:W-:Y:S01]  /*27610*/  IMAD.MOV.U32 R12, RZ, RZ, R7 ;  /* 0x000000ffff0c7224 */ /* 0x000fe200078e0007 */
[----:B------:R-:W-:-:S07]  /*27620*/  MOV R109, R14 ;  /* 0x0000000e006d7202 */ /* 0x000fce0000000f00 */
[----:B------:R-:W-:Y:S05]  /*27630*/  WARPSYNC.COLLECTIVE R15, `(.L_x_689) ;  /* 0x000000000f087348 */ /* 0x000fea0003c00000 */
[----:B------:R0:W1:Y:S02]  /*27640*/  SHFL.IDX P6, R14, R13, R12, R11 ;  /* 0x0000000c0d0e7389 */ /* 0x00006400000c000b */
[----:B01----:R-:W-:Y:S01]  /*27650*/  ENDCOLLECTIVE ;  /* 0x000000000000791b */ /* 0x003fe20003800000 */
.L_x_689:
[----:B------:R-:W-:Y:S02]  /*27660*/  IMAD.MOV.U32 R13, RZ, RZ, R111 ;  /* 0x000000ffff0d7224 */ /* 0x000fe400078e006f */
[----:B------:R-:W-:Y:S01]  /*27670*/  IMAD.MOV.U32 R12, RZ, RZ, R2 ;  /* 0x000000ffff0c7224 */ /* 0x000fe200078e0002 */
[----:B------:R-:W-:-:S07]  /*27680*/  MOV R114, R14 ;  /* 0x0000000e00727202 */ /* 0x000fce0000000f00 */
[----:B------:R-:W-:Y:S05]  /*27690*/  WARPSYNC.COLLECTIVE R15, `(.L_x_690) ;  /* 0x000000000f087348 */ /* 0x000fea0003c00000 */
[----:B------:R0:W1:Y:S02]  /*276a0*/  SHFL.IDX P6, R14, R13, R12, R11 ;  /* 0x0000000c0d0e7389 */ /* 0x00006400000c000b */
[----:B01----:R-:W-:Y:S01]  /*276b0*/  ENDCOLLECTIVE ;  /* 0x000000000000791b */ /* 0x003fe20003800000 */
.L_x_690:
[----:B------:R-:W-:Y:S02]  /*276c0*/  IMAD.MOV.U32 R13, RZ, RZ, R116 ;  /* 0x000000ffff0d7224 */ /* 0x000fe400078e0074 */
[----:B------:R-:W-:Y:S01]  /*276d0*/  IMAD.MOV.U32 R12, RZ, RZ, R7 ;  /* 0x000000ffff0c7224 */ /* 0x000fe200078e0007 */
[----:B------:R-:W-:-:S07]  /*276e0*/  MOV R111, R14 ;  /* 0x0000000e006f7202 */ /* 0x000fce0000000f00 */
[----:B------:R-:W-:Y:S05]  /*276f0*/  WARPSYNC.COLLECTIVE R15, `(.L_x_691) ;  /* 0x000000000f087348 */ /* 0x000fea0003c00000 */
[----:B------:R0:W1:Y:S02]  /*27700*/  SHFL.IDX P6, R14, R13, R12, R11 ;  /* 0x0000000c0d0e7389 */ /* 0x00006400000c000b */
[----:B01----:R-:W-:Y:S01]  /*27710*/  ENDCOLLECTIVE ;  /* 0x000000000000791b */ /* 0x003fe20003800000 */
.L_x_691:
[----:B------:R-:W-:Y:S01]  /*27720*/  IMAD.MOV.U32 R13, RZ, RZ, R5 ;  /* 0x000000ffff0d7224 */ /* 0x000fe200078e0005 */
[----:B------:R-:W-:Y:S01]  /*27730*/  SEL R5, R53, R72, P0 ;  /* 0x0000004835057207 */ /* 0x000fe20000000000 */
[----:B------:R-:W-:Y:S02]  /*27740*/  IMAD.MOV.U32 R12, RZ, RZ, R2 ;  /* 0x000000ffff0c7224 */ /* 0x000fe400078e0002 */
[----:B------:R-:W-:Y:S01]  /*27750*/  IMAD.MOV.U32 R2, RZ, RZ, RZ ;  /* 0x000000ffff027224 */ /* 0x000fe200078e00ff */
[----:B------:R-:W-:-:S07]  /*27760*/  MOV R116, R14 ;  /* 0x0000000e00747202 */ /* 0x000fce0000000f00 */
[----:B------:R-:W-:Y:S05]  /*27770*/  WARPSYNC.COLLECTIVE R15, `(.L_x_692) ;  /* 0x000000000f087348 */ /* 0x000fea0003c00000 */
[----:B------:R0:W1:Y:S02]  /*27780*/  SHFL.IDX P6, R14, R13, R12, R11 ;  /* 0x0000000c0d0e7389 */ /* 0x00006400000c000b */
[----:B01----:R-:W-:Y:S01]  /*27790*/  ENDCOLLECTIVE ;  /* 0x000000000000791b */ /* 0x003fe20003800000 */
.L_x_692:
[----:B------:R-:W-:Y:S01]  /*277a0*/  SEL R77, R111, R116, P0 ;  /* 0x000000746f4d7207 */ /* 0x000fe20000000000 */
[----:B------:R-:W-:Y:S02]  /*277b0*/  IMAD.MOV.U32 R13, RZ, RZ, R3 ;  /* 0x000000ffff0d7224 */ /* 0x000fe400078e0003 */
[----:B------:R-:W-:Y:S01]  /*277c0*/  IMAD.MOV.U32 R12, RZ, RZ, R7 ;  /* 0x000000ffff0c7224 */ /* 0x000fe200078e0007 */
[----:B------:R-:W-:Y:S02]  /*277d0*/  SEL R7, R72, R53, P0 ;  /* 0x0000003548077207 */ /* 0x000fe40000000000 */
[----:B------:R-:W-:Y:S02]  /*277e0*/  SEL R53, R109, R114, P0 ;  /* 0x000000726d357207 */ /* 0x000fe40000000000 */
[----:B------:R-:W-:-:S07]  /*277f0*/  MOV R0, R14 ;  /* 0x0000000e00007202 */ /* 0x000fce0000000f00 */
[----:B------:R-:W-:Y:S05]  /*27800*/  WARPSYNC.COLLECTIVE R15, `(.L_x_693) ;  /* 0x000000000f087348 */ /* 0x000fea0003c00000 */
[----:B------:R0:W1:Y:S02]  /*27810*/  SHFL.IDX P6, R14, R13, R12, R11 ;  /* 0x0000000c0d0e7389 */ /* 0x00006400000c000b */
[----:B01----:R-:W-:Y:S01]  /*27820*/  ENDCOLLECTIVE ;  /* 0x000000000000791b */ /* 0x003fe20003800000 */
.L_x_693:
[----:B------:R-:W-:Y:S02]  /*27830*/  SEL R12, R33, R40, P0 ;  /* 0x00000028210c7207 */ /* 0x000fe40000000000 */
[----:B------:R-:W-:Y:S02]  /*27840*/  SEL R11, R74, R55, P0 ;  /* 0x000000374a0b7207 */ /* 0x000fe40000000000 */
[----:B------:R-:W-:Y:S02]  /*27850*/  SEL R13, R67, R92, P0 ;  /* 0x0000005c430d7207 */ /* 0x000fe40000000000 */
[----:B------:R-:W-:Y:S02]  /*27860*/  SEL R15, R92, R67, P0 ;  /* 0x000000435c0f7207 */ /* 0x000fe40000000000 */
[----:B------:R-:W-:Y:S02]  /*27870*/  SEL R67, R100, R75, P0 ;  /* 0x0000004b64437207 */ /* 0x000fe40000000000 */
[----:B------:R-:W-:-:S02]  /*27880*/  MOV R3, R14 ;  /* 0x0000000e00037202 */ /* 0x000fc40000000f00 */
        /* <DEDUP_REMOVED lines=9> */
[----:B------:R-:W-:Y:S06]  /*27920*/  BRA `(.L_x_694) ;  /* 0xffffff4800987947 */ /* 0x000fec000383ffff */
.L_x_484:
[----:B------:R-:W0:Y:S01]  /*27930*/  S2R R6, SR_TID.X ;  /* 0x0000000000067919 */ /* 0x000e220000002100 */
[----:B------:R-:W-:Y:S01]  /*27940*/  BSSY B1, `(.L_x_695) ;  /* 0x000000a000017945 */ /* 0x000fe20003800000 */
[----:B------:R-:W-:Y:S01]  /*27950*/  MOV R12, RZ ;  /* 0x000000ff000c7202 */ /* 0x000fe20000000f00 */
[----:B------:R-:W-:Y:S02]  /*27960*/  IMAD.MOV.U32 R11, RZ, RZ, 0x1f ;  /* 0x0000001fff0b7424 */ /* 0x000fe400078e00ff */
[----:B------:R-:W-:Y:S01]  /*27970*/  IMAD.MOV.U32 R15, RZ, RZ, -0x1 ;  /* 0xffffffffff0f7424 */ /* 0x000fe200078e00ff */
[----:B0-----:R-:W-:-:S04]  /*27980*/  SHF.R.U32.HI R6, RZ, 0x5, R6 ;  /* 0x00000005ff067819 */ /* 0x001fc80000011606 */
[----:B------:R-:W-:-:S05]  /*27990*/  LOP3.LUT R6, R6, 0x3, RZ, 0xc0, !PT ;  /* 0x0000000306067812 */ /* 0x000fca00078ec0ff */
[----:B------:R-:W-:-:S07]  /*279a0*/  IMAD.MOV.U32 R13, RZ, RZ, R6 ;  /* 0x000000ffff0d7224 */ /* 0x000fce00078e0006 */
[----:B------:R-:W-:Y:S05]  /*279b0*/  WARPSYNC.COLLECTIVE R15, `(.L_x_696) ;  /* 0x000000000f087348 */ /* 0x000fea0003c00000 */
[----:B------:R0:W1:Y:S02]  /*279c0*/  SHFL.IDX P6, R14, R13, R12, R11 ;  /* 0x0000000c0d0e7389 */ /* 0x00006400000c000b */
[----:B01----:R-:W-:Y:S01]  /*279d0*/  ENDCOLLECTIVE ;  /* 0x000000000000791b */ /* 0x003fe20003800000 */
.L_x_696:
[----:B------:R-:W-:Y:S05]  /*279e0*/  BSYNC B1 ;  /* 0x0000000000017941 */ /* 0x000fea0003800000 */
.L_x_695:
[----:B------:R-:W-:Y:S05]  /*279f0*/  BRA `(.L_x_697) ;  /* 0xffffff7c00107947 */ /* 0x000fea000383ffff */
.L_x_486:
[----:B------:R-:W-:Y:S01]  /*27a00*/  BSSY B1, `(.L_x_698) ;  /* 0x0000006000017945 */ /* 0x000fe20003800000 */
[----:B------:R-:W-:-:S07]  /*27a10*/  MOV R15, 0xffffffff ;  /* 0xffffffff000f7802 */ /* 0x000fce0000000f00 */
[----:B0-----:R-:W-:Y:S05]  /*27a20*/  WARPSYNC.COLLECTIVE R15, `(.L_x_699) ;  /* 0x000000000f0c7348 */ /* 0x001fea0003c00000 */
[----:B------:R-:W-:Y:S02]  /*27a30*/  ELECT P6, UR62, PT ;  /* 0x00000000003e782f */ /* 0x000fe400038c0000 */
[----:B------:R-:W-:Y:S01]  /*27a40*/  MOV R14, UR62 ;  /* 0x0000003e000e7c02 */ /* 0x000fe20008000f00 */
[----:B0-----:R-:W-:Y:S10]  /*27a50*/  ENDCOLLECTIVE ;  /* 0x000000000000791b */ /* 0x001ff40003800000 */
.L_x_699:
[----:B------:R-:W-:Y:S05]  /*27a60*/  BSYNC B1 ;  /* 0x0000000000017941 */ /* 0x000fea0003800000 */
.L_x_698:
[----:B------:R-:W-:Y:S05]  /*27a70*/  BRA `(.L_x_485) ;  /* 0xffffff7c00087947 */ /* 0x000fea000383ffff */
.L_x_488:
[----:B0-----:R0:W1:Y:S02]  /*27a80*/  SYNCS.PHASECHK.TRANS64.TRYWAIT P0, [R11+URZ+0x38820], R4 ;  /* 0x038820040b0075a7 */ /* 0x001064000800017f */
[----:B-1----:R-:W-:Y:S05]  /*27a90*/  @!P0 NANOSLEEP.SYNCS 0x989680 ;  /* 0x009896800000895d */ /* 0x002fea0003900000 */
[----:B------:R-:W1:Y:S02]  /*27aa0*/  @!P0 SYNCS.PHASECHK.TRANS64 P0, [R11+URZ+0x38820], R4 ;  /* 0x038820040b0085a7 */ /* 0x000e64000800007f */
[----:B-1----:R-:W-:Y:S05]  /*27ab0*/  @!P0 BRA `(.L_x_488) ;  /* 0xfffffffc00f08947 */ /* 0x002fea000383ffff */
[----:B------:R-:W-:Y:S05]  /*27ac0*/  BRA `(.L_x_700) ;  /* 0xffffff7c00247947 */ /* 0x000fea000383ffff */
.L_x_492:
[----:B-1----:R1:W2:Y:S02]  /*27ad0*/  SYNCS.PHASECHK.TRANS64.TRYWAIT P0, [R7+URZ+0x388a0], R12 ;  /* 0x0388a00c070075a7 */ /* 0x0022a4000800017f */
[----:B--2---:R-:W-:Y:S05]  /*27ae0*/  @!P0 NANOSLEEP.SYNCS 0x989680 ;  /* 0x009896800000895d */ /* 0x004fea0003900000 */
[----:B------:R-:W2:Y:S02]  /*27af0*/  @!P0 SYNCS.PHASECHK.TRANS64 P0, [R7+URZ+0x388a0], R12 ;  /* 0x0388a00c070085a7 */ /* 0x000ea4000800007f */
[----:B--2---:R-:W-:Y:S05]  /*27b00*/  @!P0 BRA `(.L_x_492) ;  /* 0xfffffffc00f08947 */ /* 0x004fea000383ffff */
[----:B------:R-:W-:Y:S05]  /*27b10*/  BRA `(.L_x_701) ;  /* 0xffffff7c00447947 */ /* 0x000fea000383ffff */
.L_x_498:
[----:B0-----:R0:W2:Y:S02]  /*27b20*/  SYNCS.PHASECHK.TRANS64.TRYWAIT P0, [R7+URZ+0x388c0], R12 ;  /* 0x0388c00c070075a7 */ /* 0x0010a4000800017f */
[----:B--2---:R-:W-:Y:S05]  /*27b30*/  @!P0 NANOSLEEP.SYNCS 0x989680 ;  /* 0x009896800000895d */ /* 0x004fea0003900000 */
[----:B------:R-:W2:Y:S02]  /*27b40*/  @!P0 SYNCS.PHASECHK.TRANS64 P0, [R7+URZ+0x388c0], R12 ;  /* 0x0388c00c070085a7 */ /* 0x000ea4000800007f */
[----:B--2---:R-:W-:Y:S05]  /*27b50*/  @!P0 BRA `(.L_x_498) ;  /* 0xfffffffc00f08947 */ /* 0x004fea000383ffff */
[----:B------:R-:W-:Y:S05]  /*27b60*/  BRA `(.L_x_702) ;  /* 0xffffff8000047947 */ /* 0x000fea000383ffff */
.L_x_506:
[----:B0-----:R0:W1:Y:S02]  /*27b70*/  SYNCS.PHASECHK.TRANS64.TRYWAIT P1, [R7+URZ+0x388a0], R6 ;  /* 0x0388a006070075a7 */ /* 0x001064000802017f */
[----:B-1----:R-:W-:Y:S05]  /*27b80*/  @!P1 NANOSLEEP.SYNCS 0x989680 ;  /* 0x009896800000995d */ /* 0x002fea0003900000 */
[----:B------:R-:W1:Y:S02]  /*27b90*/  @!P1 SYNCS.PHASECHK.TRANS64 P1, [R7+URZ+0x388a0], R6 ;  /* 0x0388a006070095a7 */ /* 0x000e64000802007f */
[----:B-1----:R-:W-:Y:S05]  /*27ba0*/  @!P1 BRA `(.L_x_506) ;  /* 0xfffffffc00f09947 */ /* 0x002fea000383ffff */
[----:B------:R-:W-:Y:S05]  /*27bb0*/  BRA `(.L_x_703) ;  /* 0xffffff8400207947 */ /* 0x000fea000383ffff */
.L_x_512:
[----:B-1----:R1:W2:Y:S02]  /*27bc0*/  SYNCS.PHASECHK.TRANS64.TRYWAIT P1, [R7+URZ+0x388c0], R6 ;  /* 0x0388c006070075a7 */ /* 0x0022a4000802017f */
[----:B--2---:R-:W-:Y:S05]  /*27bd0*/  @!P1 NANOSLEEP.SYNCS 0x989680 ;  /* 0x009896800000995d */ /* 0x004fea0003900000 */
[----:B------:R-:W2:Y:S02]  /*27be0*/  @!P1 SYNCS.PHASECHK.TRANS64 P1, [R7+URZ+0x388c0], R6 ;  /* 0x0388c006070095a7 */ /* 0x000ea4000802007f */
[----:B--2---:R-:W-:Y:S05]  /*27bf0*/  @!P1 BRA `(.L_x_512) ;  /* 0xfffffffc00f09947 */ /* 0x004fea000383ffff */
[----:B------:R-:W-:Y:S05]  /*27c00*/  BRA `(.L_x_704) ;  /* 0xffffff8400d87947 */ /* 0x000fea000383ffff */
.L_x_527:
[----:B------:R-:W1:Y:S01]  /*27c10*/  S2R R5, SR_TID.X ;  /* 0x0000000000057919 */ /* 0x000e620000002100 */
[----:B------:R-:W-:Y:S01]  /*27c20*/  BSSY B0, `(.L_x_705) ;  /* 0x000000a000007945 */ /* 0x000fe20003800000 */
[----:B------:R-:W-:Y:S01]  /*27c30*/  IMAD.MOV.U32 R12, RZ, RZ, RZ ;  /* 0x000000ffff0c7224 */ /* 0x000fe200078e00ff */
[----:B------:R-:W-:Y:S01]  /*27c40*/  MOV R11, 0x1f ;  /* 0x0000001f000b7802 */ /* 0x000fe20000000f00 */
[----:B------:R-:W-:Y:S01]  /*27c50*/  IMAD.MOV.U32 R15, RZ, RZ, -0x1 ;  /* 0xffffffffff0f7424 */ /* 0x000fe200078e00ff */
[----:B-1----:R-:W-:-:S04]  /*27c60*/  SHF.R.U32.HI R5, RZ, 0x5, R5 ;  /* 0x00000005ff057819 */ /* 0x002fc80000011605 */
[----:B------:R-:W-:-:S05]  /*27c70*/  LOP3.LUT R5, R5, 0x3, RZ, 0xc0, !PT ;  /* 0x0000000305057812 */ /* 0x000fca00078ec0ff */
[----:B------:R-:W-:-:S07]  /*27c80*/  IMAD.MOV.U32 R13, RZ, RZ, R5 ;  /* 0x000000ffff0d7224 */ /* 0x000fce00078e0005 */
[----:B0-----:R-:W-:Y:S05]  /*27c90*/  WARPSYNC.COLLECTIVE R15, `(.L_x_706) ;  /* 0x000000000f087348 */ /* 0x001fea0003c00000 */
[----:B------:R1:W2:Y:S02]  /*27ca0*/  SHFL.IDX P6, R14, R13, R12, R11 ;  /* 0x0000000c0d0e7389 */ /* 0x0002a400000c000b */
[----:B012---:R-:W-:Y:S01]  /*27cb0*/  ENDCOLLECTIVE ;  /* 0x000000000000791b */ /* 0x007fe20003800000 */
.L_x_706:
[----:B------:R-:W-:Y:S05]  /*27cc0*/  BSYNC B0 ;  /* 0x0000000000007941 */ /* 0x000fea0003800000 */
.L_x_705:
[----:B------:R-:W-:Y:S05]  /*27cd0*/  BRA `(.L_x_707) ;  /* 0xffffff9400707947 */ /* 0x000fea000383ffff */
.L_x_529:
[----:B------:R-:W-:Y:S01]  /*27ce0*/  BSSY B0, `(.L_x_708) ;  /* 0x0000006000007945 */ /* 0x000fe20003800000 */
[----:B------:R-:W-:-:S07]  /*27cf0*/  IMAD.MOV.U32 R15, RZ, RZ, -0x1 ;  /* 0xffffffffff0f7424 */ /* 0x000fce00078e00ff */
[----:B01----:R-:W-:Y:S05]  /*27d00*/  WARPSYNC.COLLECTIVE R15, `(.L_x_709) ;  /* 0x000000000f0c7348 */ /* 0x003fea0003c00000 */
[----:B------:R-:W-:Y:S02]  /*27d10*/  ELECT P6, UR62, PT ;  /* 0x00000000003e782f */ /* 0x000fe400038c0000 */
[----:B------:R-:W-:Y:S01]  /*27d20*/  MOV R14, UR62 ;  /* 0x0000003e000e7c02 */ /* 0x000fe20008000f00 */
[----:B01----:R-:W-:Y:S10]  /*27d30*/  ENDCOLLECTIVE ;  /* 0x000000000000791b */ /* 0x003ff40003800000 */
.L_x_709:
[----:B------:R-:W-:Y:S05]  /*27d40*/  BSYNC B0 ;  /* 0x0000000000007941 */ /* 0x000fea0003800000 */
.L_x_708:
[----:B------:R-:W-:Y:S05]  /*27d50*/  BRA `(.L_x_710) ;  /* 0xffffff9400687947 */ /* 0x000fea000383ffff */
.L_x_532:
[----:B-1----:R1:W2:Y:S02]  /*27d60*/  SYNCS.PHASECHK.TRANS64.TRYWAIT P2, [R5+URZ+0x38880], R7 ;  /* 0x03888007050075a7 */ /* 0x0022a4000804017f */
[----:B--2---:R-:W-:Y:S05]  /*27d70*/  @!P2 NANOSLEEP.SYNCS 0x989680 ;  /* 0x009896800000a95d */ /* 0x004fea0003900000 */
[----:B------:R-:W2:Y:S02]  /*27d80*/  @!P2 SYNCS.PHASECHK.TRANS64 P2, [R5+URZ+0x38880], R7 ;  /* 0x038880070500a5a7 */ /* 0x000ea4000804007f */
[----:B--2---:R-:W-:Y:S05]  /*27d90*/  @!P2 BRA `(.L_x_532) ;  /* 0xfffffffc00f0a947 */ /* 0x004fea000383ffff */
[----:B------:R-:W-:Y:S05]  /*27da0*/  BRA `(.L_x_711) ;  /* 0xffffff9400e47947 */ /* 0x000fea000383ffff */
.L_x_534:
[----:B--2---:R2:W3:Y:S02]  /*27db0*/  SYNCS.PHASECHK.TRANS64.TRYWAIT P2, [R5+URZ+0x38840], R7 ;  /* 0x03884007050075a7 */ /* 0x0044e4000804017f */
[----:B---3--:R-:W-:Y:S05]  /*27dc0*/  @!P2 NANOSLEEP.SYNCS 0x989680 ;  /* 0x009896800000a95d */ /* 0x008fea0003900000 */
[----:B------:R-:W3:Y:S02]  /*27dd0*/  @!P2 SYNCS.PHASECHK.TRANS64 P2, [R5+URZ+0x38840], R7 ;  /* 0x038840070500a5a7 */ /* 0x000ee4000804007f */
[----:B---3--:R-:W-:Y:S05]  /*27de0*/  @!P2 BRA `(.L_x_534) ;  /* 0xfffffffc00f0a947 */ /* 0x008fea000383ffff */
[----:B------:R-:W-:Y:S05]  /*27df0*/  BRA `(.L_x_712) ;  /* 0xffffff98005c7947 */ /* 0x000fea000383ffff */
.L_x_537:
[----:B-1----:R-:W1:Y:S01]  /*27e00*/  S2R R5, SR_CgaCtaId ;  /* 0x0000000000057919 */ /* 0x002e620000008800 */
[----:B------:R-:W-:-:S04]  /*27e10*/  MOV R4, 0x400 ;  /* 0x0000040000047802 */ /* 0x000fc80000000f00 */
[----:B-1----:R-:W-:-:S04]  /*27e20*/  LEA R4, R5, R4, 0x18 ;  /* 0x0000000405047211 */ /* 0x002fc800078ec0ff */
[----:B------:R1:W2:Y:S03]  /*27e30*/  SYNCS.PHASECHK.TRANS64.TRYWAIT P0, [R4+URZ+0x38820], R3 ;  /* 0x03882003040075a7 */ /* 0x0002a6000800017f */
[----:B--2---:R-:W-:Y:S05]  /*27e40*/  @!P0 NANOSLEEP.SYNCS 0x989680 ;  /* 0x009896800000895d */ /* 0x004fea0003900000 */
[----:B------:R-:W2:Y:S02]  /*27e50*/  @!P0 SYNCS.PHASECHK.TRANS64 P0, [R4+URZ+0x38820], R3 ;  /* 0x03882003040085a7 */ /* 0x000ea4000800007f */
[----:B--2---:R-:W-:Y:S05]  /*27e60*/  @!P0 BRA `(.L_x_537) ;  /* 0xfffffffc00e48947 */ /* 0x004fea000383ffff */
[----:B------:R-:W-:Y:S05]  /*27e70*/  BRA `(.L_x_713) ;  /* 0xffffff9c00587947 */ /* 0x000fea000383ffff */
.L_x_543:
[----:B--2---:R2:W3:Y:S02]  /*27e80*/  SYNCS.PHASECHK.TRANS64.TRYWAIT P0, [R5+URZ+0x38880], R4 ;  /* 0x03888004050075a7 */ /* 0x0044e4000800017f */
[----:B---3--:R-:W-:Y:S05]  /*27e90*/  @!P0 NANOSLEEP.SYNCS 0x989680 ;  /* 0x009896800000895d */ /* 0x008fea0003900000 */
[----:B------:R-:W3:Y:S02]  /*27ea0*/  @!P0 SYNCS.PHASECHK.TRANS64 P0, [R5+URZ+0x38880], R4 ;  /* 0x03888004050085a7 */ /* 0x000ee4000800007f */
[----:B---3--:R-:W-:Y:S05]  /*27eb0*/  @!P0 BRA `(.L_x_543) ;  /* 0xfffffffc00f08947 */ /* 0x008fea000383ffff */
[----:B------:R-:W-:Y:S05]  /*27ec0*/  BRA `(.L_x_714) ;  /* 0xffffffa000147947 */ /* 0x000fea000383ffff */
.L_x_549:
[----:B-1----:R1:W3:Y:S02]  /*27ed0*/  SYNCS.PHASECHK.TRANS64.TRYWAIT P0, [R5+URZ+0x38840], R4 ;  /* 0x03884004050075a7 */ /* 0x0022e4000800017f */
[----:B---3--:R-:W-:Y:S05]  /*27ee0*/  @!P0 NANOSLEEP.SYNCS 0x989680 ;  /* 0x009896800000895d */ /* 0x008fea0003900000 */
[----:B------:R-:W3:Y:S02]  /*27ef0*/  @!P0 SYNCS.PHASECHK.TRANS64 P0, [R5+URZ+0x38840], R4 ;  /* 0x03884004050085a7 */ /* 0x000ee4000800007f */
[----:B---3--:R-:W-:Y:S05]  /*27f00*/  @!P0 BRA `(.L_x_549) ;  /* 0xfffffffc00f08947 */ /* 0x008fea000383ffff */
[----:B------:R-:W-:Y:S05]  /*27f10*/  BRA `(.L_x_715) ;  /* 0xffffffa000e07947 */ /* 0x000fea000383ffff */
.L_x_556:
[----:B--2---:R-:W2:Y:S02]  /*27f20*/  LDL R4, [R1+0x4] ;  /* 0x0000040001047983 */ /* 0x004ea40000100800 */
[----:B--2---:R2:W3:Y:S02]  /*27f30*/  SYNCS.PHASECHK.TRANS64.TRYWAIT P2, [R4+URZ+0x38870], R3 ;  /* 0x03887003040075a7 */ /* 0x0044e4000804017f */
[----:B---3--:R-:W-:Y:S05]  /*27f40*/  @!P2 NANOSLEEP.SYNCS 0x989680 ;  /* 0x009896800000a95d */ /* 0x008fea0003900000 */
[----:B------:R-:W3:Y:S02]  /*27f50*/  @!P2 SYNCS.PHASECHK.TRANS64 P2, [R4+URZ+0x38870], R3 ;  /* 0x038870030400a5a7 */ /* 0x000ee4000804007f */
[----:B---3--:R-:W-:Y:S05]  /*27f60*/  @!P2 BRA `(.L_x_556) ;  /* 0xfffffffc00eca947 */ /* 0x008fea000383ffff */
[----:B------:R-:W-:Y:S05]  /*27f70*/  BRA `(.L_x_716) ;  /* 0xffffffa400c47947 */ /* 0x000fea000383ffff */
.L_x_558:
[----:B--2---:R-:W2:Y:S02]  /*27f80*/  LDL R5, [R1+0x4] ;  /* 0x0000040001057983 */ /* 0x004ea40000100800 */
[----:B--2---:R2:W3:Y:S02]  /*27f90*/  SYNCS.PHASECHK.TRANS64.TRYWAIT P2, [R5+URZ+0x38860], R4 ;  /* 0x03886004050075a7 */ /* 0x0044e4000804017f */
[----:B---3--:R-:W-:Y:S05]  /*27fa0*/  @!P2 NANOSLEEP.SYNCS 0x989680 ;  /* 0x009896800000a95d */ /* 0x008fea0003900000 */
[----:B------:R-:W3:Y:S02]  /*27fb0*/  @!P2 SYNCS.PHASECHK.TRANS64 P2, [R5+URZ+0x38860], R4 ;  /* 0x038860040500a5a7 */ /* 0x000ee4000804007f */
[----:B---3--:R-:W-:Y:S05]  /*27fc0*/  @!P2 BRA `(.L_x_558) ;  /* 0xfffffffc00eca947 */ /* 0x008fea000383ffff */
[----:B------:R-:W-:Y:S05]  /*27fd0*/  BRA `(.L_x_717) ;  /* 0xffffffa400cc7947 */ /* 0x000fea000383ffff */
.L_x_565:
[----:B-1----:R1:W2:Y:S02]  /*27fe0*/  SYNCS.PHASECHK.TRANS64.TRYWAIT P0, [R2+URZ+0x38870], R0 ;  /* 0x03887000020075a7 */ /* 0x0022a4000800017f */
[----:B--2---:R-:W-:Y:S05]  /*27ff0*/  @!P0 NANOSLEEP.SYNCS 0x989680 ;  /* 0x009896800000895d */ /* 0x004fea0003900000 */
[----:B------:R-:W2:Y:S02]  /*28000*/  @!P0 SYNCS.PHASECHK.TRANS64 P0, [R2+URZ+0x38870], R0 ;  /* 0x03887000020085a7 */ /* 0x000ea4000800007f */
[----:B--2---:R-:W-:Y:S05]  /*28010*/  @!P0 BRA `(.L_x_565) ;  /* 0xfffffffc00f08947 */ /* 0x004fea000383ffff */
[----:B------:R-:W-:Y:S05]  /*28020*/  BRA `(.L_x_718) ;  /* 0xffffffb400247947 */ /* 0x000fea000383ffff */
.L_x_567:
[----:B-1----:R1:W2:Y:S02]  /*28030*/  SYNCS.PHASECHK.TRANS64.TRYWAIT P0, [R2+URZ+0x38860], R0 ;  /* 0x03886000020075a7 */ /* 0x0022a4000800017f */
[----:B--2---:R-:W-:Y:S05]  /*28040*/  @!P0 NANOSLEEP.SYNCS 0x989680 ;  /* 0x009896800000895d */ /* 0x004fea0003900000 */
[----:B------:R-:W2:Y:S02]  /*28050*/  @!P0 SYNCS.PHASECHK.TRANS64 P0, [R2+URZ+0x38860], R0 ;  /* 0x03886000020085a7 */ /* 0x000ea4000800007f */
[----:B--2---:R-:W-:Y:S05]  /*28060*/  @!P0 BRA `(.L_x_567) ;  /* 0xfffffffc00f08947 */ /* 0x004fea000383ffff */
[----:B------:R-:W-:Y:S05]  /*28070*/  BRA `(.L_x_719) ;  /* 0xffffffb4002c7947 */ /* 0x000fea000383ffff */
.L_x_571:
[----:B------:R-:W2:Y:S01]  /*28080*/  LDL R3, [R1] ;  /* 0x0000000001037983 */ /* 0x000ea20000100800 */
[----:B------:R-:W-:Y:S01]  /*28090*/  BSSY B0, `(.L_x_720) ;  /* 0x0000008000007945 */ /* 0x000fe20003800000 */
[----:B------:R-:W-:Y:S01]  /*280a0*/  IMAD.MOV.U32 R12, RZ, RZ, RZ ;  /* 0x000000ffff0c7224 */ /* 0x000fe200078e00ff */
[----:B------:R-:W-:Y:S01]  /*280b0*/  MOV R15, 0xffffffff ;  /* 0xffffffff000f7802 */ /* 0x000fe20000000f00 */
[----:B------:R-:W-:Y:S01]  /*280c0*/  IMAD.MOV.U32 R11, RZ, RZ, 0x1f ;  /* 0x0000001fff0b7424 */ /* 0x000fe200078e00ff */
[----:B--2---:R-:W-:-:S07]  /*280d0*/  MOV R13, R3 ;  /* 0x00000003000d7202 */ /* 0x004fce0000000f00 */
[----:B------:R-:W-:Y:S05]  /*280e0*/  WARPSYNC.COLLECTIVE R15, `(.L_x_721) ;  /* 0x000000000f087348 */ /* 0x000fea0003c00000 */
[----:B------:R0:W1:Y:S02]  /*280f0*/  SHFL.IDX P6, R14, R13, R12, R11 ;  /* 0x0000000c0d0e7389 */ /* 0x00006400000c000b */
[----:B01----:R-:W-:Y:S01]  /*28100*/  ENDCOLLECTIVE ;  /* 0x000000000000791b */ /* 0x003fe20003800000 */
.L_x_721:
[----:B------:R-:W-:Y:S05]  /*28110*/  BSYNC B0 ;  /* 0x0000000000007941 */ /* 0x000fea0003800000 */
.L_x_720:
[----:B------:R0:W5:Y:S01]  /*28120*/  LDL R2, [R1+0xc] ;  /* 0x00000c0001027983 */ /* 0x0001620000100800 */
[----:B------:R-:W-:Y:S01]  /*28130*/  IMAD.MOV.U32 R13, RZ, RZ, R3 ;  /* 0x000000ffff0d7224 */ /* 0x000fe200078e0003 */
[----:B------:R-:W-:Y:S01]  /*28140*/  MOV R12, 0x1 ;  /* 0x00000001000c7802 */ /* 0x000fe20000000f00 */
[----:B------:R-:W-:Y:S02]  /*28150*/  IMAD.MOV.U32 R11, RZ, RZ, 0x1f ;  /* 0x0000001fff0b7424 */ /* 0x000fe400078e00ff */
[----:B------:R-:W-:Y:S02]  /*28160*/  IMAD.MOV.U32 R15, RZ, RZ, -0x1 ;  /* 0xffffffffff0f7424 */ /* 0x000fe400078e00ff */
[----:B------:R-:W-:-:S07]  /*28170*/  IMAD.MOV.U32 R0, RZ, RZ, R14 ;  /* 0x000000ffff007224 */ /* 0x000fce00078e000e */
[----:B0----5:R-:W-:Y:S05]  /*28180*/  WARPSYNC.COLLECTIVE R15, `(.L_x_722) ;  /* 0x000000000f087348 */ /* 0x021fea0003c00000 */
[----:B------:R1:W2:Y:S02]  /*28190*/  SHFL.IDX P6, R14, R13, R12, R11 ;  /* 0x0000000c0d0e7389 */ /* 0x0002a400000c000b */
[----:B012--5:R-:W-:Y:S01]  /*281a0*/  ENDCOLLECTIVE ;  /* 0x000000000000791b */ /* 0x027fe20003800000 */
.L_x_722:
[----:B------:R-:W-:Y:S01]  /*281b0*/  ULDC UR4, c[0x0][0xc14] ;  /* 0x0003050000047ab9 */ /* 0x000fe20000000800 */
[----:B------:R-:W-:Y:S01]  /*281c0*/  IMAD.IADD R5, R2, 0x1, R8 ;  /* 0x0000000102057824 */ /* 0x000fe200078e0208 */
[----:B------:R-:W-:-:S04]  /*281d0*/  MOV R4, R14 ;  /* 0x0000000e00047202 */ /* 0x000fc80000000f00 */
[----:B------:R-:W-:-:S13]  /*281e0*/  ISETP.GE.OR P1, PT, R5, UR4, !P0 ;  /* 0x0000000405007c0c */ /* 0x000fda000c726670 */
[----:B------:R-:W0:Y:S02]  /*281f0*/  @!P1 LDC.64 R2, c[0x0][0xc58] ;  /* 0x00031600ff029b82 */ /* 0x000e240000000a00 */
[----:B0-----:R-:W-:-:S06]  /*28200*/  @!P1 IMAD.WIDE R2, R5, 0x4, R2 ;  /* 0x0000000405029825 */ /* 0x001fcc00078e0202 */
[----:B------:R0:W2:Y:S01]  /*28210*/  @!P1 LDG.E R3, desc[UR42][R2.64] ;  /* 0x0000002a02039981 */ /* 0x0000a2000c1e1900 */
[----:B------:R-:W-:Y:S01]  /*28220*/  IMAD.MOV.U32 R11, RZ, RZ, RZ ;  /* 0x000000ffff0b7224 */ /* 0x000fe200078e00ff */
[C---:B------:R-:W-:Y:S02]  /*28230*/  ISETP.GE.U32.AND P2, PT, R8.reuse, 0x2, PT ;  /* 0x000000020800780c */ /* 0x040fe40003f46070 */
[C---:B------:R-:W-:Y:S02]  /*28240*/  ISETP.GE.U32.AND P3, PT, R8.reuse, 0x4, PT ;  /* 0x000000040800780c */ /* 0x040fe40003f66070 */
[C---:B------:R-:W-:Y:S02]  /*28250*/  ISETP.GE.U32.AND P4, PT, R8.reuse, 0x8, PT ;  /* 0x000000080800780c */ /* 0x040fe40003f86070 */
[----:B------:R-:W-:Y:S01]  /*28260*/  ISETP.GE.U32.AND P5, PT, R8, 0x10, PT ;  /* 0x000000100800780c */ /* 0x000fe20003fa6070 */
[----:B0-----:R-:W-:Y:S01]  /*28270*/  IMAD.MOV.U32 R2, RZ, RZ, RZ ;  /* 0x000000ffff027224 */ /* 0x001fe200078e00ff */
[----:B--2---:R-:W-:-:S02]  /*28280*/  @!P1 MOV R2, R3 ;  /* 0x0000000300029202 */ /* 0x004fc40000000f00 */
[----:B------:R-:W-:-:S03]  /*28290*/  ISETP.NE.AND P1, PT, R8, RZ, PT ;  /* 0x000000ff0800720c */ /* 0x000fc60003f25270 */
[----:B------:R-:W-:-:S10]  /*282a0*/  IMAD.MOV.U32 R13, RZ, RZ, R2 ;  /* 0x000000ffff0d7224 */ /* 0x000fd400078e0002 */
[----:B------:R-:W-:Y:S05]  /*282b0*/  WARPSYNC.COLLECTIVE R15, `(.L_x_723) ;  /* 0x000000000f087348 */ /* 0x000fea0003c00000 */
[----:B------:R0:W1:Y:S02]  /*282c0*/  SHFL.UP P6, R14, R13, R12, R11 ;  /* 0x0400000c0d0e7389 */ /* 0x00006400000c000b */
[----:B01----:R-:W-:Y:S01]  /*282d0*/  ENDCOLLECTIVE ;  /* 0x000000000000791b */ /* 0x003fe20003800000 */
.L_x_723:
[----:B------:R-:W-:Y:S02]  /*282e0*/  MOV R12, 0x2 ;  /* 0x00000002000c7802 */ /* 0x000fe40000000f00 */
[----:B------:R-:W-:-:S04]  /*282f0*/  MOV R3, R14 ;  /* 0x0000000e00037202 */ /* 0x000fc80000000f00 */
[----:B------:R-:W-:-:S05]  /*28300*/  SEL R5, R3, RZ, P1 ;  /* 0x000000ff03057207 */ /* 0x000fca0000800000 */
[----:B------:R-:W-:-:S04]  /*28310*/  IMAD.IADD R3, R2, 0x1, R5 ;  /* 0x0000000102037824 */ /* 0x000fc800078e0205 */
[----:B------:R-:W-:-:S07]  /*28320*/  IMAD.MOV.U32 R13, RZ, RZ, R3 ;  /* 0x000000ffff0d7224 */ /* 0x000fce00078e0003 */
[----:B------:R-:W-:Y:S05]  /*28330*/  WARPSYNC.COLLECTIVE R15, `(.L_x_724) ;  /* 0x000000000f087348 */ /* 0x000fea0003c00000 */
[----:B------:R0:W1:Y:S02]  /*28340*/  SHFL.UP P6, R14, R13, R12, R11 ;  /* 0x0400000c0d0e7389 */ /* 0x00006400000c000b */
[----:B01----:R-:W-:Y:S01]  /*28350*/  ENDCOLLECTIVE ;  /* 0x000000000000791b */ /* 0x003fe20003800000 */
.L_x_724:
[----:B------:R-:W-:Y:S02]  /*28360*/  IMAD.MOV.U32 R12, RZ, RZ, 0x4 ;  /* 0x00000004ff0c7424 */ /* 0x000fe400078e00ff */
[----:B------:R-:W-:-:S05]  /*28370*/  IMAD.MOV.U32 R5, RZ, RZ, R14 ;  /* 0x000000ffff057224 */ /* 0x000fca00078e000e */
[----:B------:R-:W-:-:S05]  /*28380*/  SEL R5, R5, RZ, P2 ;  /* 0x000000ff05057207 */ /* 0x000fca0001000000 */
[----:B------:R-:W-:-:S05]  /*28390*/  IMAD.IADD R3, R3, 0x1, R5 ;  /* 0x0000000103037824 */ /* 0x000fca00078e0205 */
[----:B------:R-:W-:-:S07]  /*283a0*/  MOV R13, R3 ;  /* 0x00000003000d7202 */ /* 0x000fce0000000f00 */
[----:B------:R-:W-:Y:S05]  /*283b0*/  WARPSYNC.COLLECTIVE R15, `(.L_x_725) ;  /* 0x000000000f087348 */ /* 0x000fea0003c00000 */
[----:B------:R0:W1:Y:S02]  /*283c0*/  SHFL.UP P6, R14, R13, R12, R11 ;  /* 0x0400000c0d0e7389 */ /* 0x00006400000c000b */
[----:B01----:R-:W-:Y:S01]  /*283d0*/  ENDCOLLECTIVE ;  /* 0x000000000000791b */ /* 0x003fe20003800000 */
.L_x_725:
[----:B------:R-:W-:Y:S02]  /*283e0*/  IMAD.MOV.U32 R12, RZ, RZ, 0x8 ;  /* 0x00000008ff0c7424 */ /* 0x000fe400078e00ff */
[----:B------:R-:W-:-:S05]  /*283f0*/  IMAD.MOV.U32 R5, RZ, RZ, R14 ;  /* 0x000000ffff057224 */ /* 0x000fca00078e000e */
[----:B------:R-:W-:-:S04]  /*28400*/  SEL R5, R5, RZ, P3 ;  /* 0x000000ff05057207 */ /* 0x000fc80001800000 */
[----:B------:R-:W-:-:S05]  /*28410*/  IADD3 R3, R3, R5, RZ ;  /* 0x0000000503037210 */ /* 0x000fca0007ffe0ff */
[----:B------:R-:W-:-:S07]  /*28420*/  IMAD.MOV.U32 R13, RZ, RZ, R3 ;  /* 0x000000ffff0d7224 */ /* 0x000fce00078e0003 */
[----:B------:R-:W-:Y:S05]  /*28430*/  WARPSYNC.COLLECTIVE R15, `(.L_x_726) ;  /* 0x000000000f087348 */ /* 0x000fea0003c00000 */
[----:B------:R0:W1:Y:S02]  /*28440*/  SHFL.UP P6, R14, R13, R12, R11 ;  /* 0x0400000c0d0e7389 */ /* 0x00006400000c000b */
[----:B01----:R-:W-:Y:S01]  /*28450*/  ENDCOLLECTIVE ;  /* 0x000000000000791b */ /* 0x003fe20003800000 */
.L_x_726:
        /* <DEDUP_REMOVED lines=8> */
.L_x_727:
[----:B------:R-:W-:Y:S02]  /*284e0*/  IMAD.MOV.U32 R12, RZ, RZ, 0x1f ;  /* 0x0000001fff0c7424 */ /* 0x000fe400078e00ff */
[----:B------:R-:W-:Y:S02]  /*284f0*/  IMAD.MOV.U32 R11, RZ, RZ, 0x1f ;  /* 0x0000001fff0b7424 */ /* 0x000fe400078e00ff */
[----:B------:R-:W-:-:S05]  /*28500*/  IMAD.MOV.U32 R5, RZ, RZ, R14 ;  /* 0x000000ffff057224 */ /* 0x000fca00078e000e */
[----:B------:R-:W-:-:S05]  /*28510*/  SEL R5, R5, RZ, P5 ;  /* 0x000000ff05057207 */ /* 0x000fca0002800000 */
[----:B------:R-:W-:-:S05]  /*28520*/  IMAD.IADD R5, R3, 0x1, R5 ;  /* 0x0000000103057824 */ /* 0x000fca00078e0205 */
[----:B------:R-:W-:-:S07]  /*28530*/  MOV R13, R5 ;  /* 0x00000005000d7202 */ /* 0x000fce0000000f00 */
[----:B------:R-:W-:Y:S05]  /*28540*/  WARPSYNC.COLLECTIVE R15, `(.L_x_728) ;  /* 0x000000000f087348 */ /* 0x000fea0003c00000 */
[----:B------:R0:W1:Y:S02]  /*28550*/  SHFL.IDX P6, R14, R13, R12, R11 ;  /* 0x0000000c0d0e7389 */ /* 0x00006400000c000b */
[----:B01----:R-:W-:Y:S01]  /*28560*/  ENDCOLLECTIVE ;  /* 0x000000000000791b */ /* 0x003fe20003800000 */
.L_x_728:
[----:B------:R-:W-:Y:S01]  /*28570*/  MOV R7, R14 ;  /* 0x0000000e00077202 */ /* 0x000fe20000000f00 */
[----:B------:R-:W-:Y:S06]  /*28580*/  BRA `(.L_x_729) ;  /* 0xffffffbc00a87947 */ /* 0x000fec000383ffff */
.L_x_576:
[----:B------:R-:W-:Y:S01]  /*28590*/  BSSY B0, `(.L_x_730) ;  /* 0x0000008000007945 */ /* 0x000fe20003800000 */
[----:B-----5:R-:W-:Y:S01]  /*285a0*/  IMAD.MOV.U32 R13, RZ, RZ, R2 ;  /* 0x000000ffff0d7224 */ /* 0x020fe200078e0002 */
[----:B------:R-:W-:Y:S01]  /*285b0*/  MOV R11, RZ ;  /* 0x000000ff000b7202 */ /* 0x000fe20000000f00 */
[----:B------:R-:W-:Y:S02]  /*285c0*/  IMAD.MOV.U32 R12, RZ, RZ, 0x1 ;  /* 0x00000001ff0c7424 */ /* 0x000fe400078e00ff */
[----:B------:R-:W-:-:S07]  /*285d0*/  IMAD.MOV.U32 R15, RZ, RZ, -0x1 ;  /* 0xffffffffff0f7424 */ /* 0x000fce00078e00ff */
[----:B0-----:R-:W-:Y:S05]  /*285e0*/  WARPSYNC.COLLECTIVE R15, `(.L_x_731) ;  /* 0x000000000f087348 */ /* 0x001fea0003c00000 */
[----:B------:R1:W2:Y:S02]  /*285f0*/  SHFL.UP P6, R14, R13, R12, R11 ;  /* 0x0400000c0d0e7389 */ /* 0x0002a400000c000b */
[----:B012---:R-:W-:Y:S01]  /*28600*/  ENDCOLLECTIVE ;  /* 0x000000000000791b */ /* 0x007fe20003800000 */
.L_x_731:
[----:B------:R-:W-:Y:S05]  /*28610*/  BSYNC B0 ;  /* 0x0000000000007941 */ /* 0x000fea0003800000 */
.L_x_730:
[----:B------:R-:W-:Y:S01]  /*28620*/  SEL R3, R14, RZ, P1 ;  /* 0x000000ff0e037207 */ /* 0x000fe20000800000 */
[----:B------:R-:W-:Y:S01]  /*28630*/  IMAD.MOV.U32 R12, RZ, RZ, 0x2 ;  /* 0x00000002ff0c7424 */ /* 0x000fe200078e00ff */
[----:B------:R-:W-:Y:S01]  /*28640*/  MOV R15, 0xffffffff ;  /* 0xffffffff000f7802 */ /* 0x000fe20000000f00 */
[----:B------:R-:W-:Y:S02]  /*28650*/  IMAD.MOV.U32 R11, RZ, RZ, RZ ;  /* 0x000000ffff0b7224 */ /* 0x000fe400078e00ff */
[----:B------:R-:W-:-:S05]  /*28660*/  IMAD.IADD R3, R2, 0x1, R3 ;  /* 0x0000000102037824 */ /* 0x000fca00078e0203 */
[----:B------:R-:W-:-:S07]  /*28670*/  MOV R13, R3 ;  /* 0x00000003000d7202 */ /* 0x000fce0000000f00 */
[----:B------:R-:W-:Y:S05]  /*28680*/  WARPSYNC.COLLECTIVE R15, `(.L_x_732) ;  /* 0x000000000f087348 */ /* 0x000fea0003c00000 */
[----:B------:R0:W1:Y:S02]  /*28690*/  SHFL.UP P6, R14, R13, R12, R11 ;  /* 0x0400000c0d0e7389 */ /* 0x00006400000c000b */
[----:B01----:R-:W-:Y:S01]  /*286a0*/  ENDCOLLECTIVE ;  /* 0x000000000000791b */ /* 0x003fe20003800000 */
.L_x_732:
        /* <DEDUP_REMOVED lines=8> */
.L_x_733:
        /* <DEDUP_REMOVED lines=8> */
.L_x_734:
        /* <DEDUP_REMOVED lines=8> */
.L_x_735:
        /* <DEDUP_REMOVED lines=9> */
.L_x_736:
[----:B------:R-:W-:Y:S01]  /*288c0*/  MOV R7, R14 ;  /* 0x0000000e00077202 */ /* 0x000fe20000000f00 */
[----:B------:R-:W-:Y:S06]  /*288d0*/  BRA `(.L_x_737) ;  /* 0xffffffbc007c7947 */ /* 0x000fec000383ffff */
.L_x_578:
[----:B------:R-:W-:Y:S01]  /*288e0*/  BSSY B0, `(.L_x_738) ;  /* 0x0000006000007945 */ /* 0x000fe20003800000 */
[----:B------:R-:W-:Y:S01]  /*288f0*/  PLOP3.LUT P6, PT, P6, PT, PT, 0x8, 0x0 ;  /* 0x000000000000781c */ /* 0x000fe200037ce170 */
[----:B------:R-:W-:-:S12]  /*28900*/  IMAD.MOV.U32 R15, RZ, RZ, -0x1 ;  /* 0xffffffffff0f7424 */ /* 0x000fd800078e00ff */
[----:B0-----:R-:W-:Y:S05]  /*28910*/  WARPSYNC.COLLECTIVE R15, `(.L_x_739) ;  /* 0x000000000f087348 */ /* 0x001fea0003c00000 */
[----:B------:R-:W-:Y:S01]  /*28920*/  VOTE.ANY R14, PT, P6 ;  /* 0x00000000000e7806 */ /* 0x000fe200030e0100 */
[----:B0-----:R-:W-:Y:S06]  /*28930*/  ENDCOLLECTIVE ;  /* 0x000000000000791b */ /* 0x001fec0003800000 */
.L_x_739:
[----:B------:R-:W-:Y:S05]  /*28940*/  BSYNC B0 ;  /* 0x0000000000007941 */ /* 0x000fea0003800000 */
.L_x_738:
[----:B------:R-:W-:Y:S01]  /*28950*/  IMAD.MOV.U32 R5, RZ, RZ, R14 ;  /* 0x000000ffff057224 */ /* 0x000fe200078e000e */
[----:B------:R-:W-:Y:S01]  /*28960*/  MOV R13, R2 ;  /* 0x00000002000d7202 */ /* 0x000fe20000000f00 */
[----:B------:R-:W-:Y:S01]  /*28970*/  IMAD.MOV.U32 R11, RZ, RZ, 0x1f ;  /* 0x0000001fff0b7424 */ /* 0x000fe200078e00ff */
[----:B------:R-:W-:Y:S01]  /*28980*/  MOV R15, 0xffffffff ;  /* 0xffffffff000f7802 */ /* 0x000fe20000000f00 */
[----:B------:R-:W0:Y:S02]  /*28990*/  POPC R4, R5 ;  /* 0x0000000500047309 */ /* 0x000e240000000000 */
[----:B0-----:R-:W-:-:S07]  /*289a0*/  IMAD.MOV.U32 R12, RZ, RZ, R4 ;  /* 0x000000ffff0c7224 */ /* 0x001fce00078e0004 */
[----:B------:R-:W-:Y:S05]  /*289b0*/  WARPSYNC.COLLECTIVE R15, `(.L_x_740) ;  /* 0x000000000f087348 */ /* 0x000fea0003c00000 */
[----:B------:R0:W1:Y:S02]  /*289c0*/  SHFL.IDX P6, R14, R13, R12, R11 ;  /* 0x0000000c0d0e7389 */ /* 0x00006400000c000b */
[----:B01----:R-:W-:Y:S01]  /*289d0*/  ENDCOLLECTIVE ;  /* 0x000000000000791b */ /* 0x003fe20003800000 */
.L_x_740:
[----:B------:R-:W-:Y:S01]  /*289e0*/  IMAD.MOV.U32 R2, RZ, RZ, R14 ;  /* 0x000000ffff027224 */ /* 0x000fe200078e000e */
[----:B------:R-:W-:Y:S06]  /*289f0*/  BRA `(.L_x_741) ;  /* 0xffffffbc006c7947 */ /* 0x000fec000383ffff */
.L_x_580:
[----:B------:R-:W-:Y:S01]  /*28a00*/  BSSY B0, `(.L_x_742) ;  /* 0x0000007000007945 */ /* 0x000fe20003800000 */
[----:B------:R-:W-:Y:S01]  /*28a10*/  IMAD.MOV.U32 R13, RZ, RZ, R6 ;  /* 0x000000ffff0d7224 */ /* 0x000fe200078e0006 */
[----:B------:R-:W-:Y:S01]  /*28a20*/  MOV R11, 0x1f ;  /* 0x0000001f000b7802 */ /* 0x000fe20000000f00 */
[----:B------:R-:W-:-:S07]  /*28a30*/  IMAD.MOV.U32 R15, RZ, RZ, -0x1 ;  /* 0xffffffffff0f7424 */ /* 0x000fce00078e00ff */
[----:B012---:R-:W-:Y:S05]  /*28a40*/  WARPSYNC.COLLECTIVE R15, `(.L_x_743) ;  /* 0x000000000f087348 */ /* 0x007fea0003c00000 */
[----:B------:R3:W4:Y:S02]  /*28a50*/  SHFL.IDX P6, R14, R13, R12, R11 ;  /* 0x0000000c0d0e7389 */ /* 0x00072400000c000b */
[----:B01234-:R-:W-:Y:S01]  /*28a60*/  ENDCOLLECTIVE ;  /* 0x000000000000791b */ /* 0x01ffe20003800000 */
.L_x_743:
[----:B------:R-:W-:Y:S05]  /*28a70*/  BSYNC B0 ;  /* 0x0000000000007941 */ /* 0x000fea0003800000 */
.L_x_742:
[----:B------:R-:W-:Y:S01]  /*28a80*/  IMAD.MOV.U32 R5, RZ, RZ, R14 ;  /* 0x000000ffff057224 */ /* 0x000fe200078e000e */
[----:B------:R-:W-:Y:S06]  /*28a90*/  BRA `(.L_x_579) ;  /* 0xffffffbc00607947 */ /* 0x000fec000383ffff */
.L_x_584:
[----:B0-----:R0:W1:Y:S02]  /*28aa0*/  SYNCS.PHASECHK.TRANS64.TRYWAIT P0, [R0+URZ+0x38820], R3 ;  /* 0x03882003000075a7 */ /* 0x001064000800017f */
[----:B-1----:R-:W-:Y:S05]  /*28ab0*/  @!P0 NANOSLEEP.SYNCS 0x989680 ;  /* 0x009896800000895d */ /* 0x002fea0003900000 */
[----:B------:R-:W1:Y:S02]  /*28ac0*/  @!P0 SYNCS.PHASECHK.TRANS64 P0, [R0+URZ+0x38820], R3 ;  /* 0x03882003000085a7 */ /* 0x000e64000800007f */
[----:B-1----:R-:W-:Y:S05]  /*28ad0*/  @!P0 BRA `(.L_x_584) ;  /* 0xfffffffc00f08947 */ /* 0x002fea000383ffff */
[----:B------:R-:W-:Y:S05]  /*28ae0*/  BRA `(.L_x_744) ;  /* 0xffffffc000847947 */ /* 0x000fea000383ffff */
.L_x_585:
[----:B------:R-:W1:Y:S01]  /*28af0*/  S2R R2, SR_TID.X ;  /* 0x0000000000027919 */ /* 0x000e620000002100 */
[----:B------:R-:W-:Y:S01]  /*28b00*/  BSSY B0, `(.L_x_745) ;  /* 0x000000a000007945 */ /* 0x000fe20003800000 */
[----:B------:R-:W-:Y:S01]  /*28b10*/  IMAD.MOV.U32 R12, RZ, RZ, RZ ;  /* 0x000000ffff0c7224 */ /* 0x000fe200078e00ff */
[----:B------:R-:W-:Y:S01]  /*28b20*/  MOV R15, 0xffffffff ;  /* 0xffffffff000f7802 */ /* 0x000fe20000000f00 */
[----:B------:R-:W-:Y:S01]  /*28b30*/  IMAD.MOV.U32 R11, RZ, RZ, 0x1f ;  /* 0x0000001fff0b7424 */ /* 0x000fe200078e00ff */
[----:B-1----:R-:W-:-:S04]  /*28b40*/  SHF.R.U32.HI R2, RZ, 0x5, R2 ;  /* 0x00000005ff027819 */ /* 0x002fc80000011602 */
[----:B------:R-:W-:-:S04]  /*28b50*/  LOP3.LUT R2, R2, 0x3, RZ, 0xc0, !PT ;  /* 0x0000000302027812 */ /* 0x000fc800078ec0ff */
[----:B------:R-:W-:-:S07]  /*28b60*/  MOV R13, R2 ;  /* 0x00000002000d7202 */ /* 0x000fce0000000f00 */
[----:B0-----:R-:W-:Y:S05]  /*28b70*/  WARPSYNC.COLLECTIVE R15, `(.L_x_746) ;  /* 0x000000000f087348 */ /* 0x001fea0003c00000 */
[----:B------:R1:W2:Y:S02]  /*28b80*/  SHFL.IDX P6, R14, R13, R12, R11 ;  /* 0x0000000c0d0e7389 */ /* 0x0002a400000c000b */
[----:B012---:R-:W-:Y:S01]  /*28b90*/  ENDCOLLECTIVE ;  /* 0x000000000000791b */ /* 0x007fe20003800000 */
.L_x_746:
[----:B------:R-:W-:Y:S05]  /*28ba0*/  BSYNC B0 ;  /* 0x0000000000007941 */ /* 0x000fea0003800000 */
.L_x_745:
[----:B------:R-:W-:Y:S05]  /*28bb0*/  BRA `(.L_x_747) ;  /* 0xffffffc0006c7947 */ /* 0x000fea000383ffff */
.L_x_586:
[----:B------:R-:W-:Y:S01]  /*28bc0*/  BSSY B0, `(.L_x_748) ;  /* 0x0000006000007945 */ /* 0x000fe20003800000 */
[----:B------:R-:W-:-:S07]  /*28bd0*/  IMAD.MOV.U32 R15, RZ, RZ, -0x1 ;  /* 0xffffffffff0f7424 */ /* 0x000fce00078e00ff */
[----:B01----:R-:W-:Y:S05]  /*28be0*/  WARPSYNC.COLLECTIVE R15, `(.L_x_749) ;  /* 0x000000000f0c7348 */ /* 0x003fea0003c00000 */
[----:B------:R-:W-:Y:S02]  /*28bf0*/  ELECT P6, UR62, PT ;  /* 0x00000000003e782f */ /* 0x000fe400038c0000 */
[----:B------:R-:W-:Y:S01]  /*28c00*/  MOV R14, UR62 ;  /* 0x0000003e000e7c02 */ /* 0x000fe20008000f00 */
[----:B01----:R-:W-:Y:S10]  /*28c10*/  ENDCOLLECTIVE ;  /* 0x000000000000791b */ /* 0x003ff40003800000 */
.L_x_749:
[----:B------:R-:W-:Y:S05]  /*28c20*/  BSYNC B0 ;  /* 0x0000000000007941 */ /* 0x000fea0003800000 */
.L_x_748:
[----:B------:R-:W-:Y:S05]  /*28c30*/  BRA `(.L_x_750) ;  /* 0xffffffc000607947 */ /* 0x000fea000383ffff */
.L_x_588:
[----:B0-----:R0:W1:Y:S02]  /*28c40*/  SYNCS.PHASECHK.TRANS64.TRYWAIT P1, [R6+URZ], R5 ;  /* 0x00000005060075a7 */ /* 0x001064000802017f */
[----:B-1----:R-:W-:Y:S05]  /*28c50*/  @!P1 NANOSLEEP.SYNCS 0x989680 ;  /* 0x009896800000995d */ /* 0x002fea0003900000 */
[----:B------:R-:W1:Y:S02]  /*28c60*/  @!P1 SYNCS.PHASECHK.TRANS64 P1, [R6+URZ], R5 ;  /* 0x00000005060095a7 */ /* 0x000e64000802007f */
[----:B-1----:R-:W-:Y:S05]  /*28c70*/  @!P1 BRA `(.L_x_588) ;  /* 0xfffffffc00f09947 */ /* 0x002fea000383ffff */
[----:B------:R-:W-:Y:S05]  /*28c80*/  BRA `(.L_x_751) ;  /* 0xffffffc0009c7947 */ /* 0x000fea000383ffff */
.L_x_589:
[----:B-1----:R1:W2:Y:S02]  /*28c90*/  SYNCS.PHASECHK.TRANS64.TRYWAIT P1, [R7+URZ], R2 ;  /* 0x00000002070075a7 */ /* 0x0022a4000802017f */
[----:B--2---:R-:W-:Y:S05]  /*28ca0*/  @!P1 NANOSLEEP.SYNCS 0x989680 ;  /* 0x009896800000995d */ /* 0x004fea0003900000 */
[----:B------:R-:W2:Y:S02]  /*28cb0*/  @!P1 SYNCS.PHASECHK.TRANS64 P1, [R7+URZ], R2 ;  /* 0x00000002070095a7 */ /* 0x000ea4000802007f */
[----:B--2---:R-:W-:Y:S05]  /*28cc0*/  @!P1 BRA `(.L_x_589) ;  /* 0xfffffffc00f09947 */ /* 0x004fea000383ffff */
[----:B------:R-:W-:Y:S05]  /*28cd0*/  BRA `(.L_x_752) ;  /* 0xffffffc000907947 */ /* 0x000fea000383ffff */
.L_x_591:
[----:B--2---:R2:W3:Y:S02]  /*28ce0*/  SYNCS.PHASECHK.TRANS64.TRYWAIT P1, [R4+URZ+0x38860], R5 ;  /* 0x03886005040075a7 */ /* 0x0044e4000802017f */
[----:B---3--:R-:W-:Y:S05]  /*28cf0*/  @!P1 NANOSLEEP.SYNCS 0x989680 ;  /* 0x009896800000995d */ /* 0x008fea0003900000 */
[----:B------:R-:W3:Y:S02]  /*28d00*/  @!P1 SYNCS.PHASECHK.TRANS64 P1, [R4+URZ+0x38860], R5 ;  /* 0x03886005040095a7 */ /* 0x000ee4000802007f */
[----:B---3--:R-:W-:Y:S05]  /*28d10*/  @!P1 BRA `(.L_x_591) ;  /* 0xfffffffc00f09947 */ /* 0x008fea000383ffff */
[----:B------:R-:W-:Y:S05]  /*28d20*/  BRA `(.L_x_753) ;  /* 0xffffffc000947947 */ /* 0x000fea000383ffff */
.L_x_593:
[----:B---3--:R3:W4:Y:S02]  /*28d30*/  SYNCS.PHASECHK.TRANS64.TRYWAIT P1, [R3+URZ+0x38860], R2 ;  /* 0x03886002030075a7 */ /* 0x008724000802017f */
[----:B----4-:R-:W-:Y:S05]  /*28d40*/  @!P1 NANOSLEEP.SYNCS 0x989680 ;  /* 0x009896800000995d */ /* 0x010fea0003900000 */
[----:B------:R-:W4:Y:S02]  /*28d50*/  @!P1 SYNCS.PHASECHK.TRANS64 P1, [R3+URZ+0x38860], R2 ;  /* 0x03886002030095a7 */ /* 0x000f24000802007f */
[----:B----4-:R-:W-:Y:S05]  /*28d60*/  @!P1 BRA `(.L_x_593) ;  /* 0xfffffffc00f09947 */ /* 0x010fea000383ffff */
[----:B------:R-:W-:Y:S05]  /*28d70*/  BRA `(.L_x_754) ;  /* 0xffffffc000947947 */ /* 0x000fea000383ffff */
.L_x_595:
[----:B----4-:R4:W0:Y:S02]  /*28d80*/  SYNCS.PHASECHK.TRANS64.TRYWAIT P0, [R4+URZ+0x38880], R5 ;  /* 0x03888005040075a7 */ /* 0x010824000800017f */
[----:B0-----:R-:W-:Y:S05]  /*28d90*/  @!P0 NANOSLEEP.SYNCS 0x989680 ;  /* 0x009896800000895d */ /* 0x001fea0003900000 */
[----:B------:R-:W0:Y:S02]  /*28da0*/  @!P0 SYNCS.PHASECHK.TRANS64 P0, [R4+URZ+0x38880], R5 ;  /* 0x03888005040085a7 */ /* 0x000e24000800007f */
[----:B0-----:R-:W-:Y:S05]  /*28db0*/  @!P0 BRA `(.L_x_595) ;  /* 0xfffffffc00f08947 */ /* 0x001fea000383ffff */
[----:B------:R-:W-:Y:S05]  /*28dc0*/  BRA `(.L_x_596) ;  /* 0xffffffc000907947 */ /* 0x000fea000383ffff */
.L_x_755:
        /* <DEDUP_REMOVED lines=11> */
.L_x_12336:


//--------------------- .text._ZN7cutlass13device_kernelIN5flash11enable_sm90INS1_16FlashAttnFwdSm90INS1_25CollectiveMainloopFwdSm90ILi2EN4cute5tupleIJNS5_1CILi1EEES8_S8_EEENS6_IJNS7_ILi128EEENS7_ILi64EEENS7_ILi256EEEEEELi256ENS_12float_e4m3_tEfNS_4arch4Sm90ELb0ELb1ELb1ELb0ELb0ELb0ELb0ELb1ELb1ELb0ELb0ELb0EEENS1_21CollectiveEpilogueFwdINS6_IJSA_SC_SB_EEES9_NS_10bfloat16_tESG_Li256ELb0ELb0ELb0ELb1EEENS1_30DynamicPersistentTileSchedulerILi256ELi128ELb0ELb0ELb1EEEEEEEEEvNT_6ParamsE --------------------------
	.section	.text._ZN7cutlass13device_kernelIN5flash11enable_sm90INS1_16FlashAttnFwdSm90INS1_25CollectiveMainloopFwdSm90ILi2EN4cute5tupleIJNS5_1CILi1EEES8_S8_EEENS6_IJNS7_ILi128EEENS7_ILi64EEENS7_ILi256EEEEEELi256ENS_12float_e4m3_tEfNS_4arch4Sm90ELb0ELb1ELb1ELb0ELb0ELb0ELb0ELb1ELb1ELb0ELb0ELb0EEENS1_21CollectiveEpilogueFwdINS6_IJSA_SC_SB_EEES9_NS_10bfloat16_tESG_Li256ELb0ELb0ELb0ELb1EEENS1_30DynamicPersistentTileSchedulerILi256ELi128ELb0ELb0ELb1EEEEEEEEEvNT_6ParamsE,"ax",@progbits
	.align	128
.text._ZN7cutlass13device_kernelIN5flash11enable_sm90INS1_16FlashAttnFwdSm90INS1_25CollectiveMainloopFwdSm90ILi2EN4cute5tupleIJNS5_1CILi1EEES8_S8_EEENS6_IJNS7_ILi128EEENS7_ILi64EEENS7_ILi256EEEEEELi256ENS_12float_e4m3_tEfNS_4arch4Sm90ELb0ELb1ELb1ELb0ELb0ELb0ELb0ELb1ELb1ELb0ELb0ELb0EEENS1_21CollectiveEpilogueFwdINS6_IJSA_SC_SB_EEES9_NS_10bfloat16_tESG_Li256ELb0ELb0ELb0ELb1EEENS1_30DynamicPersistentTileSchedulerILi256ELi128ELb0ELb0ELb1EEEEEEEEEvNT_6ParamsE:
        .type           _ZN7cutlass13device_kernelIN5flash11enable_sm90INS1_16FlashAttnFwdSm90INS1_25CollectiveMainloopFwdSm90ILi2EN4cute5tupleIJNS5_1CILi1EEES8_S8_EEENS6_IJNS7_ILi128EEENS7_ILi64EEENS7_ILi256EEEEEELi256ENS_12float_e4m3_tEfNS_4arch4Sm90ELb0ELb1ELb1ELb0ELb0ELb0ELb0ELb1ELb1ELb0ELb0ELb0EEENS1_21CollectiveEpilogueFwdINS6_IJSA_SC_SB_EEES9_NS_10bfloat16_tESG_Li256ELb0ELb0ELb0ELb1EEENS1_30DynamicPersistentTileSchedulerILi256ELi128ELb0ELb0ELb1EEEEEEEEEvNT_6ParamsE,@function
        .size           _ZN7cutlass13device_kernelIN5flash11enable_sm90INS1_16FlashAttnFwdSm90INS1_25CollectiveMainloopFwdSm90ILi2EN4cute5tupleIJNS5_1CILi1EEES8_S8_EEENS6_IJNS7_ILi128EEENS7_ILi64EEENS7_ILi256EEEEEELi256ENS_12float_e4m3_tEfNS_4arch4Sm90ELb0ELb1ELb1ELb0ELb0ELb0ELb0ELb1ELb1ELb0ELb0ELb0EEENS1_21CollectiveEpilogueFwdINS6_IJSA_SC_SB_EEES9_NS_10bfloat16_tESG_Li256ELb0ELb0ELb0ELb1EEENS1_30DynamicPersistentTileSchedulerILi256ELi128ELb0ELb0ELb1EEEEEEEEEvNT_6ParamsE,(.L_x_12337 - _ZN7cutlass13device_kernelIN5flash11enable_sm90INS1_16FlashAttnFwdSm90INS1_25CollectiveMainloopFwdSm90ILi2EN4cute5tupleIJNS5_1CILi1EEES8_S8_EEENS6_IJNS7_ILi128EEENS7_ILi64EEENS7_ILi256EEEEEELi256ENS_12float_e4m3_tEfNS_4arch4Sm90ELb0ELb1ELb1ELb0ELb0ELb0ELb0ELb1ELb1ELb0ELb0ELb0EEENS1_21CollectiveEpilogueFwdINS6_IJSA_SC_SB_EEES9_NS_10bfloat16_tESG_Li256ELb0ELb0ELb0ELb1EEENS1_30DynamicPersistentTileSchedulerILi256ELi128ELb0ELb0ELb1EEEEEEEEEvNT_6ParamsE)
        .other          _ZN7cutlass13device_kernelIN5flash11enable_sm90INS1_16FlashAttnFwdSm90INS1_25CollectiveMainloopFwdSm90ILi2EN4cute5tupleIJNS5_1CILi1EEES8_S8_EEENS6_IJNS7_ILi128EEENS7_ILi64EEENS7_ILi256EEEEEELi256ENS_12float_e4m3_tEfNS_4arch4Sm90ELb0ELb1ELb1ELb0ELb0ELb0ELb0ELb1ELb1ELb0ELb0ELb0EEENS1_21CollectiveEpilogueFwdINS6_IJSA_SC_SB_EEES9_NS_10bfloat16_tESG_Li256ELb0ELb0ELb0ELb1EEENS1_30DynamicPersistentTileSchedulerILi256ELi128ELb0ELb0ELb1EEEEEEEEEvNT_6ParamsE,@"STO_CUDA_ENTRY STV_DEFAULT"
_ZN7cutlass13device_kernelIN5flash11enable_sm90INS1_16FlashAttnFwdSm90INS1_25CollectiveMainloopFwdSm90ILi2EN4cute5tupleIJNS5_1CILi1EEES8_S8_EEENS6_IJNS7_ILi128EEENS7_ILi64EEENS7_ILi256EEEEEELi256ENS_12float_e4m3_tEfNS_4arch4Sm90ELb0ELb1ELb1ELb0ELb0ELb0ELb0ELb1ELb1ELb0ELb0ELb0EEENS1_21CollectiveEpilogueFwdINS6_IJSA_SC_SB_EEES9_NS_10bfloat16_tESG_Li256ELb0ELb0ELb0ELb1EEENS1_30DynamicPersistentTileSchedulerILi256ELi128ELb0ELb0ELb1EEEEEEEEEvNT_6ParamsE:
        /* <DEDUP_REMOVED lines=24> */
.L_x_757:
[----:B------:R-:W-:Y:S05]  /*0180*/  BSYNC B0 ;  /* 0x0000000000007941 */ /* 0x000fea0003800000 */
.L_x_756:
        /* <DEDUP_REMOVED lines=37> */
.L_x_758:
        /* <DEDUP_REMOVED lines=22> */
.L_x_759:
        /* <DEDUP_REMOVED lines=18> */
.L_x_760:
        /* <DEDUP_REMOVED lines=22> */
.L_x_761:
        /* <DEDUP_REMOVED lines=22> */
.L_x_762:
[----:B------:R-:W-:Y:S01]  /*0920*/  PLOP3.LUT P0, PT, PT, PT, UP0, 0x80, 0x0 ;  /* 0x000000000000781c */ /* 0x000fe20003f0f008 */
[----:B------:R-:W-:Y:S01]  /*0930*/  UMOV UR61, 0x1 ;  /* 0x00000001003d7882 */ /* 0x000fe20000000000 */
[----:B------:R-:W-:Y:S01]  /*0940*/  NOP ;  /* 0x0000000000007918 */ /* 0x000fe20000000000 */
[----:B------:R-:W-:Y:S01]  /*0950*/  USEL UR61, UR61, 0x2, !UP0 ;  /* 0x000000023d3d7887 */ /* 0x000fe2000c000000 */
[----:B------:R-:W-:Y:S01]  /*0960*/  ULDC.64 UR54, c[0x0][0x208] ;  /* 0x0000820000367ab9 */ /* 0x000fe20000000a00 */
[----:B-123--:R-:W-:Y:S08]  /*0970*/  BAR.SYNC.DEFER_BLOCKING 0x0 ;  /* 0x0000000000007b1d */ /* 0x00eff00000010000 */
[----:B------:R-:W-:Y:S05]  /*0980*/  @!P0 BRA `(.L_x_763) ;  /* 0x000000dc00b48947 */ /* 0x000fea0003800000 */
.L_x_764:
[----:B------:R-:W-:-:S08]  /*0990*/  NOP ;  /* 0x0000000000007918 */ /* 0x000fd00000000000 */
[----:B------:R-:W1:Y:S02]  /*09a0*/  USETMAXREG.TRY_ALLOC.CTAPOOL UP0, 0xf0 ;  /* 0x000000f0000079c8 */ /* 0x000e640008000600 */
[----:B-1----:R-:W-:-:S13]  /*09b0*/  PLOP3.LUT P0, PT, PT, PT, UP0, 0x80, 0x0 ;  /* 0x000000000000781c */ /* 0x002fda0003f0f008 */
[----:B------:R-:W-:Y:S05]  /*09c0*/  @!P0 BRA `(.L_x_764) ;  /* 0xfffffffc00f08947 */ /* 0x000fea000383ffff */
[----:B------:R-:W1:Y:S01]  /*09d0*/  S2R R2, SR_TID.X ;  /* 0x0000000000027919 */ /* 0x000e620000002100 */
[----:B------:R-:W2:Y:S08]  /*09e0*/  S2UR UR7, SR_CTAID.X ;  /* 0x00000000000779c3 */ /* 0x000eb00000002500 */
[----:B------:R-:W-:Y:S08]  /*09f0*/  BAR.ARV 0x4, 0x180 ;  /* 0x0106000000007b1d */ /* 0x000ff00000002000 */
        /* <DEDUP_REMOVED lines=10> */
[----:B------:R-:W-:Y:S02]  /*0aa0*/  ULOP3.LUT UR60, UR61, 0x1, URZ, 0xfc, !UPT ;  /* 0x000000013d3c7892 */ /* 0x000fe4000f8efc3f */
[----:B------:R-:W-:Y:S01]  /*0ab0*/  SHF.R.S32.HI R3, RZ, 0x1f, R200 ;  /* 0x0000001fff037819 */ /* 0x000fe200000114c8 */
[----:B------:R-:W-:Y:S01]  /*0ac0*/  UMOV UR59, URZ ;  /* 0x0000003f003b7c82 */ /* 0x000fe20008000000 */
[----:B------:R-:W-:Y:S01]  /*0ad0*/  UMOV UR36, URZ ;  /* 0x0000003f00247c82 */ /* 0x000fe20008000000 */
[----:B------:R-:W-:Y:S01]  /*0ae0*/  UMOV UR37, URZ ;  /* 0x0000003f00257c82 */ /* 0x000fe20008000000 */
[CC--:B------:R-:W-:Y:S01]  /*0af0*/  LEA.HI R2, R3.reuse, R200.reuse, RZ, 0x4 ;  /* 0x000000c803027211 */ /* 0x0c0fe200078f20ff */
[----:B------:R-:W2:Y:S01]  /*0b00*/  S2UR UR6, SR_SWINHI ;  /* 0x00000000000679c3 */ /* 0x000ea20000002f00 */
[----:B------:R-:W-:-:S02]  /*0b10*/  LEA.HI R0, R3, R200, RZ, 0x7 ;  /* 0x000000c803007211 */ /* 0x000fc400078f38ff */
[----:B------:R-:W-:Y:S02]  /*0b20*/  SHF.R.S32.HI R5, RZ, 0x4, R2 ;  /* 0x00000004ff057819 */ /* 0x000fe40000011402 */
[----:B------:R-:W-:Y:S02]  /*0b30*/  LOP3.LUT R195, R0, 0xffffff80, RZ, 0xc0, !PT ;  /* 0xffffff8000c37812 */ /* 0x000fe400078ec0ff */
[----:B------:R-:W-:Y:S02]  /*0b40*/  LEA.HI R4, R2, R5, RZ, 0x1 ;  /* 0x0000000502047211 */ /* 0x000fe400078f08ff */
[----:B------:R-:W-:Y:S01]  /*0b50*/  LEA.HI R199, R3, R200, RZ, 0x5 ;  /* 0x000000c803c77211 */ /* 0x000fe200078f28ff */
[----:B------:R-:W-:Y:S01]  /*0b60*/  IMAD.IADD R195, R200, 0x1, -R195 ;  /* 0x00000001c8c37824 */ /* 0x000fe200078e0ac3 */
[----:B------:R-:W-:Y:S02]  /*0b70*/  LOP3.LUT R4, R4, 0x1ffffffe, RZ, 0xc0, !PT ;  /* 0x1ffffffe04047812 */ /* 0x000fe400078ec0ff */
[----:B------:R-:W-:-:S02]  /*0b80*/  SHF.R.S32.HI R199, RZ, 0x5, R199 ;  /* 0x00000005ffc77819 */ /* 0x000fc400000114c7 */
[----:B------:R-:W-:Y:S01]  /*0b90*/  SHF.R.S32.HI R6, RZ, 0x1f, R195 ;  /* 0x0000001fff067819 */ /* 0x000fe200000114c3 */
[----:B------:R-:W-:Y:S01]  /*0ba0*/  IMAD.IADD R4, R5, 0x1, -R4 ;  /* 0x0000000105047824 */ /* 0x000fe200078e0a04 */
[----:B------:R-:W-:Y:S01]  /*0bb0*/  LOP3.LUT R5, R2, 0x3fffff0, RZ, 0xc0, !PT ;  /* 0x03fffff002057812 */ /* 0x000fe200078ec0ff */
[----:B-1----:R-:W-:Y:S01]  /*0bc0*/  ULEA UR38, UR46, UR38, 0x18 ;  /* 0x000000262e267291 */ /* 0x002fe2000f8ec03f */
[-C--:B------:R-:W-:Y:S02]  /*0bd0*/  LEA.HI R7, R6, R195.reuse, RZ, 0x2 ;  /* 0x000000c306077211 */ /* 0x080fe400078f10ff */
[----:B------:R-:W-:Y:S01]  /*0be0*/  SHF.R.S32.HI R197, RZ, 0x7, R0 ;  /* 0x00000007ffc57819 */ /* 0x000fe20000011400 */
[----:B------:R-:W-:Y:S01]  /*0bf0*/  IMAD.IADD R2, R200, 0x1, -R5 ;  /* 0x00000001c8027824 */ /* 0x000fe200078e0a05 */
[--C-:B------:R-:W-:Y:S02]  /*0c00*/  SHF.R.S32.HI R5, RZ, 0x2, R7.reuse ;  /* 0x00000002ff057819 */ /* 0x100fe40000011407 */
[----:B------:R-:W-:Y:S01]  /*0c10*/  SHF.R.S32.HI R8, RZ, 0x1f, R7 ;  /* 0x0000001fff087819 */ /* 0x000fe20000011407 */
[----:B------:R-:W-:Y:S01]  /*0c20*/  IMAD R9, R199, 0x10, R2 ;  /* 0x00000010c7097824 */ /* 0x000fe200078e0202 */
[----:B------:R-:W-:Y:S01]  /*0c30*/  UMOV UR4, UR38 ;  /* 0x0000002600047c82 */ /* 0x000fe20008000000 */
[----:B--2---:R-:W-:Y:S01]  /*0c40*/  UMOV UR5, UR6 ;  /* 0x0000000600057c82 */ /* 0x004fe20008000000 */
[----:B------:R-:W-:Y:S01]  /*0c50*/  LEA.HI R6, R6, R195, RZ, 0x5 ;  /* 0x000000c306067211 */ /* 0x000fe200078f28ff */
[----:B------:R-:W-:Y:S01]  /*0c60*/  IMAD.U32 R18, RZ, RZ, UR4 ;  /* 0x00000004ff127e24 */ /* 0x000fe2000f8e00ff */
[----:B------:R-:W-:Y:S01]  /*0c70*/  LEA.HI R8, R8, R5, RZ, 0x3 ;  /* 0x0000000508087211 */ /* 0x000fe200078f18ff */
[----:B------:R-:W-:Y:S01]  /*0c80*/  IMAD R4, R9, 0x8, R4 ;  /* 0x0000000809047824 */ /* 0x000fe200078e0204 */
[----:B------:R-:W-:Y:S01]  /*0c90*/  LEA.HI R0, R0, R197, RZ, 0x1 ;  /* 0x000000c500007211 */ /* 0x000fe200078f08ff */
[----:B------:R-:W-:Y:S01]  /*0ca0*/  IMAD.U32 R19, RZ, RZ, UR5 ;  /* 0x00000005ff137e24 */ /* 0x000fe2000f8e00ff */
[----:B------:R-:W-:Y:S01]  /*0cb0*/  LOP3.LUT R8, R8, 0xfffffff8, RZ, 0xc0, !PT ;  /* 0xfffffff808087812 */ /* 0x000fe200078ec0ff */
[----:B------:R-:W-:Y:S01]  /*0cc0*/  UMOV UR4, UR7 ;  /* 0x0000000700047c82 */ /* 0x000fe20008000000 */
[----:B------:R-:W-:-:S02]  /*0cd0*/  LEA.HI R3, R3, R200, RZ, 0x3 ;  /* 0x000000c803037211 */ /* 0x000fc400078f18ff */
[----:B------:R-:W-:Y:S01]  /*0ce0*/  SHF.R.S32.HI R6, RZ, 0x5, R6 ;  /* 0x00000005ff067819 */ /* 0x000fe20000011406 */
[----:B------:R-:W-:Y:S01]  /*0cf0*/  IMAD.IADD R9, R5, 0x1, -R8 ;  /* 0x0000000105097824 */ /* 0x000fe200078e0a08 */
[----:B------:R-:W-:Y:S01]  /*0d00*/  LOP3.LUT R0, R0, 0x3fffffe, RZ, 0xc0, !PT ;  /* 0x03fffffe00007812 */ /* 0x000fe200078ec0ff */
[----:B------:R-:W-:Y:S01]  /*0d10*/  IMAD.SHL.U32 R5, R4, 0x8, RZ ;  /* 0x0000000804057824 */ /* 0x000fe200078e00ff */
[----:B------:R-:W-:Y:S01]  /*0d20*/  LOP3.LUT R16, R7, 0x7ffffffc, RZ, 0xc0, !PT ;  /* 0x7ffffffc07107812 */ /* 0x000fe200078ec0ff */
[----:B------:R-:W-:Y:S01]  /*0d30*/  IMAD R9, R6, 0x10, R9 ;  /* 0x0000001006097824 */ /* 0x000fe200078e0209 */
[----:B------:R-:W-:Y:S01]  /*0d40*/  SHF.R.S32.HI R192, RZ, 0x3, R3 ;  /* 0x00000003ffc07819 */ /* 0x000fe20000011403 */
[----:B------:R-:W-:Y:S01]  /*0d50*/  IMAD.WIDE R18, R5, 0x2, R18 ;  /* 0x0000000205127825 */ /* 0x000fe200078e0212 */
[----:B------:R-:W-:-:S03]  /*0d60*/  LOP3.LUT R5, R3, 0x1ffffff8, RZ, 0xc0, !PT ;  /* 0x1ffffff803057812 */ /* 0x000fc600078ec0ff */
[----:B------:R-:W-:Y:S02]  /*0d70*/  IMAD.IADD R0, R197, 0x1, -R0 ;  /* 0x00000001c5007824 */ /* 0x000fe400078e0a00 */
[----:B------:R-:W-:Y:S02]  /*0d80*/  IMAD.IADD R5, R200, 0x1, -R5 ;  /* 0x00000001c8057824 */ /* 0x000fe400078e0a05 */
[----:B------:R-:W-:Y:S02]  /*0d90*/  IMAD R196, R0, 0x40, R9 ;  /* 0x0000004000c47824 */ /* 0x000fe400078e0209 */
[----:B------:R-:W-:Y:S02]  /*0da0*/  IMAD.SHL.U32 R22, R5, 0x8, RZ ;  /* 0x0000000805167824 */ /* 0x000fe400078e00ff */
[----:B------:R-:W-:-:S07]  /*0db0*/  IMAD.IADD R16, R195, 0x1, -R16 ;  /* 0x00000001c3107824 */ /* 0x000fce00078e0a10 */
.L_x_861:
[----:B------:R-:W-:Y:S01]  /*0dc0*/  ULDC UR5, c[0x0][0xdd0] ;  /* 0x0003740000057ab9 */ /* 0x000fe20000000800 */
[----:B-1----:R-:W1:Y:S01]  /*0dd0*/  LDC R0, c[0x0][0xde8] ;  /* 0x00037a00ff007b82 */ /* 0x002e620000000800 */
[----:B------:R-:W-:Y:S01]  /*0de0*/  UISETP.NE.AND UP0, UPT, UR5, 0x1, UPT ;  /* 0x000000010500788c */ /* 0x000fe2000bf05270 */
[----:B------:R-:W-:-:S10]  /*0df0*/  UMOV UR8, UR4 ;  /* 0x0000000400087c82 */ /* 0x000fd40008000000 */
[----:B------:R-:W-:Y:S01]  /*0e00*/  @UP0 ULDC UR6, c[0x0][0xdd4] ;  /* 0x0003750000060ab9 */ /* 0x000fe20000000800 */
[----:B------:R-:W-:Y:S01]  /*0e10*/  @UP0 ULDC UR9, c[0x0][0xdd8] ;  /* 0x0003760000090ab9 */ /* 0x000fe20000000800 */
[----:B------:R-:W-:-:S04]  /*0e20*/  UIMAD.WIDE.U32 UR6, UR4, UR6, URZ ;  /* 0x00000006040672a5 */ /* 0x000fc8000f8e003f */
[----:B------:R-:W-:-:S04]  /*0e30*/  @UP0 USHF.R.U32.HI UR8, URZ, UR9, UR7 ;  /* 0x000000093f080299 */ /* 0x000fc80008011607 */
[----:B------:R-:W-:Y:S02]  /*0e40*/  UIADD3 UR6, -UR8, URZ, URZ ;  /* 0x0000003f08067290 */ /* 0x000fe4000fffe13f */
[----:B-1----:R-:W-:Y:S02]  /*0e50*/  ISETP.LE.AND P0, PT, R0, UR8, PT ;  /* 0x0000000800007c0c */ /* 0x002fe4000bf03270 */
[----:B------:R-:W-:-:S11]  /*0e60*/  UIMAD UR7, UR5, UR6, UR4 ;  /* 0x00000006050772a4 */ /* 0x000fd6000f8e0204 */
[----:B--234-:R-:W-:Y:S05]  /*0e70*/  @!P0 BRA `(.L_x_765) ;  /* 0x0000000000208947 */ /* 0x01cfea0003800000 */
[----:B------:R-:W-:Y:S01]  /*0e80*/  ULDC UR6, c[0x0][0xddc] ;  /* 0x0003770000067ab9 */ /* 0x000fe20000000800 */
[----:B------:R-:W-:Y:S01]  /*0e90*/  UMOV UR52, UR7 ;  /* 0x0000000700347c82 */ /* 0x000fe20008000000 */
[----:B------:R-:W-:-:S11]  /*0ea0*/  UISETP.NE.AND UP0, UPT, UR6, 0x1, UPT ;  /* 0x000000010600788c */ /* 0x000fd6000bf05270 */
[----:B------:R-:W-:Y:S02]  /*0eb0*/  @UP0 ULDC.64 UR10, c[0x0][0xde0] ;  /* 0x00037800000a0ab9 */ /* 0x000fe40000000a00 */
[----:B------:R-:W-:-:S04]  /*0ec0*/  UIMAD.WIDE.U32 UR4, UR7, UR10, URZ ;  /* 0x0000000a070472a5 */ /* 0x000fc8000f8e003f */
[----:B------:R-:W-:-:S04]  /*0ed0*/  @UP0 USHF.R.U32.HI UR52, URZ, UR11, UR5 ;  /* 0x0000000b3f340299 */ /* 0x000fc80008011605 */
[----:B------:R-:W-:Y:S01]  /*0ee0*/  UIMAD UR4, UR52, UR6, URZ ;  /* 0x00000006340472a4 */ /* 0x000fe2000f8e023f */
[----:B------:R-:W-:Y:S11]  /*0ef0*/  BRA `(.L_x_766) ;  /* 0x00000000001c7947 */ /* 0x000ff60003800000 */
.L_x_765:
[----:B------:R-:W-:Y:S01]  /*0f00*/  ULDC UR6, c[0x0][0xdc4] ;  /* 0x0003710000067ab9 */ /* 0x000fe20000000800 */
[----:B------:R-:W-:Y:S01]  /*0f10*/  UMOV UR52, UR7 ;  /* 0x0000000700347c82 */ /* 0x000fe20008000000 */
[----:B------:R-:W-:-:S11]  /*0f20*/  UISETP.NE.AND UP0, UPT, UR6, 0x1, UPT ;  /* 0x000000010600788c */ /* 0x000fd6000bf05270 */
[----:B------:R-:W-:Y:S02]  /*0f30*/  @UP0 ULDC.64 UR10, c[0x0][0xdc8] ;  /* 0x00037200000a0ab9 */ /* 0x000fe40000000a00 */
[----:B------:R-:W-:-:S04]  /*0f40*/  UIMAD.WIDE.U32 UR4, UR7, UR10, URZ ;  /* 0x0000000a070472a5 */ /* 0x000fc8000f8e003f */
[----:B------:R-:W-:-:S04]  /*0f50*/  @UP0 USHF.R.U32.HI UR52, URZ, UR11, UR5 ;  /* 0x0000000b3f340299 */ /* 0x000fc80008011605 */
[----:B------:R-:W-:-:S12]  /*0f60*/  UIMAD UR4, UR52, UR6, URZ ;  /* 0x00000006340472a4 */ /* 0x000fd8000f8e023f */
.L_x_766:
[----:B------:R-:W1:Y:S01]  /*0f70*/  LDC.64 R8, c[0x0][0x9e0] ;  /* 0x00027800ff087b82 */ /* 0x000e620000000a00 */
[----:B------:R-:W-:Y:S01]  /*0f80*/  ULDC UR43, c[0x0][0xdb8] ;  /* 0x00036e00002b7ab9 */ /* 0x000fe20000000800 */
[----:B------:R-:W-:Y:S02]  /*0f90*/  UIADD3 UR4, UR7, -UR4, URZ ;  /* 0x8000000407047290 */ /* 0x000fe4000fffe03f */
[----:B------:R-:W-:Y:S01]  /*0fa0*/  UISETP.NE.AND UP0, UPT, UR43, 0x1, UPT ;  /* 0x000000012b00788c */ /* 0x000fe2000bf05270 */
[----:B------:R-:W-:Y:S01]  /*0fb0*/  ULDC UR5, c[0x0][0xdc4] ;  /* 0x0003710000057ab9 */ /* 0x000fe20000000800 */
[----:B------:R-:W-:Y:S02]  /*0fc0*/  ULDC UR6, c[0x0][0x428] ;  /* 0x00010a0000067ab9 */ /* 0x000fe40000000800 */
[----:B------:R-:W2:Y:S01]  /*0fd0*/  LDC R194, c[0x0][0x288] ;  /* 0x0000a200ffc27b82 */ /* 0x000ea20000000800 */
[----:B------:R-:W-:Y:S01]  /*0fe0*/  UIMAD UR8, UR8, UR5, UR4 ;  /* 0x00000005080872a4 */ /* 0x000fe2000f8e0204 */
[----:B------:R-:W-:Y:S01]  /*0ff0*/  ULDC.64 UR10, c[0x0][0x3f8] ;  /* 0x0000fe00000a7ab9 */ /* 0x000fe20000000a00 */
[----:B------:R-:W-:Y:S01]  /*1000*/  UISETP.NE.AND UP1, UPT, UR6, 0x1, UPT ;  /* 0x000000010600788c */ /* 0x000fe2000bf25270 */
[----:B------:R-:W-:Y:S01]  /*1010*/  ISETP.NE.U32.AND P0, PT, RZ, UR10, PT ;  /* 0x0000000aff007c0c */ /* 0x000fe2000bf05070 */
[----:B------:R-:W-:-:S02]  /*1020*/  ULDC UR42, c[0x0][0xdac] ;  /* 0x00036b00002a7ab9 */ /* 0x000fc40000000800 */
[----:B------:R-:W-:Y:S01]  /*1030*/  @UP0 ULDC UR4, c[0x0][0xdbc] ;  /* 0x00036f0000040ab9 */ /* 0x000fe20000000800 */
[----:B------:R-:W3:Y:S01]  /*1040*/  LDC R17, c[0x0][0x404] ;  /* 0x00010100ff117b82 */ /* 0x000ee20000000800 */
[----:B------:R-:W-:Y:S01]  /*1050*/  UIMAD.WIDE.U32 UR4, UR8, UR4, URZ ;  /* 0x00000004080472a5 */ /* 0x000fe2000f8e003f */
[----:B------:R-:W-:Y:S01]  /*1060*/  ISETP.NE.AND.EX P0, PT, RZ, UR11, PT, P0 ;  /* 0x0000000bff007c0c */ /* 0x000fe2000bf05300 */
[----:B------:R-:W-:Y:S01]  /*1070*/  @UP0 ULDC UR6, c[0x0][0xdc0] ;  /* 0x0003700000060ab9 */ /* 0x000fe20000000800 */
[----:B------:R-:W-:Y:S01]  /*1080*/  UMOV UR44, UR8 ;  /* 0x00000008002c7c82 */ /* 0x000fe20008000000 */
[----:B------:R-:W-:Y:S02]  /*1090*/  @UP0 USHF.R.U32.HI UR44, URZ, UR6, UR5 ;  /* 0x000000063f2c0299 */ /* 0x000fe40008011605 */
[----:B------:R-:W-:Y:S01]  /*10a0*/  ULOP3.LUT UR4, URZ, UR52, URZ, 0x33, !UPT ;  /* 0x000000343f047292 */ /* 0x000fe2000f8e333f */
[----:B------:R-:W4:Y:S01]  /*10b0*/  LDC R6, c[0x0][0x2e0] ;  /* 0x0000b800ff067b82 */ /* 0x000f220000000800 */
[----:B------:R-:W-:Y:S01]  /*10c0*/  UIADD3 UR5, -UR44, URZ, URZ ;  /* 0x0000003f2c057290 */ /* 0x000fe2000fffe13f */
[----:B-1----:R-:W-:Y:S01]  /*10d0*/  ISETP.GE.AND P1, PT, R9, 0x1, PT ;  /* 0x000000010900780c */ /* 0x002fe20003f26270 */
[----:B------:R-:W-:-:S02]  /*10e0*/  UIADD3 UR42, UR4, UR42, URZ ;  /* 0x0000002a042a7290 */ /* 0x000fc4000fffe03f */
[----:B------:R-:W-:Y:S02]  /*10f0*/  UIMAD UR43, UR43, UR5, UR8 ;  /* 0x000000052b2b72a4 */ /* 0x000fe4000f8e0208 */
[----:B------:R-:W-:Y:S01]  /*1100*/  USHF.L.U32 UR42, UR42, 0x7, URZ ;  /* 0x000000072a2a7899 */ /* 0x000fe2000800063f */
[----:B--2---:R-:W-:Y:S01]  /*1110*/  IADD3 R0, -R194, 0x80, RZ ;  /* 0x00000080c2007810 */ /* 0x004fe20007ffe1ff */
[----:B------:R-:W-:Y:S01]  /*1120*/  @UP1 ULDC UR4, c[0x0][0x42c] ;  /* 0x00010b0000041ab9 */ /* 0x000fe20000000800 */
[----:B------:R-:W-:Y:S01]  /*1130*/  @UP1 ULDC UR6, c[0x0][0x430] ;  /* 0x00010c0000061ab9 */ /* 0x000fe20000000800 */
[----:B------:R-:W-:Y:S02]  /*1140*/  UIMAD.WIDE.U32 UR4, UR43, UR4, URZ ;  /* 0x000000042b0472a5 */ /* 0x000fe4000f8e003f */
[----:B------:R-:W-:Y:S02]  /*1150*/  UMOV UR47, UR43 ;  /* 0x0000002b002f7c82 */ /* 0x000fe40008000000 */
[----:B------:R-:W-:Y:S01]  /*1160*/  @UP1 USHF.R.U32.HI UR47, URZ, UR6, UR5 ;  /* 0x000000063f2f1299 */ /* 0x000fe20008011605 */
[----:B---3--:R-:W-:-:S05]  /*1170*/  SEL R17, R17, 0x1, P0 ;  /* 0x0000000111117807 */ /* 0x008fca0000000000 */
[----:B----4-:R-:W-:-:S04]  /*1180*/  IMAD R0, R17, R6, R0 ;  /* 0x0000000611007224 */ /* 0x010fc800078e0200 */
[----:B------:R-:W-:-:S04]  /*1190*/  VIADD R198, R0, UR42 ;  /* 0x0000002a00c67c36 */ /* 0x000fc80008000000 */
[----:B------:R-:W-:Y:S01]  /*11a0*/  IMAD.IADD R0, R198, 0x1, R8 ;  /* 0x00000001c6007824 */ /* 0x000fe200078e0208 */
[----:B------:R-:W-:Y:S06]  /*11b0*/  @!P1 BRA `(.L_x_767) ;  /* 0x0000000000409947 */ /* 0x000fec0003800000 */
[C---:B------:R-:W-:Y:S01]  /*11c0*/  ISETP.GT.AND P0, PT, R198.reuse, RZ, PT ;  /* 0x000000ffc600720c */ /* 0x040fe20003f04270 */
[----:B------:R-:W-:-:S12]  /*11d0*/  VIADD R2, R198, 0xffffffff ;  /* 0xffffffffc6027836 */ /* 0x000fd80000000000 */
[----:B------:R-:W-:Y:S05]  /*11e0*/  @P0 BRA `(.L_x_768) ;  /* 0x00000000001c0947 */ /* 0x000fea0003800000 */
[----:B------:R-:W-:Y:S01]  /*11f0*/  ISETP.NE.AND P0, PT, R9, 0x1, PT ;  /* 0x000000010900780c */ /* 0x000fe20003f05270 */
[----:B------:R-:W-:-:S12]  /*1200*/  IMAD.MOV R3, RZ, RZ, -R198 ;  /* 0x000000ffff037224 */ /* 0x000fd800078e0ac6 */
[----:B------:R-:W1:Y:S02]  /*1210*/  @P0 LDC.64 R4, c[0x0][0x9e8] ;  /* 0x00027a00ff040b82 */ /* 0x000e640000000a00 */
[----:B-1----:R-:W-:-:S05]  /*1220*/  @P0 IMAD.HI.U32 R2, R3, R4, RZ ;  /* 0x0000000403020227 */ /* 0x002fca00078e00ff */
[----:B------:R-:W-:-:S04]  /*1230*/  @P0 SHF.R.U32.HI R3, RZ, R5, R2 ;  /* 0x00000005ff030219 */ /* 0x000fc80000011602 */
[----:B------:R-:W-:Y:S01]  /*1240*/  LOP3.LUT R2, RZ, R3, RZ, 0x33, !PT ;  /* 0x00000003ff027212 */ /* 0x000fe200078e33ff */
[----:B------:R-:W-:Y:S06]  /*1250*/  BRA `(.L_x_769) ;  /* 0x0000000000107947 */ /* 0x000fec0003800000 */
.L_x_768:
[----:B------:R-:W-:-:S13]  /*1260*/  ISETP.NE.AND P0, PT, R9, 0x1, PT ;  /* 0x000000010900780c */ /* 0x000fda0003f05270 */
[----:B------:R-:W1:Y:S02]  /*1270*/  @P0 LDC.64 R4, c[0x0][0x9e8] ;  /* 0x00027a00ff040b82 */ /* 0x000e640000000a00 */
[----:B-1----:R-:W-:-:S05]  /*1280*/  @P0 IMAD.HI.U32 R4, R2, R4, RZ ;  /* 0x0000000402040227 */ /* 0x002fca00078e00ff */
[----:B------:R-:W-:-:S07]  /*1290*/  @P0 SHF.R.U32.HI R2, RZ, R5, R4 ;  /* 0x00000005ff020219 */ /* 0x000fce0000011604 */
.L_x_769:
[----:B------:R-:W-:-:S05]  /*12a0*/  IMAD R3, R2, R9, R9 ;  /* 0x0000000902037224 */ /* 0x000fca00078e0209 */
[----:B------:R-:W-:-:S07]  /*12b0*/  VIMNMX R0, R0, R3, PT ;  /* 0x0000000300007248 */ /* 0x000fce0003fe0100 */
.L_x_767:
[----:B------:R-:W-:Y:S01]  /*12c0*/  VIADD R2, R0, 0x3f ;  /* 0x0000003f00027836 */ /* 0x000fe20000000000 */
[----:B------:R-:W-:Y:S01]  /*12d0*/  ULDC UR4, c[0x0][0x9dc] ;  /* 0x0002770000047ab9 */ /* 0x000fe20000000800 */
[CC--:B------:R-:W-:Y:S02]  /*12e0*/  IMAD R0, R17.reuse, R6.reuse, 0x3f ;  /* 0x0000003f11007424 */ /* 0x0c0fe400078e0206 */
[----:B------:R-:W-:Y:S01]  /*12f0*/  IMAD R194, R17, R6, -R194 ;  /* 0x0000000611c27224 */ /* 0x000fe200078e0ac2 */
[----:B------:R-:W-:Y:S02]  /*1300*/  SHF.R.S32.HI R5, RZ, 0x1f, R2 ;  /* 0x0000001fff057819 */ /* 0x000fe40000011402 */
[----:B------:R-:W-:Y:S01]  /*1310*/  SHF.R.S32.HI R3, RZ, 0x1f, R0 ;  /* 0x0000001fff037819 */ /* 0x000fe20000011400 */
[----:B------:R-:W-:Y:S01]  /*1320*/  VIADD R59, R194, UR42 ;  /* 0x0000002ac23b7c36 */ /* 0x000fe20008000000 */
[----:B------:R-:W-:Y:S02]  /*1330*/  LEA.HI R5, R5, R2, RZ, 0x6 ;  /* 0x0000000205057211 */ /* 0x000fe400078f30ff */
[----:B------:R-:W-:Y:S01]  /*1340*/  LEA.HI R3, R3, R0, RZ, 0x6 ;  /* 0x0000000003037211 */ /* 0x000fe200078f30ff */
[----:B------:R-:W-:Y:S01]  /*1350*/  VIADD R4, R59, -UR4 ;  /* 0x800000043b047c36 */ /* 0x000fe20008000000 */
[----:B------:R-:W-:-:S02]  /*1360*/  SHF.R.S32.HI R58, RZ, 0x6, R5 ;  /* 0x00000006ff3a7819 */ /* 0x000fc40000011405 */
[----:B------:R-:W-:Y:S02]  /*1370*/  SHF.R.S32.HI R3, RZ, 0x6, R3 ;  /* 0x00000006ff037819 */ /* 0x000fe40000011403 */
[----:B------:R-:W-:Y:S02]  /*1380*/  R2UR UR4, R4 ;  /* 0x00000000040472ca */ /* 0x000fe400000e0000 */
[----:B------:R-:W-:Y:S01]  /*1390*/  VIMNMX R58, R3, R58, PT ;  /* 0x0000003a033a7248 */ /* 0x000fe20003fe0100 */
[----:B------:R-:W-:-:S12]  /*13a0*/  @!P1 BRA `(.L_x_770) ;  /* 0x0000000000489947 */ /* 0x000fd80003800000 */
[----:B------:R-:W-:-:S13]  /*13b0*/  ISETP.GT.AND P0, PT, R59, -0x1, PT ;  /* 0xffffffff3b00780c */ /* 0x000fda0003f04270 */
[----:B------:R-:W-:Y:S05]  /*13c0*/  @P0 BRA `(.L_x_771) ;  /* 0x00000000001c0947 */ /* 0x000fea0003800000 */
[----:B------:R-:W-:Y:S02]  /*13d0*/  ISETP.NE.AND P0, PT, R9, 0x1, PT ;  /* 0x000000010900780c */ /* 0x000fe40003f05270 */
[----:B------:R-:W-:-:S11]  /*13e0*/  LOP3.LUT R3, RZ, R59, RZ, 0x33, !PT ;  /* 0x0000003bff037212 */ /* 0x000fd600078e33ff */
[----:B------:R-:W1:Y:S02]  /*13f0*/  @P0 LDC.64 R4, c[0x0][0x9e8] ;  /* 0x00027a00ff040b82 */ /* 0x000e640000000a00 */
[----:B-1----:R-:W-:-:S05]  /*1400*/  @P0 IMAD.HI.U32 R0, R3, R4, RZ ;  /* 0x0000000403000227 */ /* 0x002fca00078e00ff */
[----:B------:R-:W-:-:S04]  /*1410*/  @P0 SHF.R.U32.HI R3, RZ, R5, R0 ;  /* 0x00000005ff030219 */ /* 0x000fc80000011600 */
[----:B------:R-:W-:Y:S01]  /*1420*/  LOP3.LUT R0, RZ, R3, RZ, 0x33, !PT ;  /* 0x00000003ff007212 */ /* 0x000fe200078e33ff */
[----:B------:R-:W-:Y:S06]  /*1430*/  BRA `(.L_x_772) ;  /* 0x0000000000147947 */ /* 0x000fec0003800000 */
.L_x_771:
[----:B------:R-:W-:Y:S01]  /*1440*/  ISETP.NE.AND P0, PT, R9, 0x1, PT ;  /* 0x000000010900780c */ /* 0x000fe20003f05270 */
[----:B------:R-:W-:-:S12]  /*1450*/  IMAD.MOV.U32 R0, RZ, RZ, R59 ;  /* 0x000000ffff007224 */ /* 0x000fd800078e003b */
[----:B------:R-:W1:Y:S02]  /*1460*/  @P0 LDC.64 R2, c[0x0][0x9e8] ;  /* 0x00027a00ff020b82 */ /* 0x000e640000000a00 */
[----:B-1----:R-:W-:-:S05]  /*1470*/  @P0 IMAD.HI.U32 R2, R59, R2, RZ ;  /* 0x000000023b020227 */ /* 0x002fca00078e00ff */
[----:B------:R-:W-:-:S07]  /*1480*/  @P0 SHF.R.U32.HI R0, RZ, R3, R2 ;  /* 0x00000003ff000219 */ /* 0x000fce0000011602 */
.L_x_772:
[----:B------:R-:W-:-:S05]  /*1490*/  IMAD R0, R0, R9, RZ ;  /* 0x0000000900007224 */ /* 0x000fca00078e02ff */
[----:B------:R-:W-:-:S13]  /*14a0*/  R2UR UR5, R0 ;  /* 0x00000000000572ca */ /* 0x000fda00000e0000 */
[----:B------:R-:W-:-:S04]  /*14b0*/  UISETP.LT.AND UP0, UPT, UR4, UR5, UPT ;  /* 0x000000050400728c */ /* 0x000fc8000bf01270 */
[----:B------:R-:W-:-:S12]  /*14c0*/  USEL UR4, UR4, UR5, !UP0 ;  /* 0x0000000504047287 */ /* 0x000fd8000c000000 */
.L_x_770:
[----:B------:R-:W-:Y:S01]  /*14d0*/  USHF.R.S32.HI UR5, URZ, 0x1f, UR4 ;  /* 0x0000001f3f057899 */ /* 0x000fe20008011404 */
[----:B------:R-:W-:Y:S01]  /*14e0*/  PLOP3.LUT P0, PT, PT, PT, PT, 0x80, 0x0 ;  /* 0x000000000000781c */ /* 0x000fe20003f0f070 */
[----:B------:R-:W-:Y:S01]  /*14f0*/  IMAD.MOV.U32 R0, RZ, RZ, RZ ;  /* 0x000000ffff007224 */ /* 0x000fe200078e00ff */
[----:B------:R-:W-:Y:S01]  /*1500*/  CS2R R2, SRZ ;  /* 0x0000000000027805 */ /* 0x000fe2000001ff00 */
[----:B------:R-:W-:Y:S01]  /*1510*/  ULEA.HI UR5, UR5, UR4, URZ, 0x6 ;  /* 0x0000000405057291 */ /* 0x000fe2000f8f303f */
[----:B------:R-:W-:Y:S02]  /*1520*/  CS2R R6, SRZ ;  /* 0x0000000000067805 */ /* 0x000fe4000001ff00 */
[----:B------:R-:W-:Y:S02]  /*1530*/  CS2R R26, SRZ ;  /* 0x00000000001a7805 */ /* 0x000fe4000001ff00 */
[----:B------:R-:W-:Y:S01]  /*1540*/  CS2R R100, SRZ ;  /* 0x0000000000647805 */ /* 0x000fe2000001ff00 */
[----:B------:R-:W-:Y:S01]  /*1550*/  USHF.R.S32.HI UR5, URZ, 0x6, UR5 ;  /* 0x000000063f057899 */ /* 0x000fe20008011405 */
[----:B------:R-:W-:Y:S01]  /*1560*/  CS2R R144, SRZ ;  /* 0x0000000000907805 */ /* 0x000fe2000001ff00 */
[----:B------:R-:W-:Y:S01]  /*1570*/  IMAD.MOV.U32 R150, RZ, RZ, RZ ;  /* 0x000000ffff967224 */ /* 0x000fe200078e00ff */
[----:B------:R-:W-:Y:S01]  /*1580*/  CS2R R142, SRZ ;  /* 0x00000000008e7805 */ /* 0x000fe2000001ff00 */
[----:B------:R-:W-:Y:S01]  /*1590*/  UISETP.LT.AND UP0, UPT, URZ, UR5, UPT ;  /* 0x000000053f00728c */ /* 0x000fe2000bf01270 */
[----:B------:R-:W-:-:S02]  /*15a0*/  CS2R R30, SRZ ;  /* 0x00000000001e7805 */ /* 0x000fc4000001ff00 */
[----:B------:R-:W-:Y:S02]  /*15b0*/  CS2R R92, SRZ ;  /* 0x00000000005c7805 */ /* 0x000fe4000001ff00 */
[----:B------:R-:W-:Y:S01]  /*15c0*/  CS2R R136, SRZ ;  /* 0x0000000000887805 */ /* 0x000fe2000001ff00 */
[----:B------:R-:W-:Y:S01]  /*15d0*/  USEL UR41, URZ, UR5, !UP0 ;  /* 0x000000053f297287 */ /* 0x000fe2000c000000 */
[----:B------:R-:W-:Y:S02]  /*15e0*/  CS2R R134, SRZ ;  /* 0x0000000000867805 */ /* 0x000fe4000001ff00 */
[----:B------:R-:W-:Y:S02]  /*15f0*/  CS2R R34, SRZ ;  /* 0x0000000000227805 */ /* 0x000fe4000001ff00 */
[----:B------:R-:W-:Y:S02]  /*1600*/  CS2R R84, SRZ ;  /* 0x0000000000547805 */ /* 0x000fe4000001ff00 */
[----:B------:R-:W-:-:S02]  /*1610*/  CS2R R128, SRZ ;  /* 0x0000000000807805 */ /* 0x000fc4000001ff00 */
[----:B------:R-:W-:Y:S02]  /*1620*/  CS2R R126, SRZ ;  /* 0x00000000007e7805 */ /* 0x000fe4000001ff00 */
[----:B------:R-:W-:Y:S02]  /*1630*/  ISETP.GT.AND P1, PT, R58, UR41, PT ;  /* 0x000000293a007c0c */ /* 0x000fe4000bf24270 */
        /* <DEDUP_REMOVED lines=50> */
[----:B------:R-:W-:Y:S06]  /*1960*/  @!P1 BRA `(.L_x_773) ;  /* 0x000000a8001c9947 */ /* 0x000fec0003800000 */
[----:B------:R-:W1:Y:S01]  /*1970*/  SHFL.IDX PT, R0, R197, RZ, 0x1f ;  /* 0x00001fffc5007589 */ /* 0x000e6200000e0000 */
[----:B------:R-:W-:-:S04]  /*1980*/  UIADD3 UR5, UR38, 0x18000, URZ ;  /* 0x0001800026057890 */ /* 0x000fc8000fffe03f */
[----:B------:R-:W-:-:S06]  /*1990*/  ULOP3.LUT UP0, URZ, UR5, 0x1bf, URZ, 0xc0, !UPT ;  /* 0x000001bf053f7892 */ /* 0x000fcc000f80c03f */
[----:B------:R-:W-:Y:S02]  /*19a0*/  PLOP3.LUT P0, PT, PT, PT, UP0, 0x80, 0x0 ;  /* 0x000000000000781c */ /* 0x000fe40003f0f008 */
[----:B-1----:R-:W-:-:S13]  /*19b0*/  R2UR UR39, R0 ;  /* 0x00000000002772ca */ /* 0x002fda00000e0000 */
[----:B------:R-:W-:-:S04]  /*19c0*/  ULEA.HI UR4, UR39, UR39, URZ, 0x1 ;  /* 0x0000002727047291 */ /* 0x000fc8000f8f083f */
        /* <DEDUP_REMOVED lines=22> */
.L_x_774:
        /* <DEDUP_REMOVED lines=44> */
[----:B------:R-:W-:Y:S01]  /*1df0*/  ULEA.HI UR4, UR59, UR59, URZ, 0x1 ;  /* 0x0000003b3b047291 */ /* 0x000fe2000f8f083f */
[----:B------:R-:W-:-:S03]  /*1e00*/  IMAD.U32 R8, RZ, RZ, UR60 ;  /* 0x0000003cff087e24 */ /* 0x000fc6000f8e00ff */
[----:B------:R-:W-:Y:S02]  /*1e10*/  ULOP3.LUT UR4, UR4, 0xfffffffe, URZ, 0xc0, !UPT ;  /* 0xfffffffe04047892 */ /* 0x000fe4000f8ec03f */
[----:B------:R-:W-:Y:S02]  /*1e20*/  ISETP.NE.AND P0, PT, R8, 0x3, PT ;  /* 0x000000030800780c */ /* 0x000fe40003f05270 */
[----:B------:R-:W-:-:S06]  /*1e30*/  UIADD3 UR4, UR59, -UR4, URZ ;  /* 0x800000043b047290 */ /* 0x000fcc000fffe03f */
[----:B------:R-:W-:Y:S01]  /*1e40*/  IMAD.U32 R6, RZ, RZ, UR4 ;  /* 0x00000004ff067e24 */ /* 0x000fe2000f8e00ff */
[----:B------:R-:W-:-:S04]  /*1e50*/  ULDC UR4, c[0x0][0x9d8] ;  /* 0x0002760000047ab9 */ /* 0x000fc80000000800 */
[----:B------:R-:W-:-:S04]  /*1e60*/  SHF.L.U32 R6, R6, 0x1f, RZ ;  /* 0x0000001f06067819 */ /* 0x000fc800000006ff */
[----:B------:R-:W1:Y:S01]  /*1e70*/  SYNCS.PHASECHK.TRANS64.TRYWAIT P1, [UR38+0x28400], R6 ;  /* 0x02840006ff0075a7 */ /* 0x000e620008020166 */
[----:B--2---:R-:W-:-:S04]  /*1e80*/  FMUL.FTZ R0, R7, R0 ;  /* 0x0000000007007220 */ /* 0x004fc80000410000 */
[----:B------:R-:W-:Y:S01]  /*1e90*/  FMUL.FTZ R0, R0, UR4 ;  /* 0x0000000400007c20 */ /* 0x000fe20008410000 */
[----:B-1----:R-:W-:Y:S06]  /*1ea0*/  @!P1 BRA `(.L_x_775) ;  /* 0x0000010400109947 */ /* 0x002fec0003800000 */
.L_x_939:
[----:B------:R-:W-:Y:S05]  /*1eb0*/  @!P0 BRA `(.L_x_776) ;  /* 0x0000000000048947 */ /* 0x000fea0003800000 */
[----:B------:R-:W-:Y:S01]  /*1ec0*/  BPT.TRAP 0x1 ;  /* 0x000000040000795c */ /* 0x000fe20000300000 */
.L_x_776:
[----:B------:R-:W-:Y:S02]  /*1ed0*/  IMAD.U32 R5, RZ, RZ, UR37 ;  /* 0x00000025ff057e24 */ /* 0x000fe4000f8e00ff */
[----:B------:R-:W-:-:S03]  /*1ee0*/  IMAD.U32 R2, RZ, RZ, UR36 ;  /* 0x00000024ff027e24 */ /* 0x000fc6000f8e00ff */
[----:B------:R-:W-:Y:S02]  /*1ef0*/  LEA R5, R5, UR38, 0x3 ;  /* 0x0000002605057c11 */ /* 0x000fe4000f8e18ff */
[----:B------:R-:W-:-:S04]  /*1f00*/  SHF.L.U32 R2, R2, 0x1f, RZ ;  /* 0x0000001f02027819 */ /* 0x000fc800000006ff */
[----:B------:R2:W3:Y:S01]  /*1f10*/  SYNCS.PHASECHK.TRANS64.TRYWAIT P2, [R5+URZ+0x28430], R2 ;  /* 0x02843002050075a7 */ /* 0x0004e2000804017f */
[----:B------:R-:W-:Y:S05]  /*1f20*/  @!P0 BRA `(.L_x_777) ;  /* 0x0000000000048947 */ /* 0x000fea0003800000 */
[----:B------:R-:W-:Y:S01]  /*1f30*/  BPT.TRAP 0x1 ;  /* 0x000000040000795c */ /* 0x000fe20000300000 */
.L_x_777:
[----:B-1----:R-:W1:Y:S02]  /*1f40*/  S2R R3, SR_TID.X ;  /* 0x0000000000037919 */ /* 0x002e640000002100 */
[----:B-1----:R-:W-:Y:S01]  /*1f50*/  LOP3.LUT P1, RZ, R3, 0x7f, RZ, 0xc0, !PT ;  /* 0x0000007f03ff7812 */ /* 0x002fe2000782c0ff */
[----:B---3--:R-:W-:-:S12]  /*1f60*/  @P2 BRA `(.L_x_778) ;  /* 0x0000000000082947 */ /* 0x008fd80003800000 */
[----:B------:R-:W1:Y:S02]  /*1f70*/  SYNCS.PHASECHK.TRANS64.TRYWAIT P2, [R5+URZ+0x28430], R2 ;  /* 0x02843002050075a7 */ /* 0x000e64000804017f */
[----:B-1----:R-:W-:Y:S05]  /*1f80*/  @!P2 BRA `(.L_x_779) ;  /* 0x0000010000f0a947 */ /* 0x002fea0003800000 */
.L_x_778:
[----:B------:R-:W-:Y:S05]  /*1f90*/  WARPSYNC.ALL ;  /* 0x0000000000007948 */ /* 0x000fea0003800000 */
[----:B------:R-:W-:Y:S01]  /*1fa0*/  UIADD3 UR4, UR38, 0x20000, URZ ;  /* 0x0002000026047890 */ /* 0x000fe2000fffe03f */
[----:B------:R-:W-:Y:S01]  /*1fb0*/  WARPGROUP.ARRIVE ;  /* 0x00000000000079c5 */ /* 0x000fe20000000000 */
[----:B------:R-:W-:Y:S01]  /*1fc0*/  ULOP3.LUT UR48, UR40, 0x10000, URZ, 0xfc, !UPT ;  /* 0x0001000028307892 */ /* 0x000fe2000f8efc3f */
[----:B------:R-:W-:Y:S01]  /*1fd0*/  IMAD.MOV.U32 R3, RZ, RZ, -0x40 ;  /* 0xffffffc0ff037424 */ /* 0x000fe200078e00ff */
[----:B------:R-:W-:Y:S01]  /*1fe0*/  USHF.R.U32.HI UR4, URZ, 0x4, UR4 ;  /* 0x000000043f047899 */ /* 0x000fe20008011604 */
[----:B-12---:R-:W-:Y:S01]  /*1ff0*/  @!P1 VIADD R2, R5, 0x28440 ;  /* 0x0002844005029836 */ /* 0x006fe20000000000 */
[----:B------:R-:W-:Y:S01]  /*2000*/  UMOV UR49, 0x40000040 ;  /* 0x4000004000317882 */ /* 0x000fe20000000000 */
[----:B------:R-:W-:Y:S01]  /*2010*/  UMOV UR51, 0x40000040 ;  /* 0x4000004000337882 */ /* 0x000fe20000000000 */
[----:B------:R-:W-:Y:S01]  /*2020*/  ULOP3.LUT UR4, UR4, 0x3fff, URZ, 0xc0, !UPT ;  /* 0x00003fff04047892 */ /* 0x000fe2000f8ec03f */
[C---:B------:R-:W-:Y:S01]  /*2030*/  IMAD R6, R58.reuse, R3, 0x40 ;  /* 0x000000403a067424 */ /* 0x040fe200078e0203 */
[----:B------:R-:W-:Y:S01]  /*2040*/  UIADD3 UR8, UR48, 0x2, URZ ;  /* 0x0000000230087890 */ /* 0x000fe2000fffe03f */
[----:B------:R-:W-:Y:S01]  /*2050*/  @!P1 PRMT R2, RZ, 0x654, R2 ;  /* 0x00000654ff029816 */ /* 0x000fe20000000002 */
[----:B------:R-:W-:Y:S01]  /*2060*/  ULOP3.LUT UR4, UR4, 0x10000, URZ, 0xfc, !UPT ;  /* 0x0001000004047892 */ /* 0x000fe2000f8efc3f */
[----:B------:R-:W-:Y:S01]  /*2070*/  LEA R7, R58, 0xffffffc0, 0x6 ;  /* 0xffffffc03a077811 */ /* 0x000fe200078e30ff */
[----:B------:R-:W-:Y:S01]  /*2080*/  UMOV UR9, 0x40000040 ;  /* 0x4000004000097882 */ /* 0x000fe20000000000 */
[----:B------:R-:W-:Y:S01]  /*2090*/  UMOV UR11, 0x40000040 ;  /* 0x40000040000b7882 */ /* 0x000fe20000000000 */
[----:B------:R-:W-:-:S02]  /*20a0*/  ULEA UR50, UR37, UR4, 0xa ;  /* 0x0000000425327291 */ /* 0x000fc4000f8e503f */
[----:B------:R-:W-:Y:S02]  /*20b0*/  UIADD3 UR12, UR48, 0x4, URZ ;  /* 0x00000004300c7890 */ /* 0x000fe4000fffe03f */
[----:B------:R-:W-:Y:S02]  /*20c0*/  UIADD3 UR10, UR50, 0x2, URZ ;  /* 0x00000002320a7890 */ /* 0x000fe4000fffe03f */
[----:B------:R-:W-:Y:S01]  /*20d0*/  UIADD3 UR14, UR50, 0x4, URZ ;  /* 0x00000004320e7890 */ /* 0x000fe2000fffe03f */
[----:B------:R-:W-:Y:S02]  /*20e0*/  UMOV UR13, 0x40000040 ;  /* 0x40000040000d7882 */ /* 0x000fe40000000000 */
[----:B------:R-:W-:Y:S01]  /*20f0*/  QGMMA.64x64x32.F32.E4M3.E4M3 R24, gdesc[UR48], RZ, !UPT, gsb0 ;  /* 0x00e00000301879f3 */ /* 0x000fe2000c0008ff */
[----:B------:R-:W-:Y:S01]  /*2100*/  UMOV UR15, 0x40000040 ;  /* 0x40000040000f7882 */ /* 0x000fe20000000000 */
[----:B------:R-:W-:Y:S02]  /*2110*/  UIADD3 UR16, UR48, 0x6, URZ ;  /* 0x0000000630107890 */ /* 0x000fe4000fffe03f */
[----:B------:R-:W-:Y:S01]  /*2120*/  UIADD3 UR18, UR50, 0x6, URZ ;  /* 0x0000000632127890 */ /* 0x000fe2000fffe03f */
[----:B------:R-:W-:Y:S01]  /*2130*/  UMOV UR17, 0x40000040 ;  /* 0x4000004000117882 */ /* 0x000fe20000000000 */
[----:B------:R-:W-:Y:S01]  /*2140*/  UMOV UR19, 0x40000040 ;  /* 0x4000004000137882 */ /* 0x000fe20000000000 */
[----:B------:R-:W-:-:S02]  /*2150*/  UIADD3 UR20, UR48, 0x400, URZ ;  /* 0x0000040030147890 */ /* 0x000fc4000fffe03f */
[----:B------:R-:W-:Y:S01]  /*2160*/  UIADD3 UR22, UR50, 0x200, URZ ;  /* 0x0000020032167890 */ /* 0x000fe2000fffe03f */
[----:B------:R-:W-:Y:S01]  /*2170*/  UMOV UR21, 0x40000040 ;  /* 0x4000004000157882 */ /* 0x000fe20000000000 */
[----:B------:R-:W-:Y:S01]  /*2180*/  UMOV UR23, 0x40000040 ;  /* 0x4000004000177882 */ /* 0x000fe20000000000 */
[----:B------:R-:W-:Y:S02]  /*2190*/  UIADD3 UR24, UR48, 0x402, URZ ;  /* 0x0000040230187890 */ /* 0x000fe4000fffe03f */
[----:B------:R-:W-:Y:S01]  /*21a0*/  UIADD3 UR26, UR50, 0x202, URZ ;  /* 0x00000202321a7890 */ /* 0x000fe2000fffe03f */
[----:B------:R-:W-:Y:S01]  /*21b0*/  UMOV UR25, 0x40000040 ;  /* 0x4000004000197882 */ /* 0x000fe20000000000 */
        /* <DEDUP_REMOVED lines=9> */
[----:B------:R-:W-:Y:S01]  /*2250*/  ULDC.64 UR6, c[0x0][0x9e0] ;  /* 0x0002780000067ab9 */ /* 0x000fe20000000a00 */
[----:B------:R-:W-:Y:S01]  /*2260*/  ULDC UR5, c[0x0][0x2e0] ;  /* 0x0000b80000057ab9 */ /* 0x000fe20000000800 */
[----:B------:R-:W-:Y:S01]  /*2270*/  UISETP.GE.AND UP0, UPT, UR7, 0x1, UPT ;  /* 0x000000010700788c */ /* 0x000fe2000bf06270 */
[----:B------:R-:W-:Y:S01]  /*2280*/  IMAD R3, R17, UR5, R6 ;  /* 0x0000000511037c24 */ /* 0x000fe2000f8e0206 */
[----:B------:R-:W-:Y:S02]  /*2290*/  ULDC UR45, c[0x0][0x9dc] ;  /* 0x00027700002d7ab9 */ /* 0x000fe40000000800 */
[----:B------:R-:W-:Y:S01]  /*22a0*/  ULOP3.LUT UR45, URZ, UR45, URZ, 0x33, !UPT ;  /* 0x0000002d3f2d7292 */ /* 0x000fe2000f8e333f */
[----:B------:R-:W-:Y:S01]  /*22b0*/  IMAD R8, R16, -0x2, R3 ;  /* 0xfffffffe10087824 */ /* 0x000fe200078e0203 */
[----:B------:R-:W-:Y:S01]  /*22c0*/  PLOP3.LUT P2, PT, PT, PT, UP0, 0x40, 0x0 ;  /* 0x000000000000781c */ /* 0x000fe20003f4e808 */
[----:B------:R-:W-:-:S02]  /*22d0*/  WARPGROUP.DEPBAR.LE gsb0, 0x0 ;  /* 0x00008000000079c5 */ /* 0x000fc40000010000 */
[----:B------:R-:W-:-:S06]  /*22e0*/  WARPGROUP.ARRIVE ;  /* 0x00000000000079c5 */ /* 0x000fcc0000000000 */
[----:B------:R-:W-:Y:S03]  /*22f0*/  QGMMA.64x64x32.F32.E4M3.E4M3 R24, gdesc[UR8], R24, gsb0 ;  /* 0x00e00000081879f3 */ /* 0x000fe60008000818 */
[----:B------:R-:W-:Y:S02]  /*2300*/  WARPGROUP.DEPBAR.LE gsb0, 0x0 ;  /* 0x00008000000079c5 */ /* 0x000fe40000010000 */
        /* <DEDUP_REMOVED lines=18> */
[C---:B------:R-:W-:Y:S01]  /*2430*/  FMUL.FTZ R34, R0.reuse, R34 ;  /* 0x0000002200227220 */ /* 0x040fe20000410000 */
[C---:B------:R-:W-:Y:S01]  /*2440*/  FMUL.FTZ R24, R0.reuse, R24 ;  /* 0x0000001800187220 */ /* 0x040fe20000410000 */
[C---:B------:R-:W-:Y:S01]  /*2450*/  FMUL.FTZ R25, R0.reuse, R25 ;  /* 0x0000001900197220 */ /* 0x040fe20000410000 */
[C---:B------:R-:W-:Y:S01]  /*2460*/  FMUL.FTZ R26, R0.reuse, R26 ;  /* 0x0000001a001a7220 */ /* 0x040fe20000410000 */
[----:B------:R1:W2:Y:S01]  /*2470*/  MUFU.TANH R12, R34 ;  /* 0x00000022000c7308 */ /* 0x0002a20000002400 */
[C---:B------:R-:W-:Y:S01]  /*2480*/  FMUL.FTZ R28, R0.reuse, R28 ;  /* 0x0000001c001c7220 */ /* 0x040fe20000410000 */
[C---:B------:R-:W-:Y:S01]  /*2490*/  FMUL.FTZ R29, R0.reuse, R29 ;  /* 0x0000001d001d7220 */ /* 0x040fe20000410000 */
[C---:B------:R-:W-:Y:S01]  /*24a0*/  FMUL.FTZ R32, R0.reuse, R32 ;  /* 0x0000002000207220 */ /* 0x040fe20000410000 */
[C---:B------:R-:W-:Y:S01]  /*24b0*/  FMUL.FTZ R33, R0.reuse, R33 ;  /* 0x0000002100217220 */ /* 0x040fe20000410000 */
[C---:B------:R-:W-:Y:S01]  /*24c0*/  FMUL.FTZ R36, R0.reuse, R36 ;  /* 0x0000002400247220 */ /* 0x040fe20000410000 */
[C---:B------:R-:W-:Y:S01]  /*24d0*/  FMUL.FTZ R37, R0.reuse, R37 ;  /* 0x0000002500257220 */ /* 0x040fe20000410000 */
[C---:B------:R-:W-:Y:S01]  /*24e0*/  FMUL.FTZ R40, R0.reuse, R40 ;  /* 0x0000002800287220 */ /* 0x040fe20000410000 */
[C---:B------:R-:W-:Y:S01]  /*24f0*/  FMUL.FTZ R41, R0.reuse, R41 ;  /* 0x0000002900297220 */ /* 0x040fe20000410000 */
[----:B-1----:R-:W1:Y:S01]  /*2500*/  LDC R34, c[0x0][0x288] ;  /* 0x0000a200ff227b82 */ /* 0x002e620000000800 */
        /* <DEDUP_REMOVED lines=18> */
[----:B------:R-:W3:Y:S01]  /*2630*/  MUFU.TANH R24, R24 ;  /* 0x0000001800187308 */ /* 0x000ee20000002400 */
[C---:B------:R-:W-:Y:S01]  /*2640*/  FMUL.FTZ R27, R0.reuse, R27 ;  /* 0x0000001b001b7220 */ /* 0x040fe20000410000 */
[----:B------:R-:W-:Y:S01]  /*2650*/  FMUL.FTZ R30, R0, R30 ;  /* 0x0000001e001e7220 */ /* 0x000fe20000410000 */
[----:B------:R4:W-:Y:S01]  /*2660*/  @!P1 SYNCS.ARRIVE.TRANS64.RED.A1T0 RZ, [R2+URZ], RZ ;  /* 0x000000ff02ff99a7 */ /* 0x0009e2000810043f */
[----:B-1----:R-:W-:-:S04]  /*2670*/  IADD3 R5, R3, 0x1, -R34 ;  /* 0x0000000103057810 */ /* 0x002fc80007ffe822 */
[----:B------:R-:W1:Y:S01]  /*2680*/  MUFU.TANH R25, R25 ;  /* 0x0000001900197308 */ /* 0x000e620000002400 */
[----:B------:R-:W-:Y:S02]  /*2690*/  IMAD R5, R16, -0x2, R5 ;  /* 0xfffffffe10057824 */ /* 0x000fe400078e0205 */
[----:B----4-:R-:W-:-:S05]  /*26a0*/  VIADD R2, R196, UR42 ;  /* 0x0000002ac4027c36 */ /* 0x010fca0008000000 */
[----:B------:R-:W4:Y:S08]  /*26b0*/  MUFU.TANH R26, R26 ;  /* 0x0000001a001a7308 */ /* 0x000f300000002400 */
[----:B------:R-:W1:Y:S08]  /*26c0*/  MUFU.TANH R28, R28 ;  /* 0x0000001c001c7308 */ /* 0x000e700000002400 */
        /* <DEDUP_REMOVED lines=25> */
[----:B------:R5:W1:Y:S08]  /*2860*/  MUFU.TANH R9, R27 ;  /* 0x0000001b00097308 */ /* 0x000a700000002400 */
[----:B------:R2:W1:Y:S01]  /*2870*/  MUFU.TANH R10, R30 ;  /* 0x0000001e000a7308 */ /* 0x0004620000002400 */
[----:B-----5:R-:W-:-:S05]  /*2880*/  VIADD R27, R5, UR6 ;  /* 0x00000006051b7c36 */ /* 0x020fca0008000000 */
[----:B------:R-:W-:Y:S01]  /*2890*/  VIADDMNMX R3, R2, R27, R8, PT ;  /* 0x0000001b02037246 */ /* 0x000fe20003800108 */
[----:B--2---:R-:W-:-:S04]  /*28a0*/  VIADD R30, R5, UR45 ;  /* 0x0000002d051e7c36 */ /* 0x004fc80008000000 */
[----:B------:R-:W-:Y:S01]  /*28b0*/  IMAD.IADD R4, R30, 0x1, R2 ;  /* 0x000000011e047824 */ /* 0x000fe200078e0202 */
[----:B---34-:R-:W-:Y:S06]  /*28c0*/  @P2 BRA `(.L_x_780) ;  /* 0x00000000005c2947 */ /* 0x018fec0003800000 */
[----:B------:R-:W-:Y:S01]  /*28d0*/  IMAD R5, R17, UR5, R2 ;  /* 0x0000000511057c24 */ /* 0x000fe2000f8e0202 */
[----:B------:R-:W-:Y:S03]  /*28e0*/  BSSY B0, `(.L_x_781) ;  /* 0x0000011000007945 */ /* 0x000fe60003800000 */
[----:B------:R-:W-:-:S05]  /*28f0*/  IMAD.IADD R5, R5, 0x1, -R34 ;  /* 0x0000000105057824 */ /* 0x000fca00078e0a22 */
[----:B------:R-:W-:-:S13]  /*2900*/  ISETP.GT.AND P2, PT, R5, -0x1, PT ;  /* 0xffffffff0500780c */ /* 0x000fda0003f44270 */
[----:B------:R-:W-:Y:S05]  /*2910*/  @P2 BRA `(.L_x_782) ;  /* 0x0000000000202947 */ /* 0x000fea0003800000 */
[----:B------:R-:W-:Y:S01]  /*2920*/  UISETP.NE.AND UP1, UPT, UR7, 0x1, UPT ;  /* 0x000000010700788c */ /* 0x000fe2000bf25270 */
[----:B------:R-:W-:-:S05]  /*2930*/  LOP3.LUT R5, RZ, R5, RZ, 0x33, !PT ;  /* 0x00000005ff057212 */ /* 0x000fca00078e33ff */
[----:B------:R-:W-:-:S05]  /*2940*/  PLOP3.LUT P2, PT, PT, PT, UP1, 0x80, 0x0 ;  /* 0x000000000000781c */ /* 0x000fca0003f4f018 */
[----:B------:R-:W-:-:S08]  /*2950*/  @UP1 ULDC.64 UR10, c[0x0][0x9e8] ;  /* 0x00027a00000a1ab9 */ /* 0x000fd00000000a00 */
[----:B------:R-:W-:-:S05]  /*2960*/  @P2 IMAD.HI.U32 R31, R5, UR10, RZ ;  /* 0x0000000a051f2c27 */ /* 0x000fca000f8e00ff */
[----:B------:R-:W-:-:S04]  /*2970*/  @P2 SHF.R.U32.HI R5, RZ, UR11, R31 ;  /* 0x0000000bff052c19 */ /* 0x000fc8000801161f */
[----:B------:R-:W-:Y:S01]  /*2980*/  LOP3.LUT R5, RZ, R5, RZ, 0x33, !PT ;  /* 0x00000005ff057212 */ /* 0x000fe200078e33ff */
[----:B------:R-:W-:Y:S06]  /*2990*/  BRA `(.L_x_783) ;  /* 0x0000000000147947 */ /* 0x000fec0003800000 */
.L_x_782:
[----:B------:R-:W-:-:S06]  /*29a0*/  UISETP.NE.AND UP1, UPT, UR7, 0x1, UPT ;  /* 0x000000010700788c */ /* 0x000fcc000bf25270 */
[----:B------:R-:W-:-:S05]  /*29b0*/  PLOP3.LUT P2, PT, PT, PT, UP1, 0x80, 0x0 ;  /* 0x000000000000781c */ /* 0x000fca0003f4f018 */
[----:B------:R-:W-:-:S08]  /*29c0*/  @UP1 ULDC.64 UR10, c[0x0][0x9e8] ;  /* 0x00027a00000a1ab9 */ /* 0x000fd00000000a00 */
[----:B------:R-:W-:-:S05]  /*29d0*/  @P2 IMAD.HI.U32 R31, R5, UR10, RZ ;  /* 0x0000000a051f2c27 */ /* 0x000fca000f8e00ff */
[----:B------:R-:W-:-:S07]  /*29e0*/  @P2 SHF.R.U32.HI R5, RZ, UR11, R31 ;  /* 0x0000000bff052c19 */ /* 0x000fce000801161f */
.L_x_783:
[----:B------:R-:W-:Y:S05]  /*29f0*/  BSYNC B0 ;  /* 0x0000000000007941 */ /* 0x000fea0003800000 */
.L_x_781:
[----:B------:R-:W-:-:S04]  /*2a00*/  IMAD R5, R5, UR7, -R7 ;  /* 0x0000000705057c24 */ /* 0x000fc8000f8e0a07 */
[----:B------:R-:W-:-:S05]  /*2a10*/  IMAD R5, R16, -0x2, R5 ;  /* 0xfffffffe10057824 */ /* 0x000fca00078e0205 */
[----:B------:R-:W-:Y:S02]  /*2a20*/  VIMNMX R4, R4, R5, !PT ;  /* 0x0000000504047248 */ /* 0x000fe40007fe0100 */
[----:B------:R-:W-:-:S07]  /*2a30*/  VIADDMNMX R3, R5, UR7, R3, PT ;  /* 0x0000000705037c46 */ /* 0x000fce000b800103 */
.L_x_780:
[C---:B------:R-:W-:Y:S02]  /*2a40*/  ISETP.GE.AND P2, PT, R6.reuse, 0x2, PT ;  /* 0x000000020600780c */ /* 0x040fe40003f46270 */
[----:B------:R-:W-:Y:S02]  /*2a50*/  ISETP.GE.AND P6, PT, R6, 0xa, PT ;  /* 0x0000000a0600780c */ /* 0x000fe40003fc6270 */
[----:B------:R-:W-:Y:S02]  /*2a60*/  ISETP.GT.AND P4, PT, R4, 0x1, !P2 ;  /* 0x000000010400780c */ /* 0x000fe40005784270 */
[----:B------:R-:W-:Y:S02]  /*2a70*/  ISETP.GE.AND P3, PT, R6, 0x9, PT ;  /* 0x000000090600780c */ /* 0x000fe40003f66270 */
[----:B------:R-:W-:Y:S02]  /*2a80*/  ISETP.LT.OR P4, PT, R3, 0x2, P4 ;  /* 0x000000020300780c */ /* 0x000fe40002781670 */
[----:B------:R-:W-:-:S02]  /*2a90*/  P2R R38, PR, RZ, 0x40 ;  /* 0x00000040ff267803 */ /* 0x000fc40000000000 */
[----:B-1----:R-:W-:Y:S02]  /*2aa0*/  FSEL R31, R25, -INF , !P4 ;  /* 0xff800000191f7808 */ /* 0x002fe40006000000 */
[C---:B------:R-:W-:Y:S02]  /*2ab0*/  ISETP.GT.AND P4, PT, R4.reuse, 0x9, !P6 ;  /* 0x000000090400780c */ /* 0x040fe40007784270 */
[----:B------:R-:W-:Y:S02]  /*2ac0*/  ISETP.GT.AND P5, PT, R4, 0x8, !P3 ;  /* 0x000000080400780c */ /* 0x000fe40005fa4270 */
[----:B------:R-:W-:Y:S02]  /*2ad0*/  ISETP.LT.OR P4, PT, R3, 0xa, P4 ;  /* 0x0000000a0300780c */ /* 0x000fe40002781670 */
[----:B------:R-:W-:Y:S02]  /*2ae0*/  ISETP.GE.AND P6, PT, R6, 0x11, PT ;  /* 0x000000110600780c */ /* 0x000fe40003fc6270 */
[----:B------:R-:W-:-:S02]  /*2af0*/  FSEL R39, R29, -INF , !P4 ;  /* 0xff8000001d277808 */ /* 0x000fc40006000000 */
[C---:B------:R-:W-:Y:S02]  /*2b00*/  ISETP.LT.OR P5, PT, R3.reuse, 0x9, P5 ;  /* 0x000000090300780c */ /* 0x040fe40002fa1670 */
[----:B------:R-:W-:Y:S02]  /*2b10*/  ISETP.GT.AND P4, PT, R4, 0x10, !P6 ;  /* 0x000000100400780c */ /* 0x000fe40007784270 */
[----:B------:R-:W-:Y:S02]  /*2b20*/  FSEL R35, R28, -INF , !P5 ;  /* 0xff8000001c237808 */ /* 0x000fe40006800000 */
[----:B------:R-:W-:Y:S02]  /*2b30*/  ISETP.LT.OR P4, PT, R3, 0x11, P4 ;  /* 0x000000110300780c */ /* 0x000fe40002781670 */
[----:B------:R-:W-:Y:S02]  /*2b40*/  ISETP.GE.AND P5, PT, R6, 0x12, PT ;  /* 0x000000120600780c */ /* 0x000fe40003fa6270 */
[----:B------:R-:W-:-:S02]  /*2b50*/  FSEL R43, R32, -INF , !P4 ;  /* 0xff800000202b7808 */ /* 0x000fc40006000000 */
[----:B------:R-:W-:Y:S02]  /*2b60*/  ISETP.GT.AND P4, PT, R4, 0x11, !P5 ;  /* 0x000000110400780c */ /* 0x000fe40006f84270 */
[----:B------:R-:W-:Y:S02]  /*2b70*/  P2R R32, PR, RZ, 0x20 ;  /* 0x00000020ff207803 */ /* 0x000fe40000000000 */
[----:B------:R-:W-:Y:S02]  /*2b80*/  ISETP.LT.OR P4, PT, R3, 0x12, P4 ;  /* 0x000000120300780c */ /* 0x000fe40002781670 */
[----:B------:R-:W-:Y:S02]  /*2b90*/  ISETP.GE.AND P5, PT, R6, 0x19, PT ;  /* 0x000000190600780c */ /* 0x000fe40003fa6270 */
[----:B------:R-:W-:Y:S02]  /*2ba0*/  FSEL R57, R33, -INF , !P4 ;  /* 0xff80000021397808 */ /* 0x000fe40006000000 */
[----:B------:R-:W-:-:S02]  /*2bb0*/  ISETP.GT.AND P4, PT, R4, 0x18, !P5 ;  /* 0x000000180400780c */ /* 0x000fc40006f84270 */
[----:B------:R-:W-:Y:S02]  /*2bc0*/  P2R R33, PR, RZ, 0x20 ;  /* 0x00000020ff217803 */ /* 0x000fe40000000000 */
[----:B------:R-:W-:Y:S02]  /*2bd0*/  ISETP.LT.OR P4, PT, R3, 0x19, P4 ;  /* 0x000000190300780c */ /* 0x000fe40002781670 */
[----:B------:R-:W-:Y:S02]  /*2be0*/  ISETP.GE.AND P5, PT, R6, 0x1a, PT ;  /* 0x0000001a0600780c */ /* 0x000fe40003fa6270 */
[----:B------:R-:W-:Y:S02]  /*2bf0*/  FSEL R61, R36, -INF , !P4 ;  /* 0xff800000243d7808 */ /* 0x000fe40006000000 */
[----:B------:R-:W-:Y:S02]  /*2c00*/  ISETP.GT.AND P4, PT, R4, 0x19, !P5 ;  /* 0x000000190400780c */ /* 0x000fe40006f84270 */
[----:B------:R-:W-:-:S02]  /*2c10*/  P2R R36, PR, RZ, 0x20 ;  /* 0x00000020ff247803 */ /* 0x000fc40000000000 */
[----:B------:R-:W-:Y:S02]  /*2c20*/  ISETP.LT.OR P4, PT, R3, 0x1a, P4 ;  /* 0x0000001a0300780c */ /* 0x000fe40002781670 */
[----:B------:R-:W-:Y:S02]  /*2c30*/  ISETP.GE.AND P5, PT, R6, 0x21, PT ;  /* 0x000000210600780c */ /* 0x000fe40003fa6270 */
[----:B------:R-:W-:Y:S02]  /*2c40*/  FSEL R37, R37, -INF , !P4 ;  /* 0xff80000025257808 */ /* 0x000fe40006000000 */
[----:B------:R-:W-:Y:S02]  /*2c50*/  ISETP.GT.AND P4, PT, R4, 0x20, !P5 ;  /* 0x000000200400780c */ /* 0x000fe40006f84270 */
[----:B------:R-:W-:Y:S02]  /*2c60*/  P2R R42, PR, RZ, 0x20 ;  /* 0x00000020ff2a7803 */ /* 0x000fe40000000000 */
[----:B------:R-:W-:-:S02]  /*2c70*/  ISETP.LT.OR P4, PT, R3, 0x21, P4 ;  /* 0x000000210300780c */ /* 0x000fc40002781670 */
[----:B------:R-:W-:Y:S02]  /*2c80*/  ISETP.GE.AND P5, PT, R6, 0x22, PT ;  /* 0x000000220600780c */ /* 0x000fe40003fa6270 */
[----:B------:R-:W-:Y:S02]  /*2c90*/  FSEL R63, R40, -INF , !P4 ;  /* 0xff800000283f7808 */ /* 0x000fe40006000000 */
[----:B------:R-:W-:Y:S02]  /*2ca0*/  ISETP.GT.AND P4, PT, R4, 0x21, !P5 ;  /* 0x000000210400780c */ /* 0x000fe40006f84270 */
[----:B------:R-:W-:Y:S02]  /*2cb0*/  P2R R40, PR, RZ, 0x20 ;  /* 0x00000020ff287803 */ /* 0x000fe40000000000 */
[----:B------:R-:W-:Y:S02]  /*2cc0*/  ISETP.LT.OR P4, PT, R3, 0x22, P4 ;  /* 0x000000220300780c */ /* 0x000fe40002781670 */
[----:B------:R-:W-:-:S02]  /*2cd0*/  ISETP.GE.AND P5, PT, R6, 0x29, PT ;  /* 0x000000290600780c */ /* 0x000fc40003fa6270 */
[----:B------:R-:W-:Y:S02]  /*2ce0*/  FSEL R41, R41, -INF , !P4 ;  /* 0xff80000029297808 */ /* 0x000fe40006000000 */
[----:B------:R-:W-:Y:S02]  /*2cf0*/  ISETP.GT.AND P4, PT, R4, 0x28, !P5 ;  /* 0x000000280400780c */ /* 0x000fe40006f84270 */
[----:B------:R-:W-:Y:S02]  /*2d00*/  P2R R56, PR, RZ, 0x20 ;  /* 0x00000020ff387803 */ /* 0x000fe40000000000 */
        /* <DEDUP_REMOVED lines=11> */
[----:B------:R-:W-:Y:S02]  /*2dc0*/  P2R R28, PR, RZ, 0x40 ;  /* 0x00000040ff1c7803 */ /* 0x000fe40000000000 */
[----:B------:R-:W-:Y:S02]  /*2dd0*/  FSEL R67, R48, -INF , !P4 ;  /* 0xff80000030437808 */ /* 0x000fe40006000000 */
[----:B------:R-:W-:-:S04]  /*2de0*/  ISETP.GE.AND P4, PT, R6, 0x32, PT ;  /* 0x000000320600780c */ /* 0x000fc80003f86270 */
[----:B------:R-:W-:-:S04]  /*2df0*/  ISETP.GT.AND P5, PT, R4, 0x31, !P4 ;  /* 0x000000310400780c */ /* 0x000fc800067a4270 */
[----:B------:R-:W-:-:S04]  /*2e00*/  ISETP.LT.OR P5, PT, R3, 0x32, P5 ;  /* 0x000000320300780c */ /* 0x000fc80002fa1670 */
[----:B------:R-:W-:Y:S02]  /*2e10*/  FSEL R49, R49, -INF , !P5 ;  /* 0xff80000031317808 */ /* 0x000fe40006800000 */
[----:B------:R-:W-:-:S04]  /*2e20*/  ISETP.GE.AND P5, PT, R6, 0x39, PT ;  /* 0x000000390600780c */ /* 0x000fc80003fa6270 */
[----:B------:R-:W-:-:S04]  /*2e30*/  ISETP.GT.AND P6, PT, R4, 0x38, !P5 ;  /* 0x000000380400780c */ /* 0x000fc80006fc4270 */
[----:B------:R-:W-:-:S04]  /*2e40*/  ISETP.LT.OR P6, PT, R3, 0x39, P6 ;  /* 0x000000390300780c */ /* 0x000fc800037c1670 */
[----:B------:R-:W-:Y:S02]  /*2e50*/  FSEL R69, R52, -INF , !P6 ;  /* 0xff80000034457808 */ /* 0x000fe40007000000 */
[----:B------:R-:W-:-:S04]  /*2e60*/  ISETP.GE.AND P6, PT, R6, 0x1, PT ;  /* 0x000000010600780c */ /* 0x000fc80003fc6270 */
[----:B------:R-:W-:Y:S02]  /*2e70*/  P2R R25, PR, RZ, 0x40 ;  /* 0x00000040ff197803 */ /* 0x000fe40000000000 */
[----:B------:R-:W-:-:S04]  /*2e80*/  ISETP.GT.AND P6, PT, R4, RZ, !P6 ;  /* 0x000000ff0400720c */ /* 0x000fc800077c4270 */
[----:B------:R-:W-:-:S04]  /*2e90*/  ISETP.LT.OR P6, PT, R3, 0x1, P6 ;  /* 0x000000010300780c */ /* 0x000fc800037c1670 */
[----:B------:R-:W-:Y:S02]  /*2ea0*/  FSEL R29, R24, -INF , !P6 ;  /* 0xff800000181d7808 */ /* 0x000fe40007000000 */
[----:B------:R-:W-:-:S04]  /*2eb0*/  ISETP.GE.AND P6, PT, R6, 0x3a, PT ;  /* 0x0000003a0600780c */ /* 0x000fc80003fc6270 */
[----:B------:R-:W-:Y:S02]  /*2ec0*/  P2R R48, PR, RZ, 0x40 ;  /* 0x00000040ff307803 */ /* 0x000fe40000000000 */
[----:B------:R-:W-:-:S04]  /*2ed0*/  ISETP.GT.AND P6, PT, R4, 0x39, !P6 ;  /* 0x000000390400780c */ /* 0x000fc800077c4270 */
[----:B------:R-:W-:Y:S01]  /*2ee0*/  ISETP.LT.OR P6, PT, R3, 0x3a, P6 ;  /* 0x0000003a0300780c */ /* 0x000fe200037c1670 */
[----:B------:R-:W-:-:S03]  /*2ef0*/  VIADD R3, R2, 0x8 ;  /* 0x0000000802037836 */ /* 0x000fc60000000000 */
[----:B------:R-:W-:Y:S01]  /*2f00*/  FSEL R53, R53, -INF , !P6 ;  /* 0xff80000035357808 */ /* 0x000fe20007000000 */
[----:B------:R-:W-:Y:S01]  /*2f10*/  IMAD.IADD R5, R30, 0x1, R3 ;  /* 0x000000011e057824 */ /* 0x000fe200078e0203 */
[----:B------:R-:W-:Y:S02]  /*2f20*/  PLOP3.LUT P6, PT, PT, PT, UP0, 0x40, 0x0 ;  /* 0x000000000000781c */ /* 0x000fe40003fce808 */
[----:B------:R-:W-:-:S11]  /*2f30*/  VIADDMNMX R4, R3, R27, R8, PT ;  /* 0x0000001b03047246 */ /* 0x000fd60003800108 */
[----:B------:R-:W-:Y:S05]  /*2f40*/  @P6 BRA `(.L_x_784) ;  /* 0x0000000000646947 */ /* 0x000fea0003800000 */
        /* <DEDUP_REMOVED lines=9> */
[----:B------:R-:W-:Y:S01]  /*2fe0*/  @P6 IMAD.HI.U32 R8, R6, UR10, RZ ;  /* 0x0000000a06086c27 */ /* 0x000fe2000f8e00ff */
[----:B------:R-:W-:-:S13]  /*2ff0*/  PLOP3.LUT P6, PT, PT, PT, UP1, 0x80, 0x0 ;  /* 0x000000000000781c */ /* 0x000fda0003fcf018 */
[----:B------:R-:W-:-:S04]  /*3000*/  @P6 SHF.R.U32.HI R6, RZ, UR11, R8 ;  /* 0x0000000bff066c19 */ /* 0x000fc80008011608 */
[----:B------:R-:W-:Y:S01]  /*3010*/  LOP3.LUT R6, RZ, R6, RZ, 0x33, !PT ;  /* 0x00000006ff067212 */ /* 0x000fe200078e33ff */
[----:B------:R-:W-:Y:S06]  /*3020*/  BRA `(.L_x_787) ;  /* 0x0000000000187947 */ /* 0x000fec0003800000 */
.L_x_786:
[----:B------:R-:W-:-:S06]  /*3030*/  UISETP.NE.AND UP1, UPT, UR7, 0x1, UPT ;  /* 0x000000010700788c */ /* 0x000fcc000bf25270 */
[----:B------:R-:W-:-:S05]  /*3040*/  PLOP3.LUT P6, PT, PT, PT, UP1, 0x80, 0x0 ;  /* 0x000000000000781c */ /* 0x000fca0003fcf018 */
[----:B------:R-:W-:-:S08]  /*3050*/  @UP1 ULDC.64 UR10, c[0x0][0x9e8] ;  /* 0x00027a00000a1ab9 */ /* 0x000fd00000000a00 */
[----:B------:R-:W-:Y:S01]  /*3060*/  @P6 IMAD.HI.U32 R8, R6, UR10, RZ ;  /* 0x0000000a06086c27 */ /* 0x000fe2000f8e00ff */
[----:B------:R-:W-:-:S13]  /*3070*/  PLOP3.LUT P6, PT, PT, PT, UP1, 0x80, 0x0 ;  /* 0x000000000000781c */ /* 0x000fda0003fcf018 */
[----:B------:R-:W-:-:S07]  /*3080*/  @P6 SHF.R.U32.HI R6, RZ, UR11, R8 ;  /* 0x0000000bff066c19 */ /* 0x000fce0008011608 */
.L_x_787:
[----:B------:R-:W-:Y:S05]  /*3090*/  BSYNC B0 ;  /* 0x0000000000007941 */ /* 0x000fea0003800000 */
.L_x_785:
[----:B------:R-:W-:-:S04]  /*30a0*/  IMAD R7, R6, UR7, -R7 ;  /* 0x0000000706077c24 */ /* 0x000fc8000f8e0a07 */
[----:B------:R-:W-:-:S05]  /*30b0*/  IMAD R7, R16, -0x2, R7 ;  /* 0xfffffffe10077824 */ /* 0x000fca00078e0207 */
[----:B------:R-:W-:Y:S02]  /*30c0*/  VIMNMX R5, R5, R7, !PT ;  /* 0x0000000705057248 */ /* 0x000fe40007fe0100 */
[----:B------:R-:W-:-:S07]  /*30d0*/  VIADDMNMX R4, R7, UR7, R4, PT ;  /* 0x0000000707047c46 */ /* 0x000fce000b800104 */
.L_x_784:
[----:B------:R-:W-:Y:S01]  /*30e0*/  ISETP.GT.AND P2, PT, R5, 0x1, !P2 ;  /* 0x000000010500780c */ /* 0x000fe20005744270 */
[----:B------:R-:W-:Y:S01]  /*30f0*/  ULDC UR14, c[0x0][0x988] ;  /* 0x00026200000e7ab9 */ /* 0x000fe20000000800 */
[----:B------:R-:W-:Y:S02]  /*3100*/  FMNMX.FTZ R7, R29, R31, !PT ;  /* 0x0000001f1d077209 */ /* 0x000fe40007810000 */
[----:B------:R-:W-:Y:S02]  /*3110*/  ISETP.LT.OR P2, PT, R4, 0x2, P2 ;  /* 0x000000020400780c */ /* 0x000fe40001741670 */
[----:B------:R-:W-:Y:S02]  /*3120*/  FMNMX.FTZ R7, R35, R7, !PT ;  /* 0x0000000723077209 */ /* 0x000fe40007810000 */
[----:B------:R-:W-:Y:S02]  /*3130*/  FSEL R9, R9, -INF , !P2 ;  /* 0xff80000009097808 */ /* 0x000fe40005000000 */
[----:B------:R-:W-:-:S02]  /*3140*/  ISETP.NE.AND P2, PT, R38, RZ, PT ;  /* 0x000000ff2600720c */ /* 0x000fc40003f45270 */
[----:B------:R-:W-:Y:S02]  /*3150*/  FMNMX.FTZ R7, R39, R7, !PT ;  /* 0x0000000727077209 */ /* 0x000fe40007810000 */
[----:B------:R-:W-:Y:S02]  /*3160*/  ISETP.GT.AND P2, PT, R5, 0x9, !P2 ;  /* 0x000000090500780c */ /* 0x000fe40005744270 */
[----:B------:R-:W-:Y:S02]  /*3170*/  FMNMX.FTZ R7, R43, R7, !PT ;  /* 0x000000072b077209 */ /* 0x000fe40007810000 */
[----:B------:R-:W-:Y:S02]  /*3180*/  ISETP.LT.OR P2, PT, R4, 0xa, P2 ;  /* 0x0000000a0400780c */ /* 0x000fe40001741670 */
[----:B------:R-:W-:Y:S02]  /*3190*/  FMNMX.FTZ R7, R57, R7, !PT ;  /* 0x0000000739077209 */ /* 0x000fe40007810000 */
[----:B------:R-:W-:-:S02]  /*31a0*/  FSEL R11, R11, -INF , !P2 ;  /* 0xff8000000b0b7808 */ /* 0x000fc40005000000 */
[----:B------:R-:W-:Y:S02]  /*31b0*/  ISETP.NE.AND P2, PT, R28, RZ, PT ;  /* 0x000000ff1c00720c */ /* 0x000fe40003f45270 */
[----:B------:R-:W-:Y:S02]  /*31c0*/  FMNMX.FTZ R7, R61, R7, !PT ;  /* 0x000000073d077209 */ /* 0x000fe40007810000 */
[----:B------:R-:W-:Y:S02]  /*31d0*/  ISETP.GT.AND P2, PT, R5, 0x10, !P2 ;  /* 0x000000100500780c */ /* 0x000fe40005744270 */
[----:B------:R-:W-:Y:S02]  /*31e0*/  FMNMX.FTZ R7, R37, R7, !PT ;  /* 0x0000000725077209 */ /* 0x000fe40007810000 */
[----:B------:R-:W-:Y:S02]  /*31f0*/  ISETP.LT.OR P2, PT, R4, 0x11, P2 ;  /* 0x000000110400780c */ /* 0x000fe40001741670 */
[----:B------:R-:W-:-:S02]  /*3200*/  ISETP.GT.AND P3, PT, R5, 0x8, !P3 ;  /* 0x000000080500780c */ /* 0x000fc40005f64270 */
[----:B------:R-:W-:Y:S02]  /*3210*/  FSEL R12, R12, -INF , !P2 ;  /* 0xff8000000c0c7808 */ /* 0x000fe40005000000 */
[----:B------:R-:W-:Y:S02]  /*3220*/  ISETP.NE.AND P2, PT, R32, RZ, PT ;  /* 0x000000ff2000720c */ /* 0x000fe40003f45270 */
[----:B------:R-:W-:Y:S02]  /*3230*/  FMNMX.FTZ R7, R63, R7, !PT ;  /* 0x000000073f077209 */ /* 0x000fe40007810000 */
[----:B------:R-:W-:Y:S02]  /*3240*/  ISETP.GT.AND P2, PT, R5, 0x11, !P2 ;  /* 0x000000110500780c */ /* 0x000fe40005744270 */
[C---:B------:R-:W-:Y:S02]  /*3250*/  ISETP.LT.OR P3, PT, R4.reuse, 0x9, P3 ;  /* 0x000000090400780c */ /* 0x040fe40001f61670 */
[----:B------:R-:W-:-:S02]  /*3260*/  ISETP.LT.OR P2, PT, R4, 0x12, P2 ;  /* 0x000000120400780c */ /* 0x000fc40001741670 */
[----:B------:R-:W-:Y:S02]  /*3270*/  FMNMX.FTZ R7, R41, R7, !PT ;  /* 0x0000000729077209 */ /* 0x000fe40007810000 */
[----:B------:R-:W-:Y:S02]  /*3280*/  FSEL R13, R13, -INF , !P2 ;  /* 0xff8000000d0d7808 */ /* 0x000fe40005000000 */
[----:B------:R-:W-:Y:S02]  /*3290*/  ISETP.NE.AND P2, PT, R33, RZ, PT ;  /* 0x000000ff2100720c */ /* 0x000fe40003f45270 */
[----:B------:R-:W-:Y:S02]  /*32a0*/  FSEL R10, R10, -INF , !P3 ;  /* 0xff8000000a0a7808 */ /* 0x000fe40005800000 */
[----:B------:R-:W-:Y:S02]  /*32b0*/  ISETP.GT.AND P2, PT, R5, 0x18, !P2 ;  /* 0x000000180500780c */ /* 0x000fe40005744270 */
[----:B------:R-:W-:-:S02]  /*32c0*/  ISETP.NE.AND P3, PT, R56, RZ, PT ;  /* 0x000000ff3800720c */ /* 0x000fc40003f65270 */
[----:B------:R-:W-:Y:S02]  /*32d0*/  ISETP.LT.OR P2, PT, R4, 0x19, P2 ;  /* 0x000000190400780c */ /* 0x000fe40001741670 */
[----:B------:R-:W-:Y:S02]  /*32e0*/  FMNMX.FTZ R7, R65, R7, !PT ;  /* 0x0000000741077209 */ /* 0x000fe40007810000 */
[----:B------:R-:W-:Y:S02]  /*32f0*/  FSEL R14, R14, -INF , !P2 ;  /* 0xff8000000e0e7808 */ /* 0x000fe40005000000 */
[----:B------:R-:W-:Y:S02]  /*3300*/  ISETP.NE.AND P2, PT, R36, RZ, PT ;  /* 0x000000ff2400720c */ /* 0x000fe40003f45270 */
[----:B------:R-:W-:Y:S02]  /*3310*/  FMNMX.FTZ R7, R45, R7, !PT ;  /* 0x000000072d077209 */ /* 0x000fe40007810000 */
[----:B------:R-:W-:-:S02]  /*3320*/  ISETP.GT.AND P2, PT, R5, 0x19, !P2 ;  /* 0x000000190500780c */ /* 0x000fc40005744270 */
[----:B------:R-:W-:Y:S02]  /*3330*/  ISETP.NE.AND P6, PT, R25, RZ, PT ;  /* 0x000000ff1900720c */ /* 0x000fe40003fc5270 */
[----:B------:R-:W-:Y:S02]  /*3340*/  ISETP.LT.OR P2, PT, R4, 0x1a, P2 ;  /* 0x0000001a0400780c */ /* 0x000fe40001741670 */
[----:B------:R-:W-:Y:S02]  /*3350*/  FMNMX.FTZ R7, R67, R7, !PT ;  /* 0x0000000743077209 */ /* 0x000fe40007810000 */
[----:B------:R-:W-:Y:S02]  /*3360*/  FSEL R15, R15, -INF , !P2 ;  /* 0xff8000000f0f7808 */ /* 0x000fe40005000000 */
[----:B------:R-:W-:Y:S02]  /*3370*/  ISETP.NE.AND P2, PT, R42, RZ, PT ;  /* 0x000000ff2a00720c */ /* 0x000fe40003f45270 */
[----:B------:R-:W-:-:S02]  /*3380*/  FMNMX.FTZ R7, R49, R7, !PT ;  /* 0x0000000731077209 */ /* 0x000fc40007810000 */
[----:B------:R-:W-:Y:S02]  /*3390*/  ISETP.GT.AND P2, PT, R5, 0x20, !P2 ;  /* 0x000000200500780c */ /* 0x000fe40005744270 */
[----:B------:R-:W-:Y:S02]  /*33a0*/  FMNMX.FTZ R7, R69, R7, !PT ;  /* 0x0000000745077209 */ /* 0x000fe40007810000 */
[----:B------:R-:W-:Y:S02]  /*33b0*/  ISETP.LT.OR P2, PT, R4, 0x21, P2 ;  /* 0x000000210400780c */ /* 0x000fe40001741670 */
[----:B------:R-:W-:Y:S02]  /*33c0*/  ISETP.GT.AND P4, PT, R5, 0x31, !P4 ;  /* 0x000000310500780c */ /* 0x000fe40006784270 */
[----:B------:R-:W-:Y:S02]  /*33d0*/  FSEL R20, R20, -INF , !P2 ;  /* 0xff80000014147808 */ /* 0x000fe40005000000 */
[----:B------:R-:W-:-:S02]  /*33e0*/  ISETP.NE.AND P2, PT, R40, RZ, PT ;  /* 0x000000ff2800720c */ /* 0x000fc40003f45270 */
[C---:B------:R-:W-:Y:S02]  /*33f0*/  ISETP.GT.AND P5, PT, R5.reuse, 0x38, !P5 ;  /* 0x000000380500780c */ /* 0x040fe40006fa4270 */
[----:B------:R-:W-:Y:S02]  /*3400*/  ISETP.GT.AND P2, PT, R5, 0x21, !P2 ;  /* 0x000000210500780c */ /* 0x000fe40005744270 */
[C---:B------:R-:W-:Y:S02]  /*3410*/  ISETP.LT.OR P4, PT, R4.reuse, 0x32, P4 ;  /* 0x000000320400780c */ /* 0x040fe40002781670 */
[C---:B------:R-:W-:Y:S02]  /*3420*/  ISETP.LT.OR P2, PT, R4.reuse, 0x22, P2 ;  /* 0x000000220400780c */ /* 0x040fe40001741670 */
[----:B------:R-:W-:Y:S02]  /*3430*/  ISETP.LT.OR P5, PT, R4, 0x39, P5 ;  /* 0x000000390400780c */ /* 0x000fe40002fa1670 */
[----:B------:R-:W-:-:S02]  /*3440*/  FSEL R21, R21, -INF , !P2 ;  /* 0xff80000015157808 */ /* 0x000fc40005000000 */
[C---:B------:R-:W-:Y:S02]  /*3450*/  ISETP.GT.AND P2, PT, R5.reuse, 0x28, !P3 ;  /* 0x000000280500780c */ /* 0x040fe40005f44270 */
[----:B------:R-:W-:Y:S02]  /*3460*/  ISETP.NE.AND P3, PT, R60, RZ, PT ;  /* 0x000000ff3c00720c */ /* 0x000fe40003f65270 */
[----:B------:R-:W-:Y:S02]  /*3470*/  ISETP.LT.OR P2, PT, R4, 0x29, P2 ;  /* 0x000000290400780c */ /* 0x000fe40001741670 */
[C---:B------:R-:W-:Y:S02]  /*3480*/  ISETP.GT.AND P3, PT, R5.reuse, 0x30, !P3 ;  /* 0x000000300500780c */ /* 0x040fe40005f64270 */
[----:B------:R-:W-:Y:S02]  /*3490*/  FSEL R24, R46, -INF , !P2 ;  /* 0xff8000002e187808 */ /* 0x000fe40005000000 */
[----:B------:R-:W-:-:S02]  /*34a0*/  ISETP.GT.AND P2, PT, R5, RZ, !P6 ;  /* 0x000000ff0500720c */ /* 0x000fc40007744270 */
[----:B------:R-:W-:Y:S02]  /*34b0*/  ISETP.NE.AND P6, PT, R48, RZ, PT ;  /* 0x000000ff3000720c */ /* 0x000fe40003fc5270 */
[C---:B------:R-:W-:Y:S02]  /*34c0*/  ISETP.LT.OR P2, PT, R4.reuse, 0x1, P2 ;  /* 0x000000010400780c */ /* 0x040fe40001741670 */
[----:B------:R-:W-:Y:S02]  /*34d0*/  ISETP.LT.OR P3, PT, R4, 0x31, P3 ;  /* 0x000000310400780c */ /* 0x000fe40001f61670 */
[----:B------:R-:W-:Y:S02]  /*34e0*/  FSEL R6, R26, -INF , !P2 ;  /* 0xff8000001a067808 */ /* 0x000fe40005000000 */
[----:B------:R-:W-:Y:S02]  /*34f0*/  FMNMX.FTZ R26, R53, R7, !PT ;  /* 0x00000007351a7209 */ /* 0x000fe40007810000 */
[----:B------:R-:W-:-:S02]  /*3500*/  ISETP.NE.AND P2, PT, R44, RZ, PT ;  /* 0x000000ff2c00720c */ /* 0x000fc40003f45270 */
[----:B------:R-:W-:Y:S01]  /*3510*/  R2UR UR10, R59 ;  /* 0x000000003b0a72ca */ /* 0x000fe200000e0000 */
[----:B------:R-:W1:Y:S01]  /*3520*/  SHFL.BFLY PT, R7, R26, 0x2, 0x1f ;  /* 0x0c401f001a077f89 */ /* 0x000e6200000e0000 */
[----:B------:R-:W-:-:S04]  /*3530*/  ISETP.GT.AND P2, PT, R5, 0x29, !P2 ;  /* 0x000000290500780c */ /* 0x000fc80005744270 */
[----:B------:R-:W-:-:S07]  /*3540*/  ISETP.LT.OR P2, PT, R4, 0x2a, P2 ;  /* 0x0000002a0400780c */ /* 0x000fce0001741670 */
[----:B------:R-:W-:Y:S01]  /*3550*/  UIADD3 UR6, UR10, UR6, URZ ;  /* 0x000000060a067290 */ /* 0x000fe2000fffe03f */
[----:B-1----:R-:W-:Y:S01]  /*3560*/  FMNMX.FTZ R27, R26, R7, !PT ;  /* 0x000000071a1b7209 */ /* 0x002fe20007810000 */
[----:B------:R-:W-:Y:S01]  /*3570*/  IMAD.U32 R26, RZ, RZ, UR14 ;  /* 0x0000000eff1a7e24 */ /* 0x000fe2000f8e00ff */
[----:B------:R-:W-:-:S03]  /*3580*/  FMNMX.FTZ R7, R6, R9, !PT ;  /* 0x0000000906077209 */ /* 0x000fc60007810000 */
[----:B------:R-:W1:Y:S01]  /*3590*/  SHFL.BFLY PT, R28, R27, 0x1, 0x1f ;  /* 0x0c201f001b1c7f89 */ /* 0x000e6200000e0000 */
[----:B------:R-:W-:-:S04]  /*35a0*/  FMNMX.FTZ R8, R10, R7, !PT ;  /* 0x000000070a087209 */ /* 0x000fc80007810000 */
[----:B------:R-:W-:-:S04]  /*35b0*/  FMNMX.FTZ R7, R11, R8, !PT ;  /* 0x000000080b077209 */ /* 0x000fc80007810000 */
[----:B------:R-:W-:-:S04]  /*35c0*/  FMNMX.FTZ R8, R12, R7, !PT ;  /* 0x000000070c087209 */ /* 0x000fc80007810000 */
[----:B------:R-:W-:-:S04]  /*35d0*/  FMNMX.FTZ R25, R13, R8, !PT ;  /* 0x000000080d197209 */ /* 0x000fc80007810000 */
[----:B------:R-:W-:Y:S02]  /*35e0*/  FMNMX.FTZ R8, R14, R25, !PT ;  /* 0x000000190e087209 */ /* 0x000fe40007810000 */
[----:B------:R-:W-:Y:S02]  /*35f0*/  FSEL R25, R47, -INF , !P2 ;  /* 0xff8000002f197808 */ /* 0x000fe40005000000 */
[----:B-1----:R-:W-:Y:S02]  /*3600*/  FMNMX.FTZ R7, R27, R28, !PT ;  /* 0x0000001c1b077209 */ /* 0x002fe40007810000 */
[----:B------:R-:W-:Y:S02]  /*3610*/  FMNMX.FTZ R27, R15, R8, !PT ;  /* 0x000000080f1b7209 */ /* 0x000fe40007810000 */
[C---:B------:R-:W-:Y:S01]  /*3620*/  FSETP.NEU.FTZ.AND P2, PT, R7.reuse, -INF , PT ;  /* 0xff8000000700780b */ /* 0x040fe20003f5d000 */
[----:B------:R-:W-:-:S01]  /*3630*/  FFMA.FTZ R26, R7, R26, -8 ;  /* 0xc1000000071a7423 */ /* 0x000fc2000001001a */
[----:B------:R-:W-:-:S04]  /*3640*/  FMNMX.FTZ R8, R20, R27, !PT ;  /* 0x0000001b14087209 */ /* 0x000fc80007810000 */
[----:B------:R-:W-:Y:S02]  /*3650*/  FMNMX.FTZ R27, R21, R8, !PT ;  /* 0x00000008151b7209 */ /* 0x000fe40007810000 */
[----:B------:R-:W-:Y:S02]  /*3660*/  FSEL R28, R26, RZ, P2 ;  /* 0x000000ff1a1c7208 */ /* 0x000fe40001000000 */
[----:B------:R-:W-:Y:S02]  /*3670*/  FMNMX.FTZ R8, R24, R27, !PT ;  /* 0x0000001b18087209 */ /* 0x000fe40007810000 */
[----:B------:R-:W-:Y:S01]  /*3680*/  ISETP.GT.AND P2, PT, R5, 0x39, !P6 ;  /* 0x000000390500780c */ /* 0x000fe20007744270 */
[--C-:B------:R-:W-:Y:S01]  /*3690*/  FFMA.FTZ R30, R29, UR14, -R28.reuse ;  /* 0x0000000e1d1e7c23 */ /* 0x100fe2000801081c */
[----:B------:R-:W-:Y:S01]  /*36a0*/  FSEL R5, R50, -INF , !P3 ;  /* 0xff80000032057808 */ /* 0x000fe20005800000 */
[--C-:B------:R-:W-:Y:S01]  /*36b0*/  FFMA.FTZ R33, R39, UR14, -R28.reuse ;  /* 0x0000000e27217c23 */ /* 0x100fe2000801081c */
[----:B------:R-:W-:Y:S01]  /*36c0*/  FMNMX.FTZ R8, R25, R8, !PT ;  /* 0x0000000819087209 */ /* 0x000fe20007810000 */
[--C-:B------:R-:W-:Y:S01]  /*36d0*/  FFMA.FTZ R39, R41, UR14, -R28.reuse ;  /* 0x0000000e29277c23 */ /* 0x100fe2000801081c */
[----:B------:R-:W-:Y:S01]  /*36e0*/  FSEL R26, R51, -INF , !P4 ;  /* 0xff800000331a7808 */ /* 0x000fe20006000000 */
[--C-:B------:R-:W-:Y:S01]  /*36f0*/  FFMA.FTZ R41, R45, UR14, -R28.reuse ;  /* 0x0000000e2d297c23 */ /* 0x100fe2000801081c */
[----:B------:R-:W-:Y:S01]  /*3700*/  FMNMX.FTZ R27, R5, R8, !PT ;  /* 0x00000008051b7209 */ /* 0x000fe20007810000 */
[----:B------:R-:W-:Y:S01]  /*3710*/  IMAD.U32 R45, RZ, RZ, UR14 ;  /* 0x0000000eff2d7e24 */ /* 0x000fe2000f8e00ff */
[----:B------:R-:W-:Y:S01]  /*3720*/  ISETP.LT.OR P2, PT, R4, 0x3a, P2 ;  /* 0x0000003a0400780c */ /* 0x000fe20001741670 */
[--C-:B------:R-:W-:Y:S01]  /*3730*/  FFMA.FTZ R31, R31, UR14, -R28.reuse ;  /* 0x0000000e1f1f7c23 */ /* 0x100fe2000801081c */
[----:B------:R-:W-:Y:S01]  /*3740*/  FSEL R4, R54, -INF , !P5 ;  /* 0xff80000036047808 */ /* 0x000fe20006800000 */
[--C-:B------:R-:W-:Y:S01]  /*3750*/  FFMA.FTZ R32, R35, UR14, -R28.reuse ;  /* 0x0000000e23207c23 */ /* 0x100fe2000801081c */
[----:B------:R-:W-:Y:S01]  /*3760*/  FMNMX.FTZ R29, R26, R27, !PT ;  /* 0x0000001b1a1d7209 */ /* 0x000fe20007810000 */
[----:B------:R-:W-:Y:S01]  /*3770*/  MUFU.EX2 R30, R30 ;  /* 0x0000001e001e7308 */ /* 0x000fe20000000800 */
[----:B------:R-:W-:Y:S01]  /*3780*/  FSEL R27, R55, -INF , !P2 ;  /* 0xff800000371b7808 */ /* 0x000fe20005000000 */
[--C-:B------:R-:W-:Y:S01]  /*3790*/  FFMA.FTZ R34, R43, UR14, -R28.reuse ;  /* 0x0000000e2b227c23 */ /* 0x100fe2000801081c */
[----:B------:R-:W-:Y:S01]  /*37a0*/  FMNMX.FTZ R8, R4, R29, !PT ;  /* 0x0000001d04087209 */ /* 0x000fe20007810000 */
[--C-:B------:R-:W-:Y:S01]  /*37b0*/  FFMA.FTZ R35, R57, UR14, -R28.reuse ;  /* 0x0000000e39237c23 */ /* 0x100fe2000801081c */
[----:B------:R-:W-:-:S01]  /*37c0*/  FFMA.FTZ R36, R61, UR14, -R28 ;  /* 0x0000000e3d247c23 */ /* 0x000fc2000801081c */
[--C-:B------:R-:W-:Y:S01]  /*37d0*/  FFMA.FTZ R37, R37, UR14, -R28.reuse ;  /* 0x0000000e25257c23 */ /* 0x100fe2000801081c */
[----:B------:R-:W-:Y:S01]  /*37e0*/  FMNMX.FTZ R8, R27, R8, !PT ;  /* 0x000000081b087209 */ /* 0x000fe20007810000 */
[----:B------:R-:W1:Y:S01]  /*37f0*/  MUFU.EX2 R31, R31 ;  /* 0x0000001f001f7308 */ /* 0x000e620000000800 */
[----:B------:R-:W-:-:S01]  /*3800*/  FFMA.FTZ R40, R65, UR14, -R28 ;  /* 0x0000000e41287c23 */ /* 0x000fc2000801081c */
[--C-:B------:R-:W-:Y:S01]  /*3810*/  FFMA.FTZ R38, R63, UR14, -R28.reuse ;  /* 0x0000000e3f267c23 */ /* 0x100fe2000801081c */
[----:B------:R-:W-:-:S01]  /*3820*/  FFMA.FTZ R42, R67, UR14, -R28 ;  /* 0x0000000e432a7c23 */ /* 0x000fc2000801081c */
[----:B------:R-:W2:Y:S01]  /*3830*/  SHFL.BFLY PT, R29, R8, 0x2, 0x1f ;  /* 0x0c401f00081d7f89 */ /* 0x000ea200000e0000 */
[----:B------:R-:W-:-:S03]  /*3840*/  FFMA.FTZ R43, R49, UR14, -R28 ;  /* 0x0000000e312b7c23 */ /* 0x000fc6000801081c */
[----:B------:R-:W3:Y:S08]  /*3850*/  MUFU.EX2 R32, R32 ;  /* 0x0000002000207308 */ /* 0x000ef00000000800 */
[----:B------:R-:W4:Y:S08]  /*3860*/  MUFU.EX2 R33, R33 ;  /* 0x0000002100217308 */ /* 0x000f300000000800 */
[----:B------:R-:W5:Y:S01]  /*3870*/  MUFU.EX2 R34, R34 ;  /* 0x0000002200227308 */ /* 0x000f620000000800 */
[----:B--2---:R-:W-:-:S07]  /*3880*/  FMNMX.FTZ R29, R8, R29, !PT ;  /* 0x0000001d081d7209 */ /* 0x004fce0007810000 */
[----:B------:R-:W2:Y:S01]  /*3890*/  MUFU.EX2 R35, R35 ;  /* 0x0000002300237308 */ /* 0x000ea20000000800 */
[----:B------:R-:W1:Y:S07]  /*38a0*/  SHFL.BFLY PT, R8, R29, 0x1, 0x1f ;  /* 0x0c201f001d087f89 */ /* 0x000e6e00000e0000 */
[----:B------:R-:W-:Y:S08]  /*38b0*/  MUFU.EX2 R36, R36 ;  /* 0x0000002400247308 */ /* 0x000ff00000000800 */
[----:B------:R-:W2:Y:S08]  /*38c0*/  MUFU.EX2 R37, R37 ;  /* 0x0000002500257308 */ /* 0x000eb00000000800 */
[----:B------:R-:W-:Y:S01]  /*38d0*/  MUFU.EX2 R40, R40 ;  /* 0x0000002800287308 */ /* 0x000fe20000000800 */
[----:B-1----:R-:W-:Y:S01]  /*38e0*/  FMNMX.FTZ R8, R29, R8, !PT ;  /* 0x000000081d087209 */ /* 0x002fe20007810000 */
[--C-:B------:R-:W-:Y:S01]  /*38f0*/  FFMA.FTZ R29, R69, UR14, -R28.reuse ;  /* 0x0000000e451d7c23 */ /* 0x100fe2000801081c */
[----:B------:R-:W-:-:S02]  /*3900*/  FFMA.FTZ R28, R53, UR14, -R28 ;  /* 0x0000000e351c7c23 */ /* 0x000fc4000801081c */
[C---:B------:R-:W-:Y:S01]  /*3910*/  FSETP.NEU.FTZ.AND P2, PT, R8.reuse, -INF , PT ;  /* 0xff8000000800780b */ /* 0x040fe20003f5d000 */
[----:B------:R-:W-:-:S01]  /*3920*/  FFMA.FTZ R44, R8, R45, -8 ;  /* 0xc1000000082c7423 */ /* 0x000fc2000001002d */
[----:B------:R-:W-:Y:S01]  /*3930*/  FADD.FTZ R45, R30, R31 ;  /* 0x0000001f1e2d7221 */ /* 0x000fe20000010000 */
[----:B------:R-:W-:Y:S03]  /*3940*/  MUFU.EX2 R41, R41 ;  /* 0x0000002900297308 */ /* 0x000fe60000000800 */
[----:B------:R-:W-:Y:S01]  /*3950*/  FSEL R44, R44, RZ, P2 ;  /* 0x000000ff2c2c7208 */ /* 0x000fe20001000000 */
[----:B---3--:R-:W-:Y:S01]  /*3960*/  FADD.FTZ R46, R32, R45 ;  /* 0x0000002d202e7221 */ /* 0x008fe20000010000 */
        /* <DEDUP_REMOVED lines=11> */
[----:B------:R-:W-:Y:S01]  /*3a20*/  FFMA.FTZ R21, R21, UR14, -R44 ;  /* 0x0000000e15157c23 */ /* 0x000fe2000801082c */
[----:B----4-:R-:W-:-:S01]  /*3a30*/  FADD.FTZ R45, R33, R46 ;  /* 0x0000002e212d7221 */ /* 0x010fc20000010000 */
[----:B------:R-:W-:Y:S01]  /*3a40*/  F2FP.SATFINITE.E4M3.F32.PACK_AB_MERGE_C R33, R33, R32, RZ ;  /* 0x000000202121723e */ /* 0x000fe200048070ff */
[----:B------:R-:W-:-:S01]  /*3a50*/  FFMA.FTZ R24, R24, UR14, -R44 ;  /* 0x0000000e18187c23 */ /* 0x000fc2000801082c */
[----:B------:R-:W1:Y:S01]  /*3a60*/  MUFU.EX2 R9, R9 ;  /* 0x0000000900097308 */ /* 0x000e620000000800 */
[----:B-----5:R-:W-:-:S01]  /*3a70*/  FADD.FTZ R32, R34, R45 ;  /* 0x0000002d22207221 */ /* 0x020fc20000010000 */
[----:B------:R-:W-:Y:S01]  /*3a80*/  F2FP.SATFINITE.E4M3.F32.PACK_AB_MERGE_C R188, R31, R30, R33 ;  /* 0x0000001e1fbc723e */ /* 0x000fe20004807021 */
[----:B------:R-:W-:-:S01]  /*3a90*/  FFMA.FTZ R25, R25, UR14, -R44 ;  /* 0x0000000e19197c23 */ /* 0x000fc2000801082c */
[----:B------:R-:W-:Y:S01]  /*3aa0*/  FFMA.FTZ R5, R5, UR14, -R44 ;  /* 0x0000000e05057c23 */ /* 0x000fe2000801082c */
[----:B--2---:R-:W-:-:S01]  /*3ab0*/  FADD.FTZ R31, R35, R32 ;  /* 0x00000020231f7221 */ /* 0x004fc20000010000 */
[----:B------:R-:W-:Y:S01]  /*3ac0*/  F2FP.SATFINITE.E4M3.F32.PACK_AB_MERGE_C R32, R37, R36, RZ ;  /* 0x000000242520723e */ /* 0x000fe200048070ff */
[----:B------:R-:W-:-:S01]  /*3ad0*/  FFMA.FTZ R26, R26, UR14, -R44 ;  /* 0x0000000e1a1a7c23 */ /* 0x000fc2000801082c */
[----:B------:R-:W2:Y:S01]  /*3ae0*/  MUFU.EX2 R10, R10 ;  /* 0x0000000a000a7308 */ /* 0x000ea20000000800 */
[----:B------:R-:W-:-:S01]  /*3af0*/  FADD.FTZ R36, R36, R31 ;  /* 0x0000001f24247221 */ /* 0x000fc20000010000 */
[----:B------:R-:W-:Y:S01]  /*3b00*/  F2FP.SATFINITE.E4M3.F32.PACK_AB_MERGE_C R190, R35, R34, R32 ;  /* 0x0000002223be723e */ /* 0x000fe20004807020 */
[----:B------:R-:W-:-:S01]  /*3b10*/  FFMA.FTZ R4, R4, UR14, -R44 ;  /* 0x0000000e04047c23 */ /* 0x000fc2000801082c */
[----:B------:R-:W-:Y:S01]  /*3b20*/  FFMA.FTZ R27, R27, UR14, -R44 ;  /* 0x0000000e1b1b7c23 */ /* 0x000fe2000801082c */
[----:B------:R-:W-:-:S03]  /*3b30*/  FADD.FTZ R37, R37, R36 ;  /* 0x0000002425257221 */ /* 0x000fc60000010000 */
        /* <DEDUP_REMOVED lines=12> */
[----:B------:R-:W-:-:S06]  /*3c00*/  F2FP.SATFINITE.E4M3.F32.PACK_AB_MERGE_C R33, R41, R40, RZ ;  /* 0x000000282921723e */ /* 0x000fcc00048070ff */
[----:B------:R-:W3:Y:S01]  /*3c10*/  MUFU.EX2 R38, R38 ;  /* 0x0000002600267308 */ /* 0x000ee20000000800 */
[----:B-1----:R-:W-:-:S01]  /*3c20*/  FADD.FTZ R31, R15, R30 ;  /* 0x0000001e0f1f7221 */ /* 0x002fc20000010000 */
[----:B------:R-:W-:-:S04]  /*3c30*/  F2FP.SATFINITE.E4M3.F32.PACK_AB_MERGE_C R14, R15, R14, RZ ;  /* 0x0000000e0f0e723e */ /* 0x000fc800048070ff */
[----:B------:R-:W-:Y:S02]  /*3c40*/  F2FP.SATFINITE.E4M3.F32.PACK_AB_MERGE_C R191, R13, R12, R14 ;  /* 0x0000000c0dbf723e */ /* 0x000fe4000480700e */
[----:B------:R-:W1:Y:S01]  /*3c50*/  MUFU.EX2 R39, R39 ;  /* 0x0000002700277308 */ /* 0x000e620000000800 */
[----:B--2---:R-:W-:-:S07]  /*3c60*/  FADD.FTZ R32, R20, R31 ;  /* 0x0000001f14207221 */ /* 0x004fce0000010000 */
[----:B------:R-:W2:Y:S01]  /*3c70*/  MUFU.EX2 R21, R21 ;  /* 0x0000001500157308 */ /* 0x000ea20000000800 */
[----:B---3--:R-:W-:-:S07]  /*3c80*/  FADD.FTZ R30, R38, R37 ;  /* 0x00000025261e7221 */ /* 0x008fce0000010000 */
[----:B------:R-:W3:Y:S01]  /*3c90*/  MUFU.EX2 R24, R24 ;  /* 0x0000001800187308 */ /* 0x000ee20000000800 */
[C---:B-1----:R-:W-:Y:S01]  /*3ca0*/  F2FP.SATFINITE.E4M3.F32.PACK_AB_MERGE_C R184, R39.reuse, R38, R33 ;  /* 0x0000002627b8723e */ /* 0x042fe20004807021 */
[----:B------:R-:W-:Y:S01]  /*3cb0*/  FADD.FTZ R39, R39, R30 ;  /* 0x0000001e27277221 */ /* 0x000fe20000010000 */
[----:B------:R-:W-:-:S03]  /*3cc0*/  F2FP.SATFINITE.E4M3.F32.PACK_AB_MERGE_C R30, R11, R10, RZ ;  /* 0x0000000a0b1e723e */ /* 0x000fc600048070ff */
[----:B------:R-:W-:Y:S01]  /*3cd0*/  FADD.FTZ R40, R40, R39 ;  /* 0x0000002728287221 */ /* 0x000fe20000010000 */
[----:B------:R-:W-:Y:S01]  /*3ce0*/  F2FP.SATFINITE.E4M3.F32.PACK_AB_MERGE_C R189, R9, R6, R30 ;  /* 0x0000000609bd723e */ /* 0x000fe2000480701e */
[----:B------:R-:W-:Y:S01]  /*3cf0*/  MUFU.EX2 R29, R29 ;  /* 0x0000001d001d7308 */ /* 0x000fe20000000800 */
[----:B--2---:R-:W-:-:S01]  /*3d00*/  FADD.FTZ R31, R21, R32 ;  /* 0x00000020151f7221 */ /* 0x004fc20000010000 */
[----:B------:R-:W-:-:S06]  /*3d10*/  FADD.FTZ R41, R41, R40 ;  /* 0x0000002829297221 */ /* 0x000fcc0000010000 */
[----:B------:R-:W1:Y:S01]  /*3d20*/  MUFU.EX2 R28, R28 ;  /* 0x0000001c001c7308 */ /* 0x000e620000000800 */
[----:B---3--:R-:W-:-:S07]  /*3d30*/  FADD.FTZ R10, R24, R31 ;  /* 0x0000001f180a7221 */ /* 0x008fce0000010000 */
[----:B------:R-:W2:Y:S08]  /*3d40*/  MUFU.EX2 R25, R25 ;  /* 0x0000001900197308 */ /* 0x000eb00000000800 */
[----:B------:R-:W-:Y:S01]  /*3d50*/  MUFU.EX2 R42, R42 ;  /* 0x0000002a002a7308 */ /* 0x000fe20000000800 */
[----:B-1----:R-:W-:-:S07]  /*3d60*/  F2FP.SATFINITE.E4M3.F32.PACK_AB_MERGE_C R11, R28, R29, RZ ;  /* 0x0000001d1c0b723e */ /* 0x002fce00048070ff */
[----:B------:R-:W1:Y:S01]  /*3d70*/  MUFU.EX2 R43, R43 ;  /* 0x0000002b002b7308 */ /* 0x000e620000000800 */
[----:B--2---:R-:W-:-:S01]  /*3d80*/  FADD.FTZ R10, R25, R10 ;  /* 0x0000000a190a7221 */ /* 0x004fc20000010000 */
[----:B------:R-:W-:-:S04]  /*3d90*/  F2FP.SATFINITE.E4M3.F32.PACK_AB_MERGE_C R24, R25, R24, RZ ;  /* 0x000000181918723e */ /* 0x000fc800048070ff */
[----:B------:R-:W-:Y:S02]  /*3da0*/  F2FP.SATFINITE.E4M3.F32.PACK_AB_MERGE_C R185, R21, R20, R24 ;  /* 0x0000001415b9723e */ /* 0x000fe40004807018 */
[----:B------:R-:W2:Y:S08]  /*3db0*/  MUFU.EX2 R5, R5 ;  /* 0x0000000500057308 */ /* 0x000eb00000000800 */
[----:B------:R-:W3:Y:S01]  /*3dc0*/  MUFU.EX2 R26, R26 ;  /* 0x0000001a001a7308 */ /* 0x000ee20000000800 */
[----:B-1----:R-:W-:Y:S01]  /*3dd0*/  F2FP.SATFINITE.E4M3.F32.PACK_AB_MERGE_C R186, R43, R42, R11 ;  /* 0x0000002a2bba723e */ /* 0x002fe2000480700b */
[----:B------:R-:W-:-:S04]  /*3de0*/  FADD.FTZ R42, R42, R41 ;  /* 0x000000292a2a7221 */ /* 0x000fc80000010000 */
[----:B------:R-:W-:Y:S02]  /*3df0*/  FADD.FTZ R42, R43, R42 ;  /* 0x0000002a2b2a7221 */ /* 0x000fe40000010000 */
[----:B------:R-:W1:Y:S01]  /*3e00*/  MUFU.EX2 R4, R4 ;  /* 0x0000000400047308 */ /* 0x000e620000000800 */
[----:B--2---:R-:W-:-:S01]  /*3e10*/  FADD.FTZ R11, R5, R10 ;  /* 0x0000000a050b7221 */ /* 0x004fc20000010000 */
[----:B------:R-:W-:-:S06]  /*3e20*/  FADD.FTZ R29, R29, R42 ;  /* 0x0000002a1d1d7221 */ /* 0x000fcc0000010000 */
[----:B------:R-:W2:Y:S01]  /*3e30*/  MUFU.EX2 R27, R27 ;  /* 0x0000001b001b7308 */ /* 0x000ea20000000800 */
[----:B---3--:R-:W-:-:S04]  /*3e40*/  FADD.FTZ R11, R26, R11 ;  /* 0x0000000b1a0b7221 */ /* 0x008fc80000010000 */
[----:B-1----:R-:W-:Y:S01]  /*3e50*/  FADD.FTZ R6, R4, R11 ;  /* 0x0000000b04067221 */ /* 0x002fe20000010000 */
[----:B--2---:R-:W-:Y:S01]  /*3e60*/  F2FP.SATFINITE.E4M3.F32.PACK_AB_MERGE_C R9, R27, R4, RZ ;  /* 0x000000041b09723e */ /* 0x004fe200048070ff */
[----:B------:R-:W-:-:S03]  /*3e70*/  FADD.FTZ R4, R28, R29 ;  /* 0x0000001d1c047221 */ /* 0x000fc60000010000 */
[----:B------:R-:W-:Y:S01]  /*3e80*/  F2FP.SATFINITE.E4M3.F32.PACK_AB_MERGE_C R187, R26, R5, R9 ;  /* 0x000000051abb723e */ /* 0x000fe20004807009 */
[----:B------:R-:W-:-:S01]  /*3e90*/  FADD.FTZ R5, R27, R6 ;  /* 0x000000061b057221 */ /* 0x000fc20000010000 */
[----:B------:R-:W-:Y:S01]  /*3ea0*/  VIADD R6, R58, 0xfffffffe ;  /* 0xfffffffe3a067836 */ /* 0x000fe20000000000 */
[----:B------:R-:W-:Y:S06]  /*3eb0*/  @P2 BRA `(.L_x_788) ;  /* 0x0000000000482947 */ /* 0x000fec0003800000 */
[C---:B------:R-:W-:Y:S01]  /*3ec0*/  ISETP.GT.AND P2, PT, R59.reuse, RZ, PT ;  /* 0x000000ff3b00720c */ /* 0x040fe20003f44270 */
[----:B------:R-:W-:-:S05]  /*3ed0*/  VIADD R9, R59, 0xffffffff ;  /* 0xffffffff3b097836 */ /* 0x000fca0000000000 */
[----:B------:R-:W-:-:S07]  /*3ee0*/  R2UR UR5, R9 ;  /* 0x00000000090572ca */ /* 0x000fce00000e0000 */
[----:B------:R-:W-:Y:S08]  /*3ef0*/  @P2 BRA `(.L_x_789) ;  /* 0x00000000001c2947 */ /* 0x000ff00003800000 */
[----:B------:R-:W-:Y:S02]  /*3f00*/  UISETP.NE.AND UP1, UPT, UR7, 0x1, UPT ;  /* 0x000000010700788c */ /* 0x000fe4000bf25270 */
[----:B------:R-:W-:-:S09]  /*3f10*/  UIADD3 UR5, -UR10, URZ, URZ ;  /* 0x0000003f0a057290 */ /* 0x000fd2000fffe13f */
[----:B------:R-:W-:Y:S02]  /*3f20*/  @UP1 ULDC.64 UR10, c[0x0][0x9e8] ;  /* 0x00027a00000a1ab9 */ /* 0x000fe40000000a00 */
[----:B------:R-:W-:-:S04]  /*3f30*/  UIMAD.WIDE.U32 UR18, UR5, UR10, URZ ;  /* 0x0000000a051272a5 */ /* 0x000fc8000f8e003f */
[----:B------:R-:W-:-:S04]  /*3f40*/  @UP1 USHF.R.U32.HI UR5, URZ, UR11, UR19 ;  /* 0x0000000b3f051299 */ /* 0x000fc80008011613 */
[----:B------:R-:W-:Y:S01]  /*3f50*/  ULOP3.LUT UR5, URZ, UR5, URZ, 0x33, !UPT ;  /* 0x000000053f057292 */ /* 0x000fe2000f8e333f */
[----:B------:R-:W-:Y:S11]  /*3f60*/  BRA `(.L_x_790) ;  /* 0x0000000000107947 */ /* 0x000ff60003800000 */
.L_x_789:
[----:B------:R-:W-:-:S11]  /*3f70*/  UISETP.NE.AND UP1, UPT, UR7, 0x1, UPT ;  /* 0x000000010700788c */ /* 0x000fd6000bf25270 */
[----:B------:R-:W-:Y:S02]  /*3f80*/  @UP1 ULDC.64 UR10, c[0x0][0x9e8] ;  /* 0x00027a00000a1ab9 */ /* 0x000fe40000000a00 */
[----:B------:R-:W-:-:S04]  /*3f90*/  UIMAD.WIDE.U32 UR18, UR5, UR10, URZ ;  /* 0x0000000a051272a5 */ /* 0x000fc8000f8e003f */
[----:B------:R-:W-:-:S12]  /*3fa0*/  @UP1 USHF.R.U32.HI UR5, URZ, UR11, UR19 ;  /* 0x0000000b3f051299 */ /* 0x000fd80008011613 */
.L_x_790:
[----:B------:R-:W-:-:S04]  /*3fb0*/  UIMAD UR5, UR5, UR7, UR7 ;  /* 0x00000007050572a4 */ /* 0x000fc8000f8e0207 */
[----:B------:R-:W-:-:S04]  /*3fc0*/  UISETP.LT.AND UP1, UPT, UR6, UR5, UPT ;  /* 0x000000050600728c */ /* 0x000fc8000bf21270 */
[----:B------:R-:W-:-:S12]  /*3fd0*/  USEL UR6, UR6, UR5, UP1 ;  /* 0x0000000506067287 */ /* 0x000fd80008800000 */
.L_x_788:
[----:B------:R-:W-:Y:S01]  /*3fe0*/  USHF.R.S32.HI UR5, URZ, 0x1f, UR6 ;  /* 0x0000001f3f057899 */ /* 0x000fe20008011406 */
[----:B------:R-:W-:Y:S02]  /*3ff0*/  CS2R R150, SRZ ;  /* 0x0000000000967805 */ /* 0x000fe4000001ff00 */
[----:B------:R-:W-:Y:S02]  /*4000*/  CS2R R148, SRZ ;  /* 0x0000000000947805 */ /* 0x000fe4000001ff00 */
[----:B------:R-:W-:Y:S01]  /*4010*/  CS2R R146, SRZ ;  /* 0x0000000000927805 */ /* 0x000fe2000001ff00 */
[----:B------:R-:W-:Y:S01]  /*4020*/  ULEA.HI UR5, UR5, UR6, URZ, 0x6 ;  /* 0x0000000605057291 */ /* 0x000fe2000f8f303f */
[----:B------:R-:W-:Y:S02]  /*4030*/  CS2R R144, SRZ ;  /* 0x0000000000907805 */ /* 0x000fe4000001ff00 */
[----:B------:R-:W-:Y:S02]  /*4040*/  CS2R R142, SRZ ;  /* 0x00000000008e7805 */ /* 0x000fe4000001ff00 */
[----:B------:R-:W-:Y:S01]  /*4050*/  CS2R R140, SRZ ;  /* 0x00000000008c7805 */ /* 0x000fe2000001ff00 */
[----:B------:R-:W-:Y:S01]  /*4060*/  USHF.R.S32.HI UR5, URZ, 0x6, UR5 ;  /* 0x000000063f057899 */ /* 0x000fe20008011405 */
[----:B------:R-:W-:-:S02]  /*4070*/  CS2R R138, SRZ ;  /* 0x00000000008a7805 */ /* 0x000fc4000001ff00 */
[----:B------:R-:W-:Y:S02]  /*4080*/  CS2R R136, SRZ ;  /* 0x0000000000887805 */ /* 0x000fe4000001ff00 */
[----:B------:R-:W-:Y:S01]  /*4090*/  CS2R R134, SRZ ;  /* 0x0000000000867805 */ /* 0x000fe2000001ff00 */
[----:B------:R-:W-:Y:S01]  /*40a0*/  UISETP.LT.AND UP1, UPT, UR41, UR5, UPT ;  /* 0x000000052900728c */ /* 0x000fe2000bf21270 */
[----:B------:R-:W-:Y:S02]  /*40b0*/  CS2R R132, SRZ ;  /* 0x0000000000847805 */ /* 0x000fe4000001ff00 */
[----:B------:R-:W-:Y:S02]  /*40c0*/  CS2R R130, SRZ ;  /* 0x0000000000827805 */ /* 0x000fe4000001ff00 */
[----:B------:R-:W-:Y:S01]  /*40d0*/  CS2R R128, SRZ ;  /* 0x0000000000807805 */ /* 0x000fe2000001ff00 */
[----:B------:R-:W-:Y:S01]  /*40e0*/  USEL UR7, UR41, UR5, !UP1 ;  /* 0x0000000529077287 */ /* 0x000fe2000c800000 */
[----:B------:R-:W-:-:S02]  /*40f0*/  CS2R R126, SRZ ;  /* 0x00000000007e7805 */ /* 0x000fc4000001ff00 */
[----:B------:R-:W-:Y:S02]  /*4100*/  CS2R R124, SRZ ;  /* 0x00000000007c7805 */ /* 0x000fe4000001ff00 */
[----:B------:R-:W-:Y:S02]  /*4110*/  CS2R R122, SRZ ;  /* 0x00000000007a7805 */ /* 0x000fe4000001ff00 */
[----:B------:R-:W-:Y:S02]  /*4120*/  CS2R R120, SRZ ;  /* 0x0000000000787805 */ /* 0x000fe4000001ff00 */
[----:B------:R-:W-:Y:S02]  /*4130*/  CS2R R118, SRZ ;  /* 0x0000000000767805 */ /* 0x000fe4000001ff00 */
[----:B------:R-:W-:Y:S02]  /*4140*/  ISETP.GE.AND P2, PT, R6, UR7, PT ;  /* 0x0000000706007c0c */ /* 0x000fe4000bf46270 */
        /* <DEDUP_REMOVED lines=48> */
[----:B------:R-:W-:Y:S01]  /*4450*/  IMAD.IADD R9, R194, 0x1, R2 ;  /* 0x00000001c2097824 */ /* 0x000fe200078e0202 */
[----:B------:R-:W-:Y:S01]  /*4460*/  ULDC UR40, c[0x0][0x9e4] ;  /* 0x0002790000287ab9 */ /* 0x000fe20000000800 */
[----:B------:R-:W-:Y:S01]  /*4470*/  IMAD.MOV.U32 R151, RZ, RZ, RZ ;  /* 0x000000ffff977224 */ /* 0x000fe200078e00ff */
[----:B------:R-:W-:Y:S01]  /*4480*/  ULDC UR58, c[0x0][0x2e0] ;  /* 0x0000b800003a7ab9 */ /* 0x000fe20000000800 */
[----:B------:R-:W-:Y:S01]  /*4490*/  ULDC UR57, c[0x0][0x288] ;  /* 0x0000a20000397ab9 */ /* 0x000fe20000000800 */
[----:B------:R-:W-:Y:S01]  /*44a0*/  ULDC UR53, c[0x0][0x988] ;  /* 0x0002620000357ab9 */ /* 0x000fe20000000800 */
[----:B------:R-:W-:-:S05]  /*44b0*/  ULDC UR56, c[0x0][0x9e0] ;  /* 0x0002780000387ab9 */ /* 0x000fca0000000800 */
.L_x_809:
[----:B------:R-:W-:Y:S01]  /*44c0*/  UIADD3 UR5, UR37, 0x1, URZ ;  /* 0x0000000125057890 */ /* 0x000fe2000fffe03f */
[----:B------:R-:W-:-:S03]  /*44d0*/  ISETP.NE.AND P3, PT, RZ, UR39, PT ;  /* 0x00000027ff007c0c */ /* 0x000fc6000bf65270 */
[----:B------:R-:W-:-:S04]  /*44e0*/  UISETP.NE.AND UP1, UPT, UR5, 0x2, UPT ;  /* 0x000000020500788c */ /* 0x000fc8000bf25270 */
[----:B------:R-:W-:Y:S02]  /*44f0*/  USEL UR6, URZ, 0x1, UP1 ;  /* 0x000000013f067887 */ /* 0x000fe40008800000 */
[----:B------:R-:W-:Y:S02]  /*4500*/  USEL UR5, UR5, URZ, UP1 ;  /* 0x0000003f05057287 */ /* 0x000fe40008800000 */
[----:B------:R-:W-:Y:S02]  /*4510*/  ULOP3.LUT UR6, UR36, UR6, URZ, 0x3c, !UPT ;  /* 0x0000000624067292 */ /* 0x000fe4000f8e3c3f */
[----:B------:R-:W-:Y:S10]  /*4520*/  @P3 BRA `(.L_x_792) ;  /* 0x00000000002c3947 */ /* 0x000ff40003800000 */
[----:B------:R-:W-:Y:S05]  /*4530*/  @!P0 BRA `(.L_x_793) ;  /* 0x0000000000048947 */ /* 0x000fea0003800000 */
[----:B------:R-:W-:Y:S01]  /*4540*/  BPT.TRAP 0x1 ;  /* 0x000000040000795c */ /* 0x000fe20000300000 */
.L_x_793:
[----:B------:R-:W-:Y:S01]  /*4550*/  ULEA UR10, UR5, UR38, 0x3 ;  /* 0x00000026050a7291 */ /* 0x000fe2000f8e183f */
[----:B------:R-:W-:-:S05]  /*4560*/  IMAD.U32 R10, RZ, RZ, UR6 ;  /* 0x00000006ff0a7e24 */ /* 0x000fca000f8e00ff */
[----:B------:R-:W-:-:S04]  /*4570*/  SHF.L.U32 R10, R10, 0x1f, RZ ;  /* 0x0000001f0a0a7819 */ /* 0x000fc800000006ff */
[----:B------:R1:W2:Y:S01]  /*4580*/  SYNCS.PHASECHK.TRANS64.TRYWAIT P2, [UR10+0x28430], R10 ;  /* 0x0284300aff0075a7 */ /* 0x0002a2000804014a */
[----:B------:R-:W-:Y:S05]  /*4590*/  @!P0 BRA `(.L_x_794) ;  /* 0x0000000000048947 */ /* 0x000fea0003800000 */
[----:B------:R-:W-:Y:S01]  /*45a0*/  BPT.TRAP 0x1 ;  /* 0x000000040000795c */ /* 0x000fe20000300000 */
.L_x_794:
[----:B--2---:R-:W-:Y:S05]  /*45b0*/  @P2 BRA `(.L_x_792) ;  /* 0x0000000000082947 */ /* 0x004fea0003800000 */
[----:B------:R-:W2:Y:S02]  /*45c0*/  SYNCS.PHASECHK.TRANS64.TRYWAIT P2, [UR10+0x28430], R10 ;  /* 0x0284300aff0075a7 */ /* 0x000ea4000804014a */
[----:B--2---:R-:W-:Y:S05]  /*45d0*/  @!P2 BRA `(.L_x_795) ;  /* 0x000000dc0070a947 */ /* 0x004fea0003800000 */
.L_x_792:
[----:B--2---:R-:W2:Y:S01]  /*45e0*/  S2R R11, SR_TID.X ;  /* 0x00000000000b7919 */ /* 0x004ea20000002100 */
[----:B------:R-:W-:Y:S01]  /*45f0*/  ULEA UR34, UR5, UR4, 0xa ;  /* 0x0000000405227291 */ /* 0x000fe2000f8e503f */
[----:B------:R-:W-:Y:S01]  /*4600*/  UMOV UR51, 0x40000040 ;  /* 0x4000004000337882 */ /* 0x000fe20000000000 */
[----:B------:R-:W-:Y:S02]  /*4610*/  UMOV UR11, 0x40000040 ;  /* 0x40000040000b7882 */ /* 0x000fe40000000000 */
[----:B------:R-:W-:Y:S02]  /*4620*/  UIADD3 UR10, UR34, 0x2, URZ ;  /* 0x00000002220a7890 */ /* 0x000fe4000fffe03f */
[----:B------:R-:W-:Y:S02]  /*4630*/  UIADD3 UR14, UR34, 0x4, URZ ;  /* 0x00000004220e7890 */ /* 0x000fe4000fffe03f */
[----:B------:R-:W-:Y:S01]  /*4640*/  UMOV UR50, UR34 ;  /* 0x0000002200327c82 */ /* 0x000fe20008000000 */
[----:B------:R-:W-:Y:S01]  /*4650*/  UMOV UR15, 0x40000040 ;  /* 0x40000040000f7882 */ /* 0x000fe20000000000 */
[----:B------:R-:W-:Y:S01]  /*4660*/  UIADD3 UR18, UR34, 0x6, URZ ;  /* 0x0000000622127890 */ /* 0x000fe2000fffe03f */
        /* <DEDUP_REMOVED lines=9> */
[----:B--2---:R-:W-:-:S05]  /*4700*/  SHF.R.U32.HI R11, RZ, 0x7, R11 ;  /* 0x00000007ff0b7819 */ /* 0x004fca000001160b */
[----:B-1----:R-:W-:-:S05]  /*4710*/  VIADD R10, R11, 0x8 ;  /* 0x000000080b0a7836 */ /* 0x002fca0000000000 */
[----:B------:R1:W-:Y:S06]  /*4720*/  BAR.SYNC.DEFER_BLOCKING R10, 0x100 ;  /* 0x0004000a0000751d */ /* 0x0003ec0000010000 */
[----:B------:R-:W-:-:S06]  /*4730*/  WARPGROUP.ARRIVE ;  /* 0x00000000000079c5 */ /* 0x000fcc0000000000 */
[----:B------:R-:W-:Y:S03]  /*4740*/  QGMMA.64x64x32.F32.E4M3.E4M3 R152, gdesc[UR48], RZ, !UPT, gsb0 ;  /* 0x00e00000309879f3 */ /* 0x000fe6000c0008ff */
        /* <DEDUP_REMOVED lines=22> */
[----:B-1----:R-:W-:Y:S05]  /*48b0*/  @P3 BRA `(.L_x_796) ;  /* 0x00000000002c3947 */ /* 0x002fea0003800000 */
[----:B------:R-:W-:Y:S05]  /*48c0*/  @!P0 BRA `(.L_x_797) ;  /* 0x0000000000048947 */ /* 0x000fea0003800000 */
[----:B------:R-:W-:Y:S01]  /*48d0*/  BPT.TRAP 0x1 ;  /* 0x000000040000795c */ /* 0x000fe20000300000 */
.L_x_797:
[----:B------:R-:W-:Y:S01]  /*48e0*/  ULEA UR10, UR37, UR38, 0x3 ;  /* 0x00000026250a7291 */ /* 0x000fe2000f8e183f */
[----:B------:R-:W-:-:S05]  /*48f0*/  IMAD.U32 R10, RZ, RZ, UR36 ;  /* 0x00000024ff0a7e24 */ /* 0x000fca000f8e00ff */
[----:B------:R-:W-:-:S04]  /*4900*/  SHF.L.U32 R10, R10, 0x1f, RZ ;  /* 0x0000001f0a0a7819 */ /* 0x000fc800000006ff */
[----:B------:R1:W2:Y:S01]  /*4910*/  SYNCS.PHASECHK.TRANS64.TRYWAIT P2, [UR10+0x28450], R10 ;  /* 0x0284500aff0075a7 */ /* 0x0002a2000804014a */
[----:B------:R-:W-:Y:S05]  /*4920*/  @!P0 BRA `(.L_x_798) ;  /* 0x0000000000048947 */ /* 0x000fea0003800000 */
[----:B------:R-:W-:Y:S01]  /*4930*/  BPT.TRAP 0x1 ;  /* 0x000000040000795c */ /* 0x000fe20000300000 */
.L_x_798:
[----:B--2---:R-:W-:Y:S05]  /*4940*/  @P2 BRA `(.L_x_796) ;  /* 0x0000000000082947 */ /* 0x004fea0003800000 */
[----:B------:R-:W2:Y:S02]  /*4950*/  SYNCS.PHASECHK.TRANS64.TRYWAIT P2, [UR10+0x28450], R10 ;  /* 0x0284500aff0075a7 */ /* 0x000ea4000804014a */
[----:B--2---:R-:W-:Y:S05]  /*4960*/  @!P2 BRA `(.L_x_799) ;  /* 0x000000d800a4a947 */ /* 0x004fea0003800000 */
.L_x_796:
[----:B------:R-:W-:Y:S01]  /*4970*/  UIADD3 UR10, UR38, 0x8000, URZ ;  /* 0x00008000260a7890 */ /* 0x000fe2000fffe03f */
[----:B------:R-:W-:Y:S01]  /*4980*/  WARPGROUP.ARRIVE ;  /* 0x00000000000079c5 */ /* 0x000fe20000000000 */
[----:B------:R-:W-:-:S05]  /*4990*/  UMOV UR11, 0x80000020 ;  /* 0x80000020000b7882 */ /* 0x000fca0000000000 */
[----:B------:R-:W3:Y:S01]  /*49a0*/  S2R R201, SR_TID.X ;  /* 0x0000000000c97919 */ /* 0x000ee20000002100 */
[----:B------:R-:W-:Y:S01]  /*49b0*/  USHF.R.U32.HI UR10, URZ, 0x4, UR10 ;  /* 0x000000043f0a7899 */ /* 0x000fe2000801160a */
[----:B--2---:R-:W-:Y:S02]  /*49c0*/  IMAD.U32 R11, RZ, RZ, UR5 ;  /* 0x00000005ff0b7e24 */ /* 0x004fe4000f8e00ff */
[C---:B------:R-:W-:Y:S01]  /*49d0*/  FMUL.FTZ R12, R0.reuse, R154 ;  /* 0x0000009a000c7220 */ /* 0x040fe20000410000 */
[C---:B------:R-:W-:Y:S01]  /*49e0*/  FMUL.FTZ R154, R0.reuse, R156 ;  /* 0x0000009c009a7220 */ /* 0x040fe20000410000 */
[----:B------:R-:W-:Y:S01]  /*49f0*/  ULOP3.LUT UR10, UR10, 0x3fff, URZ, 0xc0, !UPT ;  /* 0x00003fff0a0a7892 */ /* 0x000fe2000f8ec03f */
[----:B------:R-:W-:Y:S01]  /*4a00*/  FMUL.FTZ R156, R0, R170 ;  /* 0x000000aa009c7220 */ /* 0x000fe20000410000 */
[----:B------:R-:W-:Y:S01]  /*4a10*/  @!P1 LEA R11, R11, UR38, 0x3 ;  /* 0x000000260b0b9c11 */ /* 0x000fe2000f8e18ff */
[----:B------:R-:W-:Y:S01]  /*4a20*/  IMAD.SHL.U32 R170, R6, 0x40, RZ ;  /* 0x0000004006aa7824 */ /* 0x000fe200078e00ff */
[----:B------:R-:W-:Y:S01]  /*4a30*/  ULOP3.LUT UR10, UR10, 0x10000, URZ, 0xfc, !UPT ;  /* 0x000100000a0a7892 */ /* 0x000fe2000f8efc3f */
[C---:B------:R-:W-:Y:S01]  /*4a40*/  FMUL.FTZ R15, R0.reuse, R158 ;  /* 0x0000009e000f7220 */ /* 0x040fe20000410000 */
[C---:B------:R-:W-:Y:S01]  /*4a50*/  FMUL.FTZ R158, R0.reuse, R174 ;  /* 0x000000ae009e7220 */ /* 0x040fe20000410000 */
[C---:B------:R-:W-:Y:S01]  /*4a60*/  FMUL.FTZ R13, R0.reuse, R155 ;  /* 0x0000009b000d7220 */ /* 0x040fe20000410000 */
[----:B------:R-:W-:Y:S01]  /*4a70*/  ULEA UR10, UR37, UR10, 0xa ;  /* 0x0000000a250a7291 */ /* 0x000fe2000f8e503f */
[----:B------:R-:W-:Y:S01]  /*4a80*/  FMUL.FTZ R174, R0, R176 ;  /* 0x000000b000ae7220 */ /* 0x000fe20000410000 */
[----:B------:R-:W-:-:S02]  /*4a90*/  @!P1 VIADD R11, R11, 0x28440 ;  /* 0x000284400b0b9836 */ /* 0x000fc40000000000 */
[----:B------:R-:W-:Y:S01]  /*4aa0*/  FMUL.FTZ R155, R0, R157 ;  /* 0x0000009d009b7220 */ /* 0x000fe20000410000 */
[----:B------:R-:W-:Y:S01]  /*4ab0*/  IADD3 R176, -R170, 0x1, RZ ;  /* 0x00000001aab07810 */ /* 0x000fe20007ffe1ff */
[C---:B------:R-:W-:Y:S01]  /*4ac0*/  FMUL.FTZ R14, R0.reuse, R159 ;  /* 0x0000009f000e7220 */ /* 0x040fe20000410000 */
[C---:B------:R-:W-:Y:S01]  /*4ad0*/  FMUL.FTZ R157, R0.reuse, R171 ;  /* 0x000000ab009d7220 */ /* 0x040fe20000410000 */
[C---:B------:R-:W-:Y:S01]  /*4ae0*/  FMUL.FTZ R20, R0.reuse, R162 ;  /* 0x000000a200147220 */ /* 0x040fe20000410000 */
[C---:B------:R-:W-:Y:S01]  /*4af0*/  FMUL.FTZ R21, R0.reuse, R163 ;  /* 0x000000a300157220 */ /* 0x040fe20000410000 */
[----:B------:R-:W-:Y:S01]  /*4b00*/  QGMMA.64x256x32.F32.E4M3.E4M3 R24, R188, gdesc[UR8], R24, gsb0 ;  /* 0x03e00008bc187df3 */ /* 0x000fe20008000818 */
[----:B------:R-:W-:Y:S01]  /*4b10*/  UIADD3 UR10, UR10, 0x2, URZ ;  /* 0x000000020a0a7890 */ /* 0x000fe2000fffe03f */
[C---:B------:R-:W-:Y:S01]  /*4b20*/  FMUL.FTZ R171, R0.reuse, R172 ;  /* 0x000000ac00ab7220 */ /* 0x040fe20000410000 */
[----:B------:R-:W-:Y:S01]  /*4b30*/  UMOV UR11, 0x80000020 ;  /* 0x80000020000b7882 */ /* 0x000fe20000000000 */
[C---:B------:R-:W-:Y:S01]  /*4b40*/  FMUL.FTZ R159, R0.reuse, R175 ;  /* 0x000000af009f7220 */ /* 0x040fe20000410000 */
[C---:B------:R-:W-:Y:S01]  /*4b50*/  FMUL.FTZ R160, R0.reuse, R160 ;  /* 0x000000a000a07220 */ /* 0x040fe20000410000 */
[C---:B------:R-:W-:Y:S01]  /*4b60*/  FMUL.FTZ R161, R0.reuse, R161 ;  /* 0x000000a100a17220 */ /* 0x040fe20000410000 */
[C---:B------:R-:W-:Y:S01]  /*4b70*/  FMUL.FTZ R164, R0.reuse, R164 ;  /* 0x000000a400a47220 */ /* 0x040fe20000410000 */
[C---:B------:R-:W-:Y:S01]  /*4b80*/  FMUL.FTZ R165, R0.reuse, R165 ;  /* 0x000000a500a57220 */ /* 0x040fe20000410000 */
[C---:B------:R-:W-:Y:S01]  /*4b90*/  FMUL.FTZ R172, R0.reuse, R173 ;  /* 0x000000ad00ac7220 */ /* 0x040fe20000410000 */
[----:B---3--:R-:W-:Y:S01]  /*4ba0*/  SHF.R.U32.HI R201, RZ, 0x7, R201 ;  /* 0x00000007ffc97819 */ /* 0x008fe200000116c9 */
[C---:B------:R-:W-:Y:S01]  /*4bb0*/  FMUL.FTZ R175, R0.reuse, R177 ;  /* 0x000000b100af7220 */ /* 0x040fe20000410000 */
[C---:B------:R-:W-:Y:S01]  /*4bc0*/  FMUL.FTZ R162, R0.reuse, R178 ;  /* 0x000000b200a27220 */ /* 0x040fe20000410000 */
[C---:B------:R-:W-:Y:S01]  /*4bd0*/  FMUL.FTZ R163, R0.reuse, R179 ;  /* 0x000000b300a37220 */ /* 0x040fe20000410000 */
[----:B-1----:R-:W-:Y:S01]  /*4be0*/  IADD3 R10, -R201, 0xb, RZ ;  /* 0x0000000bc90a7810 */ /* 0x002fe20007ffe1ff */
[C---:B------:R-:W-:Y:S01]  /*4bf0*/  FMUL.FTZ R180, R0.reuse, R180 ;  /* 0x000000b400b47220 */ /* 0x040fe20000410000 */
[----:B------:R-:W-:Y:S01]  /*4c00*/  FMUL.FTZ R181, R0, R181 ;  /* 0x000000b500b57220 */ /* 0x000fe20000410000 */
[----:B------:R-:W-:Y:S01]  /*4c10*/  @!P1 PRMT R11, RZ, 0x654, R11 ;  /* 0x00000654ff0b9816 */ /* 0x000fe2000000000b */
[----:B------:R-:W-:Y:S01]  /*4c20*/  IMAD R176, R17, UR58, R176 ;  /* 0x0000003a11b07c24 */ /* 0x000fe2000f8e02b0 */
[----:B------:R-:W-:Y:S01]  /*4c30*/  PLOP3.LUT P2, PT, PT, PT, UP0, 0x40, 0x0 ;  /* 0x000000000000781c */ /* 0x000fe20003f4e808 */
[----:B------:R-:W1:Y:S08]  /*4c40*/  MUFU.TANH R12, R12 ;  /* 0x0000000c000c7308 */ /* 0x000e700000002400 */
[----:B------:R-:W2:Y:S08]  /*4c50*/  MUFU.TANH R13, R13 ;  /* 0x0000000d000d7308 */ /* 0x000eb00000002400 */
[----:B------:R-:W3:Y:S08]  /*4c60*/  MUFU.TANH R154, R154 ;  /* 0x0000009a009a7308 */ /* 0x000ef00000002400 */
        /* <DEDUP_REMOVED lines=20> */
[----:B------:R-:W1:Y:S01]  /*4db0*/  MUFU.TANH R181, R181 ;  /* 0x000000b500b57308 */ /* 0x000e620000002400 */
[----:B------:R-:W-:-:S02]  /*4dc0*/  WARPGROUP.DEPBAR.LE gsb0, 0x0 ;  /* 0x00008000000079c5 */ /* 0x000fc40000010000 */
[----:B------:R-:W-:Y:S01]  /*4dd0*/  WARPGROUP.ARRIVE ;  /* 0x00000000000079c5 */ /* 0x000fe20000000000 */
[C---:B------:R-:W-:Y:S01]  /*4de0*/  FMUL.FTZ R189, R0.reuse, R153 ;  /* 0x0000009900bd7220 */ /* 0x040fe20000410000 */
[C---:B------:R-:W-:Y:S01]  /*4df0*/  FMUL.FTZ R153, R0.reuse, R167 ;  /* 0x000000a700997220 */ /* 0x040fe20000410000 */
[C---:B------:R-:W-:Y:S01]  /*4e00*/  FMUL.FTZ R188, R0.reuse, R152 ;  /* 0x0000009800bc7220 */ /* 0x040fe20000410000 */
[C---:B------:R-:W-:Y:S01]  /*4e10*/  FMUL.FTZ R167, R0.reuse, R168 ;  /* 0x000000a800a77220 */ /* 0x040fe20000410000 */
[C---:B------:R-:W-:Y:S01]  /*4e20*/  FMUL.FTZ R152, R0.reuse, R166 ;  /* 0x000000a600987220 */ /* 0x040fe20000410000 */
[----:B------:R-:W-:Y:S01]  /*4e30*/  QGMMA.64x256x32.F32.E4M3.E4M3 R24, R184, gdesc[UR8], R24, gsb0 ;  /* 0x03e00008b8187df3 */ /* 0x000fe20008000818 */
[C---:B------:R-:W-:Y:S01]  /*4e40*/  FMUL.FTZ R168, R0.reuse, R169 ;  /* 0x000000a900a87220 */ /* 0x040fe20000410000 */
[C---:B------:R-:W-:Y:S01]  /*4e50*/  FMUL.FTZ R166, R0.reuse, R182 ;  /* 0x000000b600a67220 */ /* 0x040fe20000410000 */
[----:B------:R-:W-:Y:S01]  /*4e60*/  FMUL.FTZ R169, R0, R183 ;  /* 0x000000b700a97220 */ /* 0x000fe20000410000 */
        /* <DEDUP_REMOVED lines=9> */
[----:B------:R1:W-:Y:S06]  /*4f00*/  BAR.ARV R10, 0x100 ;  /* 0x0004000a0000751d */ /* 0x0003ec0000002000 */
[----:B------:R5:W-:Y:S02]  /*4f10*/  @!P1 SYNCS.ARRIVE.TRANS64.RED.A1T0 RZ, [R11+URZ], RZ ;  /* 0x000000ff0bff99a7 */ /* 0x000be4000810043f */
[----:B-----5:R-:W-:-:S04]  /*4f20*/  VIADD R11, R176, -UR57 ;  /* 0x80000039b00b7c36 */ /* 0x020fc80008000000 */
[----:B------:R-:W-:-:S04]  /*4f30*/  IMAD R11, R16, -0x2, R11 ;  /* 0xfffffffe100b7824 */ /* 0x000fc800078e020b */
[C---:B------:R-:W-:Y:S02]  /*4f40*/  VIADD R179, R11.reuse, UR56 ;  /* 0x000000380bb37c36 */ /* 0x040fe40008000000 */
[----:B------:R-:W-:Y:S02]  /*4f50*/  VIADD R182, R11, UR45 ;  /* 0x0000002d0bb67c36 */ /* 0x000fe40008000000 */
[C---:B------:R-:W-:Y:S02]  /*4f60*/  IMAD.IADD R177, R2.reuse, 0x1, R179 ;  /* 0x0000000102b17824 */ /* 0x040fe400078e02b3 */
[----:B------:R-:W-:Y:S01]  /*4f70*/  IMAD.IADD R178, R2, 0x1, R182 ;  /* 0x0000000102b27824 */ /* 0x000fe200078e02b6 */
[----:B-1234-:R-:W-:Y:S06]  /*4f80*/  @P2 BRA `(.L_x_800) ;  /* 0x00000000005c2947 */ /* 0x01efec0003800000 */
[----:B------:R-:W-:Y:S01]  /*4f90*/  ISETP.GT.AND P2, PT, R9, -0x1, PT ;  /* 0xffffffff0900780c */ /* 0x000fe20003f44270 */
[----:B------:R-:W-:-:S12]  /*4fa0*/  BSSY B0, `(.L_x_801) ;  /* 0x0000011000007945 */ /* 0x000fd80003800000 */
[----:B------:R-:W-:Y:S05]  /*4fb0*/  @P2 BRA `(.L_x_802) ;  /* 0x0000000000202947 */ /* 0x000fea0003800000 */
[----:B------:R-:W-:Y:S01]  /*4fc0*/  IMAD.U32 R176, RZ, RZ, UR40 ;  /* 0x00000028ffb07e24 */ /* 0x000fe2000f8e00ff */
[----:B------:R-:W-:-:S04]  /*4fd0*/  LOP3.LUT R173, RZ, R9, RZ, 0x33, !PT ;  /* 0x00000009ffad7212 */ /* 0x000fc800078e33ff */
[----:B------:R-:W-:-:S13]  /*4fe0*/  ISETP.NE.AND P2, PT, R176, 0x1, PT ;  /* 0x00000001b000780c */ /* 0x000fda0003f45270 */
[----:B------:R-:W1:Y:S02]  /*4ff0*/  @P2 LDC.64 R10, c[0x0][0x9e8] ;  /* 0x00027a00ff0a2b82 */ /* 0x000e640000000a00 */
[----:B-1----:R-:W-:-:S05]  /*5000*/  @P2 IMAD.HI.U32 R10, R173, R10, RZ ;  /* 0x0000000aad0a2227 */ /* 0x002fca00078e00ff */
[----:B------:R-:W-:-:S04]  /*5010*/  @P2 SHF.R.U32.HI R173, RZ, R11, R10 ;  /* 0x0000000bffad2219 */ /* 0x000fc8000001160a */
[----:B------:R-:W-:Y:S01]  /*5020*/  LOP3.LUT R173, RZ, R173, RZ, 0x33, !PT ;  /* 0x000000adffad7212 */ /* 0x000fe200078e33ff */
[----:B------:R-:W-:Y:S06]  /*5030*/  BRA `(.L_x_803) ;  /* 0x00000000001c7947 */ /* 0x000fec0003800000 */
.L_x_802:
[----:B------:R-:W-:-:S05]  /*5040*/  IMAD.U32 R176, RZ, RZ, UR40 ;  /* 0x00000028ffb07e24 */ /* 0x000fca000f8e00ff */
[----:B------:R-:W-:-:S13]  /*5050*/  ISETP.NE.AND P2, PT, R176, 0x1, PT ;  /* 0x00000001b000780c */ /* 0x000fda0003f45270 */
[----:B------:R-:W1:Y:S01]  /*5060*/  @P2 LDC.64 R10, c[0x0][0x9e8] ;  /* 0x00027a00ff0a2b82 */ /* 0x000e620000000a00 */
[----:B------:R-:W-:-:S04]  /*5070*/  @P2 IMAD.IADD R173, R194, 0x1, R2 ;  /* 0x00000001c2ad2824 */ /* 0x000fc800078e0202 */
[----:B-1----:R-:W-:-:S04]  /*5080*/  @P2 IMAD.HI.U32 R10, R173, R10, RZ ;  /* 0x0000000aad0a2227 */ /* 0x002fc800078e00ff */
[----:B------:R-:W-:Y:S01]  /*5090*/  IMAD.MOV.U32 R173, RZ, RZ, R9 ;  /* 0x000000ffffad7224 */ /* 0x000fe200078e0009 */
[----:B------:R-:W-:-:S07]  /*50a0*/  @P2 SHF.R.U32.HI R173, RZ, R11, R10 ;  /* 0x0000000bffad2219 */ /* 0x000fce000001160a */
.L_x_803:
[----:B------:R-:W-:Y:S05]  /*50b0*/  BSYNC B0 ;  /* 0x0000000000007941 */ /* 0x000fea0003800000 */
.L_x_801:
[----:B------:R-:W-:-:S04]  /*50c0*/  IMAD R11, R173, R176, -R170 ;  /* 0x000000b0ad0b7224 */ /* 0x000fc800078e0aaa */
[----:B------:R-:W-:-:S05]  /*50d0*/  IMAD R11, R16, -0x2, R11 ;  /* 0xfffffffe100b7824 */ /* 0x000fca00078e020b */
[----:B------:R-:W-:Y:S02]  /*50e0*/  VIADDMNMX R177, R11, R176, R177, PT ;  /* 0x000000b00bb17246 */ /* 0x000fe400038001b1 */
[----:B------:R-:W-:-:S07]  /*50f0*/  VIMNMX R178, R178, R11, !PT ;  /* 0x0000000bb2b27248 */ /* 0x000fce0007fe0100 */
.L_x_800:
[----:B------:R-:W-:-:S04]  /*5100*/  ISETP.GT.AND P2, PT, R6, -0x1, PT ;  /* 0xffffffff0600780c */ /* 0x000fc80003f44270 */
[C---:B------:R-:W-:Y:S02]  /*5110*/  ISETP.GT.AND P5, PT, R178.reuse, RZ, P2 ;  /* 0x000000ffb200720c */ /* 0x040fe400017a4270 */
[C---:B------:R-:W-:Y:S02]  /*5120*/  ISETP.GT.AND P6, PT, R178.reuse, 0x8, P2 ;  /* 0x00000008b200780c */ /* 0x040fe400017c4270 */
[----:B------:R-:W-:Y:S02]  /*5130*/  ISETP.LT.OR P5, PT, R177, 0x1, P5 ;  /* 0x00000001b100780c */ /* 0x000fe40002fa1670 */
[----:B------:R-:W-:Y:S02]  /*5140*/  ISETP.GT.AND P4, PT, R178, 0x1, P2 ;  /* 0x00000001b200780c */ /* 0x000fe40001784270 */
[----:B------:R-:W-:Y:S02]  /*5150*/  FSEL R188, R188, -INF , !P5 ;  /* 0xff800000bcbc7808 */ /* 0x000fe40006800000 */
[----:B------:R-:W-:-:S02]  /*5160*/  ISETP.GT.AND P5, PT, R178, 0x10, P2 ;  /* 0x00000010b200780c */ /* 0x000fc400017a4270 */
[----:B------:R-:W-:Y:S02]  /*5170*/  ISETP.GT.AND P3, PT, R178, 0x9, P2 ;  /* 0x00000009b200780c */ /* 0x000fe40001764270 */
[C---:B------:R-:W-:Y:S02]  /*5180*/  ISETP.LT.OR P5, PT, R177.reuse, 0x11, P5 ;  /* 0x00000011b100780c */ /* 0x040fe40002fa1670 */
[C---:B------:R-:W-:Y:S02]  /*5190*/  ISETP.LT.OR P6, PT, R177.reuse, 0x9, P6 ;  /* 0x00000009b100780c */ /* 0x040fe400037c1670 */
[----:B------:R-:W-:Y:S02]  /*51a0*/  FSEL R160, R160, -INF , !P5 ;  /* 0xff800000a0a07808 */ /* 0x000fe40006800000 */
[----:B------:R-:W-:Y:S02]  /*51b0*/  ISETP.GT.AND P5, PT, R178, 0x20, P2 ;  /* 0x00000020b200780c */ /* 0x000fe400017a4270 */
[----:B------:R-:W-:-:S02]  /*51c0*/  ISETP.LT.OR P4, PT, R177, 0x2, P4 ;  /* 0x00000002b100780c */ /* 0x000fc40002781670 */
[C---:B------:R-:W-:Y:S02]  /*51d0*/  ISETP.LT.OR P3, PT, R177.reuse, 0xa, P3 ;  /* 0x0000000ab100780c */ /* 0x040fe40001f61670 */
[----:B------:R-:W-:Y:S02]  /*51e0*/  ISETP.LT.OR P5, PT, R177, 0x21, P5 ;  /* 0x00000021b100780c */ /* 0x000fe40002fa1670 */
[----:B------:R-:W-:Y:S02]  /*51f0*/  FSEL R176, R154, -INF , !P6 ;  /* 0xff8000009ab07808 */ /* 0x000fe40007000000 */
[----:B------:R-:W-:Y:S02]  /*5200*/  FSEL R189, R189, -INF , !P4 ;  /* 0xff800000bdbd7808 */ /* 0x000fe40006000000 */
[----:B------:R-:W-:Y:S02]  /*5210*/  ISETP.GT.AND P6, PT, R178, 0x18, P2 ;  /* 0x00000018b200780c */ /* 0x000fe400017c4270 */
[----:B------:R-:W-:-:S02]  /*5220*/  FSEL R173, R155, -INF , !P3 ;  /* 0xff8000009bad7808 */ /* 0x000fc40005800000 */
[C---:B------:R-:W-:Y:S02]  /*5230*/  ISETP.GT.AND P4, PT, R178.reuse, 0x11, P2 ;  /* 0x00000011b200780c */ /* 0x040fe40001784270 */
[C---:B------:R-:W-:Y:S02]  /*5240*/  ISETP.GT.AND P3, PT, R178.reuse, 0x19, P2 ;  /* 0x00000019b200780c */ /* 0x040fe40001764270 */
[----:B------:R-:W-:Y:S02]  /*5250*/  FSEL R167, R167, -INF , !P5 ;  /* 0xff800000a7a77808 */ /* 0x000fe40006800000 */
[----:B------:R-:W-:Y:S02]  /*5260*/  ISETP.GT.AND P5, PT, R178, 0x30, P2 ;  /* 0x00000030b200780c */ /* 0x000fe400017a4270 */
[C---:B------:R-:W-:Y:S02]  /*5270*/  ISETP.LT.OR P6, PT, R177.reuse, 0x19, P6 ;  /* 0x00000019b100780c */ /* 0x040fe400037c1670 */
        /* <DEDUP_REMOVED lines=8> */
[----:B------:R-:W-:Y:S02]  /*5300*/  ISETP.GT.AND P3, PT, R178, 0x29, P2 ;  /* 0x00000029b200780c */ /* 0x000fe40001764270 */
[----:B------:R-:W-:Y:S02]  /*5310*/  FSEL R174, R174, -INF , !P5 ;  /* 0xff800000aeae7808 */ /* 0x000fe40006800000 */
[----:B------:R-:W-:Y:S02]  /*5320*/  PLOP3.LUT P5, PT, PT, PT, UP0, 0x40, 0x0 ;  /* 0x000000000000781c */ /* 0x000fe40003fae808 */
[C---:B------:R-:W-:Y:S02]  /*5330*/  ISETP.LT.OR P6, PT, R177.reuse, 0x29, P6 ;  /* 0x00000029b100780c */ /* 0x040fe400037c1670 */
[----:B------:R-:W-:-:S02]  /*5340*/  ISETP.LT.OR P4, PT, R177, 0x22, P4 ;  /* 0x00000022b100780c */ /* 0x000fc40002781670 */
[----:B------:R-:W-:Y:S02]  /*5350*/  ISETP.LT.OR P3, PT, R177, 0x2a, P3 ;  /* 0x0000002ab100780c */ /* 0x000fe40001f61670 */
[----:B------:R-:W-:Y:S02]  /*5360*/  FSEL R154, R171, -INF , !P6 ;  /* 0xff800000ab9a7808 */ /* 0x000fe40007000000 */
[----:B------:R-:W-:Y:S02]  /*5370*/  FSEL R168, R168, -INF , !P4 ;  /* 0xff800000a8a87808 */ /* 0x000fe40006000000 */
[----:B------:R-:W-:Y:S02]  /*5380*/  FSEL R171, R172, -INF , !P3 ;  /* 0xff800000acab7808 */ /* 0x000fe40005800000 */
[C---:B------:R-:W-:Y:S02]  /*5390*/  ISETP.GT.AND P4, PT, R178.reuse, 0x31, P2 ;  /* 0x00000031b200780c */ /* 0x040fe40001784270 */
[----:B------:R-:W-:-:S02]  /*53a0*/  ISETP.GT.AND P6, PT, R178, 0x38, P2 ;  /* 0x00000038b200780c */ /* 0x000fc400017c4270 */
[----:B------:R-:W-:Y:S01]  /*53b0*/  ISETP.GT.AND P3, PT, R178, 0x39, P2 ;  /* 0x00000039b200780c */ /* 0x000fe20001764270 */
[----:B------:R-:W-:Y:S01]  /*53c0*/  IMAD.IADD R178, R3, 0x1, R182 ;  /* 0x0000000103b27824 */ /* 0x000fe200078e02b6 */
[C---:B------:R-:W-:Y:S02]  /*53d0*/  ISETP.LT.OR P4, PT, R177.reuse, 0x32, P4 ;  /* 0x00000032b100780c */ /* 0x040fe40002781670 */
[C---:B------:R-:W-:Y:S02]  /*53e0*/  ISETP.LT.OR P6, PT, R177.reuse, 0x39, P6 ;  /* 0x00000039b100780c */ /* 0x040fe400037c1670 */
[----:B------:R-:W-:Y:S01]  /*53f0*/  ISETP.LT.OR P3, PT, R177, 0x3a, P3 ;  /* 0x0000003ab100780c */ /* 0x000fe20001f61670 */
[----:B------:R-:W-:Y:S01]  /*5400*/  IMAD.IADD R177, R3, 0x1, R179 ;  /* 0x0000000103b17824 */ /* 0x000fe200078e02b3 */
[----:B------:R-:W-:Y:S02]  /*5410*/  FSEL R175, R175, -INF , !P4 ;  /* 0xff800000afaf7808 */ /* 0x000fe40006000000 */
[----:B------:R-:W-:-:S02]  /*5420*/  FSEL R172, R180, -INF , !P6 ;  /* 0xff800000b4ac7808 */ /* 0x000fc40007000000 */
[----:B------:R-:W-:Y:S01]  /*5430*/  FSEL R155, R181, -INF , !P3 ;  /* 0xff800000b59b7808 */ /* 0x000fe20005800000 */
[----:B------:R-:W-:Y:S06]  /*5440*/  @P5 BRA `(.L_x_804) ;  /* 0x0000000000585947 */ /* 0x000fec0003800000 */
[----:B------:R-:W-:Y:S01]  /*5450*/  IMAD.IADD R179, R194, 0x1, R3 ;  /* 0x00000001c2b37824 */ /* 0x000fe200078e0203 */
[----:B------:R-:W-:Y:S04]  /*5460*/  BSSY B0, `(.L_x_805) ;  /* 0x0000010000007945 */ /* 0x000fe80003800000 */
[----:B------:R-:W-:-:S13]  /*5470*/  ISETP.GT.AND P3, PT, R179, -0x1, PT ;  /* 0xffffffffb300780c */ /* 0x000fda0003f64270 */
        /* <DEDUP_REMOVED lines=9> */
.L_x_806:
[----:B------:R-:W-:-:S05]  /*5510*/  IMAD.U32 R180, RZ, RZ, UR40 ;  /* 0x00000028ffb47e24 */ /* 0x000fca000f8e00ff */
[----:B------:R-:W-:-:S13]  /*5520*/  ISETP.NE.AND P3, PT, R180, 0x1, PT ;  /* 0x00000001b400780c */ /* 0x000fda0003f65270 */
[----:B------:R-:W1:Y:S02]  /*5530*/  @P3 LDC.64 R10, c[0x0][0x9e8] ;  /* 0x00027a00ff0a3b82 */ /* 0x000e640000000a00 */
[----:B-1----:R-:W-:-:S05]  /*5540*/  @P3 IMAD.HI.U32 R10, R179, R10, RZ ;  /* 0x0000000ab30a3227 */ /* 0x002fca00078e00ff */
[----:B------:R-:W-:-:S07]  /*5550*/  @P3 SHF.R.U32.HI R179, RZ, R11, R10 ;  /* 0x0000000bffb33219 */ /* 0x000fce000001160a */
.L_x_807:
[----:B------:R-:W-:Y:S05]  /*5560*/  BSYNC B0 ;  /* 0x0000000000007941 */ /* 0x000fea0003800000 */
.L_x_805:
[----:B------:R-:W-:-:S04]  /*5570*/  IMAD R179, R179, R180, -R170 ;  /* 0x000000b4b3b37224 */ /* 0x000fc800078e0aaa */
[----:B------:R-:W-:-:S05]  /*5580*/  IMAD R179, R16, -0x2, R179 ;  /* 0xfffffffe10b37824 */ /* 0x000fca00078e02b3 */
[----:B------:R-:W-:Y:S02]  /*5590*/  VIADDMNMX R177, R179, R180, R177, PT ;  /* 0x000000b4b3b17246 */ /* 0x000fe400038001b1 */
[----:B------:R-:W-:-:S07]  /*55a0*/  VIMNMX R178, R178, R179, !PT ;  /* 0x000000b3b2b27248 */ /* 0x000fce0007fe0100 */
.L_x_804:
[----:B------:R-:W-:Y:S01]  /*55b0*/  FMNMX.FTZ R10, R188, R7, !PT ;  /* 0x00000007bc0a7209 */ /* 0x000fe20007810000 */
[----:B------:R-:W-:Y:S01]  /*55c0*/  UMOV UR14, UR53 ;  /* 0x00000035000e7c82 */ /* 0x000fe20008000000 */
[----:B------:R-:W-:Y:S01]  /*55d0*/  ISETP.GT.AND P3, PT, R178, 0x1, P2 ;  /* 0x00000001b200780c */ /* 0x000fe20001764270 */
[----:B------:R-:W-:Y:S01]  /*55e0*/  IMAD.U32 R181, RZ, RZ, UR14 ;  /* 0x0000000effb57e24 */ /* 0x000fe2000f8e00ff */
[----:B------:R-:W-:Y:S02]  /*55f0*/  FMNMX.FTZ R11, R189, R10, !PT ;  /* 0x0000000abd0b7209 */ /* 0x000fe40007810000 */
[----:B------:R-:W-:Y:S02]  /*5600*/  ISETP.LT.OR P3, PT, R177, 0x2, P3 ;  /* 0x00000002b100780c */ /* 0x000fe40001f61670 */
[----:B------:R-:W-:Y:S02]  /*5610*/  FMNMX.FTZ R10, R176, R11, !PT ;  /* 0x0000000bb00a7209 */ /* 0x000fe40007810000 */
[----:B------:R-:W-:-:S02]  /*5620*/  FSEL R13, R13, -INF , !P3 ;  /* 0xff8000000d0d7808 */ /* 0x000fc40005800000 */
[----:B------:R-:W-:Y:S02]  /*5630*/  FMNMX.FTZ R11, R173, R10, !PT ;  /* 0x0000000aad0b7209 */ /* 0x000fe40007810000 */
[----:B------:R-:W-:Y:S02]  /*5640*/  ISETP.GT.AND P3, PT, R178, RZ, P2 ;  /* 0x000000ffb200720c */ /* 0x000fe40001764270 */
[----:B------:R-:W-:Y:S02]  /*5650*/  FMNMX.FTZ R10, R160, R11, !PT ;  /* 0x0000000ba00a7209 */ /* 0x000fe40007810000 */
[----:B------:R-:W-:Y:S02]  /*5660*/  ISETP.LT.OR P3, PT, R177, 0x1, P3 ;  /* 0x00000001b100780c */ /* 0x000fe40001f61670 */
[----:B------:R-:W-:Y:S02]  /*5670*/  FMNMX.FTZ R11, R161, R10, !PT ;  /* 0x0000000aa10b7209 */ /* 0x000fe40007810000 */
[----:B------:R-:W-:-:S02]  /*5680*/  ISETP.GT.AND P5, PT, R178, 0x8, P2 ;  /* 0x00000008b200780c */ /* 0x000fc400017a4270 */
[----:B------:R-:W-:Y:S02]  /*5690*/  FMNMX.FTZ R10, R164, R11, !PT ;  /* 0x0000000ba40a7209 */ /* 0x000fe40007810000 */
[C---:B------:R-:W-:Y:S02]  /*56a0*/  ISETP.GT.AND P6, PT, R178.reuse, 0x9, P2 ;  /* 0x00000009b200780c */ /* 0x040fe400017c4270 */
[----:B------:R-:W-:Y:S02]  /*56b0*/  FMNMX.FTZ R10, R165, R10, !PT ;  /* 0x0000000aa50a7209 */ /* 0x000fe40007810000 */
[----:B------:R-:W-:Y:S02]  /*56c0*/  ISETP.LT.OR P5, PT, R177, 0x9, P5 ;  /* 0x00000009b100780c */ /* 0x000fe40002fa1670 */
[----:B------:R-:W-:Y:S02]  /*56d0*/  FMNMX.FTZ R11, R167, R10, !PT ;  /* 0x0000000aa70b7209 */ /* 0x000fe40007810000 */
[----:B------:R-:W-:-:S02]  /*56e0*/  ISETP.GT.AND P4, PT, R178, 0x10, P2 ;  /* 0x00000010b200780c */ /* 0x000fc40001784270 */
[----:B------:R-:W-:Y:S02]  /*56f0*/  FMNMX.FTZ R11, R168, R11, !PT ;  /* 0x0000000ba80b7209 */ /* 0x000fe40007810000 */
[----:B------:R-:W-:Y:S02]  /*5700*/  ISETP.LT.OR P6, PT, R177, 0xa, P6 ;  /* 0x0000000ab100780c */ /* 0x000fe400037c1670 */
[----:B------:R-:W-:Y:S02]  /*5710*/  FMNMX.FTZ R10, R154, R11, !PT ;  /* 0x0000000b9a0a7209 */ /* 0x000fe40007810000 */
[----:B------:R-:W-:Y:S02]  /*5720*/  FSEL R15, R15, -INF , !P5 ;  /* 0xff8000000f0f7808 */ /* 0x000fe40006800000 */
        /* <DEDUP_REMOVED lines=9> */
[----:B------:R-:W-:Y:S02]  /*57c0*/  FSEL R20, R20, -INF , !P4 ;  /* 0xff80000014147808 */ /* 0x000fe40006000000 */
[C---:B------:R-:W-:Y:S01]  /*57d0*/  ISETP.LT.OR P5, PT, R177.reuse, 0x12, P5 ;  /* 0x00000012b100780c */ /* 0x040fe20002fa1670 */
[----:B------:R-:W1:Y:S01]  /*57e0*/  SHFL.BFLY PT, R10, R11, 0x2, 0x1f ;  /* 0x0c401f000b0a7f89 */ /* 0x000e6200000e0000 */
[----:B------:R-:W-:Y:S02]  /*57f0*/  ISETP.GT.AND P4, PT, R178, 0x19, P2 ;  /* 0x00000019b200780c */ /* 0x000fe40001784270 */
[----:B------:R-:W-:Y:S02]  /*5800*/  ISETP.LT.OR P6, PT, R177, 0x19, P6 ;  /* 0x00000019b100780c */ /* 0x000fe400037c1670 */
[----:B------:R-:W-:-:S02]  /*5810*/  FSEL R21, R21, -INF , !P5 ;  /* 0xff80000015157808 */ /* 0x000fc40006800000 */
[----:B------:R-:W-:Y:S02]  /*5820*/  FSEL R152, R152, -INF , !P6 ;  /* 0xff80000098987808 */ /* 0x000fe40007000000 */
[----:B------:R-:W-:Y:S02]  /*5830*/  ISETP.LT.OR P4, PT, R177, 0x1a, P4 ;  /* 0x0000001ab100780c */ /* 0x000fe40002781670 */
[C---:B------:R-:W-:Y:S02]  /*5840*/  ISETP.GT.AND P5, PT, R178.reuse, 0x21, P2 ;  /* 0x00000021b200780c */ /* 0x040fe400017a4270 */
[----:B------:R-:W-:Y:S02]  /*5850*/  FSEL R153, R153, -INF , !P4 ;  /* 0xff80000099997808 */ /* 0x000fe40006000000 */
[----:B------:R-:W-:Y:S02]  /*5860*/  ISETP.GT.AND P6, PT, R178, 0x28, P2 ;  /* 0x00000028b200780c */ /* 0x000fe400017c4270 */
[----:B------:R-:W-:-:S02]  /*5870*/  ISETP.LT.OR P5, PT, R177, 0x22, P5 ;  /* 0x00000022b100780c */ /* 0x000fc40002fa1670 */
[----:B------:R-:W-:Y:S02]  /*5880*/  ISETP.LT.OR P6, PT, R177, 0x29, P6 ;  /* 0x00000029b100780c */ /* 0x000fe400037c1670 */
[----:B------:R-:W-:Y:S02]  /*5890*/  FSEL R157, R157, -INF , !P5 ;  /* 0xff8000009d9d7808 */ /* 0x000fe40006800000 */
[----:B------:R-:W-:Y:S02]  /*58a0*/  ISETP.GT.AND P5, PT, R178, 0x30, P2 ;  /* 0x00000030b200780c */ /* 0x000fe400017a4270 */
[----:B-1----:R-:W-:Y:S02]  /*58b0*/  FMNMX.FTZ R170, R11, R10, !PT ;  /* 0x0000000a0baa7209 */ /* 0x002fe40007810000 */
[----:B------:R-:W-:Y:S02]  /*58c0*/  FSEL R11, R12, -INF , !P3 ;  /* 0xff8000000c0b7808 */ /* 0x000fe40005800000 */
[----:B------:R-:W-:Y:S01]  /*58d0*/  ISETP.GT.AND P3, PT, R178, 0x20, P2 ;  /* 0x00000020b200780c */ /* 0x000fe20001764270 */
[----:B------:R-:W1:Y:S01]  /*58e0*/  SHFL.BFLY PT, R179, R170, 0x1, 0x1f ;  /* 0x0c201f00aab37f89 */ /* 0x000e6200000e0000 */
[----:B------:R-:W-:-:S02]  /*58f0*/  FMNMX.FTZ R12, R11, R8, !PT ;  /* 0x000000080b0c7209 */ /* 0x000fc40007810000 */
[----:B------:R-:W-:Y:S02]  /*5900*/  ISETP.LT.OR P3, PT, R177, 0x21, P3 ;  /* 0x00000021b100780c */ /* 0x000fe40001f61670 */
[----:B------:R-:W-:Y:S02]  /*5910*/  FMNMX.FTZ R12, R13, R12, !PT ;  /* 0x0000000c0d0c7209 */ /* 0x000fe40007810000 */
[----:B------:R-:W-:Y:S02]  /*5920*/  FSEL R156, R156, -INF , !P3 ;  /* 0xff8000009c9c7808 */ /* 0x000fe40005800000 */
[----:B------:R-:W-:Y:S02]  /*5930*/  ISETP.GT.AND P3, PT, R178, 0x29, P2 ;  /* 0x00000029b200780c */ /* 0x000fe40001764270 */
[----:B------:R-:W-:Y:S02]  /*5940*/  FSEL R158, R158, -INF , !P6 ;  /* 0xff8000009e9e7808 */ /* 0x000fe40007000000 */
[----:B------:R-:W-:-:S02]  /*5950*/  ISETP.LT.OR P3, PT, R177, 0x2a, P3 ;  /* 0x0000002ab100780c */ /* 0x000fc40001f61670 */
[C---:B------:R-:W-:Y:S02]  /*5960*/  ISETP.GT.AND P6, PT, R178.reuse, 0x31, P2 ;  /* 0x00000031b200780c */ /* 0x040fe400017c4270 */
[----:B------:R-:W-:Y:S02]  /*5970*/  FSEL R159, R159, -INF , !P3 ;  /* 0xff8000009f9f7808 */ /* 0x000fe40005800000 */
[C---:B------:R-:W-:Y:S02]  /*5980*/  ISETP.LT.OR P5, PT, R177.reuse, 0x31, P5 ;  /* 0x00000031b100780c */ /* 0x040fe40002fa1670 */
[----:B------:R-:W-:Y:S02]  /*5990*/  ISETP.GT.AND P3, PT, R178, 0x38, P2 ;  /* 0x00000038b200780c */ /* 0x000fe40001764270 */
[----:B------:R-:W-:Y:S02]  /*59a0*/  ISETP.LT.OR P6, PT, R177, 0x32, P6 ;  /* 0x00000032b100780c */ /* 0x000fe400037c1670 */
[----:B-1----:R-:W-:-:S02]  /*59b0*/  FMNMX.FTZ R10, R170, R179, !PT ;  /* 0x000000b3aa0a7209 */ /* 0x002fc40007810000 */
[----:B------:R-:W-:Y:S02]  /*59c0*/  FMNMX.FTZ R179, R15, R12, !PT ;  /* 0x0000000c0fb37209 */ /* 0x000fe40007810000 */
[C---:B------:R-:W-:Y:S01]  /*59d0*/  FSETP.NEU.FTZ.AND P4, PT, R10.reuse, -INF , PT ;  /* 0xff8000000a00780b */ /* 0x040fe20003f9d000 */
[----:B------:R-:W-:-:S01]  /*59e0*/  FFMA.FTZ R180, R10, R181, -8 ;  /* 0xc10000000ab47423 */ /* 0x000fc200000100b5 */
[----:B------:R-:W-:Y:S02]  /*59f0*/  FMNMX.FTZ R179, R14, R179, !PT ;  /* 0x000000b30eb37209 */ /* 0x000fe40007810000 */
[----:B------:R-:W-:Y:S02]  /*5a00*/  FSEL R162, R162, -INF , !P5 ;  /* 0xff800000a2a27808 */ /* 0x000fe40006800000 */
[----:B------:R-:W-:Y:S02]  /*5a10*/  FMNMX.FTZ R12, R20, R179, !PT ;  /* 0x000000b3140c7209 */ /* 0x000fe40007810000 */
[----:B------:R-:W-:-:S02]  /*5a20*/  FSEL R180, R180, RZ, P4 ;  /* 0x000000ffb4b47208 */ /* 0x000fc40002000000 */
[----:B------:R-:W-:Y:S02]  /*5a30*/  FMNMX.FTZ R179, R21, R12, !PT ;  /* 0x0000000c15b37209 */ /* 0x000fe40007810000 */
[----:B------:R-:W-:Y:S01]  /*5a40*/  ISETP.GT.AND P2, PT, R178, 0x39, P2 ;  /* 0x00000039b200780c */ /* 0x000fe20001744270 */
[--C-:B------:R-:W-:Y:S01]  /*5a50*/  FFMA.FTZ R178, R176, UR14, -R180.reuse ;  /* 0x0000000eb0b27c23 */ /* 0x100fe200080108b4 */
[----:B------:R-:W-:Y:S01]  /*5a60*/  FMNMX.FTZ R12, R152, R179, !PT ;  /* 0x000000b3980c7209 */ /* 0x000fe20007810000 */
[--C-:B------:R-:W-:Y:S01]  /*5a70*/  FFMA.FTZ R179, R188, UR14, -R180.reuse ;  /* 0x0000000ebcb37c23 */ /* 0x100fe200080108b4 */
[----:B------:R-:W-:Y:S01]  /*5a80*/  ISETP.LT.OR P3, PT, R177, 0x39, P3 ;  /* 0x00000039b100780c */ /* 0x000fe20001f61670 */
[--C-:B------:R-:W-:Y:S01]  /*5a90*/  FFMA.FTZ R189, R189, UR14, -R180.reuse ;  /* 0x0000000ebdbd7c23 */ /* 0x100fe200080108b4 */
[----:B------:R-:W-:Y:S01]  /*5aa0*/  FMNMX.FTZ R181, R153, R12, !PT ;  /* 0x0000000c99b57209 */ /* 0x000fe20007810000 */
[--C-:B------:R-:W-:Y:S01]  /*5ab0*/  FFMA.FTZ R173, R173, UR14, -R180.reuse ;  /* 0x0000000eadad7c23 */ /* 0x100fe200080108b4 */
[----:B------:R-:W-:Y:S01]  /*5ac0*/  FSEL R163, R163, -INF , !P6 ;  /* 0xff800000a3a37808 */ /* 0x000fe20007000000 */
        /* <DEDUP_REMOVED lines=20> */
[----:B------:R1:W-:Y:S01]  /*5c10*/  MUFU.EX2 R170, R178 ;  /* 0x000000b200aa7308 */ /* 0x0003e20000000800 */
[----:B------:R-:W-:-:S04]  /*5c20*/  FMNMX.FTZ R177, R163, R176, !PT ;  /* 0x000000b0a3b17209 */ /* 0x000fc80007810000 */
[----:B------:R-:W-:-:S03]  /*5c30*/  FMNMX.FTZ R176, R166, R177, !PT ;  /* 0x000000b1a6b07209 */ /* 0x000fc60007810000 */
[----:B------:R-:W-:Y:S01]  /*5c40*/  MUFU.EX2 R179, R179 ;  /* 0x000000b300b37308 */ /* 0x000fe20000000800 */
[----:B------:R-:W-:Y:S02]  /*5c50*/  FMNMX.FTZ R176, R169, R176, !PT ;  /* 0x000000b0a9b07209 */ /* 0x000fe40007810000 */
[----:B-1----:R-:W-:-:S03]  /*5c60*/  FSEL R178, R10, RZ, P4 ;  /* 0x000000ff0ab27208 */ /* 0x002fc60002000000 */
[----:B------:R-:W1:Y:S02]  /*5c70*/  SHFL.BFLY PT, R177, R176, 0x2, 0x1f ;  /* 0x0c401f00b0b17f89 */ /* 0x000e6400000e0000 */
[----:B------:R-:W-:-:S01]  /*5c80*/  FADD.FTZ R178, -R178, R7 ;  /* 0x00000007b2b27221 */ /* 0x000fc20000010100 */
[----:B------:R-:W-:Y:S03]  /*5c90*/  MUFU.EX2 R12, R189 ;  /* 0x000000bd000c7308 */ /* 0x000fe60000000800 */
[----:B------:R-:W-:-:S05]  /*5ca0*/  FMUL.FTZ R178, R178, UR14 ;  /* 0x0000000eb2b27c20 */ /* 0x000fca0008410000 */
[----:B------:R-:W-:Y:S08]  /*5cb0*/  MUFU.EX2 R173, R173 ;  /* 0x000000ad00ad7308 */ /* 0x000ff00000000800 */
[----:B------:R-:W2:Y:S01]  /*5cc0*/  MUFU.EX2 R178, R178 ;  /* 0x000000b200b27308 */ /* 0x000ea20000000800 */
[----:B-1----:R-:W-:-:S07]  /*5cd0*/  FMNMX.FTZ R177, R176, R177, !PT ;  /* 0x000000b1b0b17209 */ /* 0x002fce0007810000 */
[----:B------:R-:W1:Y:S01]  /*5ce0*/  MUFU.EX2 R160, R160 ;  /* 0x000000a000a07308 */ /* 0x000e620000000800 */
[----:B------:R-:W3:Y:S07]  /*5cf0*/  SHFL.BFLY PT, R176, R177, 0x1, 0x1f ;  /* 0x0c201f00b1b07f89 */ /* 0x000eee00000e0000 */
[----:B------:R-:W4:Y:S08]  /*5d00*/  MUFU.EX2 R161, R161 ;  /* 0x000000a100a17308 */ /* 0x000f300000000800 */
[----:B------:R-:W-:Y:S08]  /*5d10*/  MUFU.EX2 R164, R164 ;  /* 0x000000a400a47308 */ /* 0x000ff00000000800 */
[----:B------:R-:W-:Y:S01]  /*5d20*/  MUFU.EX2 R165, R165 ;  /* 0x000000a500a57308 */ /* 0x000fe20000000800 */
[----:B---3--:R-:W-:Y:S01]  /*5d30*/  FMNMX.FTZ R155, R177, R176, !PT ;  /* 0x000000b0b19b7209 */ /* 0x008fe20007810000 */
[----:B------:R-:W-:-:S03]  /*5d40*/  IMAD.U32 R176, RZ, RZ, UR14 ;  /* 0x0000000effb07e24 */ /* 0x000fc6000f8e00ff */
[C---:B------:R-:W-:Y:S01]  /*5d50*/  FSETP.NEU.FTZ.AND P2, PT, R155.reuse, -INF , PT ;  /* 0xff8000009b00780b */ /* 0x040fe20003f5d000 */
[----:B------:R-:W-:-:S02]  /*5d60*/  FFMA.FTZ R176, R155, R176, -8 ;  /* 0xc10000009bb07423 */ /* 0x000fc400000100b0 */
[----:B------:R-:W-:Y:S03]  /*5d70*/  MUFU.EX2 R167, R167 ;  /* 0x000000a700a77308 */ /* 0x000fe60000000800 */
[----:B------:R-:W-:-:S05]  /*5d80*/  FSEL R176, R176, RZ, P2 ;  /* 0x000000ffb0b07208 */ /* 0x000fca0001000000 */
[----:B------:R-:W-:Y:S01]  /*5d90*/  MUFU.EX2 R168, R168 ;  /* 0x000000a800a87308 */ /* 0x000fe20000000800 */
[----:B------:R-:W-:-:S01]  /*5da0*/  FFMA.FTZ R180, R11, UR14, -R176 ;  /* 0x0000000e0bb47c23 */ /* 0x000fc200080108b0 */
[--C-:B------:R-:W-:Y:S01]  /*5db0*/  FFMA.FTZ R11, R13, UR14, -R176.reuse ;  /* 0x0000000e0d0b7c23 */ /* 0x100fe200080108b0 */
[----:B------:R-:W-:-:S01]  /*5dc0*/  FFMA.FTZ R13, R15, UR14, -R176 ;  /* 0x0000000e0f0d7c23 */ /* 0x000fc200080108b0 */
[--C-:B------:R-:W-:Y:S01]  /*5dd0*/  FFMA.FTZ R15, R20, UR14, -R176.reuse ;  /* 0x0000000e140f7c23 */ /* 0x100fe200080108b0 */
[----:B------:R-:W-:-:S01]  /*5de0*/  FFMA.FTZ R20, R21, UR14, -R176 ;  /* 0x0000000e15147c23 */ /* 0x000fc200080108b0 */
[----:B------:R-:W-:Y:S01]  /*5df0*/  FSEL R21, R155, RZ, P2 ;  /* 0x000000ff9b157208 */ /* 0x000fe20001000000 */
[----:B------:R-:W-:-:S01]  /*5e00*/  FFMA.FTZ R14, R14, UR14, -R176 ;  /* 0x0000000e0e0e7c23 */ /* 0x000fc200080108b0 */
[----:B------:R-:W-:Y:S01]  /*5e10*/  MUFU.EX2 R180, R180 ;  /* 0x000000b400b47308 */ /* 0x000fe20000000800 */
[----:B------:R-:W-:-:S01]  /*5e20*/  FFMA.FTZ R177, R153, UR14, -R176 ;  /* 0x0000000e99b17c23 */ /* 0x000fc200080108b0 */
[----:B------:R-:W-:Y:S01]  /*5e30*/  FFMA.FTZ R153, R157, UR14, -R176 ;  /* 0x0000000e9d997c23 */ /* 0x000fe200080108b0 */
[----:B------:R-:W-:-:S01]  /*5e40*/  FADD.FTZ R21, -R21, R8 ;  /* 0x0000000815157221 */ /* 0x000fc20000010100 */
[----:B--2---:R-:W-:Y:S01]  /*5e50*/  FFMA.FTZ R157, R178, R4, R179 ;  /* 0x00000004b29d7223 */ /* 0x004fe200000100b3 */
[----:B------:R-:W-:-:S01]  /*5e60*/  FFMA.FTZ R152, R152, UR14, -R176 ;  /* 0x0000000e98987c23 */ /* 0x000fc200080108b0 */
[----:B------:R-:W-:Y:S01]  /*5e70*/  FFMA.FTZ R8, R156, UR14, -R176 ;  /* 0x0000000e9c087c23 */ /* 0x000fe200080108b0 */
[----:B------:R-:W-:Y:S01]  /*5e80*/  FMUL.FTZ R21, R21, UR14 ;  /* 0x0000000e15157c20 */ /* 0x000fe20008410000 */
[----:B------:R-:W-:Y:S01]  /*5e90*/  MUFU.EX2 R11, R11 ;  /* 0x0000000b000b7308 */ /* 0x000fe20000000800 */
[----:B------:R-:W-:-:S01]  /*5ea0*/  FADD.FTZ R157, R12, R157 ;  /* 0x0000009d0c9d7221 */ /* 0x000fc20000010000 */
        /* <DEDUP_REMOVED lines=8> */
[----:B------:R-:W-:-:S03]  /*5f30*/  FFMA.FTZ R169, R169, UR14, -R176 ;  /* 0x0000000ea9a97c23 */ /* 0x000fc600080108b0 */
[----:B-1----:R-:W-:-:S03]  /*5f40*/  FADD.FTZ R156, R160, R157 ;  /* 0x0000009da09c7221 */ /* 0x002fc60000010000 */
[----:B------:R-:W1:Y:S01]  /*5f50*/  MUFU.EX2 R13, R13 ;  /* 0x0000000d000d7308 */ /* 0x000e620000000800 */
[----:B----4-:R-:W-:-:S07]  /*5f60*/  FADD.FTZ R157, R161, R156 ;  /* 0x0000009ca19d7221 */ /* 0x010fce0000010000 */
[----:B------:R-:W3:Y:S01]  /*5f70*/  MUFU.EX2 R14, R14 ;  /* 0x0000000e000e7308 */ /* 0x000ee20000000800 */
[----:B--2---:R-:W-:-:S04]  /*5f80*/  FFMA.FTZ R4, R21, R5, R180 ;  /* 0x0000000515047223 */ /* 0x004fc800000100b4 */
[----:B------:R-:W-:-:S03]  /*5f90*/  FADD.FTZ R4, R11, R4 ;  /* 0x000000040b047221 */ /* 0x000fc60000010000 */
[----:B------:R-:W2:Y:S01]  /*5fa0*/  MUFU.EX2 R15, R15 ;  /* 0x0000000f000f7308 */ /* 0x000ea20000000800 */
[----:B-1----:R-:W-:-:S07]  /*5fb0*/  FADD.FTZ R5, R13, R4 ;  /* 0x000000040d057221 */ /* 0x002fce0000010000 */
[----:B------:R-:W1:Y:S01]  /*5fc0*/  MUFU.EX2 R20, R20 ;  /* 0x0000001400147308 */ /* 0x000e620000000800 */
[----:B---3--:R-:W-:-:S07]  /*5fd0*/  FADD.FTZ R4, R14, R5 ;  /* 0x000000050e047221 */ /* 0x008fce0000010000 */
[----:B------:R-:W3:Y:S01]  /*5fe0*/  MUFU.EX2 R152, R152 ;  /* 0x0000009800987308 */ /* 0x000ee20000000800 */
[----:B--2---:R-:W-:-:S01]  /*5ff0*/  FADD.FTZ R5, R15, R4 ;  /* 0x000000040f057221 */ /* 0x004fc20000010000 */
[----:B------:R-:W-:-:S04]  /*6000*/  FADD.FTZ R4, R164, R157 ;  /* 0x0000009da4047221 */ /* 0x000fc80000010000 */
[----:B------:R-:W-:Y:S02]  /*6010*/  FADD.FTZ R4, R165, R4 ;  /* 0x00000004a5047221 */ /* 0x000fe40000010000 */
[----:B------:R-:W2:Y:S01]  /*6020*/  MUFU.EX2 R177, R177 ;  /* 0x000000b100b17308 */ /* 0x000ea20000000800 */
[----:B-1----:R-:W-:-:S01]  /*6030*/  FADD.FTZ R5, R20, R5 ;  /* 0x0000000514057221 */ /* 0x002fc20000010000 */
[----:B------:R-:W-:-:S04]  /*6040*/  FADD.FTZ R157, R167, R4 ;  /* 0x00000004a79d7221 */ /* 0x000fc80000010000 */
[----:B------:R-:W-:Y:S02]  /*6050*/  FADD.FTZ R157, R168, R157 ;  /* 0x0000009da89d7221 */ /* 0x000fe40000010000 */
[----:B------:R-:W1:Y:S01]  /*6060*/  MUFU.EX2 R8, R8 ;  /* 0x0000000800087308 */ /* 0x000e620000000800 */
[----:B---3--:R-:W-:-:S07]  /*6070*/  FADD.FTZ R156, R152, R5 ;  /* 0x00000005989c7221 */ /* 0x008fce0000010000 */
[----:B------:R-:W3:Y:S01]  /*6080*/  MUFU.EX2 R153, R153 ;  /* 0x0000009900997308 */ /* 0x000ee20000000800 */
[----:B--2---:R-:W-:-:S07]  /*6090*/  FADD.FTZ R5, R177, R156 ;  /* 0x0000009cb1057221 */ /* 0x004fce0000010000 */
[----:B------:R-:W2:Y:S01]  /*60a0*/  MUFU.EX2 R154, R154 ;  /* 0x0000009a009a7308 */ /* 0x000ea20000000800 */
[----:B-1----:R-:W-:-:S07]  /*60b0*/  FADD.FTZ R4, R8, R5 ;  /* 0x0000000508047221 */ /* 0x002fce0000010000 */
[----:B------:R-:W-:Y:S01]  /*60c0*/  MUFU.EX2 R7, R181 ;  /* 0x000000b500077308 */ /* 0x000fe20000000800 */
[----:B---3--:R-:W-:-:S07]  /*60d0*/  FADD.FTZ R4, R153, R4 ;  /* 0x0000000499047221 */ /* 0x008fce0000010000 */
[----:B------:R-:W1:Y:S01]  /*60e0*/  MUFU.EX2 R181, R158 ;  /* 0x0000009e00b57308 */ /* 0x000e620000000800 */
[----:B--2---:R-:W-:-:S07]  /*60f0*/  FADD.FTZ R156, R154, R157 ;  /* 0x0000009d9a9c7221 */ /* 0x004fce0000010000 */
[----:B------:R-:W2:Y:S08]  /*6100*/  MUFU.EX2 R171, R171 ;  /* 0x000000ab00ab7308 */ /* 0x000eb00000000800 */
        /* <DEDUP_REMOVED lines=15> */
[----:B--2---:R-:W-:-:S01]  /*6200*/  FADD.FTZ R156, R172, R5 ;  /* 0x00000005ac9c7221 */ /* 0x004fc20000010000 */
[----:B---3--:R-:W-:-:S03]  /*6210*/  FADD.FTZ R5, R183, R4 ;  /* 0x00000004b7057221 */ /* 0x008fc60000010000 */
[----:B------:R-:W-:Y:S01]  /*6220*/  FADD.FTZ R4, R7, R156 ;  /* 0x0000009c07047221 */ /* 0x000fe20000010000 */
[----:B-1----:R-:W-:-:S01]  /*6230*/  FADD.FTZ R5, R158, R5 ;  /* 0x000000059e057221 */ /* 0x002fc20000010000 */
[----:B------:R-:W-:Y:S06]  /*6240*/  @!P0 BRA `(.L_x_808) ;  /* 0x0000000000048947 */ /* 0x000fec0003800000 */
[----:B------:R-:W-:Y:S01]  /*6250*/  BPT.TRAP 0x1 ;  /* 0x000000040000795c */ /* 0x000fe20000300000 */
.L_x_808:
[----:B------:R-:W-:Y:S01]  /*6260*/  ULEA UR10, UR37, UR38, 0x3 ;  /* 0x00000026250a7291 */ /* 0x000fe2000f8e183f */
[----:B------:R-:W-:Y:S01]  /*6270*/  ISETP.GT.AND P2, PT, R6, UR7, PT ;  /* 0x0000000706007c0c */ /* 0x000fe2000bf44270 */
[----:B------:R-:W-:Y:S01]  /*6280*/  UMOV UR36, UR6 ;  /* 0x0000000600247c82 */ /* 0x000fe20008000000 */
[----:B------:R-:W-:Y:S01]  /*6290*/  F2FP.SATFINITE.E4M3.F32.PACK_AB_MERGE_C R13, R14, R13, RZ ;  /* 0x0000000d0e0d723e */ /* 0x000fe200048070ff */
[----:B------:R-:W-:Y:S01]  /*62a0*/  UIADD3 UR10, UR10, 0x28460, URZ ;  /* 0x000284600a0a7890 */ /* 0x000fe2000fffe03f */
[----:B------:R-:W-:Y:S01]  /*62b0*/  F2FP.SATFINITE.E4M3.F32.PACK_AB_MERGE_C R14, R159, R181, RZ ;  /* 0x000000b59f0e723e */ /* 0x000fe200048070ff */
[----:B------:R-:W-:Y:S01]  /*62c0*/  UMOV UR37, UR5 ;  /* 0x0000000500257c82 */ /* 0x000fe20008000000 */
[----:B------:R-:W-:Y:S01]  /*62d0*/  F2FP.SATFINITE.E4M3.F32.PACK_AB_MERGE_C R7, R7, R172, RZ ;  /* 0x000000ac0707723e */ /* 0x000fe200048070ff */
[----:B------:R-:W-:Y:S01]  /*62e0*/  UPRMT UR10, UR46, 0x654, UR10 ;  /* 0x000006542e0a7896 */ /* 0x000fe2000800000a */
[----:B------:R-:W-:Y:S01]  /*62f0*/  F2FP.SATFINITE.E4M3.F32.PACK_AB_MERGE_C R170, R173, R170, RZ ;  /* 0x000000aaadaa723e */ /* 0x000fe200048070ff */
[----:B------:R-:W-:Y:S01]  /*6300*/  FMUL.FTZ R24, R24, R178 ;  /* 0x000000b218187220 */ /* 0x000fe20000410000 */
[----:B------:R-:W-:Y:S01]  /*6310*/  F2FP.SATFINITE.E4M3.F32.PACK_AB_MERGE_C R164, R165, R164, RZ ;  /* 0x000000a4a5a4723e */ /* 0x000fe200048070ff */
[----:B------:R-:W-:Y:S01]  /*6320*/  FMUL.FTZ R25, R25, R178 ;  /* 0x000000b219197220 */ /* 0x000fe20000410000 */
[----:B------:R-:W-:Y:S01]  /*6330*/  F2FP.SATFINITE.E4M3.F32.PACK_AB_MERGE_C R152, R177, R152, RZ ;  /* 0x00000098b198723e */ /* 0x000fe200048070ff */
[----:B------:R-:W-:Y:S01]  /*6340*/  FMUL.FTZ R28, R28, R178 ;  /* 0x000000b21c1c7220 */ /* 0x000fe20000410000 */
[----:B------:R-:W-:Y:S01]  /*6350*/  F2FP.SATFINITE.E4M3.F32.PACK_AB_MERGE_C R154, R171, R154, RZ ;  /* 0x0000009aab9a723e */ /* 0x000fe200048070ff */
[----:B------:R-:W-:Y:S01]  /*6360*/  FMUL.FTZ R29, R29, R178 ;  /* 0x000000b21d1d7220 */ /* 0x000fe20000410000 */
[----:B------:R-:W-:Y:S01]  /*6370*/  F2FP.SATFINITE.E4M3.F32.PACK_AB_MERGE_C R156, R158, R183, RZ ;  /* 0x000000b79e9c723e */ /* 0x000fe200048070ff */
[----:B------:R-:W-:Y:S01]  /*6380*/  SYNCS.ARRIVE.TRANS64.RED.A1T0 RZ, [UR10], RZ ;  /* 0x000000ffffff79a7 */ /* 0x000fe2000810040a */
[----:B------:R-:W-:Y:S01]  /*6390*/  F2FP.SATFINITE.E4M3.F32.PACK_AB_MERGE_C R185, R153, R8, R14 ;  /* 0x0000000899b9723e */ /* 0x000fe2000480700e */
[----:B------:R-:W-:Y:S01]  /*63a0*/  FMUL.FTZ R32, R32, R178 ;  /* 0x000000b220207220 */ /* 0x000fe20000410000 */
[----:B------:R-:W-:Y:S01]  /*63b0*/  F2FP.SATFINITE.E4M3.F32.PACK_AB_MERGE_C R186, R175, R174, R7 ;  /* 0x000000aeafba723e */ /* 0x000fe20004807007 */
[-C--:B------:R-:W-:Y:S01]  /*63c0*/  FMUL.FTZ R33, R33, R178.reuse ;  /* 0x000000b221217220 */ /* 0x080fe20000410000 */
[----:B------:R-:W-:Y:S01]  /*63d0*/  F2FP.SATFINITE.E4M3.F32.PACK_AB_MERGE_C R188, R12, R179, R170 ;  /* 0x000000b30cbc723e */ /* 0x000fe200048070aa */
[----:B------:R-:W-:Y:S01]  /*63e0*/  FMUL.FTZ R36, R36, R178 ;  /* 0x000000b224247220 */ /* 0x000fe20000410000 */
[----:B------:R-:W-:Y:S01]  /*63f0*/  F2FP.SATFINITE.E4M3.F32.PACK_AB_MERGE_C R189, R11, R180, R13 ;  /* 0x000000b40bbd723e */ /* 0x000fe2000480700d */
[----:B------:R-:W-:Y:S01]  /*6400*/  FMUL.FTZ R37, R37, R178 ;  /* 0x000000b225257220 */ /* 0x000fe20000410000 */
[----:B------:R-:W-:Y:S01]  /*6410*/  F2FP.SATFINITE.E4M3.F32.PACK_AB_MERGE_C R190, R161, R160, R164 ;  /* 0x000000a0a1be723e */ /* 0x000fe200048070a4 */
[-C--:B------:R-:W-:Y:S01]  /*6420*/  FMUL.FTZ R40, R40, R178.reuse ;  /* 0x000000b228287220 */ /* 0x080fe20000410000 */
[----:B------:R-:W-:Y:S01]  /*6430*/  F2FP.SATFINITE.E4M3.F32.PACK_AB_MERGE_C R191, R20, R15, R152 ;  /* 0x0000000f14bf723e */ /* 0x000fe20004807098 */
[-C--:B------:R-:W-:Y:S01]  /*6440*/  FMUL.FTZ R41, R41, R178.reuse ;  /* 0x000000b229297220 */ /* 0x080fe20000410000 */
[----:B------:R-:W-:Y:S01]  /*6450*/  F2FP.SATFINITE.E4M3.F32.PACK_AB_MERGE_C R184, R168, R167, R154 ;  /* 0x000000a7a8b8723e */ /* 0x000fe2000480709a */
[-C--:B------:R-:W-:Y:S01]  /*6460*/  FMUL.FTZ R44, R44, R178.reuse ;  /* 0x000000b22c2c7220 */ /* 0x080fe20000410000 */
[----:B------:R-:W-:Y:S01]  /*6470*/  F2FP.SATFINITE.E4M3.F32.PACK_AB_MERGE_C R187, R163, R187, R156 ;  /* 0x000000bba3bb723e */ /* 0x000fe2000480709c */
        /* <DEDUP_REMOVED lines=53> */
[----:B------:R-:W-:-:S02]  /*67d0*/  VIADD R6, R6, 0xffffffff ;  /* 0xffffffff06067836 */ /* 0x000fc40000000000 */
        /* <DEDUP_REMOVED lines=64> */
[----:B------:R-:W-:-:S02]  /*6be0*/  IMAD.MOV.U32 R8, RZ, RZ, R155 ;  /* 0x000000ffff087224 */ /* 0x000fc400078e009b */
[----:B------:R-:W-:Y:S01]  /*6bf0*/  IMAD.MOV.U32 R7, RZ, RZ, R10 ;  /* 0x000000ffff077224 */ /* 0x000fe200078e000a */
[----:B------:R-:W-:Y:S06]  /*6c00*/  @P2 BRA `(.L_x_809) ;  /* 0xffffffd8002c2947 */ /* 0x000fec000383ffff */
[----:B------:R-:W-:Y:S01]  /*6c10*/  IMAD.MOV.U32 R8, RZ, RZ, R155 ;  /* 0x000000ffff087224 */ /* 0x000fe200078e009b */
[----:B------:R-:W-:Y:S01]  /*6c20*/  UMOV UR37, UR5 ;  /* 0x0000000500257c82 */ /* 0x000fe20008000000 */
[----:B------:R-:W-:Y:S01]  /*6c30*/  IMAD.MOV.U32 R7, RZ, RZ, R10 ;  /* 0x000000ffff077224 */ /* 0x000fe200078e000a */
[----:B------:R-:W-:-:S06]  /*6c40*/  UMOV UR36, UR6 ;  /* 0x0000000600247c82 */ /* 0x000fcc0008000000 */
.L_x_791:
[----:B------:R-:W1:Y:S01]  /*6c50*/  LDC R11, c[0x0][0x9e4] ;  /* 0x00027900ff0b7b82 */ /* 0x000e620000000800 */
[----:B------:R-:W-:Y:S02]  /*6c60*/  ULDC UR5, c[0x0][0x9dc] ;  /* 0x0002770000057ab9 */ /* 0x000fe40000000800 */
[----:B------:R-:W-:-:S05]  /*6c70*/  VIADD R9, R198, -UR5 ;  /* 0x80000005c6097c36 */ /* 0x000fca0008000000 */
[----:B------:R-:W-:Y:S02]  /*6c80*/  R2UR UR5, R9 ;  /* 0x00000000090572ca */ /* 0x000fe400000e0000 */
[----:B-1----:R-:W-:-:S13]  /*6c90*/  ISETP.GE.AND P6, PT, R11, 0x1, PT ;  /* 0x000000010b00780c */ /* 0x002fda0003fc6270 */
[----:B------:R-:W-:Y:S05]  /*6ca0*/  @!P6 BRA `(.L_x_810) ;  /* 0x000000000044e947 */ /* 0x000fea0003800000 */
        /* <DEDUP_REMOVED lines=9> */
.L_x_811:
[----:B------:R-:W-:-:S13]  /*6d40*/  ISETP.NE.AND P2, PT, R11, 0x1, PT ;  /* 0x000000010b00780c */ /* 0x000fda0003f45270 */
[----:B------:R-:W1:Y:S02]  /*6d50*/  @P2 LDC.64 R12, c[0x0][0x9e8] ;  /* 0x00027a00ff0c2b82 */ /* 0x000e640000000a00 */
[----:B-1----:R-:W-:-:S05]  /*6d60*/  @P2 IMAD.HI.U32 R10, R198, R12, RZ ;  /* 0x0000000cc60a2227 */ /* 0x002fca00078e00ff */
[----:B------:R-:W-:-:S07]  /*6d70*/  @P2 SHF.R.U32.HI R198, RZ, R13, R10 ;  /* 0x0000000dffc62219 */ /* 0x000fce000001160a */
.L_x_812:
[----:B------:R-:W-:-:S05]  /*6d80*/  IMAD R198, R198, R11, RZ ;  /* 0x0000000bc6c67224 */ /* 0x000fca00078e02ff */
[----:B------:R-:W-:-:S13]  /*6d90*/  R2UR UR6, R198 ;  /* 0x00000000c60672ca */ /* 0x000fda00000e0000 */
[----:B------:R-:W-:-:S04]  /*6da0*/  UISETP.LT.AND UP0, UPT, UR5, UR6, UPT ;  /* 0x000000060500728c */ /* 0x000fc8000bf01270 */
[----:B------:R-:W-:-:S12]  /*6db0*/  USEL UR5, UR5, UR6, !UP0 ;  /* 0x0000000605057287 */ /* 0x000fd8000c000000 */
.L_x_810:
[----:B------:R-:W-:-:S04]  /*6dc0*/  UIADD3 UR5, UR5, 0x3f, URZ ;  /* 0x0000003f05057890 */ /* 0x000fc8000fffe03f */
[----:B------:R-:W-:-:S04]  /*6dd0*/  USHF.R.S32.HI UR6, URZ, 0x1f, UR5 ;  /* 0x0000001f3f067899 */ /* 0x000fc80008011405 */
[----:B------:R-:W-:-:S04]  /*6de0*/  ULEA.HI UR6, UR6, UR5, URZ, 0x6 ;  /* 0x0000000506067291 */ /* 0x000fc8000f8f303f */
[----:B------:R-:W-:-:S04]  /*6df0*/  USHF.R.S32.HI UR6, URZ, 0x6, UR6 ;  /* 0x000000063f067899 */ /* 0x000fc80008011406 */
[----:B------:R-:W-:-:S04]  /*6e00*/  UISETP.LT.AND UP0, UPT, UR41, UR6, UPT ;  /* 0x000000062900728c */ /* 0x000fc8000bf01270 */
[----:B------:R-:W-:-:S06]  /*6e10*/  USEL UR7, UR41, UR6, !UP0 ;  /* 0x0000000629077287 */ /* 0x000fcc000c000000 */
[----:B------:R-:W-:-:S13]  /*6e20*/  ISETP.GE.AND P2, PT, R6, UR7, PT ;  /* 0x0000000706007c0c */ /* 0x000fda000bf46270 */
[----:B------:R-:W-:Y:S05]  /*6e30*/  @!P2 BRA `(.L_x_813) ;  /* 0x0000001c006ca947 */ /* 0x000fea0003800000 */
[----:B------:R-:W-:Y:S01]  /*6e40*/  IMAD.MOV.U32 R15, RZ, RZ, R8 ;  /* 0x000000ffff0f7224 */ /* 0x000fe200078e0008 */
[----:B------:R-:W-:Y:S01]  /*6e50*/  UMOV UR5, UR36 ;  /* 0x0000002400057c82 */ /* 0x000fe20008000000 */
[----:B------:R-:W-:Y:S01]  /*6e60*/  IMAD.MOV.U32 R20, RZ, RZ, R7 ;  /* 0x000000ffff147224 */ /* 0x000fe200078e0007 */
[----:B------:R-:W-:-:S06]  /*6e70*/  ULDC UR40, c[0x0][0x988] ;  /* 0x0002620000287ab9 */ /* 0x000fcc0000000800 */
.L_x_823:
[----:B------:R-:W-:Y:S01]  /*6e80*/  ISETP.NE.AND P3, PT, RZ, UR39, PT ;  /* 0x00000027ff007c0c */ /* 0x000fe2000bf65270 */
[----:B------:R-:W-:-:S04]  /*6e90*/  UISETP.NE.AND UP0, UPT, UR37, 0x1, UPT ;  /* 0x000000012500788c */ /* 0x000fc8000bf05270 */
[----:B------:R-:W-:-:S04]  /*6ea0*/  USEL UR36, URZ, 0x1, UP0 ;  /* 0x000000013f247887 */ /* 0x000fc80008000000 */
[----:B------:R-:W-:-:S04]  /*6eb0*/  ULOP3.LUT UR36, UR5, UR36, URZ, 0x3c, !UPT ;  /* 0x0000002405247292 */ /* 0x000fc8000f8e3c3f */
[----:B------:R-:W-:Y:S08]  /*6ec0*/  @P3 BRA `(.L_x_814) ;  /* 0x0000000000383947 */ /* 0x000ff00003800000 */
[----:B------:R-:W-:Y:S05]  /*6ed0*/  @!P0 BRA `(.L_x_815) ;  /* 0x0000000000048947 */ /* 0x000fea0003800000 */
[----:B------:R-:W-:Y:S01]  /*6ee0*/  BPT.TRAP 0x1 ;  /* 0x000000040000795c */ /* 0x000fe20000300000 */
.L_x_815:
        /* <DEDUP_REMOVED lines=9> */
.L_x_816:
[----:B--2---:R-:W-:Y:S05]  /*6f80*/  @P2 BRA `(.L_x_814) ;  /* 0x0000000000082947 */ /* 0x004fea0003800000 */
[----:B------:R-:W2:Y:S02]  /*6f90*/  SYNCS.PHASECHK.TRANS64.TRYWAIT P2, [UR6+0x28430], R7 ;  /* 0x02843007ff0075a7 */ /* 0x000ea40008040146 */
[----:B--2---:R-:W-:Y:S05]  /*6fa0*/  @!P2 BRA `(.L_x_817) ;  /* 0x000000b4002ca947 */ /* 0x004fea0003800000 */
.L_x_814:
[----:B--2---:R-:W2:Y:S01]  /*6fb0*/  S2R R8, SR_TID.X ;  /* 0x0000000000087919 */ /* 0x004ea20000002100 */
[----:B------:R-:W-:Y:S01]  /*6fc0*/  UIADD3 UR6, UR37, 0x1, URZ ;  /* 0x0000000125067890 */ /* 0x000fe2000fffe03f */
[----:B------:R-:W-:Y:S01]  /*6fd0*/  UMOV UR51, 0x40000040 ;  /* 0x4000004000337882 */ /* 0x000fe20000000000 */
[----:B------:R-:W-:Y:S02]  /*6fe0*/  UMOV UR11, 0x40000040 ;  /* 0x40000040000b7882 */ /* 0x000fe40000000000 */
[----:B------:R-:W-:Y:S01]  /*6ff0*/  UISETP.NE.AND UP0, UPT, UR6, 0x2, UPT ;  /* 0x000000020600788c */ /* 0x000fe2000bf05270 */
[----:B------:R-:W-:Y:S01]  /*7000*/  UMOV UR15, 0x40000040 ;  /* 0x40000040000f7882 */ /* 0x000fe20000000000 */
[----:B------:R-:W-:Y:S02]  /*7010*/  UMOV UR19, 0x40000040 ;  /* 0x4000004000137882 */ /* 0x000fe40000000000 */
[----:B------:R-:W-:Y:S01]  /*7020*/  USEL UR6, UR6, URZ, UP0 ;  /* 0x0000003f06067287 */ /* 0x000fe20008000000 */
[----:B------:R-:W-:Y:S01]  /*7030*/  UMOV UR23, 0x40000040 ;  /* 0x4000004000177882 */ /* 0x000fe20000000000 */
[----:B------:R-:W-:-:S02]  /*7040*/  UMOV UR27, 0x40000040 ;  /* 0x40000040001b7882 */ /* 0x000fc40000000000 */
[----:B------:R-:W-:Y:S01]  /*7050*/  ULEA UR34, UR6, UR4, 0xa ;  /* 0x0000000406227291 */ /* 0x000fe2000f8e503f */
[----:B------:R-:W-:Y:S01]  /*7060*/  UMOV UR31, 0x40000040 ;  /* 0x40000040001f7882 */ /* 0x000fe20000000000 */
[----:B------:R-:W-:Y:S02]  /*7070*/  UMOV UR35, 0x40000040 ;  /* 0x4000004000237882 */ /* 0x000fe40000000000 */
[----:B------:R-:W-:Y:S02]  /*7080*/  UIADD3 UR10, UR34, 0x2, URZ ;  /* 0x00000002220a7890 */ /* 0x000fe4000fffe03f */
[----:B------:R-:W-:Y:S02]  /*7090*/  UIADD3 UR14, UR34, 0x4, URZ ;  /* 0x00000004220e7890 */ /* 0x000fe4000fffe03f */
[----:B------:R-:W-:Y:S01]  /*70a0*/  UMOV UR50, UR34 ;  /* 0x0000002200327c82 */ /* 0x000fe20008000000 */
[----:B------:R-:W-:Y:S02]  /*70b0*/  UIADD3 UR18, UR34, 0x6, URZ ;  /* 0x0000000622127890 */ /* 0x000fe4000fffe03f */
[----:B------:R-:W-:-:S02]  /*70c0*/  UIADD3 UR22, UR34, 0x200, URZ ;  /* 0x0000020022167890 */ /* 0x000fc4000fffe03f */
[----:B------:R-:W-:Y:S02]  /*70d0*/  UIADD3 UR26, UR34, 0x202, URZ ;  /* 0x00000202221a7890 */ /* 0x000fe4000fffe03f */
[----:B------:R-:W-:Y:S02]  /*70e0*/  UIADD3 UR30, UR34, 0x204, URZ ;  /* 0x00000204221e7890 */ /* 0x000fe4000fffe03f */
[----:B------:R-:W-:Y:S01]  /*70f0*/  UIADD3 UR34, UR34, 0x206, URZ ;  /* 0x0000020622227890 */ /* 0x000fe2000fffe03f */
        /* <DEDUP_REMOVED lines=30> */
.L_x_819:
[----:B------:R-:W-:Y:S01]  /*72e0*/  ULEA UR10, UR37, UR38, 0x3 ;  /* 0x00000026250a7291 */ /* 0x000fe2000f8e183f */
[----:B------:R-:W-:-:S05]  /*72f0*/  IMAD.U32 R7, RZ, RZ, UR5 ;  /* 0x00000005ff077e24 */ /* 0x000fca000f8e00ff */
[----:B------:R-:W-:-:S04]  /*7300*/  SHF.L.U32 R7, R7, 0x1f, RZ ;  /* 0x0000001f07077819 */ /* 0x000fc800000006ff */
[----:B------:R1:W2:Y:S01]  /*7310*/  SYNCS.PHASECHK.TRANS64.TRYWAIT P2, [UR10+0x28450], R7 ;  /* 0x02845007ff0075a7 */ /* 0x0002a2000804014a */
[----:B------:R-:W-:Y:S05]  /*7320*/  @!P0 BRA `(.L_x_820) ;  /* 0x0000000000048947 */ /* 0x000fea0003800000 */
[----:B------:R-:W-:Y:S01]  /*7330*/  BPT.TRAP 0x1 ;  /* 0x000000040000795c */ /* 0x000fe20000300000 */
.L_x_820:
[----:B--2---:R-:W-:Y:S05]  /*7340*/  @P2 BRA `(.L_x_818) ;  /* 0x0000000000082947 */ /* 0x004fea0003800000 */
[----:B------:R-:W2:Y:S02]  /*7350*/  SYNCS.PHASECHK.TRANS64.TRYWAIT P2, [UR10+0x28450], R7 ;  /* 0x02845007ff0075a7 */ /* 0x000ea4000804014a */
[----:B--2---:R-:W-:Y:S05]  /*7360*/  @!P2 BRA `(.L_x_821) ;  /* 0x000000b00054a947 */ /* 0x004fea0003800000 */
.L_x_818:
[----:B------:R-:W-:Y:S01]  /*7370*/  UIADD3 UR5, UR38, 0x8000, URZ ;  /* 0x0000800026057890 */ /* 0x000fe2000fffe03f */
[----:B------:R-:W-:Y:S01]  /*7380*/  WARPGROUP.ARRIVE ;  /* 0x00000000000079c5 */ /* 0x000fe20000000000 */
[----:B------:R-:W-:Y:S01]  /*7390*/  UMOV UR11, 0x80000020 ;  /* 0x80000020000b7882 */ /* 0x000fe20000000000 */
[C---:B------:R-:W-:Y:S01]  /*73a0*/  FMUL.FTZ R21, R0.reuse, R152 ;  /* 0x0000009800157220 */ /* 0x040fe20000410000 */
[----:B------:R-:W-:Y:S01]  /*73b0*/  USHF.R.U32.HI UR5, URZ, 0x4, UR5 ;  /* 0x000000043f057899 */ /* 0x000fe20008011605 */
[C---:B------:R-:W-:Y:S01]  /*73c0*/  FMUL.FTZ R9, R0.reuse, R154 ;  /* 0x0000009a00097220 */ /* 0x040fe20000410000 */
[C---:B------:R-:W-:Y:S01]  /*73d0*/  FMUL.FTZ R152, R0.reuse, R153 ;  /* 0x0000009900987220 */ /* 0x040fe20000410000 */
        /* <DEDUP_REMOVED lines=10> */
[----:B------:R-:W3:Y:S01]  /*7480*/  MUFU.TANH R9, R9 ;  /* 0x0000000900097308 */ /* 0x000ee20000002400 */
[C---:B------:R-:W-:Y:S01]  /*7490*/  FMUL.FTZ R13, R0.reuse, R162 ;  /* 0x000000a2000d7220 */ /* 0x040fe20000410000 */
[C---:B------:R-:W-:Y:S01]  /*74a0*/  FMUL.FTZ R160, R0.reuse, R161 ;  /* 0x000000a100a07220 */ /* 0x040fe20000410000 */
[C---:B------:R-:W-:Y:S01]  /*74b0*/  FMUL.FTZ R14, R0.reuse, R163 ;  /* 0x000000a3000e7220 */ /* 0x040fe20000410000 */
[C---:B------:R-:W-:Y:S01]  /*74c0*/  FMUL.FTZ R153, R0.reuse, R166 ;  /* 0x000000a600997220 */ /* 0x040fe20000410000 */
[C---:B------:R-:W-:Y:S01]  /*74d0*/  FMUL.FTZ R162, R0.reuse, R164 ;  /* 0x000000a400a27220 */ /* 0x040fe20000410000 */
[C---:B------:R-:W-:Y:S01]  /*74e0*/  FMUL.FTZ R166, R0.reuse, R169 ;  /* 0x000000a900a67220 */ /* 0x040fe20000410000 */
[C---:B------:R-:W-:Y:S01]  /*74f0*/  FMUL.FTZ R169, R0.reuse, R173 ;  /* 0x000000ad00a97220 */ /* 0x040fe20000410000 */
[----:B------:R-:W-:Y:S01]  /*7500*/  QGMMA.64x256x32.F32.E4M3.E4M3 R24, R188, gdesc[UR8], R24, gsb0 ;  /* 0x03e00008bc187df3 */ /* 0x000fe20008000818 */
[----:B------:R-:W4:Y:S01]  /*7510*/  MUFU.TANH R152, R152 ;  /* 0x0000009800987308 */ /* 0x000f220000002400 */
[----:B-12---:R-:W-:Y:S01]  /*7520*/  FMNMX.FTZ R7, R21, R20, !PT ;  /* 0x0000001415077209 */ /* 0x006fe20007810000 */
[C---:B------:R-:W-:Y:S01]  /*7530*/  FMUL.FTZ R164, R0.reuse, R165 ;  /* 0x000000a500a47220 */ /* 0x040fe20000410000 */
[C---:B------:R-:W-:Y:S01]  /*7540*/  FMUL.FTZ R161, R0.reuse, R174 ;  /* 0x000000ae00a17220 */ /* 0x040fe20000410000 */
[C---:B------:R-:W-:Y:S01]  /*7550*/  FMUL.FTZ R154, R0.reuse, R167 ;  /* 0x000000a7009a7220 */ /* 0x040fe20000410000 */
[C---:B------:R-:W-:Y:S01]  /*7560*/  FMUL.FTZ R165, R0.reuse, R168 ;  /* 0x000000a800a57220 */ /* 0x040fe20000410000 */
[C---:B------:R-:W-:Y:S01]  /*7570*/  FMUL.FTZ R157, R0.reuse, R170 ;  /* 0x000000aa009d7220 */ /* 0x040fe20000410000 */
[C---:B------:R-:W-:Y:S01]  /*7580*/  FMUL.FTZ R158, R0.reuse, R171 ;  /* 0x000000ab009e7220 */ /* 0x040fe20000410000 */
[----:B------:R-:W1:Y:S01]  /*7590*/  MUFU.TANH R10, R10 ;  /* 0x0000000a000a7308 */ /* 0x000e620000002400 */
[----:B---3--:R-:W-:Y:S01]  /*75a0*/  FMNMX.FTZ R173, R9, R15, !PT ;  /* 0x0000000f09ad7209 */ /* 0x008fe20007810000 */
[C---:B------:R-:W-:Y:S01]  /*75b0*/  FMUL.FTZ R171, R0.reuse, R176 ;  /* 0x000000b000ab7220 */ /* 0x040fe20000410000 */
[C---:B------:R-:W-:Y:S01]  /*75c0*/  FMUL.FTZ R168, R0.reuse, R172 ;  /* 0x000000ac00a87220 */ /* 0x040fe20000410000 */
[C---:B------:R-:W-:Y:S01]  /*75d0*/  FMUL.FTZ R163, R0.reuse, R175 ;  /* 0x000000af00a37220 */ /* 0x040fe20000410000 */
[C---:B------:R-:W-:Y:S01]  /*75e0*/  FMUL.FTZ R167, R0.reuse, R178 ;  /* 0x000000b200a77220 */ /* 0x040fe20000410000 */
[C---:B------:R-:W-:Y:S01]  /*75f0*/  FMUL.FTZ R172, R0.reuse, R177 ;  /* 0x000000b100ac7220 */ /* 0x040fe20000410000 */
[----:B------:R-:W-:Y:S01]  /*7600*/  FMUL.FTZ R170, R0, R179 ;  /* 0x000000b300aa7220 */ /* 0x000fe20000410000 */
[----:B------:R-:W2:Y:S01]  /*7610*/  MUFU.TANH R155, R155 ;  /* 0x0000009b009b7308 */ /* 0x000ea20000002400 */
[----:B----4-:R-:W-:Y:S01]  /*7620*/  FMNMX.FTZ R8, R152, R7, !PT ;  /* 0x0000000798087209 */ /* 0x010fe20007810000 */
[----:B------:R-:W-:Y:S01]  /*7630*/  UIADD3 UR10, UR10, 0x2, URZ ;  /* 0x000000020a0a7890 */ /* 0x000fe2000fffe03f */
[----:B------:R-:W3:Y:S01]  /*7640*/  S2R R198, SR_TID.X ;  /* 0x0000000000c67919 */ /* 0x000ee20000002100 */
[----:B------:R-:W-:Y:S01]  /*7650*/  UMOV UR11, 0x80000020 ;  /* 0x80000020000b7882 */ /* 0x000fe20000000000 */
[----:B------:R-:W-:-:S03]  /*7660*/  UMOV UR14, UR40 ;  /* 0x00000028000e7c82 */ /* 0x000fc60008000000 */
[----:B------:R-:W4:Y:S01]  /*7670*/  MUFU.TANH R11, R11 ;  /* 0x0000000b000b7308 */ /* 0x000f220000002400 */
[----:B-1----:R-:W-:-:S07]  /*7680*/  FMNMX.FTZ R174, R10, R173, !PT ;  /* 0x000000ad0aae7209 */ /* 0x002fce0007810000 */
[----:B------:R-:W1:Y:S01]  /*7690*/  MUFU.TANH R156, R156 ;  /* 0x0000009c009c7308 */ /* 0x000e620000002400 */
[----:B--2---:R-:W-:-:S07]  /*76a0*/  FMNMX.FTZ R7, R155, R8, !PT ;  /* 0x000000089b077209 */ /* 0x004fce0007810000 */
[----:B------:R-:W2:Y:S01]  /*76b0*/  MUFU.TANH R12, R12 ;  /* 0x0000000c000c7308 */ /* 0x000ea20000002400 */
[----:B----4-:R-:W-:Y:S01]  /*76c0*/  FMNMX.FTZ R173, R11, R174, !PT ;  /* 0x000000ae0bad7209 */ /* 0x010fe20007810000 */
[----:B------:R-:W-:-:S06]  /*76d0*/  FMUL.FTZ R174, R0, R180 ;  /* 0x000000b400ae7220 */ /* 0x000fcc0000410000 */
[----:B------:R-:W4:Y:S01]  /*76e0*/  MUFU.TANH R159, R159 ;  /* 0x0000009f009f7308 */ /* 0x000f220000002400 */
[----:B-1----:R-:W-:Y:S02]  /*76f0*/  FMNMX.FTZ R8, R156, R7, !PT ;  /* 0x000000079c087209 */ /* 0x002fe40007810000 */
[----:B---3--:R-:W-:-:S05]  /*7700*/  SHF.R.U32.HI R198, RZ, 0x7, R198 ;  /* 0x00000007ffc67819 */ /* 0x008fca00000116c6 */
[----:B------:R-:W1:Y:S01]  /*7710*/  MUFU.TANH R13, R13 ;  /* 0x0000000d000d7308 */ /* 0x000e620000002400 */
[----:B--2---:R-:W-:-:S07]  /*7720*/  FMNMX.FTZ R176, R12, R173, !PT ;  /* 0x000000ad0cb07209 */ /* 0x004fce0007810000 */
        /* <DEDUP_REMOVED lines=17> */
[----:B------:R-:W-:Y:S01]  /*7840*/  FMUL.FTZ R173, R0, R182 ;  /* 0x000000b600ad7220 */ /* 0x000fe20000410000 */
[----:B------:R-:W-:-:S05]  /*7850*/  IMAD.U32 R182, RZ, RZ, UR14 ;  /* 0x0000000effb67e24 */ /* 0x000fca000f8e00ff */
        /* <DEDUP_REMOVED lines=28> */
[----:B---3--:R-:W-:Y:S02]  /*7a20*/  FMNMX.FTZ R8, R173, R8, !PT ;  /* 0x00000008ad087209 */ /* 0x008fe40007810000 */
[----:B-1----:R-:W-:Y:S02]  /*7a30*/  FMNMX.FTZ R177, R176, R7, !PT ;  /* 0x00000007b0b17209 */ /* 0x002fe40007810000 */
[----:B--2---:R-:W-:-:S03]  /*7a40*/  FMNMX.FTZ R178, R175, R8, !PT ;  /* 0x00000008afb27209 */ /* 0x004fc60007810000 */
[----:B------:R-:W1:Y:S04]  /*7a50*/  SHFL.BFLY PT, R8, R177, 0x2, 0x1f ;  /* 0x0c401f00b1087f89 */ /* 0x000e6800000e0000 */
[----:B------:R-:W2:Y:S01]  /*7a60*/  SHFL.BFLY PT, R7, R178, 0x2, 0x1f ;  /* 0x0c401f00b2077f89 */ /* 0x000ea200000e0000 */
[----:B------:R-:W-:Y:S02]  /*7a70*/  WARPGROUP.DEPBAR.LE gsb0, 0x0 ;  /* 0x00008000000079c5 */ /* 0x000fe40000010000 */
[----:B------:R-:W-:Y:S01]  /*7a80*/  WARPGROUP.ARRIVE ;  /* 0x00000000000079c5 */ /* 0x000fe20000000000 */
[----:B-1----:R-:W-:-:S05]  /*7a90*/  FMNMX.FTZ R179, R177, R8, !PT ;  /* 0x00000008b1b37209 */ /* 0x002fca0007810000 */
[----:B------:R-:W-:Y:S01]  /*7aa0*/  QGMMA.64x256x32.F32.E4M3.E4M3 R24, R184, gdesc[UR8], R24, gsb0 ;  /* 0x03e00008b8187df3 */ /* 0x000fe20008000818 */
[----:B--2---:R-:W-:Y:S01]  /*7ab0*/  FMNMX.FTZ R180, R178, R7, !PT ;  /* 0x00000007b2b47209 */ /* 0x004fe20007810000 */
[----:B------:R-:W1:Y:S04]  /*7ac0*/  SHFL.BFLY PT, R8, R179, 0x1, 0x1f ;  /* 0x0c201f00b3087f89 */ /* 0x000e6800000e0000 */
[----:B------:R-:W2:Y:S01]  /*7ad0*/  SHFL.BFLY PT, R181, R180, 0x1, 0x1f ;  /* 0x0c201f00b4b57f89 */ /* 0x000ea200000e0000 */
        /* <DEDUP_REMOVED lines=16> */
[----:B------:R-:W-:Y:S01]  /*7be0*/  FFMA.FTZ R171, R172, UR14, -R179 ;  /* 0x0000000eacab7c23 */ /* 0x000fe200080108b3 */
[----:B------:R-:W-:-:S01]  /*7bf0*/  FADD.FTZ R20, -R8, R15 ;  /* 0x0000000f08147221 */ /* 0x000fc20000010100 */
[----:B------:R-:W-:Y:S01]  /*7c00*/  FFMA.FTZ R172, R8, R181, -8 ;  /* 0xc100000008ac7423 */ /* 0x000fe200000100b5 */
[----:B------:R1:W-:Y:S01]  /*7c10*/  MUFU.EX2 R15, R177 ;  /* 0x000000b1000f7308 */ /* 0x0003e20000000800 */
[----:B------:R-:W-:-:S01]  /*7c20*/  FFMA.FTZ R169, R169, UR14, -R179 ;  /* 0x0000000ea9a97c23 */ /* 0x000fc200080108b3 */
[----:B------:R-:W-:Y:S01]  /*7c30*/  FMUL.FTZ R20, R20, UR14 ;  /* 0x0000000e14147c20 */ /* 0x000fe20008410000 */
[----:B------:R-:W-:-:S01]  /*7c40*/  FFMA.FTZ R9, R9, UR14, -R172 ;  /* 0x0000000e09097c23 */ /* 0x000fc200080108ac */
[--C-:B------:R-:W-:Y:S01]  /*7c50*/  FFMA.FTZ R10, R10, UR14, -R172.reuse ;  /* 0x0000000e0a0a7c23 */ /* 0x100fe200080108ac */
[----:B------:R-:W-:-:S01]  /*7c60*/  FFMA.FTZ R11, R11, UR14, -R172 ;  /* 0x0000000e0b0b7c23 */ /* 0x000fc200080108ac */
[--C-:B------:R-:W-:Y:S01]  /*7c70*/  FFMA.FTZ R12, R12, UR14, -R172.reuse ;  /* 0x0000000e0c0c7c23 */ /* 0x100fe200080108ac */
[----:B------:R-:W-:-:S01]  /*7c80*/  FFMA.FTZ R13, R13, UR14, -R172 ;  /* 0x0000000e0d0d7c23 */ /* 0x000fc200080108ac */
[----:B------:R-:W2:Y:S01]  /*7c90*/  MUFU.EX2 R178, R178 ;  /* 0x000000b200b27308 */ /* 0x000ea20000000800 */
[----:B------:R-:W-:-:S01]  /*7ca0*/  FFMA.FTZ R14, R14, UR14, -R172 ;  /* 0x0000000e0e0e7c23 */ /* 0x000fc200080108ac */
[--C-:B-1----:R-:W-:Y:S01]  /*7cb0*/  FFMA.FTZ R177, R164, UR14, -R179.reuse ;  /* 0x0000000ea4b17c23 */ /* 0x102fe200080108b3 */
[----:B------:R-:W-:-:S01]  /*7cc0*/  FFMA.FTZ R164, R168, UR14, -R179 ;  /* 0x0000000ea8a47c23 */ /* 0x000fc200080108b3 */
[----:B------:R-:W-:Y:S01]  /*7cd0*/  FFMA.FTZ R168, R174, UR14, -R179 ;  /* 0x0000000eaea87c23 */ /* 0x000fe200080108b3 */
        /* <DEDUP_REMOVED lines=10> */
[----:B------:R-:W-:-:S01]  /*7d80*/  FFMA.FTZ R173, R173, UR14, -R172 ;  /* 0x0000000eadad7c23 */ /* 0x000fc200080108ac */
[----:B------:R-:W1:Y:S01]  /*7d90*/  MUFU.EX2 R9, R9 ;  /* 0x0000000900097308 */ /* 0x000e620000000800 */
[----:B--2---:R-:W-:-:S01]  /*7da0*/  FFMA.FTZ R4, R15, R4, R178 ;  /* 0x000000040f047223 */ /* 0x004fc200000100b2 */
[----:B------:R-:W-:-:S06]  /*7db0*/  FFMA.FTZ R172, R175, UR14, -R172 ;  /* 0x0000000eafac7c23 */ /* 0x000fcc00080108ac */
[----:B------:R-:W2:Y:S08]  /*7dc0*/  MUFU.EX2 R21, R21 ;  /* 0x0000001500157308 */ /* 0x000eb00000000800 */
[----:B------:R-:W3:Y:S01]  /*7dd0*/  MUFU.EX2 R10, R10 ;  /* 0x0000000a000a7308 */ /* 0x000ee20000000800 */
[----:B-1----:R-:W-:-:S07]  /*7de0*/  FFMA.FTZ R5, R20, R5, R9 ;  /* 0x0000000514057223 */ /* 0x002fce0000010009 */
        /* <DEDUP_REMOVED lines=22> */
[----:B------:R-:W-:-:S06]  /*7f50*/  IMAD.U32 R157, RZ, RZ, UR6 ;  /* 0x00000006ff9d7e24 */ /* 0x000fcc000f8e00ff */
[----:B------:R-:W3:Y:S01]  /*7f60*/  MUFU.EX2 R181, R181 ;  /* 0x000000b500b57308 */ /* 0x000ee20000000800 */
[----:B-1----:R-:W-:-:S07]  /*7f70*/  FADD.FTZ R158, R174, R5 ;  /* 0x00000005ae9e7221 */ /* 0x002fce0000010000 */
[----:B------:R-:W1:Y:S01]  /*7f80*/  MUFU.EX2 R162, R162 ;  /* 0x000000a200a27308 */ /* 0x000e620000000800 */
[----:B--2---:R-:W-:-:S01]  /*7f90*/  FADD.FTZ R5, R177, R4 ;  /* 0x00000004b1057221 */ /* 0x004fc20000010000 */
[----:B------:R-:W-:-:S05]  /*7fa0*/  @!P1 LEA R4, R157, UR38, 0x3 ;  /* 0x000000269d049c11 */ /* 0x000fca000f8e18ff */
[----:B------:R-:W-:Y:S01]  /*7fb0*/  @!P1 VIADD R4, R4, 0x28440 ;  /* 0x0002844004049836 */ /* 0x000fe20000000000 */
[----:B------:R-:W2:Y:S01]  /*7fc0*/  MUFU.EX2 R153, R153 ;  /* 0x0000009900997308 */ /* 0x000ea20000000800 */
[----:B---3--:R-:W-:-:S03]  /*7fd0*/  FADD.FTZ R158, R181, R158 ;  /* 0x0000009eb59e7221 */ /* 0x008fc60000010000 */
[----:B------:R-:W-:-:S04]  /*7fe0*/  @!P1 PRMT R4, RZ, 0x654, R4 ;  /* 0x00000654ff049816 */ /* 0x000fc80000000004 */
[----:B------:R-:W3:Y:S01]  /*7ff0*/  MUFU.EX2 R165, R165 ;  /* 0x000000a500a57308 */ /* 0x000ee20000000800 */
[----:B-1----:R-:W-:-:S07]  /*8000*/  FADD.FTZ R176, R162, R5 ;  /* 0x00000005a2b07221 */ /* 0x002fce0000010000 */
[----:B------:R-:W1:Y:S01]  /*8010*/  MUFU.EX2 R154, R154 ;  /* 0x0000009a009a7308 */ /* 0x000e620000000800 */
[----:B--2---:R-:W-:-:S07]  /*8020*/  FADD.FTZ R5, R153, R158 ;  /* 0x0000009e99057221 */ /* 0x004fce0000010000 */
[----:B------:R-:W2:Y:S01]  /*8030*/  MUFU.EX2 R164, R164 ;  /* 0x000000a400a47308 */ /* 0x000ea20000000800 */
[----:B---3--:R-:W-:-:S07]  /*8040*/  FADD.FTZ R157, R165, R176 ;  /* 0x000000b0a59d7221 */ /* 0x008fce0000010000 */
[----:B------:R3:W4:Y:S01]  /*8050*/  MUFU.EX2 R180, R161 ;  /* 0x000000a100b47308 */ /* 0x0007220000000800 */
[----:B-1----:R-:W-:-:S07]  /*8060*/  FADD.FTZ R5, R154, R5 ;  /* 0x000000059a057221 */ /* 0x002fce0000010000 */
[----:B------:R-:W1:Y:S01]  /*8070*/  MUFU.EX2 R169, R169 ;  /* 0x000000a900a97308 */ /* 0x000e620000000800 */
[----:B--2---:R-:W-:-:S01]  /*8080*/  FADD.FTZ R158, R164, R157 ;  /* 0x0000009da49e7221 */ /* 0x004fc20000010000 */
[----:B---3--:R-:W-:-:S06]  /*8090*/  IADD3 R161, -R198, 0xb, RZ ;  /* 0x0000000bc6a17810 */ /* 0x008fcc0007ffe1ff */
[----:B------:R-:W2:Y:S01]  /*80a0*/  MUFU.EX2 R163, R163 ;  /* 0x000000a300a37308 */ /* 0x000ea20000000800 */
[----:B----4-:R-:W-:-:S07]  /*80b0*/  FADD.FTZ R5, R180, R5 ;  /* 0x00000005b4057221 */ /* 0x010fce0000010000 */
[----:B------:R-:W-:Y:S01]  /*80c0*/  MUFU.EX2 R166, R166 ;  /* 0x000000a600a67308 */ /* 0x000fe20000000800 */
[----:B-1----:R-:W-:-:S07]  /*80d0*/  FADD.FTZ R157, R169, R158 ;  /* 0x0000009ea99d7221 */ /* 0x002fce0000010000 */
[----:B------:R-:W1:Y:S01]  /*80e0*/  MUFU.EX2 R182, R167 ;  /* 0x000000a700b67308 */ /* 0x000e620000000800 */
[----:B--2---:R-:W-:-:S01]  /*80f0*/  FADD.FTZ R5, R163, R5 ;  /* 0x00000005a3057221 */ /* 0x004fc20000010000 */
[----:B------:R-:W-:Y:S02]  /*8100*/  WARPGROUP.DEPBAR.LE gsb0, 0x0 ;  /* 0x00008000000079c5 */ /* 0x000fe40000010000 */
[----:B------:R2:W-:Y:S06]  /*8110*/  BAR.ARV R161, 0x100 ;  /* 0x000400a10000751d */ /* 0x0005ec0000002000 */
[----:B------:R-:W3:Y:S01]  /*8120*/  MUFU.EX2 R171, R171 ;  /* 0x000000ab00ab7308 */ /* 0x000ee20000000800 */
[----:B------:R4:W-:Y:S01]  /*8130*/  @!P1 SYNCS.ARRIVE.TRANS64.RED.A1T0 RZ, [R4+URZ], RZ ;  /* 0x000000ff04ff99a7 */ /* 0x0009e2000810043f */
[----:B-1----:R-:W-:-:S06]  /*8140*/  FADD.FTZ R5, R182, R5 ;  /* 0x00000005b6057221 */ /* 0x002fcc0000010000 */
[----:B------:R-:W1:Y:S01]  /*8150*/  MUFU.EX2 R170, R170 ;  /* 0x000000aa00aa7308 */ /* 0x000e620000000800 */
[----:B----4-:R-:W-:-:S07]  /*8160*/  FADD.FTZ R4, R166, R157 ;  /* 0x0000009da6047221 */ /* 0x010fce0000010000 */
[----:B------:R-:W4:Y:S01]  /*8170*/  MUFU.EX2 R168, R168 ;  /* 0x000000a800a87308 */ /* 0x000f220000000800 */
[----:B---3--:R-:W-:-:S07]  /*8180*/  FADD.FTZ R157, R171, R4 ;  /* 0x00000004ab9d7221 */ /* 0x008fce0000010000 */
[----:B------:R-:W3:Y:S01]  /*8190*/  MUFU.EX2 R184, R173 ;  /* 0x000000ad00b87308 */ /* 0x000ee20000000800 */
[----:B-1----:R-:W-:-:S07]  /*81a0*/  FADD.FTZ R5, R170, R5 ;  /* 0x00000005aa057221 */ /* 0x002fce0000010000 */
[----:B------:R-:W1:Y:S01]  /*81b0*/  MUFU.EX2 R179, R179 ;  /* 0x000000b300b37308 */ /* 0x000e620000000800 */
[----:B----4-:R-:W-:-:S07]  /*81c0*/  FADD.FTZ R4, R168, R157 ;  /* 0x0000009da8047221 */ /* 0x010fce0000010000 */
[----:B------:R-:W4:Y:S01]  /*81d0*/  MUFU.EX2 R172, R172 ;  /* 0x000000ac00ac7308 */ /* 0x000f220000000800 */
[----:B---3--:R-:W-:-:S01]  /*81e0*/  FADD.FTZ R5, R184, R5 ;  /* 0x00000005b8057221 */ /* 0x008fc20000010000 */
[----:B-1----:R-:W-:-:S03]  /*81f0*/  FADD.FTZ R4, R179, R4 ;  /* 0x00000004b3047221 */ /* 0x002fc60000010000 */
[----:B----4-:R-:W-:Y:S01]  /*8200*/  FADD.FTZ R5, R172, R5 ;  /* 0x00000005ac057221 */ /* 0x010fe20000010000 */
[----:B--2---:R-:W-:Y:S06]  /*8210*/  @!P0 BRA `(.L_x_822) ;  /* 0x0000000000048947 */ /* 0x004fec0003800000 */
[----:B------:R-:W-:Y:S01]  /*8220*/  BPT.TRAP 0x1 ;  /* 0x000000040000795c */ /* 0x000fe20000300000 */
.L_x_822:
[----:B------:R-:W-:Y:S01]  /*8230*/  ULEA UR5, UR37, UR38, 0x3 ;  /* 0x0000002625057291 */ /* 0x000fe2000f8e183f */
[----:B------:R-:W-:Y:S01]  /*8240*/  ISETP.GT.AND P2, PT, R6, UR7, PT ;  /* 0x0000000706007c0c */ /* 0x000fe2000bf44270 */
[----:B------:R-:W-:Y:S01]  /*8250*/  FMUL.FTZ R24, R24, R15 ;  /* 0x0000000f18187220 */ /* 0x000fe20000410000 */
[----:B------:R-:W-:Y:S01]  /*8260*/  F2FP.SATFINITE.E4M3.F32.PACK_AB_MERGE_C R152, R155, R152, RZ ;  /* 0x000000989b98723e */ /* 0x000fe200048070ff */
[----:B------:R-:W-:Y:S01]  /*8270*/  UIADD3 UR5, UR5, 0x28460, URZ ;  /* 0x0002846005057890 */ /* 0x000fe2000fffe03f */
[----:B------:R-:W-:Y:S01]  /*8280*/  F2FP.SATFINITE.E4M3.F32.PACK_AB_MERGE_C R11, R12, R11, RZ ;  /* 0x0000000b0c0b723e */ /* 0x000fe200048070ff */
[----:B------:R-:W-:Y:S01]  /*8290*/  UMOV UR37, UR6 ;  /* 0x0000000600257c82 */ /* 0x000fe20008000000 */
[----:B------:R-:W-:Y:S01]  /*82a0*/  F2FP.SATFINITE.E4M3.F32.PACK_AB_MERGE_C R160, R177, R160, RZ ;  /* 0x000000a0b1a0723e */ /* 0x000fe200048070ff */
[----:B------:R-:W-:Y:S01]  /*82b0*/  UPRMT UR5, UR46, 0x654, UR5 ;  /* 0x000006542e057896 */ /* 0x000fe20008000005 */
[----:B------:R-:W-:Y:S01]  /*82c0*/  F2FP.SATFINITE.E4M3.F32.PACK_AB_MERGE_C R174, R181, R174, RZ ;  /* 0x000000aeb5ae723e */ /* 0x000fe200048070ff */
[-C--:B------:R-:W-:Y:S01]  /*82d0*/  FMUL.FTZ R25, R25, R15.reuse ;  /* 0x0000000f19197220 */ /* 0x080fe20000410000 */
[----:B------:R-:W-:Y:S01]  /*82e0*/  F2FP.SATFINITE.E4M3.F32.PACK_AB_MERGE_C R164, R169, R164, RZ ;  /* 0x000000a4a9a4723e */ /* 0x000fe200048070ff */
[-C--:B------:R-:W-:Y:S01]  /*82f0*/  FMUL.FTZ R28, R28, R15.reuse ;  /* 0x0000000f1c1c7220 */ /* 0x080fe20000410000 */
[----:B------:R-:W-:Y:S01]  /*8300*/  F2FP.SATFINITE.E4M3.F32.PACK_AB_MERGE_C R12, R163, R180, RZ ;  /* 0x000000b4a30c723e */ /* 0x000fe200048070ff */
[-C--:B------:R-:W-:Y:S01]  /*8310*/  FMUL.FTZ R29, R29, R15.reuse ;  /* 0x0000000f1d1d7220 */ /* 0x080fe20000410000 */
[----:B------:R-:W-:Y:S01]  /*8320*/  F2FP.SATFINITE.E4M3.F32.PACK_AB_MERGE_C R168, R179, R168, RZ ;  /* 0x000000a8b3a8723e */ /* 0x000fe200048070ff */
[-C--:B------:R-:W-:Y:S01]  /*8330*/  FMUL.FTZ R32, R32, R15.reuse ;  /* 0x0000000f20207220 */ /* 0x080fe20000410000 */
[----:B------:R-:W-:Y:S01]  /*8340*/  F2FP.SATFINITE.E4M3.F32.PACK_AB_MERGE_C R155, R172, R184, RZ ;  /* 0x000000b8ac9b723e */ /* 0x000fe200048070ff */
[----:B------:R-:W-:Y:S01]  /*8350*/  SYNCS.ARRIVE.TRANS64.RED.A1T0 RZ, [UR5], RZ ;  /* 0x000000ffffff79a7 */ /* 0x000fe20008100405 */
[----:B------:R-:W-:Y:S01]  /*8360*/  UMOV UR5, UR36 ;  /* 0x0000002400057c82 */ /* 0x000fe20008000000 */
        /* <DEDUP_REMOVED lines=133> */
[----:B------:R-:W-:Y:S01]  /*8bc0*/  F2FP.SATFINITE.E4M3.F32.PACK_AB_MERGE_C R187, R170, R182, R155 ;  /* 0x000000b6aabb723e */ /* 0x000fe2000480709b */
[----:B------:R-:W-:Y:S06]  /*8bd0*/  @P2 BRA `(.L_x_823) ;  /* 0xffffffe000a82947 */ /* 0x000fec000383ffff */
[----:B------:R-:W-:-:S05]  /*8be0*/  UMOV UR37, UR6 ;  /* 0x0000000600257c82 */ /* 0x000fca0008000000 */
.L_x_813:
[----:B------:R-:W-:-:S13]  /*8bf0*/  ISETP.GE.AND P2, PT, R6, UR41, PT ;  /* 0x0000002906007c0c */ /* 0x000fda000bf46270 */
[----:B------:R-:W-:Y:S05]  /*8c00*/  @!P2 BRA `(.L_x_824) ;  /* 0x000000280004a947 */ /* 0x000fea0003800000 */
[----:B------:R-:W-:Y:S01]  /*8c10*/  IMAD.MOV.U32 R11, RZ, RZ, R8 ;  /* 0x000000ffff0b7224 */ /* 0x000fe200078e0008 */
[----:B------:R-:W-:Y:S01]  /*8c20*/  UMOV UR5, UR36 ;  /* 0x0000002400057c82 */ /* 0x000fe20008000000 */
[----:B------:R-:W-:Y:S01]  /*8c30*/  IMAD.MOV.U32 R10, RZ, RZ, R7 ;  /* 0x000000ffff0a7224 */ /* 0x000fe200078e0007 */
[----:B------:R-:W-:Y:S01]  /*8c40*/  ULDC UR7, c[0x0][0x9e4] ;  /* 0x0002790000077ab9 */ /* 0x000fe20000000800 */
[----:B------:R-:W-:Y:S01]  /*8c50*/  IMAD.IADD R9, R194, 0x1, R2 ;  /* 0x00000001c2097824 */ /* 0x000fe200078e0202 */
[----:B------:R-:W-:Y:S01]  /*8c60*/  ULDC UR57, c[0x0][0x2e0] ;  /* 0x0000b80000397ab9 */ /* 0x000fe20000000800 */
[----:B------:R-:W-:Y:S01]  /*8c70*/  ULDC UR56, c[0x0][0x288] ;  /* 0x0000a20000387ab9 */ /* 0x000fe20000000800 */
[----:B------:R-:W-:Y:S01]  /*8c80*/  ULDC UR40, c[0x0][0x988] ;  /* 0x0002620000287ab9 */ /* 0x000fe20000000800 */
[----:B------:R-:W-:-:S05]  /*8c90*/  ULDC UR53, c[0x0][0x9e0] ;  /* 0x0002780000357ab9 */ /* 0x000fca0000000800 */
.L_x_842:
[----:B------:R-:W-:Y:S01]  /*8ca0*/  ISETP.NE.AND P3, PT, RZ, UR39, PT ;  /* 0x00000027ff007c0c */ /* 0x000fe2000bf65270 */
[----:B------:R-:W-:-:S04]  /*8cb0*/  UISETP.NE.AND UP0, UPT, UR37, 0x1, UPT ;  /* 0x000000012500788c */ /* 0x000fc8000bf05270 */
[----:B------:R-:W-:-:S04]  /*8cc0*/  USEL UR36, URZ, 0x1, UP0 ;  /* 0x000000013f247887 */ /* 0x000fc80008000000 */
[----:B------:R-:W-:-:S04]  /*8cd0*/  ULOP3.LUT UR36, UR5, UR36, URZ, 0x3c, !UPT ;  /* 0x0000002405247292 */ /* 0x000fc8000f8e3c3f */
[----:B------:R-:W-:Y:S08]  /*8ce0*/  @P3 BRA `(.L_x_825) ;  /* 0x0000000000383947 */ /* 0x000ff00003800000 */
[----:B------:R-:W-:Y:S05]  /*8cf0*/  @!P0 BRA `(.L_x_826) ;  /* 0x0000000000048947 */ /* 0x000fea0003800000 */
[----:B------:R-:W-:Y:S01]  /*8d00*/  BPT.TRAP 0x1 ;  /* 0x000000040000795c */ /* 0x000fe20000300000 */
.L_x_826:
        /* <DEDUP_REMOVED lines=9> */
.L_x_827:
[----:B--2---:R-:W-:Y:S05]  /*8da0*/  @P2 BRA `(.L_x_825) ;  /* 0x0000000000082947 */ /* 0x004fea0003800000 */
[----:B------:R-:W2:Y:S02]  /*8db0*/  SYNCS.PHASECHK.TRANS64.TRYWAIT P2, [UR6+0x28430], R7 ;  /* 0x02843007ff0075a7 */ /* 0x000ea40008040146 */
[----:B--2---:R-:W-:Y:S05]  /*8dc0*/  @!P2 BRA `(.L_x_828) ;  /* 0x0000009400d4a947 */ /* 0x004fea0003800000 */
.L_x_825:
        /* <DEDUP_REMOVED lines=51> */
.L_x_830:
[----:B------:R-:W-:Y:S01]  /*9100*/  ULEA UR10, UR37, UR38, 0x3 ;  /* 0x00000026250a7291 */ /* 0x000fe2000f8e183f */
[----:B------:R-:W-:-:S05]  /*9110*/  IMAD.U32 R7, RZ, RZ, UR5 ;  /* 0x00000005ff077e24 */ /* 0x000fca000f8e00ff */
[----:B------:R-:W-:-:S04]  /*9120*/  SHF.L.U32 R7, R7, 0x1f, RZ ;  /* 0x0000001f07077819 */ /* 0x000fc800000006ff */
[----:B------:R1:W2:Y:S01]  /*9130*/  SYNCS.PHASECHK.TRANS64.TRYWAIT P2, [UR10+0x28450], R7 ;  /* 0x02845007ff0075a7 */ /* 0x0002a2000804014a */
[----:B------:R-:W-:Y:S05]  /*9140*/  @!P0 BRA `(.L_x_831) ;  /* 0x0000000000048947 */ /* 0x000fea0003800000 */
[----:B------:R-:W-:Y:S01]  /*9150*/  BPT.TRAP 0x1 ;  /* 0x000000040000795c */ /* 0x000fe20000300000 */
.L_x_831:
[----:B--2---:R-:W-:Y:S05]  /*9160*/  @P2 BRA `(.L_x_829) ;  /* 0x0000000000082947 */ /* 0x004fea0003800000 */
[----:B------:R-:W2:Y:S02]  /*9170*/  SYNCS.PHASECHK.TRANS64.TRYWAIT P2, [UR10+0x28450], R7 ;  /* 0x02845007ff0075a7 */ /* 0x000ea4000804014a */
[----:B--2---:R-:W-:Y:S05]  /*9180*/  @!P2 BRA `(.L_x_832) ;  /* 0x0000009000fca947 */ /* 0x004fea0003800000 */
.L_x_829:
[----:B------:R-:W-:Y:S01]  /*9190*/  UIADD3 UR5, UR38, 0x8000, URZ ;  /* 0x0000800026057890 */ /* 0x000fe2000fffe03f */
[----:B------:R-:W-:Y:S01]  /*91a0*/  WARPGROUP.ARRIVE ;  /* 0x00000000000079c5 */ /* 0x000fe20000000000 */
[----:B------:R-:W-:-:S05]  /*91b0*/  UMOV UR11, 0x80000020 ;  /* 0x80000020000b7882 */ /* 0x000fca0000000000 */
[----:B------:R-:W3:Y:S01]  /*91c0*/  S2R R198, SR_TID.X ;  /* 0x0000000000c67919 */ /* 0x000ee20000002100 */
[----:B------:R-:W-:Y:S01]  /*91d0*/  USHF.R.U32.HI UR5, URZ, 0x4, UR5 ;  /* 0x000000043f057899 */ /* 0x000fe20008011605 */
[C---:B------:R-:W-:Y:S01]  /*91e0*/  FMUL.FTZ R21, R0.reuse, R163 ;  /* 0x000000a300157220 */ /* 0x040fe20000410000 */
[----:B------:R-:W-:Y:S01]  /*91f0*/  FMUL.FTZ R163, R0, R179 ;  /* 0x000000b300a37220 */ /* 0x000fe20000410000 */
[----:B------:R-:W-:Y:S01]  /*9200*/  IMAD.SHL.U32 R179, R6, 0x40, RZ ;  /* 0x0000004006b37824 */ /* 0x000fe200078e00ff */
[----:B------:R-:W-:Y:S01]  /*9210*/  ULOP3.LUT UR5, UR5, 0x3fff, URZ, 0xc0, !UPT ;  /* 0x00003fff05057892 */ /* 0x000fe2000f8ec03f */
[C---:B------:R-:W-:Y:S01]  /*9220*/  FMUL.FTZ R12, R0.reuse, R153 ;  /* 0x00000099000c7220 */ /* 0x040fe20000410000 */
[C---:B------:R-:W-:Y:S01]  /*9230*/  FMUL.FTZ R13, R0.reuse, R156 ;  /* 0x0000009c000d7220 */ /* 0x040fe20000410000 */
[C---:B------:R-:W-:Y:S01]  /*9240*/  FMUL.FTZ R153, R0.reuse, R166 ;  /* 0x000000a600997220 */ /* 0x040fe20000410000 */
[----:B------:R-:W-:Y:S01]  /*9250*/  ULOP3.LUT UR5, UR5, 0x10000, URZ, 0xfc, !UPT ;  /* 0x0001000005057892 */ /* 0x000fe2000f8efc3f */
[C---:B------:R-:W-:Y:S01]  /*9260*/  FMUL.FTZ R156, R0.reuse, R170 ;  /* 0x000000aa009c7220 */ /* 0x040fe20000410000 */
[C---:B------:R-:W-:Y:S01]  /*9270*/  FMUL.FTZ R14, R0.reuse, R155 ;  /* 0x0000009b000e7220 */ /* 0x040fe20000410000 */
[----:B------:R-:W-:Y:S01]  /*9280*/  FMUL.FTZ R170, R0, R172 ;  /* 0x000000ac00aa7220 */ /* 0x000fe20000410000 */
[----:B------:R-:W-:Y:S01]  /*9290*/  ULEA UR10, UR37, UR5, 0xa ;  /* 0x00000005250a7291 */ /* 0x000fe2000f8e503f */
[----:B------:R-:W-:-:S02]  /*92a0*/  IMAD.U32 R166, RZ, RZ, UR6 ;  /* 0x00000006ffa67e24 */ /* 0x000fc4000f8e00ff */
[C---:B------:R-:W-:Y:S01]  /*92b0*/  FMUL.FTZ R155, R0.reuse, R157 ;  /* 0x0000009d009b7220 */ /* 0x040fe20000410000 */
[----:B------:R-:W-:Y:S01]  /*92c0*/  IADD3 R172, -R179, 0x1, RZ ;  /* 0x00000001b3ac7810 */ /* 0x000fe20007ffe1ff */
[C---:B-12---:R-:W-:Y:S01]  /*92d0*/  FMUL.FTZ R7, R0.reuse, R152 ;  /* 0x0000009800077220 */ /* 0x046fe20000410000 */
        /* <DEDUP_REMOVED lines=19> */
[----:B------:R-:W-:Y:S01]  /*9410*/  FMUL.FTZ R181, R0, R181 ;  /* 0x000000b500b57220 */ /* 0x000fe20000410000 */
[----:B------:R-:W-:Y:S01]  /*9420*/  @!P1 LEA R166, R166, UR38, 0x3 ;  /* 0x00000026a6a69c11 */ /* 0x000fe2000f8e18ff */
[----:B------:R-:W-:Y:S01]  /*9430*/  IMAD R172, R17, UR57, R172 ;  /* 0x0000003911ac7c24 */ /* 0x000fe2000f8e02ac */
[----:B---3--:R-:W-:Y:S01]  /*9440*/  SHF.R.U32.HI R198, RZ, 0x7, R198 ;  /* 0x00000007ffc67819 */ /* 0x008fe200000116c6 */
[----:B------:R-:W1:Y:S01]  /*9450*/  MUFU.TANH R7, R7 ;  /* 0x0000000700077308 */ /* 0x000e620000002400 */
[----:B------:R-:W-:Y:S01]  /*9460*/  FMUL.FTZ R180, R0, R180 ;  /* 0x000000b400b47220 */ /* 0x000fe20000410000 */
[----:B------:R-:W-:Y:S01]  /*9470*/  @!P1 VIADD R166, R166, 0x28440 ;  /* 0x00028440a6a69836 */ /* 0x000fe20000000000 */
[----:B------:R-:W-:Y:S01]  /*9480*/  IADD3 R174, -R198, 0xb, RZ ;  /* 0x0000000bc6ae7810 */ /* 0x000fe20007ffe1ff */
[----:B------:R-:W-:-:S03]  /*9490*/  VIADD R167, R172, -UR56 ;  /* 0x80000038aca77c36 */ /* 0x000fc60008000000 */
[----:B------:R-:W-:Y:S01]  /*94a0*/  @!P1 PRMT R166, RZ, 0x654, R166 ;  /* 0x00000654ffa69816 */ /* 0x000fe200000000a6 */
[----:B------:R-:W2:Y:S01]  /*94b0*/  MUFU.TANH R12, R12 ;  /* 0x0000000c000c7308 */ /* 0x000ea20000002400 */
[----:B------:R-:W-:-:S07]  /*94c0*/  IMAD R167, R16, -0x2, R167 ;  /* 0xfffffffe10a77824 */ /* 0x000fce00078e02a7 */
        /* <DEDUP_REMOVED lines=26> */
[----:B------:R-:W-:-:S06]  /*9670*/  WARPGROUP.ARRIVE ;  /* 0x00000000000079c5 */ /* 0x000fcc0000000000 */
[----:B------:R-:W-:Y:S03]  /*9680*/  QGMMA.64x256x32.F32.E4M3.E4M3 R24, R184, gdesc[UR8], R24, gsb0 ;  /* 0x03e00008b8187df3 */ /* 0x000fe60008000818 */
[----:B------:R-:W-:Y:S02]  /*9690*/  WARPGROUP.DEPBAR.LE gsb0, 0x0 ;  /* 0x00008000000079c5 */ /* 0x000fe40000010000 */
[C---:B------:R-:W-:Y:S01]  /*96a0*/  FMUL.FTZ R184, R0.reuse, R165 ;  /* 0x000000a500b87220 */ /* 0x040fe20000410000 */
[C---:B------:R-:W-:Y:S01]  /*96b0*/  FMUL.FTZ R185, R0.reuse, R169 ;  /* 0x000000a900b97220 */ /* 0x040fe20000410000 */
[C---:B------:R-:W-:Y:S01]  /*96c0*/  FMUL.FTZ R165, R0.reuse, R182 ;  /* 0x000000b600a57220 */ /* 0x040fe20000410000 */
[----:B------:R-:W-:Y:S01]  /*96d0*/  FMUL.FTZ R169, R0, R183 ;  /* 0x000000b700a97220 */ /* 0x000fe20000410000 */
[----:B------:R1:W-:Y:S06]  /*96e0*/  BAR.ARV R174, 0x100 ;  /* 0x000400ae0000751d */ /* 0x0003ec0000002000 */
[----:B------:R-:W1:Y:S01]  /*96f0*/  MUFU.TANH R184, R184 ;  /* 0x000000b800b87308 */ /* 0x000e620000002400 */
[C---:B------:R-:W-:Y:S01]  /*9700*/  VIADD R182, R167.reuse, UR53 ;  /* 0x00000035a7b67c36 */ /* 0x040fe20008000000 */
[----:B------:R1:W-:Y:S01]  /*9710*/  @!P1 SYNCS.ARRIVE.TRANS64.RED.A1T0 RZ, [R166+URZ], RZ ;  /* 0x000000ffa6ff99a7 */ /* 0x0003e2000810043f */
[----:B------:R-:W-:-:S02]  /*9720*/  VIADD R183, R167, UR45 ;  /* 0x0000002da7b77c36 */ /* 0x000fc40008000000 */
[----:B------:R-:W-:-:S03]  /*9730*/  IMAD.IADD R178, R2, 0x1, R182 ;  /* 0x0000000102b27824 */ /* 0x000fc600078e02b6 */
[----:B------:R-:W1:Y:S08]  /*9740*/  MUFU.TANH R185, R185 ;  /* 0x000000b900b97308 */ /* 0x000e700000002400 */
[----:B------:R-:W1:Y:S08]  /*9750*/  MUFU.TANH R165, R165 ;  /* 0x000000a500a57308 */ /* 0x000e700000002400 */
[----:B------:R-:W1:Y:S08]  /*9760*/  MUFU.TANH R169, R169 ;  /* 0x000000a900a97308 */ /* 0x000e700000002400 */
[----:B------:R5:W1:Y:S02]  /*9770*/  MUFU.TANH R186, R180 ;  /* 0x000000b400ba7308 */ /* 0x000a640000002400 */
[----:B-----5:R-:W-:Y:S01]  /*9780*/  IMAD.IADD R180, R2, 0x1, R183 ;  /* 0x0000000102b47824 */ /* 0x020fe200078e02b7 */
[----:B--234-:R-:W-:Y:S06]  /*9790*/  @!P6 BRA `(.L_x_833) ;  /* 0x00000000005ce947 */ /* 0x01cfec0003800000 */
[----:B------:R-:W-:Y:S01]  /*97a0*/  ISETP.GT.AND P2, PT, R9, -0x1, PT ;  /* 0xffffffff0900780c */ /* 0x000fe20003f44270 */
[----:B------:R-:W-:-:S12]  /*97b0*/  BSSY B0, `(.L_x_834) ;  /* 0x0000011000007945 */ /* 0x000fd80003800000 */
[----:B------:R-:W-:Y:S05]  /*97c0*/  @P2 BRA `(.L_x_835) ;  /* 0x0000000000202947 */ /* 0x000fea0003800000 */
[----:B------:R-:W-:Y:S01]  /*97d0*/  IMAD.U32 R172, RZ, RZ, UR7 ;  /* 0x00000007ffac7e24 */ /* 0x000fe2000f8e00ff */
[----:B------:R-:W-:-:S04]  /*97e0*/  LOP3.LUT R175, RZ, R9, RZ, 0x33, !PT ;  /* 0x00000009ffaf7212 */ /* 0x000fc800078e33ff */
[----:B------:R-:W-:-:S13]  /*97f0*/  ISETP.NE.AND P2, PT, R172, 0x1, PT ;  /* 0x00000001ac00780c */ /* 0x000fda0003f45270 */
[----:B-1----:R-:W1:Y:S02]  /*9800*/  @P2 LDC.64 R166, c[0x0][0x9e8] ;  /* 0x00027a00ffa62b82 */ /* 0x002e640000000a00 */
[----:B-1----:R-:W-:-:S05]  /*9810*/  @P2 IMAD.HI.U32 R166, R175, R166, RZ ;  /* 0x000000a6afa62227 */ /* 0x002fca00078e00ff */
[----:B------:R-:W-:-:S04]  /*9820*/  @P2 SHF.R.U32.HI R175, RZ, R167, R166 ;  /* 0x000000a7ffaf2219 */ /* 0x000fc800000116a6 */
[----:B------:R-:W-:Y:S01]  /*9830*/  LOP3.LUT R166, RZ, R175, RZ, 0x33, !PT ;  /* 0x000000afffa67212 */ /* 0x000fe200078e33ff */
[----:B------:R-:W-:Y:S06]  /*9840*/  BRA `(.L_x_836) ;  /* 0x00000000001c7947 */ /* 0x000fec0003800000 */
.L_x_835:
[----:B------:R-:W-:-:S05]  /*9850*/  IMAD.U32 R172, RZ, RZ, UR7 ;  /* 0x00000007ffac7e24 */ /* 0x000fca000f8e00ff */
[----:B------:R-:W-:-:S13]  /*9860*/  ISETP.NE.AND P2, PT, R172, 0x1, PT ;  /* 0x00000001ac00780c */ /* 0x000fda0003f45270 */
[----:B-1----:R-:W1:Y:S01]  /*9870*/  @P2 LDC.64 R166, c[0x0][0x9e8] ;  /* 0x00027a00ffa62b82 */ /* 0x002e620000000a00 */
[----:B------:R-:W-:-:S04]  /*9880*/  @P2 IMAD.IADD R175, R194, 0x1, R2 ;  /* 0x00000001c2af2824 */ /* 0x000fc800078e0202 */
[----:B-1----:R-:W-:-:S04]  /*9890*/  @P2 IMAD.HI.U32 R174, R175, R166, RZ ;  /* 0x000000a6afae2227 */ /* 0x002fc800078e00ff */
[----:B------:R-:W-:Y:S01]  /*98a0*/  IMAD.MOV.U32 R166, RZ, RZ, R9 ;  /* 0x000000ffffa67224 */ /* 0x000fe200078e0009 */
[----:B------:R-:W-:-:S07]  /*98b0*/  @P2 SHF.R.U32.HI R166, RZ, R167, R174 ;  /* 0x000000a7ffa62219 */ /* 0x000fce00000116ae */
.L_x_836:
[----:B------:R-:W-:Y:S05]  /*98c0*/  BSYNC B0 ;  /* 0x0000000000007941 */ /* 0x000fea0003800000 */
.L_x_834:
[----:B------:R-:W-:-:S04]  /*98d0*/  IMAD R167, R166, R172, -R179 ;  /* 0x000000aca6a77224 */ /* 0x000fc800078e0ab3 */
[----:B------:R-:W-:-:S05]  /*98e0*/  IMAD R167, R16, -0x2, R167 ;  /* 0xfffffffe10a77824 */ /* 0x000fca00078e02a7 */
[----:B------:R-:W-:Y:S02]  /*98f0*/  VIADDMNMX R178, R167, R172, R178, PT ;  /* 0x000000aca7b27246 */ /* 0x000fe400038001b2 */
[----:B------:R-:W-:-:S07]  /*9900*/  VIMNMX R180, R180, R167, !PT ;  /* 0x000000a7b4b47248 */ /* 0x000fce0007fe0100 */
.L_x_833:
[----:B------:R-:W-:-:S04]  /*9910*/  ISETP.GT.AND P2, PT, R6, -0x1, PT ;  /* 0xffffffff0600780c */ /* 0x000fc80003f44270 */
[C---:B------:R-:W-:Y:S02]  /*9920*/  ISETP.GT.AND P3, PT, R180.reuse, RZ, P2 ;  /* 0x000000ffb400720c */ /* 0x040fe40001764270 */
[----:B------:R-:W-:Y:S02]  /*9930*/  ISETP.GT.AND P5, PT, R180, 0x1, P2 ;  /* 0x00000001b400780c */ /* 0x000fe400017a4270 */
[----:B------:R-:W-:Y:S02]  /*9940*/  ISETP.LT.OR P4, PT, R178, 0x1, P3 ;  /* 0x00000001b200780c */ /* 0x000fe40001f81670 */
[C---:B------:R-:W-:Y:S02]  /*9950*/  ISETP.GT.AND P3, PT, R180.reuse, 0x8, P2 ;  /* 0x00000008b400780c */ /* 0x040fe40001764270 */
[----:B-1----:R-:W-:Y:S02]  /*9960*/  FSEL R177, R7, -INF , !P4 ;  /* 0xff80000007b17808 */ /* 0x002fe40006000000 */
[----:B------:R-:W-:-:S02]  /*9970*/  ISETP.GT.AND P4, PT, R180, 0x9, P2 ;  /* 0x00000009b400780c */ /* 0x000fc40001784270 */
[C---:B------:R-:W-:Y:S02]  /*9980*/  ISETP.LT.OR P5, PT, R178.reuse, 0x2, P5 ;  /* 0x00000002b200780c */ /* 0x040fe40002fa1670 */
[C---:B------:R-:W-:Y:S02]  /*9990*/  ISETP.LT.OR P3, PT, R178.reuse, 0x9, P3 ;  /* 0x00000009b200780c */ /* 0x040fe40001f61670 */
[----:B------:R-:W-:Y:S02]  /*99a0*/  ISETP.LT.OR P4, PT, R178, 0xa, P4 ;  /* 0x0000000ab200780c */ /* 0x000fe40002781670 */
[----:B------:R-:W-:Y:S02]  /*99b0*/  FSEL R175, R12, -INF , !P5 ;  /* 0xff8000000caf7808 */ /* 0x000fe40006800000 */
[----:B------:R-:W-:Y:S02]  /*99c0*/  ISETP.GT.AND P5, PT, R180, 0x10, P2 ;  /* 0x00000010b400780c */ /* 0x000fe400017a4270 */
[----:B------:R-:W-:-:S02]  /*99d0*/  FSEL R174, R13, -INF , !P3 ;  /* 0xff8000000dae7808 */ /* 0x000fc40005800000 */
[----:B------:R-:W-:Y:S02]  /*99e0*/  FSEL R172, R155, -INF , !P4 ;  /* 0xff8000009bac7808 */ /* 0x000fe40006000000 */
[C---:B------:R-:W-:Y:S02]  /*99f0*/  ISETP.GT.AND P3, PT, R180.reuse, 0x11, P2 ;  /* 0x00000011b400780c */ /* 0x040fe40001764270 */
[----:B------:R-:W-:Y:S02]  /*9a00*/  ISETP.GT.AND P4, PT, R180, 0x18, P2 ;  /* 0x00000018b400780c */ /* 0x000fe40001784270 */
[C---:B------:R-:W-:Y:S02]  /*9a10*/  ISETP.LT.OR P5, PT, R178.reuse, 0x11, P5 ;  /* 0x00000011b200780c */ /* 0x040fe40002fa1670 */
[C---:B------:R-:W-:Y:S02]  /*9a20*/  ISETP.LT.OR P3, PT, R178.reuse, 0x12, P3 ;  /* 0x00000012b200780c */ /* 0x040fe40001f61670 */
[----:B------:R-:W-:-:S02]  /*9a30*/  ISETP.LT.OR P4, PT, R178, 0x19, P4 ;  /* 0x00000019b200780c */ /* 0x000fc40002781670 */
[----:B------:R-:W-:Y:S02]  /*9a40*/  FSEL R166, R160, -INF , !P5 ;  /* 0xff800000a0a67808 */ /* 0x000fe40006800000 */
[----:B------:R-:W-:Y:S02]  /*9a50*/  ISETP.GT.AND P5, PT, R180, 0x19, P2 ;  /* 0x00000019b400780c */ /* 0x000fe400017a4270 */
[----:B------:R-:W-:Y:S02]  /*9a60*/  FSEL R161, R161, -INF , !P3 ;  /* 0xff800000a1a17808 */ /* 0x000fe40005800000 */
[----:B------:R-:W-:Y:S02]  /*9a70*/  FSEL R164, R164, -INF , !P4 ;  /* 0xff800000a4a47808 */ /* 0x000fe40006000000 */
[C---:B------:R-:W-:Y:S02]  /*9a80*/  ISETP.GT.AND P3, PT, R180.reuse, 0x20, P2 ;  /* 0x00000020b400780c */ /* 0x040fe40001764270 */
        /* <DEDUP_REMOVED lines=14> */
[----:B------:R-:W-:Y:S02]  /*9b70*/  FSEL R155, R171, -INF , !P3 ;  /* 0xff800000ab9b7808 */ /* 0x000fe40005800000 */
[----:B------:R-:W-:Y:S01]  /*9b80*/  FSEL R170, R176, -INF , !P4 ;  /* 0xff800000b0aa7808 */ /* 0x000fe20006000000 */
[----:B------:R-:W-:Y:S01]  /*9b90*/  IMAD.IADD R176, R3, 0x1, R182 ;  /* 0x0000000103b07824 */ /* 0x000fe200078e02b6 */
[C---:B------:R-:W-:Y:S02]  /*9ba0*/  ISETP.GT.AND P5, PT, R180.reuse, 0x31, P2 ;  /* 0x00000031b400780c */ /* 0x040fe400017a4270 */
[C---:B------:R-:W-:Y:S02]  /*9bb0*/  ISETP.GT.AND P3, PT, R180.reuse, 0x38, P2 ;  /* 0x00000038b400780c */ /* 0x040fe40001764270 */
[----:B------:R-:W-:-:S02]  /*9bc0*/  ISETP.GT.AND P4, PT, R180, 0x39, P2 ;  /* 0x00000039b400780c */ /* 0x000fc40001784270 */
[C---:B------:R-:W-:Y:S02]  /*9bd0*/  ISETP.LT.OR P5, PT, R178.reuse, 0x32, P5 ;  /* 0x00000032b200780c */ /* 0x040fe40002fa1670 */
[C---:B------:R-:W-:Y:S02]  /*9be0*/  ISETP.LT.OR P3, PT, R178.reuse, 0x39, P3 ;  /* 0x00000039b200780c */ /* 0x040fe40001f61670 */
[----:B------:R-:W-:Y:S01]  /*9bf0*/  ISETP.LT.OR P4, PT, R178, 0x3a, P4 ;  /* 0x0000003ab200780c */ /* 0x000fe20002781670 */
[----:B------:R-:W-:Y:S01]  /*9c00*/  IMAD.IADD R178, R3, 0x1, R183 ;  /* 0x0000000103b27824 */ /* 0x000fe200078e02b7 */
[----:B------:R-:W-:Y:S02]  /*9c10*/  FSEL R173, R173, -INF , !P5 ;  /* 0xff800000adad7808 */ /* 0x000fe40006800000 */
[----:B------:R-:W-:Y:S02]  /*9c20*/  FSEL R171, R186, -INF , !P3 ;  /* 0xff800000baab7808 */ /* 0x000fe40005800000 */
[----:B------:R-:W-:Y:S01]  /*9c30*/  FSEL R167, R181, -INF , !P4 ;  /* 0xff800000b5a77808 */ /* 0x000fe20006000000 */
[----:B------:R-:W-:Y:S06]  /*9c40*/  @!P6 BRA `(.L_x_837) ;  /* 0x000000000058e947 */ /* 0x000fec0003800000 */
        /* <DEDUP_REMOVED lines=12> */
.L_x_839:
[----:B------:R-:W-:-:S05]  /*9d10*/  IMAD.U32 R181, RZ, RZ, UR7 ;  /* 0x00000007ffb57e24 */ /* 0x000fca000f8e00ff */
[----:B------:R-:W-:-:S13]  /*9d20*/  ISETP.NE.AND P3, PT, R181, 0x1, PT ;  /* 0x00000001b500780c */ /* 0x000fda0003f65270 */
[----:B------:R-:W1:Y:S02]  /*9d30*/  @P3 LDC.64 R12, c[0x0][0x9e8] ;  /* 0x00027a00ff0c3b82 */ /* 0x000e640000000a00 */
[----:B-1----:R-:W-:-:S05]  /*9d40*/  @P3 IMAD.HI.U32 R12, R180, R12, RZ ;  /* 0x0000000cb40c3227 */ /* 0x002fca00078e00ff */
[----:B------:R-:W-:-:S07]  /*9d50*/  @P3 SHF.R.U32.HI R180, RZ, R13, R12 ;  /* 0x0000000dffb43219 */ /* 0x000fce000001160c */
.L_x_840:
[----:B------:R-:W-:Y:S05]  /*9d60*/  BSYNC B0 ;  /* 0x0000000000007941 */ /* 0x000fea0003800000 */
.L_x_838:
[----:B------:R-:W-:-:S04]  /*9d70*/  IMAD R179, R180, R181, -R179 ;  /* 0x000000b5b4b37224 */ /* 0x000fc800078e0ab3 */
[----:B------:R-:W-:-:S05]  /*9d80*/  IMAD R179, R16, -0x2, R179 ;  /* 0xfffffffe10b37824 */ /* 0x000fca00078e02b3 */
[----:B------:R-:W-:Y:S02]  /*9d90*/  VIADDMNMX R176, R179, R181, R176, PT ;  /* 0x000000b5b3b07246 */ /* 0x000fe400038001b0 */
[----:B------:R-:W-:-:S07]  /*9da0*/  VIMNMX R178, R178, R179, !PT ;  /* 0x000000b3b2b27248 */ /* 0x000fce0007fe0100 */
.L_x_837:
[----:B------:R-:W-:Y:S01]  /*9db0*/  FMNMX.FTZ R12, R177, R10, !PT ;  /* 0x0000000ab10c7209 */ /* 0x000fe20007810000 */
[----:B------:R-:W-:Y:S01]  /*9dc0*/  UMOV UR14, UR40 ;  /* 0x00000028000e7c82 */ /* 0x000fe20008000000 */
[----:B------:R-:W-:Y:S02]  /*9dd0*/  ISETP.GT.AND P4, PT, R178, 0x8, P2 ;  /* 0x00000008b200780c */ /* 0x000fe40001784270 */
[----:B------:R-:W-:Y:S02]  /*9de0*/  FMNMX.FTZ R7, R175, R12, !PT ;  /* 0x0000000caf077209 */ /* 0x000fe40007810000 */
[----:B------:R-:W-:Y:S02]  /*9df0*/  ISETP.LT.OR P4, PT, R176, 0x9, P4 ;  /* 0x00000009b000780c */ /* 0x000fe40002781670 */
[----:B------:R-:W-:Y:S02]  /*9e00*/  FMNMX.FTZ R7, R174, R7, !PT ;  /* 0x00000007ae077209 */ /* 0x000fe40007810000 */
[----:B------:R-:W-:-:S02]  /*9e10*/  FSEL R15, R15, -INF , !P4 ;  /* 0xff8000000f0f7808 */ /* 0x000fc40006000000 */
[----:B------:R-:W-:Y:S02]  /*9e20*/  FMNMX.FTZ R7, R172, R7, !PT ;  /* 0x00000007ac077209 */ /* 0x000fe40007810000 */
[----:B------:R-:W-:Y:S02]  /*9e30*/  ISETP.GT.AND P4, PT, R178, RZ, P2 ;  /* 0x000000ffb200720c */ /* 0x000fe40001784270 */
[----:B------:R-:W-:Y:S02]  /*9e40*/  FMNMX.FTZ R12, R166, R7, !PT ;  /* 0x00000007a60c7209 */ /* 0x000fe40007810000 */
[C---:B------:R-:W-:Y:S02]  /*9e50*/  ISETP.GT.AND P5, PT, R178.reuse, 0x9, P2 ;  /* 0x00000009b200780c */ /* 0x040fe400017a4270 */
[----:B------:R-:W-:Y:S02]  /*9e60*/  FMNMX.FTZ R7, R161, R12, !PT ;  /* 0x0000000ca1077209 */ /* 0x000fe40007810000 */
[----:B------:R-:W-:-:S02]  /*9e70*/  ISETP.GT.AND P3, PT, R178, 0x1, P2 ;  /* 0x00000001b200780c */ /* 0x000fc40001764270 */
[----:B------:R-:W-:Y:S02]  /*9e80*/  FMNMX.FTZ R7, R164, R7, !PT ;  /* 0x00000007a4077209 */ /* 0x000fe40007810000 */
[----:B------:R-:W-:Y:S02]  /*9e90*/  ISETP.LT.OR P4, PT, R176, 0x1, P4 ;  /* 0x00000001b000780c */ /* 0x000fe40002781670 */
[----:B------:R-:W-:Y:S02]  /*9ea0*/  FMNMX.FTZ R7, R184, R7, !PT ;  /* 0x00000007b8077209 */ /* 0x000fe40007810000 */
[----:B------:R-:W-:Y:S02]  /*9eb0*/  ISETP.LT.OR P5, PT, R176, 0xa, P5 ;  /* 0x0000000ab000780c */ /* 0x000fe40002fa1670 */
[----:B------:R-:W-:Y:S02]  /*9ec0*/  FMNMX.FTZ R12, R168, R7, !PT ;  /* 0x00000007a80c7209 */ /* 0x000fe40007810000 */
[----:B------:R-:W-:-:S02]  /*9ed0*/  ISETP.LT.OR P3, PT, R176, 0x2, P3 ;  /* 0x00000002b000780c */ /* 0x000fc40001f61670 */
[----:B------:R-:W-:Y:S02]  /*9ee0*/  FMNMX.FTZ R7, R185, R12, !PT ;  /* 0x0000000cb9077209 */ /* 0x000fe40007810000 */
[----:B------:R-:W-:Y:S02]  /*9ef0*/  FSEL R20, R20, -INF , !P5 ;  /* 0xff80000014147808 */ /* 0x000fe40006800000 */
[----:B------:R-:W-:Y:S02]  /*9f00*/  FMNMX.FTZ R12, R160, R7, !PT ;  /* 0x00000007a00c7209 */ /* 0x000fe40007810000 */
[----:B------:R-:W-:Y:S02]  /*9f10*/  FSEL R14, R14, -INF , !P3 ;  /* 0xff8000000e0e7808 */ /* 0x000fe40005800000 */
[----:B------:R-:W-:Y:S02]  /*9f20*/  FMNMX.FTZ R7, R155, R12, !PT ;  /* 0x0000000c9b077209 */ /* 0x000fe40007810000 */
[----:B------:R-:W-:-:S02]  /*9f30*/  ISETP.GT.AND P5, PT, R178, 0x11, P2 ;  /* 0x00000011b200780c */ /* 0x000fc400017a4270 */
[----:B------:R-:W-:Y:S02]  /*9f40*/  FMNMX.FTZ R12, R170, R7, !PT ;  /* 0x00000007aa0c7209 */ /* 0x000fe40007810000 */
[----:B------:R-:W-:Y:S02]  /*9f50*/  ISETP.GT.AND P3, PT, R178, 0x10, P2 ;  /* 0x00000010b200780c */ /* 0x000fe40001764270 */
[----:B------:R-:W-:Y:S02]  /*9f60*/  FMNMX.FTZ R12, R173, R12, !PT ;  /* 0x0000000cad0c7209 */ /* 0x000fe40007810000 */
[C---:B------:R-:W-:Y:S02]  /*9f70*/  ISETP.LT.OR P5, PT, R176.reuse, 0x12, P5 ;  /* 0x00000012b000780c */ /* 0x040fe40002fa1670 */
[----:B------:R-:W-:Y:S02]  /*9f80*/  FMNMX.FTZ R12, R171, R12, !PT ;  /* 0x0000000cab0c7209 */ /* 0x000fe40007810000 */
[----:B------:R-:W-:-:S02]  /*9f90*/  ISETP.LT.OR P3, PT, R176, 0x11, P3 ;  /* 0x00000011b000780c */ /* 0x000fc40001f61670 */
[----:B------:R-:W-:Y:S02]  /*9fa0*/  FMNMX.FTZ R12, R167, R12, !PT ;  /* 0x0000000ca70c7209 */ /* 0x000fe40007810000 */
[----:B------:R-:W-:Y:S02]  /*9fb0*/  FSEL R21, R21, -INF , !P5 ;  /* 0xff80000015157808 */ /* 0x000fe40006800000 */
[----:B------:R-:W-:Y:S01]  /*9fc0*/  ISETP.GT.AND P5, PT, R178, 0x20, P2 ;  /* 0x00000020b200780c */ /* 0x000fe200017a4270 */
[----:B------:R-:W1:Y:S01]  /*9fd0*/  SHFL.BFLY PT, R7, R12, 0x2, 0x1f ;  /* 0x0c401f000c077f89 */ /* 0x000e6200000e0000 */
[----:B------:R-:W-:Y:S02]  /*9fe0*/  FSEL R152, R152, -INF , !P3 ;  /* 0xff80000098987808 */ /* 0x000fe40005800000 */
[----:B------:R-:W-:Y:S02]  /*9ff0*/  ISETP.GT.AND P3, PT, R178, 0x18, P2 ;  /* 0x00000018b200780c */ /* 0x000fe40001764270 */
[----:B------:R-:W-:-:S02]  /*a000*/  ISETP.LT.OR P5, PT, R176, 0x21, P5 ;  /* 0x00000021b000780c */ /* 0x000fc40002fa1670 */
[----:B------:R-:W-:Y:S02]  /*a010*/  ISETP.LT.OR P3, PT, R176, 0x19, P3 ;  /* 0x00000019b000780c */ /* 0x000fe40001f61670 */
[----:B------:R-:W-:Y:S02]  /*a020*/  FSEL R156, R156, -INF , !P5 ;  /* 0xff8000009c9c7808 */ /* 0x000fe40006800000 */
[----:B------:R-:W-:Y:S02]  /*a030*/  FSEL R153, R153, -INF , !P3 ;  /* 0xff80000099997808 */ /* 0x000fe40005800000 */
[----:B------:R-:W-:-:S04]  /*a040*/  ISETP.GT.AND P3, PT, R178, 0x21, P2 ;  /* 0x00000021b200780c */ /* 0x000fc80001764270 */
[----:B------:R-:W-:-:S04]  /*a050*/  ISETP.LT.OR P3, PT, R176, 0x22, P3 ;  /* 0x00000022b000780c */ /* 0x000fc80001f61670 */
[----:B------:R-:W-:Y:S02]  /*a060*/  FSEL R157, R157, -INF , !P3 ;  /* 0xff8000009d9d7808 */ /* 0x000fe40005800000 */
[----:B------:R-:W-:Y:S02]  /*a070*/  ISETP.GT.AND P3, PT, R178, 0x29, P2 ;  /* 0x00000029b200780c */ /* 0x000fe40001764270 */
[----:B-1----:R-:W-:Y:S02]  /*a080*/  FMNMX.FTZ R13, R12, R7, !PT ;  /* 0x000000070c0d7209 */ /* 0x002fe40007810000 */
[----:B------:R-:W-:Y:S02]  /*a090*/  FSEL R12, R8, -INF , !P4 ;  /* 0xff800000080c7808 */ /* 0x000fe40006000000 */
[----:B------:R-:W-:Y:S01]  /*a0a0*/  ISETP.GT.AND P4, PT, R178, 0x19, P2 ;  /* 0x00000019b200780c */ /* 0x000fe20001784270 */
[----:B------:R-:W1:Y:S01]  /*a0b0*/  SHFL.BFLY PT, R180, R13, 0x1, 0x1f ;  /* 0x0c201f000db47f89 */ /* 0x000e6200000e0000 */
[----:B------:R-:W-:-:S02]  /*a0c0*/  ISETP.LT.OR P3, PT, R176, 0x2a, P3 ;  /* 0x0000002ab000780c */ /* 0x000fc40001f61670 */
[----:B------:R-:W-:Y:S02]  /*a0d0*/  ISETP.LT.OR P4, PT, R176, 0x1a, P4 ;  /* 0x0000001ab000780c */ /* 0x000fe40002781670 */
[----:B------:R-:W-:Y:S02]  /*a0e0*/  FSEL R159, R159, -INF , !P3 ;  /* 0xff8000009f9f7808 */ /* 0x000fe40005800000 */
[----:B------:R-:W-:Y:S02]  /*a0f0*/  FSEL R154, R154, -INF , !P4 ;  /* 0xff8000009a9a7808 */ /* 0x000fe40006000000 */
[C---:B------:R-:W-:Y:S02]  /*a100*/  ISETP.GT.AND P4, PT, R178.reuse, 0x28, P2 ;  /* 0x00000028b200780c */ /* 0x040fe40001784270 */
[----:B------:R-:W-:Y:S02]  /*a110*/  ISETP.GT.AND P3, PT, R178, 0x31, P2 ;  /* 0x00000031b200780c */ /* 0x000fe40001764270 */
[----:B------:R-:W-:-:S02]  /*a120*/  ISETP.LT.OR P4, PT, R176, 0x29, P4 ;  /* 0x00000029b000780c */ /* 0x000fc40002781670 */
[----:B------:R-:W-:Y:S02]  /*a130*/  ISETP.LT.OR P3, PT, R176, 0x32, P3 ;  /* 0x00000032b000780c */ /* 0x000fe40001f61670 */
[----:B------:R-:W-:Y:S02]  /*a140*/  FSEL R158, R158, -INF , !P4 ;  /* 0xff8000009e9e7808 */ /* 0x000fe40006000000 */
[----:B------:R-:W-:Y:S02]  /*a150*/  ISETP.GT.AND P4, PT, R178, 0x30, P2 ;  /* 0x00000030b200780c */ /* 0x000fe40001784270 */
[----:B------:R-:W-:Y:S02]  /*a160*/  FSEL R163, R163, -INF , !P3 ;  /* 0xff800000a3a37808 */ /* 0x000fe40005800000 */
[----:B------:R-:W-:Y:S02]  /*a170*/  ISETP.LT.OR P4, PT, R176, 0x31, P4 ;  /* 0x00000031b000780c */ /* 0x000fe40002781670 */
[----:B-1----:R-:W-:Y:S01]  /*a180*/  FMNMX.FTZ R7, R13, R180, !PT ;  /* 0x000000b40d077209 */ /* 0x002fe20007810000 */
[----:B------:R-:W-:Y:S01]  /*a190*/  IMAD.U32 R180, RZ, RZ, UR14 ;  /* 0x0000000effb47e24 */ /* 0x000fe2000f8e00ff */
[----:B------:R-:W-:-:S02]  /*a1a0*/  FMNMX.FTZ R13, R12, R11, !PT ;  /* 0x0000000b0c0d7209 */ /* 0x000fc40007810000 */
[----:B------:R-:W-:Y:S02]  /*a1b0*/  FSETP.NEU.FTZ.AND P5, PT, R7, -INF , PT ;  /* 0xff8000000700780b */ /* 0x000fe40003fbd000 */
[----:B------:R-:W-:Y:S02]  /*a1c0*/  FMNMX.FTZ R8, R14, R13, !PT ;  /* 0x0000000d0e087209 */ /* 0x000fe40007810000 */
[----:B------:R-:W-:Y:S02]  /*a1d0*/  FSEL R162, R162, -INF , !P4 ;  /* 0xff800000a2a27808 */ /* 0x000fe40006000000 */
[----:B------:R-:W-:Y:S02]  /*a1e0*/  FMNMX.FTZ R13, R15, R8, !PT ;  /* 0x000000080f0d7209 */ /* 0x000fe40007810000 */
[----:B------:R-:W-:Y:S02]  /*a1f0*/  ISETP.GT.AND P4, PT, R178, 0x38, P2 ;  /* 0x00000038b200780c */ /* 0x000fe40001784270 */
[----:B------:R-:W-:-:S02]  /*a200*/  FMNMX.FTZ R13, R20, R13, !PT ;  /* 0x0000000d140d7209 */ /* 0x000fc40007810000 */
[----:B------:R-:W-:Y:S02]  /*a210*/  ISETP.GT.AND P2, PT, R178, 0x39, P2 ;  /* 0x00000039b200780c */ /* 0x000fe40001744270 */
[----:B------:R-:W-:Y:S01]  /*a220*/  FMNMX.FTZ R8, R152, R13, !PT ;  /* 0x0000000d98087209 */ /* 0x000fe20007810000 */
[----:B------:R-:W-:-:S01]  /*a230*/  FFMA.FTZ R13, R7, R180, -8 ;  /* 0xc1000000070d7423 */ /* 0x000fc200000100b4 */
[----:B------:R-:W-:Y:S02]  /*a240*/  ISETP.LT.OR P4, PT, R176, 0x39, P4 ;  /* 0x00000039b000780c */ /* 0x000fe40002781670 */
[----:B------:R-:W-:Y:S02]  /*a250*/  FMNMX.FTZ R180, R21, R8, !PT ;  /* 0x0000000815b47209 */ /* 0x000fe40007810000 */
[----:B------:R-:W-:Y:S02]  /*a260*/  FSEL R8, R13, RZ, P5 ;  /* 0x000000ff0d087208 */ /* 0x000fe40002800000 */
[----:B------:R-:W-:-:S02]  /*a270*/  FMNMX.FTZ R13, R153, R180, !PT ;  /* 0x000000b4990d7209 */ /* 0x000fc40007810000 */
[----:B------:R-:W-:Y:S01]  /*a280*/  ISETP.LT.OR P2, PT, R176, 0x3a, P2 ;  /* 0x0000003ab000780c */ /* 0x000fe20001741670 */
[----:B------:R-:W-:-:S01]  /*a290*/  FFMA.FTZ R179, R177, UR14, -R8 ;  /* 0x0000000eb1b37c23 */ /* 0x000fc20008010808 */
[----:B------:R-:W-:Y:S01]  /*a2a0*/  FMNMX.FTZ R177, R154, R13, !PT ;  /* 0x0000000d9ab17209 */ /* 0x000fe20007810000 */
[----:B------:R-:W-:-:S01]  /*a2b0*/  FFMA.FTZ R174, R174, UR14, -R8 ;  /* 0x0000000eaeae7c23 */ /* 0x000fc20008010808 */
[----:B------:R-:W-:Y:S01]  /*a2c0*/  FSEL R165, R165, -INF , !P4 ;  /* 0xff800000a5a57808 */ /* 0x000fe20006000000 */
[----:B------:R1:W-:Y:S01]  /*a2d0*/  MUFU.EX2 R13, R179 ;  /* 0x000000b3000d7308 */ /* 0x0003e20000000800 */
[----:B------:R-:W-:Y:S01]  /*a2e0*/  FMNMX.FTZ R180, R156, R177, !PT ;  /* 0x000000b19cb47209 */ /* 0x000fe20007810000 */
[--C-:B------:R-:W-:Y:S01]  /*a2f0*/  FFMA.FTZ R177, R175, UR14, -R8.reuse ;  /* 0x0000000eafb17c23 */ /* 0x100fe20008010808 */
[----:B------:R-:W-:Y:S01]  /*a300*/  FSEL R169, R169, -INF , !P2 ;  /* 0xff800000a9a97808 */ /* 0x000fe20005000000 */
[--C-:B------:R-:W-:Y:S01]  /*a310*/  FFMA.FTZ R166, R166, UR14, -R8.reuse ;  /* 0x0000000ea6a67c23 */ /* 0x100fe20008010808 */
[----:B------:R-:W-:Y:S01]  /*a320*/  FMNMX.FTZ R175, R157, R180, !PT ;  /* 0x000000b49daf7209 */ /* 0x000fe20007810000 */
[--C-:B------:R-:W-:Y:S01]  /*a330*/  FFMA.FTZ R161, R161, UR14, -R8.reuse ;  /* 0x0000000ea1a17c23 */ /* 0x100fe20008010808 */
[----:B------:R-:W-:-:S01]  /*a340*/  FFMA.FTZ R164, R164, UR14, -R8 ;  /* 0x0000000ea4a47c23 */ /* 0x000fc20008010808 */
[----:B------:R2:W-:Y:S01]  /*a350*/  MUFU.EX2 R180, R177 ;  /* 0x000000b100b47308 */ /* 0x0005e20000000800 */
[----:B------:R-:W-:Y:S01]  /*a360*/  FMNMX.FTZ R182, R158, R175, !PT ;  /* 0x000000af9eb67209 */ /* 0x000fe20007810000 */
[--C-:B------:R-:W-:Y:S01]  /*a370*/  FFMA.FTZ R168, R168, UR14, -R8.reuse ;  /* 0x0000000ea8a87c23 */ /* 0x100fe20008010808 */
[----:B-1----:R-:W-:-:S01]  /*a380*/  FFMA.FTZ R179, R185, UR14, -R8 ;  /* 0x0000000eb9b37c23 */ /* 0x002fc20008010808 */
[--C-:B------:R-:W-:Y:S01]  /*a390*/  FFMA.FTZ R160, R160, UR14, -R8.reuse ;  /* 0x0000000ea0a07c23 */ /* 0x100fe20008010808 */
[----:B------:R-:W-:Y:S01]  /*a3a0*/  FMNMX.FTZ R175, R159, R182, !PT ;  /* 0x000000b69faf7209 */ /* 0x000fe20007810000 */
[--C-:B------:R-:W-:Y:S01]  /*a3b0*/  FFMA.FTZ R155, R155, UR14, -R8.reuse ;  /* 0x0000000e9b9b7c23 */ /* 0x100fe20008010808 */
[----:B------:R-:W-:-:S01]  /*a3c0*/  FFMA.FTZ R170, R170, UR14, -R8 ;  /* 0x0000000eaaaa7c23 */ /* 0x000fc20008010808 */
[--C-:B------:R-:W-:Y:S01]  /*a3d0*/  FFMA.FTZ R173, R173, UR14, -R8.reuse ;  /* 0x0000000eadad7c23 */ /* 0x100fe20008010808 */
[----:B------:R-:W-:Y:S01]  /*a3e0*/  FMNMX.FTZ R178, R162, R175, !PT ;  /* 0x000000afa2b27209 */ /* 0x000fe20007810000 */
[--C-:B------:R-:W-:Y:S01]  /*a3f0*/  FFMA.FTZ R175, R172, UR14, -R8.reuse ;  /* 0x0000000eacaf7c23 */ /* 0x100fe20008010808 */
[----:B--2---:R-:W-:-:S01]  /*a400*/  FFMA.FTZ R177, R184, UR14, -R8 ;  /* 0x0000000eb8b17c23 */ /* 0x004fc20008010808 */
[----:B------:R-:W-:Y:S01]  /*a410*/  FFMA.FTZ R171, R171, UR14, -R8 ;  /* 0x0000000eabab7c23 */ /* 0x000fe20008010808 */
[----:B------:R-:W-:Y:S01]  /*a420*/  FMNMX.FTZ R178, R163, R178, !PT ;  /* 0x000000b2a3b27209 */ /* 0x000fe20007810000 */
[----:B------:R-:W-:Y:S03]  /*a430*/  MUFU.EX2 R174, R174 ;  /* 0x000000ae00ae7308 */ /* 0x000fe60000000800 */
[----:B------:R-:W-:-:S04]  /*a440*/  FMNMX.FTZ R178, R165, R178, !PT ;  /* 0x000000b2a5b27209 */ /* 0x000fc80007810000 */
[----:B------:R-:W-:Y:S01]  /*a450*/  FMNMX.FTZ R178, R169, R178, !PT ;  /* 0x000000b2a9b27209 */ /* 0x000fe20007810000 */
[----:B------:R-:W-:Y:S04]  /*a460*/  MUFU.EX2 R175, R175 ;  /* 0x000000af00af7308 */ /* 0x000fe80000000800 */
[----:B------:R-:W1:Y:S04]  /*a470*/  SHFL.BFLY PT, R181, R178, 0x2, 0x1f ;  /* 0x0c401f00b2b57f89 */ /* 0x000e6800000e0000 */
[----:B------:R-:W-:Y:S08]  /*a480*/  MUFU.EX2 R166, R166 ;  /* 0x000000a600a67308 */ /* 0x000ff00000000800 */
[----:B------:R-:W-:Y:S08]  /*a490*/  MUFU.EX2 R161, R161 ;  /* 0x000000a100a17308 */ /* 0x000ff00000000800 */
[----:B------:R-:W-:Y:S01]  /*a4a0*/  MUFU.EX2 R164, R164 ;  /* 0x000000a400a47308 */ /* 0x000fe20000000800 */
[----:B-1----:R-:W-:Y:S01]  /*a4b0*/  FMNMX.FTZ R181, R178, R181, !PT ;  /* 0x000000b5b2b57209 */ /* 0x002fe20007810000 */
[----:B------:R-:W-:Y:S01]  /*a4c0*/  FFMA.FTZ R178, R167, UR14, -R8 ;  /* 0x0000000ea7b27c23 */ /* 0x000fe20008010808 */
[----:B------:R-:W-:-:S05]  /*a4d0*/  FSEL R167, R7, RZ, P5 ;  /* 0x000000ff07a77208 */ /* 0x000fca0002800000 */
[----:B------:R-:W-:Y:S01]  /*a4e0*/  MUFU.EX2 R177, R177 ;  /* 0x000000b100b17308 */ /* 0x000fe20000000800 */
[----:B------:R-:W1:Y:S01]  /*a4f0*/  SHFL.BFLY PT, R172, R181, 0x1, 0x1f ;  /* 0x0c201f00b5ac7f89 */ /* 0x000e6200000e0000 */
[----:B------:R-:W-:-:S06]  /*a500*/  FADD.FTZ R167, -R167, R10 ;  /* 0x0000000aa7a77221 */ /* 0x000fcc0000010100 */
[----:B------:R2:W-:Y:S08]  /*a510*/  MUFU.EX2 R10, R178 ;  /* 0x000000b2000a7308 */ /* 0x0005f00000000800 */
[----:B------:R-:W-:Y:S08]  /*a520*/  MUFU.EX2 R168, R168 ;  /* 0x000000a800a87308 */ /* 0x000ff00000000800 */
[----:B------:R-:W-:Y:S01]  /*a530*/  MUFU.EX2 R179, R179 ;  /* 0x000000b300b37308 */ /* 0x000fe20000000800 */
[----:B-1----:R-:W-:Y:S01]  /*a540*/  FMNMX.FTZ R8, R181, R172, !PT ;  /* 0x000000acb5087209 */ /* 0x002fe20007810000 */
[----:B------:R-:W-:-:S02]  /*a550*/  IMAD.U32 R181, RZ, RZ, UR14 ;  /* 0x0000000effb57e24 */ /* 0x000fc4000f8e00ff */
[----:B------:R-:W-:Y:S01]  /*a560*/  FMUL.FTZ R172, R167, UR14 ;  /* 0x0000000ea7ac7c20 */ /* 0x000fe20008410000 */
[C---:B------:R-:W-:Y:S01]  /*a570*/  FSETP.NEU.FTZ.AND P2, PT, R8.reuse, -INF , PT ;  /* 0xff8000000800780b */ /* 0x040fe20003f5d000 */
[----:B------:R-:W-:-:S02]  /*a580*/  FFMA.FTZ R176, R8, R181, -8 ;  /* 0xc100000008b07423 */ /* 0x000fc400000100b5 */
[----:B------:R-:W-:Y:S03]  /*a590*/  MUFU.EX2 R160, R160 ;  /* 0x000000a000a07308 */ /* 0x000fe60000000800 */
[----:B------:R-:W-:-:S05]  /*a5a0*/  FSEL R176, R176, RZ, P2 ;  /* 0x000000ffb0b07208 */ /* 0x000fca0001000000 */
[--C-:B------:R-:W-:Y:S01]  /*a5b0*/  FFMA.FTZ R167, R14, UR14, -R176.reuse ;  /* 0x0000000e0ea77c23 */ /* 0x100fe200080108b0 */
[----:B------:R-:W-:-:S01]  /*a5c0*/  FFMA.FTZ R14, R15, UR14, -R176 ;  /* 0x0000000e0f0e7c23 */ /* 0x000fc200080108b0 */
[--C-:B------:R-:W-:Y:S01]  /*a5d0*/  FFMA.FTZ R15, R20, UR14, -R176.reuse ;  /* 0x0000000e140f7c23 */ /* 0x100fe200080108b0 */
[----:B------:R-:W-:-:S01]  /*a5e0*/  FFMA.FTZ R20, R152, UR14, -R176 ;  /* 0x0000000e98147c23 */ /* 0x000fc200080108b0 */
[----:B------:R-:W-:Y:S01]  /*a5f0*/  FSEL R152, R8, RZ, P2 ;  /* 0x000000ff08987208 */ /* 0x000fe20001000000 */
[----:B------:R-:W-:-:S01]  /*a600*/  FFMA.FTZ R12, R12, UR14, -R176 ;  /* 0x0000000e0c0c7c23 */ /* 0x000fc200080108b0 */
[----:B------:R-:W1:Y:S01]  /*a610*/  MUFU.EX2 R172, R172 ;  /* 0x000000ac00ac7308 */ /* 0x000e620000000800 */
[----:B------:R-:W-:-:S01]  /*a620*/  FFMA.FTZ R21, R21, UR14, -R176 ;  /* 0x0000000e15157c23 */ /* 0x000fc200080108b0 */
[----:B--2---:R-:W-:Y:S01]  /*a630*/  FFMA.FTZ R178, R153, UR14, -R176 ;  /* 0x0000000e99b27c23 */ /* 0x004fe200080108b0 */
[----:B------:R-:W-:-:S01]  /*a640*/  FADD.FTZ R152, -R152, R11 ;  /* 0x0000000b98987221 */ /* 0x000fc20000010100 */
[--C-:B------:R-:W-:Y:S01]  /*a650*/  FFMA.FTZ R153, R157, UR14, -R176.reuse ;  /* 0x0000000e9d997c23 */ /* 0x100fe200080108b0 */
[----:B------:R-:W-:-:S01]  /*a660*/  FFMA.FTZ R154, R154, UR14, -R176 ;  /* 0x0000000e9a9a7c23 */ /* 0x000fc200080108b0 */
[--C-:B------:R-:W-:Y:S01]  /*a670*/  FFMA.FTZ R158, R158, UR14, -R176.reuse ;  /* 0x0000000e9e9e7c23 */ /* 0x100fe200080108b0 */
[----:B------:R-:W-:Y:S01]  /*a680*/  FMUL.FTZ R11, R152, UR14 ;  /* 0x0000000e980b7c20 */ /* 0x000fe20008410000 */
[----:B------:R-:W-:Y:S01]  /*a690*/  MUFU.EX2 R12, R12 ;  /* 0x0000000c000c7308 */ /* 0x000fe20000000800 */
[----:B------:R-:W-:-:S01]  /*a6a0*/  FFMA.FTZ R152, R156, UR14, -R176 ;  /* 0x0000000e9c987c23 */ /* 0x000fc200080108b0 */
[--C-:B------:R-:W-:Y:S01]  /*a6b0*/  FFMA.FTZ R159, R159, UR14, -R176.reuse ;  /* 0x0000000e9f9f7c23 */ /* 0x100fe200080108b0 */
[----:B------:R-:W-:-:S01]  /*a6c0*/  FFMA.FTZ R162, R162, UR14, -R176 ;  /* 0x0000000ea2a27c23 */ /* 0x000fc200080108b0 */
[--C-:B------:R-:W-:Y:S01]  /*a6d0*/  FFMA.FTZ R163, R163, UR14, -R176.reuse ;  /* 0x0000000ea3a37c23 */ /* 0x100fe200080108b0 */
[----:B------:R-:W-:-:S01]  /*a6e0*/  FFMA.FTZ R165, R165, UR14, -R176 ;  /* 0x0000000ea5a57c23 */ /* 0x000fc200080108b0 */
[----:B------:R-:W-:-:S02]  /*a6f0*/  FFMA.FTZ R169, R169, UR14, -R176 ;  /* 0x0000000ea9a97c23 */ /* 0x000fc400080108b0 */
[----:B------:R-:W2:Y:S01]  /*a700*/  MUFU.EX2 R11, R11 ;  /* 0x0000000b000b7308 */ /* 0x000ea20000000800 */
[----:B-1----:R-:W-:-:S04]  /*a710*/  FFMA.FTZ R157, R172, R4, R13 ;  /* 0x00000004ac9d7223 */ /* 0x002fc8000001000d */
[----:B------:R-:W-:-:S03]  /*a720*/  FADD.FTZ R157, R180, R157 ;  /* 0x0000009db49d7221 */ /* 0x000fc60000010000 */
[----:B------:R-:W1:Y:S08]  /*a730*/  MUFU.EX2 R167, R167 ;  /* 0x000000a700a77308 */ /* 0x000e700000000800 */
[----:B------:R-:W3:Y:S01]  /*a740*/  MUFU.EX2 R14, R14 ;  /* 0x0000000e000e7308 */ /* 0x000ee20000000800 */
[----:B--2---:R-:W-:-:S07]  /*a750*/  FFMA.FTZ R4, R11, R5, R12 ;  /* 0x000000050b047223 */ /* 0x004fce000001000c */
[----:B------:R-:W2:Y:S01]  /*a760*/  MUFU.EX2 R15, R15 ;  /* 0x0000000f000f7308 */ /* 0x000ea20000000800 */
[----:B-1----:R-:W-:-:S01]  /*a770*/  FADD.FTZ R5, R167, R4 ;  /* 0x00000004a7057221 */ /* 0x002fc20000010000 */
[----:B------:R-:W-:-:S06]  /*a780*/  FADD.FTZ R4, R174, R157 ;  /* 0x0000009dae047221 */ /* 0x000fcc0000010000 */
[----:B------:R-:W1:Y:S08]  /*a790*/  MUFU.EX2 R20, R20 ;  /* 0x0000001400147308 */ /* 0x000e700000000800 */
[----:B------:R-:W4:Y:S08]  /*a7a0*/  MUFU.EX2 R21, R21 ;  /* 0x0000001500157308 */ /* 0x000f300000000800 */
[----:B------:R-:W5:Y:S08]  /*a7b0*/  MUFU.EX2 R178, R178 ;  /* 0x000000b200b27308 */ /* 0x000f700000000800 */
[----:B------:R3:W5:Y:S08]  /*a7c0*/  MUFU.EX2 R181, R154 ;  /* 0x0000009a00b57308 */ /* 0x0007700000000800 */
[----:B------:R-:W5:Y:S01]  /*a7d0*/  MUFU.EX2 R152, R152 ;  /* 0x0000009800987308 */ /* 0x000f620000000800 */
[----:B---3--:R-:W-:-:S01]  /*a7e0*/  FADD.FTZ R154, R14, R5 ;  /* 0x000000050e9a7221 */ /* 0x008fc20000010000 */
[----:B------:R-:W-:-:S03]  /*a7f0*/  FADD.FTZ R5, R175, R4 ;  /* 0x00000004af057221 */ /* 0x000fc60000010000 */
[----:B--2---:R-:W-:Y:S01]  /*a800*/  FADD.FTZ R157, R15, R154 ;  /* 0x0000009a0f9d7221 */ /* 0x004fe20000010000 */
[----:B------:R-:W-:-:S02]  /*a810*/  FADD.FTZ R4, R166, R5 ;  /* 0x00000005a6047221 */ /* 0x000fc40000010000 */
[----:B------:R-:W2:Y:S01]  /*a820*/  MUFU.EX2 R153, R153 ;  /* 0x0000009900997308 */ /* 0x000ea20000000800 */
[----:B-1----:R-:W-:-:S01]  /*a830*/  FADD.FTZ R154, R20, R157 ;  /* 0x0000009d149a7221 */ /* 0x002fc20000010000 */
[----:B------:R-:W-:-:S03]  /*a840*/  FADD.FTZ R5, R161, R4 ;  /* 0x00000004a1057221 */ /* 0x000fc60000010000 */
[----:B----4-:R-:W-:Y:S01]  /*a850*/  FADD.FTZ R157, R21, R154 ;  /* 0x0000009a159d7221 */ /* 0x010fe20000010000 */
[----:B------:R-:W-:-:S02]  /*a860*/  FADD.FTZ R4, R164, R5 ;  /* 0x00000005a4047221 */ /* 0x000fc40000010000 */
[----:B------:R-:W1:Y:S01]  /*a870*/  MUFU.EX2 R183, R158 ;  /* 0x0000009e00b77308 */ /* 0x000e620000000800 */
[----:B-----5:R-:W-:-:S01]  /*a880*/  FADD.FTZ R157, R178, R157 ;  /* 0x0000009db29d7221 */ /* 0x020fc20000010000 */
[----:B------:R-:W-:-:S03]  /*a890*/  FADD.FTZ R5, R177, R4 ;  /* 0x00000004b1057221 */ /* 0x000fc60000010000 */
[----:B------:R-:W-:Y:S01]  /*a8a0*/  FADD.FTZ R157, R181, R157 ;  /* 0x0000009db59d7221 */ /* 0x000fe20000010000 */
[----:B------:R-:W-:-:S02]  /*a8b0*/  FADD.FTZ R4, R168, R5 ;  /* 0x00000005a8047221 */ /* 0x000fc40000010000 */
[----:B------:R-:W3:Y:S01]  /*a8c0*/  MUFU.EX2 R155, R155 ;  /* 0x0000009b009b7308 */ /* 0x000ee20000000800 */
[----:B------:R-:W-:-:S01]  /*a8d0*/  FADD.FTZ R154, R152, R157 ;  /* 0x0000009d989a7221 */ /* 0x000fc20000010000 */
[----:B------:R-:W-:-:S03]  /*a8e0*/  FADD.FTZ R5, R179, R4 ;  /* 0x00000004b3057221 */ /* 0x000fc60000010000 */
[----:B--2---:R-:W-:Y:S01]  /*a8f0*/  FADD.FTZ R154, R153, R154 ;  /* 0x0000009a999a7221 */ /* 0x004fe20000010000 */
[----:B------:R-:W-:-:S02]  /*a900*/  FADD.FTZ R4, R160, R5 ;  /* 0x00000005a0047221 */ /* 0x000fc40000010000 */
[----:B------:R-:W2:Y:S01]  /*a910*/  MUFU.EX2 R159, R159 ;  /* 0x0000009f009f7308 */ /* 0x000ea20000000800 */
[----:B-1----:R-:W-:-:S07]  /*a920*/  FADD.FTZ R154, R183, R154 ;  /* 0x0000009ab79a7221 */ /* 0x002fce0000010000 */
[----:B------:R-:W1:Y:S01]  /*a930*/  MUFU.EX2 R170, R170 ;  /* 0x000000aa00aa7308 */ /* 0x000e620000000800 */
[----:B---3--:R-:W-:-:S07]  /*a940*/  FADD.FTZ R5, R155, R4 ;  /* 0x000000049b057221 */ /* 0x008fce0000010000 */
[----:B------:R-:W3:Y:S01]  /*a950*/  MUFU.EX2 R187, R162 ;  /* 0x000000a200bb7308 */ /* 0x000ee20000000800 */
[----:B--2---:R-:W-:-:S07]  /*a960*/  FADD.FTZ R154, R159, R154 ;  /* 0x0000009a9f9a7221 */ /* 0x004fce0000010000 */
        /* <DEDUP_REMOVED lines=9> */
[----:B---3--:R-:W-:-:S04]  /*aa00*/  FADD.FTZ R5, R171, R4 ;  /* 0x00000004ab057221 */ /* 0x008fc80000010000 */
[----:B------:R-:W-:Y:S01]  /*aa10*/  FADD.FTZ R4, R10, R5 ;  /* 0x000000050a047221 */ /* 0x000fe20000010000 */
[----:B--2---:R-:W-:-:S04]  /*aa20*/  FADD.FTZ R154, R165, R154 ;  /* 0x0000009aa59a7221 */ /* 0x004fc80000010000 */
[----:B-1----:R-:W-:Y:S01]  /*aa30*/  FADD.FTZ R5, R169, R154 ;  /* 0x0000009aa9057221 */ /* 0x002fe20000010000 */
[----:B------:R-:W-:Y:S06]  /*aa40*/  @!P0 BRA `(.L_x_841) ;  /* 0x0000000000048947 */ /* 0x000fec0003800000 */
[----:B------:R-:W-:Y:S01]  /*aa50*/  BPT.TRAP 0x1 ;  /* 0x000000040000795c */ /* 0x000fe20000300000 */
.L_x_841:
        /* <DEDUP_REMOVED lines=14> */
[----:B------:R-:W-:Y:S01]  /*ab40*/  FMUL.FTZ R31, R31, R11 ;  /* 0x0000000b1f1f7220 */ /* 0x000fe20000410000 */
[----:B------:R-:W-:Y:S01]  /*ab50*/  F2FP.SATFINITE.E4M3.F32.PACK_AB_MERGE_C R15, R159, R183, RZ ;  /* 0x000000b79f0f723e */ /* 0x000fe200048070ff */
[----:B------:R-:W-:Y:S01]  /*ab60*/  FMUL.FTZ R34, R34, R11 ;  /* 0x0000000b22227220 */ /* 0x000fe20000410000 */
[----:B------:R-:W-:Y:S01]  /*ab70*/  F2FP.SATFINITE.E4M3.F32.PACK_AB_MERGE_C R154, R169, R165, RZ ;  /* 0x000000a5a99a723e */ /* 0x000fe200048070ff */
[----:B------:R-:W-:Y:S01]  /*ab80*/  SYNCS.ARRIVE.TRANS64.RED.A1T0 RZ, [UR5], RZ ;  /* 0x000000ffffff79a7 */ /* 0x000fe20008100405 */
[----:B------:R-:W-:Y:S01]  /*ab90*/  UMOV UR5, UR36 ;  /* 0x0000002400057c82 */ /* 0x000fe20008000000 */
        /* <DEDUP_REMOVED lines=132> */
[----:B------:R-:W-:Y:S02]  /*b3e0*/  IMAD.MOV.U32 R11, RZ, RZ, R8 ;  /* 0x000000ffff0b7224 */ /* 0x000fe400078e0008 */
[----:B------:R-:W-:Y:S01]  /*b3f0*/  IMAD.MOV.U32 R10, RZ, RZ, R7 ;  /* 0x000000ffff0a7224 */ /* 0x000fe200078e0007 */
[----:B------:R-:W-:Y:S06]  /*b400*/  @P2 BRA `(.L_x_842) ;  /* 0xffffffd800242947 */ /* 0x000fec000383ffff */
[----:B------:R-:W-:-:S05]  /*b410*/  UMOV UR37, UR6 ;  /* 0x0000000600257c82 */ /* 0x000fca0008000000 */
.L_x_824:
[----:B------:R-:W-:Y:S06]  /*b420*/  BAR.ARV 0x8, 0x120 ;  /* 0x0204800000007b1d */ /* 0x000fec0000002000 */
[----:B------:R-:W-:Y:S05]  /*b430*/  @!P0 BRA `(.L_x_843) ;  /* 0x0000000000048947 */ /* 0x000fea0003800000 */
[----:B------:R-:W-:Y:S01]  /*b440*/  BPT.TRAP 0x1 ;  /* 0x000000040000795c */ /* 0x000fe20000300000 */
.L_x_843:
[----:B------:R-:W-:Y:S01]  /*b450*/  ULEA UR9, UR37, UR38, 0x3 ;  /* 0x0000002625097291 */ /* 0x000fe2000f8e183f */
[----:B------:R-:W-:-:S05]  /*b460*/  IMAD.U32 R0, RZ, RZ, UR36 ;  /* 0x00000024ff007e24 */ /* 0x000fca000f8e00ff */
[----:B------:R-:W-:-:S04]  /*b470*/  SHF.L.U32 R0, R0, 0x1f, RZ ;  /* 0x0000001f00007819 */ /* 0x000fc800000006ff */
[----:B------:R1:W2:Y:S01]  /*b480*/  SYNCS.PHASECHK.TRANS64.TRYWAIT P1, [UR9+0x28450], R0 ;  /* 0x02845000ff0075a7 */ /* 0x0002a20008020149 */
[----:B------:R-:W-:Y:S05]  /*b490*/  @!P0 BRA `(.L_x_844) ;  /* 0x0000000000048947 */ /* 0x000fea0003800000 */
[----:B------:R-:W-:Y:S01]  /*b4a0*/  BPT.TRAP 0x1 ;  /* 0x000000040000795c */ /* 0x000fe20000300000 */
.L_x_844:
[----:B--2---:R-:W-:Y:S05]  /*b4b0*/  @P1 BRA `(.L_x_845) ;  /* 0x0000000000081947 */ /* 0x004fea0003800000 */
[----:B------:R-:W2:Y:S02]  /*b4c0*/  SYNCS.PHASECHK.TRANS64.TRYWAIT P1, [UR9+0x28450], R0 ;  /* 0x02845000ff0075a7 */ /* 0x000ea40008020149 */
[----:B--2---:R-:W-:Y:S05]  /*b4d0*/  @!P1 BRA `(.L_x_846) ;  /* 0x0000007000409947 */ /* 0x004fea0003800000 */
.L_x_845:
[----:B------:R-:W-:Y:S01]  /*b4e0*/  ULDC.64 UR4, c[0x0][0x9a0] ;  /* 0x0002680000047ab9 */ /* 0x000fe20000000a00 */
[----:B------:R-:W-:Y:S01]  /*b4f0*/  UIADD3 UR38, UR38, 0x8000, URZ ;  /* 0x0000800026267890 */ /* 0x000fe2000fffe03f */
[----:B------:R-:W-:Y:S01]  /*b500*/  WARPGROUP.ARRIVE ;  /* 0x00000000000079c5 */ /* 0x000fe20000000000 */
[----:B------:R-:W-:Y:S01]  /*b510*/  UISETP.NE.U32.AND UP0, UPT, UR4, URZ, UPT ;  /* 0x0000003f0400728c */ /* 0x000fe2000bf05070 */
[----:B------:R-:W-:Y:S01]  /*b520*/  IMAD.MOV.U32 R6, RZ, RZ, 0x3f800000 ;  /* 0x3f800000ff067424 */ /* 0x000fe200078e00ff */
[----:B------:R-:W-:Y:S02]  /*b530*/  USHF.R.U32.HI UR38, URZ, 0x4, UR38 ;  /* 0x000000043f267899 */ /* 0x000fe40008011626 */
[----:B------:R-:W-:Y:S02]  /*b540*/  UISETP.NE.AND.EX UP0, UPT, UR5, URZ, UPT, UP0 ;  /* 0x0000003f0500728c */ /* 0x000fe4000bf05300 */
[----:B------:R-:W-:-:S04]  /*b550*/  ULOP3.LUT UR38, UR38, 0x3fff, URZ, 0xc0, !UPT ;  /* 0x00003fff26267892 */ /* 0x000fc8000f8ec03f */
[----:B------:R-:W-:-:S05]  /*b560*/  PLOP3.LUT P1, PT, PT, PT, UP0, 0x80, 0x0 ;  /* 0x000000000000781c */ /* 0x000fca0003f2f008 */
[----:B------:R-:W-:Y:S01]  /*b570*/  @UP0 USHF.R.S32.HI UR8, URZ, 0x1f, UR44 ;  /* 0x0000001f3f080899 */ /* 0x000fe2000801142c */
[----:B------:R-:W-:Y:S01]  /*b580*/  @UP0 ULDC.64 UR10, c[0x0][0x9c8] ;  /* 0x00027200000a0ab9 */ /* 0x000fe20000000a00 */
[----:B------:R-:W-:Y:S02]  /*b590*/  @UP0 ULDC.64 UR12, c[0x0][0x9d0] ;  /* 0x00027400000c0ab9 */ /* 0x000fe40000000a00 */
[----:B------:R-:W-:Y:S02]  /*b5a0*/  @UP0 UIMAD UR8, UR8, UR10, URZ ;  /* 0x0000000a080802a4 */ /* 0x000fe4000f8e023f */
[----:B------:R-:W-:Y:S02]  /*b5b0*/  @UP0 UIMAD.WIDE.U32 UR6, UR44, UR10, URZ ;  /* 0x0000000a2c0602a5 */ /* 0x000fe4000f8e003f */
[----:B------:R-:W-:Y:S02]  /*b5c0*/  ULOP3.LUT UR10, UR38, 0x10000, URZ, 0xfc, !UPT ;  /* 0x00010000260a7892 */ /* 0x000fe4000f8efc3f */
[----:B------:R-:W-:-:S02]  /*b5d0*/  @UP0 UIMAD UR8, UR44, UR11, UR8 ;  /* 0x0000000b2c0802a4 */ /* 0x000fc4000f8e0208 */
[----:B------:R-:W-:Y:S02]  /*b5e0*/  @UP0 USHF.R.S32.HI UR11, URZ, 0x1f, UR47 ;  /* 0x0000001f3f0b0899 */ /* 0x000fe4000801142f */
[----:B------:R-:W-:Y:S02]  /*b5f0*/  ULEA UR10, UR37, UR10, 0xa ;  /* 0x0000000a250a7291 */ /* 0x000fe4000f8e503f */
[----:B------:R-:W-:Y:S02]  /*b600*/  @UP0 UIADD3 UR7, UR7, UR8, URZ ;  /* 0x0000000807070290 */ /* 0x000fe4000fffe03f */
[----:B------:R-:W-:Y:S02]  /*b610*/  @UP0 UIMAD UR8, UR11, UR12, URZ ;  /* 0x0000000c0b0802a4 */ /* 0x000fe4000f8e023f */
[----:B------:R-:W-:Y:S01]  /*b620*/  @UP0 UIMAD.WIDE.U32 UR6, UR47, UR12, UR6 ;  /* 0x0000000c2f0602a5 */ /* 0x000fe2000f8e0006 */
[----:B------:R-:W-:Y:S01]  /*b630*/  UMOV UR11, 0x80000020 ;  /* 0x80000020000b7882 */ /* 0x000fe20000000000 */
[----:B------:R-:W-:-:S09]  /*b640*/  @UP0 UIMAD UR8, UR47, UR13, UR8 ;  /* 0x0000000d2f0802a4 */ /* 0x000fd2000f8e0208 */
[----:B------:R-:W-:Y:S01]  /*b650*/  QGMMA.64x256x32.F32.E4M3.E4M3 R24, R188, gdesc[UR8], R24, gsb0 ;  /* 0x03e00008bc187df3 */ /* 0x000fe20008000818 */
[----:B------:R-:W-:Y:S02]  /*b660*/  @UP0 ULEA UR4, UP1, UR6, UR4, 0x2 ;  /* 0x0000000406040291 */ /* 0x000fe4000f82103f */
[----:B------:R-:W-:-:S04]  /*b670*/  @UP0 UIADD3 UR7, UR7, UR8, URZ ;  /* 0x0000000807070290 */ /* 0x000fc8000fffe03f */
[----:B------:R-:W-:Y:S01]  /*b680*/  @UP0 ULEA.HI.X UR5, UR6, UR5, UR7, 0x2, UP1 ;  /* 0x0000000506050291 */ /* 0x000fe200088f1407 */
[----:B------:R-:W-:-:S05]  /*b690*/  IMAD.U32 R2, RZ, RZ, UR4 ;  /* 0x00000004ff027e24 */ /* 0x000fca000f8e00ff */
[----:B--2---:R-:W-:-:S05]  /*b6a0*/  IMAD.U32 R3, RZ, RZ, UR5 ;  /* 0x00000005ff037e24 */ /* 0x004fca000f8e00ff */
[----:B------:R2:W3:Y:S01]  /*b6b0*/  @P1 LDG.E R6, desc[UR54][R2.64] ;  /* 0x0000003602061981 */ /* 0x0004e2000c1e1900 */
[----:B------:R-:W-:Y:S01]  /*b6c0*/  UIADD3 UR10, UR10, 0x2, URZ ;  /* 0x000000020a0a7890 */ /* 0x000fe2000fffe03f */
[----:B------:R-:W-:Y:S02]  /*b6d0*/  UMOV UR11, 0x80000020 ;  /* 0x80000020000b7882 */ /* 0x000fe40000000000 */
[----:B------:R-:W4:Y:S04]  /*b6e0*/  SHFL.BFLY PT, R9, R4, 0x2, 0x1f ;  /* 0x0c401f0004097f89 */ /* 0x000f2800000e0000 */
[----:B------:R-:W5:Y:S01]  /*b6f0*/  SHFL.BFLY PT, R10, R5, 0x2, 0x1f ;  /* 0x0c401f00050a7f89 */ /* 0x000f6200000e0000 */
[----:B----4-:R-:W-:-:S01]  /*b700*/  FADD.FTZ R9, R9, R4 ;  /* 0x0000000409097221 */ /* 0x010fc20000010000 */
[----:B-----5:R-:W-:-:S04]  /*b710*/  FADD.FTZ R10, R10, R5 ;  /* 0x000000050a0a7221 */ /* 0x020fc80000010000 */
[----:B-1----:R-:W1:Y:S04]  /*b720*/  SHFL.BFLY PT, R0, R9, 0x1, 0x1f ;  /* 0x0c201f0009007f89 */ /* 0x002e6800000e0000 */
[----:B------:R-:W4:Y:S01]  /*b730*/  SHFL.BFLY PT, R11, R10, 0x1, 0x1f ;  /* 0x0c201f000a0b7f89 */ /* 0x000f2200000e0000 */
[----:B--2---:R-:W-:Y:S02]  /*b740*/  IMAD.MOV.U32 R3, RZ, RZ, RZ ;  /* 0x000000ffff037224 */ /* 0x004fe400078e00ff */
[----:B-1----:R-:W-:Y:S01]  /*b750*/  FADD.FTZ R12, R9, R0 ;  /* 0x00000000090c7221 */ /* 0x002fe20000010000 */
[----:B----4-:R-:W-:-:S04]  /*b760*/  FADD.FTZ R13, R10, R11 ;  /* 0x0000000b0a0d7221 */ /* 0x010fc80000010000 */
        /* <DEDUP_REMOVED lines=8> */
[----:B------:R-:W1:Y:S08]  /*b7f0*/  @P2 MUFU.LG2 R5, R14 ;  /* 0x0000000e00052308 */ /* 0x000e700000000c00 */
[----:B------:R-:W2:Y:S01]  /*b800*/  @P3 MUFU.LG2 R10, R15 ;  /* 0x0000000f000a3308 */ /* 0x000ea20000000c00 */
[----:B------:R-:W-:Y:S02]  /*b810*/  WARPGROUP.DEPBAR.LE gsb0, 0x0 ;  /* 0x00008000000079c5 */ /* 0x000fe40000010000 */
[----:B------:R-:W-:-:S06]  /*b820*/  WARPGROUP.ARRIVE ;  /* 0x00000000000079c5 */ /* 0x000fcc0000000000 */
[----:B------:R-:W-:Y:S01]  /*b830*/  QGMMA.64x256x32.F32.E4M3.E4M3 R24, R184, gdesc[UR8], R24, gsb0 ;  /* 0x03e00008b8187df3 */ /* 0x000fe20008000818 */
[----:B------:R-:W4:Y:S01]  /*b840*/  @P1 MUFU.RCP R9, R13 ;  /* 0x0000000d00091308 */ /* 0x000f220000001000 */
[----:B------:R-:W-:Y:S02]  /*b850*/  IMAD.U32 R4, RZ, RZ, UR14 ;  /* 0x0000000eff047e24 */ /* 0x000fe4000f8e00ff */
[----:B------:R-:W-:Y:S02]  /*b860*/  IMAD.U32 R11, RZ, RZ, UR14 ;  /* 0x0000000eff0b7e24 */ /* 0x000fe4000f8e00ff */
[----:B-1----:R-:W-:Y:S01]  /*b870*/  @P2 FMUL.FTZ R5, R5, 0.69314718246459960938 ;  /* 0x3f31721805052820 */ /* 0x002fe20000410000 */
[----:B------:R-:W-:Y:S01]  /*b880*/  @P2 FMUL.FTZ R4, R4, 0.69314718246459960938 ;  /* 0x3f31721804042820 */ /* 0x000fe20000410000 */
[----:B------:R-:W-:Y:S01]  /*b890*/  @P3 FMUL.FTZ R12, R11, 0.69314718246459960938 ;  /* 0x3f3172180b0c3820 */ /* 0x000fe20000410000 */
[----:B--2---:R-:W-:Y:S01]  /*b8a0*/  @P3 FMUL.FTZ R11, R10, 0.69314718246459960938 ;  /* 0x3f3172180a0b3820 */ /* 0x004fe20000410000 */
[----:B------:R-:W-:-:S02]  /*b8b0*/  IMAD.MOV.U32 R2, RZ, RZ, -0x800000 ;  /* 0xff800000ff027424 */ /* 0x000fc400078e00ff */
[----:B------:R-:W-:Y:S01]  /*b8c0*/  @P2 FFMA.FTZ R2, R4, R7, R5 ;  /* 0x0000000704022223 */ /* 0x000fe20000010005 */
[----:B------:R-:W-:Y:S02]  /*b8d0*/  IMAD.MOV.U32 R0, RZ, RZ, -0x800000 ;  /* 0xff800000ff007424 */ /* 0x000fe400078e00ff */
[----:B------:R-:W-:Y:S01]  /*b8e0*/  @P3 FFMA.FTZ R0, R12, R8, R11 ;  /* 0x000000080c003223 */ /* 0x000fe2000001000b */
[-C--:B---3--:R-:W-:Y:S01]  /*b8f0*/  FMUL.FTZ R14, R3, R6.reuse ;  /* 0x00000006030e7220 */ /* 0x088fe20000410000 */
[----:B----4-:R-:W-:Y:S01]  /*b900*/  FMUL.FTZ R7, R9, R6 ;  /* 0x0000000609077220 */ /* 0x010fe20000410000 */
[----:B------:R-:W-:Y:S02]  /*b910*/  WARPGROUP.DEPBAR.LE gsb0, 0x0 ;  /* 0x00008000000079c5 */ /* 0x000fe40000010000 */
[----:B------:R-:W-:Y:S05]  /*b920*/  @!P0 BRA `(.L_x_847) ;  /* 0x0000000000048947 */ /* 0x000fea0003800000 */
[----:B------:R-:W-:Y:S01]  /*b930*/  BPT.TRAP 0x1 ;  /* 0x000000040000795c */ /* 0x000fe20000300000 */
.L_x_847:
[----:B------:R-:W-:Y:S01]  /*b940*/  UIADD3 UR4, UR9, 0x28460, URZ ;  /* 0x0002846009047890 */ /* 0x000fe2000fffe03f */
[-C--:B------:R-:W-:Y:S01]  /*b950*/  FMUL.FTZ R3, R28, R14.reuse ;  /* 0x0000000e1c037220 */ /* 0x080fe20000410000 */
[----:B------:R-:W-:Y:S01]  /*b960*/  UIADD3 UR37, UR37, 0x1, URZ ;  /* 0x0000000125257890 */ /* 0x000fe2000fffe03f */
[-C--:B------:R-:W-:Y:S01]  /*b970*/  FMUL.FTZ R5, R36, R14.reuse ;  /* 0x0000000e24057220 */ /* 0x080fe20000410000 */
[----:B------:R-:W-:Y:S01]  /*b980*/  UPRMT UR4, UR46, 0x654, UR4 ;  /* 0x000006542e047896 */ /* 0x000fe20008000004 */
        /* <DEDUP_REMOVED lines=51> */
[----:B------:R-:W-:Y:S01]  /*bcc0*/  SYNCS.ARRIVE.TRANS64.RED.A1T0 RZ, [UR4], RZ ;  /* 0x000000ffffff79a7 */ /* 0x000fe20008100404 */
        /* <DEDUP_REMOVED lines=76> */
[----:B------:R-:W-:Y:S01]  /*c190*/  PLOP3.LUT P0, PT, PT, PT, PT, 0x8, 0x0 ;  /* 0x000000000000781c */ /* 0x000fe20003f0e170 */
[----:B------:R-:W-:Y:S01]  /*c1a0*/  FMUL.FTZ R7, R151, R7 ;  /* 0x0000000797077220 */ /* 0x000fe20000410000 */
[----:B------:R-:W-:-:S02]  /*c1b0*/  UIADD3 UR59, UR59, 0x1, URZ ;  /* 0x000000013b3b7890 */ /* 0x000fc4000fffe03f */
[----:B------:R-:W-:Y:S02]  /*c1c0*/  USEL UR37, UR37, URZ, UP0 ;  /* 0x0000003f25257287 */ /* 0x000fe40008000000 */
[----:B------:R-:W-:-:S12]  /*c1d0*/  ULOP3.LUT UR36, UR36, UR4, URZ, 0x3c, !UPT ;  /* 0x0000000424247292 */ /* 0x000fd8000f8e3c3f */
.L_x_773:
[----:B------:R-:W1:Y:S08]  /*c1e0*/  S2UR UR46, SR_CgaCtaId ;  /* 0x00000000002e79c3 */ /* 0x000e700000008800 */
[----:B------:R-:W-:Y:S06]  /*c1f0*/  BAR.SYNC.DEFER_BLOCKING 0x5, 0x180 ;  /* 0x0146000000007b1d */ /* 0x000fec0000010000 */
[----:B------:R-:W-:-:S02]  /*c200*/  UMOV UR38, 0x400 ;  /* 0x0000040000267882 */ /* 0x000fc40000000000 */
[----:B-1----:R-:W-:-:S09]  /*c210*/  ULEA UR38, UR46, UR38, 0x18 ;  /* 0x000000262e267291 */ /* 0x002fd2000f8ec03f */
[----:B------:R-:W1:Y:S02]  /*c220*/  LDS R14, [UR38+0x284d0] ;  /* 0x0284d026ff0e7984 */ /* 0x000e640008000800 */
[----:B-1----:R-:W-:Y:S01]  /*c230*/  R2UR UR4, R14 ;  /* 0x000000000e0472ca */ /* 0x002fe200000e0000 */
[----:B------:R-:W-:Y:S06]  /*c240*/  BAR.ARV 0x4, 0x180 ;  /* 0x0106000000007b1d */ /* 0x000fec0000002000 */
[----:B------:R-:W-:Y:S08]  /*c250*/  @P0 BRA `(.L_x_848) ;  /* 0x0000001800f40947 */ /* 0x000ff00003800000 */
[----:B------:R-:W1:Y:S01]  /*c260*/  S2R R58, SR_TID.X ;  /* 0x00000000003a7919 */ /* 0x000e620000002100 */
[----:B------:R-:W-:Y:S01]  /*c270*/  ULDC.64 UR6, c[0x4][0x140] ;  /* 0x0100500000067ab9 */ /* 0x000fe20000000a00 */
[----:B------:R-:W-:Y:S01]  /*c280*/  F2FP.BF16.F32.PACK_AB R17, R12, R57 ;  /* 0x000000390c11723e */ /* 0x000fe200000010ff */
[----:B------:R-:W-:Y:S01]  /*c290*/  ULDC UR10, c[0x0][0xa88] ;  /* 0x0002a200000a7ab9 */ /* 0x000fe20000000800 */
[----:B-1----:R-:W-:-:S05]  /*c2a0*/  IMAD.SHL.U32 R14, R58, 0x4, RZ ;  /* 0x000000043a0e7824 */ /* 0x002fca00078e00ff */
[----:B------:R-:W-:-:S04]  /*c2b0*/  LOP3.LUT R14, R14, 0xc, RZ, 0xc0, !PT ;  /* 0x0000000c0e0e7812 */ /* 0x000fc800078ec0ff */
[----:B------:R-:W-:-:S05]  /*c2c0*/  IADD3 R14, P0, R14, UR6, RZ ;  /* 0x000000060e0e7c10 */ /* 0x000fca000ff1e0ff */
[----:B------:R-:W-:Y:S01]  /*c2d0*/  IMAD.X R15, RZ, RZ, UR7, P0 ;  /* 0x00000007ff0f7e24 */ /* 0x000fe200080e06ff */
[----:B------:R-:W-:Y:S02]  /*c2e0*/  F2FP.BF16.F32.PACK_AB R5, R5, R32 ;  /* 0x000000200505723e */ /* 0x000fe400000010ff */
[----:B------:R-:W-:Y:S02]  /*c2f0*/  F2FP.BF16.F32.PACK_AB R6, R6, R33 ;  /* 0x000000210606723e */ /* 0x000fe400000010ff */
[----:B------:R-:W-:Y:S01]  /*c300*/  F2FP.BF16.F32.PACK_AB R25, R4, R25 ;  /* 0x000000190419723e */ /* 0x000fe200000010ff */
[----:B------:R1:W2:Y:S01]  /*c310*/  LDG.E.CONSTANT R14, desc[UR54][R14.64] ;  /* 0x000000360e0e7981 */ /* 0x0002a2000c1e9900 */
[----:B------:R-:W-:Y:S01]  /*c320*/  LOP3.LUT P0, R12, R58, 0x3, RZ, 0xc0, !PT ;  /* 0x000000033a0c7812 */ /* 0x000fe2000780c0ff */
[----:B------:R-:W-:Y:S01]  /*c330*/  USHF.R.S32.HI UR5, URZ, 0x1f, UR43 ;  /* 0x0000001f3f057899 */ /* 0x000fe2000801142b */
[----:B------:R-:W-:Y:S01]  /*c340*/  F2FP.BF16.F32.PACK_AB R21, R21, R64 ;  /* 0x000000401515723e */ /* 0x000fe200000010ff */
[----:B------:R-:W-:Y:S01]  /*c350*/  ULDC.64 UR6, c[0x0][0xb70] ;  /* 0x0002dc0000067ab9 */ /* 0x000fe20000000a00 */
[----:B------:R-:W-:Y:S01]  /*c360*/  ISETP.EQ.OR P0, PT, R12, 0x3, !P0 ;  /* 0x000000030c00780c */ /* 0x000fe20004702670 */
[----:B------:R-:W-:Y:S01]  /*c370*/  UIMAD UR5, UR5, UR6, URZ ;  /* 0x00000006050572a4 */ /* 0x000fe2000f8e023f */
[----:B------:R-:W-:Y:S01]  /*c380*/  F2FP.BF16.F32.PACK_AB R4, R20, R65 ;  /* 0x000000411404723e */ /* 0x000fe200000010ff */
[----:B------:R-:W-:Y:S01]  /*c390*/  UIMAD.WIDE.U32 UR8, UR43, UR6, URZ ;  /* 0x000000062b0872a5 */ /* 0x000fe2000f8e003f */
[----:B------:R-:W-:Y:S01]  /*c3a0*/  SEL R59, R5, R6, P0 ;  /* 0x00000006053b7207 */ /* 0x000fe20000000000 */
[----:B------:R-:W-:Y:S01]  /*c3b0*/  UIMAD UR5, UR43, UR7, UR5 ;  /* 0x000000072b0572a4 */ /* 0x000fe2000f8e0205 */
[----:B------:R-:W-:-:S02]  /*c3c0*/  SEL R12, R6, R5, P0 ;  /* 0x00000005060c7207 */ /* 0x000fc40000000000 */
[----:B------:R-:W-:Y:S01]  /*c3d0*/  F2FP.BF16.F32.PACK_AB R150, R150, R27 ;  /* 0x0000001b9696723e */ /* 0x000fe200000010ff */
[----:B------:R-:W-:Y:S01]  /*c3e0*/  UIADD3 UR5, UR9, UR5, URZ ;  /* 0x0000000509057290 */ /* 0x000fe2000fffe03f */
[----:B------:R-:W-:Y:S01]  /*c3f0*/  F2FP.BF16.F32.PACK_AB R7, R7, R26 ;  /* 0x0000001a0707723e */ /* 0x000fe200000010ff */
[----:B------:R-:W-:Y:S01]  /*c400*/  ULDC.64 UR6, c[0x0][0xb40] ;  /* 0x0002d00000067ab9 */ /* 0x000fe20000000a00 */
[----:B------:R-:W-:Y:S02]  /*c410*/  IADD3 R5, P5, R18, 0x20, RZ ;  /* 0x0000002012057810 */ /* 0x000fe40007fbe0ff */
[----:B------:R-:W-:Y:S02]  /*c420*/  SEL R75, R21, R4, P0 ;  /* 0x00000004154b7207 */ /* 0x000fe40000000000 */
[----:B------:R-:W-:Y:S02]  /*c430*/  F2FP.BF16.F32.PACK_AB R10, R10, R49 ;  /* 0x000000310a0a723e */ /* 0x000fe400000010ff */
[----:B------:R-:W-:-:S02]  /*c440*/  SEL R21, R4, R21, P0 ;  /* 0x0000001504157207 */ /* 0x000fc40000000000 */
[----:B------:R-:W-:Y:S02]  /*c450*/  SEL R139, R150, R7, P0 ;  /* 0x00000007968b7207 */ /* 0x000fe40000000000 */
[----:B------:R-:W-:Y:S02]  /*c460*/  SEL R49, R7, R150, P0 ;  /* 0x0000009607317207 */ /* 0x000fe40000000000 */
[----:B------:R-:W-:Y:S02]  /*c470*/  LOP3.LUT R4, R5, 0x380, RZ, 0xc0, !PT ;  /* 0x0000038005047812 */ /* 0x000fe400078ec0ff */
[----:B------:R-:W-:Y:S02]  /*c480*/  IADD3 R7, P6, R18, 0x40, RZ ;  /* 0x0000004012077810 */ /* 0x000fe40007fde0ff */
[----:B------:R-:W-:Y:S02]  /*c490*/  F2FP.BF16.F32.PACK_AB R9, R9, R40 ;  /* 0x000000280909723e */ /* 0x000fe400000010ff */
[----:B------:R-:W-:-:S02]  /*c4a0*/  F2FP.BF16.F32.PACK_AB R8, R8, R41 ;  /* 0x000000290808723e */ /* 0x000fc400000010ff */
[----:B------:R-:W-:Y:S02]  /*c4b0*/  SHF.R.U64 R4, R4, 0x3, RZ ;  /* 0x0000000304047819 */ /* 0x000fe400000012ff */
[----:B------:R-:W-:Y:S02]  /*c4c0*/  F2FP.BF16.F32.PACK_AB R51, R102, R51 ;  /* 0x000000336633723e */ /* 0x000fe400000010ff */
[----:B------:R-:W-:Y:S02]  /*c4d0*/  F2FP.BF16.F32.PACK_AB R50, R103, R50 ;  /* 0x000000326732723e */ /* 0x000fe400000010ff */
[----:B------:R-:W-:Y:S02]  /*c4e0*/  LOP3.LUT R6, R7, 0x380, RZ, 0xc0, !PT ;  /* 0x0000038007067812 */ /* 0x000fe400078ec0ff */
[----:B------:R-:W-:Y:S02]  /*c4f0*/  F2FP.BF16.F32.PACK_AB R56, R13, R56 ;  /* 0x000000380d38723e */ /* 0x000fe400000010ff */
[----:B------:R-:W-:-:S02]  /*c500*/  F2FP.BF16.F32.PACK_AB R104, R61, R104 ;  /* 0x000000683d68723e */ /* 0x000fc400000010ff */
[----:B------:R-:W-:Y:S02]  /*c510*/  SEL R61, R9, R8, P0 ;  /* 0x00000008093d7207 */ /* 0x000fe40000000000 */
[----:B------:R-:W-:Y:S02]  /*c520*/  SEL R13, R8, R9, P0 ;  /* 0x00000009080d7207 */ /* 0x000fe40000000000 */
[----:B------:R-:W-:Y:S02]  /*c530*/  F2FP.BF16.F32.PACK_AB R119, R119, R42 ;  /* 0x0000002a7777723e */ /* 0x000fe400000010ff */
[----:B------:R-:W-:Y:S02]  /*c540*/  IADD3 R9, P3, R18, 0x60, RZ ;  /* 0x0000006012097810 */ /* 0x000fe40007f7e0ff */
[----:B------:R-:W-:Y:S01]  /*c550*/  LOP3.LUT R4, R4, R5, RZ, 0x3c, !PT ;  /* 0x0000000504047212 */ /* 0x000fe200078e3cff */
[----:B------:R-:W-:Y:S01]  /*c560*/  IMAD.X R5, RZ, RZ, R19, P5 ;  /* 0x000000ffff057224 */ /* 0x000fe200028e0613 */
[----:B------:R-:W-:-:S02]  /*c570*/  SEL R131, R51, R50, P0 ;  /* 0x0000003233837207 */ /* 0x000fc40000000000 */
[----:B------:R-:W-:Y:S02]  /*c580*/  SEL R42, R50, R51, P0 ;  /* 0x00000033322a7207 */ /* 0x000fe40000000000 */
[----:B------:R-:W-:Y:S02]  /*c590*/  SHF.R.U64 R6, R6, 0x3, RZ ;  /* 0x0000000306067819 */ /* 0x000fe400000012ff */
[----:B------:R-:W-:Y:S02]  /*c5a0*/  F2FP.BF16.F32.PACK_AB R53, R53, R96 ;  /* 0x000000603535723e */ /* 0x000fe400000010ff */
[----:B------:R-:W-:Y:S02]  /*c5b0*/  F2FP.BF16.F32.PACK_AB R52, R52, R97 ;  /* 0x000000613434723e */ /* 0x000fe400000010ff */
[----:B------:R-:W-:Y:S02]  /*c5c0*/  IADD3 R51, P5, R18, 0x4020, RZ ;  /* 0x0000402012337810 */ /* 0x000fe40007fbe0ff */
[----:B------:R-:W-:-:S02]  /*c5d0*/  LOP3.LUT R8, R9, 0x380, RZ, 0xc0, !PT ;  /* 0x0000038009087812 */ /* 0x000fc400078ec0ff */
[----:B------:R-:W-:Y:S02]  /*c5e0*/  F2FP.BF16.F32.PACK_AB R24, R3, R24 ;  /* 0x000000180318723e */ /* 0x000fe400000010ff */
[----:B------:R-:W-:Y:S02]  /*c5f0*/  F2FP.BF16.F32.PACK_AB R44, R44, R89 ;  /* 0x000000592c2c723e */ /* 0x000fe400000010ff */
[----:B------:R-:W-:Y:S01]  /*c600*/  LOP3.LUT R6, R6, R7, RZ, 0x3c, !PT ;  /* 0x0000000706067212 */ /* 0x000fe200078e3cff */
[----:B------:R-:W-:Y:S01]  /*c610*/  IMAD.X R7, RZ, RZ, R19, P6 ;  /* 0x000000ffff077224 */ /* 0x000fe200030e0613 */
[----:B------:R-:W-:Y:S02]  /*c620*/  LOP3.LUT R99, R18, 0x380, RZ, 0xc0, !PT ;  /* 0x0000038012637812 */ /* 0x000fe400078ec0ff */
[----:B------:R-:W-:Y:S02]  /*c630*/  F2FP.BF16.F32.PACK_AB R37, R37, R80 ;  /* 0x000000502525723e */ /* 0x000fe400000010ff */
[----:B------:R-:W-:-:S02]  /*c640*/  F2FP.BF16.F32.PACK_AB R36, R36, R81 ;  /* 0x000000512424723e */ /* 0x000fc400000010ff */
[----:B------:R-:W-:Y:S02]  /*c650*/  SEL R89, R53, R52, P0 ;  /* 0x0000003435597207 */ /* 0x000fe40000000000 */
[----:B------:R-:W-:Y:S02]  /*c660*/  SEL R27, R52, R53, P0 ;  /* 0x00000035341b7207 */ /* 0x000fe40000000000 */
[----:B------:R-:W-:Y:S02]  /*c670*/  LOP3.LUT R50, R51, 0x380, RZ, 0xc0, !PT ;  /* 0x0000038033327812 */ /* 0x000fe400078ec0ff */
[----:B------:R-:W-:Y:S02]  /*c680*/  F2FP.BF16.F32.PACK_AB R124, R124, R125 ;  /* 0x0000007d7c7c723e */ /* 0x000fe400000010ff */
[----:B------:R-:W-:Y:S02]  /*c690*/  F2FP.BF16.F32.PACK_AB R117, R116, R117 ;  /* 0x000000757475723e */ /* 0x000fe400000010ff */
[----:B------:R-:W-:-:S02]  /*c6a0*/  IADD3 R53, P6, R18, 0x4040, RZ ;  /* 0x0000404012357810 */ /* 0x000fc40007fde0ff */
[----:B------:R-:W-:Y:S02]  /*c6b0*/  F2FP.BF16.F32.PACK_AB R70, R70, R109 ;  /* 0x0000006d4646723e */ /* 0x000fe400000010ff */
[----:B------:R-:W-:Y:S02]  /*c6c0*/  F2FP.BF16.F32.PACK_AB R41, R71, R108 ;  /* 0x0000006c4729723e */ /* 0x000fe400000010ff */
[----:B------:R-:W-:Y:S02]  /*c6d0*/  F2FP.BF16.F32.PACK_AB R118, R118, R43 ;  /* 0x0000002b7676723e */ /* 0x000fe400000010ff */
[----:B------:R-:W-:Y:S02]  /*c6e0*/  F2FP.BF16.F32.PACK_AB R128, R85, R128 ;  /* 0x000000805580723e */ /* 0x000fe400000010ff */
[----:B------:R-:W-:Y:S02]  /*c6f0*/  F2FP.BF16.F32.PACK_AB R129, R84, R129 ;  /* 0x000000815481723e */ /* 0x000fe400000010ff */
[----:B------:R-:W-:-:S02]  /*c700*/  SHF.R.U64 R8, R8, 0x3, RZ ;  /* 0x0000000308087819 */ /* 0x000fc400000012ff */
[----:B------:R-:W-:Y:S02]  /*c710*/  F2FP.BF16.F32.PACK_AB R66, R79, R66 ;  /* 0x000000424f42723e */ /* 0x000fe400000010ff */
[----:B------:R-:W-:Y:S02]  /*c720*/  F2FP.BF16.F32.PACK_AB R55, R94, R55 ;  /* 0x000000375e37723e */ /* 0x000fe400000010ff */
[----:B------:R-:W-:Y:S02]  /*c730*/  F2FP.BF16.F32.PACK_AB R54, R95, R54 ;  /* 0x000000365f36723e */ /* 0x000fe400000010ff */
[----:B------:R-:W-:Y:S02]  /*c740*/  SEL R57, R24, R25, P0 ;  /* 0x0000001918397207 */ /* 0x000fe40000000000 */
[----:B------:R-:W-:Y:S02]  /*c750*/  SEL R43, R25, R24, P0 ;  /* 0x00000018192b7207 */ /* 0x000fe40000000000 */
[----:B------:R-:W-:-:S02]  /*c760*/  SHF.R.U64 R99, R99, 0x3, RZ ;  /* 0x0000000363637819 */ /* 0x000fc400000012ff */
[----:B------:R-:W-:Y:S02]  /*c770*/  F2FP.BF16.F32.PACK_AB R76, R76, R121 ;  /* 0x000000794c4c723e */ /* 0x000fe400000010ff */
[----:B------:R-:W-:Y:S02]  /*c780*/  SEL R79, R37, R36, P0 ;  /* 0x00000024254f7207 */ /* 0x000fe40000000000 */
[----:B------:R-:W-:Y:S02]  /*c790*/  SEL R25, R36, R37, P0 ;  /* 0x0000002524197207 */ /* 0x000fe40000000000 */
[----:B------:R-:W-:Y:S02]  /*c7a0*/  SHF.R.U64 R50, R50, 0x3, RZ ;  /* 0x0000000332327819 */ /* 0x000fe400000012ff */
[----:B------:R-:W-:Y:S02]  /*c7b0*/  F2FP.BF16.F32.PACK_AB R142, R142, R31 ;  /* 0x0000001f8e8e723e */ /* 0x000fe400000010ff */
[----:B------:R-:W-:-:S02]  /*c7c0*/  SEL R121, R124, R117, P0 ;  /* 0x000000757c797207 */ /* 0x000fc40000000000 */
[----:B------:R-:W-:Y:S02]  /*c7d0*/  SEL R36, R117, R124, P0 ;  /* 0x0000007c75247207 */ /* 0x000fe40000000000 */
[----:B------:R-:W-:Y:S02]  /*c7e0*/  LOP3.LUT R52, R53, 0x380, RZ, 0xc0, !PT ;  /* 0x0000038035347812 */ /* 0x000fe400078ec0ff */
[----:B------:R-:W-:Y:S02]  /*c7f0*/  F2FP.BF16.F32.PACK_AB R101, R101, R144 ;  /* 0x000000906565723e */ /* 0x000fe400000010ff */
[----:B------:R-:W-:Y:S02]  /*c800*/  F2FP.BF16.F32.PACK_AB R100, R100, R145 ;  /* 0x000000916464723e */ /* 0x000fe400000010ff */
[----:B------:R-:W-:Y:S02]  /*c810*/  SEL R103, R128, R129, P0 ;  /* 0x0000008180677207 */ /* 0x000fe40000000000 */
[----:B------:R-:W-:-:S02]  /*c820*/  SEL R31, R129, R128, P0 ;  /* 0x00000080811f7207 */ /* 0x000fc40000000000 */
[----:B------:R-:W-:Y:S02]  /*c830*/  SEL R117, R70, R41, P0 ;  /* 0x0000002946757207 */ /* 0x000fe40000000000 */
[----:B------:R-:W-:Y:S02]  /*c840*/  SEL R37, R41, R70, P0 ;  /* 0x0000004629257207 */ /* 0x000fe40000000000 */
[----:B------:R-:W-:Y:S01]  /*c850*/  LOP3.LUT R8, R8, R9, RZ, 0x3c, !PT ;  /* 0x0000000908087212 */ /* 0x000fe200078e3cff */
[----:B------:R-:W-:Y:S01]  /*c860*/  IMAD.X R9, RZ, RZ, R19, P3 ;  /* 0x000000ffff097224 */ /* 0x000fe200018e0613 */
[----:B------:R-:W-:Y:S02]  /*c870*/  F2FP.BF16.F32.PACK_AB R3, R160, R161 ;  /* 0x000000a1a003723e */ /* 0x000fe400000010ff */
[----:B------:R-:W-:Y:S02]  /*c880*/  F2FP.BF16.F32.PACK_AB R158, R158, R159 ;  /* 0x0000009f9e9e723e */ /* 0x000fe400000010ff */
[----:B------:R-:W-:-:S02]  /*c890*/  SEL R129, R55, R54, P0 ;  /* 0x0000003637817207 */ /* 0x000fc40000000000 */
[----:B------:R-:W-:Y:S02]  /*c8a0*/  SEL R41, R54, R55, P0 ;  /* 0x0000003736297207 */ /* 0x000fe40000000000 */
[----:B------:R-:W-:Y:S01]  /*c8b0*/  LOP3.LUT R98, R99, R18, RZ, 0x3c, !PT ;  /* 0x0000001263627212 */ /* 0x000fe200078e3cff */
[--C-:B------:R-:W-:Y:S01]  /*c8c0*/  IMAD.MOV.U32 R99, RZ, RZ, R19.reuse ;  /* 0x000000ffff637224 */ /* 0x100fe200078e0013 */
[----:B------:R-:W-:Y:S02]  /*c8d0*/  IADD3 R55, P3, R18, 0x4060, RZ ;  /* 0x0000406012377810 */ /* 0x000fe40007f7e0ff */
[----:B------:R-:W-:Y:S01]  /*c8e0*/  LOP3.LUT R50, R50, R51, RZ, 0x3c, !PT ;  /* 0x0000003332327212 */ /* 0x000fe200078e3cff */
[----:B------:R-:W-:Y:S01]  /*c8f0*/  IMAD.X R51, RZ, RZ, R19, P5 ;  /* 0x000000ffff337224 */ /* 0x000fe200028e0613 */
[----:B------:R-:W-:Y:S02]  /*c900*/  SHF.R.U64 R52, R52, 0x3, RZ ;  /* 0x0000000334347819 */ /* 0x000fe400000012ff */
[----:B------:R-:W-:-:S02]  /*c910*/  SEL R107, R101, R100, P0 ;  /* 0x00000064656b7207 */ /* 0x000fc40000000000 */
[----:B------:R-:W-:Y:S02]  /*c920*/  SEL R33, R100, R101, P0 ;  /* 0x0000006564217207 */ /* 0x000fe40000000000 */
[----:B------:R-:W-:Y:S02]  /*c930*/  F2FP.BF16.F32.PACK_AB R11, R11, R48 ;  /* 0x000000300b0b723e */ /* 0x000fe400000010ff */
[----:B------:R-:W-:Y:S02]  /*c940*/  SEL R101, R3, R158, P0 ;  /* 0x0000009e03657207 */ /* 0x000fe40000000000 */
[----:B------:R-:W-:Y:S01]  /*c950*/  SEL R109, R158, R3, P0 ;  /* 0x000000039e6d7207 */ /* 0x000fe20000000000 */
[----:B------:R-:W-:Y:S01]  /*c960*/  VIADD R3, R196, UR42 ;  /* 0x0000002ac4037c36 */ /* 0x000fe20008000000 */
[----:B------:R-:W-:Y:S02]  /*c970*/  LOP3.LUT R54, R55, 0x380, RZ, 0xc0, !PT ;  /* 0x0000038037367812 */ /* 0x000fe400078ec0ff */
[----:B------:R-:W-:Y:S01]  /*c980*/  LOP3.LUT R52, R52, R53, RZ, 0x3c, !PT ;  /* 0x0000003534347212 */ /* 0x000fe200078e3cff */
[----:B------:R-:W-:Y:S01]  /*c990*/  IMAD.X R53, RZ, RZ, R19, P6 ;  /* 0x000000ffff357224 */ /* 0x000fe200030e0613 */
[----:B------:R-:W-:-:S02]  /*c9a0*/  MOV R108, R98 ;  /* 0x00000062006c7202 */ /* 0x000fc40000000f00 */
[----:B------:R-:W-:Y:S02]  /*c9b0*/  MOV R99, R50 ;  /* 0x0000003200637202 */ /* 0x000fe40000000f00 */
[----:B------:R-:W-:Y:S02]  /*c9c0*/  SEL R65, R11, R10, P0 ;  /* 0x0000000a0b417207 */ /* 0x000fe40000000000 */
[----:B-1----:R-:W-:Y:S01]  /*c9d0*/  SEL R15, R10, R11, P0 ;  /* 0x0000000b0a0f7207 */ /* 0x002fe20000000000 */
[----:B------:R-:W-:Y:S01]  /*c9e0*/  VIADD R10, R3, 0x8 ;  /* 0x00000008030a7836 */ /* 0x000fe20000000000 */
[----:B------:R-:W-:Y:S02]  /*c9f0*/  SHF.R.U64 R54, R54, 0x3, RZ ;  /* 0x0000000336367819 */ /* 0x000fe400000012ff */
[----:B------:R-:W-:Y:S02]  /*ca00*/  F2FP.BF16.F32.PACK_AB R77, R77, R120 ;  /* 0x000000784d4d723e */ /* 0x000fe400000010ff */
[----:B------:R-:W-:-:S02]  /*ca10*/  LOP3.LUT P1, RZ, R195, 0x3, RZ, 0xc0, !PT ;  /* 0x00000003c3ff7812 */ /* 0x000fc4000782c0ff */
[----:B------:R-:W-:Y:S02]  /*ca20*/  IADD3 R11, P4, R18, 0x4000, RZ ;  /* 0x00004000120b7810 */ /* 0x000fe40007f9e0ff */
[----:B------:R-:W-:Y:S02]  /*ca30*/  MOV R98, R52 ;  /* 0x0000003400627202 */ /* 0x000fe40000000f00 */
[----:B------:R-:W-:Y:S02]  /*ca40*/  F2FP.BF16.F32.PACK_AB R62, R87, R62 ;  /* 0x0000003e573e723e */ /* 0x000fe400000010ff */
[----:B------:R-:W-:Y:S02]  /*ca50*/  F2FP.BF16.F32.PACK_AB R143, R143, R30 ;  /* 0x0000001e8f8f723e */ /* 0x000fe400000010ff */
[----:B------:R-:W-:Y:S01]  /*ca60*/  LOP3.LUT R54, R54, R55, RZ, 0x3c, !PT ;  /* 0x0000003736367212 */ /* 0x000fe200078e3cff */
[----:B------:R-:W-:Y:S01]  /*ca70*/  IMAD.X R55, RZ, RZ, R19, P3 ;  /* 0x000000ffff377224 */ /* 0x000fe200018e0613 */
[----:B------:R-:W-:-:S02]  /*ca80*/  F2FP.BF16.F32.PACK_AB R29, R29, R72 ;  /* 0x000000481d1d723e */ /* 0x000fc400000010ff */
[----:B------:R-:W-:Y:S02]  /*ca90*/  F2FP.BF16.F32.PACK_AB R28, R28, R73 ;  /* 0x000000491c1c723e */ /* 0x000fe400000010ff */
[----:B------:R-:W-:Y:S02]  /*caa0*/  SEL R87, R77, R76, P0 ;  /* 0x0000004c4d577207 */ /* 0x000fe40000000000 */
[----:B------:R-:W-:Y:S02]  /*cab0*/  SEL R30, R76, R77, P0 ;  /* 0x0000004d4c1e7207 */ /* 0x000fe40000000000 */
[----:B------:R-:W-:Y:S02]  /*cac0*/  ISETP.GE.OR P2, PT, R10, UR10, P1 ;  /* 0x0000000a0a007c0c */ /* 0x000fe40008f46670 */
[----:B------:R-:W-:Y:S02]  /*cad0*/  F2FP.BF16.F32.PACK_AB R105, R60, R105 ;  /* 0x000000693c69723e */ /* 0x000fe400000010ff */
[----:B------:R-:W-:-:S02]  /*cae0*/  LOP3.LUT R10, R11, 0x380, RZ, 0xc0, !PT ;  /* 0x000003800b0a7812 */ /* 0x000fc400078ec0ff */
[----:B------:R-:W-:Y:S02]  /*caf0*/  IADD3 R77, P3, R18, 0x8060, RZ ;  /* 0x00008060124d7810 */ /* 0x000fe40007f7e0ff */
[----:B------:R-:W-:Y:S02]  /*cb00*/  F2FP.BF16.F32.PACK_AB R67, R78, R67 ;  /* 0x000000434e43723e */ /* 0x000fe400000010ff */
[----:B------:R-:W-:Y:S02]  /*cb10*/  SEL R71, R29, R28, P0 ;  /* 0x0000001c1d477207 */ /* 0x000fe40000000000 */
[----:B------:R-:W-:Y:S02]  /*cb20*/  SEL R24, R28, R29, P0 ;  /* 0x0000001d1c187207 */ /* 0x000fe40000000000 */
[----:B------:R-:W-:Y:S02]  /*cb30*/  SEL R81, R104, R105, P0 ;  /* 0x0000006968517207 */ /* 0x000fe40000000000 */
[----:B------:R-:W-:-:S02]  /*cb40*/  SEL R28, R105, R104, P0 ;  /* 0x00000068691c7207 */ /* 0x000fc40000000000 */
[----:B------:R-:W-:Y:S02]  /*cb50*/  SHF.R.U64 R10, R10, 0x3, RZ ;  /* 0x000000030a0a7819 */ /* 0x000fe400000012ff */
[----:B------:R-:W-:Y:S02]  /*cb60*/  LOP3.LUT R76, R77, 0x380, RZ, 0xc0, !PT ;  /* 0x000003804d4c7812 */ /* 0x000fe400078ec0ff */
[----:B------:R-:W-:Y:S02]  /*cb70*/  F2FP.BF16.F32.PACK_AB R63, R86, R63 ;  /* 0x0000003f563f723e */ /* 0x000fe400000010ff */
[----:B------:R-:W-:Y:S02]  /*cb80*/  F2FP.BF16.F32.PACK_AB R112, R69, R112 ;  /* 0x000000704570723e */ /* 0x000fe400000010ff */
[----:B------:R-:W-:Y:S02]  /*cb90*/  MOV R104, R6 ;  /* 0x0000000600687202 */ /* 0x000fe40000000f00 */
[----:B------:R-:W-:-:S02]  /*cba0*/  F2FP.BF16.F32.PACK_AB R126, R126, R39 ;  /* 0x000000277e7e723e */ /* 0x000fc400000010ff */
[----:B------:R-:W-:Y:S02]  /*cbb0*/  SEL R69, R56, R17, P0 ;  /* 0x0000001138457207 */ /* 0x000fe40000000000 */
[----:B------:R-:W-:Y:S02]  /*cbc0*/  SEL R20, R17, R56, P0 ;  /* 0x0000003811147207 */ /* 0x000fe40000000000 */
[----:B------:R-:W-:Y:S02]  /*cbd0*/  IADD3 R73, P6, R18, 0x8040, RZ ;  /* 0x0000804012497810 */ /* 0x000fe40007fde0ff */
[----:B------:R-:W-:Y:S02]  /*cbe0*/  SEL R123, R67, R66, P0 ;  /* 0x00000042437b7207 */ /* 0x000fe40000000000 */
[----:B------:R-:W-:Y:S02]  /*cbf0*/  SEL R39, R66, R67, P0 ;  /* 0x0000004342277207 */ /* 0x000fe40000000000 */
[----:B------:R-:W-:Y:S01]  /*cc00*/  LOP3.LUT R10, R10, R11, RZ, 0x3c, !PT ;  /* 0x0000000b0a0a7212 */ /* 0x000fe200078e3cff */
[----:B------:R-:W-:Y:S01]  /*cc10*/  IMAD.X R11, RZ, RZ, R19, P4 ;  /* 0x000000ffff0b7224 */ /* 0x000fe200020e0613 */
[----:B------:R-:W-:-:S02]  /*cc20*/  IADD3 R67, P5, R18, 0x8020, RZ ;  /* 0x0000802012437810 */ /* 0x000fc40007fbe0ff */
[----:B------:R-:W-:Y:S02]  /*cc30*/  SHF.R.U64 R76, R76, 0x3, RZ ;  /* 0x000000034c4c7819 */ /* 0x000fe400000012ff */
[----:B------:R-:W-:Y:S02]  /*cc40*/  SEL R125, R63, R62, P0 ;  /* 0x0000003e3f7d7207 */ /* 0x000fe40000000000 */
[----:B------:R-:W-:Y:S02]  /*cc50*/  SEL R40, R62, R63, P0 ;  /* 0x0000003f3e287207 */ /* 0x000fe40000000000 */
[----:B------:R-:W-:Y:S02]  /*cc60*/  IADD3 R63, P4, R18, 0x8000, RZ ;  /* 0x00008000123f7810 */ /* 0x000fe40007f9e0ff */
[----:B------:R-:W-:Y:S02]  /*cc70*/  LOP3.LUT R72, R73, 0x380, RZ, 0xc0, !PT ;  /* 0x0000038049487812 */ /* 0x000fe400078ec0ff */
[----:B------:R-:W-:-:S02]  /*cc80*/  LOP3.LUT R66, R67, 0x380, RZ, 0xc0, !PT ;  /* 0x0000038043427812 */ /* 0x000fc400078ec0ff */
[----:B------:R-:W-:Y:S01]  /*cc90*/  LOP3.LUT R76, R76, R77, RZ, 0x3c, !PT ;  /* 0x0000004d4c4c7212 */ /* 0x000fe200078e3cff */
[----:B------:R-:W-:Y:S01]  /*cca0*/  IMAD.X R77, RZ, RZ, R19, P3 ;  /* 0x000000ffff4d7224 */ /* 0x000fe200018e0613 */
[----:B------:R-:W-:Y:S02]  /*ccb0*/  F2FP.BF16.F32.PACK_AB R156, R156, R157 ;  /* 0x0000009d9c9c723e */ /* 0x000fe400000010ff */
[----:B------:R-:W-:Y:S02]  /*ccc0*/  F2FP.BF16.F32.PACK_AB R155, R154, R155 ;  /* 0x0000009b9a9b723e */ /* 0x000fe400000010ff */
[----:B------:R-:W-:Y:S02]  /*ccd0*/  F2FP.BF16.F32.PACK_AB R113, R68, R113 ;  /* 0x000000714471723e */ /* 0x000fe400000010ff */
[----:B------:R-:W-:Y:S02]  /*cce0*/  F2FP.BF16.F32.PACK_AB R152, R152, R153 ;  /* 0x000000999898723e */ /* 0x000fe400000010ff */
[----:B------:R-:W-:-:S02]  /*ccf0*/  F2FP.BF16.F32.PACK_AB R149, R148, R149 ;  /* 0x000000959495723e */ /* 0x000fc400000010ff */
[----:B------:R-:W-:Y:S02]  /*cd00*/  LOP3.LUT R62, R63, 0x380, RZ, 0xc0, !PT ;  /* 0x000003803f3e7812 */ /* 0x000fe400078ec0ff */
[----:B------:R-:W-:Y:S02]  /*cd10*/  SHF.R.U64 R72, R72, 0x3, RZ ;  /* 0x0000000348487819 */ /* 0x000fe400000012ff */
[----:B------:R-:W-:Y:S02]  /*cd20*/  IADD3 R91, P3, R18, 0xc060, RZ ;  /* 0x0000c060125b7810 */ /* 0x000fe40007f7e0ff */
[----:B------:R-:W-:Y:S02]  /*cd30*/  F2FP.BF16.F32.PACK_AB R140, R140, R141 ;  /* 0x0000008d8c8c723e */ /* 0x000fe400000010ff */
[----:B------:R-:W-:Y:S02]  /*cd40*/  F2FP.BF16.F32.PACK_AB R133, R132, R133 ;  /* 0x000000858485723e */ /* 0x000fe400000010ff */
[----:B------:R-:W-:-:S02]  /*cd50*/  F2FP.BF16.F32.PACK_AB R93, R93, R136 ;  /* 0x000000885d5d723e */ /* 0x000fc400000010ff */
[----:B------:R-:W-:Y:S02]  /*cd60*/  F2FP.BF16.F32.PACK_AB R92, R92, R137 ;  /* 0x000000895c5c723e */ /* 0x000fe400000010ff */
[----:B------:R-:W-:Y:S02]  /*cd70*/  F2FP.BF16.F32.PACK_AB R46, R111, R46 ;  /* 0x0000002e6f2e723e */ /* 0x000fe400000010ff */
[----:B------:R-:W-:Y:S02]  /*cd80*/  F2FP.BF16.F32.PACK_AB R127, R127, R38 ;  /* 0x000000267f7f723e */ /* 0x000fe400000010ff */
[----:B------:R-:W-:Y:S01]  /*cd90*/  SHF.R.U64 R66, R66, 0x3, RZ ;  /* 0x0000000342427819 */ /* 0x000fe200000012ff */
[----:B--2---:R-:W-:Y:S01]  /*cda0*/  SHFL.IDX PT, R101, R101, R14, 0x1c1f ;  /* 0x001c1f0e65657589 */ /* 0x004fe200000e0000 */
[----:B------:R-:W-:Y:S02]  /*cdb0*/  LOP3.LUT R50, R14, 0x2, RZ, 0x3c, !PT ;  /* 0x000000020e327812 */ /* 0x000fe400078e3cff */
[----:B------:R-:W-:Y:S01]  /*cdc0*/  SEL R83, R112, R113, P0 ;  /* 0x0000007170537207 */ /* 0x000fe20000000000 */
[----:B------:R-:W-:Y:S01]  /*cdd0*/  SHFL.IDX PT, R57, R57, R14, 0x1c1f ;  /* 0x001c1f0e39397589 */ /* 0x000fe200000e0000 */
[----:B------:R-:W-:-:S02]  /*cde0*/  SEL R29, R113, R112, P0 ;  /* 0x00000070711d7207 */ /* 0x000fc40000000000 */
[----:B------:R-:W-:Y:S01]  /*cdf0*/  SEL R111, R156, R155, P0 ;  /* 0x0000009b9c6f7207 */ /* 0x000fe20000000000 */
[----:B------:R-:W1:Y:S01]  /*ce00*/  SHFL.IDX PT, R52, R109, R50, 0x1c1f ;  /* 0x001c1f326d347589 */ /* 0x000e6200000e0000 */
[----:B------:R-:W-:Y:S02]  /*ce10*/  SEL R38, R155, R156, P0 ;  /* 0x0000009c9b267207 */ /* 0x000fe40000000000 */
[----:B------:R-:W-:Y:S01]  /*ce20*/  F2FP.BF16.F32.PACK_AB R134, R134, R35 ;  /* 0x000000238686723e */ /* 0x000fe200000010ff */
[----:B------:R-:W2:Y:S01]  /*ce30*/  SHFL.IDX PT, R6, R43, R50, 0x1c1f ;  /* 0x001c1f322b067589 */ /* 0x000ea200000e0000 */
[----:B------:R-:W-:Y:S02]  /*ce40*/  F2FP.BF16.F32.PACK_AB R135, R135, R34 ;  /* 0x000000228787723e */ /* 0x000fe400000010ff */
[----:B------:R-:W-:Y:S01]  /*ce50*/  SEL R113, R152, R149, P0 ;  /* 0x0000009598717207 */ /* 0x000fe20000000000 */
[----:B------:R-:W-:Y:S01]  /*ce60*/  SHFL.IDX PT, R65, R65, R14, 0x1c1f ;  /* 0x001c1f0e41417589 */ /* 0x000fe200000e0000 */
[----:B------:R-:W-:-:S02]  /*ce70*/  SHF.R.U64 R62, R62, 0x3, RZ ;  /* 0x000000033e3e7819 */ /* 0x000fc400000012ff */
[----:B------:R-:W-:Y:S01]  /*ce80*/  LOP3.LUT R72, R72, R73, RZ, 0x3c, !PT ;  /* 0x0000004948487212 */ /* 0x000fe200078e3cff */
[----:B------:R-:W-:Y:S01]  /*ce90*/  SHFL.IDX PT, R56, R15, R50, 0x1c1f ;  /* 0x001c1f320f387589 */ /* 0x000fe200000e0000 */
[----:B------:R-:W-:Y:S01]  /*cea0*/  LOP3.LUT R90, R91, 0x380, RZ, 0xc0, !PT ;  /* 0x000003805b5a7812 */ /* 0x000fe200078ec0ff */
[----:B------:R-:W-:Y:S01]  /*ceb0*/  IMAD.X R73, RZ, RZ, R19, P6 ;  /* 0x000000ffff497224 */ /* 0x000fe200030e0613 */
        /* <DEDUP_REMOVED lines=8> */
[----:B------:R-:W-:Y:S02]  /*cf40*/  F2FP.BF16.F32.PACK_AB R45, R45, R88 ;  /* 0x000000582d2d723e */ /* 0x000fe400000010ff */
[----:B------:R-:W-:Y:S01]  /*cf50*/  LOP3.LUT R66, R66, R67, RZ, 0x3c, !PT ;  /* 0x0000004342427212 */ /* 0x000fe200078e3cff */
[--C-:B------:R-:W-:Y:S01]  /*cf60*/  IMAD.X R67, RZ, RZ, R19.reuse, P5 ;  /* 0x000000ffff437224 */ /* 0x100fe200028e0613 */
[----:B------:R-:W-:Y:S01]  /*cf70*/  IADD3 R93, P6, R18, 0xc040, RZ ;  /* 0x0000c040125d7810 */ /* 0x000fe20007fde0ff */
[----:B------:R-:W-:Y:S01]  /*cf80*/  SHFL.IDX PT, R61, R61, R14, 0x1c1f ;  /* 0x001c1f0e3d3d7589 */ /* 0x000fe200000e0000 */
[----:B------:R-:W-:Y:S02]  /*cf90*/  MOV R106, R4 ;  /* 0x00000004006a7202 */ /* 0x000fe40000000f00 */
[----:B------:R-:W-:Y:S01]  /*cfa0*/  LOP3.LUT R62, R62, R63, RZ, 0x3c, !PT ;  /* 0x0000003f3e3e7212 */ /* 0x000fe200078e3cff */
[----:B------:R-:W-:Y:S01]  /*cfb0*/  IMAD.X R63, RZ, RZ, R19, P4 ;  /* 0x000000ffff3f7224 */ /* 0x000fe200020e0613 */
[----:B------:R-:W-:Y:S01]  /*cfc0*/  IADD3 R95, P5, R18, 0xc020, RZ ;  /* 0x0000c020125f7810 */ /* 0x000fe20007fbe0ff */
[----:B------:R-:W-:Y:S01]  /*cfd0*/  SHFL.IDX PT, R113, R113, R14, 0x1c1f ;  /* 0x001c1f0e71717589 */ /* 0x000fe200000e0000 */
[----:B------:R-:W-:-:S02]  /*cfe0*/  SHF.R.U64 R90, R90, 0x3, RZ ;  /* 0x000000035a5a7819 */ /* 0x000fc400000012ff */
[----:B-1----:R-:W-:Y:S01]  /*cff0*/  SEL R5, R101, R52, P0 ;  /* 0x0000003465057207 */ /* 0x002fe20000000000 */
[----:B------:R-:W-:Y:S01]  /*d000*/  SHFL.IDX PT, R80, R35, R50, 0x1c1f ;  /* 0x001c1f3223507589 */ /* 0x000fe200000e0000 */
[----:B------:R-:W-:Y:S02]  /*d010*/  SEL R7, R52, R101, P0 ;  /* 0x0000006534077207 */ /* 0x000fe40000000000 */
[----:B------:R-:W-:Y:S01]  /*d020*/  MOV R55, R54 ;  /* 0x0000003600377202 */ /* 0x000fe20000000f00 */
[----:B------:R-:W1:Y:S01]  /*d030*/  SHFL.IDX PT, R52, R12, R50, 0x1c1f ;  /* 0x001c1f320c347589 */ /* 0x000e6200000e0000 */
[----:B------:R-:W-:Y:S02]  /*d040*/  SEL R85, R45, R44, P0 ;  /* 0x0000002c2d557207 */ /* 0x000fe40000000000 */
[----:B------:R-:W-:Y:S01]  /*d050*/  IADD3 R97, P4, R18, 0xc000, RZ ;  /* 0x0000c00012617810 */ /* 0x000fe20007f9e0ff */
[----:B------:R3:W4:Y:S01]  /*d060*/  SHFL.IDX PT, R54, R13, R50, 0x1c1f ;  /* 0x001c1f320d367589 */ /* 0x00072200000e0000 */
[----:B------:R-:W-:-:S02]  /*d070*/  LOP3.LUT R92, R93, 0x380, RZ, 0xc0, !PT ;  /* 0x000003805d5c7812 */ /* 0x000fc400078ec0ff */
[----:B------:R-:W-:Y:S01]  /*d080*/  SEL R26, R44, R45, P0 ;  /* 0x0000002d2c1a7207 */ /* 0x000fe20000000000 */
[----:B------:R-:W-:Y:S01]  /*d090*/  SHFL.IDX PT, R115, R115, R14, 0x1c1f ;  /* 0x001c1f0e73737589 */ /* 0x000fe200000e0000 */
[----:B------:R-:W-:Y:S02]  /*d0a0*/  LOP3.LUT R94, R95, 0x380, RZ, 0xc0, !PT ;  /* 0x000003805f5e7812 */ /* 0x000fe400078ec0ff */
[----:B------:R-:W-:Y:S01]  /*d0b0*/  LOP3.LUT R90, R90, R91, RZ, 0x3c, !PT ;  /* 0x0000005b5a5a7212 */ /* 0x000fe200078e3cff */
[----:B------:R-:W-:Y:S01]  /*d0c0*/  SHFL.IDX PT, R34, R34, R50, 0x1c1f ;  /* 0x001c1f3222227589 */ /* 0x000fe200000e0000 */
[----:B------:R-:W-:Y:S01]  /*d0d0*/  IMAD.X R91, RZ, RZ, R19, P3 ;  /* 0x000000ffff5b7224 */ /* 0x000fe200018e0613 */
[----:B------:R-:W-:Y:S02]  /*d0e0*/  F2FP.BF16.F32.PACK_AB R47, R110, R47 ;  /* 0x0000002f6e2f723e */ /* 0x000fe400000010ff */
[----:B------:R-:W-:Y:S01]  /*d0f0*/  SHFL.IDX PT, R69, R69, R14, 0x1c1f ;  /* 0x001c1f0e45457589 */ /* 0x000fe200000e0000 */
[----:B------:R-:W-:-:S02]  /*d100*/  LOP3.LUT R96, R97, 0x380, RZ, 0xc0, !PT ;  /* 0x0000038061607812 */ /* 0x000fc400078ec0ff */
[----:B------:R-:W-:Y:S01]  /*d110*/  SHF.R.U64 R92, R92, 0x3, RZ ;  /* 0x000000035c5c7819 */ /* 0x000fe200000012ff */
[----:B------:R-:W-:Y:S01]  /*d120*/  SHFL.IDX PT, R121, R121, R14, 0x1c1f ;  /* 0x001c1f0e79797589 */ /* 0x000fe200000e0000 */
[----:B------:R-:W-:Y:S02]  /*d130*/  MOV R63, R62 ;  /* 0x0000003e003f7202 */ /* 0x000fe40000000f00 */
[----:B------:R-:W-:Y:S01]  /*d140*/  MOV R53, R72 ;  /* 0x0000004800357202 */ /* 0x000fe20000000f00 */
[----:B------:R-:W-:Y:S01]  /*d150*/  SHFL.IDX PT, R20, R20, R50, 0x1c1f ;  /* 0x001c1f3214147589 */ /* 0x000fe200000e0000 */
[----:B------:R-:W-:Y:S02]  /*d160*/  SHF.R.U64 R94, R94, 0x3, RZ ;  /* 0x000000035e5e7819 */ /* 0x000fe400000012ff */
[----:B--2---:R-:W-:Y:S01]  /*d170*/  SEL R4, R57, R6, P0 ;  /* 0x0000000639047207 */ /* 0x004fe20000000000 */
[----:B------:R-:W-:Y:S01]  /*d180*/  SHFL.IDX PT, R36, R36, R50, 0x1c1f ;  /* 0x001c1f3224247589 */ /* 0x000fe200000e0000 */
[----:B------:R-:W-:-:S02]  /*d190*/  SEL R6, R6, R57, P0 ;  /* 0x0000003906067207 */ /* 0x000fc40000000000 */
[----:B------:R-:W-:Y:S01]  /*d1a0*/  SEL R133, R47, R46, P0 ;  /* 0x0000002e2f857207 */ /* 0x000fe20000000000 */
[----:B------:R-:W-:Y:S01]  /*d1b0*/  BAR.SYNC.DEFER_BLOCKING 0x1, 0x100 ;  /* 0x0044000000007b1d */ /* 0x000fe20000010000 */
[----:B------:R-:W-:Y:S02]  /*d1c0*/  SEL R44, R46, R47, P0 ;  /* 0x0000002f2e2c7207 */ /* 0x000fe40000000000 */
[----:B------:R-:W-:Y:S02]  /*d1d0*/  SHF.R.U64 R96, R96, 0x3, RZ ;  /* 0x0000000360607819 */ /* 0x000fe400000012ff */
[----:B------:R-:W-:Y:S01]  /*d1e0*/  LOP3.LUT R92, R92, R93, RZ, 0x3c, !PT ;  /* 0x0000005d5c5c7212 */ /* 0x000fe200078e3cff */
[----:B------:R-:W-:Y:S01]  /*d1f0*/  IMAD.X R93, RZ, RZ, R19, P6 ;  /* 0x000000ffff5d7224 */ /* 0x000fe200030e0613 */
[----:B------:R-:W-:Y:S01]  /*d200*/  MOV R67, R66 ;  /* 0x0000004200437202 */ /* 0x000fe20000000f00 */
[----:B------:R-:W-:Y:S01]  /*d210*/  SHFL.IDX PT, R75, R75, R14, 0x1c1f ;  /* 0x001c1f0e4b4b7589 */ /* 0x000fe200000e0000 */
[----:B------:R-:W-:-:S02]  /*d220*/  MOV R17, R90 ;  /* 0x0000005a00117202 */ /* 0x000fc40000000f00 */
[----:B------:R-:W-:Y:S01]  /*d230*/  SEL R137, R118, R119, P0 ;  /* 0x0000007776897207 */ /* 0x000fe20000000000 */
[----:B------:R-:W-:Y:S01]  /*d240*/  SHFL.IDX PT, R117, R117, R14, 0x1c1f ;  /* 0x001c1f0e75757589 */ /* 0x000fe200000e0000 */
[----:B------:R-:W-:Y:S02]  /*d250*/  SEL R45, R119, R118, P0 ;  /* 0x00000076772d7207 */ /* 0x000fe40000000000 */
[----:B------:R-:W-:Y:S01]  /*d260*/  SEL R119, R126, R127, P0 ;  /* 0x0000007f7e777207 */ /* 0x000fe20000000000 */
[----:B------:R-:W-:Y:S01]  /*d270*/  SHFL.IDX PT, R58, R21, R50, 0x1c1f ;  /* 0x001c1f32153a7589 */ /* 0x000fe200000e0000 */
[----:B------:R-:W-:Y:S02]  /*d280*/  SEL R46, R127, R126, P0 ;  /* 0x0000007e7f2e7207 */ /* 0x000fe40000000000 */
[----:B------:R-:W-:Y:S01]  /*d290*/  LOP3.LUT R94, R94, R95, RZ, 0x3c, !PT ;  /* 0x0000005f5e5e7212 */ /* 0x000fe200078e3cff */
[----:B------:R-:W2:Y:S01]  /*d2a0*/  SHFL.IDX PT, R82, R37, R50, 0x1c1f ;  /* 0x001c1f3225527589 */ /* 0x000ea200000e0000 */
[----:B------:R-:W-:Y:S01]  /*d2b0*/  SEL R127, R134, R135, P0 ;  /* 0x00000087867f7207 */ /* 0x000fe20000000000 */
[----:B------:R-:W-:Y:S01]  /*d2c0*/  IMAD.X R95, RZ, RZ, R19, P5 ;  /* 0x000000ffff5f7224 */ /* 0x000fe200028e0613 */
[----:B------:R-:W-:Y:S01]  /*d2d0*/  SEL R47, R135, R134, P0 ;  /* 0x00000086872f7207 */ /* 0x000fe20000000000 */
[----:B------:R-:W-:Y:S01]  /*d2e0*/  SHFL.IDX PT, R71, R71, R14, 0x1c1f ;  /* 0x001c1f0e47477589 */ /* 0x000fe200000e0000 */
[----:B------:R-:W-:-:S02]  /*d2f0*/  SEL R135, R142, R143, P0 ;  /* 0x0000008f8e877207 */ /* 0x000fc40000000000 */
[----:B------:R-:W-:Y:S01]  /*d300*/  SEL R48, R143, R142, P0 ;  /* 0x0000008e8f307207 */ /* 0x000fe20000000000 */
[----:B------:R-:W-:Y:S01]  /*d310*/  SHFL.IDX PT, R123, R123, R14, 0x1c1f ;  /* 0x001c1f0e7b7b7589 */ /* 0x000fe200000e0000 */
[----:B------:R-:W-:Y:S01]  /*d320*/  LOP3.LUT R96, R96, R97, RZ, 0x3c, !PT ;  /* 0x0000006160607212 */ /* 0x000fe200078e3cff */
[----:B------:R-:W-:Y:S01]  /*d330*/  IMAD.X R97, RZ, RZ, R19, P4 ;  /* 0x000000ffff617224 */ /* 0x000fe200020e0613 */
[----:B------:R-:W-:Y:S01]  /*d340*/  MOV R100, R10 ;  /* 0x0000000a00647202 */ /* 0x000fe20000000f00 */
[----:B------:R4:W5:Y:S01]  /*d350*/  SHFL.IDX PT, R60, R24, R50, 0x1c1f ;  /* 0x001c1f32183c7589 */ /* 0x00096200000e0000 */
[----:B------:R-:W-:Y:S02]  /*d360*/  MOV R11, R92 ;  /* 0x0000005c000b7202 */ /* 0x000fe40000000f00 */
[----:B------:R-:W-:Y:S01]  /*d370*/  MOV R51, R76 ;  /* 0x0000004c00337202 */ /* 0x000fe20000000f00 */
[----:B------:R-:W5:Y:S01]  /*d380*/  SHFL.IDX PT, R84, R39, R50, 0x1c1f ;  /* 0x001c1f3227547589 */ /* 0x000f6200000e0000 */
[----:B------:R-:W-:-:S02]  /*d390*/  MOV R10, R94 ;  /* 0x0000005e000a7202 */ /* 0x000fc40000000f00 */
[----:B------:R-:W-:Y:S01]  /*d3a0*/  MOV R97, R96 ;  /* 0x0000006000617202 */ /* 0x000fe20000000f00 */
[----:B------:R-:W-:Y:S01]  /*d3b0*/  SHFL.IDX PT, R79, R79, R14, 0x1c1f ;  /* 0x001c1f0e4f4f7589 */ /* 0x000fe200000e0000 */
[----:B------:R-:W-:Y:S01]  /*d3c0*/  MOV R102, R8 ;  /* 0x0000000800667202 */ /* 0x000fe20000000f00 */
[----:B------:R-:W-:Y:S01]  /*d3d0*/  IMAD.U32 R9, RZ, RZ, UR9 ;  /* 0x00000009ff097e24 */ /* 0x000fe2000f8e00ff */
[----:B-1----:R-:W-:Y:S01]  /*d3e0*/  SEL R12, R59, R52, P0 ;  /* 0x000000343b0c7207 */ /* 0x002fe20000000000 */
[----:B------:R-:W-:Y:S01]  /*d3f0*/  SHFL.IDX PT, R125, R125, R14, 0x1c1f ;  /* 0x001c1f0e7d7d7589 */ /* 0x000fe200000e0000 */
[----:B---3--:R-:W-:Y:S01]  /*d400*/  SEL R13, R111, R38, P0 ;  /* 0x000000266f0d7207 */ /* 0x008fe20000000000 */
[----:B------:R-:W-:Y:S01]  /*d410*/  IMAD.U32 R9, RZ, RZ, UR5 ;  /* 0x00000005ff097e24 */ /* 0x000fe2000f8e00ff */
[----:B------:R-:W-:Y:S01]  /*d420*/  SEL R15, R38, R111, P0 ;  /* 0x0000006f260f7207 */ /* 0x000fe20000000000 */
[----:B------:R1:W3:Y:S01]  /*d430*/  SHFL.IDX PT, R62, R25, R50, 0x1c1f ;  /* 0x001c1f32193e7589 */ /* 0x0002e200000e0000 */
[----:B----4-:R-:W-:Y:S01]  /*d440*/  SEL R24, R61, R54, P0 ;  /* 0x000000363d187207 */ /* 0x010fe20000000000 */
[----:B------:R-:W-:Y:S01]  /*d450*/  USHF.R.S32.HI UR5, URZ, 0x1f, UR44 ;  /* 0x0000001f3f057899 */ /* 0x000fe2000801142c */
[----:B--2---:R-:W-:Y:S01]  /*d460*/  SEL R35, R82, R117, P0 ;  /* 0x0000007552237207 */ /* 0x004fe20000000000 */
[----:B------:R3:W2:Y:S01]  /*d470*/  SHFL.IDX PT, R86, R40, R50, 0x1c1f ;  /* 0x001c1f3228567589 */ /* 0x0006a200000e0000 */
[----:B------:R-:W-:Y:S01]  /*d480*/  IMAD.U32 R8, RZ, RZ, UR8 ;  /* 0x00000008ff087e24 */ /* 0x000fe2000f8e00ff */
[----:B------:R-:W-:-:S02]  /*d490*/  ISETP.GE.OR P1, PT, R3, UR10, P1 ;  /* 0x0000000a03007c0c */ /* 0x000fc40008f26670 */
[----:B------:R-:W-:Y:S01]  /*d4a0*/  SHFL.IDX PT, R85, R85, R14, 0x1c1f ;  /* 0x001c1f0e55557589 */ /* 0x000fe200000e0000 */
[----:B-----5:R-:W-:Y:S02]  /*d4b0*/  SEL R38, R60, R71, P0 ;  /* 0x000000473c267207 */ /* 0x020fe40000000000 */
[----:B-1----:R-:W-:Y:S01]  /*d4c0*/  SEL R25, R113, R80, P0 ;  /* 0x0000005071197207 */ /* 0x002fe20000000000 */
[----:B------:R-:W-:Y:S01]  /*d4d0*/  SHFL.IDX PT, R129, R129, R14, 0x1c1f ;  /* 0x001c1f0e81817589 */ /* 0x000fe200000e0000 */
[----:B------:R-:W-:Y:S02]  /*d4e0*/  SEL R37, R123, R84, P0 ;  /* 0x000000547b257207 */ /* 0x000fe40000000000 */
[----:B------:R-:W-:Y:S01]  /*d4f0*/  SEL R39, R84, R123, P0 ;  /* 0x0000007b54277207 */ /* 0x000fe20000000000 */
[----:B------:R1:W-:Y:S04]  /*d500*/  SHFL.IDX PT, R64, R26, R50, 0x1c1f ;  /* 0x001c1f321a407589 */ /* 0x0003e800000e0000 */
[----:B------:R4:W-:Y:S04]  /*d510*/  SHFL.IDX PT, R68, R28, R50, 0x1c1f ;  /* 0x001c1f321c447589 */ /* 0x0009e800000e0000 */
[----:B------:R5:W-:Y:S01]  /*d520*/  SHFL.IDX PT, R72, R30, R50, 0x1c1f ;  /* 0x001c1f321e487589 */ /* 0x000be200000e0000 */
[----:B---3--:R-:W-:-:S02]  /*d530*/  SEL R40, R79, R62, P0 ;  /* 0x0000003e4f287207 */ /* 0x008fc40000000000 */
[----:B-1----:R-:W-:Y:S01]  /*d540*/  SEL R26, R54, R61, P0 ;  /* 0x0000003d361a7207 */ /* 0x002fe20000000000 */
[----:B------:R1:W-:Y:S01]  /*d550*/  SHFL.IDX PT, R88, R41, R50, 0x1c1f ;  /* 0x001c1f3229587589 */ /* 0x0003e200000e0000 */
[----:B--2---:R-:W-:Y:S02]  /*d560*/  SEL R43, R86, R125, P0 ;  /* 0x0000007d562b7207 */ /* 0x004fe40000000000 */
[----:B----4-:R-:W-:Y:S01]  /*d570*/  SEL R28, R65, R56, P0 ;  /* 0x00000038411c7207 */ /* 0x010fe20000000000 */
[----:B------:R-:W-:Y:S01]  /*d580*/  SHFL.IDX PT, R89, R89, R14, 0x1c1f ;  /* 0x001c1f0e59597589 */ /* 0x000fe200000e0000 */
[----:B-----5:R-:W-:Y:S02]  /*d590*/  SEL R30, R56, R65, P0 ;  /* 0x00000041381e7207 */ /* 0x020fe40000000000 */
[----:B------:R-:W2:Y:S01]  /*d5a0*/  LDC.64 R56, c[0x0][0xb78] ;  /* 0x0002de00ff387b82 */ /* 0x000ea20000000a00 */
[----:B------:R-:W-:Y:S01]  /*d5b0*/  SHFL.IDX PT, R131, R131, R14, 0x1c1f ;  /* 0x001c1f0e83837589 */ /* 0x000fe200000e0000 */
[----:B-1----:R-:W-:-:S03]  /*d5c0*/  SEL R41, R125, R86, P0 ;  /* 0x000000567d297207 */ /* 0x002fc60000000000 */
[----:B------:R1:W-:Y:S04]  /*d5d0*/  SHFL.IDX PT, R66, R27, R50, 0x1c1f ;  /* 0x001c1f321b427589 */ /* 0x0003e800000e0000 */
[----:B------:R3:W-:Y:S04]  /*d5e0*/  SHFL.IDX PT, R90, R42, R50, 0x1c1f ;  /* 0x001c1f322a5a7589 */ /* 0x0007e800000e0000 */
[----:B------:R-:W-:Y:S01]  /*d5f0*/  SHFL.IDX PT, R81, R81, R14, 0x1c1f ;  /* 0x001c1f0e51517589 */ /* 0x000fe200000e0000 */
[----:B-1----:R-:W-:-:S03]  /*d600*/  SEL R27, R80, R113, P0 ;  /* 0x00000071501b7207 */ /* 0x002fc60000000000 */
[----:B------:R-:W-:Y:S01]  /*d610*/  SHFL.IDX PT, R83, R83, R14, 0x1c1f ;  /* 0x001c1f0e53537589 */ /* 0x000fe200000e0000 */
[----:B---3--:R-:W-:-:S03]  /*d620*/  SEL R42, R62, R79, P0 ;  /* 0x0000004f3e2a7207 */ /* 0x008fc60000000000 */
[----:B------:R-:W-:Y:S01]  /*d630*/  SHFL.IDX PT, R133, R133, R14, 0x1c1f ;  /* 0x001c1f0e85857589 */ /* 0x000fe200000e0000 */
[----:B--2---:R-:W-:-:S03]  /*d640*/  IMAD.WIDE.U32 R8, R56, UR44, R8 ;  /* 0x0000002c38087c25 */ /* 0x004fc6000f8e0008 */
[----:B------:R1:W-:Y:S04]  /*d650*/  SHFL.IDX PT, R70, R29, R50, 0x1c1f ;  /* 0x001c1f321d467589 */ /* 0x0003e800000e0000 */
[----:B------:R-:W-:Y:S04]  /*d660*/  SHFL.IDX PT, R44, R44, R50, 0x1c1f ;  /* 0x001c1f322c2c7589 */ /* 0x000fe800000e0000 */
[----:B------:R-:W-:Y:S01]  /*d670*/  SHFL.IDX PT, R87, R87, R14, 0x1c1f ;  /* 0x001c1f0e57577589 */ /* 0x000fe200000e0000 */
[----:B-1----:R-:W-:-:S03]  /*d680*/  SEL R29, R115, R34, P0 ;  /* 0x00000022731d7207 */ /* 0x002fc60000000000 */
[----:B------:R-:W-:Y:S04]  /*d690*/  SHFL.IDX PT, R137, R137, R14, 0x1c1f ;  /* 0x001c1f0e89897589 */ /* 0x000fe800000e0000 */
[----:B------:R-:W-:Y:S04]  /*d6a0*/  SHFL.IDX PT, R92, R45, R50, 0x1c1f ;  /* 0x001c1f322d5c7589 */ /* 0x000fe800000e0000 */
[----:B------:R-:W-:Y:S04]  /*d6b0*/  SHFL.IDX PT, R103, R103, R14, 0x1c1f ;  /* 0x001c1f0e67677589 */ /* 0x000fe800000e0000 */
[----:B------:R-:W-:Y:S04]  /*d6c0*/  SHFL.IDX PT, R119, R119, R14, 0x1c1f ;  /* 0x001c1f0e77777589 */ /* 0x000fe800000e0000 */
[----:B------:R1:W-:Y:S04]  /*d6d0*/  SHFL.IDX PT, R74, R31, R50, 0x1c1f ;  /* 0x001c1f321f4a7589 */ /* 0x0003e800000e0000 */
[----:B------:R-:W-:Y:S04]  /*d6e0*/  SHFL.IDX PT, R46, R46, R50, 0x1c1f ;  /* 0x001c1f322e2e7589 */ /* 0x000fe800000e0000 */
[----:B------:R-:W-:Y:S01]  /*d6f0*/  SHFL.IDX PT, R105, R105, R14, 0x1c1f ;  /* 0x001c1f0e69697589 */ /* 0x000fe200000e0000 */
[----:B-1----:R-:W-:-:S03]  /*d700*/  SEL R31, R34, R115, P0 ;  /* 0x00000073221f7207 */ /* 0x002fc60000000000 */
[----:B------:R-:W-:Y:S01]  /*d710*/  SHFL.IDX PT, R127, R127, R14, 0x1c1f ;  /* 0x001c1f0e7f7f7589 */ /* 0x000fe200000e0000 */
[----:B------:R-:W-:-:S03]  /*d720*/  SEL R34, R58, R75, P0 ;  /* 0x0000004b3a227207 */ /* 0x000fc60000000000 */
[----:B------:R1:W-:Y:S04]  /*d730*/  SHFL.IDX PT, R76, R32, R50, 0x1c1f ;  /* 0x001c1f32204c7589 */ /* 0x0003e800000e0000 */
[----:B------:R-:W2:Y:S04]  /*d740*/  SHFL.IDX PT, R94, R47, R50, 0x1c1f ;  /* 0x001c1f322f5e7589 */ /* 0x000ea800000e0000 */
[----:B------:R-:W-:Y:S01]  /*d750*/  SHFL.IDX PT, R107, R107, R14, 0x1c1f ;  /* 0x001c1f0e6b6b7589 */ /* 0x000fe200000e0000 */
[----:B-1----:R-:W-:-:S03]  /*d760*/  SEL R32, R75, R58, P0 ;  /* 0x0000003a4b207207 */ /* 0x002fc60000000000 */
[----:B------:R-:W-:Y:S04]  /*d770*/  SHFL.IDX PT, R135, R135, R14, 0x1c1f ;  /* 0x001c1f0e87877589 */ /* 0x000fe800000e0000 */
[----:B------:R1:W-:Y:S04]  /*d780*/  SHFL.IDX PT, R78, R33, R50, 0x1c1f ;  /* 0x001c1f32214e7589 */ /* 0x0003e800000e0000 */
[----:B------:R-:W-:Y:S04]  /*d790*/  SHFL.IDX PT, R48, R48, R50, 0x1c1f ;  /* 0x001c1f3230307589 */ /* 0x000fe800000e0000 */
[----:B------:R3:W-:Y:S01]  /*d7a0*/  SHFL.IDX PT, R139, R139, R14, 0x1c1f ;  /* 0x001c1f0e8b8b7589 */ /* 0x0007e200000e0000 */
[----:B-1----:R-:W-:-:S03]  /*d7b0*/  SEL R33, R117, R82, P0 ;  /* 0x0000005275217207 */ /* 0x002fc60000000000 */
[----:B------:R-:W1:Y:S01]  /*d7c0*/  SHFL.IDX PT, R96, R49, R50, 0x1c1f ;  /* 0x001c1f3231607589 */ /* 0x000e6200000e0000 */
[----:B--2---:R-:W-:Y:S02]  /*d7d0*/  SEL R73, R127, R94, P0 ;  /* 0x0000005e7f497207 */ /* 0x004fe40000000000 */
[----:B------:R-:W-:Y:S01]  /*d7e0*/  SEL R75, R94, R127, P0 ;  /* 0x0000007f5e4b7207 */ /* 0x000fe20000000000 */
[----:B------:R2:W-:Y:S01]  /*d7f0*/  STSM.16.M88.4 [R108], R4 ;  /* 0x000000046c007844 */ /* 0x0005e20000000200 */
[----:B---3--:R-:W-:-:S05]  /*d800*/  SEL R14, R52, R59, P0 ;  /* 0x0000003b340e7207 */ /* 0x008fca0000000000 */
[----:B------:R3:W-:Y:S04]  /*d810*/  STSM.16.M88.4 [R106], R12 ;  /* 0x0000000c6a007844 */ /* 0x0007e80000000200 */
[----:B------:R4:W-:Y:S04]  /*d820*/  STSM.16.M88.4 [R104], R24 ;  /* 0x0000001868007844 */ /* 0x0009e80000000200 */
[----:B------:R-:W-:Y:S01]  /*d830*/  STSM.16.M88.4 [R102], R28 ;  /* 0x0000001c66007844 */ /* 0x000fe20000000200 */
[----:B--2---:R-:W-:Y:S02]  /*d840*/  SEL R4, R69, R20, P0 ;  /* 0x0000001445047207 */ /* 0x004fe40000000000 */
[----:B------:R-:W-:Y:S01]  /*d850*/  SEL R6, R20, R69, P0 ;  /* 0x0000004514067207 */ /* 0x000fe20000000000 */
[----:B------:R-:W-:Y:S01]  /*d860*/  IMAD R20, R56, UR5, RZ ;  /* 0x0000000538147c24 */ /* 0x000fe2000f8e02ff */
[----:B------:R-:W-:-:S02]  /*d870*/  SEL R5, R121, R36, P0 ;  /* 0x0000002479057207 */ /* 0x000fc40000000000 */
[----:B------:R-:W-:Y:S01]  /*d880*/  SEL R7, R36, R121, P0 ;  /* 0x0000007924077207 */ /* 0x000fe20000000000 */
[----:B------:R-:W-:Y:S01]  /*d890*/  IMAD R20, R57, UR44, R20 ;  /* 0x0000002c39147c24 */ /* 0x000fe2000f8e0214 */
[----:B------:R-:W-:Y:S02]  /*d8a0*/  SEL R36, R71, R60, P0 ;  /* 0x0000003c47247207 */ /* 0x000fe40000000000 */
[----:B---3--:R-:W-:Y:S01]  /*d8b0*/  SEL R12, R85, R64, P0 ;  /* 0x00000040550c7207 */ /* 0x008fe20000000000 */
[----:B------:R2:W-:Y:S01]  /*d8c0*/  STSM.16.M88.4 [R100], R4 ;  /* 0x0000000464007844 */ /* 0x0005e20000000200 */
[----:B------:R-:W-:Y:S02]  /*d8d0*/  SEL R14, R64, R85, P0 ;  /* 0x00000055400e7207 */ /* 0x000fe40000000000 */
[----:B------:R-:W-:Y:S01]  /*d8e0*/  SEL R13, R129, R88, P0 ;  /* 0x00000058810d7207 */ /* 0x000fe20000000000 */
[----:B------:R-:W-:Y:S01]  /*d8f0*/  STSM.16.M88.4 [R99], R32 ;  /* 0x0000002063007844 */ /* 0x000fe20000000200 */
[----:B------:R-:W-:-:S02]  /*d900*/  SEL R15, R88, R129, P0 ;  /* 0x00000081580f7207 */ /* 0x000fc40000000000 */
[----:B----4-:R-:W-:Y:S01]  /*d910*/  SEL R24, R81, R68, P0 ;  /* 0x0000004451187207 */ /* 0x010fe20000000000 */
[----:B------:R-:W-:Y:S01]  /*d920*/  STSM.16.M88.4 [R98], R36 ;  /* 0x0000002462007844 */ /* 0x000fe20000000200 */
[----:B------:R-:W-:Y:S02]  /*d930*/  SEL R26, R68, R81, P0 ;  /* 0x00000051441a7207 */ /* 0x000fe40000000000 */
[----:B------:R-:W-:Y:S01]  /*d940*/  SEL R25, R133, R44, P0 ;  /* 0x0000002c85197207 */ /* 0x000fe20000000000 */
[----:B------:R-:W-:Y:S01]  /*d950*/  STSM.16.M88.4 [R55], R40 ;  /* 0x0000002837007844 */ /* 0x000fe20000000200 */
[----:B------:R-:W-:Y:S02]  /*d960*/  SEL R27, R44, R133, P0 ;  /* 0x000000852c1b7207 */ /* 0x000fe40000000000 */
[----:B------:R-:W-:Y:S01]  /*d970*/  SEL R68, R83, R70, P0 ;  /* 0x0000004653447207 */ /* 0x000fe20000000000 */
[----:B------:R3:W-:Y:S01]  /*d980*/  STSM.16.M88.4 [R63], R12 ;  /* 0x0000000c3f007844 */ /* 0x0007e20000000200 */
[----:B--2---:R-:W-:-:S02]  /*d990*/  SEL R4, R89, R66, P0 ;  /* 0x0000004259047207 */ /* 0x004fc40000000000 */
[----:B------:R-:W-:Y:S02]  /*d9a0*/  SEL R6, R66, R89, P0 ;  /* 0x0000005942067207 */ /* 0x000fe40000000000 */
[----:B------:R-:W-:Y:S02]  /*d9b0*/  SEL R5, R131, R90, P0 ;  /* 0x0000005a83057207 */ /* 0x000fe40000000000 */
[----:B------:R-:W-:Y:S02]  /*d9c0*/  SEL R7, R90, R131, P0 ;  /* 0x000000835a077207 */ /* 0x000fe40000000000 */
[----:B------:R-:W-:Y:S02]  /*d9d0*/  SEL R70, R70, R83, P0 ;  /* 0x0000005346467207 */ /* 0x000fe40000000000 */
[----:B------:R-:W-:Y:S01]  /*d9e0*/  SEL R69, R137, R92, P0 ;  /* 0x0000005c89457207 */ /* 0x000fe20000000000 */
[----:B------:R2:W-:Y:S01]  /*d9f0*/  STSM.16.M88.4 [R67], R4 ;  /* 0x0000000443007844 */ /* 0x0005e20000000200 */
[----:B------:R-:W-:-:S02]  /*da00*/  SEL R71, R92, R137, P0 ;  /* 0x000000895c477207 */ /* 0x000fc40000000000 */
[----:B-1----:R-:W-:Y:S01]  /*da10*/  SEL R77, R139, R96, P0 ;  /* 0x000000608b4d7207 */ /* 0x002fe20000000000 */
[----:B------:R-:W-:Y:S01]  /*da20*/  STSM.16.M88.4 [R53], R24 ;  /* 0x0000001835007844 */ /* 0x000fe20000000200 */
[----:B---3--:R-:W-:Y:S02]  /*da30*/  SHF.R.S32.HI R13, RZ, 0x1f, R3 ;  /* 0x0000001fff0d7819 */ /* 0x008fe40000011403 */
[----:B------:R-:W-:Y:S01]  /*da40*/  IADD3 R3, P3, R3, R8, RZ ;  /* 0x0000000803037210 */ /* 0x000fe20007f7e0ff */
[----:B------:R-:W-:Y:S01]  /*da50*/  STSM.16.M88.4 [R51], R68 ;  /* 0x0000004433007844 */ /* 0x000fe20000000200 */
[----:B------:R-:W-:Y:S02]  /*da60*/  SEL R12, R105, R76, P0 ;  /* 0x0000004c690c7207 */ /* 0x000fe40000000000 */
[----:B------:R-:W-:Y:S02]  /*da70*/  IADD3.X R8, R13, R9, R20, P3, !PT ;  /* 0x000000090d087210 */ /* 0x000fe40001ffe414 */
[----:B------:R-:W-:-:S02]  /*da80*/  SEL R14, R76, R105, P0 ;  /* 0x000000694c0e7207 */ /* 0x000fc40000000000 */
[----:B------:R-:W-:Y:S02]  /*da90*/  SEL R13, R135, R48, P0 ;  /* 0x00000030870d7207 */ /* 0x000fe40000000000 */
[----:B--2---:R-:W-:Y:S02]  /*daa0*/  SEL R4, R87, R72, P0 ;  /* 0x0000004857047207 */ /* 0x004fe40000000000 */
[----:B------:R-:W-:Y:S02]  /*dab0*/  SEL R6, R72, R87, P0 ;  /* 0x0000005748067207 */ /* 0x000fe40000000000 */
[----:B------:R-:W-:Y:S02]  /*dac0*/  SEL R5, R119, R46, P0 ;  /* 0x0000002e77057207 */ /* 0x000fe40000000000 */
[----:B------:R-:W-:Y:S02]  /*dad0*/  SEL R7, R46, R119, P0 ;  /* 0x000000772e077207 */ /* 0x000fe40000000000 */
[----:B------:R-:W-:-:S02]  /*dae0*/  SEL R72, R103, R74, P0 ;  /* 0x0000004a67487207 */ /* 0x000fc40000000000 */
[----:B------:R-:W-:Y:S01]  /*daf0*/  SEL R74, R74, R103, P0 ;  /* 0x000000674a4a7207 */ /* 0x000fe20000000000 */
[----:B------:R1:W-:Y:S01]  /*db00*/  STSM.16.M88.4 [R97], R4 ;  /* 0x0000000461007844 */ /* 0x0003e20000000200 */
[----:B------:R-:W-:Y:S02]  /*db10*/  SEL R15, R48, R135, P0 ;  /* 0x00000087300f7207 */ /* 0x000fe40000000000 */
[----:B------:R-:W-:Y:S01]  /*db20*/  SEL R76, R107, R78, P0 ;  /* 0x0000004e6b4c7207 */ /* 0x000fe20000000000 */
[----:B------:R-:W-:Y:S01]  /*db30*/  STSM.16.M88.4 [R10], R72 ;  /* 0x000000480a007844 */ /* 0x000fe20000000200 */
[----:B------:R-:W-:Y:S02]  /*db40*/  SEL R79, R96, R139, P0 ;  /* 0x0000008b604f7207 */ /* 0x000fe40000000000 */
[----:B------:R-:W-:Y:S01]  /*db50*/  SEL R78, R78, R107, P0 ;  /* 0x0000006b4e4e7207 */ /* 0x000fe20000000000 */
[----:B------:R-:W-:Y:S04]  /*db60*/  STSM.16.M88.4 [R11], R12 ;  /* 0x0000000c0b007844 */ /* 0x000fe80000000200 */
[----:B------:R-:W-:Y:S01]  /*db70*/  STSM.16.M88.4 [R17], R76 ;  /* 0x0000004c11007844 */ /* 0x000fe20000000200 */
[----:B------:R2:W-:Y:S06]  /*db80*/  MEMBAR.ALL.CTA ;  /* 0x0000000000007992 */ /* 0x0005ec0000008000 */
[----:B--2---:R-:W2:Y:S02]  /*db90*/  FENCE.VIEW.ASYNC.S ;  /* 0x00000000000073c6 */ /* 0x004ea40000000000 */
[----:B--2---:R-:W-:Y:S06]  /*dba0*/  BAR.ARV 0x1, 0x120 ;  /* 0x0044800000007b1d */ /* 0x004fec0000002000 */
[----:B-1----:R-:W-:-:S04]  /*dbb0*/  LEA R4, P3, R3, UR6, 0x2 ;  /* 0x0000000603047c11 */ /* 0x002fc8000f8610ff */
[----:B------:R-:W-:Y:S02]  /*dbc0*/  LEA.HI.X R5, R3, UR7, R8, 0x2, P3 ;  /* 0x0000000703057c11 */ /* 0x000fe400098f1408 */
[----:B------:R-:W1:Y:S04]  /*dbd0*/  SHFL.IDX PT, R3, R199, RZ, 0x1f ;  /* 0x00001fffc7037589 */ /* 0x000e6800000e0000 */
[----:B------:R2:W-:Y:S04]  /*dbe0*/  @!P1 STG.E desc[UR54][R4.64], R2 ;  /* 0x0000000204009986 */ /* 0x0005e8000c101936 */
[----:B------:R2:W-:Y:S01]  /*dbf0*/  @!P2 STG.E desc[UR54][R4.64+0x20], R0 ;  /* 0x000020000400a986 */ /* 0x0005e2000c101936 */
[----:B-1----:R-:W-:-:S13]  /*dc00*/  ISETP.NE.AND P0, PT, R3, 0x7, PT ;  /* 0x000000070300780c */ /* 0x002fda0003f05270 */
[----:B--2---:R-:W-:Y:S05]  /*dc10*/  @P0 BRA `(.L_x_849) ;  /* 0x0000000c00000947 */ /* 0x004fea0003800000 */
[----:B------:R-:W-:Y:S01]  /*dc20*/  BAR.SYNC.DEFER_BLOCKING 0x1, 0x120 ;  /* 0x0044800000007b1d */ /* 0x000fe20000010000 */
[----:B------:R-:W-:-:S05]  /*dc30*/  ELECT P0, URZ, PT ;  /* 0x00000000003f782f */ /* 0x000fca0003800000 */
[----:B------:R-:W-:Y:S08]  /*dc40*/  BSSY B0, `(.L_x_850) ;  /* 0x000001d000007945 */ /* 0x000ff00003800000 */
[----:B------:R-:W-:Y:S05]  /*dc50*/  @!P0 BRA `(.L_x_851) ;  /* 0x00000000006c8947 */ /* 0x000fea0003800000 */
[----:B------:R-:W-:Y:S01]  /*dc60*/  ULDC.64 UR12, c[0x0][0x198] ;  /* 0x00006600000c7ab9 */ /* 0x000fe20000000a00 */
[----:B------:R-:W-:Y:S02]  /*dc70*/  UIADD3 UR5, UR38, 0x4000, URZ ;  /* 0x0000400026057890 */ /* 0x000fe4000fffe03f */
[----:B------:R-:W-:Y:S02]  /*dc80*/  UIADD3 UR6, UP0, UR12, 0x9f0, URZ ;  /* 0x000009f00c067890 */ /* 0x000fe4000ff1e03f */
[----:B------:R-:W-:Y:S02]  /*dc90*/  UIADD3 UR10, UR38, 0x8000, URZ ;  /* 0x00008000260a7890 */ /* 0x000fe4000fffe03f */
[----:B------:R-:W-:Y:S01]  /*dca0*/  UIADD3.X UR7, URZ, UR13, URZ, UP0, !UPT ;  /* 0x0000000d3f077290 */ /* 0x000fe200087fe43f */
[----:B------:R-:W-:Y:S01]  /*dcb0*/  UMOV UR41, URZ ;  /* 0x0000003f00297c82 */ /* 0x000fe20008000000 */
[----:B------:R-:W-:Y:S01]  /*dcc0*/  UMOV UR45, URZ ;  /* 0x0000003f002d7c82 */ /* 0x000fe20008000000 */
[----:B------:R-:W-:Y:S01]  /*dcd0*/  UMOV UR40, UR38 ;  /* 0x0000002600287c82 */ /* 0x000fe20008000000 */
[----:B------:R-:W-:Y:S01]  /*dce0*/  UMOV UR8, 0x40 ;  /* 0x0000004000087882 */ /* 0x000fe20000000000 */
[----:B------:R-:W-:-:S04]  /*dcf0*/  UIADD3 UR9, UR38, 0xc000, URZ ;  /* 0x0000c00026097890 */ /* 0x000fc8000fffe03f */
        /* <DEDUP_REMOVED lines=17> */
.L_x_851:
[----:B------:R-:W-:Y:S05]  /*de10*/  BSYNC B0 ;  /* 0x0000000000007941 */ /* 0x000fea0003800000 */
.L_x_850:
[----:B------:R-:W-:Y:S05]  /*de20*/  BRA `(.L_x_849) ;  /* 0x00000008007c7947 */ /* 0x000fea0003800000 */
.L_x_848:
[----:B------:R-:W1:Y:S01]  /*de30*/  LDC.64 R8, c[0x0][0xae0] ;  /* 0x0002b800ff087b82 */ /* 0x000e620000000a00 */
[----:B------:R-:W-:Y:S01]  /*de40*/  ISETP.GT.AND P0, PT, R200, 0x7f, PT ;  /* 0x0000007fc800780c */ /* 0x000fe20003f04270 */
[----:B------:R-:W-:Y:S01]  /*de50*/  USHF.R.S32.HI UR5, URZ, 0x1f, UR43 ;  /* 0x0000001f3f057899 */ /* 0x000fe2000801142b */
[--C-:B------:R-:W-:Y:S01]  /*de60*/  SHF.R.S32.HI R23, RZ, 0x1f, R22.reuse ;  /* 0x0000001fff177819 */ /* 0x100fe20000011416 */
[----:B------:R-:W-:Y:S01]  /*de70*/  USHF.R.S32.HI UR6, URZ, 0x1f, UR44 ;  /* 0x0000001f3f067899 */ /* 0x000fe2000801142c */
[----:B------:R-:W-:Y:S03]  /*de80*/  BSSY B0, `(.L_x_852) ;  /* 0x000001c000007945 */ /* 0x000fe60003800000 */
[----:B------:R-:W2:Y:S08]  /*de90*/  LDC R14, c[0x0][0xdac] ;  /* 0x00036b00ff0e7b82 */ /* 0x000eb00000000800 */
[----:B------:R-:W3:Y:S01]  /*dea0*/  LDC.64 R10, c[0x0][0xae8] ;  /* 0x0002ba00ff0a7b82 */ /* 0x000ee20000000a00 */
[----:B-1----:R-:W-:-:S04]  /*deb0*/  IMAD.WIDE.U32 R6, R8, UR43, R22 ;  /* 0x0000002b08067c25 */ /* 0x002fc8000f8e0016 */
[----:B------:R-:W-:Y:S01]  /*dec0*/  IMAD R8, R8, UR5, RZ ;  /* 0x0000000508087c24 */ /* 0x000fe2000f8e02ff */
[----:B------:R-:W-:Y:S06]  /*ded0*/  @P0 BRA `(.L_x_853) ;  /* 0x0000000000580947 */ /* 0x000fec0003800000 */
[----:B------:R-:W1:Y:S01]  /*dee0*/  S2R R0, SR_TID.X ;  /* 0x0000000000007919 */ /* 0x000e620000002100 */
[----:B------:R-:W-:Y:S01]  /*def0*/  IMAD.U32 R2, RZ, RZ, UR42 ;  /* 0x0000002aff027e24 */ /* 0x000fe2000f8e00ff */
[----:B------:R-:W-:-:S04]  /*df00*/  ULDC UR7, c[0x0][0xa88] ;  /* 0x0002a20000077ab9 */ /* 0x000fc80000000800 */
[----:B-1----:R-:W-:-:S04]  /*df10*/  IADD3 R2, R2, -0x80, R0 ;  /* 0xffffff8002027810 */ /* 0x002fc80007ffe000 */
[----:B------:R-:W-:-:S13]  /*df20*/  ISETP.GE.AND P0, PT, R2, UR7, PT ;  /* 0x0000000702007c0c */ /* 0x000fda000bf06270 */
[----:B------:R-:W-:Y:S05]  /*df30*/  @P0 BRA `(.L_x_853) ;  /* 0x0000000000400947 */ /* 0x000fea0003800000 */
[----:B------:R-:W1:Y:S01]  /*df40*/  LDC.64 R4, c[0x0][0xb70] ;  /* 0x0002dc00ff047b82 */ /* 0x000e620000000a00 */
[----:B------:R-:W-:Y:S01]  /*df50*/  SHF.R.S32.HI R3, RZ, 0x1f, R2 ;  /* 0x0000001fff037819 */ /* 0x000fe20000011402 */
[----:B------:R-:W-:-:S06]  /*df60*/  ULDC.64 UR8, c[0x0][0xb40] ;  /* 0x0002d00000087ab9 */ /* 0x000fcc0000000a00 */
[----:B------:R-:W4:Y:S01]  /*df70*/  LDC.64 R12, c[0x0][0xb78] ;  /* 0x0002de00ff0c7b82 */ /* 0x000f220000000a00 */
[C---:B-1----:R-:W-:Y:S02]  /*df80*/  IMAD R0, R4.reuse, UR5, RZ ;  /* 0x0000000504007c24 */ /* 0x042fe4000f8e02ff */
[----:B------:R-:W-:-:S04]  /*df90*/  IMAD.WIDE.U32 R2, R4, UR43, R2 ;  /* 0x0000002b04027c25 */ /* 0x000fc8000f8e0002 */
[----:B------:R-:W-:Y:S02]  /*dfa0*/  IMAD R5, R5, UR43, R0 ;  /* 0x0000002b05057c24 */ /* 0x000fe4000f8e0200 */
[C---:B----4-:R-:W-:Y:S02]  /*dfb0*/  IMAD R0, R12.reuse, UR6, RZ ;  /* 0x000000060c007c24 */ /* 0x050fe4000f8e02ff */
[----:B------:R-:W-:Y:S02]  /*dfc0*/  IMAD.IADD R3, R3, 0x1, R5 ;  /* 0x0000000103037824 */ /* 0x000fe400078e0205 */
[----:B------:R-:W-:Y:S02]  /*dfd0*/  IMAD R5, R13, UR44, R0 ;  /* 0x0000002c0d057c24 */ /* 0x000fe4000f8e0200 */
[----:B------:R-:W-:-:S04]  /*dfe0*/  IMAD.WIDE.U32 R2, R12, UR44, R2 ;  /* 0x0000002c0c027c25 */ /* 0x000fc8000f8e0002 */
[----:B------:R-:W-:Y:S01]  /*dff0*/  IMAD.IADD R3, R3, 0x1, R5 ;  /* 0x0000000103037824 */ /* 0x000fe200078e0205 */
[----:B------:R-:W-:-:S04]  /*e000*/  LEA R4, P0, R2, UR8, 0x2 ;  /* 0x0000000802047c11 */ /* 0x000fc8000f8010ff */
[----:B------:R-:W-:Y:S01]  /*e010*/  LEA.HI.X R5, R2, UR9, R3, 0x2, P0 ;  /* 0x0000000902057c11 */ /* 0x000fe200080f1403 */
[----:B------:R-:W-:-:S05]  /*e020*/  IMAD.MOV.U32 R3, RZ, RZ, -0x800000 ;  /* 0xff800000ff037424 */ /* 0x000fca00078e00ff */
[----:B------:R1:W-:Y:S03]  /*e030*/  STG.E desc[UR54][R4.64], R3 ;  /* 0x0000000304007986 */ /* 0x0003e6000c101936 */
.L_x_853:
[----:B------:R-:W-:Y:S05]  /*e040*/  BSYNC B0 ;  /* 0x0000000000007941 */ /* 0x000fea0003800000 */
.L_x_852:
[----:B------:R-:W-:Y:S01]  /*e050*/  ULDC UR5, c[0x0][0xa88] ;  /* 0x0002a20000057ab9 */ /* 0x000fe20000000800 */
[C---:B------:R-:W-:Y:S01]  /*e060*/  VIADD R0, R192.reuse, 0x20 ;  /* 0x00000020c0007836 */ /* 0x040fe20000000000 */
[----:B------:R-:W-:Y:S01]  /*e070*/  UIADD3 UR42, -UR42, UR5, URZ ;  /* 0x000000052a2a7290 */ /* 0x000fe2000fffe13f */
[----:B-1----:R-:W-:Y:S01]  /*e080*/  IMAD R3, R9, UR43, R8 ;  /* 0x0000002b09037c24 */ /* 0x002fe2000f8e0208 */
[----:B------:R-:W-:Y:S01]  /*e090*/  ULOP3.LUT UR52, URZ, UR52, URZ, 0x33, !UPT ;  /* 0x000000343f347292 */ /* 0x000fe2000f8e333f */
[C---:B------:R-:W-:Y:S01]  /*e0a0*/  VIADD R2, R192.reuse, 0x40 ;  /* 0x00000040c0027836 */ /* 0x040fe20000000000 */
[----:B------:R-:W-:Y:S01]  /*e0b0*/  SHF.R.S32.HI R193, RZ, 0x1f, R192 ;  /* 0x0000001fffc17819 */ /* 0x000fe200000114c0 */
[----:B------:R-:W-:Y:S01]  /*e0c0*/  IMAD.IADD R7, R7, 0x1, R3 ;  /* 0x0000000107077824 */ /* 0x000fe200078e0203 */
[----:B------:R-:W-:Y:S01]  /*e0d0*/  ISETP.GE.AND P2, PT, R192, UR42, PT ;  /* 0x0000002ac0007c0c */ /* 0x000fe2000bf46270 */
[----:B------:R-:W-:Y:S01]  /*e0e0*/  BSSY B0, `(.L_x_854) ;  /* 0x0000021000007945 */ /* 0x000fe20003800000 */
[----:B------:R-:W-:Y:S01]  /*e0f0*/  ISETP.GE.AND P0, PT, R0, UR42, PT ;  /* 0x0000002a00007c0c */ /* 0x000fe2000bf06270 */
[----:B---3--:R-:W-:Y:S01]  /*e100*/  IMAD R0, R10, UR6, RZ ;  /* 0x000000060a007c24 */ /* 0x008fe2000f8e02ff */
[----:B------:R-:W-:Y:S01]  /*e110*/  ISETP.GE.AND P1, PT, R2, UR42, PT ;  /* 0x0000002a02007c0c */ /* 0x000fe2000bf26270 */
[----:B--2---:R-:W-:-:S02]  /*e120*/  VIADD R5, R14, UR52 ;  /* 0x000000340e057c36 */ /* 0x004fc40008000000 */
[----:B------:R-:W-:Y:S02]  /*e130*/  IMAD R3, R11, UR44, R0 ;  /* 0x0000002c0b037c24 */ /* 0x000fe4000f8e0200 */
[----:B------:R-:W-:-:S04]  /*e140*/  IMAD.WIDE.U32 R6, R10, UR44, R6 ;  /* 0x0000002c0a067c25 */ /* 0x000fc8000f8e0006 */
[----:B------:R-:W-:-:S04]  /*e150*/  IMAD.WIDE R4, R5, 0x80, R192 ;  /* 0x0000008005047825 */ /* 0x000fc800078e02c0 */
[----:B------:R-:W-:Y:S02]  /*e160*/  VIADD R8, R192, 0x60 ;  /* 0x00000060c0087836 */ /* 0x000fe40000000000 */
[----:B------:R-:W-:Y:S01]  /*e170*/  IMAD.IADD R11, R7, 0x1, R3 ;  /* 0x00000001070b7824 */ /* 0x000fe200078e0203 */
[----:B------:R-:W-:Y:S06]  /*e180*/  @P2 BRA `(.L_x_855) ;  /* 0x0000000000582947 */ /* 0x000fec0003800000 */
[C---:B------:R-:W-:Y:S01]  /*e190*/  VIADD R0, R22.reuse, 0x40 ;  /* 0x0000004016007836 */ /* 0x040fe20000000000 */
[----:B------:R-:W-:Y:S01]  /*e1a0*/  ULDC UR5, c[0x0][0xa8c] ;  /* 0x0002a30000057ab9 */ /* 0x000fe20000000800 */
[----:B------:R-:W-:Y:S01]  /*e1b0*/  VIADD R2, R22, 0x80 ;  /* 0x0000008016027836 */ /* 0x000fe20000000000 */
[----:B------:R-:W-:Y:S01]  /*e1c0*/  ULDC.64 UR6, c[0x0][0xad8] ;  /* 0x0002b60000067ab9 */ /* 0x000fe20000000a00 */
[----:B------:R-:W-:Y:S01]  /*e1d0*/  IMAD.MOV.U32 R3, RZ, RZ, R11 ;  /* 0x000000ffff037224 */ /* 0x000fe200078e000b */
[----:B------:R-:W-:Y:S01]  /*e1e0*/  ISETP.GE.AND P3, PT, R0, UR5, PT ;  /* 0x0000000500007c0c */ /* 0x000fe2000bf66270 */
[----:B------:R-:W-:Y:S01]  /*e1f0*/  IMAD R9, R5, UR6, RZ ;  /* 0x0000000605097c24 */ /* 0x000fe2000f8e02ff */
[----:B------:R-:W-:Y:S01]  /*e200*/  ISETP.GE.AND P4, PT, R2, UR5, PT ;  /* 0x0000000502007c0c */ /* 0x000fe2000bf86270 */
[C---:B------:R-:W-:Y:S01]  /*e210*/  VIADD R0, R22.reuse, 0xc0 ;  /* 0x000000c016007836 */ /* 0x040fe20000000000 */
[----:B------:R-:W-:Y:S01]  /*e220*/  ISETP.GE.AND P2, PT, R22, UR5, PT ;  /* 0x0000000516007c0c */ /* 0x000fe2000bf46270 */
[----:B------:R-:W-:-:S02]  /*e230*/  IMAD.MOV.U32 R2, RZ, RZ, R6 ;  /* 0x000000ffff027224 */ /* 0x000fc400078e0006 */
[----:B------:R-:W-:Y:S01]  /*e240*/  IMAD R9, R4, UR7, R9 ;  /* 0x0000000704097c24 */ /* 0x000fe2000f8e0209 */
[----:B------:R-:W-:Y:S01]  /*e250*/  ISETP.GE.AND P5, PT, R0, UR5, PT ;  /* 0x0000000500007c0c */ /* 0x000fe2000bfa6270 */
        /* <DEDUP_REMOVED lines=9> */
.L_x_855:
[----:B------:R-:W-:Y:S05]  /*e2f0*/  BSYNC B0 ;  /* 0x0000000000007941 */ /* 0x000fea0003800000 */
.L_x_854:
[----:B------:R-:W-:Y:S01]  /*e300*/  BSSY B0, `(.L_x_856) ;  /* 0x000001b000007945 */ /* 0x000fe20003800000 */
[----:B------:R-:W-:-:S03]  /*e310*/  ISETP.GE.AND P2, PT, R8, UR42, PT ;  /* 0x0000002a08007c0c */ /* 0x000fc6000bf46270 */
[----:B------:R-:W-:Y:S10]  /*e320*/  @P0 BRA `(.L_x_857) ;  /* 0x0000000000600947 */ /* 0x000ff40003800000 */
        /* <DEDUP_REMOVED lines=24> */
.L_x_857:
[----:B------:R-:W-:Y:S05]  /*e4b0*/  BSYNC B0 ;  /* 0x0000000000007941 */ /* 0x000fea0003800000 */
.L_x_856:
[----:B------:R-:W-:Y:S04]  /*e4c0*/  BSSY B0, `(.L_x_858) ;  /* 0x000001a000007945 */ /* 0x000fe80003800000 */
[----:B------:R-:W-:Y:S05]  /*e4d0*/  @P1 BRA `(.L_x_859) ;  /* 0x0000000000601947 */ /* 0x000fea0003800000 */
[----:B--2---:R-:W-:Y:S01]  /*e4e0*/  IADD3 R9, P0, R4, 0x40, RZ ;  /* 0x0000004004097810 */ /* 0x004fe20007f1e0ff */
        /* <DEDUP_REMOVED lines=23> */
.L_x_859:
[----:B------:R-:W-:Y:S05]  /*e660*/  BSYNC B0 ;  /* 0x0000000000007941 */ /* 0x000fea0003800000 */
.L_x_858:
[----:B------:R-:W-:Y:S04]  /*e670*/  BSSY B0, `(.L_x_849) ;  /* 0x000001a000007945 */ /* 0x000fe80003800000 */
        /* <DEDUP_REMOVED lines=25> */
.L_x_860:
[----:B------:R-:W-:Y:S05]  /*e810*/  BSYNC B0 ;  /* 0x0000000000007941 */ /* 0x000fea0003800000 */
.L_x_849:
[----:B------:R-:W5:Y:S02]  /*e820*/  LDC R0, c[0x0][0xda8] ;  /* 0x00036a00ff007b82 */ /* 0x000f640000000800 */
[----:B-----5:R-:W-:-:S13]  /*e830*/  ISETP.LE.AND P0, PT, R0, UR4, PT ;  /* 0x0000000400007c0c */ /* 0x020fda000bf03270 */
[----:B------:R-:W-:Y:S05]  /*e840*/  @!P0 BRA `(.L_x_861) ;  /* 0xffffff24005c8947 */ /* 0x000fea000383ffff */
[----:B------:R-:W-:Y:S05]  /*e850*/  EXIT ;  /* 0x000000000000794d */ /* 0x000fea0003800000 */
.L_x_763:
[----:B------:R-:W-:-:S08]  /*e860*/  NOP ;  /* 0x0000000000007918 */ /* 0x000fd00000000000 */
[----:B------:R-:W1:-:S00]  /*e870*/  USETMAXREG.DEALLOC.CTAPOOL 0x18 ;  /* 0x00000018000079c8 */ /* 0x000e4000080e0500 */
[----:B-1----:R-:W2:Y:S01]  /*e880*/  LDL.LU R2, [R1+0x24] ;  /* 0x0000240001027983 */ /* 0x002ea20000300800 */
[----:B------:R-:W-:-:S05]  /*e890*/  LOP3.LUT R0, R0, 0x3, RZ, 0xc0, !PT ;  /* 0x0000000300007812 */ /* 0x000fca00078ec0ff */
[----:B------:R-:W1:Y:S01]  /*e8a0*/  S2UR UR4, SR_CTAID.X ;  /* 0x00000000000479c3 */ /* 0x000e620000002500 */
[----:B------:R-:W3:Y:S02]  /*e8b0*/  SHFL.IDX PT, R0, R0, RZ, 0x1f ;  /* 0x00001fff00007589 */ /* 0x000ee400000e0000 */
[----:B---3--:R-:W-:-:S05]  /*e8c0*/  ISETP.NE.AND P0, PT, R0, RZ, PT ;  /* 0x000000ff0000720c */ /* 0x008fca0003f05270 */
[----:B------:R-:W1:Y:S08]  /*e8d0*/  LDC R0, c[0x0][0xda8] ;  /* 0x00036a00ff007b82 */ /* 0x000e700000000800 */
[----:B------:R-:W-:Y:S06]  /*e8e0*/  @P0 BAR.ARV 0x4, 0x180 ;  /* 0x0106000000000b1d */ /* 0x000fec0000002000 */
[----:B--2---:R-:W-:-:S04]  /*e8f0*/  LOP3.LUT R2, R2, 0xfffffffd, RZ, 0xc0, !PT ;  /* 0xfffffffd02027812 */ /* 0x004fc800078ec0ff */
[----:B------:R-:W-:Y:S02]  /*e900*/  @P0 LOP3.LUT R2, R2, 0x2, RZ, 0xfc, !PT ;  /* 0x0000000202020812 */ /* 0x000fe400078efcff */
[----:B-1----:R-:W-:Y:S01]  /*e910*/  ISETP.LE.AND P0, PT, R0, UR4, PT ;  /* 0x0000000400007c0c */ /* 0x002fe2000bf03270 */
[----:B------:R-:W-:Y:S02]  /*e920*/  IMAD.MOV.U32 R0, RZ, RZ, 0x1 ;  /* 0x00000001ff007424 */ /* 0x000fe400078e00ff */
[----:B------:R1:W-:Y:S04]  /*e930*/  STL [R1+0x24], R2 ;  /* 0x0000240201007387 */ /* 0x0003e80000100800 */
[----:B------:R1:W-:Y:S04]  /*e940*/  STL [R1+0x4], RZ ;  /* 0x000004ff01007387 */ /* 0x0003e80000100800 */
[----:B------:R1:W-:Y:S04]  /*e950*/  STL [R1+0x28], RZ ;  /* 0x000028ff01007387 */ /* 0x0003e80000100800 */
[----:B------:R1:W-:Y:S01]  /*e960*/  STL [R1+0xc], R0 ;  /* 0x00000c0001007387 */ /* 0x0003e20000100800 */
[----:B------:R-:W-:Y:S05]  /*e970*/  @P0 BRA `(.L_x_862) ;  /* 0x00000034004c0947 */ /* 0x000fea0003800000 */
[----:B------:R-:W1:Y:S01]  /*e980*/  S2R R4, SR_TID.X ;  /* 0x0000000000047919 */ /* 0x000e620000002100 */
[----:B------:R-:W-:Y:S01]  /*e990*/  ULDC UR47, c[0x0][0xc] ;  /* 0x00000300002f7ab9 */ /* 0x000fe20000000800 */
[----:B------:R-:W-:Y:S01]  /*e9a0*/  ULOP3.LUT UR43, UR61, 0x1, URZ, 0xfc, !UPT ;  /* 0x000000013d2b7892 */ /* 0x000fe2000f8efc3f */
[----:B------:R-:W2:Y:S01]  /*e9b0*/  S2R R3, SR_TID.X ;  /* 0x0000000000037919 */ /* 0x000ea20000002100 */
[----:B------:R-:W-:Y:S01]  /*e9c0*/  ULOP3.LUT UR46, UR61, 0x2, URZ, 0xfc, !UPT ;  /* 0x000000023d2e7892 */ /* 0x000fe2000f8efc3f */
[----:B------:R-:W-:Y:S01]  /*e9d0*/  ULDC.64 UR44, c[0x0][0x198] ;  /* 0x00006600002c7ab9 */ /* 0x000fe20000000a00 */
[C---:B-1----:R-:W-:Y:S01]  /*e9e0*/  IMAD.SHL.U32 R0, R4.reuse, 0x40, RZ ;  /* 0x0000004004007824 */ /* 0x042fe200078e00ff */
[C---:B------:R-:W-:Y:S02]  /*e9f0*/  LOP3.LUT P0, RZ, R4.reuse, 0x4, RZ, 0xc0, !PT ;  /* 0x0000000404ff7812 */ /* 0x040fe4000780c0ff */
[----:B--2---:R-:W-:Y:S01]  /*ea00*/  LOP3.LUT R6, R3, 0x7f, RZ, 0xc0, !PT ;  /* 0x0000007f03067812 */ /* 0x004fe200078ec0ff */
[----:B------:R-:W-:Y:S01]  /*ea10*/  IMAD.SHL.U32 R3, R4, 0x8, RZ ;  /* 0x0000000804037824 */ /* 0x000fe200078e00ff */
[----:B------:R-:W-:-:S04]  /*ea20*/  LOP3.LUT R2, R0, 0x180, RZ, 0xc0, !PT ;  /* 0x0000018000027812 */ /* 0x000fc800078ec0ff */
[----:B------:R-:W-:-:S04]  /*ea30*/  LOP3.LUT R2, R2, 0x10, R4, 0xf8, !PT ;  /* 0x0000001002027812 */ /* 0x000fc800078ef804 */
[----:B------:R-:W-:Y:S02]  /*ea40*/  LOP3.LUT R5, R2, 0x30, R3, 0x78, !PT ;  /* 0x0000003002057812 */ /* 0x000fe400078e7803 */
[----:B------:R-:W-:Y:S02]  /*ea50*/  SHF.R.U32.HI R3, RZ, 0x5, R6 ;  /* 0x00000005ff037819 */ /* 0x000fe40000011606 */
[C---:B------:R-:W-:Y:S02]  /*ea60*/  LOP3.LUT R2, R0.reuse, 0x40, RZ, 0xc0, !PT ;  /* 0x0000004000027812 */ /* 0x040fe400078ec0ff */
[----:B------:R-:W-:-:S03]  /*ea70*/  LOP3.LUT R0, R0, 0x200, RZ, 0xc0, !PT ;  /* 0x0000020000007812 */ /* 0x000fc600078ec0ff */
[----:B------:R-:W-:-:S05]  /*ea80*/  IMAD R2, R3, 0x400, R2 ;  /* 0x0000040003027824 */ /* 0x000fca00078e0202 */
[----:B------:R-:W-:Y:S01]  /*ea90*/  IADD3 R5, R5, R2, R0 ;  /* 0x0000000205057210 */ /* 0x000fe20007ffe000 */
[----:B------:R-:W-:-:S04]  /*eaa0*/  IMAD.SHL.U32 R0, R4, 0x80, RZ ;  /* 0x0000008004007824 */ /* 0x000fc800078e00ff */
[----:B------:R-:W-:Y:S01]  /*eab0*/  STL [R1+0x14], R5 ;  /* 0x0000140501007387 */ /* 0x000fe20000100800 */
[----:B------:R-:W-:-:S05]  /*eac0*/  LOP3.LUT R2, R0, 0x380, RZ, 0xc0, !PT ;  /* 0x0000038000027812 */ /* 0x000fca00078ec0ff */
[----:B------:R-:W-:Y:S02]  /*ead0*/  IMAD R2, R3, 0x10, R2 ;  /* 0x0000001003027824 */ /* 0x000fe400078e0202 */
[----:B------:R-:W-:-:S05]  /*eae0*/  IMAD.SHL.U32 R3, R4, 0x10, RZ ;  /* 0x0000001004037824 */ /* 0x000fca00078e00ff */
[----:B------:R-:W-:-:S04]  /*eaf0*/  LOP3.LUT R3, R2, 0x70, R3, 0x78, !PT ;  /* 0x0000007002037812 */ /* 0x000fc800078e7803 */
[----:B------:R-:W-:Y:S01]  /*eb00*/  LOP3.LUT R4, R3, 0xc00, R0, 0xf8, !PT ;  /* 0x00000c0003047812 */ /* 0x000fe200078ef800 */
[----:B------:R-:W-:-:S04]  /*eb10*/  IMAD.MOV.U32 R0, RZ, RZ, 0x20 ;  /* 0x00000020ff007424 */ /* 0x000fc800078e00ff */
[----:B------:R-:W-:Y:S01]  /*eb20*/  VIADD R2, R4, 0x40 ;  /* 0x0000004004027836 */ /* 0x000fe20000000000 */
[----:B------:R-:W-:Y:S01]  /*eb30*/  SEL R3, R0, 0xffffffe0, !P0 ;  /* 0xffffffe000037807 */ /* 0x000fe20004000000 */
[----:B------:R-:W-:Y:S01]  /*eb40*/  @P0 VIADD R2, R4, 0xffffffc0 ;  /* 0xffffffc004020836 */ /* 0x000fe20000000000 */
[----:B------:R-:W-:Y:S01]  /*eb50*/  STL [R1+0x8], R4 ;  /* 0x0000080401007387 */ /* 0x000fe20000100800 */
[----:B------:R-:W-:-:S03]  /*eb60*/  IMAD.U32 R0, RZ, RZ, UR4 ;  /* 0x00000004ff007e24 */ /* 0x000fc6000f8e00ff */
[----:B------:R-:W-:Y:S04]  /*eb70*/  STL [R1+0x28], RZ ;  /* 0x000028ff01007387 */ /* 0x000fe80000100800 */
[----:B------:R-:W-:Y:S04]  /*eb80*/  STL [R1+0x1c], R2 ;  /* 0x00001c0201007387 */ /* 0x000fe80000100800 */
[----:B------:R1:W-:Y:S04]  /*eb90*/  STL [R1+0x20], R0 ;  /* 0x0000200001007387 */ /* 0x0003e80000100800 */
[----:B------:R2:W-:Y:S01]  /*eba0*/  STL [R1+0x4], RZ ;  /* 0x000004ff01007387 */ /* 0x0005e20000100800 */
[----:B-1----:R-:W-:-:S05]  /*ebb0*/  IMAD.MOV.U32 R0, RZ, RZ, 0x1 ;  /* 0x00000001ff007424 */ /* 0x002fca00078e00ff */
[----:B------:R2:W-:Y:S02]  /*ebc0*/  STL [R1+0xc], R0 ;  /* 0x00000c0001007387 */ /* 0x0005e40000100800 */
.L_x_922:
[----:B--2---:R-:W3:Y:S01]  /*ebd0*/  LDL R2, [R1+0x20] ;  /* 0x0000200001027983 */ /* 0x004ee20000100800 */
[----:B------:R-:W-:Y:S01]  /*ebe0*/  ULDC UR8, c[0x0][0xdd0] ;  /* 0x0003740000087ab9 */ /* 0x000fe20000000800 */
[----:B-12---:R-:W1:Y:S01]  /*ebf0*/  LDC R0, c[0x0][0xde8] ;  /* 0x00037a00ff007b82 */ /* 0x006e620000000800 */
[----:B------:R-:W-:-:S11]  /*ec00*/  UISETP.NE.AND UP0, UPT, UR8, 0x1, UPT ;  /* 0x000000010800788c */ /* 0x000fd6000bf05270 */
[----:B------:R-:W-:Y:S01]  /*ec10*/  @UP0 ULDC UR4, c[0x0][0xdd4] ;  /* 0x0003750000040ab9 */ /* 0x000fe20000000800 */
[----:B------:R-:W-:Y:S01]  /*ec20*/  @UP0 ULDC UR9, c[0x0][0xdd8] ;  /* 0x0003760000090ab9 */ /* 0x000fe20000000800 */
[C---:B---3--:R-:W-:Y:S02]  /*ec30*/  R2UR UR6, R2.reuse ;  /* 0x00000000020672ca */ /* 0x048fe400000e0000 */
[----:B------:R-:W-:-:S11]  /*ec40*/  R2UR UR7, R2 ;  /* 0x00000000020772ca */ /* 0x000fd600000e0000 */
[----:B------:R-:W-:-:S04]  /*ec50*/  UIMAD.WIDE.U32 UR4, UR6, UR4, URZ ;  /* 0x00000004060472a5 */ /* 0x000fc8000f8e003f */
[----:B------:R-:W-:-:S04]  /*ec60*/  @UP0 USHF.R.U32.HI UR6, URZ, UR9, UR5 ;  /* 0x000000093f060299 */ /* 0x000fc80008011605 */
[----:B------:R-:W-:Y:S02]  /*ec70*/  UIADD3 UR4, -UR6, URZ, URZ ;  /* 0x0000003f06047290 */ /* 0x000fe4000fffe13f */
[----:B-1----:R-:W-:Y:S02]  /*ec80*/  ISETP.LE.AND P0, PT, R0, UR6, PT ;  /* 0x0000000600007c0c */ /* 0x002fe4000bf03270 */
[----:B------:R-:W-:-:S11]  /*ec90*/  UIMAD UR8, UR8, UR4, UR7 ;  /* 0x00000004080872a4 */ /* 0x000fd6000f8e0207 */
[----:B------:R-:W-:Y:S05]  /*eca0*/  @!P0 BRA `(.L_x_863) ;  /* 0x0000000000208947 */ /* 0x000fea0003800000 */
        /* <DEDUP_REMOVED lines=8> */
.L_x_863:
[----:B------:R-:W-:Y:S01]  /*ed30*/  ULDC UR9, c[0x0][0xdc4] ;  /* 0x0003710000097ab9 */ /* 0x000fe20000000800 */
[----:B------:R-:W-:Y:S01]  /*ed40*/  UMOV UR7, UR8 ;  /* 0x0000000800077c82 */ /* 0x000fe20008000000 */
[----:B------:R-:W-:-:S11]  /*ed50*/  UISETP.NE.AND UP0, UPT, UR9, 0x1, UPT ;  /* 0x000000010900788c */ /* 0x000fd6000bf05270 */
[----:B------:R-:W-:Y:S02]  /*ed60*/  @UP0 ULDC.64 UR10, c[0x0][0xdc8] ;  /* 0x00037200000a0ab9 */ /* 0x000fe40000000a00 */
[----:B------:R-:W-:-:S04]  /*ed70*/  UIMAD.WIDE.U32 UR4, UR8, UR10, URZ ;  /* 0x0000000a080472a5 */ /* 0x000fc8000f8e003f */
[----:B------:R-:W-:-:S04]  /*ed80*/  @UP0 USHF.R.U32.HI UR7, URZ, UR11, UR5 ;  /* 0x0000000b3f070299 */ /* 0x000fc80008011605 */
[----:B------:R-:W-:-:S12]  /*ed90*/  UIMAD UR4, UR7, UR9, URZ ;  /* 0x00000009070472a4 */ /* 0x000fd8000f8e023f */
.L_x_864:
[----:B------:R-:W-:Y:S01]  /*eda0*/  ULDC.64 UR10, c[0x0][0x3f8] ;  /* 0x0000fe00000a7ab9 */ /* 0x000fe20000000a00 */
[----:B------:R-:W-:Y:S02]  /*edb0*/  UIADD3 UR8, UR8, -UR4, URZ ;  /* 0x8000000408087290 */ /* 0x000fe4000fffe03f */
[----:B------:R-:W-:Y:S02]  /*edc0*/  UISETP.NE.U32.AND UP0, UPT, UR10, URZ, UPT ;  /* 0x0000003f0a00728c */ /* 0x000fe4000bf05070 */
[----:B------:R-:W-:Y:S01]  /*edd0*/  ULOP3.LUT UR7, URZ, UR7, URZ, 0x33, !UPT ;  /* 0x000000073f077292 */ /* 0x000fe2000f8e333f */
[----:B------:R-:W-:Y:S01]  /*ede0*/  ULDC UR10, c[0x0][0xdb8] ;  /* 0x00036e00000a7ab9 */ /* 0x000fe20000000800 */
[----:B------:R-:W-:Y:S01]  /*edf0*/  ULDC.64 UR4, c[0x0][0x9e0] ;  /* 0x0002780000047ab9 */ /* 0x000fe20000000a00 */
[----:B------:R-:W-:Y:S01]  /*ee00*/  UISETP.NE.AND UP1, UPT, UR10, 0x1, UPT ;  /* 0x000000010a00788c */ /* 0x000fe2000bf25270 */
[----:B------:R-:W-:Y:S01]  /*ee10*/  ULDC UR9, c[0x0][0xdc4] ;  /* 0x0003710000097ab9 */ /* 0x000fe20000000800 */
[----:B------:R-:W-:Y:S01]  /*ee20*/  ULDC UR37, c[0x0][0xdac] ;  /* 0x00036b0000257ab9 */ /* 0x000fe20000000800 */
[----:B------:R-:W-:-:S02]  /*ee30*/  UISETP.GE.AND UP2, UPT, UR5, 0x1, UPT ;  /* 0x000000010500788c */ /* 0x000fc4000bf46270 */
[----:B------:R-:W-:Y:S02]  /*ee40*/  UIMAD UR9, UR6, UR9, UR8 ;  /* 0x00000009060972a4 */ /* 0x000fe4000f8e0208 */
[----:B------:R-:W-:Y:S02]  /*ee50*/  UIADD3 UR37, UR7, UR37, URZ ;  /* 0x0000002507257290 */ /* 0x000fe4000fffe03f */
[----:B------:R-:W-:Y:S01]  /*ee60*/  UISETP.NE.AND.EX UP0, UPT, UR11, URZ, UPT, UP0 ;  /* 0x0000003f0b00728c */ /* 0x000fe2000bf05300 */
[----:B------:R-:W-:Y:S01]  /*ee70*/  PLOP3.LUT P1, PT, PT, PT, UP2, 0x80, 0x0 ;  /* 0x000000000000781c */ /* 0x000fe20003f2f028 */
[----:B------:R-:W-:Y:S01]  /*ee80*/  @UP1 ULDC UR6, c[0x0][0xdbc] ;  /* 0x00036f0000061ab9 */ /* 0x000fe20000000800 */
[----:B------:R-:W-:Y:S02]  /*ee90*/  USHF.L.U32 UR37, UR37, 0x7, URZ ;  /* 0x0000000725257899 */ /* 0x000fe4000800063f */
[----:B------:R-:W-:Y:S01]  /*eea0*/  UIMAD.WIDE.U32 UR6, UR9, UR6, URZ ;  /* 0x00000006090672a5 */ /* 0x000fe2000f8e003f */
[----:B------:R-:W-:Y:S01]  /*eeb0*/  ULDC UR11, c[0x0][0x404] ;  /* 0x00010100000b7ab9 */ /* 0x000fe20000000800 */
[----:B------:R-:W-:Y:S01]  /*eec0*/  ULDC UR12, c[0x0][0x288] ;  /* 0x0000a200000c7ab9 */ /* 0x000fe20000000800 */
[----:B------:R-:W-:Y:S01]  /*eed0*/  @UP1 ULDC UR14, c[0x0][0xdc0] ;  /* 0x00037000000e1ab9 */ /* 0x000fe20000000800 */
[----:B------:R-:W-:Y:S01]  /*eee0*/  UMOV UR39, UR9 ;  /* 0x0000000900277c82 */ /* 0x000fe20008000000 */
[----:B------:R-:W-:-:S02]  /*eef0*/  USEL UR11, UR11, 0x1, UP0 ;  /* 0x000000010b0b7887 */ /* 0x000fc40008000000 */
[----:B------:R-:W-:Y:S02]  /*ef00*/  UIADD3 UR8, UR37, 0x80, -UR12 ;  /* 0x0000008025087890 */ /* 0x000fe4000fffe80c */
[----:B------:R-:W-:Y:S01]  /*ef10*/  @UP1 USHF.R.U32.HI UR39, URZ, UR14, UR7 ;  /* 0x0000000e3f271299 */ /* 0x000fe20008011607 */
[----:B------:R-:W-:Y:S02]  /*ef20*/  ULDC UR13, c[0x0][0x2e0] ;  /* 0x0000b800000d7ab9 */ /* 0x000fe40000000800 */
[----:B------:R-:W-:Y:S02]  /*ef30*/  UIMAD UR6, UR11, UR13, UR8 ;  /* 0x0000000d0b0672a4 */ /* 0x000fe4000f8e0208 */
[----:B------:R-:W-:Y:S02]  /*ef40*/  UIADD3 UR38, -UR39, URZ, URZ ;  /* 0x0000003f27267290 */ /* 0x000fe4000fffe13f */
[----:B------:R-:W-:Y:S02]  /*ef50*/  UIADD3 UR4, UR6, UR4, URZ ;  /* 0x0000000406047290 */ /* 0x000fe4000fffe03f */
[----:B------:R-:W-:Y:S01]  /*ef60*/  UIMAD UR38, UR10, UR38, UR9 ;  /* 0x000000260a2672a4 */ /* 0x000fe2000f8e0209 */
[----:B------:R-:W-:Y:S11]  /*ef70*/  @!P1 BRA `(.L_x_865) ;  /* 0x0000000000449947 */ /* 0x000ff60003800000 */
[----:B------:R-:W-:Y:S01]  /*ef80*/  ISETP.LT.AND P0, PT, RZ, UR6, PT ;  /* 0x00000006ff007c0c */ /* 0x000fe2000bf01270 */
[----:B------:R-:W-:-:S12]  /*ef90*/  UIADD3 UR8, UR6, -0x1, URZ ;  /* 0xffffffff06087890 */ /* 0x000fd8000fffe03f */
[----:B------:R-:W-:Y:S05]  /*efa0*/  @P0 BRA `(.L_x_866) ;  /* 0x00000000001c0947 */ /* 0x000fea0003800000 */
[----:B------:R-:W-:Y:S02]  /*efb0*/  UISETP.NE.AND UP0, UPT, UR5, 0x1, UPT ;  /* 0x000000010500788c */ /* 0x000fe4000bf05270 */
[----:B------:R-:W-:-:S09]  /*efc0*/  UIADD3 UR8, -UR6, URZ, URZ ;  /* 0x0000003f06087290 */ /* 0x000fd2000fffe13f */
[----:B------:R-:W-:Y:S02]  /*efd0*/  @UP0 ULDC.64 UR14, c[0x0][0x9e8] ;  /* 0x00027a00000e0ab9 */ /* 0x000fe40000000a00 */
[----:B------:R-:W-:-:S04]  /*efe0*/  UIMAD.WIDE.U32 UR6, UR8, UR14, URZ ;  /* 0x0000000e080672a5 */ /* 0x000fc8000f8e003f */
[----:B------:R-:W-:-:S04]  /*eff0*/  @UP0 USHF.R.U32.HI UR8, URZ, UR15, UR7 ;  /* 0x0000000f3f080299 */ /* 0x000fc80008011607 */
[----:B------:R-:W-:Y:S01]  /*f000*/  ULOP3.LUT UR8, URZ, UR8, URZ, 0x33, !UPT ;  /* 0x000000083f087292 */ /* 0x000fe2000f8e333f */
[----:B------:R-:W-:Y:S11]  /*f010*/  BRA `(.L_x_867) ;  /* 0x0000000000107947 */ /* 0x000ff60003800000 */
.L_x_866:
[----:B------:R-:W-:-:S11]  /*f020*/  UISETP.NE.AND UP0, UPT, UR5, 0x1, UPT ;  /* 0x000000010500788c */ /* 0x000fd6000bf05270 */
[----:B------:R-:W-:Y:S02]  /*f030*/  @UP0 ULDC.64 UR14, c[0x0][0x9e8] ;  /* 0x00027a00000e0ab9 */ /* 0x000fe40000000a00 */
[----:B------:R-:W-:-:S04]  /*f040*/  UIMAD.WIDE.U32 UR6, UR8, UR14, URZ ;  /* 0x0000000e080672a5 */ /* 0x000fc8000f8e003f */
[----:B------:R-:W-:-:S12]  /*f050*/  @UP0 USHF.R.U32.HI UR8, URZ, UR15, UR7 ;  /* 0x0000000f3f080299 */ /* 0x000fd80008011607 */
.L_x_867:
[----:B------:R-:W-:-:S04]  /*f060*/  UIMAD UR8, UR8, UR5, UR5 ;  /* 0x00000005080872a4 */ /* 0x000fc8000f8e0205 */
[----:B------:R-:W-:-:S04]  /*f070*/  UISETP.LT.AND UP0, UPT, UR4, UR8, UPT ;  /* 0x000000080400728c */ /* 0x000fc8000bf01270 */
[----:B------:R-:W-:-:S12]  /*f080*/  USEL UR4, UR4, UR8, UP0 ;  /* 0x0000000804047287 */ /* 0x000fd80008000000 */
.L_x_865:
[----:B------:R-:W-:Y:S02]  /*f090*/  UIMAD UR7, UR11, UR13, 0x3f ;  /* 0x0000003f0b0774a4 */ /* 0x000fe4000f8e020d */
[----:B------:R-:W-:Y:S02]  /*f0a0*/  UIADD3 UR4, UR4, 0x3f, URZ ;  /* 0x0000003f04047890 */ /* 0x000fe4000fffe03f */
[----:B------:R-:W-:Y:S02]  /*f0b0*/  USHF.R.S32.HI UR8, URZ, 0x1f, UR7 ;  /* 0x0000001f3f087899 */ /* 0x000fe40008011407 */
[----:B------:R-:W-:Y:S02]  /*f0c0*/  USHF.R.S32.HI UR6, URZ, 0x1f, UR4 ;  /* 0x0000001f3f067899 */ /* 0x000fe40008011404 */
[----:B------:R-:W-:Y:S02]  /*f0d0*/  ULEA.HI UR8, UR8, UR7, URZ, 0x6 ;  /* 0x0000000708087291 */ /* 0x000fe4000f8f303f */
[----:B------:R-:W-:-:S02]  /*f0e0*/  ULEA.HI UR6, UR6, UR4, URZ, 0x6 ;  /* 0x0000000406067291 */ /* 0x000fc4000f8f303f */
[----:B------:R-:W-:Y:S02]  /*f0f0*/  UIADD3 UR4, UR37, -UR12, URZ ;  /* 0x8000000c25047290 */ /* 0x000fe4000fffe03f */
[----:B------:R-:W-:Y:S02]  /*f100*/  USHF.R.S32.HI UR41, URZ, 0x6, UR8 ;  /* 0x000000063f297899 */ /* 0x000fe40008011408 */
[----:B------:R-:W-:Y:S02]  /*f110*/  USHF.R.S32.HI UR6, URZ, 0x6, UR6 ;  /* 0x000000063f067899 */ /* 0x000fe40008011406 */
[----:B------:R-:W-:Y:S02]  /*f120*/  UIMAD UR4, UR11, UR13, UR4 ;  /* 0x0000000d0b0472a4 */ /* 0x000fe4000f8e0204 */
[----:B------:R-:W-:Y:S01]  /*f130*/  UISETP.LT.AND UP0, UPT, UR41, UR6, UPT ;  /* 0x000000062900728c */ /* 0x000fe2000bf01270 */
[----:B------:R-:W-:Y:S02]  /*f140*/  ULDC UR8, c[0x0][0x9dc] ;  /* 0x0002770000087ab9 */ /* 0x000fe40000000800 */
[----:B------:R-:W-:-:S02]  /*f150*/  UIADD3 UR8, UR4, -UR8, URZ ;  /* 0x8000000804087290 */ /* 0x000fc4000fffe03f */
[----:B------:R-:W-:Y:S01]  /*f160*/  USEL UR41, UR41, UR6, UP0 ;  /* 0x0000000629297287 */ /* 0x000fe20008000000 */
[----:B------:R-:W-:Y:S11]  /*f170*/  @!P1 BRA `(.L_x_868) ;  /* 0x0000000000449947 */ /* 0x000ff60003800000 */
[----:B------:R-:W-:-:S06]  /*f180*/  UISETP.GT.AND UP0, UPT, UR4, -0x1, UPT ;  /* 0xffffffff0400788c */ /* 0x000fcc000bf04270 */
[----:B------:R-:W-:-:S13]  /*f190*/  PLOP3.LUT P0, PT, PT, PT, UP0, 0x80, 0x0 ;  /* 0x000000000000781c */ /* 0x000fda0003f0f008 */
[----:B------:R-:W-:Y:S05]  /*f1a0*/  @P0 BRA `(.L_x_869) ;  /* 0x00000000001c0947 */ /* 0x000fea0003800000 */
[----:B------:R-:W-:Y:S02]  /*f1b0*/  UISETP.NE.AND UP0, UPT, UR5, 0x1, UPT ;  /* 0x000000010500788c */ /* 0x000fe4000bf05270 */
[----:B------:R-:W-:-:S09]  /*f1c0*/  ULOP3.LUT UR4, URZ, UR4, URZ, 0x33, !UPT ;  /* 0x000000043f047292 */ /* 0x000fd2000f8e333f */
[----:B------:R-:W-:Y:S02]  /*f1d0*/  @UP0 ULDC.64 UR10, c[0x0][0x9e8] ;  /* 0x00027a00000a0ab9 */ /* 0x000fe40000000a00 */
[----:B------:R-:W-:-:S04]  /*f1e0*/  UIMAD.WIDE.U32 UR6, UR4, UR10, URZ ;  /* 0x0000000a040672a5 */ /* 0x000fc8000f8e003f */
[----:B------:R-:W-:-:S04]  /*f1f0*/  @UP0 USHF.R.U32.HI UR4, URZ, UR11, UR7 ;  /* 0x0000000b3f040299 */ /* 0x000fc80008011607 */
[----:B------:R-:W-:Y:S01]  /*f200*/  ULOP3.LUT UR4, URZ, UR4, URZ, 0x33, !UPT ;  /* 0x000000043f047292 */ /* 0x000fe2000f8e333f */
[----:B------:R-:W-:Y:S11]  /*f210*/  BRA `(.L_x_870) ;  /* 0x0000000000107947 */ /* 0x000ff60003800000 */
.L_x_869:
[----:B------:R-:W-:-:S11]  /*f220*/  UISETP.NE.AND UP0, UPT, UR5, 0x1, UPT ;  /* 0x000000010500788c */ /* 0x000fd6000bf05270 */
[----:B------:R-:W-:Y:S02]  /*f230*/  @UP0 ULDC.64 UR10, c[0x0][0x9e8] ;  /* 0x00027a00000a0ab9 */ /* 0x000fe40000000a00 */
[----:B------:R-:W-:-:S04]  /*f240*/  UIMAD.WIDE.U32 UR6, UR4, UR10, URZ ;  /* 0x0000000a040672a5 */ /* 0x000fc8000f8e003f */
[----:B------:R-:W-:-:S12]  /*f250*/  @UP0 USHF.R.U32.HI UR4, URZ, UR11, UR7 ;  /* 0x0000000b3f040299 */ /* 0x000fd80008011607 */
.L_x_870:
[----:B------:R-:W-:-:S04]  /*f260*/  UIMAD UR4, UR4, UR5, URZ ;  /* 0x00000005040472a4 */ /* 0x000fc8000f8e023f */
[----:B------:R-:W-:-:S04]  /*f270*/  UISETP.LT.AND UP0, UPT, UR8, UR4, UPT ;  /* 0x000000040800728c */ /* 0x000fc8000bf01270 */
[----:B------:R-:W-:-:S12]  /*f280*/  USEL UR8, UR8, UR4, !UP0 ;  /* 0x0000000408087287 */ /* 0x000fd8000c000000 */
.L_x_868:
[----:B------:R-:W-:Y:S01]  /*f290*/  USHF.R.S32.HI UR4, URZ, 0x1f, UR8 ;  /* 0x0000001f3f047899 */ /* 0x000fe20008011408 */
[----:B------:R-:W-:Y:S03]  /*f2a0*/  BSSY B6, `(.L_x_871) ;  /* 0x00002a5000067945 */ /* 0x000fe60003800000 */
[----:B------:R-:W-:-:S04]  /*f2b0*/  ULEA.HI UR4, UR4, UR8, URZ, 0x6 ;  /* 0x0000000804047291 */ /* 0x000fc8000f8f303f */
[----:B------:R-:W-:-:S04]  /*f2c0*/  USHF.R.S32.HI UR4, URZ, 0x6, UR4 ;  /* 0x000000063f047899 */ /* 0x000fc80008011404 */
[----:B------:R-:W-:-:S04]  /*f2d0*/  UISETP.LT.AND UP0, UPT, URZ, UR4, UPT ;  /* 0x000000043f00728c */ /* 0x000fc8000bf01270 */
[----:B------:R-:W-:-:S04]  /*f2e0*/  USEL UR42, URZ, UR4, !UP0 ;  /* 0x000000043f2a7287 */ /* 0x000fc8000c000000 */
[----:B------:R-:W-:-:S06]  /*f2f0*/  UISETP.GT.AND UP0, UPT, UR41, UR42, UPT ;  /* 0x0000002a2900728c */ /* 0x000fcc000bf04270 */
[----:B------:R-:W-:-:S13]  /*f300*/  PLOP3.LUT P0, PT, PT, PT, UP0, 0x80, 0x0 ;  /* 0x000000000000781c */ /* 0x000fda0003f0f008 */
[----:B------:R-:W-:Y:S05]  /*f310*/  @P0 BRA `(.L_x_872) ;  /* 0x0000000000480947 */ /* 0x000fea0003800000 */
[----:B------:R-:W1:Y:S02]  /*f320*/  S2R R0, SR_TID.X ;  /* 0x0000000000007919 */ /* 0x000e640000002100 */
[----:B-1----:R-:W-:-:S04]  /*f330*/  LOP3.LUT R0, R0, 0x7f, RZ, 0xc0, !PT ;  /* 0x0000007f00007812 */ /* 0x002fc800078ec0ff */
[----:B------:R-:W-:-:S13]  /*f340*/  ISETP.NE.AND P0, PT, R0, RZ, PT ;  /* 0x000000ff0000720c */ /* 0x000fda0003f05270 */
[----:B------:R-:W-:Y:S05]  /*f350*/  @P0 BRA `(.L_x_873) ;  /* 0x0000002800640947 */ /* 0x000fea0003800000 */
[----:B------:R-:W1:Y:S01]  /*f360*/  S2R R5, SR_LANEID ;  /* 0x0000000000057919 */ /* 0x000e620000000000 */
[----:B------:R-:W-:Y:S01]  /*f370*/  VOTEU.ANY UR4, UPT, PT ;  /* 0x0000000000047886 */ /* 0x000fe200038e0100 */
[----:B------:R-:W2:Y:S01]  /*f380*/  LDC.64 R2, c[0x0][0xdf0] ;  /* 0x00037c00ff027b82 */ /* 0x000ea20000000a00 */
[----:B------:R-:W1:Y:S02]  /*f390*/  FLO.U32 R0, UR4 ;  /* 0x0000000400007d00 */ /* 0x000e6400080e0000 */
[----:B-1----:R-:W-:-:S06]  /*f3a0*/  ISETP.EQ.U32.AND P0, PT, R0, R5, PT ;  /* 0x000000050000720c */ /* 0x002fcc0003f02070 */
[----:B------:R-:W2:Y:S07]  /*f3b0*/  POPC R5, UR4 ;  /* 0x0000000400057d09 */ /* 0x000eae0008000000 */
[----:B--2---:R-:W2:Y:S01]  /*f3c0*/  @P0 ATOMG.E.ADD.STRONG.GPU PT, R3, desc[UR54][R2.64], R5 ;  /* 0x00000005020309a8 */ /* 0x004ea200081ee1f6 */
[----:B------:R-:W1:Y:S02]  /*f3d0*/  S2R R4, SR_LTMASK ;  /* 0x0000000000047919 */ /* 0x000e640000003900 */
[----:B-1----:R-:W-:-:S04]  /*f3e0*/  LOP3.LUT R4, R4, UR4, RZ, 0xc0, !PT ;  /* 0x0000000404047c12 */ /* 0x002fc8000f8ec0ff */
[----:B------:R-:W1:Y:S01]  /*f3f0*/  POPC R7, R4 ;  /* 0x0000000400077309 */ /* 0x000e620000000000 */
[----:B--2---:R-:W1:Y:S02]  /*f400*/  SHFL.IDX PT, R0, R3, R0, 0x1f ;  /* 0x00001f0003007589 */ /* 0x004e6400000e0000 */
[----:B-1----:R-:W-:-:S05]  /*f410*/  IADD3 R0, R0, UR47, R7 ;  /* 0x0000002f00007c10 */ /* 0x002fca000fffe007 */
[----:B------:R3:W-:Y:S01]  /*f420*/  STL [R1+0x20], R0 ;  /* 0x0000200001007387 */ /* 0x0007e20000100800 */
[----:B------:R-:W-:Y:S05]  /*f430*/  BRA `(.L_x_873) ;  /* 0x00000028002c7947 */ /* 0x000fea0003800000 */
.L_x_872:
[----:B------:R-:W1:Y:S01]  /*f440*/  S2UR UR4, SR_CgaCtaId ;  /* 0x00000000000479c3 */ /* 0x000e620000008800 */
[----:B------:R-:W-:Y:S02]  /*f450*/  UMOV UR40, 0x400 ;  /* 0x0000040000287882 */ /* 0x000fe40000000000 */
[----:B-1----:R-:W-:-:S04]  /*f460*/  ULEA UR40, UR4, UR40, 0x18 ;  /* 0x0000002804287291 */ /* 0x002fc8000f8ec03f */
        /* <DEDUP_REMOVED lines=20> */
.L_x_874:
[----:B------:R-:W2:Y:S01]  /*f5b0*/  LDL.LU R2, [R1+0x24] ;  /* 0x0000240001027983 */ /* 0x000ea20000300800 */
[----:B------:R-:W-:-:S06]  /*f5c0*/  UIADD3 UR4, UR40, 0x10000, URZ ;  /* 0x0001000028047890 */ /* 0x000fcc000fffe03f */
[----:B------:R-:W-:-:S05]  /*f5d0*/  IMAD.U32 R16, RZ, RZ, UR4 ;  /* 0x00000004ff107e24 */ /* 0x000fca000f8e00ff */
[----:B------:R-:W-:Y:S02]  /*f5e0*/  LOP3.LUT P0, RZ, R16, 0x3ff, RZ, 0xc0, !PT ;  /* 0x000003ff10ff7812 */ /* 0x000fe4000780c0ff */
        /* <DEDUP_REMOVED lines=20> */
.L_x_875:
[----:B------:R-:W-:-:S04]  /*f730*/  IMAD.U32 R17, RZ, RZ, UR40 ;  /* 0x00000028ff117e24 */ /* 0x000fc8000f8e00ff */
[----:B------:R-:W-:-:S05]  /*f740*/  VIADD R0, R17, 0x8000 ;  /* 0x0000800011007836 */ /* 0x000fca0000000000 */
[----:B------:R-:W-:-:S13]  /*f750*/  LOP3.LUT P0, RZ, R0, 0x1bf, RZ, 0xc0, !PT ;  /* 0x000001bf00ff7812 */ /* 0x000fda000780c0ff */
        /* <DEDUP_REMOVED lines=17> */
.L_x_876:
        /* <DEDUP_REMOVED lines=18> */
.L_x_877:
[----:B------:R-:W2:Y:S01]  /*f990*/  LDC R0, c[0x0][0x428] ;  /* 0x00010a00ff007b82 */ /* 0x000ea20000000800 */
[----:B------:R-:W-:Y:S01]  /*f9a0*/  ULDC.64 UR4, c[0x0][0x9f8] ;  /* 0x00027e0000047ab9 */ /* 0x000fe20000000a00 */
[----:B------:R-:W-:Y:S01]  /*f9b0*/  IMAD.U32 R4, RZ, RZ, UR38 ;  /* 0x00000026ff047e24 */ /* 0x000fe2000f8e00ff */
[----:B------:R-:W-:Y:S01]  /*f9c0*/  ISETP.NE.U32.AND P0, PT, RZ, UR4, PT ;  /* 0x00000004ff007c0c */ /* 0x000fe2000bf05070 */
[----:B------:R-:W-:Y:S01]  /*f9d0*/  IMAD.U32 R8, RZ, RZ, UR39 ;  /* 0x00000027ff087e24 */ /* 0x000fe2000f8e00ff */
[----:B------:R-:W3:Y:S02]  /*f9e0*/  S2R R18, SR_TID.X ;  /* 0x0000000000127919 */ /* 0x000ee40000002100 */
[----:B------:R-:W-:-:S13]  /*f9f0*/  ISETP.NE.AND.EX P0, PT, RZ, UR5, PT, P0 ;  /* 0x00000005ff007c0c */ /* 0x000fda000bf05300 */
[----:B-1----:R-:W1:Y:S01]  /*fa00*/  @P0 LDC.64 R2, c[0x0][0x9f8] ;  /* 0x00027e00ff020b82 */ /* 0x002e620000000a00 */
[----:B--2---:R-:W-:-:S13]  /*fa10*/  ISETP.NE.AND P1, PT, R0, 0x1, PT ;  /* 0x000000010000780c */ /* 0x004fda0003f25270 */
[----:B------:R-:W2:Y:S01]  /*fa20*/  @P1 LDC R0, c[0x0][0x42c] ;  /* 0x00010b00ff001b82 */ /* 0x000ea20000000800 */
[----:B---3--:R-:W-:-:S07]  /*fa30*/  LOP3.LUT R16, R18, 0x7f, RZ, 0xc0, !PT ;  /* 0x0000007f12107812 */ /* 0x008fce00078ec0ff */
[----:B------:R-:W3:Y:S01]  /*fa40*/  @P1 LDC R5, c[0x0][0x430] ;  /* 0x00010c00ff051b82 */ /* 0x000ee20000000800 */
[----:B--2---:R-:W-:-:S05]  /*fa50*/  @P1 IMAD.HI.U32 R0, R0, UR38, RZ ;  /* 0x0000002600001c27 */ /* 0x004fca000f8e00ff */
[----:B---3--:R-:W-:Y:S01]  /*fa60*/  @P1 SHF.R.U32.HI R4, RZ, R5, R0 ;  /* 0x00000005ff041219 */ /* 0x008fe20000011600 */
[----:B------:R-:W-:-:S04]  /*fa70*/  IMAD.U32 R5, RZ, RZ, UR39 ;  /* 0x00000027ff057e24 */ /* 0x000fc8000f8e00ff */
[----:B-1----:R-:W-:Y:S01]  /*fa80*/  @P0 IMAD.WIDE R2, R5, 0x4, R2 ;  /* 0x0000000405020825 */ /* 0x002fe200078e0202 */
[----:B------:R-:W-:Y:S01]  /*fa90*/  ISETP.NE.AND P2, PT, R16, RZ, PT ;  /* 0x000000ff1000720c */ /* 0x000fe20003f45270 */
[----:B------:R1:W-:Y:S04]  /*faa0*/  STL [R1], R4 ;  /* 0x0000000401007387 */ /* 0x0003e80000100800 */
[----:B------:R2:W3:Y:S01]  /*fab0*/  @P0 LDG.E R8, desc[UR54][R2.64] ;  /* 0x0000003602080981 */ /* 0x0004e2000c1e1900 */
[----:B------:R-:W-:Y:S01]  /*fac0*/  UMOV UR36, URZ ;  /* 0x0000003f00247c82 */ /* 0x000fe20008000000 */
[----:B------:R-:W-:Y:S01]  /*fad0*/  UMOV UR8, 0x80 ;  /* 0x0000008000087882 */ /* 0x000fe20000000000 */
[----:B------:R-:W-:Y:S01]  /*fae0*/  UMOV UR9, UR37 ;  /* 0x0000002500097c82 */ /* 0x000fe20008000000 */
[----:B------:R-:W-:Y:S01]  /*faf0*/  UMOV UR10, UR38 ;  /* 0x00000026000a7c82 */ /* 0x000fe20008000000 */
[----:B------:R-:W-:Y:S01]  /*fb00*/  UMOV UR11, UR39 ;  /* 0x00000027000b7c82 */ /* 0x000fe20008000000 */
[----:B------:R-:W-:Y:S01]  /*fb10*/  UMOV UR6, 0xffffffff ;  /* 0xffffffff00067882 */ /* 0x000fe20000000000 */
[----:B------:R-:W-:Y:S01]  /*fb20*/  SHF.R.U32.HI R18, RZ, 0x5, R18 ;  /* 0x00000005ff127819 */ /* 0x000fe20000011612 */
[----:B------:R-:W-:Y:S01]  /*fb30*/  VOTEU.ALL UP1, P2 ;  /* 0x00000000003f7886 */ /* 0x000fe20001020000 */
[----:B--2---:R-:W2:Y:S02]  /*fb40*/  LDC.64 R2, c[0x0][0x3f8] ;  /* 0x0000fe00ff027b82 */ /* 0x004ea40000000a00 */
[----:B------:R-:W-:-:S02]  /*fb50*/  LOP3.LUT R18, R18, 0x3, RZ, 0xc0, !PT ;  /* 0x0000000312127812 */ /* 0x000fc400078ec0ff */
[----:B------:R-:W-:-:S04]  /*fb60*/  @!UP1 UIADD3 UR4, UP0, UR44, 0x270, URZ ;  /* 0x000002702c049890 */ /* 0x000fc8000ff1e03f */
[----:B------:R-:W-:-:S09]  /*fb70*/  @!UP1 UIADD3.X UR5, URZ, UR45, URZ, UP0, !UPT ;  /* 0x0000002d3f059290 */ /* 0x000fd200087fe43f */
[----:B------:R1:W-:Y:S01]  /*fb80*/  @!UP1 UTMAPF.L2.4D [UR36], [UR4] ;  /* 0x00000024040095b8 */ /* 0x0003e20008018000 */
[----:B--2---:R-:W-:Y:S01]  /*fb90*/  ISETP.NE.U32.AND P1, PT, R2, RZ, PT ;  /* 0x000000ff0200720c */ /* 0x004fe20003f25070 */
[----:B------:R1:W-:Y:S03]  /*fba0*/  @!UP1 UTMAPF.L2.4D [UR8], [UR4] ;  /* 0x00000008040095b8 */ /* 0x0003e60008018000 */
[----:B------:R-:W-:Y:S02]  /*fbb0*/  ISETP.NE.AND.EX P1, PT, R3, RZ, PT, P1 ;  /* 0x000000ff0300720c */ /* 0x000fe40003f25310 */
[----:B---3--:R-:W-:Y:S01]  /*fbc0*/  SHF.R.S32.HI R9, RZ, 0x1f, R8 ;  /* 0x0000001fff097819 */ /* 0x008fe20000011408 */
[----:B------:R1:W-:Y:S01]  /*fbd0*/  STL [R1+0x10], R8 ;  /* 0x0000100801007387 */ /* 0x0003e20000100800 */
[----:B------:R-:W-:-:S03]  /*fbe0*/  SEL R0, R8, RZ, !P1 ;  /* 0x000000ff08007207 */ /* 0x000fc60004800000 */
[----:B------:R1:W-:Y:S01]  /*fbf0*/  STL [R1+0x18], R9 ;  /* 0x0000180901007387 */ /* 0x0003e20000100800 */
[----:B------:R-:W-:Y:S05]  /*fc00*/  BRA.DIV UR6, `(.L_x_878) ;  /* 0x0000002a068c7947 */ /* 0x000fea000b800000 */
[----:B------:R2:W3:Y:S02]  /*fc10*/  SHFL.IDX PT, R14, R18, RZ, 0x1f ;  /* 0x00001fff120e7589 */ /* 0x0004e400000e0000 */
.L_x_941:
[----:B---3--:R-:W-:Y:S02]  /*fc20*/  ISETP.NE.AND P0, PT, R14, RZ, PT ;  /* 0x000000ff0e00720c */ /* 0x008fe40003f05270 */
[----:B------:R-:W-:-:S11]  /*fc30*/  PLOP3.LUT P6, PT, PT, PT, PT, 0x8, 0x0 ;  /* 0x000000000000781c */ /* 0x000fd60003fce170 */
[----:B------:R-:W-:Y:S05]  /*fc40*/  @P0 BRA `(.L_x_879) ;  /* 0x0000000400d00947 */ /* 0x000fea0003800000 */
[----:B-1----:R-:W-:-:S06]  /*fc50*/  UIADD3 UR4, UR41, -0x1, URZ ;  /* 0xffffffff29047890 */ /* 0x002fcc000fffe03f */
[----:B------:R-:W-:Y:S01]  /*fc60*/  IMAD.U32 R6, RZ, RZ, UR4 ;  /* 0x00000004ff067e24 */ /* 0x000fe2000f8e00ff */
[----:B------:R-:W-:-:S03]  /*fc70*/  UMOV UR4, 0xffffffff ;  /* 0xffffffff00047882 */ /* 0x000fc60000000000 */
[----:B------:R-:W-:Y:S05]  /*fc80*/  BRA.DIV UR4, `(.L_x_880) ;  /* 0x0000002a048c7947 */ /* 0x000fea000b800000 */
[----:B------:R-:W-:-:S13]  /*fc90*/  ELECT P6, URZ, PT ;  /* 0x00000000003f782f */ /* 0x000fda00038c0000 */
.L_x_944:
[----:B------:R-:W-:Y:S05]  /*fca0*/  @!P6 BRA `(.L_x_881) ;  /* 0x000000040058e947 */ /* 0x000fea0003800000 */
[----:B------:R-:W-:Y:S01]  /*fcb0*/  IMAD.MOV.U32 R0, RZ, RZ, R8 ;  /* 0x000000ffff007224 */ /* 0x000fe200078e0008 */
[----:B------:R-:W-:Y:S06]  /*fcc0*/  @!P1 BRA `(.L_x_882) ;  /* 0x0000000000449947 */ /* 0x000fec0003800000 */
[----:B------:R-:W1:Y:S01]  /*fcd0*/  LDC R7, c[0x0][0x41c] ;  /* 0x00010700ff077b82 */ /* 0x000e620000000800 */
[----:B------:R-:W-:Y:S01]  /*fce0*/  ULDC.64 UR4, c[0x0][0x408] ;  /* 0x0001020000047ab9 */ /* 0x000fe20000000a00 */
        /* <DEDUP_REMOVED lines=15> */
.L_x_882:
[----:B-1----:R-:W3:Y:S04]  /*fde0*/  LDL R3, [R1+0x4] ;  /* 0x0000040001037983 */ /* 0x002ee80000100800 */
[----:B------:R-:W4:Y:S01]  /*fdf0*/  LDL R2, [R1+0xc] ;  /* 0x00000c0001027983 */ /* 0x000f220000100800 */
[----:B------:R-:W-:Y:S02]  /*fe00*/  ISETP.NE.AND P0, PT, R16, RZ, PT ;  /* 0x000000ff1000720c */ /* 0x000fe40003f05270 */
[----:B---3--:R-:W-:Y:S02]  /*fe10*/  LEA R4, R3, UR40, 0x3 ;  /* 0x0000002803047c11 */ /* 0x008fe4000f8e18ff */
[----:B----4-:R-:W-:-:S04]  /*fe20*/  SHF.L.U32 R3, R2, 0x1f, RZ ;  /* 0x0000001f02037819 */ /* 0x010fc800000006ff */
[----:B------:R-:W1:Y:S02]  /*fe30*/  SYNCS.PHASECHK.TRANS64.TRYWAIT P3, [R4+URZ+0x28480], R3 ;  /* 0x02848003040075a7 */ /* 0x000e64000806017f */
[----:B-1----:R-:W-:Y:S05]  /*fe40*/  @!P3 BRA `(.L_x_883) ;  /* 0x00000028003cb947 */ /* 0x002fea0003800000 */
.L_x_945:
[----:B------:R-:W-:Y:S05]  /*fe50*/  @P0 BRA `(.L_x_884) ;  /* 0x00000000001c0947 */ /* 0x000fea0003800000 */
[----:B------:R-:W3:Y:S01]  /*fe60*/  S2R R2, SR_TID.X ;  /* 0x0000000000027919 */ /* 0x000ee20000002100 */
[----:B------:R-:W-:-:S04]  /*fe70*/  IMAD.MOV.U32 R5, RZ, RZ, 0x4000 ;  /* 0x00004000ff057424 */ /* 0x000fc800078e00ff */
[----:B------:R4:W-:Y:S01]  /*fe80*/  SYNCS.ARRIVE.TRANS64 RZ, [R4+URZ+0x28470], R5 ;  /* 0x0284700504ff79a7 */ /* 0x0009e2000800003f */
[----:B---3--:R-:W-:-:S04]  /*fe90*/  LOP3.LUT R2, R2, 0x1f, RZ, 0xc0, !PT ;  /* 0x0000001f02027812 */ /* 0x008fc800078ec0ff */
[----:B------:R-:W-:-:S13]  /*fea0*/  ISETP.NE.AND P3, PT, R2, RZ, PT ;  /* 0x000000ff0200720c */ /* 0x000fda0003f65270 */
[----:B----4-:R-:W-:Y:S05]  /*feb0*/  @!P3 BRA `(.L_x_884) ;  /* 0x000000000004b947 */ /* 0x010fea0003800000 */
[----:B------:R-:W-:Y:S01]  /*fec0*/  BPT.TRAP 0x1 ;  /* 0x000000040000795c */ /* 0x000fe20000300000 */
.L_x_884:
[----:B------:R-:W3:Y:S04]  /*fed0*/  LDL R2, [R1+0x4] ;  /* 0x0000040001027983 */ /* 0x000ee80000100800 */
[----:B------:R-:W4:Y:S01]  /*fee0*/  LDL R5, [R1] ;  /* 0x0000000001057983 */ /* 0x000f220000100800 */
        /* <DEDUP_REMOVED lines=11> */
[----:B---3--:R-:W-:-:S04]  /*ffa0*/  LEA R2, R2, UR40, 0xe ;  /* 0x0000002802027c11 */ /* 0x008fc8000f8e70ff */
[----:B------:R-:W-:Y:S02]  /*ffb0*/  R2UR UR14, R2 ;  /* 0x00000000020e72ca */ /* 0x000fe400000e0000 */
[----:B----4-:R-:W-:-:S11]  /*ffc0*/  R2UR UR12, R5 ;  /* 0x00000000050c72ca */ /* 0x010fd600000e0000 */
[----:B------:R-:W-:Y:S02]  /*ffd0*/  UIADD3 UR8, UR14, 0x10000, URZ ;  /* 0x000100000e087890 */ /* 0x000fe4000fffe03f */
[----:B------:R-:W-:-:S07]  /*ffe0*/  UIADD3 UR14, UR14, 0x12000, URZ ;  /* 0x000120000e0e7890 */ /* 0x000fce000fffe03f */
[----:B------:R3:W-:Y:S02]  /*fff0*/  UTMALDG.4D [UR8], [UR4], desc[UR6] ;  /* 0x00000608040075b4 */ /* 0x0007e40008019000 */
[----:B---3--:R-:W-:Y:S01]  /*10000*/  UMOV UR8, UR14 ;  /* 0x0000000e00087c82 */ /* 0x008fe20008000000 */
[----:B------:R-:W-:Y:S02]  /*10010*/  UMOV UR10, UR15 ;  /* 0x0000000f000a7c82 */ /* 0x000fe40008000000 */
[----:B------:R3:W-:Y:S01]  /*10020*/  UTMALDG.4D [UR8], [UR4], desc[UR6] ;  /* 0x00000608040075b4 */ /* 0x0007e20008019000 */
[----:B------:R-:W4:Y:S02]  /*10030*/  SYNCS.PHASECHK.TRANS64.TRYWAIT P3, [R4+URZ+0x28440], R3 ;  /* 0x02844003040075a7 */ /* 0x000f24000806017f */
[----:B---34-:R-:W-:Y:S05]  /*10040*/  @!P3 BRA `(.L_x_885) ;  /* 0x0000002400d0b947 */ /* 0x018fea0003800000 */
.L_x_946:
[----:B------:R-:W-:Y:S05]  /*10050*/  @P0 BRA `(.L_x_886) ;  /* 0x00000000001c0947 */ /* 0x000fea0003800000 */
[----:B------:R-:W4:Y:S01]  /*10060*/  S2R R5, SR_TID.X ;  /* 0x0000000000057919 */ /* 0x000f220000002100 */
[----:B-1-3--:R-:W-:-:S04]  /*10070*/  IMAD.MOV.U32 R3, RZ, RZ, 0x4000 ;  /* 0x00004000ff037424 */ /* 0x00afc800078e00ff */
[----:B------:R1:W-:Y:S01]  /*10080*/  SYNCS.ARRIVE.TRANS64 RZ, [R4+URZ+0x28430], R3 ;  /* 0x0284300304ff79a7 */ /* 0x0003e2000800003f */
[----:B----4-:R-:W-:-:S04]  /*10090*/  LOP3.LUT R5, R5, 0x1f, RZ, 0xc0, !PT ;  /* 0x0000001f05057812 */ /* 0x010fc800078ec0ff */
[----:B------:R-:W-:-:S13]  /*100a0*/  ISETP.NE.AND P0, PT, R5, RZ, PT ;  /* 0x000000ff0500720c */ /* 0x000fda0003f05270 */
[----:B-1----:R-:W-:Y:S05]  /*100b0*/  @!P0 BRA `(.L_x_886) ;  /* 0x0000000000048947 */ /* 0x002fea0003800000 */
[----:B------:R-:W-:Y:S01]  /*100c0*/  BPT.TRAP 0x1 ;  /* 0x000000040000795c */ /* 0x000fe20000300000 */
.L_x_886:
[----:B-1-3--:R-:W3:Y:S01]  /*100d0*/  LDL R3, [R1] ;  /* 0x0000000001037983 */ /* 0x00aee20000100800 */
        /* <DEDUP_REMOVED lines=13> */
[----:B---3--:R-:W-:-:S13]  /*101b0*/  R2UR UR12, R3 ;  /* 0x00000000030c72ca */ /* 0x008fda00000e0000 */
[----:B------:R1:W-:Y:S02]  /*101c0*/  UTMALDG.4D [UR8], [UR4], desc[UR6] ;  /* 0x00000608040075b4 */ /* 0x0003e40008019000 */
[----:B-1----:R-:W-:Y:S01]  /*101d0*/  UMOV UR8, UR14 ;  /* 0x0000000e00087c82 */ /* 0x002fe20008000000 */
[----:B------:R-:W-:Y:S02]  /*101e0*/  UMOV UR10, UR15 ;  /* 0x0000000f000a7c82 */ /* 0x000fe40008000000 */
[----:B------:R1:W-:Y:S02]  /*101f0*/  UTMALDG.4D [UR8], [UR4], desc[UR6] ;  /* 0x00000608040075b4 */ /* 0x0003e40008019000 */
[----:B-1----:R-:W-:Y:S01]  /*10200*/  NOP ;  /* 0x0000000000007918 */ /* 0x002fe20000000000 */
.L_x_881:
[----:B------:R-:W-:Y:S05]  /*10210*/  WARPSYNC.ALL ;  /* 0x0000000000007948 */ /* 0x000fea0003800000 */
[----:B------:R-:W-:Y:S01]  /*10220*/  BAR.SYNC.DEFER_BLOCKING 0x8, 0x120 ;  /* 0x0204800000007b1d */ /* 0x000fe20000010000 */
[----:B------:R-:W-:Y:S01]  /*10230*/  ELECT P0, URZ, PT ;  /* 0x00000000003f782f */ /* 0x000fe20003800000 */
[----:B------:R-:W-:Y:S02]  /*10240*/  UIADD3 UR4, UP0, UR44, 0x270, URZ ;  /* 0x000002702c047890 */ /* 0x000fe4000ff1e03f */
[----:B------:R-:W-:Y:S02]  /*10250*/  UIADD3 UR8, UR40, 0x18000, URZ ;  /* 0x0001800028087890 */ /* 0x000fe4000fffe03f */
[----:B------:R-:W-:-:S02]  /*10260*/  UIADD3 UR9, UR40, 0x28400, URZ ;  /* 0x0002840028097890 */ /* 0x000fc4000fffe03f */
[----:B------:R-:W-:Y:S02]  /*10270*/  UIADD3.X UR5, URZ, UR45, URZ, UP0, !UPT ;  /* 0x0000002d3f057290 */ /* 0x000fe400087fe43f */
[----:B------:R-:W-:Y:S01]  /*10280*/  UIADD3 UR16, UR40, 0x1c000, URZ ;  /* 0x0001c00028107890 */ /* 0x000fe2000fffe03f */
[----:B------:R-:W-:-:S03]  /*10290*/  UMOV UR6, 0x0 ;  /* 0x0000000000067882 */ /* 0x000fc60000000000 */
[----:B------:R-:W-:Y:S01]  /*102a0*/  @P0 IMAD.MOV.U32 R2, RZ, RZ, 0x8000 ;  /* 0x00008000ff020424 */ /* 0x000fe200078e00ff */
[----:B------:R-:W-:Y:S01]  /*102b0*/  UMOV UR7, 0x12f00000 ;  /* 0x12f0000000077882 */ /* 0x000fe20000000000 */
[----:B------:R-:W-:Y:S01]  /*102c0*/  UMOV UR10, URZ ;  /* 0x0000003f000a7c82 */ /* 0x000fe20008000000 */
[----:B------:R-:W-:Y:S01]  /*102d0*/  UMOV UR11, UR37 ;  /* 0x00000025000b7c82 */ /* 0x000fe20008000000 */
[----:B------:R-:W-:Y:S01]  /*102e0*/  UMOV UR12, UR38 ;  /* 0x00000026000c7c82 */ /* 0x000fe20008000000 */
[----:B------:R-:W-:Y:S01]  /*102f0*/  UMOV UR13, UR39 ;  /* 0x00000027000d7c82 */ /* 0x000fe20008000000 */
[----:B------:R-:W-:Y:S01]  /*10300*/  UMOV UR18, 0x80 ;  /* 0x0000008000127882 */ /* 0x000fe20000000000 */
[----:B------:R-:W-:Y:S01]  /*10310*/  UMOV UR19, UR37 ;  /* 0x0000002500137c82 */ /* 0x000fe20008000000 */
[----:B------:R-:W-:Y:S01]  /*10320*/  UMOV UR20, UR38 ;  /* 0x0000002600147c82 */ /* 0x000fe20008000000 */
[----:B------:R-:W-:Y:S01]  /*10330*/  UMOV UR21, UR39 ;  /* 0x0000002700157c82 */ /* 0x000fe20008000000 */
[----:B------:R3:W-:Y:S01]  /*10340*/  @P0 SYNCS.ARRIVE.TRANS64 RZ, [UR40+0x28400], R2 ;  /* 0x02840002ffff09a7 */ /* 0x0007e20008000028 */
[----:B------:R-:W-:Y:S01]  /*10350*/  UMOV UR17, UR9 ;  /* 0x0000000900117c82 */ /* 0x000fe20008000000 */
[----:B------:R3:W-:Y:S01]  /*10360*/  UTMALDG.4D [UR8], [UR4], desc[UR6] ;  /* 0x00000608040075b4 */ /* 0x0007e20008019000 */
[----:B------:R3:W-:Y:S01]  /*10370*/  UTMALDG.4D [UR16], [UR4], desc[UR6] ;  /* 0x00000610040075b4 */ /* 0x0007e20008019000 */
[----:B------:R-:W-:-:S02]  /*10380*/  NOP ;  /* 0x0000000000007918 */ /* 0x000fc40000000000 */
.L_x_879:
[----:B------:R-:W4:Y:S01]  /*10390*/  LDL.LU R3, [R1+0x28] ;  /* 0x0000280001037983 */ /* 0x000f220000300800 */
[----:B------:R-:W-:Y:S01]  /*103a0*/  BSSY B0, `(.L_x_887) ;  /* 0x0000009000007945 */ /* 0x000fe20003800000 */
[----:B----4-:R-:W-:-:S05]  /*103b0*/  VIADD R3, R3, 0x1 ;  /* 0x0000000103037836 */ /* 0x010fca0000000000 */
[----:B---3--:R-:W-:Y:S01]  /*103c0*/  LEA.HI R2, R3, R3, RZ, 0x1 ;  /* 0x0000000303027211 */ /* 0x008fe200078f08ff */
[----:B------:R3:W-:Y:S03]  /*103d0*/  STL [R1+0x28], R3 ;  /* 0x0000280301007387 */ /* 0x0007e60000100800 */
[----:B------:R-:W-:-:S05]  /*103e0*/  LOP3.LUT R2, R2, 0xfffffffe, RZ, 0xc0, !PT ;  /* 0xfffffffe02027812 */ /* 0x000fca00078ec0ff */
[----:B------:R-:W-:-:S05]  /*103f0*/  IMAD.IADD R2, R3, 0x1, -R2 ;  /* 0x0000000103027824 */ /* 0x000fca00078e0a02 */
[----:B------:R-:W-:-:S04]  /*10400*/  SHF.L.U32 R2, R2, 0x1f, RZ ;  /* 0x0000001f02027819 */ /* 0x000fc800000006ff */
[----:B------:R-:W4:Y:S02]  /*10410*/  SYNCS.PHASECHK.TRANS64.TRYWAIT P0, [UR40+0x28420], R2 ;  /* 0x02842002ff0075a7 */ /* 0x000f240008000168 */
[----:B---34-:R-:W-:Y:S05]  /*10420*/  @!P0 BRA `(.L_x_888) ;  /* 0x0000002000ec8947 */ /* 0x018fea0003800000 */
.L_x_947:
[----:B-1----:R-:W-:Y:S05]  /*10430*/  BSYNC B0 ;  /* 0x0000000000007941 */ /* 0x002fea0003800000 */
.L_x_887:
[----:B------:R-:W-:-:S04]  /*10440*/  UIADD3 UR4, UR41, -0x2, URZ ;  /* 0xfffffffe29047890 */ /* 0x000fc8000fffe03f */
[----:B------:R-:W-:-:S06]  /*10450*/  UISETP.GE.AND UP0, UPT, UR4, UR42, UPT ;  /* 0x0000002a0400728c */ /* 0x000fcc000bf06270 */
[----:B------:R-:W-:-:S13]  /*10460*/  PLOP3.LUT P0, PT, PT, PT, UP0, 0x80, 0x0 ;  /* 0x000000000000781c */ /* 0x000fda0003f0f008 */
[----:B------:R-:W-:Y:S05]  /*10470*/  @!P0 BRA `(.L_x_889) ;  /* 0x0000001000048947 */ /* 0x000fea0003800000 */
[----:B---3--:R1:W5:Y:S04]  /*10480*/  LDL.LU R2, [R1+0x4] ;  /* 0x0000040001027983 */ /* 0x0083680000300800 */
[----:B------:R1:W5:Y:S01]  /*10490*/  LDL.LU R8, [R1+0xc] ;  /* 0x00000c0001087983 */ /* 0x0003620000300800 */
[----:B------:R-:W-:-:S07]  /*104a0*/  IMAD.U32 R3, RZ, RZ, UR4 ;  /* 0x00000004ff037e24 */ /* 0x000fce000f8e00ff */
.L_x_911:
[----:B--2--5:R-:W-:Y:S01]  /*104b0*/  VIADD R4, R2, 0x1 ;  /* 0x0000000102047836 */ /* 0x024fe20000000000 */
[----:B------:R-:W-:Y:S05]  /*104c0*/  YIELD ;  /* 0x0000000000007946 */ /* 0x000fea0003800000 */
[----:B------:R-:W-:Y:S01]  /*104d0*/  ISETP.NE.AND P0, PT, R4, 0x2, PT ;  /* 0x000000020400780c */ /* 0x000fe20003f05270 */
[----:B------:R-:W-:Y:S03]  /*104e0*/  BSSY B0, `(.L_x_890) ;  /* 0x000008b000007945 */ /* 0x000fe60003800000 */
[----:B------:R-:W-:-:S02]  /*104f0*/  SEL R5, RZ, 0x1, P0 ;  /* 0x00000001ff057807 */ /* 0x000fc40000000000 */
[----:B------:R-:W-:Y:S02]  /*10500*/  SEL R11, R4, RZ, P0 ;  /* 0x000000ff040b7207 */ /* 0x000fe40000000000 */
[----:B------:R-:W-:-:S05]  /*10510*/  LOP3.LUT R10, R8, R5, RZ, 0x3c, !PT ;  /* 0x00000005080a7212 */ /* 0x000fca00078e3cff */
[----:B------:R3:W-:Y:S04]  /*10520*/  STL [R1+0xc], R10 ;  /* 0x00000c0a01007387 */ /* 0x0007e80000100800 */
[----:B------:R3:W-:Y:S01]  /*10530*/  STL [R1+0x4], R11 ;  /* 0x0000040b01007387 */ /* 0x0007e20000100800 */
[----:B----4-:R-:W-:Y:S05]  /*10540*/  @!P6 BRA `(.L_x_891) ;  /* 0x000000080010e947 */ /* 0x010fea0003800000 */
[----:B------:R-:W-:Y:S01]  /*10550*/  IMAD.MOV.U32 R9, RZ, RZ, R3 ;  /* 0x000000ffff097224 */ /* 0x000fe200078e0003 */
[----:B------:R-:W-:Y:S06]  /*10560*/  @!P1 BRA `(.L_x_892) ;  /* 0x0000000000509947 */ /* 0x000fec0003800000 */
[----:B------:R-:W4:Y:S01]  /*10570*/  LDL R7, [R1+0x18] ;  /* 0x0000180001077983 */ /* 0x000f220000100800 */
[----:B------:R-:W1:Y:S01]  /*10580*/  LDC R9, c[0x0][0x41c] ;  /* 0x00010700ff097b82 */ /* 0x000e620000000800 */
[----:B------:R-:W-:Y:S02]  /*10590*/  ULDC.64 UR4, c[0x0][0x408] ;  /* 0x0001020000047ab9 */ /* 0x000fe40000000a00 */
[----:B------:R-:W2:Y:S01]  /*105a0*/  LDL R6, [R1+0x10] ;  /* 0x0000100001067983 */ /* 0x000ea20000100800 */
        /* <DEDUP_REMOVED lines=16> */
.L_x_892:
[----:B----4-:R-:W-:Y:S01]  /*106b0*/  LEA R6, R11, UR40, 0x3 ;  /* 0x000000280b067c11 */ /* 0x010fe2000f8e18ff */
[----:B------:R-:W4:Y:S01]  /*106c0*/  S2R R4, SR_TID.X ;  /* 0x0000000000047919 */ /* 0x000f220000002100 */
[----:B------:R-:W-:Y:S01]  /*106d0*/  SHF.L.U32 R5, R10, 0x1f, RZ ;  /* 0x0000001f0a057819 */ /* 0x000fe200000006ff */
[----:B------:R-:W-:Y:S03]  /*106e0*/  BSSY B1, `(.L_x_893) ;  /* 0x0000005000017945 */ /* 0x000fe60003800000 */
[----:B------:R-:W1:Y:S01]  /*106f0*/  SYNCS.PHASECHK.TRANS64.TRYWAIT P0, [R6+URZ+0x28480], R5 ;  /* 0x02848005060075a7 */ /* 0x000e62000800017f */
[----:B----4-:R-:W-:-:S04]  /*10700*/  LOP3.LUT R4, R4, 0x7f, RZ, 0xc0, !PT ;  /* 0x0000007f04047812 */ /* 0x010fc800078ec0ff */
[----:B------:R-:W-:Y:S01]  /*10710*/  ISETP.NE.AND P3, PT, R4, RZ, PT ;  /* 0x000000ff0400720c */ /* 0x000fe20003f65270 */
[----:B-1----:R-:W-:-:S12]  /*10720*/  @!P0 BRA `(.L_x_894) ;  /* 0x0000002000408947 */ /* 0x002fd80003800000 */
.L_x_948:
[----:B------:R-:W-:Y:S05]  /*10730*/  BSYNC B1 ;  /* 0x0000000000017941 */ /* 0x000fea0003800000 */
.L_x_893:
        /* <DEDUP_REMOVED lines=9> */
.L_x_896:
[----:B------:R-:W-:Y:S05]  /*107d0*/  BSYNC B1 ;  /* 0x0000000000017941 */ /* 0x000fea0003800000 */
.L_x_895:
[----:B------:R-:W4:Y:S04]  /*107e0*/  LDL R4, [R1+0x4] ;  /* 0x0000040001047983 */ /* 0x000f280000100800 */
[----:B------:R-:W2:Y:S01]  /*107f0*/  LDL R7, [R1] ;  /* 0x0000000001077983 */ /* 0x000ea20000100800 */
[----:B------:R-:W-:-:S05]  /*10800*/  IMAD.MOV.U32 R13, RZ, RZ, RZ ;  /* 0x000000ffff0d7224 */ /* 0x000fca00078e00ff */
[----:B------:R-:W-:Y:S01]  /*10810*/  R2UR UR10, R13 ;  /* 0x000000000d0a72ca */ /* 0x000fe200000e0000 */
[----:B------:R-:W-:Y:S01]  /*10820*/  UIADD3 UR4, UP0, UR44, 0x470, URZ ;  /* 0x000004702c047890 */ /* 0x000fe2000ff1e03f */
[----:B------:R-:W-:Y:S01]  /*10830*/  PLOP3.LUT P0, PT, PT, PT, PT, 0x80, 0x0 ;  /* 0x000000000000781c */ /* 0x000fe20003f0f070 */
[----:B------:R-:W-:Y:S01]  /*10840*/  IMAD.SHL.U32 R9, R9, 0x40, RZ ;  /* 0x0000004009097824 */ /* 0x000fe200078e00ff */
[----:B------:R-:W-:Y:S01]  /*10850*/  UMOV UR6, 0x0 ;  /* 0x0000000000067882 */ /* 0x000fe20000000000 */
[----:B------:R-:W-:Y:S01]  /*10860*/  UIADD3.X UR5, URZ, UR45, URZ, UP0, !UPT ;  /* 0x0000002d3f057290 */ /* 0x000fe200087fe43f */
[----:B------:R-:W-:Y:S01]  /*10870*/  UMOV UR7, 0x14f00000 ;  /* 0x14f0000000077882 */ /* 0x000fe20000000000 */
[----:B----4-:R-:W-:Y:S02]  /*10880*/  LEA R4, R4, UR40, 0xe ;  /* 0x0000002804047c11 */ /* 0x010fe4000f8e70ff */
[----:B--2---:R-:W-:Y:S01]  /*10890*/  R2UR UR12, R7 ;  /* 0x00000000070c72ca */ /* 0x004fe200000e0000 */
[----:B------:R-:W-:-:S02]  /*108a0*/  VIADD R7, R6, 0x28470 ;  /* 0x0002847006077836 */ /* 0x000fc40000000000 */
[----:B---3--:R-:W-:-:S12]  /*108b0*/  VIADD R10, R4, 0x10000 ;  /* 0x00010000040a7836 */ /* 0x008fd80000000000 */
.L_x_897:
        /* <DEDUP_REMOVED lines=9> */
[----:B------:R-:W2:Y:S01]  /*10950*/  LDL R11, [R1] ;  /* 0x00000000010b7983 */ /* 0x000ea20000100800 */
[----:B------:R-:W-:Y:S01]  /*10960*/  IMAD.MOV.U32 R12, RZ, RZ, 0x80 ;  /* 0x00000080ff0c7424 */ /* 0x000fe200078e00ff */
[----:B------:R-:W-:Y:S01]  /*10970*/  PLOP3.LUT P0, PT, PT, PT, PT, 0x80, 0x0 ;  /* 0x000000000000781c */ /* 0x000fe20003f0f070 */
[----:B------:R-:W-:Y:S01]  /*10980*/  VIADD R10, R4, 0x12000 ;  /* 0x00012000040a7836 */ /* 0x000fe20000000000 */
[----:B------:R-:W-:Y:S01]  /*10990*/  UMOV UR6, 0x0 ;  /* 0x0000000000067882 */ /* 0x000fe20000000000 */
[----:B------:R-:W-:Y:S01]  /*109a0*/  UMOV UR7, 0x14f00000 ;  /* 0x14f0000000077882 */ /* 0x000fe20000000000 */
[----:B------:R-:W-:Y:S02]  /*109b0*/  R2UR UR10, R12 ;  /* 0x000000000c0a72ca */ /* 0x000fe400000e0000 */
[----:B--2---:R-:W-:-:S15]  /*109c0*/  R2UR UR12, R11 ;  /* 0x000000000b0c72ca */ /* 0x004fde00000e0000 */
.L_x_898:
        /* <DEDUP_REMOVED lines=12> */
.L_x_949:
[----:B------:R-:W-:Y:S05]  /*10a90*/  BSYNC B1 ;  /* 0x0000000000017941 */ /* 0x000fea0003800000 */
.L_x_899:
        /* <DEDUP_REMOVED lines=11> */
.L_x_902:
[----:B------:R-:W-:Y:S05]  /*10b50*/  BSYNC B1 ;  /* 0x0000000000017941 */ /* 0x000fea0003800000 */
.L_x_901:
[----:B-12---:R-:W2:Y:S01]  /*10b60*/  LDL R5, [R1] ;  /* 0x0000000001057983 */ /* 0x006ea20000100800 */
        /* <DEDUP_REMOVED lines=9> */
.L_x_903:
        /* <DEDUP_REMOVED lines=9> */
[----:B------:R-:W2:Y:S01]  /*10c90*/  LDL R7, [R1] ;  /* 0x0000000001077983 */ /* 0x000ea20000100800 */
[----:B------:R-:W-:Y:S01]  /*10ca0*/  R2UR UR10, R12 ;  /* 0x000000000c0a72ca */ /* 0x000fe200000e0000 */
[----:B------:R-:W-:Y:S01]  /*10cb0*/  VIADD R4, R4, 0x22000 ;  /* 0x0002200004047836 */ /* 0x000fe20000000000 */
[----:B------:R-:W-:Y:S02]  /*10cc0*/  R2UR UR6, R10 ;  /* 0x000000000a0672ca */ /* 0x000fe400000e0000 */
[----:B------:R-:W-:Y:S02]  /*10cd0*/  R2UR UR7, R11 ;  /* 0x000000000b0772ca */ /* 0x000fe400000e0000 */
[----:B------:R-:W-:Y:S02]  /*10ce0*/  PLOP3.LUT P0, PT, PT, PT, PT, 0x80, 0x0 ;  /* 0x000000000000781c */ /* 0x000fe40003f0f070 */
[----:B--2---:R-:W-:-:S15]  /*10cf0*/  R2UR UR12, R7 ;  /* 0x00000000070c72ca */ /* 0x004fde00000e0000 */
.L_x_904:
        /* <DEDUP_REMOVED lines=9> */
.L_x_891:
[----:B------:R-:W-:Y:S05]  /*10d90*/  BSYNC B0 ;  /* 0x0000000000007941 */ /* 0x000fea0003800000 */
.L_x_890:
[----:B------:R-:W-:-:S06]  /*10da0*/  UISETP.NE.AND UP0, UPT, UR43, 0x3, UPT ;  /* 0x000000032b00788c */ /* 0x000fcc000bf05270 */
[----:B------:R-:W-:-:S13]  /*10db0*/  PLOP3.LUT P0, PT, PT, PT, UP0, 0x80, 0x0 ;  /* 0x000000000000781c */ /* 0x000fda0003f0f008 */
[----:B------:R-:W-:Y:S05]  /*10dc0*/  @!P0 BRA `(.L_x_905) ;  /* 0x0000000000048947 */ /* 0x000fea0003800000 */
[----:B------:R-:W-:Y:S01]  /*10dd0*/  BPT.TRAP 0x1 ;  /* 0x000000040000795c */ /* 0x000fe20000300000 */
.L_x_905:
[----:B------:R-:W-:Y:S01]  /*10de0*/  IMAD.U32 R4, RZ, RZ, UR46 ;  /* 0x0000002eff047e24 */ /* 0x000fe2000f8e00ff */
[----:B------:R-:W-:Y:S01]  /*10df0*/  LEA R21, R2, UR40, 0x3 ;  /* 0x0000002802157c11 */ /* 0x000fe2000f8e18ff */
[----:B------:R-:W-:Y:S03]  /*10e00*/  BSSY B0, `(.L_x_906) ;  /* 0x0000006000007945 */ /* 0x000fe60003800000 */
[----:B------:R-:W-:Y:S02]  /*10e10*/  ISETP.NE.AND P0, PT, R4, 0x3, PT ;  /* 0x000000030400780c */ /* 0x000fe40003f05270 */
[----:B------:R-:W-:-:S04]  /*10e20*/  LOP3.LUT R4, R8, 0x1, RZ, 0x3c, !PT ;  /* 0x0000000108047812 */ /* 0x000fc800078e3cff */
[----:B------:R-:W-:-:S04]  /*10e30*/  SHF.L.U32 R4, R4, 0x1f, RZ ;  /* 0x0000001f04047819 */ /* 0x000fc800000006ff */
[----:B------:R-:W4:Y:S02]  /*10e40*/  SYNCS.PHASECHK.TRANS64.TRYWAIT P3, [R21+URZ+0x28470], R4 ;  /* 0x02847004150075a7 */ /* 0x000f24000806017f */
[----:B----4-:R-:W-:Y:S05]  /*10e50*/  @!P3 BRA `(.L_x_907) ;  /* 0x00000018009cb947 */ /* 0x010fea0003800000 */
.L_x_950:
[----:B------:R-:W-:Y:S05]  /*10e60*/  BSYNC B0 ;  /* 0x0000000000007941 */ /* 0x000fea0003800000 */
.L_x_906:
[----:B------:R-:W-:Y:S05]  /*10e70*/  @!P0 BRA `(.L_x_908) ;  /* 0x0000000000048947 */ /* 0x000fea0003800000 */
[----:B------:R-:W-:Y:S01]  /*10e80*/  BPT.TRAP 0x1 ;  /* 0x000000040000795c */ /* 0x000fe20000300000 */
.L_x_908:
[----:B----4-:R-:W-:Y:S01]  /*10e90*/  SHF.L.U32 R4, R8, 0x1f, RZ ;  /* 0x0000001f08047819 */ /* 0x010fe200000006ff */
[----:B------:R-:W-:-:S03]  /*10ea0*/  IMAD.SHL.U32 R2, R2, 0x4000, RZ ;  /* 0x0000400002027824 */ /* 0x000fc600078e00ff */
[----:B------:R-:W4:Y:S02]  /*10eb0*/  SYNCS.PHASECHK.TRANS64.TRYWAIT P3, [R21+URZ+0x28460], R4 ;  /* 0x02846004150075a7 */ /* 0x000f24000806017f */
[----:B----4-:R-:W-:Y:S05]  /*10ec0*/  @!P3 BRA `(.L_x_909) ;  /* 0x000000180094b947 */ /* 0x010fea0003800000 */
.L_x_951:
[----:B------:R-:W5:Y:S04]  /*10ed0*/  LDL R17, [R1+0x8] ;  /* 0x0000080001117983 */ /* 0x000f680000100800 */
[----:B------:R-:W4:Y:S04]  /*10ee0*/  LDL R13, [R1+0x1c] ;  /* 0x00001c00010d7983 */ /* 0x000f280000100800 */
[----:B--2---:R-:W2:Y:S01]  /*10ef0*/  LDL R18, [R1+0x14] ;  /* 0x0000140001127983 */ /* 0x004ea20000100800 */
[----:B------:R-:W-:Y:S05]  /*10f00*/  WARPSYNC.ALL ;  /* 0x0000000000007948 */ /* 0x000fea0003800000 */
[----:B------:R-:W-:-:S04]  /*10f10*/  IMAD.U32 R12, RZ, RZ, UR40 ;  /* 0x00000028ff0c7e24 */ /* 0x000fc8000f8e00ff */
[----:B------:R-:W-:Y:S01]  /*10f20*/  VIADD R12, R12, 0x8000 ;  /* 0x000080000c0c7836 */ /* 0x000fe20000000000 */
[----:B-----5:R-:W-:-:S05]  /*10f30*/  LOP3.LUT R14, R2, R17, RZ, 0xfc, !PT ;  /* 0x00000011020e7212 */ /* 0x020fca00078efcff */
[----:B---3--:R-:W3:Y:S01]  /*10f40*/  LDSM.16.MT88.4 R8, [R14+UR40+0x10000] ;  /* 0x010000280e08783b */ /* 0x008ee20008004200 */
[----:B----4-:R-:W-:Y:S02]  /*10f50*/  IADD3 R16, R13, UR40, R2 ;  /* 0x000000280d107c10 */ /* 0x010fe4000fffe002 */
[C-C-:B---3--:R-:W-:Y:S02]  /*10f60*/  PRMT R4, R8.reuse, 0x6420, R9.reuse ;  /* 0x0000642008047816 */ /* 0x148fe40000000009 */
[----:B------:R-:W-:Y:S02]  /*10f70*/  PRMT R5, R8, 0x7531, R9 ;  /* 0x0000753108057816 */ /* 0x000fe40000000009 */
[C-C-:B------:R-:W-:Y:S02]  /*10f80*/  PRMT R6, R10.reuse, 0x6420, R11.reuse ;  /* 0x000064200a067816 */ /* 0x140fe4000000000b */
[----:B------:R-:W-:Y:S02]  /*10f90*/  PRMT R7, R10, 0x7531, R11 ;  /* 0x000075310a077816 */ /* 0x000fe4000000000b */
[----:B------:R-:W3:Y:S01]  /*10fa0*/  LDSM.16.MT88.4 R8, [R16+0x10000] ;  /* 0x010000001008783b */ /* 0x000ee20000004200 */
[----:B--2---:R-:W-:-:S05]  /*10fb0*/  IADD3 R20, R12, R2, R18 ;  /* 0x000000020c147210 */ /* 0x004fca0007ffe012 */
[----:B------:R2:W-:Y:S02]  /*10fc0*/  STSM.16.M88.4 [R20], R4 ;  /* 0x0000000414007844 */ /* 0x0005e40000000200 */
[----:B--2---:R-:W-:Y:S01]  /*10fd0*/  VIADD R4, R2, 0x2000 ;  /* 0x0000200002047836 */ /* 0x004fe20000000000 */
[C-C-:B---3--:R-:W-:Y:S02]  /*10fe0*/  PRMT R12, R8.reuse, 0x6420, R9.reuse ;  /* 0x00006420080c7816 */ /* 0x148fe40000000009 */
[----:B------:R-:W-:Y:S02]  /*10ff0*/  PRMT R13, R8, 0x7531, R9 ;  /* 0x00007531080d7816 */ /* 0x000fe40000000009 */
[C-C-:B------:R-:W-:Y:S02]  /*11000*/  PRMT R14, R10.reuse, 0x6420, R11.reuse ;  /* 0x000064200a0e7816 */ /* 0x140fe4000000000b */
[----:B------:R-:W-:-:S05]  /*11010*/  PRMT R15, R10, 0x7531, R11 ;  /* 0x000075310a0f7816 */ /* 0x000fca000000000b */
[----:B------:R2:W-:Y:S02]  /*11020*/  STSM.16.M88.4 [R20+0x1000], R12 ;  /* 0x0010000c14007844 */ /* 0x0005e40000000200 */
[----:B--2---:R-:W-:-:S05]  /*11030*/  IMAD.MOV.U32 R14, RZ, RZ, R17 ;  /* 0x000000ffff0e7224 */ /* 0x004fca00078e0011 */
[----:B------:R-:W-:-:S05]  /*11040*/  LOP3.LUT R4, R4, R14, RZ, 0xfc, !PT ;  /* 0x0000000e04047212 */ /* 0x000fca00078efcff */
[----:B------:R-:W2:Y:S01]  /*11050*/  LDSM.16.MT88.4 R8, [R4+UR40+0x10000] ;  /* 0x010000280408783b */ /* 0x000ea20008004200 */
[----:B------:R-:W-:Y:S01]  /*11060*/  IMAD.MOV.U32 R15, RZ, RZ, R16 ;  /* 0x000000ffff0f7224 */ /* 0x000fe200078e0010 */
[C-C-:B--2---:R-:W-:Y:S02]  /*11070*/  PRMT R4, R8.reuse, 0x6420, R9.reuse ;  /* 0x0000642008047816 */ /* 0x144fe40000000009 */
[----:B------:R-:W-:Y:S02]  /*11080*/  PRMT R5, R8, 0x7531, R9 ;  /* 0x0000753108057816 */ /* 0x000fe40000000009 */
[C-C-:B------:R-:W-:Y:S02]  /*11090*/  PRMT R6, R10.reuse, 0x6420, R11.reuse ;  /* 0x000064200a067816 */ /* 0x140fe4000000000b */
[----:B------:R-:W-:Y:S02]  /*110a0*/  PRMT R7, R10, 0x7531, R11 ;  /* 0x000075310a077816 */ /* 0x000fe4000000000b */
[----:B------:R-:W2:Y:S04]  /*110b0*/  LDSM.16.MT88.4 R8, [R15+0x12000] ;  /* 0x012000000f08783b */ /* 0x000ea80000004200 */
[----:B------:R3:W-:Y:S01]  /*110c0*/  STSM.16.M88.4 [R20+0x2000], R4 ;  /* 0x0020000414007844 */ /* 0x0007e20000000200 */
[----:B------:R-:W-:-:S02]  /*110d0*/  IMAD.MOV.U32 R12, RZ, RZ, R18 ;  /* 0x000000ffff0c7224 */ /* 0x000fc400078e0012 */
[----:B---3--:R-:W-:-:S05]  /*110e0*/  VIADD R4, R2, 0x1000 ;  /* 0x0000100002047836 */ /* 0x008fca0000000000 */
[----:B------:R-:W-:Y:S01]  /*110f0*/  LOP3.LUT R4, R4, R14, RZ, 0xfc, !PT ;  /* 0x0000000e04047212 */ /* 0x000fe200078efcff */
[----:B------:R-:W3:Y:S01]  /*11100*/  S2R R7, SR_TID.X ;  /* 0x0000000000077919 */ /* 0x000ee20000002100 */
[C-C-:B--2---:R-:W-:Y:S02]  /*11110*/  PRMT R16, R8.reuse, 0x6420, R9.reuse ;  /* 0x0000642008107816 */ /* 0x144fe40000000009 */
[----:B------:R-:W-:Y:S02]  /*11120*/  PRMT R17, R8, 0x7531, R9 ;  /* 0x0000753108117816 */ /* 0x000fe40000000009 */
[C-C-:B------:R-:W-:Y:S02]  /*11130*/  PRMT R18, R10.reuse, 0x6420, R11.reuse ;  /* 0x000064200a127816 */ /* 0x140fe4000000000b */
[----:B------:R-:W-:-:S05]  /*11140*/  PRMT R19, R10, 0x7531, R11 ;  /* 0x000075310a137816 */ /* 0x000fca000000000b */
[----:B------:R2:W-:Y:S04]  /*11150*/  STSM.16.M88.4 [R20+0x3000], R16 ;  /* 0x0030001014007844 */ /* 0x0005e80000000200 */
[----:B------:R-:W4:Y:S01]  /*11160*/  LDSM.16.MT88.4 R8, [R4+UR40+0x10000] ;  /* 0x010000280408783b */ /* 0x000f220008004200 */
[----:B---3--:R-:W-:Y:S01]  /*11170*/  LOP3.LUT P3, RZ, R7, 0x4, RZ, 0xc0, !PT ;  /* 0x0000000407ff7812 */ /* 0x008fe2000786c0ff */
[----:B------:R-:W-:Y:S02]  /*11180*/  IMAD.U32 R13, RZ, RZ, UR40 ;  /* 0x00000028ff0d7e24 */ /* 0x000fe4000f8e00ff */
[----:B--2---:R-:W-:Y:S01]  /*11190*/  IMAD.MOV.U32 R19, RZ, RZ, 0x20 ;  /* 0x00000020ff137424 */ /* 0x004fe200078e00ff */
[C-C-:B----4-:R-:W-:Y:S02]  /*111a0*/  PRMT R4, R8.reuse, 0x6420, R9.reuse ;  /* 0x0000642008047816 */ /* 0x150fe40000000009 */
[----:B------:R-:W-:-:S02]  /*111b0*/  PRMT R5, R8, 0x7531, R9 ;  /* 0x0000753108057816 */ /* 0x000fc40000000009 */
[C-C-:B------:R-:W-:Y:S02]  /*111c0*/  PRMT R6, R10.reuse, 0x6420, R11.reuse ;  /* 0x000064200a067816 */ /* 0x140fe4000000000b */
[----:B------:R-:W-:Y:S02]  /*111d0*/  PRMT R7, R10, 0x7531, R11 ;  /* 0x000075310a077816 */ /* 0x000fe4000000000b */
[----:B------:R-:W2:Y:S01]  /*111e0*/  LDSM.16.MT88.4 R8, [R15+0x11000] ;  /* 0x011000000f08783b */ /* 0x000ea20000004200 */
[----:B------:R-:W-:Y:S01]  /*111f0*/  SEL R19, R19, 0xffffffe0, !P3 ;  /* 0xffffffe013137807 */ /* 0x000fe20005800000 */
[----:B------:R-:W-:-:S03]  /*11200*/  VIADD R13, R13, 0x8000 ;  /* 0x000080000d0d7836 */ /* 0x000fc60000000000 */
[----:B------:R-:W-:Y:S01]  /*11210*/  IADD3 R12, R12, R2, R19 ;  /* 0x000000020c0c7210 */ /* 0x000fe20007ffe013 */
[----:B------:R-:W-:-:S04]  /*11220*/  VIADD R2, R2, 0x3000 ;  /* 0x0000300002027836 */ /* 0x000fc80000000000 */
[----:B------:R-:W-:Y:S01]  /*11230*/  IMAD.IADD R12, R13, 0x1, R12 ;  /* 0x000000010d0c7824 */ /* 0x000fe200078e020c */
[----:B------:R-:W-:-:S04]  /*11240*/  LOP3.LUT R2, R2, R14, RZ, 0xfc, !PT ;  /* 0x0000000e02027212 */ /* 0x000fc800078efcff */
[----:B------:R2:W-:Y:S02]  /*11250*/  STSM.16.M88.4 [R12], R4 ;  /* 0x000000040c007844 */ /* 0x0005e40000000200 */
[C-C-:B--2---:R-:W-:Y:S02]  /*11260*/  PRMT R4, R8.reuse, 0x6420, R9.reuse ;  /* 0x0000642008047816 */ /* 0x144fe40000000009 */
[----:B------:R-:W-:Y:S02]  /*11270*/  PRMT R5, R8, 0x7531, R9 ;  /* 0x0000753108057816 */ /* 0x000fe40000000009 */
[C-C-:B------:R-:W-:Y:S02]  /*11280*/  PRMT R6, R10.reuse, 0x6420, R11.reuse ;  /* 0x000064200a067816 */ /* 0x140fe4000000000b */
[----:B------:R-:W-:-:S05]  /*11290*/  PRMT R7, R10, 0x7531, R11 ;  /* 0x000075310a077816 */ /* 0x000fca000000000b */
[----:B------:R-:W-:Y:S04]  /*112a0*/  STSM.16.M88.4 [R12+0x1000], R4 ;  /* 0x001000040c007844 */ /* 0x000fe80000000200 */
[----:B------:R-:W2:Y:S02]  /*112b0*/  LDSM.16.MT88.4 R8, [R2+UR40+0x10000] ;  /* 0x010000280208783b */ /* 0x000ea40008004200 */
[C-C-:B--2---:R-:W-:Y:S02]  /*112c0*/  PRMT R4, R8.reuse, 0x6420, R9.reuse ;  /* 0x0000642008047816 */ /* 0x144fe40000000009 */
[----:B------:R-:W-:Y:S02]  /*112d0*/  PRMT R5, R8, 0x7531, R9 ;  /* 0x0000753108057816 */ /* 0x000fe40000000009 */
[----:B------:R-:W-:-:S02]  /*112e0*/  PRMT R6, R10, 0x6420, R11 ;  /* 0x000064200a067816 */ /* 0x000fc4000000000b */
[----:B------:R-:W-:Y:S02]  /*112f0*/  PRMT R7, R10, 0x7531, R11 ;  /* 0x000075310a077816 */ /* 0x000fe4000000000b */
[----:B------:R-:W2:Y:S04]  /*11300*/  LDSM.16.MT88.4 R8, [R15+0x13000] ;  /* 0x013000000f08783b */ /* 0x000ea80000004200 */
[----:B------:R2:W-:Y:S02]  /*11310*/  STSM.16.M88.4 [R12+0x2000], R4 ;  /* 0x002000040c007844 */ /* 0x0005e40000000200 */
[C-C-:B--2---:R-:W-:Y:S02]  /*11320*/  PRMT R4, R8.reuse, 0x6420, R9.reuse ;  /* 0x0000642008047816 */ /* 0x144fe40000000009 */
        /* <DEDUP_REMOVED lines=9> */
[----:B---3--:R-:W3:Y:S01]  /*113c0*/  FENCE.VIEW.ASYNC.S ;  /* 0x00000000000073c6 */ /* 0x008ee20000000000 */
[----:B------:R-:W-:Y:S05]  /*113d0*/  @!P0 BRA `(.L_x_910) ;  /* 0x0000000000048947 */ /* 0x000fea0003800000 */
[----:B------:R-:W-:Y:S01]  /*113e0*/  BPT.TRAP 0x1 ;  /* 0x000000040000795c */ /* 0x000fe20000300000 */
.L_x_910:
[----:B------:R4:W5:Y:S01]  /*113f0*/  LDL R2, [R1+0x4] ;  /* 0x0000040001027983 */ /* 0x0009620000100800 */
[----:B---3--:R3:W-:Y:S01]  /*11400*/  SYNCS.ARRIVE.TRANS64.A1T0 RZ, [R21+URZ+0x28450], RZ ;  /* 0x028450ff15ff79a7 */ /* 0x0087e2000810003f */
[----:B------:R-:W-:Y:S01]  /*11410*/  BAR.SYNC.DEFER_BLOCKING 0x2, 0x80 ;  /* 0x0082000000007b1d */ /* 0x000fe20000010000 */
[C---:B------:R-:W-:Y:S01]  /*11420*/  ISETP.GT.AND P0, PT, R3.reuse, UR42, PT ;  /* 0x0000002a03007c0c */ /* 0x040fe2000bf04270 */
[----:B------:R-:W-:Y:S02]  /*11430*/  VIADD R3, R3, 0xffffffff ;  /* 0xffffffff03037836 */ /* 0x000fe40000000000 */
[----:B---3--:R-:W-:Y:S02]  /*11440*/  @!P2 VIADD R21, R21, 0x28480 ;  /* 0x000284801515a836 */ /* 0x008fe40000000000 */
[----:B------:R4:W5:Y:S03]  /*11450*/  LDL R8, [R1+0xc] ;  /* 0x00000c0001087983 */ /* 0x0009660000100800 */
[----:B------:R-:W-:-:S04]  /*11460*/  @!P2 PRMT R21, RZ, 0x654, R21 ;  /* 0x00000654ff15a816 */ /* 0x000fc80000000015 */
[----:B------:R4:W-:Y:S01]  /*11470*/  @!P2 SYNCS.ARRIVE.TRANS64.RED.A1T0 RZ, [R21+URZ], RZ ;  /* 0x000000ff15ffa9a7 */ /* 0x0009e2000810043f */
[----:B------:R-:W-:Y:S05]  /*11480*/  @P0 BRA `(.L_x_911) ;  /* 0xfffffff000080947 */ /* 0x000fea000383ffff */
.L_x_889:
[----:B------:R-:W-:Y:S04]  /*11490*/  BSSY B0, `(.L_x_912) ;  /* 0x000000f000007945 */ /* 0x000fe80003800000 */
[----:B------:R-:W-:Y:S05]  /*114a0*/  @P2 BRA `(.L_x_913) ;  /* 0x0000000000342947 */ /* 0x000fea0003800000 */
[----:B--2---:R-:W2:Y:S01]  /*114b0*/  S2R R5, SR_LANEID ;  /* 0x0000000000057919 */ /* 0x004ea20000000000 */
[----:B------:R-:W-:Y:S01]  /*114c0*/  VOTEU.ANY UR4, UPT, PT ;  /* 0x0000000000047886 */ /* 0x000fe200038e0100 */
[----:B---3-5:R-:W3:Y:S01]  /*114d0*/  LDC.64 R2, c[0x0][0xdf0] ;  /* 0x00037c00ff027b82 */ /* 0x028ee20000000a00 */
[----:B------:R-:W2:Y:S02]  /*114e0*/  FLO.U32 R0, UR4 ;  /* 0x0000000400007d00 */ /* 0x000ea400080e0000 */
[----:B--2---:R-:W-:-:S06]  /*114f0*/  ISETP.EQ.U32.AND P0, PT, R0, R5, PT ;  /* 0x000000050000720c */ /* 0x004fcc0003f02070 */
[----:B------:R-:W3:Y:S07]  /*11500*/  POPC R5, UR4 ;  /* 0x0000000400057d09 */ /* 0x000eee0008000000 */
[----:B---3--:R-:W2:Y:S01]  /*11510*/  @P0 ATOMG.E.ADD.STRONG.GPU PT, R3, desc[UR54][R2.64], R5 ;  /* 0x00000005020309a8 */ /* 0x008ea200081ee1f6 */
[----:B------:R-:W3:Y:S02]  /*11520*/  S2R R4, SR_LTMASK ;  /* 0x0000000000047919 */ /* 0x000ee40000003900 */
[----:B---3--:R-:W-:-:S04]  /*11530*/  LOP3.LUT R4, R4, UR4, RZ, 0xc0, !PT ;  /* 0x0000000404047c12 */ /* 0x008fc8000f8ec0ff */
[----:B------:R-:W3:Y:S01]  /*11540*/  POPC R7, R4 ;  /* 0x0000000400077309 */ /* 0x000ee20000000000 */
[----:B--2---:R-:W3:Y:S02]  /*11550*/  SHFL.IDX PT, R0, R3, R0, 0x1f ;  /* 0x00001f0003007589 */ /* 0x004ee400000e0000 */
[----:B---3--:R-:W-:-:S05]  /*11560*/  IADD3 R0, R0, UR47, R7 ;  /* 0x0000002f00007c10 */ /* 0x008fca000fffe007 */
[----:B------:R2:W-:Y:S02]  /*11570*/  STL [R1+0x20], R0 ;  /* 0x0000200001007387 */ /* 0x0005e40000100800 */
.L_x_913:
[----:B------:R-:W-:Y:S05]  /*11580*/  BSYNC B0 ;  /* 0x0000000000007941 */ /* 0x000fea0003800000 */
.L_x_912:
[----:B------:R-:W-:-:S06]  /*11590*/  UISETP.NE.AND UP0, UPT, UR43, 0x3, UPT ;  /* 0x000000032b00788c */ /* 0x000fcc000bf05270 */
[----:B------:R-:W-:-:S13]  /*115a0*/  PLOP3.LUT P0, PT, PT, PT, UP0, 0x80, 0x0 ;  /* 0x000000000000781c */ /* 0x000fda0003f0f008 */
[----:B------:R-:W-:Y:S05]  /*115b0*/  @!P0 BRA `(.L_x_914) ;  /* 0x0000000000048947 */ /* 0x000fea0003800000 */
[----:B------:R-:W-:Y:S01]  /*115c0*/  BPT.TRAP 0x1 ;  /* 0x000000040000795c */ /* 0x000fe20000300000 */
.L_x_914:
[----:B---3-5:R-:W3:Y:S04]  /*115d0*/  LDL R2, [R1+0xc] ;  /* 0x00000c0001027983 */ /* 0x028ee80000100800 */
[----:B--2---:R-:W2:Y:S01]  /*115e0*/  LDL R0, [R1+0x4] ;  /* 0x0000040001007983 */ /* 0x004ea20000100800 */
[----:B------:R-:W-:Y:S01]  /*115f0*/  BSSY B0, `(.L_x_915) ;  /* 0x0000008000007945 */ /* 0x000fe20003800000 */
[----:B---3--:R-:W-:-:S04]  /*11600*/  LOP3.LUT R3, R2, 0x1, RZ, 0x3c, !PT ;  /* 0x0000000102037812 */ /* 0x008fc800078e3cff */
[----:B------:R-:W-:Y:S02]  /*11610*/  SHF.L.U32 R3, R3, 0x1f, RZ ;  /* 0x0000001f03037819 */ /* 0x000fe400000006ff */
[----:B--2---:R-:W-:-:S04]  /*11620*/  LEA R2, R0, UR40, 0x3 ;  /* 0x0000002800027c11 */ /* 0x004fc8000f8e18ff */
[----:B------:R-:W2:Y:S01]  /*11630*/  SYNCS.PHASECHK.TRANS64.TRYWAIT P0, [R2+URZ+0x28470], R3 ;  /* 0x02847003020075a7 */ /* 0x000ea2000800017f */
[----:B------:R-:W-:-:S05]  /*11640*/  IMAD.U32 R0, RZ, RZ, UR46 ;  /* 0x0000002eff007e24 */ /* 0x000fca000f8e00ff */
[----:B------:R-:W-:Y:S01]  /*11650*/  ISETP.NE.AND P1, PT, R0, 0x3, PT ;  /* 0x000000030000780c */ /* 0x000fe20003f25270 */
[----:B--2---:R-:W-:-:S12]  /*11660*/  @!P0 BRA `(.L_x_916) ;  /* 0x0000001000c08947 */ /* 0x004fd80003800000 */
.L_x_952:
[----:B------:R-:W-:Y:S05]  /*11670*/  BSYNC B0 ;  /* 0x0000000000007941 */ /* 0x000fea0003800000 */
.L_x_915:
[----:B------:R-:W-:Y:S05]  /*11680*/  @!P1 BRA `(.L_x_917) ;  /* 0x0000000000049947 */ /* 0x000fea0003800000 */
[----:B------:R-:W-:Y:S01]  /*11690*/  BPT.TRAP 0x1 ;  /* 0x000000040000795c */ /* 0x000fe20000300000 */
.L_x_917:
[----:B------:R-:W2:Y:S02]  /*116a0*/  LDL R0, [R1+0xc] ;  /* 0x00000c0001007983 */ /* 0x000ea40000100800 */
[----:B--2---:R-:W-:-:S04]  /*116b0*/  SHF.L.U32 R3, R0, 0x1f, RZ ;  /* 0x0000001f00037819 */ /* 0x004fc800000006ff */
[----:B------:R-:W2:Y:S02]  /*116c0*/  SYNCS.PHASECHK.TRANS64.TRYWAIT P0, [R2+URZ+0x28460], R3 ;  /* 0x02846003020075a7 */ /* 0x000ea4000800017f */
[----:B--2---:R-:W-:Y:S05]  /*116d0*/  @!P0 BRA `(.L_x_918) ;  /* 0x0000001000b88947 */ /* 0x004fea0003800000 */
.L_x_953:
[----:B------:R-:W3:Y:S04]  /*116e0*/  LDL R0, [R1+0x4] ;  /* 0x0000040001007983 */ /* 0x000ee80000100800 */
[----:B------:R-:W5:Y:S04]  /*116f0*/  LDL R17, [R1+0x8] ;  /* 0x0000080001117983 */ /* 0x000f680000100800 */
[----:B------:R-:W2:Y:S04]  /*11700*/  LDL R13, [R1+0x1c] ;  /* 0x00001c00010d7983 */ /* 0x000ea80000100800 */
[----:B------:R-:W4:Y:S01]  /*11710*/  LDL R18, [R1+0x14] ;  /* 0x0000140001127983 */ /* 0x000f220000100800 */
[----:B------:R-:W-:Y:S05]  /*11720*/  WARPSYNC.ALL ;  /* 0x0000000000007948 */ /* 0x000fea0003800000 */
[----:B---3--:R-:W-:-:S05]  /*11730*/  IMAD.SHL.U32 R20, R0, 0x4000, RZ ;  /* 0x0000400000147824 */ /* 0x008fca00078e00ff */
[----:B-----5:R-:W-:-:S05]  /*11740*/  LOP3.LUT R12, R20, R17, RZ, 0xfc, !PT ;  /* 0x00000011140c7212 */ /* 0x020fca00078efcff */
[----:B------:R-:W3:Y:S01]  /*11750*/  LDSM.16.MT88.4 R4, [R12+UR40+0x10000] ;  /* 0x010000280c04783b */ /* 0x000ee20008004200 */
[----:B--2---:R-:W-:Y:S01]  /*11760*/  IADD3 R3, R13, UR40, R20 ;  /* 0x000000280d037c10 */ /* 0x004fe2000fffe014 */
[----:B------:R-:W-:-:S04]  /*11770*/  IMAD.U32 R0, RZ, RZ, UR40 ;  /* 0x00000028ff007e24 */ /* 0x000fc8000f8e00ff */
[----:B------:R-:W-:Y:S01]  /*11780*/  VIADD R0, R0, 0x8000 ;  /* 0x0000800000007836 */ /* 0x000fe20000000000 */
[C-C-:B---3--:R-:W-:Y:S02]  /*11790*/  PRMT R8, R4.reuse, 0x6420, R5.reuse ;  /* 0x0000642004087816 */ /* 0x148fe40000000005 */
[----:B------:R-:W-:Y:S02]  /*117a0*/  PRMT R9, R4, 0x7531, R5 ;  /* 0x0000753104097816 */ /* 0x000fe40000000005 */
[C-C-:B------:R-:W-:Y:S02]  /*117b0*/  PRMT R10, R6.reuse, 0x6420, R7.reuse ;  /* 0x00006420060a7816 */ /* 0x140fe40000000007 */
[----:B------:R-:W-:Y:S02]  /*117c0*/  PRMT R11, R6, 0x7531, R7 ;  /* 0x00007531060b7816 */ /* 0x000fe40000000007 */
[----:B------:R-:W2:Y:S01]  /*117d0*/  LDSM.16.MT88.4 R4, [R3+0x10000] ;  /* 0x010000000304783b */ /* 0x000ea20000004200 */
[----:B----4-:R-:W-:-:S05]  /*117e0*/  IADD3 R0, R0, R20, R18 ;  /* 0x0000001400007210 */ /* 0x010fca0007ffe012 */
[----:B------:R2:W-:Y:S02]  /*117f0*/  STSM.16.M88.4 [R0], R8 ;  /* 0x0000000800007844 */ /* 0x0005e40000000200 */
[C-C-:B--2---:R-:W-:Y:S02]  /*11800*/  PRMT R8, R4.reuse, 0x6420, R5.reuse ;  /* 0x0000642004087816 */ /* 0x144fe40000000005 */
[----:B------:R-:W-:Y:S01]  /*11810*/  PRMT R9, R4, 0x7531, R5 ;  /* 0x0000753104097816 */ /* 0x000fe20000000005 */
[----:B------:R-:W-:Y:S01]  /*11820*/  VIADD R4, R20, 0x2000 ;  /* 0x0000200014047836 */ /* 0x000fe20000000000 */
[C-C-:B------:R-:W-:Y:S02]  /*11830*/  PRMT R10, R6.reuse, 0x6420, R7.reuse ;  /* 0x00006420060a7816 */ /* 0x140fe40000000007 */
[----:B------:R-:W-:Y:S02]  /*11840*/  PRMT R11, R6, 0x7531, R7 ;  /* 0x00007531060b7816 */ /* 0x000fe40000000007 */
[----:B------:R-:W-:-:S03]  /*11850*/  LOP3.LUT R16, R4, R17, RZ, 0xfc, !PT ;  /* 0x0000001104107212 */ /* 0x000fc600078efcff */
        /* <DEDUP_REMOVED lines=8> */
[----:B---3--:R-:W-:Y:S02]  /*118e0*/  IMAD.MOV.U32 R15, RZ, RZ, R17 ;  /* 0x000000ffff0f7224 */ /* 0x008fe400078e0011 */
[----:B------:R-:W-:-:S02]  /*118f0*/  IMAD.MOV.U32 R13, RZ, RZ, R18 ;  /* 0x000000ffff0d7224 */ /* 0x000fc400078e0012 */
[----:B------:R-:W3:Y:S01]  /*11900*/  S2R R18, SR_TID.X ;  /* 0x0000000000127919 */ /* 0x000ee20000002100 */
[C-C-:B--2---:R-:W-:Y:S02]  /*11910*/  PRMT R8, R4.reuse, 0x6420, R5.reuse ;  /* 0x0000642004087816 */ /* 0x144fe40000000005 */
[----:B------:R-:W-:Y:S01]  /*11920*/  PRMT R9, R4, 0x7531, R5 ;  /* 0x0000753104097816 */ /* 0x000fe20000000005 */
[----:B------:R-:W-:Y:S01]  /*11930*/  VIADD R4, R20, 0x1000 ;  /* 0x0000100014047836 */ /* 0x000fe20000000000 */
[C-C-:B------:R-:W-:Y:S02]  /*11940*/  PRMT R10, R6.reuse, 0x6420, R7.reuse ;  /* 0x00006420060a7816 */ /* 0x140fe40000000007 */
[----:B------:R-:W-:Y:S02]  /*11950*/  PRMT R11, R6, 0x7531, R7 ;  /* 0x00007531060b7816 */ /* 0x000fe40000000007 */
[----:B------:R-:W-:-:S03]  /*11960*/  LOP3.LUT R21, R4, R15, RZ, 0xfc, !PT ;  /* 0x0000000f04157212 */ /* 0x000fc600078efcff */
[----:B------:R-:W-:Y:S04]  /*11970*/  STSM.16.M88.4 [R0+0x3000], R8 ;  /* 0x0030000800007844 */ /* 0x000fe80000000200 */
[----:B------:R-:W2:Y:S01]  /*11980*/  LDSM.16.MT88.4 R4, [R21+UR40+0x10000] ;  /* 0x010000281504783b */ /* 0x000ea20008004200 */
[----:B------:R-:W-:Y:S01]  /*11990*/  IMAD.MOV.U32 R12, RZ, RZ, 0x20 ;  /* 0x00000020ff0c7424 */ /* 0x000fe200078e00ff */
[----:B---3--:R-:W-:Y:S01]  /*119a0*/  LOP3.LUT P0, RZ, R18, 0x4, RZ, 0xc0, !PT ;  /* 0x0000000412ff7812 */ /* 0x008fe2000780c0ff */
[----:B------:R-:W-:-:S03]  /*119b0*/  IMAD.U32 R14, RZ, RZ, UR40 ;  /* 0x00000028ff0e7e24 */ /* 0x000fc6000f8e00ff */
[----:B------:R-:W-:Y:S01]  /*119c0*/  SEL R12, R12, 0xffffffe0, !P0 ;  /* 0xffffffe00c0c7807 */ /* 0x000fe20004000000 */
[----:B------:R-:W-:Y:S01]  /*119d0*/  VIADD R14, R14, 0x8000 ;  /* 0x000080000e0e7836 */ /* 0x000fe20000000000 */
[C-C-:B--2---:R-:W-:Y:S02]  /*119e0*/  PRMT R16, R4.reuse, 0x6420, R5.reuse ;  /* 0x0000642004107816 */ /* 0x144fe40000000005 */
[----:B------:R-:W-:Y:S02]  /*119f0*/  PRMT R17, R4, 0x7531, R5 ;  /* 0x0000753104117816 */ /* 0x000fe40000000005 */
[----:B------:R-:W-:Y:S02]  /*11a00*/  IADD3 R4, R13, R20, R12 ;  /* 0x000000140d047210 */ /* 0x000fe40007ffe00c */
[C-C-:B------:R-:W-:Y:S02]  /*11a10*/  PRMT R18, R6.reuse, 0x6420, R7.reuse ;  /* 0x0000642006127816 */ /* 0x140fe40000000007 */
[----:B------:R-:W-:Y:S01]  /*11a20*/  PRMT R19, R6, 0x7531, R7 ;  /* 0x0000753106137816 */ /* 0x000fe20000000007 */
[----:B------:R-:W-:-:S02]  /*11a30*/  IMAD.IADD R0, R14, 0x1, R4 ;  /* 0x000000010e007824 */ /* 0x000fc400078e0204 */
[----:B------:R-:W2:Y:S01]  /*11a40*/  LDSM.16.MT88.4 R4, [R3+0x11000] ;  /* 0x011000000304783b */ /* 0x000ea20000004200 */
[----:B------:R-:W-:-:S05]  /*11a50*/  VIADD R20, R20, 0x3000 ;  /* 0x0000300014147836 */ /* 0x000fca0000000000 */
[----:B------:R-:W-:Y:S01]  /*11a60*/  LOP3.LUT R20, R20, R15, RZ, 0xfc, !PT ;  /* 0x0000000f14147212 */ /* 0x000fe200078efcff */
[----:B------:R-:W-:Y:S01]  /*11a70*/  STSM.16.M88.4 [R0], R16 ;  /* 0x0000001000007844 */ /* 0x000fe20000000200 */
        /* <DEDUP_REMOVED lines=11> */
[----:B------:R3:W-:Y:S01]  /*11b30*/  STSM.16.M88.4 [R0+0x2000], R12 ;  /* 0x0020000c00007844 */ /* 0x0007e20000000200 */
[C-C-:B--2---:R-:W-:Y:S02]  /*11b40*/  PRMT R8, R4.reuse, 0x6420, R5.reuse ;  /* 0x0000642004087816 */ /* 0x144fe40000000005 */
        /* <DEDUP_REMOVED lines=12> */
.L_x_919:
[----:B------:R-:W4:Y:S01]  /*11c10*/  LDL.LU R4, [R1+0x4] ;  /* 0x0000040001047983 */ /* 0x000f220000300800 */
[----:B--2---:R-:W-:Y:S03]  /*11c20*/  SYNCS.ARRIVE.TRANS64.A1T0 RZ, [R2+URZ+0x28450], RZ ;  /* 0x028450ff02ff79a7 */ /* 0x004fe6000810003f */
[----:B------:R-:W2:Y:S01]  /*11c30*/  LDL.LU R3, [R1+0xc] ;  /* 0x00000c0001037983 */ /* 0x000ea20000300800 */
[----:B---3--:R-:W-:-:S05]  /*11c40*/  @!P2 VIADD R0, R2, 0x28480 ;  /* 0x000284800200a836 */ /* 0x008fca0000000000 */
[----:B------:R-:W-:Y:S01]  /*11c50*/  @!P2 PRMT R0, RZ, 0x654, R0 ;  /* 0x00000654ff00a816 */ /* 0x000fe20000000000 */
[----:B------:R-:W-:Y:S06]  /*11c60*/  BAR.SYNC.DEFER_BLOCKING 0x2, 0x80 ;  /* 0x0082000000007b1d */ /* 0x000fec0000010000 */
[----:B------:R4:W-:Y:S02]  /*11c70*/  @!P2 SYNCS.ARRIVE.TRANS64.RED.A1T0 RZ, [R0+URZ], RZ ;  /* 0x000000ff00ffa9a7 */ /* 0x0009e4000810043f */
[----:B----4-:R-:W-:-:S05]  /*11c80*/  VIADD R0, R4, 0x1 ;  /* 0x0000000104007836 */ /* 0x010fca0000000000 */
[----:B------:R-:W-:-:S04]  /*11c90*/  ISETP.NE.AND P0, PT, R0, 0x2, PT ;  /* 0x000000020000780c */ /* 0x000fc80003f05270 */
[----:B------:R-:W-:Y:S02]  /*11ca0*/  SEL R2, RZ, 0x1, P0 ;  /* 0x00000001ff027807 */ /* 0x000fe40000000000 */
[----:B------:R-:W-:Y:S02]  /*11cb0*/  SEL R0, R0, RZ, P0 ;  /* 0x000000ff00007207 */ /* 0x000fe40000000000 */
[----:B--2---:R-:W-:-:S03]  /*11cc0*/  LOP3.LUT R3, R3, R2, RZ, 0x3c, !PT ;  /* 0x0000000203037212 */ /* 0x004fc600078e3cff */
[----:B------:R2:W-:Y:S04]  /*11cd0*/  STL [R1+0x4], R0 ;  /* 0x0000040001007387 */ /* 0x0005e80000100800 */
[----:B------:R2:W-:Y:S02]  /*11ce0*/  STL [R1+0xc], R3 ;  /* 0x00000c0301007387 */ /* 0x0005e40000100800 */
.L_x_873:
[----:B------:R-:W-:Y:S05]  /*11cf0*/  BSYNC B6 ;  /* 0x0000000000067941 */ /* 0x000fea0003800000 */
.L_x_871:
[----:B--23--:R-:W2:Y:S04]  /*11d00*/  LDL R0, [R1+0x24] ;  /* 0x0000240001007983 */ /* 0x00cea80000100800 */
[----:B------:R3:W5:Y:S01]  /*11d10*/  LDL R2, [R1+0x20] ;  /* 0x0000200001027983 */ /* 0x0007620000100800 */
[----:B--2---:R-:W-:-:S13]  /*11d20*/  LOP3.LUT P0, RZ, R0, 0x2, RZ, 0xc0, !PT ;  /* 0x0000000200ff7812 */ /* 0x004fda000780c0ff */
[----:B---3--:R-:W-:Y:S05]  /*11d30*/  @!P0 BRA `(.L_x_920) ;  /* 0x0000000000208947 */ /* 0x008fea0003800000 */
[----:B------:R-:W2:Y:S08]  /*11d40*/  S2UR UR5, SR_CgaCtaId ;  /* 0x00000000000579c3 */ /* 0x000eb00000008800 */
[----:B------:R-:W-:Y:S06]  /*11d50*/  BAR.SYNC.DEFER_BLOCKING 0x5, 0x180 ;  /* 0x0146000000007b1d */ /* 0x000fec0000010000 */
[----:B------:R-:W-:-:S02]  /*11d60*/  UMOV UR4, 0x400 ;  /* 0x0000040000047882 */ /* 0x000fc40000000000 */
[----:B--2---:R-:W-:-:S09]  /*11d70*/  ULEA UR4, UR5, UR4, 0x18 ;  /* 0x0000000405047291 */ /* 0x004fd2000f8ec03f */
[----:B-----5:R-:W2:Y:S04]  /*11d80*/  LDS R2, [UR4+0x284d0] ;  /* 0x0284d004ff027984 */ /* 0x020ea80008000800 */
[----:B--2---:R2:W-:Y:S01]  /*11d90*/  STL [R1+0x20], R2 ;  /* 0x0000200201007387 */ /* 0x0045e20000100800 */
[----:B------:R-:W-:Y:S06]  /*11da0*/  BAR.ARV 0x4, 0x180 ;  /* 0x0106000000007b1d */ /* 0x000fec0000002000 */
[----:B------:R-:W-:Y:S05]  /*11db0*/  BRA `(.L_x_921) ;  /* 0x00000000002c7947 */ /* 0x000fea0003800000 */
.L_x_920:
[----:B------:R-:W2:Y:S01]  /*11dc0*/  S2R R0, SR_TID.X ;  /* 0x0000000000007919 */ /* 0x000ea20000002100 */
[----:B------:R-:W-:Y:S01]  /*11dd0*/  BAR.SYNC.DEFER_BLOCKING 0x4, 0x180 ;  /* 0x0106000000007b1d */ /* 0x000fe20000010000 */
[----:B--2---:R-:W-:-:S04]  /*11de0*/  LOP3.LUT R0, R0, 0x7f, RZ, 0xc0, !PT ;  /* 0x0000007f00007812 */ /* 0x004fc800078ec0ff */
[----:B------:R-:W-:-:S13]  /*11df0*/  ISETP.NE.AND P0, PT, R0, RZ, PT ;  /* 0x000000ff0000720c */ /* 0x000fda0003f05270 */
[----:B------:R-:W2:Y:S01]  /*11e00*/  @!P0 S2R R3, SR_CgaCtaId ;  /* 0x0000000000038919 */ /* 0x000ea20000008800 */
[----:B------:R-:W-:-:S04]  /*11e10*/  @!P0 MOV R0, 0x400 ;  /* 0x0000040000008802 */ /* 0x000fc80000000f00 */
[----:B--2---:R-:W-:Y:S02]  /*11e20*/  @!P0 LEA R3, R3, R0, 0x18 ;  /* 0x0000000003038211 */ /* 0x004fe400078ec0ff */
[----:B-----5:R-:W2:Y:S04]  /*11e30*/  SHFL.IDX PT, R0, R2, RZ, 0x1f ;  /* 0x00001fff02007589 */ /* 0x020ea800000e0000 */
[----:B------:R3:W-:Y:S04]  /*11e40*/  @!P0 STS [R3+0x284d0], R2 ;  /* 0x0284d00203008388 */ /* 0x0007e80000000800 */
[----:B--2---:R3:W-:Y:S01]  /*11e50*/  STL [R1+0x20], R0 ;  /* 0x0000200001007387 */ /* 0x0047e20000100800 */
[----:B------:R-:W-:Y:S06]  /*11e60*/  BAR.ARV 0x5, 0x180 ;  /* 0x0146000000007b1d */ /* 0x000fec0000002000 */
.L_x_921:
[----:B---3--:R-:W3:Y:S01]  /*11e70*/  LDL R0, [R1+0x20] ;  /* 0x0000200001007983 */ /* 0x008ee20000100800 */
[----:B------:R-:W-:Y:S02]  /*11e80*/  ULDC UR4, c[0x0][0xda8] ;  /* 0x00036a0000047ab9 */ /* 0x000fe40000000800 */
[----:B---3--:R-:W-:-:S13]  /*11e90*/  ISETP.GE.AND P0, PT, R0, UR4, PT ;  /* 0x0000000400007c0c */ /* 0x008fda000bf06270 */
[----:B------:R-:W-:Y:S05]  /*11ea0*/  @!P0 BRA `(.L_x_922) ;  /* 0xffffffcc00488947 */ /* 0x000fea000383ffff */
.L_x_862:
[----:B-1----:R-:W3:Y:S01]  /*11eb0*/  LDL.LU R0, [R1+0x28] ;  /* 0x0000280001007983 */ /* 0x002ee20000300800 */
[----:B------:R-:W-:Y:S01]  /*11ec0*/  BSSY B0, `(.L_x_923) ;  /* 0x000000b000007945 */ /* 0x000fe20003800000 */
[----:B------:R-:W1:Y:S01]  /*11ed0*/  S2R R5, SR_CgaCtaId ;  /* 0x0000000000057919 */ /* 0x000e620000008800 */
[----:B---3--:R-:W-:-:S05]  /*11ee0*/  VIADD R0, R0, 0x1 ;  /* 0x0000000100007836 */ /* 0x008fca0000000000 */
[----:B--2---:R-:W-:-:S04]  /*11ef0*/  LEA.HI R2, R0, R0, RZ, 0x1 ;  /* 0x0000000000027211 */ /* 0x004fc800078f08ff */
[----:B------:R-:W-:-:S05]  /*11f00*/  LOP3.LUT R3, R2, 0xfffffffe, RZ, 0xc0, !PT ;  /* 0xfffffffe02037812 */ /* 0x000fca00078ec0ff */
[----:B------:R-:W-:Y:S01]  /*11f10*/  IMAD.IADD R3, R0, 0x1, -R3 ;  /* 0x0000000100037824 */ /* 0x000fe200078e0a03 */
[----:B------:R-:W-:-:S04]  /*11f20*/  MOV R0, 0x400 ;  /* 0x0000040000007802 */ /* 0x000fc80000000f00 */
[----:B-1----:R-:W-:Y:S02]  /*11f30*/  LEA R0, R5, R0, 0x18 ;  /* 0x0000000005007211 */ /* 0x002fe400078ec0ff */
[----:B------:R-:W-:-:S04]  /*11f40*/  SHF.L.U32 R3, R3, 0x1f, RZ ;  /* 0x0000001f03037819 */ /* 0x000fc800000006ff */
[----:B------:R-:W1:Y:S02]  /*11f50*/  SYNCS.PHASECHK.TRANS64.TRYWAIT P0, [R0+URZ+0x28420], R3 ;  /* 0x02842003000075a7 */ /* 0x000e64000800017f */
[----:B-1----:R-:W-:Y:S05]  /*11f60*/  @!P0 BRA `(.L_x_924) ;  /* 0x0000000800a88947 */ /* 0x002fea0003800000 */
.L_x_954:
[----:B------:R-:W-:Y:S05]  /*11f70*/  BSYNC B0 ;  /* 0x0000000000007941 */ /* 0x000fea0003800000 */
.L_x_923:
[----:B------:R-:W-:-:S03]  /*11f80*/  UMOV UR4, 0xffffffff ;  /* 0xffffffff00047882 */ /* 0x000fc60000000000 */
[----:B------:R-:W-:Y:S05]  /*11f90*/  BRA.DIV UR4, `(.L_x_925) ;  /* 0x0000000a04b07947 */ /* 0x000fea000b800000 */
[----:B------:R-:W2:Y:S02]  /*11fa0*/  S2R R2, SR_TID.X ;  /* 0x0000000000027919 */ /* 0x000ea40000002100 */
[----:B--2---:R-:W-:-:S04]  /*11fb0*/  SHF.R.U32.HI R2, RZ, 0x5, R2 ;  /* 0x00000005ff027819 */ /* 0x004fc80000011602 */
[----:B------:R-:W-:-:S05]  /*11fc0*/  LOP3.LUT R2, R2, 0x3, RZ, 0xc0, !PT ;  /* 0x0000000302027812 */ /* 0x000fca00078ec0ff */
[----:B------:R2:W3:Y:S02]  /*11fd0*/  SHFL.IDX PT, R14, R2, RZ, 0x1f ;  /* 0x00001fff020e7589 */ /* 0x0004e400000e0000 */
.L_x_957:
[----:B---3--:R-:W-:Y:S01]  /*11fe0*/  ISETP.NE.AND P0, PT, R14, RZ, PT ;  /* 0x000000ff0e00720c */ /* 0x008fe20003f05270 */
[----:B------:R-:W-:-:S12]  /*11ff0*/  BSSY B0, `(.L_x_926) ;  /* 0x000002e000007945 */ /* 0x000fd80003800000 */
[----:B------:R-:W-:Y:S05]  /*12000*/  @P0 BRA `(.L_x_927) ;  /* 0x0000000000b00947 */ /* 0x000fea0003800000 */
[----:B------:R-:W-:-:S03]  /*12010*/  UMOV UR4, 0xffffffff ;  /* 0xffffffff00047882 */ /* 0x000fc60000000000 */
[----:B------:R-:W-:Y:S05]  /*12020*/  BRA.DIV UR4, `(.L_x_928) ;  /* 0x0000000a04c07947 */ /* 0x000fea000b800000 */
[----:B------:R-:W-:-:S13]  /*12030*/  ELECT P6, URZ, PT ;  /* 0x00000000003f782f */ /* 0x000fda00038c0000 */
.L_x_960:
[----:B------:R-:W-:Y:S05]  /*12040*/  @!P6 BRA `(.L_x_927) ;  /* 0x0000000000a0e947 */ /* 0x000fea0003800000 */
[----:B------:R-:W-:-:S06]  /*12050*/  ULOP3.LUT UR4, UR61, 0x2, URZ, 0xfc, !UPT ;  /* 0x000000023d047892 */ /* 0x000fcc000f8efc3f */
[----:B--2---:R-:W-:-:S05]  /*12060*/  IMAD.U32 R2, RZ, RZ, UR4 ;  /* 0x00000004ff027e24 */ /* 0x004fca000f8e00ff */
[----:B------:R-:W-:-:S13]  /*12070*/  ISETP.NE.AND P0, PT, R2, 0x3, PT ;  /* 0x000000030200780c */ /* 0x000fda0003f05270 */
[----:B------:R-:W-:Y:S05]  /*12080*/  @!P0 BRA `(.L_x_929) ;  /* 0x0000000000048947 */ /* 0x000fea0003800000 */
[----:B------:R-:W-:Y:S01]  /*12090*/  BPT.TRAP 0x1 ;  /* 0x000000040000795c */ /* 0x000fe20000300000 */
.L_x_929:
[----:B-1----:R-:W2:Y:S04]  /*120a0*/  LDL R3, [R1+0x4] ;  /* 0x0000040001037983 */ /* 0x002ea80000100800 */
[----:B------:R-:W3:Y:S01]  /*120b0*/  LDL.LU R7, [R1+0xc] ;  /* 0x00000c0001077983 */ /* 0x000ee20000300800 */
[----:B------:R-:W-:-:S04]  /*120c0*/  VIADD R2, R0, 0x28440 ;  /* 0x0002844000027836 */ /* 0x000fc80000000000 */
[C---:B--2---:R-:W-:Y:S02]  /*120d0*/  IMAD R6, R3.reuse, 0x8, R2 ;  /* 0x0000000803067824 */ /* 0x044fe400078e0202 */
[----:B------:R-:W-:Y:S01]  /*120e0*/  VIADD R3, R3, 0x1 ;  /* 0x0000000103037836 */ /* 0x000fe20000000000 */
[----:B---3--:R-:W-:-:S04]  /*120f0*/  SHF.L.U32 R5, R7, 0x1f, RZ ;  /* 0x0000001f07057819 */ /* 0x008fc800000006ff */
[C---:B------:R-:W-:Y:S01]  /*12100*/  ISETP.NE.AND P2, PT, R3.reuse, 0x2, PT ;  /* 0x000000020300780c */ /* 0x040fe20003f45270 */
[----:B------:R-:W1:Y:S03]  /*12110*/  SYNCS.PHASECHK.TRANS64.TRYWAIT P1, [R6+URZ], R5 ;  /* 0x00000005060075a7 */ /* 0x000e66000802017f */
[----:B------:R-:W-:Y:S02]  /*12120*/  SEL R4, RZ, 0x1, P2 ;  /* 0x00000001ff047807 */ /* 0x000fe40001000000 */
[----:B------:R-:W-:Y:S02]  /*12130*/  SEL R3, R3, RZ, P2 ;  /* 0x000000ff03037207 */ /* 0x000fe40001000000 */
[----:B------:R-:W-:-:S03]  /*12140*/  LOP3.LUT R4, R7, R4, RZ, 0x3c, !PT ;  /* 0x0000000407047212 */ /* 0x000fc600078e3cff */
[----:B------:R-:W-:Y:S01]  /*12150*/  IMAD R7, R3, 0x8, R2 ;  /* 0x0000000803077824 */ /* 0x000fe200078e0202 */
[----:B------:R-:W-:Y:S01]  /*12160*/  SHF.L.U32 R2, R4, 0x1f, RZ ;  /* 0x0000001f04027819 */ /* 0x000fe200000006ff */
[----:B-1----:R-:W-:Y:S06]  /*12170*/  @!P1 BRA `(.L_x_930) ;  /* 0x00000008008c9947 */ /* 0x002fec0003800000 */
.L_x_961:
[----:B------:R-:W2:Y:S02]  /*12180*/  SYNCS.PHASECHK.TRANS64.TRYWAIT P1, [R7+URZ], R2 ;  /* 0x00000002070075a7 */ /* 0x000ea4000802017f */
[----:B--2---:R-:W-:Y:S05]  /*12190*/  @!P1 BRA `(.L_x_931) ;  /* 0x0000000800989947 */ /* 0x004fea0003800000 */
.L_x_962:
[----:B------:R-:W-:Y:S05]  /*121a0*/  @!P0 BRA `(.L_x_932) ;  /* 0x0000000000048947 */ /* 0x000fea0003800000 */
[----:B------:R-:W-:Y:S01]  /*121b0*/  BPT.TRAP 0x1 ;  /* 0x000000040000795c */ /* 0x000fe20000300000 */
.L_x_932:
[----:B------:R-:W3:Y:S02]  /*121c0*/  LDL.LU R4, [R1+0x4] ;  /* 0x0000040001047983 */ /* 0x000ee40000300800 */
[----:B---3--:R-:W-:-:S04]  /*121d0*/  IMAD R4, R4, 0x8, R0 ;  /* 0x0000000804047824 */ /* 0x008fc800078e0200 */
[----:B------:R-:W3:Y:S02]  /*121e0*/  SYNCS.PHASECHK.TRANS64.TRYWAIT P1, [R4+URZ+0x28460], R5 ;  /* 0x02846005040075a7 */ /* 0x000ee4000802017f */
[----:B---3--:R-:W-:Y:S05]  /*121f0*/  @!P1 BRA `(.L_x_933) ;  /* 0x0000000800949947 */ /* 0x008fea0003800000 */
.L_x_963:
[----:B------:R-:W-:Y:S05]  /*12200*/  @!P0 BRA `(.L_x_934) ;  /* 0x0000000000048947 */ /* 0x000fea0003800000 */
[----:B------:R-:W-:Y:S01]  /*12210*/  BPT.TRAP 0x1 ;  /* 0x000000040000795c */ /* 0x000fe20000300000 */
.L_x_934:
[----:B------:R-:W-:-:S04]  /*12220*/  IMAD R3, R3, 0x8, R0 ;  /* 0x0000000803037824 */ /* 0x000fc800078e0200 */
[----:B------:R-:W4:Y:S02]  /*12230*/  SYNCS.PHASECHK.TRANS64.TRYWAIT P1, [R3+URZ+0x28460], R2 ;  /* 0x02846002030075a7 */ /* 0x000f24000802017f */
[----:B----4-:R-:W-:Y:S05]  /*12240*/  @!P1 BRA `(.L_x_935) ;  /* 0x0000000800949947 */ /* 0x010fea0003800000 */
.L_x_964:
[----:B------:R-:W-:Y:S05]  /*12250*/  @!P0 BRA `(.L_x_936) ;  /* 0x0000000000048947 */ /* 0x000fea0003800000 */
[----:B------:R-:W-:Y:S01]  /*12260*/  BPT.TRAP 0x1 ;  /* 0x000000040000795c */ /* 0x000fe20000300000 */
.L_x_936:
[----:B------:R-:W5:Y:S02]  /*12270*/  SYNCS.PHASECHK.TRANS64.TRYWAIT P0, [R4+URZ+0x28480], R5 ;  /* 0x02848005040075a7 */ /* 0x000f64000800017f */
[----:B-----5:R-:W-:Y:S05]  /*12280*/  @!P0 BRA `(.L_x_937) ;  /* 0x0000000800988947 */ /* 0x020fea0003800000 */
.L_x_938:
[----:B------:R1:W1:Y:S02]  /*12290*/  SYNCS.PHASECHK.TRANS64.TRYWAIT P0, [R3+URZ+0x28480], R2 ;  /* 0x02848002030075a7 */ /* 0x000264000800017f */
[----:B-1----:R-:W-:Y:S05]  /*122a0*/  @!P0 NANOSLEEP.SYNCS 0x989680 ;  /* 0x009896800000895d */ /* 0x002fea0003900000 */
[----:B------:R-:W1:Y:S02]  /*122b0*/  @!P0 SYNCS.PHASECHK.TRANS64 P0, [R3+URZ+0x28480], R2 ;  /* 0x02848002030085a7 */ /* 0x000e64000800007f */
[----:B-1----:R-:W-:Y:S05]  /*122c0*/  @!P0 BRA `(.L_x_938) ;  /* 0xfffffffc00f08947 */ /* 0x002fea000383ffff */
.L_x_927:
[----:B------:R-:W-:Y:S05]  /*122d0*/  BSYNC B0 ;  /* 0x0000000000007941 */ /* 0x000fea0003800000 */
.L_x_926:
[----:B------:R-:W-:Y:S05]  /*122e0*/  EXIT ;  /* 0x000000000000794d */ /* 0x000fea0003800000 */
.L_x_775:
[----:B-1----:R-:W-:-:S04]  /*122f0*/  IMAD.U32 R3, RZ, RZ, UR38 ;  /* 0x00000026ff037e24 */ /* 0x002fc8000f8e00ff */
[----:B------:R1:W2:Y:S03]  /*12300*/  SYNCS.PHASECHK.TRANS64.TRYWAIT P1, [R3+URZ+0x28400], R6 ;  /* 0x02840006030075a7 */ /* 0x0002a6000802017f */
[----:B--2---:R-:W-:Y:S05]  /*12310*/  @!P1 NANOSLEEP.SYNCS 0x989680 ;  /* 0x009896800000995d */ /* 0x004fea0003900000 */
[----:B------:R-:W2:Y:S02]  /*12320*/  @!P1 SYNCS.PHASECHK.TRANS64 P1, [R3+URZ+0x28400], R6 ;  /* 0x02840006030095a7 */ /* 0x000ea4000802007f */
[----:B--2---:R-:W-:Y:S05]  /*12330*/  @!P1 BRA `(.L_x_775) ;  /* 0xfffffffc00ec9947 */ /* 0x004fea000383ffff */
[----:B------:R-:W-:Y:S05]  /*12340*/  BRA `(.L_x_939) ;  /* 0xfffffef800d87947 */ /* 0x000fea000383ffff */
.L_x_779:
[----:B-1----:R1:W3:Y:S02]  /*12350*/  SYNCS.PHASECHK.TRANS64.TRYWAIT P2, [R5+URZ+0x28430], R2 ;  /* 0x02843002050075a7 */ /* 0x0022e4000804017f */
[----:B---3--:R-:W-:Y:S05]  /*12360*/  @!P2 NANOSLEEP.SYNCS 0x989680 ;  /* 0x009896800000a95d */ /* 0x008fea0003900000 */
[----:B------:R-:W3:Y:S02]  /*12370*/  @!P2 SYNCS.PHASECHK.TRANS64 P2, [R5+URZ+0x28430], R2 ;  /* 0x028430020500a5a7 */ /* 0x000ee4000804007f */
[----:B---3--:R-:W-:Y:S05]  /*12380*/  @!P2 BRA `(.L_x_779) ;  /* 0xfffffffc00f0a947 */ /* 0x008fea000383ffff */
[----:B------:R-:W-:Y:S05]  /*12390*/  BRA `(.L_x_778) ;  /* 0xfffffef800fc7947 */ /* 0x000fea000383ffff */
.L_x_795:
[----:B--2---:R-:W-:-:S04]  /*123a0*/  IMAD.U32 R11, RZ, RZ, UR10 ;  /* 0x0000000aff0b7e24 */ /* 0x004fc8000f8e00ff */
[----:B------:R2:W3:Y:S03]  /*123b0*/  SYNCS.PHASECHK.TRANS64.TRYWAIT P2, [R11+URZ+0x28430], R10 ;  /* 0x0284300a0b0075a7 */ /* 0x0004e6000804017f */
[----:B---3--:R-:W-:Y:S05]  /*123c0*/  @!P2 NANOSLEEP.SYNCS 0x989680 ;  /* 0x009896800000a95d */ /* 0x008fea0003900000 */
[----:B------:R-:W3:Y:S02]  /*123d0*/  @!P2 SYNCS.PHASECHK.TRANS64 P2, [R11+URZ+0x28430], R10 ;  /* 0x0284300a0b00a5a7 */ /* 0x000ee4000804007f */
[----:B---3--:R-:W-:Y:S05]  /*123e0*/  @!P2 BRA `(.L_x_795) ;  /* 0xfffffffc00eca947 */ /* 0x008fea000383ffff */
[----:B------:R-:W-:Y:S05]  /*123f0*/  BRA `(.L_x_792) ;  /* 0xffffff2000787947 */ /* 0x000fea000383ffff */
.L_x_799:
[----:B--2---:R-:W-:-:S04]  /*12400*/  IMAD.U32 R11, RZ, RZ, UR10 ;  /* 0x0000000aff0b7e24 */ /* 0x004fc8000f8e00ff */
[----:B------:R2:W3:Y:S03]  /*12410*/  SYNCS.PHASECHK.TRANS64.TRYWAIT P2, [R11+URZ+0x28450], R10 ;  /* 0x0284500a0b0075a7 */ /* 0x0004e6000804017f */
[----:B---3--:R-:W-:Y:S05]  /*12420*/  @!P2 NANOSLEEP.SYNCS 0x989680 ;  /* 0x009896800000a95d */ /* 0x008fea0003900000 */
[----:B------:R-:W3:Y:S02]  /*12430*/  @!P2 SYNCS.PHASECHK.TRANS64 P2, [R11+URZ+0x28450], R10 ;  /* 0x0284500a0b00a5a7 */ /* 0x000ee4000804007f */
[----:B---3--:R-:W-:Y:S05]  /*12440*/  @!P2 BRA `(.L_x_799) ;  /* 0xfffffffc00eca947 */ /* 0x008fea000383ffff */
[----:B------:R-:W-:Y:S05]  /*12450*/  BRA `(.L_x_796) ;  /* 0xffffff2400447947 */ /* 0x000fea000383ffff */
.L_x_817:
[----:B--2---:R-:W-:-:S04]  /*12460*/  IMAD.U32 R8, RZ, RZ, UR6 ;  /* 0x00000006ff087e24 */ /* 0x004fc8000f8e00ff */
[----:B------:R2:W3:Y:S03]  /*12470*/  SYNCS.PHASECHK.TRANS64.TRYWAIT P2, [R8+URZ+0x28430], R7 ;  /* 0x02843007080075a7 */ /* 0x0004e6000804017f */
[----:B---3--:R-:W-:Y:S05]  /*12480*/  @!P2 NANOSLEEP.SYNCS 0x989680 ;  /* 0x009896800000a95d */ /* 0x008fea0003900000 */
[----:B------:R-:W3:Y:S02]  /*12490*/  @!P2 SYNCS.PHASECHK.TRANS64 P2, [R8+URZ+0x28430], R7 ;  /* 0x028430070800a5a7 */ /* 0x000ee4000804007f */
[----:B---3--:R-:W-:Y:S05]  /*124a0*/  @!P2 BRA `(.L_x_817) ;  /* 0xfffffffc00eca947 */ /* 0x008fea000383ffff */
[----:B------:R-:W-:Y:S05]  /*124b0*/  BRA `(.L_x_814) ;  /* 0xffffff4800bc7947 */ /* 0x000fea000383ffff */
.L_x_821:
[----:B--2---:R-:W-:-:S04]  /*124c0*/  IMAD.U32 R8, RZ, RZ, UR10 ;  /* 0x0000000aff087e24 */ /* 0x004fc8000f8e00ff */
[----:B------:R2:W3:Y:S03]  /*124d0*/  SYNCS.PHASECHK.TRANS64.TRYWAIT P2, [R8+URZ+0x28450], R7 ;  /* 0x02845007080075a7 */ /* 0x0004e6000804017f */
[----:B---3--:R-:W-:Y:S05]  /*124e0*/  @!P2 NANOSLEEP.SYNCS 0x989680 ;  /* 0x009896800000a95d */ /* 0x008fea0003900000 */
[----:B------:R-:W3:Y:S02]  /*124f0*/  @!P2 SYNCS.PHASECHK.TRANS64 P2, [R8+URZ+0x28450], R7 ;  /* 0x028450070800a5a7 */ /* 0x000ee4000804007f */
[----:B---3--:R-:W-:Y:S05]  /*12500*/  @!P2 BRA `(.L_x_821) ;  /* 0xfffffffc00eca947 */ /* 0x008fea000383ffff */
[----:B------:R-:W-:Y:S05]  /*12510*/  BRA `(.L_x_818) ;  /* 0xffffff4c00947947 */ /* 0x000fea000383ffff */
.L_x_828:
[----:B--2---:R-:W-:-:S04]  /*12520*/  IMAD.U32 R8, RZ, RZ, UR6 ;  /* 0x00000006ff087e24 */ /* 0x004fc8000f8e00ff */
[----:B------:R2:W3:Y:S03]  /*12530*/  SYNCS.PHASECHK.TRANS64.TRYWAIT P2, [R8+URZ+0x28430], R7 ;  /* 0x02843007080075a7 */ /* 0x0004e6000804017f */
[----:B---3--:R-:W-:Y:S05]  /*12540*/  @!P2 NANOSLEEP.SYNCS 0x989680 ;  /* 0x009896800000a95d */ /* 0x008fea0003900000 */
[----:B------:R-:W3:Y:S02]  /*12550*/  @!P2 SYNCS.PHASECHK.TRANS64 P2, [R8+URZ+0x28430], R7 ;  /* 0x028430070800a5a7 */ /* 0x000ee4000804007f */
[----:B---3--:R-:W-:Y:S05]  /*12560*/  @!P2 BRA `(.L_x_828) ;  /* 0xfffffffc00eca947 */ /* 0x008fea000383ffff */
[----:B------:R-:W-:Y:S05]  /*12570*/  BRA `(.L_x_825) ;  /* 0xffffff6800147947 */ /* 0x000fea000383ffff */
.L_x_832:
[----:B--2---:R-:W-:-:S04]  /*12580*/  IMAD.U32 R8, RZ, RZ, UR10 ;  /* 0x0000000aff087e24 */ /* 0x004fc8000f8e00ff */
[----:B------:R2:W3:Y:S03]  /*12590*/  SYNCS.PHASECHK.TRANS64.TRYWAIT P2, [R8+URZ+0x28450], R7 ;  /* 0x02845007080075a7 */ /* 0x0004e6000804017f */
[----:B---3--:R-:W-:Y:S05]  /*125a0*/  @!P2 NANOSLEEP.SYNCS 0x989680 ;  /* 0x009896800000a95d */ /* 0x008fea0003900000 */
[----:B------:R-:W3:Y:S02]  /*125b0*/  @!P2 SYNCS.PHASECHK.TRANS64 P2, [R8+URZ+0x28450], R7 ;  /* 0x028450070800a5a7 */ /* 0x000ee4000804007f */
[----:B---3--:R-:W-:Y:S05]  /*125c0*/  @!P2 BRA `(.L_x_832) ;  /* 0xfffffffc00eca947 */ /* 0x008fea000383ffff */
[----:B------:R-:W-:Y:S05]  /*125d0*/  BRA `(.L_x_829) ;  /* 0xffffff6800ec7947 */ /* 0x000fea000383ffff */
.L_x_846:
[----:B--2---:R-:W-:-:S04]  /*125e0*/  IMAD.U32 R3, RZ, RZ, UR9 ;  /* 0x00000009ff037e24 */ /* 0x004fc8000f8e00ff */
[----:B------:R2:W3:Y:S03]  /*125f0*/  SYNCS.PHASECHK.TRANS64.TRYWAIT P1, [R3+URZ+0x28450], R0 ;  /* 0x02845000030075a7 */ /* 0x0004e6000802017f */
[----:B---3--:R-:W-:Y:S05]  /*12600*/  @!P1 NANOSLEEP.SYNCS 0x989680 ;  /* 0x009896800000995d */ /* 0x008fea0003900000 */
[----:B------:R-:W3:Y:S02]  /*12610*/  @!P1 SYNCS.PHASECHK.TRANS64 P1, [R3+URZ+0x28450], R0 ;  /* 0x02845000030095a7 */ /* 0x000ee4000802007f */
[----:B---3--:R-:W-:Y:S05]  /*12620*/  @!P1 BRA `(.L_x_846) ;  /* 0xfffffffc00ec9947 */ /* 0x008fea000383ffff */
[----:B------:R-:W-:Y:S05]  /*12630*/  BRA `(.L_x_845) ;  /* 0xffffff8c00a87947 */ /* 0x000fea000383ffff */
.L_x_878:
[----:B------:R-:W-:Y:S02]  /*12640*/  IMAD.MOV.U32 R13, RZ, RZ, R18 ;  /* 0x000000ffff0d7224 */ /* 0x000fe400078e0012 */
[----:B------:R-:W-:Y:S02]  /*12650*/  IMAD.MOV.U32 R12, RZ, RZ, RZ ;  /* 0x000000ffff0c7224 */ /* 0x000fe400078e00ff */
[----:B------:R-:W-:Y:S02]  /*12660*/  IMAD.MOV.U32 R11, RZ, RZ, 0x1f ;  /* 0x0000001fff0b7424 */ /* 0x000fe400078e00ff */
[----:B------:R-:W-:-:S07]  /*12670*/  IMAD.MOV.U32 R15, RZ, RZ, -0x1 ;  /* 0xffffffffff0f7424 */ /* 0x000fce00078e00ff */
[----:B-1----:R-:W-:Y:S05]  /*12680*/  WARPSYNC.COLLECTIVE R15, `(.L_x_940) ;  /* 0x000000000f087348 */ /* 0x002fea0003c00000 */
[----:B------:R2:W3:Y:S02]  /*12690*/  SHFL.IDX P6, R14, R13, R12, R11 ;  /* 0x0000000c0d0e7389 */ /* 0x0004e400000c000b */
[----:B-123--:R-:W-:Y:S01]  /*126a0*/  ENDCOLLECTIVE ;  /* 0x000000000000791b */ /* 0x00efe20003800000 */
.L_x_940:
[----:B------:R-:W-:Y:S05]  /*126b0*/  BRA `(.L_x_941) ;  /* 0xffffffd400587947 */ /* 0x000fea000383ffff */
.L_x_880:
[----:B------:R-:W-:Y:S01]  /*126c0*/  BSSY B0, `(.L_x_942) ;  /* 0x0000006000007945 */ /* 0x000fe20003800000 */
[----:B------:R-:W-:-:S07]  /*126d0*/  IMAD.MOV.U32 R15, RZ, RZ, -0x1 ;  /* 0xffffffffff0f7424 */ /* 0x000fce00078e00ff */
[----:B--2---:R-:W-:Y:S05]  /*126e0*/  WARPSYNC.COLLECTIVE R15, `(.L_x_943) ;  /* 0x000000000f0c7348 */ /* 0x004fea0003c00000 */
[----:B------:R-:W-:Y:S02]  /*126f0*/  ELECT P6, UR62, PT ;  /* 0x00000000003e782f */ /* 0x000fe400038c0000 */
[----:B------:R-:W-:Y:S01]  /*12700*/  MOV R14, UR62 ;  /* 0x0000003e000e7c02 */ /* 0x000fe20008000f00 */
[----:B--2---:R-:W-:Y:S10]  /*12710*/  ENDCOLLECTIVE ;  /* 0x000000000000791b */ /* 0x004ff40003800000 */
.L_x_943:
[----:B------:R-:W-:Y:S05]  /*12720*/  BSYNC B0 ;  /* 0x0000000000007941 */ /* 0x000fea0003800000 */
.L_x_942:
[----:B------:R-:W-:Y:S05]  /*12730*/  BRA `(.L_x_944) ;  /* 0xffffffd400587947 */ /* 0x000fea000383ffff */
.L_x_883:
[----:B-1----:R1:W3:Y:S02]  /*12740*/  SYNCS.PHASECHK.TRANS64.TRYWAIT P3, [R4+URZ+0x28480], R3 ;  /* 0x02848003040075a7 */ /* 0x0022e4000806017f */
[----:B---3--:R-:W-:Y:S05]  /*12750*/  @!P3 NANOSLEEP.SYNCS 0x989680 ;  /* 0x009896800000b95d */ /* 0x008fea0003900000 */
[----:B------:R-:W3:Y:S02]  /*12760*/  @!P3 SYNCS.PHASECHK.TRANS64 P3, [R4+URZ+0x28480], R3 ;  /* 0x028480030400b5a7 */ /* 0x000ee4000806007f */
[----:B---3--:R-:W-:Y:S05]  /*12770*/  @!P3 BRA `(.L_x_883) ;  /* 0xfffffffc00f0b947 */ /* 0x008fea000383ffff */
[----:B------:R-:W-:Y:S05]  /*12780*/  BRA `(.L_x_945) ;  /* 0xffffffd400b07947 */ /* 0x000fea000383ffff */
.L_x_885:
[----:B---3--:R3:W4:Y:S02]  /*12790*/  SYNCS.PHASECHK.TRANS64.TRYWAIT P3, [R4+URZ+0x28440], R3 ;  /* 0x02844003040075a7 */ /* 0x008724000806017f */
[----:B----4-:R-:W-:Y:S05]  /*127a0*/  @!P3 NANOSLEEP.SYNCS 0x989680 ;  /* 0x009896800000b95d */ /* 0x010fea0003900000 */
[----:B------:R-:W4:Y:S02]  /*127b0*/  @!P3 SYNCS.PHASECHK.TRANS64 P3, [R4+URZ+0x28440], R3 ;  /* 0x028440030400b5a7 */ /* 0x000f24000806007f */
[----:B----4-:R-:W-:Y:S05]  /*127c0*/  @!P3 BRA `(.L_x_885) ;  /* 0xfffffffc00f0b947 */ /* 0x010fea000383ffff */
[----:B------:R-:W-:Y:S05]  /*127d0*/  BRA `(.L_x_946) ;  /* 0xffffffd8001c7947 */ /* 0x000fea000383ffff */
.L_x_888:
[----:B---3--:R3:W4:Y:S02]  /*127e0*/  SYNCS.PHASECHK.TRANS64.TRYWAIT P0, [R17+URZ+0x28420], R2 ;  /* 0x02842002110075a7 */ /* 0x008724000800017f */
[----:B----4-:R-:W-:Y:S05]  /*127f0*/  @!P0 NANOSLEEP.SYNCS 0x989680 ;  /* 0x009896800000895d */ /* 0x010fea0003900000 */
[----:B------:R-:W4:Y:S02]  /*12800*/  @!P0 SYNCS.PHASECHK.TRANS64 P0, [R17+URZ+0x28420], R2 ;  /* 0x02842002110085a7 */ /* 0x000f24000800007f */
[----:B----4-:R-:W-:Y:S05]  /*12810*/  @!P0 BRA `(.L_x_888) ;  /* 0xfffffffc00f08947 */ /* 0x010fea000383ffff */
[----:B------:R-:W-:Y:S05]  /*12820*/  BRA `(.L_x_947) ;  /* 0xffffffdc00007947 */ /* 0x000fea000383ffff */
.L_x_894:
[----:B-1----:R1:W4:Y:S02]  /*12830*/  SYNCS.PHASECHK.TRANS64.TRYWAIT P0, [R6+URZ+0x28480], R5 ;  /* 0x02848005060075a7 */ /* 0x002324000800017f */
[----:B----4-:R-:W-:Y:S05]  /*12840*/  @!P0 NANOSLEEP.SYNCS 0x989680 ;  /* 0x009896800000895d */ /* 0x010fea0003900000 */
[----:B------:R-:W4:Y:S02]  /*12850*/  @!P0 SYNCS.PHASECHK.TRANS64 P0, [R6+URZ+0x28480], R5 ;  /* 0x02848005060085a7 */ /* 0x000f24000800007f */
[----:B----4-:R-:W-:Y:S05]  /*12860*/  @!P0 BRA `(.L_x_894) ;  /* 0xfffffffc00f08947 */ /* 0x010fea000383ffff */
[----:B------:R-:W-:Y:S05]  /*12870*/  BRA `(.L_x_948) ;  /* 0xffffffdc00ac7947 */ /* 0x000fea000383ffff */
.L_x_900:
[----:B--2---:R2:W3:Y:S02]  /*12880*/  SYNCS.PHASECHK.TRANS64.TRYWAIT P0, [R6+URZ+0x28440], R5 ;  /* 0x02844005060075a7 */ /* 0x0044e4000800017f */
[----:B---3--:R-:W-:Y:S05]  /*12890*/  @!P0 NANOSLEEP.SYNCS 0x989680 ;  /* 0x009896800000895d */ /* 0x008fea0003900000 */
[----:B------:R-:W3:Y:S02]  /*128a0*/  @!P0 SYNCS.PHASECHK.TRANS64 P0, [R6+URZ+0x28440], R5 ;  /* 0x02844005060085a7 */ /* 0x000ee4000800007f */
[----:B---3--:R-:W-:Y:S05]  /*128b0*/  @!P0 BRA `(.L_x_900) ;  /* 0xfffffffc00f08947 */ /* 0x008fea000383ffff */
[----:B------:R-:W-:Y:S05]  /*128c0*/  BRA `(.L_x_949) ;  /* 0xffffffe000707947 */ /* 0x000fea000383ffff */
.L_x_907:
[----:B----4-:R4:W1:Y:S02]  /*128d0*/  SYNCS.PHASECHK.TRANS64.TRYWAIT P3, [R21+URZ+0x28470], R4 ;  /* 0x02847004150075a7 */ /* 0x010864000806017f */
[----:B-1----:R-:W-:Y:S05]  /*128e0*/  @!P3 NANOSLEEP.SYNCS 0x989680 ;  /* 0x009896800000b95d */ /* 0x002fea0003900000 */
[----:B------:R-:W1:Y:S02]  /*128f0*/  @!P3 SYNCS.PHASECHK.TRANS64 P3, [R21+URZ+0x28470], R4 ;  /* 0x028470041500b5a7 */ /* 0x000e64000806007f */
[----:B-1----:R-:W-:Y:S05]  /*12900*/  @!P3 BRA `(.L_x_907) ;  /* 0xfffffffc00f0b947 */ /* 0x002fea000383ffff */
[----:B------:R-:W-:Y:S05]  /*12910*/  BRA `(.L_x_950) ;  /* 0xffffffe400507947 */ /* 0x000fea000383ffff */
.L_x_909:
[----:B----4-:R4:W1:Y:S02]  /*12920*/  SYNCS.PHASECHK.TRANS64.TRYWAIT P3, [R21+URZ+0x28460], R4 ;  /* 0x02846004150075a7 */ /* 0x010864000806017f */
[----:B-1----:R-:W-:Y:S05]  /*12930*/  @!P3 NANOSLEEP.SYNCS 0x989680 ;  /* 0x009896800000b95d */ /* 0x002fea0003900000 */
[----:B------:R-:W1:Y:S02]  /*12940*/  @!P3 SYNCS.PHASECHK.TRANS64 P3, [R21+URZ+0x28460], R4 ;  /* 0x028460041500b5a7 */ /* 0x000e64000806007f */
[----:B-1----:R-:W-:Y:S05]  /*12950*/  @!P3 BRA `(.L_x_909) ;  /* 0xfffffffc00f0b947 */ /* 0x002fea000383ffff */
[----:B------:R-:W-:Y:S05]  /*12960*/  BRA `(.L_x_951) ;  /* 0xffffffe400587947 */ /* 0x000fea000383ffff */
.L_x_916:
[----:B--2---:R2:W3:Y:S02]  /*12970*/  SYNCS.PHASECHK.TRANS64.TRYWAIT P0, [R2+URZ+0x28470], R3 ;  /* 0x02847003020075a7 */ /* 0x0044e4000800017f */
[----:B---3--:R-:W-:Y:S05]  /*12980*/  @!P0 NANOSLEEP.SYNCS 0x989680 ;  /* 0x009896800000895d */ /* 0x008fea0003900000 */
[----:B------:R-:W3:Y:S02]  /*12990*/  @!P0 SYNCS.PHASECHK.TRANS64 P0, [R2+URZ+0x28470], R3 ;  /* 0x02847003020085a7 */ /* 0x000ee4000800007f */
[----:B---3--:R-:W-:Y:S05]  /*129a0*/  @!P0 BRA `(.L_x_916) ;  /* 0xfffffffc00f08947 */ /* 0x008fea000383ffff */
[----:B------:R-:W-:Y:S05]  /*129b0*/  BRA `(.L_x_952) ;  /* 0xffffffec002c7947 */ /* 0x000fea000383ffff */
.L_x_918:
[----:B--2---:R2:W3:Y:S02]  /*129c0*/  SYNCS.PHASECHK.TRANS64.TRYWAIT P0, [R2+URZ+0x28460], R3 ;  /* 0x02846003020075a7 */ /* 0x0044e4000800017f */
[----:B---3--:R-:W-:Y:S05]  /*129d0*/  @!P0 NANOSLEEP.SYNCS 0x989680 ;  /* 0x009896800000895d */ /* 0x008fea0003900000 */
[----:B------:R-:W3:Y:S02]  /*129e0*/  @!P0 SYNCS.PHASECHK.TRANS64 P0, [R2+URZ+0x28460], R3 ;  /* 0x02846003020085a7 */ /* 0x000ee4000800007f */
[----:B---3--:R-:W-:Y:S05]  /*129f0*/  @!P0 BRA `(.L_x_918) ;  /* 0xfffffffc00f08947 */ /* 0x008fea000383ffff */
[----:B------:R-:W-:Y:S05]  /*12a00*/  BRA `(.L_x_953) ;  /* 0xffffffec00347947 */ /* 0x000fea000383ffff */
.L_x_924:
[----:B-1----:R1:W2:Y:S02]  /*12a10*/  SYNCS.PHASECHK.TRANS64.TRYWAIT P0, [R0+URZ+0x28420], R3 ;  /* 0x02842003000075a7 */ /* 0x0022a4000800017f */
[----:B--2---:R-:W-:Y:S05]  /*12a20*/  @!P0 NANOSLEEP.SYNCS 0x989680 ;  /* 0x009896800000895d */ /* 0x004fea0003900000 */
[----:B------:R-:W2:Y:S02]  /*12a30*/  @!P0 SYNCS.PHASECHK.TRANS64 P0, [R0+URZ+0x28420], R3 ;  /* 0x02842003000085a7 */ /* 0x000ea4000800007f */
[----:B--2---:R-:W-:Y:S05]  /*12a40*/  @!P0 BRA `(.L_x_924) ;  /* 0xfffffffc00f08947 */ /* 0x004fea000383ffff */
[----:B------:R-:W-:Y:S05]  /*12a50*/  BRA `(.L_x_954) ;  /* 0xfffffff400447947 */ /* 0x000fea000383ffff */
.L_x_925:
[----:B------:R-:W2:Y:S01]  /*12a60*/  S2R R2, SR_TID.X ;  /* 0x0000000000027919 */ /* 0x000ea20000002100 */
[----:B------:R-:W-:Y:S01]  /*12a70*/  BSSY B0, `(.L_x_955) ;  /* 0x000000a000007945 */ /* 0x000fe20003800000 */
[----:B------:R-:W-:Y:S02]  /*12a80*/  IMAD.MOV.U32 R12, RZ, RZ, RZ ;  /* 0x000000ffff0c7224 */ /* 0x000fe400078e00ff */
[----:B------:R-:W-:Y:S02]  /*12a90*/  IMAD.MOV.U32 R11, RZ, RZ, 0x1f ;  /* 0x0000001fff0b7424 */ /* 0x000fe400078e00ff */
[----:B------:R-:W-:Y:S01]  /*12aa0*/  IMAD.MOV.U32 R15, RZ, RZ, -0x1 ;  /* 0xffffffffff0f7424 */ /* 0x000fe200078e00ff */
[----:B--2---:R-:W-:-:S04]  /*12ab0*/  SHF.R.U32.HI R2, RZ, 0x5, R2 ;  /* 0x00000005ff027819 */ /* 0x004fc80000011602 */
[----:B------:R-:W-:-:S05]  /*12ac0*/  LOP3.LUT R2, R2, 0x3, RZ, 0xc0, !PT ;  /* 0x0000000302027812 */ /* 0x000fca00078ec0ff */
[----:B------:R-:W-:-:S07]  /*12ad0*/  IMAD.MOV.U32 R13, RZ, RZ, R2 ;  /* 0x000000ffff0d7224 */ /* 0x000fce00078e0002 */
[----:B-1----:R-:W-:Y:S05]  /*12ae0*/  WARPSYNC.COLLECTIVE R15, `(.L_x_956) ;  /* 0x000000000f087348 */ /* 0x002fea0003c00000 */
[----:B------:R2:W3:Y:S02]  /*12af0*/  SHFL.IDX P6, R14, R13, R12, R11 ;  /* 0x0000000c0d0e7389 */ /* 0x0004e400000c000b */
[----:B-123--:R-:W-:Y:S01]  /*12b00*/  ENDCOLLECTIVE ;  /* 0x000000000000791b */ /* 0x00efe20003800000 */
.L_x_956:
[----:B------:R-:W-:Y:S05]  /*12b10*/  BSYNC B0 ;  /* 0x0000000000007941 */ /* 0x000fea0003800000 */
.L_x_955:
[----:B------:R-:W-:Y:S05]  /*12b20*/  BRA `(.L_x_957) ;  /* 0xfffffff4002c7947 */ /* 0x000fea000383ffff */
.L_x_928:
[----:B------:R-:W-:Y:S01]  /*12b30*/  BSSY B1, `(.L_x_958) ;  /* 0x0000006000017945 */ /* 0x000fe20003800000 */
[----:B------:R-:W-:-:S07]  /*12b40*/  IMAD.MOV.U32 R15, RZ, RZ, -0x1 ;  /* 0xffffffffff0f7424 */ /* 0x000fce00078e00ff */
[----:B-12---:R-:W-:Y:S05]  /*12b50*/  WARPSYNC.COLLECTIVE R15, `(.L_x_959) ;  /* 0x000000000f0c7348 */ /* 0x006fea0003c00000 */
[----:B------:R-:W-:Y:S02]  /*12b60*/  ELECT P6, UR62, PT ;  /* 0x00000000003e782f */ /* 0x000fe400038c0000 */
[----:B------:R-:W-:Y:S01]  /*12b70*/  MOV R14, UR62 ;  /* 0x0000003e000e7c02 */ /* 0x000fe20008000f00 */
[----:B-12---:R-:W-:Y:S10]  /*12b80*/  ENDCOLLECTIVE ;  /* 0x000000000000791b */ /* 0x006ff40003800000 */
.L_x_959:
[----:B------:R-:W-:Y:S05]  /*12b90*/  BSYNC B1 ;  /* 0x0000000000017941 */ /* 0x000fea0003800000 */
.L_x_958:
[----:B------:R-:W-:Y:S05]  /*12ba0*/  BRA `(.L_x_960) ;  /* 0xfffffff400247947 */ /* 0x000fea000383ffff */
.L_x_930:
[----:B-1----:R1:W2:Y:S02]  /*12bb0*/  SYNCS.PHASECHK.TRANS64.TRYWAIT P1, [R6+URZ], R5 ;  /* 0x00000005060075a7 */ /* 0x0022a4000802017f */
[----:B--2---:R-:W-:Y:S05]  /*12bc0*/  @!P1 NANOSLEEP.SYNCS 0x989680 ;  /* 0x009896800000995d */ /* 0x004fea0003900000 */
[----:B------:R-:W2:Y:S02]  /*12bd0*/  @!P1 SYNCS.PHASECHK.TRANS64 P1, [R6+URZ], R5 ;  /* 0x00000005060095a7 */ /* 0x000ea4000802007f */
[----:B--2---:R-:W-:Y:S05]  /*12be0*/  @!P1 BRA `(.L_x_930) ;  /* 0xfffffffc00f09947 */ /* 0x004fea000383ffff */
[----:B------:R-:W-:Y:S05]  /*12bf0*/  BRA `(.L_x_961) ;  /* 0xfffffff400607947 */ /* 0x000fea000383ffff */
.L_x_931:
[----:B--2---:R2:W3:Y:S02]  /*12c00*/  SYNCS.PHASECHK.TRANS64.TRYWAIT P1, [R7+URZ], R2 ;  /* 0x00000002070075a7 */ /* 0x0044e4000802017f */
[----:B---3--:R-:W-:Y:S05]  /*12c10*/  @!P1 NANOSLEEP.SYNCS 0x989680 ;  /* 0x009896800000995d */ /* 0x008fea0003900000 */
[----:B------:R-:W3:Y:S02]  /*12c20*/  @!P1 SYNCS.PHASECHK.TRANS64 P1, [R7+URZ], R2 ;  /* 0x00000002070095a7 */ /* 0x000ee4000802007f */
[----:B---3--:R-:W-:Y:S05]  /*12c30*/  @!P1 BRA `(.L_x_931) ;  /* 0xfffffffc00f09947 */ /* 0x008fea000383ffff */
[----:B------:R-:W-:Y:S05]  /*12c40*/  BRA `(.L_x_962) ;  /* 0xfffffff400547947 */ /* 0x000fea000383ffff */
.L_x_933:
[----:B---3--:R3:W4:Y:S02]  /*12c50*/  SYNCS.PHASECHK.TRANS64.TRYWAIT P1, [R4+URZ+0x28460], R5 ;  /* 0x02846005040075a7 */ /* 0x008724000802017f */
[----:B----4-:R-:W-:Y:S05]  /*12c60*/  @!P1 NANOSLEEP.SYNCS 0x989680 ;  /* 0x009896800000995d */ /* 0x010fea0003900000 */
[----:B------:R-:W4:Y:S02]  /*12c70*/  @!P1 SYNCS.PHASECHK.TRANS64 P1, [R4+URZ+0x28460], R5 ;  /* 0x02846005040095a7 */ /* 0x000f24000802007f */
[----:B----4-:R-:W-:Y:S05]  /*12c80*/  @!P1 BRA `(.L_x_933) ;  /* 0xfffffffc00f09947 */ /* 0x010fea000383ffff */
[----:B------:R-:W-:Y:S05]  /*12c90*/  BRA `(.L_x_963) ;  /* 0xfffffff400587947 */ /* 0x000fea000383ffff */
.L_x_935:
[----:B----4-:R4:W1:Y:S02]  /*12ca0*/  SYNCS.PHASECHK.TRANS64.TRYWAIT P1, [R3+URZ+0x28460], R2 ;  /* 0x02846002030075a7 */ /* 0x010864000802017f */
[----:B-1----:R-:W-:Y:S05]  /*12cb0*/  @!P1 NANOSLEEP.SYNCS 0x989680 ;  /* 0x009896800000995d */ /* 0x002fea0003900000 */
[----:B------:R-:W1:Y:S02]  /*12cc0*/  @!P1 SYNCS.PHASECHK.TRANS64 P1, [R3+URZ+0x28460], R2 ;  /* 0x02846002030095a7 */ /* 0x000e64000802007f */
[----:B-1----:R-:W-:Y:S05]  /*12cd0*/  @!P1 BRA `(.L_x_935) ;  /* 0xfffffffc00f09947 */ /* 0x002fea000383ffff */
[----:B------:R-:W-:Y:S05]  /*12ce0*/  BRA `(.L_x_964) ;  /* 0xfffffff400587947 */ /* 0x000fea000383ffff */
.L_x_937:
[----:B------:R1:W1:Y:S02]  /*12cf0*/  SYNCS.PHASECHK.TRANS64.TRYWAIT P0, [R4+URZ+0x28480], R5 ;  /* 0x02848005040075a7 */ /* 0x000264000800017f */
[----:B-1----:R-:W-:Y:S05]  /*12d00*/  @!P0 NANOSLEEP.SYNCS 0x989680 ;  /* 0x009896800000895d */ /* 0x002fea0003900000 */
[----:B------:R-:W1:Y:S02]  /*12d10*/  @!P0 SYNCS.PHASECHK.TRANS64 P0, [R4+URZ+0x28480], R5 ;  /* 0x02848005040085a7 */ /* 0x000e64000800007f */
[----:B-1----:R-:W-:Y:S05]  /*12d20*/  @!P0 BRA `(.L_x_937) ;  /* 0xfffffffc00f08947 */ /* 0x002fea000383ffff */
[----:B------:R-:W-:Y:S05]  /*12d30*/  BRA `(.L_x_938) ;  /* 0xfffffff400547947 */ /* 0x000fea000383ffff */
.L_x_965:
        /* <DEDUP_REMOVED lines=12> */
.L_x_12337:


//--------------------- .text._ZN7cutlass13device_kernelIN5flash11enable_sm90INS1_16FlashAttnFwdSm90INS1_25CollectiveMainloopFwdSm90ILi2EN4cute5tupleIJNS5_1CILi1EEES8_S8_EEENS6_IJNS7_ILi128EEENS7_ILi64EEENS7_ILi256EEEEEELi256ENS_12float_e4m3_tEfNS_4arch4Sm90ELb0ELb1ELb1ELb1ELb0ELb0ELb0ELb1ELb1ELb0ELb0ELb0EEENS1_21CollectiveEpilogueFwdINS6_IJSA_SC_SB_EEES9_NS_10bfloat16_tESG_Li256ELb1ELb0ELb0ELb1EEENS1_36VarlenDynamicPersistentTileSchedulerILi128ELi64ELi256ELi128ELb0ELb0ELb1ELb1ELb0ELb1EEEEEEEEEvNT_6ParamsE --------------------------
	.section	.text._ZN7cutlass13device_kernelIN5flash11enable_sm90INS1_16FlashAttnFwdSm90INS1_25CollectiveMainloopFwdSm90ILi2EN4cute5tupleIJNS5_1CILi1EEES8_S8_EEENS6_IJNS7_ILi128EEENS7_ILi64EEENS7_ILi256EEEEEELi256ENS_12float_e4m3_tEfNS_4arch4Sm90ELb0ELb1ELb1ELb1ELb0ELb0ELb0ELb1ELb1ELb0ELb0ELb0EEENS1_21CollectiveEpilogueFwdINS6_IJSA_SC_SB_EEES9_NS_10bfloat16_tESG_Li256ELb1ELb0ELb0ELb1EEENS1_36VarlenDynamicPersistentTileSchedulerILi128ELi64ELi256ELi128ELb0ELb0ELb1ELb1ELb0ELb1EEEEEEEEEvNT_6ParamsE,"ax",@progbits
	.align	128
.text._ZN7cutlass13device_kernelIN5flash11enable_sm90INS1_16FlashAttnFwdSm90INS1_25CollectiveMainloopFwdSm90ILi2EN4cute5tupleIJNS5_1CILi1EEES8_S8_EEENS6_IJNS7_ILi128EEENS7_ILi64EEENS7_ILi256EEEEEELi256ENS_12float_e4m3_tEfNS_4arch4Sm90ELb0ELb1ELb1ELb1ELb0ELb0ELb0ELb1ELb1ELb0ELb0ELb0EEENS1_21CollectiveEpilogueFwdINS6_IJSA_SC_SB_EEES9_NS_10bfloat16_tESG_Li256ELb1ELb0ELb0ELb1EEENS1_36VarlenDynamicPersistentTileSchedulerILi128ELi64ELi256ELi128ELb0ELb0ELb1ELb1ELb0ELb1EEEEEEEEEvNT_6ParamsE:
        .type           _ZN7cutlass13device_kernelIN5flash11enable_sm90INS1_16FlashAttnFwdSm90INS1_25CollectiveMainloopFwdSm90ILi2EN4cute5tupleIJNS5_1CILi1EEES8_S8_EEENS6_IJNS7_ILi128EEENS7_ILi64EEENS7_ILi256EEEEEELi256ENS_12float_e4m3_tEfNS_4arch4Sm90ELb0ELb1ELb1ELb1ELb0ELb0ELb0ELb1ELb1ELb0ELb0ELb0EEENS1_21CollectiveEpilogueFwdINS6_IJSA_SC_SB_EEES9_NS_10bfloat16_tESG_Li256ELb1ELb0ELb0ELb1EEENS1_36VarlenDynamicPersistentTileSchedulerILi128ELi64ELi256ELi128ELb0ELb0ELb1ELb1ELb0ELb1EEEEEEEEEvNT_6ParamsE,@function
        .size           _ZN7cutlass13device_kernelIN5flash11enable_sm90INS1_16FlashAttnFwdSm90INS1_25CollectiveMainloopFwdSm90ILi2EN4cute5tupleIJNS5_1CILi1EEES8_S8_EEENS6_IJNS7_ILi128EEENS7_ILi64EEENS7_ILi256EEEEEELi256ENS_12float_e4m3_tEfNS_4arch4Sm90ELb0ELb1ELb1ELb1ELb0ELb0ELb0ELb1ELb1ELb0ELb0ELb0EEENS1_21CollectiveEpilogueFwdINS6_IJSA_SC_SB_EEES9_NS_10bfloat16_tESG_Li256ELb1ELb0ELb0ELb1EEENS1_36VarlenDynamicPersistentTileSchedulerILi128ELi64ELi256ELi128ELb0ELb0ELb1ELb1ELb0ELb1EEEEEEEEEvNT_6ParamsE,(.L_x_12338 - _ZN7cutlass13device_kernelIN5flash11enable_sm90INS1_16FlashAttnFwdSm90INS1_25CollectiveMainloopFwdSm90ILi2EN4cute5tupleIJNS5_1CILi1EEES8_S8_EEENS6_IJNS7_ILi128EEENS7_ILi64EEENS7_ILi256EEEEEELi256ENS_12float_e4m3_tEfNS_4arch4Sm90ELb0ELb1ELb1ELb1ELb0ELb0ELb0ELb1ELb1ELb0ELb0ELb0EEENS1_21CollectiveEpilogueFwdINS6_IJSA_SC_SB_EEES9_NS_10bfloat16_tESG_Li256ELb1ELb0ELb0ELb1EEENS1_36VarlenDynamicPersistentTileSchedulerILi128ELi64ELi256ELi128ELb0ELb0ELb1ELb1ELb0ELb1EEEEEEEEEvNT_6ParamsE)
        .other          _ZN7cutlass13device_kernelIN5flash11enable_sm90INS1_16FlashAttnFwdSm90INS1_25CollectiveMainloopFwdSm90ILi2EN4cute5tupleIJNS5_1CILi1EEES8_S8_EEENS6_IJNS7_ILi128EEENS7_ILi64EEENS7_ILi256EEEEEELi256ENS_12float_e4m3_tEfNS_4arch4Sm90ELb0ELb1ELb1ELb1ELb0ELb0ELb0ELb1ELb1ELb0ELb0ELb0EEENS1_21CollectiveEpilogueFwdINS6_IJSA_SC_SB_EEES9_NS_10bfloat16_tESG_Li256ELb1ELb0ELb0ELb1EEENS1_36VarlenDynamicPersistentTileSchedulerILi128ELi64ELi256ELi128ELb0ELb0ELb1ELb1ELb0ELb1EEEEEEEEEvNT_6ParamsE,@"STO_CUDA_ENTRY STV_DEFAULT"
_ZN7cutlass13device_kernelIN5flash11enable_sm90INS1_16FlashAttnFwdSm90INS1_25CollectiveMainloopFwdSm90ILi2EN4cute5tupleIJNS5_1CILi1EEES8_S8_EEENS6_IJNS7_ILi128EEENS7_ILi64EEENS7_ILi256EEEEEELi256ENS_12float_e4m3_tEfNS_4arch4Sm90ELb0ELb1ELb1ELb1ELb0ELb0ELb0ELb1ELb1ELb0ELb0ELb0EEENS1_21CollectiveEpilogueFwdINS6_IJSA_SC_SB_EEES9_NS_10bfloat16_tESG_Li256ELb1ELb0ELb0ELb1EEENS1_36VarlenDynamicPersistentTileSchedulerILi128ELi64ELi256ELi128ELb0ELb0ELb1ELb1ELb0ELb1EEEEEEEEEvNT_6ParamsE:
        /* <DEDUP_REMOVED lines=21> */
.L_x_967:
[----:B------:R-:W-:Y:S05]  /*0150*/  BSYNC B0 ;  /* 0x0000000000007941 */ /* 0x000fea0003800000 */
.L_x_966:
        /* <DEDUP_REMOVED lines=41> */
.L_x_968:
        /* <DEDUP_REMOVED lines=22> */
.L_x_969:
        /* <DEDUP_REMOVED lines=18> */
.L_x_970:
        /* <DEDUP_REMOVED lines=22> */
.L_x_971:
        /* <DEDUP_REMOVED lines=22> */
.L_x_972:
[----:B------:R-:W-:Y:S01]  /*0930*/  PLOP3.LUT P0, PT, PT, PT, UP0, 0x80, 0x0 ;  /* 0x000000000000781c */ /* 0x000fe20003f0f008 */
[----:B------:R-:W-:Y:S01]  /*0940*/  UMOV UR40, 0x1 ;  /* 0x0000000100287882 */ /* 0x000fe20000000000 */
[----:B------:R-:W-:Y:S01]  /*0950*/  NOP ;  /* 0x0000000000007918 */ /* 0x000fe20000000000 */
[----:B------:R-:W-:Y:S01]  /*0960*/  USEL UR40, UR40, 0x2, !UP0 ;  /* 0x0000000228287887 */ /* 0x000fe2000c000000 */
[----:B------:R-:W-:Y:S01]  /*0970*/  ULDC.64 UR50, c[0x0][0x208] ;  /* 0x0000820000327ab9 */ /* 0x000fe20000000a00 */
[----:B012-4-:R-:W-:Y:S08]  /*0980*/  BAR.SYNC.DEFER_BLOCKING 0x0 ;  /* 0x0000000000007b1d */ /* 0x017ff00000010000 */
[----:B------:R-:W-:Y:S05]  /*0990*/  @!P0 BRA `(.L_x_973) ;  /* 0x000000f000148947 */ /* 0x000fea0003800000 */
.L_x_974:
        /* <DEDUP_REMOVED lines=21> */
[----:B------:R-:W-:Y:S01]  /*0af0*/  R2UR UR47, R63 ;  /* 0x000000003f2f72ca */ /* 0x000fe200000e0000 */
[----:B------:R-:W-:Y:S01]  /*0b00*/  UMOV UR45, URZ ;  /* 0x0000003f002d7c82 */ /* 0x000fe20008000000 */
[----:B------:R-:W-:Y:S01]  /*0b10*/  SHF.R.S32.HI R3, RZ, 0x1f, R196 ;  /* 0x0000001fff037819 */ /* 0x000fe200000114c4 */
[----:B------:R-:W-:Y:S01]  /*0b20*/  UMOV UR44, URZ ;  /* 0x0000003f002c7c82 */ /* 0x000fe20008000000 */
[----:B------:R-:W-:Y:S02]  /*0b30*/  UMOV UR52, URZ ;  /* 0x0000003f00347c82 */ /* 0x000fe40008000000 */
[CC--:B------:R-:W-:Y:S02]  /*0b40*/  LEA.HI R5, R3.reuse, R196.reuse, RZ, 0x7 ;  /* 0x000000c403057211 */ /* 0x0c0fe400078f38ff */
[----:B------:R-:W-:-:S02]  /*0b50*/  LEA.HI R0, R3, R196, RZ, 0x4 ;  /* 0x000000c403007211 */ /* 0x000fc400078f20ff */
[----:B------:R-:W-:Y:S02]  /*0b60*/  LOP3.LUT R7, R5, 0xffffff80, RZ, 0xc0, !PT ;  /* 0xffffff8005077812 */ /* 0x000fe400078ec0ff */
[CC--:B------:R-:W-:Y:S02]  /*0b70*/  LEA.HI R2, R3.reuse, R196.reuse, RZ, 0x5 ;  /* 0x000000c403027211 */ /* 0x0c0fe400078f28ff */
[----:B------:R-:W-:Y:S01]  /*0b80*/  SHF.R.S32.HI R9, RZ, 0x4, R0 ;  /* 0x00000004ff097819 */ /* 0x000fe20000011400 */
[----:B------:R-:W-:Y:S01]  /*0b90*/  IMAD.IADD R192, R196, 0x1, -R7 ;  /* 0x00000001c4c07824 */ /* 0x000fe200078e0a07 */
[----:B------:R-:W-:Y:S01]  /*0ba0*/  SHF.R.S32.HI R194, RZ, 0x7, R5 ;  /* 0x00000007ffc27819 */ /* 0x000fe20000011405 */
[----:B------:R-:W-:Y:S01]  /*0bb0*/  IMAD.SHL.U32 R2, R2, 0x20, RZ ;  /* 0x0000002002027824 */ /* 0x000fe200078e00ff */
[----:B------:R-:W-:Y:S02]  /*0bc0*/  LEA.HI R3, R3, R196, RZ, 0x3 ;  /* 0x000000c403037211 */ /* 0x000fe400078f18ff */
[----:B------:R-:W-:-:S02]  /*0bd0*/  SHF.R.S32.HI R11, RZ, 0x1f, R192 ;  /* 0x0000001fff0b7819 */ /* 0x000fc400000114c0 */
[----:B------:R-:W-:Y:S02]  /*0be0*/  LEA.HI R5, R5, R194, RZ, 0x1 ;  /* 0x000000c205057211 */ /* 0x000fe400078f08ff */
[----:B------:R-:W-:Y:S02]  /*0bf0*/  LEA.HI R4, R11, R192, RZ, 0x2 ;  /* 0x000000c00b047211 */ /* 0x000fe400078f10ff */
[----:B------:R-:W-:Y:S02]  /*0c00*/  LOP3.LUT R2, R2, 0xfffffc00, RZ, 0xc0, !PT ;  /* 0xfffffc0002027812 */ /* 0x000fe400078ec0ff */
[--C-:B------:R-:W-:Y:S02]  /*0c10*/  SHF.R.S32.HI R6, RZ, 0x2, R4.reuse ;  /* 0x00000002ff067819 */ /* 0x100fe40000011404 */
[----:B------:R-:W-:Y:S02]  /*0c20*/  SHF.R.S32.HI R7, RZ, 0x1f, R4 ;  /* 0x0000001fff077819 */ /* 0x000fe40000011404 */
[----:B------:R-:W-:-:S02]  /*0c30*/  LOP3.LUT R5, R5, 0x3fffffe, RZ, 0xc0, !PT ;  /* 0x03fffffe05057812 */ /* 0x000fc400078ec0ff */
[----:B------:R-:W-:Y:S02]  /*0c40*/  LEA.HI R7, R7, R6, RZ, 0x3 ;  /* 0x0000000607077211 */ /* 0x000fe400078f18ff */
[----:B------:R-:W-:Y:S01]  /*0c50*/  LEA.HI R11, R11, R192, RZ, 0x5 ;  /* 0x000000c00b0b7211 */ /* 0x000fe200078f28ff */
[----:B------:R-:W-:Y:S01]  /*0c60*/  IMAD.IADD R193, R194, 0x1, -R5 ;  /* 0x00000001c2c17824 */ /* 0x000fe200078e0a05 */
[----:B------:R-:W-:Y:S02]  /*0c70*/  LOP3.LUT R7, R7, 0xfffffff8, RZ, 0xc0, !PT ;  /* 0xfffffff807077812 */ /* 0x000fe400078ec0ff */
[----:B------:R-:W-:Y:S02]  /*0c80*/  SHF.R.S32.HI R11, RZ, 0x5, R11 ;  /* 0x00000005ff0b7819 */ /* 0x000fe4000001140b */
[----:B------:R-:W-:Y:S01]  /*0c90*/  LOP3.LUT R5, R3, 0x1ffffff8, RZ, 0xc0, !PT ;  /* 0x1ffffff803057812 */ /* 0x000fe200078ec0ff */
[----:B------:R-:W-:Y:S01]  /*0ca0*/  IMAD.IADD R6, R6, 0x1, -R7 ;  /* 0x0000000106067824 */ /* 0x000fe200078e0a07 */
[----:B------:R-:W-:-:S02]  /*0cb0*/  LOP3.LUT R7, R0, 0x3fffff0, RZ, 0xc0, !PT ;  /* 0x03fffff000077812 */ /* 0x000fc400078ec0ff */
[----:B------:R-:W-:Y:S01]  /*0cc0*/  LEA.HI R0, R0, R9, RZ, 0x1 ;  /* 0x0000000900007211 */ /* 0x000fe200078f08ff */
[----:B------:R-:W-:Y:S01]  /*0cd0*/  IMAD R6, R11, 0x10, R6 ;  /* 0x000000100b067824 */ /* 0x000fe200078e0206 */
[----:B------:R-:W-:Y:S01]  /*0ce0*/  SHF.R.S32.HI R22, RZ, 0x3, R3 ;  /* 0x00000003ff167819 */ /* 0x000fe20000011403 */
[----:B------:R-:W-:Y:S01]  /*0cf0*/  IMAD.IADD R7, R196, 0x1, -R7 ;  /* 0x00000001c4077824 */ /* 0x000fe200078e0a07 */
[----:B------:R-:W-:Y:S01]  /*0d00*/  LOP3.LUT R0, R0, 0x1ffffffe, RZ, 0xc0, !PT ;  /* 0x1ffffffe00007812 */ /* 0x000fe200078ec0ff */
[----:B------:R-:W-:Y:S02]  /*0d10*/  IMAD.IADD R5, R196, 0x1, -R5 ;  /* 0x00000001c4057824 */ /* 0x000fe400078e0a05 */
[----:B------:R-:W-:Y:S02]  /*0d20*/  IMAD R7, R7, 0x40, R2 ;  /* 0x0000004007077824 */ /* 0x000fe400078e0202 */
[----:B------:R-:W-:Y:S02]  /*0d30*/  IMAD.IADD R0, R9, 0x1, -R0 ;  /* 0x0000000109007824 */ /* 0x000fe400078e0a00 */
[----:B------:R-:W-:-:S02]  /*0d40*/  IMAD R193, R193, 0x40, R6 ;  /* 0x00000040c1c17824 */ /* 0x000fc400078e0206 */
[----:B------:R-:W-:Y:S01]  /*0d50*/  IMAD R195, R0, 0x8, R7 ;  /* 0x0000000800c37824 */ /* 0x000fe200078e0207 */
[----:B------:R-:W-:Y:S01]  /*0d60*/  LOP3.LUT R7, R4, 0x7ffffffc, RZ, 0xc0, !PT ;  /* 0x7ffffffc04077812 */ /* 0x000fe200078ec0ff */
[----:B------:R-:W-:-:S04]  /*0d70*/  IMAD.SHL.U32 R18, R5, 0x8, RZ ;  /* 0x0000000805127824 */ /* 0x000fc800078e00ff */
[----:B------:R-:W-:-:S07]  /*0d80*/  IMAD.IADD R2, R192, 0x1, -R7 ;  /* 0x00000001c0027824 */ /* 0x000fce00078e0a07 */
.L_x_1078:
[----:B------:R-:W-:Y:S01]  /*0d90*/  ULDC.64 UR4, c[0x0][0xa28] ;  /* 0x00028a0000047ab9 */ /* 0x000fe20000000a00 */
[----:B0-----:R-:W0:Y:S01]  /*0da0*/  LDC R17, c[0x0][0x288] ;  /* 0x0000a200ff117b82 */ /* 0x001e220000000800 */
[----:B------:R-:W-:Y:S01]  /*0db0*/  UISETP.NE.U32.AND UP0, UPT, UR4, URZ, UPT ;  /* 0x0000003f0400728c */ /* 0x000fe2000bf05070 */
[----:B------:R-:W-:-:S03]  /*0dc0*/  IMAD.MOV.U32 R3, RZ, RZ, RZ ;  /* 0x000000ffff037224 */ /* 0x000fc600078e00ff */
[----:B------:R-:W-:-:S03]  /*0dd0*/  UISETP.NE.AND.EX UP0, UPT, UR5, URZ, UPT, UP0 ;  /* 0x0000003f0500728c */ /* 0x000fc6000bf05300 */
[----:B------:R-:W-:Y:S01]  /*0de0*/  ULDC.64 UR4, c[0x0][0xa18] ;  /* 0x0002860000047ab9 */ /* 0x000fe20000000a00 */
[----:B-1-3-5:R-:W1:Y:S01]  /*0df0*/  LDC.64 R8, c[0x0][0x3f8] ;  /* 0x0000fe00ff087b82 */ /* 0x02ae620000000a00 */
[----:B------:R-:W-:Y:S01]  /*0e00*/  UISETP.NE.U32.AND UP1, UPT, UR4, URZ, UPT ;  /* 0x0000003f0400728c */ /* 0x000fe2000bf25070 */
[----:B------:R-:W-:-:S03]  /*0e10*/  PLOP3.LUT P0, PT, PT, PT, UP0, 0x80, 0x0 ;  /* 0x000000000000781c */ /* 0x000fc60003f0f008 */
[----:B------:R-:W-:-:S03]  /*0e20*/  UISETP.NE.AND.EX UP1, UPT, UR5, URZ, UPT, UP1 ;  /* 0x0000003f0500728c */ /* 0x000fc6000bf25310 */
[----:B------:R-:W-:Y:S01]  /*0e30*/  @UP0 ULDC.64 UR4, c[0x0][0xa28] ;  /* 0x00028a0000040ab9 */ /* 0x000fe20000000a00 */
[----:B--2---:R-:W2:Y:S01]  /*0e40*/  LDC R0, c[0x0][0x404] ;  /* 0x00010100ff007b82 */ /* 0x004ea20000000800 */
[----:B------:R-:W-:Y:S01]  /*0e50*/  @UP0 UIMAD.WIDE UR4, UR47, 0x4, UR4 ;  /* 0x000000042f0408a5 */ /* 0x000fe2000f8e0204 */
[----:B------:R-:W-:-:S05]  /*0e60*/  PLOP3.LUT P2, PT, PT, PT, UP1, 0x80, 0x0 ;  /* 0x000000000000781c */ /* 0x000fca0003f4f018 */
[----:B------:R-:W-:Y:S01]  /*0e70*/  @UP1 ULDC.64 UR6, c[0x0][0xa18] ;  /* 0x0002860000061ab9 */ /* 0x000fe20000000a00 */
[----:B------:R-:W-:Y:S01]  /*0e80*/  IMAD.U32 R4, RZ, RZ, UR4 ;  /* 0x00000004ff047e24 */ /* 0x000fe2000f8e00ff */
[----:B------:R-:W3:Y:S01]  /*0e90*/  LDC R11, c[0x0][0x2e0] ;  /* 0x0000b800ff0b7b82 */ /* 0x000ee20000000800 */
[----:B------:R-:W-:Y:S01]  /*0ea0*/  IMAD.U32 R5, RZ, RZ, UR5 ;  /* 0x00000005ff057e24 */ /* 0x000fe2000f8e00ff */
[----:B------:R-:W-:-:S04]  /*0eb0*/  @UP1 UIMAD.WIDE UR4, UR47, 0x4, UR6 ;  /* 0x000000042f0418a5 */ /* 0x000fc8000f8e0206 */
[----:B----4-:R4:W5:Y:S02]  /*0ec0*/  @P0 LDG.E R3, desc[UR50][R4.64] ;  /* 0x0000003204030981 */ /* 0x010964000c1e1900 */
[----:B------:R-:W-:Y:S02]  /*0ed0*/  IMAD.U32 R6, RZ, RZ, UR4 ;  /* 0x00000004ff067e24 */ /* 0x000fe4000f8e00ff */
[----:B------:R-:W-:Y:S01]  /*0ee0*/  IMAD.U32 R7, RZ, RZ, UR5 ;  /* 0x00000005ff077e24 */ /* 0x000fe2000f8e00ff */
[----:B------:R-:W-:-:S04]  /*0ef0*/  ULDC.64 UR4, c[0x0][0xa20] ;  /* 0x0002880000047ab9 */ /* 0x000fc80000000a00 */
[----:B0-----:R4:W5:Y:S01]  /*0f00*/  @P2 LDG.E R17, desc[UR50][R6.64] ;  /* 0x0000003206112981 */ /* 0x001962000c1e1900 */
[----:B-1----:R-:W-:Y:S02]  /*0f10*/  ISETP.NE.U32.AND P0, PT, R8, RZ, PT ;  /* 0x000000ff0800720c */ /* 0x002fe40003f05070 */
[----:B------:R-:W-:Y:S02]  /*0f20*/  ISETP.NE.U32.AND P1, PT, RZ, UR4, PT ;  /* 0x00000004ff007c0c */ /* 0x000fe4000bf25070 */
[----:B------:R-:W-:Y:S02]  /*0f30*/  ISETP.NE.AND.EX P0, PT, R9, RZ, PT, P0 ;  /* 0x000000ff0900720c */ /* 0x000fe40003f05300 */
[----:B------:R-:W-:Y:S02]  /*0f40*/  ISETP.NE.AND.EX P1, PT, RZ, UR5, PT, P1 ;  /* 0x00000005ff007c0c */ /* 0x000fe4000bf25310 */
[----:B--2---:R-:W-:Y:S01]  /*0f50*/  SEL R0, R0, 0x1, P0 ;  /* 0x0000000100007807 */ /* 0x004fe20000000000 */
[----:B----4-:R-:W-:Y:S10]  /*0f60*/  @P2 BRA `(.L_x_975) ;  /* 0x00000000002c2947 */ /* 0x010ff40003800000 */
        /* <DEDUP_REMOVED lines=8> */
[----:B-----5:R-:W2:Y:S04]  /*0ff0*/  LDG.E R17, desc[UR50][R4.64] ;  /* 0x0000003204117981 */ /* 0x020ea8000c1e1900 */
[----:B------:R-:W2:Y:S02]  /*1000*/  LDG.E R6, desc[UR50][R4.64+0x4] ;  /* 0x0000043204067981 */ /* 0x000ea4000c1e1900 */
[----:B--2---:R-:W-:-:S07]  /*1010*/  IMAD.IADD R17, R6, 0x1, -R17 ;  /* 0x0000000106117824 */ /* 0x004fce00078e0a11 */
.L_x_975:
[----:B------:R-:W-:Y:S01]  /*1020*/  UMOV UR36, UR43 ;  /* 0x0000002b00247c82 */ /* 0x000fe20008000000 */
[----:B------:R-:W-:Y:S01]  /*1030*/  UMOV UR37, UR47 ;  /* 0x0000002f00257c82 */ /* 0x000fe20008000000 */
[----:B---3--:R-:W-:Y:S02]  /*1040*/  IMAD R16, R0, R11, RZ ;  /* 0x0000000b00107224 */ /* 0x008fe400078e02ff */
[----:B------:R-:W-:Y:S01]  /*1050*/  IMAD.MOV.U32 R19, RZ, RZ, R61 ;  /* 0x000000ffff137224 */ /* 0x000fe200078e003d */
[----:B------:R-:W-:Y:S06]  /*1060*/  @!P1 BRA `(.L_x_976) ;  /* 0x0000000000189947 */ /* 0x000fec0003800000 */
[----:B------:R-:W-:Y:S02]  /*1070*/  ULDC.64 UR4, c[0x0][0xa20] ;  /* 0x0002880000047ab9 */ /* 0x000fe40000000a00 */
[----:B------:R-:W-:-:S06]  /*1080*/  UIMAD.WIDE UR4, UR47, 0x4, UR4 ;  /* 0x000000042f0478a5 */ /* 0x000fcc000f8e0204 */
[----:B------:R-:W-:Y:S02]  /*1090*/  IMAD.U32 R4, RZ, RZ, UR4 ;  /* 0x00000004ff047e24 */ /* 0x000fe4000f8e00ff */
[----:B------:R-:W-:-:S05]  /*10a0*/  IMAD.U32 R5, RZ, RZ, UR5 ;  /* 0x00000005ff057e24 */ /* 0x000fca000f8e00ff */
[----:B------:R0:W5:Y:S01]  /*10b0*/  LDG.E R16, desc[UR50][R4.64] ;  /* 0x0000003204107981 */ /* 0x000162000c1e1900 */
[----:B------:R-:W-:Y:S05]  /*10c0*/  BRA `(.L_x_977) ;  /* 0x00000000002c7947 */ /* 0x000fea0003800000 */
.L_x_976:
        /* <DEDUP_REMOVED lines=9> */
[----:B------:R-:W2:Y:S02]  /*1160*/  LDG.E R7, desc[UR50][R4.64+0x4] ;  /* 0x0000043204077981 */ /* 0x000ea4000c1e1900 */
[----:B--2---:R-:W-:-:S07]  /*1170*/  IMAD.IADD R16, R7, 0x1, -R16 ;  /* 0x0000000107107824 */ /* 0x004fce00078e0a10 */
.L_x_977:
[----:B------:R-:W1:Y:S01]  /*1180*/  LDC.64 R6, c[0x0][0x9e0] ;  /* 0x00027800ff067b82 */ /* 0x000e620000000a00 */
[----:B------:R-:W-:Y:S01]  /*1190*/  ULDC UR4, c[0x0][0x428] ;  /* 0x00010a0000047ab9 */ /* 0x000fe20000000800 */
[----:B-----5:R-:W-:Y:S01]  /*11a0*/  IMAD.IADD R16, R16, 0x1, -R3 ;  /* 0x0000000110107824 */ /* 0x020fe200078e0a03 */
[----:B------:R-:W-:-:S04]  /*11b0*/  UISETP.NE.AND UP0, UPT, UR4, 0x1, UPT ;  /* 0x000000010400788c */ /* 0x000fc8000bf05270 */
[----:B------:R-:W-:-:S05]  /*11c0*/  IADD3 R0, R16, 0x80, -R17 ;  /* 0x0000008010007810 */ /* 0x000fca0007ffe811 */
[----:B------:R-:W-:Y:S02]  /*11d0*/  IMAD R197, R61, 0x80, R0 ;  /* 0x000000803dc57824 */ /* 0x000fe400078e0200 */
[----:B------:R-:W-:Y:S01]  /*11e0*/  @UP0 ULDC UR4, c[0x0][0x42c] ;  /* 0x00010b0000040ab9 */ /* 0x000fe20000000800 */
[----:B------:R-:W-:Y:S01]  /*11f0*/  @UP0 ULDC UR6, c[0x0][0x430] ;  /* 0x00010c0000060ab9 */ /* 0x000fe20000000800 */
[----:B------:R-:W-:-:S04]  /*1200*/  UIMAD.WIDE.U32 UR4, UR43, UR4, URZ ;  /* 0x000000042b0472a5 */ /* 0x000fc8000f8e003f */
[----:B------:R-:W-:Y:S01]  /*1210*/  @UP0 USHF.R.U32.HI UR43, URZ, UR6, UR5 ;  /* 0x000000063f2b0299 */ /* 0x000fe20008011605 */
[----:B-1----:R-:W-:Y:S01]  /*1220*/  ISETP.GE.AND P1, PT, R7, 0x1, PT ;  /* 0x000000010700780c */ /* 0x002fe20003f26270 */
[----:B------:R-:W-:-:S12]  /*1230*/  IMAD.IADD R0, R197, 0x1, R6 ;  /* 0x00000001c5007824 */ /* 0x000fd800078e0206 */
[----:B------:R-:W-:Y:S05]  /*1240*/  @!P1 BRA `(.L_x_978) ;  /* 0x0000000000409947 */ /* 0x000fea0003800000 */
[C---:B------:R-:W-:Y:S01]  /*1250*/  ISETP.GT.AND P0, PT, R197.reuse, RZ, PT ;  /* 0x000000ffc500720c */ /* 0x040fe20003f04270 */
[----:B------:R-:W-:-:S12]  /*1260*/  VIADD R3, R197, 0xffffffff ;  /* 0xffffffffc5037836 */ /* 0x000fd80000000000 */
[----:B------:R-:W-:Y:S05]  /*1270*/  @P0 BRA `(.L_x_979) ;  /* 0x00000000001c0947 */ /* 0x000fea0003800000 */
[----:B------:R-:W-:Y:S01]  /*1280*/  ISETP.NE.AND P0, PT, R7, 0x1, PT ;  /* 0x000000010700780c */ /* 0x000fe20003f05270 */
[----:B------:R-:W-:-:S12]  /*1290*/  IMAD.MOV R3, RZ, RZ, -R197 ;  /* 0x000000ffff037224 */ /* 0x000fd800078e0ac5 */
[----:B0-----:R-:W0:Y:S02]  /*12a0*/  @P0 LDC.64 R4, c[0x0][0x9e8] ;  /* 0x00027a00ff040b82 */ /* 0x001e240000000a00 */
[----:B0-----:R-:W-:-:S05]  /*12b0*/  @P0 IMAD.HI.U32 R4, R3, R4, RZ ;  /* 0x0000000403040227 */ /* 0x001fca00078e00ff */
[----:B------:R-:W-:-:S04]  /*12c0*/  @P0 SHF.R.U32.HI R3, RZ, R5, R4 ;  /* 0x00000005ff030219 */ /* 0x000fc80000011604 */
[----:B------:R-:W-:Y:S01]  /*12d0*/  LOP3.LUT R3, RZ, R3, RZ, 0x33, !PT ;  /* 0x00000003ff037212 */ /* 0x000fe200078e33ff */
[----:B------:R-:W-:Y:S06]  /*12e0*/  BRA `(.L_x_980) ;  /* 0x0000000000107947 */ /* 0x000fec0003800000 */
.L_x_979:
[----:B------:R-:W-:-:S13]  /*12f0*/  ISETP.NE.AND P0, PT, R7, 0x1, PT ;  /* 0x000000010700780c */ /* 0x000fda0003f05270 */
[----:B0-----:R-:W0:Y:S02]  /*1300*/  @P0 LDC.64 R4, c[0x0][0x9e8] ;  /* 0x00027a00ff040b82 */ /* 0x001e240000000a00 */
[----:B0-----:R-:W-:-:S05]  /*1310*/  @P0 IMAD.HI.U32 R4, R3, R4, RZ ;  /* 0x0000000403040227 */ /* 0x001fca00078e00ff */
[----:B------:R-:W-:-:S07]  /*1320*/  @P0 SHF.R.U32.HI R3, RZ, R5, R4 ;  /* 0x00000005ff030219 */ /* 0x000fce0000011604 */
.L_x_980:
[----:B------:R-:W-:-:S05]  /*1330*/  IMAD R3, R3, R7, R7 ;  /* 0x0000000703037224 */ /* 0x000fca00078e0207 */
[----:B------:R-:W-:-:S07]  /*1340*/  VIMNMX R0, R0, R3, PT ;  /* 0x0000000300007248 */ /* 0x000fce0003fe0100 */
.L_x_978:
[----:B0-----:R-:W-:Y:S01]  /*1350*/  VIADD R4, R0, 0x3f ;  /* 0x0000003f00047836 */ /* 0x001fe20000000000 */
[----:B------:R-:W-:Y:S01]  /*1360*/  ULDC UR4, c[0x0][0x9dc] ;  /* 0x0002770000047ab9 */ /* 0x000fe20000000800 */
[C---:B------:R-:W-:Y:S02]  /*1370*/  VIADD R0, R16.reuse, 0x3f ;  /* 0x0000003f10007836 */ /* 0x040fe40000000000 */
[----:B------:R-:W-:Y:S01]  /*1380*/  IMAD.IADD R6, R16, 0x1, -R17 ;  /* 0x0000000110067824 */ /* 0x000fe200078e0a11 */
[----:B------:R-:W-:Y:S02]  /*1390*/  SHF.R.S32.HI R5, RZ, 0x1f, R4 ;  /* 0x0000001fff057819 */ /* 0x000fe40000011404 */
[----:B------:R-:W-:Y:S01]  /*13a0*/  SHF.R.S32.HI R3, RZ, 0x1f, R0 ;  /* 0x0000001fff037819 */ /* 0x000fe20000011400 */
[----:B------:R-:W-:Y:S01]  /*13b0*/  IMAD R59, R61, 0x80, R6 ;  /* 0x000000803d3b7824 */ /* 0x000fe200078e0206 */
        /* <DEDUP_REMOVED lines=12> */
[----:B------:R-:W0:Y:S02]  /*1480*/  @P0 LDC.64 R4, c[0x0][0x9e8] ;  /* 0x00027a00ff040b82 */ /* 0x000e240000000a00 */
[----:B0-----:R-:W-:-:S05]  /*1490*/  @P0 IMAD.HI.U32 R0, R3, R4, RZ ;  /* 0x0000000403000227 */ /* 0x001fca00078e00ff */
[----:B------:R-:W-:-:S04]  /*14a0*/  @P0 SHF.R.U32.HI R3, RZ, R5, R0 ;  /* 0x00000005ff030219 */ /* 0x000fc80000011600 */
[----:B------:R-:W-:Y:S01]  /*14b0*/  LOP3.LUT R0, RZ, R3, RZ, 0x33, !PT ;  /* 0x00000003ff007212 */ /* 0x000fe200078e33ff */
[----:B------:R-:W-:Y:S06]  /*14c0*/  BRA `(.L_x_983) ;  /* 0x0000000000147947 */ /* 0x000fec0003800000 */
.L_x_982:
[----:B------:R-:W-:Y:S01]  /*14d0*/  ISETP.NE.AND P0, PT, R7, 0x1, PT ;  /* 0x000000010700780c */ /* 0x000fe20003f05270 */
[----:B------:R-:W-:-:S12]  /*14e0*/  IMAD.MOV.U32 R0, RZ, RZ, R59 ;  /* 0x000000ffff007224 */ /* 0x000fd800078e003b */
[----:B------:R-:W0:Y:S02]  /*14f0*/  @P0 LDC.64 R4, c[0x0][0x9e8] ;  /* 0x00027a00ff040b82 */ /* 0x000e240000000a00 */
[----:B0-----:R-:W-:-:S05]  /*1500*/  @P0 IMAD.HI.U32 R4, R59, R4, RZ ;  /* 0x000000043b040227 */ /* 0x001fca00078e00ff */
[----:B------:R-:W-:-:S07]  /*1510*/  @P0 SHF.R.U32.HI R0, RZ, R5, R4 ;  /* 0x00000005ff000219 */ /* 0x000fce0000011604 */
.L_x_983:
[----:B------:R-:W-:-:S05]  /*1520*/  IMAD R0, R0, R7, RZ ;  /* 0x0000000700007224 */ /* 0x000fca00078e02ff */
[----:B------:R-:W-:-:S13]  /*1530*/  R2UR UR5, R0 ;  /* 0x00000000000572ca */ /* 0x000fda00000e0000 */
[----:B------:R-:W-:-:S04]  /*1540*/  UISETP.LT.AND UP0, UPT, UR4, UR5, UPT ;  /* 0x000000050400728c */ /* 0x000fc8000bf01270 */
[----:B------:R-:W-:-:S12]  /*1550*/  USEL UR4, UR4, UR5, !UP0 ;  /* 0x0000000504047287 */ /* 0x000fd8000c000000 */
.L_x_981:
[----:B------:R-:W-:Y:S01]  /*1560*/  USHF.R.S32.HI UR5, URZ, 0x1f, UR4 ;  /* 0x0000001f3f057899 */ /* 0x000fe20008011404 */
[----:B------:R-:W-:Y:S01]  /*1570*/  PLOP3.LUT P0, PT, PT, PT, PT, 0x80, 0x0 ;  /* 0x000000000000781c */ /* 0x000fe20003f0f070 */
[----:B------:R-:W-:Y:S01]  /*1580*/  IMAD.MOV.U32 R0, RZ, RZ, RZ ;  /* 0x000000ffff007224 */ /* 0x000fe200078e00ff */
[----:B------:R-:W-:Y:S01]  /*1590*/  CS2R R150, SRZ ;  /* 0x0000000000967805 */ /* 0x000fe2000001ff00 */
[----:B------:R-:W-:Y:S01]  /*15a0*/  ULEA.HI UR5, UR5, UR4, URZ, 0x6 ;  /* 0x0000000405057291 */ /* 0x000fe2000f8f303f */
[----:B------:R-:W-:Y:S01]  /*15b0*/  IMAD.MOV.U32 R3, RZ, RZ, RZ ;  /* 0x000000ffff037224 */ /* 0x000fe200078e00ff */
[----:B------:R-:W-:Y:S02]  /*15c0*/  CS2R R26, SRZ ;  /* 0x00000000001a7805 */ /* 0x000fe4000001ff00 */
[----:B------:R-:W-:Y:S01]  /*15d0*/  CS2R R108, SRZ ;  /* 0x00000000006c7805 */ /* 0x000fe2000001ff00 */
[----:B------:R-:W-:Y:S01]  /*15e0*/  USHF.R.S32.HI UR5, URZ, 0x6, UR5 ;  /* 0x000000063f057899 */ /* 0x000fe20008011405 */
[----:B------:R-:W-:-:S02]  /*15f0*/  CS2R R144, SRZ ;  /* 0x0000000000907805 */ /* 0x000fc4000001ff00 */
[----:B------:R-:W-:Y:S02]  /*1600*/  CS2R R100, SRZ ;  /* 0x0000000000647805 */ /* 0x000fe4000001ff00 */
[----:B------:R-:W-:Y:S01]  /*1610*/  CS2R R142, SRZ ;  /* 0x00000000008e7805 */ /* 0x000fe2000001ff00 */
[----:B------:R-:W-:Y:S01]  /*1620*/  UISETP.LT.AND UP0, UPT, URZ, UR5, UPT ;  /* 0x000000053f00728c */ /* 0x000fe2000bf01270 */
[----:B------:R-:W-:Y:S02]  /*1630*/  CS2R R30, SRZ ;  /* 0x00000000001e7805 */ /* 0x000fe4000001ff00 */
[----:B------:R-:W-:Y:S02]  /*1640*/  CS2R R136, SRZ ;  /* 0x0000000000887805 */ /* 0x000fe4000001ff00 */
[----:B------:R-:W-:Y:S01]  /*1650*/  CS2R R92, SRZ ;  /* 0x00000000005c7805 */ /* 0x000fe2000001ff00 */
[----:B------:R-:W-:Y:S01]  /*1660*/  USEL UR38, URZ, UR5, !UP0 ;  /* 0x000000053f267287 */ /* 0x000fe2000c000000 */
[----:B------:R-:W-:-:S02]  /*1670*/  CS2R R134, SRZ ;  /* 0x0000000000867805 */ /* 0x000fc4000001ff00 */
[----:B------:R-:W-:Y:S02]  /*1680*/  CS2R R34, SRZ ;  /* 0x0000000000227805 */ /* 0x000fe4000001ff00 */
[----:B------:R-:W-:Y:S02]  /*1690*/  CS2R R128, SRZ ;  /* 0x0000000000807805 */ /* 0x000fe4000001ff00 */
[----:B------:R-:W-:Y:S02]  /*16a0*/  CS2R R84, SRZ ;  /* 0x0000000000547805 */ /* 0x000fe4000001ff00 */
[----:B------:R-:W-:Y:S02]  /*16b0*/  CS2R R126, SRZ ;  /* 0x00000000007e7805 */ /* 0x000fe4000001ff00 */
[----:B------:R-:W-:Y:S02]  /*16c0*/  ISETP.GT.AND P1, PT, R58, UR38, PT ;  /* 0x000000263a007c0c */ /* 0x000fe4000bf24270 */
        /* <DEDUP_REMOVED lines=48> */
[----:B------:R-:W-:Y:S01]  /*19d0*/  CS2R R24, SRZ ;  /* 0x0000000000187805 */ /* 0x000fe2000001ff00 */
[----:B------:R-:W-:-:S02]  /*19e0*/  IMAD.MOV.U32 R164, RZ, RZ, RZ ;  /* 0x000000ffffa47224 */ /* 0x000fc400078e00ff */
[----:B------:R-:W-:Y:S01]  /*19f0*/  IMAD.MOV.U32 R5, RZ, RZ, RZ ;  /* 0x000000ffff057224 */ /* 0x000fe200078e00ff */
[----:B------:R-:W-:Y:S06]  /*1a00*/  @!P1 BRA `(.L_x_984) ;  /* 0x000000a800209947 */ /* 0x000fec0003800000 */
[----:B------:R-:W0:Y:S01]  /*1a10*/  SHFL.IDX PT, R0, R194, RZ, 0x1f ;  /* 0x00001fffc2007589 */ /* 0x000e2200000e0000 */
[----:B------:R-:W1:Y:S01]  /*1a20*/  S2UR UR39, SR_CgaCtaId ;  /* 0x00000000002779c3 */ /* 0x000e620000008800 */
[----:B------:R-:W-:Y:S01]  /*1a30*/  UMOV UR41, 0x400 ;  /* 0x0000040000297882 */ /* 0x000fe20000000000 */
        /* <DEDUP_REMOVED lines=28> */
.L_x_985:
        /* <DEDUP_REMOVED lines=19> */
[----:B------:R-:W-:Y:S02]  /*1d30*/  @UP1 USHF.R.S32.HI UR19, URZ, 0x1f, UR43 ;  /* 0x0000001f3f131899 */ /* 0x000fe4000801142b */
[----:B------:R-:W-:Y:S02]  /*1d40*/  @UP1 UIMAD.WIDE.U32 UR8, UR47, UR14, URZ ;  /* 0x0000000e2f0812a5 */ /* 0x000fe4000f8e003f */
[----:B------:R-:W-:Y:S02]  /*1d50*/  @UP1 UIMAD UR18, UR47, UR15, UR10 ;  /* 0x0000000f2f1212a4 */ /* 0x000fe4000f8e020a */
[----:B------:R-:W-:Y:S01]  /*1d60*/  @UP0 UIADD3 UR13, UR13, UR17, URZ ;  /* 0x000000110d0d0290 */ /* 0x000fe2000fffe03f */
[----:B------:R-:W-:Y:S01]  /*1d70*/  @UP0 ULDC.64 UR14, c[0x0][0x9b0] ;  /* 0x00026c00000e0ab9 */ /* 0x000fe20000000a00 */
[----:B------:R-:W-:Y:S01]  /*1d80*/  @UP1 ULDC.64 UR10, c[0x0][0x9c0] ;  /* 0x00027000000a1ab9 */ /* 0x000fe20000000a00 */
[----:B------:R-:W-:-:S02]  /*1d90*/  @UP0 UIMAD UR16, UR16, UR14, URZ ;  /* 0x0000000e101002a4 */ /* 0x000fc4000f8e023f */
[----:B------:R-:W-:Y:S02]  /*1da0*/  @UP1 UIMAD UR17, UR19, UR10, URZ ;  /* 0x0000000a131112a4 */ /* 0x000fe4000f8e023f */
[----:B------:R-:W-:Y:S02]  /*1db0*/  @UP1 UIADD3 UR9, UR9, UR18, URZ ;  /* 0x0000001209091290 */ /* 0x000fe4000fffe03f */
[----:B------:R-:W-:Y:S02]  /*1dc0*/  @UP0 UIMAD UR16, UR43, UR15, UR16 ;  /* 0x0000000f2b1002a4 */ /* 0x000fe4000f8e0210 */
[----:B------:R-:W-:Y:S02]  /*1dd0*/  @UP1 UIMAD UR17, UR43, UR11, UR17 ;  /* 0x0000000b2b1112a4 */ /* 0x000fe4000f8e0211 */
[----:B------:R-:W-:Y:S02]  /*1de0*/  @UP0 UIMAD.WIDE.U32 UR14, UR43, UR14, UR12 ;  /* 0x0000000e2b0e02a5 */ /* 0x000fe4000f8e000c */
        /* <DEDUP_REMOVED lines=21> */
[----:B------:R-:W0:Y:S01]  /*1f40*/  SYNCS.PHASECHK.TRANS64.TRYWAIT P1, [UR41+0x28400], R8 ;  /* 0x02840008ff0075a7 */ /* 0x000e220008020169 */
[----:B--2---:R-:W-:-:S04]  /*1f50*/  FMUL.FTZ R0, R3, R0 ;  /* 0x0000000003007220 */ /* 0x004fc80000410000 */
[----:B------:R-:W-:Y:S01]  /*1f60*/  FMUL.FTZ R0, R0, UR4 ;  /* 0x0000000400007c20 */ /* 0x000fe20008410000 */
[----:B0-----:R-:W-:Y:S06]  /*1f70*/  @!P1 BRA `(.L_x_986) ;  /* 0x0000012c00489947 */ /* 0x001fec0003800000 */
.L_x_1173:
[----:B------:R-:W-:Y:S05]  /*1f80*/  @!P0 BRA `(.L_x_987) ;  /* 0x0000000000048947 */ /* 0x000fea0003800000 */
[----:B------:R-:W-:Y:S01]  /*1f90*/  BPT.TRAP 0x1 ;  /* 0x000000040000795c */ /* 0x000fe20000300000 */
.L_x_987:
[----:B------:R-:W-:Y:S02]  /*1fa0*/  IMAD.U32 R4, RZ, RZ, UR52 ;  /* 0x00000034ff047e24 */ /* 0x000fe4000f8e00ff */
[----:B0-----:R-:W-:-:S03]  /*1fb0*/  IMAD.U32 R3, RZ, RZ, UR44 ;  /* 0x0000002cff037e24 */ /* 0x001fc6000f8e00ff */
[----:B------:R-:W-:Y:S02]  /*1fc0*/  LEA R4, R4, UR41, 0x3 ;  /* 0x0000002904047c11 */ /* 0x000fe4000f8e18ff */
[----:B------:R-:W-:-:S04]  /*1fd0*/  SHF.L.U32 R3, R3, 0x1f, RZ ;  /* 0x0000001f03037819 */ /* 0x000fc800000006ff */
[----:B------:R0:W1:Y:S01]  /*1fe0*/  SYNCS.PHASECHK.TRANS64.TRYWAIT P2, [R4+URZ+0x28430], R3 ;  /* 0x02843003040075a7 */ /* 0x000062000804017f */
[----:B------:R-:W-:Y:S05]  /*1ff0*/  @!P0 BRA `(.L_x_988) ;  /* 0x0000000000048947 */ /* 0x000fea0003800000 */
[----:B------:R-:W-:Y:S01]  /*2000*/  BPT.TRAP 0x1 ;  /* 0x000000040000795c */ /* 0x000fe20000300000 */
.L_x_988:
[----:B------:R-:W2:Y:S02]  /*2010*/  S2R R5, SR_TID.X ;  /* 0x0000000000057919 */ /* 0x000ea40000002100 */
[----:B--2---:R-:W-:Y:S01]  /*2020*/  LOP3.LUT P1, RZ, R5, 0x7f, RZ, 0xc0, !PT ;  /* 0x0000007f05ff7812 */ /* 0x004fe2000782c0ff */
[----:B-1----:R-:W-:-:S12]  /*2030*/  @P2 BRA `(.L_x_989) ;  /* 0x0000000000082947 */ /* 0x002fd80003800000 */
[----:B------:R-:W1:Y:S02]  /*2040*/  SYNCS.PHASECHK.TRANS64.TRYWAIT P2, [R4+URZ+0x28430], R3 ;  /* 0x02843003040075a7 */ /* 0x000e64000804017f */
[----:B-1----:R-:W-:Y:S05]  /*2050*/  @!P2 BRA `(.L_x_990) ;  /* 0x0000012c0028a947 */ /* 0x002fea0003800000 */
.L_x_989:
[----:B------:R-:W-:Y:S05]  /*2060*/  WARPSYNC.ALL ;  /* 0x0000000000007948 */ /* 0x000fea0003800000 */
[----:B------:R-:W-:Y:S01]  /*2070*/  UIADD3 UR4, UR41, 0x20000, URZ ;  /* 0x0002000029047890 */ /* 0x000fe2000fffe03f */
[----:B------:R-:W-:Y:S01]  /*2080*/  WARPGROUP.ARRIVE ;  /* 0x00000000000079c5 */ /* 0x000fe20000000000 */
[----:B------:R-:W-:Y:S01]  /*2090*/  ULOP3.LUT UR32, UR49, 0x10000, URZ, 0xfc, !UPT ;  /* 0x0001000031207892 */ /* 0x000fe2000f8efc3f */
[----:B------:R-:W-:Y:S01]  /*20a0*/  IMAD.MOV.U32 R5, RZ, RZ, -0x40 ;  /* 0xffffffc0ff057424 */ /* 0x000fe200078e00ff */
[----:B------:R-:W-:Y:S01]  /*20b0*/  USHF.R.U32.HI UR4, URZ, 0x4, UR4 ;  /* 0x000000043f047899 */ /* 0x000fe20008011604 */
[----:B01----:R-:W-:Y:S01]  /*20c0*/  @!P1 VIADD R3, R4, 0x28440 ;  /* 0x0002844004039836 */ /* 0x003fe20000000000 */
[----:B------:R-:W-:Y:S01]  /*20d0*/  UMOV UR33, 0x40000040 ;  /* 0x4000004000217882 */ /* 0x000fe20000000000 */
[----:B------:R-:W-:Y:S01]  /*20e0*/  UMOV UR35, 0x40000040 ;  /* 0x4000004000237882 */ /* 0x000fe20000000000 */
[----:B------:R-:W-:Y:S01]  /*20f0*/  ULOP3.LUT UR4, UR4, 0x3fff, URZ, 0xc0, !UPT ;  /* 0x00003fff04047892 */ /* 0x000fe2000f8ec03f */
[----:B------:R-:W-:Y:S01]  /*2100*/  UMOV UR5, 0x40000040 ;  /* 0x4000004000057882 */ /* 0x000fe20000000000 */
[----:B------:R-:W-:-:S02]  /*2110*/  UMOV UR7, 0x40000040 ;  /* 0x4000004000077882 */ /* 0x000fc40000000000 */
[----:B------:R-:W-:Y:S01]  /*2120*/  ULOP3.LUT UR48, UR4, 0x10000, URZ, 0xfc, !UPT ;  /* 0x0001000004307892 */ /* 0x000fe2000f8efc3f */
[----:B------:R-:W-:Y:S01]  /*2130*/  @!P1 PRMT R3, RZ, 0x654, R3 ;  /* 0x00000654ff039816 */ /* 0x000fe20000000003 */
[----:B------:R-:W-:Y:S02]  /*2140*/  UIADD3 UR4, UR32, 0x2, URZ ;  /* 0x0000000220047890 */ /* 0x000fe4000fffe03f */
[----:B------:R-:W-:Y:S02]  /*2150*/  ULEA UR34, UR52, UR48, 0xa ;  /* 0x0000003034227291 */ /* 0x000fe4000f8e503f */
[----:B------:R-:W-:Y:S02]  /*2160*/  UIADD3 UR8, UR32, 0x4, URZ ;  /* 0x0000000420087890 */ /* 0x000fe4000fffe03f */
[----:B------:R-:W-:Y:S02]  /*2170*/  UIADD3 UR6, UR34, 0x2, URZ ;  /* 0x0000000222067890 */ /* 0x000fe4000fffe03f */
[----:B------:R-:W-:Y:S01]  /*2180*/  UIADD3 UR10, UR34, 0x4, URZ ;  /* 0x00000004220a7890 */ /* 0x000fe2000fffe03f */
[----:B------:R-:W-:-:S02]  /*2190*/  UMOV UR9, 0x40000040 ;  /* 0x4000004000097882 */ /* 0x000fc40000000000 */
[----:B------:R-:W-:Y:S01]  /*21a0*/  QGMMA.64x64x32.F32.E4M3.E4M3 R24, gdesc[UR32], RZ, !UPT, gsb0 ;  /* 0x00e00000201879f3 */ /* 0x000fe2000c0008ff */
        /* <DEDUP_REMOVED lines=21> */
[----:B------:R-:W-:-:S02]  /*2300*/  ULDC UR49, c[0x0][0x9dc] ;  /* 0x0002770000317ab9 */ /* 0x000fc40000000800 */
[----:B------:R-:W-:Y:S01]  /*2310*/  ULOP3.LUT UR49, URZ, UR49, URZ, 0x33, !UPT ;  /* 0x000000313f317292 */ /* 0x000fe2000f8e333f */
[----:B------:R-:W-:Y:S02]  /*2320*/  WARPGROUP.DEPBAR.LE gsb0, 0x0 ;  /* 0x00008000000079c5 */ /* 0x000fe40000010000 */
[----:B------:R-:W-:-:S06]  /*2330*/  WARPGROUP.ARRIVE ;  /* 0x00000000000079c5 */ /* 0x000fcc0000000000 */
[----:B------:R-:W-:Y:S01]  /*2340*/  QGMMA.64x64x32.F32.E4M3.E4M3 R24, gdesc[UR4], R24, gsb0 ;  /* 0x00e00000041879f3 */ /* 0x000fe20008000818 */
[----:B------:R-:W-:Y:S02]  /*2350*/  ULDC.64 UR6, c[0x0][0x9e0] ;  /* 0x0002780000067ab9 */ /* 0x000fe40000000a00 */
[----:B------:R-:W-:-:S06]  /*2360*/  UISETP.GE.AND UP0, UPT, UR7, 0x1, UPT ;  /* 0x000000010700788c */ /* 0x000fcc000bf06270 */
[----:B------:R-:W-:Y:S01]  /*2370*/  PLOP3.LUT P2, PT, PT, PT, UP0, 0x40, 0x0 ;  /* 0x000000000000781c */ /* 0x000fe20003f4e808 */
        /* <DEDUP_REMOVED lines=23> */
[----:B------:R0:W1:Y:S01]  /*24f0*/  MUFU.TANH R11, R31 ;  /* 0x0000001f000b7308 */ /* 0x0000620000002400 */
        /* <DEDUP_REMOVED lines=8> */
[----:B0-----:R-:W-:-:S02]  /*2580*/  IMAD R31, R58, R5, 0x40 ;  /* 0x000000403a1f7424 */ /* 0x001fc400078e0205 */
[C---:B------:R-:W-:Y:S01]  /*2590*/  FMUL.FTZ R44, R0.reuse, R44 ;  /* 0x0000002c002c7220 */ /* 0x040fe20000410000 */
[C---:B------:R-:W-:Y:S01]  /*25a0*/  FMUL.FTZ R45, R0.reuse, R45 ;  /* 0x0000002d002d7220 */ /* 0x040fe20000410000 */
[----:B------:R-:W-:Y:S01]  /*25b0*/  FMUL.FTZ R46, R0, R46 ;  /* 0x0000002e002e7220 */ /* 0x000fe20000410000 */
[----:B------:R-:W-:Y:S02]  /*25c0*/  IMAD.IADD R4, R16, 0x1, R31 ;  /* 0x0000000110047824 */ /* 0x000fe400078e021f */
        /* <DEDUP_REMOVED lines=14> */
[----:B------:R0:W-:Y:S01]  /*26b0*/  @!P1 SYNCS.ARRIVE.TRANS64.RED.A1T0 RZ, [R3+URZ], RZ ;  /* 0x000000ff03ff99a7 */ /* 0x0001e2000810043f */
[----:B------:R-:W2:Y:S01]  /*26c0*/  MUFU.TANH R24, R24 ;  /* 0x0000001800187308 */ /* 0x000ea20000002400 */
[C---:B------:R-:W-:Y:S01]  /*26d0*/  FMUL.FTZ R35, R0.reuse, R35 ;  /* 0x0000002300237220 */ /* 0x040fe20000410000 */
[C---:B------:R-:W-:Y:S01]  /*26e0*/  FMUL.FTZ R30, R0.reuse, R30 ;  /* 0x0000001e001e7220 */ /* 0x040fe20000410000 */
[----:B------:R-:W-:Y:S01]  /*26f0*/  FMUL.FTZ R27, R0, R27 ;  /* 0x0000001b001b7220 */ /* 0x000fe20000410000 */
[--C-:B------:R-:W-:Y:S01]  /*2700*/  IMAD R8, R2, -0x2, R4.reuse ;  /* 0xfffffffe02087824 */ /* 0x100fe200078e0204 */
[----:B0-----:R-:W-:-:S03]  /*2710*/  IADD3 R3, -R17, 0x1, R4 ;  /* 0x0000000111037810 */ /* 0x001fc60007ffe104 */
[----:B------:R-:W0:Y:S02]  /*2720*/  MUFU.TANH R25, R25 ;  /* 0x0000001900197308 */ /* 0x000e240000002400 */
[----:B------:R-:W-:Y:S02]  /*2730*/  IMAD R5, R2, -0x2, R3 ;  /* 0xfffffffe02057824 */ /* 0x000fe400078e0203 */
[----:B------:R-:W-:-:S04]  /*2740*/  IMAD R3, R61, 0x80, R193 ;  /* 0x000000803d037824 */ /* 0x000fc800078e02c1 */
[----:B------:R-:W3:Y:S08]  /*2750*/  MUFU.TANH R26, R26 ;  /* 0x0000001a001a7308 */ /* 0x000ef00000002400 */
[----:B------:R-:W4:Y:S08]  /*2760*/  MUFU.TANH R28, R28 ;  /* 0x0000001c001c7308 */ /* 0x000f300000002400 */
[----:B------:R-:W0:Y:S08]  /*2770*/  MUFU.TANH R29, R29 ;  /* 0x0000001d001d7308 */ /* 0x000e300000002400 */
        /* <DEDUP_REMOVED lines=23> */
[----:B------:R5:W0:Y:S08]  /*28f0*/  MUFU.TANH R13, R35 ;  /* 0x00000023000d7308 */ /* 0x000a300000002400 */
[----:B------:R1:W0:Y:S01]  /*2900*/  MUFU.TANH R10, R30 ;  /* 0x0000001e000a7308 */ /* 0x0002220000002400 */
[----:B-----5:R-:W-:-:S05]  /*2910*/  VIADD R35, R5, UR6 ;  /* 0x0000000605237c36 */ /* 0x020fca0008000000 */
[----:B------:R-:W-:Y:S02]  /*2920*/  VIADDMNMX R4, R3, R35, R8, PT ;  /* 0x0000002303047246 */ /* 0x000fe40003800108 */
[----:B------:R5:W0:Y:S01]  /*2930*/  MUFU.TANH R9, R27 ;  /* 0x0000001b00097308 */ /* 0x000a220000002400 */
[----:B-1----:R-:W-:-:S04]  /*2940*/  VIADD R30, R5, UR49 ;  /* 0x00000031051e7c36 */ /* 0x002fc80008000000 */
[----:B------:R-:W-:Y:S01]  /*2950*/  IMAD.IADD R5, R30, 0x1, R3 ;  /* 0x000000011e057824 */ /* 0x000fe200078e0203 */
[----:B-----5:R-:W-:Y:S01]  /*2960*/  LEA R27, R58, 0xffffffc0, 0x6 ;  /* 0xffffffc03a1b7811 */ /* 0x020fe200078e30ff */
[----:B--234-:R-:W-:Y:S06]  /*2970*/  @P2 BRA `(.L_x_991) ;  /* 0x0000000000582947 */ /* 0x01cfec0003800000 */
[----:B------:R-:W-:Y:S01]  /*2980*/  IADD3 R6, -R17, R16, R3 ;  /* 0x0000001011067210 */ /* 0x000fe20007ffe103 */
[----:B------:R-:W-:Y:S03]  /*2990*/  BSSY B0, `(.L_x_992) ;  /* 0x0000010000007945 */ /* 0x000fe60003800000 */
        /* <DEDUP_REMOVED lines=10> */
.L_x_993:
[----:B------:R-:W-:-:S06]  /*2a40*/  UISETP.NE.AND UP1, UPT, UR7, 0x1, UPT ;  /* 0x000000010700788c */ /* 0x000fcc000bf25270 */
[----:B------:R-:W-:-:S05]  /*2a50*/  PLOP3.LUT P2, PT, PT, PT, UP1, 0x80, 0x0 ;  /* 0x000000000000781c */ /* 0x000fca0003f4f018 */
[----:B------:R-:W-:-:S08]  /*2a60*/  @UP1 ULDC.64 UR10, c[0x0][0x9e8] ;  /* 0x00027a00000a1ab9 */ /* 0x000fd00000000a00 */
[----:B------:R-:W-:-:S05]  /*2a70*/  @P2 IMAD.HI.U32 R7, R6, UR10, RZ ;  /* 0x0000000a06072c27 */ /* 0x000fca000f8e00ff */
[----:B------:R-:W-:-:S07]  /*2a80*/  @P2 SHF.R.U32.HI R6, RZ, UR11, R7 ;  /* 0x0000000bff062c19 */ /* 0x000fce0008011607 */
.L_x_994:
[----:B------:R-:W-:Y:S05]  /*2a90*/  BSYNC B0 ;  /* 0x0000000000007941 */ /* 0x000fea0003800000 */
.L_x_992:
[----:B------:R-:W-:-:S04]  /*2aa0*/  IMAD R7, R6, UR7, -R27 ;  /* 0x0000000706077c24 */ /* 0x000fc8000f8e0a1b */
[----:B------:R-:W-:-:S05]  /*2ab0*/  IMAD R7, R2, -0x2, R7 ;  /* 0xfffffffe02077824 */ /* 0x000fca00078e0207 */
[----:B------:R-:W-:Y:S02]  /*2ac0*/  VIMNMX R5, R5, R7, !PT ;  /* 0x0000000705057248 */ /* 0x000fe40007fe0100 */
[----:B------:R-:W-:-:S07]  /*2ad0*/  VIADDMNMX R4, R7, UR7, R4, PT ;  /* 0x0000000707047c46 */ /* 0x000fce000b800104 */
.L_x_991:
[C---:B------:R-:W-:Y:S02]  /*2ae0*/  ISETP.GE.AND P2, PT, R31.reuse, 0x2, PT ;  /* 0x000000021f00780c */ /* 0x040fe40003f46270 */
[----:B------:R-:W-:Y:S02]  /*2af0*/  ISETP.GE.AND P6, PT, R31, 0xa, PT ;  /* 0x0000000a1f00780c */ /* 0x000fe40003fc6270 */
[----:B------:R-:W-:Y:S02]  /*2b00*/  ISETP.GT.AND P4, PT, R5, 0x1, !P2 ;  /* 0x000000010500780c */ /* 0x000fe40005784270 */
[----:B------:R-:W-:Y:S02]  /*2b10*/  ISETP.GE.AND P3, PT, R31, 0x9, PT ;  /* 0x000000091f00780c */ /* 0x000fe40003f66270 */
[----:B------:R-:W-:Y:S02]  /*2b20*/  ISETP.LT.OR P4, PT, R4, 0x2, P4 ;  /* 0x000000020400780c */ /* 0x000fe40002781670 */
[----:B------:R-:W-:-:S02]  /*2b30*/  P2R R34, PR, RZ, 0x40 ;  /* 0x00000040ff227803 */ /* 0x000fc40000000000 */
[----:B0-----:R-:W-:Y:S02]  /*2b40*/  FSEL R39, R25, -INF , !P4 ;  /* 0xff80000019277808 */ /* 0x001fe40006000000 */
[C---:B------:R-:W-:Y:S02]  /*2b50*/  ISETP.GT.AND P4, PT, R5.reuse, 0x9, !P6 ;  /* 0x000000090500780c */ /* 0x040fe40007784270 */
[----:B------:R-:W-:Y:S02]  /*2b60*/  ISETP.GT.AND P5, PT, R5, 0x8, !P3 ;  /* 0x000000080500780c */ /* 0x000fe40005fa4270 */
[----:B------:R-:W-:Y:S02]  /*2b70*/  ISETP.LT.OR P4, PT, R4, 0xa, P4 ;  /* 0x0000000a0400780c */ /* 0x000fe40002781670 */
[----:B------:R-:W-:Y:S02]  /*2b80*/  ISETP.GE.AND P6, PT, R31, 0x11, PT ;  /* 0x000000111f00780c */ /* 0x000fe40003fc6270 */
[----:B------:R-:W-:-:S02]  /*2b90*/  FSEL R57, R29, -INF , !P4 ;  /* 0xff8000001d397808 */ /* 0x000fc40006000000 */
[----:B------:R-:W-:Y:S02]  /*2ba0*/  ISETP.LT.OR P5, PT, R4, 0x9, P5 ;  /* 0x000000090400780c */ /* 0x000fe40002fa1670 */
        /* <DEDUP_REMOVED lines=17> */
[C---:B------:R-:W-:Y:S02]  /*2cc0*/  ISETP.LT.OR P4, PT, R4.reuse, 0x1a, P4 ;  /* 0x0000001a0400780c */ /* 0x040fe40002781670 */
        /* <DEDUP_REMOVED lines=42> */
[----:B------:R-:W-:Y:S02]  /*2f70*/  ISETP.GT.AND P6, PT, R5, 0x39, !P6 ;  /* 0x000000390500780c */ /* 0x000fe400077c4270 */
[----:B------:R-:W-:Y:S02]  /*2f80*/  IADD3 R5, R30, 0x8, R3 ;  /* 0x000000081e057810 */ /* 0x000fe40007ffe003 */
[----:B------:R-:W-:Y:S01]  /*2f90*/  ISETP.LT.OR P6, PT, R4, 0x3a, P6 ;  /* 0x0000003a0400780c */ /* 0x000fe200037c1670 */
[----:B------:R-:W-:-:S03]  /*2fa0*/  VIADD R4, R3, 0x8 ;  /* 0x0000000803047836 */ /* 0x000fc60000000000 */
[----:B------:R-:W-:Y:S02]  /*2fb0*/  FSEL R53, R53, -INF , !P6 ;  /* 0xff80000035357808 */ /* 0x000fe40007000000 */
[----:B------:R-:W-:Y:S02]  /*2fc0*/  PLOP3.LUT P6, PT, PT, PT, UP0, 0x40, 0x0 ;  /* 0x000000000000781c */ /* 0x000fe40003fce808 */
[----:B------:R-:W-:-:S11]  /*2fd0*/  VIADDMNMX R4, R4, R35, R8, PT ;  /* 0x0000002304047246 */ /* 0x000fd60003800108 */
[----:B------:R-:W-:Y:S05]  /*2fe0*/  @P6 BRA `(.L_x_995) ;  /* 0x0000000000646947 */ /* 0x000fea0003800000 */
[----:B------:R-:W-:Y:S01]  /*2ff0*/  IADD3 R6, R16, 0x8, R3 ;  /* 0x0000000810067810 */ /* 0x000fe20007ffe003 */
[----:B------:R-:W-:Y:S04]  /*3000*/  BSSY B0, `(.L_x_996) ;  /* 0x0000013000007945 */ /* 0x000fe80003800000 */
        /* <DEDUP_REMOVED lines=12> */
.L_x_997:
[----:B------:R-:W-:-:S06]  /*30d0*/  UISETP.NE.AND UP1, UPT, UR7, 0x1, UPT ;  /* 0x000000010700788c */ /* 0x000fcc000bf25270 */
[----:B------:R-:W-:-:S05]  /*30e0*/  PLOP3.LUT P6, PT, PT, PT, UP1, 0x80, 0x0 ;  /* 0x000000000000781c */ /* 0x000fca0003fcf018 */
[----:B------:R-:W-:-:S08]  /*30f0*/  @UP1 ULDC.64 UR10, c[0x0][0x9e8] ;  /* 0x00027a00000a1ab9 */ /* 0x000fd00000000a00 */
[----:B------:R-:W-:Y:S01]  /*3100*/  @P6 IMAD.HI.U32 R7, R6, UR10, RZ ;  /* 0x0000000a06076c27 */ /* 0x000fe2000f8e00ff */
[----:B------:R-:W-:-:S13]  /*3110*/  PLOP3.LUT P6, PT, PT, PT, UP1, 0x80, 0x0 ;  /* 0x000000000000781c */ /* 0x000fda0003fcf018 */
[----:B------:R-:W-:-:S07]  /*3120*/  @P6 SHF.R.U32.HI R6, RZ, UR11, R7 ;  /* 0x0000000bff066c19 */ /* 0x000fce0008011607 */
.L_x_998:
[----:B------:R-:W-:Y:S05]  /*3130*/  BSYNC B0 ;  /* 0x0000000000007941 */ /* 0x000fea0003800000 */
.L_x_996:
[----:B------:R-:W-:-:S04]  /*3140*/  IMAD R7, R6, UR7, -R27 ;  /* 0x0000000706077c24 */ /* 0x000fc8000f8e0a1b */
[----:B------:R-:W-:-:S05]  /*3150*/  IMAD R7, R2, -0x2, R7 ;  /* 0xfffffffe02077824 */ /* 0x000fca00078e0207 */
[----:B------:R-:W-:Y:S02]  /*3160*/  VIMNMX R5, R5, R7, !PT ;  /* 0x0000000705057248 */ /* 0x000fe40007fe0100 */
[----:B------:R-:W-:-:S07]  /*3170*/  VIADDMNMX R4, R7, UR7, R4, PT ;  /* 0x0000000707047c46 */ /* 0x000fce000b800104 */
.L_x_995:
        /* <DEDUP_REMOVED lines=68> */
[----:B------:R-:W0:Y:S01]  /*35c0*/  SHFL.BFLY PT, R7, R26, 0x2, 0x1f ;  /* 0x0c401f001a077f89 */ /* 0x000e2200000e0000 */
[----:B------:R-:W-:-:S04]  /*35d0*/  ISETP.GT.AND P2, PT, R5, 0x29, !P2 ;  /* 0x000000290500780c */ /* 0x000fc80005744270 */
[----:B------:R-:W-:-:S07]  /*35e0*/  ISETP.LT.OR P2, PT, R4, 0x2a, P2 ;  /* 0x0000002a0400780c */ /* 0x000fce0001741670 */
[----:B------:R-:W-:Y:S01]  /*35f0*/  UIADD3 UR6, UR14, UR6, URZ ;  /* 0x000000060e067290 */ /* 0x000fe2000fffe03f */
[----:B0-----:R-:W-:Y:S01]  /*3600*/  FMNMX.FTZ R27, R26, R7, !PT ;  /* 0x000000071a1b7209 */ /* 0x001fe20007810000 */
[----:B------:R-:W-:Y:S01]  /*3610*/  IMAD.U32 R26, RZ, RZ, UR10 ;  /* 0x0000000aff1a7e24 */ /* 0x000fe2000f8e00ff */
[----:B------:R-:W-:-:S03]  /*3620*/  FMNMX.FTZ R7, R6, R9, !PT ;  /* 0x0000000906077209 */ /* 0x000fc60007810000 */
[----:B------:R-:W0:Y:S01]  /*3630*/  SHFL.BFLY PT, R28, R27, 0x1, 0x1f ;  /* 0x0c201f001b1c7f89 */ /* 0x000e2200000e0000 */
[----:B------:R-:W-:-:S04]  /*3640*/  FMNMX.FTZ R8, R10, R7, !PT ;  /* 0x000000070a087209 */ /* 0x000fc80007810000 */
[----:B------:R-:W-:-:S04]  /*3650*/  FMNMX.FTZ R7, R11, R8, !PT ;  /* 0x000000080b077209 */ /* 0x000fc80007810000 */
[----:B------:R-:W-:-:S04]  /*3660*/  FMNMX.FTZ R8, R12, R7, !PT ;  /* 0x000000070c087209 */ /* 0x000fc80007810000 */
[----:B------:R-:W-:-:S04]  /*3670*/  FMNMX.FTZ R25, R13, R8, !PT ;  /* 0x000000080d197209 */ /* 0x000fc80007810000 */
[----:B------:R-:W-:Y:S02]  /*3680*/  FMNMX.FTZ R8, R14, R25, !PT ;  /* 0x000000190e087209 */ /* 0x000fe40007810000 */
[----:B------:R-:W-:Y:S02]  /*3690*/  FSEL R25, R47, -INF , !P2 ;  /* 0xff8000002f197808 */ /* 0x000fe40005000000 */
[----:B0-----:R-:W-:Y:S02]  /*36a0*/  FMNMX.FTZ R7, R27, R28, !PT ;  /* 0x0000001c1b077209 */ /* 0x001fe40007810000 */
        /* <DEDUP_REMOVED lines=20> */
[----:B------:R-:W-:Y:S01]  /*37f0*/  MUFU.EX2 R30, R30 ;  /* 0x0000001e001e7308 */ /* 0x000fe20000000800 */
[----:B------:R-:W-:Y:S01]  /*3800*/  FMNMX.FTZ R29, R26, R27, !PT ;  /* 0x0000001b1a1d7209 */ /* 0x000fe20007810000 */
[--C-:B------:R-:W-:Y:S01]  /*3810*/  FFMA.FTZ R33, R57, UR10, -R28.reuse ;  /* 0x0000000a39217c23 */ /* 0x100fe2000801081c */
[----:B------:R-:W-:Y:S01]  /*3820*/  FSEL R27, R55, -INF , !P2 ;  /* 0xff800000371b7808 */ /* 0x000fe20005000000 */
[--C-:B------:R-:W-:Y:S01]  /*3830*/  FFMA.FTZ R34, R61, UR10, -R28.reuse ;  /* 0x0000000a3d227c23 */ /* 0x100fe2000801081c */
[----:B------:R-:W-:Y:S01]  /*3840*/  FMNMX.FTZ R8, R4, R29, !PT ;  /* 0x0000001d04087209 */ /* 0x000fe20007810000 */
[--C-:B------:R-:W-:Y:S01]  /*3850*/  FFMA.FTZ R35, R63, UR10, -R28.reuse ;  /* 0x0000000a3f237c23 */ /* 0x100fe2000801081c */
[----:B------:R-:W-:-:S01]  /*3860*/  FFMA.FTZ R36, R65, UR10, -R28 ;  /* 0x0000000a41247c23 */ /* 0x000fc2000801081c */
[----:B------:R-:W0:Y:S01]  /*3870*/  MUFU.EX2 R31, R31 ;  /* 0x0000001f001f7308 */ /* 0x000e220000000800 */
[----:B------:R-:W-:Y:S01]  /*3880*/  FMNMX.FTZ R8, R27, R8, !PT ;  /* 0x000000081b087209 */ /* 0x000fe20007810000 */
[--C-:B------:R-:W-:Y:S01]  /*3890*/  FFMA.FTZ R37, R37, UR10, -R28.reuse ;  /* 0x0000000a25257c23 */ /* 0x100fe2000801081c */
[----:B------:R-:W-:-:S01]  /*38a0*/  FFMA.FTZ R40, R69, UR10, -R28 ;  /* 0x0000000a45287c23 */ /* 0x000fc2000801081c */
[--C-:B------:R-:W-:Y:S01]  /*38b0*/  FFMA.FTZ R38, R67, UR10, -R28.reuse ;  /* 0x0000000a43267c23 */ /* 0x100fe2000801081c */
[----:B------:R-:W-:-:S01]  /*38c0*/  FFMA.FTZ R42, R71, UR10, -R28 ;  /* 0x0000000a472a7c23 */ /* 0x000fc2000801081c */
[----:B------:R-:W1:Y:S01]  /*38d0*/  SHFL.BFLY PT, R29, R8, 0x2, 0x1f ;  /* 0x0c401f00081d7f89 */ /* 0x000e6200000e0000 */
[----:B------:R-:W-:-:S01]  /*38e0*/  FFMA.FTZ R43, R49, UR10, -R28 ;  /* 0x0000000a312b7c23 */ /* 0x000fc2000801081c */
[----:B------:R-:W2:Y:S08]  /*38f0*/  MUFU.EX2 R32, R32 ;  /* 0x0000002000207308 */ /* 0x000eb00000000800 */
[----:B------:R-:W3:Y:S08]  /*3900*/  MUFU.EX2 R33, R33 ;  /* 0x0000002100217308 */ /* 0x000ef00000000800 */
[----:B------:R-:W4:Y:S01]  /*3910*/  MUFU.EX2 R34, R34 ;  /* 0x0000002200227308 */ /* 0x000f220000000800 */
[----:B-1----:R-:W-:-:S07]  /*3920*/  FMNMX.FTZ R29, R8, R29, !PT ;  /* 0x0000001d081d7209 */ /* 0x002fce0007810000 */
[----:B------:R-:W1:Y:S01]  /*3930*/  MUFU.EX2 R35, R35 ;  /* 0x0000002300237308 */ /* 0x000e620000000800 */
[----:B------:R-:W5:Y:S07]  /*3940*/  SHFL.BFLY PT, R8, R29, 0x1, 0x1f ;  /* 0x0c201f001d087f89 */ /* 0x000f6e00000e0000 */
[----:B------:R-:W-:Y:S08]  /*3950*/  MUFU.EX2 R36, R36 ;  /* 0x0000002400247308 */ /* 0x000ff00000000800 */
[----:B------:R-:W1:Y:S08]  /*3960*/  MUFU.EX2 R37, R37 ;  /* 0x0000002500257308 */ /* 0x000e700000000800 */
[----:B------:R-:W-:Y:S01]  /*3970*/  MUFU.EX2 R40, R40 ;  /* 0x0000002800287308 */ /* 0x000fe20000000800 */
[----:B-----5:R-:W-:Y:S01]  /*3980*/  FMNMX.FTZ R8, R29, R8, !PT ;  /* 0x000000081d087209 */ /* 0x020fe20007810000 */
[--C-:B------:R-:W-:Y:S01]  /*3990*/  FFMA.FTZ R29, R73, UR10, -R28.reuse ;  /* 0x0000000a491d7c23 */ /* 0x100fe2000801081c */
[----:B------:R-:W-:-:S02]  /*39a0*/  FFMA.FTZ R28, R53, UR10, -R28 ;  /* 0x0000000a351c7c23 */ /* 0x000fc4000801081c */
[C---:B------:R-:W-:Y:S01]  /*39b0*/  FSETP.NEU.FTZ.AND P2, PT, R8.reuse, -INF , PT ;  /* 0xff8000000800780b */ /* 0x040fe20003f5d000 */
[----:B------:R-:W-:-:S01]  /*39c0*/  FFMA.FTZ R44, R8, R45, -8 ;  /* 0xc1000000082c7423 */ /* 0x000fc2000001002d */
[----:B0-----:R-:W-:Y:S01]  /*39d0*/  FADD.FTZ R45, R30, R31 ;  /* 0x0000001f1e2d7221 */ /* 0x001fe20000010000 */
[----:B------:R-:W-:Y:S03]  /*39e0*/  MUFU.EX2 R41, R41 ;  /* 0x0000002900297308 */ /* 0x000fe60000000800 */
[----:B------:R-:W-:Y:S01]  /*39f0*/  FSEL R44, R44, RZ, P2 ;  /* 0x000000ff2c2c7208 */ /* 0x000fe20001000000 */
[----:B--2---:R-:W-:Y:S01]  /*3a00*/  FADD.FTZ R46, R32, R45 ;  /* 0x0000002d202e7221 */ /* 0x004fe20000010000 */
        /* <DEDUP_REMOVED lines=12> */
[----:B---3--:R-:W-:-:S01]  /*3ad0*/  FADD.FTZ R45, R33, R46 ;  /* 0x0000002e212d7221 */ /* 0x008fc20000010000 */
[----:B------:R-:W-:Y:S01]  /*3ae0*/  F2FP.SATFINITE.E4M3.F32.PACK_AB_MERGE_C R33, R33, R32, RZ ;  /* 0x000000202121723e */ /* 0x000fe200048070ff */
[----:B------:R-:W-:-:S01]  /*3af0*/  FFMA.FTZ R24, R24, UR10, -R44 ;  /* 0x0000000a18187c23 */ /* 0x000fc2000801082c */
[----:B------:R-:W0:Y:S01]  /*3b00*/  MUFU.EX2 R9, R9 ;  /* 0x0000000900097308 */ /* 0x000e220000000800 */
[----:B----4-:R-:W-:-:S01]  /*3b10*/  FADD.FTZ R32, R34, R45 ;  /* 0x0000002d22207221 */ /* 0x010fc20000010000 */
[----:B------:R-:W-:Y:S01]  /*3b20*/  F2FP.SATFINITE.E4M3.F32.PACK_AB_MERGE_C R188, R31, R30, R33 ;  /* 0x0000001e1fbc723e */ /* 0x000fe20004807021 */
[----:B------:R-:W-:-:S01]  /*3b30*/  FFMA.FTZ R25, R25, UR10, -R44 ;  /* 0x0000000a19197c23 */ /* 0x000fc2000801082c */
[----:B------:R-:W-:Y:S01]  /*3b40*/  FFMA.FTZ R5, R5, UR10, -R44 ;  /* 0x0000000a05057c23 */ /* 0x000fe2000801082c */
[----:B-1----:R-:W-:-:S01]  /*3b50*/  FADD.FTZ R31, R35, R32 ;  /* 0x00000020231f7221 */ /* 0x002fc20000010000 */
[----:B------:R-:W-:Y:S01]  /*3b60*/  F2FP.SATFINITE.E4M3.F32.PACK_AB_MERGE_C R32, R37, R36, RZ ;  /* 0x000000242520723e */ /* 0x000fe200048070ff */
[----:B------:R-:W-:-:S01]  /*3b70*/  FFMA.FTZ R26, R26, UR10, -R44 ;  /* 0x0000000a1a1a7c23 */ /* 0x000fc2000801082c */
[----:B------:R-:W1:Y:S01]  /*3b80*/  MUFU.EX2 R10, R10 ;  /* 0x0000000a000a7308 */ /* 0x000e620000000800 */
[----:B------:R-:W-:-:S01]  /*3b90*/  FADD.FTZ R36, R36, R31 ;  /* 0x0000001f24247221 */ /* 0x000fc20000010000 */
[----:B------:R-:W-:Y:S01]  /*3ba0*/  F2FP.SATFINITE.E4M3.F32.PACK_AB_MERGE_C R190, R35, R34, R32 ;  /* 0x0000002223be723e */ /* 0x000fe20004807020 */
[----:B------:R-:W-:-:S01]  /*3bb0*/  FFMA.FTZ R4, R4, UR10, -R44 ;  /* 0x0000000a04047c23 */ /* 0x000fc2000801082c */
[----:B------:R-:W-:Y:S01]  /*3bc0*/  FFMA.FTZ R27, R27, UR10, -R44 ;  /* 0x0000000a1b1b7c23 */ /* 0x000fe2000801082c */
[----:B------:R-:W-:-:S03]  /*3bd0*/  FADD.FTZ R37, R37, R36 ;  /* 0x0000002425257221 */ /* 0x000fc60000010000 */
        /* <DEDUP_REMOVED lines=12> */
[----:B------:R-:W-:-:S06]  /*3ca0*/  F2FP.SATFINITE.E4M3.F32.PACK_AB_MERGE_C R33, R41, R40, RZ ;  /* 0x000000282921723e */ /* 0x000fcc00048070ff */
[----:B------:R-:W2:Y:S01]  /*3cb0*/  MUFU.EX2 R38, R38 ;  /* 0x0000002600267308 */ /* 0x000ea20000000800 */
[----:B0-----:R-:W-:-:S01]  /*3cc0*/  FADD.FTZ R31, R15, R30 ;  /* 0x0000001e0f1f7221 */ /* 0x001fc20000010000 */
[----:B------:R-:W-:-:S04]  /*3cd0*/  F2FP.SATFINITE.E4M3.F32.PACK_AB_MERGE_C R14, R15, R14, RZ ;  /* 0x0000000e0f0e723e */ /* 0x000fc800048070ff */
[----:B------:R-:W-:Y:S02]  /*3ce0*/  F2FP.SATFINITE.E4M3.F32.PACK_AB_MERGE_C R191, R13, R12, R14 ;  /* 0x0000000c0dbf723e */ /* 0x000fe4000480700e */
[----:B------:R-:W0:Y:S01]  /*3cf0*/  MUFU.EX2 R39, R39 ;  /* 0x0000002700277308 */ /* 0x000e220000000800 */
[----:B-1----:R-:W-:-:S07]  /*3d00*/  FADD.FTZ R32, R20, R31 ;  /* 0x0000001f14207221 */ /* 0x002fce0000010000 */
[----:B------:R-:W1:Y:S01]  /*3d10*/  MUFU.EX2 R21, R21 ;  /* 0x0000001500157308 */ /* 0x000e620000000800 */
[----:B--2---:R-:W-:-:S07]  /*3d20*/  FADD.FTZ R30, R38, R37 ;  /* 0x00000025261e7221 */ /* 0x004fce0000010000 */
[----:B------:R-:W2:Y:S01]  /*3d30*/  MUFU.EX2 R24, R24 ;  /* 0x0000001800187308 */ /* 0x000ea20000000800 */
[C---:B0-----:R-:W-:Y:S01]  /*3d40*/  F2FP.SATFINITE.E4M3.F32.PACK_AB_MERGE_C R184, R39.reuse, R38, R33 ;  /* 0x0000002627b8723e */ /* 0x041fe20004807021 */
[----:B------:R-:W-:Y:S01]  /*3d50*/  FADD.FTZ R39, R39, R30 ;  /* 0x0000001e27277221 */ /* 0x000fe20000010000 */
[----:B------:R-:W-:-:S03]  /*3d60*/  F2FP.SATFINITE.E4M3.F32.PACK_AB_MERGE_C R30, R11, R10, RZ ;  /* 0x0000000a0b1e723e */ /* 0x000fc600048070ff */
[----:B------:R-:W-:Y:S01]  /*3d70*/  FADD.FTZ R40, R40, R39 ;  /* 0x0000002728287221 */ /* 0x000fe20000010000 */
[----:B------:R-:W-:Y:S01]  /*3d80*/  F2FP.SATFINITE.E4M3.F32.PACK_AB_MERGE_C R189, R9, R6, R30 ;  /* 0x0000000609bd723e */ /* 0x000fe2000480701e */
[----:B------:R-:W-:Y:S01]  /*3d90*/  MUFU.EX2 R29, R29 ;  /* 0x0000001d001d7308 */ /* 0x000fe20000000800 */
[----:B-1----:R-:W-:-:S01]  /*3da0*/  FADD.FTZ R31, R21, R32 ;  /* 0x00000020151f7221 */ /* 0x002fc20000010000 */
[----:B------:R-:W-:-:S06]  /*3db0*/  FADD.FTZ R41, R41, R40 ;  /* 0x0000002829297221 */ /* 0x000fcc0000010000 */
[----:B------:R-:W0:Y:S01]  /*3dc0*/  MUFU.EX2 R28, R28 ;  /* 0x0000001c001c7308 */ /* 0x000e220000000800 */
[----:B--2---:R-:W-:-:S07]  /*3dd0*/  FADD.FTZ R10, R24, R31 ;  /* 0x0000001f180a7221 */ /* 0x004fce0000010000 */
[----:B------:R-:W1:Y:S08]  /*3de0*/  MUFU.EX2 R25, R25 ;  /* 0x0000001900197308 */ /* 0x000e700000000800 */
[----:B------:R-:W-:Y:S01]  /*3df0*/  MUFU.EX2 R42, R42 ;  /* 0x0000002a002a7308 */ /* 0x000fe20000000800 */
[----:B0-----:R-:W-:-:S07]  /*3e00*/  F2FP.SATFINITE.E4M3.F32.PACK_AB_MERGE_C R11, R28, R29, RZ ;  /* 0x0000001d1c0b723e */ /* 0x001fce00048070ff */
[----:B------:R-:W0:Y:S01]  /*3e10*/  MUFU.EX2 R43, R43 ;  /* 0x0000002b002b7308 */ /* 0x000e220000000800 */
[----:B-1----:R-:W-:-:S01]  /*3e20*/  FADD.FTZ R10, R25, R10 ;  /* 0x0000000a190a7221 */ /* 0x002fc20000010000 */
[----:B------:R-:W-:-:S04]  /*3e30*/  F2FP.SATFINITE.E4M3.F32.PACK_AB_MERGE_C R24, R25, R24, RZ ;  /* 0x000000181918723e */ /* 0x000fc800048070ff */
[----:B------:R-:W-:Y:S02]  /*3e40*/  F2FP.SATFINITE.E4M3.F32.PACK_AB_MERGE_C R185, R21, R20, R24 ;  /* 0x0000001415b9723e */ /* 0x000fe40004807018 */
[----:B------:R-:W1:Y:S08]  /*3e50*/  MUFU.EX2 R5, R5 ;  /* 0x0000000500057308 */ /* 0x000e700000000800 */
[----:B------:R-:W2:Y:S01]  /*3e60*/  MUFU.EX2 R26, R26 ;  /* 0x0000001a001a7308 */ /* 0x000ea20000000800 */
[----:B0-----:R-:W-:Y:S01]  /*3e70*/  F2FP.SATFINITE.E4M3.F32.PACK_AB_MERGE_C R186, R43, R42, R11 ;  /* 0x0000002a2bba723e */ /* 0x001fe2000480700b */
[----:B------:R-:W-:-:S04]  /*3e80*/  FADD.FTZ R42, R42, R41 ;  /* 0x000000292a2a7221 */ /* 0x000fc80000010000 */
[----:B------:R-:W-:Y:S02]  /*3e90*/  FADD.FTZ R42, R43, R42 ;  /* 0x0000002a2b2a7221 */ /* 0x000fe40000010000 */
[----:B------:R-:W0:Y:S01]  /*3ea0*/  MUFU.EX2 R4, R4 ;  /* 0x0000000400047308 */ /* 0x000e220000000800 */
[----:B-1----:R-:W-:-:S01]  /*3eb0*/  FADD.FTZ R11, R5, R10 ;  /* 0x0000000a050b7221 */ /* 0x002fc20000010000 */
[----:B------:R-:W-:-:S06]  /*3ec0*/  FADD.FTZ R29, R29, R42 ;  /* 0x0000002a1d1d7221 */ /* 0x000fcc0000010000 */
[----:B------:R-:W1:Y:S01]  /*3ed0*/  MUFU.EX2 R27, R27 ;  /* 0x0000001b001b7308 */ /* 0x000e620000000800 */
[----:B--2---:R-:W-:-:S04]  /*3ee0*/  FADD.FTZ R11, R26, R11 ;  /* 0x0000000b1a0b7221 */ /* 0x004fc80000010000 */
[----:B0-----:R-:W-:Y:S01]  /*3ef0*/  FADD.FTZ R6, R4, R11 ;  /* 0x0000000b04067221 */ /* 0x001fe20000010000 */
[----:B-1----:R-:W-:Y:S01]  /*3f00*/  F2FP.SATFINITE.E4M3.F32.PACK_AB_MERGE_C R9, R27, R4, RZ ;  /* 0x000000041b09723e */ /* 0x002fe200048070ff */
        /* <DEDUP_REMOVED lines=16> */
.L_x_1000:
[----:B------:R-:W-:-:S11]  /*4010*/  UISETP.NE.AND UP1, UPT, UR7, 0x1, UPT ;  /* 0x000000010700788c */ /* 0x000fd6000bf25270 */
[----:B------:R-:W-:Y:S02]  /*4020*/  @UP1 ULDC.64 UR14, c[0x0][0x9e8] ;  /* 0x00027a00000e1ab9 */ /* 0x000fe40000000a00 */
[----:B------:R-:W-:-:S04]  /*4030*/  UIMAD.WIDE.U32 UR18, UR11, UR14, URZ ;  /* 0x0000000e0b1272a5 */ /* 0x000fc8000f8e003f */
[----:B------:R-:W-:-:S12]  /*4040*/  @UP1 USHF.R.U32.HI UR11, URZ, UR15, UR19 ;  /* 0x0000000f3f0b1299 */ /* 0x000fd80008011613 */
.L_x_1001:
[----:B------:R-:W-:-:S04]  /*4050*/  UIMAD UR7, UR11, UR7, UR7 ;  /* 0x000000070b0772a4 */ /* 0x000fc8000f8e0207 */
[----:B------:R-:W-:-:S04]  /*4060*/  UISETP.LT.AND UP1, UPT, UR6, UR7, UPT ;  /* 0x000000070600728c */ /* 0x000fc8000bf21270 */
[----:B------:R-:W-:-:S12]  /*4070*/  USEL UR6, UR6, UR7, UP1 ;  /* 0x0000000706067287 */ /* 0x000fd80008800000 */
.L_x_999:
        /* <DEDUP_REMOVED lines=71> */
[----:B------:R-:W-:Y:S01]  /*44f0*/  IMAD.IADD R10, R16, 0x1, -R17 ;  /* 0x00000001100a7824 */ /* 0x000fe200078e0a11 */
[----:B------:R-:W-:Y:S01]  /*4500*/  ULDC UR54, c[0x0][0x9e4] ;  /* 0x0002790000367ab9 */ /* 0x000fe20000000800 */
[----:B------:R-:W-:Y:S01]  /*4510*/  IMAD.MOV.U32 R151, RZ, RZ, RZ ;  /* 0x000000ffff977224 */ /* 0x000fe200078e00ff */
[----:B------:R-:W-:Y:S01]  /*4520*/  ULDC UR53, c[0x0][0x988] ;  /* 0x0002620000357ab9 */ /* 0x000fe20000000800 */
[----:B------:R-:W-:Y:S01]  /*4530*/  IMAD.IADD R13, R3, 0x1, R10 ;  /* 0x00000001030d7824 */ /* 0x000fe200078e020a */
[----:B------:R-:W-:-:S03]  /*4540*/  ULDC UR55, c[0x0][0x9e0] ;  /* 0x0002780000377ab9 */ /* 0x000fc60000000800 */
[----:B------:R-:W-:-:S05]  /*4550*/  VIADD R11, R13, 0x8 ;  /* 0x000000080d0b7836 */ /* 0x000fca0000000000 */
[----:B------:R-:W-:-:S07]  /*4560*/  LOP3.LUT R9, RZ, R11, RZ, 0x33, !PT ;  /* 0x0000000bff097212 */ /* 0x000fce00078e33ff */
.L_x_1020:
        /* <DEDUP_REMOVED lines=9> */
.L_x_1004:
[----:B------:R-:W-:Y:S01]  /*4600*/  ULEA UR6, UR57, UR41, 0x3 ;  /* 0x0000002939067291 */ /* 0x000fe2000f8e183f */
[----:B------:R-:W-:-:S05]  /*4610*/  IMAD.U32 R12, RZ, RZ, UR56 ;  /* 0x00000038ff0c7e24 */ /* 0x000fca000f8e00ff */
[----:B------:R-:W-:-:S04]  /*4620*/  SHF.L.U32 R12, R12, 0x1f, RZ ;  /* 0x0000001f0c0c7819 */ /* 0x000fc800000006ff */
[----:B------:R0:W1:Y:S01]  /*4630*/  SYNCS.PHASECHK.TRANS64.TRYWAIT P2, [UR6+0x28430], R12 ;  /* 0x0284300cff0075a7 */ /* 0x0000620008040146 */
[----:B------:R-:W-:Y:S05]  /*4640*/  @!P0 BRA `(.L_x_1005) ;  /* 0x0000000000048947 */ /* 0x000fea0003800000 */
[----:B------:R-:W-:Y:S01]  /*4650*/  BPT.TRAP 0x1 ;  /* 0x000000040000795c */ /* 0x000fe20000300000 */
.L_x_1005:
[----:B-1----:R-:W-:Y:S05]  /*4660*/  @P2 BRA `(.L_x_1003) ;  /* 0x0000000000082947 */ /* 0x002fea0003800000 */
[----:B------:R-:W1:Y:S02]  /*4670*/  SYNCS.PHASECHK.TRANS64.TRYWAIT P2, [UR6+0x28430], R12 ;  /* 0x0284300cff0075a7 */ /* 0x000e640008040146 */
[----:B-1----:R-:W-:Y:S05]  /*4680*/  @!P2 BRA `(.L_x_1006) ;  /* 0x0000010400b0a947 */ /* 0x002fea0003800000 */
.L_x_1003:
[----:B------:R-:W2:Y:S01]  /*4690*/  S2R R14, SR_TID.X ;  /* 0x00000000000e7919 */ /* 0x000ea20000002100 */
[----:B------:R-:W-:Y:S01]  /*46a0*/  ULEA UR34, UR57, UR48, 0xa ;  /* 0x0000003039227291 */ /* 0x000fe2000f8e503f */
[----:B------:R-:W-:Y:S01]  /*46b0*/  UMOV UR35, 0x40000040 ;  /* 0x4000004000237882 */ /* 0x000fe20000000000 */
[----:B------:R-:W-:Y:S02]  /*46c0*/  UMOV UR7, 0x40000040 ;  /* 0x4000004000077882 */ /* 0x000fe40000000000 */
[----:B------:R-:W-:Y:S02]  /*46d0*/  UIADD3 UR6, UR34, 0x2, URZ ;  /* 0x0000000222067890 */ /* 0x000fe4000fffe03f */
        /* <DEDUP_REMOVED lines=13> */
[----:B01----:R-:W-:-:S05]  /*47b0*/  VIADD R12, R14, 0x8 ;  /* 0x000000080e0c7836 */ /* 0x003fca0000000000 */
        /* <DEDUP_REMOVED lines=25> */
[----:B0-----:R-:W-:Y:S05]  /*4950*/  @P3 BRA `(.L_x_1007) ;  /* 0x00000000002c3947 */ /* 0x001fea0003800000 */
[----:B------:R-:W-:Y:S05]  /*4960*/  @!P0 BRA `(.L_x_1008) ;  /* 0x0000000000048947 */ /* 0x000fea0003800000 */
[----:B------:R-:W-:Y:S01]  /*4970*/  BPT.TRAP 0x1 ;  /* 0x000000040000795c */ /* 0x000fe20000300000 */
.L_x_1008:
[----:B------:R-:W-:Y:S01]  /*4980*/  ULEA UR6, UR52, UR41, 0x3 ;  /* 0x0000002934067291 */ /* 0x000fe2000f8e183f */
[----:B------:R-:W-:-:S05]  /*4990*/  IMAD.U32 R12, RZ, RZ, UR44 ;  /* 0x0000002cff0c7e24 */ /* 0x000fca000f8e00ff */
[----:B------:R-:W-:-:S04]  /*49a0*/  SHF.L.U32 R12, R12, 0x1f, RZ ;  /* 0x0000001f0c0c7819 */ /* 0x000fc800000006ff */
[----:B------:R0:W1:Y:S01]  /*49b0*/  SYNCS.PHASECHK.TRANS64.TRYWAIT P2, [UR6+0x28450], R12 ;  /* 0x0284500cff0075a7 */ /* 0x0000620008040146 */
[----:B------:R-:W-:Y:S05]  /*49c0*/  @!P0 BRA `(.L_x_1009) ;  /* 0x0000000000048947 */ /* 0x000fea0003800000 */
[----:B------:R-:W-:Y:S01]  /*49d0*/  BPT.TRAP 0x1 ;  /* 0x000000040000795c */ /* 0x000fe20000300000 */
.L_x_1009:
[----:B-1----:R-:W-:Y:S05]  /*49e0*/  @P2 BRA `(.L_x_1007) ;  /* 0x0000000000082947 */ /* 0x002fea0003800000 */
[----:B------:R-:W1:Y:S02]  /*49f0*/  SYNCS.PHASECHK.TRANS64.TRYWAIT P2, [UR6+0x28450], R12 ;  /* 0x0284500cff0075a7 */ /* 0x000e640008040146 */
[----:B-1----:R-:W-:Y:S05]  /*4a00*/  @!P2 BRA `(.L_x_1010) ;  /* 0x0000010000e8a947 */ /* 0x002fea0003800000 */
.L_x_1007:
[----:B------:R-:W-:Y:S01]  /*4a10*/  UIADD3 UR6, UR41, 0x8000, URZ ;  /* 0x0000800029067890 */ /* 0x000fe2000fffe03f */
[----:B------:R-:W-:Y:S01]  /*4a20*/  WARPGROUP.ARRIVE ;  /* 0x00000000000079c5 */ /* 0x000fe20000000000 */
[----:B------:R-:W-:-:S05]  /*4a30*/  UMOV UR7, 0x80000020 ;  /* 0x8000002000077882 */ /* 0x000fca0000000000 */
[----:B------:R-:W2:Y:S01]  /*4a40*/  S2R R14, SR_TID.X ;  /* 0x00000000000e7919 */ /* 0x000ea20000002100 */
[----:B------:R-:W-:Y:S01]  /*4a50*/  USHF.R.U32.HI UR6, URZ, 0x4, UR6 ;  /* 0x000000043f067899 */ /* 0x000fe20008011606 */
[----:B-1----:R-:W-:Y:S02]  /*4a60*/  IMAD.U32 R15, RZ, RZ, UR57 ;  /* 0x00000039ff0f7e24 */ /* 0x002fe4000f8e00ff */
[C---:B0-----:R-:W-:Y:S01]  /*4a70*/  FMUL.FTZ R12, R0.reuse, R154 ;  /* 0x0000009a000c7220 */ /* 0x041fe20000410000 */
        /* <DEDUP_REMOVED lines=8> */
[----:B------:R-:W-:Y:S01]  /*4b00*/  @!P1 VIADD R15, R15, 0x28440 ;  /* 0x000284400f0f9836 */ /* 0x000fe20000000000 */
[----:B------:R-:W-:Y:S01]  /*4b10*/  ULEA UR6, UR52, UR6, 0xa ;  /* 0x0000000634067291 */ /* 0x000fe2000f8e503f */
        /* <DEDUP_REMOVED lines=12> */
[----:B------:R-:W-:Y:S01]  /*4be0*/  FMUL.FTZ R166, R0, R182 ;  /* 0x000000b600a67220 */ /* 0x000fe20000410000 */
[----:B------:R-:W-:Y:S01]  /*4bf0*/  @!P1 PRMT R15, RZ, 0x654, R15 ;  /* 0x00000654ff0f9816 */ /* 0x000fe2000000000f */
[----:B------:R-:W0:Y:S01]  /*4c00*/  MUFU.TANH R12, R12 ;  /* 0x0000000c000c7308 */ /* 0x000e220000002400 */
[----:B------:R-:W-:-:S02]  /*4c10*/  PLOP3.LUT P2, PT, PT, PT, UP0, 0x40, 0x0 ;  /* 0x000000000000781c */ /* 0x000fc40003f4e808 */
[----:B--2---:R-:W-:-:S04]  /*4c20*/  SHF.R.U32.HI R14, RZ, 0x7, R14 ;  /* 0x00000007ff0e7819 */ /* 0x004fc8000001160e */
[----:B------:R-:W-:Y:S01]  /*4c30*/  IADD3 R14, -R14, 0xb, RZ ;  /* 0x0000000b0e0e7810 */ /* 0x000fe20007ffe1ff */
[----:B------:R-:W1:Y:S08]  /*4c40*/  MUFU.TANH R20, R20 ;  /* 0x0000001400147308 */ /* 0x000e700000002400 */
[----:B------:R-:W2:Y:S08]  /*4c50*/  MUFU.TANH R157, R157 ;  /* 0x0000009d009d7308 */ /* 0x000eb00000002400 */
        /* <DEDUP_REMOVED lines=11> */
[----:B------:R-:W0:Y:S01]  /*4d10*/  MUFU.TANH R166, R166 ;  /* 0x000000a600a67308 */ /* 0x000e220000002400 */
        /* <DEDUP_REMOVED lines=10> */
[C---:B------:R-:W-:Y:S01]  /*4dc0*/  FMUL.FTZ R158, R0.reuse, R170 ;  /* 0x000000aa009e7220 */ /* 0x040fe20000410000 */
[C---:B------:R-:W-:Y:S01]  /*4dd0*/  FMUL.FTZ R170, R0.reuse, R172 ;  /* 0x000000ac00aa7220 */ /* 0x040fe20000410000 */
[C---:B------:R-:W-:Y:S01]  /*4de0*/  FMUL.FTZ R162, R0.reuse, R178 ;  /* 0x000000b200a27220 */ /* 0x040fe20000410000 */
[----:B------:R-:W-:Y:S01]  /*4df0*/  FMUL.FTZ R168, R0, R183 ;  /* 0x000000b700a87220 */ /* 0x000fe20000410000 */
[----:B------:R-:W-:Y:S01]  /*4e00*/  IADD3 R172, R16, 0x1, -R179 ;  /* 0x0000000110ac7810 */ /* 0x000fe20007ffe8b3 */
        /* <DEDUP_REMOVED lines=12> */
[C---:B------:R-:W-:Y:S01]  /*4ed0*/  FMUL.FTZ R184, R0.reuse, R160 ;  /* 0x000000a000b87220 */ /* 0x040fe20000410000 */
[C---:B------:R-:W-:Y:S01]  /*4ee0*/  FMUL.FTZ R185, R0.reuse, R161 ;  /* 0x000000a100b97220 */ /* 0x040fe20000410000 */
[C---:B------:R-:W-:Y:S01]  /*4ef0*/  FMUL.FTZ R160, R0.reuse, R174 ;  /* 0x000000ae00a07220 */ /* 0x040fe20000410000 */
[C---:B------:R-:W-:Y:S01]  /*4f00*/  FMUL.FTZ R161, R0.reuse, R175 ;  /* 0x000000af00a17220 */ /* 0x040fe20000410000 */
[C---:B------:R-:W-:Y:S01]  /*4f10*/  FMUL.FTZ R174, R0.reuse, R176 ;  /* 0x000000b000ae7220 */ /* 0x040fe20000410000 */
[----:B------:R-:W-:Y:S01]  /*4f20*/  FMUL.FTZ R175, R0, R177 ;  /* 0x000000b100af7220 */ /* 0x000fe20000410000 */
[----:B------:R0:W-:Y:S06]  /*4f30*/  BAR.ARV R14, 0x100 ;  /* 0x0004000e0000751d */ /* 0x0001ec0000002000 */
[----:B------:R5:W-:Y:S01]  /*4f40*/  @!P1 SYNCS.ARRIVE.TRANS64.RED.A1T0 RZ, [R15+URZ], RZ ;  /* 0x000000ff0fff99a7 */ /* 0x000be2000810043f */
[----:B------:R-:W0:Y:S01]  /*4f50*/  MUFU.TANH R184, R184 ;  /* 0x000000b800b87308 */ /* 0x000e220000002400 */
[----:B-----5:R-:W-:-:S07]  /*4f60*/  IMAD.IADD R15, R172, 0x1, -R17 ;  /* 0x00000001ac0f7824 */ /* 0x020fce00078e0a11 */
[----:B------:R-:W0:Y:S01]  /*4f70*/  MUFU.TANH R185, R185 ;  /* 0x000000b900b97308 */ /* 0x000e220000002400 */
[----:B------:R-:W-:-:S04]  /*4f80*/  IMAD R15, R2, -0x2, R15 ;  /* 0xfffffffe020f7824 */ /* 0x000fc800078e020f */
[----:B------:R-:W-:-:S03]  /*4f90*/  VIADD R182, R15, UR55 ;  /* 0x000000370fb67c36 */ /* 0x000fc60008000000 */
[----:B------:R-:W0:Y:S01]  /*4fa0*/  MUFU.TANH R160, R160 ;  /* 0x000000a000a07308 */ /* 0x000e220000002400 */
[----:B------:R-:W-:Y:S02]  /*4fb0*/  VIADD R186, R15, UR49 ;  /* 0x000000310fba7c36 */ /* 0x000fe40008000000 */
[C---:B------:R-:W-:Y:S02]  /*4fc0*/  IMAD.IADD R172, R3.reuse, 0x1, R182 ;  /* 0x0000000103ac7824 */ /* 0x040fe400078e02b6 */
[----:B------:R-:W-:-:S03]  /*4fd0*/  IMAD.IADD R176, R3, 0x1, R186 ;  /* 0x0000000103b07824 */ /* 0x000fc600078e02ba */
[----:B------:R-:W0:Y:S08]  /*4fe0*/  MUFU.TANH R161, R161 ;  /* 0x000000a100a17308 */ /* 0x000e300000002400 */
[----:B------:R-:W0:Y:S08]  /*4ff0*/  MUFU.TANH R174, R174 ;  /* 0x000000ae00ae7308 */ /* 0x000e300000002400 */
[----:B------:R-:W0:Y:S01]  /*5000*/  MUFU.TANH R175, R175 ;  /* 0x000000af00af7308 */ /* 0x000e220000002400 */
[----:B-1234-:R-:W-:Y:S05]  /*5010*/  @P2 BRA `(.L_x_1011) ;  /* 0x00000000005c2947 */ /* 0x01efea0003800000 */
[----:B------:R-:W-:Y:S01]  /*5020*/  ISETP.GT.AND P2, PT, R13, -0x1, PT ;  /* 0xffffffff0d00780c */ /* 0x000fe20003f44270 */
[----:B------:R-:W-:-:S12]  /*5030*/  BSSY B0, `(.L_x_1012) ;  /* 0x0000011000007945 */ /* 0x000fd80003800000 */
[----:B------:R-:W-:Y:S05]  /*5040*/  @P2 BRA `(.L_x_1013) ;  /* 0x0000000000242947 */ /* 0x000fea0003800000 */
[----:B------:R-:W-:Y:S02]  /*5050*/  IMAD.U32 R177, RZ, RZ, UR54 ;  /* 0x00000036ffb17e24 */ /* 0x000fe4000f8e00ff */
[----:B------:R-:W-:-:S03]  /*5060*/  IMAD.IADD R173, R3, 0x1, R10 ;  /* 0x0000000103ad7824 */ /* 0x000fc600078e020a */
[----:B------:R-:W-:Y:S02]  /*5070*/  ISETP.NE.AND P2, PT, R177, 0x1, PT ;  /* 0x00000001b100780c */ /* 0x000fe40003f45270 */
[----:B------:R-:W-:-:S11]  /*5080*/  LOP3.LUT R173, RZ, R173, RZ, 0x33, !PT ;  /* 0x000000adffad7212 */ /* 0x000fd600078e33ff */
[----:B0-----:R-:W0:Y:S02]  /*5090*/  @P2 LDC.64 R14, c[0x0][0x9e8] ;  /* 0x00027a00ff0e2b82 */ /* 0x001e240000000a00 */
[----:B0-----:R-:W-:-:S05]  /*50a0*/  @P2 IMAD.HI.U32 R14, R173, R14, RZ ;  /* 0x0000000ead0e2227 */ /* 0x001fca00078e00ff */
[----:B------:R-:W-:-:S04]  /*50b0*/  @P2 SHF.R.U32.HI R173, RZ, R15, R14 ;  /* 0x0000000fffad2219 */ /* 0x000fc8000001160e */
[----:B------:R-:W-:Y:S01]  /*50c0*/  LOP3.LUT R14, RZ, R173, RZ, 0x33, !PT ;  /* 0x000000adff0e7212 */ /* 0x000fe200078e33ff */
[----:B------:R-:W-:Y:S06]  /*50d0*/  BRA `(.L_x_1014) ;  /* 0x0000000000187947 */ /* 0x000fec0003800000 */
.L_x_1013:
[----:B------:R-:W-:-:S05]  /*50e0*/  IMAD.U32 R177, RZ, RZ, UR54 ;  /* 0x00000036ffb17e24 */ /* 0x000fca000f8e00ff */
[----:B------:R-:W-:-:S13]  /*50f0*/  ISETP.NE.AND P2, PT, R177, 0x1, PT ;  /* 0x00000001b100780c */ /* 0x000fda0003f45270 */
[----:B0-----:R-:W0:Y:S02]  /*5100*/  @P2 LDC.64 R14, c[0x0][0x9e8] ;  /* 0x00027a00ff0e2b82 */ /* 0x001e240000000a00 */
[----:B0-----:R-:W-:-:S04]  /*5110*/  @P2 IMAD.HI.U32 R178, R13, R14, RZ ;  /* 0x0000000e0db22227 */ /* 0x001fc800078e00ff */
[----:B------:R-:W-:Y:S01]  /*5120*/  IMAD.MOV.U32 R14, RZ, RZ, R13 ;  /* 0x000000ffff0e7224 */ /* 0x000fe200078e000d */
[----:B------:R-:W-:-:S07]  /*5130*/  @P2 SHF.R.U32.HI R14, RZ, R15, R178 ;  /* 0x0000000fff0e2219 */ /* 0x000fce00000116b2 */
.L_x_1014:
[----:B------:R-:W-:Y:S05]  /*5140*/  BSYNC B0 ;  /* 0x0000000000007941 */ /* 0x000fea0003800000 */
.L_x_1012:
[----:B------:R-:W-:-:S04]  /*5150*/  IMAD R15, R14, R177, -R179 ;  /* 0x000000b10e0f7224 */ /* 0x000fc800078e0ab3 */
[----:B------:R-:W-:-:S05]  /*5160*/  IMAD R15, R2, -0x2, R15 ;  /* 0xfffffffe020f7824 */ /* 0x000fca00078e020f */
[----:B------:R-:W-:Y:S02]  /*5170*/  VIADDMNMX R172, R15, R177, R172, PT ;  /* 0x000000b10fac7246 */ /* 0x000fe400038001ac */
[----:B------:R-:W-:-:S07]  /*5180*/  VIMNMX R176, R176, R15, !PT ;  /* 0x0000000fb0b07248 */ /* 0x000fce0007fe0100 */
.L_x_1011:
[----:B------:R-:W-:Y:S02]  /*5190*/  ISETP.GT.AND P2, PT, R6, -0x1, PT ;  /* 0xffffffff0600780c */ /* 0x000fe40003f44270 */
[----:B------:R-:W-:Y:S02]  /*51a0*/  IADD3 R177, R186, 0x8, R3 ;  /* 0x00000008bab17810 */ /* 0x000fe40007ffe003 */
[C---:B------:R-:W-:Y:S02]  /*51b0*/  ISETP.GT.AND P5, PT, R176.reuse, RZ, P2 ;  /* 0x000000ffb000720c */ /* 0x040fe400017a4270 */
[----:B------:R-:W-:Y:S02]  /*51c0*/  ISETP.GT.AND P4, PT, R176, 0x1, P2 ;  /* 0x00000001b000780c */ /* 0x000fe40001784270 */
[----:B------:R-:W-:Y:S02]  /*51d0*/  ISETP.LT.OR P5, PT, R172, 0x1, P5 ;  /* 0x00000001ac00780c */ /* 0x000fe40002fa1670 */
[----:B------:R-:W-:-:S02]  /*51e0*/  ISETP.GT.AND P6, PT, R176, 0x8, P2 ;  /* 0x00000008b000780c */ /* 0x000fc400017c4270 */
[----:B0-----:R-:W-:Y:S02]  /*51f0*/  FSEL R188, R188, -INF , !P5 ;  /* 0xff800000bcbc7808 */ /* 0x001fe40006800000 */
[C---:B------:R-:W-:Y:S02]  /*5200*/  ISETP.GT.AND P5, PT, R176.reuse, 0x10, P2 ;  /* 0x00000010b000780c */ /* 0x040fe400017a4270 */
[----:B------:R-:W-:Y:S02]  /*5210*/  ISETP.GT.AND P3, PT, R176, 0x9, P2 ;  /* 0x00000009b000780c */ /* 0x000fe40001764270 */
[C---:B------:R-:W-:Y:S02]  /*5220*/  ISETP.LT.OR P5, PT, R172.reuse, 0x11, P5 ;  /* 0x00000011ac00780c */ /* 0x040fe40002fa1670 */
[----:B------:R-:W-:Y:S02]  /*5230*/  ISETP.LT.OR P4, PT, R172, 0x2, P4 ;  /* 0x00000002ac00780c */ /* 0x000fe40002781670 */
[----:B------:R-:W-:-:S02]  /*5240*/  FSEL R184, R184, -INF , !P5 ;  /* 0xff800000b8b87808 */ /* 0x000fc40006800000 */
[----:B------:R-:W-:Y:S02]  /*5250*/  ISETP.GT.AND P5, PT, R176, 0x20, P2 ;  /* 0x00000020b000780c */ /* 0x000fe400017a4270 */
[C---:B------:R-:W-:Y:S02]  /*5260*/  ISETP.LT.OR P6, PT, R172.reuse, 0x9, P6 ;  /* 0x00000009ac00780c */ /* 0x040fe400037c1670 */
[C---:B------:R-:W-:Y:S02]  /*5270*/  ISETP.LT.OR P3, PT, R172.reuse, 0xa, P3 ;  /* 0x0000000aac00780c */ /* 0x040fe40001f61670 */
[----:B------:R-:W-:Y:S02]  /*5280*/  ISETP.LT.OR P5, PT, R172, 0x21, P5 ;  /* 0x00000021ac00780c */ /* 0x000fe40002fa1670 */
[----:B------:R-:W-:Y:S02]  /*5290*/  FSEL R189, R189, -INF , !P4 ;  /* 0xff800000bdbd7808 */ /* 0x000fe40006000000 */
[----:B------:R-:W-:-:S02]  /*52a0*/  FSEL R190, R190, -INF , !P6 ;  /* 0xff800000bebe7808 */ /* 0x000fc40007000000 */
[----:B------:R-:W-:Y:S02]  /*52b0*/  FSEL R173, R157, -INF , !P3 ;  /* 0xff8000009dad7808 */ /* 0x000fe40005800000 */
[C---:B------:R-:W-:Y:S02]  /*52c0*/  ISETP.GT.AND P4, PT, R176.reuse, 0x11, P2 ;  /* 0x00000011b000780c */ /* 0x040fe40001784270 */
[C---:B------:R-:W-:Y:S02]  /*52d0*/  ISETP.GT.AND P6, PT, R176.reuse, 0x18, P2 ;  /* 0x00000018b000780c */ /* 0x040fe400017c4270 */
[C---:B------:R-:W-:Y:S02]  /*52e0*/  ISETP.GT.AND P3, PT, R176.reuse, 0x19, P2 ;  /* 0x00000019b000780c */ /* 0x040fe40001764270 */
[----:B------:R-:W-:Y:S02]  /*52f0*/  FSEL R167, R167, -INF , !P5 ;  /* 0xff800000a7a77808 */ /* 0x000fe40006800000 */
[----:B------:R-:W-:-:S02]  /*5300*/  ISETP.GT.AND P5, PT, R176, 0x30, P2 ;  /* 0x00000030b000780c */ /* 0x000fc400017a4270 */
[C---:B------:R-:W-:Y:S02]  /*5310*/  ISETP.LT.OR P4, PT, R172.reuse, 0x12, P4 ;  /* 0x00000012ac00780c */ /* 0x040fe40002781670 */
        /* <DEDUP_REMOVED lines=8> */
[----:B------:R-:W-:Y:S02]  /*53a0*/  ISETP.GT.AND P3, PT, R176, 0x29, P2 ;  /* 0x00000029b000780c */ /* 0x000fe40001764270 */
[----:B------:R-:W-:Y:S02]  /*53b0*/  FSEL R174, R174, -INF , !P5 ;  /* 0xff800000aeae7808 */ /* 0x000fe40006800000 */
[----:B------:R-:W-:-:S02]  /*53c0*/  PLOP3.LUT P5, PT, PT, PT, UP0, 0x40, 0x0 ;  /* 0x000000000000781c */ /* 0x000fc40003fae808 */
[C---:B------:R-:W-:Y:S02]  /*53d0*/  ISETP.LT.OR P4, PT, R172.reuse, 0x22, P4 ;  /* 0x00000022ac00780c */ /* 0x040fe40002781670 */
[C---:B------:R-:W-:Y:S02]  /*53e0*/  ISETP.LT.OR P6, PT, R172.reuse, 0x29, P6 ;  /* 0x00000029ac00780c */ /* 0x040fe400037c1670 */
[----:B------:R-:W-:Y:S02]  /*53f0*/  ISETP.LT.OR P3, PT, R172, 0x2a, P3 ;  /* 0x0000002aac00780c */ /* 0x000fe40001f61670 */
[----:B------:R-:W-:Y:S02]  /*5400*/  FSEL R169, R169, -INF , !P4 ;  /* 0xff800000a9a97808 */ /* 0x000fe40006000000 */
[----:B------:R-:W-:Y:S02]  /*5410*/  FSEL R157, R170, -INF , !P6 ;  /* 0xff800000aa9d7808 */ /* 0x000fe40007000000 */
[----:B------:R-:W-:-:S02]  /*5420*/  FSEL R171, R171, -INF , !P3 ;  /* 0xff800000abab7808 */ /* 0x000fc40005800000 */
[C---:B------:R-:W-:Y:S02]  /*5430*/  ISETP.GT.AND P4, PT, R176.reuse, 0x31, P2 ;  /* 0x00000031b000780c */ /* 0x040fe40001784270 */
[C---:B------:R-:W-:Y:S02]  /*5440*/  ISETP.GT.AND P6, PT, R176.reuse, 0x38, P2 ;  /* 0x00000038b000780c */ /* 0x040fe400017c4270 */
[----:B------:R-:W-:Y:S02]  /*5450*/  ISETP.GT.AND P3, PT, R176, 0x39, P2 ;  /* 0x00000039b000780c */ /* 0x000fe40001764270 */
[C---:B------:R-:W-:Y:S02]  /*5460*/  ISETP.LT.OR P4, PT, R172.reuse, 0x32, P4 ;  /* 0x00000032ac00780c */ /* 0x040fe40002781670 */
[C---:B------:R-:W-:Y:S02]  /*5470*/  ISETP.LT.OR P6, PT, R172.reuse, 0x39, P6 ;  /* 0x00000039ac00780c */ /* 0x040fe400037c1670 */
[----:B------:R-:W-:-:S02]  /*5480*/  ISETP.LT.OR P3, PT, R172, 0x3a, P3 ;  /* 0x0000003aac00780c */ /* 0x000fc40001f61670 */
[----:B------:R-:W-:Y:S02]  /*5490*/  IADD3 R176, R182, 0x8, R3 ;  /* 0x00000008b6b07810 */ /* 0x000fe40007ffe003 */
[----:B------:R-:W-:Y:S02]  /*54a0*/  FSEL R175, R175, -INF , !P4 ;  /* 0xff800000afaf7808 */ /* 0x000fe40006000000 */
[----:B------:R-:W-:Y:S02]  /*54b0*/  FSEL R172, R180, -INF , !P6 ;  /* 0xff800000b4ac7808 */ /* 0x000fe40007000000 */
[----:B------:R-:W-:Y:S01]  /*54c0*/  FSEL R170, R181, -INF , !P3 ;  /* 0xff800000b5aa7808 */ /* 0x000fe20005800000 */
[----:B------:R-:W-:Y:S06]  /*54d0*/  @P5 BRA `(.L_x_1015) ;  /* 0x0000000000585947 */ /* 0x000fec0003800000 */
[----:B------:R-:W-:Y:S01]  /*54e0*/  ISETP.GT.AND P3, PT, R11, -0x1, PT ;  /* 0xffffffff0b00780c */ /* 0x000fe20003f64270 */
[----:B------:R-:W-:-:S12]  /*54f0*/  BSSY B0, `(.L_x_1016) ;  /* 0x0000010000007945 */ /* 0x000fd80003800000 */
[----:B------:R-:W-:Y:S05]  /*5500*/  @P3 BRA `(.L_x_1017) ;  /* 0x0000000000203947 */ /* 0x000fea0003800000 */
[----:B------:R-:W-:-:S05]  /*5510*/  IMAD.U32 R180, RZ, RZ, UR54 ;  /* 0x00000036ffb47e24 */ /* 0x000fca000f8e00ff */
[----:B------:R-:W-:-:S13]  /*5520*/  ISETP.NE.AND P3, PT, R180, 0x1, PT ;  /* 0x00000001b400780c */ /* 0x000fda0003f65270 */
[----:B------:R-:W0:Y:S02]  /*5530*/  @P3 LDC.64 R14, c[0x0][0x9e8] ;  /* 0x00027a00ff0e3b82 */ /* 0x000e240000000a00 */
[----:B0-----:R-:W-:-:S04]  /*5540*/  @P3 IMAD.HI.U32 R178, R9, R14, RZ ;  /* 0x0000000e09b23227 */ /* 0x001fc800078e00ff */
[----:B------:R-:W-:Y:S01]  /*5550*/  IMAD.MOV.U32 R14, RZ, RZ, R9 ;  /* 0x000000ffff0e7224 */ /* 0x000fe200078e0009 */
[----:B------:R-:W-:-:S04]  /*5560*/  @P3 SHF.R.U32.HI R14, RZ, R15, R178 ;  /* 0x0000000fff0e3219 */ /* 0x000fc800000116b2 */
[----:B------:R-:W-:Y:S01]  /*5570*/  LOP3.LUT R14, RZ, R14, RZ, 0x33, !PT ;  /* 0x0000000eff0e7212 */ /* 0x000fe200078e33ff */
[----:B------:R-:W-:Y:S06]  /*5580*/  BRA `(.L_x_1018) ;  /* 0x0000000000187947 */ /* 0x000fec0003800000 */
.L_x_1017:
[----:B------:R-:W-:-:S05]  /*5590*/  IMAD.U32 R180, RZ, RZ, UR54 ;  /* 0x00000036ffb47e24 */ /* 0x000fca000f8e00ff */
[----:B------:R-:W-:-:S13]  /*55a0*/  ISETP.NE.AND P3, PT, R180, 0x1, PT ;  /* 0x00000001b400780c */ /* 0x000fda0003f65270 */
[----:B------:R-:W0:Y:S02]  /*55b0*/  @P3 LDC.64 R14, c[0x0][0x9e8] ;  /* 0x00027a00ff0e3b82 */ /* 0x000e240000000a00 */
[----:B0-----:R-:W-:-:S04]  /*55c0*/  @P3 IMAD.HI.U32 R178, R11, R14, RZ ;  /* 0x0000000e0bb23227 */ /* 0x001fc800078e00ff */
[----:B------:R-:W-:Y:S01]  /*55d0*/  IMAD.MOV.U32 R14, RZ, RZ, R11 ;  /* 0x000000ffff0e7224 */ /* 0x000fe200078e000b */
[----:B------:R-:W-:-:S07]  /*55e0*/  @P3 SHF.R.U32.HI R14, RZ, R15, R178 ;  /* 0x0000000fff0e3219 */ /* 0x000fce00000116b2 */
.L_x_1018:
[----:B------:R-:W-:Y:S05]  /*55f0*/  BSYNC B0 ;  /* 0x0000000000007941 */ /* 0x000fea0003800000 */
.L_x_1016:
[----:B------:R-:W-:-:S04]  /*5600*/  IMAD R179, R14, R180, -R179 ;  /* 0x000000b40eb37224 */ /* 0x000fc800078e0ab3 */
[----:B------:R-:W-:-:S05]  /*5610*/  IMAD R179, R2, -0x2, R179 ;  /* 0xfffffffe02b37824 */ /* 0x000fca00078e02b3 */
[----:B------:R-:W-:Y:S02]  /*5620*/  VIADDMNMX R176, R179, R180, R176, PT ;  /* 0x000000b4b3b07246 */ /* 0x000fe400038001b0 */
[----:B------:R-:W-:-:S07]  /*5630*/  VIMNMX R177, R177, R179, !PT ;  /* 0x000000b3b1b17248 */ /* 0x000fce0007fe0100 */
.L_x_1015:
        /* <DEDUP_REMOVED lines=15> */
[----:B------:R-:W-:Y:S02]  /*5730*/  ISETP.GT.AND P6, PT, R177, 0x9, P2 ;  /* 0x00000009b100780c */ /* 0x000fe400017c4270 */
        /* <DEDUP_REMOVED lines=19> */
[----:B------:R-:W0:Y:S01]  /*5870*/  SHFL.BFLY PT, R14, R15, 0x2, 0x1f ;  /* 0x0c401f000f0e7f89 */ /* 0x000e2200000e0000 */
        /* <DEDUP_REMOVED lines=12> */
[----:B0-----:R-:W-:Y:S02]  /*5940*/  FMNMX.FTZ R178, R15, R14, !PT ;  /* 0x0000000e0fb27209 */ /* 0x001fe40007810000 */
[----:B------:R-:W-:Y:S02]  /*5950*/  FSEL R15, R12, -INF , !P3 ;  /* 0xff8000000c0f7808 */ /* 0x000fe40005800000 */
[----:B------:R-:W-:Y:S01]  /*5960*/  ISETP.GT.AND P3, PT, R177, 0x20, P2 ;  /* 0x00000020b100780c */ /* 0x000fe20001764270 */
[----:B------:R-:W0:Y:S01]  /*5970*/  SHFL.BFLY PT, R179, R178, 0x1, 0x1f ;  /* 0x0c201f00b2b37f89 */ /* 0x000e2200000e0000 */
[----:B------:R-:W-:-:S02]  /*5980*/  FSEL R160, R160, -INF , !P6 ;  /* 0xff800000a0a07808 */ /* 0x000fc40007000000 */
[----:B------:R-:W-:Y:S02]  /*5990*/  ISETP.LT.OR P3, PT, R176, 0x21, P3 ;  /* 0x00000021b000780c */ /* 0x000fe40001f61670 */
[C---:B------:R-:W-:Y:S02]  /*59a0*/  ISETP.GT.AND P6, PT, R177.reuse, 0x31, P2 ;  /* 0x00000031b100780c */ /* 0x040fe400017c4270 */
[----:B------:R-:W-:Y:S02]  /*59b0*/  FSEL R158, R158, -INF , !P3 ;  /* 0xff8000009e9e7808 */ /* 0x000fe40005800000 */
[----:B------:R-:W-:Y:S02]  /*59c0*/  ISETP.GT.AND P3, PT, R177, 0x29, P2 ;  /* 0x00000029b100780c */ /* 0x000fe40001764270 */
[C---:B------:R-:W-:Y:S02]  /*59d0*/  ISETP.LT.OR P5, PT, R176.reuse, 0x31, P5 ;  /* 0x00000031b000780c */ /* 0x040fe40002fa1670 */
[----:B------:R-:W-:-:S02]  /*59e0*/  ISETP.LT.OR P3, PT, R176, 0x2a, P3 ;  /* 0x0000002ab000780c */ /* 0x000fc40001f61670 */
[----:B------:R-:W-:Y:S02]  /*59f0*/  ISETP.LT.OR P6, PT, R176, 0x32, P6 ;  /* 0x00000032b000780c */ /* 0x000fe400037c1670 */
[----:B------:R-:W-:Y:S02]  /*5a00*/  FSEL R161, R161, -INF , !P3 ;  /* 0xff800000a1a17808 */ /* 0x000fe40005800000 */
[C---:B------:R-:W-:Y:S02]  /*5a10*/  ISETP.GT.AND P3, PT, R177.reuse, 0x38, P2 ;  /* 0x00000038b100780c */ /* 0x040fe40001764270 */
[----:B------:R-:W-:Y:S02]  /*5a20*/  FSEL R162, R162, -INF , !P5 ;  /* 0xff800000a2a27808 */ /* 0x000fe40006800000 */
[----:B------:R-:W-:Y:S02]  /*5a30*/  ISETP.GT.AND P2, PT, R177, 0x39, P2 ;  /* 0x00000039b100780c */ /* 0x000fe40001744270 */
[----:B0-----:R-:W-:-:S02]  /*5a40*/  FMNMX.FTZ R14, R178, R179, !PT ;  /* 0x000000b3b20e7209 */ /* 0x001fc40007810000 */
[----:B------:R-:W-:Y:S02]  /*5a50*/  FMNMX.FTZ R179, R15, R8, !PT ;  /* 0x000000080fb37209 */ /* 0x000fe40007810000 */
[C---:B------:R-:W-:Y:S01]  /*5a60*/  FSETP.NEU.FTZ.AND P4, PT, R14.reuse, -INF , PT ;  /* 0xff8000000e00780b */ /* 0x040fe20003f9d000 */
[----:B------:R-:W-:-:S01]  /*5a70*/  FFMA.FTZ R178, R14, R181, -8 ;  /* 0xc10000000eb27423 */ /* 0x000fc200000100b5 */
[----:B------:R-:W-:Y:S02]  /*5a80*/  FMNMX.FTZ R179, R20, R179, !PT ;  /* 0x000000b314b37209 */ /* 0x000fe40007810000 */
[----:B------:R-:W-:Y:S02]  /*5a90*/  ISETP.LT.OR P3, PT, R176, 0x39, P3 ;  /* 0x00000039b000780c */ /* 0x000fe40001f61670 */
[----:B------:R-:W-:Y:S02]  /*5aa0*/  FMNMX.FTZ R12, R152, R179, !PT ;  /* 0x000000b3980c7209 */ /* 0x000fe40007810000 */
[----:B------:R-:W-:-:S02]  /*5ab0*/  FSEL R178, R178, RZ, P4 ;  /* 0x000000ffb2b27208 */ /* 0x000fc40002000000 */
[----:B------:R-:W-:Y:S02]  /*5ac0*/  FMNMX.FTZ R12, R21, R12, !PT ;  /* 0x0000000c150c7209 */ /* 0x000fe40007810000 */
        /* <DEDUP_REMOVED lines=17> */
[----:B------:R-:W-:Y:S01]  /*5be0*/  MUFU.EX2 R179, R188 ;  /* 0x000000bc00b37308 */ /* 0x000fe20000000800 */
[----:B------:R-:W-:-:S04]  /*5bf0*/  FMNMX.FTZ R12, R158, R181, !PT ;  /* 0x000000b59e0c7209 */ /* 0x000fc80007810000 */
[----:B------:R-:W-:-:S03]  /*5c00*/  FMNMX.FTZ R181, R159, R12, !PT ;  /* 0x0000000c9fb57209 */ /* 0x000fc60007810000 */
[----:B------:R-:W-:Y:S01]  /*5c10*/  MUFU.EX2 R12, R189 ;  /* 0x000000bd000c7308 */ /* 0x000fe20000000800 */
[----:B------:R-:W-:-:S04]  /*5c20*/  FMNMX.FTZ R180, R160, R181, !PT ;  /* 0x000000b5a0b47209 */ /* 0x000fc80007810000 */
[----:B------:R-:W-:-:S03]  /*5c30*/  FMNMX.FTZ R181, R161, R180, !PT ;  /* 0x000000b4a1b57209 */ /* 0x000fc60007810000 */
[----:B------:R-:W-:Y:S01]  /*5c40*/  MUFU.EX2 R177, R177 ;  /* 0x000000b100b17308 */ /* 0x000fe20000000800 */
[----:B------:R-:W-:-:S04]  /*5c50*/  FMNMX.FTZ R180, R162, R181, !PT ;  /* 0x000000b5a2b47209 */ /* 0x000fc80007810000 */
[----:B------:R-:W-:Y:S01]  /*5c60*/  FMNMX.FTZ R173, R163, R180, !PT ;  /* 0x000000b4a3ad7209 */ /* 0x000fe20007810000 */
[----:B------:R-:W-:-:S01]  /*5c70*/  FFMA.FTZ R180, R185, UR10, -R178 ;  /* 0x0000000ab9b47c23 */ /* 0x000fc200080108b2 */
[--C-:B------:R-:W-:Y:S01]  /*5c80*/  FFMA.FTZ R185, R169, UR10, -R178.reuse ;  /* 0x0000000aa9b97c23 */ /* 0x100fe200080108b2 */
[----:B------:R-:W-:-:S01]  /*5c90*/  FFMA.FTZ R169, R174, UR10, -R178 ;  /* 0x0000000aaea97c23 */ /* 0x000fc200080108b2 */
[----:B------:R-:W-:Y:S01]  /*5ca0*/  FMNMX.FTZ R173, R166, R173, !PT ;  /* 0x000000ada6ad7209 */ /* 0x000fe20007810000 */
[----:B------:R-:W-:-:S01]  /*5cb0*/  FFMA.FTZ R174, R175, UR10, -R178 ;  /* 0x0000000aafae7c23 */ /* 0x000fc200080108b2 */
[----:B------:R-:W-:Y:S01]  /*5cc0*/  FFMA.FTZ R175, R170, UR10, -R178 ;  /* 0x0000000aaaaf7c23 */ /* 0x000fe200080108b2 */
[----:B------:R-:W-:Y:S01]  /*5cd0*/  MUFU.EX2 R176, R176 ;  /* 0x000000b000b07308 */ /* 0x000fe20000000800 */
[----:B------:R-:W-:-:S05]  /*5ce0*/  FMNMX.FTZ R181, R168, R173, !PT ;  /* 0x000000ada8b57209 */ /* 0x000fca0007810000 */
[----:B------:R-:W0:Y:S02]  /*5cf0*/  SHFL.BFLY PT, R184, R181, 0x2, 0x1f ;  /* 0x0c401f00b5b87f89 */ /* 0x000e2400000e0000 */
[----:B------:R-:W-:Y:S08]  /*5d00*/  MUFU.EX2 R173, R182 ;  /* 0x000000b600ad7308 */ /* 0x000ff00000000800 */
[----:B------:R-:W-:Y:S08]  /*5d10*/  MUFU.EX2 R180, R180 ;  /* 0x000000b400b47308 */ /* 0x000ff00000000800 */
[----:B------:R-:W-:Y:S01]  /*5d20*/  MUFU.EX2 R164, R164 ;  /* 0x000000a400a47308 */ /* 0x000fe20000000800 */
[----:B0-----:R-:W-:Y:S01]  /*5d30*/  FMNMX.FTZ R183, R181, R184, !PT ;  /* 0x000000b8b5b77209 */ /* 0x001fe20007810000 */
[--C-:B------:R-:W-:Y:S01]  /*5d40*/  FFMA.FTZ R184, R171, UR10, -R178.reuse ;  /* 0x0000000aabb87c23 */ /* 0x100fe200080108b2 */
[----:B------:R-:W-:-:S01]  /*5d50*/  FFMA.FTZ R171, R172, UR10, -R178 ;  /* 0x0000000aacab7c23 */ /* 0x000fc200080108b2 */
[----:B------:R-:W-:Y:S01]  /*5d60*/  FSEL R172, R14, RZ, P4 ;  /* 0x000000ff0eac7208 */ /* 0x000fe20002000000 */
[----:B------:R-:W-:Y:S01]  /*5d70*/  IMAD.U32 R181, RZ, RZ, UR10 ;  /* 0x0000000affb57e24 */ /* 0x000fe2000f8e00ff */
[----:B------:R-:W0:Y:S02]  /*5d80*/  SHFL.BFLY PT, R186, R183, 0x1, 0x1f ;  /* 0x0c201f00b7ba7f89 */ /* 0x000e2400000e0000 */
[----:B------:R-:W-:Y:S01]  /*5d90*/  MUFU.EX2 R165, R165 ;  /* 0x000000a500a57308 */ /* 0x000fe20000000800 */
[----:B------:R-:W-:-:S04]  /*5da0*/  FADD.FTZ R7, -R172, R7 ;  /* 0x00000007ac077221 */ /* 0x000fc80000010100 */
[----:B------:R-:W-:-:S03]  /*5db0*/  FMUL.FTZ R178, R7, UR10 ;  /* 0x0000000a07b27c20 */ /* 0x000fc60008410000 */
[----:B------:R1:W-:Y:S08]  /*5dc0*/  MUFU.EX2 R172, R175 ;  /* 0x000000af00ac7308 */ /* 0x0003f00000000800 */
[----:B------:R-:W2:Y:S01]  /*5dd0*/  MUFU.EX2 R178, R178 ;  /* 0x000000b200b27308 */ /* 0x000ea20000000800 */
[----:B0-----:R-:W-:-:S07]  /*5de0*/  FMNMX.FTZ R170, R183, R186, !PT ;  /* 0x000000bab7aa7209 */ /* 0x001fce0007810000 */
[----:B------:R-:W-:Y:S01]  /*5df0*/  MUFU.EX2 R167, R167 ;  /* 0x000000a700a77308 */ /* 0x000fe20000000800 */
[C---:B------:R-:W-:Y:S01]  /*5e00*/  FSETP.NEU.FTZ.AND P2, PT, R170.reuse, -INF , PT ;  /* 0xff800000aa00780b */ /* 0x040fe20003f5d000 */
[----:B------:R-:W-:-:S03]  /*5e10*/  FFMA.FTZ R181, R170, R181, -8 ;  /* 0xc1000000aab57423 */ /* 0x000fc600000100b5 */
[----:B-1----:R-:W-:-:S03]  /*5e20*/  FSEL R175, R170, RZ, P2 ;  /* 0x000000ffaaaf7208 */ /* 0x002fc60001000000 */
[----:B------:R-:W-:Y:S01]  /*5e30*/  MUFU.EX2 R182, R185 ;  /* 0x000000b900b67308 */ /* 0x000fe20000000800 */
[----:B------:R-:W-:Y:S01]  /*5e40*/  FSEL R7, R181, RZ, P2 ;  /* 0x000000ffb5077208 */ /* 0x000fe20001000000 */
[----:B--2---:R-:W-:Y:S01]  /*5e50*/  FFMA.FTZ R181, R178, R4, R179 ;  /* 0x00000004b2b57223 */ /* 0x004fe200000100b3 */
[----:B------:R-:W-:-:S03]  /*5e60*/  FADD.FTZ R175, -R175, R8 ;  /* 0x00000008afaf7221 */ /* 0x000fc60000010100 */
[--C-:B------:R-:W-:Y:S01]  /*5e70*/  FFMA.FTZ R186, R15, UR10, -R7.reuse ;  /* 0x0000000a0fba7c23 */ /* 0x100fe20008010807 */
[----:B------:R-:W-:-:S01]  /*5e80*/  FFMA.FTZ R15, R20, UR10, -R7 ;  /* 0x0000000a140f7c23 */ /* 0x000fc20008010807 */
[--C-:B------:R-:W-:Y:S01]  /*5e90*/  FFMA.FTZ R20, R152, UR10, -R7.reuse ;  /* 0x0000000a98147c23 */ /* 0x100fe20008010807 */
[----:B------:R-:W-:-:S01]  /*5ea0*/  FFMA.FTZ R152, R153, UR10, -R7 ;  /* 0x0000000a99987c23 */ /* 0x000fc20008010807 */
[--C-:B------:R-:W-:Y:S01]  /*5eb0*/  FFMA.FTZ R153, R154, UR10, -R7.reuse ;  /* 0x0000000a9a997c23 */ /* 0x100fe20008010807 */
[----:B------:R-:W-:-:S01]  /*5ec0*/  FFMA.FTZ R154, R155, UR10, -R7 ;  /* 0x0000000a9b9a7c23 */ /* 0x000fc20008010807 */
[----:B------:R-:W-:Y:S01]  /*5ed0*/  FMUL.FTZ R155, R175, UR10 ;  /* 0x0000000aaf9b7c20 */ /* 0x000fe20008410000 */
[----:B------:R-:W-:Y:S01]  /*5ee0*/  MUFU.EX2 R186, R186 ;  /* 0x000000ba00ba7308 */ /* 0x000fe20000000800 */
[----:B------:R-:W-:-:S01]  /*5ef0*/  FFMA.FTZ R21, R21, UR10, -R7 ;  /* 0x0000000a15157c23 */ /* 0x000fc20008010807 */
[----:B------:R-:W-:Y:S01]  /*5f00*/  FFMA.FTZ R175, R156, UR10, -R7 ;  /* 0x0000000a9caf7c23 */ /* 0x000fe20008010807 */
[----:B------:R-:W-:-:S01]  /*5f10*/  FADD.FTZ R156, R12, R181 ;  /* 0x000000b50c9c7221 */ /* 0x000fc20000010000 */
[--C-:B------:R-:W-:Y:S01]  /*5f20*/  FFMA.FTZ R8, R158, UR10, -R7.reuse ;  /* 0x0000000a9e087c23 */ /* 0x100fe20008010807 */
[----:B------:R-:W-:-:S01]  /*5f30*/  FFMA.FTZ R159, R159, UR10, -R7 ;  /* 0x0000000a9f9f7c23 */ /* 0x000fc20008010807 */
[----:B------:R-:W-:Y:S01]  /*5f40*/  FFMA.FTZ R160, R160, UR10, -R7 ;  /* 0x0000000aa0a07c23 */ /* 0x000fe20008010807 */
[----:B------:R-:W-:-:S01]  /*5f50*/  FADD.FTZ R181, R177, R156 ;  /* 0x0000009cb1b57221 */ /* 0x000fc20000010000 */
[----:B------:R-:W0:Y:S01]  /*5f60*/  MUFU.EX2 R155, R155 ;  /* 0x0000009b009b7308 */ /* 0x000e220000000800 */
[----:B------:R-:W-:-:S01]  /*5f70*/  FFMA.FTZ R161, R161, UR10, -R7 ;  /* 0x0000000aa1a17c23 */ /* 0x000fc20008010807 */
[----:B------:R-:W-:Y:S01]  /*5f80*/  FFMA.FTZ R162, R162, UR10, -R7 ;  /* 0x0000000aa2a27c23 */ /* 0x000fe20008010807 */
[----:B------:R-:W-:-:S01]  /*5f90*/  FADD.FTZ R156, R176, R181 ;  /* 0x000000b5b09c7221 */ /* 0x000fc20000010000 */
[--C-:B------:R-:W-:Y:S01]  /*5fa0*/  FFMA.FTZ R163, R163, UR10, -R7.reuse ;  /* 0x0000000aa3a37c23 */ /* 0x100fe20008010807 */
[----:B------:R-:W-:-:S01]  /*5fb0*/  FFMA.FTZ R166, R166, UR10, -R7 ;  /* 0x0000000aa6a67c23 */ /* 0x000fc20008010807 */
[----:B------:R-:W-:Y:S01]  /*5fc0*/  FFMA.FTZ R7, R168, UR10, -R7 ;  /* 0x0000000aa8077c23 */ /* 0x000fe20008010807 */
[----:B------:R-:W-:-:S01]  /*5fd0*/  FADD.FTZ R181, R173, R156 ;  /* 0x0000009cadb57221 */ /* 0x000fc20000010000 */
[----:B------:R-:W1:Y:S03]  /*5fe0*/  MUFU.EX2 R15, R15 ;  /* 0x0000000f000f7308 */ /* 0x000e660000000800 */
[----:B------:R-:W-:-:S05]  /*5ff0*/  FADD.FTZ R181, R180, R181 ;  /* 0x000000b5b4b57221 */ /* 0x000fca0000010000 */
[----:B------:R-:W2:Y:S01]  /*6000*/  MUFU.EX2 R20, R20 ;  /* 0x0000001400147308 */ /* 0x000ea20000000800 */
[----:B0-----:R-:W-:-:S07]  /*6010*/  FFMA.FTZ R4, R155, R5, R186 ;  /* 0x000000059b047223 */ /* 0x001fce00000100ba */
        /* <DEDUP_REMOVED lines=10> */
[----:B------:R-:W-:-:S04]  /*60c0*/  FADD.FTZ R4, R164, R181 ;  /* 0x000000b5a4047221 */ /* 0x000fc80000010000 */
[----:B------:R-:W-:Y:S02]  /*60d0*/  FADD.FTZ R4, R165, R4 ;  /* 0x00000004a5047221 */ /* 0x000fe40000010000 */
[----:B------:R-:W2:Y:S01]  /*60e0*/  MUFU.EX2 R8, R8 ;  /* 0x0000000800087308 */ /* 0x000ea20000000800 */
[----:B0-----:R-:W-:-:S07]  /*60f0*/  FADD.FTZ R156, R154, R5 ;  /* 0x000000059a9c7221 */ /* 0x001fce0000010000 */
[----:B------:R-:W0:Y:S01]  /*6100*/  MUFU.EX2 R159, R159 ;  /* 0x0000009f009f7308 */ /* 0x000e220000000800 */
[----:B-1----:R-:W-:-:S07]  /*6110*/  FADD.FTZ R5, R175, R156 ;  /* 0x0000009caf057221 */ /* 0x002fce0000010000 */
[----:B------:R-:W1:Y:S08]  /*6120*/  MUFU.EX2 R157, R157 ;  /* 0x0000009d009d7308 */ /* 0x000e700000000800 */
[----:B------:R-:W3:Y:S08]  /*6130*/  MUFU.EX2 R183, R160 ;  /* 0x000000a000b77308 */ /* 0x000ef00000000800 */
[----:B------:R-:W4:Y:S08]  /*6140*/  MUFU.EX2 R184, R184 ;  /* 0x000000b800b87308 */ /* 0x000f300000000800 */
[----:B------:R5:W4:Y:S08]  /*6150*/  MUFU.EX2 R158, R161 ;  /* 0x000000a1009e7308 */ /* 0x000b300000000800 */
[----:B------:R-:W4:Y:S01]  /*6160*/  MUFU.EX2 R169, R169 ;  /* 0x000000a900a97308 */ /* 0x000f220000000800 */
[----:B-----5:R-:W-:-:S01]  /*6170*/  FADD.FTZ R161, R167, R4 ;  /* 0x00000004a7a17221 */ /* 0x020fc20000010000 */
[----:B--2---:R-:W-:-:S03]  /*6180*/  FADD.FTZ R4, R8, R5 ;  /* 0x0000000508047221 */ /* 0x004fc60000010000 */
[----:B------:R-:W-:Y:S01]  /*6190*/  FADD.FTZ R156, R182, R161 ;  /* 0x000000a1b69c7221 */ /* 0x000fe20000010000 */
[----:B0-----:R-:W-:-:S02]  /*61a0*/  FADD.FTZ R4, R159, R4 ;  /* 0x000000049f047221 */ /* 0x001fc40000010000 */
[----:B------:R-:W0:Y:S01]  /*61b0*/  MUFU.EX2 R162, R162 ;  /* 0x000000a200a27308 */ /* 0x000e220000000800 */
[----:B-1----:R-:W-:-:S01]  /*61c0*/  FADD.FTZ R5, R157, R156 ;  /* 0x0000009c9d057221 */ /* 0x002fc20000010000 */
[----:B---3--:R-:W-:-:S03]  /*61d0*/  FADD.FTZ R4, R183, R4 ;  /* 0x00000004b7047221 */ /* 0x008fc60000010000 */
[----:B----4-:R-:W-:Y:S01]  /*61e0*/  FADD.FTZ R156, R184, R5 ;  /* 0x00000005b89c7221 */ /* 0x010fe20000010000 */
[----:B------:R-:W-:-:S02]  /*61f0*/  FADD.FTZ R4, R158, R4 ;  /* 0x000000049e047221 */ /* 0x000fc40000010000 */
[----:B------:R-:W1:Y:S01]  /*6200*/  MUFU.EX2 R174, R174 ;  /* 0x000000ae00ae7308 */ /* 0x000e620000000800 */
[----:B------:R-:W-:-:S07]  /*6210*/  FADD.FTZ R5, R169, R156 ;  /* 0x0000009ca9057221 */ /* 0x000fce0000010000 */
        /* <DEDUP_REMOVED lines=8> */
[----:B-1----:R-:W-:-:S03]  /*62a0*/  FADD.FTZ R156, R181, R4 ;  /* 0x00000004b59c7221 */ /* 0x002fc60000010000 */
[----:B------:R-:W-:Y:S01]  /*62b0*/  FADD.FTZ R4, R172, R5 ;  /* 0x00000005ac047221 */ /* 0x000fe20000010000 */
[----:B--2---:R-:W-:-:S01]  /*62c0*/  FADD.FTZ R5, R160, R156 ;  /* 0x0000009ca0057221 */ /* 0x004fc20000010000 */
[----:B------:R-:W-:Y:S06]  /*62d0*/  @!P0 BRA `(.L_x_1019) ;  /* 0x0000000000048947 */ /* 0x000fec0003800000 */
[----:B------:R-:W-:Y:S01]  /*62e0*/  BPT.TRAP 0x1 ;  /* 0x000000040000795c */ /* 0x000fe20000300000 */
.L_x_1019:
        /* <DEDUP_REMOVED lines=24> */
[-C--:B------:R-:W-:Y:S01]  /*6470*/  FMUL.FTZ R36, R36, R178.reuse ;  /* 0x000000b224247220 */ /* 0x080fe20000410000 */
        /* <DEDUP_REMOVED lines=134> */
.L_x_1002:
[----:B------:R-:W0:Y:S01]  /*6ce0*/  LDC R12, c[0x0][0x9e4] ;  /* 0x00027900ff0c7b82 */ /* 0x000e220000000800 */
[----:B------:R-:W-:Y:S02]  /*6cf0*/  ULDC UR6, c[0x0][0x9dc] ;  /* 0x0002770000067ab9 */ /* 0x000fe40000000800 */
[----:B------:R-:W-:-:S05]  /*6d00*/  VIADD R9, R197, -UR6 ;  /* 0x80000006c5097c36 */ /* 0x000fca0008000000 */
[----:B------:R-:W-:Y:S02]  /*6d10*/  R2UR UR6, R9 ;  /* 0x00000000090672ca */ /* 0x000fe400000e0000 */
[----:B0-----:R-:W-:-:S13]  /*6d20*/  ISETP.GE.AND P6, PT, R12, 0x1, PT ;  /* 0x000000010c00780c */ /* 0x001fda0003fc6270 */
[----:B------:R-:W-:Y:S05]  /*6d30*/  @!P6 BRA `(.L_x_1021) ;  /* 0x000000000044e947 */ /* 0x000fea0003800000 */
        /* <DEDUP_REMOVED lines=9> */
.L_x_1022:
[----:B------:R-:W-:-:S13]  /*6dd0*/  ISETP.NE.AND P2, PT, R12, 0x1, PT ;  /* 0x000000010c00780c */ /* 0x000fda0003f45270 */
[----:B------:R-:W0:Y:S02]  /*6de0*/  @P2 LDC.64 R10, c[0x0][0x9e8] ;  /* 0x00027a00ff0a2b82 */ /* 0x000e240000000a00 */
[----:B0-----:R-:W-:-:S05]  /*6df0*/  @P2 IMAD.HI.U32 R10, R197, R10, RZ ;  /* 0x0000000ac50a2227 */ /* 0x001fca00078e00ff */
[----:B------:R-:W-:-:S07]  /*6e00*/  @P2 SHF.R.U32.HI R197, RZ, R11, R10 ;  /* 0x0000000bffc52219 */ /* 0x000fce000001160a */
.L_x_1023:
[----:B------:R-:W-:-:S05]  /*6e10*/  IMAD R197, R197, R12, RZ ;  /* 0x0000000cc5c57224 */ /* 0x000fca00078e02ff */
[----:B------:R-:W-:-:S13]  /*6e20*/  R2UR UR7, R197 ;  /* 0x00000000c50772ca */ /* 0x000fda00000e0000 */
[----:B------:R-:W-:-:S04]  /*6e30*/  UISETP.LT.AND UP0, UPT, UR6, UR7, UPT ;  /* 0x000000070600728c */ /* 0x000fc8000bf01270 */
[----:B------:R-:W-:-:S12]  /*6e40*/  USEL UR6, UR6, UR7, !UP0 ;  /* 0x0000000706067287 */ /* 0x000fd8000c000000 */
.L_x_1021:
        /* <DEDUP_REMOVED lines=11> */
[----:B------:R-:W-:Y:S01]  /*6f00*/  UMOV UR56, UR44 ;  /* 0x0000002c00387c82 */ /* 0x000fe20008000000 */
[----:B------:R-:W-:-:S05]  /*6f10*/  ULDC UR52, c[0x0][0x988] ;  /* 0x0002620000347ab9 */ /* 0x000fca0000000800 */
.L_x_1034:
[----:B------:R-:W-:Y:S01]  /*6f20*/  ISETP.NE.AND P3, PT, RZ, UR42, PT ;  /* 0x0000002aff007c0c */ /* 0x000fe2000bf65270 */
[----:B------:R-:W-:-:S04]  /*6f30*/  UISETP.NE.AND UP0, UPT, UR55, 0x1, UPT ;  /* 0x000000013700788c */ /* 0x000fc8000bf05270 */
[----:B------:R-:W-:-:S04]  /*6f40*/  USEL UR44, URZ, 0x1, UP0 ;  /* 0x000000013f2c7887 */ /* 0x000fc80008000000 */
[----:B------:R-:W-:-:S04]  /*6f50*/  ULOP3.LUT UR44, UR56, UR44, URZ, 0x3c, !UPT ;  /* 0x0000002c382c7292 */ /* 0x000fc8000f8e3c3f */
[----:B------:R-:W-:Y:S08]  /*6f60*/  @P3 BRA `(.L_x_1025) ;  /* 0x0000000000383947 */ /* 0x000ff00003800000 */
[----:B------:R-:W-:Y:S05]  /*6f70*/  @!P0 BRA `(.L_x_1026) ;  /* 0x0000000000048947 */ /* 0x000fea0003800000 */
[----:B------:R-:W-:Y:S01]  /*6f80*/  BPT.TRAP 0x1 ;  /* 0x000000040000795c */ /* 0x000fe20000300000 */
.L_x_1026:
[----:B------:R-:W-:Y:S01]  /*6f90*/  UIADD3 UR6, UR55, 0x1, URZ ;  /* 0x0000000137067890 */ /* 0x000fe2000fffe03f */
[----:B------:R-:W-:-:S03]  /*6fa0*/  IMAD.U32 R7, RZ, RZ, UR44 ;  /* 0x0000002cff077e24 */ /* 0x000fc6000f8e00ff */
[----:B------:R-:W-:Y:S02]  /*6fb0*/  UISETP.NE.AND UP0, UPT, UR6, 0x2, UPT ;  /* 0x000000020600788c */ /* 0x000fe4000bf05270 */
[----:B------:R-:W-:Y:S02]  /*6fc0*/  SHF.L.U32 R7, R7, 0x1f, RZ ;  /* 0x0000001f07077819 */ /* 0x000fe400000006ff */
[----:B------:R-:W-:-:S04]  /*6fd0*/  USEL UR6, UR6, URZ, UP0 ;  /* 0x0000003f06067287 */ /* 0x000fc80008000000 */
[----:B------:R-:W-:-:S09]  /*6fe0*/  ULEA UR6, UR6, UR41, 0x3 ;  /* 0x0000002906067291 */ /* 0x000fd2000f8e183f */
[----:B------:R0:W1:Y:S01]  /*6ff0*/  SYNCS.PHASECHK.TRANS64.TRYWAIT P2, [UR6+0x28430], R7 ;  /* 0x02843007ff0075a7 */ /* 0x0000620008040146 */
[----:B------:R-:W-:Y:S05]  /*7000*/  @!P0 BRA `(.L_x_1027) ;  /* 0x0000000000048947 */ /* 0x000fea0003800000 */
[----:B------:R-:W-:Y:S01]  /*7010*/  BPT.TRAP 0x1 ;  /* 0x000000040000795c */ /* 0x000fe20000300000 */
.L_x_1027:
[----:B-1----:R-:W-:Y:S05]  /*7020*/  @P2 BRA `(.L_x_1025) ;  /* 0x0000000000082947 */ /* 0x002fea0003800000 */
[----:B------:R-:W1:Y:S02]  /*7030*/  SYNCS.PHASECHK.TRANS64.TRYWAIT P2, [UR6+0x28430], R7 ;  /* 0x02843007ff0075a7 */ /* 0x000e640008040146 */
[----:B-1----:R-:W-:Y:S05]  /*7040*/  @!P2 BRA `(.L_x_1028) ;  /* 0x000000dc0070a947 */ /* 0x002fea0003800000 */
.L_x_1025:
[----:B-1----:R-:W1:Y:S01]  /*7050*/  S2R R8, SR_TID.X ;  /* 0x0000000000087919 */ /* 0x002e620000002100 */
        /* <DEDUP_REMOVED lines=14> */
[----:B------:R-:W-:Y:S02]  /*7140*/  UIADD3 UR14, UR34, 0x6, URZ ;  /* 0x00000006220e7890 */ /* 0x000fe4000fffe03f */
[----:B------:R-:W-:-:S02]  /*7150*/  UIADD3 UR18, UR34, 0x200, URZ ;  /* 0x0000020022127890 */ /* 0x000fc4000fffe03f */
[----:B------:R-:W-:Y:S02]  /*7160*/  UIADD3 UR22, UR34, 0x202, URZ ;  /* 0x0000020222167890 */ /* 0x000fe4000fffe03f */
[----:B------:R-:W-:Y:S02]  /*7170*/  UIADD3 UR26, UR34, 0x204, URZ ;  /* 0x00000204221a7890 */ /* 0x000fe4000fffe03f */
[----:B------:R-:W-:Y:S01]  /*7180*/  UIADD3 UR30, UR34, 0x206, URZ ;  /* 0x00000206221e7890 */ /* 0x000fe2000fffe03f */
[----:B-1----:R-:W-:-:S05]  /*7190*/  SHF.R.U32.HI R8, RZ, 0x7, R8 ;  /* 0x00000007ff087819 */ /* 0x002fca0000011608 */
[----:B0-----:R-:W-:-:S05]  /*71a0*/  VIADD R7, R8, 0x8 ;  /* 0x0000000808077836 */ /* 0x001fca0000000000 */
        /* <DEDUP_REMOVED lines=28> */
.L_x_1030:
[----:B------:R-:W-:Y:S01]  /*7370*/  ULEA UR6, UR55, UR41, 0x3 ;  /* 0x0000002937067291 */ /* 0x000fe2000f8e183f */
[----:B------:R-:W-:-:S05]  /*7380*/  IMAD.U32 R7, RZ, RZ, UR56 ;  /* 0x00000038ff077e24 */ /* 0x000fca000f8e00ff */
[----:B------:R-:W-:-:S04]  /*7390*/  SHF.L.U32 R7, R7, 0x1f, RZ ;  /* 0x0000001f07077819 */ /* 0x000fc800000006ff */
[----:B------:R0:W1:Y:S01]  /*73a0*/  SYNCS.PHASECHK.TRANS64.TRYWAIT P2, [UR6+0x28450], R7 ;  /* 0x02845007ff0075a7 */ /* 0x0000620008040146 */
[----:B------:R-:W-:Y:S05]  /*73b0*/  @!P0 BRA `(.L_x_1031) ;  /* 0x0000000000048947 */ /* 0x000fea0003800000 */
[----:B------:R-:W-:Y:S01]  /*73c0*/  BPT.TRAP 0x1 ;  /* 0x000000040000795c */ /* 0x000fe20000300000 */
.L_x_1031:
[----:B-1----:R-:W-:Y:S05]  /*73d0*/  @P2 BRA `(.L_x_1029) ;  /* 0x0000000000082947 */ /* 0x002fea0003800000 */
[----:B------:R-:W1:Y:S02]  /*73e0*/  SYNCS.PHASECHK.TRANS64.TRYWAIT P2, [UR6+0x28450], R7 ;  /* 0x02845007ff0075a7 */ /* 0x000e640008040146 */
[----:B-1----:R-:W-:Y:S05]  /*73f0*/  @!P2 BRA `(.L_x_1032) ;  /* 0x000000d8009ca947 */ /* 0x002fea0003800000 */
.L_x_1029:
        /* <DEDUP_REMOVED lines=9> */
[----:B------:R-:W0:Y:S01]  /*7490*/  MUFU.TANH R21, R21 ;  /* 0x0000001500157308 */ /* 0x000e220000002400 */
        /* <DEDUP_REMOVED lines=16> */
[----:B------:R-:W3:Y:S01]  /*75a0*/  MUFU.TANH R152, R152 ;  /* 0x0000009800987308 */ /* 0x000ee20000002400 */
[----:B01----:R-:W-:Y:S01]  /*75b0*/  FMNMX.FTZ R7, R21, R14, !PT ;  /* 0x0000000e15077209 */ /* 0x003fe20007810000 */
[C---:B------:R-:W-:Y:S01]  /*75c0*/  FMUL.FTZ R164, R0.reuse, R165 ;  /* 0x000000a500a47220 */ /* 0x040fe20000410000 */
[C---:B------:R-:W-:Y:S01]  /*75d0*/  FMUL.FTZ R161, R0.reuse, R174 ;  /* 0x000000ae00a17220 */ /* 0x040fe20000410000 */
[C---:B------:R-:W-:Y:S01]  /*75e0*/  FMUL.FTZ R154, R0.reuse, R167 ;  /* 0x000000a7009a7220 */ /* 0x040fe20000410000 */
[C---:B------:R-:W-:Y:S01]  /*75f0*/  FMUL.FTZ R165, R0.reuse, R168 ;  /* 0x000000a800a57220 */ /* 0x040fe20000410000 */
[C---:B------:R-:W-:Y:S01]  /*7600*/  FMUL.FTZ R157, R0.reuse, R170 ;  /* 0x000000aa009d7220 */ /* 0x040fe20000410000 */
[C---:B------:R-:W-:Y:S01]  /*7610*/  FMUL.FTZ R158, R0.reuse, R171 ;  /* 0x000000ab009e7220 */ /* 0x040fe20000410000 */
[----:B------:R-:W0:Y:S01]  /*7620*/  MUFU.TANH R10, R10 ;  /* 0x0000000a000a7308 */ /* 0x000e220000002400 */
[----:B--2---:R-:W-:Y:S01]  /*7630*/  FMNMX.FTZ R173, R9, R15, !PT ;  /* 0x0000000f09ad7209 */ /* 0x004fe20007810000 */
[C---:B------:R-:W-:Y:S01]  /*7640*/  FMUL.FTZ R171, R0.reuse, R176 ;  /* 0x000000b000ab7220 */ /* 0x040fe20000410000 */
[C---:B------:R-:W-:Y:S01]  /*7650*/  FMUL.FTZ R168, R0.reuse, R172 ;  /* 0x000000ac00a87220 */ /* 0x040fe20000410000 */
[C---:B------:R-:W-:Y:S01]  /*7660*/  FMUL.FTZ R163, R0.reuse, R175 ;  /* 0x000000af00a37220 */ /* 0x040fe20000410000 */
[C---:B------:R-:W-:Y:S01]  /*7670*/  FMUL.FTZ R167, R0.reuse, R178 ;  /* 0x000000b200a77220 */ /* 0x040fe20000410000 */
[C---:B------:R-:W-:Y:S01]  /*7680*/  FMUL.FTZ R172, R0.reuse, R177 ;  /* 0x000000b100ac7220 */ /* 0x040fe20000410000 */
[----:B------:R-:W-:Y:S01]  /*7690*/  FMUL.FTZ R170, R0, R179 ;  /* 0x000000b300aa7220 */ /* 0x000fe20000410000 */
[----:B------:R-:W1:Y:S01]  /*76a0*/  MUFU.TANH R155, R155 ;  /* 0x0000009b009b7308 */ /* 0x000e620000002400 */
[----:B---3--:R-:W-:Y:S01]  /*76b0*/  FMNMX.FTZ R8, R152, R7, !PT ;  /* 0x0000000798087209 */ /* 0x008fe20007810000 */
[----:B------:R-:W-:Y:S01]  /*76c0*/  UIADD3 UR6, UR6, 0x2, URZ ;  /* 0x0000000206067890 */ /* 0x000fe2000fffe03f */
[----:B------:R-:W2:Y:S01]  /*76d0*/  S2R R197, SR_TID.X ;  /* 0x0000000000c57919 */ /* 0x000ea20000002100 */
[----:B------:R-:W-:Y:S01]  /*76e0*/  UMOV UR7, 0x80000020 ;  /* 0x8000002000077882 */ /* 0x000fe20000000000 */
[----:B------:R-:W-:-:S03]  /*76f0*/  UMOV UR10, UR52 ;  /* 0x00000034000a7c82 */ /* 0x000fc60008000000 */
[----:B------:R-:W3:Y:S01]  /*7700*/  MUFU.TANH R11, R11 ;  /* 0x0000000b000b7308 */ /* 0x000ee20000002400 */
[----:B0-----:R-:W-:-:S07]  /*7710*/  FMNMX.FTZ R174, R10, R173, !PT ;  /* 0x000000ad0aae7209 */ /* 0x001fce0007810000 */
[----:B------:R-:W0:Y:S01]  /*7720*/  MUFU.TANH R156, R156 ;  /* 0x0000009c009c7308 */ /* 0x000e220000002400 */
[----:B-1----:R-:W-:-:S07]  /*7730*/  FMNMX.FTZ R7, R155, R8, !PT ;  /* 0x000000089b077209 */ /* 0x002fce0007810000 */
[----:B------:R-:W1:Y:S01]  /*7740*/  MUFU.TANH R12, R12 ;  /* 0x0000000c000c7308 */ /* 0x000e620000002400 */
[----:B---3--:R-:W-:Y:S01]  /*7750*/  FMNMX.FTZ R173, R11, R174, !PT ;  /* 0x000000ae0bad7209 */ /* 0x008fe20007810000 */
[----:B------:R-:W-:-:S06]  /*7760*/  FMUL.FTZ R174, R0, R180 ;  /* 0x000000b400ae7220 */ /* 0x000fcc0000410000 */
[----:B------:R-:W3:Y:S01]  /*7770*/  MUFU.TANH R159, R159 ;  /* 0x0000009f009f7308 */ /* 0x000ee20000002400 */
[----:B0-----:R-:W-:Y:S02]  /*7780*/  FMNMX.FTZ R8, R156, R7, !PT ;  /* 0x000000079c087209 */ /* 0x001fe40007810000 */
[----:B--2---:R-:W-:-:S05]  /*7790*/  SHF.R.U32.HI R197, RZ, 0x7, R197 ;  /* 0x00000007ffc57819 */ /* 0x004fca00000116c5 */
[----:B------:R-:W0:Y:S01]  /*77a0*/  MUFU.TANH R13, R13 ;  /* 0x0000000d000d7308 */ /* 0x000e220000002400 */
[----:B-1----:R-:W-:-:S07]  /*77b0*/  FMNMX.FTZ R176, R12, R173, !PT ;  /* 0x000000ad0cb07209 */ /* 0x002fce0007810000 */
[----:B------:R-:W1:Y:S01]  /*77c0*/  MUFU.TANH R160, R160 ;  /* 0x000000a000a07308 */ /* 0x000e620000002400 */
[----:B---3--:R-:W-:-:S07]  /*77d0*/  FMNMX.FTZ R7, R159, R8, !PT ;  /* 0x000000089f077209 */ /* 0x008fce0007810000 */
        /* <DEDUP_REMOVED lines=15> */
[----:B------:R-:W-:Y:S01]  /*78d0*/  FMUL.FTZ R173, R0, R182 ;  /* 0x000000b600ad7220 */ /* 0x000fe20000410000 */
[----:B------:R-:W-:-:S05]  /*78e0*/  IMAD.U32 R182, RZ, RZ, UR10 ;  /* 0x0000000affb67e24 */ /* 0x000fca000f8e00ff */
        /* <DEDUP_REMOVED lines=28> */
[----:B--2---:R-:W-:Y:S02]  /*7ab0*/  FMNMX.FTZ R8, R173, R8, !PT ;  /* 0x00000008ad087209 */ /* 0x004fe40007810000 */
[----:B0-----:R-:W-:Y:S02]  /*7ac0*/  FMNMX.FTZ R177, R176, R7, !PT ;  /* 0x00000007b0b17209 */ /* 0x001fe40007810000 */
[----:B-1----:R-:W-:-:S03]  /*7ad0*/  FMNMX.FTZ R178, R175, R8, !PT ;  /* 0x00000008afb27209 */ /* 0x002fc60007810000 */
[----:B------:R-:W0:Y:S04]  /*7ae0*/  SHFL.BFLY PT, R8, R177, 0x2, 0x1f ;  /* 0x0c401f00b1087f89 */ /* 0x000e2800000e0000 */
[----:B------:R-:W1:Y:S01]  /*7af0*/  SHFL.BFLY PT, R7, R178, 0x2, 0x1f ;  /* 0x0c401f00b2077f89 */ /* 0x000e6200000e0000 */
[----:B------:R-:W-:Y:S02]  /*7b00*/  WARPGROUP.DEPBAR.LE gsb0, 0x0 ;  /* 0x00008000000079c5 */ /* 0x000fe40000010000 */
[----:B------:R-:W-:Y:S01]  /*7b10*/  WARPGROUP.ARRIVE ;  /* 0x00000000000079c5 */ /* 0x000fe20000000000 */
[----:B0-----:R-:W-:-:S05]  /*7b20*/  FMNMX.FTZ R179, R177, R8, !PT ;  /* 0x00000008b1b37209 */ /* 0x001fca0007810000 */
[----:B------:R-:W-:Y:S01]  /*7b30*/  QGMMA.64x256x32.F32.E4M3.E4M3 R24, R184, gdesc[UR4], R24, gsb0 ;  /* 0x03e00004b8187df3 */ /* 0x000fe20008000818 */
[----:B-1----:R-:W-:Y:S01]  /*7b40*/  FMNMX.FTZ R180, R178, R7, !PT ;  /* 0x00000007b2b47209 */ /* 0x002fe20007810000 */
[----:B------:R-:W0:Y:S04]  /*7b50*/  SHFL.BFLY PT, R8, R179, 0x1, 0x1f ;  /* 0x0c201f00b3087f89 */ /* 0x000e2800000e0000 */
[----:B------:R-:W1:Y:S01]  /*7b60*/  SHFL.BFLY PT, R181, R180, 0x1, 0x1f ;  /* 0x0c201f00b4b57f89 */ /* 0x000e6200000e0000 */
[----:B0-----:R-:W-:Y:S02]  /*7b70*/  FMNMX.FTZ R7, R179, R8, !PT ;  /* 0x00000008b3077209 */ /* 0x001fe40007810000 */
[----:B-1----:R-:W-:-:S03]  /*7b80*/  FMNMX.FTZ R8, R180, R181, !PT ;  /* 0x000000b5b4087209 */ /* 0x002fc60007810000 */
[C---:B------:R-:W-:Y:S01]  /*7b90*/  FADD.FTZ R14, -R7.reuse, R14 ;  /* 0x0000000e070e7221 */ /* 0x040fe20000010100 */
[----:B------:R-:W-:-:S01]  /*7ba0*/  FFMA.FTZ R179, R7, R182, -8 ;  /* 0xc100000007b37423 */ /* 0x000fc200000100b6 */
[----:B------:R-:W-:Y:S02]  /*7bb0*/  IMAD.U32 R181, RZ, RZ, UR10 ;  /* 0x0000000affb57e24 */ /* 0x000fe4000f8e00ff */
[----:B------:R-:W-:Y:S01]  /*7bc0*/  FMUL.FTZ R177, R14, UR10 ;  /* 0x0000000a0eb17c20 */ /* 0x000fe20008410000 */
[----:B------:R-:W-:Y:S01]  /*7bd0*/  FADD.FTZ R14, -R8, R15 ;  /* 0x0000000f080e7221 */ /* 0x000fe20000010100 */
[----:B------:R-:W-:-:S01]  /*7be0*/  FFMA.FTZ R178, R21, UR10, -R179 ;  /* 0x0000000a15b27c23 */ /* 0x000fc200080108b3 */
[--C-:B------:R-:W-:Y:S01]  /*7bf0*/  FFMA.FTZ R21, R152, UR10, -R179.reuse ;  /* 0x0000000a98157c23 */ /* 0x100fe200080108b3 */
        /* <DEDUP_REMOVED lines=8> */
[----:B------:R-:W1:Y:S01]  /*7c80*/  MUFU.EX2 R178, R178 ;  /* 0x000000b200b27308 */ /* 0x000e620000000800 */
[----:B0-----:R-:W-:-:S01]  /*7c90*/  FFMA.FTZ R177, R164, UR10, -R179 ;  /* 0x0000000aa4b17c23 */ /* 0x001fc200080108b3 */
[--C-:B------:R-:W-:Y:S01]  /*7ca0*/  FFMA.FTZ R164, R168, UR10, -R179.reuse ;  /* 0x0000000aa8a47c23 */ /* 0x100fe200080108b3 */
[----:B------:R-:W-:-:S01]  /*7cb0*/  FFMA.FTZ R168, R174, UR10, -R179 ;  /* 0x0000000aaea87c23 */ /* 0x000fc200080108b3 */
[----:B------:R-:W-:Y:S01]  /*7cc0*/  FFMA.FTZ R174, R8, R181, -8 ;  /* 0xc100000008ae7423 */ /* 0x000fe200000100b5 */
        /* <DEDUP_REMOVED lines=12> */
[----:B-1----:R-:W-:-:S01]  /*7d90*/  FFMA.FTZ R4, R15, R4, R178 ;  /* 0x000000040f047223 */ /* 0x002fc200000100b2 */
[----:B------:R-:W0:Y:S01]  /*7da0*/  MUFU.EX2 R9, R9 ;  /* 0x0000000900097308 */ /* 0x000e220000000800 */
[----:B------:R-:W-:-:S01]  /*7db0*/  FFMA.FTZ R154, R154, UR10, -R174 ;  /* 0x0000000a9a9a7c23 */ /* 0x000fc200080108ae */
[--C-:B------:R-:W-:Y:S01]  /*7dc0*/  FFMA.FTZ R20, R158, UR10, -R174.reuse ;  /* 0x0000000a9e147c23 */ /* 0x100fe200080108ae */
[----:B------:R-:W-:-:S01]  /*7dd0*/  FFMA.FTZ R161, R161, UR10, -R174 ;  /* 0x0000000aa1a17c23 */ /* 0x000fc200080108ae */
[----:B------:R-:W-:Y:S01]  /*7de0*/  FFMA.FTZ R169, R169, UR10, -R179 ;  /* 0x0000000aa9a97c23 */ /* 0x000fe200080108b3 */
[----:B------:R-:W-:-:S01]  /*7df0*/  FFMA.FTZ R163, R163, UR10, -R174 ;  /* 0x0000000aa3a37c23 */ /* 0x000fc200080108ae */
[----:B------:R-:W-:Y:S01]  /*7e00*/  FFMA.FTZ R179, R176, UR10, -R179 ;  /* 0x0000000ab0b37c23 */ /* 0x000fe200080108b3 */
[----:B------:R-:W-:-:S01]  /*7e10*/  FFMA.FTZ R167, R167, UR10, -R174 ;  /* 0x0000000aa7a77c23 */ /* 0x000fc200080108ae */
[----:B------:R-:W1:Y:S01]  /*7e20*/  MUFU.EX2 R21, R21 ;  /* 0x0000001500157308 */ /* 0x000e620000000800 */
[----:B------:R-:W-:-:S02]  /*7e30*/  IMAD.U32 R182, RZ, RZ, UR54 ;  /* 0x00000036ffb67e24 */ /* 0x000fc4000f8e00ff */
[--C-:B------:R-:W-:Y:S01]  /*7e40*/  FFMA.FTZ R170, R170, UR10, -R174.reuse ;  /* 0x0000000aaaaa7c23 */ /* 0x100fe200080108ae */
[----:B------:R-:W-:-:S01]  /*7e50*/  FFMA.FTZ R173, R173, UR10, -R174 ;  /* 0x0000000aadad7c23 */ /* 0x000fc200080108ae */
[----:B------:R-:W-:-:S03]  /*7e60*/  FFMA.FTZ R174, R175, UR10, -R174 ;  /* 0x0000000aafae7c23 */ /* 0x000fc600080108ae */
        /* <DEDUP_REMOVED lines=36> */
[----:B------:R2:W3:Y:S01]  /*80b0*/  MUFU.EX2 R176, R161 ;  /* 0x000000a100b07308 */ /* 0x0004e20000000800 */
[----:B0-----:R-:W-:-:S07]  /*80c0*/  FADD.FTZ R5, R20, R5 ;  /* 0x0000000514057221 */ /* 0x001fce0000010000 */
[----:B------:R-:W0:Y:S01]  /*80d0*/  MUFU.EX2 R169, R169 ;  /* 0x000000a900a97308 */ /* 0x000e220000000800 */
[----:B-1----:R-:W-:-:S01]  /*80e0*/  FADD.FTZ R158, R164, R157 ;  /* 0x0000009da49e7221 */ /* 0x002fc20000010000 */
[----:B--2---:R-:W-:-:S06]  /*80f0*/  IADD3 R161, -R197, 0xb, RZ ;  /* 0x0000000bc5a17810 */ /* 0x004fcc0007ffe1ff */
[----:B------:R-:W1:Y:S01]  /*8100*/  MUFU.EX2 R163, R163 ;  /* 0x000000a300a37308 */ /* 0x000e620000000800 */
[----:B---3--:R-:W-:-:S07]  /*8110*/  FADD.FTZ R5, R176, R5 ;  /* 0x00000005b0057221 */ /* 0x008fce0000010000 */
[----:B------:R-:W-:Y:S01]  /*8120*/  MUFU.EX2 R166, R166 ;  /* 0x000000a600a67308 */ /* 0x000fe20000000800 */
[----:B0-----:R-:W-:-:S07]  /*8130*/  FADD.FTZ R157, R169, R158 ;  /* 0x0000009ea99d7221 */ /* 0x001fce0000010000 */
[----:B------:R0:W2:Y:S01]  /*8140*/  MUFU.EX2 R180, R167 ;  /* 0x000000a700b47308 */ /* 0x0000a20000000800 */
[----:B-1----:R-:W-:-:S07]  /*8150*/  FADD.FTZ R5, R163, R5 ;  /* 0x00000005a3057221 */ /* 0x002fce0000010000 */
[----:B------:R-:W-:Y:S01]  /*8160*/  MUFU.EX2 R171, R171 ;  /* 0x000000ab00ab7308 */ /* 0x000fe20000000800 */
[----:B0-----:R-:W-:Y:S01]  /*8170*/  @!P1 LEA R167, R182, UR41, 0x3 ;  /* 0x00000029b6a79c11 */ /* 0x001fe2000f8e18ff */
[----:B------:R-:W-:-:S04]  /*8180*/  WARPGROUP.DEPBAR.LE gsb0, 0x0 ;  /* 0x00008000000079c5 */ /* 0x000fc80000010000 */
[----:B------:R-:W-:Y:S02]  /*8190*/  @!P1 VIADD R4, R167, 0x28440 ;  /* 0x00028440a7049836 */ /* 0x000fe40000000000 */
[----:B------:R-:W0:Y:S01]  /*81a0*/  MUFU.EX2 R170, R170 ;  /* 0x000000aa00aa7308 */ /* 0x000e220000000800 */
[----:B--2---:R-:W-:-:S02]  /*81b0*/  FADD.FTZ R5, R180, R5 ;  /* 0x00000005b4057221 */ /* 0x004fc40000010000 */
[----:B------:R-:W-:Y:S01]  /*81c0*/  @!P1 PRMT R4, RZ, 0x654, R4 ;  /* 0x00000654ff049816 */ /* 0x000fe20000000004 */
[----:B------:R1:W-:Y:S06]  /*81d0*/  BAR.ARV R161, 0x100 ;  /* 0x000400a10000751d */ /* 0x0003ec0000002000 */
[----:B------:R-:W2:Y:S01]  /*81e0*/  MUFU.EX2 R168, R168 ;  /* 0x000000a800a87308 */ /* 0x000ea20000000800 */
[----:B------:R3:W-:Y:S01]  /*81f0*/  @!P1 SYNCS.ARRIVE.TRANS64.RED.A1T0 RZ, [R4+URZ], RZ ;  /* 0x000000ff04ff99a7 */ /* 0x0007e2000810043f */
[----:B0-----:R-:W-:-:S06]  /*8200*/  FADD.FTZ R5, R170, R5 ;  /* 0x00000005aa057221 */ /* 0x001fcc0000010000 */
[----:B------:R-:W0:Y:S01]  /*8210*/  MUFU.EX2 R182, R173 ;  /* 0x000000ad00b67308 */ /* 0x000e220000000800 */
[----:B---3--:R-:W-:-:S04]  /*8220*/  FADD.FTZ R4, R166, R157 ;  /* 0x0000009da6047221 */ /* 0x008fc80000010000 */
[----:B------:R-:W-:-:S03]  /*8230*/  FADD.FTZ R157, R171, R4 ;  /* 0x00000004ab9d7221 */ /* 0x000fc60000010000 */
[----:B------:R-:W3:Y:S01]  /*8240*/  MUFU.EX2 R179, R179 ;  /* 0x000000b300b37308 */ /* 0x000ee20000000800 */
[----:B--2---:R-:W-:-:S07]  /*8250*/  FADD.FTZ R4, R168, R157 ;  /* 0x0000009da8047221 */ /* 0x004fce0000010000 */
[----:B------:R-:W2:Y:S01]  /*8260*/  MUFU.EX2 R174, R174 ;  /* 0x000000ae00ae7308 */ /* 0x000ea20000000800 */
[----:B0-----:R-:W-:-:S01]  /*8270*/  FADD.FTZ R5, R182, R5 ;  /* 0x00000005b6057221 */ /* 0x001fc20000010000 */
[----:B---3--:R-:W-:-:S03]  /*8280*/  FADD.FTZ R4, R179, R4 ;  /* 0x00000004b3047221 */ /* 0x008fc60000010000 */
[----:B--2---:R-:W-:Y:S01]  /*8290*/  FADD.FTZ R5, R174, R5 ;  /* 0x00000005ae057221 */ /* 0x004fe20000010000 */
[----:B-1----:R-:W-:Y:S06]  /*82a0*/  @!P0 BRA `(.L_x_1033) ;  /* 0x0000000000048947 */ /* 0x002fec0003800000 */
[----:B------:R-:W-:Y:S01]  /*82b0*/  BPT.TRAP 0x1 ;  /* 0x000000040000795c */ /* 0x000fe20000300000 */
.L_x_1033:
        /* <DEDUP_REMOVED lines=156> */
.L_x_1024:
[----:B------:R-:W-:-:S13]  /*8c80*/  ISETP.GE.AND P2, PT, R6, UR38, PT ;  /* 0x0000002606007c0c */ /* 0x000fda000bf46270 */
[----:B------:R-:W-:Y:S05]  /*8c90*/  @!P2 BRA `(.L_x_1035) ;  /* 0x000000280004a947 */ /* 0x000fea0003800000 */
[----:B------:R-:W-:Y:S01]  /*8ca0*/  IMAD.IADD R14, R16, 0x1, -R17 ;  /* 0x00000001100e7824 */ /* 0x000fe200078e0a11 */
[----:B------:R-:W-:Y:S01]  /*8cb0*/  UMOV UR56, UR52 ;  /* 0x0000003400387c82 */ /* 0x000fe20008000000 */
[----:B------:R-:W-:Y:S01]  /*8cc0*/  IMAD.MOV.U32 R12, RZ, RZ, R8 ;  /* 0x000000ffff0c7224 */ /* 0x000fe200078e0008 */
[----:B------:R-:W-:Y:S01]  /*8cd0*/  UMOV UR57, UR44 ;  /* 0x0000002c00397c82 */ /* 0x000fe20008000000 */
[----:B------:R-:W-:Y:S01]  /*8ce0*/  IMAD.MOV.U32 R10, RZ, RZ, R7 ;  /* 0x000000ffff0a7224 */ /* 0x000fe200078e0007 */
[C-C-:B------:R-:W-:Y:S01]  /*8cf0*/  IADD3 R13, R14.reuse, 0x8, R3.reuse ;  /* 0x000000080e0d7810 */ /* 0x140fe20007ffe003 */
[----:B------:R-:W-:Y:S01]  /*8d00*/  IMAD.IADD R11, R14, 0x1, R3 ;  /* 0x000000010e0b7824 */ /* 0x000fe200078e0203 */
[----:B------:R-:W-:Y:S01]  /*8d10*/  ULDC UR53, c[0x0][0x9e4] ;  /* 0x0002790000357ab9 */ /* 0x000fe20000000800 */
[----:B------:R-:W-:Y:S01]  /*8d20*/  ULDC UR52, c[0x0][0x988] ;  /* 0x0002620000347ab9 */ /* 0x000fe20000000800 */
[----:B------:R-:W-:Y:S01]  /*8d30*/  LOP3.LUT R9, RZ, R13, RZ, 0x33, !PT ;  /* 0x0000000dff097212 */ /* 0x000fe200078e33ff */
[----:B------:R-:W-:-:S06]  /*8d40*/  ULDC UR54, c[0x0][0x9e0] ;  /* 0x0002780000367ab9 */ /* 0x000fcc0000000800 */
.L_x_1053:
[----:B------:R-:W-:Y:S01]  /*8d50*/  ISETP.NE.AND P3, PT, RZ, UR42, PT ;  /* 0x0000002aff007c0c */ /* 0x000fe2000bf65270 */
[----:B------:R-:W-:-:S04]  /*8d60*/  UISETP.NE.AND UP0, UPT, UR56, 0x1, UPT ;  /* 0x000000013800788c */ /* 0x000fc8000bf05270 */
[----:B------:R-:W-:-:S04]  /*8d70*/  USEL UR44, URZ, 0x1, UP0 ;  /* 0x000000013f2c7887 */ /* 0x000fc80008000000 */
[----:B------:R-:W-:-:S04]  /*8d80*/  ULOP3.LUT UR44, UR57, UR44, URZ, 0x3c, !UPT ;  /* 0x0000002c392c7292 */ /* 0x000fc8000f8e3c3f */
[----:B------:R-:W-:Y:S08]  /*8d90*/  @P3 BRA `(.L_x_1036) ;  /* 0x0000000000383947 */ /* 0x000ff00003800000 */
[----:B------:R-:W-:Y:S05]  /*8da0*/  @!P0 BRA `(.L_x_1037) ;  /* 0x0000000000048947 */ /* 0x000fea0003800000 */
[----:B------:R-:W-:Y:S01]  /*8db0*/  BPT.TRAP 0x1 ;  /* 0x000000040000795c */ /* 0x000fe20000300000 */
.L_x_1037:
        /* <DEDUP_REMOVED lines=9> */
.L_x_1038:
[----:B-1----:R-:W-:Y:S05]  /*8e50*/  @P2 BRA `(.L_x_1036) ;  /* 0x0000000000082947 */ /* 0x002fea0003800000 */
[----:B------:R-:W1:Y:S02]  /*8e60*/  SYNCS.PHASECHK.TRANS64.TRYWAIT P2, [UR6+0x28430], R7 ;  /* 0x02843007ff0075a7 */ /* 0x000e640008040146 */
[----:B-1----:R-:W-:Y:S05]  /*8e70*/  @!P2 BRA `(.L_x_1039) ;  /* 0x000000c00014a947 */ /* 0x002fea0003800000 */
.L_x_1036:
        /* <DEDUP_REMOVED lines=50> */
.L_x_1041:
[----:B------:R-:W-:Y:S01]  /*91a0*/  ULEA UR6, UR56, UR41, 0x3 ;  /* 0x0000002938067291 */ /* 0x000fe2000f8e183f */
[----:B------:R-:W-:-:S05]  /*91b0*/  IMAD.U32 R7, RZ, RZ, UR57 ;  /* 0x00000039ff077e24 */ /* 0x000fca000f8e00ff */
[----:B------:R-:W-:-:S04]  /*91c0*/  SHF.L.U32 R7, R7, 0x1f, RZ ;  /* 0x0000001f07077819 */ /* 0x000fc800000006ff */
[----:B------:R0:W1:Y:S01]  /*91d0*/  SYNCS.PHASECHK.TRANS64.TRYWAIT P2, [UR6+0x28450], R7 ;  /* 0x02845007ff0075a7 */ /* 0x0000620008040146 */
[----:B------:R-:W-:Y:S05]  /*91e0*/  @!P0 BRA `(.L_x_1042) ;  /* 0x0000000000048947 */ /* 0x000fea0003800000 */
[----:B------:R-:W-:Y:S01]  /*91f0*/  BPT.TRAP 0x1 ;  /* 0x000000040000795c */ /* 0x000fe20000300000 */
.L_x_1042:
[----:B-1----:R-:W-:Y:S05]  /*9200*/  @P2 BRA `(.L_x_1040) ;  /* 0x0000000000082947 */ /* 0x002fea0003800000 */
[----:B------:R-:W1:Y:S02]  /*9210*/  SYNCS.PHASECHK.TRANS64.TRYWAIT P2, [UR6+0x28450], R7 ;  /* 0x02845007ff0075a7 */ /* 0x000e640008040146 */
[----:B-1----:R-:W-:Y:S05]  /*9220*/  @!P2 BRA `(.L_x_1043) ;  /* 0x000000bc0040a947 */ /* 0x002fea0003800000 */
.L_x_1040:
[----:B------:R-:W-:Y:S01]  /*9230*/  UIADD3 UR6, UR41, 0x8000, URZ ;  /* 0x0000800029067890 */ /* 0x000fe2000fffe03f */
[----:B------:R-:W-:Y:S01]  /*9240*/  WARPGROUP.ARRIVE ;  /* 0x00000000000079c5 */ /* 0x000fe20000000000 */
[----:B------:R-:W-:-:S05]  /*9250*/  UMOV UR7, 0x80000020 ;  /* 0x8000002000077882 */ /* 0x000fca0000000000 */
[----:B------:R-:W2:Y:S01]  /*9260*/  S2R R197, SR_TID.X ;  /* 0x0000000000c57919 */ /* 0x000ea20000002100 */
[----:B------:R-:W-:Y:S01]  /*9270*/  USHF.R.U32.HI UR6, URZ, 0x4, UR6 ;  /* 0x000000043f067899 */ /* 0x000fe20008011606 */
[C---:B------:R-:W-:Y:S01]  /*9280*/  FMUL.FTZ R14, R0.reuse, R153 ;  /* 0x00000099000e7220 */ /* 0x040fe20000410000 */
[C---:B------:R-:W-:Y:S01]  /*9290*/  FMUL.FTZ R153, R0.reuse, R162 ;  /* 0x000000a200997220 */ /* 0x040fe20000410000 */
[----:B------:R-:W-:Y:S01]  /*92a0*/  FMUL.FTZ R162, R0, R179 ;  /* 0x000000b300a27220 */ /* 0x000fe20000410000 */
[----:B------:R-:W-:Y:S01]  /*92b0*/  ULOP3.LUT UR6, UR6, 0x3fff, URZ, 0xc0, !UPT ;  /* 0x00003fff06067892 */ /* 0x000fe2000f8ec03f */
[----:B------:R-:W-:Y:S02]  /*92c0*/  IMAD.SHL.U32 R179, R6, 0x40, RZ ;  /* 0x0000004006b37824 */ /* 0x000fe400078e00ff */
[C---:B01----:R-:W-:Y:S01]  /*92d0*/  FMUL.FTZ R7, R0.reuse, R152 ;  /* 0x0000009800077220 */ /* 0x043fe20000410000 */
[C---:B------:R-:W-:Y:S01]  /*92e0*/  FMUL.FTZ R8, R0.reuse, R154 ;  /* 0x0000009a00087220 */ /* 0x040fe20000410000 */
[----:B------:R-:W-:Y:S01]  /*92f0*/  ULOP3.LUT UR6, UR6, 0x10000, URZ, 0xfc, !UPT ;  /* 0x0001000006067892 */ /* 0x000fe2000f8efc3f */
[C---:B------:R-:W-:Y:S01]  /*9300*/  FMUL.FTZ R20, R0.reuse, R155 ;  /* 0x0000009b00147220 */ /* 0x040fe20000410000 */
[C---:B------:R-:W-:Y:S01]  /*9310*/  FMUL.FTZ R15, R0.reuse, R156 ;  /* 0x0000009c000f7220 */ /* 0x040fe20000410000 */
[C---:B------:R-:W-:Y:S01]  /*9320*/  FMUL.FTZ R21, R0.reuse, R158 ;  /* 0x0000009e00157220 */ /* 0x040fe20000410000 */
        /* <DEDUP_REMOVED lines=18> */
[----:B------:R-:W-:Y:S01]  /*9450*/  FMUL.FTZ R167, R0, R183 ;  /* 0x000000b700a77220 */ /* 0x000fe20000410000 */
[----:B------:R-:W-:Y:S01]  /*9460*/  IADD3 R170, R16, 0x1, -R179 ;  /* 0x0000000110aa7810 */ /* 0x000fe20007ffe8b3 */
[C---:B------:R-:W-:Y:S01]  /*9470*/  FMUL.FTZ R177, R0.reuse, R177 ;  /* 0x000000b100b17220 */ /* 0x040fe20000410000 */
[----:B--2---:R-:W-:Y:S01]  /*9480*/  SHF.R.U32.HI R197, RZ, 0x7, R197 ;  /* 0x00000007ffc57819 */ /* 0x004fe200000116c5 */
[----:B------:R-:W0:Y:S01]  /*9490*/  MUFU.TANH R7, R7 ;  /* 0x0000000700077308 */ /* 0x000e220000002400 */
[----:B------:R-:W-:-:S02]  /*94a0*/  FMUL.FTZ R176, R0, R176 ;  /* 0x000000b000b07220 */ /* 0x000fc40000410000 */
[----:B------:R-:W-:-:S05]  /*94b0*/  IADD3 R171, -R197, 0xb, RZ ;  /* 0x0000000bc5ab7810 */ /* 0x000fca0007ffe1ff */
        /* <DEDUP_REMOVED lines=24> */
[----:B------:R-:W-:-:S04]  /*9640*/  FMUL.FTZ R188, R0, R173 ;  /* 0x000000ad00bc7220 */ /* 0x000fc80000410000 */
[----:B------:R-:W0:Y:S01]  /*9650*/  MUFU.TANH R190, R177 ;  /* 0x000000b100be7308 */ /* 0x000e220000002400 */
[----:B------:R-:W-:Y:S07]  /*9660*/  QGMMA.64x256x32.F32.E4M3.E4M3 R24, R184, gdesc[UR4], R24, gsb0 ;  /* 0x03e00004b8187df3 */ /* 0x000fee0008000818 */
[----:B------:R-:W0:Y:S08]  /*9670*/  MUFU.TANH R188, R188 ;  /* 0x000000bc00bc7308 */ /* 0x000e300000002400 */
[----:B------:R5:W0:Y:S01]  /*9680*/  MUFU.TANH R189, R176 ;  /* 0x000000b000bd7308 */ /* 0x000a220000002400 */
[----:B------:R-:W-:-:S02]  /*9690*/  WARPGROUP.DEPBAR.LE gsb0, 0x0 ;  /* 0x00008000000079c5 */ /* 0x000fc40000010000 */
[C---:B------:R-:W-:Y:S01]  /*96a0*/  FMUL.FTZ R186, R0.reuse, R164 ;  /* 0x000000a400ba7220 */ /* 0x040fe20000410000 */
[----:B------:R-:W-:Y:S02]  /*96b0*/  IMAD.U32 R164, RZ, RZ, UR55 ;  /* 0x00000037ffa47e24 */ /* 0x000fe4000f8e00ff */
[C---:B------:R-:W-:Y:S01]  /*96c0*/  FMUL.FTZ R184, R0.reuse, R160 ;  /* 0x000000a000b87220 */ /* 0x040fe20000410000 */
[C---:B------:R-:W-:Y:S01]  /*96d0*/  FMUL.FTZ R185, R0.reuse, R161 ;  /* 0x000000a100b97220 */ /* 0x040fe20000410000 */
[C---:B------:R-:W-:Y:S01]  /*96e0*/  FMUL.FTZ R187, R0.reuse, R165 ;  /* 0x000000a500bb7220 */ /* 0x040fe20000410000 */
[C---:B------:R-:W-:Y:S01]  /*96f0*/  FMUL.FTZ R160, R0.reuse, R174 ;  /* 0x000000ae00a07220 */ /* 0x040fe20000410000 */
[----:B------:R-:W-:Y:S01]  /*9700*/  FMUL.FTZ R161, R0, R175 ;  /* 0x000000af00a17220 */ /* 0x000fe20000410000 */
[----:B------:R-:W-:Y:S01]  /*9710*/  @!P1 LEA R164, R164, UR41, 0x3 ;  /* 0x00000029a4a49c11 */ /* 0x000fe2000f8e18ff */
[----:B------:R-:W0:Y:S01]  /*9720*/  MUFU.TANH R184, R184 ;  /* 0x000000b800b87308 */ /* 0x000e220000002400 */
[----:B------:R-:W-:-:S03]  /*9730*/  IMAD.IADD R165, R170, 0x1, -R17 ;  /* 0x00000001aaa57824 */ /* 0x000fc600078e0a11 */
[----:B------:R-:W-:Y:S02]  /*9740*/  @!P1 VIADD R164, R164, 0x28440 ;  /* 0x00028440a4a49836 */ /* 0x000fe40000000000 */
[----:B------:R-:W-:Y:S02]  /*9750*/  IMAD R165, R2, -0x2, R165 ;  /* 0xfffffffe02a57824 */ /* 0x000fe400078e02a5 */
[----:B------:R-:W0:Y:S01]  /*9760*/  MUFU.TANH R185, R185 ;  /* 0x000000b900b97308 */ /* 0x000e220000002400 */
[----:B------:R-:W-:Y:S01]  /*9770*/  @!P1 PRMT R164, RZ, 0x654, R164 ;  /* 0x00000654ffa49816 */ /* 0x000fe200000000a4 */
[----:B------:R0:W-:Y:S06]  /*9780*/  BAR.ARV R171, 0x100 ;  /* 0x000400ab0000751d */ /* 0x0001ec0000002000 */
[----:B------:R-:W0:Y:S01]  /*9790*/  MUFU.TANH R186, R186 ;  /* 0x000000ba00ba7308 */ /* 0x000e220000002400 */
[C---:B------:R-:W-:Y:S01]  /*97a0*/  VIADD R182, R165.reuse, UR54 ;  /* 0x00000036a5b67c36 */ /* 0x040fe20008000000 */
[----:B------:R0:W-:Y:S01]  /*97b0*/  @!P1 SYNCS.ARRIVE.TRANS64.RED.A1T0 RZ, [R164+URZ], RZ ;  /* 0x000000ffa4ff99a7 */ /* 0x0001e2000810043f */
[----:B------:R-:W-:-:S02]  /*97c0*/  VIADD R198, R165, UR49 ;  /* 0x00000031a5c67c36 */ /* 0x000fc40008000000 */
[C---:B-----5:R-:W-:Y:S02]  /*97d0*/  IMAD.IADD R176, R3.reuse, 0x1, R182 ;  /* 0x0000000103b07824 */ /* 0x060fe400078e02b6 */
[----:B------:R-:W-:Y:S01]  /*97e0*/  IMAD.IADD R178, R3, 0x1, R198 ;  /* 0x0000000103b27824 */ /* 0x000fe200078e02c6 */
[----:B------:R-:W0:Y:S08]  /*97f0*/  MUFU.TANH R187, R187 ;  /* 0x000000bb00bb7308 */ /* 0x000e300000002400 */
[----:B------:R-:W0:Y:S08]  /*9800*/  MUFU.TANH R160, R160 ;  /* 0x000000a000a07308 */ /* 0x000e300000002400 */
[----:B------:R-:W0:Y:S01]  /*9810*/  MUFU.TANH R161, R161 ;  /* 0x000000a100a17308 */ /* 0x000e220000002400 */
[----:B-1234-:R-:W-:Y:S05]  /*9820*/  @!P6 BRA `(.L_x_1044) ;  /* 0x00000000005ce947 */ /* 0x01efea0003800000 */
[----:B------:R-:W-:Y:S01]  /*9830*/  ISETP.GT.AND P2, PT, R11, -0x1, PT ;  /* 0xffffffff0b00780c */ /* 0x000fe20003f44270 */
[----:B------:R-:W-:-:S12]  /*9840*/  BSSY B0, `(.L_x_1045) ;  /* 0x0000011000007945 */ /* 0x000fd80003800000 */
[----:B------:R-:W-:Y:S05]  /*9850*/  @P2 BRA `(.L_x_1046) ;  /* 0x0000000000242947 */ /* 0x000fea0003800000 */
[----:B------:R-:W-:Y:S01]  /*9860*/  IMAD.U32 R173, RZ, RZ, UR53 ;  /* 0x00000035ffad7e24 */ /* 0x000fe2000f8e00ff */
[----:B------:R-:W-:-:S04]  /*9870*/  IADD3 R170, R3, R16, -R17 ;  /* 0x0000001003aa7210 */ /* 0x000fc80007ffe811 */
[----:B------:R-:W-:Y:S02]  /*9880*/  ISETP.NE.AND P2, PT, R173, 0x1, PT ;  /* 0x00000001ad00780c */ /* 0x000fe40003f45270 */
[----:B0-----:R-:W-:-:S11]  /*9890*/  LOP3.LUT R171, RZ, R170, RZ, 0x33, !PT ;  /* 0x000000aaffab7212 */ /* 0x001fd600078e33ff */
[----:B------:R-:W0:Y:S02]  /*98a0*/  @P2 LDC.64 R164, c[0x0][0x9e8] ;  /* 0x00027a00ffa42b82 */ /* 0x000e240000000a00 */
[----:B0-----:R-:W-:-:S05]  /*98b0*/  @P2 IMAD.HI.U32 R164, R171, R164, RZ ;  /* 0x000000a4aba42227 */ /* 0x001fca00078e00ff */
[----:B------:R-:W-:-:S04]  /*98c0*/  @P2 SHF.R.U32.HI R171, RZ, R165, R164 ;  /* 0x000000a5ffab2219 */ /* 0x000fc800000116a4 */
[----:B------:R-:W-:Y:S01]  /*98d0*/  LOP3.LUT R164, RZ, R171, RZ, 0x33, !PT ;  /* 0x000000abffa47212 */ /* 0x000fe200078e33ff */
[----:B------:R-:W-:Y:S06]  /*98e0*/  BRA `(.L_x_1047) ;  /* 0x0000000000187947 */ /* 0x000fec0003800000 */
.L_x_1046:
[----:B------:R-:W-:-:S05]  /*98f0*/  IMAD.U32 R173, RZ, RZ, UR53 ;  /* 0x00000035ffad7e24 */ /* 0x000fca000f8e00ff */
[----:B------:R-:W-:-:S13]  /*9900*/  ISETP.NE.AND P2, PT, R173, 0x1, PT ;  /* 0x00000001ad00780c */ /* 0x000fda0003f45270 */
[----:B0-----:R-:W0:Y:S02]  /*9910*/  @P2 LDC.64 R164, c[0x0][0x9e8] ;  /* 0x00027a00ffa42b82 */ /* 0x001e240000000a00 */
[----:B0-----:R-:W-:-:S04]  /*9920*/  @P2 IMAD.HI.U32 R170, R11, R164, RZ ;  /* 0x000000a40baa2227 */ /* 0x001fc800078e00ff */
[----:B------:R-:W-:Y:S01]  /*9930*/  IMAD.MOV.U32 R164, RZ, RZ, R11 ;  /* 0x000000ffffa47224 */ /* 0x000fe200078e000b */
[----:B------:R-:W-:-:S07]  /*9940*/  @P2 SHF.R.U32.HI R164, RZ, R165, R170 ;  /* 0x000000a5ffa42219 */ /* 0x000fce00000116aa */
.L_x_1047:
[----:B------:R-:W-:Y:S05]  /*9950*/  BSYNC B0 ;  /* 0x0000000000007941 */ /* 0x000fea0003800000 */
.L_x_1045:
[----:B------:R-:W-:-:S04]  /*9960*/  IMAD R165, R164, R173, -R179 ;  /* 0x000000ada4a57224 */ /* 0x000fc800078e0ab3 */
[----:B------:R-:W-:-:S05]  /*9970*/  IMAD R165, R2, -0x2, R165 ;  /* 0xfffffffe02a57824 */ /* 0x000fca00078e02a5 */
[----:B------:R-:W-:Y:S02]  /*9980*/  VIADDMNMX R176, R165, R173, R176, PT ;  /* 0x000000ada5b07246 */ /* 0x000fe400038001b0 */
[----:B------:R-:W-:-:S07]  /*9990*/  VIMNMX R178, R178, R165, !PT ;  /* 0x000000a5b2b27248 */ /* 0x000fce0007fe0100 */
.L_x_1044:
[----:B------:R-:W-:-:S04]  /*99a0*/  ISETP.GT.AND P2, PT, R6, -0x1, PT ;  /* 0xffffffff0600780c */ /* 0x000fc80003f44270 */
[C---:B------:R-:W-:Y:S02]  /*99b0*/  ISETP.GT.AND P3, PT, R178.reuse, RZ, P2 ;  /* 0x000000ffb200720c */ /* 0x040fe40001764270 */
[----:B------:R-:W-:Y:S02]  /*99c0*/  ISETP.GT.AND P5, PT, R178, 0x1, P2 ;  /* 0x00000001b200780c */ /* 0x000fe400017a4270 */
[----:B------:R-:W-:Y:S02]  /*99d0*/  ISETP.LT.OR P4, PT, R176, 0x1, P3 ;  /* 0x00000001b000780c */ /* 0x000fe40001f81670 */
[C---:B------:R-:W-:Y:S02]  /*99e0*/  ISETP.GT.AND P3, PT, R178.reuse, 0x8, P2 ;  /* 0x00000008b200780c */ /* 0x040fe40001764270 */
[----:B0-----:R-:W-:Y:S02]  /*99f0*/  FSEL R177, R7, -INF , !P4 ;  /* 0xff80000007b17808 */ /* 0x001fe40006000000 */
[----:B------:R-:W-:-:S02]  /*9a00*/  ISETP.GT.AND P4, PT, R178, 0x9, P2 ;  /* 0x00000009b200780c */ /* 0x000fc40001784270 */
        /* <DEDUP_REMOVED lines=12> */
[----:B------:R-:W-:Y:S02]  /*9ad0*/  FSEL R184, R184, -INF , !P5 ;  /* 0xff800000b8b87808 */ /* 0x000fe40006800000 */
[----:B------:R-:W-:Y:S02]  /*9ae0*/  FSEL R185, R185, -INF , !P3 ;  /* 0xff800000b9b97808 */ /* 0x000fe40005800000 */
[----:B------:R-:W-:Y:S02]  /*9af0*/  FSEL R186, R186, -INF , !P4 ;  /* 0xff800000baba7808 */ /* 0x000fe40006000000 */
[C---:B------:R-:W-:Y:S02]  /*9b00*/  ISETP.GT.AND P5, PT, R178.reuse, 0x19, P2 ;  /* 0x00000019b200780c */ /* 0x040fe400017a4270 */
[C---:B------:R-:W-:Y:S02]  /*9b10*/  ISETP.GT.AND P3, PT, R178.reuse, 0x20, P2 ;  /* 0x00000020b200780c */ /* 0x040fe40001764270 */
        /* <DEDUP_REMOVED lines=22> */
[--C-:B------:R-:W-:Y:S02]  /*9c80*/  IADD3 R176, R182, 0x8, R3.reuse ;  /* 0x00000008b6b07810 */ /* 0x100fe40007ffe003 */
[----:B------:R-:W-:Y:S02]  /*9c90*/  IADD3 R178, R198, 0x8, R3 ;  /* 0x00000008c6b27810 */ /* 0x000fe40007ffe003 */
[----:B------:R-:W-:-:S02]  /*9ca0*/  FSEL R172, R190, -INF , !P5 ;  /* 0xff800000beac7808 */ /* 0x000fc40006800000 */
[----:B------:R-:W-:Y:S02]  /*9cb0*/  FSEL R165, R180, -INF , !P3 ;  /* 0xff800000b4a57808 */ /* 0x000fe40005800000 */
[----:B------:R-:W-:Y:S01]  /*9cc0*/  FSEL R157, R181, -INF , !P4 ;  /* 0xff800000b59d7808 */ /* 0x000fe20006000000 */
[----:B------:R-:W-:Y:S06]  /*9cd0*/  @!P6 BRA `(.L_x_1048) ;  /* 0x000000000058e947 */ /* 0x000fec0003800000 */
[----:B------:R-:W-:Y:S01]  /*9ce0*/  ISETP.GT.AND P3, PT, R13, -0x1, PT ;  /* 0xffffffff0d00780c */ /* 0x000fe20003f64270 */
[----:B------:R-:W-:-:S12]  /*9cf0*/  BSSY B0, `(.L_x_1049) ;  /* 0x0000010000007945 */ /* 0x000fd80003800000 */
[----:B------:R-:W-:Y:S05]  /*9d00*/  @P3 BRA `(.L_x_1050) ;  /* 0x0000000000203947 */ /* 0x000fea0003800000 */
[----:B------:R-:W-:Y:S02]  /*9d10*/  IMAD.U32 R181, RZ, RZ, UR53 ;  /* 0x00000035ffb57e24 */ /* 0x000fe4000f8e00ff */
[----:B------:R-:W-:-:S03]  /*9d20*/  IMAD.MOV.U32 R7, RZ, RZ, R9 ;  /* 0x000000ffff077224 */ /* 0x000fc600078e0009 */
[----:B------:R-:W-:-:S13]  /*9d30*/  ISETP.NE.AND P3, PT, R181, 0x1, PT ;  /* 0x00000001b500780c */ /* 0x000fda0003f65270 */
[----:B------:R-:W0:Y:S02]  /*9d40*/  @P3 LDC.64 R14, c[0x0][0x9e8] ;  /* 0x00027a00ff0e3b82 */ /* 0x000e240000000a00 */
[----:B0-----:R-:W-:-:S05]  /*9d50*/  @P3 IMAD.HI.U32 R14, R9, R14, RZ ;  /* 0x0000000e090e3227 */ /* 0x001fca00078e00ff */
[----:B------:R-:W-:-:S04]  /*9d60*/  @P3 SHF.R.U32.HI R7, RZ, R15, R14 ;  /* 0x0000000fff073219 */ /* 0x000fc8000001160e */
[----:B------:R-:W-:Y:S01]  /*9d70*/  LOP3.LUT R14, RZ, R7, RZ, 0x33, !PT ;  /* 0x00000007ff0e7212 */ /* 0x000fe200078e33ff */
[----:B------:R-:W-:Y:S06]  /*9d80*/  BRA `(.L_x_1051) ;  /* 0x0000000000187947 */ /* 0x000fec0003800000 */
.L_x_1050:
[----:B------:R-:W-:-:S05]  /*9d90*/  IMAD.U32 R181, RZ, RZ, UR53 ;  /* 0x00000035ffb57e24 */ /* 0x000fca000f8e00ff */
[----:B------:R-:W-:-:S13]  /*9da0*/  ISETP.NE.AND P3, PT, R181, 0x1, PT ;  /* 0x00000001b500780c */ /* 0x000fda0003f65270 */
[----:B------:R-:W0:Y:S02]  /*9db0*/  @P3 LDC.64 R14, c[0x0][0x9e8] ;  /* 0x00027a00ff0e3b82 */ /* 0x000e240000000a00 */
[----:B0-----:R-:W-:-:S04]  /*9dc0*/  @P3 IMAD.HI.U32 R180, R13, R14, RZ ;  /* 0x0000000e0db43227 */ /* 0x001fc800078e00ff */
[----:B------:R-:W-:Y:S01]  /*9dd0*/  IMAD.MOV.U32 R14, RZ, RZ, R13 ;  /* 0x000000ffff0e7224 */ /* 0x000fe200078e000d */
[----:B------:R-:W-:-:S07]  /*9de0*/  @P3 SHF.R.U32.HI R14, RZ, R15, R180 ;  /* 0x0000000fff0e3219 */ /* 0x000fce00000116b4 */
.L_x_1051:
[----:B------:R-:W-:Y:S05]  /*9df0*/  BSYNC B0 ;  /* 0x0000000000007941 */ /* 0x000fea0003800000 */
.L_x_1049:
[----:B------:R-:W-:-:S04]  /*9e00*/  IMAD R179, R14, R181, -R179 ;  /* 0x000000b50eb37224 */ /* 0x000fc800078e0ab3 */
[----:B------:R-:W-:-:S05]  /*9e10*/  IMAD R179, R2, -0x2, R179 ;  /* 0xfffffffe02b37824 */ /* 0x000fca00078e02b3 */
[----:B------:R-:W-:Y:S02]  /*9e20*/  VIADDMNMX R176, R179, R181, R176, PT ;  /* 0x000000b5b3b07246 */ /* 0x000fe400038001b0 */
[----:B------:R-:W-:-:S07]  /*9e30*/  VIMNMX R178, R178, R179, !PT ;  /* 0x000000b3b2b27248 */ /* 0x000fce0007fe0100 */
.L_x_1048:
        /* <DEDUP_REMOVED lines=10> */
[----:B------:R-:W-:Y:S02]  /*9ee0*/  ISETP.GT.AND P3, PT, R178, 0x1, P2 ;  /* 0x00000001b200780c */ /* 0x000fe40001764270 */
[----:B------:R-:W-:Y:S02]  /*9ef0*/  FMNMX.FTZ R7, R185, R14, !PT ;  /* 0x0000000eb9077209 */ /* 0x000fe40007810000 */
[----:B------:R-:W-:-:S02]  /*9f00*/  ISETP.LT.OR P4, PT, R176, 0x1, P4 ;  /* 0x00000001b000780c */ /* 0x000fc40002781670 */
[----:B------:R-:W-:Y:S02]  /*9f10*/  FMNMX.FTZ R14, R186, R7, !PT ;  /* 0x00000007ba0e7209 */ /* 0x000fe40007810000 */
[----:B------:R-:W-:Y:S02]  /*9f20*/  ISETP.LT.OR P3, PT, R176, 0x2, P3 ;  /* 0x00000002b000780c */ /* 0x000fe40001f61670 */
[----:B------:R-:W-:Y:S02]  /*9f30*/  FMNMX.FTZ R7, R187, R14, !PT ;  /* 0x0000000ebb077209 */ /* 0x000fe40007810000 */
[----:B------:R-:W-:Y:S02]  /*9f40*/  ISETP.GT.AND P5, PT, R178, 0x9, P2 ;  /* 0x00000009b200780c */ /* 0x000fe400017a4270 */
[----:B------:R-:W-:Y:S02]  /*9f50*/  FMNMX.FTZ R14, R170, R7, !PT ;  /* 0x00000007aa0e7209 */ /* 0x000fe40007810000 */
[----:B------:R-:W-:-:S02]  /*9f60*/  FSEL R20, R20, -INF , !P3 ;  /* 0xff80000014147808 */ /* 0x000fc40005800000 */
[----:B------:R-:W-:Y:S02]  /*9f70*/  FMNMX.FTZ R14, R171, R14, !PT ;  /* 0x0000000eab0e7209 */ /* 0x000fe40007810000 */
[----:B------:R-:W-:Y:S02]  /*9f80*/  ISETP.GT.AND P3, PT, R178, 0x10, P2 ;  /* 0x00000010b200780c */ /* 0x000fe40001764270 */
[----:B------:R-:W-:Y:S02]  /*9f90*/  FMNMX.FTZ R7, R169, R14, !PT ;  /* 0x0000000ea9077209 */ /* 0x000fe40007810000 */
[----:B------:R-:W-:Y:S02]  /*9fa0*/  ISETP.LT.OR P5, PT, R176, 0xa, P5 ;  /* 0x0000000ab000780c */ /* 0x000fe40002fa1670 */
[----:B------:R-:W-:Y:S02]  /*9fb0*/  FMNMX.FTZ R7, R168, R7, !PT ;  /* 0x00000007a8077209 */ /* 0x000fe40007810000 */
[----:B------:R-:W-:-:S02]  /*9fc0*/  ISETP.LT.OR P3, PT, R176, 0x11, P3 ;  /* 0x00000011b000780c */ /* 0x000fc40001f61670 */
[----:B------:R-:W-:Y:S02]  /*9fd0*/  FMNMX.FTZ R7, R164, R7, !PT ;  /* 0x00000007a4077209 */ /* 0x000fe40007810000 */
[----:B------:R-:W-:Y:S02]  /*9fe0*/  FSEL R152, R152, -INF , !P5 ;  /* 0xff80000098987808 */ /* 0x000fe40006800000 */
[----:B------:R-:W-:Y:S02]  /*9ff0*/  FMNMX.FTZ R14, R172, R7, !PT ;  /* 0x00000007ac0e7209 */ /* 0x000fe40007810000 */
[----:B------:R-:W-:Y:S02]  /*a000*/  ISETP.GT.AND P5, PT, R178, 0x11, P2 ;  /* 0x00000011b200780c */ /* 0x000fe400017a4270 */
[----:B------:R-:W-:Y:S02]  /*a010*/  FMNMX.FTZ R14, R165, R14, !PT ;  /* 0x0000000ea50e7209 */ /* 0x000fe40007810000 */
[----:B------:R-:W-:-:S02]  /*a020*/  FSEL R153, R153, -INF , !P3 ;  /* 0xff80000099997808 */ /* 0x000fc40005800000 */
[----:B------:R-:W-:Y:S02]  /*a030*/  FMNMX.FTZ R14, R157, R14, !PT ;  /* 0x0000000e9d0e7209 */ /* 0x000fe40007810000 */
[----:B------:R-:W-:Y:S02]  /*a040*/  ISETP.GT.AND P3, PT, R178, 0x18, P2 ;  /* 0x00000018b200780c */ /* 0x000fe40001764270 */
[C---:B------:R-:W-:Y:S01]  /*a050*/  ISETP.LT.OR P5, PT, R176.reuse, 0x12, P5 ;  /* 0x00000012b000780c */ /* 0x040fe20002fa1670 */
[----:B------:R-:W0:Y:S01]  /*a060*/  SHFL.BFLY PT, R7, R14, 0x2, 0x1f ;  /* 0x0c401f000e077f89 */ /* 0x000e2200000e0000 */
[----:B------:R-:W-:Y:S02]  /*a070*/  ISETP.LT.OR P3, PT, R176, 0x19, P3 ;  /* 0x00000019b000780c */ /* 0x000fe40001f61670 */
[----:B------:R-:W-:Y:S02]  /*a080*/  FSEL R154, R154, -INF , !P5 ;  /* 0xff8000009a9a7808 */ /* 0x000fe40006800000 */
[----:B------:R-:W-:-:S02]  /*a090*/  ISETP.GT.AND P5, PT, R178, 0x20, P2 ;  /* 0x00000020b200780c */ /* 0x000fc400017a4270 */
[----:B------:R-:W-:Y:S02]  /*a0a0*/  FSEL R155, R155, -INF , !P3 ;  /* 0xff8000009b9b7808 */ /* 0x000fe40005800000 */
[----:B------:R-:W-:Y:S02]  /*a0b0*/  ISETP.LT.OR P5, PT, R176, 0x21, P5 ;  /* 0x00000021b000780c */ /* 0x000fe40002fa1670 */
[----:B------:R-:W-:Y:S02]  /*a0c0*/  ISETP.GT.AND P3, PT, R178, 0x21, P2 ;  /* 0x00000021b200780c */ /* 0x000fe40001764270 */
[----:B------:R-:W-:Y:S02]  /*a0d0*/  FSEL R158, R158, -INF , !P5 ;  /* 0xff8000009e9e7808 */ /* 0x000fe40006800000 */
[----:B------:R-:W-:-:S04]  /*a0e0*/  ISETP.LT.OR P3, PT, R176, 0x22, P3 ;  /* 0x00000022b000780c */ /* 0x000fc80001f61670 */
[----:B------:R-:W-:Y:S02]  /*a0f0*/  FSEL R159, R159, -INF , !P3 ;  /* 0xff8000009f9f7808 */ /* 0x000fe40005800000 */
[----:B------:R-:W-:Y:S02]  /*a100*/  ISETP.GT.AND P3, PT, R178, 0x29, P2 ;  /* 0x00000029b200780c */ /* 0x000fe40001764270 */
[----:B0-----:R-:W-:Y:S01]  /*a110*/  FMNMX.FTZ R15, R14, R7, !PT ;  /* 0x000000070e0f7209 */ /* 0x001fe20007810000 */
[----:B------:R-:W-:Y:S01]  /*a120*/  IMAD.U32 R14, RZ, RZ, UR10 ;  /* 0x0000000aff0e7e24 */ /* 0x000fe2000f8e00ff */
[----:B------:R-:W-:-:S03]  /*a130*/  ISETP.LT.OR P3, PT, R176, 0x2a, P3 ;  /* 0x0000002ab000780c */ /* 0x000fc60001f61670 */
[----:B------:R-:W0:Y:S01]  /*a140*/  SHFL.BFLY PT, R180, R15, 0x1, 0x1f ;  /* 0x0c201f000fb47f89 */ /* 0x000e2200000e0000 */
[----:B------:R-:W-:Y:S02]  /*a150*/  FSEL R161, R161, -INF , !P3 ;  /* 0xff800000a1a17808 */ /* 0x000fe40005800000 */
[----:B------:R-:W-:-:S04]  /*a160*/  ISETP.GT.AND P3, PT, R178, 0x31, P2 ;  /* 0x00000031b200780c */ /* 0x000fc80001764270 */
[----:B------:R-:W-:-:S04]  /*a170*/  ISETP.LT.OR P3, PT, R176, 0x32, P3 ;  /* 0x00000032b000780c */ /* 0x000fc80001f61670 */
[----:B------:R-:W-:Y:S02]  /*a180*/  FSEL R162, R162, -INF , !P3 ;  /* 0xff800000a2a27808 */ /* 0x000fe40005800000 */
[----:B0-----:R-:W-:Y:S02]  /*a190*/  FMNMX.FTZ R7, R15, R180, !PT ;  /* 0x000000b40f077209 */ /* 0x001fe40007810000 */
[----:B------:R-:W-:Y:S02]  /*a1a0*/  FSEL R15, R8, -INF , !P4 ;  /* 0xff800000080f7808 */ /* 0x000fe40006000000 */
[----:B------:R-:W-:Y:S02]  /*a1b0*/  ISETP.GT.AND P4, PT, R178, 0x19, P2 ;  /* 0x00000019b200780c */ /* 0x000fe40001784270 */
[----:B------:R-:W-:Y:S02]  /*a1c0*/  FMNMX.FTZ R179, R15, R12, !PT ;  /* 0x0000000c0fb37209 */ /* 0x000fe40007810000 */
[----:B------:R-:W-:-:S02]  /*a1d0*/  ISETP.LT.OR P4, PT, R176, 0x1a, P4 ;  /* 0x0000001ab000780c */ /* 0x000fc40002781670 */
[----:B------:R-:W-:Y:S02]  /*a1e0*/  FMNMX.FTZ R8, R20, R179, !PT ;  /* 0x000000b314087209 */ /* 0x000fe40007810000 */
[----:B------:R-:W-:Y:S02]  /*a1f0*/  FSEL R156, R156, -INF , !P4 ;  /* 0xff8000009c9c7808 */ /* 0x000fe40006000000 */
[----:B------:R-:W-:Y:S02]  /*a200*/  FMNMX.FTZ R179, R21, R8, !PT ;  /* 0x0000000815b37209 */ /* 0x000fe40007810000 */
[----:B------:R-:W-:Y:S02]  /*a210*/  ISETP.GT.AND P4, PT, R178, 0x28, P2 ;  /* 0x00000028b200780c */ /* 0x000fe40001784270 */
[----:B------:R-:W-:Y:S02]  /*a220*/  FMNMX.FTZ R8, R152, R179, !PT ;  /* 0x000000b398087209 */ /* 0x000fe40007810000 */
[----:B------:R-:W-:-:S02]  /*a230*/  FSETP.NEU.FTZ.AND P5, PT, R7, -INF , PT ;  /* 0xff8000000700780b */ /* 0x000fc40003fbd000 */
[----:B------:R-:W-:Y:S01]  /*a240*/  FMNMX.FTZ R179, R153, R8, !PT ;  /* 0x0000000899b37209 */ /* 0x000fe20007810000 */
[----:B------:R-:W-:-:S01]  /*a250*/  FFMA.FTZ R8, R7, R14, -8 ;  /* 0xc100000007087423 */ /* 0x000fc2000001000e */
[----:B------:R-:W-:Y:S02]  /*a260*/  ISETP.LT.OR P4, PT, R176, 0x29, P4 ;  /* 0x00000029b000780c */ /* 0x000fe40002781670 */
[----:B------:R-:W-:Y:S02]  /*a270*/  FMNMX.FTZ R14, R154, R179, !PT ;  /* 0x000000b39a0e7209 */ /* 0x000fe40007810000 */
[----:B------:R-:W-:Y:S02]  /*a280*/  FSEL R8, R8, RZ, P5 ;  /* 0x000000ff08087208 */ /* 0x000fe40002800000 */
[----:B------:R-:W-:Y:S02]  /*a290*/  FMNMX.FTZ R179, R155, R14, !PT ;  /* 0x0000000e9bb37209 */ /* 0x000fe40007810000 */
[----:B------:R-:W-:Y:S01]  /*a2a0*/  FSEL R160, R160, -INF , !P4 ;  /* 0xff800000a0a07808 */ /* 0x000fe20006000000 */
[----:B------:R-:W-:-:S01]  /*a2b0*/  FFMA.FTZ R177, R177, UR10, -R8 ;  /* 0x0000000ab1b17c23 */ /* 0x000fc20008010808 */
[----:B------:R-:W-:Y:S01]  /*a2c0*/  FMNMX.FTZ R179, R156, R179, !PT ;  /* 0x000000b39cb37209 */ /* 0x000fe20007810000 */
[----:B------:R-:W-:-:S01]  /*a2d0*/  FFMA.FTZ R174, R174, UR10, -R8 ;  /* 0x0000000aaeae7c23 */ /* 0x000fc20008010808 */
[----:B------:R-:W-:Y:S01]  /*a2e0*/  ISETP.GT.AND P4, PT, R178, 0x30, P2 ;  /* 0x00000030b200780c */ /* 0x000fe20001784270 */
[----:B------:R-:W-:-:S01]  /*a2f0*/  FFMA.FTZ R173, R173, UR10, -R8 ;  /* 0x0000000aadad7c23 */ /* 0x000fc20008010808 */
[----:B------:R-:W-:Y:S01]  /*a300*/  FMNMX.FTZ R14, R158, R179, !PT ;  /* 0x000000b39e0e7209 */ /* 0x000fe20007810000 */
[----:B------:R-:W-:-:S01]  /*a310*/  FFMA.FTZ R179, R175, UR10, -R8 ;  /* 0x0000000aafb37c23 */ /* 0x000fc20008010808 */
        /* <DEDUP_REMOVED lines=8> */
[----:B------:R-:W-:Y:S01]  /*a3a0*/  ISETP.GT.AND P4, PT, R178, 0x38, P2 ;  /* 0x00000038b200780c */ /* 0x000fe20001784270 */
[--C-:B------:R-:W-:Y:S01]  /*a3b0*/  FFMA.FTZ R168, R168, UR10, -R8.reuse ;  /* 0x0000000aa8a87c23 */ /* 0x100fe20008010808 */
[----:B------:R-:W-:Y:S01]  /*a3c0*/  FMNMX.FTZ R180, R161, R180, !PT ;  /* 0x000000b4a1b47209 */ /* 0x000fe20007810000 */
[--C-:B------:R-:W-:Y:S01]  /*a3d0*/  FFMA.FTZ R164, R164, UR10, -R8.reuse ;  /* 0x0000000aa4a47c23 */ /* 0x100fe20008010808 */
[----:B------:R-:W-:Y:S01]  /*a3e0*/  ISETP.GT.AND P2, PT, R178, 0x39, P2 ;  /* 0x00000039b200780c */ /* 0x000fe20001744270 */
[--C-:B------:R-:W-:Y:S01]  /*a3f0*/  FFMA.FTZ R178, R186, UR10, -R8.reuse ;  /* 0x0000000abab27c23 */ /* 0x100fe20008010808 */
[C---:B------:R-:W-:Y:S01]  /*a400*/  ISETP.LT.OR P4, PT, R176.reuse, 0x39, P4 ;  /* 0x00000039b000780c */ /* 0x040fe20002781670 */
[--C-:B0-----:R-:W-:Y:S01]  /*a410*/  FFMA.FTZ R179, R187, UR10, -R8.reuse ;  /* 0x0000000abbb37c23 */ /* 0x101fe20008010808 */
[----:B------:R-:W-:Y:S01]  /*a420*/  FMNMX.FTZ R175, R163, R180, !PT ;  /* 0x000000b4a3af7209 */ /* 0x000fe20007810000 */
[----:B------:R-:W-:Y:S01]  /*a430*/  FFMA.FTZ R165, R165, UR10, -R8 ;  /* 0x0000000aa5a57c23 */ /* 0x000fe20008010808 */
[----:B------:R-:W-:Y:S01]  /*a440*/  ISETP.LT.OR P2, PT, R176, 0x3a, P2 ;  /* 0x0000003ab000780c */ /* 0x000fe20001741670 */
[----:B------:R-:W-:Y:S01]  /*a450*/  MUFU.EX2 R177, R177 ;  /* 0x000000b100b17308 */ /* 0x000fe20000000800 */
[----:B------:R-:W-:-:S02]  /*a460*/  FSEL R166, R166, -INF , !P4 ;  /* 0xff800000a6a67808 */ /* 0x000fc40006000000 */
[----:B------:R-:W-:Y:S02]  /*a470*/  FMNMX.FTZ R175, R162, R175, !PT ;  /* 0x000000afa2af7209 */ /* 0x000fe40007810000 */
[----:B------:R-:W-:Y:S02]  /*a480*/  FSEL R167, R167, -INF , !P2 ;  /* 0xff800000a7a77808 */ /* 0x000fe40005000000 */
[----:B------:R-:W-:Y:S01]  /*a490*/  FMNMX.FTZ R176, R166, R175, !PT ;  /* 0x000000afa6b07209 */ /* 0x000fe20007810000 */
[----:B------:R-:W-:-:S01]  /*a4a0*/  FFMA.FTZ R175, R184, UR10, -R8 ;  /* 0x0000000ab8af7c23 */ /* 0x000fc20008010808 */
[--C-:B------:R-:W-:Y:S01]  /*a4b0*/  FFMA.FTZ R184, R157, UR10, -R8.reuse ;  /* 0x0000000a9db87c23 */ /* 0x100fe20008010808 */
[----:B------:R-:W-:Y:S01]  /*a4c0*/  FSEL R157, R7, RZ, P5 ;  /* 0x000000ff079d7208 */ /* 0x000fe20002800000 */
[----:B------:R-:W-:Y:S01]  /*a4d0*/  MUFU.EX2 R174, R174 ;  /* 0x000000ae00ae7308 */ /* 0x000fe20000000800 */
[----:B------:R-:W-:Y:S01]  /*a4e0*/  FMNMX.FTZ R180, R167, R176, !PT ;  /* 0x000000b0a7b47209 */ /* 0x000fe20007810000 */
[----:B------:R-:W-:-:S02]  /*a4f0*/  FFMA.FTZ R176, R185, UR10, -R8 ;  /* 0x0000000ab9b07c23 */ /* 0x000fc40008010808 */
[----:B------:R-:W-:-:S02]  /*a500*/  FADD.FTZ R157, -R157, R10 ;  /* 0x0000000a9d9d7221 */ /* 0x000fc40000010100 */
[----:B------:R-:W0:Y:S02]  /*a510*/  SHFL.BFLY PT, R181, R180, 0x2, 0x1f ;  /* 0x0c401f00b4b57f89 */ /* 0x000e2400000e0000 */
[----:B------:R-:W-:Y:S08]  /*a520*/  MUFU.EX2 R173, R173 ;  /* 0x000000ad00ad7308 */ /* 0x000ff00000000800 */
[----:B------:R-:W-:Y:S08]  /*a530*/  MUFU.EX2 R175, R175 ;  /* 0x000000af00af7308 */ /* 0x000ff00000000800 */
[----:B------:R-:W-:Y:S01]  /*a540*/  MUFU.EX2 R176, R176 ;  /* 0x000000b000b07308 */ /* 0x000fe20000000800 */
[----:B0-----:R-:W-:Y:S01]  /*a550*/  FMNMX.FTZ R182, R180, R181, !PT ;  /* 0x000000b5b4b67209 */ /* 0x001fe20007810000 */
[----:B------:R-:W-:Y:S01]  /*a560*/  FFMA.FTZ R181, R172, UR10, -R8 ;  /* 0x0000000aacb57c23 */ /* 0x000fe20008010808 */
[----:B------:R-:W-:-:S05]  /*a570*/  FMUL.FTZ R172, R157, UR10 ;  /* 0x0000000a9dac7c20 */ /* 0x000fca0008410000 */
[----:B------:R-:W-:Y:S01]  /*a580*/  MUFU.EX2 R178, R178 ;  /* 0x000000b200b27308 */ /* 0x000fe20000000800 */
[----:B------:R-:W0:Y:S07]  /*a590*/  SHFL.BFLY PT, R183, R182, 0x1, 0x1f ;  /* 0x0c201f00b6b77f89 */ /* 0x000e2e00000e0000 */
[----:B------:R-:W1:Y:S08]  /*a5a0*/  MUFU.EX2 R172, R172 ;  /* 0x000000ac00ac7308 */ /* 0x000e700000000800 */
[----:B------:R-:W-:Y:S08]  /*a5b0*/  MUFU.EX2 R179, R179 ;  /* 0x000000b300b37308 */ /* 0x000ff00000000800 */
[----:B------:R-:W-:Y:S01]  /*a5c0*/  MUFU.EX2 R170, R170 ;  /* 0x000000aa00aa7308 */ /* 0x000fe20000000800 */
[----:B0-----:R-:W-:Y:S01]  /*a5d0*/  FMNMX.FTZ R8, R182, R183, !PT ;  /* 0x000000b7b6087209 */ /* 0x001fe20007810000 */
[----:B------:R-:W-:-:S03]  /*a5e0*/  IMAD.U32 R183, RZ, RZ, UR10 ;  /* 0x0000000affb77e24 */ /* 0x000fc6000f8e00ff */
[C---:B------:R-:W-:Y:S01]  /*a5f0*/  FSETP.NEU.FTZ.AND P2, PT, R8.reuse, -INF , PT ;  /* 0xff8000000800780b */ /* 0x040fe20003f5d000 */
[----:B------:R-:W-:-:S02]  /*a600*/  FFMA.FTZ R180, R8, R183, -8 ;  /* 0xc100000008b47423 */ /* 0x000fc400000100b7 */
[----:B------:R-:W-:Y:S01]  /*a610*/  MUFU.EX2 R171, R171 ;  /* 0x000000ab00ab7308 */ /* 0x000fe20000000800 */
[----:B------:R-:W-:Y:S02]  /*a620*/  FSEL R183, R8, RZ, P2 ;  /* 0x000000ff08b77208 */ /* 0x000fe40001000000 */
[----:B------:R-:W-:-:S03]  /*a630*/  FSEL R157, R180, RZ, P2 ;  /* 0x000000ffb49d7208 */ /* 0x000fc60001000000 */
[----:B------:R-:W-:Y:S02]  /*a640*/  FADD.FTZ R183, -R183, R12 ;  /* 0x0000000cb7b77221 */ /* 0x000fe40000010100 */
        /* <DEDUP_REMOVED lines=10> */
[----:B-1----:R-:W-:-:S01]  /*a6f0*/  FFMA.FTZ R183, R172, R4, R177 ;  /* 0x00000004acb77223 */ /* 0x002fc200000100b1 */
[--C-:B------:R-:W-:Y:S01]  /*a700*/  FFMA.FTZ R156, R156, UR10, -R157.reuse ;  /* 0x0000000a9c9c7c23 */ /* 0x100fe2000801089d */
[----:B------:R-:W-:-:S01]  /*a710*/  FFMA.FTZ R12, R158, UR10, -R157 ;  /* 0x0000000a9e0c7c23 */ /* 0x000fc2000801089d */
[----:B------:R-:W-:Y:S01]  /*a720*/  FFMA.FTZ R159, R159, UR10, -R157 ;  /* 0x0000000a9f9f7c23 */ /* 0x000fe2000801089d */
[----:B------:R-:W-:-:S01]  /*a730*/  FADD.FTZ R183, R14, R183 ;  /* 0x000000b70eb77221 */ /* 0x000fc20000010000 */
[--C-:B------:R-:W-:Y:S01]  /*a740*/  FFMA.FTZ R160, R160, UR10, -R157.reuse ;  /* 0x0000000aa0a07c23 */ /* 0x100fe2000801089d */
[----:B------:R-:W-:-:S01]  /*a750*/  FFMA.FTZ R161, R161, UR10, -R157 ;  /* 0x0000000aa1a17c23 */ /* 0x000fc2000801089d */
[----:B------:R-:W0:Y:S01]  /*a760*/  MUFU.EX2 R155, R155 ;  /* 0x0000009b009b7308 */ /* 0x000e220000000800 */
[----:B------:R-:W-:-:S01]  /*a770*/  FFMA.FTZ R163, R163, UR10, -R157 ;  /* 0x0000000aa3a37c23 */ /* 0x000fc2000801089d */
[--C-:B------:R-:W-:Y:S01]  /*a780*/  FFMA.FTZ R162, R162, UR10, -R157.reuse ;  /* 0x0000000aa2a27c23 */ /* 0x100fe2000801089d */
[----:B------:R-:W-:-:S01]  /*a790*/  FFMA.FTZ R166, R166, UR10, -R157 ;  /* 0x0000000aa6a67c23 */ /* 0x000fc2000801089d */
[----:B------:R-:W-:-:S04]  /*a7a0*/  FFMA.FTZ R157, R167, UR10, -R157 ;  /* 0x0000000aa79d7c23 */ /* 0x000fc8000801089d */
[----:B------:R-:W1:Y:S08]  /*a7b0*/  MUFU.EX2 R15, R15 ;  /* 0x0000000f000f7308 */ /* 0x000e700000000800 */
[----:B------:R-:W2:Y:S01]  /*a7c0*/  MUFU.EX2 R20, R20 ;  /* 0x0000001400147308 */ /* 0x000ea20000000800 */
[----:B0-----:R-:W-:-:S07]  /*a7d0*/  FFMA.FTZ R4, R155, R5, R180 ;  /* 0x000000059b047223 */ /* 0x001fce00000100b4 */
[----:B------:R-:W0:Y:S01]  /*a7e0*/  MUFU.EX2 R21, R21 ;  /* 0x0000001500157308 */ /* 0x000e220000000800 */
[----:B-1----:R-:W-:-:S01]  /*a7f0*/  FADD.FTZ R5, R15, R4 ;  /* 0x000000040f057221 */ /* 0x002fc20000010000 */
[----:B------:R-:W-:-:S04]  /*a800*/  FADD.FTZ R4, R174, R183 ;  /* 0x000000b7ae047221 */ /* 0x000fc80000010000 */
[----:B------:R-:W-:Y:S02]  /*a810*/  FADD.FTZ R4, R173, R4 ;  /* 0x00000004ad047221 */ /* 0x000fe40000010000 */
[----:B------:R-:W1:Y:S02]  /*a820*/  MUFU.EX2 R152, R152 ;  /* 0x0000009800987308 */ /* 0x000e640000000800 */
[----:B------:R-:W-:-:S04]  /*a830*/  FADD.FTZ R183, R175, R4 ;  /* 0x00000004afb77221 */ /* 0x000fc80000010000 */
[----:B------:R-:W-:Y:S02]  /*a840*/  FADD.FTZ R183, R176, R183 ;  /* 0x000000b7b0b77221 */ /* 0x000fe40000010000 */
[----:B------:R-:W3:Y:S08]  /*a850*/  MUFU.EX2 R153, R153 ;  /* 0x0000009900997308 */ /* 0x000ef00000000800 */
[----:B------:R-:W4:Y:S08]  /*a860*/  MUFU.EX2 R154, R154 ;  /* 0x0000009a009a7308 */ /* 0x000f300000000800 */
[----:B------:R2:W5:Y:S08]  /*a870*/  MUFU.EX2 R182, R156 ;  /* 0x0000009c00b67308 */ /* 0x0005700000000800 */
[----:B------:R-:W5:Y:S01]  /*a880*/  MUFU.EX2 R12, R12 ;  /* 0x0000000c000c7308 */ /* 0x000f620000000800 */
[----:B--2---:R-:W-:-:S04]  /*a890*/  FADD.FTZ R156, R20, R5 ;  /* 0x00000005149c7221 */ /* 0x004fc80000010000 */
[----:B0-----:R-:W-:-:S03]  /*a8a0*/  FADD.FTZ R5, R21, R156 ;  /* 0x0000009c15057221 */ /* 0x001fc60000010000 */
[----:B------:R-:W0:Y:S01]  /*a8b0*/  MUFU.EX2 R159, R159 ;  /* 0x0000009f009f7308 */ /* 0x000e220000000800 */
[----:B-1----:R-:W-:-:S04]  /*a8c0*/  FADD.FTZ R4, R152, R5 ;  /* 0x0000000598047221 */ /* 0x002fc80000010000 */
[----:B---3--:R-:W-:Y:S01]  /*a8d0*/  FADD.FTZ R5, R153, R4 ;  /* 0x0000000499057221 */ /* 0x008fe20000010000 */
[----:B------:R-:W-:-:S02]  /*a8e0*/  FADD.FTZ R4, R178, R183 ;  /* 0x000000b7b2047221 */ /* 0x000fc40000010000 */
[----:B------:R-:W1:Y:S01]  /*a8f0*/  MUFU.EX2 R185, R160 ;  /* 0x000000a000b97308 */ /* 0x000e620000000800 */
[----:B----4-:R-:W-:-:S04]  /*a900*/  FADD.FTZ R5, R154, R5 ;  /* 0x000000059a057221 */ /* 0x010fc80000010000 */
[----:B-----5:R-:W-:-:S03]  /*a910*/  FADD.FTZ R5, R182, R5 ;  /* 0x00000005b6057221 */ /* 0x020fc60000010000 */
[----:B------:R-:W-:Y:S01]  /*a920*/  MUFU.EX2 R168, R168 ;  /* 0x000000a800a87308 */ /* 0x000fe20000000800 */
[----:B------:R-:W-:-:S04]  /*a930*/  FADD.FTZ R156, R12, R5 ;  /* 0x000000050c9c7221 */ /* 0x000fc80000010000 */
[----:B0-----:R-:W-:-:S03]  /*a940*/  FADD.FTZ R156, R159, R156 ;  /* 0x0000009c9f9c7221 */ /* 0x001fc60000010000 */
[----:B------:R0:W2:Y:S01]  /*a950*/  MUFU.EX2 R158, R161 ;  /* 0x000000a1009e7308 */ /* 0x0000a20000000800 */
[----:B-1----:R-:W-:-:S07]  /*a960*/  FADD.FTZ R156, R185, R156 ;  /* 0x0000009cb99c7221 */ /* 0x002fce0000010000 */
[----:B------:R-:W1:Y:S01]  /*a970*/  MUFU.EX2 R164, R164 ;  /* 0x000000a400a47308 */ /* 0x000e620000000800 */
[----:B0-----:R-:W-:-:S04]  /*a980*/  FADD.FTZ R161, R179, R4 ;  /* 0x00000004b3a17221 */ /* 0x001fc80000010000 */
[----:B------:R-:W-:-:S03]  /*a990*/  FADD.FTZ R4, R170, R161 ;  /* 0x000000a1aa047221 */ /* 0x000fc60000010000 */
[----:B------:R-:W0:Y:S01]  /*a9a0*/  MUFU.EX2 R163, R163 ;  /* 0x000000a300a37308 */ /* 0x000e220000000800 */
[----:B------:R-:W-:-:S01]  /*a9b0*/  FADD.FTZ R4, R171, R4 ;  /* 0x00000004ab047221 */ /* 0x000fc20000010000 */
[----:B--2---:R-:W-:-:S03]  /*a9c0*/  FADD.FTZ R156, R158, R156 ;  /* 0x0000009c9e9c7221 */ /* 0x004fc60000010000 */
[----:B------:R-:W-:-:S03]  /*a9d0*/  FADD.FTZ R5, R169, R4 ;  /* 0x00000004a9057221 */ /* 0x000fc60000010000 */
[----:B------:R-:W2:Y:S01]  /*a9e0*/  MUFU.EX2 R181, R181 ;  /* 0x000000b500b57308 */ /* 0x000ea20000000800 */
[----:B------:R-:W-:-:S04]  /*a9f0*/  FADD.FTZ R5, R168, R5 ;  /* 0x00000005a8057221 */ /* 0x000fc80000010000 */
[----:B-1----:R-:W-:-:S03]  /*aa00*/  FADD.FTZ R4, R164, R5 ;  /* 0x00000005a4047221 */ /* 0x002fc60000010000 */
[----:B------:R-:W1:Y:S01]  /*aa10*/  MUFU.EX2 R187, R162 ;  /* 0x000000a200bb7308 */ /* 0x000e620000000800 */
[----:B0-----:R-:W-:-:S07]  /*aa20*/  FADD.FTZ R156, R163, R156 ;  /* 0x0000009ca39c7221 */ /* 0x001fce0000010000 */
[----:B------:R-:W0:Y:S01]  /*aa30*/  MUFU.EX2 R165, R165 ;  /* 0x000000a500a57308 */ /* 0x000e220000000800 */
[----:B--2---:R-:W-:-:S07]  /*aa40*/  FADD.FTZ R4, R181, R4 ;  /* 0x00000004b5047221 */ /* 0x004fce0000010000 */
[----:B------:R-:W2:Y:S01]  /*aa50*/  MUFU.EX2 R161, R166 ;  /* 0x000000a600a17308 */ /* 0x000ea20000000800 */
[----:B-1----:R-:W-:-:S07]  /*aa60*/  FADD.FTZ R156, R187, R156 ;  /* 0x0000009cbb9c7221 */ /* 0x002fce0000010000 */
[----:B------:R-:W1:Y:S01]  /*aa70*/  MUFU.EX2 R10, R184 ;  /* 0x000000b8000a7308 */ /* 0x000e620000000800 */
[----:B0-----:R-:W-:-:S07]  /*aa80*/  FADD.FTZ R5, R165, R4 ;  /* 0x00000004a5057221 */ /* 0x001fce0000010000 */
[----:B------:R-:W0:Y:S01]  /*aa90*/  MUFU.EX2 R157, R157 ;  /* 0x0000009d009d7308 */ /* 0x000e220000000800 */
[----:B--2---:R-:W-:-:S01]  /*aaa0*/  FADD.FTZ R156, R161, R156 ;  /* 0x0000009ca19c7221 */ /* 0x004fc20000010000 */
[----:B-1----:R-:W-:-:S03]  /*aab0*/  FADD.FTZ R4, R10, R5 ;  /* 0x000000050a047221 */ /* 0x002fc60000010000 */
[----:B0-----:R-:W-:Y:S01]  /*aac0*/  FADD.FTZ R5, R157, R156 ;  /* 0x0000009c9d057221 */ /* 0x001fe20000010000 */
[----:B------:R-:W-:Y:S06]  /*aad0*/  @!P0 BRA `(.L_x_1052) ;  /* 0x0000000000048947 */ /* 0x000fec0003800000 */
[----:B------:R-:W-:Y:S01]  /*aae0*/  BPT.TRAP 0x1 ;  /* 0x000000040000795c */ /* 0x000fe20000300000 */
.L_x_1052:
        /* <DEDUP_REMOVED lines=155> */
[----:B------:R-:W-:-:S05]  /*b4a0*/  UMOV UR52, UR55 ;  /* 0x0000003700347c82 */ /* 0x000fca0008000000 */
.L_x_1035:
[----:B------:R-:W-:Y:S06]  /*b4b0*/  BAR.ARV 0x8, 0x120 ;  /* 0x0204800000007b1d */ /* 0x000fec0000002000 */
[----:B------:R-:W-:Y:S05]  /*b4c0*/  @!P0 BRA `(.L_x_1054) ;  /* 0x0000000000048947 */ /* 0x000fea0003800000 */
[----:B------:R-:W-:Y:S01]  /*b4d0*/  BPT.TRAP 0x1 ;  /* 0x000000040000795c */ /* 0x000fe20000300000 */
.L_x_1054:
[----:B------:R-:W-:Y:S01]  /*b4e0*/  ULEA UR11, UR52, UR41, 0x3 ;  /* 0x00000029340b7291 */ /* 0x000fe2000f8e183f */
[----:B------:R-:W-:-:S05]  /*b4f0*/  IMAD.U32 R0, RZ, RZ, UR44 ;  /* 0x0000002cff007e24 */ /* 0x000fca000f8e00ff */
[----:B------:R-:W-:-:S04]  /*b500*/  SHF.L.U32 R0, R0, 0x1f, RZ ;  /* 0x0000001f00007819 */ /* 0x000fc800000006ff */
[----:B------:R0:W1:Y:S01]  /*b510*/  SYNCS.PHASECHK.TRANS64.TRYWAIT P1, [UR11+0x28450], R0 ;  /* 0x02845000ff0075a7 */ /* 0x000062000802014b */
[----:B------:R-:W-:Y:S05]  /*b520*/  @!P0 BRA `(.L_x_1055) ;  /* 0x0000000000048947 */ /* 0x000fea0003800000 */
[----:B------:R-:W-:Y:S01]  /*b530*/  BPT.TRAP 0x1 ;  /* 0x000000040000795c */ /* 0x000fe20000300000 */
.L_x_1055:
[----:B-1----:R-:W-:Y:S05]  /*b540*/  @P1 BRA `(.L_x_1056) ;  /* 0x0000000000081947 */ /* 0x002fea0003800000 */
[----:B------:R-:W1:Y:S02]  /*b550*/  SYNCS.PHASECHK.TRANS64.TRYWAIT P1, [UR11+0x28450], R0 ;  /* 0x02845000ff0075a7 */ /* 0x000e64000802014b */
[----:B-1----:R-:W-:Y:S05]  /*b560*/  @!P1 BRA `(.L_x_1057) ;  /* 0x0000009800889947 */ /* 0x002fea0003800000 */
.L_x_1056:
[----:B------:R-:W-:Y:S01]  /*b570*/  ULDC.64 UR4, c[0x0][0x9a0] ;  /* 0x0002680000047ab9 */ /* 0x000fe20000000a00 */
[----:B------:R-:W-:Y:S01]  /*b580*/  UIADD3 UR41, UR41, 0x8000, URZ ;  /* 0x0000800029297890 */ /* 0x000fe2000fffe03f */
[----:B------:R-:W-:Y:S01]  /*b590*/  WARPGROUP.ARRIVE ;  /* 0x00000000000079c5 */ /* 0x000fe20000000000 */
[----:B------:R-:W-:Y:S01]  /*b5a0*/  UISETP.NE.U32.AND UP0, UPT, UR4, URZ, UPT ;  /* 0x0000003f0400728c */ /* 0x000fe2000bf05070 */
[----:B------:R-:W-:Y:S01]  /*b5b0*/  IMAD.MOV.U32 R6, RZ, RZ, 0x3f800000 ;  /* 0x3f800000ff067424 */ /* 0x000fe200078e00ff */
[----:B------:R-:W-:Y:S02]  /*b5c0*/  USHF.R.U32.HI UR41, URZ, 0x4, UR41 ;  /* 0x000000043f297899 */ /* 0x000fe40008011629 */
[----:B------:R-:W-:Y:S02]  /*b5d0*/  UISETP.NE.AND.EX UP0, UPT, UR5, URZ, UPT, UP0 ;  /* 0x0000003f0500728c */ /* 0x000fe4000bf05300 */
[----:B------:R-:W-:Y:S01]  /*b5e0*/  ULOP3.LUT UR41, UR41, 0x3fff, URZ, 0xc0, !UPT ;  /* 0x00003fff29297892 */ /* 0x000fe2000f8ec03f */
[----:B------:R-:W-:-:S03]  /*b5f0*/  UMOV UR15, 0x80000020 ;  /* 0x80000020000f7882 */ /* 0x000fc60000000000 */
[----:B------:R-:W-:Y:S01]  /*b600*/  ULOP3.LUT UR41, UR41, 0x10000, URZ, 0xfc, !UPT ;  /* 0x0001000029297892 */ /* 0x000fe2000f8efc3f */
[----:B------:R-:W-:-:S04]  /*b610*/  PLOP3.LUT P1, PT, PT, PT, UP0, 0x80, 0x0 ;  /* 0x000000000000781c */ /* 0x000fc80003f2f008 */
[----:B------:R-:W-:Y:S01]  /*b620*/  @UP0 USHF.R.S32.HI UR8, URZ, 0x1f, UR47 ;  /* 0x0000001f3f080899 */ /* 0x000fe2000801142f */
[----:B------:R-:W-:Y:S01]  /*b630*/  @UP0 ULDC.64 UR12, c[0x0][0x9c8] ;  /* 0x00027200000c0ab9 */ /* 0x000fe20000000a00 */
[----:B------:R-:W-:Y:S02]  /*b640*/  @UP0 USHF.R.S32.HI UR9, URZ, 0x1f, UR43 ;  /* 0x0000001f3f090899 */ /* 0x000fe4000801142b */
[----:B------:R-:W-:Y:S02]  /*b650*/  @UP0 UIMAD UR8, UR8, UR12, URZ ;  /* 0x0000000c080802a4 */ /* 0x000fe4000f8e023f */
[----:B------:R-:W-:Y:S02]  /*b660*/  @UP0 UIMAD.WIDE.U32 UR6, UR47, UR12, URZ ;  /* 0x0000000c2f0602a5 */ /* 0x000fe4000f8e003f */
[----:B------:R-:W-:-:S03]  /*b670*/  @UP0 UIMAD UR8, UR47, UR13, UR8 ;  /* 0x0000000d2f0802a4 */ /* 0x000fc6000f8e0208 */
[----:B------:R-:W-:Y:S01]  /*b680*/  @UP0 ULDC.64 UR12, c[0x0][0x9d0] ;  /* 0x00027400000c0ab9 */ /* 0x000fe20000000a00 */
[----:B------:R-:W-:Y:S02]  /*b690*/  @UP0 UIADD3 UR7, UR7, UR8, URZ ;  /* 0x0000000807070290 */ /* 0x000fe4000fffe03f */
[----:B------:R-:W-:Y:S02]  /*b6a0*/  ULEA UR8, UR52, UR41, 0xa ;  /* 0x0000002934087291 */ /* 0x000fe4000f8e503f */
[----:B------:R-:W-:Y:S02]  /*b6b0*/  @UP0 UIMAD UR9, UR9, UR12, URZ ;  /* 0x0000000c090902a4 */ /* 0x000fe4000f8e023f */
[----:B------:R-:W-:Y:S02]  /*b6c0*/  @UP0 UIMAD.WIDE.U32 UR6, UR43, UR12, UR6 ;  /* 0x0000000c2b0602a5 */ /* 0x000fe4000f8e0006 */
[----:B------:R-:W-:Y:S01]  /*b6d0*/  @UP0 UIMAD UR9, UR43, UR13, UR9 ;  /* 0x0000000d2b0902a4 */ /* 0x000fe2000f8e0209 */
[----:B------:R-:W-:Y:S01]  /*b6e0*/  UMOV UR14, UR8 ;  /* 0x00000008000e7c82 */ /* 0x000fe20008000000 */
[----:B------:R-:W-:Y:S01]  /*b6f0*/  @UP0 ULEA UR4, UP1, UR6, UR4, 0x2 ;  /* 0x0000000406040291 */ /* 0x000fe2000f82103f */
[----:B------:R-:W-:Y:S01]  /*b700*/  QGMMA.64x256x32.F32.E4M3.E4M3 R24, R188, gdesc[UR12], R24, gsb0 ;  /* 0x03e0000cbc187df3 */ /* 0x000fe20008000818 */
[----:B------:R-:W-:-:S04]  /*b710*/  @UP0 UIADD3 UR7, UR7, UR9, URZ ;  /* 0x0000000907070290 */ /* 0x000fc8000fffe03f */
[----:B------:R-:W-:Y:S01]  /*b720*/  @UP0 ULEA.HI.X UR5, UR6, UR5, UR7, 0x2, UP1 ;  /* 0x0000000506050291 */ /* 0x000fe200088f1407 */
[----:B------:R-:W-:-:S05]  /*b730*/  IMAD.U32 R10, RZ, RZ, UR4 ;  /* 0x00000004ff0a7e24 */ /* 0x000fca000f8e00ff */
[----:B------:R-:W-:-:S05]  /*b740*/  IMAD.U32 R11, RZ, RZ, UR5 ;  /* 0x00000005ff0b7e24 */ /* 0x000fca000f8e00ff */
[----:B------:R2:W3:Y:S01]  /*b750*/  @P1 LDG.E R6, desc[UR50][R10.64] ;  /* 0x000000320a061981 */ /* 0x0004e2000c1e1900 */
[----:B------:R-:W-:Y:S01]  /*b760*/  UIADD3 UR8, UR8, 0x2, URZ ;  /* 0x0000000208087890 */ /* 0x000fe2000fffe03f */
[----:B------:R-:W-:-:S06]  /*b770*/  UMOV UR7, 0x80000020 ;  /* 0x8000002000077882 */ /* 0x000fcc0000000000 */
[----:B------:R-:W-:Y:S01]  /*b780*/  UMOV UR6, UR8 ;  /* 0x0000000800067c82 */ /* 0x000fe20008000000 */
[----:B-1----:R-:W1:Y:S04]  /*b790*/  SHFL.BFLY PT, R3, R4, 0x2, 0x1f ;  /* 0x0c401f0004037f89 */ /* 0x002e6800000e0000 */
[----:B------:R-:W4:Y:S01]  /*b7a0*/  SHFL.BFLY PT, R12, R5, 0x2, 0x1f ;  /* 0x0c401f00050c7f89 */ /* 0x000f2200000e0000 */
[----:B-1----:R-:W-:-:S01]  /*b7b0*/  FADD.FTZ R3, R3, R4 ;  /* 0x0000000403037221 */ /* 0x002fc20000010000 */
[----:B----4-:R-:W-:-:S04]  /*b7c0*/  FADD.FTZ R12, R12, R5 ;  /* 0x000000050c0c7221 */ /* 0x010fc80000010000 */
[----:B0-----:R-:W0:Y:S04]  /*b7d0*/  SHFL.BFLY PT, R0, R3, 0x1, 0x1f ;  /* 0x0c201f0003007f89 */ /* 0x001e2800000e0000 */
[----:B------:R-:W1:Y:S01]  /*b7e0*/  SHFL.BFLY PT, R9, R12, 0x1, 0x1f ;  /* 0x0c201f000c097f89 */ /* 0x000e6200000e0000 */
[----:B0-----:R-:W-:-:S01]  /*b7f0*/  FADD.FTZ R13, R3, R0 ;  /* 0x00000000030d7221 */ /* 0x001fc20000010000 */
[----:B-1----:R-:W-:-:S04]  /*b800*/  FADD.FTZ R14, R12, R9 ;  /* 0x000000090c0e7221 */ /* 0x002fc80000010000 */
[C---:B------:R-:W-:Y:S01]  /*b810*/  FSETP.NE.FTZ.AND P1, PT, R13.reuse, RZ, PT ;  /* 0x000000ff0d00720b */ /* 0x040fe20003f35000 */
[----:B------:R-:W-:Y:S01]  /*b820*/  FMUL.FTZ R15, R13, 0.00390625 ;  /* 0x3b8000000d0f7820 */ /* 0x000fe20000410000 */
[----:B--2---:R-:W-:Y:S01]  /*b830*/  FMUL.FTZ R10, R14, 0.00390625 ;  /* 0x3b8000000e0a7820 */ /* 0x004fe20000410000 */
[----:B------:R-:W-:-:S03]  /*b840*/  IMAD.MOV.U32 R9, RZ, RZ, RZ ;  /* 0x000000ffff097224 */ /* 0x000fc600078e00ff */
[----:B------:R-:W-:Y:S02]  /*b850*/  FSETP.NE.FTZ.AND P2, PT, R15, RZ, PT ;  /* 0x000000ff0f00720b */ /* 0x000fe40003f55000 */
[----:B------:R-:W-:-:S05]  /*b860*/  FSETP.NE.FTZ.AND P3, PT, R10, RZ, PT ;  /* 0x000000ff0a00720b */ /* 0x000fca0003f75000 */
[----:B------:R-:W-:Y:S01]  /*b870*/  @P1 MUFU.RCP R9, R13 ;  /* 0x0000000d00091308 */ /* 0x000fe20000001000 */
[----:B------:R-:W-:Y:S01]  /*b880*/  FSETP.NE.FTZ.AND P1, PT, R14, RZ, PT ;  /* 0x000000ff0e00720b */ /* 0x000fe20003f35000 */
[----:B------:R-:W-:-:S06]  /*b890*/  IMAD.MOV.U32 R11, RZ, RZ, RZ ;  /* 0x000000ffff0b7224 */ /* 0x000fcc00078e00ff */
[----:B------:R-:W0:Y:S08]  /*b8a0*/  @P2 MUFU.LG2 R5, R15 ;  /* 0x0000000f00052308 */ /* 0x000e300000000c00 */
[----:B------:R-:W1:Y:S01]  /*b8b0*/  @P3 MUFU.LG2 R10, R10 ;  /* 0x0000000a000a3308 */ /* 0x000e620000000c00 */
[----:B------:R-:W-:Y:S02]  /*b8c0*/  WARPGROUP.DEPBAR.LE gsb0, 0x0 ;  /* 0x00008000000079c5 */ /* 0x000fe40000010000 */
[----:B------:R-:W-:-:S06]  /*b8d0*/  WARPGROUP.ARRIVE ;  /* 0x00000000000079c5 */ /* 0x000fcc0000000000 */
[----:B------:R-:W-:Y:S01]  /*b8e0*/  QGMMA.64x256x32.F32.E4M3.E4M3 R24, R184, gdesc[UR4], R24, gsb0 ;  /* 0x03e00004b8187df3 */ /* 0x000fe20008000818 */
[----:B------:R-:W2:Y:S01]  /*b8f0*/  @P1 MUFU.RCP R11, R14 ;  /* 0x0000000e000b1308 */ /* 0x000ea20000001000 */
[----:B------:R-:W-:Y:S02]  /*b900*/  IMAD.U32 R4, RZ, RZ, UR10 ;  /* 0x0000000aff047e24 */ /* 0x000fe4000f8e00ff */
[----:B------:R-:W-:Y:S02]  /*b910*/  IMAD.U32 R12, RZ, RZ, UR10 ;  /* 0x0000000aff0c7e24 */ /* 0x000fe4000f8e00ff */
[----:B0-----:R-:W-:Y:S01]  /*b920*/  @P2 FMUL.FTZ R5, R5, 0.69314718246459960938 ;  /* 0x3f31721805052820 */ /* 0x001fe20000410000 */
[----:B------:R-:W-:Y:S01]  /*b930*/  @P2 FMUL.FTZ R4, R4, 0.69314718246459960938 ;  /* 0x3f31721804042820 */ /* 0x000fe20000410000 */
[----:B-1----:R-:W-:Y:S01]  /*b940*/  @P3 FMUL.FTZ R13, R10, 0.69314718246459960938 ;  /* 0x3f3172180a0d3820 */ /* 0x002fe20000410000 */
[----:B------:R-:W-:Y:S01]  /*b950*/  @P3 FMUL.FTZ R12, R12, 0.69314718246459960938 ;  /* 0x3f3172180c0c3820 */ /* 0x000fe20000410000 */
[----:B------:R-:W-:-:S02]  /*b960*/  IMAD.MOV.U32 R3, RZ, RZ, -0x800000 ;  /* 0xff800000ff037424 */ /* 0x000fc400078e00ff */
[----:B------:R-:W-:Y:S01]  /*b970*/  @P2 FFMA.FTZ R3, R4, R7, R5 ;  /* 0x0000000704032223 */ /* 0x000fe20000010005 */
[----:B------:R-:W-:Y:S02]  /*b980*/  IMAD.MOV.U32 R0, RZ, RZ, -0x800000 ;  /* 0xff800000ff007424 */ /* 0x000fe400078e00ff */
[----:B------:R-:W-:Y:S01]  /*b990*/  @P3 FFMA.FTZ R0, R12, R8, R13 ;  /* 0x000000080c003223 */ /* 0x000fe2000001000d */
[-C--:B---3--:R-:W-:Y:S01]  /*b9a0*/  FMUL.FTZ R16, R9, R6.reuse ;  /* 0x0000000609107220 */ /* 0x088fe20000410000 */
[----:B--2---:R-:W-:Y:S01]  /*b9b0*/  FMUL.FTZ R4, R11, R6 ;  /* 0x000000060b047220 */ /* 0x004fe20000410000 */
[----:B------:R-:W-:Y:S02]  /*b9c0*/  WARPGROUP.DEPBAR.LE gsb0, 0x0 ;  /* 0x00008000000079c5 */ /* 0x000fe40000010000 */
[----:B------:R-:W-:Y:S05]  /*b9d0*/  @!P0 BRA `(.L_x_1058) ;  /* 0x0000000000048947 */ /* 0x000fea0003800000 */
[----:B------:R-:W-:Y:S01]  /*b9e0*/  BPT.TRAP 0x1 ;  /* 0x000000040000795c */ /* 0x000fe20000300000 */
.L_x_1058:
[----:B------:R-:W-:Y:S01]  /*b9f0*/  UIADD3 UR4, UR11, 0x28460, URZ ;  /* 0x000284600b047890 */ /* 0x000fe2000fffe03f */
[-C--:B------:R-:W-:Y:S01]  /*ba00*/  FMUL.FTZ R5, R28, R16.reuse ;  /* 0x000000101c057220 */ /* 0x080fe20000410000 */
[----:B------:R-:W-:Y:S01]  /*ba10*/  UIADD3 UR52, UR52, 0x1, URZ ;  /* 0x0000000134347890 */ /* 0x000fe2000fffe03f */
[-C--:B------:R-:W-:Y:S01]  /*ba20*/  FMUL.FTZ R10, R45, R16.reuse ;  /* 0x000000102d0a7220 */ /* 0x080fe20000410000 */
[----:B------:R-:W-:Y:S01]  /*ba30*/  UPRMT UR4, UR39, 0x654, UR4 ;  /* 0x0000065427047896 */ /* 0x000fe20008000004 */
        /* <DEDUP_REMOVED lines=127> */
[-C--:B------:R-:W-:Y:S01]  /*c230*/  FMUL.FTZ R26, R147, R4.reuse ;  /* 0x00000004931a7220 */ /* 0x080fe20000410000 */
[-C--:B------:R-:W-:Y:S01]  /*c240*/  FMUL.FTZ R150, R150, R4.reuse ;  /* 0x0000000496967220 */ /* 0x080fe20000410000 */
[----:B------:R-:W-:Y:S01]  /*c250*/  FMUL.FTZ R151, R151, R4 ;  /* 0x0000000497977220 */ /* 0x000fe20000410000 */
[----:B------:R-:W-:-:S02]  /*c260*/  UIADD3 UR45, UR45, 0x1, URZ ;  /* 0x000000012d2d7890 */ /* 0x000fc4000fffe03f */
[----:B------:R-:W-:Y:S02]  /*c270*/  USEL UR52, UR52, URZ, UP0 ;  /* 0x0000003f34347287 */ /* 0x000fe40008000000 */
[----:B------:R-:W-:-:S12]  /*c280*/  ULOP3.LUT UR44, UR44, UR4, URZ, 0x3c, !UPT ;  /* 0x000000042c2c7292 */ /* 0x000fd8000f8e3c3f */
.L_x_984:
[----:B------:R-:W0:Y:S01]  /*c290*/  S2R R17, SR_CgaCtaId ;  /* 0x0000000000117919 */ /* 0x000e220000008800 */
[----:B------:R-:W-:Y:S01]  /*c2a0*/  MOV R4, 0x400 ;  /* 0x0000040000047802 */ /* 0x000fe20000000f00 */
[----:B------:R-:W-:Y:S01]  /*c2b0*/  BSSY B0, `(.L_x_1059) ;  /* 0x000036e000007945 */ /* 0x000fe20003800000 */
[----:B------:R-:W-:Y:S02]  /*c2c0*/  BAR.SYNC.DEFER_BLOCKING 0x5, 0x180 ;  /* 0x0146000000007b1d */ /* 0x000fe40000010000 */
[----:B0-----:R-:W-:-:S05]  /*c2d0*/  LEA R4, R17, R4, 0x18 ;  /* 0x0000000411047211 */ /* 0x001fca00078ec0ff */
[----:B------:R-:W0:Y:S02]  /*c2e0*/  LDS.128 R60, [R4+0x284d0] ;  /* 0x0284d000043c7984 */ /* 0x000e240000000c00 */
[----:B0-----:R-:W-:Y:S02]  /*c2f0*/  R2UR UR43, R62 ;  /* 0x000000003e2b72ca */ /* 0x001fe400000e0000 */
[----:B------:R-:W-:Y:S01]  /*c300*/  R2UR UR47, R63 ;  /* 0x000000003f2f72ca */ /* 0x000fe200000e0000 */
        /* <DEDUP_REMOVED lines=11> */
[----:B------:R-:W-:Y:S01]  /*c3c0*/  F2FP.BF16.F32.PACK_AB R10, R10, R41 ;  /* 0x000000290a0a723e */ /* 0x000fe200000010ff */
[----:B------:R-:W-:Y:S01]  /*c3d0*/  UISETP.NE.U32.AND UP0, UPT, UR4, URZ, UPT ;  /* 0x0000003f0400728c */ /* 0x000fe2000bf05070 */
[----:B------:R-:W-:Y:S02]  /*c3e0*/  F2FP.BF16.F32.PACK_AB R40, R79, R70 ;  /* 0x000000464f28723e */ /* 0x000fe400000010ff */
[----:B------:R-:W-:Y:S01]  /*c3f0*/  F2FP.BF16.F32.PACK_AB R25, R6, R25 ;  /* 0x000000190619723e */ /* 0x000fe200000010ff */
[----:B------:R-:W-:Y:S01]  /*c400*/  UISETP.NE.AND.EX UP0, UPT, UR5, URZ, UPT, UP0 ;  /* 0x0000003f0500728c */ /* 0x000fe2000bf05300 */
[----:B------:R-:W-:Y:S02]  /*c410*/  F2FP.BF16.F32.PACK_AB R7, R7, R32 ;  /* 0x000000200707723e */ /* 0x000fe400000010ff */
[----:B------:R-:W-:Y:S01]  /*c420*/  F2FP.BF16.F32.PACK_AB R8, R8, R33 ;  /* 0x000000210808723e */ /* 0x000fe200000010ff */
[----:B------:R-:W-:Y:S01]  /*c430*/  ULDC.64 UR4, c[0x0][0xbd8] ;  /* 0x0002f60000047ab9 */ /* 0x000fe20000000a00 */
[----:B0-----:R-:W-:Y:S01]  /*c440*/  LOP3.LUT P0, R17, R58, 0x3, RZ, 0xc0, !PT ;  /* 0x000000033a117812 */ /* 0x001fe2000780c0ff */
[----:B------:R-:W-:Y:S01]  /*c450*/  UIMAD.WIDE UR4, UR37, 0x4, UR4 ;  /* 0x00000004250478a5 */ /* 0x000fe2000f8e0204 */
[----:B------:R-:W-:-:S02]  /*c460*/  F2FP.BF16.F32.PACK_AB R15, R15, R64 ;  /* 0x000000400f0f723e */ /* 0x000fc400000010ff */
[----:B------:R-:W-:Y:S02]  /*c470*/  ISETP.EQ.OR P0, PT, R17, 0x3, !P0 ;  /* 0x000000031100780c */ /* 0x000fe40004702670 */
[----:B------:R-:W-:Y:S02]  /*c480*/  F2FP.BF16.F32.PACK_AB R6, R20, R65 ;  /* 0x000000411406723e */ /* 0x000fe400000010ff */
[----:B------:R-:W-:Y:S02]  /*c490*/  SEL R79, R9, R10, P0 ;  /* 0x0000000a094f7207 */ /* 0x000fe40000000000 */
[----:B------:R-:W-:Y:S02]  /*c4a0*/  SEL R63, R10, R9, P0 ;  /* 0x000000090a3f7207 */ /* 0x000fe40000000000 */
[----:B------:R-:W0:Y:S01]  /*c4b0*/  S2R R9, SR_SWINHI ;  /* 0x0000000000097919 */ /* 0x000e220000002f00 */
[----:B------:R-:W-:Y:S02]  /*c4c0*/  F2FP.BF16.F32.PACK_AB R72, R21, R72 ;  /* 0x000000481548723e */ /* 0x000fe400000010ff */
[----:B------:R-:W-:-:S02]  /*c4d0*/  F2FP.BF16.F32.PACK_AB R32, R68, R105 ;  /* 0x000000694420723e */ /* 0x000fc400000010ff */
[----:B------:R-:W-:Y:S02]  /*c4e0*/  F2FP.BF16.F32.PACK_AB R120, R77, R120 ;  /* 0x000000784d78723e */ /* 0x000fe400000010ff */
[----:B------:R-:W-:Y:S02]  /*c4f0*/  F2FP.BF16.F32.PACK_AB R128, R85, R128 ;  /* 0x000000805580723e */ /* 0x000fe400000010ff */
[----:B------:R-:W-:Y:S02]  /*c500*/  SEL R77, R7, R8, P0 ;  /* 0x00000008074d7207 */ /* 0x000fe40000000000 */
[----:B------:R-:W-:Y:S02]  /*c510*/  SEL R68, R8, R7, P0 ;  /* 0x0000000708447207 */ /* 0x000fe40000000000 */
[----:B------:R-:W-:Y:S02]  /*c520*/  SEL R85, R15, R6, P0 ;  /* 0x000000060f557207 */ /* 0x000fe40000000000 */
[----:B------:R-:W-:-:S02]  /*c530*/  SEL R21, R6, R15, P0 ;  /* 0x0000000f06157207 */ /* 0x000fc40000000000 */
[----:B------:R-:W-:Y:S02]  /*c540*/  F2FP.BF16.F32.PACK_AB R67, R86, R67 ;  /* 0x000000435643723e */ /* 0x000fe400000010ff */
[----:B------:R-:W-:Y:S02]  /*c550*/  F2FP.BF16.F32.PACK_AB R66, R87, R66 ;  /* 0x000000425742723e */ /* 0x000fe400000010ff */
[----:B------:R-:W-:Y:S02]  /*c560*/  F2FP.BF16.F32.PACK_AB R13, R13, R56 ;  /* 0x000000380d0d723e */ /* 0x000fe400000010ff */
[----:B------:R-:W-:Y:S02]  /*c570*/  SEL R123, R67, R66, P0 ;  /* 0x00000042437b7207 */ /* 0x000fe40000000000 */
[----:B------:R-:W-:Y:S02]  /*c580*/  SEL R56, R66, R67, P0 ;  /* 0x0000004342387207 */ /* 0x000fe40000000000 */
[----:B------:R-:W-:-:S02]  /*c590*/  F2FP.BF16.F32.PACK_AB R29, R29, R80 ;  /* 0x000000501d1d723e */ /* 0x000fc400000010ff */
[----:B------:R-:W-:Y:S02]  /*c5a0*/  F2FP.BF16.F32.PACK_AB R36, R36, R81 ;  /* 0x000000512424723e */ /* 0x000fe400000010ff */
[----:B------:R-:W-:Y:S02]  /*c5b0*/  F2FP.BF16.F32.PACK_AB R37, R37, R88 ;  /* 0x000000582525723e */ /* 0x000fe400000010ff */
[----:B------:R-:W-:Y:S02]  /*c5c0*/  MOV R6, R4 ;  /* 0x0000000400067202 */ /* 0x000fe40000000f00 */
[----:B0-----:R-:W-:Y:S02]  /*c5d0*/  MOV R7, R9 ;  /* 0x0000000900077202 */ /* 0x001fe40000000f00 */
[----:B------:R-:W-:Y:S02]  /*c5e0*/  F2FP.BF16.F32.PACK_AB R44, R44, R89 ;  /* 0x000000592c2c723e */ /* 0x000fe400000010ff */
[----:B------:R-:W-:Y:S01]  /*c5f0*/  F2FP.BF16.F32.PACK_AB R93, R93, R136 ;  /* 0x000000885d5d723e */ /* 0x000fe200000010ff */
[----:B------:R-:W-:Y:S01]  /*c600*/  IMAD.WIDE R66, R195, 0x2, R6 ;  /* 0x00000002c3427825 */ /* 0x000fe200078e0206 */
        /* <DEDUP_REMOVED lines=10> */
[----:B------:R-:W-:Y:S02]  /*c6b0*/  SEL R89, R29, R36, P0 ;  /* 0x000000241d597207 */ /* 0x000fe40000000000 */
[----:B------:R-:W-:Y:S02]  /*c6c0*/  IADD3 R145, P4, R66, 0x60, RZ ;  /* 0x0000006042917810 */ /* 0x000fe40007f9e0ff */
[----:B------:R-:W-:-:S02]  /*c6d0*/  F2FP.BF16.F32.PACK_AB R117, R117, R124 ;  /* 0x0000007c7575723e */ /* 0x000fc400000010ff */
[----:B------:R-:W-:Y:S02]  /*c6e0*/  F2FP.BF16.F32.PACK_AB R116, R109, R116 ;  /* 0x000000746d74723e */ /* 0x000fe400000010ff */
[----:B------:R-:W-:Y:S02]  /*c6f0*/  F2FP.BF16.F32.PACK_AB R143, R143, R30 ;  /* 0x0000001e8f8f723e */ /* 0x000fe400000010ff */
[----:B------:R-:W-:Y:S02]  /*c700*/  SEL R29, R36, R29, P0 ;  /* 0x0000001d241d7207 */ /* 0x000fe40000000000 */
[----:B------:R-:W-:Y:S02]  /*c710*/  F2FP.BF16.F32.PACK_AB R71, R78, R71 ;  /* 0x000000474e47723e */ /* 0x000fe400000010ff */
[----:B------:R-:W-:Y:S02]  /*c720*/  SEL R91, R37, R44, P0 ;  /* 0x0000002c255b7207 */ /* 0x000fe40000000000 */
[----:B------:R-:W-:-:S02]  /*c730*/  SEL R30, R44, R37, P0 ;  /* 0x000000252c1e7207 */ /* 0x000fc40000000000 */
[----:B------:R-:W-:Y:S02]  /*c740*/  SEL R107, R93, R100, P0 ;  /* 0x000000645d6b7207 */ /* 0x000fe40000000000 */
[----:B------:R-:W-:Y:S02]  /*c750*/  SEL R36, R100, R93, P0 ;  /* 0x0000005d64247207 */ /* 0x000fe40000000000 */
[----:B------:R-:W-:Y:S02]  /*c760*/  F2FP.BF16.F32.PACK_AB R148, R141, R148 ;  /* 0x000000948d94723e */ /* 0x000fe400000010ff */
[----:B------:R-:W-:Y:S02]  /*c770*/  F2FP.BF16.F32.PACK_AB R73, R28, R73 ;  /* 0x000000491c49723e */ /* 0x000fe400000010ff */
        /* <DEDUP_REMOVED lines=9> */
[----:B------:R-:W-:Y:S02]  /*c810*/  SEL R97, R53, R32, P0 ;  /* 0x0000002035617207 */ /* 0x000fe40000000000 */
[----:B------:R-:W-:Y:S02]  /*c820*/  SEL R103, R120, R121, P0 ;  /* 0x0000007978677207 */ /* 0x000fe40000000000 */
[----:B------:R-:W-:Y:S02]  /*c830*/  SEL R34, R121, R120, P0 ;  /* 0x0000007879227207 */ /* 0x000fe40000000000 */
[----:B------:R-:W-:Y:S02]  /*c840*/  SEL R101, R5, R162, P0 ;  /* 0x000000a205657207 */ /* 0x000fe40000000000 */
[----:B------:R-:W-:-:S02]  /*c850*/  SEL R109, R162, R5, P0 ;  /* 0x00000005a26d7207 */ /* 0x000fc40000000000 */
[----:B------:R-:W-:Y:S02]  /*c860*/  IADD3 R141, P2, R66, 0x20, RZ ;  /* 0x00000020428d7810 */ /* 0x000fe40007f5e0ff */
[----:B------:R-:W-:Y:S02]  /*c870*/  LOP3.LUT R12, R145, 0x380, RZ, 0xc0, !PT ;  /* 0x00000380910c7812 */ /* 0x000fe400078ec0ff */
[----:B------:R-:W-:Y:S01]  /*c880*/  SEL R32, R32, R53, P0 ;  /* 0x0000003520207207 */ /* 0x000fe20000000000 */
[----:B------:R-:W-:Y:S01]  /*c890*/  IMAD.X R59, RZ, RZ, R67, P2 ;  /* 0x000000ffff3b7224 */ /* 0x000fe200010e0643 */
[----:B------:R-:W-:Y:S02]  /*c8a0*/  SEL R121, R117, R116, P0 ;  /* 0x0000007475797207 */ /* 0x000fe40000000000 */
[----:B------:R-:W-:Y:S02]  /*c8b0*/  SEL R5, R116, R117, P0 ;  /* 0x0000007574057207 */ /* 0x000fe40000000000 */
[----:B------:R-:W-:-:S02]  /*c8c0*/  SEL R117, R71, R40, P0 ;  /* 0x0000002847757207 */ /* 0x000fc40000000000 */
[----:B------:R-:W-:Y:S02]  /*c8d0*/  SEL R53, R40, R71, P0 ;  /* 0x0000004728357207 */ /* 0x000fe40000000000 */
        /* <DEDUP_REMOVED lines=8> */
[----:B------:R-:W-:Y:S02]  /*c960*/  LOP3.LUT R8, R141, 0x380, RZ, 0xc0, !PT ;  /* 0x000003808d087812 */ /* 0x000fe400078ec0ff */
[----:B------:R-:W-:Y:S02]  /*c970*/  SHF.R.U64 R12, R12, 0x3, RZ ;  /* 0x000000030c0c7819 */ /* 0x000fe400000012ff */
[----:B------:R-:W-:-:S02]  /*c980*/  IADD3 R143, P3, R66, 0x40, RZ ;  /* 0x00000040428f7810 */ /* 0x000fc40007f7e0ff */
[----:B------:R-:W-:Y:S02]  /*c990*/  IADD3 R151, P1, R66, 0x4040, RZ ;  /* 0x0000404042977810 */ /* 0x000fe40007f3e0ff */
[----:B------:R-:W-:Y:S02]  /*c9a0*/  F2FP.BF16.F32.PACK_AB R38, R127, R38 ;  /* 0x000000267f26723e */ /* 0x000fe400000010ff */
[----:B------:R-:W-:Y:S02]  /*c9b0*/  SEL R127, R51, R50, P0 ;  /* 0x00000032337f7207 */ /* 0x000fe40000000000 */
[----:B------:R-:W-:Y:S01]  /*c9c0*/  SEL R62, R50, R51, P0 ;  /* 0x00000033323e7207 */ /* 0x000fe20000000000 */
[----:B------:R-:W-:Y:S01]  /*c9d0*/  IMAD.X R51, RZ, RZ, R67, P4 ;  /* 0x000000ffff337224 */ /* 0x000fe200020e0643 */
[----:B------:R-:W-:Y:S02]  /*c9e0*/  IADD3 R147, P5, R66, 0x4000, RZ ;  /* 0x0000400042937810 */ /* 0x000fe40007fbe0ff */
[----:B------:R-:W-:-:S02]  /*c9f0*/  SHF.R.U64 R8, R8, 0x3, RZ ;  /* 0x0000000308087819 */ /* 0x000fc400000012ff */
[----:B------:R-:W-:Y:S01]  /*ca00*/  LOP3.LUT R50, R12, R145, RZ, 0x3c, !PT ;  /* 0x000000910c327212 */ /* 0x000fe200078e3cff */
[----:B------:R-:W-:Y:S01]  /*ca10*/  IMAD.X R49, RZ, RZ, R67, P5 ;  /* 0x000000ffff317224 */ /* 0x000fe200028e0643 */
[----:B------:R-:W-:Y:S02]  /*ca20*/  F2FP.BF16.F32.PACK_AB R149, R149, R152 ;  /* 0x000000989595723e */ /* 0x000fe400000010ff */
[----:B------:R-:W-:Y:S02]  /*ca30*/  LOP3.LUT R10, R143, 0x380, RZ, 0xc0, !PT ;  /* 0x000003808f0a7812 */ /* 0x000fe400078ec0ff */
[----:B------:R-:W-:Y:S02]  /*ca40*/  LOP3.LUT R12, R151, 0x380, RZ, 0xc0, !PT ;  /* 0x00000380970c7812 */ /* 0x000fe400078ec0ff */
[----:B------:R-:W-:Y:S02]  /*ca50*/  F2FP.BF16.F32.PACK_AB R14, R14, R57 ;  /* 0x000000390e0e723e */ /* 0x000fe400000010ff */
[----:B------:R-:W-:-:S02]  /*ca60*/  F2FP.BF16.F32.PACK_AB R55, R94, R55 ;  /* 0x000000375e37723e */ /* 0x000fc400000010ff */
[----:B------:R-:W-:Y:S02]  /*ca70*/  F2FP.BF16.F32.PACK_AB R54, R95, R54 ;  /* 0x000000365f36723e */ /* 0x000fe400000010ff */
[----:B------:R-:W-:Y:S02]  /*ca80*/  LOP3.LUT R58, R8, R141, RZ, 0x3c, !PT ;  /* 0x0000008d083a7212 */ /* 0x000fe400078e3cff */
[----:B------:R-:W-:Y:S02]  /*ca90*/  SEL R115, R149, R148, P0 ;  /* 0x0000009495737207 */ /* 0x000fe40000000000 */
[----:B------:R-:W-:Y:S02]  /*caa0*/  SEL R57, R148, R149, P0 ;  /* 0x0000009594397207 */ /* 0x000fe40000000000 */
[----:B------:R-:W-:Y:S02]  /*cab0*/  SHF.R.U64 R10, R10, 0x3, RZ ;  /* 0x000000030a0a7819 */ /* 0x000fe400000012ff */
[----:B------:R-:W-:-:S02]  /*cac0*/  LOP3.LUT R8, R147, 0x380, RZ, 0xc0, !PT ;  /* 0x0000038093087812 */ /* 0x000fc400078ec0ff */
[----:B------:R-:W-:Y:S02]  /*cad0*/  SHF.R.U64 R12, R12, 0x3, RZ ;  /* 0x000000030c0c7819 */ /* 0x000fe400000012ff */
[C---:B------:R-:W-:Y:S02]  /*cae0*/  IADD3 R149, P6, R66.reuse, 0x4020, RZ ;  /* 0x0000402042957810 */ /* 0x040fe40007fde0ff */
[----:B------:R-:W-:Y:S02]  /*caf0*/  IADD3 R163, P5, R66, 0x8040, RZ ;  /* 0x0000804042a37810 */ /* 0x000fe40007fbe0ff */
[----:B------:R-:W-:Y:S02]  /*cb00*/  F2FP.BF16.F32.PACK_AB R132, R125, R132 ;  /* 0x000000847d84723e */ /* 0x000fe400000010ff */
[----:B------:R-:W-:Y:S02]  /*cb10*/  SEL R125, R55, R54, P0 ;  /* 0x00000036377d7207 */ /* 0x000fe40000000000 */
[----:B------:R-:W-:Y:S01]  /*cb20*/  SEL R60, R54, R55, P0 ;  /* 0x00000037363c7207 */ /* 0x000fe20000000000 */
[----:B------:R-:W-:Y:S01]  /*cb30*/  IMAD.X R55, RZ, RZ, R67, P3 ;  /* 0x000000ffff377224 */ /* 0x000fe200018e0643 */
[----:B------:R-:W-:-:S02]  /*cb40*/  F2FP.BF16.F32.PACK_AB R158, R157, R158 ;  /* 0x0000009e9d9e723e */ /* 0x000fc400000010ff */
[----:B------:R-:W-:Y:S02]  /*cb50*/  LOP3.LUT R54, R10, R143, RZ, 0x3c, !PT ;  /* 0x0000008f0a367212 */ /* 0x000fe400078e3cff */
[----:B------:R-:W-:Y:S02]  /*cb60*/  SHF.R.U64 R8, R8, 0x3, RZ ;  /* 0x0000000308087819 */ /* 0x000fe400000012ff */
[----:B------:R-:W-:Y:S02]  /*cb70*/  LOP3.LUT R44, R12, R151, RZ, 0x3c, !PT ;  /* 0x000000970c2c7212 */ /* 0x000fe400078e3cff */
[----:B------:R-:W-:Y:S02]  /*cb80*/  F2FP.BF16.F32.PACK_AB R45, R45, R96 ;  /* 0x000000602d2d723e */ /* 0x000fe400000010ff */
[----:B------:R-:W-:Y:S02]  /*cb90*/  IADD3 R157, P3, R66, 0x8000, RZ ;  /* 0x00008000429d7810 */ /* 0x000fe40007f7e0ff */
[----:B------:R-:W-:-:S02]  /*cba0*/  LOP3.LUT R10, R149, 0x380, RZ, 0xc0, !PT ;  /* 0x00000380950a7812 */ /* 0x000fc400078ec0ff */
[----:B------:R-:W-:Y:S01]  /*cbb0*/  LOP3.LUT R12, R163, 0x380, RZ, 0xc0, !PT ;  /* 0x00000380a30c7812 */ /* 0x000fe200078ec0ff */
[----:B------:R-:W-:Y:S01]  /*cbc0*/  IMAD.X R41, RZ, RZ, R67, P3 ;  /* 0x000000ffff297224 */ /* 0x000fe200018e0643 */
[----:B------:R-:W-:Y:S02]  /*cbd0*/  F2FP.BF16.F32.PACK_AB R133, R133, R140 ;  /* 0x0000008c8585723e */ /* 0x000fe400000010ff */
[----:B------:R-:W-:Y:S02]  /*cbe0*/  F2FP.BF16.F32.PACK_AB R69, R69, R112 ;  /* 0x000000704545723e */ /* 0x000fe400000010ff */
[----:B------:R-:W-:Y:S02]  /*cbf0*/  F2FP.BF16.F32.PACK_AB R76, R76, R113 ;  /* 0x000000714c4c723e */ /* 0x000fe400000010ff */
[----:B------:R-:W-:Y:S02]  /*cc00*/  F2FP.BF16.F32.PACK_AB R39, R126, R39 ;  /* 0x000000277e27723e */ /* 0x000fe400000010ff */
[----:B------:R-:W-:-:S02]  /*cc10*/  F2FP.BF16.F32.PACK_AB R129, R92, R129 ;  /* 0x000000815c81723e */ /* 0x000fc400000010ff */
[----:B------:R-:W-:Y:S02]  /*cc20*/  F2FP.BF16.F32.PACK_AB R47, R110, R47 ;  /* 0x0000002f6e2f723e */ /* 0x000fe400000010ff */
[----:B------:R-:W-:Y:S02]  /*cc30*/  F2FP.BF16.F32.PACK_AB R46, R111, R46 ;  /* 0x0000002e6f2e723e */ /* 0x000fe400000010ff */
[----:B------:R-:W-:Y:S02]  /*cc40*/  LOP3.LUT R48, R8, R147, RZ, 0x3c, !PT ;  /* 0x0000009308307212 */ /* 0x000fe400078e3cff */
[----:B------:R-:W-:Y:S02]  /*cc50*/  F2FP.BF16.F32.PACK_AB R42, R119, R42 ;  /* 0x0000002a772a723e */ /* 0x000fe400000010ff */
[----:B------:R-:W-:Y:S02]  /*cc60*/  SEL R95, R45, R52, P0 ;  /* 0x000000342d5f7207 */ /* 0x000fe40000000000 */
[----:B------:R-:W-:Y:S01]  /*cc70*/  SEL R31, R52, R45, P0 ;  /* 0x0000002d341f7207 */ /* 0x000fe20000000000 */
[----:B------:R-:W-:Y:S01]  /*cc80*/  IMAD.X R45, RZ, RZ, R67, P1 ;  /* 0x000000ffff2d7224 */ /* 0x000fe200008e0643 */
[----:B------:R-:W-:-:S02]  /*cc90*/  SHF.R.U64 R10, R10, 0x3, RZ ;  /* 0x000000030a0a7819 */ /* 0x000fc400000012ff */
[----:B------:R-:W-:Y:S02]  /*cca0*/  LOP3.LUT R8, R157, 0x380, RZ, 0xc0, !PT ;  /* 0x000003809d087812 */ /* 0x000fe400078ec0ff */
[----:B------:R-:W-:Y:S02]  /*ccb0*/  SHF.R.U64 R12, R12, 0x3, RZ ;  /* 0x000000030c0c7819 */ /* 0x000fe400000012ff */
[----:B------:R-:W-:Y:S02]  /*ccc0*/  SEL R99, R69, R76, P0 ;  /* 0x0000004c45637207 */ /* 0x000fe40000000000 */
[----:B------:R-:W-:Y:S02]  /*ccd0*/  SEL R33, R76, R69, P0 ;  /* 0x000000454c217207 */ /* 0x000fe40000000000 */
[----:B------:R-:W-:Y:S02]  /*cce0*/  SEL R119, R133, R132, P0 ;  /* 0x0000008485777207 */ /* 0x000fe40000000000 */
[----:B------:R-:W-:-:S02]  /*ccf0*/  SEL R52, R132, R133, P0 ;  /* 0x0000008584347207 */ /* 0x000fc40000000000 */
[----:B------:R-:W-:Y:S02]  /*cd00*/  IADD3 R161, P4, R66, 0x8020, RZ ;  /* 0x0000802042a17810 */ /* 0x000fe40007f9e0ff */
[----:B------:R-:W-:Y:S02]  /*cd10*/  SEL R105, R128, R129, P0 ;  /* 0x0000008180697207 */ /* 0x000fe40000000000 */
[----:B------:R-:W-:Y:S02]  /*cd20*/  SEL R35, R129, R128, P0 ;  /* 0x0000008081237207 */ /* 0x000fe40000000000 */
[----:B------:R-:W-:Y:S02]  /*cd30*/  SEL R133, R39, R38, P0 ;  /* 0x0000002627857207 */ /* 0x000fe40000000000 */
[----:B------:R-:W-:Y:S01]  /*cd40*/  SEL R69, R38, R39, P0 ;  /* 0x0000002726457207 */ /* 0x000fe20000000000 */
[----:B------:R-:W-:Y:S01]  /*cd50*/  IMAD.X R39, RZ, RZ, R67, P5 ;  /* 0x000000ffff277224 */ /* 0x000fe200028e0643 */
[----:B------:R-:W-:-:S02]  /*cd60*/  F2FP.BF16.F32.PACK_AB R154, R153, R154 ;  /* 0x0000009a999a723e */ /* 0x000fc400000010ff */
[----:B------:R-:W-:Y:S02]  /*cd70*/  SEL R129, R47, R46, P0 ;  /* 0x0000002e2f817207 */ /* 0x000fe40000000000 */
[----:B------:R-:W-:Y:S01]  /*cd80*/  SEL R64, R46, R47, P0 ;  /* 0x0000002f2e407207 */ /* 0x000fe20000000000 */
[----:B------:R-:W-:Y:S01]  /*cd90*/  IMAD.X R47, RZ, RZ, R67, P6 ;  /* 0x000000ffff2f7224 */ /* 0x000fe200030e0643 */
[----:B------:R-:W-:Y:S02]  /*cda0*/  F2FP.BF16.F32.PACK_AB R155, R155, R156 ;  /* 0x0000009c9b9b723e */ /* 0x000fe400000010ff */
[----:B------:R-:W-:Y:S02]  /*cdb0*/  F2FP.BF16.F32.PACK_AB R43, R118, R43 ;  /* 0x0000002b762b723e */ /* 0x000fe400000010ff */
[----:B------:R-:W-:Y:S02]  /*cdc0*/  IADD3 R153, P2, R66, 0x4060, RZ ;  /* 0x0000406042997810 */ /* 0x000fe40007f5e0ff */
[----:B------:R-:W-:-:S02]  /*cdd0*/  LOP3.LUT R46, R10, R149, RZ, 0x3c, !PT ;  /* 0x000000950a2e7212 */ /* 0x000fc400078e3cff */
[----:B------:R-:W-:Y:S02]  /*cde0*/  SHF.R.U64 R8, R8, 0x3, RZ ;  /* 0x0000000308087819 */ /* 0x000fe400000012ff */
[----:B------:R-:W-:Y:S02]  /*cdf0*/  LOP3.LUT R38, R12, R163, RZ, 0x3c, !PT ;  /* 0x000000a30c267212 */ /* 0x000fe400078e3cff */
[----:B------:R-:W-:Y:S01]  /*ce00*/  LOP3.LUT R10, R161, 0x380, RZ, 0xc0, !PT ;  /* 0x00000380a10a7812 */ /* 0x000fe200078ec0ff */
[----:B--2---:R-:W-:Y:S01]  /*ce10*/  SHFL.IDX PT, R101, R101, R16, 0x1c1f ;  /* 0x001c1f1065657589 */ /* 0x004fe200000e0000 */
[----:B------:R-:W-:Y:S02]  /*ce20*/  F2FP.BF16.F32.PACK_AB R27, R150, R27 ;  /* 0x0000001b961b723e */ /* 0x000fe400000010ff */
[----:B------:R-:W-:Y:S01]  /*ce30*/  SEL R113, R155, R154, P0 ;  /* 0x0000009a9b717207 */ /* 0x000fe20000000000 */
[----:B------:R-:W-:Y:S01]  /*ce40*/  SHFL.IDX PT, R77, R77, R16, 0x1c1f ;  /* 0x001c1f104d4d7589 */ /* 0x000fe200000e0000 */
[----:B------:R-:W-:-:S02]  /*ce50*/  SEL R131, R43, R42, P0 ;  /* 0x0000002a2b837207 */ /* 0x000fc40000000000 */
[----:B------:R-:W-:Y:S01]  /*ce60*/  SEL R65, R42, R43, P0 ;  /* 0x0000002b2a417207 */ /* 0x000fe20000000000 */
[----:B------:R-:W-:Y:S01]  /*ce70*/  IMAD.X R43, RZ, RZ, R67, P2 ;  /* 0x000000ffff2b7224 */ /* 0x000fe200010e0643 */
[----:B------:R-:W-:Y:S01]  /*ce80*/  LOP3.LUT R40, R8, R157, RZ, 0x3c, !PT ;  /* 0x0000009d08287212 */ /* 0x000fe200078e3cff */
[----:B------:R-:W-:Y:S01]  /*ce90*/  SHFL.IDX PT, R113, R113, R16, 0x1c1f ;  /* 0x001c1f1071717589 */ /* 0x000fe200000e0000 */
[----:B------:R-:W-:Y:S02]  /*cea0*/  MOV R92, R38 ;  /* 0x00000026005c7202 */ /* 0x000fe40000000f00 */
[----:B------:R-:W-:Y:S01]  /*ceb0*/  SEL R83, R13, R14, P0 ;  /* 0x0000000e0d537207 */ /* 0x000fe20000000000 */
[----:B------:R-:W-:Y:S01]  /*cec0*/  SHFL.IDX PT, R79, R79, R16, 0x1c1f ;  /* 0x001c1f104f4f7589 */ /* 0x000fe200000e0000 */
[----:B------:R-:W-:Y:S02]  /*ced0*/  SEL R20, R14, R13, P0 ;  /* 0x0000000d0e147207 */ /* 0x000fe40000000000 */
[----:B------:R-:W-:Y:S01]  /*cee0*/  SEL R155, R154, R155, P0 ;  /* 0x0000009b9a9b7207 */ /* 0x000fe20000000000 */
[----:B------:R-:W-:Y:S01]  /*cef0*/  SHFL.IDX PT, R81, R81, R16, 0x1c1f ;  /* 0x001c1f1051517589 */ /* 0x000fe200000e0000 */
[----:B------:R-:W-:-:S02]  /*cf00*/  SHF.R.U64 R10, R10, 0x3, RZ ;  /* 0x000000030a0a7819 */ /* 0x000fc400000012ff */
[----:B------:R-:W-:Y:S01]  /*cf10*/  LOP3.LUT R38, R16, 0x2, RZ, 0x3c, !PT ;  /* 0x0000000210267812 */ /* 0x000fe200078e3cff */
[----:B------:R-:W-:Y:S01]  /*cf20*/  SHFL.IDX PT, R83, R83, R16, 0x1c1f ;  /* 0x001c1f1053537589 */ /* 0x000fe200000e0000 */
[----:B------:R-:W-:Y:S02]  /*cf30*/  IADD3 R169, P2, R66, 0xc020, RZ ;  /* 0x0000c02042a97810 */ /* 0x000fe40007f5e0ff */
[----:B------:R-:W-:Y:S01]  /*cf40*/  LOP3.LUT R14, R153, 0x380, RZ, 0xc0, !PT ;  /* 0x00000380990e7812 */ /* 0x000fe200078ec0ff */
[----:B------:R-:W-:Y:S01]  /*cf50*/  SHFL.IDX PT, R68, R68, R38, 0x1c1f ;  /* 0x001c1f2644447589 */ /* 0x000fe200000e0000 */
[----:B------:R-:W-:Y:S01]  /*cf60*/  SEL R139, R27, R26, P0 ;  /* 0x0000001a1b8b7207 */ /* 0x000fe20000000000 */
[--C-:B------:R-:W-:Y:S01]  /*cf70*/  IMAD.X R13, RZ, RZ, R67.reuse, P2 ;  /* 0x000000ffff0d7224 */ /* 0x100fe200010e0643 */
[----:B------:R-:W-:Y:S01]  /*cf80*/  SEL R73, R26, R27, P0 ;  /* 0x0000001b1a497207 */ /* 0x000fe20000000000 */
[----:B------:R-:W-:Y:S01]  /*cf90*/  IMAD.X R27, RZ, RZ, R67, P4 ;  /* 0x000000ffff1b7224 */ /* 0x000fe200020e0643 */
[----:B------:R-:W-:Y:S01]  /*cfa0*/  MOV R102, R58 ;  /* 0x0000003a00667202 */ /* 0x000fe20000000f00 */
[----:B------:R-:W-:Y:S01]  /*cfb0*/  SHFL.IDX PT, R85, R85, R16, 0x1c1f ;  /* 0x001c1f1055557589 */ /* 0x000fe200000e0000 */
[----:B------:R-:W-:-:S02]  /*cfc0*/  LOP3.LUT R26, R10, R161, RZ, 0x3c, !PT ;  /* 0x000000a10a1a7212 */ /* 0x000fc400078e3cff */
[----:B------:R-:W-:Y:S01]  /*cfd0*/  MOV R59, R40 ;  /* 0x00000028003b7202 */ /* 0x000fe20000000f00 */
[----:B------:R-:W-:Y:S01]  /*cfe0*/  SHFL.IDX PT, R87, R87, R16, 0x1c1f ;  /* 0x001c1f1057577589 */ /* 0x000fe200000e0000 */
[----:B------:R-:W-:Y:S02]  /*cff0*/  SHF.R.U64 R14, R14, 0x3, RZ ;  /* 0x000000030e0e7819 */ /* 0x000fe400000012ff */
[----:B------:R-:W-:Y:S01]  /*d000*/  LOP3.LUT R10, R169, 0x380, RZ, 0xc0, !PT ;  /* 0x00000380a90a7812 */ /* 0x000fe200078ec0ff */
[----:B------:R-:W0:Y:S01]  /*d010*/  SHFL.IDX PT, R40, R155, R38, 0x1c1f ;  /* 0x001c1f269b287589 */ /* 0x000e2200000e0000 */
[----:B------:R-:W-:Y:S02]  /*d020*/  IADD3 R165, P6, R66, 0x8060, RZ ;  /* 0x0000806042a57810 */ /* 0x000fe40007fde0ff */
[----:B------:R-:W-:Y:S01]  /*d030*/  LOP3.LUT R42, R14, R153, RZ, 0x3c, !PT ;  /* 0x000000990e2a7212 */ /* 0x000fe200078e3cff */
[----:B------:R-:W-:Y:S01]  /*d040*/  SHFL.IDX PT, R89, R89, R16, 0x1c1f ;  /* 0x001c1f1059597589 */ /* 0x000fe200000e0000 */
[----:B------:R-:W-:-:S02]  /*d050*/  SHF.R.U64 R10, R10, 0x3, RZ ;  /* 0x000000030a0a7819 */ /* 0x000fc400000012ff */
[----:B------:R-:W-:Y:S01]  /*d060*/  LOP3.LUT R11, R66, 0x380, RZ, 0xc0, !PT ;  /* 0x00000380420b7812 */ /* 0x000fe200078ec0ff */
[----:B------:R-:W-:Y:S01]  /*d070*/  SHFL.IDX PT, R91, R91, R16, 0x1c1f ;  /* 0x001c1f105b5b7589 */ /* 0x000fe200000e0000 */
[----:B------:R-:W-:Y:S02]  /*d080*/  LOP3.LUT R14, R165, 0x380, RZ, 0xc0, !PT ;  /* 0x00000380a50e7812 */ /* 0x000fe400078ec0ff */
[----:B------:R-:W-:Y:S01]  /*d090*/  LOP3.LUT R12, R10, R169, RZ, 0x3c, !PT ;  /* 0x000000a90a0c7212 */ /* 0x000fe200078e3cff */
[----:B------:R-:W-:Y:S01]  /*d0a0*/  SHFL.IDX PT, R95, R95, R16, 0x1c1f ;  /* 0x001c1f105f5f7589 */ /* 0x000fe200000e0000 */
[----:B------:R-:W-:Y:S02]  /*d0b0*/  F2FP.BF16.F32.PACK_AB R159, R159, R160 ;  /* 0x000000a09f9f723e */ /* 0x000fe400000010ff */
[C---:B------:R-:W-:Y:S01]  /*d0c0*/  IADD3 R167, P1, R66.reuse, 0xc000, RZ ;  /* 0x0000c00042a77810 */ /* 0x040fe20007f3e0ff */
[----:B------:R-:W-:Y:S01]  /*d0d0*/  SHFL.IDX PT, R97, R97, R16, 0x1c1f ;  /* 0x001c1f1061617589 */ /* 0x000fe200000e0000 */
[----:B------:R-:W-:-:S02]  /*d0e0*/  IADD3 R171, P3, R66, 0xc040, RZ ;  /* 0x0000c04042ab7810 */ /* 0x000fc40007f7e0ff */
[----:B------:R-:W-:Y:S01]  /*d0f0*/  SHF.R.U64 R11, R11, 0x3, RZ ;  /* 0x000000030b0b7819 */ /* 0x000fe200000012ff */
[--C-:B------:R-:W-:Y:S01]  /*d100*/  IMAD.X R15, RZ, RZ, R67.reuse, P1 ;  /* 0x000000ffff0f7224 */ /* 0x100fe200008e0643 */
[----:B------:R-:W-:Y:S01]  /*d110*/  SHF.R.U64 R14, R14, 0x3, RZ ;  /* 0x000000030e0e7819 */ /* 0x000fe200000012ff */
[--C-:B------:R-:W-:Y:S01]  /*d120*/  IMAD.X R9, RZ, RZ, R67.reuse, P3 ;  /* 0x000000ffff097224 */ /* 0x100fe200018e0643 */
[----:B------:R-:W-:Y:S01]  /*d130*/  SEL R75, R24, R25, P0 ;  /* 0x00000019184b7207 */ /* 0x000fe20000000000 */
[----:B------:R-:W-:Y:S01]  /*d140*/  SHFL.IDX PT, R99, R99, R16, 0x1c1f ;  /* 0x001c1f1063637589 */ /* 0x000fe200000e0000 */
[----:B------:R-:W-:Y:S01]  /*d150*/  SEL R70, R25, R24, P0 ;  /* 0x0000001819467207 */ /* 0x000fe20000000000 */
[----:B------:R-:W-:Y:S01]  /*d160*/  IMAD.X R25, RZ, RZ, R67, P6 ;  /* 0x000000ffff197224 */ /* 0x000fe200030e0643 */
[----:B------:R-:W-:Y:S01]  /*d170*/  IADD3 R173, P4, R66, 0xc060, RZ ;  /* 0x0000c06042ad7810 */ /* 0x000fe20007f9e0ff */
[----:B------:R-:W-:Y:S01]  /*d180*/  SHFL.IDX PT, R103, R103, R16, 0x1c1f ;  /* 0x001c1f1067677589 */ /* 0x000fe200000e0000 */
[----:B------:R-:W-:-:S02]  /*d190*/  SEL R111, R159, R158, P0 ;  /* 0x0000009e9f6f7207 */ /* 0x000fc40000000000 */
[----:B------:R-:W-:Y:S01]  /*d1a0*/  LOP3.LUT R66, R11, R66, RZ, 0x3c, !PT ;  /* 0x000000420b427212 */ /* 0x000fe200078e3cff */
[----:B------:R-:W-:Y:S01]  /*d1b0*/  SHFL.IDX PT, R75, R75, R16, 0x1c1f ;  /* 0x001c1f104b4b7589 */ /* 0x000fe200000e0000 */
[----:B------:R-:W-:Y:S01]  /*d1c0*/  LOP3.LUT R24, R14, R165, RZ, 0x3c, !PT ;  /* 0x000000a50e187212 */ /* 0x000fe200078e3cff */
[----:B------:R-:W-:Y:S01]  /*d1d0*/  IMAD.X R11, RZ, RZ, R67, P4 ;  /* 0x000000ffff0b7224 */ /* 0x000fe200020e0643 */
[----:B------:R-:W-:Y:S01]  /*d1e0*/  LOP3.LUT R8, R167, 0x380, RZ, 0xc0, !PT ;  /* 0x00000380a7087812 */ /* 0x000fe200078ec0ff */
[----:B------:R-:W-:Y:S01]  /*d1f0*/  SHFL.IDX PT, R70, R70, R38, 0x1c1f ;  /* 0x001c1f2646467589 */ /* 0x000fe200000e0000 */
[----:B------:R-:W-:Y:S02]  /*d200*/  LOP3.LUT R74, R171, 0x380, RZ, 0xc0, !PT ;  /* 0x00000380ab4a7812 */ /* 0x000fe400078ec0ff */
[----:B------:R-:W-:Y:S01]  /*d210*/  MOV R88, R12 ;  /* 0x0000000c00587202 */ /* 0x000fe20000000f00 */
[----:B------:R-:W-:Y:S01]  /*d220*/  SHFL.IDX PT, R111, R111, R16, 0x1c1f ;  /* 0x001c1f106f6f7589 */ /* 0x000fe200000e0000 */
[----:B------:R-:W-:-:S02]  /*d230*/  SEL R159, R158, R159, P0 ;  /* 0x0000009f9e9f7207 */ /* 0x000fc40000000000 */
[----:B------:R-:W-:Y:S01]  /*d240*/  LOP3.LUT R76, R173, 0x380, RZ, 0xc0, !PT ;  /* 0x00000380ad4c7812 */ /* 0x000fe200078ec0ff */
[----:B------:R-:W1:Y:S01]  /*d250*/  SHFL.IDX PT, R12, R109, R38, 0x1c1f ;  /* 0x001c1f266d0c7589 */ /* 0x000e6200000e0000 */
[----:B------:R-:W-:Y:S02]  /*d260*/  SHF.R.U64 R8, R8, 0x3, RZ ;  /* 0x0000000308087819 */ /* 0x000fe400000012ff */
[----:B------:R-:W-:Y:S01]  /*d270*/  SHF.R.U64 R74, R74, 0x3, RZ ;  /* 0x000000034a4a7819 */ /* 0x000fe200000012ff */
[----:B------:R-:W-:Y:S01]  /*d280*/  SHFL.IDX PT, R105, R105, R16, 0x1c1f ;  /* 0x001c1f1069697589 */ /* 0x000fe200000e0000 */
[----:B------:R-:W-:Y:S02]  /*d290*/  MOV R104, R66 ;  /* 0x0000004200687202 */ /* 0x000fe40000000f00 */
[----:B------:R-:W-:Y:S01]  /*d2a0*/  MOV R67, R24 ;  /* 0x0000001800437202 */ /* 0x000fe20000000f00 */
[----:B------:R-:W-:Y:S01]  /*d2b0*/  SHFL.IDX PT, R107, R107, R16, 0x1c1f ;  /* 0x001c1f106b6b7589 */ /* 0x000fe200000e0000 */
[----:B------:R-:W-:-:S02]  /*d2c0*/  SHF.R.U64 R76, R76, 0x3, RZ ;  /* 0x000000034c4c7819 */ /* 0x000fc400000012ff */
[----:B------:R-:W-:Y:S01]  /*d2d0*/  MOV R94, R26 ;  /* 0x0000001a005e7202 */ /* 0x000fe20000000f00 */
[----:B------:R-:W2:Y:S01]  /*d2e0*/  SHFL.IDX PT, R24, R159, R38, 0x1c1f ;  /* 0x001c1f269f187589 */ /* 0x000ea200000e0000 */
[----:B------:R-:W-:Y:S02]  /*d2f0*/  LOP3.LUT R14, R8, R167, RZ, 0x3c, !PT ;  /* 0x000000a7080e7212 */ /* 0x000fe400078e3cff */
[----:B------:R-:W-:Y:S01]  /*d300*/  LOP3.LUT R8, R74, R171, RZ, 0x3c, !PT ;  /* 0x000000ab4a087212 */ /* 0x000fe200078e3cff */
[----:B------:R-:W3:Y:S01]  /*d310*/  SHFL.IDX PT, R26, R63, R38, 0x1c1f ;  /* 0x001c1f263f1a7589 */ /* 0x000ee200000e0000 */
[----:B------:R-:W-:Y:S02]  /*d320*/  LOP3.LUT R10, R76, R173, RZ, 0x3c, !PT ;  /* 0x000000ad4c0a7212 */ /* 0x000fe400078e3cff */
[----:B------:R-:W-:Y:S01]  /*d330*/  MOV R96, R48 ;  /* 0x0000003000607202 */ /* 0x000fe20000000f00 */
[----:B------:R-:W-:Y:S01]  /*d340*/  SHFL.IDX PT, R93, R93, R16, 0x1c1f ;  /* 0x001c1f105d5d7589 */ /* 0x000fe200000e0000 */
[----:B0-----:R-:W-:-:S02]  /*d350*/  SEL R25, R113, R40, P0 ;  /* 0x0000002871197207 */ /* 0x001fc40000000000 */
[----:B------:R-:W-:Y:S01]  /*d360*/  SEL R27, R40, R113, P0 ;  /* 0x00000071281b7207 */ /* 0x000fe20000000000 */
[----:B------:R-:W-:Y:S01]  /*d370*/  SHFL.IDX PT, R115, R115, R16, 0x1c1f ;  /* 0x001c1f1073737589 */ /* 0x000fe200000e0000 */
[----:B------:R-:W-:Y:S02]  /*d380*/  MOV R98, R50 ;  /* 0x0000003200627202 */ /* 0x000fe40000000f00 */
[----:B------:R-:W-:Y:S01]  /*d390*/  MOV R49, R42 ;  /* 0x0000002a00317202 */ /* 0x000fe20000000f00 */
[----:B------:R-:W-:Y:S01]  /*d3a0*/  SHFL.IDX PT, R119, R119, R16, 0x1c1f ;  /* 0x001c1f1077777589 */ /* 0x000fe200000e0000 */
[----:B------:R-:W-:Y:S02]  /*d3b0*/  MOV R51, R44 ;  /* 0x0000002c00337202 */ /* 0x000fe40000000f00 */
[----:B------:R-:W-:Y:S01]  /*d3c0*/  MOV R100, R54 ;  /* 0x0000003600647202 */ /* 0x000fe20000000f00 */
[----:B------:R-:W-:Y:S01]  /*d3d0*/  SHFL.IDX PT, R121, R121, R16, 0x1c1f ;  /* 0x001c1f1079797589 */ /* 0x000fe200000e0000 */
[----:B------:R-:W-:-:S02]  /*d3e0*/  MOV R55, R46 ;  /* 0x0000002e00377202 */ /* 0x000fc40000000f00 */
[----:B------:R-:W-:Y:S01]  /*d3f0*/  MOV R47, R8 ;  /* 0x00000008002f7202 */ /* 0x000fe20000000f00 */
[----:B------:R-:W-:Y:S01]  /*d400*/  SHFL.IDX PT, R117, R117, R16, 0x1c1f ;  /* 0x001c1f1075757589 */ /* 0x000fe200000e0000 */
[----:B------:R-:W-:Y:S02]  /*d410*/  MOV R45, R10 ;  /* 0x0000000a002d7202 */ /* 0x000fe40000000f00 */
[----:B------:R-:W-:Y:S01]  /*d420*/  MOV R90, R14 ;  /* 0x0000000e005a7202 */ /* 0x000fe20000000f00 */
[----:B------:R-:W-:Y:S01]  /*d430*/  SHFL.IDX PT, R123, R123, R16, 0x1c1f ;  /* 0x001c1f107b7b7589 */ /* 0x000fe200000e0000 */
[----:B-1----:R-:W-:Y:S02]  /*d440*/  SEL R9, R101, R12, P0 ;  /* 0x0000000c65097207 */ /* 0x002fe40000000000 */
        /* <DEDUP_REMOVED lines=8> */
[----:B--2---:R-:W-:Y:S02]  /*d4d0*/  SEL R13, R111, R24, P0 ;  /* 0x000000186f0d7207 */ /* 0x004fe40000000000 */
[----:B------:R-:W-:Y:S01]  /*d4e0*/  SEL R15, R24, R111, P0 ;  /* 0x0000006f180f7207 */ /* 0x000fe20000000000 */
[----:B------:R-:W-:Y:S01]  /*d4f0*/  SHFL.IDX PT, R131, R131, R16, 0x1c1f ;  /* 0x001c1f1083837589 */ /* 0x000fe200000e0000 */
[----:B---3--:R-:W-:-:S02]  /*d500*/  SEL R24, R79, R26, P0 ;  /* 0x0000001a4f187207 */ /* 0x008fc40000000000 */
[----:B------:R-:W-:Y:S01]  /*d510*/  SEL R26, R26, R79, P0 ;  /* 0x0000004f1a1a7207 */ /* 0x000fe20000000000 */
[----:B------:R-:W-:Y:S01]  /*d520*/  SHFL.IDX PT, R133, R133, R16, 0x1c1f ;  /* 0x001c1f1085857589 */ /* 0x000fe200000e0000 */
[----:B------:R-:W-:-:S03]  /*d530*/  PLOP3.LUT P1, PT, PT, PT, UP0, 0x80, 0x0 ;  /* 0x000000000000781c */ /* 0x000fc60003f2f008 */
[----:B------:R-:W-:Y:S04]  /*d540*/  SHFL.IDX PT, R137, R137, R16, 0x1c1f ;  /* 0x001c1f1089897589 */ /* 0x000fe800000e0000 */
[----:B------:R-:W-:Y:S04]  /*d550*/  SHFL.IDX PT, R135, R135, R16, 0x1c1f ;  /* 0x001c1f1087877589 */ /* 0x000fe800000e0000 */
[----:B------:R-:W-:Y:S04]  /*d560*/  SHFL.IDX PT, R139, R139, R16, 0x1c1f ;  /* 0x001c1f108b8b7589 */ /* 0x000fe800000e0000 */
[----:B------:R-:W0:Y:S04]  /*d570*/  SHFL.IDX PT, R16, R17, R38, 0x1c1f ;  /* 0x001c1f2611107589 */ /* 0x000e2800000e0000 */
[----:B------:R-:W1:Y:S04]  /*d580*/  SHFL.IDX PT, R74, R57, R38, 0x1c1f ;  /* 0x001c1f26394a7589 */ /* 0x000e6800000e0000 */
[----:B------:R-:W2:Y:S04]  /*d590*/  SHFL.IDX PT, R20, R20, R38, 0x1c1f ;  /* 0x001c1f2614147589 */ /* 0x000ea800000e0000 */
[----:B------:R-:W3:Y:S01]  /*d5a0*/  SHFL.IDX PT, R52, R52, R38, 0x1c1f ;  /* 0x001c1f2634347589 */ /* 0x000ee200000e0000 */
[----:B------:R-:W-:Y:S06]  /*d5b0*/  BAR.SYNC.DEFER_BLOCKING 0x1, 0x100 ;  /* 0x0044000000007b1d */ /* 0x000fec0000010000 */
[----:B------:R-:W-:Y:S04]  /*d5c0*/  SHFL.IDX PT, R40, R21, R38, 0x1c1f ;  /* 0x001c1f2615287589 */ /* 0x000fe800000e0000 */
[----:B------:R-:W-:Y:S04]  /*d5d0*/  SHFL.IDX PT, R76, R5, R38, 0x1c1f ;  /* 0x001c1f26054c7589 */ /* 0x000fe800000e0000 */
[----:B------:R0:W-:Y:S04]  /*d5e0*/  SHFL.IDX PT, R42, R28, R38, 0x1c1f ;  /* 0x001c1f261c2a7589 */ /* 0x0001e800000e0000 */
[----:B------:R-:W-:Y:S04]  /*d5f0*/  SHFL.IDX PT, R78, R53, R38, 0x1c1f ;  /* 0x001c1f26354e7589 */ /* 0x000fe800000e0000 */
[----:B------:R1:W-:Y:S01]  /*d600*/  SHFL.IDX PT, R44, R29, R38, 0x1c1f ;  /* 0x001c1f261d2c7589 */ /* 0x0003e200000e0000 */
[----:B0-----:R-:W-:-:S03]  /*d610*/  SEL R28, R81, R16, P0 ;  /* 0x00000010511c7207 */ /* 0x001fc60000000000 */
[----:B------:R-:W-:Y:S04]  /*d620*/  SHFL.IDX PT, R56, R56, R38, 0x1c1f ;  /* 0x001c1f2638387589 */ /* 0x000fe800000e0000 */
[----:B------:R0:W-:Y:S01]  /*d630*/  SHFL.IDX PT, R46, R30, R38, 0x1c1f ;  /* 0x001c1f261e2e7589 */ /* 0x0001e200000e0000 */
[----:B-1----:R-:W-:-:S03]  /*d640*/  SEL R29, R115, R74, P0 ;  /* 0x0000004a731d7207 */ /* 0x002fc60000000000 */
[----:B------:R1:W-:Y:S04]  /*d650*/  SHFL.IDX PT, R48, R31, R38, 0x1c1f ;  /* 0x001c1f261f307589 */ /* 0x0003e800000e0000 */
[----:B------:R-:W4:Y:S01]  /*d660*/  SHFL.IDX PT, R60, R60, R38, 0x1c1f ;  /* 0x001c1f263c3c7589 */ /* 0x000f2200000e0000 */
[----:B0-----:R-:W-:-:S03]  /*d670*/  SEL R30, R16, R81, P0 ;  /* 0x00000051101e7207 */ /* 0x001fc60000000000 */
[----:B------:R2:W-:Y:S01]  /*d680*/  SHFL.IDX PT, R50, R32, R38, 0x1c1f ;  /* 0x001c1f2620327589 */ /* 0x0005e200000e0000 */
[----:B-1----:R-:W-:-:S03]  /*d690*/  SEL R31, R74, R115, P0 ;  /* 0x000000734a1f7207 */ /* 0x002fc60000000000 */
[----:B------:R-:W0:Y:S04]  /*d6a0*/  SHFL.IDX PT, R62, R62, R38, 0x1c1f ;  /* 0x001c1f263e3e7589 */ /* 0x000e2800000e0000 */
[----:B------:R3:W1:Y:S01]  /*d6b0*/  SHFL.IDX PT, R54, R33, R38, 0x1c1f ;  /* 0x001c1f2621367589 */ /* 0x00066200000e0000 */
[----:B--2---:R-:W-:-:S03]  /*d6c0*/  SEL R32, R83, R20, P0 ;  /* 0x0000001453207207 */ /* 0x004fc60000000000 */
[----:B------:R-:W-:Y:S04]  /*d6d0*/  SHFL.IDX PT, R64, R64, R38, 0x1c1f ;  /* 0x001c1f2640407589 */ /* 0x000fe800000e0000 */
[----:B------:R-:W2:Y:S01]  /*d6e0*/  SHFL.IDX PT, R80, R65, R38, 0x1c1f ;  /* 0x001c1f2641507589 */ /* 0x000ea200000e0000 */
[----:B---3--:R-:W-:-:S03]  /*d6f0*/  SEL R33, R119, R52, P0 ;  /* 0x0000003477217207 */ /* 0x008fc60000000000 */
[----:B------:R3:W-:Y:S01]  /*d700*/  SHFL.IDX PT, R58, R34, R38, 0x1c1f ;  /* 0x001c1f26223a7589 */ /* 0x0007e200000e0000 */
[----:B----4-:R-:W-:-:S03]  /*d710*/  SEL R39, R60, R125, P0 ;  /* 0x0000007d3c277207 */ /* 0x010fc60000000000 */
[----:B------:R4:W-:Y:S04]  /*d720*/  SHFL.IDX PT, R66, R35, R38, 0x1c1f ;  /* 0x001c1f2623427589 */ /* 0x0009e800000e0000 */
[----:B------:R-:W2:Y:S01]  /*d730*/  SHFL.IDX PT, R82, R69, R38, 0x1c1f ;  /* 0x001c1f2645527589 */ /* 0x000ea200000e0000 */
[----:B0-----:R-:W-:Y:S02]  /*d740*/  SEL R41, R127, R62, P0 ;  /* 0x0000003e7f297207 */ /* 0x001fe40000000000 */
[----:B---3--:R-:W-:Y:S01]  /*d750*/  SEL R34, R20, R83, P0 ;  /* 0x0000005314227207 */ /* 0x008fe20000000000 */
[----:B------:R0:W-:Y:S01]  /*d760*/  SHFL.IDX PT, R68, R36, R38, 0x1c1f ;  /* 0x001c1f2624447589 */ /* 0x0001e200000e0000 */
[----:B------:R-:W-:Y:S02]  /*d770*/  SEL R43, R62, R127, P0 ;  /* 0x0000007f3e2b7207 */ /* 0x000fe40000000000 */
[----:B----4-:R-:W-:Y:S01]  /*d780*/  SEL R35, R52, R119, P0 ;  /* 0x0000007734237207 */ /* 0x010fe20000000000 */
[----:B------:R-:W3:Y:S01]  /*d790*/  SHFL.IDX PT, R84, R71, R38, 0x1c1f ;  /* 0x001c1f2647547589 */ /* 0x000ee200000e0000 */
[----:B-1----:R-:W-:-:S02]  /*d7a0*/  SEL R52, R99, R54, P0 ;  /* 0x0000003663347207 */ /* 0x002fc40000000000 */
[----:B------:R-:W-:Y:S01]  /*d7b0*/  SEL R54, R54, R99, P0 ;  /* 0x0000006336367207 */ /* 0x000fe20000000000 */
[----:B------:R1:W-:Y:S01]  /*d7c0*/  SHFL.IDX PT, R70, R37, R38, 0x1c1f ;  /* 0x001c1f2625467589 */ /* 0x0003e200000e0000 */
[----:B--2---:R-:W-:Y:S02]  /*d7d0*/  SEL R53, R131, R80, P0 ;  /* 0x0000005083357207 */ /* 0x004fe40000000000 */
[----:B0-----:R-:W-:Y:S01]  /*d7e0*/  SEL R36, R91, R46, P0 ;  /* 0x0000002e5b247207 */ /* 0x001fe20000000000 */
[----:B------:R-:W0:Y:S04]  /*d7f0*/  SHFL.IDX PT, R72, R72, R38, 0x1c1f ;  /* 0x001c1f2648487589 */ /* 0x000e2800000e0000 */
[----:B------:R2:W4:Y:S01]  /*d800*/  SHFL.IDX PT, R86, R73, R38, 0x1c1f ;  /* 0x001c1f2649567589 */ /* 0x00052200000e0000 */
[----:B-1----:R-:W-:-:S03]  /*d810*/  SEL R37, R125, R60, P0 ;  /* 0x0000003c7d257207 */ /* 0x002fc60000000000 */
[----:B------:R1:W-:Y:S01]  /*d820*/  STSM.16.M88.4 [R104], R8 ;  /* 0x0000000868007844 */ /* 0x0003e20000000200 */
[----:B------:R-:W-:-:S03]  /*d830*/  SEL R57, R133, R82, P0 ;  /* 0x0000005285397207 */ /* 0x000fc60000000000 */
[----:B------:R0:W-:Y:S01]  /*d840*/  STSM.16.M88.4 [R102], R12 ;  /* 0x0000000c66007844 */ /* 0x0001e20000000200 */
[----:B--2---:R-:W-:-:S03]  /*d850*/  SEL R38, R46, R91, P0 ;  /* 0x0000005b2e267207 */ /* 0x004fc60000000000 */
[----:B------:R2:W-:Y:S01]  /*d860*/  STSM.16.M88.4 [R100], R24 ;  /* 0x0000001864007844 */ /* 0x0005e20000000200 */
[----:B---3--:R-:W-:-:S03]  /*d870*/  SEL R65, R137, R84, P0 ;  /* 0x0000005489417207 */ /* 0x008fc60000000000 */
[----:B------:R-:W-:Y:S01]  /*d880*/  STSM.16.M88.4 [R98], R28 ;  /* 0x0000001c62007844 */ /* 0x000fe20000000200 */
[----:B-1----:R-:W-:-:S03]  /*d890*/  SEL R8, R85, R40, P0 ;  /* 0x0000002855087207 */ /* 0x002fc60000000000 */
[----:B------:R-:W-:Y:S01]  /*d8a0*/  STSM.16.M88.4 [R96], R32 ;  /* 0x0000002060007844 */ /* 0x000fe20000000200 */
[----:B------:R-:W-:Y:S02]  /*d8b0*/  SEL R10, R40, R85, P0 ;  /* 0x00000055280a7207 */ /* 0x000fe40000000000 */
[----:B------:R-:W-:Y:S02]  /*d8c0*/  SEL R9, R121, R76, P0 ;  /* 0x0000004c79097207 */ /* 0x000fe40000000000 */
        /* <DEDUP_REMOVED lines=8> */
[----:B------:R1:W-:Y:S01]  /*d950*/  STSM.16.M88.4 [R51], R12 ;  /* 0x0000000c33007844 */ /* 0x0003e20000000200 */
[----:B------:R-:W-:Y:S02]  /*d960*/  SEL R25, R123, R56, P0 ;  /* 0x000000387b197207 */ /* 0x000fe40000000000 */
[----:B------:R-:W-:Y:S02]  /*d970*/  SEL R27, R56, R123, P0 ;  /* 0x0000007b381b7207 */ /* 0x000fe40000000000 */
[----:B------:R-:W-:-:S02]  /*d980*/  SEL R40, R95, R48, P0 ;  /* 0x000000305f287207 */ /* 0x000fc40000000000 */
[----:B------:R-:W-:Y:S01]  /*d990*/  SEL R42, R48, R95, P0 ;  /* 0x0000005f302a7207 */ /* 0x000fe20000000000 */
[----:B------:R2:W-:Y:S01]  /*d9a0*/  STSM.16.M88.4 [R49], R24 ;  /* 0x0000001831007844 */ /* 0x0005e20000000200 */
[----:B------:R-:W-:Y:S01]  /*d9b0*/  SEL R48, R97, R50, P0 ;  /* 0x0000003261307207 */ /* 0x000fe20000000000 */
[----:B0-----:R-:W-:Y:S01]  /*d9c0*/  IMAD.U32 R8, RZ, RZ, UR4 ;  /* 0x00000004ff087e24 */ /* 0x001fe2000f8e00ff */
[----:B------:R-:W-:Y:S01]  /*d9d0*/  SEL R50, R50, R97, P0 ;  /* 0x0000006132327207 */ /* 0x000fe20000000000 */
[----:B------:R0:W-:Y:S01]  /*d9e0*/  STSM.16.M88.4 [R59], R36 ;  /* 0x000000243b007844 */ /* 0x0001e20000000200 */
[----:B------:R-:W-:Y:S01]  /*d9f0*/  SEL R55, R80, R131, P0 ;  /* 0x0000008350377207 */ /* 0x000fe20000000000 */
[----:B------:R-:W-:Y:S01]  /*da00*/  IMAD.U32 R9, RZ, RZ, UR5 ;  /* 0x00000005ff097e24 */ /* 0x000fe2000f8e00ff */
[----:B------:R-:W-:Y:S01]  /*da10*/  SEL R56, R103, R58, P0 ;  /* 0x0000003a67387207 */ /* 0x000fe20000000000 */
[----:B------:R-:W-:Y:S01]  /*da20*/  STSM.16.M88.4 [R94], R40 ;  /* 0x000000285e007844 */ /* 0x000fe20000000200 */
[----:B-1----:R-:W-:Y:S01]  /*da30*/  SEL R51, R64, R129, P0 ;  /* 0x0000008140337207 */ /* 0x002fe20000000000 */
[----:B------:R-:W-:Y:S01]  /*da40*/  ULDC.64 UR4, c[0x0][0xbe0] ;  /* 0x0002f80000047ab9 */ /* 0x000fe20000000a00 */
[----:B------:R-:W-:-:S02]  /*da50*/  SEL R58, R58, R103, P0 ;  /* 0x000000673a3a7207 */ /* 0x000fc40000000000 */
[----:B------:R-:W-:Y:S02]  /*da60*/  SEL R12, R107, R68, P0 ;  /* 0x000000446b0c7207 */ /* 0x000fe40000000000 */
[----:B------:R-:W-:Y:S02]  /*da70*/  SEL R14, R68, R107, P0 ;  /* 0x0000006b440e7207 */ /* 0x000fe40000000000 */
[----:B--2---:R-:W-:Y:S02]  /*da80*/  SEL R49, R129, R64, P0 ;  /* 0x0000004081317207 */ /* 0x004fe40000000000 */
[----:B------:R-:W-:Y:S02]  /*da90*/  SEL R64, R105, R66, P0 ;  /* 0x0000004269407207 */ /* 0x000fe40000000000 */
[----:B0-----:R-:W-:Y:S01]  /*daa0*/  SEL R59, R82, R133, P0 ;  /* 0x00000085523b7207 */ /* 0x001fe20000000000 */
[----:B------:R-:W-:Y:S01]  /*dab0*/  STSM.16.M88.4 [R92], R48 ;  /* 0x000000305c007844 */ /* 0x000fe20000000200 */
[----:B------:R-:W-:-:S02]  /*dac0*/  SEL R66, R66, R105, P0 ;  /* 0x0000006942427207 */ /* 0x000fc40000000000 */
[----:B------:R-:W-:Y:S01]  /*dad0*/  SEL R13, R135, R72, P0 ;  /* 0x00000048870d7207 */ /* 0x000fe20000000000 */
[----:B------:R0:W-:Y:S01]  /*dae0*/  STSM.16.M88.4 [R67], R52 ;  /* 0x0000003443007844 */ /* 0x0001e20000000200 */
[----:B------:R-:W-:Y:S02]  /*daf0*/  SEL R15, R72, R135, P0 ;  /* 0x00000087480f7207 */ /* 0x000fe40000000000 */
[----:B------:R-:W-:Y:S01]  /*db00*/  SEL R68, R93, R70, P0 ;  /* 0x000000465d447207 */ /* 0x000fe20000000000 */
[----:B------:R1:W-:Y:S01]  /*db10*/  STSM.16.M88.4 [R90], R56 ;  /* 0x000000385a007844 */ /* 0x0003e20000000200 */
[----:B----4-:R-:W-:Y:S02]  /*db20*/  SEL R69, R139, R86, P0 ;  /* 0x000000568b457207 */ /* 0x010fe40000000000 */
[----:B------:R-:W-:Y:S02]  /*db30*/  SEL R71, R86, R139, P0 ;  /* 0x0000008b56477207 */ /* 0x000fe40000000000 */
[----:B------:R-:W-:-:S02]  /*db40*/  SEL R70, R70, R93, P0 ;  /* 0x0000005d46467207 */ /* 0x000fc40000000000 */
[----:B0-----:R-:W-:-:S05]  /*db50*/  SEL R67, R84, R137, P0 ;  /* 0x0000008954437207 */ /* 0x001fca0000000000 */
[----:B------:R1:W-:Y:S04]  /*db60*/  STSM.16.M88.4 [R88], R64 ;  /* 0x0000004058007844 */ /* 0x0003e80000000200 */
[----:B------:R1:W-:Y:S04]  /*db70*/  STSM.16.M88.4 [R47], R12 ;  /* 0x0000000c2f007844 */ /* 0x0003e80000000200 */
[----:B------:R1:W-:Y:S01]  /*db80*/  STSM.16.M88.4 [R45], R68 ;  /* 0x000000442d007844 */ /* 0x0003e20000000200 */
[----:B------:R-:W-:Y:S01]  /*db90*/  UISETP.NE.U32.AND UP1, UPT, UR4, URZ, UPT ;  /* 0x0000003f0400728c */ /* 0x000fe2000bf25070 */
[----:B------:R-:W-:Y:S03]  /*dba0*/  BAR.SYNC.DEFER_BLOCKING 0x1, 0x100 ;  /* 0x0044000000007b1d */ /* 0x000fe60000010000 */
[----:B------:R-:W-:-:S05]  /*dbb0*/  UISETP.NE.AND.EX UP1, UPT, UR5, URZ, UPT, UP1 ;  /* 0x0000003f0500728c */ /* 0x000fca000bf25310 */
[----:B------:R-:W0:Y:S01]  /*dbc0*/  LDC R20, c[0x0][0xa88] ;  /* 0x0002a200ff147b82 */ /* 0x000e220000000800 */
[----:B------:R-:W-:Y:S01]  /*dbd0*/  PLOP3.LUT P2, PT, PT, PT, UP1, 0x80, 0x0 ;  /* 0x000000000000781c */ /* 0x000fe20003f4f018 */
[----:B------:R-:W-:-:S04]  /*dbe0*/  IMAD R11, R22, 0x40, R18 ;  /* 0x00000040160b7824 */ /* 0x000fc800078e0212 */
[----:B------:R-:W-:Y:S02]  /*dbf0*/  @UP1 ULDC.64 UR6, c[0x0][0xbe0] ;  /* 0x0002f80000061ab9 */ /* 0x000fe40000000a00 */
[----:B------:R-:W-:Y:S01]  /*dc00*/  @UP1 UIMAD.WIDE UR6, UR37, 0x4, UR6 ;  /* 0x00000004250618a5 */ /* 0x000fe2000f8e0206 */
[----:B------:R-:W-:-:S05]  /*dc10*/  IMAD.WIDE R6, R11, 0x2, R6 ;  /* 0x000000020b067825 */ /* 0x000fca00078e0206 */
[----:B------:R-:W-:Y:S02]  /*dc20*/  IMAD.U32 R10, RZ, RZ, UR6 ;  /* 0x00000006ff0a7e24 */ /* 0x000fe4000f8e00ff */
[----:B------:R-:W-:Y:S01]  /*dc30*/  IMAD.U32 R11, RZ, RZ, UR7 ;  /* 0x00000007ff0b7e24 */ /* 0x000fe2000f8e00ff */
[----:B------:R-:W2:Y:S01]  /*dc40*/  @P1 LDG.E R5, desc[UR50][R8.64] ;  /* 0x0000003208051981 */ /* 0x000ea2000c1e1900 */
[----:B------:R-:W-:Y:S01]  /*dc50*/  UMOV UR4, URZ ;  /* 0x0000003f00047c82 */ /* 0x000fe20008000000 */
[----:B------:R-:W-:Y:S02]  /*dc60*/  IADD3 R25, P0, R6, 0x1000, RZ ;  /* 0x0000100006197810 */ /* 0x000fe40007f1e0ff */
[----:B0-----:R1:W5:Y:S01]  /*dc70*/  @P2 LDG.E R20, desc[UR50][R10.64] ;  /* 0x000000320a142981 */ /* 0x001362000c1e1900 */
[----:B--2---:R-:W-:Y:S01]  /*dc80*/  @P1 R2UR UR4, R5 ;  /* 0x00000000050412ca */ /* 0x004fe200000e0000 */
[----:B-1----:R-:W-:-:S14]  /*dc90*/  @P2 BRA `(.L_x_1061) ;  /* 0x0000000000102947 */ /* 0x002fdc0003800000 */
[----:B------:R-:W-:Y:S05]  /*dca0*/  @!P1 BRA `(.L_x_1061) ;  /* 0x00000000000c9947 */ /* 0x000fea0003800000 */
[----:B------:R-:W2:Y:S04]  /*dcb0*/  LDG.E R5, desc[UR50][R8.64] ;  /* 0x0000003208057981 */ /* 0x000ea8000c1e1900 */
[----:B-----5:R-:W2:Y:S02]  /*dcc0*/  LDG.E R20, desc[UR50][R8.64+0x4] ;  /* 0x0000043208147981 */ /* 0x020ea4000c1e1900 */
[----:B--2---:R-:W-:-:S07]  /*dcd0*/  IMAD.IADD R20, R20, 0x1, -R5 ;  /* 0x0000000114147824 */ /* 0x004fce00078e0a05 */
.L_x_1061:
[----:B------:R-:W-:Y:S01]  /*dce0*/  USHF.R.S32.HI UR9, URZ, 0x1f, UR36 ;  /* 0x0000001f3f097899 */ /* 0x000fe20008011424 */
[----:B------:R-:W-:Y:S01]  /*dcf0*/  IADD3 R9, P2, R6, 0x3000, RZ ;  /* 0x0000300006097810 */ /* 0x000fe20007f5e0ff */
[----:B------:R-:W-:Y:S01]  /*dd00*/  ULDC.64 UR10, c[0x0][0xb70] ;  /* 0x0002dc00000a7ab9 */ /* 0x000fe20000000a00 */
[----:B------:R-:W-:Y:S01]  /*dd10*/  USHF.R.S32.HI UR5, URZ, 0x1f, UR4 ;  /* 0x0000001f3f057899 */ /* 0x000fe20008011404 */
[----:B------:R-:W-:Y:S01]  /*dd20*/  IMAD R11, R19, 0x80, R193 ;  /* 0x00000080130b7824 */ /* 0x000fe200078e02c1 */
[----:B------:R-:W-:Y:S01]  /*dd30*/  UIMAD UR8, UR9, UR10, URZ ;  /* 0x0000000a090872a4 */ /* 0x000fe2000f8e023f */
[----:B------:R-:W-:Y:S01]  /*dd40*/  LOP3.LUT R8, R9, 0x380, RZ, 0xc0, !PT ;  /* 0x0000038009087812 */ /* 0x000fe200078ec0ff */
[----:B------:R-:W-:Y:S01]  /*dd50*/  USHF.R.S32.HI UR13, URZ, 0x1f, UR37 ;  /* 0x0000001f3f0d7899 */ /* 0x000fe20008011425 */
[----:B------:R-:W-:Y:S01]  /*dd60*/  LOP3.LUT R24, R25, 0x380, RZ, 0xc0, !PT ;  /* 0x0000038019187812 */ /* 0x000fe200078ec0ff */
[----:B------:R-:W-:Y:S01]  /*dd70*/  UIMAD.WIDE.U32 UR6, UR36, UR10, UR4 ;  /* 0x0000000a240672a5 */ /* 0x000fe2000f8e0004 */
[----:B------:R-:W-:Y:S01]  /*dd80*/  SHF.R.U64 R8, R8, 0x3, RZ ;  /* 0x0000000308087819 */ /* 0x000fe200000012ff */
[----:B------:R-:W-:Y:S01]  /*dd90*/  UIMAD UR8, UR36, UR11, UR8 ;  /* 0x0000000b240872a4 */ /* 0x000fe2000f8e0208 */
[----:B------:R-:W-:Y:S01]  /*dda0*/  IADD3 R13, P1, R6, 0x2000, RZ ;  /* 0x00002000060d7810 */ /* 0x000fe20007f3e0ff */
[----:B------:R-:W-:Y:S01]  /*ddb0*/  USEL UR13, UR13, URZ, !UP0 ;  /* 0x0000003f0d0d7287 */ /* 0x000fe2000c000000 */
[----:B------:R-:W-:Y:S01]  /*ddc0*/  LOP3.LUT R8, R8, R9, RZ, 0x3c, !PT ;  /* 0x0000000908087212 */ /* 0x000fe200078e3cff */
[----:B------:R-:W-:Y:S01]  /*ddd0*/  ULDC.64 UR10, c[0x0][0xb78] ;  /* 0x0002de00000a7ab9 */ /* 0x000fe20000000a00 */
[----:B------:R-:W-:Y:S01]  /*dde0*/  UIADD3 UR7, UR7, UR8, URZ ;  /* 0x0000000807077290 */ /* 0x000fe2000fffe03f */
[----:B------:R-:W-:Y:S01]  /*ddf0*/  SHF.R.S32.HI R5, RZ, 0x1f, R11 ;  /* 0x0000001fff057819 */ /* 0x000fe2000001140b */
[----:B------:R-:W-:Y:S01]  /*de00*/  USEL UR12, UR37, URZ, !UP0 ;  /* 0x0000003f250c7287 */ /* 0x000fe2000c000000 */
[----:B------:R-:W-:Y:S01]  /*de10*/  SHF.R.U64 R24, R24, 0x3, RZ ;  /* 0x0000000318187819 */ /* 0x000fe200000012ff */
[----:B------:R-:W-:Y:S01]  /*de20*/  UIMAD UR8, UR13, UR10, URZ ;  /* 0x0000000a0d0872a4 */ /* 0x000fe2000f8e023f */
[----:B------:R-:W-:Y:S01]  /*de30*/  LOP3.LUT R12, R13, 0x380, RZ, 0xc0, !PT ;  /* 0x000003800d0c7812 */ /* 0x000fe200078ec0ff */
[----:B------:R-:W-:Y:S01]  /*de40*/  UIMAD.WIDE.U32 UR6, UR12, UR10, UR6 ;  /* 0x0000000a0c0672a5 */ /* 0x000fe2000f8e0006 */
[----:B------:R-:W-:Y:S01]  /*de50*/  LOP3.LUT R24, R24, R25, RZ, 0x3c, !PT ;  /* 0x0000001918187212 */ /* 0x000fe200078e3cff */
[----:B------:R-:W-:Y:S01]  /*de60*/  UIMAD UR8, UR12, UR11, UR8 ;  /* 0x0000000b0c0872a4 */ /* 0x000fe2000f8e0208 */
[----:B------:R-:W-:Y:S01]  /*de70*/  SHF.R.U64 R12, R12, 0x3, RZ ;  /* 0x000000030c0c7819 */ /* 0x000fe200000012ff */
[----:B------:R-:W-:Y:S01]  /*de80*/  IMAD.X R25, RZ, RZ, R7, P0 ;  /* 0x000000ffff197224 */ /* 0x000fe200000e0607 */
[----:B------:R-:W-:-:S02]  /*de90*/  IADD3 R77, P0, R6, 0x8000, RZ ;  /* 0x00008000064d7810 */ /* 0x000fc40007f1e0ff */
[----:B------:R-:W-:Y:S01]  /*dea0*/  IADD3 R9, P3, R11, UR6, RZ ;  /* 0x000000060b097c10 */ /* 0x000fe2000ff7e0ff */
[----:B------:R-:W-:Y:S01]  /*deb0*/  IMAD.U32 R10, RZ, RZ, UR8 ;  /* 0x00000008ff0a7e24 */ /* 0x000fe2000f8e00ff */
[----:B------:R-:W-:Y:S01]  /*dec0*/  LOP3.LUT R12, R12, R13, RZ, 0x3c, !PT ;  /* 0x0000000d0c0c7212 */ /* 0x000fe200078e3cff */
[----:B------:R-:W-:Y:S01]  /*ded0*/  IMAD.X R13, RZ, RZ, R7, P1 ;  /* 0x000000ffff0d7224 */ /* 0x000fe200008e0607 */
[C---:B------:R-:W-:Y:S02]  /*dee0*/  IADD3 R69, P6, R6.reuse, 0x4000, RZ ;  /* 0x0000400006457810 */ /* 0x040fe40007fde0ff */
[----:B------:R-:W-:Y:S01]  /*def0*/  IADD3.X R10, R5, UR7, R10, P3, !PT ;  /* 0x00000007050a7c10 */ /* 0x000fe20009ffe40a */
[----:B------:R-:W-:Y:S01]  /*df00*/  ULDC.64 UR6, c[0x0][0xb40] ;  /* 0x0002d00000067ab9 */ /* 0x000fe20000000a00 */
[----:B------:R-:W-:Y:S01]  /*df10*/  IADD3 R53, P5, R6, 0x5000, RZ ;  /* 0x0000500006357810 */ /* 0x000fe20007fbe0ff */
[----:B------:R-:W-:Y:S01]  /*df20*/  VIADD R5, R11, 0x8 ;  /* 0x000000080b057836 */ /* 0x000fe20000000000 */
[----:B------:R-:W-:-:S02]  /*df30*/  LEA R16, P3, R9, UR6, 0x2 ;  /* 0x0000000609107c11 */ /* 0x000fc4000f8610ff */
[C---:B------:R-:W-:Y:S02]  /*df40*/  IADD3 R37, P4, R6.reuse, 0x6000, RZ ;  /* 0x0000600006257810 */ /* 0x040fe40007f9e0ff */
[----:B------:R-:W-:Y:S01]  /*df50*/  LEA.HI.X R17, R9, UR7, R10, 0x2, P3 ;  /* 0x0000000709117c11 */ /* 0x000fe200098f140a */
[----:B------:R-:W-:Y:S01]  /*df60*/  IMAD.X R9, RZ, RZ, R7, P2 ;  /* 0x000000ffff097224 */ /* 0x000fe200010e0607 */
[C---:B------:R-:W-:Y:S01]  /*df70*/  IADD3 R29, P3, R6.reuse, 0x7000, RZ ;  /* 0x00007000061d7810 */ /* 0x040fe20007f7e0ff */
[----:B------:R-:W-:Y:S01]  /*df80*/  ULDC.64 UR6, c[0x0][0xaa0] ;  /* 0x0002a80000067ab9 */ /* 0x000fe20000000a00 */
[C---:B------:R-:W-:Y:S02]  /*df90*/  IADD3 R65, P1, R6.reuse, 0x9000, RZ ;  /* 0x0000900006417810 */ /* 0x040fe40007f3e0ff */
[----:B------:R-:W-:Y:S02]  /*dfa0*/  LOP3.LUT R76, R77, 0x380, RZ, 0xc0, !PT ;  /* 0x000003804d4c7812 */ /* 0x000fe400078ec0ff */
[----:B------:R-:W-:-:S02]  /*dfb0*/  IADD3 R49, P2, R6, 0xa000, RZ ;  /* 0x0000a00006317810 */ /* 0x000fc40007f5e0ff */
[----:B------:R-:W-:Y:S02]  /*dfc0*/  LOP3.LUT R68, R69, 0x380, RZ, 0xc0, !PT ;  /* 0x0000038045447812 */ /* 0x000fe400078ec0ff */
[----:B------:R-:W-:Y:S02]  /*dfd0*/  LOP3.LUT R52, R53, 0x380, RZ, 0xc0, !PT ;  /* 0x0000038035347812 */ /* 0x000fe400078ec0ff */
[----:B------:R-:W-:Y:S02]  /*dfe0*/  LOP3.LUT R36, R37, 0x380, RZ, 0xc0, !PT ;  /* 0x0000038025247812 */ /* 0x000fe400078ec0ff */
[----:B------:R-:W-:Y:S02]  /*dff0*/  LOP3.LUT R28, R29, 0x380, RZ, 0xc0, !PT ;  /* 0x000003801d1c7812 */ /* 0x000fe400078ec0ff */
[----:B------:R-:W-:Y:S02]  /*e000*/  LOP3.LUT R64, R65, 0x380, RZ, 0xc0, !PT ;  /* 0x0000038041407812 */ /* 0x000fe400078ec0ff */
[----:B------:R-:W-:-:S02]  /*e010*/  SHF.R.U64 R76, R76, 0x3, RZ ;  /* 0x000000034c4c7819 */ /* 0x000fc400000012ff */
[----:B------:R-:W-:Y:S02]  /*e020*/  LOP3.LUT R48, R49, 0x380, RZ, 0xc0, !PT ;  /* 0x0000038031307812 */ /* 0x000fe400078ec0ff */
[----:B------:R-:W-:Y:S02]  /*e030*/  SHF.R.U64 R68, R68, 0x3, RZ ;  /* 0x0000000344447819 */ /* 0x000fe400000012ff */
[----:B------:R-:W-:Y:S02]  /*e040*/  SHF.R.U64 R52, R52, 0x3, RZ ;  /* 0x0000000334347819 */ /* 0x000fe400000012ff */
[----:B------:R-:W-:Y:S02]  /*e050*/  SHF.R.U64 R36, R36, 0x3, RZ ;  /* 0x0000000324247819 */ /* 0x000fe400000012ff */
[----:B------:R-:W-:Y:S02]  /*e060*/  SHF.R.U64 R28, R28, 0x3, RZ ;  /* 0x000000031c1c7819 */ /* 0x000fe400000012ff */
[----:B------:R-:W-:-:S02]  /*e070*/  SHF.R.U64 R64, R64, 0x3, RZ ;  /* 0x0000000340407819 */ /* 0x000fc400000012ff */
[----:B------:R-:W-:Y:S01]  /*e080*/  LOP3.LUT R76, R76, R77, RZ, 0x3c, !PT ;  /* 0x0000004d4c4c7212 */ /* 0x000fe200078e3cff */
[--C-:B------:R-:W-:Y:S01]  /*e090*/  IMAD.X R77, RZ, RZ, R7.reuse, P0 ;  /* 0x000000ffff4d7224 */ /* 0x100fe200000e0607 */
[----:B------:R-:W-:Y:S02]  /*e0a0*/  SHF.R.U64 R48, R48, 0x3, RZ ;  /* 0x0000000330307819 */ /* 0x000fe400000012ff */
[----:B------:R-:W-:Y:S02]  /*e0b0*/  LOP3.LUT P0, RZ, R192, 0x3, RZ, 0xc0, !PT ;  /* 0x00000003c0ff7812 */ /* 0x000fe4000780c0ff */
        /* <DEDUP_REMOVED lines=12> */
[----:B------:R-:W-:-:S02]  /*e180*/  IADD3 R41, P6, R6, 0xb000, RZ ;  /* 0x0000b00006297810 */ /* 0x000fc40007fde0ff */
[C---:B------:R-:W-:Y:S02]  /*e190*/  IADD3 R81, P5, R6.reuse, 0xc000, RZ ;  /* 0x0000c00006517810 */ /* 0x040fe40007fbe0ff */
[C---:B------:R-:W-:Y:S02]  /*e1a0*/  IADD3 R73, P4, R6.reuse, 0xd000, RZ ;  /* 0x0000d00006497810 */ /* 0x040fe40007f9e0ff */
[C---:B------:R-:W-:Y:S02]  /*e1b0*/  IADD3 R57, P3, R6.reuse, 0xe000, RZ ;  /* 0x0000e00006397810 */ /* 0x040fe40007f7e0ff */
[-C--:B-----5:R-:W-:Y:S02]  /*e1c0*/  ISETP.GE.OR P1, PT, R11, R20.reuse, P0 ;  /* 0x000000140b00720c */ /* 0x0a0fe40000726670 */
[----:B------:R-:W-:Y:S02]  /*e1d0*/  IADD3 R10, P2, R6, 0xf000, RZ ;  /* 0x0000f000060a7810 */ /* 0x000fe40007f5e0ff */
[----:B------:R-:W-:-:S02]  /*e1e0*/  ISETP.GE.OR P0, PT, R5, R20, P0 ;  /* 0x000000140500720c */ /* 0x000fc40000706670 */
[----:B------:R-:W-:Y:S01]  /*e1f0*/  LOP3.LUT R11, R6, 0x380, RZ, 0xc0, !PT ;  /* 0x00000380060b7812 */ /* 0x000fe200078ec0ff */
[----:B------:R-:W-:Y:S01]  /*e200*/  IMAD.X R45, RZ, RZ, R7, P2 ;  /* 0x000000ffff2d7224 */ /* 0x000fe200010e0607 */
[----:B------:R-:W-:Y:S02]  /*e210*/  LOP3.LUT R40, R41, 0x380, RZ, 0xc0, !PT ;  /* 0x0000038029287812 */ /* 0x000fe400078ec0ff */
[----:B------:R-:W-:Y:S02]  /*e220*/  LOP3.LUT R80, R81, 0x380, RZ, 0xc0, !PT ;  /* 0x0000038051507812 */ /* 0x000fe400078ec0ff */
[----:B------:R-:W-:Y:S01]  /*e230*/  LOP3.LUT R72, R73, 0x380, RZ, 0xc0, !PT ;  /* 0x0000038049487812 */ /* 0x000fe200078ec0ff */
[----:B------:R0:W-:Y:S01]  /*e240*/  @!P1 STG.E desc[UR50][R16.64], R3 ;  /* 0x0000000310009986 */ /* 0x0001e2000c101932 */
[----:B------:R-:W-:Y:S02]  /*e250*/  LOP3.LUT R56, R57, 0x380, RZ, 0xc0, !PT ;  /* 0x0000038039387812 */ /* 0x000fe400078ec0ff */
[----:B------:R-:W-:Y:S01]  /*e260*/  LOP3.LUT R5, R10, 0x380, RZ, 0xc0, !PT ;  /* 0x000003800a057812 */ /* 0x000fe200078ec0ff */
[----:B------:R1:W-:Y:S01]  /*e270*/  @!P0 STG.E desc[UR50][R16.64+0x20], R0 ;  /* 0x0000200010008986 */ /* 0x0003e2000c101932 */
[----:B------:R-:W-:-:S02]  /*e280*/  SHF.R.U64 R11, R11, 0x3, RZ ;  /* 0x000000030b0b7819 */ /* 0x000fc400000012ff */
[----:B------:R-:W-:Y:S01]  /*e290*/  SHF.R.U64 R40, R40, 0x3, RZ ;  /* 0x0000000328287819 */ /* 0x000fe200000012ff */
[----:B------:R-:W-:Y:S01]  /*e2a0*/  UIMAD UR5, UR5, UR6, URZ ;  /* 0x00000006050572a4 */ /* 0x000fe2000f8e023f */
[----:B------:R-:W-:Y:S01]  /*e2b0*/  SHF.R.U64 R80, R80, 0x3, RZ ;  /* 0x0000000350507819 */ /* 0x000fe200000012ff */
[----:B------:R-:W5:Y:S01]  /*e2c0*/  LD.E.128 R24, desc[UR50][R24.64] ;  /* 0x0000003218187980 */ /* 0x000f62000c101d00 */
[----:B------:R-:W-:Y:S02]  /*e2d0*/  SHF.R.U64 R72, R72, 0x3, RZ ;  /* 0x0000000348487819 */ /* 0x000fe400000012ff */
[----:B------:R-:W-:Y:S01]  /*e2e0*/  SHF.R.U64 R56, R56, 0x3, RZ ;  /* 0x0000000338387819 */ /* 0x000fe200000012ff */
[----:B0-----:R-:W-:Y:S01]  /*e2f0*/  IMAD.U32 R3, RZ, RZ, UR6 ;  /* 0x00000006ff037e24 */ /* 0x001fe2000f8e00ff */
[----:B------:R-:W-:Y:S01]  /*e300*/  SHF.R.U64 R5, R5, 0x3, RZ ;  /* 0x0000000305057819 */ /* 0x000fe200000012ff */
[----:B------:R-:W5:Y:S01]  /*e310*/  LD.E.128 R12, desc[UR50][R12.64] ;  /* 0x000000320c0c7980 */ /* 0x000f62000c101d00 */
[----:B------:R-:W-:-:S02]  /*e320*/  LOP3.LUT R6, R11, R6, RZ, 0x3c, !PT ;  /* 0x000000060b067212 */ /* 0x000fc400078e3cff */
        /* <DEDUP_REMOVED lines=9> */
[----:B------:R0:W5:Y:S01]  /*e3c0*/  LD.E.128 R32, desc[UR50][R6.64] ;  /* 0x0000003206207980 */ /* 0x000162000c101d00 */
[----:B------:R-:W-:-:S03]  /*e3d0*/  UIMAD UR5, UR4, UR7, UR5 ;  /* 0x00000007040572a4 */ /* 0x000fc6000f8e0205 */
[----:B------:R-:W5:Y:S01]  /*e3e0*/  LD.E.128 R8, desc[UR50][R8.64] ;  /* 0x0000003208087980 */ /* 0x000f62000c101d00 */
[----:B------:R-:W-:-:S03]  /*e3f0*/  ULDC.64 UR6, c[0x0][0xae0] ;  /* 0x0002b80000067ab9 */ /* 0x000fc60000000a00 */
[----:B------:R-:W5:Y:S01]  /*e400*/  LD.E.128 R68, desc[UR50][R68.64] ;  /* 0x0000003244447980 */ /* 0x000f62000c101d00 */
[--C-:B0-----:R-:W-:Y:S01]  /*e410*/  SHF.R.S32.HI R7, RZ, 0x1f, R18.reuse ;  /* 0x0000001fff077819 */ /* 0x101fe20000011412 */
[----:B------:R-:W-:Y:S02]  /*e420*/  IMAD.MOV.U32 R6, RZ, RZ, R18 ;  /* 0x000000ffff067224 */ /* 0x000fe400078e0012 */
[----:B------:R-:W5:Y:S04]  /*e430*/  LD.E.128 R52, desc[UR50][R52.64] ;  /* 0x0000003234347980 */ /* 0x000f68000c101d00 */
[----:B------:R-:W5:Y:S01]  /*e440*/  LD.E.128 R36, desc[UR50][R36.64] ;  /* 0x0000003224247980 */ /* 0x000f62000c101d00 */
[----:B------:R-:W-:-:S03]  /*e450*/  IMAD.WIDE.U32 R6, R3, UR4, R6 ;  /* 0x0000000403067c25 */ /* 0x000fc6000f8e0006 */
        /* <DEDUP_REMOVED lines=16> */
[----:B------:R-:W-:-:S02]  /*e560*/  VIADD R7, R7, UR5 ;  /* 0x0000000507077c36 */ /* 0x000fc40008000000 */
[----:B-1----:R-:W-:Y:S01]  /*e570*/  IMAD.U32 R17, RZ, RZ, UR6 ;  /* 0x00000006ff117e24 */ /* 0x002fe2000f8e00ff */
[----:B------:R-:W-:Y:S01]  /*e580*/  UIMAD UR4, UR36, UR7, UR4 ;  /* 0x00000007240472a4 */ /* 0x000fe2000f8e0204 */
[----:B------:R-:W-:Y:S02]  /*e590*/  IMAD R5, R19, -0x80, R20 ;  /* 0xffffff8013057824 */ /* 0x000fe400078e0214 */
[----:B------:R-:W-:Y:S01]  /*e5a0*/  IMAD.WIDE.U32 R6, R17, UR36, R6 ;  /* 0x0000002411067c25 */ /* 0x000fe2000f8e0006 */
[----:B------:R-:W-:Y:S02]  /*e5b0*/  ULDC.64 UR6, c[0x0][0xae8] ;  /* 0x0002ba0000067ab9 */ /* 0x000fe40000000a00 */
[----:B------:R-:W-:Y:S01]  /*e5c0*/  ISETP.GE.AND P3, PT, R22, R5, PT ;  /* 0x000000051600720c */ /* 0x000fe20003f66270 */
[----:B------:R-:W-:Y:S01]  /*e5d0*/  VIADD R7, R7, UR4 ;  /* 0x0000000407077c36 */ /* 0x000fe20008000000 */
[----:B------:R-:W-:Y:S01]  /*e5e0*/  UIMAD UR4, UR13, UR6, URZ ;  /* 0x000000060d0472a4 */ /* 0x000fe2000f8e023f */
[----:B------:R-:W-:-:S02]  /*e5f0*/  VIADD R4, R4, 0x28420 ;  /* 0x0002842004047836 */ /* 0x000fc40000000000 */
[----:B------:R-:W-:Y:S02]  /*e600*/  VIADD R0, R22, 0x20 ;  /* 0x0000002016007836 */ /* 0x000fe40000000000 */
[----:B------:R-:W-:Y:S01]  /*e610*/  IMAD.U32 R17, RZ, RZ, UR6 ;  /* 0x00000006ff117e24 */ /* 0x000fe2000f8e00ff */
[----:B------:R-:W-:Y:S01]  /*e620*/  SHF.R.S32.HI R23, RZ, 0x1f, R22 ;  /* 0x0000001fff177819 */ /* 0x000fe20000011416 */
[----:B------:R-:W-:Y:S01]  /*e630*/  UIMAD UR4, UR12, UR7, UR4 ;  /* 0x000000070c0472a4 */ /* 0x000fe2000f8e0204 */
[----:B------:R-:W-:Y:S01]  /*e640*/  PRMT R4, RZ, 0x654, R4 ;  /* 0x00000654ff047816 */ /* 0x000fe20000000004 */
[----:B------:R-:W-:Y:S01]  /*e650*/  IMAD.WIDE.U32 R16, R17, UR12, R6 ;  /* 0x0000000c11107c25 */ /* 0x000fe2000f8e0006 */
[----:B------:R-:W-:Y:S01]  /*e660*/  ISETP.GE.AND P0, PT, R0, R5, PT ;  /* 0x000000050000720c */ /* 0x000fe20003f06270 */
[----:B------:R-:W-:Y:S01]  /*e670*/  BSSY B1, `(.L_x_1062) ;  /* 0x000001f000017945 */ /* 0x000fe20003800000 */
[----:B0-----:R0:W-:Y:S01]  /*e680*/  SYNCS.ARRIVE.TRANS64.RED.A1T0 RZ, [R4+URZ], RZ ;  /* 0x000000ff04ff79a7 */ /* 0x0011e2000810043f */
[----:B------:R-:W-:-:S02]  /*e690*/  VIADD R0, R22, 0x40 ;  /* 0x0000004016007836 */ /* 0x000fc40000000000 */
[----:B------:R-:W-:Y:S02]  /*e6a0*/  VIADD R3, R22, 0x60 ;  /* 0x0000006016037836 */ /* 0x000fe40000000000 */
[----:B------:R-:W-:Y:S01]  /*e6b0*/  IMAD.WIDE R6, R19, 0x80, R22 ;  /* 0x0000008013067825 */ /* 0x000fe200078e0216 */
[----:B------:R-:W-:-:S03]  /*e6c0*/  ISETP.GE.AND P1, PT, R0, R5, PT ;  /* 0x000000050000720c */ /* 0x000fc60003f26270 */
[----:B------:R-:W-:Y:S01]  /*e6d0*/  VIADD R19, R17, UR4 ;  /* 0x0000000411137c36 */ /* 0x000fe20008000000 */
[----:B------:R-:W-:Y:S01]  /*e6e0*/  ISETP.GE.AND P2, PT, R3, R5, PT ;  /* 0x000000050300720c */ /* 0x000fe20003f46270 */
[----:B0-----:R-:W-:-:S12]  /*e6f0*/  @P3 BRA `(.L_x_1063) ;  /* 0x0000000000583947 */ /* 0x001fd80003800000 */
        /* <DEDUP_REMOVED lines=22> */
.L_x_1063:
[----:B------:R-:W-:Y:S05]  /*e860*/  BSYNC B1 ;  /* 0x0000000000017941 */ /* 0x000fea0003800000 */
.L_x_1062:
        /* <DEDUP_REMOVED lines=14> */
[----:B0-----:R-:W-:Y:S02]  /*e950*/  VIADD R20, R18, 0xc0 ;  /* 0x000000c012147836 */ /* 0x001fe40000000000 */
[----:B------:R-:W-:-:S03]  /*e960*/  IMAD.WIDE.U32 R4, R3, UR6, R4 ;  /* 0x0000000603047c25 */ /* 0x000fc6000f8e0004 */
[----:B------:R-:W-:Y:S01]  /*e970*/  ISETP.GE.AND P6, PT, R20, UR4, PT ;  /* 0x0000000414007c0c */ /* 0x000fe2000bfc6270 */
[----:B------:R-:W-:Y:S01]  /*e980*/  IMAD R3, R3, UR7, R0 ;  /* 0x0000000703037c24 */ /* 0x000fe2000f8e0200 */
[----:B------:R-:W-:Y:S02]  /*e990*/  ULDC.64 UR6, c[0x0][0xa80] ;  /* 0x0002a00000067ab9 */ /* 0x000fe40000000a00 */
[----:B------:R-:W-:Y:S01]  /*e9a0*/  LEA R20, P0, R4, UR6, 0x1 ;  /* 0x0000000604147c11 */ /* 0x000fe2000f8008ff */
[----:B------:R-:W-:-:S05]  /*e9b0*/  IMAD.IADD R3, R5, 0x1, R3 ;  /* 0x0000000105037824 */ /* 0x000fca00078e0203 */
[----:B------:R-:W-:-:S05]  /*e9c0*/  LEA.HI.X R21, R4, UR7, R3, 0x1, P0 ;  /* 0x0000000704157c11 */ /* 0x000fca00080f0c03 */
[----:B-----5:R1:W-:Y:S04]  /*e9d0*/  @!P3 STG.E.128 desc[UR50][R20.64], R24 ;  /* 0x000000181400b986 */ /* 0x0203e8000c101d32 */
[----:B------:R1:W-:Y:S04]  /*e9e0*/  @!P4 STG.E.128 desc[UR50][R20.64+0x80], R52 ;  /* 0x000080341400c986 */ /* 0x0003e8000c101d32 */
[----:B------:R1:W-:Y:S04]  /*e9f0*/  @!P5 STG.E.128 desc[UR50][R20.64+0x100], R64 ;  /* 0x000100401400d986 */ /* 0x0003e8000c101d32 */
[----:B------:R1:W-:Y:S02]  /*ea00*/  @!P6 STG.E.128 desc[UR50][R20.64+0x180], R72 ;  /* 0x000180481400e986 */ /* 0x0003e4000c101d32 */
.L_x_1065:
[----:B------:R-:W-:Y:S05]  /*ea10*/  BSYNC B1 ;  /* 0x0000000000017941 */ /* 0x000fea0003800000 */
.L_x_1064:
        /* <DEDUP_REMOVED lines=14> */
[----:B01----:R-:W-:Y:S02]  /*eb00*/  VIADD R20, R18, 0xc0 ;  /* 0x000000c012147836 */ /* 0x003fe40000000000 */
        /* <DEDUP_REMOVED lines=11> */
.L_x_1067:
[----:B------:R-:W-:Y:S05]  /*ebc0*/  BSYNC B1 ;  /* 0x0000000000017941 */ /* 0x000fea0003800000 */
.L_x_1066:
        /* <DEDUP_REMOVED lines=21> */
[----:B-----5:R3:W-:Y:S04]  /*ed20*/  @!P1 STG.E.128 desc[UR50][R6.64], R8 ;  /* 0x0000000806009986 */ /* 0x0207e8000c101d32 */
[----:B------:R3:W-:Y:S04]  /*ed30*/  @!P2 STG.E.128 desc[UR50][R6.64+0x80], R28 ;  /* 0x0000801c0600a986 */ /* 0x0007e8000c101d32 */
[----:B------:R3:W-:Y:S02]  /*ed40*/  @!P3 STG.E.128 desc[UR50][R6.64+0x100], R40 ;  /* 0x000100280600b986 */ /* 0x0007e4000c101d32 */
[----:B------:R-:W-:Y:S05]  /*ed50*/  @P0 BRA `(.L_x_1068) ;  /* 0x0000000c000c0947 */ /* 0x000fea0003800000 */
[----:B------:R4:W-:Y:S01]  /*ed60*/  STG.E.128 desc[UR50][R6.64+0x180], R44 ;  /* 0x0001802c06007986 */ /* 0x0009e2000c101d32 */
[----:B------:R-:W-:Y:S05]  /*ed70*/  BRA `(.L_x_1068) ;  /* 0x0000000c00047947 */ /* 0x000fea0003800000 */
.L_x_1060:
[----:B------:R-:W-:Y:S01]  /*ed80*/  ULDC.64 UR4, c[0x0][0xbd8] ;  /* 0x0002f60000047ab9 */ /* 0x000fe20000000a00 */
[----:B------:R-:W-:Y:S01]  /*ed90*/  IMAD.MOV.U32 R3, RZ, RZ, RZ ;  /* 0x000000ffff037224 */ /* 0x000fe200078e00ff */
[----:B------:R-:W-:-:S04]  /*eda0*/  UISETP.NE.U32.AND UP0, UPT, UR4, URZ, UPT ;  /* 0x0000003f0400728c */ /* 0x000fc8000bf05070 */
[----:B------:R-:W-:-:S03]  /*edb0*/  UISETP.NE.AND.EX UP0, UPT, UR5, URZ, UPT, UP0 ;  /* 0x0000003f0500728c */ /* 0x000fc6000bf05300 */
[----:B------:R-:W-:Y:S02]  /*edc0*/  ULDC.64 UR4, c[0x0][0xbd8] ;  /* 0x0002f60000047ab9 */ /* 0x000fe40000000a00 */
[----:B------:R-:W-:Y:S01]  /*edd0*/  UIMAD.WIDE UR4, UR37, 0x4, UR4 ;  /* 0x00000004250478a5 */ /* 0x000fe2000f8e0204 */
[----:B------:R-:W0:Y:S01]  /*ede0*/  LDC R0, c[0x0][0xa88] ;  /* 0x0002a200ff007b82 */ /* 0x000e220000000800 */
[----:B------:R-:W-:-:S04]  /*edf0*/  PLOP3.LUT P1, PT, PT, PT, UP0, 0x80, 0x0 ;  /* 0x000000000000781c */ /* 0x000fc80003f2f008 */
[----:B------:R-:W-:Y:S02]  /*ee00*/  IMAD.U32 R4, RZ, RZ, UR4 ;  /* 0x00000004ff047e24 */ /* 0x000fe4000f8e00ff */
[----:B------:R-:W-:Y:S01]  /*ee10*/  IMAD.U32 R5, RZ, RZ, UR5 ;  /* 0x00000005ff057e24 */ /* 0x000fe2000f8e00ff */
[----:B------:R-:W-:Y:S02]  /*ee20*/  ULDC.64 UR4, c[0x0][0xbe0] ;  /* 0x0002f80000047ab9 */ /* 0x000fe40000000a00 */
[----:B------:R-:W-:-:S04]  /*ee30*/  UISETP.NE.U32.AND UP1, UPT, UR4, URZ, UPT ;  /* 0x0000003f0400728c */ /* 0x000fc8000bf25070 */
[----:B------:R-:W-:Y:S01]  /*ee40*/  UISETP.NE.AND.EX UP1, UPT, UR5, URZ, UPT, UP1 ;  /* 0x0000003f0500728c */ /* 0x000fe2000bf25310 */
[----:B------:R1:W5:Y:S05]  /*ee50*/  @P1 LDG.E R3, desc[UR50][R4.64] ;  /* 0x0000003204031981 */ /* 0x00036a000c1e1900 */
[----:B------:R-:W-:-:S05]  /*ee60*/  PLOP3.LUT P2, PT, PT, PT, UP1, 0x80, 0x0 ;  /* 0x000000000000781c */ /* 0x000fca0003f4f018 */
[----:B------:R-:W-:Y:S02]  /*ee70*/  @UP1 ULDC.64 UR4, c[0x0][0xbe0] ;  /* 0x0002f80000041ab9 */ /* 0x000fe40000000a00 */
[----:B------:R-:W-:-:S06]  /*ee80*/  @UP1 UIMAD.WIDE UR4, UR37, 0x4, UR4 ;  /* 0x00000004250418a5 */ /* 0x000fcc000f8e0204 */
[----:B------:R-:W-:Y:S02]  /*ee90*/  IMAD.U32 R6, RZ, RZ, UR4 ;  /* 0x00000004ff067e24 */ /* 0x000fe4000f8e00ff */
[----:B------:R-:W-:-:S05]  /*eea0*/  IMAD.U32 R7, RZ, RZ, UR5 ;  /* 0x00000005ff077e24 */ /* 0x000fca000f8e00ff */
[----:B0-----:R1:W5:Y:S01]  /*eeb0*/  @P2 LDG.E R0, desc[UR50][R6.64] ;  /* 0x0000003206002981 */ /* 0x001362000c1e1900 */
[----:B------:R-:W-:Y:S01]  /*eec0*/  USHF.R.S32.HI UR6, URZ, 0x1f, UR36 ;  /* 0x0000001f3f067899 */ /* 0x000fe20008011424 */
[----:B------:R-:W-:Y:S01]  /*eed0*/  ISETP.GT.AND P0, PT, R196, 0x7f, PT ;  /* 0x0000007fc400780c */ /* 0x000fe20003f04270 */
[----:B------:R-:W-:-:S12]  /*eee0*/  @P2 BRA `(.L_x_1069) ;  /* 0x0000000000102947 */ /* 0x000fd80003800000 */
[----:B------:R-:W-:Y:S05]  /*eef0*/  @!P1 BRA `(.L_x_1069) ;  /* 0x00000000000c9947 */ /* 0x000fea0003800000 */
[----:B-1----:R-:W2:Y:S04]  /*ef00*/  LDG.E R7, desc[UR50][R4.64] ;  /* 0x0000003204077981 */ /* 0x002ea8000c1e1900 */
[----:B-----5:R-:W2:Y:S02]  /*ef10*/  LDG.E R0, desc[UR50][R4.64+0x4] ;  /* 0x0000043204007981 */ /* 0x020ea4000c1e1900 */
[----:B--2---:R-:W-:-:S07]  /*ef20*/  IMAD.IADD R0, R0, 0x1, -R7 ;  /* 0x0000000100007824 */ /* 0x004fce00078e0a07 */
.L_x_1069:
        /* <DEDUP_REMOVED lines=31> */
.L_x_1071:
[----:B------:R-:W-:Y:S05]  /*f120*/  BSYNC B1 ;  /* 0x0000000000017941 */ /* 0x000fea0003800000 */
.L_x_1070:
[----:B------:R-:W-:Y:S01]  /*f130*/  ULDC.64 UR4, c[0x0][0xaa0] ;  /* 0x0002a80000047ab9 */ /* 0x000fe20000000a00 */
[----:B-1----:R-:W-:Y:S01]  /*f140*/  IMAD.MOV.U32 R4, RZ, RZ, R18 ;  /* 0x000000ffff047224 */ /* 0x002fe200078e0012 */
[----:B------:R-:W-:Y:S01]  /*f150*/  ULDC.64 UR10, c[0x0][0xae0] ;  /* 0x0002b800000a7ab9 */ /* 0x000fe20000000a00 */
[----:B0-----:R-:W-:Y:S01]  /*f160*/  IMAD.MOV.U32 R5, RZ, RZ, R9 ;  /* 0x000000ffff057224 */ /* 0x001fe200078e0009 */
[----:B------:R-:W-:Y:S01]  /*f170*/  SHF.R.S32.HI R9, RZ, 0x1f, R22 ;  /* 0x0000001fff097819 */ /* 0x000fe20000011416 */
[----:B------:R-:W-:Y:S01]  /*f180*/  IMAD R6, R8, UR4, RZ ;  /* 0x0000000408067c24 */ /* 0x000fe2000f8e02ff */
[----:B------:R-:W-:Y:S01]  /*f190*/  BSSY B1, `(.L_x_1072) ;  /* 0x000002f000017945 */ /* 0x000fe20003800000 */
[----:B------:R-:W-:Y:S01]  /*f1a0*/  IMAD.WIDE.U32 R4, R3, UR4, R4 ;  /* 0x0000000403047c25 */ /* 0x000fe2000f8e0004 */
[----:B------:R-:W-:-:S03]  /*f1b0*/  UIMAD UR4, UR6, UR10, URZ ;  /* 0x0000000a060472a4 */ /* 0x000fc6000f8e023f */
[----:B------:R-:W-:Y:S01]  /*f1c0*/  IMAD R3, R3, UR5, R6 ;  /* 0x0000000503037c24 */ /* 0x000fe2000f8e0206 */
[----:B------:R-:W-:Y:S01]  /*f1d0*/  UIMAD UR4, UR36, UR11, UR4 ;  /* 0x0000000b240472a4 */ /* 0x000fe2000f8e0204 */
[----:B------:R-:W-:Y:S02]  /*f1e0*/  IMAD R11, R19, -0x80, R0 ;  /* 0xffffff80130b7824 */ /* 0x000fe400078e0200 */
[----:B------:R-:W-:Y:S02]  /*f1f0*/  IMAD.IADD R5, R5, 0x1, R3 ;  /* 0x0000000105057824 */ /* 0x000fe400078e0203 */
[----:B------:R-:W-:Y:S01]  /*f200*/  IMAD.U32 R3, RZ, RZ, UR10 ;  /* 0x0000000aff037e24 */ /* 0x000fe2000f8e00ff */
[----:B------:R-:W-:Y:S01]  /*f210*/  ULDC.64 UR10, c[0x0][0xae8] ;  /* 0x0002ba00000a7ab9 */ /* 0x000fe20000000a00 */
[C---:B------:R-:W-:Y:S01]  /*f220*/  ISETP.GE.AND P2, PT, R22.reuse, R11, PT ;  /* 0x0000000b1600720c */ /* 0x040fe20003f46270 */
[----:B------:R-:W-:Y:S02]  /*f230*/  VIADD R6, R22, 0x40 ;  /* 0x0000004016067836 */ /* 0x000fe40000000000 */
[----:B------:R-:W-:-:S03]  /*f240*/  IMAD.WIDE.U32 R4, R3, UR36, R4 ;  /* 0x0000002403047c25 */ /* 0x000fc6000f8e0004 */
[-C--:B------:R-:W-:Y:S01]  /*f250*/  ISETP.GE.AND P0, PT, R6, R11.reuse, PT ;  /* 0x0000000b0600720c */ /* 0x080fe20003f06270 */
[----:B------:R-:W-:Y:S01]  /*f260*/  VIADD R5, R5, UR4 ;  /* 0x0000000405057c36 */ /* 0x000fe20008000000 */
[----:B------:R-:W-:Y:S02]  /*f270*/  UIMAD UR4, UR7, UR10, URZ ;  /* 0x0000000a070472a4 */ /* 0x000fe4000f8e023f */
[----:B------:R-:W-:Y:S02]  /*f280*/  IMAD.U32 R7, RZ, RZ, UR10 ;  /* 0x0000000aff077e24 */ /* 0x000fe4000f8e00ff */
[----:B------:R-:W-:Y:S01]  /*f290*/  VIADD R0, R22, 0x20 ;  /* 0x0000002016007836 */ /* 0x000fe20000000000 */
[----:B------:R-:W-:Y:S02]  /*f2a0*/  UIMAD UR4, UR8, UR11, UR4 ;  /* 0x0000000b080472a4 */ /* 0x000fe4000f8e0204 */
[----:B------:R-:W-:Y:S02]  /*f2b0*/  IMAD.WIDE.U32 R6, R7, UR8, R4 ;  /* 0x0000000807067c25 */ /* 0x000fe4000f8e0004 */
[----:B------:R-:W-:-:S02]  /*f2c0*/  ISETP.GE.AND P1, PT, R0, R11, PT ;  /* 0x0000000b0000720c */ /* 0x000fc40003f26270 */
        /* <DEDUP_REMOVED lines=27> */
.L_x_1073:
[----:B------:R-:W-:Y:S05]  /*f480*/  BSYNC B1 ;  /* 0x0000000000017941 */ /* 0x000fea0003800000 */
.L_x_1072:
[----:B------:R-:W-:Y:S01]  /*f490*/  BSSY B1, `(.L_x_1074) ;  /* 0x000001b000017945 */ /* 0x000fe20003800000 */
[----:B------:R-:W-:-:S03]  /*f4a0*/  ISETP.GE.AND P2, PT, R0, R11, PT ;  /* 0x0000000b0000720c */ /* 0x000fc60003f46270 */
        /* <DEDUP_REMOVED lines=25> */
.L_x_1075:
[----:B------:R-:W-:Y:S05]  /*f640*/  BSYNC B1 ;  /* 0x0000000000017941 */ /* 0x000fea0003800000 */
.L_x_1074:
        /* <DEDUP_REMOVED lines=14> */
[----:B-1----:R-:W-:Y:S02]  /*f730*/  VIADD R10, R18, 0xc0 ;  /* 0x000000c0120a7836 */ /* 0x002fe40000000000 */
        /* <DEDUP_REMOVED lines=11> */
.L_x_1077:
[----:B------:R-:W-:Y:S05]  /*f7f0*/  BSYNC B1 ;  /* 0x0000000000017941 */ /* 0x000fea0003800000 */
.L_x_1076:
        /* <DEDUP_REMOVED lines=25> */
.L_x_1068:
[----:B------:R-:W-:Y:S05]  /*f990*/  BSYNC B0 ;  /* 0x0000000000007941 */ /* 0x000fea0003800000 */
.L_x_1059:
[----:B------:R-:W-:Y:S02]  /*f9a0*/  ULDC UR4, c[0x0][0xc14] ;  /* 0x0003050000047ab9 */ /* 0x000fe40000000800 */
[----:B------:R-:W-:-:S06]  /*f9b0*/  UISETP.GE.AND UP0, UPT, UR47, UR4, UPT ;  /* 0x000000042f00728c */ /* 0x000fcc000bf06270 */
[----:B------:R-:W-:-:S13]  /*f9c0*/  PLOP3.LUT P0, PT, PT, PT, UP0, 0x80, 0x0 ;  /* 0x000000000000781c */ /* 0x000fda0003f0f008 */
[----:B------:R-:W-:Y:S05]  /*f9d0*/  @!P0 BRA `(.L_x_1078) ;  /* 0xffffff1000ec8947 */ /* 0x000fea000383ffff */
[----:B------:R-:W-:Y:S05]  /*f9e0*/  EXIT ;  /* 0x000000000000794d */ /* 0x000fea0003800000 */
.L_x_973:
[----:B------:R-:W-:-:S08]  /*f9f0*/  NOP ;  /* 0x0000000000007918 */ /* 0x000fd00000000000 */
[----:B------:R-:W0:-:S00]  /*fa00*/  USETMAXREG.DEALLOC.CTAPOOL 0x18 ;  /* 0x00000018000079c8 */ /* 0x000e0000080e0500 */
[----:B0-----:R-:W2:Y:S01]  /*fa10*/  LDL.LU R2, [R1+0x2c] ;  /* 0x00002c0001027983 */ /* 0x001ea20000300800 */
[----:B------:R-:W-:Y:S01]  /*fa20*/  LOP3.LUT R0, R0, 0x3, RZ, 0xc0, !PT ;  /* 0x0000000300007812 */ /* 0x000fe200078ec0ff */
[----:B------:R-:W-:-:S05]  /*fa30*/  IMAD.MOV.U32 R6, RZ, RZ, RZ ;  /* 0x000000ffff067224 */ /* 0x000fca00078e00ff */
[----:B------:R-:W0:Y:S02]  /*fa40*/  SHFL.IDX PT, R0, R0, RZ, 0x1f ;  /* 0x00001fff00007589 */ /* 0x000e2400000e0000 */
[----:B0-----:R-:W-:Y:S02]  /*fa50*/  ISETP.NE.AND P0, PT, R0, RZ, PT ;  /* 0x000000ff0000720c */ /* 0x001fe40003f05270 */
        /* <DEDUP_REMOVED lines=15> */
.L_x_1079:
[----:B------:R-:W1:Y:S01]  /*fb50*/  S2R R0, SR_TID.X ;  /* 0x0000000000007919 */ /* 0x000e620000002100 */
[----:B------:R-:W-:Y:S01]  /*fb60*/  ULDC UR4, c[0x0][0xc14] ;  /* 0x0003050000047ab9 */ /* 0x000fe20000000800 */
[----:B-1----:R-:W-:-:S04]  /*fb70*/  LOP3.LUT R5, R0, 0x1f, RZ, 0xc0, !PT ;  /* 0x0000001f00057812 */ /* 0x002fc800078ec0ff */
[----:B------:R-:W-:-:S04]  /*fb80*/  ISETP.NE.AND P0, PT, R5, 0x1f, PT ;  /* 0x0000001f0500780c */ /* 0x000fc80003f05270 */
[----:B------:R-:W-:-:S13]  /*fb90*/  ISETP.GE.OR P1, PT, R5, UR4, !P0 ;  /* 0x0000000405007c0c */ /* 0x000fda000c726670 */
[----:B0-----:R-:W0:Y:S02]  /*fba0*/  @!P1 LDC.64 R2, c[0x0][0xc58] ;  /* 0x00031600ff029b82 */ /* 0x001e240000000a00 */
        /* <DEDUP_REMOVED lines=18> */
[----:B------:R-:W1:Y:S02]  /*fcd0*/  SHFL.UP PT, R2, R3, 0x8, RZ ;  /* 0x0500000003027989 */ /* 0x000e6400000e00ff */
[----:B-1----:R-:W-:-:S05]  /*fce0*/  SEL R2, R2, RZ, P4 ;  /* 0x000000ff02027207 */ /* 0x002fca0002000000 */
[----:B------:R-:W-:-:S05]  /*fcf0*/  IMAD.IADD R2, R3, 0x1, R2 ;  /* 0x0000000103027824 */ /* 0x000fca00078e0202 */
[----:B------:R-:W1:Y:S02]  /*fd00*/  SHFL.UP PT, R4, R2, 0x10, RZ ;  /* 0x0600000002047989 */ /* 0x000e6400000e00ff */
[----:B-1----:R-:W-:-:S05]  /*fd10*/  SEL R7, R4, RZ, P5 ;  /* 0x000000ff04077207 */ /* 0x002fca0002800000 */
[----:B------:R-:W-:Y:S02]  /*fd20*/  IMAD.IADD R10, R2, 0x1, R7 ;  /* 0x00000001020a7824 */ /* 0x000fe400078e0207 */
[----:B------:R-:W1:Y:S03]  /*fd30*/  LDC R7, c[0x0][0xc10] ;  /* 0x00030400ff077b82 */ /* 0x000e660000000800 */
        /* <DEDUP_REMOVED lines=10> */
.L_x_1085:
        /* <DEDUP_REMOVED lines=14> */
.L_x_1084:
[----:B------:R-:W-:Y:S05]  /*fec0*/  BSYNC B0 ;  /* 0x0000000000007941 */ /* 0x000fea0003800000 */
.L_x_1083:
        /* <DEDUP_REMOVED lines=22> */
.L_x_1081:
[----:B------:R-:W-:Y:S01]  /*10030*/  IMAD.IADD R11, R9, 0x1, -R8 ;  /* 0x00000001090b7824 */ /* 0x000fe200078e0a08 */
[----:B------:R-:W-:-:S03]  /*10040*/  ULDC.64 UR4, c[0x0][0xc68] ;  /* 0x00031a0000047ab9 */ /* 0x000fc60000000a00 */
[----:B------:R-:W-:-:S05]  /*10050*/  IMAD R3, R10, R7, R11 ;  /* 0x000000070a037224 */ /* 0x000fca00078e020b */
[----:B------:R-:W-:-:S13]  /*10060*/  ISETP.GT.AND P0, PT, R3, R0, PT ;  /* 0x000000000300720c */ /* 0x000fda0003f04270 */
[----:B------:R-:W-:Y:S02]  /*10070*/  VOTEU.ANY UR7, UPT, !P0 ;  /* 0x0000000000077886 */ /* 0x000fe400040e0100 */
[----:B------:R-:W-:-:S04]  /*10080*/  UPOPC UR6, UR7 ;  /* 0x00000007000672bf */ /* 0x000fc80008000000 */
[----:B------:R-:W-:-:S04]  /*10090*/  UIADD3 UR45, UR6, UR45, URZ ;  /* 0x0000002d062d7290 */ /* 0x000fc8000fffe03f */
[----:B------:R-:W-:-:S06]  /*100a0*/  UIMAD.WIDE UR4, UR45, 0x4, UR4 ;  /* 0x000000042d0478a5 */ /* 0x000fcc000f8e0204 */
[----:B------:R-:W-:Y:S02]  /*100b0*/  IMAD.U32 R2, RZ, RZ, UR4 ;  /* 0x00000004ff027e24 */ /* 0x000fe4000f8e00ff */
[----:B------:R-:W-:-:S05]  /*100c0*/  IMAD.U32 R3, RZ, RZ, UR5 ;  /* 0x00000005ff037e24 */ /* 0x000fca000f8e00ff */
[----:B------:R-:W2:Y:S01]  /*100d0*/  LDG.E R9, desc[UR50][R2.64] ;  /* 0x0000003202097981 */ /* 0x000ea2000c1e1900 */
[----:B------:R-:W-:Y:S01]  /*100e0*/  IMAD.U32 R15, RZ, RZ, UR6 ;  /* 0x00000006ff0f7e24 */ /* 0x000fe2000f8e00ff */
[----:B------:R-:W-:-:S04]  /*100f0*/  ISETP.NE.AND P0, PT, RZ, UR7, PT ;  /* 0x00000007ff007c0c */ /* 0x000fc8000bf05270 */
[----:B------:R-:W2:Y:S02]  /*10100*/  SHFL.IDX PT, R6, R6, R15, 0x1f ;  /* 0x00001f0f06067589 */ /* 0x000ea400000e0000 */
[----:B--2---:R-:W-:-:S05]  /*10110*/  IMAD R8, R6, R9, RZ ;  /* 0x0000000906087224 */ /* 0x004fca00078e02ff */
[----:B------:R-:W-:-:S04]  /*10120*/  IABS R12, R8 ;  /* 0x00000008000c7213 */ /* 0x000fc80000000000 */
[----:B------:R-:W0:Y:S08]  /*10130*/  I2F.RP R13, R12 ;  /* 0x0000000c000d7306 */ /* 0x000e300000209400 */
[----:B0-----:R-:W0:Y:S02]  /*10140*/  MUFU.RCP R13, R13 ;  /* 0x0000000d000d7308 */ /* 0x001e240000001000 */
[----:B0-----:R-:W-:-:S06]  /*10150*/  VIADD R14, R13, 0xffffffe ;  /* 0x0ffffffe0d0e7836 */ /* 0x001fcc0000000000 */
[----:B------:R-:W0:Y:S02]  /*10160*/  F2I.FTZ.U32.TRUNC.NTZ R3, R14 ;  /* 0x0000000e00037305 */ /* 0x000e24000021f000 */
[----:B0-----:R-:W-:Y:S01]  /*10170*/  IMAD.MOV R17, RZ, RZ, -R3 ;  /* 0x000000ffff117224 */ /* 0x001fe200078e0a03 */
[----:B------:R-:W-:Y:S06]  /*10180*/  @!P0 BRA `(.L_x_1086) ;  /* 0x00000000000c8947 */ /* 0x000fec0003800000 */
[----:B------:R-:W-:-:S06]  /*10190*/  UIADD3 UR4, UR6, -0x1, URZ ;  /* 0xffffffff06047890 */ /* 0x000fcc000fffe03f */
[----:B------:R-:W-:-:S05]  /*101a0*/  IMAD.U32 R13, RZ, RZ, UR4 ;  /* 0x00000004ff0d7e24 */ /* 0x000fca000f8e00ff */
[----:B------:R0:W1:Y:S02]  /*101b0*/  SHFL.IDX PT, R4, R10, R13, 0x1f ;  /* 0x00001f0d0a047589 */ /* 0x00006400000e0000 */
.L_x_1086:
[----:B-1----:R-:W-:Y:S02]  /*101c0*/  IMAD R4, R4, R7, R11 ;  /* 0x0000000704047224 */ /* 0x002fe400078e020b */
        /* <DEDUP_REMOVED lines=19> */
[----:B------:R-:W-:-:S05]  /*10300*/  @!P1 LOP3.LUT R2, RZ, R8, RZ, 0x33, !PT ;  /* 0x00000008ff029212 */ /* 0x000fca00078e33ff */
[----:B------:R-:W-:Y:S02]  /*10310*/  IMAD R0, R9, R2, RZ ;  /* 0x0000000209007224 */ /* 0x000fe400078e02ff */
[----:B------:R-:W-:Y:S02]  /*10320*/  IMAD.MOV R2, RZ, RZ, -R2 ;  /* 0x000000ffff027224 */ /* 0x000fe400078e0a02 */
[----:B-1----:R-:W-:Y:S02]  /*10330*/  IMAD.MOV R4, RZ, RZ, -R0 ;  /* 0x000000ffff047224 */ /* 0x002fe400078e0a00 */
[----:B------:R-:W-:Y:S02]  /*10340*/  IMAD R8, R8, R2, R11 ;  /* 0x0000000208087224 */ /* 0x000fe400078e020b */
[----:B------:R-:W-:Y:S01]  /*10350*/  IMAD.MOV.U32 R2, RZ, RZ, RZ ;  /* 0x000000ffff027224 */ /* 0x000fe200078e00ff */
[----:B------:R-:W-:-:S04]  /*10360*/  VIADDMNMX R7, R4, R7, R9, PT ;  /* 0x0000000704077246 */ /* 0x000fc80003800109 */
[-C--:B------:R-:W-:Y:S02]  /*10370*/  IABS R4, R7.reuse ;  /* 0x0000000700047213 */ /* 0x080fe40000000000 */
[----:B0-----:R-:W-:Y:S02]  /*10380*/  IABS R10, R7 ;  /* 0x00000007000a7213 */ /* 0x001fe40000000000 */
[----:B------:R-:W0:Y:S08]  /*10390*/  I2F.RP R9, R4 ;  /* 0x0000000400097306 */ /* 0x000e300000209400 */
[----:B0-----:R-:W0:Y:S02]  /*103a0*/  MUFU.RCP R9, R9 ;  /* 0x0000000900097308 */ /* 0x001e240000001000 */
[----:B0-----:R-:W-:Y:S01]  /*103b0*/  VIADD R3, R9, 0xffffffe ;  /* 0x0ffffffe09037836 */ /* 0x001fe20000000000 */
[----:B------:R-:W-:-:S05]  /*103c0*/  IABS R9, R8 ;  /* 0x0000000800097213 */ /* 0x000fca0000000000 */
[----:B------:R-:W0:Y:S02]  /*103d0*/  F2I.FTZ.U32.TRUNC.NTZ R3, R3 ;  /* 0x0000000300037305 */ /* 0x000e24000021f000 */
[----:B0-----:R-:W-:-:S04]  /*103e0*/  IMAD.MOV R11, RZ, RZ, -R3 ;  /* 0x000000ffff0b7224 */ /* 0x001fc800078e0a03 */
[----:B------:R-:W-:-:S04]  /*103f0*/  IMAD R11, R11, R4, RZ ;  /* 0x000000040b0b7224 */ /* 0x000fc800078e02ff */
[----:B------:R-:W-:-:S04]  /*10400*/  IMAD.HI.U32 R2, R3, R11, R2 ;  /* 0x0000000b03027227 */ /* 0x000fc800078e0002 */
[----:B------:R-:W-:Y:S02]  /*10410*/  IMAD.MOV R3, RZ, RZ, -R10 ;  /* 0x000000ffff037224 */ /* 0x000fe400078e0a0a */
        /* <DEDUP_REMOVED lines=8> */
[----:B------:R-:W-:Y:S01]  /*104a0*/  ISETP.GE.AND P2, PT, R3, RZ, PT ;  /* 0x000000ff0300720c */ /* 0x000fe20003f46270 */
[----:B------:R-:W-:-:S06]  /*104b0*/  IMAD.IADD R3, R8, 0x1, R0 ;  /* 0x0000000108037824 */ /* 0x000fcc00078e0200 */
[----:B------:R-:W-:-:S06]  /*104c0*/  @P0 VIADD R2, R2, 0x1 ;  /* 0x0000000102020836 */ /* 0x000fcc0000000000 */
[----:B------:R-:W-:Y:S01]  /*104d0*/  @!P2 IMAD.MOV R2, RZ, RZ, -R2 ;  /* 0x000000ffff02a224 */ /* 0x000fe200078e0a02 */
[----:B------:R-:W-:Y:S01]  /*104e0*/  @!P1 LOP3.LUT R2, RZ, R7, RZ, 0x33, !PT ;  /* 0x00000007ff029212 */ /* 0x000fe200078e33ff */
[----:B------:R-:W-:-:S04]  /*104f0*/  IMAD.MOV R7, RZ, RZ, -R7 ;  /* 0x000000ffff077224 */ /* 0x000fc800078e0a07 */
[----:B------:R-:W-:-:S05]  /*10500*/  IMAD R3, R2, R7, R3 ;  /* 0x0000000702037224 */ /* 0x000fca00078e0203 */
[----:B------:R-:W-:Y:S02]  /*10510*/  R2UR UR38, R3 ;  /* 0x00000000032672ca */ /* 0x000fe400000e0000 */
[----:B------:R-:W-:-:S05]  /*10520*/  LOP3.LUT R3, RZ, R2, RZ, 0x33, !PT ;  /* 0x00000002ff037212 */ /* 0x000fca00078e33ff */
[----:B------:R-:W-:-:S05]  /*10530*/  IMAD.IADD R0, R6, 0x1, R3 ;  /* 0x0000000106007824 */ /* 0x000fca00078e0203 */
[----:B------:R1:W-:Y:S01]  /*10540*/  STL [R1+0x1c], R0 ;  /* 0x00001c0001007387 */ /* 0x0003e20000100800 */
[----:B------:R-:W-:Y:S05]  /*10550*/  BRA `(.L_x_1087) ;  /* 0x00000000000c7947 */ /* 0x000fea0003800000 */
.L_x_1082:
[----:B------:R0:W-:Y:S01]  /*10560*/  STL [R1+0x18], R0 ;  /* 0x0000180001007387 */ /* 0x0001e20000100800 */
[----:B------:R-:W-:-:S03]  /*10570*/  UMOV UR38, URZ ;  /* 0x0000003f00267c82 */ /* 0x000fc60008000000 */
[----:B------:R0:W-:Y:S02]  /*10580*/  STL [R1+0x1c], RZ ;  /* 0x00001cff01007387 */ /* 0x0001e40000100800 */
.L_x_1087:
[----:B------:R-:W2:Y:S04]  /*10590*/  LDL R2, [R1+0x1c] ;  /* 0x00001c0001027983 */ /* 0x000ea80000100800 */
[----:B------:R-:W3:Y:S01]  /*105a0*/  LDL R4, [R1+0x18] ;  /* 0x0000180001047983 */ /* 0x000ee20000100800 */
[----:B------:R-:W-:-:S13]  /*105b0*/  ISETP.NE.AND P0, PT, R5, RZ, PT ;  /* 0x000000ff0500720c */ /* 0x000fda0003f05270 */
[----:B------:R-:W4:Y:S01]  /*105c0*/  @!P0 S2R R3, SR_CgaCtaId ;  /* 0x0000000000038919 */ /* 0x000f220000008800 */
[----:B01----:R-:W-:Y:S01]  /*105d0*/  @!P0 MOV R0, 0x400 ;  /* 0x0000040000008802 */ /* 0x003fe20000000f00 */
[----:B------:R-:W-:Y:S02]  /*105e0*/  IMAD.U32 R6, RZ, RZ, UR38 ;  /* 0x00000026ff067e24 */ /* 0x000fe4000f8e00ff */
[----:B------:R-:W-:Y:S01]  /*105f0*/  IMAD.U32 R7, RZ, RZ, UR45 ;  /* 0x0000002dff077e24 */ /* 0x000fe2000f8e00ff */
[----:B----4-:R-:W-:Y:S01]  /*10600*/  @!P0 LEA R0, R3, R0, 0x18 ;  /* 0x0000000003008211 */ /* 0x010fe200078ec0ff */
[----:B--2---:R-:W-:-:S05]  /*10610*/  IMAD.MOV.U32 R5, RZ, RZ, R2 ;  /* 0x000000ffff057224 */ /* 0x004fca00078e0002 */
[----:B---3--:R0:W-:Y:S01]  /*10620*/  @!P0 STS.128 [R0+0x284d0], R4 ;  /* 0x0284d00400008388 */ /* 0x0081e20000000c00 */
[----:B------:R-:W-:Y:S06]  /*10630*/  BAR.ARV 0x5, 0x180 ;  /* 0x0146000000007b1d */ /* 0x000fec0000002000 */
.L_x_1080:
[----:B0-----:R-:W-:Y:S01]  /*10640*/  IMAD.MOV.U32 R0, RZ, RZ, 0x1 ;  /* 0x00000001ff007424 */ /* 0x001fe200078e00ff */
[----:B------:R-:W-:Y:S01]  /*10650*/  ULDC UR4, c[0x0][0xc14] ;  /* 0x0003050000047ab9 */ /* 0x000fe20000000800 */
[----:B------:R0:W-:Y:S01]  /*10660*/  STL [R1+0x4], RZ ;  /* 0x000004ff01007387 */ /* 0x0001e20000100800 */
[----:B------:R-:W-:-:S03]  /*10670*/  UISETP.GE.AND UP0, UPT, UR45, UR4, UPT ;  /* 0x000000042d00728c */ /* 0x000fc6000bf06270 */
[----:B------:R0:W-:Y:S03]  /*10680*/  STL [R1+0xc], R0 ;  /* 0x00000c0001007387 */ /* 0x0001e60000100800 */
[----:B------:R-:W-:Y:S01]  /*10690*/  PLOP3.LUT P0, PT, PT, PT, UP0, 0x80, 0x0 ;  /* 0x000000000000781c */ /* 0x000fe20003f0f008 */
[----:B------:R0:W-:-:S12]  /*106a0*/  STL [R1+0x30], RZ ;  /* 0x000030ff01007387 */ /* 0x0001d80000100800 */
[----:B0-----:R-:W-:Y:S05]  /*106b0*/  @P0 BRA `(.L_x_1088) ;  /* 0x0000004000680947 */ /* 0x001fea0003800000 */
[----:B-1----:R-:W0:Y:S01]  /*106c0*/  S2R R4, SR_TID.X ;  /* 0x0000000000047919 */ /* 0x002e220000002100 */
[----:B------:R-:W-:Y:S01]  /*106d0*/  ULDC UR43, c[0x0][0xc] ;  /* 0x00000300002b7ab9 */ /* 0x000fe20000000800 */
[----:B------:R-:W-:Y:S01]  /*106e0*/  ULOP3.LUT UR42, UR40, 0x1, URZ, 0xfc, !UPT ;  /* 0x00000001282a7892 */ /* 0x000fe2000f8efc3f */
[----:B------:R-:W1:Y:S01]  /*106f0*/  S2R R3, SR_TID.X ;  /* 0x0000000000037919 */ /* 0x000e620000002100 */
[----:B------:R-:W-:Y:S01]  /*10700*/  ULOP3.LUT UR44, UR40, 0x2, URZ, 0xfc, !UPT ;  /* 0x00000002282c7892 */ /* 0x000fe2000f8efc3f */
[----:B------:R-:W-:Y:S01]  /*10710*/  ULDC.64 UR46, c[0x0][0x198] ;  /* 0x00006600002e7ab9 */ /* 0x000fe20000000a00 */
[C---:B0-----:R-:W-:Y:S01]  /*10720*/  IMAD.SHL.U32 R0, R4.reuse, 0x40, RZ ;  /* 0x0000004004007824 */ /* 0x041fe200078e00ff */
[C---:B------:R-:W-:Y:S02]  /*10730*/  LOP3.LUT P0, RZ, R4.reuse, 0x4, RZ, 0xc0, !PT ;  /* 0x0000000404ff7812 */ /* 0x040fe4000780c0ff */
[----:B-1----:R-:W-:Y:S01]  /*10740*/  LOP3.LUT R6, R3, 0x7f, RZ, 0xc0, !PT ;  /* 0x0000007f03067812 */ /* 0x002fe200078ec0ff */
        /* <DEDUP_REMOVED lines=10> */
[----:B------:R0:W-:Y:S01]  /*107f0*/  STL [R1+0x14], R5 ;  /* 0x0000140501007387 */ /* 0x0001e20000100800 */
        /* <DEDUP_REMOVED lines=9> */
[----:B------:R0:W-:Y:S01]  /*10890*/  STL [R1+0x8], R4 ;  /* 0x0000080401007387 */ /* 0x0001e20000100800 */
[----:B------:R-:W-:-:S03]  /*108a0*/  IMAD.MOV.U32 R0, RZ, RZ, 0x1 ;  /* 0x00000001ff007424 */ /* 0x000fc600078e00ff */
[----:B------:R0:W-:Y:S04]  /*108b0*/  STL [R1+0x30], RZ ;  /* 0x000030ff01007387 */ /* 0x0001e80000100800 */
[----:B------:R0:W-:Y:S04]  /*108c0*/  STL [R1+0x28], R2 ;  /* 0x0000280201007387 */ /* 0x0001e80000100800 */
[----:B------:R0:W-:Y:S04]  /*108d0*/  STL [R1+0xc], R0 ;  /* 0x00000c0001007387 */ /* 0x0001e80000100800 */
[----:B------:R0:W-:Y:S02]  /*108e0*/  STL [R1+0x4], RZ ;  /* 0x000004ff01007387 */ /* 0x0001e40000100800 */
.L_x_1156:
[----:B------:R-:W-:Y:S01]  /*108f0*/  ULDC.64 UR4, c[0x0][0xa00] ;  /* 0x0002800000047ab9 */ /* 0x000fe20000000a00 */
[----:B------:R-:W-:Y:S01]  /*10900*/  ULDC.64 UR10, c[0x0][0xa08] ;  /* 0x00028200000a7ab9 */ /* 0x000fe20000000a00 */
[----:B------:R-:W-:Y:S01]  /*10910*/  ISETP.NE.U32.AND P0, PT, RZ, UR4, PT ;  /* 0x00000004ff007c0c */ /* 0x000fe2000bf05070 */
[----:B------:R-:W-:Y:S01]  /*10920*/  ULDC.64 UR6, c[0x0][0xa00] ;  /* 0x0002800000067ab9 */ /* 0x000fe20000000a00 */
[----:B------:R-:W-:Y:S01]  /*10930*/  ISETP.NE.U32.AND P1, PT, RZ, UR10, PT ;  /* 0x0000000aff007c0c */ /* 0x000fe2000bf25070 */
[----:B------:R-:W-:Y:S01]  /*10940*/  UIMAD.WIDE UR6, UR45, 0x4, UR6 ;  /* 0x000000042d0678a5 */ /* 0x000fe2000f8e0206 */
[----:B------:R-:W-:Y:S01]  /*10950*/  ISETP.NE.AND.EX P0, PT, RZ, UR5, PT, P0 ;  /* 0x00000005ff007c0c */ /* 0x000fe2000bf05300 */
[----:B------:R-:W-:Y:S01]  /*10960*/  ULDC.64 UR4, c[0x0][0xa28] ;  /* 0x00028a0000047ab9 */ /* 0x000fe20000000a00 */
[----:B------:R-:W-:Y:S01]  /*10970*/  ULDC.64 UR8, c[0x0][0xa08] ;  /* 0x0002820000087ab9 */ /* 0x000fe20000000a00 */
[----:B------:R-:W-:Y:S01]  /*10980*/  UISETP.NE.U32.AND UP0, UPT, UR4, URZ, UPT ;  /* 0x0000003f0400728c */ /* 0x000fe2000bf05070 */
[----:B------:R-:W-:Y:S01]  /*10990*/  ISETP.NE.AND.EX P1, PT, RZ, UR11, PT, P1 ;  /* 0x0000000bff007c0c */ /* 0x000fe2000bf25310 */
[----:B------:R-:W-:Y:S01]  /*109a0*/  ULDC.64 UR10, c[0x0][0xa18] ;  /* 0x00028600000a7ab9 */ /* 0x000fe20000000a00 */
[----:B------:R-:W-:Y:S01]  /*109b0*/  IMAD.MOV.U32 R18, RZ, RZ, RZ ;  /* 0x000000ffff127224 */ /* 0x000fe200078e00ff */
[----:B------:R-:W-:Y:S01]  /*109c0*/  UISETP.NE.AND.EX UP0, UPT, UR5, URZ, UPT, UP0 ;  /* 0x0000003f0500728c */ /* 0x000fe2000bf05300 */
[----:B0-----:R-:W-:Y:S01]  /*109d0*/  IMAD.U32 R2, RZ, RZ, UR6 ;  /* 0x00000006ff027e24 */ /* 0x001fe2000f8e00ff */
[----:B------:R-:W-:Y:S01]  /*109e0*/  UISETP.NE.U32.AND UP1, UPT, UR10, URZ, UPT ;  /* 0x0000003f0a00728c */ /* 0x000fe2000bf25070 */
[----:B------:R-:W-:Y:S01]  /*109f0*/  IMAD.U32 R3, RZ, RZ, UR7 ;  /* 0x00000007ff037e24 */ /* 0x000fe2000f8e00ff */
[----:B------:R-:W-:Y:S01]  /*10a00*/  UIMAD.WIDE UR8, UR45, 0x4, UR8 ;  /* 0x000000042d0878a5 */ /* 0x000fe2000f8e0208 */
[----:B--2---:R-:W0:Y:S01]  /*10a10*/  LDC R0, c[0x0][0x288] ;  /* 0x0000a200ff007b82 */ /* 0x004e220000000800 */
[----:B------:R-:W-:Y:S01]  /*10a20*/  UISETP.NE.AND.EX UP1, UPT, UR11, URZ, UPT, UP1 ;  /* 0x0000003f0b00728c */ /* 0x000fe2000bf25310 */
[----:B-1----:R-:W-:Y:S01]  /*10a30*/  CS2R R4, SRZ ;  /* 0x0000000000047805 */ /* 0x002fe2000001ff00 */
[----:B------:R1:W5:Y:S03]  /*10a40*/  @P0 LDG.E R18, desc[UR50][R2.64] ;  /* 0x0000003202120981 */ /* 0x000366000c1e1900 */
[----:B------:R-:W-:Y:S01]  /*10a50*/  @UP0 ULDC.64 UR4, c[0x0][0xa28] ;  /* 0x00028a0000040ab9 */ /* 0x000fe20000000a00 */
[----:B------:R-:W-:Y:S01]  /*10a60*/  PLOP3.LUT P2, PT, PT, PT, UP0, 0x80, 0x0 ;  /* 0x000000000000781c */ /* 0x000fe20003f4f008 */
[----:B------:R-:W-:Y:S01]  /*10a70*/  @UP0 UIMAD.WIDE UR4, UR45, 0x4, UR4 ;  /* 0x000000042d0408a5 */ /* 0x000fe2000f8e0204 */
[----:B------:R-:W2:Y:S01]  /*10a80*/  LDC R6, c[0x0][0x404] ;  /* 0x00010100ff067b82 */ /* 0x000ea20000000800 */
[----:B-1----:R-:W-:-:S02]  /*10a90*/  IMAD.U32 R2, RZ, RZ, UR8 ;  /* 0x00000008ff027e24 */ /* 0x002fc4000f8e00ff */
[----:B------:R-:W-:Y:S01]  /*10aa0*/  IMAD.U32 R3, RZ, RZ, UR9 ;  /* 0x00000009ff037e24 */ /* 0x000fe2000f8e00ff */
[----:B------:R-:W-:-:S04]  /*10ab0*/  PLOP3.LUT P4, PT, PT, PT, UP1, 0x80, 0x0 ;  /* 0x000000000000781c */ /* 0x000fc80003f8f018 */
[----:B------:R-:W1:Y:S01]  /*10ac0*/  LDC R7, c[0x0][0x2e0] ;  /* 0x0000b800ff077b82 */ /* 0x000e620000000800 */
[----:B------:R3:W5:Y:S02]  /*10ad0*/  @P1 LDG.E R5, desc[UR50][R2.64] ;  /* 0x0000003202051981 */ /* 0x000764000c1e1900 */
[----:B---3--:R-:W-:Y:S02]  /*10ae0*/  IMAD.U32 R2, RZ, RZ, UR4 ;  /* 0x00000004ff027e24 */ /* 0x008fe4000f8e00ff */
[----:B------:R-:W-:Y:S01]  /*10af0*/  IMAD.U32 R3, RZ, RZ, UR5 ;  /* 0x00000005ff037e24 */ /* 0x000fe2000f8e00ff */
[----:B------:R-:W-:Y:S02]  /*10b00*/  @UP1 ULDC.64 UR4, c[0x0][0xa18] ;  /* 0x0002860000041ab9 */ /* 0x000fe40000000a00 */
[----:B------:R-:W-:Y:S02]  /*10b10*/  @UP1 UIMAD.WIDE UR4, UR45, 0x4, UR4 ;  /* 0x000000042d0418a5 */ /* 0x000fe4000f8e0204 */
[----:B------:R3:W5:Y:S04]  /*10b20*/  @P2 LDG.E R4, desc[UR50][R2.64] ;  /* 0x0000003202042981 */ /* 0x000768000c1e1900 */
[----:B---3--:R-:W-:-:S02]  /*10b30*/  IMAD.U32 R2, RZ, RZ, UR4 ;  /* 0x00000004ff027e24 */ /* 0x008fc4000f8e00ff */
[----:B------:R-:W-:Y:S01]  /*10b40*/  IMAD.U32 R3, RZ, RZ, UR5 ;  /* 0x00000005ff037e24 */ /* 0x000fe2000f8e00ff */
[----:B------:R-:W-:-:S04]  /*10b50*/  ULDC.64 UR4, c[0x0][0xa20] ;  /* 0x0002880000047ab9 */ /* 0x000fc80000000a00 */
[----:B0-----:R0:W5:Y:S01]  /*10b60*/  @P4 LDG.E R0, desc[UR50][R2.64] ;  /* 0x0000003202004981 */ /* 0x001162000c1e1900 */
[----:B------:R-:W-:-:S04]  /*10b70*/  ISETP.NE.U32.AND P3, PT, RZ, UR4, PT ;  /* 0x00000004ff007c0c */ /* 0x000fc8000bf65070 */
[----:B------:R-:W-:Y:S01]  /*10b80*/  ISETP.NE.AND.EX P3, PT, RZ, UR5, PT, P3 ;  /* 0x00000005ff007c0c */ /* 0x000fe2000bf65330 */
[----:B0-----:R-:W0:Y:S02]  /*10b90*/  LDC.64 R2, c[0x0][0x3f8] ;  /* 0x0000fe00ff027b82 */ /* 0x001e240000000a00 */
[----:B0-----:R-:W-:-:S04]  /*10ba0*/  ISETP.NE.U32.AND P2, PT, R2, RZ, PT ;  /* 0x000000ff0200720c */ /* 0x001fc80003f45070 */
[----:B------:R-:W-:-:S04]  /*10bb0*/  ISETP.NE.AND.EX P2, PT, R3, RZ, PT, P2 ;  /* 0x000000ff0300720c */ /* 0x000fc80003f45320 */
[----:B--2---:R-:W-:-:S05]  /*10bc0*/  SEL R6, R6, 0x1, P2 ;  /* 0x0000000106067807 */ /* 0x004fca0001000000 */
[----:B-1----:R-:W-:Y:S01]  /*10bd0*/  IMAD R6, R6, R7, RZ ;  /* 0x0000000706067224 */ /* 0x002fe200078e02ff */
[----:B------:R-:W-:Y:S06]  /*10be0*/  @P4 BRA `(.L_x_1089) ;  /* 0x0000000000184947 */ /* 0x000fec0003800000 */
[----:B------:R-:W-:Y:S05]  /*10bf0*/  @!P0 BRA `(.L_x_1089) ;  /* 0x0000000000148947 */ /* 0x000fea0003800000 */
[----:B------:R-:W-:Y:S02]  /*10c00*/  IMAD.U32 R2, RZ, RZ, UR6 ;  /* 0x00000006ff027e24 */ /* 0x000fe4000f8e00ff */
[----:B------:R-:W-:-:S05]  /*10c10*/  IMAD.U32 R3, RZ, RZ, UR7 ;  /* 0x00000007ff037e24 */ /* 0x000fca000f8e00ff */
[----:B------:R-:W2:Y:S04]  /*10c20*/  LDG.E R7, desc[UR50][R2.64] ;  /* 0x0000003202077981 */ /* 0x000ea8000c1e1900 */
[----:B-----5:R-:W2:Y:S02]  /*10c30*/  LDG.E R0, desc[UR50][R2.64+0x4] ;  /* 0x0000043202007981 */ /* 0x020ea4000c1e1900 */
[----:B--2---:R-:W-:-:S07]  /*10c40*/  IMAD.IADD R0, R0, 0x1, -R7 ;  /* 0x0000000100007824 */ /* 0x004fce00078e0a07 */
.L_x_1089:
[----:B-----5:R-:W-:-:S05]  /*10c50*/  IMAD.IADD R2, R5, 0x1, R4 ;  /* 0x0000000105027824 */ /* 0x020fca00078e0204 */
[----:B------:R0:W-:Y:S01]  /*10c60*/  STL [R1+0x24], R2 ;  /* 0x0000240201007387 */ /* 0x0001e20000100800 */
[----:B------:R-:W-:Y:S05]  /*10c70*/  @!P3 BRA `(.L_x_1090) ;  /* 0x000000000018b947 */ /* 0x000fea0003800000 */
[----:B------:R-:W-:Y:S02]  /*10c80*/  ULDC.64 UR4, c[0x0][0xa20] ;  /* 0x0002880000047ab9 */ /* 0x000fe40000000a00 */
[----:B------:R-:W-:-:S06]  /*10c90*/  UIMAD.WIDE UR4, UR45, 0x4, UR4 ;  /* 0x000000042d0478a5 */ /* 0x000fcc000f8e0204 */
[----:B0-----:R-:W-:Y:S02]  /*10ca0*/  IMAD.U32 R2, RZ, RZ, UR4 ;  /* 0x00000004ff027e24 */ /* 0x001fe4000f8e00ff */
[----:B------:R-:W-:-:S05]  /*10cb0*/  IMAD.U32 R3, RZ, RZ, UR5 ;  /* 0x00000005ff037e24 */ /* 0x000fca000f8e00ff */
[----:B------:R0:W5:Y:S01]  /*10cc0*/  LDG.E R6, desc[UR50][R2.64] ;  /* 0x0000003202067981 */ /* 0x000162000c1e1900 */
[----:B------:R-:W-:Y:S05]  /*10cd0*/  BRA `(.L_x_1091) ;  /* 0x0000000000187947 */ /* 0x000fea0003800000 */
.L_x_1090:
[----:B------:R-:W-:Y:S05]  /*10ce0*/  @!P1 BRA `(.L_x_1091) ;  /* 0x0000000000149947 */ /* 0x000fea0003800000 */
[----:B0-----:R-:W-:Y:S02]  /*10cf0*/  IMAD.U32 R2, RZ, RZ, UR8 ;  /* 0x00000008ff027e24 */ /* 0x001fe4000f8e00ff */
[----:B------:R-:W-:-:S05]  /*10d00*/  IMAD.U32 R3, RZ, RZ, UR9 ;  /* 0x00000009ff037e24 */ /* 0x000fca000f8e00ff */
[----:B------:R-:W2:Y:S04]  /*10d10*/  LDG.E R5, desc[UR50][R2.64] ;  /* 0x0000003202057981 */ /* 0x000ea8000c1e1900 */
[----:B------:R-:W2:Y:S02]  /*10d20*/  LDG.E R6, desc[UR50][R2.64+0x4] ;  /* 0x0000043202067981 */ /* 0x000ea4000c1e1900 */
[----:B--2---:R-:W-:-:S07]  /*10d30*/  IMAD.IADD R6, R6, 0x1, -R5 ;  /* 0x0000000106067824 */ /* 0x004fce00078e0a05 */
.L_x_1091:
[----:B------:R-:W2:Y:S01]  /*10d40*/  LDL R9, [R1+0x1c] ;  /* 0x00001c0001097983 */ /* 0x000ea20000100800 */
[----:B0-----:R-:W0:Y:S01]  /*10d50*/  LDC.64 R2, c[0x0][0x9e0] ;  /* 0x00027800ff027b82 */ /* 0x001e220000000a00 */
[----:B-----5:R-:W-:Y:S01]  /*10d60*/  IMAD.IADD R6, R6, 0x1, -R4 ;  /* 0x0000000106067824 */ /* 0x020fe200078e0a04 */
[----:B0-----:R-:W-:Y:S02]  /*10d70*/  ISETP.GE.AND P1, PT, R3, 0x1, PT ;  /* 0x000000010300780c */ /* 0x001fe40003f26270 */
[----:B--2---:R-:W-:-:S04]  /*10d80*/  LEA R7, R9, 0x80, 0x7 ;  /* 0x0000008009077811 */ /* 0x004fc800078e38ff */
[----:B------:R-:W-:-:S05]  /*10d90*/  IADD3 R7, R6, R7, -R0 ;  /* 0x0000000706077210 */ /* 0x000fca0007ffe800 */
[----:B------:R-:W-:Y:S02]  /*10da0*/  IMAD.IADD R2, R7, 0x1, R2 ;  /* 0x0000000107027824 */ /* 0x000fe400078e0202 */
[----:B------:R-:W-:Y:S05]  /*10db0*/  @!P1 BRA `(.L_x_1092) ;  /* 0x0000000000409947 */ /* 0x000fea0003800000 */
[C---:B------:R-:W-:Y:S01]  /*10dc0*/  ISETP.GT.AND P0, PT, R7.reuse, RZ, PT ;  /* 0x000000ff0700720c */ /* 0x040fe20003f04270 */
[----:B------:R-:W-:-:S12]  /*10dd0*/  VIADD R8, R7, 0xffffffff ;  /* 0xffffffff07087836 */ /* 0x000fd80000000000 */
[----:B------:R-:W-:Y:S05]  /*10de0*/  @P0 BRA `(.L_x_1093) ;  /* 0x00000000001c0947 */ /* 0x000fea0003800000 */
[----:B------:R-:W-:Y:S01]  /*10df0*/  ISETP.NE.AND P0, PT, R3, 0x1, PT ;  /* 0x000000010300780c */ /* 0x000fe20003f05270 */
[----:B------:R-:W-:-:S12]  /*10e00*/  IMAD.MOV R7, RZ, RZ, -R7 ;  /* 0x000000ffff077224 */ /* 0x000fd800078e0a07 */
[----:B------:R-:W0:Y:S02]  /*10e10*/  @P0 LDC.64 R4, c[0x0][0x9e8] ;  /* 0x00027a00ff040b82 */ /* 0x000e240000000a00 */
[----:B0-----:R-:W-:-:S05]  /*10e20*/  @P0 IMAD.HI.U32 R4, R7, R4, RZ ;  /* 0x0000000407040227 */ /* 0x001fca00078e00ff */
[----:B------:R-:W-:-:S04]  /*10e30*/  @P0 SHF.R.U32.HI R7, RZ, R5, R4 ;  /* 0x00000005ff070219 */ /* 0x000fc80000011604 */
[----:B------:R-:W-:Y:S01]  /*10e40*/  LOP3.LUT R8, RZ, R7, RZ, 0x33, !PT ;  /* 0x00000007ff087212 */ /* 0x000fe200078e33ff */
[----:B------:R-:W-:Y:S06]  /*10e50*/  BRA `(.L_x_1094) ;  /* 0x0000000000107947 */ /* 0x000fec0003800000 */
.L_x_1093:
[----:B------:R-:W-:-:S13]  /*10e60*/  ISETP.NE.AND P0, PT, R3, 0x1, PT ;  /* 0x000000010300780c */ /* 0x000fda0003f05270 */
[----:B------:R-:W0:Y:S02]  /*10e70*/  @P0 LDC.64 R4, c[0x0][0x9e8] ;  /* 0x00027a00ff040b82 */ /* 0x000e240000000a00 */
[----:B0-----:R-:W-:-:S05]  /*10e80*/  @P0 IMAD.HI.U32 R4, R8, R4, RZ ;  /* 0x0000000408040227 */ /* 0x001fca00078e00ff */
[----:B------:R-:W-:-:S07]  /*10e90*/  @P0 SHF.R.U32.HI R8, RZ, R5, R4 ;  /* 0x00000005ff080219 */ /* 0x000fce0000011604 */
.L_x_1094:
[----:B------:R-:W-:-:S05]  /*10ea0*/  IMAD R5, R8, R3, R3 ;  /* 0x0000000308057224 */ /* 0x000fca00078e0203 */
[----:B------:R-:W-:-:S07]  /*10eb0*/  VIMNMX R2, R2, R5, PT ;  /* 0x0000000502027248 */ /* 0x000fce0003fe0100 */
.L_x_1092:
[----:B------:R-:W-:Y:S01]  /*10ec0*/  IMAD R5, R9, 0x80, -R0 ;  /* 0x0000008009057824 */ /* 0x000fe200078e0a00 */
[----:B------:R-:W-:Y:S01]  /*10ed0*/  ULDC UR4, c[0x0][0x9dc] ;  /* 0x0002770000047ab9 */ /* 0x000fe20000000800 */
[----:B------:R-:W-:Y:S02]  /*10ee0*/  VIADD R0, R2, 0x3f ;  /* 0x0000003f02007836 */ /* 0x000fe40000000000 */
[C---:B------:R-:W-:Y:S02]  /*10ef0*/  IMAD.IADD R2, R6.reuse, 0x1, R5 ;  /* 0x0000000106027824 */ /* 0x040fe400078e0205 */
[----:B------:R-:W-:Y:S01]  /*10f00*/  VIADD R6, R6, 0x3f ;  /* 0x0000003f06067836 */ /* 0x000fe20000000000 */
[----:B------:R-:W-:-:S04]  /*10f10*/  SHF.R.S32.HI R5, RZ, 0x1f, R0 ;  /* 0x0000001fff057819 */ /* 0x000fc80000011400 */
[----:B------:R-:W-:Y:S02]  /*10f20*/  LEA.HI R0, R5, R0, RZ, 0x6 ;  /* 0x0000000005007211 */ /* 0x000fe400078f30ff */
[----:B------:R-:W-:Y:S02]  /*10f30*/  SHF.R.S32.HI R5, RZ, 0x1f, R6 ;  /* 0x0000001fff057819 */ /* 0x000fe40000011406 */
[----:B------:R-:W-:Y:S02]  /*10f40*/  SHF.R.S32.HI R0, RZ, 0x6, R0 ;  /* 0x00000006ff007819 */ /* 0x000fe40000011400 */
[----:B------:R-:W-:-:S04]  /*10f50*/  LEA.HI R5, R5, R6, RZ, 0x6 ;  /* 0x0000000605057211 */ /* 0x000fc800078f30ff */
[----:B------:R-:W-:-:S04]  /*10f60*/  SHF.R.S32.HI R5, RZ, 0x6, R5 ;  /* 0x00000006ff057819 */ /* 0x000fc80000011405 */
[----:B------:R-:W-:Y:S01]  /*10f70*/  VIMNMX R16, R5, R0, PT ;  /* 0x0000000005107248 */ /* 0x000fe20003fe0100 */
[----:B------:R-:W-:Y:S01]  /*10f80*/  VIADD R0, R2, -UR4 ;  /* 0x8000000402007c36 */ /* 0x000fe20008000000 */
[----:B------:R-:W-:Y:S06]  /*10f90*/  @!P1 BRA `(.L_x_1095) ;  /* 0x00000000003c9947 */ /* 0x000fec0003800000 */
        /* <DEDUP_REMOVED lines=9> */
.L_x_1096:
[----:B------:R-:W-:-:S13]  /*11030*/  ISETP.NE.AND P0, PT, R3, 0x1, PT ;  /* 0x000000010300780c */ /* 0x000fda0003f05270 */
[----:B------:R-:W0:Y:S02]  /*11040*/  @P0 LDC.64 R4, c[0x0][0x9e8] ;  /* 0x00027a00ff040b82 */ /* 0x000e240000000a00 */
[----:B0-----:R-:W-:-:S05]  /*11050*/  @P0 IMAD.HI.U32 R4, R2, R4, RZ ;  /* 0x0000000402040227 */ /* 0x001fca00078e00ff */
[----:B------:R-:W-:-:S07]  /*11060*/  @P0 SHF.R.U32.HI R2, RZ, R5, R4 ;  /* 0x00000005ff020219 */ /* 0x000fce0000011604 */
.L_x_1097:
[----:B------:R-:W-:-:S05]  /*11070*/  IMAD R3, R2, R3, RZ ;  /* 0x0000000302037224 */ /* 0x000fca00078e02ff */
[----:B------:R-:W-:-:S07]  /*11080*/  VIMNMX R0, R0, R3, !PT ;  /* 0x0000000300007248 */ /* 0x000fce0007fe0100 */
.L_x_1095:
[----:B------:R-:W-:Y:S01]  /*11090*/  SHF.R.S32.HI R3, RZ, 0x1f, R0 ;  /* 0x0000001fff037819 */ /* 0x000fe20000011400 */
[----:B------:R-:W-:Y:S03]  /*110a0*/  BSSY B6, `(.L_x_1098) ;  /* 0x00002b4000067945 */ /* 0x000fe60003800000 */
[----:B------:R-:W-:-:S04]  /*110b0*/  LEA.HI R3, R3, R0, RZ, 0x6 ;  /* 0x0000000003037211 */ /* 0x000fc800078f30ff */
[----:B------:R-:W-:-:S04]  /*110c0*/  SHF.R.S32.HI R3, RZ, 0x6, R3 ;  /* 0x00000006ff037819 */ /* 0x000fc80000011403 */
[----:B------:R-:W-:-:S04]  /*110d0*/  VIMNMX R2, RZ, R3, !PT ;  /* 0x00000003ff027248 */ /* 0x000fc80007fe0100 */
[----:B------:R-:W-:Y:S01]  /*110e0*/  ISETP.GT.AND P0, PT, R16, R2, PT ;  /* 0x000000021000720c */ /* 0x000fe20003f04270 */
[----:B------:R0:W-:-:S12]  /*110f0*/  STL [R1+0x20], R2 ;  /* 0x0000200201007387 */ /* 0x0001d80000100800 */
        /* <DEDUP_REMOVED lines=19> */
.L_x_1099:
        /* <DEDUP_REMOVED lines=23> */
.L_x_1101:
        /* <DEDUP_REMOVED lines=8> */
[----:B0-----:R-:W-:Y:S01]  /*11420*/  MOV R2, 0x0 ;  /* 0x0000000000027802 */ /* 0x001fe20000000f00 */
        /* <DEDUP_REMOVED lines=15> */
.L_x_1102:
[----:B------:R-:W-:-:S04]  /*11520*/  IMAD.U32 R19, RZ, RZ, UR41 ;  /* 0x00000029ff137e24 */ /* 0x000fc8000f8e00ff */
[----:B------:R-:W-:-:S05]  /*11530*/  VIADD R0, R19, 0x8000 ;  /* 0x0000800013007836 */ /* 0x000fca0000000000 */
[----:B------:R-:W-:-:S13]  /*11540*/  LOP3.LUT P0, RZ, R0, 0x1bf, RZ, 0xc0, !PT ;  /* 0x000001bf00ff7812 */ /* 0x000fda000780c0ff */
        /* <DEDUP_REMOVED lines=17> */
.L_x_1103:
        /* <DEDUP_REMOVED lines=18> */
.L_x_1104:
[----:B------:R-:W1:Y:S01]  /*11780*/  LDC R0, c[0x0][0x428] ;  /* 0x00010a00ff007b82 */ /* 0x000e620000000800 */
[----:B------:R-:W-:Y:S01]  /*11790*/  ULDC.64 UR4, c[0x0][0x9f8] ;  /* 0x00027e0000047ab9 */ /* 0x000fe20000000a00 */
[----:B------:R-:W-:Y:S01]  /*117a0*/  IMAD.U32 R3, RZ, RZ, UR38 ;  /* 0x00000026ff037e24 */ /* 0x000fe2000f8e00ff */
[----:B------:R-:W2:Y:S01]  /*117b0*/  LDL.LU R5, [R1+0x1c] ;  /* 0x00001c0001057983 */ /* 0x000ea20000300800 */
[----:B------:R-:W-:Y:S01]  /*117c0*/  UISETP.NE.U32.AND UP0, UPT, UR4, URZ, UPT ;  /* 0x0000003f0400728c */ /* 0x000fe2000bf05070 */
[----:B------:R-:W-:Y:S01]  /*117d0*/  IMAD.U32 R10, RZ, RZ, UR45 ;  /* 0x0000002dff0a7e24 */ /* 0x000fe2000f8e00ff */
[----:B------:R-:W-:Y:S01]  /*117e0*/  ULDC.64 UR6, c[0x0][0xa08] ;  /* 0x0002820000067ab9 */ /* 0x000fe20000000a00 */
[----:B------:R-:W3:Y:S01]  /*117f0*/  S2R R4, SR_TID.X ;  /* 0x0000000000047919 */ /* 0x000ee20000002100 */
[----:B------:R-:W-:-:S11]  /*11800*/  UISETP.NE.AND.EX UP0, UPT, UR5, URZ, UPT, UP0 ;  /* 0x0000003f0500728c */ /* 0x000fd6000bf05300 */
[----:B------:R-:W-:Y:S02]  /*11810*/  @UP0 ULDC.64 UR4, c[0x0][0x9f8] ;  /* 0x00027e0000040ab9 */ /* 0x000fe40000000a00 */
[----:B------:R-:W-:Y:S01]  /*11820*/  @UP0 UIMAD.WIDE UR4, UR45, 0x4, UR4 ;  /* 0x000000042d0408a5 */ /* 0x000fe2000f8e0204 */
[----:B-1----:R-:W-:-:S13]  /*11830*/  ISETP.NE.AND P0, PT, R0, 0x1, PT ;  /* 0x000000010000780c */ /* 0x002fda0003f05270 */
[----:B0-----:R-:W0:Y:S01]  /*11840*/  @P0 LDC R2, c[0x0][0x42c] ;  /* 0x00010b00ff020b82 */ /* 0x001e220000000800 */
[----:B---3--:R-:W-:-:S07]  /*11850*/  LOP3.LUT R17, R4, 0x7f, RZ, 0xc0, !PT ;  /* 0x0000007f04117812 */ /* 0x008fce00078ec0ff */
[----:B------:R-:W1:Y:S01]  /*11860*/  @P0 LDC R0, c[0x0][0x430] ;  /* 0x00010c00ff000b82 */ /* 0x000e620000000800 */
[----:B0-----:R-:W-:-:S05]  /*11870*/  @P0 IMAD.HI.U32 R2, R2, UR38, RZ ;  /* 0x0000002602020c27 */ /* 0x001fca000f8e00ff */
[----:B-1----:R-:W-:Y:S01]  /*11880*/  @P0 SHF.R.U32.HI R3, RZ, R0, R2 ;  /* 0x00000000ff030219 */ /* 0x002fe20000011602 */
[----:B------:R-:W-:Y:S01]  /*11890*/  IMAD.U32 R2, RZ, RZ, UR4 ;  /* 0x00000004ff027e24 */ /* 0x000fe2000f8e00ff */
[----:B------:R-:W-:-:S03]  /*118a0*/  PLOP3.LUT P0, PT, PT, PT, UP0, 0x80, 0x0 ;  /* 0x000000000000781c */ /* 0x000fc60003f0f008 */
[----:B------:R0:W-:Y:S02]  /*118b0*/  STL [R1], R3 ;  /* 0x0000000301007387 */ /* 0x0001e40000100800 */
[----:B0-----:R-:W-:Y:S01]  /*118c0*/  IMAD.U32 R3, RZ, RZ, UR5 ;  /* 0x00000005ff037e24 */ /* 0x001fe2000f8e00ff */
[----:B------:R-:W-:Y:S01]  /*118d0*/  ISETP.NE.AND P1, PT, R17, RZ, PT ;  /* 0x000000ff1100720c */ /* 0x000fe20003f25270 */
[----:B------:R-:W-:-:S06]  /*118e0*/  ULDC.64 UR4, c[0x0][0xa00] ;  /* 0x0002800000047ab9 */ /* 0x000fcc0000000a00 */
[----:B------:R0:W3:Y:S01]  /*118f0*/  @P0 LDG.E R10, desc[UR50][R2.64] ;  /* 0x00000032020a0981 */ /* 0x0000e2000c1e1900 */
[----:B------:R-:W-:Y:S01]  /*11900*/  ISETP.NE.U32.AND P0, PT, RZ, UR4, PT ;  /* 0x00000004ff007c0c */ /* 0x000fe2000bf05070 */
[----:B------:R-:W-:Y:S01]  /*11910*/  UMOV UR36, URZ ;  /* 0x0000003f00247c82 */ /* 0x000fe20008000000 */
[----:B------:R-:W-:Y:S01]  /*11920*/  UMOV UR8, 0x80 ;  /* 0x0000008000087882 */ /* 0x000fe20000000000 */
[----:B------:R-:W-:Y:S01]  /*11930*/  UMOV UR10, UR38 ;  /* 0x00000026000a7c82 */ /* 0x000fe20008000000 */
[----:B------:R-:W-:Y:S02]  /*11940*/  ISETP.NE.AND.EX P0, PT, RZ, UR5, PT, P0 ;  /* 0x00000005ff007c0c */ /* 0x000fe4000bf05300 */
[----:B------:R-:W-:Y:S02]  /*11950*/  SHF.R.U32.HI R4, RZ, 0x5, R4 ;  /* 0x00000005ff047819 */ /* 0x000fe40000011604 */
[----:B------:R-:W-:Y:S01]  /*11960*/  SEL R8, RZ, UR45, P0 ;  /* 0x0000002dff087c07 */ /* 0x000fe20008000000 */
[----:B0-----:R-:W0:Y:S01]  /*11970*/  LDC.64 R2, c[0x0][0x3f8] ;  /* 0x0000fe00ff027b82 */ /* 0x001e220000000a00 */
[----:B------:R-:W-:Y:S01]  /*11980*/  VOTEU.ALL UP1, P1 ;  /* 0x00000000003f7886 */ /* 0x000fe20000820000 */
[----:B------:R-:W-:-:S02]  /*11990*/  LOP3.LUT R4, R4, 0x3, RZ, 0xc0, !PT ;  /* 0x0000000304047812 */ /* 0x000fc400078ec0ff */
[----:B------:R-:W-:Y:S02]  /*119a0*/  R2UR UR39, R8 ;  /* 0x00000000082772ca */ /* 0x000fe400000e0000 */
[----:B------:R-:W-:-:S04]  /*119b0*/  @!UP1 UIADD3 UR4, UP0, UR46, 0x270, URZ ;  /* 0x000002702e049890 */ /* 0x000fc8000ff1e03f */
[----:B------:R-:W-:-:S07]  /*119c0*/  @!UP1 UIADD3.X UR5, URZ, UR47, URZ, UP0, !UPT ;  /* 0x0000002f3f059290 */ /* 0x000fce00087fe43f */
        /* <DEDUP_REMOVED lines=15> */
.L_x_1175:
[----:B--2---:R-:W-:Y:S02]  /*11ac0*/  ISETP.NE.AND P0, PT, R14, RZ, PT ;  /* 0x000000ff0e00720c */ /* 0x004fe40003f05270 */
[----:B------:R-:W-:-:S11]  /*11ad0*/  PLOP3.LUT P6, PT, PT, PT, PT, 0x8, 0x0 ;  /* 0x000000000000781c */ /* 0x000fd60003fce170 */
[----:B------:R-:W-:Y:S05]  /*11ae0*/  @P0 BRA `(.L_x_1106) ;  /* 0x0000000400d80947 */ /* 0x000fea0003800000 */
[----:B0-----:R-:W-:Y:S01]  /*11af0*/  UMOV UR4, 0xffffffff ;  /* 0xffffffff00047882 */ /* 0x001fe20000000000 */
[----:B------:R-:W-:Y:S02]  /*11b00*/  VIADD R6, R16, 0xffffffff ;  /* 0xffffffff10067836 */ /* 0x000fe40000000000 */
[----:B------:R-:W-:Y:S05]  /*11b10*/  BRA.DIV UR4, `(.L_x_1107) ;  /* 0x0000003604547947 */ /* 0x000fea000b800000 */
[----:B------:R-:W-:-:S13]  /*11b20*/  ELECT P6, URZ, PT ;  /* 0x00000000003f782f */ /* 0x000fda00038c0000 */
.L_x_1178:
        /* <DEDUP_REMOVED lines=8> */
[----:B-1----:R-:W0:Y:S02]  /*11bb0*/  @P0 LDC.64 R4, c[0x0][0x420] ;  /* 0x00010800ff040b82 */ /* 0x002e240000000a00 */
        /* <DEDUP_REMOVED lines=13> */
.L_x_1109:
[----:B0-----:R-:W1:Y:S04]  /*11c90*/  LDL R3, [R1+0x4] ;  /* 0x0000040001037983 */ /* 0x001e680000100800 */
[----:B------:R-:W2:Y:S01]  /*11ca0*/  LDL R2, [R1+0xc] ;  /* 0x00000c0001027983 */ /* 0x000ea20000100800 */
[----:B------:R-:W-:Y:S02]  /*11cb0*/  ISETP.NE.AND P0, PT, R17, RZ, PT ;  /* 0x000000ff1100720c */ /* 0x000fe40003f05270 */
[----:B-1----:R-:W-:Y:S02]  /*11cc0*/  LEA R4, R3, UR41, 0x3 ;  /* 0x0000002903047c11 */ /* 0x002fe4000f8e18ff */
[----:B--2---:R-:W-:-:S04]  /*11cd0*/  SHF.L.U32 R3, R2, 0x1f, RZ ;  /* 0x0000001f02037819 */ /* 0x004fc800000006ff */
[----:B------:R-:W0:Y:S02]  /*11ce0*/  SYNCS.PHASECHK.TRANS64.TRYWAIT P2, [R4+URZ+0x28480], R3 ;  /* 0x02848003040075a7 */ /* 0x000e24000804017f */
[----:B0-----:R-:W-:Y:S05]  /*11cf0*/  @!P2 BRA `(.L_x_1110) ;  /* 0x0000003000fca947 */ /* 0x001fea0003800000 */
.L_x_1179:
        /* <DEDUP_REMOVED lines=8> */
.L_x_1111:
[----:B------:R-:W2:Y:S04]  /*11d80*/  LDL R2, [R1+0x4] ;  /* 0x0000040001027983 */ /* 0x000ea80000100800 */
[----:B------:R-:W3:Y:S04]  /*11d90*/  LDL R9, [R1+0x24] ;  /* 0x0000240001097983 */ /* 0x000ee80000100800 */
[----:B------:R-:W4:Y:S01]  /*11da0*/  LDL R5, [R1] ;  /* 0x0000000001057983 */ /* 0x000f220000100800 */
        /* <DEDUP_REMOVED lines=22> */
.L_x_1180:
        /* <DEDUP_REMOVED lines=8> */
.L_x_1113:
[----:B01----:R-:W2:Y:S01]  /*11f90*/  LDL R3, [R1] ;  /* 0x0000000001037983 */ /* 0x003ea20000100800 */
        /* <DEDUP_REMOVED lines=19> */
.L_x_1108:
        /* <DEDUP_REMOVED lines=24> */
.L_x_1106:
        /* <DEDUP_REMOVED lines=10> */
.L_x_1181:
[----:B0-----:R-:W-:Y:S05]  /*122f0*/  BSYNC B0 ;  /* 0x0000000000007941 */ /* 0x001fea0003800000 */
.L_x_1114:
[----:B-1----:R-:W3:Y:S01]  /*12300*/  LDL R4, [R1+0x20] ;  /* 0x0000200001047983 */ /* 0x002ee20000100800 */
[----:B------:R-:W-:-:S05]  /*12310*/  VIADD R3, R16, 0xfffffffe ;  /* 0xfffffffe10037836 */ /* 0x000fca0000000000 */
[----:B---3--:R-:W-:-:S13]  /*12320*/  ISETP.GE.AND P0, PT, R3, R4, PT ;  /* 0x000000040300720c */ /* 0x008fda0003f06270 */
[----:B------:R-:W-:Y:S05]  /*12330*/  @!P0 BRA `(.L_x_1116) ;  /* 0x0000001000108947 */ /* 0x000fea0003800000 */
[----:B--2---:R0:W5:Y:S04]  /*12340*/  LDL.LU R2, [R1+0x4] ;  /* 0x0000040001027983 */ /* 0x0041680000300800 */
[----:B------:R0:W5:Y:S02]  /*12350*/  LDL.LU R8, [R1+0xc] ;  /* 0x00000c0001087983 */ /* 0x0001640000300800 */
.L_x_1138:
[----:B-1---5:R-:W-:Y:S01]  /*12360*/  VIADD R5, R2, 0x1 ;  /* 0x0000000102057836 */ /* 0x022fe20000000000 */
        /* <DEDUP_REMOVED lines=28> */
[----:B------:R-:W-:-:S04]  /*12530*/  IMAD.WIDE.U32 R4, R7, UR6, R4 ;  /* 0x0000000607047c25 */ /* 0x000fc8000f8e0004 */
[----:B------:R-:W-:Y:S01]  /*12540*/  IMAD.IADD R0, R0, 0x1, R5 ;  /* 0x0000000100007824 */ /* 0x000fe200078e0205 */
[----:B------:R-:W-:-:S04]  /*12550*/  LEA R6, P0, R4, UR4, 0x2 ;  /* 0x0000000404067c11 */ /* 0x000fc8000f8010ff */
[----:B------:R-:W-:-:S05]  /*12560*/  LEA.HI.X R7, R4, UR5, R0, 0x2, P0 ;  /* 0x0000000504077c11 */ /* 0x000fca00080f1400 */
[----:B------:R2:W5:Y:S04]  /*12570*/  LDG.E R0, desc[UR50][R6.64] ;  /* 0x0000003206007981 */ /* 0x000568000c1e1900 */
.L_x_1119:
[----:B--2---:R-:W-:Y:S01]  /*12580*/  LEA R6, R11, UR41, 0x3 ;  /* 0x000000290b067c11 */ /* 0x004fe2000f8e18ff */
[----:B------:R-:W2:Y:S01]  /*12590*/  S2R R4, SR_TID.X ;  /* 0x0000000000047919 */ /* 0x000ea20000002100 */
[----:B------:R-:W-:Y:S01]  /*125a0*/  SHF.L.U32 R5, R10, 0x1f, RZ ;  /* 0x0000001f0a057819 */ /* 0x000fe200000006ff */
[----:B------:R-:W-:Y:S03]  /*125b0*/  BSSY B1, `(.L_x_1120) ;  /* 0x0000005000017945 */ /* 0x000fe60003800000 */
[----:B------:R-:W3:Y:S01]  /*125c0*/  SYNCS.PHASECHK.TRANS64.TRYWAIT P0, [R6+URZ+0x28480], R5 ;  /* 0x02848005060075a7 */ /* 0x000ee2000800017f */
[----:B--2---:R-:W-:-:S04]  /*125d0*/  LOP3.LUT R4, R4, 0x7f, RZ, 0xc0, !PT ;  /* 0x0000007f04047812 */ /* 0x004fc800078ec0ff */
[----:B------:R-:W-:Y:S01]  /*125e0*/  ISETP.NE.AND P2, PT, R4, RZ, PT ;  /* 0x000000ff0400720c */ /* 0x000fe20003f45270 */
[----:B---3--:R-:W-:-:S12]  /*125f0*/  @!P0 BRA `(.L_x_1121) ;  /* 0x0000002800f88947 */ /* 0x008fd80003800000 */
.L_x_1182:
[----:B------:R-:W-:Y:S05]  /*12600*/  BSYNC B1 ;  /* 0x0000000000017941 */ /* 0x000fea0003800000 */
.L_x_1120:
        /* <DEDUP_REMOVED lines=9> */
.L_x_1123:
[----:B------:R-:W-:Y:S05]  /*126a0*/  BSYNC B1 ;  /* 0x0000000000017941 */ /* 0x000fea0003800000 */
.L_x_1122:
[----:B------:R-:W3:Y:S04]  /*126b0*/  LDL R4, [R1+0x4] ;  /* 0x0000040001047983 */ /* 0x000ee80000100800 */
[----:B-1----:R-:W4:Y:S04]  /*126c0*/  LDL R10, [R1] ;  /* 0x00000000010a7983 */ /* 0x002f280000100800 */
[----:B------:R-:W2:Y:S01]  /*126d0*/  LDL R7, [R1+0x24] ;  /* 0x0000240001077983 */ /* 0x000ea20000100800 */
        /* <DEDUP_REMOVED lines=8> */
[----:B----4-:R-:W-:-:S03]  /*12760*/  R2UR UR12, R10 ;  /* 0x000000000a0c72ca */ /* 0x010fc600000e0000 */
[----:B------:R-:W-:Y:S02]  /*12770*/  VIADD R10, R4, 0x10000 ;  /* 0x00010000040a7836 */ /* 0x000fe40000000000 */
[----:B--2---:R-:W-:Y:S02]  /*12780*/  IMAD R9, R9, 0x40, R7 ;  /* 0x0000004009097824 */ /* 0x004fe400078e0207 */
[----:B------:R-:W-:-:S08]  /*12790*/  VIADD R7, R6, 0x28470 ;  /* 0x0002847006077836 */ /* 0x000fd00000000000 */
.L_x_1124:
        /* <DEDUP_REMOVED lines=17> */
.L_x_1125:
        /* <DEDUP_REMOVED lines=12> */
.L_x_1183:
[----:B------:R-:W-:Y:S05]  /*12970*/  BSYNC B1 ;  /* 0x0000000000017941 */ /* 0x000fea0003800000 */
.L_x_1126:
        /* <DEDUP_REMOVED lines=9> */
[----:B---3--:R-:W-:Y:S05]  /*12a10*/  @!P0 BRA `(.L_x_1129) ;  /* 0x0000000000048947 */ /* 0x008fea0003800000 */
[----:B------:R-:W-:Y:S01]  /*12a20*/  BPT.TRAP 0x1 ;  /* 0x000000040000795c */ /* 0x000fe20000300000 */
.L_x_1129:
[----:B------:R-:W-:Y:S05]  /*12a30*/  BSYNC B1 ;  /* 0x0000000000017941 */ /* 0x000fea0003800000 */
.L_x_1128:
[----:B-1----:R-:W2:Y:S01]  /*12a40*/  LDL R5, [R1] ;  /* 0x0000000001057983 */ /* 0x002ea20000100800 */
        /* <DEDUP_REMOVED lines=9> */
.L_x_1130:
        /* <DEDUP_REMOVED lines=16> */
.L_x_1131:
        /* <DEDUP_REMOVED lines=9> */
.L_x_1118:
[----:B------:R-:W-:Y:S05]  /*12c70*/  BSYNC B0 ;  /* 0x0000000000007941 */ /* 0x000fea0003800000 */
.L_x_1117:
[----:B------:R-:W-:-:S06]  /*12c80*/  UISETP.NE.AND UP0, UPT, UR42, 0x3, UPT ;  /* 0x000000032a00788c */ /* 0x000fcc000bf05270 */
[----:B------:R-:W-:-:S13]  /*12c90*/  PLOP3.LUT P0, PT, PT, PT, UP0, 0x80, 0x0 ;  /* 0x000000000000781c */ /* 0x000fda0003f0f008 */
[----:B------:R-:W-:Y:S05]  /*12ca0*/  @!P0 BRA `(.L_x_1132) ;  /* 0x0000000000048947 */ /* 0x000fea0003800000 */
[----:B------:R-:W-:Y:S01]  /*12cb0*/  BPT.TRAP 0x1 ;  /* 0x000000040000795c */ /* 0x000fe20000300000 */
.L_x_1132:
[----:B------:R-:W-:Y:S01]  /*12cc0*/  IMAD.U32 R4, RZ, RZ, UR44 ;  /* 0x0000002cff047e24 */ /* 0x000fe2000f8e00ff */
[----:B------:R-:W-:Y:S01]  /*12cd0*/  LEA R21, R2, UR41, 0x3 ;  /* 0x0000002902157c11 */ /* 0x000fe2000f8e18ff */
[----:B------:R-:W-:Y:S03]  /*12ce0*/  BSSY B0, `(.L_x_1133) ;  /* 0x0000006000007945 */ /* 0x000fe60003800000 */
[----:B------:R-:W-:Y:S02]  /*12cf0*/  ISETP.NE.AND P0, PT, R4, 0x3, PT ;  /* 0x000000030400780c */ /* 0x000fe40003f05270 */
[----:B------:R-:W-:-:S04]  /*12d00*/  LOP3.LUT R4, R8, 0x1, RZ, 0x3c, !PT ;  /* 0x0000000108047812 */ /* 0x000fc800078e3cff */
[----:B------:R-:W-:-:S04]  /*12d10*/  SHF.L.U32 R4, R4, 0x1f, RZ ;  /* 0x0000001f04047819 */ /* 0x000fc800000006ff */
[----:B------:R-:W2:Y:S02]  /*12d20*/  SYNCS.PHASECHK.TRANS64.TRYWAIT P2, [R21+URZ+0x28470], R4 ;  /* 0x02847004150075a7 */ /* 0x000ea4000804017f */
[----:B--2---:R-:W-:Y:S05]  /*12d30*/  @!P2 BRA `(.L_x_1134) ;  /* 0x000000240050a947 */ /* 0x004fea0003800000 */
.L_x_1184:
[----:B------:R-:W-:Y:S05]  /*12d40*/  BSYNC B0 ;  /* 0x0000000000007941 */ /* 0x000fea0003800000 */
.L_x_1133:
[----:B------:R-:W-:Y:S05]  /*12d50*/  @!P0 BRA `(.L_x_1135) ;  /* 0x0000000000048947 */ /* 0x000fea0003800000 */
[----:B------:R-:W-:Y:S01]  /*12d60*/  BPT.TRAP 0x1 ;  /* 0x000000040000795c */ /* 0x000fe20000300000 */
.L_x_1135:
[----:B--2---:R-:W-:Y:S01]  /*12d70*/  SHF.L.U32 R4, R8, 0x1f, RZ ;  /* 0x0000001f08047819 */ /* 0x004fe200000006ff */
[----:B------:R-:W-:-:S03]  /*12d80*/  IMAD.SHL.U32 R2, R2, 0x4000, RZ ;  /* 0x0000400002027824 */ /* 0x000fc600078e00ff */
[----:B------:R-:W2:Y:S02]  /*12d90*/  SYNCS.PHASECHK.TRANS64.TRYWAIT P2, [R21+URZ+0x28460], R4 ;  /* 0x02846004150075a7 */ /* 0x000ea4000804017f */
[----:B--2---:R-:W-:Y:S05]  /*12da0*/  @!P2 BRA `(.L_x_1136) ;  /* 0x000000240048a947 */ /* 0x004fea0003800000 */
.L_x_1185:
[----:B------:R-:W3:Y:S04]  /*12db0*/  LDL R17, [R1+0x8] ;  /* 0x0000080001117983 */ /* 0x000ee80000100800 */
[----:B------:R-:W4:Y:S04]  /*12dc0*/  LDL R13, [R1+0x28] ;  /* 0x00002800010d7983 */ /* 0x000f280000100800 */
[----:B------:R-:W5:Y:S01]  /*12dd0*/  LDL R18, [R1+0x14] ;  /* 0x0000140001127983 */ /* 0x000f620000100800 */
[----:B------:R-:W-:Y:S05]  /*12de0*/  WARPSYNC.ALL ;  /* 0x0000000000007948 */ /* 0x000fea0003800000 */
[----:B------:R-:W-:-:S04]  /*12df0*/  IMAD.U32 R12, RZ, RZ, UR41 ;  /* 0x00000029ff0c7e24 */ /* 0x000fc8000f8e00ff */
[----:B------:R-:W-:Y:S01]  /*12e00*/  VIADD R12, R12, 0x8000 ;  /* 0x000080000c0c7836 */ /* 0x000fe20000000000 */
[----:B---3--:R-:W-:-:S06]  /*12e10*/  LOP3.LUT R8, R2, R17, RZ, 0xfc, !PT ;  /* 0x0000001102087212 */ /* 0x008fcc00078efcff */
[----:B-1----:R-:W2:Y:S01]  /*12e20*/  LDSM.16.MT88.4 R8, [R8+UR41+0x10000] ;  /* 0x010000290808783b */ /* 0x002ea20008004200 */
[----:B----4-:R-:W-:Y:S02]  /*12e30*/  IADD3 R16, R13, UR41, R2 ;  /* 0x000000290d107c10 */ /* 0x010fe4000fffe002 */
[C-C-:B--2---:R-:W-:Y:S02]  /*12e40*/  PRMT R4, R8.reuse, 0x6420, R9.reuse ;  /* 0x0000642008047816 */ /* 0x144fe40000000009 */
[----:B------:R-:W-:Y:S02]  /*12e50*/  PRMT R5, R8, 0x7531, R9 ;  /* 0x0000753108057816 */ /* 0x000fe40000000009 */
[C-C-:B------:R-:W-:Y:S02]  /*12e60*/  PRMT R6, R10.reuse, 0x6420, R11.reuse ;  /* 0x000064200a067816 */ /* 0x140fe4000000000b */
[----:B------:R-:W-:Y:S02]  /*12e70*/  PRMT R7, R10, 0x7531, R11 ;  /* 0x000075310a077816 */ /* 0x000fe4000000000b */
[----:B------:R-:W1:Y:S01]  /*12e80*/  LDSM.16.MT88.4 R8, [R16+0x10000] ;  /* 0x010000001008783b */ /* 0x000e620000004200 */
[----:B-----5:R-:W-:-:S05]  /*12e90*/  IADD3 R20, R12, R2, R18 ;  /* 0x000000020c147210 */ /* 0x020fca0007ffe012 */
[----:B------:R2:W-:Y:S02]  /*12ea0*/  STSM.16.M88.4 [R20], R4 ;  /* 0x0000000414007844 */ /* 0x0005e40000000200 */
[----:B--2---:R-:W-:Y:S01]  /*12eb0*/  VIADD R4, R2, 0x2000 ;  /* 0x0000200002047836 */ /* 0x004fe20000000000 */
[C-C-:B-1----:R-:W-:Y:S02]  /*12ec0*/  PRMT R12, R8.reuse, 0x6420, R9.reuse ;  /* 0x00006420080c7816 */ /* 0x142fe40000000009 */
[----:B------:R-:W-:Y:S02]  /*12ed0*/  PRMT R13, R8, 0x7531, R9 ;  /* 0x00007531080d7816 */ /* 0x000fe40000000009 */
[C-C-:B------:R-:W-:Y:S02]  /*12ee0*/  PRMT R14, R10.reuse, 0x6420, R11.reuse ;  /* 0x000064200a0e7816 */ /* 0x140fe4000000000b */
[----:B------:R-:W-:-:S05]  /*12ef0*/  PRMT R15, R10, 0x7531, R11 ;  /* 0x000075310a0f7816 */ /* 0x000fca000000000b */
[----:B------:R1:W-:Y:S02]  /*12f00*/  STSM.16.M88.4 [R20+0x1000], R12 ;  /* 0x0010000c14007844 */ /* 0x0003e40000000200 */
        /* <DEDUP_REMOVED lines=9> */
[----:B------:R2:W-:Y:S01]  /*12fa0*/  STSM.16.M88.4 [R20+0x2000], R4 ;  /* 0x0020000414007844 */ /* 0x0005e20000000200 */
[----:B------:R-:W-:-:S02]  /*12fb0*/  IMAD.MOV.U32 R12, RZ, RZ, R18 ;  /* 0x000000ffff0c7224 */ /* 0x000fc400078e0012 */
[----:B--2---:R-:W-:-:S05]  /*12fc0*/  VIADD R4, R2, 0x1000 ;  /* 0x0000100002047836 */ /* 0x004fca0000000000 */
[----:B------:R-:W-:Y:S01]  /*12fd0*/  LOP3.LUT R4, R4, R14, RZ, 0xfc, !PT ;  /* 0x0000000e04047212 */ /* 0x000fe200078efcff */
[----:B------:R-:W2:Y:S01]  /*12fe0*/  S2R R7, SR_TID.X ;  /* 0x0000000000077919 */ /* 0x000ea20000002100 */
[C-C-:B-1----:R-:W-:Y:S02]  /*12ff0*/  PRMT R16, R8.reuse, 0x6420, R9.reuse ;  /* 0x0000642008107816 */ /* 0x142fe40000000009 */
[----:B------:R-:W-:Y:S02]  /*13000*/  PRMT R17, R8, 0x7531, R9 ;  /* 0x0000753108117816 */ /* 0x000fe40000000009 */
[C-C-:B------:R-:W-:Y:S02]  /*13010*/  PRMT R18, R10.reuse, 0x6420, R11.reuse ;  /* 0x000064200a127816 */ /* 0x140fe4000000000b */
[----:B------:R-:W-:-:S05]  /*13020*/  PRMT R19, R10, 0x7531, R11 ;  /* 0x000075310a137816 */ /* 0x000fca000000000b */
[----:B------:R1:W-:Y:S04]  /*13030*/  STSM.16.M88.4 [R20+0x3000], R16 ;  /* 0x0030001014007844 */ /* 0x0003e80000000200 */
[----:B------:R-:W3:Y:S01]  /*13040*/  LDSM.16.MT88.4 R8, [R4+UR41+0x10000] ;  /* 0x010000290408783b */ /* 0x000ee20008004200 */
[----:B--2---:R-:W-:Y:S01]  /*13050*/  LOP3.LUT P2, RZ, R7, 0x4, RZ, 0xc0, !PT ;  /* 0x0000000407ff7812 */ /* 0x004fe2000784c0ff */
[----:B------:R-:W-:Y:S02]  /*13060*/  IMAD.U32 R13, RZ, RZ, UR41 ;  /* 0x00000029ff0d7e24 */ /* 0x000fe4000f8e00ff */
[----:B-1----:R-:W-:Y:S01]  /*13070*/  IMAD.MOV.U32 R19, RZ, RZ, 0x20 ;  /* 0x00000020ff137424 */ /* 0x002fe200078e00ff */
[C-C-:B---3--:R-:W-:Y:S02]  /*13080*/  PRMT R4, R8.reuse, 0x6420, R9.reuse ;  /* 0x0000642008047816 */ /* 0x148fe40000000009 */
[----:B------:R-:W-:-:S02]  /*13090*/  PRMT R5, R8, 0x7531, R9 ;  /* 0x0000753108057816 */ /* 0x000fc40000000009 */
[C-C-:B------:R-:W-:Y:S02]  /*130a0*/  PRMT R6, R10.reuse, 0x6420, R11.reuse ;  /* 0x000064200a067816 */ /* 0x140fe4000000000b */
[----:B------:R-:W-:Y:S02]  /*130b0*/  PRMT R7, R10, 0x7531, R11 ;  /* 0x000075310a077816 */ /* 0x000fe4000000000b */
[----:B------:R-:W1:Y:S01]  /*130c0*/  LDSM.16.MT88.4 R8, [R15+0x11000] ;  /* 0x011000000f08783b */ /* 0x000e620000004200 */
[----:B------:R-:W-:Y:S01]  /*130d0*/  SEL R19, R19, 0xffffffe0, !P2 ;  /* 0xffffffe013137807 */ /* 0x000fe20005000000 */
[----:B------:R-:W-:-:S03]  /*130e0*/  VIADD R13, R13, 0x8000 ;  /* 0x000080000d0d7836 */ /* 0x000fc60000000000 */
[----:B------:R-:W-:Y:S01]  /*130f0*/  IADD3 R12, R12, R2, R19 ;  /* 0x000000020c0c7210 */ /* 0x000fe20007ffe013 */
        /* <DEDUP_REMOVED lines=29> */
.L_x_1137:
[----:B------:R-:W3:Y:S01]  /*132d0*/  LDL R2, [R1+0x20] ;  /* 0x0000200001027983 */ /* 0x000ee20000100800 */
[----:B--2---:R2:W-:Y:S03]  /*132e0*/  SYNCS.ARRIVE.TRANS64.A1T0 RZ, [R21+URZ+0x28450], RZ ;  /* 0x028450ff15ff79a7 */ /* 0x0045e6000810003f */
[----:B------:R4:W5:Y:S01]  /*132f0*/  LDL R8, [R1+0xc] ;  /* 0x00000c0001087983 */ /* 0x0009620000100800 */
[----:B--2---:R-:W-:-:S05]  /*13300*/  @!P1 VIADD R21, R21, 0x28480 ;  /* 0x0002848015159836 */ /* 0x004fca0000000000 */
[----:B------:R-:W-:Y:S01]  /*13310*/  @!P1 PRMT R21, RZ, 0x654, R21 ;  /* 0x00000654ff159816 */ /* 0x000fe20000000015 */
[----:B------:R-:W-:Y:S06]  /*13320*/  BAR.SYNC.DEFER_BLOCKING 0x2, 0x80 ;  /* 0x0082000000007b1d */ /* 0x000fec0000010000 */
[----:B------:R4:W-:Y:S01]  /*13330*/  @!P1 SYNCS.ARRIVE.TRANS64.RED.A1T0 RZ, [R21+URZ], RZ ;  /* 0x000000ff15ff99a7 */ /* 0x0009e2000810043f */
[C---:B---3--:R-:W-:Y:S01]  /*13340*/  ISETP.GT.AND P0, PT, R3.reuse, R2, PT ;  /* 0x000000020300720c */ /* 0x048fe20003f04270 */
[----:B------:R-:W-:Y:S01]  /*13350*/  VIADD R3, R3, 0xffffffff ;  /* 0xffffffff03037836 */ /* 0x000fe20000000000 */
[----:B------:R4:W5:Y:S11]  /*13360*/  LDL R2, [R1+0x4] ;  /* 0x0000040001027983 */ /* 0x0009760000100800 */
[----:B----4-:R-:W-:Y:S05]  /*13370*/  @P0 BRA `(.L_x_1138) ;  /* 0xffffffec00f80947 */ /* 0x010fea000383ffff */
.L_x_1116:
[----:B------:R-:W-:Y:S04]  /*13380*/  BSSY B0, `(.L_x_1139) ;  /* 0x000000f000007945 */ /* 0x000fe80003800000 */
[----:B------:R-:W-:Y:S05]  /*13390*/  @P1 BRA `(.L_x_1140) ;  /* 0x0000000000341947 */ /* 0x000fea0003800000 */
[----:B-1----:R-:W1:Y:S01]  /*133a0*/  S2R R5, SR_LANEID ;  /* 0x0000000000057919 */ /* 0x002e620000000000 */
[----:B------:R-:W-:Y:S01]  /*133b0*/  VOTEU.ANY UR4, UPT, PT ;  /* 0x0000000000047886 */ /* 0x000fe200038e0100 */
[----:B--2--5:R-:W2:Y:S01]  /*133c0*/  LDC.64 R2, c[0x0][0xc38] ;  /* 0x00030e00ff027b82 */ /* 0x024ea20000000a00 */
        /* <DEDUP_REMOVED lines=9> */
[----:B------:R3:W-:Y:S02]  /*13460*/  STL [R1+0x18], R0 ;  /* 0x0000180001007387 */ /* 0x0007e40000100800 */
.L_x_1140:
[----:B------:R-:W-:Y:S05]  /*13470*/  BSYNC B0 ;  /* 0x0000000000007941 */ /* 0x000fea0003800000 */
.L_x_1139:
[----:B------:R-:W-:-:S06]  /*13480*/  UISETP.NE.AND UP0, UPT, UR42, 0x3, UPT ;  /* 0x000000032a00788c */ /* 0x000fcc000bf05270 */
[----:B------:R-:W-:-:S13]  /*13490*/  PLOP3.LUT P0, PT, PT, PT, UP0, 0x80, 0x0 ;  /* 0x000000000000781c */ /* 0x000fda0003f0f008 */
[----:B------:R-:W-:Y:S05]  /*134a0*/  @!P0 BRA `(.L_x_1141) ;  /* 0x0000000000048947 */ /* 0x000fea0003800000 */
[----:B------:R-:W-:Y:S01]  /*134b0*/  BPT.TRAP 0x1 ;  /* 0x000000040000795c */ /* 0x000fe20000300000 */
.L_x_1141:
[----:B--2--5:R-:W2:Y:S04]  /*134c0*/  LDL R2, [R1+0xc] ;  /* 0x00000c0001027983 */ /* 0x024ea80000100800 */
[----:B---3--:R-:W3:Y:S01]  /*134d0*/  LDL R0, [R1+0x4] ;  /* 0x0000040001007983 */ /* 0x008ee20000100800 */
[----:B------:R-:W-:Y:S01]  /*134e0*/  BSSY B0, `(.L_x_1142) ;  /* 0x0000008000007945 */ /* 0x000fe20003800000 */
[----:B--2---:R-:W-:-:S04]  /*134f0*/  LOP3.LUT R3, R2, 0x1, RZ, 0x3c, !PT ;  /* 0x0000000102037812 */ /* 0x004fc800078e3cff */
[----:B------:R-:W-:Y:S02]  /*13500*/  SHF.L.U32 R3, R3, 0x1f, RZ ;  /* 0x0000001f03037819 */ /* 0x000fe400000006ff */
[----:B---3--:R-:W-:-:S04]  /*13510*/  LEA R2, R0, UR41, 0x3 ;  /* 0x0000002900027c11 */ /* 0x008fc8000f8e18ff */
[----:B------:R-:W2:Y:S01]  /*13520*/  SYNCS.PHASECHK.TRANS64.TRYWAIT P0, [R2+URZ+0x28470], R3 ;  /* 0x02847003020075a7 */ /* 0x000ea2000800017f */
[----:B------:R-:W-:-:S05]  /*13530*/  IMAD.U32 R0, RZ, RZ, UR44 ;  /* 0x0000002cff007e24 */ /* 0x000fca000f8e00ff */
[----:B------:R-:W-:Y:S01]  /*13540*/  ISETP.NE.AND P2, PT, R0, 0x3, PT ;  /* 0x000000030000780c */ /* 0x000fe20003f45270 */
[----:B--2---:R-:W-:-:S12]  /*13550*/  @!P0 BRA `(.L_x_1143) ;  /* 0x0000001c00708947 */ /* 0x004fd80003800000 */
.L_x_1186:
[----:B------:R-:W-:Y:S05]  /*13560*/  BSYNC B0 ;  /* 0x0000000000007941 */ /* 0x000fea0003800000 */
.L_x_1142:
[----:B------:R-:W-:Y:S05]  /*13570*/  @!P2 BRA `(.L_x_1144) ;  /* 0x000000000004a947 */ /* 0x000fea0003800000 */
[----:B------:R-:W-:Y:S01]  /*13580*/  BPT.TRAP 0x1 ;  /* 0x000000040000795c */ /* 0x000fe20000300000 */
.L_x_1144:
[----:B------:R-:W2:Y:S02]  /*13590*/  LDL R0, [R1+0xc] ;  /* 0x00000c0001007983 */ /* 0x000ea40000100800 */
[----:B--2---:R-:W-:-:S04]  /*135a0*/  SHF.L.U32 R3, R0, 0x1f, RZ ;  /* 0x0000001f00037819 */ /* 0x004fc800000006ff */
[----:B------:R-:W2:Y:S02]  /*135b0*/  SYNCS.PHASECHK.TRANS64.TRYWAIT P0, [R2+URZ+0x28460], R3 ;  /* 0x02846003020075a7 */ /* 0x000ea4000800017f */
[----:B--2---:R-:W-:Y:S05]  /*135c0*/  @!P0 BRA `(.L_x_1145) ;  /* 0x0000001c00688947 */ /* 0x004fea0003800000 */
.L_x_1187:
[----:B------:R-:W3:Y:S04]  /*135d0*/  LDL R0, [R1+0x4] ;  /* 0x0000040001007983 */ /* 0x000ee80000100800 */
[----:B------:R-:W1:Y:S04]  /*135e0*/  LDL R17, [R1+0x8] ;  /* 0x0000080001117983 */ /* 0x000e680000100800 */
[----:B------:R-:W2:Y:S04]  /*135f0*/  LDL R13, [R1+0x28] ;  /* 0x00002800010d7983 */ /* 0x000ea80000100800 */
[----:B------:R-:W4:Y:S01]  /*13600*/  LDL R18, [R1+0x14] ;  /* 0x0000140001127983 */ /* 0x000f220000100800 */
[----:B------:R-:W-:Y:S05]  /*13610*/  WARPSYNC.ALL ;  /* 0x0000000000007948 */ /* 0x000fea0003800000 */
[----:B---3--:R-:W-:-:S05]  /*13620*/  IMAD.SHL.U32 R20, R0, 0x4000, RZ ;  /* 0x0000400000147824 */ /* 0x008fca00078e00ff */
[----:B-1----:R-:W-:-:S05]  /*13630*/  LOP3.LUT R12, R20, R17, RZ, 0xfc, !PT ;  /* 0x00000011140c7212 */ /* 0x002fca00078efcff */
[----:B------:R-:W1:Y:S01]  /*13640*/  LDSM.16.MT88.4 R4, [R12+UR41+0x10000] ;  /* 0x010000290c04783b */ /* 0x000e620008004200 */
[----:B--2---:R-:W-:Y:S01]  /*13650*/  IADD3 R3, R13, UR41, R20 ;  /* 0x000000290d037c10 */ /* 0x004fe2000fffe014 */
[----:B------:R-:W-:-:S04]  /*13660*/  IMAD.U32 R0, RZ, RZ, UR41 ;  /* 0x00000029ff007e24 */ /* 0x000fc8000f8e00ff */
[----:B------:R-:W-:Y:S01]  /*13670*/  VIADD R0, R0, 0x8000 ;  /* 0x0000800000007836 */ /* 0x000fe20000000000 */
[C-C-:B-1----:R-:W-:Y:S02]  /*13680*/  PRMT R8, R4.reuse, 0x6420, R5.reuse ;  /* 0x0000642004087816 */ /* 0x142fe40000000005 */
[----:B------:R-:W-:Y:S02]  /*13690*/  PRMT R9, R4, 0x7531, R5 ;  /* 0x0000753104097816 */ /* 0x000fe40000000005 */
[C-C-:B------:R-:W-:Y:S02]  /*136a0*/  PRMT R10, R6.reuse, 0x6420, R7.reuse ;  /* 0x00006420060a7816 */ /* 0x140fe40000000007 */
[----:B------:R-:W-:Y:S02]  /*136b0*/  PRMT R11, R6, 0x7531, R7 ;  /* 0x00007531060b7816 */ /* 0x000fe40000000007 */
[----:B------:R-:W1:Y:S01]  /*136c0*/  LDSM.16.MT88.4 R4, [R3+0x10000] ;  /* 0x010000000304783b */ /* 0x000e620000004200 */
[----:B----4-:R-:W-:-:S05]  /*136d0*/  IADD3 R0, R0, R20, R18 ;  /* 0x0000001400007210 */ /* 0x010fca0007ffe012 */
[----:B------:R1:W-:Y:S02]  /*136e0*/  STSM.16.M88.4 [R0], R8 ;  /* 0x0000000800007844 */ /* 0x0003e40000000200 */
[C-C-:B-1----:R-:W-:Y:S02]  /*136f0*/  PRMT R8, R4.reuse, 0x6420, R5.reuse ;  /* 0x0000642004087816 */ /* 0x142fe40000000005 */
[----:B------:R-:W-:Y:S01]  /*13700*/  PRMT R9, R4, 0x7531, R5 ;  /* 0x0000753104097816 */ /* 0x000fe20000000005 */
[----:B------:R-:W-:Y:S01]  /*13710*/  VIADD R4, R20, 0x2000 ;  /* 0x0000200014047836 */ /* 0x000fe20000000000 */
[C-C-:B------:R-:W-:Y:S02]  /*13720*/  PRMT R10, R6.reuse, 0x6420, R7.reuse ;  /* 0x00006420060a7816 */ /* 0x140fe40000000007 */
        /* <DEDUP_REMOVED lines=10> */
[----:B--2---:R-:W-:Y:S02]  /*137d0*/  IMAD.MOV.U32 R15, RZ, RZ, R17 ;  /* 0x000000ffff0f7224 */ /* 0x004fe400078e0011 */
[----:B------:R-:W-:-:S02]  /*137e0*/  IMAD.MOV.U32 R13, RZ, RZ, R18 ;  /* 0x000000ffff0d7224 */ /* 0x000fc400078e0012 */
[----:B------:R-:W2:Y:S01]  /*137f0*/  S2R R18, SR_TID.X ;  /* 0x0000000000127919 */ /* 0x000ea20000002100 */
[C-C-:B-1----:R-:W-:Y:S02]  /*13800*/  PRMT R8, R4.reuse, 0x6420, R5.reuse ;  /* 0x0000642004087816 */ /* 0x142fe40000000005 */
[----:B------:R-:W-:Y:S01]  /*13810*/  PRMT R9, R4, 0x7531, R5 ;  /* 0x0000753104097816 */ /* 0x000fe20000000005 */
[----:B------:R-:W-:Y:S01]  /*13820*/  VIADD R4, R20, 0x1000 ;  /* 0x0000100014047836 */ /* 0x000fe20000000000 */
[C-C-:B------:R-:W-:Y:S02]  /*13830*/  PRMT R10, R6.reuse, 0x6420, R7.reuse ;  /* 0x00006420060a7816 */ /* 0x140fe40000000007 */
[----:B------:R-:W-:Y:S02]  /*13840*/  PRMT R11, R6, 0x7531, R7 ;  /* 0x00007531060b7816 */ /* 0x000fe40000000007 */
[----:B------:R-:W-:-:S03]  /*13850*/  LOP3.LUT R21, R4, R15, RZ, 0xfc, !PT ;  /* 0x0000000f04157212 */ /* 0x000fc600078efcff */
[----:B------:R-:W-:Y:S04]  /*13860*/  STSM.16.M88.4 [R0+0x3000], R8 ;  /* 0x0030000800007844 */ /* 0x000fe80000000200 */
[----:B------:R-:W1:Y:S01]  /*13870*/  LDSM.16.MT88.4 R4, [R21+UR41+0x10000] ;  /* 0x010000291504783b */ /* 0x000e620008004200 */
[----:B------:R-:W-:Y:S01]  /*13880*/  IMAD.MOV.U32 R12, RZ, RZ, 0x20 ;  /* 0x00000020ff0c7424 */ /* 0x000fe200078e00ff */
[----:B--2---:R-:W-:Y:S01]  /*13890*/  LOP3.LUT P0, RZ, R18, 0x4, RZ, 0xc0, !PT ;  /* 0x0000000412ff7812 */ /* 0x004fe2000780c0ff */
[----:B------:R-:W-:-:S03]  /*138a0*/  IMAD.U32 R14, RZ, RZ, UR41 ;  /* 0x00000029ff0e7e24 */ /* 0x000fc6000f8e00ff */
[----:B------:R-:W-:Y:S01]  /*138b0*/  SEL R12, R12, 0xffffffe0, !P0 ;  /* 0xffffffe00c0c7807 */ /* 0x000fe20004000000 */
[----:B------:R-:W-:Y:S01]  /*138c0*/  VIADD R14, R14, 0x8000 ;  /* 0x000080000e0e7836 */ /* 0x000fe20000000000 */
[C-C-:B-1----:R-:W-:Y:S02]  /*138d0*/  PRMT R16, R4.reuse, 0x6420, R5.reuse ;  /* 0x0000642004107816 */ /* 0x142fe40000000005 */
[----:B------:R-:W-:Y:S02]  /*138e0*/  PRMT R17, R4, 0x7531, R5 ;  /* 0x0000753104117816 */ /* 0x000fe40000000005 */
[----:B------:R-:W-:Y:S02]  /*138f0*/  IADD3 R4, R13, R20, R12 ;  /* 0x000000140d047210 */ /* 0x000fe40007ffe00c */
[C-C-:B------:R-:W-:Y:S02]  /*13900*/  PRMT R18, R6.reuse, 0x6420, R7.reuse ;  /* 0x0000642006127816 */ /* 0x140fe40000000007 */
[----:B------:R-:W-:Y:S01]  /*13910*/  PRMT R19, R6, 0x7531, R7 ;  /* 0x0000753106137816 */ /* 0x000fe20000000007 */
[----:B------:R-:W-:-:S02]  /*13920*/  IMAD.IADD R0, R14, 0x1, R4 ;  /* 0x000000010e007824 */ /* 0x000fc400078e0204 */
        /* <DEDUP_REMOVED lines=29> */
.L_x_1146:
        /* <DEDUP_REMOVED lines=14> */
.L_x_1100:
[----:B------:R-:W-:Y:S05]  /*13be0*/  BSYNC B6 ;  /* 0x0000000000067941 */ /* 0x000fea0003800000 */
.L_x_1098:
[----:B-12---:R-:W2:Y:S02]  /*13bf0*/  LDL R0, [R1+0x2c] ;  /* 0x00002c0001007983 */ /* 0x006ea40000100800 */
[----:B--2---:R-:W-:-:S13]  /*13c00*/  LOP3.LUT P0, RZ, R0, 0x2, RZ, 0xc0, !PT ;  /* 0x0000000200ff7812 */ /* 0x004fda000780c0ff */
        /* <DEDUP_REMOVED lines=13> */
.L_x_1147:
[----:B------:R-:W1:Y:S01]  /*13ce0*/  S2R R2, SR_TID.X ;  /* 0x0000000000027919 */ /* 0x000e620000002100 */
[----:B------:R-:W-:Y:S01]  /*13cf0*/  ULDC UR4, c[0x0][0xc14] ;  /* 0x0003050000047ab9 */ /* 0x000fe20000000800 */
[----:B------:R-:W2:Y:S01]  /*13d00*/  LDL.LU R0, [R1+0x18] ;  /* 0x0000180001007983 */ /* 0x000ea20000300800 */
[----:B-1----:R-:W-:-:S04]  /*13d10*/  LOP3.LUT R8, R2, 0x1f, RZ, 0xc0, !PT ;  /* 0x0000001f02087812 */ /* 0x002fc800078ec0ff */
[C---:B------:R-:W-:Y:S01]  /*13d20*/  ISETP.NE.AND P0, PT, R8.reuse, 0x1f, PT ;  /* 0x0000001f0800780c */ /* 0x040fe20003f05270 */
[----:B------:R-:W-:-:S05]  /*13d30*/  VIADD R5, R8, UR45 ;  /* 0x0000002d08057c36 */ /* 0x000fca0008000000 */
[----:B------:R-:W-:Y:S01]  /*13d40*/  ISETP.GE.OR P1, PT, R5, UR4, !P0 ;  /* 0x0000000405007c0c */ /* 0x000fe2000c726670 */
[----:B------:R-:W-:-:S12]  /*13d50*/  ULDC UR4, c[0x0][0xc14] ;  /* 0x0003050000047ab9 */ /* 0x000fd80000000800 */
[----:B------:R-:W1:Y:S02]  /*13d60*/  @!P1 LDC.64 R2, c[0x0][0xc58] ;  /* 0x00031600ff029b82 */ /* 0x000e640000000a00 */
[----:B-1----:R-:W-:-:S04]  /*13d70*/  @!P1 IMAD.WIDE R2, R5, 0x4, R2 ;  /* 0x0000000405029825 */ /* 0x002fc800078e0202 */
[----:B------:R-:W-:-:S06]  /*13d80*/  IMAD.MOV.U32 R5, RZ, RZ, RZ ;  /* 0x000000ffff057224 */ /* 0x000fcc00078e00ff */
        /* <DEDUP_REMOVED lines=30> */
.L_x_1153:
        /* <DEDUP_REMOVED lines=14> */
.L_x_1152:
[----:B------:R-:W-:Y:S05]  /*14050*/  BSYNC B0 ;  /* 0x0000000000007941 */ /* 0x000fea0003800000 */
.L_x_1151:
[----:B-1---5:R-:W1:Y:S02]  /*14060*/  SHFL.UP PT, R2, R5, 0x1, RZ ;  /* 0x0420000005027989 */ /* 0x022e6400000e00ff */
        /* <DEDUP_REMOVED lines=16> */
[----:B-1----:R-:W-:-:S04]  /*14170*/  IMAD R2, R11, R4, RZ ;  /* 0x000000040b027224 */ /* 0x002fc800078e02ff */
[----:B------:R-:W-:-:S05]  /*14180*/  IMAD.IADD R7, R2, 0x1, R7 ;  /* 0x0000000102077824 */ /* 0x000fca00078e0207 */
[----:B------:R-:W-:-:S13]  /*14190*/  ISETP.GT.AND P6, PT, R7, R0, PT ;  /* 0x000000000700720c */ /* 0x000fda0003fc4270 */
[----:B------:R-:W-:Y:S05]  /*141a0*/  @!P6 BRA `(.L_x_1153) ;  /* 0xfffffffc0070e947 */ /* 0x000fea000383ffff */
.L_x_1149:
        /* <DEDUP_REMOVED lines=10> */
[----:B------:R1:W2:Y:S01]  /*14250*/  LDG.E R9, desc[UR50][R2.64] ;  /* 0x0000003202097981 */ /* 0x0002a2000c1e1900 */
[----:B------:R-:W-:Y:S01]  /*14260*/  IMAD.U32 R12, RZ, RZ, UR6 ;  /* 0x00000006ff0c7e24 */ /* 0x000fe2000f8e00ff */
[----:B------:R-:W-:-:S04]  /*14270*/  ISETP.NE.AND P0, PT, RZ, UR7, PT ;  /* 0x00000007ff007c0c */ /* 0x000fc8000bf05270 */
[----:B------:R-:W2:Y:S01]  /*14280*/  SHFL.IDX PT, R5, R5, R12, 0x1f ;  /* 0x00001f0c05057589 */ /* 0x000ea200000e0000 */
[----:B-1----:R-:W-:Y:S02]  /*14290*/  IMAD.MOV.U32 R2, RZ, RZ, RZ ;  /* 0x000000ffff027224 */ /* 0x002fe400078e00ff */
[----:B--2---:R-:W-:-:S05]  /*142a0*/  IMAD R6, R5, R9, RZ ;  /* 0x0000000905067224 */ /* 0x004fca00078e02ff */
[----:B------:R-:W-:Y:S01]  /*142b0*/  IABS R10, R6 ;  /* 0x00000006000a7213 */ /* 0x000fe20000000000 */
[----:B------:R-:W-:Y:S06]  /*142c0*/  @!P0 BRA `(.L_x_1154) ;  /* 0x00000000000c8947 */ /* 0x000fec0003800000 */
[----:B------:R-:W-:-:S06]  /*142d0*/  UIADD3 UR4, UR6, -0x1, URZ ;  /* 0xffffffff06047890 */ /* 0x000fcc000fffe03f */
[----:B------:R-:W-:-:S05]  /*142e0*/  IMAD.U32 R3, RZ, RZ, UR4 ;  /* 0x00000004ff037e24 */ /* 0x000fca000f8e00ff */
[----:B------:R1:W2:Y:S02]  /*142f0*/  SHFL.IDX PT, R2, R8, R3, 0x1f ;  /* 0x00001f0308027589 */ /* 0x0002a400000e0000 */
.L_x_1154:
[----:B-1----:R-:W1:Y:S01]  /*14300*/  I2F.RP R8, R10 ;  /* 0x0000000a00087306 */ /* 0x002e620000209400 */
[----:B--2---:R-:W-:Y:S02]  /*14310*/  IMAD R12, R2, R4, R7 ;  /* 0x00000004020c7224 */ /* 0x004fe400078e0207 */
[----:B------:R-:W-:-:S03]  /*14320*/  IMAD.MOV.U32 R2, RZ, RZ, RZ ;  /* 0x000000ffff027224 */ /* 0x000fc600078e00ff */
[----:B------:R2:W-:Y:S02]  /*14330*/  STL [R1+0x18], R12 ;  /* 0x0000180c01007387 */ /* 0x0005e40000100800 */
[----:B-1----:R-:W1:Y:S02]  /*14340*/  MUFU.RCP R8, R8 ;  /* 0x0000000800087308 */ /* 0x002e640000001000 */
[----:B-1----:R-:W-:-:S06]  /*14350*/  VIADD R11, R8, 0xffffffe ;  /* 0x0ffffffe080b7836 */ /* 0x002fcc0000000000 */
[----:B------:R-:W1:Y:S02]  /*14360*/  F2I.FTZ.U32.TRUNC.NTZ R3, R11 ;  /* 0x0000000b00037305 */ /* 0x000e64000021f000 */
[----:B-1----:R-:W-:-:S04]  /*14370*/  IMAD.MOV R7, RZ, RZ, -R3 ;  /* 0x000000ffff077224 */ /* 0x002fc800078e0a03 */
[----:B------:R-:W-:-:S04]  /*14380*/  IMAD R7, R7, R10, RZ ;  /* 0x0000000a07077224 */ /* 0x000fc800078e02ff */
        /* <DEDUP_REMOVED lines=19> */
[----:B------:R-:W-:Y:S02]  /*144c0*/  IMAD.MOV R3, RZ, RZ, -R0 ;  /* 0x000000ffff037224 */ /* 0x000fe400078e0a00 */
[----:B------:R-:W-:Y:S02]  /*144d0*/  IMAD R7, R6, R2, R7 ;  /* 0x0000000206077224 */ /* 0x000fe400078e0207 */
[----:B------:R-:W-:Y:S01]  /*144e0*/  IMAD.MOV.U32 R2, RZ, RZ, RZ ;  /* 0x000000ffff027224 */ /* 0x000fe200078e00ff */
[----:B------:R-:W-:-:S04]  /*144f0*/  VIADDMNMX R4, R3, R4, R9, PT ;  /* 0x0000000403047246 */ /* 0x000fc80003800109 */
[-C--:B------:R-:W-:Y:S02]  /*14500*/  IABS R8, R4.reuse ;  /* 0x0000000400087213 */ /* 0x080fe40000000000 */
[----:B------:R-:W-:Y:S02]  /*14510*/  IABS R6, R4 ;  /* 0x0000000400067213 */ /* 0x000fe40000000000 */
[----:B------:R-:W1:Y:S03]  /*14520*/  I2F.RP R9, R8 ;  /* 0x0000000800097306 */ /* 0x000e660000209400 */
[----:B------:R-:W-:-:S05]  /*14530*/  IMAD.MOV R6, RZ, RZ, -R6 ;  /* 0x000000ffff067224 */ /* 0x000fca00078e0a06 */
[----:B-1----:R-:W1:Y:S02]  /*14540*/  MUFU.RCP R9, R9 ;  /* 0x0000000900097308 */ /* 0x002e640000001000 */
[----:B-1----:R-:W-:-:S06]  /*14550*/  VIADD R10, R9, 0xffffffe ;  /* 0x0ffffffe090a7836 */ /* 0x002fcc0000000000 */
[----:B------:R-:W1:Y:S02]  /*14560*/  F2I.FTZ.U32.TRUNC.NTZ R3, R10 ;  /* 0x0000000a00037305 */ /* 0x000e64000021f000 */
[----:B-1----:R-:W-:-:S04]  /*14570*/  IMAD.MOV R11, RZ, RZ, -R3 ;  /* 0x000000ffff0b7224 */ /* 0x002fc800078e0a03 */
[----:B------:R-:W-:-:S04]  /*14580*/  IMAD R11, R11, R8, RZ ;  /* 0x000000080b0b7224 */ /* 0x000fc800078e02ff */
[----:B------:R-:W-:Y:S01]  /*14590*/  IMAD.HI.U32 R2, R3, R11, R2 ;  /* 0x0000000b03027227 */ /* 0x000fe200078e0002 */
[----:B------:R-:W-:-:S05]  /*145a0*/  IABS R3, R7 ;  /* 0x0000000700037213 */ /* 0x000fca0000000000 */
[----:B------:R-:W-:-:S04]  /*145b0*/  IMAD.HI.U32 R2, R2, R3, RZ ;  /* 0x0000000302027227 */ /* 0x000fc800078e00ff */
[----:B------:R-:W-:-:S05]  /*145c0*/  IMAD R3, R2, R6, R3 ;  /* 0x0000000602037224 */ /* 0x000fca00078e0203 */
[----:B------:R-:W-:-:S13]  /*145d0*/  ISETP.GT.U32.AND P1, PT, R8, R3, PT ;  /* 0x000000030800720c */ /* 0x000fda0003f24070 */
[----:B------:R-:W-:Y:S02]  /*145e0*/  @!P1 IMAD.IADD R3, R3, 0x1, -R8 ;  /* 0x0000000103039824 */ /* 0x000fe400078e0a08 */
[----:B------:R-:W-:Y:S01]  /*145f0*/  @!P1 VIADD R2, R2, 0x1 ;  /* 0x0000000102029836 */ /* 0x000fe20000000000 */
[----:B------:R-:W-:Y:S02]  /*14600*/  ISETP.NE.AND P1, PT, R4, RZ, PT ;  /* 0x000000ff0400720c */ /* 0x000fe40003f25270 */
[----:B------:R-:W-:Y:S02]  /*14610*/  ISETP.GE.U32.AND P0, PT, R3, R8, PT ;  /* 0x000000080300720c */ /* 0x000fe40003f06070 */
[C---:B------:R-:W-:Y:S01]  /*14620*/  LOP3.LUT R3, R7.reuse, R4, RZ, 0x3c, !PT ;  /* 0x0000000407037212 */ /* 0x040fe200078e3cff */
[----:B------:R-:W-:-:S03]  /*14630*/  IMAD.IADD R7, R7, 0x1, R0 ;  /* 0x0000000107077824 */ /* 0x000fc600078e0200 */
[----:B------:R-:W-:-:S07]  /*14640*/  ISETP.GE.AND P2, PT, R3, RZ, PT ;  /* 0x000000ff0300720c */ /* 0x000fce0003f46270 */
[----:B------:R-:W-:-:S06]  /*14650*/  @P0 VIADD R2, R2, 0x1 ;  /* 0x0000000102020836 */ /* 0x000fcc0000000000 */
[----:B------:R-:W-:Y:S01]  /*14660*/  @!P2 IMAD.MOV R2, RZ, RZ, -R2 ;  /* 0x000000ffff02a224 */ /* 0x000fe200078e0a02 */
[----:B------:R-:W-:Y:S01]  /*14670*/  @!P1 LOP3.LUT R2, RZ, R4, RZ, 0x33, !PT ;  /* 0x00000004ff029212 */ /* 0x000fe200078e33ff */
[----:B------:R-:W-:-:S04]  /*14680*/  IMAD.MOV R4, RZ, RZ, -R4 ;  /* 0x000000ffff047224 */ /* 0x000fc800078e0a04 */
[----:B------:R-:W-:Y:S01]  /*14690*/  IMAD R4, R2, R4, R7 ;  /* 0x0000000402047224 */ /* 0x000fe200078e0207 */
[----:B------:R-:W-:-:S04]  /*146a0*/  LOP3.LUT R2, RZ, R2, RZ, 0x33, !PT ;  /* 0x00000002ff027212 */ /* 0x000fc800078e33ff */
[----:B------:R-:W-:Y:S01]  /*146b0*/  R2UR UR38, R4 ;  /* 0x00000000042672ca */ /* 0x000fe200000e0000 */
[----:B------:R-:W-:-:S05]  /*146c0*/  IMAD.IADD R0, R5, 0x1, R2 ;  /* 0x0000000105007824 */ /* 0x000fca00078e0202 */
[----:B------:R2:W-:Y:S01]  /*146d0*/  STL [R1+0x1c], R0 ;  /* 0x00001c0001007387 */ /* 0x0005e20000100800 */
[----:B------:R-:W-:Y:S08]  /*146e0*/  BRA `(.L_x_1155) ;  /* 0x0000000000107947 */ /* 0x000ff00003800000 */
.L_x_1150:
[----:B------:R1:W-:Y:S01]  /*146f0*/  STL [R1+0x18], R0 ;  /* 0x0000180001007387 */ /* 0x0003e20000100800 */
[----:B------:R-:W-:Y:S01]  /*14700*/  ULDC UR45, c[0x0][0xc14] ;  /* 0x00030500002d7ab9 */ /* 0x000fe20000000800 */
[----:B------:R-:W-:Y:S02]  /*14710*/  UMOV UR38, URZ ;  /* 0x0000003f00267c82 */ /* 0x000fe40008000000 */
[----:B------:R1:W-:Y:S03]  /*14720*/  STL [R1+0x1c], RZ ;  /* 0x00001cff01007387 */ /* 0x0003e60000100800 */
.L_x_1155:
[----:B------:R-:W3:Y:S04]  /*14730*/  LDL R3, [R1+0x18] ;  /* 0x0000180001037983 */ /* 0x000ee80000100800 */
[----:B------:R-:W4:Y:S01]  /*14740*/  LDL R2, [R1+0x1c] ;  /* 0x00001c0001027983 */ /* 0x000f220000100800 */
[----:B------:R-:W-:Y:S02]  /*14750*/  IMAD.U32 R6, RZ, RZ, UR38 ;  /* 0x00000026ff067e24 */ /* 0x000fe4000f8e00ff */
[----:B------:R-:W-:Y:S01]  /*14760*/  IMAD.U32 R7, RZ, RZ, UR45 ;  /* 0x0000002dff077e24 */ /* 0x000fe2000f8e00ff */
[----:B-12---:R-:W1:Y:S02]  /*14770*/  S2R R0, SR_TID.X ;  /* 0x0000000000007919 */ /* 0x006e640000002100 */
[----:B-1----:R-:W-:Y:S01]  /*14780*/  LOP3.LUT R0, R0, 0x1f, RZ, 0xc0, !PT ;  /* 0x0000001f00007812 */ /* 0x002fe200078ec0ff */
[----:B------:R-:W-:Y:S03]  /*14790*/  BAR.SYNC.DEFER_BLOCKING 0x4, 0x180 ;  /* 0x0106000000007b1d */ /* 0x000fe60000010000 */
[----:B------:R-:W-:-:S13]  /*147a0*/  ISETP.NE.AND P0, PT, R0, RZ, PT ;  /* 0x000000ff0000720c */ /* 0x000fda0003f05270 */
[----:B------:R-:W-:Y:S01]  /*147b0*/  @!P0 MOV R0, 0x400 ;  /* 0x0000040000008802 */ /* 0x000fe20000000f00 */
[----:B---3--:R-:W-:Y:S02]  /*147c0*/  IMAD.MOV.U32 R4, RZ, RZ, R3 ;  /* 0x000000ffff047224 */ /* 0x008fe400078e0003 */
[----:B------:R-:W1:Y:S01]  /*147d0*/  @!P0 S2R R3, SR_CgaCtaId ;  /* 0x0000000000038919 */ /* 0x000e620000008800 */
[----:B----4-:R-:W-:Y:S01]  /*147e0*/  IMAD.MOV.U32 R5, RZ, RZ, R2 ;  /* 0x000000ffff057224 */ /* 0x010fe200078e0002 */
[----:B-1----:R-:W-:-:S05]  /*147f0*/  @!P0 LEA R0, R3, R0, 0x18 ;  /* 0x0000000003008211 */ /* 0x002fca00078ec0ff */
[----:B------:R2:W-:Y:S01]  /*14800*/  @!P0 STS.128 [R0+0x284d0], R4 ;  /* 0x0284d00400008388 */ /* 0x0005e20000000c00 */
[----:B------:R-:W-:Y:S06]  /*14810*/  BAR.ARV 0x5, 0x180 ;  /* 0x0146000000007b1d */ /* 0x000fec0000002000 */
.L_x_1148:
[----:B------:R-:W-:Y:S02]  /*14820*/  ULDC UR4, c[0x0][0xc14] ;  /* 0x0003050000047ab9 */ /* 0x000fe40000000800 */
[----:B------:R-:W-:-:S06]  /*14830*/  UISETP.GE.AND UP0, UPT, UR45, UR4, UPT ;  /* 0x000000042d00728c */ /* 0x000fcc000bf06270 */
[----:B------:R-:W-:-:S13]  /*14840*/  PLOP3.LUT P0, PT, PT, PT, UP0, 0x80, 0x0 ;  /* 0x000000000000781c */ /* 0x000fda0003f0f008 */
[----:B------:R-:W-:Y:S05]  /*14850*/  @!P0 BRA `(.L_x_1156) ;  /* 0xffffffc000248947 */ /* 0x000fea000383ffff */
.L_x_1088:
[----:B--2---:R-:W2:Y:S01]  /*14860*/  LDL.LU R0, [R1+0x30] ;  /* 0x0000300001007983 */ /* 0x004ea20000300800 */
[----:B------:R-:W-:Y:S01]  /*14870*/  BSSY B0, `(.L_x_1157) ;  /* 0x000000b000007945 */ /* 0x000fe20003800000 */
[----:B-1----:R-:W1:Y:S01]  /*14880*/  S2R R5, SR_CgaCtaId ;  /* 0x0000000000057919 */ /* 0x002e620000008800 */
[----:B--2---:R-:W-:-:S05]  /*14890*/  VIADD R0, R0, 0x1 ;  /* 0x0000000100007836 */ /* 0x004fca0000000000 */
[----:B------:R-:W-:-:S04]  /*148a0*/  LEA.HI R2, R0, R0, RZ, 0x1 ;  /* 0x0000000000027211 */ /* 0x000fc800078f08ff */
[----:B------:R-:W-:-:S05]  /*148b0*/  LOP3.LUT R3, R2, 0xfffffffe, RZ, 0xc0, !PT ;  /* 0xfffffffe02037812 */ /* 0x000fca00078ec0ff */
[----:B------:R-:W-:Y:S01]  /*148c0*/  IMAD.IADD R3, R0, 0x1, -R3 ;  /* 0x0000000100037824 */ /* 0x000fe200078e0a03 */
[----:B------:R-:W-:-:S04]  /*148d0*/  MOV R0, 0x400 ;  /* 0x0000040000007802 */ /* 0x000fc80000000f00 */
[----:B-1----:R-:W-:Y:S02]  /*148e0*/  LEA R0, R5, R0, 0x18 ;  /* 0x0000000005007211 */ /* 0x002fe400078ec0ff */
[----:B------:R-:W-:-:S04]  /*148f0*/  SHF.L.U32 R3, R3, 0x1f, RZ ;  /* 0x0000001f03037819 */ /* 0x000fc800000006ff */
[----:B------:R-:W1:Y:S02]  /*14900*/  SYNCS.PHASECHK.TRANS64.TRYWAIT P0, [R0+URZ+0x28420], R3 ;  /* 0x02842003000075a7 */ /* 0x000e64000800017f */
[----:B-1----:R-:W-:Y:S05]  /*14910*/  @!P0 BRA `(.L_x_1158) ;  /* 0x0000000800a88947 */ /* 0x002fea0003800000 */
.L_x_1188:
[----:B------:R-:W-:Y:S05]  /*14920*/  BSYNC B0 ;  /* 0x0000000000007941 */ /* 0x000fea0003800000 */
.L_x_1157:
[----:B------:R-:W-:-:S03]  /*14930*/  UMOV UR4, 0xffffffff ;  /* 0xffffffff00047882 */ /* 0x000fc60000000000 */
[----:B------:R-:W-:Y:S05]  /*14940*/  BRA.DIV UR4, `(.L_x_1159) ;  /* 0x0000000a04b07947 */ /* 0x000fea000b800000 */
[----:B------:R-:W2:Y:S02]  /*14950*/  S2R R2, SR_TID.X ;  /* 0x0000000000027919 */ /* 0x000ea40000002100 */
[----:B--2---:R-:W-:-:S04]  /*14960*/  SHF.R.U32.HI R2, RZ, 0x5, R2 ;  /* 0x00000005ff027819 */ /* 0x004fc80000011602 */
[----:B------:R-:W-:-:S05]  /*14970*/  LOP3.LUT R2, R2, 0x3, RZ, 0xc0, !PT ;  /* 0x0000000302027812 */ /* 0x000fca00078ec0ff */
[----:B------:R2:W3:Y:S02]  /*14980*/  SHFL.IDX PT, R14, R2, RZ, 0x1f ;  /* 0x00001fff020e7589 */ /* 0x0004e400000e0000 */
.L_x_1191:
[----:B---3--:R-:W-:Y:S01]  /*14990*/  ISETP.NE.AND P0, PT, R14, RZ, PT ;  /* 0x000000ff0e00720c */ /* 0x008fe20003f05270 */
[----:B------:R-:W-:-:S12]  /*149a0*/  BSSY B0, `(.L_x_1160) ;  /* 0x000002e000007945 */ /* 0x000fd80003800000 */
[----:B------:R-:W-:Y:S05]  /*149b0*/  @P0 BRA `(.L_x_1161) ;  /* 0x0000000000b00947 */ /* 0x000fea0003800000 */
[----:B------:R-:W-:-:S03]  /*149c0*/  UMOV UR4, 0xffffffff ;  /* 0xffffffff00047882 */ /* 0x000fc60000000000 */
[----:B------:R-:W-:Y:S05]  /*149d0*/  BRA.DIV UR4, `(.L_x_1162) ;  /* 0x0000000a04c07947 */ /* 0x000fea000b800000 */
[----:B------:R-:W-:-:S13]  /*149e0*/  ELECT P6, URZ, PT ;  /* 0x00000000003f782f */ /* 0x000fda00038c0000 */
.L_x_1194:
[----:B------:R-:W-:Y:S05]  /*149f0*/  @!P6 BRA `(.L_x_1161) ;  /* 0x0000000000a0e947 */ /* 0x000fea0003800000 */
[----:B------:R-:W-:-:S06]  /*14a00*/  ULOP3.LUT UR4, UR40, 0x2, URZ, 0xfc, !UPT ;  /* 0x0000000228047892 */ /* 0x000fcc000f8efc3f */
[----:B--2---:R-:W-:-:S05]  /*14a10*/  IMAD.U32 R2, RZ, RZ, UR4 ;  /* 0x00000004ff027e24 */ /* 0x004fca000f8e00ff */
[----:B------:R-:W-:-:S13]  /*14a20*/  ISETP.NE.AND P0, PT, R2, 0x3, PT ;  /* 0x000000030200780c */ /* 0x000fda0003f05270 */
[----:B------:R-:W-:Y:S05]  /*14a30*/  @!P0 BRA `(.L_x_1163) ;  /* 0x0000000000048947 */ /* 0x000fea0003800000 */
[----:B------:R-:W-:Y:S01]  /*14a40*/  BPT.TRAP 0x1 ;  /* 0x000000040000795c */ /* 0x000fe20000300000 */
.L_x_1163:
        /* <DEDUP_REMOVED lines=14> */
.L_x_1195:
[----:B------:R-:W2:Y:S02]  /*14b30*/  SYNCS.PHASECHK.TRANS64.TRYWAIT P1, [R7+URZ], R2 ;  /* 0x00000002070075a7 */ /* 0x000ea4000802017f */
[----:B--2---:R-:W-:Y:S05]  /*14b40*/  @!P1 BRA `(.L_x_1165) ;  /* 0x0000000800989947 */ /* 0x004fea0003800000 */
.L_x_1196:
[----:B------:R-:W-:Y:S05]  /*14b50*/  @!P0 BRA `(.L_x_1166) ;  /* 0x0000000000048947 */ /* 0x000fea0003800000 */
[----:B------:R-:W-:Y:S01]  /*14b60*/  BPT.TRAP 0x1 ;  /* 0x000000040000795c */ /* 0x000fe20000300000 */
.L_x_1166:
[----:B------:R-:W3:Y:S02]  /*14b70*/  LDL.LU R4, [R1+0x4] ;  /* 0x0000040001047983 */ /* 0x000ee40000300800 */
[----:B---3--:R-:W-:-:S04]  /*14b80*/  IMAD R4, R4, 0x8, R0 ;  /* 0x0000000804047824 */ /* 0x008fc800078e0200 */
[----:B------:R-:W3:Y:S02]  /*14b90*/  SYNCS.PHASECHK.TRANS64.TRYWAIT P1, [R4+URZ+0x28460], R5 ;  /* 0x02846005040075a7 */ /* 0x000ee4000802017f */
[----:B---3--:R-:W-:Y:S05]  /*14ba0*/  @!P1 BRA `(.L_x_1167) ;  /* 0x0000000800949947 */ /* 0x008fea0003800000 */
.L_x_1197:
[----:B------:R-:W-:Y:S05]  /*14bb0*/  @!P0 BRA `(.L_x_1168) ;  /* 0x0000000000048947 */ /* 0x000fea0003800000 */
[----:B------:R-:W-:Y:S01]  /*14bc0*/  BPT.TRAP 0x1 ;  /* 0x000000040000795c */ /* 0x000fe20000300000 */
.L_x_1168:
[----:B------:R-:W-:-:S04]  /*14bd0*/  IMAD R3, R3, 0x8, R0 ;  /* 0x0000000803037824 */ /* 0x000fc800078e0200 */
[----:B------:R-:W4:Y:S02]  /*14be0*/  SYNCS.PHASECHK.TRANS64.TRYWAIT P1, [R3+URZ+0x28460], R2 ;  /* 0x02846002030075a7 */ /* 0x000f24000802017f */
[----:B----4-:R-:W-:Y:S05]  /*14bf0*/  @!P1 BRA `(.L_x_1169) ;  /* 0x0000000800949947 */ /* 0x010fea0003800000 */
.L_x_1198:
[----:B------:R-:W-:Y:S05]  /*14c00*/  @!P0 BRA `(.L_x_1170) ;  /* 0x0000000000048947 */ /* 0x000fea0003800000 */
[----:B------:R-:W-:Y:S01]  /*14c10*/  BPT.TRAP 0x1 ;  /* 0x000000040000795c */ /* 0x000fe20000300000 */
.L_x_1170:
[----:B------:R-:W5:Y:S02]  /*14c20*/  SYNCS.PHASECHK.TRANS64.TRYWAIT P0, [R4+URZ+0x28480], R5 ;  /* 0x02848005040075a7 */ /* 0x000f64000800017f */
[----:B-----5:R-:W-:Y:S05]  /*14c30*/  @!P0 BRA `(.L_x_1171) ;  /* 0x0000000800988947 */ /* 0x020fea0003800000 */
.L_x_1172:
[----:B------:R0:W0:Y:S02]  /*14c40*/  SYNCS.PHASECHK.TRANS64.TRYWAIT P0, [R3+URZ+0x28480], R2 ;  /* 0x02848002030075a7 */ /* 0x000024000800017f */
[----:B0-----:R-:W-:Y:S05]  /*14c50*/  @!P0 NANOSLEEP.SYNCS 0x989680 ;  /* 0x009896800000895d */ /* 0x001fea0003900000 */
[----:B------:R-:W0:Y:S02]  /*14c60*/  @!P0 SYNCS.PHASECHK.TRANS64 P0, [R3+URZ+0x28480], R2 ;  /* 0x02848002030085a7 */ /* 0x000e24000800007f */
[----:B0-----:R-:W-:Y:S05]  /*14c70*/  @!P0 BRA `(.L_x_1172) ;  /* 0xfffffffc00f08947 */ /* 0x001fea000383ffff */
.L_x_1161:
[----:B------:R-:W-:Y:S05]  /*14c80*/  BSYNC B0 ;  /* 0x0000000000007941 */ /* 0x000fea0003800000 */
.L_x_1160:
[----:B------:R-:W-:Y:S05]  /*14c90*/  EXIT ;  /* 0x000000000000794d */ /* 0x000fea0003800000 */
.L_x_986:
[----:B0-----:R-:W-:-:S04]  /*14ca0*/  IMAD.U32 R3, RZ, RZ, UR41 ;  /* 0x00000029ff037e24 */ /* 0x001fc8000f8e00ff */
[----:B------:R0:W1:Y:S03]  /*14cb0*/  SYNCS.PHASECHK.TRANS64.TRYWAIT P1, [R3+URZ+0x28400], R8 ;  /* 0x02840008030075a7 */ /* 0x000066000802017f */
[----:B-1----:R-:W-:Y:S05]  /*14cc0*/  @!P1 NANOSLEEP.SYNCS 0x989680 ;  /* 0x009896800000995d */ /* 0x002fea0003900000 */
[----:B------:R-:W1:Y:S02]  /*14cd0*/  @!P1 SYNCS.PHASECHK.TRANS64 P1, [R3+URZ+0x28400], R8 ;  /* 0x02840008030095a7 */ /* 0x000e64000802007f */
[----:B-1----:R-:W-:Y:S05]  /*14ce0*/  @!P1 BRA `(.L_x_986) ;  /* 0xfffffffc00ec9947 */ /* 0x002fea000383ffff */
[----:B------:R-:W-:Y:S05]  /*14cf0*/  BRA `(.L_x_1173) ;  /* 0xfffffed000a07947 */ /* 0x000fea000383ffff */
.L_x_990:
[----:B-1----:R1:W2:Y:S02]  /*14d00*/  SYNCS.PHASECHK.TRANS64.TRYWAIT P2, [R4+URZ+0x28430], R3 ;  /* 0x02843003040075a7 */ /* 0x0022a4000804017f */
[----:B--2---:R-:W-:Y:S05]  /*14d10*/  @!P2 NANOSLEEP.SYNCS 0x989680 ;  /* 0x009896800000a95d */ /* 0x004fea0003900000 */
[----:B------:R-:W2:Y:S02]  /*14d20*/  @!P2 SYNCS.PHASECHK.TRANS64 P2, [R4+URZ+0x28430], R3 ;  /* 0x028430030400a5a7 */ /* 0x000ea4000804007f */
[----:B--2---:R-:W-:Y:S05]  /*14d30*/  @!P2 BRA `(.L_x_990) ;  /* 0xfffffffc00f0a947 */ /* 0x004fea000383ffff */
[----:B------:R-:W-:Y:S05]  /*14d40*/  BRA `(.L_x_989) ;  /* 0xfffffed000c47947 */ /* 0x000fea000383ffff */
.L_x_1006:
[----:B-1----:R-:W-:-:S04]  /*14d50*/  IMAD.U32 R15, RZ, RZ, UR6 ;  /* 0x00000006ff0f7e24 */ /* 0x002fc8000f8e00ff */
[----:B------:R1:W2:Y:S03]  /*14d60*/  SYNCS.PHASECHK.TRANS64.TRYWAIT P2, [R15+URZ+0x28430], R12 ;  /* 0x0284300c0f0075a7 */ /* 0x0002a6000804017f */
[----:B--2---:R-:W-:Y:S05]  /*14d70*/  @!P2 NANOSLEEP.SYNCS 0x989680 ;  /* 0x009896800000a95d */ /* 0x004fea0003900000 */
[----:B------:R-:W2:Y:S02]  /*14d80*/  @!P2 SYNCS.PHASECHK.TRANS64 P2, [R15+URZ+0x28430], R12 ;  /* 0x0284300c0f00a5a7 */ /* 0x000ea4000804007f */
[----:B--2---:R-:W-:Y:S05]  /*14d90*/  @!P2 BRA `(.L_x_1006) ;  /* 0xfffffffc00eca947 */ /* 0x004fea000383ffff */
[----:B------:R-:W-:Y:S05]  /*14da0*/  BRA `(.L_x_1003) ;  /* 0xfffffef800387947 */ /* 0x000fea000383ffff */
.L_x_1010:
[----:B-1----:R-:W-:-:S04]  /*14db0*/  IMAD.U32 R15, RZ, RZ, UR6 ;  /* 0x00000006ff0f7e24 */ /* 0x002fc8000f8e00ff */
[----:B------:R1:W2:Y:S03]  /*14dc0*/  SYNCS.PHASECHK.TRANS64.TRYWAIT P2, [R15+URZ+0x28450], R12 ;  /* 0x0284500c0f0075a7 */ /* 0x0002a6000804017f */
[----:B--2---:R-:W-:Y:S05]  /*14dd0*/  @!P2 NANOSLEEP.SYNCS 0x989680 ;  /* 0x009896800000a95d */ /* 0x004fea0003900000 */
[----:B------:R-:W2:Y:S02]  /*14de0*/  @!P2 SYNCS.PHASECHK.TRANS64 P2, [R15+URZ+0x28450], R12 ;  /* 0x0284500c0f00a5a7 */ /* 0x000ea4000804007f */
[----:B--2---:R-:W-:Y:S05]  /*14df0*/  @!P2 BRA `(.L_x_1010) ;  /* 0xfffffffc00eca947 */ /* 0x004fea000383ffff */
[----:B------:R-:W-:Y:S05]  /*14e00*/  BRA `(.L_x_1007) ;  /* 0xfffffefc00007947 */ /* 0x000fea000383ffff */
.L_x_1028:
[----:B-1----:R-:W-:-:S04]  /*14e10*/  IMAD.U32 R8, RZ, RZ, UR6 ;  /* 0x00000006ff087e24 */ /* 0x002fc8000f8e00ff */
[----:B------:R1:W2:Y:S03]  /*14e20*/  SYNCS.PHASECHK.TRANS64.TRYWAIT P2, [R8+URZ+0x28430], R7 ;  /* 0x02843007080075a7 */ /* 0x0002a6000804017f */
[----:B--2---:R-:W-:Y:S05]  /*14e30*/  @!P2 NANOSLEEP.SYNCS 0x989680 ;  /* 0x009896800000a95d */ /* 0x004fea0003900000 */
[----:B------:R-:W2:Y:S02]  /*14e40*/  @!P2 SYNCS.PHASECHK.TRANS64 P2, [R8+URZ+0x28430], R7 ;  /* 0x028430070800a5a7 */ /* 0x000ea4000804007f */
[----:B--2---:R-:W-:Y:S05]  /*14e50*/  @!P2 BRA `(.L_x_1028) ;  /* 0xfffffffc00eca947 */ /* 0x004fea000383ffff */
[----:B------:R-:W-:Y:S05]  /*14e60*/  BRA `(.L_x_1025) ;  /* 0xffffff2000787947 */ /* 0x000fea000383ffff */
.L_x_1032:
[----:B-1----:R-:W-:-:S04]  /*14e70*/  IMAD.U32 R8, RZ, RZ, UR6 ;  /* 0x00000006ff087e24 */ /* 0x002fc8000f8e00ff */
[----:B------:R1:W2:Y:S03]  /*14e80*/  SYNCS.PHASECHK.TRANS64.TRYWAIT P2, [R8+URZ+0x28450], R7 ;  /* 0x02845007080075a7 */ /* 0x0002a6000804017f */
[----:B--2---:R-:W-:Y:S05]  /*14e90*/  @!P2 NANOSLEEP.SYNCS 0x989680 ;  /* 0x009896800000a95d */ /* 0x004fea0003900000 */
[----:B------:R-:W2:Y:S02]  /*14ea0*/  @!P2 SYNCS.PHASECHK.TRANS64 P2, [R8+URZ+0x28450], R7 ;  /* 0x028450070800a5a7 */ /* 0x000ea4000804007f */
[----:B--2---:R-:W-:Y:S05]  /*14eb0*/  @!P2 BRA `(.L_x_1032) ;  /* 0xfffffffc00eca947 */ /* 0x004fea000383ffff */
[----:B------:R-:W-:Y:S05]  /*14ec0*/  BRA `(.L_x_1029) ;  /* 0xffffff24004c7947 */ /* 0x000fea000383ffff */
.L_x_1039:
[----:B-1----:R-:W-:-:S04]  /*14ed0*/  IMAD.U32 R8, RZ, RZ, UR6 ;  /* 0x00000006ff087e24 */ /* 0x002fc8000f8e00ff */
[----:B------:R1:W2:Y:S03]  /*14ee0*/  SYNCS.PHASECHK.TRANS64.TRYWAIT P2, [R8+URZ+0x28430], R7 ;  /* 0x02843007080075a7 */ /* 0x0002a6000804017f */
[----:B--2---:R-:W-:Y:S05]  /*14ef0*/  @!P2 NANOSLEEP.SYNCS 0x989680 ;  /* 0x009896800000a95d */ /* 0x004fea0003900000 */
[----:B------:R-:W2:Y:S02]  /*14f00*/  @!P2 SYNCS.PHASECHK.TRANS64 P2, [R8+URZ+0x28430], R7 ;  /* 0x028430070800a5a7 */ /* 0x000ea4000804007f */
[----:B--2---:R-:W-:Y:S05]  /*14f10*/  @!P2 BRA `(.L_x_1039) ;  /* 0xfffffffc00eca947 */ /* 0x004fea000383ffff */
[----:B------:R-:W-:Y:S05]  /*14f20*/  BRA `(.L_x_1036) ;  /* 0xffffff3c00d47947 */ /* 0x000fea000383ffff */
.L_x_1043:
[----:B-1----:R-:W-:-:S04]  /*14f30*/  IMAD.U32 R8, RZ, RZ, UR6 ;  /* 0x00000006ff087e24 */ /* 0x002fc8000f8e00ff */
[----:B------:R1:W2:Y:S03]  /*14f40*/  SYNCS.PHASECHK.TRANS64.TRYWAIT P2, [R8+URZ+0x28450], R7 ;  /* 0x02845007080075a7 */ /* 0x0002a6000804017f */
[----:B--2---:R-:W-:Y:S05]  /*14f50*/  @!P2 NANOSLEEP.SYNCS 0x989680 ;  /* 0x009896800000a95d */ /* 0x004fea0003900000 */
[----:B------:R-:W2:Y:S02]  /*14f60*/  @!P2 SYNCS.PHASECHK.TRANS64 P2, [R8+URZ+0x28450], R7 ;  /* 0x028450070800a5a7 */ /* 0x000ea4000804007f */
[----:B--2---:R-:W-:Y:S05]  /*14f70*/  @!P2 BRA `(.L_x_1043) ;  /* 0xfffffffc00eca947 */ /* 0x004fea000383ffff */
[----:B------:R-:W-:Y:S05]  /*14f80*/  BRA `(.L_x_1040) ;  /* 0xffffff4000a87947 */ /* 0x000fea000383ffff */
.L_x_1057:
[----:B-1----:R-:W-:-:S04]  /*14f90*/  IMAD.U32 R3, RZ, RZ, UR11 ;  /* 0x0000000bff037e24 */ /* 0x002fc8000f8e00ff */
[----:B------:R1:W2:Y:S03]  /*14fa0*/  SYNCS.PHASECHK.TRANS64.TRYWAIT P1, [R3+URZ+0x28450], R0 ;  /* 0x02845000030075a7 */ /* 0x0002a6000802017f */
[----:B--2---:R-:W-:Y:S05]  /*14fb0*/  @!P1 NANOSLEEP.SYNCS 0x989680 ;  /* 0x009896800000995d */ /* 0x004fea0003900000 */
[----:B------:R-:W2:Y:S02]  /*14fc0*/  @!P1 SYNCS.PHASECHK.TRANS64 P1, [R3+URZ+0x28450], R0 ;  /* 0x02845000030095a7 */ /* 0x000ea4000802007f */
[----:B--2---:R-:W-:Y:S05]  /*14fd0*/  @!P1 BRA `(.L_x_1057) ;  /* 0xfffffffc00ec9947 */ /* 0x004fea000383ffff */
[----:B------:R-:W-:Y:S05]  /*14fe0*/  BRA `(.L_x_1056) ;  /* 0xffffff6400607947 */ /* 0x000fea000383ffff */
.L_x_1105:
[----:B------:R-:W-:Y:S02]  /*14ff0*/  IMAD.MOV.U32 R13, RZ, RZ, R4 ;  /* 0x000000ffff0d7224 */ /* 0x000fe400078e0004 */
[----:B------:R-:W-:Y:S02]  /*15000*/  IMAD.MOV.U32 R12, RZ, RZ, RZ ;  /* 0x000000ffff0c7224 */ /* 0x000fe400078e00ff */
[----:B------:R-:W-:Y:S02]  /*15010*/  IMAD.MOV.U32 R11, RZ, RZ, 0x1f ;  /* 0x0000001fff0b7424 */ /* 0x000fe400078e00ff */
[----:B------:R-:W-:-:S07]  /*15020*/  IMAD.MOV.U32 R15, RZ, RZ, -0x1 ;  /* 0xffffffffff0f7424 */ /* 0x000fce00078e00ff */
[----:B0-----:R-:W-:Y:S05]  /*15030*/  WARPSYNC.COLLECTIVE R15, `(.L_x_1174) ;  /* 0x000000000f087348 */ /* 0x001fea0003c00000 */
[----:B------:R1:W2:Y:S02]  /*15040*/  SHFL.IDX P6, R14, R13, R12, R11 ;  /* 0x0000000c0d0e7389 */ /* 0x0002a400000c000b */
[----:B012---:R-:W-:Y:S01]  /*15050*/  ENDCOLLECTIVE ;  /* 0x000000000000791b */ /* 0x007fe20003800000 */
.L_x_1174:
[----:B------:R-:W-:Y:S05]  /*15060*/  BRA `(.L_x_1175) ;  /* 0xffffffc800947947 */ /* 0x000fea000383ffff */
.L_x_1107:
[----:B------:R-:W-:Y:S01]  /*15070*/  BSSY B0, `(.L_x_1176) ;  /* 0x0000006000007945 */ /* 0x000fe20003800000 */
[----:B------:R-:W-:-:S07]  /*15080*/  IMAD.MOV.U32 R15, RZ, RZ, -0x1 ;  /* 0xffffffffff0f7424 */ /* 0x000fce00078e00ff */
[----:B-1----:R-:W-:Y:S05]  /*15090*/  WARPSYNC.COLLECTIVE R15, `(.L_x_1177) ;  /* 0x000000000f0c7348 */ /* 0x002fea0003c00000 */
[----:B------:R-:W-:Y:S02]  /*150a0*/  ELECT P6, UR62, PT ;  /* 0x00000000003e782f */ /* 0x000fe400038c0000 */
[----:B------:R-:W-:Y:S01]  /*150b0*/  MOV R14, UR62 ;  /* 0x0000003e000e7c02 */ /* 0x000fe20008000f00 */
[----:B-1----:R-:W-:Y:S10]  /*150c0*/  ENDCOLLECTIVE ;  /* 0x000000000000791b */ /* 0x002ff40003800000 */
.L_x_1177:
[----:B------:R-:W-:Y:S05]  /*150d0*/  BSYNC B0 ;  /* 0x0000000000007941 */ /* 0x000fea0003800000 */
.L_x_1176:
[----:B------:R-:W-:Y:S05]  /*150e0*/  BRA `(.L_x_1178) ;  /* 0xffffffc800907947 */ /* 0x000fea000383ffff */
.L_x_1110:
[----:B0-----:R0:W1:Y:S02]  /*150f0*/  SYNCS.PHASECHK.TRANS64.TRYWAIT P2, [R4+URZ+0x28480], R3 ;  /* 0x02848003040075a7 */ /* 0x001064000804017f */
[----:B-1----:R-:W-:Y:S05]  /*15100*/  @!P2 NANOSLEEP.SYNCS 0x989680 ;  /* 0x009896800000a95d */ /* 0x002fea0003900000 */
[----:B------:R-:W1:Y:S02]  /*15110*/  @!P2 SYNCS.PHASECHK.TRANS64 P2, [R4+URZ+0x28480], R3 ;  /* 0x028480030400a5a7 */ /* 0x000e64000804007f */
[----:B-1----:R-:W-:Y:S05]  /*15120*/  @!P2 BRA `(.L_x_1110) ;  /* 0xfffffffc00f0a947 */ /* 0x002fea000383ffff */
[----:B------:R-:W-:Y:S05]  /*15130*/  BRA `(.L_x_1179) ;  /* 0xffffffc800f07947 */ /* 0x000fea000383ffff */
.L_x_1112:
[----:B-1----:R1:W2:Y:S02]  /*15140*/  SYNCS.PHASECHK.TRANS64.TRYWAIT P2, [R4+URZ+0x28440], R3 ;  /* 0x02844003040075a7 */ /* 0x0022a4000804017f */
[----:B--2---:R-:W-:Y:S05]  /*15150*/  @!P2 NANOSLEEP.SYNCS 0x989680 ;  /* 0x009896800000a95d */ /* 0x004fea0003900000 */
[----:B------:R-:W2:Y:S02]  /*15160*/  @!P2 SYNCS.PHASECHK.TRANS64 P2, [R4+URZ+0x28440], R3 ;  /* 0x028440030400a5a7 */ /* 0x000ea4000804007f */
[----:B--2---:R-:W-:Y:S05]  /*15170*/  @!P2 BRA `(.L_x_1112) ;  /* 0xfffffffc00f0a947 */ /* 0x004fea000383ffff */
[----:B------:R-:W-:Y:S05]  /*15180*/  BRA `(.L_x_1180) ;  /* 0xffffffcc00607947 */ /* 0x000fea000383ffff */
.L_x_1115:
[----:B--2---:R2:W3:Y:S02]  /*15190*/  SYNCS.PHASECHK.TRANS64.TRYWAIT P0, [R19+URZ+0x28420], R2 ;  /* 0x02842002130075a7 */ /* 0x0044e4000800017f */
[----:B---3--:R-:W-:Y:S05]  /*151a0*/  @!P0 NANOSLEEP.SYNCS 0x989680 ;  /* 0x009896800000895d */ /* 0x008fea0003900000 */
[----:B------:R-:W3:Y:S02]  /*151b0*/  @!P0 SYNCS.PHASECHK.TRANS64 P0, [R19+URZ+0x28420], R2 ;  /* 0x02842002130085a7 */ /* 0x000ee4000800007f */
[----:B---3--:R-:W-:Y:S05]  /*151c0*/  @!P0 BRA `(.L_x_1115) ;  /* 0xfffffffc00f08947 */ /* 0x008fea000383ffff */
[----:B------:R-:W-:Y:S05]  /*151d0*/  BRA `(.L_x_1181) ;  /* 0xffffffd000447947 */ /* 0x000fea000383ffff */
.L_x_1121:
[----:B--2---:R2:W3:Y:S02]  /*151e0*/  SYNCS.PHASECHK.TRANS64.TRYWAIT P0, [R6+URZ+0x28480], R5 ;  /* 0x02848005060075a7 */ /* 0x0044e4000800017f */
[----:B---3--:R-:W-:Y:S05]  /*151f0*/  @!P0 NANOSLEEP.SYNCS 0x989680 ;  /* 0x009896800000895d */ /* 0x008fea0003900000 */
[----:B------:R-:W3:Y:S02]  /*15200*/  @!P0 SYNCS.PHASECHK.TRANS64 P0, [R6+URZ+0x28480], R5 ;  /* 0x02848005060085a7 */ /* 0x000ee4000800007f */
[----:B---3--:R-:W-:Y:S05]  /*15210*/  @!P0 BRA `(.L_x_1121) ;  /* 0xfffffffc00f08947 */ /* 0x008fea000383ffff */
[----:B------:R-:W-:Y:S05]  /*15220*/  BRA `(.L_x_1182) ;  /* 0xffffffd000f47947 */ /* 0x000fea000383ffff */
.L_x_1127:
[----:B-1----:R1:W2:Y:S02]  /*15230*/  SYNCS.PHASECHK.TRANS64.TRYWAIT P0, [R6+URZ+0x28440], R5 ;  /* 0x02844005060075a7 */ /* 0x0022a4000800017f */
[----:B--2---:R-:W-:Y:S05]  /*15240*/  @!P0 NANOSLEEP.SYNCS 0x989680 ;  /* 0x009896800000895d */ /* 0x004fea0003900000 */
[----:B------:R-:W2:Y:S02]  /*15250*/  @!P0 SYNCS.PHASECHK.TRANS64 P0, [R6+URZ+0x28440], R5 ;  /* 0x02844005060085a7 */ /* 0x000ea4000800007f */
[----:B--2---:R-:W-:Y:S05]  /*15260*/  @!P0 BRA `(.L_x_1127) ;  /* 0xfffffffc00f08947 */ /* 0x004fea000383ffff */
[----:B------:R-:W-:Y:S05]  /*15270*/  BRA `(.L_x_1183) ;  /* 0xffffffd400bc7947 */ /* 0x000fea000383ffff */
.L_x_1134:
[----:B--2---:R2:W3:Y:S02]  /*15280*/  SYNCS.PHASECHK.TRANS64.TRYWAIT P2, [R21+URZ+0x28470], R4 ;  /* 0x02847004150075a7 */ /* 0x0044e4000804017f */
[----:B---3--:R-:W-:Y:S05]  /*15290*/  @!P2 NANOSLEEP.SYNCS 0x989680 ;  /* 0x009896800000a95d */ /* 0x008fea0003900000 */
[----:B------:R-:W3:Y:S02]  /*152a0*/  @!P2 SYNCS.PHASECHK.TRANS64 P2, [R21+URZ+0x28470], R4 ;  /* 0x028470041500a5a7 */ /* 0x000ee4000804007f */
[----:B---3--:R-:W-:Y:S05]  /*152b0*/  @!P2 BRA `(.L_x_1134) ;  /* 0xfffffffc00f0a947 */ /* 0x008fea000383ffff */
[----:B------:R-:W-:Y:S05]  /*152c0*/  BRA `(.L_x_1184) ;  /* 0xffffffd8009c7947 */ /* 0x000fea000383ffff */
.L_x_1136:
[----:B--2---:R2:W3:Y:S02]  /*152d0*/  SYNCS.PHASECHK.TRANS64.TRYWAIT P2, [R21+URZ+0x28460], R4 ;  /* 0x02846004150075a7 */ /* 0x0044e4000804017f */
[----:B---3--:R-:W-:Y:S05]  /*152e0*/  @!P2 NANOSLEEP.SYNCS 0x989680 ;  /* 0x009896800000a95d */ /* 0x008fea0003900000 */
[----:B------:R-:W3:Y:S02]  /*152f0*/  @!P2 SYNCS.PHASECHK.TRANS64 P2, [R21+URZ+0x28460], R4 ;  /* 0x028460041500a5a7 */ /* 0x000ee4000804007f */
[----:B---3--:R-:W-:Y:S05]  /*15300*/  @!P2 BRA `(.L_x_1136) ;  /* 0xfffffffc00f0a947 */ /* 0x008fea000383ffff */
[----:B------:R-:W-:Y:S05]  /*15310*/  BRA `(.L_x_1185) ;  /* 0xffffffd800a47947 */ /* 0x000fea000383ffff */
.L_x_1143:
[----:B--2---:R2:W3:Y:S02]  /*15320*/  SYNCS.PHASECHK.TRANS64.TRYWAIT P0, [R2+URZ+0x28470], R3 ;  /* 0x02847003020075a7 */ /* 0x0044e4000800017f */
[----:B---3--:R-:W-:Y:S05]  /*15330*/  @!P0 NANOSLEEP.SYNCS 0x989680 ;  /* 0x009896800000895d */ /* 0x008fea0003900000 */
[----:B------:R-:W3:Y:S02]  /*15340*/  @!P0 SYNCS.PHASECHK.TRANS64 P0, [R2+URZ+0x28470], R3 ;  /* 0x02847003020085a7 */ /* 0x000ee4000800007f */
[----:B---3--:R-:W-:Y:S05]  /*15350*/  @!P0 BRA `(.L_x_1143) ;  /* 0xfffffffc00f08947 */ /* 0x008fea000383ffff */
[----:B------:R-:W-:Y:S05]  /*15360*/  BRA `(.L_x_1186) ;  /* 0xffffffe0007c7947 */ /* 0x000fea000383ffff */
.L_x_1145:
[----:B--2---:R2:W3:Y:S02]  /*15370*/  SYNCS.PHASECHK.TRANS64.TRYWAIT P0, [R2+URZ+0x28460], R3 ;  /* 0x02846003020075a7 */ /* 0x0044e4000800017f */
[----:B---3--:R-:W-:Y:S05]  /*15380*/  @!P0 NANOSLEEP.SYNCS 0x989680 ;  /* 0x009896800000895d */ /* 0x008fea0003900000 */
[----:B------:R-:W3:Y:S02]  /*15390*/  @!P0 SYNCS.PHASECHK.TRANS64 P0, [R2+URZ+0x28460], R3 ;  /* 0x02846003020085a7 */ /* 0x000ee4000800007f */
[----:B---3--:R-:W-:Y:S05]  /*153a0*/  @!P0 BRA `(.L_x_1145) ;  /* 0xfffffffc00f08947 */ /* 0x008fea000383ffff */
[----:B------:R-:W-:Y:S05]  /*153b0*/  BRA `(.L_x_1187) ;  /* 0xffffffe000847947 */ /* 0x000fea000383ffff */
.L_x_1158:
[----:B-1----:R1:W2:Y:S02]  /*153c0*/  SYNCS.PHASECHK.TRANS64.TRYWAIT P0, [R0+URZ+0x28420], R3 ;  /* 0x02842003000075a7 */ /* 0x0022a4000800017f */
[----:B--2---:R-:W-:Y:S05]  /*153d0*/  @!P0 NANOSLEEP.SYNCS 0x989680 ;  /* 0x009896800000895d */ /* 0x004fea0003900000 */
[----:B------:R-:W2:Y:S02]  /*153e0*/  @!P0 SYNCS.PHASECHK.TRANS64 P0, [R0+URZ+0x28420], R3 ;  /* 0x02842003000085a7 */ /* 0x000ea4000800007f */
[----:B--2---:R-:W-:Y:S05]  /*153f0*/  @!P0 BRA `(.L_x_1158) ;  /* 0xfffffffc00f08947 */ /* 0x004fea000383ffff */
[----:B------:R-:W-:Y:S05]  /*15400*/  BRA `(.L_x_1188) ;  /* 0xfffffff400447947 */ /* 0x000fea000383ffff */
.L_x_1159:
        /* <DEDUP_REMOVED lines=8> */
[----:B01----:R-:W-:Y:S05]  /*15490*/  WARPSYNC.COLLECTIVE R15, `(.L_x_1190) ;  /* 0x000000000f087348 */ /* 0x003fea0003c00000 */
[----:B------:R2:W3:Y:S02]  /*154a0*/  SHFL.IDX P6, R14, R13, R12, R11 ;  /* 0x0000000c0d0e7389 */ /* 0x0004e400000c000b */
[----:B0123--:R-:W-:Y:S01]  /*154b0*/  ENDCOLLECTIVE ;  /* 0x000000000000791b */ /* 0x00ffe20003800000 */
.L_x_1190:
[----:B------:R-:W-:Y:S05]  /*154c0*/  BSYNC B0 ;  /* 0x0000000000007941 */ /* 0x000fea0003800000 */
.L_x_1189:
[----:B------:R-:W-:Y:S05]  /*154d0*/  BRA `(.L_x_1191) ;  /* 0xfffffff4002c7947 */ /* 0x000fea000383ffff */
.L_x_1162:
[----:B------:R-:W-:Y:S01]  /*154e0*/  BSSY B1, `(.L_x_1192) ;  /* 0x0000006000017945 */ /* 0x000fe20003800000 */
[----:B------:R-:W-:-:S07]  /*154f0*/  IMAD.MOV.U32 R15, RZ, RZ, -0x1 ;  /* 0xffffffffff0f7424 */ /* 0x000fce00078e00ff */
[----:B012---:R-:W-:Y:S05]  /*15500*/  WARPSYNC.COLLECTIVE R15, `(.L_x_1193) ;  /* 0x000000000f0c7348 */ /* 0x007fea0003c00000 */
[----:B------:R-:W-:Y:S02]  /*15510*/  ELECT P6, UR62, PT ;  /* 0x00000000003e782f */ /* 0x000fe400038c0000 */
[----:B------:R-:W-:Y:S01]  /*15520*/  MOV R14, UR62 ;  /* 0x0000003e000e7c02 */ /* 0x000fe20008000f00 */
[----:B012---:R-:W-:Y:S10]  /*15530*/  ENDCOLLECTIVE ;  /* 0x000000000000791b */ /* 0x007ff40003800000 */
.L_x_1193:
[----:B------:R-:W-:Y:S05]  /*15540*/  BSYNC B1 ;  /* 0x0000000000017941 */ /* 0x000fea0003800000 */
.L_x_1192:
[----:B------:R-:W-:Y:S05]  /*15550*/  BRA `(.L_x_1194) ;  /* 0xfffffff400247947 */ /* 0x000fea000383ffff */
.L_x_1164:
[----:B-1----:R1:W2:Y:S02]  /*15560*/  SYNCS.PHASECHK.TRANS64.TRYWAIT P1, [R6+URZ], R5 ;  /* 0x00000005060075a7 */ /* 0x0022a4000802017f */
[----:B--2---:R-:W-:Y:S05]  /*15570*/  @!P1 NANOSLEEP.SYNCS 0x989680 ;  /* 0x009896800000995d */ /* 0x004fea0003900000 */
[----:B------:R-:W2:Y:S02]  /*15580*/  @!P1 SYNCS.PHASECHK.TRANS64 P1, [R6+URZ], R5 ;  /* 0x00000005060095a7 */ /* 0x000ea4000802007f */
[----:B--2---:R-:W-:Y:S05]  /*15590*/  @!P1 BRA `(.L_x_1164) ;  /* 0xfffffffc00f09947 */ /* 0x004fea000383ffff */
[----:B------:R-:W-:Y:S05]  /*155a0*/  BRA `(.L_x_1195) ;  /* 0xfffffff400607947 */ /* 0x000fea000383ffff */
.L_x_1165:
[----:B--2---:R2:W3:Y:S02]  /*155b0*/  SYNCS.PHASECHK.TRANS64.TRYWAIT P1, [R7+URZ], R2 ;  /* 0x00000002070075a7 */ /* 0x0044e4000802017f */
[----:B---3--:R-:W-:Y:S05]  /*155c0*/  @!P1 NANOSLEEP.SYNCS 0x989680 ;  /* 0x009896800000995d */ /* 0x008fea0003900000 */
[----:B------:R-:W3:Y:S02]  /*155d0*/  @!P1 SYNCS.PHASECHK.TRANS64 P1, [R7+URZ], R2 ;  /* 0x00000002070095a7 */ /* 0x000ee4000802007f */
[----:B---3--:R-:W-:Y:S05]  /*155e0*/  @!P1 BRA `(.L_x_1165) ;  /* 0xfffffffc00f09947 */ /* 0x008fea000383ffff */
[----:B------:R-:W-:Y:S05]  /*155f0*/  BRA `(.L_x_1196) ;  /* 0xfffffff400547947 */ /* 0x000fea000383ffff */
.L_x_1167:
[----:B---3--:R3:W4:Y:S02]  /*15600*/  SYNCS.PHASECHK.TRANS64.TRYWAIT P1, [R4+URZ+0x28460], R5 ;  /* 0x02846005040075a7 */ /* 0x008724000802017f */
[----:B----4-:R-:W-:Y:S05]  /*15610*/  @!P1 NANOSLEEP.SYNCS 0x989680 ;  /* 0x009896800000995d */ /* 0x010fea0003900000 */
[----:B------:R-:W4:Y:S02]  /*15620*/  @!P1 SYNCS.PHASECHK.TRANS64 P1, [R4+URZ+0x28460], R5 ;  /* 0x02846005040095a7 */ /* 0x000f24000802007f */
[----:B----4-:R-:W-:Y:S05]  /*15630*/  @!P1 BRA `(.L_x_1167) ;  /* 0xfffffffc00f09947 */ /* 0x010fea000383ffff */
[----:B------:R-:W-:Y:S05]  /*15640*/  BRA `(.L_x_1197) ;  /* 0xfffffff400587947 */ /* 0x000fea000383ffff */
.L_x_1169:
[----:B----4-:R4:W0:Y:S02]  /*15650*/  SYNCS.PHASECHK.TRANS64.TRYWAIT P1, [R3+URZ+0x28460], R2 ;  /* 0x02846002030075a7 */ /* 0x010824000802017f */
[----:B0-----:R-:W-:Y:S05]  /*15660*/  @!P1 NANOSLEEP.SYNCS 0x989680 ;  /* 0x009896800000995d */ /* 0x001fea0003900000 */
[----:B------:R-:W0:Y:S02]  /*15670*/  @!P1 SYNCS.PHASECHK.TRANS64 P1, [R3+URZ+0x28460], R2 ;  /* 0x02846002030095a7 */ /* 0x000e24000802007f */
[----:B0-----:R-:W-:Y:S05]  /*15680*/  @!P1 BRA `(.L_x_1169) ;  /* 0xfffffffc00f09947 */ /* 0x001fea000383ffff */
[----:B------:R-:W-:Y:S05]  /*15690*/  BRA `(.L_x_1198) ;  /* 0xfffffff400587947 */ /* 0x000fea000383ffff */
.L_x_1171:
[----:B------:R0:W0:Y:S02]  /*156a0*/  SYNCS.PHASECHK.TRANS64.TRYWAIT P0, [R4+URZ+0x28480], R5 ;  /* 0x02848005040075a7 */ /* 0x000024000800017f */
[----:B0-----:R-:W-:Y:S05]  /*156b0*/  @!P0 NANOSLEEP.SYNCS 0x989680 ;  /* 0x009896800000895d */ /* 0x001fea0003900000 */
[----:B------:R-:W0:Y:S02]  /*156c0*/  @!P0 SYNCS.PHASECHK.TRANS64 P0, [R4+URZ+0x28480], R5 ;  /* 0x02848005040085a7 */ /* 0x000e24000800007f */
[----:B0-----:R-:W-:Y:S05]  /*156d0*/  @!P0 BRA `(.L_x_1171) ;  /* 0xfffffffc00f08947 */ /* 0x001fea000383ffff */
[----:B------:R-:W-:Y:S05]  /*156e0*/  BRA `(.L_x_1172) ;  /* 0xfffffff400547947 */ /* 0x000fea000383ffff */
.L_x_1199:
        /* <DEDUP_REMOVED lines=9> */
.L_x_12338:


//--------------------- .text._ZN7cutlass13device_kernelIN5flash11enable_sm90INS1_16FlashAttnFwdSm90INS1_25CollectiveMainloopFwdSm90ILi2EN4cute5tupleIJNS5_1CILi1EEES8_S8_EEENS6_IJNS7_ILi128EEENS7_ILi64EEENS7_ILi256EEEEEELi256ENS_12float_e4m3_tEfNS_4arch4Sm90ELb0ELb1ELb1ELb1ELb0ELb1ELb0ELb1ELb1ELb0ELb0ELb0EEENS1_21CollectiveEpilogueFwdINS6_IJSA_SC_SB_EEES9_NS_10bfloat16_tESG_Li256ELb1ELb0ELb0ELb1EEENS1_36VarlenDynamicPersistentTileSchedulerILi128ELi64ELi256ELi128ELb0ELb0ELb1ELb1ELb0ELb1EEEEEEEEEvNT_6ParamsE --------------------------
	.section	.text._ZN7cutlass13device_kernelIN5flash11enable_sm90INS1_16FlashAttnFwdSm90INS1_25CollectiveMainloopFwdSm90ILi2EN4cute5tupleIJNS5_1CILi1EEES8_S8_EEENS6_IJNS7_ILi128EEENS7_ILi64EEENS7_ILi256EEEEEELi256ENS_12float_e4m3_tEfNS_4arch4Sm90ELb0ELb1ELb1ELb1ELb0ELb1ELb0ELb1ELb1ELb0ELb0ELb0EEENS1_21CollectiveEpilogueFwdINS6_IJSA_SC_SB_EEES9_NS_10bfloat16_tESG_Li256ELb1ELb0ELb0ELb1EEENS1_36VarlenDynamicPersistentTileSchedulerILi128ELi64ELi256ELi128ELb0ELb0ELb1ELb1ELb0ELb1EEEEEEEEEvNT_6ParamsE,"ax",@progbits
	.align	128
.text._ZN7cutlass13device_kernelIN5flash11enable_sm90INS1_16FlashAttnFwdSm90INS1_25CollectiveMainloopFwdSm90ILi2EN4cute5tupleIJNS5_1CILi1EEES8_S8_EEENS6_IJNS7_ILi128EEENS7_ILi64EEENS7_ILi256EEEEEELi256ENS_12float_e4m3_tEfNS_4arch4Sm90ELb0ELb1ELb1ELb1ELb0ELb1ELb0ELb1ELb1ELb0ELb0ELb0EEENS1_21CollectiveEpilogueFwdINS6_IJSA_SC_SB_EEES9_NS_10bfloat16_tESG_Li256ELb1ELb0ELb0ELb1EEENS1_36VarlenDynamicPersistentTileSchedulerILi128ELi64ELi256ELi128ELb0ELb0ELb1ELb1ELb0ELb1EEEEEEEEEvNT_6ParamsE:
        .type           _ZN7cutlass13device_kernelIN5flash11enable_sm90INS1_16FlashAttnFwdSm90INS1_25CollectiveMainloopFwdSm90ILi2EN4cute5tupleIJNS5_1CILi1EEES8_S8_EEENS6_IJNS7_ILi128EEENS7_ILi64EEENS7_ILi256EEEEEELi256ENS_12float_e4m3_tEfNS_4arch4Sm90ELb0ELb1ELb1ELb1ELb0ELb1ELb0ELb1ELb1ELb0ELb0ELb0EEENS1_21CollectiveEpilogueFwdINS6_IJSA_SC_SB_EEES9_NS_10bfloat16_tESG_Li256ELb1ELb0ELb0ELb1EEENS1_36VarlenDynamicPersistentTileSchedulerILi128ELi64ELi256ELi128ELb0ELb0ELb1ELb1ELb0ELb1EEEEEEEEEvNT_6ParamsE,@function
        .size           _ZN7cutlass13device_kernelIN5flash11enable_sm90INS1_16FlashAttnFwdSm90INS1_25CollectiveMainloopFwdSm90ILi2EN4cute5tupleIJNS5_1CILi1EEES8_S8_EEENS6_IJNS7_ILi128EEENS7_ILi64EEENS7_ILi256EEEEEELi256ENS_12float_e4m3_tEfNS_4arch4Sm90ELb0ELb1ELb1ELb1ELb0ELb1ELb0ELb1ELb1ELb0ELb0ELb0EEENS1_21CollectiveEpilogueFwdINS6_IJSA_SC_SB_EEES9_NS_10bfloat16_tESG_Li256ELb1ELb0ELb0ELb1EEENS1_36VarlenDynamicPersistentTileSchedulerILi128ELi64ELi256ELi128ELb0ELb0ELb1ELb1ELb0ELb1EEEEEEEEEvNT_6ParamsE,(.L_x_12339 - _ZN7cutlass13device_kernelIN5flash11enable_sm90INS1_16FlashAttnFwdSm90INS1_25CollectiveMainloopFwdSm90ILi2EN4cute5tupleIJNS5_1CILi1EEES8_S8_EEENS6_IJNS7_ILi128EEENS7_ILi64EEENS7_ILi256EEEEEELi256ENS_12float_e4m3_tEfNS_4arch4Sm90ELb0ELb1ELb1ELb1ELb0ELb1ELb0ELb1ELb1ELb0ELb0ELb0EEENS1_21CollectiveEpilogueFwdINS6_IJSA_SC_SB_EEES9_NS_10bfloat16_tESG_Li256ELb1ELb0ELb0ELb1EEENS1_36VarlenDynamicPersistentTileSchedulerILi128ELi64ELi256ELi128ELb0ELb0ELb1ELb1ELb0ELb1EEEEEEEEEvNT_6ParamsE)
        .other          _ZN7cutlass13device_kernelIN5flash11enable_sm90INS1_16FlashAttnFwdSm90INS1_25CollectiveMainloopFwdSm90ILi2EN4cute5tupleIJNS5_1CILi1EEES8_S8_EEENS6_IJNS7_ILi128EEENS7_ILi64EEENS7_ILi256EEEEEELi256ENS_12float_e4m3_tEfNS_4arch4Sm90ELb0ELb1ELb1ELb1ELb0ELb1ELb0ELb1ELb1ELb0ELb0ELb0EEENS1_21CollectiveEpilogueFwdINS6_IJSA_SC_SB_EEES9_NS_10bfloat16_tESG_Li256ELb1ELb0ELb0ELb1EEENS1_36VarlenDynamicPersistentTileSchedulerILi128ELi64ELi256ELi128ELb0ELb0ELb1ELb1ELb0ELb1EEEEEEEEEvNT_6ParamsE,@"STO_CUDA_ENTRY STV_DEFAULT"
_ZN7cutlass13device_kernelIN5flash11enable_sm90INS1_16FlashAttnFwdSm90INS1_25CollectiveMainloopFwdSm90ILi2EN4cute5tupleIJNS5_1CILi1EEES8_S8_EEENS6_IJNS7_ILi128EEENS7_ILi64EEENS7_ILi256EEEEEELi256ENS_12float_e4m3_tEfNS_4arch4Sm90ELb0ELb1ELb1ELb1ELb0ELb1ELb0ELb1ELb1ELb0ELb0ELb0EEENS1_21CollectiveEpilogueFwdINS6_IJSA_SC_SB_EEES9_NS_10bfloat16_tESG_Li256ELb1ELb0ELb0ELb1EEENS1_36VarlenDynamicPersistentTileSchedulerILi128ELi64ELi256ELi128ELb0ELb0ELb1ELb1ELb0ELb1EEEEEEEEEvNT_6ParamsE:
        /* <DEDUP_REMOVED lines=27> */
.L_x_1201:
[----:B------:R-:W-:Y:S05]  /*01b0*/  BSYNC B0 ;  /* 0x0000000000007941 */ /* 0x000fea0003800000 */
.L_x_1200:
        /* <DEDUP_REMOVED lines=41> */
.L_x_1202:
        /* <DEDUP_REMOVED lines=22> */
.L_x_1203:
        /* <DEDUP_REMOVED lines=18> */
.L_x_1204:
        /* <DEDUP_REMOVED lines=22> */
.L_x_1205:
        /* <DEDUP_REMOVED lines=22> */
.L_x_1206:
        /* <DEDUP_REMOVED lines=8> */
.L_x_1209:
        /* <DEDUP_REMOVED lines=22> */
[----:B------:R-:W-:Y:S01]  /*0b70*/  CS2R R200, SRZ ;  /* 0x0000000000c87805 */ /* 0x000fe2000001ff00 */
[----:B------:R-:W-:Y:S01]  /*0b80*/  IMAD.MOV.U32 R194, RZ, RZ, RZ ;  /* 0x000000ffffc27224 */ /* 0x000fe200078e00ff */
[----:B------:R-:W-:Y:S01]  /*0b90*/  ULOP3.LUT UR45, UR40, 0x1, URZ, 0xfc, !UPT ;  /* 0x00000001282d7892 */ /* 0x000fe2000f8efc3f */
[----:B------:R-:W-:-:S08]  /*0ba0*/  UMOV UR43, URZ ;  /* 0x0000003f002b7c82 */ /* 0x000fd00008000000 */
[----:B------:R-:W-:Y:S01]  /*0bb0*/  UIADD3 UR44, UR44, 0x18000, URZ ;  /* 0x000180002c2c7890 */ /* 0x000fe2000fffe03f */
[----:B0-----:R-:W-:-:S05]  /*0bc0*/  VIADD R236, R0, 0xffffff80 ;  /* 0xffffff8000ec7836 */ /* 0x001fca0000000000 */
[----:B------:R-:W-:-:S04]  /*0bd0*/  SHF.R.S32.HI R3, RZ, 0x1f, R236 ;  /* 0x0000001fff037819 */ /* 0x000fc800000114ec */
[CC--:B------:R-:W-:Y:S02]  /*0be0*/  LEA.HI R5, R3.reuse, R236.reuse, RZ, 0x7 ;  /* 0x000000ec03057211 */ /* 0x0c0fe400078f38ff */
[-C--:B------:R-:W-:Y:S02]  /*0bf0*/  LEA.HI R0, R3, R236.reuse, RZ, 0x4 ;  /* 0x000000ec03007211 */ /* 0x080fe400078f20ff */
[----:B------:R-:W-:Y:S02]  /*0c00*/  LOP3.LUT R223, R5, 0xffffff80, RZ, 0xc0, !PT ;  /* 0xffffff8005df7812 */ /* 0x000fe400078ec0ff */
[----:B------:R-:W-:Y:S02]  /*0c10*/  LEA.HI R2, R3, R236, RZ, 0x5 ;  /* 0x000000ec03027211 */ /* 0x000fe400078f28ff */
[----:B------:R-:W-:Y:S01]  /*0c20*/  SHF.R.S32.HI R230, RZ, 0x7, R5 ;  /* 0x00000007ffe67819 */ /* 0x000fe20000011405 */
[----:B------:R-:W-:Y:S02]  /*0c30*/  IMAD.IADD R223, R236, 0x1, -R223 ;  /* 0x00000001ecdf7824 */ /* 0x000fe400078e0adf */
[----:B------:R-:W-:Y:S01]  /*0c40*/  IMAD.SHL.U32 R2, R2, 0x20, RZ ;  /* 0x0000002002027824 */ /* 0x000fe200078e00ff */
[----:B------:R-:W-:-:S02]  /*0c50*/  LEA.HI R5, R5, R230, RZ, 0x1 ;  /* 0x000000e605057211 */ /* 0x000fc400078f08ff */
[----:B------:R-:W-:Y:S02]  /*0c60*/  SHF.R.S32.HI R4, RZ, 0x1f, R223 ;  /* 0x0000001fff047819 */ /* 0x000fe400000114df */
[----:B------:R-:W-:Y:S02]  /*0c70*/  LOP3.LUT R2, R2, 0xfffffc00, RZ, 0xc0, !PT ;  /* 0xfffffc0002027812 */ /* 0x000fe400078ec0ff */
[CC--:B------:R-:W-:Y:S02]  /*0c80*/  LEA.HI R6, R4.reuse, R223.reuse, RZ, 0x2 ;  /* 0x000000df04067211 */ /* 0x0c0fe400078f10ff */
[----:B------:R-:W-:Y:S02]  /*0c90*/  LEA.HI R4, R4, R223, RZ, 0x5 ;  /* 0x000000df04047211 */ /* 0x000fe400078f28ff */
[--C-:B------:R-:W-:Y:S02]  /*0ca0*/  SHF.R.S32.HI R8, RZ, 0x2, R6.reuse ;  /* 0x00000002ff087819 */ /* 0x100fe40000011406 */
[----:B------:R-:W-:-:S02]  /*0cb0*/  SHF.R.S32.HI R7, RZ, 0x1f, R6 ;  /* 0x0000001fff077819 */ /* 0x000fc40000011406 */
[----:B------:R-:W-:Y:S02]  /*0cc0*/  SHF.R.S32.HI R4, RZ, 0x5, R4 ;  /* 0x00000005ff047819 */ /* 0x000fe40000011404 */
[----:B------:R-:W-:Y:S02]  /*0cd0*/  LEA.HI R7, R7, R8, RZ, 0x3 ;  /* 0x0000000807077211 */ /* 0x000fe400078f18ff */
[----:B------:R-:W-:Y:S02]  /*0ce0*/  LOP3.LUT R5, R5, 0x3fffffe, RZ, 0xc0, !PT ;  /* 0x03fffffe05057812 */ /* 0x000fe400078ec0ff */
[----:B------:R-:W-:Y:S02]  /*0cf0*/  LOP3.LUT R9, R7, 0xfffffff8, RZ, 0xc0, !PT ;  /* 0xfffffff807097812 */ /* 0x000fe400078ec0ff */
[----:B------:R-:W-:Y:S02]  /*0d00*/  LOP3.LUT R7, R0, 0x3fffff0, RZ, 0xc0, !PT ;  /* 0x03fffff000077812 */ /* 0x000fe400078ec0ff */
[----:B------:R-:W-:Y:S01]  /*0d10*/  IADD3 R5, R230, -R5, RZ ;  /* 0x80000005e6057210 */ /* 0x000fe20007ffe0ff */
[----:B------:R-:W-:Y:S01]  /*0d20*/  IMAD.IADD R11, R8, 0x1, -R9 ;  /* 0x00000001080b7824 */ /* 0x000fe200078e0a09 */
[----:B------:R-:W-:Y:S01]  /*0d30*/  SHF.R.S32.HI R9, RZ, 0x4, R0 ;  /* 0x00000004ff097819 */ /* 0x000fe20000011400 */
[----:B------:R-:W-:Y:S01]  /*0d40*/  IMAD.IADD R7, R236, 0x1, -R7 ;  /* 0x00000001ec077824 */ /* 0x000fe200078e0a07 */
[----:B------:R-:W-:Y:S01]  /*0d50*/  LOP3.LUT R196, R6, 0x7ffffffc, RZ, 0xc0, !PT ;  /* 0x7ffffffc06c47812 */ /* 0x000fe200078ec0ff */
[----:B------:R-:W-:Y:S01]  /*0d60*/  IMAD R4, R4, 0x10, R11 ;  /* 0x0000001004047824 */ /* 0x000fe200078e020b */
[----:B------:R-:W-:Y:S01]  /*0d70*/  LEA.HI R0, R0, R9, RZ, 0x1 ;  /* 0x0000000900007211 */ /* 0x000fe200078f08ff */
[----:B------:R-:W-:Y:S01]  /*0d80*/  IMAD R7, R7, 0x40, R2 ;  /* 0x0000004007077824 */ /* 0x000fe200078e0202 */
[----:B------:R-:W-:Y:S01]  /*0d90*/  IADD3 R196, R223, -R196, RZ ;  /* 0x800000c4dfc47210 */ /* 0x000fe20007ffe0ff */
[----:B------:R-:W-:Y:S01]  /*0da0*/  IMAD R227, R5, 0x40, R4 ;  /* 0x0000004005e37824 */ /* 0x000fe200078e0204 */
[----:B------:R-:W-:-:S05]  /*0db0*/  LOP3.LUT R0, R0, 0x1ffffffe, RZ, 0xc0, !PT ;  /* 0x1ffffffe00007812 */ /* 0x000fca00078ec0ff */
[----:B------:R-:W-:-:S04]  /*0dc0*/  IMAD.IADD R0, R9, 0x1, -R0 ;  /* 0x0000000109007824 */ /* 0x000fc800078e0a00 */
[----:B------:R-:W-:Y:S01]  /*0dd0*/  IMAD R235, R0, 0x8, R7 ;  /* 0x0000000800eb7824 */ /* 0x000fe200078e0207 */
[CC--:B------:R-:W-:Y:S02]  /*0de0*/  LEA.HI R0, R3.reuse, R236.reuse, RZ, 0x6 ;  /* 0x000000ec03007211 */ /* 0x0c0fe400078f30ff */
[----:B------:R-:W-:-:S03]  /*0df0*/  LEA.HI R3, R3, R236, RZ, 0x3 ;  /* 0x000000ec03037211 */ /* 0x000fc600078f18ff */
[----:B------:R-:W-:Y:S01]  /*0e00*/  IMAD.SHL.U32 R0, R0, 0x10, RZ ;  /* 0x0000001000007824 */ /* 0x000fe200078e00ff */
[----:B------:R-:W-:Y:S02]  /*0e10*/  SHF.R.S32.HI R18, RZ, 0x3, R3 ;  /* 0x00000003ff127819 */ /* 0x000fe40000011403 */
[----:B------:R-:W-:Y:S02]  /*0e20*/  LOP3.LUT R5, R3, 0xfffffff8, RZ, 0xc0, !PT ;  /* 0xfffffff803057812 */ /* 0x000fe400078ec0ff */
[C---:B------:R-:W-:Y:S01]  /*0e30*/  IADD3 R221, R18.reuse, 0x60, RZ ;  /* 0x0000006012dd7810 */ /* 0x040fe20007ffe0ff */
[----:B------:R-:W-:Y:S01]  /*0e40*/  VIADD R195, R18, 0x20 ;  /* 0x0000002012c37836 */ /* 0x000fe20000000000 */
[----:B------:R-:W-:Y:S01]  /*0e50*/  LOP3.LUT R213, R0, 0xfffffc00, RZ, 0xc0, !PT ;  /* 0xfffffc0000d57812 */ /* 0x000fe200078ec0ff */
[----:B------:R-:W-:Y:S01]  /*0e60*/  VIADD R222, R18, 0x40 ;  /* 0x0000004012de7836 */ /* 0x000fe20000000000 */
[----:B------:R-:W-:Y:S01]  /*0e70*/  SHF.R.S32.HI R2, RZ, 0x1f, R221 ;  /* 0x0000001fff027819 */ /* 0x000fe200000114dd */
[----:B------:R-:W-:Y:S01]  /*0e80*/  IMAD.IADD R218, R236, 0x1, -R5 ;  /* 0x00000001ecda7824 */ /* 0x000fe200078e0a05 */
[----:B------:R-:W-:Y:S01]  /*0e90*/  SHF.R.S32.HI R0, RZ, 0x1f, R195 ;  /* 0x0000001fff007819 */ /* 0x000fe200000114c3 */
[----:B------:R-:W-:Y:S01]  /*0ea0*/  IMAD.SHL.U32 R209, R18, 0x80, RZ ;  /* 0x0000008012d17824 */ /* 0x000fe200078e00ff */
[----:B------:R-:W-:Y:S01]  /*0eb0*/  SHF.R.S32.HI R3, RZ, 0x1f, R222 ;  /* 0x0000001fff037819 */ /* 0x000fe200000114de */
[----:B------:R-:W-:Y:S01]  /*0ec0*/  IMAD.SHL.U32 R208, R195, 0x80, RZ ;  /* 0x00000080c3d07824 */ /* 0x000fe200078e00ff */
[----:B------:R-:W-:Y:S01]  /*0ed0*/  LEA.HI R0, R0, R195, RZ, 0x3 ;  /* 0x000000c300007211 */ /* 0x000fe200078f18ff */
[----:B------:R-:W-:Y:S01]  /*0ee0*/  IMAD.SHL.U32 R229, R222, 0x80, RZ ;  /* 0x00000080dee57824 */ /* 0x000fe200078e00ff */
[----:B------:R-:W-:Y:S01]  /*0ef0*/  LEA.HI R3, R3, R222, RZ, 0x3 ;  /* 0x000000de03037211 */ /* 0x000fe200078f18ff */
[----:B------:R-:W-:Y:S01]  /*0f00*/  IMAD.SHL.U32 R228, R221, 0x80, RZ ;  /* 0x00000080dde47824 */ /* 0x000fe200078e00ff */
[----:B------:R-:W-:Y:S01]  /*0f10*/  LEA.HI R2, R2, R221, RZ, 0x3 ;  /* 0x000000dd02027211 */ /* 0x000fe200078f18ff */
[----:B------:R-:W-:Y:S01]  /*0f20*/  IMAD.SHL.U32 R192, R218, 0x10, RZ ;  /* 0x00000010dac07824 */ /* 0x000fe200078e00ff */
[----:B------:R-:W-:Y:S01]  /*0f30*/  LOP3.LUT R209, R209, 0x380, RZ, 0xc0, !PT ;  /* 0x00000380d1d17812 */ /* 0x000fe200078ec0ff */
[----:B------:R-:W-:Y:S01]  /*0f40*/  IMAD.SHL.U32 R0, R0, 0x80, RZ ;  /* 0x0000008000007824 */ /* 0x000fe200078e00ff */
[----:B------:R-:W-:Y:S01]  /*0f50*/  LOP3.LUT R208, R208, 0x380, RZ, 0xc0, !PT ;  /* 0x00000380d0d07812 */ /* 0x000fe200078ec0ff */
[----:B------:R-:W-:Y:S01]  /*0f60*/  IMAD.SHL.U32 R3, R3, 0x80, RZ ;  /* 0x0000008003037824 */ /* 0x000fe200078e00ff */
[----:B------:R-:W-:Y:S01]  /*0f70*/  LOP3.LUT R229, R229, 0x380, RZ, 0xc0, !PT ;  /* 0x00000380e5e57812 */ /* 0x000fe200078ec0ff */
[----:B------:R-:W-:Y:S01]  /*0f80*/  IMAD.SHL.U32 R232, R2, 0x80, RZ ;  /* 0x0000008002e87824 */ /* 0x000fe200078e00ff */
[----:B------:R-:W-:Y:S01]  /*0f90*/  LOP3.LUT R228, R228, 0x380, RZ, 0xc0, !PT ;  /* 0x00000380e4e47812 */ /* 0x000fe200078ec0ff */
[----:B------:R-:W-:Y:S01]  /*0fa0*/  IMAD.SHL.U32 R22, R218, 0x8, RZ ;  /* 0x00000008da167824 */ /* 0x000fe200078e00ff */
[----:B------:R-:W-:-:S02]  /*0fb0*/  LOP3.LUT R215, R209, 0x70, R192, 0xf8, !PT ;  /* 0x00000070d1d77812 */ /* 0x000fc400078ef8c0 */
[----:B------:R-:W-:Y:S01]  /*0fc0*/  SHF.R.U32.HI R212, RZ, 0x3, R209 ;  /* 0x00000003ffd47819 */ /* 0x000fe200000116d1 */
[----:B------:R-:W-:Y:S01]  /*0fd0*/  VIADD R199, R22, 0x40 ;  /* 0x0000004016c77836 */ /* 0x000fe20000000000 */
[----:B------:R-:W-:Y:S02]  /*0fe0*/  SHF.R.U32.HI R210, RZ, 0x3, R208 ;  /* 0x00000003ffd27819 */ /* 0x000fe400000116d0 */
[--C-:B------:R-:W-:Y:S02]  /*0ff0*/  LOP3.LUT R2, R208, 0x70, R192.reuse, 0xf8, !PT ;  /* 0x00000070d0027812 */ /* 0x100fe400078ef8c0 */
[--C-:B------:R-:W-:Y:S02]  /*1000*/  LOP3.LUT R4, R229, 0x70, R192.reuse, 0xf8, !PT ;  /* 0x00000070e5047812 */ /* 0x100fe400078ef8c0 */
[----:B------:R-:W-:Y:S02]  /*1010*/  SHF.R.U32.HI R233, RZ, 0x3, R229 ;  /* 0x00000003ffe97819 */ /* 0x000fe400000116e5 */
[----:B------:R-:W-:-:S02]  /*1020*/  LOP3.LUT R5, R228, 0x70, R192, 0xf8, !PT ;  /* 0x00000070e4057812 */ /* 0x000fc400078ef8c0 */
[----:B------:R-:W-:Y:S02]  /*1030*/  SHF.R.U32.HI R231, RZ, 0x3, R228 ;  /* 0x00000003ffe77819 */ /* 0x000fe400000116e4 */
[----:B------:R-:W-:Y:S02]  /*1040*/  LOP3.LUT R211, R0, 0xfffffc00, RZ, 0xc0, !PT ;  /* 0xfffffc0000d37812 */ /* 0x000fe400078ec0ff */
[----:B------:R-:W-:Y:S02]  /*1050*/  LOP3.LUT R234, R3, 0xfffffc00, RZ, 0xc0, !PT ;  /* 0xfffffc0003ea7812 */ /* 0x000fe400078ec0ff */
[----:B------:R-:W-:Y:S02]  /*1060*/  LOP3.LUT R232, R232, 0xfffffc00, RZ, 0xc0, !PT ;  /* 0xfffffc00e8e87812 */ /* 0x000fe400078ec0ff */
[----:B------:R-:W-:Y:S02]  /*1070*/  LOP3.LUT R215, R213, R215, R212, 0xf6, !PT ;  /* 0x000000d7d5d77212 */ /* 0x000fe400078ef6d4 */
[----:B------:R-:W-:-:S02]  /*1080*/  LOP3.LUT R3, R211, R2, R210, 0xf6, !PT ;  /* 0x00000002d3037212 */ /* 0x000fc400078ef6d2 */
[----:B------:R-:W-:Y:S01]  /*1090*/  LOP3.LUT R225, R234, R4, R233, 0xf6, !PT ;  /* 0x00000004eae17212 */ /* 0x000fe200078ef6e9 */
[----:B------:R-:W-:Y:S01]  /*10a0*/  IMAD.IADD R214, R16, 0x1, R215 ;  /* 0x0000000110d67824 */ /* 0x000fe200078e02d7 */
[----:B------:R-:W-:Y:S01]  /*10b0*/  LOP3.LUT R5, R232, R5, R231, 0xf6, !PT ;  /* 0x00000005e8057212 */ /* 0x000fe200078ef6e7 */
[C---:B------:R-:W-:Y:S01]  /*10c0*/  IMAD.IADD R226, R16.reuse, 0x1, R3 ;  /* 0x0000000110e27824 */ /* 0x040fe200078e0203 */
[----:B------:R-:W-:Y:S01]  /*10d0*/  SHF.R.S32.HI R19, RZ, 0x1f, R18 ;  /* 0x0000001fff137819 */ /* 0x000fe20000011412 */
[C---:B------:R-:W-:Y:S01]  /*10e0*/  IMAD.IADD R225, R16.reuse, 0x1, R225 ;  /* 0x0000000110e17824 */ /* 0x040fe200078e02e1 */
[----:B------:R-:W-:Y:S01]  /*10f0*/  SHF.R.S32.HI R216, RZ, 0x1f, R195 ;  /* 0x0000001fffd87819 */ /* 0x000fe200000114c3 */
[----:B------:R-:W-:Y:S01]  /*1100*/  IMAD.IADD R224, R16, 0x1, R5 ;  /* 0x0000000110e07824 */ /* 0x000fe200078e0205 */
[----:B------:R-:W-:Y:S02]  /*1110*/  SHF.R.S32.HI R193, RZ, 0x1f, R192 ;  /* 0x0000001fffc17819 */ /* 0x000fe400000114c0 */
[----:B------:R-:W-:-:S07]  /*1120*/  SHF.R.S32.HI R23, RZ, 0x1f, R22 ;  /* 0x0000001fff177819 */ /* 0x000fce0000011416 */
.L_x_1457:
[----:B------:R-:W-:Y:S05]  /*1130*/  YIELD ;  /* 0x0000000000007946 */ /* 0x000fea0003800000 */
[----:B------:R-:W-:Y:S01]  /*1140*/  ULDC.64 UR4, c[0x0][0xa28] ;  /* 0x00028a0000047ab9 */ /* 0x000fe20000000a00 */
[----:B0-2345:R-:W0:Y:S01]  /*1150*/  LDC.64 R4, c[0x0][0xa08] ;  /* 0x00028200ff047b82 */ /* 0x03de220000000a00 */
[----:B------:R-:W-:Y:S01]  /*1160*/  ISETP.NE.U32.AND P1, PT, RZ, UR4, PT ;  /* 0x00000004ff007c0c */ /* 0x000fe2000bf25070 */
[----:B------:R-:W-:Y:S02]  /*1170*/  IMAD.MOV.U32 R11, RZ, RZ, RZ ;  /* 0x000000ffff0b7224 */ /* 0x000fe400078e00ff */
[----:B------:R-:W-:Y:S01]  /*1180*/  IMAD.MOV.U32 R25, RZ, RZ, RZ ;  /* 0x000000ffff197224 */ /* 0x000fe200078e00ff */
[----:B------:R-:W-:Y:S01]  /*1190*/  ISETP.NE.AND.EX P1, PT, RZ, UR5, PT, P1 ;  /* 0x00000005ff007c0c */ /* 0x000fe2000bf25310 */
[----:B------:R-:W-:-:S02]  /*11a0*/  ULDC.64 UR4, c[0x0][0xa18] ;  /* 0x0002860000047ab9 */ /* 0x000fc40000000a00 */
[----:B------:R-:W-:-:S04]  /*11b0*/  ISETP.NE.U32.AND P2, PT, RZ, UR4, PT ;  /* 0x00000004ff007c0c */ /* 0x000fc8000bf45070 */
[----:B------:R-:W-:Y:S01]  /*11c0*/  ISETP.NE.AND.EX P2, PT, RZ, UR5, PT, P2 ;  /* 0x00000005ff007c0c */ /* 0x000fe2000bf45320 */
[----:B------:R-:W-:Y:S02]  /*11d0*/  ULDC.64 UR4, c[0x0][0xa08] ;  /* 0x0002820000047ab9 */ /* 0x000fe40000000a00 */
[----:B------:R-:W-:-:S03]  /*11e0*/  ISETP.NE.U32.AND P0, PT, RZ, UR4, PT ;  /* 0x00000004ff007c0c */ /* 0x000fc6000bf05070 */
[----:B------:R-:W1:Y:S01]  /*11f0*/  @P1 LDC.64 R2, c[0x0][0xa28] ;  /* 0x00028a00ff021b82 */ /* 0x000e620000000a00 */
[----:B------:R-:W-:Y:S01]  /*1200*/  ISETP.NE.AND.EX P0, PT, RZ, UR5, PT, P0 ;  /* 0x00000005ff007c0c */ /* 0x000fe2000bf05300 */
[----:B0-----:R-:W-:-:S06]  /*1210*/  IMAD.WIDE R8, R207, 0x4, R4 ;  /* 0x00000004cf087825 */ /* 0x001fcc00078e0204 */
[----:B------:R-:W0:Y:S01]  /*1220*/  @P2 LDC.64 R6, c[0x0][0xa18] ;  /* 0x00028600ff062b82 */ /* 0x000e220000000a00 */
[----:B------:R-:W-:Y:S02]  /*1230*/  ULDC UR4, c[0x0][0x288] ;  /* 0x0000a20000047ab9 */ /* 0x000fe40000000800 */
[----:B------:R-:W-:Y:S01]  /*1240*/  IMAD.U32 R198, RZ, RZ, UR4 ;  /* 0x00000004ffc67e24 */ /* 0x000fe2000f8e00ff */
[----:B------:R-:W-:Y:S02]  /*1250*/  ULDC.64 UR4, c[0x0][0x3f8] ;  /* 0x0000fe0000047ab9 */ /* 0x000fe40000000a00 */
[----:B------:R2:W5:Y:S01]  /*1260*/  @P0 LDG.E R25, desc[UR46][R8.64] ;  /* 0x0000002e08190981 */ /* 0x000562000c1e1900 */
[----:B-1----:R-:W-:-:S05]  /*1270*/  @P1 IMAD.WIDE R2, R207, 0x4, R2 ;  /* 0x00000004cf021825 */ /* 0x002fca00078e0202 */
[----:B------:R2:W5:Y:S01]  /*1280*/  @P1 LDG.E R11, desc[UR46][R2.64] ;  /* 0x0000002e020b1981 */ /* 0x000562000c1e1900 */
[----:B0-----:R-:W-:-:S05]  /*1290*/  @P2 IMAD.WIDE R4, R207, 0x4, R6 ;  /* 0x00000004cf042825 */ /* 0x001fca00078e0206 */
        /* <DEDUP_REMOVED lines=10> */
[----:B--2---:R-:W-:Y:S06]  /*1340*/  @P2 BRA `(.L_x_1211) ;  /* 0x0000000000242947 */ /* 0x004fec0003800000 */
        /* <DEDUP_REMOVED lines=8> */
[----:B--2---:R-:W-:-:S07]  /*13d0*/  IADD3 R198, -R198, R5, RZ ;  /* 0x00000005c6c67210 */ /* 0x004fce0007ffe1ff */
.L_x_1211:
[----:B------:R-:W-:Y:S01]  /*13e0*/  ULDC.64 UR4, c[0x0][0xa20] ;  /* 0x0002880000047ab9 */ /* 0x000fe20000000a00 */
[----:B------:R-:W-:Y:S01]  /*13f0*/  IMAD.MOV.U32 R220, RZ, RZ, R205 ;  /* 0x000000ffffdc7224 */ /* 0x000fe200078e00cd */
[----:B------:R-:W-:Y:S01]  /*1400*/  ISETP.NE.U32.AND P1, PT, RZ, UR4, PT ;  /* 0x00000004ff007c0c */ /* 0x000fe2000bf25070 */
[----:B------:R-:W-:Y:S02]  /*1410*/  IMAD.MOV.U32 R217, RZ, RZ, R206 ;  /* 0x000000ffffd97224 */ /* 0x000fe400078e00ce */
[----:B------:R-:W-:Y:S01]  /*1420*/  IMAD.MOV.U32 R219, RZ, RZ, R207 ;  /* 0x000000ffffdb7224 */ /* 0x000fe200078e00cf */
[----:B------:R-:W-:-:S13]  /*1430*/  ISETP.NE.AND.EX P1, PT, RZ, UR5, PT, P1 ;  /* 0x00000005ff007c0c */ /* 0x000fda000bf25310 */
[----:B------:R-:W-:Y:S05]  /*1440*/  @!P1 BRA `(.L_x_1212) ;  /* 0x0000000000109947 */ /* 0x000fea0003800000 */
[----:B------:R-:W0:Y:S02]  /*1450*/  LDC.64 R2, c[0x0][0xa20] ;  /* 0x00028800ff027b82 */ /* 0x000e240000000a00 */
[----:B0-----:R-:W-:-:S05]  /*1460*/  IMAD.WIDE R2, R207, 0x4, R2 ;  /* 0x00000004cf027825 */ /* 0x001fca00078e0202 */
[----:B------:R0:W5:Y:S01]  /*1470*/  LDG.E R24, desc[UR46][R2.64] ;  /* 0x0000002e02187981 */ /* 0x000162000c1e1900 */
[----:B------:R-:W-:Y:S05]  /*1480*/  BRA `(.L_x_1213) ;  /* 0x0000000000107947 */ /* 0x000fea0003800000 */
.L_x_1212:
[----:B------:R-:W-:Y:S05]  /*1490*/  @!P0 BRA `(.L_x_1213) ;  /* 0x00000000000c8947 */ /* 0x000fea0003800000 */
[----:B------:R-:W2:Y:S04]  /*14a0*/  LDG.E R3, desc[UR46][R8.64] ;  /* 0x0000002e08037981 */ /* 0x000ea8000c1e1900 */
[----:B------:R-:W2:Y:S02]  /*14b0*/  LDG.E R24, desc[UR46][R8.64+0x4] ;  /* 0x0000042e08187981 */ /* 0x000ea4000c1e1900 */
[----:B--2---:R-:W-:-:S07]  /*14c0*/  IMAD.IADD R24, R24, 0x1, -R3 ;  /* 0x0000000118187824 */ /* 0x004fce00078e0a03 */
.L_x_1213:
[----:B------:R-:W-:Y:S01]  /*14d0*/  ULDC.64 UR4, c[0x0][0xa10] ;  /* 0x0002840000047ab9 */ /* 0x000fe20000000a00 */
[----:B------:R-:W1:Y:S01]  /*14e0*/  LDC.64 R8, c[0x0][0x9e0] ;  /* 0x00027800ff087b82 */ /* 0x000e620000000a00 */
[----:B------:R-:W-:-:S04]  /*14f0*/  ISETP.NE.U32.AND P0, PT, RZ, UR4, PT ;  /* 0x00000004ff007c0c */ /* 0x000fc8000bf05070 */
[----:B------:R-:W-:Y:S01]  /*1500*/  ISETP.NE.AND.EX P0, PT, RZ, UR5, PT, P0 ;  /* 0x00000005ff007c0c */ /* 0x000fe2000bf05300 */
[----:B------:R-:W-:Y:S02]  /*1510*/  ULDC.64 UR4, c[0x0][0xa30] ;  /* 0x00028c0000047ab9 */ /* 0x000fe40000000a00 */
[----:B------:R-:W-:-:S04]  /*1520*/  ISETP.NE.U32.AND P1, PT, RZ, UR4, PT ;  /* 0x00000004ff007c0c */ /* 0x000fc8000bf25070 */
[----:B------:R-:W-:-:S06]  /*1530*/  ISETP.NE.AND.EX P1, PT, RZ, UR5, PT, P1 ;  /* 0x00000005ff007c0c */ /* 0x000fcc000bf25310 */
[----:B0-----:R-:W0:Y:S08]  /*1540*/  @P0 LDC.64 R2, c[0x0][0xa10] ;  /* 0x00028400ff020b82 */ /* 0x001e300000000a00 */
[----:B------:R-:W2:Y:S01]  /*1550*/  @P1 LDC.64 R4, c[0x0][0xa30] ;  /* 0x00028c00ff041b82 */ /* 0x000ea20000000a00 */
[----:B0-----:R-:W-:-:S05]  /*1560*/  @P0 IMAD.WIDE R2, R207, 0x4, R2 ;  /* 0x00000004cf020825 */ /* 0x001fca00078e0202 */
[----:B------:R-:W3:Y:S04]  /*1570*/  @P0 LDG.E R0, desc[UR46][R2.64] ;  /* 0x0000002e02000981 */ /* 0x000ee8000c1e1900 */
[----:B------:R-:W3:Y:S01]  /*1580*/  @P0 LDG.E R7, desc[UR46][R2.64+0x4] ;  /* 0x0000042e02070981 */ /* 0x000ee2000c1e1900 */
[----:B-----5:R-:W-:Y:S02]  /*1590*/  IMAD.MOV.U32 R27, RZ, RZ, R24 ;  /* 0x000000ffff1b7224 */ /* 0x020fe400078e0018 */
[----:B--2---:R-:W-:-:S04]  /*15a0*/  @P1 IMAD.WIDE R4, R207, 0x4, R4 ;  /* 0x00000004cf041825 */ /* 0x004fc800078e0204 */
[----:B------:R-:W-:Y:S01]  /*15b0*/  IMAD.IADD R11, R24, 0x1, -R11 ;  /* 0x00000001180b7824 */ /* 0x000fe200078e0a0b */
[----:B------:R0:W5:Y:S01]  /*15c0*/  @P1 LDG.E R27, desc[UR46][R4.64] ;  /* 0x0000002e041b1981 */ /* 0x000162000c1e1900 */
[----:B-1----:R-:W-:Y:S02]  /*15d0*/  ISETP.GE.AND P1, PT, R9, 0x1, PT ;  /* 0x000000010900780c */ /* 0x002fe40003f26270 */
[----:B------:R-:W-:Y:S01]  /*15e0*/  LEA R6, R205, 0x80, 0x7 ;  /* 0x00000080cd067811 */ /* 0x000fe200078e38ff */
[----:B---3--:R-:W-:-:S04]  /*15f0*/  @P0 IMAD.IADD R48, R7, 0x1, -R0 ;  /* 0x0000000107300824 */ /* 0x008fc800078e0a00 */
[----:B------:R-:W-:-:S04]  /*1600*/  IMAD.IADD R197, R11, 0x1, R48 ;  /* 0x000000010bc57824 */ /* 0x000fc800078e0230 */
[C---:B------:R-:W-:Y:S01]  /*1610*/  VIADD R0, R197.reuse, 0x3f ;  /* 0x0000003fc5007836 */ /* 0x040fe20000000000 */
[----:B------:R-:W-:-:S04]  /*1620*/  IADD3 R3, R197, R6, -R198 ;  /* 0x00000006c5037210 */ /* 0x000fc80007ffe8c6 */
[----:B------:R-:W-:-:S04]  /*1630*/  SHF.R.S32.HI R7, RZ, 0x1f, R0 ;  /* 0x0000001fff077819 */ /* 0x000fc80000011400 */
[----:B------:R-:W-:Y:S02]  /*1640*/  LEA.HI R7, R7, R0, RZ, 0x6 ;  /* 0x0000000007077211 */ /* 0x000fe400078f30ff */
[----:B------:R-:W-:Y:S02]  /*1650*/  IADD3 R0, R3, R8, RZ ;  /* 0x0000000803007210 */ /* 0x000fe40007ffe0ff */
[----:B------:R-:W-:Y:S01]  /*1660*/  SHF.R.S32.HI R56, RZ, 0x6, R7 ;  /* 0x00000006ff387819 */ /* 0x000fe20000011407 */
[----:B0-----:R-:W-:Y:S06]  /*1670*/  @!P1 BRA `(.L_x_1214) ;  /* 0x0000000000489947 */ /* 0x001fec0003800000 */
[C---:B------:R-:W-:Y:S01]  /*1680*/  ISETP.GT.AND P0, PT, R3.reuse, RZ, PT ;  /* 0x000000ff0300720c */ /* 0x040fe20003f04270 */
[----:B------:R-:W-:Y:S01]  /*1690*/  BSSY B0, `(.L_x_1215) ;  /* 0x000000e000007945 */ /* 0x000fe20003800000 */
[----:B------:R-:W-:-:S11]  /*16a0*/  VIADD R2, R3, 0xffffffff ;  /* 0xffffffff03027836 */ /* 0x000fd60000000000 */
        /* <DEDUP_REMOVED lines=8> */
.L_x_1216:
[----:B------:R-:W-:-:S13]  /*1730*/  ISETP.NE.AND P0, PT, R9, 0x1, PT ;  /* 0x000000010900780c */ /* 0x000fda0003f05270 */
[----:B------:R-:W0:Y:S02]  /*1740*/  @P0 LDC.64 R4, c[0x0][0x9e8] ;  /* 0x00027a00ff040b82 */ /* 0x000e240000000a00 */
[----:B0-----:R-:W-:-:S05]  /*1750*/  @P0 IMAD.HI.U32 R4, R2, R4, RZ ;  /* 0x0000000402040227 */ /* 0x001fca00078e00ff */
[----:B------:R-:W-:-:S07]  /*1760*/  @P0 SHF.R.U32.HI R2, RZ, R5, R4 ;  /* 0x00000005ff020219 */ /* 0x000fce0000011604 */
.L_x_1217:
[----:B------:R-:W-:Y:S05]  /*1770*/  BSYNC B0 ;  /* 0x0000000000007941 */ /* 0x000fea0003800000 */
.L_x_1215:
[----:B------:R-:W-:-:S05]  /*1780*/  IMAD R3, R2, R9, R9 ;  /* 0x0000000902037224 */ /* 0x000fca00078e0209 */
[----:B------:R-:W-:-:S07]  /*1790*/  VIMNMX R0, R0, R3, PT ;  /* 0x0000000300007248 */ /* 0x000fce0003fe0100 */
.L_x_1214:
[----:B------:R-:W-:Y:S01]  /*17a0*/  IMAD R2, R205, 0x80, -R198 ;  /* 0x00000080cd027824 */ /* 0x000fe200078e0ac6 */
[----:B------:R-:W-:-:S03]  /*17b0*/  ULDC UR4, c[0x0][0x9dc] ;  /* 0x0002770000047ab9 */ /* 0x000fc60000000800 */
[----:B------:R-:W-:-:S04]  /*17c0*/  IMAD.IADD R2, R197, 0x1, R2 ;  /* 0x00000001c5027824 */ /* 0x000fc800078e0202 */
[----:B------:R-:W-:Y:S01]  /*17d0*/  VIADD R3, R2, -UR4 ;  /* 0x8000000402037c36 */ /* 0x000fe20008000000 */
[----:B------:R-:W-:Y:S06]  /*17e0*/  @!P1 BRA `(.L_x_1218) ;  /* 0x0000000000449947 */ /* 0x000fec0003800000 */
[----:B------:R-:W-:Y:S01]  /*17f0*/  ISETP.GT.AND P0, PT, R2, -0x1, PT ;  /* 0xffffffff0200780c */ /* 0x000fe20003f04270 */
[----:B------:R-:W-:-:S12]  /*1800*/  BSSY B0, `(.L_x_1219) ;  /* 0x000000d000007945 */ /* 0x000fd80003800000 */
        /* <DEDUP_REMOVED lines=8> */
.L_x_1220:
[----:B------:R-:W-:-:S13]  /*1890*/  ISETP.NE.AND P0, PT, R9, 0x1, PT ;  /* 0x000000010900780c */ /* 0x000fda0003f05270 */
[----:B------:R-:W0:Y:S02]  /*18a0*/  @P0 LDC.64 R4, c[0x0][0x9e8] ;  /* 0x00027a00ff040b82 */ /* 0x000e240000000a00 */
[----:B0-----:R-:W-:-:S05]  /*18b0*/  @P0 IMAD.HI.U32 R4, R2, R4, RZ ;  /* 0x0000000402040227 */ /* 0x001fca00078e00ff */
[----:B------:R-:W-:-:S07]  /*18c0*/  @P0 SHF.R.U32.HI R2, RZ, R5, R4 ;  /* 0x00000005ff020219 */ /* 0x000fce0000011604 */
.L_x_1221:
[----:B------:R-:W-:Y:S05]  /*18d0*/  BSYNC B0 ;  /* 0x0000000000007941 */ /* 0x000fea0003800000 */
.L_x_1219:
[----:B------:R-:W-:-:S05]  /*18e0*/  IMAD R2, R2, R9, RZ ;  /* 0x0000000902027224 */ /* 0x000fca00078e02ff */
[----:B------:R-:W-:-:S07]  /*18f0*/  VIMNMX R3, R3, R2, !PT ;  /* 0x0000000203037248 */ /* 0x000fce0007fe0100 */
.L_x_1218:
[----:B------:R-:W-:Y:S01]  /*1900*/  VIADD R0, R0, 0x3f ;  /* 0x0000003f00007836 */ /* 0x000fe20000000000 */
[----:B------:R-:W-:-:S04]  /*1910*/  SHF.R.S32.HI R2, RZ, 0x1f, R3 ;  /* 0x0000001fff027819 */ /* 0x000fc80000011403 */
[----:B------:R-:W-:Y:S02]  /*1920*/  SHF.R.S32.HI R5, RZ, 0x1f, R0 ;  /* 0x0000001fff057819 */ /* 0x000fe40000011400 */
[----:B------:R-:W-:Y:S02]  /*1930*/  LEA.HI R2, R2, R3, RZ, 0x6 ;  /* 0x0000000302027211 */ /* 0x000fe400078f30ff */
[----:B------:R-:W-:Y:S02]  /*1940*/  LEA.HI R5, R5, R0, RZ, 0x6 ;  /* 0x0000000005057211 */ /* 0x000fe400078f30ff */
[----:B------:R-:W-:Y:S02]  /*1950*/  SHF.R.S32.HI R2, RZ, 0x6, R2 ;  /* 0x00000006ff027819 */ /* 0x000fe40000011402 */
[----:B------:R-:W-:Y:S02]  /*1960*/  SHF.R.S32.HI R5, RZ, 0x6, R5 ;  /* 0x00000006ff057819 */ /* 0x000fe40000011405 */
[----:B------:R-:W-:-:S02]  /*1970*/  VIMNMX R2, RZ, R2, !PT ;  /* 0x00000002ff027248 */ /* 0x000fc40007fe0100 */
[----:B------:R-:W-:-:S03]  /*1980*/  VIMNMX R5, R56, R5, PT ;  /* 0x0000000538057248 */ /* 0x000fc60003fe0100 */
[--C-:B------:R-:W-:Y:S02]  /*1990*/  IMAD R2, R2, 0x40, -R11.reuse ;  /* 0x0000004002027824 */ /* 0x100fe400078e0a0b */
[----:B------:R-:W-:-:S03]  /*19a0*/  IMAD R5, R5, 0x40, -R11 ;  /* 0x0000004005057824 */ /* 0x000fc600078e0a0b */
[----:B------:R-:W-:Y:S02]  /*19b0*/  VIMNMX R2, RZ, R2, !PT ;  /* 0x00000002ff027248 */ /* 0x000fe40007fe0100 */
[----:B------:R-:W-:Y:S02]  /*19c0*/  VIMNMX R5, R5, R48, PT ;  /* 0x0000003005057248 */ /* 0x000fe40003fe0100 */
[----:B------:R-:W-:Y:S02]  /*19d0*/  SHF.R.U32.HI R26, RZ, 0x6, R2 ;  /* 0x00000006ff1a7819 */ /* 0x000fe40000011602 */
[----:B------:R-:W-:Y:S02]  /*19e0*/  ISETP.GT.AND P0, PT, R5, R2, PT ;  /* 0x000000020500720c */ /* 0x000fe40003f04270 */
[----:B------:R-:W-:-:S11]  /*19f0*/  MOV R49, R26 ;  /* 0x0000001a00317202 */ /* 0x000fd60000000f00 */
[----:B------:R-:W-:-:S05]  /*1a00*/  @P0 VIADD R0, R5, 0x3f ;  /* 0x0000003f05000836 */ /* 0x000fca0000000000 */
[----:B------:R-:W-:-:S04]  /*1a10*/  @P0 SHF.R.S32.HI R3, RZ, 0x1f, R0 ;  /* 0x0000001fff030819 */ /* 0x000fc80000011400 */
[----:B------:R-:W-:-:S04]  /*1a20*/  @P0 LEA.HI R3, R3, R0, RZ, 0x6 ;  /* 0x0000000003030211 */ /* 0x000fc800078f30ff */
[----:B------:R-:W-:Y:S02]  /*1a30*/  @P0 SHF.R.S32.HI R49, RZ, 0x6, R3 ;  /* 0x00000006ff310819 */ /* 0x000fe40000011403 */
[----:B------:R-:W-:Y:S02]  /*1a40*/  PLOP3.LUT P0, PT, PT, PT, PT, 0x80, 0x0 ;  /* 0x000000000000781c */ /* 0x000fe40003f0f070 */
[----:B------:R-:W-:-:S13]  /*1a50*/  ISETP.GT.AND P1, PT, R49, R26, PT ;  /* 0x0000001a3100720c */ /* 0x000fda0003f24270 */
[----:B------:R-:W-:Y:S05]  /*1a60*/  @!P1 BRA `(.L_x_1222) ;  /* 0x0000005800349947 */ /* 0x000fea0003800000 */
        /* <DEDUP_REMOVED lines=12> */
[----:B------:R-:W-:Y:S01]  /*1b30*/  MOV R13, RZ ;  /* 0x000000ff000d7202 */ /* 0x000fe20000000f00 */
[----:B------:R-:W-:Y:S02]  /*1b40*/  IMAD.U32 R6, RZ, RZ, UR4 ;  /* 0x00000004ff067e24 */ /* 0x000fe4000f8e00ff */
[----:B------:R-:W-:-:S02]  /*1b50*/  IMAD.U32 R7, RZ, RZ, UR5 ;  /* 0x00000005ff077e24 */ /* 0x000fc4000f8e00ff */
[----:B------:R-:W-:Y:S02]  /*1b60*/  IMAD.U32 R11, RZ, RZ, UR7 ;  /* 0x00000007ff0b7e24 */ /* 0x000fe4000f8e00ff */
[----:B------:R-:W-:Y:S02]  /*1b70*/  IMAD.MOV.U32 R8, RZ, RZ, 0x70 ;  /* 0x00000070ff087424 */ /* 0x000fe400078e00ff */
[----:B0-----:R-:W-:-:S07]  /*1b80*/  IMAD.MOV.U32 R12, RZ, RZ, 0x1 ;  /* 0x00000001ff0c7424 */ /* 0x001fce00078e00ff */
[----:B------:R-:W-:-:S07]  /*1b90*/  LEPC R20, `(.L_x_1224) ;  /* 0x000000001014794e */ /* 0x000fce0000000000 */
[----:B-1---5:R-:W-:Y:S05]  /*1ba0*/  CALL.ABS.NOINC R2 ;  /* 0x0000000002007343 */ /* 0x022fea0003c00000 */
.L_x_1224:
[----:B------:R-:W-:Y:S05]  /*1bb0*/  BSYNC B6 ;  /* 0x0000000000067941 */ /* 0x000fea0003800000 */
.L_x_1223:
        /* <DEDUP_REMOVED lines=20> */
.L_x_1226:
[----:B------:R-:W-:Y:S05]  /*1d00*/  BSYNC B6 ;  /* 0x0000000000067941 */ /* 0x000fea0003800000 */
.L_x_1225:
[----:B------:R-:W-:Y:S01]  /*1d10*/  ULDC.64 UR4, c[0x0][0x9f8] ;  /* 0x00027e0000047ab9 */ /* 0x000fe20000000a00 */
[----:B------:R-:W-:Y:S01]  /*1d20*/  IMAD.MOV.U32 R4, RZ, RZ, R207 ;  /* 0x000000ffff047224 */ /* 0x000fe200078e00cf */
[----:B------:R-:W-:Y:S01]  /*1d30*/  ISETP.NE.U32.AND P0, PT, RZ, UR4, PT ;  /* 0x00000004ff007c0c */ /* 0x000fe2000bf05070 */
[----:B------:R-:W0:Y:S08]  /*1d40*/  LDC R0, c[0x0][0x428] ;  /* 0x00010a00ff007b82 */ /* 0x000e300000000800 */
[----:B------:R-:W1:Y:S01]  /*1d50*/  LDC.64 R66, c[0x0][0x2f0] ;  /* 0x0000bc00ff427b82 */ /* 0x000e620000000a00 */
[----:B------:R-:W-:Y:S01]  /*1d60*/  ISETP.NE.AND.EX P0, PT, RZ, UR5, PT, P0 ;  /* 0x00000005ff007c0c */ /* 0x000fe2000bf05300 */
[----:B------:R-:W2:Y:S01]  /*1d70*/  S2R R21, SR_TID.X ;  /* 0x0000000000157919 */ /* 0x000ea20000002100 */
[----:B------:R-:W-:Y:S01]  /*1d80*/  IMAD.IADD R47, R25, 0x1, R24 ;  /* 0x00000001192f7824 */ /* 0x000fe200078e0218 */
[----:B------:R-:W-:Y:S01]  /*1d90*/  ULDC.64 UR6, c[0x0][0xa08] ;  /* 0x0002820000067ab9 */ /* 0x000fe20000000a00 */
[----:B------:R-:W-:-:S03]  /*1da0*/  ULDC.64 UR4, c[0x0][0x2f8] ;  /* 0x0000be0000047ab9 */ /* 0x000fc60000000a00 */
[----:B------:R-:W3:Y:S08]  /*1db0*/  LDC.64 R70, c[0x0][0x3e8] ;  /* 0x0000fa00ff467b82 */ /* 0x000ef00000000a00 */
[----:B------:R-:W4:Y:S08]  /*1dc0*/  @P0 LDC.64 R2, c[0x0][0x9f8] ;  /* 0x00027e00ff020b82 */ /* 0x000f300000000a00 */
[----:B------:R-:W3:Y:S08]  /*1dd0*/  LDC R13, c[0x0][0x3d4] ;  /* 0x0000f500ff0d7b82 */ /* 0x000ef00000000800 */
[----:B------:R-:W3:Y:S01]  /*1de0*/  LDC.64 R74, c[0x0][0x3d8] ;  /* 0x0000f600ff4a7b82 */ /* 0x000ee20000000a00 */
[----:B----4-:R-:W-:-:S05]  /*1df0*/  @P0 IMAD.WIDE R2, R207, 0x4, R2 ;  /* 0x00000004cf020825 */ /* 0x010fca00078e0202 */
[----:B------:R4:W3:Y:S01]  /*1e00*/  @P0 LDG.E R4, desc[UR46][R2.64] ;  /* 0x0000002e02040981 */ /* 0x0008e2000c1e1900 */
[----:B0-----:R-:W-:Y:S01]  /*1e10*/  ISETP.NE.AND P0, PT, R0, 0x1, PT ;  /* 0x000000010000780c */ /* 0x001fe20003f05270 */
[-C--:B-1----:R-:W-:Y:S01]  /*1e20*/  IMAD.WIDE.U32 R60, R18, R66.reuse, R192 ;  /* 0x00000042123c7225 */ /* 0x082fe200078e00c0 */
[----:B------:R-:W-:Y:S02]  /*1e30*/  SHF.R.S32.HI R15, RZ, 0x1f, R47 ;  /* 0x0000001fff0f7819 */ /* 0x000fe4000001142f */
[----:B--2---:R-:W-:Y:S01]  /*1e40*/  SHF.R.U32.HI R28, RZ, 0x7, R21 ;  /* 0x00000007ff1c7819 */ /* 0x004fe20000011615 */
[----:B------:R-:W-:Y:S01]  /*1e50*/  VIADD R100, R192, 0x80 ;  /* 0x00000080c0647836 */ /* 0x000fe20000000000 */
[----:B------:R-:W-:Y:S01]  /*1e60*/  IADD3 R46, P1, R18, R47, RZ ;  /* 0x0000002f122e7210 */ /* 0x000fe20007f3e0ff */
[-C--:B------:R-:W-:Y:S01]  /*1e70*/  IMAD R6, R15, R66.reuse, RZ ;  /* 0x000000420f067224 */ /* 0x080fe200078e02ff */
[----:B------:R-:W-:Y:S01]  /*1e80*/  ISETP.NE.AND P6, PT, R28, 0x1, PT ;  /* 0x000000011c00780c */ /* 0x000fe20003fc5270 */
[----:B----4-:R-:W-:Y:S01]  /*1e90*/  IMAD.WIDE.U32 R2, R47, R66, RZ ;  /* 0x000000422f027225 */ /* 0x010fe200078e00ff */
[----:B------:R-:W-:-:S02]  /*1ea0*/  SHF.L.U64.HI R63, R66, 0x5, R67 ;  /* 0x00000005423f7819 */ /* 0x000fc40000010243 */
[----:B---3--:R-:W-:Y:S01]  /*1eb0*/  SHF.L.U64.HI R68, R70, 0x6, R71 ;  /* 0x0000000646447819 */ /* 0x008fe20000010247 */
[----:B------:R-:W0:Y:S01]  /*1ec0*/  @P0 LDC R5, c[0x0][0x42c] ;  /* 0x00010b00ff050b82 */ /* 0x000e220000000800 */
[----:B------:R-:W-:Y:S01]  /*1ed0*/  IMAD.SHL.U32 R65, R66, 0x40, RZ ;  /* 0x0000004042417824 */ /* 0x000fe200078e00ff */
[----:B------:R-:W-:Y:S01]  /*1ee0*/  SHF.L.U64.HI R72, R74, 0x6, R75 ;  /* 0x000000064a487819 */ /* 0x000fe2000001024b */
[----:B------:R-:W-:Y:S01]  /*1ef0*/  IMAD.SHL.U32 R69, R70, 0x20, RZ ;  /* 0x0000002046457824 */ /* 0x000fe200078e00ff */
[----:B------:R-:W-:Y:S01]  /*1f00*/  SHF.L.U32 R73, R74, 0x5, RZ ;  /* 0x000000054a497819 */ /* 0x000fe200000006ff */
[----:B------:R-:W-:-:S03]  /*1f10*/  IMAD.SHL.U32 R76, R13, 0x2, RZ ;  /* 0x000000020d4c7824 */ /* 0x000fc600078e00ff */
[----:B------:R-:W1:Y:S01]  /*1f20*/  @P0 LDC R7, c[0x0][0x430] ;  /* 0x00010c00ff070b82 */ /* 0x000e620000000800 */
[----:B0-----:R-:W-:-:S04]  /*1f30*/  @P0 IMAD.HI.U32 R0, R206, R5, RZ ;  /* 0x00000005ce000227 */ /* 0x001fc800078e00ff */
[----:B------:R-:W-:Y:S01]  /*1f40*/  IMAD.MOV.U32 R5, RZ, RZ, R206 ;  /* 0x000000ffff057224 */ /* 0x000fe200078e00ce */
[----:B-1----:R-:W-:Y:S01]  /*1f50*/  @P0 SHF.R.U32.HI R5, RZ, R7, R0 ;  /* 0x00000007ff050219 */ /* 0x002fe20000011600 */
[----:B------:R-:W-:Y:S01]  /*1f60*/  IMAD R7, R47, R67, R6 ;  /* 0x000000432f077224 */ /* 0x000fe200078e0206 */
[----:B------:R-:W-:Y:S01]  /*1f70*/  ISETP.NE.U32.AND P0, PT, RZ, UR6, PT ;  /* 0x00000006ff007c0c */ /* 0x000fe2000bf05070 */
[----:B------:R-:W-:Y:S01]  /*1f80*/  IMAD.X R47, R19, 0x1, R15, P1 ;  /* 0x00000001132f7824 */ /* 0x000fe200008e060f */
[----:B------:R-:W-:Y:S01]  /*1f90*/  SHF.R.S32.HI R8, RZ, 0x1f, R5 ;  /* 0x0000001fff087819 */ /* 0x000fe20000011405 */
[----:B------:R-:W-:Y:S01]  /*1fa0*/  IMAD.IADD R3, R3, 0x1, R7 ;  /* 0x0000000103037824 */ /* 0x000fe200078e0207 */
[----:B------:R-:W-:-:S03]  /*1fb0*/  ISETP.NE.AND.EX P0, PT, RZ, UR7, PT, P0 ;  /* 0x00000007ff007c0c */ /* 0x000fc6000bf05300 */
[----:B------:R-:W-:Y:S02]  /*1fc0*/  IMAD R6, R8, UR4, RZ ;  /* 0x0000000408067c24 */ /* 0x000fe4000f8e02ff */
[----:B------:R-:W-:-:S04]  /*1fd0*/  IMAD.WIDE.U32 R2, R5, UR4, R2 ;  /* 0x0000000405027c25 */ /* 0x000fc8000f8e0002 */
[----:B------:R-:W-:Y:S01]  /*1fe0*/  IMAD R7, R5, UR5, R6 ;  /* 0x0000000505077c24 */ /* 0x000fe2000f8e0206 */
[----:B------:R-:W-:Y:S01]  /*1ff0*/  ULDC.64 UR4, c[0x0][0x300] ;  /* 0x0000c00000047ab9 */ /* 0x000fe20000000a00 */
[----:B------:R-:W-:Y:S02]  /*2000*/  IMAD R6, R19, R70, RZ ;  /* 0x0000004613067224 */ /* 0x000fe400078e02ff */
[----:B------:R-:W-:Y:S01]  /*2010*/  IMAD.IADD R3, R3, 0x1, R7 ;  /* 0x0000000103037824 */ /* 0x000fe200078e0207 */
[----:B------:R-:W-:Y:S02]  /*2020*/  SHF.R.S32.HI R0, RZ, 0x1f, R4 ;  /* 0x0000001fff007819 */ /* 0x000fe40000011404 */
[----:B------:R-:W-:Y:S02]  /*2030*/  SEL R25, R4, RZ, !P0 ;  /* 0x000000ff04197207 */ /* 0x000fe40004000000 */
[----:B------:R-:W-:-:S03]  /*2040*/  SEL R10, R0, RZ, !P0 ;  /* 0x000000ff000a7207 */ /* 0x000fc60004000000 */
[----:B------:R-:W-:-:S04]  /*2050*/  IMAD.WIDE.U32 R40, R25, UR4, R2 ;  /* 0x0000000419287c25 */ /* 0x000fc8000f8e0002 */
[----:B------:R-:W-:Y:S01]  /*2060*/  IMAD R0, R10, UR4, RZ ;  /* 0x000000040a007c24 */ /* 0x000fe2000f8e02ff */
[----:B------:R-:W-:-:S03]  /*2070*/  IADD3 R57, P0, R40, R60, RZ ;  /* 0x0000003c28397210 */ /* 0x000fc60007f1e0ff */
[----:B------:R-:W-:Y:S01]  /*2080*/  IMAD R7, R25, UR5, R0 ;  /* 0x0000000519077c24 */ /* 0x000fe2000f8e0200 */
[----:B------:R-:W-:Y:S05]  /*2090*/  @!P6 WARPSYNC.ALL ;  /* 0x000000000000e948 */ /* 0x000fea0003800000 */
[----:B------:R-:W-:Y:S01]  /*20a0*/  ULDC.64 UR4, c[0x0][0x320] ;  /* 0x0000c80000047ab9 */ /* 0x000fe20000000a00 */
[----:B------:R-:W-:Y:S02]  /*20b0*/  IMAD R0, R19, R66, RZ ;  /* 0x0000004213007224 */ /* 0x000fe400078e02ff */
[----:B------:R-:W-:Y:S02]  /*20c0*/  IMAD R2, R8, UR4, RZ ;  /* 0x0000000408027c24 */ /* 0x000fe4000f8e02ff */
[----:B------:R-:W-:-:S02]  /*20d0*/  IMAD R3, R18, R67, R0 ;  /* 0x0000004312037224 */ /* 0x000fc400078e0200 */
[----:B------:R-:W-:Y:S02]  /*20e0*/  IMAD R9, R5, UR5, R2 ;  /* 0x0000000505097c24 */ /* 0x000fe4000f8e0202 */
[----:B------:R-:W-:Y:S02]  /*20f0*/  IMAD.IADD R0, R41, 0x1, R7 ;  /* 0x0000000129007824 */ /* 0x000fe400078e0207 */
[----:B------:R-:W-:Y:S01]  /*2100*/  IMAD.WIDE.U32 R4, R5, UR4, R192 ;  /* 0x0000000405047c25 */ /* 0x000fe2000f8e00c0 */
[----:B------:R-:W-:Y:S02]  /*2110*/  ULDC.64 UR4, c[0x0][0x328] ;  /* 0x0000ca0000047ab9 */ /* 0x000fe40000000a00 */
[----:B------:R-:W-:Y:S01]  /*2120*/  IADD3.X R60, R0, R61, R3, P0, !PT ;  /* 0x0000003d003c7210 */ /* 0x000fe200007fe403 */
[----:B------:R-:W-:Y:S01]  /*2130*/  IMAD.IADD R5, R5, 0x1, R9 ;  /* 0x0000000105057824 */ /* 0x000fe200078e0209 */
[----:B------:R-:W-:Y:S01]  /*2140*/  @!P6 BAR.SYNC.DEFER_BLOCKING 0x9, 0x100 ;  /* 0x024400000000eb1d */ /* 0x000fe20000010000 */
[----:B------:R-:W-:Y:S01]  /*2150*/  IMAD.WIDE.U32 R2, R18, R70, R22 ;  /* 0x0000004612027225 */ /* 0x000fe200078e0016 */
[----:B------:R-:W-:-:S02]  /*2160*/  ISETP.GE.AND P0, PT, R192, R13, PT ;  /* 0x0000000dc000720c */ /* 0x000fc40003f06270 */
[----:B------:R-:W-:Y:S01]  /*2170*/  SHF.L.U64.HI R61, R66, 0x6, R67 ;  /* 0x00000006423d7819 */ /* 0x000fe20000010243 */
[----:B------:R-:W-:Y:S01]  /*2180*/  IMAD R9, R18, R71, R6 ;  /* 0x0000004712097224 */ /* 0x000fe200078e0206 */
[----:B------:R-:W-:Y:S01]  /*2190*/  SHF.L.U64.HI R67, R70, 0x5, R71 ;  /* 0x0000000546437819 */ /* 0x000fe20000010247 */
[----:B------:R-:W-:Y:S02]  /*21a0*/  IMAD R8, R10, UR4, RZ ;  /* 0x000000040a087c24 */ /* 0x000fe4000f8e02ff */
[----:B------:R-:W-:Y:S01]  /*21b0*/  IMAD.IADD R21, R3, 0x1, R9 ;  /* 0x0000000103157824 */ /* 0x000fe200078e0209 */
[----:B------:R-:W-:Y:S01]  /*21c0*/  SEL R3, R13, RZ, P0 ;  /* 0x000000ff0d037207 */ /* 0x000fe20000000000 */
[----:B------:R-:W-:-:S04]  /*21d0*/  IMAD.WIDE.U32 R6, R18, R70, R192 ;  /* 0x0000004612067225 */ /* 0x000fc800078e00c0 */
[----:B------:R-:W-:Y:S01]  /*21e0*/  IMAD R83, R25, UR5, R8 ;  /* 0x0000000519537c24 */ /* 0x000fe2000f8e0208 */
[----:B------:R-:W-:Y:S01]  /*21f0*/  IADD3 R8, R192, R3, RZ ;  /* 0x00000003c0087210 */ /* 0x000fe20007ffe0ff */
[----:B------:R-:W-:Y:S02]  /*2200*/  IMAD.IADD R7, R9, 0x1, R7 ;  /* 0x0000000109077824 */ /* 0x000fe400078e0207 */
[----:B------:R-:W-:Y:S01]  /*2210*/  IMAD.WIDE.U32 R24, R25, UR4, R4 ;  /* 0x0000000419187c25 */ /* 0x000fe2000f8e0004 */
[----:B------:R-:W-:Y:S01]  /*2220*/  SHF.R.S32.HI R9, RZ, 0x1f, R8 ;  /* 0x0000001fff097819 */ /* 0x000fe20000011408 */
[----:B------:R-:W-:Y:S02]  /*2230*/  ULDC UR4, c[0x0][0x2e4] ;  /* 0x0000b90000047ab9 */ /* 0x000fe40000000800 */
[----:B------:R-:W-:Y:S01]  /*2240*/  IMAD R4, R19, R74, RZ ;  /* 0x0000004a13047224 */ /* 0x000fe200078e02ff */
[CC--:B------:R-:W-:Y:S01]  /*2250*/  LEA.HI R10, R9.reuse, R8.reuse, RZ, 0x7 ;  /* 0x00000008090a7211 */ /* 0x0c0fe200078f38ff */
[----:B------:R-:W-:Y:S01]  /*2260*/  IMAD.MOV.U32 R20, RZ, RZ, R2 ;  /* 0x000000ffff147224 */ /* 0x000fe200078e0002 */
[----:B------:R-:W-:Y:S01]  /*2270*/  LEA.HI R8, R9, R8, RZ, 0x4 ;  /* 0x0000000809087211 */ /* 0x000fe200078f20ff */
[----:B------:R-:W-:Y:S01]  /*2280*/  IMAD.WIDE.U32 R2, R18, R74, R22 ;  /* 0x0000004a12027225 */ /* 0x000fe200078e0016 */
[----:B------:R-:W-:-:S02]  /*2290*/  ISETP.GE.AND P1, PT, R192, UR4, PT ;  /* 0x00000004c0007c0c */ /* 0x000fc4000bf26270 */
[----:B------:R-:W-:Y:S01]  /*22a0*/  LOP3.LUT R9, R208, 0x70, R8, 0xf8, !PT ;  /* 0x00000070d0097812 */ /* 0x000fe200078ef808 */
[----:B------:R-:W-:Y:S01]  /*22b0*/  IMAD R11, R18, R75, R4 ;  /* 0x0000004b120b7224 */ /* 0x000fe200078e0204 */
[----:B------:R-:W-:Y:S01]  /*22c0*/  LOP3.LUT R77, R8, 0xfffffff0, RZ, 0xc0, !PT ;  /* 0xfffffff0084d7812 */ /* 0x000fe200078ec0ff */
[----:B------:R-:W-:Y:S01]  /*22d0*/  IMAD.WIDE.U32 R4, R18, R74, R192 ;  /* 0x0000004a12047225 */ /* 0x000fe200078e00c0 */
[----:B------:R-:W-:Y:S02]  /*22e0*/  LOP3.LUT R9, R9, R210, RZ, 0x3c, !PT ;  /* 0x000000d209097212 */ /* 0x000fe400078e3cff */
[----:B------:R-:W-:Y:S01]  /*22f0*/  ISETP.GE.AND P2, PT, R100, UR4, PT ;  /* 0x0000000464007c0c */ /* 0x000fe2000bf46270 */
[----:B------:R-:W-:Y:S01]  /*2300*/  IMAD.IADD R43, R3, 0x1, R11 ;  /* 0x00000001032b7824 */ /* 0x000fe200078e020b */
[--C-:B------:R-:W-:Y:S01]  /*2310*/  LOP3.LUT R3, R209, 0x70, R8.reuse, 0xf8, !PT ;  /* 0x00000070d1037812 */ /* 0x100fe200078ef808 */
[----:B------:R-:W-:Y:S01]  /*2320*/  IMAD.SHL.U32 R10, R10, 0x40, RZ ;  /* 0x000000400a0a7824 */ /* 0x000fe200078e00ff */
[----:B------:R-:W-:Y:S01]  /*2330*/  SHF.R.S32.HI R79, RZ, 0x4, R8 ;  /* 0x00000004ff4f7819 */ /* 0x000fe20000011408 */
[----:B------:R-:W-:Y:S01]  /*2340*/  IMAD.IADD R5, R11, 0x1, R5 ;  /* 0x000000010b057824 */ /* 0x000fe200078e0205 */
[----:B-----5:R-:W-:Y:S01]  /*2350*/  SHF.R.S32.HI R11, RZ, 0x1f, R27 ;  /* 0x0000001fff0b7819 */ /* 0x020fe2000001141b */
[----:B------:R-:W-:Y:S01]  /*2360*/  IMAD.MOV.U32 R42, RZ, RZ, R2 ;  /* 0x000000ffff2a7224 */ /* 0x000fe200078e0002 */
[----:B------:R-:W-:Y:S01]  /*2370*/  LOP3.LUT R10, R10, 0xffffe000, RZ, 0xc0, !PT ;  /* 0xffffe0000a0a7812 */ /* 0x000fe200078ec0ff */
[----:B------:R-:W-:Y:S01]  /*2380*/  IMAD.WIDE.U32 R20, R27, R70, R20 ;  /* 0x000000461b147225 */ /* 0x000fe200078e0014 */
[----:B------:R-:W-:-:S02]  /*2390*/  LOP3.LUT R3, R3, R212, RZ, 0x3c, !PT ;  /* 0x000000d403037212 */ /* 0x000fc400078e3cff */
[----:B------:R-:W-:Y:S01]  /*23a0*/  IADD3 R64, R9, R10, R211 ;  /* 0x0000000a09407210 */ /* 0x000fe20007ffe0d3 */
[----:B------:R-:W-:Y:S01]  /*23b0*/  IMAD R2, R11, R70, RZ ;  /* 0x000000460b027224 */ /* 0x000fe200078e02ff */
[----:B------:R-:W-:Y:S01]  /*23c0*/  IADD3 R62, R3, R10, R213 ;  /* 0x0000000a033e7210 */ /* 0x000fe20007ffe0d5 */
[----:B------:R-:W-:Y:S01]  /*23d0*/  IMAD R10, R11, R74, RZ ;  /* 0x0000004a0b0a7224 */ /* 0x000fe200078e02ff */
[----:B------:R-:W-:Y:S01]  /*23e0*/  SHF.R.S32.HI R81, RZ, 0x1f, R77 ;  /* 0x0000001fff517819 */ /* 0x000fe2000001144d */
[C---:B------:R-:W-:Y:S01]  /*23f0*/  IMAD R9, R27.reuse, R71, R2 ;  /* 0x000000471b097224 */ /* 0x040fe200078e0202 */
[----:B------:R-:W-:Y:S01]  /*2400*/  SHF.L.U64.HI R71, R74, 0x5, R75 ;  /* 0x000000054a477819 */ /* 0x000fe2000001024b */
[----:B------:R-:W-:Y:S01]  /*2410*/  IMAD.WIDE.U32 R2, R27, R70, R6 ;  /* 0x000000461b027225 */ /* 0x000fe200078e0006 */
[----:B------:R-:W-:-:S03]  /*2420*/  IADD3 R83, R25, R83, RZ ;  /* 0x0000005319537210 */ /* 0x000fc60007ffe0ff */
[C---:B------:R-:W-:Y:S02]  /*2430*/  IMAD R7, R27.reuse, R75, R10 ;  /* 0x0000004b1b077224 */ /* 0x040fe400078e020a */
[----:B------:R-:W-:-:S04]  /*2440*/  IMAD.WIDE.U32 R42, R27, R74, R42 ;  /* 0x0000004a1b2a7225 */ /* 0x000fc800078e002a */
[----:B------:R-:W-:-:S04]  /*2450*/  IMAD.WIDE.U32 R44, R27, R74, R4 ;  /* 0x0000004a1b2c7225 */ /* 0x000fc800078e0004 */
[----:B------:R-:W-:Y:S02]  /*2460*/  IMAD.SHL.U32 R66, R66, 0x20, RZ ;  /* 0x0000002042427824 */ /* 0x000fe400078e00ff */
[----:B------:R-:W-:Y:S02]  /*2470*/  IMAD.SHL.U32 R70, R70, 0x40, RZ ;  /* 0x0000004046467824 */ /* 0x000fe400078e00ff */
[----:B------:R-:W-:Y:S02]  /*2480*/  IMAD.SHL.U32 R74, R74, 0x40, RZ ;  /* 0x000000404a4a7824 */ /* 0x000fe400078e00ff */
[----:B------:R-:W-:Y:S02]  /*2490*/  VIADD R75, R28, 0x8 ;  /* 0x000000081c4b7836 */ /* 0x000fe40000000000 */
[----:B------:R-:W-:Y:S02]  /*24a0*/  IMAD.IADD R78, R21, 0x1, R9 ;  /* 0x00000001154e7824 */ /* 0x000fe400078e0209 */
[----:B------:R-:W-:-:S02]  /*24b0*/  IMAD.IADD R80, R9, 0x1, R3 ;  /* 0x0000000109507824 */ /* 0x000fc400078e0203 */
[----:B------:R-:W-:Y:S02]  /*24c0*/  IMAD.IADD R82, R43, 0x1, R7 ;  /* 0x000000012b527824 */ /* 0x000fe400078e0207 */
[----:B------:R-:W-:-:S07]  /*24d0*/  IMAD.IADD R84, R7, 0x1, R45 ;  /* 0x0000000107547824 */ /* 0x000fce00078e022d */
.L_x_1274:
[----:B------:R-:W0:Y:S01]  /*24e0*/  LDC.64 R50, c[0x0][0x2d8] ;  /* 0x0000b600ff327b82 */ /* 0x000e220000000a00 */
[----:B------:R-:W-:Y:S01]  /*24f0*/  VIADD R49, R49, 0xffffffff ;  /* 0xffffffff31317836 */ /* 0x000fe20000000000 */
[----:B------:R-:W-:Y:S05]  /*2500*/  YIELD ;  /* 0x0000000000007946 */ /* 0x000fea0003800000 */
[----:B--23--:R-:W-:Y:S01]  /*2510*/  SHF.R.S32.HI R11, RZ, 0x1f, R49 ;  /* 0x0000001fff0b7819 */ /* 0x00cfe20000011431 */
[----:B------:R-:W1:Y:S01]  /*2520*/  LDC R37, c[0x0][0x3d4] ;  /* 0x0000f500ff257b82 */ /* 0x000e620000000800 */
[-C--:B------:R-:W-:Y:S01]  /*2530*/  IMAD R4, R61, R49.reuse, RZ ;  /* 0x000000313d047224 */ /* 0x080fe200078e02ff */
[----:B------:R-:W-:Y:S01]  /*2540*/  BSSY B0, `(.L_x_1227) ;  /* 0x000048b000007945 */ /* 0x000fe20003800000 */
[----:B------:R-:W-:-:S04]  /*2550*/  IMAD.WIDE.U32 R54, R65, R49, RZ ;  /* 0x0000003141367225 */ /* 0x000fc800078e00ff */
[----:B------:R-:W-:Y:S01]  /*2560*/  IMAD R5, R11, R65, R4 ;  /* 0x000000410b057224 */ /* 0x000fe200078e0204 */
[----:B------:R-:W-:-:S03]  /*2570*/  IADD3 R13, P3, P4, R57, R54, R66 ;  /* 0x00000036390d7210 */ /* 0x000fc60007c7e042 */
[----:B------:R-:W-:Y:S02]  /*2580*/  IMAD.IADD R59, R55, 0x1, R5 ;  /* 0x00000001373b7824 */ /* 0x000fe400078e0205 */
[----:B------:R-:W-:-:S03]  /*2590*/  IMAD R5, R17, 0x4000, R215 ;  /* 0x0000400011057824 */ /* 0x000fc600078e02d7 */
[----:B------:R-:W-:Y:S01]  /*25a0*/  IADD3.X R4, R60, R59, R63, P3, P4 ;  /* 0x0000003b3c047210 */ /* 0x000fe20001fe843f */
[----:B------:R-:W-:Y:S01]  /*25b0*/  IMAD.IADD R86, R16, 0x1, R5 ;  /* 0x0000000110567824 */ /* 0x000fe200078e0205 */
[-C--:B0-----:R-:W-:Y:S02]  /*25c0*/  IADD3 R14, P4, P5, R54, R50.reuse, R57 ;  /* 0x00000032360e7210 */ /* 0x081fe40007d9e039 */
[----:B------:R-:W-:Y:S02]  /*25d0*/  IADD3 R12, P3, R13, R50, RZ ;  /* 0x000000320d0c7210 */ /* 0x000fe40007f7e0ff */
[----:B------:R-:W-:Y:S02]  /*25e0*/  IADD3.X R15, R59, R51, R60, P4, P5 ;  /* 0x000000333b0f7210 */ /* 0x000fe400027ea43c */
[----:B-1----:R-:W-:Y:S01]  /*25f0*/  ISETP.GE.AND P4, PT, R37, 0x1, PT ;  /* 0x000000012500780c */ /* 0x002fe20003f86270 */
[----:B------:R-:W-:Y:S01]  /*2600*/  IMAD.X R13, R4, 0x1, R51, P3 ;  /* 0x00000001040d7824 */ /* 0x000fe200018e0633 */
[----:B------:R-:W-:-:S04]  /*2610*/  ISETP.GT.AND P5, PT, R49, R26, PT ;  /* 0x0000001a3100720c */ /* 0x000fc80003fa4270 */
[----:B------:R-:W-:-:S07]  /*2620*/  P2R R101, PR, RZ, 0x20 ;  /* 0x00000020ff657803 */ /* 0x000fce0000000000 */
[----:B----4-:R-:W-:Y:S05]  /*2630*/  @!P4 BRA `(.L_x_1228) ;  /* 0x000000440084c947 */ /* 0x010fea0003800000 */
[----:B------:R-:W-:Y:S01]  /*2640*/  ULDC.U8 UR4, c[0x0][0x3f0] ;  /* 0x0000fc0000047ab9 */ /* 0x000fe20000000000 */
[-C--:B------:R-:W-:Y:S01]  /*2650*/  IMAD R5, R72, R49.reuse, RZ ;  /* 0x0000003148057224 */ /* 0x080fe200078e02ff */
[----:B------:R-:W-:Y:S01]  /*2660*/  ISETP.NE.AND P3, PT, RZ, UR4, PT ;  /* 0x00000004ff007c0c */ /* 0x000fe2000bf65270 */
[-C--:B------:R-:W-:Y:S02]  /*2670*/  IMAD R7, R68, R49.reuse, RZ ;  /* 0x0000003144077224 */ /* 0x080fe400078e02ff */
[C---:B------:R-:W-:Y:S02]  /*2680*/  IMAD R9, R11.reuse, R74, R5 ;  /* 0x0000004a0b097224 */ /* 0x040fe400078e0205 */
[----:B------:R-:W-:Y:S02]  /*2690*/  IMAD R11, R11, R70, R7 ;  /* 0x000000460b0b7224 */ /* 0x000fe400078e0207 */
[----:B------:R-:W-:Y:S02]  /*26a0*/  IMAD R87, R49, -0x40, R48 ;  /* 0xffffffc031577824 */ /* 0x000fe400078e0230 */
[----:B------:R-:W-:-:S03]  /*26b0*/  IMAD.WIDE.U32 R6, R74, R49, RZ ;  /* 0x000000314a067225 */ /* 0x000fc600078e00ff */
[----:B------:R-:W-:Y:S01]  /*26c0*/  VIMNMX R87, R87, 0x40, PT ;  /* 0x0000004057577848 */ /* 0x000fe20003fe0100 */
        /* <DEDUP_REMOVED lines=28> */
.L_x_1231:
[----:B------:R-:W-:Y:S05]  /*2890*/  BSYNC B1 ;  /* 0x0000000000017941 */ /* 0x000fea0003800000 */
.L_x_1230:
[----:B------:R-:W-:Y:S01]  /*28a0*/  ISETP.GE.AND P5, PT, R195, R87, PT ;  /* 0x00000057c300720c */ /* 0x000fe20003fa6270 */
[----:B------:R-:W-:Y:S01]  /*28b0*/  BSSY B1, `(.L_x_1232) ;  /* 0x000001b000017945 */ /* 0x000fe20003800000 */
[----:B------:R-:W-:Y:S02]  /*28c0*/  CS2R R30, SRZ ;  /* 0x00000000001e7805 */ /* 0x000fe4000001ff00 */
[----:B0-----:R-:W-:Y:S01]  /*28d0*/  CS2R R10, SRZ ;  /* 0x00000000000a7805 */ /* 0x001fe2000001ff00 */
[----:B-----5:R-:W-:Y:S01]  /*28e0*/  IMAD.MOV.U32 R36, RZ, RZ, R32 ;  /* 0x000000ffff247224 */ /* 0x020fe200078e0020 */
[----:B------:R-:W-:Y:S01]  /*28f0*/  CS2R R28, SRZ ;  /* 0x00000000001c7805 */ /* 0x000fe2000001ff00 */
[----:B------:R-:W-:-:S06]  /*2900*/  IMAD.MOV.U32 R99, RZ, RZ, R58 ;  /* 0x000000ffff637224 */ /* 0x000fcc00078e003a */
[----:B------:R-:W-:Y:S05]  /*2910*/  @P5 BRA `(.L_x_1233) ;  /* 0x0000000000505947 */ /* 0x000fea0003800000 */
        /* <DEDUP_REMOVED lines=20> */
.L_x_1233:
[----:B------:R-:W-:Y:S05]  /*2a60*/  BSYNC B1 ;  /* 0x0000000000017941 */ /* 0x000fea0003800000 */
.L_x_1232:
[----:B------:R-:W-:Y:S01]  /*2a70*/  UISETP.NE.AND UP0, UPT, UR45, 0x3, UPT ;  /* 0x000000032d00788c */ /* 0x000fe2000bf05270 */
[----:B------:R-:W-:Y:S01]  /*2a80*/  MOV R54, R34 ;  /* 0x0000002200367202 */ /* 0x000fe20000000f00 */
[----:B------:R-:W-:Y:S02]  /*2a90*/  IMAD.MOV.U32 R96, RZ, RZ, R38 ;  /* 0x000000ffff607224 */ /* 0x000fe400078e0026 */
[----:B-----5:R-:W-:Y:S02]  /*2aa0*/  IMAD.MOV.U32 R50, RZ, RZ, R8 ;  /* 0x000000ffff327224 */ /* 0x020fe400078e0008 */
[----:B------:R-:W-:Y:S01]  /*2ab0*/  PLOP3.LUT P3, PT, PT, PT, UP0, 0x80, 0x0 ;  /* 0x000000000000781c */ /* 0x000fe20003f6f008 */
[----:B------:R-:W-:Y:S02]  /*2ac0*/  IMAD.MOV.U32 R52, RZ, RZ, R30 ;  /* 0x000000ffff347224 */ /* 0x000fe400078e001e */
[----:B------:R-:W-:Y:S02]  /*2ad0*/  IMAD.MOV.U32 R51, RZ, RZ, R10 ;  /* 0x000000ffff337224 */ /* 0x000fe400078e000a */
[----:B------:R-:W-:-:S08]  /*2ae0*/  IMAD.MOV.U32 R53, RZ, RZ, R28 ;  /* 0x000000ffff357224 */ /* 0x000fd000078e001c */
[----:B------:R-:W-:Y:S05]  /*2af0*/  @!P3 BRA `(.L_x_1234) ;  /* 0x000000000004b947 */ /* 0x000fea0003800000 */
[----:B------:R-:W-:Y:S01]  /*2b00*/  BPT.TRAP 0x1 ;  /* 0x000000040000795c */ /* 0x000fe20000300000 */
.L_x_1234:
[----:B------:R-:W-:Y:S01]  /*2b10*/  IMAD R85, R17, 0x8, R16 ;  /* 0x0000000811557824 */ /* 0x000fe200078e0210 */
[----:B------:R-:W-:Y:S01]  /*2b20*/  SHF.L.U32 R88, R201, 0x1f, RZ ;  /* 0x0000001fc9587819 */ /* 0x000fe200000006ff */
[----:B------:R-:W-:Y:S03]  /*2b30*/  BSSY B1, `(.L_x_1235) ;  /* 0x0000003000017945 */ /* 0x000fe60003800000 */
[----:B------:R-:W1:Y:S02]  /*2b40*/  SYNCS.PHASECHK.TRANS64.TRYWAIT P6, [R85+URZ+0x28490], R88 ;  /* 0x02849058550075a7 */ /* 0x000e6400080c017f */
[----:B-1----:R-:W-:Y:S05]  /*2b50*/  @!P6 BRA `(.L_x_1236) ;  /* 0x000002380010e947 */ /* 0x002fea0003800000 */
.L_x_1602:
[----:B------:R-:W-:Y:S05]  /*2b60*/  BSYNC B1 ;  /* 0x0000000000017941 */ /* 0x000fea0003800000 */
.L_x_1235:
[----:B------:R-:W-:Y:S04]  /*2b70*/  BSSY B1, `(.L_x_1237) ;  /* 0x00000ea000017945 */ /* 0x000fe80003800000 */
[----:B------:R-:W-:Y:S05]  /*2b80*/  @P4 BRA `(.L_x_1238) ;  /* 0x0000000c00a04947 */ /* 0x000fea0003800000 */
[----:B------:R-:W-:Y:S04]  /*2b90*/  BSSY B2, `(.L_x_1239) ;  /* 0x0000074000027945 */ /* 0x000fe80003800000 */
[----:B------:R-:W-:Y:S05]  /*2ba0*/  @P1 BRA `(.L_x_1240) ;  /* 0x0000000400c81947 */ /* 0x000fea0003800000 */
[----:B0-----:R0:W2:Y:S01]  /*2bb0*/  LDS.128 R4, [R86+0x20000] ;  /* 0x0200000056047984 */ /* 0x0010a20000000c00 */
[----:B------:R-:W-:Y:S01]  /*2bc0*/  ISETP.GE.AND P4, PT, R22, R37, PT ;  /* 0x000000251600720c */ /* 0x000fe20003f86270 */
[----:B------:R-:W-:-:S12]  /*2bd0*/  BSSY B3, `(.L_x_1241) ;  /* 0x000006e000037945 */ /* 0x000fd80003800000 */
[----:B0-----:R-:W-:Y:S05]  /*2be0*/  @P4 BRA `(.L_x_1242) ;  /* 0x0000000400b04947 */ /* 0x001fea0003800000 */
[----:B------:R-:W-:Y:S01]  /*2bf0*/  SHF.R.U32.HI R93, RZ, 0x10, R59 ;  /* 0x00000010ff5d7819 */ /* 0x000fe2000001163b */
[----:B--2---:R-:W-:Y:S01]  /*2c00*/  IMAD.MOV.U32 R55, RZ, RZ, R7 ;  /* 0x000000ffff377224 */ /* 0x004fe200078e0007 */
[--C-:B------:R-:W-:Y:S02]  /*2c10*/  SHF.R.U32.HI R92, RZ, 0x8, R59.reuse ;  /* 0x00000008ff5c7819 */ /* 0x100fe4000001163b */
[----:B------:R-:W-:Y:S02]  /*2c20*/  LOP3.LUT R38, R59, 0xff, RZ, 0xc0, !PT ;  /* 0x000000ff3b267812 */ /* 0x000fe400078ec0ff */
[----:B------:R-:W-:Y:S02]  /*2c30*/  SHF.R.U32.HI R91, RZ, 0x18, R59 ;  /* 0x00000018ff5b7819 */ /* 0x000fe4000001163b */
[----:B------:R-:W-:Y:S02]  /*2c40*/  LOP3.LUT R58, R39, 0xff, RZ, 0xc0, !PT ;  /* 0x000000ff273a7812 */ /* 0x000fe400078ec0ff */
[----:B------:R-:W-:-:S02]  /*2c50*/  SHF.R.U32.HI R59, RZ, 0x18, R39 ;  /* 0x00000018ff3b7819 */ /* 0x000fc40000011627 */
[--C-:B------:R-:W-:Y:S02]  /*2c60*/  SHF.R.U32.HI R89, RZ, 0x8, R39.reuse ;  /* 0x00000008ff597819 */ /* 0x100fe40000011627 */
[----:B------:R-:W-:Y:S01]  /*2c70*/  SHF.R.U32.HI R90, RZ, 0x10, R39 ;  /* 0x00000010ff5a7819 */ /* 0x000fe20000011627 */
[----:B------:R-:W-:Y:S01]  /*2c80*/  IMAD.MOV.U32 R39, RZ, RZ, R6 ;  /* 0x000000ffff277224 */ /* 0x000fe200078e0006 */
[----:B------:R-:W-:Y:S01]  /*2c90*/  PRMT R59, R59, 0x654, R58 ;  /* 0x000006543b3b7816 */ /* 0x000fe2000000003a */
[----:B------:R-:W-:Y:S01]  /*2ca0*/  IMAD.SHL.U32 R6, R92, 0x100, RZ ;  /* 0x000001005c067824 */ /* 0x000fe200078e00ff */
[----:B------:R-:W-:Y:S02]  /*2cb0*/  SHF.L.U32 R58, R89, 0x8, RZ ;  /* 0x00000008593a7819 */ /* 0x000fe400000006ff */
[----:B------:R-:W-:Y:S02]  /*2cc0*/  PRMT R7, R91, 0x654, R38 ;  /* 0x000006545b077816 */ /* 0x000fe40000000026 */
[----:B------:R-:W-:Y:S01]  /*2cd0*/  LOP3.LUT R91, R59, 0xff00, R58, 0xf8, !PT ;  /* 0x0000ff003b5b7812 */ /* 0x000fe200078ef83a */
[----:B------:R-:W-:Y:S01]  /*2ce0*/  IMAD.U32 R58, R90, 0x10000, RZ ;  /* 0x000100005a3a7824 */ /* 0x000fe200078e00ff */
[----:B------:R-:W-:Y:S01]  /*2cf0*/  LOP3.LUT R38, R7, 0xff00, R6, 0xf8, !PT ;  /* 0x0000ff0007267812 */ /* 0x000fe200078ef806 */
[----:B------:R-:W-:Y:S01]  /*2d00*/  IMAD.U32 R7, R93, 0x10000, RZ ;  /* 0x000100005d077824 */ /* 0x000fe200078e00ff */
[----:B------:R-:W-:-:S02]  /*2d10*/  F2FP.F16.E4M3.UNPACK_B R59, R96.H1 ;  /* 0x00000060ff3b723e */ /* 0x000fc400030006ff */
[-C--:B------:R-:W-:Y:S02]  /*2d20*/  F2FP.F16.E4M3.UNPACK_B R6, R5.reuse ;  /* 0x00000005ff06723e */ /* 0x080fe400020006ff */
[----:B------:R-:W-:Y:S01]  /*2d30*/  F2FP.F16.E4M3.UNPACK_B R5, R5.H1 ;  /* 0x00000005ff05723e */ /* 0x000fe200030006ff */
[--C-:B------:R-:W-:Y:S01]  /*2d40*/  HADD2.F32 R90, -RZ, R59.reuse.H0_H0 ;  /* 0x2000003bff5a7230 */ /* 0x100fe20000004100 */
[----:B------:R-:W-:Y:S01]  /*2d50*/  LOP3.LUT R92, R91, 0xff0000, R58, 0xf8, !PT ;  /* 0x00ff00005b5c7812 */ /* 0x000fe200078ef83a */
[----:B------:R-:W-:Y:S01]  /*2d60*/  HADD2.F32 R91, -RZ, R59.H1_H1 ;  /* 0x3000003bff5b7230 */ /* 0x000fe20000004100 */
[----:B------:R-:W-:Y:S01]  /*2d70*/  LOP3.LUT R89, R38, 0xff0000, R7, 0xf8, !PT ;  /* 0x00ff000026597812 */ /* 0x000fe200078ef807 */
[--C-:B------:R-:W-:Y:S01]  /*2d80*/  HADD2.F32 R7, -RZ, R6.reuse.H1_H1 ;  /* 0x30000006ff077230 */ /* 0x100fe20000004100 */
[----:B------:R-:W-:Y:S01]  /*2d90*/  F2FP.F16.E4M3.UNPACK_B R58, R99.H1 ;  /* 0x00000063ff3a723e */ /* 0x000fe200030006ff */
[----:B------:R-:W-:Y:S02]  /*2da0*/  HADD2.F32 R38, -RZ, R5.H1_H1 ;  /* 0x30000005ff267230 */ /* 0x000fe40000004100 */
[----:B------:R-:W-:-:S02]  /*2db0*/  HADD2.F32 R6, -RZ, R6.H0_H0 ;  /* 0x20000006ff067230 */ /* 0x000fc40000004100 */
[-C--:B------:R-:W-:Y:S01]  /*2dc0*/  FMUL.FTZ R93, R7, R90.reuse ;  /* 0x0000005a075d7220 */ /* 0x080fe20000410000 */
[--C-:B------:R-:W-:Y:S02]  /*2dd0*/  HADD2.F32 R59, -RZ, R58.reuse.H0_H0 ;  /* 0x2000003aff3b7230 */ /* 0x100fe40000004100 */
[----:B------:R-:W-:Y:S01]  /*2de0*/  FMUL.FTZ R94, R38, R91 ;  /* 0x0000005b265e7220 */ /* 0x000fe20000410000 */
[----:B------:R-:W-:Y:S02]  /*2df0*/  HADD2.F32 R5, -RZ, R5.H0_H0 ;  /* 0x20000005ff057230 */ /* 0x000fe40000004100 */
[C---:B------:R-:W-:Y:S01]  /*2e00*/  FMUL.FTZ R90, R6.reuse, R90 ;  /* 0x0000005a065a7220 */ /* 0x040fe20000410000 */
[----:B------:R-:W-:Y:S02]  /*2e10*/  HADD2.F32 R58, -RZ, R58.H1_H1 ;  /* 0x3000003aff3a7230 */ /* 0x000fe40000004100 */
[----:B------:R-:W-:Y:S01]  /*2e20*/  FFMA.FTZ R95, R6, R59, -R93 ;  /* 0x0000003b065f7223 */ /* 0x000fe2000001085d */
[----:B------:R-:W-:Y:S01]  /*2e30*/  F2FP.F16.E4M3.UNPACK_B R6, R96 ;  /* 0x00000060ff06723e */ /* 0x000fe200020006ff */
[----:B------:R-:W-:Y:S01]  /*2e40*/  FMUL.FTZ R91, R5, R91 ;  /* 0x0000005b055b7220 */ /* 0x000fe20000410000 */
[----:B------:R-:W-:Y:S01]  /*2e50*/  FFMA.FTZ R96, R7, R59, R90 ;  /* 0x0000003b07607223 */ /* 0x000fe2000001005a */
[----:B------:R-:W-:Y:S01]  /*2e60*/  FFMA.FTZ R97, R5, R58, -R94 ;  /* 0x0000003a05617223 */ /* 0x000fe2000001085e */
[----:B------:R-:W-:Y:S01]  /*2e70*/  F2FP.F16.E4M3.UNPACK_B R5, R4.H1 ;  /* 0x00000004ff05723e */ /* 0x000fe200030006ff */
[----:B------:R-:W-:Y:S01]  /*2e80*/  FFMA.FTZ R98, R38, R58, R91 ;  /* 0x0000003a26627223 */ /* 0x000fe2000001005b */
[----:B------:R-:W-:Y:S01]  /*2e90*/  F2FP.F16.E4M3.UNPACK_B R4, R4 ;  /* 0x00000004ff04723e */ /* 0x000fe200020006ff */
[--C-:B------:R-:W-:Y:S01]  /*2ea0*/  HADD2.F32 R90, -RZ, R6.reuse.H1_H1 ;  /* 0x30000006ff5a7230 */ /* 0x100fe20000004100 */
[----:B------:R-:W-:Y:S01]  /*2eb0*/  F2FP.F16.E4M3.UNPACK_B R38, R99 ;  /* 0x00000063ff26723e */ /* 0x000fe200020006ff */
[----:B------:R-:W-:Y:S01]  /*2ec0*/  HADD2.F32 R59, -RZ, R6.H0_H0 ;  /* 0x20000006ff3b7230 */ /* 0x000fe20000004100 */
[----:B------:R-:W-:Y:S01]  /*2ed0*/  F2FP.SATFINITE.E4M3.F32.PACK_AB_MERGE_C R102, R98, R97, RZ ;  /* 0x000000616266723e */ /* 0x000fe200048070ff */
[----:B------:R-:W-:-:S02]  /*2ee0*/  HADD2.F32 R6, -RZ, R5.H0_H0 ;  /* 0x20000005ff067230 */ /* 0x000fc40000004100 */
[----:B------:R-:W-:Y:S02]  /*2ef0*/  HADD2.F32 R7, -RZ, R5.H1_H1 ;  /* 0x30000005ff077230 */ /* 0x000fe40000004100 */
[--C-:B------:R-:W-:Y:S02]  /*2f00*/  HADD2.F32 R5, -RZ, R4.reuse.H0_H0 ;  /* 0x20000004ff057230 */ /* 0x100fe40000004100 */
[-C--:B------:R-:W-:Y:S01]  /*2f10*/  FMUL.FTZ R94, R6, R90.reuse ;  /* 0x0000005a065e7220 */ /* 0x080fe20000410000 */
[----:B------:R-:W-:Y:S02]  /*2f20*/  HADD2.F32 R4, -RZ, R4.H1_H1 ;  /* 0x30000004ff047230 */ /* 0x000fe40000004100 */
[----:B------:R-:W-:Y:S01]  /*2f30*/  FMUL.FTZ R91, R7, R90 ;  /* 0x0000005a075b7220 */ /* 0x000fe20000410000 */
[--C-:B------:R-:W-:Y:S02]  /*2f40*/  HADD2.F32 R58, -RZ, R38.reuse.H1_H1 ;  /* 0x30000026ff3a7230 */ /* 0x100fe40000004100 */
[----:B------:R-:W-:-:S02]  /*2f50*/  HADD2.F32 R38, -RZ, R38.H0_H0 ;  /* 0x20000026ff267230 */ /* 0x000fc40000004100 */
[-C--:B------:R-:W-:Y:S01]  /*2f60*/  FMUL.FTZ R90, R4, R59.reuse ;  /* 0x0000003b045a7220 */ /* 0x080fe20000410000 */
[----:B------:R-:W-:Y:S01]  /*2f70*/  FMUL.FTZ R59, R5, R59 ;  /* 0x0000003b053b7220 */ /* 0x000fe20000410000 */
[-C--:B------:R-:W-:Y:S01]  /*2f80*/  FFMA.FTZ R91, R6, R58.reuse, -R91 ;  /* 0x0000003a065b7223 */ /* 0x080fe2000001085b */
[----:B------:R-:W-:Y:S01]  /*2f90*/  FFMA.FTZ R58, R7, R58, R94 ;  /* 0x0000003a073a7223 */ /* 0x000fe2000001005e */
[-C--:B------:R-:W-:Y:S01]  /*2fa0*/  FFMA.FTZ R93, R5, R38.reuse, -R90 ;  /* 0x00000026055d7223 */ /* 0x080fe2000001085a */
[----:B------:R-:W-:Y:S01]  /*2fb0*/  FFMA.FTZ R94, R4, R38, R59 ;  /* 0x00000026045e7223 */ /* 0x000fe2000001003b */
[----:B------:R-:W-:Y:S02]  /*2fc0*/  F2FP.F16.E4M3.UNPACK_B R5, R55.H1 ;  /* 0x00000037ff05723e */ /* 0x000fe400030006ff */
[-C--:B------:R-:W-:Y:S02]  /*2fd0*/  F2FP.F16.E4M3.UNPACK_B R59, R92.reuse.H1 ;  /* 0x0000005cff3b723e */ /* 0x080fe400030006ff */
[----:B------:R-:W-:Y:S01]  /*2fe0*/  F2FP.SATFINITE.E4M3.F32.PACK_AB_MERGE_C R99, R58, R91, RZ ;  /* 0x0000005b3a63723e */ /* 0x000fe200048070ff */
[----:B------:R-:W-:Y:S01]  /*2ff0*/  HADD2.F32 R7, -RZ, R5.H1_H1 ;  /* 0x30000005ff077230 */ /* 0x000fe20000004100 */
        /* <DEDUP_REMOVED lines=15> */
[-C--:B------:R-:W-:Y:S01]  /*30f0*/  FMUL.FTZ R91, R5, R90.reuse ;  /* 0x0000005a055b7220 */ /* 0x080fe20000410000 */
[----:B------:R-:W-:Y:S01]  /*3100*/  F2FP.F16.E4M3.UNPACK_B R55, R55 ;  /* 0x00000037ff37723e */ /* 0x000fe200020006ff */
[----:B------:R-:W-:Y:S01]  /*3110*/  FMUL.FTZ R90, R4, R90 ;  /* 0x0000005a045a7220 */ /* 0x000fe20000410000 */
[----:B------:R-:W-:-:S02]  /*3120*/  HADD2.F32 R92, -RZ, R92.H0_H0 ;  /* 0x2000005cff5c7230 */ /* 0x000fc40000004100 */
[-C--:B------:R-:W-:Y:S01]  /*3130*/  FFMA.FTZ R91, R4, R6.reuse, -R91 ;  /* 0x00000006045b7223 */ /* 0x080fe2000001085b */
[----:B------:R-:W-:Y:S02]  /*3140*/  HADD2.F32 R4, -RZ, R39.H0_H0 ;  /* 0x20000027ff047230 */ /* 0x000fe40000004100 */
[----:B------:R-:W-:Y:S01]  /*3150*/  FFMA.FTZ R90, R5, R6, R90 ;  /* 0x00000006055a7223 */ /* 0x000fe2000001005a */
[----:B------:R-:W-:Y:S02]  /*3160*/  HADD2.F32 R5, -RZ, R55.H0_H0 ;  /* 0x20000037ff057230 */ /* 0x000fe40000004100 */
[----:B------:R-:W-:Y:S01]  /*3170*/  FFMA.FTZ R98, R7, R58, R98 ;  /* 0x0000003a07627223 */ /* 0x000fe20000010062 */
[----:B------:R-:W-:Y:S02]  /*3180*/  HADD2.F32 R39, -RZ, R39.H1_H1 ;  /* 0x30000027ff277230 */ /* 0x000fe40000004100 */
[----:B------:R-:W-:Y:S01]  /*3190*/  HADD2.F32 R55, -RZ, R55.H1_H1 ;  /* 0x30000037ff377230 */ /* 0x000fe20000004100 */
[----:B------:R-:W-:Y:S01]  /*31a0*/  F2FP.SATFINITE.E4M3.F32.PACK_AB_MERGE_C R90, R90, R91, RZ ;  /* 0x0000005b5a5a723e */ /* 0x000fe200048070ff */
[----:B------:R-:W-:-:S02]  /*31b0*/  HADD2.F32 R6, -RZ, R59.H0_H0 ;  /* 0x2000003bff067230 */ /* 0x000fc40000004100 */
[-C--:B------:R-:W-:Y:S01]  /*31c0*/  FMUL.FTZ R7, R39, R92.reuse ;  /* 0x0000005c27077220 */ /* 0x080fe20000410000 */
[----:B------:R-:W-:Y:S02]  /*31d0*/  HADD2.F32 R89, -RZ, R89.H0_H0 ;  /* 0x20000059ff597230 */ /* 0x000fe40000004100 */
[C---:B------:R-:W-:Y:S01]  /*31e0*/  FMUL.FTZ R92, R4.reuse, R92 ;  /* 0x0000005c045c7220 */ /* 0x040fe20000410000 */
        /* <DEDUP_REMOVED lines=12> */
.L_x_1242:
[----:B------:R-:W-:Y:S05]  /*32b0*/  BSYNC B3 ;  /* 0x0000000000037941 */ /* 0x000fea0003800000 */
.L_x_1241:
[----:B--2---:R2:W-:Y:S02]  /*32c0*/  STG.E.128 desc[UR46][R14.64], R4 ;  /* 0x000000040e007986 */ /* 0x0045e4000c101d2e */
.L_x_1240:
[----:B------:R-:W-:Y:S05]  /*32d0*/  BSYNC B2 ;  /* 0x0000000000027941 */ /* 0x000fea0003800000 */
.L_x_1239:
[----:B------:R-:W-:Y:S05]  /*32e0*/  @P2 BRA `(.L_x_1238) ;  /* 0x0000000400c82947 */ /* 0x000fea0003800000 */
[----:B0-2---:R0:W2:Y:S01]  /*32f0*/  LDS.128 R4, [R86+0x22000] ;  /* 0x0220000056047984 */ /* 0x0050a20000000c00 */
[----:B------:R-:W-:Y:S01]  /*3300*/  ISETP.GE.AND P4, PT, R199, R37, PT ;  /* 0x00000025c700720c */ /* 0x000fe20003f86270 */
[----:B------:R-:W-:-:S12]  /*3310*/  BSSY B2, `(.L_x_1243) ;  /* 0x000006e000027945 */ /* 0x000fd80003800000 */
[----:B0-----:R-:W-:Y:S05]  /*3320*/  @P4 BRA `(.L_x_1244) ;  /* 0x0000000400b04947 */ /* 0x001fea0003800000 */
        /* <DEDUP_REMOVED lines=34> */
[----:B------:R-:W-:Y:S01]  /*3550*/  FFMA.FTZ R89, R6, R38, -R89 ;  /* 0x0000002606597223 */ /* 0x000fe20000010859 */
[----:B------:R-:W-:Y:S02]  /*3560*/  HADD2.F32 R35, -RZ, R35.H1_H1 ;  /* 0x30000023ff237230 */ /* 0x000fe40000004100 */
[C---:B------:R-:W-:Y:S01]  /*3570*/  FMUL.FTZ R6, R32.reuse, R58 ;  /* 0x0000003a20067220 */ /* 0x040fe20000410000 */
        /* <DEDUP_REMOVED lines=13> */
[----:B------:R-:W-:Y:S02]  /*3650*/  HADD2.F32 R54, -RZ, R54.H0_H0 ;  /* 0x20000036ff367230 */ /* 0x000fe40000004100 */
[----:B------:R-:W-:Y:S01]  /*3660*/  FMUL.FTZ R55, R7, R35 ;  /* 0x0000002307377220 */ /* 0x000fe20000410000 */
[----:B------:R-:W-:-:S02]  /*3670*/  HADD2.F32 R4, -RZ, R4.H1_H1 ;  /* 0x30000004ff047230 */ /* 0x000fc40000004100 */
[--C-:B------:R-:W-:Y:S02]  /*3680*/  HADD2.F32 R32, -RZ, R36.reuse.H1_H1 ;  /* 0x30000024ff207230 */ /* 0x100fe40000004100 */
[-C--:B------:R-:W-:Y:S01]  /*3690*/  FMUL.FTZ R35, R5, R54.reuse ;  /* 0x0000003605237220 */ /* 0x080fe20000410000 */
[----:B------:R-:W-:Y:S02]  /*36a0*/  HADD2.F32 R36, -RZ, R36.H0_H0 ;  /* 0x20000024ff247230 */ /* 0x000fe40000004100 */
[----:B------:R-:W-:Y:S01]  /*36b0*/  FMUL.FTZ R38, R4, R54 ;  /* 0x0000003604267220 */ /* 0x000fe20000410000 */
[-C--:B------:R-:W-:Y:S01]  /*36c0*/  FFMA.FTZ R6, R6, R32.reuse, -R55 ;  /* 0x0000002006067223 */ /* 0x080fe20000010837 */
[----:B------:R-:W-:Y:S02]  /*36d0*/  FFMA.FTZ R7, R7, R32, R58 ;  /* 0x0000002007077223 */ /* 0x000fe4000001003a */
[-C--:B------:R-:W-:Y:S01]  /*36e0*/  FFMA.FTZ R55, R5, R36.reuse, -R38 ;  /* 0x0000002405377223 */ /* 0x080fe20000010826 */
[----:B------:R-:W-:Y:S01]  /*36f0*/  FFMA.FTZ R58, R4, R36, R35 ;  /* 0x00000024043a7223 */ /* 0x000fe20000010023 */
[----:B------:R-:W-:-:S02]  /*3700*/  F2FP.F16.E4M3.UNPACK_B R5, R34.H1 ;  /* 0x00000022ff05723e */ /* 0x000fc400030006ff */
[----:B------:R-:W-:Y:S02]  /*3710*/  F2FP.F16.E4M3.UNPACK_B R36, R59.H1 ;  /* 0x0000003bff24723e */ /* 0x000fe400030006ff */
        /* <DEDUP_REMOVED lines=24> */
[--C-:B------:R-:W-:Y:S02]  /*38a0*/  HADD2.F32 R5, -RZ, R34.reuse.H0_H0 ;  /* 0x20000022ff057230 */ /* 0x100fe40000004100 */
[----:B------:R-:W-:Y:S01]  /*38b0*/  FFMA.FTZ R93, R7, R35, R54 ;  /* 0x00000023075d7223 */ /* 0x000fe20000010036 */
[----:B------:R-:W-:Y:S02]  /*38c0*/  HADD2.F32 R33, -RZ, R33.H1_H1 ;  /* 0x30000021ff217230 */ /* 0x000fe40000004100 */
[----:B------:R-:W-:Y:S01]  /*38d0*/  FMUL.FTZ R6, R4, R59 ;  /* 0x0000003b04067220 */ /* 0x000fe20000410000 */
[----:B------:R-:W-:Y:S01]  /*38e0*/  HADD2.F32 R34, -RZ, R34.H1_H1 ;  /* 0x30000022ff227230 */ /* 0x000fe20000004100 */
[----:B------:R-:W-:Y:S01]  /*38f0*/  F2FP.SATFINITE.E4M3.F32.PACK_AB_MERGE_C R38, R38, R91, RZ ;  /* 0x0000005b2626723e */ /* 0x000fe200048070ff */
        /* <DEDUP_REMOVED lines=15> */
.L_x_1244:
[----:B------:R-:W-:Y:S05]  /*39f0*/  BSYNC B2 ;  /* 0x0000000000027941 */ /* 0x000fea0003800000 */
.L_x_1243:
[----:B--2---:R3:W-:Y:S02]  /*3a00*/  STG.E.128 desc[UR46][R14.64+0x80], R4 ;  /* 0x000080040e007986 */ /* 0x0047e4000c101d2e */
.L_x_1238:
[----:B------:R-:W-:Y:S05]  /*3a10*/  BSYNC B1 ;  /* 0x0000000000017941 */ /* 0x000fea0003800000 */
.L_x_1237:
[----:B------:R-:W-:Y:S05]  /*3a20*/  @P5 BRA `(.L_x_1245) ;  /* 0x0000003000f05947 */ /* 0x000fea0003800000 */
[----:B------:R-:W-:Y:S04]  /*3a30*/  BSSY B1, `(.L_x_1246) ;  /* 0x0000075000017945 */ /* 0x000fe80003800000 */
[----:B------:R-:W-:Y:S05]  /*3a40*/  @P1 BRA `(.L_x_1247) ;  /* 0x0000000400cc1947 */ /* 0x000fea0003800000 */
[----:B0-23--:R0:W2:Y:S01]  /*3a50*/  LDS.128 R4, [R86+0x21000] ;  /* 0x0210000056047984 */ /* 0x00d0a20000000c00 */
[----:B------:R-:W-:Y:S01]  /*3a60*/  ISETP.GE.AND P4, PT, R22, R37, PT ;  /* 0x000000251600720c */ /* 0x000fe20003f86270 */
[----:B------:R-:W-:-:S12]  /*3a70*/  BSSY B2, `(.L_x_1248) ;  /* 0x000006f000027945 */ /* 0x000fd80003800000 */
[----:B0-----:R-:W-:Y:S05]  /*3a80*/  @P4 BRA `(.L_x_1249) ;  /* 0x0000000400b44947 */ /* 0x001fea0003800000 */
[----:B------:R-:W-:Y:S01]  /*3a90*/  SHF.R.U32.HI R39, RZ, 0x18, R31 ;  /* 0x00000018ff277819 */ /* 0x000fe2000001161f */
[----:B--2---:R-:W-:Y:S01]  /*3aa0*/  IMAD.MOV.U32 R28, RZ, RZ, R7 ;  /* 0x000000ffff1c7224 */ /* 0x004fe200078e0007 */
[----:B------:R-:W-:Y:S02]  /*3ab0*/  LOP3.LUT R14, R31, 0xff, RZ, 0xc0, !PT ;  /* 0x000000ff1f0e7812 */ /* 0x000fe400078ec0ff */
[--C-:B------:R-:W-:Y:S02]  /*3ac0*/  SHF.R.U32.HI R35, RZ, 0x8, R31.reuse ;  /* 0x00000008ff237819 */ /* 0x100fe4000001161f */
[----:B------:R-:W-:Y:S02]  /*3ad0*/  SHF.R.U32.HI R34, RZ, 0x10, R31 ;  /* 0x00000010ff227819 */ /* 0x000fe4000001161f */
[--C-:B------:R-:W-:Y:S01]  /*3ae0*/  SHF.R.U32.HI R31, RZ, 0x8, R29.reuse ;  /* 0x00000008ff1f7819 */ /* 0x100fe2000001161d */
[----:B------:R-:W-:Y:S01]  /*3af0*/  IMAD.SHL.U32 R7, R35, 0x100, RZ ;  /* 0x0000010023077824 */ /* 0x000fe200078e00ff */
[----:B------:R-:W-:-:S02]  /*3b00*/  SHF.R.U32.HI R33, RZ, 0x18, R29 ;  /* 0x00000018ff217819 */ /* 0x000fc4000001161d */
[----:B------:R-:W-:Y:S02]  /*3b10*/  LOP3.LUT R30, R29, 0xff, RZ, 0xc0, !PT ;  /* 0x000000ff1d1e7812 */ /* 0x000fe400078ec0ff */
[----:B------:R-:W-:Y:S01]  /*3b20*/  SHF.R.U32.HI R32, RZ, 0x10, R29 ;  /* 0x00000010ff207819 */ /* 0x000fe2000001161d */
[----:B------:R-:W-:Y:S01]  /*3b30*/  IMAD.SHL.U32 R29, R31, 0x100, RZ ;  /* 0x000001001f1d7824 */ /* 0x000fe200078e00ff */
[----:B------:R-:W-:Y:S02]  /*3b40*/  PRMT R14, R39, 0x654, R14 ;  /* 0x00000654270e7816 */ /* 0x000fe4000000000e */
[----:B------:R-:W-:Y:S01]  /*3b50*/  PRMT R30, R33, 0x654, R30 ;  /* 0x00000654211e7816 */ /* 0x000fe2000000001e */
[----:B------:R-:W-:Y:S01]  /*3b60*/  IMAD.U32 R32, R32, 0x10000, RZ ;  /* 0x0001000020207824 */ /* 0x000fe200078e00ff */
[----:B------:R-:W-:Y:S01]  /*3b70*/  LOP3.LUT R7, R14, 0xff00, R7, 0xf8, !PT ;  /* 0x0000ff000e077812 */ /* 0x000fe200078ef807 */
[----:B------:R-:W-:Y:S01]  /*3b80*/  IMAD.U32 R14, R34, 0x10000, RZ ;  /* 0x00010000220e7824 */ /* 0x000fe200078e00ff */
[----:B------:R-:W-:-:S02]  /*3b90*/  MOV R15, R6 ;  /* 0x00000006000f7202 */ /* 0x000fc40000000f00 */
[----:B------:R-:W-:Y:S02]  /*3ba0*/  LOP3.LUT R29, R30, 0xff00, R29, 0xf8, !PT ;  /* 0x0000ff001e1d7812 */ /* 0x000fe400078ef81d */
        /* <DEDUP_REMOVED lines=91> */
.L_x_1249:
[----:B------:R-:W-:Y:S05]  /*4160*/  BSYNC B2 ;  /* 0x0000000000027941 */ /* 0x000fea0003800000 */
.L_x_1248:
[----:B--2---:R4:W-:Y:S02]  /*4170*/  STG.E.128 desc[UR46][R12.64], R4 ;  /* 0x000000040c007986 */ /* 0x0049e4000c101d2e */
.L_x_1247:
[----:B------:R-:W-:Y:S05]  /*4180*/  BSYNC B1 ;  /* 0x0000000000017941 */ /* 0x000fea0003800000 */
.L_x_1246:
[----:B------:R-:W-:Y:S05]  /*4190*/  @P2 BRA `(.L_x_1245) ;  /* 0x0000002c00142947 */ /* 0x000fea0003800000 */
[----:B0-234-:R0:W2:Y:S01]  /*41a0*/  LDS.128 R4, [R86+0x23000] ;  /* 0x0230000056047984 */ /* 0x01d0a20000000c00 */
        /* <DEDUP_REMOVED lines=8> */
[----:B------:R-:W-:Y:S02]  /*4230*/  SHF.R.U32.HI R29, RZ, 0x10, R11 ;  /* 0x00000010ff1d7819 */ /* 0x000fe4000001160b */
[----:B------:R-:W-:Y:S01]  /*4240*/  LOP3.LUT R14, R11, 0xff0000ff, RZ, 0xc0, !PT ;  /* 0xff0000ff0b0e7812 */ /* 0x000fe200078ec0ff */
[----:B------:R-:W-:Y:S01]  /*4250*/  IMAD.SHL.U32 R11, R15, 0x100, RZ ;  /* 0x000001000f0b7824 */ /* 0x000fe200078e00ff */
[----:B------:R-:W-:Y:S01]  /*4260*/  SHF.R.U32.HI R30, RZ, 0x10, R9 ;  /* 0x00000010ff1e7819 */ /* 0x000fe20000011609 */
[----:B------:R-:W-:Y:S01]  /*4270*/  IMAD.MOV.U32 R9, RZ, RZ, R6 ;  /* 0x000000ffff097224 */ /* 0x000fe200078e0006 */
[----:B------:R-:W-:Y:S01]  /*4280*/  PRMT R7, R31, 0x654, R8 ;  /* 0x000006541f077816 */ /* 0x000fe20000000008 */
[----:B------:R-:W-:Y:S01]  /*4290*/  IMAD.SHL.U32 R6, R28, 0x100, RZ ;  /* 0x000001001c067824 */ /* 0x000fe200078e00ff */
[----:B------:R-:W-:Y:S01]  /*42a0*/  LOP3.LUT R28, R14, 0xff00, R11, 0xf8, !PT ;  /* 0x0000ff000e1c7812 */ /* 0x000fe200078ef80b */
[----:B------:R-:W-:Y:S01]  /*42b0*/  IMAD.U32 R11, R29, 0x10000, RZ ;  /* 0x000100001d0b7824 */ /* 0x000fe200078e00ff */
[----:B------:R-:W-:-:S02]  /*42c0*/  F2FP.F16.E4M3.UNPACK_B R14, R51.H1 ;  /* 0x00000033ff0e723e */ /* 0x000fc400030006ff */
[----:B------:R-:W-:Y:S02]  /*42d0*/  LOP3.LUT R8, R7, 0xff00, R6, 0xf8, !PT ;  /* 0x0000ff0007087812 */ /* 0x000fe400078ef806 */
[----:B------:R-:W-:Y:S01]  /*42e0*/  SHF.L.U32 R7, R30, 0x10, RZ ;  /* 0x000000101e077819 */ /* 0x000fe200000006ff */
[--C-:B------:R-:W-:Y:S01]  /*42f0*/  HADD2.F32 R29, -RZ, R14.reuse.H1_H1 ;  /* 0x3000000eff1d7230 */ /* 0x100fe20000004100 */
[-C--:B------:R-:W-:Y:S02]  /*4300*/  F2FP.F16.E4M3.UNPACK_B R6, R5.reuse ;  /* 0x00000005ff06723e */ /* 0x080fe400020006ff */
[----:B------:R-:W-:Y:S01]  /*4310*/  LOP3.LUT R30, R28, 0xff0000, R11, 0xf8, !PT ;  /* 0x00ff00001c1e7812 */ /* 0x000fe200078ef80b */
[----:B------:R-:W-:Y:S01]  /*4320*/  HADD2.F32 R28, -RZ, R14.H0_H0 ;  /* 0x2000000eff1c7230 */ /* 0x000fe20000004100 */
[----:B------:R-:W-:Y:S01]  /*4330*/  LOP3.LUT R15, R8, 0xff0000, R7, 0xf8, !PT ;  /* 0x00ff0000080f7812 */ /* 0x000fe200078ef807 */
[--C-:B------:R-:W-:Y:S01]  /*4340*/  HADD2.F32 R7, -RZ, R6.reuse.H1_H1 ;  /* 0x30000006ff077230 */ /* 0x100fe20000004100 */
[----:B------:R-:W-:Y:S01]  /*4350*/  F2FP.F16.E4M3.UNPACK_B R11, R50.H1 ;  /* 0x00000032ff0b723e */ /* 0x000fe200030006ff */
[----:B------:R-:W-:Y:S01]  /*4360*/  HADD2.F32 R6, -RZ, R6.H0_H0 ;  /* 0x20000006ff067230 */ /* 0x000fe20000004100 */
[----:B------:R-:W-:-:S02]  /*4370*/  F2FP.F16.E4M3.UNPACK_B R5, R5.H1 ;  /* 0x00000005ff05723e */ /* 0x000fc400030006ff */
        /* <DEDUP_REMOVED lines=81> */
.L_x_1251:
[----:B------:R-:W-:Y:S05]  /*4890*/  BSYNC B1 ;  /* 0x0000000000017941 */ /* 0x000fea0003800000 */
.L_x_1250:
[----:B--2---:R0:W-:Y:S01]  /*48a0*/  STG.E.128 desc[UR46][R12.64+0x80], R4 ;  /* 0x000080040c007986 */ /* 0x0041e2000c101d2e */
[----:B------:R-:W-:Y:S05]  /*48b0*/  BRA `(.L_x_1245) ;  /* 0x00000024004c7947 */ /* 0x000fea0003800000 */
.L_x_1229:
[----:B------:R-:W-:Y:S02]  /*48c0*/  ISETP.GE.AND P3, PT, R195, R87, PT ;  /* 0x00000057c300720c */ /* 0x000fe40003f66270 */
[----:B------:R-:W-:Y:S02]  /*48d0*/  CS2R R14, SRZ ;  /* 0x00000000000e7805 */ /* 0x000fe4000001ff00 */
[----:B------:R-:W-:Y:S02]  /*48e0*/  CS2R R12, SRZ ;  /* 0x00000000000c7805 */ /* 0x000fe4000001ff00 */
[----:B------:R-:W-:Y:S02]  /*48f0*/  CS2R R30, SRZ ;  /* 0x00000000001e7805 */ /* 0x000fe4000001ff00 */
[----:B------:R-:W-:Y:S02]  /*4900*/  ISETP.GE.OR P3, PT, R192, R37, P3 ;  /* 0x00000025c000720c */ /* 0x000fe40001f66670 */
[----:B------:R-:W-:-:S11]  /*4910*/  CS2R R28, SRZ ;  /* 0x00000000001c7805 */ /* 0x000fd6000001ff00 */
[----:B------:R-:W-:-:S04]  /*4920*/  @!P3 IADD3 R39, P4, P5, R44, R6, R73 ;  /* 0x000000062c27b210 */ /* 0x000fc80007d9e049 */
[----:B------:R-:W-:Y:S02]  /*4930*/  @!P3 IADD3.X R8, R84, R53, R71, P4, P5 ;  /* 0x000000355408b210 */ /* 0x000fe400027ea447 */
[----:B------:R-:W-:-:S04]  /*4940*/  ISETP.GE.AND P4, PT, R18, R87, PT ;  /* 0x000000571200720c */ /* 0x000fc80003f86270 */
[----:B------:R-:W-:-:S13]  /*4950*/  ISETP.GE.OR P4, PT, R192, R37, P4 ;  /* 0x00000025c000720c */ /* 0x000fda0002786670 */
[----:B------:R-:W0:Y:S08]  /*4960*/  @!P4 LDC.64 R32, c[0x0][0x3c8] ;  /* 0x0000f200ff20cb82 */ /* 0x000e300000000a00 */
[----:B------:R-:W1:Y:S01]  /*4970*/  @!P4 LDC.64 R34, c[0x0][0x3e0] ;  /* 0x0000f800ff22cb82 */ /* 0x000e620000000a00 */
[----:B0-----:R-:W-:-:S07]  /*4980*/  @!P4 IADD3 R32, P5, P6, R44, R32, R6 ;  /* 0x000000202c20c210 */ /* 0x001fce0007ebe006 */
[----:B------:R-:W0:Y:S01]  /*4990*/  @!P3 LDC.64 R6, c[0x0][0x3c8] ;  /* 0x0000f200ff06bb82 */ /* 0x000e220000000a00 */
[----:B------:R-:W-:Y:S02]  /*49a0*/  @!P4 IADD3.X R33, R84, R33, R53, P5, P6 ;  /* 0x000000215421c210 */ /* 0x000fe40002fec435 */
[----:B-1----:R-:W-:-:S03]  /*49b0*/  @!P4 IADD3 R34, P5, P6, R2, R34, R4 ;  /* 0x000000220222c210 */ /* 0x002fc60007ebe004 */
[----:B------:R-:W2:Y:S02]  /*49c0*/  @!P4 LDG.E.128 R12, desc[UR46][R32.64] ;  /* 0x0000002e200cc981 */ /* 0x000ea4000c1e1d00 */
[----:B------:R-:W1:Y:S01]  /*49d0*/  @!P3 LDC.64 R52, c[0x0][0x3e0] ;  /* 0x0000f800ff34bb82 */ /* 0x000e620000000a00 */
[----:B------:R-:W-:Y:S02]  /*49e0*/  @!P4 IADD3.X R35, R80, R35, R85, P5, P6 ;  /* 0x000000235023c210 */ /* 0x000fe40002fec455 */
[----:B------:R-:W-:-:S03]  /*49f0*/  @!P3 IADD3 R5, P5, P6, R2, R4, R69 ;  /* 0x000000040205b210 */ /* 0x000fc60007ebe045 */
[----:B------:R-:W3:Y:S01]  /*4a00*/  @!P4 LDG.E.128 R28, desc[UR46][R34.64] ;  /* 0x0000002e221cc981 */ /* 0x000ee2000c1e1d00 */
[----:B------:R-:W-:Y:S02]  /*4a10*/  @!P3 IADD3.X R4, R80, R85, R67, P5, P6 ;  /* 0x000000555004b210 */ /* 0x000fe40002fec443 */
[----:B0-----:R-:W-:-:S05]  /*4a20*/  @!P3 IADD3 R38, P4, R39, R6, RZ ;  /* 0x000000062726b210 */ /* 0x001fca0007f9e0ff */
[----:B------:R-:W-:Y:S01]  /*4a30*/  @!P3 IMAD.X R39, R8, 0x1, R7, P4 ;  /* 0x000000010827b824 */ /* 0x000fe200020e0607 */
[----:B-1----:R-:W-:Y:S02]  /*4a40*/  @!P3 IADD3 R52, P4, R5, R52, RZ ;  /* 0x000000340534b210 */ /* 0x002fe40007f9e0ff */
[----:B------:R-:W-:Y:S02]  /*4a50*/  CS2R R6, SRZ ;  /* 0x0000000000067805 */ /* 0x000fe4000001ff00 */
[----:B------:R-:W-:Y:S02]  /*4a60*/  CS2R R10, SRZ ;  /* 0x00000000000a7805 */ /* 0x000fe4000001ff00 */
[----:B------:R-:W-:Y:S01]  /*4a70*/  CS2R R8, SRZ ;  /* 0x0000000000087805 */ /* 0x000fe2000001ff00 */
[----:B------:R-:W-:Y:S01]  /*4a80*/  @!P3 IMAD.X R53, R4, 0x1, R53, P4 ;  /* 0x000000010435b824 */ /* 0x000fe200020e0635 */
[----:B------:R-:W-:-:S04]  /*4a90*/  CS2R R4, SRZ ;  /* 0x0000000000047805 */ /* 0x000fc8000001ff00 */
[----:B------:R-:W4:Y:S04]  /*4aa0*/  @!P3 LDG.E.128 R8, desc[UR46][R52.64] ;  /* 0x0000002e3408b981 */ /* 0x000f28000c1e1d00 */
[----:B------:R-:W5:Y:S01]  /*4ab0*/  @!P3 LDG.E.128 R4, desc[UR46][R38.64] ;  /* 0x0000002e2604b981 */ /* 0x000f62000c1e1d00 */
[----:B------:R-:W-:-:S06]  /*4ac0*/  UISETP.NE.AND UP0, UPT, UR45, 0x3, UPT ;  /* 0x000000032d00788c */ /* 0x000fcc000bf05270 */
[----:B------:R-:W-:Y:S02]  /*4ad0*/  PLOP3.LUT P3, PT, PT, PT, UP0, 0x80, 0x0 ;  /* 0x000000000000781c */ /* 0x000fe40003f6f008 */
[----:B------:R-:W-:Y:S01]  /*4ae0*/  ISETP.GE.AND P4, PT, R192, R37, PT ;  /* 0x00000025c000720c */ /* 0x000fe20003f86270 */
[----:B--2---:R-:W-:Y:S02]  /*4af0*/  IMAD.MOV.U32 R98, RZ, RZ, R14 ;  /* 0x000000ffff627224 */ /* 0x004fe400078e000e */
[----:B------:R-:W-:Y:S02]  /*4b00*/  IMAD.MOV.U32 R114, RZ, RZ, R12 ;  /* 0x000000ffff727224 */ /* 0x000fe400078e000c */
[----:B---3--:R-:W-:Y:S02]  /*4b10*/  IMAD.MOV.U32 R102, RZ, RZ, R30 ;  /* 0x000000ffff667224 */ /* 0x008fe400078e001e */
[----:B------:R-:W-:Y:S02]  /*4b20*/  IMAD.MOV.U32 R115, RZ, RZ, R28 ;  /* 0x000000ffff737224 */ /* 0x000fe400078e001c */
[----:B----4-:R-:W-:-:S02]  /*4b30*/  IMAD.MOV.U32 R91, RZ, RZ, R10 ;  /* 0x000000ffff5b7224 */ /* 0x010fc400078e000a */
[----:B------:R-:W-:Y:S02]  /*4b40*/  IMAD.MOV.U32 R92, RZ, RZ, R8 ;  /* 0x000000ffff5c7224 */ /* 0x000fe400078e0008 */
[----:B-----5:R-:W-:Y:S01]  /*4b50*/  IMAD.MOV.U32 R89, RZ, RZ, R6 ;  /* 0x000000ffff597224 */ /* 0x020fe200078e0006 */
[----:B------:R-:W-:Y:S01]  /*4b60*/  MOV R90, R4 ;  /* 0x00000004005a7202 */ /* 0x000fe20000000f00 */
[----:B------:R-:W-:Y:S06]  /*4b70*/  @!P3 BRA `(.L_x_1252) ;  /* 0x000000000004b947 */ /* 0x000fec0003800000 */
[----:B------:R-:W-:Y:S01]  /*4b80*/  BPT.TRAP 0x1 ;  /* 0x000000040000795c */ /* 0x000fe20000300000 */
.L_x_1252:
[----:B------:R-:W-:Y:S01]  /*4b90*/  IMAD R85, R17, 0x8, R16 ;  /* 0x0000000811557824 */ /* 0x000fe200078e0210 */
[----:B------:R-:W-:Y:S01]  /*4ba0*/  SHF.L.U32 R88, R201, 0x1f, RZ ;  /* 0x0000001fc9587819 */ /* 0x000fe200000006ff */
[----:B------:R-:W0:Y:S01]  /*4bb0*/  LDC R93, c[0x0][0x2e4] ;  /* 0x0000b900ff5d7b82 */ /* 0x000e220000000800 */
[----:B------:R-:W-:Y:S01]  /*4bc0*/  BSSY B1, `(.L_x_1253) ;  /* 0x0000006000017945 */ /* 0x000fe20003800000 */
[----:B------:R-:W-:Y:S01]  /*4bd0*/  IMAD.MOV.U32 R55, RZ, RZ, R59 ;  /* 0x000000ffff377224 */ /* 0x000fe200078e003b */
[----:B------:R-:W1:Y:S05]  /*4be0*/  SYNCS.PHASECHK.TRANS64.TRYWAIT P5, [R85+URZ+0x28490], R88 ;  /* 0x02849058550075a7 */ /* 0x000e6a00080a017f */
[----:B------:R-:W2:Y:S01]  /*4bf0*/  LDC.64 R52, c[0x0][0x2f0] ;  /* 0x0000bc00ff347b82 */ /* 0x000ea20000000a00 */
[----:B0-----:R-:W-:Y:S01]  /*4c00*/  IMAD.IADD R95, R93, 0x1, -R76 ;  /* 0x000000015d5f7824 */ /* 0x001fe200078e0a4c */
[----:B-1----:R-:W-:Y:S06]  /*4c10*/  @!P5 BRA `(.L_x_1254) ;  /* 0x0000021400f4d947 */ /* 0x002fec0003800000 */
.L_x_1603:
[----:B------:R-:W-:Y:S05]  /*4c20*/  BSYNC B1 ;  /* 0x0000000000017941 */ /* 0x000fea0003800000 */
.L_x_1253:
[----:B------:R-:W-:Y:S01]  /*4c30*/  ISETP.GE.OR P5, PT, R18, R87, P1 ;  /* 0x000000571200720c */ /* 0x000fe20000fa6670 */
[----:B------:R-:W-:-:S12]  /*4c40*/  BSSY B1, `(.L_x_1255) ;  /* 0x0000100000017945 */ /* 0x000fd80003800000 */
[----:B------:R-:W-:Y:S05]  /*4c50*/  @P5 BRA `(.L_x_1256) ;  /* 0x0000000c00f85947 */ /* 0x000fea0003800000 */
[-C--:B--2---:R-:W-:Y:S01]  /*4c60*/  IMAD R32, R19, R52.reuse, RZ ;  /* 0x0000003413207224 */ /* 0x084fe200078e02ff */
[----:B------:R-:W-:Y:S01]  /*4c70*/  BSSY B2, `(.L_x_1257) ;  /* 0x00000f0000027945 */ /* 0x000fe20003800000 */
[----:B------:R-:W-:-:S04]  /*4c80*/  IMAD.WIDE.U32 R58, R18, R52, R54 ;  /* 0x00000034123a7225 */ /* 0x000fc800078e0036 */
[----:B------:R-:W-:Y:S01]  /*4c90*/  IMAD R97, R18, R53, R32 ;  /* 0x0000003512617224 */ /* 0x000fe200078e0220 */
[----:B------:R-:W-:Y:S02]  /*4ca0*/  SEL R32, R76, R95, !P0 ;  /* 0x0000005f4c207207 */ /* 0x000fe40004000000 */
[----:B------:R-:W-:Y:S01]  /*4cb0*/  IADD3 R99, P5, P6, R40, R58, R77 ;  /* 0x0000003a28637210 */ /* 0x000fe20007ebe04d */
        /* <DEDUP_REMOVED lines=8> */
[----:B------:R-:W-:-:S03]  /*4d40*/  LOP3.LUT R33, R209, 0x70, R96, 0xf8, !PT ;  /* 0x00000070d1217812 */ /* 0x000fc600078ef860 */
[----:B------:R-:W-:Y:S01]  /*4d50*/  IMAD.SHL.U32 R32, R32, 0x400, RZ ;  /* 0x0000040020207824 */ /* 0x000fe200078e00ff */
[----:B------:R-:W-:-:S04]  /*4d60*/  LOP3.LUT R33, R33, R212, RZ, 0x3c, !PT ;  /* 0x000000d421217212 */ /* 0x000fc800078e3cff */
[----:B------:R-:W-:-:S04]  /*4d70*/  LOP3.LUT R32, R32, 0xffffe000, RZ, 0xc0, !PT ;  /* 0xffffe00020207812 */ /* 0x000fc800078ec0ff */
[----:B------:R-:W-:Y:S01]  /*4d80*/  IADD3 R32, R33, R32, R213 ;  /* 0x0000002021207210 */ /* 0x000fe20007ffe0d5 */
[----:B------:R-:W-:-:S03]  /*4d90*/  IMAD R33, R17, 0x4000, R62 ;  /* 0x0000400011217824 */ /* 0x000fc600078e023e */
[----:B------:R-:W-:Y:S01]  /*4da0*/  LEA R35, R17, R32, 0xe ;  /* 0x0000002011237211 */ /* 0x000fe200078e70ff */
[----:B------:R-:W-:-:S04]  /*4db0*/  IMAD.IADD R33, R16, 0x1, R33 ;  /* 0x0000000110217824 */ /* 0x000fc800078e0221 */
[----:B------:R-:W-:Y:S02]  /*4dc0*/  IMAD.IADD R36, R16, 0x1, R35 ;  /* 0x0000000110247824 */ /* 0x000fe400078e0223 */
        /* <DEDUP_REMOVED lines=12> */
[--C-:B------:R-:W-:Y:S02]  /*4e90*/  SHF.R.U32.HI R28, RZ, 0x18, R29.reuse ;  /* 0x00000018ff1c7819 */ /* 0x100fe4000001161d */
[----:B------:R-:W-:Y:S02]  /*4ea0*/  LOP3.LUT R15, R29, 0xff, RZ, 0xc0, !PT ;  /* 0x000000ff1d0f7812 */ /* 0x000fe400078ec0ff */
[----:B------:R-:W-:Y:S02]  /*4eb0*/  PRMT R12, R113, 0x654, R12 ;  /* 0x00000654710c7816 */ /* 0x000fe4000000000c */
[----:B------:R-:W-:-:S02]  /*4ec0*/  SHF.R.U32.HI R104, RZ, 0x8, R29 ;  /* 0x00000008ff687819 */ /* 0x000fc4000001161d */
[----:B------:R-:W-:Y:S02]  /*4ed0*/  SHF.R.U32.HI R108, RZ, 0x10, R29 ;  /* 0x00000010ff6c7819 */ /* 0x000fe4000001161d */
[--C-:B------:R-:W-:Y:S02]  /*4ee0*/  SHF.R.U32.HI R103, RZ, 0x8, R31.reuse ;  /* 0x00000008ff677819 */ /* 0x100fe4000001161f */
[----:B------:R-:W-:Y:S01]  /*4ef0*/  SHF.R.U32.HI R30, RZ, 0x18, R31 ;  /* 0x00000018ff1e7819 */ /* 0x000fe2000001161f */
[----:B------:R-:W-:Y:S01]  /*4f00*/  IMAD.U32 R108, R108, 0x10000, RZ ;  /* 0x000100006c6c7824 */ /* 0x000fe200078e00ff */
        /* <DEDUP_REMOVED lines=9> */
[----:B------:R-:W-:Y:S01]  /*4fa0*/  IMAD.SHL.U32 R29, R104, 0x100, RZ ;  /* 0x00000100681d7824 */ /* 0x000fe200078e00ff */
[----:B------:R-:W-:Y:S02]  /*4fb0*/  LOP3.LUT R15, R14, 0xff00, R15, 0xf8, !PT ;  /* 0x0000ff000e0f7812 */ /* 0x000fe400078ef80f */
[----:B------:R-:W-:Y:S01]  /*4fc0*/  LOP3.LUT R14, R12, 0xff0000, R13, 0xf8, !PT ;  /* 0x00ff00000c0e7812 */ /* 0x000fe200078ef80d */
[----:B------:R-:W-:Y:S01]  /*4fd0*/  IMAD.U32 R12, R105, 0x10000, RZ ;  /* 0x00010000690c7824 */ /* 0x000fe200078e00ff */
[----:B------:R-:W-:Y:S02]  /*4fe0*/  LOP3.LUT R109, R30, 0xff00, R31, 0xf8, !PT ;  /* 0x0000ff001e6d7812 */ /* 0x000fe400078ef81f */
[----:B------:R-:W-:Y:S02]  /*4ff0*/  LOP3.LUT R107, R28, 0xff00, R29, 0xf8, !PT ;  /* 0x0000ff001c6b7812 */ /* 0x000fe400078ef81d */
[----:B------:R-:W-:-:S02]  /*5000*/  F2FP.F16.E4M3.UNPACK_B R105, R115.H1 ;  /* 0x00000073ff69723e */ /* 0x000fc400030006ff */
[----:B--2---:R-:W-:Y:S02]  /*5010*/  F2FP.F16.E4M3.UNPACK_B R30, R36.H1 ;  /* 0x00000024ff1e723e */ /* 0x004fe400030006ff */
[----:B-1----:R-:W-:Y:S01]  /*5020*/  F2FP.F16.E4M3.UNPACK_B R28, R32.H1 ;  /* 0x00000020ff1c723e */ /* 0x002fe200030006ff */
[----:B------:R-:W-:Y:S01]  /*5030*/  HADD2.F32 R106, -RZ, R105.H0_H0 ;  /* 0x20000069ff6a7230 */ /* 0x000fe20000004100 */
[----:B------:R-:W-:Y:S01]  /*5040*/  F2FP.F16.E4M3.UNPACK_B R103, R114.H1 ;  /* 0x00000072ff67723e */ /* 0x000fe200030006ff */
[----:B------:R-:W-:Y:S01]  /*5050*/  HADD2.F32 R31, -RZ, R30.H0_H0 ;  /* 0x2000001eff1f7230 */ /* 0x000fe20000004100 */
[----:B------:R-:W-:Y:S01]  /*5060*/  SHF.L.U32 R110, R110, 0x10, RZ ;  /* 0x000000106e6e7819 */ /* 0x000fe200000006ff */
[--C-:B------:R-:W-:Y:S01]  /*5070*/  HADD2.F32 R29, -RZ, R28.reuse.H0_H0 ;  /* 0x2000001cff1d7230 */ /* 0x100fe20000004100 */
[----:B------:R-:W-:Y:S01]  /*5080*/  F2FP.F16.E4M3.UNPACK_B R36, R36 ;  /* 0x00000024ff24723e */ /* 0x000fe200020006ff */
[----:B------:R-:W-:Y:S02]  /*5090*/  HADD2.F32 R104, -RZ, R103.H0_H0 ;  /* 0x20000067ff687230 */ /* 0x000fe40000004100 */
[-C--:B------:R-:W-:Y:S01]  /*50a0*/  FMUL.FTZ R112, R31, R106.reuse ;  /* 0x0000006a1f707220 */ /* 0x080fe20000410000 */
[----:B------:R-:W-:Y:S01]  /*50b0*/  LOP3.LUT R13, R109, 0xff0000, R110, 0xf8, !PT ;  /* 0x00ff00006d0d7812 */ /* 0x000fe200078ef86e */
[C---:B------:R-:W-:Y:S01]  /*50c0*/  FMUL.FTZ R106, R29.reuse, R106 ;  /* 0x0000006a1d6a7220 */ /* 0x040fe20000410000 */
[----:B------:R-:W-:Y:S01]  /*50d0*/  F2FP.F16.E4M3.UNPACK_B R32, R32 ;  /* 0x00000020ff20723e */ /* 0x000fe200020006ff */
[----:B------:R-:W-:Y:S01]  /*50e0*/  FFMA.FTZ R112, R29, R104, -R112 ;  /* 0x000000681d707223 */ /* 0x000fe20000010870 */
[----:B------:R-:W-:-:S02]  /*50f0*/  HADD2.F32 R29, -RZ, R28.H1_H1 ;  /* 0x3000001cff1d7230 */ /* 0x000fc40000004100 */
[----:B------:R-:W-:Y:S01]  /*5100*/  FFMA.FTZ R110, R31, R104, R106 ;  /* 0x000000681f6e7223 */ /* 0x000fe2000001006a */
[----:B------:R-:W-:Y:S01]  /*5110*/  HADD2.F32 R106, -RZ, R105.H1_H1 ;  /* 0x30000069ff6a7230 */ /* 0x000fe20000004100 */
[----:B------:R-:W-:Y:S01]  /*5120*/  F2FP.F16.E4M3.UNPACK_B R105, R115 ;  /* 0x00000073ff69723e */ /* 0x000fe200020006ff */
[----:B------:R-:W-:Y:S01]  /*5130*/  HADD2.F32 R31, -RZ, R30.H1_H1 ;  /* 0x3000001eff1f7230 */ /* 0x000fe20000004100 */
[----:B------:R-:W-:Y:S01]  /*5140*/  LOP3.LUT R12, R15, 0xff0000, R12, 0xf8, !PT ;  /* 0x00ff00000f0c7812 */ /* 0x000fe200078ef80c */
[----:B------:R-:W-:Y:S01]  /*5150*/  HADD2.F32 R104, -RZ, R103.H1_H1 ;  /* 0x30000067ff687230 */ /* 0x000fe20000004100 */
[----:B------:R-:W-:Y:S01]  /*5160*/  LOP3.LUT R15, R107, 0xff0000, R108, 0xf8, !PT ;  /* 0x00ff00006b0f7812 */ /* 0x000fe200078ef86c */
        /* <DEDUP_REMOVED lines=30> */
[----:B------:R-:W-:Y:S01]  /*5350*/  FMUL.FTZ R114, R31, R104 ;  /* 0x000000681f727220 */ /* 0x000fe20000410000 */
[----:B------:R-:W-:Y:S01]  /*5360*/  HADD2.F32 R36, -RZ, R32.H0_H0 ;  /* 0x20000020ff247230 */ /* 0x000fe20000004100 */
[----:B------:R-:W-:Y:S01]  /*5370*/  F2FP.F16.E4M3.UNPACK_B R102, R102 ;  /* 0x00000066ff66723e */ /* 0x000fe200020006ff */
[----:B------:R-:W-:Y:S02]  /*5380*/  HADD2.F32 R30, -RZ, R30.H1_H1 ;  /* 0x3000001eff1e7230 */ /* 0x000fe40000004100 */
[----:B------:R-:W-:Y:S01]  /*5390*/  FMUL.FTZ R104, R29, R104 ;  /* 0x000000681d687220 */ /* 0x000fe20000410000 */
[----:B------:R-:W-:-:S02]  /*53a0*/  HADD2.F32 R28, -RZ, R28.H1_H1 ;  /* 0x3000001cff1c7230 */ /* 0x000fc40000004100 */
[----:B------:R-:W-:Y:S01]  /*53b0*/  FFMA.FTZ R114, R29, R36, -R114 ;  /* 0x000000241d727223 */ /* 0x000fe20000010872 */
[----:B------:R-:W-:Y:S02]  /*53c0*/  HADD2.F32 R29, -RZ, R32.H1_H1 ;  /* 0x30000020ff1d7230 */ /* 0x000fe40000004100 */
[-C--:B------:R-:W-:Y:S01]  /*53d0*/  FMUL.FTZ R109, R30, R103.reuse ;  /* 0x000000671e6d7220 */ /* 0x080fe20000410000 */
[----:B------:R-:W-:Y:S01]  /*53e0*/  F2FP.F16.E4M3.UNPACK_B R34, R34 ;  /* 0x00000022ff22723e */ /* 0x000fe200020006ff */
[C---:B------:R-:W-:Y:S01]  /*53f0*/  FMUL.FTZ R103, R28.reuse, R103 ;  /* 0x000000671c677220 */ /* 0x040fe20000410000 */
[----:B------:R-:W-:Y:S02]  /*5400*/  HADD2.F32 R32, -RZ, R102.H0_H0 ;  /* 0x20000066ff207230 */ /* 0x000fe40000004100 */
[-C--:B------:R-:W-:Y:S01]  /*5410*/  FFMA.FTZ R117, R28, R29.reuse, -R109 ;  /* 0x0000001d1c757223 */ /* 0x080fe2000001086d */
[----:B------:R-:W-:Y:S01]  /*5420*/  F2FP.F16.E4M3.UNPACK_B R98, R98 ;  /* 0x00000062ff62723e */ /* 0x000fe200020006ff */
[----:B------:R-:W-:Y:S01]  /*5430*/  FFMA.FTZ R119, R30, R29, R103 ;  /* 0x0000001d1e777223 */ /* 0x000fe20000010067 */
[----:B------:R-:W-:-:S02]  /*5440*/  HADD2.F32 R29, -RZ, R38.H0_H0 ;  /* 0x20000026ff1d7230 */ /* 0x000fc40000004100 */
[----:B------:R-:W-:Y:S01]  /*5450*/  FFMA.FTZ R104, R31, R36, R104 ;  /* 0x000000241f687223 */ /* 0x000fe20000010068 */
[----:B------:R-:W-:Y:S01]  /*5460*/  HADD2.F32 R103, -RZ, R102.H1_H1 ;  /* 0x30000066ff677230 */ /* 0x000fe20000004100 */
[----:B------:R-:W-:Y:S01]  /*5470*/  F2FP.SATFINITE.E4M3.F32.PACK_AB_MERGE_C R114, R117, R114, RZ ;  /* 0x000000727572723e */ /* 0x000fe200048070ff */
[----:B------:R-:W-:Y:S02]  /*5480*/  HADD2.F32 R28, -RZ, R34.H0_H0 ;  /* 0x20000022ff1c7230 */ /* 0x000fe40000004100 */
[----:B------:R-:W-:Y:S01]  /*5490*/  FMUL.FTZ R109, R29, R32 ;  /* 0x000000201d6d7220 */ /* 0x000fe20000410000 */
[----:B------:R-:W-:Y:S01]  /*54a0*/  HADD2.F32 R38, -RZ, R38.H1_H1 ;  /* 0x30000026ff267230 */ /* 0x000fe20000004100 */
[----:B------:R-:W-:Y:S01]  /*54b0*/  F2FP.SATFINITE.E4M3.F32.PACK_AB_MERGE_C R104, R119, R104, RZ ;  /* 0x000000687768723e */ /* 0x000fe200048070ff */
[----:B------:R-:W-:Y:S02]  /*54c0*/  HADD2.F32 R34, -RZ, R34.H1_H1 ;  /* 0x30000022ff227230 */ /* 0x000fe40000004100 */
[----:B------:R-:W-:Y:S01]  /*54d0*/  FMUL.FTZ R32, R28, R32 ;  /* 0x000000201c207220 */ /* 0x000fe20000410000 */
[----:B------:R-:W-:-:S02]  /*54e0*/  HADD2.F32 R30, -RZ, R98.H0_H0 ;  /* 0x20000062ff1e7230 */ /* 0x000fc40000004100 */
[-C--:B------:R-:W-:Y:S01]  /*54f0*/  FMUL.FTZ R115, R38, R103.reuse ;  /* 0x0000006726737220 */ /* 0x080fe20000410000 */
[----:B------:R-:W-:Y:S02]  /*5500*/  HADD2.F32 R31, -RZ, R98.H1_H1 ;  /* 0x30000062ff1f7230 */ /* 0x000fe40000004100 */
[----:B------:R-:W-:Y:S01]  /*5510*/  FMUL.FTZ R103, R34, R103 ;  /* 0x0000006722677220 */ /* 0x000fe20000410000 */
[----:B------:R-:W-:Y:S01]  /*5520*/  F2FP.SATFINITE.E4M3.F32.PACK_AB_MERGE_C R110, R113, R110, RZ ;  /* 0x0000006e716e723e */ /* 0x000fe200048070ff */
[-C--:B------:R-:W-:Y:S01]  /*5530*/  FFMA.FTZ R109, R28, R30.reuse, -R109 ;  /* 0x0000001e1c6d7223 */ /* 0x080fe2000001086d */
[----:B------:R-:W-:Y:S01]  /*5540*/  FFMA.FTZ R36, R29, R30, R32 ;  /* 0x0000001e1d247223 */ /* 0x000fe20000010020 */
[----:B------:R-:W-:Y:S01]  /*5550*/  FFMA.FTZ R103, R38, R31, R103 ;  /* 0x0000001f26677223 */ /* 0x000fe20000010067 */
[----:B------:R-:W-:Y:S01]  /*5560*/  F2FP.F16.E4M3.UNPACK_B R30, R37 ;  /* 0x00000025ff1e723e */ /* 0x000fe200020006ff */
[----:B------:R-:W-:Y:S01]  /*5570*/  FFMA.FTZ R102, R34, R31, -R115 ;  /* 0x0000001f22667223 */ /* 0x000fe20000010873 */
[----:B------:R-:W-:-:S02]  /*5580*/  F2FP.F16.E4M3.UNPACK_B R38, R15 ;  /* 0x0000000fff26723e */ /* 0x000fc400020006ff */
[----:B------:R-:W-:Y:S01]  /*5590*/  F2FP.F16.E4M3.UNPACK_B R28, R33 ;  /* 0x00000021ff1c723e */ /* 0x000fe200020006ff */
[----:B------:R-:W-:Y:S01]  /*55a0*/  HADD2.F32 R31, -RZ, R30.H0_H0 ;  /* 0x2000001eff1f7230 */ /* 0x000fe20000004100 */
[----:B------:R-:W-:Y:S01]  /*55b0*/  F2FP.F16.E4M3.UNPACK_B R34, R14 ;  /* 0x0000000eff22723e */ /* 0x000fe200020006ff */
[----:B------:R-:W-:Y:S01]  /*55c0*/  HADD2.F32 R98, -RZ, R38.H0_H0 ;  /* 0x20000026ff627230 */ /* 0x000fe20000004100 */
[----:B------:R-:W-:Y:S01]  /*55d0*/  F2FP.SATFINITE.E4M3.F32.PACK_AB_MERGE_C R32, R111, R112, RZ ;  /* 0x000000706f20723e */ /* 0x000fe200048070ff */
[----:B------:R-:W-:Y:S01]  /*55e0*/  HADD2.F32 R29, -RZ, R28.H0_H0 ;  /* 0x2000001cff1d7230 */ /* 0x000fe20000004100 */
[----:B------:R-:W-:Y:S01]  /*55f0*/  F2FP.SATFINITE.E4M3.F32.PACK_AB_MERGE_C R112, R103, R36, R104 ;  /* 0x000000246770723e */ /* 0x000fe20004807068 */
[----:B------:R-:W-:Y:S01]  /*5600*/  HADD2.F32 R36, -RZ, R34.H0_H0 ;  /* 0x20000022ff247230 */ /* 0x000fe20000004100 */
[----:B------:R-:W-:Y:S01]  /*5610*/  F2FP.SATFINITE.E4M3.F32.PACK_AB_MERGE_C R114, R102, R109, R114 ;  /* 0x0000006d6672723e */ /* 0x000fe20004807072 */
        /* <DEDUP_REMOVED lines=8> */
[-C--:B------:R-:W-:Y:S01]  /*56a0*/  FMUL.FTZ R31, R30, R103.reuse ;  /* 0x000000671e1f7220 */ /* 0x080fe20000410000 */
[----:B------:R-:W-:Y:S01]  /*56b0*/  F2FP.SATFINITE.E4M3.F32.PACK_AB_MERGE_C R32, R105, R106, R32 ;  /* 0x0000006a6920723e */ /* 0x000fe20004807020 */
[C---:B------:R-:W-:Y:S01]  /*56c0*/  FMUL.FTZ R103, R28.reuse, R103 ;  /* 0x000000671c677220 */ /* 0x040fe20000410000 */
[----:B------:R-:W-:Y:S01]  /*56d0*/  F2FP.F16.E4M3.UNPACK_B R33, R33.H1 ;  /* 0x00000021ff21723e */ /* 0x000fe200030006ff */
[----:B------:R-:W-:Y:S01]  /*56e0*/  FFMA.FTZ R105, R28, R29, -R31 ;  /* 0x0000001d1c697223 */ /* 0x000fe2000001081f */
[----:B------:R-:W-:-:S02]  /*56f0*/  F2FP.F16.E4M3.UNPACK_B R37, R37.H1 ;  /* 0x00000025ff25723e */ /* 0x000fc400030006ff */
[----:B------:R-:W-:Y:S01]  /*5700*/  F2FP.F16.E4M3.UNPACK_B R31, R15.H1 ;  /* 0x0000000fff1f723e */ /* 0x000fe200030006ff */
[----:B------:R-:W-:Y:S01]  /*5710*/  HADD2.F32 R15, -RZ, R33.H0_H0 ;  /* 0x20000021ff0f7230 */ /* 0x000fe20000004100 */
[----:B------:R-:W-:Y:S01]  /*5720*/  F2FP.SATFINITE.E4M3.F32.PACK_AB_MERGE_C R110, R108, R107, R110 ;  /* 0x0000006b6c6e723e */ /* 0x000fe2000480706e */
[----:B------:R-:W-:Y:S01]  /*5730*/  FFMA.FTZ R107, R30, R29, R103 ;  /* 0x0000001d1e6b7223 */ /* 0x000fe20000010067 */
[----:B------:R-:W-:Y:S01]  /*5740*/  HADD2.F32 R28, -RZ, R37.H0_H0 ;  /* 0x20000025ff1c7230 */ /* 0x000fe20000004100 */
[----:B------:R-:W-:Y:S01]  /*5750*/  F2FP.F16.E4M3.UNPACK_B R14, R14.H1 ;  /* 0x0000000eff0e723e */ /* 0x000fe200030006ff */
[----:B------:R-:W-:Y:S02]  /*5760*/  HADD2.F32 R30, -RZ, R31.H0_H0 ;  /* 0x2000001fff1e7230 */ /* 0x000fe40000004100 */
[----:B------:R-:W-:Y:S02]  /*5770*/  HADD2.F32 R37, -RZ, R37.H1_H1 ;  /* 0x30000025ff257230 */ /* 0x000fe40000004100 */
[----:B------:R-:W-:-:S02]  /*5780*/  HADD2.F32 R34, -RZ, R31.H1_H1 ;  /* 0x3000001fff227230 */ /* 0x000fc40000004100 */
[CC--:B------:R-:W-:Y:S01]  /*5790*/  FMUL.FTZ R36, R28.reuse, R30.reuse ;  /* 0x0000001e1c247220 */ /* 0x0c0fe20000410000 */
[----:B------:R-:W-:Y:S02]  /*57a0*/  HADD2.F32 R33, -RZ, R33.H1_H1 ;  /* 0x30000021ff217230 */ /* 0x000fe40000004100 */
[----:B------:R-:W-:Y:S01]  /*57b0*/  FMUL.FTZ R31, R15, R30 ;  /* 0x0000001e0f1f7220 */ /* 0x000fe20000410000 */
[--C-:B------:R-:W-:Y:S02]  /*57c0*/  HADD2.F32 R29, -RZ, R14.reuse.H0_H0 ;  /* 0x2000000eff1d7230 */ /* 0x100fe40000004100 */
[----:B------:R-:W-:Y:S02]  /*57d0*/  HADD2.F32 R30, -RZ, R14.H1_H1 ;  /* 0x3000000eff1e7230 */ /* 0x000fe40000004100 */
[-C--:B------:R-:W-:Y:S01]  /*57e0*/  FMUL.FTZ R14, R37, R34.reuse ;  /* 0x00000022250e7220 */ /* 0x080fe20000410000 */
[----:B------:R-:W-:Y:S01]  /*57f0*/  FMUL.FTZ R34, R33, R34 ;  /* 0x0000002221227220 */ /* 0x000fe20000410000 */
[-C--:B------:R-:W-:Y:S01]  /*5800*/  FFMA.FTZ R104, R15, R29.reuse, -R36 ;  /* 0x0000001d0f687223 */ /* 0x080fe20000010824 */
[----:B------:R-:W-:Y:S01]  /*5810*/  FFMA.FTZ R106, R28, R29, R31 ;  /* 0x0000001d1c6a7223 */ /* 0x000fe2000001001f */
[-C--:B------:R-:W-:Y:S01]  /*5820*/  FFMA.FTZ R109, R33, R30.reuse, -R14 ;  /* 0x0000001e216d7223 */ /* 0x080fe2000001080e */
[----:B------:R-:W-:Y:S01]  /*5830*/  F2FP.F16.E4M3.UNPACK_B R29, R39 ;  /* 0x00000027ff1d723e */ /* 0x000fe200020006ff */
[----:B------:R-:W-:Y:S01]  /*5840*/  FFMA.FTZ R111, R37, R30, R34 ;  /* 0x0000001e256f7223 */ /* 0x000fe20000010022 */
[----:B------:R-:W-:-:S02]  /*5850*/  F2FP.F16.E4M3.UNPACK_B R14, R35 ;  /* 0x00000023ff0e723e */ /* 0x000fc400020006ff */
[----:B------:R-:W-:Y:S01]  /*5860*/  F2FP.F16.E4M3.UNPACK_B R39, R39.H1 ;  /* 0x00000027ff27723e */ /* 0x000fe200030006ff */
[--C-:B------:R-:W-:Y:S01]  /*5870*/  HADD2.F32 R30, -RZ, R29.reuse.H0_H0 ;  /* 0x2000001dff1e7230 */ /* 0x100fe20000004100 */
[----:B------:R-:W-:Y:S01]  /*5880*/  F2FP.F16.E4M3.UNPACK_B R36, R13.H1 ;  /* 0x0000000dff24723e */ /* 0x000fe200030006ff */
[----:B------:R-:W-:Y:S01]  /*5890*/  HADD2.F32 R15, -RZ, R14.H0_H0 ;  /* 0x2000000eff0f7230 */ /* 0x000fe20000004100 */
[----:B------:R-:W-:Y:S01]  /*58a0*/  F2FP.F16.E4M3.UNPACK_B R35, R35.H1 ;  /* 0x00000023ff23723e */ /* 0x000fe200030006ff */
[----:B------:R-:W-:Y:S01]  /*58b0*/  HADD2.F32 R29, -RZ, R29.H1_H1 ;  /* 0x3000001dff1d7230 */ /* 0x000fe20000004100 */
[----:B------:R-:W-:Y:S01]  /*58c0*/  F2FP.F16.E4M3.UNPACK_B R34, R13 ;  /* 0x0000000dff22723e */ /* 0x000fe200020006ff */
[----:B------:R-:W-:Y:S01]  /*58d0*/  HADD2.F32 R103, -RZ, R36.H0_H0 ;  /* 0x20000024ff677230 */ /* 0x000fe20000004100 */
[-C--:B------:R-:W-:Y:S01]  /*58e0*/  F2FP.F16.E4M3.UNPACK_B R13, R12.reuse ;  /* 0x0000000cff0d723e */ /* 0x080fe200020006ff */
[----:B------:R-:W-:Y:S01]  /*58f0*/  HADD2.F32 R28, -RZ, R35.H0_H0 ;  /* 0x20000023ff1c7230 */ /* 0x000fe20000004100 */
[----:B------:R-:W-:Y:S01]  /*5900*/  F2FP.F16.E4M3.UNPACK_B R31, R12.H1 ;  /* 0x0000000cff1f723e */ /* 0x000fe200030006ff */
[----:B------:R-:W-:Y:S01]  /*5910*/  HADD2.F32 R12, -RZ, R39.H0_H0 ;  /* 0x20000027ff0c7230 */ /* 0x000fe20000004100 */
[----:B------:R-:W-:Y:S01]  /*5920*/  F2FP.SATFINITE.E4M3.F32.PACK_AB_MERGE_C R104, R109, R104, RZ ;  /* 0x000000686d68723e */ /* 0x000fe200048070ff */
[----:B------:R-:W-:Y:S01]  /*5930*/  HADD2.F32 R38, -RZ, R34.H0_H0 ;  /* 0x20000022ff267230 */ /* 0x000fe20000004100 */
[----:B------:R-:W-:Y:S01]  /*5940*/  F2FP.SATFINITE.E4M3.F32.PACK_AB_MERGE_C R106, R111, R106, RZ ;  /* 0x0000006a6f6a723e */ /* 0x000fe200048070ff */
[----:B------:R-:W-:-:S02]  /*5950*/  HADD2.F32 R37, -RZ, R31.H0_H0 ;  /* 0x2000001fff257230 */ /* 0x000fc40000004100 */
[-C--:B------:R-:W-:Y:S01]  /*5960*/  FMUL.FTZ R115, R12, R103.reuse ;  /* 0x000000670c737220 */ /* 0x080fe20000410000 */
[----:B------:R-:W-:Y:S01]  /*5970*/  FMUL.FTZ R103, R28, R103 ;  /* 0x000000671c677220 */ /* 0x000fe20000410000 */
[----:B------:R-:W-:Y:S02]  /*5980*/  HADD2.F32 R39, -RZ, R39.H1_H1 ;  /* 0x30000027ff277230 */ /* 0x000fe40000004100 */
[----:B------:R-:W-:Y:S01]  /*5990*/  FMUL.FTZ R108, R30, R38 ;  /* 0x000000261e6c7220 */ /* 0x000fe20000410000 */
[----:B------:R-:W-:Y:S02]  /*59a0*/  HADD2.F32 R36, -RZ, R36.H1_H1 ;  /* 0x30000024ff247230 */ /* 0x000fe40000004100 */
[-C--:B------:R-:W-:Y:S01]  /*59b0*/  FFMA.FTZ R115, R28, R37.reuse, -R115 ;  /* 0x000000251c737223 */ /* 0x080fe20000010873 */
[----:B------:R-:W-:Y:S02]  /*59c0*/  HADD2.F32 R35, -RZ, R35.H1_H1 ;  /* 0x30000023ff237230 */ /* 0x000fe40000004100 */
[----:B------:R-:W-:Y:S01]  /*59d0*/  FFMA.FTZ R103, R12, R37, R103 ;  /* 0x000000250c677223 */ /* 0x000fe20000010067 */
[----:B------:R-:W-:-:S02]  /*59e0*/  HADD2.F32 R33, -RZ, R13.H0_H0 ;  /* 0x2000000dff217230 */ /* 0x000fc40000004100 */
[-C--:B------:R-:W-:Y:S01]  /*59f0*/  FMUL.FTZ R28, R39, R36.reuse ;  /* 0x00000024271c7220 */ /* 0x080fe20000410000 */
[----:B------:R-:W-:Y:S02]  /*5a00*/  HADD2.F32 R34, -RZ, R34.H1_H1 ;  /* 0x30000022ff227230 */ /* 0x000fe40000004100 */
[----:B------:R-:W-:Y:S01]  /*5a10*/  FMUL.FTZ R36, R35, R36 ;  /* 0x0000002423247220 */ /* 0x000fe20000410000 */
[----:B------:R-:W-:Y:S02]  /*5a20*/  HADD2.F32 R14, -RZ, R14.H1_H1 ;  /* 0x3000000eff0e7230 */ /* 0x000fe40000004100 */
[C---:B------:R-:W-:Y:S01]  /*5a30*/  FMUL.FTZ R113, R15.reuse, R38 ;  /* 0x000000260f717220 */ /* 0x040fe20000410000 */
[----:B------:R-:W-:Y:S02]  /*5a40*/  HADD2.F32 R12, -RZ, R31.H1_H1 ;  /* 0x3000001fff0c7230 */ /* 0x000fe40000004100 */
[----:B------:R-:W-:Y:S01]  /*5a50*/  FFMA.FTZ R108, R15, R33, -R108 ;  /* 0x000000210f6c7223 */ /* 0x000fe2000001086c */
[----:B------:R-:W-:-:S02]  /*5a60*/  HADD2.F32 R13, -RZ, R13.H1_H1 ;  /* 0x3000000dff0d7230 */ /* 0x000fc40000004100 */
[-C--:B------:R-:W-:Y:S01]  /*5a70*/  FMUL.FTZ R15, R29, R34.reuse ;  /* 0x000000221d0f7220 */ /* 0x080fe20000410000 */
[----:B------:R-:W-:Y:S01]  /*5a80*/  FMUL.FTZ R34, R14, R34 ;  /* 0x000000220e227220 */ /* 0x000fe20000410000 */
[-C--:B------:R-:W-:Y:S01]  /*5a90*/  FFMA.FTZ R36, R39, R12.reuse, R36 ;  /* 0x0000000c27247223 */ /* 0x080fe20000010024 */
[----:B------:R-:W-:Y:S01]  /*5aa0*/  FFMA.FTZ R28, R35, R12, -R28 ;  /* 0x0000000c231c7223 */ /* 0x000fe2000001081c */
[----:B------:R-:W-:Y:S01]  /*5ab0*/  FFMA.FTZ R113, R30, R33, R113 ;  /* 0x000000211e717223 */ /* 0x000fe20000010071 */
[-C--:B------:R-:W-:Y:S01]  /*5ac0*/  FFMA.FTZ R34, R29, R13.reuse, R34 ;  /* 0x0000000d1d227223 */ /* 0x080fe20000010022 */
[----:B------:R-:W-:Y:S01]  /*5ad0*/  FFMA.FTZ R15, R14, R13, -R15 ;  /* 0x0000000d0e0f7223 */ /* 0x000fe2000001080f */
[----:B------:R-:W-:Y:S01]  /*5ae0*/  F2FP.SATFINITE.E4M3.F32.PACK_AB_MERGE_C R36, R36, R103, RZ ;  /* 0x000000672424723e */ /* 0x000fe200048070ff */
[----:B------:R-:W-:Y:S01]  /*5af0*/  IMAD.MOV.U32 R38, RZ, RZ, R112 ;  /* 0x000000ffff267224 */ /* 0x000fe200078e0070 */
[----:B------:R-:W-:Y:S02]  /*5b00*/  F2FP.SATFINITE.E4M3.F32.PACK_AB_MERGE_C R28, R28, R115, RZ ;  /* 0x000000731c1c723e */ /* 0x000fe400048070ff */
[----:B------:R-:W-:Y:S01]  /*5b10*/  F2FP.SATFINITE.E4M3.F32.PACK_AB_MERGE_C R39, R34, R113, R36 ;  /* 0x000000712227723e */ /* 0x000fe20004807024 */
[----:B------:R-:W-:Y:S01]  /*5b20*/  IMAD.MOV.U32 R36, RZ, RZ, R110 ;  /* 0x000000ffff247224 */ /* 0x000fe200078e006e */
[----:B------:R-:W-:Y:S01]  /*5b30*/  F2FP.SATFINITE.E4M3.F32.PACK_AB_MERGE_C R33, R105, R102, R104 ;  /* 0x000000666921723e */ /* 0x000fe20004807068 */
[----:B------:R-:W-:Y:S01]  /*5b40*/  IMAD.MOV.U32 R34, RZ, RZ, R114 ;  /* 0x000000ffff227224 */ /* 0x000fe200078e0072 */
[----:B------:R-:W-:-:S02]  /*5b50*/  F2FP.SATFINITE.E4M3.F32.PACK_AB_MERGE_C R35, R15, R108, R28 ;  /* 0x0000006c0f23723e */ /* 0x000fc4000480701c */
[----:B------:R-:W-:-:S07]  /*5b60*/  F2FP.SATFINITE.E4M3.F32.PACK_AB_MERGE_C R37, R107, R98, R106 ;  /* 0x000000626b25723e */ /* 0x000fce000480706a */
.L_x_1258:
[----:B------:R-:W-:Y:S05]  /*5b70*/  BSYNC B2 ;  /* 0x0000000000027941 */ /* 0x000fea0003800000 */
.L_x_1257:
[----:B------:R-:W-:Y:S02]  /*5b80*/  ISETP.GE.AND P5, PT, R96, R93, PT ;  /* 0x0000005d6000720c */ /* 0x000fe40003fa6270 */
[----:B------:R-:W-:-:S11]  /*5b90*/  P2R R13, PR, RZ, 0x1 ;  /* 0x00000001ff0d7803 */ /* 0x000fd60000000000 */
[--C-:B------:R-:W-:Y:S02]  /*5ba0*/  @!P5 SHF.R.S32.HI R12, RZ, 0x1f, R96.reuse ;  /* 0x0000001fff0cd819 */ /* 0x100fe40000011460 */
[----:B------:R-:W-:-:S04]  /*5bb0*/  @!P5 IADD3 R15, P0, P6, R40, R58, R96 ;  /* 0x0000003a280fd210 */ /* 0x000fc80007e1e060 */
[----:B------:R-:W-:Y:S02]  /*5bc0*/  @!P5 IADD3.X R28, R0, R97, R12, P0, P6 ;  /* 0x00000061001cd210 */ /* 0x000fe400007ec40c */
[----:B------:R-:W-:Y:S02]  /*5bd0*/  IADD3 R12, P6, R99, R50, RZ ;  /* 0x00000032630c7210 */ /* 0x000fe40007fde0ff */
[----:B------:R-:W-:-:S03]  /*5be0*/  ISETP.NE.AND P0, PT, R13, RZ, PT ;  /* 0x000000ff0d00720c */ /* 0x000fc60003f05270 */
[----:B------:R-:W-:Y:S01]  /*5bf0*/  IMAD.X R13, R94, 0x1, R51, P6 ;  /* 0x000000015e0d7824 */ /* 0x000fe200030e0633 */
[----:B------:R-:W-:-:S04]  /*5c00*/  @!P5 IADD3 R14, P6, R15, R50, RZ ;  /* 0x000000320f0ed210 */ /* 0x000fc80007fde0ff */
[----:B-1----:R1:W-:Y:S01]  /*5c10*/  STG.E.128 desc[UR46][R12.64], R32 ;  /* 0x000000200c007986 */ /* 0x0023e2000c101d2e */
[----:B------:R-:W-:-:S05]  /*5c20*/  @!P5 IMAD.X R15, R28, 0x1, R51, P6 ;  /* 0x000000011c0fd824 */ /* 0x000fca00030e0633 */
[----:B--2---:R1:W-:Y:S03]  /*5c30*/  @!P5 STG.E.128 desc[UR46][R14.64], R36 ;  /* 0x000000240e00d986 */ /* 0x0043e6000c101d2e */
.L_x_1256:
[----:B------:R-:W-:Y:S05]  /*5c40*/  BSYNC B1 ;  /* 0x0000000000017941 */ /* 0x000fea0003800000 */
.L_x_1255:
[C---:B------:R-:W-:Y:S01]  /*5c50*/  ISETP.GE.OR P5, PT, R195.reuse, R87, P1 ;  /* 0x00000057c300720c */ /* 0x040fe20000fa6670 */
[-C--:B-12---:R-:W-:Y:S02]  /*5c60*/  IMAD R12, R216, R52.reuse, RZ ;  /* 0x00000034d80c7224 */ /* 0x086fe400078e02ff */
[----:B------:R-:W-:-:S04]  /*5c70*/  IMAD.WIDE.U32 R54, R195, R52, R54 ;  /* 0x00000034c3367225 */ /* 0x000fc800078e0036 */
[----:B------:R-:W-:-:S06]  /*5c80*/  IMAD R35, R195, R53, R12 ;  /* 0x00000035c3237224 */ /* 0x000fcc00078e020c */
[----:B------:R-:W-:Y:S05]  /*5c90*/  @P5 BRA `(.L_x_1245) ;  /* 0x0000001000545947 */ /* 0x000fea0003800000 */
[----:B------:R-:W-:Y:S01]  /*5ca0*/  IMAD.IADD R35, R55, 0x1, R35 ;  /* 0x0000000137237824 */ /* 0x000fe200078e0223 */
[----:B------:R-:W-:Y:S01]  /*5cb0*/  IADD3 R33, P5, P6, R40, R54, R77 ;  /* 0x0000003628217210 */ /* 0x000fe20007ebe04d */
[----:B------:R-:W-:Y:S01]  /*5cc0*/  BSSY B1, `(.L_x_1259) ;  /* 0x00000ee000017945 */ /* 0x000fe20003800000 */
[----:B------:R-:W-:Y:S02]  /*5cd0*/  SEL R95, R76, R95, !P0 ;  /* 0x0000005f4c5f7207 */ /* 0x000fe40004000000 */
[----:B------:R-:W-:Y:S02]  /*5ce0*/  IADD3.X R12, R0, R35, R81, P5, P6 ;  /* 0x00000023000c7210 */ /* 0x000fe40002fec451 */
[----:B------:R-:W-:-:S05]  /*5cf0*/  IADD3 R32, P5, R33, R50, RZ ;  /* 0x0000003221207210 */ /* 0x000fca0007fbe0ff */
[----:B------:R-:W-:Y:S01]  /*5d00*/  IMAD.X R33, R12, 0x1, R51, P5 ;  /* 0x000000010c217824 */ /* 0x000fe200028e0633 */
[----:B------:R-:W-:-:S04]  /*5d10*/  SHF.R.S32.HI R12, RZ, 0x1f, R95 ;  /* 0x0000001fff0c7819 */ /* 0x000fc8000001145f */
[----:B------:R-:W-:-:S04]  /*5d20*/  LEA.HI R12, R12, R95, RZ, 0x5 ;  /* 0x0000005f0c0c7211 */ /* 0x000fc800078f28ff */
[----:B------:R-:W-:-:S04]  /*5d30*/  LEA.HI.SX32 R12, R12, R79, 0x1b ;  /* 0x0000004f0c0c7211 */ /* 0x000fc800078fdaff */
[----:B------:R-:W-:Y:S01]  /*5d40*/  SHF.R.S32.HI R13, RZ, 0x1f, R12 ;  /* 0x0000001fff0d7819 */ /* 0x000fe2000001140c */
[----:B------:R-:W-:-:S03]  /*5d50*/  IMAD.SHL.U32 R37, R12, 0x10, RZ ;  /* 0x000000100c257824 */ /* 0x000fc600078e00ff */
[----:B------:R-:W-:Y:S02]  /*5d60*/  LEA.HI R12, R13, R12, RZ, 0x3 ;  /* 0x0000000c0d0c7211 */ /* 0x000fe400078f18ff */
[----:B------:R-:W-:-:S03]  /*5d70*/  LOP3.LUT R13, R208, 0x70, R37, 0xf8, !PT ;  /* 0x00000070d00d7812 */ /* 0x000fc600078ef825 */
[----:B------:R-:W-:Y:S01]  /*5d80*/  IMAD.SHL.U32 R14, R12, 0x400, RZ ;  /* 0x000004000c0e7824 */ /* 0x000fe200078e00ff */
[----:B------:R-:W-:Y:S02]  /*5d90*/  LOP3.LUT R12, R13, R210, RZ, 0x3c, !PT ;  /* 0x000000d20d0c7212 */ /* 0x000fe400078e3cff */
[----:B------:R-:W-:Y:S02]  /*5da0*/  LEA R13, R17, R64, 0xe ;  /* 0x00000040110d7211 */ /* 0x000fe400078e70ff */
[----:B------:R-:W-:-:S03]  /*5db0*/  LOP3.LUT R14, R14, 0xffffe000, RZ, 0xc0, !PT ;  /* 0xffffe0000e0e7812 */ /* 0x000fc600078ec0ff */
[----:B------:R-:W-:Y:S01]  /*5dc0*/  IMAD.IADD R13, R16, 0x1, R13 ;  /* 0x00000001100d7824 */ /* 0x000fe200078e020d */
[----:B------:R-:W-:-:S05]  /*5dd0*/  IADD3 R12, R12, R14, R211 ;  /* 0x0000000e0c0c7210 */ /* 0x000fca0007ffe0d3 */
[----:B------:R-:W-:-:S04]  /*5de0*/  IMAD R15, R17, 0x4000, R12 ;  /* 0x00004000110f7824 */ /* 0x000fc800078e020c */
[----:B------:R-:W-:Y:S02]  /*5df0*/  IMAD.IADD R28, R16, 0x1, R15 ;  /* 0x00000001101c7824 */ /* 0x000fe400078e020f */
[----:B------:R-:W1:Y:S04]  /*5e00*/  LDS.128 R12, [R13+0x20000] ;  /* 0x020000000d0c7984 */ /* 0x000e680000000c00 */
[----:B------:R-:W2:Y:S01]  /*5e10*/  LDS.128 R28, [R28+0x20000] ;  /* 0x020000001c1c7984 */ /* 0x000ea20000000c00 */
[----:B------:R-:W-:Y:S05]  /*5e20*/  @P4 BRA `(.L_x_1260) ;  /* 0x0000000c005c4947 */ /* 0x000fea0003800000 */
[--C-:B------:R-:W-:Y:S02]  /*5e30*/  SHF.R.U32.HI R58, RZ, 0x10, R5.reuse ;  /* 0x00000010ff3a7819 */ /* 0x100fe40000011605 */
[--C-:B------:R-:W-:Y:S02]  /*5e40*/  SHF.R.U32.HI R53, RZ, 0x8, R5.reuse ;  /* 0x00000008ff357819 */ /* 0x100fe40000011605 */
[----:B------:R-:W-:Y:S02]  /*5e50*/  LOP3.LUT R4, R5, 0xff, RZ, 0xc0, !PT ;  /* 0x000000ff05047812 */ /* 0x000fe400078ec0ff */
[----:B------:R-:W-:Y:S02]  /*5e60*/  SHF.R.U32.HI R5, RZ, 0x18, R5 ;  /* 0x00000018ff057819 */ /* 0x000fe40000011605 */
[--C-:B------:R-:W-:Y:S02]  /*5e70*/  SHF.R.U32.HI R39, RZ, 0x10, R9.reuse ;  /* 0x00000010ff277819 */ /* 0x100fe40000011609 */
[----:B------:R-:W-:-:S02]  /*5e80*/  SHF.R.U32.HI R34, RZ, 0x8, R9 ;  /* 0x00000008ff227819 */ /* 0x000fc40000011609 */
[----:B------:R-:W-:Y:S02]  /*5e90*/  LOP3.LUT R8, R9, 0xff, RZ, 0xc0, !PT ;  /* 0x000000ff09087812 */ /* 0x000fe400078ec0ff */
[----:B------:R-:W-:Y:S02]  /*5ea0*/  SHF.R.U32.HI R10, RZ, 0x8, R11 ;  /* 0x00000008ff0a7819 */ /* 0x000fe4000001160b */
[----:B------:R-:W-:Y:S02]  /*5eb0*/  SHF.R.U32.HI R9, RZ, 0x18, R9 ;  /* 0x00000018ff097819 */ /* 0x000fe40000011609 */
[----:B------:R-:W-:Y:S01]  /*5ec0*/  PRMT R5, R5, 0x654, R4 ;  /* 0x0000065405057816 */ /* 0x000fe20000000004 */
[----:B------:R-:W-:Y:S01]  /*5ed0*/  IMAD.SHL.U32 R4, R53, 0x100, RZ ;  /* 0x0000010035047824 */ /* 0x000fe200078e00ff */
[--C-:B------:R-:W-:Y:S01]  /*5ee0*/  SHF.R.U32.HI R52, RZ, 0x10, R7.reuse ;  /* 0x00000010ff347819 */ /* 0x100fe20000011607 */
[----:B------:R-:W-:Y:S01]  /*5ef0*/  IMAD.SHL.U32 R10, R10, 0x100, RZ ;  /* 0x000001000a0a7824 */ /* 0x000fe200078e00ff */
[----:B------:R-:W-:-:S02]  /*5f00*/  SHF.R.U32.HI R38, RZ, 0x8, R7 ;  /* 0x00000008ff267819 */ /* 0x000fc40000011607 */
[----:B------:R-:W-:Y:S02]  /*5f10*/  LOP3.LUT R6, R7, 0xff, RZ, 0xc0, !PT ;  /* 0x000000ff07067812 */ /* 0x000fe400078ec0ff */
[----:B------:R-:W-:Y:S02]  /*5f20*/  SHF.R.U32.HI R7, RZ, 0x18, R7 ;  /* 0x00000018ff077819 */ /* 0x000fe40000011607 */
[----:B------:R-:W-:Y:S02]  /*5f30*/  SHF.R.U32.HI R36, RZ, 0x10, R11 ;  /* 0x00000010ff247819 */ /* 0x000fe4000001160b */
[----:B------:R-:W-:Y:S01]  /*5f40*/  PRMT R9, R9, 0x654, R8 ;  /* 0x0000065409097816 */ /* 0x000fe20000000008 */
[----:B------:R-:W-:Y:S01]  /*5f50*/  IMAD.SHL.U32 R8, R34, 0x100, RZ ;  /* 0x0000010022087824 */ /* 0x000fe200078e00ff */
[----:B------:R-:W-:Y:S02]  /*5f60*/  LOP3.LUT R11, R11, 0xff0000ff, RZ, 0xc0, !PT ;  /* 0xff0000ff0b0b7812 */ /* 0x000fe400078ec0ff */
[----:B------:R-:W-:Y:S01]  /*5f70*/  LOP3.LUT R5, R5, 0xff00, R4, 0xf8, !PT ;  /* 0x0000ff0005057812 */ /* 0x000fe200078ef804 */
[----:B------:R-:W-:Y:S01]  /*5f80*/  IMAD.SHL.U32 R4, R38, 0x100, RZ ;  /* 0x0000010026047824 */ /* 0x000fe200078e00ff */
[----:B------:R-:W-:Y:S01]  /*5f90*/  PRMT R7, R7, 0x654, R6 ;  /* 0x0000065407077816 */ /* 0x000fe20000000006 */
[----:B------:R-:W-:Y:S01]  /*5fa0*/  IMAD.U32 R6, R58, 0x10000, RZ ;  /* 0x000100003a067824 */ /* 0x000fe200078e00ff */
[----:B------:R-:W-:-:S02]  /*5fb0*/  LOP3.LUT R94, R11, 0xff00, R10, 0xf8, !PT ;  /* 0x0000ff000b5e7812 */ /* 0x000fc400078ef80a */
[----:B------:R-:W-:Y:S02]  /*5fc0*/  LOP3.LUT R58, R9, 0xff00, R8, 0xf8, !PT ;  /* 0x0000ff00093a7812 */ /* 0x000fe400078ef808 */
[----:B------:R-:W-:Y:S02]  /*5fd0*/  F2FP.F16.E4M3.UNPACK_B R38, R92.H1 ;  /* 0x0000005cff26723e */ /* 0x000fe400030006ff */
[----:B--2---:R-:W-:Y:S02]  /*5fe0*/  F2FP.F16.E4M3.UNPACK_B R10, R28.H1 ;  /* 0x0000001cff0a723e */ /* 0x004fe400030006ff */
[----:B-1----:R-:W-:Y:S02]  /*5ff0*/  F2FP.F16.E4M3.UNPACK_B R8, R12.H1 ;  /* 0x0000000cff08723e */ /* 0x002fe400030006ff */
[----:B------:R-:W-:Y:S01]  /*6000*/  LOP3.LUT R7, R7, 0xff00, R4, 0xf8, !PT ;  /* 0x0000ff0007077812 */ /* 0x000fe200078ef804 */
[----:B------:R-:W-:Y:S01]  /*6010*/  IMAD.U32 R4, R52, 0x10000, RZ ;  /* 0x0001000034047824 */ /* 0x000fe200078e00ff */
[----:B------:R-:W-:Y:S01]  /*6020*/  F2FP.F16.E4M3.UNPACK_B R34, R90.H1 ;  /* 0x0000005aff22723e */ /* 0x000fe200030006ff */
[----:B------:R-:W-:Y:S01]  /*6030*/  HADD2.F32 R52, -RZ, R38.H0_H0 ;  /* 0x20000026ff347230 */ /* 0x000fe20000004100 */
[----:B------:R-:W-:Y:S01]  /*6040*/  LOP3.LUT R6, R5, 0xff0000, R6, 0xf8, !PT ;  /* 0x00ff000005067812 */ /* 0x000fe200078ef806 */
[----:B------:R-:W-:Y:S01]  /*6050*/  HADD2.F32 R11, -RZ, R10.H0_H0 ;  /* 0x2000000aff0b7230 */ /* 0x000fe20000004100 */
[----:B------:R-:W-:Y:S01]  /*6060*/  LOP3.LUT R4, R7, 0xff0000, R4, 0xf8, !PT ;  /* 0x00ff000007047812 */ /* 0x000fe200078ef804 */
[----:B------:R-:W-:Y:S01]  /*6070*/  HADD2.F32 R9, -RZ, R8.H0_H0 ;  /* 0x20000008ff097230 */ /* 0x000fe20000004100 */
[----:B------:R-:W-:Y:S01]  /*6080*/  SHF.L.U32 R7, R39, 0x10, RZ ;  /* 0x0000001027077819 */ /* 0x000fe200000006ff */
[----:B------:R-:W-:-:S02]  /*6090*/  IMAD.U32 R5, R36, 0x10000, RZ ;  /* 0x0001000024057824 */ /* 0x000fc400078e00ff */
[-C--:B------:R-:W-:Y:S01]  /*60a0*/  FMUL.FTZ R96, R11, R52.reuse ;  /* 0x000000340b607220 */ /* 0x080fe20000410000 */
[----:B------:R-:W-:Y:S02]  /*60b0*/  HADD2.F32 R36, -RZ, R34.H0_H0 ;  /* 0x20000022ff247230 */ /* 0x000fe40000004100 */
[----:B------:R-:W-:Y:S01]  /*60c0*/  FMUL.FTZ R52, R9, R52 ;  /* 0x0000003409347220 */ /* 0x000fe20000410000 */
[----:B------:R-:W-:Y:S01]  /*60d0*/  LOP3.LUT R7, R58, 0xff0000, R7, 0xf8, !PT ;  /* 0x00ff00003a077812 */ /* 0x000fe200078ef807 */
[----:B------:R-:W-:Y:S01]  /*60e0*/  HADD2.F32 R38, -RZ, R38.H1_H1 ;  /* 0x30000026ff267230 */ /* 0x000fe20000004100 */
[----:B------:R-:W-:Y:S01]  /*60f0*/  F2FP.F16.E4M3.UNPACK_B R92, R92 ;  /* 0x0000005cff5c723e */ /* 0x000fe200020006ff */
[----:B------:R-:W-:Y:S01]  /*6100*/  FFMA.FTZ R58, R11, R36, R52 ;  /* 0x000000240b3a7223 */ /* 0x000fe20000010034 */
[----:B------:R-:W-:Y:S01]  /*6110*/  HADD2.F32 R11, -RZ, R10.H1_H1 ;  /* 0x3000000aff0b7230 */ /* 0x000fe20000004100 */
[----:B------:R-:W-:Y:S01]  /*6120*/  F2FP.F16.E4M3.UNPACK_B R28, R28 ;  /* 0x0000001cff1c723e */ /* 0x000fe200020006ff */
[----:B------:R-:W-:Y:S01]  /*6130*/  FFMA.FTZ R96, R9, R36, -R96 ;  /* 0x0000002409607223 */ /* 0x000fe20000010860 */
[----:B------:R-:W-:Y:S01]  /*6140*/  F2FP.F16.E4M3.UNPACK_B R12, R12 ;  /* 0x0000000cff0c723e */ /* 0x000fe200020006ff */
[----:B------:R-:W-:Y:S01]  /*6150*/  HADD2.F32 R9, -RZ, R8.H1_H1 ;  /* 0x30000008ff097230 */ /* 0x000fe20000004100 */
[----:B------:R-:W-:Y:S01]  /*6160*/  F2FP.F16.E4M3.UNPACK_B R90, R90 ;  /* 0x0000005aff5a723e */ /* 0x000fe200020006ff */
        /* <DEDUP_REMOVED lines=9> */
[-C--:B------:R-:W-:Y:S01]  /*6200*/  FMUL.FTZ R53, R10, R39.reuse ;  /* 0x000000270a357220 */ /* 0x080fe20000410000 */
[----:B------:R-:W-:Y:S02]  /*6210*/  HADD2.F32 R11, -RZ, R92.H1_H1 ;  /* 0x3000005cff0b7230 */ /* 0x000fe40000004100 */
[C---:B------:R-:W-:Y:S01]  /*6220*/  FMUL.FTZ R39, R8.reuse, R39 ;  /* 0x0000002708277220 */ /* 0x040fe20000410000 */
[----:B------:R-:W-:Y:S02]  /*6230*/  HADD2.F32 R28, -RZ, R28.H1_H1 ;  /* 0x3000001cff1c7230 */ /* 0x000fe40000004100 */
[-C--:B------:R-:W-:Y:S01]  /*6240*/  FFMA.FTZ R53, R8, R9.reuse, -R53 ;  /* 0x0000000908357223 */ /* 0x080fe20000010835 */
[----:B------:R-:W-:Y:S02]  /*6250*/  HADD2.F32 R12, -RZ, R12.H1_H1 ;  /* 0x3000000cff0c7230 */ /* 0x000fe40000004100 */
[----:B------:R-:W-:Y:S01]  /*6260*/  FFMA.FTZ R38, R10, R9, R39 ;  /* 0x000000090a267223 */ /* 0x000fe20000010027 */
[----:B------:R-:W-:-:S02]  /*6270*/  HADD2.F32 R9, -RZ, R90.H1_H1 ;  /* 0x3000005aff097230 */ /* 0x000fc40000004100 */
[----:B------:R-:W-:Y:S01]  /*6280*/  FMUL.FTZ R39, R28, R11 ;  /* 0x0000000b1c277220 */ /* 0x000fe20000410000 */
[----:B------:R-:W-:Y:S01]  /*6290*/  F2FP.F16.E4M3.UNPACK_B R34, R91.H1 ;  /* 0x0000005bff22723e */ /* 0x000fe200030006ff */
[C---:B------:R-:W-:Y:S01]  /*62a0*/  FMUL.FTZ R59, R12.reuse, R11 ;  /* 0x0000000b0c3b7220 */ /* 0x040fe20000410000 */
[----:B------:R-:W-:Y:S01]  /*62b0*/  F2FP.F16.E4M3.UNPACK_B R10, R30.H1 ;  /* 0x0000001eff0a723e */ /* 0x000fe200030006ff */
[----:B------:R-:W-:Y:S01]  /*62c0*/  FFMA.FTZ R52, R12, R9, -R39 ;  /* 0x000000090c347223 */ /* 0x000fe20000010827 */
[----:B------:R-:W-:Y:S01]  /*62d0*/  F2FP.F16.E4M3.UNPACK_B R8, R14.H1 ;  /* 0x0000000eff08723e */ /* 0x000fe200030006ff */
[----:B------:R-:W-:Y:S01]  /*62e0*/  HADD2.F32 R36, -RZ, R34.H0_H0 ;  /* 0x20000022ff247230 */ /* 0x000fe20000004100 */
[----:B------:R-:W-:Y:S01]  /*62f0*/  F2FP.F16.E4M3.UNPACK_B R12, R89.H1 ;  /* 0x00000059ff0c723e */ /* 0x000fe200030006ff */
[----:B------:R-:W-:Y:S02]  /*6300*/  HADD2.F32 R11, -RZ, R10.H0_H0 ;  /* 0x2000000aff0b7230 */ /* 0x000fe40000004100 */
[----:B------:R-:W-:Y:S01]  /*6310*/  FFMA.FTZ R59, R28, R9, R59 ;  /* 0x000000091c3b7223 */ /* 0x000fe2000001003b */
[----:B------:R-:W-:Y:S01]  /*6320*/  HADD2.F32 R9, -RZ, R8.H0_H0 ;  /* 0x20000008ff097230 */ /* 0x000fe20000004100 */
[----:B------:R-:W-:Y:S01]  /*6330*/  F2FP.F16.E4M3.UNPACK_B R91, R91 ;  /* 0x0000005bff5b723e */ /* 0x000fe200020006ff */
[----:B------:R-:W-:-:S02]  /*6340*/  HADD2.F32 R39, -RZ, R34.H1_H1 ;  /* 0x30000022ff277230 */ /* 0x000fc40000004100 */
[-C--:B------:R-:W-:Y:S01]  /*6350*/  FMUL.FTZ R34, R11, R36.reuse ;  /* 0x000000240b227220 */ /* 0x080fe20000410000 */
[----:B------:R-:W-:Y:S02]  /*6360*/  HADD2.F32 R28, -RZ, R12.H0_H0 ;  /* 0x2000000cff1c7230 */ /* 0x000fe40000004100 */
[C---:B------:R-:W-:Y:S01]  /*6370*/  FMUL.FTZ R90, R9.reuse, R36 ;  /* 0x00000024095a7220 */ /* 0x040fe20000410000 */
[----:B------:R-:W-:Y:S01]  /*6380*/  HADD2.F32 R10, -RZ, R10.H1_H1 ;  /* 0x3000000aff0a7230 */ /* 0x000fe20000004100 */
[----:B------:R-:W-:Y:S01]  /*6390*/  F2FP.F16.E4M3.UNPACK_B R14, R14 ;  /* 0x0000000eff0e723e */ /* 0x000fe200020006ff */
[----:B------:R-:W-:Y:S02]  /*63a0*/  HADD2.F32 R8, -RZ, R8.H1_H1 ;  /* 0x30000008ff087230 */ /* 0x000fe40000004100 */
[----:B------:R-:W-:Y:S01]  /*63b0*/  FFMA.FTZ R36, R9, R28, -R34 ;  /* 0x0000001c09247223 */ /* 0x000fe20000010822 */
[----:B------:R-:W-:Y:S02]  /*63c0*/  HADD2.F32 R9, -RZ, R12.H1_H1 ;  /* 0x3000000cff097230 */ /* 0x000fe40000004100 */
[-C--:B------:R-:W-:Y:S01]  /*63d0*/  FMUL.FTZ R99, R10, R39.reuse ;  /* 0x000000270a637220 */ /* 0x080fe20000410000 */
[----:B------:R-:W-:Y:S01]  /*63e0*/  F2FP.F16.E4M3.UNPACK_B R30, R30 ;  /* 0x0000001eff1e723e */ /* 0x000fe200020006ff */
[C---:B------:R-:W-:Y:S01]  /*63f0*/  FMUL.FTZ R39, R8.reuse, R39 ;  /* 0x0000002708277220 */ /* 0x040fe20000410000 */
[----:B------:R-:W-:Y:S01]  /*6400*/  FFMA.FTZ R90, R11, R28, R90 ;  /* 0x0000001c0b5a7223 */ /* 0x000fe2000001005a */
[----:B------:R-:W-:Y:S01]  /*6410*/  FFMA.FTZ R99, R8, R9, -R99 ;  /* 0x0000000908637223 */ /* 0x000fe20000010863 */
[----:B------:R-:W-:Y:S01]  /*6420*/  F2FP.F16.E4M3.UNPACK_B R89, R89 ;  /* 0x00000059ff59723e */ /* 0x000fe200020006ff */
[----:B------:R-:W-:Y:S01]  /*6430*/  FFMA.FTZ R103, R10, R9, R39 ;  /* 0x000000090a677223 */ /* 0x000fe20000010027 */
[--C-:B------:R-:W-:Y:S01]  /*6440*/  HADD2.F32 R11, -RZ, R91.reuse.H0_H0 ;  /* 0x2000005bff0b7230 */ /* 0x100fe20000004100 */
[----:B------:R-:W-:Y:S01]  /*6450*/  F2FP.F16.E4M3.UNPACK_B R28, R7 ;  /* 0x00000007ff1c723e */ /* 0x000fe200020006ff */
        /* <DEDUP_REMOVED lines=8> */
[--C-:B------:R-:W-:Y:S01]  /*64e0*/  HADD2.F32 R10, -RZ, R89.reuse.H0_H0 ;  /* 0x20000059ff0a7230 */ /* 0x100fe20000004100 */
[----:B------:R-:W-:Y:S01]  /*64f0*/  F2FP.SATFINITE.E4M3.F32.PACK_AB_MERGE_C R95, R95, R96, RZ ;  /* 0x000000605f5f723e */ /* 0x000fe200048070ff */
[----:B------:R-:W-:Y:S02]  /*6500*/  HADD2.F32 R14, -RZ, R14.H1_H1 ;  /* 0x3000000eff0e7230 */ /* 0x000fe40000004100 */
[-C--:B------:R-:W-:Y:S01]  /*6510*/  FMUL.FTZ R11, R30, R91.reuse ;  /* 0x0000005b1e0b7220 */ /* 0x080fe20000410000 */
[----:B------:R-:W-:Y:S02]  /*6520*/  HADD2.F32 R89, -RZ, R89.H1_H1 ;  /* 0x30000059ff597230 */ /* 0x000fe40000004100 */
[-C--:B------:R-:W-:Y:S01]  /*6530*/  FFMA.FTZ R39, R8, R10.reuse, -R39 ;  /* 0x0000000a08277223 */ /* 0x080fe20000010827 */
[----:B------:R-:W-:Y:S01]  /*6540*/  FFMA.FTZ R34, R9, R10, R12 ;  /* 0x0000000a09227223 */ /* 0x000fe2000001000c */
[C---:B------:R-:W-:Y:S01]  /*6550*/  FMUL.FTZ R91, R14.reuse, R91 ;  /* 0x0000005b0e5b7220 */ /* 0x040fe20000410000 */
[----:B------:R-:W-:Y:S01]  /*6560*/  F2FP.F16.E4M3.UNPACK_B R10, R29 ;  /* 0x0000001dff0a723e */ /* 0x000fe200020006ff */
[----:B------:R-:W-:Y:S01]  /*6570*/  FFMA.FTZ R14, R14, R89, -R11 ;  /* 0x000000590e0e7223 */ /* 0x000fe2000001080b */
[----:B------:R-:W-:Y:S01]  /*6580*/  F2FP.F16.E4M3.UNPACK_B R8, R13 ;  /* 0x0000000dff08723e */ /* 0x000fe200020006ff */
[----:B------:R-:W-:Y:S01]  /*6590*/  FFMA.FTZ R91, R30, R89, R91 ;  /* 0x000000591e5b7223 */ /* 0x000fe2000001005b */
[----:B------:R-:W-:Y:S01]  /*65a0*/  F2FP.F16.E4M3.UNPACK_B R12, R6 ;  /* 0x00000006ff0c723e */ /* 0x000fe200020006ff */
[----:B------:R-:W-:Y:S01]  /*65b0*/  HADD2.F32 R11, -RZ, R10.H0_H0 ;  /* 0x2000000aff0b7230 */ /* 0x000fe20000004100 */
[----:B------:R-:W-:Y:S01]  /*65c0*/  F2FP.SATFINITE.E4M3.F32.PACK_AB_MERGE_C R90, R14, R39, R36 ;  /* 0x000000270e5a723e */ /* 0x000fe20004807024 */
[----:B------:R-:W-:Y:S01]  /*65d0*/  HADD2.F32 R30, -RZ, R28.H0_H0 ;  /* 0x2000001cff1e7230 */ /* 0x000fe20000004100 */
[----:B------:R-:W-:Y:S01]  /*65e0*/  F2FP.SATFINITE.E4M3.F32.PACK_AB_MERGE_C R103, R91, R34, R103 ;  /* 0x000000225b67723e */ /* 0x000fe20004807067 */
[----:B------:R-:W-:Y:S01]  /*65f0*/  HADD2.F32 R9, -RZ, R8.H0_H0 ;  /* 0x20000008ff097230 */ /* 0x000fe20000004100 */
[----:B------:R-:W-:Y:S01]  /*6600*/  F2FP.SATFINITE.E4M3.F32.PACK_AB_MERGE_C R97, R97, R58, RZ ;  /* 0x0000003a6161723e */ /* 0x000fe200048070ff */
        /* <DEDUP_REMOVED lines=10> */
[----:B------:R-:W-:Y:S01]  /*66b0*/  F2FP.SATFINITE.E4M3.F32.PACK_AB_MERGE_C R58, R52, R53, R95 ;  /* 0x00000035343a723e */ /* 0x000fe2000480705f */
[C---:B------:R-:W-:Y:S01]  /*66c0*/  FMUL.FTZ R39, R8.reuse, R39 ;  /* 0x0000002708277220 */ /* 0x040fe20000410000 */
[----:B------:R-:W-:Y:S01]  /*66d0*/  F2FP.F16.E4M3.UNPACK_B R13, R13.H1 ;  /* 0x0000000dff0d723e */ /* 0x000fe200030006ff */
[----:B------:R-:W-:Y:S01]  /*66e0*/  FFMA.FTZ R53, R8, R9, -R11 ;  /* 0x0000000908357223 */ /* 0x000fe2000001080b */
[----:B------:R-:W-:Y:S02]  /*66f0*/  F2FP.F16.E4M3.UNPACK_B R29, R29.H1 ;  /* 0x0000001dff1d723e */ /* 0x000fe400030006ff */
[----:B------:R-:W-:Y:S01]  /*6700*/  F2FP.F16.E4M3.UNPACK_B R11, R7.H1 ;  /* 0x00000007ff0b723e */ /* 0x000fe200030006ff */
[----:B------:R-:W-:Y:S01]  /*6710*/  HADD2.F32 R7, -RZ, R13.H0_H0 ;  /* 0x2000000dff077230 */ /* 0x000fe20000004100 */
[----:B------:R-:W-:Y:S01]  /*6720*/  F2FP.SATFINITE.E4M3.F32.PACK_AB_MERGE_C R97, R59, R38, R97 ;  /* 0x000000263b61723e */ /* 0x000fe20004807061 */
[----:B------:R-:W-:Y:S01]  /*6730*/  FFMA.FTZ R59, R10, R9, R39 ;  /* 0x000000090a3b7223 */ /* 0x000fe20000010027 */
[----:B------:R-:W-:Y:S01]  /*6740*/  HADD2.F32 R8, -RZ, R29.H0_H0 ;  /* 0x2000001dff087230 */ /* 0x000fe20000004100 */
[----:B------:R-:W-:Y:S01]  /*6750*/  F2FP.F16.E4M3.UNPACK_B R6, R6.H1 ;  /* 0x00000006ff06723e */ /* 0x000fe200030006ff */
[----:B------:R-:W-:Y:S01]  /*6760*/  HADD2.F32 R10, -RZ, R11.H0_H0 ;  /* 0x2000000bff0a7230 */ /* 0x000fe20000004100 */
[----:B------:R-:W-:Y:S01]  /*6770*/  LOP3.LUT R5, R94, 0xff0000, R5, 0xf8, !PT ;  /* 0x00ff00005e057812 */ /* 0x000fe200078ef805 */
[----:B------:R-:W-:-:S02]  /*6780*/  HADD2.F32 R29, -RZ, R29.H1_H1 ;  /* 0x3000001dff1d7230 */ /* 0x000fc40000004100 */
[----:B------:R-:W-:Y:S02]  /*6790*/  HADD2.F32 R12, -RZ, R11.H1_H1 ;  /* 0x3000000bff0c7230 */ /* 0x000fe40000004100 */
[CC--:B------:R-:W-:Y:S01]  /*67a0*/  FMUL.FTZ R14, R8.reuse, R10.reuse ;  /* 0x0000000a080e7220 */ /* 0x0c0fe20000410000 */
[--C-:B------:R-:W-:Y:S02]  /*67b0*/  HADD2.F32 R9, -RZ, R6.reuse.H0_H0 ;  /* 0x20000006ff097230 */ /* 0x100fe40000004100 */
[----:B------:R-:W-:Y:S01]  /*67c0*/  FMUL.FTZ R11, R7, R10 ;  /* 0x0000000a070b7220 */ /* 0x000fe20000410000 */
[----:B------:R-:W-:Y:S01]  /*67d0*/  HADD2.F32 R13, -RZ, R13.H1_H1 ;  /* 0x3000000dff0d7230 */ /* 0x000fe20000004100 */
[----:B------:R-:W-:Y:S01]  /*67e0*/  F2FP.F16.E4M3.UNPACK_B R28, R5.H1 ;  /* 0x00000005ff1c723e */ /* 0x000fe200030006ff */
[----:B------:R-:W-:Y:S02]  /*67f0*/  HADD2.F32 R10, -RZ, R6.H1_H1 ;  /* 0x30000006ff0a7230 */ /* 0x000fe40000004100 */
[----:B------:R-:W-:Y:S01]  /*6800*/  FMUL.FTZ R6, R29, R12 ;  /* 0x0000000c1d067220 */ /* 0x000fe20000410000 */
[-C--:B------:R-:W-:Y:S01]  /*6810*/  FFMA.FTZ R36, R7, R9.reuse, -R14 ;  /* 0x0000000907247223 */ /* 0x080fe2000001080e */
[----:B------:R-:W-:Y:S01]  /*6820*/  FFMA.FTZ R38, R8, R9, R11 ;  /* 0x0000000908267223 */ /* 0x000fe2000001000b */
[----:B------:R-:W-:Y:S01]  /*6830*/  F2FP.F16.E4M3.UNPACK_B R9, R31 ;  /* 0x0000001fff09723e */ /* 0x000fe200020006ff */
[C---:B------:R-:W-:Y:S01]  /*6840*/  FFMA.FTZ R89, R13.reuse, R10, -R6 ;  /* 0x0000000a0d597223 */ /* 0x040fe20000010806 */
[----:B------:R-:W-:Y:S01]  /*6850*/  F2FP.F16.E4M3.UNPACK_B R6, R15 ;  /* 0x0000000fff06723e */ /* 0x000fe200020006ff */
[----:B------:R-:W-:Y:S01]  /*6860*/  FMUL.FTZ R12, R13, R12 ;  /* 0x0000000c0d0c7220 */ /* 0x000fe20000410000 */
[----:B------:R-:W-:Y:S01]  /*6870*/  F2FP.F16.E4M3.UNPACK_B R31, R31.H1 ;  /* 0x0000001fff1f723e */ /* 0x000fe200030006ff */
[----:B------:R-:W-:Y:S01]  /*6880*/  HADD2.F32 R39, -RZ, R28.H0_H0 ;  /* 0x2000001cff277230 */ /* 0x000fe20000004100 */
        /* <DEDUP_REMOVED lines=22> */
[----:B------:R-:W-:Y:S02]  /*69f0*/  HADD2.F32 R12, -RZ, R5.H0_H0 ;  /* 0x20000005ff0c7230 */ /* 0x000fe40000004100 */
[----:B------:R-:W-:Y:S01]  /*6a00*/  FMUL.FTZ R28, R15, R28 ;  /* 0x0000001c0f1c7220 */ /* 0x000fe20000410000 */
[----:B------:R-:W-:Y:S02]  /*6a10*/  HADD2.F32 R9, -RZ, R9.H1_H1 ;  /* 0x30000009ff097230 */ /* 0x000fe40000004100 */
[C---:B------:R-:W-:Y:S01]  /*6a20*/  FMUL.FTZ R29, R7.reuse, R29 ;  /* 0x0000001d071d7220 */ /* 0x040fe20000410000 */
[----:B------:R-:W-:Y:S02]  /*6a30*/  HADD2.F32 R14, -RZ, R14.H1_H1 ;  /* 0x3000000eff0e7230 */ /* 0x000fe40000004100 */
[----:B------:R-:W-:Y:S01]  /*6a40*/  FFMA.FTZ R52, R7, R12, -R52 ;  /* 0x0000000c07347223 */ /* 0x000fe20000010834 */
[----:B------:R-:W-:-:S02]  /*6a50*/  HADD2.F32 R6, -RZ, R6.H1_H1 ;  /* 0x30000006ff067230 */ /* 0x000fc40000004100 */
[----:B------:R-:W-:Y:S01]  /*6a60*/  FFMA.FTZ R29, R10, R12, R29 ;  /* 0x0000000c0a1d7223 */ /* 0x000fe2000001001d */
[----:B------:R-:W-:Y:S02]  /*6a70*/  HADD2.F32 R4, -RZ, R11.H1_H1 ;  /* 0x3000000bff047230 */ /* 0x000fe40000004100 */
[-C--:B------:R-:W-:Y:S01]  /*6a80*/  FMUL.FTZ R7, R9, R14.reuse ;  /* 0x0000000e09077220 */ /* 0x080fe20000410000 */
[----:B------:R-:W-:Y:S02]  /*6a90*/  HADD2.F32 R5, -RZ, R5.H1_H1 ;  /* 0x30000005ff057230 */ /* 0x000fe40000004100 */
[C---:B------:R-:W-:Y:S01]  /*6aa0*/  FMUL.FTZ R14, R6.reuse, R14 ;  /* 0x0000000e060e7220 */ /* 0x040fe20000410000 */
[----:B------:R-:W-:Y:S01]  /*6ab0*/  F2FP.SATFINITE.E4M3.F32.PACK_AB_MERGE_C R30, R59, R30, R38 ;  /* 0x0000001e3b1e723e */ /* 0x000fe20004807026 */
[-C--:B------:R-:W-:Y:S01]  /*6ac0*/  FFMA.FTZ R28, R31, R4.reuse, R28 ;  /* 0x000000041f1c7223 */ /* 0x080fe2000001001c */
[----:B------:R-:W-:Y:S01]  /*6ad0*/  FFMA.FTZ R8, R15, R4, -R8 ;  /* 0x000000040f087223 */ /* 0x000fe20000010808 */
[-C--:B------:R-:W-:Y:S01]  /*6ae0*/  FFMA.FTZ R14, R9, R5.reuse, R14 ;  /* 0x00000005090e7223 */ /* 0x080fe2000001000e */
[----:B------:R-:W-:Y:S01]  /*6af0*/  FFMA.FTZ R7, R6, R5, -R7 ;  /* 0x0000000506077223 */ /* 0x000fe20000010807 */
[----:B------:R-:W-:Y:S01]  /*6b00*/  F2FP.SATFINITE.E4M3.F32.PACK_AB_MERGE_C R13, R53, R34, R36 ;  /* 0x00000022350d723e */ /* 0x000fe20004807024 */
[----:B------:R-:W-:Y:S01]  /*6b10*/  IMAD.MOV.U32 R12, RZ, RZ, R58 ;  /* 0x000000ffff0c7224 */ /* 0x000fe200078e003a */
[----:B------:R-:W-:-:S02]  /*6b20*/  F2FP.SATFINITE.E4M3.F32.PACK_AB_MERGE_C R28, R28, R39, RZ ;  /* 0x000000271c1c723e */ /* 0x000fc400048070ff */
[----:B------:R-:W-:Y:S02]  /*6b30*/  F2FP.SATFINITE.E4M3.F32.PACK_AB_MERGE_C R8, R8, R95, RZ ;  /* 0x0000005f0808723e */ /* 0x000fe400048070ff */
[----:B------:R-:W-:Y:S01]  /*6b40*/  F2FP.SATFINITE.E4M3.F32.PACK_AB_MERGE_C R31, R14, R29, R28 ;  /* 0x0000001d0e1f723e */ /* 0x000fe2000480701c */
[----:B------:R-:W-:Y:S01]  /*6b50*/  IMAD.MOV.U32 R29, RZ, RZ, R30 ;  /* 0x000000ffff1d7224 */ /* 0x000fe200078e001e */
[----:B------:R-:W-:Y:S01]  /*6b60*/  F2FP.SATFINITE.E4M3.F32.PACK_AB_MERGE_C R15, R7, R52, R8 ;  /* 0x00000034070f723e */ /* 0x000fe20004807008 */
[----:B------:R-:W-:Y:S02]  /*6b70*/  IMAD.MOV.U32 R28, RZ, RZ, R97 ;  /* 0x000000ffff1c7224 */ /* 0x000fe400078e0061 */
[----:B------:R-:W-:Y:S02]  /*6b80*/  IMAD.MOV.U32 R14, RZ, RZ, R90 ;  /* 0x000000ffff0e7224 */ /* 0x000fe400078e005a */
[----:B------:R-:W-:-:S07]  /*6b90*/  IMAD.MOV.U32 R30, RZ, RZ, R103 ;  /* 0x000000ffff1e7224 */ /* 0x000fce00078e0067 */
.L_x_1260:
[----:B------:R-:W-:Y:S05]  /*6ba0*/  BSYNC B1 ;  /* 0x0000000000017941 */ /* 0x000fea0003800000 */
.L_x_1259:
[----:B-1----:R1:W-:Y:S01]  /*6bb0*/  STG.E.128 desc[UR46][R32.64], R12 ;  /* 0x0000000c20007986 */ /* 0x0023e2000c101d2e */
[----:B------:R-:W-:-:S13]  /*6bc0*/  ISETP.GE.AND P4, PT, R37, R93, PT ;  /* 0x0000005d2500720c */ /* 0x000fda0003f86270 */
[----:B------:R-:W-:Y:S05]  /*6bd0*/  @P4 BRA `(.L_x_1245) ;  /* 0x0000000000844947 */ /* 0x000fea0003800000 */
[--C-:B------:R-:W-:Y:S02]  /*6be0*/  SHF.R.S32.HI R4, RZ, 0x1f, R37.reuse ;  /* 0x0000001fff047819 */ /* 0x100fe40000011425 */
[----:B------:R-:W-:-:S04]  /*6bf0*/  IADD3 R37, P4, P5, R40, R54, R37 ;  /* 0x0000003628257210 */ /* 0x000fc80007d9e025 */
[----:B------:R-:W-:Y:S02]  /*6c00*/  IADD3.X R4, R0, R35, R4, P4, P5 ;  /* 0x0000002300047210 */ /* 0x000fe400027ea404 */
[----:B------:R-:W-:-:S05]  /*6c10*/  IADD3 R50, P4, R37, R50, RZ ;  /* 0x0000003225327210 */ /* 0x000fca0007f9e0ff */
[----:B------:R-:W-:-:S05]  /*6c20*/  IMAD.X R51, R4, 0x1, R51, P4 ;  /* 0x0000000104337824 */ /* 0x000fca00020e0633 */
[----:B--2---:R2:W-:Y:S01]  /*6c30*/  STG.E.128 desc[UR46][R50.64], R28 ;  /* 0x0000001c32007986 */ /* 0x0045e2000c101d2e */
[----:B------:R-:W-:Y:S05]  /*6c40*/  BRA `(.L_x_1245) ;  /* 0x0000000000687947 */ /* 0x000fea0003800000 */
.L_x_1228:
[----:B------:R-:W-:-:S06]  /*6c50*/  UISETP.NE.AND UP0, UPT, UR45, 0x3, UPT ;  /* 0x000000032d00788c */ /* 0x000fcc000bf05270 */
[----:B------:R-:W-:-:S13]  /*6c60*/  PLOP3.LUT P3, PT, PT, PT, UP0, 0x80, 0x0 ;  /* 0x000000000000781c */ /* 0x000fda0003f6f008 */
[----:B------:R-:W-:Y:S05]  /*6c70*/  @!P3 BRA `(.L_x_1261) ;  /* 0x000000000004b947 */ /* 0x000fea0003800000 */
[----:B------:R-:W-:Y:S01]  /*6c80*/  BPT.TRAP 0x1 ;  /* 0x000000040000795c */ /* 0x000fe20000300000 */
.L_x_1261:
[----:B------:R-:W-:Y:S01]  /*6c90*/  IMAD R85, R17, 0x8, R16 ;  /* 0x0000000811557824 */ /* 0x000fe200078e0210 */
[----:B------:R-:W-:Y:S01]  /*6ca0*/  SHF.L.U32 R88, R201, 0x1f, RZ ;  /* 0x0000001fc9587819 */ /* 0x000fe200000006ff */
[----:B------:R-:W-:Y:S01]  /*6cb0*/  IMAD R87, R49, -0x40, R48 ;  /* 0xffffffc031577824 */ /* 0x000fe200078e0230 */
[----:B------:R-:W-:Y:S02]  /*6cc0*/  BSSY B1, `(.L_x_1262) ;  /* 0x0000004000017945 */ /* 0x000fe40003800000 */
[----:B------:R-:W0:Y:S02]  /*6cd0*/  SYNCS.PHASECHK.TRANS64.TRYWAIT P4, [R85+URZ+0x28490], R88 ;  /* 0x02849058550075a7 */ /* 0x000e24000808017f */
[----:B------:R-:W-:Y:S01]  /*6ce0*/  VIMNMX R87, R87, 0x40, PT ;  /* 0x0000004057577848 */ /* 0x000fe20003fe0100 */
[----:B0-----:R-:W-:Y:S06]  /*6cf0*/  @!P4 BRA `(.L_x_1263) ;  /* 0x000001f400d0c947 */ /* 0x001fec0003800000 */
.L_x_1604:
[----:B------:R-:W-:Y:S05]  /*6d00*/  BSYNC B1 ;  /* 0x0000000000017941 */ /* 0x000fea0003800000 */
.L_x_1262:
[-C--:B------:R-:W-:Y:S01]  /*6d10*/  ISETP.GE.AND P5, PT, R18, R87.reuse, PT ;  /* 0x000000571200720c */ /* 0x080fe20003fa6270 */
[----:B------:R-:W-:Y:S01]  /*6d20*/  BSSY B1, `(.L_x_1264) ;  /* 0x0000007000017945 */ /* 0x000fe20003800000 */
[----:B------:R-:W-:-:S11]  /*6d30*/  ISETP.GE.AND P4, PT, R195, R87, PT ;  /* 0x00000057c300720c */ /* 0x000fd60003f86270 */
[----:B------:R-:W-:Y:S05]  /*6d40*/  @P5 BRA `(.L_x_1265) ;  /* 0x0000000000105947 */ /* 0x000fea0003800000 */
[----:B------:R-:W1:Y:S04]  /*6d50*/  @!P1 LDS.128 R4, [R86+0x20000] ;  /* 0x0200000056049984 */ /* 0x000e680000000c00 */
[----:B------:R-:W2:Y:S04]  /*6d60*/  @!P2 LDS.128 R8, [R86+0x22000] ;  /* 0x022000005608a984 */ /* 0x000ea80000000c00 */
[----:B-1----:R1:W-:Y:S04]  /*6d70*/  @!P1 STG.E.128 desc[UR46][R14.64], R4 ;  /* 0x000000040e009986 */ /* 0x0023e8000c101d2e */
[----:B--2---:R1:W-:Y:S02]  /*6d80*/  @!P2 STG.E.128 desc[UR46][R14.64+0x80], R8 ;  /* 0x000080080e00a986 */ /* 0x0043e4000c101d2e */
.L_x_1265:
[----:B------:R-:W-:Y:S05]  /*6d90*/  BSYNC B1 ;  /* 0x0000000000017941 */ /* 0x000fea0003800000 */
.L_x_1264:
[----:B------:R-:W-:Y:S05]  /*6da0*/  @P4 BRA `(.L_x_1245) ;  /* 0x0000000000104947 */ /* 0x000fea0003800000 */
[----:B-1----:R-:W1:Y:S04]  /*6db0*/  @!P1 LDS.128 R4, [R86+0x21000] ;  /* 0x0210000056049984 */ /* 0x002e680000000c00 */
[----:B------:R-:W2:Y:S04]  /*6dc0*/  @!P2 LDS.128 R8, [R86+0x23000] ;  /* 0x023000005608a984 */ /* 0x000ea80000000c00 */
[----:B-1----:R1:W-:Y:S04]  /*6dd0*/  @!P1 STG.E.128 desc[UR46][R12.64], R4 ;  /* 0x000000040c009986 */ /* 0x0023e8000c101d2e */
[----:B--2---:R1:W-:Y:S02]  /*6de0*/  @!P2 STG.E.128 desc[UR46][R12.64+0x80], R8 ;  /* 0x000080080c00a986 */ /* 0x0043e4000c101d2e */
.L_x_1245:
[----:B------:R-:W-:Y:S05]  /*6df0*/  BSYNC B0 ;  /* 0x0000000000007941 */ /* 0x000fea0003800000 */
.L_x_1227:
[----:B01234-:R-:W0:Y:S01]  /*6e00*/  S2R R4, SR_TID.X ;  /* 0x0000000000047919 */ /* 0x01fe220000002100 */
[----:B------:R-:W-:Y:S01]  /*6e10*/  @!PT LDS RZ, [RZ] ;  /* 0x00000000fffff984 */ /* 0x000fe20000000800 */
[----:B------:R-:W-:Y:S01]  /*6e20*/  @!PT LDS RZ, [RZ] ;  /* 0x00000000fffff984 */ /* 0x000fe20000000800 */
[----:B------:R-:W-:Y:S01]  /*6e30*/  @!PT LDS RZ, [RZ] ;  /* 0x00000000fffff984 */ /* 0x000fe20000000800 */
[----:B------:R-:W-:Y:S01]  /*6e40*/  @!PT LDS RZ, [RZ] ;  /* 0x00000000fffff984 */ /* 0x000fe20000000800 */
[----:B------:R1:W-:Y:S06]  /*6e50*/  MEMBAR.ALL.CTA ;  /* 0x0000000000007992 */ /* 0x0003ec0000008000 */
[----:B-1----:R-:W1:Y:S01]  /*6e60*/  FENCE.VIEW.ASYNC.S ;  /* 0x00000000000073c6 */ /* 0x002e620000000000 */
[----:B------:R-:W-:Y:S05]  /*6e70*/  WARPSYNC.ALL ;  /* 0x0000000000007948 */ /* 0x000fea0003800000 */
[----:B------:R-:W-:Y:S01]  /*6e80*/  BSSY B0, `(.L_x_1266) ;  /* 0x0000009000007945 */ /* 0x000fe20003800000 */
[----:B0-----:R-:W-:Y:S01]  /*6e90*/  LOP3.LUT R4, R4, 0x7f, RZ, 0xc0, !PT ;  /* 0x0000007f04047812 */ /* 0x001fe200078ec0ff */
[----:B-1----:R0:W-:Y:S03]  /*6ea0*/  BAR.SYNC.DEFER_BLOCKING R75, 0x80 ;  /* 0x0002004b0000751d */ /* 0x0021e60000010000 */
[----:B------:R-:W-:-:S13]  /*6eb0*/  ISETP.NE.AND P4, PT, R4, RZ, PT ;  /* 0x000000ff0400720c */ /* 0x000fda0003f85270 */
[----:B------:R-:W-:-:S05]  /*6ec0*/  @!P4 VIADD R4, R85, 0x284a0 ;  /* 0x000284a05504c836 */ /* 0x000fca0000000000 */
[----:B------:R-:W-:-:S04]  /*6ed0*/  @!P4 PRMT R4, RZ, 0x654, R4 ;  /* 0x00000654ff04c816 */ /* 0x000fc80000000004 */
[----:B------:R0:W-:Y:S01]  /*6ee0*/  @!P4 SYNCS.ARRIVE.TRANS64.RED.A1T0 RZ, [R4+URZ], RZ ;  /* 0x000000ff04ffc9a7 */ /* 0x0001e2000810043f */
[----:B------:R-:W-:Y:S05]  /*6ef0*/  @!P3 BRA `(.L_x_1267) ;  /* 0x000000000004b947 */ /* 0x000fea0003800000 */
[----:B------:R-:W-:Y:S01]  /*6f00*/  BPT.TRAP 0x1 ;  /* 0x000000040000795c */ /* 0x000fe20000300000 */
.L_x_1267:
[----:B------:R-:W-:Y:S05]  /*6f10*/  BSYNC B0 ;  /* 0x0000000000007941 */ /* 0x000fea0003800000 */
.L_x_1266:
[----:B------:R-:W1:Y:S01]  /*6f20*/  SYNCS.PHASECHK.TRANS64.TRYWAIT P3, [R85+URZ+0x284b0], R88 ;  /* 0x0284b058550075a7 */ /* 0x000e62000806017f */
[----:B------:R-:W-:Y:S01]  /*6f30*/  ULDC UR41, c[0x0][0x2e4] ;  /* 0x0000b90000297ab9 */ /* 0x000fe20000000800 */
[----:B------:R-:W-:Y:S01]  /*6f40*/  ULDC.64 UR36, c[0x0][0x318] ;  /* 0x0000c60000247ab9 */ /* 0x000fe20000000a00 */
[----:B------:R-:W-:Y:S01]  /*6f50*/  ULDC.64 UR38, c[0x0][0x308] ;  /* 0x0000c20000267ab9 */ /* 0x000fe20000000a00 */
[----:B------:R-:W-:Y:S04]  /*6f60*/  BSSY B0, `(.L_x_1268) ;  /* 0x0000002000007945 */ /* 0x000fe80003800000 */
[----:B-1----:R-:W-:Y:S05]  /*6f70*/  @!P3 BRA `(.L_x_1269) ;  /* 0x000001f40044b947 */ /* 0x002fea0003800000 */
.L_x_1605:
[----:B------:R-:W-:Y:S05]  /*6f80*/  BSYNC B0 ;  /* 0x0000000000007941 */ /* 0x000fea0003800000 */
.L_x_1268:
[----:B------:R-:W-:Y:S01]  /*6f90*/  ISETP.GE.AND P3, PT, R18, R87, PT ;  /* 0x000000571200720c */ /* 0x000fe20003f66270 */
[----:B------:R-:W-:Y:S01]  /*6fa0*/  BSSY B0, `(.L_x_1270) ;  /* 0x0000010000007945 */ /* 0x000fe20003800000 */
[----:B------:R-:W-:-:S11]  /*6fb0*/  IMAD.WIDE R12, R49, 0x40, R46 ;  /* 0x00000040310c7825 */ /* 0x000fd600078e022e */
[----:B------:R-:W-:Y:S05]  /*6fc0*/  @P3 BRA `(.L_x_1271) ;  /* 0x0000000000343947 */ /* 0x000fea0003800000 */
[----:B0-----:R-:W-:Y:S01]  /*6fd0*/  MOV R4, R24 ;  /* 0x0000001800047202 */ /* 0x001fe20000000f00 */
[----:B------:R-:W-:Y:S02]  /*6fe0*/  IMAD.MOV.U32 R5, RZ, RZ, R83 ;  /* 0x000000ffff057224 */ /* 0x000fe400078e0053 */
[----:B------:R-:W-:Y:S02]  /*6ff0*/  IMAD R7, R13, UR36, RZ ;  /* 0x000000240d077c24 */ /* 0x000fe4000f8e02ff */
[----:B------:R-:W-:-:S04]  /*7000*/  IMAD.WIDE.U32 R4, R12, UR36, R4 ;  /* 0x000000240c047c25 */ /* 0x000fc8000f8e0004 */
[----:B------:R-:W-:Y:S01]  /*7010*/  IMAD R7, R12, UR37, R7 ;  /* 0x000000250c077c24 */ /* 0x000fe2000f8e0207 */
[----:B------:R-:W-:-:S04]  /*7020*/  IADD3 R14, P3, R4, UR38, RZ ;  /* 0x00000026040e7c10 */ /* 0x000fc8000ff7e0ff */
[----:B------:R-:W-:Y:S02]  /*7030*/  IADD3.X R15, R5, UR39, R7, P3, !PT ;  /* 0x00000027050f7c10 */ /* 0x000fe40009ffe407 */
[----:B------:R-:W-:-:S13]  /*7040*/  ISETP.GE.AND P3, PT, R192, UR41, PT ;  /* 0x00000029c0007c0c */ /* 0x000fda000bf66270 */
[----:B------:R-:W0:Y:S04]  /*7050*/  @!P3 LDS.128 R4, [R86+0x10000] ;  /* 0x010000005604b984 */ /* 0x000e280000000c00 */
[----:B0-----:R-:W-:Y:S01]  /*7060*/  @!P3 STG.E.128 desc[UR46][R14.64], R4 ;  /* 0x000000040e00b986 */ /* 0x001fe2000c101d2e */
[----:B------:R-:W-:-:S13]  /*7070*/  ISETP.GE.AND P3, PT, R100, UR41, PT ;  /* 0x0000002964007c0c */ /* 0x000fda000bf66270 */
[----:B------:R-:W0:Y:S04]  /*7080*/  @!P3 LDS.128 R8, [R86+0x12000] ;  /* 0x012000005608b984 */ /* 0x000e280000000c00 */
[----:B0-----:R2:W-:Y:S02]  /*7090*/  @!P3 STG.E.128 desc[UR46][R14.64+0x80], R8 ;  /* 0x000080080e00b986 */ /* 0x0015e4000c101d2e */
.L_x_1271:
[----:B------:R-:W-:Y:S05]  /*70a0*/  BSYNC B0 ;  /* 0x0000000000007941 */ /* 0x000fea0003800000 */
.L_x_1270:
[----:B------:R-:W-:Y:S01]  /*70b0*/  ISETP.GE.AND P3, PT, R195, R87, PT ;  /* 0x00000057c300720c */ /* 0x000fe20003f66270 */
[----:B------:R-:W-:-:S12]  /*70c0*/  BSSY B0, `(.L_x_1272) ;  /* 0x0000011000007945 */ /* 0x000fd80003800000 */
[----:B------:R-:W-:Y:S05]  /*70d0*/  @P3 BRA `(.L_x_1273) ;  /* 0x00000000003c3947 */ /* 0x000fea0003800000 */
[----:B------:R-:W-:Y:S01]  /*70e0*/  IADD3 R7, P3, R12, 0x20, RZ ;  /* 0x000000200c077810 */ /* 0x000fe20007f7e0ff */
[----:B0-----:R-:W-:Y:S02]  /*70f0*/  IMAD.MOV.U32 R4, RZ, RZ, R24 ;  /* 0x000000ffff047224 */ /* 0x001fe400078e0018 */
[----:B------:R-:W-:Y:S02]  /*7100*/  IMAD.MOV.U32 R5, RZ, RZ, R83 ;  /* 0x000000ffff057224 */ /* 0x000fe400078e0053 */
[----:B------:R-:W-:Y:S02]  /*7110*/  IMAD.X R12, RZ, RZ, R13, P3 ;  /* 0x000000ffff0c7224 */ /* 0x000fe400018e060d */
[----:B------:R-:W-:-:S04]  /*7120*/  IMAD.WIDE.U32 R4, R7, UR36, R4 ;  /* 0x0000002407047c25 */ /* 0x000fc8000f8e0004 */
[----:B------:R-:W-:-:S04]  /*7130*/  IMAD R12, R12, UR36, RZ ;  /* 0x000000240c0c7c24 */ /* 0x000fc8000f8e02ff */
[----:B------:R-:W-:Y:S01]  /*7140*/  IMAD R7, R7, UR37, R12 ;  /* 0x0000002507077c24 */ /* 0x000fe2000f8e020c */
[----:B------:R-:W-:-:S04]  /*7150*/  IADD3 R12, P3, R4, UR38, RZ ;  /* 0x00000026040c7c10 */ /* 0x000fc8000ff7e0ff */
[----:B------:R-:W-:Y:S02]  /*7160*/  IADD3.X R13, R5, UR39, R7, P3, !PT ;  /* 0x00000027050d7c10 */ /* 0x000fe40009ffe407 */
[----:B------:R-:W-:-:S13]  /*7170*/  ISETP.GE.AND P3, PT, R192, UR41, PT ;  /* 0x00000029c0007c0c */ /* 0x000fda000bf66270 */
[----:B------:R-:W0:Y:S04]  /*7180*/  @!P3 LDS.128 R4, [R86+0x11000] ;  /* 0x011000005604b984 */ /* 0x000e280000000c00 */
[----:B0-----:R-:W-:Y:S01]  /*7190*/  @!P3 STG.E.128 desc[UR46][R12.64], R4 ;  /* 0x000000040c00b986 */ /* 0x001fe2000c101d2e */
[----:B------:R-:W-:-:S13]  /*71a0*/  ISETP.GE.AND P3, PT, R100, UR41, PT ;  /* 0x0000002964007c0c */ /* 0x000fda000bf66270 */
[----:B--2---:R-:W0:Y:S04]  /*71b0*/  @!P3 LDS.128 R8, [R86+0x13000] ;  /* 0x013000005608b984 */ /* 0x004e280000000c00 */
[----:B0-----:R3:W-:Y:S02]  /*71c0*/  @!P3 STG.E.128 desc[UR46][R12.64+0x80], R8 ;  /* 0x000080080c00b986 */ /* 0x0017e4000c101d2e */
.L_x_1273:
[----:B------:R-:W-:Y:S05]  /*71d0*/  BSYNC B0 ;  /* 0x0000000000007941 */ /* 0x000fea0003800000 */
.L_x_1272:
[----:B------:R-:W-:Y:S01]  /*71e0*/  @!PT LDS RZ, [RZ] ;  /* 0x00000000fffff984 */ /* 0x000fe20000000800 */
[----:B------:R-:W-:Y:S01]  /*71f0*/  @!PT LDS RZ, [RZ] ;  /* 0x00000000fffff984 */ /* 0x000fe20000000800 */
[----:B------:R-:W-:Y:S01]  /*7200*/  @!PT LDS RZ, [RZ] ;  /* 0x00000000fffff984 */ /* 0x000fe20000000800 */
[----:B------:R-:W-:Y:S01]  /*7210*/  @!PT LDS RZ, [RZ] ;  /* 0x00000000fffff984 */ /* 0x000fe20000000800 */
[----:B------:R4:W-:Y:S06]  /*7220*/  MEMBAR.ALL.CTA ;  /* 0x0000000000007992 */ /* 0x0009ec0000008000 */
[----:B----4-:R-:W4:Y:S02]  /*7230*/  FENCE.VIEW.ASYNC.S ;  /* 0x00000000000073c6 */ /* 0x010f240000000000 */
[----:B----4-:R4:W-:Y:S01]  /*7240*/  BAR.SYNC.DEFER_BLOCKING R75, 0x80 ;  /* 0x0002004b0000751d */ /* 0x0109e20000010000 */
[----:B------:R-:W-:Y:S01]  /*7250*/  ISETP.NE.AND P5, PT, R101, RZ, PT ;  /* 0x000000ff6500720c */ /* 0x000fe20003fa5270 */
[----:B------:R-:W-:-:S02]  /*7260*/  VIADD R17, R17, 0x1 ;  /* 0x0000000111117836 */ /* 0x000fc40000000000 */
[----:B-1----:R-:W-:-:S03]  /*7270*/  @!P4 VIADD R85, R85, 0x284c0 ;  /* 0x000284c05555c836 */ /* 0x002fc60000000000 */
[C---:B------:R-:W-:Y:S02]  /*7280*/  ISETP.NE.AND P3, PT, R17.reuse, 0x2, PT ;  /* 0x000000021100780c */ /* 0x040fe40003f65270 */
[----:B------:R-:W-:Y:S02]  /*7290*/  @!P4 PRMT R85, RZ, 0x654, R85 ;  /* 0x00000654ff55c816 */ /* 0x000fe40000000055 */
[----:B0-----:R-:W-:Y:S02]  /*72a0*/  SEL R4, RZ, 0x1, P3 ;  /* 0x00000001ff047807 */ /* 0x001fe40001800000 */
[----:B------:R-:W-:Y:S02]  /*72b0*/  SEL R17, R17, RZ, P3 ;  /* 0x000000ff11117207 */ /* 0x000fe40001800000 */
[----:B------:R-:W-:Y:S01]  /*72c0*/  LOP3.LUT R201, R201, R4, RZ, 0x3c, !PT ;  /* 0x00000004c9c97212 */ /* 0x000fe200078e3cff */
[----:B------:R4:W-:Y:S01]  /*72d0*/  @!P4 SYNCS.ARRIVE.TRANS64.RED.A1T0 RZ, [R85+URZ], RZ ;  /* 0x000000ff55ffc9a7 */ /* 0x0009e2000810043f */
[----:B------:R-:W-:Y:S05]  /*72e0*/  @P5 BRA `(.L_x_1274) ;  /* 0xffffffb0007c5947 */ /* 0x000fea000383ffff */
[----:B------:R-:W0:Y:S01]  /*72f0*/  S2R R5, SR_TID.X ;  /* 0x0000000000057919 */ /* 0x000e220000002100 */
[----:B------:R-:W-:Y:S02]  /*7300*/  PLOP3.LUT P0, PT, PT, PT, PT, 0x8, 0x0 ;  /* 0x000000000000781c */ /* 0x000fe40003f0e170 */
[----:B0-----:R-:W-:-:S04]  /*7310*/  SHF.R.U32.HI R5, RZ, 0x7, R5 ;  /* 0x00000007ff057819 */ /* 0x001fc80000011605 */
[----:B------:R-:W-:-:S13]  /*7320*/  ISETP.NE.AND P5, PT, R5, 0x1, PT ;  /* 0x000000010500780c */ /* 0x000fda0003fa5270 */
[----:B------:R-:W-:Y:S06]  /*7330*/  @!P5 BAR.ARV 0x9, 0x100 ;  /* 0x024400000000db1d */ /* 0x000fec0000002000 */
.L_x_1222:
[----:B------:R-:W0:Y:S01]  /*7340*/  LDC R0, c[0x0][0x428] ;  /* 0x00010a00ff007b82 */ /* 0x000e220000000800 */
[----:B------:R-:W-:-:S05]  /*7350*/  IADD3 R204, R197, 0x80, -R198 ;  /* 0x00000080c5cc7810 */ /* 0x000fca0007ffe8c6 */
[----:B------:R-:W-:Y:S02]  /*7360*/  IMAD R204, R205, 0x80, R204 ;  /* 0x00000080cdcc7824 */ /* 0x000fe400078e02cc */
[----:B------:R-:W1:Y:S01]  /*7370*/  LDC.64 R4, c[0x0][0x9e0] ;  /* 0x00027800ff047b82 */ /* 0x000e620000000a00 */
[----:B0-----:R-:W-:Y:S02]  /*7380*/  ISETP.NE.AND P1, PT, R0, 0x1, PT ;  /* 0x000000010000780c */ /* 0x001fe40003f25270 */
[----:B-1----:R-:W-:-:S11]  /*7390*/  ISETP.GE.AND P2, PT, R5, 0x1, PT ;  /* 0x000000010500780c */ /* 0x002fd60003f46270 */
[----:B------:R-:W0:Y:S08]  /*73a0*/  @P1 LDC R3, c[0x0][0x42c] ;  /* 0x00010b00ff031b82 */ /* 0x000e300000000800 */
[----:B------:R-:W1:Y:S01]  /*73b0*/  @P1 LDC R0, c[0x0][0x430] ;  /* 0x00010c00ff001b82 */ /* 0x000e620000000800 */
[----:B0-----:R-:W-:Y:S01]  /*73c0*/  @P1 IMAD.HI.U32 R3, R206, R3, RZ ;  /* 0x00000003ce031227 */ /* 0x001fe200078e00ff */
[----:B------:R-:W-:Y:S06]  /*73d0*/  @P0 BRA `(.L_x_1275) ;  /* 0x00000000000c0947 */ /* 0x000fec0003800000 */
[----:B------:R-:W0:Y:S01]  /*73e0*/  FENCE.VIEW.ASYNC.G ;  /* 0x00000000000073c6 */ /* 0x000e220000000100 */
[----:B------:R-:W-:Y:S05]  /*73f0*/  WARPSYNC.ALL ;  /* 0x0000000000007948 */ /* 0x000fea0003800000 */
[----:B0-----:R-:W-:Y:S06]  /*7400*/  BAR.ARV 0xc, 0x180 ;  /* 0x0306000000007b1d */ /* 0x001fec0000002000 */
.L_x_1275:
[----:B-1----:R-:W-:Y:S01]  /*7410*/  @P1 SHF.R.U32.HI R206, RZ, R0, R3 ;  /* 0x00000000ffce1219 */ /* 0x002fe20000011603 */
[----:B------:R-:W-:Y:S01]  /*7420*/  IMAD.IADD R0, R204, 0x1, R4 ;  /* 0x00000001cc007824 */ /* 0x000fe200078e0204 */
[----:B------:R-:W-:Y:S06]  /*7430*/  @!P2 BRA `(.L_x_1276) ;  /* 0x000000000048a947 */ /* 0x000fec0003800000 */
[C---:B------:R-:W-:Y:S01]  /*7440*/  ISETP.GT.AND P0, PT, R204.reuse, RZ, PT ;  /* 0x000000ffcc00720c */ /* 0x040fe20003f04270 */
[----:B------:R-:W-:Y:S01]  /*7450*/  BSSY B0, `(.L_x_1277) ;  /* 0x000000e000007945 */ /* 0x000fe20003800000 */
[----:B------:R-:W-:-:S11]  /*7460*/  VIADD R2, R204, 0xffffffff ;  /* 0xffffffffcc027836 */ /* 0x000fd60000000000 */
[----:B------:R-:W-:Y:S05]  /*7470*/  @P0 BRA `(.L_x_1278) ;  /* 0x00000000001c0947 */ /* 0x000fea0003800000 */
[----:B------:R-:W-:Y:S02]  /*7480*/  ISETP.NE.AND P0, PT, R5, 0x1, PT ;  /* 0x000000010500780c */ /* 0x000fe40003f05270 */
[----:B------:R-:W-:-:S11]  /*7490*/  IADD3 R3, -R204, RZ, RZ ;  /* 0x000000ffcc037210 */ /* 0x000fd60007ffe1ff */
[----:B------:R-:W0:Y:S02]  /*74a0*/  @P0 LDC.64 R6, c[0x0][0x9e8] ;  /* 0x00027a00ff060b82 */ /* 0x000e240000000a00 */
[----:B0-----:R-:W-:-:S05]  /*74b0*/  @P0 IMAD.HI.U32 R2, R3, R6, RZ ;  /* 0x0000000603020227 */ /* 0x001fca00078e00ff */
[----:B------:R-:W-:-:S04]  /*74c0*/  @P0 SHF.R.U32.HI R3, RZ, R7, R2 ;  /* 0x00000007ff030219 */ /* 0x000fc80000011602 */
[----:B------:R-:W-:Y:S01]  /*74d0*/  LOP3.LUT R2, RZ, R3, RZ, 0x33, !PT ;  /* 0x00000003ff027212 */ /* 0x000fe200078e33ff */
[----:B------:R-:W-:Y:S06]  /*74e0*/  BRA `(.L_x_1279) ;  /* 0x0000000000107947 */ /* 0x000fec0003800000 */
.L_x_1278:
[----:B------:R-:W-:-:S13]  /*74f0*/  ISETP.NE.AND P0, PT, R5, 0x1, PT ;  /* 0x000000010500780c */ /* 0x000fda0003f05270 */
[----:B------:R-:W0:Y:S02]  /*7500*/  @P0 LDC.64 R6, c[0x0][0x9e8] ;  /* 0x00027a00ff060b82 */ /* 0x000e240000000a00 */
[----:B0-----:R-:W-:-:S05]  /*7510*/  @P0 IMAD.HI.U32 R4, R2, R6, RZ ;  /* 0x0000000602040227 */ /* 0x001fca00078e00ff */
[----:B------:R-:W-:-:S07]  /*7520*/  @P0 SHF.R.U32.HI R2, RZ, R7, R4 ;  /* 0x00000007ff020219 */ /* 0x000fce0000011604 */
.L_x_1279:
[----:B------:R-:W-:Y:S05]  /*7530*/  BSYNC B0 ;  /* 0x0000000000007941 */ /* 0x000fea0003800000 */
.L_x_1277:
[----:B------:R-:W-:-:S05]  /*7540*/  IMAD R3, R2, R5, R5 ;  /* 0x0000000502037224 */ /* 0x000fca00078e0205 */
[----:B------:R-:W-:-:S07]  /*7550*/  VIMNMX R0, R0, R3, PT ;  /* 0x0000000300007248 */ /* 0x000fce0003fe0100 */
.L_x_1276:
[----:B------:R-:W-:Y:S01]  /*7560*/  VIADD R0, R0, 0x3f ;  /* 0x0000003f00007836 */ /* 0x000fe20000000000 */
[----:B------:R-:W-:Y:S01]  /*7570*/  ULDC UR4, c[0x0][0x9dc] ;  /* 0x0002770000047ab9 */ /* 0x000fe20000000800 */
[----:B------:R-:W-:-:S03]  /*7580*/  IMAD.IADD R152, R197, 0x1, -R198 ;  /* 0x00000001c5987824 */ /* 0x000fc600078e0ac6 */
[----:B------:R-:W-:Y:S01]  /*7590*/  SHF.R.S32.HI R3, RZ, 0x1f, R0 ;  /* 0x0000001fff037819 */ /* 0x000fe20000011400 */
[----:B------:R-:W-:-:S03]  /*75a0*/  IMAD R57, R205, 0x80, R152 ;  /* 0x00000080cd397824 */ /* 0x000fc600078e0298 */
[----:B------:R-:W-:Y:S01]  /*75b0*/  LEA.HI R3, R3, R0, RZ, 0x6 ;  /* 0x0000000003037211 */ /* 0x000fe200078f30ff */
[----:B------:R-:W-:-:S03]  /*75c0*/  VIADD R0, R57, -UR4 ;  /* 0x8000000439007c36 */ /* 0x000fc60008000000 */
[----:B------:R-:W-:-:S04]  /*75d0*/  SHF.R.S32.HI R3, RZ, 0x6, R3 ;  /* 0x00000006ff037819 */ /* 0x000fc80000011403 */
[----:B------:R-:W-:Y:S01]  /*75e0*/  VIMNMX R56, R56, R3, PT ;  /* 0x0000000338387248 */ /* 0x000fe20003fe0100 */
        /* <DEDUP_REMOVED lines=11> */
.L_x_1282:
[----:B------:R-:W-:-:S13]  /*76a0*/  ISETP.NE.AND P0, PT, R5, 0x1, PT ;  /* 0x000000010500780c */ /* 0x000fda0003f05270 */
[----:B------:R-:W0:Y:S02]  /*76b0*/  @P0 LDC.64 R2, c[0x0][0x9e8] ;  /* 0x00027a00ff020b82 */ /* 0x000e240000000a00 */
[----:B0-----:R-:W-:-:S04]  /*76c0*/  @P0 IMAD.HI.U32 R4, R57, R2, RZ ;  /* 0x0000000239040227 */ /* 0x001fc800078e00ff */
[----:B------:R-:W-:Y:S01]  /*76d0*/  IMAD.MOV.U32 R2, RZ, RZ, R57 ;  /* 0x000000ffff027224 */ /* 0x000fe200078e0039 */
[----:B------:R-:W-:-:S07]  /*76e0*/  @P0 SHF.R.U32.HI R2, RZ, R3, R4 ;  /* 0x00000003ff020219 */ /* 0x000fce0000011604 */
.L_x_1283:
[----:B------:R-:W-:Y:S05]  /*76f0*/  BSYNC B0 ;  /* 0x0000000000007941 */ /* 0x000fea0003800000 */
.L_x_1281:
[----:B------:R-:W-:-:S05]  /*7700*/  IMAD R3, R2, R5, RZ ;  /* 0x0000000502037224 */ /* 0x000fca00078e02ff */
[----:B------:R-:W-:-:S07]  /*7710*/  VIMNMX R0, R0, R3, !PT ;  /* 0x0000000300007248 */ /* 0x000fce0007fe0100 */
.L_x_1280:
[----:B------:R-:W-:Y:S01]  /*7720*/  SHF.R.S32.HI R3, RZ, 0x1f, R0 ;  /* 0x0000001fff037819 */ /* 0x000fe20000011400 */
[----:B------:R-:W-:Y:S01]  /*7730*/  IMAD.MOV.U32 R2, RZ, RZ, RZ ;  /* 0x000000ffff027224 */ /* 0x000fe200078e00ff */
[----:B------:R-:W-:Y:S01]  /*7740*/  PLOP3.LUT P0, PT, PT, PT, PT, 0x80, 0x0 ;  /* 0x000000000000781c */ /* 0x000fe20003f0f070 */
[----:B------:R-:W-:Y:S01]  /*7750*/  IMAD.MOV.U32 R156, RZ, RZ, RZ ;  /* 0x000000ffff9c7224 */ /* 0x000fe200078e00ff */
[----:B------:R-:W-:Y:S01]  /*7760*/  LEA.HI R3, R3, R0, RZ, 0x6 ;  /* 0x0000000003037211 */ /* 0x000fe200078f30ff */
[----:B------:R-:W-:Y:S01]  /*7770*/  IMAD.MOV.U32 R0, RZ, RZ, RZ ;  /* 0x000000ffff007224 */ /* 0x000fe200078e00ff */
[----:B------:R-:W-:Y:S01]  /*7780*/  CS2R R108, SRZ ;  /* 0x00000000006c7805 */ /* 0x000fe2000001ff00 */
[----:B------:R-:W-:Y:S01]  /*7790*/  IMAD.MOV.U32 R147, RZ, RZ, RZ ;  /* 0x000000ffff937224 */ /* 0x000fe200078e00ff */
[----:B------:R-:W-:Y:S02]  /*77a0*/  SHF.R.S32.HI R3, RZ, 0x6, R3 ;  /* 0x00000006ff037819 */ /* 0x000fe40000011403 */
[----:B------:R-:W-:-:S02]  /*77b0*/  CS2R R144, SRZ ;  /* 0x0000000000907805 */ /* 0x000fc4000001ff00 */
[----:B------:R-:W-:Y:S02]  /*77c0*/  MOV R150, RZ ;  /* 0x000000ff00967202 */ /* 0x000fe40000000f00 */
[----:B------:R-:W-:Y:S02]  /*77d0*/  CS2R R132, SRZ ;  /* 0x0000000000847805 */ /* 0x000fe4000001ff00 */
[----:B------:R-:W-:Y:S01]  /*77e0*/  VIMNMX R203, RZ, R3, !PT ;  /* 0x00000003ffcb7248 */ /* 0x000fe20007fe0100 */
[----:B------:R-:W-:Y:S01]  /*77f0*/  IMAD.MOV.U32 R154, RZ, RZ, RZ ;  /* 0x000000ffff9a7224 */ /* 0x000fe200078e00ff */
[----:B------:R-:W-:Y:S02]  /*7800*/  CS2R R138, SRZ ;  /* 0x00000000008a7805 */ /* 0x000fe4000001ff00 */
[----:B------:R-:W-:Y:S02]  /*7810*/  CS2R R100, SRZ ;  /* 0x0000000000647805 */ /* 0x000fe4000001ff00 */
[----:B------:R-:W-:-:S02]  /*7820*/  ISETP.GT.AND P1, PT, R56, R203, PT ;  /* 0x000000cb3800720c */ /* 0x000fc40003f24270 */
[----:B------:R-:W-:Y:S01]  /*7830*/  CS2R R136, SRZ ;  /* 0x0000000000887805 */ /* 0x000fe2000001ff00 */
[----:B------:R-:W-:Y:S01]  /*7840*/  IMAD.MOV.U32 R127, RZ, RZ, RZ ;  /* 0x000000ffff7f7224 */ /* 0x000fe200078e00ff */
[----:B------:R-:W-:Y:S01]  /*7850*/  CS2R R92, SRZ ;  /* 0x00000000005c7805 */ /* 0x000fe2000001ff00 */
[----:B------:R-:W-:Y:S01]  /*7860*/  IMAD.MOV.U32 R148, RZ, RZ, RZ ;  /* 0x000000ffff947224 */ /* 0x000fe200078e00ff */
[----:B------:R-:W-:Y:S01]  /*7870*/  CS2R R128, SRZ ;  /* 0x0000000000807805 */ /* 0x000fe2000001ff00 */
[----:B------:R-:W-:Y:S01]  /*7880*/  IMAD.MOV.U32 R131, RZ, RZ, RZ ;  /* 0x000000ffff837224 */ /* 0x000fe200078e00ff */
[----:B------:R-:W-:Y:S01]  /*7890*/  CS2R R124, SRZ ;  /* 0x00000000007c7805 */ /* 0x000fe2000001ff00 */
[----:B------:R-:W-:Y:S01]  /*78a0*/  IMAD.MOV.U32 R140, RZ, RZ, RZ ;  /* 0x000000ffff8c7224 */ /* 0x000fe200078e00ff */
[----:B------:R-:W-:Y:S02]  /*78b0*/  CS2R R122, SRZ ;  /* 0x00000000007a7805 */ /* 0x000fe4000001ff00 */
[----:B----4-:R-:W-:-:S02]  /*78c0*/  CS2R R84, SRZ ;  /* 0x0000000000547805 */ /* 0x010fc4000001ff00 */
        /* <DEDUP_REMOVED lines=32> */
[----:B--2---:R-:W-:Y:S02]  /*7ad0*/  CS2R R14, SRZ ;  /* 0x00000000000e7805 */ /* 0x004fe4000001ff00 */
[----:B------:R-:W-:Y:S01]  /*7ae0*/  CS2R R54, SRZ ;  /* 0x0000000000367805 */ /* 0x000fe2000001ff00 */
[----:B---3--:R-:W-:Y:S01]  /*7af0*/  IMAD.MOV.U32 R13, RZ, RZ, RZ ;  /* 0x000000ffff0d7224 */ /* 0x008fe200078e00ff */
        /* <DEDUP_REMOVED lines=15> */
[----:B------:R-:W-:Y:S06]  /*7bf0*/  @!P1 BRA `(.L_x_1284) ;  /* 0x0000014000dc9947 */ /* 0x000fec0003800000 */
[----:B------:R-:W-:-:S03]  /*7c00*/  UMOV UR4, 0xffffffff ;  /* 0xffffffff00047882 */ /* 0x000fc60000000000 */
[----:B------:R-:W-:Y:S05]  /*7c10*/  BRA.DIV UR4, `(.L_x_1285) ;  /* 0x000001ea04307947 */ /* 0x000fea000b800000 */
[----:B------:R0:W1:Y:S02]  /*7c20*/  SHFL.IDX PT, R202, R230, RZ, 0x1f ;  /* 0x00001fffe6ca7589 */ /* 0x00006400000e0000 */
.L_x_1608:
[----:B-1----:R-:W-:Y:S01]  /*7c30*/  LEA.HI R0, R202, R202, RZ, 0x1 ;  /* 0x000000caca007211 */ /* 0x002fe200078f08ff */
[----:B------:R-:W-:-:S03]  /*7c40*/  ULOP3.LUT UP0, URZ, UR44, 0x1bf, URZ, 0xc0, !UPT ;  /* 0x000001bf2c3f7892 */ /* 0x000fc6000f80c03f */
[----:B------:R-:W-:-:S03]  /*7c50*/  LOP3.LUT R3, R0, 0x1e, RZ, 0xc0, !PT ;  /* 0x0000001e00037812 */ /* 0x000fc600078ec0ff */
[----:B------:R-:W-:Y:S02]  /*7c60*/  PLOP3.LUT P0, PT, PT, PT, UP0, 0x80, 0x0 ;  /* 0x000000000000781c */ /* 0x000fe40003f0f008 */
[----:B------:R-:W-:-:S05]  /*7c70*/  IMAD.IADD R3, R202, 0x1, -R3 ;  /* 0x00000001ca037824 */ /* 0x000fca00078e0a03 */
[----:B------:R-:W-:-:S04]  /*7c80*/  LEA R3, R3, UR44, 0xd ;  /* 0x0000002c03037c11 */ /* 0x000fc8000f8e68ff */
[----:B------:R-:W-:-:S04]  /*7c90*/  SHF.R.U32.HI R3, RZ, 0x4, R3 ;  /* 0x00000004ff037819 */ /* 0x000fc80000011603 */
[----:B------:R-:W-:Y:S01]  /*7ca0*/  LOP3.LUT R52, R3, 0x3fff, RZ, 0xc0, !PT ;  /* 0x00003fff03347812 */ /* 0x000fe200078ec0ff */
[----:B------:R-:W-:Y:S06]  /*7cb0*/  @!P0 BRA `(.L_x_1286) ;  /* 0x0000000000408947 */ /* 0x000fec0003800000 */
[----:B------:R-:W-:Y:S01]  /*7cc0*/  MOV R0, 0x0 ;  /* 0x0000000000007802 */ /* 0x000fe20000000f00 */
[----:B------:R-:W-:Y:S01]  /*7cd0*/  ULDC.64 UR4, c[0x4][0x1c8] ;  /* 0x0100720000047ab9 */ /* 0x000fe20000000a00 */
[----:B------:R-:W-:Y:S01]  /*7ce0*/  ULDC.64 UR6, c[0x4][0x1d0] ;  /* 0x0100740000067ab9 */ /* 0x000fe20000000a00 */
[----:B------:R-:W-:Y:S01]  /*7cf0*/  IMAD.U32 R4, RZ, RZ, UR4 ;  /* 0x00000004ff047e24 */ /* 0x000fe2000f8e00ff */
[----:B------:R1:W2:Y:S01]  /*7d00*/  LDC.64 R2, c[0x4][R0] ;  /* 0x0100000000027b82 */ /* 0x0002a20000000a00 */
[----:B------:R-:W-:Y:S01]  /*7d10*/  MOV R5, UR5 ;  /* 0x0000000500057c02 */ /* 0x000fe20008000f00 */
        /* <DEDUP_REMOVED lines=9> */
[----:B0-2--5:R-:W-:Y:S05]  /*7db0*/  CALL.ABS.NOINC R2 ;  /* 0x0000000002007343 */ /* 0x025fea0003c00000 */
.L_x_1286:
[----:B------:R-:W-:Y:S01]  /*7dc0*/  ULDC.64 UR4, c[0x0][0x990] ;  /* 0x0002640000047ab9 */ /* 0x000fe20000000a00 */
[----:B------:R-:W-:Y:S01]  /*7dd0*/  ULDC.64 UR6, c[0x0][0x998] ;  /* 0x0002660000067ab9 */ /* 0x000fe20000000a00 */
[----:B------:R-:W-:Y:S02]  /*7de0*/  ISETP.NE.U32.AND P0, PT, RZ, UR4, PT ;  /* 0x00000004ff007c0c */ /* 0x000fe4000bf05070 */
[----:B------:R-:W-:Y:S02]  /*7df0*/  ISETP.NE.U32.AND P1, PT, RZ, UR6, PT ;  /* 0x00000006ff007c0c */ /* 0x000fe4000bf25070 */
[----:B------:R-:W-:Y:S02]  /*7e00*/  ISETP.NE.AND.EX P0, PT, RZ, UR5, PT, P0 ;  /* 0x00000005ff007c0c */ /* 0x000fe4000bf05300 */
[----:B------:R-:W-:-:S11]  /*7e10*/  ISETP.NE.AND.EX P1, PT, RZ, UR7, PT, P1 ;  /* 0x00000007ff007c0c */ /* 0x000fd6000bf25310 */
[----:B------:R-:W1:Y:S01]  /*7e20*/  @P0 LDC.64 R8, c[0x0][0x9a8] ;  /* 0x00026a00ff080b82 */ /* 0x000e620000000a00 */
[--C-:B------:R-:W-:Y:S02]  /*7e30*/  @P0 SHF.R.S32.HI R3, RZ, 0x1f, R207.reuse ;  /* 0x0000001fff030819 */ /* 0x100fe400000114cf */
[----:B------:R-:W-:Y:S02]  /*7e40*/  @P1 SHF.R.S32.HI R5, RZ, 0x1f, R207 ;  /* 0x0000001fff051819 */ /* 0x000fe400000114cf */
[----:B------:R-:W-:-:S03]  /*7e50*/  @P0 SHF.R.S32.HI R7, RZ, 0x1f, R206 ;  /* 0x0000001fff070819 */ /* 0x000fc600000114ce */
[----:B------:R-:W2:Y:S08]  /*7e60*/  @P1 LDC.64 R10, c[0x0][0x9b8] ;  /* 0x00026e00ff0a1b82 */ /* 0x000eb00000000a00 */
[----:B------:R-:W3:Y:S08]  /*7e70*/  @P0 LDC.64 R12, c[0x0][0x9b0] ;  /* 0x00026c00ff0c0b82 */ /* 0x000ef00000000a00 */
[----:B------:R-:W4:Y:S01]  /*7e80*/  @P1 LDC.64 R14, c[0x0][0x9c0] ;  /* 0x00027000ff0e1b82 */ /* 0x000f220000000a00 */
[----:B-1----:R-:W-:-:S02]  /*7e90*/  @P0 IMAD R0, R3, R8, RZ ;  /* 0x0000000803000224 */ /* 0x002fc400078e02ff */
[----:B------:R-:W-:-:S04]  /*7ea0*/  @P0 IMAD.WIDE.U32 R2, R207, R8, RZ ;  /* 0x00000008cf020225 */ /* 0x000fc800078e00ff */
[----:B------:R-:W-:Y:S02]  /*7eb0*/  @P0 IMAD R9, R207, R9, R0 ;  /* 0x00000009cf090224 */ /* 0x000fe400078e0200 */
[-C--:B--2---:R-:W-:Y:S02]  /*7ec0*/  @P1 IMAD R4, R5, R10.reuse, RZ ;  /* 0x0000000a05041224 */ /* 0x084fe400078e02ff */
[----:B------:R-:W-:Y:S01]  /*7ed0*/  @P0 IMAD.IADD R3, R3, 0x1, R9 ;  /* 0x0000000103030824 */ /* 0x000fe200078e0209 */
[----:B------:R-:W-:Y:S01]  /*7ee0*/  @P1 SHF.R.S32.HI R9, RZ, 0x1f, R206 ;  /* 0x0000001fff091819 */ /* 0x000fe200000114ce */
[C---:B------:R-:W-:Y:S02]  /*7ef0*/  @P1 IMAD R11, R207.reuse, R11, R4 ;  /* 0x0000000bcf0b1224 */ /* 0x040fe400078e0204 */
[----:B------:R-:W-:-:S04]  /*7f00*/  @P1 IMAD.WIDE.U32 R4, R207, R10, RZ ;  /* 0x0000000acf041225 */ /* 0x000fc800078e00ff */
[-C--:B---3--:R-:W-:Y:S02]  /*7f10*/  @P0 IMAD R7, R7, R12.reuse, RZ ;  /* 0x0000000c07070224 */ /* 0x088fe400078e02ff */
[----:B------:R-:W-:Y:S02]  /*7f20*/  @P1 IMAD.IADD R5, R5, 0x1, R11 ;  /* 0x0000000105051824 */ /* 0x000fe400078e020b */
[----:B------:R-:W-:-:S04]  /*7f30*/  @P0 IMAD.WIDE.U32 R2, R206, R12, R2 ;  /* 0x0000000cce020225 */ /* 0x000fc800078e0002 */
[-C--:B----4-:R-:W-:Y:S02]  /*7f40*/  @P1 IMAD R0, R9, R14.reuse, RZ ;  /* 0x0000000e09001224 */ /* 0x090fe400078e02ff */
[C---:B------:R-:W-:Y:S02]  /*7f50*/  @P0 IMAD R9, R206.reuse, R13, R7 ;  /* 0x0000000dce090224 */ /* 0x040fe400078e0207 */
[C---:B------:R-:W-:Y:S02]  /*7f60*/  @P1 IMAD R11, R206.reuse, R15, R0 ;  /* 0x0000000fce0b1224 */ /* 0x040fe400078e0200 */
[----:B------:R-:W-:Y:S01]  /*7f70*/  @P1 IMAD.WIDE.U32 R6, R206, R14, R4 ;  /* 0x0000000ece061225 */ /* 0x000fe200078e0004 */
[----:B------:R-:W-:Y:S02]  /*7f80*/  @P0 IADD3 R5, R3, R9, RZ ;  /* 0x0000000903050210 */ /* 0x000fe40007ffe0ff */
[----:B------:R-:W-:Y:S01]  /*7f90*/  @P0 LEA R4, P2, R2, UR4, 0x2 ;  /* 0x0000000402040c11 */ /* 0x000fe2000f8410ff */
[----:B------:R-:W-:Y:S01]  /*7fa0*/  @P1 IMAD.IADD R3, R7, 0x1, R11 ;  /* 0x0000000107031824 */ /* 0x000fe200078e020b */
[----:B------:R-:W-:Y:S01]  /*7fb0*/  @P1 LEA R8, P3, R6, UR6, 0x2 ;  /* 0x0000000606081c11 */ /* 0x000fe2000f8610ff */
[----:B------:R-:W-:Y:S01]  /*7fc0*/  IMAD.MOV.U32 R0, RZ, RZ, 0x3f800000 ;  /* 0x3f800000ff007424 */ /* 0x000fe200078e00ff */
[----:B------:R-:W-:Y:S01]  /*7fd0*/  @P0 LEA.HI.X R5, R2, UR5, R5, 0x2, P2 ;  /* 0x0000000502050c11 */ /* 0x000fe200090f1405 */
[----:B------:R-:W-:Y:S01]  /*7fe0*/  ULDC UR4, c[0x0][0x3d4] ;  /* 0x0000f50000047ab9 */ /* 0x000fe20000000800 */
        /* <DEDUP_REMOVED lines=14> */
[----:B------:R1:W2:Y:S03]  /*80d0*/  SYNCS.PHASECHK.TRANS64.TRYWAIT P0, [R16+URZ+0x28400], R3 ;  /* 0x02840003100075a7 */ /* 0x0002a6000800017f */
[----:B--2---:R-:W-:Y:S05]  /*80e0*/  @!P0 NANOSLEEP.SYNCS 0x989680 ;  /* 0x009896800000895d */ /* 0x004fea0003900000 */
[----:B------:R-:W2:Y:S01]  /*80f0*/  @!P0 SYNCS.PHASECHK.TRANS64 P0, [R16+URZ+0x28400], R3 ;  /* 0x02840003100085a7 */ /* 0x000ea2000800007f */
[----:B------:R-:W-:Y:S04]  /*8100*/  BSSY B0, `(.L_x_1288) ;  /* 0x0000006000007945 */ /* 0x000fe80003800000 */
[----:B--2---:R-:W-:Y:S05]  /*8110*/  @P0 BRA `(.L_x_1289) ;  /* 0x0000000000100947 */ /* 0x004fea0003800000 */
.L_x_1290:
[----:B--2---:R2:W3:Y:S02]  /*8120*/  SYNCS.PHASECHK.TRANS64.TRYWAIT P0, [R16+URZ+0x28400], R3 ;  /* 0x02840003100075a7 */ /* 0x0044e4000800017f */
[----:B---3--:R-:W-:Y:S05]  /*8130*/  @!P0 NANOSLEEP.SYNCS 0x989680 ;  /* 0x009896800000895d */ /* 0x008fea0003900000 */
[----:B------:R-:W3:Y:S02]  /*8140*/  @!P0 SYNCS.PHASECHK.TRANS64 P0, [R16+URZ+0x28400], R3 ;  /* 0x02840003100085a7 */ /* 0x000ee4000800007f */
[----:B---3--:R-:W-:Y:S05]  /*8150*/  @!P0 BRA `(.L_x_1290) ;  /* 0xfffffffc00f08947 */ /* 0x008fea000383ffff */
.L_x_1289:
[----:B------:R-:W-:Y:S05]  /*8160*/  BSYNC B0 ;  /* 0x0000000000007941 */ /* 0x000fea0003800000 */
.L_x_1288:
[----:B------:R-:W-:Y:S05]  /*8170*/  BRA `(.L_x_1291) ;  /* 0x0000009400a87947 */ /* 0x000fea0003800000 */
.L_x_1287:
[----:B------:R-:W1:Y:S01]  /*8180*/  LDC.64 R12, c[0x0][0x3d8] ;  /* 0x0000f600ff0c7b82 */ /* 0x000e620000000a00 */
[----:B-----5:R-:W-:Y:S01]  /*8190*/  SHF.R.S32.HI R3, RZ, 0x1f, R27 ;  /* 0x0000001fff037819 */ /* 0x020fe2000001141b */
[----:B------:R-:W-:Y:S01]  /*81a0*/  IMAD.MOV.U32 R4, RZ, RZ, R22 ;  /* 0x000000ffff047224 */ /* 0x000fe200078e0016 */
[----:B------:R-:W-:Y:S01]  /*81b0*/  ULOP3.LUT UP0, URZ, UR44, 0x3ff, URZ, 0xc0, !UPT ;  /* 0x000003ff2c3f7892 */ /* 0x000fe2000f80c03f */
[----:B------:R-:W-:Y:S02]  /*81c0*/  IMAD.MOV.U32 R5, RZ, RZ, R23 ;  /* 0x000000ffff057224 */ /* 0x000fe400078e0017 */
[----:B------:R-:W-:Y:S02]  /*81d0*/  IMAD.MOV.U32 R9, RZ, RZ, R193 ;  /* 0x000000ffff097224 */ /* 0x000fe400078e00c1 */
[----:B------:R-:W2:Y:S01]  /*81e0*/  LDC.64 R14, c[0x0][0x3e8] ;  /* 0x0000fa00ff0e7b82 */ /* 0x000ea20000000a00 */
[-C--:B-1----:R-:W-:Y:S02]  /*81f0*/  IMAD R8, R19, R12.reuse, RZ ;  /* 0x0000000c13087224 */ /* 0x082fe400078e02ff */
[----:B------:R-:W-:-:S02]  /*8200*/  IMAD R0, R3, R12, RZ ;  /* 0x0000000c03007224 */ /* 0x000fc400078e02ff */
[----:B------:R-:W-:Y:S02]  /*8210*/  IMAD R24, R18, R13, R8 ;  /* 0x0000000d12187224 */ /* 0x000fe400078e0208 */
[----:B------:R-:W-:Y:S02]  /*8220*/  IMAD.MOV.U32 R8, RZ, RZ, R192 ;  /* 0x000000ffff087224 */ /* 0x000fe400078e00c0 */
[----:B------:R-:W-:Y:S01]  /*8230*/  IMAD.WIDE.U32 R54, R27, R12, RZ ;  /* 0x0000000c1b367225 */ /* 0x000fe200078e00ff */
[----:B--2---:R-:W-:-:S03]  /*8240*/  SHF.L.U64.HI R31, R14, 0x5, R15 ;  /* 0x000000050e1f7819 */ /* 0x004fc6000001020f */
[----:B------:R-:W-:-:S04]  /*8250*/  IMAD.WIDE.U32 R6, R18, R12, R4 ;  /* 0x0000000c12067225 */ /* 0x000fc800078e0004 */
[----:B------:R-:W-:Y:S01]  /*8260*/  IMAD R53, R27, R13, R0 ;  /* 0x0000000d1b357224 */ /* 0x000fe200078e0200 */
[----:B------:R-:W-:Y:S01]  /*8270*/  IADD3 R63, P0, R6, R54, RZ ;  /* 0x00000036063f7210 */ /* 0x000fe20007f1e0ff */
[----:B------:R-:W-:-:S04]  /*8280*/  IMAD.WIDE.U32 R10, R18, R12, R8 ;  /* 0x0000000c120a7225 */ /* 0x000fc800078e0008 */
[----:B------:R-:W-:Y:S01]  /*8290*/  IMAD.IADD R53, R53, 0x1, R55 ;  /* 0x0000000135357824 */ /* 0x000fe200078e0237 */
[----:B------:R-:W-:Y:S01]  /*82a0*/  IADD3 R25, P1, R10, R54, RZ ;  /* 0x000000360a197210 */ /* 0x000fe20007f3e0ff */
[-C--:B------:R-:W-:Y:S02]  /*82b0*/  IMAD R0, R3, R14.reuse, RZ ;  /* 0x0000000e03007224 */ /* 0x080fe400078e02ff */
[----:B------:R-:W-:Y:S01]  /*82c0*/  IMAD.WIDE.U32 R4, R18, R14, R4 ;  /* 0x0000000e12047225 */ /* 0x000fe200078e0004 */
[C---:B------:R-:W-:Y:S02]  /*82d0*/  IADD3.X R62, R53.reuse, R7, R24, P0, !PT ;  /* 0x00000007353e7210 */ /* 0x040fe400007fe418 */
[----:B------:R-:W-:Y:S01]  /*82e0*/  IADD3.X R24, R53, R24, R11, P1, !PT ;  /* 0x0000001835187210 */ /* 0x000fe20000ffe40b */
[----:B------:R-:W-:Y:S01]  /*82f0*/  IMAD R3, R19, R14, RZ ;  /* 0x0000000e13037224 */ /* 0x000fe200078e02ff */
[----:B------:R-:W-:Y:S01]  /*8300*/  PLOP3.LUT P1, PT, PT, PT, UP0, 0x80, 0x0 ;  /* 0x000000000000781c */ /* 0x000fe20003f2f008 */
[----:B------:R-:W-:-:S02]  /*8310*/  IMAD R61, R27, R15, R0 ;  /* 0x0000000f1b3d7224 */ /* 0x000fc400078e0200 */
[----:B------:R-:W-:Y:S01]  /*8320*/  IMAD.WIDE.U32 R58, R27, R14, RZ ;  /* 0x0000000e1b3a7225 */ /* 0x000fe200078e00ff */
[----:B------:R-:W-:-:S03]  /*8330*/  SHF.L.U64.HI R27, R12, 0x5, R13 ;  /* 0x000000050c1b7819 */ /* 0x000fc6000001020d */
[----:B------:R-:W-:Y:S01]  /*8340*/  IMAD.WIDE.U32 R8, R18, R14, R8 ;  /* 0x0000000e12087225 */ /* 0x000fe200078e0008 */
[-C--:B------:R-:W-:Y:S02]  /*8350*/  IADD3 R65, P0, R4, R58.reuse, RZ ;  /* 0x0000003a04417210 */ /* 0x080fe40007f1e0ff */
[----:B------:R-:W-:Y:S01]  /*8360*/  IADD3 R61, R61, R59, RZ ;  /* 0x0000003b3d3d7210 */ /* 0x000fe20007ffe0ff */
[----:B------:R-:W-:Y:S01]  /*8370*/  IMAD R3, R18, R15, R3 ;  /* 0x0000000f12037224 */ /* 0x000fe200078e0203 */
[----:B------:R-:W-:Y:S01]  /*8380*/  IADD3 R73, P2, R8, R58, RZ ;  /* 0x0000003a08497210 */ /* 0x000fe20007f5e0ff */
[----:B------:R-:W-:Y:S02]  /*8390*/  IMAD.SHL.U32 R30, R12, 0x20, RZ ;  /* 0x000000200c1e7824 */ /* 0x000fe400078e00ff */
[----:B------:R-:W-:Y:S01]  /*83a0*/  IMAD.SHL.U32 R32, R14, 0x20, RZ ;  /* 0x000000200e207824 */ /* 0x000fe200078e00ff */
[C---:B------:R-:W-:Y:S02]  /*83b0*/  IADD3.X R67, R61.reuse, R5, R3, P0, !PT ;  /* 0x000000053d437210 */ /* 0x040fe400007fe403 */
[----:B------:R-:W-:Y:S01]  /*83c0*/  IADD3.X R26, R61, R3, R9, P2, !PT ;  /* 0x000000033d1a7210 */ /* 0x000fe200017fe409 */
[----:B------:R-:W-:Y:S06]  /*83d0*/  @!P1 BRA `(.L_x_1292) ;  /* 0x0000000000409947 */ /* 0x000fec0003800000 */
[----:B------:R-:W-:Y:S01]  /*83e0*/  MOV R0, 0x0 ;  /* 0x0000000000007802 */ /* 0x000fe20000000f00 */
[----:B------:R-:W-:Y:S01]  /*83f0*/  ULDC.64 UR4, c[0x4][0x1c8] ;  /* 0x0100720000047ab9 */ /* 0x000fe20000000a00 */
[----:B------:R-:W-:Y:S01]  /*8400*/  ULDC.64 UR6, c[0x4][0x1d0] ;  /* 0x0100740000067ab9 */ /* 0x000fe20000000a00 */
[----:B------:R-:W-:Y:S01]  /*8410*/  IMAD.U32 R4, RZ, RZ, UR4 ;  /* 0x00000004ff047e24 */ /* 0x000fe2000f8e00ff */
[----:B------:R1:W2:Y:S01]  /*8420*/  LDC.64 R14, c[0x4][R0] ;  /* 0x01000000000e7b82 */ /* 0x0002a20000000a00 */
[----:B------:R-:W-:Y:S01]  /*8430*/  IMAD.U32 R5, RZ, RZ, UR5 ;  /* 0x00000005ff057e24 */ /* 0x000fe2000f8e00ff */
[----:B------:R-:W-:Y:S01]  /*8440*/  ULDC.64 UR4, c[0x4][0x138] ;  /* 0x01004e0000047ab9 */ /* 0x000fe20000000a00 */
[----:B------:R-:W-:Y:S01]  /*8450*/  IMAD.U32 R6, RZ, RZ, UR6 ;  /* 0x00000006ff067e24 */ /* 0x000fe2000f8e00ff */
[----:B------:R-:W-:Y:S01]  /*8460*/  MOV R12, 0x1 ;  /* 0x00000001000c7802 */ /* 0x000fe20000000f00 */
[----:B------:R-:W-:Y:S02]  /*8470*/  IMAD.U32 R7, RZ, RZ, UR7 ;  /* 0x00000007ff077e24 */ /* 0x000fe4000f8e00ff */
[----:B------:R-:W-:-:S02]  /*8480*/  IMAD.U32 R10, RZ, RZ, UR4 ;  /* 0x00000004ff0a7e24 */ /* 0x000fc4000f8e00ff */
[----:B------:R-:W-:Y:S02]  /*8490*/  IMAD.U32 R11, RZ, RZ, UR5 ;  /* 0x00000005ff0b7e24 */ /* 0x000fe4000f8e00ff */
[----:B------:R-:W-:Y:S02]  /*84a0*/  IMAD.MOV.U32 R8, RZ, RZ, 0x70 ;  /* 0x00000070ff087424 */ /* 0x000fe400078e00ff */
[----:B-1----:R-:W-:-:S07]  /*84b0*/  IMAD.MOV.U32 R13, RZ, RZ, RZ ;  /* 0x000000ffff0d7224 */ /* 0x002fce00078e00ff */
[----:B------:R-:W-:-:S07]  /*84c0*/  LEPC R20, `(.L_x_1292) ;  /* 0x000000001014794e */ /* 0x000fce0000000000 */
[----:B0-2---:R-:W-:Y:S05]  /*84d0*/  CALL.ABS.NOINC R14 ;  /* 0x000000000e007343 */ /* 0x005fea0003c00000 */
.L_x_1292:
[----:B------:R-:W1:Y:S01]  /*84e0*/  LDC.64 R12, c[0x0][0x3d8] ;  /* 0x0000f600ff0c7b82 */ /* 0x000e620000000a00 */
[----:B------:R-:W-:Y:S01]  /*84f0*/  SHF.R.S32.HI R3, RZ, 0x1f, R205 ;  /* 0x0000001fff037819 */ /* 0x000fe200000114cd */
[----:B------:R-:W-:Y:S01]  /*8500*/  ULDC.U8 UR4, c[0x0][0x3f0] ;  /* 0x0000fc0000047ab9 */ /* 0x000fe20000000000 */
[----:B------:R-:W-:Y:S01]  /*8510*/  BSSY B0, `(.L_x_1293) ;  /* 0x0000928000007945 */ /* 0x000fe20003800000 */
[----:B------:R-:W-:-:S04]  /*8520*/  ISETP.NE.AND P0, PT, RZ, UR4, PT ;  /* 0x00000004ff007c0c */ /* 0x000fc8000bf05270 */
[----:B------:R-:W2:Y:S01]  /*8530*/  LDC.64 R10, c[0x0][0x3e8] ;  /* 0x0000fa00ff0a7b82 */ /* 0x000ea20000000a00 */
[-C--:B-1----:R-:W-:Y:S02]  /*8540*/  IMAD R0, R3, R12.reuse, RZ ;  /* 0x0000000c03007224 */ /* 0x082fe400078e02ff */
[----:B------:R-:W-:-:S04]  /*8550*/  IMAD.WIDE.U32 R4, R205, R12, RZ ;  /* 0x0000000ccd047225 */ /* 0x000fc800078e00ff */
[-C--:B--2---:R-:W-:Y:S02]  /*8560*/  IMAD R6, R3, R10.reuse, RZ ;  /* 0x0000000a03067224 */ /* 0x084fe400078e02ff */
[C---:B------:R-:W-:Y:S02]  /*8570*/  IMAD R3, R205.reuse, R13, R0 ;  /* 0x0000000dcd037224 */ /* 0x040fe400078e0200 */
[----:B------:R-:W-:-:S04]  /*8580*/  IMAD.WIDE.U32 R8, R205, R10, RZ ;  /* 0x0000000acd087225 */ /* 0x000fc800078e00ff */
[----:B------:R-:W-:Y:S02]  /*8590*/  IMAD R7, R205, R11, R6 ;  /* 0x0000000bcd077224 */ /* 0x000fe400078e0206 */
[----:B------:R-:W-:Y:S02]  /*85a0*/  IMAD.IADD R5, R5, 0x1, R3 ;  /* 0x0000000105057824 */ /* 0x000fe400078e0203 */
[----:B------:R-:W-:Y:S02]  /*85b0*/  IMAD R0, R205, -0x80, R198 ;  /* 0xffffff80cd007824 */ /* 0x000fe400078e02c6 */
[----:B------:R-:W-:Y:S01]  /*85c0*/  IMAD.IADD R3, R9, 0x1, R7 ;  /* 0x0000000109037824 */ /* 0x000fe200078e0207 */
[C---:B------:R-:W-:Y:S01]  /*85d0*/  SHF.L.U64.HI R7, R4.reuse, 0x7, R5 ;  /* 0x0000000704077819 */ /* 0x040fe20000010205 */
[----:B------:R-:W-:Y:S01]  /*85e0*/  IMAD.SHL.U32 R6, R4, 0x80, RZ ;  /* 0x0000008004067824 */ /* 0x000fe200078e00ff */
[----:B------:R-:W-:Y:S01]  /*85f0*/  VIMNMX R74, R0, 0x80, PT ;  /* 0x00000080004a7848 */ /* 0x000fe20003fe0100 */
[C---:B------:R-:W-:Y:S01]  /*8600*/  IMAD.SHL.U32 R4, R8.reuse, 0x80, RZ ;  /* 0x0000008008047824 */ /* 0x040fe200078e00ff */
[----:B------:R-:W-:Y:S01]  /*8610*/  SHF.L.U64.HI R5, R8, 0x7, R3 ;  /* 0x0000000708057819 */ /* 0x000fe20000010203 */
[----:B------:R-:W-:Y:S06]  /*8620*/  @!P0 BRA `(.L_x_1294) ;  /* 0x0000004800648947 */ /* 0x000fec0003800000 */
[----:B------:R-:W1:Y:S01]  /*8630*/  LDC R0, c[0x0][0x428] ;  /* 0x00010a00ff007b82 */ /* 0x000e620000000800 */
[----:B------:R-:W-:Y:S01]  /*8640*/  ISETP.GE.AND P0, PT, R18, R74, PT ;  /* 0x0000004a1200720c */ /* 0x000fe20003f06270 */
[----:B------:R-:W-:Y:S01]  /*8650*/  BSSY B1, `(.L_x_1295) ;  /* 0x000001c000017945 */ /* 0x000fe20003800000 */
[----:B------:R-:W-:Y:S01]  /*8660*/  IMAD R3, R205, 0x80, R18 ;  /* 0x00000080cd037824 */ /* 0x000fe200078e0212 */
[----:B------:R-:W-:Y:S02]  /*8670*/  CS2R R28, SRZ ;  /* 0x00000000001c7805 */ /* 0x000fe4000001ff00 */
[----:B------:R-:W-:Y:S02]  /*8680*/  CS2R R44, SRZ ;  /* 0x00000000002c7805 */ /* 0x000fe4000001ff00 */
[----:B------:R-:W-:Y:S02]  /*8690*/  CS2R R48, SRZ ;  /* 0x0000000000307805 */ /* 0x000fe4000001ff00 */
[----:B------:R-:W-:-:S02]  /*86a0*/  CS2R R46, SRZ ;  /* 0x00000000002e7805 */ /* 0x000fc4000001ff00 */
[----:B------:R-:W-:Y:S02]  /*86b0*/  CS2R R50, SRZ ;  /* 0x0000000000327805 */ /* 0x000fe4000001ff00 */
[----:B-1----:R-:W-:-:S13]  /*86c0*/  ISETP.NE.AND P1, PT, R0, 0x1, PT ;  /* 0x000000010000780c */ /* 0x002fda0003f25270 */
[----:B------:R-:W1:Y:S08]  /*86d0*/  @P1 LDC R0, c[0x0][0x42c] ;  /* 0x00010b00ff001b82 */ /* 0x000e700000000800 */
[----:B------:R-:W2:Y:S01]  /*86e0*/  @P1 LDC R21, c[0x0][0x430] ;  /* 0x00010c00ff151b82 */ /* 0x000ea20000000800 */
[----:B------:R-:W-:Y:S05]  /*86f0*/  @P0 BRA `(.L_x_1296) ;  /* 0x0000000000440947 */ /* 0x000fea0003800000 */
[----:B------:R-:W-:Y:S01]  /*8700*/  ULDC.64 UR6, c[0x0][0x3c8] ;  /* 0x0000f20000067ab9 */ /* 0x000fe20000000a00 */
[----:B------:R-:W-:Y:S01]  /*8710*/  ULDC UR4, c[0x0][0x3d4] ;  /* 0x0000f50000047ab9 */ /* 0x000fe20000000800 */
[----:B------:R-:W-:Y:S01]  /*8720*/  IADD3 R8, P4, P5, R63, UR6, R6 ;  /* 0x000000063f087c10 */ /* 0x000fe2000fd9e006 */
[----:B------:R-:W-:Y:S01]  /*8730*/  ULDC.64 UR8, c[0x0][0x3e0] ;  /* 0x0000f80000087ab9 */ /* 0x000fe20000000a00 */
[----:B------:R-:W-:Y:S02]  /*8740*/  ISETP.GE.AND P3, PT, R22, UR4, PT ;  /* 0x0000000416007c0c */ /* 0x000fe4000bf66270 */
[----:B------:R-:W-:Y:S02]  /*8750*/  CS2R R48, SRZ ;  /* 0x0000000000307805 */ /* 0x000fe4000001ff00 */
[----:B------:R-:W-:Y:S02]  /*8760*/  ISETP.GE.AND P2, PT, R199, UR4, PT ;  /* 0x00000004c7007c0c */ /* 0x000fe4000bf46270 */
[----:B------:R-:W-:-:S02]  /*8770*/  CS2R R44, SRZ ;  /* 0x00000000002c7805 */ /* 0x000fc4000001ff00 */
[----:B------:R-:W-:Y:S02]  /*8780*/  IADD3.X R9, R62, UR7, R7, P4, P5 ;  /* 0x000000073e097c10 */ /* 0x000fe4000a7ea407 */
[----:B------:R-:W-:Y:S02]  /*8790*/  CS2R R50, SRZ ;  /* 0x0000000000327805 */ /* 0x000fe4000001ff00 */
[----:B------:R-:W-:Y:S02]  /*87a0*/  IADD3 R14, P4, P5, R65, UR8, R4 ;  /* 0x00000008410e7c10 */ /* 0x000fe4000fd9e004 */
[----:B------:R-:W-:Y:S02]  /*87b0*/  CS2R R46, SRZ ;  /* 0x00000000002e7805 */ /* 0x000fe4000001ff00 */
[----:B------:R-:W-:Y:S01]  /*87c0*/  IADD3.X R15, R67, UR9, R5, P4, P5 ;  /* 0x00000009430f7c10 */ /* 0x000fe2000a7ea405 */
[----:B------:R3:W5:Y:S04]  /*87d0*/  @!P3 LDG.E.64 R48, desc[UR46][R8.64] ;  /* 0x0000002e0830b981 */ /* 0x000768000c1e1b00 */
[----:B------:R3:W5:Y:S04]  /*87e0*/  @!P2 LDG.E.64 R44, desc[UR46][R8.64+0x40] ;  /* 0x0000402e082ca981 */ /* 0x000768000c1e1b00 */
[----:B------:R3:W5:Y:S04]  /*87f0*/  @!P3 LDG.E.64 R50, desc[UR46][R14.64] ;  /* 0x0000002e0e32b981 */ /* 0x000768000c1e1b00 */
[----:B------:R3:W5:Y:S02]  /*8800*/  @!P2 LDG.E.64 R46, desc[UR46][R14.64+0x40] ;  /* 0x0000402e0e2ea981 */ /* 0x000764000c1e1b00 */
.L_x_1296:
[----:B------:R-:W-:Y:S05]  /*8810*/  BSYNC B1 ;  /* 0x0000000000017941 */ /* 0x000fea0003800000 */
.L_x_1295:
[----:B------:R-:W-:Y:S01]  /*8820*/  ISETP.GE.AND P2, PT, R195, R74, PT ;  /* 0x0000004ac300720c */ /* 0x000fe20003f46270 */
[----:B------:R-:W-:Y:S01]  /*8830*/  IMAD R3, R218, 0x20, R3 ;  /* 0x00000020da037824 */ /* 0x000fe200078e0203 */
[----:B------:R-:W-:Y:S01]  /*8840*/  BSSY B1, `(.L_x_1297) ;  /* 0x000001b000017945 */ /* 0x000fe20003800000 */
[----:B------:R-:W-:Y:S02]  /*8850*/  CS2R R40, SRZ ;  /* 0x0000000000287805 */ /* 0x000fe4000001ff00 */
[----:B------:R-:W-:Y:S01]  /*8860*/  CS2R R34, SRZ ;  /* 0x0000000000227805 */ /* 0x000fe2000001ff00 */
[----:B-1----:R-:W-:Y:S01]  /*8870*/  @P1 IMAD.HI.U32 R0, R3, R0, RZ ;  /* 0x0000000003001227 */ /* 0x002fe200078e00ff */
[----:B------:R-:W-:-:S06]  /*8880*/  CS2R R42, SRZ ;  /* 0x00000000002a7805 */ /* 0x000fcc000001ff00 */
[----:B------:R-:W-:Y:S05]  /*8890*/  @P2 BRA `(.L_x_1298) ;  /* 0x0000000000542947 */ /* 0x000fea0003800000 */
[----:B---3--:R-:W-:Y:S01]  /*88a0*/  IADD3 R8, P3, P4, R63, R30, R6 ;  /* 0x0000001e3f087210 */ /* 0x008fe20007c7e006 */
[----:B------:R-:W-:Y:S01]  /*88b0*/  ULDC.64 UR6, c[0x0][0x3c8] ;  /* 0x0000f20000067ab9 */ /* 0x000fe20000000a00 */
[----:B------:R-:W-:Y:S01]  /*88c0*/  ULDC UR4, c[0x0][0x3d4] ;  /* 0x0000f50000047ab9 */ /* 0x000fe20000000800 */
[----:B------:R-:W-:Y:S01]  /*88d0*/  ULDC.64 UR8, c[0x0][0x3e0] ;  /* 0x0000f80000087ab9 */ /* 0x000fe20000000a00 */
[----:B------:R-:W-:Y:S02]  /*88e0*/  IADD3.X R9, R62, R27, R7, P3, P4 ;  /* 0x0000001b3e097210 */ /* 0x000fe40001fe8407 */
[----:B------:R-:W-:Y:S02]  /*88f0*/  CS2R R40, SRZ ;  /* 0x0000000000287805 */ /* 0x000fe4000001ff00 */
[----:B------:R-:W-:Y:S02]  /*8900*/  IADD3 R14, P4, P5, R65, R32, R4 ;  /* 0x00000020410e7210 */ /* 0x000fe40007d9e004 */
[----:B------:R-:W-:-:S02]  /*8910*/  CS2R R28, SRZ ;  /* 0x00000000001c7805 */ /* 0x000fc4000001ff00 */
[----:B------:R-:W-:Y:S02]  /*8920*/  IADD3 R8, P3, R8, UR6, RZ ;  /* 0x0000000608087c10 */ /* 0x000fe4000ff7e0ff */
[----:B------:R-:W-:Y:S02]  /*8930*/  CS2R R42, SRZ ;  /* 0x00000000002a7805 */ /* 0x000fe4000001ff00 */
[----:B------:R-:W-:Y:S02]  /*8940*/  IADD3.X R15, R67, R31, R5, P4, P5 ;  /* 0x0000001f430f7210 */ /* 0x000fe400027ea405 */
[----:B------:R-:W-:Y:S02]  /*8950*/  CS2R R34, SRZ ;  /* 0x0000000000227805 */ /* 0x000fe4000001ff00 */
[----:B------:R-:W-:Y:S02]  /*8960*/  ISETP.GE.AND P5, PT, R22, UR4, PT ;  /* 0x0000000416007c0c */ /* 0x000fe4000bfa6270 */
[----:B------:R-:W-:-:S02]  /*8970*/  ISETP.GE.AND P4, PT, R199, UR4, PT ;  /* 0x00000004c7007c0c */ /* 0x000fc4000bf86270 */
[----:B------:R-:W-:Y:S02]  /*8980*/  IADD3.X R9, R9, UR7, RZ, P3, !PT ;  /* 0x0000000709097c10 */ /* 0x000fe40009ffe4ff */
[----:B------:R-:W-:-:S04]  /*8990*/  IADD3 R14, P3, R14, UR8, RZ ;  /* 0x000000080e0e7c10 */ /* 0x000fc8000ff7e0ff */
[----:B------:R-:W-:-:S03]  /*89a0*/  IADD3.X R15, R15, UR9, RZ, P3, !PT ;  /* 0x000000090f0f7c10 */ /* 0x000fc60009ffe4ff */
[----:B------:R1:W5:Y:S04]  /*89b0*/  @!P5 LDG.E.64 R40, desc[UR46][R8.64] ;  /* 0x0000002e0828d981 */ /* 0x000368000c1e1b00 */
[----:B------:R1:W5:Y:S04]  /*89c0*/  @!P4 LDG.E.64 R28, desc[UR46][R8.64+0x40] ;  /* 0x0000402e081cc981 */ /* 0x000368000c1e1b00 */
[----:B------:R1:W5:Y:S04]  /*89d0*/  @!P5 LDG.E.64 R42, desc[UR46][R14.64] ;  /* 0x0000002e0e2ad981 */ /* 0x000368000c1e1b00 */
[----:B------:R1:W5:Y:S02]  /*89e0*/  @!P4 LDG.E.64 R34, desc[UR46][R14.64+0x40] ;  /* 0x0000402e0e22c981 */ /* 0x000364000c1e1b00 */
.L_x_1298:
[----:B------:R-:W-:Y:S05]  /*89f0*/  BSYNC B1 ;  /* 0x0000000000017941 */ /* 0x000fea0003800000 */
.L_x_1297:
[-C--:B------:R-:W-:Y:S01]  /*8a00*/  ISETP.GE.AND P3, PT, R222, R74.reuse, PT ;  /* 0x0000004ade00720c */ /* 0x080fe20003f66270 */
[----:B------:R-:W-:Y:S01]  /*8a10*/  BSSY B1, `(.L_x_1299) ;  /* 0x0000024000017945 */ /* 0x000fe20003800000 */
[----:B--2---:R-:W-:Y:S01]  /*8a20*/  @P1 SHF.R.U32.HI R3, RZ, R21, R0 ;  /* 0x00000015ff031219 */ /* 0x004fe20000011600 */
[----:B------:R-:W-:Y:S01]  /*8a30*/  IMAD.MOV.U32 R55, RZ, RZ, R53 ;  /* 0x000000ffff377224 */ /* 0x000fe200078e0035 */
[----:B------:R-:W-:Y:S01]  /*8a40*/  ISETP.GE.AND P4, PT, R221, R74, PT ;  /* 0x0000004add00720c */ /* 0x000fe20003f86270 */
[----:B------:R-:W-:Y:S01]  /*8a50*/  IMAD.MOV.U32 R60, RZ, RZ, R58 ;  /* 0x000000ffff3c7224 */ /* 0x000fe200078e003a */
[----:B-1-3--:R-:W-:Y:S02]  /*8a60*/  CS2R R8, SRZ ;  /* 0x0000000000087805 */ /* 0x00afe4000001ff00 */
[----:B------:R-:W-:Y:S02]  /*8a70*/  CS2R R30, SRZ ;  /* 0x00000000001e7805 */ /* 0x000fe4000001ff00 */
[----:B------:R-:W-:-:S02]  /*8a80*/  CS2R R36, SRZ ;  /* 0x0000000000247805 */ /* 0x000fc4000001ff00 */
[----:B------:R-:W-:Y:S02]  /*8a90*/  CS2R R32, SRZ ;  /* 0x0000000000207805 */ /* 0x000fe4000001ff00 */
[----:B------:R-:W-:Y:S02]  /*8aa0*/  CS2R R26, SRZ ;  /* 0x00000000001a7805 */ /* 0x000fe4000001ff00 */
[----:B------:R-:W-:Y:S02]  /*8ab0*/  CS2R R20, SRZ ;  /* 0x0000000000147805 */ /* 0x000fe4000001ff00 */
[----:B------:R-:W-:Y:S02]  /*8ac0*/  CS2R R24, SRZ ;  /* 0x0000000000187805 */ /* 0x000fe4000001ff00 */
[----:B------:R-:W-:Y:S02]  /*8ad0*/  SHF.R.S32.HI R53, RZ, 0x1f, R3 ;  /* 0x0000001fff357819 */ /* 0x000fe40000011403 */
[----:B------:R-:W-:Y:S01]  /*8ae0*/  CS2R R38, SRZ ;  /* 0x0000000000267805 */ /* 0x000fe2000001ff00 */
[----:B------:R-:W-:Y:S06]  /*8af0*/  @P3 BRA `(.L_x_1300) ;  /* 0x0000000000543947 */ /* 0x000fec0003800000 */
[----:B------:R-:W-:Y:S01]  /*8b00*/  LEA R14, P1, R12, R6, 0x6 ;  /* 0x000000060c0e7211 */ /* 0x000fe200078230ff */
[----:B------:R-:W-:Y:S01]  /*8b10*/  ULDC.64 UR4, c[0x0][0x3c8] ;  /* 0x0000f20000047ab9 */ /* 0x000fe20000000a00 */
[----:B------:R-:W-:Y:S01]  /*8b20*/  LEA R58, P5, R10, R4, 0x6 ;  /* 0x000000040a3a7211 */ /* 0x000fe200078a30ff */
[----:B------:R-:W-:Y:S01]  /*8b30*/  ULDC.64 UR6, c[0x0][0x3e0] ;  /* 0x0000f80000067ab9 */ /* 0x000fe20000000a00 */
[----:B------:R-:W-:Y:S02]  /*8b40*/  LEA.HI.X R15, R12, R7, R13, 0x6, P1 ;  /* 0x000000070c0f7211 */ /* 0x000fe400008f340d */
[----:B------:R-:W-:Y:S02]  /*8b50*/  CS2R R36, SRZ ;  /* 0x0000000000247805 */ /* 0x000fe4000001ff00 */
[----:B------:R-:W-:Y:S02]  /*8b60*/  LEA.HI.X R0, R10, R5, R11, 0x6, P5 ;  /* 0x000000050a007211 */ /* 0x000fe400028f340b */
[----:B------:R-:W-:-:S02]  /*8b70*/  CS2R R30, SRZ ;  /* 0x00000000001e7805 */ /* 0x000fc4000001ff00 */
[----:B------:R-:W-:Y:S01]  /*8b80*/  IADD3 R14, P1, P5, R63, UR4, R14 ;  /* 0x000000043f0e7c10 */ /* 0x000fe2000fd3e00e */
[----:B------:R-:W-:Y:S01]  /*8b90*/  ULDC UR4, c[0x0][0x3d4] ;  /* 0x0000f50000047ab9 */ /* 0x000fe20000000800 */
[----:B------:R-:W-:Y:S02]  /*8ba0*/  CS2R R38, SRZ ;  /* 0x0000000000267805 */ /* 0x000fe4000001ff00 */
[----:B------:R-:W-:Y:S02]  /*8bb0*/  CS2R R32, SRZ ;  /* 0x0000000000207805 */ /* 0x000fe4000001ff00 */
[----:B------:R-:W-:Y:S02]  /*8bc0*/  IADD3.X R15, R62, UR5, R15, P1, P5 ;  /* 0x000000053e0f7c10 */ /* 0x000fe40008fea40f */
[----:B------:R-:W-:-:S04]  /*8bd0*/  IADD3 R58, P1, P5, R65, UR6, R58 ;  /* 0x00000006413a7c10 */ /* 0x000fc8000fd3e03a */
[----:B------:R-:W-:Y:S02]  /*8be0*/  IADD3.X R59, R67, UR7, R0, P1, P5 ;  /* 0x00000007433b7c10 */ /* 0x000fe40008fea400 */
[----:B------:R-:W-:Y:S02]  /*8bf0*/  ISETP.GE.AND P1, PT, R22, UR4, PT ;  /* 0x0000000416007c0c */ /* 0x000fe4000bf26270 */
[----:B------:R-:W-:-:S11]  /*8c00*/  ISETP.GE.AND P5, PT, R199, UR4, PT ;  /* 0x00000004c7007c0c */ /* 0x000fd6000bfa6270 */
[----:B------:R1:W5:Y:S04]  /*8c10*/  @!P1 LDG.E.64 R36, desc[UR46][R14.64] ;  /* 0x0000002e0e249981 */ /* 0x000368000c1e1b00 */
[----:B------:R1:W5:Y:S04]  /*8c20*/  @!P5 LDG.E.64 R30, desc[UR46][R14.64+0x40] ;  /* 0x0000402e0e1ed981 */ /* 0x000368000c1e1b00 */
[----:B------:R1:W5:Y:S04]  /*8c30*/  @!P1 LDG.E.64 R38, desc[UR46][R58.64] ;  /* 0x0000002e3a269981 */ /* 0x000368000c1e1b00 */
[----:B------:R1:W5:Y:S02]  /*8c40*/  @!P5 LDG.E.64 R32, desc[UR46][R58.64+0x40] ;  /* 0x0000402e3a20d981 */ /* 0x000364000c1e1b00 */
.L_x_1300:
[----:B------:R-:W-:Y:S05]  /*8c50*/  BSYNC B1 ;  /* 0x0000000000017941 */ /* 0x000fea0003800000 */
.L_x_1299:
[----:B------:R-:W-:Y:S04]  /*8c60*/  BSSY B1, `(.L_x_1301) ;  /* 0x0000019000017945 */ /* 0x000fe80003800000 */
[----:B------:R-:W-:Y:S05]  /*8c70*/  @P4 BRA `(.L_x_1302) ;  /* 0x00000000005c4947 */ /* 0x000fea0003800000 */
[----:B------:R-:W-:Y:S01]  /*8c80*/  IMAD R9, R13, 0x60, RZ ;  /* 0x000000600d097824 */ /* 0x000fe200078e02ff */
[----:B------:R-:W-:Y:S01]  /*8c90*/  ULDC.64 UR4, c[0x0][0x3c8] ;  /* 0x0000f20000047ab9 */ /* 0x000fe20000000a00 */
[----:B------:R-:W-:Y:S01]  /*8ca0*/  IMAD.WIDE.U32 R6, R12, 0x60, R6 ;  /* 0x000000600c067825 */ /* 0x000fe200078e0006 */
[----:B------:R-:W-:Y:S01]  /*8cb0*/  ULDC.64 UR6, c[0x0][0x3e0] ;  /* 0x0000f80000067ab9 */ /* 0x000fe20000000a00 */
[----:B------:R-:W-:Y:S02]  /*8cc0*/  CS2R R26, SRZ ;  /* 0x00000000001a7805 */ /* 0x000fe4000001ff00 */
[----:B------:R-:W-:Y:S01]  /*8cd0*/  CS2R R24, SRZ ;  /* 0x0000000000187805 */ /* 0x000fe2000001ff00 */
[----:B-1----:R-:W-:Y:S01]  /*8ce0*/  IMAD R15, R11, 0x60, RZ ;  /* 0x000000600b0f7824 */ /* 0x002fe200078e02ff */
[----:B------:R-:W-:Y:S01]  /*8cf0*/  IADD3 R7, R7, R9, RZ ;  /* 0x0000000907077210 */ /* 0x000fe20007ffe0ff */
[----:B------:R-:W-:Y:S01]  /*8d00*/  IMAD.WIDE.U32 R4, R10, 0x60, R4 ;  /* 0x000000600a047825 */ /* 0x000fe200078e0004 */
[----:B------:R-:W-:Y:S01]  /*8d10*/  IADD3 R6, P1, P5, R63, UR4, R6 ;  /* 0x000000043f067c10 */ /* 0x000fe2000fd3e006 */
[----:B------:R-:W-:Y:S01]  /*8d20*/  ULDC UR4, c[0x0][0x3d4] ;  /* 0x0000f50000047ab9 */ /* 0x000fe20000000800 */
[----:B------:R-:W-:Y:S01]  /*8d30*/  CS2R R8, SRZ ;  /* 0x0000000000087805 */ /* 0x000fe2000001ff00 */
[----:B------:R-:W-:Y:S01]  /*8d40*/  IMAD.IADD R0, R5, 0x1, R15 ;  /* 0x0000000105007824 */ /* 0x000fe200078e020f */
[----:B------:R-:W-:-:S02]  /*8d50*/  IADD3.X R7, R62, UR5, R7, P1, P5 ;  /* 0x000000053e077c10 */ /* 0x000fc40008fea407 */
[----:B------:R-:W-:Y:S02]  /*8d60*/  CS2R R20, SRZ ;  /* 0x0000000000147805 */ /* 0x000fe4000001ff00 */
        /* <DEDUP_REMOVED lines=8> */
.L_x_1302:
[----:B------:R-:W-:Y:S05]  /*8df0*/  BSYNC B1 ;  /* 0x0000000000017941 */ /* 0x000fea0003800000 */
.L_x_1301:
[----:B------:R-:W-:Y:S01]  /*8e00*/  IMAD R0, R53, R12, RZ ;  /* 0x0000000c35007224 */ /* 0x000fe200078e02ff */
[----:B------:R-:W-:Y:S01]  /*8e10*/  ULDC.64 UR4, c[0x0][0x3c8] ;  /* 0x0000f20000047ab9 */ /* 0x000fe20000000a00 */
[----:B--2---:R-:W-:Y:S01]  /*8e20*/  IMAD.WIDE.U32 R6, R3, R10, R60 ;  /* 0x0000000a03067225 */ /* 0x004fe200078e003c */
[----:B------:R-:W-:-:S03]  /*8e30*/  ULDC.64 UR6, c[0x0][0x3e0] ;  /* 0x0000f80000067ab9 */ /* 0x000fc60000000a00 */
[----:B------:R-:W-:-:S04]  /*8e40*/  IMAD.WIDE.U32 R4, R3, R12, R54 ;  /* 0x0000000c03047225 */ /* 0x000fc800078e0036 */
[----:B------:R-:W-:Y:S01]  /*8e50*/  IMAD R10, R53, R10, RZ ;  /* 0x0000000a350a7224 */ /* 0x000fe200078e02ff */
[----:B------:R-:W-:Y:S01]  /*8e60*/  IADD3 R4, P1, R4, UR4, RZ ;  /* 0x0000000404047c10 */ /* 0x000fe2000ff3e0ff */
[C---:B------:R-:W-:Y:S01]  /*8e70*/  IMAD R13, R3.reuse, R13, R0 ;  /* 0x0000000d030d7224 */ /* 0x040fe200078e0200 */
[----:B------:R-:W-:Y:S01]  /*8e80*/  IADD3 R0, P5, R6, UR6, RZ ;  /* 0x0000000606007c10 */ /* 0x000fe2000ffbe0ff */
[----:B------:R-:W-:Y:S01]  /*8e90*/  IMAD R3, R3, R11, R10 ;  /* 0x0000000b03037224 */ /* 0x000fe200078e020a */
[----:B------:R-:W-:Y:S02]  /*8ea0*/  UMOV UR4, 0xffffffff ;  /* 0xffffffff00047882 */ /* 0x000fe40000000000 */
[----:B------:R-:W-:Y:S02]  /*8eb0*/  IADD3.X R5, R5, UR5, R13, P1, !PT ;  /* 0x0000000505057c10 */ /* 0x000fe40008ffe40d */
[----:B------:R-:W-:Y:S01]  /*8ec0*/  IADD3.X R3, R7, UR7, R3, P5, !PT ;  /* 0x0000000707037c10 */ /* 0x000fe2000affe403 */
[----:B------:R-:W-:Y:S06]  /*8ed0*/  BRA.DIV UR4, `(.L_x_1303) ;  /* 0x000001d604ac7947 */ /* 0x000fec000b800000 */
.L_x_1611:
[----:B------:R-:W-:-:S03]  /*8ee0*/  UMOV UR4, 0xffffffff ;  /* 0xffffffff00047882 */ /* 0x000fc60000000000 */
[----:B------:R-:W-:Y:S05]  /*8ef0*/  BRA.DIV UR4, `(.L_x_1304) ;  /* 0x000001d604cc7947 */ /* 0x000fea000b800000 */
.L_x_1614:
[----:B------:R-:W-:-:S03]  /*8f00*/  UMOV UR4, 0xffffffff ;  /* 0xffffffff00047882 */ /* 0x000fc60000000000 */
[----:B------:R-:W-:Y:S05]  /*8f10*/  BRA.DIV UR4, `(.L_x_1305) ;  /* 0x000001d604ec7947 */ /* 0x000fea000b800000 */
.L_x_1617:
[----:B------:R-:W-:-:S03]  /*8f20*/  UMOV UR4, 0xffffffff ;  /* 0xffffffff00047882 */ /* 0x000fc60000000000 */
[----:B------:R-:W-:Y:S05]  /*8f30*/  BRA.DIV UR4, `(.L_x_1306) ;  /* 0x000001da040c7947 */ /* 0x000fea000b800000 */
.L_x_1620:
[----:B------:R-:W-:-:S03]  /*8f40*/  UMOV UR4, 0xffffffff ;  /* 0xffffffff00047882 */ /* 0x000fc60000000000 */
[----:B------:R-:W-:Y:S05]  /*8f50*/  BRA.DIV UR4, `(.L_x_1307) ;  /* 0x000001da042c7947 */ /* 0x000fea000b800000 */
.L_x_1623:
[----:B------:R-:W-:-:S03]  /*8f60*/  UMOV UR4, 0xffffffff ;  /* 0xffffffff00047882 */ /* 0x000fc60000000000 */
[----:B------:R-:W-:Y:S05]  /*8f70*/  BRA.DIV UR4, `(.L_x_1308) ;  /* 0x000001da044c7947 */ /* 0x000fea000b800000 */
.L_x_1626:
[----:B------:R-:W-:-:S03]  /*8f80*/  UMOV UR4, 0xffffffff ;  /* 0xffffffff00047882 */ /* 0x000fc60000000000 */
[----:B------:R-:W-:Y:S05]  /*8f90*/  BRA.DIV UR4, `(.L_x_1309) ;  /* 0x000001da046c7947 */ /* 0x000fea000b800000 */
.L_x_1629:
[----:B------:R-:W-:-:S03]  /*8fa0*/  UMOV UR4, 0xffffffff ;  /* 0xffffffff00047882 */ /* 0x000fc60000000000 */
[----:B------:R-:W-:Y:S05]  /*8fb0*/  BRA.DIV UR4, `(.L_x_1310) ;  /* 0x000001da048c7947 */ /* 0x000fea000b800000 */
.L_x_1632:
[----:B------:R-:W-:-:S03]  /*8fc0*/  UMOV UR4, 0xffffffff ;  /* 0xffffffff00047882 */ /* 0x000fc60000000000 */
[----:B------:R-:W-:Y:S05]  /*8fd0*/  BRA.DIV UR4, `(.L_x_1311) ;  /* 0x000001da04ac7947 */ /* 0x000fea000b800000 */
.L_x_1635:
[----:B------:R-:W-:-:S03]  /*8fe0*/  UMOV UR4, 0xffffffff ;  /* 0xffffffff00047882 */ /* 0x000fc60000000000 */
[----:B------:R-:W-:Y:S05]  /*8ff0*/  BRA.DIV UR4, `(.L_x_1312) ;  /* 0x000001da04cc7947 */ /* 0x000fea000b800000 */
.L_x_1638:
[----:B------:R-:W-:-:S03]  /*9000*/  UMOV UR4, 0xffffffff ;  /* 0xffffffff00047882 */ /* 0x000fc60000000000 */
[----:B------:R-:W-:Y:S05]  /*9010*/  BRA.DIV UR4, `(.L_x_1313) ;  /* 0x000001da04ec7947 */ /* 0x000fea000b800000 */
.L_x_1641:
[----:B------:R-:W-:-:S03]  /*9020*/  UMOV UR4, 0xffffffff ;  /* 0xffffffff00047882 */ /* 0x000fc60000000000 */
[----:B------:R-:W-:Y:S05]  /*9030*/  BRA.DIV UR4, `(.L_x_1314) ;  /* 0x000001de040c7947 */ /* 0x000fea000b800000 */
.L_x_1644:
[----:B------:R-:W-:-:S03]  /*9040*/  UMOV UR4, 0xffffffff ;  /* 0xffffffff00047882 */ /* 0x000fc60000000000 */
[----:B------:R-:W-:Y:S05]  /*9050*/  BRA.DIV UR4, `(.L_x_1315) ;  /* 0x000001de042c7947 */ /* 0x000fea000b800000 */
.L_x_1647:
[----:B------:R-:W-:-:S03]  /*9060*/  UMOV UR4, 0xffffffff ;  /* 0xffffffff00047882 */ /* 0x000fc60000000000 */
[----:B------:R-:W-:Y:S05]  /*9070*/  BRA.DIV UR4, `(.L_x_1316) ;  /* 0x000001de044c7947 */ /* 0x000fea000b800000 */
.L_x_1650:
[----:B------:R-:W-:-:S03]  /*9080*/  UMOV UR4, 0xffffffff ;  /* 0xffffffff00047882 */ /* 0x000fc60000000000 */
[----:B------:R-:W-:Y:S05]  /*9090*/  BRA.DIV UR4, `(.L_x_1317) ;  /* 0x000001de046c7947 */ /* 0x000fea000b800000 */
.L_x_1653:
[----:B------:R-:W-:-:S03]  /*90a0*/  UMOV UR4, 0xffffffff ;  /* 0xffffffff00047882 */ /* 0x000fc60000000000 */
[----:B------:R-:W-:Y:S05]  /*90b0*/  BRA.DIV UR4, `(.L_x_1318) ;  /* 0x000001de048c7947 */ /* 0x000fea000b800000 */
.L_x_1656:
[----:B------:R-:W-:Y:S01]  /*90c0*/  ULEA.HI UR4, UR43, UR43, URZ, 0x1 ;  /* 0x0000002b2b047291 */ /* 0x000fe2000f8f083f */
[----:B------:R-:W-:Y:S03]  /*90d0*/  BSSY B1, `(.L_x_1319) ;  /* 0x0000007000017945 */ /* 0x000fe60003800000 */
[----:B------:R-:W-:-:S04]  /*90e0*/  ULOP3.LUT UR4, UR4, 0xfffffffe, URZ, 0xc0, !UPT ;  /* 0xfffffffe04047892 */ /* 0x000fc8000f8ec03f */
[----:B------:R-:W-:-:S06]  /*90f0*/  UIADD3 UR4, UR43, -UR4, URZ ;  /* 0x800000042b047290 */ /* 0x000fcc000fffe03f */
[----:B------:R-:W-:-:S05]  /*9100*/  IMAD.U32 R3, RZ, RZ, UR4 ;  /* 0x00000004ff037e24 */ /* 0x000fca000f8e00ff */
[----:B------:R-:W-:-:S04]  /*9110*/  SHF.L.U32 R3, R3, 0x1f, RZ ;  /* 0x0000001f03037819 */ /* 0x000fc800000006ff */
[----:B------:R-:W2:Y:S02]  /*9120*/  SYNCS.PHASECHK.TRANS64.TRYWAIT P1, [R16+URZ+0x28400], R3 ;  /* 0x02840003100075a7 */ /* 0x000ea4000802017f */
[----:B--2---:R-:W-:Y:S05]  /*9130*/  @!P1 BRA `(.L_x_1320) ;  /* 0x000001dc00949947 */ /* 0x004fea0003800000 */
.L_x_1657:
[----:B------:R-:W-:Y:S05]  /*9140*/  BSYNC B1 ;  /* 0x0000000000017941 */ /* 0x000fea0003800000 */
.L_x_1319:
[----:B------:R-:W-:Y:S04]  /*9150*/  BSSY B1, `(.L_x_1321) ;  /* 0x00000f9000017945 */ /* 0x000fe80003800000 */
[----:B------:R-:W-:Y:S05]  /*9160*/  @P0 BRA `(.L_x_1322) ;  /* 0x0000000c00dc0947 */ /* 0x000fea0003800000 */
[----:B------:R-:W3:Y:S01]  /*9170*/  LDC R0, c[0x0][0x3d4] ;  /* 0x0000f500ff007b82 */ /* 0x000ee20000000800 */
[----:B------:R-:W-:Y:S01]  /*9180*/  BSSY B2, `(.L_x_1323) ;  /* 0x000007a000027945 */ /* 0x000fe20003800000 */
[-C--:B---3--:R-:W-:Y:S02]  /*9190*/  ISETP.GE.AND P0, PT, R22, R0.reuse, PT ;  /* 0x000000001600720c */ /* 0x088fe40003f06270 */
[----:B------:R-:W-:-:S11]  /*91a0*/  ISETP.GE.AND P1, PT, R199, R0, PT ;  /* 0x00000000c700720c */ /* 0x000fd60003f26270 */
[----:B------:R-:W-:Y:S05]  /*91b0*/  @P0 BRA `(.L_x_1324) ;  /* 0x0000000400d80947 */ /* 0x000fea0003800000 */
[----:B------:R-:W3:Y:S01]  /*91c0*/  LDS.128 R4, [R214+0x18000] ;  /* 0x01800000d6047984 */ /* 0x000ee20000000c00 */
[----:B-----5:R-:W-:Y:S02]  /*91d0*/  SHF.R.U32.HI R10, RZ, 0x8, R49 ;  /* 0x00000008ff0a7819 */ /* 0x020fe40000011631 */
[----:B------:R-:W-:Y:S02]  /*91e0*/  LOP3.LUT R11, R49, 0xff, RZ, 0xc0, !PT ;  /* 0x000000ff310b7812 */ /* 0x000fe400078ec0ff */
[----:B------:R-:W-:Y:S02]  /*91f0*/  LOP3.LUT R10, R10, 0xff, RZ, 0xc0, !PT ;  /* 0x000000ff0a0a7812 */ /* 0x000fe400078ec0ff */
[----:B------:R-:W-:Y:S02]  /*9200*/  SHF.R.U32.HI R12, RZ, 0x8, R51 ;  /* 0x00000008ff0c7819 */ /* 0x000fe40000011633 */
[----:B------:R-:W-:Y:S02]  /*9210*/  SHF.R.U32.HI R0, RZ, 0x8, R48 ;  /* 0x00000008ff007819 */ /* 0x000fe40000011630 */
[----:B------:R-:W-:-:S02]  /*9220*/  PRMT R10, R10, 0x7604, R11 ;  /* 0x000076040a0a7816 */ /* 0x000fc4000000000b */
[----:B-1----:R-:W-:Y:S02]  /*9230*/  LOP3.LUT R15, R51, 0xff, RZ, 0xc0, !PT ;  /* 0x000000ff330f7812 */ /* 0x002fe400078ec0ff */
[----:B------:R-:W-:Y:S02]  /*9240*/  LOP3.LUT R12, R12, 0xff, RZ, 0xc0, !PT ;  /* 0x000000ff0c0c7812 */ /* 0x000fe400078ec0ff */
[----:B------:R-:W-:Y:S02]  /*9250*/  SHF.R.U32.HI R14, RZ, 0x10, R51 ;  /* 0x00000010ff0e7819 */ /* 0x000fe40000011633 */
[----:B------:R-:W-:Y:S02]  /*9260*/  SHF.R.U32.HI R11, RZ, 0x10, R49 ;  /* 0x00000010ff0b7819 */ /* 0x000fe40000011631 */
[----:B--2---:R-:W-:Y:S02]  /*9270*/  LOP3.LUT R3, R48, 0xff, RZ, 0xc0, !PT ;  /* 0x000000ff30037812 */ /* 0x004fe400078ec0ff */
[----:B------:R-:W-:Y:S01]  /*9280*/  LOP3.LUT R0, R0, 0xff, RZ, 0xc0, !PT ;  /* 0x000000ff00007812 */ /* 0x000fe200078ec0ff */
[----:B------:R-:W-:Y:S01]  /*9290*/  IMAD.U32 R11, R11, 0x10000, RZ ;  /* 0x000100000b0b7824 */ /* 0x000fe200078e00ff */
[----:B------:R-:W-:Y:S01]  /*92a0*/  PRMT R12, R12, 0x7604, R15 ;  /* 0x000076040c0c7816 */ /* 0x000fe2000000000f */
[----:B------:R-:W-:Y:S01]  /*92b0*/  IMAD.U32 R15, R14, 0x10000, RZ ;  /* 0x000100000e0f7824 */ /* 0x000fe200078e00ff */
[----:B------:R-:W-:-:S02]  /*92c0*/  PRMT R3, R0, 0x7604, R3 ;  /* 0x0000760400037816 */ /* 0x000fc40000000003 */
[----:B------:R-:W-:Y:S02]  /*92d0*/  SHF.R.U32.HI R0, RZ, 0x8, R50 ;  /* 0x00000008ff007819 */ /* 0x000fe40000011632 */
[----:B------:R-:W-:Y:S02]  /*92e0*/  LOP3.LUT R3, R3, 0xff0000, R48, 0xf8, !PT ;  /* 0x00ff000003037812 */ /* 0x000fe400078ef830 */
[----:B------:R-:W-:Y:S02]  /*92f0*/  LOP3.LUT R15, R12, 0xff0000, R15, 0xf8, !PT ;  /* 0x00ff00000c0f7812 */ /* 0x000fe400078ef80f */
[----:B------:R-:W-:Y:S02]  /*9300*/  LOP3.LUT R11, R10, 0xff0000, R11, 0xf8, !PT ;  /* 0x00ff00000a0b7812 */ /* 0x000fe400078ef80b */
[----:B------:R-:W-:Y:S02]  /*9310*/  LOP3.LUT R13, R50, 0xff, RZ, 0xc0, !PT ;  /* 0x000000ff320d7812 */ /* 0x000fe400078ec0ff */
[----:B------:R-:W-:-:S02]  /*9320*/  LOP3.LUT R0, R0, 0xff, RZ, 0xc0, !PT ;  /* 0x000000ff00007812 */ /* 0x000fc400078ec0ff */
[----:B------:R-:W-:Y:S02]  /*9330*/  LOP3.LUT R14, R3, 0xff000000, R48, 0xf8, !PT ;  /* 0xff000000030e7812 */ /* 0x000fe400078ef830 */
[----:B------:R-:W-:Y:S02]  /*9340*/  LOP3.LUT R51, R15, 0xff000000, R51, 0xf8, !PT ;  /* 0xff0000000f337812 */ /* 0x000fe400078ef833 */
[----:B------:R-:W-:Y:S02]  /*9350*/  LOP3.LUT R48, R11, 0xff000000, R49, 0xf8, !PT ;  /* 0xff0000000b307812 */ /* 0x000fe400078ef831 */
[----:B------:R-:W-:Y:S02]  /*9360*/  PRMT R13, R0, 0x7604, R13 ;  /* 0x00007604000d7816 */ /* 0x000fe4000000000d */
[----:B---3--:R-:W-:Y:S02]  /*9370*/  F2FP.F16.E4M3.UNPACK_B R0, R6.H1 ;  /* 0x00000006ff00723e */ /* 0x008fe400030006ff */
[----:B------:R-:W-:-:S02]  /*9380*/  F2FP.F16.E4M3.UNPACK_B R53, R51 ;  /* 0x00000033ff35723e */ /* 0x000fc400020006ff */
[----:B------:R-:W-:Y:S01]  /*9390*/  F2FP.F16.E4M3.UNPACK_B R15, R48 ;  /* 0x00000030ff0f723e */ /* 0x000fe200020006ff */
[--C-:B------:R-:W-:Y:S01]  /*93a0*/  HADD2.F32 R11, -RZ, R0.reuse.H1_H1 ;  /* 0x30000000ff0b7230 */ /* 0x100fe20000004100 */
[--C-:B------:R-:W-:Y:S01]  /*93b0*/  LOP3.LUT R13, R13, 0xff0000, R50.reuse, 0xf8, !PT ;  /* 0x00ff00000d0d7812 */ /* 0x100fe200078ef832 */
[----:B------:R-:W-:Y:S01]  /*93c0*/  HADD2.F32 R54, -RZ, R53.H1_H1 ;  /* 0x30000035ff367230 */ /* 0x000fe20000004100 */
[----:B------:R-:W-:Y:S01]  /*93d0*/  F2FP.F16.E4M3.UNPACK_B R3, R6 ;  /* 0x00000006ff03723e */ /* 0x000fe200020006ff */
[----:B------:R-:W-:Y:S01]  /*93e0*/  HADD2.F32 R49, -RZ, R15.H1_H1 ;  /* 0x3000000fff317230 */ /* 0x000fe20000004100 */
[----:B------:R-:W-:Y:S01]  /*93f0*/  LOP3.LUT R50, R13, 0xff000000, R50, 0xf8, !PT ;  /* 0xff0000000d327812 */ /* 0x000fe200078ef832 */
[----:B------:R-:W-:Y:S02]  /*9400*/  HADD2.F32 R10, -RZ, R0.H0_H0 ;  /* 0x20000000ff0a7230 */ /* 0x000fe40000004100 */
[CC--:B------:R-:W-:Y:S01]  /*9410*/  FMUL.FTZ R55, R11.reuse, R54.reuse ;  /* 0x000000360b377220 */ /* 0x0c0fe20000410000 */
[----:B------:R-:W-:Y:S01]  /*9420*/  F2FP.F16.E4M3.UNPACK_B R12, R7 ;  /* 0x00000007ff0c723e */ /* 0x000fe200020006ff */
[----:B------:R-:W-:Y:S01]  /*9430*/  FMUL.FTZ R11, R11, R49 ;  /* 0x000000310b0b7220 */ /* 0x000fe20000410000 */
[----:B------:R-:W-:Y:S01]  /*9440*/  F2FP.F16.E4M3.UNPACK_B R13, R7.H1 ;  /* 0x00000007ff0d723e */ /* 0x000fe200030006ff */
[C---:B------:R-:W-:Y:S01]  /*9450*/  FFMA.FTZ R55, R10.reuse, R49, -R55 ;  /* 0x000000310a377223 */ /* 0x040fe20000010837 */
[-C--:B------:R-:W-:Y:S01]  /*9460*/  F2FP.F16.E4M3.UNPACK_B R6, R5.reuse ;  /* 0x00000005ff06723e */ /* 0x080fe200020006ff */
[----:B------:R-:W-:Y:S01]  /*9470*/  FFMA.FTZ R60, R10, R54, R11 ;  /* 0x000000360a3c7223 */ /* 0x000fe2000001000b */
[----:B------:R-:W-:Y:S01]  /*9480*/  F2FP.F16.E4M3.UNPACK_B R7, R5.H1 ;  /* 0x00000005ff07723e */ /* 0x000fe200030006ff */
[----:B------:R-:W-:Y:S01]  /*9490*/  HADD2.F32 R54, -RZ, R53.H0_H0 ;  /* 0x20000035ff367230 */ /* 0x000fe20000004100 */
[----:B------:R-:W-:Y:S01]  /*94a0*/  F2FP.F16.E4M3.UNPACK_B R51, R51.H1 ;  /* 0x00000033ff33723e */ /* 0x000fe200030006ff */
[----:B------:R-:W-:Y:S01]  /*94b0*/  HADD2.F32 R5, -RZ, R3.H1_H1 ;  /* 0x30000003ff057230 */ /* 0x000fe20000004100 */
[----:B------:R-:W-:Y:S01]  /*94c0*/  F2FP.F16.E4M3.UNPACK_B R48, R48.H1 ;  /* 0x00000030ff30723e */ /* 0x000fe200030006ff */
[----:B------:R-:W-:Y:S01]  /*94d0*/  HADD2.F32 R10, -RZ, R15.H0_H0 ;  /* 0x2000000fff0a7230 */ /* 0x000fe20000004100 */
[----:B------:R-:W-:Y:S01]  /*94e0*/  F2FP.F16.E4M3.UNPACK_B R0, R4 ;  /* 0x00000004ff00723e */ /* 0x000fe200020006ff */
[----:B------:R-:W-:-:S02]  /*94f0*/  HADD2.F32 R3, -RZ, R3.H0_H0 ;  /* 0x20000003ff037230 */ /* 0x000fc40000004100 */
[C---:B------:R-:W-:Y:S01]  /*9500*/  FMUL.FTZ R58, R5.reuse, R54 ;  /* 0x00000036053a7220 */ /* 0x040fe20000410000 */
[----:B------:R-:W-:Y:S02]  /*9510*/  HADD2.F32 R11, -RZ, R51.H0_H0 ;  /* 0x20000033ff0b7230 */ /* 0x000fe40000004100 */
[-C--:B------:R-:W-:Y:S01]  /*9520*/  FMUL.FTZ R15, R5, R10.reuse ;  /* 0x0000000a050f7220 */ /* 0x080fe20000410000 */
[----:B------:R-:W-:Y:S02]  /*9530*/  HADD2.F32 R5, -RZ, R12.H1_H1 ;  /* 0x3000000cff057230 */ /* 0x000fe40000004100 */
[C---:B------:R-:W-:Y:S01]  /*9540*/  FFMA.FTZ R58, R3.reuse, R10, -R58 ;  /* 0x0000000a033a7223 */ /* 0x040fe2000001083a */
[----:B------:R-:W-:Y:S02]  /*9550*/  HADD2.F32 R10, -RZ, R48.H0_H0 ;  /* 0x20000030ff0a7230 */ /* 0x000fe40000004100 */
[----:B------:R-:W-:Y:S01]  /*9560*/  FFMA.FTZ R53, R3, R54, R15 ;  /* 0x0000003603357223 */ /* 0x000fe2000001000f */
[----:B------:R-:W-:-:S02]  /*9570*/  HADD2.F32 R12, -RZ, R12.H0_H0 ;  /* 0x2000000cff0c7230 */ /* 0x000fc40000004100 */
[CC--:B------:R-:W-:Y:S01]  /*9580*/  FMUL.FTZ R15, R5.reuse, R11.reuse ;  /* 0x0000000b050f7220 */ /* 0x0c0fe20000410000 */
[----:B------:R-:W-:Y:S02]  /*9590*/  HADD2.F32 R54, -RZ, R51.H1_H1 ;  /* 0x30000033ff367230 */ /* 0x000fe40000004100 */
[-C--:B------:R-:W-:Y:S01]  /*95a0*/  FMUL.FTZ R5, R5, R10.reuse ;  /* 0x0000000a05057220 */ /* 0x080fe20000410000 */
[--C-:B------:R-:W-:Y:S02]  /*95b0*/  HADD2.F32 R3, -RZ, R13.reuse.H1_H1 ;  /* 0x3000000dff037230 */ /* 0x100fe40000004100 */
[C---:B------:R-:W-:Y:S01]  /*95c0*/  FFMA.FTZ R51, R12.reuse, R10, -R15 ;  /* 0x0000000a0c337223 */ /* 0x040fe2000001080f */
[----:B------:R-:W-:Y:S02]  /*95d0*/  HADD2.F32 R48, -RZ, R48.H1_H1 ;  /* 0x30000030ff307230 */ /* 0x000fe40000004100 */
[----:B------:R-:W-:Y:S01]  /*95e0*/  FFMA.FTZ R62, R12, R11, R5 ;  /* 0x0000000b0c3e7223 */ /* 0x000fe20000010005 */
[----:B------:R-:W-:-:S02]  /*95f0*/  HADD2.F32 R13, -RZ, R13.H0_H0 ;  /* 0x2000000dff0d7230 */ /* 0x000fc40000004100 */
[C---:B------:R-:W-:Y:S01]  /*9600*/  FMUL.FTZ R10, R3.reuse, R54 ;  /* 0x00000036030a7220 */ /* 0x040fe20000410000 */
[----:B------:R-:W-:Y:S01]  /*9610*/  F2FP.F16.E4M3.UNPACK_B R11, R50 ;  /* 0x00000032ff0b723e */ /* 0x000fe200020006ff */
[----:B------:R-:W-:Y:S01]  /*9620*/  FMUL.FTZ R12, R3, R48 ;  /* 0x00000030030c7220 */ /* 0x000fe20000410000 */
[----:B------:R-:W-:Y:S01]  /*9630*/  F2FP.F16.E4M3.UNPACK_B R4, R4.H1 ;  /* 0x00000004ff04723e */ /* 0x000fe200030006ff */
[C---:B------:R-:W-:Y:S01]  /*9640*/  FFMA.FTZ R59, R13.reuse, R48, -R10 ;  /* 0x000000300d3b7223 */ /* 0x040fe2000001080a */
[----:B------:R-:W-:Y:S01]  /*9650*/  F2FP.F16.E4M3.UNPACK_B R10, R14 ;  /* 0x0000000eff0a723e */ /* 0x000fe200020006ff */
[----:B------:R-:W-:Y:S01]  /*9660*/  FFMA.FTZ R54, R13, R54, R12 ;  /* 0x000000360d367223 */ /* 0x000fe2000001000c */
[--C-:B------:R-:W-:Y:S01]  /*9670*/  HADD2.F32 R15, -RZ, R11.reuse.H1_H1 ;  /* 0x3000000bff0f7230 */ /* 0x100fe20000004100 */
[----:B------:R-:W-:Y:S01]  /*9680*/  F2FP.F16.E4M3.UNPACK_B R14, R14.H1 ;  /* 0x0000000eff0e723e */ /* 0x000fe200030006ff */
[----:B------:R-:W-:Y:S01]  /*9690*/  HADD2.F32 R12, -RZ, R11.H0_H0 ;  /* 0x2000000bff0c7230 */ /* 0x000fe20000004100 */
[----:B------:R-:W-:Y:S01]  /*96a0*/  F2FP.F16.E4M3.UNPACK_B R50, R50.H1 ;  /* 0x00000032ff32723e */ /* 0x000fe200030006ff */
[----:B------:R-:W-:-:S02]  /*96b0*/  HADD2.F32 R5, -RZ, R4.H1_H1 ;  /* 0x30000004ff057230 */ /* 0x000fc40000004100 */
[----:B------:R-:W-:Y:S02]  /*96c0*/  HADD2.F32 R11, -RZ, R10.H1_H1 ;  /* 0x3000000aff0b7230 */ /* 0x000fe40000004100 */
[----:B------:R-:W-:Y:S02]  /*96d0*/  HADD2.F32 R3, -RZ, R0.H1_H1 ;  /* 0x30000000ff037230 */ /* 0x000fe40000004100 */
[C---:B------:R-:W-:Y:S01]  /*96e0*/  FMUL.FTZ R13, R5.reuse, R15 ;  /* 0x0000000f050d7220 */ /* 0x040fe20000410000 */
[----:B------:R-:W-:Y:S02]  /*96f0*/  HADD2.F32 R10, -RZ, R10.H0_H0 ;  /* 0x2000000aff0a7230 */ /* 0x000fe40000004100 */
[----:B------:R-:W-:Y:S01]  /*9700*/  FMUL.FTZ R49, R5, R11 ;  /* 0x0000000b05317220 */ /* 0x000fe20000410000 */
[----:B------:R-:W-:Y:S02]  /*9710*/  HADD2.F32 R4, -RZ, R4.H0_H0 ;  /* 0x20000004ff047230 */ /* 0x000fe40000004100 */
[----:B------:R-:W-:Y:S01]  /*9720*/  FMUL.FTZ R5, R3, R12 ;  /* 0x0000000c03057220 */ /* 0x000fe20000410000 */
[----:B------:R-:W-:-:S02]  /*9730*/  HADD2.F32 R0, -RZ, R0.H0_H0 ;  /* 0x20000000ff007230 */ /* 0x000fc40000004100 */
[-C--:B------:R-:W-:Y:S01]  /*9740*/  FMUL.FTZ R3, R3, R10.reuse ;  /* 0x0000000a03037220 */ /* 0x080fe20000410000 */
[C---:B------:R-:W-:Y:S01]  /*9750*/  FFMA.FTZ R48, R4.reuse, R11, -R13 ;  /* 0x0000000b04307223 */ /* 0x040fe2000001080d */
[----:B------:R-:W-:Y:S01]  /*9760*/  FFMA.FTZ R49, R4, R15, R49 ;  /* 0x0000000f04317223 */ /* 0x000fe20000010031 */
[C---:B------:R-:W-:Y:S01]  /*9770*/  FFMA.FTZ R13, R0.reuse, R10, -R5 ;  /* 0x0000000a000d7223 */ /* 0x040fe20000010805 */
[----:B------:R-:W-:Y:S01]  /*9780*/  FFMA.FTZ R12, R0, R12, R3 ;  /* 0x0000000c000c7223 */ /* 0x000fe20000010003 */
[----:B------:R-:W-:Y:S02]  /*9790*/  HADD2.F32 R4, -RZ, R14.H1_H1 ;  /* 0x3000000eff047230 */ /* 0x000fe40000004100 */
[----:B------:R-:W-:Y:S02]  /*97a0*/  HADD2.F32 R3, -RZ, R7.H1_H1 ;  /* 0x30000007ff037230 */ /* 0x000fe40000004100 */
[--C-:B------:R-:W-:Y:S02]  /*97b0*/  HADD2.F32 R10, -RZ, R50.reuse.H1_H1 ;  /* 0x30000032ff0a7230 */ /* 0x100fe40000004100 */
[----:B------:R-:W-:-:S02]  /*97c0*/  HADD2.F32 R11, -RZ, R50.H0_H0 ;  /* 0x20000032ff0b7230 */ /* 0x000fc40000004100 */
[C---:B------:R-:W-:Y:S01]  /*97d0*/  FMUL.FTZ R15, R3.reuse, R4 ;  /* 0x00000004030f7220 */ /* 0x040fe20000410000 */
[----:B------:R-:W-:Y:S02]  /*97e0*/  HADD2.F32 R0, -RZ, R6.H1_H1 ;  /* 0x30000006ff007230 */ /* 0x000fe40000004100 */
[----:B------:R-:W-:Y:S02]  /*97f0*/  HADD2.F32 R5, -RZ, R14.H0_H0 ;  /* 0x2000000eff057230 */ /* 0x000fe40000004100 */
[----:B------:R-:W-:Y:S01]  /*9800*/  FMUL.FTZ R14, R3, R10 ;  /* 0x0000000a030e7220 */ /* 0x000fe20000410000 */
[----:B------:R-:W-:Y:S02]  /*9810*/  HADD2.F32 R7, -RZ, R7.H0_H0 ;  /* 0x20000007ff077230 */ /* 0x000fe40000004100 */
[C---:B------:R-:W-:Y:S01]  /*9820*/  FMUL.FTZ R3, R0.reuse, R11 ;  /* 0x0000000b00037220 */ /* 0x040fe20000410000 */
[----:B------:R-:W-:Y:S02]  /*9830*/  HADD2.F32 R6, -RZ, R6.H0_H0 ;  /* 0x20000006ff067230 */ /* 0x000fe40000004100 */
[-C--:B------:R-:W-:Y:S01]  /*9840*/  FMUL.FTZ R0, R0, R5.reuse ;  /* 0x0000000500007220 */ /* 0x080fe20000410000 */
[C---:B------:R-:W-:Y:S01]  /*9850*/  FFMA.FTZ R14, R7.reuse, R4, -R14 ;  /* 0x00000004070e7223 */ /* 0x040fe2000001080e */
[----:B------:R-:W-:Y:S01]  /*9860*/  FFMA.FTZ R15, R7, R10, R15 ;  /* 0x0000000a070f7223 */ /* 0x000fe2000001000f */
[C---:B------:R-:W-:Y:S01]  /*9870*/  FFMA.FTZ R5, R6.reuse, R5, -R3 ;  /* 0x0000000506057223 */ /* 0x040fe20000010803 */
[----:B------:R-:W-:Y:S01]  /*9880*/  FFMA.FTZ R0, R6, R11, R0 ;  /* 0x0000000b06007223 */ /* 0x000fe20000010000 */
[----:B------:R-:W-:-:S02]  /*9890*/  F2FP.SATFINITE.E4M3.F32.PACK_AB_MERGE_C R6, R60, R55, RZ ;  /* 0x000000373c06723e */ /* 0x000fc400048070ff */
[----:B------:R-:W-:Y:S02]  /*98a0*/  F2FP.SATFINITE.E4M3.F32.PACK_AB_MERGE_C R7, R54, R59, RZ ;  /* 0x0000003b3607723e */ /* 0x000fe400048070ff */
[----:B------:R-:W-:Y:S02]  /*98b0*/  F2FP.SATFINITE.E4M3.F32.PACK_AB_MERGE_C R4, R49, R48, RZ ;  /* 0x000000303104723e */ /* 0x000fe400048070ff */
[----:B------:R-:W-:Y:S02]  /*98c0*/  F2FP.SATFINITE.E4M3.F32.PACK_AB_MERGE_C R14, R15, R14, RZ ;  /* 0x0000000e0f0e723e */ /* 0x000fe400048070ff */
[----:B------:R-:W-:Y:S02]  /*98d0*/  F2FP.SATFINITE.E4M3.F32.PACK_AB_MERGE_C R6, R53, R58, R6 ;  /* 0x0000003a3506723e */ /* 0x000fe40004807006 */
[----:B------:R-:W-:Y:S02]  /*98e0*/  F2FP.SATFINITE.E4M3.F32.PACK_AB_MERGE_C R7, R62, R51, R7 ;  /* 0x000000333e07723e */ /* 0x000fe40004807007 */
[----:B------:R-:W-:-:S02]  /*98f0*/  F2FP.SATFINITE.E4M3.F32.PACK_AB_MERGE_C R4, R12, R13, R4 ;  /* 0x0000000d0c04723e */ /* 0x000fc40004807004 */
[----:B------:R-:W-:-:S05]  /*9900*/  F2FP.SATFINITE.E4M3.F32.PACK_AB_MERGE_C R5, R0, R5, R14 ;  /* 0x000000050005723e */ /* 0x000fca000480700e */
[----:B------:R3:W-:Y:S02]  /*9910*/  STS.128 [R214+0x18000], R4 ;  /* 0x01800004d6007388 */ /* 0x0007e40000000c00 */
.L_x_1324:
[----:B------:R-:W-:Y:S05]  /*9920*/  BSYNC B2 ;  /* 0x0000000000027941 */ /* 0x000fea0003800000 */
.L_x_1323:
[----:B------:R-:W-:Y:S05]  /*9930*/  @P1 BRA `(.L_x_1322) ;  /* 0x0000000400e81947 */ /* 0x000fea0003800000 */
[----:B---3--:R-:W3:Y:S01]  /*9940*/  LDS.128 R4, [R214+0x1c000] ;  /* 0x01c00000d6047984 */ /* 0x008ee20000000c00 */
[----:B--2--5:R-:W-:Y:S02]  /*9950*/  SHF.R.U32.HI R3, RZ, 0x8, R44 ;  /* 0x00000008ff037819 */ /* 0x024fe4000001162c */
[----:B------:R-:W-:Y:S02]  /*9960*/  SHF.R.U32.HI R11, RZ, 0x8, R45 ;  /* 0x00000008ff0b7819 */ /* 0x000fe4000001162d */
[----:B-1----:R-:W-:Y:S02]  /*9970*/  SHF.R.U32.HI R15, RZ, 0x8, R47 ;  /* 0x00000008ff0f7819 */ /* 0x002fe4000001162f */
        /* <DEDUP_REMOVED lines=15> */
[----:B------:R-:W-:Y:S02]  /*9a70*/  SHF.R.U32.HI R13, RZ, 0x8, R46 ;  /* 0x00000008ff0d7819 */ /* 0x000fe4000001162e */
[----:B------:R-:W-:Y:S02]  /*9a80*/  PRMT R3, R0, 0x7054, R3 ;  /* 0x0000705400037816 */ /* 0x000fe40000000003 */
[----:B------:R-:W-:Y:S02]  /*9a90*/  PRMT R11, R10, 0x7054, R11 ;  /* 0x000070540a0b7816 */ /* 0x000fe4000000000b */
[----:B------:R-:W-:Y:S02]  /*9aa0*/  PRMT R15, R14, 0x7054, R15 ;  /* 0x000070540e0f7816 */ /* 0x000fe4000000000f */
[----:B------:R-:W-:Y:S02]  /*9ab0*/  LOP3.LUT R12, R46, 0xff, RZ, 0xc0, !PT ;  /* 0x000000ff2e0c7812 */ /* 0x000fe400078ec0ff */
[----:B------:R-:W-:-:S02]  /*9ac0*/  LOP3.LUT R13, R13, 0xff, RZ, 0xc0, !PT ;  /* 0x000000ff0d0d7812 */ /* 0x000fc400078ec0ff */
[----:B------:R-:W-:Y:S02]  /*9ad0*/  LOP3.LUT R14, R3, 0xff000000, R44, 0xf8, !PT ;  /* 0xff000000030e7812 */ /* 0x000fe400078ef82c */
[----:B------:R-:W-:Y:S02]  /*9ae0*/  LOP3.LUT R47, R15, 0xff000000, R47, 0xf8, !PT ;  /* 0xff0000000f2f7812 */ /* 0x000fe400078ef82f */
[----:B------:R-:W-:Y:S02]  /*9af0*/  LOP3.LUT R44, R11, 0xff000000, R45, 0xf8, !PT ;  /* 0xff0000000b2c7812 */ /* 0x000fe400078ef82d */
[----:B------:R-:W-:Y:S02]  /*9b00*/  PRMT R13, R13, 0x7604, R12 ;  /* 0x000076040d0d7816 */ /* 0x000fe4000000000c */
[----:B------:R-:W-:Y:S02]  /*9b10*/  SHF.R.U32.HI R12, RZ, 0x10, R46 ;  /* 0x00000010ff0c7819 */ /* 0x000fe4000001162e */
[----:B---3--:R-:W-:-:S02]  /*9b20*/  F2FP.F16.E4M3.UNPACK_B R0, R6.H1 ;  /* 0x00000006ff00723e */ /* 0x008fc400030006ff */
[----:B------:R-:W-:Y:S02]  /*9b30*/  F2FP.F16.E4M3.UNPACK_B R48, R47 ;  /* 0x0000002fff30723e */ /* 0x000fe400020006ff */
[----:B------:R-:W-:Y:S01]  /*9b40*/  F2FP.F16.E4M3.UNPACK_B R15, R44 ;  /* 0x0000002cff0f723e */ /* 0x000fe200020006ff */
[----:B------:R-:W-:Y:S01]  /*9b50*/  HADD2.F32 R11, -RZ, R0.H1_H1 ;  /* 0x30000000ff0b7230 */ /* 0x000fe20000004100 */
[----:B------:R-:W-:Y:S01]  /*9b60*/  LOP3.LUT R12, R12, 0xff, RZ, 0xc0, !PT ;  /* 0x000000ff0c0c7812 */ /* 0x000fe200078ec0ff */
[----:B------:R-:W-:Y:S01]  /*9b70*/  HADD2.F32 R49, -RZ, R48.H1_H1 ;  /* 0x30000030ff317230 */ /* 0x000fe20000004100 */
[----:B------:R-:W-:Y:S01]  /*9b80*/  F2FP.F16.E4M3.UNPACK_B R3, R6 ;  /* 0x00000006ff03723e */ /* 0x000fe200020006ff */
[----:B------:R-:W-:Y:S01]  /*9b90*/  HADD2.F32 R45, -RZ, R15.H1_H1 ;  /* 0x3000000fff2d7230 */ /* 0x000fe20000004100 */
[----:B------:R-:W-:Y:S01]  /*9ba0*/  PRMT R13, R12, 0x7054, R13 ;  /* 0x000070540c0d7816 */ /* 0x000fe2000000000d */
[----:B------:R-:W-:Y:S02]  /*9bb0*/  HADD2.F32 R10, -RZ, R0.H0_H0 ;  /* 0x20000000ff0a7230 */ /* 0x000fe40000004100 */
[C---:B------:R-:W-:Y:S01]  /*9bc0*/  FMUL.FTZ R51, R11.reuse, R49 ;  /* 0x000000310b337220 */ /* 0x040fe20000410000 */
[----:B------:R-:W-:Y:S01]  /*9bd0*/  F2FP.F16.E4M3.UNPACK_B R12, R7 ;  /* 0x00000007ff0c723e */ /* 0x000fe200020006ff */
[-C--:B------:R-:W-:Y:S01]  /*9be0*/  FMUL.FTZ R50, R11, R45.reuse ;  /* 0x0000002d0b327220 */ /* 0x080fe20000410000 */
[----:B------:R-:W-:Y:S01]  /*9bf0*/  LOP3.LUT R46, R13, 0xff000000, R46, 0xf8, !PT ;  /* 0xff0000000d2e7812 */ /* 0x000fe200078ef82e */
[C---:B------:R-:W-:Y:S01]  /*9c00*/  FFMA.FTZ R51, R10.reuse, R45, -R51 ;  /* 0x0000002d0a337223 */ /* 0x040fe20000010833 */
[----:B------:R-:W-:Y:S01]  /*9c10*/  F2FP.F16.E4M3.UNPACK_B R13, R7.H1 ;  /* 0x00000007ff0d723e */ /* 0x000fe200030006ff */
[----:B------:R-:W-:Y:S01]  /*9c20*/  FFMA.FTZ R54, R10, R49, R50 ;  /* 0x000000310a367223 */ /* 0x000fe20000010032 */
[-C--:B------:R-:W-:Y:S01]  /*9c30*/  F2FP.F16.E4M3.UNPACK_B R6, R5.reuse ;  /* 0x00000005ff06723e */ /* 0x080fe200020006ff */
[----:B------:R-:W-:Y:S01]  /*9c40*/  HADD2.F32 R48, -RZ, R48.H0_H0 ;  /* 0x20000030ff307230 */ /* 0x000fe20000004100 */
[----:B------:R-:W-:Y:S01]  /*9c50*/  F2FP.F16.E4M3.UNPACK_B R7, R5.H1 ;  /* 0x00000005ff07723e */ /* 0x000fe200030006ff */
[----:B------:R-:W-:Y:S01]  /*9c60*/  HADD2.F32 R5, -RZ, R3.H1_H1 ;  /* 0x30000003ff057230 */ /* 0x000fe20000004100 */
[----:B------:R-:W-:Y:S01]  /*9c70*/  F2FP.F16.E4M3.UNPACK_B R47, R47.H1 ;  /* 0x0000002fff2f723e */ /* 0x000fe200030006ff */
[----:B------:R-:W-:Y:S01]  /*9c80*/  HADD2.F32 R10, -RZ, R15.H0_H0 ;  /* 0x2000000fff0a7230 */ /* 0x000fe20000004100 */
[----:B------:R-:W-:Y:S01]  /*9c90*/  F2FP.F16.E4M3.UNPACK_B R44, R44.H1 ;  /* 0x0000002cff2c723e */ /* 0x000fe200030006ff */
        /* <DEDUP_REMOVED lines=20> */
[----:B------:R-:W-:Y:S01]  /*9de0*/  F2FP.F16.E4M3.UNPACK_B R11, R46 ;  /* 0x0000002eff0b723e */ /* 0x000fe200020006ff */
[C---:B------:R-:W-:Y:S01]  /*9df0*/  FFMA.FTZ R53, R13.reuse, R44, -R10 ;  /* 0x0000002c0d357223 */ /* 0x040fe2000001080a */
[----:B------:R-:W-:Y:S01]  /*9e00*/  F2FP.F16.E4M3.UNPACK_B R4, R4.H1 ;  /* 0x00000004ff04723e */ /* 0x000fe200030006ff */
[----:B------:R-:W-:Y:S01]  /*9e10*/  FFMA.FTZ R48, R13, R48, R12 ;  /* 0x000000300d307223 */ /* 0x000fe2000001000c */
[-C--:B------:R-:W-:Y:S01]  /*9e20*/  F2FP.F16.E4M3.UNPACK_B R10, R14.reuse ;  /* 0x0000000eff0a723e */ /* 0x080fe200020006ff */
        /* <DEDUP_REMOVED lines=43> */
.L_x_1322:
[----:B------:R-:W-:Y:S05]  /*a0e0*/  BSYNC B1 ;  /* 0x0000000000017941 */ /* 0x000fea0003800000 */
.L_x_1321:
[----:B------:R-:W-:Y:S04]  /*a0f0*/  BSSY B1, `(.L_x_1325) ;  /* 0x00000f9000017945 */ /* 0x000fe80003800000 */
[----:B------:R-:W-:Y:S05]  /*a100*/  @P2 BRA `(.L_x_1326) ;  /* 0x0000000c00dc2947 */ /* 0x000fea0003800000 */
[----:B------:R-:W0:Y:S01]  /*a110*/  LDC R0, c[0x0][0x3d4] ;  /* 0x0000f500ff007b82 */ /* 0x000e220000000800 */
[----:B------:R-:W-:Y:S01]  /*a120*/  BSSY B2, `(.L_x_1327) ;  /* 0x000007e000027945 */ /* 0x000fe20003800000 */
[-C--:B0-----:R-:W-:Y:S02]  /*a130*/  ISETP.GE.AND P0, PT, R22, R0.reuse, PT ;  /* 0x000000001600720c */ /* 0x081fe40003f06270 */
[----:B------:R-:W-:-:S11]  /*a140*/  ISETP.GE.AND P1, PT, R199, R0, PT ;  /* 0x00000000c700720c */ /* 0x000fd60003f26270 */
[----:B------:R-:W-:Y:S05]  /*a150*/  @P0 BRA `(.L_x_1328) ;  /* 0x0000000400e80947 */ /* 0x000fea0003800000 */
[----:B---34-:R-:W0:Y:S01]  /*a160*/  LDS.128 R4, [R214+0x19000] ;  /* 0x01900000d6047984 */ /* 0x018e220000000c00 */
        /* <DEDUP_REMOVED lines=29> */
[----:B0-----:R-:W-:-:S02]  /*a340*/  F2FP.F16.E4M3.UNPACK_B R0, R6.H1 ;  /* 0x00000006ff00723e */ /* 0x001fc400030006ff */
        /* <DEDUP_REMOVED lines=91> */
.L_x_1328:
[----:B------:R-:W-:Y:S05]  /*a900*/  BSYNC B2 ;  /* 0x0000000000027941 */ /* 0x000fea0003800000 */
.L_x_1327:
[----:B------:R-:W-:Y:S05]  /*a910*/  @P1 BRA `(.L_x_1326) ;  /* 0x0000000400d81947 */ /* 0x000fea0003800000 */
[----:B0--34-:R-:W0:Y:S01]  /*a920*/  LDS.128 R4, [R214+0x1d000] ;  /* 0x01d00000d6047984 */ /* 0x019e220000000c00 */
[----:B-----5:R-:W-:Y:S02]  /*a930*/  SHF.R.U32.HI R10, RZ, 0x8, R29 ;  /* 0x00000008ff0a7819 */ /* 0x020fe4000001161d */
[----:B------:R-:W-:Y:S02]  /*a940*/  LOP3.LUT R11, R29, 0xff, RZ, 0xc0, !PT ;  /* 0x000000ff1d0b7812 */ /* 0x000fe400078ec0ff */
[----:B------:R-:W-:Y:S02]  /*a950*/  LOP3.LUT R10, R10, 0xff, RZ, 0xc0, !PT ;  /* 0x000000ff0a0a7812 */ /* 0x000fe400078ec0ff */
[----:B------:R-:W-:Y:S02]  /*a960*/  SHF.R.U32.HI R12, RZ, 0x8, R35 ;  /* 0x00000008ff0c7819 */ /* 0x000fe40000011623 */
[----:B------:R-:W-:Y:S02]  /*a970*/  SHF.R.U32.HI R0, RZ, 0x8, R28 ;  /* 0x00000008ff007819 */ /* 0x000fe4000001161c */
[----:B------:R-:W-:-:S02]  /*a980*/  PRMT R10, R10, 0x7604, R11 ;  /* 0x000076040a0a7816 */ /* 0x000fc4000000000b */
[----:B------:R-:W-:Y:S02]  /*a990*/  SHF.R.U32.HI R11, RZ, 0x10, R29 ;  /* 0x00000010ff0b7819 */ /* 0x000fe4000001161d */
[----:B-1----:R-:W-:Y:S02]  /*a9a0*/  LOP3.LUT R15, R35, 0xff, RZ, 0xc0, !PT ;  /* 0x000000ff230f7812 */ /* 0x002fe400078ec0ff */
[----:B------:R-:W-:Y:S01]  /*a9b0*/  LOP3.LUT R12, R12, 0xff, RZ, 0xc0, !PT ;  /* 0x000000ff0c0c7812 */ /* 0x000fe200078ec0ff */
[----:B------:R-:W-:Y:S01]  /*a9c0*/  IMAD.U32 R11, R11, 0x10000, RZ ;  /* 0x000100000b0b7824 */ /* 0x000fe200078e00ff */
[----:B------:R-:W-:Y:S02]  /*a9d0*/  SHF.R.U32.HI R14, RZ, 0x10, R35 ;  /* 0x00000010ff0e7819 */ /* 0x000fe40000011623 */
[----:B--2---:R-:W-:Y:S02]  /*a9e0*/  LOP3.LUT R3, R28, 0xff, RZ, 0xc0, !PT ;  /* 0x000000ff1c037812 */ /* 0x004fe400078ec0ff */
[----:B------:R-:W-:-:S02]  /*a9f0*/  LOP3.LUT R0, R0, 0xff, RZ, 0xc0, !PT ;  /* 0x000000ff00007812 */ /* 0x000fc400078ec0ff */
[----:B------:R-:W-:Y:S01]  /*aa00*/  PRMT R12, R12, 0x7604, R15 ;  /* 0x000076040c0c7816 */ /* 0x000fe2000000000f */
[----:B------:R-:W-:Y:S01]  /*aa10*/  IMAD.U32 R15, R14, 0x10000, RZ ;  /* 0x000100000e0f7824 */ /* 0x000fe200078e00ff */
[----:B------:R-:W-:Y:S02]  /*aa20*/  PRMT R3, R0, 0x7604, R3 ;  /* 0x0000760400037816 */ /* 0x000fe40000000003 */
[----:B------:R-:W-:Y:S02]  /*aa30*/  SHF.R.U32.HI R0, RZ, 0x8, R34 ;  /* 0x00000008ff007819 */ /* 0x000fe40000011622 */
[----:B------:R-:W-:Y:S02]  /*aa40*/  LOP3.LUT R3, R3, 0xff0000, R28, 0xf8, !PT ;  /* 0x00ff000003037812 */ /* 0x000fe400078ef81c */
[----:B------:R-:W-:Y:S02]  /*aa50*/  LOP3.LUT R11, R10, 0xff0000, R11, 0xf8, !PT ;  /* 0x00ff00000a0b7812 */ /* 0x000fe400078ef80b */
[----:B------:R-:W-:-:S02]  /*aa60*/  LOP3.LUT R15, R12, 0xff0000, R15, 0xf8, !PT ;  /* 0x00ff00000c0f7812 */ /* 0x000fc400078ef80f */
[----:B------:R-:W-:Y:S02]  /*aa70*/  LOP3.LUT R13, R34, 0xff, RZ, 0xc0, !PT ;  /* 0x000000ff220d7812 */ /* 0x000fe400078ec0ff */
[----:B------:R-:W-:Y:S02]  /*aa80*/  LOP3.LUT R0, R0, 0xff, RZ, 0xc0, !PT ;  /* 0x000000ff00007812 */ /* 0x000fe400078ec0ff */
[----:B------:R-:W-:Y:S02]  /*aa90*/  LOP3.LUT R14, R3, 0xff000000, R28, 0xf8, !PT ;  /* 0xff000000030e7812 */ /* 0x000fe400078ef81c */
[----:B------:R-:W-:Y:S02]  /*aaa0*/  LOP3.LUT R35, R15, 0xff000000, R35, 0xf8, !PT ;  /* 0xff0000000f237812 */ /* 0x000fe400078ef823 */
[----:B------:R-:W-:Y:S02]  /*aab0*/  LOP3.LUT R28, R11, 0xff000000, R29, 0xf8, !PT ;  /* 0xff0000000b1c7812 */ /* 0x000fe400078ef81d */
[----:B------:R-:W-:-:S02]  /*aac0*/  PRMT R13, R0, 0x7604, R13 ;  /* 0x00007604000d7816 */ /* 0x000fc4000000000d */
[----:B0-----:R-:W-:Y:S02]  /*aad0*/  F2FP.F16.E4M3.UNPACK_B R0, R6.H1 ;  /* 0x00000006ff00723e */ /* 0x001fe400030006ff */
[----:B------:R-:W-:Y:S02]  /*aae0*/  F2FP.F16.E4M3.UNPACK_B R40, R35 ;  /* 0x00000023ff28723e */ /* 0x000fe400020006ff */
[----:B------:R-:W-:Y:S01]  /*aaf0*/  F2FP.F16.E4M3.UNPACK_B R15, R28 ;  /* 0x0000001cff0f723e */ /* 0x000fe200020006ff */
[----:B------:R-:W-:Y:S01]  /*ab00*/  HADD2.F32 R11, -RZ, R0.H1_H1 ;  /* 0x30000000ff0b7230 */ /* 0x000fe20000004100 */
[--C-:B------:R-:W-:Y:S01]  /*ab10*/  LOP3.LUT R13, R13, 0xff0000, R34.reuse, 0xf8, !PT ;  /* 0x00ff00000d0d7812 */ /* 0x100fe200078ef822 */
[----:B------:R-:W-:Y:S01]  /*ab20*/  HADD2.F32 R41, -RZ, R40.H1_H1 ;  /* 0x30000028ff297230 */ /* 0x000fe20000004100 */
[----:B------:R-:W-:Y:S01]  /*ab30*/  F2FP.F16.E4M3.UNPACK_B R3, R6 ;  /* 0x00000006ff03723e */ /* 0x000fe200020006ff */
[----:B------:R-:W-:Y:S01]  /*ab40*/  HADD2.F32 R29, -RZ, R15.H1_H1 ;  /* 0x3000000fff1d7230 */ /* 0x000fe20000004100 */
[----:B------:R-:W-:Y:S01]  /*ab50*/  LOP3.LUT R34, R13, 0xff000000, R34, 0xf8, !PT ;  /* 0xff0000000d227812 */ /* 0x000fe200078ef822 */
        /* <DEDUP_REMOVED lines=82> */
.L_x_1326:
[----:B------:R-:W-:Y:S05]  /*b080*/  BSYNC B1 ;  /* 0x0000000000017941 */ /* 0x000fea0003800000 */
.L_x_1325:
        /* <DEDUP_REMOVED lines=45> */
[-C--:B------:R-:W-:Y:S01]  /*b360*/  F2FP.F16.E4M3.UNPACK_B R12, R7.reuse ;  /* 0x00000007ff0c723e */ /* 0x080fe200020006ff */
[-C--:B------:R-:W-:Y:S01]  /*b370*/  FMUL.FTZ R40, R11, R28.reuse ;  /* 0x0000001c0b287220 */ /* 0x080fe20000410000 */
        /* <DEDUP_REMOVED lines=78> */
.L_x_1332:
[----:B------:R-:W-:Y:S05]  /*b860*/  BSYNC B2 ;  /* 0x0000000000027941 */ /* 0x000fea0003800000 */
.L_x_1331:
[----:B------:R-:W-:Y:S05]  /*b870*/  @P1 BRA `(.L_x_1330) ;  /* 0x0000000400e81947 */ /* 0x000fea0003800000 */
[----:B0--34-:R-:W0:Y:S01]  /*b880*/  LDS.128 R4, [R214+0x1e000] ;  /* 0x01e00000d6047984 */ /* 0x019e220000000c00 */
[----:B--2--5:R-:W-:Y:S02]  /*b890*/  SHF.R.U32.HI R3, RZ, 0x8, R30 ;  /* 0x00000008ff037819 */ /* 0x024fe4000001161e */
[----:B-1----:R-:W-:Y:S02]  /*b8a0*/  SHF.R.U32.HI R15, RZ, 0x8, R33 ;  /* 0x00000008ff0f7819 */ /* 0x002fe40000011621 */
        /* <DEDUP_REMOVED lines=30> */
[--C-:B------:R-:W-:Y:S01]  /*ba90*/  HADD2.F32 R11, -RZ, R0.reuse.H1_H1 ;  /* 0x30000000ff0b7230 */ /* 0x100fe20000004100 */
[----:B------:R-:W-:Y:S01]  /*baa0*/  LOP3.LUT R12, R12, 0xff, RZ, 0xc0, !PT ;  /* 0x000000ff0c0c7812 */ /* 0x000fe200078ec0ff */
[----:B------:R-:W-:Y:S01]  /*bab0*/  HADD2.F32 R33, -RZ, R31.H1_H1 ;  /* 0x3000001fff217230 */ /* 0x000fe20000004100 */
[----:B------:R-:W-:Y:S01]  /*bac0*/  F2FP.F16.E4M3.UNPACK_B R3, R6 ;  /* 0x00000006ff03723e */ /* 0x000fe200020006ff */
[----:B------:R-:W-:Y:S01]  /*bad0*/  HADD2.F32 R28, -RZ, R15.H1_H1 ;  /* 0x3000000fff1c7230 */ /* 0x000fe20000004100 */
[----:B------:R-:W-:Y:S01]  /*bae0*/  PRMT R13, R12, 0x7054, R13 ;  /* 0x000070540c0d7816 */ /* 0x000fe2000000000d */
[----:B------:R-:W-:Y:S02]  /*baf0*/  HADD2.F32 R10, -RZ, R0.H0_H0 ;  /* 0x20000000ff0a7230 */ /* 0x000fe40000004100 */
[C---:B------:R-:W-:Y:S01]  /*bb00*/  FMUL.FTZ R35, R11.reuse, R33 ;  /* 0x000000210b237220 */ /* 0x040fe20000410000 */
[-C--:B------:R-:W-:Y:S01]  /*bb10*/  F2FP.F16.E4M3.UNPACK_B R12, R7.reuse ;  /* 0x00000007ff0c723e */ /* 0x080fe200020006ff */
        /* <DEDUP_REMOVED lines=80> */
.L_x_1330:
[----:B------:R-:W-:Y:S05]  /*c020*/  BSYNC B1 ;  /* 0x0000000000017941 */ /* 0x000fea0003800000 */
.L_x_1329:
[----:B------:R-:W-:Y:S05]  /*c030*/  @P4 BRA `(.L_x_1333) ;  /* 0x0000005400d44947 */ /* 0x000fea0003800000 */
[----:B------:R-:W1:Y:S01]  /*c040*/  LDC R0, c[0x0][0x3d4] ;  /* 0x0000f500ff007b82 */ /* 0x000e620000000800 */
[----:B------:R-:W-:Y:S01]  /*c050*/  BSSY B1, `(.L_x_1334) ;  /* 0x000007e000017945 */ /* 0x000fe20003800000 */
[-C--:B-1----:R-:W-:Y:S02]  /*c060*/  ISETP.GE.AND P0, PT, R22, R0.reuse, PT ;  /* 0x000000001600720c */ /* 0x082fe40003f06270 */
[----:B------:R-:W-:-:S11]  /*c070*/  ISETP.GE.AND P1, PT, R199, R0, PT ;  /* 0x00000000c700720c */ /* 0x000fd60003f26270 */
[----:B------:R-:W-:Y:S05]  /*c080*/  @P0 BRA `(.L_x_1335) ;  /* 0x0000000400e80947 */ /* 0x000fea0003800000 */
[----:B0--34-:R-:W0:Y:S01]  /*c090*/  LDS.128 R4, [R214+0x1b000] ;  /* 0x01b00000d6047984 */ /* 0x019e220000000c00 */
[----:B--2--5:R-:W-:Y:S02]  /*c0a0*/  SHF.R.U32.HI R3, RZ, 0x8, R26 ;  /* 0x00000008ff037819 */ /* 0x024fe4000001161a */
        /* <DEDUP_REMOVED lines=10> */
[----:B------:R-:W-:-:S02]  /*c150*/  SHF.R.U32.HI R13, RZ, 0x8, R24 ;  /* 0x00000008ff0d7819 */ /* 0x000fc40000011618 */
[----:B------:R-:W-:Y:S02]  /*c160*/  PRMT R11, R11, 0x7604, R10 ;  /* 0x000076040b0b7816 */ /* 0x000fe4000000000a */
[----:B------:R-:W-:Y:S02]  /*c170*/  SHF.R.U32.HI R0, RZ, 0x10, R26 ;  /* 0x00000010ff007819 */ /* 0x000fe4000001161a */
[----:B------:R-:W-:Y:S02]  /*c180*/  SHF.R.U32.HI R14, RZ, 0x10, R25 ;  /* 0x00000010ff0e7819 */ /* 0x000fe40000011619 */
[----:B------:R-:W-:Y:S02]  /*c190*/  SHF.R.U32.HI R10, RZ, 0x10, R27 ;  /* 0x00000010ff0a7819 */ /* 0x000fe4000001161b */
        /* <DEDUP_REMOVED lines=9> */
[----:B------:R-:W-:Y:S02]  /*c230*/  PRMT R11, R10, 0x7054, R11 ;  /* 0x000070540a0b7816 */ /* 0x000fe4000000000b */
[----:B------:R-:W-:Y:S02]  /*c240*/  LOP3.LUT R14, R3, 0xff000000, R26, 0xf8, !PT ;  /* 0xff000000030e7812 */ /* 0x000fe400078ef81a */
[----:B------:R-:W-:Y:S02]  /*c250*/  LOP3.LUT R28, R15, 0xff000000, R25, 0xf8, !PT ;  /* 0xff0000000f1c7812 */ /* 0x000fe400078ef819 */
[----:B------:R-:W-:Y:S02]  /*c260*/  LOP3.LUT R12, R12, 0xff, RZ, 0xc0, !PT ;  /* 0x000000ff0c0c7812 */ /* 0x000fe400078ec0ff */
[----:B------:R-:W-:-:S02]  /*c270*/  LOP3.LUT R26, R11, 0xff000000, R27, 0xf8, !PT ;  /* 0xff0000000b1a7812 */ /* 0x000fc400078ef81b */
[----:B0-----:R-:W-:Y:S02]  /*c280*/  F2FP.F16.E4M3.UNPACK_B R0, R6.H1 ;  /* 0x00000006ff00723e */ /* 0x001fe400030006ff */
[----:B------:R-:W-:Y:S02]  /*c290*/  F2FP.F16.E4M3.UNPACK_B R27, R28 ;  /* 0x0000001cff1b723e */ /* 0x000fe400020006ff */
[----:B------:R-:W-:Y:S01]  /*c2a0*/  PRMT R13, R12, 0x7054, R13 ;  /* 0x000070540c0d7816 */ /* 0x000fe2000000000d */
[--C-:B------:R-:W-:Y:S01]  /*c2b0*/  HADD2.F32 R11, -RZ, R0.reuse.H1_H1 ;  /* 0x30000000ff0b7230 */ /* 0x100fe20000004100 */
[----:B------:R-:W-:Y:S01]  /*c2c0*/  F2FP.F16.E4M3.UNPACK_B R15, R26 ;  /* 0x0000001aff0f723e */ /* 0x000fe200020006ff */
[----:B------:R-:W-:Y:S01]  /*c2d0*/  HADD2.F32 R29, -RZ, R27.H1_H1 ;  /* 0x3000001bff1d7230 */ /* 0x000fe20000004100 */
[----:B------:R-:W-:Y:S01]  /*c2e0*/  LOP3.LUT R25, R13, 0xff000000, R24, 0xf8, !PT ;  /* 0xff0000000d197812 */ /* 0x000fe200078ef818 */
[----:B------:R-:W-:Y:S01]  /*c2f0*/  HADD2.F32 R10, -RZ, R0.H0_H0 ;  /* 0x20000000ff0a7230 */ /* 0x000fe20000004100 */
[----:B------:R-:W-:Y:S01]  /*c300*/  F2FP.F16.E4M3.UNPACK_B R3, R6 ;  /* 0x00000006ff03723e */ /* 0x000fe200020006ff */
[----:B------:R-:W-:-:S02]  /*c310*/  HADD2.F32 R24, -RZ, R15.H1_H1 ;  /* 0x3000000fff187230 */ /* 0x000fc40000004100 */
[C---:B------:R-:W-:Y:S01]  /*c320*/  FMUL.FTZ R31, R11.reuse, R29 ;  /* 0x0000001d0b1f7220 */ /* 0x040fe20000410000 */
[-C--:B------:R-:W-:Y:S02]  /*c330*/  F2FP.F16.E4M3.UNPACK_B R12, R7.reuse ;  /* 0x00000007ff0c723e */ /* 0x080fe400020006ff */
[----:B------:R-:W-:Y:S01]  /*c340*/  F2FP.F16.E4M3.UNPACK_B R13, R7.H1 ;  /* 0x00000007ff0d723e */ /* 0x000fe200030006ff */
[-C--:B------:R-:W-:Y:S01]  /*c350*/  FMUL.FTZ R30, R11, R24.reuse ;  /* 0x000000180b1e7220 */ /* 0x080fe20000410000 */
[-C--:B------:R-:W-:Y:S01]  /*c360*/  F2FP.F16.E4M3.UNPACK_B R6, R5.reuse ;  /* 0x00000005ff06723e */ /* 0x080fe200020006ff */
[C---:B------:R-:W-:Y:S01]  /*c370*/  FFMA.FTZ R31, R10.reuse, R24, -R31 ;  /* 0x000000180a1f7223 */ /* 0x040fe2000001081f */
[----:B------:R-:W-:Y:S01]  /*c380*/  F2FP.F16.E4M3.UNPACK_B R7, R5.H1 ;  /* 0x00000005ff07723e */ /* 0x000fe200030006ff */
[----:B------:R-:W-:Y:S01]  /*c390*/  FFMA.FTZ R32, R10, R29, R30 ;  /* 0x0000001d0a207223 */ /* 0x000fe2000001001e */
        /* <DEDUP_REMOVED lines=24> */
[-C--:B------:R-:W-:Y:S01]  /*c520*/  F2FP.F16.E4M3.UNPACK_B R11, R25.reuse ;  /* 0x00000019ff0b723e */ /* 0x080fe200020006ff */
        /* <DEDUP_REMOVED lines=48> */
.L_x_1335:
[----:B------:R-:W-:Y:S05]  /*c830*/  BSYNC B1 ;  /* 0x0000000000017941 */ /* 0x000fea0003800000 */
.L_x_1334:
[----:B------:R-:W-:Y:S05]  /*c840*/  @P1 BRA `(.L_x_1333) ;  /* 0x0000004c00d01947 */ /* 0x000fea0003800000 */
[----:B01-34-:R-:W0:Y:S01]  /*c850*/  LDS.128 R4, [R214+0x1f000] ;  /* 0x01f00000d6047984 */ /* 0x01be220000000c00 */
[----:B-----5:R-:W-:Y:S02]  /*c860*/  SHF.R.U32.HI R10, RZ, 0x8, R9 ;  /* 0x00000008ff0a7819 */ /* 0x020fe40000011609 */
[----:B------:R-:W-:Y:S02]  /*c870*/  SHF.R.U32.HI R0, RZ, 0x8, R8 ;  /* 0x00000008ff007819 */ /* 0x000fe40000011608 */
[----:B------:R-:W-:Y:S02]  /*c880*/  LOP3.LUT R11, R9, 0xff, RZ, 0xc0, !PT ;  /* 0x000000ff090b7812 */ /* 0x000fe400078ec0ff */
[----:B------:R-:W-:Y:S02]  /*c890*/  LOP3.LUT R10, R10, 0xff, RZ, 0xc0, !PT ;  /* 0x000000ff0a0a7812 */ /* 0x000fe400078ec0ff */
[----:B--2---:R-:W-:Y:S02]  /*c8a0*/  LOP3.LUT R3, R8, 0xff, RZ, 0xc0, !PT ;  /* 0x000000ff08037812 */ /* 0x004fe400078ec0ff */
[----:B------:R-:W-:-:S02]  /*c8b0*/  LOP3.LUT R0, R0, 0xff, RZ, 0xc0, !PT ;  /* 0x000000ff00007812 */ /* 0x000fc400078ec0ff */
[----:B------:R-:W-:Y:S02]  /*c8c0*/  SHF.R.U32.HI R12, RZ, 0x8, R21 ;  /* 0x00000008ff0c7819 */ /* 0x000fe40000011615 */
[----:B------:R-:W-:Y:S02]  /*c8d0*/  PRMT R10, R10, 0x7604, R11 ;  /* 0x000076040a0a7816 */ /* 0x000fe4000000000b */
[----:B------:R-:W-:Y:S02]  /*c8e0*/  PRMT R3, R0, 0x7604, R3 ;  /* 0x0000760400037816 */ /* 0x000fe40000000003 */
[----:B------:R-:W-:Y:S02]  /*c8f0*/  SHF.R.U32.HI R11, RZ, 0x10, R9 ;  /* 0x00000010ff0b7819 */ /* 0x000fe40000011609 */
[----:B------:R-:W-:Y:S02]  /*c900*/  LOP3.LUT R15, R21, 0xff, RZ, 0xc0, !PT ;  /* 0x000000ff150f7812 */ /* 0x000fe400078ec0ff */
[----:B------:R-:W-:Y:S01]  /*c910*/  LOP3.LUT R12, R12, 0xff, RZ, 0xc0, !PT ;  /* 0x000000ff0c0c7812 */ /* 0x000fe200078ec0ff */
[----:B------:R-:W-:Y:S01]  /*c920*/  IMAD.U32 R11, R11, 0x10000, RZ ;  /* 0x000100000b0b7824 */ /* 0x000fe200078e00ff */
[----:B------:R-:W-:-:S02]  /*c930*/  SHF.R.U32.HI R0, RZ, 0x8, R20 ;  /* 0x00000008ff007819 */ /* 0x000fc40000011614 */
[----:B------:R-:W-:Y:S02]  /*c940*/  SHF.R.U32.HI R14, RZ, 0x10, R21 ;  /* 0x00000010ff0e7819 */ /* 0x000fe40000011615 */
[----:B------:R-:W-:Y:S02]  /*c950*/  PRMT R12, R12, 0x7604, R15 ;  /* 0x000076040c0c7816 */ /* 0x000fe4000000000f */
[----:B------:R-:W-:Y:S02]  /*c960*/  LOP3.LUT R13, R20, 0xff, RZ, 0xc0, !PT ;  /* 0x000000ff140d7812 */ /* 0x000fe400078ec0ff */
[----:B------:R-:W-:Y:S02]  /*c970*/  LOP3.LUT R0, R0, 0xff, RZ, 0xc0, !PT ;  /* 0x000000ff00007812 */ /* 0x000fe400078ec0ff */
[----:B------:R-:W-:Y:S02]  /*c980*/  SHF.L.U32 R15, R14, 0x10, RZ ;  /* 0x000000100e0f7819 */ /* 0x000fe400000006ff */
[----:B------:R-:W-:-:S02]  /*c990*/  PRMT R13, R0, 0x7604, R13 ;  /* 0x00007604000d7816 */ /* 0x000fc4000000000d */
[----:B------:R-:W-:Y:S02]  /*c9a0*/  LOP3.LUT R25, R12, 0xff0000, R15, 0xf8, !PT ;  /* 0x00ff00000c197812 */ /* 0x000fe400078ef80f */
[----:B------:R-:W-:Y:S02]  /*c9b0*/  LOP3.LUT R11, R10, 0xff0000, R11, 0xf8, !PT ;  /* 0x00ff00000a0b7812 */ /* 0x000fe400078ef80b */
[----:B------:R-:W-:Y:S02]  /*c9c0*/  LOP3.LUT R15, R13, 0xff0000, R20, 0xf8, !PT ;  /* 0x00ff00000d0f7812 */ /* 0x000fe400078ef814 */
[----:B------:R-:W-:Y:S02]  /*c9d0*/  LOP3.LUT R25, R25, 0xff000000, R21, 0xf8, !PT ;  /* 0xff00000019197812 */ /* 0x000fe400078ef815 */
[----:B------:R-:W-:Y:S02]  /*c9e0*/  LOP3.LUT R13, R11, 0xff000000, R9, 0xf8, !PT ;  /* 0xff0000000b0d7812 */ /* 0x000fe400078ef809 */
[----:B0-----:R-:W-:-:S02]  /*c9f0*/  F2FP.F16.E4M3.UNPACK_B R0, R6.H1 ;  /* 0x00000006ff00723e */ /* 0x001fc400030006ff */
[----:B------:R-:W-:Y:S02]  /*ca00*/  F2FP.F16.E4M3.UNPACK_B R21, R25 ;  /* 0x00000019ff15723e */ /* 0x000fe400020006ff */
[----:B------:R-:W-:Y:S01]  /*ca10*/  F2FP.F16.E4M3.UNPACK_B R14, R13 ;  /* 0x0000000dff0e723e */ /* 0x000fe200020006ff */
[----:B------:R-:W-:Y:S01]  /*ca20*/  HADD2.F32 R9, -RZ, R0.H1_H1 ;  /* 0x30000000ff097230 */ /* 0x000fe20000004100 */
[----:B------:R-:W-:Y:S01]  /*ca30*/  LOP3.LUT R3, R3, 0xff0000, R8, 0xf8, !PT ;  /* 0x00ff000003037812 */ /* 0x000fe200078ef808 */
[--C-:B------:R-:W-:Y:S01]  /*ca40*/  HADD2.F32 R24, -RZ, R21.reuse.H1_H1 ;  /* 0x30000015ff187230 */ /* 0x100fe20000004100 */
[----:B------:R-:W-:Y:S01]  /*ca50*/  LOP3.LUT R20, R15, 0xff000000, R20, 0xf8, !PT ;  /* 0xff0000000f147812 */ /* 0x000fe200078ef814 */
[----:B------:R-:W-:Y:S01]  /*ca60*/  HADD2.F32 R15, -RZ, R14.H1_H1 ;  /* 0x3000000eff0f7230 */ /* 0x000fe20000004100 */
[----:B------:R-:W-:Y:S01]  /*ca70*/  LOP3.LUT R12, R3, 0xff000000, R8, 0xf8, !PT ;  /* 0xff000000030c7812 */ /* 0x000fe200078ef808 */
[----:B------:R-:W-:Y:S02]  /*ca80*/  HADD2.F32 R8, -RZ, R0.H0_H0 ;  /* 0x20000000ff087230 */ /* 0x000fe40000004100 */
        /* <DEDUP_REMOVED lines=8> */
[----:B------:R-:W-:Y:S01]  /*cb10*/  HADD2.F32 R8, -RZ, R21.H0_H0 ;  /* 0x20000015ff087230 */ /* 0x000fe20000004100 */
[----:B------:R-:W-:Y:S01]  /*cb20*/  F2FP.F16.E4M3.UNPACK_B R7, R5.H1 ;  /* 0x00000005ff07723e */ /* 0x000fe200030006ff */
[--C-:B------:R-:W-:Y:S01]  /*cb30*/  HADD2.F32 R5, -RZ, R3.reuse.H1_H1 ;  /* 0x30000003ff057230 */ /* 0x100fe20000004100 */
[----:B------:R-:W-:Y:S01]  /*cb40*/  F2FP.F16.E4M3.UNPACK_B R25, R25.H1 ;  /* 0x00000019ff19723e */ /* 0x000fe200030006ff */
[----:B------:R-:W-:Y:S01]  /*cb50*/  HADD2.F32 R14, -RZ, R14.H0_H0 ;  /* 0x2000000eff0e7230 */ /* 0x000fe20000004100 */
[----:B------:R-:W-:Y:S01]  /*cb60*/  F2FP.F16.E4M3.UNPACK_B R13, R13.H1 ;  /* 0x0000000dff0d723e */ /* 0x000fe200030006ff */
[----:B------:R-:W-:-:S02]  /*cb70*/  HADD2.F32 R3, -RZ, R3.H0_H0 ;  /* 0x20000003ff037230 */ /* 0x000fc40000004100 */
[C---:B------:R-:W-:Y:S01]  /*cb80*/  FMUL.FTZ R24, R5.reuse, R8 ;  /* 0x0000000805187220 */ /* 0x040fe20000410000 */
[----:B------:R-:W-:Y:S02]  /*cb90*/  HADD2.F32 R9, -RZ, R25.H0_H0 ;  /* 0x20000019ff097230 */ /* 0x000fe40000004100 */
[-C--:B------:R-:W-:Y:S01]  /*cba0*/  FMUL.FTZ R15, R5, R14.reuse ;  /* 0x0000000e050f7220 */ /* 0x080fe20000410000 */
[--C-:B------:R-:W-:Y:S02]  /*cbb0*/  HADD2.F32 R5, -RZ, R10.reuse.H1_H1 ;  /* 0x3000000aff057230 */ /* 0x100fe40000004100 */
[C---:B------:R-:W-:Y:S01]  /*cbc0*/  FFMA.FTZ R24, R3.reuse, R14, -R24 ;  /* 0x0000000e03187223 */ /* 0x040fe20000010818 */
[----:B------:R-:W-:Y:S02]  /*cbd0*/  HADD2.F32 R10, -RZ, R10.H0_H0 ;  /* 0x2000000aff0a7230 */ /* 0x000fe40000004100 */
[----:B------:R-:W-:Y:S01]  /*cbe0*/  FFMA.FTZ R21, R3, R8, R15 ;  /* 0x0000000803157223 */ /* 0x000fe2000001000f */
[----:B------:R-:W-:-:S02]  /*cbf0*/  HADD2.F32 R8, -RZ, R13.H0_H0 ;  /* 0x2000000dff087230 */ /* 0x000fc40000004100 */
[CC--:B------:R-:W-:Y:S01]  /*cc00*/  FMUL.FTZ R15, R5.reuse, R9.reuse ;  /* 0x00000009050f7220 */ /* 0x0c0fe20000410000 */
[----:B------:R-:W-:Y:S01]  /*cc10*/  HADD2.F32 R14, -RZ, R25.H1_H1 ;  /* 0x30000019ff0e7230 */ /* 0x000fe20000004100 */
[----:B------:R-:W-:Y:S01]  /*cc20*/  F2FP.F16.E4M3.UNPACK_B R0, R4 ;  /* 0x00000004ff00723e */ /* 0x000fe200020006ff */
[----:B------:R-:W-:Y:S02]  /*cc30*/  HADD2.F32 R3, -RZ, R11.H1_H1 ;  /* 0x3000000bff037230 */ /* 0x000fe40000004100 */
[-C--:B------:R-:W-:Y:S01]  /*cc40*/  FMUL.FTZ R5, R5, R8.reuse ;  /* 0x0000000805057220 */ /* 0x080fe20000410000 */
[C---:B------:R-:W-:Y:S01]  /*cc50*/  FFMA.FTZ R25, R10.reuse, R8, -R15 ;  /* 0x000000080a197223 */ /* 0x040fe2000001080f */
[----:B------:R-:W-:Y:S01]  /*cc60*/  HADD2.F32 R8, -RZ, R13.H1_H1 ;  /* 0x3000000dff087230 */ /* 0x000fe20000004100 */
[----:B------:R-:W-:Y:S01]  /*cc70*/  F2FP.F16.E4M3.UNPACK_B R4, R4.H1 ;  /* 0x00000004ff04723e */ /* 0x000fe200030006ff */
[----:B------:R-:W-:Y:S02]  /*cc80*/  HADD2.F32 R11, -RZ, R11.H0_H0 ;  /* 0x2000000bff0b7230 */ /* 0x000fe40000004100 */
[C---:B------:R-:W-:Y:S01]  /*cc90*/  FMUL.FTZ R30, R3.reuse, R14 ;  /* 0x0000000e031e7220 */ /* 0x040fe20000410000 */
[----:B------:R-:W-:Y:S01]  /*cca0*/  FFMA.FTZ R28, R10, R9, R5 ;  /* 0x000000090a1c7223 */ /* 0x000fe20000010005 */
[----:B------:R-:W-:Y:S01]  /*ccb0*/  F2FP.F16.E4M3.UNPACK_B R9, R20 ;  /* 0x00000014ff09723e */ /* 0x000fe200020006ff */
[-C--:B------:R-:W-:Y:S01]  /*ccc0*/  FMUL.FTZ R10, R3, R8.reuse ;  /* 0x00000008030a7220 */ /* 0x080fe20000410000 */
[----:B------:R-:W-:Y:S01]  /*ccd0*/  FFMA.FTZ R30, R11, R8, -R30 ;  /* 0x000000080b1e7223 */ /* 0x000fe2000001081e */
[----:B------:R-:W-:Y:S01]  /*cce0*/  F2FP.F16.E4M3.UNPACK_B R8, R12 ;  /* 0x0000000cff08723e */ /* 0x000fe200020006ff */
[----:B------:R-:W-:-:S02]  /*ccf0*/  HADD2.F32 R5, -RZ, R4.H1_H1 ;  /* 0x30000004ff057230 */ /* 0x000fc40000004100 */
[----:B------:R-:W-:Y:S01]  /*cd00*/  FFMA.FTZ R29, R11, R14, R10 ;  /* 0x0000000e0b1d7223 */ /* 0x000fe2000001000a */
[--C-:B------:R-:W-:Y:S01]  /*cd10*/  HADD2.F32 R13, -RZ, R9.reuse.H1_H1 ;  /* 0x30000009ff0d7230 */ /* 0x100fe20000004100 */
[----:B------:R-:W-:Y:S01]  /*cd20*/  F2FP.F16.E4M3.UNPACK_B R12, R12.H1 ;  /* 0x0000000cff0c723e */ /* 0x000fe200030006ff */
[----:B------:R-:W-:Y:S01]  /*cd30*/  HADD2.F32 R10, -RZ, R9.H0_H0 ;  /* 0x20000009ff0a7230 */ /* 0x000fe20000004100 */
[----:B------:R-:W-:Y:S01]  /*cd40*/  F2FP.F16.E4M3.UNPACK_B R20, R20.H1 ;  /* 0x00000014ff14723e */ /* 0x000fe200030006ff */
[----:B------:R-:W-:Y:S02]  /*cd50*/  HADD2.F32 R9, -RZ, R8.H1_H1 ;  /* 0x30000008ff097230 */ /* 0x000fe40000004100 */
[----:B------:R-:W-:Y:S01]  /*cd60*/  FMUL.FTZ R11, R5, R13 ;  /* 0x0000000d050b7220 */ /* 0x000fe20000410000 */
[----:B------:R-:W-:Y:S02]  /*cd70*/  HADD2.F32 R3, -RZ, R0.H1_H1 ;  /* 0x30000000ff037230 */ /* 0x000fe40000004100 */
[----:B------:R-:W-:-:S02]  /*cd80*/  HADD2.F32 R8, -RZ, R8.H0_H0 ;  /* 0x20000008ff087230 */ /* 0x000fc40000004100 */
[-C--:B------:R-:W-:Y:S01]  /*cd90*/  FMUL.FTZ R15, R5, R9.reuse ;  /* 0x00000009050f7220 */ /* 0x080fe20000410000 */
        /* <DEDUP_REMOVED lines=8> */
[----:B------:R-:W-:-:S02]  /*ce20*/  HADD2.F32 R4, -RZ, R12.H1_H1 ;  /* 0x3000000cff047230 */ /* 0x000fc40000004100 */
[--C-:B------:R-:W-:Y:S02]  /*ce30*/  HADD2.F32 R3, -RZ, R7.reuse.H1_H1 ;  /* 0x30000007ff037230 */ /* 0x100fe40000004100 */
[--C-:B------:R-:W-:Y:S02]  /*ce40*/  HADD2.F32 R8, -RZ, R20.reuse.H1_H1 ;  /* 0x30000014ff087230 */ /* 0x100fe40000004100 */
[----:B------:R-:W-:Y:S02]  /*ce50*/  HADD2.F32 R9, -RZ, R20.H0_H0 ;  /* 0x20000014ff097230 */ /* 0x000fe40000004100 */
[C---:B------:R-:W-:Y:S01]  /*ce60*/  FMUL.FTZ R13, R3.reuse, R4 ;  /* 0x00000004030d7220 */ /* 0x040fe20000410000 */
[----:B------:R-:W-:Y:S02]  /*ce70*/  HADD2.F32 R0, -RZ, R6.H1_H1 ;  /* 0x30000006ff007230 */ /* 0x000fe40000004100 */
[----:B------:R-:W-:Y:S02]  /*ce80*/  HADD2.F32 R5, -RZ, R12.H0_H0 ;  /* 0x2000000cff057230 */ /* 0x000fe40000004100 */
[----:B------:R-:W-:Y:S01]  /*ce90*/  FMUL.FTZ R12, R3, R8 ;  /* 0x00000008030c7220 */ /* 0x000fe20000410000 */
[----:B------:R-:W-:-:S02]  /*cea0*/  HADD2.F32 R7, -RZ, R7.H0_H0 ;  /* 0x20000007ff077230 */ /* 0x000fc40000004100 */
[C---:B------:R-:W-:Y:S01]  /*ceb0*/  FMUL.FTZ R3, R0.reuse, R9 ;  /* 0x0000000900037220 */ /* 0x040fe20000410000 */
[----:B------:R-:W-:Y:S02]  /*cec0*/  HADD2.F32 R6, -RZ, R6.H0_H0 ;  /* 0x20000006ff067230 */ /* 0x000fe40000004100 */
        /* <DEDUP_REMOVED lines=9> */
[----:B------:R-:W-:Y:S02]  /*cf60*/  F2FP.SATFINITE.E4M3.F32.PACK_AB_MERGE_C R6, R21, R24, R6 ;  /* 0x000000181506723e */ /* 0x000fe40004807006 */
[----:B------:R-:W-:Y:S02]  /*cf70*/  F2FP.SATFINITE.E4M3.F32.PACK_AB_MERGE_C R7, R28, R25, R7 ;  /* 0x000000191c07723e */ /* 0x000fe40004807007 */
[----:B------:R-:W-:Y:S02]  /*cf80*/  F2FP.SATFINITE.E4M3.F32.PACK_AB_MERGE_C R4, R10, R11, R4 ;  /* 0x0000000b0a04723e */ /* 0x000fe40004807004 */
[----:B------:R-:W-:-:S05]  /*cf90*/  F2FP.SATFINITE.E4M3.F32.PACK_AB_MERGE_C R5, R0, R5, R12 ;  /* 0x000000050005723e */ /* 0x000fca000480700c */
[----:B------:R0:W-:Y:S01]  /*cfa0*/  STS.128 [R214+0x1f000], R4 ;  /* 0x01f00004d6007388 */ /* 0x0001e20000000c00 */
[----:B------:R-:W-:Y:S05]  /*cfb0*/  BRA `(.L_x_1333) ;  /* 0x0000004400f47947 */ /* 0x000fea0003800000 */
.L_x_1294:
[----:B------:R-:W1:Y:S01]  /*cfc0*/  LDC R21, c[0x0][0x3d4] ;  /* 0x0000f500ff157b82 */ /* 0x000e620000000800 */
[-C--:B------:R-:W-:Y:S01]  /*cfd0*/  ISETP.GE.AND P0, PT, R222, R74.reuse, PT ;  /* 0x0000004ade00720c */ /* 0x080fe20003f06270 */
[----:B------:R-:W-:Y:S01]  /*cfe0*/  ULDC.64 UR4, c[0x0][0x3c8] ;  /* 0x0000f20000047ab9 */ /* 0x000fe20000000a00 */
[-C--:B------:R-:W-:Y:S01]  /*cff0*/  ISETP.GE.AND P1, PT, R221, R74.reuse, PT ;  /* 0x0000004add00720c */ /* 0x080fe20003f26270 */
[----:B------:R-:W-:Y:S01]  /*d000*/  ULDC.64 UR6, c[0x0][0x3e0] ;  /* 0x0000f80000067ab9 */ /* 0x000fe20000000a00 */
[-C--:B------:R-:W-:Y:S02]  /*d010*/  ISETP.GE.AND P2, PT, R195, R74.reuse, PT ;  /* 0x0000004ac300720c */ /* 0x080fe40003f46270 */
[----:B------:R-:W-:Y:S02]  /*d020*/  ISETP.GE.AND P3, PT, R18, R74, PT ;  /* 0x0000004a1200720c */ /* 0x000fe40003f66270 */
[CC--:B-1----:R-:W-:Y:S02]  /*d030*/  ISETP.GE.OR P0, PT, R192.reuse, R21.reuse, P0 ;  /* 0x00000015c000720c */ /* 0x0c2fe40000706670 */
[----:B------:R-:W-:-:S02]  /*d040*/  ISETP.GE.OR P1, PT, R192, R21, P1 ;  /* 0x00000015c000720c */ /* 0x000fc40000f26670 */
[CC--:B------:R-:W-:Y:S02]  /*d050*/  ISETP.GE.OR P2, PT, R192.reuse, R21.reuse, P2 ;  /* 0x00000015c000720c */ /* 0x0c0fe40001746670 */
[----:B------:R-:W-:-:S07]  /*d060*/  ISETP.GE.OR P3, PT, R192, R21, P3 ;  /* 0x00000015c000720c */ /* 0x000fce0001f66670 */
[----:B------:R-:W1:Y:S01]  /*d070*/  @!P0 LDC.64 R8, c[0x0][0x3c8] ;  /* 0x0000f200ff088b82 */ /* 0x000e620000000a00 */
[C---:B------:R-:W-:Y:S01]  /*d080*/  @!P0 LEA R66, P4, R12.reuse, R6, 0x6 ;  /* 0x000000060c428211 */ /* 0x040fe200078830ff */
[----:B------:R-:W-:Y:S02]  /*d090*/  @!P1 IMAD R3, R13, 0x60, RZ ;  /* 0x000000600d039824 */ /* 0x000fe400078e02ff */
[C---:B------:R-:W-:Y:S01]  /*d0a0*/  @!P1 IMAD.WIDE.U32 R70, R12.reuse, 0x60, R6 ;  /* 0x000000600c469825 */ /* 0x040fe200078e0006 */
[----:B------:R-:W-:-:S03]  /*d0b0*/  @!P0 LEA.HI.X R0, R12, R7, R13, 0x6, P4 ;  /* 0x000000070c008211 */ /* 0x000fc600020f340d */
[----:B------:R-:W2:Y:S01]  /*d0c0*/  @!P1 LDC.64 R14, c[0x0][0x3c8] ;  /* 0x0000f200ff0e9b82 */ /* 0x000ea20000000a00 */
[----:B------:R-:W-:-:S07]  /*d0d0*/  @!P1 IMAD.IADD R3, R71, 0x1, R3 ;  /* 0x0000000147039824 */ /* 0x000fce00078e0203 */
[----:B------:R-:W3:Y:S01]  /*d0e0*/  @!P0 LDC.64 R34, c[0x0][0x3e0] ;  /* 0x0000f800ff228b82 */ /* 0x000ee20000000a00 */
[----:B-1----:R-:W-:-:S07]  /*d0f0*/  @!P0 IADD3 R66, P4, P5, R25, R8, R66 ;  /* 0x0000000819428210 */ /* 0x002fce0007d9e042 */
[----:B------:R-:W1:Y:S01]  /*d100*/  @!P2 LDC.64 R28, c[0x0][0x3e0] ;  /* 0x0000f800ff1cab82 */ /* 0x000e620000000a00 */
[----:B------:R-:W-:Y:S02]  /*d110*/  @!P0 IADD3.X R67, R24, R9, R0, P4, P5 ;  /* 0x0000000918438210 */ /* 0x000fe400027ea400 */
[----:B------:R-:W-:-:S04]  /*d120*/  @!P2 IADD3 R63, P4, P5, R25, R30, R6 ;  /* 0x0000001e193fa210 */ /* 0x000fc80007d9e006 */
[----:B------:R-:W-:Y:S02]  /*d130*/  @!P2 IADD3.X R20, R24, R27, R7, P4, P5 ;  /* 0x0000001b1814a210 */ /* 0x000fe400027ea407 */
[----:B------:R-:W-:-:S04]  /*d140*/  @!P3 IADD3 R8, P4, P5, R25, UR4, R6 ;  /* 0x000000041908bc10 */ /* 0x000fc8000fd9e006 */
[C---:B------:R-:W-:Y:S02]  /*d150*/  @!P3 IADD3.X R9, R24.reuse, UR5, R7, P4, P5 ;  /* 0x000000051809bc10 */ /* 0x040fe4000a7ea407 */
[----:B--2---:R-:W-:Y:S01]  /*d160*/  @!P1 IADD3 R70, P4, P5, R25, R14, R70 ;  /* 0x0000000e19469210 */ /* 0x004fe20007d9e046 */
[----:B------:R-:W2:Y:S01]  /*d170*/  @!P2 LDC.64 R6, c[0x0][0x3c8] ;  /* 0x0000f200ff06ab82 */ /* 0x000ea20000000a00 */
[----:B------:R-:W-:Y:S02]  /*d180*/  @!P1 IMAD R25, R11, 0x60, RZ ;  /* 0x000000600b199824 */ /* 0x000fe400078e02ff */
[----:B------:R-:W-:Y:S02]  /*d190*/  @!P1 IADD3.X R71, R24, R15, R3, P4, P5 ;  /* 0x0000000f18479210 */ /* 0x000fe400027ea403 */
[----:B------:R-:W-:-:S03]  /*d1a0*/  @!P2 IADD3 R65, P4, P5, R73, R32, R4 ;  /* 0x000000204941a210 */ /* 0x000fc60007d9e004 */
[----:B------:R-:W4:Y:S01]  /*d1b0*/  @!P1 LDC.64 R32, c[0x0][0x3e0] ;  /* 0x0000f800ff209b82 */ /* 0x000f220000000a00 */
[----:B------:R-:W-:Y:S02]  /*d1c0*/  @!P2 IADD3.X R0, R26, R31, R5, P4, P5 ;  /* 0x0000001f1a00a210 */ /* 0x000fe400027ea405 */
[----:B------:R-:W-:-:S04]  /*d1d0*/  @!P3 IADD3 R14, P4, P5, R73, UR6, R4 ;  /* 0x00000006490ebc10 */ /* 0x000fc8000fd9e004 */
[----:B------:R-:W-:Y:S02]  /*d1e0*/  @!P3 IADD3.X R15, R26, UR7, R5, P4, P5 ;  /* 0x000000071a0fbc10 */ /* 0x000fe4000a7ea405 */
[----:B------:R-:W-:-:S04]  /*d1f0*/  @!P0 LEA R68, P4, R10, R4, 0x6 ;  /* 0x000000040a448211 */ /* 0x000fc800078830ff */
[C---:B------:R-:W-:Y:S01]  /*d200*/  @!P0 LEA.HI.X R3, R10.reuse, R5, R11, 0x6, P4 ;  /* 0x000000050a038211 */ /* 0x040fe200020f340b */
[----:B------:R-:W-:Y:S01]  /*d210*/  @!P1 IMAD.WIDE.U32 R4, R10, 0x60, R4 ;  /* 0x000000600a049825 */ /* 0x000fe200078e0004 */
[----:B---3--:R-:W-:-:S03]  /*d220*/  @!P0 IADD3 R68, P4, P5, R73, R34, R68 ;  /* 0x0000002249448210 */ /* 0x008fc60007d9e044 */
[----:B------:R-:W-:Y:S01]  /*d230*/  @!P1 IMAD.IADD R25, R5, 0x1, R25 ;  /* 0x0000000105199824 */ /* 0x000fe200078e0219 */
[C---:B------:R-:W-:Y:S02]  /*d240*/  @!P0 IADD3.X R69, R26.reuse, R35, R3, P4, P5 ;  /* 0x000000231a458210 */ /* 0x040fe400027ea403 */
[----:B----4-:R-:W-:Y:S02]  /*d250*/  @!P1 IADD3 R72, P4, P5, R73, R32, R4 ;  /* 0x0000002049489210 */ /* 0x010fe40007d9e004 */
[----:B------:R-:W-:Y:S02]  /*d260*/  CS2R R44, SRZ ;  /* 0x00000000002c7805 */ /* 0x000fe4000001ff00 */
[----:B------:R-:W-:Y:S02]  /*d270*/  CS2R R46, SRZ ;  /* 0x00000000002e7805 */ /* 0x000fe4000001ff00 */
[----:B------:R-:W-:Y:S02]  /*d280*/  CS2R R48, SRZ ;  /* 0x0000000000307805 */ /* 0x000fe4000001ff00 */
[----:B------:R-:W-:-:S02]  /*d290*/  @!P1 IADD3.X R73, R26, R33, R25, P4, P5 ;  /* 0x000000211a499210 */ /* 0x000fc400027ea419 */
[----:B------:R-:W-:Y:S02]  /*d2a0*/  CS2R R50, SRZ ;  /* 0x0000000000327805 */ /* 0x000fe4000001ff00 */
[----:B--2---:R-:W-:Y:S02]  /*d2b0*/  @!P2 IADD3 R62, P4, R63, R6, RZ ;  /* 0x000000063f3ea210 */ /* 0x004fe40007f9e0ff */
[----:B------:R-:W-:Y:S02]  /*d2c0*/  CS2R R30, SRZ ;  /* 0x00000000001e7805 */ /* 0x000fe4000001ff00 */
[----:B------:R-:W-:Y:S02]  /*d2d0*/  CS2R R36, SRZ ;  /* 0x0000000000247805 */ /* 0x000fe4000001ff00 */
[----:B------:R-:W-:Y:S02]  /*d2e0*/  CS2R R38, SRZ ;  /* 0x0000000000267805 */ /* 0x000fe4000001ff00 */
[----:B------:R-:W-:Y:S01]  /*d2f0*/  CS2R R4, SRZ ;  /* 0x0000000000047805 */ /* 0x000fe2000001ff00 */
[----:B------:R-:W-:Y:S01]  /*d300*/  @!P2 IMAD.X R63, R20, 0x1, R7, P4 ;  /* 0x00000001143fa824 */ /* 0x000fe200020e0607 */
[----:B-1----:R-:W-:-:S02]  /*d310*/  @!P2 IADD3 R64, P4, R65, R28, RZ ;  /* 0x0000001c4140a210 */ /* 0x002fc40007f9e0ff */
[----:B------:R-:W-:Y:S01]  /*d320*/  CS2R R6, SRZ ;  /* 0x0000000000067805 */ /* 0x000fe2000001ff00 */
[----:B------:R-:W-:Y:S01]  /*d330*/  IMAD R3, R205, 0x80, R18 ;  /* 0x00000080cd037824 */ /* 0x000fe200078e0212 */
[----:B------:R-:W5:Y:S01]  /*d340*/  @!P0 LDG.E.128 R36, desc[UR46][R68.64] ;  /* 0x0000002e44248981 */ /* 0x000f62000c1e1d00 */
[----:B------:R-:W-:Y:S01]  /*d350*/  CS2R R24, SRZ ;  /* 0x0000000000187805 */ /* 0x000fe2000001ff00 */
[----:B------:R-:W-:Y:S01]  /*d360*/  @!P2 IMAD.X R65, R0, 0x1, R29, P4 ;  /* 0x000000010041a824 */ /* 0x000fe200020e061d */
[----:B------:R-:W-:Y:S01]  /*d370*/  CS2R R26, SRZ ;  /* 0x00000000001a7805 */ /* 0x000fe2000001ff00 */
[----:B------:R-:W5:Y:S01]  /*d380*/  @!P2 LDG.E.128 R44, desc[UR46][R62.64] ;  /* 0x0000002e3e2ca981 */ /* 0x000f62000c1e1d00 */
[----:B------:R-:W1:Y:S03]  /*d390*/  LDC R0, c[0x0][0x428] ;  /* 0x00010a00ff007b82 */ /* 0x000e660000000800 */
[----:B------:R-:W5:Y:S01]  /*d3a0*/  @!P2 LDG.E.128 R48, desc[UR46][R64.64] ;  /* 0x0000002e4030a981 */ /* 0x000f62000c1e1d00 */
[----:B------:R-:W-:-:S03]  /*d3b0*/  CS2R R28, SRZ ;  /* 0x00000000001c7805 */ /* 0x000fc6000001ff00 */
[----:B------:R2:W5:Y:S04]  /*d3c0*/  @!P3 LDG.E.128 R4, desc[UR46][R8.64] ;  /* 0x0000002e0804b981 */ /* 0x000568000c1e1d00 */
[----:B------:R-:W5:Y:S01]  /*d3d0*/  @!P0 LDG.E.128 R28, desc[UR46][R66.64] ;  /* 0x0000002e421c8981 */ /* 0x000f62000c1e1d00 */
[----:B------:R-:W-:-:S03]  /*d3e0*/  IMAD R3, R218, 0x20, R3 ;  /* 0x00000020da037824 */ /* 0x000fc600078e0203 */
[----:B------:R3:W5:Y:S01]  /*d3f0*/  @!P3 LDG.E.128 R24, desc[UR46][R14.64] ;  /* 0x0000002e0e18b981 */ /* 0x000762000c1e1d00 */
[----:B------:R-:W-:Y:S01]  /*d400*/  IMAD.MOV.U32 R60, RZ, RZ, R58 ;  /* 0x000000ffff3c7224 */ /* 0x000fe200078e003a */
[----:B------:R-:W-:Y:S02]  /*d410*/  CS2R R32, SRZ ;  /* 0x0000000000207805 */ /* 0x000fe4000001ff00 */
[----:B------:R-:W-:Y:S02]  /*d420*/  CS2R R34, SRZ ;  /* 0x0000000000227805 */ /* 0x000fe4000001ff00 */
[----:B-1----:R-:W-:Y:S01]  /*d430*/  ISETP.NE.AND P0, PT, R0, 0x1, PT ;  /* 0x000000010000780c */ /* 0x002fe20003f05270 */
[----:B--2---:R-:W-:Y:S01]  /*d440*/  IMAD.MOV.U32 R8, RZ, RZ, R54 ;  /* 0x000000ffff087224 */ /* 0x004fe200078e0036 */
[----:B------:R-:W-:Y:S02]  /*d450*/  CS2R R40, SRZ ;  /* 0x0000000000287805 */ /* 0x000fe4000001ff00 */
[----:B------:R-:W-:Y:S01]  /*d460*/  CS2R R42, SRZ ;  /* 0x00000000002a7805 */ /* 0x000fe2000001ff00 */
[----:B------:R1:W5:Y:S05]  /*d470*/  @!P1 LDG.E.128 R32, desc[UR46][R70.64] ;  /* 0x0000002e46209981 */ /* 0x00036a000c1e1d00 */
[----:B------:R1:W5:Y:S03]  /*d480*/  @!P1 LDG.E.128 R40, desc[UR46][R72.64] ;  /* 0x0000002e48289981 */ /* 0x000366000c1e1d00 */
[----:B------:R-:W2:Y:S08]  /*d490*/  @P0 LDC R0, c[0x0][0x42c] ;  /* 0x00010b00ff000b82 */ /* 0x000eb00000000800 */
[----:B------:R-:W4:Y:S01]  /*d4a0*/  @P0 LDC R9, c[0x0][0x430] ;  /* 0x00010c00ff090b82 */ /* 0x000f220000000800 */
[----:B--2---:R-:W-:-:S05]  /*d4b0*/  @P0 IMAD.HI.U32 R0, R3, R0, RZ ;  /* 0x0000000003000227 */ /* 0x004fca00078e00ff */
[----:B----4-:R-:W-:Y:S01]  /*d4c0*/  @P0 SHF.R.U32.HI R3, RZ, R9, R0 ;  /* 0x00000009ff030219 */ /* 0x010fe20000011600 */
[----:B------:R-:W-:-:S03]  /*d4d0*/  IMAD.MOV.U32 R9, RZ, RZ, R53 ;  /* 0x000000ffff097224 */ /* 0x000fc600078e0035 */
[----:B---3--:R-:W-:Y:S01]  /*d4e0*/  SHF.R.S32.HI R15, RZ, 0x1f, R3 ;  /* 0x0000001fff0f7819 */ /* 0x008fe20000011403 */
[----:B------:R-:W-:-:S04]  /*d4f0*/  IMAD.WIDE.U32 R8, R3, R12, R8 ;  /* 0x0000000c03087225 */ /* 0x000fc800078e0008 */
[C---:B------:R-:W-:Y:S02]  /*d500*/  IMAD R12, R15.reuse, R12, RZ ;  /* 0x0000000c0f0c7224 */ /* 0x040fe400078e02ff */
[-C--:B------:R-:W-:Y:S02]  /*d510*/  IMAD R0, R15, R10.reuse, RZ ;  /* 0x0000000a0f007224 */ /* 0x080fe400078e02ff */
[----:B------:R-:W-:Y:S01]  /*d520*/  IMAD.WIDE.U32 R14, R3, R10, R60 ;  /* 0x0000000a030e7225 */ /* 0x000fe200078e003c */
[----:B------:R-:W-:-:S03]  /*d530*/  IADD3 R8, P0, R8, UR4, RZ ;  /* 0x0000000408087c10 */ /* 0x000fc6000ff1e0ff */
[C---:B------:R-:W-:Y:S02]  /*d540*/  IMAD R13, R3.reuse, R13, R12 ;  /* 0x0000000d030d7224 */ /* 0x040fe400078e020c */
[----:B------:R-:W-:Y:S01]  /*d550*/  IMAD R3, R3, R11, R0 ;  /* 0x0000000b03037224 */ /* 0x000fe200078e0200 */
[----:B------:R-:W-:Y:S01]  /*d560*/  IADD3 R0, P1, R14, UR6, RZ ;  /* 0x000000060e007c10 */ /* 0x000fe2000ff3e0ff */
[----:B------:R-:W-:Y:S01]  /*d570*/  UMOV UR4, 0xffffffff ;  /* 0xffffffff00047882 */ /* 0x000fe20000000000 */
[----:B------:R-:W-:Y:S02]  /*d580*/  IADD3.X R9, R9, UR5, R13, P0, !PT ;  /* 0x0000000509097c10 */ /* 0x000fe400087fe40d */
[----:B------:R-:W-:Y:S01]  /*d590*/  IADD3.X R3, R15, UR7, R3, P1, !PT ;  /* 0x000000070f037c10 */ /* 0x000fe20008ffe403 */
[----:B-1----:R-:W-:Y:S08]  /*d5a0*/  BRA.DIV UR4, `(.L_x_1336) ;  /* 0x0000019a048c7947 */ /* 0x002ff0000b800000 */
.L_x_1660:
[----:B------:R-:W-:-:S03]  /*d5b0*/  UMOV UR4, 0xffffffff ;  /* 0xffffffff00047882 */ /* 0x000fc60000000000 */
[----:B------:R-:W-:Y:S05]  /*d5c0*/  BRA.DIV UR4, `(.L_x_1337) ;  /* 0x0000019a04ac7947 */ /* 0x000fea000b800000 */
.L_x_1663:
[----:B------:R-:W-:-:S03]  /*d5d0*/  UMOV UR4, 0xffffffff ;  /* 0xffffffff00047882 */ /* 0x000fc60000000000 */
[----:B------:R-:W-:Y:S05]  /*d5e0*/  BRA.DIV UR4, `(.L_x_1338) ;  /* 0x0000019a04cc7947 */ /* 0x000fea000b800000 */
.L_x_1666:
[----:B------:R-:W-:-:S03]  /*d5f0*/  UMOV UR4, 0xffffffff ;  /* 0xffffffff00047882 */ /* 0x000fc60000000000 */
[----:B------:R-:W-:Y:S05]  /*d600*/  BRA.DIV UR4, `(.L_x_1339) ;  /* 0x0000019a04ec7947 */ /* 0x000fea000b800000 */
.L_x_1669:
[----:B------:R-:W-:-:S03]  /*d610*/  UMOV UR4, 0xffffffff ;  /* 0xffffffff00047882 */ /* 0x000fc60000000000 */
[----:B------:R-:W-:Y:S05]  /*d620*/  BRA.DIV UR4, `(.L_x_1340) ;  /* 0x0000019e040c7947 */ /* 0x000fea000b800000 */
.L_x_1672:
[----:B------:R-:W-:-:S03]  /*d630*/  UMOV UR4, 0xffffffff ;  /* 0xffffffff00047882 */ /* 0x000fc60000000000 */
[----:B------:R-:W-:Y:S05]  /*d640*/  BRA.DIV UR4, `(.L_x_1341) ;  /* 0x0000019e042c7947 */ /* 0x000fea000b800000 */
.L_x_1675:
[----:B------:R-:W-:-:S03]  /*d650*/  UMOV UR4, 0xffffffff ;  /* 0xffffffff00047882 */ /* 0x000fc60000000000 */
[----:B------:R-:W-:Y:S05]  /*d660*/  BRA.DIV UR4, `(.L_x_1342) ;  /* 0x0000019e044c7947 */ /* 0x000fea000b800000 */
.L_x_1678:
[----:B------:R-:W-:-:S03]  /*d670*/  UMOV UR4, 0xffffffff ;  /* 0xffffffff00047882 */ /* 0x000fc60000000000 */
[----:B------:R-:W-:Y:S05]  /*d680*/  BRA.DIV UR4, `(.L_x_1343) ;  /* 0x0000019e046c7947 */ /* 0x000fea000b800000 */
.L_x_1681:
[----:B------:R-:W-:-:S03]  /*d690*/  UMOV UR4, 0xffffffff ;  /* 0xffffffff00047882 */ /* 0x000fc60000000000 */
[----:B------:R-:W-:Y:S05]  /*d6a0*/  BRA.DIV UR4, `(.L_x_1344) ;  /* 0x0000019e048c7947 */ /* 0x000fea000b800000 */
.L_x_1684:
[----:B------:R-:W-:-:S03]  /*d6b0*/  UMOV UR4, 0xffffffff ;  /* 0xffffffff00047882 */ /* 0x000fc60000000000 */
[----:B------:R-:W-:Y:S05]  /*d6c0*/  BRA.DIV UR4, `(.L_x_1345) ;  /* 0x0000019e04ac7947 */ /* 0x000fea000b800000 */
.L_x_1687:
[----:B------:R-:W-:-:S03]  /*d6d0*/  UMOV UR4, 0xffffffff ;  /* 0xffffffff00047882 */ /* 0x000fc60000000000 */
[----:B------:R-:W-:Y:S05]  /*d6e0*/  BRA.DIV UR4, `(.L_x_1346) ;  /* 0x0000019e04cc7947 */ /* 0x000fea000b800000 */
.L_x_1690:
[----:B------:R-:W-:-:S03]  /*d6f0*/  UMOV UR4, 0xffffffff ;  /* 0xffffffff00047882 */ /* 0x000fc60000000000 */
[----:B------:R-:W-:Y:S05]  /*d700*/  BRA.DIV UR4, `(.L_x_1347) ;  /* 0x0000019e04ec7947 */ /* 0x000fea000b800000 */
.L_x_1693:
[----:B------:R-:W-:-:S03]  /*d710*/  UMOV UR4, 0xffffffff ;  /* 0xffffffff00047882 */ /* 0x000fc60000000000 */
[----:B------:R-:W-:Y:S05]  /*d720*/  BRA.DIV UR4, `(.L_x_1348) ;  /* 0x000001a2040c7947 */ /* 0x000fea000b800000 */
.L_x_1696:
[----:B------:R-:W-:-:S03]  /*d730*/  UMOV UR4, 0xffffffff ;  /* 0xffffffff00047882 */ /* 0x000fc60000000000 */
[----:B------:R-:W-:Y:S05]  /*d740*/  BRA.DIV UR4, `(.L_x_1349) ;  /* 0x000001a2042c7947 */ /* 0x000fea000b800000 */
.L_x_1699:
[----:B------:R-:W-:-:S03]  /*d750*/  UMOV UR4, 0xffffffff ;  /* 0xffffffff00047882 */ /* 0x000fc60000000000 */
[----:B------:R-:W-:Y:S05]  /*d760*/  BRA.DIV UR4, `(.L_x_1350) ;  /* 0x000001a2044c7947 */ /* 0x000fea000b800000 */
.L_x_1702:
[----:B------:R-:W-:-:S03]  /*d770*/  UMOV UR4, 0xffffffff ;  /* 0xffffffff00047882 */ /* 0x000fc60000000000 */
[----:B------:R-:W-:Y:S05]  /*d780*/  BRA.DIV UR4, `(.L_x_1351) ;  /* 0x000001a2046c7947 */ /* 0x000fea000b800000 */
.L_x_1705:
[----:B------:R-:W-:Y:S01]  /*d790*/  ULEA.HI UR4, UR43, UR43, URZ, 0x1 ;  /* 0x0000002b2b047291 */ /* 0x000fe2000f8f083f */
[----:B------:R-:W-:Y:S01]  /*d7a0*/  ISETP.GE.AND P0, PT, R192, R21, PT ;  /* 0x00000015c000720c */ /* 0x000fe20003f06270 */
[----:B------:R-:W-:Y:S02]  /*d7b0*/  BSSY B1, `(.L_x_1352) ;  /* 0x000000b000017945 */ /* 0x000fe40003800000 */
[----:B------:R-:W-:Y:S01]  /*d7c0*/  ULOP3.LUT UR4, UR4, 0xfffffffe, URZ, 0xc0, !UPT ;  /* 0xfffffffe04047892 */ /* 0x000fe2000f8ec03f */
[-C--:B------:R-:W-:Y:S02]  /*d7d0*/  ISETP.GE.OR P3, PT, R18, R74.reuse, P0 ;  /* 0x0000004a1200720c */ /* 0x080fe40000766670 */
[-C--:B------:R-:W-:Y:S01]  /*d7e0*/  ISETP.GE.OR P2, PT, R195, R74.reuse, P0 ;  /* 0x0000004ac300720c */ /* 0x080fe20000746670 */
[----:B------:R-:W-:Y:S01]  /*d7f0*/  UIADD3 UR4, UR43, -UR4, URZ ;  /* 0x800000042b047290 */ /* 0x000fe2000fffe03f */
[-C--:B------:R-:W-:Y:S02]  /*d800*/  ISETP.GE.OR P1, PT, R222, R74.reuse, P0 ;  /* 0x0000004ade00720c */ /* 0x080fe40000726670 */
[----:B------:R-:W-:-:S03]  /*d810*/  ISETP.GE.OR P0, PT, R221, R74, P0 ;  /* 0x0000004add00720c */ /* 0x000fc60000706670 */
[----:B------:R-:W-:-:S04]  /*d820*/  MOV R3, UR4 ;  /* 0x0000000400037c02 */ /* 0x000fc80008000f00 */
[----:B------:R-:W-:-:S04]  /*d830*/  SHF.L.U32 R3, R3, 0x1f, RZ ;  /* 0x0000001f03037819 */ /* 0x000fc800000006ff */
[----:B------:R-:W1:Y:S02]  /*d840*/  SYNCS.PHASECHK.TRANS64.TRYWAIT P4, [R16+URZ+0x28400], R3 ;  /* 0x02840003100075a7 */ /* 0x000e64000808017f */
[----:B-1----:R-:W-:Y:S05]  /*d850*/  @!P4 BRA `(.L_x_1353) ;  /* 0x000001a00060c947 */ /* 0x002fea0003800000 */
.L_x_1706:
[----:B------:R-:W-:Y:S05]  /*d860*/  BSYNC B1 ;  /* 0x0000000000017941 */ /* 0x000fea0003800000 */
.L_x_1352:
[----:B------:R-:W-:Y:S04]  /*d870*/  BSSY B1, `(.L_x_1354) ;  /* 0x0000100000017945 */ /* 0x000fe80003800000 */
[----:B------:R-:W-:Y:S05]  /*d880*/  @P3 BRA `(.L_x_1355) ;  /* 0x0000000c00f83947 */ /* 0x000fea0003800000 */
[----:B-----5:R-:W-:Y:S02]  /*d890*/  SHF.R.U32.HI R0, RZ, 0x8, R4 ;  /* 0x00000008ff007819 */ /* 0x020fe40000011604 */
[----:B-1----:R-:W-:Y:S02]  /*d8a0*/  LOP3.LUT R3, R4, 0xff, RZ, 0xc0, !PT ;  /* 0x000000ff04037812 */ /* 0x002fe400078ec0ff */
[----:B------:R-:W-:Y:S02]  /*d8b0*/  LOP3.LUT R8, R0, 0xff, RZ, 0xc0, !PT ;  /* 0x000000ff00087812 */ /* 0x000fe400078ec0ff */
[----:B------:R-:W-:Y:S02]  /*d8c0*/  LEA.HI R0, R21, R218, RZ, 0x1c ;  /* 0x000000da15007211 */ /* 0x000fe400078fe0ff */
[----:B------:R-:W-:Y:S02]  /*d8d0*/  PRMT R20, R8, 0x7604, R3 ;  /* 0x0000760408147816 */ /* 0x000fe40000000003 */
[----:B------:R-:W-:-:S02]  /*d8e0*/  SHF.R.S32.HI R3, RZ, 0x1f, R0 ;  /* 0x0000001fff037819 */ /* 0x000fc40000011400 */
[----:B------:R-:W-:Y:S02]  /*d8f0*/  SHF.R.U32.HI R13, RZ, 0x8, R24 ;  /* 0x00000008ff0d7819 */ /* 0x000fe40000011618 */
[----:B------:R-:W-:Y:S01]  /*d900*/  LEA.HI R8, R3, R0, RZ, 0x3 ;  /* 0x0000000003087211 */ /* 0x000fe200078f18ff */
[----:B------:R-:W-:Y:S01]  /*d910*/  IMAD.SHL.U32 R0, R0, 0x10, RZ ;  /* 0x0000001000007824 */ /* 0x000fe200078e00ff */
[----:B------:R-:W-:Y:S02]  /*d920*/  SHF.R.U32.HI R10, RZ, 0x8, R5 ;  /* 0x00000008ff0a7819 */ /* 0x000fe40000011605 */
[----:B------:R-:W-:Y:S01]  /*d930*/  SHF.R.U32.HI R14, RZ, 0x8, R7 ;  /* 0x00000008ff0e7819 */ /* 0x000fe20000011607 */
[----:B------:R-:W-:Y:S01]  /*d940*/  IMAD.SHL.U32 R8, R8, 0x800, RZ ;  /* 0x0000080008087824 */ /* 0x000fe200078e00ff */
[----:B------:R-:W-:Y:S02]  /*d950*/  LOP3.LUT R12, R24, 0xff, RZ, 0xc0, !PT ;  /* 0x000000ff180c7812 */ /* 0x000fe400078ec0ff */
[----:B------:R-:W-:-:S02]  /*d960*/  LOP3.LUT R13, R13, 0xff, RZ, 0xc0, !PT ;  /* 0x000000ff0d0d7812 */ /* 0x000fc400078ec0ff */
[----:B------:R-:W-:Y:S02]  /*d970*/  LOP3.LUT R3, R209, 0x70, R0, 0xf8, !PT ;  /* 0x00000070d1037812 */ /* 0x000fe400078ef800 */
[----:B------:R-:W-:Y:S02]  /*d980*/  LOP3.LUT R9, R5, 0xff, RZ, 0xc0, !PT ;  /* 0x000000ff05097812 */ /* 0x000fe400078ec0ff */
[----:B------:R-:W-:Y:S02]  /*d990*/  LOP3.LUT R10, R10, 0xff, RZ, 0xc0, !PT ;  /* 0x000000ff0a0a7812 */ /* 0x000fe400078ec0ff */
[----:B------:R-:W-:Y:S02]  /*d9a0*/  LOP3.LUT R11, R7, 0xff, RZ, 0xc0, !PT ;  /* 0x000000ff070b7812 */ /* 0x000fe400078ec0ff */
[----:B------:R-:W-:Y:S02]  /*d9b0*/  LOP3.LUT R0, R14, 0xff, RZ, 0xc0, !PT ;  /* 0x000000ff0e007812 */ /* 0x000fe400078ec0ff */
[----:B------:R-:W-:-:S02]  /*d9c0*/  PRMT R61, R13, 0x7604, R12 ;  /* 0x000076040d3d7816 */ /* 0x000fc4000000000c */
[----:B------:R-:W-:Y:S02]  /*d9d0*/  LOP3.LUT R3, R3, R212, RZ, 0x3c, !PT ;  /* 0x000000d403037212 */ /* 0x000fe400078e3cff */
[----:B------:R-:W-:Y:S02]  /*d9e0*/  LOP3.LUT R8, R8, 0xffffc000, RZ, 0xc0, !PT ;  /* 0xffffc00008087812 */ /* 0x000fe400078ec0ff */
[----:B------:R-:W-:Y:S02]  /*d9f0*/  SHF.R.U32.HI R13, RZ, 0x8, R25 ;  /* 0x00000008ff0d7819 */ /* 0x000fe40000011619 */
[----:B------:R-:W-:Y:S02]  /*da00*/  PRMT R54, R10, 0x7604, R9 ;  /* 0x000076040a367816 */ /* 0x000fe40000000009 */
[----:B------:R-:W-:Y:S02]  /*da10*/  SHF.R.U32.HI R10, RZ, 0x8, R6 ;  /* 0x00000008ff0a7819 */ /* 0x000fe40000011606 */
[----:B------:R-:W-:-:S02]  /*da20*/  PRMT R60, R0, 0x7604, R11 ;  /* 0x00007604003c7816 */ /* 0x000fc4000000000b */
[----:B------:R-:W-:Y:S02]  /*da30*/  SHF.R.U32.HI R14, RZ, 0x8, R26 ;  /* 0x00000008ff0e7819 */ /* 0x000fe4000001161a */
[----:B------:R-:W-:Y:S02]  /*da40*/  IADD3 R3, R3, R8, R213 ;  /* 0x0000000803037210 */ /* 0x000fe40007ffe0d5 */
[----:B------:R-:W-:Y:S02]  /*da50*/  LOP3.LUT R0, R25, 0xff, RZ, 0xc0, !PT ;  /* 0x000000ff19007812 */ /* 0x000fe400078ec0ff */
[----:B------:R-:W-:Y:S02]  /*da60*/  LOP3.LUT R13, R13, 0xff, RZ, 0xc0, !PT ;  /* 0x000000ff0d0d7812 */ /* 0x000fe400078ec0ff */
[----:B------:R-:W-:Y:S02]  /*da70*/  SHF.R.U32.HI R53, RZ, 0x8, R27 ;  /* 0x00000008ff357819 */ /* 0x000fe4000001161b */
[----:B------:R-:W-:-:S02]  /*da80*/  LOP3.LUT R9, R6, 0xff, RZ, 0xc0, !PT ;  /* 0x000000ff06097812 */ /* 0x000fc400078ec0ff */
[----:B------:R-:W-:Y:S02]  /*da90*/  LOP3.LUT R10, R10, 0xff, RZ, 0xc0, !PT ;  /* 0x000000ff0a0a7812 */ /* 0x000fe400078ec0ff */
[----:B------:R-:W-:Y:S02]  /*daa0*/  LOP3.LUT R15, R14, 0xff, RZ, 0xc0, !PT ;  /* 0x000000ff0e0f7812 */ /* 0x000fe400078ec0ff */
[----:B------:R-:W-:Y:S02]  /*dab0*/  LOP3.LUT R12, R26, 0xff, RZ, 0xc0, !PT ;  /* 0x000000ff1a0c7812 */ /* 0x000fe400078ec0ff */
[----:B------:R-:W-:Y:S02]  /*dac0*/  LOP3.LUT R14, R27, 0xff, RZ, 0xc0, !PT ;  /* 0x000000ff1b0e7812 */ /* 0x000fe400078ec0ff */
[----:B------:R-:W-:Y:S01]  /*dad0*/  PRMT R65, R13, 0x7604, R0 ;  /* 0x000076040d417816 */ /* 0x000fe20000000000 */
[----:B------:R-:W-:Y:S01]  /*dae0*/  IMAD.IADD R0, R16, 0x1, R3 ;  /* 0x0000000110007824 */ /* 0x000fe200078e0203 */
[----:B------:R-:W-:-:S02]  /*daf0*/  LOP3.LUT R53, R53, 0xff, RZ, 0xc0, !PT ;  /* 0x000000ff35357812 */ /* 0x000fc400078ec0ff */
[----:B------:R-:W-:Y:S02]  /*db00*/  PRMT R58, R10, 0x7604, R9 ;  /* 0x000076040a3a7816 */ /* 0x000fe40000000009 */
[----:B------:R-:W1:Y:S01]  /*db10*/  LDS.128 R8, [R214+0x18000] ;  /* 0x01800000d6087984 */ /* 0x000e620000000c00 */
[----:B------:R-:W-:Y:S02]  /*db20*/  PRMT R67, R15, 0x7604, R12 ;  /* 0x000076040f437816 */ /* 0x000fe4000000000c */
[----:B------:R-:W-:Y:S02]  /*db30*/  PRMT R69, R53, 0x7604, R14 ;  /* 0x0000760435457816 */ /* 0x000fe4000000000e */
[----:B------:R-:W2:Y:S01]  /*db40*/  LDS.128 R12, [R0+0x18000] ;  /* 0x01800000000c7984 */ /* 0x000ea20000000c00 */
[----:B------:R-:W-:Y:S02]  /*db50*/  SHF.R.U32.HI R53, RZ, 0x10, R5 ;  /* 0x00000010ff357819 */ /* 0x000fe40000011605 */
[----:B------:R-:W-:-:S02]  /*db60*/  SHF.R.U32.HI R59, RZ, 0x10, R7 ;  /* 0x00000010ff3b7819 */ /* 0x000fc40000011607 */
[----:B------:R-:W-:Y:S02]  /*db70*/  SHF.R.U32.HI R55, RZ, 0x10, R6 ;  /* 0x00000010ff377819 */ /* 0x000fe40000011606 */
[----:B------:R-:W-:Y:S02]  /*db80*/  SHF.R.U32.HI R3, RZ, 0x10, R4 ;  /* 0x00000010ff037819 */ /* 0x000fe40000011604 */
[----:B------:R-:W-:Y:S02]  /*db90*/  LOP3.LUT R53, R53, 0xff, RZ, 0xc0, !PT ;  /* 0x000000ff35357812 */ /* 0x000fe400078ec0ff */
[----:B------:R-:W-:Y:S02]  /*dba0*/  LOP3.LUT R59, R59, 0xff, RZ, 0xc0, !PT ;  /* 0x000000ff3b3b7812 */ /* 0x000fe400078ec0ff */
[----:B------:R-:W-:Y:S02]  /*dbb0*/  LOP3.LUT R55, R55, 0xff, RZ, 0xc0, !PT ;  /* 0x000000ff37377812 */ /* 0x000fe400078ec0ff */
[----:B------:R-:W-:-:S02]  /*dbc0*/  LOP3.LUT R3, R3, 0xff, RZ, 0xc0, !PT ;  /* 0x000000ff03037812 */ /* 0x000fc400078ec0ff */
[----:B------:R-:W-:Y:S02]  /*dbd0*/  PRMT R53, R53, 0x7054, R54 ;  /* 0x0000705435357816 */ /* 0x000fe40000000036 */
[----:B------:R-:W-:Y:S02]  /*dbe0*/  PRMT R59, R59, 0x7054, R60 ;  /* 0x000070543b3b7816 */ /* 0x000fe4000000003c */
[----:B------:R-:W-:Y:S02]  /*dbf0*/  SHF.R.U32.HI R54, RZ, 0x10, R25 ;  /* 0x00000010ff367819 */ /* 0x000fe40000011619 */
[----:B------:R-:W-:Y:S02]  /*dc00*/  SHF.R.U32.HI R60, RZ, 0x10, R27 ;  /* 0x00000010ff3c7819 */ /* 0x000fe4000001161b */
[----:B------:R-:W-:Y:S02]  /*dc10*/  PRMT R55, R55, 0x7054, R58 ;  /* 0x0000705437377816 */ /* 0x000fe4000000003a */
[----:B------:R-:W-:-:S02]  /*dc20*/  PRMT R3, R3, 0x7054, R20 ;  /* 0x0000705403037816 */ /* 0x000fc40000000014 */
        /* <DEDUP_REMOVED lines=8> */
[----:B------:R-:W-:Y:S02]  /*dcb0*/  PRMT R67, R58, 0x7054, R67 ;  /* 0x000070543a437816 */ /* 0x000fe40000000043 */
[----:B------:R-:W-:Y:S02]  /*dcc0*/  PRMT R63, R20, 0x7054, R61 ;  /* 0x00007054143f7816 */ /* 0x000fe4000000003d */
[----:B------:R-:W-:Y:S02]  /*dcd0*/  LOP3.LUT R65, R65, 0xff000000, R25, 0xf8, !PT ;  /* 0xff00000041417812 */ /* 0x000fe400078ef819 */
[----:B------:R-:W-:-:S02]  /*dce0*/  LOP3.LUT R60, R3, 0xff000000, R4, 0xf8, !PT ;  /* 0xff000000033c7812 */ /* 0x000fc400078ef804 */
[----:B------:R-:W-:Y:S02]  /*dcf0*/  LOP3.LUT R61, R53, 0xff000000, R5, 0xf8, !PT ;  /* 0xff000000353d7812 */ /* 0x000fe400078ef805 */
[----:B------:R-:W-:Y:S02]  /*dd00*/  LOP3.LUT R70, R69, 0xff000000, R27, 0xf8, !PT ;  /* 0xff00000045467812 */ /* 0x000fe400078ef81b */
[----:B------:R-:W-:Y:S02]  /*dd10*/  LOP3.LUT R4, R55, 0xff000000, R6, 0xf8, !PT ;  /* 0xff00000037047812 */ /* 0x000fe400078ef806 */
[-C--:B-1----:R-:W-:Y:S02]  /*dd20*/  F2FP.F16.E4M3.UNPACK_B R27, R11.reuse ;  /* 0x0000000bff1b723e */ /* 0x082fe400020006ff */
[----:B------:R-:W-:Y:S02]  /*dd30*/  F2FP.F16.E4M3.UNPACK_B R53, R11.H1 ;  /* 0x0000000bff35723e */ /* 0x000fe400030006ff */
[----:B------:R-:W-:-:S02]  /*dd40*/  LOP3.LUT R6, R67, 0xff000000, R26, 0xf8, !PT ;  /* 0xff00000043067812 */ /* 0x000fc400078ef81a */
[-C--:B------:R-:W-:Y:S02]  /*dd50*/  F2FP.F16.E4M3.UNPACK_B R11, R8.reuse ;  /* 0x00000008ff0b723e */ /* 0x080fe400020006ff */
[----:B------:R-:W-:Y:S02]  /*dd60*/  F2FP.F16.E4M3.UNPACK_B R20, R8.H1 ;  /* 0x00000008ff14723e */ /* 0x000fe400030006ff */
[----:B------:R-:W-:Y:S02]  /*dd70*/  F2FP.F16.E4M3.UNPACK_B R67, R65 ;  /* 0x00000041ff43723e */ /* 0x000fe400020006ff */
[----:B--2---:R-:W-:Y:S02]  /*dd80*/  F2FP.F16.E4M3.UNPACK_B R8, R13 ;  /* 0x0000000dff08723e */ /* 0x004fe400020006ff */
[----:B------:R-:W-:Y:S01]  /*dd90*/  F2FP.F16.E4M3.UNPACK_B R62, R61 ;  /* 0x0000003dff3e723e */ /* 0x000fe200020006ff */
[--C-:B------:R-:W-:Y:S01]  /*dda0*/  HADD2.F32 R68, -RZ, R67.reuse.H0_H0 ;  /* 0x20000043ff447230 */ /* 0x100fe20000004100 */
[----:B------:R-:W-:Y:S01]  /*ddb0*/  LOP3.LUT R66, R63, 0xff000000, R24, 0xf8, !PT ;  /* 0xff0000003f427812 */ /* 0x000fe200078ef818 */
[--C-:B------:R-:W-:Y:S01]  /*ddc0*/  HADD2.F32 R5, -RZ, R8.reuse.H0_H0 ;  /* 0x20000008ff057230 */ /* 0x100fe20000004100 */
[----:B------:R-:W-:Y:S01]  /*ddd0*/  F2FP.F16.E4M3.UNPACK_B R24, R9 ;  /* 0x00000009ff18723e */ /* 0x000fe200020006ff */
[----:B------:R-:W-:Y:S01]  /*dde0*/  HADD2.F32 R67, -RZ, R67.H1_H1 ;  /* 0x30000043ff437230 */ /* 0x000fe20000004100 */
[-C--:B------:R-:W-:Y:S01]  /*ddf0*/  F2FP.F16.E4M3.UNPACK_B R3, R10.reuse ;  /* 0x0000000aff03723e */ /* 0x080fe200020006ff */
[----:B------:R-:W-:Y:S01]  /*de00*/  HADD2.F32 R8, -RZ, R8.H1_H1 ;  /* 0x30000008ff087230 */ /* 0x000fe20000004100 */
[----:B------:R-:W-:Y:S01]  /*de10*/  F2FP.F16.E4M3.UNPACK_B R26, R10.H1 ;  /* 0x0000000aff1a723e */ /* 0x000fe200030006ff */
[----:B------:R-:W-:Y:S01]  /*de20*/  HADD2.F32 R10, -RZ, R62.H0_H0 ;  /* 0x2000003eff0a7230 */ /* 0x000fe20000004100 */
[----:B------:R-:W-:-:S02]  /*de30*/  LOP3.LUT R64, R59, 0xff000000, R7, 0xf8, !PT ;  /* 0xff0000003b407812 */ /* 0x000fc400078ef807 */
[----:B------:R-:W-:Y:S01]  /*de40*/  F2FP.F16.E4M3.UNPACK_B R25, R9.H1 ;  /* 0x00000009ff19723e */ /* 0x000fe200030006ff */
[--C-:B------:R-:W-:Y:S01]  /*de50*/  HADD2.F32 R9, -RZ, R24.reuse.H0_H0 ;  /* 0x20000018ff097230 */ /* 0x100fe20000004100 */
[----:B------:R-:W-:Y:S01]  /*de60*/  F2FP.F16.E4M3.UNPACK_B R54, R13.H1 ;  /* 0x0000000dff36723e */ /* 0x000fe200030006ff */
[C---:B------:R-:W-:Y:S01]  /*de70*/  FMUL.FTZ R63, R5.reuse, R10 ;  /* 0x0000000a053f7220 */ /* 0x040fe20000410000 */
[-C--:B------:R-:W-:Y:S01]  /*de80*/  F2FP.F16.E4M3.UNPACK_B R58, R15.reuse ;  /* 0x0000000fff3a723e */ /* 0x080fe200020006ff */
[----:B------:R-:W-:Y:S01]  /*de90*/  HADD2.F32 R24, -RZ, R24.H1_H1 ;  /* 0x30000018ff187230 */ /* 0x000fe20000004100 */
[----:B------:R-:W-:Y:S01]  /*dea0*/  F2FP.F16.E4M3.UNPACK_B R59, R15.H1 ;  /* 0x0000000fff3b723e */ /* 0x000fe200030006ff */
[----:B------:R-:W-:Y:S01]  /*deb0*/  FMUL.FTZ R71, R8, R67 ;  /* 0x0000004308477220 */ /* 0x000fe20000410000 */
[-C--:B------:R-:W-:Y:S02]  /*dec0*/  F2FP.F16.E4M3.UNPACK_B R13, R12.reuse ;  /* 0x0000000cff0d723e */ /* 0x080fe400020006ff */
[----:B------:R-:W-:Y:S01]  /*ded0*/  F2FP.F16.E4M3.UNPACK_B R15, R12.H1 ;  /* 0x0000000cff0f723e */ /* 0x000fe200030006ff */
[----:B------:R-:W-:Y:S01]  /*dee0*/  FMUL.FTZ R12, R5, R68 ;  /* 0x00000044050c7220 */ /* 0x000fe20000410000 */
[----:B------:R-:W-:-:S02]  /*def0*/  F2FP.F16.E4M3.UNPACK_B R7, R14 ;  /* 0x0000000eff07723e */ /* 0x000fc400020006ff */
[----:B------:R-:W-:Y:S01]  /*df00*/  F2FP.F16.E4M3.UNPACK_B R55, R14.H1 ;  /* 0x0000000eff37723e */ /* 0x000fe200030006ff */
[C---:B------:R-:W-:Y:S01]  /*df10*/  FFMA.FTZ R5, R9.reuse, R10, -R12 ;  /* 0x0000000a09057223 */ /* 0x040fe2000001080c */
[----:B------:R-:W-:Y:S01]  /*df20*/  F2FP.F16.E4M3.UNPACK_B R14, R65.H1 ;  /* 0x00000041ff0e723e */ /* 0x000fe200030006ff */
[----:B------:R-:W-:Y:S01]  /*df30*/  FFMA.FTZ R9, R9, R68, R63 ;  /* 0x0000004409097223 */ /* 0x000fe2000001003f */
[----:B------:R-:W-:Y:S01]  /*df40*/  F2FP.F16.E4M3.UNPACK_B R61, R61.H1 ;  /* 0x0000003dff3d723e */ /* 0x000fe200030006ff */
[----:B------:R-:W-:Y:S02]  /*df50*/  HADD2.F32 R10, -RZ, R54.H0_H0 ;  /* 0x20000036ff0a7230 */ /* 0x000fe40000004100 */
[----:B------:R-:W-:Y:S02]  /*df60*/  HADD2.F32 R69, -RZ, R14.H0_H0 ;  /* 0x2000000eff457230 */ /* 0x000fe40000004100 */
[----:B------:R-:W-:Y:S02]  /*df70*/  HADD2.F32 R63, -RZ, R62.H1_H1 ;  /* 0x3000003eff3f7230 */ /* 0x000fe40000004100 */
[----:B------:R-:W-:-:S02]  /*df80*/  HADD2.F32 R65, -RZ, R61.H0_H0 ;  /* 0x2000003dff417230 */ /* 0x000fc40000004100 */
[----:B------:R-:W-:Y:S01]  /*df90*/  FMUL.FTZ R73, R10, R69 ;  /* 0x000000450a497220 */ /* 0x000fe20000410000 */
[----:B------:R-:W-:Y:S02]  /*dfa0*/  HADD2.F32 R12, -RZ, R25.H0_H0 ;  /* 0x20000019ff0c7230 */ /* 0x000fe40000004100 */
[-C--:B------:R-:W-:Y:S01]  /*dfb0*/  FMUL.FTZ R62, R8, R63.reuse ;  /* 0x0000003f083e7220 */ /* 0x080fe20000410000 */
[----:B------:R-:W-:Y:S01]  /*dfc0*/  FFMA.FTZ R8, R24, R63, -R71 ;  /* 0x0000003f18087223 */ /* 0x000fe20000010847 */
[-C--:B------:R-:W-:Y:S01]  /*dfd0*/  FMUL.FTZ R68, R10, R65.reuse ;  /* 0x000000410a447220 */ /* 0x080fe20000410000 */
[----:B------:R-:W-:Y:S02]  /*dfe0*/  HADD2.F32 R54, -RZ, R54.H1_H1 ;  /* 0x30000036ff367230 */ /* 0x000fe40000004100 */
[----:B------:R-:W-:Y:S01]  /*dff0*/  FFMA.FTZ R73, R12, R65, -R73 ;  /* 0x000000410c497223 */ /* 0x000fe20000010849 */
[----:B------:R-:W-:Y:S01]  /*e000*/  FFMA.FTZ R10, R24, R67, R62 ;  /* 0x00000043180a7223 */ /* 0x000fe2000001003e */
[----:B------:R-:W-:Y:S01]  /*e010*/  F2FP.F16.E4M3.UNPACK_B R65, R70 ;  /* 0x00000046ff41723e */ /* 0x000fe200020006ff */
[----:B------:R-:W-:Y:S01]  /*e020*/  HADD2.F32 R62, -RZ, R14.H1_H1 ;  /* 0x3000000eff3e7230 */ /* 0x000fe20000004100 */
[----:B------:R-:W-:Y:S01]  /*e030*/  F2FP.F16.E4M3.UNPACK_B R24, R64 ;  /* 0x00000040ff18723e */ /* 0x000fe200020006ff */
[----:B------:R-:W-:-:S02]  /*e040*/  HADD2.F32 R14, -RZ, R58.H0_H0 ;  /* 0x2000003aff0e7230 */ /* 0x000fc40000004100 */
[----:B------:R-:W-:Y:S01]  /*e050*/  FFMA.FTZ R68, R12, R69, R68 ;  /* 0x000000450c447223 */ /* 0x000fe20000010044 */
[----:B------:R-:W-:Y:S02]  /*e060*/  HADD2.F32 R67, -RZ, R65.H0_H0 ;  /* 0x20000041ff437230 */ /* 0x000fe40000004100 */
[----:B------:R-:W-:Y:S01]  /*e070*/  FMUL.FTZ R72, R54, R62 ;  /* 0x0000003e36487220 */ /* 0x000fe20000410000 */
[----:B------:R-:W-:Y:S01]  /*e080*/  HADD2.F32 R63, -RZ, R24.H0_H0 ;  /* 0x20000018ff3f7230 */ /* 0x000fe20000004100 */
[----:B------:R-:W-:Y:S01]  /*e090*/  F2FP.F16.E4M3.UNPACK_B R70, R70.H1 ;  /* 0x00000046ff46723e */ /* 0x000fe200030006ff */
[----:B------:R-:W-:Y:S02]  /*e0a0*/  HADD2.F32 R61, -RZ, R61.H1_H1 ;  /* 0x3000003dff3d7230 */ /* 0x000fe40000004100 */
[C---:B------:R-:W-:Y:S01]  /*e0b0*/  FMUL.FTZ R71, R14.reuse, R67 ;  /* 0x000000430e477220 */ /* 0x040fe20000410000 */
[----:B------:R-:W-:Y:S02]  /*e0c0*/  HADD2.F32 R25, -RZ, R25.H1_H1 ;  /* 0x30000019ff197230 */ /* 0x000fe40000004100 */
[----:B------:R-:W-:Y:S01]  /*e0d0*/  FMUL.FTZ R14, R14, R63 ;  /* 0x0000003f0e0e7220 */ /* 0x000fe20000410000 */
[----:B------:R-:W-:-:S02]  /*e0e0*/  HADD2.F32 R12, -RZ, R27.H0_H0 ;  /* 0x2000001bff0c7230 */ /* 0x000fc40000004100 */
[-C--:B------:R-:W-:Y:S01]  /*e0f0*/  FMUL.FTZ R69, R54, R61.reuse ;  /* 0x0000003d36457220 */ /* 0x080fe20000410000 */
[----:B------:R-:W-:Y:S01]  /*e100*/  HADD2.F32 R65, -RZ, R65.H1_H1 ;  /* 0x30000041ff417230 */ /* 0x000fe20000004100 */
[----:B------:R-:W-:Y:S01]  /*e110*/  F2FP.F16.E4M3.UNPACK_B R64, R64.H1 ;  /* 0x00000040ff40723e */ /* 0x000fe200030006ff */
[----:B------:R-:W-:Y:S02]  /*e120*/  HADD2.F32 R58, -RZ, R58.H1_H1 ;  /* 0x3000003aff3a7230 */ /* 0x000fe40000004100 */
[C---:B------:R-:W-:Y:S01]  /*e130*/  FFMA.FTZ R72, R25.reuse, R61, -R72 ;  /* 0x0000003d19487223 */ /* 0x040fe20000010848 */
[----:B------:R-:W-:Y:S02]  /*e140*/  HADD2.F32 R24, -RZ, R24.H1_H1 ;  /* 0x30000018ff187230 */ /* 0x000fe40000004100 */
[----:B------:R-:W-:Y:S01]  /*e150*/  FFMA.FTZ R67, R12, R67, R14 ;  /* 0x000000430c437223 */ /* 0x000fe2000001000e */
[----:B------:R-:W-:Y:S01]  /*e160*/  FFMA.FTZ R69, R25, R62, R69 ;  /* 0x0000003e19457223 */ /* 0x000fe20000010045 */
[----:B------:R-:W-:-:S02]  /*e170*/  HADD2.F32 R27, -RZ, R27.H1_H1 ;  /* 0x3000001bff1b7230 */ /* 0x000fc40000004100 */
[C---:B------:R-:W-:Y:S01]  /*e180*/  FMUL.FTZ R54, R58.reuse, R65 ;  /* 0x000000413a367220 */ /* 0x040fe20000410000 */
[----:B------:R-:W-:Y:S02]  /*e190*/  HADD2.F32 R61, -RZ, R70.H0_H0 ;  /* 0x20000046ff3d7230 */ /* 0x000fe40000004100 */
[-C--:B------:R-:W-:Y:S01]  /*e1a0*/  FMUL.FTZ R58, R58, R24.reuse ;  /* 0x000000183a3a7220 */ /* 0x080fe20000410000 */
[----:B------:R-:W-:Y:S02]  /*e1b0*/  HADD2.F32 R14, -RZ, R59.H0_H0 ;  /* 0x2000003bff0e7230 */ /* 0x000fe40000004100 */
[----:B------:R-:W-:Y:S01]  /*e1c0*/  FFMA.FTZ R71, R12, R63, -R71 ;  /* 0x0000003f0c477223 */ /* 0x000fe20000010847 */
[----:B------:R-:W-:Y:S02]  /*e1d0*/  HADD2.F32 R25, -RZ, R64.H0_H0 ;  /* 0x20000040ff197230 */ /* 0x000fe40000004100 */
[----:B------:R-:W-:Y:S01]  /*e1e0*/  FFMA.FTZ R74, R27, R24, -R54 ;  /* 0x000000181b4a7223 */ /* 0x000fe20000010836 */
[----:B------:R-:W-:-:S02]  /*e1f0*/  HADD2.F32 R12, -RZ, R53.H0_H0 ;  /* 0x20000035ff0c7230 */ /* 0x000fc40000004100 */
[C---:B------:R-:W-:Y:S01]  /*e200*/  FMUL.FTZ R63, R14.reuse, R61 ;  /* 0x0000003d0e3f7220 */ /* 0x040fe20000410000 */
[----:B------:R-:W-:Y:S01]  /*e210*/  FFMA.FTZ R76, R27, R65, R58 ;  /* 0x000000411b4c7223 */ /* 0x000fe2000001003a */
[----:B------:R-:W-:Y:S01]  /*e220*/  FMUL.FTZ R14, R14, R25 ;  /* 0x000000190e0e7220 */ /* 0x000fe20000410000 */
[----:B------:R-:W-:Y:S01]  /*e230*/  F2FP.F16.E4M3.UNPACK_B R27, R66.H1 ;  /* 0x00000042ff1b723e */ /* 0x000fe200030006ff */
[----:B------:R-:W-:Y:S01]  /*e240*/  HADD2.F32 R64, -RZ, R64.H1_H1 ;  /* 0x30000040ff407230 */ /* 0x000fe20000004100 */
[----:B------:R-:W-:Y:S01]  /*e250*/  F2FP.F16.E4M3.UNPACK_B R24, R60.H1 ;  /* 0x0000003cff18723e */ /* 0x000fe200030006ff */
[C---:B------:R-:W-:Y:S01]  /*e260*/  FFMA.FTZ R75, R12.reuse, R61, R14 ;  /* 0x0000003d0c4b7223 */ /* 0x040fe2000001000e */
[----:B------:R-:W-:Y:S02]  /*e270*/  HADD2.F32 R70, -RZ, R70.H1_H1 ;  /* 0x30000046ff467230 */ /* 0x000fe40000004100 */
[----:B------:R-:W-:Y:S01]  /*e280*/  FFMA.FTZ R65, R12, R25, -R63 ;  /* 0x000000190c417223 */ /* 0x000fe2000001083f */
[----:B------:R-:W-:Y:S01]  /*e290*/  HADD2.F32 R59, -RZ, R59.H1_H1 ;  /* 0x3000003bff3b7230 */ /* 0x000fe20000004100 */
[----:B------:R-:W-:Y:S01]  /*e2a0*/  F2FP.F16.E4M3.UNPACK_B R66, R66 ;  /* 0x00000042ff42723e */ /* 0x000fe200020006ff */
[----:B------:R-:W-:Y:S01]  /*e2b0*/  HADD2.F32 R61, -RZ, R27.H0_H0 ;  /* 0x2000001bff3d7230 */ /* 0x000fe20000004100 */
[----:B------:R-:W-:Y:S01]  /*e2c0*/  F2FP.F16.E4M3.UNPACK_B R60, R60 ;  /* 0x0000003cff3c723e */ /* 0x000fe200020006ff */
[----:B------:R-:W-:-:S02]  /*e2d0*/  HADD2.F32 R14, -RZ, R15.H0_H0 ;  /* 0x2000000fff0e7230 */ /* 0x000fc40000004100 */
[C---:B------:R-:W-:Y:S01]  /*e2e0*/  FMUL.FTZ R54, R59.reuse, R70 ;  /* 0x000000463b367220 */ /* 0x040fe20000410000 */
[----:B------:R-:W-:Y:S02]  /*e2f0*/  HADD2.F32 R25, -RZ, R24.H0_H0 ;  /* 0x20000018ff197230 */ /* 0x000fe40000004100 */
[----:B------:R-:W-:Y:S01]  /*e300*/  FMUL.FTZ R63, R59, R64 ;  /* 0x000000403b3f7220 */ /* 0x000fe20000410000 */
[----:B------:R-:W-:Y:S02]  /*e310*/  HADD2.F32 R12, -RZ, R20.H0_H0 ;  /* 0x20000014ff0c7230 */ /* 0x000fe40000004100 */
[C---:B------:R-:W-:Y:S01]  /*e320*/  FMUL.FTZ R59, R14.reuse, R61 ;  /* 0x0000003d0e3b7220 */ /* 0x040fe20000410000 */
[----:B------:R-:W-:Y:S02]  /*e330*/  HADD2.F32 R15, -RZ, R15.H1_H1 ;  /* 0x3000000fff0f7230 */ /* 0x000fe40000004100 */
[----:B------:R-:W-:Y:S01]  /*e340*/  FMUL.FTZ R14, R14, R25 ;  /* 0x000000190e0e7220 */ /* 0x000fe20000410000 */
[----:B------:R-:W-:-:S02]  /*e350*/  HADD2.F32 R24, -RZ, R24.H1_H1 ;  /* 0x30000018ff187230 */ /* 0x000fc40000004100 */
[C---:B------:R-:W-:Y:S01]  /*e360*/  FFMA.FTZ R59, R12.reuse, R25, -R59 ;  /* 0x000000190c3b7223 */ /* 0x040fe2000001083b */
[----:B------:R-:W-:Y:S02]  /*e370*/  HADD2.F32 R53, -RZ, R53.H1_H1 ;  /* 0x30000035ff357230 */ /* 0x000fe40000004100 */
[----:B------:R-:W-:Y:S01]  /*e380*/  FFMA.FTZ R61, R12, R61, R14 ;  /* 0x0000003d0c3d7223 */ /* 0x000fe2000001000e */
[----:B------:R-:W-:Y:S02]  /*e390*/  HADD2.F32 R27, -RZ, R27.H1_H1 ;  /* 0x3000001bff1b7230 */ /* 0x000fe40000004100 */
[----:B------:R-:W-:Y:S01]  /*e3a0*/  FMUL.FTZ R12, R15, R24 ;  /* 0x000000180f0c7220 */ /* 0x000fe20000410000 */
[----:B------:R-:W-:Y:S02]  /*e3b0*/  HADD2.F32 R20, -RZ, R20.H1_H1 ;  /* 0x30000014ff147230 */ /* 0x000fe40000004100 */
[----:B------:R-:W-:Y:S01]  /*e3c0*/  FFMA.FTZ R64, R53, R64, -R54 ;  /* 0x0000004035407223 */ /* 0x000fe20000010836 */
[----:B------:R-:W-:-:S02]  /*e3d0*/  HADD2.F32 R25, -RZ, R66.H0_H0 ;  /* 0x20000042ff197230 */ /* 0x000fc40000004100 */
[----:B------:R-:W-:Y:S01]  /*e3e0*/  FFMA.FTZ R70, R53, R70, R63 ;  /* 0x0000004635467223 */ /* 0x000fe2000001003f */
[----:B------:R-:W-:Y:S02]  /*e3f0*/  HADD2.F32 R14, -RZ, R13.H0_H0 ;  /* 0x2000000dff0e7230 */ /* 0x000fe40000004100 */
[-C--:B------:R-:W-:Y:S01]  /*e400*/  FMUL.FTZ R53, R15, R27.reuse ;  /* 0x0000001b0f357220 */ /* 0x080fe20000410000 */
[----:B------:R-:W-:Y:S01]  /*e410*/  FFMA.FTZ R54, R20, R27, R12 ;  /* 0x0000001b14367223 */ /* 0x000fe2000001000c */
[----:B------:R-:W-:Y:S01]  /*e420*/  HADD2.F32 R15, -RZ, R60.H0_H0 ;  /* 0x2000003cff0f7230 */ /* 0x000fe20000004100 */
[----:B------:R-:W-:Y:S01]  /*e430*/  F2FP.SATFINITE.E4M3.F32.PACK_AB_MERGE_C R72, R72, R73, RZ ;  /* 0x000000494848723e */ /* 0x000fe200048070ff */
[----:B------:R-:W-:Y:S02]  /*e440*/  HADD2.F32 R12, -RZ, R11.H0_H0 ;  /* 0x2000000bff0c7230 */ /* 0x000fe40000004100 */
[----:B------:R-:W-:Y:S01]  /*e450*/  FMUL.FTZ R27, R14, R25 ;  /* 0x000000190e1b7220 */ /* 0x000fe20000410000 */
[----:B------:R-:W-:-:S02]  /*e460*/  HADD2.F32 R66, -RZ, R66.H1_H1 ;  /* 0x30000042ff427230 */ /* 0x000fc40000004100 */
[----:B------:R-:W-:Y:S01]  /*e470*/  FFMA.FTZ R24, R20, R24, -R53 ;  /* 0x0000001814187223 */ /* 0x000fe20000010835 */
[----:B------:R-:W-:Y:S02]  /*e480*/  HADD2.F32 R13, -RZ, R13.H1_H1 ;  /* 0x3000000dff0d7230 */ /* 0x000fe40000004100 */
[-C--:B------:R-:W-:Y:S01]  /*e490*/  FMUL.FTZ R53, R14, R15.reuse ;  /* 0x0000000f0e357220 */ /* 0x080fe20000410000 */
[----:B------:R-:W-:Y:S02]  /*e4a0*/  HADD2.F32 R60, -RZ, R60.H1_H1 ;  /* 0x3000003cff3c7230 */ /* 0x000fe40000004100 */
[C---:B------:R-:W-:Y:S01]  /*e4b0*/  FFMA.FTZ R27, R12.reuse, R15, -R27 ;  /* 0x0000000f0c1b7223 */ /* 0x040fe2000001081b */
[----:B------:R-:W-:Y:S01]  /*e4c0*/  HADD2.F32 R11, -RZ, R11.H1_H1 ;  /* 0x3000000bff0b7230 */ /* 0x000fe20000004100 */
[----:B------:R-:W-:Y:S01]  /*e4d0*/  F2FP.F16.E4M3.UNPACK_B R15, R6.H1 ;  /* 0x00000006ff0f723e */ /* 0x000fe200030006ff */
[C---:B------:R-:W-:Y:S01]  /*e4e0*/  FMUL.FTZ R20, R13.reuse, R66 ;  /* 0x000000420d147220 */ /* 0x040fe20000410000 */
[----:B------:R-:W-:Y:S01]  /*e4f0*/  FMUL.FTZ R13, R13, R60 ;  /* 0x0000003c0d0d7220 */ /* 0x000fe20000410000 */
[----:B------:R-:W-:Y:S01]  /*e500*/  FFMA.FTZ R53, R12, R25, R53 ;  /* 0x000000190c357223 */ /* 0x000fe20000010035 */
[----:B------:R-:W-:Y:S01]  /*e510*/  F2FP.F16.E4M3.UNPACK_B R14, R4.H1 ;  /* 0x00000004ff0e723e */ /* 0x000fe200030006ff */
[----:B------:R-:W-:Y:S01]  /*e520*/  FFMA.FTZ R60, R11, R60, -R20 ;  /* 0x0000003c0b3c7223 */ /* 0x000fe20000010814 */
[----:B------:R-:W-:-:S02]  /*e530*/  HADD2.F32 R20, -RZ, R15.H0_H0 ;  /* 0x2000000fff147230 */ /* 0x000fc40000004100 */
[----:B------:R-:W-:Y:S01]  /*e540*/  FFMA.FTZ R66, R11, R66, R13 ;  /* 0x000000420b427223 */ /* 0x000fe2000001000d */
[--C-:B------:R-:W-:Y:S01]  /*e550*/  HADD2.F32 R12, -RZ, R55.reuse.H0_H0 ;  /* 0x20000037ff0c7230 */ /* 0x100fe20000004100 */
[----:B------:R-:W-:Y:S01]  /*e560*/  F2FP.F16.E4M3.UNPACK_B R4, R4 ;  /* 0x00000004ff04723e */ /* 0x000fe200020006ff */
[----:B------:R-:W-:Y:S01]  /*e570*/  HADD2.F32 R13, -RZ, R14.H0_H0 ;  /* 0x2000000eff0d7230 */ /* 0x000fe20000004100 */
[----:B------:R-:W-:Y:S01]  /*e580*/  F2FP.SATFINITE.E4M3.F32.PACK_AB_MERGE_C R68, R69, R68, RZ ;  /* 0x000000444544723e */ /* 0x000fe200048070ff */
[----:B------:R-:W-:Y:S02]  /*e590*/  HADD2.F32 R11, -RZ, R26.H0_H0 ;  /* 0x2000001aff0b7230 */ /* 0x000fe40000004100 */
[C---:B------:R-:W-:Y:S01]  /*e5a0*/  FMUL.FTZ R58, R12.reuse, R20 ;  /* 0x000000140c3a7220 */ /* 0x040fe20000410000 */
[----:B------:R-:W-:Y:S02]  /*e5b0*/  HADD2.F32 R14, -RZ, R14.H1_H1 ;  /* 0x3000000eff0e7230 */ /* 0x000fe40000004100 */
[----:B------:R-:W-:Y:S01]  /*e5c0*/  FMUL.FTZ R12, R12, R13 ;  /* 0x0000000d0c0c7220 */ /* 0x000fe20000410000 */
[----:B------:R-:W-:-:S02]  /*e5d0*/  HADD2.F32 R55, -RZ, R55.H1_H1 ;  /* 0x30000037ff377230 */ /* 0x000fc40000004100 */
[----:B------:R-:W-:Y:S01]  /*e5e0*/  FFMA.FTZ R58, R11, R13, -R58 ;  /* 0x0000000d0b3a7223 */ /* 0x000fe2000001083a */
[----:B------:R-:W-:Y:S01]  /*e5f0*/  HADD2.F32 R15, -RZ, R15.H1_H1 ;  /* 0x3000000fff0f7230 */ /* 0x000fe20000004100 */
[----:B------:R-:W-:Y:S01]  /*e600*/  F2FP.F16.E4M3.UNPACK_B R13, R6 ;  /* 0x00000006ff0d723e */ /* 0x000fe200020006ff */
[----:B------:R-:W-:Y:S02]  /*e610*/  HADD2.F32 R26, -RZ, R26.H1_H1 ;  /* 0x3000001aff1a7230 */ /* 0x000fe40000004100 */
[C---:B------:R-:W-:Y:S01]  /*e620*/  FMUL.FTZ R62, R55.reuse, R14 ;  /* 0x0000000e373e7220 */ /* 0x040fe20000410000 */
[----:B------:R-:W-:Y:S02]  /*e630*/  HADD2.F32 R6, -RZ, R7.H0_H0 ;  /* 0x20000007ff067230 */ /* 0x000fe40000004100 */
[-C--:B------:R-:W-:Y:S01]  /*e640*/  FMUL.FTZ R63, R55, R15.reuse ;  /* 0x0000000f373f7220 */ /* 0x080fe20000410000 */
[----:B------:R-:W-:Y:S01]  /*e650*/  FFMA.FTZ R25, R11, R20, R12 ;  /* 0x000000140b197223 */ /* 0x000fe2000001000c */
[----:B------:R-:W-:Y:S01]  /*e660*/  FFMA.FTZ R62, R26, R15, R62 ;  /* 0x0000000f1a3e7223 */ /* 0x000fe2000001003e */
[----:B------:R-:W-:-:S02]  /*e670*/  HADD2.F32 R15, -RZ, R13.H0_H0 ;  /* 0x2000000dff0f7230 */ /* 0x000fc40000004100 */
[----:B------:R-:W-:Y:S01]  /*e680*/  FFMA.FTZ R63, R26, R14, -R63 ;  /* 0x0000000e1a3f7223 */ /* 0x000fe2000001083f */
[----:B------:R-:W-:Y:S01]  /*e690*/  HADD2.F32 R14, -RZ, R13.H1_H1 ;  /* 0x3000000dff0e7230 */ /* 0x000fe20000004100 */
[----:B------:R-:W-:Y:S01]  /*e6a0*/  F2FP.SATFINITE.E4M3.F32.PACK_AB_MERGE_C R54, R54, R61, RZ ;  /* 0x0000003d3636723e */ /* 0x000fe200048070ff */
[----:B------:R-:W-:Y:S02]  /*e6b0*/  HADD2.F32 R7, -RZ, R7.H1_H1 ;  /* 0x30000007ff077230 */ /* 0x000fe40000004100 */
[----:B------:R-:W-:Y:S01]  /*e6c0*/  FMUL.FTZ R13, R6, R15 ;  /* 0x0000000f060d7220 */ /* 0x000fe20000410000 */
[--C-:B------:R-:W-:Y:S01]  /*e6d0*/  HADD2.F32 R11, -RZ, R4.reuse.H0_H0 ;  /* 0x20000004ff0b7230 */ /* 0x100fe20000004100 */
[----:B------:R-:W-:Y:S01]  /*e6e0*/  F2FP.SATFINITE.E4M3.F32.PACK_AB_MERGE_C R58, R63, R58, RZ ;  /* 0x0000003a3f3a723e */ /* 0x000fe200048070ff */
[----:B------:R-:W-:Y:S02]  /*e6f0*/  HADD2.F32 R12, -RZ, R4.H1_H1 ;  /* 0x30000004ff0c7230 */ /* 0x000fe40000004100 */
[----:B------:R-:W-:Y:S01]  /*e700*/  FMUL.FTZ R26, R7, R14 ;  /* 0x0000000e071a7220 */ /* 0x000fe20000410000 */
[----:B------:R-:W-:-:S02]  /*e710*/  HADD2.F32 R4, -RZ, R3.H0_H0 ;  /* 0x20000003ff047230 */ /* 0x000fc40000004100 */
[----:B------:R-:W-:Y:S01]  /*e720*/  FMUL.FTZ R20, R6, R11 ;  /* 0x0000000b06147220 */ /* 0x000fe20000410000 */
[----:B------:R-:W-:Y:S02]  /*e730*/  HADD2.F32 R3, -RZ, R3.H1_H1 ;  /* 0x30000003ff037230 */ /* 0x000fe40000004100 */
[-C--:B------:R-:W-:Y:S01]  /*e740*/  FMUL.FTZ R7, R7, R12.reuse ;  /* 0x0000000c07077220 */ /* 0x080fe20000410000 */
[----:B------:R-:W-:Y:S01]  /*e750*/  F2FP.SATFINITE.E4M3.F32.PACK_AB_MERGE_C R25, R62, R25, RZ ;  /* 0x000000193e19723e */ /* 0x000fe200048070ff */
[C---:B------:R-:W-:Y:S01]  /*e760*/  FFMA.FTZ R6, R4.reuse, R11, -R13 ;  /* 0x0000000b04067223 */ /* 0x040fe2000001080d */
[----:B------:R-:W-:Y:S01]  /*e770*/  FFMA.FTZ R20, R4, R15, R20 ;  /* 0x0000000f04147223 */ /* 0x000fe20000010014 */
[C---:B------:R-:W-:Y:S01]  /*e780*/  FFMA.FTZ R13, R3.reuse, R12, -R26 ;  /* 0x0000000c030d7223 */ /* 0x040fe2000001081a */
[----:B------:R-:W-:Y:S01]  /*e790*/  FFMA.FTZ R3, R3, R14, R7 ;  /* 0x0000000e03037223 */ /* 0x000fe20000010007 */
[----:B------:R-:W-:Y:S02]  /*e7a0*/  F2FP.SATFINITE.E4M3.F32.PACK_AB_MERGE_C R7, R64, R65, RZ ;  /* 0x000000414007723e */ /* 0x000fe400048070ff */
        /* <DEDUP_REMOVED lines=12> */
.L_x_1355:
[----:B------:R-:W-:Y:S05]  /*e870*/  BSYNC B1 ;  /* 0x0000000000017941 */ /* 0x000fea0003800000 */
.L_x_1354:
[----:B------:R-:W-:Y:S04]  /*e880*/  BSSY B1, `(.L_x_1356) ;  /* 0x00000f8000017945 */ /* 0x000fe80003800000 */
[----:B------:R-:W-:Y:S05]  /*e890*/  @P2 BRA `(.L_x_1357) ;  /* 0x0000000c00d82947 */ /* 0x000fea0003800000 */
[----:B--2--5:R-:W-:Y:S02]  /*e8a0*/  SHF.R.U32.HI R0, RZ, 0x8, R44 ;  /* 0x00000008ff007819 */ /* 0x024fe4000001162c */
[----:B-1----:R-:W-:Y:S02]  /*e8b0*/  LOP3.LUT R3, R44, 0xff, RZ, 0xc0, !PT ;  /* 0x000000ff2c037812 */ /* 0x002fe400078ec0ff */
[----:B------:R-:W-:Y:S02]  /*e8c0*/  SHF.R.U32.HI R6, RZ, 0x8, R46 ;  /* 0x00000008ff067819 */ /* 0x000fe4000001162e */
[----:B------:R-:W-:Y:S02]  /*e8d0*/  LOP3.LUT R0, R0, 0xff, RZ, 0xc0, !PT ;  /* 0x000000ff00007812 */ /* 0x000fe400078ec0ff */
[----:B------:R-:W-:Y:S02]  /*e8e0*/  LEA.HI R8, R21, R218, RZ, 0x1c ;  /* 0x000000da15087211 */ /* 0x000fe400078fe0ff */
[----:B------:R-:W-:-:S02]  /*e8f0*/  LOP3.LUT R7, R46, 0xff, RZ, 0xc0, !PT ;  /* 0x000000ff2e077812 */ /* 0x000fc400078ec0ff */
[----:B------:R-:W-:Y:S02]  /*e900*/  LOP3.LUT R6, R6, 0xff, RZ, 0xc0, !PT ;  /* 0x000000ff06067812 */ /* 0x000fe400078ec0ff */
[----:B------:R-:W-:Y:S02]  /*e910*/  PRMT R13, R0, 0x7604, R3 ;  /* 0x00007604000d7816 */ /* 0x000fe40000000003 */
[----:B------:R-:W-:Y:S02]  /*e920*/  SHF.R.S32.HI R3, RZ, 0x1f, R8 ;  /* 0x0000001fff037819 */ /* 0x000fe40000011408 */
[----:B------:R-:W-:Y:S02]  /*e930*/  PRMT R15, R6, 0x7604, R7 ;  /* 0x00007604060f7816 */ /* 0x000fe40000000007 */
[----:B------:R-:W-:Y:S01]  /*e940*/  LEA.HI R6, R3, R8, RZ, 0x3 ;  /* 0x0000000803067211 */ /* 0x000fe200078f18ff */
[----:B------:R-:W-:Y:S01]  /*e950*/  IMAD.SHL.U32 R3, R8, 0x10, RZ ;  /* 0x0000001008037824 */ /* 0x000fe200078e00ff */
[----:B------:R-:W-:-:S02]  /*e960*/  SHF.R.U32.HI R0, RZ, 0x8, R48 ;  /* 0x00000008ff007819 */ /* 0x000fc40000011630 */
[----:B------:R-:W-:Y:S01]  /*e970*/  SHF.R.U32.HI R4, RZ, 0x8, R45 ;  /* 0x00000008ff047819 */ /* 0x000fe2000001162d */
[----:B------:R-:W-:Y:S01]  /*e980*/  IMAD.SHL.U32 R8, R6, 0x800, RZ ;  /* 0x0000080006087824 */ /* 0x000fe200078e00ff */
[----:B------:R-:W-:Y:S02]  /*e990*/  LOP3.LUT R3, R208, 0x70, R3, 0xf8, !PT ;  /* 0x00000070d0037812 */ /* 0x000fe400078ef803 */
[----:B------:R-:W-:Y:S02]  /*e9a0*/  LOP3.LUT R6, R0, 0xff, RZ, 0xc0, !PT ;  /* 0x000000ff00067812 */ /* 0x000fe400078ec0ff */
[----:B------:R-:W-:Y:S02]  /*e9b0*/  LOP3.LUT R0, R3, R210, RZ, 0x3c, !PT ;  /* 0x000000d203007212 */ /* 0x000fe400078e3cff */
[----:B------:R-:W-:Y:S02]  /*e9c0*/  LOP3.LUT R3, R8, 0xffffc000, RZ, 0xc0, !PT ;  /* 0xffffc00008037812 */ /* 0x000fe400078ec0ff */
[----:B------:R-:W-:-:S02]  /*e9d0*/  LOP3.LUT R5, R45, 0xff, RZ, 0xc0, !PT ;  /* 0x000000ff2d057812 */ /* 0x000fc400078ec0ff */
[----:B------:R-:W-:Y:S02]  /*e9e0*/  LOP3.LUT R4, R4, 0xff, RZ, 0xc0, !PT ;  /* 0x000000ff04047812 */ /* 0x000fe400078ec0ff */
[----:B------:R-:W-:Y:S02]  /*e9f0*/  IADD3 R3, R0, R3, R211 ;  /* 0x0000000300037210 */ /* 0x000fe40007ffe0d3 */
[----:B------:R-:W-:Y:S02]  /*ea00*/  PRMT R12, R4, 0x7604, R5 ;  /* 0x00007604040c7816 */ /* 0x000fe40000000005 */
[----:B------:R-:W-:Y:S01]  /*ea10*/  SHF.R.U32.HI R4, RZ, 0x8, R47 ;  /* 0x00000008ff047819 */ /* 0x000fe2000001162f */
[----:B------:R-:W-:Y:S01]  /*ea20*/  IMAD.IADD R0, R16, 0x1, R3 ;  /* 0x0000000110007824 */ /* 0x000fe200078e0203 */
[----:B------:R-:W-:Y:S02]  /*ea30*/  SHF.R.U32.HI R8, RZ, 0x8, R49 ;  /* 0x00000008ff087819 */ /* 0x000fe40000011631 */
[----:B------:R-:W-:-:S02]  /*ea40*/  LOP3.LUT R5, R47, 0xff, RZ, 0xc0, !PT ;  /* 0x000000ff2f057812 */ /* 0x000fc400078ec0ff */
[----:B------:R-:W-:Y:S02]  /*ea50*/  LOP3.LUT R7, R48, 0xff, RZ, 0xc0, !PT ;  /* 0x000000ff30077812 */ /* 0x000fe400078ec0ff */
[----:B------:R-:W-:Y:S02]  /*ea60*/  LOP3.LUT R4, R4, 0xff, RZ, 0xc0, !PT ;  /* 0x000000ff04047812 */ /* 0x000fe400078ec0ff */
[----:B------:R-:W-:Y:S02]  /*ea70*/  LOP3.LUT R3, R8, 0xff, RZ, 0xc0, !PT ;  /* 0x000000ff08037812 */ /* 0x000fe400078ec0ff */
[----:B------:R-:W1:Y:S01]  /*ea80*/  LDS.128 R8, [R0+0x18000] ;  /* 0x0180000000087984 */ /* 0x000e620000000c00 */
[----:B------:R-:W-:Y:S02]  /*ea90*/  PRMT R14, R4, 0x7604, R5 ;  /* 0x00007604040e7816 */ /* 0x000fe40000000005 */
[----:B------:R-:W-:Y:S02]  /*eaa0*/  PRMT R27, R6, 0x7604, R7 ;  /* 0x00007604061b7816 */ /* 0x000fe40000000007 */
[----:B------:R-:W2:Y:S01]  /*eab0*/  LDS.128 R4, [R226+0x18000] ;  /* 0x01800000e2047984 */ /* 0x000ea20000000c00 */
[----:B------:R-:W-:-:S02]  /*eac0*/  SHF.R.U32.HI R26, RZ, 0x8, R51 ;  /* 0x00000008ff1a7819 */ /* 0x000fc40000011633 */
[----:B------:R-:W-:Y:S02]  /*ead0*/  SHF.R.U32.HI R24, RZ, 0x8, R50 ;  /* 0x00000008ff187819 */ /* 0x000fe40000011632 */
[----:B------:R-:W-:Y:S02]  /*eae0*/  LOP3.LUT R53, R51, 0xff, RZ, 0xc0, !PT ;  /* 0x000000ff33357812 */ /* 0x000fe400078ec0ff */
        /* <DEDUP_REMOVED lines=8> */
[----:B------:R-:W-:Y:S01]  /*eb70*/  PRMT R55, R24, 0x7604, R25 ;  /* 0x0000760418377816 */ /* 0x000fe20000000019 */
[----:B------:R-:W-:Y:S01]  /*eb80*/  IMAD.U32 R53, R53, 0x10000, RZ ;  /* 0x0001000035357824 */ /* 0x000fe200078e00ff */
[----:B------:R-:W-:Y:S01]  /*eb90*/  SHF.R.U32.HI R25, RZ, 0x10, R47 ;  /* 0x00000010ff197819 */ /* 0x000fe2000001162f */
[----:B------:R-:W-:Y:S01]  /*eba0*/  IMAD.U32 R3, R3, 0x10000, RZ ;  /* 0x0001000003037824 */ /* 0x000fe200078e00ff */
[----:B------:R-:W-:-:S02]  /*ebb0*/  SHF.R.U32.HI R61, RZ, 0x10, R51 ;  /* 0x00000010ff3d7819 */ /* 0x000fc40000011633 */
[----:B------:R-:W-:Y:S01]  /*ebc0*/  LOP3.LUT R59, R20, 0xff0000, R53, 0xf8, !PT ;  /* 0x00ff0000143b7812 */ /* 0x000fe200078ef835 */
[----:B------:R-:W-:Y:S01]  /*ebd0*/  IMAD.U32 R25, R25, 0x10000, RZ ;  /* 0x0001000019197824 */ /* 0x000fe200078e00ff */
[----:B------:R-:W-:Y:S02]  /*ebe0*/  LOP3.LUT R3, R12, 0xff0000, R3, 0xf8, !PT ;  /* 0x00ff00000c037812 */ /* 0x000fe400078ef803 */
[----:B------:R-:W-:Y:S02]  /*ebf0*/  LOP3.LUT R59, R59, 0xff000000, R49, 0xf8, !PT ;  /* 0xff0000003b3b7812 */ /* 0x000fe400078ef831 */
[----:B------:R-:W-:Y:S02]  /*ec00*/  LOP3.LUT R25, R14, 0xff0000, R25, 0xf8, !PT ;  /* 0x00ff00000e197812 */ /* 0x000fe400078ef819 */
[----:B------:R-:W-:Y:S02]  /*ec10*/  LOP3.LUT R54, R3, 0xff000000, R45, 0xf8, !PT ;  /* 0xff00000003367812 */ /* 0x000fe400078ef82d */
[----:B------:R-:W-:-:S02]  /*ec20*/  LOP3.LUT R3, R55, 0xff0000, R50, 0xf8, !PT ;  /* 0x00ff000037037812 */ /* 0x000fc400078ef832 */
[----:B------:R-:W-:Y:S02]  /*ec30*/  LOP3.LUT R13, R13, 0xff0000, R44, 0xf8, !PT ;  /* 0x00ff00000d0d7812 */ /* 0x000fe400078ef82c */
[----:B------:R-:W-:Y:S02]  /*ec40*/  LOP3.LUT R55, R25, 0xff000000, R47, 0xf8, !PT ;  /* 0xff00000019377812 */ /* 0x000fe400078ef82f */
[----:B------:R-:W-:Y:S02]  /*ec50*/  F2FP.F16.E4M3.UNPACK_B R49, R59 ;  /* 0x0000003bff31723e */ /* 0x000fe400020006ff */
[----:B-1----:R-:W-:Y:S02]  /*ec60*/  F2FP.F16.E4M3.UNPACK_B R25, R9 ;  /* 0x00000009ff19723e */ /* 0x002fe400020006ff */
[----:B------:R-:W-:Y:S02]  /*ec70*/  LOP3.LUT R27, R27, 0xff0000, R48, 0xf8, !PT ;  /* 0x00ff00001b1b7812 */ /* 0x000fe400078ef830 */
[----:B------:R-:W-:-:S02]  /*ec80*/  F2FP.F16.E4M3.UNPACK_B R47, R54 ;  /* 0x00000036ff2f723e */ /* 0x000fc400020006ff */
[----:B------:R-:W-:Y:S02]  /*ec90*/  SHF.L.U32 R61, R61, 0x10, RZ ;  /* 0x000000103d3d7819 */ /* 0x000fe400000006ff */
[----:B------:R-:W-:Y:S02]  /*eca0*/  LOP3.LUT R15, R15, 0xff0000, R46, 0xf8, !PT ;  /* 0x00ff00000f0f7812 */ /* 0x000fe400078ef82e */
[----:B------:R-:W-:Y:S02]  /*ecb0*/  LOP3.LUT R53, R13, 0xff000000, R44, 0xf8, !PT ;  /* 0xff0000000d357812 */ /* 0x000fe400078ef82c */
[----:B------:R-:W-:Y:S01]  /*ecc0*/  LOP3.LUT R60, R3, 0xff000000, R50, 0xf8, !PT ;  /* 0xff000000033c7812 */ /* 0x000fe200078ef832 */
[----:B------:R-:W-:Y:S01]  /*ecd0*/  HADD2.F32 R50, -RZ, R49.H0_H0 ;  /* 0x20000031ff327230 */ /* 0x000fe20000004100 */
[-C--:B--2---:R-:W-:Y:S02]  /*ece0*/  F2FP.F16.E4M3.UNPACK_B R13, R5.reuse ;  /* 0x00000005ff0d723e */ /* 0x084fe400020006ff */
[----:B------:R-:W-:Y:S01]  /*ecf0*/  F2FP.F16.E4M3.UNPACK_B R14, R5.H1 ;  /* 0x00000005ff0e723e */ /* 0x000fe200030006ff */
[----:B------:R-:W-:Y:S01]  /*ed00*/  HADD2.F32 R5, -RZ, R25.H0_H0 ;  /* 0x20000019ff057230 */ /* 0x000fe20000004100 */
[----:B------:R-:W-:Y:S01]  /*ed10*/  LOP3.LUT R58, R27, 0xff000000, R48, 0xf8, !PT ;  /* 0xff0000001b3a7812 */ /* 0x000fe200078ef830 */
[----:B------:R-:W-:Y:S01]  /*ed20*/  HADD2.F32 R48, -RZ, R47.H0_H0 ;  /* 0x2000002fff307230 */ /* 0x000fe20000004100 */
[----:B------:R-:W-:Y:S01]  /*ed30*/  LOP3.LUT R61, R26, 0xff0000, R61, 0xf8, !PT ;  /* 0x00ff00001a3d7812 */ /* 0x000fe200078ef83d */
[----:B------:R-:W-:Y:S01]  /*ed40*/  HADD2.F32 R25, -RZ, R25.H1_H1 ;  /* 0x30000019ff197230 */ /* 0x000fe20000004100 */
[----:B------:R-:W-:-:S02]  /*ed50*/  LOP3.LUT R12, R15, 0xff000000, R46, 0xf8, !PT ;  /* 0xff0000000f0c7812 */ /* 0x000fc400078ef82e */
[-C--:B------:R-:W-:Y:S02]  /*ed60*/  F2FP.F16.E4M3.UNPACK_B R3, R6.reuse ;  /* 0x00000006ff03723e */ /* 0x080fe400020006ff */
[----:B------:R-:W-:Y:S01]  /*ed70*/  F2FP.F16.E4M3.UNPACK_B R15, R6.H1 ;  /* 0x00000006ff0f723e */ /* 0x000fe200030006ff */
[----:B------:R-:W-:Y:S01]  /*ed80*/  HADD2.F32 R6, -RZ, R13.H0_H0 ;  /* 0x2000000dff067230 */ /* 0x000fe20000004100 */
[----:B------:R-:W-:Y:S01]  /*ed90*/  F2FP.F16.E4M3.UNPACK_B R26, R9.H1 ;  /* 0x00000009ff1a723e */ /* 0x000fe200030006ff */
[----:B------:R-:W-:Y:S01]  /*eda0*/  FMUL.FTZ R9, R5, R50 ;  /* 0x0000003205097220 */ /* 0x000fe20000410000 */
[----:B------:R-:W-:Y:S01]  /*edb0*/  LOP3.LUT R61, R61, 0xff000000, R51, 0xf8, !PT ;  /* 0xff0000003d3d7812 */ /* 0x000fe200078ef833 */
[-C--:B------:R-:W-:Y:S01]  /*edc0*/  FMUL.FTZ R51, R5, R48.reuse ;  /* 0x0000003005337220 */ /* 0x080fe20000410000 */
[----:B------:R-:W-:Y:S01]  /*edd0*/  F2FP.F16.E4M3.UNPACK_B R59, R59.H1 ;  /* 0x0000003bff3b723e */ /* 0x000fe200030006ff */
[C---:B------:R-:W-:Y:S01]  /*ede0*/  FFMA.FTZ R5, R6.reuse, R48, -R9 ;  /* 0x0000003006057223 */ /* 0x040fe20000010809 */
[----:B------:R-:W-:Y:S01]  /*edf0*/  F2FP.F16.E4M3.UNPACK_B R54, R54.H1 ;  /* 0x00000036ff36723e */ /* 0x000fe200030006ff */
[----:B------:R-:W-:Y:S01]  /*ee00*/  FFMA.FTZ R9, R6, R50, R51 ;  /* 0x0000003206097223 */ /* 0x000fe20000010033 */
[----:B------:R-:W-:Y:S01]  /*ee10*/  HADD2.F32 R50, -RZ, R49.H1_H1 ;  /* 0x30000031ff327230 */ /* 0x000fe20000004100 */
[-C--:B------:R-:W-:Y:S01]  /*ee20*/  F2FP.F16.E4M3.UNPACK_B R27, R10.reuse ;  /* 0x0000000aff1b723e */ /* 0x080fe200020006ff */
[----:B------:R-:W-:Y:S01]  /*ee30*/  HADD2.F32 R48, -RZ, R47.H1_H1 ;  /* 0x3000002fff307230 */ /* 0x000fe20000004100 */
[----:B------:R-:W-:Y:S01]  /*ee40*/  F2FP.F16.E4M3.UNPACK_B R44, R10.H1 ;  /* 0x0000000aff2c723e */ /* 0x000fe200030006ff */
[----:B------:R-:W-:-:S02]  /*ee50*/  HADD2.F32 R13, -RZ, R13.H1_H1 ;  /* 0x3000000dff0d7230 */ /* 0x000fc40000004100 */
[C---:B------:R-:W-:Y:S01]  /*ee60*/  FMUL.FTZ R62, R25.reuse, R50 ;  /* 0x00000032193e7220 */ /* 0x040fe20000410000 */
[----:B------:R-:W-:Y:S02]  /*ee70*/  HADD2.F32 R49, -RZ, R59.H0_H0 ;  /* 0x2000003bff317230 */ /* 0x000fe40000004100 */
[-C--:B------:R-:W-:Y:S01]  /*ee80*/  FMUL.FTZ R25, R25, R48.reuse ;  /* 0x0000003019197220 */ /* 0x080fe20000410000 */
[----:B------:R-:W-:Y:S02]  /*ee90*/  HADD2.F32 R10, -RZ, R26.H0_H0 ;  /* 0x2000001aff0a7230 */ /* 0x000fe40000004100 */
[C---:B------:R-:W-:Y:S01]  /*eea0*/  FFMA.FTZ R62, R13.reuse, R48, -R62 ;  /* 0x000000300d3e7223 */ /* 0x040fe2000001083e */
[----:B------:R-:W-:Y:S01]  /*eeb0*/  HADD2.F32 R47, -RZ, R54.H0_H0 ;  /* 0x20000036ff2f7230 */ /* 0x000fe20000004100 */
[----:B------:R-:W-:Y:S01]  /*eec0*/  F2FP.F16.E4M3.UNPACK_B R45, R11 ;  /* 0x0000000bff2d723e */ /* 0x000fe200020006ff */
[----:B------:R-:W-:Y:S02]  /*eed0*/  HADD2.F32 R6, -RZ, R14.H0_H0 ;  /* 0x2000000eff067230 */ /* 0x000fe40000004100 */
[C---:B------:R-:W-:Y:S01]  /*eee0*/  FMUL.FTZ R51, R10.reuse, R49 ;  /* 0x000000310a337220 */ /* 0x040fe20000410000 */
[----:B------:R-:W-:Y:S01]  /*eef0*/  FFMA.FTZ R50, R13, R50, R25 ;  /* 0x000000320d327223 */ /* 0x000fe20000010019 */
[----:B------:R-:W-:Y:S01]  /*ef00*/  FMUL.FTZ R10, R10, R47 ;  /* 0x0000002f0a0a7220 */ /* 0x000fe20000410000 */
[----:B------:R-:W-:Y:S01]  /*ef10*/  F2FP.F16.E4M3.UNPACK_B R48, R61 ;  /* 0x0000003dff30723e */ /* 0x000fe200020006ff */
[C---:B------:R-:W-:Y:S01]  /*ef20*/  FFMA.FTZ R63, R6.reuse, R47, -R51 ;  /* 0x0000002f063f7223 */ /* 0x040fe20000010833 */
[----:B------:R-:W-:Y:S01]  /*ef30*/  F2FP.F16.E4M3.UNPACK_B R25, R55 ;  /* 0x00000037ff19723e */ /* 0x000fe200020006ff */
[----:B------:R-:W-:Y:S01]  /*ef40*/  FFMA.FTZ R64, R6, R49, R10 ;  /* 0x0000003106407223 */ /* 0x000fe2000001000a */
[----:B------:R-:W-:Y:S01]  /*ef50*/  F2FP.F16.E4M3.UNPACK_B R20, R7 ;  /* 0x00000007ff14723e */ /* 0x000fe200020006ff */
[----:B------:R-:W-:Y:S01]  /*ef60*/  HADD2.F32 R13, -RZ, R54.H1_H1 ;  /* 0x30000036ff0d7230 */ /* 0x000fe20000004100 */
[----:B------:R-:W-:Y:S01]  /*ef70*/  F2FP.F16.E4M3.UNPACK_B R46, R11.H1 ;  /* 0x0000000bff2e723e */ /* 0x000fe200030006ff */
[----:B------:R-:W-:Y:S01]  /*ef80*/  HADD2.F32 R26, -RZ, R26.H1_H1 ;  /* 0x3000001aff1a7230 */ /* 0x000fe20000004100 */
[----:B------:R-:W-:Y:S01]  /*ef90*/  F2FP.F16.E4M3.UNPACK_B R61, R61.H1 ;  /* 0x0000003dff3d723e */ /* 0x000fe200030006ff */
[----:B------:R-:W-:Y:S01]  /*efa0*/  HADD2.F32 R49, -RZ, R48.H0_H0 ;  /* 0x20000030ff317230 */ /* 0x000fe20000004100 */
[----:B------:R-:W-:Y:S01]  /*efb0*/  F2FP.F16.E4M3.UNPACK_B R24, R7.H1 ;  /* 0x00000007ff18723e */ /* 0x000fe200030006ff */
[----:B------:R-:W-:-:S02]  /*efc0*/  HADD2.F32 R10, -RZ, R45.H0_H0 ;  /* 0x2000002dff0a7230 */ /* 0x000fc40000004100 */
[----:B------:R-:W-:Y:S01]  /*efd0*/  FMUL.FTZ R54, R26, R13 ;  /* 0x0000000d1a367220 */ /* 0x000fe20000410000 */
[----:B------:R-:W-:Y:S01]  /*efe0*/  HADD2.F32 R47, -RZ, R25.H0_H0 ;  /* 0x20000019ff2f7230 */ /* 0x000fe20000004100 */
[----:B------:R-:W-:Y:S01]  /*eff0*/  F2FP.F16.E4M3.UNPACK_B R55, R55.H1 ;  /* 0x00000037ff37723e */ /* 0x000fe200030006ff */
[----:B------:R-:W-:Y:S02]  /*f000*/  HADD2.F32 R59, -RZ, R59.H1_H1 ;  /* 0x3000003bff3b7230 */ /* 0x000fe40000004100 */
[C---:B------:R-:W-:Y:S01]  /*f010*/  FMUL.FTZ R65, R10.reuse, R49 ;  /* 0x000000310a417220 */ /* 0x040fe20000410000 */
[----:B------:R-:W-:Y:S02]  /*f020*/  HADD2.F32 R14, -RZ, R14.H1_H1 ;  /* 0x3000000eff0e7230 */ /* 0x000fe40000004100 */
[----:B------:R-:W-:Y:S01]  /*f030*/  FMUL.FTZ R10, R10, R47 ;  /* 0x0000002f0a0a7220 */ /* 0x000fe20000410000 */
[----:B------:R-:W-:Y:S02]  /*f040*/  HADD2.F32 R6, -RZ, R20.H0_H0 ;  /* 0x20000014ff067230 */ /* 0x000fe40000004100 */
[----:B------:R-:W-:Y:S01]  /*f050*/  FMUL.FTZ R51, R26, R59 ;  /* 0x0000003b1a337220 */ /* 0x000fe20000410000 */
[----:B------:R-:W-:-:S02]  /*f060*/  HADD2.F32 R48, -RZ, R48.H1_H1 ;  /* 0x30000030ff307230 */ /* 0x000fc40000004100 */
[----:B------:R-:W-:Y:S01]  /*f070*/  FFMA.FTZ R59, R14, R59, R54 ;  /* 0x0000003b0e3b7223 */ /* 0x000fe20000010036 */
[----:B------:R-:W-:Y:S02]  /*f080*/  HADD2.F32 R45, -RZ, R45.H1_H1 ;  /* 0x3000002dff2d7230 */ /* 0x000fe40000004100 */
[C---:B------:R-:W-:Y:S01]  /*f090*/  FFMA.FTZ R65, R6.reuse, R47, -R65 ;  /* 0x0000002f06417223 */ /* 0x040fe20000010841 */
[----:B------:R-:W-:Y:S01]  /*f0a0*/  FFMA.FTZ R54, R6, R49, R10 ;  /* 0x0000003106367223 */ /* 0x000fe2000001000a */
[----:B------:R-:W-:Y:S02]  /*f0b0*/  HADD2.F32 R47, -RZ, R61.H0_H0 ;  /* 0x2000003dff2f7230 */ /* 0x000fe40000004100 */
[----:B------:R-:W-:Y:S01]  /*f0c0*/  FFMA.FTZ R26, R14, R13, -R51 ;  /* 0x0000000d0e1a7223 */ /* 0x000fe20000010833 */
[----:B------:R-:W-:Y:S01]  /*f0d0*/  HADD2.F32 R10, -RZ, R46.H0_H0 ;  /* 0x2000002eff0a7230 */ /* 0x000fe20000004100 */
[----:B------:R-:W-:Y:S01]  /*f0e0*/  F2FP.F16.E4M3.UNPACK_B R11, R8 ;  /* 0x00000008ff0b723e */ /* 0x000fe200020006ff */
[----:B------:R-:W-:-:S02]  /*f0f0*/  HADD2.F32 R25, -RZ, R25.H1_H1 ;  /* 0x30000019ff197230 */ /* 0x000fc40000004100 */
[C---:B------:R-:W-:Y:S01]  /*f100*/  FMUL.FTZ R49, R45.reuse, R48 ;  /* 0x000000302d317220 */ /* 0x040fe20000410000 */
[----:B------:R-:W-:Y:S02]  /*f110*/  HADD2.F32 R13, -RZ, R55.H0_H0 ;  /* 0x20000037ff0d7230 */ /* 0x000fe40000004100 */
[C---:B------:R-:W-:Y:S01]  /*f120*/  FMUL.FTZ R51, R10.reuse, R47 ;  /* 0x0000002f0a337220 */ /* 0x040fe20000410000 */
[----:B------:R-:W-:Y:S01]  /*f130*/  HADD2.F32 R6, -RZ, R24.H0_H0 ;  /* 0x20000018ff067230 */ /* 0x000fe20000004100 */
[----:B------:R-:W-:Y:S01]  /*f140*/  F2FP.F16.E4M3.UNPACK_B R8, R8.H1 ;  /* 0x00000008ff08723e */ /* 0x000fe200030006ff */
[----:B------:R-:W-:Y:S02]  /*f150*/  HADD2.F32 R20, -RZ, R20.H1_H1 ;  /* 0x30000014ff147230 */ /* 0x000fe40000004100 */
[----:B------:R-:W-:Y:S01]  /*f160*/  FMUL.FTZ R45, R45, R25 ;  /* 0x000000192d2d7220 */ /* 0x000fe20000410000 */
[-C--:B------:R-:W-:Y:S01]  /*f170*/  FMUL.FTZ R10, R10, R13.reuse ;  /* 0x0000000d0a0a7220 */ /* 0x080fe20000410000 */
[----:B------:R-:W-:Y:S01]  /*f180*/  FFMA.FTZ R68, R6, R13, -R51 ;  /* 0x0000000d06447223 */ /* 0x000fe20000010833 */
[----:B------:R-:W-:Y:S01]  /*f190*/  F2FP.F16.E4M3.UNPACK_B R14, R58.H1 ;  /* 0x0000003aff0e723e */ /* 0x000fe200030006ff */
[----:B------:R-:W-:Y:S01]  /*f1a0*/  FFMA.FTZ R67, R20, R48, R45 ;  /* 0x0000003014437223 */ /* 0x000fe2000001002d */
[----:B------:R-:W-:Y:S01]  /*f1b0*/  F2FP.F16.E4M3.UNPACK_B R13, R53.H1 ;  /* 0x00000035ff0d723e */ /* 0x000fe200030006ff */
[----:B------:R-:W-:Y:S01]  /*f1c0*/  FFMA.FTZ R69, R6, R47, R10 ;  /* 0x0000002f06457223 */ /* 0x000fe2000001000a */
[-C--:B------:R-:W-:Y:S01]  /*f1d0*/  F2FP.F16.E4M3.UNPACK_B R7, R4.reuse ;  /* 0x00000004ff07723e */ /* 0x080fe200020006ff */
[----:B------:R-:W-:Y:S01]  /*f1e0*/  HADD2.F32 R61, -RZ, R61.H1_H1 ;  /* 0x3000003dff3d7230 */ /* 0x000fe20000004100 */
[----:B------:R-:W-:Y:S01]  /*f1f0*/  F2FP.F16.E4M3.UNPACK_B R4, R4.H1 ;  /* 0x00000004ff04723e */ /* 0x000fe200030006ff */
[----:B------:R-:W-:-:S02]  /*f200*/  HADD2.F32 R46, -RZ, R46.H1_H1 ;  /* 0x3000002eff2e7230 */ /* 0x000fc40000004100 */
[----:B------:R-:W-:Y:S01]  /*f210*/  FFMA.FTZ R66, R20, R25, -R49 ;  /* 0x0000001914427223 */ /* 0x000fe20000010831 */
[----:B------:R-:W-:Y:S01]  /*f220*/  HADD2.F32 R55, -RZ, R55.H1_H1 ;  /* 0x30000037ff377230 */ /* 0x000fe20000004100 */
[----:B------:R-:W-:Y:S01]  /*f230*/  F2FP.F16.E4M3.UNPACK_B R58, R58 ;  /* 0x0000003aff3a723e */ /* 0x000fe200020006ff */
[----:B------:R-:W-:Y:S02]  /*f240*/  HADD2.F32 R45, -RZ, R14.H0_H0 ;  /* 0x2000000eff2d7230 */ /* 0x000fe40000004100 */
[C---:B------:R-:W-:Y:S01]  /*f250*/  FMUL.FTZ R49, R46.reuse, R61 ;  /* 0x0000003d2e317220 */ /* 0x040fe20000410000 */
[----:B------:R-:W-:Y:S02]  /*f260*/  HADD2.F32 R10, -RZ, R8.H0_H0 ;  /* 0x20000008ff0a7230 */ /* 0x000fe40000004100 */
[----:B------:R-:W-:Y:S01]  /*f270*/  FMUL.FTZ R46, R46, R55 ;  /* 0x000000372e2e7220 */ /* 0x000fe20000410000 */
[----:B------:R-:W-:Y:S01]  /*f280*/  HADD2.F32 R25, -RZ, R13.H0_H0 ;  /* 0x2000000dff197230 */ /* 0x000fe20000004100 */
[----:B------:R-:W-:Y:S01]  /*f290*/  F2FP.F16.E4M3.UNPACK_B R53, R53 ;  /* 0x00000035ff35723e */ /* 0x000fe200020006ff */
[----:B------:R-:W-:-:S02]  /*f2a0*/  HADD2.F32 R24, -RZ, R24.H1_H1 ;  /* 0x30000018ff187230 */ /* 0x000fc40000004100 */
[C---:B------:R-:W-:Y:S01]  /*f2b0*/  FMUL.FTZ R47, R10.reuse, R45 ;  /* 0x0000002d0a2f7220 */ /* 0x040fe20000410000 */
[----:B------:R-:W-:Y:S02]  /*f2c0*/  HADD2.F32 R6, -RZ, R4.H0_H0 ;  /* 0x20000004ff067230 */ /* 0x000fe40000004100 */
[----:B------:R-:W-:Y:S01]  /*f2d0*/  FMUL.FTZ R10, R10, R25 ;  /* 0x000000190a0a7220 */ /* 0x000fe20000410000 */
[----:B------:R-:W-:Y:S02]  /*f2e0*/  HADD2.F32 R8, -RZ, R8.H1_H1 ;  /* 0x30000008ff087230 */ /* 0x000fe40000004100 */
[C---:B------:R-:W-:Y:S01]  /*f2f0*/  FFMA.FTZ R55, R24.reuse, R55, -R49 ;  /* 0x0000003718377223 */ /* 0x040fe20000010831 */
[----:B------:R-:W-:Y:S01]  /*f300*/  FFMA.FTZ R70, R24, R61, R46 ;  /* 0x0000003d18467223 */ /* 0x000fe2000001002e */
[C---:B------:R-:W-:Y:S01]  /*f310*/  FFMA.FTZ R24, R6.reuse, R45, R10 ;  /* 0x0000002d06187223 */ /* 0x040fe2000001000a */
[----:B------:R-:W-:Y:S02]  /*f320*/  HADD2.F32 R45, -RZ, R14.H1_H1 ;  /* 0x3000000eff2d7230 */ /* 0x000fe40000004100 */
[----:B------:R-:W-:Y:S01]  /*f330*/  FFMA.FTZ R20, R6, R25, -R47 ;  /* 0x0000001906147223 */ /* 0x000fe2000001082f */
[----:B------:R-:W-:Y:S01]  /*f340*/  HADD2.F32 R13, -RZ, R13.H1_H1 ;  /* 0x3000000dff0d7230 */ /* 0x000fe20000004100 */
[----:B------:R-:W-:Y:S01]  /*f350*/  F2FP.F16.E4M3.UNPACK_B R10, R60.H1 ;  /* 0x0000003cff0a723e */ /* 0x000fe200030006ff */
[----:B------:R-:W-:-:S02]  /*f360*/  HADD2.F32 R4, -RZ, R4.H1_H1 ;  /* 0x30000004ff047230 */ /* 0x000fc40000004100 */
[C---:B------:R-:W-:Y:S01]  /*f370*/  FMUL.FTZ R47, R8.reuse, R45 ;  /* 0x0000002d082f7220 */ /* 0x040fe20000410000 */
[--C-:B------:R-:W-:Y:S02]  /*f380*/  HADD2.F32 R25, -RZ, R58.reuse.H0_H0 ;  /* 0x2000003aff197230 */ /* 0x100fe40000004100 */
[-C--:B------:R-:W-:Y:S01]  /*f390*/  FMUL.FTZ R8, R8, R13.reuse ;  /* 0x0000000d08087220 */ /* 0x080fe20000410000 */
[----:B------:R-:W-:Y:S02]  /*f3a0*/  HADD2.F32 R6, -RZ, R11.H0_H0 ;  /* 0x2000000bff067230 */ /* 0x000fe40000004100 */
[C---:B------:R-:W-:Y:S01]  /*f3b0*/  FFMA.FTZ R49, R4.reuse, R13, -R47 ;  /* 0x0000000d04317223 */ /* 0x040fe2000001082f */
[----:B------:R-:W-:Y:S02]  /*f3c0*/  HADD2.F32 R13, -RZ, R53.H0_H0 ;  /* 0x20000035ff0d7230 */ /* 0x000fe40000004100 */
[----:B------:R-:W-:Y:S01]  /*f3d0*/  FFMA.FTZ R51, R4, R45, R8 ;  /* 0x0000002d04337223 */ /* 0x000fe20000010008 */
[----:B------:R-:W-:-:S02]  /*f3e0*/  HADD2.F32 R58, -RZ, R58.H1_H1 ;  /* 0x3000003aff3a7230 */ /* 0x000fc40000004100 */
[C---:B------:R-:W-:Y:S01]  /*f3f0*/  FMUL.FTZ R45, R6.reuse, R25 ;  /* 0x00000019062d7220 */ /* 0x040fe20000410000 */
[----:B------:R-:W-:Y:S02]  /*f400*/  HADD2.F32 R11, -RZ, R11.H1_H1 ;  /* 0x3000000bff0b7230 */ /* 0x000fe40000004100 */
[-C--:B------:R-:W-:Y:S01]  /*f410*/  FMUL.FTZ R47, R6, R13.reuse ;  /* 0x0000000d062f7220 */ /* 0x080fe20000410000 */
[----:B------:R-:W-:Y:S01]  /*f420*/  HADD2.F32 R4, -RZ, R7.H0_H0 ;  /* 0x20000007ff047230 */ /* 0x000fe20000004100 */
[----:B------:R-:W-:Y:S01]  /*f430*/  F2FP.F16.E4M3.UNPACK_B R60, R60 ;  /* 0x0000003cff3c723e */ /* 0x000fe200020006ff */
[----:B------:R-:W-:Y:S02]  /*f440*/  HADD2.F32 R6, -RZ, R53.H1_H1 ;  /* 0x30000035ff067230 */ /* 0x000fe40000004100 */
[C---:B------:R-:W-:Y:S01]  /*f450*/  FMUL.FTZ R8, R11.reuse, R58 ;  /* 0x0000003a0b087220 */ /* 0x040fe20000410000 */
[----:B------:R-:W-:Y:S02]  /*f460*/  HADD2.F32 R7, -RZ, R7.H1_H1 ;  /* 0x30000007ff077230 */ /* 0x000fe40000004100 */
[C---:B------:R-:W-:Y:S01]  /*f470*/  FFMA.FTZ R45, R4.reuse, R13, -R45 ;  /* 0x0000000d042d7223 */ /* 0x040fe2000001082d */
[----:B------:R-:W-:Y:S01]  /*f480*/  FFMA.FTZ R47, R4, R25, R47 ;  /* 0x00000019042f7223 */ /* 0x000fe2000001002f */
[----:B------:R-:W-:Y:S01]  /*f490*/  F2FP.F16.E4M3.UNPACK_B R4, R12.H1 ;  /* 0x0000000cff04723e */ /* 0x000fe200030006ff */
[-C--:B------:R-:W-:Y:S01]  /*f4a0*/  FMUL.FTZ R13, R11, R6.reuse ;  /* 0x000000060b0d7220 */ /* 0x080fe20000410000 */
[----:B------:R-:W-:Y:S01]  /*f4b0*/  FFMA.FTZ R14, R7, R6, -R8 ;  /* 0x00000006070e7223 */ /* 0x000fe20000010808 */
[----:B------:R-:W-:Y:S01]  /*f4c0*/  HADD2.F32 R11, -RZ, R10.H0_H0 ;  /* 0x2000000aff0b7230 */ /* 0x000fe20000004100 */
[----:B------:R-:W-:Y:S01]  /*f4d0*/  F2FP.F16.E4M3.UNPACK_B R12, R12 ;  /* 0x0000000cff0c723e */ /* 0x000fe200020006ff */
[----:B------:R-:W-:-:S02]  /*f4e0*/  HADD2.F32 R6, -RZ, R44.H0_H0 ;  /* 0x2000002cff067230 */ /* 0x000fc40000004100 */
[----:B------:R-:W-:Y:S01]  /*f4f0*/  FFMA.FTZ R58, R7, R58, R13 ;  /* 0x0000003a073a7223 */ /* 0x000fe2000001000d */
[--C-:B------:R-:W-:Y:S01]  /*f500*/  HADD2.F32 R7, -RZ, R4.reuse.H0_H0 ;  /* 0x20000004ff077230 */ /* 0x100fe20000004100 */
[----:B------:R-:W-:Y:S01]  /*f510*/  F2FP.SATFINITE.E4M3.F32.PACK_AB_MERGE_C R26, R26, R63, RZ ;  /* 0x0000003f1a1a723e */ /* 0x000fe200048070ff */
[----:B------:R-:W-:Y:S02]  /*f520*/  HADD2.F32 R8, -RZ, R4.H1_H1 ;  /* 0x30000004ff087230 */ /* 0x000fe40000004100 */
[C---:B------:R-:W-:Y:S01]  /*f530*/  FMUL.FTZ R13, R6.reuse, R11 ;  /* 0x0000000b060d7220 */ /* 0x040fe20000410000 */
[----:B------:R-:W-:Y:S02]  /*f540*/  HADD2.F32 R4, -RZ, R15.H0_H0 ;  /* 0x2000000fff047230 */ /* 0x000fe40000004100 */
[----:B------:R-:W-:Y:S01]  /*f550*/  FMUL.FTZ R53, R6, R7 ;  /* 0x0000000706357220 */ /* 0x000fe20000410000 */
[----:B------:R-:W-:Y:S01]  /*f560*/  HADD2.F32 R10, -RZ, R10.H1_H1 ;  /* 0x3000000aff0a7230 */ /* 0x000fe20000004100 */
[----:B------:R-:W-:Y:S01]  /*f570*/  F2FP.SATFINITE.E4M3.F32.PACK_AB_MERGE_C R59, R59, R64, RZ ;  /* 0x000000403b3b723e */ /* 0x000fe200048070ff */
[----:B------:R-:W-:-:S02]  /*f580*/  HADD2.F32 R44, -RZ, R44.H1_H1 ;  /* 0x3000002cff2c7230 */ /* 0x000fc40000004100 */
[C---:B------:R-:W-:Y:S01]  /*f590*/  FFMA.FTZ R25, R4.reuse, R7, -R13 ;  /* 0x0000000704197223 */ /* 0x040fe2000001080d */
[----:B------:R-:W-:Y:S02]  /*f5a0*/  HADD2.F32 R15, -RZ, R15.H1_H1 ;  /* 0x3000000fff0f7230 */ /* 0x000fe40000004100 */
[----:B------:R-:W-:Y:S01]  /*f5b0*/  FFMA.FTZ R53, R4, R11, R53 ;  /* 0x0000000b04357223 */ /* 0x000fe20000010035 */
[--C-:B------:R-:W-:Y:S02]  /*f5c0*/  HADD2.F32 R11, -RZ, R60.reuse.H0_H0 ;  /* 0x2000003cff0b7230 */ /* 0x100fe40000004100 */
[C---:B------:R-:W-:Y:S01]  /*f5d0*/  FMUL.FTZ R6, R44.reuse, R10 ;  /* 0x0000000a2c067220 */ /* 0x040fe20000410000 */
[-C--:B------:R-:W-:Y:S01]  /*f5e0*/  FMUL.FTZ R7, R44, R8.reuse ;  /* 0x000000082c077220 */ /* 0x080fe20000410000 */
[----:B------:R-:W-:Y:S01]  /*f5f0*/  HADD2.F32 R60, -RZ, R60.H1_H1 ;  /* 0x3000003cff3c7230 */ /* 0x000fe20000004100 */
[----:B------:R-:W-:Y:S01]  /*f600*/  F2FP.SATFINITE.E4M3.F32.PACK_AB_MERGE_C R5, R62, R5, R26 ;  /* 0x000000053e05723e */ /* 0x000fe2000480701a */
[C---:B------:R-:W-:Y:S01]  /*f610*/  FFMA.FTZ R46, R15.reuse, R8, -R6 ;  /* 0x000000080f2e7223 */ /* 0x040fe20000010806 */
[----:B------:R-:W-:Y:S01]  /*f620*/  FFMA.FTZ R48, R15, R10, R7 ;  /* 0x0000000a0f307223 */ /* 0x000fe20000010007 */
[--C-:B------:R-:W-:Y:S01]  /*f630*/  HADD2.F32 R6, -RZ, R27.reuse.H0_H0 ;  /* 0x2000001bff067230 */ /* 0x100fe20000004100 */
[----:B------:R-:W-:Y:S01]  /*f640*/  F2FP.SATFINITE.E4M3.F32.PACK_AB_MERGE_C R9, R50, R9, R59 ;  /* 0x000000093209723e */ /* 0x000fe2000480703b */
[----:B------:R-:W-:Y:S01]  /*f650*/  HADD2.F32 R7, -RZ, R12.H0_H0 ;  /* 0x2000000cff077230 */ /* 0x000fe20000004100 */
[----:B------:R-:W-:Y:S01]  /*f660*/  F2FP.SATFINITE.E4M3.F32.PACK_AB_MERGE_C R25, R46, R25, RZ ;  /* 0x000000192e19723e */ /* 0x000fe200048070ff */
[----:B------:R-:W-:-:S02]  /*f670*/  HADD2.F32 R27, -RZ, R27.H1_H1 ;  /* 0x3000001bff1b7230 */ /* 0x000fc40000004100 */
[C---:B------:R-:W-:Y:S01]  /*f680*/  FMUL.FTZ R13, R6.reuse, R11 ;  /* 0x0000000b060d7220 */ /* 0x040fe20000410000 */
[----:B------:R-:W-:Y:S02]  /*f690*/  HADD2.F32 R12, -RZ, R12.H1_H1 ;  /* 0x3000000cff0c7230 */ /* 0x000fe40000004100 */
[----:B------:R-:W-:Y:S01]  /*f6a0*/  FMUL.FTZ R8, R6, R7 ;  /* 0x0000000706087220 */ /* 0x000fe20000410000 */
[--C-:B------:R-:W-:Y:S02]  /*f6b0*/  HADD2.F32 R4, -RZ, R3.reuse.H0_H0 ;  /* 0x20000003ff047230 */ /* 0x100fe40000004100 */
[C---:B------:R-:W-:Y:S01]  /*f6c0*/  FMUL.FTZ R44, R27.reuse, R60 ;  /* 0x0000003c1b2c7220 */ /* 0x040fe20000410000 */
[----:B------:R-:W-:Y:S02]  /*f6d0*/  HADD2.F32 R3, -RZ, R3.H1_H1 ;  /* 0x30000003ff037230 */ /* 0x000fe40000004100 */
[-C--:B------:R-:W-:Y:S01]  /*f6e0*/  FMUL.FTZ R27, R27, R12.reuse ;  /* 0x0000000c1b1b7220 */ /* 0x080fe20000410000 */
[----:B------:R-:W-:Y:S01]  /*f6f0*/  F2FP.SATFINITE.E4M3.F32.PACK_AB_MERGE_C R48, R48, R53, RZ ;  /* 0x000000353030723e */ /* 0x000fe200048070ff */
        /* <DEDUP_REMOVED lines=16> */
.L_x_1357:
[----:B------:R-:W-:Y:S05]  /*f800*/  BSYNC B1 ;  /* 0x0000000000017941 */ /* 0x000fea0003800000 */
.L_x_1356:
[----:B------:R-:W-:Y:S04]  /*f810*/  BSSY B1, `(.L_x_1358) ;  /* 0x0000100000017945 */ /* 0x000fe80003800000 */
[----:B------:R-:W-:Y:S05]  /*f820*/  @P1 BRA `(.L_x_1359) ;  /* 0x0000000c00f81947 */ /* 0x000fea0003800000 */
[----:B-1---5:R-:W-:Y:S02]  /*f830*/  SHF.R.U32.HI R3, RZ, 0x8, R28 ;  /* 0x00000008ff037819 */ /* 0x022fe4000001161c */
[----:B--23--:R-:W-:Y:S02]  /*f840*/  LOP3.LUT R0, R28, 0xff, RZ, 0xc0, !PT ;  /* 0x000000ff1c007812 */ /* 0x00cfe400078ec0ff */
[----:B------:R-:W-:Y:S02]  /*f850*/  LOP3.LUT R3, R3, 0xff, RZ, 0xc0, !PT ;  /* 0x000000ff03037812 */ /* 0x000fe400078ec0ff */
[----:B------:R-:W-:Y:S02]  /*f860*/  LEA.HI R8, R21, R218, RZ, 0x1c ;  /* 0x000000da15087211 */ /* 0x000fe400078fe0ff */
[----:B------:R-:W-:Y:S02]  /*f870*/  SHF.R.U32.HI R5, RZ, 0x8, R29 ;  /* 0x00000008ff057819 */ /* 0x000fe4000001161d */
[----:B------:R-:W-:Y:S01]  /*f880*/  PRMT R12, R3, 0x7604, R0 ;  /* 0x00007604030c7816 */ /* 0x000fe20000000000 */
[----:B------:R-:W-:Y:S01]  /*f890*/  IMAD.SHL.U32 R10, R8, 0x10, RZ ;  /* 0x00000010080a7824 */ /* 0x000fe200078e00ff */
[----:B------:R-:W-:-:S02]  /*f8a0*/  SHF.R.S32.HI R3, RZ, 0x1f, R8 ;  /* 0x0000001fff037819 */ /* 0x000fc40000011408 */
[----:B------:R-:W-:Y:S02]  /*f8b0*/  LOP3.LUT R4, R29, 0xff, RZ, 0xc0, !PT ;  /* 0x000000ff1d047812 */ /* 0x000fe400078ec0ff */
[----:B------:R-:W-:Y:S02]  /*f8c0*/  LOP3.LUT R5, R5, 0xff, RZ, 0xc0, !PT ;  /* 0x000000ff05057812 */ /* 0x000fe400078ec0ff */
[----:B------:R-:W-:Y:S02]  /*f8d0*/  SHF.R.U32.HI R0, RZ, 0x8, R30 ;  /* 0x00000008ff007819 */ /* 0x000fe4000001161e */
[----:B------:R-:W-:Y:S02]  /*f8e0*/  LEA.HI R9, R3, R8, RZ, 0x3 ;  /* 0x0000000803097211 */ /* 0x000fe400078f18ff */
[----:B------:R-:W-:Y:S02]  /*f8f0*/  PRMT R14, R5, 0x7604, R4 ;  /* 0x00007604050e7816 */ /* 0x000fe40000000004 */
[----:B------:R-:W-:-:S02]  /*f900*/  SHF.R.U32.HI R3, RZ, 0x8, R36 ;  /* 0x00000008ff037819 */ /* 0x000fc40000011624 */
[----:B------:R-:W-:Y:S02]  /*f910*/  LOP3.LUT R5, R0, 0xff, RZ, 0xc0, !PT ;  /* 0x000000ff00057812 */ /* 0x000fe400078ec0ff */
[----:B------:R-:W-:Y:S01]  /*f920*/  LOP3.LUT R0, R229, 0x70, R10, 0xf8, !PT ;  /* 0x00000070e5007812 */ /* 0x000fe200078ef80a */
[----:B------:R-:W-:Y:S01]  /*f930*/  IMAD.SHL.U32 R10, R9, 0x800, RZ ;  /* 0x00000800090a7824 */ /* 0x000fe200078e00ff */
[----:B------:R-:W-:Y:S02]  /*f940*/  LOP3.LUT R8, R36, 0xff, RZ, 0xc0, !PT ;  /* 0x000000ff24087812 */ /* 0x000fe400078ec0ff */
[----:B------:R-:W-:Y:S02]  /*f950*/  LOP3.LUT R9, R3, 0xff, RZ, 0xc0, !PT ;  /* 0x000000ff03097812 */ /* 0x000fe400078ec0ff */
[----:B------:R-:W-:Y:S02]  /*f960*/  LOP3.LUT R3, R0, R233, RZ, 0x3c, !PT ;  /* 0x000000e900037212 */ /* 0x000fe400078e3cff */
[----:B------:R-:W-:-:S02]  /*f970*/  LOP3.LUT R10, R10, 0xffffc000, RZ, 0xc0, !PT ;  /* 0xffffc0000a0a7812 */ /* 0x000fc400078ec0ff */
[----:B------:R-:W-:Y:S02]  /*f980*/  PRMT R27, R9, 0x7604, R8 ;  /* 0x00007604091b7816 */ /* 0x000fe40000000008 */
[----:B------:R-:W-:Y:S02]  /*f990*/  SHF.R.U32.HI R9, RZ, 0x8, R37 ;  /* 0x00000008ff097819 */ /* 0x000fe40000011625 */
[----:B------:R-:W-:Y:S02]  /*f9a0*/  IADD3 R3, R3, R10, R234 ;  /* 0x0000000a03037210 */ /* 0x000fe40007ffe0ea */
[----:B------:R-:W-:Y:S02]  /*f9b0*/  SHF.R.U32.HI R10, RZ, 0x8, R38 ;  /* 0x00000008ff0a7819 */ /* 0x000fe40000011626 */
[----:B------:R-:W-:Y:S02]  /*f9c0*/  LOP3.LUT R0, R37, 0xff, RZ, 0xc0, !PT ;  /* 0x000000ff25007812 */ /* 0x000fe400078ec0ff */
[----:B------:R-:W-:-:S02]  /*f9d0*/  LOP3.LUT R9, R9, 0xff, RZ, 0xc0, !PT ;  /* 0x000000ff09097812 */ /* 0x000fc400078ec0ff */
[----:B------:R-:W-:Y:S02]  /*f9e0*/  SHF.R.U32.HI R13, RZ, 0x8, R39 ;  /* 0x00000008ff0d7819 */ /* 0x000fe40000011627 */
[----:B------:R-:W-:Y:S02]  /*f9f0*/  LOP3.LUT R11, R10, 0xff, RZ, 0xc0, !PT ;  /* 0x000000ff0a0b7812 */ /* 0x000fe400078ec0ff */
[----:B------:R-:W-:Y:S02]  /*fa00*/  SHF.R.U32.HI R7, RZ, 0x8, R31 ;  /* 0x00000008ff077819 */ /* 0x000fe4000001161f */
[----:B------:R-:W-:Y:S02]  /*fa10*/  LOP3.LUT R8, R38, 0xff, RZ, 0xc0, !PT ;  /* 0x000000ff26087812 */ /* 0x000fe400078ec0ff */
[----:B------:R-:W-:Y:S02]  /*fa20*/  LOP3.LUT R10, R39, 0xff, RZ, 0xc0, !PT ;  /* 0x000000ff270a7812 */ /* 0x000fe400078ec0ff */
[----:B------:R-:W-:Y:S01]  /*fa30*/  PRMT R45, R9, 0x7604, R0 ;  /* 0x00007604092d7816 */ /* 0x000fe20000000000 */
[----:B------:R-:W-:Y:S01]  /*fa40*/  IMAD.IADD R0, R16, 0x1, R3 ;  /* 0x0000000110007824 */ /* 0x000fe200078e0203 */
[----:B------:R-:W-:-:S02]  /*fa50*/  LOP3.LUT R13, R13, 0xff, RZ, 0xc0, !PT ;  /* 0x000000ff0d0d7812 */ /* 0x000fc400078ec0ff */
[----:B------:R-:W-:Y:S02]  /*fa60*/  LOP3.LUT R4, R30, 0xff, RZ, 0xc0, !PT ;  /* 0x000000ff1e047812 */ /* 0x000fe400078ec0ff */
[----:B------:R-:W-:Y:S02]  /*fa70*/  LOP3.LUT R6, R31, 0xff, RZ, 0xc0, !PT ;  /* 0x000000ff1f067812 */ /* 0x000fe400078ec0ff */
[----:B------:R-:W-:Y:S02]  /*fa80*/  LOP3.LUT R7, R7, 0xff, RZ, 0xc0, !PT ;  /* 0x000000ff07077812 */ /* 0x000fe400078ec0ff */
[----:B------:R-:W-:Y:S02]  /*fa90*/  PRMT R47, R11, 0x7604, R8 ;  /* 0x000076040b2f7816 */ /* 0x000fe40000000008 */
[----:B------:R-:W-:Y:S02]  /*faa0*/  PRMT R53, R13, 0x7604, R10 ;  /* 0x000076040d357816 */ /* 0x000fe4000000000a */
[----:B------:R-:W1:Y:S01]  /*fab0*/  LDS.128 R8, [R0+0x18000] ;  /* 0x0180000000087984 */ /* 0x000e620000000c00 */
[----:B------:R-:W-:-:S02]  /*fac0*/  PRMT R20, R5, 0x7604, R4 ;  /* 0x0000760405147816 */ /* 0x000fc40000000004 */
[----:B------:R-:W-:Y:S02]  /*fad0*/  PRMT R25, R7, 0x7604, R6 ;  /* 0x0000760407197816 */ /* 0x000fe40000000006 */
[----:B------:R-:W2:Y:S01]  /*fae0*/  LDS.128 R4, [R225+0x18000] ;  /* 0x01800000e1047984 */ /* 0x000ea20000000c00 */
[----:B------:R-:W-:Y:S02]  /*faf0*/  SHF.R.U32.HI R13, RZ, 0x10, R29 ;  /* 0x00000010ff0d7819 */ /* 0x000fe4000001161d */
[----:B------:R-:W-:Y:S02]  /*fb00*/  SHF.R.U32.HI R24, RZ, 0x10, R31 ;  /* 0x00000010ff187819 */ /* 0x000fe4000001161f */
[----:B------:R-:W-:Y:S02]  /*fb10*/  LOP3.LUT R13, R13, 0xff, RZ, 0xc0, !PT ;  /* 0x000000ff0d0d7812 */ /* 0x000fe400078ec0ff */
[----:B------:R-:W-:Y:S02]  /*fb20*/  SHF.R.U32.HI R15, RZ, 0x10, R30 ;  /* 0x00000010ff0f7819 */ /* 0x000fe4000001161e */
        /* <DEDUP_REMOVED lines=14> */
[----:B------:R-:W-:Y:S02]  /*fc10*/  LOP3.LUT R24, R24, 0xff, RZ, 0xc0, !PT ;  /* 0x000000ff18187812 */ /* 0x000fe400078ec0ff */
[----:B------:R-:W-:Y:S02]  /*fc20*/  LOP3.LUT R20, R20, 0xff, RZ, 0xc0, !PT ;  /* 0x000000ff14147812 */ /* 0x000fe400078ec0ff */
[----:B------:R-:W-:Y:S02]  /*fc30*/  LOP3.LUT R49, R49, 0xff000000, R37, 0xf8, !PT ;  /* 0xff00000031317812 */ /* 0x000fe400078ef825 */
[----:B------:R-:W-:Y:S02]  /*fc40*/  LOP3.LUT R45, R13, 0xff000000, R29, 0xf8, !PT ;  /* 0xff0000000d2d7812 */ /* 0x000fe400078ef81d */
[----:B------:R-:W-:-:S02]  /*fc50*/  LOP3.LUT R12, R12, 0xff, RZ, 0xc0, !PT ;  /* 0x000000ff0c0c7812 */ /* 0x000fc400078ec0ff */
[----:B------:R-:W-:Y:S02]  /*fc60*/  PRMT R53, R24, 0x7054, R53 ;  /* 0x0000705418357816 */ /* 0x000fe40000000035 */
[----:B------:R-:W-:Y:S02]  /*fc70*/  PRMT R51, R20, 0x7054, R47 ;  /* 0x0000705414337816 */ /* 0x000fe4000000002f */
[----:B------:R-:W-:Y:S02]  /*fc80*/  LOP3.LUT R46, R15, 0xff000000, R30, 0xf8, !PT ;  /* 0xff0000000f2e7812 */ /* 0x000fe400078ef81e */
[----:B------:R-:W-:Y:S02]  /*fc90*/  F2FP.F16.E4M3.UNPACK_B R37, R49 ;  /* 0x00000031ff25723e */ /* 0x000fe400020006ff */
[----:B-1----:R-:W-:Y:S02]  /*fca0*/  F2FP.F16.E4M3.UNPACK_B R24, R9 ;  /* 0x00000009ff18723e */ /* 0x002fe400020006ff */
[----:B------:R-:W-:-:S02]  /*fcb0*/  F2FP.F16.E4M3.UNPACK_B R30, R45 ;  /* 0x0000002dff1e723e */ /* 0x000fc400020006ff */
[----:B------:R-:W-:Y:S02]  /*fcc0*/  PRMT R27, R12, 0x7054, R27 ;  /* 0x000070540c1b7816 */ /* 0x000fe4000000001b */
[----:B------:R-:W-:Y:S01]  /*fcd0*/  LOP3.LUT R48, R51, 0xff000000, R38, 0xf8, !PT ;  /* 0xff00000033307812 */ /* 0x000fe200078ef826 */
[----:B------:R-:W-:Y:S01]  /*fce0*/  HADD2.F32 R38, -RZ, R37.H0_H0 ;  /* 0x20000025ff267230 */ /* 0x000fe20000004100 */
[-C--:B--2---:R-:W-:Y:S02]  /*fcf0*/  F2FP.F16.E4M3.UNPACK_B R12, R5.reuse ;  /* 0x00000005ff0c723e */ /* 0x084fe400020006ff */
[----:B------:R-:W-:Y:S01]  /*fd00*/  F2FP.F16.E4M3.UNPACK_B R13, R5.H1 ;  /* 0x00000005ff0d723e */ /* 0x000fe200030006ff */
[----:B------:R-:W-:Y:S01]  /*fd10*/  HADD2.F32 R5, -RZ, R24.H0_H0 ;  /* 0x20000018ff057230 */ /* 0x000fe20000004100 */
[----:B------:R-:W-:Y:S01]  /*fd20*/  LOP3.LUT R47, R25, 0xff000000, R31, 0xf8, !PT ;  /* 0xff000000192f7812 */ /* 0x000fe200078ef81f */
[----:B------:R-:W-:Y:S01]  /*fd30*/  HADD2.F32 R31, -RZ, R30.H0_H0 ;  /* 0x2000001eff1f7230 */ /* 0x000fe20000004100 */
[-C--:B------:R-:W-:Y:S01]  /*fd40*/  F2FP.F16.E4M3.UNPACK_B R15, R7.reuse ;  /* 0x00000007ff0f723e */ /* 0x080fe200020006ff */
[----:B------:R-:W-:Y:S01]  /*fd50*/  HADD2.F32 R24, -RZ, R24.H1_H1 ;  /* 0x30000018ff187230 */ /* 0x000fe20000004100 */
[----:B------:R-:W-:-:S02]  /*fd60*/  F2FP.F16.E4M3.UNPACK_B R20, R7.H1 ;  /* 0x00000007ff14723e */ /* 0x000fc400030006ff */
[-C--:B------:R-:W-:Y:S02]  /*fd70*/  F2FP.F16.E4M3.UNPACK_B R7, R6.reuse ;  /* 0x00000006ff07723e */ /* 0x080fe400020006ff */
[----:B------:R-:W-:Y:S01]  /*fd80*/  F2FP.F16.E4M3.UNPACK_B R14, R6.H1 ;  /* 0x00000006ff0e723e */ /* 0x000fe200030006ff */
[----:B------:R-:W-:Y:S01]  /*fd90*/  HADD2.F32 R6, -RZ, R12.H0_H0 ;  /* 0x2000000cff067230 */ /* 0x000fe20000004100 */
[----:B------:R-:W-:Y:S01]  /*fda0*/  F2FP.F16.E4M3.UNPACK_B R25, R9.H1 ;  /* 0x00000009ff19723e */ /* 0x000fe200030006ff */
[-C--:B------:R-:W-:Y:S01]  /*fdb0*/  FMUL.FTZ R9, R5, R38.reuse ;  /* 0x0000002605097220 */ /* 0x080fe20000410000 */
[----:B------:R-:W-:Y:S01]  /*fdc0*/  LOP3.LUT R53, R53, 0xff000000, R39, 0xf8, !PT ;  /* 0xff00000035357812 */ /* 0x000fe200078ef827 */
[----:B------:R-:W-:Y:S01]  /*fdd0*/  FMUL.FTZ R39, R5, R31 ;  /* 0x0000001f05277220 */ /* 0x000fe20000410000 */
[----:B------:R-:W-:Y:S01]  /*fde0*/  F2FP.F16.E4M3.UNPACK_B R49, R49.H1 ;  /* 0x00000031ff31723e */ /* 0x000fe200030006ff */
[C---:B------:R-:W-:Y:S01]  /*fdf0*/  FFMA.FTZ R5, R6.reuse, R31, -R9 ;  /* 0x0000001f06057223 */ /* 0x040fe20000010809 */
[----:B------:R-:W-:Y:S01]  /*fe00*/  LOP3.LUT R36, R27, 0xff000000, R36, 0xf8, !PT ;  /* 0xff0000001b247812 */ /* 0x000fe200078ef824 */
[----:B------:R-:W-:Y:S01]  /*fe10*/  FFMA.FTZ R9, R6, R38, R39 ;  /* 0x0000002606097223 */ /* 0x000fe20000010027 */
[-C--:B------:R-:W-:Y:S01]  /*fe20*/  F2FP.F16.E4M3.UNPACK_B R26, R10.reuse ;  /* 0x0000000aff1a723e */ /* 0x080fe200020006ff */
[----:B------:R-:W-:Y:S01]  /*fe30*/  HADD2.F32 R39, -RZ, R37.H1_H1 ;  /* 0x30000025ff277230 */ /* 0x000fe20000004100 */
[----:B------:R-:W-:Y:S01]  /*fe40*/  F2FP.F16.E4M3.UNPACK_B R27, R10.H1 ;  /* 0x0000000aff1b723e */ /* 0x000fe200030006ff */
[----:B------:R-:W-:Y:S01]  /*fe50*/  HADD2.F32 R51, -RZ, R49.H0_H0 ;  /* 0x20000031ff337230 */ /* 0x000fe20000004100 */
[----:B------:R-:W-:Y:S01]  /*fe60*/  F2FP.F16.E4M3.UNPACK_B R45, R45.H1 ;  /* 0x0000002dff2d723e */ /* 0x000fe200030006ff */
[----:B------:R-:W-:-:S02]  /*fe70*/  HADD2.F32 R10, -RZ, R25.H0_H0 ;  /* 0x20000019ff0a7230 */ /* 0x000fc40000004100 */
[----:B------:R-:W-:Y:S01]  /*fe80*/  FMUL.FTZ R55, R24, R39 ;  /* 0x0000002718377220 */ /* 0x000fe20000410000 */
[----:B------:R-:W-:Y:S01]  /*fe90*/  HADD2.F32 R31, -RZ, R30.H1_H1 ;  /* 0x3000001eff1f7230 */ /* 0x000fe20000004100 */
[----:B------:R-:W-:Y:S01]  /*fea0*/  LOP3.LUT R44, R3, 0xff000000, R28, 0xf8, !PT ;  /* 0xff000000032c7812 */ /* 0x000fe200078ef81c */
[----:B------:R-:W-:Y:S02]  /*feb0*/  HADD2.F32 R37, -RZ, R45.H0_H0 ;  /* 0x2000002dff257230 */ /* 0x000fe40000004100 */
[----:B------:R-:W-:Y:S01]  /*fec0*/  FMUL.FTZ R59, R10, R51 ;  /* 0x000000330a3b7220 */ /* 0x000fe20000410000 */
[----:B------:R-:W-:Y:S02]  /*fed0*/  HADD2.F32 R6, -RZ, R13.H0_H0 ;  /* 0x2000000dff067230 */ /* 0x000fe40000004100 */
[----:B------:R-:W-:Y:S01]  /*fee0*/  FMUL.FTZ R24, R24, R31 ;  /* 0x0000001f18187220 */ /* 0x000fe20000410000 */
[----:B------:R-:W-:Y:S02]  /*fef0*/  HADD2.F32 R12, -RZ, R12.H1_H1 ;  /* 0x3000000cff0c7230 */ /* 0x000fe40000004100 */
[----:B------:R-:W-:Y:S01]  /*ff00*/  FMUL.FTZ R10, R10, R37 ;  /* 0x000000250a0a7220 */ /* 0x000fe20000410000 */
[----:B------:R-:W-:Y:S01]  /*ff10*/  F2FP.F16.E4M3.UNPACK_B R28, R11 ;  /* 0x0000000bff1c723e */ /* 0x000fe200020006ff */
[----:B------:R-:W-:Y:S01]  /*ff20*/  FFMA.FTZ R59, R6, R37, -R59 ;  /* 0x00000025063b7223 */ /* 0x000fe2000001083b */
[----:B------:R-:W-:Y:S01]  /*ff30*/  F2FP.F16.E4M3.UNPACK_B R37, R53 ;  /* 0x00000035ff25723e */ /* 0x000fe200020006ff */
[----:B------:R-:W-:Y:S01]  /*ff40*/  FFMA.FTZ R50, R12, R39, R24 ;  /* 0x000000270c327223 */ /* 0x000fe20000010018 */
[----:B------:R-:W-:Y:S01]  /*ff50*/  F2FP.F16.E4M3.UNPACK_B R24, R47 ;  /* 0x0000002fff18723e */ /* 0x000fe200020006ff */
[----:B------:R-:W-:Y:S01]  /*ff60*/  FFMA.FTZ R51, R6, R51, R10 ;  /* 0x0000003306337223 */ /* 0x000fe2000001000a */
[----:B------:R-:W-:Y:S01]  /*ff70*/  FFMA.FTZ R38, R12, R31, -R55 ;  /* 0x0000001f0c267223 */ /* 0x000fe20000010837 */
[----:B------:R-:W-:Y:S01]  /*ff80*/  HADD2.F32 R30, -RZ, R49.H1_H1 ;  /* 0x30000031ff1e7230 */ /* 0x000fe20000004100 */
[----:B------:R-:W-:Y:S01]  /*ff90*/  F2FP.F16.E4M3.UNPACK_B R29, R11.H1 ;  /* 0x0000000bff1d723e */ /* 0x000fe200030006ff */
[----:B------:R-:W-:Y:S01]  /*ffa0*/  HADD2.F32 R25, -RZ, R25.H1_H1 ;  /* 0x30000019ff197230 */ /* 0x000fe20000004100 */
[----:B------:R-:W-:Y:S01]  /*ffb0*/  F2FP.F16.E4M3.UNPACK_B R53, R53.H1 ;  /* 0x00000035ff35723e */ /* 0x000fe200030006ff */
[----:B------:R-:W-:Y:S01]  /*ffc0*/  HADD2.F32 R39, -RZ, R37.H0_H0 ;  /* 0x20000025ff277230 */ /* 0x000fe20000004100 */
[----:B------:R-:W-:Y:S01]  /*ffd0*/  F2FP.F16.E4M3.UNPACK_B R47, R47.H1 ;  /* 0x0000002fff2f723e */ /* 0x000fe200030006ff */
[----:B------:R-:W-:-:S02]  /*ffe0*/  HADD2.F32 R10, -RZ, R28.H0_H0 ;  /* 0x2000001cff0a7230 */ /* 0x000fc40000004100 */
[C---:B------:R-:W-:Y:S01]  /*fff0*/  FMUL.FTZ R54, R25.reuse, R30 ;  /* 0x0000001e19367220 */ /* 0x040fe20000410000 */
[----:B------:R-:W-:Y:S01]  /*10000*/  HADD2.F32 R12, -RZ, R45.H1_H1 ;  /* 0x3000002dff0c7230 */ /* 0x000fe20000004100 */
[----:B------:R-:W-:Y:S01]  /*10010*/  F2FP.F16.E4M3.UNPACK_B R11, R8 ;  /* 0x00000008ff0b723e */ /* 0x000fe200020006ff */
[--C-:B------:R-:W-:Y:S02]  /*10020*/  HADD2.F32 R31, -RZ, R24.reuse.H0_H0 ;  /* 0x20000018ff1f7230 */ /* 0x100fe40000004100 */
[C---:B------:R-:W-:Y:S01]  /*10030*/  FMUL.FTZ R45, R10.reuse, R39 ;  /* 0x000000270a2d7220 */ /* 0x040fe20000410000 */
[----:B------:R-:W-:Y:S02]  /*10040*/  HADD2.F32 R13, -RZ, R13.H1_H1 ;  /* 0x3000000dff0d7230 */ /* 0x000fe40000004100 */
[----:B------:R-:W-:Y:S01]  /*10050*/  FMUL.FTZ R25, R25, R12 ;  /* 0x0000000c19197220 */ /* 0x000fe20000410000 */
[----:B------:R-:W-:Y:S02]  /*10060*/  HADD2.F32 R6, -RZ, R15.H0_H0 ;  /* 0x2000000fff067230 */ /* 0x000fe40000004100 */
[----:B------:R-:W-:Y:S01]  /*10070*/  FMUL.FTZ R10, R10, R31 ;  /* 0x0000001f0a0a7220 */ /* 0x000fe20000410000 */
[----:B------:R-:W-:-:S02]  /*10080*/  HADD2.F32 R24, -RZ, R24.H1_H1 ;  /* 0x30000018ff187230 */ /* 0x000fc40000004100 */
[C---:B------:R-:W-:Y:S01]  /*10090*/  FFMA.FTZ R30, R13.reuse, R30, R25 ;  /* 0x0000001e0d1e7223 */ /* 0x040fe20000010019 */
[----:B------:R-:W-:Y:S02]  /*100a0*/  HADD2.F32 R37, -RZ, R37.H1_H1 ;  /* 0x30000025ff257230 */ /* 0x000fe40000004100 */
[C---:B------:R-:W-:Y:S01]  /*100b0*/  FFMA.FTZ R49, R6.reuse, R39, R10 ;  /* 0x0000002706317223 */ /* 0x040fe2000001000a */
[----:B------:R-:W-:Y:S02]  /*100c0*/  HADD2.F32 R28, -RZ, R28.H1_H1 ;  /* 0x3000001cff1c7230 */ /* 0x000fe40000004100 */
[----:B------:R-:W-:Y:S01]  /*100d0*/  FFMA.FTZ R54, R13, R12, -R54 ;  /* 0x0000000c0d367223 */ /* 0x000fe20000010836 */
[----:B------:R-:W-:Y:S02]  /*100e0*/  HADD2.F32 R15, -RZ, R15.H1_H1 ;  /* 0x3000000fff0f7230 */ /* 0x000fe40000004100 */
[----:B------:R-:W-:Y:S01]  /*100f0*/  FFMA.FTZ R45, R6, R31, -R45 ;  /* 0x0000001f062d7223 */ /* 0x000fe2000001082d */
[----:B------:R-:W-:-:S02]  /*10100*/  HADD2.F32 R25, -RZ, R53.H0_H0 ;  /* 0x20000035ff197230 */ /* 0x000fc40000004100 */
[C---:B------:R-:W-:Y:S01]  /*10110*/  FMUL.FTZ R12, R28.reuse, R37 ;  /* 0x000000251c0c7220 */ /* 0x040fe20000410000 */
[----:B------:R-:W-:Y:S02]  /*10120*/  HADD2.F32 R10, -RZ, R29.H0_H0 ;  /* 0x2000001dff0a7230 */ /* 0x000fe40000004100 */
[-C--:B------:R-:W-:Y:S01]  /*10130*/  FMUL.FTZ R58, R28, R24.reuse ;  /* 0x000000181c3a7220 */ /* 0x080fe20000410000 */
[--C-:B------:R-:W-:Y:S02]  /*10140*/  HADD2.F32 R13, -RZ, R47.reuse.H0_H0 ;  /* 0x2000002fff0d7230 */ /* 0x100fe40000004100 */
[C---:B------:R-:W-:Y:S01]  /*10150*/  FFMA.FTZ R28, R15.reuse, R24, -R12 ;  /* 0x000000180f1c7223 */ /* 0x040fe2000001080c */
[----:B------:R-:W-:Y:S02]  /*10160*/  HADD2.F32 R6, -RZ, R20.H0_H0 ;  /* 0x20000014ff067230 */ /* 0x000fe40000004100 */
[C---:B------:R-:W-:Y:S01]  /*10170*/  FMUL.FTZ R31, R10.reuse, R25 ;  /* 0x000000190a1f7220 */ /* 0x040fe20000410000 */
[----:B------:R-:W-:Y:S01]  /*10180*/  FFMA.FTZ R58, R15, R37, R58 ;  /* 0x000000250f3a7223 */ /* 0x000fe2000001003a */
[----:B------:R-:W-:Y:S01]  /*10190*/  F2FP.F16.E4M3.UNPACK_B R8, R8.H1 ;  /* 0x00000008ff08723e */ /* 0x000fe200030006ff */
[----:B------:R-:W-:Y:S01]  /*101a0*/  FMUL.FTZ R10, R10, R13 ;  /* 0x0000000d0a0a7220 */ /* 0x000fe20000410000 */
[----:B------:R-:W-:Y:S01]  /*101b0*/  F2FP.F16.E4M3.UNPACK_B R15, R36.H1 ;  /* 0x00000024ff0f723e */ /* 0x000fe200030006ff */
[----:B------:R-:W-:Y:S01]  /*101c0*/  HADD2.F32 R47, -RZ, R47.H1_H1 ;  /* 0x3000002fff2f7230 */ /* 0x000fe20000004100 */
[----:B------:R-:W-:Y:S01]  /*101d0*/  F2FP.F16.E4M3.UNPACK_B R12, R44.H1 ;  /* 0x0000002cff0c723e */ /* 0x000fe200030006ff */
[----:B------:R-:W-:Y:S01]  /*101e0*/  FFMA.FTZ R60, R6, R25, R10 ;  /* 0x00000019063c7223 */ /* 0x000fe2000001000a */
[-C--:B------:R-:W-:Y:S01]  /*101f0*/  F2FP.F16.E4M3.UNPACK_B R3, R4.reuse ;  /* 0x00000004ff03723e */ /* 0x080fe200020006ff */
[----:B------:R-:W-:Y:S01]  /*10200*/  HADD2.F32 R53, -RZ, R53.H1_H1 ;  /* 0x30000035ff357230 */ /* 0x000fe20000004100 */
[----:B------:R-:W-:Y:S01]  /*10210*/  F2FP.F16.E4M3.UNPACK_B R4, R4.H1 ;  /* 0x00000004ff04723e */ /* 0x000fe200030006ff */
[----:B------:R-:W-:-:S02]  /*10220*/  HADD2.F32 R29, -RZ, R29.H1_H1 ;  /* 0x3000001dff1d7230 */ /* 0x000fc40000004100 */
[----:B------:R-:W-:Y:S01]  /*10230*/  FFMA.FTZ R55, R6, R13, -R31 ;  /* 0x0000000d06377223 */ /* 0x000fe2000001081f */
[----:B------:R-:W-:Y:S01]  /*10240*/  HADD2.F32 R25, -RZ, R15.H0_H0 ;  /* 0x2000000fff197230 */ /* 0x000fe20000004100 */
[----:B------:R-:W-:Y:S01]  /*10250*/  F2FP.F16.E4M3.UNPACK_B R36, R36 ;  /* 0x00000024ff24723e */ /* 0x000fe200020006ff */
[----:B------:R-:W-:Y:S02]  /*10260*/  HADD2.F32 R10, -RZ, R8.H0_H0 ;  /* 0x20000008ff0a7230 */ /* 0x000fe40000004100 */
[C---:B------:R-:W-:Y:S01]  /*10270*/  FMUL.FTZ R31, R29.reuse, R53 ;  /* 0x000000351d1f7220 */ /* 0x040fe20000410000 */
[----:B------:R-:W-:Y:S02]  /*10280*/  HADD2.F32 R13, -RZ, R12.H0_H0 ;  /* 0x2000000cff0d7230 */ /* 0x000fe40000004100 */
[----:B------:R-:W-:Y:S01]  /*10290*/  FMUL.FTZ R24, R29, R47 ;  /* 0x0000002f1d187220 */ /* 0x000fe20000410000 */
[----:B------:R-:W-:Y:S02]  /*102a0*/  HADD2.F32 R20, -RZ, R20.H1_H1 ;  /* 0x30000014ff147230 */ /* 0x000fe40000004100 */
[----:B------:R-:W-:Y:S01]  /*102b0*/  FMUL.FTZ R29, R10, R25 ;  /* 0x000000190a1d7220 */ /* 0x000fe20000410000 */
[----:B------:R-:W-:-:S02]  /*102c0*/  HADD2.F32 R6, -RZ, R4.H0_H0 ;  /* 0x20000004ff067230 */ /* 0x000fc40000004100 */
[----:B------:R-:W-:Y:S01]  /*102d0*/  FMUL.FTZ R10, R10, R13 ;  /* 0x0000000d0a0a7220 */ /* 0x000fe20000410000 */
[----:B------:R-:W-:Y:S02]  /*102e0*/  HADD2.F32 R8, -RZ, R8.H1_H1 ;  /* 0x30000008ff087230 */ /* 0x000fe40000004100 */
[C---:B------:R-:W-:Y:S01]  /*102f0*/  FFMA.FTZ R53, R20.reuse, R53, R24 ;  /* 0x0000003514357223 */ /* 0x040fe20000010018 */
[----:B------:R-:W-:Y:S01]  /*10300*/  FFMA.FTZ R62, R20, R47, -R31 ;  /* 0x0000002f143e7223 */ /* 0x000fe2000001081f */
[C---:B------:R-:W-:Y:S01]  /*10310*/  FFMA.FTZ R24, R6.reuse, R25, R10 ;  /* 0x0000001906187223 */ /* 0x040fe2000001000a */
[----:B------:R-:W-:Y:S02]  /*10320*/  HADD2.F32 R25, -RZ, R15.H1_H1 ;  /* 0x3000000fff197230 */ /* 0x000fe40000004100 */
[----:B------:R-:W-:Y:S01]  /*10330*/  FFMA.FTZ R20, R6, R13, -R29 ;  /* 0x0000000d06147223 */ /* 0x000fe2000001081d */
[----:B------:R-:W-:Y:S01]  /*10340*/  HADD2.F32 R13, -RZ, R12.H1_H1 ;  /* 0x3000000cff0d7230 */ /* 0x000fe20000004100 */
[----:B------:R-:W-:Y:S01]  /*10350*/  F2FP.F16.E4M3.UNPACK_B R44, R44 ;  /* 0x0000002cff2c723e */ /* 0x000fe200020006ff */
[----:B------:R-:W-:-:S02]  /*10360*/  HADD2.F32 R4, -RZ, R4.H1_H1 ;  /* 0x30000004ff047230 */ /* 0x000fc40000004100 */
[C---:B------:R-:W-:Y:S01]  /*10370*/  FMUL.FTZ R29, R8.reuse, R25 ;  /* 0x00000019081d7220 */ /* 0x040fe20000410000 */
[----:B------:R-:W-:Y:S02]  /*10380*/  HADD2.F32 R15, -RZ, R36.H0_H0 ;  /* 0x20000024ff0f7230 */ /* 0x000fe40000004100 */
        /* <DEDUP_REMOVED lines=9> */
[--C-:B------:R-:W-:Y:S01]  /*10420*/  HADD2.F32 R4, -RZ, R3.reuse.H0_H0 ;  /* 0x20000003ff047230 */ /* 0x100fe20000004100 */
[----:B------:R-:W-:Y:S01]  /*10430*/  F2FP.F16.E4M3.UNPACK_B R10, R48.H1 ;  /* 0x00000030ff0a723e */ /* 0x000fe200030006ff */
[----:B------:R-:W-:Y:S02]  /*10440*/  HADD2.F32 R44, -RZ, R44.H1_H1 ;  /* 0x3000002cff2c7230 */ /* 0x000fe40000004100 */
[C---:B------:R-:W-:Y:S01]  /*10450*/  FMUL.FTZ R8, R11.reuse, R36 ;  /* 0x000000240b087220 */ /* 0x040fe20000410000 */
[----:B------:R-:W-:Y:S01]  /*10460*/  HADD2.F32 R3, -RZ, R3.H1_H1 ;  /* 0x30000003ff037230 */ /* 0x000fe20000004100 */
[----:B------:R-:W-:Y:S01]  /*10470*/  F2FP.F16.E4M3.UNPACK_B R6, R46.H1 ;  /* 0x0000002eff06723e */ /* 0x000fe200030006ff */
[C---:B------:R-:W-:Y:S01]  /*10480*/  FFMA.FTZ R25, R4.reuse, R13, -R25 ;  /* 0x0000000d04197223 */ /* 0x040fe20000010819 */
[----:B------:R-:W-:Y:S01]  /*10490*/  FFMA.FTZ R29, R4, R15, R29 ;  /* 0x0000000f041d7223 */ /* 0x000fe2000001001d */
[-C--:B------:R-:W-:Y:S01]  /*104a0*/  FMUL.FTZ R13, R11, R44.reuse ;  /* 0x0000002c0b0d7220 */ /* 0x080fe20000410000 */
[----:B------:R-:W-:Y:S01]  /*104b0*/  FFMA.FTZ R44, R3, R44, -R8 ;  /* 0x0000002c032c7223 */ /* 0x000fe20000010808 */
[----:B------:R-:W-:Y:S01]  /*104c0*/  HADD2.F32 R11, -RZ, R10.H0_H0 ;  /* 0x2000000aff0b7230 */ /* 0x000fe20000004100 */
[----:B------:R-:W-:Y:S01]  /*104d0*/  F2FP.F16.E4M3.UNPACK_B R48, R48 ;  /* 0x00000030ff30723e */ /* 0x000fe200020006ff */
[----:B------:R-:W-:-:S02]  /*104e0*/  HADD2.F32 R4, -RZ, R27.H0_H0 ;  /* 0x2000001bff047230 */ /* 0x000fc40000004100 */
[----:B------:R-:W-:Y:S01]  /*104f0*/  FFMA.FTZ R36, R3, R36, R13 ;  /* 0x0000002403247223 */ /* 0x000fe2000001000d */
[----:B------:R-:W-:Y:S01]  /*10500*/  HADD2.F32 R8, -RZ, R6.H0_H0 ;  /* 0x20000006ff087230 */ /* 0x000fe20000004100 */
[----:B------:R-:W-:Y:S01]  /*10510*/  F2FP.F16.E4M3.UNPACK_B R46, R46 ;  /* 0x0000002eff2e723e */ /* 0x000fe200020006ff */
[----:B------:R-:W-:Y:S02]  /*10520*/  HADD2.F32 R10, -RZ, R10.H1_H1 ;  /* 0x3000000aff0a7230 */ /* 0x000fe40000004100 */
[C---:B------:R-:W-:Y:S01]  /*10530*/  FMUL.FTZ R12, R4.reuse, R11 ;  /* 0x0000000b040c7220 */ /* 0x040fe20000410000 */
[----:B------:R-:W-:Y:S02]  /*10540*/  HADD2.F32 R27, -RZ, R27.H1_H1 ;  /* 0x3000001bff1b7230 */ /* 0x000fe40000004100 */
[----:B------:R-:W-:Y:S01]  /*10550*/  FMUL.FTZ R4, R4, R8 ;  /* 0x0000000804047220 */ /* 0x000fe20000410000 */
[----:B------:R-:W-:Y:S01]  /*10560*/  HADD2.F32 R6, -RZ, R6.H1_H1 ;  /* 0x30000006ff067230 */ /* 0x000fe20000004100 */
[----:B------:R-:W-:Y:S01]  /*10570*/  F2FP.SATFINITE.E4M3.F32.PACK_AB_MERGE_C R54, R54, R59, RZ ;  /* 0x0000003b3636723e */ /* 0x000fe200048070ff */
[----:B------:R-:W-:-:S02]  /*10580*/  HADD2.F32 R3, -RZ, R14.H0_H0 ;  /* 0x2000000eff037230 */ /* 0x000fc40000004100 */
[C---:B------:R-:W-:Y:S01]  /*10590*/  FMUL.FTZ R13, R27.reuse, R10 ;  /* 0x0000000a1b0d7220 */ /* 0x040fe20000410000 */
[----:B------:R-:W-:Y:S02]  /*105a0*/  HADD2.F32 R14, -RZ, R14.H1_H1 ;  /* 0x3000000eff0e7230 */ /* 0x000fe40000004100 */
[----:B------:R-:W-:Y:S01]  /*105b0*/  FMUL.FTZ R39, R27, R6 ;  /* 0x000000061b277220 */ /* 0x000fe20000410000 */
[----:B------:R-:W-:Y:S01]  /*105c0*/  F2FP.SATFINITE.E4M3.F32.PACK_AB_MERGE_C R30, R30, R51, RZ ;  /* 0x000000331e1e723e */ /* 0x000fe200048070ff */
[C---:B------:R-:W-:Y:S01]  /*105d0*/  FFMA.FTZ R12, R3.reuse, R8, -R12 ;  /* 0x00000008030c7223 */ /* 0x040fe2000001080c */
[----:B------:R-:W-:Y:S01]  /*105e0*/  FFMA.FTZ R15, R3, R11, R4 ;  /* 0x0000000b030f7223 */ /* 0x000fe20000010004 */
[C---:B------:R-:W-:Y:S01]  /*105f0*/  FFMA.FTZ R27, R14.reuse, R6, -R13 ;  /* 0x000000060e1b7223 */ /* 0x040fe2000001080d */
[----:B------:R-:W-:Y:S02]  /*10600*/  HADD2.F32 R8, -RZ, R48.H0_H0 ;  /* 0x20000030ff087230 */ /* 0x000fe40000004100 */
[----:B------:R-:W-:Y:S01]  /*10610*/  FFMA.FTZ R14, R14, R10, R39 ;  /* 0x0000000a0e0e7223 */ /* 0x000fe20000010027 */
[----:B------:R-:W-:Y:S01]  /*10620*/  HADD2.F32 R4, -RZ, R26.H0_H0 ;  /* 0x2000001aff047230 */ /* 0x000fe20000004100 */
[----:B------:R-:W-:Y:S01]  /*10630*/  F2FP.SATFINITE.E4M3.F32.PACK_AB_MERGE_C R5, R38, R5, R54 ;  /* 0x000000052605723e */ /* 0x000fe20004807036 */
[--C-:B------:R-:W-:Y:S01]  /*10640*/  HADD2.F32 R6, -RZ, R46.reuse.H0_H0 ;  /* 0x2000002eff067230 */ /* 0x100fe20000004100 */
[----:B------:R-:W-:Y:S01]  /*10650*/  F2FP.SATFINITE.E4M3.F32.PACK_AB_MERGE_C R12, R27, R12, RZ ;  /* 0x0000000c1b0c723e */ /* 0x000fe200048070ff */
[----:B------:R-:W-:-:S02]  /*10660*/  HADD2.F32 R46, -RZ, R46.H1_H1 ;  /* 0x3000002eff2e7230 */ /* 0x000fc40000004100 */
[C---:B------:R-:W-:Y:S01]  /*10670*/  FMUL.FTZ R10, R4.reuse, R8 ;  /* 0x00000008040a7220 */ /* 0x040fe20000410000 */
[----:B------:R-:W-:Y:S02]  /*10680*/  HADD2.F32 R48, -RZ, R48.H1_H1 ;  /* 0x30000030ff307230 */ /* 0x000fe40000004100 */
[----:B------:R-:W-:Y:S01]  /*10690*/  FMUL.FTZ R11, R4, R6 ;  /* 0x00000006040b7220 */ /* 0x000fe20000410000 */
[----:B------:R-:W-:Y:S01]  /*106a0*/  HADD2.F32 R26, -RZ, R26.H1_H1 ;  /* 0x3000001aff1a7230 */ /* 0x000fe20000004100 */
[----:B------:R-:W-:Y:S01]  /*106b0*/  F2FP.SATFINITE.E4M3.F32.PACK_AB_MERGE_C R14, R14, R15, RZ ;  /* 0x0000000f0e0e723e */ /* 0x000fe200048070ff */
[--C-:B------:R-:W-:Y:S01]  /*106c0*/  HADD2.F32 R3, -RZ, R7.reuse.H0_H0 ;  /* 0x20000007ff037230 */ /* 0x100fe20000004100 */
[----:B------:R-:W-:Y:S01]  /*106d0*/  F2FP.SATFINITE.E4M3.F32.PACK_AB_MERGE_C R9, R50, R9, R30 ;  /* 0x000000093209723e */ /* 0x000fe2000480701e */
[----:B------:R-:W-:Y:S02]  /*106e0*/  HADD2.F32 R7, -RZ, R7.H1_H1 ;  /* 0x30000007ff077230 */ /* 0x000fe40000004100 */
[C---:B------:R-:W-:Y:S01]  /*106f0*/  FMUL.FTZ R4, R26.reuse, R48 ;  /* 0x000000301a047220 */ /* 0x040fe20000410000 */
[----:B------:R-:W-:Y:S01]  /*10700*/  FMUL.FTZ R13, R26, R46 ;  /* 0x0000002e1a0d7220 */ /* 0x000fe20000410000 */
        /* <DEDUP_REMOVED lines=16> */
.L_x_1359:
[----:B------:R-:W-:Y:S05]  /*10810*/  BSYNC B1 ;  /* 0x0000000000017941 */ /* 0x000fea0003800000 */
.L_x_1358:
[----:B------:R-:W-:Y:S05]  /*10820*/  @P0 BRA `(.L_x_1333) ;  /* 0x0000000c00d80947 */ /* 0x000fea0003800000 */
[----:B--2345:R-:W-:Y:S02]  /*10830*/  SHF.R.U32.HI R0, RZ, 0x8, R32 ;  /* 0x00000008ff007819 */ /* 0x03cfe40000011620 */
        /* <DEDUP_REMOVED lines=34> */
[----:B------:R-:W-:Y:S02]  /*10a60*/  LOP3.LUT R20, R41, 0xff, RZ, 0xc0, !PT ;  /* 0x000000ff29147812 */ /* 0x000fe400078ec0ff */
[----:B------:R-:W-:Y:S02]  /*10a70*/  LOP3.LUT R27, R43, 0xff, RZ, 0xc0, !PT ;  /* 0x000000ff2b1b7812 */ /* 0x000fe400078ec0ff */
[----:B------:R-:W-:Y:S02]  /*10a80*/  LOP3.LUT R26, R26, 0xff, RZ, 0xc0, !PT ;  /* 0x000000ff1a1a7812 */ /* 0x000fe400078ec0ff */
[----:B------:R-:W-:Y:S02]  /*10a90*/  PRMT R20, R3, 0x7604, R20 ;  /* 0x0000760403147816 */ /* 0x000fe40000000014 */
[----:B------:R-:W-:Y:S02]  /*10aa0*/  SHF.R.U32.HI R3, RZ, 0x10, R33 ;  /* 0x00000010ff037819 */ /* 0x000fe40000011621 */
[----:B------:R-:W-:-:S02]  /*10ab0*/  SHF.R.U32.HI R21, RZ, 0x8, R42 ;  /* 0x00000008ff157819 */ /* 0x000fc4000001162a */
[----:B------:R-:W-:Y:S01]  /*10ac0*/  PRMT R26, R26, 0x7604, R27 ;  /* 0x000076041a1a7816 */ /* 0x000fe2000000001b */
[----:B------:R-:W-:Y:S01]  /*10ad0*/  IMAD.U32 R3, R3, 0x10000, RZ ;  /* 0x0001000003037824 */ /* 0x000fe200078e00ff */
[----:B------:R-:W-:Y:S02]  /*10ae0*/  SHF.R.U32.HI R27, RZ, 0x10, R41 ;  /* 0x00000010ff1b7819 */ /* 0x000fe40000011629 */
[----:B------:R-:W-:Y:S02]  /*10af0*/  LOP3.LUT R24, R42, 0xff, RZ, 0xc0, !PT ;  /* 0x000000ff2a187812 */ /* 0x000fe400078ec0ff */
[----:B------:R-:W-:Y:S01]  /*10b00*/  LOP3.LUT R21, R21, 0xff, RZ, 0xc0, !PT ;  /* 0x000000ff15157812 */ /* 0x000fe200078ec0ff */
[----:B------:R-:W-:Y:S01]  /*10b10*/  IMAD.U32 R27, R27, 0x10000, RZ ;  /* 0x000100001b1b7824 */ /* 0x000fe200078e00ff */
[----:B------:R-:W-:Y:S02]  /*10b20*/  LOP3.LUT R13, R13, 0xff0000, R32, 0xf8, !PT ;  /* 0x00ff00000d0d7812 */ /* 0x000fe400078ef820 */
[----:B------:R-:W-:-:S02]  /*10b30*/  PRMT R31, R21, 0x7604, R24 ;  /* 0x00007604151f7816 */ /* 0x000fc40000000018 */
[----:B------:R-:W-:Y:S02]  /*10b40*/  SHF.R.U32.HI R21, RZ, 0x10, R35 ;  /* 0x00000010ff157819 */ /* 0x000fe40000011623 */
[----:B------:R-:W-:Y:S02]  /*10b50*/  LOP3.LUT R3, R12, 0xff0000, R3, 0xf8, !PT ;  /* 0x00ff00000c037812 */ /* 0x000fe400078ef803 */
[----:B------:R-:W-:Y:S01]  /*10b60*/  LOP3.LUT R25, R25, 0xff0000, R40, 0xf8, !PT ;  /* 0x00ff000019197812 */ /* 0x000fe200078ef828 */
[----:B------:R-:W-:Y:S01]  /*10b70*/  IMAD.U32 R21, R21, 0x10000, RZ ;  /* 0x0001000015157824 */ /* 0x000fe200078e00ff */
[----:B------:R-:W-:Y:S02]  /*10b80*/  LOP3.LUT R29, R20, 0xff0000, R27, 0xf8, !PT ;  /* 0x00ff0000141d7812 */ /* 0x000fe400078ef81b */
[----:B------:R-:W-:Y:S02]  /*10b90*/  LOP3.LUT R27, R13, 0xff000000, R32, 0xf8, !PT ;  /* 0xff0000000d1b7812 */ /* 0x000fe400078ef820 */
[----:B------:R-:W-:-:S02]  /*10ba0*/  LOP3.LUT R32, R3, 0xff000000, R33, 0xf8, !PT ;  /* 0xff00000003207812 */ /* 0x000fc400078ef821 */
[----:B------:R-:W-:Y:S02]  /*10bb0*/  LOP3.LUT R31, R31, 0xff0000, R42, 0xf8, !PT ;  /* 0x00ff00001f1f7812 */ /* 0x000fe400078ef82a */
[----:B------:R-:W-:Y:S02]  /*10bc0*/  LOP3.LUT R33, R25, 0xff000000, R40, 0xf8, !PT ;  /* 0xff00000019217812 */ /* 0x000fe400078ef828 */
[----:B------:R-:W-:Y:S02]  /*10bd0*/  LOP3.LUT R40, R29, 0xff000000, R41, 0xf8, !PT ;  /* 0xff0000001d287812 */ /* 0x000fe400078ef829 */
[----:B------:R-:W-:Y:S02]  /*10be0*/  SHF.R.U32.HI R37, RZ, 0x10, R43 ;  /* 0x00000010ff257819 */ /* 0x000fe4000001162b */
[----:B------:R-:W-:Y:S02]  /*10bf0*/  LOP3.LUT R15, R15, 0xff0000, R34, 0xf8, !PT ;  /* 0x00ff00000f0f7812 */ /* 0x000fe400078ef822 */
[----:B------:R-:W-:-:S02]  /*10c00*/  LOP3.LUT R36, R31, 0xff000000, R42, 0xf8, !PT ;  /* 0xff0000001f247812 */ /* 0x000fc400078ef82a */
[----:B------:R-:W-:Y:S02]  /*10c10*/  F2FP.F16.E4M3.UNPACK_B R28, R32 ;  /* 0x00000020ff1c723e */ /* 0x000fe400020006ff */
[----:B-1----:R-:W-:Y:S02]  /*10c20*/  F2FP.F16.E4M3.UNPACK_B R20, R9 ;  /* 0x00000009ff14723e */ /* 0x002fe400020006ff */
[----:B------:R-:W-:Y:S01]  /*10c30*/  LOP3.LUT R21, R14, 0xff0000, R21, 0xf8, !PT ;  /* 0x00ff00000e157812 */ /* 0x000fe200078ef815 */
[----:B------:R-:W-:Y:S01]  /*10c40*/  HADD2.F32 R29, -RZ, R28.H0_H0 ;  /* 0x2000001cff1d7230 */ /* 0x000fe20000004100 */
[----:B------:R-:W-:Y:S01]  /*10c50*/  F2FP.F16.E4M3.UNPACK_B R31, R40 ;  /* 0x00000028ff1f723e */ /* 0x000fe200020006ff */
[--C-:B------:R-:W-:Y:S01]  /*10c60*/  HADD2.F32 R24, -RZ, R20.reuse.H0_H0 ;  /* 0x20000014ff187230 */ /* 0x100fe20000004100 */
[----:B------:R-:W-:Y:S01]  /*10c70*/  SHF.L.U32 R37, R37, 0x10, RZ ;  /* 0x0000001025257819 */ /* 0x000fe200000006ff */
[----:B------:R-:W-:Y:S01]  /*10c80*/  HADD2.F32 R20, -RZ, R20.H1_H1 ;  /* 0x30000014ff147230 */ /* 0x000fe20000004100 */
[----:B------:R-:W-:-:S02]  /*10c90*/  LOP3.LUT R30, R15, 0xff000000, R34, 0xf8, !PT ;  /* 0xff0000000f1e7812 */ /* 0x000fc400078ef822 */
[----:B--2---:R-:W-:Y:S01]  /*10ca0*/  F2FP.F16.E4M3.UNPACK_B R12, R5 ;  /* 0x00000005ff0c723e */ /* 0x004fe200020006ff */
[----:B------:R-:W-:Y:S01]  /*10cb0*/  FMUL.FTZ R44, R24, R29 ;  /* 0x0000001d182c7220 */ /* 0x000fe20000410000 */
[----:B------:R-:W-:Y:S01]  /*10cc0*/  LOP3.LUT R34, R21, 0xff000000, R35, 0xf8, !PT ;  /* 0xff00000015227812 */ /* 0x000fe200078ef823 */
[----:B------:R-:W-:Y:S01]  /*10cd0*/  HADD2.F32 R35, -RZ, R31.H0_H0 ;  /* 0x2000001fff237230 */ /* 0x000fe20000004100 */
[----:B------:R-:W-:Y:S02]  /*10ce0*/  LOP3.LUT R37, R26, 0xff0000, R37, 0xf8, !PT ;  /* 0x00ff00001a257812 */ /* 0x000fe400078ef825 */
[-C--:B------:R-:W-:Y:S02]  /*10cf0*/  F2FP.F16.E4M3.UNPACK_B R14, R7.reuse ;  /* 0x00000007ff0e723e */ /* 0x080fe400020006ff */
[----:B------:R-:W-:Y:S02]  /*10d00*/  F2FP.F16.E4M3.UNPACK_B R15, R7.H1 ;  /* 0x00000007ff0f723e */ /* 0x000fe400030006ff */
[----:B------:R-:W-:-:S02]  /*10d10*/  F2FP.F16.E4M3.UNPACK_B R7, R6 ;  /* 0x00000006ff07723e */ /* 0x000fc400020006ff */
[----:B------:R-:W-:Y:S01]  /*10d20*/  F2FP.F16.E4M3.UNPACK_B R13, R6.H1 ;  /* 0x00000006ff0d723e */ /* 0x000fe200030006ff */
[--C-:B------:R-:W-:Y:S01]  /*10d30*/  HADD2.F32 R6, -RZ, R12.reuse.H0_H0 ;  /* 0x2000000cff067230 */ /* 0x100fe20000004100 */
[----:B------:R-:W-:Y:S01]  /*10d40*/  LOP3.LUT R42, R37, 0xff000000, R43, 0xf8, !PT ;  /* 0xff000000252a7812 */ /* 0x000fe200078ef82b */
[----:B------:R-:W-:Y:S01]  /*10d50*/  FMUL.FTZ R37, R24, R35 ;  /* 0x0000002318257220 */ /* 0x000fe20000410000 */
[----:B------:R-:W-:Y:S01]  /*10d60*/  F2FP.F16.E4M3.UNPACK_B R21, R9.H1 ;  /* 0x00000009ff15723e */ /* 0x000fe200030006ff */
[----:B------:R-:W-:Y:S02]  /*10d70*/  HADD2.F32 R12, -RZ, R12.H1_H1 ;  /* 0x3000000cff0c7230 */ /* 0x000fe40000004100 */
[C---:B------:R-:W-:Y:S01]  /*10d80*/  FFMA.FTZ R44, R6.reuse, R35, R44 ;  /* 0x00000023062c7223 */ /* 0x040fe2000001002c */
[----:B------:R-:W-:Y:S01]  /*10d90*/  FFMA.FTZ R38, R6, R29, -R37 ;  /* 0x0000001d06267223 */ /* 0x000fe20000010825 */
[----:B------:R-:W-:Y:S01]  /*10da0*/  F2FP.F16.E4M3.UNPACK_B R40, R40.H1 ;  /* 0x00000028ff28723e */ /* 0x000fe200030006ff */
[----:B------:R-:W-:Y:S01]  /*10db0*/  HADD2.F32 R35, -RZ, R31.H1_H1 ;  /* 0x3000001fff237230 */ /* 0x000fe20000004100 */
[----:B------:R-:W-:Y:S01]  /*10dc0*/  F2FP.F16.E4M3.UNPACK_B R32, R32.H1 ;  /* 0x00000020ff20723e */ /* 0x000fe200030006ff */
[----:B------:R-:W-:Y:S01]  /*10dd0*/  HADD2.F32 R29, -RZ, R28.H1_H1 ;  /* 0x3000001cff1d7230 */ /* 0x000fe20000004100 */
[-C--:B------:R-:W-:Y:S01]  /*10de0*/  F2FP.F16.E4M3.UNPACK_B R25, R11.reuse ;  /* 0x0000000bff19723e */ /* 0x080fe200020006ff */
[----:B------:R-:W-:Y:S01]  /*10df0*/  HADD2.F32 R37, -RZ, R40.H0_H0 ;  /* 0x20000028ff257230 */ /* 0x000fe20000004100 */
[----:B------:R-:W-:Y:S01]  /*10e00*/  F2FP.F16.E4M3.UNPACK_B R26, R11.H1 ;  /* 0x0000000bff1a723e */ /* 0x000fe200030006ff */
[C---:B------:R-:W-:Y:S01]  /*10e10*/  FMUL.FTZ R39, R20.reuse, R35 ;  /* 0x0000002314277220 */ /* 0x040fe20000410000 */
[-C--:B------:R-:W-:Y:S01]  /*10e20*/  F2FP.F16.E4M3.UNPACK_B R11, R10.reuse ;  /* 0x0000000aff0b723e */ /* 0x080fe200020006ff */
[----:B------:R-:W-:Y:S01]  /*10e30*/  HADD2.F32 R31, -RZ, R32.H0_H0 ;  /* 0x20000020ff1f7230 */ /* 0x000fe20000004100 */
[----:B------:R-:W-:Y:S01]  /*10e40*/  F2FP.F16.E4M3.UNPACK_B R24, R10.H1 ;  /* 0x0000000aff18723e */ /* 0x000fe200030006ff */
[----:B------:R-:W-:Y:S01]  /*10e50*/  HADD2.F32 R10, -RZ, R21.H0_H0 ;  /* 0x20000015ff0a7230 */ /* 0x000fe20000004100 */
[----:B------:R-:W-:Y:S01]  /*10e60*/  F2FP.F16.E4M3.UNPACK_B R5, R5.H1 ;  /* 0x00000005ff05723e */ /* 0x000fe200030006ff */
[-C--:B------:R-:W-:Y:S01]  /*10e70*/  FMUL.FTZ R20, R20, R29.reuse ;  /* 0x0000001d14147220 */ /* 0x080fe20000410000 */
[----:B------:R-:W-:Y:S01]  /*10e80*/  FFMA.FTZ R39, R12, R29, -R39 ;  /* 0x0000001d0c277223 */ /* 0x000fe20000010827 */
[----:B------:R-:W-:-:S02]  /*10e90*/  HADD2.F32 R40, -RZ, R40.H1_H1 ;  /* 0x30000028ff287230 */ /* 0x000fc40000004100 */
[----:B------:R-:W-:Y:S01]  /*10ea0*/  FMUL.FTZ R41, R10, R37 ;  /* 0x000000250a297220 */ /* 0x000fe20000410000 */
[----:B------:R-:W-:Y:S02]  /*10eb0*/  HADD2.F32 R6, -RZ, R5.H0_H0 ;  /* 0x20000005ff067230 */ /* 0x000fe40000004100 */
[----:B------:R-:W-:Y:S01]  /*10ec0*/  FFMA.FTZ R35, R12, R35, R20 ;  /* 0x000000230c237223 */ /* 0x000fe20000010014 */
[-C--:B------:R-:W-:Y:S01]  /*10ed0*/  FMUL.FTZ R10, R10, R31.reuse ;  /* 0x0000001f0a0a7220 */ /* 0x080fe20000410000 */
[----:B------:R-:W-:Y:S01]  /*10ee0*/  F2FP.F16.E4M3.UNPACK_B R20, R42 ;  /* 0x0000002aff14723e */ /* 0x000fe200020006ff */
[----:B------:R-:W-:Y:S01]  /*10ef0*/  HADD2.F32 R21, -RZ, R21.H1_H1 ;  /* 0x30000015ff157230 */ /* 0x000fe20000004100 */
[----:B------:R-:W-:Y:S01]  /*10f00*/  F2FP.F16.E4M3.UNPACK_B R12, R34 ;  /* 0x00000022ff0c723e */ /* 0x000fe200020006ff */
[C---:B------:R-:W-:Y:S01]  /*10f10*/  FFMA.FTZ R41, R6.reuse, R31, -R41 ;  /* 0x0000001f06297223 */ /* 0x040fe20000010829 */
[----:B------:R-:W-:Y:S01]  /*10f20*/  FFMA.FTZ R37, R6, R37, R10 ;  /* 0x0000002506257223 */ /* 0x000fe2000001000a */
[----:B------:R-:W-:-:S02]  /*10f30*/  HADD2.F32 R31, -RZ, R20.H0_H0 ;  /* 0x20000014ff1f7230 */ /* 0x000fc40000004100 */
[C---:B------:R-:W-:Y:S01]  /*10f40*/  FMUL.FTZ R28, R21.reuse, R40 ;  /* 0x00000028151c7220 */ /* 0x040fe20000410000 */
[----:B------:R-:W-:Y:S01]  /*10f50*/  HADD2.F32 R10, -RZ, R25.H0_H0 ;  /* 0x20000019ff0a7230 */ /* 0x000fe20000004100 */
[----:B------:R-:W-:Y:S01]  /*10f60*/  F2FP.F16.E4M3.UNPACK_B R42, R42.H1 ;  /* 0x0000002aff2a723e */ /* 0x000fe200030006ff */
[----:B------:R-:W-:Y:S01]  /*10f70*/  HADD2.F32 R32, -RZ, R32.H1_H1 ;  /* 0x30000020ff207230 */ /* 0x000fe20000004100 */
[----:B------:R-:W-:Y:S01]  /*10f80*/  F2FP.F16.E4M3.UNPACK_B R34, R34.H1 ;  /* 0x00000022ff22723e */ /* 0x000fe200030006ff */
[----:B------:R-:W-:Y:S02]  /*10f90*/  HADD2.F32 R29, -RZ, R12.H0_H0 ;  /* 0x2000000cff1d7230 */ /* 0x000fe40000004100 */
[----:B------:R-:W-:Y:S01]  /*10fa0*/  FMUL.FTZ R43, R10, R31 ;  /* 0x0000001f0a2b7220 */ /* 0x000fe20000410000 */
[----:B------:R-:W-:Y:S02]  /*10fb0*/  HADD2.F32 R5, -RZ, R5.H1_H1 ;  /* 0x30000005ff057230 */ /* 0x000fe40000004100 */
[----:B------:R-:W-:Y:S01]  /*10fc0*/  FMUL.FTZ R21, R21, R32 ;  /* 0x0000002015157220 */ /* 0x000fe20000410000 */
[----:B------:R-:W-:-:S02]  /*10fd0*/  HADD2.F32 R6, -RZ, R14.H0_H0 ;  /* 0x2000000eff067230 */ /* 0x000fc40000004100 */
[-C--:B------:R-:W-:Y:S01]  /*10fe0*/  FMUL.FTZ R10, R10, R29.reuse ;  /* 0x0000001d0a0a7220 */ /* 0x080fe20000410000 */
[----:B------:R-:W-:Y:S02]  /*10ff0*/  HADD2.F32 R20, -RZ, R20.H1_H1 ;  /* 0x30000014ff147230 */ /* 0x000fe40000004100 */
[C---:B------:R-:W-:Y:S01]  /*11000*/  FFMA.FTZ R40, R5.reuse, R40, R21 ;  /* 0x0000002805287223 */ /* 0x040fe20000010015 */
[----:B------:R-:W-:Y:S02]  /*11010*/  HADD2.F32 R21, -RZ, R42.H0_H0 ;  /* 0x2000002aff157230 */ /* 0x000fe40000004100 */
[C---:B------:R-:W-:Y:S01]  /*11020*/  FFMA.FTZ R43, R6.reuse, R29, -R43 ;  /* 0x0000001d062b7223 */ /* 0x040fe2000001082b */
[----:B------:R-:W-:Y:S01]  /*11030*/  FFMA.FTZ R45, R6, R31, R10 ;  /* 0x0000001f062d7223 */ /* 0x000fe2000001000a */
[----:B------:R-:W-:Y:S02]  /*11040*/  HADD2.F32 R6, -RZ, R26.H0_H0 ;  /* 0x2000001aff067230 */ /* 0x000fe40000004100 */
[----:B------:R-:W-:Y:S01]  /*11050*/  FFMA.FTZ R32, R5, R32, -R28 ;  /* 0x0000002005207223 */ /* 0x000fe2000001081c */
[----:B------:R-:W-:Y:S01]  /*11060*/  HADD2.F32 R25, -RZ, R25.H1_H1 ;  /* 0x30000019ff197230 */ /* 0x000fe20000004100 */
[----:B------:R-:W-:Y:S01]  /*11070*/  F2FP.F16.E4M3.UNPACK_B R9, R8 ;  /* 0x00000008ff09723e */ /* 0x000fe200020006ff */
[----:B------:R-:W-:-:S02]  /*11080*/  HADD2.F32 R12, -RZ, R12.H1_H1 ;  /* 0x3000000cff0c7230 */ /* 0x000fc40000004100 */
[C---:B------:R-:W-:Y:S01]  /*11090*/  FMUL.FTZ R28, R6.reuse, R21 ;  /* 0x00000015061c7220 */ /* 0x040fe20000410000 */
[----:B------:R-:W-:Y:S02]  /*110a0*/  HADD2.F32 R10, -RZ, R34.H0_H0 ;  /* 0x20000022ff0a7230 */ /* 0x000fe40000004100 */
[C---:B------:R-:W-:Y:S01]  /*110b0*/  FMUL.FTZ R29, R25.reuse, R20 ;  /* 0x00000014191d7220 */ /* 0x040fe20000410000 */
[----:B------:R-:W-:Y:S02]  /*110c0*/  HADD2.F32 R5, -RZ, R15.H0_H0 ;  /* 0x2000000fff057230 */ /* 0x000fe40000004100 */
[----:B------:R-:W-:Y:S01]  /*110d0*/  FMUL.FTZ R25, R25, R12 ;  /* 0x0000000c19197220 */ /* 0x000fe20000410000 */
[----:B------:R-:W-:Y:S02]  /*110e0*/  HADD2.F32 R14, -RZ, R14.H1_H1 ;  /* 0x3000000eff0e7230 */ /* 0x000fe40000004100 */
[----:B------:R-:W-:Y:S01]  /*110f0*/  FMUL.FTZ R6, R6, R10 ;  /* 0x0000000a06067220 */ /* 0x000fe20000410000 */
[----:B------:R-:W-:Y:S01]  /*11100*/  F2FP.F16.E4M3.UNPACK_B R8, R8.H1 ;  /* 0x00000008ff08723e */ /* 0x000fe200030006ff */
[C---:B------:R-:W-:Y:S01]  /*11110*/  FFMA.FTZ R47, R5.reuse, R10, -R28 ;  /* 0x0000000a052f7223 */ /* 0x040fe2000001081c */
[----:B------:R-:W-:Y:S01]  /*11120*/  F2FP.F16.E4M3.UNPACK_B R10, R27.H1 ;  /* 0x0000001bff0a723e */ /* 0x000fe200030006ff */
[C---:B------:R-:W-:Y:S01]  /*11130*/  FFMA.FTZ R46, R14.reuse, R12, -R29 ;  /* 0x0000000c0e2e7223 */ /* 0x040fe2000001081d */
[----:B------:R-:W-:Y:S01]  /*11140*/  F2FP.F16.E4M3.UNPACK_B R3, R4 ;  /* 0x00000004ff03723e */ /* 0x000fe200020006ff */
[----:B------:R-:W-:Y:S01]  /*11150*/  FFMA.FTZ R48, R14, R20, R25 ;  /* 0x000000140e307223 */ /* 0x000fe20000010019 */
[----:B------:R-:W-:Y:S01]  /*11160*/  F2FP.F16.E4M3.UNPACK_B R4, R4.H1 ;  /* 0x00000004ff04723e */ /* 0x000fe200030006ff */
[----:B------:R-:W-:Y:S01]  /*11170*/  FFMA.FTZ R49, R5, R21, R6 ;  /* 0x0000001505317223 */ /* 0x000fe20000010006 */
[----:B------:R-:W-:Y:S01]  /*11180*/  HADD2.F32 R34, -RZ, R34.H1_H1 ;  /* 0x30000022ff227230 */ /* 0x000fe20000004100 */
[-C--:B------:R-:W-:Y:S01]  /*11190*/  F2FP.F16.E4M3.UNPACK_B R14, R33.reuse.H1 ;  /* 0x00000021ff0e723e */ /* 0x080fe200030006ff */
[----:B------:R-:W-:Y:S01]  /*111a0*/  HADD2.F32 R26, -RZ, R26.H1_H1 ;  /* 0x3000001aff1a7230 */ /* 0x000fe20000004100 */
[----:B------:R-:W-:Y:S01]  /*111b0*/  F2FP.F16.E4M3.UNPACK_B R33, R33 ;  /* 0x00000021ff21723e */ /* 0x000fe200020006ff */
[----:B------:R-:W-:Y:S01]  /*111c0*/  HADD2.F32 R42, -RZ, R42.H1_H1 ;  /* 0x3000002aff2a7230 */ /* 0x000fe20000004100 */
[----:B------:R-:W-:Y:S01]  /*111d0*/  F2FP.F16.E4M3.UNPACK_B R27, R27 ;  /* 0x0000001bff1b723e */ /* 0x000fe200020006ff */
[----:B------:R-:W-:-:S02]  /*111e0*/  HADD2.F32 R6, -RZ, R8.H0_H0 ;  /* 0x20000008ff067230 */ /* 0x000fc40000004100 */
[C---:B------:R-:W-:Y:S01]  /*111f0*/  FMUL.FTZ R25, R26.reuse, R34 ;  /* 0x000000221a197220 */ /* 0x040fe20000410000 */
[----:B------:R-:W-:Y:S02]  /*11200*/  HADD2.F32 R12, -RZ, R10.H0_H0 ;  /* 0x2000000aff0c7230 */ /* 0x000fe40000004100 */
[----:B------:R-:W-:Y:S01]  /*11210*/  FMUL.FTZ R28, R26, R42 ;  /* 0x0000002a1a1c7220 */ /* 0x000fe20000410000 */
[----:B------:R-:W-:Y:S02]  /*11220*/  HADD2.F32 R15, -RZ, R15.H1_H1 ;  /* 0x3000000fff0f7230 */ /* 0x000fe40000004100 */
[----:B------:R-:W-:Y:S02]  /*11230*/  HADD2.F32 R20, -RZ, R14.H0_H0 ;  /* 0x2000000eff147230 */ /* 0x000fe40000004100 */
[----:B------:R-:W-:Y:S01]  /*11240*/  FMUL.FTZ R21, R6, R12 ;  /* 0x0000000c06157220 */ /* 0x000fe20000410000 */
[----:B------:R-:W-:Y:S02]  /*11250*/  HADD2.F32 R5, -RZ, R4.H0_H0 ;  /* 0x20000004ff057230 */ /* 0x000fe40000004100 */
[C---:B------:R-:W-:Y:S01]  /*11260*/  FFMA.FTZ R42, R15.reuse, R42, R25 ;  /* 0x0000002a0f2a7223 */ /* 0x040fe20000010019 */
[----:B------:R-:W-:Y:S01]  /*11270*/  FFMA.FTZ R50, R15, R34, -R28 ;  /* 0x000000220f327223 */ /* 0x000fe2000001081c */
[----:B------:R-:W-:-:S02]  /*11280*/  HADD2.F32 R8, -RZ, R8.H1_H1 ;  /* 0x30000008ff087230 */ /* 0x000fc40000004100 */
[-C--:B------:R-:W-:Y:S01]  /*11290*/  FMUL.FTZ R26, R6, R20.reuse ;  /* 0x00000014061a7220 */ /* 0x080fe20000410000 */
[C---:B------:R-:W-:Y:S01]  /*112a0*/  FFMA.FTZ R25, R5.reuse, R20, R21 ;  /* 0x0000001405197223 */ /* 0x040fe20000010015 */
[----:B------:R-:W-:Y:S02]  /*112b0*/  HADD2.F32 R21, -RZ, R14.H1_H1 ;  /* 0x3000000eff157230 */ /* 0x000fe40000004100 */
[----:B------:R-:W-:Y:S02]  /*112c0*/  HADD2.F32 R15, -RZ, R10.H1_H1 ;  /* 0x3000000aff0f7230 */ /* 0x000fe40000004100 */
[----:B------:R-:W-:Y:S01]  /*112d0*/  FFMA.FTZ R26, R5, R12, -R26 ;  /* 0x0000000c051a7223 */ /* 0x000fe2000001081a */
[----:B------:R-:W-:Y:S02]  /*112e0*/  HADD2.F32 R4, -RZ, R4.H1_H1 ;  /* 0x30000004ff047230 */ /* 0x000fe40000004100 */
[----:B------:R-:W-:Y:S01]  /*112f0*/  FMUL.FTZ R29, R8, R21 ;  /* 0x00000015081d7220 */ /* 0x000fe20000410000 */
[----:B------:R-:W-:-:S02]  /*11300*/  HADD2.F32 R5, -RZ, R9.H0_H0 ;  /* 0x20000009ff057230 */ /* 0x000fc40000004100 */
[-C--:B------:R-:W-:Y:S01]  /*11310*/  FMUL.FTZ R6, R8, R15.reuse ;  /* 0x0000000f08067220 */ /* 0x080fe20000410000 */
[--C-:B------:R-:W-:Y:S02]  /*11320*/  HADD2.F32 R8, -RZ, R33.reuse.H0_H0 ;  /* 0x20000021ff087230 */ /* 0x100fe40000004100 */
[C---:B------:R-:W-:Y:S01]  /*11330*/  FFMA.FTZ R29, R4.reuse, R15, -R29 ;  /* 0x0000000f041d7223 */ /* 0x040fe2000001081d */
[----:B------:R-:W-:Y:S02]  /*11340*/  HADD2.F32 R10, -RZ, R33.H1_H1 ;  /* 0x30000021ff0a7230 */ /* 0x000fe40000004100 */
[----:B------:R-:W-:Y:S01]  /*11350*/  FFMA.FTZ R28, R4, R21, R6 ;  /* 0x00000015041c7223 */ /* 0x000fe20000010006 */
[----:B------:R-:W-:Y:S02]  /*11360*/  HADD2.F32 R6, -RZ, R27.H0_H0 ;  /* 0x2000001bff067230 */ /* 0x000fe40000004100 */
[----:B------:R-:W-:Y:S01]  /*11370*/  FMUL.FTZ R15, R5, R8 ;  /* 0x00000008050f7220 */ /* 0x000fe20000410000 */
[----:B------:R-:W-:Y:S01]  /*11380*/  HADD2.F32 R4, -RZ, R3.H0_H0 ;  /* 0x20000003ff047230 */ /* 0x000fe20000004100 */
[----:B------:R-:W-:Y:S01]  /*11390*/  F2FP.F16.E4M3.UNPACK_B R12, R36.H1 ;  /* 0x00000024ff0c723e */ /* 0x000fe200030006ff */
[----:B------:R-:W-:-:S02]  /*113a0*/  HADD2.F32 R9, -RZ, R9.H1_H1 ;  /* 0x30000009ff097230 */ /* 0x000fc40000004100 */
[-C--:B------:R-:W-:Y:S01]  /*113b0*/  FMUL.FTZ R5, R5, R6.reuse ;  /* 0x0000000605057220 */ /* 0x080fe20000410000 */
[----:B------:R-:W-:Y:S02]  /*113c0*/  HADD2.F32 R3, -RZ, R3.H1_H1 ;  /* 0x30000003ff037230 */ /* 0x000fe40000004100 */
[C---:B------:R-:W-:Y:S01]  /*113d0*/  FFMA.FTZ R15, R4.reuse, R6, -R15 ;  /* 0x00000006040f7223 */ /* 0x040fe2000001080f */
[----:B------:R-:W-:Y:S02]  /*113e0*/  HADD2.F32 R6, -RZ, R27.H1_H1 ;  /* 0x3000001bff067230 */ /* 0x000fe40000004100 */
[C---:B------:R-:W-:Y:S01]  /*113f0*/  FMUL.FTZ R20, R9.reuse, R10 ;  /* 0x0000000a09147220 */ /* 0x040fe20000410000 */
[----:B------:R-:W-:Y:S01]  /*11400*/  FFMA.FTZ R14, R4, R8, R5 ;  /* 0x00000008040e7223 */ /* 0x000fe20000010005 */
[----:B------:R-:W-:Y:S01]  /*11410*/  F2FP.F16.E4M3.UNPACK_B R5, R30.H1 ;  /* 0x0000001eff05723e */ /* 0x000fe200030006ff */
[----:B------:R-:W-:Y:S02]  /*11420*/  HADD2.F32 R8, -RZ, R12.H0_H0 ;  /* 0x2000000cff087230 */ /* 0x000fe40000004100 */
[----:B------:R-:W-:Y:S01]  /*11430*/  FMUL.FTZ R9, R9, R6 ;  /* 0x0000000609097220 */ /* 0x000fe20000410000 */
[----:B------:R-:W-:-:S02]  /*11440*/  HADD2.F32 R4, -RZ, R24.H0_H0 ;  /* 0x20000018ff047230 */ /* 0x000fc40000004100 */
[C---:B------:R-:W-:Y:S01]  /*11450*/  FFMA.FTZ R20, R3.reuse, R6, -R20 ;  /* 0x0000000603147223 */ /* 0x040fe20000010814 */
[----:B------:R-:W-:Y:S02]  /*11460*/  HADD2.F32 R6, -RZ, R5.H0_H0 ;  /* 0x20000005ff067230 */ /* 0x000fe40000004100 */
[----:B------:R-:W-:Y:S01]  /*11470*/  FFMA.FTZ R21, R3, R10, R9 ;  /* 0x0000000a03157223 */ /* 0x000fe20000010009 */
[----:B------:R-:W-:Y:S02]  /*11480*/  HADD2.F32 R3, -RZ, R13.H0_H0 ;  /* 0x2000000dff037230 */ /* 0x000fe40000004100 */
[C---:B------:R-:W-:Y:S01]  /*11490*/  FMUL.FTZ R10, R4.reuse, R8 ;  /* 0x00000008040a7220 */ /* 0x040fe20000410000 */
[----:B------:R-:W-:Y:S02]  /*114a0*/  HADD2.F32 R12, -RZ, R12.H1_H1 ;  /* 0x3000000cff0c7230 */ /* 0x000fe40000004100 */
[----:B------:R-:W-:Y:S01]  /*114b0*/  FMUL.FTZ R4, R4, R6 ;  /* 0x0000000604047220 */ /* 0x000fe20000410000 */
[----:B------:R-:W-:-:S02]  /*114c0*/  HADD2.F32 R24, -RZ, R24.H1_H1 ;  /* 0x30000018ff187230 */ /* 0x000fc40000004100 */
[C---:B------:R-:W-:Y:S01]  /*114d0*/  FFMA.FTZ R27, R3.reuse, R6, -R10 ;  /* 0x00000006031b7223 */ /* 0x040fe2000001080a */
[----:B------:R-:W-:Y:S01]  /*114e0*/  HADD2.F32 R5, -RZ, R5.H1_H1 ;  /* 0x30000005ff057230 */ /* 0x000fe20000004100 */
[----:B------:R-:W-:Y:S01]  /*114f0*/  F2FP.F16.E4M3.UNPACK_B R30, R30 ;  /* 0x0000001eff1e723e */ /* 0x000fe200020006ff */
[----:B------:R-:W-:Y:S02]  /*11500*/  HADD2.F32 R13, -RZ, R13.H1_H1 ;  /* 0x3000000dff0d7230 */ /* 0x000fe40000004100 */
[C---:B------:R-:W-:Y:S01]  /*11510*/  FMUL.FTZ R6, R24.reuse, R12 ;  /* 0x0000000c18067220 */ /* 0x040fe20000410000 */
[----:B------:R-:W-:Y:S01]  /*11520*/  F2FP.F16.E4M3.UNPACK_B R36, R36 ;  /* 0x00000024ff24723e */ /* 0x000fe200020006ff */
[-C--:B------:R-:W-:Y:S01]  /*11530*/  FMUL.FTZ R9, R24, R5.reuse ;  /* 0x0000000518097220 */ /* 0x080fe20000410000 */
[----:B------:R-:W-:Y:S01]  /*11540*/  FFMA.FTZ R24, R3, R8, R4 ;  /* 0x0000000803187223 */ /* 0x000fe20000010004 */
[----:B------:R-:W-:Y:S01]  /*11550*/  FFMA.FTZ R34, R13, R5, -R6 ;  /* 0x000000050d227223 */ /* 0x000fe20000010806 */
[----:B------:R-:W-:-:S02]  /*11560*/  HADD2.F32 R5, -RZ, R30.H0_H0 ;  /* 0x2000001eff057230 */ /* 0x000fc40000004100 */
[----:B------:R-:W-:Y:S01]  /*11570*/  FFMA.FTZ R31, R13, R12, R9 ;  /* 0x0000000c0d1f7223 */ /* 0x000fe20000010009 */
[--C-:B------:R-:W-:Y:S02]  /*11580*/  HADD2.F32 R6, -RZ, R36.reuse.H0_H0 ;  /* 0x20000024ff067230 */ /* 0x100fe40000004100 */
[--C-:B------:R-:W-:Y:S02]  /*11590*/  HADD2.F32 R4, -RZ, R11.reuse.H0_H0 ;  /* 0x2000000bff047230 */ /* 0x100fe40000004100 */
[----:B------:R-:W-:Y:S01]  /*115a0*/  HADD2.F32 R36, -RZ, R36.H1_H1 ;  /* 0x30000024ff247230 */ /* 0x000fe20000004100 */
[----:B------:R-:W-:Y:S01]  /*115b0*/  F2FP.SATFINITE.E4M3.F32.PACK_AB_MERGE_C R24, R31, R24, RZ ;  /* 0x000000181f18723e */ /* 0x000fe200048070ff */
[----:B------:R-:W-:Y:S02]  /*115c0*/  HADD2.F32 R11, -RZ, R11.H1_H1 ;  /* 0x3000000bff0b7230 */ /* 0x000fe40000004100 */
[----:B------:R-:W-:Y:S01]  /*115d0*/  FMUL.FTZ R8, R4, R6 ;  /* 0x0000000604087220 */ /* 0x000fe20000410000 */
[----:B------:R-:W-:-:S02]  /*115e0*/  HADD2.F32 R30, -RZ, R30.H1_H1 ;  /* 0x3000001eff1e7230 */ /* 0x000fc40000004100 */
[-C--:B------:R-:W-:Y:S01]  /*115f0*/  FMUL.FTZ R9, R4, R5.reuse ;  /* 0x0000000504097220 */ /* 0x080fe20000410000 */
[--C-:B------:R-:W-:Y:S02]  /*11600*/  HADD2.F32 R3, -RZ, R7.reuse.H0_H0 ;  /* 0x20000007ff037230 */ /* 0x100fe40000004100 */
[C---:B------:R-:W-:Y:S01]  /*11610*/  FMUL.FTZ R4, R11.reuse, R36 ;  /* 0x000000240b047220 */ /* 0x040fe20000410000 */
[----:B------:R-:W-:Y:S02]  /*11620*/  HADD2.F32 R7, -RZ, R7.H1_H1 ;  /* 0x30000007ff077230 */ /* 0x000fe40000004100 */
        /* <DEDUP_REMOVED lines=9> */
[----:B------:R-:W-:Y:S02]  /*116c0*/  F2FP.SATFINITE.E4M3.F32.PACK_AB_MERGE_C R9, R40, R37, RZ ;  /* 0x000000252809723e */ /* 0x000fe400048070ff */
[----:B------:R-:W-:Y:S02]  /*116d0*/  F2FP.SATFINITE.E4M3.F32.PACK_AB_MERGE_C R11, R42, R49, RZ ;  /* 0x000000312a0b723e */ /* 0x000fe400048070ff */
[----:B------:R-:W-:-:S02]  /*116e0*/  F2FP.SATFINITE.E4M3.F32.PACK_AB_MERGE_C R8, R28, R25, RZ ;  /* 0x000000191c08723e */ /* 0x000fc400048070ff */
[----:B------:R-:W-:Y:S02]  /*116f0*/  F2FP.SATFINITE.E4M3.F32.PACK_AB_MERGE_C R5, R39, R38, R5 ;  /* 0x000000262705723e */ /* 0x000fe40004807005 */
        /* <DEDUP_REMOVED lines=9> */
.L_x_1333:
[----:B------:R-:W-:Y:S05]  /*11790*/  BSYNC B0 ;  /* 0x0000000000007941 */ /* 0x000fea0003800000 */
.L_x_1293:
[----:B------:R-:W-:Y:S01]  /*117a0*/  @!PT LDS RZ, [RZ] ;  /* 0x00000000fffff984 */ /* 0x000fe20000000800 */
[----:B------:R-:W-:Y:S01]  /*117b0*/  @!PT LDS RZ, [RZ] ;  /* 0x00000000fffff984 */ /* 0x000fe20000000800 */
[----:B------:R-:W-:Y:S01]  /*117c0*/  @!PT LDS RZ, [RZ] ;  /* 0x00000000fffff984 */ /* 0x000fe20000000800 */
[----:B------:R-:W-:Y:S01]  /*117d0*/  @!PT LDS RZ, [RZ] ;  /* 0x00000000fffff984 */ /* 0x000fe20000000800 */
[----:B------:R2:W-:Y:S06]  /*117e0*/  MEMBAR.ALL.CTA ;  /* 0x0000000000007992 */ /* 0x0005ec0000008000 */
[----:B--2---:R-:W2:Y:S01]  /*117f0*/  FENCE.VIEW.ASYNC.S ;  /* 0x00000000000073c6 */ /* 0x004ea20000000000 */
[----:B------:R-:W-:Y:S05]  /*11800*/  WARPSYNC.ALL ;  /* 0x0000000000007948 */ /* 0x000fea0003800000 */
[----:B--2---:R-:W-:Y:S06]  /*11810*/  BAR.SYNC.DEFER_BLOCKING 0xd, 0x100 ;  /* 0x0344000000007b1d */ /* 0x004fec0000010000 */
.L_x_1291:
[----:B-1-34-:R-:W-:-:S05]  /*11820*/  IMAD.U32 R0, RZ, RZ, UR45 ;  /* 0x0000002dff007e24 */ /* 0x01afca000f8e00ff */
[----:B------:R-:W-:-:S13]  /*11830*/  ISETP.NE.AND P0, PT, R0, 0x3, PT ;  /* 0x000000030000780c */ /* 0x000fda0003f05270 */
[----:B------:R-:W-:Y:S05]  /*11840*/  @!P0 BRA `(.L_x_1360) ;  /* 0x0000000000048947 */ /* 0x000fea0003800000 */
[----:B------:R-:W-:Y:S01]  /*11850*/  BPT.TRAP 0x1 ;  /* 0x000000040000795c */ /* 0x000fe20000300000 */
.L_x_1360:
[----:B------:R-:W-:Y:S01]  /*11860*/  IMAD R11, R200, 0x8, R16 ;  /* 0x00000008c80b7824 */ /* 0x000fe200078e0210 */
[----:B------:R-:W-:-:S04]  /*11870*/  SHF.L.U32 R0, R194, 0x1f, RZ ;  /* 0x0000001fc2007819 */ /* 0x000fc800000006ff */
[----:B------:R1:W3:Y:S01]  /*11880*/  SYNCS.PHASECHK.TRANS64.TRYWAIT P2, [R11+URZ+0x28430], R0 ;  /* 0x028430000b0075a7 */ /* 0x0002e2000804017f */
[----:B------:R-:W-:Y:S05]  /*11890*/  @!P0 BRA `(.L_x_1361) ;  /* 0x0000000000048947 */ /* 0x000fea0003800000 */
[----:B------:R-:W-:Y:S01]  /*118a0*/  BPT.TRAP 0x1 ;  /* 0x000000040000795c */ /* 0x000fe20000300000 */
.L_x_1361:
[----:B--2---:R-:W2:Y:S02]  /*118b0*/  S2R R3, SR_TID.X ;  /* 0x0000000000037919 */ /* 0x004ea40000002100 */
[----:B--2---:R-:W-:-:S04]  /*118c0*/  LOP3.LUT R3, R3, 0x7f, RZ, 0xc0, !PT ;  /* 0x0000007f03037812 */ /* 0x004fc800078ec0ff */
[----:B------:R-:W-:Y:S01]  /*118d0*/  ISETP.NE.AND P1, PT, R3, RZ, PT ;  /* 0x000000ff0300720c */ /* 0x000fe20003f25270 */
[----:B---3--:R-:W-:-:S12]  /*118e0*/  @P2 BRA `(.L_x_1362) ;  /* 0x0000000000082947 */ /* 0x008fd80003800000 */
[----:B------:R-:W2:Y:S02]  /*118f0*/  SYNCS.PHASECHK.TRANS64.TRYWAIT P2, [R11+URZ+0x28430], R0 ;  /* 0x028430000b0075a7 */ /* 0x000ea4000804017f */
[----:B--2---:R-:W-:Y:S05]  /*11900*/  @!P2 BRA `(.L_x_1363) ;  /* 0x000001600048a947 */ /* 0x004fea0003800000 */
.L_x_1362:
[----:B------:R-:W-:Y:S05]  /*11910*/  WARPSYNC.ALL ;  /* 0x0000000000007948 */ /* 0x000fea0003800000 */
[----:B-12---:R-:W-:Y:S01]  /*11920*/  VIADD R0, R16, 0x20000 ;  /* 0x0002000010007836 */ /* 0x006fe20000000000 */
[----:B------:R-:W-:Y:S01]  /*11930*/  R2UR UR12, R52 ;  /* 0x00000000340c72ca */ /* 0x000fe200000e0000 */
[----:B0----5:R-:W-:Y:S01]  /*11940*/  IMAD.MOV.U32 R7, RZ, RZ, 0x40000040 ;  /* 0x40000040ff077424 */ /* 0x021fe200078e00ff */
[----:B------:R-:W-:Y:S01]  /*11950*/  WARPGROUP.ARRIVE ;  /* 0x00000000000079c5 */ /* 0x000fe20000000000 */
[----:B------:R-:W-:Y:S01]  /*11960*/  UMOV UR13, 0x40000040 ;  /* 0x40000040000d7882 */ /* 0x000fe20000000000 */
[----:B------:R-:W-:Y:S01]  /*11970*/  SHF.R.U32.HI R0, RZ, 0x4, R0 ;  /* 0x00000004ff007819 */ /* 0x000fe20000011600 */
[----:B------:R-:W-:Y:S01]  /*11980*/  IMAD.MOV.U32 R9, RZ, RZ, 0x40000040 ;  /* 0x40000040ff097424 */ /* 0x000fe200078e00ff */
[----:B------:R-:W-:Y:S01]  /*11990*/  R2UR UR15, R7 ;  /* 0x00000000070f72ca */ /* 0x000fe200000e0000 */
[----:B------:R-:W-:Y:S01]  /*119a0*/  UMOV UR9, 0x40000040 ;  /* 0x4000004000097882 */ /* 0x000fe20000000000 */
[----:B------:R-:W-:Y:S01]  /*119b0*/  LOP3.LUT R0, R0, 0x3fff, RZ, 0xc0, !PT ;  /* 0x00003fff00007812 */ /* 0x000fe200078ec0ff */
[----:B------:R-:W-:Y:S01]  /*119c0*/  UMOV UR5, 0x40000040 ;  /* 0x4000004000057882 */ /* 0x000fe20000000000 */
[----:B------:R-:W-:Y:S01]  /*119d0*/  R2UR UR11, R9 ;  /* 0x00000000090b72ca */ /* 0x000fe200000e0000 */
[----:B------:R-:W-:Y:S01]  /*119e0*/  IMAD.MOV.U32 R9, RZ, RZ, 0x40000040 ;  /* 0x40000040ff097424 */ /* 0x000fe200078e00ff */
[----:B------:R-:W-:Y:S01]  /*119f0*/  LOP3.LUT R5, R0, 0x10000, RZ, 0xfc, !PT ;  /* 0x0001000000057812 */ /* 0x000fe200078efcff */
[----:B------:R-:W-:Y:S01]  /*11a00*/  ULOP3.LUT UR12, UR12, 0x10000, URZ, 0xfc, !UPT ;  /* 0x000100000c0c7892 */ /* 0x000fe2000f8efc3f */
[----:B------:R-:W-:Y:S01]  /*11a10*/  IMAD.MOV.U32 R7, RZ, RZ, 0x40000040 ;  /* 0x40000040ff077424 */ /* 0x000fe200078e00ff */
[----:B------:R-:W-:Y:S01]  /*11a20*/  UMOV UR17, 0x40000040 ;  /* 0x4000004000117882 */ /* 0x000fe20000000000 */
[----:B------:R-:W-:Y:S01]  /*11a30*/  R2UR UR7, R9 ;  /* 0x00000000090772ca */ /* 0x000fe200000e0000 */
[----:B------:R-:W-:Y:S01]  /*11a40*/  IMAD R6, R200, 0x400, R5 ;  /* 0x00000400c8067824 */ /* 0x000fe200078e0205 */
[----:B------:R-:W-:Y:S01]  /*11a50*/  UIADD3 UR8, UR12, 0x2, URZ ;  /* 0x000000020c087890 */ /* 0x000fe2000fffe03f */
[----:B------:R-:W-:Y:S01]  /*11a60*/  IMAD.MOV.U32 R9, RZ, RZ, 0x40000040 ;  /* 0x40000040ff097424 */ /* 0x000fe200078e00ff */
[----:B------:R-:W-:Y:S01]  /*11a70*/  UIADD3 UR4, UR12, 0x4, URZ ;  /* 0x000000040c047890 */ /* 0x000fe2000fffe03f */
[C---:B------:R-:W-:Y:S01]  /*11a80*/  VIADD R8, R6.reuse, 0x2 ;  /* 0x0000000206087836 */ /* 0x040fe20000000000 */
[----:B------:R-:W-:Y:S01]  /*11a90*/  R2UR UR14, R6 ;  /* 0x00000000060e72ca */ /* 0x000fe200000e0000 */
[----:B------:R-:W-:Y:S01]  /*11aa0*/  UIADD3 UR16, UR12, 0x6, URZ ;  /* 0x000000060c107890 */ /* 0x000fe2000fffe03f */
[----:B------:R-:W-:Y:S01]  /*11ab0*/  R2UR UR19, R9 ;  /* 0x00000000091372ca */ /* 0x000fe200000e0000 */
[----:B------:R-:W-:Y:S01]  /*11ac0*/  IMAD.MOV.U32 R9, RZ, RZ, 0x40000040 ;  /* 0x40000040ff097424 */ /* 0x000fe200078e00ff */
[----:B------:R-:W-:Y:S01]  /*11ad0*/  R2UR UR10, R8 ;  /* 0x00000000080a72ca */ /* 0x000fe200000e0000 */
[----:B------:R-:W-:Y:S01]  /*11ae0*/  VIADD R8, R6, 0x4 ;  /* 0x0000000406087836 */ /* 0x000fe20000000000 */
[----:B------:R-:W-:Y:S01]  /*11af0*/  UIADD3 UR20, UR12, 0x400, URZ ;  /* 0x000004000c147890 */ /* 0x000fe2000fffe03f */
[----:B------:R-:W-:Y:S01]  /*11b00*/  R2UR UR35, R7 ;  /* 0x00000000072372ca */ /* 0x000fe200000e0000 */
[----:B------:R-:W-:Y:S01]  /*11b10*/  UMOV UR21, 0x40000040 ;  /* 0x4000004000157882 */ /* 0x000fe20000000000 */
[----:B------:R-:W-:Y:S01]  /*11b20*/  R2UR UR23, R9 ;  /* 0x00000000091772ca */ /* 0x000fe200000e0000 */
[----:B------:R-:W-:Y:S01]  /*11b30*/  IMAD.MOV.U32 R9, RZ, RZ, 0x40000040 ;  /* 0x40000040ff097424 */ /* 0x000fe200078e00ff */
[----:B------:R-:W-:Y:S01]  /*11b40*/  R2UR UR6, R8 ;  /* 0x00000000080672ca */ /* 0x000fe200000e0000 */
[----:B------:R-:W-:-:S02]  /*11b50*/  UIADD3 UR24, UR12, 0x402, URZ ;  /* 0x000004020c187890 */ /* 0x000fc4000fffe03f */
[----:B------:R-:W-:Y:S01]  /*11b60*/  QGMMA.64x64x32.F32.E4M3.E4M3 R24, gdesc[UR12], RZ, !UPT, gsb0 ;  /* 0x00e000000c1879f3 */ /* 0x000fe2000c0008ff */
[----:B------:R-:W-:Y:S01]  /*11b70*/  IADD3 R8, R6, 0x6, RZ ;  /* 0x0000000606087810 */ /* 0x000fe20007ffe0ff */
[----:B------:R-:W-:Y:S01]  /*11b80*/  UMOV UR25, 0x40000040 ;  /* 0x4000004000197882 */ /* 0x000fe20000000000 */
[----:B------:R-:W-:Y:S01]  /*11b90*/  R2UR UR27, R9 ;  /* 0x00000000091b72ca */ /* 0x000fe200000e0000 */
[----:B------:R-:W-:Y:S01]  /*11ba0*/  IMAD.MOV.U32 R9, RZ, RZ, 0x40000040 ;  /* 0x40000040ff097424 */ /* 0x000fe200078e00ff */
[----:B------:R-:W-:Y:S01]  /*11bb0*/  R2UR UR18, R8 ;  /* 0x00000000081272ca */ /* 0x000fe200000e0000 */
[----:B------:R-:W-:Y:S01]  /*11bc0*/  VIADD R8, R6, 0x200 ;  /* 0x0000020006087836 */ /* 0x000fe20000000000 */
[----:B------:R-:W-:Y:S01]  /*11bd0*/  UIADD3 UR28, UR12, 0x404, URZ ;  /* 0x000004040c1c7890 */ /* 0x000fe2000fffe03f */
[----:B------:R-:W-:Y:S01]  /*11be0*/  MOV R3, 0xffffffc0 ;  /* 0xffffffc000037802 */ /* 0x000fe20000000f00 */
[----:B------:R-:W-:Y:S01]  /*11bf0*/  UMOV UR29, 0x40000040 ;  /* 0x40000040001d7882 */ /* 0x000fe20000000000 */
[----:B------:R-:W-:Y:S01]  /*11c00*/  R2UR UR31, R9 ;  /* 0x00000000091f72ca */ /* 0x000fe200000e0000 */
[----:B------:R-:W-:Y:S01]  /*11c10*/  UIADD3 UR32, UR12, 0x406, URZ ;  /* 0x000004060c207890 */ /* 0x000fe2000fffe03f */
[----:B------:R-:W-:Y:S01]  /*11c20*/  R2UR UR22, R8 ;  /* 0x00000000081672ca */ /* 0x000fe200000e0000 */
[----:B------:R-:W-:Y:S01]  /*11c30*/  VIADD R8, R6, 0x202 ;  /* 0x0000020206087836 */ /* 0x000fe20000000000 */
[----:B------:R-:W-:Y:S01]  /*11c40*/  UMOV UR33, 0x40000040 ;  /* 0x4000004000217882 */ /* 0x000fe20000000000 */
[----:B------:R-:W-:Y:S01]  /*11c50*/  @!P1 VIADD R0, R11, 0x28440 ;  /* 0x000284400b009836 */ /* 0x000fe20000000000 */
[----:B------:R-:W-:-:S02]  /*11c60*/  ULDC UR55, c[0x0][0x9dc] ;  /* 0x0002770000377ab9 */ /* 0x000fc40000000800 */
[----:B------:R-:W-:Y:S01]  /*11c70*/  R2UR UR26, R8 ;  /* 0x00000000081a72ca */ /* 0x000fe200000e0000 */
[C---:B------:R-:W-:Y:S01]  /*11c80*/  VIADD R8, R6.reuse, 0x204 ;  /* 0x0000020406087836 */ /* 0x040fe20000000000 */
[----:B------:R-:W-:Y:S01]  /*11c90*/  @!P1 PRMT R0, RZ, 0x654, R0 ;  /* 0x00000654ff009816 */ /* 0x000fe20000000000 */
[----:B------:R-:W-:Y:S01]  /*11ca0*/  VIADD R6, R6, 0x206 ;  /* 0x0000020606067836 */ /* 0x000fe20000000000 */
[----:B------:R-:W-:Y:S02]  /*11cb0*/  ULOP3.LUT UR55, URZ, UR55, URZ, 0x33, !UPT ;  /* 0x000000373f377292 */ /* 0x000fe4000f8e333f */
[----:B------:R-:W-:Y:S02]  /*11cc0*/  R2UR UR30, R8 ;  /* 0x00000000081e72ca */ /* 0x000fe400000e0000 */
[----:B------:R-:W-:Y:S01]  /*11cd0*/  R2UR UR34, R6 ;  /* 0x00000000062272ca */ /* 0x000fe200000e0000 */
[----:B------:R-:W0:Y:S02]  /*11ce0*/  LDC.64 R8, c[0x0][0x9e0] ;  /* 0x00027800ff087b82 */ /* 0x000e240000000a00 */
[----:B0-----:R-:W-:Y:S01]  /*11cf0*/  ISETP.GE.AND P2, PT, R9, 0x1, PT ;  /* 0x000000010900780c */ /* 0x001fe20003f46270 */
        /* <DEDUP_REMOVED lines=38> */
[C---:B------:R-:W-:Y:S01]  /*11f60*/  FMUL.FTZ R43, R2.reuse, R43 ;  /* 0x0000002b022b7220 */ /* 0x040fe20000410000 */
        /* <DEDUP_REMOVED lines=15> */
[----:B------:R-:W-:Y:S01]  /*12060*/  IADD3 R7, -R198, 0x1, R3 ;  /* 0x00000001c6077810 */ /* 0x000fe20007ffe103 */
[----:B------:R-:W0:Y:S01]  /*12070*/  MUFU.TANH R58, R26 ;  /* 0x0000001a003a7308 */ /* 0x000e220000002400 */
[C---:B------:R-:W-:Y:S01]  /*12080*/  FMUL.FTZ R38, R2.reuse, R38 ;  /* 0x0000002602267220 */ /* 0x040fe20000410000 */
[----:B------:R-:W-:Y:S01]  /*12090*/  FMUL.FTZ R31, R2, R31 ;  /* 0x0000001f021f7220 */ /* 0x000fe20000410000 */
[----:B------:R2:W-:Y:S01]  /*120a0*/  @!P1 SYNCS.ARRIVE.TRANS64.RED.A1T0 RZ, [R0+URZ], RZ ;  /* 0x000000ff00ff99a7 */ /* 0x0005e2000810043f */
[----:B------:R-:W-:-:S02]  /*120b0*/  IMAD R7, R196, -0x2, R7 ;  /* 0xfffffffec4077824 */ /* 0x000fc400078e0207 */
[----:B------:R-:W-:Y:S01]  /*120c0*/  FMUL.FTZ R30, R2, R30 ;  /* 0x0000001e021e7220 */ /* 0x000fe20000410000 */
[----:B------:R-:W-:Y:S01]  /*120d0*/  IMAD R11, R196, -0x2, R3 ;  /* 0xfffffffec40b7824 */ /* 0x000fe200078e0203 */
[----:B------:R-:W3:Y:S01]  /*120e0*/  MUFU.TANH R24, R24 ;  /* 0x0000001800187308 */ /* 0x000ee20000002400 */
[----:B--2---:R-:W-:-:S07]  /*120f0*/  IMAD R0, R205, 0x80, R227 ;  /* 0x00000080cd007824 */ /* 0x004fce00078e02e3 */
[----:B------:R-:W2:Y:S08]  /*12100*/  MUFU.TANH R25, R25 ;  /* 0x0000001900197308 */ /* 0x000eb00000002400 */
        /* <DEDUP_REMOVED lines=27> */
[----:B-1----:R-:W-:-:S05]  /*122c0*/  IMAD.IADD R38, R7, 0x1, R8 ;  /* 0x0000000107267824 */ /* 0x002fca00078e0208 */
[----:B------:R-:W-:Y:S02]  /*122d0*/  VIADDMNMX R4, R0, R38, R11, PT ;  /* 0x0000002600047246 */ /* 0x000fe4000380010b */
[----:B------:R1:W0:Y:S01]  /*122e0*/  MUFU.TANH R12, R30 ;  /* 0x0000001e000c7308 */ /* 0x0002220000002400 */
[----:B---3--:R-:W-:-:S04]  /*122f0*/  VIADD R31, R7, UR55 ;  /* 0x00000037071f7c36 */ /* 0x008fc80008000000 */
[----:B------:R-:W-:Y:S01]  /*12300*/  IMAD.IADD R3, R31, 0x1, R0 ;  /* 0x000000011f037824 */ /* 0x000fe200078e0200 */
[----:B-1----:R-:W-:Y:S01]  /*12310*/  LEA R30, R56, 0xffffffc0, 0x6 ;  /* 0xffffffc0381e7811 */ /* 0x002fe200078e30ff */
[----:B--2-4-:R-:W-:Y:S06]  /*12320*/  @!P2 BRA `(.L_x_1364) ;  /* 0x000000000050a947 */ /* 0x014fec0003800000 */
[----:B------:R-:W-:Y:S01]  /*12330*/  IADD3 R6, -R198, R197, R0 ;  /* 0x000000c5c6067210 */ /* 0x000fe20007ffe100 */
[----:B------:R-:W-:Y:S03]  /*12340*/  BSSY B0, `(.L_x_1365) ;  /* 0x000000e000007945 */ /* 0x000fe60003800000 */
        /* <DEDUP_REMOVED lines=9> */
.L_x_1366:
[----:B------:R-:W-:-:S13]  /*123e0*/  ISETP.NE.AND P3, PT, R9, 0x1, PT ;  /* 0x000000010900780c */ /* 0x000fda0003f65270 */
[----:B------:R-:W1:Y:S02]  /*123f0*/  @P3 LDC.64 R60, c[0x0][0x9e8] ;  /* 0x00027a00ff3c3b82 */ /* 0x000e640000000a00 */
[----:B-1----:R-:W-:-:S05]  /*12400*/  @P3 IMAD.HI.U32 R10, R6, R60, RZ ;  /* 0x0000003c060a3227 */ /* 0x002fca00078e00ff */
[----:B------:R-:W-:-:S07]  /*12410*/  @P3 SHF.R.U32.HI R6, RZ, R61, R10 ;  /* 0x0000003dff063219 */ /* 0x000fce000001160a */
.L_x_1367:
[----:B------:R-:W-:Y:S05]  /*12420*/  BSYNC B0 ;  /* 0x0000000000007941 */ /* 0x000fea0003800000 */
.L_x_1365:
[----:B------:R-:W-:-:S04]  /*12430*/  IMAD R7, R6, R9, -R30 ;  /* 0x0000000906077224 */ /* 0x000fc800078e0a1e */
[----:B------:R-:W-:-:S05]  /*12440*/  IMAD R6, R196, -0x2, R7 ;  /* 0xfffffffec4067824 */ /* 0x000fca00078e0207 */
[----:B------:R-:W-:Y:S02]  /*12450*/  VIMNMX R3, R3, R6, !PT ;  /* 0x0000000603037248 */ /* 0x000fe40007fe0100 */
[----:B------:R-:W-:-:S07]  /*12460*/  VIADDMNMX R4, R6, R9, R4, PT ;  /* 0x0000000906047246 */ /* 0x000fce0003800104 */
.L_x_1364:
[C---:B------:R-:W-:Y:S02]  /*12470*/  ISETP.GE.AND P3, PT, R34.reuse, 0x2, PT ;  /* 0x000000022200780c */ /* 0x040fe40003f66270 */
[----:B------:R-:W-:Y:S02]  /*12480*/  ISETP.GE.AND P6, PT, R34, 0xa, PT ;  /* 0x0000000a2200780c */ /* 0x000fe40003fc6270 */
[----:B------:R-:W-:-:S04]  /*12490*/  ISETP.GT.AND P4, PT, R3, 0x1, !P3 ;  /* 0x000000010300780c */ /* 0x000fc80005f84270 */
[----:B------:R-:W-:Y:S02]  /*124a0*/  ISETP.LT.OR P5, PT, R4, 0x2, P4 ;  /* 0x000000020400780c */ /* 0x000fe400027a1670 */
[----:B------:R-:W-:Y:S02]  /*124b0*/  ISETP.GE.AND P4, PT, R34, 0x9, PT ;  /* 0x000000092200780c */ /* 0x000fe40003f86270 */
[----:B------:R-:W-:Y:S02]  /*124c0*/  FSEL R35, R25, -INF , !P5 ;  /* 0xff80000019237808 */ /* 0x000fe40006800000 */
[----:B------:R-:W-:-:S04]  /*124d0*/  ISETP.GT.AND P5, PT, R3, 0x8, !P4 ;  /* 0x000000080300780c */ /* 0x000fc800067a4270 */
[----:B------:R-:W-:-:S04]  /*124e0*/  ISETP.LT.OR P5, PT, R4, 0x9, P5 ;  /* 0x000000090400780c */ /* 0x000fc80002fa1670 */
[----:B0-----:R-:W-:Y:S02]  /*124f0*/  FSEL R39, R28, -INF , !P5 ;  /* 0xff8000001c277808 */ /* 0x001fe40006800000 */
[----:B------:R-:W-:Y:S02]  /*12500*/  ISETP.GT.AND P5, PT, R3, 0x9, !P6 ;  /* 0x000000090300780c */ /* 0x000fe400077a4270 */
[----:B------:R-:W-:Y:S02]  /*12510*/  P2R R28, PR, RZ, 0x40 ;  /* 0x00000040ff1c7803 */ /* 0x000fe40000000000 */
[----:B------:R-:W-:Y:S02]  /*12520*/  ISETP.LT.OR P5, PT, R4, 0xa, P5 ;  /* 0x0000000a0400780c */ /* 0x000fe40002fa1670 */
[----:B------:R-:W-:Y:S02]  /*12530*/  ISETP.GE.AND P6, PT, R34, 0x11, PT ;  /* 0x000000112200780c */ /* 0x000fe40003fc6270 */
[----:B------:R-:W-:-:S02]  /*12540*/  FSEL R59, R29, -INF , !P5 ;  /* 0xff8000001d3b7808 */ /* 0x000fc40006800000 */
[C---:B------:R-:W-:Y:S02]  /*12550*/  ISETP.GT.AND P5, PT, R3.reuse, 0x10, !P6 ;  /* 0x000000100300780c */ /* 0x040fe400077a4270 */
        /* <DEDUP_REMOVED lines=59> */
[----:B------:R-:W-:Y:S01]  /*12910*/  ISETP.GT.AND P6, PT, R3, 0x39, !P6 ;  /* 0x000000390300780c */ /* 0x000fe200077c4270 */
[----:B------:R-:W-:-:S03]  /*12920*/  VIADD R3, R0, 0x8 ;  /* 0x0000000800037836 */ /* 0x000fc60000000000 */
[----:B------:R-:W-:Y:S02]  /*12930*/  ISETP.LT.OR P6, PT, R4, 0x3a, P6 ;  /* 0x0000003a0400780c */ /* 0x000fe400037c1670 */
[----:B------:R-:W-:Y:S02]  /*12940*/  VIADDMNMX R4, R3, R38, R11, PT ;  /* 0x0000002603047246 */ /* 0x000fe4000380010b */
[----:B------:R-:W-:Y:S02]  /*12950*/  FSEL R53, R53, -INF , !P6 ;  /* 0xff80000035357808 */ /* 0x000fe40007000000 */
[----:B------:R-:W-:Y:S01]  /*12960*/  IADD3 R3, R31, 0x8, R0 ;  /* 0x000000081f037810 */ /* 0x000fe20007ffe000 */
[----:B------:R-:W-:Y:S06]  /*12970*/  @!P2 BRA `(.L_x_1368) ;  /* 0x000000000054a947 */ /* 0x000fec0003800000 */
[----:B------:R-:W-:Y:S01]  /*12980*/  IADD3 R7, R197, 0x8, R0 ;  /* 0x00000008c5077810 */ /* 0x000fe20007ffe000 */
[----:B------:R-:W-:Y:S04]  /*12990*/  BSSY B0, `(.L_x_1369) ;  /* 0x000000f000007945 */ /* 0x000fe80003800000 */
[----:B------:R-:W-:-:S05]  /*129a0*/  IMAD.IADD R7, R7, 0x1, -R198 ;  /* 0x0000000107077824 */ /* 0x000fca00078e0ac6 */
        /* <DEDUP_REMOVED lines=9> */
.L_x_1370:
[----:B------:R-:W-:-:S13]  /*12a40*/  ISETP.NE.AND P6, PT, R9, 0x1, PT ;  /* 0x000000010900780c */ /* 0x000fda0003fc5270 */
[----:B------:R-:W0:Y:S02]  /*12a50*/  @P6 LDC.64 R10, c[0x0][0x9e8] ;  /* 0x00027a00ff0a6b82 */ /* 0x000e240000000a00 */
[----:B0-----:R-:W-:-:S05]  /*12a60*/  @P6 IMAD.HI.U32 R6, R7, R10, RZ ;  /* 0x0000000a07066227 */ /* 0x001fca00078e00ff */
[----:B------:R-:W-:-:S07]  /*12a70*/  @P6 SHF.R.U32.HI R7, RZ, R11, R6 ;  /* 0x0000000bff076219 */ /* 0x000fce0000011606 */
.L_x_1371:
[----:B------:R-:W-:Y:S05]  /*12a80*/  BSYNC B0 ;  /* 0x0000000000007941 */ /* 0x000fea0003800000 */
.L_x_1369:
[----:B------:R-:W-:-:S04]  /*12a90*/  IMAD R7, R7, R9, -R30 ;  /* 0x0000000907077224 */ /* 0x000fc800078e0a1e */
[----:B------:R-:W-:-:S05]  /*12aa0*/  IMAD R6, R196, -0x2, R7 ;  /* 0xfffffffec4067824 */ /* 0x000fca00078e0207 */
[----:B------:R-:W-:Y:S02]  /*12ab0*/  VIMNMX R3, R3, R6, !PT ;  /* 0x0000000603037248 */ /* 0x000fe40007fe0100 */
[----:B------:R-:W-:-:S07]  /*12ac0*/  VIADDMNMX R4, R6, R9, R4, PT ;  /* 0x0000000906047246 */ /* 0x000fce0003800104 */
.L_x_1368:
[----:B------:R-:W-:Y:S01]  /*12ad0*/  ISETP.GT.AND P3, PT, R3, 0x1, !P3 ;  /* 0x000000010300780c */ /* 0x000fe20005f64270 */
[----:B------:R-:W-:Y:S01]  /*12ae0*/  ULDC UR56, c[0x0][0x988] ;  /* 0x0002620000387ab9 */ /* 0x000fe20000000800 */
[----:B------:R-:W-:Y:S01]  /*12af0*/  FMNMX.FTZ R7, R33, R35, !PT ;  /* 0x0000002321077209 */ /* 0x000fe20007810000 */
[----:B------:R-:W-:Y:S01]  /*12b00*/  IMAD.IADD R8, R57, 0x1, R8 ;  /* 0x0000000139087824 */ /* 0x000fe200078e0208 */
        /* <DEDUP_REMOVED lines=15> */
[----:B------:R-:W-:-:S02]  /*12c00*/  FMNMX.FTZ R7, R69, R7, !PT ;  /* 0x0000000745077209 */ /* 0x000fc40007810000 */
[----:B------:R-:W-:Y:S02]  /*12c10*/  FSEL R14, R14, -INF , !P3 ;  /* 0xff8000000e0e7808 */ /* 0x000fe40005800000 */
[----:B------:R-:W-:Y:S02]  /*12c20*/  ISETP.NE.AND P3, PT, R32, RZ, PT ;  /* 0x000000ff2000720c */ /* 0x000fe40003f65270 */
[----:B------:R-:W-:Y:S02]  /*12c30*/  FMNMX.FTZ R7, R41, R7, !PT ;  /* 0x0000000729077209 */ /* 0x000fe40007810000 */
[----:B------:R-:W-:Y:S02]  /*12c40*/  ISETP.GT.AND P3, PT, R3, 0x11, !P3 ;  /* 0x000000110300780c */ /* 0x000fe40005f64270 */
[----:B------:R-:W-:Y:S02]  /*12c50*/  FMNMX.FTZ R7, R71, R7, !PT ;  /* 0x0000000747077209 */ /* 0x000fe40007810000 */
[----:B------:R-:W-:-:S02]  /*12c60*/  ISETP.LT.OR P3, PT, R4, 0x12, P3 ;  /* 0x000000120400780c */ /* 0x000fc40001f61670 */
[----:B------:R-:W-:Y:S02]  /*12c70*/  FMNMX.FTZ R7, R45, R7, !PT ;  /* 0x000000072d077209 */ /* 0x000fe40007810000 */
[----:B------:R-:W-:Y:S02]  /*12c80*/  FSEL R15, R15, -INF , !P3 ;  /* 0xff8000000f0f7808 */ /* 0x000fe40005800000 */
[----:B------:R-:W-:Y:S02]  /*12c90*/  ISETP.NE.AND P3, PT, R46, RZ, PT ;  /* 0x000000ff2e00720c */ /* 0x000fe40003f65270 */
[----:B------:R-:W-:Y:S02]  /*12ca0*/  FMNMX.FTZ R7, R73, R7, !PT ;  /* 0x0000000749077209 */ /* 0x000fe40007810000 */
[----:B------:R-:W-:Y:S02]  /*12cb0*/  ISETP.GT.AND P3, PT, R3, 0x18, !P3 ;  /* 0x000000180300780c */ /* 0x000fe40005f64270 */
[----:B------:R-:W-:-:S02]  /*12cc0*/  FMNMX.FTZ R7, R49, R7, !PT ;  /* 0x0000000731077209 */ /* 0x000fc40007810000 */
[----:B------:R-:W-:Y:S02]  /*12cd0*/  ISETP.LT.OR P3, PT, R4, 0x19, P3 ;  /* 0x000000190400780c */ /* 0x000fe40001f61670 */
[----:B------:R-:W-:Y:S02]  /*12ce0*/  FMNMX.FTZ R7, R75, R7, !PT ;  /* 0x000000074b077209 */ /* 0x000fe40007810000 */
[----:B------:R-:W-:Y:S02]  /*12cf0*/  FSEL R20, R20, -INF , !P3 ;  /* 0xff80000014147808 */ /* 0x000fe40005800000 */
[----:B------:R-:W-:Y:S02]  /*12d00*/  ISETP.NE.AND P3, PT, R36, RZ, PT ;  /* 0x000000ff2400720c */ /* 0x000fe40003f65270 */
[----:B------:R-:W-:Y:S02]  /*12d10*/  FMNMX.FTZ R30, R53, R7, !PT ;  /* 0x00000007351e7209 */ /* 0x000fe40007810000 */
[----:B------:R-:W-:-:S02]  /*12d20*/  ISETP.GT.AND P3, PT, R3, 0x19, !P3 ;  /* 0x000000190300780c */ /* 0x000fc40005f64270 */
[----:B------:R-:W-:Y:S01]  /*12d30*/  ISETP.NE.AND P6, PT, R25, RZ, PT ;  /* 0x000000ff1900720c */ /* 0x000fe20003fc5270 */
[----:B------:R-:W0:Y:S01]  /*12d40*/  SHFL.BFLY PT, R7, R30, 0x2, 0x1f ;  /* 0x0c401f001e077f89 */ /* 0x000e2200000e0000 */
[C---:B------:R-:W-:Y:S02]  /*12d50*/  ISETP.LT.OR P3, PT, R4.reuse, 0x1a, P3 ;  /* 0x0000001a0400780c */ /* 0x040fe40001f61670 */
[----:B------:R-:W-:Y:S02]  /*12d60*/  ISETP.GT.AND P4, PT, R3, 0x8, !P4 ;  /* 0x000000080300780c */ /* 0x000fe40006784270 */
[----:B------:R-:W-:Y:S02]  /*12d70*/  FSEL R21, R21, -INF , !P3 ;  /* 0xff80000015157808 */ /* 0x000fe40005800000 */
[----:B------:R-:W-:Y:S02]  /*12d80*/  ISETP.NE.AND P3, PT, R37, RZ, PT ;  /* 0x000000ff2500720c */ /* 0x000fe40003f65270 */
[----:B------:R-:W-:-:S02]  /*12d90*/  ISETP.LT.OR P4, PT, R4, 0x9, P4 ;  /* 0x000000090400780c */ /* 0x000fc40002781670 */
[----:B------:R-:W-:Y:S02]  /*12da0*/  ISETP.GT.AND P3, PT, R3, 0x20, !P3 ;  /* 0x000000200300780c */ /* 0x000fe40005f64270 */
[----:B------:R-:W-:Y:S02]  /*12db0*/  FSEL R12, R12, -INF , !P4 ;  /* 0xff8000000c0c7808 */ /* 0x000fe40006000000 */
[----:B------:R-:W-:Y:S02]  /*12dc0*/  ISETP.LT.OR P3, PT, R4, 0x21, P3 ;  /* 0x000000210400780c */ /* 0x000fe40001f61670 */
[----:B------:R-:W-:Y:S02]  /*12dd0*/  ISETP.NE.AND P4, PT, R62, RZ, PT ;  /* 0x000000ff3e00720c */ /* 0x000fe40003f85270 */
[----:B------:R-:W-:Y:S02]  /*12de0*/  FSEL R24, R42, -INF , !P3 ;  /* 0xff8000002a187808 */ /* 0x000fe40005800000 */
[----:B------:R-:W-:-:S02]  /*12df0*/  ISETP.NE.AND P3, PT, R40, RZ, PT ;  /* 0x000000ff2800720c */ /* 0x000fc40003f65270 */
[C---:B------:R-:W-:Y:S02]  /*12e00*/  ISETP.GT.AND P5, PT, R3.reuse, 0x38, !P5 ;  /* 0x000000380300780c */ /* 0x040fe40006fa4270 */
[----:B------:R-:W-:Y:S02]  /*12e10*/  ISETP.GT.AND P3, PT, R3, 0x21, !P3 ;  /* 0x000000210300780c */ /* 0x000fe40005f64270 */
[----:B0-----:R-:W-:Y:S02]  /*12e20*/  FMNMX.FTZ R31, R30, R7, !PT ;  /* 0x000000071e1f7209 */ /* 0x001fe40007810000 */
[C---:B------:R-:W-:Y:S02]  /*12e30*/  ISETP.LT.OR P3, PT, R4.reuse, 0x22, P3 ;  /* 0x000000220400780c */ /* 0x040fe40001f61670 */
[----:B------:R-:W-:Y:S01]  /*12e40*/  ISETP.LT.OR P5, PT, R4, 0x39, P5 ;  /* 0x000000390400780c */ /* 0x000fe20002fa1670 */
[----:B------:R-:W0:Y:S01]  /*12e50*/  SHFL.BFLY PT, R10, R31, 0x1, 0x1f ;  /* 0x0c201f001f0a7f89 */ /* 0x000e2200000e0000 */
[----:B------:R-:W-:-:S02]  /*12e60*/  FSEL R25, R43, -INF , !P3 ;  /* 0xff8000002b197808 */ /* 0x000fc40005800000 */
[----:B------:R-:W-:-:S04]  /*12e70*/  ISETP.NE.AND P3, PT, R60, RZ, PT ;  /* 0x000000ff3c00720c */ /* 0x000fc80003f65270 */
[----:B------:R-:W-:-:S04]  /*12e80*/  ISETP.GT.AND P3, PT, R3, 0x28, !P3 ;  /* 0x000000280300780c */ /* 0x000fc80005f64270 */
[----:B------:R-:W-:-:S04]  /*12e90*/  ISETP.LT.OR P3, PT, R4, 0x29, P3 ;  /* 0x000000290400780c */ /* 0x000fc80001f61670 */
[----:B------:R-:W-:Y:S02]  /*12ea0*/  FSEL R26, R26, -INF , !P3 ;  /* 0xff8000001a1a7808 */ /* 0x000fe40005800000 */
[----:B------:R-:W-:-:S04]  /*12eb0*/  ISETP.NE.AND P3, PT, R44, RZ, PT ;  /* 0x000000ff2c00720c */ /* 0x000fc80003f65270 */
[----:B------:R-:W-:Y:S02]  /*12ec0*/  ISETP.GT.AND P3, PT, R3, 0x29, !P3 ;  /* 0x000000290300780c */ /* 0x000fe40005f64270 */
[----:B0-----:R-:W-:Y:S01]  /*12ed0*/  FMNMX.FTZ R7, R31, R10, !PT ;  /* 0x0000000a1f077209 */ /* 0x001fe20007810000 */
[----:B------:R-:W-:Y:S01]  /*12ee0*/  IMAD.U32 R10, RZ, RZ, UR56 ;  /* 0x00000038ff0a7e24 */ /* 0x000fe2000f8e00ff */
[----:B------:R-:W-:-:S03]  /*12ef0*/  ISETP.LT.OR P3, PT, R4, 0x2a, P3 ;  /* 0x0000002a0400780c */ /* 0x000fc60001f61670 */
[----:B------:R-:W-:Y:S01]  /*12f00*/  FFMA.FTZ R10, R7, R10, -8 ;  /* 0xc1000000070a7423 */ /* 0x000fe2000001000a */
[----:B------:R-:W-:Y:S02]  /*12f10*/  FSEL R27, R47, -INF , !P3 ;  /* 0xff8000002f1b7808 */ /* 0x000fe40005800000 */
[----:B------:R-:W-:Y:S02]  /*12f20*/  ISETP.GT.AND P3, PT, R3, 0x30, !P4 ;  /* 0x000000300300780c */ /* 0x000fe40006764270 */
[----:B------:R-:W-:Y:S02]  /*12f30*/  ISETP.NE.AND P4, PT, R48, RZ, PT ;  /* 0x000000ff3000720c */ /* 0x000fe40003f85270 */
[----:B------:R-:W-:Y:S02]  /*12f40*/  ISETP.LT.OR P3, PT, R4, 0x31, P3 ;  /* 0x000000310400780c */ /* 0x000fe40001f61670 */
[----:B------:R-:W-:Y:S02]  /*12f50*/  MOV R47, UR56 ;  /* 0x00000038002f7c02 */ /* 0x000fe40008000f00 */
[----:B------:R-:W-:-:S02]  /*12f60*/  FSEL R28, R50, -INF , !P3 ;  /* 0xff800000321c7808 */ /* 0x000fc40005800000 */
[----:B------:R-:W-:Y:S02]  /*12f70*/  ISETP.GT.AND P3, PT, R3, RZ, !P6 ;  /* 0x000000ff0300720c */ /* 0x000fe40007764270 */
[----:B------:R-:W-:Y:S02]  /*12f80*/  ISETP.NE.AND P6, PT, R34, RZ, PT ;  /* 0x000000ff2200720c */ /* 0x000fe40003fc5270 */
[----:B------:R-:W-:-:S04]  /*12f90*/  ISETP.LT.OR P3, PT, R4, 0x1, P3 ;  /* 0x000000010400780c */ /* 0x000fc80001f61670 */
[----:B------:R-:W-:Y:S02]  /*12fa0*/  FSEL R6, R58, -INF , !P3 ;  /* 0xff8000003a067808 */ /* 0x000fe40005800000 */
[----:B------:R-:W-:Y:S02]  /*12fb0*/  FSETP.NEU.FTZ.AND P3, PT, R7, -INF , PT ;  /* 0xff8000000700780b */ /* 0x000fe40003f7d000 */
[----:B------:R-:W-:Y:S02]  /*12fc0*/  FMNMX.FTZ R29, R6, R11, !PT ;  /* 0x0000000b061d7209 */ /* 0x000fe40007810000 */
[----:B------:R-:W-:Y:S02]  /*12fd0*/  FSEL R32, R10, RZ, P3 ;  /* 0x000000ff0a207208 */ /* 0x000fe40001800000 */
[----:B------:R-:W-:Y:S02]  /*12fe0*/  FMNMX.FTZ R10, R12, R29, !PT ;  /* 0x0000001d0c0a7209 */ /* 0x000fe40007810000 */
[----:B------:R-:W-:Y:S01]  /*12ff0*/  ISETP.GT.AND P3, PT, R3, 0x31, !P4 ;  /* 0x000000310300780c */ /* 0x000fe20006764270 */
[--C-:B------:R-:W-:Y:S01]  /*13000*/  FFMA.FTZ R30, R33, UR56, -R32.reuse ;  /* 0x00000038211e7c23 */ /* 0x100fe20008010820 */
[----:B------:R-:W-:Y:S01]  /*13010*/  FMNMX.FTZ R29, R13, R10, !PT ;  /* 0x0000000a0d1d7209 */ /* 0x000fe20007810000 */
[--C-:B------:R-:W-:Y:S01]  /*13020*/  FFMA.FTZ R33, R35, UR56, -R32.reuse ;  /* 0x0000003823217c23 */ /* 0x100fe20008010820 */
[----:B------:R-:W-:Y:S01]  /*13030*/  ISETP.LT.OR P3, PT, R4, 0x32, P3 ;  /* 0x000000320400780c */ /* 0x000fe20001f61670 */
[--C-:B------:R-:W-:Y:S01]  /*13040*/  FFMA.FTZ R34, R39, UR56, -R32.reuse ;  /* 0x0000003827227c23 */ /* 0x100fe20008010820 */
[----:B------:R-:W-:Y:S01]  /*13050*/  FMNMX.FTZ R10, R14, R29, !PT ;  /* 0x0000001d0e0a7209 */ /* 0x000fe20007810000 */
[----:B------:R-:W-:Y:S01]  /*13060*/  MUFU.EX2 R30, R30 ;  /* 0x0000001e001e7308 */ /* 0x000fe20000000800 */
[----:B------:R-:W-:Y:S01]  /*13070*/  ISETP.GT.AND P4, PT, R3, 0x39, !P6 ;  /* 0x000000390300780c */ /* 0x000fe20007784270 */
[--C-:B------:R-:W-:Y:S01]  /*13080*/  FFMA.FTZ R35, R59, UR56, -R32.reuse ;  /* 0x000000383b237c23 */ /* 0x100fe20008010820 */
[----:B------:R-:W-:Y:S01]  /*13090*/  FMNMX.FTZ R29, R15, R10, !PT ;  /* 0x0000000a0f1d7209 */ /* 0x000fe20007810000 */
[--C-:B------:R-:W-:Y:S01]  /*130a0*/  FFMA.FTZ R36, R61, UR56, -R32.reuse ;  /* 0x000000383d247c23 */ /* 0x100fe20008010820 */
[----:B------:R-:W-:Y:S01]  /*130b0*/  FSEL R3, R51, -INF , !P3 ;  /* 0xff80000033037808 */ /* 0x000fe20005800000 */
[--C-:B------:R-:W-:Y:S01]  /*130c0*/  FFMA.FTZ R37, R63, UR56, -R32.reuse ;  /* 0x000000383f257c23 */ /* 0x100fe20008010820 */
[----:B------:R-:W-:Y:S01]  /*130d0*/  FMNMX.FTZ R10, R20, R29, !PT ;  /* 0x0000001d140a7209 */ /* 0x000fe20007810000 */
[----:B------:R-:W0:Y:S01]  /*130e0*/  MUFU.EX2 R33, R33 ;  /* 0x0000002100217308 */ /* 0x000e220000000800 */
[----:B------:R-:W-:Y:S01]  /*130f0*/  ISETP.LT.OR P4, PT, R4, 0x3a, P4 ;  /* 0x0000003a0400780c */ /* 0x000fe20002781670 */
[--C-:B------:R-:W-:Y:S01]  /*13100*/  FFMA.FTZ R38, R65, UR56, -R32.reuse ;  /* 0x0000003841267c23 */ /* 0x100fe20008010820 */
[----:B------:R-:W-:Y:S01]  /*13110*/  FMNMX.FTZ R29, R21, R10, !PT ;  /* 0x0000000a151d7209 */ /* 0x000fe20007810000 */
[--C-:B------:R-:W-:Y:S01]  /*13120*/  FFMA.FTZ R43, R45, UR56, -R32.reuse ;  /* 0x000000382d2b7c23 */ /* 0x100fe20008010820 */
[----:B------:R-:W-:Y:S01]  /*13130*/  FSEL R4, R54, -INF , !P5 ;  /* 0xff80000036047808 */ /* 0x000fe20006800000 */
[--C-:B------:R-:W-:Y:S01]  /*13140*/  FFMA.FTZ R45, R49, UR56, -R32.reuse ;  /* 0x00000038312d7c23 */ /* 0x100fe20008010820 */
[----:B------:R-:W-:Y:S01]  /*13150*/  FMNMX.FTZ R10, R24, R29, !PT ;  /* 0x0000001d180a7209 */ /* 0x000fe20007810000 */
[----:B------:R-:W1:Y:S01]  /*13160*/  MUFU.EX2 R34, R34 ;  /* 0x0000002200227308 */ /* 0x000e620000000800 */
[----:B------:R-:W-:-:S01]  /*13170*/  FFMA.FTZ R39, R67, UR56, -R32 ;  /* 0x0000003843277c23 */ /* 0x000fc20008010820 */
[--C-:B------:R-:W-:Y:S01]  /*13180*/  FFMA.FTZ R40, R69, UR56, -R32.reuse ;  /* 0x0000003845287c23 */ /* 0x100fe20008010820 */
[----:B------:R-:W-:Y:S01]  /*13190*/  FMNMX.FTZ R29, R25, R10, !PT ;  /* 0x0000000a191d7209 */ /* 0x000fe20007810000 */
[--C-:B------:R-:W-:Y:S01]  /*131a0*/  FFMA.FTZ R41, R41, UR56, -R32.reuse ;  /* 0x0000003829297c23 */ /* 0x100fe20008010820 */
[----:B------:R-:W-:-:S01]  /*131b0*/  FFMA.FTZ R42, R71, UR56, -R32 ;  /* 0x00000038472a7c23 */ /* 0x000fc20008010820 */
[----:B------:R-:W-:Y:S01]  /*131c0*/  FFMA.FTZ R44, R73, UR56, -R32 ;  /* 0x00000038492c7c23 */ /* 0x000fe20008010820 */
[----:B------:R-:W-:Y:S01]  /*131d0*/  FMNMX.FTZ R10, R26, R29, !PT ;  /* 0x0000001d1a0a7209 */ /* 0x000fe20007810000 */
[----:B------:R-:W2:Y:S03]  /*131e0*/  MUFU.EX2 R35, R35 ;  /* 0x0000002300237308 */ /* 0x000ea60000000800 */
[----:B------:R-:W-:-:S04]  /*131f0*/  FMNMX.FTZ R29, R27, R10, !PT ;  /* 0x0000000a1b1d7209 */ /* 0x000fc80007810000 */
[----:B------:R-:W-:Y:S01]  /*13200*/  FMNMX.FTZ R10, R28, R29, !PT ;  /* 0x0000001d1c0a7209 */ /* 0x000fe20007810000 */
[----:B------:R-:W3:Y:S01]  /*13210*/  MUFU.EX2 R36, R36 ;  /* 0x0000002400247308 */ /* 0x000ee20000000800 */
[----:B------:R-:W-:Y:S02]  /*13220*/  FSEL R29, R55, -INF , !P4 ;  /* 0xff800000371d7808 */ /* 0x000fe40006000000 */
[----:B------:R-:W-:-:S04]  /*13230*/  FMNMX.FTZ R31, R3, R10, !PT ;  /* 0x0000000a031f7209 */ /* 0x000fc80007810000 */
[----:B------:R-:W-:Y:S01]  /*13240*/  FMNMX.FTZ R10, R4, R31, !PT ;  /* 0x0000001f040a7209 */ /* 0x000fe20007810000 */
[----:B------:R-:W4:Y:S03]  /*13250*/  MUFU.EX2 R37, R37 ;  /* 0x0000002500257308 */ /* 0x000f260000000800 */
[----:B------:R-:W-:-:S05]  /*13260*/  FMNMX.FTZ R10, R29, R10, !PT ;  /* 0x0000000a1d0a7209 */ /* 0x000fca0007810000 */
[----:B------:R-:W5:Y:S01]  /*13270*/  SHFL.BFLY PT, R31, R10, 0x2, 0x1f ;  /* 0x0c401f000a1f7f89 */ /* 0x000f6200000e0000 */
[----:B------:R-:W4:Y:S08]  /*13280*/  MUFU.EX2 R38, R38 ;  /* 0x0000002600267308 */ /* 0x000f300000000800 */
[----:B------:R-:W4:Y:S08]  /*13290*/  MUFU.EX2 R39, R39 ;  /* 0x0000002700277308 */ /* 0x000f300000000800 */
[----:B------:R-:W-:Y:S01]  /*132a0*/  MUFU.EX2 R40, R40 ;  /* 0x0000002800287308 */ /* 0x000fe20000000800 */
[----:B-----5:R-:W-:-:S07]  /*132b0*/  FMNMX.FTZ R31, R10, R31, !PT ;  /* 0x0000001f0a1f7209 */ /* 0x020fce0007810000 */
[----:B------:R-:W-:Y:S01]  /*132c0*/  MUFU.EX2 R41, R41 ;  /* 0x0000002900297308 */ /* 0x000fe20000000800 */
[----:B------:R-:W5:Y:S07]  /*132d0*/  SHFL.BFLY PT, R10, R31, 0x1, 0x1f ;  /* 0x0c201f001f0a7f89 */ /* 0x000f6e00000e0000 */
[----:B------:R-:W-:Y:S08]  /*132e0*/  MUFU.EX2 R42, R42 ;  /* 0x0000002a002a7308 */ /* 0x000ff00000000800 */
[----:B------:R-:W-:Y:S08]  /*132f0*/  MUFU.EX2 R43, R43 ;  /* 0x0000002b002b7308 */ /* 0x000ff00000000800 */
        /* <DEDUP_REMOVED lines=9> */
[----:B-1----:R-:W-:Y:S01]  /*13390*/  FADD.FTZ R48, R34, R47 ;  /* 0x0000002f22307221 */ /* 0x002fe20000010000 */
[----:B--2---:R-:W-:-:S03]  /*133a0*/  F2FP.SATFINITE.E4M3.F32.PACK_AB_MERGE_C R34, R35, R34, RZ ;  /* 0x000000222322723e */ /* 0x004fc600048070ff */
        /* <DEDUP_REMOVED lines=11> */
[----:B------:R-:W-:-:S01]  /*13460*/  FADD.FTZ R47, R35, R48 ;  /* 0x00000030232f7221 */ /* 0x000fc20000010000 */
[--C-:B------:R-:W-:Y:S01]  /*13470*/  FFMA.FTZ R26, R26, UR56, -R46.reuse ;  /* 0x000000381a1a7c23 */ /* 0x100fe2000801082e */
[----:B------:R-:W-:-:S01]  /*13480*/  FFMA.FTZ R27, R27, UR56, -R46 ;  /* 0x000000381b1b7c23 */ /* 0x000fc2000801082e */
[----:B------:R-:W0:Y:S01]  /*13490*/  MUFU.EX2 R11, R11 ;  /* 0x0000000b000b7308 */ /* 0x000e220000000800 */
[----:B---3--:R-:W-:-:S01]  /*134a0*/  FADD.FTZ R48, R36, R47 ;  /* 0x0000002f24307221 */ /* 0x008fc20000010000 */
[----:B------:R-:W-:Y:S01]  /*134b0*/  F2FP.SATFINITE.E4M3.F32.PACK_AB_MERGE_C R188, R33, R30, R34 ;  /* 0x0000001e21bc723e */ /* 0x000fe20004807022 */
[----:B------:R-:W-:-:S01]  /*134c0*/  FFMA.FTZ R28, R28, UR56, -R46 ;  /* 0x000000381c1c7c23 */ /* 0x000fc2000801082e */
[----:B------:R-:W-:Y:S01]  /*134d0*/  FFMA.FTZ R3, R3, UR56, -R46 ;  /* 0x0000003803037c23 */ /* 0x000fe2000801082e */
[----:B----4-:R-:W-:-:S01]  /*134e0*/  FADD.FTZ R35, R37, R48 ;  /* 0x0000003025237221 */ /* 0x010fc20000010000 */
[--C-:B------:R-:W-:Y:S01]  /*134f0*/  FFMA.FTZ R4, R4, UR56, -R46.reuse ;  /* 0x0000003804047c23 */ /* 0x100fe2000801082e */
[----:B------:R-:W-:-:S01]  /*13500*/  FFMA.FTZ R29, R29, UR56, -R46 ;  /* 0x000000381d1d7c23 */ /* 0x000fc2000801082e */
[----:B------:R-:W1:Y:S01]  /*13510*/  MUFU.EX2 R12, R12 ;  /* 0x0000000c000c7308 */ /* 0x000e620000000800 */
[----:B------:R-:W-:-:S01]  /*13520*/  FADD.FTZ R30, R38, R35 ;  /* 0x00000023261e7221 */ /* 0x000fc20000010000 */
[----:B------:R-:W-:-:S03]  /*13530*/  F2FP.SATFINITE.E4M3.F32.PACK_AB_MERGE_C R38, R39, R38, RZ ;  /* 0x000000262726723e */ /* 0x000fc600048070ff */
[----:B------:R-:W-:Y:S01]  /*13540*/  FADD.FTZ R39, R39, R30 ;  /* 0x0000001e27277221 */ /* 0x000fe20000010000 */
[----:B------:R-:W-:Y:S02]  /*13550*/  F2FP.SATFINITE.E4M3.F32.PACK_AB_MERGE_C R190, R37, R36, R38 ;  /* 0x0000002425be723e */ /* 0x000fe40004807026 */
[----:B------:R-:W2:Y:S01]  /*13560*/  MUFU.EX2 R13, R13 ;  /* 0x0000000d000d7308 */ /* 0x000ea20000000800 */
[----:B0-----:R-:W-:-:S01]  /*13570*/  FADD.FTZ R49, R6, R11 ;  /* 0x0000000b06317221 */ /* 0x001fc20000010000 */
[----:B------:R-:W-:Y:S01]  /*13580*/  FADD.FTZ R30, R40, R39 ;  /* 0x00000027281e7221 */ /* 0x000fe20000010000 */
[----:B------:R-:W-:-:S04]  /*13590*/  F2FP.SATFINITE.E4M3.F32.PACK_AB_MERGE_C R36, R43, R42, RZ ;  /* 0x0000002a2b24723e */ /* 0x000fc800048070ff */
[----:B------:R-:W-:Y:S01]  /*135a0*/  F2FP.SATFINITE.E4M3.F32.PACK_AB_MERGE_C R184, R41, R40, R36 ;  /* 0x0000002829b8723e */ /* 0x000fe20004807024 */
        /* <DEDUP_REMOVED lines=12> */
[----:B------:R-:W-:-:S04]  /*13670*/  F2FP.SATFINITE.E4M3.F32.PACK_AB_MERGE_C R20, R21, R20, RZ ;  /* 0x000000141514723e */ /* 0x000fc800048070ff */
[----:B------:R-:W-:Y:S02]  /*13680*/  F2FP.SATFINITE.E4M3.F32.PACK_AB_MERGE_C R191, R15, R14, R20 ;  /* 0x0000000e0fbf723e */ /* 0x000fe40004807014 */
[----:B------:R-:W0:Y:S01]  /*13690*/  MUFU.EX2 R26, R26 ;  /* 0x0000001a001a7308 */ /* 0x000e220000000800 */
[----:B-1----:R-:W-:-:S01]  /*136a0*/  FADD.FTZ R34, R24, R33 ;  /* 0x0000002118227221 */ /* 0x002fc20000010000 */
[----:B------:R-:W-:-:S04]  /*136b0*/  FADD.FTZ R33, R41, R30 ;  /* 0x0000001e29217221 */ /* 0x000fc80000010000 */
[----:B------:R-:W-:Y:S01]  /*136c0*/  FADD.FTZ R42, R42, R33 ;  /* 0x000000212a2a7221 */ /* 0x000fe20000010000 */
[----:B------:R-:W-:Y:S01]  /*136d0*/  F2FP.SATFINITE.E4M3.F32.PACK_AB_MERGE_C R33, R13, R12, RZ ;  /* 0x0000000c0d21723e */ /* 0x000fe200048070ff */
[----:B------:R-:W1:Y:S01]  /*136e0*/  MUFU.EX2 R32, R32 ;  /* 0x0000002000207308 */ /* 0x000e620000000800 */
[----:B--2---:R-:W-:-:S01]  /*136f0*/  FADD.FTZ R35, R25, R34 ;  /* 0x0000002219237221 */ /* 0x004fc20000010000 */
[----:B------:R-:W-:Y:S01]  /*13700*/  FADD.FTZ R43, R43, R42 ;  /* 0x0000002a2b2b7221 */ /* 0x000fe20000010000 */
[----:B------:R-:W-:-:S05]  /*13710*/  F2FP.SATFINITE.E4M3.F32.PACK_AB_MERGE_C R189, R11, R6, R33 ;  /* 0x000000060bbd723e */ /* 0x000fca0004807021 */
[----:B------:R-:W2:Y:S01]  /*13720*/  MUFU.EX2 R27, R27 ;  /* 0x0000001b001b7308 */ /* 0x000ea20000000800 */
[----:B0-----:R-:W-:-:S07]  /*13730*/  FADD.FTZ R30, R26, R35 ;  /* 0x000000231a1e7221 */ /* 0x001fce0000010000 */
[----:B------:R-:W0:Y:S01]  /*13740*/  MUFU.EX2 R45, R45 ;  /* 0x0000002d002d7308 */ /* 0x000e220000000800 */
[----:B-1----:R-:W-:-:S07]  /*13750*/  F2FP.SATFINITE.E4M3.F32.PACK_AB_MERGE_C R12, R32, R31, RZ ;  /* 0x0000001f200c723e */ /* 0x002fce00048070ff */
[----:B------:R-:W1:Y:S01]  /*13760*/  MUFU.EX2 R28, R28 ;  /* 0x0000001c001c7308 */ /* 0x000e620000000800 */
[----:B--2---:R-:W-:-:S01]  /*13770*/  FADD.FTZ R13, R27, R30 ;  /* 0x0000001e1b0d7221 */ /* 0x004fc20000010000 */
[----:B------:R-:W-:-:S04]  /*13780*/  F2FP.SATFINITE.E4M3.F32.PACK_AB_MERGE_C R26, R27, R26, RZ ;  /* 0x0000001a1b1a723e */ /* 0x000fc800048070ff */
[----:B------:R-:W-:Y:S02]  /*13790*/  F2FP.SATFINITE.E4M3.F32.PACK_AB_MERGE_C R185, R25, R24, R26 ;  /* 0x0000001819b9723e */ /* 0x000fe4000480701a */
        /* <DEDUP_REMOVED lines=15> */
[----:B------:R-:W-:Y:S06]  /*13890*/  @!P2 BRA `(.L_x_1372) ;  /* 0x000000000048a947 */ /* 0x000fec0003800000 */
        /* <DEDUP_REMOVED lines=11> */
.L_x_1374:
[----:B------:R-:W-:-:S13]  /*13950*/  ISETP.NE.AND P3, PT, R9, 0x1, PT ;  /* 0x000000010900780c */ /* 0x000fda0003f65270 */
[----:B------:R-:W0:Y:S02]  /*13960*/  @P3 LDC.64 R12, c[0x0][0x9e8] ;  /* 0x00027a00ff0c3b82 */ /* 0x000e240000000a00 */
[----:B0-----:R-:W-:-:S05]  /*13970*/  @P3 IMAD.HI.U32 R12, R11, R12, RZ ;  /* 0x0000000c0b0c3227 */ /* 0x001fca00078e00ff */
[----:B------:R-:W-:-:S07]  /*13980*/  @P3 SHF.R.U32.HI R11, RZ, R13, R12 ;  /* 0x0000000dff0b3219 */ /* 0x000fce000001160c */
.L_x_1375:
[----:B------:R-:W-:Y:S05]  /*13990*/  BSYNC B0 ;  /* 0x0000000000007941 */ /* 0x000fea0003800000 */
.L_x_1373:
[----:B------:R-:W-:-:S05]  /*139a0*/  IMAD R9, R11, R9, R9 ;  /* 0x000000090b097224 */ /* 0x000fca00078e0209 */
[----:B------:R-:W-:-:S07]  /*139b0*/  VIMNMX R8, R8, R9, PT ;  /* 0x0000000908087248 */ /* 0x000fce0003fe0100 */
.L_x_1372:
[----:B------:R-:W-:Y:S01]  /*139c0*/  SHF.R.S32.HI R9, RZ, 0x1f, R8 ;  /* 0x0000001fff097819 */ /* 0x000fe20000011408 */
[----:B------:R-:W-:Y:S01]  /*139d0*/  ULDC UR52, c[0x0][0x9e4] ;  /* 0x0002790000347ab9 */ /* 0x000fe20000000800 */
[----:B------:R-:W-:Y:S01]  /*139e0*/  ULDC UR49, c[0x0][0x9e4] ;  /* 0x0002790000317ab9 */ /* 0x000fe20000000800 */
[----:B------:R-:W-:Y:S01]  /*139f0*/  ULDC UR48, c[0x0][0x988] ;  /* 0x0002620000307ab9 */ /* 0x000fe20000000800 */
[----:B------:R-:W-:Y:S01]  /*13a00*/  LEA.HI R9, R9, R8, RZ, 0x6 ;  /* 0x0000000809097211 */ /* 0x000fe200078f30ff */
[----:B------:R-:W-:Y:S01]  /*13a10*/  ULDC UR51, c[0x0][0x988] ;  /* 0x0002620000337ab9 */ /* 0x000fe20000000800 */
[----:B------:R-:W-:Y:S01]  /*13a20*/  ULDC UR50, c[0x0][0x988] ;  /* 0x0002620000327ab9 */ /* 0x000fe20000000800 */
[----:B------:R-:W-:Y:S01]  /*13a30*/  ULDC UR54, c[0x0][0x9e0] ;  /* 0x0002780000367ab9 */ /* 0x000fe20000000800 */
[----:B------:R-:W-:Y:S01]  /*13a40*/  SHF.R.S32.HI R8, RZ, 0x6, R9 ;  /* 0x00000006ff087819 */ /* 0x000fe20000011409 */
[----:B------:R-:W-:Y:S01]  /*13a50*/  ULDC UR53, c[0x0][0x9e0] ;  /* 0x0002780000357ab9 */ /* 0x000fe20000000800 */
[----:B------:R-:W-:-:S02]  /*13a60*/  CS2R R150, SRZ ;  /* 0x0000000000967805 */ /* 0x000fc4000001ff00 */
[----:B------:R-:W-:Y:S02]  /*13a70*/  CS2R R148, SRZ ;  /* 0x0000000000947805 */ /* 0x000fe4000001ff00 */
[----:B------:R-:W-:Y:S02]  /*13a80*/  VIMNMX R11, R203, R8, !PT ;  /* 0x00000008cb0b7248 */ /* 0x000fe40007fe0100 */
[----:B------:R-:W-:Y:S02]  /*13a90*/  CS2R R146, SRZ ;  /* 0x0000000000927805 */ /* 0x000fe4000001ff00 */
[----:B------:R-:W-:Y:S02]  /*13aa0*/  CS2R R144, SRZ ;  /* 0x0000000000907805 */ /* 0x000fe4000001ff00 */
[----:B------:R-:W-:Y:S02]  /*13ab0*/  CS2R R142, SRZ ;  /* 0x00000000008e7805 */ /* 0x000fe4000001ff00 */
[----:B------:R-:W-:-:S02]  /*13ac0*/  ISETP.GE.AND P3, PT, R6, R11, PT ;  /* 0x0000000b0600720c */ /* 0x000fc40003f66270 */
        /* <DEDUP_REMOVED lines=58> */
[----:B------:R-:W-:Y:S01]  /*13e70*/  CS2R R24, SRZ ;  /* 0x0000000000187805 */ /* 0x000fe2000001ff00 */
[----:B------:R-:W-:Y:S06]  /*13e80*/  @!P3 BRA `(.L_x_1376) ;  /* 0x00000028002cb947 */ /* 0x000fec0003800000 */
[----:B------:R-:W-:Y:S02]  /*13e90*/  IMAD.IADD R12, R152, 0x1, R0 ;  /* 0x00000001980c7824 */ /* 0x000fe400078e0200 */
[----:B------:R-:W-:Y:S02]  /*13ea0*/  IMAD.MOV.U32 R151, RZ, RZ, RZ ;  /* 0x000000ffff977224 */ /* 0x000fe400078e00ff */
[----:B------:R-:W-:-:S07]  /*13eb0*/  VIADD R13, R12, 0x8 ;  /* 0x000000080c0d7836 */ /* 0x000fce0000000000 */
.L_x_1395:
[----:B------:R-:W-:Y:S01]  /*13ec0*/  ISETP.NE.AND P3, PT, R202, RZ, PT ;  /* 0x000000ffca00720c */ /* 0x000fe20003f65270 */
[----:B------:R-:W-:Y:S01]  /*13ed0*/  VIADD R14, R200, 0x1 ;  /* 0x00000001c80e7836 */ /* 0x000fe20000000000 */
[----:B------:R-:W-:Y:S05]  /*13ee0*/  YIELD ;  /* 0x0000000000007946 */ /* 0x000fea0003800000 */
[----:B------:R-:W-:-:S04]  /*13ef0*/  ISETP.NE.AND P4, PT, R14, 0x2, PT ;  /* 0x000000020e00780c */ /* 0x000fc80003f85270 */
[----:B------:R-:W-:Y:S02]  /*13f00*/  SEL R15, RZ, 0x1, P4 ;  /* 0x00000001ff0f7807 */ /* 0x000fe40002000000 */
[----:B------:R-:W-:Y:S02]  /*13f10*/  SEL R14, R14, RZ, P4 ;  /* 0x000000ff0e0e7207 */ /* 0x000fe40002000000 */
[----:B------:R-:W-:Y:S01]  /*13f20*/  LOP3.LUT R15, R194, R15, RZ, 0x3c, !PT ;  /* 0x0000000fc20f7212 */ /* 0x000fe200078e3cff */
[----:B------:R-:W-:Y:S06]  /*13f30*/  @P3 BRA `(.L_x_1377) ;  /* 0x0000000000303947 */ /* 0x000fec0003800000 */
[----:B------:R-:W-:Y:S05]  /*13f40*/  @!P0 BRA `(.L_x_1378) ;  /* 0x0000000000048947 */ /* 0x000fea0003800000 */
[----:B------:R-:W-:Y:S01]  /*13f50*/  BPT.TRAP 0x1 ;  /* 0x000000040000795c */ /* 0x000fe20000300000 */
.L_x_1378:
[----:B------:R-:W-:Y:S01]  /*13f60*/  IMAD R9, R14, 0x8, R16 ;  /* 0x000000080e097824 */ /* 0x000fe200078e0210 */
[----:B------:R-:W-:-:S04]  /*13f70*/  SHF.L.U32 R8, R15, 0x1f, RZ ;  /* 0x0000001f0f087819 */ /* 0x000fc800000006ff */
[----:B------:R0:W1:Y:S01]  /*13f80*/  SYNCS.PHASECHK.TRANS64.TRYWAIT P4, [R9+URZ+0x28430], R8 ;  /* 0x02843008090075a7 */ /* 0x000062000808017f */
[----:B------:R-:W-:Y:S05]  /*13f90*/  @!P0 BRA `(.L_x_1379) ;  /* 0x0000000000048947 */ /* 0x000fea0003800000 */
[----:B------:R-:W-:Y:S01]  /*13fa0*/  BPT.TRAP 0x1 ;  /* 0x000000040000795c */ /* 0x000fe20000300000 */
.L_x_1379:
[----:B------:R-:W-:Y:S04]  /*13fb0*/  BSSY B0, `(.L_x_1377) ;  /* 0x0000004000007945 */ /* 0x000fe80003800000 */
[----:B-1----:R-:W-:Y:S05]  /*13fc0*/  @P4 BRA `(.L_x_1380) ;  /* 0x0000000000084947 */ /* 0x002fea0003800000 */
[----:B------:R-:W1:Y:S02]  /*13fd0*/  SYNCS.PHASECHK.TRANS64.TRYWAIT P4, [R9+URZ+0x28430], R8 ;  /* 0x02843008090075a7 */ /* 0x000e64000808017f */
[----:B-1----:R-:W-:Y:S05]  /*13fe0*/  @!P4 BRA `(.L_x_1381) ;  /* 0x0000013800a4c947 */ /* 0x002fea0003800000 */
.L_x_1380:
[----:B------:R-:W-:Y:S05]  /*13ff0*/  BSYNC B0 ;  /* 0x0000000000007941 */ /* 0x000fea0003800000 */
.L_x_1377:
[----:B01----:R-:W0:Y:S01]  /*14000*/  S2R R8, SR_TID.X ;  /* 0x0000000000087919 */ /* 0x003e220000002100 */
[----:B------:R-:W-:Y:S05]  /*14010*/  WARPSYNC.ALL ;  /* 0x0000000000007948 */ /* 0x000fea0003800000 */
[----:B------:R-:W-:Y:S02]  /*14020*/  IMAD.MOV.U32 R9, RZ, RZ, 0x40000040 ;  /* 0x40000040ff097424 */ /* 0x000fe400078e00ff */
[----:B------:R-:W-:Y:S02]  /*14030*/  IMAD.MOV.U32 R153, RZ, RZ, 0x40000040 ;  /* 0x40000040ff997424 */ /* 0x000fe400078e00ff */
[----:B------:R-:W-:Y:S01]  /*14040*/  IMAD.MOV.U32 R155, RZ, RZ, 0x40000040 ;  /* 0x40000040ff9b7424 */ /* 0x000fe200078e00ff */
[----:B------:R-:W-:Y:S01]  /*14050*/  R2UR UR15, R9 ;  /* 0x00000000090f72ca */ /* 0x000fe200000e0000 */
[----:B------:R-:W-:Y:S01]  /*14060*/  IMAD.MOV.U32 R21, RZ, RZ, 0x40000040 ;  /* 0x40000040ff157424 */ /* 0x000fe200078e00ff */
[----:B------:R-:W-:-:S02]  /*14070*/  R2UR UR11, R153 ;  /* 0x00000000990b72ca */ /* 0x000fc400000e0000 */
[----:B------:R-:W-:Y:S02]  /*14080*/  R2UR UR7, R155 ;  /* 0x000000009b0772ca */ /* 0x000fe400000e0000 */
[----:B------:R-:W-:Y:S02]  /*14090*/  R2UR UR23, R153 ;  /* 0x00000000991772ca */ /* 0x000fe400000e0000 */
[----:B------:R-:W-:Y:S02]  /*140a0*/  R2UR UR31, R155 ;  /* 0x000000009b1f72ca */ /* 0x000fe400000e0000 */
[C---:B------:R-:W-:Y:S02]  /*140b0*/  R2UR UR19, R21.reuse ;  /* 0x00000000151372ca */ /* 0x040fe400000e0000 */
[----:B------:R-:W-:Y:S02]  /*140c0*/  R2UR UR27, R21 ;  /* 0x00000000151b72ca */ /* 0x000fe400000e0000 */
[----:B------:R-:W-:-:S02]  /*140d0*/  R2UR UR35, R9 ;  /* 0x00000000092372ca */ /* 0x000fc400000e0000 */
[----:B0-----:R-:W-:Y:S02]  /*140e0*/  SHF.R.U32.HI R20, RZ, 0x7, R8 ;  /* 0x00000007ff147819 */ /* 0x001fe40000011608 */
[----:B------:R-:W-:-:S03]  /*140f0*/  LEA R8, R14, R5, 0xa ;  /* 0x000000050e087211 */ /* 0x000fc600078e50ff */
[----:B------:R-:W-:Y:S01]  /*14100*/  VIADD R156, R20, 0x8 ;  /* 0x00000008149c7836 */ /* 0x000fe20000000000 */
[C---:B------:R-:W-:Y:S01]  /*14110*/  R2UR UR14, R8.reuse ;  /* 0x00000000080e72ca */ /* 0x040fe200000e0000 */
[C---:B------:R-:W-:Y:S02]  /*14120*/  VIADD R152, R8.reuse, 0x2 ;  /* 0x0000000208987836 */ /* 0x040fe40000000000 */
[C---:B------:R-:W-:Y:S01]  /*14130*/  VIADD R154, R8.reuse, 0x4 ;  /* 0x00000004089a7836 */ /* 0x040fe20000000000 */
[----:B------:R0:W-:Y:S01]  /*14140*/  BAR.SYNC.DEFER_BLOCKING R156, 0x100 ;  /* 0x0004009c0000751d */ /* 0x0001e20000010000 */
[----:B------:R-:W-:Y:S01]  /*14150*/  VIADD R20, R8, 0x6 ;  /* 0x0000000608147836 */ /* 0x000fe20000000000 */
[----:B------:R-:W-:Y:S01]  /*14160*/  R2UR UR10, R152 ;  /* 0x00000000980a72ca */ /* 0x000fe200000e0000 */
[----:B------:R-:W-:Y:S01]  /*14170*/  VIADD R152, R8, 0x200 ;  /* 0x0000020008987836 */ /* 0x000fe20000000000 */
[----:B------:R-:W-:Y:S01]  /*14180*/  R2UR UR6, R154 ;  /* 0x000000009a0672ca */ /* 0x000fe200000e0000 */
[----:B------:R-:W-:Y:S01]  /*14190*/  VIADD R154, R8, 0x204 ;  /* 0x00000204089a7836 */ /* 0x000fe20000000000 */
[----:B------:R-:W-:-:S02]  /*141a0*/  R2UR UR18, R20 ;  /* 0x00000000141272ca */ /* 0x000fc400000e0000 */
[----:B------:R-:W-:Y:S02]  /*141b0*/  R2UR UR22, R152 ;  /* 0x00000000981672ca */ /* 0x000fe400000e0000 */
[----:B------:R-:W-:Y:S02]  /*141c0*/  R2UR UR30, R154 ;  /* 0x000000009a1e72ca */ /* 0x000fe400000e0000 */
[C---:B------:R-:W-:Y:S01]  /*141d0*/  IADD3 R20, R8.reuse, 0x202, RZ ;  /* 0x0000020208147810 */ /* 0x040fe20007ffe0ff */
[----:B------:R-:W-:-:S03]  /*141e0*/  VIADD R8, R8, 0x206 ;  /* 0x0000020608087836 */ /* 0x000fc60000000000 */
[----:B------:R-:W-:Y:S02]  /*141f0*/  R2UR UR26, R20 ;  /* 0x00000000141a72ca */ /* 0x000fe400000e0000 */
[----:B------:R-:W-:Y:S01]  /*14200*/  R2UR UR34, R8 ;  /* 0x00000000082272ca */ /* 0x000fe200000e0000 */
[----:B0-----:R-:W-:-:S06]  /*14210*/  WARPGROUP.ARRIVE ;  /* 0x00000000000079c5 */ /* 0x001fcc0000000000 */
        /* <DEDUP_REMOVED lines=23> */
[----:B------:R-:W-:Y:S05]  /*14390*/  @P3 BRA `(.L_x_1382) ;  /* 0x0000000000283947 */ /* 0x000fea0003800000 */
[----:B------:R-:W-:Y:S05]  /*143a0*/  @!P0 BRA `(.L_x_1383) ;  /* 0x0000000000048947 */ /* 0x000fea0003800000 */
[----:B------:R-:W-:Y:S01]  /*143b0*/  BPT.TRAP 0x1 ;  /* 0x000000040000795c */ /* 0x000fe20000300000 */
.L_x_1383:
[----:B------:R-:W-:Y:S01]  /*143c0*/  SHF.L.U32 R8, R194, 0x1f, RZ ;  /* 0x0000001fc2087819 */ /* 0x000fe200000006ff */
[----:B------:R-:W-:-:S04]  /*143d0*/  IMAD R9, R200, 0x8, R16 ;  /* 0x00000008c8097824 */ /* 0x000fc800078e0210 */
[----:B------:R0:W1:Y:S01]  /*143e0*/  SYNCS.PHASECHK.TRANS64.TRYWAIT P3, [R9+URZ+0x28450], R8 ;  /* 0x02845008090075a7 */ /* 0x000062000806017f */
[----:B------:R-:W-:Y:S05]  /*143f0*/  @!P0 BRA `(.L_x_1384) ;  /* 0x0000000000048947 */ /* 0x000fea0003800000 */
[----:B------:R-:W-:Y:S01]  /*14400*/  BPT.TRAP 0x1 ;  /* 0x000000040000795c */ /* 0x000fe20000300000 */
.L_x_1384:
[----:B-1----:R-:W-:Y:S05]  /*14410*/  @P3 BRA `(.L_x_1382) ;  /* 0x0000000000083947 */ /* 0x002fea0003800000 */
[----:B------:R-:W1:Y:S02]  /*14420*/  SYNCS.PHASECHK.TRANS64.TRYWAIT P3, [R9+URZ+0x28450], R8 ;  /* 0x02845008090075a7 */ /* 0x000e64000806017f */
[----:B-1----:R-:W-:Y:S05]  /*14430*/  @!P3 BRA `(.L_x_1385) ;  /* 0x0000013400a4b947 */ /* 0x002fea0003800000 */
.L_x_1382:
[----:B01----:R-:W-:Y:S01]  /*14440*/  VIADD R8, R16, 0x8000 ;  /* 0x0000800010087836 */ /* 0x003fe20000000000 */
[----:B------:R-:W-:Y:S05]  /*14450*/  WARPSYNC.ALL ;  /* 0x0000000000007948 */ /* 0x000fea0003800000 */
[----:B------:R-:W-:Y:S01]  /*14460*/  SHF.R.U32.HI R8, RZ, 0x4, R8 ;  /* 0x00000004ff087819 */ /* 0x000fe20000011608 */
[----:B------:R-:W-:-:S06]  /*14470*/  WARPGROUP.ARRIVE ;  /* 0x00000000000079c5 */ /* 0x000fcc0000000000 */
[----:B------:R-:W0:Y:S01]  /*14480*/  S2R R194, SR_TID.X ;  /* 0x0000000000c27919 */ /* 0x000e220000002100 */
[----:B------:R-:W-:Y:S01]  /*14490*/  FMUL.FTZ R20, R2, R154 ;  /* 0x0000009a02147220 */ /* 0x000fe20000410000 */
[----:B------:R-:W-:Y:S01]  /*144a0*/  LOP3.LUT R8, R8, 0x3fff, RZ, 0xc0, !PT ;  /* 0x00003fff08087812 */ /* 0x000fe200078ec0ff */
[C---:B------:R-:W-:Y:S01]  /*144b0*/  FMUL.FTZ R21, R2.reuse, R155 ;  /* 0x0000009b02157220 */ /* 0x040fe20000410000 */
[C---:B------:R-:W-:Y:S01]  /*144c0*/  FMUL.FTZ R154, R2.reuse, R158 ;  /* 0x0000009e029a7220 */ /* 0x040fe20000410000 */
[----:B------:R-:W-:Y:S01]  /*144d0*/  FMUL.FTZ R155, R2, R159 ;  /* 0x0000009f029b7220 */ /* 0x000fe20000410000 */
[----:B------:R-:W-:Y:S01]  /*144e0*/  LOP3.LUT R9, R8, 0x10000, RZ, 0xfc, !PT ;  /* 0x0001000008097812 */ /* 0x000fe200078efcff */
[C---:B------:R-:W-:Y:S01]  /*144f0*/  FMUL.FTZ R158, R2.reuse, R162 ;  /* 0x000000a2029e7220 */ /* 0x040fe20000410000 */
[C---:B------:R-:W-:Y:S01]  /*14500*/  FMUL.FTZ R159, R2.reuse, R163 ;  /* 0x000000a3029f7220 */ /* 0x040fe20000410000 */
[C---:B------:R-:W-:Y:S01]  /*14510*/  FMUL.FTZ R162, R2.reuse, R166 ;  /* 0x000000a602a27220 */ /* 0x040fe20000410000 */
[----:B------:R-:W-:Y:S01]  /*14520*/  FMUL.FTZ R163, R2, R167 ;  /* 0x000000a702a37220 */ /* 0x000fe20000410000 */
[----:B------:R-:W-:-:S02]  /*14530*/  IMAD R8, R200, 0x400, R9 ;  /* 0x00000400c8087824 */ /* 0x000fc400078e0209 */
[C---:B------:R-:W-:Y:S01]  /*14540*/  FMUL.FTZ R166, R2.reuse, R170 ;  /* 0x000000aa02a67220 */ /* 0x040fe20000410000 */
[----:B------:R-:W-:Y:S02]  /*14550*/  IMAD.MOV.U32 R9, RZ, RZ, -0x7fffffe0 ;  /* 0x80000020ff097424 */ /* 0x000fe400078e00ff */
[C---:B------:R-:W-:Y:S01]  /*14560*/  FMUL.FTZ R167, R2.reuse, R171 ;  /* 0x000000ab02a77220 */ /* 0x040fe20000410000 */
[----:B------:R-:W-:Y:S01]  /*14570*/  FMUL.FTZ R170, R2, R174 ;  /* 0x000000ae02aa7220 */ /* 0x000fe20000410000 */
[C---:B------:R-:W-:Y:S01]  /*14580*/  R2UR UR6, R8.reuse ;  /* 0x00000000080672ca */ /* 0x040fe200000e0000 */
[----:B------:R-:W-:Y:S01]  /*14590*/  VIADD R8, R8, 0x2 ;  /* 0x0000000208087836 */ /* 0x000fe20000000000 */
[----:B------:R-:W-:Y:S01]  /*145a0*/  R2UR UR7, R9 ;  /* 0x00000000090772ca */ /* 0x000fe200000e0000 */
[----:B------:R-:W-:Y:S02]  /*145b0*/  IMAD.MOV.U32 R9, RZ, RZ, -0x7fffffe0 ;  /* 0x80000020ff097424 */ /* 0x000fe400078e00ff */
        /* <DEDUP_REMOVED lines=11> */
[----:B------:R-:W-:Y:S01]  /*14670*/  QGMMA.64x256x32.F32.E4M3.E4M3 R24, R188, gdesc[UR4], R24, gsb0 ;  /* 0x03e00004bc187df3 */ /* 0x000fe20008000818 */
[----:B------:R-:W-:Y:S01]  /*14680*/  R2UR UR6, R8 ;  /* 0x00000000080672ca */ /* 0x000fe200000e0000 */
[----:B------:R-:W-:Y:S01]  /*14690*/  @!P1 IMAD R8, R14, 0x8, R16 ;  /* 0x000000080e089824 */ /* 0x000fe200078e0210 */
[----:B------:R-:W-:Y:S01]  /*146a0*/  R2UR UR7, R9 ;  /* 0x00000000090772ca */ /* 0x000fe200000e0000 */
[C---:B------:R-:W-:Y:S01]  /*146b0*/  FMUL.FTZ R168, R2.reuse, R168 ;  /* 0x000000a802a87220 */ /* 0x040fe20000410000 */
[----:B0-----:R-:W-:Y:S01]  /*146c0*/  SHF.R.U32.HI R194, RZ, 0x7, R194 ;  /* 0x00000007ffc27819 */ /* 0x001fe200000116c2 */
[----:B------:R-:W-:Y:S01]  /*146d0*/  FMUL.FTZ R169, R2, R169 ;  /* 0x000000a902a97220 */ /* 0x000fe20000410000 */
[----:B------:R-:W-:Y:S01]  /*146e0*/  @!P1 IADD3 R8, R8, 0x28440, RZ ;  /* 0x0002844008089810 */ /* 0x000fe20007ffe0ff */
[C---:B------:R-:W-:Y:S01]  /*146f0*/  FMUL.FTZ R172, R2.reuse, R172 ;  /* 0x000000ac02ac7220 */ /* 0x040fe20000410000 */
[C---:B------:R-:W-:Y:S01]  /*14700*/  FMUL.FTZ R173, R2.reuse, R173 ;  /* 0x000000ad02ad7220 */ /* 0x040fe20000410000 */
[C---:B------:R-:W-:Y:S01]  /*14710*/  FMUL.FTZ R176, R2.reuse, R176 ;  /* 0x000000b002b07220 */ /* 0x040fe20000410000 */
[----:B------:R-:W-:Y:S01]  /*14720*/  @!P1 PRMT R9, RZ, 0x654, R8 ;  /* 0x00000654ff099816 */ /* 0x000fe20000000008 */
[----:B------:R-:W-:Y:S01]  /*14730*/  FMUL.FTZ R177, R2, R177 ;  /* 0x000000b102b17220 */ /* 0x000fe20000410000 */
[----:B------:R-:W-:Y:S01]  /*14740*/  IADD3 R8, -R194, 0xb, RZ ;  /* 0x0000000bc2087810 */ /* 0x000fe20007ffe1ff */
[C---:B------:R-:W-:Y:S01]  /*14750*/  FMUL.FTZ R181, R2.reuse, R181 ;  /* 0x000000b502b57220 */ /* 0x040fe20000410000 */
[C---:B------:R-:W-:Y:S01]  /*14760*/  FMUL.FTZ R178, R2.reuse, R182 ;  /* 0x000000b602b27220 */ /* 0x040fe20000410000 */
[----:B------:R-:W-:Y:S01]  /*14770*/  FMUL.FTZ R179, R2, R183 ;  /* 0x000000b702b37220 */ /* 0x000fe20000410000 */
[----:B------:R-:W0:Y:S08]  /*14780*/  MUFU.TANH R152, R152 ;  /* 0x0000009800987308 */ /* 0x000e300000002400 */
        /* <DEDUP_REMOVED lines=31> */
[----:B------:R-:W-:-:S06]  /*14980*/  WARPGROUP.ARRIVE ;  /* 0x00000000000079c5 */ /* 0x000fcc0000000000 */
[----:B------:R-:W-:Y:S03]  /*14990*/  QGMMA.64x256x32.F32.E4M3.E4M3 R24, R184, gdesc[UR4], R24, gsb0 ;  /* 0x03e00004b8187df3 */ /* 0x000fe60008000818 */
[----:B------:R-:W-:Y:S02]  /*149a0*/  WARPGROUP.DEPBAR.LE gsb0, 0x0 ;  /* 0x00008000000079c5 */ /* 0x000fe40000010000 */
[----:B------:R-:W-:Y:S01]  /*149b0*/  FMUL.FTZ R184, R2, R180 ;  /* 0x000000b402b87220 */ /* 0x000fe20000410000 */
[----:B------:R-:W-:Y:S01]  /*149c0*/  IMAD.SHL.U32 R180, R6, 0x40, RZ ;  /* 0x0000004006b47824 */ /* 0x000fe200078e00ff */
[----:B------:R0:W-:Y:S06]  /*149d0*/  BAR.ARV R8, 0x100 ;  /* 0x000400080000751d */ /* 0x0001ec0000002000 */
[----:B------:R5:W-:Y:S01]  /*149e0*/  @!P1 SYNCS.ARRIVE.TRANS64.RED.A1T0 RZ, [R9+URZ], RZ ;  /* 0x000000ff09ff99a7 */ /* 0x000be2000810043f */
[----:B------:R-:W0:Y:S01]  /*149f0*/  MUFU.TANH R184, R184 ;  /* 0x000000b800b87308 */ /* 0x000e220000002400 */
[----:B-----5:R-:W-:-:S05]  /*14a00*/  IADD3 R9, R197, 0x1, -R180 ;  /* 0x00000001c5097810 */ /* 0x020fca0007ffe8b4 */
[----:B------:R-:W-:-:S04]  /*14a10*/  IMAD.IADD R9, R9, 0x1, -R198 ;  /* 0x0000000109097824 */ /* 0x000fc800078e0ac6 */
[----:B------:R-:W-:-:S04]  /*14a20*/  IMAD R9, R196, -0x2, R9 ;  /* 0xfffffffec4097824 */ /* 0x000fc800078e0209 */
[C---:B------:R-:W-:Y:S02]  /*14a30*/  VIADD R187, R9.reuse, UR54 ;  /* 0x0000003609bb7c36 */ /* 0x040fe40008000000 */
[----:B------:R-:W-:Y:S02]  /*14a40*/  VIADD R185, R9, UR55 ;  /* 0x0000003709b97c36 */ /* 0x000fe40008000000 */
[C---:B------:R-:W-:Y:S02]  /*14a50*/  IMAD.IADD R183, R0.reuse, 0x1, R187 ;  /* 0x0000000100b77824 */ /* 0x040fe400078e02bb */
[----:B------:R-:W-:Y:S01]  /*14a60*/  IMAD.IADD R182, R0, 0x1, R185 ;  /* 0x0000000100b67824 */ /* 0x000fe200078e02b9 */
[----:B01234-:R-:W-:Y:S06]  /*14a70*/  @!P2 BRA `(.L_x_1386) ;  /* 0x000000000058a947 */ /* 0x01ffec0003800000 */
[----:B------:R-:W-:Y:S01]  /*14a80*/  IADD3 R189, R0, R197, -R198 ;  /* 0x000000c500bd7210 */ /* 0x000fe20007ffe8c6 */
[----:B------:R-:W-:Y:S03]  /*14a90*/  BSSY B0, `(.L_x_1387) ;  /* 0x0000010000007945 */ /* 0x000fe60003800000 */
[----:B------:R-:W-:-:S13]  /*14aa0*/  ISETP.GT.AND P3, PT, R189, -0x1, PT ;  /* 0xffffffffbd00780c */ /* 0x000fda0003f64270 */
[----:B------:R-:W-:Y:S05]  /*14ab0*/  @P3 BRA `(.L_x_1388) ;  /* 0x0000000000203947 */ /* 0x000fea0003800000 */
[----:B------:R-:W-:Y:S01]  /*14ac0*/  IMAD.U32 R186, RZ, RZ, UR52 ;  /* 0x00000034ffba7e24 */ /* 0x000fe2000f8e00ff */
[----:B------:R-:W-:-:S04]  /*14ad0*/  LOP3.LUT R189, RZ, R189, RZ, 0x33, !PT ;  /* 0x000000bdffbd7212 */ /* 0x000fc800078e33ff */
[----:B------:R-:W-:-:S13]  /*14ae0*/  ISETP.NE.AND P3, PT, R186, 0x1, PT ;  /* 0x00000001ba00780c */ /* 0x000fda0003f65270 */
[----:B------:R-:W0:Y:S02]  /*14af0*/  @P3 LDC.64 R8, c[0x0][0x9e8] ;  /* 0x00027a00ff083b82 */ /* 0x000e240000000a00 */
[----:B0-----:R-:W-:-:S05]  /*14b00*/  @P3 IMAD.HI.U32 R8, R189, R8, RZ ;  /* 0x00000008bd083227 */ /* 0x001fca00078e00ff */
[----:B------:R-:W-:-:S04]  /*14b10*/  @P3 SHF.R.U32.HI R189, RZ, R9, R8 ;  /* 0x00000009ffbd3219 */ /* 0x000fc80000011608 */
[----:B------:R-:W-:Y:S01]  /*14b20*/  LOP3.LUT R189, RZ, R189, RZ, 0x33, !PT ;  /* 0x000000bdffbd7212 */ /* 0x000fe200078e33ff */
[----:B------:R-:W-:Y:S06]  /*14b30*/  BRA `(.L_x_1389) ;  /* 0x0000000000147947 */ /* 0x000fec0003800000 */
.L_x_1388:
[----:B------:R-:W-:-:S05]  /*14b40*/  IMAD.U32 R186, RZ, RZ, UR52 ;  /* 0x00000034ffba7e24 */ /* 0x000fca000f8e00ff */
[----:B------:R-:W-:-:S13]  /*14b50*/  ISETP.NE.AND P3, PT, R186, 0x1, PT ;  /* 0x00000001ba00780c */ /* 0x000fda0003f65270 */
[----:B------:R-:W0:Y:S02]  /*14b60*/  @P3 LDC.64 R8, c[0x0][0x9e8] ;  /* 0x00027a00ff083b82 */ /* 0x000e240000000a00 */
[----:B0-----:R-:W-:-:S05]  /*14b70*/  @P3 IMAD.HI.U32 R8, R189, R8, RZ ;  /* 0x00000008bd083227 */ /* 0x001fca00078e00ff */
[----:B------:R-:W-:-:S07]  /*14b80*/  @P3 SHF.R.U32.HI R189, RZ, R9, R8 ;  /* 0x00000009ffbd3219 */ /* 0x000fce0000011608 */
.L_x_1389:
[----:B------:R-:W-:Y:S05]  /*14b90*/  BSYNC B0 ;  /* 0x0000000000007941 */ /* 0x000fea0003800000 */
.L_x_1387:
[----:B------:R-:W-:-:S04]  /*14ba0*/  IMAD R189, R189, R186, -R180 ;  /* 0x000000babdbd7224 */ /* 0x000fc800078e0ab4 */
[----:B------:R-:W-:-:S05]  /*14bb0*/  IMAD R189, R196, -0x2, R189 ;  /* 0xfffffffec4bd7824 */ /* 0x000fca00078e02bd */
[----:B------:R-:W-:Y:S02]  /*14bc0*/  VIADDMNMX R183, R189, R186, R183, PT ;  /* 0x000000babdb77246 */ /* 0x000fe400038001b7 */
[----:B------:R-:W-:-:S07]  /*14bd0*/  VIMNMX R182, R182, R189, !PT ;  /* 0x000000bdb6b67248 */ /* 0x000fce0007fe0100 */
.L_x_1386:
[----:B------:R-:W-:Y:S02]  /*14be0*/  ISETP.GT.AND P3, PT, R6, -0x1, PT ;  /* 0xffffffff0600780c */ /* 0x000fe40003f64270 */
[----:B------:R-:W-:Y:S02]  /*14bf0*/  IADD3 R187, R187, 0x8, R0 ;  /* 0x00000008bbbb7810 */ /* 0x000fe40007ffe000 */
[C---:B------:R-:W-:Y:S02]  /*14c00*/  ISETP.GT.AND P5, PT, R182.reuse, RZ, P3 ;  /* 0x000000ffb600720c */ /* 0x040fe40001fa4270 */
[----:B------:R-:W-:Y:S02]  /*14c10*/  ISETP.GT.AND P4, PT, R182, 0x1, P3 ;  /* 0x00000001b600780c */ /* 0x000fe40001f84270 */
[C---:B------:R-:W-:Y:S02]  /*14c20*/  ISETP.LT.OR P5, PT, R183.reuse, 0x1, P5 ;  /* 0x00000001b700780c */ /* 0x040fe40002fa1670 */
[----:B------:R-:W-:-:S02]  /*14c30*/  ISETP.LT.OR P4, PT, R183, 0x2, P4 ;  /* 0x00000002b700780c */ /* 0x000fc40002781670 */
[----:B------:R-:W-:Y:S02]  /*14c40*/  FSEL R152, R152, -INF , !P5 ;  /* 0xff80000098987808 */ /* 0x000fe40006800000 */
[----:B------:R-:W-:Y:S02]  /*14c50*/  FSEL R153, R153, -INF , !P4 ;  /* 0xff80000099997808 */ /* 0x000fe40006000000 */
[C---:B------:R-:W-:Y:S02]  /*14c60*/  ISETP.GT.AND P5, PT, R182.reuse, 0x8, P3 ;  /* 0x00000008b600780c */ /* 0x040fe40001fa4270 */
        /* <DEDUP_REMOVED lines=39> */
[----:B------:R-:W-:Y:S02]  /*14ee0*/  IADD3 R185, R185, 0x8, R0 ;  /* 0x00000008b9b97810 */ /* 0x000fe40007ffe000 */
[----:B------:R-:W-:Y:S02]  /*14ef0*/  FSEL R184, R184, -INF , !P5 ;  /* 0xff800000b8b87808 */ /* 0x000fe40006800000 */
[----:B------:R-:W-:Y:S01]  /*14f00*/  FSEL R181, R181, -INF , !P4 ;  /* 0xff800000b5b57808 */ /* 0x000fe20006000000 */
[----:B------:R-:W-:Y:S06]  /*14f10*/  @!P2 BRA `(.L_x_1390) ;  /* 0x00000000005ca947 */ /* 0x000fec0003800000 */
[----:B------:R-:W-:Y:S01]  /*14f20*/  ISETP.GT.AND P4, PT, R13, -0x1, PT ;  /* 0xffffffff0d00780c */ /* 0x000fe20003f84270 */
[----:B------:R-:W-:-:S12]  /*14f30*/  BSSY B0, `(.L_x_1391) ;  /* 0x0000011000007945 */ /* 0x000fd80003800000 */
[----:B------:R-:W-:Y:S05]  /*14f40*/  @P4 BRA `(.L_x_1392) ;  /* 0x0000000000244947 */ /* 0x000fea0003800000 */
[----:B------:R-:W-:Y:S01]  /*14f50*/  IMAD.U32 R182, RZ, RZ, UR52 ;  /* 0x00000034ffb67e24 */ /* 0x000fe2000f8e00ff */
[----:B------:R-:W-:-:S04]  /*14f60*/  IADD3 R183, R12, 0x8, RZ ;  /* 0x000000080cb77810 */ /* 0x000fc80007ffe0ff */
[----:B------:R-:W-:Y:S02]  /*14f70*/  ISETP.NE.AND P4, PT, R182, 0x1, PT ;  /* 0x00000001b600780c */ /* 0x000fe40003f85270 */
[----:B------:R-:W-:-:S11]  /*14f80*/  LOP3.LUT R183, RZ, R183, RZ, 0x33, !PT ;  /* 0x000000b7ffb77212 */ /* 0x000fd600078e33ff */
[----:B------:R-:W0:Y:S02]  /*14f90*/  @P4 LDC.64 R8, c[0x0][0x9e8] ;  /* 0x00027a00ff084b82 */ /* 0x000e240000000a00 */
[----:B0-----:R-:W-:-:S05]  /*14fa0*/  @P4 IMAD.HI.U32 R8, R183, R8, RZ ;  /* 0x00000008b7084227 */ /* 0x001fca00078e00ff */
[----:B------:R-:W-:-:S04]  /*14fb0*/  @P4 SHF.R.U32.HI R183, RZ, R9, R8 ;  /* 0x00000009ffb74219 */ /* 0x000fc80000011608 */
[----:B------:R-:W-:Y:S01]  /*14fc0*/  LOP3.LUT R183, RZ, R183, RZ, 0x33, !PT ;  /* 0x000000b7ffb77212 */ /* 0x000fe200078e33ff */
[----:B------:R-:W-:Y:S06]  /*14fd0*/  BRA `(.L_x_1393) ;  /* 0x0000000000187947 */ /* 0x000fec0003800000 */
.L_x_1392:
[----:B------:R-:W-:Y:S02]  /*14fe0*/  IMAD.U32 R182, RZ, RZ, UR52 ;  /* 0x00000034ffb67e24 */ /* 0x000fe4000f8e00ff */
[----:B------:R-:W-:-:S03]  /*14ff0*/  IMAD.MOV.U32 R183, RZ, RZ, R13 ;  /* 0x000000ffffb77224 */ /* 0x000fc600078e000d */
[----:B------:R-:W-:-:S13]  /*15000*/  ISETP.NE.AND P4, PT, R182, 0x1, PT ;  /* 0x00000001b600780c */ /* 0x000fda0003f85270 */
[----:B------:R-:W0:Y:S02]  /*15010*/  @P4 LDC.64 R8, c[0x0][0x9e8] ;  /* 0x00027a00ff084b82 */ /* 0x000e240000000a00 */
[----:B0-----:R-:W-:-:S05]  /*15020*/  @P4 IMAD.HI.U32 R8, R13, R8, RZ ;  /* 0x000000080d084227 */ /* 0x001fca00078e00ff */
[----:B------:R-:W-:-:S07]  /*15030*/  @P4 SHF.R.U32.HI R183, RZ, R9, R8 ;  /* 0x00000009ffb74219 */ /* 0x000fce0000011608 */
.L_x_1393:
[----:B------:R-:W-:Y:S05]  /*15040*/  BSYNC B0 ;  /* 0x0000000000007941 */ /* 0x000fea0003800000 */
.L_x_1391:
[----:B------:R-:W-:-:S04]  /*15050*/  IMAD R9, R183, R182, -R180 ;  /* 0x000000b6b7097224 */ /* 0x000fc800078e0ab4 */
[----:B------:R-:W-:-:S05]  /*15060*/  IMAD R8, R196, -0x2, R9 ;  /* 0xfffffffec4087824 */ /* 0x000fca00078e0209 */
[----:B------:R-:W-:Y:S02]  /*15070*/  VIADDMNMX R187, R8, R182, R187, PT ;  /* 0x000000b608bb7246 */ /* 0x000fe400038001bb */
[----:B------:R-:W-:-:S07]  /*15080*/  VIMNMX R185, R185, R8, !PT ;  /* 0x00000008b9b97248 */ /* 0x000fce0007fe0100 */
.L_x_1390:
        /* <DEDUP_REMOVED lines=8> */
[----:B------:R-:W-:Y:S02]  /*15110*/  ISETP.GT.AND P5, PT, R185, 0x9, P3 ;  /* 0x00000009b900780c */ /* 0x000fe40001fa4270 */
[----:B------:R-:W-:Y:S02]  /*15120*/  FMNMX.FTZ R8, R160, R9, !PT ;  /* 0x00000009a0087209 */ /* 0x000fe40007810000 */
[----:B------:R-:W-:Y:S02]  /*15130*/  ISETP.LT.OR P5, PT, R187, 0xa, P5 ;  /* 0x0000000abb00780c */ /* 0x000fe40002fa1670 */
[----:B------:R-:W-:Y:S02]  /*15140*/  FMNMX.FTZ R9, R161, R8, !PT ;  /* 0x00000008a1097209 */ /* 0x000fe40007810000 */
[----:B------:R-:W-:-:S02]  /*15150*/  ISETP.GT.AND P4, PT, R185, 0x8, P3 ;  /* 0x00000008b900780c */ /* 0x000fc40001f84270 */
[----:B------:R-:W-:Y:S02]  /*15160*/  FMNMX.FTZ R8, R164, R9, !PT ;  /* 0x00000009a4087209 */ /* 0x000fe40007810000 */
[----:B------:R-:W-:Y:S02]  /*15170*/  FSEL R155, R155, -INF , !P5 ;  /* 0xff8000009b9b7808 */ /* 0x000fe40006800000 */
[----:B------:R-:W-:Y:S02]  /*15180*/  FMNMX.FTZ R9, R165, R8, !PT ;  /* 0x00000008a5097209 */ /* 0x000fe40007810000 */
[----:B------:R-:W-:Y:S02]  /*15190*/  ISETP.GT.AND P5, PT, R185, 0x11, P3 ;  /* 0x00000011b900780c */ /* 0x000fe40001fa4270 */
[----:B------:R-:W-:Y:S02]  /*151a0*/  FMNMX.FTZ R8, R168, R9, !PT ;  /* 0x00000009a8087209 */ /* 0x000fe40007810000 */
[----:B------:R-:W-:-:S02]  /*151b0*/  ISETP.LT.OR P4, PT, R187, 0x9, P4 ;  /* 0x00000009bb00780c */ /* 0x000fc40002781670 */
        /* <DEDUP_REMOVED lines=14> */
[----:B------:R-:W-:Y:S01]  /*152a0*/  FSEL R158, R158, -INF , !P4 ;  /* 0xff8000009e9e7808 */ /* 0x000fe20006000000 */
[----:B------:R-:W0:Y:S01]  /*152b0*/  SHFL.BFLY PT, R9, R8, 0x2, 0x1f ;  /* 0x0c401f0008097f89 */ /* 0x000e2200000e0000 */
[----:B------:R-:W-:Y:S02]  /*152c0*/  ISETP.GT.AND P4, PT, R185, 0x18, P3 ;  /* 0x00000018b900780c */ /* 0x000fe40001f84270 */
[----:B------:R-:W-:Y:S02]  /*152d0*/  FSEL R163, R163, -INF , !P5 ;  /* 0xff800000a3a37808 */ /* 0x000fe40006800000 */
[----:B------:R-:W-:-:S02]  /*152e0*/  ISETP.GT.AND P5, PT, R185, 0x21, P3 ;  /* 0x00000021b900780c */ /* 0x000fc40001fa4270 */
[C---:B------:R-:W-:Y:S02]  /*152f0*/  ISETP.LT.OR P4, PT, R187.reuse, 0x19, P4 ;  /* 0x00000019bb00780c */ /* 0x040fe40002781670 */
[----:B------:R-:W-:Y:S02]  /*15300*/  ISETP.LT.OR P5, PT, R187, 0x22, P5 ;  /* 0x00000022bb00780c */ /* 0x000fe40002fa1670 */
[----:B------:R-:W-:Y:S02]  /*15310*/  FSEL R162, R162, -INF , !P4 ;  /* 0xff800000a2a27808 */ /* 0x000fe40006000000 */
[----:B------:R-:W-:Y:S02]  /*15320*/  ISETP.GT.AND P4, PT, R185, 0x20, P3 ;  /* 0x00000020b900780c */ /* 0x000fe40001f84270 */
[----:B------:R-:W-:Y:S02]  /*15330*/  FSEL R167, R167, -INF , !P5 ;  /* 0xff800000a7a77808 */ /* 0x000fe40006800000 */
[----:B------:R-:W-:-:S02]  /*15340*/  ISETP.GT.AND P5, PT, R185, 0x29, P3 ;  /* 0x00000029b900780c */ /* 0x000fc40001fa4270 */
[C---:B------:R-:W-:Y:S02]  /*15350*/  ISETP.LT.OR P4, PT, R187.reuse, 0x21, P4 ;  /* 0x00000021bb00780c */ /* 0x040fe40002781670 */
[----:B------:R-:W-:Y:S02]  /*15360*/  ISETP.LT.OR P5, PT, R187, 0x2a, P5 ;  /* 0x0000002abb00780c */ /* 0x000fe40002fa1670 */
[----:B------:R-:W-:Y:S02]  /*15370*/  FSEL R166, R166, -INF , !P4 ;  /* 0xff800000a6a67808 */ /* 0x000fe40006000000 */
[----:B0-----:R-:W-:Y:S02]  /*15380*/  FMNMX.FTZ R180, R8, R9, !PT ;  /* 0x0000000908b47209 */ /* 0x001fe40007810000 */
[----:B------:R-:W-:Y:S02]  /*15390*/  ISETP.GT.AND P4, PT, R185, 0x28, P3 ;  /* 0x00000028b900780c */ /* 0x000fe40001f84270 */
[----:B------:R-:W-:Y:S01]  /*153a0*/  FSEL R171, R171, -INF , !P5 ;  /* 0xff800000abab7808 */ /* 0x000fe20006800000 */
[----:B------:R-:W0:Y:S01]  /*153b0*/  SHFL.BFLY PT, R189, R180, 0x1, 0x1f ;  /* 0x0c201f00b4bd7f89 */ /* 0x000e2200000e0000 */
[----:B------:R-:W-:-:S02]  /*153c0*/  ISETP.GT.AND P5, PT, R185, RZ, P3 ;  /* 0x000000ffb900720c */ /* 0x000fc40001fa4270 */
[C---:B------:R-:W-:Y:S02]  /*153d0*/  ISETP.LT.OR P4, PT, R187.reuse, 0x29, P4 ;  /* 0x00000029bb00780c */ /* 0x040fe40002781670 */
[----:B------:R-:W-:Y:S02]  /*153e0*/  ISETP.LT.OR P5, PT, R187, 0x1, P5 ;  /* 0x00000001bb00780c */ /* 0x000fe40002fa1670 */
[----:B------:R-:W-:Y:S02]  /*153f0*/  FSEL R170, R170, -INF , !P4 ;  /* 0xff800000aaaa7808 */ /* 0x000fe40006000000 */
[----:B------:R-:W-:Y:S02]  /*15400*/  ISETP.GT.AND P4, PT, R185, 0x30, P3 ;  /* 0x00000030b900780c */ /* 0x000fe40001f84270 */
[----:B------:R-:W-:Y:S02]  /*15410*/  FSEL R9, R20, -INF , !P5 ;  /* 0xff80000014097808 */ /* 0x000fe40006800000 */
[----:B------:R-:W-:-:S02]  /*15420*/  ISETP.LT.OR P4, PT, R187, 0x31, P4 ;  /* 0x00000031bb00780c */ /* 0x000fc40002781670 */
[----:B------:R-:W-:Y:S02]  /*15430*/  FMNMX.FTZ R8, R9, R10, !PT ;  /* 0x0000000a09087209 */ /* 0x000fe40007810000 */
[----:B------:R-:W-:Y:S02]  /*15440*/  FSEL R174, R174, -INF , !P4 ;  /* 0xff800000aeae7808 */ /* 0x000fe40006000000 */
[----:B------:R-:W-:Y:S02]  /*15450*/  FMNMX.FTZ R183, R21, R8, !PT ;  /* 0x0000000815b77209 */ /* 0x000fe40007810000 */
[C---:B------:R-:W-:Y:S02]  /*15460*/  ISETP.GT.AND P4, PT, R185.reuse, 0x31, P3 ;  /* 0x00000031b900780c */ /* 0x040fe40001f84270 */
[C---:B------:R-:W-:Y:S02]  /*15470*/  ISETP.GT.AND P5, PT, R185.reuse, 0x38, P3 ;  /* 0x00000038b900780c */ /* 0x040fe40001fa4270 */
[----:B------:R-:W-:Y:S01]  /*15480*/  ISETP.GT.AND P3, PT, R185, 0x39, P3 ;  /* 0x00000039b900780c */ /* 0x000fe20001f64270 */
[----:B------:R-:W-:Y:S01]  /*15490*/  IMAD.U32 R185, RZ, RZ, UR56 ;  /* 0x00000038ffb97e24 */ /* 0x000fe2000f8e00ff */
[----:B0-----:R-:W-:-:S02]  /*154a0*/  FMNMX.FTZ R8, R180, R189, !PT ;  /* 0x000000bdb4087209 */ /* 0x001fc40007810000 */
[----:B------:R-:W-:Y:S02]  /*154b0*/  FMNMX.FTZ R20, R154, R183, !PT ;  /* 0x000000b79a147209 */ /* 0x000fe40007810000 */
[----:B------:R-:W-:Y:S02]  /*154c0*/  ISETP.LT.OR P4, PT, R187, 0x32, P4 ;  /* 0x00000032bb00780c */ /* 0x000fe40002781670 */
[----:B------:R-:W-:Y:S01]  /*154d0*/  FMNMX.FTZ R183, R155, R20, !PT ;  /* 0x000000149bb77209 */ /* 0x000fe20007810000 */
[----:B------:R-:W-:-:S01]  /*154e0*/  FFMA.FTZ R20, R8, R185, -8 ;  /* 0xc100000008147423 */ /* 0x000fc200000100b9 */
[----:B------:R-:W-:Y:S02]  /*154f0*/  FSEL R175, R175, -INF , !P4 ;  /* 0xff800000afaf7808 */ /* 0x000fe40006000000 */
[----:B------:R-:W-:Y:S02]  /*15500*/  FSETP.NEU.FTZ.AND P4, PT, R8, -INF , PT ;  /* 0xff8000000800780b */ /* 0x000fe40003f9d000 */
[----:B------:R-:W-:-:S02]  /*15510*/  FMNMX.FTZ R180, R158, R183, !PT ;  /* 0x000000b79eb47209 */ /* 0x000fc40007810000 */
[----:B------:R-:W-:Y:S02]  /*15520*/  FSEL R20, R20, RZ, P4 ;  /* 0x000000ff14147208 */ /* 0x000fe40002000000 */
[----:B------:R-:W-:Y:S02]  /*15530*/  FMNMX.FTZ R183, R159, R180, !PT ;  /* 0x000000b49fb77209 */ /* 0x000fe40007810000 */
[C---:B------:R-:W-:Y:S01]  /*15540*/  ISETP.LT.OR P5, PT, R187.reuse, 0x39, P5 ;  /* 0x00000039bb00780c */ /* 0x040fe20002fa1670 */
[--C-:B------:R-:W-:Y:S01]  /*15550*/  FFMA.FTZ R182, R152, UR56, -R20.reuse ;  /* 0x0000003898b67c23 */ /* 0x100fe20008010814 */
[----:B------:R-:W-:Y:S01]  /*15560*/  FMNMX.FTZ R152, R162, R183, !PT ;  /* 0x000000b7a2987209 */ /* 0x000fe20007810000 */
[--C-:B------:R-:W-:Y:S01]  /*15570*/  FFMA.FTZ R186, R156, UR56, -R20.reuse ;  /* 0x000000389cba7c23 */ /* 0x100fe20008010814 */
[----:B------:R-:W-:Y:S01]  /*15580*/  ISETP.LT.OR P3, PT, R187, 0x3a, P3 ;  /* 0x0000003abb00780c */ /* 0x000fe20001f61670 */
[----:B------:R0:W-:Y:S01]  /*15590*/  MUFU.EX2 R183, R182 ;  /* 0x000000b600b77308 */ /* 0x0001e20000000800 */
[----:B------:R-:W-:Y:S01]  /*155a0*/  FMNMX.FTZ R185, R163, R152, !PT ;  /* 0x00000098a3b97209 */ /* 0x000fe20007810000 */
[--C-:B------:R-:W-:Y:S01]  /*155b0*/  FFMA.FTZ R152, R153, UR56, -R20.reuse ;  /* 0x0000003899987c23 */ /* 0x100fe20008010814 */
[----:B------:R-:W-:Y:S01]  /*155c0*/  FSEL R178, R178, -INF , !P5 ;  /* 0xff800000b2b27808 */ /* 0x000fe20006800000 */
[----:B------:R-:W-:Y:S01]  /*155d0*/  FFMA.FTZ R181, R181, UR56, -R20 ;  /* 0x00000038b5b57c23 */ /* 0x000fe20008010814 */
[----:B------:R-:W-:-:S02]  /*155e0*/  FMNMX.FTZ R180, R166, R185, !PT ;  /* 0x000000b9a6b47209 */ /* 0x000fc40007810000 */
[----:B------:R-:W-:Y:S01]  /*155f0*/  FSEL R179, R179, -INF , !P3 ;  /* 0xff800000b3b37808 */ /* 0x000fe20005800000 */
[----:B------:R-:W-:Y:S01]  /*15600*/  MUFU.EX2 R152, R152 ;  /* 0x0000009800987308 */ /* 0x000fe20000000800 */
[----:B------:R-:W-:Y:S01]  /*15610*/  FMNMX.FTZ R153, R167, R180, !PT ;  /* 0x000000b4a7997209 */ /* 0x000fe20007810000 */
[--C-:B0-----:R-:W-:Y:S01]  /*15620*/  FFMA.FTZ R182, R160, UR56, -R20.reuse ;  /* 0x00000038a0b67c23 */ /* 0x101fe20008010814 */
        /* <DEDUP_REMOVED lines=13> */
[----:B------:R-:W-:Y:S01]  /*15700*/  FFMA.FTZ R177, R184, UR56, -R20 ;  /* 0x00000038b8b17c23 */ /* 0x000fe20008010814 */
[----:B------:R-:W-:Y:S01]  /*15710*/  FMNMX.FTZ R157, R175, R180, !PT ;  /* 0x000000b4af9d7209 */ /* 0x000fe20007810000 */
[----:B------:R-:W-:Y:S01]  /*15720*/  MUFU.EX2 R153, R186 ;  /* 0x000000ba00997308 */ /* 0x000fe20000000800 */
[----:B------:R-:W-:-:S02]  /*15730*/  FSEL R20, R8, RZ, P4 ;  /* 0x000000ff08147208 */ /* 0x000fc40002000000 */
[----:B------:R-:W-:-:S03]  /*15740*/  FMNMX.FTZ R180, R178, R157, !PT ;  /* 0x0000009db2b47209 */ /* 0x000fc60007810000 */
[----:B------:R-:W-:Y:S01]  /*15750*/  FADD.FTZ R7, -R20, R7 ;  /* 0x0000000714077221 */ /* 0x000fe20000010100 */
[----:B------:R-:W-:Y:S01]  /*15760*/  FMNMX.FTZ R180, R179, R180, !PT ;  /* 0x000000b4b3b47209 */ /* 0x000fe20007810000 */
[----:B------:R0:W-:Y:S04]  /*15770*/  MUFU.EX2 R157, R182 ;  /* 0x000000b6009d7308 */ /* 0x0001e80000000800 */
[----:B------:R-:W0:Y:S04]  /*15780*/  SHFL.BFLY PT, R185, R180, 0x2, 0x1f ;  /* 0x0c401f00b4b97f89 */ /* 0x000e2800000e0000 */
[----:B------:R-:W-:Y:S08]  /*15790*/  MUFU.EX2 R156, R156 ;  /* 0x0000009c009c7308 */ /* 0x000ff00000000800 */
[----:B------:R-:W-:Y:S08]  /*157a0*/  MUFU.EX2 R160, R160 ;  /* 0x000000a000a07308 */ /* 0x000ff00000000800 */
[----:B------:R-:W-:Y:S01]  /*157b0*/  MUFU.EX2 R161, R161 ;  /* 0x000000a100a17308 */ /* 0x000fe20000000800 */
[----:B0-----:R-:W-:Y:S01]  /*157c0*/  FMNMX.FTZ R182, R180, R185, !PT ;  /* 0x000000b9b4b67209 */ /* 0x001fe20007810000 */
[----:B------:R-:W-:-:S06]  /*157d0*/  FMUL.FTZ R180, R7, UR56 ;  /* 0x0000003807b47c20 */ /* 0x000fcc0008410000 */
        /* <DEDUP_REMOVED lines=9> */
[----:B------:R-:W-:Y:S03]  /*15870*/  MUFU.EX2 R169, R169 ;  /* 0x000000a900a97308 */ /* 0x000fe60000000800 */
[----:B------:R-:W-:-:S05]  /*15880*/  FSEL R184, R184, RZ, P3 ;  /* 0x000000ffb8b87208 */ /* 0x000fca0001800000 */
[--C-:B------:R-:W-:Y:S01]  /*15890*/  FFMA.FTZ R7, R21, UR56, -R184.reuse ;  /* 0x0000003815077c23 */ /* 0x100fe200080108b8 */
[----:B------:R-:W-:-:S01]  /*158a0*/  FFMA.FTZ R21, R158, UR56, -R184 ;  /* 0x000000389e157c23 */ /* 0x000fc200080108b8 */
[--C-:B------:R-:W-:Y:S01]  /*158b0*/  FFMA.FTZ R158, R159, UR56, -R184.reuse ;  /* 0x000000389f9e7c23 */ /* 0x100fe200080108b8 */
[----:B------:R-:W-:Y:S01]  /*158c0*/  FSEL R159, R20, RZ, P3 ;  /* 0x000000ff149f7208 */ /* 0x000fe20001800000 */
[--C-:B------:R-:W-:Y:S01]  /*158d0*/  FFMA.FTZ R186, R9, UR56, -R184.reuse ;  /* 0x0000003809ba7c23 */ /* 0x100fe200080108b8 */
[----:B------:R-:W-:-:S01]  /*158e0*/  FFMA.FTZ R9, R154, UR56, -R184 ;  /* 0x000000389a097c23 */ /* 0x000fc200080108b8 */
[----:B------:R-:W-:Y:S01]  /*158f0*/  MUFU.EX2 R7, R7 ;  /* 0x0000000700077308 */ /* 0x000fe20000000800 */
[----:B------:R-:W-:-:S01]  /*15900*/  FFMA.FTZ R154, R155, UR56, -R184 ;  /* 0x000000389b9a7c23 */ /* 0x000fc200080108b8 */
[----:B------:R-:W-:Y:S01]  /*15910*/  FADD.FTZ R159, -R159, R10 ;  /* 0x0000000a9f9f7221 */ /* 0x000fe20000010100 */
[----:B------:R-:W-:-:S01]  /*15920*/  FFMA.FTZ R10, R163, UR56, -R184 ;  /* 0x00000038a30a7c23 */ /* 0x000fc200080108b8 */
[----:B------:R-:W-:Y:S01]  /*15930*/  FFMA.FTZ R163, R167, UR56, -R184 ;  /* 0x00000038a7a37c23 */ /* 0x000fe200080108b8 */
[----:B-1----:R-:W-:-:S01]  /*15940*/  FFMA.FTZ R167, R180, R4, R183 ;  /* 0x00000004b4a77223 */ /* 0x002fc200000100b7 */
[----:B------:R-:W-:Y:S01]  /*15950*/  FMUL.FTZ R159, R159, UR56 ;  /* 0x000000389f9f7c20 */ /* 0x000fe20008410000 */
[----:B------:R-:W-:-:S01]  /*15960*/  FFMA.FTZ R155, R162, UR56, -R184 ;  /* 0x00000038a29b7c23 */ /* 0x000fc200080108b8 */
[----:B------:R-:W-:Y:S01]  /*15970*/  MUFU.EX2 R186, R186 ;  /* 0x000000ba00ba7308 */ /* 0x000fe20000000800 */
[----:B------:R-:W-:-:S01]  /*15980*/  FFMA.FTZ R162, R166, UR56, -R184 ;  /* 0x00000038a6a27c23 */ /* 0x000fc200080108b8 */
[----:B------:R-:W-:Y:S01]  /*15990*/  FFMA.FTZ R166, R170, UR56, -R184 ;  /* 0x00000038aaa67c23 */ /* 0x000fe200080108b8 */
[----:B------:R-:W-:-:S01]  /*159a0*/  FADD.FTZ R170, R152, R167 ;  /* 0x000000a798aa7221 */ /* 0x000fc20000010000 */
[--C-:B------:R-:W-:Y:S01]  /*159b0*/  FFMA.FTZ R171, R171, UR56, -R184.reuse ;  /* 0x00000038abab7c23 */ /* 0x100fe200080108b8 */
[----:B------:R-:W-:-:S01]  /*159c0*/  FFMA.FTZ R174, R174, UR56, -R184 ;  /* 0x00000038aeae7c23 */ /* 0x000fc200080108b8 */
[--C-:B------:R-:W-:Y:S01]  /*159d0*/  FFMA.FTZ R175, R175, UR56, -R184.reuse ;  /* 0x00000038afaf7c23 */ /* 0x100fe200080108b8 */
[----:B------:R-:W-:-:S01]  /*159e0*/  FFMA.FTZ R178, R178, UR56, -R184 ;  /* 0x00000038b2b27c23 */ /* 0x000fc200080108b8 */
[----:B------:R-:W0:Y:S01]  /*159f0*/  MUFU.EX2 R159, R159 ;  /* 0x0000009f009f7308 */ /* 0x000e220000000800 */
[----:B------:R-:W-:-:S07]  /*15a00*/  FFMA.FTZ R179, R179, UR56, -R184 ;  /* 0x00000038b3b37c23 */ /* 0x000fce00080108b8 */
[----:B------:R-:W1:Y:S08]  /*15a10*/  MUFU.EX2 R9, R9 ;  /* 0x0000000900097308 */ /* 0x000e700000000800 */
[----:B------:R-:W2:Y:S01]  /*15a20*/  MUFU.EX2 R154, R154 ;  /* 0x0000009a009a7308 */ /* 0x000ea20000000800 */
[----:B0-----:R-:W-:-:S01]  /*15a30*/  FFMA.FTZ R4, R159, R3, R186 ;  /* 0x000000039f047223 */ /* 0x001fc200000100ba */
[----:B------:R-:W-:-:S03]  /*15a40*/  FADD.FTZ R3, R153, R170 ;  /* 0x000000aa99037221 */ /* 0x000fc60000010000 */
[----:B------:R-:W-:-:S03]  /*15a50*/  FADD.FTZ R4, R7, R4 ;  /* 0x0000000407047221 */ /* 0x000fc60000010000 */
[----:B------:R-:W0:Y:S01]  /*15a60*/  MUFU.EX2 R21, R21 ;  /* 0x0000001500157308 */ /* 0x000e220000000800 */
[----:B-1----:R-:W-:-:S01]  /*15a70*/  FADD.FTZ R167, R9, R4 ;  /* 0x0000000409a77221 */ /* 0x002fc20000010000 */
[----:B------:R-:W-:-:S04]  /*15a80*/  FADD.FTZ R4, R156, R3 ;  /* 0x000000039c047221 */ /* 0x000fc80000010000 */
[----:B------:R-:W-:Y:S02]  /*15a90*/  FADD.FTZ R3, R157, R4 ;  /* 0x000000049d037221 */ /* 0x000fe40000010000 */
[----:B------:R-:W1:Y:S01]  /*15aa0*/  MUFU.EX2 R158, R158 ;  /* 0x0000009e009e7308 */ /* 0x000e620000000800 */
[----:B--2---:R-:W-:-:S01]  /*15ab0*/  FADD.FTZ R170, R154, R167 ;  /* 0x000000a79aaa7221 */ /* 0x004fc20000010000 */
[----:B------:R-:W-:-:S04]  /*15ac0*/  FADD.FTZ R4, R160, R3 ;  /* 0x00000003a0047221 */ /* 0x000fc80000010000 */
[----:B------:R-:W-:Y:S02]  /*15ad0*/  FADD.FTZ R3, R161, R4 ;  /* 0x00000004a1037221 */ /* 0x000fe40000010000 */
[----:B------:R-:W2:Y:S01]  /*15ae0*/  MUFU.EX2 R155, R155 ;  /* 0x0000009b009b7308 */ /* 0x000ea20000000800 */
[----:B0-----:R-:W-:-:S01]  /*15af0*/  FADD.FTZ R167, R21, R170 ;  /* 0x000000aa15a77221 */ /* 0x001fc20000010000 */
[----:B------:R-:W-:-:S04]  /*15b00*/  FADD.FTZ R4, R164, R3 ;  /* 0x00000003a4047221 */ /* 0x000fc80000010000 */
[----:B------:R-:W-:Y:S02]  /*15b10*/  FADD.FTZ R3, R165, R4 ;  /* 0x00000004a5037221 */ /* 0x000fe40000010000 */
[----:B------:R-:W0:Y:S01]  /*15b20*/  MUFU.EX2 R10, R10 ;  /* 0x0000000a000a7308 */ /* 0x000e220000000800 */
[----:B-1----:R-:W-:-:S07]  /*15b30*/  FADD.FTZ R170, R158, R167 ;  /* 0x000000a79eaa7221 */ /* 0x002fce0000010000 */
[----:B------:R-:W1:Y:S01]  /*15b40*/  MUFU.EX2 R162, R162 ;  /* 0x000000a200a27308 */ /* 0x000e620000000800 */
[----:B--2---:R-:W-:-:S01]  /*15b50*/  FADD.FTZ R167, R155, R170 ;  /* 0x000000aa9ba77221 */ /* 0x004fc20000010000 */
[----:B------:R-:W-:-:S06]  /*15b60*/  FADD.FTZ R170, R168, R3 ;  /* 0x00000003a8aa7221 */ /* 0x000fcc0000010000 */
[----:B------:R-:W2:Y:S01]  /*15b70*/  MUFU.EX2 R163, R163 ;  /* 0x000000a300a37308 */ /* 0x000ea20000000800 */
[----:B0-----:R-:W-:-:S07]  /*15b80*/  FADD.FTZ R167, R10, R167 ;  /* 0x000000a70aa77221 */ /* 0x001fce0000010000 */
[----:B------:R-:W0:Y:S01]  /*15b90*/  MUFU.EX2 R166, R166 ;  /* 0x000000a600a67308 */ /* 0x000e220000000800 */
[----:B-1----:R-:W-:-:S01]  /*15ba0*/  FADD.FTZ R4, R162, R167 ;  /* 0x000000a7a2047221 */ /* 0x002fc20000010000 */
[----:B------:R-:W-:-:S06]  /*15bb0*/  FADD.FTZ R167, R169, R170 ;  /* 0x000000aaa9a77221 */ /* 0x000fcc0000010000 */
        /* <DEDUP_REMOVED lines=20> */
[----:B0-----:R-:W-:-:S03]  /*15d00*/  FADD.FTZ R4, R182, R167 ;  /* 0x000000a7b6047221 */ /* 0x001fc60000010000 */
[----:B-1----:R-:W-:Y:S01]  /*15d10*/  FADD.FTZ R3, R179, R170 ;  /* 0x000000aab3037221 */ /* 0x002fe20000010000 */
[----:B------:R-:W-:Y:S06]  /*15d20*/  @!P0 BRA `(.L_x_1394) ;  /* 0x0000000000048947 */ /* 0x000fec0003800000 */
[----:B------:R-:W-:Y:S01]  /*15d30*/  BPT.TRAP 0x1 ;  /* 0x000000040000795c */ /* 0x000fe20000300000 */
.L_x_1394:
[----:B------:R-:W-:Y:S01]  /*15d40*/  F2FP.SATFINITE.E4M3.F32.PACK_AB_MERGE_C R153, R156, R153, RZ ;  /* 0x000000999c99723e */ /* 0x000fe200048070ff */
[-C--:B------:R-:W-:Y:S01]  /*15d50*/  FMUL.FTZ R24, R24, R180.reuse ;  /* 0x000000b418187220 */ /* 0x080fe20000410000 */
[----:B------:R-:W-:Y:S01]  /*15d60*/  F2FP.SATFINITE.E4M3.F32.PACK_AB_MERGE_C R9, R154, R9, RZ ;  /* 0x000000099a09723e */ /* 0x000fe200048070ff */
[----:B------:R-:W-:Y:S01]  /*15d70*/  IMAD R154, R200, 0x8, R16 ;  /* 0x00000008c89a7824 */ /* 0x000fe200078e0210 */
[----:B------:R-:W-:Y:S01]  /*15d80*/  ISETP.GT.AND P3, PT, R6, R11, PT ;  /* 0x0000000b0600720c */ /* 0x000fe20003f64270 */
[----:B------:R-:W-:Y:S01]  /*15d90*/  FMUL.FTZ R25, R25, R180 ;  /* 0x000000b419197220 */ /* 0x000fe20000410000 */
[----:B------:R-:W-:Y:S01]  /*15da0*/  F2FP.SATFINITE.E4M3.F32.PACK_AB_MERGE_C R188, R152, R183, R153 ;  /* 0x000000b798bc723e */ /* 0x000fe20004807099 */
[----:B------:R-:W-:Y:S01]  /*15db0*/  IMAD.U32 R152, RZ, RZ, UR42 ;  /* 0x0000002aff987e24 */ /* 0x000fe2000f8e00ff */
[----:B------:R-:W-:Y:S01]  /*15dc0*/  F2FP.SATFINITE.E4M3.F32.PACK_AB_MERGE_C R189, R7, R186, R9 ;  /* 0x000000ba07bd723e */ /* 0x000fe20004807009 */
[----:B------:R-:W-:Y:S01]  /*15dd0*/  VIADD R7, R154, 0x28460 ;  /* 0x000284609a077836 */ /* 0x000fe20000000000 */
[----:B------:R-:W-:Y:S01]  /*15de0*/  F2FP.SATFINITE.E4M3.F32.PACK_AB_MERGE_C R10, R10, R155, RZ ;  /* 0x0000009b0a0a723e */ /* 0x000fe200048070ff */
[-C--:B------:R-:W-:Y:S01]  /*15df0*/  FMUL.FTZ R28, R28, R180.reuse ;  /* 0x000000b41c1c7220 */ /* 0x080fe20000410000 */
[----:B------:R-:W-:Y:S01]  /*15e00*/  F2FP.SATFINITE.E4M3.F32.PACK_AB_MERGE_C R161, R164, R161, RZ ;  /* 0x000000a1a4a1723e */ /* 0x000fe200048070ff */
[-C--:B------:R-:W-:Y:S01]  /*15e10*/  FMUL.FTZ R29, R29, R180.reuse ;  /* 0x000000b41d1d7220 */ /* 0x080fe20000410000 */
[----:B------:R-:W-:Y:S01]  /*15e20*/  PRMT R7, R152, 0x654, R7 ;  /* 0x0000065498077816 */ /* 0x000fe20000000007 */
[-C--:B------:R-:W-:Y:S01]  /*15e30*/  FMUL.FTZ R32, R32, R180.reuse ;  /* 0x000000b420207220 */ /* 0x080fe20000410000 */
[----:B------:R-:W-:Y:S01]  /*15e40*/  F2FP.SATFINITE.E4M3.F32.PACK_AB_MERGE_C R169, R172, R169, RZ ;  /* 0x000000a9aca9723e */ /* 0x000fe200048070ff */
[----:B------:R-:W-:Y:S01]  /*15e50*/  FMUL.FTZ R33, R33, R180 ;  /* 0x000000b421217220 */ /* 0x000fe20000410000 */
[----:B------:R-:W-:Y:S01]  /*15e60*/  F2FP.SATFINITE.E4M3.F32.PACK_AB_MERGE_C R166, R171, R166, RZ ;  /* 0x000000a6aba6723e */ /* 0x000fe200048070ff */
[----:B------:R0:W-:Y:S01]  /*15e70*/  SYNCS.ARRIVE.TRANS64.RED.A1T0 RZ, [R7+URZ], RZ ;  /* 0x000000ff07ff79a7 */ /* 0x0001e2000810043f */
[----:B------:R-:W-:Y:S01]  /*15e80*/  F2FP.SATFINITE.E4M3.F32.PACK_AB_MERGE_C R177, R182, R177, RZ ;  /* 0x000000b1b6b1723e */ /* 0x000fe200048070ff */
[----:B------:R-:W-:Y:S01]  /*15e90*/  FMUL.FTZ R36, R36, R180 ;  /* 0x000000b424247220 */ /* 0x000fe20000410000 */
[----:B------:R-:W-:Y:S01]  /*15ea0*/  F2FP.SATFINITE.E4M3.F32.PACK_AB_MERGE_C R178, R179, R178, RZ ;  /* 0x000000b2b3b2723e */ /* 0x000fe200048070ff */
[-C--:B------:R-:W-:Y:S01]  /*15eb0*/  FMUL.FTZ R37, R37, R180.reuse ;  /* 0x000000b425257220 */ /* 0x080fe20000410000 */
        /* <DEDUP_REMOVED lines=126> */
[----:B------:R-:W-:Y:S01]  /*166a0*/  VIADD R6, R6, 0xffffffff ;  /* 0xffffffff06067836 */ /* 0x000fe20000000000 */
[----:B0-----:R-:W-:Y:S01]  /*166b0*/  MOV R7, R8 ;  /* 0x0000000800077202 */ /* 0x001fe20000000f00 */
[----:B------:R-:W-:-:S02]  /*166c0*/  IMAD.MOV.U32 R10, RZ, RZ, R20 ;  /* 0x000000ffff0a7224 */ /* 0x000fc400078e0014 */
[----:B------:R-:W-:Y:S02]  /*166d0*/  IMAD.MOV.U32 R194, RZ, RZ, R15 ;  /* 0x000000ffffc27224 */ /* 0x000fe400078e000f */
[----:B------:R-:W-:Y:S01]  /*166e0*/  IMAD.MOV.U32 R200, RZ, RZ, R14 ;  /* 0x000000ffffc87224 */ /* 0x000fe200078e000e */
[----:B------:R-:W-:Y:S06]  /*166f0*/  @P3 BRA `(.L_x_1395) ;  /* 0xffffffd400f03947 */ /* 0x000fec000383ffff */
[----:B------:R-:W-:Y:S02]  /*16700*/  IMAD.MOV.U32 R10, RZ, RZ, R20 ;  /* 0x000000ffff0a7224 */ /* 0x000fe400078e0014 */
[----:B------:R-:W-:Y:S02]  /*16710*/  IMAD.MOV.U32 R7, RZ, RZ, R8 ;  /* 0x000000ffff077224 */ /* 0x000fe400078e0008 */
[----:B------:R-:W-:Y:S02]  /*16720*/  IMAD.MOV.U32 R200, RZ, RZ, R14 ;  /* 0x000000ffffc87224 */ /* 0x000fe400078e000e */
[----:B------:R-:W-:-:S07]  /*16730*/  IMAD.MOV.U32 R194, RZ, RZ, R15 ;  /* 0x000000ffffc27224 */ /* 0x000fce00078e000f */
.L_x_1376:
[----:B------:R-:W0:Y:S01]  /*16740*/  LDC R15, c[0x0][0x9e4] ;  /* 0x00027900ff0f7b82 */ /* 0x000e220000000800 */
[----:B------:R-:W-:Y:S02]  /*16750*/  ULDC UR6, c[0x0][0x9dc] ;  /* 0x0002770000067ab9 */ /* 0x000fe40000000800 */
[----:B------:R-:W-:Y:S01]  /*16760*/  VIADD R11, R204, -UR6 ;  /* 0x80000006cc0b7c36 */ /* 0x000fe20008000000 */
[----:B0-----:R-:W-:-:S13]  /*16770*/  ISETP.GE.AND P5, PT, R15, 0x1, PT ;  /* 0x000000010f00780c */ /* 0x001fda0003fa6270 */
[----:B------:R-:W-:Y:S05]  /*16780*/  @!P5 BRA `(.L_x_1396) ;  /* 0x000000000044d947 */ /* 0x000fea0003800000 */
        /* <DEDUP_REMOVED lines=10> */
.L_x_1398:
[----:B------:R-:W-:-:S13]  /*16830*/  ISETP.NE.AND P2, PT, R15, 0x1, PT ;  /* 0x000000010f00780c */ /* 0x000fda0003f45270 */
[----:B------:R-:W0:Y:S02]  /*16840*/  @P2 LDC.64 R8, c[0x0][0x9e8] ;  /* 0x00027a00ff082b82 */ /* 0x000e240000000a00 */
[----:B0-----:R-:W-:-:S05]  /*16850*/  @P2 IMAD.HI.U32 R8, R204, R8, RZ ;  /* 0x00000008cc082227 */ /* 0x001fca00078e00ff */
[----:B------:R-:W-:-:S07]  /*16860*/  @P2 SHF.R.U32.HI R204, RZ, R9, R8 ;  /* 0x00000009ffcc2219 */ /* 0x000fce0000011608 */
.L_x_1399:
[----:B------:R-:W-:Y:S05]  /*16870*/  BSYNC B0 ;  /* 0x0000000000007941 */ /* 0x000fea0003800000 */
.L_x_1397:
[----:B------:R-:W-:-:S05]  /*16880*/  IMAD R204, R204, R15, RZ ;  /* 0x0000000fcccc7224 */ /* 0x000fca00078e02ff */
[----:B------:R-:W-:-:S07]  /*16890*/  VIMNMX R11, R11, R204, !PT ;  /* 0x000000cc0b0b7248 */ /* 0x000fce0007fe0100 */
.L_x_1396:
[----:B------:R-:W-:-:S05]  /*168a0*/  VIADD R11, R11, 0x3f ;  /* 0x0000003f0b0b7836 */ /* 0x000fca0000000000 */
[----:B------:R-:W-:-:S04]  /*168b0*/  SHF.R.S32.HI R8, RZ, 0x1f, R11 ;  /* 0x0000001fff087819 */ /* 0x000fc8000001140b */
[----:B------:R-:W-:-:S04]  /*168c0*/  LEA.HI R8, R8, R11, RZ, 0x6 ;  /* 0x0000000b08087211 */ /* 0x000fc800078f30ff */
[----:B------:R-:W-:-:S04]  /*168d0*/  SHF.R.S32.HI R8, RZ, 0x6, R8 ;  /* 0x00000006ff087819 */ /* 0x000fc80000011408 */
[----:B------:R-:W-:-:S04]  /*168e0*/  VIMNMX R13, R203, R8, !PT ;  /* 0x00000008cb0d7248 */ /* 0x000fc80007fe0100 */
[----:B------:R-:W-:-:S13]  /*168f0*/  ISETP.GE.AND P2, PT, R6, R13, PT ;  /* 0x0000000d0600720c */ /* 0x000fda0003f46270 */
[----:B------:R-:W-:Y:S05]  /*16900*/  @!P2 BRA `(.L_x_1400) ;  /* 0x0000001c00c8a947 */ /* 0x000fea0003800000 */
[----:B------:R-:W-:Y:S01]  /*16910*/  IMAD.MOV.U32 R12, RZ, RZ, R10 ;  /* 0x000000ffff0c7224 */ /* 0x000fe200078e000a */
[----:B------:R-:W-:Y:S01]  /*16920*/  MOV R11, R7 ;  /* 0x00000007000b7202 */ /* 0x000fe20000000f00 */
[----:B------:R-:W-:Y:S02]  /*16930*/  IMAD.MOV.U32 R14, RZ, RZ, R6 ;  /* 0x000000ffff0e7224 */ /* 0x000fe400078e0006 */
[----:B------:R-:W-:-:S07]  /*16940*/  IMAD.MOV.U32 R20, RZ, RZ, R194 ;  /* 0x000000ffff147224 */ /* 0x000fce00078e00c2 */
.L_x_1411:
[----:B------:R-:W-:Y:S01]  /*16950*/  ISETP.NE.AND P2, PT, R200, 0x1, PT ;  /* 0x00000001c800780c */ /* 0x000fe20003f45270 */
[----:B------:R-:W-:Y:S05]  /*16960*/  YIELD ;  /* 0x0000000000007946 */ /* 0x000fea0003800000 */
[----:B------:R-:W-:Y:S02]  /*16970*/  SEL R7, RZ, 0x1, P2 ;  /* 0x00000001ff077807 */ /* 0x000fe40001000000 */
[----:B------:R-:W-:Y:S02]  /*16980*/  ISETP.NE.AND P2, PT, R202, RZ, PT ;  /* 0x000000ffca00720c */ /* 0x000fe40003f45270 */
[----:B------:R-:W-:-:S11]  /*16990*/  LOP3.LUT R194, R20, R7, RZ, 0x3c, !PT ;  /* 0x0000000714c27212 */ /* 0x000fd600078e3cff */
[----:B------:R-:W-:Y:S05]  /*169a0*/  @P2 BRA `(.L_x_1401) ;  /* 0x00000000003c2947 */ /* 0x000fea0003800000 */
[----:B------:R-:W-:Y:S05]  /*169b0*/  @!P0 BRA `(.L_x_1402) ;  /* 0x0000000000048947 */ /* 0x000fea0003800000 */
[----:B------:R-:W-:Y:S01]  /*169c0*/  BPT.TRAP 0x1 ;  /* 0x000000040000795c */ /* 0x000fe20000300000 */
.L_x_1402:
[----:B------:R-:W-:-:S05]  /*169d0*/  VIADD R6, R200, 0x1 ;  /* 0x00000001c8067836 */ /* 0x000fca0000000000 */
[----:B------:R-:W-:-:S04]  /*169e0*/  ISETP.NE.AND P3, PT, R6, 0x2, PT ;  /* 0x000000020600780c */ /* 0x000fc80003f65270 */
[----:B------:R-:W-:Y:S02]  /*169f0*/  SEL R7, R6, RZ, P3 ;  /* 0x000000ff06077207 */ /* 0x000fe40001800000 */
[----:B------:R-:W-:-:S03]  /*16a00*/  SHF.L.U32 R6, R194, 0x1f, RZ ;  /* 0x0000001fc2067819 */ /* 0x000fc600000006ff */
[----:B------:R-:W-:-:S04]  /*16a10*/  IMAD R7, R7, 0x8, R16 ;  /* 0x0000000807077824 */ /* 0x000fc800078e0210 */
[----:B------:R0:W1:Y:S01]  /*16a20*/  SYNCS.PHASECHK.TRANS64.TRYWAIT P3, [R7+URZ+0x28430], R6 ;  /* 0x02843006070075a7 */ /* 0x000062000806017f */
[----:B------:R-:W-:Y:S05]  /*16a30*/  @!P0 BRA `(.L_x_1403) ;  /* 0x0000000000048947 */ /* 0x000fea0003800000 */
[----:B------:R-:W-:Y:S01]  /*16a40*/  BPT.TRAP 0x1 ;  /* 0x000000040000795c */ /* 0x000fe20000300000 */
.L_x_1403:
[----:B------:R-:W-:Y:S04]  /*16a50*/  BSSY B0, `(.L_x_1401) ;  /* 0x0000004000007945 */ /* 0x000fe80003800000 */
[----:B-1----:R-:W-:Y:S05]  /*16a60*/  @P3 BRA `(.L_x_1404) ;  /* 0x0000000000083947 */ /* 0x002fea0003800000 */
[----:B------:R-:W1:Y:S02]  /*16a70*/  SYNCS.PHASECHK.TRANS64.TRYWAIT P3, [R7+URZ+0x28430], R6 ;  /* 0x02843006070075a7 */ /* 0x000e64000806017f */
[----:B-1----:R-:W-:Y:S05]  /*16a80*/  @!P3 BRA `(.L_x_1405) ;  /* 0x000001100024b947 */ /* 0x002fea0003800000 */
.L_x_1404:
[----:B------:R-:W-:Y:S05]  /*16a90*/  BSYNC B0 ;  /* 0x0000000000007941 */ /* 0x000fea0003800000 */
.L_x_1401:
[----:B------:R-:W2:Y:S01]  /*16aa0*/  S2R R8, SR_TID.X ;  /* 0x0000000000087919 */ /* 0x000ea20000002100 */
[----:B01----:R-:W-:Y:S01]  /*16ab0*/  IMAD.MOV.U32 R7, RZ, RZ, 0x40000040 ;  /* 0x40000040ff077424 */ /* 0x003fe200078e00ff */
[----:B------:R-:W-:Y:S05]  /*16ac0*/  WARPSYNC.ALL ;  /* 0x0000000000007948 */ /* 0x000fea0003800000 */
[----:B------:R-:W-:Y:S01]  /*16ad0*/  R2UR UR15, R7 ;  /* 0x00000000070f72ca */ /* 0x000fe200000e0000 */
[----:B------:R-:W-:Y:S01]  /*16ae0*/  VIADD R15, R200, 0x1 ;  /* 0x00000001c80f7836 */ /* 0x000fe20000000000 */
[----:B------:R-:W-:-:S04]  /*16af0*/  MOV R9, 0x40000040 ;  /* 0x4000004000097802 */ /* 0x000fc80000000f00 */
[----:B------:R-:W-:Y:S02]  /*16b00*/  ISETP.NE.AND P3, PT, R15, 0x2, PT ;  /* 0x000000020f00780c */ /* 0x000fe40003f65270 */
[----:B------:R-:W-:Y:S01]  /*16b10*/  R2UR UR11, R9 ;  /* 0x00000000090b72ca */ /* 0x000fe200000e0000 */
[----:B------:R-:W-:Y:S01]  /*16b20*/  IMAD.MOV.U32 R9, RZ, RZ, 0x40000040 ;  /* 0x40000040ff097424 */ /* 0x000fe200078e00ff */
[----:B------:R-:W-:-:S04]  /*16b30*/  SEL R15, R15, RZ, P3 ;  /* 0x000000ff0f0f7207 */ /* 0x000fc80001800000 */
[----:B------:R-:W-:Y:S01]  /*16b40*/  R2UR UR7, R9 ;  /* 0x00000000090772ca */ /* 0x000fe200000e0000 */
[----:B------:R-:W-:Y:S02]  /*16b50*/  IMAD R6, R15, 0x400, R5 ;  /* 0x000004000f067824 */ /* 0x000fe400078e0205 */
[----:B------:R-:W-:-:S03]  /*16b60*/  IMAD.MOV.U32 R9, RZ, RZ, 0x40000040 ;  /* 0x40000040ff097424 */ /* 0x000fc600078e00ff */
[----:B------:R-:W-:Y:S02]  /*16b70*/  R2UR UR14, R6 ;  /* 0x00000000060e72ca */ /* 0x000fe400000e0000 */
[----:B------:R-:W-:Y:S01]  /*16b80*/  R2UR UR19, R9 ;  /* 0x00000000091372ca */ /* 0x000fe200000e0000 */
[----:B------:R-:W-:Y:S01]  /*16b90*/  IMAD.MOV.U32 R9, RZ, RZ, 0x40000040 ;  /* 0x40000040ff097424 */ /* 0x000fe200078e00ff */
[----:B--2---:R-:W-:-:S04]  /*16ba0*/  SHF.R.U32.HI R8, RZ, 0x7, R8 ;  /* 0x00000007ff087819 */ /* 0x004fc80000011608 */
[----:B------:R-:W-:Y:S01]  /*16bb0*/  R2UR UR23, R9 ;  /* 0x00000000091772ca */ /* 0x000fe200000e0000 */
[----:B------:R-:W-:Y:S02]  /*16bc0*/  IMAD.MOV.U32 R9, RZ, RZ, 0x40000040 ;  /* 0x40000040ff097424 */ /* 0x000fe400078e00ff */
[----:B------:R-:W-:Y:S02]  /*16bd0*/  VIADD R7, R8, 0x8 ;  /* 0x0000000808077836 */ /* 0x000fe40000000000 */
[----:B------:R-:W-:Y:S01]  /*16be0*/  VIADD R8, R6, 0x2 ;  /* 0x0000000206087836 */ /* 0x000fe20000000000 */
[----:B------:R-:W-:Y:S02]  /*16bf0*/  R2UR UR27, R9 ;  /* 0x00000000091b72ca */ /* 0x000fe400000e0000 */
[----:B------:R0:W-:Y:S01]  /*16c00*/  BAR.SYNC.DEFER_BLOCKING R7, 0x100 ;  /* 0x000400070000751d */ /* 0x0001e20000010000 */
[----:B------:R-:W-:Y:S02]  /*16c10*/  MOV R9, 0x40000040 ;  /* 0x4000004000097802 */ /* 0x000fe40000000f00 */
[----:B------:R-:W-:Y:S01]  /*16c20*/  R2UR UR10, R8 ;  /* 0x00000000080a72ca */ /* 0x000fe200000e0000 */
[----:B------:R-:W-:Y:S01]  /*16c30*/  VIADD R8, R6, 0x4 ;  /* 0x0000000406087836 */ /* 0x000fe20000000000 */
[----:B------:R-:W-:Y:S01]  /*16c40*/  R2UR UR31, R9 ;  /* 0x00000000091f72ca */ /* 0x000fe200000e0000 */
[----:B0-----:R-:W-:-:S03]  /*16c50*/  IMAD.MOV.U32 R7, RZ, RZ, 0x40000040 ;  /* 0x40000040ff077424 */ /* 0x001fc600078e00ff */
[----:B------:R-:W-:Y:S01]  /*16c60*/  R2UR UR6, R8 ;  /* 0x00000000080672ca */ /* 0x000fe200000e0000 */
[----:B------:R-:W-:Y:S01]  /*16c70*/  VIADD R8, R6, 0x6 ;  /* 0x0000000606087836 */ /* 0x000fe20000000000 */
[----:B------:R-:W-:-:S04]  /*16c80*/  R2UR UR35, R7 ;  /* 0x00000000072372ca */ /* 0x000fc800000e0000 */
[----:B------:R-:W-:Y:S01]  /*16c90*/  R2UR UR18, R8 ;  /* 0x00000000081272ca */ /* 0x000fe200000e0000 */
[----:B------:R-:W-:-:S05]  /*16ca0*/  VIADD R8, R6, 0x200 ;  /* 0x0000020006087836 */ /* 0x000fca0000000000 */
[----:B------:R-:W-:Y:S01]  /*16cb0*/  R2UR UR22, R8 ;  /* 0x00000000081672ca */ /* 0x000fe200000e0000 */
[----:B------:R-:W-:Y:S01]  /*16cc0*/  VIADD R8, R6, 0x202 ;  /* 0x0000020206087836 */ /* 0x000fe20000000000 */
[----:B------:R-:W-:-:S04]  /*16cd0*/  WARPGROUP.ARRIVE ;  /* 0x00000000000079c5 */ /* 0x000fc80000000000 */
[----:B------:R-:W-:Y:S01]  /*16ce0*/  R2UR UR26, R8 ;  /* 0x00000000081a72ca */ /* 0x000fe200000e0000 */
[C---:B------:R-:W-:Y:S01]  /*16cf0*/  VIADD R8, R6.reuse, 0x204 ;  /* 0x0000020406087836 */ /* 0x040fe20000000000 */
[----:B------:R-:W-:Y:S01]  /*16d00*/  QGMMA.64x64x32.F32.E4M3.E4M3 R152, gdesc[UR12], RZ, !UPT, gsb0 ;  /* 0x00e000000c9879f3 */ /* 0x000fe2000c0008ff */
[----:B------:R-:W-:-:S03]  /*16d10*/  VIADD R6, R6, 0x206 ;  /* 0x0000020606067836 */ /* 0x000fc60000000000 */
[----:B------:R-:W-:Y:S02]  /*16d20*/  R2UR UR30, R8 ;  /* 0x00000000081e72ca */ /* 0x000fe400000e0000 */
[----:B------:R-:W-:Y:S01]  /*16d30*/  R2UR UR34, R6 ;  /* 0x00000000062272ca */ /* 0x000fe200000e0000 */
        /* <DEDUP_REMOVED lines=25> */
.L_x_1407:
[----:B------:R-:W-:Y:S01]  /*16ed0*/  SHF.L.U32 R6, R20, 0x1f, RZ ;  /* 0x0000001f14067819 */ /* 0x000fe200000006ff */
[----:B------:R-:W-:-:S04]  /*16ee0*/  IMAD R7, R200, 0x8, R16 ;  /* 0x00000008c8077824 */ /* 0x000fc800078e0210 */
[----:B------:R0:W1:Y:S01]  /*16ef0*/  SYNCS.PHASECHK.TRANS64.TRYWAIT P2, [R7+URZ+0x28450], R6 ;  /* 0x02845006070075a7 */ /* 0x000062000804017f */
[----:B------:R-:W-:Y:S05]  /*16f00*/  @!P0 BRA `(.L_x_1408) ;  /* 0x0000000000048947 */ /* 0x000fea0003800000 */
[----:B------:R-:W-:Y:S01]  /*16f10*/  BPT.TRAP 0x1 ;  /* 0x000000040000795c */ /* 0x000fe20000300000 */
.L_x_1408:
[----:B-1----:R-:W-:Y:S05]  /*16f20*/  @P2 BRA `(.L_x_1406) ;  /* 0x0000000000082947 */ /* 0x002fea0003800000 */
[----:B------:R-:W1:Y:S02]  /*16f30*/  SYNCS.PHASECHK.TRANS64.TRYWAIT P2, [R7+URZ+0x28450], R6 ;  /* 0x02845006070075a7 */ /* 0x000e64000804017f */
[----:B-1----:R-:W-:Y:S05]  /*16f40*/  @!P2 BRA `(.L_x_1409) ;  /* 0x0000010c0008a947 */ /* 0x002fea0003800000 */
.L_x_1406:
[----:B01----:R-:W-:Y:S01]  /*16f50*/  VIADD R6, R16, 0x8000 ;  /* 0x0000800010067836 */ /* 0x003fe20000000000 */
[----:B------:R-:W-:Y:S05]  /*16f60*/  WARPSYNC.ALL ;  /* 0x0000000000007948 */ /* 0x000fea0003800000 */
[----:B------:R-:W-:-:S04]  /*16f70*/  SHF.R.U32.HI R6, RZ, 0x4, R6 ;  /* 0x00000004ff067819 */ /* 0x000fc80000011606 */
[----:B------:R-:W-:-:S04]  /*16f80*/  LOP3.LUT R6, R6, 0x3fff, RZ, 0xc0, !PT ;  /* 0x00003fff06067812 */ /* 0x000fc800078ec0ff */
[----:B------:R-:W-:-:S05]  /*16f90*/  LOP3.LUT R7, R6, 0x10000, RZ, 0xfc, !PT ;  /* 0x0001000006077812 */ /* 0x000fca00078efcff */
[----:B------:R-:W-:Y:S01]  /*16fa0*/  IMAD R6, R200, 0x400, R7 ;  /* 0x00000400c8067824 */ /* 0x000fe200078e0207 */
[----:B------:R-:W-:Y:S01]  /*16fb0*/  WARPGROUP.ARRIVE ;  /* 0x00000000000079c5 */ /* 0x000fe20000000000 */
[----:B------:R-:W-:Y:S02]  /*16fc0*/  IMAD.MOV.U32 R7, RZ, RZ, -0x7fffffe0 ;  /* 0x80000020ff077424 */ /* 0x000fe400078e00ff */
[C---:B------:R-:W-:Y:S01]  /*16fd0*/  FMUL.FTZ R8, R2.reuse, R152 ;  /* 0x0000009802087220 */ /* 0x040fe20000410000 */
[----:B------:R-:W-:Y:S01]  /*16fe0*/  FMUL.FTZ R21, R2, R154 ;  /* 0x0000009a02157220 */ /* 0x000fe20000410000 */
[----:B------:R-:W-:Y:S01]  /*16ff0*/  R2UR UR6, R6 ;  /* 0x00000000060672ca */ /* 0x000fe200000e0000 */
[C---:B------:R-:W-:Y:S01]  /*17000*/  FMUL.FTZ R9, R2.reuse, R153 ;  /* 0x0000009902097220 */ /* 0x040fe20000410000 */
[----:B------:R-:W-:Y:S01]  /*17010*/  R2UR UR7, R7 ;  /* 0x00000000070772ca */ /* 0x000fe200000e0000 */
        /* <DEDUP_REMOVED lines=12> */
[----:B------:R-:W-:Y:S01]  /*170e0*/  QGMMA.64x256x32.F32.E4M3.E4M3 R24, R188, gdesc[UR4], R24, gsb0 ;  /* 0x03e00004bc187df3 */ /* 0x000fe20008000818 */
[C---:B------:R-:W-:Y:S01]  /*170f0*/  FMUL.FTZ R167, R2.reuse, R171 ;  /* 0x000000ab02a77220 */ /* 0x040fe20000410000 */
[C---:B------:R-:W-:Y:S01]  /*17100*/  FMUL.FTZ R171, R2.reuse, R175 ;  /* 0x000000af02ab7220 */ /* 0x040fe20000410000 */
[C---:B------:R-:W-:Y:S01]  /*17110*/  FMUL.FTZ R161, R2.reuse, R165 ;  /* 0x000000a502a17220 */ /* 0x040fe20000410000 */
[----:B------:R-:W-:Y:S01]  /*17120*/  FMUL.FTZ R164, R2, R168 ;  /* 0x000000a802a47220 */ /* 0x000fe20000410000 */
        /* <DEDUP_REMOVED lines=11> */
[C---:B------:R-:W-:Y:S01]  /*171e0*/  FMUL.FTZ R166, R2.reuse, R170 ;  /* 0x000000aa02a67220 */ /* 0x040fe20000410000 */
[C---:B------:R-:W-:Y:S01]  /*171f0*/  FMUL.FTZ R170, R2.reuse, R174 ;  /* 0x000000ae02aa7220 */ /* 0x040fe20000410000 */
[----:B------:R-:W-:Y:S01]  /*17200*/  FMUL.FTZ R174, R2, R178 ;  /* 0x000000b202ae7220 */ /* 0x000fe20000410000 */
[----:B------:R-:W-:Y:S01]  /*17210*/  VIADD R6, R6, 0x2 ;  /* 0x0000000206067836 */ /* 0x000fe20000000000 */
[----:B------:R-:W-:Y:S01]  /*17220*/  UMOV UR56, UR50 ;  /* 0x0000003200387c82 */ /* 0x000fe20008000000 */
[----:B------:R-:W1:Y:S01]  /*17230*/  MUFU.TANH R152, R152 ;  /* 0x0000009800987308 */ /* 0x000e620000002400 */
[----:B--2---:R-:W-:Y:S01]  /*17240*/  FMNMX.FTZ R175, R9, R10, !PT ;  /* 0x0000000a09af7209 */ /* 0x004fe20007810000 */
[----:B------:R-:W2:Y:S01]  /*17250*/  S2R R204, SR_TID.X ;  /* 0x0000000000cc7919 */ /* 0x000ea20000002100 */
[----:B------:R-:W-:-:S05]  /*17260*/  R2UR UR6, R6 ;  /* 0x00000000060672ca */ /* 0x000fca00000e0000 */
[----:B------:R-:W3:Y:S01]  /*17270*/  MUFU.TANH R154, R154 ;  /* 0x0000009a009a7308 */ /* 0x000ee20000002400 */
[----:B0-----:R-:W-:-:S07]  /*17280*/  FMNMX.FTZ R7, R20, R7, !PT ;  /* 0x0000000714077209 */ /* 0x001fce0007810000 */
[----:B------:R-:W0:Y:S01]  /*17290*/  MUFU.TANH R153, R153 ;  /* 0x0000009900997308 */ /* 0x000e220000002400 */
[----:B-1----:R-:W-:Y:S01]  /*172a0*/  FMNMX.FTZ R10, R152, R175, !PT ;  /* 0x000000af980a7209 */ /* 0x002fe20007810000 */
[----:B------:R-:W-:-:S06]  /*172b0*/  FMUL.FTZ R175, R2, R179 ;  /* 0x000000b302af7220 */ /* 0x000fcc0000410000 */
[----:B------:R-:W1:Y:S01]  /*172c0*/  MUFU.TANH R156, R156 ;  /* 0x0000009c009c7308 */ /* 0x000e620000002400 */
[----:B---3--:R-:W-:-:S07]  /*172d0*/  FMNMX.FTZ R176, R154, R7, !PT ;  /* 0x000000079ab07209 */ /* 0x008fce0007810000 */
        /* <DEDUP_REMOVED lines=39> */
[----:B--2---:R-:W-:-:S05]  /*17550*/  FMNMX.FTZ R10, R177, R10, !PT ;  /* 0x0000000ab10a7209 */ /* 0x004fca0007810000 */
[----:B------:R-:W2:Y:S02]  /*17560*/  SHFL.BFLY PT, R7, R10, 0x2, 0x1f ;  /* 0x0c401f000a077f89 */ /* 0x000ea400000e0000 */
[----:B------:R-:W3:Y:S01]  /*17570*/  MUFU.TANH R170, R170 ;  /* 0x000000aa00aa7308 */ /* 0x000ee20000002400 */
[----:B0-----:R-:W-:Y:S01]  /*17580*/  FMNMX.FTZ R180, R166, R179, !PT ;  /* 0x000000b3a6b47209 */ /* 0x001fe20007810000 */
[----:B------:R-:W-:-:S06]  /*17590*/  FMUL.FTZ R179, R2, R183 ;  /* 0x000000b702b37220 */ /* 0x000fcc0000410000 */
[----:B------:R-:W0:Y:S01]  /*175a0*/  MUFU.TANH R171, R171 ;  /* 0x000000ab00ab7308 */ /* 0x000e220000002400 */
[----:B-1----:R-:W-:-:S07]  /*175b0*/  FMNMX.FTZ R181, R167, R180, !PT ;  /* 0x000000b4a7b57209 */ /* 0x002fce0007810000 */
[----:B------:R-:W1:Y:S01]  /*175c0*/  MUFU.TANH R174, R174 ;  /* 0x000000ae00ae7308 */ /* 0x000e620000002400 */
[----:B---3--:R-:W-:-:S07]  /*175d0*/  FMNMX.FTZ R180, R170, R181, !PT ;  /* 0x000000b5aab47209 */ /* 0x008fce0007810000 */
[----:B------:R-:W3:Y:S01]  /*175e0*/  MUFU.TANH R175, R175 ;  /* 0x000000af00af7308 */ /* 0x000ee20000002400 */
[----:B0-----:R-:W-:-:S07]  /*175f0*/  FMNMX.FTZ R181, R171, R180, !PT ;  /* 0x000000b4abb57209 */ /* 0x001fce0007810000 */
[----:B------:R-:W0:Y:S01]  /*17600*/  MUFU.TANH R178, R178 ;  /* 0x000000b200b27308 */ /* 0x000e220000002400 */
[----:B-1----:R-:W-:-:S07]  /*17610*/  FMNMX.FTZ R180, R174, R181, !PT ;  /* 0x000000b5aeb47209 */ /* 0x002fce0007810000 */
[----:B------:R-:W1:Y:S01]  /*17620*/  MUFU.TANH R179, R179 ;  /* 0x000000b300b37308 */ /* 0x000e620000002400 */
[----:B---3--:R-:W-:-:S04]  /*17630*/  FMNMX.FTZ R181, R175, R180, !PT ;  /* 0x000000b4afb57209 */ /* 0x008fc80007810000 */
[----:B0-----:R-:W-:Y:S02]  /*17640*/  FMNMX.FTZ R180, R178, R181, !PT ;  /* 0x000000b5b2b47209 */ /* 0x001fe40007810000 */
[----:B--2---:R-:W-:Y:S01]  /*17650*/  FMNMX.FTZ R181, R10, R7, !PT ;  /* 0x000000070ab57209 */ /* 0x004fe20007810000 */
[----:B------:R-:W-:-:S04]  /*17660*/  IMAD.MOV.U32 R7, RZ, RZ, -0x7fffffe0 ;  /* 0x80000020ff077424 */ /* 0x000fc800078e00ff */
[----:B------:R-:W0:Y:S01]  /*17670*/  SHFL.BFLY PT, R6, R181, 0x1, 0x1f ;  /* 0x0c201f00b5067f89 */ /* 0x000e2200000e0000 */
[----:B------:R-:W-:Y:S02]  /*17680*/  R2UR UR7, R7 ;  /* 0x00000000070772ca */ /* 0x000fe400000e0000 */
[----:B-1----:R-:W-:-:S05]  /*17690*/  FMNMX.FTZ R180, R179, R180, !PT ;  /* 0x000000b4b3b47209 */ /* 0x002fca0007810000 */
[----:B------:R-:W1:Y:S01]  /*176a0*/  SHFL.BFLY PT, R183, R180, 0x2, 0x1f ;  /* 0x0c401f00b4b77f89 */ /* 0x000e6200000e0000 */
[----:B------:R-:W-:Y:S02]  /*176b0*/  WARPGROUP.DEPBAR.LE gsb0, 0x0 ;  /* 0x00008000000079c5 */ /* 0x000fe40000010000 */
[----:B------:R-:W-:Y:S01]  /*176c0*/  WARPGROUP.ARRIVE ;  /* 0x00000000000079c5 */ /* 0x000fe20000000000 */
[----:B0-----:R-:W-:-:S05]  /*176d0*/  FMNMX.FTZ R7, R181, R6, !PT ;  /* 0x00000006b5077209 */ /* 0x001fca0007810000 */
[----:B------:R-:W-:Y:S01]  /*176e0*/  QGMMA.64x256x32.F32.E4M3.E4M3 R24, R184, gdesc[UR4], R24, gsb0 ;  /* 0x03e00004b8187df3 */ /* 0x000fe20008000818 */
[----:B------:R-:W-:Y:S01]  /*176f0*/  MOV R181, UR56 ;  /* 0x0000003800b57c02 */ /* 0x000fe20008000f00 */
[----:B------:R-:W-:-:S01]  /*17700*/  FADD.FTZ R6, -R7, R11 ;  /* 0x0000000b07067221 */ /* 0x000fc20000010100 */
[----:B-1----:R-:W-:-:S03]  /*17710*/  FMNMX.FTZ R183, R180, R183, !PT ;  /* 0x000000b7b4b77209 */ /* 0x002fc60007810000 */
[----:B------:R-:W-:Y:S01]  /*17720*/  FMUL.FTZ R11, R6, UR56 ;  /* 0x00000038060b7c20 */ /* 0x000fe20008410000 */
[----:B------:R-:W-:Y:S01]  /*17730*/  @!P1 IMAD R180, R15, 0x8, R16 ;  /* 0x000000080fb49824 */ /* 0x000fe200078e0210 */
[----:B------:R-:W0:Y:S03]  /*17740*/  SHFL.BFLY PT, R182, R183, 0x1, 0x1f ;  /* 0x0c201f00b7b67f89 */ /* 0x000e2600000e0000 */
[----:B------:R-:W-:Y:S01]  /*17750*/  @!P1 VIADD R180, R180, 0x28440 ;  /* 0x00028440b4b49836 */ /* 0x000fe20000000000 */
[----:B------:R-:W-:Y:S04]  /*17760*/  MUFU.EX2 R11, R11 ;  /* 0x0000000b000b7308 */ /* 0x000fe80000000800 */
[----:B------:R-:W-:-:S02]  /*17770*/  @!P1 PRMT R180, RZ, 0x654, R180 ;  /* 0x00000654ffb49816 */ /* 0x000fc400000000b4 */
[----:B0-----:R-:W-:-:S05]  /*17780*/  FMNMX.FTZ R10, R183, R182, !PT ;  /* 0x000000b6b70a7209 */ /* 0x001fca0007810000 */
[----:B------:R-:W-:Y:S01]  /*17790*/  FADD.FTZ R6, -R10, R12 ;  /* 0x0000000c0a067221 */ /* 0x000fe20000010100 */
[----:B------:R-:W-:-:S03]  /*177a0*/  IMAD.U32 R12, RZ, RZ, UR56 ;  /* 0x00000038ff0c7e24 */ /* 0x000fc6000f8e00ff */
[----:B------:R-:W-:Y:S01]  /*177b0*/  FMUL.FTZ R6, R6, UR56 ;  /* 0x0000003806067c20 */ /* 0x000fe20008410000 */
[----:B------:R-:W-:-:S04]  /*177c0*/  FFMA.FTZ R12, R7, R12, -8 ;  /* 0xc1000000070c7423 */ /* 0x000fc8000001000c */
        /* <DEDUP_REMOVED lines=16> */
[----:B------:R-:W-:Y:S01]  /*178d0*/  FFMA.FTZ R12, R10, R181, -8 ;  /* 0xc10000000a0c7423 */ /* 0x000fe200000100b5 */
[----:B------:R-:W-:Y:S01]  /*178e0*/  MUFU.EX2 R6, R6 ;  /* 0x0000000600067308 */ /* 0x000fe20000000800 */
[----:B------:R-:W-:-:S02]  /*178f0*/  IADD3 R181, -R204, 0xb, RZ ;  /* 0x0000000bccb57810 */ /* 0x000fc40007ffe1ff */
[--C-:B------:R-:W-:Y:S01]  /*17900*/  FFMA.FTZ R21, R21, UR56, -R12.reuse ;  /* 0x0000003815157c23 */ /* 0x100fe2000801080c */
[----:B------:R-:W-:-:S01]  /*17910*/  FFMA.FTZ R20, R20, UR56, -R12 ;  /* 0x0000003814147c23 */ /* 0x000fc2000801080c */
[--C-:B------:R-:W-:Y:S01]  /*17920*/  FFMA.FTZ R154, R154, UR56, -R12.reuse ;  /* 0x000000389a9a7c23 */ /* 0x100fe2000801080c */
[----:B------:R-:W-:-:S01]  /*17930*/  FFMA.FTZ R155, R155, UR56, -R12 ;  /* 0x000000389b9b7c23 */ /* 0x000fc2000801080c */
[--C-:B------:R-:W-:Y:S01]  /*17940*/  FFMA.FTZ R158, R158, UR56, -R12.reuse ;  /* 0x000000389e9e7c23 */ /* 0x100fe2000801080c */
        /* <DEDUP_REMOVED lines=9> */
[----:B------:R-:W-:-:S01]  /*179e0*/  FFMA.FTZ R174, R174, UR56, -R12 ;  /* 0x00000038aeae7c23 */ /* 0x000fc2000801080c */
[--C-:B------:R-:W-:Y:S01]  /*179f0*/  FFMA.FTZ R175, R175, UR56, -R12.reuse ;  /* 0x00000038afaf7c23 */ /* 0x100fe2000801080c */
[----:B------:R-:W-:-:S01]  /*17a00*/  FFMA.FTZ R178, R178, UR56, -R12 ;  /* 0x00000038b2b27c23 */ /* 0x000fc2000801080c */
[----:B------:R-:W-:-:S04]  /*17a10*/  FFMA.FTZ R12, R179, UR56, -R12 ;  /* 0x00000038b30c7c23 */ /* 0x000fc8000801080c */
[----:B------:R-:W2:Y:S01]  /*17a20*/  MUFU.EX2 R9, R9 ;  /* 0x0000000900097308 */ /* 0x000ea20000000800 */
[----:B0-----:R-:W-:-:S07]  /*17a30*/  FFMA.FTZ R4, R11, R4, R8 ;  /* 0x000000040b047223 */ /* 0x001fce0000010008 */
[----:B------:R-:W0:Y:S01]  /*17a40*/  MUFU.EX2 R20, R20 ;  /* 0x0000001400147308 */ /* 0x000e220000000800 */
[----:B-1----:R-:W-:-:S07]  /*17a50*/  FFMA.FTZ R3, R6, R3, R21 ;  /* 0x0000000306037223 */ /* 0x002fce0000010015 */
[----:B------:R-:W1:Y:S01]  /*17a60*/  MUFU.EX2 R152, R152 ;  /* 0x0000009800987308 */ /* 0x000e620000000800 */
[----:B--2---:R-:W-:-:S07]  /*17a70*/  FADD.FTZ R179, R9, R4 ;  /* 0x0000000409b37221 */ /* 0x004fce0000010000 */
[----:B------:R-:W2:Y:S01]  /*17a80*/  MUFU.EX2 R154, R154 ;  /* 0x0000009a009a7308 */ /* 0x000ea20000000800 */
[----:B0-----:R-:W-:-:S07]  /*17a90*/  FADD.FTZ R3, R20, R3 ;  /* 0x0000000314037221 */ /* 0x001fce0000010000 */
[----:B------:R-:W0:Y:S01]  /*17aa0*/  MUFU.EX2 R153, R153 ;  /* 0x0000009900997308 */ /* 0x000e220000000800 */
[----:B-1----:R-:W-:-:S07]  /*17ab0*/  FADD.FTZ R4, R152, R179 ;  /* 0x000000b398047221 */ /* 0x002fce0000010000 */
[----:B------:R-:W1:Y:S08]  /*17ac0*/  MUFU.EX2 R155, R155 ;  /* 0x0000009b009b7308 */ /* 0x000e700000000800 */
[----:B------:R-:W3:Y:S08]  /*17ad0*/  MUFU.EX2 R156, R156 ;  /* 0x0000009c009c7308 */ /* 0x000ef00000000800 */
[----:B------:R-:W4:Y:S08]  /*17ae0*/  MUFU.EX2 R158, R158 ;  /* 0x0000009e009e7308 */ /* 0x000f300000000800 */
[----:B------:R-:W5:Y:S08]  /*17af0*/  MUFU.EX2 R157, R157 ;  /* 0x0000009d009d7308 */ /* 0x000f700000000800 */
        /* <DEDUP_REMOVED lines=13> */
[----:B------:R-:W5:Y:S01]  /*17bd0*/  MUFU.EX2 R172, R172 ;  /* 0x000000ac00ac7308 */ /* 0x000f620000000800 */
[----:B------:R-:W-:-:S02]  /*17be0*/  WARPGROUP.DEPBAR.LE gsb0, 0x0 ;  /* 0x00008000000079c5 */ /* 0x000fc40000010000 */
[----:B------:R5:W-:Y:S06]  /*17bf0*/  BAR.ARV R181, 0x100 ;  /* 0x000400b50000751d */ /* 0x000bec0000002000 */
[----:B------:R2:W-:Y:S01]  /*17c00*/  @!P1 SYNCS.ARRIVE.TRANS64.RED.A1T0 RZ, [R180+URZ], RZ ;  /* 0x000000ffb4ff99a7 */ /* 0x0005e2000810043f */
[----:B------:R-:W5:Y:S01]  /*17c10*/  MUFU.EX2 R174, R174 ;  /* 0x000000ae00ae7308 */ /* 0x000f620000000800 */
[----:B--2---:R-:W-:-:S01]  /*17c20*/  FADD.FTZ R180, R154, R3 ;  /* 0x000000039ab47221 */ /* 0x004fc20000010000 */
[----:B0-----:R-:W-:-:S06]  /*17c30*/  FADD.FTZ R3, R153, R4 ;  /* 0x0000000499037221 */ /* 0x001fcc0000010000 */
[----:B------:R-:W0:Y:S01]  /*17c40*/  MUFU.EX2 R173, R173 ;  /* 0x000000ad00ad7308 */ /* 0x000e220000000800 */
[----:B-1----:R-:W-:-:S01]  /*17c50*/  FADD.FTZ R179, R155, R180 ;  /* 0x000000b49bb37221 */ /* 0x002fc20000010000 */
[----:B---3--:R-:W-:-:S03]  /*17c60*/  FADD.FTZ R4, R156, R3 ;  /* 0x000000039c047221 */ /* 0x008fc60000010000 */
[----:B----4-:R-:W-:Y:S01]  /*17c70*/  FADD.FTZ R180, R158, R179 ;  /* 0x000000b39eb47221 */ /* 0x010fe20000010000 */
[----:B-----5:R-:W-:-:S02]  /*17c80*/  FADD.FTZ R3, R157, R4 ;  /* 0x000000049d037221 */ /* 0x020fc40000010000 */
[----:B------:R-:W1:Y:S01]  /*17c90*/  MUFU.EX2 R175, R175 ;  /* 0x000000af00af7308 */ /* 0x000e620000000800 */
[----:B------:R-:W-:-:S01]  /*17ca0*/  FADD.FTZ R179, R159, R180 ;  /* 0x000000b49fb37221 */ /* 0x000fc20000010000 */
[----:B------:R-:W-:-:S03]  /*17cb0*/  FADD.FTZ R4, R160, R3 ;  /* 0x00000003a0047221 */ /* 0x000fc60000010000 */
[----:B------:R-:W-:Y:S01]  /*17cc0*/  FADD.FTZ R180, R162, R179 ;  /* 0x000000b3a2b47221 */ /* 0x000fe20000010000 */
[----:B------:R-:W-:-:S02]  /*17cd0*/  FADD.FTZ R3, R161, R4 ;  /* 0x00000004a1037221 */ /* 0x000fc40000010000 */
[----:B------:R-:W2:Y:S01]  /*17ce0*/  MUFU.EX2 R176, R176 ;  /* 0x000000b000b07308 */ /* 0x000ea20000000800 */
[----:B------:R-:W-:-:S01]  /*17cf0*/  FADD.FTZ R179, R163, R180 ;  /* 0x000000b4a3b37221 */ /* 0x000fc20000010000 */
[----:B------:R-:W-:-:S03]  /*17d00*/  FADD.FTZ R4, R164, R3 ;  /* 0x00000003a4047221 */ /* 0x000fc60000010000 */
[----:B------:R-:W-:Y:S01]  /*17d10*/  FADD.FTZ R180, R166, R179 ;  /* 0x000000b3a6b47221 */ /* 0x000fe20000010000 */
[----:B------:R-:W-:-:S02]  /*17d20*/  FADD.FTZ R3, R165, R4 ;  /* 0x00000004a5037221 */ /* 0x000fc40000010000 */
[----:B------:R-:W3:Y:S01]  /*17d30*/  MUFU.EX2 R178, R178 ;  /* 0x000000b200b27308 */ /* 0x000ee20000000800 */
[----:B------:R-:W-:-:S01]  /*17d40*/  FADD.FTZ R179, R167, R180 ;  /* 0x000000b4a7b37221 */ /* 0x000fc20000010000 */
[----:B------:R-:W-:-:S03]  /*17d50*/  FADD.FTZ R4, R168, R3 ;  /* 0x00000003a8047221 */ /* 0x000fc60000010000 */
[----:B------:R-:W-:Y:S01]  /*17d60*/  FADD.FTZ R180, R170, R179 ;  /* 0x000000b3aab47221 */ /* 0x000fe20000010000 */
[----:B------:R-:W-:-:S02]  /*17d70*/  FADD.FTZ R3, R169, R4 ;  /* 0x00000004a9037221 */ /* 0x000fc40000010000 */
[----:B------:R-:W4:Y:S01]  /*17d80*/  MUFU.EX2 R177, R177 ;  /* 0x000000b100b17308 */ /* 0x000f220000000800 */
[----:B------:R-:W-:-:S01]  /*17d90*/  FADD.FTZ R181, R171, R180 ;  /* 0x000000b4abb57221 */ /* 0x000fc20000010000 */
[----:B------:R-:W-:-:S03]  /*17da0*/  FADD.FTZ R4, R172, R3 ;  /* 0x00000003ac047221 */ /* 0x000fc60000010000 */
[----:B------:R-:W-:Y:S01]  /*17db0*/  FADD.FTZ R180, R174, R181 ;  /* 0x000000b5aeb47221 */ /* 0x000fe20000010000 */
[----:B0-----:R-:W-:-:S02]  /*17dc0*/  FADD.FTZ R3, R173, R4 ;  /* 0x00000004ad037221 */ /* 0x001fc40000010000 */
[----:B------:R-:W0:Y:S01]  /*17dd0*/  MUFU.EX2 R179, R12 ;  /* 0x0000000c00b37308 */ /* 0x000e220000000800 */
[----:B-1----:R-:W-:-:S01]  /*17de0*/  FADD.FTZ R181, R175, R180 ;  /* 0x000000b4afb57221 */ /* 0x002fc20000010000 */
[----:B--2---:R-:W-:-:S03]  /*17df0*/  FADD.FTZ R4, R176, R3 ;  /* 0x00000003b0047221 */ /* 0x004fc60000010000 */
[----:B---3--:R-:W-:Y:S01]  /*17e00*/  FADD.FTZ R180, R178, R181 ;  /* 0x000000b5b2b47221 */ /* 0x008fe20000010000 */
[----:B----4-:R-:W-:-:S03]  /*17e10*/  FADD.FTZ R4, R177, R4 ;  /* 0x00000004b1047221 */ /* 0x010fc60000010000 */
[----:B0-----:R-:W-:Y:S01]  /*17e20*/  FADD.FTZ R3, R179, R180 ;  /* 0x000000b4b3037221 */ /* 0x001fe20000010000 */
[----:B------:R-:W-:Y:S06]  /*17e30*/  @!P0 BRA `(.L_x_1410) ;  /* 0x0000000000048947 */ /* 0x000fec0003800000 */
[----:B------:R-:W-:Y:S01]  /*17e40*/  BPT.TRAP 0x1 ;  /* 0x000000040000795c */ /* 0x000fe20000300000 */
.L_x_1410:
[----:B------:R-:W-:Y:S01]  /*17e50*/  F2FP.SATFINITE.E4M3.F32.PACK_AB_MERGE_C R152, R153, R152, RZ ;  /* 0x000000989998723e */ /* 0x000fe200048070ff */
[----:B------:R-:W-:Y:S01]  /*17e60*/  IMAD R12, R200, 0x8, R16 ;  /* 0x00000008c80c7824 */ /* 0x000fe200078e0210 */
[----:B------:R-:W-:Y:S01]  /*17e70*/  ISETP.GT.AND P2, PT, R14, R13, PT ;  /* 0x0000000d0e00720c */ /* 0x000fe20003f44270 */
[----:B------:R-:W-:Y:S01]  /*17e80*/  FMUL.FTZ R26, R26, R6 ;  /* 0x000000061a1a7220 */ /* 0x000fe20000410000 */
[----:B------:R-:W-:Y:S01]  /*17e90*/  F2FP.SATFINITE.E4M3.F32.PACK_AB_MERGE_C R188, R9, R8, R152 ;  /* 0x0000000809bc723e */ /* 0x000fe20004807098 */
[----:B------:R-:W-:Y:S02]  /*17ea0*/  IMAD.U32 R9, RZ, RZ, UR42 ;  /* 0x0000002aff097e24 */ /* 0x000fe4000f8e00ff */
[-C--:B------:R-:W-:Y:S01]  /*17eb0*/  FMUL.FTZ R27, R27, R6.reuse ;  /* 0x000000061b1b7220 */ /* 0x080fe20000410000 */
[----:B------:R-:W-:Y:S02]  /*17ec0*/  VIADD R8, R12, 0x28460 ;  /* 0x000284600c087836 */ /* 0x000fe40000000000 */
[-C--:B------:R-:W-:Y:S01]  /*17ed0*/  FMUL.FTZ R30, R30, R6.reuse ;  /* 0x000000061e1e7220 */ /* 0x080fe20000410000 */
[-C--:B------:R-:W-:Y:S01]  /*17ee0*/  FMUL.FTZ R31, R31, R6.reuse ;  /* 0x000000061f1f7220 */ /* 0x080fe20000410000 */
[-C--:B------:R-:W-:Y:S01]  /*17ef0*/  FMUL.FTZ R34, R34, R6.reuse ;  /* 0x0000000622227220 */ /* 0x080fe20000410000 */
[-C--:B------:R-:W-:Y:S01]  /*17f00*/  FMUL.FTZ R35, R35, R6.reuse ;  /* 0x0000000623237220 */ /* 0x080fe20000410000 */
[----:B------:R-:W-:Y:S01]  /*17f10*/  PRMT R8, R9, 0x654, R8 ;  /* 0x0000065409087816 */ /* 0x000fe20000000008 */
        /* <DEDUP_REMOVED lines=58> */
[----:B------:R-:W-:Y:S01]  /*182c0*/  F2FP.SATFINITE.E4M3.F32.PACK_AB_MERGE_C R154, R155, R154, RZ ;  /* 0x0000009a9b9a723e */ /* 0x000fe200048070ff */
[----:B------:R-:W-:Y:S01]  /*182d0*/  VIADD R6, R14, 0xffffffff ;  /* 0xffffffff0e067836 */ /* 0x000fe20000000000 */
[----:B------:R-:W-:Y:S01]  /*182e0*/  F2FP.SATFINITE.E4M3.F32.PACK_AB_MERGE_C R160, R161, R160, RZ ;  /* 0x000000a0a1a0723e */ /* 0x000fe200048070ff */
[----:B------:R0:W-:Y:S01]  /*182f0*/  SYNCS.ARRIVE.TRANS64.RED.A1T0 RZ, [R8+URZ], RZ ;  /* 0x000000ff08ff79a7 */ /* 0x0001e2000810043f */
        /* <DEDUP_REMOVED lines=74> */
[----:B------:R-:W-:Y:S01]  /*187a0*/  F2FP.SATFINITE.E4M3.F32.PACK_AB_MERGE_C R184, R165, R164, R168 ;  /* 0x000000a4a5b8723e */ /* 0x000fe200048070a8 */
[----:B------:R-:W-:Y:S01]  /*187b0*/  IMAD.MOV.U32 R20, RZ, RZ, R194 ;  /* 0x000000ffff147224 */ /* 0x000fe200078e00c2 */
[----:B------:R-:W-:Y:S01]  /*187c0*/  F2FP.SATFINITE.E4M3.F32.PACK_AB_MERGE_C R185, R167, R166, R170 ;  /* 0x000000a6a7b9723e */ /* 0x000fe200048070aa */
[----:B------:R-:W-:Y:S01]  /*187d0*/  IMAD.MOV.U32 R200, RZ, RZ, R15 ;  /* 0x000000ffffc87224 */ /* 0x000fe200078e000f */
[----:B------:R-:W-:-:S02]  /*187e0*/  F2FP.SATFINITE.E4M3.F32.PACK_AB_MERGE_C R186, R173, R172, R176 ;  /* 0x000000acadba723e */ /* 0x000fc400048070b0 */
[----:B------:R-:W-:Y:S02]  /*187f0*/  F2FP.SATFINITE.E4M3.F32.PACK_AB_MERGE_C R187, R175, R174, R178 ;  /* 0x000000aeafbb723e */ /* 0x000fe400048070b2 */
[----:B------:R-:W-:Y:S01]  /*18800*/  MOV R14, R6 ;  /* 0x00000006000e7202 */ /* 0x000fe20000000f00 */
[----:B0-----:R-:W-:Y:S06]  /*18810*/  @P2 BRA `(.L_x_1411) ;  /* 0xffffffe0004c2947 */ /* 0x001fec000383ffff */
[----:B------:R-:W-:-:S07]  /*18820*/  IMAD.MOV.U32 R200, RZ, RZ, R15 ;  /* 0x000000ffffc87224 */ /* 0x000fce00078e000f */
.L_x_1400:
[----:B------:R-:W-:-:S13]  /*18830*/  ISETP.GE.AND P2, PT, R6, R203, PT ;  /* 0x000000cb0600720c */ /* 0x000fda0003f46270 */
[----:B------:R-:W-:Y:S05]  /*18840*/  @!P2 BRA `(.L_x_1412) ;  /* 0x00000028004ca947 */ /* 0x000fea0003800000 */
[----:B------:R-:W-:Y:S02]  /*18850*/  VIADD R14, R0, 0x8 ;  /* 0x00000008000e7836 */ /* 0x000fe40000000000 */
[----:B------:R-:W-:Y:S02]  /*18860*/  IMAD.MOV.U32 R13, RZ, RZ, R10 ;  /* 0x000000ffff0d7224 */ /* 0x000fe400078e000a */
[----:B------:R-:W-:Y:S01]  /*18870*/  IMAD.MOV.U32 R12, RZ, RZ, R7 ;  /* 0x000000ffff0c7224 */ /* 0x000fe200078e0007 */
[----:B------:R-:W-:Y:S01]  /*18880*/  IADD3 R14, R14, R197, -R198 ;  /* 0x000000c50e0e7210 */ /* 0x000fe20007ffe8c6 */
[----:B------:R-:W-:-:S07]  /*18890*/  IMAD.MOV.U32 R20, RZ, RZ, R194 ;  /* 0x000000ffff147224 */ /* 0x000fce00078e00c2 */
.L_x_1431:
        /* <DEDUP_REMOVED lines=8> */
.L_x_1414:
[----:B------:R-:W-:Y:S01]  /*18920*/  VIADD R7, R200, 0x1 ;  /* 0x00000001c8077836 */ /* 0x000fe20000000000 */
[----:B------:R-:W-:-:S04]  /*18930*/  SHF.L.U32 R8, R194, 0x1f, RZ ;  /* 0x0000001fc2087819 */ /* 0x000fc800000006ff */
[----:B------:R-:W-:-:S04]  /*18940*/  ISETP.NE.AND P3, PT, R7, 0x2, PT ;  /* 0x000000020700780c */ /* 0x000fc80003f65270 */
[----:B------:R-:W-:-:S05]  /*18950*/  SEL R7, R7, RZ, P3 ;  /* 0x000000ff07077207 */ /* 0x000fca0001800000 */
[----:B------:R-:W-:-:S04]  /*18960*/  IMAD R7, R7, 0x8, R16 ;  /* 0x0000000807077824 */ /* 0x000fc800078e0210 */
[----:B------:R0:W1:Y:S01]  /*18970*/  SYNCS.PHASECHK.TRANS64.TRYWAIT P3, [R7+URZ+0x28430], R8 ;  /* 0x02843008070075a7 */ /* 0x000062000806017f */
[----:B------:R-:W-:Y:S05]  /*18980*/  @!P0 BRA `(.L_x_1415) ;  /* 0x0000000000048947 */ /* 0x000fea0003800000 */
[----:B------:R-:W-:Y:S01]  /*18990*/  BPT.TRAP 0x1 ;  /* 0x000000040000795c */ /* 0x000fe20000300000 */
.L_x_1415:
[----:B------:R-:W-:Y:S04]  /*189a0*/  BSSY B0, `(.L_x_1413) ;  /* 0x0000004000007945 */ /* 0x000fe80003800000 */
[----:B-1----:R-:W-:Y:S05]  /*189b0*/  @P3 BRA `(.L_x_1416) ;  /* 0x0000000000083947 */ /* 0x002fea0003800000 */
[----:B------:R-:W1:Y:S02]  /*189c0*/  SYNCS.PHASECHK.TRANS64.TRYWAIT P3, [R7+URZ+0x28430], R8 ;  /* 0x02843008070075a7 */ /* 0x000e64000806017f */
[----:B-1----:R-:W-:Y:S05]  /*189d0*/  @!P3 BRA `(.L_x_1417) ;  /* 0x000000f00078b947 */ /* 0x002fea0003800000 */
.L_x_1416:
[----:B------:R-:W-:Y:S05]  /*189e0*/  BSYNC B0 ;  /* 0x0000000000007941 */ /* 0x000fea0003800000 */
.L_x_1413:
[----:B01----:R-:W0:Y:S01]  /*189f0*/  S2R R7, SR_TID.X ;  /* 0x0000000000077919 */ /* 0x003e220000002100 */
[----:B------:R-:W-:Y:S05]  /*18a00*/  WARPSYNC.ALL ;  /* 0x0000000000007948 */ /* 0x000fea0003800000 */
[----:B------:R-:W-:Y:S02]  /*18a10*/  VIADD R15, R200, 0x1 ;  /* 0x00000001c80f7836 */ /* 0x000fe40000000000 */
[----:B------:R-:W-:Y:S02]  /*18a20*/  IMAD.MOV.U32 R9, RZ, RZ, 0x40000040 ;  /* 0x40000040ff097424 */ /* 0x000fe400078e00ff */
[----:B------:R-:W-:Y:S01]  /*18a30*/  IMAD.MOV.U32 R11, RZ, RZ, 0x40000040 ;  /* 0x40000040ff0b7424 */ /* 0x000fe200078e00ff */
[----:B------:R-:W-:-:S02]  /*18a40*/  ISETP.NE.AND P3, PT, R15, 0x2, PT ;  /* 0x000000020f00780c */ /* 0x000fc40003f65270 */
[----:B------:R-:W-:Y:S01]  /*18a50*/  R2UR UR15, R9 ;  /* 0x00000000090f72ca */ /* 0x000fe200000e0000 */
[----:B------:R-:W-:Y:S01]  /*18a60*/  IMAD.MOV.U32 R9, RZ, RZ, 0x40000040 ;  /* 0x40000040ff097424 */ /* 0x000fe200078e00ff */
[----:B------:R-:W-:Y:S02]  /*18a70*/  SEL R15, R15, RZ, P3 ;  /* 0x000000ff0f0f7207 */ /* 0x000fe40001800000 */
[----:B------:R-:W-:Y:S01]  /*18a80*/  R2UR UR11, R11 ;  /* 0x000000000b0b72ca */ /* 0x000fe200000e0000 */
[----:B------:R-:W-:Y:S01]  /*18a90*/  IMAD.MOV.U32 R11, RZ, RZ, 0x40000040 ;  /* 0x40000040ff0b7424 */ /* 0x000fe200078e00ff */
[----:B------:R-:W-:Y:S02]  /*18aa0*/  LEA R8, R15, R5, 0xa ;  /* 0x000000050f087211 */ /* 0x000fe400078e50ff */
[----:B------:R-:W-:Y:S02]  /*18ab0*/  R2UR UR35, R9 ;  /* 0x00000000092372ca */ /* 0x000fe400000e0000 */
[C---:B------:R-:W-:Y:S01]  /*18ac0*/  R2UR UR14, R8.reuse ;  /* 0x00000000080e72ca */ /* 0x040fe200000e0000 */
[----:B------:R-:W-:Y:S01]  /*18ad0*/  VIADD R10, R8, 0x2 ;  /* 0x00000002080a7836 */ /* 0x000fe20000000000 */
[----:B------:R-:W-:Y:S01]  /*18ae0*/  R2UR UR7, R11 ;  /* 0x000000000b0772ca */ /* 0x000fe200000e0000 */
[----:B------:R-:W-:-:S03]  /*18af0*/  IMAD.MOV.U32 R11, RZ, RZ, 0x40000040 ;  /* 0x40000040ff0b7424 */ /* 0x000fc600078e00ff */
[----:B------:R-:W-:Y:S01]  /*18b00*/  R2UR UR10, R10 ;  /* 0x000000000a0a72ca */ /* 0x000fe200000e0000 */
[----:B------:R-:W-:Y:S01]  /*18b10*/  VIADD R10, R8, 0x4 ;  /* 0x00000004080a7836 */ /* 0x000fe20000000000 */
[----:B------:R-:W-:Y:S02]  /*18b20*/  R2UR UR19, R11 ;  /* 0x000000000b1372ca */ /* 0x000fe400000e0000 */
[----:B0-----:R-:W-:Y:S02]  /*18b30*/  SHF.R.U32.HI R7, RZ, 0x7, R7 ;  /* 0x00000007ff077819 */ /* 0x001fe40000011607 */
[----:B------:R-:W-:Y:S01]  /*18b40*/  R2UR UR6, R10 ;  /* 0x000000000a0672ca */ /* 0x000fe200000e0000 */
[----:B------:R-:W-:Y:S01]  /*18b50*/  VIADD R10, R8, 0x6 ;  /* 0x00000006080a7836 */ /* 0x000fe20000000000 */
[----:B------:R-:W-:Y:S01]  /*18b60*/  MOV R11, 0x40000040 ;  /* 0x40000040000b7802 */ /* 0x000fe20000000f00 */
[----:B------:R-:W-:-:S03]  /*18b70*/  VIADD R7, R7, 0x8 ;  /* 0x0000000807077836 */ /* 0x000fc60000000000 */
[----:B------:R-:W-:Y:S01]  /*18b80*/  R2UR UR18, R10 ;  /* 0x000000000a1272ca */ /* 0x000fe200000e0000 */
[----:B------:R-:W-:Y:S01]  /*18b90*/  VIADD R10, R8, 0x200 ;  /* 0x00000200080a7836 */ /* 0x000fe20000000000 */
[----:B------:R0:W-:Y:S01]  /*18ba0*/  BAR.SYNC.DEFER_BLOCKING R7, 0x100 ;  /* 0x000400070000751d */ /* 0x0001e20000010000 */
[----:B------:R-:W-:Y:S01]  /*18bb0*/  R2UR UR23, R11 ;  /* 0x000000000b1772ca */ /* 0x000fe200000e0000 */
[----:B------:R-:W-:Y:S02]  /*18bc0*/  IMAD.MOV.U32 R11, RZ, RZ, 0x40000040 ;  /* 0x40000040ff0b7424 */ /* 0x000fe400078e00ff */
[----:B------:R-:W-:Y:S01]  /*18bd0*/  R2UR UR22, R10 ;  /* 0x000000000a1672ca */ /* 0x000fe200000e0000 */
[----:B------:R-:W-:Y:S02]  /*18be0*/  VIADD R10, R8, 0x202 ;  /* 0x00000202080a7836 */ /* 0x000fe40000000000 */
[----:B------:R-:W-:Y:S01]  /*18bf0*/  R2UR UR27, R11 ;  /* 0x000000000b1b72ca */ /* 0x000fe200000e0000 */
[----:B------:R-:W-:-:S02]  /*18c00*/  IMAD.MOV.U32 R11, RZ, RZ, 0x40000040 ;  /* 0x40000040ff0b7424 */ /* 0x000fc400078e00ff */
[----:B------:R-:W-:Y:S01]  /*18c10*/  R2UR UR26, R10 ;  /* 0x000000000a1a72ca */ /* 0x000fe200000e0000 */
[C---:B------:R-:W-:Y:S02]  /*18c20*/  VIADD R10, R8.reuse, 0x204 ;  /* 0x00000204080a7836 */ /* 0x040fe40000000000 */
[----:B------:R-:W-:Y:S01]  /*18c30*/  R2UR UR31, R11 ;  /* 0x000000000b1f72ca */ /* 0x000fe200000e0000 */
[----:B------:R-:W-:Y:S02]  /*18c40*/  VIADD R8, R8, 0x206 ;  /* 0x0000020608087836 */ /* 0x000fe40000000000 */
[----:B------:R-:W-:-:S03]  /*18c50*/  R2UR UR30, R10 ;  /* 0x000000000a1e72ca */ /* 0x000fc600000e0000 */
[----:B------:R-:W-:Y:S01]  /*18c60*/  R2UR UR34, R8 ;  /* 0x00000000082272ca */ /* 0x000fe200000e0000 */
        /* <DEDUP_REMOVED lines=27> */
.L_x_1419:
[----:B------:R-:W-:Y:S01]  /*18e20*/  SHF.L.U32 R7, R20, 0x1f, RZ ;  /* 0x0000001f14077819 */ /* 0x000fe200000006ff */
[----:B------:R-:W-:-:S04]  /*18e30*/  IMAD R8, R200, 0x8, R16 ;  /* 0x00000008c8087824 */ /* 0x000fc800078e0210 */
[----:B------:R0:W1:Y:S01]  /*18e40*/  SYNCS.PHASECHK.TRANS64.TRYWAIT P2, [R8+URZ+0x28450], R7 ;  /* 0x02845007080075a7 */ /* 0x000062000804017f */
[----:B------:R-:W-:Y:S05]  /*18e50*/  @!P0 BRA `(.L_x_1420) ;  /* 0x0000000000048947 */ /* 0x000fea0003800000 */
[----:B------:R-:W-:Y:S01]  /*18e60*/  BPT.TRAP 0x1 ;  /* 0x000000040000795c */ /* 0x000fe20000300000 */
.L_x_1420:
[----:B-1----:R-:W-:Y:S05]  /*18e70*/  @P2 BRA `(.L_x_1418) ;  /* 0x0000000000082947 */ /* 0x002fea0003800000 */
[----:B------:R-:W1:Y:S02]  /*18e80*/  SYNCS.PHASECHK.TRANS64.TRYWAIT P2, [R8+URZ+0x28450], R7 ;  /* 0x02845007080075a7 */ /* 0x000e64000804017f */
[----:B-1----:R-:W-:Y:S05]  /*18e90*/  @!P2 BRA `(.L_x_1421) ;  /* 0x000000ec005ca947 */ /* 0x002fea0003800000 */
.L_x_1418:
[----:B01----:R-:W-:Y:S01]  /*18ea0*/  VIADD R7, R16, 0x8000 ;  /* 0x0000800010077836 */ /* 0x003fe20000000000 */
[----:B------:R-:W-:Y:S01]  /*18eb0*/  MOV R9, 0x80000020 ;  /* 0x8000002000097802 */ /* 0x000fe20000000f00 */
[----:B------:R-:W-:Y:S05]  /*18ec0*/  WARPSYNC.ALL ;  /* 0x0000000000007948 */ /* 0x000fea0003800000 */
[----:B------:R-:W-:Y:S01]  /*18ed0*/  SHF.R.U32.HI R7, RZ, 0x4, R7 ;  /* 0x00000004ff077819 */ /* 0x000fe20000011607 */
[----:B------:R-:W-:Y:S01]  /*18ee0*/  WARPGROUP.ARRIVE ;  /* 0x00000000000079c5 */ /* 0x000fe20000000000 */
[----:B------:R-:W-:Y:S01]  /*18ef0*/  R2UR UR7, R9 ;  /* 0x00000000090772ca */ /* 0x000fe200000e0000 */
[----:B------:R-:W-:Y:S01]  /*18f00*/  IMAD.MOV.U32 R9, RZ, RZ, -0x7fffffe0 ;  /* 0x80000020ff097424 */ /* 0x000fe200078e00ff */
[----:B------:R-:W-:-:S03]  /*18f10*/  LOP3.LUT R7, R7, 0x3fff, RZ, 0xc0, !PT ;  /* 0x00003fff07077812 */ /* 0x000fc600078ec0ff */
[----:B------:R-:W0:Y:S01]  /*18f20*/  S2R R204, SR_TID.X ;  /* 0x0000000000cc7919 */ /* 0x000e220000002100 */
[C---:B------:R-:W-:Y:S01]  /*18f30*/  FMUL.FTZ R20, R2.reuse, R153 ;  /* 0x0000009902147220 */ /* 0x040fe20000410000 */
[C---:B------:R-:W-:Y:S01]  /*18f40*/  FMUL.FTZ R153, R2.reuse, R156 ;  /* 0x0000009c02997220 */ /* 0x040fe20000410000 */
[----:B------:R-:W-:Y:S01]  /*18f50*/  LOP3.LUT R7, R7, 0x10000, RZ, 0xfc, !PT ;  /* 0x0001000007077812 */ /* 0x000fe200078efcff */
[C---:B------:R-:W-:Y:S01]  /*18f60*/  FMUL.FTZ R156, R2.reuse, R163 ;  /* 0x000000a3029c7220 */ /* 0x040fe20000410000 */
[C---:B------:R-:W-:Y:S01]  /*18f70*/  FMUL.FTZ R163, R2.reuse, R170 ;  /* 0x000000aa02a37220 */ /* 0x040fe20000410000 */
[C---:B------:R-:W-:Y:S01]  /*18f80*/  FMUL.FTZ R170, R2.reuse, R173 ;  /* 0x000000ad02aa7220 */ /* 0x040fe20000410000 */
[----:B------:R-:W-:Y:S01]  /*18f90*/  FMUL.FTZ R11, R2, R152 ;  /* 0x00000098020b7220 */ /* 0x000fe20000410000 */
[----:B------:R-:W-:Y:S02]  /*18fa0*/  IMAD R8, R200, 0x400, R7 ;  /* 0x00000400c8087824 */ /* 0x000fe400078e0207 */
[C---:B------:R-:W-:Y:S01]  /*18fb0*/  FMUL.FTZ R10, R2.reuse, R155 ;  /* 0x0000009b020a7220 */ /* 0x040fe20000410000 */
[C---:B------:R-:W-:Y:S01]  /*18fc0*/  FMUL.FTZ R173, R2.reuse, R176 ;  /* 0x000000b002ad7220 */ /* 0x040fe20000410000 */
[C---:B------:R-:W-:Y:S01]  /*18fd0*/  FMUL.FTZ R7, R2.reuse, R154 ;  /* 0x0000009a02077220 */ /* 0x040fe20000410000 */
[----:B------:R-:W-:Y:S01]  /*18fe0*/  FMUL.FTZ R21, R2, R158 ;  /* 0x0000009e02157220 */ /* 0x000fe20000410000 */
[C---:B------:R-:W-:Y:S01]  /*18ff0*/  R2UR UR6, R8.reuse ;  /* 0x00000000080672ca */ /* 0x040fe200000e0000 */
[----:B------:R-:W-:-:S02]  /*19000*/  VIADD R8, R8, 0x2 ;  /* 0x0000000208087836 */ /* 0x000fc40000000000 */
[C---:B------:R-:W-:Y:S01]  /*19010*/  FMUL.FTZ R152, R2.reuse, R159 ;  /* 0x0000009f02987220 */ /* 0x040fe20000410000 */
[----:B------:R-:W-:Y:S01]  /*19020*/  FMUL.FTZ R155, R2, R162 ;  /* 0x000000a2029b7220 */ /* 0x000fe20000410000 */
[----:B------:R-:W-:Y:S02]  /*19030*/  IMAD.SHL.U32 R176, R6, 0x40, RZ ;  /* 0x0000004006b07824 */ /* 0x000fe400078e00ff */
        /* <DEDUP_REMOVED lines=22> */
[----:B------:R-:W-:Y:S01]  /*191a0*/  IADD3 R9, R197, 0x1, -R176 ;  /* 0x00000001c5097810 */ /* 0x000fe20007ffe8b0 */
[----:B------:R-:W-:Y:S01]  /*191b0*/  FMUL.FTZ R177, R2, R183 ;  /* 0x000000b702b17220 */ /* 0x000fe20000410000 */
[----:B------:R-:W-:Y:S01]  /*191c0*/  @!P1 IMAD R8, R15, 0x8, R16 ;  /* 0x000000080f089824 */ /* 0x000fe200078e0210 */
[----:B0-----:R-:W-:Y:S01]  /*191d0*/  SHF.R.U32.HI R204, RZ, 0x7, R204 ;  /* 0x00000007ffcc7819 */ /* 0x001fe200000116cc */
[----:B------:R-:W0:Y:S01]  /*191e0*/  MUFU.TANH R11, R11 ;  /* 0x0000000b000b7308 */ /* 0x000e220000002400 */
[----:B------:R-:W-:-:S02]  /*191f0*/  IMAD.IADD R9, R9, 0x1, -R198 ;  /* 0x0000000109097824 */ /* 0x000fc400078e0ac6 */
[----:B------:R-:W-:Y:S01]  /*19200*/  @!P1 VIADD R8, R8, 0x28440 ;  /* 0x0002844008089836 */ /* 0x000fe20000000000 */
[----:B------:R-:W-:Y:S01]  /*19210*/  IADD3 R182, -R204, 0xb, RZ ;  /* 0x0000000bccb67810 */ /* 0x000fe20007ffe1ff */
[----:B------:R-:W-:-:S03]  /*19220*/  IMAD R9, R196, -0x2, R9 ;  /* 0xfffffffec4097824 */ /* 0x000fc600078e0209 */
[----:B------:R-:W1:Y:S01]  /*19230*/  MUFU.TANH R20, R20 ;  /* 0x0000001400147308 */ /* 0x000e620000002400 */
[----:B------:R-:W-:Y:S01]  /*19240*/  @!P1 PRMT R8, RZ, 0x654, R8 ;  /* 0x00000654ff089816 */ /* 0x000fe20000000008 */
[----:B------:R-:W-:-:S05]  /*19250*/  VIADD R183, R9, UR55 ;  /* 0x0000003709b77c36 */ /* 0x000fca0008000000 */
[----:B------:R-:W-:Y:S01]  /*19260*/  IADD3 R180, R0, R183, RZ ;  /* 0x000000b700b47210 */ /* 0x000fe20007ffe0ff */
        /* <DEDUP_REMOVED lines=34> */
[----:B------:R0:W-:Y:S06]  /*19490*/  BAR.ARV R182, 0x100 ;  /* 0x000400b60000751d */ /* 0x0001ec0000002000 */
[----:B------:R-:W-:Y:S01]  /*194a0*/  VIADD R185, R9, UR53 ;  /* 0x0000003509b97c36 */ /* 0x000fe20008000000 */
[----:B------:R0:W-:Y:S03]  /*194b0*/  @!P1 SYNCS.ARRIVE.TRANS64.RED.A1T0 RZ, [R8+URZ], RZ ;  /* 0x000000ff08ff99a7 */ /* 0x0001e6000810043f */
[----:B------:R-:W-:Y:S01]  /*194c0*/  IMAD.IADD R181, R0, 0x1, R185 ;  /* 0x0000000100b57824 */ /* 0x000fe200078e02b9 */
[----:B-1234-:R-:W-:Y:S06]  /*194d0*/  @!P5 BRA `(.L_x_1422) ;  /* 0x000000000058d947 */ /* 0x01efec0003800000 */
[----:B------:R-:W-:Y:S01]  /*194e0*/  IADD3 R187, R0, R197, -R198 ;  /* 0x000000c500bb7210 */ /* 0x000fe20007ffe8c6 */
[----:B------:R-:W-:Y:S03]  /*194f0*/  BSSY B0, `(.L_x_1423) ;  /* 0x0000010000007945 */ /* 0x000fe60003800000 */
[----:B------:R-:W-:-:S13]  /*19500*/  ISETP.GT.AND P2, PT, R187, -0x1, PT ;  /* 0xffffffffbb00780c */ /* 0x000fda0003f44270 */
[----:B------:R-:W-:Y:S05]  /*19510*/  @P2 BRA `(.L_x_1424) ;  /* 0x0000000000202947 */ /* 0x000fea0003800000 */
[----:B0-----:R-:W-:Y:S01]  /*19520*/  IMAD.U32 R182, RZ, RZ, UR49 ;  /* 0x00000031ffb67e24 */ /* 0x001fe2000f8e00ff */
[----:B------:R-:W-:-:S04]  /*19530*/  LOP3.LUT R187, RZ, R187, RZ, 0x33, !PT ;  /* 0x000000bbffbb7212 */ /* 0x000fc800078e33ff */
[----:B------:R-:W-:-:S13]  /*19540*/  ISETP.NE.AND P2, PT, R182, 0x1, PT ;  /* 0x00000001b600780c */ /* 0x000fda0003f45270 */
[----:B------:R-:W0:Y:S02]  /*19550*/  @P2 LDC.64 R8, c[0x0][0x9e8] ;  /* 0x00027a00ff082b82 */ /* 0x000e240000000a00 */
[----:B0-----:R-:W-:-:S05]  /*19560*/  @P2 IMAD.HI.U32 R8, R187, R8, RZ ;  /* 0x00000008bb082227 */ /* 0x001fca00078e00ff */
[----:B------:R-:W-:-:S04]  /*19570*/  @P2 SHF.R.U32.HI R187, RZ, R9, R8 ;  /* 0x00000009ffbb2219 */ /* 0x000fc80000011608 */
[----:B------:R-:W-:Y:S01]  /*19580*/  LOP3.LUT R187, RZ, R187, RZ, 0x33, !PT ;  /* 0x000000bbffbb7212 */ /* 0x000fe200078e33ff */
[----:B------:R-:W-:Y:S06]  /*19590*/  BRA `(.L_x_1425) ;  /* 0x0000000000147947 */ /* 0x000fec0003800000 */
.L_x_1424:
[----:B0-----:R-:W-:-:S05]  /*195a0*/  IMAD.U32 R182, RZ, RZ, UR49 ;  /* 0x00000031ffb67e24 */ /* 0x001fca000f8e00ff */
[----:B------:R-:W-:-:S13]  /*195b0*/  ISETP.NE.AND P2, PT, R182, 0x1, PT ;  /* 0x00000001b600780c */ /* 0x000fda0003f45270 */
[----:B------:R-:W0:Y:S02]  /*195c0*/  @P2 LDC.64 R8, c[0x0][0x9e8] ;  /* 0x00027a00ff082b82 */ /* 0x000e240000000a00 */
[----:B0-----:R-:W-:-:S05]  /*195d0*/  @P2 IMAD.HI.U32 R8, R187, R8, RZ ;  /* 0x00000008bb082227 */ /* 0x001fca00078e00ff */
[----:B------:R-:W-:-:S07]  /*195e0*/  @P2 SHF.R.U32.HI R187, RZ, R9, R8 ;  /* 0x00000009ffbb2219 */ /* 0x000fce0000011608 */
.L_x_1425:
[----:B------:R-:W-:Y:S05]  /*195f0*/  BSYNC B0 ;  /* 0x0000000000007941 */ /* 0x000fea0003800000 */
.L_x_1423:
[----:B------:R-:W-:-:S04]  /*19600*/  IMAD R187, R187, R182, -R176 ;  /* 0x000000b6bbbb7224 */ /* 0x000fc800078e0ab0 */
[----:B------:R-:W-:-:S05]  /*19610*/  IMAD R187, R196, -0x2, R187 ;  /* 0xfffffffec4bb7824 */ /* 0x000fca00078e02bb */
[----:B------:R-:W-:Y:S02]  /*19620*/  VIADDMNMX R181, R187, R182, R181, PT ;  /* 0x000000b6bbb57246 */ /* 0x000fe400038001b5 */
[----:B------:R-:W-:-:S07]  /*19630*/  VIMNMX R180, R180, R187, !PT ;  /* 0x000000bbb4b47248 */ /* 0x000fce0007fe0100 */
.L_x_1422:
[----:B------:R-:W-:Y:S02]  /*19640*/  ISETP.GT.AND P2, PT, R6, -0x1, PT ;  /* 0xffffffff0600780c */ /* 0x000fe40003f44270 */
[----:B------:R-:W-:Y:S02]  /*19650*/  IADD3 R185, R185, 0x8, R0 ;  /* 0x00000008b9b97810 */ /* 0x000fe40007ffe000 */
[C---:B------:R-:W-:Y:S02]  /*19660*/  ISETP.GT.AND P4, PT, R180.reuse, RZ, P2 ;  /* 0x000000ffb400720c */ /* 0x040fe40001784270 */
[----:B------:R-:W-:Y:S02]  /*19670*/  ISETP.GT.AND P3, PT, R180, 0x1, P2 ;  /* 0x00000001b400780c */ /* 0x000fe40001764270 */
[C---:B------:R-:W-:Y:S02]  /*19680*/  ISETP.LT.OR P4, PT, R181.reuse, 0x1, P4 ;  /* 0x00000001b500780c */ /* 0x040fe40002781670 */
[----:B------:R-:W-:-:S02]  /*19690*/  ISETP.LT.OR P3, PT, R181, 0x2, P3 ;  /* 0x00000002b500780c */ /* 0x000fc40001f61670 */
[----:B0-----:R-:W-:Y:S02]  /*196a0*/  FSEL R11, R11, -INF , !P4 ;  /* 0xff8000000b0b7808 */ /* 0x001fe40006000000 */
        /* <DEDUP_REMOVED lines=48> */
[----:B------:R-:W-:Y:S02]  /*199b0*/  IMAD.U32 R180, RZ, RZ, UR49 ;  /* 0x00000031ffb47e24 */ /* 0x000fe4000f8e00ff */
[----:B------:R-:W-:-:S03]  /*199c0*/  VIADD R181, R0, 0x8 ;  /* 0x0000000800b57836 */ /* 0x000fc60000000000 */
[----:B------:R-:W-:Y:S02]  /*199d0*/  ISETP.NE.AND P3, PT, R180, 0x1, PT ;  /* 0x00000001b400780c */ /* 0x000fe40003f65270 */
[----:B------:R-:W-:-:S04]  /*199e0*/  IADD3 R181, R181, R197, -R198 ;  /* 0x000000c5b5b57210 */ /* 0x000fc80007ffe8c6 */
[----:B------:R-:W-:-:S07]  /*199f0*/  LOP3.LUT R181, RZ, R181, RZ, 0x33, !PT ;  /* 0x000000b5ffb57212 */ /* 0x000fce00078e33ff */
[----:B------:R-:W0:Y:S02]  /*19a00*/  @P3 LDC.64 R8, c[0x0][0x9e8] ;  /* 0x00027a00ff083b82 */ /* 0x000e240000000a00 */
[----:B0-----:R-:W-:-:S05]  /*19a10*/  @P3 IMAD.HI.U32 R8, R181, R8, RZ ;  /* 0x00000008b5083227 */ /* 0x001fca00078e00ff */
[----:B------:R-:W-:-:S04]  /*19a20*/  @P3 SHF.R.U32.HI R181, RZ, R9, R8 ;  /* 0x00000009ffb53219 */ /* 0x000fc80000011608 */
[----:B------:R-:W-:Y:S01]  /*19a30*/  LOP3.LUT R181, RZ, R181, RZ, 0x33, !PT ;  /* 0x000000b5ffb57212 */ /* 0x000fe200078e33ff */
[----:B------:R-:W-:Y:S06]  /*19a40*/  BRA `(.L_x_1429) ;  /* 0x0000000000187947 */ /* 0x000fec0003800000 */
.L_x_1428:
[----:B------:R-:W-:Y:S02]  /*19a50*/  IMAD.U32 R180, RZ, RZ, UR49 ;  /* 0x00000031ffb47e24 */ /* 0x000fe4000f8e00ff */
[----:B------:R-:W-:-:S03]  /*19a60*/  IMAD.MOV.U32 R181, RZ, RZ, R14 ;  /* 0x000000ffffb57224 */ /* 0x000fc600078e000e */
[----:B------:R-:W-:-:S13]  /*19a70*/  ISETP.NE.AND P3, PT, R180, 0x1, PT ;  /* 0x00000001b400780c */ /* 0x000fda0003f65270 */
[----:B------:R-:W0:Y:S02]  /*19a80*/  @P3 LDC.64 R8, c[0x0][0x9e8] ;  /* 0x00027a00ff083b82 */ /* 0x000e240000000a00 */
[----:B0-----:R-:W-:-:S05]  /*19a90*/  @P3 IMAD.HI.U32 R8, R14, R8, RZ ;  /* 0x000000080e083227 */ /* 0x001fca00078e00ff */
[----:B------:R-:W-:-:S07]  /*19aa0*/  @P3 SHF.R.U32.HI R181, RZ, R9, R8 ;  /* 0x00000009ffb53219 */ /* 0x000fce0000011608 */
.L_x_1429:
[----:B------:R-:W-:Y:S05]  /*19ab0*/  BSYNC B0 ;  /* 0x0000000000007941 */ /* 0x000fea0003800000 */
.L_x_1427:
[----:B------:R-:W-:-:S04]  /*19ac0*/  IMAD R9, R181, R180, -R176 ;  /* 0x000000b4b5097224 */ /* 0x000fc800078e0ab0 */
[----:B------:R-:W-:-:S05]  /*19ad0*/  IMAD R8, R196, -0x2, R9 ;  /* 0xfffffffec4087824 */ /* 0x000fca00078e0209 */
[----:B------:R-:W-:Y:S02]  /*19ae0*/  VIADDMNMX R185, R8, R180, R185, PT ;  /* 0x000000b408b97246 */ /* 0x000fe400038001b9 */
[----:B------:R-:W-:-:S07]  /*19af0*/  VIMNMX R183, R183, R8, !PT ;  /* 0x00000008b7b77248 */ /* 0x000fce0007fe0100 */
.L_x_1426:
[----:B------:R-:W-:Y:S01]  /*19b00*/  FMNMX.FTZ R9, R11, R12, !PT ;  /* 0x0000000c0b097209 */ /* 0x000fe20007810000 */
[----:B------:R-:W-:Y:S01]  /*19b10*/  UMOV UR56, UR48 ;  /* 0x0000003000387c82 */ /* 0x000fe20008000000 */
        /* <DEDUP_REMOVED lines=27> */
[----:B------:R-:W-:Y:S02]  /*19cd0*/  ISETP.GT.AND P4, PT, R183, 0x9, P2 ;  /* 0x00000009b700780c */ /* 0x000fe40001784270 */
[----:B------:R-:W-:-:S02]  /*19ce0*/  FMNMX.FTZ R176, R178, R9, !PT ;  /* 0x00000009b2b07209 */ /* 0x000fc40007810000 */
[----:B------:R-:W-:Y:S02]  /*19cf0*/  ISETP.LT.OR P4, PT, R185, 0xa, P4 ;  /* 0x0000000ab900780c */ /* 0x000fe40002781670 */
[----:B------:R-:W-:Y:S02]  /*19d00*/  FMNMX.FTZ R176, R179, R176, !PT ;  /* 0x000000b0b3b07209 */ /* 0x000fe40007810000 */
[----:B------:R-:W-:Y:S02]  /*19d10*/  FSEL R152, R152, -INF , !P4 ;  /* 0xff80000098987808 */ /* 0x000fe40006000000 */
[----:B------:R-:W-:Y:S01]  /*19d20*/  ISETP.GT.AND P4, PT, R183, 0x11, P2 ;  /* 0x00000011b700780c */ /* 0x000fe20001784270 */
[----:B------:R-:W0:Y:S01]  /*19d30*/  SHFL.BFLY PT, R9, R176, 0x2, 0x1f ;  /* 0x0c401f00b0097f89 */ /* 0x000e2200000e0000 */
[----:B------:R-:W-:Y:S02]  /*19d40*/  FSEL R163, R163, -INF , !P3 ;  /* 0xff800000a3a37808 */ /* 0x000fe40005800000 */
[----:B------:R-:W-:-:S02]  /*19d50*/  ISETP.LT.OR P4, PT, R185, 0x12, P4 ;  /* 0x00000012b900780c */ /* 0x000fc40002781670 */
[C---:B------:R-:W-:Y:S02]  /*19d60*/  ISETP.GT.AND P3, PT, R183.reuse, 0x28, P2 ;  /* 0x00000028b700780c */ /* 0x040fe40001764270 */
[----:B------:R-:W-:Y:S02]  /*19d70*/  FSEL R156, R156, -INF , !P4 ;  /* 0xff8000009c9c7808 */ /* 0x000fe40006000000 */
[----:B------:R-:W-:Y:S02]  /*19d80*/  ISETP.GT.AND P4, PT, R183, 0x19, P2 ;  /* 0x00000019b700780c */ /* 0x000fe40001784270 */
[C---:B------:R-:W-:Y:S02]  /*19d90*/  ISETP.LT.OR P3, PT, R185.reuse, 0x29, P3 ;  /* 0x00000029b900780c */ /* 0x040fe40001f61670 */
[----:B------:R-:W-:Y:S02]  /*19da0*/  ISETP.LT.OR P4, PT, R185, 0x1a, P4 ;  /* 0x0000001ab900780c */ /* 0x000fe40002781670 */
[----:B------:R-:W-:-:S02]  /*19db0*/  FSEL R167, R167, -INF , !P3 ;  /* 0xff800000a7a77808 */ /* 0x000fc40005800000 */
[----:B------:R-:W-:Y:S02]  /*19dc0*/  FSEL R160, R160, -INF , !P4 ;  /* 0xff800000a0a07808 */ /* 0x000fe40006000000 */
[C---:B------:R-:W-:Y:S02]  /*19dd0*/  ISETP.GT.AND P4, PT, R183.reuse, 0x21, P2 ;  /* 0x00000021b700780c */ /* 0x040fe40001784270 */
[----:B------:R-:W-:Y:S02]  /*19de0*/  ISETP.GT.AND P3, PT, R183, 0x30, P2 ;  /* 0x00000030b700780c */ /* 0x000fe40001764270 */
[----:B------:R-:W-:Y:S02]  /*19df0*/  ISETP.LT.OR P4, PT, R185, 0x22, P4 ;  /* 0x00000022b900780c */ /* 0x000fe40002781670 */
[----:B0-----:R-:W-:Y:S02]  /*19e00*/  FMNMX.FTZ R9, R176, R9, !PT ;  /* 0x00000009b0097209 */ /* 0x001fe40007810000 */
[----:B------:R-:W-:-:S02]  /*19e10*/  FSEL R164, R164, -INF , !P4 ;  /* 0xff800000a4a47808 */ /* 0x000fc40006000000 */
[----:B------:R-:W-:Y:S01]  /*19e20*/  ISETP.GT.AND P4, PT, R183, 0x29, P2 ;  /* 0x00000029b700780c */ /* 0x000fe20001784270 */
[----:B------:R-:W0:Y:S01]  /*19e30*/  SHFL.BFLY PT, R180, R9, 0x1, 0x1f ;  /* 0x0c201f0009b47f89 */ /* 0x000e2200000e0000 */
[C---:B------:R-:W-:Y:S02]  /*19e40*/  ISETP.LT.OR P3, PT, R185.reuse, 0x31, P3 ;  /* 0x00000031b900780c */ /* 0x040fe40001f61670 */
[----:B------:R-:W-:Y:S02]  /*19e50*/  ISETP.LT.OR P4, PT, R185, 0x2a, P4 ;  /* 0x0000002ab900780c */ /* 0x000fe40002781670 */
[----:B------:R-:W-:Y:S02]  /*19e60*/  FSEL R172, R172, -INF , !P3 ;  /* 0xff800000acac7808 */ /* 0x000fe40005800000 */
[----:B------:R-:W-:Y:S02]  /*19e70*/  FSEL R168, R168, -INF , !P4 ;  /* 0xff800000a8a87808 */ /* 0x000fe40006000000 */
[----:B------:R-:W-:-:S02]  /*19e80*/  ISETP.GT.AND P4, PT, R183, RZ, P2 ;  /* 0x000000ffb700720c */ /* 0x000fc40001784270 */
[----:B------:R-:W-:Y:S02]  /*19e90*/  ISETP.GT.AND P3, PT, R183, 0x31, P2 ;  /* 0x00000031b700780c */ /* 0x000fe40001764270 */
[C---:B------:R-:W-:Y:S02]  /*19ea0*/  ISETP.LT.OR P4, PT, R185.reuse, 0x1, P4 ;  /* 0x00000001b900780c */ /* 0x040fe40002781670 */
[----:B------:R-:W-:Y:S02]  /*19eb0*/  ISETP.LT.OR P3, PT, R185, 0x32, P3 ;  /* 0x00000032b900780c */ /* 0x000fe40001f61670 */
[----:B------:R-:W-:Y:S02]  /*19ec0*/  FSEL R176, R7, -INF , !P4 ;  /* 0xff80000007b07808 */ /* 0x000fe40006000000 */
[----:B------:R-:W-:Y:S02]  /*19ed0*/  FSEL R171, R171, -INF , !P3 ;  /* 0xff800000abab7808 */ /* 0x000fe40005800000 */
[----:B------:R-:W-:-:S02]  /*19ee0*/  FMNMX.FTZ R7, R176, R13, !PT ;  /* 0x0000000db0077209 */ /* 0x000fc40007810000 */
[----:B------:R-:W-:Y:S02]  /*19ef0*/  ISETP.GT.AND P4, PT, R183, 0x38, P2 ;  /* 0x00000038b700780c */ /* 0x000fe40001784270 */
[----:B------:R-:W-:Y:S02]  /*19f00*/  FMNMX.FTZ R10, R8, R7, !PT ;  /* 0x00000007080a7209 */ /* 0x000fe40007810000 */
[----:B0-----:R-:W-:Y:S01]  /*19f10*/  FMNMX.FTZ R7, R9, R180, !PT ;  /* 0x000000b409077209 */ /* 0x001fe20007810000 */
[----:B------:R-:W-:Y:S01]  /*19f20*/  IMAD.U32 R180, RZ, RZ, UR56 ;  /* 0x00000038ffb47e24 */ /* 0x000fe2000f8e00ff */
[----:B------:R-:W-:Y:S02]  /*19f30*/  FMNMX.FTZ R9, R21, R10, !PT ;  /* 0x0000000a15097209 */ /* 0x000fe40007810000 */
[C---:B------:R-:W-:Y:S01]  /*19f40*/  FSETP.NEU.FTZ.AND P3, PT, R7.reuse, -INF , PT ;  /* 0xff8000000700780b */ /* 0x040fe20003f7d000 */
[----:B------:R-:W-:-:S01]  /*19f50*/  FFMA.FTZ R180, R7, R180, -8 ;  /* 0xc100000007b47423 */ /* 0x000fc200000100b4 */
[----:B------:R-:W-:-:S02]  /*19f60*/  FMNMX.FTZ R10, R152, R9, !PT ;  /* 0x00000009980a7209 */ /* 0x000fc40007810000 */
[----:B------:R-:W-:Y:S02]  /*19f70*/  ISETP.GT.AND P2, PT, R183, 0x39, P2 ;  /* 0x00000039b700780c */ /* 0x000fe40001744270 */
[----:B------:R-:W-:Y:S02]  /*19f80*/  FMNMX.FTZ R9, R155, R10, !PT ;  /* 0x0000000a9b097209 */ /* 0x000fe40007810000 */
[----:B------:R-:W-:Y:S02]  /*19f90*/  FSEL R10, R180, RZ, P3 ;  /* 0x000000ffb40a7208 */ /* 0x000fe40001800000 */
[----:B------:R-:W-:Y:S02]  /*19fa0*/  FMNMX.FTZ R180, R156, R9, !PT ;  /* 0x000000099cb47209 */ /* 0x000fe40007810000 */
[----:B------:R-:W-:Y:S01]  /*19fb0*/  ISETP.LT.OR P4, PT, R185, 0x39, P4 ;  /* 0x00000039b900780c */ /* 0x000fe20002781670 */
        /* <DEDUP_REMOVED lines=24> */
[----:B------:R-:W-:Y:S01]  /*1a140*/  IMAD.U32 R179, RZ, RZ, UR56 ;  /* 0x00000038ffb37e24 */ /* 0x000fe2000f8e00ff */
[----:B------:R-:W-:Y:S01]  /*1a150*/  FMNMX.FTZ R180, R172, R153, !PT ;  /* 0x00000099acb47209 */ /* 0x000fe20007810000 */
[----:B------:R-:W-:Y:S03]  /*1a160*/  MUFU.EX2 R9, R9 ;  /* 0x0000000900097308 */ /* 0x000fe60000000800 */
[----:B------:R-:W-:-:S04]  /*1a170*/  FMNMX.FTZ R153, R171, R180, !PT ;  /* 0x000000b4ab997209 */ /* 0x000fc80007810000 */
[----:B------:R-:W-:Y:S01]  /*1a180*/  FMNMX.FTZ R180, R174, R153, !PT ;  /* 0x00000099aeb47209 */ /* 0x000fe20007810000 */
[----:B------:R-:W-:Y:S03]  /*1a190*/  MUFU.EX2 R20, R20 ;  /* 0x0000001400147308 */ /* 0x000fe60000000800 */
[----:B------:R-:W-:-:S05]  /*1a1a0*/  FMNMX.FTZ R180, R177, R180, !PT ;  /* 0x000000b4b1b47209 */ /* 0x000fca0007810000 */
[----:B------:R-:W0:Y:S01]  /*1a1b0*/  SHFL.BFLY PT, R181, R180, 0x2, 0x1f ;  /* 0x0c401f00b4b57f89 */ /* 0x000e2200000e0000 */
[----:B------:R1:W-:Y:S08]  /*1a1c0*/  MUFU.EX2 R153, R182 ;  /* 0x000000b600997308 */ /* 0x0003f00000000800 */
[----:B------:R-:W-:Y:S08]  /*1a1d0*/  MUFU.EX2 R11, R11 ;  /* 0x0000000b000b7308 */ /* 0x000ff00000000800 */
[----:B------:R-:W-:Y:S01]  /*1a1e0*/  MUFU.EX2 R154, R154 ;  /* 0x0000009a009a7308 */ /* 0x000fe20000000800 */
[----:B0-----:R-:W-:Y:S01]  /*1a1f0*/  FMNMX.FTZ R181, R180, R181, !PT ;  /* 0x000000b5b4b57209 */ /* 0x001fe20007810000 */
[----:B------:R-:W-:Y:S01]  /*1a200*/  FFMA.FTZ R180, R175, UR56, -R10 ;  /* 0x00000038afb47c23 */ /* 0x000fe2000801080a */
[----:B------:R-:W-:-:S05]  /*1a210*/  FSEL R175, R7, RZ, P3 ;  /* 0x000000ff07af7208 */ /* 0x000fca0001800000 */
[----:B------:R-:W-:Y:S01]  /*1a220*/  MUFU.EX2 R158, R158 ;  /* 0x0000009e009e7308 */ /* 0x000fe20000000800 */
[----:B-1----:R-:W0:Y:S01]  /*1a230*/  SHFL.BFLY PT, R182, R181, 0x1, 0x1f ;  /* 0x0c201f00b5b67f89 */ /* 0x002e2200000e0000 */
[----:B------:R-:W-:-:S04]  /*1a240*/  FADD.FTZ R175, -R175, R12 ;  /* 0x0000000cafaf7221 */ /* 0x000fc80000010100 */
[----:B------:R-:W-:Y:S02]  /*1a250*/  FMUL.FTZ R178, R175, UR56 ;  /* 0x00000038afb27c20 */ /* 0x000fe40008410000 */
[----:B------:R-:W-:Y:S08]  /*1a260*/  MUFU.EX2 R157, R157 ;  /* 0x0000009d009d7308 */ /* 0x000ff00000000800 */
[----:B------:R-:W1:Y:S08]  /*1a270*/  MUFU.EX2 R178, R178 ;  /* 0x000000b200b27308 */ /* 0x000e700000000800 */
[----:B------:R-:W-:Y:S01]  /*1a280*/  MUFU.EX2 R162, R162 ;  /* 0x000000a200a27308 */ /* 0x000fe20000000800 */
[----:B0-----:R-:W-:-:S04]  /*1a290*/  FMNMX.FTZ R10, R181, R182, !PT ;  /* 0x000000b6b50a7209 */ /* 0x001fc80007810000 */
[C---:B------:R-:W-:Y:S01]  /*1a2a0*/  FSETP.NEU.FTZ.AND P2, PT, R10.reuse, -INF , PT ;  /* 0xff8000000a00780b */ /* 0x040fe20003f5d000 */
[----:B------:R-:W-:-:S02]  /*1a2b0*/  FFMA.FTZ R179, R10, R179, -8 ;  /* 0xc10000000ab37423 */ /* 0x000fc400000100b3 */
[----:B------:R-:W-:Y:S01]  /*1a2c0*/  MUFU.EX2 R161, R161 ;  /* 0x000000a100a17308 */ /* 0x000fe20000000800 */
[----:B------:R-:W-:Y:S02]  /*1a2d0*/  FSEL R182, R10, RZ, P2 ;  /* 0x000000ff0ab67208 */ /* 0x000fe40001000000 */
[----:B------:R-:W-:-:S03]  /*1a2e0*/  FSEL R175, R179, RZ, P2 ;  /* 0x000000ffb3af7208 */ /* 0x000fc60001000000 */
[----:B------:R-:W-:Y:S02]  /*1a2f0*/  FADD.FTZ R182, -R182, R13 ;  /* 0x0000000db6b67221 */ /* 0x000fe40000010100 */
        /* <DEDUP_REMOVED lines=18> */
[----:B------:R-:W-:Y:S01]  /*1a420*/  FFMA.FTZ R175, R177, UR56, -R175 ;  /* 0x00000038b1af7c23 */ /* 0x000fe200080108af */
[----:B-1----:R-:W-:-:S04]  /*1a430*/  FFMA.FTZ R177, R178, R4, R9 ;  /* 0x00000004b2b17223 */ /* 0x002fc80000010009 */
[----:B------:R-:W-:Y:S01]  /*1a440*/  FADD.FTZ R168, R20, R177 ;  /* 0x000000b114a87221 */ /* 0x000fe20000010000 */
[----:B------:R-:W0:Y:S03]  /*1a450*/  MUFU.EX2 R159, R159 ;  /* 0x0000009f009f7308 */ /* 0x000e260000000800 */
[----:B------:R-:W-:-:S04]  /*1a460*/  FADD.FTZ R177, R11, R168 ;  /* 0x000000a80bb17221 */ /* 0x000fc80000010000 */
[----:B------:R-:W-:Y:S01]  /*1a470*/  FADD.FTZ R168, R154, R177 ;  /* 0x000000b19aa87221 */ /* 0x000fe20000010000 */
[----:B------:R-:W1:Y:S03]  /*1a480*/  MUFU.EX2 R8, R8 ;  /* 0x0000000800087308 */ /* 0x000e660000000800 */
[----:B------:R-:W-:-:S04]  /*1a490*/  FADD.FTZ R177, R153, R168 ;  /* 0x000000a899b17221 */ /* 0x000fc80000010000 */
[----:B------:R-:W-:Y:S01]  /*1a4a0*/  FADD.FTZ R168, R158, R177 ;  /* 0x000000b19ea87221 */ /* 0x000fe20000010000 */
[----:B------:R-:W2:Y:S01]  /*1a4b0*/  MUFU.EX2 R21, R21 ;  /* 0x0000001500157308 */ /* 0x000ea20000000800 */
[----:B0-----:R-:W-:-:S02]  /*1a4c0*/  FFMA.FTZ R4, R159, R3, R176 ;  /* 0x000000039f047223 */ /* 0x001fc400000100b0 */
[----:B------:R-:W-:Y:S02]  /*1a4d0*/  FADD.FTZ R177, R157, R168 ;  /* 0x000000a89db17221 */ /* 0x000fe40000010000 */
[----:B------:R-:W-:-:S02]  /*1a4e0*/  FADD.FTZ R3, R179, R4 ;  /* 0x00000004b3037221 */ /* 0x000fc40000010000 */
[----:B------:R-:W-:Y:S01]  /*1a4f0*/  FADD.FTZ R168, R162, R177 ;  /* 0x000000b1a2a87221 */ /* 0x000fe20000010000 */
[----:B------:R-:W0:Y:S01]  /*1a500*/  MUFU.EX2 R152, R152 ;  /* 0x0000009800987308 */ /* 0x000e220000000800 */
[----:B-1----:R-:W-:-:S02]  /*1a510*/  FADD.FTZ R4, R8, R3 ;  /* 0x0000000308047221 */ /* 0x002fc40000010000 */
[----:B------:R-:W-:-:S05]  /*1a520*/  FADD.FTZ R177, R161, R168 ;  /* 0x000000a8a1b17221 */ /* 0x000fca0000010000 */
        /* <DEDUP_REMOVED lines=36> */
[----:B--2---:R-:W-:-:S03]  /*1a770*/  FADD.FTZ R4, R12, R177 ;  /* 0x000000b10c047221 */ /* 0x004fc60000010000 */
[----:B0-----:R-:W-:Y:S01]  /*1a780*/  FADD.FTZ R3, R175, R168 ;  /* 0x000000a8af037221 */ /* 0x001fe20000010000 */
[----:B------:R-:W-:Y:S06]  /*1a790*/  @!P0 BRA `(.L_x_1430) ;  /* 0x0000000000048947 */ /* 0x000fec0003800000 */
[----:B------:R-:W-:Y:S01]  /*1a7a0*/  BPT.TRAP 0x1 ;  /* 0x000000040000795c */ /* 0x000fe20000300000 */
.L_x_1430:
[----:B------:R-:W-:Y:S01]  /*1a7b0*/  F2FP.SATFINITE.E4M3.F32.PACK_AB_MERGE_C R8, R21, R8, RZ ;  /* 0x000000081508723e */ /* 0x000fe200048070ff */
[----:B------:R-:W-:Y:S01]  /*1a7c0*/  IMAD R21, R200, 0x8, R16 ;  /* 0x00000008c8157824 */ /* 0x000fe200078e0210 */
[----:B------:R-:W-:Y:S01]  /*1a7d0*/  F2FP.SATFINITE.E4M3.F32.PACK_AB_MERGE_C R11, R154, R11, RZ ;  /* 0x0000000b9a0b723e */ /* 0x000fe200048070ff */
[-C--:B------:R-:W-:Y:S01]  /*1a7e0*/  FMUL.FTZ R24, R24, R178.reuse ;  /* 0x000000b218187220 */ /* 0x080fe20000410000 */
[----:B------:R-:W-:Y:S01]  /*1a7f0*/  ISETP.GT.AND P2, PT, R6, R203, PT ;  /* 0x000000cb0600720c */ /* 0x000fe20003f44270 */
[----:B------:R-:W-:Y:S01]  /*1a800*/  FMUL.FTZ R25, R25, R178 ;  /* 0x000000b219197220 */ /* 0x000fe20000410000 */
[----:B------:R-:W-:Y:S01]  /*1a810*/  F2FP.SATFINITE.E4M3.F32.PACK_AB_MERGE_C R189, R179, R176, R8 ;  /* 0x000000b0b3bd723e */ /* 0x000fe20004807008 */
[----:B------:R-:W-:Y:S01]  /*1a820*/  VIADD R8, R21, 0x28460 ;  /* 0x0002846015087836 */ /* 0x000fe20000000000 */
[----:B------:R-:W-:Y:S01]  /*1a830*/  F2FP.SATFINITE.E4M3.F32.PACK_AB_MERGE_C R188, R20, R9, R11 ;  /* 0x0000000914bc723e */ /* 0x000fe2000480700b */
[-C--:B------:R-:W-:Y:S01]  /*1a840*/  FMUL.FTZ R28, R28, R178.reuse ;  /* 0x000000b21c1c7220 */ /* 0x080fe20000410000 */
[----:B------:R-:W-:Y:S01]  /*1a850*/  MOV R9, UR42 ;  /* 0x0000002a00097c02 */ /* 0x000fe20008000f00 */
[----:B------:R-:W-:Y:S01]  /*1a860*/  FMUL.FTZ R29, R29, R178 ;  /* 0x000000b21d1d7220 */ /* 0x000fe20000410000 */
[----:B------:R-:W-:Y:S01]  /*1a870*/  F2FP.SATFINITE.E4M3.F32.PACK_AB_MERGE_C R13, R13, R156, RZ ;  /* 0x0000009c0d0d723e */ /* 0x000fe200048070ff */
[-C--:B------:R-:W-:Y:S01]  /*1a880*/  FMUL.FTZ R32, R32, R178.reuse ;  /* 0x000000b220207220 */ /* 0x080fe20000410000 */
[----:B------:R-:W-:Y:S01]  /*1a890*/  PRMT R8, R9, 0x654, R8 ;  /* 0x0000065409087816 */ /* 0x000fe20000000008 */
[-C--:B------:R-:W-:Y:S01]  /*1a8a0*/  FMUL.FTZ R33, R33, R178.reuse ;  /* 0x000000b221217220 */ /* 0x080fe20000410000 */
[----:B------:R-:W-:Y:S01]  /*1a8b0*/  F2FP.SATFINITE.E4M3.F32.PACK_AB_MERGE_C R12, R12, R173, RZ ;  /* 0x000000ad0c0c723e */ /* 0x000fe200048070ff */
[-C--:B------:R-:W-:Y:S01]  /*1a8c0*/  FMUL.FTZ R36, R36, R178.reuse ;  /* 0x000000b224247220 */ /* 0x080fe20000410000 */
[----:B------:R-:W-:Y:S01]  /*1a8d0*/  F2FP.SATFINITE.E4M3.F32.PACK_AB_MERGE_C R157, R162, R157, RZ ;  /* 0x0000009da29d723e */ /* 0x000fe200048070ff */
[----:B------:R0:W-:Y:S01]  /*1a8e0*/  SYNCS.ARRIVE.TRANS64.RED.A1T0 RZ, [R8+URZ], RZ ;  /* 0x000000ff08ff79a7 */ /* 0x0001e2000810043f */
[----:B------:R-:W-:Y:S01]  /*1a8f0*/  F2FP.SATFINITE.E4M3.F32.PACK_AB_MERGE_C R165, R170, R165, RZ ;  /* 0x000000a5aaa5723e */ /* 0x000fe200048070ff */
[----:B------:R-:W-:Y:S01]  /*1a900*/  FMUL.FTZ R37, R37, R178 ;  /* 0x000000b225257220 */ /* 0x000fe20000410000 */
[----:B------:R-:W-:Y:S01]  /*1a910*/  F2FP.SATFINITE.E4M3.F32.PACK_AB_MERGE_C R164, R167, R164, RZ ;  /* 0x000000a4a7a4723e */ /* 0x000fe200048070ff */
[----:B------:R-:W-:Y:S01]  /*1a920*/  FMUL.FTZ R40, R40, R178 ;  /* 0x000000b228287220 */ /* 0x000fe20000410000 */
[----:B------:R-:W-:Y:S01]  /*1a930*/  F2FP.SATFINITE.E4M3.F32.PACK_AB_MERGE_C R174, R175, R174, RZ ;  /* 0x000000aeafae723e */ /* 0x000fe200048070ff */
        /* <DEDUP_REMOVED lines=127> */
[----:B------:R-:W-:Y:S02]  /*1b130*/  IMAD.MOV.U32 R12, RZ, RZ, R7 ;  /* 0x000000ffff0c7224 */ /* 0x000fe400078e0007 */
[----:B------:R-:W-:Y:S02]  /*1b140*/  IMAD.MOV.U32 R20, RZ, RZ, R194 ;  /* 0x000000ffff147224 */ /* 0x000fe400078e00c2 */
[----:B------:R-:W-:Y:S01]  /*1b150*/  IMAD.MOV.U32 R200, RZ, RZ, R15 ;  /* 0x000000ffffc87224 */ /* 0x000fe200078e000f */
[----:B0-----:R-:W-:Y:S06]  /*1b160*/  @P2 BRA `(.L_x_1431) ;  /* 0xffffffd400cc2947 */ /* 0x001fec000383ffff */
[----:B------:R-:W-:-:S07]  /*1b170*/  IMAD.MOV.U32 R200, RZ, RZ, R15 ;  /* 0x000000ffffc87224 */ /* 0x000fce00078e000f */
.L_x_1412:
[----:B------:R-:W-:Y:S05]  /*1b180*/  WARPSYNC.ALL ;  /* 0x0000000000007948 */ /* 0x000fea0003800000 */
[----:B------:R-:W-:Y:S06]  /*1b190*/  BAR.ARV 0x8, 0x120 ;  /* 0x0204800000007b1d */ /* 0x000fec0000002000 */
[----:B------:R-:W-:Y:S05]  /*1b1a0*/  @!P0 BRA `(.L_x_1432) ;  /* 0x0000000000048947 */ /* 0x000fea0003800000 */
[----:B------:R-:W-:Y:S01]  /*1b1b0*/  BPT.TRAP 0x1 ;  /* 0x000000040000795c */ /* 0x000fe20000300000 */
.L_x_1432:
[----:B------:R-:W-:Y:S01]  /*1b1c0*/  IMAD R5, R200, 0x8, R16 ;  /* 0x00000008c8057824 */ /* 0x000fe200078e0210 */
[----:B------:R-:W-:-:S04]  /*1b1d0*/  SHF.L.U32 R0, R194, 0x1f, RZ ;  /* 0x0000001fc2007819 */ /* 0x000fc800000006ff */
[----:B------:R0:W1:Y:S01]  /*1b1e0*/  SYNCS.PHASECHK.TRANS64.TRYWAIT P1, [R5+URZ+0x28450], R0 ;  /* 0x02845000050075a7 */ /* 0x000062000802017f */
[----:B------:R-:W-:Y:S05]  /*1b1f0*/  @!P0 BRA `(.L_x_1433) ;  /* 0x0000000000048947 */ /* 0x000fea0003800000 */
[----:B------:R-:W-:Y:S01]  /*1b200*/  BPT.TRAP 0x1 ;  /* 0x000000040000795c */ /* 0x000fe20000300000 */
.L_x_1433:
[----:B-1----:R-:W-:Y:S05]  /*1b210*/  @P1 BRA `(.L_x_1434) ;  /* 0x0000000000081947 */ /* 0x002fea0003800000 */
[----:B------:R-:W1:Y:S02]  /*1b220*/  SYNCS.PHASECHK.TRANS64.TRYWAIT P1, [R5+URZ+0x28450], R0 ;  /* 0x02845000050075a7 */ /* 0x000e64000802017f */
[----:B-1----:R-:W-:Y:S05]  /*1b230*/  @!P1 BRA `(.L_x_1435) ;  /* 0x000000c800889947 */ /* 0x002fea0003800000 */
.L_x_1434:
[----:B------:R-:W-:Y:S05]  /*1b240*/  WARPSYNC.ALL ;  /* 0x0000000000007948 */ /* 0x000fea0003800000 */
[----:B------:R-:W-:Y:S01]  /*1b250*/  ULDC.64 UR4, c[0x0][0x9a0] ;  /* 0x0002680000047ab9 */ /* 0x000fe20000000a00 */
[----:B------:R-:W-:Y:S01]  /*1b260*/  VIADD R16, R16, 0x8000 ;  /* 0x0000800010107836 */ /* 0x000fe20000000000 */
[----:B------:R-:W-:Y:S01]  /*1b270*/  ISETP.NE.U32.AND P1, PT, RZ, UR4, PT ;  /* 0x00000004ff007c0c */ /* 0x000fe2000bf25070 */
[----:B------:R-:W-:Y:S01]  /*1b280*/  WARPGROUP.ARRIVE ;  /* 0x00000000000079c5 */ /* 0x000fe20000000000 */
[----:B------:R-:W-:Y:S02]  /*1b290*/  IMAD.MOV.U32 R6, RZ, RZ, 0x3f800000 ;  /* 0x3f800000ff067424 */ /* 0x000fe400078e00ff */
[----:B------:R-:W-:-:S02]  /*1b2a0*/  SHF.R.U32.HI R16, RZ, 0x4, R16 ;  /* 0x00000004ff107819 */ /* 0x000fc40000011610 */
[----:B------:R-:W-:Y:S02]  /*1b2b0*/  ISETP.NE.AND.EX P1, PT, RZ, UR5, PT, P1 ;  /* 0x00000005ff007c0c */ /* 0x000fe4000bf25310 */
[----:B------:R-:W-:-:S04]  /*1b2c0*/  LOP3.LUT R16, R16, 0x3fff, RZ, 0xc0, !PT ;  /* 0x00003fff10107812 */ /* 0x000fc800078ec0ff */
[----:B------:R-:W-:-:S04]  /*1b2d0*/  LOP3.LUT R15, R16, 0x10000, RZ, 0xfc, !PT ;  /* 0x00010000100f7812 */ /* 0x000fc800078efcff */
[----:B------:R-:W-:Y:S01]  /*1b2e0*/  LEA R14, R200, R15, 0xa ;  /* 0x0000000fc80e7211 */ /* 0x000fe200078e50ff */
[----:B------:R-:W-:Y:S02]  /*1b2f0*/  IMAD.MOV.U32 R15, RZ, RZ, -0x7fffffe0 ;  /* 0x80000020ff0f7424 */ /* 0x000fe400078e00ff */
[----:B------:R-:W0:Y:S01]  /*1b300*/  @P1 LDC.64 R8, c[0x0][0x9c8] ;  /* 0x00027200ff081b82 */ /* 0x000e220000000a00 */
[----:B------:R-:W-:Y:S02]  /*1b310*/  R2UR UR6, R14 ;  /* 0x000000000e0672ca */ /* 0x000fe400000e0000 */
[----:B------:R-:W-:Y:S02]  /*1b320*/  R2UR UR7, R15 ;  /* 0x000000000f0772ca */ /* 0x000fe400000e0000 */
[----:B------:R-:W-:Y:S02]  /*1b330*/  @P1 SHF.R.S32.HI R11, RZ, 0x1f, R207 ;  /* 0x0000001fff0b1819 */ /* 0x000fe400000114cf */
[----:B------:R-:W-:Y:S01]  /*1b340*/  @P1 SHF.R.S32.HI R15, RZ, 0x1f, R206 ;  /* 0x0000001fff0f1819 */ /* 0x000fe200000114ce */
[----:B------:R-:W2:Y:S08]  /*1b350*/  @P1 LDC.64 R12, c[0x0][0x9d0] ;  /* 0x00027400ff0c1b82 */ /* 0x000eb00000000a00 */
[----:B------:R-:W-:Y:S01]  /*1b360*/  QGMMA.64x256x32.F32.E4M3.E4M3 R24, R188, gdesc[UR4], R24, gsb0 ;  /* 0x03e00004bc187df3 */ /* 0x000fe20008000818 */
[----:B01----:R-:W-:-:S04]  /*1b370*/  @P1 IMAD R0, R11, R8, RZ ;  /* 0x000000080b001224 */ /* 0x003fc800078e02ff */
[C---:B------:R-:W-:Y:S02]  /*1b380*/  @P1 IMAD R11, R207.reuse, R9, R0 ;  /* 0x00000009cf0b1224 */ /* 0x040fe400078e0200 */
[----:B------:R-:W-:-:S04]  /*1b390*/  @P1 IMAD.WIDE.U32 R8, R207, R8, RZ ;  /* 0x00000008cf081225 */ /* 0x000fc800078e00ff */
[-C--:B--2---:R-:W-:Y:S02]  /*1b3a0*/  @P1 IMAD R0, R15, R12.reuse, RZ ;  /* 0x0000000c0f001224 */ /* 0x084fe400078e02ff */
[----:B------:R-:W-:Y:S02]  /*1b3b0*/  @P1 IMAD.IADD R9, R9, 0x1, R11 ;  /* 0x0000000109091824 */ /* 0x000fe400078e020b */
[C---:B------:R-:W-:Y:S02]  /*1b3c0*/  @P1 IMAD R13, R206.reuse, R13, R0 ;  /* 0x0000000dce0d1224 */ /* 0x040fe400078e0200 */
[----:B------:R-:W-:-:S04]  /*1b3d0*/  @P1 IMAD.WIDE.U32 R8, R206, R12, R8 ;  /* 0x0000000cce081225 */ /* 0x000fc800078e0008 */
[----:B------:R-:W-:Y:S01]  /*1b3e0*/  @P1 IMAD.IADD R9, R9, 0x1, R13 ;  /* 0x0000000109091824 */ /* 0x000fe200078e020d */
[----:B------:R-:W-:-:S04]  /*1b3f0*/  @P1 LEA R12, P2, R8, UR4, 0x2 ;  /* 0x00000004080c1c11 */ /* 0x000fc8000f8410ff */
[----:B------:R-:W-:-:S05]  /*1b400*/  @P1 LEA.HI.X R13, R8, UR5, R9, 0x2, P2 ;  /* 0x00000005080d1c11 */ /* 0x000fca00090f1409 */
[----:B------:R0:W2:Y:S01]  /*1b410*/  @P1 LDG.E R6, desc[UR46][R12.64] ;  /* 0x0000002e0c061981 */ /* 0x0000a2000c1e1900 */
[----:B------:R-:W-:Y:S02]  /*1b420*/  VIADD R14, R14, 0x2 ;  /* 0x000000020e0e7836 */ /* 0x000fe40000000000 */
[----:B------:R-:W-:-:S03]  /*1b430*/  IMAD.MOV.U32 R15, RZ, RZ, -0x7fffffe0 ;  /* 0x80000020ff0f7424 */ /* 0x000fc600078e00ff */
[----:B------:R-:W-:Y:S02]  /*1b440*/  R2UR UR6, R14 ;  /* 0x000000000e0672ca */ /* 0x000fe400000e0000 */
[----:B------:R-:W-:Y:S01]  /*1b450*/  R2UR UR7, R15 ;  /* 0x000000000f0772ca */ /* 0x000fe200000e0000 */
[----:B------:R-:W1:Y:S04]  /*1b460*/  SHFL.BFLY PT, R9, R4, 0x2, 0x1f ;  /* 0x0c401f0004097f89 */ /* 0x000e6800000e0000 */
[----:B------:R-:W3:Y:S01]  /*1b470*/  SHFL.BFLY PT, R2, R3, 0x2, 0x1f ;  /* 0x0c401f0003027f89 */ /* 0x000ee200000e0000 */
[----:B-1----:R-:W-:-:S01]  /*1b480*/  FADD.FTZ R9, R9, R4 ;  /* 0x0000000409097221 */ /* 0x002fc20000010000 */
[----:B---3--:R-:W-:-:S04]  /*1b490*/  FADD.FTZ R2, R2, R3 ;  /* 0x0000000302027221 */ /* 0x008fc80000010000 */
[----:B------:R-:W0:Y:S04]  /*1b4a0*/  SHFL.BFLY PT, R0, R9, 0x1, 0x1f ;  /* 0x0c201f0009007f89 */ /* 0x000e2800000e0000 */
[----:B------:R-:W1:Y:S01]  /*1b4b0*/  SHFL.BFLY PT, R11, R2, 0x1, 0x1f ;  /* 0x0c201f00020b7f89 */ /* 0x000e6200000e0000 */
[----:B0-----:R-:W-:-:S01]  /*1b4c0*/  FADD.FTZ R12, R9, R0 ;  /* 0x00000000090c7221 */ /* 0x001fc20000010000 */
[----:B-1----:R-:W-:-:S04]  /*1b4d0*/  FADD.FTZ R14, R2, R11 ;  /* 0x0000000b020e7221 */ /* 0x002fc80000010000 */
[C---:B------:R-:W-:Y:S01]  /*1b4e0*/  FSETP.NE.FTZ.AND P1, PT, R12.reuse, RZ, PT ;  /* 0x000000ff0c00720b */ /* 0x040fe20003f35000 */
[----:B------:R-:W-:Y:S01]  /*1b4f0*/  FMUL.FTZ R13, R12, 0.00390625 ;  /* 0x3b8000000c0d7820 */ /* 0x000fe20000410000 */
[----:B------:R-:W-:Y:S01]  /*1b500*/  FMUL.FTZ R8, R14, 0.00390625 ;  /* 0x3b8000000e087820 */ /* 0x000fe20000410000 */
[----:B------:R-:W-:-:S03]  /*1b510*/  IMAD.MOV.U32 R11, RZ, RZ, RZ ;  /* 0x000000ffff0b7224 */ /* 0x000fc600078e00ff */
[----:B------:R-:W-:Y:S02]  /*1b520*/  FSETP.NE.FTZ.AND P2, PT, R13, RZ, PT ;  /* 0x000000ff0d00720b */ /* 0x000fe40003f55000 */
[----:B------:R-:W-:-:S05]  /*1b530*/  FSETP.NE.FTZ.AND P3, PT, R8, RZ, PT ;  /* 0x000000ff0800720b */ /* 0x000fca0003f75000 */
[----:B------:R0:W-:Y:S01]  /*1b540*/  @P1 MUFU.RCP R11, R12 ;  /* 0x0000000c000b1308 */ /* 0x0001e20000001000 */
[----:B------:R-:W-:Y:S01]  /*1b550*/  FSETP.NE.FTZ.AND P1, PT, R14, RZ, PT ;  /* 0x000000ff0e00720b */ /* 0x000fe20003f35000 */
[----:B------:R-:W-:Y:S01]  /*1b560*/  IMAD.MOV.U32 R9, RZ, RZ, RZ ;  /* 0x000000ffff097224 */ /* 0x000fe200078e00ff */
[----:B------:R-:W-:Y:S02]  /*1b570*/  WARPGROUP.DEPBAR.LE gsb0, 0x0 ;  /* 0x00008000000079c5 */ /* 0x000fe40000010000 */
[----:B------:R-:W-:-:S06]  /*1b580*/  WARPGROUP.ARRIVE ;  /* 0x00000000000079c5 */ /* 0x000fcc0000000000 */
[----:B------:R-:W-:Y:S01]  /*1b590*/  QGMMA.64x256x32.F32.E4M3.E4M3 R24, R184, gdesc[UR4], R24, gsb0 ;  /* 0x03e00004b8187df3 */ /* 0x000fe20008000818 */
[----:B------:R-:W1:Y:S08]  /*1b5a0*/  @P2 MUFU.LG2 R3, R13 ;  /* 0x0000000d00032308 */ /* 0x000e700000000c00 */
[----:B------:R-:W3:Y:S01]  /*1b5b0*/  @P3 MUFU.LG2 R8, R8 ;  /* 0x0000000800083308 */ /* 0x000ee20000000c00 */
[----:B------:R-:W-:-:S07]  /*1b5c0*/  MOV R15, UR56 ;  /* 0x00000038000f7c02 */ /* 0x000fce0008000f00 */
[----:B------:R-:W4:Y:S01]  /*1b5d0*/  @P1 MUFU.RCP R9, R14 ;  /* 0x0000000e00091308 */ /* 0x000f220000001000 */
[----:B------:R-:W-:Y:S02]  /*1b5e0*/  IMAD.U32 R4, RZ, RZ, UR56 ;  /* 0x00000038ff047e24 */ /* 0x000fe4000f8e00ff */
[----:B0-----:R-:W-:Y:S01]  /*1b5f0*/  @P3 FMUL.FTZ R12, R15, 0.69314718246459960938 ;  /* 0x3f3172180f0c3820 */ /* 0x001fe20000410000 */
[----:B-1----:R-:W-:Y:S01]  /*1b600*/  @P2 FMUL.FTZ R3, R3, 0.69314718246459960938 ;  /* 0x3f31721803032820 */ /* 0x002fe20000410000 */
[----:B------:R-:W-:Y:S01]  /*1b610*/  @P2 FMUL.FTZ R4, R4, 0.69314718246459960938 ;  /* 0x3f31721804042820 */ /* 0x000fe20000410000 */
[----:B------:R-:W-:Y:S02]  /*1b620*/  IMAD.MOV.U32 R0, RZ, RZ, -0x800000 ;  /* 0xff800000ff007424 */ /* 0x000fe400078e00ff */
[----:B---3--:R-:W-:Y:S01]  /*1b630*/  @P3 FMUL.FTZ R13, R8, 0.69314718246459960938 ;  /* 0x3f317218080d3820 */ /* 0x008fe20000410000 */
[----:B------:R-:W-:Y:S02]  /*1b640*/  IMAD.MOV.U32 R2, RZ, RZ, -0x800000 ;  /* 0xff800000ff027424 */ /* 0x000fe400078e00ff */
[----:B------:R-:W-:Y:S01]  /*1b650*/  @P2 FFMA.FTZ R0, R4, R7, R3 ;  /* 0x0000000704002223 */ /* 0x000fe20000010003 */
[----:B------:R-:W-:-:S01]  /*1b660*/  @P3 FFMA.FTZ R2, R12, R10, R13 ;  /* 0x0000000a0c023223 */ /* 0x000fc2000001000d */
[-C--:B--2---:R-:W-:Y:S01]  /*1b670*/  FMUL.FTZ R3, R11, R6.reuse ;  /* 0x000000060b037220 */ /* 0x084fe20000410000 */
[----:B----4-:R-:W-:Y:S01]  /*1b680*/  FMUL.FTZ R12, R9, R6 ;  /* 0x00000006090c7220 */ /* 0x010fe20000410000 */
[----:B------:R-:W-:-:S02]  /*1b690*/  WARPGROUP.DEPBAR.LE gsb0, 0x0 ;  /* 0x00008000000079c5 */ /* 0x000fc40000010000 */
[----:B------:R-:W-:Y:S05]  /*1b6a0*/  @!P0 BRA `(.L_x_1436) ;  /* 0x0000000000048947 */ /* 0x000fea0003800000 */
[----:B------:R-:W-:Y:S01]  /*1b6b0*/  BPT.TRAP 0x1 ;  /* 0x000000040000795c */ /* 0x000fe20000300000 */
.L_x_1436:
[----:B------:R-:W-:Y:S02]  /*1b6c0*/  VIADD R15, R5, 0x28460 ;  /* 0x00028460050f7836 */ /* 0x000fe40000000000 */
[-C--:B------:R-:W-:Y:S01]  /*1b6d0*/  FMUL.FTZ R5, R28, R3.reuse ;  /* 0x000000031c057220 */ /* 0x080fe20000410000 */
[----:B------:R-:W-:Y:S02]  /*1b6e0*/  IMAD.U32 R4, RZ, RZ, UR42 ;  /* 0x0000002aff047e24 */ /* 0x000fe4000f8e00ff */
[-C--:B------:R-:W-:Y:S01]  /*1b6f0*/  FMUL.FTZ R7, R36, R3.reuse ;  /* 0x0000000324077220 */ /* 0x080fe20000410000 */
[----:B------:R-:W-:Y:S02]  /*1b700*/  VIADD R200, R200, 0x1 ;  /* 0x00000001c8c87836 */ /* 0x000fe40000000000 */
        /* <DEDUP_REMOVED lines=21> */
[----:B------:R-:W-:Y:S01]  /*1b860*/  ISETP.NE.AND P1, PT, R200, 0x2, PT ;  /* 0x00000002c800780c */ /* 0x000fe20003f25270 */
        /* <DEDUP_REMOVED lines=61> */
[----:B------:R-:W-:Y:S01]  /*1bc40*/  SEL R3, RZ, 0x1, P1 ;  /* 0x00000001ff037807 */ /* 0x000fe20000800000 */
        /* <DEDUP_REMOVED lines=10> */
[-C--:B0-----:R-:W-:Y:S01]  /*1bcf0*/  FMUL.FTZ R15, R27, R12.reuse ;  /* 0x0000000c1b0f7220 */ /* 0x081fe20000410000 */
        /* <DEDUP_REMOVED lines=36> */
[----:B------:R-:W-:Y:S01]  /*1bf40*/  LOP3.LUT R194, R194, R3, RZ, 0x3c, !PT ;  /* 0x00000003c2c27212 */ /* 0x000fe200078e3cff */
[----:B------:R-:W-:Y:S01]  /*1bf50*/  UIADD3 UR43, UR43, 0x1, URZ ;  /* 0x000000012b2b7890 */ /* 0x000fe2000fffe03f */
[----:B------:R-:W-:-:S11]  /*1bf60*/  SEL R200, R200, RZ, P1 ;  /* 0x000000ffc8c87207 */ /* 0x000fd60000800000 */
.L_x_1284:
[----:B------:R-:W-:Y:S05]  /*1bf70*/  WARPSYNC.ALL ;  /* 0x0000000000007948 */ /* 0x000fea0003800000 */
[----:B------:R-:W0:Y:S08]  /*1bf80*/  S2UR UR42, SR_CgaCtaId ;  /* 0x00000000002a79c3 */ /* 0x000e300000008800 */
[----:B------:R-:W-:Y:S06]  /*1bf90*/  BAR.SYNC.DEFER_BLOCKING 0x5, 0x180 ;  /* 0x0146000000007b1d */ /* 0x000fec0000010000 */
[----:B------:R-:W-:Y:S01]  /*1bfa0*/  UMOV UR4, 0x400 ;  /* 0x0000040000047882 */ /* 0x000fe20000000000 */
[----:B------:R-:W-:Y:S01]  /*1bfb0*/  BSSY B0, `(.L_x_1437) ;  /* 0x000034c000007945 */ /* 0x000fe20003800000 */
[----:B0-----:R-:W-:-:S06]  /*1bfc0*/  ULEA UR4, UR42, UR4, 0x18 ;  /* 0x000000042a047291 */ /* 0x001fcc000f8ec03f */
[----:B------:R-:W-:-:S05]  /*1bfd0*/  IMAD.U32 R16, RZ, RZ, UR4 ;  /* 0x00000004ff107e24 */ /* 0x000fca000f8e00ff */
[----:B------:R0:W1:Y:S01]  /*1bfe0*/  LDS.128 R204, [R16+0x284d0] ;  /* 0x0284d00010cc7984 */ /* 0x0000620000000c00 */
[----:B------:R-:W-:Y:S06]  /*1bff0*/  BAR.ARV 0x4, 0x180 ;  /* 0x0106000000007b1d */ /* 0x000fec0000002000 */
[----:B------:R-:W-:Y:S05]  /*1c000*/  @P0 BRA `(.L_x_1438) ;  /* 0x0000002800580947 */ /* 0x000fea0003800000 */
[----:B------:R-:W2:Y:S01]  /*1c010*/  S2R R56, SR_TID.X ;  /* 0x0000000000387919 */ /* 0x000ea20000002100 */
[----:B------:R-:W-:Y:S01]  /*1c020*/  F2FP.BF16.F32.PACK_AB R31, R31, R34 ;  /* 0x000000221f1f723e */ /* 0x000fe200000010ff */
[----:B------:R-:W-:Y:S01]  /*1c030*/  ULDC.64 UR4, c[0x4][0x140] ;  /* 0x0100500000047ab9 */ /* 0x000fe20000000a00 */
[----:B------:R-:W-:Y:S02]  /*1c040*/  F2FP.BF16.F32.PACK_AB R34, R60, R13 ;  /* 0x0000000d3c22723e */ /* 0x000fe400000010ff */
[----:B------:R-:W3:Y:S01]  /*1c050*/  S2R R13, SR_SWINHI ;  /* 0x00000000000d7919 */ /* 0x000ee20000002f00 */
[----:B------:R-:W-:Y:S02]  /*1c060*/  F2FP.BF16.F32.PACK_AB R61, R61, R14 ;  /* 0x0000000e3d3d723e */ /* 0x000fe400000010ff */
[----:B------:R-:W-:Y:S02]  /*1c070*/  F2FP.BF16.F32.PACK_AB R14, R62, R59 ;  /* 0x0000003b3e0e723e */ /* 0x000fe400000010ff */
[----:B------:R-:W-:-:S02]  /*1c080*/  F2FP.BF16.F32.PACK_AB R62, R77, R112 ;  /* 0x000000704d3e723e */ /* 0x000fc400000010ff */
[----:B------:R-:W-:Y:S02]  /*1c090*/  F2FP.BF16.F32.PACK_AB R113, R76, R113 ;  /* 0x000000714c71723e */ /* 0x000fe400000010ff */
[----:B------:R-:W-:Y:S02]  /*1c0a0*/  F2FP.BF16.F32.PACK_AB R63, R63, R66 ;  /* 0x000000423f3f723e */ /* 0x000fe400000010ff */
[----:B------:R-:W-:Y:S01]  /*1c0b0*/  F2FP.BF16.F32.PACK_AB R126, R70, R67 ;  /* 0x00000043467e723e */ /* 0x000fe200000010ff */
[----:B--2---:R-:W-:-:S05]  /*1c0c0*/  IMAD.SHL.U32 R3, R56, 0x4, RZ ;  /* 0x0000000438037824 */ /* 0x004fca00078e00ff */
[----:B------:R-:W-:Y:S02]  /*1c0d0*/  LOP3.LUT R3, R3, 0xc, RZ, 0xc0, !PT ;  /* 0x0000000c03037812 */ /* 0x000fe400078ec0ff */
[----:B------:R-:W-:Y:S02]  /*1c0e0*/  MOV R76, R16 ;  /* 0x00000010004c7202 */ /* 0x000fe40000000f00 */
[----:B---3--:R-:W-:Y:S02]  /*1c0f0*/  MOV R77, R13 ;  /* 0x0000000d004d7202 */ /* 0x008fe40000000f00 */
[----:B------:R-:W-:Y:S01]  /*1c100*/  IADD3 R26, P0, R3, UR4, RZ ;  /* 0x00000004031a7c10 */ /* 0x000fe2000ff1e0ff */
[----:B------:R-:W-:Y:S01]  /*1c110*/  IMAD.WIDE R66, R235, 0x2, R76 ;  /* 0x00000002eb427825 */ /* 0x000fe200078e024c */
[----:B------:R-:W-:-:S03]  /*1c120*/  F2FP.BF16.F32.PACK_AB R12, R38, R35 ;  /* 0x00000023260c723e */ /* 0x000fc600000010ff */
[----:B-----5:R-:W-:Y:S01]  /*1c130*/  IMAD.X R27, RZ, RZ, UR5, P0 ;  /* 0x00000005ff1b7e24 */ /* 0x020fe200080e06ff */
[----:B------:R-:W-:Y:S02]  /*1c140*/  F2FP.BF16.F32.PACK_AB R38, R21, R64 ;  /* 0x000000401526723e */ /* 0x000fe400000010ff */
[----:B------:R-:W-:Y:S02]  /*1c150*/  F2FP.BF16.F32.PACK_AB R116, R117, R116 ;  /* 0x000000747574723e */ /* 0x000fe400000010ff */
[----:B------:R-:W-:Y:S01]  /*1c160*/  F2FP.BF16.F32.PACK_AB R130, R78, R75 ;  /* 0x0000004b4e82723e */ /* 0x000fe200000010ff */
[----:B------:R2:W5:Y:S01]  /*1c170*/  LDG.E.CONSTANT R3, desc[UR46][R26.64] ;  /* 0x0000002e1a037981 */ /* 0x000562000c1e9900 */
[----:B------:R-:W-:Y:S01]  /*1c180*/  F2FP.BF16.F32.PACK_AB R21, R79, R82 ;  /* 0x000000524f15723e */ /* 0x000fe200000010ff */
[----:B------:R-:W-:Y:S01]  /*1c190*/  UMOV UR4, 0xffffffff ;  /* 0xffffffff00047882 */ /* 0x000fe20000000000 */
[----:B------:R-:W-:Y:S02]  /*1c1a0*/  F2FP.BF16.F32.PACK_AB R134, R86, R83 ;  /* 0x000000535686723e */ /* 0x000fe400000010ff */
[----:B------:R-:W-:-:S02]  /*1c1b0*/  F2FP.BF16.F32.PACK_AB R104, R69, R104 ;  /* 0x000000684568723e */ /* 0x000fc400000010ff */
[----:B------:R-:W-:Y:S02]  /*1c1c0*/  F2FP.BF16.F32.PACK_AB R117, R36, R81 ;  /* 0x000000512475723e */ /* 0x000fe400000010ff */
[C---:B------:R-:W-:Y:S02]  /*1c1d0*/  IADD3 R83, P3, R66.reuse, 0xc060, RZ ;  /* 0x0000c06042537810 */ /* 0x040fe40007f7e0ff */
[C---:B------:R-:W-:Y:S02]  /*1c1e0*/  IADD3 R79, P1, R66.reuse, 0xc020, RZ ;  /* 0x0000c020424f7810 */ /* 0x040fe40007f3e0ff */
[C---:B------:R-:W-:Y:S02]  /*1c1f0*/  IADD3 R75, P5, R66.reuse, 0xc000, RZ ;  /* 0x0000c000424b7810 */ /* 0x040fe40007fbe0ff */
[C---:B------:R-:W-:Y:S02]  /*1c200*/  IADD3 R69, P4, R66.reuse, 0x8060, RZ ;  /* 0x0000806042457810 */ /* 0x040fe40007f9e0ff */
[----:B------:R-:W-:-:S02]  /*1c210*/  IADD3 R81, P2, R66, 0xc040, RZ ;  /* 0x0000c04042517810 */ /* 0x000fc40007f5e0ff */
[----:B--2---:R-:W-:Y:S02]  /*1c220*/  F2FP.BF16.F32.PACK_AB R26, R8, R41 ;  /* 0x00000029081a723e */ /* 0x004fe400000010ff */
[----:B------:R-:W-:Y:S02]  /*1c230*/  F2FP.BF16.F32.PACK_AB R8, R46, R43 ;  /* 0x0000002b2e08723e */ /* 0x000fe400000010ff */
[----:B------:R-:W-:Y:S02]  /*1c240*/  F2FP.BF16.F32.PACK_AB R71, R71, R74 ;  /* 0x0000004a4747723e */ /* 0x000fe400000010ff */
[----:B------:R-:W-:Y:S02]  /*1c250*/  F2FP.BF16.F32.PACK_AB R143, R68, R105 ;  /* 0x00000069448f723e */ /* 0x000fe400000010ff */
[----:B------:R-:W-:Y:S02]  /*1c260*/  F2FP.BF16.F32.PACK_AB R46, R37, R80 ;  /* 0x00000050252e723e */ /* 0x000fe400000010ff */
        /* <DEDUP_REMOVED lines=10> */
[----:B------:R-:W-:Y:S02]  /*1c310*/  F2FP.BF16.F32.PACK_AB R15, R30, R15 ;  /* 0x0000000f1e0f723e */ /* 0x000fe400000010ff */
[----:B------:R-:W-:Y:S02]  /*1c320*/  F2FP.BF16.F32.PACK_AB R118, R54, R51 ;  /* 0x000000333676723e */ /* 0x000fe400000010ff */
        /* <DEDUP_REMOVED lines=8> */
[----:B------:R-:W-:-:S02]  /*1c3b0*/  F2FP.BF16.F32.PACK_AB R30, R10, R49 ;  /* 0x000000310a1e723e */ /* 0x000fc400000010ff */
[----:B------:R-:W-:Y:S02]  /*1c3c0*/  F2FP.BF16.F32.PACK_AB R54, R53, R96 ;  /* 0x000000603536723e */ /* 0x000fe400000010ff */
[----:B------:R-:W-:Y:S02]  /*1c3d0*/  LOP3.LUT R80, R80, R81, RZ, 0x3c, !PT ;  /* 0x0000005150507212 */ /* 0x000fe400078e3cff */
[C---:B------:R-:W-:Y:S02]  /*1c3e0*/  IADD3 R59, P3, R66.reuse, 0x8040, RZ ;  /* 0x00008040423b7810 */ /* 0x040fe40007f7e0ff */
[----:B------:R-:W-:Y:S02]  /*1c3f0*/  IADD3.X R81, RZ, R67, RZ, P2, !PT ;  /* 0x00000043ff517210 */ /* 0x000fe400017fe4ff */
[C---:B------:R-:W-:Y:S02]  /*1c400*/  IADD3 R53, P1, R66.reuse, 0x8000, RZ ;  /* 0x0000800042357810 */ /* 0x040fe40007f3e0ff */
[----:B------:R-:W-:-:S02]  /*1c410*/  IADD3 R51, P5, R66, 0x4060, RZ ;  /* 0x0000406042337810 */ /* 0x000fc40007fbe0ff */
[C---:B------:R-:W-:Y:S02]  /*1c420*/  IADD3 R49, P4, R66.reuse, 0x4040, RZ ;  /* 0x0000404042317810 */ /* 0x040fe40007f9e0ff */
[----:B------:R-:W-:Y:S02]  /*1c430*/  IADD3 R57, P2, R66, 0x8020, RZ ;  /* 0x0000802042397810 */ /* 0x000fe40007f5e0ff */
[----:B------:R-:W-:Y:S02]  /*1c440*/  F2FP.BF16.F32.PACK_AB R5, R5, R24 ;  /* 0x000000180505723e */ /* 0x000fe400000010ff */
[----:B------:R-:W-:Y:S02]  /*1c450*/  F2FP.BF16.F32.PACK_AB R24, R6, R33 ;  /* 0x000000210618723e */ /* 0x000fe400000010ff */
[----:B------:R-:W-:Y:S02]  /*1c460*/  F2FP.BF16.F32.PACK_AB R11, R11, R48 ;  /* 0x000000300b0b723e */ /* 0x000fe400000010ff */
[----:B------:R-:W-:-:S02]  /*1c470*/  F2FP.BF16.F32.PACK_AB R47, R47, R50 ;  /* 0x000000322f2f723e */ /* 0x000fc400000010ff */
[----:B------:R-:W-:Y:S02]  /*1c480*/  F2FP.BF16.F32.PACK_AB R55, R55, R58 ;  /* 0x0000003a3737723e */ /* 0x000fe400000010ff */
[----:B------:R-:W-:Y:S02]  /*1c490*/  F2FP.BF16.F32.PACK_AB R141, R52, R97 ;  /* 0x00000061348d723e */ /* 0x000fe400000010ff */
[----:B------:R-:W-:Y:S02]  /*1c4a0*/  LOP3.LUT P0, R6, R56, 0x3, RZ, 0xc0, !PT ;  /* 0x0000000338067812 */ /* 0x000fe4000780c0ff */
        /* <DEDUP_REMOVED lines=19> */
[----:B------:R-:W-:Y:S01]  /*1c5e0*/  LOP3.LUT R56, R56, R57, RZ, 0x3c, !PT ;  /* 0x0000003938387212 */ /* 0x000fe200078e3cff */
[----:B------:R-:W-:Y:S01]  /*1c5f0*/  IMAD.X R57, RZ, RZ, R67, P2 ;  /* 0x000000ffff397224 */ /* 0x000fe200010e0643 */
[----:B------:R-:W-:Y:S02]  /*1c600*/  F2FP.BF16.F32.PACK_AB R4, R4, R25 ;  /* 0x000000190404723e */ /* 0x000fe400000010ff */
[----:B------:R-:W-:Y:S02]  /*1c610*/  ISETP.EQ.OR P0, PT, R6, 0x3, !P0 ;  /* 0x000000030600780c */ /* 0x000fe40004702670 */
[C---:B------:R-:W-:Y:S02]  /*1c620*/  IADD3 R45, P3, R66.reuse, 0x4020, RZ ;  /* 0x00004020422d7810 */ /* 0x040fe40007f7e0ff */
        /* <DEDUP_REMOVED lines=8> */
[----:B------:R-:W-:Y:S02]  /*1c6b0*/  SEL R13, R5, R4, P0 ;  /* 0x00000004050d7207 */ /* 0x000fe40000000000 */
[----:B------:R-:W-:Y:S02]  /*1c6c0*/  LOP3.LUT R44, R45, 0x380, RZ, 0xc0, !PT ;  /* 0x000003802d2c7812 */ /* 0x000fe400078ec0ff */
[----:B------:R-:W-:Y:S02]  /*1c6d0*/  LOP3.LUT R40, R41, 0x380, RZ, 0xc0, !PT ;  /* 0x0000038029287812 */ /* 0x000fe400078ec0ff */
[----:B------:R-:W-:Y:S02]  /*1c6e0*/  LOP3.LUT R36, R37, 0x380, RZ, 0xc0, !PT ;  /* 0x0000038025247812 */ /* 0x000fe400078ec0ff */
[----:B------:R-:W-:Y:S02]  /*1c6f0*/  LOP3.LUT R32, R33, 0x380, RZ, 0xc0, !PT ;  /* 0x0000038021207812 */ /* 0x000fe400078ec0ff */
[----:B------:R-:W-:-:S02]  /*1c700*/  SEL R4, R4, R5, P0 ;  /* 0x0000000504047207 */ /* 0x000fc40000000000 */
[----:B------:R-:W-:Y:S02]  /*1c710*/  LOP3.LUT R42, R43, 0x380, RZ, 0xc0, !PT ;  /* 0x000003802b2a7812 */ /* 0x000fe400078ec0ff */
[----:B------:R-:W-:Y:S02]  /*1c720*/  LOP3.LUT R5, R66, 0x380, RZ, 0xc0, !PT ;  /* 0x0000038042057812 */ /* 0x000fe400078ec0ff */
[----:B------:R-:W-:Y:S02]  /*1c730*/  SHF.R.U64 R44, R44, 0x3, RZ ;  /* 0x000000032c2c7819 */ /* 0x000fe400000012ff */
[----:B------:R-:W-:Y:S02]  /*1c740*/  SHF.R.U64 R40, R40, 0x3, RZ ;  /* 0x0000000328287819 */ /* 0x000fe400000012ff */
[----:B------:R-:W-:Y:S02]  /*1c750*/  SHF.R.U64 R36, R36, 0x3, RZ ;  /* 0x0000000324247819 */ /* 0x000fe400000012ff */
[----:B------:R-:W-:-:S02]  /*1c760*/  SHF.R.U64 R32, R32, 0x3, RZ ;  /* 0x0000000320207819 */ /* 0x000fc400000012ff */
[----:B------:R-:W-:Y:S02]  /*1c770*/  SHF.R.U64 R42, R42, 0x3, RZ ;  /* 0x000000032a2a7819 */ /* 0x000fe400000012ff */
        /* <DEDUP_REMOVED lines=9> */
[----:B------:R-:W-:-:S02]  /*1c810*/  LOP3.LUT R42, R42, R43, RZ, 0x3c, !PT ;  /* 0x0000002b2a2a7212 */ /* 0x000fc400078e3cff */
[----:B------:R-:W-:Y:S02]  /*1c820*/  F2FP.BF16.F32.PACK_AB R120, R85, R120 ;  /* 0x000000785578723e */ /* 0x000fe400000010ff */
[----:B------:R-:W-:Y:S02]  /*1c830*/  LOP3.LUT R66, R5, R66, RZ, 0x3c, !PT ;  /* 0x0000004205427212 */ /* 0x000fe400078e3cff */
[----:B------:R-:W-:Y:S02]  /*1c840*/  IADD3.X R43, RZ, R67, RZ, P2, !PT ;  /* 0x00000043ff2b7210 */ /* 0x000fe400017fe4ff */
[----:B------:R-:W-:Y:S02]  /*1c850*/  MOV R85, R82 ;  /* 0x0000005200557202 */ /* 0x000fe40000000f00 */
[----:B------:R-:W-:Y:S02]  /*1c860*/  F2FP.BF16.F32.PACK_AB R72, R29, R72 ;  /* 0x000000481d48723e */ /* 0x000fe400000010ff */
[----:B------:R-:W-:-:S02]  /*1c870*/  MOV R83, R80 ;  /* 0x0000005000537202 */ /* 0x000fc40000000f00 */
        /* <DEDUP_REMOVED lines=10> */
[----:B------:R-:W-:Y:S02]  /*1c920*/  MOV R81, R78 ;  /* 0x0000004e00517202 */ /* 0x000fe40000000f00 */
        /* <DEDUP_REMOVED lines=27> */
[----:B------:R-:W-:Y:S01]  /*1cae0*/  MOV R73, R32 ;  /* 0x0000002000497202 */ /* 0x000fe20000000f00 */
[----:B------:R-:W-:Y:S06]  /*1caf0*/  BRA.DIV UR4, `(.L_x_1439) ;  /* 0x000000b2046c7947 */ /* 0x000fec000b800000 */
[----:B------:R-:W-:Y:S02]  /*1cb00*/  SEL R10, R7, R24, P0 ;  /* 0x00000018070a7207 */ /* 0x000fe40000000000 */
[----:B------:R-:W-:Y:S02]  /*1cb10*/  SEL R20, R24, R7, P0 ;  /* 0x0000000718147207 */ /* 0x000fe40000000000 */
[----:B------:R-:W-:Y:S01]  /*1cb20*/  SEL R24, R9, R26, P0 ;  /* 0x0000001a09187207 */ /* 0x000fe20000000000 */
[----:B-----5:R-:W-:Y:S01]  /*1cb30*/  SHFL.IDX PT, R7, R13, R3, 0x1c1f ;  /* 0x001c1f030d077589 */ /* 0x020fe200000e0000 */
[----:B------:R-:W-:Y:S02]  /*1cb40*/  SEL R26, R26, R9, P0 ;  /* 0x000000091a1a7207 */ /* 0x000fe40000000000 */
[----:B------:R-:W-:Y:S01]  /*1cb50*/  SEL R28, R11, R30, P0 ;  /* 0x0000001e0b1c7207 */ /* 0x000fe20000000000 */
[----:B------:R-:W-:Y:S01]  /*1cb60*/  SHFL.IDX PT, R10, R10, R3, 0x1c1f ;  /* 0x001c1f030a0a7589 */ /* 0x000fe200000e0000 */
[----:B------:R-:W-:-:S02]  /*1cb70*/  LOP3.LUT R9, R3, 0x2, RZ, 0x3c, !PT ;  /* 0x0000000203097812 */ /* 0x000fc400078e3cff */
        /* <DEDUP_REMOVED lines=25> */
[----:B------:R-:W2:Y:S01]  /*1cd10*/  SHFL.IDX PT, R25, R26, R9, 0x1c1f ;  /* 0x001c1f091a197589 */ /* 0x000ea200000e0000 */
[----:B------:R-:W-:-:S02]  /*1cd20*/  SEL R48, R88, R135, P0 ;  /* 0x0000008758307207 */ /* 0x000fc40000000000 */
[----:B------:R-:W-:Y:S01]  /*1cd30*/  SEL R118, R27, R146, P0 ;  /* 0x000000921b767207 */ /* 0x000fe20000000000 */
[----:B------:R-:W-:Y:S01]  /*1cd40*/  SHFL.IDX PT, R35, R46, R9, 0x1c1f ;  /* 0x001c1f092e237589 */ /* 0x000fe200000e0000 */
[----:B------:R-:W-:Y:S02]  /*1cd50*/  SEL R120, R146, R27, P0 ;  /* 0x0000001b92787207 */ /* 0x000fe40000000000 */
[----:B------:R-:W-:Y:S01]  /*1cd60*/  SEL R50, R135, R88, P0 ;  /* 0x0000005887327207 */ /* 0x000fe20000000000 */
[----:B------:R-:W3:Y:S01]  /*1cd70*/  SHFL.IDX PT, R27, R30, R9, 0x1c1f ;  /* 0x001c1f091e1b7589 */ /* 0x000ee200000e0000 */
[----:B------:R-:W-:Y:S02]  /*1cd80*/  SEL R52, R54, R141, P0 ;  /* 0x0000008d36347207 */ /* 0x000fe40000000000 */
[----:B------:R-:W-:Y:S01]  /*1cd90*/  SEL R122, R29, R152, P0 ;  /* 0x000000981d7a7207 */ /* 0x000fe20000000000 */
[----:B------:R-:W-:Y:S01]  /*1cda0*/  SHFL.IDX PT, R48, R48, R3, 0x1c1f ;  /* 0x001c1f0330307589 */ /* 0x000fe200000e0000 */
[----:B------:R-:W-:-:S02]  /*1cdb0*/  SEL R124, R152, R29, P0 ;  /* 0x0000001d987c7207 */ /* 0x000fc40000000000 */
[----:B------:R-:W-:Y:S01]  /*1cdc0*/  SEL R54, R141, R54, P0 ;  /* 0x000000368d367207 */ /* 0x000fe20000000000 */
[----:B------:R-:W4:Y:S01]  /*1cdd0*/  SHFL.IDX PT, R29, R34, R9, 0x1c1f ;  /* 0x001c1f09221d7589 */ /* 0x000f2200000e0000 */
[----:B------:R-:W-:Y:S02]  /*1cde0*/  SEL R56, R104, R143, P0 ;  /* 0x0000008f68387207 */ /* 0x000fe40000000000 */
[----:B------:R-:W-:Y:S01]  /*1cdf0*/  SEL R86, R31, R12, P0 ;  /* 0x0000000c1f567207 */ /* 0x000fe20000000000 */
[----:B------:R-:W-:Y:S01]  /*1ce00*/  SHFL.IDX PT, R37, R50, R9, 0x1c1f ;  /* 0x001c1f0932257589 */ /* 0x000fe200000e0000 */
[----:B------:R-:W-:Y:S02]  /*1ce10*/  SEL R88, R12, R31, P0 ;  /* 0x0000001f0c587207 */ /* 0x000fe40000000000 */
[----:B------:R-:W-:Y:S01]  /*1ce20*/  SEL R58, R143, R104, P0 ;  /* 0x000000688f3a7207 */ /* 0x000fe20000000000 */
[----:B------:R-:W0:Y:S01]  /*1ce30*/  SHFL.IDX PT, R31, R38, R9, 0x1c1f ;  /* 0x001c1f09261f7589 */ /* 0x000e2200000e0000 */
        /* <DEDUP_REMOVED lines=17> */
[----:B------:R-:W1:Y:S01]  /*1cf50*/  SHFL.IDX PT, R43, R62, R9, 0x1c1f ;  /* 0x001c1f093e2b7589 */ /* 0x000e6200000e0000 */
        /* <DEDUP_REMOVED lines=11> */
[----:B------:R-:W-:Y:S01]  /*1d010*/  SHFL.IDX PT, R72, R72, R3, 0x1c1f ;  /* 0x001c1f0348487589 */ /* 0x000fe200000e0000 */
[----:B------:R-:W-:Y:S02]  /*1d020*/  SEL R134, R125, R148, P0 ;  /* 0x000000947d867207 */ /* 0x000fe40000000000 */
[----:B------:R-:W-:Y:S01]  /*1d030*/  SEL R138, R127, R140, P0 ;  /* 0x0000008c7f8a7207 */ /* 0x000fe20000000000 */
[----:B------:R-:W1:Y:S01]  /*1d040*/  SHFL.IDX PT, R49, R74, R9, 0x1c1f ;  /* 0x001c1f094a317589 */ /* 0x000e6200000e0000 */
[----:B------:R-:W-:Y:S02]  /*1d050*/  SEL R128, R158, R111, P0 ;  /* 0x0000006f9e807207 */ /* 0x000fe40000000000 */
[----:B------:R-:W-:Y:S01]  /*1d060*/  SEL R132, R132, R119, P0 ;  /* 0x0000007784847207 */ /* 0x000fe20000000000 */
[----:B------:R-:W-:Y:S01]  /*1d070*/  SHFL.IDX PT, R78, R78, R3, 0x1c1f ;  /* 0x001c1f034e4e7589 */ /* 0x000fe200000e0000 */
[----:B------:R-:W-:-:S02]  /*1d080*/  SEL R136, R148, R125, P0 ;  /* 0x0000007d94887207 */ /* 0x000fc40000000000 */
[----:B------:R-:W-:Y:S01]  /*1d090*/  SEL R140, R140, R127, P0 ;  /* 0x0000007f8c8c7207 */ /* 0x000fe20000000000 */
[----:B------:R-:W1:Y:S01]  /*1d0a0*/  SHFL.IDX PT, R8, R4, R9, 0x1c1f ;  /* 0x001c1f0904087589 */ /* 0x000e6200000e0000 */
[----:B--2---:R-:W-:Y:S02]  /*1d0b0*/  SEL R12, R24, R25, P0 ;  /* 0x00000019180c7207 */ /* 0x004fe40000000000 */
[----:B------:R-:W-:Y:S01]  /*1d0c0*/  SEL R14, R25, R24, P0 ;  /* 0x00000018190e7207 */ /* 0x000fe20000000000 */
[----:B------:R-:W2:Y:S01]  /*1d0d0*/  SHFL.IDX PT, R51, R80, R9, 0x1c1f ;  /* 0x001c1f0950337589 */ /* 0x000ea200000e0000 */
[----:B---3--:R-:W-:Y:S02]  /*1d0e0*/  SEL R24, R28, R27, P0 ;  /* 0x0000001b1c187207 */ /* 0x008fe40000000000 */
[----:B------:R-:W-:Y:S01]  /*1d0f0*/  SEL R26, R27, R28, P0 ;  /* 0x0000001c1b1a7207 */ /* 0x000fe20000000000 */
[----:B------:R-:W-:Y:S01]  /*1d100*/  SHFL.IDX PT, R82, R82, R3, 0x1c1f ;  /* 0x001c1f0352527589 */ /* 0x000fe200000e0000 */
[----:B----4-:R-:W-:-:S02]  /*1d110*/  SEL R28, R32, R29, P0 ;  /* 0x0000001d201c7207 */ /* 0x010fc40000000000 */
[----:B------:R-:W-:Y:S01]  /*1d120*/  SEL R30, R29, R32, P0 ;  /* 0x000000201d1e7207 */ /* 0x000fe20000000000 */
[----:B------:R-:W-:Y:S01]  /*1d130*/  SHFL.IDX PT, R86, R86, R3, 0x1c1f ;  /* 0x001c1f0356567589 */ /* 0x000fe200000e0000 */
[----:B0-----:R-:W-:Y:S02]  /*1d140*/  SEL R32, R36, R31, P0 ;  /* 0x0000001f24207207 */ /* 0x001fe40000000000 */
        /* <DEDUP_REMOVED lines=12> */
[----:B-1----:R-:W-:Y:S01]  /*1d210*/  SEL R48, R52, R39, P0 ;  /* 0x0000002734307207 */ /* 0x002fe20000000000 */
        /* <DEDUP_REMOVED lines=18> */
[----:B------:R-:W0:Y:S01]  /*1d340*/  SHFL.IDX PT, R55, R88, R9, 0x1c1f ;  /* 0x001c1f0958377589 */ /* 0x000e2200000e0000 */
[----:B------:R-:W-:-:S02]  /*1d350*/  SEL R4, R7, R8, P0 ;  /* 0x0000000807047207 */ /* 0x000fc40000000000 */
[----:B--2---:R-:W-:Y:S01]  /*1d360*/  SEL R72, R78, R51, P0 ;  /* 0x000000334e487207 */ /* 0x004fe20000000000 */
[----:B------:R-:W1:Y:S01]  /*1d370*/  SHFL.IDX PT, R57, R92, R9, 0x1c1f ;  /* 0x001c1f095c397589 */ /* 0x000e6200000e0000 */
[----:B------:R-:W-:Y:S01]  /*1d380*/  SEL R74, R51, R78, P0 ;  /* 0x0000004e334a7207 */ /* 0x000fe20000000000 */
[----:B------:R-:W-:Y:S02]  /*1d390*/  IMAD.MOV.U32 R78, RZ, RZ, RZ ;  /* 0x000000ffff4e7224 */ /* 0x000fe400078e00ff */
[----:B------:R-:W2:Y:S04]  /*1d3a0*/  SHFL.IDX PT, R59, R96, R9, 0x1c1f ;  /* 0x001c1f09603b7589 */ /* 0x000ea800000e0000 */
[----:B------:R-:W3:Y:S04]  /*1d3b0*/  SHFL.IDX PT, R61, R100, R9, 0x1c1f ;  /* 0x001c1f09643d7589 */ /* 0x000ee800000e0000 */
[----:B------:R-:W4:Y:S04]  /*1d3c0*/  SHFL.IDX PT, R63, R104, R9, 0x1c1f ;  /* 0x001c1f09683f7589 */ /* 0x000f2800000e0000 */
[----:B------:R-:W4:Y:S04]  /*1d3d0*/  SHFL.IDX PT, R65, R108, R9, 0x1c1f ;  /* 0x001c1f096c417589 */ /* 0x000f2800000e0000 */
[----:B------:R-:W4:Y:S01]  /*1d3e0*/  SHFL.IDX PT, R67, R112, R9, 0x1c1f ;  /* 0x001c1f0970437589 */ /* 0x000f2200000e0000 */
[----:B0-----:R-:W-:-:S03]  /*1d3f0*/  SEL R11, R55, R86, P0 ;  /* 0x00000056370b7207 */ /* 0x001fc60000000000 */
[----:B------:R-:W0:Y:S01]  /*1d400*/  SHFL.IDX PT, R69, R116, R9, 0x1c1f ;  /* 0x001c1f0974457589 */ /* 0x000e2200000e0000 */
[----:B-1----:R-:W-:Y:S02]  /*1d410*/  SEL R13, R90, R57, P0 ;  /* 0x000000395a0d7207 */ /* 0x002fe40000000000 */
[----:B------:R-:W-:Y:S01]  /*1d420*/  SEL R15, R57, R90, P0 ;  /* 0x0000005a390f7207 */ /* 0x000fe20000000000 */
[----:B------:R-:W1:Y:S01]  /*1d430*/  SHFL.IDX PT, R71, R120, R9, 0x1c1f ;  /* 0x001c1f0978477589 */ /* 0x000e6200000e0000 */
[----:B--2---:R-:W-:Y:S02]  /*1d440*/  SEL R25, R94, R59, P0 ;  /* 0x0000003b5e197207 */ /* 0x004fe40000000000 */
[----:B------:R-:W-:Y:S01]  /*1d450*/  SEL R27, R59, R94, P0 ;  /* 0x0000005e3b1b7207 */ /* 0x000fe20000000000 */
[----:B------:R-:W-:Y:S01]  /*1d460*/  SHFL.IDX PT, R122, R122, R3, 0x1c1f ;  /* 0x001c1f037a7a7589 */ /* 0x000fe200000e0000 */
[----:B---3--:R-:W-:Y:S02]  /*1d470*/  SEL R29, R98, R61, P0 ;  /* 0x0000003d621d7207 */ /* 0x008fe40000000000 */
[----:B------:R-:W-:Y:S01]  /*1d480*/  SEL R31, R61, R98, P0 ;  /* 0x000000623d1f7207 */ /* 0x000fe20000000000 */
[----:B------:R-:W-:Y:S01]  /*1d490*/  SHFL.IDX PT, R126, R126, R3, 0x1c1f ;  /* 0x001c1f037e7e7589 */ /* 0x000fe200000e0000 */
[----:B----4-:R-:W-:-:S02]  /*1d4a0*/  SEL R33, R102, R63, P0 ;  /* 0x0000003f66217207 */ /* 0x010fc40000000000 */
        /* <DEDUP_REMOVED lines=8> */
[----:B0-----:R-:W-:-:S02]  /*1d530*/  SEL R45, R114, R69, P0 ;  /* 0x00000045722d7207 */ /* 0x001fc40000000000 */
[----:B------:R-:W-:Y:S01]  /*1d540*/  SEL R47, R69, R114, P0 ;  /* 0x00000072452f7207 */ /* 0x000fe20000000000 */
[----:B------:R-:W-:Y:S01]  /*1d550*/  SHFL.IDX PT, R109, R124, R9, 0x1c1f ;  /* 0x001c1f097c6d7589 */ /* 0x000fe200000e0000 */
[----:B-1----:R-:W-:Y:S02]  /*1d560*/  SEL R49, R118, R71, P0 ;  /* 0x0000004776317207 */ /* 0x002fe40000000000 */
[----:B------:R-:W-:Y:S01]  /*1d570*/  SEL R51, R71, R118, P0 ;  /* 0x0000007647337207 */ /* 0x000fe20000000000 */
[----:B------:R-:W0:Y:S04]  /*1d580*/  SHFL.IDX PT, R111, R128, R9, 0x1c1f ;  /* 0x001c1f09806f7589 */ /* 0x000e2800000e0000 */
[----:B------:R-:W1:Y:S04]  /*1d590*/  SHFL.IDX PT, R113, R132, R9, 0x1c1f ;  /* 0x001c1f0984717589 */ /* 0x000e6800000e0000 */
[----:B------:R-:W2:Y:S04]  /*1d5a0*/  SHFL.IDX PT, R115, R136, R9, 0x1c1f ;  /* 0x001c1f0988737589 */ /* 0x000ea800000e0000 */
[----:B------:R-:W3:Y:S04]  /*1d5b0*/  SHFL.IDX PT, R117, R140, R9, 0x1c1f ;  /* 0x001c1f098c757589 */ /* 0x000ee800000e0000 */
[----:B------:R4:W1:Y:S04]  /*1d5c0*/  SHFL.IDX PT, R75, R6, R3, 0x1c1f ;  /* 0x001c1f03064b7589 */ /* 0x00086800000e0000 */
[----:B------:R2:W1:Y:S01]  /*1d5d0*/  SHFL.IDX PT, R20, R5, R9, 0x1c1f ;  /* 0x001c1f0905147589 */ /* 0x00046200000e0000 */
[----:B0-----:R-:W-:-:S02]  /*1d5e0*/  SEL R57, R126, R111, P0 ;  /* 0x0000006f7e397207 */ /* 0x001fc40000000000 */
[----:B----4-:R-:W-:Y:S02]  /*1d5f0*/  SEL R6, R8, R7, P0 ;  /* 0x0000000708067207 */ /* 0x010fe40000000000 */
[----:B------:R-:W-:Y:S02]  /*1d600*/  SEL R8, R10, R21, P0 ;  /* 0x000000150a087207 */ /* 0x000fe40000000000 */
[----:B--2---:R-:W-:Y:S02]  /*1d610*/  SEL R5, R82, R53, P0 ;  /* 0x0000003552057207 */ /* 0x004fe40000000000 */
[----:B------:R-:W-:Y:S02]  /*1d620*/  SEL R7, R53, R82, P0 ;  /* 0x0000005235077207 */ /* 0x000fe40000000000 */
[----:B------:R-:W-:Y:S02]  /*1d630*/  SEL R9, R86, R55, P0 ;  /* 0x0000003756097207 */ /* 0x000fe40000000000 */
[----:B------:R-:W-:-:S02]  /*1d640*/  SEL R10, R21, R10, P0 ;  /* 0x0000000a150a7207 */ /* 0x000fc40000000000 */
[----:B------:R-:W-:Y:S02]  /*1d650*/  SEL R53, R122, R109, P0 ;  /* 0x0000006d7a357207 */ /* 0x000fe40000000000 */
[----:B------:R-:W-:Y:S02]  /*1d660*/  SEL R55, R109, R122, P0 ;  /* 0x0000007a6d377207 */ /* 0x000fe40000000000 */
[----:B------:R-:W-:Y:S02]  /*1d670*/  SEL R59, R111, R126, P0 ;  /* 0x0000007e6f3b7207 */ /* 0x000fe40000000000 */
[----:B-1----:R-:W-:Y:S02]  /*1d680*/  SEL R61, R130, R113, P0 ;  /* 0x00000071823d7207 */ /* 0x002fe40000000000 */
[----:B------:R-:W-:Y:S02]  /*1d690*/  SEL R63, R113, R130, P0 ;  /* 0x00000082713f7207 */ /* 0x000fe40000000000 */
[----:B------:R-:W-:-:S02]  /*1d6a0*/  SEL R65, R134, R115, P0 ;  /* 0x0000007386417207 */ /* 0x000fc40000000000 */
[----:B------:R-:W-:Y:S02]  /*1d6b0*/  SEL R67, R115, R134, P0 ;  /* 0x0000008673437207 */ /* 0x000fe40000000000 */
[----:B---3--:R-:W-:Y:S02]  /*1d6c0*/  SEL R69, R138, R117, P0 ;  /* 0x000000758a457207 */ /* 0x008fe40000000000 */
[----:B------:R-:W-:-:S07]  /*1d6d0*/  SEL R71, R117, R138, P0 ;  /* 0x0000008a75477207 */ /* 0x000fce0000000000 */
.L_x_1771:
[----:B------:R-:W-:Y:S05]  /*1d6e0*/  WARPSYNC.ALL ;  /* 0x0000000000007948 */ /* 0x000fea0003800000 */
[----:B------:R-:W-:Y:S06]  /*1d6f0*/  BAR.SYNC.DEFER_BLOCKING 0x1, 0x100 ;  /* 0x0044000000007b1d */ /* 0x000fec0000010000 */
[----:B------:R-:W-:-:S02]  /*1d700*/  ULDC.64 UR4, c[0x0][0xbd8] ;  /* 0x0002f60000047ab9 */ /* 0x000fc40000000a00 */
[----:B------:R-:W0:Y:S01]  /*1d710*/  LDC.64 R108, c[0x0][0xbd8] ;  /* 0x0002f600ff6c7b82 */ /* 0x000e220000000a00 */
[----:B------:R-:W-:-:S04]  /*1d720*/  ISETP.NE.U32.AND P1, PT, RZ, UR4, PT ;  /* 0x00000004ff007c0c */ /* 0x000fc8000bf25070 */
[----:B------:R-:W-:Y:S01]  /*1d730*/  ISETP.NE.AND.EX P1, PT, RZ, UR5, PT, P1 ;  /* 0x00000005ff007c0c */ /* 0x000fe2000bf25310 */
[----:B------:R-:W-:Y:S01]  /*1d740*/  ULDC.64 UR4, c[0x0][0xbe0] ;  /* 0x0002f80000047ab9 */ /* 0x000fe20000000a00 */
[----:B------:R-:W-:Y:S04]  /*1d750*/  STSM.16.M88.4 [R107], R4 ;  /* 0x000000046b007844 */ /* 0x000fe80000000200 */
[----:B------:R1:W-:Y:S01]  /*1d760*/  STSM.16.M88.4 [R73], R8 ;  /* 0x0000000849007844 */ /* 0x0003e20000000200 */
[----:B0-----:R-:W-:-:S03]  /*1d770*/  IMAD.WIDE R108, R219, 0x4, R108 ;  /* 0x00000004db6c7825 */ /* 0x001fc600078e026c */
[----:B------:R-:W-:Y:S04]  /*1d780*/  STSM.16.M88.4 [R87], R12 ;  /* 0x0000000c57007844 */ /* 0x000fe80000000200 */
[----:B------:R-:W-:Y:S04]  /*1d790*/  STSM.16.M88.4 [R89], R24 ;  /* 0x0000001859007844 */ /* 0x000fe80000000200 */
[----:B------:R-:W-:Y:S01]  /*1d7a0*/  STSM.16.M88.4 [R91], R28 ;  /* 0x0000001c5b007844 */ /* 0x000fe20000000200 */
[----:B-1----:R-:W-:-:S03]  /*1d7b0*/  SEL R73, R75, R20, P0 ;  /* 0x000000144b497207 */ /* 0x002fc60000000000 */
[----:B------:R-:W-:Y:S01]  /*1d7c0*/  STSM.16.M88.4 [R93], R32 ;  /* 0x000000205d007844 */ /* 0x000fe20000000200 */
[----:B------:R-:W-:Y:S02]  /*1d7d0*/  SEL R75, R20, R75, P0 ;  /* 0x0000004b144b7207 */ /* 0x000fe40000000000 */
[----:B------:R-:W-:Y:S01]  /*1d7e0*/  ISETP.NE.U32.AND P0, PT, RZ, UR4, PT ;  /* 0x00000004ff007c0c */ /* 0x000fe2000bf05070 */
[----:B------:R-:W-:Y:S03]  /*1d7f0*/  STSM.16.M88.4 [R95], R36 ;  /* 0x000000245f007844 */ /* 0x000fe60000000200 */
[----:B------:R-:W-:Y:S01]  /*1d800*/  ISETP.NE.AND.EX P0, PT, RZ, UR5, PT, P0 ;  /* 0x00000005ff007c0c */ /* 0x000fe2000bf05300 */
[----:B------:R-:W-:Y:S04]  /*1d810*/  STSM.16.M88.4 [R97], R40 ;  /* 0x0000002861007844 */ /* 0x000fe80000000200 */
[----:B------:R-:W-:Y:S04]  /*1d820*/  STSM.16.M88.4 [R99], R44 ;  /* 0x0000002c63007844 */ /* 0x000fe80000000200 */
[----:B------:R-:W-:Y:S04]  /*1d830*/  STSM.16.M88.4 [R101], R48 ;  /* 0x0000003065007844 */ /* 0x000fe80000000200 */
[----:B------:R-:W-:Y:S01]  /*1d840*/  STSM.16.M88.4 [R103], R52 ;  /* 0x0000003467007844 */ /* 0x000fe20000000200 */
[----:B------:R-:W0:Y:S03]  /*1d850*/  @P0 LDC.64 R4, c[0x0][0xbe0] ;  /* 0x0002f800ff040b82 */ /* 0x000e260000000a00 */
[----:B------:R-:W-:Y:S04]  /*1d860*/  STSM.16.M88.4 [R105], R56 ;  /* 0x0000003869007844 */ /* 0x000fe80000000200 */
[----:B------:R-:W-:Y:S04]  /*1d870*/  STSM.16.M88.4 [R79], R60 ;  /* 0x0000003c4f007844 */ /* 0x000fe80000000200 */
[----:B------:R1:W-:Y:S04]  /*1d880*/  STSM.16.M88.4 [R81], R64 ;  /* 0x0000004051007844 */ /* 0x0003e80000000200 */
[----:B------:R2:W-:Y:S04]  /*1d890*/  STSM.16.M88.4 [R83], R68 ;  /* 0x0000004453007844 */ /* 0x0005e80000000200 */
[----:B------:R2:W-:Y:S01]  /*1d8a0*/  STSM.16.M88.4 [R85], R72 ;  /* 0x0000004855007844 */ /* 0x0005e20000000200 */
[----:B------:R-:W-:Y:S01]  /*1d8b0*/  BAR.SYNC.DEFER_BLOCKING 0x1, 0x100 ;  /* 0x0044000000007b1d */ /* 0x000fe20000010000 */
[----:B0-----:R-:W-:-:S05]  /*1d8c0*/  @P0 IMAD.WIDE R4, R219, 0x4, R4 ;  /* 0x00000004db040825 */ /* 0x001fca00078e0204 */
[----:B------:R-:W-:Y:S02]  /*1d8d0*/  ULDC UR4, c[0x0][0xa88] ;  /* 0x0002a20000047ab9 */ /* 0x000fe40000000800 */
[----:B-1----:R-:W-:Y:S01]  /*1d8e0*/  IMAD.U32 R81, RZ, RZ, UR4 ;  /* 0x00000004ff517e24 */ /* 0x002fe2000f8e00ff */
[----:B------:R2:W5:Y:S01]  /*1d8f0*/  @P1 LDG.E R78, desc[UR46][R108.64] ;  /* 0x0000002e6c4e1981 */ /* 0x000562000c1e1900 */
[----:B------:R-:W-:-:S04]  /*1d900*/  IMAD R3, R18, 0x40, R22 ;  /* 0x0000004012037824 */ /* 0x000fc800078e0216 */
[----:B------:R2:W5:Y:S01]  /*1d910*/  @P0 LDG.E R81, desc[UR46][R4.64] ;  /* 0x0000002e04510981 */ /* 0x000562000c1e1900 */
[----:B------:R-:W-:-:S03]  /*1d920*/  IMAD.WIDE R76, R3, 0x2, R76 ;  /* 0x00000002034c7825 */ /* 0x000fc600078e024c */
[----:B------:R-:W-:Y:S01]  /*1d930*/  IADD3 R9, P4, R76, 0x1000, RZ ;  /* 0x000010004c097810 */ /* 0x000fe20007f9e0ff */
[----:B------:R-:W-:-:S12]  /*1d940*/  @P0 BRA `(.L_x_1440) ;  /* 0x0000000000100947 */ /* 0x000fd80003800000 */
[----:B------:R-:W-:Y:S05]  /*1d950*/  @!P1 BRA `(.L_x_1440) ;  /* 0x00000000000c9947 */ /* 0x000fea0003800000 */
[----:B--2---:R-:W2:Y:S04]  /*1d960*/  LDG.E R4, desc[UR46][R108.64] ;  /* 0x0000002e6c047981 */ /* 0x004ea8000c1e1900 */
[----:B-----5:R-:W2:Y:S02]  /*1d970*/  LDG.E R81, desc[UR46][R108.64+0x4] ;  /* 0x0000042e6c517981 */ /* 0x020ea4000c1e1900 */
[----:B--2---:R-:W-:-:S07]  /*1d980*/  IMAD.IADD R81, R81, 0x1, -R4 ;  /* 0x0000000151517824 */ /* 0x004fce00078e0a04 */
.L_x_1440:
[----:B------:R-:W-:Y:S01]  /*1d990*/  SHF.R.S32.HI R80, RZ, 0x1f, R217 ;  /* 0x0000001fff507819 */ /* 0x000fe200000114d9 */
[----:B------:R-:W-:Y:S01]  /*1d9a0*/  ULDC.64 UR4, c[0x0][0xb70] ;  /* 0x0002dc0000047ab9 */ /* 0x000fe20000000a00 */
[----:B-----5:R-:W-:Y:S01]  /*1d9b0*/  SHF.R.S32.HI R79, RZ, 0x1f, R78 ;  /* 0x0000001fff4f7819 */ /* 0x020fe2000001144e */
[----:B------:R-:W-:Y:S01]  /*1d9c0*/  IMAD R7, R220, 0x80, R227 ;  /* 0x00000080dc077824 */ /* 0x000fe200078e02e3 */
[----:B------:R-:W-:Y:S01]  /*1d9d0*/  SHF.R.S32.HI R82, RZ, 0x1f, R219 ;  /* 0x0000001fff527819 */ /* 0x000fe200000114db */
[----:B--2---:R-:W-:Y:S01]  /*1d9e0*/  IMAD R4, R80, UR4, RZ ;  /* 0x0000000450047c24 */ /* 0x004fe2000f8e02ff */
[----:B------:R-:W-:Y:S02]  /*1d9f0*/  SEL R83, R219, RZ, !P1 ;  /* 0x000000ffdb537207 */ /* 0x000fe40004800000 */
[----:B------:R-:W-:Y:S01]  /*1da00*/  SEL R82, R82, RZ, !P1 ;  /* 0x000000ff52527207 */ /* 0x000fe20004800000 */
[C---:B------:R-:W-:Y:S01]  /*1da10*/  IMAD R3, R217.reuse, UR5, R4 ;  /* 0x00000005d9037c24 */ /* 0x040fe2000f8e0204 */
[C---:B------:R-:W-:Y:S01]  /*1da20*/  IADD3 R13, P3, R76.reuse, 0x2000, RZ ;  /* 0x000020004c0d7810 */ /* 0x040fe20007f7e0ff */
[----:B------:R-:W-:Y:S01]  /*1da30*/  IMAD.WIDE.U32 R4, R217, UR4, R78 ;  /* 0x00000004d9047c25 */ /* 0x000fe2000f8e004e */
[----:B------:R-:W-:Y:S01]  /*1da40*/  ULDC.64 UR4, c[0x0][0xb78] ;  /* 0x0002de0000047ab9 */ /* 0x000fe20000000a00 */
[----:B------:R-:W-:-:S02]  /*1da50*/  IADD3 R25, P0, R76, 0x3000, RZ ;  /* 0x000030004c197810 */ /* 0x000fc40007f1e0ff */
[----:B------:R-:W-:Y:S01]  /*1da60*/  IMAD.IADD R5, R5, 0x1, R3 ;  /* 0x0000000105057824 */ /* 0x000fe200078e0203 */
[----:B------:R-:W-:Y:S01]  /*1da70*/  IADD3 R33, P2, R76, 0x5000, RZ ;  /* 0x000050004c217810 */ /* 0x000fe20007f5e0ff */
[----:B------:R-:W-:Y:S01]  /*1da80*/  IMAD R3, R82, UR4, RZ ;  /* 0x0000000452037c24 */ /* 0x000fe2000f8e02ff */
[----:B------:R-:W-:Y:S01]  /*1da90*/  LOP3.LUT R8, R9, 0x380, RZ, 0xc0, !PT ;  /* 0x0000038009087812 */ /* 0x000fe200078ec0ff */
[----:B------:R-:W-:Y:S01]  /*1daa0*/  IMAD.WIDE.U32 R4, R83, UR4, R4 ;  /* 0x0000000453047c25 */ /* 0x000fe2000f8e0004 */
[----:B------:R-:W-:Y:S02]  /*1dab0*/  LOP3.LUT R12, R13, 0x380, RZ, 0xc0, !PT ;  /* 0x000003800d0c7812 */ /* 0x000fe400078ec0ff */
[----:B------:R-:W-:Y:S01]  /*1dac0*/  IADD3 R29, P1, R76, 0x4000, RZ ;  /* 0x000040004c1d7810 */ /* 0x000fe20007f3e0ff */
[----:B------:R-:W-:Y:S01]  /*1dad0*/  IMAD R6, R83, UR5, R3 ;  /* 0x0000000553067c24 */ /* 0x000fe2000f8e0203 */
[----:B------:R-:W-:Y:S01]  /*1dae0*/  SHF.R.S32.HI R3, RZ, 0x1f, R7 ;  /* 0x0000001fff037819 */ /* 0x000fe20000011407 */
[----:B------:R-:W-:Y:S01]  /*1daf0*/  ULDC.64 UR4, c[0x0][0xb40] ;  /* 0x0002d00000047ab9 */ /* 0x000fe20000000a00 */
[----:B------:R-:W-:-:S02]  /*1db00*/  IADD3 R4, P5, R7, R4, RZ ;  /* 0x0000000407047210 */ /* 0x000fc40007fbe0ff */
[----:B------:R-:W-:Y:S02]  /*1db10*/  LOP3.LUT R24, R25, 0x380, RZ, 0xc0, !PT ;  /* 0x0000038019187812 */ /* 0x000fe400078ec0ff */
[----:B------:R-:W-:Y:S02]  /*1db20*/  LOP3.LUT R32, R33, 0x380, RZ, 0xc0, !PT ;  /* 0x0000038021207812 */ /* 0x000fe400078ec0ff */
[----:B------:R-:W-:Y:S02]  /*1db30*/  SHF.R.U64 R8, R8, 0x3, RZ ;  /* 0x0000000308087819 */ /* 0x000fe400000012ff */
[----:B------:R-:W-:Y:S02]  /*1db40*/  SHF.R.U64 R12, R12, 0x3, RZ ;  /* 0x000000030c0c7819 */ /* 0x000fe400000012ff */
[----:B------:R-:W-:Y:S02]  /*1db50*/  LOP3.LUT R28, R29, 0x380, RZ, 0xc0, !PT ;  /* 0x000003801d1c7812 */ /* 0x000fe400078ec0ff */
[----:B------:R-:W-:-:S02]  /*1db60*/  IADD3.X R3, R3, R5, R6, P5, !PT ;  /* 0x0000000503037210 */ /* 0x000fc40002ffe406 */
[----:B------:R-:W-:Y:S02]  /*1db70*/  SHF.R.U64 R24, R24, 0x3, RZ ;  /* 0x0000000318187819 */ /* 0x000fe400000012ff */
[----:B------:R-:W-:Y:S02]  /*1db80*/  SHF.R.U64 R32, R32, 0x3, RZ ;  /* 0x0000000320207819 */ /* 0x000fe400000012ff */
[----:B------:R-:W-:Y:S02]  /*1db90*/  LEA R20, P5, R4, UR4, 0x2 ;  /* 0x0000000404147c11 */ /* 0x000fe4000f8a10ff */
[----:B------:R-:W-:Y:S02]  /*1dba0*/  LOP3.LUT R8, R8, R9, RZ, 0x3c, !PT ;  /* 0x0000000908087212 */ /* 0x000fe400078e3cff */
[----:B------:R-:W-:Y:S01]  /*1dbb0*/  LOP3.LUT R12, R12, R13, RZ, 0x3c, !PT ;  /* 0x0000000d0c0c7212 */ /* 0x000fe200078e3cff */
[----:B------:R-:W-:Y:S01]  /*1dbc0*/  IMAD.X R13, RZ, RZ, R77, P3 ;  /* 0x000000ffff0d7224 */ /* 0x000fe200018e064d */
[----:B------:R-:W-:-:S02]  /*1dbd0*/  SHF.R.U64 R28, R28, 0x3, RZ ;  /* 0x000000031c1c7819 */ /* 0x000fc400000012ff */
[----:B------:R-:W-:Y:S01]  /*1dbe0*/  LOP3.LUT R24, R24, R25, RZ, 0x3c, !PT ;  /* 0x0000001918187212 */ /* 0x000fe200078e3cff */
[--C-:B------:R-:W-:Y:S01]  /*1dbf0*/  IMAD.X R25, RZ, RZ, R77.reuse, P0 ;  /* 0x000000ffff197224 */ /* 0x100fe200000e064d */
[----:B------:R-:W-:Y:S01]  /*1dc00*/  LOP3.LUT R32, R32, R33, RZ, 0x3c, !PT ;  /* 0x0000002120207212 */ /* 0x000fe200078e3cff */
[----:B------:R-:W-:Y:S01]  /*1dc10*/  IMAD.X R33, RZ, RZ, R77, P2 ;  /* 0x000000ffff217224 */ /* 0x000fe200010e064d */
[----:B------:R-:W-:Y:S01]  /*1dc20*/  LEA.HI.X R21, R4, UR5, R3, 0x2, P5 ;  /* 0x0000000504157c11 */ /* 0x000fe2000a8f1403 */
[----:B------:R-:W-:Y:S01]  /*1dc30*/  ULDC.64 UR4, c[0x0][0xaa0] ;  /* 0x0002a80000047ab9 */ /* 0x000fe20000000a00 */
[----:B------:R-:W-:Y:S02]  /*1dc40*/  IADD3.X R9, RZ, R77, RZ, P4, !PT ;  /* 0x0000004dff097210 */ /* 0x000fe400027fe4ff */
[C---:B------:R-:W-:Y:S02]  /*1dc50*/  IADD3 R37, P5, R76.reuse, 0x6000, RZ ;  /* 0x000060004c257810 */ /* 0x040fe40007fbe0ff */
[----:B------:R-:W-:-:S02]  /*1dc60*/  IADD3 R41, P4, R76, 0x7000, RZ ;  /* 0x000070004c297810 */ /* 0x000fc40007f9e0ff */
[C---:B------:R-:W-:Y:S02]  /*1dc70*/  IADD3 R45, P3, R76.reuse, 0x8000, RZ ;  /* 0x000080004c2d7810 */ /* 0x040fe40007f7e0ff */
[C---:B------:R-:W-:Y:S02]  /*1dc80*/  IADD3 R49, P0, R76.reuse, 0x9000, RZ ;  /* 0x000090004c317810 */ /* 0x040fe40007f1e0ff */
[----:B------:R-:W-:Y:S02]  /*1dc90*/  IADD3 R57, P2, R76, 0xb000, RZ ;  /* 0x0000b0004c397810 */ /* 0x000fe40007f5e0ff */
[----:B------:R-:W-:Y:S01]  /*1dca0*/  LOP3.LUT R28, R28, R29, RZ, 0x3c, !PT ;  /* 0x0000001d1c1c7212 */ /* 0x000fe200078e3cff */
[----:B------:R-:W-:Y:S01]  /*1dcb0*/  IMAD.X R29, RZ, RZ, R77, P1 ;  /* 0x000000ffff1d7224 */ /* 0x000fe200008e064d */
[----:B------:R-:W-:Y:S02]  /*1dcc0*/  LOP3.LUT R36, R37, 0x380, RZ, 0xc0, !PT ;  /* 0x0000038025247812 */ /* 0x000fe400078ec0ff */
[----:B------:R-:W-:-:S02]  /*1dcd0*/  LOP3.LUT R40, R41, 0x380, RZ, 0xc0, !PT ;  /* 0x0000038029287812 */ /* 0x000fc400078ec0ff */
[----:B------:R-:W-:Y:S02]  /*1dce0*/  LOP3.LUT R44, R45, 0x380, RZ, 0xc0, !PT ;  /* 0x000003802d2c7812 */ /* 0x000fe400078ec0ff */
[----:B------:R-:W-:Y:S02]  /*1dcf0*/  LOP3.LUT R48, R49, 0x380, RZ, 0xc0, !PT ;  /* 0x0000038031307812 */ /* 0x000fe400078ec0ff */
[----:B------:R-:W-:Y:S02]  /*1dd00*/  IADD3 R53, P1, R76, 0xa000, RZ ;  /* 0x0000a0004c357810 */ /* 0x000fe40007f3e0ff */
[----:B------:R-:W-:Y:S02]  /*1dd10*/  LOP3.LUT R56, R57, 0x380, RZ, 0xc0, !PT ;  /* 0x0000038039387812 */ /* 0x000fe400078ec0ff */
[----:B------:R-:W-:Y:S02]  /*1dd20*/  SHF.R.U64 R36, R36, 0x3, RZ ;  /* 0x0000000324247819 */ /* 0x000fe400000012ff */
[----:B------:R-:W-:-:S02]  /*1dd30*/  SHF.R.U64 R40, R40, 0x3, RZ ;  /* 0x0000000328287819 */ /* 0x000fc400000012ff */
[----:B------:R-:W-:Y:S02]  /*1dd40*/  SHF.R.U64 R44, R44, 0x3, RZ ;  /* 0x000000032c2c7819 */ /* 0x000fe400000012ff */
[----:B------:R-:W-:Y:S02]  /*1dd50*/  SHF.R.U64 R48, R48, 0x3, RZ ;  /* 0x0000000330307819 */ /* 0x000fe400000012ff */
[----:B------:R-:W-:Y:S02]  /*1dd60*/  LOP3.LUT R52, R53, 0x380, RZ, 0xc0, !PT ;  /* 0x0000038035347812 */ /* 0x000fe400078ec0ff */
        /* <DEDUP_REMOVED lines=9> */
[----:B------:R-:W-:-:S02]  /*1de00*/  SHF.R.U64 R52, R52, 0x3, RZ ;  /* 0x0000000334347819 */ /* 0x000fc400000012ff */
[----:B------:R-:W-:Y:S01]  /*1de10*/  LOP3.LUT R56, R56, R57, RZ, 0x3c, !PT ;  /* 0x0000003938387212 */ /* 0x000fe200078e3cff */
[----:B------:R-:W-:Y:S01]  /*1de20*/  IMAD.X R57, RZ, RZ, R77, P2 ;  /* 0x000000ffff397224 */ /* 0x000fe200010e064d */
[C---:B------:R-:W-:Y:S02]  /*1de30*/  IADD3 R61, P5, R76.reuse, 0xc000, RZ ;  /* 0x0000c0004c3d7810 */ /* 0x040fe40007fbe0ff */
[C---:B------:R-:W-:Y:S02]  /*1de40*/  IADD3 R65, P4, R76.reuse, 0xd000, RZ ;  /* 0x0000d0004c417810 */ /* 0x040fe40007f9e0ff */
[----:B------:R-:W-:Y:S02]  /*1de50*/  IADD3 R69, P3, R76, 0xe000, RZ ;  /* 0x0000e0004c457810 */ /* 0x000fe40007f7e0ff */
[----:B------:R-:W-:Y:S02]  /*1de60*/  LOP3.LUT P0, RZ, R223, 0x3, RZ, 0xc0, !PT ;  /* 0x00000003dfff7812 */ /* 0x000fe4000780c0ff */
[----:B------:R-:W-:-:S02]  /*1de70*/  IADD3 R4, R7, 0x8, RZ ;  /* 0x0000000807047810 */ /* 0x000fc40007ffe0ff */
[----:B------:R-:W-:Y:S02]  /*1de80*/  IADD3 R6, P2, R76, 0xf000, RZ ;  /* 0x0000f0004c067810 */ /* 0x000fe40007f5e0ff */
[----:B------:R-:W-:Y:S01]  /*1de90*/  LOP3.LUT R52, R52, R53, RZ, 0x3c, !PT ;  /* 0x0000003534347212 */ /* 0x000fe200078e3cff */
[--C-:B------:R-:W-:Y:S01]  /*1dea0*/  IMAD.X R53, RZ, RZ, R77.reuse, P1 ;  /* 0x000000ffff357224 */ /* 0x100fe200008e064d */
[----:B------:R-:W-:Y:S01]  /*1deb0*/  LOP3.LUT R60, R61, 0x380, RZ, 0xc0, !PT ;  /* 0x000003803d3c7812 */ /* 0x000fe200078ec0ff */
[----:B------:R-:W-:Y:S01]  /*1dec0*/  IMAD.X R73, RZ, RZ, R77, P2 ;  /* 0x000000ffff497224 */ /* 0x000fe200010e064d */
[----:B------:R-:W-:Y:S02]  /*1ded0*/  LOP3.LUT R64, R65, 0x380, RZ, 0xc0, !PT ;  /* 0x0000038041407812 */ /* 0x000fe400078ec0ff */
[----:B------:R-:W-:Y:S02]  /*1dee0*/  LOP3.LUT R68, R69, 0x380, RZ, 0xc0, !PT ;  /* 0x0000038045447812 */ /* 0x000fe400078ec0ff */
[----:B------:R-:W-:-:S02]  /*1def0*/  ISETP.GE.OR P1, PT, R7, R81, P0 ;  /* 0x000000510700720c */ /* 0x000fc40000726670 */
[----:B------:R-:W-:Y:S02]  /*1df00*/  ISETP.GE.OR P0, PT, R4, R81, P0 ;  /* 0x000000510400720c */ /* 0x000fe40000706670 */
[----:B------:R-:W-:Y:S02]  /*1df10*/  LOP3.LUT R3, R6, 0x380, RZ, 0xc0, !PT ;  /* 0x0000038006037812 */ /* 0x000fe400078ec0ff */
[----:B------:R-:W-:Y:S02]  /*1df20*/  LOP3.LUT R5, R76, 0x380, RZ, 0xc0, !PT ;  /* 0x000003804c057812 */ /* 0x000fe400078ec0ff */
[----:B------:R-:W-:Y:S02]  /*1df30*/  SHF.R.U64 R60, R60, 0x3, RZ ;  /* 0x000000033c3c7819 */ /* 0x000fe400000012ff */
[----:B------:R-:W-:Y:S02]  /*1df40*/  SHF.R.U64 R64, R64, 0x3, RZ ;  /* 0x0000000340407819 */ /* 0x000fe400000012ff */
[----:B------:R-:W-:Y:S01]  /*1df50*/  SHF.R.U64 R68, R68, 0x3, RZ ;  /* 0x0000000344447819 */ /* 0x000fe200000012ff */
[----:B------:R-:W-:Y:S01]  /*1df60*/  @!P1 STG.E desc[UR46][R20.64], R0 ;  /* 0x0000000014009986 */ /* 0x000fe2000c10192e */
[----:B------:R-:W-:-:S02]  /*1df70*/  SHF.R.U64 R3, R3, 0x3, RZ ;  /* 0x0000000303037819 */ /* 0x000fc400000012ff */
[----:B------:R-:W-:Y:S01]  /*1df80*/  SHF.R.U64 R5, R5, 0x3, RZ ;  /* 0x0000000305057819 */ /* 0x000fe200000012ff */
[----:B------:R0:W-:Y:S01]  /*1df90*/  @!P0 STG.E desc[UR46][R20.64+0x20], R2 ;  /* 0x0000200214008986 */ /* 0x0001e2000c10192e */
[----:B------:R-:W-:Y:S01]  /*1dfa0*/  LOP3.LUT R60, R60, R61, RZ, 0x3c, !PT ;  /* 0x0000003d3c3c7212 */ /* 0x000fe200078e3cff */
[--C-:B------:R-:W-:Y:S01]  /*1dfb0*/  IMAD.X R61, RZ, RZ, R77.reuse, P5 ;  /* 0x000000ffff3d7224 */ /* 0x100fe200028e064d */
[----:B------:R-:W-:Y:S01]  /*1dfc0*/  LOP3.LUT R64, R64, R65, RZ, 0x3c, !PT ;  /* 0x0000004140407212 */ /* 0x000fe200078e3cff */
[--C-:B------:R-:W-:Y:S01]  /*1dfd0*/  IMAD.X R65, RZ, RZ, R77.reuse, P4 ;  /* 0x000000ffff417224 */ /* 0x100fe200020e064d */
[----:B------:R-:W-:Y:S01]  /*1dfe0*/  LOP3.LUT R68, R68, R69, RZ, 0x3c, !PT ;  /* 0x0000004544447212 */ /* 0x000fe200078e3cff */
[----:B------:R-:W-:Y:S01]  /*1dff0*/  IMAD.X R69, RZ, RZ, R77, P3 ;  /* 0x000000ffff457224 */ /* 0x000fe200018e064d */
[----:B------:R-:W-:Y:S01]  /*1e000*/  LOP3.LUT R72, R3, R6, RZ, 0x3c, !PT ;  /* 0x0000000603487212 */ /* 0x000fe200078e3cff */
[----:B------:R-:W5:Y:S01]  /*1e010*/  LD.E.128 R8, desc[UR46][R8.64] ;  /* 0x0000002e08087980 */ /* 0x000f62000c101d00 */
[----:B------:R-:W-:-:S03]  /*1e020*/  LOP3.LUT R76, R5, R76, RZ, 0x3c, !PT ;  /* 0x0000004c054c7212 */ /* 0x000fc600078e3cff */
[----:B------:R-:W5:Y:S04]  /*1e030*/  LD.E.128 R12, desc[UR46][R12.64] ;  /* 0x0000002e0c0c7980 */ /* 0x000f68000c101d00 */
[----:B------:R1:W5:Y:S04]  /*1e040*/  LD.E.128 R4, desc[UR46][R76.64] ;  /* 0x0000002e4c047980 */ /* 0x000368000c101d00 */
        /* <DEDUP_REMOVED lines=13> */
[----:B0-----:R-:W-:Y:S01]  /*1e120*/  IMAD R21, R79, UR4, RZ ;  /* 0x000000044f157c24 */ /* 0x001fe2000f8e02ff */
[----:B------:R-:W-:Y:S01]  /*1e130*/  @!PT LDS RZ, [RZ] ;  /* 0x00000000fffff984 */ /* 0x000fe20000000800 */
[----:B------:R-:W-:Y:S01]  /*1e140*/  @!PT LDS RZ, [RZ] ;  /* 0x00000000fffff984 */ /* 0x000fe20000000800 */
[----:B------:R-:W-:Y:S01]  /*1e150*/  @!PT LDS RZ, [RZ] ;  /* 0x00000000fffff984 */ /* 0x000fe20000000800 */
[----:B------:R-:W-:Y:S01]  /*1e160*/  @!PT LDS RZ, [RZ] ;  /* 0x00000000fffff984 */ /* 0x000fe20000000800 */
[----:B------:R0:W-:Y:S06]  /*1e170*/  MEMBAR.ALL.CTA ;  /* 0x0000000000007992 */ /* 0x0001ec0000008000 */
[----:B0-----:R-:W0:Y:S01]  /*1e180*/  FENCE.VIEW.ASYNC.S ;  /* 0x00000000000073c6 */ /* 0x001e220000000000 */
[----:B------:R-:W-:-:S02]  /*1e190*/  IMAD.MOV.U32 R2, RZ, RZ, R22 ;  /* 0x000000ffff027224 */ /* 0x000fc400078e0016 */
[----:B------:R-:W-:Y:S02]  /*1e1a0*/  IMAD.MOV.U32 R3, RZ, RZ, R23 ;  /* 0x000000ffff037224 */ /* 0x000fe400078e0017 */
[C---:B------:R-:W-:Y:S02]  /*1e1b0*/  IMAD R21, R78.reuse, UR5, R21 ;  /* 0x000000054e157c24 */ /* 0x040fe4000f8e0215 */
[----:B------:R-:W-:Y:S01]  /*1e1c0*/  IMAD.WIDE.U32 R2, R78, UR4, R2 ;  /* 0x000000044e027c25 */ /* 0x000fe2000f8e0002 */
[----:B------:R-:W-:-:S03]  /*1e1d0*/  ULDC.64 UR4, c[0x0][0xae0] ;  /* 0x0002b80000047ab9 */ /* 0x000fc60000000a00 */
[----:B------:R-:W-:Y:S02]  /*1e1e0*/  IMAD R81, R220, -0x80, R81 ;  /* 0xffffff80dc517824 */ /* 0x000fe400078e0251 */
[----:B------:R-:W-:Y:S02]  /*1e1f0*/  IMAD.IADD R3, R3, 0x1, R21 ;  /* 0x0000000103037824 */ /* 0x000fe400078e0215 */
[----:B------:R-:W-:Y:S01]  /*1e200*/  IMAD R0, R80, UR4, RZ ;  /* 0x0000000450007c24 */ /* 0x000fe2000f8e02ff */
[----:B------:R-:W-:Y:S01]  /*1e210*/  ISETP.GE.AND P3, PT, R18, R81, PT ;  /* 0x000000511200720c */ /* 0x000fe20003f66270 */
[----:B------:R-:W-:-:S04]  /*1e220*/  IMAD.WIDE.U32 R2, R217, UR4, R2 ;  /* 0x00000004d9027c25 */ /* 0x000fc8000f8e0002 */
[----:B------:R-:W-:Y:S01]  /*1e230*/  IMAD R21, R217, UR5, R0 ;  /* 0x00000005d9157c24 */ /* 0x000fe2000f8e0200 */
[----:B------:R-:W-:Y:S01]  /*1e240*/  IADD3 R0, R16, 0x28420, RZ ;  /* 0x0002842010007810 */ /* 0x000fe20007ffe0ff */
[----:B------:R-:W-:Y:S02]  /*1e250*/  ULDC.64 UR4, c[0x0][0xae8] ;  /* 0x0002ba0000047ab9 */ /* 0x000fe40000000a00 */
[----:B------:R-:W-:Y:S01]  /*1e260*/  IMAD R20, R82, UR4, RZ ;  /* 0x0000000452147c24 */ /* 0x000fe2000f8e02ff */
[----:B------:R-:W-:Y:S01]  /*1e270*/  PRMT R0, RZ, 0x654, R0 ;  /* 0x00000654ff007816 */ /* 0x000fe20000000000 */
[----:B------:R-:W-:Y:S01]  /*1e280*/  IMAD.IADD R3, R3, 0x1, R21 ;  /* 0x0000000103037824 */ /* 0x000fe200078e0215 */
[----:B------:R-:W-:Y:S01]  /*1e290*/  BSSY B1, `(.L_x_1441) ;  /* 0x000001f000017945 */ /* 0x000fe20003800000 */
[C---:B------:R-:W-:Y:S01]  /*1e2a0*/  IMAD R79, R83.reuse, UR5, R20 ;  /* 0x00000005534f7c24 */ /* 0x040fe2000f8e0214 */
[----:B0-----:R0:W-:Y:S01]  /*1e2b0*/  SYNCS.ARRIVE.TRANS64.RED.A1T0 RZ, [R0+URZ], RZ ;  /* 0x000000ff00ff79a7 */ /* 0x0011e2000810043f */
[----:B-1----:R-:W-:Y:S01]  /*1e2c0*/  IMAD.WIDE.U32 R76, R83, UR4, R2 ;  /* 0x00000004534c7c25 */ /* 0x002fe2000f8e0002 */
[----:B------:R-:W-:-:S02]  /*1e2d0*/  ISETP.GE.AND P2, PT, R195, R81, PT ;  /* 0x00000051c300720c */ /* 0x000fc40003f46270 */
[-C--:B------:R-:W-:Y:S01]  /*1e2e0*/  ISETP.GE.AND P0, PT, R222, R81.reuse, PT ;  /* 0x00000051de00720c */ /* 0x080fe20003f06270 */
[----:B------:R-:W-:Y:S01]  /*1e2f0*/  IMAD.WIDE R20, R220, 0x80, R18 ;  /* 0x00000080dc147825 */ /* 0x000fe200078e0212 */
[----:B------:R-:W-:-:S03]  /*1e300*/  ISETP.GE.AND P1, PT, R221, R81, PT ;  /* 0x00000051dd00720c */ /* 0x000fc60003f26270 */
[----:B------:R-:W-:Y:S01]  /*1e310*/  IMAD.IADD R81, R77, 0x1, R79 ;  /* 0x000000014d517824 */ /* 0x000fe200078e024f */
[----:B0-----:R-:W-:Y:S09]  /*1e320*/  @P3 BRA `(.L_x_1442) ;  /* 0x0000000000543947 */ /* 0x001ff20003800000 */
[----:B------:R-:W-:Y:S01]  /*1e330*/  ULDC.64 UR6, c[0x0][0xad8] ;  /* 0x0002b60000067ab9 */ /* 0x000fe20000000a00 */
[----:B------:R-:W-:Y:S01]  /*1e340*/  IMAD.MOV.U32 R2, RZ, RZ, R76 ;  /* 0x000000ffff027224 */ /* 0x000fe200078e004c */
[----:B------:R-:W-:Y:S01]  /*1e350*/  ULDC UR4, c[0x0][0xa8c] ;  /* 0x0002a30000047ab9 */ /* 0x000fe20000000800 */
[----:B------:R-:W-:Y:S01]  /*1e360*/  IMAD R79, R21, UR6, RZ ;  /* 0x00000006154f7c24 */ /* 0x000fe2000f8e02ff */
[----:B------:R-:W-:Y:S01]  /*1e370*/  ISETP.GE.AND P5, PT, R22, UR4, PT ;  /* 0x0000000416007c0c */ /* 0x000fe2000bfa6270 */
[----:B------:R-:W-:Y:S01]  /*1e380*/  IMAD.MOV.U32 R3, RZ, RZ, R81 ;  /* 0x000000ffff037224 */ /* 0x000fe200078e0051 */
[----:B------:R-:W-:Y:S01]  /*1e390*/  ISETP.GE.AND P4, PT, R199, UR4, PT ;  /* 0x00000004c7007c0c */ /* 0x000fe2000bf86270 */
[C---:B------:R-:W-:Y:S02]  /*1e3a0*/  IMAD R79, R20.reuse, UR7, R79 ;  /* 0x00000007144f7c24 */ /* 0x040fe4000f8e024f */
[----:B------:R-:W-:Y:S01]  /*1e3b0*/  IMAD.WIDE.U32 R2, R20, UR6, R2 ;  /* 0x0000000614027c25 */ /* 0x000fe2000f8e0002 */
[----:B------:R-:W-:-:S03]  /*1e3c0*/  ULDC.64 UR6, c[0x0][0xa80] ;  /* 0x0002a00000067ab9 */ /* 0x000fc60000000a00 */
[----:B------:R-:W-:Y:S01]  /*1e3d0*/  IMAD.IADD R3, R3, 0x1, R79 ;  /* 0x0000000103037824 */ /* 0x000fe200078e024f */
[----:B------:R-:W-:Y:S01]  /*1e3e0*/  LEA R78, P3, R2, UR6, 0x1 ;  /* 0x00000006024e7c11 */ /* 0x000fe2000f8608ff */
[----:B------:R-:W-:-:S03]  /*1e3f0*/  VIADD R0, R22, 0x80 ;  /* 0x0000008016007836 */ /* 0x000fc60000000000 */
        /* <DEDUP_REMOVED lines=8> */
.L_x_1442:
[----:B------:R-:W-:Y:S05]  /*1e480*/  BSYNC B1 ;  /* 0x0000000000017941 */ /* 0x000fea0003800000 */
.L_x_1441:
[----:B------:R-:W-:Y:S04]  /*1e490*/  BSSY B1, `(.L_x_1443) ;  /* 0x0000019000017945 */ /* 0x000fe80003800000 */
[----:B------:R-:W-:Y:S05]  /*1e4a0*/  @P2 BRA `(.L_x_1444) ;  /* 0x00000000005c2947 */ /* 0x000fea0003800000 */
[----:B0----5:R-:W-:Y:S01]  /*1e4b0*/  IADD3 R5, P2, R20, 0x20, RZ ;  /* 0x0000002014057810 */ /* 0x021fe20007f5e0ff */
[----:B------:R-:W-:Y:S01]  /*1e4c0*/  ULDC.64 UR4, c[0x0][0xad8] ;  /* 0x0002b60000047ab9 */ /* 0x000fe20000000a00 */
[----:B------:R-:W-:Y:S01]  /*1e4d0*/  MOV R3, R81 ;  /* 0x0000005100037202 */ /* 0x000fe20000000f00 */
[----:B------:R-:W-:Y:S01]  /*1e4e0*/  IMAD.MOV.U32 R2, RZ, RZ, R76 ;  /* 0x000000ffff027224 */ /* 0x000fe200078e004c */
[----:B------:R-:W-:Y:S01]  /*1e4f0*/  ULDC.64 UR6, c[0x0][0xa80] ;  /* 0x0002a00000067ab9 */ /* 0x000fe20000000a00 */
[----:B------:R-:W-:Y:S02]  /*1e500*/  IMAD.X R0, RZ, RZ, R21, P2 ;  /* 0x000000ffff007224 */ /* 0x000fe400010e0615 */
[----:B------:R-:W-:Y:S02]  /*1e510*/  VIADD R4, R22, 0x80 ;  /* 0x0000008016047836 */ /* 0x000fe40000000000 */
[----:B------:R-:W-:Y:S02]  /*1e520*/  IMAD R0, R0, UR4, RZ ;  /* 0x0000000400007c24 */ /* 0x000fe4000f8e02ff */
[----:B------:R-:W-:Y:S01]  /*1e530*/  IMAD.WIDE.U32 R2, R5, UR4, R2 ;  /* 0x0000000405027c25 */ /* 0x000fe2000f8e0002 */
[----:B------:R-:W-:-:S02]  /*1e540*/  ULDC UR4, c[0x0][0xa8c] ;  /* 0x0002a30000047ab9 */ /* 0x000fc40000000800 */
[----:B------:R-:W-:Y:S01]  /*1e550*/  ISETP.GE.AND P2, PT, R4, UR4, PT ;  /* 0x0000000404007c0c */ /* 0x000fe2000bf46270 */
[----:B------:R-:W-:Y:S01]  /*1e560*/  IMAD R5, R5, UR5, R0 ;  /* 0x0000000505057c24 */ /* 0x000fe2000f8e0200 */
[----:B------:R-:W-:Y:S01]  /*1e570*/  LEA R4, P5, R2, UR6, 0x1 ;  /* 0x0000000602047c11 */ /* 0x000fe2000f8a08ff */
[C---:B------:R-:W-:Y:S01]  /*1e580*/  VIADD R0, R22.reuse, 0xc0 ;  /* 0x000000c016007836 */ /* 0x040fe20000000000 */
[----:B------:R-:W-:Y:S01]  /*1e590*/  ISETP.GE.AND P4, PT, R22, UR4, PT ;  /* 0x0000000416007c0c */ /* 0x000fe2000bf86270 */
[----:B------:R-:W-:Y:S01]  /*1e5a0*/  IMAD.IADD R3, R3, 0x1, R5 ;  /* 0x0000000103037824 */ /* 0x000fe200078e0205 */
[----:B------:R-:W-:-:S04]  /*1e5b0*/  ISETP.GE.AND P3, PT, R199, UR4, PT ;  /* 0x00000004c7007c0c */ /* 0x000fc8000bf66270 */
[----:B------:R-:W-:Y:S02]  /*1e5c0*/  LEA.HI.X R5, R2, UR7, R3, 0x1, P5 ;  /* 0x0000000702057c11 */ /* 0x000fe4000a8f0c03 */
[----:B------:R-:W-:-:S03]  /*1e5d0*/  ISETP.GE.AND P5, PT, R0, UR4, PT ;  /* 0x0000000400007c0c */ /* 0x000fc6000bfa6270 */
[----:B------:R1:W-:Y:S04]  /*1e5e0*/  @!P2 STG.E.128 desc[UR46][R4.64+0x100], R48 ;  /* 0x000100300400a986 */ /* 0x0003e8000c101d2e */
[----:B------:R1:W-:Y:S04]  /*1e5f0*/  @!P4 STG.E.128 desc[UR46][R4.64], R8 ;  /* 0x000000080400c986 */ /* 0x0003e8000c101d2e */
[----:B------:R1:W-:Y:S04]  /*1e600*/  @!P3 STG.E.128 desc[UR46][R4.64+0x80], R32 ;  /* 0x000080200400b986 */ /* 0x0003e8000c101d2e */
[----:B------:R1:W-:Y:S02]  /*1e610*/  @!P5 STG.E.128 desc[UR46][R4.64+0x180], R64 ;  /* 0x000180400400d986 */ /* 0x0003e4000c101d2e */
.L_x_1444:
[----:B------:R-:W-:Y:S05]  /*1e620*/  BSYNC B1 ;  /* 0x0000000000017941 */ /* 0x000fea0003800000 */
.L_x_1443:
[----:B------:R-:W-:Y:S04]  /*1e630*/  BSSY B1, `(.L_x_1445) ;  /* 0x0000019000017945 */ /* 0x000fe80003800000 */
[----:B------:R-:W-:Y:S05]  /*1e640*/  @P0 BRA `(.L_x_1446) ;  /* 0x00000000005c0947 */ /* 0x000fea0003800000 */
[----:B01---5:R-:W-:Y:S01]  /*1e650*/  IADD3 R5, P0, R20, 0x40, RZ ;  /* 0x0000004014057810 */ /* 0x023fe20007f1e0ff */
        /* <DEDUP_REMOVED lines=22> */
.L_x_1446:
[----:B------:R-:W-:Y:S05]  /*1e7c0*/  BSYNC B1 ;  /* 0x0000000000017941 */ /* 0x000fea0003800000 */
.L_x_1445:
[----:B------:R-:W-:Y:S05]  /*1e7d0*/  @P1 BRA `(.L_x_1447) ;  /* 0x0000000c00241947 */ /* 0x000fea0003800000 */
[----:B012--5:R-:W-:Y:S01]  /*1e7e0*/  IADD3 R5, P0, R20, 0x60, RZ ;  /* 0x0000006014057810 */ /* 0x027fe20007f1e0ff */
[----:B------:R-:W-:Y:S01]  /*1e7f0*/  ULDC.64 UR6, c[0x0][0xad8] ;  /* 0x0002b60000067ab9 */ /* 0x000fe20000000a00 */
[----:B------:R-:W-:Y:S01]  /*1e800*/  IMAD.MOV.U32 R2, RZ, RZ, R76 ;  /* 0x000000ffff027224 */ /* 0x000fe200078e004c */
[----:B------:R-:W-:Y:S01]  /*1e810*/  IADD3 R0, R22, 0x80, RZ ;  /* 0x0000008016007810 */ /* 0x000fe20007ffe0ff */
[----:B------:R-:W-:Y:S01]  /*1e820*/  IMAD.MOV.U32 R3, RZ, RZ, R81 ;  /* 0x000000ffff037224 */ /* 0x000fe200078e0051 */
[----:B------:R-:W-:Y:S01]  /*1e830*/  ULDC UR4, c[0x0][0xa8c] ;  /* 0x0002a30000047ab9 */ /* 0x000fe20000000800 */
[----:B------:R-:W-:Y:S01]  /*1e840*/  IMAD.X R20, RZ, RZ, R21, P0 ;  /* 0x000000ffff147224 */ /* 0x000fe200000e0615 */
[----:B------:R-:W-:Y:S01]  /*1e850*/  ISETP.GE.AND P3, PT, R0, UR4, PT ;  /* 0x0000000400007c0c */ /* 0x000fe2000bf66270 */
[----:B------:R-:W-:Y:S01]  /*1e860*/  IMAD.WIDE.U32 R2, R5, UR6, R2 ;  /* 0x0000000605027c25 */ /* 0x000fe2000f8e0002 */
[----:B------:R-:W-:Y:S02]  /*1e870*/  ISETP.GE.AND P1, PT, R22, UR4, PT ;  /* 0x0000000416007c0c */ /* 0x000fe4000bf26270 */
[----:B------:R-:W-:Y:S01]  /*1e880*/  ISETP.GE.AND P2, PT, R199, UR4, PT ;  /* 0x00000004c7007c0c */ /* 0x000fe2000bf46270 */
[----:B------:R-:W-:-:S02]  /*1e890*/  IMAD R20, R20, UR6, RZ ;  /* 0x0000000614147c24 */ /* 0x000fc4000f8e02ff */
[----:B------:R-:W-:Y:S02]  /*1e8a0*/  VIADD R0, R22, 0xc0 ;  /* 0x000000c016007836 */ /* 0x000fe40000000000 */
[----:B------:R-:W-:Y:S01]  /*1e8b0*/  IMAD R5, R5, UR7, R20 ;  /* 0x0000000705057c24 */ /* 0x000fe2000f8e0214 */
[----:B------:R-:W-:Y:S02]  /*1e8c0*/  ULDC.64 UR6, c[0x0][0xa80] ;  /* 0x0002a00000067ab9 */ /* 0x000fe40000000a00 */
        /* <DEDUP_REMOVED lines=10> */
.L_x_1438:
[----:B------:R-:W-:Y:S01]  /*1e970*/  ULDC.64 UR4, c[0x0][0xbd8] ;  /* 0x0002f60000047ab9 */ /* 0x000fe20000000a00 */
[----:B------:R-:W2:Y:S01]  /*1e980*/  LDC.64 R2, c[0x0][0xbd8] ;  /* 0x0002f600ff027b82 */ /* 0x000ea20000000a00 */
[----:B------:R-:W-:Y:S01]  /*1e990*/  ISETP.NE.U32.AND P0, PT, RZ, UR4, PT ;  /* 0x00000004ff007c0c */ /* 0x000fe2000bf05070 */
[----:B------:R-:W-:-:S03]  /*1e9a0*/  IMAD.MOV.U32 R9, RZ, RZ, RZ ;  /* 0x000000ffff097224 */ /* 0x000fc600078e00ff */
[----:B------:R-:W-:Y:S01]  /*1e9b0*/  ISETP.NE.AND.EX P0, PT, RZ, UR5, PT, P0 ;  /* 0x00000005ff007c0c */ /* 0x000fe2000bf05300 */
[----:B------:R-:W-:Y:S02]  /*1e9c0*/  ULDC.64 UR4, c[0x0][0xbe0] ;  /* 0x0002f80000047ab9 */ /* 0x000fe40000000a00 */
[----:B------:R-:W-:-:S04]  /*1e9d0*/  ISETP.NE.U32.AND P1, PT, RZ, UR4, PT ;  /* 0x00000004ff007c0c */ /* 0x000fc8000bf25070 */
[----:B------:R-:W-:Y:S01]  /*1e9e0*/  ISETP.NE.AND.EX P1, PT, RZ, UR5, PT, P1 ;  /* 0x00000005ff007c0c */ /* 0x000fe2000bf25310 */
[----:B--2---:R-:W-:-:S12]  /*1e9f0*/  IMAD.WIDE R2, R219, 0x4, R2 ;  /* 0x00000004db027825 */ /* 0x004fd800078e0202 */
[----:B------:R-:W2:Y:S01]  /*1ea00*/  @P1 LDC.64 R4, c[0x0][0xbe0] ;  /* 0x0002f800ff041b82 */ /* 0x000ea20000000a00 */
[----:B------:R-:W-:Y:S02]  /*1ea10*/  ULDC UR4, c[0x0][0xa88] ;  /* 0x0002a20000047ab9 */ /* 0x000fe40000000800 */
[----:B------:R-:W-:Y:S01]  /*1ea20*/  IMAD.U32 R7, RZ, RZ, UR4 ;  /* 0x00000004ff077e24 */ /* 0x000fe2000f8e00ff */
[----:B------:R3:W5:Y:S01]  /*1ea30*/  @P0 LDG.E R9, desc[UR46][R2.64] ;  /* 0x0000002e02090981 */ /* 0x000762000c1e1900 */
[----:B--2---:R-:W-:-:S05]  /*1ea40*/  @P1 IMAD.WIDE R4, R219, 0x4, R4 ;  /* 0x00000004db041825 */ /* 0x004fca00078e0204 */
[----:B------:R3:W5:Y:S01]  /*1ea50*/  @P1 LDG.E R7, desc[UR46][R4.64] ;  /* 0x0000002e04071981 */ /* 0x000762000c1e1900 */
[----:B------:R-:W-:Y:S02]  /*1ea60*/  ISETP.GT.AND P2, PT, R236, 0x7f, PT ;  /* 0x0000007fec00780c */ /* 0x000fe40003f44270 */
[----:B------:R-:W-:Y:S01]  /*1ea70*/  SHF.R.S32.HI R6, RZ, 0x1f, R219 ;  /* 0x0000001fff067819 */ /* 0x000fe200000114db */
[----:B------:R-:W-:Y:S10]  /*1ea80*/  @P1 BRA `(.L_x_1448) ;  /* 0x0000000000101947 */ /* 0x000ff40003800000 */
[----:B------:R-:W-:Y:S05]  /*1ea90*/  @!P0 BRA `(.L_x_1448) ;  /* 0x00000000000c8947 */ /* 0x000fea0003800000 */
[----:B------:R-:W2:Y:S04]  /*1eaa0*/  LDG.E R0, desc[UR46][R2.64] ;  /* 0x0000002e02007981 */ /* 0x000ea8000c1e1900 */
[----:B-----5:R-:W2:Y:S02]  /*1eab0*/  LDG.E R7, desc[UR46][R2.64+0x4] ;  /* 0x0000042e02077981 */ /* 0x020ea4000c1e1900 */
[----:B--2---:R-:W-:-:S07]  /*1eac0*/  IMAD.IADD R7, R7, 0x1, -R0 ;  /* 0x0000000107077824 */ /* 0x004fce00078e0a00 */
.L_x_1448:
[----:B------:R-:W-:Y:S01]  /*1ead0*/  BSSY B1, `(.L_x_1449) ;  /* 0x000001c000017945 */ /* 0x000fe20003800000 */
[----:B------:R-:W-:Y:S02]  /*1eae0*/  SEL R10, R6, RZ, !P0 ;  /* 0x000000ff060a7207 */ /* 0x000fe40004000000 */
[----:B------:R-:W-:Y:S02]  /*1eaf0*/  SHF.R.S32.HI R8, RZ, 0x1f, R217 ;  /* 0x0000001fff087819 */ /* 0x000fe400000114d9 */
[----:B------:R-:W-:Y:S02]  /*1eb00*/  SEL R11, R219, RZ, !P0 ;  /* 0x000000ffdb0b7207 */ /* 0x000fe40004000000 */
[----:B-----5:R-:W-:Y:S01]  /*1eb10*/  SHF.R.S32.HI R6, RZ, 0x1f, R9 ;  /* 0x0000001fff067819 */ /* 0x020fe20000011409 */
[----:B------:R-:W-:Y:S06]  /*1eb20*/  @P2 BRA `(.L_x_1450) ;  /* 0x0000000000582947 */ /* 0x000fec0003800000 */
[----:B------:R-:W2:Y:S02]  /*1eb30*/  S2R R0, SR_TID.X ;  /* 0x0000000000007919 */ /* 0x000ea40000002100 */
[----:B--2---:R-:W-:-:S04]  /*1eb40*/  IMAD R0, R220, 0x80, R0 ;  /* 0x00000080dc007824 */ /* 0x004fc800078e0200 */
[----:B------:R-:W-:-:S05]  /*1eb50*/  VIADD R0, R0, 0xffffff80 ;  /* 0xffffff8000007836 */ /* 0x000fca0000000000 */
[----:B------:R-:W-:-:S13]  /*1eb60*/  ISETP.GE.AND P0, PT, R0, R7, PT ;  /* 0x000000070000720c */ /* 0x000fda0003f06270 */
[----:B------:R-:W-:Y:S05]  /*1eb70*/  @P0 BRA `(.L_x_1450) ;  /* 0x0000000000440947 */ /* 0x000fea0003800000 */
[----:B---3--:R-:W-:Y:S01]  /*1eb80*/  IADD3 R2, P0, R0, R9, RZ ;  /* 0x0000000900027210 */ /* 0x008fe20007f1e0ff */
[----:B------:R-:W-:-:S03]  /*1eb90*/  ULDC.64 UR4, c[0x0][0xb70] ;  /* 0x0002dc0000047ab9 */ /* 0x000fc60000000a00 */
[----:B------:R-:W-:Y:S01]  /*1eba0*/  LEA.HI.X.SX32 R3, R0, R6, 0x1, P0 ;  /* 0x0000000600037211 */ /* 0x000fe200000f0eff */
[----:B------:R-:W-:-:S04]  /*1ebb0*/  IMAD R0, R8, UR4, RZ ;  /* 0x0000000408007c24 */ /* 0x000fc8000f8e02ff */
        /* <DEDUP_REMOVED lines=13> */
.L_x_1450:
[----:B------:R-:W-:Y:S05]  /*1ec90*/  BSYNC B1 ;  /* 0x0000000000017941 */ /* 0x000fea0003800000 */
.L_x_1449:
[----:B------:R-:W-:Y:S01]  /*1eca0*/  ULDC.64 UR4, c[0x0][0xaa0] ;  /* 0x0002a80000047ab9 */ /* 0x000fe20000000a00 */
[----:B---3--:R-:W-:Y:S01]  /*1ecb0*/  IMAD.MOV.U32 R2, RZ, RZ, R22 ;  /* 0x000000ffff027224 */ /* 0x008fe200078e0016 */
[----:B------:R-:W-:Y:S01]  /*1ecc0*/  BSSY B1, `(.L_x_1451) ;  /* 0x000002c000017945 */ /* 0x000fe20003800000 */
[----:B--2---:R-:W-:Y:S02]  /*1ecd0*/  IMAD.MOV.U32 R3, RZ, RZ, R23 ;  /* 0x000000ffff037224 */ /* 0x004fe400078e0017 */
[----:B------:R-:W-:Y:S02]  /*1ece0*/  IMAD R0, R6, UR4, RZ ;  /* 0x0000000406007c24 */ /* 0x000fe4000f8e02ff */
[----:B------:R-:W-:-:S04]  /*1ecf0*/  IMAD.WIDE.U32 R2, R9, UR4, R2 ;  /* 0x0000000409027c25 */ /* 0x000fc8000f8e0002 */
[----:B------:R-:W-:Y:S01]  /*1ed00*/  IMAD R9, R9, UR5, R0 ;  /* 0x0000000509097c24 */ /* 0x000fe2000f8e0200 */
[----:B------:R-:W-:Y:S02]  /*1ed10*/  ULDC.64 UR4, c[0x0][0xae0] ;  /* 0x0002b80000047ab9 */ /* 0x000fe40000000a00 */
[----:B------:R-:W-:Y:S02]  /*1ed20*/  IMAD R0, R8, UR4, RZ ;  /* 0x0000000408007c24 */ /* 0x000fe4000f8e02ff */
[----:B------:R-:W-:Y:S02]  /*1ed30*/  IMAD R8, R220, -0x80, R7 ;  /* 0xffffff80dc087824 */ /* 0x000fe400078e0207 */
[----:B------:R-:W-:Y:S02]  /*1ed40*/  IMAD.IADD R3, R3, 0x1, R9 ;  /* 0x0000000103037824 */ /* 0x000fe400078e0209 */
[C---:B------:R-:W-:Y:S01]  /*1ed50*/  IMAD R5, R217.reuse, UR5, R0 ;  /* 0x00000005d9057c24 */ /* 0x040fe2000f8e0200 */
[-C--:B------:R-:W-:Y:S01]  /*1ed60*/  ISETP.GE.AND P1, PT, R18, R8.reuse, PT ;  /* 0x000000081200720c */ /* 0x080fe20003f26270 */
[----:B------:R-:W-:Y:S01]  /*1ed70*/  IMAD.WIDE.U32 R2, R217, UR4, R2 ;  /* 0x00000004d9027c25 */ /* 0x000fe2000f8e0002 */
[----:B------:R-:W-:Y:S01]  /*1ed80*/  ULDC.64 UR4, c[0x0][0xae8] ;  /* 0x0002ba0000047ab9 */ /* 0x000fe20000000a00 */
[----:B------:R-:W-:-:S02]  /*1ed90*/  ISETP.GE.AND P0, PT, R195, R8, PT ;  /* 0x00000008c300720c */ /* 0x000fc40003f06270 */
[----:B------:R-:W-:Y:S02]  /*1eda0*/  IMAD.IADD R3, R3, 0x1, R5 ;  /* 0x0000000103037824 */ /* 0x000fe400078e0205 */
[----:B------:R-:W-:Y:S02]  /*1edb0*/  IMAD R0, R10, UR4, RZ ;  /* 0x000000040a007c24 */ /* 0x000fe4000f8e02ff */
[----:B------:R-:W-:-:S04]  /*1edc0*/  IMAD.WIDE.U32 R4, R11, UR4, R2 ;  /* 0x000000040b047c25 */ /* 0x000fc8000f8e0002 */
[----:B------:R-:W-:Y:S02]  /*1edd0*/  IMAD R9, R11, UR5, R0 ;  /* 0x000000050b097c24 */ /* 0x000fe4000f8e0200 */
[----:B------:R-:W-:Y:S02]  /*1ede0*/  IMAD.MOV.U32 R2, RZ, RZ, R18 ;  /* 0x000000ffff027224 */ /* 0x000fe400078e0012 */
[----:B------:R-:W-:Y:S02]  /*1edf0*/  IMAD.MOV.U32 R3, RZ, RZ, R19 ;  /* 0x000000ffff037224 */ /* 0x000fe400078e0013 */
[----:B------:R-:W-:Y:S02]  /*1ee00*/  IMAD.IADD R11, R5, 0x1, R9 ;  /* 0x00000001050b7824 */ /* 0x000fe400078e0209 */
[----:B------:R-:W-:Y:S01]  /*1ee10*/  IMAD.WIDE R6, R220, 0x80, R2 ;  /* 0x00000080dc067825 */ /* 0x000fe200078e0202 */
[----:B------:R-:W-:Y:S06]  /*1ee20*/  @P1 BRA `(.L_x_1452) ;  /* 0x0000000000541947 */ /* 0x000fec0003800000 */
[C---:B------:R-:W-:Y:S01]  /*1ee30*/  VIADD R2, R22.reuse, 0xc0 ;  /* 0x000000c016027836 */ /* 0x040fe20000000000 */
[----:B------:R-:W-:Y:S01]  /*1ee40*/  ULDC UR4, c[0x0][0xa8c] ;  /* 0x0002a30000047ab9 */ /* 0x000fe20000000800 */
[----:B------:R-:W-:Y:S01]  /*1ee50*/  ULDC.64 UR6, c[0x0][0xad8] ;  /* 0x0002b60000067ab9 */ /* 0x000fe20000000a00 */
[----:B------:R-:W-:Y:S01]  /*1ee60*/  IMAD.MOV.U32 R3, RZ, RZ, R11 ;  /* 0x000000ffff037224 */ /* 0x000fe200078e000b */
[----:B------:R-:W-:Y:S01]  /*1ee70*/  IADD3 R0, R22, 0x80, RZ ;  /* 0x0000008016007810 */ /* 0x000fe20007ffe0ff */
[----:B------:R-:W-:Y:S01]  /*1ee80*/  IMAD R9, R7, UR6, RZ ;  /* 0x0000000607097c24 */ /* 0x000fe2000f8e02ff */
[----:B------:R-:W-:Y:S01]  /*1ee90*/  ISETP.GE.AND P5, PT, R2, UR4, PT ;  /* 0x0000000402007c0c */ /* 0x000fe2000bfa6270 */
[----:B------:R-:W-:Y:S01]  /*1eea0*/  IMAD.MOV.U32 R2, RZ, RZ, R4 ;  /* 0x000000ffff027224 */ /* 0x000fe200078e0004 */
[----:B------:R-:W-:Y:S01]  /*1eeb0*/  ISETP.GE.AND P4, PT, R0, UR4, PT ;  /* 0x0000000400007c0c */ /* 0x000fe2000bf86270 */
[----:B------:R-:W-:Y:S01]  /*1eec0*/  IMAD R9, R6, UR7, R9 ;  /* 0x0000000706097c24 */ /* 0x000fe2000f8e0209 */
[----:B------:R-:W-:Y:S01]  /*1eed0*/  ISETP.GE.AND P2, PT, R22, UR4, PT ;  /* 0x0000000416007c0c */ /* 0x000fe2000bf46270 */
[----:B------:R-:W-:Y:S01]  /*1eee0*/  IMAD.WIDE.U32 R2, R6, UR6, R2 ;  /* 0x0000000606027c25 */ /* 0x000fe2000f8e0002 */
[----:B------:R-:W-:Y:S01]  /*1eef0*/  ISETP.GE.AND P3, PT, R199, UR4, PT ;  /* 0x00000004c7007c0c */ /* 0x000fe2000bf66270 */
[----:B------:R-:W-:-:S02]  /*1ef00*/  ULDC.64 UR6, c[0x0][0xa80] ;  /* 0x0002a00000067ab9 */ /* 0x000fc40000000a00 */
[----:B------:R-:W-:Y:S01]  /*1ef10*/  IMAD.IADD R3, R3, 0x1, R9 ;  /* 0x0000000103037824 */ /* 0x000fe200078e0209 */
[----:B------:R-:W-:-:S04]  /*1ef20*/  LEA R12, P1, R2, UR6, 0x1 ;  /* 0x00000006020c7c11 */ /* 0x000fc8000f8208ff */
[----:B------:R-:W-:-:S05]  /*1ef30*/  LEA.HI.X R13, R2, UR7, R3, 0x1, P1 ;  /* 0x00000007020d7c11 */ /* 0x000fca00088f0c03 */
[----:B------:R2:W-:Y:S04]  /*1ef40*/  @!P2 STG.E.128 desc[UR46][R12.64], RZ ;  /* 0x000000ff0c00a986 */ /* 0x0005e8000c101d2e */
[----:B------:R2:W-:Y:S04]  /*1ef50*/  @!P3 STG.E.128 desc[UR46][R12.64+0x80], RZ ;  /* 0x000080ff0c00b986 */ /* 0x0005e8000c101d2e */
[----:B------:R2:W-:Y:S04]  /*1ef60*/  @!P4 STG.E.128 desc[UR46][R12.64+0x100], RZ ;  /* 0x000100ff0c00c986 */ /* 0x0005e8000c101d2e */
[----:B------:R2:W-:Y:S02]  /*1ef70*/  @!P5 STG.E.128 desc[UR46][R12.64+0x180], RZ ;  /* 0x000180ff0c00d986 */ /* 0x0005e4000c101d2e */
.L_x_1452:
[----:B------:R-:W-:Y:S05]  /*1ef80*/  BSYNC B1 ;  /* 0x0000000000017941 */ /* 0x000fea0003800000 */
.L_x_1451:
        /* <DEDUP_REMOVED lines=19> */
[----:B--2---:R-:W-:Y:S02]  /*1f0c0*/  LEA R12, P0, R2, UR6, 0x1 ;  /* 0x00000006020c7c11 */ /* 0x004fe4000f8008ff */
[----:B------:R-:W-:-:S04]  /*1f0d0*/  IADD3 R3, R3, R9, RZ ;  /* 0x0000000903037210 */ /* 0x000fc80007ffe0ff */
[----:B------:R-:W-:-:S05]  /*1f0e0*/  LEA.HI.X R13, R2, UR7, R3, 0x1, P0 ;  /* 0x00000007020d7c11 */ /* 0x000fca00080f0c03 */
[----:B------:R3:W-:Y:S04]  /*1f0f0*/  @!P2 STG.E.128 desc[UR46][R12.64], RZ ;  /* 0x000000ff0c00a986 */ /* 0x0007e8000c101d2e */
[----:B------:R3:W-:Y:S04]  /*1f100*/  @!P3 STG.E.128 desc[UR46][R12.64+0x80], RZ ;  /* 0x000080ff0c00b986 */ /* 0x0007e8000c101d2e */
[----:B------:R3:W-:Y:S04]  /*1f110*/  @!P4 STG.E.128 desc[UR46][R12.64+0x100], RZ ;  /* 0x000100ff0c00c986 */ /* 0x0007e8000c101d2e */
[----:B------:R3:W-:Y:S02]  /*1f120*/  @!P5 STG.E.128 desc[UR46][R12.64+0x180], RZ ;  /* 0x000180ff0c00d986 */ /* 0x0007e4000c101d2e */
.L_x_1454:
[----:B------:R-:W-:Y:S05]  /*1f130*/  BSYNC B1 ;  /* 0x0000000000017941 */ /* 0x000fea0003800000 */
.L_x_1453:
        /* <DEDUP_REMOVED lines=26> */
.L_x_1456:
[----:B------:R-:W-:Y:S05]  /*1f2e0*/  BSYNC B1 ;  /* 0x0000000000017941 */ /* 0x000fea0003800000 */
.L_x_1455:
[----:B------:R-:W-:Y:S05]  /*1f2f0*/  @P0 BRA `(.L_x_1447) ;  /* 0x00000000005c0947 */ /* 0x000fea0003800000 */
[----:B------:R-:W-:Y:S01]  /*1f300*/  IADD3 R5, P0, R6, 0x60, RZ ;  /* 0x0000006006057810 */ /* 0x000fe20007f1e0ff */
[----:B------:R-:W-:Y:S01]  /*1f310*/  ULDC.64 UR6, c[0x0][0xad8] ;  /* 0x0002b60000067ab9 */ /* 0x000fe20000000a00 */
[----:B------:R-:W-:Y:S01]  /*1f320*/  IMAD.MOV.U32 R2, RZ, RZ, R4 ;  /* 0x000000ffff027224 */ /* 0x000fe200078e0004 */
[----:B------:R-:W-:Y:S01]  /*1f330*/  IADD3 R0, R22, 0x80, RZ ;  /* 0x0000008016007810 */ /* 0x000fe20007ffe0ff */
[----:B------:R-:W-:Y:S01]  /*1f340*/  IMAD.MOV.U32 R3, RZ, RZ, R11 ;  /* 0x000000ffff037224 */ /* 0x000fe200078e000b */
[----:B------:R-:W-:Y:S01]  /*1f350*/  ULDC UR4, c[0x0][0xa8c] ;  /* 0x0002a30000047ab9 */ /* 0x000fe20000000800 */
[----:B------:R-:W-:Y:S01]  /*1f360*/  IMAD.X R6, RZ, RZ, R7, P0 ;  /* 0x000000ffff067224 */ /* 0x000fe200000e0607 */
[----:B------:R-:W-:Y:S01]  /*1f370*/  ISETP.GE.AND P3, PT, R0, UR4, PT ;  /* 0x0000000400007c0c */ /* 0x000fe2000bf66270 */
[C---:B------:R-:W-:Y:S01]  /*1f380*/  VIADD R4, R22.reuse, 0xc0 ;  /* 0x000000c016047836 */ /* 0x040fe20000000000 */
[----:B------:R-:W-:Y:S01]  /*1f390*/  ISETP.GE.AND P1, PT, R22, UR4, PT ;  /* 0x0000000416007c0c */ /* 0x000fe2000bf26270 */
[----:B------:R-:W-:Y:S01]  /*1f3a0*/  IMAD R6, R6, UR6, RZ ;  /* 0x0000000606067c24 */ /* 0x000fe2000f8e02ff */
[----:B------:R-:W-:Y:S01]  /*1f3b0*/  ISETP.GE.AND P2, PT, R199, UR4, PT ;  /* 0x00000004c7007c0c */ /* 0x000fe2000bf46270 */
[----:B------:R-:W-:Y:S01]  /*1f3c0*/  IMAD.WIDE.U32 R2, R5, UR6, R2 ;  /* 0x0000000605027c25 */ /* 0x000fe2000f8e0002 */
[----:B------:R-:W-:-:S03]  /*1f3d0*/  ISETP.GE.AND P4, PT, R4, UR4, PT ;  /* 0x0000000404007c0c */ /* 0x000fc6000bf86270 */
        /* <DEDUP_REMOVED lines=9> */
.L_x_1447:
[----:B------:R-:W-:Y:S05]  /*1f470*/  BSYNC B0 ;  /* 0x0000000000007941 */ /* 0x000fea0003800000 */
.L_x_1437:
[----:B------:R-:W-:Y:S02]  /*1f480*/  ULDC UR4, c[0x0][0xc14] ;  /* 0x0003050000047ab9 */ /* 0x000fe40000000800 */
[----:B-1----:R-:W-:-:S13]  /*1f490*/  ISETP.GE.AND P0, PT, R207, UR4, PT ;  /* 0x00000004cf007c0c */ /* 0x002fda000bf06270 */
[----:B------:R-:W-:Y:S05]  /*1f4a0*/  @!P0 BRA `(.L_x_1457) ;  /* 0xfffffe1c00208947 */ /* 0x000fea000383ffff */
[----:B------:R-:W-:Y:S05]  /*1f4b0*/  BRA `(.L_x_1210) ;  /* 0x0000006c00b07947 */ /* 0x000fea0003800000 */
.L_x_1208:
        /* <DEDUP_REMOVED lines=20> */
.L_x_1458:
[----:B------:R-:W1:Y:S01]  /*1f600*/  S2R R0, SR_TID.X ;  /* 0x0000000000007919 */ /* 0x000e620000002100 */
[----:B------:R-:W-:Y:S01]  /*1f610*/  ULDC UR4, c[0x0][0xc14] ;  /* 0x0003050000047ab9 */ /* 0x000fe20000000800 */
[----:B------:R-:W2:Y:S01]  /*1f620*/  S2UR UR6, SR_CTAID.X ;  /* 0x00000000000679c3 */ /* 0x000ea20000002500 */
[----:B------:R-:W-:Y:S01]  /*1f630*/  ULDC UR5, c[0x0][0xc10] ;  /* 0x0003040000057ab9 */ /* 0x000fe20000000800 */
[----:B-1----:R-:W-:-:S04]  /*1f640*/  LOP3.LUT R0, R0, 0x1f, RZ, 0xc0, !PT ;  /* 0x0000001f00007812 */ /* 0x002fc800078ec0ff */
[----:B------:R-:W-:-:S04]  /*1f650*/  ISETP.NE.AND P0, PT, R0, 0x1f, PT ;  /* 0x0000001f0000780c */ /* 0x000fc80003f05270 */
[----:B------:R-:W-:-:S13]  /*1f660*/  ISETP.GE.OR P1, PT, R0, UR4, !P0 ;  /* 0x0000000400007c0c */ /* 0x000fda000c726670 */
[----:B0-----:R-:W0:Y:S02]  /*1f670*/  @!P1 LDC.64 R2, c[0x0][0xc58] ;  /* 0x00031600ff029b82 */ /* 0x001e240000000a00 */
[----:B0-----:R-:W-:-:S05]  /*1f680*/  @!P1 IMAD.WIDE.U32 R2, R0, 0x4, R2 ;  /* 0x0000000400029825 */ /* 0x001fca00078e0002 */
[----:B------:R-:W3:Y:S01]  /*1f690*/  @!P1 LDG.E R5, desc[UR46][R2.64] ;  /* 0x0000002e02059981 */ /* 0x000ee2000c1e1900 */
[C---:B------:R-:W-:Y:S01]  /*1f6a0*/  ISETP.NE.AND P1, PT, R0.reuse, RZ, PT ;  /* 0x000000ff0000720c */ /* 0x040fe20003f25270 */
[----:B------:R-:W-:Y:S01]  /*1f6b0*/  UMOV UR4, URZ ;  /* 0x0000003f00047c82 */ /* 0x000fe20008000000 */
[C---:B------:R-:W-:Y:S02]  /*1f6c0*/  ISETP.GE.U32.AND P2, PT, R0.reuse, 0x2, PT ;  /* 0x000000020000780c */ /* 0x040fe40003f46070 */
[C---:B------:R-:W-:Y:S02]  /*1f6d0*/  ISETP.GE.U32.AND P3, PT, R0.reuse, 0x4, PT ;  /* 0x000000040000780c */ /* 0x040fe40003f66070 */
[C---:B------:R-:W-:Y:S02]  /*1f6e0*/  ISETP.GE.U32.AND P4, PT, R0.reuse, 0x8, PT ;  /* 0x000000080000780c */ /* 0x040fe40003f86070 */
[----:B------:R-:W-:Y:S01]  /*1f6f0*/  ISETP.GE.U32.AND P5, PT, R0, 0x10, PT ;  /* 0x000000100000780c */ /* 0x000fe20003fa6070 */
[----:B---3--:R-:W0:Y:S02]  /*1f700*/  SHFL.UP PT, R4, R5, 0x1, RZ ;  /* 0x0420000005047989 */ /* 0x008e2400000e00ff */
        /* <DEDUP_REMOVED lines=14> */
[----:B------:R-:W-:-:S03]  /*1f7f0*/  IMAD.MOV.U32 R4, RZ, RZ, RZ ;  /* 0x000000ffff047224 */ /* 0x000fc600078e00ff */
[----:B------:R-:W0:Y:S02]  /*1f800*/  SHFL.IDX PT, R7, R6, 0x1f, 0x1f ;  /* 0x03e01f0006077f89 */ /* 0x000e2400000e0000 */
[----:B0-----:R-:W-:-:S05]  /*1f810*/  IMAD R7, R7, UR5, RZ ;  /* 0x0000000507077c24 */ /* 0x001fca000f8e02ff */
[----:B--2---:R-:W-:Y:S02]  /*1f820*/  ISETP.GT.AND P6, PT, R7, UR6, PT ;  /* 0x0000000607007c0c */ /* 0x004fe4000bfc4270 */
[----:B------:R-:W-:-:S11]  /*1f830*/  MOV R2, R7 ;  /* 0x0000000700027202 */ /* 0x000fd60000000f00 */
[----:B------:R-:W-:Y:S05]  /*1f840*/  @P6 BRA `(.L_x_1460) ;  /* 0x0000000000a06947 */ /* 0x000fea0003800000 */
[----:B------:R-:W0:Y:S01]  /*1f850*/  LDC R6, c[0x0][0xc14] ;  /* 0x00030500ff067b82 */ /* 0x000e220000000800 */
[----:B------:R-:W-:Y:S01]  /*1f860*/  IMAD.MOV.U32 R7, RZ, RZ, R2 ;  /* 0x000000ffff077224 */ /* 0x000fe200078e0002 */
[----:B------:R-:W-:Y:S01]  /*1f870*/  UMOV UR4, URZ ;  /* 0x0000003f00047c82 */ /* 0x000fe20008000000 */
[----:B------:R-:W-:Y:S01]  /*1f880*/  ULDC UR7, c[0x0][0xc14] ;  /* 0x0003050000077ab9 */ /* 0x000fe20000000800 */
[----:B------:R-:W-:-:S05]  /*1f890*/  ULDC UR5, c[0x0][0xc10] ;  /* 0x0003040000057ab9 */ /* 0x000fca0000000800 */
.L_x_1464:
[----:B------:R-:W-:Y:S01]  /*1f8a0*/  IMAD.U32 R2, RZ, RZ, UR7 ;  /* 0x00000007ff027e24 */ /* 0x000fe2000f8e00ff */
[----:B------:R-:W-:-:S04]  /*1f8b0*/  UIADD3 UR4, UR4, 0x1f, URZ ;  /* 0x0000001f04047890 */ /* 0x000fc8000fffe03f */
[----:B------:R1:W-:Y:S02]  /*1f8c0*/  STL [R1+0xc], R2 ;  /* 0x00000c0201007387 */ /* 0x0003e40000100800 */
[----:B0-----:R-:W-:-:S13]  /*1f8d0*/  ISETP.LE.AND P6, PT, R6, UR4, PT ;  /* 0x0000000406007c0c */ /* 0x001fda000bfc3270 */
[----:B-1----:R-:W-:Y:S05]  /*1f8e0*/  @P6 BRA `(.L_x_1461) ;  /* 0x0000000400b86947 */ /* 0x002fea0003800000 */
[----:B------:R-:W-:Y:S01]  /*1f8f0*/  VIADD R9, R0, UR4 ;  /* 0x0000000400097c36 */ /* 0x000fe20008000000 */
[----:B------:R-:W-:Y:S01]  /*1f900*/  BSSY B0, `(.L_x_1462) ;  /* 0x0000007000007945 */ /* 0x000fe20003800000 */
[----:B------:R-:W-:-:S03]  /*1f910*/  IMAD.MOV.U32 R5, RZ, RZ, RZ ;  /* 0x000000ffff057224 */ /* 0x000fc600078e00ff */
[----:B------:R-:W-:-:S13]  /*1f920*/  ISETP.GE.OR P6, PT, R9, R6, !P0 ;  /* 0x000000060900720c */ /* 0x000fda00047c6670 */
[----:B------:R-:W-:Y:S05]  /*1f930*/  @P6 BRA `(.L_x_1463) ;  /* 0x00000000000c6947 */ /* 0x000fea0003800000 */
[----:B------:R-:W0:Y:S02]  /*1f940*/  LDC.64 R2, c[0x0][0xc58] ;  /* 0x00031600ff027b82 */ /* 0x000e240000000a00 */
[----:B0-----:R-:W-:-:S05]  /*1f950*/  IMAD.WIDE R2, R9, 0x4, R2 ;  /* 0x0000000409027825 */ /* 0x001fca00078e0202 */
[----:B------:R0:W5:Y:S02]  /*1f960*/  LDG.E R5, desc[UR46][R2.64] ;  /* 0x0000002e02057981 */ /* 0x000164000c1e1900 */
.L_x_1463:
[----:B------:R-:W-:Y:S05]  /*1f970*/  BSYNC B0 ;  /* 0x0000000000007941 */ /* 0x000fea0003800000 */
.L_x_1462:
        /* <DEDUP_REMOVED lines=15> */
[----:B------:R-:W0:Y:S02]  /*1fa70*/  SHFL.IDX PT, R2, R10, 0x1f, 0x1f ;  /* 0x03e01f000a027f89 */ /* 0x000e2400000e0000 */
[----:B0-----:R-:W-:-:S05]  /*1fa80*/  IMAD R2, R2, UR5, RZ ;  /* 0x0000000502027c24 */ /* 0x001fca000f8e02ff */
[----:B------:R-:W-:-:S04]  /*1fa90*/  IADD3 R7, R2, R7, RZ ;  /* 0x0000000702077210 */ /* 0x000fc80007ffe0ff */
[----:B------:R-:W-:-:S13]  /*1faa0*/  ISETP.GT.AND P6, PT, R7, UR6, PT ;  /* 0x0000000607007c0c */ /* 0x000fda000bfc4270 */
[----:B------:R-:W-:Y:S05]  /*1fab0*/  @!P6 BRA `(.L_x_1464) ;  /* 0xfffffffc0078e947 */ /* 0x000fea000383ffff */
[----:B------:R-:W-:-:S07]  /*1fac0*/  IMAD.MOV.U32 R6, RZ, RZ, R10 ;  /* 0x000000ffff067224 */ /* 0x000fce00078e000a */
.L_x_1460:
[----:B------:R-:W-:-:S04]  /*1fad0*/  IMAD.IADD R7, R7, 0x1, -R2 ;  /* 0x0000000107077824 */ /* 0x000fc800078e0a02 */
[----:B------:R-:W-:-:S05]  /*1fae0*/  IMAD R2, R6, UR5, R7 ;  /* 0x0000000506027c24 */ /* 0x000fca000f8e0207 */
[----:B------:R-:W-:Y:S02]  /*1faf0*/  ISETP.GT.AND P0, PT, R2, UR6, PT ;  /* 0x0000000602007c0c */ /* 0x000fe4000bf04270 */
[----:B------:R-:W0:Y:S11]  /*1fb00*/  LDC.64 R2, c[0x0][0xc68] ;  /* 0x00031a00ff027b82 */ /* 0x000e360000000a00 */
[----:B------:R-:W-:-:S04]  /*1fb10*/  VOTE.ANY R12, PT, !P0 ;  /* 0x00000000000c7806 */ /* 0x000fc800040e0100 */
[----:B------:R-:W1:Y:S02]  /*1fb20*/  POPC R8, R12 ;  /* 0x0000000c00087309 */ /* 0x000e640000000000 */
[----:B-1----:R-:W-:-:S04]  /*1fb30*/  VIADD R9, R8, UR4 ;  /* 0x0000000408097c36 */ /* 0x002fc80008000000 */
[----:B0-----:R-:W-:Y:S01]  /*1fb40*/  IMAD.WIDE R2, R9, 0x4, R2 ;  /* 0x0000000409027825 */ /* 0x001fe200078e0202 */
[----:B------:R-:W0:Y:S04]  /*1fb50*/  SHFL.IDX PT, R5, R5, R8, 0x1f ;  /* 0x00001f0805057589 */ /* 0x000e2800000e0000 */
[----:B------:R-:W0:Y:S04]  /*1fb60*/  LDG.E R10, desc[UR46][R2.64] ;  /* 0x0000002e020a7981 */ /* 0x000e28000c1e1900 */
[----:B------:R0:W-:Y:S01]  /*1fb70*/  STL [R1+0xc], R9 ;  /* 0x00000c0901007387 */ /* 0x0001e20000100800 */
[----:B------:R-:W-:Y:S01]  /*1fb80*/  ISETP.NE.AND P0, PT, R12, RZ, PT ;  /* 0x000000ff0c00720c */ /* 0x000fe20003f05270 */
[----:B0-----:R-:W-:-:S05]  /*1fb90*/  IMAD R9, R5, R10, RZ ;  /* 0x0000000a05097224 */ /* 0x001fca00078e02ff */
[----:B------:R-:W-:-:S04]  /*1fba0*/  IABS R11, R9 ;  /* 0x00000009000b7213 */ /* 0x000fc80000000000 */
[----:B------:R-:W0:Y:S08]  /*1fbb0*/  I2F.RP R13, R11 ;  /* 0x0000000b000d7306 */ /* 0x000e300000209400 */
[----:B0-----:R-:W0:Y:S02]  /*1fbc0*/  MUFU.RCP R13, R13 ;  /* 0x0000000d000d7308 */ /* 0x001e240000001000 */
[----:B0-----:R-:W-:-:S06]  /*1fbd0*/  VIADD R14, R13, 0xffffffe ;  /* 0x0ffffffe0d0e7836 */ /* 0x001fcc0000000000 */
[----:B------:R0:W1:Y:S01]  /*1fbe0*/  F2I.FTZ.U32.TRUNC.NTZ R3, R14 ;  /* 0x0000000e00037305 */ /* 0x000062000021f000 */
[----:B------:R-:W-:Y:S05]  /*1fbf0*/  @!P0 BRA `(.L_x_1465) ;  /* 0x0000000000088947 */ /* 0x000fea0003800000 */
[----:B------:R-:W-:-:S05]  /*1fc00*/  VIADD R13, R8, 0xffffffff ;  /* 0xffffffff080d7836 */ /* 0x000fca0000000000 */
[----:B------:R2:W3:Y:S02]  /*1fc10*/  SHFL.IDX PT, R4, R6, R13, 0x1f ;  /* 0x00001f0d06047589 */ /* 0x0004e400000e0000 */
.L_x_1465:
[----:B-1----:R-:W-:Y:S01]  /*1fc20*/  IMAD.MOV R2, RZ, RZ, -R3 ;  /* 0x000000ffff027224 */ /* 0x002fe200078e0a03 */
[----:B--2---:R-:W-:Y:S01]  /*1fc30*/  IABS R6, R9 ;  /* 0x0000000900067213 */ /* 0x004fe20000000000 */
[----:B---3--:R-:W-:Y:S02]  /*1fc40*/  IMAD R4, R4, UR5, R7 ;  /* 0x0000000504047c24 */ /* 0x008fe4000f8e0207 */
[----:B------:R-:W-:Y:S02]  /*1fc50*/  IMAD R7, R2, R11, RZ ;  /* 0x0000000b02077224 */ /* 0x000fe400078e02ff */
[----:B------:R-:W-:Y:S01]  /*1fc60*/  IMAD.MOV.U32 R2, RZ, RZ, RZ ;  /* 0x000000ffff027224 */ /* 0x000fe200078e00ff */
[----:B------:R1:W-:Y:S01]  /*1fc70*/  STL [R1], R4 ;  /* 0x0000000401007387 */ /* 0x0003e20000100800 */
[----:B------:R-:W-:Y:S02]  /*1fc80*/  IMAD.MOV R6, RZ, RZ, -R6 ;  /* 0x000000ffff067224 */ /* 0x000fe400078e0a06 */
[----:B------:R-:W-:Y:S01]  /*1fc90*/  IMAD.HI.U32 R3, R3, R7, R2 ;  /* 0x0000000703037227 */ /* 0x000fe200078e0002 */
[----:B------:R-:W-:-:S04]  /*1fca0*/  IADD3 R2, -R4, UR6, RZ ;  /* 0x0000000604027c10 */ /* 0x000fc8000fffe1ff */
[----:B-1----:R-:W-:-:S05]  /*1fcb0*/  IABS R4, R2 ;  /* 0x0000000200047213 */ /* 0x002fca0000000000 */
[----:B------:R-:W-:Y:S01]  /*1fcc0*/  IMAD.HI.U32 R7, R3, R4, RZ ;  /* 0x0000000403077227 */ /* 0x000fe200078e00ff */
[----:B------:R-:W-:-:S03]  /*1fcd0*/  LOP3.LUT R3, R2, R9, RZ, 0x3c, !PT ;  /* 0x0000000902037212 */ /* 0x000fc600078e3cff */
[----:B------:R-:W-:Y:S01]  /*1fce0*/  IMAD R4, R7, R6, R4 ;  /* 0x0000000607047224 */ /* 0x000fe200078e0204 */
[----:B------:R-:W-:-:S04]  /*1fcf0*/  ISETP.GE.AND P2, PT, R3, RZ, PT ;  /* 0x000000ff0300720c */ /* 0x000fc80003f46270 */
[----:B------:R-:W-:-:S13]  /*1fd00*/  ISETP.GT.U32.AND P1, PT, R11, R4, PT ;  /* 0x000000040b00720c */ /* 0x000fda0003f24070 */
[----:B------:R-:W-:Y:S01]  /*1fd10*/  @!P1 IMAD.IADD R4, R4, 0x1, -R11 ;  /* 0x0000000104049824 */ /* 0x000fe200078e0a0b */
[----:B------:R-:W-:Y:S02]  /*1fd20*/  @!P1 IADD3 R7, R7, 0x1, RZ ;  /* 0x0000000107079810 */ /* 0x000fe40007ffe0ff */
        /* <DEDUP_REMOVED lines=10> */
[----:B------:R-:W-:-:S04]  /*1fdd0*/  VIADDMNMX R10, R3, UR5, R10, PT ;  /* 0x00000005030a7c46 */ /* 0x000fc8000b80010a */
[----:B------:R-:W-:-:S04]  /*1fde0*/  IABS R6, R10 ;  /* 0x0000000a00067213 */ /* 0x000fc80000000000 */
[----:B------:R-:W1:Y:S08]  /*1fdf0*/  I2F.RP R8, R6 ;  /* 0x0000000600087306 */ /* 0x000e700000209400 */
[----:B-1----:R-:W1:Y:S02]  /*1fe00*/  MUFU.RCP R8, R8 ;  /* 0x0000000800087308 */ /* 0x002e640000001000 */
[----:B-1----:R-:W-:Y:S01]  /*1fe10*/  VIADD R3, R8, 0xffffffe ;  /* 0x0ffffffe08037836 */ /* 0x002fe20000000000 */
[----:B------:R-:W-:-:S05]  /*1fe20*/  IABS R8, R10 ;  /* 0x0000000a00087213 */ /* 0x000fca0000000000 */
[----:B------:R-:W1:Y:S02]  /*1fe30*/  F2I.FTZ.U32.TRUNC.NTZ R3, R3 ;  /* 0x0000000300037305 */ /* 0x000e64000021f000 */
[----:B-1----:R-:W-:-:S04]  /*1fe40*/  IMAD.MOV R7, RZ, RZ, -R3 ;  /* 0x000000ffff077224 */ /* 0x002fc800078e0a03 */
[----:B------:R-:W-:-:S04]  /*1fe50*/  IMAD R7, R7, R6, RZ ;  /* 0x0000000607077224 */ /* 0x000fc800078e02ff */
[----:B------:R-:W-:Y:S01]  /*1fe60*/  IMAD.HI.U32 R2, R3, R7, R2 ;  /* 0x0000000703027227 */ /* 0x000fe200078e0002 */
        /* <DEDUP_REMOVED lines=18> */
[----:B------:R1:W-:Y:S01]  /*1ff90*/  STL [R1+0x8], R3 ;  /* 0x0000080301007387 */ /* 0x0003e20000100800 */
[----:B------:R-:W-:-:S05]  /*1ffa0*/  IMAD.IADD R2, R5, 0x1, R2 ;  /* 0x0000000105027824 */ /* 0x000fca00078e0202 */
[----:B------:R1:W-:Y:S01]  /*1ffb0*/  STL [R1+0x4], R2 ;  /* 0x0000040201007387 */ /* 0x0003e20000100800 */
[----:B------:R-:W-:Y:S05]  /*1ffc0*/  BRA `(.L_x_1466) ;  /* 0x0000000000107947 */ /* 0x000fea0003800000 */
.L_x_1461:
[----:B------:R-:W-:Y:S01]  /*1ffd0*/  IMAD.U32 R2, RZ, RZ, UR6 ;  /* 0x00000006ff027e24 */ /* 0x000fe2000f8e00ff */
[----:B------:R0:W-:Y:S04]  /*1ffe0*/  STL [R1+0x4], RZ ;  /* 0x000004ff01007387 */ /* 0x0001e80000100800 */
[----:B------:R0:W-:Y:S04]  /*1fff0*/  STL [R1+0x8], RZ ;  /* 0x000008ff01007387 */ /* 0x0001e80000100800 */
[----:B------:R0:W-:Y:S02]  /*20000*/  STL [R1], R2 ;  /* 0x0000000201007387 */ /* 0x0001e40000100800 */
.L_x_1466:
[----:B------:R-:W2:Y:S04]  /*20010*/  LDL R4, [R1] ;  /* 0x0000000001047983 */ /* 0x000ea80000100800 */
[----:B------:R-:W2:Y:S04]  /*20020*/  LDL R5, [R1+0x4] ;  /* 0x0000040001057983 */ /* 0x000ea80000100800 */
[----:B------:R-:W2:Y:S04]  /*20030*/  LDL R6, [R1+0x8] ;  /* 0x0000080001067983 */ /* 0x000ea80000100800 */
[----:B------:R-:W2:Y:S01]  /*20040*/  LDL R7, [R1+0xc] ;  /* 0x00000c0001077983 */ /* 0x000ea20000100800 */
[----:B------:R-:W-:-:S13]  /*20050*/  ISETP.NE.AND P0, PT, R0, RZ, PT ;  /* 0x000000ff0000720c */ /* 0x000fda0003f05270 */
[----:B-1----:R-:W1:Y:S01]  /*20060*/  @!P0 S2R R3, SR_CgaCtaId ;  /* 0x0000000000038919 */ /* 0x002e620000008800 */
[----:B------:R-:W-:-:S04]  /*20070*/  @!P0 MOV R0, 0x400 ;  /* 0x0000040000008802 */ /* 0x000fc80000000f00 */
[----:B-1----:R-:W-:-:S05]  /*20080*/  @!P0 LEA R0, R3, R0, 0x18 ;  /* 0x0000000003008211 */ /* 0x002fca00078ec0ff */
[----:B--2---:R1:W-:Y:S01]  /*20090*/  @!P0 STS.128 [R0+0x284d0], R4 ;  /* 0x0284d00400008388 */ /* 0x0043e20000000c00 */
[----:B------:R-:W-:Y:S06]  /*200a0*/  BAR.ARV 0x5, 0x180 ;  /* 0x0146000000007b1d */ /* 0x000fec0000002000 */
.L_x_1459:
[----:B-1----:R-:W3:Y:S01]  /*200b0*/  LDL R0, [R1+0xc] ;  /* 0x00000c0001007983 */ /* 0x002ee20000100800 */
[----:B------:R-:W-:-:S03]  /*200c0*/  ULDC UR4, c[0x0][0xc14] ;  /* 0x0003050000047ab9 */ /* 0x000fc60000000800 */
[----:B------:R1:W-:Y:S01]  /*200d0*/  STL [R1+0x14], RZ ;  /* 0x000014ff01007387 */ /* 0x0003e20000100800 */
[----:B---3--:R-:W-:Y:S01]  /*200e0*/  ISETP.GE.AND P0, PT, R0, UR4, PT ;  /* 0x0000000400007c0c */ /* 0x008fe2000bf06270 */
[----:B------:R-:W-:-:S05]  /*200f0*/  IMAD.MOV.U32 R0, RZ, RZ, 0x1 ;  /* 0x00000001ff007424 */ /* 0x000fca00078e00ff */
[----:B------:R1:W-:Y:S04]  /*20100*/  STL [R1+0x20], R0 ;  /* 0x0000200001007387 */ /* 0x0003e80000100800 */
[----:B------:R1:W-:Y:S03]  /*20110*/  STL [R1+0x50], RZ ;  /* 0x000050ff01007387 */ /* 0x0003e60000100800 */
[----:B------:R-:W-:Y:S05]  /*20120*/  @P0 BRA `(.L_x_1467) ;  /* 0x0000005c00900947 */ /* 0x000fea0003800000 */
[----:B-1----:R-:W1:Y:S01]  /*20130*/  S2R R0, SR_TID.X ;  /* 0x0000000000007919 */ /* 0x002e620000002100 */
[----:B------:R-:W-:Y:S01]  /*20140*/  BSSY B7, `(.L_x_1467) ;  /* 0x00005e2000077945 */ /* 0x000fe20003800000 */
[----:B------:R-:W-:Y:S01]  /*20150*/  ULDC.64 UR42, c[0x0][0x198] ;  /* 0x00006600002a7ab9 */ /* 0x000fe20000000a00 */
[----:B------:R-:W-:Y:S01]  /*20160*/  ULOP3.LUT UR36, UR40, 0x1, URZ, 0xfc, !UPT ;  /* 0x0000000128247892 */ /* 0x000fe2000f8efc3f */
[----:B--2---:R-:W2:Y:S01]  /*20170*/  S2R R6, SR_TID.X ;  /* 0x0000000000067919 */ /* 0x004ea20000002100 */
[----:B------:R-:W-:Y:S01]  /*20180*/  ULOP3.LUT UR38, UR40, 0x2, URZ, 0xfc, !UPT ;  /* 0x0000000228267892 */ /* 0x000fe2000f8efc3f */
[----:B------:R-:W-:Y:S01]  /*20190*/  ULDC UR37, c[0x0][0xc] ;  /* 0x0000030000257ab9 */ /* 0x000fe20000000800 */
[----:B-1----:R-:W-:Y:S01]  /*201a0*/  LOP3.LUT R0, R0, 0x7f, RZ, 0xc0, !PT ;  /* 0x0000007f00007812 */ /* 0x002fe200078ec0ff */
[C---:B--2---:R-:W-:Y:S01]  /*201b0*/  IMAD.SHL.U32 R4, R6.reuse, 0x40, RZ ;  /* 0x0000004006047824 */ /* 0x044fe200078e00ff */
[----:B------:R-:W-:-:S03]  /*201c0*/  LOP3.LUT P0, RZ, R6, 0x4, RZ, 0xc0, !PT ;  /* 0x0000000406ff7812 */ /* 0x000fc6000780c0ff */
[----:B------:R-:W-:-:S05]  /*201d0*/  IMAD.SHL.U32 R0, R0, 0x20, RZ ;  /* 0x0000002000007824 */ /* 0x000fca00078e00ff */
[----:B------:R-:W-:Y:S02]  /*201e0*/  LOP3.LUT R3, R0, 0xc00, RZ, 0xc0, !PT ;  /* 0x00000c0000037812 */ /* 0x000fe400078ec0ff */
[----:B------:R-:W-:Y:S02]  /*201f0*/  SHF.L.U32 R0, R6, 0x7, RZ ;  /* 0x0000000706007819 */ /* 0x000fe400000006ff */
[----:B------:R-:W-:Y:S02]  /*20200*/  LOP3.LUT R5, R3, 0x40, R4, 0xf8, !PT ;  /* 0x0000004003057812 */ /* 0x000fe400078ef804 */
[----:B------:R-:W-:Y:S02]  /*20210*/  SHF.R.U32.HI R3, RZ, 0x1, R6 ;  /* 0x00000001ff037819 */ /* 0x000fe40000011606 */
[----:B0-----:R-:W-:Y:S02]  /*20220*/  LOP3.LUT R2, R0, 0x380, RZ, 0xc0, !PT ;  /* 0x0000038000027812 */ /* 0x001fe400078ec0ff */
[----:B------:R-:W-:Y:S01]  /*20230*/  LOP3.LUT R7, R5, 0x200, R4, 0xf8, !PT ;  /* 0x0000020005077812 */ /* 0x000fe200078ef804 */
[----:B------:R-:W-:Y:S01]  /*20240*/  IMAD.SHL.U32 R5, R6, 0x8, RZ ;  /* 0x0000000806057824 */ /* 0x000fe200078e00ff */
[----:B------:R-:W-:Y:S01]  /*20250*/  LOP3.LUT R2, R2, 0x30, R3, 0xf8, !PT ;  /* 0x0000003002027812 */ /* 0x000fe200078ef803 */
[----:B------:R-:W-:Y:S01]  /*20260*/  IMAD.SHL.U32 R3, R6, 0x10, RZ ;  /* 0x0000001006037824 */ /* 0x000fe200078e00ff */
[----:B------:R-:W-:-:S04]  /*20270*/  LOP3.LUT R4, R4, 0x180, RZ, 0xc0, !PT ;  /* 0x0000018004047812 */ /* 0x000fc800078ec0ff */
[----:B------:R-:W-:Y:S02]  /*20280*/  LOP3.LUT R3, R2, 0x70, R3, 0x78, !PT ;  /* 0x0000007002037812 */ /* 0x000fe400078e7803 */
[----:B------:R-:W-:Y:S02]  /*20290*/  LOP3.LUT R4, R4, 0x10, R6, 0xf8, !PT ;  /* 0x0000001004047812 */ /* 0x000fe400078ef806 */
[----:B------:R-:W-:Y:S01]  /*202a0*/  LOP3.LUT R8, R3, 0xc00, R0, 0xf8, !PT ;  /* 0x00000c0003087812 */ /* 0x000fe200078ef800 */
[----:B------:R-:W-:Y:S01]  /*202b0*/  IMAD.MOV.U32 R0, RZ, RZ, 0x20 ;  /* 0x00000020ff007424 */ /* 0x000fe200078e00ff */
[----:B------:R-:W-:-:S03]  /*202c0*/  LOP3.LUT R4, R4, 0x30, R5, 0x78, !PT ;  /* 0x0000003004047812 */ /* 0x000fc600078e7805 */
[C---:B------:R-:W-:Y:S01]  /*202d0*/  VIADD R2, R8.reuse, 0x40 ;  /* 0x0000004008027836 */ /* 0x040fe20000000000 */
[----:B------:R-:W-:Y:S01]  /*202e0*/  LOP3.LUT R6, R7, R4, RZ, 0xfc, !PT ;  /* 0x0000000407067212 */ /* 0x000fe200078efcff */
[----:B------:R-:W-:Y:S01]  /*202f0*/  @P0 VIADD R2, R8, 0xffffffc0 ;  /* 0xffffffc008020836 */ /* 0x000fe20000000000 */
[----:B------:R-:W-:Y:S01]  /*20300*/  SEL R3, R0, 0xffffffe0, !P0 ;  /* 0xffffffe000037807 */ /* 0x000fe20004000000 */
[----:B------:R-:W-:Y:S01]  /*20310*/  STL [R1+0x18], R8 ;  /* 0x0000180801007387 */ /* 0x000fe20000100800 */
[----:B------:R-:W-:-:S03]  /*20320*/  IMAD.MOV.U32 R0, RZ, RZ, 0x1 ;  /* 0x00000001ff007424 */ /* 0x000fc600078e00ff */
[----:B------:R-:W-:Y:S04]  /*20330*/  STL [R1+0x10], R6 ;  /* 0x0000100601007387 */ /* 0x000fe80000100800 */
[----:B------:R-:W-:Y:S04]  /*20340*/  STL [R1+0x44], R3 ;  /* 0x0000440301007387 */ /* 0x000fe80000100800 */
[----:B------:R0:W-:Y:S04]  /*20350*/  STL [R1+0x3c], R2 ;  /* 0x00003c0201007387 */ /* 0x0001e80000100800 */
[----:B------:R-:W-:Y:S04]  /*20360*/  STL [R1+0x50], RZ ;  /* 0x000050ff01007387 */ /* 0x000fe80000100800 */
[----:B------:R1:W-:Y:S01]  /*20370*/  STL [R1+0x24], R0 ;  /* 0x0000240001007387 */ /* 0x0003e20000100800 */
[----:B0-----:R-:W-:-:S03]  /*20380*/  IMAD.MOV.U32 R2, RZ, RZ, 0x1 ;  /* 0x00000001ff027424 */ /* 0x001fc600078e00ff */
[----:B------:R0:W-:Y:S04]  /*20390*/  STL [R1+0x1c], RZ ;  /* 0x00001cff01007387 */ /* 0x0001e80000100800 */
[----:B------:R0:W-:Y:S01]  /*203a0*/  STL [R1+0x14], RZ ;  /* 0x000014ff01007387 */ /* 0x0001e20000100800 */
[----:B-1----:R-:W-:-:S03]  /*203b0*/  LOP3.LUT R0, R6, 0x1000, RZ, 0xfc, !PT ;  /* 0x0000100006007812 */ /* 0x002fc600078efcff */
[----:B------:R0:W-:Y:S04]  /*203c0*/  STL [R1+0x20], R2 ;  /* 0x0000200201007387 */ /* 0x0001e80000100800 */
[----:B------:R0:W-:Y:S02]  /*203d0*/  STL [R1+0x40], R0 ;  /* 0x0000400001007387 */ /* 0x0001e40000100800 */
.L_x_1587:
[----:B------:R-:W2:Y:S01]  /*203e0*/  LDL R14, [R1+0xc] ;  /* 0x00000c00010e7983 */ /* 0x000ea20000100800 */
[----:B------:R-:W-:Y:S05]  /*203f0*/  YIELD ;  /* 0x0000000000007946 */ /* 0x000fea0003800000 */
[----:B------:R-:W-:Y:S01]  /*20400*/  ULDC.64 UR4, c[0x0][0xa28] ;  /* 0x00028a0000047ab9 */ /* 0x000fe20000000a00 */
[----:B------:R-:W-:Y:S01]  /*20410*/  IMAD.MOV.U32 R9, RZ, RZ, RZ ;  /* 0x000000ffff097224 */ /* 0x000fe200078e00ff */
[----:B------:R-:W-:Y:S01]  /*20420*/  ISETP.NE.U32.AND P0, PT, RZ, UR4, PT ;  /* 0x00000004ff007c0c */ /* 0x000fe2000bf05070 */
[----:B------:R-:W1:Y:S01]  /*20430*/  LDC.64 R12, c[0x0][0xa00] ;  /* 0x00028000ff0c7b82 */ /* 0x000e620000000a00 */
[----:B------:R-:W-:Y:S01]  /*20440*/  ULDC.64 UR6, c[0x0][0xa08] ;  /* 0x0002820000067ab9 */ /* 0x000fe20000000a00 */
[----:B------:R-:W-:Y:S01]  /*20450*/  ULDC.64 UR8, c[0x0][0xa10] ;  /* 0x0002840000087ab9 */ /* 0x000fe20000000a00 */
[----:B------:R-:W-:Y:S01]  /*20460*/  ISETP.NE.AND.EX P0, PT, RZ, UR5, PT, P0 ;  /* 0x00000005ff007c0c */ /* 0x000fe2000bf05300 */
[----:B------:R-:W-:-:S04]  /*20470*/  ULDC.64 UR4, c[0x0][0xa18] ;  /* 0x0002860000047ab9 */ /* 0x000fc80000000a00 */
[----:B0-----:R-:W3:Y:S08]  /*20480*/  LDC.64 R4, c[0x0][0xa08] ;  /* 0x00028200ff047b82 */ /* 0x001ef00000000a00 */
[----:B0-----:R-:W2:Y:S01]  /*20490*/  @P0 LDC.64 R2, c[0x0][0xa28] ;  /* 0x00028a00ff020b82 */ /* 0x001ea20000000a00 */
[----:B------:R-:W-:Y:S02]  /*204a0*/  ISETP.NE.U32.AND P2, PT, RZ, UR6, PT ;  /* 0x00000006ff007c0c */ /* 0x000fe4000bf45070 */
[----:B------:R-:W-:Y:S01]  /*204b0*/  ISETP.NE.U32.AND P4, PT, RZ, UR8, PT ;  /* 0x00000008ff007c0c */ /* 0x000fe2000bf85070 */
[----:B------:R-:W-:Y:S01]  /*204c0*/  IMAD.MOV.U32 R19, RZ, RZ, RZ ;  /* 0x000000ffff137224 */ /* 0x000fe200078e00ff */
[----:B------:R-:W-:Y:S01]  /*204d0*/  MOV R7, RZ ;  /* 0x000000ff00077202 */ /* 0x000fe20000000f00 */
[----:B------:R-:W-:-:S02]  /*204e0*/  IMAD.MOV.U32 R17, RZ, RZ, RZ ;  /* 0x000000ffff117224 */ /* 0x000fc400078e00ff */
[----:B--2---:R-:W-:-:S05]  /*204f0*/  @P0 IMAD.WIDE R2, R14, 0x4, R2 ;  /* 0x000000040e020825 */ /* 0x004fca00078e0202 */
[----:B------:R0:W5:Y:S01]  /*20500*/  @P0 LDG.E R9, desc[UR46][R2.64] ;  /* 0x0000002e02090981 */ /* 0x000162000c1e1900 */
[----:B------:R-:W-:Y:S01]  /*20510*/  ISETP.NE.U32.AND P0, PT, RZ, UR4, PT ;  /* 0x00000004ff007c0c */ /* 0x000fe2000bf05070 */
[----:B-1----:R-:W-:-:S03]  /*20520*/  IMAD.WIDE R12, R14, 0x4, R12 ;  /* 0x000000040e0c7825 */ /* 0x002fc600078e020c */
[----:B------:R-:W-:Y:S01]  /*20530*/  ISETP.NE.AND.EX P0, PT, RZ, UR5, PT, P0 ;  /* 0x00000005ff007c0c */ /* 0x000fe2000bf05300 */
[----:B------:R-:W-:Y:S01]  /*20540*/  ULDC.64 UR4, c[0x0][0xa00] ;  /* 0x0002800000047ab9 */ /* 0x000fe20000000a00 */
[----:B---3--:R-:W-:Y:S01]  /*20550*/  IMAD.WIDE R4, R14, 0x4, R4 ;  /* 0x000000040e047825 */ /* 0x008fe200078e0204 */
[----:B------:R-:W-:Y:S01]  /*20560*/  ISETP.NE.U32.AND P1, PT, RZ, UR4, PT ;  /* 0x00000004ff007c0c */ /* 0x000fe2000bf25070 */
[----:B0-----:R-:W0:Y:S03]  /*20570*/  LDC.64 R2, c[0x0][0xa10] ;  /* 0x00028400ff027b82 */ /* 0x001e260000000a00 */
[----:B------:R-:W-:Y:S02]  /*20580*/  ISETP.NE.AND.EX P3, PT, RZ, UR5, PT, P1 ;  /* 0x00000005ff007c0c */ /* 0x000fe4000bf65310 */
[----:B------:R-:W-:Y:S02]  /*20590*/  ISETP.NE.AND.EX P1, PT, RZ, UR7, PT, P2 ;  /* 0x00000007ff007c0c */ /* 0x000fe4000bf25320 */
[----:B------:R-:W-:-:S02]  /*205a0*/  ISETP.NE.AND.EX P2, PT, RZ, UR9, PT, P4 ;  /* 0x00000009ff007c0c */ /* 0x000fc4000bf45340 */
[----:B------:R-:W1:Y:S07]  /*205b0*/  @P0 LDC.64 R10, c[0x0][0xa18] ;  /* 0x00028600ff0a0b82 */ /* 0x000e6e0000000a00 */
[----:B------:R-:W5:Y:S04]  /*205c0*/  @P3 LDG.E R19, desc[UR46][R12.64] ;  /* 0x0000002e0c133981 */ /* 0x000f68000c1e1900 */
[----:B------:R-:W5:Y:S01]  /*205d0*/  @P1 LDG.E R7, desc[UR46][R4.64] ;  /* 0x0000002e04071981 */ /* 0x000f62000c1e1900 */
[----:B0-----:R-:W-:-:S05]  /*205e0*/  IMAD.WIDE R2, R14, 0x4, R2 ;  /* 0x000000040e027825 */ /* 0x001fca00078e0202 */
[----:B------:R-:W5:Y:S01]  /*205f0*/  @P2 LDG.E R17, desc[UR46][R2.64] ;  /* 0x0000002e02112981 */ /* 0x000f62000c1e1900 */
[----:B------:R-:W-:Y:S02]  /*20600*/  ULDC UR4, c[0x0][0x288] ;  /* 0x0000a20000047ab9 */ /* 0x000fe40000000800 */
[----:B------:R-:W-:Y:S01]  /*20610*/  IMAD.U32 R0, RZ, RZ, UR4 ;  /* 0x00000004ff007e24 */ /* 0x000fe2000f8e00ff */
[----:B------:R-:W-:Y:S02]  /*20620*/  ULDC.64 UR4, c[0x0][0x3f8] ;  /* 0x0000fe0000047ab9 */ /* 0x000fe40000000a00 */
[----:B------:R-:W-:-:S03]  /*20630*/  UISETP.NE.U32.AND UP0, UPT, UR4, URZ, UPT ;  /* 0x0000003f0400728c */ /* 0x000fc6000bf05070 */
[----:B------:R-:W-:Y:S01]  /*20640*/  ULDC UR4, c[0x0][0x404] ;  /* 0x0001010000047ab9 */ /* 0x000fe20000000800 */
[----:B------:R-:W-:Y:S01]  /*20650*/  UISETP.NE.AND.EX UP0, UPT, UR5, URZ, UPT, UP0 ;  /* 0x0000003f0500728c */ /* 0x000fe2000bf05300 */
[----:B-1----:R-:W-:Y:S02]  /*20660*/  @P0 IMAD.WIDE R10, R14, 0x4, R10 ;  /* 0x000000040e0a0825 */ /* 0x002fe400078e020a */
[----:B------:R-:W-:Y:S01]  /*20670*/  ULDC UR5, c[0x0][0x2e0] ;  /* 0x0000b80000057ab9 */ /* 0x000fe20000000800 */
[----:B------:R-:W-:Y:S02]  /*20680*/  USEL UR4, UR4, 0x1, UP0 ;  /* 0x0000000104047887 */ /* 0x000fe40008000000 */
[----:B------:R0:W5:Y:S02]  /*20690*/  @P0 LDG.E R0, desc[UR46][R10.64] ;  /* 0x0000002e0a000981 */ /* 0x000164000c1e1900 */
[----:B------:R-:W-:-:S03]  /*206a0*/  UIMAD UR4, UR4, UR5, URZ ;  /* 0x00000005040472a4 */ /* 0x000fc6000f8e023f */
[----:B------:R-:W-:-:S03]  /*206b0*/  ULDC UR5, c[0x0][0x338] ;  /* 0x0000ce0000057ab9 */ /* 0x000fc60000000800 */
[----:B------:R-:W-:Y:S02]  /*206c0*/  IMAD.U32 R6, RZ, RZ, UR4 ;  /* 0x00000004ff067e24 */ /* 0x000fe4000f8e00ff */
[----:B0-----:R-:W-:Y:S01]  /*206d0*/  IMAD.U32 R10, RZ, RZ, UR5 ;  /* 0x00000005ff0a7e24 */ /* 0x001fe2000f8e00ff */
[----:B------:R-:W-:Y:S06]  /*206e0*/  @P0 BRA `(.L_x_1468) ;  /* 0x0000000000100947 */ /* 0x000fec0003800000 */
[----:B------:R-:W-:Y:S05]  /*206f0*/  @!P3 BRA `(.L_x_1468) ;  /* 0x00000000000cb947 */ /* 0x000fea0003800000 */
[----:B------:R-:W2:Y:S04]  /*20700*/  LDG.E R8, desc[UR46][R12.64] ;  /* 0x0000002e0c087981 */ /* 0x000ea8000c1e1900 */
[----:B-----5:R-:W2:Y:S02]  /*20710*/  LDG.E R0, desc[UR46][R12.64+0x4] ;  /* 0x0000042e0c007981 */ /* 0x020ea4000c1e1900 */
[----:B--2---:R-:W-:-:S07]  /*20720*/  IMAD.IADD R0, R0, 0x1, -R8 ;  /* 0x0000000100007824 */ /* 0x004fce00078e0a08 */
.L_x_1468:
[----:B-----5:R-:W-:Y:S01]  /*20730*/  IMAD.IADD R7, R7, 0x1, R9 ;  /* 0x0000000107077824 */ /* 0x020fe200078e0209 */
[----:B------:R-:W-:Y:S02]  /*20740*/  ULDC.64 UR4, c[0x0][0xa20] ;  /* 0x0002880000047ab9 */ /* 0x000fe40000000a00 */
[----:B------:R-:W-:Y:S02]  /*20750*/  ISETP.NE.U32.AND P0, PT, RZ, UR4, PT ;  /* 0x00000004ff007c0c */ /* 0x000fe4000bf05070 */
[----:B------:R0:W-:Y:S02]  /*20760*/  STL [R1+0x38], R7 ;  /* 0x0000380701007387 */ /* 0x0001e40000100800 */
[----:B------:R-:W-:-:S13]  /*20770*/  ISETP.NE.AND.EX P0, PT, RZ, UR5, PT, P0 ;  /* 0x00000005ff007c0c */ /* 0x000fda000bf05300 */
[----:B0-----:R-:W-:Y:S05]  /*20780*/  @!P0 BRA `(.L_x_1469) ;  /* 0x0000000000108947 */ /* 0x001fea0003800000 */
[----:B------:R-:W0:Y:S02]  /*20790*/  LDC.64 R6, c[0x0][0xa20] ;  /* 0x00028800ff067b82 */ /* 0x000e240000000a00 */
[----:B0-----:R-:W-:-:S06]  /*207a0*/  IMAD.WIDE R6, R14, 0x4, R6 ;  /* 0x000000040e067825 */ /* 0x001fcc00078e0206 */
[----:B------:R0:W5:Y:S01]  /*207b0*/  LDG.E R6, desc[UR46][R6.64] ;  /* 0x0000002e06067981 */ /* 0x000162000c1e1900 */
[----:B------:R-:W-:Y:S05]  /*207c0*/  BRA `(.L_x_1470) ;  /* 0x0000000000107947 */ /* 0x000fea0003800000 */
.L_x_1469:
[----:B------:R-:W-:Y:S05]  /*207d0*/  @!P1 BRA `(.L_x_1470) ;  /* 0x00000000000c9947 */ /* 0x000fea0003800000 */
[----:B------:R-:W2:Y:S04]  /*207e0*/  LDG.E R6, desc[UR46][R4.64] ;  /* 0x0000002e04067981 */ /* 0x000ea8000c1e1900 */
[----:B------:R-:W2:Y:S02]  /*207f0*/  LDG.E R4, desc[UR46][R4.64+0x4] ;  /* 0x0000042e04047981 */ /* 0x000ea4000c1e1900 */
[----:B--2---:R-:W-:-:S07]  /*20800*/  IMAD.IADD R6, R4, 0x1, -R6 ;  /* 0x0000000104067824 */ /* 0x004fce00078e0a06 */
.L_x_1470:
[----:B------:R-:W2:Y:S04]  /*20810*/  @P2 LDG.E R4, desc[UR46][R2.64] ;  /* 0x0000002e02042981 */ /* 0x000ea8000c1e1900 */
[----:B0-----:R-:W3:Y:S04]  /*20820*/  LDL R7, [R1+0x4] ;  /* 0x0000040001077983 */ /* 0x001ee80000100800 */
[----:B------:R-:W2:Y:S01]  /*20830*/  @P2 LDG.E R2, desc[UR46][R2.64+0x4] ;  /* 0x0000042e02022981 */ /* 0x000ea2000c1e1900 */
[----:B-----5:R-:W-:Y:S02]  /*20840*/  IMAD.IADD R9, R6, 0x1, -R9 ;  /* 0x0000000106097824 */ /* 0x020fe400078e0a09 */
[----:B--2---:R-:W-:-:S05]  /*20850*/  @P2 IMAD.IADD R10, R2, 0x1, -R4 ;  /* 0x00000001020a2824 */ /* 0x004fca00078e0a04 */
[----:B------:R-:W-:-:S05]  /*20860*/  IADD3 R6, R9, R10, RZ ;  /* 0x0000000a09067210 */ /* 0x000fca0007ffe0ff */
[----:B------:R-:W-:-:S05]  /*20870*/  VIADD R2, R6, 0x3f ;  /* 0x0000003f06027836 */ /* 0x000fca0000000000 */
[----:B------:R-:W-:-:S04]  /*20880*/  SHF.R.S32.HI R3, RZ, 0x1f, R2 ;  /* 0x0000001fff037819 */ /* 0x000fc80000011402 */
[----:B------:R-:W-:Y:S02]  /*20890*/  LEA.HI R18, R3, R2, RZ, 0x6 ;  /* 0x0000000203127211 */ /* 0x000fe400078f30ff */
[----:B------:R-:W0:Y:S01]  /*208a0*/  LDC.64 R2, c[0x0][0x9e0] ;  /* 0x00027800ff027b82 */ /* 0x000e220000000a00 */
[----:B---3--:R-:W-:-:S04]  /*208b0*/  LEA R16, R7, 0x80, 0x7 ;  /* 0x0000008007107811 */ /* 0x008fc800078e38ff */
[----:B------:R-:W-:Y:S02]  /*208c0*/  IADD3 R16, R6, R16, -R0 ;  /* 0x0000001006107210 */ /* 0x000fe40007ffe800 */
[----:B------:R-:W-:Y:S02]  /*208d0*/  SHF.R.S32.HI R18, RZ, 0x6, R18 ;  /* 0x00000006ff127819 */ /* 0x000fe40000011412 */
[----:B0-----:R-:W-:Y:S01]  /*208e0*/  ISETP.GE.AND P1, PT, R3, 0x1, PT ;  /* 0x000000010300780c */ /* 0x001fe20003f26270 */
[----:B------:R-:W-:-:S12]  /*208f0*/  IMAD.IADD R8, R16, 0x1, R2 ;  /* 0x0000000110087824 */ /* 0x000fd800078e0202 */
[----:B------:R-:W-:Y:S05]  /*20900*/  @!P1 BRA `(.L_x_1471) ;  /* 0x0000000000489947 */ /* 0x000fea0003800000 */
        /* <DEDUP_REMOVED lines=11> */
.L_x_1473:
[----:B------:R-:W-:-:S13]  /*209c0*/  ISETP.NE.AND P0, PT, R3, 0x1, PT ;  /* 0x000000010300780c */ /* 0x000fda0003f05270 */
[----:B------:R-:W0:Y:S02]  /*209d0*/  @P0 LDC.64 R4, c[0x0][0x9e8] ;  /* 0x00027a00ff040b82 */ /* 0x000e240000000a00 */
[----:B0-----:R-:W-:-:S05]  /*209e0*/  @P0 IMAD.HI.U32 R4, R2, R4, RZ ;  /* 0x0000000402040227 */ /* 0x001fca00078e00ff */
[----:B------:R-:W-:-:S07]  /*209f0*/  @P0 SHF.R.U32.HI R2, RZ, R5, R4 ;  /* 0x00000005ff020219 */ /* 0x000fce0000011604 */
.L_x_1474:
[----:B------:R-:W-:Y:S05]  /*20a00*/  BSYNC B0 ;  /* 0x0000000000007941 */ /* 0x000fea0003800000 */
.L_x_1472:
[----:B------:R-:W-:-:S05]  /*20a10*/  IMAD R2, R2, R3, R3 ;  /* 0x0000000302027224 */ /* 0x000fca00078e0203 */
[----:B------:R-:W-:-:S07]  /*20a20*/  VIMNMX R8, R8, R2, PT ;  /* 0x0000000208087248 */ /* 0x000fce0003fe0100 */
.L_x_1471:
        /* <DEDUP_REMOVED lines=15> */
.L_x_1477:
[----:B------:R-:W-:Y:S01]  /*20b20*/  ISETP.NE.AND P0, PT, R3, 0x1, PT ;  /* 0x000000010300780c */ /* 0x000fe20003f05270 */
[----:B------:R-:W-:-:S12]  /*20b30*/  IMAD.MOV.U32 R2, RZ, RZ, R4 ;  /* 0x000000ffff027224 */ /* 0x000fd800078e0004 */
[----:B------:R-:W0:Y:S02]  /*20b40*/  @P0 LDC.64 R6, c[0x0][0x9e8] ;  /* 0x00027a00ff060b82 */ /* 0x000e240000000a00 */
[----:B0-----:R-:W-:-:S05]  /*20b50*/  @P0 IMAD.HI.U32 R6, R4, R6, RZ ;  /* 0x0000000604060227 */ /* 0x001fca00078e00ff */
[----:B------:R-:W-:-:S07]  /*20b60*/  @P0 SHF.R.U32.HI R2, RZ, R7, R6 ;  /* 0x00000007ff020219 */ /* 0x000fce0000011606 */
.L_x_1478:
[----:B------:R-:W-:Y:S05]  /*20b70*/  BSYNC B0 ;  /* 0x0000000000007941 */ /* 0x000fea0003800000 */
.L_x_1476:
[----:B------:R-:W-:-:S05]  /*20b80*/  IMAD R3, R2, R3, RZ ;  /* 0x0000000302037224 */ /* 0x000fca00078e02ff */
[----:B------:R-:W-:-:S07]  /*20b90*/  VIMNMX R0, R0, R3, !PT ;  /* 0x0000000300007248 */ /* 0x000fce0007fe0100 */
.L_x_1475:
[----:B------:R-:W-:Y:S01]  /*20ba0*/  VIADD R8, R8, 0x3f ;  /* 0x0000003f08087836 */ /* 0x000fe20000000000 */
[----:B------:R-:W-:Y:S04]  /*20bb0*/  BSSY B0, `(.L_x_1479) ;  /* 0x0000135000007945 */ /* 0x000fe80003800000 */
[----:B------:R-:W-:-:S04]  /*20bc0*/  SHF.R.S32.HI R2, RZ, 0x1f, R8 ;  /* 0x0000001fff027819 */ /* 0x000fc80000011408 */
[----:B------:R-:W-:Y:S02]  /*20bd0*/  LEA.HI R3, R2, R8, RZ, 0x6 ;  /* 0x0000000802037211 */ /* 0x000fe400078f30ff */
[----:B------:R-:W-:Y:S02]  /*20be0*/  SHF.R.S32.HI R2, RZ, 0x1f, R0 ;  /* 0x0000001fff027819 */ /* 0x000fe40000011400 */
[----:B------:R-:W-:Y:S02]  /*20bf0*/  SHF.R.S32.HI R3, RZ, 0x6, R3 ;  /* 0x00000006ff037819 */ /* 0x000fe40000011403 */
[----:B------:R-:W-:-:S04]  /*20c00*/  LEA.HI R0, R2, R0, RZ, 0x6 ;  /* 0x0000000002007211 */ /* 0x000fc800078f30ff */
[----:B------:R-:W-:-:S04]  /*20c10*/  SHF.R.S32.HI R0, RZ, 0x6, R0 ;  /* 0x00000006ff007819 */ /* 0x000fc80000011400 */
[----:B------:R-:W-:Y:S02]  /*20c20*/  VIMNMX R2, RZ, R0, !PT ;  /* 0x00000000ff027248 */ /* 0x000fe40007fe0100 */
[----:B------:R-:W-:Y:S02]  /*20c30*/  VIMNMX R0, R18, R3, PT ;  /* 0x0000000312007248 */ /* 0x000fe40003fe0100 */
[----:B------:R-:W-:-:S03]  /*20c40*/  LEA R2, R2, -R9, 0x6 ;  /* 0x8000000902027211 */ /* 0x000fc600078e30ff */
[----:B------:R-:W-:Y:S01]  /*20c50*/  IMAD R0, R0, 0x40, -R9 ;  /* 0x0000004000007824 */ /* 0x000fe200078e0a09 */
[----:B------:R-:W-:-:S04]  /*20c60*/  VIMNMX R3, RZ, R2, !PT ;  /* 0x00000002ff037248 */ /* 0x000fc80007fe0100 */
[----:B------:R-:W-:-:S04]  /*20c70*/  VIMNMX R0, R0, R10, PT ;  /* 0x0000000a00007248 */ /* 0x000fc80003fe0100 */
        /* <DEDUP_REMOVED lines=9> */
[----:B------:R-:W-:Y:S05]  /*20d10*/  @!P1 BRA `(.L_x_1480) ;  /* 0x0000001000789947 */ /* 0x000fea0003800000 */
[----:B------:R-:W2:Y:S01]  /*20d20*/  LDL R6, [R1+0x8] ;  /* 0x0000080001067983 */ /* 0x000ea20000100800 */
[----:B------:R-:W0:Y:S01]  /*20d30*/  LDC R0, c[0x0][0x428] ;  /* 0x00010a00ff007b82 */ /* 0x000e220000000800 */
[----:B------:R-:W-:Y:S01]  /*20d40*/  UMOV UR4, 0xffffffff ;  /* 0xffffffff00047882 */ /* 0x000fe20000000000 */
[----:B0-----:R-:W-:-:S13]  /*20d50*/  ISETP.NE.AND P0, PT, R0, 0x1, PT ;  /* 0x000000010000780c */ /* 0x001fda0003f05270 */
[----:B------:R-:W2:Y:S08]  /*20d60*/  @P0 LDC R0, c[0x0][0x42c] ;  /* 0x00010b00ff000b82 */ /* 0x000eb00000000800 */
[----:B------:R-:W0:Y:S01]  /*20d70*/  @P0 LDC R5, c[0x0][0x430] ;  /* 0x00010c00ff050b82 */ /* 0x000e220000000800 */
[----:B--2---:R-:W-:-:S04]  /*20d80*/  @P0 IMAD.HI.U32 R0, R6, R0, RZ ;  /* 0x0000000006000227 */ /* 0x004fc800078e00ff */
[----:B------:R-:W-:Y:S01]  /*20d90*/  IMAD.MOV.U32 R2, RZ, RZ, R6 ;  /* 0x000000ffff027224 */ /* 0x000fe200078e0006 */
[----:B0-----:R-:W-:Y:S02]  /*20da0*/  @P0 SHF.R.U32.HI R2, RZ, R5, R0 ;  /* 0x00000005ff020219 */ /* 0x001fe40000011600 */
[----:B------:R-:W-:Y:S01]  /*20db0*/  SEL R0, R14, RZ, !P2 ;  /* 0x000000ff0e007207 */ /* 0x000fe20005000000 */
[----:B------:R-:W-:Y:S06]  /*20dc0*/  BRA.DIV UR4, `(.L_x_1481) ;  /* 0x0000008e04b87947 */ /* 0x000fec000b800000 */
[----:B------:R-:W0:Y:S02]  /*20dd0*/  S2R R5, SR_TID.X ;  /* 0x0000000000057919 */ /* 0x000e240000002100 */
[----:B0-----:R-:W-:-:S04]  /*20de0*/  SHF.R.U32.HI R5, RZ, 0x5, R5 ;  /* 0x00000005ff057819 */ /* 0x001fc80000011605 */
[----:B------:R-:W-:-:S05]  /*20df0*/  LOP3.LUT R5, R5, 0x3, RZ, 0xc0, !PT ;  /* 0x0000000305057812 */ /* 0x000fca00078ec0ff */
[----:B------:R0:W1:Y:S02]  /*20e00*/  SHFL.IDX PT, R14, R5, RZ, 0x1f ;  /* 0x00001fff050e7589 */ /* 0x00006400000e0000 */
.L_x_1774:
[----:B-1----:R-:W-:Y:S02]  /*20e10*/  ISETP.NE.AND P0, PT, R14, RZ, PT ;  /* 0x000000ff0e00720c */ /* 0x002fe40003f05270 */
[----:B------:R-:W-:-:S11]  /*20e20*/  PLOP3.LUT P6, PT, PT, PT, PT, 0x8, 0x0 ;  /* 0x000000000000781c */ /* 0x000fd60003fce170 */
[----:B------:R-:W-:Y:S05]  /*20e30*/  @P0 BRA `(.L_x_1482) ;  /* 0x00000000000c0947 */ /* 0x000fea0003800000 */
[----:B------:R-:W-:-:S03]  /*20e40*/  UMOV UR4, 0xffffffff ;  /* 0xffffffff00047882 */ /* 0x000fc60000000000 */
[----:B------:R-:W-:Y:S05]  /*20e50*/  BRA.DIV UR4, `(.L_x_1483) ;  /* 0x0000008e04c87947 */ /* 0x000fea000b800000 */
[----:B------:R-:W-:-:S13]  /*20e60*/  ELECT P6, URZ, PT ;  /* 0x00000000003f782f */ /* 0x000fda00038c0000 */
.L_x_1482:
        /* <DEDUP_REMOVED lines=12> */
.L_x_1777:
[----:B------:R-:W-:Y:S05]  /*20f30*/  BSYNC B1 ;  /* 0x0000000000017941 */ /* 0x000fea0003800000 */
.L_x_1484:
[----:B------:R-:W-:Y:S04]  /*20f40*/  BSSY B1, `(.L_x_1486) ;  /* 0x000006f000017945 */ /* 0x000fe80003800000 */
[----:B------:R-:W-:Y:S05]  /*20f50*/  @!P6 BRA `(.L_x_1487) ;  /* 0x0000000400b4e947 */ /* 0x000fea0003800000 */
[----:B------:R-:W2:Y:S04]  /*20f60*/  LDL R8, [R1+0x1c] ;  /* 0x00001c0001087983 */ /* 0x000ea80000100800 */
[----:B------:R-:W3:Y:S01]  /*20f70*/  LDL R7, [R1+0x24] ;  /* 0x0000240001077983 */ /* 0x000ee20000100800 */
[----:B------:R-:W1:Y:S01]  /*20f80*/  S2R R6, SR_TID.X ;  /* 0x0000000000067919 */ /* 0x000e620000002100 */
[----:B------:R-:W-:Y:S01]  /*20f90*/  BSSY B2, `(.L_x_1488) ;  /* 0x0000007000027945 */ /* 0x000fe20003800000 */
[----:B-1----:R-:W-:-:S04]  /*20fa0*/  LOP3.LUT R6, R6, 0x7f, RZ, 0xc0, !PT ;  /* 0x0000007f06067812 */ /* 0x002fc800078ec0ff */
[----:B------:R-:W-:Y:S01]  /*20fb0*/  ISETP.NE.AND P1, PT, R6, RZ, PT ;  /* 0x000000ff0600720c */ /* 0x000fe20003f25270 */
[----:B--2---:R-:W-:Y:S01]  /*20fc0*/  IMAD R8, R8, 0x8, R12 ;  /* 0x0000000808087824 */ /* 0x004fe200078e020c */
[----:B---3--:R-:W-:-:S04]  /*20fd0*/  SHF.L.U32 R11, R7, 0x1f, RZ ;  /* 0x0000001f070b7819 */ /* 0x008fc800000006ff */
[----:B------:R-:W1:Y:S02]  /*20fe0*/  SYNCS.PHASECHK.TRANS64.TRYWAIT P0, [R8+URZ+0x284a0], R11 ;  /* 0x0284a00b080075a7 */ /* 0x000e64000800017f */
[----:B-1----:R-:W-:Y:S05]  /*20ff0*/  @!P0 BRA `(.L_x_1489) ;  /* 0x0000008c00948947 */ /* 0x002fea0003800000 */
.L_x_1778:
[----:B------:R-:W-:Y:S05]  /*21000*/  BSYNC B2 ;  /* 0x0000000000027941 */ /* 0x000fea0003800000 */
.L_x_1488:
        /* <DEDUP_REMOVED lines=9> */
.L_x_1491:
[----:B------:R-:W-:Y:S05]  /*210a0*/  BSYNC B2 ;  /* 0x0000000000027941 */ /* 0x000fea0003800000 */
.L_x_1490:
        /* <DEDUP_REMOVED lines=10> */
[----:B--2---:R-:W-:-:S02]  /*21150*/  IMAD R10, R5, 0x4000, R12 ;  /* 0x00004000050a7824 */ /* 0x004fc400078e020c */
[----:B------:R-:W-:Y:S02]  /*21160*/  VIADD R5, R8, 0x28490 ;  /* 0x0002849008057836 */ /* 0x000fe40000000000 */
[----:B------:R-:W-:-:S07]  /*21170*/  VIADD R7, R10, 0x20000 ;  /* 0x000200000a077836 */ /* 0x000fce0000000000 */
.L_x_1492:
        /* <DEDUP_REMOVED lines=12> */
[----:B------:R-:W-:Y:S01]  /*21240*/  VIADD R7, R10, 0x22000 ;  /* 0x000220000a077836 */ /* 0x000fe20000000000 */
[----:B------:R-:W-:Y:S01]  /*21250*/  UMOV UR6, 0x0 ;  /* 0x0000000000067882 */ /* 0x000fe20000000000 */
[----:B------:R-:W-:Y:S01]  /*21260*/  UMOV UR7, 0x12f00000 ;  /* 0x12f0000000077882 */ /* 0x000fe20000000000 */
[----:B------:R-:W-:-:S15]  /*21270*/  R2UR UR10, R13 ;  /* 0x000000000d0a72ca */ /* 0x000fde00000e0000 */
.L_x_1493:
        /* <DEDUP_REMOVED lines=13> */
.L_x_1779:
[----:B------:R-:W-:Y:S05]  /*21350*/  BSYNC B2 ;  /* 0x0000000000027941 */ /* 0x000fea0003800000 */
.L_x_1494:
[----:B------:R-:W-:Y:S01]  /*21360*/  BSSY B2, `(.L_x_1496) ;  /* 0x000000b000027945 */ /* 0x000fe20003800000 */
[----:B------:R-:W-:Y:S02]  /*21370*/  IMAD.MOV.U32 R14, RZ, RZ, 0x0 ;  /* 0x00000000ff0e7424 */ /* 0x000fe400078e00ff */
[----:B------:R-:W-:Y:S01]  /*21380*/  IMAD.MOV.U32 R15, RZ, RZ, 0x12f00000 ;  /* 0x12f00000ff0f7424 */ /* 0x000fe200078e00ff */
[----:B------:R-:W-:Y:S06]  /*21390*/  @P1 BRA `(.L_x_1497) ;  /* 0x00000000001c1947 */ /* 0x000fec0003800000 */
[----:B------:R-:W2:Y:S02]  /*213a0*/  S2R R5, SR_TID.X ;  /* 0x0000000000057919 */ /* 0x000ea40000002100 */
[----:B--2---:R-:W-:Y:S01]  /*213b0*/  LOP3.LUT R7, R5, 0x1f, RZ, 0xc0, !PT ;  /* 0x0000001f05077812 */ /* 0x004fe200078ec0ff */
[----:B------:R-:W-:-:S03]  /*213c0*/  IMAD.MOV.U32 R5, RZ, RZ, 0x4000 ;  /* 0x00004000ff057424 */ /* 0x000fc600078e00ff */
[----:B------:R-:W-:Y:S01]  /*213d0*/  ISETP.NE.AND P0, PT, R7, RZ, PT ;  /* 0x000000ff0700720c */ /* 0x000fe20003f05270 */
[----:B------:R2:W-:-:S12]  /*213e0*/  SYNCS.ARRIVE.TRANS64 RZ, [R8+URZ+0x284b0], R5 ;  /* 0x0284b00508ff79a7 */ /* 0x0005d8000800003f */
[----:B--2---:R-:W-:Y:S05]  /*213f0*/  @!P0 BRA `(.L_x_1497) ;  /* 0x0000000000048947 */ /* 0x004fea0003800000 */
[----:B------:R-:W-:Y:S01]  /*21400*/  BPT.TRAP 0x1 ;  /* 0x000000040000795c */ /* 0x000fe20000300000 */
.L_x_1497:
[----:B------:R-:W-:Y:S05]  /*21410*/  BSYNC B2 ;  /* 0x0000000000027941 */ /* 0x000fea0003800000 */
.L_x_1496:
[----:B------:R-:W-:Y:S01]  /*21420*/  R2UR UR10, R20 ;  /* 0x00000000140a72ca */ /* 0x000fe200000e0000 */
[----:B------:R-:W-:Y:S01]  /*21430*/  UIADD3 UR4, UP0, UR42, 0x670, URZ ;  /* 0x000006702a047890 */ /* 0x000fe2000ff1e03f */
[----:B------:R-:W-:Y:S01]  /*21440*/  R2UR UR6, R14 ;  /* 0x000000000e0672ca */ /* 0x000fe200000e0000 */
[----:B------:R-:W-:Y:S01]  /*21450*/  VIADD R7, R10, 0x10000 ;  /* 0x000100000a077836 */ /* 0x000fe20000000000 */
[----:B------:R-:W-:Y:S01]  /*21460*/  R2UR UR7, R15 ;  /* 0x000000000f0772ca */ /* 0x000fe200000e0000 */
[----:B------:R-:W-:Y:S01]  /*21470*/  UIADD3.X UR5, URZ, UR43, URZ, UP0, !UPT ;  /* 0x0000002b3f057290 */ /* 0x000fe200087fe43f */
[----:B------:R-:W-:Y:S02]  /*21480*/  PLOP3.LUT P0, PT, PT, PT, PT, 0x80, 0x0 ;  /* 0x000000000000781c */ /* 0x000fe40003f0f070 */
[----:B------:R-:W-:-:S11]  /*21490*/  IADD3 R5, R8, 0x284b0, RZ ;  /* 0x000284b008057810 */ /* 0x000fd60007ffe0ff */
.L_x_1498:
        /* <DEDUP_REMOVED lines=10> */
[----:B------:R-:W-:Y:S01]  /*21540*/  R2UR UR10, R13 ;  /* 0x000000000d0a72ca */ /* 0x000fe200000e0000 */
[----:B------:R-:W-:Y:S01]  /*21550*/  VIADD R7, R10, 0x12000 ;  /* 0x000120000a077836 */ /* 0x000fe20000000000 */
[----:B------:R-:W-:Y:S02]  /*21560*/  R2UR UR6, R14 ;  /* 0x000000000e0672ca */ /* 0x000fe400000e0000 */
[----:B------:R-:W-:Y:S02]  /*21570*/  R2UR UR7, R15 ;  /* 0x000000000f0772ca */ /* 0x000fe400000e0000 */
[----:B------:R-:W-:-:S13]  /*21580*/  PLOP3.LUT P0, PT, PT, PT, PT, 0x80, 0x0 ;  /* 0x000000000000781c */ /* 0x000fda0003f0f070 */
.L_x_1499:
        /* <DEDUP_REMOVED lines=10> */
.L_x_1487:
[----:B------:R-:W-:Y:S05]  /*21630*/  BSYNC B1 ;  /* 0x0000000000017941 */ /* 0x000fea0003800000 */
.L_x_1486:
[----:B------:R-:W2:Y:S04]  /*21640*/  LDL.LU R10, [R1+0x1c] ;  /* 0x00001c00010a7983 */ /* 0x000ea80000300800 */
[----:B01----:R-:W3:Y:S01]  /*21650*/  LDL.LU R8, [R1+0x24] ;  /* 0x0000240001087983 */ /* 0x003ee20000300800 */
[----:B------:R-:W-:Y:S01]  /*21660*/  PLOP3.LUT P0, PT, PT, PT, PT, 0x8, 0x0 ;  /* 0x000000000000781c */ /* 0x000fe20003f0e170 */
[----:B--2---:R-:W-:-:S05]  /*21670*/  VIADD R5, R10, 0x1 ;  /* 0x000000010a057836 */ /* 0x004fca0000000000 */
[----:B------:R-:W-:-:S04]  /*21680*/  ISETP.NE.AND P1, PT, R5, 0x2, PT ;  /* 0x000000020500780c */ /* 0x000fc80003f25270 */
[----:B------:R-:W-:Y:S02]  /*21690*/  SEL R6, RZ, 0x1, P1 ;  /* 0x00000001ff067807 */ /* 0x000fe40000800000 */
[----:B------:R-:W-:Y:S02]  /*216a0*/  SEL R5, R5, RZ, P1 ;  /* 0x000000ff05057207 */ /* 0x000fe40000800000 */
[----:B---3--:R-:W-:Y:S01]  /*216b0*/  LOP3.LUT R8, R8, R6, RZ, 0x3c, !PT ;  /* 0x0000000608087212 */ /* 0x008fe200078e3cff */
[----:B------:R-:W-:-:S04]  /*216c0*/  VIADD R6, R9, 0xfffffffe ;  /* 0xfffffffe09067836 */ /* 0x000fc80000000000 */
[----:B------:R0:W-:Y:S01]  /*216d0*/  STL [R1+0x24], R8 ;  /* 0x0000240801007387 */ /* 0x0001e20000100800 */
[----:B------:R-:W-:-:S03]  /*216e0*/  ISETP.GE.AND P2, PT, R6, R3, PT ;  /* 0x000000030600720c */ /* 0x000fc60003f46270 */
[----:B------:R0:W-:Y:S10]  /*216f0*/  STL [R1+0x1c], R5 ;  /* 0x00001c0501007387 */ /* 0x0001f40000100800 */
[----:B0-----:R-:W-:Y:S05]  /*21700*/  @!P2 BRA `(.L_x_1480) ;  /* 0x0000000400fca947 */ /* 0x001fea0003800000 */
[C---:B------:R-:W-:Y:S02]  /*21710*/  IMAD R17, R9.reuse, 0x40, R17 ;  /* 0x0000004009117824 */ /* 0x040fe400078e0211 */
[----:B------:R-:W-:Y:S02]  /*21720*/  VIADD R10, R9, 0xffffffff ;  /* 0xffffffff090a7836 */ /* 0x000fe40000000000 */
[----:B------:R-:W-:-:S07]  /*21730*/  VIADD R9, R17, 0xffffff80 ;  /* 0xffffff8011097836 */ /* 0x000fce0000000000 */
.L_x_1514:
        /* <DEDUP_REMOVED lines=8> */
[----:B------:R-:W-:Y:S01]  /*217c0*/  ISETP.NE.AND P2, PT, R5, RZ, PT ;  /* 0x000000ff0500720c */ /* 0x000fe20003f45270 */
[----:B--2---:R-:W-:Y:S01]  /*217d0*/  IMAD R8, R7, 0x8, R12 ;  /* 0x0000000807087824 */ /* 0x004fe200078e020c */
[----:B---3--:R-:W-:-:S04]  /*217e0*/  SHF.L.U32 R7, R6, 0x1f, RZ ;  /* 0x0000001f06077819 */ /* 0x008fc800000006ff */
[----:B------:R-:W0:Y:S02]  /*217f0*/  SYNCS.PHASECHK.TRANS64.TRYWAIT P1, [R8+URZ+0x284a0], R7 ;  /* 0x0284a007080075a7 */ /* 0x000e24000802017f */
[----:B0-----:R-:W-:Y:S05]  /*21800*/  @!P1 BRA `(.L_x_1503) ;  /* 0x0000008400b89947 */ /* 0x001fea0003800000 */
.L_x_1780:
[----:B------:R-:W-:Y:S05]  /*21810*/  BSYNC B2 ;  /* 0x0000000000027941 */ /* 0x000fea0003800000 */
.L_x_1502:
        /* <DEDUP_REMOVED lines=9> */
.L_x_1505:
[----:B------:R-:W-:Y:S05]  /*218b0*/  BSYNC B2 ;  /* 0x0000000000027941 */ /* 0x000fea0003800000 */
.L_x_1504:
[----:B------:R-:W2:Y:S01]  /*218c0*/  LDL R5, [R1+0x1c] ;  /* 0x00001c0001057983 */ /* 0x000ea20000100800 */
[----:B------:R-:W-:Y:S01]  /*218d0*/  MOV R13, RZ ;  /* 0x000000ff000d7202 */ /* 0x000fe20000000f00 */
[----:B------:R-:W-:Y:S01]  /*218e0*/  UIADD3 UR4, UP0, UR42, 0x570, URZ ;  /* 0x000005702a047890 */ /* 0x000fe2000ff1e03f */
[----:B------:R-:W-:Y:S01]  /*218f0*/  PLOP3.LUT P1, PT, PT, PT, PT, 0x80, 0x0 ;  /* 0x000000000000781c */ /* 0x000fe20003f2f070 */
[----:B------:R-:W-:Y:S01]  /*21900*/  UMOV UR6, 0x0 ;  /* 0x0000000000067882 */ /* 0x000fe20000000000 */
[----:B------:R-:W-:Y:S01]  /*21910*/  R2UR UR10, R13 ;  /* 0x000000000d0a72ca */ /* 0x000fe200000e0000 */
[----:B------:R-:W-:Y:S01]  /*21920*/  UIADD3.X UR5, URZ, UR43, URZ, UP0, !UPT ;  /* 0x0000002b3f057290 */ /* 0x000fe200087fe43f */
[----:B------:R-:W-:Y:S01]  /*21930*/  UMOV UR7, 0x12f00000 ;  /* 0x12f0000000077882 */ /* 0x000fe20000000000 */
[----:B--2---:R-:W-:Y:S02]  /*21940*/  IMAD R6, R5, 0x4000, R12 ;  /* 0x0000400005067824 */ /* 0x004fe400078e020c */
[----:B------:R-:W-:-:S02]  /*21950*/  VIADD R5, R8, 0x28490 ;  /* 0x0002849008057836 */ /* 0x000fc40000000000 */
[----:B------:R-:W-:-:S08]  /*21960*/  VIADD R11, R6, 0x20000 ;  /* 0x00020000060b7836 */ /* 0x000fd00000000000 */
.L_x_1506:
        /* <DEDUP_REMOVED lines=12> */
[----:B------:R-:W-:Y:S01]  /*21a30*/  VIADD R11, R6, 0x22000 ;  /* 0x00022000060b7836 */ /* 0x000fe20000000000 */
[----:B------:R-:W-:Y:S01]  /*21a40*/  UMOV UR6, 0x0 ;  /* 0x0000000000067882 */ /* 0x000fe20000000000 */
[----:B------:R-:W-:Y:S01]  /*21a50*/  UMOV UR7, 0x12f00000 ;  /* 0x12f0000000077882 */ /* 0x000fe20000000000 */
[----:B------:R-:W-:-:S15]  /*21a60*/  R2UR UR10, R17 ;  /* 0x00000000110a72ca */ /* 0x000fde00000e0000 */
.L_x_1507:
        /* <DEDUP_REMOVED lines=13> */
.L_x_1781:
[----:B------:R-:W-:Y:S05]  /*21b40*/  BSYNC B2 ;  /* 0x0000000000027941 */ /* 0x000fea0003800000 */
.L_x_1508:
        /* <DEDUP_REMOVED lines=11> */
.L_x_1511:
[----:B------:R-:W-:Y:S05]  /*21c00*/  BSYNC B2 ;  /* 0x0000000000027941 */ /* 0x000fea0003800000 */
.L_x_1510:
        /* <DEDUP_REMOVED lines=8> */
.L_x_1512:
        /* <DEDUP_REMOVED lines=15> */
.L_x_1513:
        /* <DEDUP_REMOVED lines=10> */
.L_x_1501:
[----:B------:R-:W-:Y:S05]  /*21e20*/  BSYNC B1 ;  /* 0x0000000000017941 */ /* 0x000fea0003800000 */
.L_x_1500:
[----:B------:R-:W2:Y:S04]  /*21e30*/  LDL.LU R5, [R1+0x1c] ;  /* 0x00001c0001057983 */ /* 0x000ea80000300800 */
[----:B------:R-:W3:Y:S01]  /*21e40*/  LDL.LU R7, [R1+0x24] ;  /* 0x0000240001077983 */ /* 0x000ee20000300800 */
[----:B------:R-:W-:Y:S02]  /*21e50*/  VIADD R10, R10, 0xffffffff ;  /* 0xffffffff0a0a7836 */ /* 0x000fe40000000000 */
        /* <DEDUP_REMOVED lines=10> */
.L_x_1480:
[----:B------:R-:W-:Y:S05]  /*21f00*/  BSYNC B0 ;  /* 0x0000000000007941 */ /* 0x000fea0003800000 */
.L_x_1479:
[----:B------:R-:W1:Y:S01]  /*21f10*/  LDC.64 R2, c[0x0][0x9e0] ;  /* 0x00027800ff027b82 */ /* 0x000e620000000a00 */
[----:B------:R-:W-:Y:S07]  /*21f20*/  @!P0 WARPSYNC.ALL ;  /* 0x0000000000008948 */ /* 0x000fee0003800000 */
[----:B------:R-:W-:Y:S01]  /*21f30*/  @!P0 BAR.SYNC.DEFER_BLOCKING 0xc, 0x180 ;  /* 0x0306000000008b1d */ /* 0x000fe20000010000 */
[----:B-1----:R-:W-:Y:S01]  /*21f40*/  ISETP.GE.AND P0, PT, R3, 0x1, PT ;  /* 0x000000010300780c */ /* 0x002fe20003f06270 */
        /* <DEDUP_REMOVED lines=13> */
.L_x_1517:
[----:B------:R-:W-:-:S13]  /*22020*/  ISETP.NE.AND P1, PT, R3, 0x1, PT ;  /* 0x000000010300780c */ /* 0x000fda0003f25270 */
[----:B0-----:R-:W0:Y:S02]  /*22030*/  @P1 LDC.64 R6, c[0x0][0x9e8] ;  /* 0x00027a00ff061b82 */ /* 0x001e240000000a00 */
[----:B0-----:R-:W-:-:S05]  /*22040*/  @P1 IMAD.HI.U32 R6, R0, R6, RZ ;  /* 0x0000000600061227 */ /* 0x001fca00078e00ff */
[----:B------:R-:W-:-:S07]  /*22050*/  @P1 SHF.R.U32.HI R0, RZ, R7, R6 ;  /* 0x00000007ff001219 */ /* 0x000fce0000011606 */
.L_x_1518:
[----:B------:R-:W-:Y:S05]  /*22060*/  BSYNC B0 ;  /* 0x0000000000007941 */ /* 0x000fea0003800000 */
.L_x_1516:
[----:B------:R-:W-:-:S05]  /*22070*/  IMAD R0, R0, R3, R3 ;  /* 0x0000000300007224 */ /* 0x000fca00078e0203 */
[----:B------:R-:W-:-:S07]  /*22080*/  VIMNMX R2, R2, R0, PT ;  /* 0x0000000002027248 */ /* 0x000fce0003fe0100 */
.L_x_1515:
[----:B------:R-:W-:Y:S01]  /*22090*/  VIADD R2, R2, 0x3f ;  /* 0x0000003f02027836 */ /* 0x000fe20000000000 */
[----:B------:R-:W-:-:S04]  /*220a0*/  ULDC UR4, c[0x0][0x9dc] ;  /* 0x0002770000047ab9 */ /* 0x000fc80000000800 */
[----:B------:R-:W-:-:S04]  /*220b0*/  SHF.R.S32.HI R0, RZ, 0x1f, R2 ;  /* 0x0000001fff007819 */ /* 0x000fc80000011402 */
[----:B------:R-:W-:-:S04]  /*220c0*/  LEA.HI R0, R0, R2, RZ, 0x6 ;  /* 0x0000000200007211 */ /* 0x000fc800078f30ff */
[----:B------:R-:W-:-:S04]  /*220d0*/  SHF.R.S32.HI R0, RZ, 0x6, R0 ;  /* 0x00000006ff007819 */ /* 0x000fc80000011400 */
[----:B------:R-:W-:Y:S01]  /*220e0*/  VIMNMX R16, R18, R0, PT ;  /* 0x0000000012107248 */ /* 0x000fe20003fe0100 */
[----:B------:R-:W-:Y:S01]  /*220f0*/  VIADD R0, R4, -UR4 ;  /* 0x8000000404007c36 */ /* 0x000fe20008000000 */
[----:B------:R-:W-:Y:S06]  /*22100*/  @!P0 BRA `(.L_x_1519) ;  /* 0x0000000000448947 */ /* 0x000fec0003800000 */
[----:B------:R-:W-:Y:S01]  /*22110*/  ISETP.GT.AND P0, PT, R4, -0x1, PT ;  /* 0xffffffff0400780c */ /* 0x000fe20003f04270 */
[----:B------:R-:W-:-:S12]  /*22120*/  BSSY B0, `(.L_x_1520) ;  /* 0x000000d000007945 */ /* 0x000fd80003800000 */
[----:B------:R-:W-:Y:S05]  /*22130*/  @P0 BRA `(.L_x_1521) ;  /* 0x00000000001c0947 */ /* 0x000fea0003800000 */
[----:B------:R-:W-:Y:S02]  /*22140*/  ISETP.NE.AND P0, PT, R3, 0x1, PT ;  /* 0x000000010300780c */ /* 0x000fe40003f05270 */
[----:B------:R-:W-:-:S11]  /*22150*/  LOP3.LUT R4, RZ, R4, RZ, 0x33, !PT ;  /* 0x00000004ff047212 */ /* 0x000fd600078e33ff */
[----:B0-----:R-:W0:Y:S02]  /*22160*/  @P0 LDC.64 R6, c[0x0][0x9e8] ;  /* 0x00027a00ff060b82 */ /* 0x001e240000000a00 */
[----:B0-----:R-:W-:-:S05]  /*22170*/  @P0 IMAD.HI.U32 R6, R4, R6, RZ ;  /* 0x0000000604060227 */ /* 0x001fca00078e00ff */
[----:B------:R-:W-:-:S04]  /*22180*/  @P0 SHF.R.U32.HI R4, RZ, R7, R6 ;  /* 0x00000007ff040219 */ /* 0x000fc80000011606 */
[----:B------:R-:W-:Y:S01]  /*22190*/  LOP3.LUT R4, RZ, R4, RZ, 0x33, !PT ;  /* 0x00000004ff047212 */ /* 0x000fe200078e33ff */
[----:B------:R-:W-:Y:S06]  /*221a0*/  BRA `(.L_x_1522) ;  /* 0x0000000000107947 */ /* 0x000fec0003800000 */
.L_x_1521:
[----:B------:R-:W-:-:S13]  /*221b0*/  ISETP.NE.AND P0, PT, R3, 0x1, PT ;  /* 0x000000010300780c */ /* 0x000fda0003f05270 */
[----:B0-----:R-:W0:Y:S02]  /*221c0*/  @P0 LDC.64 R6, c[0x0][0x9e8] ;  /* 0x00027a00ff060b82 */ /* 0x001e240000000a00 */
[----:B0-----:R-:W-:-:S05]  /*221d0*/  @P0 IMAD.HI.U32 R6, R4, R6, RZ ;  /* 0x0000000604060227 */ /* 0x001fca00078e00ff */
[----:B------:R-:W-:-:S07]  /*221e0*/  @P0 SHF.R.U32.HI R4, RZ, R7, R6 ;  /* 0x00000007ff040219 */ /* 0x000fce0000011606 */
.L_x_1522:
[----:B------:R-:W-:Y:S05]  /*221f0*/  BSYNC B0 ;  /* 0x0000000000007941 */ /* 0x000fea0003800000 */
.L_x_1520:
[----:B------:R-:W-:-:S05]  /*22200*/  IMAD R3, R4, R3, RZ ;  /* 0x0000000304037224 */ /* 0x000fca00078e02ff */
[----:B------:R-:W-:-:S07]  /*22210*/  VIMNMX R0, R0, R3, !PT ;  /* 0x0000000300007248 */ /* 0x000fce0007fe0100 */
.L_x_1519:
[----:B------:R-:W-:Y:S01]  /*22220*/  SHF.R.S32.HI R2, RZ, 0x1f, R0 ;  /* 0x0000001fff027819 */ /* 0x000fe20000011400 */
[----:B------:R-:W-:Y:S03]  /*22230*/  BSSY B6, `(.L_x_1523) ;  /* 0x00002fb000067945 */ /* 0x000fe60003800000 */
[----:B------:R-:W-:-:S04]  /*22240*/  LEA.HI R2, R2, R0, RZ, 0x6 ;  /* 0x0000000002027211 */ /* 0x000fc800078f30ff */
[----:B------:R-:W-:-:S04]  /*22250*/  SHF.R.S32.HI R2, RZ, 0x6, R2 ;  /* 0x00000006ff027819 */ /* 0x000fc80000011402 */
[----:B------:R-:W-:-:S04]  /*22260*/  VIMNMX R3, RZ, R2, !PT ;  /* 0x00000002ff037248 */ /* 0x000fc80007fe0100 */
[----:B------:R-:W-:Y:S01]  /*22270*/  ISETP.GT.AND P0, PT, R16, R3, PT ;  /* 0x000000031000720c */ /* 0x000fe20003f04270 */
[----:B------:R1:W-:-:S12]  /*22280*/  STL [R1+0x34], R3 ;  /* 0x0000340301007387 */ /* 0x0003d80000100800 */
[----:B-1----:R-:W-:Y:S05]  /*22290*/  @P0 BRA `(.L_x_1524) ;  /* 0x0000000000480947 */ /* 0x002fea0003800000 */
[----:B------:R-:W1:Y:S02]  /*222a0*/  S2R R3, SR_TID.X ;  /* 0x0000000000037919 */ /* 0x000e640000002100 */
[----:B-1----:R-:W-:-:S04]  /*222b0*/  LOP3.LUT R3, R3, 0x7f, RZ, 0xc0, !PT ;  /* 0x0000007f03037812 */ /* 0x002fc800078ec0ff */
[----:B------:R-:W-:-:S13]  /*222c0*/  ISETP.NE.AND P0, PT, R3, RZ, PT ;  /* 0x000000ff0300720c */ /* 0x000fda0003f05270 */
[----:B------:R-:W-:Y:S05]  /*222d0*/  @P0 BRA `(.L_x_1525) ;  /* 0x0000002c00c00947 */ /* 0x000fea0003800000 */
[----:B0-----:R-:W0:Y:S01]  /*222e0*/  S2R R5, SR_LANEID ;  /* 0x0000000000057919 */ /* 0x001e220000000000 */
        /* <DEDUP_REMOVED lines=13> */
.L_x_1524:
[----:B------:R-:W1:Y:S01]  /*223c0*/  S2R R0, SR_CgaCtaId ;  /* 0x0000000000007919 */ /* 0x000e620000008800 */
[----:B------:R-:W-:-:S04]  /*223d0*/  MOV R2, 0x400 ;  /* 0x0000040000027802 */ /* 0x000fc80000000f00 */
[----:B-1----:R-:W-:-:S04]  /*223e0*/  LEA R18, R0, R2, 0x18 ;  /* 0x0000000200127211 */ /* 0x002fc800078ec0ff */
[----:B------:R-:W-:Y:S01]  /*223f0*/  IADD3 R0, R18, 0x20000, RZ ;  /* 0x0002000012007810 */ /* 0x000fe20007ffe0ff */
[----:B------:R1:W-:Y:S03]  /*22400*/  STL [R1+0x2c], R18 ;  /* 0x00002c1201007387 */ /* 0x0003e60000100800 */
[----:B------:R-:W-:-:S13]  /*22410*/  LOP3.LUT P0, RZ, R0, 0x3ff, RZ, 0xc0, !PT ;  /* 0x000003ff00ff7812 */ /* 0x000fda000780c0ff */
[----:B-1----:R-:W-:Y:S05]  /*22420*/  @!P0 BRA `(.L_x_1526) ;  /* 0x0000000000408947 */ /* 0x002fea0003800000 */
[----:B------:R-:W-:Y:S01]  /*22430*/  MOV R2, 0x0 ;  /* 0x0000000000027802 */ /* 0x000fe20000000f00 */
[----:B------:R-:W-:Y:S01]  /*22440*/  ULDC.64 UR6, c[0x4][0x1c8] ;  /* 0x0100720000067ab9 */ /* 0x000fe20000000a00 */
[----:B------:R-:W-:Y:S01]  /*22450*/  ULDC.64 UR8, c[0x4][0x1d0] ;  /* 0x0100740000087ab9 */ /* 0x000fe20000000a00 */
[----:B------:R-:W-:Y:S01]  /*22460*/  ULDC.64 UR4, c[0x4][0x148] ;  /* 0x0100520000047ab9 */ /* 0x000fe20000000a00 */
[----:B------:R-:W-:Y:S02]  /*22470*/  IMAD.U32 R4, RZ, RZ, UR6 ;  /* 0x00000006ff047e24 */ /* 0x000fe4000f8e00ff */
[----:B------:R-:W1:Y:S01]  /*22480*/  LDC.64 R2, c[0x4][R2] ;  /* 0x0100000002027b82 */ /* 0x000e620000000a00 */
[----:B0-----:R-:W-:Y:S02]  /*22490*/  IMAD.U32 R5, RZ, RZ, UR7 ;  /* 0x00000007ff057e24 */ /* 0x001fe4000f8e00ff */
        /* <DEDUP_REMOVED lines=9> */
.L_x_1526:
[----:B------:R-:W2:Y:S01]  /*22530*/  LDL.LU R2, [R1+0x4c] ;  /* 0x00004c0001027983 */ /* 0x000ea20000300800 */
[----:B------:R-:W-:-:S04]  /*22540*/  IADD3 R17, R18, 0x10000, RZ ;  /* 0x0001000012117810 */ /* 0x000fc80007ffe0ff */
        /* <DEDUP_REMOVED lines=21> */
.L_x_1527:
[----:B------:R-:W-:-:S04]  /*226a0*/  IADD3 R0, R18, 0x8000, RZ ;  /* 0x0000800012007810 */ /* 0x000fc80007ffe0ff */
[----:B------:R-:W-:Y:S01]  /*226b0*/  LOP3.LUT P0, RZ, R0, 0x1bf, RZ, 0xc0, !PT ;  /* 0x000001bf00ff7812 */ /* 0x000fe2000780c0ff */
[----:B------:R2:W-:-:S12]  /*226c0*/  STL [R1+0x48], R0 ;  /* 0x0000480001007387 */ /* 0x0005d80000100800 */
[----:B--2---:R-:W-:Y:S05]  /*226d0*/  @!P0 BRA `(.L_x_1528) ;  /* 0x0000000000408947 */ /* 0x004fea0003800000 */
        /* <DEDUP_REMOVED lines=16> */
.L_x_1528:
[----:B------:R-:W-:-:S13]  /*227e0*/  LOP3.LUT P6, RZ, R17, 0x3ff, RZ, 0xc0, !PT ;  /* 0x000003ff11ff7812 */ /* 0x000fda00078cc0ff */
[----:B------:R-:W-:Y:S05]  /*227f0*/  @!P6 BRA `(.L_x_1529) ;  /* 0x000000000040e947 */ /* 0x000fea0003800000 */
[----:B-1----:R-:W-:Y:S01]  /*22800*/  MOV R2, 0x0 ;  /* 0x0000000000027802 */ /* 0x002fe20000000f00 */
[----:B------:R-:W-:Y:S01]  /*22810*/  ULDC.64 UR4, c[0x4][0x1c8] ;  /* 0x0100720000047ab9 */ /* 0x000fe20000000a00 */
[----:B------:R-:W-:Y:S01]  /*22820*/  ULDC.64 UR6, c[0x4][0x1d0] ;  /* 0x0100740000067ab9 */ /* 0x000fe20000000a00 */
[----:B------:R-:W-:Y:S01]  /*22830*/  ULDC.64 UR8, c[0x4][0x160] ;  /* 0x0100580000087ab9 */ /* 0x000fe20000000a00 */
[----:B------:R-:W-:Y:S01]  /*22840*/  MOV R4, UR4 ;  /* 0x0000000400047c02 */ /* 0x000fe20008000f00 */
[----:B0-----:R-:W-:Y:S01]  /*22850*/  IMAD.U32 R5, RZ, RZ, UR5 ;  /* 0x00000005ff057e24 */ /* 0x001fe2000f8e00ff */
[----:B------:R-:W0:Y:S01]  /*22860*/  LDC.64 R2, c[0x4][R2] ;  /* 0x0100000002027b82 */ /* 0x000e220000000a00 */
        /* <DEDUP_REMOVED lines=8> */
[----:B0-----:R-:W-:Y:S05]  /*228f0*/  CALL.ABS.NOINC R2 ;  /* 0x0000000002007343 */ /* 0x001fea0003c00000 */
.L_x_1529:
[----:B-1----:R-:W2:Y:S01]  /*22900*/  LDL.LU R2, [R1+0x4] ;  /* 0x0000040001027983 */ /* 0x002ea20000300800 */
[----:B------:R-:W1:Y:S01]  /*22910*/  LDC R0, c[0x0][0x428] ;  /* 0x00010a00ff007b82 */ /* 0x000e620000000800 */
[----:B------:R-:W-:Y:S02]  /*22920*/  ULDC.64 UR4, c[0x0][0x9f8] ;  /* 0x00027e0000047ab9 */ /* 0x000fe40000000a00 */
[----:B------:R-:W3:Y:S04]  /*22930*/  LDL R18, [R1+0x8] ;  /* 0x0000080001127983 */ /* 0x000ee80000100800 */
[----:B------:R-:W4:Y:S01]  /*22940*/  LDL R17, [R1+0xc] ;  /* 0x00000c0001117983 */ /* 0x000f220000100800 */
[----:B-1----:R-:W-:-:S13]  /*22950*/  ISETP.NE.AND P0, PT, R0, 0x1, PT ;  /* 0x000000010000780c */ /* 0x002fda0003f05270 */
[----:B------:R-:W1:Y:S01]  /*22960*/  @P0 LDC R4, c[0x0][0x430] ;  /* 0x00010c00ff040b82 */ /* 0x000e620000000800 */
[----:B--2---:R-:W-:-:S07]  /*22970*/  IMAD R3, R2, 0x80, R19 ;  /* 0x0000008002037824 */ /* 0x004fce00078e0213 */
[----:B------:R-:W2:Y:S01]  /*22980*/  @P0 LDC R2, c[0x0][0x42c] ;  /* 0x00010b00ff020b82 */ /* 0x000ea20000000800 */
[----:B---3--:R-:W-:Y:S01]  /*22990*/  MOV R0, R18 ;  /* 0x0000001200007202 */ /* 0x008fe20000000f00 */
[----:B--2---:R-:W-:Y:S02]  /*229a0*/  @P0 IMAD.HI.U32 R2, R18, R2, RZ ;  /* 0x0000000212020227 */ /* 0x004fe400078e00ff */
[----:B------:R-:W2:Y:S03]  /*229b0*/  S2R R18, SR_TID.X ;  /* 0x0000000000127919 */ /* 0x000ea60000002100 */
[----:B-1----:R-:W-:Y:S01]  /*229c0*/  @P0 SHF.R.U32.HI R0, RZ, R4, R2 ;  /* 0x00000004ff000219 */ /* 0x002fe20000011602 */
[----:B----4-:R-:W-:Y:S01]  /*229d0*/  IMAD.MOV.U32 R2, RZ, RZ, R17 ;  /* 0x000000ffff027224 */ /* 0x010fe200078e0011 */
[----:B------:R-:W-:-:S04]  /*229e0*/  ISETP.NE.U32.AND P0, PT, RZ, UR4, PT ;  /* 0x00000004ff007c0c */ /* 0x000fc8000bf05070 */
[----:B------:R-:W-:Y:S01]  /*229f0*/  ISETP.NE.AND.EX P0, PT, RZ, UR5, PT, P0 ;  /* 0x00000005ff007c0c */ /* 0x000fe2000bf05300 */
[----:B------:R-:W-:-:S12]  /*22a00*/  ULDC.64 UR4, c[0x0][0xa00] ;  /* 0x0002800000047ab9 */ /* 0x000fd80000000a00 */
[----:B0-----:R-:W0:Y:S01]  /*22a10*/  @P0 LDC.64 R4, c[0x0][0x9f8] ;  /* 0x00027e00ff040b82 */ /* 0x001e220000000a00 */
[----:B--2---:R-:W-:Y:S01]  /*22a20*/  LOP3.LUT R18, R18, 0x7f, RZ, 0xc0, !PT ;  /* 0x0000007f12127812 */ /* 0x004fe200078ec0ff */
[----:B0-----:R-:W-:-:S05]  /*22a30*/  @P0 IMAD.WIDE R4, R17, 0x4, R4 ;  /* 0x0000000411040825 */ /* 0x001fca00078e0204 */
[----:B------:R0:W2:Y:S01]  /*22a40*/  @P0 LDG.E R2, desc[UR46][R4.64] ;  /* 0x0000002e04020981 */ /* 0x0000a2000c1e1900 */
[----:B------:R-:W-:Y:S02]  /*22a50*/  ISETP.NE.AND P1, PT, R18, RZ, PT ;  /* 0x000000ff1200720c */ /* 0x000fe40003f25270 */
[----:B------:R-:W-:Y:S02]  /*22a60*/  ISETP.NE.U32.AND P0, PT, RZ, UR4, PT ;  /* 0x00000004ff007c0c */ /* 0x000fe4000bf05070 */
[----:B------:R-:W-:Y:S02]  /*22a70*/  PLOP3.LUT P3, PT, P1, PT, PT, 0x8, 0x0 ;  /* 0x000000000000781c */ /* 0x000fe40000f6e170 */
[----:B------:R-:W-:-:S04]  /*22a80*/  ISETP.NE.AND.EX P2, PT, RZ, UR5, PT, P0 ;  /* 0x00000005ff007c0c */ /* 0x000fc8000bf45300 */
[----:B0-----:R-:W-:-:S03]  /*22a90*/  SEL R4, R17, RZ, !P2 ;  /* 0x000000ff11047207 */ /* 0x001fc60005000000 */
[----:B------:R-:W-:-:S05]  /*22aa0*/  VOTEU.ALL UP1, P1 ;  /* 0x00000000003f7886 */ /* 0x000fca0000820000 */
[----:B------:R-:W-:-:S04]  /*22ab0*/  @!UP1 UIADD3 UR8, UP0, UR42, 0x270, URZ ;  /* 0x000002702a089890 */ /* 0x000fc8000ff1e03f */
[----:B------:R-:W-:-:S03]  /*22ac0*/  @!UP1 UIADD3.X UR9, URZ, UR43, URZ, UP0, !UPT ;  /* 0x0000002b3f099290 */ /* 0x000fc600087fe43f */
[----:B------:R-:W-:Y:S01]  /*22ad0*/  VOTEU.ALL UP0, P1 ;  /* 0x00000000003f7886 */ /* 0x000fe20000800000 */
[----:B--2---:R0:W-:Y:S08]  /*22ae0*/  STL [R1+0x28], R2 ;  /* 0x0000280201007387 */ /* 0x0041f00000100800 */
.L_x_1530:
[----:B0-----:R-:W2:Y:S01]  /*22af0*/  LDL R2, [R1+0x8] ;  /* 0x0000080001027983 */ /* 0x001ea20000100800 */
        /* <DEDUP_REMOVED lines=9> */
[----:B-1----:R-:W-:Y:S05]  /*22b90*/  @P3 BRA.U.ANY `(.L_x_1530) ;  /* 0xfffffffd00d43947 */ /* 0x002fea000393ffff */
[----:B------:R-:W-:Y:S01]  /*22ba0*/  PLOP3.LUT P2, PT, P1, PT, PT, 0x8, 0x0 ;  /* 0x000000000000781c */ /* 0x000fe20000f4e170 */
[----:B------:R-:W-:Y:S01]  /*22bb0*/  VOTEU.ALL UP0, P1 ;  /* 0x00000000003f7886 */ /* 0x000fe20000800000 */
[----:B------:R-:W-:-:S11]  /*22bc0*/  UMOV UR4, 0x80 ;  /* 0x0000008000047882 */ /* 0x000fd60000000000 */
.L_x_1531:
        /* <DEDUP_REMOVED lines=24> */
.L_x_1784:
[----:B--2---:R-:W-:Y:S02]  /*22d50*/  ISETP.NE.AND P0, PT, R14, RZ, PT ;  /* 0x000000ff0e00720c */ /* 0x004fe40003f05270 */
[----:B------:R-:W-:-:S11]  /*22d60*/  PLOP3.LUT P6, PT, PT, PT, PT, 0x8, 0x0 ;  /* 0x000000000000781c */ /* 0x000fd60003fce170 */
[----:B------:R-:W-:Y:S05]  /*22d70*/  @P0 BRA `(.L_x_1533) ;  /* 0x00000008000c0947 */ /* 0x000fea0003800000 */
[----:B------:R-:W-:-:S03]  /*22d80*/  UMOV UR4, 0xffffffff ;  /* 0xffffffff00047882 */ /* 0x000fc60000000000 */
[----:B------:R-:W-:Y:S05]  /*22d90*/  BRA.DIV UR4, `(.L_x_1534) ;  /* 0x0000007204b07947 */ /* 0x000fea000b800000 */
[----:B------:R-:W-:-:S13]  /*22da0*/  ELECT P6, URZ, PT ;  /* 0x00000000003f782f */ /* 0x000fda00038c0000 */
.L_x_1787:
[----:B------:R-:W-:Y:S05]  /*22db0*/  @!P6 BRA `(.L_x_1535) ;  /* 0x000000040080e947 */ /* 0x000fea0003800000 */
[----:B------:R-:W-:Y:S01]  /*22dc0*/  ISETP.NE.U32.AND P0, PT, R6, RZ, PT ;  /* 0x000000ff0600720c */ /* 0x000fe20003f05070 */
[----:B------:R-:W-:-:S03]  /*22dd0*/  VIADD R8, R16, 0xffffffff ;  /* 0xffffffff10087836 */ /* 0x000fc60000000000 */
[----:B------:R-:W-:-:S13]  /*22de0*/  ISETP.NE.AND.EX P0, PT, R7, RZ, PT, P0 ;  /* 0x000000ff0700720c */ /* 0x000fda0003f05300 */
[----:B------:R-:W-:Y:S05]  /*22df0*/  @!P0 BRA `(.L_x_1536) ;  /* 0x0000000000488947 */ /* 0x000fea0003800000 */
[----:B------:R-:W2:Y:S01]  /*22e00*/  LDC R9, c[0x0][0x41c] ;  /* 0x00010700ff097b82 */ /* 0x000ea20000000800 */
[----:B------:R-:W-:Y:S01]  /*22e10*/  IMAD.MOV.U32 R2, RZ, RZ, R8 ;  /* 0x000000ffff027224 */ /* 0x000fe200078e0008 */
[----:B------:R-:W-:Y:S01]  /*22e20*/  ULDC.64 UR4, c[0x0][0x408] ;  /* 0x0001020000047ab9 */ /* 0x000fe20000000a00 */
[----:B--2---:R-:W-:-:S13]  /*22e30*/  ISETP.NE.AND P0, PT, R9, 0x1, PT ;  /* 0x000000010900780c */ /* 0x004fda0003f05270 */
[----:B------:R-:W2:Y:S02]  /*22e40*/  @P0 LDC.64 R10, c[0x0][0x420] ;  /* 0x00010800ff0a0b82 */ /* 0x000ea40000000a00 */
[----:B--2---:R-:W-:-:S05]  /*22e50*/  @P0 IMAD.HI.U32 R10, R8, R10, RZ ;  /* 0x0000000a080a0227 */ /* 0x004fca00078e00ff */
[----:B------:R-:W-:-:S04]  /*22e60*/  @P0 SHF.R.U32.HI R2, RZ, R11, R10 ;  /* 0x0000000bff020219 */ /* 0x000fc8000001160a */
[--C-:B------:R-:W-:Y:S01]  /*22e70*/  SHF.R.S32.HI R11, RZ, 0x1f, R2.reuse ;  /* 0x0000001fff0b7819 */ /* 0x100fe20000011402 */
[--C-:B-1----:R-:W-:Y:S02]  /*22e80*/  IMAD.MOV R5, RZ, RZ, -R2.reuse ;  /* 0x000000ffff057224 */ /* 0x102fe400078e0a02 */
[----:B------:R-:W-:Y:S02]  /*22e90*/  IMAD.MOV.U32 R10, RZ, RZ, R2 ;  /* 0x000000ffff0a7224 */ /* 0x000fe400078e0002 */
        /* <DEDUP_REMOVED lines=8> */
.L_x_1536:
[----:B-1----:R-:W3:Y:S01]  /*22f20*/  LDL R5, [R1+0x14] ;  /* 0x0000140001057983 */ /* 0x002ee20000100800 */
[----:B------:R-:W-:-:S03]  /*22f30*/  MOV R9, 0x400 ;  /* 0x0000040000097802 */ /* 0x000fc60000000f00 */
[----:B--2---:R-:W2:Y:S01]  /*22f40*/  LDL R7, [R1+0x20] ;  /* 0x0000200001077983 */ /* 0x004ea20000100800 */
[----:B------:R-:W1:Y:S01]  /*22f50*/  S2R R10, SR_CgaCtaId ;  /* 0x00000000000a7919 */ /* 0x000e620000008800 */
[----:B------:R-:W4:Y:S01]  /*22f60*/  S2R R6, SR_TID.X ;  /* 0x0000000000067919 */ /* 0x000f220000002100 */
[----:B-1----:R-:W-:Y:S02]  /*22f70*/  LEA R9, R10, R9, 0x18 ;  /* 0x000000090a097211 */ /* 0x002fe400078ec0ff */
[----:B----4-:R-:W-:-:S04]  /*22f80*/  LOP3.LUT R6, R6, 0x7f, RZ, 0xc0, !PT ;  /* 0x0000007f06067812 */ /* 0x010fc800078ec0ff */
[----:B------:R-:W-:Y:S01]  /*22f90*/  ISETP.NE.AND P0, PT, R6, RZ, PT ;  /* 0x000000ff0600720c */ /* 0x000fe20003f05270 */
[----:B---3--:R-:W-:Y:S01]  /*22fa0*/  IMAD R5, R5, 0x8, R9 ;  /* 0x0000000805057824 */ /* 0x008fe200078e0209 */
[----:B--2---:R-:W-:-:S04]  /*22fb0*/  SHF.L.U32 R7, R7, 0x1f, RZ ;  /* 0x0000001f07077819 */ /* 0x004fc800000006ff */
[----:B------:R-:W1:Y:S02]  /*22fc0*/  SYNCS.PHASECHK.TRANS64.TRYWAIT P2, [R5+URZ+0x28480], R7 ;  /* 0x02848007050075a7 */ /* 0x000e64000804017f */
[----:B-1----:R-:W-:Y:S05]  /*22fd0*/  @!P2 BRA `(.L_x_1537) ;  /* 0x000000700040a947 */ /* 0x002fea0003800000 */
.L_x_1788:
        /* <DEDUP_REMOVED lines=8> */
.L_x_1538:
        /* <DEDUP_REMOVED lines=27> */
.L_x_1789:
        /* <DEDUP_REMOVED lines=8> */
.L_x_1540:
        /* <DEDUP_REMOVED lines=19> */
.L_x_1535:
        /* <DEDUP_REMOVED lines=31> */
.L_x_1533:
[----:B------:R-:W2:Y:S01]  /*235b0*/  LDL.LU R6, [R1+0x50] ;  /* 0x0000500001067983 */ /* 0x000ea20000300800 */
[----:B------:R-:W-:Y:S01]  /*235c0*/  MOV R4, 0x400 ;  /* 0x0000040000047802 */ /* 0x000fe20000000f00 */
[----:B------:R-:W-:Y:S01]  /*235d0*/  BSSY B0, `(.L_x_1541) ;  /* 0x000000b000007945 */ /* 0x000fe20003800000 */
[----:B-1----:R-:W1:Y:S02]  /*235e0*/  S2R R5, SR_CgaCtaId ;  /* 0x0000000000057919 */ /* 0x002e640000008800 */
[----:B-1----:R-:W-:Y:S01]  /*235f0*/  LEA R4, R5, R4, 0x18 ;  /* 0x0000000405047211 */ /* 0x002fe200078ec0ff */
[----:B--2---:R-:W-:-:S05]  /*23600*/  VIADD R6, R6, 0x1 ;  /* 0x0000000106067836 */ /* 0x004fca0000000000 */
[----:B------:R-:W-:Y:S01]  /*23610*/  LEA.HI R3, R6, R6, RZ, 0x1 ;  /* 0x0000000606037211 */ /* 0x000fe200078f08ff */
[----:B------:R1:W-:Y:S03]  /*23620*/  STL [R1+0x50], R6 ;  /* 0x0000500601007387 */ /* 0x0003e60000100800 */
[----:B------:R-:W-:-:S05]  /*23630*/  LOP3.LUT R3, R3, 0xfffffffe, RZ, 0xc0, !PT ;  /* 0xfffffffe03037812 */ /* 0x000fca00078ec0ff */
[----:B------:R-:W-:-:S05]  /*23640*/  IMAD.IADD R3, R6, 0x1, -R3 ;  /* 0x0000000106037824 */ /* 0x000fca00078e0a03 */
[----:B------:R-:W-:-:S04]  /*23650*/  SHF.L.U32 R3, R3, 0x1f, RZ ;  /* 0x0000001f03037819 */ /* 0x000fc800000006ff */
[----:B------:R-:W2:Y:S02]  /*23660*/  SYNCS.PHASECHK.TRANS64.TRYWAIT P0, [R4+URZ+0x28420], R3 ;  /* 0x02842003040075a7 */ /* 0x000ea4000800017f */
[----:B-12---:R-:W-:Y:S05]  /*23670*/  @!P0 BRA `(.L_x_1542) ;  /* 0x0000006800c08947 */ /* 0x006fea0003800000 */
.L_x_1790:
[----:B------:R-:W-:Y:S05]  /*23680*/  BSYNC B0 ;  /* 0x0000000000007941 */ /* 0x000fea0003800000 */
.L_x_1541:
[----:B-1----:R-:W2:Y:S01]  /*23690*/  LDL R4, [R1+0x34] ;  /* 0x0000340001047983 */ /* 0x002ea20000100800 */
[----:B------:R-:W-:-:S05]  /*236a0*/  VIADD R16, R16, 0xfffffffe ;  /* 0xfffffffe10107836 */ /* 0x000fca0000000000 */
[----:B--2---:R-:W-:-:S13]  /*236b0*/  ISETP.GE.AND P0, PT, R16, R4, PT ;  /* 0x000000041000720c */ /* 0x004fda0003f06270 */
[----:B------:R-:W-:Y:S05]  /*236c0*/  @!P0 BRA `(.L_x_1543) ;  /* 0x0000001000748947 */ /* 0x000fea0003800000 */
[----:B------:R1:W5:Y:S01]  /*236d0*/  LDL.LU R6, [R1+0x14] ;  /* 0x0000140001067983 */ /* 0x0003620000300800 */
[----:B------:R-:W-:-:S03]  /*236e0*/  IMAD.MOV.U32 R20, RZ, RZ, R16 ;  /* 0x000000ffff147224 */ /* 0x000fc600078e0010 */
[----:B------:R1:W5:Y:S04]  /*236f0*/  LDL.LU R7, [R1+0x20] ;  /* 0x0000200001077983 */ /* 0x0003680000300800 */
.L_x_1565:
[----:B-----5:R-:W-:Y:S01]  /*23700*/  VIADD R4, R6, 0x1 ;  /* 0x0000000106047836 */ /* 0x020fe20000000000 */
        /* <DEDUP_REMOVED lines=15> */
[----:B------:R-:W4:Y:S01]  /*23800*/  LDC R5, c[0x0][0x41c] ;  /* 0x00010700ff057b82 */ /* 0x000f220000000800 */
[----:B------:R-:W-:Y:S02]  /*23810*/  ULDC.64 UR6, c[0x0][0x408] ;  /* 0x0001020000067ab9 */ /* 0x000fe40000000a00 */
[----:B------:R-:W2:Y:S01]  /*23820*/  LDL R11, [R1+0x28] ;  /* 0x00002800010b7983 */ /* 0x000ea20000100800 */
[----:B----4-:R-:W-:-:S13]  /*23830*/  ISETP.NE.AND P0, PT, R5, 0x1, PT ;  /* 0x000000010500780c */ /* 0x010fda0003f05270 */
[----:B------:R-:W4:Y:S02]  /*23840*/  @P0 LDC.64 R2, c[0x0][0x420] ;  /* 0x00010800ff020b82 */ /* 0x000f240000000a00 */
[----:B----4-:R-:W-:-:S04]  /*23850*/  @P0 IMAD.HI.U32 R4, R20, R2, RZ ;  /* 0x0000000214040227 */ /* 0x010fc800078e00ff */
[----:B------:R-:W-:Y:S01]  /*23860*/  IMAD.MOV.U32 R2, RZ, RZ, R20 ;  /* 0x000000ffff027224 */ /* 0x000fe200078e0014 */
[----:B------:R-:W-:-:S04]  /*23870*/  @P0 SHF.R.U32.HI R2, RZ, R3, R4 ;  /* 0x00000003ff020219 */ /* 0x000fc80000011604 */
[----:B------:R-:W-:Y:S02]  /*23880*/  SHF.R.S32.HI R3, RZ, 0x1f, R2 ;  /* 0x0000001fff037819 */ /* 0x000fe40000011402 */
[----:B------:R-:W-:-:S05]  /*23890*/  IADD3 R8, -R2, RZ, RZ ;  /* 0x000000ff02087210 */ /* 0x000fca0007ffe1ff */
[----:B------:R-:W-:Y:S02]  /*238a0*/  IMAD R8, R5, R8, R20 ;  /* 0x0000000805087224 */ /* 0x000fe400078e0214 */
[----:B---3--:R-:W-:-:S04]  /*238b0*/  IMAD R4, R12, UR6, RZ ;  /* 0x000000060c047c24 */ /* 0x008fc8000f8e02ff */
[C---:B--2---:R-:W-:Y:S02]  /*238c0*/  IMAD R4, R11.reuse, UR7, R4 ;  /* 0x000000070b047c24 */ /* 0x044fe4000f8e0204 */
[----:B------:R-:W-:-:S04]  /*238d0*/  IMAD.WIDE.U32 R2, R11, UR6, R2 ;  /* 0x000000060b027c25 */ /* 0x000fc8000f8e0002 */
[----:B------:R-:W-:Y:S01]  /*238e0*/  IMAD.IADD R3, R4, 0x1, R3 ;  /* 0x0000000104037824 */ /* 0x000fe200078e0203 */
[----:B------:R-:W-:-:S04]  /*238f0*/  LEA R4, P0, R2, UR4, 0x2 ;  /* 0x0000000402047c11 */ /* 0x000fc8000f8010ff */
[----:B------:R-:W-:-:S05]  /*23900*/  LEA.HI.X R5, R2, UR5, R3, 0x2, P0 ;  /* 0x0000000502057c11 */ /* 0x000fca00080f1403 */
[----:B------:R3:W5:Y:S04]  /*23910*/  LDG.E R2, desc[UR46][R4.64] ;  /* 0x0000002e04027981 */ /* 0x000768000c1e1900 */
.L_x_1546:
[----:B---3--:R-:W3:Y:S01]  /*23920*/  S2R R5, SR_CgaCtaId ;  /* 0x0000000000057919 */ /* 0x008ee20000008800 */
[----:B------:R-:W-:Y:S01]  /*23930*/  MOV R4, 0x400 ;  /* 0x0000040000047802 */ /* 0x000fe20000000f00 */
[----:B------:R-:W-:Y:S01]  /*23940*/  BSSY B1, `(.L_x_1547) ;  /* 0x0000009000017945 */ /* 0x000fe20003800000 */
[----:B------:R-:W4:Y:S02]  /*23950*/  S2R R3, SR_TID.X ;  /* 0x0000000000037919 */ /* 0x000f240000002100 */
[----:B---3--:R-:W-:Y:S02]  /*23960*/  LEA R4, R5, R4, 0x18 ;  /* 0x0000000405047211 */ /* 0x008fe400078ec0ff */
[----:B----4-:R-:W-:-:S03]  /*23970*/  LOP3.LUT R3, R3, 0x7f, RZ, 0xc0, !PT ;  /* 0x0000007f03037812 */ /* 0x010fc600078ec0ff */
[----:B------:R-:W-:Y:S01]  /*23980*/  IMAD R5, R10, 0x8, R4 ;  /* 0x000000080a057824 */ /* 0x000fe200078e0204 */
[----:B------:R-:W-:Y:S02]  /*23990*/  SHF.L.U32 R4, R9, 0x1f, RZ ;  /* 0x0000001f09047819 */ /* 0x000fe400000006ff */
[----:B------:R-:W-:Y:S02]  /*239a0*/  ISETP.NE.AND P2, PT, R3, RZ, PT ;  /* 0x000000ff0300720c */ /* 0x000fe40003f45270 */
[----:B------:R-:W3:Y:S02]  /*239b0*/  SYNCS.PHASECHK.TRANS64.TRYWAIT P0, [R5+URZ+0x28480], R4 ;  /* 0x02848004050075a7 */ /* 0x000ee4000800017f */
[----:B---3--:R-:W-:Y:S09]  /*239c0*/  @!P0 BRA `(.L_x_1548) ;  /* 0x00000068000c8947 */ /* 0x008ff20003800000 */
.L_x_1791:
[----:B------:R-:W-:Y:S05]  /*239d0*/  BSYNC B1 ;  /* 0x0000000000017941 */ /* 0x000fea0003800000 */
.L_x_1547:
[----:B------:R-:W-:Y:S04]  /*239e0*/  BSSY B1, `(.L_x_1549) ;  /* 0x0000009000017945 */ /* 0x000fe80003800000 */
[----:B------:R-:W-:Y:S05]  /*239f0*/  @P2 BRA `(.L_x_1550) ;  /* 0x00000000001c2947 */ /* 0x000fea0003800000 */
[----:B------:R-:W2:Y:S02]  /*23a00*/  S2R R3, SR_TID.X ;  /* 0x0000000000037919 */ /* 0x000ea40000002100 */
[----:B--2---:R-:W-:Y:S01]  /*23a10*/  LOP3.LUT R9, R3, 0x1f, RZ, 0xc0, !PT ;  /* 0x0000001f03097812 */ /* 0x004fe200078ec0ff */
[----:B------:R-:W-:-:S03]  /*23a20*/  IMAD.MOV.U32 R3, RZ, RZ, 0x4000 ;  /* 0x00004000ff037424 */ /* 0x000fc600078e00ff */
[----:B------:R-:W-:Y:S01]  /*23a30*/  ISETP.NE.AND P0, PT, R9, RZ, PT ;  /* 0x000000ff0900720c */ /* 0x000fe20003f05270 */
[----:B------:R4:W-:-:S12]  /*23a40*/  SYNCS.ARRIVE.TRANS64 RZ, [R5+URZ+0x28470], R3 ;  /* 0x0284700305ff79a7 */ /* 0x0009d8000800003f */
[----:B----4-:R-:W-:Y:S05]  /*23a50*/  @!P0 BRA `(.L_x_1550) ;  /* 0x0000000000048947 */ /* 0x010fea0003800000 */
[----:B------:R-:W-:Y:S01]  /*23a60*/  BPT.TRAP 0x1 ;  /* 0x000000040000795c */ /* 0x000fe20000300000 */
.L_x_1550:
[----:B------:R-:W-:Y:S05]  /*23a70*/  BSYNC B1 ;  /* 0x0000000000017941 */ /* 0x000fea0003800000 */
.L_x_1549:
[----:B------:R-:W4:Y:S04]  /*23a80*/  LDL R3, [R1+0x14] ;  /* 0x0000140001037983 */ /* 0x000f280000100800 */
[----:B--2---:R-:W2:Y:S01]  /*23a90*/  LDL R9, [R1+0x38] ;  /* 0x0000380001097983 */ /* 0x004ea20000100800 */
[----:B------:R-:W-:Y:S01]  /*23aa0*/  IMAD.MOV.U32 R13, RZ, RZ, RZ ;  /* 0x000000ffff0d7224 */ /* 0x000fe200078e00ff */
[----:B------:R-:W-:Y:S01]  /*23ab0*/  MOV R10, 0x400 ;  /* 0x00000400000a7802 */ /* 0x000fe20000000f00 */
[----:B------:R-:W-:Y:S01]  /*23ac0*/  UIADD3 UR4, UP0, UR42, 0x470, URZ ;  /* 0x000004702a047890 */ /* 0x000fe2000ff1e03f */
[----:B------:R-:W0:Y:S01]  /*23ad0*/  S2R R11, SR_CgaCtaId ;  /* 0x00000000000b7919 */ /* 0x000e220000008800 */
[----:B------:R-:W-:Y:S01]  /*23ae0*/  PLOP3.LUT P0, PT, PT, PT, PT, 0x80, 0x0 ;  /* 0x000000000000781c */ /* 0x000fe20003f0f070 */
[----:B------:R-:W-:Y:S01]  /*23af0*/  UMOV UR6, 0x0 ;  /* 0x0000000000067882 */ /* 0x000fe20000000000 */
[----:B------:R-:W-:Y:S01]  /*23b00*/  R2UR UR10, R13 ;  /* 0x000000000d0a72ca */ /* 0x000fe200000e0000 */
[----:B------:R-:W-:Y:S01]  /*23b10*/  UIADD3.X UR5, URZ, UR43, URZ, UP0, !UPT ;  /* 0x0000002b3f057290 */ /* 0x000fe200087fe43f */
[----:B------:R-:W-:Y:S01]  /*23b20*/  UMOV UR7, 0x14f00000 ;  /* 0x14f0000000077882 */ /* 0x000fe20000000000 */
[----:B0-----:R-:W-:-:S05]  /*23b30*/  LEA R10, R11, R10, 0x18 ;  /* 0x0000000a0b0a7211 */ /* 0x001fca00078ec0ff */
[----:B----4-:R-:W-:Y:S02]  /*23b40*/  IMAD R3, R3, 0x4000, R10 ;  /* 0x0000400003037824 */ /* 0x010fe400078e020a */
[----:B--2---:R-:W-:Y:S02]  /*23b50*/  IMAD R9, R8, 0x40, R9 ;  /* 0x0000004008097824 */ /* 0x004fe400078e0209 */
[----:B------:R-:W-:Y:S02]  /*23b60*/  VIADD R8, R5, 0x28470 ;  /* 0x0002847005087836 */ /* 0x000fe40000000000 */
[----:B------:R-:W-:-:S07]  /*23b70*/  VIADD R10, R3, 0x10000 ;  /* 0x00010000030a7836 */ /* 0x000fce0000000000 */
.L_x_1551:
        /* <DEDUP_REMOVED lines=16> */
.L_x_1552:
        /* <DEDUP_REMOVED lines=13> */
.L_x_1792:
[----:B------:R-:W-:Y:S05]  /*23d50*/  BSYNC B1 ;  /* 0x0000000000017941 */ /* 0x000fea0003800000 */
.L_x_1553:
[----:B------:R-:W-:Y:S01]  /*23d60*/  BSSY B1, `(.L_x_1555) ;  /* 0x000000b000017945 */ /* 0x000fe20003800000 */
[----:B------:R-:W-:Y:S02]  /*23d70*/  IMAD.MOV.U32 R10, RZ, RZ, 0x0 ;  /* 0x00000000ff0a7424 */ /* 0x000fe400078e00ff */
[----:B------:R-:W-:Y:S01]  /*23d80*/  IMAD.MOV.U32 R11, RZ, RZ, 0x14f00000 ;  /* 0x14f00000ff0b7424 */ /* 0x000fe200078e00ff */
[----:B------:R-:W-:Y:S06]  /*23d90*/  @P2 BRA `(.L_x_1556) ;  /* 0x00000000001c2947 */ /* 0x000fec0003800000 */
[----:B------:R-:W2:Y:S01]  /*23da0*/  S2R R8, SR_TID.X ;  /* 0x0000000000087919 */ /* 0x000ea20000002100 */
[----:B0--3--:R-:W-:-:S04]  /*23db0*/  IMAD.MOV.U32 R4, RZ, RZ, 0x4000 ;  /* 0x00004000ff047424 */ /* 0x009fc800078e00ff */
[----:B------:R4:W-:Y:S01]  /*23dc0*/  SYNCS.ARRIVE.TRANS64 RZ, [R5+URZ+0x28430], R4 ;  /* 0x0284300405ff79a7 */ /* 0x0009e2000800003f */
[----:B--2---:R-:W-:-:S04]  /*23dd0*/  LOP3.LUT R8, R8, 0x1f, RZ, 0xc0, !PT ;  /* 0x0000001f08087812 */ /* 0x004fc800078ec0ff */
[----:B------:R-:W-:-:S13]  /*23de0*/  ISETP.NE.AND P0, PT, R8, RZ, PT ;  /* 0x000000ff0800720c */ /* 0x000fda0003f05270 */
[----:B----4-:R-:W-:Y:S05]  /*23df0*/  @!P0 BRA `(.L_x_1556) ;  /* 0x0000000000048947 */ /* 0x010fea0003800000 */
[----:B------:R-:W-:Y:S01]  /*23e00*/  BPT.TRAP 0x1 ;  /* 0x000000040000795c */ /* 0x000fe20000300000 */
.L_x_1556:
[----:B------:R-:W-:Y:S05]  /*23e10*/  BSYNC B1 ;  /* 0x0000000000017941 */ /* 0x000fea0003800000 */
.L_x_1555:
[----:B------:R-:W-:Y:S01]  /*23e20*/  R2UR UR10, R13 ;  /* 0x000000000d0a72ca */ /* 0x000fe200000e0000 */
[----:B------:R-:W-:Y:S01]  /*23e30*/  UIADD3 UR4, UP0, UR42, 0x370, URZ ;  /* 0x000003702a047890 */ /* 0x000fe2000ff1e03f */
[----:B------:R-:W-:Y:S01]  /*23e40*/  R2UR UR6, R10 ;  /* 0x000000000a0672ca */ /* 0x000fe200000e0000 */
[----:B0--3--:R-:W-:Y:S01]  /*23e50*/  VIADD R5, R5, 0x28430 ;  /* 0x0002843005057836 */ /* 0x009fe20000000000 */
[----:B------:R-:W-:Y:S01]  /*23e60*/  R2UR UR7, R11 ;  /* 0x000000000b0772ca */ /* 0x000fe200000e0000 */
[----:B------:R-:W-:Y:S01]  /*23e70*/  VIADD R4, R3, 0x20000 ;  /* 0x0002000003047836 */ /* 0x000fe20000000000 */
[----:B------:R-:W-:Y:S01]  /*23e80*/  PLOP3.LUT P0, PT, PT, PT, PT, 0x80, 0x0 ;  /* 0x000000000000781c */ /* 0x000fe20003f0f070 */
[----:B------:R-:W-:-:S12]  /*23e90*/  UIADD3.X UR5, URZ, UR43, URZ, UP0, !UPT ;  /* 0x0000002b3f057290 */ /* 0x000fd800087fe43f */
.L_x_1557:
        /* <DEDUP_REMOVED lines=15> */
.L_x_1558:
        /* <DEDUP_REMOVED lines=9> */
[----:B---3--:R-:W-:Y:S05]  /*24020*/  @P0 BRA.U.ANY `(.L_x_1558) ;  /* 0xfffffffd00d80947 */ /* 0x008fea000393ffff */
.L_x_1545:
[----:B------:R-:W-:Y:S05]  /*24030*/  BSYNC B0 ;  /* 0x0000000000007941 */ /* 0x000fea0003800000 */
.L_x_1544:
[----:B------:R-:W-:-:S06]  /*24040*/  UISETP.NE.AND UP0, UPT, UR36, 0x3, UPT ;  /* 0x000000032400788c */ /* 0x000fcc000bf05270 */
[----:B------:R-:W-:-:S13]  /*24050*/  PLOP3.LUT P0, PT, PT, PT, UP0, 0x80, 0x0 ;  /* 0x000000000000781c */ /* 0x000fda0003f0f008 */
[----:B------:R-:W-:Y:S05]  /*24060*/  @!P0 BRA `(.L_x_1559) ;  /* 0x0000000000048947 */ /* 0x000fea0003800000 */
[----:B------:R-:W-:Y:S01]  /*24070*/  BPT.TRAP 0x1 ;  /* 0x000000040000795c */ /* 0x000fe20000300000 */
.L_x_1559:
[----:B------:R-:W3:Y:S01]  /*24080*/  S2R R5, SR_CgaCtaId ;  /* 0x0000000000057919 */ /* 0x000ee20000008800 */
[----:B------:R-:W-:Y:S01]  /*24090*/  IMAD.U32 R3, RZ, RZ, UR38 ;  /* 0x00000026ff037e24 */ /* 0x000fe2000f8e00ff */
[----:B------:R-:W-:Y:S01]  /*240a0*/  MOV R4, 0x400 ;  /* 0x0000040000047802 */ /* 0x000fe20000000f00 */
[----:B------:R-:W-:Y:S03]  /*240b0*/  BSSY B0, `(.L_x_1560) ;  /* 0x0000008000007945 */ /* 0x000fe60003800000 */
[----:B------:R-:W-:Y:S02]  /*240c0*/  ISETP.NE.AND P0, PT, R3, 0x3, PT ;  /* 0x000000030300780c */ /* 0x000fe40003f05270 */
[----:B------:R-:W-:-:S04]  /*240d0*/  LOP3.LUT R3, R7, 0x1, RZ, 0x3c, !PT ;  /* 0x0000000107037812 */ /* 0x000fc800078e3cff */
[----:B------:R-:W-:Y:S02]  /*240e0*/  SHF.L.U32 R3, R3, 0x1f, RZ ;  /* 0x0000001f03037819 */ /* 0x000fe400000006ff */
[----:B---3--:R-:W-:-:S05]  /*240f0*/  LEA R4, R5, R4, 0x18 ;  /* 0x0000000405047211 */ /* 0x008fca00078ec0ff */
[----:B------:R-:W-:-:S04]  /*24100*/  IMAD R21, R6, 0x8, R4 ;  /* 0x0000000806157824 */ /* 0x000fc800078e0204 */
[----:B------:R-:W3:Y:S02]  /*24110*/  SYNCS.PHASECHK.TRANS64.TRYWAIT P2, [R21+URZ+0x28470], R3 ;  /* 0x02847003150075a7 */ /* 0x000ee4000804017f */
[----:B---3--:R-:W-:Y:S05]  /*24120*/  @!P2 BRA `(.L_x_1561) ;  /* 0x00000060005ca947 */ /* 0x008fea0003800000 */
.L_x_1793:
[----:B------:R-:W-:Y:S05]  /*24130*/  BSYNC B0 ;  /* 0x0000000000007941 */ /* 0x000fea0003800000 */
.L_x_1560:
[----:B------:R-:W-:Y:S05]  /*24140*/  @!P0 BRA `(.L_x_1562) ;  /* 0x0000000000048947 */ /* 0x000fea0003800000 */
[----:B------:R-:W-:Y:S01]  /*24150*/  BPT.TRAP 0x1 ;  /* 0x000000040000795c */ /* 0x000fe20000300000 */
.L_x_1562:
[----:B------:R-:W-:Y:S01]  /*24160*/  SHF.L.U32 R4, R7, 0x1f, RZ ;  /* 0x0000001f07047819 */ /* 0x000fe200000006ff */
[----:B---3--:R-:W-:-:S03]  /*24170*/  IMAD.SHL.U32 R3, R6, 0x4000, RZ ;  /* 0x0000400006037824 */ /* 0x008fc600078e00ff */
[----:B------:R-:W3:Y:S02]  /*24180*/  SYNCS.PHASECHK.TRANS64.TRYWAIT P2, [R21+URZ+0x28460], R4 ;  /* 0x02846004150075a7 */ /* 0x000ee4000804017f */
[----:B---3--:R-:W-:Y:S05]  /*24190*/  @!P2 BRA `(.L_x_1563) ;  /* 0x000000600054a947 */ /* 0x008fea0003800000 */
.L_x_1794:
[----:B------:R-:W4:Y:S04]  /*241a0*/  LDL R12, [R1+0x3c] ;  /* 0x00003c00010c7983 */ /* 0x000f280000100800 */
[----:B------:R0:W-:Y:S04]  /*241b0*/  STL [R1+0x58], R2 ;  /* 0x0000580201007387 */ /* 0x0001e80000100800 */
[----:B0-----:R-:W2:Y:S01]  /*241c0*/  LDL R2, [R1+0x10] ;  /* 0x0000100001027983 */ /* 0x001ea20000100800 */
[----:B------:R-:W-:-:S03]  /*241d0*/  MOV R13, 0x400 ;  /* 0x00000400000d7802 */ /* 0x000fc60000000f00 */
[----:B------:R0:W-:Y:S01]  /*241e0*/  STL [R1+0x54], R0 ;  /* 0x0000540001007387 */ /* 0x0001e20000100800 */
[----:B------:R-:W1:Y:S03]  /*241f0*/  S2R R14, SR_CgaCtaId ;  /* 0x00000000000e7919 */ /* 0x000e660000008800 */
[----:B0-----:R-:W3:Y:S01]  /*24200*/  LDL R0, [R1+0x18] ;  /* 0x0000180001007983 */ /* 0x001ee20000100800 */
[----:B------:R-:W-:Y:S05]  /*24210*/  WARPSYNC.ALL ;  /* 0x0000000000007948 */ /* 0x000fea0003800000 */
[----:B-1----:R-:W-:Y:S01]  /*24220*/  LEA R13, R14, R13, 0x18 ;  /* 0x0000000d0e0d7211 */ /* 0x002fe200078ec0ff */
[----:B------:R-:W0:Y:S01]  /*24230*/  S2R R19, SR_CgaCtaId ;  /* 0x0000000000137919 */ /* 0x000e220000008800 */
[----:B------:R-:W-:Y:S01]  /*24240*/  MOV R18, 0x400 ;  /* 0x0000040000127802 */ /* 0x000fe20000000f00 */
[----:B------:R-:W-:-:S03]  /*24250*/  VIADD R16, R3, 0x1000 ;  /* 0x0000100003107836 */ /* 0x000fc60000000000 */
[----:B0-----:R-:W-:-:S05]  /*24260*/  LEA R18, R19, R18, 0x18 ;  /* 0x0000001213127211 */ /* 0x001fca00078ec0ff */
[----:B------:R-:W-:Y:S01]  /*24270*/  VIADD R18, R18, 0x8000 ;  /* 0x0000800012127836 */ /* 0x000fe20000000000 */
[----:B---3--:R-:W-:-:S04]  /*24280*/  LOP3.LUT R4, R3, R0, RZ, 0xfc, !PT ;  /* 0x0000000003047212 */ /* 0x008fc800078efcff */
[----:B------:R-:W-:-:S06]  /*24290*/  IADD3 R4, R13, R4, RZ ;  /* 0x000000040d047210 */ /* 0x000fcc0007ffe0ff */
[----:B------:R-:W0:Y:S01]  /*242a0*/  LDSM.16.MT88.4 R4, [R4+0x10000] ;  /* 0x010000000404783b */ /* 0x000e220000004200 */
[----:B----4-:R-:W-:Y:S02]  /*242b0*/  IADD3 R17, R13, R12, R3 ;  /* 0x0000000c0d117210 */ /* 0x010fe40007ffe003 */
[----:B--2---:R-:W-:Y:S02]  /*242c0*/  LOP3.LUT R12, R3, R2, RZ, 0xfc, !PT ;  /* 0x00000002030c7212 */ /* 0x004fe400078efcff */
[C-C-:B0-----:R-:W-:Y:S02]  /*242d0*/  PRMT R8, R4.reuse, 0x6420, R5.reuse ;  /* 0x0000642004087816 */ /* 0x141fe40000000005 */
[----:B------:R-:W-:Y:S02]  /*242e0*/  PRMT R9, R4, 0x7531, R5 ;  /* 0x0000753104097816 */ /* 0x000fe40000000005 */
[C-C-:B------:R-:W-:Y:S02]  /*242f0*/  PRMT R10, R6.reuse, 0x6420, R7.reuse ;  /* 0x00006420060a7816 */ /* 0x140fe40000000007 */
[----:B------:R-:W-:-:S02]  /*24300*/  PRMT R11, R6, 0x7531, R7 ;  /* 0x00007531060b7816 */ /* 0x000fc40000000007 */
[----:B------:R-:W0:Y:S01]  /*24310*/  LDSM.16.MT88.4 R4, [R17+0x10000] ;  /* 0x010000001104783b */ /* 0x000e220000004200 */
[----:B------:R-:W-:-:S05]  /*24320*/  IMAD.IADD R12, R18, 0x1, R12 ;  /* 0x00000001120c7824 */ /* 0x000fca00078e020c */
[----:B------:R0:W-:Y:S02]  /*24330*/  STSM.16.M88.4 [R12], R8 ;  /* 0x000000080c007844 */ /* 0x0001e40000000200 */
[C-C-:B0-----:R-:W-:Y:S02]  /*24340*/  PRMT R8, R4.reuse, 0x6420, R5.reuse ;  /* 0x0000642004087816 */ /* 0x141fe40000000005 */
[----:B------:R-:W-:Y:S02]  /*24350*/  PRMT R9, R4, 0x7531, R5 ;  /* 0x0000753104097816 */ /* 0x000fe40000000005 */
[----:B------:R-:W-:Y:S02]  /*24360*/  LOP3.LUT R4, R16, R2, RZ, 0xfc, !PT ;  /* 0x0000000210047212 */ /* 0x000fe400078efcff */
[C-C-:B------:R-:W-:Y:S02]  /*24370*/  PRMT R10, R6.reuse, 0x6420, R7.reuse ;  /* 0x00006420060a7816 */ /* 0x140fe40000000007 */
[----:B------:R-:W-:Y:S01]  /*24380*/  PRMT R11, R6, 0x7531, R7 ;  /* 0x00007531060b7816 */ /* 0x000fe20000000007 */
[----:B------:R-:W-:-:S05]  /*24390*/  IMAD.IADD R4, R18, 0x1, R4 ;  /* 0x0000000112047824 */ /* 0x000fca00078e0204 */
[----:B------:R0:W-:Y:S02]  /*243a0*/  STSM.16.M88.4 [R4], R8 ;  /* 0x0000000804007844 */ /* 0x0001e40000000200 */
[----:B0-----:R-:W-:-:S05]  /*243b0*/  VIADD R8, R3, 0x2000 ;  /* 0x0000200003087836 */ /* 0x001fca0000000000 */
[----:B------:R-:W-:-:S05]  /*243c0*/  LOP3.LUT R4, R8, R0, RZ, 0xfc, !PT ;  /* 0x0000000008047212 */ /* 0x000fca00078efcff */
[----:B------:R-:W-:-:S06]  /*243d0*/  IMAD.IADD R4, R13, 0x1, R4 ;  /* 0x000000010d047824 */ /* 0x000fcc00078e0204 */
[----:B------:R-:W0:Y:S01]  /*243e0*/  LDSM.16.MT88.4 R4, [R4+0x10000] ;  /* 0x010000000404783b */ /* 0x000e220000004200 */
[----:B------:R-:W-:-:S05]  /*243f0*/  LOP3.LUT R8, R8, R2, RZ, 0xfc, !PT ;  /* 0x0000000208087212 */ /* 0x000fca00078efcff */
[----:B------:R-:W-:Y:S01]  /*24400*/  IMAD.IADD R8, R18, 0x1, R8 ;  /* 0x0000000112087824 */ /* 0x000fe200078e0208 */
[C-C-:B0-----:R-:W-:Y:S02]  /*24410*/  PRMT R12, R4.reuse, 0x6420, R5.reuse ;  /* 0x00006420040c7816 */ /* 0x141fe40000000005 */
[----:B------:R-:W-:Y:S02]  /*24420*/  PRMT R13, R4, 0x7531, R5 ;  /* 0x00007531040d7816 */ /* 0x000fe40000000005 */
[C-C-:B------:R-:W-:Y:S02]  /*24430*/  PRMT R14, R6.reuse, 0x6420, R7.reuse ;  /* 0x00006420060e7816 */ /* 0x140fe40000000007 */
[----:B------:R-:W-:Y:S02]  /*24440*/  PRMT R15, R6, 0x7531, R7 ;  /* 0x00007531060f7816 */ /* 0x000fe40000000007 */
[----:B------:R-:W0:Y:S04]  /*24450*/  LDSM.16.MT88.4 R4, [R17+0x12000] ;  /* 0x012000001104783b */ /* 0x000e280000004200 */
[----:B------:R1:W-:Y:S04]  /*24460*/  STSM.16.M88.4 [R8], R12 ;  /* 0x0000000c08007844 */ /* 0x0003e80000000200 */
[----:B-1----:R-:W2:Y:S01]  /*24470*/  LDL R14, [R1+0x48] ;  /* 0x00004800010e7983 */ /* 0x002ea20000100800 */
[----:B------:R-:W-:-:S03]  /*24480*/  VIADD R12, R3, 0x3000 ;  /* 0x00003000030c7836 */ /* 0x000fc60000000000 */
[----:B------:R-:W3:Y:S04]  /*24490*/  LDL R15, [R1+0x2c] ;  /* 0x00002c00010f7983 */ /* 0x000ee80000100800 */
[----:B------:R-:W4:Y:S01]  /*244a0*/  LDL R13, [R1+0x40] ;  /* 0x00004000010d7983 */ /* 0x000f220000100800 */
[C-C-:B0-----:R-:W-:Y:S02]  /*244b0*/  PRMT R8, R4.reuse, 0x6420, R5.reuse ;  /* 0x0000642004087816 */ /* 0x141fe40000000005 */
[----:B------:R-:W-:Y:S02]  /*244c0*/  PRMT R9, R4, 0x7531, R5 ;  /* 0x0000753104097816 */ /* 0x000fe40000000005 */
[----:B------:R-:W-:Y:S02]  /*244d0*/  LOP3.LUT R4, R12, R2, RZ, 0xfc, !PT ;  /* 0x000000020c047212 */ /* 0x000fe400078efcff */
[----:B------:R-:W-:-:S02]  /*244e0*/  PRMT R10, R6, 0x6420, R7 ;  /* 0x00006420060a7816 */ /* 0x000fc40000000007 */
[----:B------:R-:W-:Y:S01]  /*244f0*/  PRMT R11, R6, 0x7531, R7 ;  /* 0x00007531060b7816 */ /* 0x000fe20000000007 */
[----:B--2---:R-:W-:-:S05]  /*24500*/  IMAD.IADD R4, R14, 0x1, R4 ;  /* 0x000000010e047824 */ /* 0x004fca00078e0204 */
[----:B------:R0:W-:Y:S04]  /*24510*/  STSM.16.M88.4 [R4], R8 ;  /* 0x0000000804007844 */ /* 0x0001e80000000200 */
[----:B0-----:R-:W2:Y:S01]  /*24520*/  LDL R10, [R1+0x44] ;  /* 0x00004400010a7983 */ /* 0x001ea20000100800 */
[-C--:B------:R-:W-:Y:S02]  /*24530*/  LOP3.LUT R16, R16, R0.reuse, RZ, 0xfc, !PT ;  /* 0x0000000010107212 */ /* 0x080fe400078efcff */
[----:B------:R-:W-:-:S03]  /*24540*/  LOP3.LUT R12, R12, R0, RZ, 0xfc, !PT ;  /* 0x000000000c0c7212 */ /* 0x000fc600078efcff */
[----:B---3--:R-:W-:-:S06]  /*24550*/  IMAD.IADD R4, R15, 0x1, R16 ;  /* 0x000000010f047824 */ /* 0x008fcc00078e0210 */
[----:B------:R-:W0:Y:S01]  /*24560*/  LDSM.16.MT88.4 R4, [R4+0x10000] ;  /* 0x010000000404783b */ /* 0x000e220000004200 */
[----:B------:R-:W-:Y:S02]  /*24570*/  MOV R11, R17 ;  /* 0x00000011000b7202 */ /* 0x000fe40000000f00 */
[C-C-:B0-----:R-:W-:Y:S02]  /*24580*/  PRMT R16, R4.reuse, 0x6420, R5.reuse ;  /* 0x0000642004107816 */ /* 0x141fe40000000005 */
[----:B------:R-:W-:Y:S02]  /*24590*/  PRMT R17, R4, 0x7531, R5 ;  /* 0x0000753104117816 */ /* 0x000fe40000000005 */
[C-C-:B------:R-:W-:Y:S02]  /*245a0*/  PRMT R18, R6.reuse, 0x6420, R7.reuse ;  /* 0x0000642006127816 */ /* 0x140fe40000000007 */
[----:B------:R-:W-:Y:S02]  /*245b0*/  PRMT R19, R6, 0x7531, R7 ;  /* 0x0000753106137816 */ /* 0x000fe40000000007 */
[----:B------:R-:W0:Y:S01]  /*245c0*/  LDSM.16.MT88.4 R4, [R11+0x11000] ;  /* 0x011000000b04783b */ /* 0x000e220000004200 */
[----:B--2---:R-:W-:-:S05]  /*245d0*/  IMAD.IADD R3, R10, 0x1, R3 ;  /* 0x000000010a037824 */ /* 0x004fca00078e0203 */
[----:B------:R-:W-:Y:S02]  /*245e0*/  IADD3 R8, R14, R3, R2 ;  /* 0x000000030e087210 */ /* 0x000fe40007ffe002 */
[----:B------:R1:W5:Y:S04]  /*245f0*/  LDL.LU R2, [R1+0x58] ;  /* 0x0000580001027983 */ /* 0x0003680000300800 */
[----:B------:R1:W5:Y:S01]  /*24600*/  LDL.LU R0, [R1+0x54] ;  /* 0x0000540001007983 */ /* 0x0003620000300800 */
[----:B0-----:R-:W-:-:S03]  /*24610*/  PRMT R9, R4, 0x7531, R5 ;  /* 0x0000753104097816 */ /* 0x001fc60000000005 */
[----:B------:R0:W-:Y:S01]  /*24620*/  STSM.16.M88.4 [R8], R16 ;  /* 0x0000001008007844 */ /* 0x0001e20000000200 */
[----:B------:R-:W-:Y:S02]  /*24630*/  PRMT R10, R6, 0x6420, R7 ;  /* 0x00006420060a7816 */ /* 0x000fe40000000007 */
[----:B----4-:R-:W-:Y:S01]  /*24640*/  IADD3 R3, R14, R13, R3 ;  /* 0x0000000d0e037210 */ /* 0x010fe20007ffe003 */
[----:B0-----:R-:W-:Y:S01]  /*24650*/  IMAD.MOV.U32 R19, RZ, RZ, R8 ;  /* 0x000000ffff137224 */ /* 0x001fe200078e0008 */
[----:B------:R-:W-:Y:S01]  /*24660*/  PRMT R8, R4, 0x6420, R5 ;  /* 0x0000642004087816 */ /* 0x000fe20000000005 */
[----:B------:R-:W-:Y:S01]  /*24670*/  IMAD.MOV.U32 R18, RZ, RZ, R11 ;  /* 0x000000ffff127224 */ /* 0x000fe200078e000b */
[----:B------:R-:W-:Y:S01]  /*24680*/  PRMT R11, R6, 0x7531, R7 ;  /* 0x00007531060b7816 */ /* 0x000fe20000000007 */
[----:B------:R-:W-:-:S04]  /*24690*/  IMAD.IADD R4, R15, 0x1, R12 ;  /* 0x000000010f047824 */ /* 0x000fc800078e020c */
[----:B------:R-:W-:Y:S04]  /*246a0*/  STSM.16.M88.4 [R3], R8 ;  /* 0x0000000803007844 */ /* 0x000fe80000000200 */
[----:B------:R-:W0:Y:S02]  /*246b0*/  LDSM.16.MT88.4 R4, [R4+0x10000] ;  /* 0x010000000404783b */ /* 0x000e240000004200 */
[C-C-:B0-----:R-:W-:Y:S02]  /*246c0*/  PRMT R12, R4.reuse, 0x6420, R5.reuse ;  /* 0x00006420040c7816 */ /* 0x141fe40000000005 */
        /* <DEDUP_REMOVED lines=15> */
[----:B0-----:R-:W0:Y:S01]  /*247c0*/  FENCE.VIEW.ASYNC.S ;  /* 0x00000000000073c6 */ /* 0x001e220000000000 */
[----:B------:R-:W-:Y:S05]  /*247d0*/  @!P0 BRA `(.L_x_1564) ;  /* 0x0000000000048947 */ /* 0x000fea0003800000 */
[----:B------:R-:W-:Y:S01]  /*247e0*/  BPT.TRAP 0x1 ;  /* 0x000000040000795c */ /* 0x000fe20000300000 */
.L_x_1564:
[----:B-1----:R-:W2:Y:S01]  /*247f0*/  LDL R3, [R1+0x34] ;  /* 0x0000340001037983 */ /* 0x002ea20000100800 */
[----:B0-----:R0:W-:Y:S03]  /*24800*/  SYNCS.ARRIVE.TRANS64.A1T0 RZ, [R21+URZ+0x28450], RZ ;  /* 0x028450ff15ff79a7 */ /* 0x0011e6000810003f */
[----:B------:R3:W5:Y:S04]  /*24810*/  LDL R6, [R1+0x14] ;  /* 0x0000140001067983 */ /* 0x0007680000100800 */
[----:B------:R3:W5:Y:S01]  /*24820*/  LDL R7, [R1+0x20] ;  /* 0x0000200001077983 */ /* 0x0007620000100800 */
[----:B0-----:R-:W-:-:S05]  /*24830*/  @!P1 VIADD R21, R21, 0x28480 ;  /* 0x0002848015159836 */ /* 0x001fca0000000000 */
[----:B------:R-:W-:Y:S01]  /*24840*/  @!P1 PRMT R21, RZ, 0x654, R21 ;  /* 0x00000654ff159816 */ /* 0x000fe20000000015 */
[----:B------:R-:W-:Y:S06]  /*24850*/  BAR.SYNC.DEFER_BLOCKING 0x2, 0x80 ;  /* 0x0082000000007b1d */ /* 0x000fec0000010000 */
[----:B------:R3:W-:Y:S01]  /*24860*/  @!P1 SYNCS.ARRIVE.TRANS64.RED.A1T0 RZ, [R21+URZ], RZ ;  /* 0x000000ff15ff99a7 */ /* 0x0007e2000810043f */
[C---:B--2---:R-:W-:Y:S01]  /*24870*/  ISETP.GT.AND P0, PT, R20.reuse, R3, PT ;  /* 0x000000031400720c */ /* 0x044fe20003f04270 */
[----:B------:R-:W-:-:S12]  /*24880*/  VIADD R20, R20, 0xffffffff ;  /* 0xffffffff14147836 */ /* 0x000fd80000000000 */
[----:B---3--:R-:W-:Y:S05]  /*24890*/  @P0 BRA `(.L_x_1565) ;  /* 0xffffffec00980947 */ /* 0x008fea000383ffff */
.L_x_1543:
[----:B------:R-:W-:Y:S04]  /*248a0*/  BSSY B0, `(.L_x_1566) ;  /* 0x000000f000007945 */ /* 0x000fe80003800000 */
[----:B------:R-:W-:Y:S05]  /*248b0*/  @P1 BRA `(.L_x_1567) ;  /* 0x0000000000341947 */ /* 0x000fea0003800000 */
[----:B------:R-:W1:Y:S01]  /*248c0*/  S2R R3, SR_LANEID ;  /* 0x0000000000037919 */ /* 0x000e620000000000 */
[----:B------:R-:W-:Y:S02]  /*248d0*/  VOTEU.ANY UR4, UPT, PT ;  /* 0x0000000000047886 */ /* 0x000fe400038e0100 */
[----:B-----5:R-:W1:Y:S08]  /*248e0*/  FLO.U32 R0, UR4 ;  /* 0x0000000400007d00 */ /* 0x020e7000080e0000 */
[----:B------:R-:W2:Y:S01]  /*248f0*/  POPC R5, UR4 ;  /* 0x0000000400057d09 */ /* 0x000ea20008000000 */
[----:B-1----:R-:W-:-:S02]  /*24900*/  ISETP.EQ.U32.AND P0, PT, R0, R3, PT ;  /* 0x000000030000720c */ /* 0x002fc40003f02070 */
[----:B------:R-:W2:Y:S11]  /*24910*/  LDC.64 R2, c[0x0][0xc38] ;  /* 0x00030e00ff027b82 */ /* 0x000eb60000000a00 */
[----:B--2---:R-:W2:Y:S01]  /*24920*/  @P0 ATOMG.E.ADD.STRONG.GPU PT, R3, desc[UR46][R2.64], R5 ;  /* 0x00000005020309a8 */ /* 0x004ea200081ee1ee */
[----:B------:R-:W1:Y:S02]  /*24930*/  S2R R4, SR_LTMASK ;  /* 0x0000000000047919 */ /* 0x000e640000003900 */
[----:B-1----:R-:W-:-:S04]  /*24940*/  LOP3.LUT R4, R4, UR4, RZ, 0xc0, !PT ;  /* 0x0000000404047c12 */ /* 0x002fc8000f8ec0ff */
[----:B------:R-:W1:Y:S01]  /*24950*/  POPC R7, R4 ;  /* 0x0000000400077309 */ /* 0x000e620000000000 */
[----:B--2---:R-:W1:Y:S02]  /*24960*/  SHFL.IDX PT, R0, R3, R0, 0x1f ;  /* 0x00001f0003007589 */ /* 0x004e6400000e0000 */
[----:B-1----:R-:W-:-:S05]  /*24970*/  IADD3 R0, R0, UR37, R7 ;  /* 0x0000002500007c10 */ /* 0x002fca000fffe007 */
[----:B------:R1:W-:Y:S02]  /*24980*/  STL [R1], R0 ;  /* 0x0000000001007387 */ /* 0x0003e40000100800 */
.L_x_1567:
[----:B------:R-:W-:Y:S05]  /*24990*/  BSYNC B0 ;  /* 0x0000000000007941 */ /* 0x000fea0003800000 */
.L_x_1566:
[----:B------:R-:W-:-:S06]  /*249a0*/  UISETP.NE.AND UP0, UPT, UR36, 0x3, UPT ;  /* 0x000000032400788c */ /* 0x000fcc000bf05270 */
[----:B------:R-:W-:-:S13]  /*249b0*/  PLOP3.LUT P0, PT, PT, PT, UP0, 0x80, 0x0 ;  /* 0x000000000000781c */ /* 0x000fda0003f0f008 */
[----:B------:R-:W-:Y:S05]  /*249c0*/  @!P0 BRA `(.L_x_1568) ;  /* 0x0000000000048947 */ /* 0x000fea0003800000 */
[----:B------:R-:W-:Y:S01]  /*249d0*/  BPT.TRAP 0x1 ;  /* 0x000000040000795c */ /* 0x000fe20000300000 */
.L_x_1568:
[----:B------:R-:W2:Y:S04]  /*249e0*/  LDL R3, [R1+0x20] ;  /* 0x0000200001037983 */ /* 0x000ea80000100800 */
[----:B-----5:R-:W3:Y:S01]  /*249f0*/  LDL R2, [R1+0x14] ;  /* 0x0000140001027983 */ /* 0x020ee20000100800 */
[----:B------:R-:W-:Y:S01]  /*24a00*/  MOV R4, 0x400 ;  /* 0x0000040000047802 */ /* 0x000fe20000000f00 */
[----:B-1----:R-:W-:Y:S01]  /*24a10*/  IMAD.U32 R0, RZ, RZ, UR38 ;  /* 0x00000026ff007e24 */ /* 0x002fe2000f8e00ff */
[----:B------:R-:W-:Y:S01]  /*24a20*/  BSSY B0, `(.L_x_1569) ;  /* 0x0000009000007945 */ /* 0x000fe20003800000 */
[----:B------:R-:W1:Y:S03]  /*24a30*/  S2R R5, SR_CgaCtaId ;  /* 0x0000000000057919 */ /* 0x000e660000008800 */
[----:B------:R-:W-:-:S02]  /*24a40*/  ISETP.NE.AND P2, PT, R0, 0x3, PT ;  /* 0x000000030000780c */ /* 0x000fc40003f45270 */
[----:B-1----:R-:W-:Y:S02]  /*24a50*/  LEA R4, R5, R4, 0x18 ;  /* 0x0000000405047211 */ /* 0x002fe400078ec0ff */
[----:B--2---:R-:W-:-:S04]  /*24a60*/  LOP3.LUT R3, R3, 0x1, RZ, 0x3c, !PT ;  /* 0x0000000103037812 */ /* 0x004fc800078e3cff */
[----:B------:R-:W-:Y:S01]  /*24a70*/  SHF.L.U32 R3, R3, 0x1f, RZ ;  /* 0x0000001f03037819 */ /* 0x000fe200000006ff */
[----:B---3--:R-:W-:-:S04]  /*24a80*/  IMAD R0, R2, 0x8, R4 ;  /* 0x0000000802007824 */ /* 0x008fc800078e0204 */
[----:B------:R-:W1:Y:S02]  /*24a90*/  SYNCS.PHASECHK.TRANS64.TRYWAIT P0, [R0+URZ+0x28470], R3 ;  /* 0x02847003000075a7 */ /* 0x000e64000800017f */
[----:B-1----:R-:W-:Y:S05]  /*24aa0*/  @!P0 BRA `(.L_x_1570) ;  /* 0x0000005800248947 */ /* 0x002fea0003800000 */
.L_x_1795:
[----:B------:R-:W-:Y:S05]  /*24ab0*/  BSYNC B0 ;  /* 0x0000000000007941 */ /* 0x000fea0003800000 */
.L_x_1569:
[----:B------:R-:W-:Y:S05]  /*24ac0*/  @!P2 BRA `(.L_x_1571) ;  /* 0x000000000004a947 */ /* 0x000fea0003800000 */
[----:B------:R-:W-:Y:S01]  /*24ad0*/  BPT.TRAP 0x1 ;  /* 0x000000040000795c */ /* 0x000fe20000300000 */
.L_x_1571:
[----:B------:R-:W1:Y:S02]  /*24ae0*/  LDL R2, [R1+0x20] ;  /* 0x0000200001027983 */ /* 0x000e640000100800 */
[----:B-1----:R-:W-:-:S04]  /*24af0*/  SHF.L.U32 R3, R2, 0x1f, RZ ;  /* 0x0000001f02037819 */ /* 0x002fc800000006ff */
[----:B------:R-:W1:Y:S02]  /*24b00*/  SYNCS.PHASECHK.TRANS64.TRYWAIT P0, [R0+URZ+0x28460], R3 ;  /* 0x02846003000075a7 */ /* 0x000e64000800017f */
[----:B-1----:R-:W-:Y:S05]  /*24b10*/  @!P0 BRA `(.L_x_1572) ;  /* 0x00000058001c8947 */ /* 0x002fea0003800000 */
.L_x_1796:
[----:B------:R-:W2:Y:S04]  /*24b20*/  LDL R2, [R1+0x14] ;  /* 0x0000140001027983 */ /* 0x000ea80000100800 */
[----:B------:R-:W3:Y:S04]  /*24b30*/  LDL R14, [R1+0x18] ;  /* 0x00001800010e7983 */ /* 0x000ee80000100800 */
[----:B------:R-:W4:Y:S04]  /*24b40*/  LDL R12, [R1+0x3c] ;  /* 0x00003c00010c7983 */ /* 0x000f280000100800 */
[----:B------:R1:W-:Y:S04]  /*24b50*/  STL [R1+0x54], R0 ;  /* 0x0000540001007387 */ /* 0x0003e80000100800 */
[----:B-1----:R-:W4:Y:S04]  /*24b60*/  LDL R0, [R1+0x10] ;  /* 0x0000100001007983 */ /* 0x002f280000100800 */
[----:B------:R-:W4:Y:S01]  /*24b70*/  LDL.LU R19, [R1+0x48] ;  /* 0x0000480001137983 */ /* 0x000f220000300800 */
[----:B0-----:R-:W0:Y:S01]  /*24b80*/  S2R R18, SR_CgaCtaId ;  /* 0x0000000000127919 */ /* 0x001e220000008800 */
[----:B------:R-:W-:Y:S01]  /*24b90*/  MOV R17, 0x400 ;  /* 0x0000040000117802 */ /* 0x000fe20000000f00 */
[----:B------:R-:W-:Y:S05]  /*24ba0*/  WARPSYNC.ALL ;  /* 0x0000000000007948 */ /* 0x000fea0003800000 */
[----:B0-----:R-:W-:-:S02]  /*24bb0*/  LEA R17, R18, R17, 0x18 ;  /* 0x0000001112117211 */ /* 0x001fc400078ec0ff */
[----:B------:R-:W4:Y:S01]  /*24bc0*/  LDL R18, [R1+0x40] ;  /* 0x0000400001127983 */ /* 0x000f220000100800 */
[----:B--2---:R-:W-:-:S04]  /*24bd0*/  SHF.L.U32 R3, R2, 0xe, RZ ;  /* 0x0000000e02037819 */ /* 0x004fc800000006ff */
[----:B---3--:R-:W-:-:S05]  /*24be0*/  LOP3.LUT R2, R3, R14, RZ, 0xfc, !PT ;  /* 0x0000000e03027212 */ /* 0x008fca00078efcff */
[----:B------:R-:W-:-:S05]  /*24bf0*/  IMAD.IADD R13, R17, 0x1, R2 ;  /* 0x00000001110d7824 */ /* 0x000fca00078e0202 */
[----:B------:R-:W0:Y:S01]  /*24c00*/  LDSM.16.MT88.4 R4, [R13+0x10000] ;  /* 0x010000000d04783b */ /* 0x000e220000004200 */
[----:B----4-:R-:W-:Y:S02]  /*24c10*/  IADD3 R2, R17, R12, R3 ;  /* 0x0000000c11027210 */ /* 0x010fe40007ffe003 */
[----:B------:R-:W-:Y:S02]  /*24c20*/  LOP3.LUT R12, R3, R0, RZ, 0xfc, !PT ;  /* 0x00000000030c7212 */ /* 0x000fe400078efcff */
[C-C-:B0-----:R-:W-:Y:S02]  /*24c30*/  PRMT R8, R4.reuse, 0x6420, R5.reuse ;  /* 0x0000642004087816 */ /* 0x141fe40000000005 */
[----:B------:R-:W-:Y:S02]  /*24c40*/  PRMT R9, R4, 0x7531, R5 ;  /* 0x0000753104097816 */ /* 0x000fe40000000005 */
[C-C-:B------:R-:W-:Y:S02]  /*24c50*/  PRMT R10, R6.reuse, 0x6420, R7.reuse ;  /* 0x00006420060a7816 */ /* 0x140fe40000000007 */
[----:B------:R-:W-:-:S02]  /*24c60*/  PRMT R11, R6, 0x7531, R7 ;  /* 0x00007531060b7816 */ /* 0x000fc40000000007 */
[----:B------:R-:W0:Y:S01]  /*24c70*/  LDSM.16.MT88.4 R4, [R2+0x10000] ;  /* 0x010000000204783b */ /* 0x000e220000004200 */
[----:B------:R-:W-:Y:S02]  /*24c80*/  IMAD.IADD R12, R19, 0x1, R12 ;  /* 0x00000001130c7824 */ /* 0x000fe400078e020c */
[----:B------:R-:W-:-:S03]  /*24c90*/  VIADD R16, R3, 0x1000 ;  /* 0x0000100003107836 */ /* 0x000fc60000000000 */
        /* <DEDUP_REMOVED lines=20> */
[----:B-1----:R-:W2:Y:S04]  /*24de0*/  LDL R14, [R1+0x44] ;  /* 0x00004400010e7983 */ /* 0x002ea80000100800 */
[----:B------:R-:W3:Y:S01]  /*24df0*/  LDL R15, [R1+0x18] ;  /* 0x00001800010f7983 */ /* 0x000ee20000100800 */
[----:B------:R-:W-:Y:S01]  /*24e00*/  VIADD R12, R3, 0x3000 ;  /* 0x00003000030c7836 */ /* 0x000fe20000000000 */
[----:B0-----:R-:W-:-:S02]  /*24e10*/  PRMT R8, R4, 0x6420, R5 ;  /* 0x0000642004087816 */ /* 0x001fc40000000005 */
[----:B------:R-:W-:Y:S02]  /*24e20*/  PRMT R9, R4, 0x7531, R5 ;  /* 0x0000753104097816 */ /* 0x000fe40000000005 */
[----:B------:R-:W-:Y:S02]  /*24e30*/  LOP3.LUT R4, R12, R0, RZ, 0xfc, !PT ;  /* 0x000000000c047212 */ /* 0x000fe400078efcff */
[C-C-:B------:R-:W-:Y:S02]  /*24e40*/  PRMT R10, R6.reuse, 0x6420, R7.reuse ;  /* 0x00006420060a7816 */ /* 0x140fe40000000007 */
[----:B------:R-:W-:Y:S01]  /*24e50*/  PRMT R11, R6, 0x7531, R7 ;  /* 0x00007531060b7816 */ /* 0x000fe20000000007 */
[----:B------:R-:W-:-:S05]  /*24e60*/  IMAD.IADD R4, R19, 0x1, R4 ;  /* 0x0000000113047824 */ /* 0x000fca00078e0204 */
[----:B------:R0:W-:Y:S01]  /*24e70*/  STSM.16.M88.4 [R4], R8 ;  /* 0x0000000804007844 */ /* 0x0001e20000000200 */
[----:B--2---:R-:W-:-:S05]  /*24e80*/  IMAD.IADD R20, R14, 0x1, R3 ;  /* 0x000000010e147824 */ /* 0x004fca00078e0203 */
[----:B------:R-:W-:Y:S02]  /*24e90*/  IADD3 R3, R19, R20, R0 ;  /* 0x0000001413037210 */ /* 0x000fe40007ffe000 */
[----:B------:R1:W5:Y:S01]  /*24ea0*/  LDL.LU R0, [R1+0x54] ;  /* 0x0000540001007983 */ /* 0x0003620000300800 */
[----:B---3--:R-:W-:-:S04]  /*24eb0*/  LOP3.LUT R16, R16, R15, RZ, 0xfc, !PT ;  /* 0x0000000f10107212 */ /* 0x008fc800078efcff */
[----:B0-----:R-:W-:-:S06]  /*24ec0*/  IADD3 R4, R17, R16, RZ ;  /* 0x0000001011047210 */ /* 0x001fcc0007ffe0ff */
[----:B------:R-:W0:Y:S01]  /*24ed0*/  LDSM.16.MT88.4 R4, [R4+0x10000] ;  /* 0x010000000404783b */ /* 0x000e220000004200 */
[----:B------:R-:W-:Y:S02]  /*24ee0*/  LOP3.LUT R8, R12, R15, RZ, 0xfc, !PT ;  /* 0x0000000f0c087212 */ /* 0x000fe400078efcff */
[----:B------:R-:W-:-:S03]  /*24ef0*/  IADD3 R20, R19, R18, R20 ;  /* 0x0000001213147210 */ /* 0x000fc60007ffe014 */
[----:B------:R-:W-:Y:S01]  /*24f00*/  IMAD.IADD R12, R17, 0x1, R8 ;  /* 0x00000001110c7824 */ /* 0x000fe200078e0208 */
[C-C-:B0-----:R-:W-:Y:S02]  /*24f10*/  PRMT R16, R4.reuse, 0x6420, R5.reuse ;  /* 0x0000642004107816 */ /* 0x141fe40000000005 */
[----:B------:R-:W-:Y:S02]  /*24f20*/  PRMT R17, R4, 0x7531, R5 ;  /* 0x0000753104117816 */ /* 0x000fe40000000005 */
[C-C-:B------:R-:W-:Y:S02]  /*24f30*/  PRMT R18, R6.reuse, 0x6420, R7.reuse ;  /* 0x0000642006127816 */ /* 0x140fe40000000007 */
[----:B------:R-:W-:Y:S02]  /*24f40*/  PRMT R19, R6, 0x7531, R7 ;  /* 0x0000753106137816 */ /* 0x000fe40000000007 */
[----:B------:R-:W0:Y:S04]  /*24f50*/  LDSM.16.MT88.4 R4, [R2+0x11000] ;  /* 0x011000000204783b */ /* 0x000e280000004200 */
[----:B------:R-:W-:Y:S01]  /*24f60*/  STSM.16.M88.4 [R3], R16 ;  /* 0x0000001003007844 */ /* 0x000fe20000000200 */
[----:B0-----:R-:W-:-:S02]  /*24f70*/  PRMT R8, R4, 0x6420, R5 ;  /* 0x0000642004087816 */ /* 0x001fc40000000005 */
[----:B------:R-:W-:Y:S02]  /*24f80*/  PRMT R9, R4, 0x7531, R5 ;  /* 0x0000753104097816 */ /* 0x000fe40000000005 */
[C-C-:B------:R-:W-:Y:S02]  /*24f90*/  PRMT R10, R6.reuse, 0x6420, R7.reuse ;  /* 0x00006420060a7816 */ /* 0x140fe40000000007 */
[----:B------:R-:W-:-:S05]  /*24fa0*/  PRMT R11, R6, 0x7531, R7 ;  /* 0x00007531060b7816 */ /* 0x000fca0000000007 */
[----:B------:R-:W-:Y:S04]  /*24fb0*/  STSM.16.M88.4 [R20], R8 ;  /* 0x0000000814007844 */ /* 0x000fe80000000200 */
[----:B------:R-:W0:Y:S04]  /*24fc0*/  LDSM.16.MT88.4 R8, [R12+0x10000] ;  /* 0x010000000c08783b */ /* 0x000e280000004200 */
[----:B------:R-:W2:Y:S01]  /*24fd0*/  LDSM.16.MT88.4 R4, [R2+0x13000] ;  /* 0x013000000204783b */ /* 0x000ea20000004200 */
[C-C-:B0-----:R-:W-:Y:S02]  /*24fe0*/  PRMT R12, R8.reuse, 0x6420, R9.reuse ;  /* 0x00006420080c7816 */ /* 0x141fe40000000009 */
[----:B------:R-:W-:-:S02]  /*24ff0*/  PRMT R13, R8, 0x7531, R9 ;  /* 0x00007531080d7816 */ /* 0x000fc40000000009 */
[C-C-:B------:R-:W-:Y:S02]  /*25000*/  PRMT R14, R10.reuse, 0x6420, R11.reuse ;  /* 0x000064200a0e7816 */ /* 0x140fe4000000000b */
[----:B------:R-:W-:Y:S02]  /*25010*/  PRMT R15, R10, 0x7531, R11 ;  /* 0x000075310a0f7816 */ /* 0x000fe4000000000b */
[C-C-:B--2---:R-:W-:Y:S02]  /*25020*/  PRMT R8, R4.reuse, 0x6420, R5.reuse ;  /* 0x0000642004087816 */ /* 0x144fe40000000005 */
[----:B------:R-:W-:Y:S02]  /*25030*/  PRMT R9, R4, 0x7531, R5 ;  /* 0x0000753104097816 */ /* 0x000fe40000000005 */
[C-C-:B------:R-:W-:Y:S02]  /*25040*/  PRMT R10, R6.reuse, 0x6420, R7.reuse ;  /* 0x00006420060a7816 */ /* 0x140fe40000000007 */
        /* <DEDUP_REMOVED lines=11> */
.L_x_1573:
[----:B------:R-:W2:Y:S01]  /*25100*/  LDL.LU R4, [R1+0x14] ;  /* 0x0000140001047983 */ /* 0x000ea20000300800 */
[----:B0----5:R2:W-:Y:S03]  /*25110*/  SYNCS.ARRIVE.TRANS64.A1T0 RZ, [R0+URZ+0x28450], RZ ;  /* 0x028450ff00ff79a7 */ /* 0x0215e6000810003f */
[----:B-1----:R-:W3:Y:S01]  /*25120*/  LDL.LU R3, [R1+0x20] ;  /* 0x0000200001037983 */ /* 0x002ee20000300800 */
[----:B------:R-:W-:-:S05]  /*25130*/  @!P1 VIADD R2, R0, 0x28480 ;  /* 0x0002848000029836 */ /* 0x000fca0000000000 */
        /* <DEDUP_REMOVED lines=10> */
.L_x_1525:
[----:B------:R-:W-:Y:S05]  /*251e0*/  BSYNC B6 ;  /* 0x0000000000067941 */ /* 0x000fea0003800000 */
.L_x_1523:
        /* <DEDUP_REMOVED lines=13> */
.L_x_1574:
        /* <DEDUP_REMOVED lines=8> */
[----:B---3--:R-:W-:-:S05]  /*25340*/  IMAD.IADD R5, R7, 0x1, R6 ;  /* 0x0000000107057824 */ /* 0x008fca00078e0206 */
[----:B------:R-:W-:-:S13]  /*25350*/  ISETP.GE.OR P1, PT, R5, UR4, !P0 ;  /* 0x0000000405007c0c */ /* 0x000fda000c726670 */
[----:B------:R-:W0:Y:S02]  /*25360*/  @!P1 LDC.64 R2, c[0x0][0xc58] ;  /* 0x00031600ff029b82 */ /* 0x000e240000000a00 */
[----:B0-----:R-:W-:-:S06]  /*25370*/  @!P1 IMAD.WIDE R2, R5, 0x4, R2 ;  /* 0x0000000405029825 */ /* 0x001fcc00078e0202 */
[----:B------:R0:W3:Y:S01]  /*25380*/  @!P1 LDG.E R3, desc[UR46][R2.64] ;  /* 0x0000002e02039981 */ /* 0x0000e2000c1e1900 */
[C---:B------:R-:W-:Y:S02]  /*25390*/  ISETP.GE.U32.AND P2, PT, R6.reuse, 0x2, PT ;  /* 0x000000020600780c */ /* 0x040fe40003f46070 */
[C---:B------:R-:W-:Y:S01]  /*253a0*/  ISETP.GE.U32.AND P3, PT, R6.reuse, 0x4, PT ;  /* 0x000000040600780c */ /* 0x040fe20003f66070 */
[----:B--2---:R-:W-:Y:S01]  /*253b0*/  SHFL.IDX PT, R0, R4, RZ, 0x1f ;  /* 0x00001fff04007589 */ /* 0x004fe200000e0000 */
[C---:B------:R-:W-:Y:S02]  /*253c0*/  ISETP.GE.U32.AND P4, PT, R6.reuse, 0x8, PT ;  /* 0x000000080600780c */ /* 0x040fe40003f86070 */
[C---:B------:R-:W-:Y:S01]  /*253d0*/  ISETP.GE.U32.AND P5, PT, R6.reuse, 0x10, PT ;  /* 0x000000100600780c */ /* 0x040fe20003fa6070 */
[----:B0-----:R-:W-:Y:S02]  /*253e0*/  IMAD.MOV.U32 R2, RZ, RZ, RZ ;  /* 0x000000ffff027224 */ /* 0x001fe400078e00ff */
[----:B---3--:R-:W-:Y:S01]  /*253f0*/  @!P1 IMAD.MOV.U32 R2, RZ, RZ, R3 ;  /* 0x000000ffff029224 */ /* 0x008fe200078e0003 */
[----:B------:R-:W-:-:S04]  /*25400*/  ISETP.NE.AND P1, PT, R6, RZ, PT ;  /* 0x000000ff0600720c */ /* 0x000fc80003f25270 */
[----:B------:R-:W0:Y:S02]  /*25410*/  SHFL.UP PT, R14, R2, 0x1, RZ ;  /* 0x04200000020e7989 */ /* 0x000e2400000e00ff */
[----:B0-----:R-:W-:-:S05]  /*25420*/  SEL R5, R14, RZ, P1 ;  /* 0x000000ff0e057207 */ /* 0x001fca0000800000 */
[----:B------:R-:W-:Y:S02]  /*25430*/  IMAD.IADD R3, R2, 0x1, R5 ;  /* 0x0000000102037824 */ /* 0x000fe400078e0205 */
[----:B------:R-:W-:Y:S04]  /*25440*/  SHFL.IDX PT, R5, R4, 0x1, 0x1f ;  /* 0x00201f0004057f89 */ /* 0x000fe800000e0000 */
        /* <DEDUP_REMOVED lines=12> */
[----:B------:R0:W1:Y:S02]  /*25510*/  SHFL.IDX PT, R14, R3, 0x1f, 0x1f ;  /* 0x03e01f00030e7f89 */ /* 0x00006400000e0000 */
.L_x_1806:
[----:B------:R-:W-:Y:S02]  /*25520*/  ULDC UR4, c[0x0][0xc10] ;  /* 0x0003040000047ab9 */ /* 0x000fe40000000800 */
[----:B------:R-:W-:-:S04]  /*25530*/  IMAD.U32 R4, RZ, RZ, UR4 ;  /* 0x00000004ff047e24 */ /* 0x000fc8000f8e00ff */
[----:B-1----:R-:W-:-:S04]  /*25540*/  IMAD R8, R14, R4, RZ ;  /* 0x000000040e087224 */ /* 0x002fc800078e02ff */
[----:B------:R-:W-:-:S05]  /*25550*/  IMAD.IADD R5, R5, 0x1, R8 ;  /* 0x0000000105057824 */ /* 0x000fca00078e0208 */
[----:B------:R-:W-:-:S13]  /*25560*/  ISETP.GT.AND P6, PT, R5, R0, PT ;  /* 0x000000000500720c */ /* 0x000fda0003fc4270 */
[----:B------:R-:W-:Y:S05]  /*25570*/  @P6 BRA `(.L_x_1577) ;  /* 0x0000000000a46947 */ /* 0x000fea0003800000 */
.L_x_1582:
        /* <DEDUP_REMOVED lines=8> */
[----:B0-----:R-:W-:-:S05]  /*25600*/  LOP3.LUT R4, R4, 0x1f, RZ, 0xc0, !PT ;  /* 0x0000001f04047812 */ /* 0x001fca00078ec0ff */
[----:B------:R-:W-:Y:S02]  /*25610*/  IMAD.IADD R7, R2, 0x1, R4 ;  /* 0x0000000102077824 */ /* 0x000fe400078e0204 */
[----:B-1----:R-:W-:-:S03]  /*25620*/  IMAD.MOV.U32 R2, RZ, RZ, RZ ;  /* 0x000000ffff027224 */ /* 0x002fc600078e00ff */
[----:B------:R-:W-:-:S13]  /*25630*/  ISETP.GE.OR P6, PT, R7, R3, !P0 ;  /* 0x000000030700720c */ /* 0x000fda00047c6670 */
[----:B------:R-:W-:Y:S05]  /*25640*/  @P6 BRA `(.L_x_1580) ;  /* 0x00000000000c6947 */ /* 0x000fea0003800000 */
[----:B------:R-:W0:Y:S02]  /*25650*/  LDC.64 R2, c[0x0][0xc58] ;  /* 0x00031600ff027b82 */ /* 0x000e240000000a00 */
[----:B0-----:R-:W-:-:S06]  /*25660*/  IMAD.WIDE R2, R7, 0x4, R2 ;  /* 0x0000000407027825 */ /* 0x001fcc00078e0202 */
[----:B------:R0:W5:Y:S02]  /*25670*/  LDG.E R2, desc[UR46][R2.64] ;  /* 0x0000002e02027981 */ /* 0x000164000c1e1900 */
.L_x_1580:
[----:B------:R-:W-:Y:S05]  /*25680*/  BSYNC B0 ;  /* 0x0000000000007941 */ /* 0x000fea0003800000 */
.L_x_1579:
[----:B------:R-:W-:-:S03]  /*25690*/  UMOV UR4, 0xffffffff ;  /* 0xffffffff00047882 */ /* 0x000fc60000000000 */
[----:B------:R-:W-:Y:S05]  /*256a0*/  BRA.DIV UR4, `(.L_x_1581) ;  /* 0x0000005204787947 */ /* 0x000fea000b800000 */
[----:B-----5:R-:W0:Y:S02]  /*256b0*/  SHFL.UP PT, R14, R2, 0x1, RZ ;  /* 0x04200000020e7989 */ /* 0x020e2400000e00ff */
        /* <DEDUP_REMOVED lines=15> */
.L_x_1814:
[----:B------:R-:W-:Y:S02]  /*257b0*/  ULDC UR4, c[0x0][0xc10] ;  /* 0x0003040000047ab9 */ /* 0x000fe40000000800 */
[----:B------:R-:W-:-:S04]  /*257c0*/  IMAD.U32 R4, RZ, RZ, UR4 ;  /* 0x00000004ff047e24 */ /* 0x000fc8000f8e00ff */
[----:B-1----:R-:W-:-:S04]  /*257d0*/  IMAD R8, R14, R4, RZ ;  /* 0x000000040e087224 */ /* 0x002fc800078e02ff */
[----:B------:R-:W-:-:S05]  /*257e0*/  IMAD.IADD R5, R8, 0x1, R5 ;  /* 0x0000000108057824 */ /* 0x000fca00078e0205 */
[----:B------:R-:W-:-:S13]  /*257f0*/  ISETP.GT.AND P6, PT, R5, R0, PT ;  /* 0x000000000500720c */ /* 0x000fda0003fc4270 */
[----:B------:R-:W-:Y:S05]  /*25800*/  @!P6 BRA `(.L_x_1582) ;  /* 0xfffffffc005ce947 */ /* 0x000fea000383ffff */
.L_x_1577:
[----:B------:R-:W-:Y:S01]  /*25810*/  IMAD.IADD R8, R5, 0x1, -R8 ;  /* 0x0000000105087824 */ /* 0x000fe200078e0a08 */
[----:B------:R-:W-:-:S03]  /*25820*/  UMOV UR4, 0xffffffff ;  /* 0xffffffff00047882 */ /* 0x000fc60000000000 */
[----:B------:R-:W-:-:S05]  /*25830*/  IMAD R5, R3, R4, R8 ;  /* 0x0000000403057224 */ /* 0x000fca00078e0208 */
[----:B------:R-:W-:Y:S01]  /*25840*/  ISETP.GT.AND P6, PT, R5, R0, PT ;  /* 0x000000000500720c */ /* 0x000fe20003fc4270 */
[----:B------:R-:W-:-:S12]  /*25850*/  BRA.DIV UR4, `(.L_x_1583) ;  /* 0x0000005204cc7947 */ /* 0x000fd8000b800000 */
[----:B------:R-:W-:-:S04]  /*25860*/  VOTE.ANY R6, PT, !P6 ;  /* 0x0000000000067806 */ /* 0x000fc800070e0100 */
[----:B------:R-:W1:Y:S02]  /*25870*/  POPC R5, R6 ;  /* 0x0000000600057309 */ /* 0x000e640000000000 */
[----:B-1----:R1:W2:Y:S02]  /*25880*/  SHFL.IDX PT, R7, R2, R5, 0x1f ;  /* 0x00001f0502077589 */ /* 0x0022a400000e0000 */
.L_x_1818:
[----:B------:R-:W-:Y:S01]  /*25890*/  ISETP.NE.AND P0, PT, R6, RZ, PT ;  /* 0x000000ff0600720c */ /* 0x000fe20003f05270 */
[----:B-1----:R-:W-:-:S12]  /*258a0*/  IMAD.MOV.U32 R2, RZ, RZ, RZ ;  /* 0x000000ffff027224 */ /* 0x002fd800078e00ff */
[----:B------:R-:W-:Y:S05]  /*258b0*/  @!P0 BRA `(.L_x_1584) ;  /* 0x0000000000108947 */ /* 0x000fea0003800000 */
[----:B------:R-:W-:Y:S01]  /*258c0*/  UMOV UR4, 0xffffffff ;  /* 0xffffffff00047882 */ /* 0x000fe20000000000 */
[----:B------:R-:W-:Y:S02]  /*258d0*/  VIADD R12, R5, 0xffffffff ;  /* 0xffffffff050c7836 */ /* 0x000fe40000000000 */
[----:B------:R-:W-:Y:S05]  /*258e0*/  BRA.DIV UR4, `(.L_x_1585) ;  /* 0x0000005204f07947 */ /* 0x000fea000b800000 */
[----:B------:R1:W3:Y:S02]  /*258f0*/  SHFL.IDX PT, R2, R3, R12, 0x1f ;  /* 0x00001f0c03027589 */ /* 0x0002e400000e0000 */
.L_x_1584:
[----:B01----:R-:W4:Y:S01]  /*25900*/  LDL.LU R3, [R1+0xc] ;  /* 0x00000c0001037983 */ /* 0x003f220000300800 */
[----:B------:R-:W0:Y:S01]  /*25910*/  LDC.64 R10, c[0x0][0xc68] ;  /* 0x00031a00ff0a7b82 */ /* 0x000e220000000a00 */
[----:B----4-:R-:W-:-:S04]  /*25920*/  IMAD.IADD R3, R5, 0x1, R3 ;  /* 0x0000000105037824 */ /* 0x010fc800078e0203 */
[----:B0-----:R-:W-:Y:S01]  /*25930*/  IMAD.WIDE R10, R3, 0x4, R10 ;  /* 0x00000004030a7825 */ /* 0x001fe200078e020a */
[----:B------:R0:W-:Y:S04]  /*25940*/  STL [R1+0xc], R3 ;  /* 0x00000c0301007387 */ /* 0x0001e80000100800 */
[----:B------:R-:W2:Y:S01]  /*25950*/  LDG.E R6, desc[UR46][R10.64] ;  /* 0x0000002e0a067981 */ /* 0x000ea2000c1e1900 */
[----:B---3--:R-:W-:-:S04]  /*25960*/  IMAD R12, R2, R4, R8 ;  /* 0x00000004020c7224 */ /* 0x008fc800078e0208 */
[----:B------:R-:W-:Y:S01]  /*25970*/  IMAD.IADD R0, R0, 0x1, -R12 ;  /* 0x0000000100007824 */ /* 0x000fe200078e0a0c */
[----:B------:R3:W-:Y:S01]  /*25980*/  STL [R1], R12 ;  /* 0x0000000c01007387 */ /* 0x0007e20000100800 */
[----:B--2---:R-:W-:-:S05]  /*25990*/  IMAD R5, R7, R6, RZ ;  /* 0x0000000607057224 */ /* 0x004fca00078e02ff */
[----:B------:R-:W-:-:S04]  /*259a0*/  IABS R9, R5 ;  /* 0x0000000500097213 */ /* 0x000fc80000000000 */
[----:B0-----:R-:W0:Y:S08]  /*259b0*/  I2F.RP R3, R9 ;  /* 0x0000000900037306 */ /* 0x001e300000209400 */
[----:B0-----:R-:W0:Y:S02]  /*259c0*/  MUFU.RCP R3, R3 ;  /* 0x0000000300037308 */ /* 0x001e240000001000 */
[----:B0-----:R-:W-:-:S06]  /*259d0*/  VIADD R3, R3, 0xffffffe ;  /* 0x0ffffffe03037836 */ /* 0x001fcc0000000000 */
[----:B------:R-:W0:Y:S02]  /*259e0*/  F2I.FTZ.U32.TRUNC.NTZ R3, R3 ;  /* 0x0000000300037305 */ /* 0x000e24000021f000 */
[----:B0-----:R-:W-:-:S05]  /*259f0*/  IADD3 R2, RZ, -R3, RZ ;  /* 0x80000003ff027210 */ /* 0x001fca0007ffe0ff */
[----:B------:R-:W-:Y:S02]  /*25a00*/  IMAD R8, R2, R9, RZ ;  /* 0x0000000902087224 */ /* 0x000fe400078e02ff */
[----:B------:R-:W-:-:S04]  /*25a10*/  IMAD.MOV.U32 R2, RZ, RZ, RZ ;  /* 0x000000ffff027224 */ /* 0x000fc800078e00ff */
[----:B------:R-:W-:Y:S01]  /*25a20*/  IMAD.HI.U32 R8, R3, R8, R2 ;  /* 0x0000000803087227 */ /* 0x000fe200078e0002 */
[----:B------:R-:W-:Y:S02]  /*25a30*/  IABS R2, R0 ;  /* 0x0000000000027213 */ /* 0x000fe40000000000 */
[----:B------:R-:W-:-:S03]  /*25a40*/  IABS R3, R5 ;  /* 0x0000000500037213 */ /* 0x000fc60000000000 */
[----:B------:R-:W-:-:S04]  /*25a50*/  IMAD.HI.U32 R8, R8, R2, RZ ;  /* 0x0000000208087227 */ /* 0x000fc800078e00ff */
[----:B------:R-:W-:-:S04]  /*25a60*/  IMAD.MOV R3, RZ, RZ, -R3 ;  /* 0x000000ffff037224 */ /* 0x000fc800078e0a03 */
        /* <DEDUP_REMOVED lines=8> */
[----:B------:R-:W-:-:S04]  /*25af0*/  @P0 VIADD R8, R8, 0x1 ;  /* 0x0000000108080836 */ /* 0x000fc80000000000 */
[----:B------:R-:W-:-:S04]  /*25b00*/  IMAD.MOV.U32 R2, RZ, RZ, R8 ;  /* 0x000000ffff027224 */ /* 0x000fc800078e0008 */
[----:B------:R-:W-:Y:S01]  /*25b10*/  @!P2 IMAD.MOV R2, RZ, RZ, -R2 ;  /* 0x000000ffff02a224 */ /* 0x000fe200078e0a02 */
[----:B------:R-:W-:-:S05]  /*25b20*/  @!P1 LOP3.LUT R2, RZ, R5, RZ, 0x33, !PT ;  /* 0x00000005ff029212 */ /* 0x000fca00078e33ff */
[----:B------:R-:W-:Y:S02]  /*25b30*/  IMAD R8, R6, R2, RZ ;  /* 0x0000000206087224 */ /* 0x000fe400078e02ff */
[----:B------:R-:W-:Y:S02]  /*25b40*/  IMAD.MOV R2, RZ, RZ, -R2 ;  /* 0x000000ffff027224 */ /* 0x000fe400078e0a02 */
[----:B------:R-:W-:Y:S02]  /*25b50*/  IMAD.MOV R3, RZ, RZ, -R8 ;  /* 0x000000ffff037224 */ /* 0x000fe400078e0a08 */
[----:B------:R-:W-:-:S03]  /*25b60*/  IMAD R0, R5, R2, R0 ;  /* 0x0000000205007224 */ /* 0x000fc600078e0200 */
[----:B------:R-:W-:-:S04]  /*25b70*/  VIADDMNMX R4, R3, R4, R6, PT ;  /* 0x0000000403047246 */ /* 0x000fc80003800106 */
[----:B------:R-:W-:-:S04]  /*25b80*/  IABS R6, R4 ;  /* 0x0000000400067213 */ /* 0x000fc80000000000 */
[----:B------:R-:W0:Y:S08]  /*25b90*/  I2F.RP R3, R6 ;  /* 0x0000000600037306 */ /* 0x000e300000209400 */
[----:B0-----:R-:W0:Y:S02]  /*25ba0*/  MUFU.RCP R3, R3 ;  /* 0x0000000300037308 */ /* 0x001e240000001000 */
[----:B0-----:R-:W-:-:S06]  /*25bb0*/  IADD3 R3, R3, 0xffffffe, RZ ;  /* 0x0ffffffe03037810 */ /* 0x001fcc0007ffe0ff */
[----:B------:R-:W0:Y:S02]  /*25bc0*/  F2I.FTZ.U32.TRUNC.NTZ R3, R3 ;  /* 0x0000000300037305 */ /* 0x000e24000021f000 */
[----:B0-----:R-:W-:-:S04]  /*25bd0*/  IMAD.MOV R2, RZ, RZ, -R3 ;  /* 0x000000ffff027224 */ /* 0x001fc800078e0a03 */
        /* <DEDUP_REMOVED lines=18> */
[----:B------:R-:W-:Y:S02]  /*25d00*/  @!P1 LOP3.LUT R2, RZ, R4, RZ, 0x33, !PT ;  /* 0x00000004ff029212 */ /* 0x000fe400078e33ff */
[----:B------:R-:W-:-:S05]  /*25d10*/  IADD3 R4, -R4, RZ, RZ ;  /* 0x000000ff04047210 */ /* 0x000fca0007ffe1ff */
[----:B------:R-:W-:Y:S01]  /*25d20*/  IMAD R3, R2, R4, R3 ;  /* 0x0000000402037224 */ /* 0x000fe200078e0203 */
[----:B------:R-:W-:-:S04]  /*25d30*/  LOP3.LUT R2, RZ, R2, RZ, 0x33, !PT ;  /* 0x00000002ff027212 */ /* 0x000fc800078e33ff */
[----:B------:R3:W-:Y:S01]  /*25d40*/  STL [R1+0x8], R3 ;  /* 0x0000080301007387 */ /* 0x0007e20000100800 */
[----:B------:R-:W-:-:S05]  /*25d50*/  IMAD.IADD R0, R7, 0x1, R2 ;  /* 0x0000000107007824 */ /* 0x000fca00078e0202 */
[----:B------:R3:W-:Y:S01]  /*25d60*/  STL [R1+0x4], R0 ;  /* 0x0000040001007387 */ /* 0x0007e20000100800 */
[----:B------:R-:W-:Y:S05]  /*25d70*/  BRA `(.L_x_1586) ;  /* 0x0000000000287947 */ /* 0x000fea0003800000 */
.L_x_1578:
[----:B------:R-:W-:Y:S01]  /*25d80*/  UMOV UR4, URZ ;  /* 0x0000003f00047c82 */ /* 0x000fe20008000000 */
[----:B------:R-:W-:Y:S01]  /*25d90*/  ULDC UR6, c[0x0][0xc14] ;  /* 0x0003050000067ab9 */ /* 0x000fe20000000800 */
[----:B------:R-:W-:Y:S01]  /*25da0*/  UMOV UR5, URZ ;  /* 0x0000003f00057c82 */ /* 0x000fe20008000000 */
[----:B------:R0:W-:Y:S01]  /*25db0*/  STL [R1], R0 ;  /* 0x0000000001007387 */ /* 0x0001e20000100800 */
[----:B------:R-:W-:Y:S02]  /*25dc0*/  IMAD.U32 R3, RZ, RZ, UR4 ;  /* 0x00000004ff037e24 */ /* 0x000fe4000f8e00ff */
[----:B------:R-:W-:-:S03]  /*25dd0*/  IMAD.U32 R2, RZ, RZ, UR5 ;  /* 0x00000005ff027e24 */ /* 0x000fc6000f8e00ff */
[----:B------:R1:W-:Y:S01]  /*25de0*/  STL [R1+0x4], R3 ;  /* 0x0000040301007387 */ /* 0x0003e20000100800 */
[----:B0-----:R-:W-:-:S05]  /*25df0*/  IMAD.U32 R0, RZ, RZ, UR6 ;  /* 0x00000006ff007e24 */ /* 0x001fca000f8e00ff */
[----:B------:R1:W-:Y:S04]  /*25e00*/  STL [R1+0xc], R0 ;  /* 0x00000c0001007387 */ /* 0x0003e80000100800 */
[----:B------:R1:W-:Y:S02]  /*25e10*/  STL [R1+0x8], R2 ;  /* 0x0000080201007387 */ /* 0x0003e40000100800 */
.L_x_1586:
[----:B-1-3--:R-:W2:Y:S04]  /*25e20*/  LDL R3, [R1+0x8] ;  /* 0x0000080001037983 */ /* 0x00aea80000100800 */
[----:B------:R-:W3:Y:S04]  /*25e30*/  LDL R2, [R1+0xc] ;  /* 0x00000c0001027983 */ /* 0x000ee80000100800 */
[----:B------:R-:W4:Y:S04]  /*25e40*/  LDL R4, [R1] ;  /* 0x0000000001047983 */ /* 0x000f280000100800 */
[----:B------:R-:W4:Y:S01]  /*25e50*/  LDL R5, [R1+0x4] ;  /* 0x0000040001057983 */ /* 0x000f220000100800 */
[----:B------:R-:W-:Y:S05]  /*25e60*/  WARPSYNC.ALL ;  /* 0x0000000000007948 */ /* 0x000fea0003800000 */
[----:B------:R-:W0:Y:S02]  /*25e70*/  S2R R0, SR_TID.X ;  /* 0x0000000000007919 */ /* 0x000e240000002100 */
[----:B0-----:R-:W-:Y:S01]  /*25e80*/  LOP3.LUT R0, R0, 0x1f, RZ, 0xc0, !PT ;  /* 0x0000001f00007812 */ /* 0x001fe200078ec0ff */
[----:B------:R-:W-:Y:S03]  /*25e90*/  BAR.SYNC.DEFER_BLOCKING 0x4, 0x180 ;  /* 0x0106000000007b1d */ /* 0x000fe60000010000 */
[----:B------:R-:W-:-:S13]  /*25ea0*/  ISETP.NE.AND P0, PT, R0, RZ, PT ;  /* 0x000000ff0000720c */ /* 0x000fda0003f05270 */
[----:B------:R-:W-:Y:S01]  /*25eb0*/  @!P0 MOV R0, 0x400 ;  /* 0x0000040000008802 */ /* 0x000fe20000000f00 */
[----:B--2---:R-:W-:Y:S02]  /*25ec0*/  IMAD.MOV.U32 R6, RZ, RZ, R3 ;  /* 0x000000ffff067224 */ /* 0x004fe400078e0003 */
[----:B------:R-:W0:Y:S01]  /*25ed0*/  @!P0 S2R R3, SR_CgaCtaId ;  /* 0x0000000000038919 */ /* 0x000e220000008800 */
[----:B---3--:R-:W-:Y:S01]  /*25ee0*/  IMAD.MOV.U32 R7, RZ, RZ, R2 ;  /* 0x000000ffff077224 */ /* 0x008fe200078e0002 */
[----:B0-----:R-:W-:-:S05]  /*25ef0*/  @!P0 LEA R0, R3, R0, 0x18 ;  /* 0x0000000003008211 */ /* 0x001fca00078ec0ff */
[----:B----4-:R1:W-:Y:S01]  /*25f00*/  @!P0 STS.128 [R0+0x284d0], R4 ;  /* 0x0284d00400008388 */ /* 0x0103e20000000c00 */
[----:B------:R-:W-:Y:S06]  /*25f10*/  BAR.ARV 0x5, 0x180 ;  /* 0x0146000000007b1d */ /* 0x000fec0000002000 */
.L_x_1575:
[----:B-1----:R-:W2:Y:S01]  /*25f20*/  LDL R0, [R1+0xc] ;  /* 0x00000c0001007983 */ /* 0x002ea20000100800 */
[----:B------:R-:W-:Y:S02]  /*25f30*/  ULDC UR4, c[0x0][0xc14] ;  /* 0x0003050000047ab9 */ /* 0x000fe40000000800 */
[----:B--2---:R-:W-:-:S13]  /*25f40*/  ISETP.GE.AND P0, PT, R0, UR4, PT ;  /* 0x0000000400007c0c */ /* 0x004fda000bf06270 */
[----:B------:R-:W-:Y:S05]  /*25f50*/  @!P0 BRA `(.L_x_1587) ;  /* 0xffffffa400208947 */ /* 0x000fea000383ffff */
[----:B------:R-:W-:Y:S05]  /*25f60*/  BSYNC B7 ;  /* 0x0000000000077941 */ /* 0x000fea0003800000 */
.L_x_1467:
[----:B-1----:R-:W3:Y:S01]  /*25f70*/  LDL.LU R0, [R1+0x50] ;  /* 0x0000500001007983 */ /* 0x002ee20000300800 */
[----:B------:R-:W-:Y:S01]  /*25f80*/  BSSY B0, `(.L_x_1588) ;  /* 0x000000b000007945 */ /* 0x000fe20003800000 */
[----:B0-2---:R-:W0:Y:S01]  /*25f90*/  S2R R5, SR_CgaCtaId ;  /* 0x0000000000057919 */ /* 0x005e220000008800 */
[----:B---3--:R-:W-:-:S05]  /*25fa0*/  VIADD R0, R0, 0x1 ;  /* 0x0000000100007836 */ /* 0x008fca0000000000 */
        /* <DEDUP_REMOVED lines=8> */
.L_x_1821:
[----:B------:R-:W-:Y:S05]  /*26030*/  BSYNC B0 ;  /* 0x0000000000007941 */ /* 0x000fea0003800000 */
.L_x_1588:
[----:B------:R-:W-:-:S03]  /*26040*/  UMOV UR4, 0xffffffff ;  /* 0xffffffff00047882 */ /* 0x000fc60000000000 */
[----:B------:R-:W-:Y:S05]  /*26050*/  BRA.DIV UR4, `(.L_x_1590) ;  /* 0x0000004e04507947 */ /* 0x000fea000b800000 */
[----:B------:R-:W1:Y:S02]  /*26060*/  S2R R2, SR_TID.X ;  /* 0x0000000000027919 */ /* 0x000e640000002100 */
[----:B-1----:R-:W-:-:S04]  /*26070*/  SHF.R.U32.HI R2, RZ, 0x5, R2 ;  /* 0x00000005ff027819 */ /* 0x002fc80000011602 */
[----:B------:R-:W-:-:S05]  /*26080*/  LOP3.LUT R2, R2, 0x3, RZ, 0xc0, !PT ;  /* 0x0000000302027812 */ /* 0x000fca00078ec0ff */
[----:B------:R1:W2:Y:S02]  /*26090*/  SHFL.IDX PT, R14, R2, RZ, 0x1f ;  /* 0x00001fff020e7589 */ /* 0x0002a400000e0000 */
.L_x_1824:
[----:B--2---:R-:W-:-:S13]  /*260a0*/  ISETP.NE.AND P0, PT, R14, RZ, PT ;  /* 0x000000ff0e00720c */ /* 0x004fda0003f05270 */
[----:B------:R-:W-:Y:S05]  /*260b0*/  @P0 BRA `(.L_x_1210) ;  /* 0x0000000000b00947 */ /* 0x000fea0003800000 */
[----:B------:R-:W-:-:S03]  /*260c0*/  UMOV UR4, 0xffffffff ;  /* 0xffffffff00047882 */ /* 0x000fc60000000000 */
[----:B------:R-:W-:Y:S05]  /*260d0*/  BRA.DIV UR4, `(.L_x_1591) ;  /* 0x0000004e04647947 */ /* 0x000fea000b800000 */
[----:B------:R-:W-:-:S13]  /*260e0*/  ELECT P6, URZ, PT ;  /* 0x00000000003f782f */ /* 0x000fda00038c0000 */
.L_x_1827:
[----:B------:R-:W-:Y:S05]  /*260f0*/  @!P6 BRA `(.L_x_1210) ;  /* 0x0000000000a0e947 */ /* 0x000fea0003800000 */
[----:B------:R-:W-:-:S06]  /*26100*/  ULOP3.LUT UR4, UR40, 0x2, URZ, 0xfc, !UPT ;  /* 0x0000000228047892 */ /* 0x000fcc000f8efc3f */
[----:B-1----:R-:W-:-:S05]  /*26110*/  IMAD.U32 R2, RZ, RZ, UR4 ;  /* 0x00000004ff027e24 */ /* 0x002fca000f8e00ff */
[----:B------:R-:W-:-:S13]  /*26120*/  ISETP.NE.AND P0, PT, R2, 0x3, PT ;  /* 0x000000030200780c */ /* 0x000fda0003f05270 */
[----:B------:R-:W-:Y:S05]  /*26130*/  @!P0 BRA `(.L_x_1592) ;  /* 0x0000000000048947 */ /* 0x000fea0003800000 */
[----:B------:R-:W-:Y:S01]  /*26140*/  BPT.TRAP 0x1 ;  /* 0x000000040000795c */ /* 0x000fe20000300000 */
.L_x_1592:
[----:B0-----:R-:W2:Y:S04]  /*26150*/  LDL R3, [R1+0x14] ;  /* 0x0000140001037983 */ /* 0x001ea80000100800 */
[----:B------:R-:W3:Y:S01]  /*26160*/  LDL.LU R7, [R1+0x20] ;  /* 0x0000200001077983 */ /* 0x000ee20000300800 */
[----:B------:R-:W-:-:S05]  /*26170*/  IADD3 R2, R0, 0x28440, RZ ;  /* 0x0002844000027810 */ /* 0x000fca0007ffe0ff */
        /* <DEDUP_REMOVED lines=11> */
.L_x_1828:
[----:B------:R-:W1:Y:S02]  /*26230*/  SYNCS.PHASECHK.TRANS64.TRYWAIT P1, [R7+URZ], R2 ;  /* 0x00000002070075a7 */ /* 0x000e64000802017f */
[----:B-1----:R-:W-:Y:S05]  /*26240*/  @!P1 BRA `(.L_x_1594) ;  /* 0x0000004c003c9947 */ /* 0x002fea0003800000 */
.L_x_1829:
[----:B------:R-:W-:Y:S05]  /*26250*/  @!P0 BRA `(.L_x_1595) ;  /* 0x0000000000048947 */ /* 0x000fea0003800000 */
[----:B------:R-:W-:Y:S01]  /*26260*/  BPT.TRAP 0x1 ;  /* 0x000000040000795c */ /* 0x000fe20000300000 */
.L_x_1595:
[----:B------:R-:W2:Y:S02]  /*26270*/  LDL.LU R4, [R1+0x14] ;  /* 0x0000140001047983 */ /* 0x000ea40000300800 */
[----:B--2---:R-:W-:-:S04]  /*26280*/  IMAD R4, R4, 0x8, R0 ;  /* 0x0000000804047824 */ /* 0x004fc800078e0200 */
[----:B------:R-:W2:Y:S02]  /*26290*/  SYNCS.PHASECHK.TRANS64.TRYWAIT P1, [R4+URZ+0x28460], R5 ;  /* 0x02846005040075a7 */ /* 0x000ea4000802017f */
[----:B--2---:R-:W-:Y:S05]  /*262a0*/  @!P1 BRA `(.L_x_1596) ;  /* 0x0000004c00389947 */ /* 0x004fea0003800000 */
.L_x_1830:
[----:B------:R-:W-:Y:S05]  /*262b0*/  @!P0 BRA `(.L_x_1597) ;  /* 0x0000000000048947 */ /* 0x000fea0003800000 */
[----:B------:R-:W-:Y:S01]  /*262c0*/  BPT.TRAP 0x1 ;  /* 0x000000040000795c */ /* 0x000fe20000300000 */
.L_x_1597:
[----:B------:R-:W-:-:S04]  /*262d0*/  IMAD R3, R3, 0x8, R0 ;  /* 0x0000000803037824 */ /* 0x000fc800078e0200 */
[----:B------:R-:W3:Y:S02]  /*262e0*/  SYNCS.PHASECHK.TRANS64.TRYWAIT P1, [R3+URZ+0x28460], R2 ;  /* 0x02846002030075a7 */ /* 0x000ee4000802017f */
[----:B---3--:R-:W-:Y:S05]  /*262f0*/  @!P1 BRA `(.L_x_1598) ;  /* 0x0000004c00389947 */ /* 0x008fea0003800000 */
.L_x_1831:
[----:B------:R-:W-:Y:S05]  /*26300*/  @!P0 BRA `(.L_x_1599) ;  /* 0x0000000000048947 */ /* 0x000fea0003800000 */
[----:B------:R-:W-:Y:S01]  /*26310*/  BPT.TRAP 0x1 ;  /* 0x000000040000795c */ /* 0x000fe20000300000 */
.L_x_1599:
[----:B------:R-:W4:Y:S02]  /*26320*/  SYNCS.PHASECHK.TRANS64.TRYWAIT P0, [R4+URZ+0x28480], R5 ;  /* 0x02848005040075a7 */ /* 0x000f24000800017f */
[----:B----4-:R-:W-:Y:S05]  /*26330*/  @!P0 BRA `(.L_x_1600) ;  /* 0x0000004c003c8947 */ /* 0x010fea0003800000 */
.L_x_1601:
[----:B------:R0:W0:Y:S02]  /*26340*/  SYNCS.PHASECHK.TRANS64.TRYWAIT P0, [R3+URZ+0x28480], R2 ;  /* 0x02848002030075a7 */ /* 0x000024000800017f */
[----:B0-----:R-:W-:Y:S05]  /*26350*/  @!P0 NANOSLEEP.SYNCS 0x989680 ;  /* 0x009896800000895d */ /* 0x001fea0003900000 */
[----:B------:R-:W0:Y:S02]  /*26360*/  @!P0 SYNCS.PHASECHK.TRANS64 P0, [R3+URZ+0x28480], R2 ;  /* 0x02848002030085a7 */ /* 0x000e24000800007f */
[----:B0-----:R-:W-:Y:S05]  /*26370*/  @!P0 BRA `(.L_x_1601) ;  /* 0xfffffffc00f08947 */ /* 0x001fea000383ffff */
.L_x_1210:
[----:B------:R-:W-:Y:S05]  /*26380*/  BSYNC B8 ;  /* 0x0000000000087941 */ /* 0x000fea0003800000 */
.L_x_1207:
[----:B------:R-:W-:Y:S05]  /*26390*/  EXIT ;  /* 0x000000000000794d */ /* 0x000fea0003800000 */
.L_x_1236:
[----:B-1----:R1:W2:Y:S02]  /*263a0*/  SYNCS.PHASECHK.TRANS64.TRYWAIT P6, [R85+URZ+0x28490], R88 ;  /* 0x02849058550075a7 */ /* 0x0022a400080c017f */
[----:B--2---:R-:W-:Y:S05]  /*263b0*/  @!P6 NANOSLEEP.SYNCS 0x989680 ;  /* 0x009896800000e95d */ /* 0x004fea0003900000 */
[----:B------:R-:W2:Y:S02]  /*263c0*/  @!P6 SYNCS.PHASECHK.TRANS64 P6, [R85+URZ+0x28490], R88 ;  /* 0x028490585500e5a7 */ /* 0x000ea400080c007f */
[----:B--2---:R-:W-:Y:S05]  /*263d0*/  @!P6 BRA `(.L_x_1236) ;  /* 0xfffffffc00f0e947 */ /* 0x004fea000383ffff */
[----:B------:R-:W-:Y:S05]  /*263e0*/  BRA `(.L_x_1602) ;  /* 0xfffffdc400dc7947 */ /* 0x000fea000383ffff */
.L_x_1254:
[----:B0-----:R0:W1:Y:S02]  /*263f0*/  SYNCS.PHASECHK.TRANS64.TRYWAIT P5, [R85+URZ+0x28490], R88 ;  /* 0x02849058550075a7 */ /* 0x00106400080a017f */
[----:B-1----:R-:W-:Y:S05]  /*26400*/  @!P5 NANOSLEEP.SYNCS 0x989680 ;  /* 0x009896800000d95d */ /* 0x002fea0003900000 */
[----:B------:R-:W1:Y:S02]  /*26410*/  @!P5 SYNCS.PHASECHK.TRANS64 P5, [R85+URZ+0x28490], R88 ;  /* 0x028490585500d5a7 */ /* 0x000e6400080a007f */
[----:B-1----:R-:W-:Y:S05]  /*26420*/  @!P5 BRA `(.L_x_1254) ;  /* 0xfffffffc00f0d947 */ /* 0x002fea000383ffff */
[----:B------:R-:W-:Y:S05]  /*26430*/  BRA `(.L_x_1603) ;  /* 0xfffffde400f87947 */ /* 0x000fea000383ffff */
.L_x_1263:
[----:B0-----:R0:W1:Y:S02]  /*26440*/  SYNCS.PHASECHK.TRANS64.TRYWAIT P4, [R85+URZ+0x28490], R88 ;  /* 0x02849058550075a7 */ /* 0x001064000808017f */
[----:B-1----:R-:W-:Y:S05]  /*26450*/  @!P4 NANOSLEEP.SYNCS 0x989680 ;  /* 0x009896800000c95d */ /* 0x002fea0003900000 */
[----:B------:R-:W1:Y:S02]  /*26460*/  @!P4 SYNCS.PHASECHK.TRANS64 P4, [R85+URZ+0x28490], R88 ;  /* 0x028490585500c5a7 */ /* 0x000e64000808007f */
[----:B-1----:R-:W-:Y:S05]  /*26470*/  @!P4 BRA `(.L_x_1263) ;  /* 0xfffffffc00f0c947 */ /* 0x002fea000383ffff */
[----:B------:R-:W-:Y:S05]  /*26480*/  BRA `(.L_x_1604) ;  /* 0xfffffe08001c7947 */ /* 0x000fea000383ffff */
.L_x_1269:
[----:B-1----:R1:W2:Y:S02]  /*26490*/  SYNCS.PHASECHK.TRANS64.TRYWAIT P3, [R85+URZ+0x284b0], R88 ;  /* 0x0284b058550075a7 */ /* 0x0022a4000806017f */
[----:B--2---:R-:W-:Y:S05]  /*264a0*/  @!P3 NANOSLEEP.SYNCS 0x989680 ;  /* 0x009896800000b95d */ /* 0x004fea0003900000 */
[----:B------:R-:W2:Y:S02]  /*264b0*/  @!P3 SYNCS.PHASECHK.TRANS64 P3, [R85+URZ+0x284b0], R88 ;  /* 0x0284b0585500b5a7 */ /* 0x000ea4000806007f */
[----:B--2---:R-:W-:Y:S05]  /*264c0*/  @!P3 BRA `(.L_x_1269) ;  /* 0xfffffffc00f0b947 */ /* 0x004fea000383ffff */
[----:B------:R-:W-:Y:S05]  /*264d0*/  BRA `(.L_x_1605) ;  /* 0xfffffe0800a87947 */ /* 0x000fea000383ffff */
.L_x_1285:
[----:B------:R-:W-:Y:S01]  /*264e0*/  BSSY B0, `(.L_x_1606) ;  /* 0x0000008000007945 */ /* 0x000fe20003800000 */
[----:B------:R-:W-:Y:S02]  /*264f0*/  IMAD.MOV.U32 R13, RZ, RZ, R230 ;  /* 0x000000ffff0d7224 */ /* 0x000fe400078e00e6 */
[----:B------:R-:W-:Y:S02]  /*26500*/  IMAD.MOV.U32 R12, RZ, RZ, RZ ;  /* 0x000000ffff0c7224 */ /* 0x000fe400078e00ff */
[----:B------:R-:W-:Y:S02]  /*26510*/  IMAD.MOV.U32 R11, RZ, RZ, 0x1f ;  /* 0x0000001fff0b7424 */ /* 0x000fe400078e00ff */
[----:B------:R-:W-:-:S07]  /*26520*/  IMAD.MOV.U32 R15, RZ, RZ, -0x1 ;  /* 0xffffffffff0f7424 */ /* 0x000fce00078e00ff */
[----:B-----5:R-:W-:Y:S05]  /*26530*/  WARPSYNC.COLLECTIVE R15, `(.L_x_1607) ;  /* 0x000000000f087348 */ /* 0x020fea0003c00000 */
[----:B------:R0:W1:Y:S02]  /*26540*/  SHFL.IDX P6, R14, R13, R12, R11 ;  /* 0x0000000c0d0e7389 */ /* 0x00006400000c000b */
[----:B01---5:R-:W-:Y:S01]  /*26550*/  ENDCOLLECTIVE ;  /* 0x000000000000791b */ /* 0x023fe20003800000 */
.L_x_1607:
[----:B------:R-:W-:Y:S05]  /*26560*/  BSYNC B0 ;  /* 0x0000000000007941 */ /* 0x000fea0003800000 */
.L_x_1606:
[----:B------:R-:W-:Y:S01]  /*26570*/  MOV R202, R14 ;  /* 0x0000000e00ca7202 */ /* 0x000fe20000000f00 */
[----:B------:R-:W-:Y:S06]  /*26580*/  BRA `(.L_x_1608) ;  /* 0xfffffe1400a87947 */ /* 0x000fec000383ffff */
.L_x_1303:
[----:B------:R-:W-:Y:S01]  /*26590*/  BSSY B1, `(.L_x_1609) ;  /* 0x0000008000017945 */ /* 0x000fe20003800000 */
[----:B------:R-:W-:Y:S02]  /*265a0*/  IMAD.MOV.U32 R13, RZ, RZ, R5 ;  /* 0x000000ffff0d7224 */ /* 0x000fe400078e0005 */
[----:B------:R-:W-:Y:S02]  /*265b0*/  IMAD.MOV.U32 R12, RZ, RZ, RZ ;  /* 0x000000ffff0c7224 */ /* 0x000fe400078e00ff */
[----:B------:R-:W-:Y:S02]  /*265c0*/  IMAD.MOV.U32 R11, RZ, RZ, 0x181f ;  /* 0x0000181fff0b7424 */ /* 0x000fe400078e00ff */
[----:B-1----:R-:W-:-:S07]  /*265d0*/  IMAD.MOV.U32 R15, RZ, RZ, -0x1 ;  /* 0xffffffffff0f7424 */ /* 0x002fce00078e00ff */
[----:B0----5:R-:W-:Y:S05]  /*265e0*/  WARPSYNC.COLLECTIVE R15, `(.L_x_1610) ;  /* 0x000000000f087348 */ /* 0x021fea0003c00000 */
[----:B------:R1:W2:Y:S02]  /*265f0*/  SHFL.IDX P6, R14, R13, R12, R11 ;  /* 0x0000000c0d0e7389 */ /* 0x0002a400000c000b */
[----:B012--5:R-:W-:Y:S01]  /*26600*/  ENDCOLLECTIVE ;  /* 0x000000000000791b */ /* 0x027fe20003800000 */
.L_x_1610:
[----:B------:R-:W-:Y:S05]  /*26610*/  BSYNC B1 ;  /* 0x0000000000017941 */ /* 0x000fea0003800000 */
.L_x_1609:
[----:B------:R-:W-:Y:S05]  /*26620*/  BRA `(.L_x_1611) ;  /* 0xfffffe28002c7947 */ /* 0x000fea000383ffff */
.L_x_1304:
        /* <DEDUP_REMOVED lines=8> */
.L_x_1613:
[----:B------:R-:W-:Y:S05]  /*266b0*/  BSYNC B1 ;  /* 0x0000000000017941 */ /* 0x000fea0003800000 */
.L_x_1612:
[----:B------:R-:W-:Y:S05]  /*266c0*/  BRA `(.L_x_1614) ;  /* 0xfffffe28000c7947 */ /* 0x000fea000383ffff */
.L_x_1305:
[----:B------:R-:W-:Y:S01]  /*266d0*/  BSSY B1, `(.L_x_1615) ;  /* 0x0000008000017945 */ /* 0x000fe20003800000 */
[----:B------:R-:W-:Y:S01]  /*266e0*/  IMAD.MOV.U32 R13, RZ, RZ, R3 ;  /* 0x000000ffff0d7224 */ /* 0x000fe200078e0003 */
[----:B------:R-:W-:Y:S01]  /*266f0*/  MOV R12, RZ ;  /* 0x000000ff000c7202 */ /* 0x000fe20000000f00 */
[----:B------:R-:W-:Y:S02]  /*26700*/  IMAD.MOV.U32 R11, RZ, RZ, 0x181f ;  /* 0x0000181fff0b7424 */ /* 0x000fe400078e00ff */
[----:B-1----:R-:W-:-:S07]  /*26710*/  IMAD.MOV.U32 R15, RZ, RZ, -0x1 ;  /* 0xffffffffff0f7424 */ /* 0x002fce00078e00ff */
[----:B0----5:R-:W-:Y:S05]  /*26720*/  WARPSYNC.COLLECTIVE R15, `(.L_x_1616) ;  /* 0x000000000f087348 */ /* 0x021fea0003c00000 */
[----:B------:R1:W2:Y:S02]  /*26730*/  SHFL.IDX P6, R14, R13, R12, R11 ;  /* 0x0000000c0d0e7389 */ /* 0x0002a400000c000b */
[----:B012--5:R-:W-:Y:S01]  /*26740*/  ENDCOLLECTIVE ;  /* 0x000000000000791b */ /* 0x027fe20003800000 */
.L_x_1616:
[----:B------:R-:W-:Y:S05]  /*26750*/  BSYNC B1 ;  /* 0x0000000000017941 */ /* 0x000fea0003800000 */
.L_x_1615:
[----:B------:R-:W-:Y:S05]  /*26760*/  BRA `(.L_x_1617) ;  /* 0xfffffe2400ec7947 */ /* 0x000fea000383ffff */
.L_x_1306:
        /* <DEDUP_REMOVED lines=8> */
.L_x_1619:
[----:B------:R-:W-:Y:S05]  /*267f0*/  BSYNC B1 ;  /* 0x0000000000017941 */ /* 0x000fea0003800000 */
.L_x_1618:
[----:B------:R-:W-:Y:S05]  /*26800*/  BRA `(.L_x_1620) ;  /* 0xfffffe2400cc7947 */ /* 0x000fea000383ffff */
.L_x_1307:
[----:B------:R-:W-:Y:S01]  /*26810*/  BSSY B1, `(.L_x_1621) ;  /* 0x0000008000017945 */ /* 0x000fe20003800000 */
[----:B------:R-:W-:Y:S01]  /*26820*/  IMAD.MOV.U32 R13, RZ, RZ, R5 ;  /* 0x000000ffff0d7224 */ /* 0x000fe200078e0005 */
[----:B-1----:R-:W-:Y:S01]  /*26830*/  MOV R15, 0xffffffff ;  /* 0xffffffff000f7802 */ /* 0x002fe20000000f00 */
[----:B------:R-:W-:Y:S02]  /*26840*/  IMAD.MOV.U32 R12, RZ, RZ, 0x1 ;  /* 0x00000001ff0c7424 */ /* 0x000fe400078e00ff */
[----:B------:R-:W-:-:S07]  /*26850*/  IMAD.MOV.U32 R11, RZ, RZ, 0x181f ;  /* 0x0000181fff0b7424 */ /* 0x000fce00078e00ff */
[----:B0----5:R-:W-:Y:S05]  /*26860*/  WARPSYNC.COLLECTIVE R15, `(.L_x_1622) ;  /* 0x000000000f087348 */ /* 0x021fea0003c00000 */
[----:B------:R1:W2:Y:S02]  /*26870*/  SHFL.IDX P6, R14, R13, R12, R11 ;  /* 0x0000000c0d0e7389 */ /* 0x0002a400000c000b */
[----:B012--5:R-:W-:Y:S01]  /*26880*/  ENDCOLLECTIVE ;  /* 0x000000000000791b */ /* 0x027fe20003800000 */
.L_x_1622:
[----:B------:R-:W-:Y:S05]  /*26890*/  BSYNC B1 ;  /* 0x0000000000017941 */ /* 0x000fea0003800000 */
.L_x_1621:
[----:B------:R-:W-:Y:S05]  /*268a0*/  BRA `(.L_x_1623) ;  /* 0xfffffe2400ac7947 */ /* 0x000fea000383ffff */
.L_x_1308:
[----:B------:R-:W-:Y:S01]  /*268b0*/  BSSY B1, `(.L_x_1624) ;  /* 0x0000008000017945 */ /* 0x000fe20003800000 */
[----:B------:R-:W-:Y:S02]  /*268c0*/  IMAD.MOV.U32 R13, RZ, RZ, R4 ;  /* 0x000000ffff0d7224 */ /* 0x000fe400078e0004 */
[----:B------:R-:W-:Y:S02]  /*268d0*/  IMAD.MOV.U32 R12, RZ, RZ, 0x1 ;  /* 0x00000001ff0c7424 */ /* 0x000fe400078e00ff */
[----:B------:R-:W-:Y:S02]  /*268e0*/  IMAD.MOV.U32 R11, RZ, RZ, 0x181f ;  /* 0x0000181fff0b7424 */ /* 0x000fe400078e00ff */
[----:B-1----:R-:W-:-:S07]  /*268f0*/  IMAD.MOV.U32 R15, RZ, RZ, -0x1 ;  /* 0xffffffffff0f7424 */ /* 0x002fce00078e00ff */
[----:B0----5:R-:W-:Y:S05]  /*26900*/  WARPSYNC.COLLECTIVE R15, `(.L_x_1625) ;  /* 0x000000000f087348 */ /* 0x021fea0003c00000 */
[----:B------:R1:W2:Y:S02]  /*26910*/  SHFL.IDX P6, R14, R13, R12, R11 ;  /* 0x0000000c0d0e7389 */ /* 0x0002a400000c000b */
[----:B012--5:R-:W-:Y:S01]  /*26920*/  ENDCOLLECTIVE ;  /* 0x000000000000791b */ /* 0x027fe20003800000 */
.L_x_1625:
[----:B------:R-:W-:Y:S05]  /*26930*/  BSYNC B1 ;  /* 0x0000000000017941 */ /* 0x000fea0003800000 */
.L_x_1624:
[----:B------:R-:W-:Y:S05]  /*26940*/  BRA `(.L_x_1626) ;  /* 0xfffffe24008c7947 */ /* 0x000fea000383ffff */
.L_x_1309:
        /* <DEDUP_REMOVED lines=8> */
.L_x_1628:
[----:B------:R-:W-:Y:S05]  /*269d0*/  BSYNC B1 ;  /* 0x0000000000017941 */ /* 0x000fea0003800000 */
.L_x_1627:
[----:B------:R-:W-:Y:S05]  /*269e0*/  BRA `(.L_x_1629) ;  /* 0xfffffe24006c7947 */ /* 0x000fea000383ffff */
.L_x_1310:
[----:B------:R-:W-:Y:S01]  /*269f0*/  BSSY B1, `(.L_x_1630) ;  /* 0x0000008000017945 */ /* 0x000fe20003800000 */
[----:B------:R-:W-:Y:S01]  /*26a00*/  IMAD.MOV.U32 R13, RZ, RZ, R0 ;  /* 0x000000ffff0d7224 */ /* 0x000fe200078e0000 */
[----:B------:R-:W-:Y:S01]  /*26a10*/  MOV R12, 0x1 ;  /* 0x00000001000c7802 */ /* 0x000fe20000000f00 */
[----:B------:R-:W-:Y:S02]  /*26a20*/  IMAD.MOV.U32 R11, RZ, RZ, 0x181f ;  /* 0x0000181fff0b7424 */ /* 0x000fe400078e00ff */
[----:B-1----:R-:W-:-:S07]  /*26a30*/  IMAD.MOV.U32 R15, RZ, RZ, -0x1 ;  /* 0xffffffffff0f7424 */ /* 0x002fce00078e00ff */
[----:B0----5:R-:W-:Y:S05]  /*26a40*/  WARPSYNC.COLLECTIVE R15, `(.L_x_1631) ;  /* 0x000000000f087348 */ /* 0x021fea0003c00000 */
[----:B------:R1:W2:Y:S02]  /*26a50*/  SHFL.IDX P6, R14, R13, R12, R11 ;  /* 0x0000000c0d0e7389 */ /* 0x0002a400000c000b */
[----:B012--5:R-:W-:Y:S01]  /*26a60*/  ENDCOLLECTIVE ;  /* 0x000000000000791b */ /* 0x027fe20003800000 */
.L_x_1631:
[----:B------:R-:W-:Y:S05]  /*26a70*/  BSYNC B1 ;  /* 0x0000000000017941 */ /* 0x000fea0003800000 */
.L_x_1630:
[----:B------:R-:W-:Y:S05]  /*26a80*/  BRA `(.L_x_1632) ;  /* 0xfffffe24004c7947 */ /* 0x000fea000383ffff */
.L_x_1311:
        /* <DEDUP_REMOVED lines=8> */
.L_x_1634:
[----:B------:R-:W-:Y:S05]  /*26b10*/  BSYNC B1 ;  /* 0x0000000000017941 */ /* 0x000fea0003800000 */
.L_x_1633:
[----:B------:R-:W-:Y:S05]  /*26b20*/  BRA `(.L_x_1635) ;  /* 0xfffffe24002c7947 */ /* 0x000fea000383ffff */
.L_x_1312:
        /* <DEDUP_REMOVED lines=8> */
.L_x_1637:
[----:B------:R-:W-:Y:S05]  /*26bb0*/  BSYNC B1 ;  /* 0x0000000000017941 */ /* 0x000fea0003800000 */
.L_x_1636:
[----:B------:R-:W-:Y:S05]  /*26bc0*/  BRA `(.L_x_1638) ;  /* 0xfffffe24000c7947 */ /* 0x000fea000383ffff */
.L_x_1313:
        /* <DEDUP_REMOVED lines=8> */
.L_x_1640:
[----:B------:R-:W-:Y:S05]  /*26c50*/  BSYNC B1 ;  /* 0x0000000000017941 */ /* 0x000fea0003800000 */
.L_x_1639:
[----:B------:R-:W-:Y:S05]  /*26c60*/  BRA `(.L_x_1641) ;  /* 0xfffffe2000ec7947 */ /* 0x000fea000383ffff */
.L_x_1314:
        /* <DEDUP_REMOVED lines=8> */
.L_x_1643:
[----:B------:R-:W-:Y:S05]  /*26cf0*/  BSYNC B1 ;  /* 0x0000000000017941 */ /* 0x000fea0003800000 */
.L_x_1642:
[----:B------:R-:W-:Y:S05]  /*26d00*/  BRA `(.L_x_1644) ;  /* 0xfffffe2000cc7947 */ /* 0x000fea000383ffff */
.L_x_1315:
        /* <DEDUP_REMOVED lines=8> */
.L_x_1646:
[----:B------:R-:W-:Y:S05]  /*26d90*/  BSYNC B1 ;  /* 0x0000000000017941 */ /* 0x000fea0003800000 */
.L_x_1645:
[----:B------:R-:W-:Y:S05]  /*26da0*/  BRA `(.L_x_1647) ;  /* 0xfffffe2000ac7947 */ /* 0x000fea000383ffff */
.L_x_1316:
        /* <DEDUP_REMOVED lines=8> */
.L_x_1649:
[----:B------:R-:W-:Y:S05]  /*26e30*/  BSYNC B1 ;  /* 0x0000000000017941 */ /* 0x000fea0003800000 */
.L_x_1648:
[----:B------:R-:W-:Y:S05]  /*26e40*/  BRA `(.L_x_1650) ;  /* 0xfffffe20008c7947 */ /* 0x000fea000383ffff */
.L_x_1317:
        /* <DEDUP_REMOVED lines=8> */
.L_x_1652:
[----:B------:R-:W-:Y:S05]  /*26ed0*/  BSYNC B1 ;  /* 0x0000000000017941 */ /* 0x000fea0003800000 */
.L_x_1651:
[----:B------:R-:W-:Y:S05]  /*26ee0*/  BRA `(.L_x_1653) ;  /* 0xfffffe20006c7947 */ /* 0x000fea000383ffff */
.L_x_1318:
        /* <DEDUP_REMOVED lines=8> */
.L_x_1655:
[----:B------:R-:W-:Y:S05]  /*26f70*/  BSYNC B1 ;  /* 0x0000000000017941 */ /* 0x000fea0003800000 */
.L_x_1654:
[----:B------:R-:W-:Y:S05]  /*26f80*/  BRA `(.L_x_1656) ;  /* 0xfffffe20004c7947 */ /* 0x000fea000383ffff */
.L_x_1320:
[----:B--2---:R2:W3:Y:S02]  /*26f90*/  SYNCS.PHASECHK.TRANS64.TRYWAIT P1, [R16+URZ+0x28400], R3 ;  /* 0x02840003100075a7 */ /* 0x0044e4000802017f */
[----:B---3--:R-:W-:Y:S05]  /*26fa0*/  @!P1 NANOSLEEP.SYNCS 0x989680 ;  /* 0x009896800000995d */ /* 0x008fea0003900000 */
[----:B------:R-:W3:Y:S02]  /*26fb0*/  @!P1 SYNCS.PHASECHK.TRANS64 P1, [R16+URZ+0x28400], R3 ;  /* 0x02840003100095a7 */ /* 0x000ee4000802007f */
[----:B---3--:R-:W-:Y:S05]  /*26fc0*/  @!P1 BRA `(.L_x_1320) ;  /* 0xfffffffc00f09947 */ /* 0x008fea000383ffff */
[----:B------:R-:W-:Y:S05]  /*26fd0*/  BRA `(.L_x_1657) ;  /* 0xfffffe2000587947 */ /* 0x000fea000383ffff */
.L_x_1336:
[----:B------:R-:W-:Y:S01]  /*26fe0*/  BSSY B1, `(.L_x_1658) ;  /* 0x0000008000017945 */ /* 0x000fe20003800000 */
[----:B------:R-:W-:Y:S02]  /*26ff0*/  IMAD.MOV.U32 R13, RZ, RZ, R9 ;  /* 0x000000ffff0d7224 */ /* 0x000fe400078e0009 */
[----:B------:R-:W-:Y:S02]  /*27000*/  IMAD.MOV.U32 R12, RZ, RZ, RZ ;  /* 0x000000ffff0c7224 */ /* 0x000fe400078e00ff */
[----:B------:R-:W-:Y:S02]  /*27010*/  IMAD.MOV.U32 R11, RZ, RZ, 0x181f ;  /* 0x0000181fff0b7424 */ /* 0x000fe400078e00ff */
[----:B------:R-:W-:-:S07]  /*27020*/  IMAD.MOV.U32 R15, RZ, RZ, -0x1 ;  /* 0xffffffffff0f7424 */ /* 0x000fce00078e00ff */
[----:B0----5:R-:W-:Y:S05]  /*27030*/  WARPSYNC.COLLECTIVE R15, `(.L_x_1659) ;  /* 0x000000000f087348 */ /* 0x021fea0003c00000 */
[----:B------:R1:W2:Y:S02]  /*27040*/  SHFL.IDX P6, R14, R13, R12, R11 ;  /* 0x0000000c0d0e7389 */ /* 0x0002a400000c000b */
[----:B012--5:R-:W-:Y:S01]  /*27050*/  ENDCOLLECTIVE ;  /* 0x000000000000791b */ /* 0x027fe20003800000 */
.L_x_1659:
[----:B------:R-:W-:Y:S05]  /*27060*/  BSYNC B1 ;  /* 0x0000000000017941 */ /* 0x000fea0003800000 */
.L_x_1658:
[----:B------:R-:W-:Y:S05]  /*27070*/  BRA `(.L_x_1660) ;  /* 0xfffffe64004c7947 */ /* 0x000fea000383ffff */
.L_x_1337:
        /* <DEDUP_REMOVED lines=8> */
.L_x_1662:
[----:B------:R-:W-:Y:S05]  /*27100*/  BSYNC B1 ;  /* 0x0000000000017941 */ /* 0x000fea0003800000 */
.L_x_1661:
[----:B------:R-:W-:Y:S05]  /*27110*/  BRA `(.L_x_1663) ;  /* 0xfffffe64002c7947 */ /* 0x000fea000383ffff */
.L_x_1338:
        /* <DEDUP_REMOVED lines=8> */
.L_x_1665:
[----:B------:R-:W-:Y:S05]  /*271a0*/  BSYNC B1 ;  /* 0x0000000000017941 */ /* 0x000fea0003800000 */
.L_x_1664:
[----:B------:R-:W-:Y:S05]  /*271b0*/  BRA `(.L_x_1666) ;  /* 0xfffffe64000c7947 */ /* 0x000fea000383ffff */
.L_x_1339:
[----:B------:R-:W-:Y:S01]  /*271c0*/  BSSY B1, `(.L_x_1667) ;  /* 0x0000008000017945 */ /* 0x000fe20003800000 */
[----:B------:R-:W-:Y:S01]  /*271d0*/  IMAD.MOV.U32 R13, RZ, RZ, R0 ;  /* 0x000000ffff0d7224 */ /* 0x000fe200078e0000 */
[----:B------:R-:W-:Y:S01]  /*271e0*/  MOV R15, 0xffffffff ;  /* 0xffffffff000f7802 */ /* 0x000fe20000000f00 */
[----:B------:R-:W-:Y:S02]  /*271f0*/  IMAD.MOV.U32 R12, RZ, RZ, RZ ;  /* 0x000000ffff0c7224 */ /* 0x000fe400078e00ff */
[----:B------:R-:W-:-:S07]  /*27200*/  IMAD.MOV.U32 R11, RZ, RZ, 0x181f ;  /* 0x0000181fff0b7424 */ /* 0x000fce00078e00ff */
[----:B0----5:R-:W-:Y:S05]  /*27210*/  WARPSYNC.COLLECTIVE R15, `(.L_x_1668) ;  /* 0x000000000f087348 */ /* 0x021fea0003c00000 */
[----:B------:R1:W2:Y:S02]  /*27220*/  SHFL.IDX P6, R14, R13, R12, R11 ;  /* 0x0000000c0d0e7389 */ /* 0x0002a400000c000b */
[----:B012--5:R-:W-:Y:S01]  /*27230*/  ENDCOLLECTIVE ;  /* 0x000000000000791b */ /* 0x027fe20003800000 */
.L_x_1668:
[----:B------:R-:W-:Y:S05]  /*27240*/  BSYNC B1 ;  /* 0x0000000000017941 */ /* 0x000fea0003800000 */
.L_x_1667:
[----:B------:R-:W-:Y:S05]  /*27250*/  BRA `(.L_x_1669) ;  /* 0xfffffe6000ec7947 */ /* 0x000fea000383ffff */
.L_x_1340:
[----:B------:R-:W-:Y:S01]  /*27260*/  BSSY B1, `(.L_x_1670) ;  /* 0x0000008000017945 */ /* 0x000fe20003800000 */
[----:B------:R-:W-:Y:S02]  /*27270*/  IMAD.MOV.U32 R13, RZ, RZ, R9 ;  /* 0x000000ffff0d7224 */ /* 0x000fe400078e0009 */
[----:B------:R-:W-:Y:S02]  /*27280*/  IMAD.MOV.U32 R12, RZ, RZ, 0x1 ;  /* 0x00000001ff0c7424 */ /* 0x000fe400078e00ff */
[----:B------:R-:W-:Y:S02]  /*27290*/  IMAD.MOV.U32 R11, RZ, RZ, 0x181f ;  /* 0x0000181fff0b7424 */ /* 0x000fe400078e00ff */
[----:B------:R-:W-:-:S07]  /*272a0*/  IMAD.MOV.U32 R15, RZ, RZ, -0x1 ;  /* 0xffffffffff0f7424 */ /* 0x000fce00078e00ff */
[----:B0----5:R-:W-:Y:S05]  /*272b0*/  WARPSYNC.COLLECTIVE R15, `(.L_x_1671) ;  /* 0x000000000f087348 */ /* 0x021fea0003c00000 */
[----:B------:R1:W2:Y:S02]  /*272c0*/  SHFL.IDX P6, R14, R13, R12, R11 ;  /* 0x0000000c0d0e7389 */ /* 0x0002a400000c000b */
[----:B012--5:R-:W-:Y:S01]  /*272d0*/  ENDCOLLECTIVE ;  /* 0x000000000000791b */ /* 0x027fe20003800000 */
.L_x_1671:
[----:B------:R-:W-:Y:S05]  /*272e0*/  BSYNC B1 ;  /* 0x0000000000017941 */ /* 0x000fea0003800000 */
.L_x_1670:
[----:B------:R-:W-:Y:S05]  /*272f0*/  BRA `(.L_x_1672) ;  /* 0xfffffe6000cc7947 */ /* 0x000fea000383ffff */
.L_x_1341:
        /* <DEDUP_REMOVED lines=8> */
.L_x_1674:
[----:B------:R-:W-:Y:S05]  /*27380*/  BSYNC B1 ;  /* 0x0000000000017941 */ /* 0x000fea0003800000 */
.L_x_1673:
[----:B------:R-:W-:Y:S05]  /*27390*/  BRA `(.L_x_1675) ;  /* 0xfffffe6000ac7947 */ /* 0x000fea000383ffff */
.L_x_1342:
[----:B------:R-:W-:Y:S01]  /*273a0*/  BSSY B1, `(.L_x_1676) ;  /* 0x0000008000017945 */ /* 0x000fe20003800000 */
[----:B------:R-:W-:Y:S01]  /*273b0*/  IMAD.MOV.U32 R13, RZ, RZ, R3 ;  /* 0x000000ffff0d7224 */ /* 0x000fe200078e0003 */
[----:B------:R-:W-:Y:S01]  /*273c0*/  MOV R12, 0x1 ;  /* 0x00000001000c7802 */ /* 0x000fe20000000f00 */
[----:B------:R-:W-:Y:S02]  /*273d0*/  IMAD.MOV.U32 R11, RZ, RZ, 0x181f ;  /* 0x0000181fff0b7424 */ /* 0x000fe400078e00ff */
[----:B------:R-:W-:-:S07]  /*273e0*/  IMAD.MOV.U32 R15, RZ, RZ, -0x1 ;  /* 0xffffffffff0f7424 */ /* 0x000fce00078e00ff */
[----:B0----5:R-:W-:Y:S05]  /*273f0*/  WARPSYNC.COLLECTIVE R15, `(.L_x_1677) ;  /* 0x000000000f087348 */ /* 0x021fea0003c00000 */
[----:B------:R1:W2:Y:S02]  /*27400*/  SHFL.IDX P6, R14, R13, R12, R11 ;  /* 0x0000000c0d0e7389 */ /* 0x0002a400000c000b */
[----:B012--5:R-:W-:Y:S01]  /*27410*/  ENDCOLLECTIVE ;  /* 0x000000000000791b */ /* 0x027fe20003800000 */
.L_x_1677:
[----:B------:R-:W-:Y:S05]  /*27420*/  BSYNC B1 ;  /* 0x0000000000017941 */ /* 0x000fea0003800000 */
.L_x_1676:
[----:B------:R-:W-:Y:S05]  /*27430*/  BRA `(.L_x_1678) ;  /* 0xfffffe60008c7947 */ /* 0x000fea000383ffff */
.L_x_1343:
        /* <DEDUP_REMOVED lines=8> */
.L_x_1680:
[----:B------:R-:W-:Y:S05]  /*274c0*/  BSYNC B1 ;  /* 0x0000000000017941 */ /* 0x000fea0003800000 */
.L_x_1679:
[----:B------:R-:W-:Y:S05]  /*274d0*/  BRA `(.L_x_1681) ;  /* 0xfffffe60006c7947 */ /* 0x000fea000383ffff */
.L_x_1344:
[----:B------:R-:W-:Y:S01]  /*274e0*/  BSSY B1, `(.L_x_1682) ;  /* 0x0000008000017945 */ /* 0x000fe20003800000 */
[----:B------:R-:W-:Y:S01]  /*274f0*/  IMAD.MOV.U32 R13, RZ, RZ, R9 ;  /* 0x000000ffff0d7224 */ /* 0x000fe200078e0009 */
[----:B------:R-:W-:Y:S01]  /*27500*/  MOV R15, 0xffffffff ;  /* 0xffffffff000f7802 */ /* 0x000fe20000000f00 */
[----:B------:R-:W-:Y:S02]  /*27510*/  IMAD.MOV.U32 R12, RZ, RZ, 0x2 ;  /* 0x00000002ff0c7424 */ /* 0x000fe400078e00ff */
[----:B------:R-:W-:-:S07]  /*27520*/  IMAD.MOV.U32 R11, RZ, RZ, 0x181f ;  /* 0x0000181fff0b7424 */ /* 0x000fce00078e00ff */
[----:B0----5:R-:W-:Y:S05]  /*27530*/  WARPSYNC.COLLECTIVE R15, `(.L_x_1683) ;  /* 0x000000000f087348 */ /* 0x021fea0003c00000 */
[----:B------:R1:W2:Y:S02]  /*27540*/  SHFL.IDX P6, R14, R13, R12, R11 ;  /* 0x0000000c0d0e7389 */ /* 0x0002a400000c000b */
[----:B012--5:R-:W-:Y:S01]  /*27550*/  ENDCOLLECTIVE ;  /* 0x000000000000791b */ /* 0x027fe20003800000 */
.L_x_1683:
[----:B------:R-:W-:Y:S05]  /*27560*/  BSYNC B1 ;  /* 0x0000000000017941 */ /* 0x000fea0003800000 */
.L_x_1682:
[----:B------:R-:W-:Y:S05]  /*27570*/  BRA `(.L_x_1684) ;  /* 0xfffffe60004c7947 */ /* 0x000fea000383ffff */
.L_x_1345:
        /* <DEDUP_REMOVED lines=8> */
.L_x_1686:
[----:B------:R-:W-:Y:S05]  /*27600*/  BSYNC B1 ;  /* 0x0000000000017941 */ /* 0x000fea0003800000 */
.L_x_1685:
[----:B------:R-:W-:Y:S05]  /*27610*/  BRA `(.L_x_1687) ;  /* 0xfffffe60002c7947 */ /* 0x000fea000383ffff */
.L_x_1346:
        /* <DEDUP_REMOVED lines=8> */
.L_x_1689:
[----:B------:R-:W-:Y:S05]  /*276a0*/  BSYNC B1 ;  /* 0x0000000000017941 */ /* 0x000fea0003800000 */
.L_x_1688:
[----:B------:R-:W-:Y:S05]  /*276b0*/  BRA `(.L_x_1690) ;  /* 0xfffffe60000c7947 */ /* 0x000fea000383ffff */
.L_x_1347:
        /* <DEDUP_REMOVED lines=8> */
.L_x_1692:
[----:B------:R-:W-:Y:S05]  /*27740*/  BSYNC B1 ;  /* 0x0000000000017941 */ /* 0x000fea0003800000 */
.L_x_1691:
[----:B------:R-:W-:Y:S05]  /*27750*/  BRA `(.L_x_1693) ;  /* 0xfffffe5c00ec7947 */ /* 0x000fea000383ffff */
.L_x_1348:
        /* <DEDUP_REMOVED lines=8> */
.L_x_1695:
[----:B------:R-:W-:Y:S05]  /*277e0*/  BSYNC B1 ;  /* 0x0000000000017941 */ /* 0x000fea0003800000 */
.L_x_1694:
[----:B------:R-:W-:Y:S05]  /*277f0*/  BRA `(.L_x_1696) ;  /* 0xfffffe5c00cc7947 */ /* 0x000fea000383ffff */
.L_x_1349:
        /* <DEDUP_REMOVED lines=8> */
.L_x_1698:
[----:B------:R-:W-:Y:S05]  /*27880*/  BSYNC B1 ;  /* 0x0000000000017941 */ /* 0x000fea0003800000 */
.L_x_1697:
[----:B------:R-:W-:Y:S05]  /*27890*/  BRA `(.L_x_1699) ;  /* 0xfffffe5c00ac7947 */ /* 0x000fea000383ffff */
.L_x_1350:
        /* <DEDUP_REMOVED lines=8> */
.L_x_1701:
[----:B------:R-:W-:Y:S05]  /*27920*/  BSYNC B1 ;  /* 0x0000000000017941 */ /* 0x000fea0003800000 */
.L_x_1700:
[----:B------:R-:W-:Y:S05]  /*27930*/  BRA `(.L_x_1702) ;  /* 0xfffffe5c008c7947 */ /* 0x000fea000383ffff */
.L_x_1351:
        /* <DEDUP_REMOVED lines=8> */
.L_x_1704:
[----:B------:R-:W-:Y:S05]  /*279c0*/  BSYNC B1 ;  /* 0x0000000000017941 */ /* 0x000fea0003800000 */
.L_x_1703:
[----:B------:R-:W-:Y:S05]  /*279d0*/  BRA `(.L_x_1705) ;  /* 0xfffffe5c006c7947 */ /* 0x000fea000383ffff */
.L_x_1353:
[----:B-1----:R1:W2:Y:S02]  /*279e0*/  SYNCS.PHASECHK.TRANS64.TRYWAIT P4, [R16+URZ+0x28400], R3 ;  /* 0x02840003100075a7 */ /* 0x0022a4000808017f */
[----:B--2---:R-:W-:Y:S05]  /*279f0*/  @!P4 NANOSLEEP.SYNCS 0x989680 ;  /* 0x009896800000c95d */ /* 0x004fea0003900000 */
[----:B------:R-:W2:Y:S02]  /*27a00*/  @!P4 SYNCS.PHASECHK.TRANS64 P4, [R16+URZ+0x28400], R3 ;  /* 0x028400031000c5a7 */ /* 0x000ea4000808007f */
[----:B--2---:R-:W-:Y:S05]  /*27a10*/  @!P4 BRA `(.L_x_1353) ;  /* 0xfffffffc00f0c947 */ /* 0x004fea000383ffff */
[----:B------:R-:W-:Y:S05]  /*27a20*/  BRA `(.L_x_1706) ;  /* 0xfffffe5c008c7947 */ /* 0x000fea000383ffff */
.L_x_1363:
[----:B--2---:R2:W3:Y:S02]  /*27a30*/  SYNCS.PHASECHK.TRANS64.TRYWAIT P2, [R11+URZ+0x28430], R0 ;  /* 0x028430000b0075a7 */ /* 0x0044e4000804017f */
[----:B---3--:R-:W-:Y:S05]  /*27a40*/  @!P2 NANOSLEEP.SYNCS 0x989680 ;  /* 0x009896800000a95d */ /* 0x008fea0003900000 */
[----:B------:R-:W3:Y:S02]  /*27a50*/  @!P2 SYNCS.PHASECHK.TRANS64 P2, [R11+URZ+0x28430], R0 ;  /* 0x028430000b00a5a7 */ /* 0x000ee4000804007f */
[----:B---3--:R-:W-:Y:S05]  /*27a60*/  @!P2 BRA `(.L_x_1363) ;  /* 0xfffffffc00f0a947 */ /* 0x008fea000383ffff */
[----:B------:R-:W-:Y:S05]  /*27a70*/  BRA `(.L_x_1362) ;  /* 0xfffffe9c00a47947 */ /* 0x000fea000383ffff */
.L_x_1381:
[----:B-1----:R1:W2:Y:S02]  /*27a80*/  SYNCS.PHASECHK.TRANS64.TRYWAIT P4, [R9+URZ+0x28430], R8 ;  /* 0x02843008090075a7 */ /* 0x0022a4000808017f */
[----:B--2---:R-:W-:Y:S05]  /*27a90*/  @!P4 NANOSLEEP.SYNCS 0x989680 ;  /* 0x009896800000c95d */ /* 0x004fea0003900000 */
[----:B------:R-:W2:Y:S02]  /*27aa0*/  @!P4 SYNCS.PHASECHK.TRANS64 P4, [R9+URZ+0x28430], R8 ;  /* 0x028430080900c5a7 */ /* 0x000ea4000808007f */
[----:B--2---:R-:W-:Y:S05]  /*27ab0*/  @!P4 BRA `(.L_x_1381) ;  /* 0xfffffffc00f0c947 */ /* 0x004fea000383ffff */
[----:B------:R-:W-:Y:S05]  /*27ac0*/  BRA `(.L_x_1380) ;  /* 0xfffffec400487947 */ /* 0x000fea000383ffff */
.L_x_1385:
[----:B-1----:R1:W2:Y:S02]  /*27ad0*/  SYNCS.PHASECHK.TRANS64.TRYWAIT P3, [R9+URZ+0x28450], R8 ;  /* 0x02845008090075a7 */ /* 0x0022a4000806017f */
[----:B--2---:R-:W-:Y:S05]  /*27ae0*/  @!P3 NANOSLEEP.SYNCS 0x989680 ;  /* 0x009896800000b95d */ /* 0x004fea0003900000 */
[----:B------:R-:W2:Y:S02]  /*27af0*/  @!P3 SYNCS.PHASECHK.TRANS64 P3, [R9+URZ+0x28450], R8 ;  /* 0x028450080900b5a7 */ /* 0x000ea4000806007f */
[----:B--2---:R-:W-:Y:S05]  /*27b00*/  @!P3 BRA `(.L_x_1385) ;  /* 0xfffffffc00f0b947 */ /* 0x004fea000383ffff */
[----:B------:R-:W-:Y:S05]  /*27b10*/  BRA `(.L_x_1382) ;  /* 0xfffffec800487947 */ /* 0x000fea000383ffff */
.L_x_1405:
[----:B-1----:R1:W2:Y:S02]  /*27b20*/  SYNCS.PHASECHK.TRANS64.TRYWAIT P3, [R7+URZ+0x28430], R6 ;  /* 0x02843006070075a7 */ /* 0x0022a4000806017f */
[----:B--2---:R-:W-:Y:S05]  /*27b30*/  @!P3 NANOSLEEP.SYNCS 0x989680 ;  /* 0x009896800000b95d */ /* 0x004fea0003900000 */
[----:B------:R-:W2:Y:S02]  /*27b40*/  @!P3 SYNCS.PHASECHK.TRANS64 P3, [R7+URZ+0x28430], R6 ;  /* 0x028430060700b5a7 */ /* 0x000ea4000806007f */
[----:B--2---:R-:W-:Y:S05]  /*27b50*/  @!P3 BRA `(.L_x_1405) ;  /* 0xfffffffc00f0b947 */ /* 0x004fea000383ffff */
[----:B------:R-:W-:Y:S05]  /*27b60*/  BRA `(.L_x_1404) ;  /* 0xfffffeec00c87947 */ /* 0x000fea000383ffff */
.L_x_1409:
[----:B-1----:R1:W2:Y:S02]  /*27b70*/  SYNCS.PHASECHK.TRANS64.TRYWAIT P2, [R7+URZ+0x28450], R6 ;  /* 0x02845006070075a7 */ /* 0x0022a4000804017f */
[----:B--2---:R-:W-:Y:S05]  /*27b80*/  @!P2 NANOSLEEP.SYNCS 0x989680 ;  /* 0x009896800000a95d */ /* 0x004fea0003900000 */
[----:B------:R-:W2:Y:S02]  /*27b90*/  @!P2 SYNCS.PHASECHK.TRANS64 P2, [R7+URZ+0x28450], R6 ;  /* 0x028450060700a5a7 */ /* 0x000ea4000804007f */
[----:B--2---:R-:W-:Y:S05]  /*27ba0*/  @!P2 BRA `(.L_x_1409) ;  /* 0xfffffffc00f0a947 */ /* 0x004fea000383ffff */
[----:B------:R-:W-:Y:S05]  /*27bb0*/  BRA `(.L_x_1406) ;  /* 0xfffffef000e47947 */ /* 0x000fea000383ffff */
.L_x_1417:
[----:B-1----:R1:W2:Y:S02]  /*27bc0*/  SYNCS.PHASECHK.TRANS64.TRYWAIT P3, [R7+URZ+0x28430], R8 ;  /* 0x02843008070075a7 */ /* 0x0022a4000806017f */
[----:B--2---:R-:W-:Y:S05]  /*27bd0*/  @!P3 NANOSLEEP.SYNCS 0x989680 ;  /* 0x009896800000b95d */ /* 0x004fea0003900000 */
[----:B------:R-:W2:Y:S02]  /*27be0*/  @!P3 SYNCS.PHASECHK.TRANS64 P3, [R7+URZ+0x28430], R8 ;  /* 0x028430080700b5a7 */ /* 0x000ea4000806007f */
[----:B--2---:R-:W-:Y:S05]  /*27bf0*/  @!P3 BRA `(.L_x_1417) ;  /* 0xfffffffc00f0b947 */ /* 0x004fea000383ffff */
[----:B------:R-:W-:Y:S05]  /*27c00*/  BRA `(.L_x_1416) ;  /* 0xffffff0c00747947 */ /* 0x000fea000383ffff */
.L_x_1421:
[----:B-1----:R1:W2:Y:S02]  /*27c10*/  SYNCS.PHASECHK.TRANS64.TRYWAIT P2, [R8+URZ+0x28450], R7 ;  /* 0x02845007080075a7 */ /* 0x0022a4000804017f */
[----:B--2---:R-:W-:Y:S05]  /*27c20*/  @!P2 NANOSLEEP.SYNCS 0x989680 ;  /* 0x009896800000a95d */ /* 0x004fea0003900000 */
[----:B------:R-:W2:Y:S02]  /*27c30*/  @!P2 SYNCS.PHASECHK.TRANS64 P2, [R8+URZ+0x28450], R7 ;  /* 0x028450070800a5a7 */ /* 0x000ea4000804007f */
[----:B--2---:R-:W-:Y:S05]  /*27c40*/  @!P2 BRA `(.L_x_1421) ;  /* 0xfffffffc00f0a947 */ /* 0x004fea000383ffff */
[----:B------:R-:W-:Y:S05]  /*27c50*/  BRA `(.L_x_1418) ;  /* 0xffffff1000907947 */ /* 0x000fea000383ffff */
.L_x_1435:
[----:B-1----:R1:W2:Y:S02]  /*27c60*/  SYNCS.PHASECHK.TRANS64.TRYWAIT P1, [R5+URZ+0x28450], R0 ;  /* 0x02845000050075a7 */ /* 0x0022a4000802017f */
[----:B--2---:R-:W-:Y:S05]  /*27c70*/  @!P1 NANOSLEEP.SYNCS 0x989680 ;  /* 0x009896800000995d */ /* 0x004fea0003900000 */
[----:B------:R-:W2:Y:S02]  /*27c80*/  @!P1 SYNCS.PHASECHK.TRANS64 P1, [R5+URZ+0x28450], R0 ;  /* 0x02845000050095a7 */ /* 0x000ea4000802007f */
[----:B--2---:R-:W-:Y:S05]  /*27c90*/  @!P1 BRA `(.L_x_1435) ;  /* 0xfffffffc00f09947 */ /* 0x004fea000383ffff */
[----:B------:R-:W-:Y:S05]  /*27ca0*/  BRA `(.L_x_1434) ;  /* 0xffffff3400647947 */ /* 0x000fea000383ffff */
.L_x_1439:
[----:B------:R-:W-:Y:S02]  /*27cb0*/  SEL R28, R11, R30, P0 ;  /* 0x0000001e0b1c7207 */ /* 0x000fe40000000000 */
[----:B------:R-:W-:Y:S02]  /*27cc0*/  SEL R48, R88, R135, P0 ;  /* 0x0000008758307207 */ /* 0x000fe40000000000 */
[----:B------:R-:W-:Y:S02]  /*27cd0*/  SEL R50, R135, R88, P0 ;  /* 0x0000005887327207 */ /* 0x000fe40000000000 */
[----:B------:R-:W-:Y:S02]  /*27ce0*/  SEL R30, R30, R11, P0 ;  /* 0x0000000b1e1e7207 */ /* 0x000fe40000000000 */
[----:B------:R-:W-:Y:S02]  /*27cf0*/  SEL R82, R116, R15, P0 ;  /* 0x0000000f74527207 */ /* 0x000fe40000000000 */
[----:B------:R-:W-:Y:S01]  /*27d00*/  SEL R84, R15, R116, P0 ;  /* 0x000000740f547207 */ /* 0x000fe20000000000 */
[----:B------:R-:W-:Y:S01]  /*27d10*/  IMAD.MOV.U32 R15, RZ, RZ, -0x1 ;  /* 0xffffffffff0f7424 */ /* 0x000fe200078e00ff */
[----:B------:R-:W-:-:S02]  /*27d20*/  SEL R86, R31, R12, P0 ;  /* 0x0000000c1f567207 */ /* 0x000fc40000000000 */
[----:B------:R-:W-:Y:S01]  /*27d30*/  SEL R88, R12, R31, P0 ;  /* 0x0000001f0c587207 */ /* 0x000fe20000000000 */
[----:B-----5:R-:W-:Y:S01]  /*27d40*/  IMAD.MOV.U32 R12, RZ, RZ, R3 ;  /* 0x000000ffff0c7224 */ /* 0x020fe200078e0003 */
[----:B------:R-:W-:Y:S02]  /*27d50*/  MOV R11, 0x1c1f ;  /* 0x00001c1f000b7802 */ /* 0x000fe40000000f00 */
[----:B------:R-:W-:Y:S02]  /*27d60*/  SEL R98, R55, R14, P0 ;  /* 0x0000000e37627207 */ /* 0x000fe40000000000 */
[----:B------:R-:W-:-:S07]  /*27d70*/  SEL R100, R14, R55, P0 ;  /* 0x000000370e647207 */ /* 0x000fce0000000000 */
[----:B01----:R-:W-:Y:S05]  /*27d80*/  WARPSYNC.COLLECTIVE R15, `(.L_x_1707) ;  /* 0x000000000f087348 */ /* 0x003fea0003c00000 */
[----:B------:R2:W3:Y:S02]  /*27d90*/  SHFL.IDX P6, R14, R13, R12, R11 ;  /* 0x0000000c0d0e7389 */ /* 0x0004e400000c000b */
[----:B0123--:R-:W-:Y:S01]  /*27da0*/  ENDCOLLECTIVE ;  /* 0x000000000000791b */ /* 0x00ffe20003800000 */
.L_x_1707:
[----:B------:R-:W-:Y:S02]  /*27db0*/  SEL R10, R7, R24, P0 ;  /* 0x00000018070a7207 */ /* 0x000fe40000000000 */
[----:B------:R-:W-:Y:S02]  /*27dc0*/  SEL R20, R24, R7, P0 ;  /* 0x0000000718147207 */ /* 0x000fe40000000000 */
[----:B------:R-:W-:Y:S02]  /*27dd0*/  SEL R24, R9, R26, P0 ;  /* 0x0000001a09187207 */ /* 0x000fe40000000000 */
[----:B------:R-:W-:Y:S02]  /*27de0*/  SEL R26, R26, R9, P0 ;  /* 0x000000091a1a7207 */ /* 0x000fe40000000000 */
[----:B------:R-:W-:Y:S02]  /*27df0*/  LOP3.LUT R9, R3, 0x2, RZ, 0x3c, !PT ;  /* 0x0000000203097812 */ /* 0x000fe400078e3cff */
        /* <DEDUP_REMOVED lines=8> */
[----:B------:R-:W-:Y:S01]  /*27e80*/  SEL R32, R34, R61, P0 ;  /* 0x0000003d22207207 */ /* 0x000fe20000000000 */
[----:B------:R-:W-:Y:S01]  /*27e90*/  IMAD.MOV.U32 R7, RZ, RZ, R14 ;  /* 0x000000ffff077224 */ /* 0x000fe200078e000e */
[----:B------:R-:W-:-:S07]  /*27ea0*/  SEL R64, R120, R121, P0 ;  /* 0x0000007978407207 */ /* 0x000fce0000000000 */
[----:B------:R-:W-:Y:S05]  /*27eb0*/  WARPSYNC.COLLECTIVE R15, `(.L_x_1708) ;  /* 0x000000000f087348 */ /* 0x000fea0003c00000 */
[----:B------:R0:W1:Y:S02]  /*27ec0*/  SHFL.IDX P6, R14, R13, R12, R11 ;  /* 0x0000000c0d0e7389 */ /* 0x00006400000c000b */
[----:B01----:R-:W-:Y:S01]  /*27ed0*/  ENDCOLLECTIVE ;  /* 0x000000000000791b */ /* 0x003fe20003800000 */
.L_x_1708:
        /* <DEDUP_REMOVED lines=19> */
.L_x_1709:
        /* <DEDUP_REMOVED lines=8> */
[----:B------:R-:W-:Y:S02]  /*28090*/  MOV R12, R9 ;  /* 0x00000009000c7202 */ /* 0x000fe40000000f00 */
        /* <DEDUP_REMOVED lines=9> */
.L_x_1710:
        /* <DEDUP_REMOVED lines=19> */
.L_x_1711:
[----:B------:R-:W-:Y:S02]  /*28260*/  SEL R6, R133, R156, P0 ;  /* 0x0000009c85067207 */ /* 0x000fe40000000000 */
[----:B------:R-:W-:Y:S02]  /*28270*/  SEL R5, R156, R133, P0 ;  /* 0x000000859c057207 */ /* 0x000fe40000000000 */
[----:B------:R-:W-:Y:S01]  /*28280*/  SEL R4, R7, R8, P0 ;  /* 0x0000000807047207 */ /* 0x000fe20000000000 */
[----:B------:R-:W-:Y:S02]  /*28290*/  IMAD.MOV.U32 R13, RZ, RZ, R26 ;  /* 0x000000ffff0d7224 */ /* 0x000fe400078e001a */
[----:B------:R-:W-:Y:S02]  /*282a0*/  IMAD.MOV.U32 R12, RZ, RZ, R9 ;  /* 0x000000ffff0c7224 */ /* 0x000fe400078e0009 */
[----:B------:R-:W-:-:S07]  /*282b0*/  IMAD.MOV.U32 R24, RZ, RZ, R14 ;  /* 0x000000ffff187224 */ /* 0x000fce00078e000e */
[----:B------:R-:W-:Y:S05]  /*282c0*/  WARPSYNC.COLLECTIVE R15, `(.L_x_1712) ;  /* 0x000000000f087348 */ /* 0x000fea0003c00000 */
[----:B------:R0:W1:Y:S02]  /*282d0*/  SHFL.IDX P6, R14, R13, R12, R11 ;  /* 0x0000000c0d0e7389 */ /* 0x00006400000c000b */
[----:B01----:R-:W-:Y:S01]  /*282e0*/  ENDCOLLECTIVE ;  /* 0x000000000000791b */ /* 0x003fe20003800000 */
.L_x_1712:
[----:B------:R-:W-:Y:S02]  /*282f0*/  IMAD.MOV.U32 R13, RZ, RZ, R28 ;  /* 0x000000ffff0d7224 */ /* 0x000fe400078e001c */
[----:B------:R-:W-:Y:S02]  /*28300*/  IMAD.MOV.U32 R12, RZ, RZ, R3 ;  /* 0x000000ffff0c7224 */ /* 0x000fe400078e0003 */
[----:B------:R-:W-:-:S07]  /*28310*/  IMAD.MOV.U32 R25, RZ, RZ, R14 ;  /* 0x000000ffff197224 */ /* 0x000fce00078e000e */
[----:B------:R-:W-:Y:S05]  /*28320*/  WARPSYNC.COLLECTIVE R15, `(.L_x_1713) ;  /* 0x000000000f087348 */ /* 0x000fea0003c00000 */
[----:B------:R0:W1:Y:S02]  /*28330*/  SHFL.IDX P6, R14, R13, R12, R11 ;  /* 0x0000000c0d0e7389 */ /* 0x00006400000c000b */
[----:B01----:R-:W-:Y:S01]  /*28340*/  ENDCOLLECTIVE ;  /* 0x000000000000791b */ /* 0x003fe20003800000 */
.L_x_1713:
[----:B------:R-:W-:Y:S02]  /*28350*/  IMAD.MOV.U32 R13, RZ, RZ, R30 ;  /* 0x000000ffff0d7224 */ /* 0x000fe400078e001e */
[----:B------:R-:W-:Y:S01]  /*28360*/  IMAD.MOV.U32 R12, RZ, RZ, R9 ;  /* 0x000000ffff0c7224 */ /* 0x000fe200078e0009 */
[----:B------:R-:W-:-:S07]  /*28370*/  MOV R28, R14 ;  /* 0x0000000e001c7202 */ /* 0x000fce0000000f00 */
[----:B------:R-:W-:Y:S05]  /*28380*/  WARPSYNC.COLLECTIVE R15, `(.L_x_1714) ;  /* 0x000000000f087348 */ /* 0x000fea0003c00000 */
[----:B------:R0:W1:Y:S02]  /*28390*/  SHFL.IDX P6, R14, R13, R12, R11 ;  /* 0x0000000c0d0e7389 */ /* 0x00006400000c000b */
[----:B01----:R-:W-:Y:S01]  /*283a0*/  ENDCOLLECTIVE ;  /* 0x000000000000791b */ /* 0x003fe20003800000 */
.L_x_1714:
[----:B------:R-:W-:Y:S02]  /*283b0*/  IMAD.MOV.U32 R13, RZ, RZ, R32 ;  /* 0x000000ffff0d7224 */ /* 0x000fe400078e0020 */
[----:B------:R-:W-:Y:S02]  /*283c0*/  IMAD.MOV.U32 R12, RZ, RZ, R3 ;  /* 0x000000ffff0c7224 */ /* 0x000fe400078e0003 */
[----:B------:R-:W-:-:S07]  /*283d0*/  IMAD.MOV.U32 R27, RZ, RZ, R14 ;  /* 0x000000ffff1b7224 */ /* 0x000fce00078e000e */
[----:B------:R-:W-:Y:S05]  /*283e0*/  WARPSYNC.COLLECTIVE R15, `(.L_x_1715) ;  /* 0x000000000f087348 */ /* 0x000fea0003c00000 */
[----:B------:R0:W1:Y:S02]  /*283f0*/  SHFL.IDX P6, R14, R13, R12, R11 ;  /* 0x0000000c0d0e7389 */ /* 0x00006400000c000b */
[----:B01----:R-:W-:Y:S01]  /*28400*/  ENDCOLLECTIVE ;  /* 0x000000000000791b */ /* 0x003fe20003800000 */
.L_x_1715:
[----:B------:R-:W-:Y:S01]  /*28410*/  SEL R26, R27, R28, P0 ;  /* 0x0000001c1b1a7207 */ /* 0x000fe20000000000 */
[----:B------:R-:W-:Y:S02]  /*28420*/  IMAD.MOV.U32 R13, RZ, RZ, R34 ;  /* 0x000000ffff0d7224 */ /* 0x000fe400078e0022 */
[----:B------:R-:W-:Y:S02]  /*28430*/  IMAD.MOV.U32 R12, RZ, RZ, R9 ;  /* 0x000000ffff0c7224 */ /* 0x000fe400078e0009 */
[----:B------:R-:W-:-:S07]  /*28440*/  IMAD.MOV.U32 R32, RZ, RZ, R14 ;  /* 0x000000ffff207224 */ /* 0x000fce00078e000e */
[----:B------:R-:W-:Y:S05]  /*28450*/  WARPSYNC.COLLECTIVE R15, `(.L_x_1716) ;  /* 0x000000000f087348 */ /* 0x000fea0003c00000 */
[----:B------:R0:W1:Y:S02]  /*28460*/  SHFL.IDX P6, R14, R13, R12, R11 ;  /* 0x0000000c0d0e7389 */ /* 0x00006400000c000b */
[----:B01----:R-:W-:Y:S01]  /*28470*/  ENDCOLLECTIVE ;  /* 0x000000000000791b */ /* 0x003fe20003800000 */
.L_x_1716:
[----:B------:R-:W-:Y:S01]  /*28480*/  MOV R13, R36 ;  /* 0x00000024000d7202 */ /* 0x000fe20000000f00 */
[----:B------:R-:W-:Y:S02]  /*28490*/  IMAD.MOV.U32 R12, RZ, RZ, R3 ;  /* 0x000000ffff0c7224 */ /* 0x000fe400078e0003 */
[----:B------:R-:W-:-:S07]  /*284a0*/  IMAD.MOV.U32 R29, RZ, RZ, R14 ;  /* 0x000000ffff1d7224 */ /* 0x000fce00078e000e */
[----:B------:R-:W-:Y:S05]  /*284b0*/  WARPSYNC.COLLECTIVE R15, `(.L_x_1717) ;  /* 0x000000000f087348 */ /* 0x000fea0003c00000 */
[----:B------:R0:W1:Y:S02]  /*284c0*/  SHFL.IDX P6, R14, R13, R12, R11 ;  /* 0x0000000c0d0e7389 */ /* 0x00006400000c000b */
[----:B01----:R-:W-:Y:S01]  /*284d0*/  ENDCOLLECTIVE ;  /* 0x000000000000791b */ /* 0x003fe20003800000 */
.L_x_1717:
[----:B------:R-:W-:Y:S01]  /*284e0*/  SEL R30, R29, R32, P0 ;  /* 0x000000201d1e7207 */ /* 0x000fe20000000000 */
[----:B------:R-:W-:Y:S02]  /*284f0*/  IMAD.MOV.U32 R13, RZ, RZ, R38 ;  /* 0x000000ffff0d7224 */ /* 0x000fe400078e0026 */
[----:B------:R-:W-:Y:S02]  /*28500*/  IMAD.MOV.U32 R12, RZ, RZ, R9 ;  /* 0x000000ffff0c7224 */ /* 0x000fe400078e0009 */
[----:B------:R-:W-:-:S07]  /*28510*/  IMAD.MOV.U32 R36, RZ, RZ, R14 ;  /* 0x000000ffff247224 */ /* 0x000fce00078e000e */
[----:B------:R-:W-:Y:S05]  /*28520*/  WARPSYNC.COLLECTIVE R15, `(.L_x_1718) ;  /* 0x000000000f087348 */ /* 0x000fea0003c00000 */
[----:B------:R0:W1:Y:S02]  /*28530*/  SHFL.IDX P6, R14, R13, R12, R11 ;  /* 0x0000000c0d0e7389 */ /* 0x00006400000c000b */
[----:B01----:R-:W-:Y:S01]  /*28540*/  ENDCOLLECTIVE ;  /* 0x000000000000791b */ /* 0x003fe20003800000 */
.L_x_1718:
[----:B------:R-:W-:Y:S02]  /*28550*/  IMAD.MOV.U32 R13, RZ, RZ, R40 ;  /* 0x000000ffff0d7224 */ /* 0x000fe400078e0028 */
[----:B------:R-:W-:Y:S02]  /*28560*/  IMAD.MOV.U32 R12, RZ, RZ, R3 ;  /* 0x000000ffff0c7224 */ /* 0x000fe400078e0003 */
[----:B------:R-:W-:-:S07]  /*28570*/  IMAD.MOV.U32 R31, RZ, RZ, R14 ;  /* 0x000000ffff1f7224 */ /* 0x000fce00078e000e */
[----:B------:R-:W-:Y:S05]  /*28580*/  WARPSYNC.COLLECTIVE R15, `(.L_x_1719) ;  /* 0x000000000f087348 */ /* 0x000fea0003c00000 */
[----:B------:R0:W1:Y:S02]  /*28590*/  SHFL.IDX P6, R14, R13, R12, R11 ;  /* 0x0000000c0d0e7389 */ /* 0x00006400000c000b */
[----:B01----:R-:W-:Y:S01]  /*285a0*/  ENDCOLLECTIVE ;  /* 0x000000000000791b */ /* 0x003fe20003800000 */
.L_x_1719:
[----:B------:R-:W-:Y:S01]  /*285b0*/  SEL R34, R31, R36, P0 ;  /* 0x000000241f227207 */ /* 0x000fe20000000000 */
[----:B------:R-:W-:Y:S01]  /*285c0*/  IMAD.MOV.U32 R13, RZ, RZ, R42 ;  /* 0x000000ffff0d7224 */ /* 0x000fe200078e002a */
[----:B------:R-:W-:Y:S01]  /*285d0*/  MOV R12, R9 ;  /* 0x00000009000c7202 */ /* 0x000fe20000000f00 */
[----:B------:R-:W-:-:S07]  /*285e0*/  IMAD.MOV.U32 R40, RZ, RZ, R14 ;  /* 0x000000ffff287224 */ /* 0x000fce00078e000e */
[----:B------:R-:W-:Y:S05]  /*285f0*/  WARPSYNC.COLLECTIVE R15, `(.L_x_1720) ;  /* 0x000000000f087348 */ /* 0x000fea0003c00000 */
[----:B------:R0:W1:Y:S02]  /*28600*/  SHFL.IDX P6, R14, R13, R12, R11 ;  /* 0x0000000c0d0e7389 */ /* 0x00006400000c000b */
[----:B01----:R-:W-:Y:S01]  /*28610*/  ENDCOLLECTIVE ;  /* 0x000000000000791b */ /* 0x003fe20003800000 */
.L_x_1720:
[----:B------:R-:W-:Y:S02]  /*28620*/  IMAD.MOV.U32 R13, RZ, RZ, R44 ;  /* 0x000000ffff0d7224 */ /* 0x000fe400078e002c */
[----:B------:R-:W-:Y:S02]  /*28630*/  IMAD.MOV.U32 R12, RZ, RZ, R3 ;  /* 0x000000ffff0c7224 */ /* 0x000fe400078e0003 */
[----:B------:R-:W-:-:S07]  /*28640*/  IMAD.MOV.U32 R33, RZ, RZ, R14 ;  /* 0x000000ffff217224 */ /* 0x000fce00078e000e */
[----:B------:R-:W-:Y:S05]  /*28650*/  WARPSYNC.COLLECTIVE R15, `(.L_x_1721) ;  /* 0x000000000f087348 */ /* 0x000fea0003c00000 */
[----:B------:R0:W1:Y:S02]  /*28660*/  SHFL.IDX P6, R14, R13, R12, R11 ;  /* 0x0000000c0d0e7389 */ /* 0x00006400000c000b */
[----:B01----:R-:W-:Y:S01]  /*28670*/  ENDCOLLECTIVE ;  /* 0x000000000000791b */ /* 0x003fe20003800000 */
.L_x_1721:
[----:B------:R-:W-:Y:S01]  /*28680*/  SEL R38, R33, R40, P0 ;  /* 0x0000002821267207 */ /* 0x000fe20000000000 */
[----:B------:R-:W-:Y:S02]  /*28690*/  IMAD.MOV.U32 R13, RZ, RZ, R46 ;  /* 0x000000ffff0d7224 */ /* 0x000fe400078e002e */
[----:B------:R-:W-:Y:S02]  /*286a0*/  IMAD.MOV.U32 R12, RZ, RZ, R9 ;  /* 0x000000ffff0c7224 */ /* 0x000fe400078e0009 */
[----:B------:R-:W-:-:S07]  /*286b0*/  IMAD.MOV.U32 R44, RZ, RZ, R14 ;  /* 0x000000ffff2c7224 */ /* 0x000fce00078e000e */
[----:B------:R-:W-:Y:S05]  /*286c0*/  WARPSYNC.COLLECTIVE R15, `(.L_x_1722) ;  /* 0x000000000f087348 */ /* 0x000fea0003c00000 */
[----:B------:R0:W1:Y:S02]  /*286d0*/  SHFL.IDX P6, R14, R13, R12, R11 ;  /* 0x0000000c0d0e7389 */ /* 0x00006400000c000b */
[----:B01----:R-:W-:Y:S01]  /*286e0*/  ENDCOLLECTIVE ;  /* 0x000000000000791b */ /* 0x003fe20003800000 */
.L_x_1722:
[----:B------:R-:W-:Y:S02]  /*286f0*/  IMAD.MOV.U32 R13, RZ, RZ, R48 ;  /* 0x000000ffff0d7224 */ /* 0x000fe400078e0030 */
[----:B------:R-:W-:Y:S02]  /*28700*/  IMAD.MOV.U32 R12, RZ, RZ, R3 ;  /* 0x000000ffff0c7224 */ /* 0x000fe400078e0003 */
[----:B------:R-:W-:-:S07]  /*28710*/  IMAD.MOV.U32 R35, RZ, RZ, R14 ;  /* 0x000000ffff237224 */ /* 0x000fce00078e000e */
[----:B------:R-:W-:Y:S05]  /*28720*/  WARPSYNC.COLLECTIVE R15, `(.L_x_1723) ;  /* 0x000000000f087348 */ /* 0x000fea0003c00000 */
[----:B------:R0:W1:Y:S02]  /*28730*/  SHFL.IDX P6, R14, R13, R12, R11 ;  /* 0x0000000c0d0e7389 */ /* 0x00006400000c000b */
[----:B01----:R-:W-:Y:S01]  /*28740*/  ENDCOLLECTIVE ;  /* 0x000000000000791b */ /* 0x003fe20003800000 */
.L_x_1723:
[----:B------:R-:W-:Y:S01]  /*28750*/  SEL R42, R35, R44, P0 ;  /* 0x0000002c232a7207 */ /* 0x000fe20000000000 */
[----:B------:R-:W-:Y:S02]  /*28760*/  IMAD.MOV.U32 R13, RZ, RZ, R50 ;  /* 0x000000ffff0d7224 */ /* 0x000fe400078e0032 */
[----:B------:R-:W-:Y:S01]  /*28770*/  IMAD.MOV.U32 R12, RZ, RZ, R9 ;  /* 0x000000ffff0c7224 */ /* 0x000fe200078e0009 */
[----:B------:R-:W-:-:S07]  /*28780*/  MOV R48, R14 ;  /* 0x0000000e00307202 */ /* 0x000fce0000000f00 */
[----:B------:R-:W-:Y:S05]  /*28790*/  WARPSYNC.COLLECTIVE R15, `(.L_x_1724) ;  /* 0x000000000f087348 */ /* 0x000fea0003c00000 */
[----:B------:R0:W1:Y:S02]  /*287a0*/  SHFL.IDX P6, R14, R13, R12, R11 ;  /* 0x0000000c0d0e7389 */ /* 0x00006400000c000b */
[----:B01----:R-:W-:Y:S01]  /*287b0*/  ENDCOLLECTIVE ;  /* 0x000000000000791b */ /* 0x003fe20003800000 */
.L_x_1724:
[----:B------:R-:W-:Y:S02]  /*287c0*/  IMAD.MOV.U32 R13, RZ, RZ, R52 ;  /* 0x000000ffff0d7224 */ /* 0x000fe400078e0034 */
[----:B------:R-:W-:Y:S02]  /*287d0*/  IMAD.MOV.U32 R12, RZ, RZ, R3 ;  /* 0x000000ffff0c7224 */ /* 0x000fe400078e0003 */
[----:B------:R-:W-:-:S07]  /*287e0*/  IMAD.MOV.U32 R37, RZ, RZ, R14 ;  /* 0x000000ffff257224 */ /* 0x000fce00078e000e */
[----:B------:R-:W-:Y:S05]  /*287f0*/  WARPSYNC.COLLECTIVE R15, `(.L_x_1725) ;  /* 0x000000000f087348 */ /* 0x000fea0003c00000 */
[----:B------:R0:W1:Y:S02]  /*28800*/  SHFL.IDX P6, R14, R13, R12, R11 ;  /* 0x0000000c0d0e7389 */ /* 0x00006400000c000b */
[----:B01----:R-:W-:Y:S01]  /*28810*/  ENDCOLLECTIVE ;  /* 0x000000000000791b */ /* 0x003fe20003800000 */
.L_x_1725:
[----:B------:R-:W-:Y:S01]  /*28820*/  SEL R46, R37, R48, P0 ;  /* 0x00000030252e7207 */ /* 0x000fe20000000000 */
[----:B------:R-:W-:Y:S02]  /*28830*/  IMAD.MOV.U32 R13, RZ, RZ, R54 ;  /* 0x000000ffff0d7224 */ /* 0x000fe400078e0036 */
[----:B------:R-:W-:Y:S02]  /*28840*/  IMAD.MOV.U32 R12, RZ, RZ, R9 ;  /* 0x000000ffff0c7224 */ /* 0x000fe400078e0009 */
[----:B------:R-:W-:-:S07]  /*28850*/  IMAD.MOV.U32 R52, RZ, RZ, R14 ;  /* 0x000000ffff347224 */ /* 0x000fce00078e000e */
[----:B------:R-:W-:Y:S05]  /*28860*/  WARPSYNC.COLLECTIVE R15, `(.L_x_1726) ;  /* 0x000000000f087348 */ /* 0x000fea0003c00000 */
[----:B------:R0:W1:Y:S02]  /*28870*/  SHFL.IDX P6, R14, R13, R12, R11 ;  /* 0x0000000c0d0e7389 */ /* 0x00006400000c000b */
[----:B01----:R-:W-:Y:S01]  /*28880*/  ENDCOLLECTIVE ;  /* 0x000000000000791b */ /* 0x003fe20003800000 */
.L_x_1726:
[----:B------:R-:W-:Y:S01]  /*28890*/  MOV R13, R56 ;  /* 0x00000038000d7202 */ /* 0x000fe20000000f00 */
[----:B------:R-:W-:Y:S02]  /*288a0*/  IMAD.MOV.U32 R12, RZ, RZ, R3 ;  /* 0x000000ffff0c7224 */ /* 0x000fe400078e0003 */
[----:B------:R-:W-:-:S07]  /*288b0*/  IMAD.MOV.U32 R39, RZ, RZ, R14 ;  /* 0x000000ffff277224 */ /* 0x000fce00078e000e */
[----:B------:R-:W-:Y:S05]  /*288c0*/  WARPSYNC.COLLECTIVE R15, `(.L_x_1727) ;  /* 0x000000000f087348 */ /* 0x000fea0003c00000 */
[----:B------:R0:W1:Y:S02]  /*288d0*/  SHFL.IDX P6, R14, R13, R12, R11 ;  /* 0x0000000c0d0e7389 */ /* 0x00006400000c000b */
[----:B01----:R-:W-:Y:S01]  /*288e0*/  ENDCOLLECTIVE ;  /* 0x000000000000791b */ /* 0x003fe20003800000 */
.L_x_1727:
[----:B------:R-:W-:Y:S01]  /*288f0*/  SEL R50, R39, R52, P0 ;  /* 0x0000003427327207 */ /* 0x000fe20000000000 */
[----:B------:R-:W-:Y:S02]  /*28900*/  IMAD.MOV.U32 R13, RZ, RZ, R58 ;  /* 0x000000ffff0d7224 */ /* 0x000fe400078e003a */
[----:B------:R-:W-:Y:S02]  /*28910*/  IMAD.MOV.U32 R12, RZ, RZ, R9 ;  /* 0x000000ffff0c7224 */ /* 0x000fe400078e0009 */
[----:B------:R-:W-:-:S07]  /*28920*/  IMAD.MOV.U32 R56, RZ, RZ, R14 ;  /* 0x000000ffff387224 */ /* 0x000fce00078e000e */
[----:B------:R-:W-:Y:S05]  /*28930*/  WARPSYNC.COLLECTIVE R15, `(.L_x_1728) ;  /* 0x000000000f087348 */ /* 0x000fea0003c00000 */
[----:B------:R0:W1:Y:S02]  /*28940*/  SHFL.IDX P6, R14, R13, R12, R11 ;  /* 0x0000000c0d0e7389 */ /* 0x00006400000c000b */
[----:B01----:R-:W-:Y:S01]  /*28950*/  ENDCOLLECTIVE ;  /* 0x000000000000791b */ /* 0x003fe20003800000 */
.L_x_1728:
[----:B------:R-:W-:Y:S02]  /*28960*/  IMAD.MOV.U32 R13, RZ, RZ, R60 ;  /* 0x000000ffff0d7224 */ /* 0x000fe400078e003c */
[----:B------:R-:W-:Y:S02]  /*28970*/  IMAD.MOV.U32 R12, RZ, RZ, R3 ;  /* 0x000000ffff0c7224 */ /* 0x000fe400078e0003 */
[----:B------:R-:W-:-:S07]  /*28980*/  IMAD.MOV.U32 R41, RZ, RZ, R14 ;  /* 0x000000ffff297224 */ /* 0x000fce00078e000e */
[----:B------:R-:W-:Y:S05]  /*28990*/  WARPSYNC.COLLECTIVE R15, `(.L_x_1729) ;  /* 0x000000000f087348 */ /* 0x000fea0003c00000 */
[----:B------:R0:W1:Y:S02]  /*289a0*/  SHFL.IDX P6, R14, R13, R12, R11 ;  /* 0x0000000c0d0e7389 */ /* 0x00006400000c000b */
[----:B01----:R-:W-:Y:S01]  /*289b0*/  ENDCOLLECTIVE ;  /* 0x000000000000791b */ /* 0x003fe20003800000 */
.L_x_1729:
[----:B------:R-:W-:Y:S01]  /*289c0*/  SEL R54, R41, R56, P0 ;  /* 0x0000003829367207 */ /* 0x000fe20000000000 */
[----:B------:R-:W-:Y:S01]  /*289d0*/  IMAD.MOV.U32 R13, RZ, RZ, R62 ;  /* 0x000000ffff0d7224 */ /* 0x000fe200078e003e */
[----:B------:R-:W-:Y:S01]  /*289e0*/  MOV R12, R9 ;  /* 0x00000009000c7202 */ /* 0x000fe20000000f00 */
[----:B------:R-:W-:-:S07]  /*289f0*/  IMAD.MOV.U32 R60, RZ, RZ, R14 ;  /* 0x000000ffff3c7224 */ /* 0x000fce00078e000e */
[----:B------:R-:W-:Y:S05]  /*28a00*/  WARPSYNC.COLLECTIVE R15, `(.L_x_1730) ;  /* 0x000000000f087348 */ /* 0x000fea0003c00000 */
[----:B------:R0:W1:Y:S02]  /*28a10*/  SHFL.IDX P6, R14, R13, R12, R11 ;  /* 0x0000000c0d0e7389 */ /* 0x00006400000c000b */
[----:B01----:R-:W-:Y:S01]  /*28a20*/  ENDCOLLECTIVE ;  /* 0x000000000000791b */ /* 0x003fe20003800000 */
.L_x_1730:
[----:B------:R-:W-:Y:S02]  /*28a30*/  IMAD.MOV.U32 R13, RZ, RZ, R64 ;  /* 0x000000ffff0d7224 */ /* 0x000fe400078e0040 */
[----:B------:R-:W-:Y:S02]  /*28a40*/  IMAD.MOV.U32 R12, RZ, RZ, R3 ;  /* 0x000000ffff0c7224 */ /* 0x000fe400078e0003 */
[----:B------:R-:W-:-:S07]  /*28a50*/  IMAD.MOV.U32 R43, RZ, RZ, R14 ;  /* 0x000000ffff2b7224 */ /* 0x000fce00078e000e */
[----:B------:R-:W-:Y:S05]  /*28a60*/  WARPSYNC.COLLECTIVE R15, `(.L_x_1731) ;  /* 0x000000000f087348 */ /* 0x000fea0003c00000 */
[----:B------:R0:W1:Y:S02]  /*28a70*/  SHFL.IDX P6, R14, R13, R12, R11 ;  /* 0x0000000c0d0e7389 */ /* 0x00006400000c000b */
[----:B01----:R-:W-:Y:S01]  /*28a80*/  ENDCOLLECTIVE ;  /* 0x000000000000791b */ /* 0x003fe20003800000 */
.L_x_1731:
[----:B------:R-:W-:Y:S01]  /*28a90*/  SEL R58, R43, R60, P0 ;  /* 0x0000003c2b3a7207 */ /* 0x000fe20000000000 */
[----:B------:R-:W-:Y:S02]  /*28aa0*/  IMAD.MOV.U32 R13, RZ, RZ, R66 ;  /* 0x000000ffff0d7224 */ /* 0x000fe400078e0042 */
[----:B------:R-:W-:Y:S02]  /*28ab0*/  IMAD.MOV.U32 R12, RZ, RZ, R9 ;  /* 0x000000ffff0c7224 */ /* 0x000fe400078e0009 */
[----:B------:R-:W-:-:S07]  /*28ac0*/  IMAD.MOV.U32 R64, RZ, RZ, R14 ;  /* 0x000000ffff407224 */ /* 0x000fce00078e000e */
[----:B------:R-:W-:Y:S05]  /*28ad0*/  WARPSYNC.COLLECTIVE R15, `(.L_x_1732) ;  /* 0x000000000f087348 */ /* 0x000fea0003c00000 */
[----:B------:R0:W1:Y:S02]  /*28ae0*/  SHFL.IDX P6, R14, R13, R12, R11 ;  /* 0x0000000c0d0e7389 */ /* 0x00006400000c000b */
[----:B01----:R-:W-:Y:S01]  /*28af0*/  ENDCOLLECTIVE ;  /* 0x000000000000791b */ /* 0x003fe20003800000 */
.L_x_1732:
[----:B------:R-:W-:Y:S02]  /*28b00*/  IMAD.MOV.U32 R13, RZ, RZ, R68 ;  /* 0x000000ffff0d7224 */ /* 0x000fe400078e0044 */
[----:B------:R-:W-:Y:S02]  /*28b10*/  IMAD.MOV.U32 R12, RZ, RZ, R3 ;  /* 0x000000ffff0c7224 */ /* 0x000fe400078e0003 */
[----:B------:R-:W-:-:S07]  /*28b20*/  IMAD.MOV.U32 R45, RZ, RZ, R14 ;  /* 0x000000ffff2d7224 */ /* 0x000fce00078e000e */
[----:B------:R-:W-:Y:S05]  /*28b30*/  WARPSYNC.COLLECTIVE R15, `(.L_x_1733) ;  /* 0x000000000f087348 */ /* 0x000fea0003c00000 */
[----:B------:R0:W1:Y:S02]  /*28b40*/  SHFL.IDX P6, R14, R13, R12, R11 ;  /* 0x0000000c0d0e7389 */ /* 0x00006400000c000b */
[----:B01----:R-:W-:Y:S01]  /*28b50*/  ENDCOLLECTIVE ;  /* 0x000000000000791b */ /* 0x003fe20003800000 */
.L_x_1733:
[----:B------:R-:W-:Y:S01]  /*28b60*/  SEL R62, R45, R64, P0 ;  /* 0x000000402d3e7207 */ /* 0x000fe20000000000 */
[----:B------:R-:W-:Y:S02]  /*28b70*/  IMAD.MOV.U32 R13, RZ, RZ, R70 ;  /* 0x000000ffff0d7224 */ /* 0x000fe400078e0046 */
[----:B------:R-:W-:Y:S01]  /*28b80*/  IMAD.MOV.U32 R12, RZ, RZ, R9 ;  /* 0x000000ffff0c7224 */ /* 0x000fe200078e0009 */
[----:B------:R-:W-:-:S07]  /*28b90*/  MOV R68, R14 ;  /* 0x0000000e00447202 */ /* 0x000fce0000000f00 */
[----:B------:R-:W-:Y:S05]  /*28ba0*/  WARPSYNC.COLLECTIVE R15, `(.L_x_1734) ;  /* 0x000000000f087348 */ /* 0x000fea0003c00000 */
[----:B------:R0:W1:Y:S02]  /*28bb0*/  SHFL.IDX P6, R14, R13, R12, R11 ;  /* 0x0000000c0d0e7389 */ /* 0x00006400000c000b */
[----:B01----:R-:W-:Y:S01]  /*28bc0*/  ENDCOLLECTIVE ;  /* 0x000000000000791b */ /* 0x003fe20003800000 */
.L_x_1734:
[----:B------:R-:W-:Y:S02]  /*28bd0*/  IMAD.MOV.U32 R13, RZ, RZ, R72 ;  /* 0x000000ffff0d7224 */ /* 0x000fe400078e0048 */
[----:B------:R-:W-:Y:S02]  /*28be0*/  IMAD.MOV.U32 R12, RZ, RZ, R3 ;  /* 0x000000ffff0c7224 */ /* 0x000fe400078e0003 */
[----:B------:R-:W-:-:S07]  /*28bf0*/  IMAD.MOV.U32 R47, RZ, RZ, R14 ;  /* 0x000000ffff2f7224 */ /* 0x000fce00078e000e */
[----:B------:R-:W-:Y:S05]  /*28c00*/  WARPSYNC.COLLECTIVE R15, `(.L_x_1735) ;  /* 0x000000000f087348 */ /* 0x000fea0003c00000 */
[----:B------:R0:W1:Y:S02]  /*28c10*/  SHFL.IDX P6, R14, R13, R12, R11 ;  /* 0x0000000c0d0e7389 */ /* 0x00006400000c000b */
[----:B01----:R-:W-:Y:S01]  /*28c20*/  ENDCOLLECTIVE ;  /* 0x000000000000791b */ /* 0x003fe20003800000 */
.L_x_1735:
[----:B------:R-:W-:Y:S01]  /*28c30*/  SEL R66, R47, R68, P0 ;  /* 0x000000442f427207 */ /* 0x000fe20000000000 */
[----:B------:R-:W-:Y:S02]  /*28c40*/  IMAD.MOV.U32 R13, RZ, RZ, R74 ;  /* 0x000000ffff0d7224 */ /* 0x000fe400078e004a */
[----:B------:R-:W-:Y:S02]  /*28c50*/  IMAD.MOV.U32 R12, RZ, RZ, R9 ;  /* 0x000000ffff0c7224 */ /* 0x000fe400078e0009 */
[----:B------:R-:W-:-:S07]  /*28c60*/  IMAD.MOV.U32 R72, RZ, RZ, R14 ;  /* 0x000000ffff487224 */ /* 0x000fce00078e000e */
[----:B------:R-:W-:Y:S05]  /*28c70*/  WARPSYNC.COLLECTIVE R15, `(.L_x_1736) ;  /* 0x000000000f087348 */ /* 0x000fea0003c00000 */
[----:B------:R0:W1:Y:S02]  /*28c80*/  SHFL.IDX P6, R14, R13, R12, R11 ;  /* 0x0000000c0d0e7389 */ /* 0x00006400000c000b */
[----:B01----:R-:W-:Y:S01]  /*28c90*/  ENDCOLLECTIVE ;  /* 0x000000000000791b */ /* 0x003fe20003800000 */
.L_x_1736:
[----:B------:R-:W-:Y:S01]  /*28ca0*/  MOV R13, R78 ;  /* 0x0000004e000d7202 */ /* 0x000fe20000000f00 */
[----:B------:R-:W-:Y:S02]  /*28cb0*/  IMAD.MOV.U32 R12, RZ, RZ, R3 ;  /* 0x000000ffff0c7224 */ /* 0x000fe400078e0003 */
[----:B------:R-:W-:-:S07]  /*28cc0*/  IMAD.MOV.U32 R49, RZ, RZ, R14 ;  /* 0x000000ffff317224 */ /* 0x000fce00078e000e */
[----:B------:R-:W-:Y:S05]  /*28cd0*/  WARPSYNC.COLLECTIVE R15, `(.L_x_1737) ;  /* 0x000000000f087348 */ /* 0x000fea0003c00000 */
[----:B------:R0:W1:Y:S02]  /*28ce0*/  SHFL.IDX P6, R14, R13, R12, R11 ;  /* 0x0000000c0d0e7389 */ /* 0x00006400000c000b */
[----:B01----:R-:W-:Y:S01]  /*28cf0*/  ENDCOLLECTIVE ;  /* 0x000000000000791b */ /* 0x003fe20003800000 */
.L_x_1737:
[----:B------:R-:W-:Y:S01]  /*28d00*/  SEL R70, R49, R72, P0 ;  /* 0x0000004831467207 */ /* 0x000fe20000000000 */
[----:B------:R-:W-:Y:S02]  /*28d10*/  IMAD.MOV.U32 R13, RZ, RZ, R80 ;  /* 0x000000ffff0d7224 */ /* 0x000fe400078e0050 */
[----:B------:R-:W-:Y:S02]  /*28d20*/  IMAD.MOV.U32 R12, RZ, RZ, R9 ;  /* 0x000000ffff0c7224 */ /* 0x000fe400078e0009 */
[----:B------:R-:W-:-:S07]  /*28d30*/  IMAD.MOV.U32 R78, RZ, RZ, R14 ;  /* 0x000000ffff4e7224 */ /* 0x000fce00078e000e */
[----:B------:R-:W-:Y:S05]  /*28d40*/  WARPSYNC.COLLECTIVE R15, `(.L_x_1738) ;  /* 0x000000000f087348 */ /* 0x000fea0003c00000 */
[----:B------:R0:W1:Y:S02]  /*28d50*/  SHFL.IDX P6, R14, R13, R12, R11 ;  /* 0x0000000c0d0e7389 */ /* 0x00006400000c000b */
[----:B01----:R-:W-:Y:S01]  /*28d60*/  ENDCOLLECTIVE ;  /* 0x000000000000791b */ /* 0x003fe20003800000 */
.L_x_1738:
[----:B------:R-:W-:Y:S02]  /*28d70*/  IMAD.MOV.U32 R13, RZ, RZ, R82 ;  /* 0x000000ffff0d7224 */ /* 0x000fe400078e0052 */
[----:B------:R-:W-:Y:S02]  /*28d80*/  IMAD.MOV.U32 R12, RZ, RZ, R3 ;  /* 0x000000ffff0c7224 */ /* 0x000fe400078e0003 */
[----:B------:R-:W-:-:S07]  /*28d90*/  IMAD.MOV.U32 R51, RZ, RZ, R14 ;  /* 0x000000ffff337224 */ /* 0x000fce00078e000e */
[----:B------:R-:W-:Y:S05]  /*28da0*/  WARPSYNC.COLLECTIVE R15, `(.L_x_1739) ;  /* 0x000000000f087348 */ /* 0x000fea0003c00000 */
[----:B------:R0:W1:Y:S02]  /*28db0*/  SHFL.IDX P6, R14, R13, R12, R11 ;  /* 0x0000000c0d0e7389 */ /* 0x00006400000c000b */
[----:B01----:R-:W-:Y:S01]  /*28dc0*/  ENDCOLLECTIVE ;  /* 0x000000000000791b */ /* 0x003fe20003800000 */
.L_x_1739:
[----:B------:R-:W-:Y:S01]  /*28dd0*/  SEL R74, R51, R78, P0 ;  /* 0x0000004e334a7207 */ /* 0x000fe20000000000 */
[----:B------:R-:W-:Y:S01]  /*28de0*/  IMAD.MOV.U32 R13, RZ, RZ, R84 ;  /* 0x000000ffff0d7224 */ /* 0x000fe200078e0054 */
[----:B------:R-:W-:Y:S01]  /*28df0*/  MOV R12, R9 ;  /* 0x00000009000c7202 */ /* 0x000fe20000000f00 */
[----:B------:R-:W-:-:S07]  /*28e00*/  IMAD.MOV.U32 R82, RZ, RZ, R14 ;  /* 0x000000ffff527224 */ /* 0x000fce00078e000e */
[----:B------:R-:W-:Y:S05]  /*28e10*/  WARPSYNC.COLLECTIVE R15, `(.L_x_1740) ;  /* 0x000000000f087348 */ /* 0x000fea0003c00000 */
[----:B------:R0:W1:Y:S02]  /*28e20*/  SHFL.IDX P6, R14, R13, R12, R11 ;  /* 0x0000000c0d0e7389 */ /* 0x00006400000c000b */
[----:B01----:R-:W-:Y:S01]  /*28e30*/  ENDCOLLECTIVE ;  /* 0x000000000000791b */ /* 0x003fe20003800000 */
.L_x_1740:
[----:B------:R-:W-:Y:S02]  /*28e40*/  IMAD.MOV.U32 R13, RZ, RZ, R86 ;  /* 0x000000ffff0d7224 */ /* 0x000fe400078e0056 */
[----:B------:R-:W-:Y:S02]  /*28e50*/  IMAD.MOV.U32 R12, RZ, RZ, R3 ;  /* 0x000000ffff0c7224 */ /* 0x000fe400078e0003 */
[----:B------:R-:W-:-:S07]  /*28e60*/  IMAD.MOV.U32 R53, RZ, RZ, R14 ;  /* 0x000000ffff357224 */ /* 0x000fce00078e000e */
[----:B------:R-:W-:Y:S05]  /*28e70*/  WARPSYNC.COLLECTIVE R15, `(.L_x_1741) ;  /* 0x000000000f087348 */ /* 0x000fea0003c00000 */
[----:B------:R0:W1:Y:S02]  /*28e80*/  SHFL.IDX P6, R14, R13, R12, R11 ;  /* 0x0000000c0d0e7389 */ /* 0x00006400000c000b */
[----:B01----:R-:W-:Y:S01]  /*28e90*/  ENDCOLLECTIVE ;  /* 0x000000000000791b */ /* 0x003fe20003800000 */
.L_x_1741:
[----:B------:R-:W-:Y:S02]  /*28ea0*/  IMAD.MOV.U32 R13, RZ, RZ, R88 ;  /* 0x000000ffff0d7224 */ /* 0x000fe400078e0058 */
[----:B------:R-:W-:Y:S02]  /*28eb0*/  IMAD.MOV.U32 R12, RZ, RZ, R9 ;  /* 0x000000ffff0c7224 */ /* 0x000fe400078e0009 */
[----:B------:R-:W-:-:S07]  /*28ec0*/  IMAD.MOV.U32 R86, RZ, RZ, R14 ;  /* 0x000000ffff567224 */ /* 0x000fce00078e000e */
[----:B------:R-:W-:Y:S05]  /*28ed0*/  WARPSYNC.COLLECTIVE R15, `(.L_x_1742) ;  /* 0x000000000f087348 */ /* 0x000fea0003c00000 */
[----:B------:R0:W1:Y:S02]  /*28ee0*/  SHFL.IDX P6, R14, R13, R12, R11 ;  /* 0x0000000c0d0e7389 */ /* 0x00006400000c000b */
[----:B01----:R-:W-:Y:S01]  /*28ef0*/  ENDCOLLECTIVE ;  /* 0x000000000000791b */ /* 0x003fe20003800000 */
.L_x_1742:
[----:B------:R-:W-:Y:S02]  /*28f00*/  IMAD.MOV.U32 R13, RZ, RZ, R90 ;  /* 0x000000ffff0d7224 */ /* 0x000fe400078e005a */
[----:B------:R-:W-:Y:S02]  /*28f10*/  IMAD.MOV.U32 R12, RZ, RZ, R3 ;  /* 0x000000ffff0c7224 */ /* 0x000fe400078e0003 */
[----:B------:R-:W-:-:S07]  /*28f20*/  IMAD.MOV.U32 R55, RZ, RZ, R14 ;  /* 0x000000ffff377224 */ /* 0x000fce00078e000e */
[----:B------:R-:W-:Y:S05]  /*28f30*/  WARPSYNC.COLLECTIVE R15, `(.L_x_1743) ;  /* 0x000000000f087348 */ /* 0x000fea0003c00000 */
[----:B------:R0:W1:Y:S02]  /*28f40*/  SHFL.IDX P6, R14, R13, R12, R11 ;  /* 0x0000000c0d0e7389 */ /* 0x00006400000c000b */
[----:B01----:R-:W-:Y:S01]  /*28f50*/  ENDCOLLECTIVE ;  /* 0x000000000000791b */ /* 0x003fe20003800000 */
.L_x_1743:
[----:B------:R-:W-:Y:S02]  /*28f60*/  IMAD.MOV.U32 R13, RZ, RZ, R92 ;  /* 0x000000ffff0d7224 */ /* 0x000fe400078e005c */
[----:B------:R-:W-:Y:S01]  /*28f70*/  IMAD.MOV.U32 R12, RZ, RZ, R9 ;  /* 0x000000ffff0c7224 */ /* 0x000fe200078e0009 */
[----:B------:R-:W-:-:S07]  /*28f80*/  MOV R90, R14 ;  /* 0x0000000e005a7202 */ /* 0x000fce0000000f00 */
[----:B------:R-:W-:Y:S05]  /*28f90*/  WARPSYNC.COLLECTIVE R15, `(.L_x_1744) ;  /* 0x000000000f087348 */ /* 0x000fea0003c00000 */
[----:B------:R0:W1:Y:S02]  /*28fa0*/  SHFL.IDX P6, R14, R13, R12, R11 ;  /* 0x0000000c0d0e7389 */ /* 0x00006400000c000b */
[----:B01----:R-:W-:Y:S01]  /*28fb0*/  ENDCOLLECTIVE ;  /* 0x000000000000791b */ /* 0x003fe20003800000 */
.L_x_1744:
[----:B------:R-:W-:Y:S02]  /*28fc0*/  IMAD.MOV.U32 R13, RZ, RZ, R94 ;  /* 0x000000ffff0d7224 */ /* 0x000fe400078e005e */
[----:B------:R-:W-:Y:S02]  /*28fd0*/  IMAD.MOV.U32 R12, RZ, RZ, R3 ;  /* 0x000000ffff0c7224 */ /* 0x000fe400078e0003 */
[----:B------:R-:W-:-:S07]  /*28fe0*/  IMAD.MOV.U32 R57, RZ, RZ, R14 ;  /* 0x000000ffff397224 */ /* 0x000fce00078e000e */
[----:B------:R-:W-:Y:S05]  /*28ff0*/  WARPSYNC.COLLECTIVE R15, `(.L_x_1745) ;  /* 0x000000000f087348 */ /* 0x000fea0003c00000 */
[----:B------:R0:W1:Y:S02]  /*29000*/  SHFL.IDX P6, R14, R13, R12, R11 ;  /* 0x0000000c0d0e7389 */ /* 0x00006400000c000b */
[----:B01----:R-:W-:Y:S01]  /*29010*/  ENDCOLLECTIVE ;  /* 0x000000000000791b */ /* 0x003fe20003800000 */
.L_x_1745:
[----:B------:R-:W-:Y:S02]  /*29020*/  IMAD.MOV.U32 R13, RZ, RZ, R96 ;  /* 0x000000ffff0d7224 */ /* 0x000fe400078e0060 */
[----:B------:R-:W-:Y:S02]  /*29030*/  IMAD.MOV.U32 R12, RZ, RZ, R9 ;  /* 0x000000ffff0c7224 */ /* 0x000fe400078e0009 */
[----:B------:R-:W-:-:S07]  /*29040*/  IMAD.MOV.U32 R94, RZ, RZ, R14 ;  /* 0x000000ffff5e7224 */ /* 0x000fce00078e000e */
[----:B------:R-:W-:Y:S05]  /*29050*/  WARPSYNC.COLLECTIVE R15, `(.L_x_1746) ;  /* 0x000000000f087348 */ /* 0x000fea0003c00000 */
[----:B------:R0:W1:Y:S02]  /*29060*/  SHFL.IDX P6, R14, R13, R12, R11 ;  /* 0x0000000c0d0e7389 */ /* 0x00006400000c000b */
[----:B01----:R-:W-:Y:S01]  /*29070*/  ENDCOLLECTIVE ;  /* 0x000000000000791b */ /* 0x003fe20003800000 */
.L_x_1746:
[----:B------:R-:W-:Y:S01]  /*29080*/  MOV R13, R98 ;  /* 0x00000062000d7202 */ /* 0x000fe20000000f00 */
[----:B------:R-:W-:Y:S02]  /*29090*/  IMAD.MOV.U32 R12, RZ, RZ, R3 ;  /* 0x000000ffff0c7224 */ /* 0x000fe400078e0003 */
[----:B------:R-:W-:-:S07]  /*290a0*/  IMAD.MOV.U32 R59, RZ, RZ, R14 ;  /* 0x000000ffff3b7224 */ /* 0x000fce00078e000e */
[----:B------:R-:W-:Y:S05]  /*290b0*/  WARPSYNC.COLLECTIVE R15, `(.L_x_1747) ;  /* 0x000000000f087348 */ /* 0x000fea0003c00000 */
[----:B------:R0:W1:Y:S02]  /*290c0*/  SHFL.IDX P6, R14, R13, R12, R11 ;  /* 0x0000000c0d0e7389 */ /* 0x00006400000c000b */
[----:B01----:R-:W-:Y:S01]  /*290d0*/  ENDCOLLECTIVE ;  /* 0x000000000000791b */ /* 0x003fe20003800000 */
.L_x_1747:
[----:B------:R-:W-:Y:S02]  /*290e0*/  IMAD.MOV.U32 R13, RZ, RZ, R100 ;  /* 0x000000ffff0d7224 */ /* 0x000fe400078e0064 */
[----:B------:R-:W-:Y:S02]  /*290f0*/  IMAD.MOV.U32 R12, RZ, RZ, R9 ;  /* 0x000000ffff0c7224 */ /* 0x000fe400078e0009 */
[----:B------:R-:W-:-:S07]  /*29100*/  IMAD.MOV.U32 R98, RZ, RZ, R14 ;  /* 0x000000ffff627224 */ /* 0x000fce00078e000e */
[----:B------:R-:W-:Y:S05]  /*29110*/  WARPSYNC.COLLECTIVE R15, `(.L_x_1748) ;  /* 0x000000000f087348 */ /* 0x000fea0003c00000 */
[----:B------:R0:W1:Y:S02]  /*29120*/  SHFL.IDX P6, R14, R13, R12, R11 ;  /* 0x0000000c0d0e7389 */ /* 0x00006400000c000b */
[----:B01----:R-:W-:Y:S01]  /*29130*/  ENDCOLLECTIVE ;  /* 0x000000000000791b */ /* 0x003fe20003800000 */
.L_x_1748:
[----:B------:R-:W-:Y:S02]  /*29140*/  IMAD.MOV.U32 R13, RZ, RZ, R102 ;  /* 0x000000ffff0d7224 */ /* 0x000fe400078e0066 */
[----:B------:R-:W-:Y:S02]  /*29150*/  IMAD.MOV.U32 R12, RZ, RZ, R3 ;  /* 0x000000ffff0c7224 */ /* 0x000fe400078e0003 */
[----:B------:R-:W-:-:S07]  /*29160*/  IMAD.MOV.U32 R61, RZ, RZ, R14 ;  /* 0x000000ffff3d7224 */ /* 0x000fce00078e000e */
[----:B------:R-:W-:Y:S05]  /*29170*/  WARPSYNC.COLLECTIVE R15, `(.L_x_1749) ;  /* 0x000000000f087348 */ /* 0x000fea0003c00000 */
[----:B------:R0:W1:Y:S02]  /*29180*/  SHFL.IDX P6, R14, R13, R12, R11 ;  /* 0x0000000c0d0e7389 */ /* 0x00006400000c000b */
[----:B01----:R-:W-:Y:S01]  /*29190*/  ENDCOLLECTIVE ;  /* 0x000000000000791b */ /* 0x003fe20003800000 */
.L_x_1749:
[----:B------:R-:W-:Y:S01]  /*291a0*/  IMAD.MOV.U32 R13, RZ, RZ, R104 ;  /* 0x000000ffff0d7224 */ /* 0x000fe200078e0068 */
[----:B------:R-:W-:Y:S01]  /*291b0*/  MOV R12, R9 ;  /* 0x00000009000c7202 */ /* 0x000fe20000000f00 */
[----:B------:R-:W-:-:S07]  /*291c0*/  IMAD.MOV.U32 R102, RZ, RZ, R14 ;  /* 0x000000ffff667224 */ /* 0x000fce00078e000e */
[----:B------:R-:W-:Y:S05]  /*291d0*/  WARPSYNC.COLLECTIVE R15, `(.L_x_1750) ;  /* 0x000000000f087348 */ /* 0x000fea0003c00000 */
[----:B------:R0:W1:Y:S02]  /*291e0*/  SHFL.IDX P6, R14, R13, R12, R11 ;  /* 0x0000000c0d0e7389 */ /* 0x00006400000c000b */
[----:B01----:R-:W-:Y:S01]  /*291f0*/  ENDCOLLECTIVE ;  /* 0x000000000000791b */ /* 0x003fe20003800000 */
.L_x_1750:
[----:B------:R-:W-:Y:S02]  /*29200*/  IMAD.MOV.U32 R13, RZ, RZ, R106 ;  /* 0x000000ffff0d7224 */ /* 0x000fe400078e006a */
[----:B------:R-:W-:Y:S02]  /*29210*/  IMAD.MOV.U32 R12, RZ, RZ, R3 ;  /* 0x000000ffff0c7224 */ /* 0x000fe400078e0003 */
[----:B------:R-:W-:-:S07]  /*29220*/  IMAD.MOV.U32 R63, RZ, RZ, R14 ;  /* 0x000000ffff3f7224 */ /* 0x000fce00078e000e */
[----:B------:R-:W-:Y:S05]  /*29230*/  WARPSYNC.COLLECTIVE R15, `(.L_x_1751) ;  /* 0x000000000f087348 */ /* 0x000fea0003c00000 */
[----:B------:R0:W1:Y:S02]  /*29240*/  SHFL.IDX P6, R14, R13, R12, R11 ;  /* 0x0000000c0d0e7389 */ /* 0x00006400000c000b */
[----:B01----:R-:W-:Y:S01]  /*29250*/  ENDCOLLECTIVE ;  /* 0x000000000000791b */ /* 0x003fe20003800000 */
.L_x_1751:
[----:B------:R-:W-:Y:S02]  /*29260*/  IMAD.MOV.U32 R13, RZ, RZ, R108 ;  /* 0x000000ffff0d7224 */ /* 0x000fe400078e006c */
[----:B------:R-:W-:Y:S02]  /*29270*/  IMAD.MOV.U32 R12, RZ, RZ, R9 ;  /* 0x000000ffff0c7224 */ /* 0x000fe400078e0009 */
[----:B------:R-:W-:-:S07]  /*29280*/  IMAD.MOV.U32 R106, RZ, RZ, R14 ;  /* 0x000000ffff6a7224 */ /* 0x000fce00078e000e */
[----:B------:R-:W-:Y:S05]  /*29290*/  WARPSYNC.COLLECTIVE R15, `(.L_x_1752) ;  /* 0x000000000f087348 */ /* 0x000fea0003c00000 */
[----:B------:R0:W1:Y:S02]  /*292a0*/  SHFL.IDX P6, R14, R13, R12, R11 ;  /* 0x0000000c0d0e7389 */ /* 0x00006400000c000b */
[----:B01----:R-:W-:Y:S01]  /*292b0*/  ENDCOLLECTIVE ;  /* 0x000000000000791b */ /* 0x003fe20003800000 */
.L_x_1752:
[----:B------:R-:W-:Y:S02]  /*292c0*/  IMAD.MOV.U32 R13, RZ, RZ, R110 ;  /* 0x000000ffff0d7224 */ /* 0x000fe400078e006e */
[----:B------:R-:W-:Y:S02]  /*292d0*/  IMAD.MOV.U32 R12, RZ, RZ, R3 ;  /* 0x000000ffff0c7224 */ /* 0x000fe400078e0003 */
[----:B------:R-:W-:-:S07]  /*292e0*/  IMAD.MOV.U32 R65, RZ, RZ, R14 ;  /* 0x000000ffff417224 */ /* 0x000fce00078e000e */
[----:B------:R-:W-:Y:S05]  /*292f0*/  WARPSYNC.COLLECTIVE R15, `(.L_x_1753) ;  /* 0x000000000f087348 */ /* 0x000fea0003c00000 */
[----:B------:R0:W1:Y:S02]  /*29300*/  SHFL.IDX P6, R14, R13, R12, R11 ;  /* 0x0000000c0d0e7389 */ /* 0x00006400000c000b */
[----:B01----:R-:W-:Y:S01]  /*29310*/  ENDCOLLECTIVE ;  /* 0x000000000000791b */ /* 0x003fe20003800000 */
.L_x_1753:
[----:B------:R-:W-:Y:S02]  /*29320*/  IMAD.MOV.U32 R13, RZ, RZ, R112 ;  /* 0x000000ffff0d7224 */ /* 0x000fe400078e0070 */
[----:B------:R-:W-:Y:S01]  /*29330*/  IMAD.MOV.U32 R12, RZ, RZ, R9 ;  /* 0x000000ffff0c7224 */ /* 0x000fe200078e0009 */
[----:B------:R-:W-:-:S07]  /*29340*/  MOV R110, R14 ;  /* 0x0000000e006e7202 */ /* 0x000fce0000000f00 */
[----:B------:R-:W-:Y:S05]  /*29350*/  WARPSYNC.COLLECTIVE R15, `(.L_x_1754) ;  /* 0x000000000f087348 */ /* 0x000fea0003c00000 */
[----:B------:R0:W1:Y:S02]  /*29360*/  SHFL.IDX P6, R14, R13, R12, R11 ;  /* 0x0000000c0d0e7389 */ /* 0x00006400000c000b */
[----:B01----:R-:W-:Y:S01]  /*29370*/  ENDCOLLECTIVE ;  /* 0x000000000000791b */ /* 0x003fe20003800000 */
.L_x_1754:
[----:B------:R-:W-:Y:S02]  /*29380*/  IMAD.MOV.U32 R13, RZ, RZ, R114 ;  /* 0x000000ffff0d7224 */ /* 0x000fe400078e0072 */
[----:B------:R-:W-:Y:S02]  /*29390*/  IMAD.MOV.U32 R12, RZ, RZ, R3 ;  /* 0x000000ffff0c7224 */ /* 0x000fe400078e0003 */
[----:B------:R-:W-:-:S07]  /*293a0*/  IMAD.MOV.U32 R67, RZ, RZ, R14 ;  /* 0x000000ffff437224 */ /* 0x000fce00078e000e */
[----:B------:R-:W-:Y:S05]  /*293b0*/  WARPSYNC.COLLECTIVE R15, `(.L_x_1755) ;  /* 0x000000000f087348 */ /* 0x000fea0003c00000 */
[----:B------:R0:W1:Y:S02]  /*293c0*/  SHFL.IDX P6, R14, R13, R12, R11 ;  /* 0x0000000c0d0e7389 */ /* 0x00006400000c000b */
[----:B01----:R-:W-:Y:S01]  /*293d0*/  ENDCOLLECTIVE ;  /* 0x000000000000791b */ /* 0x003fe20003800000 */
.L_x_1755:
[----:B------:R-:W-:Y:S02]  /*293e0*/  IMAD.MOV.U32 R13, RZ, RZ, R116 ;  /* 0x000000ffff0d7224 */ /* 0x000fe400078e0074 */
[----:B------:R-:W-:Y:S02]  /*293f0*/  IMAD.MOV.U32 R12, RZ, RZ, R9 ;  /* 0x000000ffff0c7224 */ /* 0x000fe400078e0009 */
[----:B------:R-:W-:-:S07]  /*29400*/  IMAD.MOV.U32 R114, RZ, RZ, R14 ;  /* 0x000000ffff727224 */ /* 0x000fce00078e000e */
[----:B------:R-:W-:Y:S05]  /*29410*/  WARPSYNC.COLLECTIVE R15, `(.L_x_1756) ;  /* 0x000000000f087348 */ /* 0x000fea0003c00000 */
[----:B------:R0:W1:Y:S02]  /*29420*/  SHFL.IDX P6, R14, R13, R12, R11 ;  /* 0x0000000c0d0e7389 */ /* 0x00006400000c000b */
[----:B01----:R-:W-:Y:S01]  /*29430*/  ENDCOLLECTIVE ;  /* 0x000000000000791b */ /* 0x003fe20003800000 */
.L_x_1756:
[----:B------:R-:W-:Y:S01]  /*29440*/  MOV R13, R118 ;  /* 0x00000076000d7202 */ /* 0x000fe20000000f00 */
[----:B------:R-:W-:Y:S02]  /*29450*/  IMAD.MOV.U32 R12, RZ, RZ, R3 ;  /* 0x000000ffff0c7224 */ /* 0x000fe400078e0003 */
[----:B------:R-:W-:-:S07]  /*29460*/  IMAD.MOV.U32 R69, RZ, RZ, R14 ;  /* 0x000000ffff457224 */ /* 0x000fce00078e000e */
[----:B------:R-:W-:Y:S05]  /*29470*/  WARPSYNC.COLLECTIVE R15, `(.L_x_1757) ;  /* 0x000000000f087348 */ /* 0x000fea0003c00000 */
[----:B------:R0:W1:Y:S02]  /*29480*/  SHFL.IDX P6, R14, R13, R12, R11 ;  /* 0x0000000c0d0e7389 */ /* 0x00006400000c000b */
[----:B01----:R-:W-:Y:S01]  /*29490*/  ENDCOLLECTIVE ;  /* 0x000000000000791b */ /* 0x003fe20003800000 */
.L_x_1757:
[----:B------:R-:W-:Y:S02]  /*294a0*/  IMAD.MOV.U32 R13, RZ, RZ, R120 ;  /* 0x000000ffff0d7224 */ /* 0x000fe400078e0078 */
[----:B------:R-:W-:Y:S02]  /*294b0*/  IMAD.MOV.U32 R12, RZ, RZ, R9 ;  /* 0x000000ffff0c7224 */ /* 0x000fe400078e0009 */
[----:B------:R-:W-:-:S07]  /*294c0*/  IMAD.MOV.U32 R118, RZ, RZ, R14 ;  /* 0x000000ffff767224 */ /* 0x000fce00078e000e */
[----:B------:R-:W-:Y:S05]  /*294d0*/  WARPSYNC.COLLECTIVE R15, `(.L_x_1758) ;  /* 0x000000000f087348 */ /* 0x000fea0003c00000 */
[----:B------:R0:W1:Y:S02]  /*294e0*/  SHFL.IDX P6, R14, R13, R12, R11 ;  /* 0x0000000c0d0e7389 */ /* 0x00006400000c000b */
[----:B01----:R-:W-:Y:S01]  /*294f0*/  ENDCOLLECTIVE ;  /* 0x000000000000791b */ /* 0x003fe20003800000 */
.L_x_1758:
[----:B------:R-:W-:Y:S02]  /*29500*/  IMAD.MOV.U32 R13, RZ, RZ, R122 ;  /* 0x000000ffff0d7224 */ /* 0x000fe400078e007a */
[----:B------:R-:W-:Y:S02]  /*29510*/  IMAD.MOV.U32 R12, RZ, RZ, R3 ;  /* 0x000000ffff0c7224 */ /* 0x000fe400078e0003 */
[----:B------:R-:W-:-:S07]  /*29520*/  IMAD.MOV.U32 R71, RZ, RZ, R14 ;  /* 0x000000ffff477224 */ /* 0x000fce00078e000e */
[----:B------:R-:W-:Y:S05]  /*29530*/  WARPSYNC.COLLECTIVE R15, `(.L_x_1759) ;  /* 0x000000000f087348 */ /* 0x000fea0003c00000 */
[----:B------:R0:W1:Y:S02]  /*29540*/  SHFL.IDX P6, R14, R13, R12, R11 ;  /* 0x0000000c0d0e7389 */ /* 0x00006400000c000b */
[----:B01----:R-:W-:Y:S01]  /*29550*/  ENDCOLLECTIVE ;  /* 0x000000000000791b */ /* 0x003fe20003800000 */
.L_x_1759:
[----:B------:R-:W-:Y:S01]  /*29560*/  IMAD.MOV.U32 R13, RZ, RZ, R124 ;  /* 0x000000ffff0d7224 */ /* 0x000fe200078e007c */
[----:B------:R-:W-:Y:S01]  /*29570*/  MOV R12, R9 ;  /* 0x00000009000c7202 */ /* 0x000fe20000000f00 */
[----:B------:R-:W-:-:S07]  /*29580*/  IMAD.MOV.U32 R122, RZ, RZ, R14 ;  /* 0x000000ffff7a7224 */ /* 0x000fce00078e000e */
[----:B------:R-:W-:Y:S05]  /*29590*/  WARPSYNC.COLLECTIVE R15, `(.L_x_1760) ;  /* 0x000000000f087348 */ /* 0x000fea0003c00000 */
[----:B------:R0:W1:Y:S02]  /*295a0*/  SHFL.IDX P6, R14, R13, R12, R11 ;  /* 0x0000000c0d0e7389 */ /* 0x00006400000c000b */
[----:B01----:R-:W-:Y:S01]  /*295b0*/  ENDCOLLECTIVE ;  /* 0x000000000000791b */ /* 0x003fe20003800000 */
.L_x_1760:
[----:B------:R-:W-:Y:S02]  /*295c0*/  IMAD.MOV.U32 R13, RZ, RZ, R126 ;  /* 0x000000ffff0d7224 */ /* 0x000fe400078e007e */
[----:B------:R-:W-:Y:S02]  /*295d0*/  IMAD.MOV.U32 R12, RZ, RZ, R3 ;  /* 0x000000ffff0c7224 */ /* 0x000fe400078e0003 */
[----:B------:R-:W-:-:S07]  /*295e0*/  IMAD.MOV.U32 R109, RZ, RZ, R14 ;  /* 0x000000ffff6d7224 */ /* 0x000fce00078e000e */
[----:B------:R-:W-:Y:S05]  /*295f0*/  WARPSYNC.COLLECTIVE R15, `(.L_x_1761) ;  /* 0x000000000f087348 */ /* 0x000fea0003c00000 */
[----:B------:R0:W1:Y:S02]  /*29600*/  SHFL.IDX P6, R14, R13, R12, R11 ;  /* 0x0000000c0d0e7389 */ /* 0x00006400000c000b */
[----:B01----:R-:W-:Y:S01]  /*29610*/  ENDCOLLECTIVE ;  /* 0x000000000000791b */ /* 0x003fe20003800000 */
.L_x_1761:
[----:B------:R-:W-:Y:S02]  /*29620*/  IMAD.MOV.U32 R13, RZ, RZ, R128 ;  /* 0x000000ffff0d7224 */ /* 0x000fe400078e0080 */
[----:B------:R-:W-:Y:S02]  /*29630*/  IMAD.MOV.U32 R12, RZ, RZ, R9 ;  /* 0x000000ffff0c7224 */ /* 0x000fe400078e0009 */
[----:B------:R-:W-:-:S07]  /*29640*/  IMAD.MOV.U32 R126, RZ, RZ, R14 ;  /* 0x000000ffff7e7224 */ /* 0x000fce00078e000e */
[----:B------:R-:W-:Y:S05]  /*29650*/  WARPSYNC.COLLECTIVE R15, `(.L_x_1762) ;  /* 0x000000000f087348 */ /* 0x000fea0003c00000 */
[----:B------:R0:W1:Y:S02]  /*29660*/  SHFL.IDX P6, R14, R13, R12, R11 ;  /* 0x0000000c0d0e7389 */ /* 0x00006400000c000b */
[----:B01----:R-:W-:Y:S01]  /*29670*/  ENDCOLLECTIVE ;  /* 0x000000000000791b */ /* 0x003fe20003800000 */
.L_x_1762:
[----:B------:R-:W-:Y:S02]  /*29680*/  IMAD.MOV.U32 R13, RZ, RZ, R130 ;  /* 0x000000ffff0d7224 */ /* 0x000fe400078e0082 */
[----:B------:R-:W-:Y:S02]  /*29690*/  IMAD.MOV.U32 R12, RZ, RZ, R3 ;  /* 0x000000ffff0c7224 */ /* 0x000fe400078e0003 */
[----:B------:R-:W-:-:S07]  /*296a0*/  IMAD.MOV.U32 R111, RZ, RZ, R14 ;  /* 0x000000ffff6f7224 */ /* 0x000fce00078e000e */
[----:B------:R-:W-:Y:S05]  /*296b0*/  WARPSYNC.COLLECTIVE R15, `(.L_x_1763) ;  /* 0x000000000f087348 */ /* 0x000fea0003c00000 */
[----:B------:R0:W1:Y:S02]  /*296c0*/  SHFL.IDX P6, R14, R13, R12, R11 ;  /* 0x0000000c0d0e7389 */ /* 0x00006400000c000b */
[----:B01----:R-:W-:Y:S01]  /*296d0*/  ENDCOLLECTIVE ;  /* 0x000000000000791b */ /* 0x003fe20003800000 */
.L_x_1763:
[----:B------:R-:W-:Y:S02]  /*296e0*/  IMAD.MOV.U32 R13, RZ, RZ, R132 ;  /* 0x000000ffff0d7224 */ /* 0x000fe400078e0084 */
[----:B------:R-:W-:Y:S01]  /*296f0*/  IMAD.MOV.U32 R12, RZ, RZ, R9 ;  /* 0x000000ffff0c7224 */ /* 0x000fe200078e0009 */
[----:B------:R-:W-:-:S07]  /*29700*/  MOV R130, R14 ;  /* 0x0000000e00827202 */ /* 0x000fce0000000f00 */
[----:B------:R-:W-:Y:S05]  /*29710*/  WARPSYNC.COLLECTIVE R15, `(.L_x_1764) ;  /* 0x000000000f087348 */ /* 0x000fea0003c00000 */
[----:B------:R0:W1:Y:S02]  /*29720*/  SHFL.IDX P6, R14, R13, R12, R11 ;  /* 0x0000000c0d0e7389 */ /* 0x00006400000c000b */
[----:B01----:R-:W-:Y:S01]  /*29730*/  ENDCOLLECTIVE ;  /* 0x000000000000791b */ /* 0x003fe20003800000 */
.L_x_1764:
[----:B------:R-:W-:Y:S02]  /*29740*/  IMAD.MOV.U32 R13, RZ, RZ, R134 ;  /* 0x000000ffff0d7224 */ /* 0x000fe400078e0086 */
[----:B------:R-:W-:Y:S02]  /*29750*/  IMAD.MOV.U32 R12, RZ, RZ, R3 ;  /* 0x000000ffff0c7224 */ /* 0x000fe400078e0003 */
[----:B------:R-:W-:-:S07]  /*29760*/  IMAD.MOV.U32 R113, RZ, RZ, R14 ;  /* 0x000000ffff717224 */ /* 0x000fce00078e000e */
[----:B------:R-:W-:Y:S05]  /*29770*/  WARPSYNC.COLLECTIVE R15, `(.L_x_1765) ;  /* 0x000000000f087348 */ /* 0x000fea0003c00000 */
[----:B------:R0:W1:Y:S02]  /*29780*/  SHFL.IDX P6, R14, R13, R12, R11 ;  /* 0x0000000c0d0e7389 */ /* 0x00006400000c000b */
[----:B01----:R-:W-:Y:S01]  /*29790*/  ENDCOLLECTIVE ;  /* 0x000000000000791b */ /* 0x003fe20003800000 */
.L_x_1765:
[----:B------:R-:W-:Y:S02]  /*297a0*/  IMAD.MOV.U32 R13, RZ, RZ, R136 ;  /* 0x000000ffff0d7224 */ /* 0x000fe400078e0088 */
[----:B------:R-:W-:Y:S02]  /*297b0*/  IMAD.MOV.U32 R12, RZ, RZ, R9 ;  /* 0x000000ffff0c7224 */ /* 0x000fe400078e0009 */
[----:B------:R-:W-:-:S07]  /*297c0*/  IMAD.MOV.U32 R134, RZ, RZ, R14 ;  /* 0x000000ffff867224 */ /* 0x000fce00078e000e */
[----:B------:R-:W-:Y:S05]  /*297d0*/  WARPSYNC.COLLECTIVE R15, `(.L_x_1766) ;  /* 0x000000000f087348 */ /* 0x000fea0003c00000 */
[----:B------:R0:W1:Y:S02]  /*297e0*/  SHFL.IDX P6, R14, R13, R12, R11 ;  /* 0x0000000c0d0e7389 */ /* 0x00006400000c000b */
[----:B01----:R-:W-:Y:S01]  /*297f0*/  ENDCOLLECTIVE ;  /* 0x000000000000791b */ /* 0x003fe20003800000 */
.L_x_1766:
[----:B------:R-:W-:Y:S01]  /*29800*/  MOV R13, R138 ;  /* 0x0000008a000d7202 */ /* 0x000fe20000000f00 */
[----:B------:R-:W-:Y:S02]  /*29810*/  IMAD.MOV.U32 R12, RZ, RZ, R3 ;  /* 0x000000ffff0c7224 */ /* 0x000fe400078e0003 */
[----:B------:R-:W-:-:S07]  /*29820*/  IMAD.MOV.U32 R115, RZ, RZ, R14 ;  /* 0x000000ffff737224 */ /* 0x000fce00078e000e */
[----:B------:R-:W-:Y:S05]  /*29830*/  WARPSYNC.COLLECTIVE R15, `(.L_x_1767) ;  /* 0x000000000f087348 */ /* 0x000fea0003c00000 */
[----:B------:R0:W1:Y:S02]  /*29840*/  SHFL.IDX P6, R14, R13, R12, R11 ;  /* 0x0000000c0d0e7389 */ /* 0x00006400000c000b */
[----:B01----:R-:W-:Y:S01]  /*29850*/  ENDCOLLECTIVE ;  /* 0x000000000000791b */ /* 0x003fe20003800000 */
.L_x_1767:
[----:B------:R-:W-:Y:S02]  /*29860*/  IMAD.MOV.U32 R13, RZ, RZ, R140 ;  /* 0x000000ffff0d7224 */ /* 0x000fe400078e008c */
[----:B------:R-:W-:Y:S02]  /*29870*/  IMAD.MOV.U32 R12, RZ, RZ, R9 ;  /* 0x000000ffff0c7224 */ /* 0x000fe400078e0009 */
[----:B------:R-:W-:-:S07]  /*29880*/  IMAD.MOV.U32 R138, RZ, RZ, R14 ;  /* 0x000000ffff8a7224 */ /* 0x000fce00078e000e */
[----:B------:R-:W-:Y:S05]  /*29890*/  WARPSYNC.COLLECTIVE R15, `(.L_x_1768) ;  /* 0x000000000f087348 */ /* 0x000fea0003c00000 */
[----:B------:R0:W1:Y:S02]  /*298a0*/  SHFL.IDX P6, R14, R13, R12, R11 ;  /* 0x0000000c0d0e7389 */ /* 0x00006400000c000b */
[----:B01----:R-:W-:Y:S01]  /*298b0*/  ENDCOLLECTIVE ;  /* 0x000000000000791b */ /* 0x003fe20003800000 */
.L_x_1768:
[----:B------:R-:W-:Y:S01]  /*298c0*/  IMAD.MOV.U32 R13, RZ, RZ, R6 ;  /* 0x000000ffff0d7224 */ /* 0x000fe200078e0006 */
[----:B------:R-:W-:Y:S01]  /*298d0*/  SEL R6, R8, R7, P0 ;  /* 0x0000000708067207 */ /* 0x000fe20000000000 */
[----:B------:R-:W-:Y:S01]  /*298e0*/  IMAD.MOV.U32 R12, RZ, RZ, R3 ;  /* 0x000000ffff0c7224 */ /* 0x000fe200078e0003 */
[----:B------:R-:W-:Y:S02]  /*298f0*/  SEL R8, R10, R21, P0 ;  /* 0x000000150a087207 */ /* 0x000fe40000000000 */
[----:B------:R-:W-:Y:S02]  /*29900*/  SEL R7, R53, R82, P0 ;  /* 0x0000005235077207 */ /* 0x000fe40000000000 */
[----:B------:R-:W-:Y:S01]  /*29910*/  SEL R10, R21, R10, P0 ;  /* 0x0000000a150a7207 */ /* 0x000fe20000000000 */
[----:B------:R-:W-:-:S07]  /*29920*/  IMAD.MOV.U32 R117, RZ, RZ, R14 ;  /* 0x000000ffff757224 */ /* 0x000fce00078e000e */
[----:B------:R-:W-:Y:S05]  /*29930*/  WARPSYNC.COLLECTIVE R15, `(.L_x_1769) ;  /* 0x000000000f087348 */ /* 0x000fea0003c00000 */
[----:B------:R0:W1:Y:S02]  /*29940*/  SHFL.IDX P6, R14, R13, R12, R11 ;  /* 0x0000000c0d0e7389 */ /* 0x00006400000c000b */
[----:B01----:R-:W-:Y:S01]  /*29950*/  ENDCOLLECTIVE ;  /* 0x000000000000791b */ /* 0x003fe20003800000 */
.L_x_1769:
[----:B------:R-:W-:Y:S01]  /*29960*/  IMAD.MOV.U32 R13, RZ, RZ, R5 ;  /* 0x000000ffff0d7224 */ /* 0x000fe200078e0005 */
[----:B------:R-:W-:Y:S02]  /*29970*/  MOV R12, R9 ;  /* 0x00000009000c7202 */ /* 0x000fe40000000f00 */
[----:B------:R-:W-:Y:S02]  /*29980*/  SEL R5, R82, R53, P0 ;  /* 0x0000003552057207 */ /* 0x000fe40000000000 */
[----:B------:R-:W-:Y:S02]  /*29990*/  SEL R9, R86, R55, P0 ;  /* 0x0000003756097207 */ /* 0x000fe40000000000 */
[----:B------:R-:W-:Y:S01]  /*299a0*/  SEL R53, R122, R109, P0 ;  /* 0x0000006d7a357207 */ /* 0x000fe20000000000 */
[----:B------:R-:W-:-:S07]  /*299b0*/  IMAD.MOV.U32 R75, RZ, RZ, R14 ;  /* 0x000000ffff4b7224 */ /* 0x000fce00078e000e */
[----:B------:R-:W-:Y:S05]  /*299c0*/  WARPSYNC.COLLECTIVE R15, `(.L_x_1770) ;  /* 0x000000000f087348 */ /* 0x000fea0003c00000 */
[----:B------:R0:W1:Y:S02]  /*299d0*/  SHFL.IDX P6, R14, R13, R12, R11 ;  /* 0x0000000c0d0e7389 */ /* 0x00006400000c000b */
[----:B01----:R-:W-:Y:S01]  /*299e0*/  ENDCOLLECTIVE ;  /* 0x000000000000791b */ /* 0x003fe20003800000 */
.L_x_1770:
[----:B------:R-:W-:Y:S02]  /*299f0*/  SEL R12, R24, R25, P0 ;  /* 0x00000019180c7207 */ /* 0x000fe40000000000 */
[----:B------:R-:W-:Y:S02]  /*29a00*/  SEL R11, R55, R86, P0 ;  /* 0x00000056370b7207 */ /* 0x000fe40000000000 */
[----:B------:R-:W-:Y:S02]  /*29a10*/  SEL R13, R90, R57, P0 ;  /* 0x000000395a0d7207 */ /* 0x000fe40000000000 */
[----:B------:R-:W-:Y:S02]  /*29a20*/  SEL R15, R57, R90, P0 ;  /* 0x0000005a390f7207 */ /* 0x000fe40000000000 */
[----:B------:R-:W-:Y:S01]  /*29a30*/  SEL R55, R109, R122, P0 ;  /* 0x0000007a6d377207 */ /* 0x000fe20000000000 */
[----:B------:R-:W-:Y:S01]  /*29a40*/  IMAD.MOV.U32 R20, RZ, RZ, R14 ;  /* 0x000000ffff147224 */ /* 0x000fe200078e000e */
        /* <DEDUP_REMOVED lines=14> */
[----:B------:R-:W-:Y:S01]  /*29b30*/  IMAD.MOV.U32 R78, RZ, RZ, RZ ;  /* 0x000000ffff4e7224 */ /* 0x000fe200078e00ff */
        /* <DEDUP_REMOVED lines=21> */
[----:B------:R-:W-:Y:S01]  /*29c90*/  SEL R71, R117, R138, P0 ;  /* 0x0000008a75477207 */ /* 0x000fe20000000000 */
[----:B------:R-:W-:Y:S06]  /*29ca0*/  BRA `(.L_x_1771) ;  /* 0xffffff38008c7947 */ /* 0x000fec000383ffff */
.L_x_1481:
[----:B------:R-:W0:Y:S01]  /*29cb0*/  S2R R6, SR_TID.X ;  /* 0x0000000000067919 */ /* 0x000e220000002100 */
[----:B------:R-:W-:Y:S01]  /*29cc0*/  BSSY B1, `(.L_x_1772) ;  /* 0x000000a000017945 */ /* 0x000fe20003800000 */
[----:B------:R-:W-:Y:S02]  /*29cd0*/  IMAD.MOV.U32 R12, RZ, RZ, RZ ;  /* 0x000000ffff0c7224 */ /* 0x000fe400078e00ff */
        /* <DEDUP_REMOVED lines=8> */
.L_x_1773:
[----:B------:R-:W-:Y:S05]  /*29d60*/  BSYNC B1 ;  /* 0x0000000000017941 */ /* 0x000fea0003800000 */
.L_x_1772:
[----:B------:R-:W-:Y:S05]  /*29d70*/  BRA `(.L_x_1774) ;  /* 0xffffff7000247947 */ /* 0x000fea000383ffff */
.L_x_1483:
[----:B------:R-:W-:Y:S01]  /*29d80*/  BSSY B1, `(.L_x_1775) ;  /* 0x0000006000017945 */ /* 0x000fe20003800000 */
[----:B------:R-:W-:-:S07]  /*29d90*/  IMAD.MOV.U32 R15, RZ, RZ, -0x1 ;  /* 0xffffffffff0f7424 */ /* 0x000fce00078e00ff */
[----:B0-----:R-:W-:Y:S05]  /*29da0*/  WARPSYNC.COLLECTIVE R15, `(.L_x_1776) ;  /* 0x000000000f0c7348 */ /* 0x001fea0003c00000 */
[----:B------:R-:W-:Y:S02]  /*29db0*/  ELECT P6, UR62, PT ;  /* 0x00000000003e782f */ /* 0x000fe400038c0000 */
[----:B------:R-:W-:Y:S01]  /*29dc0*/  MOV R14, UR62 ;  /* 0x0000003e000e7c02 */ /* 0x000fe20008000f00 */
[----:B0-----:R-:W-:Y:S10]  /*29dd0*/  ENDCOLLECTIVE ;  /* 0x000000000000791b */ /* 0x001ff40003800000 */
.L_x_1776:
[----:B------:R-:W-:Y:S05]  /*29de0*/  BSYNC B1 ;  /* 0x0000000000017941 */ /* 0x000fea0003800000 */
.L_x_1775:
[----:B------:R-:W-:Y:S05]  /*29df0*/  BRA `(.L_x_1482) ;  /* 0xffffff70001c7947 */ /* 0x000fea000383ffff */
.L_x_1485:
[----:B0-----:R0:W1:Y:S02]  /*29e00*/  SYNCS.PHASECHK.TRANS64.TRYWAIT P0, [R12+URZ+0x28420], R5 ;  /* 0x028420050c0075a7 */ /* 0x001064000800017f */
[----:B-1----:R-:W-:Y:S05]  /*29e10*/  @!P0 NANOSLEEP.SYNCS 0x989680 ;  /* 0x009896800000895d */ /* 0x002fea0003900000 */
[----:B------:R-:W1:Y:S02]  /*29e20*/  @!P0 SYNCS.PHASECHK.TRANS64 P0, [R12+URZ+0x28420], R5 ;  /* 0x028420050c0085a7 */ /* 0x000e64000800007f */
[----:B-1----:R-:W-:Y:S05]  /*29e30*/  @!P0 BRA `(.L_x_1485) ;  /* 0xfffffffc00f08947 */ /* 0x002fea000383ffff */
[----:B------:R-:W-:Y:S05]  /*29e40*/  BRA `(.L_x_1777) ;  /* 0xffffff7000387947 */ /* 0x000fea000383ffff */
.L_x_1489:
[----:B-1----:R1:W2:Y:S02]  /*29e50*/  SYNCS.PHASECHK.TRANS64.TRYWAIT P0, [R8+URZ+0x284a0], R11 ;  /* 0x0284a00b080075a7 */ /* 0x0022a4000800017f */
[----:B--2---:R-:W-:Y:S05]  /*29e60*/  @!P0 NANOSLEEP.SYNCS 0x989680 ;  /* 0x009896800000895d */ /* 0x004fea0003900000 */
[----:B------:R-:W2:Y:S02]  /*29e70*/  @!P0 SYNCS.PHASECHK.TRANS64 P0, [R8+URZ+0x284a0], R11 ;  /* 0x0284a00b080085a7 */ /* 0x000ea4000800007f */
[----:B--2---:R-:W-:Y:S05]  /*29e80*/  @!P0 BRA `(.L_x_1489) ;  /* 0xfffffffc00f08947 */ /* 0x004fea000383ffff */
[----:B------:R-:W-:Y:S05]  /*29e90*/  BRA `(.L_x_1778) ;  /* 0xffffff7000587947 */ /* 0x000fea000383ffff */
.L_x_1495:
[----:B0-----:R0:W2:Y:S02]  /*29ea0*/  SYNCS.PHASECHK.TRANS64.TRYWAIT P0, [R8+URZ+0x284c0], R11 ;  /* 0x0284c00b080075a7 */ /* 0x0010a4000800017f */
[----:B--2---:R-:W-:Y:S05]  /*29eb0*/  @!P0 NANOSLEEP.SYNCS 0x989680 ;  /* 0x009896800000895d */ /* 0x004fea0003900000 */
[----:B------:R-:W2:Y:S02]  /*29ec0*/  @!P0 SYNCS.PHASECHK.TRANS64 P0, [R8+URZ+0x284c0], R11 ;  /* 0x0284c00b080085a7 */ /* 0x000ea4000800007f */
[----:B--2---:R-:W-:Y:S05]  /*29ed0*/  @!P0 BRA `(.L_x_1495) ;  /* 0xfffffffc00f08947 */ /* 0x004fea000383ffff */
[----:B------:R-:W-:Y:S05]  /*29ee0*/  BRA `(.L_x_1779) ;  /* 0xffffff7400187947 */ /* 0x000fea000383ffff */
.L_x_1503:
[----:B0-----:R0:W1:Y:S02]  /*29ef0*/  SYNCS.PHASECHK.TRANS64.TRYWAIT P1, [R8+URZ+0x284a0], R7 ;  /* 0x0284a007080075a7 */ /* 0x001064000802017f */
[----:B-1----:R-:W-:Y:S05]  /*29f00*/  @!P1 NANOSLEEP.SYNCS 0x989680 ;  /* 0x009896800000995d */ /* 0x002fea0003900000 */
[----:B------:R-:W1:Y:S02]  /*29f10*/  @!P1 SYNCS.PHASECHK.TRANS64 P1, [R8+URZ+0x284a0], R7 ;  /* 0x0284a007080095a7 */ /* 0x000e64000802007f */
[----:B-1----:R-:W-:Y:S05]  /*29f20*/  @!P1 BRA `(.L_x_1503) ;  /* 0xfffffffc00f09947 */ /* 0x002fea000383ffff */
[----:B------:R-:W-:Y:S05]  /*29f30*/  BRA `(.L_x_1780) ;  /* 0xffffff7800347947 */ /* 0x000fea000383ffff */
.L_x_1509:
[----:B-1----:R1:W2:Y:S02]  /*29f40*/  SYNCS.PHASECHK.TRANS64.TRYWAIT P1, [R8+URZ+0x284c0], R7 ;  /* 0x0284c007080075a7 */ /* 0x0022a4000802017f */
[----:B--2---:R-:W-:Y:S05]  /*29f50*/  @!P1 NANOSLEEP.SYNCS 0x989680 ;  /* 0x009896800000995d */ /* 0x004fea0003900000 */
[----:B------:R-:W2:Y:S02]  /*29f60*/  @!P1 SYNCS.PHASECHK.TRANS64 P1, [R8+URZ+0x284c0], R7 ;  /* 0x0284c007080095a7 */ /* 0x000ea4000802007f */
[----:B--2---:R-:W-:Y:S05]  /*29f70*/  @!P1 BRA `(.L_x_1509) ;  /* 0xfffffffc00f09947 */ /* 0x004fea000383ffff */
[----:B------:R-:W-:Y:S05]  /*29f80*/  BRA `(.L_x_1781) ;  /* 0xffffff7800ec7947 */ /* 0x000fea000383ffff */
.L_x_1532:
        /* <DEDUP_REMOVED lines=11> */
.L_x_1783:
[----:B------:R-:W-:Y:S05]  /*2a040*/  BSYNC B0 ;  /* 0x0000000000007941 */ /* 0x000fea0003800000 */
.L_x_1782:
[----:B------:R-:W-:Y:S05]  /*2a050*/  BRA `(.L_x_1784) ;  /* 0xffffff8c003c7947 */ /* 0x000fea000383ffff */
.L_x_1534:
[----:B------:R-:W-:Y:S01]  /*2a060*/  BSSY B0, `(.L_x_1785) ;  /* 0x0000006000007945 */ /* 0x000fe20003800000 */
[----:B------:R-:W-:-:S07]  /*2a070*/  IMAD.MOV.U32 R15, RZ, RZ, -0x1 ;  /* 0xffffffffff0f7424 */ /* 0x000fce00078e00ff */
[----:B01----:R-:W-:Y:S05]  /*2a080*/  WARPSYNC.COLLECTIVE R15, `(.L_x_1786) ;  /* 0x000000000f0c7348 */ /* 0x003fea0003c00000 */
[----:B------:R-:W-:Y:S02]  /*2a090*/  ELECT P6, UR62, PT ;  /* 0x00000000003e782f */ /* 0x000fe400038c0000 */
[----:B------:R-:W-:Y:S01]  /*2a0a0*/  MOV R14, UR62 ;  /* 0x0000003e000e7c02 */ /* 0x000fe20008000f00 */
[----:B01----:R-:W-:Y:S10]  /*2a0b0*/  ENDCOLLECTIVE ;  /* 0x000000000000791b */ /* 0x003ff40003800000 */
.L_x_1786:
[----:B------:R-:W-:Y:S05]  /*2a0c0*/  BSYNC B0 ;  /* 0x0000000000007941 */ /* 0x000fea0003800000 */
.L_x_1785:
[----:B------:R-:W-:Y:S05]  /*2a0d0*/  BRA `(.L_x_1787) ;  /* 0xffffff8c00347947 */ /* 0x000fea000383ffff */
.L_x_1537:
[----:B-1----:R1:W2:Y:S02]  /*2a0e0*/  SYNCS.PHASECHK.TRANS64.TRYWAIT P2, [R5+URZ+0x28480], R7 ;  /* 0x02848007050075a7 */ /* 0x0022a4000804017f */
[----:B--2---:R-:W-:Y:S05]  /*2a0f0*/  @!P2 NANOSLEEP.SYNCS 0x989680 ;  /* 0x009896800000a95d */ /* 0x004fea0003900000 */
[----:B------:R-:W2:Y:S02]  /*2a100*/  @!P2 SYNCS.PHASECHK.TRANS64 P2, [R5+URZ+0x28480], R7 ;  /* 0x028480070500a5a7 */ /* 0x000ea4000804007f */
[----:B--2---:R-:W-:Y:S05]  /*2a110*/  @!P2 BRA `(.L_x_1537) ;  /* 0xfffffffc00f0a947 */ /* 0x004fea000383ffff */
[----:B------:R-:W-:Y:S05]  /*2a120*/  BRA `(.L_x_1788) ;  /* 0xffffff8c00ac7947 */ /* 0x000fea000383ffff */
.L_x_1539:
[----:B--2---:R2:W3:Y:S02]  /*2a130*/  SYNCS.PHASECHK.TRANS64.TRYWAIT P2, [R5+URZ+0x28440], R7 ;  /* 0x02844007050075a7 */ /* 0x0044e4000804017f */
[----:B---3--:R-:W-:Y:S05]  /*2a140*/  @!P2 NANOSLEEP.SYNCS 0x989680 ;  /* 0x009896800000a95d */ /* 0x008fea0003900000 */
[----:B------:R-:W3:Y:S02]  /*2a150*/  @!P2 SYNCS.PHASECHK.TRANS64 P2, [R5+URZ+0x28440], R7 ;  /* 0x028440070500a5a7 */ /* 0x000ee4000804007f */
[----:B---3--:R-:W-:Y:S05]  /*2a160*/  @!P2 BRA `(.L_x_1539) ;  /* 0xfffffffc00f0a947 */ /* 0x008fea000383ffff */
[----:B------:R-:W-:Y:S05]  /*2a170*/  BRA `(.L_x_1789) ;  /* 0xffffff9000247947 */ /* 0x000fea000383ffff */
.L_x_1542:
        /* <DEDUP_REMOVED lines=8> */
.L_x_1548:
[----:B---3--:R3:W4:Y:S02]  /*2a200*/  SYNCS.PHASECHK.TRANS64.TRYWAIT P0, [R5+URZ+0x28480], R4 ;  /* 0x02848004050075a7 */ /* 0x008724000800017f */
[----:B----4-:R-:W-:Y:S05]  /*2a210*/  @!P0 NANOSLEEP.SYNCS 0x989680 ;  /* 0x009896800000895d */ /* 0x010fea0003900000 */
[----:B------:R-:W4:Y:S02]  /*2a220*/  @!P0 SYNCS.PHASECHK.TRANS64 P0, [R5+URZ+0x28480], R4 ;  /* 0x02848004050085a7 */ /* 0x000f24000800007f */
[----:B----4-:R-:W-:Y:S05]  /*2a230*/  @!P0 BRA `(.L_x_1548) ;  /* 0xfffffffc00f08947 */ /* 0x010fea000383ffff */
[----:B------:R-:W-:Y:S05]  /*2a240*/  BRA `(.L_x_1791) ;  /* 0xffffff9400e07947 */ /* 0x000fea000383ffff */
.L_x_1554:
[----:B0-----:R0:W2:Y:S02]  /*2a250*/  SYNCS.PHASECHK.TRANS64.TRYWAIT P0, [R5+URZ+0x28440], R4 ;  /* 0x02844004050075a7 */ /* 0x0010a4000800017f */
[----:B--2---:R-:W-:Y:S05]  /*2a260*/  @!P0 NANOSLEEP.SYNCS 0x989680 ;  /* 0x009896800000895d */ /* 0x004fea0003900000 */
[----:B------:R-:W2:Y:S02]  /*2a270*/  @!P0 SYNCS.PHASECHK.TRANS64 P0, [R5+URZ+0x28440], R4 ;  /* 0x02844004050085a7 */ /* 0x000ea4000800007f */
[----:B--2---:R-:W-:Y:S05]  /*2a280*/  @!P0 BRA `(.L_x_1554) ;  /* 0xfffffffc00f08947 */ /* 0x004fea000383ffff */
[----:B------:R-:W-:Y:S05]  /*2a290*/  BRA `(.L_x_1792) ;  /* 0xffffff9800ac7947 */ /* 0x000fea000383ffff */
.L_x_1561:
[----:B---3--:R3:W4:Y:S02]  /*2a2a0*/  SYNCS.PHASECHK.TRANS64.TRYWAIT P2, [R21+URZ+0x28470], R3 ;  /* 0x02847003150075a7 */ /* 0x008724000804017f */
[----:B----4-:R-:W-:Y:S05]  /*2a2b0*/  @!P2 NANOSLEEP.SYNCS 0x989680 ;  /* 0x009896800000a95d */ /* 0x010fea0003900000 */
[----:B------:R-:W4:Y:S02]  /*2a2c0*/  @!P2 SYNCS.PHASECHK.TRANS64 P2, [R21+URZ+0x28470], R3 ;  /* 0x028470031500a5a7 */ /* 0x000f24000804007f */
[----:B----4-:R-:W-:Y:S05]  /*2a2d0*/  @!P2 BRA `(.L_x_1561) ;  /* 0xfffffffc00f0a947 */ /* 0x010fea000383ffff */
[----:B------:R-:W-:Y:S05]  /*2a2e0*/  BRA `(.L_x_1793) ;  /* 0xffffff9c00907947 */ /* 0x000fea000383ffff */
.L_x_1563:
[----:B---3--:R3:W4:Y:S02]  /*2a2f0*/  SYNCS.PHASECHK.TRANS64.TRYWAIT P2, [R21+URZ+0x28460], R4 ;  /* 0x02846004150075a7 */ /* 0x008724000804017f */
[----:B----4-:R-:W-:Y:S05]  /*2a300*/  @!P2 NANOSLEEP.SYNCS 0x989680 ;  /* 0x009896800000a95d */ /* 0x010fea0003900000 */
[----:B------:R-:W4:Y:S02]  /*2a310*/  @!P2 SYNCS.PHASECHK.TRANS64 P2, [R21+URZ+0x28460], R4 ;  /* 0x028460041500a5a7 */ /* 0x000f24000804007f */
[----:B----4-:R-:W-:Y:S05]  /*2a320*/  @!P2 BRA `(.L_x_1563) ;  /* 0xfffffffc00f0a947 */ /* 0x010fea000383ffff */
[----:B------:R-:W-:Y:S05]  /*2a330*/  BRA `(.L_x_1794) ;  /* 0xffffff9c00987947 */ /* 0x000fea000383ffff */
.L_x_1570:
[----:B-1----:R1:W2:Y:S02]  /*2a340*/  SYNCS.PHASECHK.TRANS64.TRYWAIT P0, [R0+URZ+0x28470], R3 ;  /* 0x02847003000075a7 */ /* 0x0022a4000800017f */
[----:B--2---:R-:W-:Y:S05]  /*2a350*/  @!P0 NANOSLEEP.SYNCS 0x989680 ;  /* 0x009896800000895d */ /* 0x004fea0003900000 */
[----:B------:R-:W2:Y:S02]  /*2a360*/  @!P0 SYNCS.PHASECHK.TRANS64 P0, [R0+URZ+0x28470], R3 ;  /* 0x02847003000085a7 */ /* 0x000ea4000800007f */
[----:B--2---:R-:W-:Y:S05]  /*2a370*/  @!P0 BRA `(.L_x_1570) ;  /* 0xfffffffc00f08947 */ /* 0x004fea000383ffff */
[----:B------:R-:W-:Y:S05]  /*2a380*/  BRA `(.L_x_1795) ;  /* 0xffffffa400c87947 */ /* 0x000fea000383ffff */
.L_x_1572:
[----:B-1----:R1:W2:Y:S02]  /*2a390*/  SYNCS.PHASECHK.TRANS64.TRYWAIT P0, [R0+URZ+0x28460], R3 ;  /* 0x02846003000075a7 */ /* 0x0022a4000800017f */
[----:B--2---:R-:W-:Y:S05]  /*2a3a0*/  @!P0 NANOSLEEP.SYNCS 0x989680 ;  /* 0x009896800000895d */ /* 0x004fea0003900000 */
[----:B------:R-:W2:Y:S02]  /*2a3b0*/  @!P0 SYNCS.PHASECHK.TRANS64 P0, [R0+URZ+0x28460], R3 ;  /* 0x02846003000085a7 */ /* 0x000ea4000800007f */
[----:B--2---:R-:W-:Y:S05]  /*2a3c0*/  @!P0 BRA `(.L_x_1572) ;  /* 0xfffffffc00f08947 */ /* 0x004fea000383ffff */
[----:B------:R-:W-:Y:S05]  /*2a3d0*/  BRA `(.L_x_1796) ;  /* 0xffffffa400d07947 */ /* 0x000fea000383ffff */
.L_x_1576:
[----:B------:R-:W2:Y:S01]  /*2a3e0*/  LDL R3, [R1] ;  /* 0x0000000001037983 */ /* 0x000ea20000100800 */
[----:B------:R-:W-:Y:S01]  /*2a3f0*/  BSSY B0, `(.L_x_1797) ;  /* 0x0000008000007945 */ /* 0x000fe20003800000 */
[----:B------:R-:W-:Y:S02]  /*2a400*/  IMAD.MOV.U32 R12, RZ, RZ, RZ ;  /* 0x000000ffff0c7224 */ /* 0x000fe400078e00ff */
[----:B------:R-:W-:Y:S02]  /*2a410*/  IMAD.MOV.U32 R11, RZ, RZ, 0x1f ;  /* 0x0000001fff0b7424 */ /* 0x000fe400078e00ff */
[----:B------:R-:W-:Y:S02]  /*2a420*/  IMAD.MOV.U32 R15, RZ, RZ, -0x1 ;  /* 0xffffffffff0f7424 */ /* 0x000fe400078e00ff */
[----:B--2---:R-:W-:-:S07]  /*2a430*/  IMAD.MOV.U32 R13, RZ, RZ, R3 ;  /* 0x000000ffff0d7224 */ /* 0x004fce00078e0003 */
[----:B------:R-:W-:Y:S05]  /*2a440*/  WARPSYNC.COLLECTIVE R15, `(.L_x_1798) ;  /* 0x000000000f087348 */ /* 0x000fea0003c00000 */
[----:B------:R0:W1:Y:S02]  /*2a450*/  SHFL.IDX P6, R14, R13, R12, R11 ;  /* 0x0000000c0d0e7389 */ /* 0x00006400000c000b */
[----:B01----:R-:W-:Y:S01]  /*2a460*/  ENDCOLLECTIVE ;  /* 0x000000000000791b */ /* 0x003fe20003800000 */
.L_x_1798:
[----:B------:R-:W-:Y:S05]  /*2a470*/  BSYNC B0 ;  /* 0x0000000000007941 */ /* 0x000fea0003800000 */
.L_x_1797:
        /* <DEDUP_REMOVED lines=9> */
.L_x_1799:
[----:B------:R-:W-:Y:S01]  /*2a510*/  ULDC UR4, c[0x0][0xc14] ;  /* 0x0003050000047ab9 */ /* 0x000fe20000000800 */
[----:B------:R-:W-:Y:S02]  /*2a520*/  IMAD.IADD R7, R2, 0x1, R6 ;  /* 0x0000000102077824 */ /* 0x000fe400078e0206 */
[----:B------:R-:W-:Y:S02]  /*2a530*/  IMAD.MOV.U32 R11, RZ, RZ, RZ ;  /* 0x000000ffff0b7224 */ /* 0x000fe400078e00ff */
[----:B------:R-:W-:Y:S01]  /*2a540*/  IMAD.MOV.U32 R5, RZ, RZ, R14 ;  /* 0x000000ffff057224 */ /* 0x000fe200078e000e */
[----:B------:R-:W-:-:S13]  /*2a550*/  ISETP.GE.OR P1, PT, R7, UR4, !P0 ;  /* 0x0000000407007c0c */ /* 0x000fda000c726670 */
[----:B------:R-:W0:Y:S02]  /*2a560*/  @!P1 LDC.64 R2, c[0x0][0xc58] ;  /* 0x00031600ff029b82 */ /* 0x000e240000000a00 */
[----:B0-----:R-:W-:-:S06]  /*2a570*/  @!P1 IMAD.WIDE R2, R7, 0x4, R2 ;  /* 0x0000000407029825 */ /* 0x001fcc00078e0202 */
[----:B------:R0:W2:Y:S01]  /*2a580*/  @!P1 LDG.E R3, desc[UR46][R2.64] ;  /* 0x0000002e02039981 */ /* 0x0000a2000c1e1900 */
[C---:B------:R-:W-:Y:S02]  /*2a590*/  ISETP.GE.U32.AND P2, PT, R6.reuse, 0x2, PT ;  /* 0x000000020600780c */ /* 0x040fe40003f46070 */
[C---:B------:R-:W-:Y:S02]  /*2a5a0*/  ISETP.GE.U32.AND P3, PT, R6.reuse, 0x4, PT ;  /* 0x000000040600780c */ /* 0x040fe40003f66070 */
[C---:B------:R-:W-:Y:S02]  /*2a5b0*/  ISETP.GE.U32.AND P4, PT, R6.reuse, 0x8, PT ;  /* 0x000000080600780c */ /* 0x040fe40003f86070 */
[C---:B------:R-:W-:Y:S01]  /*2a5c0*/  ISETP.GE.U32.AND P5, PT, R6.reuse, 0x10, PT ;  /* 0x000000100600780c */ /* 0x040fe20003fa6070 */
[----:B0-----:R-:W-:Y:S02]  /*2a5d0*/  IMAD.MOV.U32 R2, RZ, RZ, RZ ;  /* 0x000000ffff027224 */ /* 0x001fe400078e00ff */
[----:B--2---:R-:W-:Y:S01]  /*2a5e0*/  @!P1 IMAD.MOV.U32 R2, RZ, RZ, R3 ;  /* 0x000000ffff029224 */ /* 0x004fe200078e0003 */
[----:B------:R-:W-:-:S03]  /*2a5f0*/  ISETP.NE.AND P1, PT, R6, RZ, PT ;  /* 0x000000ff0600720c */ /* 0x000fc60003f25270 */
[----:B------:R-:W-:-:S10]  /*2a600*/  IMAD.MOV.U32 R13, RZ, RZ, R2 ;  /* 0x000000ffff0d7224 */ /* 0x000fd400078e0002 */
[----:B------:R-:W-:Y:S05]  /*2a610*/  WARPSYNC.COLLECTIVE R15, `(.L_x_1800) ;  /* 0x000000000f087348 */ /* 0x000fea0003c00000 */
[----:B------:R0:W1:Y:S02]  /*2a620*/  SHFL.UP P6, R14, R13, R12, R11 ;  /* 0x0400000c0d0e7389 */ /* 0x00006400000c000b */
[----:B01----:R-:W-:Y:S01]  /*2a630*/  ENDCOLLECTIVE ;  /* 0x000000000000791b */ /* 0x003fe20003800000 */
.L_x_1800:
[----:B------:R-:W-:Y:S01]  /*2a640*/  IMAD.MOV.U32 R12, RZ, RZ, 0x2 ;  /* 0x00000002ff0c7424 */ /* 0x000fe200078e00ff */
[----:B------:R-:W-:-:S05]  /*2a650*/  SEL R7, R14, RZ, P1 ;  /* 0x000000ff0e077207 */ /* 0x000fca0000800000 */
[----:B------:R-:W-:-:S05]  /*2a660*/  IMAD.IADD R3, R2, 0x1, R7 ;  /* 0x0000000102037824 */ /* 0x000fca00078e0207 */
[----:B------:R-:W-:-:S07]  /*2a670*/  MOV R13, R3 ;  /* 0x00000003000d7202 */ /* 0x000fce0000000f00 */
[----:B------:R-:W-:Y:S05]  /*2a680*/  WARPSYNC.COLLECTIVE R15, `(.L_x_1801) ;  /* 0x000000000f087348 */ /* 0x000fea0003c00000 */
[----:B------:R0:W1:Y:S02]  /*2a690*/  SHFL.UP P6, R14, R13, R12, R11 ;  /* 0x0400000c0d0e7389 */ /* 0x00006400000c000b */
[----:B01----:R-:W-:Y:S01]  /*2a6a0*/  ENDCOLLECTIVE ;  /* 0x000000000000791b */ /* 0x003fe20003800000 */
.L_x_1801:
[----:B------:R-:W-:Y:S01]  /*2a6b0*/  IMAD.MOV.U32 R12, RZ, RZ, 0x4 ;  /* 0x00000004ff0c7424 */ /* 0x000fe200078e00ff */
[----:B------:R-:W-:-:S05]  /*2a6c0*/  SEL R14, R14, RZ, P2 ;  /* 0x000000ff0e0e7207 */ /* 0x000fca0001000000 */
[----:B------:R-:W-:-:S04]  /*2a6d0*/  IMAD.IADD R3, R3, 0x1, R14 ;  /* 0x0000000103037824 */ /* 0x000fc800078e020e */
[----:B------:R-:W-:-:S07]  /*2a6e0*/  IMAD.MOV.U32 R13, RZ, RZ, R3 ;  /* 0x000000ffff0d7224 */ /* 0x000fce00078e0003 */
[----:B------:R-:W-:Y:S05]  /*2a6f0*/  WARPSYNC.COLLECTIVE R15, `(.L_x_1802) ;  /* 0x000000000f087348 */ /* 0x000fea0003c00000 */
[----:B------:R0:W1:Y:S02]  /*2a700*/  SHFL.UP P6, R14, R13, R12, R11 ;  /* 0x0400000c0d0e7389 */ /* 0x00006400000c000b */
[----:B01----:R-:W-:Y:S01]  /*2a710*/  ENDCOLLECTIVE ;  /* 0x000000000000791b */ /* 0x003fe20003800000 */
.L_x_1802:
[----:B------:R-:W-:Y:S01]  /*2a720*/  IMAD.MOV.U32 R12, RZ, RZ, 0x8 ;  /* 0x00000008ff0c7424 */ /* 0x000fe200078e00ff */
[----:B------:R-:W-:-:S05]  /*2a730*/  SEL R14, R14, RZ, P3 ;  /* 0x000000ff0e0e7207 */ /* 0x000fca0001800000 */
[----:B------:R-:W-:-:S04]  /*2a740*/  IMAD.IADD R3, R3, 0x1, R14 ;  /* 0x0000000103037824 */ /* 0x000fc800078e020e */
[----:B------:R-:W-:-:S07]  /*2a750*/  IMAD.MOV.U32 R13, RZ, RZ, R3 ;  /* 0x000000ffff0d7224 */ /* 0x000fce00078e0003 */
[----:B------:R-:W-:Y:S05]  /*2a760*/  WARPSYNC.COLLECTIVE R15, `(.L_x_1803) ;  /* 0x000000000f087348 */ /* 0x000fea0003c00000 */
[----:B------:R0:W1:Y:S02]  /*2a770*/  SHFL.UP P6, R14, R13, R12, R11 ;  /* 0x0400000c0d0e7389 */ /* 0x00006400000c000b */
[----:B01----:R-:W-:Y:S01]  /*2a780*/  ENDCOLLECTIVE ;  /* 0x000000000000791b */ /* 0x003fe20003800000 */
.L_x_1803:
[----:B------:R-:W-:Y:S01]  /*2a790*/  IMAD.MOV.U32 R12, RZ, RZ, 0x10 ;  /* 0x00000010ff0c7424 */ /* 0x000fe200078e00ff */
[----:B------:R-:W-:-:S05]  /*2a7a0*/  SEL R14, R14, RZ, P4 ;  /* 0x000000ff0e0e7207 */ /* 0x000fca0002000000 */
[----:B------:R-:W-:-:S05]  /*2a7b0*/  IMAD.IADD R3, R3, 0x1, R14 ;  /* 0x0000000103037824 */ /* 0x000fca00078e020e */
[----:B------:R-:W-:-:S07]  /*2a7c0*/  MOV R13, R3 ;  /* 0x00000003000d7202 */ /* 0x000fce0000000f00 */
[----:B------:R-:W-:Y:S05]  /*2a7d0*/  WARPSYNC.COLLECTIVE R15, `(.L_x_1804) ;  /* 0x000000000f087348 */ /* 0x000fea0003c00000 */
[----:B------:R0:W1:Y:S02]  /*2a7e0*/  SHFL.UP P6, R14, R13, R12, R11 ;  /* 0x0400000c0d0e7389 */ /* 0x00006400000c000b */
[----:B01----:R-:W-:Y:S01]  /*2a7f0*/  ENDCOLLECTIVE ;  /* 0x000000000000791b */ /* 0x003fe20003800000 */
.L_x_1804:
[----:B------:R-:W-:Y:S02]  /*2a800*/  IMAD.MOV.U32 R12, RZ, RZ, 0x1f ;  /* 0x0000001fff0c7424 */ /* 0x000fe400078e00ff */
[----:B------:R-:W-:Y:S01]  /*2a810*/  IMAD.MOV.U32 R11, RZ, RZ, 0x1f ;  /* 0x0000001fff0b7424 */ /* 0x000fe200078e00ff */
[----:B------:R-:W-:-:S05]  /*2a820*/  SEL R14, R14, RZ, P5 ;  /* 0x000000ff0e0e7207 */ /* 0x000fca0002800000 */
[----:B------:R-:W-:-:S04]  /*2a830*/  IMAD.IADD R3, R3, 0x1, R14 ;  /* 0x0000000103037824 */ /* 0x000fc800078e020e */
[----:B------:R-:W-:-:S07]  /*2a840*/  IMAD.MOV.U32 R13, RZ, RZ, R3 ;  /* 0x000000ffff0d7224 */ /* 0x000fce00078e0003 */
[----:B------:R-:W-:Y:S05]  /*2a850*/  WARPSYNC.COLLECTIVE R15, `(.L_x_1805) ;  /* 0x000000000f087348 */ /* 0x000fea0003c00000 */
[----:B------:R0:W1:Y:S02]  /*2a860*/  SHFL.IDX P6, R14, R13, R12, R11 ;  /* 0x0000000c0d0e7389 */ /* 0x00006400000c000b */
[----:B01----:R-:W-:Y:S01]  /*2a870*/  ENDCOLLECTIVE ;  /* 0x000000000000791b */ /* 0x003fe20003800000 */
.L_x_1805:
[----:B------:R-:W-:Y:S05]  /*2a880*/  BRA `(.L_x_1806) ;  /* 0xffffffac00247947 */ /* 0x000fea000383ffff */
.L_x_1581:
[----:B------:R-:W-:Y:S01]  /*2a890*/  BSSY B0, `(.L_x_1807) ;  /* 0x0000008000007945 */ /* 0x000fe20003800000 */
[----:B-----5:R-:W-:Y:S01]  /*2a8a0*/  IMAD.MOV.U32 R13, RZ, RZ, R2 ;  /* 0x000000ffff0d7224 */ /* 0x020fe200078e0002 */
[----:B------:R-:W-:Y:S01]  /*2a8b0*/  MOV R15, 0xffffffff ;  /* 0xffffffff000f7802 */ /* 0x000fe20000000f00 */
[----:B------:R-:W-:Y:S02]  /*2a8c0*/  IMAD.MOV.U32 R12, RZ, RZ, 0x1 ;  /* 0x00000001ff0c7424 */ /* 0x000fe400078e00ff */
[----:B------:R-:W-:-:S07]  /*2a8d0*/  IMAD.MOV.U32 R11, RZ, RZ, RZ ;  /* 0x000000ffff0b7224 */ /* 0x000fce00078e00ff */
[----:B0-----:R-:W-:Y:S05]  /*2a8e0*/  WARPSYNC.COLLECTIVE R15, `(.L_x_1808) ;  /* 0x000000000f087348 */ /* 0x001fea0003c00000 */
[----:B------:R1:W2:Y:S02]  /*2a8f0*/  SHFL.UP P6, R14, R13, R12, R11 ;  /* 0x0400000c0d0e7389 */ /* 0x0002a400000c000b */
[----:B012---:R-:W-:Y:S01]  /*2a900*/  ENDCOLLECTIVE ;  /* 0x000000000000791b */ /* 0x007fe20003800000 */
.L_x_1808:
[----:B------:R-:W-:Y:S05]  /*2a910*/  BSYNC B0 ;  /* 0x0000000000007941 */ /* 0x000fea0003800000 */
.L_x_1807:
[----:B------:R-:W-:Y:S01]  /*2a920*/  SEL R3, R14, RZ, P1 ;  /* 0x000000ff0e037207 */ /* 0x000fe20000800000 */
[----:B------:R-:W-:Y:S02]  /*2a930*/  IMAD.MOV.U32 R12, RZ, RZ, 0x2 ;  /* 0x00000002ff0c7424 */ /* 0x000fe400078e00ff */
[----:B------:R-:W-:Y:S02]  /*2a940*/  IMAD.MOV.U32 R11, RZ, RZ, RZ ;  /* 0x000000ffff0b7224 */ /* 0x000fe400078e00ff */
[----:B------:R-:W-:Y:S02]  /*2a950*/  IMAD.IADD R3, R2, 0x1, R3 ;  /* 0x0000000102037824 */ /* 0x000fe400078e0203 */
[----:B------:R-:W-:Y:S02]  /*2a960*/  IMAD.MOV.U32 R15, RZ, RZ, -0x1 ;  /* 0xffffffffff0f7424 */ /* 0x000fe400078e00ff */
[----:B------:R-:W-:-:S07]  /*2a970*/  IMAD.MOV.U32 R13, RZ, RZ, R3 ;  /* 0x000000ffff0d7224 */ /* 0x000fce00078e0003 */
[----:B------:R-:W-:Y:S05]  /*2a980*/  WARPSYNC.COLLECTIVE R15, `(.L_x_1809) ;  /* 0x000000000f087348 */ /* 0x000fea0003c00000 */
[----:B------:R0:W1:Y:S02]  /*2a990*/  SHFL.UP P6, R14, R13, R12, R11 ;  /* 0x0400000c0d0e7389 */ /* 0x00006400000c000b */
[----:B01----:R-:W-:Y:S01]  /*2a9a0*/  ENDCOLLECTIVE ;  /* 0x000000000000791b */ /* 0x003fe20003800000 */
.L_x_1809:
[----:B------:R-:W-:Y:S01]  /*2a9b0*/  IMAD.MOV.U32 R12, RZ, RZ, 0x4 ;  /* 0x00000004ff0c7424 */ /* 0x000fe200078e00ff */
[----:B------:R-:W-:-:S05]  /*2a9c0*/  SEL R14, R14, RZ, P2 ;  /* 0x000000ff0e0e7207 */ /* 0x000fca0001000000 */
[----:B------:R-:W-:-:S04]  /*2a9d0*/  IMAD.IADD R3, R3, 0x1, R14 ;  /* 0x0000000103037824 */ /* 0x000fc800078e020e */
[----:B------:R-:W-:-:S07]  /*2a9e0*/  IMAD.MOV.U32 R13, RZ, RZ, R3 ;  /* 0x000000ffff0d7224 */ /* 0x000fce00078e0003 */
[----:B------:R-:W-:Y:S05]  /*2a9f0*/  WARPSYNC.COLLECTIVE R15, `(.L_x_1810) ;  /* 0x000000000f087348 */ /* 0x000fea0003c00000 */
[----:B------:R0:W1:Y:S02]  /*2aa00*/  SHFL.UP P6, R14, R13, R12, R11 ;  /* 0x0400000c0d0e7389 */ /* 0x00006400000c000b */
[----:B01----:R-:W-:Y:S01]  /*2aa10*/  ENDCOLLECTIVE ;  /* 0x000000000000791b */ /* 0x003fe20003800000 */
.L_x_1810:
[----:B------:R-:W-:Y:S01]  /*2aa20*/  IMAD.MOV.U32 R12, RZ, RZ, 0x8 ;  /* 0x00000008ff0c7424 */ /* 0x000fe200078e00ff */
[----:B------:R-:W-:-:S04]  /*2aa30*/  SEL R14, R14, RZ, P3 ;  /* 0x000000ff0e0e7207 */ /* 0x000fc80001800000 */
[----:B------:R-:W-:-:S05]  /*2aa40*/  IADD3 R3, R3, R14, RZ ;  /* 0x0000000e03037210 */ /* 0x000fca0007ffe0ff */
[----:B------:R-:W-:-:S07]  /*2aa50*/  IMAD.MOV.U32 R13, RZ, RZ, R3 ;  /* 0x000000ffff0d7224 */ /* 0x000fce00078e0003 */
[----:B------:R-:W-:Y:S05]  /*2aa60*/  WARPSYNC.COLLECTIVE R15, `(.L_x_1811) ;  /* 0x000000000f087348 */ /* 0x000fea0003c00000 */
[----:B------:R0:W1:Y:S02]  /*2aa70*/  SHFL.UP P6, R14, R13, R12, R11 ;  /* 0x0400000c0d0e7389 */ /* 0x00006400000c000b */
[----:B01----:R-:W-:Y:S01]  /*2aa80*/  ENDCOLLECTIVE ;  /* 0x000000000000791b */ /* 0x003fe20003800000 */
.L_x_1811:
[----:B------:R-:W-:Y:S01]  /*2aa90*/  IMAD.MOV.U32 R12, RZ, RZ, 0x10 ;  /* 0x00000010ff0c7424 */ /* 0x000fe200078e00ff */
[----:B------:R-:W-:-:S05]  /*2aaa0*/  SEL R14, R14, RZ, P4 ;  /* 0x000000ff0e0e7207 */ /* 0x000fca0002000000 */
[----:B------:R-:W-:-:S04]  /*2aab0*/  IMAD.IADD R3, R3, 0x1, R14 ;  /* 0x0000000103037824 */ /* 0x000fc800078e020e */
[----:B------:R-:W-:-:S07]  /*2aac0*/  IMAD.MOV.U32 R13, RZ, RZ, R3 ;  /* 0x000000ffff0d7224 */ /* 0x000fce00078e0003 */
[----:B------:R-:W-:Y:S05]  /*2aad0*/  WARPSYNC.COLLECTIVE R15, `(.L_x_1812) ;  /* 0x000000000f087348 */ /* 0x000fea0003c00000 */
[----:B------:R0:W1:Y:S02]  /*2aae0*/  SHFL.UP P6, R14, R13, R12, R11 ;  /* 0x0400000c0d0e7389 */ /* 0x00006400000c000b */
[----:B01----:R-:W-:Y:S01]  /*2aaf0*/  ENDCOLLECTIVE ;  /* 0x000000000000791b */ /* 0x003fe20003800000 */
.L_x_1812:
[----:B------:R-:W-:Y:S01]  /*2ab00*/  IMAD.MOV.U32 R12, RZ, RZ, 0x1f ;  /* 0x0000001fff0c7424 */ /* 0x000fe200078e00ff */
[----:B------:R-:W-:Y:S02]  /*2ab10*/  MOV R11, 0x1f ;  /* 0x0000001f000b7802 */ /* 0x000fe40000000f00 */
[----:B------:R-:W-:-:S05]  /*2ab20*/  SEL R14, R14, RZ, P5 ;  /* 0x000000ff0e0e7207 */ /* 0x000fca0002800000 */
[----:B------:R-:W-:-:S04]  /*2ab30*/  IMAD.IADD R3, R3, 0x1, R14 ;  /* 0x0000000103037824 */ /* 0x000fc800078e020e */
[----:B------:R-:W-:-:S07]  /*2ab40*/  IMAD.MOV.U32 R13, RZ, RZ, R3 ;  /* 0x000000ffff0d7224 */ /* 0x000fce00078e0003 */
[----:B------:R-:W-:Y:S05]  /*2ab50*/  WARPSYNC.COLLECTIVE R15, `(.L_x_1813) ;  /* 0x000000000f087348 */ /* 0x000fea0003c00000 */
[----:B------:R0:W1:Y:S02]  /*2ab60*/  SHFL.IDX P6, R14, R13, R12, R11 ;  /* 0x0000000c0d0e7389 */ /* 0x00006400000c000b */
[----:B01----:R-:W-:Y:S01]  /*2ab70*/  ENDCOLLECTIVE ;  /* 0x000000000000791b */ /* 0x003fe20003800000 */
.L_x_1813:
[----:B------:R-:W-:Y:S05]  /*2ab80*/  BRA `(.L_x_1814) ;  /* 0xffffffac00087947 */ /* 0x000fea000383ffff */
.L_x_1583:
[----:B------:R-:W-:Y:S01]  /*2ab90*/  BSSY B0, `(.L_x_1815) ;  /* 0x0000006000007945 */ /* 0x000fe20003800000 */
[----:B------:R-:W-:Y:S01]  /*2aba0*/  PLOP3.LUT P6, PT, P6, PT, PT, 0x8, 0x0 ;  /* 0x000000000000781c */ /* 0x000fe200037ce170 */
[----:B------:R-:W-:-:S12]  /*2abb0*/  IMAD.MOV.U32 R15, RZ, RZ, -0x1 ;  /* 0xffffffffff0f7424 */ /* 0x000fd800078e00ff */
[----:B0-----:R-:W-:Y:S05]  /*2abc0*/  WARPSYNC.COLLECTIVE R15, `(.L_x_1816) ;  /* 0x000000000f087348 */ /* 0x001fea0003c00000 */
[----:B------:R-:W-:Y:S01]  /*2abd0*/  VOTE.ANY R14, PT, P6 ;  /* 0x00000000000e7806 */ /* 0x000fe200030e0100 */
[----:B0-----:R-:W-:Y:S06]  /*2abe0*/  ENDCOLLECTIVE ;  /* 0x000000000000791b */ /* 0x001fec0003800000 */
.L_x_1816:
[----:B------:R-:W-:Y:S05]  /*2abf0*/  BSYNC B0 ;  /* 0x0000000000007941 */ /* 0x000fea0003800000 */
.L_x_1815:
[----:B------:R-:W-:Y:S02]  /*2ac00*/  IMAD.MOV.U32 R6, RZ, RZ, R14 ;  /* 0x000000ffff067224 */ /* 0x000fe400078e000e */
[----:B------:R-:W-:Y:S02]  /*2ac10*/  IMAD.MOV.U32 R13, RZ, RZ, R2 ;  /* 0x000000ffff0d7224 */ /* 0x000fe400078e0002 */
[----:B------:R-:W0:Y:S01]  /*2ac20*/  POPC R5, R6 ;  /* 0x0000000600057309 */ /* 0x000e220000000000 */
[----:B------:R-:W-:Y:S02]  /*2ac30*/  IMAD.MOV.U32 R11, RZ, RZ, 0x1f ;  /* 0x0000001fff0b7424 */ /* 0x000fe400078e00ff */
[----:B------:R-:W-:Y:S02]  /*2ac40*/  IMAD.MOV.U32 R15, RZ, RZ, -0x1 ;  /* 0xffffffffff0f7424 */ /* 0x000fe400078e00ff */
[----:B0-----:R-:W-:-:S07]  /*2ac50*/  IMAD.MOV.U32 R12, RZ, RZ, R5 ;  /* 0x000000ffff0c7224 */ /* 0x001fce00078e0005 */
[----:B------:R-:W-:Y:S05]  /*2ac60*/  WARPSYNC.COLLECTIVE R15, `(.L_x_1817) ;  /* 0x000000000f087348 */ /* 0x000fea0003c00000 */
[----:B------:R0:W1:Y:S02]  /*2ac70*/  SHFL.IDX P6, R14, R13, R12, R11 ;  /* 0x0000000c0d0e7389 */ /* 0x00006400000c000b */
[----:B01----:R-:W-:Y:S01]  /*2ac80*/  ENDCOLLECTIVE ;  /* 0x000000000000791b */ /* 0x003fe20003800000 */
.L_x_1817:
[----:B------:R-:W-:Y:S01]  /*2ac90*/  IMAD.MOV.U32 R7, RZ, RZ, R14 ;  /* 0x000000ffff077224 */ /* 0x000fe200078e000e */
[----:B------:R-:W-:Y:S06]  /*2aca0*/  BRA `(.L_x_1818) ;  /* 0xffffffa800f87947 */ /* 0x000fec000383ffff */
.L_x_1585:
[----:B------:R-:W-:Y:S01]  /*2acb0*/  BSSY B0, `(.L_x_1819) ;  /* 0x0000007000007945 */ /* 0x000fe20003800000 */
[----:B------:R-:W-:Y:S01]  /*2acc0*/  IMAD.MOV.U32 R13, RZ, RZ, R3 ;  /* 0x000000ffff0d7224 */ /* 0x000fe200078e0003 */
[----:B------:R-:W-:Y:S01]  /*2acd0*/  MOV R11, 0x1f ;  /* 0x0000001f000b7802 */ /* 0x000fe20000000f00 */
[----:B------:R-:W-:-:S07]  /*2ace0*/  IMAD.MOV.U32 R15, RZ, RZ, -0x1 ;  /* 0xffffffffff0f7424 */ /* 0x000fce00078e00ff */
[----:B0-2---:R-:W-:Y:S05]  /*2acf0*/  WARPSYNC.COLLECTIVE R15, `(.L_x_1820) ;  /* 0x000000000f087348 */ /* 0x005fea0003c00000 */
[----:B------:R1:W3:Y:S02]  /*2ad00*/  SHFL.IDX P6, R14, R13, R12, R11 ;  /* 0x0000000c0d0e7389 */ /* 0x0002e400000c000b */
[----:B0123--:R-:W-:Y:S01]  /*2ad10*/  ENDCOLLECTIVE ;  /* 0x000000000000791b */ /* 0x00ffe20003800000 */
.L_x_1820:
[----:B------:R-:W-:Y:S05]  /*2ad20*/  BSYNC B0 ;  /* 0x0000000000007941 */ /* 0x000fea0003800000 */
.L_x_1819:
[----:B------:R-:W-:Y:S01]  /*2ad30*/  IMAD.MOV.U32 R2, RZ, RZ, R14 ;  /* 0x000000ffff027224 */ /* 0x000fe200078e000e */
[----:B------:R-:W-:Y:S06]  /*2ad40*/  BRA `(.L_x_1584) ;  /* 0xffffffa800ec7947 */ /* 0x000fec000383ffff */
.L_x_1589:
[----:B0-----:R0:W1:Y:S02]  /*2ad50*/  SYNCS.PHASECHK.TRANS64.TRYWAIT P0, [R0+URZ+0x28420], R3 ;  /* 0x02842003000075a7 */ /* 0x001064000800017f */
[----:B-1----:R-:W-:Y:S05]  /*2ad60*/  @!P0 NANOSLEEP.SYNCS 0x989680 ;  /* 0x009896800000895d */ /* 0x002fea0003900000 */
[----:B------:R-:W1:Y:S02]  /*2ad70*/  @!P0 SYNCS.PHASECHK.TRANS64 P0, [R0+URZ+0x28420], R3 ;  /* 0x02842003000085a7 */ /* 0x000e64000800007f */
[----:B-1----:R-:W-:Y:S05]  /*2ad80*/  @!P0 BRA `(.L_x_1589) ;  /* 0xfffffffc00f08947 */ /* 0x002fea000383ffff */
[----:B------:R-:W-:Y:S05]  /*2ad90*/  BRA `(.L_x_1821) ;  /* 0xffffffb000a47947 */ /* 0x000fea000383ffff */
.L_x_1590:
        /* <DEDUP_REMOVED lines=11> */
.L_x_1823:
[----:B------:R-:W-:Y:S05]  /*2ae50*/  BSYNC B0 ;  /* 0x0000000000007941 */ /* 0x000fea0003800000 */
.L_x_1822:
[----:B------:R-:W-:Y:S05]  /*2ae60*/  BRA `(.L_x_1824) ;  /* 0xffffffb0008c7947 */ /* 0x000fea000383ffff */
.L_x_1591:
[----:B------:R-:W-:Y:S01]  /*2ae70*/  BSSY B0, `(.L_x_1825) ;  /* 0x0000006000007945 */ /* 0x000fe20003800000 */
[----:B------:R-:W-:-:S07]  /*2ae80*/  IMAD.MOV.U32 R15, RZ, RZ, -0x1 ;  /* 0xffffffffff0f7424 */ /* 0x000fce00078e00ff */
[----:B01----:R-:W-:Y:S05]  /*2ae90*/  WARPSYNC.COLLECTIVE R15, `(.L_x_1826) ;  /* 0x000000000f0c7348 */ /* 0x003fea0003c00000 */
[----:B------:R-:W-:Y:S02]  /*2aea0*/  ELECT P6, UR62, PT ;  /* 0x00000000003e782f */ /* 0x000fe400038c0000 */
[----:B------:R-:W-:Y:S01]  /*2aeb0*/  MOV R14, UR62 ;  /* 0x0000003e000e7c02 */ /* 0x000fe20008000f00 */
[----:B01----:R-:W-:Y:S10]  /*2aec0*/  ENDCOLLECTIVE ;  /* 0x000000000000791b */ /* 0x003ff40003800000 */
.L_x_1826:
[----:B------:R-:W-:Y:S05]  /*2aed0*/  BSYNC B0 ;  /* 0x0000000000007941 */ /* 0x000fea0003800000 */
.L_x_1825:
[----:B------:R-:W-:Y:S05]  /*2aee0*/  BRA `(.L_x_1827) ;  /* 0xffffffb000807947 */ /* 0x000fea000383ffff */
.L_x_1593:
[----:B0-----:R0:W1:Y:S02]  /*2aef0*/  SYNCS.PHASECHK.TRANS64.TRYWAIT P1, [R6+URZ], R5 ;  /* 0x00000005060075a7 */ /* 0x001064000802017f */
[----:B-1----:R-:W-:Y:S05]  /*2af00*/  @!P1 NANOSLEEP.SYNCS 0x989680 ;  /* 0x009896800000995d */ /* 0x002fea0003900000 */
[----:B------:R-:W1:Y:S02]  /*2af10*/  @!P1 SYNCS.PHASECHK.TRANS64 P1, [R6+URZ], R5 ;  /* 0x00000005060095a7 */ /* 0x000e64000802007f */
[----:B-1----:R-:W-:Y:S05]  /*2af20*/  @!P1 BRA `(.L_x_1593) ;  /* 0xfffffffc00f09947 */ /* 0x002fea000383ffff */
[----:B------:R-:W-:Y:S05]  /*2af30*/  BRA `(.L_x_1828) ;  /* 0xffffffb000bc7947 */ /* 0x000fea000383ffff */
.L_x_1594:
[----:B-1----:R1:W2:Y:S02]  /*2af40*/  SYNCS.PHASECHK.TRANS64.TRYWAIT P1, [R7+URZ], R2 ;  /* 0x00000002070075a7 */ /* 0x0022a4000802017f */
[----:B--2---:R-:W-:Y:S05]  /*2af50*/  @!P1 NANOSLEEP.SYNCS 0x989680 ;  /* 0x009896800000995d */ /* 0x004fea0003900000 */
[----:B------:R-:W2:Y:S02]  /*2af60*/  @!P1 SYNCS.PHASECHK.TRANS64 P1, [R7+URZ], R2 ;  /* 0x00000002070095a7 */ /* 0x000ea4000802007f */
[----:B--2---:R-:W-:Y:S05]  /*2af70*/  @!P1 BRA `(.L_x_1594) ;  /* 0xfffffffc00f09947 */ /* 0x004fea000383ffff */
[----:B------:R-:W-:Y:S05]  /*2af80*/  BRA `(.L_x_1829) ;  /* 0xffffffb000b07947 */ /* 0x000fea000383ffff */
.L_x_1596:
[----:B--2---:R2:W3:Y:S02]  /*2af90*/  SYNCS.PHASECHK.TRANS64.TRYWAIT P1, [R4+URZ+0x28460], R5 ;  /* 0x02846005040075a7 */ /* 0x0044e4000802017f */
[----:B---3--:R-:W-:Y:S05]  /*2afa0*/  @!P1 NANOSLEEP.SYNCS 0x989680 ;  /* 0x009896800000995d */ /* 0x008fea0003900000 */
[----:B------:R-:W3:Y:S02]  /*2afb0*/  @!P1 SYNCS.PHASECHK.TRANS64 P1, [R4+URZ+0x28460], R5 ;  /* 0x02846005040095a7 */ /* 0x000ee4000802007f */
[----:B---3--:R-:W-:Y:S05]  /*2afc0*/  @!P1 BRA `(.L_x_1596) ;  /* 0xfffffffc00f09947 */ /* 0x008fea000383ffff */
[----:B------:R-:W-:Y:S05]  /*2afd0*/  BRA `(.L_x_1830) ;  /* 0xffffffb000b47947 */ /* 0x000fea000383ffff */
.L_x_1598:
[----:B---3--:R3:W4:Y:S02]  /*2afe0*/  SYNCS.PHASECHK.TRANS64.TRYWAIT P1, [R3+URZ+0x28460], R2 ;  /* 0x02846002030075a7 */ /* 0x008724000802017f */
[----:B----4-:R-:W-:Y:S05]  /*2aff0*/  @!P1 NANOSLEEP.SYNCS 0x989680 ;  /* 0x009896800000995d */ /* 0x010fea0003900000 */
[----:B------:R-:W4:Y:S02]  /*2b000*/  @!P1 SYNCS.PHASECHK.TRANS64 P1, [R3+URZ+0x28460], R2 ;  /* 0x02846002030095a7 */ /* 0x000f24000802007f */
[----:B----4-:R-:W-:Y:S05]  /*2b010*/  @!P1 BRA `(.L_x_1598) ;  /* 0xfffffffc00f09947 */ /* 0x010fea000383ffff */
[----:B------:R-:W-:Y:S05]  /*2b020*/  BRA `(.L_x_1831) ;  /* 0xffffffb000b47947 */ /* 0x000fea000383ffff */
.L_x_1600:
[----:B----4-:R4:W0:Y:S02]  /*2b030*/  SYNCS.PHASECHK.TRANS64.TRYWAIT P0, [R4+URZ+0x28480], R5 ;  /* 0x02848005040075a7 */ /* 0x010824000800017f */
[----:B0-----:R-:W-:Y:S05]  /*2b040*/  @!P0 NANOSLEEP.SYNCS 0x989680 ;  /* 0x009896800000895d */ /* 0x001fea0003900000 */
[----:B------:R-:W0:Y:S02]  /*2b050*/  @!P0 SYNCS.PHASECHK.TRANS64 P0, [R4+URZ+0x28480], R5 ;  /* 0x02848005040085a7 */ /* 0x000e24000800007f */
[----:B0-----:R-:W-:Y:S05]  /*2b060*/  @!P0 BRA `(.L_x_1600) ;  /* 0xfffffffc00f08947 */ /* 0x001fea000383ffff */
[----:B------:R-:W-:Y:S05]  /*2b070*/  BRA `(.L_x_1601) ;  /* 0xffffffb000b07947 */ /* 0x000fea000383ffff */
.L_x_1832:
        /* <DEDUP_REMOVED lines=16> */
.L_x_12339:


//--------------------- .text._ZN7cutlass13device_kernelIN5flash11enable_sm90INS1_16FlashAttnFwdSm90INS1_25CollectiveMainloopFwdSm90ILi2EN4cute5tupleIJNS5_1CILi1EEES8_S8_EEENS6_IJNS7_ILi128EEESA_NS7_ILi256EEEEEELi256ENS_12float_e4m3_tEfNS_4arch4Sm90ELb1ELb0ELb1ELb0ELb0ELb0ELb0ELb1ELb1ELb0ELb0ELb0EEENS1_21CollectiveEpilogueFwdINS6_IJSA_SB_SA_EEES9_NS_10bfloat16_tESF_Li256ELb0ELb0ELb0ELb1EEENS1_30DynamicPersistentTileSchedulerILi256ELi128ELb0ELb0ELb1EEEEEEEEEvNT_6ParamsE --------------------------
	.section	.text._ZN7cutlass13device_kernelIN5flash11enable_sm90INS1_16FlashAttnFwdSm90INS1_25CollectiveMainloopFwdSm90ILi2EN4cute5tupleIJNS5_1CILi1EEES8_S8_EEENS6_IJNS7_ILi128EEESA_NS7_ILi256EEEEEELi256ENS_12float_e4m3_tEfNS_4arch4Sm90ELb1ELb0ELb1ELb0ELb0ELb0ELb0ELb1ELb1ELb0ELb0ELb0EEENS1_21CollectiveEpilogueFwdINS6_IJSA_SB_SA_EEES9_NS_10bfloat16_tESF_Li256ELb0ELb0ELb0ELb1EEENS1_30DynamicPersistentTileSchedulerILi256ELi128ELb0ELb0ELb1EEEEEEEEEvNT_6ParamsE,"ax",@progbits
	.align	128
.text._ZN7cutlass13device_kernelIN5flash11enable_sm90INS1_16FlashAttnFwdSm90INS1_25CollectiveMainloopFwdSm90ILi2EN4cute5tupleIJNS5_1CILi1EEES8_S8_EEENS6_IJNS7_ILi128EEESA_NS7_ILi256EEEEEELi256ENS_12float_e4m3_tEfNS_4arch4Sm90ELb1ELb0ELb1ELb0ELb0ELb0ELb0ELb1ELb1ELb0ELb0ELb0EEENS1_21CollectiveEpilogueFwdINS6_IJSA_SB_SA_EEES9_NS_10bfloat16_tESF_Li256ELb0ELb0ELb0ELb1EEENS1_30DynamicPersistentTileSchedulerILi256ELi128ELb0ELb0ELb1EEEEEEEEEvNT_6ParamsE:
        .type           _ZN7cutlass13device_kernelIN5flash11enable_sm90INS1_16FlashAttnFwdSm90INS1_25CollectiveMainloopFwdSm90ILi2EN4cute5tupleIJNS5_1CILi1EEES8_S8_EEENS6_IJNS7_ILi128EEESA_NS7_ILi256EEEEEELi256ENS_12float_e4m3_tEfNS_4arch4Sm90ELb1ELb0ELb1ELb0ELb0ELb0ELb0ELb1ELb1ELb0ELb0ELb0EEENS1_21CollectiveEpilogueFwdINS6_IJSA_SB_SA_EEES9_NS_10bfloat16_tESF_Li256ELb0ELb0ELb0ELb1EEENS1_30DynamicPersistentTileSchedulerILi256ELi128ELb0ELb0ELb1EEEEEEEEEvNT_6ParamsE,@function
        .size           _ZN7cutlass13device_kernelIN5flash11enable_sm90INS1_16FlashAttnFwdSm90INS1_25CollectiveMainloopFwdSm90ILi2EN4cute5tupleIJNS5_1CILi1EEES8_S8_EEENS6_IJNS7_ILi128EEESA_NS7_ILi256EEEEEELi256ENS_12float_e4m3_tEfNS_4arch4Sm90ELb1ELb0ELb1ELb0ELb0ELb0ELb0ELb1ELb1ELb0ELb0ELb0EEENS1_21CollectiveEpilogueFwdINS6_IJSA_SB_SA_EEES9_NS_10bfloat16_tESF_Li256ELb0ELb0ELb0ELb1EEENS1_30DynamicPersistentTileSchedulerILi256ELi128ELb0ELb0ELb1EEEEEEEEEvNT_6ParamsE,(.L_x_12340 - _ZN7cutlass13device_kernelIN5flash11enable_sm90INS1_16FlashAttnFwdSm90INS1_25CollectiveMainloopFwdSm90ILi2EN4cute5tupleIJNS5_1CILi1EEES8_S8_EEENS6_IJNS7_ILi128EEESA_NS7_ILi256EEEEEELi256ENS_12float_e4m3_tEfNS_4arch4Sm90ELb1ELb0ELb1ELb0ELb0ELb0ELb0ELb1ELb1ELb0ELb0ELb0EEENS1_21CollectiveEpilogueFwdINS6_IJSA_SB_SA_EEES9_NS_10bfloat16_tESF_Li256ELb0ELb0ELb0ELb1EEENS1_30DynamicPersistentTileSchedulerILi256ELi128ELb0ELb0ELb1EEEEEEEEEvNT_6ParamsE)
        .other          _ZN7cutlass13device_kernelIN5flash11enable_sm90INS1_16FlashAttnFwdSm90INS1_25CollectiveMainloopFwdSm90ILi2EN4cute5tupleIJNS5_1CILi1EEES8_S8_EEENS6_IJNS7_ILi128EEESA_NS7_ILi256EEEEEELi256ENS_12float_e4m3_tEfNS_4arch4Sm90ELb1ELb0ELb1ELb0ELb0ELb0ELb0ELb1ELb1ELb0ELb0ELb0EEENS1_21CollectiveEpilogueFwdINS6_IJSA_SB_SA_EEES9_NS_10bfloat16_tESF_Li256ELb0ELb0ELb0ELb1EEENS1_30DynamicPersistentTileSchedulerILi256ELi128ELb0ELb0ELb1EEEEEEEEEvNT_6ParamsE,@"STO_CUDA_ENTRY STV_DEFAULT"
_ZN7cutlass13device_kernelIN5flash11enable_sm90INS1_16FlashAttnFwdSm90INS1_25CollectiveMainloopFwdSm90ILi2EN4cute5tupleIJNS5_1CILi1EEES8_S8_EEENS6_IJNS7_ILi128EEESA_NS7_ILi256EEEEEELi256ENS_12float_e4m3_tEfNS_4arch4Sm90ELb1ELb0ELb1ELb0ELb0ELb0ELb0ELb1ELb1ELb0ELb0ELb0EEENS1_21CollectiveEpilogueFwdINS6_IJSA_SB_SA_EEES9_NS_10bfloat16_tESF_Li256ELb0ELb0ELb0ELb1EEENS1_30DynamicPersistentTileSchedulerILi256ELi128ELb0ELb0ELb1EEEEEEEEEvNT_6ParamsE:
        /* <DEDUP_REMOVED lines=24> */
.L_x_1834:
[----:B------:R-:W-:Y:S05]  /*0180*/  BSYNC B0 ;  /* 0x0000000000007941 */ /* 0x000fea0003800000 */
.L_x_1833:
        /* <DEDUP_REMOVED lines=37> */
.L_x_1835:
        /* <DEDUP_REMOVED lines=22> */
.L_x_1836:
        /* <DEDUP_REMOVED lines=18> */
.L_x_1837:
        /* <DEDUP_REMOVED lines=22> */
.L_x_1838:
        /* <DEDUP_REMOVED lines=22> */
.L_x_1839:
[----:B------:R-:W-:Y:S01]  /*0920*/  PLOP3.LUT P0, PT, PT, PT, UP0, 0x80, 0x0 ;  /* 0x000000000000781c */ /* 0x000fe20003f0f008 */
[----:B------:R-:W-:Y:S01]  /*0930*/  UMOV UR61, 0x1 ;  /* 0x00000001003d7882 */ /* 0x000fe20000000000 */
[----:B------:R-:W-:Y:S01]  /*0940*/  NOP ;  /* 0x0000000000007918 */ /* 0x000fe20000000000 */
[----:B------:R-:W-:Y:S01]  /*0950*/  USEL UR61, UR61, 0x2, !UP0 ;  /* 0x000000023d3d7887 */ /* 0x000fe2000c000000 */
[----:B------:R-:W-:Y:S01]  /*0960*/  ULDC.64 UR54, c[0x0][0x208] ;  /* 0x0000820000367ab9 */ /* 0x000fe20000000a00 */
[----:B-123--:R-:W-:Y:S08]  /*0970*/  BAR.SYNC.DEFER_BLOCKING 0x0 ;  /* 0x0000000000007b1d */ /* 0x00eff00000010000 */
[----:B------:R-:W-:Y:S05]  /*0980*/  @!P0 BRA `(.L_x_1840) ;  /* 0x000000dc00248947 */ /* 0x000fea0003800000 */
.L_x_1841:
        /* <DEDUP_REMOVED lines=36> */
[----:B------:R-:W-:Y:S02]  /*0bd0*/  LEA.HI R6, R7, R234, RZ, 0x2 ;  /* 0x000000ea07067211 */ /* 0x000fe400078f10ff */
[----:B------:R-:W-:Y:S01]  /*0be0*/  SHF.R.S32.HI R235, RZ, 0x7, R2 ;  /* 0x00000007ffeb7819 */ /* 0x000fe20000011402 */
[----:B------:R-:W-:Y:S01]  /*0bf0*/  IMAD.IADD R3, R237, 0x1, -R4 ;  /* 0x00000001ed037824 */ /* 0x000fe200078e0a04 */
[--C-:B------:R-:W-:Y:S02]  /*0c00*/  SHF.R.S32.HI R4, RZ, 0x2, R6.reuse ;  /* 0x00000002ff047819 */ /* 0x100fe40000011406 */
[----:B------:R-:W-:Y:S01]  /*0c10*/  SHF.R.S32.HI R9, RZ, 0x1f, R6 ;  /* 0x0000001fff097819 */ /* 0x000fe20000011406 */
[----:B------:R-:W-:Y:S01]  /*0c20*/  IMAD R8, R236, 0x10, R3 ;  /* 0x00000010ec087824 */ /* 0x000fe200078e0203 */
[----:B------:R-:W-:Y:S01]  /*0c30*/  LEA.HI R2, R2, R235, RZ, 0x1 ;  /* 0x000000eb02027211 */ /* 0x000fe200078f08ff */
[----:B------:R-:W-:Y:S01]  /*0c40*/  UMOV UR4, UR38 ;  /* 0x0000002600047c82 */ /* 0x000fe20008000000 */
[----:B--2---:R-:W-:Y:S01]  /*0c50*/  UMOV UR5, UR6 ;  /* 0x0000000600057c82 */ /* 0x004fe20008000000 */
[----:B------:R-:W-:Y:S01]  /*0c60*/  LEA.HI R9, R9, R4, RZ, 0x3 ;  /* 0x0000000409097211 */ /* 0x000fe200078f18ff */
[----:B------:R-:W-:Y:S01]  /*0c70*/  IMAD R3, R8, 0x8, R5 ;  /* 0x0000000808037824 */ /* 0x000fe200078e0205 */
[----:B------:R-:W-:Y:S01]  /*0c80*/  LOP3.LUT R2, R2, 0x3fffffe, RZ, 0xc0, !PT ;  /* 0x03fffffe02027812 */ /* 0x000fe200078ec0ff */
[----:B------:R-:W-:Y:S01]  /*0c90*/  IMAD.U32 R16, RZ, RZ, UR4 ;  /* 0x00000004ff107e24 */ /* 0x000fe2000f8e00ff */
[----:B------:R-:W-:Y:S01]  /*0ca0*/  LOP3.LUT R9, R9, 0xfffffff8, RZ, 0xc0, !PT ;  /* 0xfffffff809097812 */ /* 0x000fe200078ec0ff */
[----:B------:R-:W-:Y:S01]  /*0cb0*/  IMAD.U32 R17, RZ, RZ, UR5 ;  /* 0x00000005ff117e24 */ /* 0x000fe2000f8e00ff */
[----:B------:R-:W-:Y:S01]  /*0cc0*/  LEA.HI R7, R7, R234, RZ, 0x5 ;  /* 0x000000ea07077211 */ /* 0x000fe200078f28ff */
[----:B------:R-:W-:Y:S01]  /*0cd0*/  IMAD.SHL.U32 R3, R3, 0x8, RZ ;  /* 0x0000000803037824 */ /* 0x000fe200078e00ff */
[----:B------:R-:W-:Y:S01]  /*0ce0*/  LEA.HI R0, R0, R237, RZ, 0x3 ;  /* 0x000000ed00007211 */ /* 0x000fe200078f18ff */
[----:B------:R-:W-:Y:S01]  /*0cf0*/  IMAD.IADD R23, R235, 0x1, -R2 ;  /* 0x00000001eb177824 */ /* 0x000fe200078e0a02 */
[----:B------:R-:W-:Y:S01]  /*0d00*/  SHF.R.S32.HI R7, RZ, 0x5, R7 ;  /* 0x00000005ff077819 */ /* 0x000fe20000011407 */
[----:B------:R-:W-:Y:S01]  /*0d10*/  IMAD.IADD R4, R4, 0x1, -R9 ;  /* 0x0000000104047824 */ /* 0x000fe200078e0a09 */
[----:B------:R-:W-:Y:S01]  /*0d20*/  LOP3.LUT R2, R0, 0x1ffffff8, RZ, 0xc0, !PT ;  /* 0x1ffffff800027812 */ /* 0x000fe200078ec0ff */
[----:B------:R-:W-:Y:S01]  /*0d30*/  IMAD.WIDE R16, R3, 0x2, R16 ;  /* 0x0000000203107825 */ /* 0x000fe200078e0210 */
[----:B------:R-:W-:Y:S01]  /*0d40*/  LOP3.LUT R3, R6, 0x7ffffffc, RZ, 0xc0, !PT ;  /* 0x7ffffffc06037812 */ /* 0x000fe200078ec0ff */
[----:B------:R-:W-:Y:S01]  /*0d50*/  UMOV UR4, UR7 ;  /* 0x0000000700047c82 */ /* 0x000fe20008000000 */
[----:B------:R-:W-:Y:S01]  /*0d60*/  SHF.R.S32.HI R232, RZ, 0x3, R0 ;  /* 0x00000003ffe87819 */ /* 0x000fe20000011400 */
[----:B------:R-:W-:-:S02]  /*0d70*/  IMAD R4, R7, 0x10, R4 ;  /* 0x0000001007047824 */ /* 0x000fc400078e0204 */
[----:B------:R-:W-:Y:S02]  /*0d80*/  IMAD.IADD R2, R237, 0x1, -R2 ;  /* 0x00000001ed027824 */ /* 0x000fe400078e0a02 */
[----:B------:R-:W-:Y:S02]  /*0d90*/  IMAD R23, R23, 0x40, R4 ;  /* 0x0000004017177824 */ /* 0x000fe400078e0204 */
[----:B------:R-:W-:Y:S02]  /*0da0*/  IMAD.SHL.U32 R18, R2, 0x8, RZ ;  /* 0x0000000802127824 */ /* 0x000fe400078e00ff */
[----:B------:R-:W-:-:S07]  /*0db0*/  IMAD.IADD R22, R234, 0x1, -R3 ;  /* 0x00000001ea167824 */ /* 0x000fce00078e0a03 */
.L_x_1891:
[----:B------:R-:W-:Y:S01]  /*0dc0*/  ULDC UR5, c[0x0][0xdd0] ;  /* 0x0003740000057ab9 */ /* 0x000fe20000000800 */
[----:B------:R-:W1:Y:S01]  /*0dd0*/  LDC R0, c[0x0][0xde8] ;  /* 0x00037a00ff007b82 */ /* 0x000e620000000800 */
        /* <DEDUP_REMOVED lines=18> */
.L_x_1842:
[----:B------:R-:W-:Y:S01]  /*0f00*/  ULDC UR6, c[0x0][0xdc4] ;  /* 0x0003710000067ab9 */ /* 0x000fe20000000800 */
[----:B------:R-:W-:Y:S01]  /*0f10*/  UMOV UR52, UR7 ;  /* 0x0000000700347c82 */ /* 0x000fe20008000000 */
[----:B------:R-:W-:-:S11]  /*0f20*/  UISETP.NE.AND UP0, UPT, UR6, 0x1, UPT ;  /* 0x000000010600788c */ /* 0x000fd6000bf05270 */
[----:B------:R-:W-:Y:S02]  /*0f30*/  @UP0 ULDC.64 UR10, c[0x0][0xdc8] ;  /* 0x00037200000a0ab9 */ /* 0x000fe40000000a00 */
[----:B------:R-:W-:-:S04]  /*0f40*/  UIMAD.WIDE.U32 UR4, UR7, UR10, URZ ;  /* 0x0000000a070472a5 */ /* 0x000fc8000f8e003f */
[----:B------:R-:W-:-:S04]  /*0f50*/  @UP0 USHF.R.U32.HI UR52, URZ, UR11, UR5 ;  /* 0x0000000b3f340299 */ /* 0x000fc80008011605 */
[----:B------:R-:W-:-:S12]  /*0f60*/  UIMAD UR4, UR52, UR6, URZ ;  /* 0x00000006340472a4 */ /* 0x000fd8000f8e023f */
.L_x_1843:
[----:B------:R-:W-:Y:S01]  /*0f70*/  ULDC.64 UR12, c[0x0][0x3f8] ;  /* 0x0000fe00000c7ab9 */ /* 0x000fe20000000a00 */
[----:B------:R-:W-:Y:S01]  /*0f80*/  ULDC UR43, c[0x0][0xdb8] ;  /* 0x00036e00002b7ab9 */ /* 0x000fe20000000800 */
[----:B------:R-:W-:Y:S01]  /*0f90*/  UISETP.NE.U32.AND UP0, UPT, UR12, URZ, UPT ;  /* 0x0000003f0c00728c */ /* 0x000fe2000bf05070 */
[----:B------:R-:W-:Y:S01]  /*0fa0*/  PLOP3.LUT P0, PT, PT, PT, PT, 0x80, 0x0 ;  /* 0x000000000000781c */ /* 0x000fe20003f0f070 */
[----:B------:R-:W-:Y:S01]  /*0fb0*/  ULOP3.LUT UR5, URZ, UR52, URZ, 0x33, !UPT ;  /* 0x000000343f057292 */ /* 0x000fe2000f8e333f */
[----:B------:R-:W-:Y:S01]  /*0fc0*/  IMAD.MOV.U32 R0, RZ, RZ, RZ ;  /* 0x000000ffff007224 */ /* 0x000fe200078e00ff */
[----:B------:R-:W-:Y:S01]  /*0fd0*/  UISETP.NE.AND.EX UP0, UPT, UR13, URZ, UPT, UP0 ;  /* 0x0000003f0d00728c */ /* 0x000fe2000bf05300 */
[----:B------:R-:W-:Y:S01]  /*0fe0*/  CS2R R2, SRZ ;  /* 0x0000000000027805 */ /* 0x000fe2000001ff00 */
[----:B------:R-:W-:Y:S01]  /*0ff0*/  UIADD3 UR4, UR7, -UR4, URZ ;  /* 0x8000000407047290 */ /* 0x000fe2000fffe03f */
[----:B------:R-:W-:Y:S01]  /*1000*/  CS2R R8, SRZ ;  /* 0x0000000000087805 */ /* 0x000fe2000001ff00 */
[----:B------:R-:W-:Y:S01]  /*1010*/  ULDC UR6, c[0x0][0xdac] ;  /* 0x00036b0000067ab9 */ /* 0x000fe20000000800 */
[----:B------:R-:W-:Y:S01]  /*1020*/  ULDC UR39, c[0x0][0x404] ;  /* 0x0001010000277ab9 */ /* 0x000fe20000000800 */
[----:B------:R-:W-:Y:S01]  /*1030*/  ULDC UR7, c[0x0][0x288] ;  /* 0x0000a20000077ab9 */ /* 0x000fe20000000800 */
[----:B------:R-:W-:Y:S01]  /*1040*/  UISETP.NE.AND UP2, UPT, UR43, 0x1, UPT ;  /* 0x000000012b00788c */ /* 0x000fe2000bf45270 */
[----:B------:R-:W-:Y:S01]  /*1050*/  CS2R R30, SRZ ;  /* 0x00000000001e7805 */ /* 0x000fe2000001ff00 */
[----:B------:R-:W-:Y:S01]  /*1060*/  UIADD3 UR5, UR5, UR6, URZ ;  /* 0x0000000605057290 */ /* 0x000fe2000fffe03f */
[----:B------:R-:W-:Y:S01]  /*1070*/  CS2R R124, SRZ ;  /* 0x00000000007c7805 */ /* 0x000fe2000001ff00 */
[----:B------:R-:W-:Y:S01]  /*1080*/  UIADD3 UR7, -UR7, 0xff, URZ ;  /* 0x000000ff07077890 */ /* 0x000fe2000fffe13f */
[----:B------:R-:W-:Y:S01]  /*1090*/  CS2R R116, SRZ ;  /* 0x0000000000747805 */ /* 0x000fe2000001ff00 */
[----:B------:R-:W-:Y:S01]  /*10a0*/  USEL UR39, UR39, 0x1, UP0 ;  /* 0x0000000127277887 */ /* 0x000fe20008000000 */
[----:B------:R-:W-:Y:S01]  /*10b0*/  CS2R R34, SRZ ;  /* 0x0000000000227805 */ /* 0x000fe2000001ff00 */
[----:B------:R-:W-:Y:S01]  /*10c0*/  ULDC UR11, c[0x0][0xdc4] ;  /* 0x00037100000b7ab9 */ /* 0x000fe20000000800 */
[----:B------:R-:W-:Y:S01]  /*10d0*/  ULDC UR10, c[0x0][0x2e0] ;  /* 0x0000b800000a7ab9 */ /* 0x000fe20000000800 */
[----:B------:R-:W-:Y:S01]  /*10e0*/  UIMAD UR11, UR8, UR11, UR4 ;  /* 0x0000000b080b72a4 */ /* 0x000fe2000f8e0204 */
[----:B------:R-:W-:Y:S01]  /*10f0*/  CS2R R120, SRZ ;  /* 0x0000000000787805 */ /* 0x000fe2000001ff00 */
[----:B------:R-:W-:Y:S01]  /*1100*/  USHF.L.U32 UR42, UR5, 0x7, URZ ;  /* 0x00000007052a7899 */ /* 0x000fe2000800063f */
[----:B------:R-:W-:Y:S01]  /*1110*/  CS2R R112, SRZ ;  /* 0x0000000000707805 */ /* 0x000fe2000001ff00 */
[----:B------:R-:W-:Y:S01]  /*1120*/  UIMAD UR8, UR39, UR10, UR7 ;  /* 0x0000000a270872a4 */ /* 0x000fe2000f8e0207 */
[----:B------:R-:W-:Y:S01]  /*1130*/  CS2R R38, SRZ ;  /* 0x0000000000267805 */ /* 0x000fe2000001ff00 */
[----:B------:R-:W-:Y:S01]  /*1140*/  UIMAD UR6, UR39, UR10, 0x7f ;  /* 0x0000007f270674a4 */ /* 0x000fe2000f8e020a */
[----:B------:R-:W-:Y:S01]  /*1150*/  CS2R R108, SRZ ;  /* 0x00000000006c7805 */ /* 0x000fe2000001ff00 */
[----:B------:R-:W-:Y:S01]  /*1160*/  UIADD3 UR8, UR8, UR42, URZ ;  /* 0x0000002a08087290 */ /* 0x000fe2000fffe03f */
[----:B------:R-:W-:Y:S01]  /*1170*/  CS2R R42, SRZ ;  /* 0x00000000002a7805 */ /* 0x000fe2000001ff00 */
[----:B------:R-:W-:Y:S01]  /*1180*/  @UP2 ULDC UR4, c[0x0][0xdbc] ;  /* 0x00036f0000042ab9 */ /* 0x000fe20000000800 */
[----:B------:R-:W-:Y:S01]  /*1190*/  USHF.R.S32.HI UR7, URZ, 0x1f, UR6 ;  /* 0x0000001f3f077899 */ /* 0x000fe20008011406 */
[----:B------:R-:W-:Y:S01]  /*11a0*/  CS2R R104, SRZ ;  /* 0x0000000000687805 */ /* 0x000fe2000001ff00 */
[----:B------:R-:W-:Y:S01]  /*11b0*/  UIMAD.WIDE.U32 UR4, UR11, UR4, URZ ;  /* 0x000000040b0472a5 */ /* 0x000fe2000f8e003f */
[----:B------:R-:W-:Y:S01]  /*11c0*/  CS2R R46, SRZ ;  /* 0x00000000002e7805 */ /* 0x000fe2000001ff00 */
[----:B------:R-:W-:Y:S01]  /*11d0*/  USHF.R.S32.HI UR4, URZ, 0x1f, UR8 ;  /* 0x0000001f3f047899 */ /* 0x000fe20008011408 */
[----:B------:R-:W-:Y:S01]  /*11e0*/  CS2R R100, SRZ ;  /* 0x0000000000647805 */ /* 0x000fe2000001ff00 */
[----:B------:R-:W-:Y:S01]  /*11f0*/  ULEA.HI UR7, UR7, UR6, URZ, 0x7 ;  /* 0x0000000607077291 */ /* 0x000fe2000f8f383f */
[----:B------:R-:W-:Y:S01]  /*1200*/  CS2R R50, SRZ ;  /* 0x0000000000327805 */ /* 0x000fe2000001ff00 */
[----:B------:R-:W-:Y:S01]  /*1210*/  ULEA.HI UR4, UR4, UR8, URZ, 0x7 ;  /* 0x0000000804047291 */ /* 0x000fe2000f8f383f */
[----:B------:R-:W-:Y:S01]  /*1220*/  CS2R R96, SRZ ;  /* 0x0000000000607805 */ /* 0x000fe2000001ff00 */
[----:B------:R-:W-:Y:S01]  /*1230*/  USHF.R.S32.HI UR7, URZ, 0x7, UR7 ;  /* 0x000000073f077899 */ /* 0x000fe20008011407 */
[----:B------:R-:W-:Y:S01]  /*1240*/  CS2R R54, SRZ ;  /* 0x0000000000367805 */ /* 0x000fe2000001ff00 */
[----:B------:R-:W-:Y:S01]  /*1250*/  USHF.R.S32.HI UR4, URZ, 0x7, UR4 ;  /* 0x000000073f047899 */ /* 0x000fe20008011404 */
[----:B------:R-:W-:Y:S01]  /*1260*/  CS2R R92, SRZ ;  /* 0x00000000005c7805 */ /* 0x000fe2000001ff00 */
[----:B------:R-:W-:Y:S01]  /*1270*/  ULDC UR9, c[0x0][0x428] ;  /* 0x00010a0000097ab9 */ /* 0x000fe20000000800 */
[----:B------:R-:W-:Y:S01]  /*1280*/  @UP2 ULDC UR12, c[0x0][0xdc0] ;  /* 0x00037000000c2ab9 */ /* 0x000fe20000000800 */
[----:B------:R-:W-:Y:S01]  /*1290*/  UISETP.LT.AND UP0, UPT, UR7, UR4, UPT ;  /* 0x000000040700728c */ /* 0x000fe2000bf01270 */
[----:B------:R-:W-:Y:S01]  /*12a0*/  CS2R R58, SRZ ;  /* 0x00000000003a7805 */ /* 0x000fe2000001ff00 */
[----:B------:R-:W-:Y:S01]  /*12b0*/  UISETP.NE.AND UP1, UPT, UR9, 0x1, UPT ;  /* 0x000000010900788c */ /* 0x000fe2000bf25270 */
[----:B------:R-:W-:Y:S01]  /*12c0*/  CS2R R88, SRZ ;  /* 0x0000000000587805 */ /* 0x000fe2000001ff00 */
[----:B------:R-:W-:Y:S01]  /*12d0*/  USEL UR40, UR7, UR4, UP0 ;  /* 0x0000000407287287 */ /* 0x000fe20008000000 */
[----:B------:R-:W-:Y:S01]  /*12e0*/  CS2R R62, SRZ ;  /* 0x00000000003e7805 */ /* 0x000fe2000001ff00 */
[----:B------:R-:W-:Y:S01]  /*12f0*/  UMOV UR44, UR11 ;  /* 0x0000000b002c7c82 */ /* 0x000fe20008000000 */
[----:B------:R-:W-:Y:S01]  /*1300*/  @UP2 USHF.R.U32.HI UR44, URZ, UR12, UR5 ;  /* 0x0000000c3f2c2299 */ /* 0x000fe20008011605 */
[----:B------:R-:W-:Y:S01]  /*1310*/  CS2R R84, SRZ ;  /* 0x0000000000547805 */ /* 0x000fe2000001ff00 */
[----:B------:R-:W-:Y:S01]  /*1320*/  UISETP.GE.AND UP0, UPT, UR40, 0x1, UPT ;  /* 0x000000012800788c */ /* 0x000fe2000bf06270 */
[----:B------:R-:W-:Y:S01]  /*1330*/  CS2R R66, SRZ ;  /* 0x0000000000427805 */ /* 0x000fe2000001ff00 */
[----:B------:R-:W-:Y:S01]  /*1340*/  UIADD3 UR5, -UR44, URZ, URZ ;  /* 0x0000003f2c057290 */ /* 0x000fe2000fffe13f */
[----:B------:R-:W-:Y:S01]  /*1350*/  CS2R R80, SRZ ;  /* 0x0000000000507805 */ /* 0x000fe2000001ff00 */
[----:B------:R-:W-:Y:S01]  /*1360*/  @UP1 ULDC UR9, c[0x0][0x42c] ;  /* 0x00010b0000091ab9 */ /* 0x000fe20000000800 */
[----:B------:R-:W-:Y:S01]  /*1370*/  @UP1 ULDC UR6, c[0x0][0x430] ;  /* 0x00010c0000061ab9 */ /* 0x000fe20000000800 */
[----:B------:R-:W-:Y:S01]  /*1380*/  PLOP3.LUT P1, PT, PT, PT, UP0, 0x80, 0x0 ;  /* 0x000000000000781c */ /* 0x000fe20003f2f008 */
[----:B------:R-:W-:Y:S01]  /*1390*/  UIMAD UR43, UR43, UR5, UR11 ;  /* 0x000000052b2b72a4 */ /* 0x000fe2000f8e020b */
[----:B------:R-:W-:-:S02]  /*13a0*/  CS2R R70, SRZ ;  /* 0x0000000000467805 */ /* 0x000fc4000001ff00 */
[----:B------:R-:W-:Y:S02]  /*13b0*/  CS2R R76, SRZ ;  /* 0x00000000004c7805 */ /* 0x000fe4000001ff00 */
[----:B------:R-:W-:Y:S01]  /*13c0*/  CS2R R74, SRZ ;  /* 0x00000000004a7805 */ /* 0x000fe2000001ff00 */
[----:B------:R-:W-:Y:S01]  /*13d0*/  UIMAD.WIDE.U32 UR4, UR43, UR9, URZ ;  /* 0x000000092b0472a5 */ /* 0x000fe2000f8e003f */
[----:B------:R-:W-:Y:S02]  /*13e0*/  CS2R R72, SRZ ;  /* 0x0000000000487805 */ /* 0x000fe4000001ff00 */
[----:B------:R-:W-:Y:S01]  /*13f0*/  CS2R R78, SRZ ;  /* 0x00000000004e7805 */ /* 0x000fe2000001ff00 */
[----:B------:R-:W-:Y:S01]  /*1400*/  UMOV UR47, UR43 ;  /* 0x0000002b002f7c82 */ /* 0x000fe20008000000 */
[----:B------:R-:W-:Y:S01]  /*1410*/  @UP1 USHF.R.U32.HI UR47, URZ, UR6, UR5 ;  /* 0x000000063f2f1299 */ /* 0x000fe20008011605 */
        /* <DEDUP_REMOVED lines=33> */
[----:B------:R-:W-:Y:S01]  /*1630*/  CS2R R168, SRZ ;  /* 0x0000000000a87805 */ /* 0x000fe2000001ff00 */
[----:B------:R-:W-:Y:S01]  /*1640*/  IMAD.MOV.U32 R170, RZ, RZ, RZ ;  /* 0x000000ffffaa7224 */ /* 0x000fe200078e00ff */
        /* <DEDUP_REMOVED lines=30> */
.L_x_1845:
        /* <DEDUP_REMOVED lines=56> */
.L_x_1963:
[----:B------:R-:W-:Y:S05]  /*1bb0*/  @!P0 BRA `(.L_x_1847) ;  /* 0x0000000000048947 */ /* 0x000fea0003800000 */
[----:B------:R-:W-:Y:S01]  /*1bc0*/  BPT.TRAP 0x1 ;  /* 0x000000040000795c */ /* 0x000fe20000300000 */
.L_x_1847:
[----:B------:R-:W-:Y:S02]  /*1bd0*/  IMAD.U32 R2, RZ, RZ, UR37 ;  /* 0x00000025ff027e24 */ /* 0x000fe4000f8e00ff */
[----:B-1----:R-:W-:-:S03]  /*1be0*/  IMAD.U32 R3, RZ, RZ, UR36 ;  /* 0x00000024ff037e24 */ /* 0x002fc6000f8e00ff */
[----:B------:R-:W-:Y:S02]  /*1bf0*/  LEA R2, R2, UR38, 0x3 ;  /* 0x0000002602027c11 */ /* 0x000fe4000f8e18ff */
[----:B------:R-:W-:-:S04]  /*1c00*/  SHF.L.U32 R3, R3, 0x1f, RZ ;  /* 0x0000001f03037819 */ /* 0x000fc800000006ff */
[----:B------:R1:W2:Y:S01]  /*1c10*/  SYNCS.PHASECHK.TRANS64.TRYWAIT P2, [R2+URZ+0x38830], R3 ;  /* 0x03883003020075a7 */ /* 0x0002a2000804017f */
[----:B------:R-:W-:Y:S05]  /*1c20*/  @!P0 BRA `(.L_x_1848) ;  /* 0x0000000000048947 */ /* 0x000fea0003800000 */
[----:B------:R-:W-:Y:S01]  /*1c30*/  BPT.TRAP 0x1 ;  /* 0x000000040000795c */ /* 0x000fe20000300000 */
.L_x_1848:
[----:B------:R-:W3:Y:S01]  /*1c40*/  S2R R4, SR_TID.X ;  /* 0x0000000000047919 */ /* 0x000ee20000002100 */
[----:B------:R-:W-:Y:S01]  /*1c50*/  IMAD.MOV.U32 R151, RZ, RZ, RZ ;  /* 0x000000ffff977224 */ /* 0x000fe200078e00ff */
[----:B---3--:R-:W-:Y:S01]  /*1c60*/  LOP3.LUT P1, RZ, R4, 0x7f, RZ, 0xc0, !PT ;  /* 0x0000007f04ff7812 */ /* 0x008fe2000782c0ff */
[----:B--2---:R-:W-:-:S12]  /*1c70*/  @P2 BRA `(.L_x_1849) ;  /* 0x0000000000082947 */ /* 0x004fd80003800000 */
[----:B------:R-:W2:Y:S02]  /*1c80*/  SYNCS.PHASECHK.TRANS64.TRYWAIT P2, [R2+URZ+0x38830], R3 ;  /* 0x03883003020075a7 */ /* 0x000ea4000804017f */
[----:B--2---:R-:W-:Y:S05]  /*1c90*/  @!P2 BRA `(.L_x_1850) ;  /* 0x000001080080a947 */ /* 0x004fea0003800000 */
.L_x_1849:
[----:B------:R-:W-:Y:S05]  /*1ca0*/  WARPSYNC.ALL ;  /* 0x0000000000007948 */ /* 0x000fea0003800000 */
[----:B------:R-:W-:Y:S01]  /*1cb0*/  UIADD3 UR4, UR38, 0x28400, URZ ;  /* 0x0002840026047890 */ /* 0x000fe2000fffe03f */
[----:B------:R-:W-:Y:S01]  /*1cc0*/  WARPGROUP.ARRIVE ;  /* 0x00000000000079c5 */ /* 0x000fe20000000000 */
[----:B------:R-:W-:Y:S01]  /*1cd0*/  ULOP3.LUT UR48, UR41, 0x10000, URZ, 0xfc, !UPT ;  /* 0x0001000029307892 */ /* 0x000fe2000f8efc3f */
[----:B-12---:R-:W-:Y:S01]  /*1ce0*/  @!P1 VIADD R2, R2, 0x38840 ;  /* 0x0003884002029836 */ /* 0x006fe20000000000 */
[----:B------:R-:W-:Y:S01]  /*1cf0*/  USHF.R.U32.HI UR4, URZ, 0x4, UR4 ;  /* 0x000000043f047899 */ /* 0x000fe20008011604 */
[--C-:B------:R-:W-:Y:S01]  /*1d00*/  IMAD.MOV.U32 R150, RZ, RZ, R151.reuse ;  /* 0x000000ffff967224 */ /* 0x100fe200078e0097 */
[----:B------:R-:W-:Y:S01]  /*1d10*/  UMOV UR49, 0x40000040 ;  /* 0x4000004000317882 */ /* 0x000fe20000000000 */
[----:B------:R-:W-:Y:S01]  /*1d20*/  UMOV UR51, 0x40000040 ;  /* 0x4000004000337882 */ /* 0x000fe20000000000 */
[----:B------:R-:W-:Y:S01]  /*1d30*/  ULOP3.LUT UR4, UR4, 0x3fff, URZ, 0xc0, !UPT ;  /* 0x00003fff04047892 */ /* 0x000fe2000f8ec03f */
[----:B------:R-:W-:Y:S01]  /*1d40*/  @!P1 PRMT R2, RZ, 0x654, R2 ;  /* 0x00000654ff029816 */ /* 0x000fe20000000002 */
[----:B------:R-:W-:Y:S01]  /*1d50*/  UIADD3 UR32, UR48, 0x2, URZ ;  /* 0x0000000230207890 */ /* 0x000fe2000fffe03f */
[--C-:B------:R-:W-:Y:S01]  /*1d60*/  IMAD.MOV.U32 R149, RZ, RZ, R151.reuse ;  /* 0x000000ffff957224 */ /* 0x100fe200078e0097 */
[----:B------:R-:W-:Y:S01]  /*1d70*/  ULOP3.LUT UR4, UR4, 0x10000, URZ, 0xfc, !UPT ;  /* 0x0001000004047892 */ /* 0x000fe2000f8efc3f */
[--C-:B------:R-:W-:Y:S01]  /*1d80*/  IMAD.MOV.U32 R148, RZ, RZ, R151.reuse ;  /* 0x000000ffff947224 */ /* 0x100fe200078e0097 */
[----:B------:R-:W-:Y:S01]  /*1d90*/  UMOV UR33, 0x40000040 ;  /* 0x4000004000217882 */ /* 0x000fe20000000000 */
[----:B------:R-:W-:Y:S01]  /*1da0*/  UMOV UR35, 0x40000040 ;  /* 0x4000004000237882 */ /* 0x000fe20000000000 */
        /* <DEDUP_REMOVED lines=41> */
[----:B------:R-:W-:Y:S01]  /*2040*/  UMOV UR5, 0xffffff80 ;  /* 0xffffff8000057882 */ /* 0x000fe20000000000 */
[----:B------:R-:W-:Y:S01]  /*2050*/  ULDC UR6, c[0x0][0x2e0] ;  /* 0x0000b80000067ab9 */ /* 0x000fe20000000800 */
[----:B------:R-:W-:Y:S01]  /*2060*/  UIMAD UR5, UR40, UR5, 0x80 ;  /* 0x00000080280574a4 */ /* 0x000fe2000f8e0205 */
[--C-:B------:R-:W-:Y:S01]  /*2070*/  IMAD.MOV.U32 R133, RZ, RZ, R151.reuse ;  /* 0x000000ffff857224 */ /* 0x100fe200078e0097 */
[----:B------:R-:W-:Y:S01]  /*2080*/  ULDC UR7, c[0x0][0x288] ;  /* 0x0000a20000077ab9 */ /* 0x000fe20000000800 */
[--C-:B------:R-:W-:Y:S01]  /*2090*/  IMAD.MOV.U32 R132, RZ, RZ, R151.reuse ;  /* 0x000000ffff847224 */ /* 0x100fe200078e0097 */
[----:B------:R-:W-:Y:S01]  /*20a0*/  UIMAD UR5, UR39, UR6, UR5 ;  /* 0x00000006270572a4 */ /* 0x000fe2000f8e0205 */
[--C-:B------:R-:W-:Y:S01]  /*20b0*/  IMAD.MOV.U32 R131, RZ, RZ, R151.reuse ;  /* 0x000000ffff837224 */ /* 0x100fe200078e0097 */
[----:B------:R-:W-:Y:S01]  /*20c0*/  UIMAD UR39, UR39, UR6, -UR7 ;  /* 0x00000006272772a4 */ /* 0x000fe2000f8e0a07 */
[--C-:B------:R-:W-:Y:S01]  /*20d0*/  IMAD.MOV.U32 R130, RZ, RZ, R151.reuse ;  /* 0x000000ffff827224 */ /* 0x100fe200078e0097 */
[----:B------:R-:W-:Y:S01]  /*20e0*/  MOV R118, R151 ;  /* 0x0000009700767202 */ /* 0x000fe20000000f00 */
[--C-:B------:R-:W-:Y:S01]  /*20f0*/  IMAD.MOV.U32 R129, RZ, RZ, R151.reuse ;  /* 0x000000ffff817224 */ /* 0x100fe200078e0097 */
[----:B------:R-:W-:Y:S01]  /*2100*/  UIADD3 UR39, UR42, UR39, URZ ;  /* 0x000000272a277290 */ /* 0x000fe2000fffe03f */
[----:B------:R-:W-:-:S02]  /*2110*/  IMAD.MOV.U32 R128, RZ, RZ, R151 ;  /* 0x000000ffff807224 */ /* 0x000fc400078e0097 */
[--C-:B------:R-:W-:Y:S01]  /*2120*/  IMAD.MOV.U32 R127, RZ, RZ, R151.reuse ;  /* 0x000000ffff7f7224 */ /* 0x100fe200078e0097 */
[----:B------:R-:W-:Y:S01]  /*2130*/  USHF.R.S32.HI UR6, URZ, 0x1f, UR39 ;  /* 0x0000001f3f067899 */ /* 0x000fe20008011427 */
[--C-:B------:R-:W-:Y:S02]  /*2140*/  IMAD.MOV.U32 R126, RZ, RZ, R151.reuse ;  /* 0x000000ffff7e7224 */ /* 0x100fe400078e0097 */
[--C-:B------:R-:W-:Y:S01]  /*2150*/  IMAD.MOV.U32 R125, RZ, RZ, R151.reuse ;  /* 0x000000ffff7d7224 */ /* 0x100fe200078e0097 */
[----:B------:R-:W-:Y:S01]  /*2160*/  ULEA.HI UR6, UR6, UR39, URZ, 0x7 ;  /* 0x0000002706067291 */ /* 0x000fe2000f8f383f */
[--C-:B------:R-:W-:Y:S02]  /*2170*/  IMAD.MOV.U32 R124, RZ, RZ, R151.reuse ;  /* 0x000000ffff7c7224 */ /* 0x100fe400078e0097 */
[--C-:B------:R-:W-:Y:S01]  /*2180*/  IMAD.MOV.U32 R123, RZ, RZ, R151.reuse ;  /* 0x000000ffff7b7224 */ /* 0x100fe200078e0097 */
[----:B------:R-:W-:Y:S01]  /*2190*/  USHF.R.S32.HI UR6, URZ, 0x7, UR6 ;  /* 0x000000073f067899 */ /* 0x000fe20008011406 */
[----:B------:R-:W-:-:S02]  /*21a0*/  IMAD.MOV.U32 R122, RZ, RZ, R151 ;  /* 0x000000ffff7a7224 */ /* 0x000fc400078e0097 */
[--C-:B------:R-:W-:Y:S01]  /*21b0*/  IMAD.MOV.U32 R121, RZ, RZ, R151.reuse ;  /* 0x000000ffff797224 */ /* 0x100fe200078e0097 */
[----:B------:R-:W-:Y:S01]  /*21c0*/  UISETP.LT.AND UP0, UPT, URZ, UR6, UPT ;  /* 0x000000063f00728c */ /* 0x000fe2000bf01270 */
[--C-:B------:R-:W-:Y:S02]  /*21d0*/  IMAD.MOV.U32 R120, RZ, RZ, R151.reuse ;  /* 0x000000ffff787224 */ /* 0x100fe400078e0097 */
[--C-:B------:R-:W-:Y:S01]  /*21e0*/  IMAD.MOV.U32 R119, RZ, RZ, R151.reuse ;  /* 0x000000ffff777224 */ /* 0x100fe200078e0097 */
[----:B------:R-:W-:Y:S01]  /*21f0*/  USEL UR39, URZ, UR6, !UP0 ;  /* 0x000000063f277287 */ /* 0x000fe2000c000000 */
        /* <DEDUP_REMOVED lines=41> */
[----:B------:R-:W-:Y:S01]  /*2490*/  QGMMA.64x128x32.F32.E4M3.E4M3 R24, gdesc[UR12], R24, gsb0 ;  /* 0x01e000000c1879f3 */ /* 0x000fe20008000818 */
[----:B------:R-:W-:Y:S02]  /*24a0*/  ULDC UR14, c[0x0][0x988] ;  /* 0x00026200000e7ab9 */ /* 0x000fe40000000800 */
[----:B------:R-:W-:Y:S02]  /*24b0*/  WARPGROUP.DEPBAR.LE gsb0, 0x0 ;  /* 0x00008000000079c5 */ /* 0x000fe40000010000 */
[----:B------:R-:W-:-:S07]  /*24c0*/  WARPGROUP.ARRIVE ;  /* 0x00000000000079c5 */ /* 0x000fce0000000000 */
[----:B------:R-:W-:Y:S01]  /*24d0*/  QGMMA.64x128x32.F32.E4M3.E4M3 R24, gdesc[UR8], R24, gsb0 ;  /* 0x01e00000081879f3 */ /* 0x000fe20008000818 */
[----:B------:R-:W-:Y:S02]  /*24e0*/  UIADD3 UR10, UR5, 0x1, -UR7 ;  /* 0x00000001050a7890 */ /* 0x000fe4000fffe807 */
[----:B------:R-:W-:Y:S02]  /*24f0*/  WARPGROUP.DEPBAR.LE gsb0, 0x0 ;  /* 0x00008000000079c5 */ /* 0x000fe40000010000 */
[C---:B------:R-:W-:Y:S01]  /*2500*/  FMUL.FTZ R26, R0.reuse, R26 ;  /* 0x0000001a001a7220 */ /* 0x040fe20000410000 */
[C---:B------:R-:W-:Y:S01]  /*2510*/  FMUL.FTZ R27, R0.reuse, R27 ;  /* 0x0000001b001b7220 */ /* 0x040fe20000410000 */
[C---:B------:R-:W-:Y:S01]  /*2520*/  FMUL.FTZ R6, R0.reuse, R29 ;  /* 0x0000001d00067220 */ /* 0x040fe20000410000 */
[C---:B------:R-:W-:Y:S01]  /*2530*/  FMUL.FTZ R51, R0.reuse, R51 ;  /* 0x0000003300337220 */ /* 0x040fe20000410000 */
[----:B------:R-:W-:Y:S02]  /*2540*/  IMAD.U32 R29, RZ, RZ, UR10 ;  /* 0x0000000aff1d7e24 */ /* 0x000fe4000f8e00ff */
[C---:B------:R-:W-:Y:S01]  /*2550*/  FMUL.FTZ R7, R0.reuse, R33 ;  /* 0x0000002100077220 */ /* 0x040fe20000410000 */
[C---:B------:R-:W-:Y:S01]  /*2560*/  FMUL.FTZ R9, R0.reuse, R36 ;  /* 0x0000002400097220 */ /* 0x040fe20000410000 */
[C---:B------:R-:W-:Y:S01]  /*2570*/  FMUL.FTZ R30, R0.reuse, R30 ;  /* 0x0000001e001e7220 */ /* 0x040fe20000410000 */
[----:B------:R-:W-:Y:S01]  /*2580*/  FMUL.FTZ R21, R0, R52 ;  /* 0x0000003400157220 */ /* 0x000fe20000410000 */
[----:B------:R1:W-:Y:S01]  /*2590*/  MUFU.TANH R36, R51 ;  /* 0x0000003300247308 */ /* 0x0003e20000002400 */
[----:B------:R-:W-:Y:S01]  /*25a0*/  MOV R33, UR5 ;  /* 0x0000000500217c02 */ /* 0x000fe20008000f00 */
[----:B------:R-:W-:-:S02]  /*25b0*/  IMAD R52, R22, -0x2, R29 ;  /* 0xfffffffe16347824 */ /* 0x000fc400078e021d */
[C---:B------:R-:W-:Y:S01]  /*25c0*/  FMUL.FTZ R31, R0.reuse, R31 ;  /* 0x0000001f001f7220 */ /* 0x040fe20000410000 */
[C---:B------:R-:W-:Y:S01]  /*25d0*/  FMUL.FTZ R13, R0.reuse, R44 ;  /* 0x0000002c000d7220 */ /* 0x040fe20000410000 */
[----:B------:R-:W-:Y:S01]  /*25e0*/  FMUL.FTZ R34, R0, R34 ;  /* 0x0000002200227220 */ /* 0x000fe20000410000 */
[----:B------:R-:W-:Y:S02]  /*25f0*/  IMAD R33, R22, -0x2, R33 ;  /* 0xfffffffe16217824 */ /* 0x000fe400078e0221 */
[C---:B------:R-:W-:Y:S01]  /*2600*/  FMUL.FTZ R3, R0.reuse, R24 ;  /* 0x0000001800037220 */ /* 0x040fe20000410000 */
[----:B------:R-:W2:Y:S01]  /*2610*/  MUFU.TANH R26, R26 ;  /* 0x0000001a001a7308 */ /* 0x000ea20000002400 */
[----:B-1----:R-:W-:Y:S02]  /*2620*/  VIADD R51, R23, UR42 ;  /* 0x0000002a17337c36 */ /* 0x002fe40008000000 */
[C---:B------:R-:W-:Y:S01]  /*2630*/  FMUL.FTZ R24, R0.reuse, R53 ;  /* 0x0000003500187220 */ /* 0x040fe20000410000 */
[C---:B------:R-:W-:Y:S01]  /*2640*/  FMUL.FTZ R35, R0.reuse, R35 ;  /* 0x0000002300237220 */ /* 0x040fe20000410000 */
[C---:B------:R-:W-:Y:S01]  /*2650*/  FMUL.FTZ R55, R0.reuse, R55 ;  /* 0x0000003700377220 */ /* 0x040fe20000410000 */
[----:B------:R-:W-:Y:S01]  /*2660*/  FMUL.FTZ R38, R0, R38 ;  /* 0x0000002600267220 */ /* 0x000fe20000410000 */
[----:B------:R-:W-:Y:S01]  /*2670*/  IADD3 R44, R52, 0x8, R51 ;  /* 0x00000008342c7810 */ /* 0x000fe20007ffe033 */
[C---:B------:R-:W-:Y:S01]  /*2680*/  FMUL.FTZ R8, R0.reuse, R32 ;  /* 0x0000002000087220 */ /* 0x040fe20000410000 */
[----:B------:R-:W-:Y:S01]  /*2690*/  MUFU.TANH R27, R27 ;  /* 0x0000001b001b7308 */ /* 0x000fe20000002400 */
[C---:B------:R-:W-:Y:S01]  /*26a0*/  FMUL.FTZ R39, R0.reuse, R39 ;  /* 0x0000002700277220 */ /* 0x040fe20000410000 */
[----:B------:R-:W-:Y:S01]  /*26b0*/  VIMNMX R53, R33, R44, PT ;  /* 0x0000002c21357248 */ /* 0x000fe20003fe0100 */
[C---:B------:R-:W-:Y:S01]  /*26c0*/  FMUL.FTZ R5, R0.reuse, R28 ;  /* 0x0000001c00057220 */ /* 0x040fe20000410000 */
[C---:B------:R-:W-:Y:S01]  /*26d0*/  FMUL.FTZ R28, R0.reuse, R56 ;  /* 0x00000038001c7220 */ /* 0x040fe20000410000 */
[C---:B------:R-:W-:Y:S01]  /*26e0*/  FMUL.FTZ R42, R0.reuse, R42 ;  /* 0x0000002a002a7220 */ /* 0x040fe20000410000 */
[C---:B------:R-:W-:Y:S01]  /*26f0*/  ISETP.GT.AND P2, PT, R53.reuse, RZ, PT ;  /* 0x000000ff3500720c */ /* 0x040fe20003f44270 */
[C---:B------:R-:W-:Y:S01]  /*2700*/  FMUL.FTZ R4, R0.reuse, R25 ;  /* 0x0000001900047220 */ /* 0x040fe20000410000 */
[----:B------:R-:W1:Y:S01]  /*2710*/  MUFU.TANH R30, R30 ;  /* 0x0000001e001e7308 */ /* 0x000e620000002400 */
[C---:B------:R-:W-:Y:S01]  /*2720*/  ISETP.GT.AND P3, PT, R53.reuse, 0x1, PT ;  /* 0x000000013500780c */ /* 0x040fe20003f64270 */
[C---:B------:R-:W-:Y:S01]  /*2730*/  FMUL.FTZ R25, R0.reuse, R57 ;  /* 0x0000003900197220 */ /* 0x040fe20000410000 */
[C---:B------:R-:W-:Y:S01]  /*2740*/  ISETP.GT.AND P4, PT, R53.reuse, 0x8, PT ;  /* 0x000000083500780c */ /* 0x040fe20003f84270 */
[----:B------:R-:W-:Y:S01]  /*2750*/  FMUL.FTZ R59, R0, R59 ;  /* 0x0000003b003b7220 */ /* 0x000fe20000410000 */
[----:B--2---:R-:W-:Y:S01]  /*2760*/  FSEL R26, R26, -INF , P2 ;  /* 0xff8000001a1a7808 */ /* 0x004fe20001000000 */
[C---:B------:R-:W-:Y:S01]  /*2770*/  FMUL.FTZ R43, R0.reuse, R43 ;  /* 0x0000002b002b7220 */ /* 0x040fe20000410000 */
[----:B------:R-:W-:Y:S01]  /*2780*/  ISETP.GT.AND P2, PT, R53, 0x9, PT ;  /* 0x000000093500780c */ /* 0x000fe20003f44270 */
[----:B------:R-:W2:Y:S01]  /*2790*/  MUFU.TANH R31, R31 ;  /* 0x0000001f001f7308 */ /* 0x000ea20000002400 */
        /* <DEDUP_REMOVED lines=8> */
[----:B-1----:R-:W-:Y:S01]  /*2820*/  FSEL R56, R30, -INF , P4 ;  /* 0xff8000001e387808 */ /* 0x002fe20002000000 */
[C---:B------:R-:W-:Y:S01]  /*2830*/  FMUL.FTZ R63, R0.reuse, R63 ;  /* 0x0000003f003f7220 */ /* 0x040fe20000410000 */
[C---:B------:R-:W-:Y:S01]  /*2840*/  FMUL.FTZ R66, R0.reuse, R66 ;  /* 0x0000004200427220 */ /* 0x040fe20000410000 */
[C---:B------:R-:W-:Y:S01]  /*2850*/  FMUL.FTZ R67, R0.reuse, R67 ;  /* 0x0000004300437220 */ /* 0x040fe20000410000 */
[C---:B------:R-:W-:Y:S01]  /*2860*/  FMUL.FTZ R10, R0.reuse, R37 ;  /* 0x00000025000a7220 */ /* 0x040fe20000410000 */
[C---:B------:R-:W-:Y:S01]  /*2870*/  FMUL.FTZ R70, R0.reuse, R70 ;  /* 0x0000004600467220 */ /* 0x040fe20000410000 */
[C---:B------:R-:W-:Y:S01]  /*2880*/  FMUL.FTZ R71, R0.reuse, R71 ;  /* 0x0000004700477220 */ /* 0x040fe20000410000 */
[----:B------:R-:W1:Y:S01]  /*2890*/  MUFU.TANH R35, R35 ;  /* 0x0000002300237308 */ /* 0x000e620000002400 */
[----:B--2---:R-:W-:Y:S01]  /*28a0*/  FSEL R57, R31, -INF , P2 ;  /* 0xff8000001f397808 */ /* 0x004fe20001000000 */
[C---:B------:R-:W-:Y:S01]  /*28b0*/  FMUL.FTZ R11, R0.reuse, R41 ;  /* 0x00000029000b7220 */ /* 0x040fe20000410000 */
[----:B------:R-:W-:Y:S01]  /*28c0*/  ISETP.GT.AND P2, PT, R53, 0x11, PT ;  /* 0x000000113500780c */ /* 0x000fe20003f44270 */
        /* <DEDUP_REMOVED lines=13> */
[----:B--2---:R-:W-:Y:S01]  /*29a0*/  FSEL R55, R27, -INF , P3 ;  /* 0xff8000001b377808 */ /* 0x004fe20001800000 */
[C---:B------:R-:W-:Y:S01]  /*29b0*/  FMUL.FTZ R60, R0.reuse, R60 ;  /* 0x0000003c003c7220 */ /* 0x040fe20000410000 */
[----:B------:R-:W-:Y:S01]  /*29c0*/  ISETP.GT.AND P3, PT, R53, 0x10, PT ;  /* 0x000000103500780c */ /* 0x000fe20003f64270 */
[----:B------:R-:W-:Y:S01]  /*29d0*/  FMUL.FTZ R61, R0, R61 ;  /* 0x0000003d003d7220 */ /* 0x000fe20000410000 */
[----:B------:R-:W-:Y:S01]  /*29e0*/  FMNMX.FTZ R27, R26, R55, !PT ;  /* 0x000000371a1b7209 */ /* 0x000fe20007810000 */
[----:B------:R-:W-:Y:S01]  /*29f0*/  FMUL.FTZ R64, R0, R64 ;  /* 0x0000004000407220 */ /* 0x000fe20000410000 */
[----:B-1----:R-:W-:Y:S01]  /*2a00*/  FSEL R88, R35, -INF , P2 ;  /* 0xff80000023587808 */ /* 0x002fe20001000000 */
[----:B------:R-:W1:Y:S01]  /*2a10*/  MUFU.TANH R39, R39 ;  /* 0x0000002700277308 */ /* 0x000e620000002400 */
[----:B------:R-:W-:Y:S01]  /*2a20*/  FMNMX.FTZ R30, R56, R27, !PT ;  /* 0x0000001b381e7209 */ /* 0x000fe20007810000 */
[C---:B------:R-:W-:Y:S01]  /*2a30*/  FMUL.FTZ R65, R0.reuse, R65 ;  /* 0x0000004100417220 */ /* 0x040fe20000410000 */
[----:B------:R-:W-:Y:S01]  /*2a40*/  ISETP.GT.AND P2, PT, R53, 0x19, PT ;  /* 0x000000193500780c */ /* 0x000fe20003f44270 */
[C---:B------:R-:W-:Y:S01]  /*2a50*/  FMUL.FTZ R68, R0.reuse, R68 ;  /* 0x0000004400447220 */ /* 0x040fe20000410000 */
[----:B------:R-:W-:Y:S01]  /*2a60*/  FMNMX.FTZ R30, R57, R30, !PT ;  /* 0x0000001e391e7209 */ /* 0x000fe20007810000 */
[C---:B------:R-:W-:Y:S01]  /*2a70*/  FMUL.FTZ R69, R0.reuse, R69 ;  /* 0x0000004500457220 */ /* 0x040fe20000410000 */
[----:B------:R-:W-:Y:S01]  /*2a80*/  VIADDMNMX R51, R51, R52, R33, PT ;  /* 0x0000003433337246 */ /* 0x000fe20003800121 */
[----:B------:R-:W2:Y:S01]  /*2a90*/  MUFU.TANH R42, R42 ;  /* 0x0000002a002a7308 */ /* 0x000ea20000002400 */
[C---:B------:R-:W-:Y:S01]  /*2aa0*/  FMUL.FTZ R72, R0.reuse, R72 ;  /* 0x0000004800487220 */ /* 0x040fe20000410000 */
[C---:B------:R-:W-:Y:S01]  /*2ab0*/  FMUL.FTZ R73, R0.reuse, R73 ;  /* 0x0000004900497220 */ /* 0x040fe20000410000 */
[----:B------:R-:W-:Y:S01]  /*2ac0*/  ISETP.GT.AND P4, PT, R51, 0x8, PT ;  /* 0x000000083300780c */ /* 0x000fe20003f84270 */
[C---:B------:R-:W-:Y:S01]  /*2ad0*/  FMUL.FTZ R76, R0.reuse, R76 ;  /* 0x0000004c004c7220 */ /* 0x040fe20000410000 */
[C---:B------:R-:W-:Y:S01]  /*2ae0*/  FMUL.FTZ R77, R0.reuse, R77 ;  /* 0x0000004d004d7220 */ /* 0x040fe20000410000 */
[C---:B------:R-:W-:Y:S01]  /*2af0*/  FMUL.FTZ R80, R0.reuse, R80 ;  /* 0x0000005000507220 */ /* 0x040fe20000410000 */
[C---:B------:R-:W-:Y:S01]  /*2b00*/  FMUL.FTZ R81, R0.reuse, R81 ;  /* 0x0000005100517220 */ /* 0x040fe20000410000 */
[----:B------:R3:W-:Y:S01]  /*2b10*/  MUFU.TANH R29, R59 ;  /* 0x0000003b001d7308 */ /* 0x0007e20000002400 */
[----:B-1----:R-:W-:Y:S01]  /*2b20*/  FSEL R90, R39, -INF , P2 ;  /* 0xff800000275a7808 */ /* 0x002fe20001000000 */
[C---:B------:R-:W-:Y:S01]  /*2b30*/  FMUL.FTZ R84, R0.reuse, R84 ;  /* 0x0000005400547220 */ /* 0x040fe20000410000 */
[----:B------:R-:W-:Y:S01]  /*2b40*/  ISETP.GT.AND P2, PT, R53, 0x21, PT ;  /* 0x000000213500780c */ /* 0x000fe20003f44270 */
[----:B------:R-:W-:Y:S01]  /*2b50*/  FMUL.FTZ R85, R0, R85 ;  /* 0x0000005500557220 */ /* 0x000fe20000410000 */
[----:B------:R1:W-:Y:S01]  /*2b60*/  @!P1 SYNCS.ARRIVE.TRANS64.RED.A1T0 RZ, [R2+URZ], RZ ;  /* 0x000000ff02ff99a7 */ /* 0x0003e2000810043f */
[----:B------:R-:W-:-:S02]  /*2b70*/  UIADD3 UR5, UR40, -0x2, URZ ;  /* 0xfffffffe28057890 */ /* 0x000fc4000fffe03f */
[----:B------:R-:W4:Y:S01]  /*2b80*/  MUFU.TANH R43, R43 ;  /* 0x0000002b002b7308 */ /* 0x000f220000002400 */
[----:B---3--:R-:W-:Y:S01]  /*2b90*/  FSEL R59, R34, -INF , P3 ;  /* 0xff800000223b7808 */ /* 0x008fe20001800000 */
[----:B------:R-:W-:Y:S01]  /*2ba0*/  UISETP.GE.AND UP0, UPT, UR5, UR39, UPT ;  /* 0x000000270500728c */ /* 0x000fe2000bf06270 */
[----:B------:R-:W-:Y:S02]  /*2bb0*/  ISETP.GT.AND P3, PT, R53, 0x18, PT ;  /* 0x000000183500780c */ /* 0x000fe40003f64270 */
[----:B------:R-:W-:Y:S02]  /*2bc0*/  FMNMX.FTZ R27, R59, R30, !PT ;  /* 0x0000001e3b1b7209 */ /* 0x000fe40007810000 */
[----:B------:R-:W-:Y:S01]  /*2bd0*/  FSEL R89, R38, -INF , P3 ;  /* 0xff80000026597808 */ /* 0x000fe20001800000 */
[----:B------:R-:W3:Y:S01]  /*2be0*/  MUFU.TANH R46, R46 ;  /* 0x0000002e002e7308 */ /* 0x000ee20000002400 */
[----:B------:R-:W-:Y:S02]  /*2bf0*/  FMNMX.FTZ R30, R88, R27, !PT ;  /* 0x0000001b581e7209 */ /* 0x000fe40007810000 */
[----:B------:R-:W-:-:S02]  /*2c00*/  ISETP.GT.AND P3, PT, R53, 0x20, PT ;  /* 0x000000203500780c */ /* 0x000fc40003f64270 */
[----:B------:R-:W-:Y:S02]  /*2c10*/  FMNMX.FTZ R27, R89, R30, !PT ;  /* 0x0000001e591b7209 */ /* 0x000fe40007810000 */
[----:B--2---:R-:W-:Y:S01]  /*2c20*/  FSEL R91, R42, -INF , P3 ;  /* 0xff8000002a5b7808 */ /* 0x004fe20001800000 */
[----:B------:R-:W2:Y:S01]  /*2c30*/  MUFU.TANH R40, R47 ;  /* 0x0000002f00287308 */ /* 0x000ea20000002400 */
[----:B------:R-:W-:Y:S02]  /*2c40*/  FMNMX.FTZ R30, R90, R27, !PT ;  /* 0x0000001b5a1e7209 */ /* 0x000fe40007810000 */
[----:B------:R-:W-:Y:S02]  /*2c50*/  ISETP.GT.AND P3, PT, R53, 0x28, PT ;  /* 0x000000283500780c */ /* 0x000fe40003f64270 */
[----:B----4-:R-:W-:Y:S02]  /*2c60*/  FSEL R92, R43, -INF , P2 ;  /* 0xff8000002b5c7808 */ /* 0x010fe40001000000 */
[----:B------:R-:W-:Y:S01]  /*2c70*/  FMNMX.FTZ R27, R91, R30, !PT ;  /* 0x0000001e5b1b7209 */ /* 0x000fe20007810000 */
[----:B------:R-:W4:Y:S01]  /*2c80*/  MUFU.TANH R50, R50 ;  /* 0x0000003200327308 */ /* 0x000f220000002400 */
[----:B------:R-:W-:-:S02]  /*2c90*/  ISETP.GT.AND P2, PT, R53, 0x29, PT ;  /* 0x000000293500780c */ /* 0x000fc40003f44270 */
[----:B---3--:R-:W-:Y:S02]  /*2ca0*/  FSEL R93, R46, -INF , P3 ;  /* 0xff8000002e5d7808 */ /* 0x008fe40001800000 */
[----:B------:R-:W-:Y:S02]  /*2cb0*/  FMNMX.FTZ R30, R92, R27, !PT ;  /* 0x0000001b5c1e7209 */ /* 0x000fe40007810000 */
[----:B------:R-:W-:Y:S01]  /*2cc0*/  ISETP.GT.AND P3, PT, R53, 0x30, PT ;  /* 0x000000303500780c */ /* 0x000fe20003f64270 */
[----:B------:R-:W3:Y:S01]  /*2cd0*/  MUFU.TANH R54, R54 ;  /* 0x0000003600367308 */ /* 0x000ee20000002400 */
[----:B--2---:R-:W-:Y:S02]  /*2ce0*/  FSEL R40, R40, -INF , P2 ;  /* 0xff80000028287808 */ /* 0x004fe40001000000 */
[----:B------:R-:W-:Y:S02]  /*2cf0*/  FMNMX.FTZ R27, R93, R30, !PT ;  /* 0x0000001e5d1b7209 */ /* 0x000fe40007810000 */
[----:B------:R-:W-:-:S02]  /*2d00*/  ISETP.GT.AND P2, PT, R53, 0x31, PT ;  /* 0x000000313500780c */ /* 0x000fc40003f44270 */
[----:B------:R-:W-:Y:S01]  /*2d10*/  FMNMX.FTZ R27, R40, R27, !PT ;  /* 0x0000001b281b7209 */ /* 0x000fe20007810000 */
[----:B------:R-:W2:Y:S01]  /*2d20*/  MUFU.TANH R58, R58 ;  /* 0x0000003a003a7308 */ /* 0x000ea20000002400 */
[----:B----4-:R-:W-:Y:S02]  /*2d30*/  FSEL R38, R50, -INF , P3 ;  /* 0xff80000032267808 */ /* 0x010fe40001800000 */
[C---:B------:R-:W-:Y:S02]  /*2d40*/  ISETP.GT.AND P3, PT, R53.reuse, 0x38, PT ;  /* 0x000000383500780c */ /* 0x040fe40003f64270 */
[----:B------:R-:W-:Y:S02]  /*2d50*/  FSEL R36, R36, -INF , P2 ;  /* 0xff80000024247808 */ /* 0x000fe40001000000 */
[----:B------:R-:W-:Y:S01]  /*2d60*/  FMNMX.FTZ R27, R38, R27, !PT ;  /* 0x0000001b261b7209 */ /* 0x000fe20007810000 */
[----:B------:R-:W4:Y:S01]  /*2d70*/  MUFU.TANH R62, R62 ;  /* 0x0000003e003e7308 */ /* 0x000f220000002400 */
[----:B------:R-:W-:-:S02]  /*2d80*/  ISETP.GT.AND P2, PT, R53, 0x39, PT ;  /* 0x000000393500780c */ /* 0x000fc40003f44270 */
[----:B---3--:R-:W-:Y:S02]  /*2d90*/  FSEL R34, R54, -INF , P3 ;  /* 0xff80000036227808 */ /* 0x008fe40001800000 */
[----:B------:R-:W-:Y:S02]  /*2da0*/  FMNMX.FTZ R27, R36, R27, !PT ;  /* 0x0000001b241b7209 */ /* 0x000fe40007810000 */
[C---:B------:R-:W-:Y:S01]  /*2db0*/  ISETP.GT.AND P3, PT, R53.reuse, 0x40, PT ;  /* 0x000000403500780c */ /* 0x040fe20003f64270 */
[----:B------:R-:W3:Y:S01]  /*2dc0*/  MUFU.TANH R63, R63 ;  /* 0x0000003f003f7308 */ /* 0x000ee20000002400 */
[----:B------:R-:W-:Y:S02]  /*2dd0*/  FSEL R32, R32, -INF , P2 ;  /* 0xff80000020207808 */ /* 0x000fe40001000000 */
[----:B------:R-:W-:Y:S02]  /*2de0*/  FMNMX.FTZ R27, R34, R27, !PT ;  /* 0x0000001b221b7209 */ /* 0x000fe40007810000 */
[----:B------:R-:W-:-:S02]  /*2df0*/  ISETP.GT.AND P2, PT, R53, 0x41, PT ;  /* 0x000000413500780c */ /* 0x000fc40003f44270 */
[----:B--2---:R-:W-:Y:S01]  /*2e00*/  FSEL R30, R58, -INF , P3 ;  /* 0xff8000003a1e7808 */ /* 0x004fe20001800000 */
[----:B------:R-:W2:Y:S01]  /*2e10*/  MUFU.TANH R66, R66 ;  /* 0x0000004200427308 */ /* 0x000ea20000002400 */
[----:B------:R-:W-:Y:S02]  /*2e20*/  FMNMX.FTZ R27, R32, R27, !PT ;  /* 0x0000001b201b7209 */ /* 0x000fe40007810000 */
[----:B------:R-:W-:Y:S02]  /*2e30*/  ISETP.GT.AND P3, PT, R53, 0x48, PT ;  /* 0x000000483500780c */ /* 0x000fe40003f64270 */
[----:B------:R-:W-:Y:S02]  /*2e40*/  FSEL R29, R29, -INF , P2 ;  /* 0xff8000001d1d7808 */ /* 0x000fe40001000000 */
[----:B------:R-:W-:Y:S01]  /*2e50*/  FMNMX.FTZ R46, R30, R27, !PT ;  /* 0x0000001b1e2e7209 */ /* 0x000fe20007810000 */
[----:B------:R-:W5:Y:S01]  /*2e60*/  MUFU.TANH R37, R67 ;  /* 0x0000004300257308 */ /* 0x000f620000002400 */
[----:B------:R-:W-:-:S02]  /*2e70*/  ISETP.GT.AND P2, PT, R53, 0x49, PT ;  /* 0x000000493500780c */ /* 0x000fc40003f44270 */
[----:B----4-:R-:W-:Y:S02]  /*2e80*/  FSEL R27, R62, -INF , P3 ;  /* 0xff8000003e1b7808 */ /* 0x010fe40001800000 */
[----:B------:R-:W-:Y:S02]  /*2e90*/  FMNMX.FTZ R46, R29, R46, !PT ;  /* 0x0000002e1d2e7209 */ /* 0x000fe40007810000 */
[----:B------:R-:W-:Y:S01]  /*2ea0*/  ISETP.GT.AND P3, PT, R53, 0x50, PT ;  /* 0x000000503500780c */ /* 0x000fe20003f64270 */
[----:B------:R-:W4:Y:S01]  /*2eb0*/  MUFU.TANH R39, R70 ;  /* 0x0000004600277308 */ /* 0x000f220000002400 */
[----:B---3--:R-:W-:Y:S02]  /*2ec0*/  FSEL R31, R63, -INF , P2 ;  /* 0xff8000003f1f7808 */ /* 0x008fe40001000000 */
[----:B------:R-:W-:Y:S02]  /*2ed0*/  FMNMX.FTZ R46, R27, R46, !PT ;  /* 0x0000002e1b2e7209 */ /* 0x000fe40007810000 */
[----:B------:R-:W-:-:S02]  /*2ee0*/  ISETP.GT.AND P2, PT, R53, 0x51, PT ;  /* 0x000000513500780c */ /* 0x000fc40003f44270 */
[----:B--2---:R-:W-:Y:S01]  /*2ef0*/  FSEL R35, R66, -INF , P3 ;  /* 0xff80000042237808 */ /* 0x004fe20001800000 */
[----:B------:R-:W2:Y:S01]  /*2f00*/  MUFU.TANH R41, R71 ;  /* 0x0000004700297308 */ /* 0x000ea20000002400 */
[----:B------:R-:W-:Y:S02]  /*2f10*/  FMNMX.FTZ R48, R31, R46, !PT ;  /* 0x0000002e1f307209 */ /* 0x000fe40007810000 */
[----:B------:R-:W-:Y:S02]  /*2f20*/  ISETP.GT.AND P3, PT, R53, 0x58, PT ;  /* 0x000000583500780c */ /* 0x000fe40003f64270 */
[----:B-----5:R-:W-:Y:S02]  /*2f30*/  FSEL R37, R37, -INF , P2 ;  /* 0xff80000025257808 */ /* 0x020fe40001000000 */
[----:B------:R-:W-:Y:S01]  /*2f40*/  FMNMX.FTZ R48, R35, R48, !PT ;  /* 0x0000003023307209 */ /* 0x000fe20007810000 */
[----:B------:R-:W3:Y:S01]  /*2f50*/  MUFU.TANH R42, R74 ;  /* 0x0000004a002a7308 */ /* 0x000ee20000002400 */
[----:B------:R-:W-:-:S02]  /*2f60*/  ISETP.GT.AND P2, PT, R53, 0x59, PT ;  /* 0x000000593500780c */ /* 0x000fc40003f44270 */
[----:B----4-:R-:W-:Y:S02]  /*2f70*/  FSEL R39, R39, -INF , P3 ;  /* 0xff80000027277808 */ /* 0x010fe40001800000 */
[----:B------:R-:W-:Y:S02]  /*2f80*/  FMNMX.FTZ R48, R37, R48, !PT ;  /* 0x0000003025307209 */ /* 0x000fe40007810000 */
[----:B------:R-:W-:Y:S01]  /*2f90*/  ISETP.GT.AND P3, PT, R53, 0x60, PT ;  /* 0x000000603500780c */ /* 0x000fe20003f64270 */
[----:B------:R-:W4:Y:S01]  /*2fa0*/  MUFU.TANH R43, R75 ;  /* 0x0000004b002b7308 */ /* 0x000f220000002400 */
[----:B--2---:R-:W-:Y:S02]  /*2fb0*/  FSEL R41, R41, -INF , P2 ;  /* 0xff80000029297808 */ /* 0x004fe40001000000 */
[----:B------:R-:W-:Y:S02]  /*2fc0*/  FMNMX.FTZ R48, R39, R48, !PT ;  /* 0x0000003027307209 */ /* 0x000fe40007810000 */
[----:B------:R-:W-:-:S02]  /*2fd0*/  ISETP.GT.AND P2, PT, R53, 0x61, PT ;  /* 0x000000613500780c */ /* 0x000fc40003f44270 */
[----:B------:R-:W-:Y:S01]  /*2fe0*/  FMNMX.FTZ R49, R41, R48, !PT ;  /* 0x0000003029317209 */ /* 0x000fe20007810000 */
[----:B------:R-:W2:Y:S01]  /*2ff0*/  MUFU.TANH R44, R78 ;  /* 0x0000004e002c7308 */ /* 0x000ea20000002400 */
[----:B---3--:R-:W-:Y:S02]  /*3000*/  FSEL R42, R42, -INF , P3 ;  /* 0xff8000002a2a7808 */ /* 0x008fe40001800000 */
[----:B------:R-:W-:Y:S02]  /*3010*/  ISETP.GT.AND P3, PT, R53, 0x68, PT ;  /* 0x000000683500780c */ /* 0x000fe40003f64270 */
[----:B------:R-:W-:-:S03]  /*3020*/  FMNMX.FTZ R50, R42, R49, !PT ;  /* 0x000000312a327209 */ /* 0x000fc60007810000 */
[----:B------:R-:W3:Y:S01]  /*3030*/  MUFU.TANH R45, R79 ;  /* 0x0000004f002d7308 */ /* 0x000ee20000002400 */
[----:B----4-:R-:W-:Y:S02]  /*3040*/  FSEL R43, R43, -INF , P2 ;  /* 0xff8000002b2b7808 */ /* 0x010fe40001000000 */
[----:B------:R-:W-:Y:S02]  /*3050*/  ISETP.GT.AND P2, PT, R53, 0x69, PT ;  /* 0x000000693500780c */ /* 0x000fe40003f44270 */
[----:B------:R-:W-:-:S03]  /*3060*/  FMNMX.FTZ R63, R43, R50, !PT ;  /* 0x000000322b3f7209 */ /* 0x000fc60007810000 */
[----:B------:R-:W4:Y:S01]  /*3070*/  MUFU.TANH R46, R82 ;  /* 0x00000052002e7308 */ /* 0x000f220000002400 */
[----:B--2---:R-:W-:Y:S02]  /*3080*/  FSEL R44, R44, -INF , P3 ;  /* 0xff8000002c2c7808 */ /* 0x004fe40001800000 */
[----:B------:R-:W-:Y:S02]  /*3090*/  ISETP.GT.AND P3, PT, R53, 0x70, PT ;  /* 0x000000703500780c */ /* 0x000fe40003f64270 */
[----:B------:R-:W-:-:S03]  /*30a0*/  FMNMX.FTZ R50, R44, R63, !PT ;  /* 0x0000003f2c327209 */ /* 0x000fc60007810000 */
[----:B------:R2:W5:Y:S01]  /*30b0*/  MUFU.TANH R47, R83 ;  /* 0x00000053002f7308 */ /* 0x0005620000002400 */
[----:B---3--:R-:W-:Y:S02]  /*30c0*/  FSEL R45, R45, -INF , P2 ;  /* 0xff8000002d2d7808 */ /* 0x008fe40001000000 */
[----:B------:R-:W-:Y:S02]  /*30d0*/  ISETP.GT.AND P2, PT, R53, 0x71, PT ;  /* 0x000000713500780c */ /* 0x000fe40003f44270 */
[----:B------:R-:W-:-:S03]  /*30e0*/  FMNMX.FTZ R63, R45, R50, !PT ;  /* 0x000000322d3f7209 */ /* 0x000fc60007810000 */
[----:B------:R3:W1:Y:S01]  /*30f0*/  MUFU.TANH R48, R86 ;  /* 0x0000005600307308 */ /* 0x0006620000002400 */
[----:B----4-:R-:W-:Y:S01]  /*3100*/  FSEL R46, R46, -INF , P3 ;  /* 0xff8000002e2e7808 */ /* 0x010fe20001800000 */
[----:B--2---:R-:W-:Y:S01]  /*3110*/  IMAD.MOV.U32 R83, RZ, RZ, R151 ;  /* 0x000000ffff537224 */ /* 0x004fe200078e0097 */
[----:B------:R-:W-:Y:S02]  /*3120*/  ISETP.GT.AND P3, PT, R53, 0x78, PT ;  /* 0x000000783500780c */ /* 0x000fe40003f64270 */
[----:B------:R-:W-:-:S03]  /*3130*/  FMNMX.FTZ R50, R46, R63, !PT ;  /* 0x0000003f2e327209 */ /* 0x000fc60007810000 */
[----:B------:R2:W4:Y:S01]  /*3140*/  MUFU.TANH R49, R87 ;  /* 0x0000005700317308 */ /* 0x0005220000002400 */
[----:B-----5:R-:W-:Y:S01]  /*3150*/  FSEL R47, R47, -INF , P2 ;  /* 0xff8000002f2f7808 */ /* 0x020fe20001000000 */
[----:B---3--:R-:W-:Y:S01]  /*3160*/  IMAD.MOV.U32 R86, RZ, RZ, R151 ;  /* 0x000000ffff567224 */ /* 0x008fe200078e0097 */
[----:B------:R-:W-:Y:S02]  /*3170*/  ISETP.GT.AND P2, PT, R53, 0x79, PT ;  /* 0x000000793500780c */ /* 0x000fe40003f44270 */
[----:B------:R-:W-:-:S03]  /*3180*/  FMNMX.FTZ R53, R47, R50, !PT ;  /* 0x000000322f357209 */ /* 0x000fc60007810000 */
[----:B------:R-:W-:Y:S01]  /*3190*/  MUFU.TANH R3, R3 ;  /* 0x0000000300037308 */ /* 0x000fe20000002400 */
[----:B-1----:R-:W-:Y:S01]  /*31a0*/  FSEL R48, R48, -INF , P3 ;  /* 0xff80000030307808 */ /* 0x002fe20001800000 */
[----:B--2---:R-:W-:Y:S01]  /*31b0*/  IMAD.MOV.U32 R87, RZ, RZ, R151 ;  /* 0x000000ffff577224 */ /* 0x004fe200078e0097 */
[----:B------:R-:W-:Y:S02]  /*31c0*/  ISETP.GT.AND P3, PT, R51, 0x1, PT ;  /* 0x000000013300780c */ /* 0x000fe40003f64270 */
[----:B------:R-:W-:-:S03]  /*31d0*/  FMNMX.FTZ R50, R48, R53, !PT ;  /* 0x0000003530327209 */ /* 0x000fc60007810000 */
[----:B------:R-:W-:Y:S01]  /*31e0*/  MUFU.TANH R4, R4 ;  /* 0x0000000400047308 */ /* 0x000fe20000002400 */
[----:B----4-:R-:W-:-:S04]  /*31f0*/  FSEL R49, R49, -INF , P2 ;  /* 0xff80000031317808 */ /* 0x010fc80001000000 */
[----:B------:R-:W-:-:S03]  /*3200*/  FMNMX.FTZ R50, R49, R50, !PT ;  /* 0x0000003231327209 */ /* 0x000fc60007810000 */
[----:B------:R-:W1:Y:S02]  /*3210*/  MUFU.TANH R5, R5 ;  /* 0x0000000500057308 */ /* 0x000e640000002400 */
[----:B------:R-:W2:Y:S06]  /*3220*/  SHFL.BFLY PT, R53, R50, 0x2, 0x1f ;  /* 0x0c401f0032357f89 */ /* 0x000eac00000e0000 */
[----:B------:R-:W3:Y:S08]  /*3230*/  MUFU.TANH R6, R6 ;  /* 0x0000000600067308 */ /* 0x000ef00000002400 */
[----:B------:R-:W4:Y:S01]  /*3240*/  MUFU.TANH R8, R8 ;  /* 0x0000000800087308 */ /* 0x000f220000002400 */
[----:B-1----:R-:W-:-:S07]  /*3250*/  FSEL R52, R5, -INF , P4 ;  /* 0xff80000005347808 */ /* 0x002fce0002000000 */
[----:B------:R-:W1:Y:S01]  /*3260*/  MUFU.TANH R7, R7 ;  /* 0x0000000700077308 */ /* 0x000e620000002400 */
[----:B--2---:R-:W-:-:S05]  /*3270*/  FMNMX.FTZ R53, R50, R53, !PT ;  /* 0x0000003532357209 */ /* 0x004fca0007810000 */
[----:B------:R-:W2:Y:S02]  /*3280*/  SHFL.BFLY PT, R170, R53, 0x1, 0x1f ;  /* 0x0c201f0035aa7f89 */ /* 0x000ea400000e0000 */
[----:B------:R-:W5:Y:S08]  /*3290*/  MUFU.TANH R9, R9 ;  /* 0x0000000900097308 */ /* 0x000f700000002400 */
[----:B------:R-:W5:Y:S08]  /*32a0*/  MUFU.TANH R10, R10 ;  /* 0x0000000a000a7308 */ /* 0x000f700000002400 */
[----:B------:R-:W5:Y:S01]  /*32b0*/  MUFU.TANH R12, R12 ;  /* 0x0000000c000c7308 */ /* 0x000f620000002400 */
[----:B--2---:R-:W-:Y:S01]  /*32c0*/  FMNMX.FTZ R170, R53, R170, !PT ;  /* 0x000000aa35aa7209 */ /* 0x004fe20007810000 */
[----:B------:R-:W-:-:S06]  /*32d0*/  IMAD.U32 R53, RZ, RZ, UR14 ;  /* 0x0000000eff357e24 */ /* 0x000fcc000f8e00ff */
[----:B------:R-:W2:Y:S01]  /*32e0*/  MUFU.TANH R11, R11 ;  /* 0x0000000b000b7308 */ /* 0x000ea20000002400 */
[C---:B------:R-:W-:Y:S01]  /*32f0*/  FSETP.NEU.FTZ.AND P2, PT, R170.reuse, -INF , PT ;  /* 0xff800000aa00780b */ /* 0x040fe20003f5d000 */
[----:B------:R-:W-:-:S01]  /*3300*/  FFMA.FTZ R50, R170, R53, -8 ;  /* 0xc1000000aa327423 */ /* 0x000fc20000010035 */
[----:B------:R-:W-:Y:S02]  /*3310*/  FSEL R53, R4, -INF , P3 ;  /* 0xff80000004357808 */ /* 0x000fe40001800000 */
[C---:B------:R-:W-:Y:S02]  /*3320*/  ISETP.GT.AND P3, PT, R51.reuse, 0x10, PT ;  /* 0x000000103300780c */ /* 0x040fe40003f64270 */
[----:B------:R-:W-:Y:S01]  /*3330*/  FSEL R82, R50, RZ, P2 ;  /* 0x000000ff32527208 */ /* 0x000fe20001000000 */
[----:B------:R-:W2:Y:S01]  /*3340*/  MUFU.TANH R13, R13 ;  /* 0x0000000d000d7308 */ /* 0x000ea20000002400 */
[----:B------:R-:W-:-:S03]  /*3350*/  ISETP.GT.AND P2, PT, R51, RZ, PT ;  /* 0x000000ff3300720c */ /* 0x000fc60003f44270 */
[--C-:B------:R-:W-:Y:S01]  /*3360*/  FFMA.FTZ R33, R55, UR14, -R82.reuse ;  /* 0x0000000e37217c23 */ /* 0x100fe20008010852 */
[----:B------:R-:W-:Y:S01]  /*3370*/  FSEL R50, R3, -INF , P2 ;  /* 0xff80000003327808 */ /* 0x000fe20001000000 */
[--C-:B------:R-:W-:Y:S01]  /*3380*/  FFMA.FTZ R3, R56, UR14, -R82.reuse ;  /* 0x0000000e38037c23 */ /* 0x100fe20008010852 */
[----:B------:R-:W-:Y:S01]  /*3390*/  ISETP.GT.AND P2, PT, R51, 0x9, PT ;  /* 0x000000093300780c */ /* 0x000fe20003f44270 */
[--C-:B------:R-:W-:Y:S01]  /*33a0*/  FFMA.FTZ R4, R57, UR14, -R82.reuse ;  /* 0x0000000e39047c23 */ /* 0x100fe20008010852 */
[----:B------:R-:W-:Y:S01]  /*33b0*/  FMNMX.FTZ R5, R50, R53, !PT ;  /* 0x0000003532057209 */ /* 0x000fe20007810000 */
[----:B------:R-:W2:Y:S01]  /*33c0*/  MUFU.TANH R14, R14 ;  /* 0x0000000e000e7308 */ /* 0x000ea20000002400 */
[----:B---3--:R-:W-:Y:S01]  /*33d0*/  FSEL R54, R6, -INF , P2 ;  /* 0xff80000006367808 */ /* 0x008fe20001000000 */
[--C-:B------:R-:W-:Y:S01]  /*33e0*/  FFMA.FTZ R31, R31, UR14, -R82.reuse ;  /* 0x0000000e1f1f7c23 */ /* 0x100fe20008010852 */
[----:B------:R-:W-:Y:S01]  /*33f0*/  FMNMX.FTZ R5, R52, R5, !PT ;  /* 0x0000000534057209 */ /* 0x000fe20007810000 */
[--C-:B------:R-:W-:Y:S01]  /*3400*/  FFMA.FTZ R26, R26, UR14, -R82.reuse ;  /* 0x0000000e1a1a7c23 */ /* 0x100fe20008010852 */
[----:B------:R-:W-:Y:S01]  /*3410*/  ISETP.GT.AND P2, PT, R51, 0x11, PT ;  /* 0x000000113300780c */ /* 0x000fe20003f44270 */
[--C-:B------:R-:W-:Y:S01]  /*3420*/  FFMA.FTZ R88, R88, UR14, -R82.reuse ;  /* 0x0000000e58587c23 */ /* 0x100fe20008010852 */
[----:B----4-:R-:W-:Y:S01]  /*3430*/  FSEL R55, R8, -INF , P3 ;  /* 0xff80000008377808 */ /* 0x010fe20001800000 */
[----:B------:R-:W3:Y:S01]  /*3440*/  MUFU.TANH R20, R20 ;  /* 0x0000001400147308 */ /* 0x000ee20000002400 */
[----:B------:R-:W-:Y:S01]  /*3450*/  FMNMX.FTZ R6, R54, R5, !PT ;  /* 0x0000000536067209 */ /* 0x000fe20007810000 */
[--C-:B------:R-:W-:Y:S01]  /*3460*/  FFMA.FTZ R5, R59, UR14, -R82.reuse ;  /* 0x0000000e3b057c23 */ /* 0x100fe20008010852 */
[----:B-1----:R-:W-:Y:S01]  /*3470*/  FSEL R56, R7, -INF , P2 ;  /* 0xff80000007387808 */ /* 0x002fe20001000000 */
[--C-:B------:R-:W-:Y:S01]  /*3480*/  FFMA.FTZ R36, R36, UR14, -R82.reuse ;  /* 0x0000000e24247c23 */ /* 0x100fe20008010852 */
[----:B------:R-:W-:Y:S01]  /*3490*/  ISETP.GT.AND P3, PT, R51, 0x18, PT ;  /* 0x000000183300780c */ /* 0x000fe20003f64270 */
[--C-:B------:R-:W-:Y:S01]  /*34a0*/  FFMA.FTZ R41, R41, UR14, -R82.reuse ;  /* 0x0000000e29297c23 */ /* 0x100fe20008010852 */
[----:B------:R-:W-:Y:S01]  /*34b0*/  FMNMX.FTZ R7, R55, R6, !PT ;  /* 0x0000000637077209 */ /* 0x000fe20007810000 */
[----:B------:R-:W1:Y:S01]  /*34c0*/  MUFU.TANH R15, R15 ;  /* 0x0000000f000f7308 */ /* 0x000e620000002400 */
[----:B------:R-:W-:Y:S01]  /*34d0*/  ISETP.GT.AND P2, PT, R51, 0x19, PT ;  /* 0x000000193300780c */ /* 0x000fe20003f44270 */
[--C-:B------:R-:W-:Y:S01]  /*34e0*/  FFMA.FTZ R91, R91, UR14, -R82.reuse ;  /* 0x0000000e5b5b7c23 */ /* 0x100fe20008010852 */
[----:B-----5:R-:W-:Y:S01]  /*34f0*/  FSEL R57, R9, -INF , P3 ;  /* 0xff80000009397808 */ /* 0x020fe20001800000 */
[--C-:B------:R-:W-:Y:S01]  /*3500*/  FFMA.FTZ R34, R34, UR14, -R82.reuse ;  /* 0x0000000e22227c23 */ /* 0x100fe20008010852 */
[----:B------:R-:W-:Y:S01]  /*3510*/  FMNMX.FTZ R6, R56, R7, !PT ;  /* 0x0000000738067209 */ /* 0x000fe20007810000 */
[--C-:B------:R-:W-:Y:S01]  /*3520*/  FFMA.FTZ R32, R32, UR14, -R82.reuse ;  /* 0x0000000e20207c23 */ /* 0x100fe20008010852 */
[----:B------:R-:W-:Y:S01]  /*3530*/  ISETP.GT.AND P3, PT, R51, 0x20, PT ;  /* 0x000000203300780c */ /* 0x000fe20003f64270 */
[----:B------:R-:W4:Y:S01]  /*3540*/  MUFU.TANH R21, R21 ;  /* 0x0000001500157308 */ /* 0x000f220000002400 */
[----:B------:R-:W-:Y:S01]  /*3550*/  FSEL R58, R10, -INF , P2 ;  /* 0xff8000000a3a7808 */ /* 0x000fe20001000000 */
[--C-:B------:R-:W-:Y:S01]  /*3560*/  FFMA.FTZ R10, R90, UR14, -R82.reuse ;  /* 0x0000000e5a0a7c23 */ /* 0x100fe20008010852 */
[----:B------:R-:W-:Y:S01]  /*3570*/  FMNMX.FTZ R7, R57, R6, !PT ;  /* 0x0000000639077209 */ /* 0x000fe20007810000 */
[--C-:B------:R-:W-:Y:S01]  /*3580*/  FFMA.FTZ R30, R30, UR14, -R82.reuse ;  /* 0x0000000e1e1e7c23 */ /* 0x100fe20008010852 */
[----:B------:R-:W-:Y:S01]  /*3590*/  ISETP.GT.AND P2, PT, R51, 0x21, PT ;  /* 0x000000213300780c */ /* 0x000fe20003f44270 */
[--C-:B------:R-:W-:Y:S01]  /*35a0*/  FFMA.FTZ R27, R27, UR14, -R82.reuse ;  /* 0x0000000e1b1b7c23 */ /* 0x100fe20008010852 */
[----:B------:R-:W-:Y:S01]  /*35b0*/  FSEL R59, R12, -INF , P3 ;  /* 0xff8000000c3b7808 */ /* 0x000fe20001800000 */
[----:B------:R-:W5:Y:S01]  /*35c0*/  MUFU.TANH R24, R24 ;  /* 0x0000001800187308 */ /* 0x000f620000002400 */
[----:B------:R-:W-:Y:S01]  /*35d0*/  FMNMX.FTZ R8, R58, R7, !PT ;  /* 0x000000073a087209 */ /* 0x000fe20007810000 */
[--C-:B------:R-:W-:Y:S01]  /*35e0*/  FFMA.FTZ R7, R89, UR14, -R82.reuse ;  /* 0x0000000e59077c23 */ /* 0x100fe20008010852 */
[----:B------:R-:W-:Y:S01]  /*35f0*/  ISETP.GT.AND P3, PT, R51, 0x28, PT ;  /* 0x000000283300780c */ /* 0x000fe20003f64270 */
[--C-:B------:R-:W-:Y:S01]  /*3600*/  FFMA.FTZ R39, R39, UR14, -R82.reuse ;  /* 0x0000000e27277c23 */ /* 0x100fe20008010852 */
[----:B--2---:R-:W-:Y:S01]  /*3610*/  FSEL R62, R11, -INF , P2 ;  /* 0xff8000000b3e7808 */ /* 0x004fe20001000000 */
[--C-:B------:R-:W-:Y:S01]  /*3620*/  FFMA.FTZ R44, R44, UR14, -R82.reuse ;  /* 0x0000000e2c2c7c23 */ /* 0x100fe20008010852 */
[----:B------:R-:W-:Y:S01]  /*3630*/  FMNMX.FTZ R9, R59, R8, !PT ;  /* 0x000000083b097209 */ /* 0x000fe20007810000 */
[----:B------:R-:W2:Y:S01]  /*3640*/  MUFU.TANH R28, R28 ;  /* 0x0000001c001c7308 */ /* 0x000ea20000002400 */
[----:B------:R-:W-:Y:S01]  /*3650*/  ISETP.GT.AND P2, PT, R51, 0x29, PT ;  /* 0x000000293300780c */ /* 0x000fe20003f44270 */
[--C-:B------:R-:W-:Y:S01]  /*3660*/  FFMA.FTZ R42, R42, UR14, -R82.reuse ;  /* 0x0000000e2a2a7c23 */ /* 0x100fe20008010852 */
[----:B------:R-:W-:Y:S01]  /*3670*/  FSEL R63, R13, -INF , P3 ;  /* 0xff8000000d3f7808 */ /* 0x000fe20001800000 */
[--C-:B------:R-:W-:Y:S01]  /*3680*/  FFMA.FTZ R43, R43, UR14, -R82.reuse ;  /* 0x0000000e2b2b7c23 */ /* 0x100fe20008010852 */
[----:B------:R-:W-:Y:S01]  /*3690*/  FMNMX.FTZ R8, R62, R9, !PT ;  /* 0x000000093e087209 */ /* 0x000fe20007810000 */
[--C-:B------:R-:W-:Y:S01]  /*36a0*/  FFMA.FTZ R49, R49, UR14, -R82.reuse ;  /* 0x0000000e31317c23 */ /* 0x100fe20008010852 */
[----:B------:R-:W-:Y:S01]  /*36b0*/  ISETP.GT.AND P3, PT, R51, 0x30, PT ;  /* 0x000000303300780c */ /* 0x000fe20003f64270 */
[----:B------:R-:W2:Y:S01]  /*36c0*/  MUFU.TANH R25, R25 ;  /* 0x0000001900197308 */ /* 0x000ea20000002400 */
[----:B------:R-:W-:Y:S01]  /*36d0*/  FSEL R66, R14, -INF , P2 ;  /* 0xff8000000e427808 */ /* 0x000fe20001000000 */
[----:B------:R-:W-:Y:S01]  /*36e0*/  FFMA.FTZ R14, R40, UR14, -R82 ;  /* 0x0000000e280e7c23 */ /* 0x000fe20008010852 */
[----:B------:R-:W-:Y:S01]  /*36f0*/  FMNMX.FTZ R9, R63, R8, !PT ;  /* 0x000000083f097209 */ /* 0x000fe20007810000 */
[--C-:B------:R-:W-:Y:S01]  /*3700*/  IMAD.MOV.U32 R90, RZ, RZ, R151.reuse ;  /* 0x000000ffff5a7224 */ /* 0x100fe200078e0097 */
[----:B------:R-:W-:Y:S01]  /*3710*/  ISETP.GT.AND P2, PT, R51, 0x31, PT ;  /* 0x000000313300780c */ /* 0x000fe20003f44270 */
[----:B------:R-:W-:Y:S01]  /*3720*/  IMAD.MOV.U32 R89, RZ, RZ, R151 ;  /* 0x000000ffff597224 */ /* 0x000fe200078e0097 */
[----:B---3--:R-:W-:Y:S01]  /*3730*/  FSEL R67, R20, -INF , P3 ;  /* 0xff80000014437808 */ /* 0x008fe20001800000 */
[----:B------:R-:W3:Y:S01]  /*3740*/  MUFU.TANH R60, R60 ;  /* 0x0000003c003c7308 */ /* 0x000ee20000002400 */
[----:B------:R-:W-:-:S02]  /*3750*/  FMNMX.FTZ R8, R66, R9, !PT ;  /* 0x0000000942087209 */ /* 0x000fc40007810000 */
[----:B------:R-:W-:Y:S02]  /*3760*/  ISETP.GT.AND P3, PT, R51, 0x38, PT ;  /* 0x000000383300780c */ /* 0x000fe40003f64270 */
[----:B-1----:R-:W-:Y:S02]  /*3770*/  FSEL R70, R15, -INF , P2 ;  /* 0xff8000000f467808 */ /* 0x002fe40001000000 */
[----:B------:R-:W-:Y:S01]  /*3780*/  FMNMX.FTZ R9, R67, R8, !PT ;  /* 0x0000000843097209 */ /* 0x000fe20007810000 */
[----:B------:R-:W1:Y:S01]  /*3790*/  MUFU.TANH R61, R61 ;  /* 0x0000003d003d7308 */ /* 0x000e620000002400 */
[----:B------:R-:W-:Y:S02]  /*37a0*/  ISETP.GT.AND P2, PT, R51, 0x39, PT ;  /* 0x000000393300780c */ /* 0x000fe40003f44270 */
[----:B----4-:R-:W-:Y:S02]  /*37b0*/  FSEL R71, R21, -INF , P3 ;  /* 0xff80000015477808 */ /* 0x010fe40001800000 */
[----:B------:R-:W-:Y:S01]  /*37c0*/  FMNMX.FTZ R12, R70, R9, !PT ;  /* 0x00000009460c7209 */ /* 0x000fe20007810000 */
[----:B------:R-:W-:Y:S01]  /*37d0*/  FFMA.FTZ R9, R92, UR14, -R82 ;  /* 0x0000000e5c097c23 */ /* 0x000fe20008010852 */
[----:B------:R-:W-:Y:S01]  /*37e0*/  ISETP.GT.AND P3, PT, R51, 0x40, PT ;  /* 0x000000403300780c */ /* 0x000fe20003f64270 */
[----:B------:R-:W4:Y:S01]  /*37f0*/  MUFU.TANH R64, R64 ;  /* 0x0000004000407308 */ /* 0x000f220000002400 */
[----:B-----5:R-:W-:Y:S01]  /*3800*/  FSEL R74, R24, -INF , P2 ;  /* 0xff800000184a7808 */ /* 0x020fe20001000000 */
[----:B------:R-:W-:Y:S01]  /*3810*/  IMAD.MOV.U32 R92, RZ, RZ, R151 ;  /* 0x000000ffff5c7224 */ /* 0x000fe200078e0097 */
[----:B------:R-:W-:-:S02]  /*3820*/  FMNMX.FTZ R11, R71, R12, !PT ;  /* 0x0000000c470b7209 */ /* 0x000fc40007810000 */
[----:B------:R-:W-:Y:S02]  /*3830*/  ISETP.GT.AND P2, PT, R51, 0x41, PT ;  /* 0x000000413300780c */ /* 0x000fe40003f44270 */
[----:B--2---:R-:W-:Y:S01]  /*3840*/  FSEL R75, R28, -INF , P3 ;  /* 0xff8000001c4b7808 */ /* 0x004fe20001800000 */
[----:B------:R-:W2:Y:S01]  /*3850*/  MUFU.TANH R65, R65 ;  /* 0x0000004100417308 */ /* 0x000ea20000002400 */
[----:B------:R-:W-:Y:S01]  /*3860*/  FMNMX.FTZ R12, R74, R11, !PT ;  /* 0x0000000b4a0c7209 */ /* 0x000fe20007810000 */
[----:B------:R-:W-:Y:S01]  /*3870*/  FFMA.FTZ R11, R93, UR14, -R82 ;  /* 0x0000000e5d0b7c23 */ /* 0x000fe20008010852 */
[----:B------:R-:W-:Y:S01]  /*3880*/  ISETP.GT.AND P3, PT, R51, 0x48, PT ;  /* 0x000000483300780c */ /* 0x000fe20003f64270 */
[----:B------:R-:W-:Y:S01]  /*3890*/  IMAD.MOV.U32 R93, RZ, RZ, R151 ;  /* 0x000000ffff5d7224 */ /* 0x000fe200078e0097 */
[----:B------:R-:W-:Y:S02]  /*38a0*/  FSEL R78, R25, -INF , P2 ;  /* 0xff800000194e7808 */ /* 0x000fe40001000000 */
[----:B------:R-:W-:Y:S01]  /*38b0*/  FMNMX.FTZ R13, R75, R12, !PT ;  /* 0x0000000c4b0d7209 */ /* 0x000fe20007810000 */
[----:B------:R-:W5:Y:S01]  /*38c0*/  MUFU.TANH R68, R68 ;  /* 0x0000004400447308 */ /* 0x000f620000002400 */
[----:B------:R-:W-:-:S02]  /*38d0*/  ISETP.GT.AND P2, PT, R51, 0x49, PT ;  /* 0x000000493300780c */ /* 0x000fc40003f44270 */
[----:B---3--:R-:W-:Y:S02]  /*38e0*/  FSEL R60, R60, -INF , P3 ;  /* 0xff8000003c3c7808 */ /* 0x008fe40001800000 */
[----:B------:R-:W-:Y:S02]  /*38f0*/  FMNMX.FTZ R13, R78, R13, !PT ;  /* 0x0000000d4e0d7209 */ /* 0x000fe40007810000 */
[----:B------:R-:W-:Y:S01]  /*3900*/  ISETP.GT.AND P3, PT, R51, 0x50, PT ;  /* 0x000000503300780c */ /* 0x000fe20003f64270 */
[----:B------:R-:W3:Y:S01]  /*3910*/  MUFU.TANH R69, R69 ;  /* 0x0000004500457308 */ /* 0x000ee20000002400 */
[----:B-1----:R-:W-:Y:S02]  /*3920*/  FSEL R61, R61, -INF , P2 ;  /* 0xff8000003d3d7808 */ /* 0x002fe40001000000 */
[----:B------:R-:W-:Y:S02]  /*3930*/  FMNMX.FTZ R12, R60, R13, !PT ;  /* 0x0000000d3c0c7209 */ /* 0x000fe40007810000 */
[----:B------:R-:W-:-:S02]  /*3940*/  ISETP.GT.AND P2, PT, R51, 0x51, PT ;  /* 0x000000513300780c */ /* 0x000fc40003f44270 */
[----:B----4-:R-:W-:Y:S01]  /*3950*/  FSEL R64, R64, -INF , P3 ;  /* 0xff80000040407808 */ /* 0x010fe20001800000 */
[----:B------:R-:W1:Y:S01]  /*3960*/  MUFU.TANH R72, R72 ;  /* 0x0000004800487308 */ /* 0x000e620000002400 */
[----:B------:R-:W-:Y:S01]  /*3970*/  FMNMX.FTZ R13, R61, R12, !PT ;  /* 0x0000000c3d0d7209 */ /* 0x000fe20007810000 */
[----:B------:R-:W-:Y:S01]  /*3980*/  FFMA.FTZ R12, R38, UR14, -R82 ;  /* 0x0000000e260c7c23 */ /* 0x000fe20008010852 */
[----:B------:R-:W-:Y:S02]  /*3990*/  ISETP.GT.AND P3, PT, R51, 0x58, PT ;  /* 0x000000583300780c */ /* 0x000fe40003f64270 */
[----:B--2---:R-:W-:Y:S02]  /*39a0*/  FSEL R65, R65, -INF , P2 ;  /* 0xff80000041417808 */ /* 0x004fe40001000000 */
[----:B------:R-:W-:Y:S01]  /*39b0*/  FMNMX.FTZ R20, R64, R13, !PT ;  /* 0x0000000d40147209 */ /* 0x000fe20007810000 */
[----:B------:R-:W2:Y:S01]  /*39c0*/  MUFU.TANH R73, R73 ;  /* 0x0000004900497308 */ /* 0x000ea20000002400 */
[----:B------:R-:W-:-:S02]  /*39d0*/  ISETP.GT.AND P2, PT, R51, 0x59, PT ;  /* 0x000000593300780c */ /* 0x000fc40003f44270 */
[----:B-----5:R-:W-:Y:S02]  /*39e0*/  FSEL R68, R68, -INF , P3 ;  /* 0xff80000044447808 */ /* 0x020fe40001800000 */
[----:B------:R-:W-:Y:S02]  /*39f0*/  FMNMX.FTZ R13, R65, R20, !PT ;  /* 0x00000014410d7209 */ /* 0x000fe40007810000 */
[----:B------:R-:W-:Y:S01]  /*3a00*/  ISETP.GT.AND P3, PT, R51, 0x60, PT ;  /* 0x000000603300780c */ /* 0x000fe20003f64270 */
[----:B------:R-:W4:Y:S01]  /*3a10*/  MUFU.TANH R76, R76 ;  /* 0x0000004c004c7308 */ /* 0x000f220000002400 */
[----:B---3--:R-:W-:Y:S02]  /*3a20*/  FSEL R69, R69, -INF , P2 ;  /* 0xff80000045457808 */ /* 0x008fe40001000000 */
[----:B------:R-:W-:Y:S02]  /*3a30*/  FMNMX.FTZ R20, R68, R13, !PT ;  /* 0x0000000d44147209 */ /* 0x000fe40007810000 */
[----:B------:R-:W-:-:S02]  /*3a40*/  ISETP.GT.AND P2, PT, R51, 0x61, PT ;  /* 0x000000613300780c */ /* 0x000fc40003f44270 */
[----:B-1----:R-:W-:Y:S01]  /*3a50*/  FSEL R72, R72, -INF , P3 ;  /* 0xff80000048487808 */ /* 0x002fe20001800000 */
[----:B------:R-:W1:Y:S01]  /*3a60*/  MUFU.TANH R77, R77 ;  /* 0x0000004d004d7308 */ /* 0x000e620000002400 */
[----:B------:R-:W-:Y:S02]  /*3a70*/  FMNMX.FTZ R15, R69, R20, !PT ;  /* 0x00000014450f7209 */ /* 0x000fe40007810000 */
[----:B------:R-:W-:Y:S02]  /*3a80*/  ISETP.GT.AND P3, PT, R51, 0x68, PT ;  /* 0x000000683300780c */ /* 0x000fe40003f64270 */
[----:B--2---:R-:W-:Y:S02]  /*3a90*/  FSEL R73, R73, -INF , P2 ;  /* 0xff80000049497808 */ /* 0x004fe40001000000 */
[----:B------:R-:W-:Y:S01]  /*3aa0*/  FMNMX.FTZ R20, R72, R15, !PT ;  /* 0x0000000f48147209 */ /* 0x000fe20007810000 */
[----:B------:R-:W2:Y:S01]  /*3ab0*/  MUFU.TANH R80, R80 ;  /* 0x0000005000507308 */ /* 0x000ea20000002400 */
[----:B------:R-:W-:-:S02]  /*3ac0*/  ISETP.GT.AND P2, PT, R51, 0x69, PT ;  /* 0x000000693300780c */ /* 0x000fc40003f44270 */
[----:B----4-:R-:W-:Y:S02]  /*3ad0*/  FSEL R76, R76, -INF , P3 ;  /* 0xff8000004c4c7808 */ /* 0x010fe40001800000 */
[----:B------:R-:W-:Y:S02]  /*3ae0*/  FMNMX.FTZ R15, R73, R20, !PT ;  /* 0x00000014490f7209 */ /* 0x000fe40007810000 */
[----:B------:R-:W-:Y:S01]  /*3af0*/  ISETP.GT.AND P3, PT, R51, 0x70, PT ;  /* 0x000000703300780c */ /* 0x000fe20003f64270 */
[----:B------:R-:W3:Y:S01]  /*3b00*/  MUFU.TANH R81, R81 ;  /* 0x0000005100517308 */ /* 0x000ee20000002400 */
[----:B-1----:R-:W-:Y:S02]  /*3b10*/  FSEL R77, R77, -INF , P2 ;  /* 0xff8000004d4d7808 */ /* 0x002fe40001000000 */
[----:B------:R-:W-:Y:S02]  /*3b20*/  FMNMX.FTZ R20, R76, R15, !PT ;  /* 0x0000000f4c147209 */ /* 0x000fe40007810000 */
[----:B------:R-:W-:-:S02]  /*3b30*/  ISETP.GT.AND P2, PT, R51, 0x71, PT ;  /* 0x000000713300780c */ /* 0x000fc40003f44270 */
[----:B------:R-:W-:Y:S01]  /*3b40*/  FMNMX.FTZ R15, R77, R20, !PT ;  /* 0x000000144d0f7209 */ /* 0x000fe20007810000 */
[----:B------:R-:W1:Y:S01]  /*3b50*/  MUFU.TANH R84, R84 ;  /* 0x0000005400547308 */ /* 0x000e620000002400 */
[----:B--2---:R-:W-:Y:S02]  /*3b60*/  FSEL R80, R80, -INF , P3 ;  /* 0xff80000050507808 */ /* 0x004fe40001800000 */
[----:B------:R-:W-:Y:S02]  /*3b70*/  ISETP.GT.AND P3, PT, R51, 0x78, PT ;  /* 0x000000783300780c */ /* 0x000fe40003f64270 */
[----:B------:R-:W-:-:S03]  /*3b80*/  FMNMX.FTZ R20, R80, R15, !PT ;  /* 0x0000000f50147209 */ /* 0x000fc60007810000 */
[----:B------:R-:W2:Y:S01]  /*3b90*/  MUFU.TANH R85, R85 ;  /* 0x0000005500557308 */ /* 0x000ea20000002400 */
[----:B---3--:R-:W-:Y:S02]  /*3ba0*/  FSEL R81, R81, -INF , P2 ;  /* 0xff80000051517808 */ /* 0x008fe40001000000 */
[----:B------:R-:W-:Y:S02]  /*3bb0*/  ISETP.GT.AND P2, PT, R51, 0x79, PT ;  /* 0x000000793300780c */ /* 0x000fe40003f44270 */
[----:B------:R-:W-:Y:S01]  /*3bc0*/  FMNMX.FTZ R21, R81, R20, !PT ;  /* 0x0000001451157209 */ /* 0x000fe20007810000 */
[--C-:B------:R-:W-:Y:S01]  /*3bd0*/  FFMA.FTZ R20, R29, UR14, -R82.reuse ;  /* 0x0000000e1d147c23 */ /* 0x100fe20008010852 */
[----:B------:R-:W-:-:S01]  /*3be0*/  FFMA.FTZ R29, R45, UR14, -R82 ;  /* 0x0000000e2d1d7c23 */ /* 0x000fc20008010852 */
[----:B------:R-:W-:Y:S01]  /*3bf0*/  MUFU.EX2 R51, R31 ;  /* 0x0000001f00337308 */ /* 0x000fe20000000800 */
[----:B-1----:R-:W-:Y:S01]  /*3c00*/  FSEL R84, R84, -INF , P3 ;  /* 0xff80000054547808 */ /* 0x002fe20001800000 */
[----:B------:R-:W-:-:S03]  /*3c10*/  IMAD.MOV.U32 R45, RZ, RZ, R151 ;  /* 0x000000ffff2d7224 */ /* 0x000fc600078e0097 */
[----:B------:R-:W-:Y:S01]  /*3c20*/  FMNMX.FTZ R24, R84, R21, !PT ;  /* 0x0000001554187209 */ /* 0x000fe20007810000 */
[----:B------:R-:W-:-:S02]  /*3c30*/  FFMA.FTZ R21, R35, UR14, -R82 ;  /* 0x0000000e23157c23 */ /* 0x000fc40008010852 */
[----:B------:R-:W-:Y:S01]  /*3c40*/  MUFU.EX2 R26, R26 ;  /* 0x0000001a001a7308 */ /* 0x000fe20000000800 */
[----:B--2---:R-:W-:-:S04]  /*3c50*/  FSEL R85, R85, -INF , P2 ;  /* 0xff80000055557808 */ /* 0x004fc80001000000 */
[----:B------:R-:W-:Y:S01]  /*3c60*/  FMNMX.FTZ R25, R85, R24, !PT ;  /* 0x0000001855197209 */ /* 0x000fe20007810000 */
[----:B------:R-:W-:-:S02]  /*3c70*/  FFMA.FTZ R24, R37, UR14, -R82 ;  /* 0x0000000e25187c23 */ /* 0x000fc40008010852 */
[----:B------:R-:W1:Y:S02]  /*3c80*/  MUFU.EX2 R33, R33 ;  /* 0x0000002100217308 */ /* 0x000e640000000800 */
[----:B------:R-:W2:Y:S06]  /*3c90*/  SHFL.BFLY PT, R28, R25, 0x2, 0x1f ;  /* 0x0c401f00191c7f89 */ /* 0x000eac00000e0000 */
[----:B------:R-:W-:Y:S08]  /*3ca0*/  MUFU.EX2 R3, R3 ;  /* 0x0000000300037308 */ /* 0x000ff00000000800 */
[----:B------:R-:W3:Y:S01]  /*3cb0*/  MUFU.EX2 R4, R4 ;  /* 0x0000000400047308 */ /* 0x000ee20000000800 */
[----:B-1----:R-:W-:-:S07]  /*3cc0*/  FADD.FTZ R38, R26, R33 ;  /* 0x000000211a267221 */ /* 0x002fce0000010000 */
[----:B------:R-:W1:Y:S01]  /*3cd0*/  MUFU.EX2 R5, R5 ;  /* 0x0000000500057308 */ /* 0x000e620000000800 */
[----:B--2---:R-:W-:Y:S01]  /*3ce0*/  FMNMX.FTZ R28, R25, R28, !PT ;  /* 0x0000001c191c7209 */ /* 0x004fe20007810000 */
[----:B------:R-:W-:Y:S01]  /*3cf0*/  FFMA.FTZ R25, R46, UR14, -R82 ;  /* 0x0000000e2e197c23 */ /* 0x000fe20008010852 */
[----:B------:R-:W-:-:S03]  /*3d00*/  IMAD.MOV.U32 R46, RZ, RZ, R151 ;  /* 0x000000ffff2e7224 */ /* 0x000fc600078e0097 */
[----:B------:R-:W2:Y:S02]  /*3d10*/  SHFL.BFLY PT, R161, R28, 0x1, 0x1f ;  /* 0x0c201f001ca17f89 */ /* 0x000ea400000e0000 */
[----:B------:R4:W-:Y:S01]  /*3d20*/  MUFU.EX2 R6, R88 ;  /* 0x0000005800067308 */ /* 0x0009e20000000800 */
[----:B---3--:R-:W-:-:S04]  /*3d30*/  F2FP.SATFINITE.E4M3.F32.PACK_AB_MERGE_C R229, R4, R3, RZ ;  /* 0x0000000304e5723e */ /* 0x008fc800048070ff */
[----:B------:R-:W-:Y:S01]  /*3d40*/  F2FP.SATFINITE.E4M3.F32.PACK_AB_MERGE_C R229, R33, R26, R229 ;  /* 0x0000001a21e5723e */ /* 0x000fe200048070e5 */
[--C-:B------:R-:W-:Y:S02]  /*3d50*/  IMAD.MOV.U32 R33, RZ, RZ, R151.reuse ;  /* 0x000000ffff217224 */ /* 0x100fe400078e0097 */
[----:B------:R-:W-:Y:S01]  /*3d60*/  MUFU.EX2 R13, R36 ;  /* 0x00000024000d7308 */ /* 0x000fe20000000800 */
[--C-:B----4-:R-:W-:Y:S02]  /*3d70*/  IMAD.MOV.U32 R88, RZ, RZ, R151.reuse ;  /* 0x000000ffff587224 */ /* 0x110fe400078e0097 */
[----:B------:R-:W-:-:S05]  /*3d80*/  IMAD.MOV.U32 R26, RZ, RZ, R151 ;  /* 0x000000ffff1a7224 */ /* 0x000fca00078e0097 */
[----:B------:R-:W-:Y:S01]  /*3d90*/  MUFU.EX2 R7, R7 ;  /* 0x0000000700077308 */ /* 0x000fe20000000800 */
[----:B--2---:R-:W-:Y:S01]  /*3da0*/  FMNMX.FTZ R161, R28, R161, !PT ;  /* 0x000000a11ca17209 */ /* 0x004fe20007810000 */
[----:B------:R-:W-:-:S06]  /*3db0*/  IMAD.U32 R28, RZ, RZ, UR14 ;  /* 0x0000000eff1c7e24 */ /* 0x000fcc000f8e00ff */
[----:B------:R2:W-:Y:S01]  /*3dc0*/  MUFU.EX2 R36, R41 ;  /* 0x0000002900247308 */ /* 0x0005e20000000800 */
[C---:B------:R-:W-:Y:S01]  /*3dd0*/  FSETP.NEU.FTZ.AND P2, PT, R161.reuse, -INF , PT ;  /* 0xff800000a100780b */ /* 0x040fe20003f5d000 */
[----:B------:R-:W-:-:S05]  /*3de0*/  FFMA.FTZ R28, R161, R28, -8 ;  /* 0xc1000000a11c7423 */ /* 0x000fca000001001c */
[----:B------:R-:W-:Y:S01]  /*3df0*/  FSEL R31, R28, RZ, P2 ;  /* 0x000000ff1c1f7208 */ /* 0x000fe20001000000 */
[----:B--2---:R-:W-:-:S01]  /*3e00*/  FADD.FTZ R41, R3, R38 ;  /* 0x0000002603297221 */ /* 0x004fc20000010000 */
[----:B------:R-:W2:Y:S01]  /*3e10*/  MUFU.EX2 R10, R10 ;  /* 0x0000000a000a7308 */ /* 0x000ea20000000800 */
[----:B------:R-:W-:Y:S02]  /*3e20*/  PLOP3.LUT P2, PT, PT, PT, UP0, 0x80, 0x0 ;  /* 0x000000000000781c */ /* 0x000fe40003f4f008 */
        /* <DEDUP_REMOVED lines=10> */
[----:B------:R-:W-:Y:S01]  /*3ed0*/  FADD.FTZ R40, R4, R41 ;  /* 0x0000002904287221 */ /* 0x000fe20000010000 */
[----:B------:R-:W-:-:S01]  /*3ee0*/  FFMA.FTZ R62, R62, UR14, -R31 ;  /* 0x0000000e3e3e7c23 */ /* 0x000fc2000801081f */
[--C-:B------:R-:W-:Y:S01]  /*3ef0*/  FFMA.FTZ R63, R63, UR14, -R31.reuse ;  /* 0x0000000e3f3f7c23 */ /* 0x100fe2000801081f */
[----:B------:R-:W-:-:S01]  /*3f00*/  FFMA.FTZ R66, R66, UR14, -R31 ;  /* 0x0000000e42427c23 */ /* 0x000fc2000801081f */
[----:B------:R-:W3:Y:S01]  /*3f10*/  MUFU.EX2 R53, R53 ;  /* 0x0000003500357308 */ /* 0x000ee20000000800 */
[----:B-1----:R-:W-:-:S01]  /*3f20*/  FADD.FTZ R41, R5, R40 ;  /* 0x0000002805297221 */ /* 0x002fc20000010000 */
        /* <DEDUP_REMOVED lines=11> */
[----:B--2---:R-:W-:Y:S01]  /*3fe0*/  F2FP.SATFINITE.E4M3.F32.PACK_AB_MERGE_C R231, R10, R7, RZ ;  /* 0x000000070ae7723e */ /* 0x004fe200048070ff */
[--C-:B------:R-:W-:Y:S01]  /*3ff0*/  FFMA.FTZ R68, R68, UR14, -R31.reuse ;  /* 0x0000000e44447c23 */ /* 0x100fe2000801081f */
[----:B------:R-:W-:-:S01]  /*4000*/  FFMA.FTZ R69, R69, UR14, -R31 ;  /* 0x0000000e45457c23 */ /* 0x000fc2000801081f */
[----:B------:R2:W4:Y:S01]  /*4010*/  MUFU.EX2 R35, R54 ;  /* 0x0000003600237308 */ /* 0x0005220000000800 */
[----:B---3--:R-:W-:-:S01]  /*4020*/  FADD.FTZ R37, R50, R53 ;  /* 0x0000003532257221 */ /* 0x008fc20000010000 */
[--C-:B------:R-:W-:Y:S01]  /*4030*/  FFMA.FTZ R72, R72, UR14, -R31.reuse ;  /* 0x0000000e48487c23 */ /* 0x100fe2000801081f */
[----:B------:R-:W-:-:S01]  /*4040*/  FFMA.FTZ R73, R73, UR14, -R31 ;  /* 0x0000000e49497c23 */ /* 0x000fc2000801081f */
[--C-:B------:R-:W-:Y:S01]  /*4050*/  FFMA.FTZ R76, R76, UR14, -R31.reuse ;  /* 0x0000000e4c4c7c23 */ /* 0x100fe2000801081f */
[----:B------:R-:W-:-:S01]  /*4060*/  FFMA.FTZ R77, R77, UR14, -R31 ;  /* 0x0000000e4d4d7c23 */ /* 0x000fc2000801081f */
[----:B------:R-:W-:Y:S01]  /*4070*/  F2FP.SATFINITE.E4M3.F32.PACK_AB_MERGE_C R231, R6, R5, R231 ;  /* 0x0000000506e7723e */ /* 0x000fe200048070e7 */
[----:B------:R-:W-:-:S01]  /*4080*/  FFMA.FTZ R80, R80, UR14, -R31 ;  /* 0x0000000e50507c23 */ /* 0x000fc2000801081f */
[----:B------:R-:W3:Y:S01]  /*4090*/  MUFU.EX2 R55, R55 ;  /* 0x0000003700377308 */ /* 0x000ee20000000800 */
[----:B-1----:R-:W-:-:S01]  /*40a0*/  FADD.FTZ R38, R52, R37 ;  /* 0x0000002534267221 */ /* 0x002fc20000010000 */
[--C-:B------:R-:W-:Y:S01]  /*40b0*/  FFMA.FTZ R81, R81, UR14, -R31.reuse ;  /* 0x0000000e51517c23 */ /* 0x100fe2000801081f */
[----:B------:R-:W-:-:S01]  /*40c0*/  FFMA.FTZ R84, R84, UR14, -R31 ;  /* 0x0000000e54547c23 */ /* 0x000fc2000801081f */
[----:B------:R-:W-:Y:S01]  /*40d0*/  FFMA.FTZ R31, R85, UR14, -R31 ;  /* 0x0000000e551f7c23 */ /* 0x000fe2000801081f */
[----:B------:R-:W-:-:S02]  /*40e0*/  IMAD.MOV.U32 R85, RZ, RZ, R151 ;  /* 0x000000ffff557224 */ /* 0x000fc400078e0097 */
[----:B--2---:R-:W-:Y:S01]  /*40f0*/  IMAD.MOV.U32 R54, RZ, RZ, R151 ;  /* 0x000000ffff367224 */ /* 0x004fe200078e0097 */
[----:B------:R-:W1:Y:S01]  /*4100*/  MUFU.EX2 R56, R56 ;  /* 0x0000003800387308 */ /* 0x000e620000000800 */
[----:B----4-:R-:W-:-:S01]  /*4110*/  FADD.FTZ R38, R35, R38 ;  /* 0x0000002623267221 */ /* 0x010fc20000010000 */
[----:B------:R-:W-:Y:S01]  /*4120*/  F2FP.SATFINITE.E4M3.F32.PACK_AB_MERGE_C R35, R35, R52, RZ ;  /* 0x000000342323723e */ /* 0x000fe200048070ff */
[--C-:B------:R-:W-:Y:S02]  /*4130*/  IMAD.MOV.U32 R52, RZ, RZ, R151.reuse ;  /* 0x000000ffff347224 */ /* 0x100fe400078e0097 */
[----:B------:R-:W-:Y:S01]  /*4140*/  IMAD.MOV.U32 R40, RZ, RZ, R151 ;  /* 0x000000ffff287224 */ /* 0x000fe200078e0097 */
[----:B------:R-:W-:Y:S01]  /*4150*/  F2FP.SATFINITE.E4M3.F32.PACK_AB_MERGE_C R228, R53, R50, R35 ;  /* 0x0000003235e4723e */ /* 0x000fe20004807023 */
[----:B------:R-:W-:Y:S01]  /*4160*/  IMAD.MOV.U32 R53, RZ, RZ, R151 ;  /* 0x000000ffff357224 */ /* 0x000fe200078e0097 */
[----:B------:R-:W2:Y:S01]  /*4170*/  MUFU.EX2 R57, R57 ;  /* 0x0000003900397308 */ /* 0x000ea20000000800 */
[----:B---3--:R-:W-:-:S01]  /*4180*/  FADD.FTZ R37, R55, R38 ;  /* 0x0000002637257221 */ /* 0x008fc20000010000 */
[----:B------:R-:W-:Y:S01]  /*4190*/  FADD.FTZ R38, R6, R41 ;  /* 0x0000002906267221 */ /* 0x000fe20000010000 */
[----:B------:R-:W-:-:S02]  /*41a0*/  IMAD.MOV.U32 R50, RZ, RZ, R151 ;  /* 0x000000ffff327224 */ /* 0x000fc400078e0097 */
[----:B------:R-:W-:Y:S02]  /*41b0*/  IMAD.MOV.U32 R35, RZ, RZ, R151 ;  /* 0x000000ffff237224 */ /* 0x000fe400078e0097 */
[----:B------:R-:W-:-:S01]  /*41c0*/  FADD.FTZ R41, R7, R38 ;  /* 0x0000002607297221 */ /* 0x000fc20000010000 */
[----:B------:R-:W3:Y:S01]  /*41d0*/  MUFU.EX2 R58, R58 ;  /* 0x0000003a003a7308 */ /* 0x000ee20000000800 */
[----:B-1----:R-:W-:-:S02]  /*41e0*/  FADD.FTZ R2, R56, R37 ;  /* 0x0000002538027221 */ /* 0x002fc40000010000 */
[----:B------:R-:W-:-:S05]  /*41f0*/  FADD.FTZ R41, R10, R41 ;  /* 0x000000290a297221 */ /* 0x000fca0000010000 */
[----:B------:R1:W4:Y:S01]  /*4200*/  MUFU.EX2 R8, R91 ;  /* 0x0000005b00087308 */ /* 0x0003220000000800 */
[----:B--2---:R-:W-:-:S07]  /*4210*/  FADD.FTZ R37, R57, R2 ;  /* 0x0000000239257221 */ /* 0x004fce0000010000 */
[----:B------:R-:W2:Y:S01]  /*4220*/  MUFU.EX2 R59, R59 ;  /* 0x0000003b003b7308 */ /* 0x000ea20000000800 */
[----:B---3--:R-:W-:-:S01]  /*4230*/  FADD.FTZ R2, R58, R37 ;  /* 0x000000253a027221 */ /* 0x008fc20000010000 */
[----:B------:R-:W-:Y:S01]  /*4240*/  F2FP.SATFINITE.E4M3.F32.PACK_AB_MERGE_C R57, R58, R57, RZ ;  /* 0x000000393a39723e */ /* 0x000fe200048070ff */
[--C-:B-1----:R-:W-:Y:S02]  /*4250*/  IMAD.MOV.U32 R91, RZ, RZ, R151.reuse ;  /* 0x000000ffff5b7224 */ /* 0x102fe400078e0097 */
[----:B------:R-:W-:Y:S01]  /*4260*/  IMAD.MOV.U32 R58, RZ, RZ, R151 ;  /* 0x000000ffff3a7224 */ /* 0x000fe200078e0097 */
[----:B------:R-:W-:Y:S01]  /*4270*/  F2FP.SATFINITE.E4M3.F32.PACK_AB_MERGE_C R230, R56, R55, R57 ;  /* 0x0000003738e6723e */ /* 0x000fe20004807039 */
[----:B------:R-:W-:Y:S01]  /*4280*/  IMAD.MOV.U32 R57, RZ, RZ, R151 ;  /* 0x000000ffff397224 */ /* 0x000fe200078e0097 */
[----:B------:R-:W1:Y:S01]  /*4290*/  MUFU.EX2 R9, R9 ;  /* 0x0000000900097308 */ /* 0x000e620000000800 */
[----:B----4-:R-:W-:-:S01]  /*42a0*/  FADD.FTZ R38, R8, R41 ;  /* 0x0000002908267221 */ /* 0x010fc20000010000 */
[----:B------:R-:W-:-:S02]  /*42b0*/  IMAD.MOV.U32 R56, RZ, RZ, R151 ;  /* 0x000000ffff387224 */ /* 0x000fc400078e0097 */
[----:B------:R-:W-:-:S04]  /*42c0*/  IMAD.MOV.U32 R55, RZ, RZ, R151 ;  /* 0x000000ffff377224 */ /* 0x000fc800078e0097 */
        /* <DEDUP_REMOVED lines=11> */
[----:B---3--:R-:W-:-:S01]  /*4380*/  FADD.FTZ R41, R14, R41 ;  /* 0x000000290e297221 */ /* 0x008fc20000010000 */
[----:B------:R-:W-:-:S04]  /*4390*/  F2FP.SATFINITE.E4M3.F32.PACK_AB_MERGE_C R225, R14, R11, RZ ;  /* 0x0000000b0ee1723e */ /* 0x000fc800048070ff */
[----:B------:R-:W-:Y:S02]  /*43a0*/  F2FP.SATFINITE.E4M3.F32.PACK_AB_MERGE_C R225, R9, R8, R225 ;  /* 0x0000000809e1723e */ /* 0x000fe400048070e1 */
[----:B------:R-:W3:Y:S01]  /*43b0*/  MUFU.EX2 R67, R67 ;  /* 0x0000004300437308 */ /* 0x000ee20000000800 */
[----:B--2---:R-:W-:-:S01]  /*43c0*/  FADD.FTZ R2, R66, R37 ;  /* 0x0000002542027221 */ /* 0x004fc20000010000 */
[----:B------:R-:W-:Y:S01]  /*43d0*/  F2FP.SATFINITE.E4M3.F32.PACK_AB_MERGE_C R63, R66, R63, RZ ;  /* 0x0000003f423f723e */ /* 0x000fe200048070ff */
[----:B------:R-:W-:-:S03]  /*43e0*/  IMAD.MOV.U32 R66, RZ, RZ, R151 ;  /* 0x000000ffff427224 */ /* 0x000fc600078e0097 */
[----:B------:R-:W-:Y:S01]  /*43f0*/  F2FP.SATFINITE.E4M3.F32.PACK_AB_MERGE_C R224, R62, R59, R63 ;  /* 0x0000003b3ee0723e */ /* 0x000fe2000480703f */
[----:B------:R-:W-:Y:S01]  /*4400*/  IMAD.MOV.U32 R63, RZ, RZ, R151 ;  /* 0x000000ffff3f7224 */ /* 0x000fe200078e0097 */
[----:B------:R-:W2:Y:S01]  /*4410*/  MUFU.EX2 R70, R70 ;  /* 0x0000004600467308 */ /* 0x000ea20000000800 */
[----:B-1----:R-:W-:-:S01]  /*4420*/  FADD.FTZ R38, R12, R41 ;  /* 0x000000290c267221 */ /* 0x002fc20000010000 */
[--C-:B------:R-:W-:Y:S02]  /*4430*/  IMAD.MOV.U32 R62, RZ, RZ, R151.reuse ;  /* 0x000000ffff3e7224 */ /* 0x100fe400078e0097 */
[--C-:B------:R-:W-:Y:S02]  /*4440*/  IMAD.MOV.U32 R59, RZ, RZ, R151.reuse ;  /* 0x000000ffff3b7224 */ /* 0x100fe400078e0097 */
[----:B------:R-:W-:Y:S01]  /*4450*/  FADD.FTZ R3, R13, R38 ;  /* 0x000000260d037221 */ /* 0x000fe20000010000 */
[----:B------:R-:W-:Y:S01]  /*4460*/  IMAD.MOV.U32 R41, RZ, RZ, R151 ;  /* 0x000000ffff297224 */ /* 0x000fe200078e0097 */
[----:B------:R-:W1:Y:S01]  /*4470*/  MUFU.EX2 R34, R34 ;  /* 0x0000002200227308 */ /* 0x000e620000000800 */
[----:B---3--:R-:W-:-:S01]  /*4480*/  FADD.FTZ R37, R67, R2 ;  /* 0x0000000243257221 */ /* 0x008fc20000010000 */
[----:B------:R-:W-:-:S06]  /*4490*/  IMAD.MOV.U32 R38, RZ, RZ, R151 ;  /* 0x000000ffff267224 */ /* 0x000fcc00078e0097 */
[----:B------:R-:W3:Y:S01]  /*44a0*/  MUFU.EX2 R71, R71 ;  /* 0x0000004700477308 */ /* 0x000ee20000000800 */
[----:B--2---:R-:W-:-:S01]  /*44b0*/  FADD.FTZ R2, R70, R37 ;  /* 0x0000002546027221 */ /* 0x004fc20000010000 */
[----:B------:R-:W-:-:S06]  /*44c0*/  IMAD.MOV.U32 R37, RZ, RZ, R151 ;  /* 0x000000ffff257224 */ /* 0x000fcc00078e0097 */
[----:B------:R-:W2:Y:S01]  /*44d0*/  MUFU.EX2 R79, R32 ;  /* 0x00000020004f7308 */ /* 0x000ea20000000800 */
[----:B-1----:R-:W-:-:S07]  /*44e0*/  FADD.FTZ R4, R34, R3 ;  /* 0x0000000322047221 */ /* 0x002fce0000010000 */
[----:B------:R-:W1:Y:S01]  /*44f0*/  MUFU.EX2 R74, R74 ;  /* 0x0000004a004a7308 */ /* 0x000e620000000800 */
[----:B---3--:R-:W-:-:S07]  /*4500*/  FADD.FTZ R3, R71, R2 ;  /* 0x0000000247037221 */ /* 0x008fce0000010000 */
[----:B------:R3:W4:Y:S01]  /*4510*/  MUFU.EX2 R15, R30 ;  /* 0x0000001e000f7308 */ /* 0x0007220000000800 */
[----:B--2---:R-:W-:-:S01]  /*4520*/  FADD.FTZ R4, R79, R4 ;  /* 0x000000044f047221 */ /* 0x004fc20000010000 */
[----:B------:R-:W-:Y:S01]  /*4530*/  F2FP.SATFINITE.E4M3.F32.PACK_AB_MERGE_C R227, R79, R34, RZ ;  /* 0x000000224fe3723e */ /* 0x000fe200048070ff */
[--C-:B------:R-:W-:Y:S02]  /*4540*/  IMAD.MOV.U32 R79, RZ, RZ, R151.reuse ;  /* 0x000000ffff4f7224 */ /* 0x100fe400078e0097 */
[----:B------:R-:W-:Y:S01]  /*4550*/  IMAD.MOV.U32 R34, RZ, RZ, R151 ;  /* 0x000000ffff227224 */ /* 0x000fe200078e0097 */
[----:B------:R-:W-:Y:S02]  /*4560*/  F2FP.SATFINITE.E4M3.F32.PACK_AB_MERGE_C R227, R13, R12, R227 ;  /* 0x0000000c0de3723e */ /* 0x000fe400048070e3 */
[----:B------:R-:W2:Y:S01]  /*4570*/  MUFU.EX2 R75, R75 ;  /* 0x0000004b004b7308 */ /* 0x000ea20000000800 */
[----:B-1----:R-:W-:-:S01]  /*4580*/  FADD.FTZ R2, R74, R3 ;  /* 0x000000034a027221 */ /* 0x002fc20000010000 */
[----:B---3--:R-:W-:Y:S01]  /*4590*/  FFMA.FTZ R30, R47, UR14, -R82 ;  /* 0x0000000e2f1e7c23 */ /* 0x008fe20008010852 */
[----:B------:R-:W-:Y:S01]  /*45a0*/  F2FP.SATFINITE.E4M3.F32.PACK_AB_MERGE_C R71, R74, R71, RZ ;  /* 0x000000474a47723e */ /* 0x000fe200048070ff */
[----:B------:R-:W-:-:S02]  /*45b0*/  IMAD.MOV.U32 R74, RZ, RZ, R151 ;  /* 0x000000ffff4a7224 */ /* 0x000fc400078e0097 */
[----:B------:R-:W-:Y:S01]  /*45c0*/  IMAD.MOV.U32 R47, RZ, RZ, R151 ;  /* 0x000000ffff2f7224 */ /* 0x000fe200078e0097 */
[----:B------:R-:W-:Y:S01]  /*45d0*/  F2FP.SATFINITE.E4M3.F32.PACK_AB_MERGE_C R226, R70, R67, R71 ;  /* 0x0000004346e2723e */ /* 0x000fe20004807047 */
[----:B------:R-:W1:Y:S01]  /*45e0*/  MUFU.EX2 R20, R20 ;  /* 0x0000001400147308 */ /* 0x000e620000000800 */
[----:B----4-:R-:W-:-:S01]  /*45f0*/  FADD.FTZ R7, R15, R4 ;  /* 0x000000040f077221 */ /* 0x010fc20000010000 */
[--C-:B------:R-:W-:Y:S02]  /*4600*/  IMAD.MOV.U32 R71, RZ, RZ, R151.reuse ;  /* 0x000000ffff477224 */ /* 0x100fe400078e0097 */
[--C-:B------:R-:W-:Y:S02]  /*4610*/  IMAD.MOV.U32 R70, RZ, RZ, R151.reuse ;  /* 0x000000ffff467224 */ /* 0x100fe400078e0097 */
[----:B------:R-:W-:Y:S02]  /*4620*/  IMAD.MOV.U32 R67, RZ, RZ, R151 ;  /* 0x000000ffff437224 */ /* 0x000fe400078e0097 */
[----:B------:R-:W3:Y:S01]  /*4630*/  MUFU.EX2 R78, R78 ;  /* 0x0000004e004e7308 */ /* 0x000ee20000000800 */
[----:B--2---:R-:W-:-:S07]  /*4640*/  FADD.FTZ R3, R75, R2 ;  /* 0x000000024b037221 */ /* 0x004fce0000010000 */
[----:B------:R2:W4:Y:S01]  /*4650*/  MUFU.EX2 R32, R27 ;  /* 0x0000001b00207308 */ /* 0x0005220000000800 */
[----:B-1----:R-:W-:-:S07]  /*4660*/  FADD.FTZ R7, R20, R7 ;  /* 0x0000000714077221 */ /* 0x002fce0000010000 */
[----:B------:R-:W1:Y:S01]  /*4670*/  MUFU.EX2 R60, R60 ;  /* 0x0000003c003c7308 */ /* 0x000e620000000800 */
[----:B---3--:R-:W-:-:S01]  /*4680*/  FADD.FTZ R3, R78, R3 ;  /* 0x000000034e037221 */ /* 0x008fc20000010000 */
[----:B--2---:R-:W-:Y:S01]  /*4690*/  FFMA.FTZ R27, R48, UR14, -R82 ;  /* 0x0000000e301b7c23 */ /* 0x004fe20008010852 */
[--C-:B------:R-:W-:Y:S02]  /*46a0*/  IMAD.MOV.U32 R82, RZ, RZ, R151.reuse ;  /* 0x000000ffff527224 */ /* 0x100fe400078e0097 */
[----:B------:R-:W-:-:S03]  /*46b0*/  IMAD.MOV.U32 R48, RZ, RZ, R151 ;  /* 0x000000ffff307224 */ /* 0x000fc600078e0097 */
[----:B------:R-:W2:Y:S01]  /*46c0*/  MUFU.EX2 R61, R61 ;  /* 0x0000003d003d7308 */ /* 0x000ea20000000800 */
[----:B----4-:R-:W-:-:S01]  /*46d0*/  FADD.FTZ R4, R32, R7 ;  /* 0x0000000720047221 */ /* 0x010fc20000010000 */
[----:B------:R-:W-:-:S03]  /*46e0*/  F2FP.SATFINITE.E4M3.F32.PACK_AB_MERGE_C R32, R51, R32, RZ ;  /* 0x000000203320723e */ /* 0x000fc600048070ff */
[----:B------:R-:W-:Y:S01]  /*46f0*/  FADD.FTZ R4, R51, R4 ;  /* 0x0000000433047221 */ /* 0x000fe20000010000 */
[----:B------:R-:W-:Y:S01]  /*4700*/  F2FP.SATFINITE.E4M3.F32.PACK_AB_MERGE_C R221, R20, R15, R32 ;  /* 0x0000000f14dd723e */ /* 0x000fe20004807020 */
[----:B------:R-:W-:Y:S01]  /*4710*/  IMAD.MOV.U32 R51, RZ, RZ, R151 ;  /* 0x000000ffff337224 */ /* 0x000fe200078e0097 */
[----:B------:R-:W3:Y:S01]  /*4720*/  MUFU.EX2 R21, R21 ;  /* 0x0000001500157308 */ /* 0x000ee20000000800 */
[----:B-1----:R-:W-:-:S01]  /*4730*/  FADD.FTZ R2, R60, R3 ;  /* 0x000000033c027221 */ /* 0x002fc20000010000 */
[----:B------:R-:W-:-:S06]  /*4740*/  IMAD.MOV.U32 R32, RZ, RZ, R151 ;  /* 0x000000ffff207224 */ /* 0x000fcc00078e0097 */
[----:B------:R-:W1:Y:S01]  /*4750*/  MUFU.EX2 R64, R64 ;  /* 0x0000004000407308 */ /* 0x000e620000000800 */
[C---:B--2---:R-:W-:Y:S01]  /*4760*/  F2FP.SATFINITE.E4M3.F32.PACK_AB_MERGE_C R60, R61.reuse, R60, RZ ;  /* 0x0000003c3d3c723e */ /* 0x044fe200048070ff */
[----:B------:R-:W-:-:S03]  /*4770*/  FADD.FTZ R61, R61, R2 ;  /* 0x000000023d3d7221 */ /* 0x000fc60000010000 */
[----:B------:R-:W-:Y:S01]  /*4780*/  F2FP.SATFINITE.E4M3.F32.PACK_AB_MERGE_C R220, R78, R75, R60 ;  /* 0x0000004b4edc723e */ /* 0x000fe2000480703c */
[----:B------:R-:W-:Y:S02]  /*4790*/  IMAD.MOV.U32 R78, RZ, RZ, R151 ;  /* 0x000000ffff4e7224 */ /* 0x000fe400078e0097 */
[----:B------:R-:W2:Y:S01]  /*47a0*/  MUFU.EX2 R24, R24 ;  /* 0x0000001800187308 */ /* 0x000ea20000000800 */
[----:B---3--:R-:W-:-:S01]  /*47b0*/  FADD.FTZ R3, R21, R4 ;  /* 0x0000000415037221 */ /* 0x008fc20000010000 */
[--C-:B------:R-:W-:Y:S02]  /*47c0*/  IMAD.MOV.U32 R75, RZ, RZ, R151.reuse ;  /* 0x000000ffff4b7224 */ /* 0x100fe400078e0097 */
[----:B------:R-:W-:-:S04]  /*47d0*/  IMAD.MOV.U32 R60, RZ, RZ, R151 ;  /* 0x000000ffff3c7224 */ /* 0x000fc800078e0097 */
[----:B------:R-:W3:Y:S01]  /*47e0*/  MUFU.EX2 R65, R65 ;  /* 0x0000004100417308 */ /* 0x000ee20000000800 */
[----:B-1----:R-:W-:-:S01]  /*47f0*/  FADD.FTZ R2, R64, R61 ;  /* 0x0000003d40027221 */ /* 0x002fc20000010000 */
[----:B------:R-:W-:-:S06]  /*4800*/  IMAD.MOV.U32 R61, RZ, RZ, R151 ;  /* 0x000000ffff3d7224 */ /* 0x000fcc00078e0097 */
[----:B------:R-:W1:Y:S01]  /*4810*/  MUFU.EX2 R39, R39 ;  /* 0x0000002700277308 */ /* 0x000e620000000800 */
[----:B--2---:R-:W-:-:S07]  /*4820*/  FADD.FTZ R4, R24, R3 ;  /* 0x0000000318047221 */ /* 0x004fce0000010000 */
[----:B------:R-:W2:Y:S01]  /*4830*/  MUFU.EX2 R68, R68 ;  /* 0x0000004400447308 */ /* 0x000ea20000000800 */
[----:B---3--:R-:W-:-:S07]  /*4840*/  FADD.FTZ R3, R65, R2 ;  /* 0x0000000241037221 */ /* 0x008fce0000010000 */
[----:B------:R-:W3:Y:S01]  /*4850*/  MUFU.EX2 R69, R69 ;  /* 0x0000004500457308 */ /* 0x000ee20000000800 */
[----:B-1----:R-:W-:-:S01]  /*4860*/  FADD.FTZ R5, R39, R4 ;  /* 0x0000000427057221 */ /* 0x002fc20000010000 */
[----:B------:R-:W-:-:S03]  /*4870*/  F2FP.SATFINITE.E4M3.F32.PACK_AB_MERGE_C R39, R36, R39, RZ ;  /* 0x000000272427723e */ /* 0x000fc600048070ff */
[----:B------:R-:W-:Y:S01]  /*4880*/  FADD.FTZ R5, R36, R5 ;  /* 0x0000000524057221 */ /* 0x000fe20000010000 */
[----:B------:R-:W-:Y:S01]  /*4890*/  F2FP.SATFINITE.E4M3.F32.PACK_AB_MERGE_C R223, R24, R21, R39 ;  /* 0x0000001518df723e */ /* 0x000fe20004807027 */
[----:B------:R-:W-:Y:S01]  /*48a0*/  IMAD.MOV.U32 R39, RZ, RZ, R151 ;  /* 0x000000ffff277224 */ /* 0x000fe200078e0097 */
[----:B------:R-:W-:Y:S01]  /*48b0*/  MUFU.EX2 R44, R44 ;  /* 0x0000002c002c7308 */ /* 0x000fe20000000800 */
[----:B--2---:R-:W-:-:S01]  /*48c0*/  FADD.FTZ R2, R68, R3 ;  /* 0x0000000344027221 */ /* 0x004fc20000010000 */
[--C-:B------:R-:W-:Y:S02]  /*48d0*/  IMAD.MOV.U32 R36, RZ, RZ, R151.reuse ;  /* 0x000000ffff247224 */ /* 0x100fe400078e0097 */
[----:B------:R-:W-:-:S04]  /*48e0*/  IMAD.MOV.U32 R24, RZ, RZ, R151 ;  /* 0x000000ffff187224 */ /* 0x000fc800078e0097 */
[----:B------:R-:W1:Y:S01]  /*48f0*/  MUFU.EX2 R29, R29 ;  /* 0x0000001d001d7308 */ /* 0x000e620000000800 */
[C---:B---3--:R-:W-:Y:S01]  /*4900*/  F2FP.SATFINITE.E4M3.F32.PACK_AB_MERGE_C R68, R69.reuse, R68, RZ ;  /* 0x000000444544723e */ /* 0x048fe200048070ff */
[----:B------:R-:W-:-:S03]  /*4910*/  FADD.FTZ R69, R69, R2 ;  /* 0x0000000245457221 */ /* 0x000fc60000010000 */
[----:B------:R-:W-:Y:S01]  /*4920*/  F2FP.SATFINITE.E4M3.F32.PACK_AB_MERGE_C R222, R65, R64, R68 ;  /* 0x0000004041de723e */ /* 0x000fe20004807044 */
[--C-:B------:R-:W-:Y:S02]  /*4930*/  IMAD.MOV.U32 R68, RZ, RZ, R151.reuse ;  /* 0x000000ffff447224 */ /* 0x100fe400078e0097 */
[----:B------:R-:W2:Y:S01]  /*4940*/  MUFU.EX2 R42, R42 ;  /* 0x0000002a002a7308 */ /* 0x000ea20000000800 */
[--C-:B------:R-:W-:Y:S02]  /*4950*/  IMAD.MOV.U32 R65, RZ, RZ, R151.reuse ;  /* 0x000000ffff417224 */ /* 0x100fe400078e0097 */
[----:B------:R-:W-:-:S05]  /*4960*/  IMAD.MOV.U32 R64, RZ, RZ, R151 ;  /* 0x000000ffff407224 */ /* 0x000fca00078e0097 */
[----:B------:R-:W3:Y:S01]  /*4970*/  MUFU.EX2 R72, R72 ;  /* 0x0000004800487308 */ /* 0x000ee20000000800 */
[----:B-1----:R-:W-:-:S07]  /*4980*/  F2FP.SATFINITE.E4M3.F32.PACK_AB_MERGE_C R3, R29, R44, RZ ;  /* 0x0000002c1d03723e */ /* 0x002fce00048070ff */
[----:B------:R-:W1:Y:S01]  /*4990*/  MUFU.EX2 R43, R43 ;  /* 0x0000002b002b7308 */ /* 0x000e620000000800 */
[----:B--2---:R-:W-:-:S07]  /*49a0*/  FADD.FTZ R4, R42, R5 ;  /* 0x000000052a047221 */ /* 0x004fce0000010000 */
[----:B------:R-:W2:Y:S01]  /*49b0*/  MUFU.EX2 R73, R73 ;  /* 0x0000004900497308 */ /* 0x000ea20000000800 */
[----:B---3--:R-:W-:-:S01]  /*49c0*/  FADD.FTZ R2, R72, R69 ;  /* 0x0000004548027221 */ /* 0x008fc20000010000 */
[----:B------:R-:W-:-:S06]  /*49d0*/  IMAD.MOV.U32 R69, RZ, RZ, R151 ;  /* 0x000000ffff457224 */ /* 0x000fcc00078e0097 */
[----:B------:R-:W3:Y:S01]  /*49e0*/  MUFU.EX2 R76, R76 ;  /* 0x0000004c004c7308 */ /* 0x000ee20000000800 */
[C---:B-1----:R-:W-:Y:S01]  /*49f0*/  F2FP.SATFINITE.E4M3.F32.PACK_AB_MERGE_C R217, R43.reuse, R42, R3 ;  /* 0x0000002a2bd9723e */ /* 0x042fe20004807003 */
[----:B------:R-:W-:Y:S01]  /*4a00*/  FADD.FTZ R43, R43, R4 ;  /* 0x000000042b2b7221 */ /* 0x000fe20000010000 */
[----:B------:R-:W-:-:S03]  /*4a10*/  IMAD.MOV.U32 R42, RZ, RZ, R151 ;  /* 0x000000ffff2a7224 */ /* 0x000fc600078e0097 */
[----:B------:R-:W-:Y:S01]  /*4a20*/  FADD.FTZ R44, R44, R43 ;  /* 0x0000002b2c2c7221 */ /* 0x000fe20000010000 */
[----:B------:R-:W-:Y:S01]  /*4a30*/  IMAD.MOV.U32 R43, RZ, RZ, R151 ;  /* 0x000000ffff2b7224 */ /* 0x000fe200078e0097 */
[----:B------:R-:W1:Y:S01]  /*4a40*/  MUFU.EX2 R77, R77 ;  /* 0x0000004d004d7308 */ /* 0x000e620000000800 */
[----:B--2---:R-:W-:-:S01]  /*4a50*/  FADD.FTZ R3, R73, R2 ;  /* 0x0000000249037221 */ /* 0x004fc20000010000 */
[----:B------:R-:W-:Y:S01]  /*4a60*/  FADD.FTZ R44, R29, R44 ;  /* 0x0000002c1d2c7221 */ /* 0x000fe20000010000 */
[----:B------:R-:W-:-:S05]  /*4a70*/  IMAD.MOV.U32 R29, RZ, RZ, R151 ;  /* 0x000000ffff1d7224 */ /* 0x000fca00078e0097 */
[----:B------:R-:W-:Y:S01]  /*4a80*/  MUFU.EX2 R27, R27 ;  /* 0x0000001b001b7308 */ /* 0x000fe20000000800 */
[----:B---3--:R-:W-:-:S07]  /*4a90*/  FADD.FTZ R2, R76, R3 ;  /* 0x000000034c027221 */ /* 0x008fce0000010000 */
[----:B------:R2:W3:Y:S01]  /*4aa0*/  MUFU.EX2 R28, R49 ;  /* 0x00000031001c7308 */ /* 0x0004e20000000800 */
[C---:B-1----:R-:W-:Y:S01]  /*4ab0*/  F2FP.SATFINITE.E4M3.F32.PACK_AB_MERGE_C R76, R77.reuse, R76, RZ ;  /* 0x0000004c4d4c723e */ /* 0x042fe200048070ff */
[----:B------:R-:W-:-:S03]  /*4ac0*/  FADD.FTZ R77, R77, R2 ;  /* 0x000000024d4d7221 */ /* 0x000fc60000010000 */
[----:B------:R-:W-:Y:S01]  /*4ad0*/  F2FP.SATFINITE.E4M3.F32.PACK_AB_MERGE_C R216, R73, R72, R76 ;  /* 0x0000004849d8723e */ /* 0x000fe2000480704c */
[--C-:B------:R-:W-:Y:S02]  /*4ae0*/  IMAD.MOV.U32 R76, RZ, RZ, R151.reuse ;  /* 0x000000ffff4c7224 */ /* 0x100fe400078e0097 */
[----:B------:R-:W1:Y:S01]  /*4af0*/  MUFU.EX2 R25, R25 ;  /* 0x0000001900197308 */ /* 0x000e620000000800 */
[--C-:B------:R-:W-:Y:S02]  /*4b00*/  IMAD.MOV.U32 R73, RZ, RZ, R151.reuse ;  /* 0x000000ffff497224 */ /* 0x100fe400078e0097 */
[--C-:B------:R-:W-:Y:S02]  /*4b10*/  IMAD.MOV.U32 R72, RZ, RZ, R151.reuse ;  /* 0x000000ffff487224 */ /* 0x100fe400078e0097 */
[----:B--2---:R-:W-:-:S03]  /*4b20*/  IMAD.MOV.U32 R49, RZ, RZ, R151 ;  /* 0x000000ffff317224 */ /* 0x004fc600078e0097 */
[----:B------:R-:W2:Y:S01]  /*4b30*/  MUFU.EX2 R80, R80 ;  /* 0x0000005000507308 */ /* 0x000ea20000000800 */
[----:B---3--:R-:W-:-:S07]  /*4b40*/  F2FP.SATFINITE.E4M3.F32.PACK_AB_MERGE_C R4, R28, R27, RZ ;  /* 0x0000001b1c04723e */ /* 0x008fce00048070ff */
[----:B------:R-:W3:Y:S01]  /*4b50*/  MUFU.EX2 R30, R30 ;  /* 0x0000001e001e7308 */ /* 0x000ee20000000800 */
[----:B-1----:R-:W-:-:S01]  /*4b60*/  FADD.FTZ R3, R25, R44 ;  /* 0x0000002c19037221 */ /* 0x002fc20000010000 */
[----:B------:R-:W-:-:S06]  /*4b70*/  MOV R44, R151 ;  /* 0x00000097002c7202 */ /* 0x000fcc0000000f00 */
[----:B------:R-:W1:Y:S01]  /*4b80*/  MUFU.EX2 R81, R81 ;  /* 0x0000005100517308 */ /* 0x000e620000000800 */
[----:B--2---:R-:W-:-:S01]  /*4b90*/  FADD.FTZ R2, R80, R77 ;  /* 0x0000004d50027221 */ /* 0x004fc20000010000 */
[----:B------:R-:W-:-:S06]  /*4ba0*/  IMAD.MOV.U32 R77, RZ, RZ, R151 ;  /* 0x000000ffff4d7224 */ /* 0x000fcc00078e0097 */
[----:B------:R-:W-:Y:S01]  /*4bb0*/  MUFU.EX2 R84, R84 ;  /* 0x0000005400547308 */ /* 0x000fe20000000800 */
[C---:B---3--:R-:W-:Y:S01]  /*4bc0*/  F2FP.SATFINITE.E4M3.F32.PACK_AB_MERGE_C R219, R30.reuse, R25, R4 ;  /* 0x000000191edb723e */ /* 0x048fe20004807004 */
[----:B------:R-:W-:Y:S01]  /*4bd0*/  FADD.FTZ R30, R30, R3 ;  /* 0x000000031e1e7221 */ /* 0x000fe20000010000 */
[----:B------:R-:W-:-:S03]  /*4be0*/  IMAD.MOV.U32 R25, RZ, RZ, R151 ;  /* 0x000000ffff197224 */ /* 0x000fc600078e0097 */
[----:B------:R-:W-:Y:S01]  /*4bf0*/  FADD.FTZ R27, R27, R30 ;  /* 0x0000001e1b1b7221 */ /* 0x000fe20000010000 */
[----:B------:R-:W-:Y:S01]  /*4c00*/  IMAD.MOV.U32 R30, RZ, RZ, R151 ;  /* 0x000000ffff1e7224 */ /* 0x000fe200078e0097 */
[----:B------:R-:W2:Y:S01]  /*4c10*/  MUFU.EX2 R31, R31 ;  /* 0x0000001f001f7308 */ /* 0x000ea20000000800 */
[----:B-1----:R-:W-:-:S01]  /*4c20*/  FADD.FTZ R3, R81, R2 ;  /* 0x0000000251037221 */ /* 0x002fc20000010000 */
[----:B--2---:R-:W-:-:S03]  /*4c30*/  F2FP.SATFINITE.E4M3.F32.PACK_AB_MERGE_C R2, R31, R84, RZ ;  /* 0x000000541f02723e */ /* 0x004fc600048070ff */
[----:B------:R-:W-:Y:S01]  /*4c40*/  FADD.FTZ R84, R84, R3 ;  /* 0x0000000354547221 */ /* 0x000fe20000010000 */
[----:B------:R-:W-:Y:S01]  /*4c50*/  F2FP.SATFINITE.E4M3.F32.PACK_AB_MERGE_C R218, R81, R80, R2 ;  /* 0x0000005051da723e */ /* 0x000fe20004807002 */
[----:B------:R-:W-:Y:S02]  /*4c60*/  FADD.FTZ R2, R28, R27 ;  /* 0x0000001b1c027221 */ /* 0x000fe40000010000 */
[----:B------:R-:W-:-:S01]  /*4c70*/  FADD.FTZ R3, R31, R84 ;  /* 0x000000541f037221 */ /* 0x000fc20000010000 */
[--C-:B------:R-:W-:Y:S01]  /*4c80*/  IMAD.MOV.U32 R84, RZ, RZ, R151.reuse ;  /* 0x000000ffff547224 */ /* 0x100fe200078e0097 */
[----:B------:R-:W-:Y:S01]  /*4c90*/  MOV R81, R151 ;  /* 0x0000009700517202 */ /* 0x000fe20000000f00 */
[--C-:B------:R-:W-:Y:S02]  /*4ca0*/  IMAD.MOV.U32 R80, RZ, RZ, R151.reuse ;  /* 0x000000ffff507224 */ /* 0x100fe400078e0097 */
[--C-:B------:R-:W-:Y:S02]  /*4cb0*/  IMAD.MOV.U32 R31, RZ, RZ, R151.reuse ;  /* 0x000000ffff1f7224 */ /* 0x100fe400078e0097 */
        /* <DEDUP_REMOVED lines=70> */
[----:B------:R-:W-:Y:S01]  /*5120*/  ULDC UR57, c[0x0][0x2e0] ;  /* 0x0000b80000397ab9 */ /* 0x000fe20000000800 */
[----:B------:R-:W-:Y:S01]  /*5130*/  ULDC UR56, c[0x0][0x288] ;  /* 0x0000a20000387ab9 */ /* 0x000fe20000000800 */
[----:B------:R-:W-:Y:S01]  /*5140*/  ULDC UR58, c[0x0][0x404] ;  /* 0x00010100003a7ab9 */ /* 0x000fe20000000800 */
[----:B------:R-:W-:Y:S01]  /*5150*/  ULDC UR53, c[0x0][0x988] ;  /* 0x0002620000357ab9 */ /* 0x000fe20000000800 */
[----:B------:R-:W-:-:S05]  /*5160*/  ULDC.64 UR40, c[0x0][0x3f8] ;  /* 0x0000fe0000287ab9 */ /* 0x000fca0000000a00 */
.L_x_1861:
[----:B------:R-:W-:Y:S01]  /*5170*/  ISETP.NE.AND P3, PT, RZ, UR45, PT ;  /* 0x0000002dff007c0c */ /* 0x000fe2000bf65270 */
[----:B------:R-:W-:-:S04]  /*5180*/  UISETP.NE.AND UP0, UPT, UR37, 0x1, UPT ;  /* 0x000000012500788c */ /* 0x000fc8000bf05270 */
[----:B------:R-:W-:-:S04]  /*5190*/  USEL UR36, URZ, 0x1, UP0 ;  /* 0x000000013f247887 */ /* 0x000fc80008000000 */
[----:B------:R-:W-:-:S04]  /*51a0*/  ULOP3.LUT UR36, UR7, UR36, URZ, 0x3c, !UPT ;  /* 0x0000002407247292 */ /* 0x000fc8000f8e3c3f */
[----:B------:R-:W-:Y:S08]  /*51b0*/  @P3 BRA `(.L_x_1852) ;  /* 0x0000000000383947 */ /* 0x000ff00003800000 */
[----:B------:R-:W-:Y:S05]  /*51c0*/  @!P0 BRA `(.L_x_1853) ;  /* 0x0000000000048947 */ /* 0x000fea0003800000 */
[----:B------:R-:W-:Y:S01]  /*51d0*/  BPT.TRAP 0x1 ;  /* 0x000000040000795c */ /* 0x000fe20000300000 */
.L_x_1853:
        /* <DEDUP_REMOVED lines=9> */
.L_x_1854:
[----:B--2---:R-:W-:Y:S05]  /*5270*/  @P2 BRA `(.L_x_1852) ;  /* 0x0000000000082947 */ /* 0x004fea0003800000 */
[----:B------:R-:W2:Y:S02]  /*5280*/  SYNCS.PHASECHK.TRANS64.TRYWAIT P2, [UR6+0x38830], R6 ;  /* 0x03883006ff0075a7 */ /* 0x000ea40008040146 */
[----:B--2---:R-:W-:Y:S05]  /*5290*/  @!P2 BRA `(.L_x_1855) ;  /* 0x000000d40014a947 */ /* 0x004fea0003800000 */
.L_x_1852:
        /* <DEDUP_REMOVED lines=51> */
.L_x_1857:
[----:B------:R-:W-:Y:S01]  /*55d0*/  ULEA UR10, UR37, UR38, 0x3 ;  /* 0x00000026250a7291 */ /* 0x000fe2000f8e183f */
[----:B------:R-:W-:-:S05]  /*55e0*/  IMAD.U32 R6, RZ, RZ, UR7 ;  /* 0x00000007ff067e24 */ /* 0x000fca000f8e00ff */
[----:B------:R-:W-:-:S04]  /*55f0*/  SHF.L.U32 R6, R6, 0x1f, RZ ;  /* 0x0000001f06067819 */ /* 0x000fc800000006ff */
[----:B------:R1:W2:Y:S01]  /*5600*/  SYNCS.PHASECHK.TRANS64.TRYWAIT P2, [UR10+0x38850], R6 ;  /* 0x03885006ff0075a7 */ /* 0x0002a2000804014a */
[----:B------:R-:W-:Y:S05]  /*5610*/  @!P0 BRA `(.L_x_1858) ;  /* 0x0000000000048947 */ /* 0x000fea0003800000 */
[----:B------:R-:W-:Y:S01]  /*5620*/  BPT.TRAP 0x1 ;  /* 0x000000040000795c */ /* 0x000fe20000300000 */
.L_x_1858:
[----:B--2---:R-:W-:Y:S05]  /*5630*/  @P2 BRA `(.L_x_1856) ;  /* 0x0000000000082947 */ /* 0x004fea0003800000 */
[----:B------:R-:W2:Y:S02]  /*5640*/  SYNCS.PHASECHK.TRANS64.TRYWAIT P2, [UR10+0x38850], R6 ;  /* 0x03885006ff0075a7 */ /* 0x000ea4000804014a */
[----:B--2---:R-:W-:Y:S05]  /*5650*/  @!P2 BRA `(.L_x_1859) ;  /* 0x000000d0003ca947 */ /* 0x004fea0003800000 */
.L_x_1856:
[----:B------:R-:W-:Y:S01]  /*5660*/  UIADD3 UR7, UR38, 0x400, URZ ;  /* 0x0000040026077890 */ /* 0x000fe2000fffe03f */
[----:B------:R-:W-:Y:S01]  /*5670*/  WARPGROUP.ARRIVE ;  /* 0x00000000000079c5 */ /* 0x000fe20000000000 */
[----:B------:R-:W-:Y:S01]  /*5680*/  UMOV UR11, 0x40000040 ;  /* 0x40000040000b7882 */ /* 0x000fe20000000000 */
[----:B------:R-:W-:Y:S01]  /*5690*/  UISETP.NE.U32.AND UP0, UPT, UR40, URZ, UPT ;  /* 0x0000003f2800728c */ /* 0x000fe2000bf05070 */
[C---:B-12---:R-:W-:Y:S01]  /*56a0*/  FMUL.FTZ R6, R0.reuse, R152 ;  /* 0x0000009800067220 */ /* 0x046fe20000410000 */
[----:B------:R-:W-:Y:S01]  /*56b0*/  USHF.R.U32.HI UR7, URZ, 0x4, UR7 ;  /* 0x000000043f077899 */ /* 0x000fe20008011607 */
[C---:B------:R-:W-:Y:S01]  /*56c0*/  FMUL.FTZ R7, R0.reuse, R153 ;  /* 0x0000009900077220 */ /* 0x040fe20000410000 */
[----:B------:R-:W-:Y:S01]  /*56d0*/  UISETP.NE.AND.EX UP0, UPT, UR41, URZ, UPT, UP0 ;  /* 0x0000003f2900728c */ /* 0x000fe2000bf05300 */
[C---:B------:R-:W-:Y:S01]  /*56e0*/  FMUL.FTZ R21, R0.reuse, R163 ;  /* 0x000000a300157220 */ /* 0x040fe20000410000 */
[----:B------:R-:W-:Y:S01]  /*56f0*/  ULOP3.LUT UR7, UR7, 0x3fff, URZ, 0xc0, !UPT ;  /* 0x00003fff07077892 */ /* 0x000fe2000f8ec03f */
[C---:B------:R-:W-:Y:S01]  /*5700*/  FMUL.FTZ R163, R0.reuse, R175 ;  /* 0x000000af00a37220 */ /* 0x040fe20000410000 */
[----:B------:R-:W1:Y:S01]  /*5710*/  MUFU.TANH R6, R6 ;  /* 0x0000000600067308 */ /* 0x000e620000002400 */
[----:B------:R-:W-:Y:S01]  /*5720*/  IMAD.MOV.U32 R175, RZ, RZ, -0x2 ;  /* 0xfffffffeffaf7424 */ /* 0x000fe200078e00ff */
[----:B------:R-:W-:Y:S01]  /*5730*/  ULOP3.LUT UR7, UR7, 0x10000, URZ, 0xfc, !UPT ;  /* 0x0001000007077892 */ /* 0x000fe2000f8efc3f */
[C---:B------:R-:W-:Y:S01]  /*5740*/  FMUL.FTZ R10, R0.reuse, R156 ;  /* 0x0000009c000a7220 */ /* 0x040fe20000410000 */
[C---:B------:R-:W-:Y:S01]  /*5750*/  FMUL.FTZ R152, R0.reuse, R164 ;  /* 0x000000a400987220 */ /* 0x040fe20000410000 */
[C---:B------:R-:W-:Y:S01]  /*5760*/  FMUL.FTZ R164, R0.reuse, R176 ;  /* 0x000000b000a47220 */ /* 0x040fe20000410000 */
[----:B------:R-:W-:Y:S01]  /*5770*/  ULEA UR7, UR37, UR7, 0xb ;  /* 0x0000000725077291 */ /* 0x000fe2000f8e583f */
[C---:B------:R-:W-:Y:S01]  /*5780*/  FMUL.FTZ R11, R0.reuse, R157 ;  /* 0x0000009d000b7220 */ /* 0x040fe20000410000 */
[----:B------:R-:W2:Y:S01]  /*5790*/  MUFU.TANH R7, R7 ;  /* 0x0000000700077308 */ /* 0x000ea20000002400 */
        /* <DEDUP_REMOVED lines=10> */
[C---:B------:R-:W-:Y:S01]  /*5840*/  FMUL.FTZ R169, R0.reuse, R181 ;  /* 0x000000b500a97220 */ /* 0x040fe20000410000 */
[C---:B------:R-:W-:Y:S01]  /*5850*/  FMUL.FTZ R156, R0.reuse, R168 ;  /* 0x000000a8009c7220 */ /* 0x040fe20000410000 */
[C---:B------:R-:W-:Y:S01]  /*5860*/  FMUL.FTZ R160, R0.reuse, R172 ;  /* 0x000000ac00a07220 */ /* 0x040fe20000410000 */
[C---:B------:R-:W-:Y:S01]  /*5870*/  FMUL.FTZ R13, R0.reuse, R159 ;  /* 0x0000009f000d7220 */ /* 0x040fe20000410000 */
[C---:B------:R-:W-:Y:S01]  /*5880*/  FMUL.FTZ R161, R0.reuse, R173 ;  /* 0x000000ad00a17220 */ /* 0x040fe20000410000 */
[C---:B------:R-:W-:Y:S01]  /*5890*/  FMUL.FTZ R159, R0.reuse, R171 ;  /* 0x000000ab009f7220 */ /* 0x040fe20000410000 */
[----:B------:R-:W4:Y:S01]  /*58a0*/  MUFU.TANH R11, R11 ;  /* 0x0000000b000b7308 */ /* 0x000f220000002400 */
[C---:B------:R-:W-:Y:S01]  /*58b0*/  FMUL.FTZ R171, R0.reuse, R183 ;  /* 0x000000b700ab7220 */ /* 0x040fe20000410000 */
[C---:B------:R-:W-:Y:S01]  /*58c0*/  FMUL.FTZ R168, R0.reuse, R180 ;  /* 0x000000b400a87220 */ /* 0x040fe20000410000 */
[C---:B------:R-:W-:Y:S01]  /*58d0*/  FMUL.FTZ R173, R0.reuse, R185 ;  /* 0x000000b900ad7220 */ /* 0x040fe20000410000 */
[C---:B------:R-:W-:Y:S01]  /*58e0*/  FMUL.FTZ R172, R0.reuse, R184 ;  /* 0x000000b800ac7220 */ /* 0x040fe20000410000 */
[C---:B------:R-:W-:Y:S01]  /*58f0*/  FMUL.FTZ R9, R0.reuse, R155 ;  /* 0x0000009b00097220 */ /* 0x040fe20000410000 */
[C---:B------:R-:W-:Y:S01]  /*5900*/  FMUL.FTZ R155, R0.reuse, R167 ;  /* 0x000000a7009b7220 */ /* 0x040fe20000410000 */
[C---:B------:R-:W-:Y:S01]  /*5910*/  FMUL.FTZ R167, R0.reuse, R179 ;  /* 0x000000b300a77220 */ /* 0x040fe20000410000 */
[----:B------:R-:W5:Y:S01]  /*5920*/  MUFU.TANH R14, R14 ;  /* 0x0000000e000e7308 */ /* 0x000f620000002400 */
        /* <DEDUP_REMOVED lines=19> */
[----:B------:R-:W-:Y:S01]  /*5a60*/  UMOV UR14, UR53 ;  /* 0x00000035000e7c82 */ /* 0x000fe20008000000 */
[C---:B------:R-:W-:Y:S01]  /*5a70*/  FMUL.FTZ R190, R0.reuse, R190 ;  /* 0x000000be00be7220 */ /* 0x040fe20000410000 */
[C---:B------:R-:W-:Y:S01]  /*5a80*/  FMUL.FTZ R194, R0.reuse, R194 ;  /* 0x000000c200c27220 */ /* 0x040fe20000410000 */
[----:B------:R-:W-:Y:S01]  /*5a90*/  FMUL.FTZ R195, R0, R195 ;  /* 0x000000c300c37220 */ /* 0x000fe20000410000 */
[----:B------:R-:W5:Y:S08]  /*5aa0*/  MUFU.TANH R153, R153 ;  /* 0x0000009900997308 */ /* 0x000f700000002400 */
        /* <DEDUP_REMOVED lines=29> */
[----:B------:R-:W-:-:S06]  /*5c80*/  WARPGROUP.ARRIVE ;  /* 0x00000000000079c5 */ /* 0x000fcc0000000000 */
[----:B------:R-:W1:Y:S01]  /*5c90*/  S2R R231, SR_TID.X ;  /* 0x0000000000e77919 */ /* 0x000e620000002100 */
[----:B------:R-:W-:Y:S01]  /*5ca0*/  MUFU.TANH R163, R163 ;  /* 0x000000a300a37308 */ /* 0x000fe20000002400 */
[----:B------:R-:W-:Y:S01]  /*5cb0*/  QGMMA.64x256x32.F32.E4M3.E4M3 R24, R224, gdesc[UR8], R24, gsb0 ;  /* 0x03e00008e0187df3 */ /* 0x000fe20008000818 */
[----:B------:R-:W-:Y:S01]  /*5cc0*/  UMOV UR10, 0xffffff80 ;  /* 0xffffff80000a7882 */ /* 0x000fe20000000000 */
[----:B------:R-:W-:Y:S02]  /*5cd0*/  USEL UR11, UR58, 0x1, UP0 ;  /* 0x000000013a0b7887 */ /* 0x000fe40008000000 */
[----:B------:R-:W-:-:S03]  /*5ce0*/  UIMAD UR10, UR5, UR10, 0x1 ;  /* 0x00000001050a74a4 */ /* 0x000fc6000f8e020a */
[----:B------:R-:W-:Y:S01]  /*5cf0*/  MUFU.TANH R166, R166 ;  /* 0x000000a600a67308 */ /* 0x000fe20000002400 */
[----:B------:R-:W-:-:S04]  /*5d00*/  UIADD3 UR10, UR42, UR10, URZ ;  /* 0x0000000a2a0a7290 */ /* 0x000fc8000fffe03f */
[----:B------:R-:W-:-:S03]  /*5d10*/  UIMAD UR10, UR11, UR57, UR10 ;  /* 0x000000390b0a72a4 */ /* 0x000fc6000f8e020a */
[----:B------:R-:W-:Y:S01]  /*5d20*/  MUFU.TANH R167, R167 ;  /* 0x000000a700a77308 */ /* 0x000fe20000002400 */
[----:B------:R-:W-:Y:S01]  /*5d30*/  UMOV UR11, 0x40000040 ;  /* 0x40000040000b7882 */ /* 0x000fe20000000000 */
[----:B------:R-:W-:-:S06]  /*5d40*/  UIADD3 UR10, UR10, -UR56, URZ ;  /* 0x800000380a0a7290 */ /* 0x000fcc000fffe03f */
[----:B------:R-:W-:Y:S01]  /*5d50*/  MUFU.TANH R170, R170 ;  /* 0x000000aa00aa7308 */ /* 0x000fe20000002400 */
[----:B------:R-:W-:Y:S02]  /*5d60*/  IMAD R176, R22, R175, UR10 ;  /* 0x0000000a16b07e24 */ /* 0x000fe4000f8e02af */
[C---:B------:R-:W-:Y:S01]  /*5d70*/  FMUL.FTZ R175, R0.reuse, R187 ;  /* 0x000000bb00af7220 */ /* 0x040fe20000410000 */
[C---:B------:R-:W-:Y:S01]  /*5d80*/  FMUL.FTZ R187, R0.reuse, R205 ;  /* 0x000000cd00bb7220 */ /* 0x040fe20000410000 */
[----:B------:R-:W-:Y:S01]  /*5d90*/  UIADD3 UR10, UR7, 0x4, URZ ;  /* 0x00000004070a7890 */ /* 0x000fe2000fffe03f */
[----:B------:R-:W-:Y:S02]  /*5da0*/  IMAD.IADD R176, R23, 0x1, R176 ;  /* 0x0000000117b07824 */ /* 0x000fe400078e02b0 */
[----:B------:R-:W-:Y:S01]  /*5db0*/  FMUL.FTZ R205, R0, R214 ;  /* 0x000000d600cd7220 */ /* 0x000fe20000410000 */
[----:B-1----:R-:W-:Y:S01]  /*5dc0*/  SHF.R.U32.HI R231, RZ, 0x7, R231 ;  /* 0x00000007ffe77819 */ /* 0x002fe200000116e7 */
[----:B------:R-:W-:Y:S01]  /*5dd0*/  MUFU.TANH R171, R171 ;  /* 0x000000ab00ab7308 */ /* 0x000fe20000002400 */
[----:B------:R-:W-:-:S02]  /*5de0*/  ISETP.GT.AND P2, PT, R176, RZ, PT ;  /* 0x000000ffb000720c */ /* 0x000fc40003f44270 */
[----:B------:R-:W-:Y:S02]  /*5df0*/  ISETP.GT.AND P3, PT, R176, 0x1, PT ;  /* 0x00000001b000780c */ /* 0x000fe40003f64270 */
[----:B------:R-:W-:Y:S02]  /*5e00*/  FSEL R177, R6, -INF , P2 ;  /* 0xff80000006b17808 */ /* 0x000fe40001000000 */
[C---:B------:R-:W-:Y:S01]  /*5e10*/  ISETP.GT.AND P2, PT, R176.reuse, 0x8, PT ;  /* 0x00000008b000780c */ /* 0x040fe20003f44270 */
[----:B------:R-:W-:Y:S01]  /*5e20*/  MUFU.TANH R187, R187 ;  /* 0x000000bb00bb7308 */ /* 0x000fe20000002400 */
[----:B--2---:R-:W-:Y:S02]  /*5e30*/  FSEL R7, R7, -INF , P3 ;  /* 0xff80000007077808 */ /* 0x004fe40001800000 */
[----:B------:R-:W-:Y:S02]  /*5e40*/  FMNMX.FTZ R6, R177, R4, !PT ;  /* 0x00000004b1067209 */ /* 0x000fe40007810000 */
[----:B------:R-:W-:-:S02]  /*5e50*/  ISETP.GT.AND P3, PT, R176, 0x9, PT ;  /* 0x00000009b000780c */ /* 0x000fc40003f64270 */
[----:B---3--:R-:W-:Y:S01]  /*5e60*/  FSEL R10, R10, -INF , P2 ;  /* 0xff8000000a0a7808 */ /* 0x008fe20001000000 */
[----:B------:R-:W-:Y:S01]  /*5e70*/  MUFU.TANH R174, R174 ;  /* 0x000000ae00ae7308 */ /* 0x000fe20000002400 */
[----:B------:R-:W-:Y:S02]  /*5e80*/  FMNMX.FTZ R181, R7, R6, !PT ;  /* 0x0000000607b57209 */ /* 0x000fe40007810000 */
[----:B------:R-:W-:Y:S02]  /*5e90*/  ISETP.GT.AND P2, PT, R176, 0x10, PT ;  /* 0x00000010b000780c */ /* 0x000fe40003f44270 */
[----:B----4-:R-:W-:Y:S02]  /*5ea0*/  FSEL R11, R11, -INF , P3 ;  /* 0xff8000000b0b7808 */ /* 0x010fe40001800000 */
[----:B------:R-:W-:Y:S01]  /*5eb0*/  FMNMX.FTZ R6, R10, R181, !PT ;  /* 0x000000b50a067209 */ /* 0x000fe20007810000 */
[----:B------:R-:W-:Y:S01]  /*5ec0*/  MUFU.TANH R175, R175 ;  /* 0x000000af00af7308 */ /* 0x000fe20000002400 */
[----:B------:R-:W-:-:S02]  /*5ed0*/  ISETP.GT.AND P3, PT, R176, 0x11, PT ;  /* 0x00000011b000780c */ /* 0x000fc40003f64270 */
[----:B-----5:R-:W-:Y:S02]  /*5ee0*/  FSEL R14, R14, -INF , P2 ;  /* 0xff8000000e0e7808 */ /* 0x020fe40001000000 */
[----:B------:R-:W-:Y:S02]  /*5ef0*/  FMNMX.FTZ R181, R11, R6, !PT ;  /* 0x000000060bb57209 */ /* 0x000fe40007810000 */
[----:B------:R-:W-:Y:S01]  /*5f00*/  ISETP.GT.AND P2, PT, R176, 0x18, PT ;  /* 0x00000018b000780c */ /* 0x000fe20003f44270 */
[----:B------:R-:W-:Y:S01]  /*5f10*/  MUFU.TANH R190, R190 ;  /* 0x000000be00be7308 */ /* 0x000fe20000002400 */
[----:B------:R-:W-:Y:S02]  /*5f20*/  FSEL R15, R15, -INF , P3 ;  /* 0xff8000000f0f7808 */ /* 0x000fe40001800000 */
[----:B------:R-:W-:Y:S01]  /*5f30*/  FMNMX.FTZ R6, R14, R181, !PT ;  /* 0x000000b50e067209 */ /* 0x000fe20007810000 */
[----:B------:R-:W-:Y:S01]  /*5f40*/  FMUL.FTZ R181, R0, R193 ;  /* 0x000000c100b57220 */ /* 0x000fe20000410000 */
[----:B------:R-:W-:Y:S01]  /*5f50*/  ISETP.GT.AND P3, PT, R176, 0x19, PT ;  /* 0x00000019b000780c */ /* 0x000fe20003f64270 */
[----:B------:R-:W-:Y:S01]  /*5f60*/  FMUL.FTZ R193, R0, R191 ;  /* 0x000000bf00c17220 */ /* 0x000fe20000410000 */
[----:B------:R-:W-:Y:S01]  /*5f70*/  FSEL R152, R152, -INF , P2 ;  /* 0xff80000098987808 */ /* 0x000fe20001000000 */
[----:B------:R-:W-:Y:S01]  /*5f80*/  MUFU.TANH R194, R194 ;  /* 0x000000c200c27308 */ /* 0x000fe20000002400 */
[----:B------:R-:W-:-:S02]  /*5f90*/  FMNMX.FTZ R183, R15, R6, !PT ;  /* 0x000000060fb77209 */ /* 0x000fc40007810000 */
[----:B------:R-:W-:Y:S02]  /*5fa0*/  ISETP.GT.AND P2, PT, R176, 0x20, PT ;  /* 0x00000020b000780c */ /* 0x000fe40003f44270 */
[----:B------:R-:W-:Y:S02]  /*5fb0*/  FSEL R153, R153, -INF , P3 ;  /* 0xff80000099997808 */ /* 0x000fe40001800000 */
[----:B------:R-:W-:Y:S01]  /*5fc0*/  FMNMX.FTZ R6, R152, R183, !PT ;  /* 0x000000b798067209 */ /* 0x000fe20007810000 */
[----:B------:R-:W1:Y:S01]  /*5fd0*/  MUFU.TANH R181, R181 ;  /* 0x000000b500b57308 */ /* 0x000e620000002400 */
[----:B------:R-:W-:Y:S02]  /*5fe0*/  ISETP.GT.AND P3, PT, R176, 0x21, PT ;  /* 0x00000021b000780c */ /* 0x000fe40003f64270 */
[----:B------:R-:W-:Y:S02]  /*5ff0*/  FSEL R156, R156, -INF , P2 ;  /* 0xff8000009c9c7808 */ /* 0x000fe40001000000 */
[----:B------:R-:W-:-:S02]  /*6000*/  FMNMX.FTZ R183, R153, R6, !PT ;  /* 0x0000000699b77209 */ /* 0x000fc40007810000 */
        /* <DEDUP_REMOVED lines=9> */
[----:B------:R-:W-:Y:S01]  /*60a0*/  FMNMX.FTZ R185, R157, R6, !PT ;  /* 0x000000069db97209 */ /* 0x000fe20007810000 */
[----:B------:R-:W-:Y:S01]  /*60b0*/  FMUL.FTZ R199, R0, R203 ;  /* 0x000000cb00c77220 */ /* 0x000fe20000410000 */
[----:B------:R-:W-:Y:S01]  /*60c0*/  ISETP.GT.AND P2, PT, R176, 0x30, PT ;  /* 0x00000030b000780c */ /* 0x000fe20003f44270 */
[----:B------:R-:W-:Y:S01]  /*60d0*/  FMUL.FTZ R203, R0, R211 ;  /* 0x000000d300cb7220 */ /* 0x000fe20000410000 */
[----:B------:R-:W-:Y:S01]  /*60e0*/  FSEL R6, R161, -INF , P3 ;  /* 0xff800000a1067808 */ /* 0x000fe20001800000 */
[----:B------:R-:W-:Y:S01]  /*60f0*/  IMAD.U32 R211, RZ, RZ, UR14 ;  /* 0x0000000effd37e24 */ /* 0x000fe2000f8e00ff */
[----:B------:R-:W-:Y:S01]  /*6100*/  FMNMX.FTZ R185, R160, R185, !PT ;  /* 0x000000b9a0b97209 */ /* 0x000fe20007810000 */
[----:B------:R-:W2:Y:S01]  /*6110*/  MUFU.TANH R183, R183 ;  /* 0x000000b700b77308 */ /* 0x000ea20000002400 */
[----:B------:R-:W-:-:S02]  /*6120*/  ISETP.GT.AND P3, PT, R176, 0x31, PT ;  /* 0x00000031b000780c */ /* 0x000fc40003f64270 */
[----:B------:R-:W-:Y:S02]  /*6130*/  FSEL R164, R164, -INF , P2 ;  /* 0xff800000a4a47808 */ /* 0x000fe40001000000 */
        /* <DEDUP_REMOVED lines=14> */
[----:B------:R-:W-:-:S02]  /*6220*/  FSEL R169, R169, -INF , P3 ;  /* 0xff800000a9a97808 */ /* 0x000fc40001800000 */
[----:B------:R-:W-:Y:S01]  /*6230*/  FMNMX.FTZ R188, R168, R161, !PT ;  /* 0x000000a1a8bc7209 */ /* 0x000fe20007810000 */
[----:B------:R-:W3:Y:S01]  /*6240*/  MUFU.TANH R185, R185 ;  /* 0x000000b900b97308 */ /* 0x000ee20000002400 */
[----:B------:R-:W-:Y:S02]  /*6250*/  ISETP.GT.AND P3, PT, R176, 0x41, PT ;  /* 0x00000041b000780c */ /* 0x000fe40003f64270 */
[----:B------:R-:W-:Y:S02]  /*6260*/  FSEL R172, R172, -INF , P2 ;  /* 0xff800000acac7808 */ /* 0x000fe40001000000 */
[----:B------:R-:W-:Y:S02]  /*6270*/  FMNMX.FTZ R161, R169, R188, !PT ;  /* 0x000000bca9a17209 */ /* 0x000fe40007810000 */
[----:B------:R-:W-:Y:S01]  /*6280*/  ISETP.GT.AND P2, PT, R176, 0x48, PT ;  /* 0x00000048b000780c */ /* 0x000fe20003f44270 */
[----:B------:R-:W4:Y:S01]  /*6290*/  MUFU.TANH R186, R186 ;  /* 0x000000ba00ba7308 */ /* 0x000f220000002400 */
[----:B------:R-:W-:-:S02]  /*62a0*/  FSEL R173, R173, -INF , P3 ;  /* 0xff800000adad7808 */ /* 0x000fc40001800000 */
[----:B------:R-:W-:Y:S02]  /*62b0*/  FMNMX.FTZ R188, R172, R161, !PT ;  /* 0x000000a1acbc7209 */ /* 0x000fe40007810000 */
[C---:B------:R-:W-:Y:S02]  /*62c0*/  ISETP.GT.AND P3, PT, R176.reuse, 0x49, PT ;  /* 0x00000049b000780c */ /* 0x040fe40003f64270 */
[----:B------:R-:W-:Y:S01]  /*62d0*/  FSEL R179, R179, -INF , P2 ;  /* 0xff800000b3b37808 */ /* 0x000fe20001000000 */
[----:B------:R-:W-:Y:S01]  /*62e0*/  MUFU.TANH R201, R201 ;  /* 0x000000c900c97308 */ /* 0x000fe20000002400 */
[----:B------:R-:W-:Y:S02]  /*62f0*/  FMNMX.FTZ R188, R173, R188, !PT ;  /* 0x000000bcadbc7209 */ /* 0x000fe40007810000 */
[----:B------:R-:W-:Y:S02]  /*6300*/  ISETP.GT.AND P2, PT, R176, 0x50, PT ;  /* 0x00000050b000780c */ /* 0x000fe40003f44270 */
[----:B------:R-:W-:-:S02]  /*6310*/  FSEL R178, R178, -INF , P3 ;  /* 0xff800000b2b27808 */ /* 0x000fc40001800000 */
[----:B------:R-:W-:Y:S01]  /*6320*/  FMNMX.FTZ R161, R179, R188, !PT ;  /* 0x000000bcb3a17209 */ /* 0x000fe20007810000 */
[----:B------:R-:W-:Y:S01]  /*6330*/  FMUL.FTZ R188, R0, R208 ;  /* 0x000000d000bc7220 */ /* 0x000fe20000410000 */
[----:B------:R-:W-:Y:S01]  /*6340*/  ISETP.GT.AND P3, PT, R176, 0x51, PT ;  /* 0x00000051b000780c */ /* 0x000fe20003f64270 */
[----:B------:R-:W-:Y:S01]  /*6350*/  MUFU.TANH R203, R203 ;  /* 0x000000cb00cb7308 */ /* 0x000fe20000002400 */
[----:B------:R-:W-:Y:S02]  /*6360*/  FSEL R180, R180, -INF , P2 ;  /* 0xff800000b4b47808 */ /* 0x000fe40001000000 */
[----:B------:R-:W-:Y:S02]  /*6370*/  FMNMX.FTZ R161, R178, R161, !PT ;  /* 0x000000a1b2a17209 */ /* 0x000fe40007810000 */
[----:B------:R-:W-:Y:S02]  /*6380*/  ISETP.GT.AND P2, PT, R176, 0x58, PT ;  /* 0x00000058b000780c */ /* 0x000fe40003f44270 */
[----:B-1----:R-:W-:Y:S01]  /*6390*/  FSEL R181, R181, -INF , P3 ;  /* 0xff800000b5b57808 */ /* 0x002fe20001800000 */
[----:B------:R-:W1:Y:S01]  /*63a0*/  MUFU.TANH R188, R188 ;  /* 0x000000bc00bc7308 */ /* 0x000e620000002400 */
[----:B------:R-:W-:-:S02]  /*63b0*/  FMNMX.FTZ R192, R180, R161, !PT ;  /* 0x000000a1b4c07209 */ /* 0x000fc40007810000 */
[----:B------:R-:W-:Y:S02]  /*63c0*/  ISETP.GT.AND P3, PT, R176, 0x59, PT ;  /* 0x00000059b000780c */ /* 0x000fe40003f64270 */
[----:B------:R-:W-:Y:S02]  /*63d0*/  FSEL R182, R182, -INF , P2 ;  /* 0xff800000b6b67808 */ /* 0x000fe40001000000 */
[----:B------:R-:W-:Y:S01]  /*63e0*/  FMNMX.FTZ R161, R181, R192, !PT ;  /* 0x000000c0b5a17209 */ /* 0x000fe20007810000 */
[----:B------:R-:W-:Y:S01]  /*63f0*/  MUFU.TANH R205, R205 ;  /* 0x000000cd00cd7308 */ /* 0x000fe20000002400 */
[----:B------:R-:W-:Y:S02]  /*6400*/  ISETP.GT.AND P2, PT, R176, 0x60, PT ;  /* 0x00000060b000780c */ /* 0x000fe40003f44270 */
[----:B--2---:R-:W-:Y:S02]  /*6410*/  FSEL R183, R183, -INF , P3 ;  /* 0xff800000b7b77808 */ /* 0x004fe40001800000 */
[----:B------:R-:W-:-:S02]  /*6420*/  FMNMX.FTZ R192, R182, R161, !PT ;  /* 0x000000a1b6c07209 */ /* 0x000fc40007810000 */
[----:B------:R-:W-:Y:S01]  /*6430*/  ISETP.GT.AND P3, PT, R176, 0x61, PT ;  /* 0x00000061b000780c */ /* 0x000fe20003f64270 */
[----:B------:R-:W-:Y:S01]  /*6440*/  MUFU.TANH R207, R207 ;  /* 0x000000cf00cf7308 */ /* 0x000fe20000002400 */
[----:B------:R-:W-:Y:S02]  /*6450*/  FSEL R184, R184, -INF , P2 ;  /* 0xff800000b8b87808 */ /* 0x000fe40001000000 */
[----:B------:R-:W-:Y:S02]  /*6460*/  FMNMX.FTZ R161, R183, R192, !PT ;  /* 0x000000c0b7a17209 */ /* 0x000fe40007810000 */
[----:B------:R-:W-:Y:S02]  /*6470*/  ISETP.GT.AND P2, PT, R176, 0x68, PT ;  /* 0x00000068b000780c */ /* 0x000fe40003f44270 */
[----:B---3--:R-:W-:Y:S01]  /*6480*/  FSEL R185, R185, -INF , P3 ;  /* 0xff800000b9b97808 */ /* 0x008fe20001800000 */
[----:B------:R-:W2:Y:S01]  /*6490*/  MUFU.TANH R192, R212 ;  /* 0x000000d400c07308 */ /* 0x000ea20000002400 */
[----:B------:R-:W-:-:S02]  /*64a0*/  FMNMX.FTZ R196, R184, R161, !PT ;  /* 0x000000a1b8c47209 */ /* 0x000fc40007810000 */
[----:B------:R-:W-:Y:S02]  /*64b0*/  ISETP.GT.AND P3, PT, R176, 0x69, PT ;  /* 0x00000069b000780c */ /* 0x000fe40003f64270 */
[----:B----4-:R-:W-:Y:S02]  /*64c0*/  FSEL R186, R186, -INF , P2 ;  /* 0xff800000baba7808 */ /* 0x010fe40001000000 */
[----:B------:R-:W-:Y:S02]  /*64d0*/  FMNMX.FTZ R161, R185, R196, !PT ;  /* 0x000000c4b9a17209 */ /* 0x000fe40007810000 */
[----:B------:R-:W-:Y:S02]  /*64e0*/  ISETP.GT.AND P2, PT, R176, 0x70, PT ;  /* 0x00000070b000780c */ /* 0x000fe40003f44270 */
[----:B------:R-:W-:Y:S02]  /*64f0*/  FSEL R187, R187, -INF , P3 ;  /* 0xff800000bbbb7808 */ /* 0x000fe40001800000 */
[----:B------:R-:W-:-:S02]  /*6500*/  FMNMX.FTZ R196, R186, R161, !PT ;  /* 0x000000a1bac47209 */ /* 0x000fc40007810000 */
[----:B------:R-:W-:Y:S02]  /*6510*/  ISETP.GT.AND P3, PT, R176, 0x71, PT ;  /* 0x00000071b000780c */ /* 0x000fe40003f64270 */
[----:B-1----:R-:W-:Y:S02]  /*6520*/  FSEL R188, R188, -INF , P2 ;  /* 0xff800000bcbc7808 */ /* 0x002fe40001000000 */
[----:B------:R-:W-:Y:S02]  /*6530*/  FMNMX.FTZ R161, R187, R196, !PT ;  /* 0x000000c4bba17209 */ /* 0x000fe40007810000 */
[----:B------:R-:W-:Y:S02]  /*6540*/  ISETP.GT.AND P2, PT, R176, 0x78, PT ;  /* 0x00000078b000780c */ /* 0x000fe40003f44270 */
[----:B------:R-:W-:Y:S02]  /*6550*/  FSEL R189, R189, -INF , P3 ;  /* 0xff800000bdbd7808 */ /* 0x000fe40001800000 */
[----:B------:R-:W-:-:S02]  /*6560*/  FMNMX.FTZ R196, R188, R161, !PT ;  /* 0x000000a1bcc47209 */ /* 0x000fc40007810000 */
[C---:B------:R-:W-:Y:S01]  /*6570*/  ISETP.GT.AND P3, PT, R176.reuse, 0x79, PT ;  /* 0x00000079b000780c */ /* 0x040fe20003f64270 */
[----:B------:R-:W-:Y:S01]  /*6580*/  VIADD R176, R176, 0x8 ;  /* 0x00000008b0b07836 */ /* 0x000fe20000000000 */
[----:B--2---:R-:W-:Y:S02]  /*6590*/  FSEL R192, R192, -INF , P2 ;  /* 0xff800000c0c07808 */ /* 0x004fe40001000000 */
[----:B------:R-:W-:Y:S02]  /*65a0*/  FMNMX.FTZ R161, R189, R196, !PT ;  /* 0x000000c4bda17209 */ /* 0x000fe40007810000 */
[----:B------:R-:W-:Y:S02]  /*65b0*/  FSEL R191, R213, -INF , P3 ;  /* 0xff800000d5bf7808 */ /* 0x000fe40001800000 */
[----:B------:R-:W-:Y:S02]  /*65c0*/  FMNMX.FTZ R196, R192, R161, !PT ;  /* 0x000000a1c0c47209 */ /* 0x000fe40007810000 */
[----:B------:R-:W-:-:S02]  /*65d0*/  ISETP.GT.AND P3, PT, R176, RZ, PT ;  /* 0x000000ffb000720c */ /* 0x000fc40003f64270 */
[----:B------:R-:W-:Y:S01]  /*65e0*/  FMNMX.FTZ R161, R191, R196, !PT ;  /* 0x000000c4bfa17209 */ /* 0x000fe20007810000 */
[----:B------:R-:W-:Y:S01]  /*65f0*/  FMUL.FTZ R196, R0, R198 ;  /* 0x000000c600c47220 */ /* 0x000fe20000410000 */
[----:B------:R-:W-:Y:S01]  /*6600*/  ISETP.GT.AND P4, PT, R176, 0x1, PT ;  /* 0x00000001b000780c */ /* 0x000fe20003f84270 */
[----:B------:R-:W-:Y:S01]  /*6610*/  FMUL.FTZ R198, R0, R202 ;  /* 0x000000ca00c67220 */ /* 0x000fe20000410000 */
[----:B------:R-:W-:Y:S01]  /*6620*/  FSEL R8, R8, -INF , P3 ;  /* 0xff80000008087808 */ /* 0x000fe20001800000 */
[----:B------:R-:W1:Y:S01]  /*6630*/  SHFL.BFLY PT, R200, R161, 0x2, 0x1f ;  /* 0x0c401f00a1c87f89 */ /* 0x000e6200000e0000 */
[----:B------:R-:W-:Y:S01]  /*6640*/  ISETP.GT.AND P3, PT, R176, 0x8, PT ;  /* 0x00000008b000780c */ /* 0x000fe20003f64270 */
[----:B------:R-:W-:Y:S01]  /*6650*/  FMUL.FTZ R202, R0, R210 ;  /* 0x000000d200ca7220 */ /* 0x000fe20000410000 */
[----:B------:R-:W-:Y:S01]  /*6660*/  FSEL R9, R9, -INF , P4 ;  /* 0xff80000009097808 */ /* 0x000fe20002000000 */
[----:B------:R-:W2:Y:S01]  /*6670*/  MUFU.TANH R196, R196 ;  /* 0x000000c400c47308 */ /* 0x000ea20000002400 */
[----:B------:R-:W-:-:S02]  /*6680*/  FMNMX.FTZ R208, R8, R5, !PT ;  /* 0x0000000508d07209 */ /* 0x000fc40007810000 */
[----:B------:R-:W-:Y:S02]  /*6690*/  ISETP.GT.AND P4, PT, R176, 0x9, PT ;  /* 0x00000009b000780c */ /* 0x000fe40003f84270 */
[----:B------:R-:W-:Y:S02]  /*66a0*/  FSEL R12, R12, -INF , P3 ;  /* 0xff8000000c0c7808 */ /* 0x000fe40001800000 */
[C---:B------:R-:W-:Y:S01]  /*66b0*/  ISETP.GT.AND P3, PT, R176.reuse, 0x10, PT ;  /* 0x00000010b000780c */ /* 0x040fe20003f64270 */
[----:B------:R-:W3:Y:S01]  /*66c0*/  MUFU.TANH R198, R198 ;  /* 0x000000c600c67308 */ /* 0x000ee20000002400 */
[----:B------:R-:W-:Y:S02]  /*66d0*/  FSEL R13, R13, -INF , P4 ;  /* 0xff8000000d0d7808 */ /* 0x000fe40002000000 */
[----:B------:R-:W-:Y:S02]  /*66e0*/  ISETP.GT.AND P4, PT, R176, 0x11, PT ;  /* 0x00000011b000780c */ /* 0x000fe40003f84270 */
[----:B------:R-:W-:-:S02]  /*66f0*/  FSEL R20, R20, -INF , P3 ;  /* 0xff80000014147808 */ /* 0x000fc40001800000 */
[C---:B------:R-:W-:Y:S01]  /*6700*/  ISETP.GT.AND P3, PT, R176.reuse, 0x18, PT ;  /* 0x00000018b000780c */ /* 0x040fe20003f64270 */
[----:B------:R-:W-:Y:S01]  /*6710*/  MUFU.TANH R202, R202 ;  /* 0x000000ca00ca7308 */ /* 0x000fe20000002400 */
[----:B------:R-:W-:Y:S02]  /*6720*/  FSEL R21, R21, -INF , P4 ;  /* 0xff80000015157808 */ /* 0x000fe40002000000 */
[----:B------:R-:W-:Y:S02]  /*6730*/  ISETP.GT.AND P4, PT, R176, 0x19, PT ;  /* 0x00000019b000780c */ /* 0x000fe40003f84270 */
[----:B-1----:R-:W-:Y:S01]  /*6740*/  FMNMX.FTZ R204, R161, R200, !PT ;  /* 0x000000c8a1cc7209 */ /* 0x002fe20007810000 */
[----:B------:R-:W-:Y:S01]  /*6750*/  FMUL.FTZ R200, R0, R206 ;  /* 0x000000ce00c87220 */ /* 0x000fe20000410000 */
[----:B------:R-:W-:Y:S02]  /*6760*/  FSEL R154, R154, -INF , P3 ;  /* 0xff8000009a9a7808 */ /* 0x000fe40001800000 */
[C---:B------:R-:W-:Y:S01]  /*6770*/  ISETP.GT.AND P3, PT, R176.reuse, 0x20, PT ;  /* 0x00000020b000780c */ /* 0x040fe20003f64270 */
[----:B------:R-:W1:Y:S01]  /*6780*/  SHFL.BFLY PT, R161, R204, 0x1, 0x1f ;  /* 0x0c201f00cca17f89 */ /* 0x000e6200000e0000 */
[----:B------:R-:W-:Y:S01]  /*6790*/  FSEL R155, R155, -INF , P4 ;  /* 0xff8000009b9b7808 */ /* 0x000fe20002000000 */
[----:B------:R-:W4:Y:S01]  /*67a0*/  MUFU.TANH R200, R200 ;  /* 0x000000c800c87308 */ /* 0x000f220000002400 */
[----:B------:R-:W-:-:S02]  /*67b0*/  ISETP.GT.AND P4, PT, R176, 0x21, PT ;  /* 0x00000021b000780c */ /* 0x000fc40003f84270 */
[----:B------:R-:W-:Y:S02]  /*67c0*/  FSEL R158, R158, -INF , P3 ;  /* 0xff8000009e9e7808 */ /* 0x000fe40001800000 */
[C---:B------:R-:W-:Y:S02]  /*67d0*/  ISETP.GT.AND P3, PT, R176.reuse, 0x28, PT ;  /* 0x00000028b000780c */ /* 0x040fe40003f64270 */
[----:B------:R-:W-:Y:S02]  /*67e0*/  FSEL R159, R159, -INF , P4 ;  /* 0xff8000009f9f7808 */ /* 0x000fe40002000000 */
[----:B------:R-:W-:Y:S01]  /*67f0*/  ISETP.GT.AND P4, PT, R176, 0x29, PT ;  /* 0x00000029b000780c */ /* 0x000fe20003f84270 */
[----:B------:R-:W-:Y:S02]  /*6800*/  WARPGROUP.DEPBAR.LE gsb0, 0x0 ;  /* 0x00008000000079c5 */ /* 0x000fe40000010000 */
[----:B------:R-:W-:Y:S01]  /*6810*/  WARPGROUP.ARRIVE ;  /* 0x00000000000079c5 */ /* 0x000fe20000000000 */
[----:B------:R-:W-:-:S02]  /*6820*/  FSEL R162, R162, -INF , P3 ;  /* 0xff800000a2a27808 */ /* 0x000fc40001800000 */
[C---:B------:R-:W-:Y:S02]  /*6830*/  ISETP.GT.AND P3, PT, R176.reuse, 0x30, PT ;  /* 0x00000030b000780c */ /* 0x040fe40003f64270 */
[----:B------:R-:W-:Y:S01]  /*6840*/  FSEL R163, R163, -INF , P4 ;  /* 0xff800000a3a37808 */ /* 0x000fe20002000000 */
[----:B------:R-:W-:Y:S01]  /*6850*/  QGMMA.64x256x32.F32.E4M3.E4M3 R24, R220, gdesc[UR8], R24, gsb0 ;  /* 0x03e00008dc187df3 */ /* 0x000fe20008000818 */
[----:B------:R-:W-:Y:S01]  /*6860*/  ISETP.GT.AND P4, PT, R176, 0x31, PT ;  /* 0x00000031b000780c */ /* 0x000fe20003f84270 */
[----:B------:R-:W-:Y:S01]  /*6870*/  UIADD3 UR10, UR7, 0x6, URZ ;  /* 0x00000006070a7890 */ /* 0x000fe2000fffe03f */
[----:B------:R-:W-:Y:S01]  /*6880*/  FSEL R166, R166, -INF , P3 ;  /* 0xff800000a6a67808 */ /* 0x000fe20001800000 */
[----:B------:R-:W-:Y:S01]  /*6890*/  UMOV UR11, 0x40000040 ;  /* 0x40000040000b7882 */ /* 0x000fe20000000000 */
[----:B-1----:R-:W-:Y:S01]  /*68a0*/  FMNMX.FTZ R161, R204, R161, !PT ;  /* 0x000000a1cca17209 */ /* 0x002fe20007810000 */
[----:B------:R-:W-:Y:S01]  /*68b0*/  IMAD.U32 R204, RZ, RZ, UR14 ;  /* 0x0000000effcc7e24 */ /* 0x000fe2000f8e00ff */
[----:B------:R-:W-:-:S02]  /*68c0*/  ISETP.GT.AND P3, PT, R176, 0x38, PT ;  /* 0x00000038b000780c */ /* 0x000fc40003f64270 */
[C---:B------:R-:W-:Y:S01]  /*68d0*/  FSETP.NEU.FTZ.AND P2, PT, R161.reuse, -INF , PT ;  /* 0xff800000a100780b */ /* 0x040fe20003f5d000 */
[----:B------:R-:W-:-:S01]  /*68e0*/  FFMA.FTZ R204, R161, R204, -8 ;  /* 0xc1000000a1cc7423 */ /* 0x000fc200000100cc */
[----:B------:R-:W-:Y:S02]  /*68f0*/  FSEL R167, R167, -INF , P4 ;  /* 0xff800000a7a77808 */ /* 0x000fe40002000000 */
[----:B------:R-:W-:Y:S02]  /*6900*/  ISETP.GT.AND P4, PT, R176, 0x39, PT ;  /* 0x00000039b000780c */ /* 0x000fe40003f84270 */
[----:B------:R-:W-:Y:S02]  /*6910*/  FSEL R204, R204, RZ, P2 ;  /* 0x000000ffcccc7208 */ /* 0x000fe40001000000 */
[----:B------:R-:W-:Y:S02]  /*6920*/  FSEL R171, R171, -INF , P4 ;  /* 0xff800000abab7808 */ /* 0x000fe40002000000 */
[----:B------:R-:W-:Y:S01]  /*6930*/  ISETP.GT.AND P4, PT, R176, 0x41, PT ;  /* 0x00000041b000780c */ /* 0x000fe20003f84270 */
[----:B------:R-:W-:-:S01]  /*6940*/  FFMA.FTZ R206, R177, UR14, -R204 ;  /* 0x0000000eb1ce7c23 */ /* 0x000fc200080108cc */
[----:B------:R-:W-:Y:S01]  /*6950*/  FMNMX.FTZ R177, R9, R208, !PT ;  /* 0x000000d009b17209 */ /* 0x000fe20007810000 */
[----:B------:R-:W-:-:S01]  /*6960*/  FFMA.FTZ R210, R6, UR14, -R204 ;  /* 0x0000000e06d27c23 */ /* 0x000fc200080108cc */
[----:B------:R-:W-:Y:S01]  /*6970*/  FSEL R6, R175, -INF , P4 ;  /* 0xff800000af067808 */ /* 0x000fe20002000000 */
[----:B------:R-:W-:-:S01]  /*6980*/  FFMA.FTZ R7, R7, UR14, -R204 ;  /* 0x0000000e07077c23 */ /* 0x000fc200080108cc */
[----:B------:R-:W-:Y:S01]  /*6990*/  FMNMX.FTZ R208, R12, R177, !PT ;  /* 0x000000b10cd07209 */ /* 0x000fe20007810000 */
[----:B------:R-:W-:-:S01]  /*69a0*/  FFMA.FTZ R10, R10, UR14, -R204 ;  /* 0x0000000e0a0a7c23 */ /* 0x000fc200080108cc */
        /* <DEDUP_REMOVED lines=39> */
[----:B------:R-:W-:Y:S01]  /*6c20*/  MUFU.EX2 R206, R206 ;  /* 0x000000ce00ce7308 */ /* 0x000fe20000000800 */
[----:B------:R-:W-:-:S02]  /*6c30*/  FSEL R177, R170, -INF , P3 ;  /* 0xff800000aab17808 */ /* 0x000fc40001800000 */
[----:B------:R-:W-:Y:S02]  /*6c40*/  FMNMX.FTZ R208, R167, R208, !PT ;  /* 0x000000d0a7d07209 */ /* 0x000fe40007810000 */
[----:B------:R-:W-:Y:S02]  /*6c50*/  ISETP.GT.AND P3, PT, R176, 0x40, PT ;  /* 0x00000040b000780c */ /* 0x000fe40003f64270 */
[----:B------:R-:W-:Y:S01]  /*6c60*/  FMNMX.FTZ R208, R177, R208, !PT ;  /* 0x000000d0b1d07209 */ /* 0x000fe20007810000 */
[----:B------:R-:W-:Y:S01]  /*6c70*/  MUFU.EX2 R7, R7 ;  /* 0x0000000700077308 */ /* 0x000fe20000000800 */
[----:B------:R-:W-:Y:S02]  /*6c80*/  FSEL R174, R174, -INF , P3 ;  /* 0xff800000aeae7808 */ /* 0x000fe40001800000 */
[----:B------:R-:W-:Y:S02]  /*6c90*/  FMNMX.FTZ R209, R171, R208, !PT ;  /* 0x000000d0abd17209 */ /* 0x000fe40007810000 */
[----:B------:R-:W-:-:S02]  /*6ca0*/  ISETP.GT.AND P3, PT, R176, 0x48, PT ;  /* 0x00000048b000780c */ /* 0x000fc40003f64270 */
[----:B------:R-:W-:Y:S01]  /*6cb0*/  FMNMX.FTZ R209, R174, R209, !PT ;  /* 0x000000d1aed17209 */ /* 0x000fe20007810000 */
[----:B------:R-:W-:Y:S01]  /*6cc0*/  MUFU.EX2 R10, R10 ;  /* 0x0000000a000a7308 */ /* 0x000fe20000000800 */
[----:B------:R-:W-:Y:S02]  /*6cd0*/  FSEL R190, R190, -INF , P3 ;  /* 0xff800000bebe7808 */ /* 0x000fe40001800000 */
[----:B------:R-:W-:Y:S02]  /*6ce0*/  FMNMX.FTZ R209, R6, R209, !PT ;  /* 0x000000d106d17209 */ /* 0x000fe40007810000 */
[----:B------:R-:W-:Y:S02]  /*6cf0*/  ISETP.GT.AND P3, PT, R176, 0x50, PT ;  /* 0x00000050b000780c */ /* 0x000fe40003f64270 */
[----:B------:R-:W-:Y:S01]  /*6d00*/  FMNMX.FTZ R170, R190, R209, !PT ;  /* 0x000000d1beaa7209 */ /* 0x000fe20007810000 */
[----:B------:R-:W-:Y:S01]  /*6d10*/  MUFU.EX2 R11, R11 ;  /* 0x0000000b000b7308 */ /* 0x000fe20000000800 */
[----:B------:R-:W-:-:S02]  /*6d20*/  FSEL R194, R194, -INF , P3 ;  /* 0xff800000c2c27808 */ /* 0x000fc40001800000 */
[----:B------:R-:W-:Y:S02]  /*6d30*/  FMNMX.FTZ R209, R193, R170, !PT ;  /* 0x000000aac1d17209 */ /* 0x000fe40007810000 */
[----:B------:R-:W-:Y:S02]  /*6d40*/  ISETP.GT.AND P3, PT, R176, 0x58, PT ;  /* 0x00000058b000780c */ /* 0x000fe40003f64270 */
[----:B------:R-:W-:Y:S01]  /*6d50*/  FMNMX.FTZ R170, R194, R209, !PT ;  /* 0x000000d1c2aa7209 */ /* 0x000fe20007810000 */
[----:B------:R-:W-:Y:S01]  /*6d60*/  MUFU.EX2 R14, R14 ;  /* 0x0000000e000e7308 */ /* 0x000fe20000000800 */
[----:B--2---:R-:W-:Y:S02]  /*6d70*/  FSEL R196, R196, -INF , P3 ;  /* 0xff800000c4c47808 */ /* 0x004fe40001800000 */
[----:B------:R-:W-:Y:S02]  /*6d80*/  FMNMX.FTZ R209, R195, R170, !PT ;  /* 0x000000aac3d17209 */ /* 0x000fe40007810000 */
[----:B------:R-:W-:-:S02]  /*6d90*/  ISETP.GT.AND P3, PT, R176, 0x60, PT ;  /* 0x00000060b000780c */ /* 0x000fc40003f64270 */
[----:B------:R-:W-:Y:S01]  /*6da0*/  FMNMX.FTZ R170, R196, R209, !PT ;  /* 0x000000d1c4aa7209 */ /* 0x000fe20007810000 */
[----:B------:R-:W-:Y:S01]  /*6db0*/  MUFU.EX2 R15, R15 ;  /* 0x0000000f000f7308 */ /* 0x000fe20000000800 */
[----:B---3--:R-:W-:Y:S02]  /*6dc0*/  FSEL R198, R198, -INF , P3 ;  /* 0xff800000c6c67808 */ /* 0x008fe40001800000 */
[----:B------:R-:W-:Y:S02]  /*6dd0*/  FMNMX.FTZ R209, R197, R170, !PT ;  /* 0x000000aac5d17209 */ /* 0x000fe40007810000 */
[----:B------:R-:W-:Y:S02]  /*6de0*/  ISETP.GT.AND P3, PT, R176, 0x68, PT ;  /* 0x00000068b000780c */ /* 0x000fe40003f64270 */
[----:B------:R-:W-:Y:S01]  /*6df0*/  FMNMX.FTZ R170, R198, R209, !PT ;  /* 0x000000d1c6aa7209 */ /* 0x000fe20007810000 */
[----:B------:R-:W-:Y:S01]  /*6e00*/  MUFU.EX2 R152, R152 ;  /* 0x0000009800987308 */ /* 0x000fe20000000800 */
[----:B----4-:R-:W-:-:S02]  /*6e10*/  FSEL R200, R200, -INF , P3 ;  /* 0xff800000c8c87808 */ /* 0x010fc40001800000 */
[----:B------:R-:W-:Y:S02]  /*6e20*/  FMNMX.FTZ R209, R199, R170, !PT ;  /* 0x000000aac7d17209 */ /* 0x000fe40007810000 */
[----:B------:R-:W-:Y:S02]  /*6e30*/  ISETP.GT.AND P3, PT, R176, 0x70, PT ;  /* 0x00000070b000780c */ /* 0x000fe40003f64270 */
[----:B------:R-:W-:Y:S01]  /*6e40*/  FMNMX.FTZ R170, R200, R209, !PT ;  /* 0x000000d1c8aa7209 */ /* 0x000fe20007810000 */
[----:B------:R-:W-:Y:S01]  /*6e50*/  MUFU.EX2 R153, R153 ;  /* 0x0000009900997308 */ /* 0x000fe20000000800 */
[----:B------:R-:W-:Y:S02]  /*6e60*/  ISETP.GT.AND P4, PT, R176, 0x71, PT ;  /* 0x00000071b000780c */ /* 0x000fe40003f84270 */
[----:B------:R-:W-:Y:S02]  /*6e70*/  FSEL R202, R202, -INF , P3 ;  /* 0xff800000caca7808 */ /* 0x000fe40001800000 */
[----:B------:R-:W-:-:S02]  /*6e80*/  FMNMX.FTZ R209, R201, R170, !PT ;  /* 0x000000aac9d17209 */ /* 0x000fc40007810000 */
[----:B------:R-:W-:Y:S01]  /*6e90*/  ISETP.GT.AND P3, PT, R176, 0x78, PT ;  /* 0x00000078b000780c */ /* 0x000fe20003f64270 */
[----:B------:R-:W-:Y:S01]  /*6ea0*/  MUFU.EX2 R156, R156 ;  /* 0x0000009c009c7308 */ /* 0x000fe20000000800 */
[----:B------:R-:W-:Y:S02]  /*6eb0*/  FSEL R203, R203, -INF , P4 ;  /* 0xff800000cbcb7808 */ /* 0x000fe40002000000 */
[----:B------:R-:W-:Y:S02]  /*6ec0*/  FMNMX.FTZ R170, R202, R209, !PT ;  /* 0x000000d1caaa7209 */ /* 0x000fe40007810000 */
[----:B------:R-:W-:Y:S01]  /*6ed0*/  ISETP.GT.AND P4, PT, R176, 0x79, PT ;  /* 0x00000079b000780c */ /* 0x000fe20003f84270 */
[--C-:B------:R-:W-:Y:S01]  /*6ee0*/  FFMA.FTZ R176, R179, UR14, -R204.reuse ;  /* 0x0000000eb3b07c23 */ /* 0x100fe200080108cc */
[----:B------:R-:W-:Y:S01]  /*6ef0*/  FSEL R205, R205, -INF , P3 ;  /* 0xff800000cdcd7808 */ /* 0x000fe20001800000 */
[--C-:B------:R-:W-:Y:S01]  /*6f00*/  FFMA.FTZ R179, R178, UR14, -R204.reuse ;  /* 0x0000000eb2b37c23 */ /* 0x100fe200080108cc */
[----:B------:R-:W-:Y:S01]  /*6f10*/  FMNMX.FTZ R170, R203, R170, !PT ;  /* 0x000000aacbaa7209 */ /* 0x000fe20007810000 */
[--C-:B------:R-:W-:Y:S01]  /*6f20*/  FFMA.FTZ R178, R180, UR14, -R204.reuse ;  /* 0x0000000eb4b27c23 */ /* 0x100fe200080108cc */
[----:B------:R-:W-:Y:S01]  /*6f30*/  FSEL R207, R207, -INF , P4 ;  /* 0xff800000cfcf7808 */ /* 0x000fe20002000000 */
        /* <DEDUP_REMOVED lines=8> */
[----:B------:R-:W-:Y:S02]  /*6fc0*/  MUFU.EX2 R157, R157 ;  /* 0x0000009d009d7308 */ /* 0x000fe40000000800 */
[----:B------:R-:W1:Y:S06]  /*6fd0*/  SHFL.BFLY PT, R209, R170, 0x2, 0x1f ;  /* 0x0c401f00aad17f89 */ /* 0x000e6c00000e0000 */
[----:B------:R-:W-:Y:S08]  /*6fe0*/  MUFU.EX2 R160, R160 ;  /* 0x000000a000a07308 */ /* 0x000ff00000000800 */
[----:B------:R2:W-:Y:S08]  /*6ff0*/  MUFU.EX2 R175, R210 ;  /* 0x000000d200af7308 */ /* 0x0005f00000000800 */
[----:B------:R-:W-:Y:S01]  /*7000*/  MUFU.EX2 R164, R164 ;  /* 0x000000a400a47308 */ /* 0x000fe20000000800 */
[----:B--2---:R-:W-:Y:S01]  /*7010*/  IMAD.U32 R210, RZ, RZ, UR6 ;  /* 0x00000006ffd27e24 */ /* 0x004fe2000f8e00ff */
[----:B-1----:R-:W-:-:S04]  /*7020*/  FMNMX.FTZ R209, R170, R209, !PT ;  /* 0x000000d1aad17209 */ /* 0x002fc80007810000 */
[----:B------:R-:W-:Y:S01]  /*7030*/  @!P1 LEA R210, R210, UR38, 0x3 ;  /* 0x00000026d2d29c11 */ /* 0x000fe2000f8e18ff */
[----:B------:R-:W1:Y:S01]  /*7040*/  SHFL.BFLY PT, R170, R209, 0x1, 0x1f ;  /* 0x0c201f00d1aa7f89 */ /* 0x000e6200000e0000 */
[----:B------:R-:W-:Y:S08]  /*7050*/  MUFU.EX2 R165, R165 ;  /* 0x000000a500a57308 */ /* 0x000ff00000000800 */
[----:B------:R-:W-:Y:S08]  /*7060*/  MUFU.EX2 R168, R168 ;  /* 0x000000a800a87308 */ /* 0x000ff00000000800 */
[----:B------:R-:W-:Y:S01]  /*7070*/  MUFU.EX2 R169, R169 ;  /* 0x000000a900a97308 */ /* 0x000fe20000000800 */
[----:B-1----:R-:W-:-:S07]  /*7080*/  FMNMX.FTZ R170, R209, R170, !PT ;  /* 0x000000aad1aa7209 */ /* 0x002fce0007810000 */
[----:B------:R-:W-:Y:S01]  /*7090*/  MUFU.EX2 R172, R172 ;  /* 0x000000ac00ac7308 */ /* 0x000fe20000000800 */
[----:B------:R-:W-:Y:S02]  /*70a0*/  FSEL R209, R161, RZ, P2 ;  /* 0x000000ffa1d17208 */ /* 0x000fe40001000000 */
[C---:B------:R-:W-:Y:S01]  /*70b0*/  FSETP.NEU.FTZ.AND P2, PT, R170.reuse, -INF , PT ;  /* 0xff800000aa00780b */ /* 0x040fe20003f5d000 */
[----:B------:R-:W-:-:S02]  /*70c0*/  FFMA.FTZ R192, R170, R211, -8 ;  /* 0xc1000000aac07423 */ /* 0x000fc400000100d3 */
[----:B------:R-:W-:Y:S02]  /*70d0*/  FADD.FTZ R191, -R209, R4 ;  /* 0x00000004d1bf7221 */ /* 0x000fe40000010100 */
[----:B------:R-:W-:Y:S01]  /*70e0*/  MUFU.EX2 R209, R204 ;  /* 0x000000cc00d17308 */ /* 0x000fe20000000800 */
[----:B------:R-:W-:Y:S01]  /*70f0*/  FSEL R4, R192, RZ, P2 ;  /* 0x000000ffc0047208 */ /* 0x000fe20001000000 */
[----:B------:R-:W-:Y:S01]  /*7100*/  FMUL.FTZ R191, R191, UR14 ;  /* 0x0000000ebfbf7c20 */ /* 0x000fe20008410000 */
[----:B------:R-:W-:-:S03]  /*7110*/  FSEL R192, R170, RZ, P2 ;  /* 0x000000ffaac07208 */ /* 0x000fc60001000000 */
[--C-:B------:R-:W-:Y:S01]  /*7120*/  FFMA.FTZ R211, R8, UR14, -R4.reuse ;  /* 0x0000000e08d37c23 */ /* 0x100fe20008010804 */
[----:B------:R-:W-:-:S01]  /*7130*/  FFMA.FTZ R8, R9, UR14, -R4 ;  /* 0x0000000e09087c23 */ /* 0x000fc20008010804 */
[----:B------:R-:W-:Y:S01]  /*7140*/  FADD.FTZ R192, -R192, R5 ;  /* 0x00000005c0c07221 */ /* 0x000fe20000010100 */
[----:B------:R-:W1:Y:S01]  /*7150*/  MUFU.EX2 R191, R191 ;  /* 0x000000bf00bf7308 */ /* 0x000e620000000800 */
[----:B------:R-:W-:-:S01]  /*7160*/  FFMA.FTZ R9, R12, UR14, -R4 ;  /* 0x0000000e0c097c23 */ /* 0x000fc20008010804 */
[--C-:B------:R-:W-:Y:S01]  /*7170*/  FFMA.FTZ R12, R13, UR14, -R4.reuse ;  /* 0x0000000e0d0c7c23 */ /* 0x100fe20008010804 */
[----:B------:R-:W-:Y:S01]  /*7180*/  FMUL.FTZ R192, R192, UR14 ;  /* 0x0000000ec0c07c20 */ /* 0x000fe20008410000 */
        /* <DEDUP_REMOVED lines=14> */
[----:B-1----:R-:W-:Y:S01]  /*7270*/  FFMA.FTZ R174, R191, R3, R206 ;  /* 0x00000003bfae7223 */ /* 0x002fe200000100ce */
[----:B------:R-:W-:-:S01]  /*7280*/  FFMA.FTZ R204, R171, UR14, -R4 ;  /* 0x0000000eabcc7c23 */ /* 0x000fc20008010804 */
[--C-:B------:R-:W-:Y:S01]  /*7290*/  FFMA.FTZ R171, R190, UR14, -R4.reuse ;  /* 0x0000000ebeab7c23 */ /* 0x100fe20008010804 */
[----:B------:R-:W-:-:S03]  /*72a0*/  FFMA.FTZ R6, R6, UR14, -R4 ;  /* 0x0000000e06067c23 */ /* 0x000fc60008010804 */
[----:B------:R-:W1:Y:S08]  /*72b0*/  MUFU.EX2 R8, R8 ;  /* 0x0000000800087308 */ /* 0x000e700000000800 */
[----:B------:R-:W3:Y:S01]  /*72c0*/  MUFU.EX2 R9, R9 ;  /* 0x0000000900097308 */ /* 0x000ee20000000800 */
[----:B--2---:R-:W-:-:S07]  /*72d0*/  FFMA.FTZ R3, R192, R2, R211 ;  /* 0x00000002c0037223 */ /* 0x004fce00000100d3 */
[----:B------:R-:W2:Y:S01]  /*72e0*/  MUFU.EX2 R12, R12 ;  /* 0x0000000c000c7308 */ /* 0x000ea20000000800 */
[----:B-1----:R-:W-:-:S01]  /*72f0*/  FADD.FTZ R2, R8, R3 ;  /* 0x0000000308027221 */ /* 0x002fc20000010000 */
[----:B------:R-:W-:Y:S02]  /*7300*/  WARPGROUP.DEPBAR.LE gsb0, 0x0 ;  /* 0x00008000000079c5 */ /* 0x000fe40000010000 */
[----:B------:R-:W-:-:S04]  /*7310*/  WARPGROUP.ARRIVE ;  /* 0x00000000000079c5 */ /* 0x000fc80000000000 */
[----:B------:R-:W1:Y:S01]  /*7320*/  MUFU.EX2 R13, R13 ;  /* 0x0000000d000d7308 */ /* 0x000e620000000800 */
[----:B---3--:R-:W-:-:S01]  /*7330*/  FADD.FTZ R3, R9, R2 ;  /* 0x0000000209037221 */ /* 0x008fc20000010000 */
[----:B------:R-:W-:Y:S03]  /*7340*/  QGMMA.64x256x32.F32.E4M3.E4M3 R24, R216, gdesc[UR8], R24, gsb0 ;  /* 0x03e00008d8187df3 */ /* 0x000fe60008000818 */
[----:B--2---:R-:W-:-:S03]  /*7350*/  FADD.FTZ R2, R12, R3 ;  /* 0x000000030c027221 */ /* 0x004fc60000010000 */
[----:B------:R2:W-:Y:S08]  /*7360*/  MUFU.EX2 R5, R177 ;  /* 0x000000b100057308 */ /* 0x0005f00000000800 */
[----:B------:R-:W3:Y:S01]  /*7370*/  MUFU.EX2 R20, R20 ;  /* 0x0000001400147308 */ /* 0x000ee20000000800 */
[----:B--2---:R-:W-:-:S01]  /*7380*/  FADD.FTZ R177, R7, R174 ;  /* 0x000000ae07b17221 */ /* 0x004fc20000010000 */
[----:B------:R-:W-:Y:S01]  /*7390*/  FFMA.FTZ R174, R193, UR14, -R4 ;  /* 0x0000000ec1ae7c23 */ /* 0x000fe20008010804 */
[----:B-1----:R-:W-:-:S02]  /*73a0*/  FADD.FTZ R3, R13, R2 ;  /* 0x000000020d037221 */ /* 0x002fc40000010000 */
[----:B------:R-:W-:Y:S01]  /*73b0*/  FADD.FTZ R190, R10, R177 ;  /* 0x000000b10abe7221 */ /* 0x000fe20000010000 */
[----:B------:R-:W-:-:S02]  /*73c0*/  FFMA.FTZ R177, R194, UR14, -R4 ;  /* 0x0000000ec2b17c23 */ /* 0x000fc40008010804 */
[----:B------:R-:W1:Y:S01]  /*73d0*/  MUFU.EX2 R21, R21 ;  /* 0x0000001500157308 */ /* 0x000e620000000800 */
[----:B------:R-:W-:-:S04]  /*73e0*/  FADD.FTZ R193, R11, R190 ;  /* 0x000000be0bc17221 */ /* 0x000fc80000010000 */
[----:B------:R-:W-:-:S03]  /*73f0*/  FADD.FTZ R190, R14, R193 ;  /* 0x000000c10ebe7221 */ /* 0x000fc60000010000 */
[----:B------:R-:W2:Y:S01]  /*7400*/  MUFU.EX2 R154, R154 ;  /* 0x0000009a009a7308 */ /* 0x000ea20000000800 */
[----:B------:R-:W-:-:S01]  /*7410*/  FADD.FTZ R193, R15, R190 ;  /* 0x000000be0fc17221 */ /* 0x000fc20000010000 */
[----:B---3--:R-:W-:Y:S01]  /*7420*/  FADD.FTZ R2, R20, R3 ;  /* 0x0000000314027221 */ /* 0x008fe20000010000 */
[----:B------:R-:W-:-:S02]  /*7430*/  FFMA.FTZ R190, R195, UR14, -R4 ;  /* 0x0000000ec3be7c23 */ /* 0x000fc40008010804 */
[----:B------:R-:W-:Y:S01]  /*7440*/  FADD.FTZ R194, R152, R193 ;  /* 0x000000c198c27221 */ /* 0x000fe20000010000 */
[----:B------:R-:W-:-:S02]  /*7450*/  FFMA.FTZ R193, R196, UR14, -R4 ;  /* 0x0000000ec4c17c23 */ /* 0x000fc40008010804 */
[----:B------:R-:W3:Y:S01]  /*7460*/  MUFU.EX2 R155, R155 ;  /* 0x0000009b009b7308 */ /* 0x000ee20000000800 */
[----:B-1----:R-:W-:-:S01]  /*7470*/  FADD.FTZ R3, R21, R2 ;  /* 0x0000000215037221 */ /* 0x002fc20000010000 */
[----:B------:R-:W-:-:S04]  /*7480*/  FADD.FTZ R195, R153, R194 ;  /* 0x000000c299c37221 */ /* 0x000fc80000010000 */
[----:B------:R-:W-:Y:S02]  /*7490*/  FADD.FTZ R194, R156, R195 ;  /* 0x000000c39cc27221 */ /* 0x000fe40000010000 */
[----:B------:R-:W1:Y:S01]  /*74a0*/  MUFU.EX2 R158, R158 ;  /* 0x0000009e009e7308 */ /* 0x000e620000000800 */
[----:B--2---:R-:W-:-:S01]  /*74b0*/  FADD.FTZ R2, R154, R3 ;  /* 0x000000039a027221 */ /* 0x004fc20000010000 */
[----:B------:R-:W-:Y:S01]  /*74c0*/  FADD.FTZ R195, R157, R194 ;  /* 0x000000c29dc37221 */ /* 0x000fe20000010000 */
[----:B------:R-:W-:-:S03]  /*74d0*/  FFMA.FTZ R194, R197, UR14, -R4 ;  /* 0x0000000ec5c27c23 */ /* 0x000fc60008010804 */
[----:B------:R-:W-:Y:S01]  /*74e0*/  FADD.FTZ R196, R160, R195 ;  /* 0x000000c3a0c47221 */ /* 0x000fe20000010000 */
[----:B------:R-:W-:-:S01]  /*74f0*/  FFMA.FTZ R195, R198, UR14, -R4 ;  /* 0x0000000ec6c37c23 */ /* 0x000fc20008010804 */
[----:B------:R-:W2:Y:S01]  /*7500*/  MUFU.EX2 R159, R159 ;  /* 0x0000009f009f7308 */ /* 0x000ea20000000800 */
[----:B---3--:R-:W-:-:S01]  /*7510*/  FADD.FTZ R3, R155, R2 ;  /* 0x000000029b037221 */ /* 0x008fc20000010000 */
[----:B------:R-:W-:-:S04]  /*7520*/  FADD.FTZ R197, R175, R196 ;  /* 0x000000c4afc57221 */ /* 0x000fc80000010000 */
[----:B------:R-:W-:Y:S02]  /*7530*/  FADD.FTZ R196, R164, R197 ;  /* 0x000000c5a4c47221 */ /* 0x000fe40000010000 */
[----:B------:R-:W3:Y:S01]  /*7540*/  MUFU.EX2 R162, R162 ;  /* 0x000000a200a27308 */ /* 0x000ee20000000800 */
[----:B-1----:R-:W-:-:S01]  /*7550*/  FADD.FTZ R2, R158, R3 ;  /* 0x000000039e027221 */ /* 0x002fc20000010000 */
[----:B------:R-:W-:Y:S01]  /*7560*/  FADD.FTZ R197, R165, R196 ;  /* 0x000000c4a5c57221 */ /* 0x000fe20000010000 */
[----:B------:R-:W-:-:S03]  /*7570*/  FFMA.FTZ R196, R199, UR14, -R4 ;  /* 0x0000000ec7c47c23 */ /* 0x000fc60008010804 */
[----:B------:R-:W-:Y:S01]  /*7580*/  FADD.FTZ R198, R168, R197 ;  /* 0x000000c5a8c67221 */ /* 0x000fe20000010000 */
[----:B------:R-:W-:-:S01]  /*7590*/  FFMA.FTZ R197, R200, UR14, -R4 ;  /* 0x0000000ec8c57c23 */ /* 0x000fc20008010804 */
[----:B------:R-:W1:Y:S01]  /*75a0*/  MUFU.EX2 R163, R163 ;  /* 0x000000a300a37308 */ /* 0x000e620000000800 */
[----:B--2---:R-:W-:-:S01]  /*75b0*/  FADD.FTZ R3, R159, R2 ;  /* 0x000000029f037221 */ /* 0x004fc20000010000 */
[----:B------:R-:W-:-:S04]  /*75c0*/  FADD.FTZ R199, R169, R198 ;  /* 0x000000c6a9c77221 */ /* 0x000fc80000010000 */
[----:B------:R-:W-:Y:S02]  /*75d0*/  FADD.FTZ R198, R172, R199 ;  /* 0x000000c7acc67221 */ /* 0x000fe40000010000 */
[----:B------:R-:W2:Y:S01]  /*75e0*/  MUFU.EX2 R166, R166 ;  /* 0x000000a600a67308 */ /* 0x000ea20000000800 */
[----:B---3--:R-:W-:-:S07]  /*75f0*/  FADD.FTZ R2, R162, R3 ;  /* 0x00000003a2027221 */ /* 0x008fce0000010000 */
[----:B------:R-:W3:Y:S01]  /*7600*/  MUFU.EX2 R204, R204 ;  /* 0x000000cc00cc7308 */ /* 0x000ee20000000800 */
[----:B-1----:R-:W-:-:S07]  /*7610*/  FADD.FTZ R3, R163, R2 ;  /* 0x00000002a3037221 */ /* 0x002fce0000010000 */
[----:B------:R-:W1:Y:S01]  /*7620*/  MUFU.EX2 R167, R167 ;  /* 0x000000a700a77308 */ /* 0x000e620000000800 */
[----:B--2---:R-:W-:-:S04]  /*7630*/  FADD.FTZ R2, R166, R3 ;  /* 0x00000003a6027221 */ /* 0x004fc80000010000 */
[----:B------:R-:W-:-:S03]  /*7640*/  FADD.FTZ R3, R5, R2 ;  /* 0x0000000205037221 */ /* 0x000fc60000010000 */
[----:B------:R-:W2:Y:S01]  /*7650*/  MUFU.EX2 R173, R173 ;  /* 0x000000ad00ad7308 */ /* 0x000ea20000000800 */
[----:B---3--:R-:W-:-:S07]  /*7660*/  FADD.FTZ R2, R204, R3 ;  /* 0x00000003cc027221 */ /* 0x008fce0000010000 */
[----:B------:R-:W3:Y:S01]  /*7670*/  MUFU.EX2 R6, R6 ;  /* 0x0000000600067308 */ /* 0x000ee20000000800 */
[----:B-1----:R-:W-:-:S07]  /*7680*/  FADD.FTZ R3, R167, R2 ;  /* 0x00000002a7037221 */ /* 0x002fce0000010000 */
[----:B------:R-:W1:Y:S01]  /*7690*/  MUFU.EX2 R176, R176 ;  /* 0x000000b000b07308 */ /* 0x000e620000000800 */
[----:B--2---:R-:W-:-:S01]  /*76a0*/  FADD.FTZ R199, R173, R198 ;  /* 0x000000c6adc77221 */ /* 0x004fc20000010000 */
[----:B------:R-:W-:-:S06]  /*76b0*/  FFMA.FTZ R198, R201, UR14, -R4 ;  /* 0x0000000ec9c67c23 */ /* 0x000fcc0008010804 */
[----:B------:R-:W2:Y:S01]  /*76c0*/  MUFU.EX2 R171, R171 ;  /* 0x000000ab00ab7308 */ /* 0x000ea20000000800 */
[----:B---3--:R-:W-:-:S07]  /*76d0*/  FADD.FTZ R2, R6, R3 ;  /* 0x0000000306027221 */ /* 0x008fce0000010000 */
[----:B------:R-:W3:Y:S01]  /*76e0*/  MUFU.EX2 R179, R179 ;  /* 0x000000b300b37308 */ /* 0x000ee20000000800 */
[----:B-1----:R-:W-:-:S01]  /*76f0*/  FADD.FTZ R200, R176, R199 ;  /* 0x000000c7b0c87221 */ /* 0x002fc20000010000 */
[----:B------:R-:W-:-:S06]  /*7700*/  FFMA.FTZ R199, R202, UR14, -R4 ;  /* 0x0000000ecac77c23 */ /* 0x000fcc0008010804 */
        /* <DEDUP_REMOVED lines=12> */
[----:B-1----:R-:W-:-:S01]  /*77d0*/  FADD.FTZ R201, R181, R200 ;  /* 0x000000c8b5c97221 */ /* 0x002fc20000010000 */
[----:B------:R-:W-:-:S06]  /*77e0*/  FFMA.FTZ R200, R203, UR14, -R4 ;  /* 0x0000000ecbc87c23 */ /* 0x000fcc0008010804 */
        /* <DEDUP_REMOVED lines=22> */
[----:B------:R-:W-:Y:S01]  /*7950*/  MUFU.EX2 R198, R198 ;  /* 0x000000c600c67308 */ /* 0x000fe20000000800 */
[----:B---3--:R-:W-:-:S01]  /*7960*/  FADD.FTZ R3, R197, R202 ;  /* 0x000000cac5037221 */ /* 0x008fc20000010000 */
[----:B------:R-:W-:Y:S02]  /*7970*/  WARPGROUP.DEPBAR.LE gsb0, 0x0 ;  /* 0x00008000000079c5 */ /* 0x000fe40000010000 */
[----:B------:R2:W-:Y:S06]  /*7980*/  BAR.ARV R2, 0x100 ;  /* 0x000400020000751d */ /* 0x0005ec0000002000 */
[----:B------:R-:W3:Y:S01]  /*7990*/  MUFU.EX2 R186, R186 ;  /* 0x000000ba00ba7308 */ /* 0x000ee20000000800 */
[----:B-1----:R-:W-:-:S01]  /*79a0*/  FADD.FTZ R203, R187, R208 ;  /* 0x000000d0bbcb7221 */ /* 0x002fc20000010000 */
[----:B--2---:R-:W-:-:S05]  /*79b0*/  @!P1 VIADD R2, R210, 0x38840 ;  /* 0x00038840d2029836 */ /* 0x004fca0000000000 */
[----:B------:R-:W-:Y:S01]  /*79c0*/  @!P1 PRMT R2, RZ, 0x654, R2 ;  /* 0x00000654ff029816 */ /* 0x000fe20000000002 */
[----:B------:R-:W1:Y:S03]  /*79d0*/  MUFU.EX2 R199, R199 ;  /* 0x000000c700c77308 */ /* 0x000e660000000800 */
[----:B------:R2:W-:Y:S05]  /*79e0*/  @!P1 SYNCS.ARRIVE.TRANS64.RED.A1T0 RZ, [R2+URZ], RZ ;  /* 0x000000ff02ff99a7 */ /* 0x0005ea000810043f */
[----:B------:R-:W4:Y:S01]  /*79f0*/  MUFU.EX2 R189, R189 ;  /* 0x000000bd00bd7308 */ /* 0x000f220000000800 */
[----:B---3--:R-:W-:-:S01]  /*7a00*/  FADD.FTZ R202, R186, R203 ;  /* 0x000000cbbaca7221 */ /* 0x008fc20000010000 */
[----:B--2---:R-:W-:-:S06]  /*7a10*/  FADD.FTZ R2, R198, R3 ;  /* 0x00000003c6027221 */ /* 0x004fcc0000010000 */
[----:B------:R-:W2:Y:S01]  /*7a20*/  MUFU.EX2 R200, R200 ;  /* 0x000000c800c87308 */ /* 0x000ea20000000800 */
[----:B-1----:R-:W-:-:S07]  /*7a30*/  FADD.FTZ R3, R199, R2 ;  /* 0x00000002c7037221 */ /* 0x002fce0000010000 */
[----:B------:R-:W1:Y:S01]  /*7a40*/  MUFU.EX2 R188, R188 ;  /* 0x000000bc00bc7308 */ /* 0x000e620000000800 */
[----:B----4-:R-:W-:-:S07]  /*7a50*/  FADD.FTZ R203, R189, R202 ;  /* 0x000000cabdcb7221 */ /* 0x010fce0000010000 */
[----:B------:R-:W3:Y:S01]  /*7a60*/  MUFU.EX2 R201, R201 ;  /* 0x000000c900c97308 */ /* 0x000ee20000000800 */
[----:B--2---:R-:W-:-:S07]  /*7a70*/  FADD.FTZ R2, R200, R3 ;  /* 0x00000003c8027221 */ /* 0x004fce0000010000 */
[----:B------:R-:W2:Y:S01]  /*7a80*/  MUFU.EX2 R4, R4 ;  /* 0x0000000400047308 */ /* 0x000ea20000000800 */
[----:B-1----:R-:W-:-:S04]  /*7a90*/  FADD.FTZ R202, R188, R203 ;  /* 0x000000cbbcca7221 */ /* 0x002fc80000010000 */
[----:B------:R-:W-:Y:S01]  /*7aa0*/  FADD.FTZ R3, R209, R202 ;  /* 0x000000cad1037221 */ /* 0x000fe20000010000 */
[----:B---3--:R-:W-:-:S04]  /*7ab0*/  FADD.FTZ R203, R201, R2 ;  /* 0x00000002c9cb7221 */ /* 0x008fc80000010000 */
[----:B--2---:R-:W-:Y:S01]  /*7ac0*/  FADD.FTZ R2, R4, R203 ;  /* 0x000000cb04027221 */ /* 0x004fe20000010000 */
[----:B------:R-:W-:Y:S06]  /*7ad0*/  @!P0 BRA `(.L_x_1860) ;  /* 0x0000000000048947 */ /* 0x000fec0003800000 */
[----:B------:R-:W-:Y:S01]  /*7ae0*/  BPT.TRAP 0x1 ;  /* 0x000000040000795c */ /* 0x000fe20000300000 */
.L_x_1860:
[----:B------:R-:W-:Y:S01]  /*7af0*/  UISETP.GT.AND UP0, UPT, UR5, UR39, UPT ;  /* 0x000000270500728c */ /* 0x000fe2000bf04270 */
[----:B------:R-:W-:Y:S01]  /*7b00*/  F2FP.SATFINITE.E4M3.F32.PACK_AB_MERGE_C R5, R204, R5, RZ ;  /* 0x00000005cc05723e */ /* 0x000fe200048070ff */
[----:B------:R-:W-:Y:S01]  /*7b10*/  ULEA UR7, UR37, UR38, 0x3 ;  /* 0x0000002625077291 */ /* 0x000fe2000f8e183f */
[----:B------:R-:W-:Y:S01]  /*7b20*/  F2FP.SATFINITE.E4M3.F32.PACK_AB_MERGE_C R4, R4, R201, RZ ;  /* 0x000000c90404723e */ /* 0x000fe200048070ff */
[----:B------:R-:W-:Y:S01]  /*7b30*/  UIADD3 UR5, UR5, -0x1, URZ ;  /* 0xffffffff05057890 */ /* 0x000fe2000fffe03f */
[----:B------:R-:W-:Y:S01]  /*7b40*/  F2FP.SATFINITE.E4M3.F32.PACK_AB_MERGE_C R10, R11, R10, RZ ;  /* 0x0000000a0b0a723e */ /* 0x000fe200048070ff */
[----:B------:R-:W-:Y:S01]  /*7b50*/  UIADD3 UR7, UR7, 0x38860, URZ ;  /* 0x0003886007077890 */ /* 0x000fe2000fffe03f */
[----:B------:R-:W-:Y:S01]  /*7b60*/  PLOP3.LUT P2, PT, PT, PT, UP0, 0x80, 0x0 ;  /* 0x000000000000781c */ /* 0x000fe20003f4f008 */
[----:B------:R-:W-:Y:S01]  /*7b70*/  UMOV UR37, UR6 ;  /* 0x0000000600257c82 */ /* 0x000fe20008000000 */
[----:B------:R-:W-:Y:S01]  /*7b80*/  F2FP.SATFINITE.E4M3.F32.PACK_AB_MERGE_C R9, R12, R9, RZ ;  /* 0x000000090c09723e */ /* 0x000fe200048070ff */
[----:B------:R-:W-:Y:S01]  /*7b90*/  UPRMT UR10, UR46, 0x654, UR7 ;  /* 0x000006542e0a7896 */ /* 0x000fe20008000007 */
[----:B------:R-:W-:Y:S01]  /*7ba0*/  F2FP.SATFINITE.E4M3.F32.PACK_AB_MERGE_C R152, R153, R152, RZ ;  /* 0x000000989998723e */ /* 0x000fe200048070ff */
[----:B------:R-:W-:Y:S01]  /*7bb0*/  FMUL.FTZ R24, R24, R191 ;  /* 0x000000bf18187220 */ /* 0x000fe20000410000 */
[----:B------:R-:W-:Y:S01]  /*7bc0*/  F2FP.SATFINITE.E4M3.F32.PACK_AB_MERGE_C R21, R154, R21, RZ ;  /* 0x000000159a15723e */ /* 0x000fe200048070ff */
[----:B------:R-:W-:Y:S01]  /*7bd0*/  UMOV UR7, UR36 ;  /* 0x0000002400077c82 */ /* 0x000fe20008000000 */
[----:B------:R-:W-:Y:S01]  /*7be0*/  F2FP.SATFINITE.E4M3.F32.PACK_AB_MERGE_C R160, R175, R160, RZ ;  /* 0x000000a0afa0723e */ /* 0x000fe200048070ff */
[----:B------:R-:W-:Y:S01]  /*7bf0*/  FMUL.FTZ R25, R25, R191 ;  /* 0x000000bf19197220 */ /* 0x000fe20000410000 */
[----:B------:R-:W-:Y:S01]  /*7c00*/  F2FP.SATFINITE.E4M3.F32.PACK_AB_MERGE_C R159, R162, R159, RZ ;  /* 0x0000009fa29f723e */ /* 0x000fe200048070ff */
[-C--:B------:R-:W-:Y:S01]  /*7c10*/  FMUL.FTZ R28, R28, R191.reuse ;  /* 0x000000bf1c1c7220 */ /* 0x080fe20000410000 */
        /* <DEDUP_REMOVED lines=154> */
.L_x_1851:
[----:B------:R-:W-:-:S13]  /*85c0*/  ISETP.LE.AND P2, PT, RZ, UR5, PT ;  /* 0x00000005ff007c0c */ /* 0x000fda000bf43270 */
[----:B------:R-:W-:Y:S05]  /*85d0*/  @!P2 BRA `(.L_x_1862) ;  /* 0x0000002800cca947 */ /* 0x000fea0003800000 */
[----:B------:R-:W-:Y:S01]  /*85e0*/  IMAD.MOV.U32 R5, RZ, RZ, R170 ;  /* 0x000000ffff057224 */ /* 0x000fe200078e00aa */
[----:B------:R-:W-:Y:S01]  /*85f0*/  UMOV UR7, UR36 ;  /* 0x0000002400077c82 */ /* 0x000fe20008000000 */
[----:B------:R-:W-:Y:S01]  /*8600*/  IMAD.MOV.U32 R4, RZ, RZ, R161 ;  /* 0x000000ffff047224 */ /* 0x000fe200078e00a1 */
[----:B------:R-:W-:Y:S01]  /*8610*/  UMOV UR6, UR37 ;  /* 0x0000002500067c82 */ /* 0x000fe20008000000 */
[----:B------:R-:W-:-:S05]  /*8620*/  ULDC UR39, c[0x0][0x988] ;  /* 0x0002620000277ab9 */ /* 0x000fca0000000800 */
.L_x_1872:
        /* <DEDUP_REMOVED lines=9> */
.L_x_1864:
[----:B------:R-:W-:Y:S01]  /*86c0*/  ULEA UR10, UR37, UR38, 0x3 ;  /* 0x00000026250a7291 */ /* 0x000fe2000f8e183f */
[----:B------:R-:W-:-:S04]  /*86d0*/  MOV R6, UR36 ;  /* 0x0000002400067c02 */ /* 0x000fc80008000f00 */
[----:B------:R-:W-:-:S04]  /*86e0*/  SHF.L.U32 R6, R6, 0x1f, RZ ;  /* 0x0000001f06067819 */ /* 0x000fc800000006ff */
[----:B------:R1:W2:Y:S01]  /*86f0*/  SYNCS.PHASECHK.TRANS64.TRYWAIT P2, [UR10+0x38830], R6 ;  /* 0x03883006ff0075a7 */ /* 0x0002a2000804014a */
[----:B------:R-:W-:Y:S05]  /*8700*/  @!P0 BRA `(.L_x_1865) ;  /* 0x0000000000048947 */ /* 0x000fea0003800000 */
[----:B------:R-:W-:Y:S01]  /*8710*/  BPT.TRAP 0x1 ;  /* 0x000000040000795c */ /* 0x000fe20000300000 */
.L_x_1865:
[----:B--2---:R-:W-:Y:S05]  /*8720*/  @P2 BRA `(.L_x_1863) ;  /* 0x0000000000082947 */ /* 0x004fea0003800000 */
[----:B------:R-:W2:Y:S02]  /*8730*/  SYNCS.PHASECHK.TRANS64.TRYWAIT P2, [UR10+0x38830], R6 ;  /* 0x03883006ff0075a7 */ /* 0x000ea4000804014a */
[----:B--2---:R-:W-:Y:S05]  /*8740*/  @!P2 BRA `(.L_x_1866) ;  /* 0x000000a00018a947 */ /* 0x004fea0003800000 */
.L_x_1863:
        /* <DEDUP_REMOVED lines=48> */
.L_x_1868:
[----:B------:R-:W-:Y:S01]  /*8a50*/  ULEA UR10, UR6, UR38, 0x3 ;  /* 0x00000026060a7291 */ /* 0x000fe2000f8e183f */
[----:B------:R-:W-:-:S05]  /*8a60*/  IMAD.U32 R6, RZ, RZ, UR7 ;  /* 0x00000007ff067e24 */ /* 0x000fca000f8e00ff */
[----:B------:R-:W-:-:S04]  /*8a70*/  SHF.L.U32 R6, R6, 0x1f, RZ ;  /* 0x0000001f06067819 */ /* 0x000fc800000006ff */
[----:B------:R1:W2:Y:S01]  /*8a80*/  SYNCS.PHASECHK.TRANS64.TRYWAIT P2, [UR10+0x38850], R6 ;  /* 0x03885006ff0075a7 */ /* 0x0002a2000804014a */
[----:B------:R-:W-:Y:S05]  /*8a90*/  @!P0 BRA `(.L_x_1869) ;  /* 0x0000000000048947 */ /* 0x000fea0003800000 */
[----:B------:R-:W-:Y:S01]  /*8aa0*/  BPT.TRAP 0x1 ;  /* 0x000000040000795c */ /* 0x000fe20000300000 */
.L_x_1869:
[----:B--2---:R-:W-:Y:S05]  /*8ab0*/  @P2 BRA `(.L_x_1867) ;  /* 0x0000000000082947 */ /* 0x004fea0003800000 */
[----:B------:R-:W2:Y:S02]  /*8ac0*/  SYNCS.PHASECHK.TRANS64.TRYWAIT P2, [UR10+0x38850], R6 ;  /* 0x03885006ff0075a7 */ /* 0x000ea4000804014a */
[----:B--2---:R-:W-:Y:S05]  /*8ad0*/  @!P2 BRA `(.L_x_1870) ;  /* 0x0000009c004ca947 */ /* 0x004fea0003800000 */
.L_x_1867:
        /* <DEDUP_REMOVED lines=29> */
[----:B-1----:R-:W-:Y:S01]  /*8cb0*/  FMNMX.FTZ R161, R7, R4, !PT ;  /* 0x0000000407a17209 */ /* 0x002fe20007810000 */
[C---:B------:R-:W-:Y:S01]  /*8cc0*/  FMUL.FTZ R164, R0.reuse, R175 ;  /* 0x000000af00a47220 */ /* 0x040fe20000410000 */
[C---:B------:R-:W-:Y:S01]  /*8cd0*/  FMUL.FTZ R153, R0.reuse, R165 ;  /* 0x000000a500997220 */ /* 0x040fe20000410000 */
[C---:B------:R-:W-:Y:S01]  /*8ce0*/  FMUL.FTZ R175, R0.reuse, R185 ;  /* 0x000000b900af7220 */ /* 0x040fe20000410000 */
[----:B------:R-:W-:Y:S01]  /*8cf0*/  FMUL.FTZ R185, R0, R195 ;  /* 0x000000c300b97220 */ /* 0x000fe20000410000 */
        /* <DEDUP_REMOVED lines=8> */
[----:B------:R-:W-:Y:S01]  /*8d80*/  FMUL.FTZ R159, R0, R171 ;  /* 0x000000ab009f7220 */ /* 0x000fe20000410000 */
[----:B------:R-:W2:Y:S01]  /*8d90*/  MUFU.TANH R10, R10 ;  /* 0x0000000a000a7308 */ /* 0x000ea20000002400 */
[----:B---3--:R-:W-:Y:S01]  /*8da0*/  FMNMX.FTZ R161, R6, R161, !PT ;  /* 0x000000a106a17209 */ /* 0x008fe20007810000 */
[C---:B------:R-:W-:Y:S01]  /*8db0*/  FMUL.FTZ R165, R0.reuse, R176 ;  /* 0x000000b000a57220 */ /* 0x040fe20000410000 */
[C---:B------:R-:W-:Y:S01]  /*8dc0*/  FMUL.FTZ R160, R0.reuse, R172 ;  /* 0x000000ac00a07220 */ /* 0x040fe20000410000 */
[C---:B------:R-:W-:Y:S01]  /*8dd0*/  FMUL.FTZ R176, R0.reuse, R186 ;  /* 0x000000ba00b07220 */ /* 0x040fe20000410000 */
[C---:B------:R-:W-:Y:S01]  /*8de0*/  FMUL.FTZ R186, R0.reuse, R196 ;  /* 0x000000c400ba7220 */ /* 0x040fe20000410000 */
[C---:B------:R-:W-:Y:S01]  /*8df0*/  FMUL.FTZ R166, R0.reuse, R177 ;  /* 0x000000b100a67220 */ /* 0x040fe20000410000 */
[C---:B------:R-:W-:Y:S01]  /*8e00*/  FMUL.FTZ R162, R0.reuse, R173 ;  /* 0x000000ad00a27220 */ /* 0x040fe20000410000 */
[----:B------:R-:W3:Y:S01]  /*8e10*/  MUFU.TANH R12, R12 ;  /* 0x0000000c000c7308 */ /* 0x000ee20000002400 */
        /* <DEDUP_REMOVED lines=26> */
[----:B------:R-:W-:Y:S01]  /*8fc0*/  FMUL.FTZ R193, R0, R203 ;  /* 0x000000cb00c17220 */ /* 0x000fe20000410000 */
[----:B------:R-:W-:-:S04]  /*8fd0*/  UMOV UR14, UR39 ;  /* 0x00000027000e7c82 */ /* 0x000fc80008000000 */
        /* <DEDUP_REMOVED lines=56> */
[----:B------:R-:W-:Y:S01]  /*9360*/  FMUL.FTZ R200, R0, R210 ;  /* 0x000000d200c87220 */ /* 0x000fe20000410000 */
[----:B------:R-:W-:-:S05]  /*9370*/  IMAD.U32 R210, RZ, RZ, UR37 ;  /* 0x00000025ffd27e24 */ /* 0x000fca000f8e00ff */
[----:B------:R-:W2:Y:S01]  /*9380*/  MUFU.TANH R175, R175 ;  /* 0x000000af00af7308 */ /* 0x000ea20000002400 */
[----:B---3--:R-:W-:-:S07]  /*9390*/  FMNMX.FTZ R170, R174, R161, !PT ;  /* 0x000000a1aeaa7209 */ /* 0x008fce0007810000 */
[----:B------:R-:W3:Y:S01]  /*93a0*/  MUFU.TANH R177, R177 ;  /* 0x000000b100b17308 */ /* 0x000ee20000002400 */
[----:B-1----:R-:W-:Y:S01]  /*93b0*/  FMNMX.FTZ R202, R176, R201, !PT ;  /* 0x000000c9b0ca7209 */ /* 0x002fe20007810000 */
[----:B------:R-:W-:Y:S01]  /*93c0*/  FMUL.FTZ R201, R0, R211 ;  /* 0x000000d300c97220 */ /* 0x000fe20000410000 */
[----:B------:R-:W-:Y:S02]  /*93d0*/  WARPGROUP.DEPBAR.LE gsb0, 0x0 ;  /* 0x00008000000079c5 */ /* 0x000fe40000010000 */
[----:B------:R-:W-:-:S06]  /*93e0*/  WARPGROUP.ARRIVE ;  /* 0x00000000000079c5 */ /* 0x000fcc0000000000 */
[----:B------:R-:W1:Y:S01]  /*93f0*/  S2R R231, SR_TID.X ;  /* 0x0000000000e77919 */ /* 0x000e620000002100 */
[----:B------:R-:W4:Y:S01]  /*9400*/  MUFU.TANH R178, R178 ;  /* 0x000000b200b27308 */ /* 0x000f220000002400 */
[----:B--2---:R-:W-:Y:S01]  /*9410*/  FMNMX.FTZ R161, R175, R170, !PT ;  /* 0x000000aaafa17209 */ /* 0x004fe20007810000 */
[----:B------:R-:W-:Y:S01]  /*9420*/  QGMMA.64x256x32.F32.E4M3.E4M3 R24, R224, gdesc[UR8], R24, gsb0 ;  /* 0x03e00008e0187df3 */ /* 0x000fe20008000818 */
[----:B------:R-:W-:Y:S01]  /*9430*/  UIADD3 UR10, UR7, 0x4, URZ ;  /* 0x00000004070a7890 */ /* 0x000fe2000fffe03f */
[----:B------:R-:W-:-:S04]  /*9440*/  UMOV UR11, 0x40000040 ;  /* 0x40000040000b7882 */ /* 0x000fc80000000000 */
[----:B------:R-:W2:Y:S01]  /*9450*/  MUFU.TANH R180, R180 ;  /* 0x000000b400b47308 */ /* 0x000ea20000002400 */
[----:B---3--:R-:W-:-:S07]  /*9460*/  FMNMX.FTZ R203, R177, R202, !PT ;  /* 0x000000cab1cb7209 */ /* 0x008fce0007810000 */
[----:B------:R-:W3:Y:S01]  /*9470*/  MUFU.TANH R179, R179 ;  /* 0x000000b300b37308 */ /* 0x000ee20000002400 */
[----:B----4-:R-:W-:-:S07]  /*9480*/  FMNMX.FTZ R170, R178, R161, !PT ;  /* 0x000000a1b2aa7209 */ /* 0x010fce0007810000 */
[----:B------:R-:W4:Y:S01]  /*9490*/  MUFU.TANH R181, R181 ;  /* 0x000000b500b57308 */ /* 0x000f220000002400 */
[----:B--2---:R-:W-:Y:S02]  /*94a0*/  FMNMX.FTZ R202, R180, R203, !PT ;  /* 0x000000cbb4ca7209 */ /* 0x004fe40007810000 */
[----:B-1----:R-:W-:-:S05]  /*94b0*/  SHF.R.U32.HI R231, RZ, 0x7, R231 ;  /* 0x00000007ffe77819 */ /* 0x002fca00000116e7 */
[----:B------:R-:W1:Y:S01]  /*94c0*/  MUFU.TANH R182, R182 ;  /* 0x000000b600b67308 */ /* 0x000e620000002400 */
[----:B---3--:R-:W-:-:S07]  /*94d0*/  FMNMX.FTZ R161, R179, R170, !PT ;  /* 0x000000aab3a17209 */ /* 0x008fce0007810000 */
[----:B------:R-:W2:Y:S01]  /*94e0*/  MUFU.TANH R184, R184 ;  /* 0x000000b800b87308 */ /* 0x000ea20000002400 */
[----:B----4-:R-:W-:Y:S01]  /*94f0*/  FMNMX.FTZ R203, R181, R202, !PT ;  /* 0x000000cab5cb7209 */ /* 0x010fe20007810000 */
        /* <DEDUP_REMOVED lines=53> */
[----:B--2---:R-:W-:Y:S01]  /*9850*/  FMNMX.FTZ R209, R206, R161, !PT ;  /* 0x000000a1ced17209 */ /* 0x004fe20007810000 */
[----:B------:R-:W-:Y:S02]  /*9860*/  IMAD.U32 R206, RZ, RZ, UR14 ;  /* 0x0000000effce7e24 */ /* 0x000fe4000f8e00ff */
[----:B------:R-:W1:Y:S04]  /*9870*/  SHFL.BFLY PT, R161, R208, 0x1, 0x1f ;  /* 0x0c201f00d0a17f89 */ /* 0x000e6800000e0000 */
[----:B------:R-:W2:Y:S01]  /*9880*/  SHFL.BFLY PT, R170, R209, 0x1, 0x1f ;  /* 0x0c201f00d1aa7f89 */ /* 0x000ea200000e0000 */
[----:B------:R-:W-:-:S02]  /*9890*/  WARPGROUP.DEPBAR.LE gsb0, 0x0 ;  /* 0x00008000000079c5 */ /* 0x000fc40000010000 */
[----:B------:R-:W-:-:S06]  /*98a0*/  WARPGROUP.ARRIVE ;  /* 0x00000000000079c5 */ /* 0x000fcc0000000000 */
[----:B------:R-:W-:Y:S01]  /*98b0*/  QGMMA.64x256x32.F32.E4M3.E4M3 R24, R220, gdesc[UR8], R24, gsb0 ;  /* 0x03e00008dc187df3 */ /* 0x000fe20008000818 */
[----:B------:R-:W-:Y:S01]  /*98c0*/  UIADD3 UR10, UR7, 0x6, URZ ;  /* 0x00000006070a7890 */ /* 0x000fe2000fffe03f */
[----:B------:R-:W-:Y:S01]  /*98d0*/  UMOV UR11, 0x40000040 ;  /* 0x40000040000b7882 */ /* 0x000fe20000000000 */
[----:B-1----:R-:W-:Y:S02]  /*98e0*/  FMNMX.FTZ R161, R208, R161, !PT ;  /* 0x000000a1d0a17209 */ /* 0x002fe40007810000 */
[----:B------:R-:W-:Y:S02]  /*98f0*/  IADD3 R208, -R231, 0xb, RZ ;  /* 0x0000000be7d07810 */ /* 0x000fe40007ffe1ff */
[----:B--2---:R-:W-:Y:S01]  /*9900*/  FMNMX.FTZ R170, R209, R170, !PT ;  /* 0x000000aad1aa7209 */ /* 0x004fe20007810000 */
[----:B------:R-:W-:-:S01]  /*9910*/  FFMA.FTZ R206, R161, R206, -8 ;  /* 0xc1000000a1ce7423 */ /* 0x000fc200000100ce */
[----:B------:R-:W-:Y:S02]  /*9920*/  IMAD.U32 R209, RZ, RZ, UR14 ;  /* 0x0000000effd17e24 */ /* 0x000fe4000f8e00ff */
[----:B------:R-:W-:-:S01]  /*9930*/  FADD.FTZ R4, -R161, R4 ;  /* 0x00000004a1047221 */ /* 0x000fc20000010100 */
        /* <DEDUP_REMOVED lines=20> */
[----:B------:R-:W-:Y:S01]  /*9a80*/  FFMA.FTZ R202, R203, UR14, -R206 ;  /* 0x0000000ecbca7c23 */ /* 0x000fe200080108ce */
[----:B------:R-:W-:-:S01]  /*9a90*/  FADD.FTZ R5, -R170, R5 ;  /* 0x00000005aa057221 */ /* 0x000fc20000010100 */
[----:B------:R-:W-:Y:S01]  /*9aa0*/  FFMA.FTZ R203, R170, R209, -8 ;  /* 0xc1000000aacb7423 */ /* 0x000fe200000100d1 */
[----:B------:R-:W-:Y:S01]  /*9ab0*/  FMUL.FTZ R4, R4, UR14 ;  /* 0x0000000e04047c20 */ /* 0x000fe20008410000 */
[--C-:B------:R-:W-:Y:S01]  /*9ac0*/  FFMA.FTZ R7, R7, UR14, -R206.reuse ;  /* 0x0000000e07077c23 */ /* 0x100fe200080108ce */
[----:B------:R-:W-:Y:S01]  /*9ad0*/  FMUL.FTZ R5, R5, UR14 ;  /* 0x0000000e05057c20 */ /* 0x000fe20008410000 */
[----:B------:R-:W-:Y:S01]  /*9ae0*/  FFMA.FTZ R8, R8, UR14, -R203 ;  /* 0x0000000e08087c23 */ /* 0x000fe200080108cb */
[----:B------:R-:W-:-:S01]  /*9af0*/  FFMA.FTZ R6, R6, UR14, -R206 ;  /* 0x0000000e06067c23 */ /* 0x000fc200080108ce */
[----:B------:R-:W-:Y:S01]  /*9b00*/  FFMA.FTZ R9, R9, UR14, -R203 ;  /* 0x0000000e09097c23 */ /* 0x000fe200080108cb */
[----:B------:R-:W-:Y:S01]  /*9b10*/  MUFU.EX2 R4, R4 ;  /* 0x0000000400047308 */ /* 0x000fe20000000800 */
[----:B------:R-:W-:-:S01]  /*9b20*/  FFMA.FTZ R10, R10, UR14, -R206 ;  /* 0x0000000e0a0a7c23 */ /* 0x000fc200080108ce */
[----:B------:R-:W-:Y:S01]  /*9b30*/  FFMA.FTZ R12, R12, UR14, -R203 ;  /* 0x0000000e0c0c7c23 */ /* 0x000fe200080108cb */
[----:B------:R-:W-:-:S01]  /*9b40*/  FFMA.FTZ R11, R11, UR14, -R206 ;  /* 0x0000000e0b0b7c23 */ /* 0x000fc200080108ce */
[----:B------:R-:W-:Y:S01]  /*9b50*/  FFMA.FTZ R13, R13, UR14, -R203 ;  /* 0x0000000e0d0d7c23 */ /* 0x000fe200080108cb */
[----:B------:R-:W-:-:S01]  /*9b60*/  FFMA.FTZ R14, R14, UR14, -R206 ;  /* 0x0000000e0e0e7c23 */ /* 0x000fc200080108ce */
[----:B------:R-:W-:Y:S01]  /*9b70*/  FFMA.FTZ R20, R20, UR14, -R203 ;  /* 0x0000000e14147c23 */ /* 0x000fe200080108cb */
[----:B------:R-:W-:-:S01]  /*9b80*/  FFMA.FTZ R15, R15, UR14, -R206 ;  /* 0x0000000e0f0f7c23 */ /* 0x000fc200080108ce */
[----:B------:R-:W1:Y:S01]  /*9b90*/  MUFU.EX2 R7, R7 ;  /* 0x0000000700077308 */ /* 0x000e620000000800 */
[----:B------:R-:W-:-:S01]  /*9ba0*/  FFMA.FTZ R21, R21, UR14, -R203 ;  /* 0x0000000e15157c23 */ /* 0x000fc200080108cb */
[----:B------:R-:W-:Y:S01]  /*9bb0*/  FFMA.FTZ R152, R152, UR14, -R206 ;  /* 0x0000000e98987c23 */ /* 0x000fe200080108ce */
        /* <DEDUP_REMOVED lines=30> */
[----:B--2---:R-:W-:-:S01]  /*9da0*/  FFMA.FTZ R2, R5, R2, R8 ;  /* 0x0000000205027223 */ /* 0x004fc20000010008 */
[--C-:B------:R-:W-:Y:S01]  /*9db0*/  FFMA.FTZ R197, R197, UR14, -R203.reuse ;  /* 0x0000000ec5c57c23 */ /* 0x100fe200080108cb */
[----:B------:R-:W-:-:S01]  /*9dc0*/  FFMA.FTZ R200, R200, UR14, -R203 ;  /* 0x0000000ec8c87c23 */ /* 0x000fc200080108cb */
[--C-:B------:R-:W-:Y:S01]  /*9dd0*/  FFMA.FTZ R201, R201, UR14, -R203.reuse ;  /* 0x0000000ec9c97c23 */ /* 0x100fe200080108cb */
[----:B------:R-:W-:-:S01]  /*9de0*/  FFMA.FTZ R204, R204, UR14, -R203 ;  /* 0x0000000ecccc7c23 */ /* 0x000fc200080108cb */
[----:B------:R-:W-:-:S02]  /*9df0*/  FFMA.FTZ R203, R205, UR14, -R203 ;  /* 0x0000000ecdcb7c23 */ /* 0x000fc400080108cb */
        /* <DEDUP_REMOVED lines=46> */
[----:B------:R-:W-:Y:S02]  /*a0e0*/  WARPGROUP.DEPBAR.LE gsb0, 0x0 ;  /* 0x00008000000079c5 */ /* 0x000fe40000010000 */
[----:B------:R-:W-:-:S04]  /*a0f0*/  WARPGROUP.ARRIVE ;  /* 0x00000000000079c5 */ /* 0x000fc80000000000 */
[----:B------:R-:W3:Y:S01]  /*a100*/  MUFU.EX2 R168, R168 ;  /* 0x000000a800a87308 */ /* 0x000ee20000000800 */
[----:B--2---:R-:W-:-:S01]  /*a110*/  FADD.FTZ R3, R167, R2 ;  /* 0x00000002a7037221 */ /* 0x004fc20000010000 */
[----:B------:R-:W-:Y:S06]  /*a120*/  QGMMA.64x256x32.F32.E4M3.E4M3 R24, R216, gdesc[UR8], R24, gsb0 ;  /* 0x03e00008d8187df3 */ /* 0x000fec0008000818 */
        /* <DEDUP_REMOVED lines=43> */
[----:B-1----:R-:W-:-:S01]  /*a3e0*/  FADD.FTZ R3, R189, R2 ;  /* 0x00000002bd037221 */ /* 0x002fc20000010000 */
[----:B------:R-:W-:-:S05]  /*a3f0*/  @!P1 LEA R2, R210, UR38, 0x3 ;  /* 0x00000026d2029c11 */ /* 0x000fca000f8e18ff */
[----:B------:R-:W-:Y:S01]  /*a400*/  @!P1 VIADD R2, R2, 0x38840 ;  /* 0x0003884002029836 */ /* 0x000fe20000000000 */
[----:B------:R-:W-:Y:S01]  /*a410*/  MUFU.EX2 R190, R190 ;  /* 0x000000be00be7308 */ /* 0x000fe20000000800 */
[----:B---3--:R-:W-:-:S03]  /*a420*/  FADD.FTZ R209, R187, R206 ;  /* 0x000000cebbd17221 */ /* 0x008fc60000010000 */
[----:B------:R-:W-:-:S04]  /*a430*/  @!P1 PRMT R2, RZ, 0x654, R2 ;  /* 0x00000654ff029816 */ /* 0x000fc80000000002 */
[----:B------:R-:W1:Y:S01]  /*a440*/  MUFU.EX2 R193, R193 ;  /* 0x000000c100c17308 */ /* 0x000e620000000800 */
[----:B--2---:R-:W-:-:S07]  /*a450*/  FADD.FTZ R206, R192, R3 ;  /* 0x00000003c0ce7221 */ /* 0x004fce0000010000 */
[----:B------:R-:W-:Y:S08]  /*a460*/  MUFU.EX2 R191, R191 ;  /* 0x000000bf00bf7308 */ /* 0x000ff00000000800 */
[----:B------:R-:W2:Y:S01]  /*a470*/  MUFU.EX2 R196, R196 ;  /* 0x000000c400c47308 */ /* 0x000ea20000000800 */
[----:B-1----:R-:W-:-:S07]  /*a480*/  FADD.FTZ R3, R193, R206 ;  /* 0x000000cec1037221 */ /* 0x002fce0000010000 */
[----:B------:R-:W-:Y:S08]  /*a490*/  MUFU.EX2 R194, R194 ;  /* 0x000000c200c27308 */ /* 0x000ff00000000800 */
[----:B------:R-:W1:Y:S01]  /*a4a0*/  MUFU.EX2 R197, R197 ;  /* 0x000000c500c57308 */ /* 0x000e620000000800 */
[----:B--2---:R-:W-:-:S07]  /*a4b0*/  FADD.FTZ R206, R196, R3 ;  /* 0x00000003c4ce7221 */ /* 0x004fce0000010000 */
[----:B------:R-:W2:Y:S08]  /*a4c0*/  MUFU.EX2 R195, R195 ;  /* 0x000000c300c37308 */ /* 0x000eb00000000800 */
[----:B------:R-:W3:Y:S01]  /*a4d0*/  MUFU.EX2 R200, R200 ;  /* 0x000000c800c87308 */ /* 0x000ee20000000800 */
[----:B-1----:R-:W-:-:S07]  /*a4e0*/  FADD.FTZ R3, R197, R206 ;  /* 0x000000cec5037221 */ /* 0x002fce0000010000 */
[----:B------:R-:W1:Y:S08]  /*a4f0*/  MUFU.EX2 R198, R198 ;  /* 0x000000c600c67308 */ /* 0x000e700000000800 */
[----:B------:R-:W4:Y:S08]  /*a500*/  MUFU.EX2 R201, R201 ;  /* 0x000000c900c97308 */ /* 0x000f300000000800 */
[----:B------:R-:W5:Y:S01]  /*a510*/  MUFU.EX2 R199, R199 ;  /* 0x000000c700c77308 */ /* 0x000f620000000800 */
[----:B------:R-:W-:-:S02]  /*a520*/  WARPGROUP.DEPBAR.LE gsb0, 0x0 ;  /* 0x00008000000079c5 */ /* 0x000fc40000010000 */
[----:B------:R2:W-:Y:S06]  /*a530*/  BAR.ARV R208, 0x100 ;  /* 0x000400d00000751d */ /* 0x0005ec0000002000 */
[----:B------:R-:W5:Y:S01]  /*a540*/  MUFU.EX2 R204, R204 ;  /* 0x000000cc00cc7308 */ /* 0x000f620000000800 */
[----:B------:R3:W-:Y:S01]  /*a550*/  @!P1 SYNCS.ARRIVE.TRANS64.RED.A1T0 RZ, [R2+URZ], RZ ;  /* 0x000000ff02ff99a7 */ /* 0x0007e2000810043f */
[----:B--2---:R-:W-:-:S04]  /*a560*/  FADD.FTZ R208, R190, R209 ;  /* 0x000000d1bed07221 */ /* 0x004fc80000010000 */
[----:B------:R-:W-:Y:S02]  /*a570*/  FADD.FTZ R205, R191, R208 ;  /* 0x000000d0bfcd7221 */ /* 0x000fe40000010000 */
[----:B------:R-:W2:Y:S02]  /*a580*/  MUFU.EX2 R202, R202 ;  /* 0x000000ca00ca7308 */ /* 0x000ea40000000800 */
[----:B---3--:R-:W-:-:S04]  /*a590*/  FADD.FTZ R2, R194, R205 ;  /* 0x000000cdc2027221 */ /* 0x008fc80000010000 */
[----:B------:R-:W-:Y:S01]  /*a5a0*/  FADD.FTZ R205, R195, R2 ;  /* 0x00000002c3cd7221 */ /* 0x000fe20000010000 */
[----:B------:R-:W-:-:S01]  /*a5b0*/  FADD.FTZ R2, R200, R3 ;  /* 0x00000003c8027221 */ /* 0x000fc20000010000 */
[----:B------:R-:W3:Y:S02]  /*a5c0*/  MUFU.EX2 R203, R203 ;  /* 0x000000cb00cb7308 */ /* 0x000ee40000000800 */
[----:B-1----:R-:W-:-:S01]  /*a5d0*/  FADD.FTZ R206, R198, R205 ;  /* 0x000000cdc6ce7221 */ /* 0x002fc20000010000 */
[----:B----4-:R-:W-:-:S03]  /*a5e0*/  FADD.FTZ R3, R201, R2 ;  /* 0x00000002c9037221 */ /* 0x010fc60000010000 */
[----:B-----5:R-:W-:Y:S01]  /*a5f0*/  FADD.FTZ R205, R199, R206 ;  /* 0x000000cec7cd7221 */ /* 0x020fe20000010000 */
[----:B------:R-:W-:-:S03]  /*a600*/  FADD.FTZ R2, R204, R3 ;  /* 0x00000003cc027221 */ /* 0x000fc60000010000 */
[----:B--2---:R-:W-:Y:S01]  /*a610*/  FADD.FTZ R3, R202, R205 ;  /* 0x000000cdca037221 */ /* 0x004fe20000010000 */
[----:B---3--:R-:W-:-:S01]  /*a620*/  FADD.FTZ R2, R203, R2 ;  /* 0x00000002cb027221 */ /* 0x008fc20000010000 */
[----:B------:R-:W-:Y:S06]  /*a630*/  @!P0 BRA `(.L_x_1871) ;  /* 0x0000000000048947 */ /* 0x000fec0003800000 */
[----:B------:R-:W-:Y:S01]  /*a640*/  BPT.TRAP 0x1 ;  /* 0x000000040000795c */ /* 0x000fe20000300000 */
.L_x_1871:
        /* <DEDUP_REMOVED lines=19> */
[----:B------:R-:W-:Y:S01]  /*a780*/  F2FP.SATFINITE.E4M3.F32.PACK_AB_MERGE_C R175, R178, R175, RZ ;  /* 0x000000afb2af723e */ /* 0x000fe200048070ff */
[----:B------:R-:W-:Y:S01]  /*a790*/  UMOV UR6, UR37 ;  /* 0x0000002500067c82 */ /* 0x000fe20008000000 */
        /* <DEDUP_REMOVED lines=151> */
.L_x_1862:
[----:B------:R-:W-:Y:S06]  /*b110*/  BAR.ARV 0x8, 0x120 ;  /* 0x0204800000007b1d */ /* 0x000fec0000002000 */
[----:B------:R-:W-:Y:S05]  /*b120*/  @!P0 BRA `(.L_x_1873) ;  /* 0x0000000000048947 */ /* 0x000fea0003800000 */
[----:B------:R-:W-:Y:S01]  /*b130*/  BPT.TRAP 0x1 ;  /* 0x000000040000795c */ /* 0x000fe20000300000 */
.L_x_1873:
[----:B------:R-:W-:Y:S01]  /*b140*/  ULEA UR15, UR37, UR38, 0x3 ;  /* 0x00000026250f7291 */ /* 0x000fe2000f8e183f */
[----:B------:R-:W-:-:S05]  /*b150*/  IMAD.U32 R0, RZ, RZ, UR36 ;  /* 0x00000024ff007e24 */ /* 0x000fca000f8e00ff */
[----:B------:R-:W-:-:S04]  /*b160*/  SHF.L.U32 R0, R0, 0x1f, RZ ;  /* 0x0000001f00007819 */ /* 0x000fc800000006ff */
[----:B------:R1:W2:Y:S01]  /*b170*/  SYNCS.PHASECHK.TRANS64.TRYWAIT P1, [UR15+0x38850], R0 ;  /* 0x03885000ff0075a7 */ /* 0x0002a2000802014f */
[----:B------:R-:W-:Y:S05]  /*b180*/  @!P0 BRA `(.L_x_1874) ;  /* 0x0000000000048947 */ /* 0x000fea0003800000 */
[----:B------:R-:W-:Y:S01]  /*b190*/  BPT.TRAP 0x1 ;  /* 0x000000040000795c */ /* 0x000fe20000300000 */
.L_x_1874:
[----:B--2---:R-:W-:Y:S05]  /*b1a0*/  @P1 BRA `(.L_x_1875) ;  /* 0x0000000000081947 */ /* 0x004fea0003800000 */
[----:B------:R-:W2:Y:S02]  /*b1b0*/  SYNCS.PHASECHK.TRANS64.TRYWAIT P1, [UR15+0x38850], R0 ;  /* 0x03885000ff0075a7 */ /* 0x000ea4000802014f */
[----:B--2---:R-:W-:Y:S05]  /*b1c0*/  @!P1 BRA `(.L_x_1876) ;  /* 0x0000007400a89947 */ /* 0x004fea0003800000 */
.L_x_1875:
[----:B------:R-:W-:Y:S01]  /*b1d0*/  UIADD3 UR38, UR38, 0x400, URZ ;  /* 0x0000040026267890 */ /* 0x000fe2000fffe03f */
[----:B------:R-:W-:Y:S01]  /*b1e0*/  WARPGROUP.ARRIVE ;  /* 0x00000000000079c5 */ /* 0x000fe20000000000 */
[----:B------:R-:W-:Y:S01]  /*b1f0*/  UMOV UR7, 0x40000040 ;  /* 0x4000004000077882 */ /* 0x000fe20000000000 */
[----:B------:R-:W-:Y:S01]  /*b200*/  IMAD.MOV.U32 R8, RZ, RZ, 0x3f800000 ;  /* 0x3f800000ff087424 */ /* 0x000fe200078e00ff */
[----:B------:R-:W-:-:S04]  /*b210*/  USHF.R.U32.HI UR38, URZ, 0x4, UR38 ;  /* 0x000000043f267899 */ /* 0x000fc80008011626 */
[----:B------:R-:W-:-:S04]  /*b220*/  ULOP3.LUT UR38, UR38, 0x3fff, URZ, 0xc0, !UPT ;  /* 0x00003fff26267892 */ /* 0x000fc8000f8ec03f */
[----:B------:R-:W-:-:S04]  /*b230*/  ULOP3.LUT UR8, UR38, 0x10000, URZ, 0xfc, !UPT ;  /* 0x0001000026087892 */ /* 0x000fc8000f8efc3f */
[----:B------:R-:W-:-:S04]  /*b240*/  ULEA UR8, UR37, UR8, 0xb ;  /* 0x0000000825087291 */ /* 0x000fc8000f8e583f */
[----:B------:R-:W-:-:S03]  /*b250*/  UIADD3 UR4, UR8, 0x2, URZ ;  /* 0x0000000208047890 */ /* 0x000fc6000fffe03f */
[----:B------:R-:W-:-:S06]  /*b260*/  UMOV UR6, UR8 ;  /* 0x0000000800067c82 */ /* 0x000fcc0008000000 */
[----:B------:R-:W-:Y:S01]  /*b270*/  QGMMA.64x256x32.F32.E4M3.E4M3 R24, R228, gdesc[UR4], R24, gsb0 ;  /* 0x03e00004e4187df3 */ /* 0x000fe20008000818 */
[----:B------:R-:W-:Y:S01]  /*b280*/  UMOV UR7, 0x40000040 ;  /* 0x4000004000077882 */ /* 0x000fe20000000000 */
[----:B------:R-:W-:Y:S01]  /*b290*/  UMOV UR6, UR4 ;  /* 0x0000000400067c82 */ /* 0x000fe20008000000 */
[----:B------:R-:W-:Y:S02]  /*b2a0*/  ULDC.64 UR4, c[0x0][0x9a0] ;  /* 0x0002680000047ab9 */ /* 0x000fe40000000a00 */
[----:B------:R-:W-:-:S04]  /*b2b0*/  UISETP.NE.U32.AND UP0, UPT, UR4, URZ, UPT ;  /* 0x0000003f0400728c */ /* 0x000fc8000bf05070 */
[----:B------:R-:W-:-:S06]  /*b2c0*/  UISETP.NE.AND.EX UP0, UPT, UR5, URZ, UPT, UP0 ;  /* 0x0000003f0500728c */ /* 0x000fcc000bf05300 */
[----:B------:R-:W-:-:S05]  /*b2d0*/  PLOP3.LUT P1, PT, PT, PT, UP0, 0x80, 0x0 ;  /* 0x000000000000781c */ /* 0x000fca0003f2f008 */
[----:B------:R-:W-:Y:S01]  /*b2e0*/  @UP0 USHF.R.S32.HI UR9, URZ, 0x1f, UR44 ;  /* 0x0000001f3f090899 */ /* 0x000fe2000801142c */
[----:B------:R-:W-:Y:S01]  /*b2f0*/  @UP0 ULDC.64 UR10, c[0x0][0x9c8] ;  /* 0x00027200000a0ab9 */ /* 0x000fe20000000a00 */
[----:B------:R-:W-:Y:S02]  /*b300*/  @UP0 ULDC.64 UR12, c[0x0][0x9d0] ;  /* 0x00027400000c0ab9 */ /* 0x000fe40000000a00 */
[----:B------:R-:W-:-:S04]  /*b310*/  @UP0 UIMAD UR9, UR9, UR10, URZ ;  /* 0x0000000a090902a4 */ /* 0x000fc8000f8e023f */
[----:B------:R-:W-:-:S03]  /*b320*/  @UP0 UIMAD UR9, UR44, UR11, UR9 ;  /* 0x0000000b2c0902a4 */ /* 0x000fc6000f8e0209 */
[----:B------:R-:W-:Y:S01]  /*b330*/  UMOV UR11, 0x40000040 ;  /* 0x40000040000b7882 */ /* 0x000fe20000000000 */
[----:B------:R-:W-:Y:S02]  /*b340*/  WARPGROUP.DEPBAR.LE gsb0, 0x0 ;  /* 0x00008000000079c5 */ /* 0x000fe40000010000 */
[----:B------:R-:W-:-:S06]  /*b350*/  WARPGROUP.ARRIVE ;  /* 0x00000000000079c5 */ /* 0x000fcc0000000000 */
[----:B------:R-:W-:Y:S01]  /*b360*/  QGMMA.64x256x32.F32.E4M3.E4M3 R24, R224, gdesc[UR4], R24, gsb0 ;  /* 0x03e00004e0187df3 */ /* 0x000fe20008000818 */
[----:B------:R-:W-:Y:S02]  /*b370*/  @UP0 UIMAD.WIDE.U32 UR6, UR44, UR10, URZ ;  /* 0x0000000a2c0602a5 */ /* 0x000fe4000f8e003f */
[----:B------:R-:W-:Y:S02]  /*b380*/  @UP0 USHF.R.S32.HI UR10, URZ, 0x1f, UR47 ;  /* 0x0000001f3f0a0899 */ /* 0x000fe4000801142f */
[----:B------:R-:W-:Y:S02]  /*b390*/  @UP0 UIADD3 UR7, UR7, UR9, URZ ;  /* 0x0000000907070290 */ /* 0x000fe4000fffe03f */
[----:B------:R-:W-:Y:S02]  /*b3a0*/  @UP0 UIMAD UR9, UR10, UR12, URZ ;  /* 0x0000000c0a0902a4 */ /* 0x000fe4000f8e023f */
[----:B------:R-:W-:Y:S02]  /*b3b0*/  UIADD3 UR10, UR8, 0x4, URZ ;  /* 0x00000004080a7890 */ /* 0x000fe4000fffe03f */
[----:B------:R-:W-:-:S02]  /*b3c0*/  @UP0 UIMAD UR9, UR47, UR13, UR9 ;  /* 0x0000000d2f0902a4 */ /* 0x000fc4000f8e0209 */
[----:B------:R-:W-:-:S04]  /*b3d0*/  @UP0 UIMAD.WIDE.U32 UR6, UR47, UR12, UR6 ;  /* 0x0000000c2f0602a5 */ /* 0x000fc8000f8e0006 */
[----:B------:R-:W-:Y:S02]  /*b3e0*/  @UP0 UIADD3 UR7, UR7, UR9, URZ ;  /* 0x0000000907070290 */ /* 0x000fe4000fffe03f */
[----:B------:R-:W-:-:S04]  /*b3f0*/  @UP0 ULEA UR4, UP1, UR6, UR4, 0x2 ;  /* 0x0000000406040291 */ /* 0x000fc8000f82103f */
[----:B------:R-:W-:Y:S02]  /*b400*/  @UP0 ULEA.HI.X UR5, UR6, UR5, UR7, 0x2, UP1 ;  /* 0x0000000506050291 */ /* 0x000fe400088f1407 */
[----:B------:R-:W-:-:S04]  /*b410*/  IMAD.U32 R4, RZ, RZ, UR4 ;  /* 0x00000004ff047e24 */ /* 0x000fc8000f8e00ff */
[----:B--2---:R-:W-:-:S05]  /*b420*/  IMAD.U32 R5, RZ, RZ, UR5 ;  /* 0x00000005ff057e24 */ /* 0x004fca000f8e00ff */
[----:B------:R2:W3:Y:S01]  /*b430*/  @P1 LDG.E R8, desc[UR54][R4.64] ;  /* 0x0000003604081981 */ /* 0x0004e2000c1e1900 */
[----:B------:R-:W-:Y:S01]  /*b440*/  UIADD3 UR8, UR8, 0x6, URZ ;  /* 0x0000000608087890 */ /* 0x000fe2000fffe03f */
[----:B------:R-:W-:-:S06]  /*b450*/  UMOV UR7, 0x40000040 ;  /* 0x4000004000077882 */ /* 0x000fcc0000000000 */
[----:B------:R-:W-:Y:S01]  /*b460*/  UMOV UR6, UR8 ;  /* 0x0000000800067c82 */ /* 0x000fe20008000000 */
[----:B------:R-:W-:Y:S02]  /*b470*/  WARPGROUP.DEPBAR.LE gsb0, 0x0 ;  /* 0x00008000000079c5 */ /* 0x000fe40000010000 */
[----:B------:R-:W-:-:S06]  /*b480*/  WARPGROUP.ARRIVE ;  /* 0x00000000000079c5 */ /* 0x000fcc0000000000 */
[----:B------:R-:W-:Y:S01]  /*b490*/  QGMMA.64x256x32.F32.E4M3.E4M3 R24, R220, gdesc[UR8], R24, gsb0 ;  /* 0x03e00008dc187df3 */ /* 0x000fe20008000818 */
[----:B-1----:R-:W1:Y:S04]  /*b4a0*/  SHFL.BFLY PT, R0, R3, 0x2, 0x1f ;  /* 0x0c401f0003007f89 */ /* 0x002e6800000e0000 */
[----:B------:R-:W4:Y:S01]  /*b4b0*/  SHFL.BFLY PT, R9, R2, 0x2, 0x1f ;  /* 0x0c401f0002097f89 */ /* 0x000f2200000e0000 */
[----:B-1----:R-:W-:-:S01]  /*b4c0*/  FADD.FTZ R0, R0, R3 ;  /* 0x0000000300007221 */ /* 0x002fc20000010000 */
[----:B----4-:R-:W-:-:S04]  /*b4d0*/  FADD.FTZ R9, R9, R2 ;  /* 0x0000000209097221 */ /* 0x010fc80000010000 */
[----:B------:R-:W1:Y:S04]  /*b4e0*/  SHFL.BFLY PT, R7, R0, 0x1, 0x1f ;  /* 0x0c201f0000077f89 */ /* 0x000e6800000e0000 */
[----:B------:R-:W4:Y:S01]  /*b4f0*/  SHFL.BFLY PT, R6, R9, 0x1, 0x1f ;  /* 0x0c201f0009067f89 */ /* 0x000f2200000e0000 */
[----:B------:R-:W-:Y:S02]  /*b500*/  IMAD.MOV.U32 R3, RZ, RZ, RZ ;  /* 0x000000ffff037224 */ /* 0x000fe400078e00ff */
[----:B-1----:R-:W-:Y:S01]  /*b510*/  FADD.FTZ R10, R0, R7 ;  /* 0x00000007000a7221 */ /* 0x002fe20000010000 */
[----:B----4-:R-:W-:-:S04]  /*b520*/  FADD.FTZ R11, R9, R6 ;  /* 0x00000006090b7221 */ /* 0x010fc80000010000 */
[C---:B------:R-:W-:Y:S01]  /*b530*/  FSETP.NE.FTZ.AND P1, PT, R10.reuse, RZ, PT ;  /* 0x000000ff0a00720b */ /* 0x040fe20003f35000 */
[----:B--2---:R-:W-:Y:S01]  /*b540*/  FMUL.FTZ R5, R10, 0.00390625 ;  /* 0x3b8000000a057820 */ /* 0x004fe20000410000 */
[----:B------:R-:W-:-:S04]  /*b550*/  FMUL.FTZ R6, R11, 0.00390625 ;  /* 0x3b8000000b067820 */ /* 0x000fc80000410000 */
[----:B------:R-:W-:Y:S02]  /*b560*/  FSETP.NE.FTZ.AND P2, PT, R5, RZ, PT ;  /* 0x000000ff0500720b */ /* 0x000fe40003f55000 */
[----:B------:R-:W-:-:S05]  /*b570*/  FSETP.NE.FTZ.AND P3, PT, R6, RZ, PT ;  /* 0x000000ff0600720b */ /* 0x000fca0003f75000 */
[----:B------:R-:W-:Y:S01]  /*b580*/  @P1 MUFU.RCP R3, R10 ;  /* 0x0000000a00031308 */ /* 0x000fe20000001000 */
[----:B------:R-:W-:Y:S01]  /*b590*/  FSETP.NE.FTZ.AND P1, PT, R11, RZ, PT ;  /* 0x000000ff0b00720b */ /* 0x000fe20003f35000 */
[----:B------:R-:W-:-:S06]  /*b5a0*/  IMAD.MOV.U32 R7, RZ, RZ, RZ ;  /* 0x000000ffff077224 */ /* 0x000fcc00078e00ff */
[----:B------:R-:W1:Y:S08]  /*b5b0*/  @P2 MUFU.LG2 R5, R5 ;  /* 0x0000000500052308 */ /* 0x000e700000000c00 */
[----:B------:R-:W2:Y:S08]  /*b5c0*/  @P3 MUFU.LG2 R6, R6 ;  /* 0x0000000600063308 */ /* 0x000eb00000000c00 */
[----:B------:R-:W4:Y:S01]  /*b5d0*/  @P1 MUFU.RCP R7, R11 ;  /* 0x0000000b00071308 */ /* 0x000f220000001000 */
[----:B------:R-:W-:-:S02]  /*b5e0*/  IMAD.U32 R9, RZ, RZ, UR14 ;  /* 0x0000000eff097e24 */ /* 0x000fc4000f8e00ff */
[----:B------:R-:W-:Y:S02]  /*b5f0*/  IMAD.U32 R4, RZ, RZ, UR14 ;  /* 0x0000000eff047e24 */ /* 0x000fe4000f8e00ff */
[----:B-1----:R-:W-:Y:S01]  /*b600*/  @P2 FMUL.FTZ R5, R5, 0.69314718246459960938 ;  /* 0x3f31721805052820 */ /* 0x002fe20000410000 */
[----:B------:R-:W-:Y:S01]  /*b610*/  @P3 FMUL.FTZ R10, R9, 0.69314718246459960938 ;  /* 0x3f317218090a3820 */ /* 0x000fe20000410000 */
[----:B------:R-:W-:Y:S02]  /*b620*/  WARPGROUP.DEPBAR.LE gsb0, 0x0 ;  /* 0x00008000000079c5 */ /* 0x000fe40000010000 */
[----:B------:R-:W-:-:S06]  /*b630*/  WARPGROUP.ARRIVE ;  /* 0x00000000000079c5 */ /* 0x000fcc0000000000 */
[----:B------:R-:W-:Y:S01]  /*b640*/  QGMMA.64x256x32.F32.E4M3.E4M3 R24, R216, gdesc[UR4], R24, gsb0 ;  /* 0x03e00004d8187df3 */ /* 0x000fe20008000818 */
[----:B------:R-:W-:Y:S01]  /*b650*/  @P2 FMUL.FTZ R4, R4, 0.69314718246459960938 ;  /* 0x3f31721804042820 */ /* 0x000fe20000410000 */
        /* <DEDUP_REMOVED lines=10> */
.L_x_1877:
        /* <DEDUP_REMOVED lines=137> */
[----:B------:R-:W-:-:S12]  /*bf90*/  ULOP3.LUT UR36, UR36, UR4, URZ, 0x3c, !UPT ;  /* 0x0000000424247292 */ /* 0x000fd8000f8e3c3f */
.L_x_1844:
        /* <DEDUP_REMOVED lines=28> */
[----:B------:R-:W-:Y:S01]  /*c160*/  F2FP.BF16.F32.PACK_AB R167, R167, R168 ;  /* 0x000000a8a7a7723e */ /* 0x000fe200000010ff */
[----:B------:R-:W-:Y:S01]  /*c170*/  UIMAD UR5, UR43, UR7, UR5 ;  /* 0x000000072b0572a4 */ /* 0x000fe2000f8e0205 */
[----:B------:R-:W-:-:S02]  /*c180*/  F2FP.BF16.F32.PACK_AB R10, R44, R37 ;  /* 0x000000252c0a723e */ /* 0x000fc400000010ff */
[----:B------:R-:W-:Y:S01]  /*c190*/  F2FP.BF16.F32.PACK_AB R48, R46, R51 ;  /* 0x000000332e30723e */ /* 0x000fe200000010ff */
[----:B------:R-:W-:Y:S01]  /*c1a0*/  UIADD3 UR5, UR9, UR5, URZ ;  /* 0x0000000509057290 */ /* 0x000fe2000fffe03f */
[----:B------:R-:W-:Y:S01]  /*c1b0*/  SEL R51, R5, R6, P0 ;  /* 0x0000000605337207 */ /* 0x000fe20000000000 */
[----:B------:R-:W-:Y:S01]  /*c1c0*/  ULDC.64 UR6, c[0x0][0xb40] ;  /* 0x0002d00000067ab9 */ /* 0x000fe20000000a00 */
[----:B------:R-:W-:Y:S02]  /*c1d0*/  SEL R44, R6, R5, P0 ;  /* 0x00000005062c7207 */ /* 0x000fe40000000000 */
[----:B------:R-:W-:Y:S02]  /*c1e0*/  IADD3 R5, P5, R16, 0x20, RZ ;  /* 0x0000002010057810 */ /* 0x000fe40007fbe0ff */
[----:B------:R-:W-:Y:S02]  /*c1f0*/  SEL R107, R4, R167, P0 ;  /* 0x000000a7046b7207 */ /* 0x000fe40000000000 */
[----:B------:R-:W-:-:S02]  /*c200*/  SEL R167, R167, R4, P0 ;  /* 0x00000004a7a77207 */ /* 0x000fc40000000000 */
[----:B------:R-:W-:Y:S02]  /*c210*/  LOP3.LUT R4, R5, 0x380, RZ, 0xc0, !PT ;  /* 0x0000038005047812 */ /* 0x000fe400078ec0ff */
        /* <DEDUP_REMOVED lines=8> */
[----:B------:R-:W-:Y:S02]  /*c2a0*/  F2FP.BF16.F32.PACK_AB R128, R125, R128 ;  /* 0x000000807d80723e */ /* 0x000fe400000010ff */
[----:B------:R-:W-:Y:S02]  /*c2b0*/  F2FP.BF16.F32.PACK_AB R50, R38, R43 ;  /* 0x0000002b2632723e */ /* 0x000fe400000010ff */
[----:B------:R-:W-:-:S02]  /*c2c0*/  SEL R125, R78, R45, P0 ;  /* 0x0000002d4e7d7207 */ /* 0x000fc40000000000 */
[----:B------:R-:W-:Y:S02]  /*c2d0*/  SEL R43, R45, R78, P0 ;  /* 0x0000004e2d2b7207 */ /* 0x000fe40000000000 */
[----:B------:R-:W-:Y:S01]  /*c2e0*/  LOP3.LUT R4, R4, R5, RZ, 0x3c, !PT ;  /* 0x0000000504047212 */ /* 0x000fe200078e3cff */
[----:B------:R-:W-:Y:S01]  /*c2f0*/  IMAD.X R5, RZ, RZ, R17, P5 ;  /* 0x000000ffff057224 */ /* 0x000fe200028e0611 */
[----:B------:R-:W-:Y:S02]  /*c300*/  SEL R127, R70, R53, P0 ;  /* 0x00000035467f7207 */ /* 0x000fe40000000000 */
[----:B------:R-:W-:Y:S02]  /*c310*/  SEL R45, R53, R70, P0 ;  /* 0x00000046352d7207 */ /* 0x000fe40000000000 */
[----:B------:R-:W-:Y:S02]  /*c320*/  IADD3 R53, P5, R16, 0x4020, RZ ;  /* 0x0000402010357810 */ /* 0x000fe40007fbe0ff */
[----:B------:R-:W-:-:S02]  /*c330*/  F2FP.BF16.F32.PACK_AB R15, R24, R15 ;  /* 0x0000000f180f723e */ /* 0x000fc400000010ff */
[----:B------:R-:W-:Y:S02]  /*c340*/  SEL R71, R41, R52, P0 ;  /* 0x0000003429477207 */ /* 0x000fe40000000000 */
[----:B------:R-:W-:Y:S02]  /*c350*/  SEL R24, R52, R41, P0 ;  /* 0x0000002934187207 */ /* 0x000fe40000000000 */
[----:B------:R-:W-:Y:S02]  /*c360*/  LOP3.LUT R99, R16, 0x380, RZ, 0xc0, !PT ;  /* 0x0000038010637812 */ /* 0x000fe400078ec0ff */
[----:B------:R-:W-:Y:S02]  /*c370*/  F2FP.BF16.F32.PACK_AB R12, R12, R9 ;  /* 0x000000090c0c723e */ /* 0x000fe400000010ff */
[----:B------:R-:W-:Y:S02]  /*c380*/  LOP3.LUT R52, R53, 0x380, RZ, 0xc0, !PT ;  /* 0x0000038035347812 */ /* 0x000fe400078ec0ff */
[----:B------:R-:W-:-:S02]  /*c390*/  F2FP.BF16.F32.PACK_AB R54, R54, R59 ;  /* 0x0000003b3636723e */ /* 0x000fc400000010ff */
[----:B------:R-:W-:Y:S02]  /*c3a0*/  SHF.R.U64 R99, R99, 0x3, RZ ;  /* 0x0000000363637819 */ /* 0x000fe400000012ff */
[----:B------:R-:W-:Y:S02]  /*c3b0*/  SEL R59, R7, R12, P0 ;  /* 0x0000000c073b7207 */ /* 0x000fe40000000000 */
[----:B------:R-:W-:Y:S02]  /*c3c0*/  SHF.R.U64 R52, R52, 0x3, RZ ;  /* 0x0000000334347819 */ /* 0x000fe400000012ff */
[----:B------:R-:W-:Y:S02]  /*c3d0*/  SEL R12, R12, R7, P0 ;  /* 0x000000070c0c7207 */ /* 0x000fe40000000000 */
[----:B------:R-:W-:Y:S02]  /*c3e0*/  F2FP.BF16.F32.PACK_AB R28, R28, R21 ;  /* 0x000000151c1c723e */ /* 0x000fe400000010ff */
[----:B------:R-:W-:-:S02]  /*c3f0*/  IADD3 R7, P6, R16, 0x40, RZ ;  /* 0x0000004010077810 */ /* 0x000fc40007fde0ff */
[----:B------:R-:W-:Y:S02]  /*c400*/  F2FP.BF16.F32.PACK_AB R72, R72, R65 ;  /* 0x000000414848723e */ /* 0x000fe400000010ff */
[----:B------:R-:W-:Y:S02]  /*c410*/  F2FP.BF16.F32.PACK_AB R9, R76, R69 ;  /* 0x000000454c09723e */ /* 0x000fe400000010ff */
[----:B------:R-:W-:Y:S01]  /*c420*/  LOP3.LUT R98, R99, R16, RZ, 0x3c, !PT ;  /* 0x0000001063627212 */ /* 0x000fe200078e3cff */
[--C-:B------:R-:W-:Y:S01]  /*c430*/  IMAD.MOV.U32 R99, RZ, RZ, R17.reuse ;  /* 0x000000ffff637224 */ /* 0x100fe200078e0011 */
[----:B------:R-:W-:Y:S01]  /*c440*/  LOP3.LUT R52, R52, R53, RZ, 0x3c, !PT ;  /* 0x0000003534347212 */ /* 0x000fe200078e3cff */
[----:B------:R-:W-:Y:S01]  /*c450*/  IMAD.X R53, RZ, RZ, R17, P5 ;  /* 0x000000ffff357224 */ /* 0x000fe200028e0611 */
[----:B------:R-:W-:Y:S02]  /*c460*/  F2FP.BF16.F32.PACK_AB R11, R14, R11 ;  /* 0x0000000b0e0b723e */ /* 0x000fe400000010ff */
[----:B------:R-:W-:-:S02]  /*c470*/  F2FP.BF16.F32.PACK_AB R96, R96, R89 ;  /* 0x000000596060723e */ /* 0x000fc400000010ff */
[----:B------:R-:W-:Y:S02]  /*c480*/  SEL R65, R15, R28, P0 ;  /* 0x0000001c0f417207 */ /* 0x000fe40000000000 */
[----:B------:R-:W-:Y:S02]  /*c490*/  SEL R14, R28, R15, P0 ;  /* 0x0000000f1c0e7207 */ /* 0x000fe40000000000 */
[----:B------:R-:W-:Y:S02]  /*c4a0*/  LOP3.LUT R6, R7, 0x380, RZ, 0xc0, !PT ;  /* 0x0000038007067812 */ /* 0x000fe400078ec0ff */
[----:B------:R-:W-:Y:S02]  /*c4b0*/  SEL R89, R72, R9, P0 ;  /* 0x0000000948597207 */ /* 0x000fe40000000000 */
[----:B------:R-:W-:Y:S02]  /*c4c0*/  SEL R28, R9, R72, P0 ;  /* 0x00000048091c7207 */ /* 0x000fe40000000000 */
[----:B------:R-:W-:-:S02]  /*c4d0*/  IADD3 R9, P3, R16, 0x60, RZ ;  /* 0x0000006010097810 */ /* 0x000fc40007f7e0ff */
[----:B------:R-:W-:Y:S02]  /*c4e0*/  MOV R106, R98 ;  /* 0x00000062006a7202 */ /* 0x000fe40000000f00 */
[----:B------:R-:W-:Y:S02]  /*c4f0*/  SHF.R.U64 R6, R6, 0x3, RZ ;  /* 0x0000000306067819 */ /* 0x000fe400000012ff */
[----:B------:R-:W-:Y:S02]  /*c500*/  MOV R98, R52 ;  /* 0x0000003400627202 */ /* 0x000fe40000000f00 */
[----:B------:R-:W-:Y:S02]  /*c510*/  F2FP.BF16.F32.PACK_AB R91, R8, R31 ;  /* 0x0000001f085b723e */ /* 0x000fe400000010ff */
[----:B------:R-:W-:Y:S02]  /*c520*/  LOP3.LUT R8, R9, 0x380, RZ, 0xc0, !PT ;  /* 0x0000038009087812 */ /* 0x000fe400078ec0ff */
[----:B------:R-:W-:-:S02]  /*c530*/  F2FP.BF16.F32.PACK_AB R62, R62, R67 ;  /* 0x000000433e3e723e */ /* 0x000fc400000010ff */
[----:B------:R-:W-:Y:S02]  /*c540*/  F2FP.BF16.F32.PACK_AB R67, R42, R47 ;  /* 0x0000002f2a43723e */ /* 0x000fe400000010ff */
[----:B------:R-:W-:Y:S01]  /*c550*/  LOP3.LUT R6, R6, R7, RZ, 0x3c, !PT ;  /* 0x0000000706067212 */ /* 0x000fe200078e3cff */
[----:B------:R-:W-:Y:S01]  /*c560*/  IMAD.X R7, RZ, RZ, R17, P6 ;  /* 0x000000ffff077224 */ /* 0x000fe200030e0611 */
[----:B------:R-:W-:Y:S02]  /*c570*/  SEL R131, R54, R55, P0 ;  /* 0x0000003736837207 */ /* 0x000fe40000000000 */
[----:B------:R-:W-:Y:S02]  /*c580*/  SEL R47, R55, R54, P0 ;  /* 0x00000036372f7207 */ /* 0x000fe40000000000 */
[----:B------:R-:W-:Y:S02]  /*c590*/  SHF.R.U64 R8, R8, 0x3, RZ ;  /* 0x0000000308087819 */ /* 0x000fe400000012ff */
[----:B------:R-:W-:-:S02]  /*c5a0*/  IADD3 R55, P6, R16, 0x4040, RZ ;  /* 0x0000404010377810 */ /* 0x000fc40007fde0ff */
        /* <DEDUP_REMOVED lines=12> */
[----:B------:R-:W-:Y:S01]  /*c670*/  LOP3.LUT R8, R8, R9, RZ, 0x3c, !PT ;  /* 0x0000000908087212 */ /* 0x000fe200078e3cff */
[----:B------:R-:W-:Y:S01]  /*c680*/  IMAD.X R9, RZ, RZ, R17, P3 ;  /* 0x000000ffff097224 */ /* 0x000fe200018e0611 */
[----:B------:R-:W-:Y:S02]  /*c690*/  LOP3.LUT R54, R55, 0x380, RZ, 0xc0, !PT ;  /* 0x0000038037367812 */ /* 0x000fe400078ec0ff */
[----:B------:R-:W-:Y:S02]  /*c6a0*/  F2FP.BF16.F32.PACK_AB R56, R30, R35 ;  /* 0x000000231e38723e */ /* 0x000fe400000010ff */
[----:B------:R-:W-:Y:S02]  /*c6b0*/  SEL R85, R57, R68, P0 ;  /* 0x0000004439557207 */ /* 0x000fe40000000000 */
[----:B-1----:R-:W-:Y:S02]  /*c6c0*/  SEL R27, R68, R57, P0 ;  /* 0x00000039441b7207 */ /* 0x002fe40000000000 */
[----:B------:R-:W-:-:S02]  /*c6d0*/  SEL R69, R25, R36, P0 ;  /* 0x0000002419457207 */ /* 0x000fc40000000000 */
[----:B------:R-:W-:Y:S02]  /*c6e0*/  SEL R15, R36, R25, P0 ;  /* 0x00000019240f7207 */ /* 0x000fe40000000000 */
[----:B------:R-:W-:Y:S02]  /*c6f0*/  IADD3 R57, P3, R16, 0x4060, RZ ;  /* 0x0000406010397810 */ /* 0x000fe40007f7e0ff */
[----:B------:R-:W-:Y:S02]  /*c700*/  F2FP.BF16.F32.PACK_AB R33, R40, R33 ;  /* 0x000000212821723e */ /* 0x000fe400000010ff */
[----:B------:R-:W-:Y:S02]  /*c710*/  SEL R79, R49, R60, P0 ;  /* 0x0000003c314f7207 */ /* 0x000fe40000000000 */
[----:B------:R-:W-:Y:S02]  /*c720*/  SEL R25, R60, R49, P0 ;  /* 0x000000313c197207 */ /* 0x000fe40000000000 */
[----:B------:R-:W-:-:S02]  /*c730*/  SEL R123, R86, R3, P0 ;  /* 0x00000003567b7207 */ /* 0x000fc40000000000 */
[----:B------:R-:W-:Y:S01]  /*c740*/  SEL R42, R3, R86, P0 ;  /* 0x00000056032a7207 */ /* 0x000fe20000000000 */
[----:B------:R-:W-:Y:S01]  /*c750*/  VIADD R3, R23, UR42 ;  /* 0x0000002a17037c36 */ /* 0x000fe20008000000 */
[----:B------:R-:W-:Y:S02]  /*c760*/  SEL R119, R137, R136, P0 ;  /* 0x0000008889777207 */ /* 0x000fe40000000000 */
[----:B------:R-:W-:Y:S02]  /*c770*/  SEL R40, R136, R137, P0 ;  /* 0x0000008988287207 */ /* 0x000fe40000000000 */
[----:B------:R-:W-:Y:S02]  /*c780*/  SEL R135, R50, R77, P0 ;  /* 0x0000004d32877207 */ /* 0x000fe40000000000 */
[----:B------:R-:W-:Y:S02]  /*c790*/  SEL R49, R77, R50, P0 ;  /* 0x000000324d317207 */ /* 0x000fe40000000000 */
[----:B------:R-:W-:-:S02]  /*c7a0*/  SHF.R.U64 R54, R54, 0x3, RZ ;  /* 0x0000000336367819 */ /* 0x000fc400000012ff */
[----:B------:R-:W-:Y:S02]  /*c7b0*/  SEL R137, R56, R91, P0 ;  /* 0x0000005b38897207 */ /* 0x000fe40000000000 */
[----:B------:R-:W-:Y:S02]  /*c7c0*/  SEL R50, R91, R56, P0 ;  /* 0x000000385b327207 */ /* 0x000fe40000000000 */
[----:B------:R-:W-:Y:S02]  /*c7d0*/  LOP3.LUT R56, R57, 0x380, RZ, 0xc0, !PT ;  /* 0x0000038039387812 */ /* 0x000fe400078ec0ff */
[----:B------:R-:W-:Y:S02]  /*c7e0*/  SEL R75, R33, R10, P0 ;  /* 0x0000000a214b7207 */ /* 0x000fe40000000000 */
[----:B------:R-:W-:Y:S01]  /*c7f0*/  SEL R21, R10, R33, P0 ;  /* 0x000000210a157207 */ /* 0x000fe20000000000 */
[----:B------:R-:W-:Y:S01]  /*c800*/  VIADD R10, R3, 0x8 ;  /* 0x00000008030a7836 */ /* 0x000fe20000000000 */
[----:B------:R-:W-:-:S02]  /*c810*/  F2FP.BF16.F32.PACK_AB R73, R80, R73 ;  /* 0x000000495049723e */ /* 0x000fc400000010ff */
[----:B------:R-:W-:Y:S01]  /*c820*/  LOP3.LUT R54, R54, R55, RZ, 0x3c, !PT ;  /* 0x0000003736367212 */ /* 0x000fe200078e3cff */
[----:B------:R-:W-:Y:S01]  /*c830*/  IMAD.X R55, RZ, RZ, R17, P6 ;  /* 0x000000ffff377224 */ /* 0x000fe200030e0611 */
[----:B------:R-:W-:Y:S02]  /*c840*/  SEL R61, R11, R20, P0 ;  /* 0x000000140b3d7207 */ /* 0x000fe40000000000 */
[----:B------:R-:W-:Y:S02]  /*c850*/  SEL R13, R20, R11, P0 ;  /* 0x0000000b140d7207 */ /* 0x000fe40000000000 */
[----:B------:R-:W-:Y:S02]  /*c860*/  LOP3.LUT P1, RZ, R234, 0x3, RZ, 0xc0, !PT ;  /* 0x00000003eaff7812 */ /* 0x000fe4000782c0ff */
[----:B------:R-:W-:Y:S02]  /*c870*/  IADD3 R11, P4, R16, 0x4000, RZ ;  /* 0x00004000100b7810 */ /* 0x000fe40007f9e0ff */
[----:B------:R-:W-:-:S02]  /*c880*/  SHF.R.U64 R56, R56, 0x3, RZ ;  /* 0x0000000338387819 */ /* 0x000fc400000012ff */
[----:B------:R-:W-:Y:S02]  /*c890*/  F2FP.BF16.F32.PACK_AB R88, R88, R81 ;  /* 0x000000515858723e */ /* 0x000fe400000010ff */
[----:B------:R-:W-:Y:S02]  /*c8a0*/  SEL R81, R73, R84, P0 ;  /* 0x0000005449517207 */ /* 0x000fe40000000000 */
[----:B------:R-:W-:Y:S02]  /*c8b0*/  SEL R29, R84, R73, P0 ;  /* 0x00000049541d7207 */ /* 0x000fe40000000000 */
[----:B------:R-:W-:Y:S02]  /*c8c0*/  ISETP.GE.OR P2, PT, R10, UR10, P1 ;  /* 0x0000000a0a007c0c */ /* 0x000fe40008f46670 */
[----:B------:R-:W-:Y:S02]  /*c8d0*/  IADD3 R73, P6, R16, 0x8040, RZ ;  /* 0x0000804010497810 */ /* 0x000fe40007fde0ff */
[----:B------:R-:W-:-:S02]  /*c8e0*/  LOP3.LUT R10, R11, 0x380, RZ, 0xc0, !PT ;  /* 0x000003800b0a7812 */ /* 0x000fc400078ec0ff */
[----:B------:R-:W-:Y:S01]  /*c8f0*/  LOP3.LUT R56, R56, R57, RZ, 0x3c, !PT ;  /* 0x0000003938387212 */ /* 0x000fe200078e3cff */
[----:B------:R-:W-:Y:S01]  /*c900*/  IMAD.X R57, RZ, RZ, R17, P3 ;  /* 0x000000ffff397224 */ /* 0x000fe200018e0611 */
[----:B------:R-:W-:Y:S02]  /*c910*/  MOV R55, R54 ;  /* 0x0000003600377202 */ /* 0x000fe40000000f00 */
[----:B------:R-:W-:Y:S02]  /*c920*/  IADD3 R77, P3, R16, 0x8060, RZ ;  /* 0x00008060104d7810 */ /* 0x000fe40007f7e0ff */
[----:B------:R-:W-:Y:S02]  /*c930*/  LOP3.LUT R72, R73, 0x380, RZ, 0xc0, !PT ;  /* 0x0000038049487812 */ /* 0x000fe400078ec0ff */
[----:B------:R-:W-:Y:S02]  /*c940*/  F2FP.BF16.F32.PACK_AB R129, R129, R132 ;  /* 0x000000848181723e */ /* 0x000fe400000010ff */
[----:B------:R-:W-:-:S02]  /*c950*/  F2FP.BF16.F32.PACK_AB R97, R104, R97 ;  /* 0x000000616861723e */ /* 0x000fc400000010ff */
[----:B------:R-:W-:Y:S02]  /*c960*/  SHF.R.U64 R10, R10, 0x3, RZ ;  /* 0x000000030a0a7819 */ /* 0x000fe400000012ff */
[----:B------:R-:W-:Y:S02]  /*c970*/  F2FP.BF16.F32.PACK_AB R63, R58, R63 ;  /* 0x0000003f3a3f723e */ /* 0x000fe400000010ff */
[----:B------:R-:W-:Y:S02]  /*c980*/  MOV R104, R4 ;  /* 0x0000000400687202 */ /* 0x000fe40000000f00 */
[----:B------:R-:W-:Y:S02]  /*c990*/  MOV R102, R6 ;  /* 0x0000000600667202 */ /* 0x000fe40000000f00 */
[----:B------:R-:W-:Y:S02]  /*c9a0*/  SEL R133, R48, R67, P0 ;  /* 0x0000004330857207 */ /* 0x000fe40000000000 */
[----:B------:R-:W-:-:S02]  /*c9b0*/  LOP3.LUT R76, R77, 0x380, RZ, 0xc0, !PT ;  /* 0x000003804d4c7812 */ /* 0x000fc400078ec0ff */
[----:B------:R-:W-:Y:S02]  /*c9c0*/  SEL R48, R67, R48, P0 ;  /* 0x0000003043307207 */ /* 0x000fe40000000000 */
[----:B------:R-:W-:Y:S02]  /*c9d0*/  SHF.R.U64 R72, R72, 0x3, RZ ;  /* 0x0000000348487819 */ /* 0x000fe400000012ff */
[----:B------:R-:W-:Y:S02]  /*c9e0*/  F2FP.BF16.F32.PACK_AB R93, R100, R93 ;  /* 0x0000005d645d723e */ /* 0x000fe400000010ff */
[----:B------:R-:W-:Y:S02]  /*c9f0*/  SEL R121, R129, R128, P0 ;  /* 0x0000008081797207 */ /* 0x000fe40000000000 */
[----:B------:R-:W-:Y:S02]  /*ca00*/  SEL R41, R128, R129, P0 ;  /* 0x0000008180297207 */ /* 0x000fe40000000000 */
[----:B------:R-:W-:Y:S01]  /*ca10*/  LOP3.LUT R10, R10, R11, RZ, 0x3c, !PT ;  /* 0x0000000b0a0a7212 */ /* 0x000fe200078e3cff */
[----:B------:R-:W-:Y:S01]  /*ca20*/  IMAD.X R11, RZ, RZ, R17, P4 ;  /* 0x000000ffff0b7224 */ /* 0x000fe200020e0611 */
[----:B------:R-:W-:-:S02]  /*ca30*/  IADD3 R67, P5, R16, 0x8020, RZ ;  /* 0x0000802010437810 */ /* 0x000fc40007fbe0ff */
[----:B------:R-:W-:Y:S02]  /*ca40*/  SEL R129, R62, R63, P0 ;  /* 0x0000003f3e817207 */ /* 0x000fe40000000000 */
[----:B------:R-:W-:Y:S02]  /*ca50*/  SEL R46, R63, R62, P0 ;  /* 0x0000003e3f2e7207 */ /* 0x000fe40000000000 */
[----:B------:R-:W-:Y:S02]  /*ca60*/  IADD3 R63, P4, R16, 0x8000, RZ ;  /* 0x00008000103f7810 */ /* 0x000fe40007f9e0ff */
[----:B------:R-:W-:Y:S02]  /*ca70*/  SHF.R.U64 R76, R76, 0x3, RZ ;  /* 0x000000034c4c7819 */ /* 0x000fe400000012ff */
[----:B------:R-:W-:Y:S01]  /*ca80*/  LOP3.LUT R72, R72, R73, RZ, 0x3c, !PT ;  /* 0x0000004948487212 */ /* 0x000fe200078e3cff */
[----:B------:R-:W-:Y:S01]  /*ca90*/  IMAD.X R73, RZ, RZ, R17, P6 ;  /* 0x000000ffff497224 */ /* 0x000fe200030e0611 */
[----:B------:R-:W-:-:S02]  /*caa0*/  F2FP.BF16.F32.PACK_AB R105, R112, R105 ;  /* 0x000000697069723e */ /* 0x000fc400000010ff */
[----:B------:R-:W-:Y:S02]  /*cab0*/  F2FP.BF16.F32.PACK_AB R116, R116, R109 ;  /* 0x0000006d7474723e */ /* 0x000fe400000010ff */
[----:B------:R-:W-:Y:S02]  /*cac0*/  SEL R87, R96, R93, P0 ;  /* 0x0000005d60577207 */ /* 0x000fe40000000000 */
[----:B------:R-:W-:Y:S02]  /*cad0*/  SEL R31, R93, R96, P0 ;  /* 0x000000605d1f7207 */ /* 0x000fe40000000000 */
[----:B------:R-:W-:Y:S02]  /*cae0*/  LOP3.LUT R66, R67, 0x380, RZ, 0xc0, !PT ;  /* 0x0000038043427812 */ /* 0x000fe400078ec0ff */
[----:B------:R-:W-:Y:S02]  /*caf0*/  F2FP.BF16.F32.PACK_AB R113, R120, R113 ;  /* 0x000000717871723e */ /* 0x000fe400000010ff */
[----:B------:R-:W-:-:S02]  /*cb00*/  F2FP.BF16.F32.PACK_AB R124, R124, R117 ;  /* 0x000000757c7c723e */ /* 0x000fc400000010ff */
[----:B------:R-:W-:Y:S02]  /*cb10*/  IADD3 R93, P6, R16, 0xc040, RZ ;  /* 0x0000c040105d7810 */ /* 0x000fe40007fde0ff */
[----:B------:R-:W-:Y:S02]  /*cb20*/  F2FP.BF16.F32.PACK_AB R165, R165, R166 ;  /* 0x000000a6a5a5723e */ /* 0x000fe400000010ff */
[----:B------:R-:W-:Y:S02]  /*cb30*/  F2FP.BF16.F32.PACK_AB R164, R163, R164 ;  /* 0x000000a4a3a4723e */ /* 0x000fe400000010ff */
[----:B------:R-:W-:Y:S02]  /*cb40*/  F2FP.BF16.F32.PACK_AB R161, R161, R162 ;  /* 0x000000a2a1a1723e */ /* 0x000fe400000010ff */
[----:B------:R-:W-:Y:S01]  /*cb50*/  F2FP.BF16.F32.PACK_AB R160, R159, R160 ;  /* 0x000000a09fa0723e */ /* 0x000fe200000010ff */
[----:B--2---:R-:W-:Y:S01]  /*cb60*/  SHFL.IDX PT, R51, R51, R26, 0x1c1f ;  /* 0x001c1f1a33337589 */ /* 0x004fe200000e0000 */
[----:B------:R-:W-:-:S02]  /*cb70*/  LOP3.LUT R52, R26, 0x2, RZ, 0x3c, !PT ;  /* 0x000000021a347812 */ /* 0x000fc400078e3cff */
[----:B------:R-:W-:Y:S01]  /*cb80*/  F2FP.BF16.F32.PACK_AB R157, R157, R158 ;  /* 0x0000009e9d9d723e */ /* 0x000fe200000010ff */
[----:B------:R-:W-:Y:S01]  /*cb90*/  SHFL.IDX PT, R107, R107, R26, 0x1c1f ;  /* 0x001c1f1a6b6b7589 */ /* 0x000fe200000e0000 */
[----:B------:R-:W-:Y:S02]  /*cba0*/  F2FP.BF16.F32.PACK_AB R156, R155, R156 ;  /* 0x0000009c9b9c723e */ /* 0x000fe400000010ff */
[----:B------:R-:W-:Y:S01]  /*cbb0*/  F2FP.BF16.F32.PACK_AB R153, R153, R154 ;  /* 0x0000009a9999723e */ /* 0x000fe200000010ff */
[----:B------:R-:W1:Y:S01]  /*cbc0*/  SHFL.IDX PT, R44, R44, R52, 0x1c1f ;  /* 0x001c1f342c2c7589 */ /* 0x000e6200000e0000 */
[----:B------:R-:W-:Y:S02]  /*cbd0*/  F2FP.BF16.F32.PACK_AB R152, R149, R152 ;  /* 0x000000989598723e */ /* 0x000fe400000010ff */
[----:B------:R-:W-:Y:S01]  /*cbe0*/  F2FP.BF16.F32.PACK_AB R145, R145, R148 ;  /* 0x000000949191723e */ /* 0x000fe200000010ff */
[----:B------:R-:W2:Y:S01]  /*cbf0*/  SHFL.IDX PT, R54, R167, R52, 0x1c1f ;  /* 0x001c1f34a7367589 */ /* 0x000ea200000e0000 */
[----:B------:R-:W-:-:S02]  /*cc00*/  F2FP.BF16.F32.PACK_AB R144, R141, R144 ;  /* 0x000000908d90723e */ /* 0x000fc400000010ff */
[----:B------:R-:W-:Y:S01]  /*cc10*/  F2FP.BF16.F32.PACK_AB R108, R108, R101 ;  /* 0x000000656c6c723e */ /* 0x000fe200000010ff */
[----:B------:R-:W-:Y:S01]  /*cc20*/  SHFL.IDX PT, R59, R59, R26, 0x1c1f ;  /* 0x001c1f1a3b3b7589 */ /* 0x000fe200000e0000 */
[----:B------:R-:W-:Y:S02]  /*cc30*/  LOP3.LUT R62, R63, 0x380, RZ, 0xc0, !PT ;  /* 0x000003803f3e7812 */ /* 0x000fe400078ec0ff */
[----:B------:R-:W-:Y:S01]  /*cc40*/  LOP3.LUT R76, R76, R77, RZ, 0x3c, !PT ;  /* 0x0000004d4c4c7212 */ /* 0x000fe200078e3cff */
[----:B------:R-:W-:Y:S01]  /*cc50*/  IMAD.X R77, RZ, RZ, R17, P3 ;  /* 0x000000ffff4d7224 */ /* 0x000fe200018e0611 */
[----:B------:R-:W-:Y:S01]  /*cc60*/  SEL R103, R105, R116, P0 ;  /* 0x0000007469677207 */ /* 0x000fe20000000000 */
[----:B------:R-:W-:Y:S01]  /*cc70*/  SHFL.IDX PT, R61, R61, R26, 0x1c1f ;  /* 0x001c1f1a3d3d7589 */ /* 0x000fe200000e0000 */
[----:B------:R-:W-:Y:S02]  /*cc80*/  SEL R33, R116, R105, P0 ;  /* 0x0000006974217207 */ /* 0x000fe40000000000 */
[----:B------:R-:W-:Y:S01]  /*cc90*/  SHF.R.U64 R66, R66, 0x3, RZ ;  /* 0x0000000342427819 */ /* 0x000fe200000012ff */
[----:B------:R-:W-:Y:S01]  /*cca0*/  SHFL.IDX PT, R65, R65, R26, 0x1c1f ;  /* 0x001c1f1a41417589 */ /* 0x000fe200000e0000 */
[----:B------:R-:W-:-:S02]  /*ccb0*/  IADD3 R91, P3, R16, 0xc060, RZ ;  /* 0x0000c060105b7810 */ /* 0x000fc40007f7e0ff */
[----:B------:R-:W-:Y:S01]  /*ccc0*/  SEL R105, R113, R124, P0 ;  /* 0x0000007c71697207 */ /* 0x000fe20000000000 */
[----:B------:R-:W-:Y:S01]  /*ccd0*/  SHFL.IDX PT, R69, R69, R26, 0x1c1f ;  /* 0x001c1f1a45457589 */ /* 0x000fe200000e0000 */
[----:B------:R-:W-:Y:S02]  /*cce0*/  SEL R34, R124, R113, P0 ;  /* 0x000000717c227207 */ /* 0x000fe40000000000 */
[----:B-1----:R-:W-:Y:S01]  /*ccf0*/  SEL R4, R51, R44, P0 ;  /* 0x0000002c33047207 */ /* 0x002fe20000000000 */
[----:B------:R-:W-:Y:S01]  /*cd00*/  SHFL.IDX PT, R75, R75, R26, 0x1c1f ;  /* 0x001c1f1a4b4b7589 */ /* 0x000fe200000e0000 */
[----:B------:R-:W-:Y:S02]  /*cd10*/  SEL R6, R44, R51, P0 ;  /* 0x000000332c067207 */ /* 0x000fe40000000000 */
[----:B------:R-:W-:Y:S01]  /*cd20*/  LOP3.LUT R92, R93, 0x380, RZ, 0xc0, !PT ;  /* 0x000003805d5c7812 */ /* 0x000fe200078ec0ff */
[----:B------:R-:W1:Y:S01]  /*cd30*/  SHFL.IDX PT, R44, R12, R52, 0x1c1f ;  /* 0x001c1f340c2c7589 */ /* 0x000e6200000e0000 */
        /* <DEDUP_REMOVED lines=10> */
[----:B------:R-:W-:Y:S01]  /*cde0*/  SHF.R.U64 R62, R62, 0x3, RZ ;  /* 0x000000033e3e7819 */ /* 0x000fe200000012ff */
[----:B------:R-:W-:Y:S01]  /*cdf0*/  SHFL.IDX PT, R89, R89, R26, 0x1c1f ;  /* 0x001c1f1a59597589 */ /* 0x000fe200000e0000 */
[----:B------:R-:W-:Y:S02]  /*ce00*/  SEL R39, R164, R165, P0 ;  /* 0x000000a5a4277207 */ /* 0x000fe40000000000 */
[----:B------:R-:W-:Y:S01]  /*ce10*/  SEL R36, R160, R161, P0 ;  /* 0x000000a1a0247207 */ /* 0x000fe20000000000 */
[----:B------:R-:W-:Y:S01]  /*ce20*/  SHFL.IDX PT, R81, R81, R26, 0x1c1f ;  /* 0x001c1f1a51517589 */ /* 0x000fe200000e0000 */
[----:B------:R-:W-:Y:S01]  /*ce30*/  LOP3.LUT R66, R66, R67, RZ, 0x3c, !PT ;  /* 0x0000004342427212 */ /* 0x000fe200078e3cff */
[----:B------:R-:W-:Y:S01]  /*ce40*/  IMAD.X R67, RZ, RZ, R17, P5 ;  /* 0x000000ffff437224 */ /* 0x000fe200028e0611 */
[----:B------:R-:W-:Y:S01]  /*ce50*/  LOP3.LUT R90, R91, 0x380, RZ, 0xc0, !PT ;  /* 0x000003805b5a7812 */ /* 0x000fe200078ec0ff */
[----:B------:R-:W-:Y:S01]  /*ce60*/  SHFL.IDX PT, R83, R83, R26, 0x1c1f ;  /* 0x001c1f1a53537589 */ /* 0x000fe200000e0000 */
[----:B------:R-:W-:-:S02]  /*ce70*/  SHF.R.U64 R92, R92, 0x3, RZ ;  /* 0x000000035c5c7819 */ /* 0x000fc400000012ff */
[----:B------:R-:W-:Y:S01]  /*ce80*/  SEL R30, R37, R88, P0 ;  /* 0x00000058251e7207 */ /* 0x000fe20000000000 */
[----:B------:R-:W-:Y:S01]  /*ce90*/  SHFL.IDX PT, R87, R87, R26, 0x1c1f ;  /* 0x001c1f1a57577589 */ /* 0x000fe200000e0000 */
[----:B------:R-:W-:Y:S02]  /*cea0*/  SEL R35, R156, R157, P0 ;  /* 0x0000009d9c237207 */ /* 0x000fe40000000000 */
[----:B------:R-:W-:Y:S01]  /*ceb0*/  LOP3.LUT R62, R62, R63, RZ, 0x3c, !PT ;  /* 0x0000003f3e3e7212 */ /* 0x000fe200078e3cff */
[----:B------:R-:W-:Y:S01]  /*cec0*/  IMAD.X R63, RZ, RZ, R17, P4 ;  /* 0x000000ffff3f7224 */ /* 0x000fe200020e0611 */
[----:B------:R-:W-:Y:S01]  /*ced0*/  IADD3 R95, P5, R16, 0xc020, RZ ;  /* 0x0000c020105f7810 */ /* 0x000fe20007fbe0ff */
[----:B------:R-:W-:Y:S01]  /*cee0*/  SHFL.IDX PT, R101, R101, R26, 0x1c1f ;  /* 0x001c1f1a65657589 */ /* 0x000fe200000e0000 */
[----:B------:R-:W-:Y:S02]  /*cef0*/  SEL R32, R108, R97, P0 ;  /* 0x000000616c207207 */ /* 0x000fe40000000000 */
[----:B------:R-:W-:Y:S01]  /*cf00*/  SEL R37, R152, R153, P0 ;  /* 0x0000009998257207 */ /* 0x000fe20000000000 */
[----:B------:R-:W-:Y:S01]  /*cf10*/  SHFL.IDX PT, R103, R103, R26, 0x1c1f ;  /* 0x001c1f1a67677589 */ /* 0x000fe200000e0000 */
[----:B------:R-:W-:-:S02]  /*cf20*/  IADD3 R97, P4, R16, 0xc000, RZ ;  /* 0x0000c00010617810 */ /* 0x000fc40007f9e0ff */
[----:B------:R-:W-:Y:S01]  /*cf30*/  SHF.R.U64 R90, R90, 0x3, RZ ;  /* 0x000000035a5a7819 */ /* 0x000fe200000012ff */
[----:B------:R-:W-:Y:S01]  /*cf40*/  SHFL.IDX PT, R105, R105, R26, 0x1c1f ;  /* 0x001c1f1a69697589 */ /* 0x000fe200000e0000 */
[----:B------:R-:W-:Y:S02]  /*cf50*/  SEL R38, R144, R145, P0 ;  /* 0x0000009190267207 */ /* 0x000fe40000000000 */
[----:B------:R-:W-:Y:S01]  /*cf60*/  LOP3.LUT R92, R92, R93, RZ, 0x3c, !PT ;  /* 0x0000005d5c5c7212 */ /* 0x000fe200078e3cff */
[----:B------:R-:W-:Y:S01]  /*cf70*/  SHFL.IDX PT, R109, R109, R26, 0x1c1f ;  /* 0x001c1f1a6d6d7589 */ /* 0x000fe200000e0000 */
[----:B--2---:R-:W-:Y:S02]  /*cf80*/  SEL R5, R107, R54, P0 ;  /* 0x000000366b057207 */ /* 0x004fe40000000000 */
[----:B------:R-:W-:Y:S01]  /*cf90*/  SEL R7, R54, R107, P0 ;  /* 0x0000006b36077207 */ /* 0x000fe20000000000 */
[----:B------:R-:W-:Y:S01]  /*cfa0*/  SHFL.IDX PT, R111, R111, R26, 0x1c1f ;  /* 0x001c1f1a6f6f7589 */ /* 0x000fe200000e0000 */
[----:B------:R-:W-:-:S02]  /*cfb0*/  LOP3.LUT R94, R95, 0x380, RZ, 0xc0, !PT ;  /* 0x000003805f5e7812 */ /* 0x000fc400078ec0ff */
[----:B------:R-:W-:Y:S01]  /*cfc0*/  MOV R57, R56 ;  /* 0x0000003800397202 */ /* 0x000fe20000000f00 */
[----:B------:R-:W-:Y:S01]  /*cfd0*/  SHFL.IDX PT, R113, R113, R26, 0x1c1f ;  /* 0x001c1f1a71717589 */ /* 0x000fe200000e0000 */
[----:B------:R-:W-:Y:S02]  /*cfe0*/  IADD3.X R93, RZ, R17, RZ, P6, !PT ;  /* 0x00000011ff5d7210 */ /* 0x000fe400037fe4ff */
[----:B------:R-:W-:Y:S01]  /*cff0*/  LOP3.LUT R96, R97, 0x380, RZ, 0xc0, !PT ;  /* 0x0000038061607812 */ /* 0x000fe200078ec0ff */
[----:B------:R-:W-:Y:S01]  /*d000*/  SHFL.IDX PT, R115, R115, R26, 0x1c1f ;  /* 0x001c1f1a73737589 */ /* 0x000fe200000e0000 */
[----:B------:R-:W-:Y:S01]  /*d010*/  LOP3.LUT R90, R90, R91, RZ, 0x3c, !PT ;  /* 0x0000005b5a5a7212 */ /* 0x000fe200078e3cff */
[----:B------:R-:W-:Y:S01]  /*d020*/  IMAD.X R91, RZ, RZ, R17, P3 ;  /* 0x000000ffff5b7224 */ /* 0x000fe200018e0611 */
[----:B------:R-:W-:Y:S01]  /*d030*/  MOV R99, R10 ;  /* 0x0000000a00637202 */ /* 0x000fe20000000f00 */
[----:B------:R-:W-:Y:S01]  /*d040*/  SHFL.IDX PT, R117, R117, R26, 0x1c1f ;  /* 0x001c1f1a75757589 */ /* 0x000fe200000e0000 */
[----:B------:R-:W-:-:S02]  /*d050*/  SHF.R.U64 R94, R94, 0x3, RZ ;  /* 0x000000035e5e7819 */ /* 0x000fc400000012ff */
[----:B------:R-:W-:Y:S01]  /*d060*/  MOV R11, R92 ;  /* 0x0000005c000b7202 */ /* 0x000fe20000000f00 */
[----:B------:R-:W-:Y:S01]  /*d070*/  SHFL.IDX PT, R119, R119, R26, 0x1c1f ;  /* 0x001c1f1a77777589 */ /* 0x000fe200000e0000 */
[----:B------:R-:W-:Y:S02]  /*d080*/  MOV R63, R62 ;  /* 0x0000003e003f7202 */ /* 0x000fe40000000f00 */
[----:B-1----:R-:W-:Y:S01]  /*d090*/  SEL R12, R59, R44, P0 ;  /* 0x0000002c3b0c7207 */ /* 0x002fe20000000000 */
[----:B------:R-:W-:Y:S01]  /*d0a0*/  SHFL.IDX PT, R121, R121, R26, 0x1c1f ;  /* 0x001c1f1a79797589 */ /* 0x000fe200000e0000 */
[----:B------:R-:W-:Y:S02]  /*d0b0*/  SHF.R.U64 R96, R96, 0x3, RZ ;  /* 0x0000000360607819 */ /* 0x000fe400000012ff */
[----:B------:R-:W-:Y:S01]  /*d0c0*/  MOV R67, R66 ;  /* 0x0000004200437202 */ /* 0x000fe20000000f00 */
[----:B------:R-:W-:Y:S01]  /*d0d0*/  SHFL.IDX PT, R123, R123, R26, 0x1c1f ;  /* 0x001c1f1a7b7b7589 */ /* 0x000fe200000e0000 */
[----:B------:R-:W-:Y:S01]  /*d0e0*/  LOP3.LUT R94, R94, R95, RZ, 0x3c, !PT ;  /* 0x0000005f5e5e7212 */ /* 0x000fe200078e3cff */
[--C-:B------:R-:W-:Y:S01]  /*d0f0*/  IMAD.X R95, RZ, RZ, R17.reuse, P5 ;  /* 0x000000ffff5f7224 */ /* 0x100fe200028e0611 */
[----:B------:R-:W-:Y:S01]  /*d100*/  MOV R20, R90 ;  /* 0x0000005a00147202 */ /* 0x000fe20000000f00 */
[----:B------:R-:W-:Y:S01]  /*d110*/  SHFL.IDX PT, R125, R125, R26, 0x1c1f ;  /* 0x001c1f1a7d7d7589 */ /* 0x000fe200000e0000 */
[----:B------:R-:W-:Y:S01]  /*d120*/  LOP3.LUT R96, R96, R97, RZ, 0x3c, !PT ;  /* 0x0000006160607212 */ /* 0x000fe200078e3cff */
[----:B------:R-:W-:Y:S01]  /*d130*/  IMAD.X R97, RZ, RZ, R17, P4 ;  /* 0x000000ffff617224 */ /* 0x000fe200020e0611 */
        /* <DEDUP_REMOVED lines=8> */
[----:B------:R-:W-:Y:S01]  /*d1c0*/  IMAD.U32 R9, RZ, RZ, UR9 ;  /* 0x00000009ff097e24 */ /* 0x000fe2000f8e00ff */
[----:B------:R-:W-:Y:S01]  /*d1d0*/  ISETP.GE.OR P1, PT, R3, UR10, P1 ;  /* 0x0000000a03007c0c */ /* 0x000fe20008f26670 */
[----:B------:R-:W-:Y:S01]  /*d1e0*/  IMAD.U32 R9, RZ, RZ, UR5 ;  /* 0x00000005ff097e24 */ /* 0x000fe2000f8e00ff */
[----:B------:R-:W-:Y:S01]  /*d1f0*/  SHFL.IDX PT, R133, R133, R26, 0x1c1f ;  /* 0x001c1f1a85857589 */ /* 0x000fe200000e0000 */
[----:B------:R-:W-:Y:S01]  /*d200*/  USHF.R.S32.HI UR5, URZ, 0x1f, UR44 ;  /* 0x0000001f3f057899 */ /* 0x000fe2000801142c */
[----:B------:R-:W-:-:S02]  /*d210*/  IMAD.U32 R8, RZ, RZ, UR8 ;  /* 0x00000008ff087e24 */ /* 0x000fc4000f8e00ff */
[----:B------:R-:W-:Y:S04]  /*d220*/  SHFL.IDX PT, R135, R135, R26, 0x1c1f ;  /* 0x001c1f1a87877589 */ /* 0x000fe800000e0000 */
[----:B------:R-:W-:Y:S04]  /*d230*/  SHFL.IDX PT, R137, R137, R26, 0x1c1f ;  /* 0x001c1f1a89897589 */ /* 0x000fe800000e0000 */
[----:B------:R-:W1:Y:S04]  /*d240*/  SHFL.IDX PT, R26, R39, R52, 0x1c1f ;  /* 0x001c1f34271a7589 */ /* 0x000e6800000e0000 */
[----:B------:R-:W2:Y:S04]  /*d250*/  SHFL.IDX PT, R54, R13, R52, 0x1c1f ;  /* 0x001c1f340d367589 */ /* 0x000ea800000e0000 */
[----:B------:R-:W-:Y:S04]  /*d260*/  SHFL.IDX PT, R36, R36, R52, 0x1c1f ;  /* 0x001c1f3424247589 */ /* 0x000fe800000e0000 */
[----:B------:R3:W-:Y:S04]  /*d270*/  SHFL.IDX PT, R56, R14, R52, 0x1c1f ;  /* 0x001c1f340e387589 */ /* 0x0007e800000e0000 */
[----:B------:R-:W-:Y:S01]  /*d280*/  SHFL.IDX PT, R82, R35, R52, 0x1c1f ;  /* 0x001c1f3423527589 */ /* 0x000fe200000e0000 */
[----:B------:R-:W-:Y:S01]  /*d290*/  BAR.SYNC.DEFER_BLOCKING 0x1, 0x100 ;  /* 0x0044000000007b1d */ /* 0x000fe20000010000 */
[----:B---3--:R-:W-:-:S02]  /*d2a0*/  SEL R14, R44, R59, P0 ;  /* 0x0000003b2c0e7207 */ /* 0x008fc40000000000 */
[----:B-1----:R-:W-:-:S03]  /*d2b0*/  SEL R13, R109, R26, P0 ;  /* 0x0000001a6d0d7207 */ /* 0x002fc60000000000 */
[----:B------:R1:W-:Y:S04]  /*d2c0*/  SHFL.IDX PT, R58, R15, R52, 0x1c1f ;  /* 0x001c1f340f3a7589 */ /* 0x0003e800000e0000 */
[----:B------:R-:W-:Y:S04]  /*d2d0*/  SHFL.IDX PT, R84, R37, R52, 0x1c1f ;  /* 0x001c1f3425547589 */ /* 0x000fe800000e0000 */
[----:B------:R-:W-:Y:S01]  /*d2e0*/  SHFL.IDX PT, R60, R21, R52, 0x1c1f ;  /* 0x001c1f34153c7589 */ /* 0x000fe200000e0000 */
[----:B-1----:R-:W-:-:S03]  /*d2f0*/  SEL R15, R26, R109, P0 ;  /* 0x0000006d1a0f7207 */ /* 0x002fc60000000000 */
[----:B------:R-:W1:Y:S01]  /*d300*/  SHFL.IDX PT, R38, R38, R52, 0x1c1f ;  /* 0x001c1f3426267589 */ /* 0x000e6200000e0000 */
[----:B--2---:R-:W-:-:S03]  /*d310*/  SEL R26, R54, R61, P0 ;  /* 0x0000003d361a7207 */ /* 0x004fc60000000000 */
[----:B------:R2:W-:Y:S04]  /*d320*/  SHFL.IDX PT, R92, R45, R52, 0x1c1f ;  /* 0x001c1f342d5c7589 */ /* 0x0005e800000e0000 */
[----:B------:R3:W4:Y:S04]  /*d330*/  SHFL.IDX PT, R62, R24, R52, 0x1c1f ;  /* 0x001c1f34183e7589 */ /* 0x00072800000e0000 */
[----:B------:R-:W5:Y:S01]  /*d340*/  SHFL.IDX PT, R40, R40, R52, 0x1c1f ;  /* 0x001c1f3428287589 */ /* 0x000f6200000e0000 */
[----:B--2---:R-:W2:Y:S03]  /*d350*/  LDC.64 R44, c[0x0][0xb78] ;  /* 0x0002de00ff2c7b82 */ /* 0x004ea60000000a00 */
[----:B------:R1:W5:Y:S01]  /*d360*/  SHFL.IDX PT, R64, R25, R52, 0x1c1f ;  /* 0x001c1f3419407589 */ /* 0x00036200000e0000 */
[----:B---3--:R-:W-:-:S03]  /*d370*/  SEL R24, R61, R54, P0 ;  /* 0x000000363d187207 */ /* 0x008fc60000000000 */
[----:B------:R-:W3:Y:S04]  /*d380*/  SHFL.IDX PT, R86, R41, R52, 0x1c1f ;  /* 0x001c1f3429567589 */ /* 0x000ee800000e0000 */
[----:B------:R4:W-:Y:S01]  /*d390*/  SHFL.IDX PT, R66, R27, R52, 0x1c1f ;  /* 0x001c1f341b427589 */ /* 0x0009e200000e0000 */
[----:B-1----:R-:W-:Y:S02]  /*d3a0*/  SEL R35, R38, R117, P0 ;  /* 0x0000007526237207 */ /* 0x002fe40000000000 */
[----:B------:R-:W-:Y:S01]  /*d3b0*/  SEL R25, R111, R36, P0 ;  /* 0x000000246f197207 */ /* 0x000fe20000000000 */
[----:B------:R1:W-:Y:S04]  /*d3c0*/  SHFL.IDX PT, R68, R28, R52, 0x1c1f ;  /* 0x001c1f341c447589 */ /* 0x0003e800000e0000 */
[----:B------:R-:W-:Y:S01]  /*d3d0*/  SHFL.IDX PT, R88, R42, R52, 0x1c1f ;  /* 0x001c1f342a587589 */ /* 0x000fe200000e0000 */
[----:B----4-:R-:W-:-:S03]  /*d3e0*/  SEL R27, R36, R111, P0 ;  /* 0x0000006f241b7207 */ /* 0x010fc60000000000 */
[----:B------:R4:W-:Y:S01]  /*d3f0*/  SHFL.IDX PT, R70, R29, R52, 0x1c1f ;  /* 0x001c1f341d467589 */ /* 0x0009e200000e0000 */
[----:B------:R-:W-:Y:S01]  /*d400*/  SEL R36, R71, R62, P0 ;  /* 0x0000003e47247207 */ /* 0x000fe20000000000 */
[----:B--2---:R-:W-:Y:S01]  /*d410*/  IMAD.WIDE.U32 R8, R44, UR44, R8 ;  /* 0x0000002c2c087c25 */ /* 0x004fe2000f8e0008 */
[----:B-1----:R-:W-:Y:S01]  /*d420*/  SEL R28, R65, R56, P0 ;  /* 0x00000038411c7207 */ /* 0x002fe20000000000 */
[----:B------:R1:W-:Y:S01]  /*d430*/  SHFL.IDX PT, R90, R43, R52, 0x1c1f ;  /* 0x001c1f342b5a7589 */ /* 0x0003e200000e0000 */
[----:B-----5:R-:W-:Y:S02]  /*d440*/  SEL R37, R119, R40, P0 ;  /* 0x0000002877257207 */ /* 0x020fe40000000000 */
[----:B------:R-:W-:Y:S01]  /*d450*/  SEL R39, R40, R119, P0 ;  /* 0x0000007728277207 */ /* 0x000fe20000000000 */
[----:B------:R2:W-:Y:S01]  /*d460*/  SHFL.IDX PT, R72, R30, R52, 0x1c1f ;  /* 0x001c1f341e487589 */ /* 0x0005e200000e0000 */
[----:B------:R-:W-:Y:S02]  /*d470*/  SEL R40, R79, R64, P0 ;  /* 0x000000404f287207 */ /* 0x000fe40000000000 */
[----:B----4-:R-:W-:Y:S01]  /*d480*/  SEL R29, R113, R82, P0 ;  /* 0x00000052711d7207 */ /* 0x010fe20000000000 */
[----:B------:R-:W-:Y:S01]  /*d490*/  SHFL.IDX PT, R46, R46, R52, 0x1c1f ;  /* 0x001c1f342e2e7589 */ /* 0x000fe200000e0000 */
[----:B------:R-:W-:-:S02]  /*d4a0*/  SEL R42, R64, R79, P0 ;  /* 0x0000004f402a7207 */ /* 0x000fc40000000000 */
[----:B---3--:R-:W-:Y:S01]  /*d4b0*/  SEL R41, R121, R86, P0 ;  /* 0x0000005679297207 */ /* 0x008fe20000000000 */
[----:B------:R3:W-:Y:S01]  /*d4c0*/  SHFL.IDX PT, R74, R31, R52, 0x1c1f ;  /* 0x001c1f341f4a7589 */ /* 0x0007e200000e0000 */
[----:B-1----:R-:W-:Y:S02]  /*d4d0*/  SEL R43, R86, R121, P0 ;  /* 0x00000079562b7207 */ /* 0x002fe40000000000 */
[----:B--2---:R-:W-:Y:S01]  /*d4e0*/  SEL R30, R56, R65, P0 ;  /* 0x00000041381e7207 */ /* 0x004fe20000000000 */
[----:B------:R1:W-:Y:S04]  /*d4f0*/  SHFL.IDX PT, R76, R32, R52, 0x1c1f ;  /* 0x001c1f34204c7589 */ /* 0x0003e800000e0000 */
[----:B------:R-:W2:Y:S01]  /*d500*/  SHFL.IDX PT, R94, R47, R52, 0x1c1f ;  /* 0x001c1f342f5e7589 */ /* 0x000ea200000e0000 */
[----:B---3--:R-:W-:-:S03]  /*d510*/  SEL R31, R82, R113, P0 ;  /* 0x00000071521f7207 */ /* 0x008fc60000000000 */
[----:B------:R3:W-:Y:S01]  /*d520*/  SHFL.IDX PT, R78, R33, R52, 0x1c1f ;  /* 0x001c1f34214e7589 */ /* 0x0007e200000e0000 */
[----:B-1----:R-:W-:-:S03]  /*d530*/  SEL R32, R75, R60, P0 ;  /* 0x0000003c4b207207 */ /* 0x002fc60000000000 */
[----:B------:R-:W-:Y:S04]  /*d540*/  SHFL.IDX PT, R48, R48, R52, 0x1c1f ;  /* 0x001c1f3430307589 */ /* 0x000fe800000e0000 */
[----:B------:R-:W1:Y:S01]  /*d550*/  SHFL.IDX PT, R96, R49, R52, 0x1c1f ;  /* 0x001c1f3431607589 */ /* 0x000e6200000e0000 */
[----:B---3--:R-:W-:-:S03]  /*d560*/  SEL R33, R117, R38, P0 ;  /* 0x0000002675217207 */ /* 0x008fc60000000000 */
[----:B------:R3:W-:Y:S01]  /*d570*/  SHFL.IDX PT, R80, R34, R52, 0x1c1f ;  /* 0x001c1f3422507589 */ /* 0x0007e200000e0000 */
[----:B------:R-:W-:Y:S02]  /*d580*/  SEL R38, R62, R71, P0 ;  /* 0x000000473e267207 */ /* 0x000fe40000000000 */
[----:B------:R-:W-:Y:S01]  /*d590*/  SEL R71, R92, R127, P0 ;  /* 0x0000007f5c477207 */ /* 0x000fe20000000000 */
[----:B------:R-:W4:Y:S04]  /*d5a0*/  SHFL.IDX PT, R50, R50, R52, 0x1c1f ;  /* 0x001c1f3432327589 */ /* 0x000f2800000e0000 */
[----:B------:R5:W-:Y:S01]  /*d5b0*/  STSM.16.M88.4 [R106], R4 ;  /* 0x000000046a007844 */ /* 0x000be20000000200 */
[----:B--2---:R-:W-:Y:S02]  /*d5c0*/  SEL R73, R131, R94, P0 ;  /* 0x0000005e83497207 */ /* 0x004fe40000000000 */
[----:B---3--:R-:W-:Y:S01]  /*d5d0*/  SEL R34, R60, R75, P0 ;  /* 0x0000004b3c227207 */ /* 0x008fe20000000000 */
[----:B------:R-:W-:Y:S01]  /*d5e0*/  STSM.16.M88.4 [R104], R12 ;  /* 0x0000000c68007844 */ /* 0x000fe20000000200 */
[----:B------:R-:W-:-:S03]  /*d5f0*/  SEL R75, R94, R131, P0 ;  /* 0x000000835e4b7207 */ /* 0x000fc60000000000 */
[----:B------:R2:W-:Y:S04]  /*d600*/  STSM.16.M88.4 [R102], R24 ;  /* 0x0000001866007844 */ /* 0x0005e80000000200 */
[----:B------:R-:W-:Y:S01]  /*d610*/  STSM.16.M88.4 [R100], R28 ;  /* 0x0000001c64007844 */ /* 0x000fe20000000200 */
[----:B-1----:R-:W-:Y:S02]  /*d620*/  SEL R79, R96, R135, P0 ;  /* 0x00000087604f7207 */ /* 0x002fe40000000000 */
[----:B-----5:R-:W-:Y:S02]  /*d630*/  SEL R4, R69, R58, P0 ;  /* 0x0000003a45047207 */ /* 0x020fe40000000000 */
[----:B------:R-:W-:Y:S02]  /*d640*/  SEL R6, R58, R69, P0 ;  /* 0x000000453a067207 */ /* 0x000fe40000000000 */
[----:B------:R-:W-:-:S02]  /*d650*/  SEL R5, R115, R84, P0 ;  /* 0x0000005473057207 */ /* 0x000fc40000000000 */
[----:B------:R-:W-:Y:S01]  /*d660*/  SEL R7, R84, R115, P0 ;  /* 0x0000007354077207 */ /* 0x000fe20000000000 */
[----:B--2---:R-:W-:Y:S01]  /*d670*/  IMAD R24, R44, UR5, RZ ;  /* 0x000000052c187c24 */ /* 0x004fe2000f8e02ff */
[----:B------:R-:W-:-:S03]  /*d680*/  SEL R12, R85, R66, P0 ;  /* 0x00000042550c7207 */ /* 0x000fc60000000000 */
[----:B------:R1:W-:Y:S01]  /*d690*/  STSM.16.M88.4 [R99], R4 ;  /* 0x0000000463007844 */ /* 0x0003e20000000200 */
[----:B------:R-:W-:Y:S01]  /*d6a0*/  SEL R14, R66, R85, P0 ;  /* 0x00000055420e7207 */ /* 0x000fe20000000000 */
[----:B------:R-:W-:Y:S01]  /*d6b0*/  IMAD R21, R45, UR44, R24 ;  /* 0x0000002c2d157c24 */ /* 0x000fe2000f8e0218 */
[----:B------:R-:W-:Y:S01]  /*d6c0*/  SEL R13, R123, R88, P0 ;  /* 0x000000587b0d7207 */ /* 0x000fe20000000000 */
[----:B------:R-:W-:Y:S01]  /*d6d0*/  STSM.16.M88.4 [R98], R32 ;  /* 0x0000002062007844 */ /* 0x000fe20000000200 */
[----:B------:R-:W-:Y:S02]  /*d6e0*/  SEL R15, R88, R123, P0 ;  /* 0x0000007b580f7207 */ /* 0x000fe40000000000 */
[----:B------:R-:W-:Y:S01]  /*d6f0*/  SEL R69, R127, R92, P0 ;  /* 0x0000005c7f457207 */ /* 0x000fe20000000000 */
[----:B------:R-:W-:Y:S01]  /*d700*/  STSM.16.M88.4 [R55], R36 ;  /* 0x0000002437007844 */ /* 0x000fe20000000200 */
[----:B------:R-:W-:Y:S02]  /*d710*/  SEL R24, R83, R72, P0 ;  /* 0x0000004853187207 */ /* 0x000fe40000000000 */
[----:B------:R-:W-:Y:S01]  /*d720*/  SEL R26, R72, R83, P0 ;  /* 0x00000053481a7207 */ /* 0x000fe20000000000 */
[----:B------:R-:W-:Y:S01]  /*d730*/  STSM.16.M88.4 [R57], R40 ;  /* 0x0000002839007844 */ /* 0x000fe20000000200 */
[----:B------:R-:W-:-:S02]  /*d740*/  SEL R25, R129, R46, P0 ;  /* 0x0000002e81197207 */ /* 0x000fc40000000000 */
[----:B------:R-:W-:Y:S01]  /*d750*/  SEL R27, R46, R129, P0 ;  /* 0x000000812e1b7207 */ /* 0x000fe20000000000 */
[----:B------:R2:W-:Y:S01]  /*d760*/  STSM.16.M88.4 [R63], R12 ;  /* 0x0000000c3f007844 */ /* 0x0005e20000000200 */
[----:B-1----:R-:W-:Y:S02]  /*d770*/  SEL R4, R89, R68, P0 ;  /* 0x0000004459047207 */ /* 0x002fe40000000000 */
[----:B------:R-:W-:Y:S02]  /*d780*/  SEL R6, R68, R89, P0 ;  /* 0x0000005944067207 */ /* 0x000fe40000000000 */
[----:B------:R-:W-:Y:S02]  /*d790*/  SEL R5, R125, R90, P0 ;  /* 0x0000005a7d057207 */ /* 0x000fe40000000000 */
[----:B------:R-:W-:Y:S02]  /*d7a0*/  SEL R7, R90, R125, P0 ;  /* 0x0000007d5a077207 */ /* 0x000fe40000000000 */
[----:B------:R-:W-:-:S02]  /*d7b0*/  SEL R68, R81, R70, P0 ;  /* 0x0000004651447207 */ /* 0x000fc40000000000 */
[----:B------:R-:W-:Y:S01]  /*d7c0*/  SEL R70, R70, R81, P0 ;  /* 0x0000005146467207 */ /* 0x000fe20000000000 */
[----:B------:R-:W-:Y:S01]  /*d7d0*/  STSM.16.M88.4 [R67], R4 ;  /* 0x0000000443007844 */ /* 0x000fe20000000200 */
[----:B------:R-:W-:Y:S02]  /*d7e0*/  SEL R72, R87, R74, P0 ;  /* 0x0000004a57487207 */ /* 0x000fe40000000000 */
[----:B------:R-:W-:Y:S01]  /*d7f0*/  SEL R74, R74, R87, P0 ;  /* 0x000000574a4a7207 */ /* 0x000fe20000000000 */
[----:B------:R-:W-:Y:S01]  /*d800*/  STSM.16.M88.4 [R53], R68 ;  /* 0x0000004435007844 */ /* 0x000fe20000000200 */
[----:B--2---:R-:W-:Y:S02]  /*d810*/  SEL R12, R101, R76, P0 ;  /* 0x0000004c650c7207 */ /* 0x004fe40000000000 */
[----:B------:R-:W-:Y:S01]  /*d820*/  SEL R14, R76, R101, P0 ;  /* 0x000000654c0e7207 */ /* 0x000fe20000000000 */
[----:B------:R1:W-:Y:S01]  /*d830*/  STSM.16.M88.4 [R77], R24 ;  /* 0x000000184d007844 */ /* 0x0003e20000000200 */
[----:B------:R-:W-:-:S02]  /*d840*/  SEL R13, R133, R48, P0 ;  /* 0x00000030850d7207 */ /* 0x000fc40000000000 */
[----:B------:R-:W-:Y:S01]  /*d850*/  SEL R15, R48, R133, P0 ;  /* 0x00000085300f7207 */ /* 0x000fe20000000000 */
[----:B------:R-:W-:Y:S01]  /*d860*/  STSM.16.M88.4 [R97], R72 ;  /* 0x0000004861007844 */ /* 0x000fe20000000200 */
[----:B------:R-:W-:Y:S02]  /*d870*/  SEL R76, R103, R78, P0 ;  /* 0x0000004e674c7207 */ /* 0x000fe40000000000 */
[----:B------:R-:W-:Y:S01]  /*d880*/  SEL R78, R78, R103, P0 ;  /* 0x000000674e4e7207 */ /* 0x000fe20000000000 */
[----:B------:R-:W-:Y:S01]  /*d890*/  STSM.16.M88.4 [R10], R12 ;  /* 0x0000000c0a007844 */ /* 0x000fe20000000200 */
[----:B----4-:R-:W-:Y:S02]  /*d8a0*/  SEL R29, R137, R50, P0 ;  /* 0x00000032891d7207 */ /* 0x010fe40000000000 */
[----:B------:R-:W-:Y:S02]  /*d8b0*/  SEL R31, R50, R137, P0 ;  /* 0x00000089321f7207 */ /* 0x000fe40000000000 */
[----:B------:R-:W-:-:S02]  /*d8c0*/  SEL R28, R105, R80, P0 ;  /* 0x00000050691c7207 */ /* 0x000fc40000000000 */
[----:B------:R-:W-:Y:S02]  /*d8d0*/  SEL R30, R80, R105, P0 ;  /* 0x00000069501e7207 */ /* 0x000fe40000000000 */
[----:B-1----:R-:W-:Y:S02]  /*d8e0*/  SEL R77, R135, R96, P0 ;  /* 0x00000060874d7207 */ /* 0x002fe40000000000 */
[----:B------:R-:W-:Y:S02]  /*d8f0*/  SHF.R.S32.HI R5, RZ, 0x1f, R3 ;  /* 0x0000001fff057819 */ /* 0x000fe40000011403 */
[----:B------:R-:W-:Y:S01]  /*d900*/  IADD3 R3, P3, R3, R8, RZ ;  /* 0x0000000803037210 */ /* 0x000fe20007f7e0ff */
[----:B------:R-:W-:Y:S03]  /*d910*/  STSM.16.M88.4 [R11], R76 ;  /* 0x0000004c0b007844 */ /* 0x000fe60000000200 */
[----:B------:R-:W-:Y:S01]  /*d920*/  IADD3.X R8, R5, R9, R21, P3, !PT ;  /* 0x0000000905087210 */ /* 0x000fe20001ffe415 */
[----:B------:R-:W-:Y:S01]  /*d930*/  STSM.16.M88.4 [R20], R28 ;  /* 0x0000001c14007844 */ /* 0x000fe20000000200 */
[C---:B------:R-:W-:Y:S01]  /*d940*/  LEA R4, P3, R3.reuse, UR6, 0x2 ;  /* 0x0000000603047c11 */ /* 0x040fe2000f8610ff */
[----:B------:R1:W-:Y:S06]  /*d950*/  MEMBAR.ALL.CTA ;  /* 0x0000000000007992 */ /* 0x0003ec0000008000 */
[----:B-1----:R-:W1:Y:S01]  /*d960*/  FENCE.VIEW.ASYNC.S ;  /* 0x00000000000073c6 */ /* 0x002e620000000000 */
[----:B------:R-:W-:-:S03]  /*d970*/  LEA.HI.X R5, R3, UR7, R8, 0x2, P3 ;  /* 0x0000000703057c11 */ /* 0x000fc600098f1408 */
[----:B-1----:R-:W1:Y:S01]  /*d980*/  SHFL.IDX PT, R3, R236, RZ, 0x1f ;  /* 0x00001fffec037589 */ /* 0x002e6200000e0000 */
[----:B------:R-:W-:Y:S06]  /*d990*/  BAR.ARV 0x1, 0x120 ;  /* 0x0044800000007b1d */ /* 0x000fec0000002000 */
[----:B-1----:R-:W-:Y:S01]  /*d9a0*/  ISETP.NE.AND P0, PT, R3, 0x7, PT ;  /* 0x000000070300780c */ /* 0x002fe20003f05270 */
[----:B------:R1:W-:Y:S04]  /*d9b0*/  @!P1 STG.E desc[UR54][R4.64], R2 ;  /* 0x0000000204009986 */ /* 0x0003e8000c101936 */
[----:B------:R1:W-:Y:S08]  /*d9c0*/  @!P2 STG.E desc[UR54][R4.64+0x20], R0 ;  /* 0x000020000400a986 */ /* 0x0003f0000c101936 */
[----:B------:R-:W-:Y:S05]  /*d9d0*/  @P0 BRA `(.L_x_1879) ;  /* 0x0000000c00000947 */ /* 0x000fea0003800000 */
        /* <DEDUP_REMOVED lines=15> */
[----:B--2---:R-:W-:Y:S01]  /*dad0*/  UMOV UR40, UR5 ;  /* 0x0000000500287c82 */ /* 0x004fe20008000000 */
[----:B------:R-:W-:Y:S01]  /*dae0*/  UMOV UR41, UR8 ;  /* 0x0000000800297c82 */ /* 0x000fe20008000000 */
[----:B------:R-:W-:Y:S01]  /*daf0*/  UMOV UR5, 0x80 ;  /* 0x0000008000057882 */ /* 0x000fe20000000000 */
[----:B------:R2:W-:Y:S02]  /*db00*/  UTMASTG.5D [UR40], [UR6] ;  /* 0x00000028060073b5 */ /* 0x0005e40008020000 */
[----:B--2---:R-:W-:Y:S01]  /*db10*/  UMOV UR40, UR9 ;  /* 0x0000000900287c82 */ /* 0x004fe20008000000 */
[----:B------:R-:W-:Y:S01]  /*db20*/  UMOV UR41, UR5 ;  /* 0x0000000500297c82 */ /* 0x000fe20008000000 */
[----:B------:R-:W-:Y:S01]  /*db30*/  UMOV UR5, 0xc0 ;  /* 0x000000c000057882 */ /* 0x000fe20000000000 */
[----:B------:R2:W-:Y:S02]  /*db40*/  UTMASTG.5D [UR40], [UR6] ;  /* 0x00000028060073b5 */ /* 0x0005e40008020000 */
[----:B--2---:R-:W-:Y:S01]  /*db50*/  UMOV UR40, UR10 ;  /* 0x0000000a00287c82 */ /* 0x004fe20008000000 */
[----:B------:R-:W-:Y:S01]  /*db60*/  UMOV UR41, UR5 ;  /* 0x0000000500297c82 */ /* 0x000fe20008000000 */
[----:B------:R-:W-:Y:S01]  /*db70*/  UIADD3 UR5, UR38, 0x38820, URZ ;  /* 0x0003882026057890 */ /* 0x000fe2000fffe03f */
[----:B------:R2:W-:Y:S03]  /*db80*/  UTMASTG.5D [UR40], [UR6] ;  /* 0x00000028060073b5 */ /* 0x0005e60008020000 */
[----:B------:R-:W-:Y:S01]  /*db90*/  UPRMT UR5, URZ, 0x654, UR5 ;  /* 0x000006543f057896 */ /* 0x000fe20008000005 */
[----:B------:R0:W-:Y:S01]  /*dba0*/  UTMACMDFLUSH ;  /* 0x00000000000079b7 */ /* 0x0001e20000000000 */
[----:B------:R-:W-:-:S07]  /*dbb0*/  DEPBAR.LE SB0, 0x0 ;  /* 0x000080000000791a */ /* 0x000fce0000000000 */
[----:B--2---:R-:W-:Y:S03]  /*dbc0*/  SYNCS.ARRIVE.TRANS64.RED.A1T0 RZ, [UR5], RZ ;  /* 0x000000ffffff79a7 */ /* 0x004fe60008100405 */
.L_x_1881:
[----:B------:R-:W-:Y:S05]  /*dbd0*/  BSYNC B0 ;  /* 0x0000000000007941 */ /* 0x000fea0003800000 */
.L_x_1880:
[----:B------:R-:W-:Y:S05]  /*dbe0*/  BRA `(.L_x_1879) ;  /* 0x00000008007c7947 */ /* 0x000fea0003800000 */
.L_x_1878:
        /* <DEDUP_REMOVED lines=33> */
.L_x_1883:
[----:B------:R-:W-:Y:S05]  /*de00*/  BSYNC B0 ;  /* 0x0000000000007941 */ /* 0x000fea0003800000 */
.L_x_1882:
        /* <DEDUP_REMOVED lines=42> */
.L_x_1885:
[----:B------:R-:W-:Y:S05]  /*e0b0*/  BSYNC B0 ;  /* 0x0000000000007941 */ /* 0x000fea0003800000 */
.L_x_1884:
        /* <DEDUP_REMOVED lines=27> */
.L_x_1887:
[----:B------:R-:W-:Y:S05]  /*e270*/  BSYNC B0 ;  /* 0x0000000000007941 */ /* 0x000fea0003800000 */
.L_x_1886:
        /* <DEDUP_REMOVED lines=26> */
.L_x_1889:
[----:B------:R-:W-:Y:S05]  /*e420*/  BSYNC B0 ;  /* 0x0000000000007941 */ /* 0x000fea0003800000 */
.L_x_1888:
[----:B------:R-:W-:Y:S04]  /*e430*/  BSSY B0, `(.L_x_1879) ;  /* 0x000001a000007945 */ /* 0x000fe80003800000 */
[----:B------:R-:W-:Y:S05]  /*e440*/  @P2 BRA `(.L_x_1890) ;  /* 0x0000000000602947 */ /* 0x000fea0003800000 */
[----:B------:R-:W-:Y:S01]  /*e450*/  IADD3 R7, P0, R4, 0x60, RZ ;  /* 0x0000006004077810 */ /* 0x000fe20007f1e0ff */
[----:B------:R-:W-:Y:S01]  /*e460*/  VIADD R0, R18, 0x40 ;  /* 0x0000004012007836 */ /* 0x000fe20000000000 */
[----:B------:R-:W-:Y:S01]  /*e470*/  ULDC UR5, c[0x0][0xa8c] ;  /* 0x0002a30000057ab9 */ /* 0x000fe20000000800 */
[----:B------:R-:W-:Y:S01]  /*e480*/  MOV R3, R11 ;  /* 0x0000000b00037202 */ /* 0x000fe20000000f00 */
[----:B------:R-:W-:Y:S01]  /*e490*/  ULDC.64 UR6, c[0x0][0xad8] ;  /* 0x0002b60000067ab9 */ /* 0x000fe20000000a00 */
[----:B------:R-:W-:Y:S01]  /*e4a0*/  IMAD.X R4, RZ, RZ, R5, P0 ;  /* 0x000000ffff047224 */ /* 0x000fe200000e0605 */
[----:B------:R-:W-:Y:S01]  /*e4b0*/  ISETP.GE.AND P2, PT, R0, UR5, PT ;  /* 0x0000000500007c0c */ /* 0x000fe2000bf46270 */
[----:B------:R-:W-:Y:S01]  /*e4c0*/  IMAD.MOV.U32 R2, RZ, RZ, R6 ;  /* 0x000000ffff027224 */ /* 0x000fe200078e0006 */
[C---:B------:R-:W-:Y:S01]  /*e4d0*/  ISETP.GE.AND P1, PT, R18.reuse, UR5, PT ;  /* 0x0000000512007c0c */ /* 0x040fe2000bf26270 */
[----:B------:R-:W-:Y:S02]  /*e4e0*/  VIADD R5, R18, 0x80 ;  /* 0x0000008012057836 */ /* 0x000fe40000000000 */
[----:B------:R-:W-:-:S02]  /*e4f0*/  IMAD R4, R4, UR6, RZ ;  /* 0x0000000604047c24 */ /* 0x000fc4000f8e02ff */
        /* <DEDUP_REMOVED lines=13> */
.L_x_1890:
[----:B------:R-:W-:Y:S05]  /*e5d0*/  BSYNC B0 ;  /* 0x0000000000007941 */ /* 0x000fea0003800000 */
.L_x_1879:
[----:B-1----:R-:W1:Y:S02]  /*e5e0*/  LDC R0, c[0x0][0xda8] ;  /* 0x00036a00ff007b82 */ /* 0x002e640000000800 */
[----:B-1----:R-:W-:-:S13]  /*e5f0*/  ISETP.LE.AND P0, PT, R0, UR4, PT ;  /* 0x0000000400007c0c */ /* 0x002fda000bf03270 */
[----:B------:R-:W-:Y:S05]  /*e600*/  @!P0 BRA `(.L_x_1891) ;  /* 0xffffff2400ec8947 */ /* 0x000fea000383ffff */
[----:B------:R-:W-:Y:S05]  /*e610*/  EXIT ;  /* 0x000000000000794d */ /* 0x000fea0003800000 */
.L_x_1840:
[----:B------:R-:W-:-:S08]  /*e620*/  NOP ;  /* 0x0000000000007918 */ /* 0x000fd00000000000 */
[----:B------:R-:W1:-:S00]  /*e630*/  USETMAXREG.DEALLOC.CTAPOOL 0x18 ;  /* 0x00000018000079c8 */ /* 0x000e4000080e0500 */
[----:B-1----:R-:W-:-:S06]  /*e640*/  LOP3.LUT R0, R0, 0x3, RZ, 0xc0, !PT ;  /* 0x0000000300007812 */ /* 0x002fcc00078ec0ff */
[----:B------:R-:W1:Y:S01]  /*e650*/  S2UR UR4, SR_CTAID.X ;  /* 0x00000000000479c3 */ /* 0x000e620000002500 */
[----:B------:R-:W2:Y:S02]  /*e660*/  SHFL.IDX PT, R0, R0, RZ, 0x1f ;  /* 0x00001fff00007589 */ /* 0x000ea400000e0000 */
[----:B--2---:R-:W-:-:S05]  /*e670*/  ISETP.NE.AND P0, PT, R0, RZ, PT ;  /* 0x000000ff0000720c */ /* 0x004fca0003f05270 */
[----:B------:R-:W1:Y:S01]  /*e680*/  LDC R0, c[0x0][0xda8] ;  /* 0x00036a00ff007b82 */ /* 0x000e620000000800 */
[----:B------:R-:W-:-:S05]  /*e690*/  P2R R2, PR, RZ, 0x1 ;  /* 0x00000001ff027803 */ /* 0x000fca0000000000 */
[----:B------:R2:W-:Y:S02]  /*e6a0*/  STL [R1+0x38], R2 ;  /* 0x0000380201007387 */ /* 0x0005e40000100800 */
[----:B------:R-:W-:Y:S06]  /*e6b0*/  @P0 BAR.ARV 0x4, 0x180 ;  /* 0x0106000000000b1d */ /* 0x000fec0000002000 */
[----:B------:R2:W-:Y:S04]  /*e6c0*/  STL [R1+0x34], RZ ;  /* 0x000034ff01007387 */ /* 0x0005e80000100800 */
[----:B------:R2:W-:Y:S01]  /*e6d0*/  STL [R1+0xc], RZ ;  /* 0x00000cff01007387 */ /* 0x0005e20000100800 */
[----:B-1----:R-:W-:Y:S01]  /*e6e0*/  ISETP.LE.AND P0, PT, R0, UR4, PT ;  /* 0x0000000400007c0c */ /* 0x002fe2000bf03270 */
[----:B------:R-:W-:-:S05]  /*e6f0*/  IMAD.MOV.U32 R0, RZ, RZ, 0x1 ;  /* 0x00000001ff007424 */ /* 0x000fca00078e00ff */
[----:B------:R2:W-:Y:S07]  /*e700*/  STL [R1+0x14], R0 ;  /* 0x0000140001007387 */ /* 0x0005ee0000100800 */
[----:B------:R-:W-:Y:S05]  /*e710*/  @P0 BRA `(.L_x_1892) ;  /* 0x0000003800b80947 */ /* 0x000fea0003800000 */
[----:B--2---:R-:W1:Y:S01]  /*e720*/  S2R R2, SR_TID.X ;  /* 0x0000000000027919 */ /* 0x004e620000002100 */
[----:B------:R-:W-:Y:S01]  /*e730*/  ULDC UR46, c[0x0][0xc] ;  /* 0x00000300002e7ab9 */ /* 0x000fe20000000800 */
[----:B------:R-:W-:Y:S01]  /*e740*/  ULOP3.LUT UR44, UR61, 0x1, URZ, 0xfc, !UPT ;  /* 0x000000013d2c7892 */ /* 0x000fe2000f8efc3f */
[----:B------:R-:W2:Y:S01]  /*e750*/  S2R R8, SR_TID.X ;  /* 0x0000000000087919 */ /* 0x000ea20000002100 */
[----:B------:R-:W-:Y:S01]  /*e760*/  ULOP3.LUT UR45, UR61, 0x2, URZ, 0xfc, !UPT ;  /* 0x000000023d2d7892 */ /* 0x000fe2000f8efc3f */
[----:B------:R-:W-:Y:S01]  /*e770*/  ULDC.64 UR42, c[0x0][0x198] ;  /* 0x00006600002a7ab9 */ /* 0x000fe20000000a00 */
[----:B-1----:R-:W-:Y:S01]  /*e780*/  LOP3.LUT R2, R2, 0x7f, RZ, 0xc0, !PT ;  /* 0x0000007f02027812 */ /* 0x002fe200078ec0ff */
[----:B--2---:R-:W-:-:S03]  /*e790*/  IMAD.SHL.U32 R0, R8, 0x80, RZ ;  /* 0x0000008008007824 */ /* 0x004fc600078e00ff */
[----:B------:R-:W-:Y:S01]  /*e7a0*/  SHF.R.U32.HI R3, RZ, 0x5, R2 ;  /* 0x00000005ff037819 */ /* 0x000fe20000011602 */
[C---:B------:R-:W-:Y:S01]  /*e7b0*/  IMAD.SHL.U32 R4, R8.reuse, 0x10, RZ ;  /* 0x0000001008047824 */ /* 0x040fe200078e00ff */
        /* <DEDUP_REMOVED lines=9> */
[----:B------:R-:W-:Y:S02]  /*e850*/  IMAD R2, R3, 0x800, R2 ;  /* 0x0000080003027824 */ /* 0x000fe400078e0202 */
[----:B------:R-:W-:Y:S02]  /*e860*/  IMAD.U32 R3, RZ, RZ, UR4 ;  /* 0x00000004ff037e24 */ /* 0x000fe4000f8e00ff */
[----:B------:R-:W-:Y:S02]  /*e870*/  IMAD.IADD R0, R2, 0x1, R5 ;  /* 0x0000000102007824 */ /* 0x000fe400078e0205 */
[----:B------:R-:W-:-:S03]  /*e880*/  IMAD.MOV.U32 R2, RZ, RZ, 0x20 ;  /* 0x00000020ff027424 */ /* 0x000fc600078e00ff */
[----:B------:R1:W-:Y:S02]  /*e890*/  STL [R1+0x10], R0 ;  /* 0x0000100001007387 */ /* 0x0003e40000100800 */
[----:B------:R-:W-:Y:S02]  /*e8a0*/  SEL R2, R2, 0xffffffe0, !P1 ;  /* 0xffffffe002027807 */ /* 0x000fe40004800000 */
[----:B------:R-:W-:Y:S04]  /*e8b0*/  STL [R1], R6 ;  /* 0x0000000601007387 */ /* 0x000fe80000100800 */
[----:B------:R-:W-:Y:S01]  /*e8c0*/  STL [R1+0xc], RZ ;  /* 0x00000cff01007387 */ /* 0x000fe20000100800 */
[----:B-1----:R-:W-:-:S03]  /*e8d0*/  IMAD.MOV.U32 R0, RZ, RZ, 0x40 ;  /* 0x00000040ff007424 */ /* 0x002fc600078e00ff */
[----:B------:R1:W-:Y:S02]  /*e8e0*/  STL [R1+0x30], R3 ;  /* 0x0000300301007387 */ /* 0x0003e40000100800 */
[----:B------:R-:W-:-:S05]  /*e8f0*/  SEL R0, R0, 0xffffffc0, !P2 ;  /* 0xffffffc000007807 */ /* 0x000fca0005000000 */
[----:B------:R-:W-:Y:S01]  /*e900*/  STL [R1+0x20], R0 ;  /* 0x0000200001007387 */ /* 0x000fe20000100800 */
[----:B-1----:R-:W-:-:S03]  /*e910*/  IMAD.MOV.U32 R3, RZ, RZ, 0x1 ;  /* 0x00000001ff037424 */ /* 0x002fc600078e00ff */
[----:B------:R1:W-:Y:S04]  /*e920*/  STL [R1+0x24], R2 ;  /* 0x0000240201007387 */ /* 0x0003e80000100800 */
[----:B------:R2:W-:Y:S04]  /*e930*/  STL [R1+0x34], RZ ;  /* 0x000034ff01007387 */ /* 0x0005e80000100800 */
[----:B------:R2:W-:Y:S01]  /*e940*/  STL [R1+0x14], R3 ;  /* 0x0000140301007387 */ /* 0x0005e20000100800 */
[C---:B-1----:R-:W-:Y:S02]  /*e950*/  IMAD.IADD R2, R0.reuse, 0x1, R2 ;  /* 0x0000000100027824 */ /* 0x042fe400078e0202 */
[----:B------:R-:W-:-:S03]  /*e960*/  IMAD.IADD R0, R0, 0x1, R6 ;  /* 0x0000000100007824 */ /* 0x000fc600078e0206 */
[----:B------:R2:W-:Y:S04]  /*e970*/  STL [R1+0x28], R2 ;  /* 0x0000280201007387 */ /* 0x0005e80000100800 */
[----:B------:R2:W-:Y:S02]  /*e980*/  STL [R1+0x2c], R0 ;  /* 0x00002c0001007387 */ /* 0x0005e40000100800 */
.L_x_1946:
[----:B-12---:R-:W2:Y:S01]  /*e990*/  LDL R2, [R1+0x30] ;  /* 0x0000300001027983 */ /* 0x006ea20000100800 */
[----:B------:R-:W-:Y:S01]  /*e9a0*/  ULDC UR8, c[0x0][0xdd0] ;  /* 0x0003740000087ab9 */ /* 0x000fe20000000800 */
[----:B------:R-:W1:Y:S01]  /*e9b0*/  LDC R0, c[0x0][0xde8] ;  /* 0x00037a00ff007b82 */ /* 0x000e620000000800 */
[----:B------:R-:W-:-:S11]  /*e9c0*/  UISETP.NE.AND UP0, UPT, UR8, 0x1, UPT ;  /* 0x000000010800788c */ /* 0x000fd6000bf05270 */
[----:B------:R-:W-:Y:S01]  /*e9d0*/  @UP0 ULDC UR4, c[0x0][0xdd4] ;  /* 0x0003750000040ab9 */ /* 0x000fe20000000800 */
[----:B------:R-:W-:Y:S01]  /*e9e0*/  @UP0 ULDC UR9, c[0x0][0xdd8] ;  /* 0x0003760000090ab9 */ /* 0x000fe20000000800 */
[C---:B--2---:R-:W-:Y:S02]  /*e9f0*/  R2UR UR6, R2.reuse ;  /* 0x00000000020672ca */ /* 0x044fe400000e0000 */
        /* <DEDUP_REMOVED lines=15> */
.L_x_1893:
[----:B------:R-:W-:Y:S01]  /*eaf0*/  ULDC UR9, c[0x0][0xdc4] ;  /* 0x0003710000097ab9 */ /* 0x000fe20000000800 */
[----:B------:R-:W-:Y:S01]  /*eb00*/  UMOV UR7, UR8 ;  /* 0x0000000800077c82 */ /* 0x000fe20008000000 */
[----:B------:R-:W-:-:S11]  /*eb10*/  UISETP.NE.AND UP0, UPT, UR9, 0x1, UPT ;  /* 0x000000010900788c */ /* 0x000fd6000bf05270 */
[----:B------:R-:W-:Y:S02]  /*eb20*/  @UP0 ULDC.64 UR10, c[0x0][0xdc8] ;  /* 0x00037200000a0ab9 */ /* 0x000fe40000000a00 */
[----:B------:R-:W-:-:S04]  /*eb30*/  UIMAD.WIDE.U32 UR4, UR8, UR10, URZ ;  /* 0x0000000a080472a5 */ /* 0x000fc8000f8e003f */
[----:B------:R-:W-:-:S04]  /*eb40*/  @UP0 USHF.R.U32.HI UR7, URZ, UR11, UR5 ;  /* 0x0000000b3f070299 */ /* 0x000fc80008011605 */
[----:B------:R-:W-:-:S12]  /*eb50*/  UIMAD UR4, UR7, UR9, URZ ;  /* 0x00000009070472a4 */ /* 0x000fd8000f8e023f */
.L_x_1894:
[----:B------:R-:W-:Y:S01]  /*eb60*/  ULOP3.LUT UR5, URZ, UR7, URZ, 0x33, !UPT ;  /* 0x000000073f057292 */ /* 0x000fe2000f8e333f */
[----:B------:R-:W-:Y:S01]  /*eb70*/  BSSY B6, `(.L_x_1895) ;  /* 0x000034d000067945 */ /* 0x000fe20003800000 */
[----:B------:R-:W-:Y:S01]  /*eb80*/  ULDC.64 UR10, c[0x0][0x3f8] ;  /* 0x0000fe00000a7ab9 */ /* 0x000fe20000000a00 */
[----:B------:R-:W-:Y:S01]  /*eb90*/  ULDC UR7, c[0x0][0xdac] ;  /* 0x00036b0000077ab9 */ /* 0x000fe20000000800 */
[----:B------:R-:W-:Y:S02]  /*eba0*/  UISETP.NE.U32.AND UP0, UPT, UR10, URZ, UPT ;  /* 0x0000003f0a00728c */ /* 0x000fe4000bf05070 */
[----:B------:R-:W-:Y:S02]  /*ebb0*/  UIADD3 UR5, UR5, UR7, URZ ;  /* 0x0000000705057290 */ /* 0x000fe4000fffe03f */
[----:B------:R-:W-:Y:S02]  /*ebc0*/  UISETP.NE.AND.EX UP0, UPT, UR11, URZ, UPT, UP0 ;  /* 0x0000003f0b00728c */ /* 0x000fe4000bf05300 */
[----:B------:R-:W-:Y:S01]  /*ebd0*/  USHF.L.U32 UR37, UR5, 0x7, URZ ;  /* 0x0000000705257899 */ /* 0x000fe2000800063f */
[----:B------:R-:W-:Y:S01]  /*ebe0*/  ULDC UR7, c[0x0][0x404] ;  /* 0x0001010000077ab9 */ /* 0x000fe20000000800 */
[----:B------:R-:W-:Y:S01]  /*ebf0*/  ULDC UR10, c[0x0][0x288] ;  /* 0x0000a200000a7ab9 */ /* 0x000fe20000000800 */
[----:B------:R-:W-:-:S02]  /*ec00*/  USEL UR7, UR7, 0x1, UP0 ;  /* 0x0000000107077887 */ /* 0x000fc40008000000 */
[----:B------:R-:W-:Y:S01]  /*ec10*/  UIADD3 UR5, UR37, 0xff, -UR10 ;  /* 0x000000ff25057890 */ /* 0x000fe2000fffe80a */
[----:B------:R-:W-:Y:S02]  /*ec20*/  ULDC UR9, c[0x0][0xdb8] ;  /* 0x00036e0000097ab9 */ /* 0x000fe40000000800 */
[----:B------:R-:W-:Y:S01]  /*ec30*/  ULDC UR10, c[0x0][0x2e0] ;  /* 0x0000b800000a7ab9 */ /* 0x000fe20000000800 */
[----:B------:R-:W-:Y:S02]  /*ec40*/  UISETP.NE.AND UP1, UPT, UR9, 0x1, UPT ;  /* 0x000000010900788c */ /* 0x000fe4000bf25270 */
[----:B------:R-:W-:Y:S02]  /*ec50*/  UIMAD UR11, UR7, UR10, 0x7f ;  /* 0x0000007f070b74a4 */ /* 0x000fe4000f8e020a */
[----:B------:R-:W-:Y:S02]  /*ec60*/  UIMAD UR5, UR7, UR10, UR5 ;  /* 0x0000000a070572a4 */ /* 0x000fe4000f8e0205 */
[----:B------:R-:W-:-:S02]  /*ec70*/  USHF.R.S32.HI UR10, URZ, 0x1f, UR11 ;  /* 0x0000001f3f0a7899 */ /* 0x000fc4000801140b */
[----:B------:R-:W-:Y:S02]  /*ec80*/  USHF.R.S32.HI UR7, URZ, 0x1f, UR5 ;  /* 0x0000001f3f077899 */ /* 0x000fe40008011405 */
[----:B------:R-:W-:Y:S02]  /*ec90*/  ULEA.HI UR10, UR10, UR11, URZ, 0x7 ;  /* 0x0000000b0a0a7291 */ /* 0x000fe4000f8f383f */
[----:B------:R-:W-:Y:S02]  /*eca0*/  ULEA.HI UR7, UR7, UR5, URZ, 0x7 ;  /* 0x0000000507077291 */ /* 0x000fe4000f8f383f */
[----:B------:R-:W-:Y:S02]  /*ecb0*/  USHF.R.S32.HI UR10, URZ, 0x7, UR10 ;  /* 0x000000073f0a7899 */ /* 0x000fe4000801140a */
[----:B------:R-:W-:Y:S02]  /*ecc0*/  USHF.R.S32.HI UR7, URZ, 0x7, UR7 ;  /* 0x000000073f077899 */ /* 0x000fe40008011407 */
[----:B------:R-:W-:-:S02]  /*ecd0*/  UIADD3 UR4, UR8, -UR4, URZ ;  /* 0x8000000408047290 */ /* 0x000fc4000fffe03f */
[----:B------:R-:W-:Y:S01]  /*ece0*/  UISETP.LT.AND UP0, UPT, UR10, UR7, UPT ;  /* 0x000000070a00728c */ /* 0x000fe2000bf01270 */
[----:B------:R-:W-:-:S03]  /*ecf0*/  ULDC UR8, c[0x0][0xdc4] ;  /* 0x0003710000087ab9 */ /* 0x000fc60000000800 */
[----:B------:R-:W-:Y:S02]  /*ed00*/  USEL UR41, UR10, UR7, UP0 ;  /* 0x000000070a297287 */ /* 0x000fe40008000000 */
[----:B------:R-:W-:-:S03]  /*ed10*/  UIMAD UR6, UR6, UR8, UR4 ;  /* 0x00000008060672a4 */ /* 0x000fc6000f8e0204 */
[----:B------:R-:W-:Y:S01]  /*ed20*/  @UP1 ULDC UR4, c[0x0][0xdbc] ;  /* 0x00036f0000041ab9 */ /* 0x000fe20000000800 */
[----:B------:R-:W-:Y:S01]  /*ed30*/  ISETP.LT.AND P0, PT, RZ, UR41, PT ;  /* 0x00000029ff007c0c */ /* 0x000fe2000bf01270 */
[----:B------:R-:W-:Y:S01]  /*ed40*/  UIMAD.WIDE.U32 UR4, UR6, UR4, URZ ;  /* 0x00000004060472a5 */ /* 0x000fe2000f8e003f */
[----:B------:R-:W-:Y:S01]  /*ed50*/  @UP1 ULDC UR8, c[0x0][0xdc0] ;  /* 0x0003700000081ab9 */ /* 0x000fe20000000800 */
[----:B------:R-:W-:Y:S02]  /*ed60*/  UMOV UR39, UR6 ;  /* 0x0000000600277c82 */ /* 0x000fe40008000000 */
[----:B------:R-:W-:-:S04]  /*ed70*/  @UP1 USHF.R.U32.HI UR39, URZ, UR8, UR5 ;  /* 0x000000083f271299 */ /* 0x000fc80008011605 */
[----:B------:R-:W-:-:S04]  /*ed80*/  UIADD3 UR38, -UR39, URZ, URZ ;  /* 0x0000003f27267290 */ /* 0x000fc8000fffe13f */
[----:B------:R-:W-:Y:S01]  /*ed90*/  UIMAD UR38, UR9, UR38, UR6 ;  /* 0x00000026092672a4 */ /* 0x000fe2000f8e0206 */
[----:B------:R-:W-:Y:S11]  /*eda0*/  @P0 BRA `(.L_x_1896) ;  /* 0x0000000000480947 */ /* 0x000ff60003800000 */
        /* <DEDUP_REMOVED lines=18> */
.L_x_1896:
        /* <DEDUP_REMOVED lines=23> */
.L_x_1898:
        /* <DEDUP_REMOVED lines=8> */
[----:B------:R-:W-:Y:S01]  /*f0c0*/  IMAD.U32 R4, RZ, RZ, UR6 ;  /* 0x00000006ff047e24 */ /* 0x000fe2000f8e00ff */
[----:B------:R-:W-:Y:S01]  /*f0d0*/  MOV R13, RZ ;  /* 0x000000ff000d7202 */ /* 0x000fe20000000f00 */
[----:B------:R-:W1:Y:S01]  /*f0e0*/  LDC.64 R2, c[0x4][R2] ;  /* 0x0100000002027b82 */ /* 0x000e620000000a00 */
[----:B------:R-:W-:Y:S02]  /*f0f0*/  IMAD.U32 R5, RZ, RZ, UR7 ;  /* 0x00000007ff057e24 */ /* 0x000fe4000f8e00ff */
[----:B------:R-:W-:Y:S02]  /*f100*/  IMAD.U32 R6, RZ, RZ, UR8 ;  /* 0x00000008ff067e24 */ /* 0x000fe4000f8e00ff */
[----:B------:R-:W-:-:S02]  /*f110*/  IMAD.U32 R7, RZ, RZ, UR9 ;  /* 0x00000009ff077e24 */ /* 0x000fc4000f8e00ff */
[----:B------:R-:W-:Y:S02]  /*f120*/  IMAD.U32 R10, RZ, RZ, UR4 ;  /* 0x00000004ff0a7e24 */ /* 0x000fe4000f8e00ff */
[----:B------:R-:W-:Y:S02]  /*f130*/  IMAD.U32 R11, RZ, RZ, UR5 ;  /* 0x00000005ff0b7e24 */ /* 0x000fe4000f8e00ff */
[----:B------:R-:W-:Y:S02]  /*f140*/  IMAD.MOV.U32 R8, RZ, RZ, 0x70 ;  /* 0x00000070ff087424 */ /* 0x000fe400078e00ff */
[----:B------:R-:W-:-:S07]  /*f150*/  IMAD.MOV.U32 R12, RZ, RZ, 0x1 ;  /* 0x00000001ff0c7424 */ /* 0x000fce00078e00ff */
[----:B------:R-:W-:-:S07]  /*f160*/  LEPC R20, `(.L_x_1899) ;  /* 0x000000001014794e */ /* 0x000fce0000000000 */
[----:B-1----:R-:W-:Y:S05]  /*f170*/  CALL.ABS.NOINC R2 ;  /* 0x0000000002007343 */ /* 0x002fea0003c00000 */
.L_x_1899:
        /* <DEDUP_REMOVED lines=20> */
.L_x_1900:
        /* <DEDUP_REMOVED lines=18> */
.L_x_1901:
[----:B------:R-:W1:Y:S01]  /*f3e0*/  LDC R0, c[0x0][0x428] ;  /* 0x00010a00ff007b82 */ /* 0x000e620000000800 */
[----:B------:R-:W-:Y:S01]  /*f3f0*/  ULDC.64 UR4, c[0x0][0x9f8] ;  /* 0x00027e0000047ab9 */ /* 0x000fe20000000a00 */
[----:B------:R-:W-:Y:S01]  /*f400*/  IMAD.U32 R2, RZ, RZ, UR38 ;  /* 0x00000026ff027e24 */ /* 0x000fe2000f8e00ff */
[----:B------:R-:W-:Y:S01]  /*f410*/  ISETP.NE.U32.AND P0, PT, RZ, UR4, PT ;  /* 0x00000004ff007c0c */ /* 0x000fe2000bf05070 */
[----:B------:R-:W-:Y:S01]  /*f420*/  IMAD.U32 R5, RZ, RZ, UR39 ;  /* 0x00000027ff057e24 */ /* 0x000fe2000f8e00ff */
[----:B------:R-:W2:Y:S01]  /*f430*/  S2R R18, SR_TID.X ;  /* 0x0000000000127919 */ /* 0x000ea20000002100 */
[----:B------:R-:W-:Y:S01]  /*f440*/  IMAD.U32 R8, RZ, RZ, UR39 ;  /* 0x00000027ff087e24 */ /* 0x000fe2000f8e00ff */
[----:B------:R-:W-:Y:S02]  /*f450*/  ISETP.NE.AND.EX P0, PT, RZ, UR5, PT, P0 ;  /* 0x00000005ff007c0c */ /* 0x000fe4000bf05300 */
[----:B-1----:R-:W-:-:S13]  /*f460*/  ISETP.NE.AND P1, PT, R0, 0x1, PT ;  /* 0x000000010000780c */ /* 0x002fda0003f25270 */
[----:B------:R-:W1:Y:S01]  /*f470*/  @P1 LDC R0, c[0x0][0x42c] ;  /* 0x00010b00ff001b82 */ /* 0x000e620000000800 */
[----:B--2---:R-:W-:-:S07]  /*f480*/  LOP3.LUT R16, R18, 0x7f, RZ, 0xc0, !PT ;  /* 0x0000007f12107812 */ /* 0x004fce00078ec0ff */
[----:B------:R-:W2:Y:S01]  /*f490*/  @P1 LDC R3, c[0x0][0x430] ;  /* 0x00010c00ff031b82 */ /* 0x000ea20000000800 */
[----:B-1----:R-:W-:-:S05]  /*f4a0*/  @P1 IMAD.HI.U32 R0, R0, UR38, RZ ;  /* 0x0000002600001c27 */ /* 0x002fca000f8e00ff */
[----:B--2---:R-:W-:-:S05]  /*f4b0*/  @P1 SHF.R.U32.HI R2, RZ, R3, R0 ;  /* 0x00000003ff021219 */ /* 0x004fca0000011600 */
[----:B------:R1:W-:Y:S02]  /*f4c0*/  STL [R1+0x8], R2 ;  /* 0x0000080201007387 */ /* 0x0003e40000100800 */
[----:B-1----:R-:W1:Y:S02]  /*f4d0*/  @P0 LDC.64 R2, c[0x0][0x9f8] ;  /* 0x00027e00ff020b82 */ /* 0x002e640000000a00 */
[----:B-1----:R-:W-:-:S05]  /*f4e0*/  @P0 IMAD.WIDE R2, R5, 0x4, R2 ;  /* 0x0000000405020825 */ /* 0x002fca00078e0202 */
[----:B------:R1:W2:Y:S01]  /*f4f0*/  @P0 LDG.E R8, desc[UR54][R2.64] ;  /* 0x0000003602080981 */ /* 0x0002a2000c1e1900 */
[----:B------:R-:W-:Y:S01]  /*f500*/  ISETP.NE.AND P2, PT, R16, RZ, PT ;  /* 0x000000ff1000720c */ /* 0x000fe20003f45270 */
[----:B------:R-:W-:Y:S01]  /*f510*/  UMOV UR36, URZ ;  /* 0x0000003f00247c82 */ /* 0x000fe20008000000 */
[----:B------:R-:W-:Y:S01]  /*f520*/  UMOV UR8, 0x80 ;  /* 0x0000008000087882 */ /* 0x000fe20000000000 */
[----:B------:R-:W-:Y:S01]  /*f530*/  UMOV UR9, UR37 ;  /* 0x0000002500097c82 */ /* 0x000fe20008000000 */
[----:B------:R-:W-:Y:S01]  /*f540*/  UMOV UR10, UR38 ;  /* 0x00000026000a7c82 */ /* 0x000fe20008000000 */
[----:B------:R-:W-:Y:S01]  /*f550*/  UMOV UR11, UR39 ;  /* 0x00000027000b7c82 */ /* 0x000fe20008000000 */
[----:B------:R-:W-:Y:S01]  /*f560*/  UMOV UR6, 0xffffffff ;  /* 0xffffffff00067882 */ /* 0x000fe20000000000 */
[----:B------:R-:W-:Y:S01]  /*f570*/  SHF.R.U32.HI R18, RZ, 0x5, R18 ;  /* 0x00000005ff127819 */ /* 0x000fe20000011612 */
[----:B-1----:R-:W1:Y:S03]  /*f580*/  LDC.64 R2, c[0x0][0x3f8] ;  /* 0x0000fe00ff027b82 */ /* 0x002e660000000a00 */
[----:B------:R-:W-:-:S02]  /*f590*/  LOP3.LUT R18, R18, 0x3, RZ, 0xc0, !PT ;  /* 0x0000000312127812 */ /* 0x000fc400078ec0ff */
[----:B------:R-:W-:-:S05]  /*f5a0*/  VOTEU.ALL UP1, P2 ;  /* 0x00000000003f7886 */ /* 0x000fca0001020000 */
[----:B------:R-:W-:-:S04]  /*f5b0*/  @!UP1 UIADD3 UR4, UP0, UR42, 0x270, URZ ;  /* 0x000002702a049890 */ /* 0x000fc8000ff1e03f */
[----:B------:R-:W-:-:S09]  /*f5c0*/  @!UP1 UIADD3.X UR5, URZ, UR43, URZ, UP0, !UPT ;  /* 0x0000002b3f059290 */ /* 0x000fd200087fe43f */
[----:B------:R3:W-:Y:S01]  /*f5d0*/  @!UP1 UTMAPF.L2.4D [UR36], [UR4] ;  /* 0x00000024040095b8 */ /* 0x0007e20008018000 */
[----:B-1----:R-:W-:-:S04]  /*f5e0*/  ISETP.NE.U32.AND P1, PT, R2, RZ, PT ;  /* 0x000000ff0200720c */ /* 0x002fc80003f25070 */
[----:B------:R-:W-:Y:S01]  /*f5f0*/  ISETP.NE.AND.EX P1, PT, R3, RZ, PT, P1 ;  /* 0x000000ff0300720c */ /* 0x000fe20003f25310 */
[----:B------:R3:W-:Y:S01]  /*f600*/  @!UP1 UTMAPF.L2.4D [UR8], [UR4] ;  /* 0x00000008040095b8 */ /* 0x0007e20008018000 */
[----:B--2---:R-:W-:Y:S01]  /*f610*/  SHF.R.S32.HI R9, RZ, 0x1f, R8 ;  /* 0x0000001fff097819 */ /* 0x004fe20000011408 */
[----:B------:R3:W-:Y:S01]  /*f620*/  STL [R1+0x18], R8 ;  /* 0x0000180801007387 */ /* 0x0007e20000100800 */
[----:B------:R-:W-:-:S03]  /*f630*/  SEL R0, R8, RZ, !P1 ;  /* 0x000000ff08007207 */ /* 0x000fc60004800000 */
[----:B------:R3:W-:Y:S01]  /*f640*/  STL [R1+0x1c], R9 ;  /* 0x00001c0901007387 */ /* 0x0007e20000100800 */
[----:B------:R-:W-:Y:S05]  /*f650*/  BRA.DIV UR6, `(.L_x_1902) ;  /* 0x00000032069c7947 */ /* 0x000fea000b800000 */
[----:B------:R1:W2:Y:S02]  /*f660*/  SHFL.IDX PT, R14, R18, RZ, 0x1f ;  /* 0x00001fff120e7589 */ /* 0x0002a400000e0000 */
.L_x_1965:
[----:B--2---:R-:W-:Y:S02]  /*f670*/  ISETP.NE.AND P0, PT, R14, RZ, PT ;  /* 0x000000ff0e00720c */ /* 0x004fe40003f05270 */
[----:B------:R-:W-:-:S11]  /*f680*/  PLOP3.LUT P6, PT, PT, PT, PT, 0x8, 0x0 ;  /* 0x000000000000781c */ /* 0x000fd60003fce170 */
[----:B------:R-:W-:Y:S05]  /*f690*/  @P0 BRA `(.L_x_1903) ;  /* 0x0000000400d00947 */ /* 0x000fea0003800000 */
[----:B---3--:R-:W-:-:S06]  /*f6a0*/  UIADD3 UR4, UR41, -0x1, URZ ;  /* 0xffffffff29047890 */ /* 0x008fcc000fffe03f */
[----:B------:R-:W-:Y:S01]  /*f6b0*/  IMAD.U32 R6, RZ, RZ, UR4 ;  /* 0x00000004ff067e24 */ /* 0x000fe2000f8e00ff */
[----:B------:R-:W-:-:S03]  /*f6c0*/  UMOV UR4, 0xffffffff ;  /* 0xffffffff00047882 */ /* 0x000fc60000000000 */
[----:B------:R-:W-:Y:S05]  /*f6d0*/  BRA.DIV UR4, `(.L_x_1904) ;  /* 0x00000032049c7947 */ /* 0x000fea000b800000 */
[----:B------:R-:W-:-:S13]  /*f6e0*/  ELECT P6, URZ, PT ;  /* 0x00000000003f782f */ /* 0x000fda00038c0000 */
.L_x_1968:
[----:B------:R-:W-:Y:S05]  /*f6f0*/  @!P6 BRA `(.L_x_1905) ;  /* 0x000000040058e947 */ /* 0x000fea0003800000 */
[----:B------:R-:W-:Y:S01]  /*f700*/  IMAD.MOV.U32 R0, RZ, RZ, R8 ;  /* 0x000000ffff007224 */ /* 0x000fe200078e0008 */
[----:B------:R-:W-:Y:S06]  /*f710*/  @!P1 BRA `(.L_x_1906) ;  /* 0x0000000000449947 */ /* 0x000fec0003800000 */
[----:B------:R-:W2:Y:S01]  /*f720*/  LDC R7, c[0x0][0x41c] ;  /* 0x00010700ff077b82 */ /* 0x000ea20000000800 */
[----:B------:R-:W-:Y:S01]  /*f730*/  ULDC.64 UR4, c[0x0][0x408] ;  /* 0x0001020000047ab9 */ /* 0x000fe20000000a00 */
[----:B--2---:R-:W-:-:S13]  /*f740*/  ISETP.NE.AND P0, PT, R7, 0x1, PT ;  /* 0x000000010700780c */ /* 0x004fda0003f05270 */
[----:B------:R-:W2:Y:S02]  /*f750*/  @P0 LDC.64 R4, c[0x0][0x420] ;  /* 0x00010800ff040b82 */ /* 0x000ea40000000a00 */
[----:B--2---:R-:W-:-:S04]  /*f760*/  @P0 IMAD.HI.U32 R0, R6, R4, RZ ;  /* 0x0000000406000227 */ /* 0x004fc800078e00ff */
        /* <DEDUP_REMOVED lines=12> */
.L_x_1906:
[----:B--2---:R-:W2:Y:S04]  /*f830*/  LDL R3, [R1+0xc] ;  /* 0x00000c0001037983 */ /* 0x004ea80000100800 */
[----:B------:R-:W3:Y:S01]  /*f840*/  LDL R2, [R1+0x14] ;  /* 0x0000140001027983 */ /* 0x000ee20000100800 */
[----:B------:R-:W-:Y:S02]  /*f850*/  ISETP.NE.AND P0, PT, R16, RZ, PT ;  /* 0x000000ff1000720c */ /* 0x000fe40003f05270 */
[----:B--2---:R-:W-:Y:S02]  /*f860*/  LEA R4, R3, UR40, 0x3 ;  /* 0x0000002803047c11 */ /* 0x004fe4000f8e18ff */
[----:B---3--:R-:W-:-:S04]  /*f870*/  SHF.L.U32 R3, R2, 0x1f, RZ ;  /* 0x0000001f02037819 */ /* 0x008fc800000006ff */
[----:B------:R-:W2:Y:S02]  /*f880*/  SYNCS.PHASECHK.TRANS64.TRYWAIT P3, [R4+URZ+0x38880], R3 ;  /* 0x03888003040075a7 */ /* 0x000ea4000806017f */
[----:B--2---:R-:W-:Y:S05]  /*f890*/  @!P3 BRA `(.L_x_1907) ;  /* 0x00000030004cb947 */ /* 0x004fea0003800000 */
.L_x_1969:
        /* <DEDUP_REMOVED lines=8> */
.L_x_1908:
[----:B------:R-:W3:Y:S04]  /*f920*/  LDL R2, [R1+0xc] ;  /* 0x00000c0001027983 */ /* 0x000ee80000100800 */
[----:B------:R-:W4:Y:S01]  /*f930*/  LDL R5, [R1+0x8] ;  /* 0x0000080001057983 */ /* 0x000f220000100800 */
        /* <DEDUP_REMOVED lines=22> */
.L_x_1970:
[----:B------:R-:W-:Y:S05]  /*faa0*/  @P0 BRA `(.L_x_1910) ;  /* 0x00000000001c0947 */ /* 0x000fea0003800000 */
[----:B------:R-:W4:Y:S01]  /*fab0*/  S2R R5, SR_TID.X ;  /* 0x0000000000057919 */ /* 0x000f220000002100 */
[----:B--23--:R-:W-:-:S04]  /*fac0*/  IMAD.MOV.U32 R3, RZ, RZ, 0x8000 ;  /* 0x00008000ff037424 */ /* 0x00cfc800078e00ff */
[----:B------:R2:W-:Y:S01]  /*fad0*/  SYNCS.ARRIVE.TRANS64 RZ, [R4+URZ+0x38830], R3 ;  /* 0x0388300304ff79a7 */ /* 0x0005e2000800003f */
[----:B----4-:R-:W-:-:S04]  /*fae0*/  LOP3.LUT R5, R5, 0x1f, RZ, 0xc0, !PT ;  /* 0x0000001f05057812 */ /* 0x010fc800078ec0ff */
[----:B------:R-:W-:-:S13]  /*faf0*/  ISETP.NE.AND P0, PT, R5, RZ, PT ;  /* 0x000000ff0500720c */ /* 0x000fda0003f05270 */
[----:B--2---:R-:W-:Y:S05]  /*fb00*/  @!P0 BRA `(.L_x_1910) ;  /* 0x0000000000048947 */ /* 0x004fea0003800000 */
[----:B------:R-:W-:Y:S01]  /*fb10*/  BPT.TRAP 0x1 ;  /* 0x000000040000795c */ /* 0x000fe20000300000 */
.L_x_1910:
[----:B--23--:R-:W2:Y:S01]  /*fb20*/  LDL R3, [R1+0x8] ;  /* 0x0000080001037983 */ /* 0x00cea20000100800 */
        /* <DEDUP_REMOVED lines=15> */
[----:B--2---:R-:W-:Y:S01]  /*fc20*/  UMOV UR8, UR14 ;  /* 0x0000000e00087c82 */ /* 0x004fe20008000000 */
[----:B------:R-:W-:Y:S02]  /*fc30*/  UMOV UR10, UR15 ;  /* 0x0000000f000a7c82 */ /* 0x000fe40008000000 */
[----:B------:R2:W-:Y:S02]  /*fc40*/  UTMALDG.4D [UR8], [UR4], desc[UR6] ;  /* 0x00000608040075b4 */ /* 0x0005e40008019000 */
[----:B--2---:R-:W-:Y:S01]  /*fc50*/  NOP ;  /* 0x0000000000007918 */ /* 0x004fe20000000000 */
.L_x_1905:
        /* <DEDUP_REMOVED lines=24> */
.L_x_1903:
[----:B------:R-:W4:Y:S01]  /*fde0*/  LDL.LU R3, [R1+0x34] ;  /* 0x0000340001037983 */ /* 0x000f220000300800 */
[----:B------:R-:W-:Y:S01]  /*fdf0*/  BSSY B0, `(.L_x_1911) ;  /* 0x0000009000007945 */ /* 0x000fe20003800000 */
[----:B----4-:R-:W-:-:S05]  /*fe00*/  VIADD R3, R3, 0x1 ;  /* 0x0000000103037836 */ /* 0x010fca0000000000 */
[----:B--2---:R-:W-:Y:S01]  /*fe10*/  LEA.HI R2, R3, R3, RZ, 0x1 ;  /* 0x0000000303027211 */ /* 0x004fe200078f08ff */
[----:B------:R2:W-:Y:S03]  /*fe20*/  STL [R1+0x34], R3 ;  /* 0x0000340301007387 */ /* 0x0005e60000100800 */
[----:B------:R-:W-:-:S05]  /*fe30*/  LOP3.LUT R2, R2, 0xfffffffe, RZ, 0xc0, !PT ;  /* 0xfffffffe02027812 */ /* 0x000fca00078ec0ff */
[----:B------:R-:W-:-:S05]  /*fe40*/  IMAD.IADD R2, R3, 0x1, -R2 ;  /* 0x0000000103027824 */ /* 0x000fca00078e0a02 */
[----:B------:R-:W-:-:S04]  /*fe50*/  SHF.L.U32 R2, R2, 0x1f, RZ ;  /* 0x0000001f02027819 */ /* 0x000fc800000006ff */
[----:B------:R-:W4:Y:S02]  /*fe60*/  SYNCS.PHASECHK.TRANS64.TRYWAIT P0, [UR40+0x38820], R2 ;  /* 0x03882002ff0075a7 */ /* 0x000f240008000168 */
[----:B--2-4-:R-:W-:Y:S05]  /*fe70*/  @!P0 BRA `(.L_x_1912) ;  /* 0x0000002800fc8947 */ /* 0x014fea0003800000 */
.L_x_1971:
[----:B---3--:R-:W-:Y:S05]  /*fe80*/  BSYNC B0 ;  /* 0x0000000000007941 */ /* 0x008fea0003800000 */
.L_x_1911:
[----:B------:R-:W-:-:S06]  /*fe90*/  UISETP.GE.AND UP0, UPT, UR41, 0x2, UPT ;  /* 0x000000022900788c */ /* 0x000fcc000bf06270 */
[----:B------:R-:W-:-:S13]  /*fea0*/  PLOP3.LUT P0, PT, PT, PT, UP0, 0x80, 0x0 ;  /* 0x000000000000781c */ /* 0x000fda0003f0f008 */
[----:B------:R-:W-:Y:S05]  /*feb0*/  @!P0 BRA `(.L_x_1913) ;  /* 0x00000014002c8947 */ /* 0x000fea0003800000 */
[----:B------:R3:W5:Y:S01]  /*fec0*/  LDL.LU R6, [R1+0x14] ;  /* 0x0000140001067983 */ /* 0x0007620000300800 */
[----:B------:R-:W-:-:S03]  /*fed0*/  UIADD3 UR4, UR41, -0x2, URZ ;  /* 0xfffffffe29047890 */ /* 0x000fc6000fffe03f */
[----:B------:R3:W5:Y:S03]  /*fee0*/  LDL.LU R7, [R1+0xc] ;  /* 0x00000c0001077983 */ /* 0x0007660000300800 */
[----:B------:R-:W-:-:S07]  /*fef0*/  IMAD.U32 R20, RZ, RZ, UR4 ;  /* 0x00000004ff147e24 */ /* 0x000fce000f8e00ff */
.L_x_1935:
[----:B-----5:R-:W-:Y:S01]  /*ff00*/  IADD3 R3, R7, 0x1, RZ ;  /* 0x0000000107037810 */ /* 0x020fe20007ffe0ff */
[----:B------:R-:W-:Y:S05]  /*ff10*/  YIELD ;  /* 0x0000000000007946 */ /* 0x000fea0003800000 */
[----:B------:R-:W-:Y:S01]  /*ff20*/  ISETP.NE.AND P0, PT, R3, 0x2, PT ;  /* 0x000000020300780c */ /* 0x000fe20003f05270 */
[----:B------:R-:W-:Y:S03]  /*ff30*/  BSSY B0, `(.L_x_1914) ;  /* 0x000008b000007945 */ /* 0x000fe60003800000 */
[----:B--2-4-:R-:W-:-:S02]  /*ff40*/  SEL R2, RZ, 0x1, P0 ;  /* 0x00000001ff027807 */ /* 0x014fc40000000000 */
        /* <DEDUP_REMOVED lines=27> */
.L_x_1916:
        /* <DEDUP_REMOVED lines=8> */
.L_x_1972:
[----:B------:R-:W-:Y:S05]  /*10180*/  BSYNC B1 ;  /* 0x0000000000017941 */ /* 0x000fea0003800000 */
.L_x_1917:
        /* <DEDUP_REMOVED lines=9> */
.L_x_1920:
[----:B------:R-:W-:Y:S05]  /*10220*/  BSYNC B1 ;  /* 0x0000000000017941 */ /* 0x000fea0003800000 */
.L_x_1919:
[----:B------:R-:W4:Y:S04]  /*10230*/  LDL R2, [R1+0xc] ;  /* 0x00000c0001027983 */ /* 0x000f280000100800 */
[----:B------:R-:W2:Y:S01]  /*10240*/  LDL R5, [R1+0x8] ;  /* 0x0000080001057983 */ /* 0x000ea20000100800 */
        /* <DEDUP_REMOVED lines=11> */
[----:B------:R-:W-:-:S12]  /*10300*/  VIADD R9, R2, 0x10400 ;  /* 0x0001040002097836 */ /* 0x000fd80000000000 */
.L_x_1921:
        /* <DEDUP_REMOVED lines=17> */
.L_x_1922:
        /* <DEDUP_REMOVED lines=12> */
.L_x_1973:
[----:B------:R-:W-:Y:S05]  /*104e0*/  BSYNC B1 ;  /* 0x0000000000017941 */ /* 0x000fea0003800000 */
.L_x_1923:
[----:B------:R-:W-:Y:S01]  /*104f0*/  BSSY B1, `(.L_x_1925) ;  /* 0x000000b000017945 */ /* 0x000fe20003800000 */
[----:B------:R-:W-:Y:S02]  /*10500*/  IMAD.MOV.U32 R10, RZ, RZ, 0x0 ;  /* 0x00000000ff0a7424 */ /* 0x000fe400078e00ff */
[----:B------:R-:W-:Y:S01]  /*10510*/  IMAD.MOV.U32 R11, RZ, RZ, 0x14f00000 ;  /* 0x14f00000ff0b7424 */ /* 0x000fe200078e00ff */
[----:B------:R-:W-:Y:S06]  /*10520*/  @P3 BRA `(.L_x_1926) ;  /* 0x00000000001c3947 */ /* 0x000fec0003800000 */
[----:B------:R-:W4:Y:S01]  /*10530*/  S2R R5, SR_TID.X ;  /* 0x0000000000057919 */ /* 0x000f220000002100 */
[----:B-12---:R-:W-:-:S04]  /*10540*/  IMAD.MOV.U32 R3, RZ, RZ, 0x8000 ;  /* 0x00008000ff037424 */ /* 0x006fc800078e00ff */
[----:B------:R1:W-:Y:S01]  /*10550*/  SYNCS.ARRIVE.TRANS64 RZ, [R4+URZ+0x38830], R3 ;  /* 0x0388300304ff79a7 */ /* 0x0003e2000800003f */
[----:B----4-:R-:W-:-:S04]  /*10560*/  LOP3.LUT R5, R5, 0x1f, RZ, 0xc0, !PT ;  /* 0x0000001f05057812 */ /* 0x010fc800078ec0ff */
[----:B------:R-:W-:-:S13]  /*10570*/  ISETP.NE.AND P0, PT, R5, RZ, PT ;  /* 0x000000ff0500720c */ /* 0x000fda0003f05270 */
[----:B-1----:R-:W-:Y:S05]  /*10580*/  @!P0 BRA `(.L_x_1926) ;  /* 0x0000000000048947 */ /* 0x002fea0003800000 */
[----:B------:R-:W-:Y:S01]  /*10590*/  BPT.TRAP 0x1 ;  /* 0x000000040000795c */ /* 0x000fe20000300000 */
.L_x_1926:
[----:B------:R-:W-:Y:S05]  /*105a0*/  BSYNC B1 ;  /* 0x0000000000017941 */ /* 0x000fea0003800000 */
.L_x_1925:
        /* <DEDUP_REMOVED lines=10> */
.L_x_1927:
        /* <DEDUP_REMOVED lines=16> */
.L_x_1928:
        /* <DEDUP_REMOVED lines=9> */
.L_x_1915:
[----:B------:R-:W-:Y:S05]  /*107e0*/  BSYNC B0 ;  /* 0x0000000000007941 */ /* 0x000fea0003800000 */
.L_x_1914:
[----:B------:R-:W-:-:S06]  /*107f0*/  UISETP.NE.AND UP0, UPT, UR44, 0x3, UPT ;  /* 0x000000032c00788c */ /* 0x000fcc000bf05270 */
[----:B------:R-:W-:-:S13]  /*10800*/  PLOP3.LUT P0, PT, PT, PT, UP0, 0x80, 0x0 ;  /* 0x000000000000781c */ /* 0x000fda0003f0f008 */
[----:B------:R-:W-:Y:S05]  /*10810*/  @!P0 BRA `(.L_x_1929) ;  /* 0x0000000000048947 */ /* 0x000fea0003800000 */
[----:B------:R-:W-:Y:S01]  /*10820*/  BPT.TRAP 0x1 ;  /* 0x000000040000795c */ /* 0x000fe20000300000 */
.L_x_1929:
        /* <DEDUP_REMOVED lines=9> */
.L_x_1974:
[----:B------:R-:W-:Y:S05]  /*108c0*/  BSYNC B0 ;  /* 0x0000000000007941 */ /* 0x000fea0003800000 */
.L_x_1930:
[----:B------:R-:W-:Y:S05]  /*108d0*/  @!P0 BRA `(.L_x_1932) ;  /* 0x0000000000048947 */ /* 0x000fea0003800000 */
[----:B------:R-:W-:Y:S01]  /*108e0*/  BPT.TRAP 0x1 ;  /* 0x000000040000795c */ /* 0x000fe20000300000 */
.L_x_1932:
[----:B----4-:R-:W4:Y:S01]  /*108f0*/  LDL R2, [R1+0x4] ;  /* 0x0000040001027983 */ /* 0x010f220000100800 */
[----:B------:R-:W-:-:S04]  /*10900*/  SHF.L.U32 R3, R6, 0x1f, RZ ;  /* 0x0000001f06037819 */ /* 0x000fc800000006ff */
[----:B----4-:R4:W5:Y:S02]  /*10910*/  SYNCS.PHASECHK.TRANS64.TRYWAIT P3, [R2+URZ+0x38860], R3 ;  /* 0x03886003020075a7 */ /* 0x010964000806017f */
[----:B----4-:R-:W-:Y:S01]  /*10920*/  IMAD.SHL.U32 R2, R7, 0x8000, RZ ;  /* 0x0000800007027824 */ /* 0x010fe200078e00ff */
[----:B-----5:R-:W-:Y:S06]  /*10930*/  @!P3 BRA `(.L_x_1933) ;  /* 0x0000002000a0b947 */ /* 0x020fec0003800000 */
.L_x_1975:
[----:B------:R-:W5:Y:S04]  /*10940*/  LDL R16, [R1] ;  /* 0x0000000001107983 */ /* 0x000f680000100800 */
[----:B------:R-:W3:Y:S04]  /*10950*/  LDL R13, [R1+0x2c] ;  /* 0x00002c00010d7983 */ /* 0x000ee80000100800 */
[----:B------:R-:W4:Y:S01]  /*10960*/  LDL R17, [R1+0x10] ;  /* 0x0000100001117983 */ /* 0x000f220000100800 */
[----:B------:R-:W-:Y:S05]  /*10970*/  WARPSYNC.ALL ;  /* 0x0000000000007948 */ /* 0x000fea0003800000 */
[----:B------:R-:W-:-:S04]  /*10980*/  IMAD.U32 R12, RZ, RZ, UR40 ;  /* 0x00000028ff0c7e24 */ /* 0x000fc8000f8e00ff */
[----:B------:R-:W-:Y:S01]  /*10990*/  VIADD R12, R12, 0x400 ;  /* 0x000004000c0c7836 */ /* 0x000fe20000000000 */
[----:B-----5:R-:W-:-:S06]  /*109a0*/  LOP3.LUT R8, R2, R16, RZ, 0xfc, !PT ;  /* 0x0000001002087212 */ /* 0x020fcc00078efcff */
[----:B--2---:R-:W4:Y:S01]  /*109b0*/  LDSM.16.MT88.4 R8, [R8+UR40+0x10400] ;  /* 0x010400280808783b */ /* 0x004f220008004200 */
[----:B---3--:R-:W-:Y:S02]  /*109c0*/  IADD3 R21, R13, UR40, R2 ;  /* 0x000000280d157c10 */ /* 0x008fe4000fffe002 */
[C-C-:B----4-:R-:W-:Y:S02]  /*109d0*/  PRMT R4, R8.reuse, 0x6420, R9.reuse ;  /* 0x0000642008047816 */ /* 0x150fe40000000009 */
[----:B------:R-:W-:Y:S02]  /*109e0*/  PRMT R5, R8, 0x7531, R9 ;  /* 0x0000753108057816 */ /* 0x000fe40000000009 */
[C-C-:B------:R-:W-:Y:S02]  /*109f0*/  PRMT R6, R10.reuse, 0x6420, R11.reuse ;  /* 0x000064200a067816 */ /* 0x140fe4000000000b */
[----:B------:R-:W-:Y:S02]  /*10a00*/  PRMT R7, R10, 0x7531, R11 ;  /* 0x000075310a077816 */ /* 0x000fe4000000000b */
[----:B------:R-:W2:Y:S01]  /*10a10*/  LDSM.16.MT88.4 R8, [R21+0x10400] ;  /* 0x010400001508783b */ /* 0x000ea20000004200 */
[----:B------:R-:W-:-:S05]  /*10a20*/  IADD3 R3, R12, R2, R17 ;  /* 0x000000020c037210 */ /* 0x000fca0007ffe011 */
[----:B------:R-:W-:Y:S01]  /*10a30*/  STSM.16.M88.4 [R3], R4 ;  /* 0x0000000403007844 */ /* 0x000fe20000000200 */
[C-C-:B--2---:R-:W-:Y:S02]  /*10a40*/  PRMT R12, R8.reuse, 0x6420, R9.reuse ;  /* 0x00006420080c7816 */ /* 0x144fe40000000009 */
[----:B------:R-:W-:Y:S02]  /*10a50*/  PRMT R13, R8, 0x7531, R9 ;  /* 0x00007531080d7816 */ /* 0x000fe40000000009 */
[C-C-:B------:R-:W-:Y:S02]  /*10a60*/  PRMT R14, R10.reuse, 0x6420, R11.reuse ;  /* 0x000064200a0e7816 */ /* 0x140fe4000000000b */
[----:B------:R-:W-:-:S05]  /*10a70*/  PRMT R15, R10, 0x7531, R11 ;  /* 0x000075310a0f7816 */ /* 0x000fca000000000b */
[----:B------:R2:W-:Y:S04]  /*10a80*/  STSM.16.M88.4 [R3+0x2000], R12 ;  /* 0x0020000c03007844 */ /* 0x0005e80000000200 */
[----:B--2---:R-:W2:Y:S01]  /*10a90*/  LDL R14, [R1+0x24] ;  /* 0x00002400010e7983 */ /* 0x004ea20000100800 */
[----:B------:R-:W-:Y:S02]  /*10aa0*/  IMAD.MOV.U32 R15, RZ, RZ, R16 ;  /* 0x000000ffff0f7224 */ /* 0x000fe400078e0010 */
[----:B------:R-:W-:-:S05]  /*10ab0*/  VIADD R4, R2, 0x4000 ;  /* 0x0000400002047836 */ /* 0x000fca0000000000 */
[----:B------:R-:W-:-:S05]  /*10ac0*/  LOP3.LUT R4, R4, R15, RZ, 0xfc, !PT ;  /* 0x0000000f04047212 */ /* 0x000fca00078efcff */
[----:B------:R-:W3:Y:S02]  /*10ad0*/  LDSM.16.MT88.4 R8, [R4+UR40+0x10400] ;  /* 0x010400280408783b */ /* 0x000ee40008004200 */
[C-C-:B---3--:R-:W-:Y:S02]  /*10ae0*/  PRMT R4, R8.reuse, 0x6420, R9.reuse ;  /* 0x0000642008047816 */ /* 0x148fe40000000009 */
[----:B------:R-:W-:Y:S02]  /*10af0*/  PRMT R5, R8, 0x7531, R9 ;  /* 0x0000753108057816 */ /* 0x000fe40000000009 */
[C-C-:B------:R-:W-:Y:S02]  /*10b00*/  PRMT R6, R10.reuse, 0x6420, R11.reuse ;  /* 0x000064200a067816 */ /* 0x140fe4000000000b */
[----:B------:R-:W-:Y:S02]  /*10b10*/  PRMT R7, R10, 0x7531, R11 ;  /* 0x000075310a077816 */ /* 0x000fe4000000000b */
[----:B------:R-:W3:Y:S01]  /*10b20*/  LDSM.16.MT88.4 R8, [R21+0x14400] ;  /* 0x014400001508783b */ /* 0x000ee20000004200 */
[----:B------:R-:W-:-:S03]  /*10b30*/  IMAD.MOV.U32 R13, RZ, RZ, R17 ;  /* 0x000000ffff0d7224 */ /* 0x000fc600078e0011 */
[----:B------:R-:W-:Y:S01]  /*10b40*/  STSM.16.M88.4 [R3+0x4000], R4 ;  /* 0x0040000403007844 */ /* 0x000fe20000000200 */
[C-C-:B---3--:R-:W-:Y:S02]  /*10b50*/  PRMT R16, R8.reuse, 0x6420, R9.reuse ;  /* 0x0000642008107816 */ /* 0x148fe40000000009 */
[----:B------:R-:W-:Y:S02]  /*10b60*/  PRMT R17, R8, 0x7531, R9 ;  /* 0x0000753108117816 */ /* 0x000fe40000000009 */
[C-C-:B-1----:R-:W-:Y:S02]  /*10b70*/  PRMT R18, R10.reuse, 0x6420, R11.reuse ;  /* 0x000064200a127816 */ /* 0x142fe4000000000b */
        /* <DEDUP_REMOVED lines=39> */
[----:B-1----:R-:W-:Y:S01]  /*10df0*/  IMAD.MOV.U32 R19, RZ, RZ, R15 ;  /* 0x000000ffff137224 */ /* 0x002fe200078e000f */
[----:B------:R-:W-:-:S04]  /*10e00*/  IADD3 R3, R2, 0x2000, RZ ;  /* 0x0000200002037810 */ /* 0x000fc80007ffe0ff */
        /* <DEDUP_REMOVED lines=75> */
.L_x_1934:
        /* <DEDUP_REMOVED lines=11> */
.L_x_1913:
[----:B------:R-:W-:Y:S04]  /*11370*/  BSSY B0, `(.L_x_1936) ;  /* 0x000000f000007945 */ /* 0x000fe80003800000 */
[----:B------:R-:W-:Y:S05]  /*11380*/  @P2 BRA `(.L_x_1937) ;  /* 0x0000000000342947 */ /* 0x000fea0003800000 */
[----:B------:R-:W3:Y:S01]  /*11390*/  S2R R5, SR_LANEID ;  /* 0x0000000000057919 */ /* 0x000ee20000000000 */
[----:B------:R-:W-:Y:S01]  /*113a0*/  VOTEU.ANY UR4, UPT, PT ;  /* 0x0000000000047886 */ /* 0x000fe200038e0100 */
[----:B--2-4-:R-:W2:Y:S01]  /*113b0*/  LDC.64 R2, c[0x0][0xdf0] ;  /* 0x00037c00ff027b82 */ /* 0x014ea20000000a00 */
[----:B------:R-:W3:Y:S02]  /*113c0*/  FLO.U32 R0, UR4 ;  /* 0x0000000400007d00 */ /* 0x000ee400080e0000 */
[----:B---3--:R-:W-:-:S06]  /*113d0*/  ISETP.EQ.U32.AND P0, PT, R0, R5, PT ;  /* 0x000000050000720c */ /* 0x008fcc0003f02070 */
[----:B------:R-:W2:Y:S07]  /*113e0*/  POPC R5, UR4 ;  /* 0x0000000400057d09 */ /* 0x000eae0008000000 */
[----:B--2---:R-:W2:Y:S01]  /*113f0*/  @P0 ATOMG.E.ADD.STRONG.GPU PT, R3, desc[UR54][R2.64], R5 ;  /* 0x00000005020309a8 */ /* 0x004ea200081ee1f6 */
[----:B------:R-:W3:Y:S02]  /*11400*/  S2R R4, SR_LTMASK ;  /* 0x0000000000047919 */ /* 0x000ee40000003900 */
[----:B---3--:R-:W-:-:S04]  /*11410*/  LOP3.LUT R4, R4, UR4, RZ, 0xc0, !PT ;  /* 0x0000000404047c12 */ /* 0x008fc8000f8ec0ff */
[----:B-----5:R-:W3:Y:S01]  /*11420*/  POPC R7, R4 ;  /* 0x0000000400077309 */ /* 0x020ee20000000000 */
[----:B--2---:R-:W3:Y:S02]  /*11430*/  SHFL.IDX PT, R0, R3, R0, 0x1f ;  /* 0x00001f0003007589 */ /* 0x004ee400000e0000 */
[----:B---3--:R-:W-:-:S05]  /*11440*/  IADD3 R0, R0, UR46, R7 ;  /* 0x0000002e00007c10 */ /* 0x008fca000fffe007 */
[----:B------:R3:W-:Y:S02]  /*11450*/  STL [R1+0x30], R0 ;  /* 0x0000300001007387 */ /* 0x0007e40000100800 */
.L_x_1937:
[----:B------:R-:W-:Y:S05]  /*11460*/  BSYNC B0 ;  /* 0x0000000000007941 */ /* 0x000fea0003800000 */
.L_x_1936:
[----:B------:R-:W-:-:S06]  /*11470*/  UISETP.NE.AND UP0, UPT, UR44, 0x3, UPT ;  /* 0x000000032c00788c */ /* 0x000fcc000bf05270 */
[----:B------:R-:W-:-:S13]  /*11480*/  PLOP3.LUT P0, PT, PT, PT, UP0, 0x80, 0x0 ;  /* 0x000000000000781c */ /* 0x000fda0003f0f008 */
[----:B------:R-:W-:Y:S05]  /*11490*/  @!P0 BRA `(.L_x_1938) ;  /* 0x0000000000048947 */ /* 0x000fea0003800000 */
[----:B------:R-:W-:Y:S01]  /*114a0*/  BPT.TRAP 0x1 ;  /* 0x000000040000795c */ /* 0x000fe20000300000 */
.L_x_1938:
[----:B---3--:R-:W3:Y:S04]  /*114b0*/  LDL R0, [R1+0x14] ;  /* 0x0000140001007983 */ /* 0x008ee80000100800 */
[----:B--2-4-:R-:W2:Y:S01]  /*114c0*/  LDL R2, [R1+0xc] ;  /* 0x00000c0001027983 */ /* 0x014ea20000100800 */
        /* <DEDUP_REMOVED lines=8> */
.L_x_1976:
[----:B------:R-:W-:Y:S05]  /*11550*/  BSYNC B0 ;  /* 0x0000000000007941 */ /* 0x000fea0003800000 */
.L_x_1939:
[----:B------:R-:W-:Y:S05]  /*11560*/  @!P1 BRA `(.L_x_1941) ;  /* 0x0000000000049947 */ /* 0x000fea0003800000 */
[----:B------:R-:W-:Y:S01]  /*11570*/  BPT.TRAP 0x1 ;  /* 0x000000040000795c */ /* 0x000fe20000300000 */
.L_x_1941:
[----:B--2---:R-:W2:Y:S02]  /*11580*/  LDL R0, [R1+0x14] ;  /* 0x0000140001007983 */ /* 0x004ea40000100800 */
[----:B--2---:R-:W-:-:S04]  /*11590*/  SHF.L.U32 R0, R0, 0x1f, RZ ;  /* 0x0000001f00007819 */ /* 0x004fc800000006ff */
[----:B------:R-:W2:Y:S02]  /*115a0*/  SYNCS.PHASECHK.TRANS64.TRYWAIT P0, [R3+URZ+0x38860], R0 ;  /* 0x03886000030075a7 */ /* 0x000ea4000800017f */
[----:B--2---:R-:W-:Y:S05]  /*115b0*/  @!P0 BRA `(.L_x_1942) ;  /* 0x0000001400ac8947 */ /* 0x004fea0003800000 */
.L_x_1977:
[----:B------:R-:W3:Y:S04]  /*115c0*/  LDL R4, [R1+0xc] ;  /* 0x00000c0001047983 */ /* 0x000ee80000100800 */
[----:B------:R-:W4:Y:S04]  /*115d0*/  LDL R17, [R1] ;  /* 0x0000000001117983 */ /* 0x000f280000100800 */
[----:B------:R-:W2:Y:S04]  /*115e0*/  LDL R2, [R1+0x2c] ;  /* 0x00002c0001027983 */ /* 0x000ea80000100800 */
[----:B-1----:R-:W2:Y:S01]  /*115f0*/  LDL R18, [R1+0x10] ;  /* 0x0000100001127983 */ /* 0x002ea20000100800 */
        /* <DEDUP_REMOVED lines=84> */
[----:B------:R-:W-:Y:S02]  /*11b40*/  PRMT R9, R4, 0x7531, R5 ;  /* 0x0000753104097816 */ /* 0x000fe40000000005 */
[----:B------:R-:W-:Y:S02]  /*11b50*/  IADD3 R4, R20, 0x6000, RZ ;  /* 0x0000600014047810 */ /* 0x000fe40007ffe0ff */
        /* <DEDUP_REMOVED lines=64> */
.L_x_1943:
        /* <DEDUP_REMOVED lines=14> */
.L_x_1897:
[----:B------:R-:W-:Y:S05]  /*12040*/  BSYNC B6 ;  /* 0x0000000000067941 */ /* 0x000fea0003800000 */
.L_x_1895:
[----:B-12---:R-:W2:Y:S04]  /*12050*/  LDL R0, [R1+0x38] ;  /* 0x0000380001007983 */ /* 0x006ea80000100800 */
[----:B------:R1:W5:Y:S01]  /*12060*/  LDL R2, [R1+0x30] ;  /* 0x0000300001027983 */ /* 0x0003620000100800 */
[----:B--2---:R-:W-:-:S13]  /*12070*/  ISETP.NE.AND P0, PT, R0, RZ, PT ;  /* 0x000000ff0000720c */ /* 0x004fda0003f05270 */
[----:B-1----:R-:W-:Y:S05]  /*12080*/  @!P0 BRA `(.L_x_1944) ;  /* 0x0000000000208947 */ /* 0x002fea0003800000 */
[----:B------:R-:W1:Y:S08]  /*12090*/  S2UR UR5, SR_CgaCtaId ;  /* 0x00000000000579c3 */ /* 0x000e700000008800 */
[----:B------:R-:W-:Y:S06]  /*120a0*/  BAR.SYNC.DEFER_BLOCKING 0x5, 0x180 ;  /* 0x0146000000007b1d */ /* 0x000fec0000010000 */
[----:B------:R-:W-:-:S02]  /*120b0*/  UMOV UR4, 0x400 ;  /* 0x0000040000047882 */ /* 0x000fc40000000000 */
[----:B-1----:R-:W-:-:S09]  /*120c0*/  ULEA UR4, UR5, UR4, 0x18 ;  /* 0x0000000405047291 */ /* 0x002fd2000f8ec03f */
[----:B-----5:R-:W1:Y:S04]  /*120d0*/  LDS R2, [UR4+0x388d0] ;  /* 0x0388d004ff027984 */ /* 0x020e680008000800 */
[----:B-1----:R1:W-:Y:S01]  /*120e0*/  STL [R1+0x30], R2 ;  /* 0x0000300201007387 */ /* 0x0023e20000100800 */
[----:B------:R-:W-:Y:S06]  /*120f0*/  BAR.ARV 0x4, 0x180 ;  /* 0x0106000000007b1d */ /* 0x000fec0000002000 */
[----:B------:R-:W-:Y:S05]  /*12100*/  BRA `(.L_x_1945) ;  /* 0x00000000002c7947 */ /* 0x000fea0003800000 */
.L_x_1944:
[----:B------:R-:W1:Y:S01]  /*12110*/  S2R R0, SR_TID.X ;  /* 0x0000000000007919 */ /* 0x000e620000002100 */
[----:B------:R-:W-:Y:S01]  /*12120*/  BAR.SYNC.DEFER_BLOCKING 0x4, 0x180 ;  /* 0x0106000000007b1d */ /* 0x000fe20000010000 */
[----:B-1----:R-:W-:-:S04]  /*12130*/  LOP3.LUT R0, R0, 0x7f, RZ, 0xc0, !PT ;  /* 0x0000007f00007812 */ /* 0x002fc800078ec0ff */
[----:B------:R-:W-:-:S13]  /*12140*/  ISETP.NE.AND P0, PT, R0, RZ, PT ;  /* 0x000000ff0000720c */ /* 0x000fda0003f05270 */
[----:B------:R-:W1:Y:S01]  /*12150*/  @!P0 S2R R3, SR_CgaCtaId ;  /* 0x0000000000038919 */ /* 0x000e620000008800 */
[----:B------:R-:W-:-:S04]  /*12160*/  @!P0 MOV R0, 0x400 ;  /* 0x0000040000008802 */ /* 0x000fc80000000f00 */
[----:B-1----:R-:W-:Y:S02]  /*12170*/  @!P0 LEA R3, R3, R0, 0x18 ;  /* 0x0000000003038211 */ /* 0x002fe400078ec0ff */
[----:B-----5:R-:W1:Y:S04]  /*12180*/  SHFL.IDX PT, R0, R2, RZ, 0x1f ;  /* 0x00001fff02007589 */ /* 0x020e6800000e0000 */
[----:B------:R2:W-:Y:S04]  /*12190*/  @!P0 STS [R3+0x388d0], R2 ;  /* 0x0388d00203008388 */ /* 0x0005e80000000800 */
[----:B-1----:R2:W-:Y:S01]  /*121a0*/  STL [R1+0x30], R0 ;  /* 0x0000300001007387 */ /* 0x0025e20000100800 */
[----:B------:R-:W-:Y:S06]  /*121b0*/  BAR.ARV 0x5, 0x180 ;  /* 0x0146000000007b1d */ /* 0x000fec0000002000 */
.L_x_1945:
[----:B--2---:R-:W2:Y:S01]  /*121c0*/  LDL R0, [R1+0x30] ;  /* 0x0000300001007983 */ /* 0x004ea20000100800 */
[----:B------:R-:W-:Y:S02]  /*121d0*/  ULDC UR4, c[0x0][0xda8] ;  /* 0x00036a0000047ab9 */ /* 0x000fe40000000800 */
[----:B--2---:R-:W-:-:S13]  /*121e0*/  ISETP.GE.AND P0, PT, R0, UR4, PT ;  /* 0x0000000400007c0c */ /* 0x004fda000bf06270 */
[----:B------:R-:W-:Y:S05]  /*121f0*/  @!P0 BRA `(.L_x_1946) ;  /* 0xffffffc400e48947 */ /* 0x000fea000383ffff */
.L_x_1892:
[----:B--2---:R-:W2:Y:S01]  /*12200*/  LDL.LU R0, [R1+0x34] ;  /* 0x0000340001007983 */ /* 0x004ea20000300800 */
[----:B------:R-:W-:Y:S01]  /*12210*/  BSSY B0, `(.L_x_1947) ;  /* 0x000000b000007945 */ /* 0x000fe20003800000 */
[----:B------:R-:W3:Y:S01]  /*12220*/  S2R R5, SR_CgaCtaId ;  /* 0x0000000000057919 */ /* 0x000ee20000008800 */
[----:B--2---:R-:W-:-:S05]  /*12230*/  VIADD R0, R0, 0x1 ;  /* 0x0000000100007836 */ /* 0x004fca0000000000 */
[----:B-1----:R-:W-:-:S04]  /*12240*/  LEA.HI R2, R0, R0, RZ, 0x1 ;  /* 0x0000000000027211 */ /* 0x002fc800078f08ff */
[----:B------:R-:W-:-:S05]  /*12250*/  LOP3.LUT R3, R2, 0xfffffffe, RZ, 0xc0, !PT ;  /* 0xfffffffe02037812 */ /* 0x000fca00078ec0ff */
[----:B------:R-:W-:Y:S01]  /*12260*/  IMAD.IADD R3, R0, 0x1, -R3 ;  /* 0x0000000100037824 */ /* 0x000fe200078e0a03 */
[----:B------:R-:W-:-:S04]  /*12270*/  MOV R0, 0x400 ;  /* 0x0000040000007802 */ /* 0x000fc80000000f00 */
[----:B---3--:R-:W-:Y:S02]  /*12280*/  LEA R0, R5, R0, 0x18 ;  /* 0x0000000005007211 */ /* 0x008fe400078ec0ff */
[----:B------:R-:W-:-:S04]  /*12290*/  SHF.L.U32 R3, R3, 0x1f, RZ ;  /* 0x0000001f03037819 */ /* 0x000fc800000006ff */
[----:B------:R-:W1:Y:S02]  /*122a0*/  SYNCS.PHASECHK.TRANS64.TRYWAIT P0, [R0+URZ+0x38820], R3 ;  /* 0x03882003000075a7 */ /* 0x000e64000800017f */
[----:B-1----:R-:W-:Y:S05]  /*122b0*/  @!P0 BRA `(.L_x_1948) ;  /* 0x0000000800808947 */ /* 0x002fea0003800000 */
.L_x_1978:
[----:B------:R-:W-:Y:S05]  /*122c0*/  BSYNC B0 ;  /* 0x0000000000007941 */ /* 0x000fea0003800000 */
.L_x_1947:
[----:B------:R-:W-:-:S03]  /*122d0*/  UMOV UR4, 0xffffffff ;  /* 0xffffffff00047882 */ /* 0x000fc60000000000 */
[----:B------:R-:W-:Y:S05]  /*122e0*/  BRA.DIV UR4, `(.L_x_1949) ;  /* 0x0000000a04887947 */ /* 0x000fea000b800000 */
[----:B------:R-:W2:Y:S02]  /*122f0*/  S2R R2, SR_TID.X ;  /* 0x0000000000027919 */ /* 0x000ea40000002100 */
[----:B--2---:R-:W-:-:S04]  /*12300*/  SHF.R.U32.HI R2, RZ, 0x5, R2 ;  /* 0x00000005ff027819 */ /* 0x004fc80000011602 */
[----:B------:R-:W-:-:S05]  /*12310*/  LOP3.LUT R2, R2, 0x3, RZ, 0xc0, !PT ;  /* 0x0000000302027812 */ /* 0x000fca00078ec0ff */
[----:B------:R2:W3:Y:S02]  /*12320*/  SHFL.IDX PT, R14, R2, RZ, 0x1f ;  /* 0x00001fff020e7589 */ /* 0x0004e400000e0000 */
.L_x_1981:
[----:B---3--:R-:W-:Y:S01]  /*12330*/  ISETP.NE.AND P0, PT, R14, RZ, PT ;  /* 0x000000ff0e00720c */ /* 0x008fe20003f05270 */
[----:B------:R-:W-:-:S12]  /*12340*/  BSSY B0, `(.L_x_1950) ;  /* 0x000002e000007945 */ /* 0x000fd80003800000 */
[----:B------:R-:W-:Y:S05]  /*12350*/  @P0 BRA `(.L_x_1951) ;  /* 0x0000000000b00947 */ /* 0x000fea0003800000 */
[----:B------:R-:W-:-:S03]  /*12360*/  UMOV UR4, 0xffffffff ;  /* 0xffffffff00047882 */ /* 0x000fc60000000000 */
[----:B------:R-:W-:Y:S05]  /*12370*/  BRA.DIV UR4, `(.L_x_1952) ;  /* 0x0000000a04987947 */ /* 0x000fea000b800000 */
[----:B------:R-:W-:-:S13]  /*12380*/  ELECT P6, URZ, PT ;  /* 0x00000000003f782f */ /* 0x000fda00038c0000 */
.L_x_1984:
[----:B------:R-:W-:Y:S05]  /*12390*/  @!P6 BRA `(.L_x_1951) ;  /* 0x0000000000a0e947 */ /* 0x000fea0003800000 */
[----:B------:R-:W-:-:S06]  /*123a0*/  ULOP3.LUT UR4, UR61, 0x2, URZ, 0xfc, !UPT ;  /* 0x000000023d047892 */ /* 0x000fcc000f8efc3f */
[----:B--2---:R-:W-:-:S05]  /*123b0*/  IMAD.U32 R2, RZ, RZ, UR4 ;  /* 0x00000004ff027e24 */ /* 0x004fca000f8e00ff */
[----:B------:R-:W-:-:S13]  /*123c0*/  ISETP.NE.AND P0, PT, R2, 0x3, PT ;  /* 0x000000030200780c */ /* 0x000fda0003f05270 */
[----:B------:R-:W-:Y:S05]  /*123d0*/  @!P0 BRA `(.L_x_1953) ;  /* 0x0000000000048947 */ /* 0x000fea0003800000 */
[----:B------:R-:W-:Y:S01]  /*123e0*/  BPT.TRAP 0x1 ;  /* 0x000000040000795c */ /* 0x000fe20000300000 */
.L_x_1953:
        /* <DEDUP_REMOVED lines=14> */
.L_x_1985:
[----:B------:R-:W2:Y:S02]  /*124d0*/  SYNCS.PHASECHK.TRANS64.TRYWAIT P1, [R7+URZ], R2 ;  /* 0x00000002070075a7 */ /* 0x000ea4000802017f */
[----:B--2---:R-:W-:Y:S05]  /*124e0*/  @!P1 BRA `(.L_x_1955) ;  /* 0x0000000800709947 */ /* 0x004fea0003800000 */
.L_x_1986:
[----:B------:R-:W-:Y:S05]  /*124f0*/  @!P0 BRA `(.L_x_1956) ;  /* 0x0000000000048947 */ /* 0x000fea0003800000 */
[----:B------:R-:W-:Y:S01]  /*12500*/  BPT.TRAP 0x1 ;  /* 0x000000040000795c */ /* 0x000fe20000300000 */
.L_x_1956:
[----:B------:R-:W3:Y:S02]  /*12510*/  LDL.LU R4, [R1+0xc] ;  /* 0x00000c0001047983 */ /* 0x000ee40000300800 */
[----:B---3--:R-:W-:-:S04]  /*12520*/  IMAD R4, R4, 0x8, R0 ;  /* 0x0000000804047824 */ /* 0x008fc800078e0200 */
[----:B------:R-:W3:Y:S02]  /*12530*/  SYNCS.PHASECHK.TRANS64.TRYWAIT P1, [R4+URZ+0x38860], R5 ;  /* 0x03886005040075a7 */ /* 0x000ee4000802017f */
[----:B---3--:R-:W-:Y:S05]  /*12540*/  @!P1 BRA `(.L_x_1957) ;  /* 0x00000008006c9947 */ /* 0x008fea0003800000 */
.L_x_1987:
[----:B------:R-:W-:Y:S05]  /*12550*/  @!P0 BRA `(.L_x_1958) ;  /* 0x0000000000048947 */ /* 0x000fea0003800000 */
[----:B------:R-:W-:Y:S01]  /*12560*/  BPT.TRAP 0x1 ;  /* 0x000000040000795c */ /* 0x000fe20000300000 */
.L_x_1958:
[----:B------:R-:W-:-:S04]  /*12570*/  IMAD R3, R3, 0x8, R0 ;  /* 0x0000000803037824 */ /* 0x000fc800078e0200 */
[----:B------:R-:W4:Y:S02]  /*12580*/  SYNCS.PHASECHK.TRANS64.TRYWAIT P1, [R3+URZ+0x38860], R2 ;  /* 0x03886002030075a7 */ /* 0x000f24000802017f */
[----:B----4-:R-:W-:Y:S05]  /*12590*/  @!P1 BRA `(.L_x_1959) ;  /* 0x00000008006c9947 */ /* 0x010fea0003800000 */
.L_x_1988:
[----:B------:R-:W-:Y:S05]  /*125a0*/  @!P0 BRA `(.L_x_1960) ;  /* 0x0000000000048947 */ /* 0x000fea0003800000 */
[----:B------:R-:W-:Y:S01]  /*125b0*/  BPT.TRAP 0x1 ;  /* 0x000000040000795c */ /* 0x000fe20000300000 */
.L_x_1960:
[----:B------:R-:W5:Y:S02]  /*125c0*/  SYNCS.PHASECHK.TRANS64.TRYWAIT P0, [R4+URZ+0x38880], R5 ;  /* 0x03888005040075a7 */ /* 0x000f64000800017f */
[----:B-----5:R-:W-:Y:S05]  /*125d0*/  @!P0 BRA `(.L_x_1961) ;  /* 0x0000000800708947 */ /* 0x020fea0003800000 */
.L_x_1962:
[----:B------:R1:W1:Y:S02]  /*125e0*/  SYNCS.PHASECHK.TRANS64.TRYWAIT P0, [R3+URZ+0x38880], R2 ;  /* 0x03888002030075a7 */ /* 0x000264000800017f */
[----:B-1----:R-:W-:Y:S05]  /*125f0*/  @!P0 NANOSLEEP.SYNCS 0x989680 ;  /* 0x009896800000895d */ /* 0x002fea0003900000 */
[----:B------:R-:W1:Y:S02]  /*12600*/  @!P0 SYNCS.PHASECHK.TRANS64 P0, [R3+URZ+0x38880], R2 ;  /* 0x03888002030085a7 */ /* 0x000e64000800007f */
[----:B-1----:R-:W-:Y:S05]  /*12610*/  @!P0 BRA `(.L_x_1962) ;  /* 0xfffffffc00f08947 */ /* 0x002fea000383ffff */
.L_x_1951:
[----:B------:R-:W-:Y:S05]  /*12620*/  BSYNC B0 ;  /* 0x0000000000007941 */ /* 0x000fea0003800000 */
.L_x_1950:
[----:B------:R-:W-:Y:S05]  /*12630*/  EXIT ;  /* 0x000000000000794d */ /* 0x000fea0003800000 */
.L_x_1846:
[----:B-1----:R-:W-:-:S04]  /*12640*/  IMAD.U32 R3, RZ, RZ, UR38 ;  /* 0x00000026ff037e24 */ /* 0x002fc8000f8e00ff */
[----:B------:R1:W2:Y:S03]  /*12650*/  SYNCS.PHASECHK.TRANS64.TRYWAIT P1, [R3+URZ+0x38800], R6 ;  /* 0x03880006030075a7 */ /* 0x0002a6000802017f */
[----:B--2---:R-:W-:Y:S05]  /*12660*/  @!P1 NANOSLEEP.SYNCS 0x989680 ;  /* 0x009896800000995d */ /* 0x004fea0003900000 */
[----:B------:R-:W2:Y:S02]  /*12670*/  @!P1 SYNCS.PHASECHK.TRANS64 P1, [R3+URZ+0x38800], R6 ;  /* 0x03880006030095a7 */ /* 0x000ea4000802007f */
[----:B--2---:R-:W-:Y:S05]  /*12680*/  @!P1 BRA `(.L_x_1846) ;  /* 0xfffffffc00ec9947 */ /* 0x004fea000383ffff */
[----:B------:R-:W-:Y:S05]  /*12690*/  BRA `(.L_x_1963) ;  /* 0xfffffef400447947 */ /* 0x000fea000383ffff */
.L_x_1850:
[----:B--2---:R2:W3:Y:S02]  /*126a0*/  SYNCS.PHASECHK.TRANS64.TRYWAIT P2, [R2+URZ+0x38830], R3 ;  /* 0x03883003020075a7 */ /* 0x0044e4000804017f */
[----:B---3--:R-:W-:Y:S05]  /*126b0*/  @!P2 NANOSLEEP.SYNCS 0x989680 ;  /* 0x009896800000a95d */ /* 0x008fea0003900000 */
[----:B------:R-:W3:Y:S02]  /*126c0*/  @!P2 SYNCS.PHASECHK.TRANS64 P2, [R2+URZ+0x38830], R3 ;  /* 0x038830030200a5a7 */ /* 0x000ee4000804007f */
[----:B---3--:R-:W-:Y:S05]  /*126d0*/  @!P2 BRA `(.L_x_1850) ;  /* 0xfffffffc00f0a947 */ /* 0x008fea000383ffff */
[----:B------:R-:W-:Y:S05]  /*126e0*/  BRA `(.L_x_1849) ;  /* 0xfffffef4006c7947 */ /* 0x000fea000383ffff */
.L_x_1855:
[----:B--2---:R-:W-:-:S04]  /*126f0*/  IMAD.U32 R7, RZ, RZ, UR6 ;  /* 0x00000006ff077e24 */ /* 0x004fc8000f8e00ff */
[----:B------:R2:W3:Y:S03]  /*12700*/  SYNCS.PHASECHK.TRANS64.TRYWAIT P2, [R7+URZ+0x38830], R6 ;  /* 0x03883006070075a7 */ /* 0x0004e6000804017f */
[----:B---3--:R-:W-:Y:S05]  /*12710*/  @!P2 NANOSLEEP.SYNCS 0x989680 ;  /* 0x009896800000a95d */ /* 0x008fea0003900000 */
[----:B------:R-:W3:Y:S02]  /*12720*/  @!P2 SYNCS.PHASECHK.TRANS64 P2, [R7+URZ+0x38830], R6 ;  /* 0x038830060700a5a7 */ /* 0x000ee4000804007f */
[----:B---3--:R-:W-:Y:S05]  /*12730*/  @!P2 BRA `(.L_x_1855) ;  /* 0xfffffffc00eca947 */ /* 0x008fea000383ffff */
[----:B------:R-:W-:Y:S05]  /*12740*/  BRA `(.L_x_1852) ;  /* 0xffffff2800d47947 */ /* 0x000fea000383ffff */
.L_x_1859:
[----:B--2---:R-:W-:-:S04]  /*12750*/  IMAD.U32 R7, RZ, RZ, UR10 ;  /* 0x0000000aff077e24 */ /* 0x004fc8000f8e00ff */
[----:B------:R2:W3:Y:S03]  /*12760*/  SYNCS.PHASECHK.TRANS64.TRYWAIT P2, [R7+URZ+0x38850], R6 ;  /* 0x03885006070075a7 */ /* 0x0004e6000804017f */
[----:B---3--:R-:W-:Y:S05]  /*12770*/  @!P2 NANOSLEEP.SYNCS 0x989680 ;  /* 0x009896800000a95d */ /* 0x008fea0003900000 */
[----:B------:R-:W3:Y:S02]  /*12780*/  @!P2 SYNCS.PHASECHK.TRANS64 P2, [R7+URZ+0x38850], R6 ;  /* 0x038850060700a5a7 */ /* 0x000ee4000804007f */
[----:B---3--:R-:W-:Y:S05]  /*12790*/  @!P2 BRA `(.L_x_1859) ;  /* 0xfffffffc00eca947 */ /* 0x008fea000383ffff */
[----:B------:R-:W-:Y:S05]  /*127a0*/  BRA `(.L_x_1856) ;  /* 0xffffff2c00ac7947 */ /* 0x000fea000383ffff */
.L_x_1866:
[----:B--2---:R-:W-:-:S04]  /*127b0*/  IMAD.U32 R7, RZ, RZ, UR10 ;  /* 0x0000000aff077e24 */ /* 0x004fc8000f8e00ff */
[----:B------:R2:W3:Y:S03]  /*127c0*/  SYNCS.PHASECHK.TRANS64.TRYWAIT P2, [R7+URZ+0x38830], R6 ;  /* 0x03883006070075a7 */ /* 0x0004e6000804017f */
[----:B---3--:R-:W-:Y:S05]  /*127d0*/  @!P2 NANOSLEEP.SYNCS 0x989680 ;  /* 0x009896800000a95d */ /* 0x008fea0003900000 */
[----:B------:R-:W3:Y:S02]  /*127e0*/  @!P2 SYNCS.PHASECHK.TRANS64 P2, [R7+URZ+0x38830], R6 ;  /* 0x038830060700a5a7 */ /* 0x000ee4000804007f */
[----:B---3--:R-:W-:Y:S05]  /*127f0*/  @!P2 BRA `(.L_x_1866) ;  /* 0xfffffffc00eca947 */ /* 0x008fea000383ffff */
[----:B------:R-:W-:Y:S05]  /*12800*/  BRA `(.L_x_1863) ;  /* 0xffffff5c00d07947 */ /* 0x000fea000383ffff */
.L_x_1870:
[----:B--2---:R-:W-:-:S04]  /*12810*/  IMAD.U32 R7, RZ, RZ, UR10 ;  /* 0x0000000aff077e24 */ /* 0x004fc8000f8e00ff */
[----:B------:R2:W3:Y:S03]  /*12820*/  SYNCS.PHASECHK.TRANS64.TRYWAIT P2, [R7+URZ+0x38850], R6 ;  /* 0x03885006070075a7 */ /* 0x0004e6000804017f */
[----:B---3--:R-:W-:Y:S05]  /*12830*/  @!P2 NANOSLEEP.SYNCS 0x989680 ;  /* 0x009896800000a95d */ /* 0x008fea0003900000 */
[----:B------:R-:W3:Y:S02]  /*12840*/  @!P2 SYNCS.PHASECHK.TRANS64 P2, [R7+URZ+0x38850], R6 ;  /* 0x038850060700a5a7 */ /* 0x000ee4000804007f */
[----:B---3--:R-:W-:Y:S05]  /*12850*/  @!P2 BRA `(.L_x_1870) ;  /* 0xfffffffc00eca947 */ /* 0x008fea000383ffff */
[----:B------:R-:W-:Y:S05]  /*12860*/  BRA `(.L_x_1867) ;  /* 0xffffff60009c7947 */ /* 0x000fea000383ffff */
.L_x_1876:
[----:B--2---:R-:W-:-:S04]  /*12870*/  IMAD.U32 R5, RZ, RZ, UR15 ;  /* 0x0000000fff057e24 */ /* 0x004fc8000f8e00ff */
[----:B------:R2:W3:Y:S03]  /*12880*/  SYNCS.PHASECHK.TRANS64.TRYWAIT P1, [R5+URZ+0x38850], R0 ;  /* 0x03885000050075a7 */ /* 0x0004e6000802017f */
[----:B---3--:R-:W-:Y:S05]  /*12890*/  @!P1 NANOSLEEP.SYNCS 0x989680 ;  /* 0x009896800000995d */ /* 0x008fea0003900000 */
[----:B------:R-:W3:Y:S02]  /*128a0*/  @!P1 SYNCS.PHASECHK.TRANS64 P1, [R5+URZ+0x38850], R0 ;  /* 0x03885000050095a7 */ /* 0x000ee4000802007f */
[----:B---3--:R-:W-:Y:S05]  /*128b0*/  @!P1 BRA `(.L_x_1876) ;  /* 0xfffffffc00ec9947 */ /* 0x008fea000383ffff */
[----:B------:R-:W-:Y:S05]  /*128c0*/  BRA `(.L_x_1875) ;  /* 0xffffff8800407947 */ /* 0x000fea000383ffff */
.L_x_1902:
[----:B------:R-:W-:Y:S02]  /*128d0*/  IMAD.MOV.U32 R13, RZ, RZ, R18 ;  /* 0x000000ffff0d7224 */ /* 0x000fe400078e0012 */
[----:B------:R-:W-:Y:S02]  /*128e0*/  IMAD.MOV.U32 R12, RZ, RZ, RZ ;  /* 0x000000ffff0c7224 */ /* 0x000fe400078e00ff */
[----:B------:R-:W-:Y:S02]  /*128f0*/  IMAD.MOV.U32 R11, RZ, RZ, 0x1f ;  /* 0x0000001fff0b7424 */ /* 0x000fe400078e00ff */
[----:B------:R-:W-:-:S07]  /*12900*/  IMAD.MOV.U32 R15, RZ, RZ, -0x1 ;  /* 0xffffffffff0f7424 */ /* 0x000fce00078e00ff */
[----:B---3--:R-:W-:Y:S05]  /*12910*/  WARPSYNC.COLLECTIVE R15, `(.L_x_1964) ;  /* 0x000000000f087348 */ /* 0x008fea0003c00000 */
[----:B------:R1:W2:Y:S02]  /*12920*/  SHFL.IDX P6, R14, R13, R12, R11 ;  /* 0x0000000c0d0e7389 */ /* 0x0002a400000c000b */
[----:B-123--:R-:W-:Y:S01]  /*12930*/  ENDCOLLECTIVE ;  /* 0x000000000000791b */ /* 0x00efe20003800000 */
.L_x_1964:
[----:B------:R-:W-:Y:S05]  /*12940*/  BRA `(.L_x_1965) ;  /* 0xffffffcc00487947 */ /* 0x000fea000383ffff */
.L_x_1904:
[----:B------:R-:W-:Y:S01]  /*12950*/  BSSY B0, `(.L_x_1966) ;  /* 0x0000006000007945 */ /* 0x000fe20003800000 */
[----:B------:R-:W-:-:S07]  /*12960*/  IMAD.MOV.U32 R15, RZ, RZ, -0x1 ;  /* 0xffffffffff0f7424 */ /* 0x000fce00078e00ff */
[----:B-1----:R-:W-:Y:S05]  /*12970*/  WARPSYNC.COLLECTIVE R15, `(.L_x_1967) ;  /* 0x000000000f0c7348 */ /* 0x002fea0003c00000 */
[----:B------:R-:W-:Y:S02]  /*12980*/  ELECT P6, UR62, PT ;  /* 0x00000000003e782f */ /* 0x000fe400038c0000 */
[----:B------:R-:W-:Y:S01]  /*12990*/  MOV R14, UR62 ;  /* 0x0000003e000e7c02 */ /* 0x000fe20008000f00 */
[----:B-1----:R-:W-:Y:S10]  /*129a0*/  ENDCOLLECTIVE ;  /* 0x000000000000791b */ /* 0x002ff40003800000 */
.L_x_1967:
[----:B------:R-:W-:Y:S05]  /*129b0*/  BSYNC B0 ;  /* 0x0000000000007941 */ /* 0x000fea0003800000 */
.L_x_1966:
[----:B------:R-:W-:Y:S05]  /*129c0*/  BRA `(.L_x_1968) ;  /* 0xffffffcc00487947 */ /* 0x000fea000383ffff */
.L_x_1907:
[----:B--2---:R2:W3:Y:S02]  /*129d0*/  SYNCS.PHASECHK.TRANS64.TRYWAIT P3, [R4+URZ+0x38880], R3 ;  /* 0x03888003040075a7 */ /* 0x0044e4000806017f */
[----:B---3--:R-:W-:Y:S05]  /*129e0*/  @!P3 NANOSLEEP.SYNCS 0x989680 ;  /* 0x009896800000b95d */ /* 0x008fea0003900000 */
[----:B------:R-:W3:Y:S02]  /*129f0*/  @!P3 SYNCS.PHASECHK.TRANS64 P3, [R4+URZ+0x38880], R3 ;  /* 0x038880030400b5a7 */ /* 0x000ee4000806007f */
[----:B---3--:R-:W-:Y:S05]  /*12a00*/  @!P3 BRA `(.L_x_1907) ;  /* 0xfffffffc00f0b947 */ /* 0x008fea000383ffff */
[----:B------:R-:W-:Y:S05]  /*12a10*/  BRA `(.L_x_1969) ;  /* 0xffffffcc00a07947 */ /* 0x000fea000383ffff */
.L_x_1909:
[----:B---3--:R3:W4:Y:S02]  /*12a20*/  SYNCS.PHASECHK.TRANS64.TRYWAIT P3, [R4+URZ+0x38840], R3 ;  /* 0x03884003040075a7 */ /* 0x008724000806017f */
[----:B----4-:R-:W-:Y:S05]  /*12a30*/  @!P3 NANOSLEEP.SYNCS 0x989680 ;  /* 0x009896800000b95d */ /* 0x010fea0003900000 */
[----:B------:R-:W4:Y:S02]  /*12a40*/  @!P3 SYNCS.PHASECHK.TRANS64 P3, [R4+URZ+0x38840], R3 ;  /* 0x038840030400b5a7 */ /* 0x000f24000806007f */
[----:B----4-:R-:W-:Y:S05]  /*12a50*/  @!P3 BRA `(.L_x_1909) ;  /* 0xfffffffc00f0b947 */ /* 0x010fea000383ffff */
[----:B------:R-:W-:Y:S05]  /*12a60*/  BRA `(.L_x_1970) ;  /* 0xffffffd0000c7947 */ /* 0x000fea000383ffff */
.L_x_1912:
[----:B--2---:R2:W4:Y:S02]  /*12a70*/  SYNCS.PHASECHK.TRANS64.TRYWAIT P0, [R17+URZ+0x38820], R2 ;  /* 0x03882002110075a7 */ /* 0x004524000800017f */
[----:B----4-:R-:W-:Y:S05]  /*12a80*/  @!P0 NANOSLEEP.SYNCS 0x989680 ;  /* 0x009896800000895d */ /* 0x010fea0003900000 */
[----:B------:R-:W4:Y:S02]  /*12a90*/  @!P0 SYNCS.PHASECHK.TRANS64 P0, [R17+URZ+0x38820], R2 ;  /* 0x03882002110085a7 */ /* 0x000f24000800007f */
[----:B----4-:R-:W-:Y:S05]  /*12aa0*/  @!P0 BRA `(.L_x_1912) ;  /* 0xfffffffc00f08947 */ /* 0x010fea000383ffff */
[----:B------:R-:W-:Y:S05]  /*12ab0*/  BRA `(.L_x_1971) ;  /* 0xffffffd000f07947 */ /* 0x000fea000383ffff */
.L_x_1918:
[----:B-1----:R1:W4:Y:S02]  /*12ac0*/  SYNCS.PHASECHK.TRANS64.TRYWAIT P0, [R4+URZ+0x38880], R3 ;  /* 0x03888003040075a7 */ /* 0x002324000800017f */
[----:B----4-:R-:W-:Y:S05]  /*12ad0*/  @!P0 NANOSLEEP.SYNCS 0x989680 ;  /* 0x009896800000895d */ /* 0x010fea0003900000 */
[----:B------:R-:W4:Y:S02]  /*12ae0*/  @!P0 SYNCS.PHASECHK.TRANS64 P0, [R4+URZ+0x38880], R3 ;  /* 0x03888003040085a7 */ /* 0x000f24000800007f */
[----:B----4-:R-:W-:Y:S05]  /*12af0*/  @!P0 BRA `(.L_x_1918) ;  /* 0xfffffffc00f08947 */ /* 0x010fea000383ffff */
[----:B------:R-:W-:Y:S05]  /*12b00*/  BRA `(.L_x_1972) ;  /* 0xffffffd4009c7947 */ /* 0x000fea000383ffff */
.L_x_1924:
[----:B--2---:R2:W4:Y:S02]  /*12b10*/  SYNCS.PHASECHK.TRANS64.TRYWAIT P0, [R4+URZ+0x38840], R3 ;  /* 0x03884003040075a7 */ /* 0x004524000800017f */
[----:B----4-:R-:W-:Y:S05]  /*12b20*/  @!P0 NANOSLEEP.SYNCS 0x989680 ;  /* 0x009896800000895d */ /* 0x010fea0003900000 */
[----:B------:R-:W4:Y:S02]  /*12b30*/  @!P0 SYNCS.PHASECHK.TRANS64 P0, [R4+URZ+0x38840], R3 ;  /* 0x03884003040085a7 */ /* 0x000f24000800007f */
[----:B----4-:R-:W-:Y:S05]  /*12b40*/  @!P0 BRA `(.L_x_1924) ;  /* 0xfffffffc00f08947 */ /* 0x010fea000383ffff */
[----:B------:R-:W-:Y:S05]  /*12b50*/  BRA `(.L_x_1973) ;  /* 0xffffffd800607947 */ /* 0x000fea000383ffff */
.L_x_1931:
[----:B----4-:R-:W4:Y:S02]  /*12b60*/  LDL R3, [R1+0x4] ;  /* 0x0000040001037983 */ /* 0x010f240000100800 */
[----:B----4-:R4:W1:Y:S02]  /*12b70*/  SYNCS.PHASECHK.TRANS64.TRYWAIT P3, [R3+URZ+0x38870], R2 ;  /* 0x03887002030075a7 */ /* 0x010864000806017f */
[----:B-1----:R-:W-:Y:S05]  /*12b80*/  @!P3 NANOSLEEP.SYNCS 0x989680 ;  /* 0x009896800000b95d */ /* 0x002fea0003900000 */
[----:B------:R-:W1:Y:S02]  /*12b90*/  @!P3 SYNCS.PHASECHK.TRANS64 P3, [R3+URZ+0x38870], R2 ;  /* 0x038870020300b5a7 */ /* 0x000e64000806007f */
[----:B-1----:R-:W-:Y:S05]  /*12ba0*/  @!P3 BRA `(.L_x_1931) ;  /* 0xfffffffc00ecb947 */ /* 0x002fea000383ffff */
[----:B------:R-:W-:Y:S05]  /*12bb0*/  BRA `(.L_x_1974) ;  /* 0xffffffdc00407947 */ /* 0x000fea000383ffff */
.L_x_1933:
[----:B----4-:R-:W4:Y:S02]  /*12bc0*/  LDL R4, [R1+0x4] ;  /* 0x0000040001047983 */ /* 0x010f240000100800 */
[----:B----4-:R4:W1:Y:S02]  /*12bd0*/  SYNCS.PHASECHK.TRANS64.TRYWAIT P3, [R4+URZ+0x38860], R3 ;  /* 0x03886003040075a7 */ /* 0x010864000806017f */
[----:B-1----:R-:W-:Y:S05]  /*12be0*/  @!P3 NANOSLEEP.SYNCS 0x989680 ;  /* 0x009896800000b95d */ /* 0x002fea0003900000 */
[----:B------:R-:W1:Y:S02]  /*12bf0*/  @!P3 SYNCS.PHASECHK.TRANS64 P3, [R4+URZ+0x38860], R3 ;  /* 0x038860030400b5a7 */ /* 0x000e64000806007f */
[----:B-1----:R-:W-:Y:S05]  /*12c00*/  @!P3 BRA `(.L_x_1933) ;  /* 0xfffffffc00ecb947 */ /* 0x002fea000383ffff */
[----:B------:R-:W-:Y:S05]  /*12c10*/  BRA `(.L_x_1975) ;  /* 0xffffffdc00487947 */ /* 0x000fea000383ffff */
.L_x_1940:
[----:B--2---:R2:W3:Y:S02]  /*12c20*/  SYNCS.PHASECHK.TRANS64.TRYWAIT P0, [R3+URZ+0x38870], R0 ;  /* 0x03887000030075a7 */ /* 0x0044e4000800017f */
[----:B---3--:R-:W-:Y:S05]  /*12c30*/  @!P0 NANOSLEEP.SYNCS 0x989680 ;  /* 0x009896800000895d */ /* 0x008fea0003900000 */
[----:B------:R-:W3:Y:S02]  /*12c40*/  @!P0 SYNCS.PHASECHK.TRANS64 P0, [R3+URZ+0x38870], R0 ;  /* 0x03887000030085a7 */ /* 0x000ee4000800007f */
[----:B---3--:R-:W-:Y:S05]  /*12c50*/  @!P0 BRA `(.L_x_1940) ;  /* 0xfffffffc00f08947 */ /* 0x008fea000383ffff */
[----:B------:R-:W-:Y:S05]  /*12c60*/  BRA `(.L_x_1976) ;  /* 0xffffffe800387947 */ /* 0x000fea000383ffff */
.L_x_1942:
[----:B--2---:R2:W3:Y:S02]  /*12c70*/  SYNCS.PHASECHK.TRANS64.TRYWAIT P0, [R3+URZ+0x38860], R0 ;  /* 0x03886000030075a7 */ /* 0x0044e4000800017f */
[----:B---3--:R-:W-:Y:S05]  /*12c80*/  @!P0 NANOSLEEP.SYNCS 0x989680 ;  /* 0x009896800000895d */ /* 0x008fea0003900000 */
[----:B------:R-:W3:Y:S02]  /*12c90*/  @!P0 SYNCS.PHASECHK.TRANS64 P0, [R3+URZ+0x38860], R0 ;  /* 0x03886000030085a7 */ /* 0x000ee4000800007f */
[----:B---3--:R-:W-:Y:S05]  /*12ca0*/  @!P0 BRA `(.L_x_1942) ;  /* 0xfffffffc00f08947 */ /* 0x008fea000383ffff */
[----:B------:R-:W-:Y:S05]  /*12cb0*/  BRA `(.L_x_1977) ;  /* 0xffffffe800407947 */ /* 0x000fea000383ffff */
.L_x_1948:
[----:B-1----:R1:W2:Y:S02]  /*12cc0*/  SYNCS.PHASECHK.TRANS64.TRYWAIT P0, [R0+URZ+0x38820], R3 ;  /* 0x03882003000075a7 */ /* 0x0022a4000800017f */
[----:B--2---:R-:W-:Y:S05]  /*12cd0*/  @!P0 NANOSLEEP.SYNCS 0x989680 ;  /* 0x009896800000895d */ /* 0x004fea0003900000 */
[----:B------:R-:W2:Y:S02]  /*12ce0*/  @!P0 SYNCS.PHASECHK.TRANS64 P0, [R0+URZ+0x38820], R3 ;  /* 0x03882003000085a7 */ /* 0x000ea4000800007f */
[----:B--2---:R-:W-:Y:S05]  /*12cf0*/  @!P0 BRA `(.L_x_1948) ;  /* 0xfffffffc00f08947 */ /* 0x004fea000383ffff */
[----:B------:R-:W-:Y:S05]  /*12d00*/  BRA `(.L_x_1978) ;  /* 0xfffffff4006c7947 */ /* 0x000fea000383ffff */
.L_x_1949:
        /* <DEDUP_REMOVED lines=11> */
.L_x_1980:
[----:B------:R-:W-:Y:S05]  /*12dc0*/  BSYNC B0 ;  /* 0x0000000000007941 */ /* 0x000fea0003800000 */
.L_x_1979:
[----:B------:R-:W-:Y:S05]  /*12dd0*/  BRA `(.L_x_1981) ;  /* 0xfffffff400547947 */ /* 0x000fea000383ffff */
.L_x_1952:
[----:B------:R-:W-:Y:S01]  /*12de0*/  BSSY B1, `(.L_x_1982) ;  /* 0x0000006000017945 */ /* 0x000fe20003800000 */
[----:B------:R-:W-:-:S07]  /*12df0*/  IMAD.MOV.U32 R15, RZ, RZ, -0x1 ;  /* 0xffffffffff0f7424 */ /* 0x000fce00078e00ff */
[----:B-12---:R-:W-:Y:S05]  /*12e00*/  WARPSYNC.COLLECTIVE R15, `(.L_x_1983) ;  /* 0x000000000f0c7348 */ /* 0x006fea0003c00000 */
[----:B------:R-:W-:Y:S02]  /*12e10*/  ELECT P6, UR62, PT ;  /* 0x00000000003e782f */ /* 0x000fe400038c0000 */
[----:B------:R-:W-:Y:S01]  /*12e20*/  MOV R14, UR62 ;  /* 0x0000003e000e7c02 */ /* 0x000fe20008000f00 */
[----:B-12---:R-:W-:Y:S10]  /*12e30*/  ENDCOLLECTIVE ;  /* 0x000000000000791b */ /* 0x006ff40003800000 */
.L_x_1983:
[----:B------:R-:W-:Y:S05]  /*12e40*/  BSYNC B1 ;  /* 0x0000000000017941 */ /* 0x000fea0003800000 */
.L_x_1982:
[----:B------:R-:W-:Y:S05]  /*12e50*/  BRA `(.L_x_1984) ;  /* 0xfffffff4004c7947 */ /* 0x000fea000383ffff */
.L_x_1954:
[----:B-1----:R1:W2:Y:S02]  /*12e60*/  SYNCS.PHASECHK.TRANS64.TRYWAIT P1, [R6+URZ], R5 ;  /* 0x00000005060075a7 */ /* 0x0022a4000802017f */
[----:B--2---:R-:W-:Y:S05]  /*12e70*/  @!P1 NANOSLEEP.SYNCS 0x989680 ;  /* 0x009896800000995d */ /* 0x004fea0003900000 */
[----:B------:R-:W2:Y:S02]  /*12e80*/  @!P1 SYNCS.PHASECHK.TRANS64 P1, [R6+URZ], R5 ;  /* 0x00000005060095a7 */ /* 0x000ea4000802007f */
[----:B--2---:R-:W-:Y:S05]  /*12e90*/  @!P1 BRA `(.L_x_1954) ;  /* 0xfffffffc00f09947 */ /* 0x004fea000383ffff */
[----:B------:R-:W-:Y:S05]  /*12ea0*/  BRA `(.L_x_1985) ;  /* 0xfffffff400887947 */ /* 0x000fea000383ffff */
.L_x_1955:
[----:B--2---:R2:W3:Y:S02]  /*12eb0*/  SYNCS.PHASECHK.TRANS64.TRYWAIT P1, [R7+URZ], R2 ;  /* 0x00000002070075a7 */ /* 0x0044e4000802017f */
[----:B---3--:R-:W-:Y:S05]  /*12ec0*/  @!P1 NANOSLEEP.SYNCS 0x989680 ;  /* 0x009896800000995d */ /* 0x008fea0003900000 */
[----:B------:R-:W3:Y:S02]  /*12ed0*/  @!P1 SYNCS.PHASECHK.TRANS64 P1, [R7+URZ], R2 ;  /* 0x00000002070095a7 */ /* 0x000ee4000802007f */
[----:B---3--:R-:W-:Y:S05]  /*12ee0*/  @!P1 BRA `(.L_x_1955) ;  /* 0xfffffffc00f09947 */ /* 0x008fea000383ffff */
[----:B------:R-:W-:Y:S05]  /*12ef0*/  BRA `(.L_x_1986) ;  /* 0xfffffff4007c7947 */ /* 0x000fea000383ffff */
.L_x_1957:
[----:B---3--:R3:W4:Y:S02]  /*12f00*/  SYNCS.PHASECHK.TRANS64.TRYWAIT P1, [R4+URZ+0x38860], R5 ;  /* 0x03886005040075a7 */ /* 0x008724000802017f */
[----:B----4-:R-:W-:Y:S05]  /*12f10*/  @!P1 NANOSLEEP.SYNCS 0x989680 ;  /* 0x009896800000995d */ /* 0x010fea0003900000 */
[----:B------:R-:W4:Y:S02]  /*12f20*/  @!P1 SYNCS.PHASECHK.TRANS64 P1, [R4+URZ+0x38860], R5 ;  /* 0x03886005040095a7 */ /* 0x000f24000802007f */
[----:B----4-:R-:W-:Y:S05]  /*12f30*/  @!P1 BRA `(.L_x_1957) ;  /* 0xfffffffc00f09947 */ /* 0x010fea000383ffff */
[----:B------:R-:W-:Y:S05]  /*12f40*/  BRA `(.L_x_1987) ;  /* 0xfffffff400807947 */ /* 0x000fea000383ffff */
.L_x_1959:
[----:B----4-:R4:W1:Y:S02]  /*12f50*/  SYNCS.PHASECHK.TRANS64.TRYWAIT P1, [R3+URZ+0x38860], R2 ;  /* 0x03886002030075a7 */ /* 0x010864000802017f */
[----:B-1----:R-:W-:Y:S05]  /*12f60*/  @!P1 NANOSLEEP.SYNCS 0x989680 ;  /* 0x009896800000995d */ /* 0x002fea0003900000 */
[----:B------:R-:W1:Y:S02]  /*12f70*/  @!P1 SYNCS.PHASECHK.TRANS64 P1, [R3+URZ+0x38860], R2 ;  /* 0x03886002030095a7 */ /* 0x000e64000802007f */
[----:B-1----:R-:W-:Y:S05]  /*12f80*/  @!P1 BRA `(.L_x_1959) ;  /* 0xfffffffc00f09947 */ /* 0x002fea000383ffff */
[----:B------:R-:W-:Y:S05]  /*12f90*/  BRA `(.L_x_1988) ;  /* 0xfffffff400807947 */ /* 0x000fea000383ffff */
.L_x_1961:
[----:B------:R1:W1:Y:S02]  /*12fa0*/  SYNCS.PHASECHK.TRANS64.TRYWAIT P0, [R4+URZ+0x38880], R5 ;  /* 0x03888005040075a7 */ /* 0x000264000800017f */
[----:B-1----:R-:W-:Y:S05]  /*12fb0*/  @!P0 NANOSLEEP.SYNCS 0x989680 ;  /* 0x009896800000895d */ /* 0x002fea0003900000 */
[----:B------:R-:W1:Y:S02]  /*12fc0*/  @!P0 SYNCS.PHASECHK.TRANS64 P0, [R4+URZ+0x38880], R5 ;  /* 0x03888005040085a7 */ /* 0x000e64000800007f */
[----:B-1----:R-:W-:Y:S05]  /*12fd0*/  @!P0 BRA `(.L_x_1961) ;  /* 0xfffffffc00f08947 */ /* 0x002fea000383ffff */
[----:B------:R-:W-:Y:S05]  /*12fe0*/  BRA `(.L_x_1962) ;  /* 0xfffffff4007c7947 */ /* 0x000fea000383ffff */
.L_x_1989:
        /* <DEDUP_REMOVED lines=9> */
.L_x_12340:


//--------------------- .text._ZN7cutlass13device_kernelIN5flash11enable_sm90INS1_16FlashAttnFwdSm90INS1_25CollectiveMainloopFwdSm90ILi2EN4cute5tupleIJNS5_1CILi1EEES8_S8_EEENS6_IJNS7_ILi128EEESA_NS7_ILi256EEEEEELi256ENS_12float_e4m3_tEfNS_4arch4Sm90ELb1ELb0ELb1ELb1ELb0ELb0ELb0ELb1ELb1ELb0ELb0ELb0EEENS1_21CollectiveEpilogueFwdINS6_IJSA_SB_SA_EEES9_NS_10bfloat16_tESF_Li256ELb1ELb0ELb0ELb1EEENS1_36VarlenDynamicPersistentTileSchedulerILi128ELi128ELi256ELi128ELb0ELb0ELb1ELb1ELb1ELb1EEEEEEEEEvNT_6ParamsE --------------------------
	.section	.text._ZN7cutlass13device_kernelIN5flash11enable_sm90INS1_16FlashAttnFwdSm90INS1_25CollectiveMainloopFwdSm90ILi2EN4cute5tupleIJNS5_1CILi1EEES8_S8_EEENS6_IJNS7_ILi128EEESA_NS7_ILi256EEEEEELi256ENS_12float_e4m3_tEfNS_4arch4Sm90ELb1ELb0ELb1ELb1ELb0ELb0ELb0ELb1ELb1ELb0ELb0ELb0EEENS1_21CollectiveEpilogueFwdINS6_IJSA_SB_SA_EEES9_NS_10bfloat16_tESF_Li256ELb1ELb0ELb0ELb1EEENS1_36VarlenDynamicPersistentTileSchedulerILi128ELi128ELi256ELi128ELb0ELb0ELb1ELb1ELb1ELb1EEEEEEEEEvNT_6ParamsE,"ax",@progbits
	.align	128
.text._ZN7cutlass13device_kernelIN5flash11enable_sm90INS1_16FlashAttnFwdSm90INS1_25CollectiveMainloopFwdSm90ILi2EN4cute5tupleIJNS5_1CILi1EEES8_S8_EEENS6_IJNS7_ILi128EEESA_NS7_ILi256EEEEEELi256ENS_12float_e4m3_tEfNS_4arch4Sm90ELb1ELb0ELb1ELb1ELb0ELb0ELb0ELb1ELb1ELb0ELb0ELb0EEENS1_21CollectiveEpilogueFwdINS6_IJSA_SB_SA_EEES9_NS_10bfloat16_tESF_Li256ELb1ELb0ELb0ELb1EEENS1_36VarlenDynamicPersistentTileSchedulerILi128ELi128ELi256ELi128ELb0ELb0ELb1ELb1ELb1ELb1EEEEEEEEEvNT_6ParamsE:
        .type           _ZN7cutlass13device_kernelIN5flash11enable_sm90INS1_16FlashAttnFwdSm90INS1_25CollectiveMainloopFwdSm90ILi2EN4cute5tupleIJNS5_1CILi1EEES8_S8_EEENS6_IJNS7_ILi128EEESA_NS7_ILi256EEEEEELi256ENS_12float_e4m3_tEfNS_4arch4Sm90ELb1ELb0ELb1ELb1ELb0ELb0ELb0ELb1ELb1ELb0ELb0ELb0EEENS1_21CollectiveEpilogueFwdINS6_IJSA_SB_SA_EEES9_NS_10bfloat16_tESF_Li256ELb1ELb0ELb0ELb1EEENS1_36VarlenDynamicPersistentTileSchedulerILi128ELi128ELi256ELi128ELb0ELb0ELb1ELb1ELb1ELb1EEEEEEEEEvNT_6ParamsE,@function
        .size           _ZN7cutlass13device_kernelIN5flash11enable_sm90INS1_16FlashAttnFwdSm90INS1_25CollectiveMainloopFwdSm90ILi2EN4cute5tupleIJNS5_1CILi1EEES8_S8_EEENS6_IJNS7_ILi128EEESA_NS7_ILi256EEEEEELi256ENS_12float_e4m3_tEfNS_4arch4Sm90ELb1ELb0ELb1ELb1ELb0ELb0ELb0ELb1ELb1ELb0ELb0ELb0EEENS1_21CollectiveEpilogueFwdINS6_IJSA_SB_SA_EEES9_NS_10bfloat16_tESF_Li256ELb1ELb0ELb0ELb1EEENS1_36VarlenDynamicPersistentTileSchedulerILi128ELi128ELi256ELi128ELb0ELb0ELb1ELb1ELb1ELb1EEEEEEEEEvNT_6ParamsE,(.L_x_12341 - _ZN7cutlass13device_kernelIN5flash11enable_sm90INS1_16FlashAttnFwdSm90INS1_25CollectiveMainloopFwdSm90ILi2EN4cute5tupleIJNS5_1CILi1EEES8_S8_EEENS6_IJNS7_ILi128EEESA_NS7_ILi256EEEEEELi256ENS_12float_e4m3_tEfNS_4arch4Sm90ELb1ELb0ELb1ELb1ELb0ELb0ELb0ELb1ELb1ELb0ELb0ELb0EEENS1_21CollectiveEpilogueFwdINS6_IJSA_SB_SA_EEES9_NS_10bfloat16_tESF_Li256ELb1ELb0ELb0ELb1EEENS1_36VarlenDynamicPersistentTileSchedulerILi128ELi128ELi256ELi128ELb0ELb0ELb1ELb1ELb1ELb1EEEEEEEEEvNT_6ParamsE)
        .other          _ZN7cutlass13device_kernelIN5flash11enable_sm90INS1_16FlashAttnFwdSm90INS1_25CollectiveMainloopFwdSm90ILi2EN4cute5tupleIJNS5_1CILi1EEES8_S8_EEENS6_IJNS7_ILi128EEESA_NS7_ILi256EEEEEELi256ENS_12float_e4m3_tEfNS_4arch4Sm90ELb1ELb0ELb1ELb1ELb0ELb0ELb0ELb1ELb1ELb0ELb0ELb0EEENS1_21CollectiveEpilogueFwdINS6_IJSA_SB_SA_EEES9_NS_10bfloat16_tESF_Li256ELb1ELb0ELb0ELb1EEENS1_36VarlenDynamicPersistentTileSchedulerILi128ELi128ELi256ELi128ELb0ELb0ELb1ELb1ELb1ELb1EEEEEEEEEvNT_6ParamsE,@"STO_CUDA_ENTRY STV_DEFAULT"
_ZN7cutlass13device_kernelIN5flash11enable_sm90INS1_16FlashAttnFwdSm90INS1_25CollectiveMainloopFwdSm90ILi2EN4cute5tupleIJNS5_1CILi1EEES8_S8_EEENS6_IJNS7_ILi128EEESA_NS7_ILi256EEEEEELi256ENS_12float_e4m3_tEfNS_4arch4Sm90ELb1ELb0ELb1ELb1ELb0ELb0ELb0ELb1ELb1ELb0ELb0ELb0EEENS1_21CollectiveEpilogueFwdINS6_IJSA_SB_SA_EEES9_NS_10bfloat16_tESF_Li256ELb1ELb0ELb0ELb1EEENS1_36VarlenDynamicPersistentTileSchedulerILi128ELi128ELi256ELi128ELb0ELb0ELb1ELb1ELb1ELb1EEEEEEEEEvNT_6ParamsE:
        /* <DEDUP_REMOVED lines=21> */
.L_x_1991:
[----:B------:R-:W-:Y:S05]  /*0150*/  BSYNC B0 ;  /* 0x0000000000007941 */ /* 0x000fea0003800000 */
.L_x_1990:
        /* <DEDUP_REMOVED lines=41> */
.L_x_1992:
        /* <DEDUP_REMOVED lines=22> */
.L_x_1993:
        /* <DEDUP_REMOVED lines=18> */
.L_x_1994:
        /* <DEDUP_REMOVED lines=22> */
.L_x_1995:
        /* <DEDUP_REMOVED lines=22> */
.L_x_1996:
[----:B------:R-:W-:Y:S01]  /*0930*/  PLOP3.LUT P0, PT, PT, PT, UP0, 0x80, 0x0 ;  /* 0x000000000000781c */ /* 0x000fe20003f0f008 */
[----:B------:R-:W-:Y:S01]  /*0940*/  UMOV UR40, 0x1 ;  /* 0x0000000100287882 */ /* 0x000fe20000000000 */
[----:B------:R-:W-:Y:S01]  /*0950*/  NOP ;  /* 0x0000000000007918 */ /* 0x000fe20000000000 */
[----:B------:R-:W-:Y:S01]  /*0960*/  USEL UR40, UR40, 0x2, !UP0 ;  /* 0x0000000228287887 */ /* 0x000fe2000c000000 */
[----:B------:R-:W-:Y:S01]  /*0970*/  ULDC.64 UR48, c[0x0][0x208] ;  /* 0x0000820000307ab9 */ /* 0x000fe20000000a00 */
[----:B012-4-:R-:W-:Y:S08]  /*0980*/  BAR.SYNC.DEFER_BLOCKING 0x0 ;  /* 0x0000000000007b1d */ /* 0x017ff00000010000 */
[----:B------:R-:W-:Y:S05]  /*0990*/  @!P0 BRA `(.L_x_1997) ;  /* 0x000000ec00988947 */ /* 0x000fea0003800000 */
.L_x_1998:
        /* <DEDUP_REMOVED lines=29> */
[----:B------:R-:W-:-:S03]  /*0b70*/  SHF.R.S32.HI R233, RZ, 0x7, R2 ;  /* 0x00000007ffe97819 */ /* 0x000fc60000011402 */
[----:B------:R-:W-:Y:S01]  /*0b80*/  IMAD.IADD R232, R235, 0x1, -R232 ;  /* 0x00000001ebe87824 */ /* 0x000fe200078e0ae8 */
[----:B------:R-:W-:-:S04]  /*0b90*/  LEA.HI R2, R2, R233, RZ, 0x1 ;  /* 0x000000e902027211 */ /* 0x000fc800078f08ff */
[----:B------:R-:W-:Y:S02]  /*0ba0*/  SHF.R.S32.HI R7, RZ, 0x1f, R232 ;  /* 0x0000001fff077819 */ /* 0x000fe400000114e8 */
[----:B------:R-:W-:Y:S02]  /*0bb0*/  LOP3.LUT R2, R2, 0x3fffffe, RZ, 0xc0, !PT ;  /* 0x03fffffe02027812 */ /* 0x000fe400078ec0ff */
[CC--:B------:R-:W-:Y:S02]  /*0bc0*/  LEA.HI R8, R7.reuse, R232.reuse, RZ, 0x2 ;  /* 0x000000e807087211 */ /* 0x0c0fe400078f10ff */
[----:B------:R-:W-:Y:S01]  /*0bd0*/  LEA.HI R7, R7, R232, RZ, 0x5 ;  /* 0x000000e807077211 */ /* 0x000fe200078f28ff */
[----:B------:R-:W-:Y:S01]  /*0be0*/  IMAD.IADD R22, R233, 0x1, -R2 ;  /* 0x00000001e9167824 */ /* 0x000fe200078e0a02 */
[--C-:B------:R-:W-:Y:S02]  /*0bf0*/  SHF.R.S32.HI R5, RZ, 0x2, R8.reuse ;  /* 0x00000002ff057819 */ /* 0x100fe40000011408 */
[----:B------:R-:W-:-:S02]  /*0c00*/  SHF.R.S32.HI R4, RZ, 0x1f, R8 ;  /* 0x0000001fff047819 */ /* 0x000fc40000011408 */
[----:B------:R-:W-:Y:S02]  /*0c10*/  SHF.R.S32.HI R7, RZ, 0x5, R7 ;  /* 0x00000005ff077819 */ /* 0x000fe40000011407 */
[----:B------:R-:W-:Y:S02]  /*0c20*/  LEA.HI R4, R4, R5, RZ, 0x3 ;  /* 0x0000000504047211 */ /* 0x000fe400078f18ff */
[----:B------:R-:W-:Y:S02]  /*0c30*/  LOP3.LUT R17, R8, 0x7ffffffc, RZ, 0xc0, !PT ;  /* 0x7ffffffc08117812 */ /* 0x000fe400078ec0ff */
[----:B------:R-:W-:Y:S02]  /*0c40*/  LOP3.LUT R6, R4, 0xfffffff8, RZ, 0xc0, !PT ;  /* 0xfffffff804067812 */ /* 0x000fe400078ec0ff */
[-C--:B------:R-:W-:Y:S01]  /*0c50*/  LEA.HI R4, R0, R235.reuse, RZ, 0x5 ;  /* 0x000000eb00047211 */ /* 0x080fe200078f28ff */
[----:B------:R-:W-:Y:S01]  /*0c60*/  IMAD.IADD R17, R232, 0x1, -R17 ;  /* 0x00000001e8117824 */ /* 0x000fe200078e0a11 */
[----:B------:R-:W-:Y:S01]  /*0c70*/  LEA.HI R0, R0, R235, RZ, 0x3 ;  /* 0x000000eb00007211 */ /* 0x000fe200078f18ff */
[----:B------:R-:W-:Y:S01]  /*0c80*/  IMAD.IADD R10, R5, 0x1, -R6 ;  /* 0x00000001050a7824 */ /* 0x000fe200078e0a06 */
[----:B------:R-:W-:Y:S01]  /*0c90*/  SHF.R.S32.HI R6, RZ, 0x4, R3 ;  /* 0x00000004ff067819 */ /* 0x000fe20000011403 */
[----:B------:R-:W-:Y:S01]  /*0ca0*/  IMAD.SHL.U32 R5, R4, 0x20, RZ ;  /* 0x0000002004057824 */ /* 0x000fe200078e00ff */
[----:B------:R-:W-:Y:S01]  /*0cb0*/  LOP3.LUT R4, R3, 0x3fffff0, RZ, 0xc0, !PT ;  /* 0x03fffff003047812 */ /* 0x000fe200078ec0ff */
[----:B------:R-:W-:Y:S01]  /*0cc0*/  IMAD R7, R7, 0x10, R10 ;  /* 0x0000001007077824 */ /* 0x000fe200078e020a */
[----:B------:R-:W-:-:S02]  /*0cd0*/  LEA.HI R3, R3, R6, RZ, 0x1 ;  /* 0x0000000603037211 */ /* 0x000fc400078f08ff */
[----:B------:R-:W-:Y:S01]  /*0ce0*/  LOP3.LUT R5, R5, 0xfffffc00, RZ, 0xc0, !PT ;  /* 0xfffffc0005057812 */ /* 0x000fe200078ec0ff */
[----:B------:R-:W-:Y:S01]  /*0cf0*/  IMAD.IADD R4, R235, 0x1, -R4 ;  /* 0x00000001eb047824 */ /* 0x000fe200078e0a04 */
[----:B------:R-:W-:Y:S01]  /*0d00*/  LOP3.LUT R3, R3, 0x1ffffffe, RZ, 0xc0, !PT ;  /* 0x1ffffffe03037812 */ /* 0x000fe200078ec0ff */
[----:B------:R-:W-:Y:S01]  /*0d10*/  IMAD R22, R22, 0x40, R7 ;  /* 0x0000004016167824 */ /* 0x000fe200078e0207 */
[----:B------:R-:W-:Y:S01]  /*0d20*/  LOP3.LUT R2, R0, 0x1ffffff8, RZ, 0xc0, !PT ;  /* 0x1ffffff800027812 */ /* 0x000fe200078ec0ff */
[----:B------:R-:W-:Y:S01]  /*0d30*/  IMAD R4, R4, 0x40, R5 ;  /* 0x0000004004047824 */ /* 0x000fe200078e0205 */
[----:B------:R-:W-:Y:S01]  /*0d40*/  SHF.R.S32.HI R18, RZ, 0x3, R0 ;  /* 0x00000003ff127819 */ /* 0x000fe20000011400 */
[----:B------:R-:W-:Y:S02]  /*0d50*/  IMAD.IADD R3, R6, 0x1, -R3 ;  /* 0x0000000106037824 */ /* 0x000fe400078e0a03 */
[----:B------:R-:W-:Y:S02]  /*0d60*/  IMAD.IADD R2, R235, 0x1, -R2 ;  /* 0x00000001eb027824 */ /* 0x000fe400078e0a02 */
[----:B------:R-:W-:-:S02]  /*0d70*/  IMAD R234, R3, 0x8, R4 ;  /* 0x0000000803ea7824 */ /* 0x000fc400078e0204 */
[----:B------:R-:W-:-:S07]  /*0d80*/  IMAD.SHL.U32 R16, R2, 0x8, RZ ;  /* 0x0000000802107824 */ /* 0x000fce00078e00ff */
.L_x_2055:
[----:B0-----:R-:W0:Y:S01]  /*0d90*/  LDC.64 R2, c[0x0][0xc60] ;  /* 0x00031800ff027b82 */ /* 0x001e220000000a00 */
[----:B------:R-:W-:Y:S01]  /*0da0*/  ULDC.64 UR4, c[0x0][0xa28] ;  /* 0x00028a0000047ab9 */ /* 0x000fe20000000a00 */
[----:B------:R-:W-:Y:S01]  /*0db0*/  ULDC.64 UR6, c[0x0][0xa18] ;  /* 0x0002860000067ab9 */ /* 0x000fe20000000a00 */
[----:B------:R-:W-:Y:S01]  /*0dc0*/  ULDC.64 UR8, c[0x0][0xa20] ;  /* 0x0002880000087ab9 */ /* 0x000fe20000000a00 */
        /* <DEDUP_REMOVED lines=10> */
[----:B------:R-:W-:-:S04]  /*0e70*/  @UP0 ULEA UR4, UP2, UR36, UR4, 0x2 ;  /* 0x0000000424040291 */ /* 0x000fc8000f84103f */
[----:B------:R-:W-:Y:S02]  /*0e80*/  @UP0 ULEA.HI.X UR5, UR36, UR5, UR37, 0x2, UP2 ;  /* 0x0000000524050291 */ /* 0x000fe400090f1425 */
[----:B------:R-:W-:Y:S01]  /*0e90*/  @UP1 ULEA UR6, UP0, UR36, UR6, 0x2 ;  /* 0x0000000624061291 */ /* 0x000fe2000f80103f */
[----:B------:R-:W-:-:S03]  /*0ea0*/  IMAD.U32 R2, RZ, RZ, UR4 ;  /* 0x00000004ff027e24 */ /* 0x000fc6000f8e00ff */
[----:B------:R-:W-:Y:S01]  /*0eb0*/  @UP1 ULEA.HI.X UR7, UR36, UR7, UR37, 0x2, UP0 ;  /* 0x0000000724071291 */ /* 0x000fe200080f1425 */
[----:B------:R-:W-:Y:S01]  /*0ec0*/  IMAD.U32 R3, RZ, RZ, UR5 ;  /* 0x00000005ff037e24 */ /* 0x000fe2000f8e00ff */
[----:B------:R-:W-:Y:S01]  /*0ed0*/  ULDC.64 UR4, c[0x0][0x3f8] ;  /* 0x0000fe0000047ab9 */ /* 0x000fe20000000a00 */
[----:B---345:R-:W-:-:S03]  /*0ee0*/  IMAD.U32 R4, RZ, RZ, UR6 ;  /* 0x00000006ff047e24 */ /* 0x038fc6000f8e00ff */
[----:B------:R-:W-:Y:S01]  /*0ef0*/  IMAD.U32 R5, RZ, RZ, UR7 ;  /* 0x00000007ff057e24 */ /* 0x000fe2000f8e00ff */
[----:B------:R-:W2:Y:S01]  /*0f00*/  @P0 LDG.E R2, desc[UR48][R2.64] ;  /* 0x0000003002020981 */ /* 0x000ea2000c1e1900 */
[----:B------:R-:W-:Y:S01]  /*0f10*/  UISETP.NE.U32.AND UP0, UPT, UR4, URZ, UPT ;  /* 0x0000003f0400728c */ /* 0x000fe2000bf05070 */
[----:B------:R-:W-:Y:S01]  /*0f20*/  ISETP.NE.U32.AND P1, PT, RZ, UR8, PT ;  /* 0x00000008ff007c0c */ /* 0x000fe2000bf25070 */
[----:B------:R-:W-:Y:S01]  /*0f30*/  ULDC UR6, c[0x0][0x2e0] ;  /* 0x0000b80000067ab9 */ /* 0x000fe20000000800 */
[----:B------:R-:W3:Y:S01]  /*0f40*/  @P2 LDG.E R4, desc[UR48][R4.64] ;  /* 0x0000003004042981 */ /* 0x000ee2000c1e1900 */
[----:B------:R-:W-:Y:S01]  /*0f50*/  UISETP.NE.AND.EX UP0, UPT, UR5, URZ, UPT, UP0 ;  /* 0x0000003f0500728c */ /* 0x000fe2000bf05300 */
[----:B------:R-:W-:Y:S01]  /*0f60*/  ISETP.NE.AND.EX P1, PT, RZ, UR9, PT, P1 ;  /* 0x00000009ff007c0c */ /* 0x000fe2000bf25310 */
[----:B------:R-:W-:Y:S01]  /*0f70*/  ULDC UR4, c[0x0][0x404] ;  /* 0x0001010000047ab9 */ /* 0x000fe20000000800 */
[----:B------:R-:W-:Y:S01]  /*0f80*/  UMOV UR51, URZ ;  /* 0x0000003f00337c82 */ /* 0x000fe20008000000 */
[----:B------:R-:W-:Y:S01]  /*0f90*/  USEL UR4, UR4, 0x1, UP0 ;  /* 0x0000000104047887 */ /* 0x000fe20008000000 */
[----:B------:R-:W-:-:S03]  /*0fa0*/  ULDC UR52, c[0x0][0x288] ;  /* 0x0000a20000347ab9 */ /* 0x000fc60000000800 */
[----:B------:R-:W-:Y:S01]  /*0fb0*/  UIMAD UR6, UR4, UR6, URZ ;  /* 0x00000006040672a4 */ /* 0x000fe2000f8e023f */
[----:B--2---:R-:W-:Y:S02]  /*0fc0*/  @P0 R2UR UR51, R2 ;  /* 0x00000000023302ca */ /* 0x004fe400000e0000 */
[----:B---3--:R-:W-:Y:S01]  /*0fd0*/  @P2 R2UR UR52, R4 ;  /* 0x00000000043422ca */ /* 0x008fe200000e0000 */
[----:B-1----:R-:W-:-:S14]  /*0fe0*/  @P2 BRA `(.L_x_1999) ;  /* 0x0000000000342947 */ /* 0x002fdc0003800000 */
        /* <DEDUP_REMOVED lines=13> */
.L_x_1999:
[----:B------:R-:W-:Y:S01]  /*10c0*/  UMOV UR42, UR53 ;  /* 0x00000035002a7c82 */ /* 0x000fe20008000000 */
[----:B------:R-:W-:Y:S01]  /*10d0*/  UMOV UR38, UR44 ;  /* 0x0000002c00267c82 */ /* 0x000fe20008000000 */
[----:B------:R-:W-:Y:S05]  /*10e0*/  @!P1 BRA `(.L_x_2000) ;  /* 0x00000000001c9947 */ /* 0x000fea0003800000 */
[----:B------:R-:W-:-:S04]  /*10f0*/  ULEA UR4, UP0, UR36, UR8, 0x2 ;  /* 0x0000000824047291 */ /* 0x000fc8000f80103f */
[----:B------:R-:W-:Y:S02]  /*1100*/  ULEA.HI.X UR5, UR36, UR9, UR37, 0x2, UP0 ;  /* 0x0000000924057291 */ /* 0x000fe400080f1425 */
[----:B------:R-:W-:-:S04]  /*1110*/  IMAD.U32 R2, RZ, RZ, UR4 ;  /* 0x00000004ff027e24 */ /* 0x000fc8000f8e00ff */
[----:B------:R-:W-:-:S05]  /*1120*/  IMAD.U32 R3, RZ, RZ, UR5 ;  /* 0x00000005ff037e24 */ /* 0x000fca000f8e00ff */
[----:B------:R-:W2:Y:S02]  /*1130*/  LDG.E R2, desc[UR48][R2.64] ;  /* 0x0000003002027981 */ /* 0x000ea4000c1e1900 */
[----:B--2---:R-:W-:Y:S01]  /*1140*/  R2UR UR6, R2 ;  /* 0x00000000020672ca */ /* 0x004fe200000e0000 */
[----:B------:R-:W-:-:S14]  /*1150*/  BRA `(.L_x_2001) ;  /* 0x0000000000347947 */ /* 0x000fdc0003800000 */
.L_x_2000:
        /* <DEDUP_REMOVED lines=13> */
.L_x_2001:
[----:B------:R-:W-:Y:S01]  /*1230*/  UIADD3 UR51, -UR51, UR6, URZ ;  /* 0x0000000633337290 */ /* 0x000fe2000fffe13f */
[----:B------:R-:W-:Y:S01]  /*1240*/  PLOP3.LUT P0, PT, PT, PT, PT, 0x80, 0x0 ;  /* 0x000000000000781c */ /* 0x000fe20003f0f070 */
[----:B------:R-:W-:Y:S01]  /*1250*/  ULDC UR4, c[0x0][0x428] ;  /* 0x00010a0000047ab9 */ /* 0x000fe20000000800 */
[----:B------:R-:W-:Y:S01]  /*1260*/  IMAD.MOV.U32 R0, RZ, RZ, RZ ;  /* 0x000000ffff007224 */ /* 0x000fe200078e00ff */
[----:B------:R-:W-:Y:S01]  /*1270*/  UIADD3 UR5, UR51, 0xff, -UR52 ;  /* 0x000000ff33057890 */ /* 0x000fe2000fffe834 */
[----:B------:R-:W-:Y:S01]  /*1280*/  IMAD.MOV.U32 R2, RZ, RZ, RZ ;  /* 0x000000ffff027224 */ /* 0x000fe200078e00ff */
[----:B------:R-:W-:Y:S01]  /*1290*/  UISETP.NE.AND UP0, UPT, UR4, 0x1, UPT ;  /* 0x000000010400788c */ /* 0x000fe2000bf05270 */
[----:B------:R-:W-:Y:S01]  /*12a0*/  IMAD.MOV.U32 R151, RZ, RZ, RZ ;  /* 0x000000ffff977224 */ /* 0x000fe200078e00ff */
[----:B------:R-:W-:Y:S01]  /*12b0*/  UIADD3 UR4, UR51, 0x7f, URZ ;  /* 0x0000007f33047890 */ /* 0x000fe2000fffe03f */
[----:B------:R-:W-:Y:S01]  /*12c0*/  CS2R R30, SRZ ;  /* 0x00000000001e7805 */ /* 0x000fe2000001ff00 */
[----:B------:R-:W-:Y:S01]  /*12d0*/  ULEA UR6, UR53, UR5, 0x7 ;  /* 0x0000000535067291 */ /* 0x000fe2000f8e383f */
[----:B------:R-:W-:Y:S01]  /*12e0*/  CS2R R124, SRZ ;  /* 0x00000000007c7805 */ /* 0x000fe2000001ff00 */
[----:B------:R-:W-:Y:S01]  /*12f0*/  USHF.R.S32.HI UR5, URZ, 0x1f, UR4 ;  /* 0x0000001f3f057899 */ /* 0x000fe20008011404 */
        /* <DEDUP_REMOVED lines=11> */
[----:B------:R-:W-:Y:S01]  /*13b0*/  @UP0 ULDC UR4, c[0x0][0x42c] ;  /* 0x00010b0000040ab9 */ /* 0x000fe20000000800 */
[----:B------:R-:W-:Y:S01]  /*13c0*/  @UP0 ULDC UR6, c[0x0][0x430] ;  /* 0x00010c0000060ab9 */ /* 0x000fe20000000800 */
[----:B------:R-:W-:Y:S01]  /*13d0*/  UISETP.LT.AND UP1, UPT, UR5, UR7, UPT ;  /* 0x000000070500728c */ /* 0x000fe2000bf21270 */
[----:B------:R-:W-:-:S02]  /*13e0*/  CS2R R46, SRZ ;  /* 0x00000000002e7805 */ /* 0x000fc4000001ff00 */
[----:B------:R-:W-:Y:S02]  /*13f0*/  CS2R R108, SRZ ;  /* 0x00000000006c7805 */ /* 0x000fe4000001ff00 */
[----:B------:R-:W-:Y:S01]  /*1400*/  CS2R R104, SRZ ;  /* 0x0000000000687805 */ /* 0x000fe2000001ff00 */
[----:B------:R-:W-:Y:S01]  /*1410*/  USEL UR54, UR5, UR7, UP1 ;  /* 0x0000000705367287 */ /* 0x000fe20008800000 */
[----:B------:R-:W-:Y:S01]  /*1420*/  CS2R R50, SRZ ;  /* 0x0000000000327805 */ /* 0x000fe2000001ff00 */
[----:B------:R-:W-:Y:S01]  /*1430*/  UIMAD.WIDE.U32 UR4, UR44, UR4, URZ ;  /* 0x000000042c0472a5 */ /* 0x000fe2000f8e003f */
[----:B------:R-:W-:Y:S01]  /*1440*/  CS2R R54, SRZ ;  /* 0x0000000000367805 */ /* 0x000fe2000001ff00 */
[----:B------:R-:W-:Y:S01]  /*1450*/  UISETP.GE.AND UP1, UPT, UR54, 0x1, UPT ;  /* 0x000000013600788c */ /* 0x000fe2000bf26270 */
[----:B------:R-:W-:Y:S01]  /*1460*/  CS2R R100, SRZ ;  /* 0x0000000000647805 */ /* 0x000fe2000001ff00 */
[----:B------:R-:W-:Y:S01]  /*1470*/  @UP0 USHF.R.U32.HI UR44, URZ, UR6, UR5 ;  /* 0x000000063f2c0299 */ /* 0x000fe20008011605 */
[----:B------:R-:W-:-:S02]  /*1480*/  CS2R R96, SRZ ;  /* 0x0000000000607805 */ /* 0x000fc4000001ff00 */
[----:B------:R-:W-:Y:S02]  /*1490*/  CS2R R58, SRZ ;  /* 0x00000000003a7805 */ /* 0x000fe4000001ff00 */
[----:B------:R-:W-:Y:S02]  /*14a0*/  CS2R R62, SRZ ;  /* 0x00000000003e7805 */ /* 0x000fe4000001ff00 */
[----:B------:R-:W-:Y:S02]  /*14b0*/  PLOP3.LUT P1, PT, PT, PT, UP1, 0x80, 0x0 ;  /* 0x000000000000781c */ /* 0x000fe40003f2f018 */
        /* <DEDUP_REMOVED lines=79> */
.L_x_2003:
        /* <DEDUP_REMOVED lines=10> */
[----:B------:R-:W-:Y:S02]  /*1a50*/  @UP0 ULDC.64 UR16, c[0x0][0x9a8] ;  /* 0x00026a0000100ab9 */ /* 0x000fe40000000a00 */
[----:B------:R-:W-:Y:S01]  /*1a60*/  @UP1 ULDC.64 UR10, c[0x0][0x9b8] ;  /* 0x00026e00000a1ab9 */ /* 0x000fe20000000a00 */
[----:B------:R-:W-:Y:S02]  /*1a70*/  @UP0 UIMAD UR8, UR37, UR16, URZ ;  /* 0x00000010250802a4 */ /* 0x000fe4000f8e023f */
[----:B------:R-:W-:Y:S02]  /*1a80*/  @UP1 UIMAD UR9, UR37, UR10, URZ ;  /* 0x0000000a250912a4 */ /* 0x000fe4000f8e023f */
[----:B------:R-:W-:Y:S02]  /*1a90*/  @UP0 UIMAD.WIDE.U32 UR14, UR36, UR16, URZ ;  /* 0x00000010240e02a5 */ /* 0x000fe4000f8e003f */
[----:B------:R-:W-:Y:S02]  /*1aa0*/  @UP0 UIMAD UR17, UR36, UR17, UR8 ;  /* 0x00000011241102a4 */ /* 0x000fe4000f8e0208 */
[----:B------:R-:W-:-:S02]  /*1ab0*/  @UP0 USHF.R.S32.HI UR16, URZ, 0x1f, UR44 ;  /* 0x0000001f3f100899 */ /* 0x000fc4000801142c */
[----:B------:R-:W-:Y:S02]  /*1ac0*/  @UP1 UIMAD UR18, UR36, UR11, UR9 ;  /* 0x0000000b241212a4 */ /* 0x000fe4000f8e0209 */
[----:B------:R-:W-:Y:S02]  /*1ad0*/  @UP1 USHF.R.S32.HI UR19, URZ, 0x1f, UR44 ;  /* 0x0000001f3f131899 */ /* 0x000fe4000801142c */
[----:B------:R-:W-:Y:S01]  /*1ae0*/  @UP1 UIMAD.WIDE.U32 UR12, UR36, UR10, URZ ;  /* 0x0000000a240c12a5 */ /* 0x000fe2000f8e003f */
[----:B------:R-:W-:Y:S02]  /*1af0*/  @UP0 ULDC.64 UR8, c[0x0][0x9b0] ;  /* 0x00026c0000080ab9 */ /* 0x000fe40000000a00 */
        /* <DEDUP_REMOVED lines=33> */
.L_x_2144:
[----:B------:R-:W-:Y:S05]  /*1d10*/  @!P0 BRA `(.L_x_2005) ;  /* 0x0000000000048947 */ /* 0x000fea0003800000 */
[----:B------:R-:W-:Y:S01]  /*1d20*/  BPT.TRAP 0x1 ;  /* 0x000000040000795c */ /* 0x000fe20000300000 */
.L_x_2005:
[----:B------:R-:W-:Y:S02]  /*1d30*/  IMAD.U32 R2, RZ, RZ, UR55 ;  /* 0x00000037ff027e24 */ /* 0x000fe4000f8e00ff */
[----:B0-----:R-:W-:-:S03]  /*1d40*/  IMAD.U32 R3, RZ, RZ, UR45 ;  /* 0x0000002dff037e24 */ /* 0x001fc6000f8e00ff */
[----:B------:R-:W-:Y:S02]  /*1d50*/  LEA R2, R2, UR41, 0x3 ;  /* 0x0000002902027c11 */ /* 0x000fe4000f8e18ff */
[----:B------:R-:W-:-:S04]  /*1d60*/  SHF.L.U32 R3, R3, 0x1f, RZ ;  /* 0x0000001f03037819 */ /* 0x000fc800000006ff */
[----:B------:R0:W1:Y:S01]  /*1d70*/  SYNCS.PHASECHK.TRANS64.TRYWAIT P2, [R2+URZ+0x38830], R3 ;  /* 0x03883003020075a7 */ /* 0x000062000804017f */
[----:B------:R-:W-:Y:S05]  /*1d80*/  @!P0 BRA `(.L_x_2006) ;  /* 0x0000000000048947 */ /* 0x000fea0003800000 */
[----:B------:R-:W-:Y:S01]  /*1d90*/  BPT.TRAP 0x1 ;  /* 0x000000040000795c */ /* 0x000fe20000300000 */
.L_x_2006:
[----:B------:R-:W2:Y:S01]  /*1da0*/  S2R R4, SR_TID.X ;  /* 0x0000000000047919 */ /* 0x000ea20000002100 */
[----:B------:R-:W-:Y:S01]  /*1db0*/  IMAD.MOV.U32 R151, RZ, RZ, RZ ;  /* 0x000000ffff977224 */ /* 0x000fe200078e00ff */
[----:B--2---:R-:W-:Y:S01]  /*1dc0*/  LOP3.LUT P1, RZ, R4, 0x7f, RZ, 0xc0, !PT ;  /* 0x0000007f04ff7812 */ /* 0x004fe2000782c0ff */
[----:B-1----:R-:W-:-:S12]  /*1dd0*/  @P2 BRA `(.L_x_2007) ;  /* 0x0000000000082947 */ /* 0x002fd80003800000 */
[----:B------:R-:W1:Y:S02]  /*1de0*/  SYNCS.PHASECHK.TRANS64.TRYWAIT P2, [R2+URZ+0x38830], R3 ;  /* 0x03883003020075a7 */ /* 0x000e64000804017f */
[----:B-1----:R-:W-:Y:S05]  /*1df0*/  @!P2 BRA `(.L_x_2008) ;  /* 0x0000013000d4a947 */ /* 0x002fea0003800000 */
.L_x_2007:
[----:B------:R-:W-:Y:S05]  /*1e00*/  WARPSYNC.ALL ;  /* 0x0000000000007948 */ /* 0x000fea0003800000 */
[----:B------:R-:W-:Y:S01]  /*1e10*/  UIADD3 UR4, UR41, 0x28400, URZ ;  /* 0x0002840029047890 */ /* 0x000fe2000fffe03f */
[----:B------:R-:W-:Y:S01]  /*1e20*/  WARPGROUP.ARRIVE ;  /* 0x00000000000079c5 */ /* 0x000fe20000000000 */
[----:B------:R-:W-:Y:S01]  /*1e30*/  ULOP3.LUT UR32, UR56, 0x10000, URZ, 0xfc, !UPT ;  /* 0x0001000038207892 */ /* 0x000fe2000f8efc3f */
[----:B01----:R-:W-:Y:S01]  /*1e40*/  @!P1 VIADD R2, R2, 0x38840 ;  /* 0x0003884002029836 */ /* 0x003fe20000000000 */
[----:B------:R-:W-:Y:S01]  /*1e50*/  USHF.R.U32.HI UR4, URZ, 0x4, UR4 ;  /* 0x000000043f047899 */ /* 0x000fe20008011604 */
[--C-:B------:R-:W-:Y:S01]  /*1e60*/  IMAD.MOV.U32 R150, RZ, RZ, R151.reuse ;  /* 0x000000ffff967224 */ /* 0x100fe200078e0097 */
[----:B------:R-:W-:Y:S01]  /*1e70*/  UMOV UR33, 0x40000040 ;  /* 0x4000004000217882 */ /* 0x000fe20000000000 */
[----:B------:R-:W-:Y:S01]  /*1e80*/  UMOV UR35, 0x40000040 ;  /* 0x4000004000237882 */ /* 0x000fe20000000000 */
[----:B------:R-:W-:Y:S01]  /*1e90*/  ULOP3.LUT UR4, UR4, 0x3fff, URZ, 0xc0, !UPT ;  /* 0x00003fff04047892 */ /* 0x000fe2000f8ec03f */
[----:B------:R-:W-:Y:S01]  /*1ea0*/  @!P1 PRMT R2, RZ, 0x654, R2 ;  /* 0x00000654ff029816 */ /* 0x000fe20000000002 */
        /* <DEDUP_REMOVED lines=47> */
[----:B------:R-:W-:Y:S01]  /*21a0*/  UIADD3 UR56, UR54, -0x2, URZ ;  /* 0xfffffffe36387890 */ /* 0x000fe2000fffe03f */
        /* <DEDUP_REMOVED lines=41> */
[----:B------:R-:W-:Y:S01]  /*2440*/  QGMMA.64x128x32.F32.E4M3.E4M3 R24, gdesc[UR4], R24, gsb0 ;  /* 0x01e00000041879f3 */ /* 0x000fe20008000818 */
[----:B------:R-:W-:Y:S02]  /*2450*/  UMOV UR6, 0xffffff80 ;  /* 0xffffff8000067882 */ /* 0x000fe40000000000 */
[----:B------:R-:W-:-:S04]  /*2460*/  UIMAD UR6, UR54, UR6, 0x80 ;  /* 0x00000080360674a4 */ /* 0x000fc8000f8e0206 */
[----:B------:R-:W-:-:S04]  /*2470*/  UIADD3 UR6, UR51, UR6, URZ ;  /* 0x0000000633067290 */ /* 0x000fc8000fffe03f */
[----:B------:R-:W-:Y:S01]  /*2480*/  UIADD3 UR7, -UR52, 0x1, UR6 ;  /* 0x0000000134077890 */ /* 0x000fe2000fffe106 */
[----:B------:R-:W-:Y:S02]  /*2490*/  WARPGROUP.DEPBAR.LE gsb0, 0x0 ;  /* 0x00008000000079c5 */ /* 0x000fe40000010000 */
[----:B------:R-:W-:-:S06]  /*24a0*/  WARPGROUP.ARRIVE ;  /* 0x00000000000079c5 */ /* 0x000fcc0000000000 */
        /* <DEDUP_REMOVED lines=22> */
[----:B------:R-:W-:Y:S01]  /*2610*/  FMUL.FTZ R50, R0, R50 ;  /* 0x0000003200327220 */ /* 0x000fe20000410000 */
[----:B------:R-:W-:-:S02]  /*2620*/  IMAD.U32 R40, RZ, RZ, UR7 ;  /* 0x00000007ff287e24 */ /* 0x000fc4000f8e00ff */
[C---:B------:R-:W-:Y:S01]  /*2630*/  FMUL.FTZ R10, R0.reuse, R37 ;  /* 0x00000025000a7220 */ /* 0x040fe20000410000 */
[----:B------:R-:W-:Y:S02]  /*2640*/  IMAD.U32 R29, RZ, RZ, UR53 ;  /* 0x00000035ff1d7e24 */ /* 0x000fe4000f8e00ff */
[C---:B------:R-:W-:Y:S01]  /*2650*/  FMUL.FTZ R30, R0.reuse, R30 ;  /* 0x0000001e001e7220 */ /* 0x040fe20000410000 */
[C---:B------:R-:W-:Y:S01]  /*2660*/  FMUL.FTZ R9, R0.reuse, R36 ;  /* 0x0000002400097220 */ /* 0x040fe20000410000 */
[C---:B------:R-:W-:Y:S01]  /*2670*/  FMUL.FTZ R15, R0.reuse, R49 ;  /* 0x00000031000f7220 */ /* 0x040fe20000410000 */
[----:B------:R0:W-:Y:S01]  /*2680*/  MUFU.TANH R37, R50 ;  /* 0x0000003200257308 */ /* 0x0001e20000002400 */
[----:B------:R-:W-:Y:S02]  /*2690*/  IMAD.U32 R36, RZ, RZ, UR6 ;  /* 0x00000006ff247e24 */ /* 0x000fe4000f8e00ff */
[----:B------:R-:W-:Y:S01]  /*26a0*/  FMUL.FTZ R31, R0, R31 ;  /* 0x0000001f001f7220 */ /* 0x000fe20000410000 */
[----:B------:R-:W-:-:S02]  /*26b0*/  IMAD R49, R17, -0x2, R40 ;  /* 0xfffffffe11317824 */ /* 0x000fc400078e0228 */
[C---:B------:R-:W-:Y:S01]  /*26c0*/  FMUL.FTZ R34, R0.reuse, R34 ;  /* 0x0000002200227220 */ /* 0x040fe20000410000 */
[----:B------:R-:W-:Y:S02]  /*26d0*/  IMAD R36, R17, -0x2, R36 ;  /* 0xfffffffe11247824 */ /* 0x000fe400078e0224 */
[C---:B------:R-:W-:Y:S01]  /*26e0*/  FMUL.FTZ R35, R0.reuse, R35 ;  /* 0x0000002300237220 */ /* 0x040fe20000410000 */
[C---:B------:R-:W-:Y:S01]  /*26f0*/  FMUL.FTZ R38, R0.reuse, R38 ;  /* 0x0000002600267220 */ /* 0x040fe20000410000 */
[----:B------:R-:W1:Y:S01]  /*2700*/  MUFU.TANH R26, R26 ;  /* 0x0000001a001a7308 */ /* 0x000e620000002400 */
[----:B0-----:R-:W-:Y:S02]  /*2710*/  IMAD R50, R29, 0x80, R22 ;  /* 0x000000801d327824 */ /* 0x001fe400078e0216 */
[C---:B------:R-:W-:Y:S01]  /*2720*/  FMUL.FTZ R3, R0.reuse, R24 ;  /* 0x0000001800037220 */ /* 0x040fe20000410000 */
[C---:B------:R-:W-:Y:S01]  /*2730*/  FMUL.FTZ R21, R0.reuse, R52 ;  /* 0x0000003400157220 */ /* 0x040fe20000410000 */
[C---:B------:R-:W-:Y:S01]  /*2740*/  FMUL.FTZ R24, R0.reuse, R53 ;  /* 0x0000003500187220 */ /* 0x040fe20000410000 */
[C---:B------:R-:W-:Y:S01]  /*2750*/  FMUL.FTZ R54, R0.reuse, R54 ;  /* 0x0000003600367220 */ /* 0x040fe20000410000 */
[----:B------:R-:W-:Y:S01]  /*2760*/  IADD3 R29, R49, 0x8, R50 ;  /* 0x00000008311d7810 */ /* 0x000fe20007ffe032 */
[C---:B------:R-:W-:Y:S01]  /*2770*/  FMUL.FTZ R39, R0.reuse, R39 ;  /* 0x0000002700277220 */ /* 0x040fe20000410000 */
[----:B------:R-:W0:Y:S01]  /*2780*/  MUFU.TANH R27, R27 ;  /* 0x0000001b001b7308 */ /* 0x000e220000002400 */
[----:B------:R-:W-:Y:S01]  /*2790*/  FMUL.FTZ R7, R0, R33 ;  /* 0x0000002100077220 */ /* 0x000fe20000410000 */
[----:B------:R-:W-:Y:S01]  /*27a0*/  VIMNMX R29, R36, R29, PT ;  /* 0x0000001d241d7248 */ /* 0x000fe20003fe0100 */
[C---:B------:R-:W-:Y:S01]  /*27b0*/  FMUL.FTZ R55, R0.reuse, R55 ;  /* 0x0000003700377220 */ /* 0x040fe20000410000 */
[C---:B------:R-:W-:Y:S01]  /*27c0*/  FMUL.FTZ R42, R0.reuse, R42 ;  /* 0x0000002a002a7220 */ /* 0x040fe20000410000 */
[C---:B------:R-:W-:Y:S01]  /*27d0*/  FMUL.FTZ R8, R0.reuse, R32 ;  /* 0x0000002000087220 */ /* 0x040fe20000410000 */
[C---:B------:R-:W-:Y:S01]  /*27e0*/  ISETP.GT.AND P2, PT, R29.reuse, RZ, PT ;  /* 0x000000ff1d00720c */ /* 0x040fe20003f44270 */
[C---:B------:R-:W-:Y:S01]  /*27f0*/  FMUL.FTZ R43, R0.reuse, R43 ;  /* 0x0000002b002b7220 */ /* 0x040fe20000410000 */
[----:B------:R-:W-:Y:S01]  /*2800*/  MUFU.TANH R30, R30 ;  /* 0x0000001e001e7308 */ /* 0x000fe20000002400 */
[C---:B------:R-:W-:Y:S01]  /*2810*/  ISETP.GT.AND P3, PT, R29.reuse, 0x1, PT ;  /* 0x000000011d00780c */ /* 0x040fe20003f64270 */
[C---:B------:R-:W-:Y:S01]  /*2820*/  FMUL.FTZ R5, R0.reuse, R28 ;  /* 0x0000001c00057220 */ /* 0x040fe20000410000 */
[C---:B------:R-:W-:Y:S01]  /*2830*/  ISETP.GT.AND P4, PT, R29.reuse, 0x8, PT ;  /* 0x000000081d00780c */ /* 0x040fe20003f84270 */
[----:B------:R-:W-:Y:S01]  /*2840*/  FMUL.FTZ R28, R0, R56 ;  /* 0x00000038001c7220 */ /* 0x000fe20000410000 */
[----:B-1----:R-:W-:Y:S01]  /*2850*/  FSEL R52, R26, -INF , P2 ;  /* 0xff8000001a347808 */ /* 0x002fe20001000000 */
[C---:B------:R-:W-:Y:S01]  /*2860*/  FMUL.FTZ R46, R0.reuse, R46 ;  /* 0x0000002e002e7220 */ /* 0x040fe20000410000 */
[----:B------:R-:W-:Y:S01]  /*2870*/  ISETP.GT.AND P2, PT, R29, 0x9, PT ;  /* 0x000000091d00780c */ /* 0x000fe20003f44270 */
[----:B------:R-:W-:Y:S01]  /*2880*/  MUFU.TANH R31, R31 ;  /* 0x0000001f001f7308 */ /* 0x000fe20000002400 */
[----:B0-----:R-:W-:Y:S01]  /*2890*/  FSEL R53, R27, -INF , P3 ;  /* 0xff8000001b357808 */ /* 0x001fe20001800000 */
[C---:B------:R-:W-:Y:S01]  /*28a0*/  FMUL.FTZ R47, R0.reuse, R47 ;  /* 0x0000002f002f7220 */ /* 0x040fe20000410000 */
[C---:B------:R-:W-:Y:S01]  /*28b0*/  ISETP.GT.AND P3, PT, R29.reuse, 0x10, PT ;  /* 0x000000101d00780c */ /* 0x040fe20003f64270 */
[----:B------:R-:W-:Y:S01]  /*28c0*/  FMUL.FTZ R51, R0, R51 ;  /* 0x0000003300337220 */ /* 0x000fe20000410000 */
[----:B------:R-:W-:Y:S01]  /*28d0*/  FMNMX.FTZ R27, R52, R53, !PT ;  /* 0x00000035341b7209 */ /* 0x000fe20007810000 */
        /* <DEDUP_REMOVED lines=18> */
[----:B------:R-:W1:Y:S01]  /*2a00*/  MUFU.TANH R38, R38 ;  /* 0x0000002600267308 */ /* 0x000e620000002400 */
[----:B0-----:R-:W-:Y:S01]  /*2a10*/  FSEL R56, R34, -INF , P3 ;  /* 0xff80000022387808 */ /* 0x001fe20001800000 */
[C---:B------:R-:W-:Y:S01]  /*2a20*/  FMUL.FTZ R82, R0.reuse, R82 ;  /* 0x0000005200527220 */ /* 0x040fe20000410000 */
[C---:B------:R-:W-:Y:S01]  /*2a30*/  ISETP.GT.AND P3, PT, R29.reuse, 0x18, PT ;  /* 0x000000181d00780c */ /* 0x040fe20003f64270 */
[C---:B------:R-:W-:Y:S01]  /*2a40*/  FMUL.FTZ R83, R0.reuse, R83 ;  /* 0x0000005300537220 */ /* 0x040fe20000410000 */
[C---:B------:R-:W-:Y:S01]  /*2a50*/  FMUL.FTZ R86, R0.reuse, R86 ;  /* 0x0000005600567220 */ /* 0x040fe20000410000 */
[C---:B------:R-:W-:Y:S01]  /*2a60*/  FMUL.FTZ R87, R0.reuse, R87 ;  /* 0x0000005700577220 */ /* 0x040fe20000410000 */
[----:B------:R-:W-:Y:S01]  /*2a70*/  FMUL.FTZ R4, R0, R25 ;  /* 0x0000001900047220 */ /* 0x000fe20000410000 */
[----:B------:R0:W-:Y:S01]  /*2a80*/  MUFU.TANH R33, R54 ;  /* 0x0000003600217308 */ /* 0x0001e20000002400 */
[----:B------:R-:W-:Y:S01]  /*2a90*/  VIADDMNMX R49, R50, R49, R36, PT ;  /* 0x0000003132317246 */ /* 0x000fe20003800124 */
[C---:B------:R-:W-:Y:S01]  /*2aa0*/  FMUL.FTZ R25, R0.reuse, R57 ;  /* 0x0000003900197220 */ /* 0x040fe20000410000 */
[C---:B------:R-:W-:Y:S01]  /*2ab0*/  FMUL.FTZ R60, R0.reuse, R60 ;  /* 0x0000003c003c7220 */ /* 0x040fe20000410000 */
[C---:B------:R-:W-:Y:S01]  /*2ac0*/  FMUL.FTZ R61, R0.reuse, R61 ;  /* 0x0000003d003d7220 */ /* 0x040fe20000410000 */
[C---:B------:R-:W-:Y:S01]  /*2ad0*/  FMUL.FTZ R64, R0.reuse, R64 ;  /* 0x0000004000407220 */ /* 0x040fe20000410000 */
[C---:B------:R-:W-:Y:S01]  /*2ae0*/  FMUL.FTZ R65, R0.reuse, R65 ;  /* 0x0000004100417220 */ /* 0x040fe20000410000 */
[----:B------:R-:W-:Y:S01]  /*2af0*/  FMUL.FTZ R68, R0, R68 ;  /* 0x0000004400447220 */ /* 0x000fe20000410000 */
[----:B------:R-:W2:Y:S01]  /*2b00*/  MUFU.TANH R39, R39 ;  /* 0x0000002700277308 */ /* 0x000ea20000002400 */
[----:B0-----:R-:W-:Y:S01]  /*2b10*/  FSEL R54, R30, -INF , P4 ;  /* 0xff8000001e367808 */ /* 0x001fe20002000000 */
[----:B------:R-:W-:Y:S01]  /*2b20*/  FMUL.FTZ R69, R0, R69 ;  /* 0x0000004500457220 */ /* 0x000fe20000410000 */
[----:B-1----:R-:W-:Y:S01]  /*2b30*/  FSEL R89, R38, -INF , P3 ;  /* 0xff80000026597808 */ /* 0x002fe20001800000 */
[----:B------:R-:W-:Y:S01]  /*2b40*/  FMUL.FTZ R72, R0, R72 ;  /* 0x0000004800487220 */ /* 0x000fe20000410000 */
[----:B------:R-:W-:Y:S01]  /*2b50*/  FMNMX.FTZ R26, R54, R27, !PT ;  /* 0x0000001b361a7209 */ /* 0x000fe20007810000 */
[C---:B------:R-:W-:Y:S01]  /*2b60*/  FMUL.FTZ R73, R0.reuse, R73 ;  /* 0x0000004900497220 */ /* 0x040fe20000410000 */
[----:B------:R-:W-:Y:S01]  /*2b70*/  ISETP.GT.AND P3, PT, R29, 0x20, PT ;  /* 0x000000201d00780c */ /* 0x000fe20003f64270 */
[----:B------:R0:W-:Y:S01]  /*2b80*/  MUFU.TANH R32, R55 ;  /* 0x0000003700207308 */ /* 0x0001e20000002400 */
[----:B------:R-:W-:Y:S01]  /*2b90*/  ISETP.GT.AND P4, PT, R49, 0x8, PT ;  /* 0x000000083100780c */ /* 0x000fe20003f84270 */
        /* <DEDUP_REMOVED lines=8> */
[----:B------:R0:W-:Y:S01]  /*2c20*/  @!P1 SYNCS.ARRIVE.TRANS64.RED.A1T0 RZ, [R2+URZ], RZ ;  /* 0x000000ff02ff99a7 */ /* 0x0001e2000810043f */
[----:B------:R-:W-:Y:S01]  /*2c30*/  ISETP.GT.AND P2, PT, R29, 0x11, PT ;  /* 0x000000111d00780c */ /* 0x000fe20003f44270 */
[----:B------:R-:W-:Y:S01]  /*2c40*/  UIADD3 UR6, UR51, -UR52, URZ ;  /* 0x8000003433067290 */ /* 0x000fe2000fffe03f */
[----:B------:R-:W-:-:S02]  /*2c50*/  FMNMX.FTZ R27, R55, R26, !PT ;  /* 0x0000001a371b7209 */ /* 0x000fc40007810000 */
[----:B------:R-:W-:Y:S01]  /*2c60*/  FSEL R88, R35, -INF , P2 ;  /* 0xff80000023587808 */ /* 0x000fe20001000000 */
[----:B------:R-:W3:Y:S01]  /*2c70*/  MUFU.TANH R43, R43 ;  /* 0x0000002b002b7308 */ /* 0x000ee20000002400 */
[----:B------:R-:W-:Y:S01]  /*2c80*/  FMNMX.FTZ R27, R56, R27, !PT ;  /* 0x0000001b381b7209 */ /* 0x000fe20007810000 */
[----:B------:R-:W-:Y:S01]  /*2c90*/  ULEA UR6, UR53, UR6, 0x7 ;  /* 0x0000000635067291 */ /* 0x000fe2000f8e383f */
[----:B------:R-:W-:Y:S02]  /*2ca0*/  ISETP.GT.AND P2, PT, R29, 0x19, PT ;  /* 0x000000191d00780c */ /* 0x000fe40003f44270 */
[----:B------:R-:W-:Y:S01]  /*2cb0*/  FMNMX.FTZ R26, R88, R27, !PT ;  /* 0x0000001b581a7209 */ /* 0x000fe20007810000 */
[----:B------:R-:W-:Y:S01]  /*2cc0*/  USHF.R.S32.HI UR7, URZ, 0x1f, UR6 ;  /* 0x0000001f3f077899 */ /* 0x000fe20008011406 */
[----:B--2---:R-:W-:Y:S01]  /*2cd0*/  FSEL R90, R39, -INF , P2 ;  /* 0xff800000275a7808 */ /* 0x004fe20001000000 */
[----:B------:R-:W2:Y:S01]  /*2ce0*/  MUFU.TANH R46, R46 ;  /* 0x0000002e002e7308 */ /* 0x000ea20000002400 */
[----:B------:R-:W-:Y:S01]  /*2cf0*/  FMNMX.FTZ R27, R89, R26, !PT ;  /* 0x0000001a591b7209 */ /* 0x000fe20007810000 */
[----:B------:R-:W-:Y:S01]  /*2d00*/  ULEA.HI UR7, UR7, UR6, URZ, 0x7 ;  /* 0x0000000607077291 */ /* 0x000fe2000f8f383f */
[----:B------:R-:W-:-:S02]  /*2d10*/  ISETP.GT.AND P2, PT, R29, 0x21, PT ;  /* 0x000000211d00780c */ /* 0x000fc40003f44270 */
[----:B-1----:R-:W-:Y:S01]  /*2d20*/  FSEL R91, R42, -INF , P3 ;  /* 0xff8000002a5b7808 */ /* 0x002fe20001800000 */
[----:B------:R-:W-:Y:S01]  /*2d30*/  USHF.R.S32.HI UR7, URZ, 0x7, UR7 ;  /* 0x000000073f077899 */ /* 0x000fe20008011407 */
[----:B------:R-:W-:Y:S01]  /*2d40*/  FMNMX.FTZ R26, R90, R27, !PT ;  /* 0x0000001b5a1a7209 */ /* 0x000fe20007810000 */
[----:B------:R-:W1:Y:S01]  /*2d50*/  MUFU.TANH R47, R47 ;  /* 0x0000002f002f7308 */ /* 0x000e620000002400 */
[----:B------:R-:W-:Y:S01]  /*2d60*/  ISETP.GT.AND P3, PT, R29, 0x28, PT ;  /* 0x000000281d00780c */ /* 0x000fe20003f64270 */
[----:B------:R-:W-:Y:S01]  /*2d70*/  UISETP.LT.AND UP0, UPT, URZ, UR7, UPT ;  /* 0x000000073f00728c */ /* 0x000fe2000bf01270 */
[----:B---3--:R-:W-:Y:S02]  /*2d80*/  FSEL R92, R43, -INF , P2 ;  /* 0xff8000002b5c7808 */ /* 0x008fe40001000000 */
[----:B------:R-:W-:Y:S01]  /*2d90*/  FMNMX.FTZ R27, R91, R26, !PT ;  /* 0x0000001a5b1b7209 */ /* 0x000fe20007810000 */
[----:B------:R-:W-:Y:S01]  /*2da0*/  USEL UR54, URZ, UR7, !UP0 ;  /* 0x000000073f367287 */ /* 0x000fe2000c000000 */
[----:B------:R-:W-:Y:S01]  /*2db0*/  ISETP.GT.AND P2, PT, R29, 0x29, PT ;  /* 0x000000291d00780c */ /* 0x000fe20003f44270 */
[----:B------:R-:W3:Y:S01]  /*2dc0*/  MUFU.TANH R51, R51 ;  /* 0x0000003300337308 */ /* 0x000ee20000002400 */
[----:B--2---:R-:W-:Y:S01]  /*2dd0*/  FSEL R93, R46, -INF , P3 ;  /* 0xff8000002e5d7808 */ /* 0x004fe20001800000 */
[----:B------:R-:W-:Y:S01]  /*2de0*/  UISETP.GE.AND UP0, UPT, UR56, UR54, UPT ;  /* 0x000000363800728c */ /* 0x000fe2000bf06270 */
[----:B------:R-:W-:-:S02]  /*2df0*/  FMNMX.FTZ R26, R92, R27, !PT ;  /* 0x0000001b5c1a7209 */ /* 0x000fc40007810000 */
[----:B------:R-:W-:Y:S02]  /*2e00*/  ISETP.GT.AND P3, PT, R29, 0x30, PT ;  /* 0x000000301d00780c */ /* 0x000fe40003f64270 */
[----:B------:R-:W-:Y:S01]  /*2e10*/  FMNMX.FTZ R27, R93, R26, !PT ;  /* 0x0000001a5d1b7209 */ /* 0x000fe20007810000 */
[----:B------:R-:W2:Y:S01]  /*2e20*/  MUFU.TANH R58, R58 ;  /* 0x0000003a003a7308 */ /* 0x000ea20000002400 */
[----:B-1----:R-:W-:Y:S02]  /*2e30*/  FSEL R94, R47, -INF , P2 ;  /* 0xff8000002f5e7808 */ /* 0x002fe40001000000 */
[----:B------:R-:W-:Y:S02]  /*2e40*/  ISETP.GT.AND P2, PT, R29, 0x31, PT ;  /* 0x000000311d00780c */ /* 0x000fe40003f44270 */
[----:B------:R-:W-:Y:S02]  /*2e50*/  FSEL R37, R37, -INF , P3 ;  /* 0xff80000025257808 */ /* 0x000fe40001800000 */
[----:B------:R-:W-:Y:S01]  /*2e60*/  FMNMX.FTZ R26, R94, R27, !PT ;  /* 0x0000001b5e1a7209 */ /* 0x000fe20007810000 */
[----:B------:R-:W1:Y:S01]  /*2e70*/  MUFU.TANH R59, R59 ;  /* 0x0000003b003b7308 */ /* 0x000e620000002400 */
[----:B------:R-:W-:-:S02]  /*2e80*/  ISETP.GT.AND P3, PT, R29, 0x38, PT ;  /* 0x000000381d00780c */ /* 0x000fc40003f64270 */
[----:B---3--:R-:W-:Y:S02]  /*2e90*/  FSEL R35, R51, -INF , P2 ;  /* 0xff80000033237808 */ /* 0x008fe40001000000 */
[----:B------:R-:W-:Y:S02]  /*2ea0*/  FMNMX.FTZ R26, R37, R26, !PT ;  /* 0x0000001a251a7209 */ /* 0x000fe40007810000 */
[----:B------:R-:W-:Y:S01]  /*2eb0*/  ISETP.GT.AND P2, PT, R29, 0x39, PT ;  /* 0x000000391d00780c */ /* 0x000fe20003f44270 */
[----:B------:R-:W3:Y:S01]  /*2ec0*/  MUFU.TANH R62, R62 ;  /* 0x0000003e003e7308 */ /* 0x000ee20000002400 */
[----:B------:R-:W-:Y:S02]  /*2ed0*/  FSEL R33, R33, -INF , P3 ;  /* 0xff80000021217808 */ /* 0x000fe40001800000 */
[----:B------:R-:W-:Y:S02]  /*2ee0*/  FMNMX.FTZ R26, R35, R26, !PT ;  /* 0x0000001a231a7209 */ /* 0x000fe40007810000 */
[----:B------:R-:W-:-:S02]  /*2ef0*/  ISETP.GT.AND P3, PT, R29, 0x40, PT ;  /* 0x000000401d00780c */ /* 0x000fc40003f64270 */
[----:B------:R-:W-:Y:S01]  /*2f00*/  FSEL R32, R32, -INF , P2 ;  /* 0xff80000020207808 */ /* 0x000fe20001000000 */
[----:B------:R-:W4:Y:S01]  /*2f10*/  MUFU.TANH R63, R63 ;  /* 0x0000003f003f7308 */ /* 0x000f220000002400 */
[----:B------:R-:W-:Y:S02]  /*2f20*/  FMNMX.FTZ R27, R33, R26, !PT ;  /* 0x0000001a211b7209 */ /* 0x000fe40007810000 */
[C---:B------:R-:W-:Y:S02]  /*2f30*/  ISETP.GT.AND P2, PT, R29.reuse, 0x41, PT ;  /* 0x000000411d00780c */ /* 0x040fe40003f44270 */
[----:B--2---:R-:W-:Y:S02]  /*2f40*/  FSEL R30, R58, -INF , P3 ;  /* 0xff8000003a1e7808 */ /* 0x004fe40001800000 */
[----:B------:R-:W-:Y:S01]  /*2f50*/  FMNMX.FTZ R31, R32, R27, !PT ;  /* 0x0000001b201f7209 */ /* 0x000fe20007810000 */
[----:B------:R-:W2:Y:S01]  /*2f60*/  MUFU.TANH R34, R66 ;  /* 0x0000004200227308 */ /* 0x000ea20000002400 */
[----:B------:R-:W-:-:S02]  /*2f70*/  ISETP.GT.AND P3, PT, R29, 0x48, PT ;  /* 0x000000481d00780c */ /* 0x000fc40003f64270 */
[----:B-1----:R-:W-:Y:S02]  /*2f80*/  FSEL R27, R59, -INF , P2 ;  /* 0xff8000003b1b7808 */ /* 0x002fe40001000000 */
[----:B------:R-:W-:Y:S02]  /*2f90*/  FMNMX.FTZ R44, R30, R31, !PT ;  /* 0x0000001f1e2c7209 */ /* 0x000fe40007810000 */
[----:B------:R-:W-:Y:S01]  /*2fa0*/  ISETP.GT.AND P2, PT, R29, 0x49, PT ;  /* 0x000000491d00780c */ /* 0x000fe20003f44270 */
[----:B------:R-:W1:Y:S01]  /*2fb0*/  MUFU.TANH R38, R67 ;  /* 0x0000004300267308 */ /* 0x000e620000002400 */
[----:B---3--:R-:W-:Y:S02]  /*2fc0*/  FSEL R26, R62, -INF , P3 ;  /* 0xff8000003e1a7808 */ /* 0x008fe40001800000 */
[----:B------:R-:W-:Y:S02]  /*2fd0*/  FMNMX.FTZ R45, R27, R44, !PT ;  /* 0x0000002c1b2d7209 */ /* 0x000fe40007810000 */
[----:B------:R-:W-:-:S02]  /*2fe0*/  ISETP.GT.AND P3, PT, R29, 0x50, PT ;  /* 0x000000501d00780c */ /* 0x000fc40003f64270 */
[----:B----4-:R-:W-:Y:S01]  /*2ff0*/  FSEL R31, R63, -INF , P2 ;  /* 0xff8000003f1f7808 */ /* 0x010fe20001000000 */
[----:B------:R-:W3:Y:S01]  /*3000*/  MUFU.TANH R39, R70 ;  /* 0x0000004600277308 */ /* 0x000ee20000002400 */
[----:B------:R-:W-:Y:S02]  /*3010*/  FMNMX.FTZ R46, R26, R45, !PT ;  /* 0x0000002d1a2e7209 */ /* 0x000fe40007810000 */
[----:B------:R-:W-:Y:S02]  /*3020*/  ISETP.GT.AND P2, PT, R29, 0x51, PT ;  /* 0x000000511d00780c */ /* 0x000fe40003f44270 */
        /* <DEDUP_REMOVED lines=11> */
[----:B------:R-:W-:Y:S01]  /*30e0*/  FMNMX.FTZ R47, R39, R48, !PT ;  /* 0x00000030272f7209 */ /* 0x000fe20007810000 */
[----:B------:R-:W3:Y:S01]  /*30f0*/  MUFU.TANH R42, R75 ;  /* 0x0000004b002a7308 */ /* 0x000ee20000002400 */
[----:B--2---:R-:W-:Y:S02]  /*3100*/  FSEL R40, R40, -INF , P2 ;  /* 0xff80000028287808 */ /* 0x004fe40001000000 */
[----:B------:R-:W-:Y:S02]  /*3110*/  ISETP.GT.AND P2, PT, R29, 0x61, PT ;  /* 0x000000611d00780c */ /* 0x000fe40003f44270 */
[----:B------:R-:W-:-:S03]  /*3120*/  FMNMX.FTZ R48, R40, R47, !PT ;  /* 0x0000002f28307209 */ /* 0x000fc60007810000 */
[----:B------:R2:W4:Y:S01]  /*3130*/  MUFU.TANH R43, R78 ;  /* 0x0000004e002b7308 */ /* 0x0005220000002400 */
[----:B-1----:R-:W-:Y:S02]  /*3140*/  FSEL R41, R41, -INF , P3 ;  /* 0xff80000029297808 */ /* 0x002fe40001800000 */
[----:B------:R-:W-:Y:S02]  /*3150*/  ISETP.GT.AND P3, PT, R29, 0x68, PT ;  /* 0x000000681d00780c */ /* 0x000fe40003f64270 */
[----:B------:R-:W-:-:S03]  /*3160*/  FMNMX.FTZ R51, R41, R48, !PT ;  /* 0x0000003029337209 */ /* 0x000fc60007810000 */
[----:B------:R1:W5:Y:S01]  /*3170*/  MUFU.TANH R44, R79 ;  /* 0x0000004f002c7308 */ /* 0x0003620000002400 */
[----:B---3--:R-:W-:Y:S01]  /*3180*/  FSEL R42, R42, -INF , P2 ;  /* 0xff8000002a2a7808 */ /* 0x008fe20001000000 */
[----:B--2---:R-:W-:Y:S01]  /*3190*/  IMAD.MOV.U32 R78, RZ, RZ, R151 ;  /* 0x000000ffff4e7224 */ /* 0x004fe200078e0097 */
[----:B------:R-:W-:Y:S02]  /*31a0*/  ISETP.GT.AND P2, PT, R29, 0x69, PT ;  /* 0x000000691d00780c */ /* 0x000fe40003f44270 */
[----:B------:R-:W-:-:S03]  /*31b0*/  FMNMX.FTZ R58, R42, R51, !PT ;  /* 0x000000332a3a7209 */ /* 0x000fc60007810000 */
[----:B------:R2:W3:Y:S01]  /*31c0*/  MUFU.TANH R45, R82 ;  /* 0x00000052002d7308 */ /* 0x0004e20000002400 */
[----:B----4-:R-:W-:Y:S01]  /*31d0*/  FSEL R43, R43, -INF , P3 ;  /* 0xff8000002b2b7808 */ /* 0x010fe20001800000 */
[----:B-1----:R-:W-:Y:S01]  /*31e0*/  IMAD.MOV.U32 R79, RZ, RZ, R151 ;  /* 0x000000ffff4f7224 */ /* 0x002fe200078e0097 */
[----:B------:R-:W-:Y:S02]  /*31f0*/  ISETP.GT.AND P3, PT, R29, 0x70, PT ;  /* 0x000000701d00780c */ /* 0x000fe40003f64270 */
[----:B------:R-:W-:-:S03]  /*3200*/  FMNMX.FTZ R51, R43, R58, !PT ;  /* 0x0000003a2b337209 */ /* 0x000fc60007810000 */
[----:B------:R1:W4:Y:S01]  /*3210*/  MUFU.TANH R46, R83 ;  /* 0x00000053002e7308 */ /* 0x0003220000002400 */
[----:B-----5:R-:W-:Y:S01]  /*3220*/  FSEL R44, R44, -INF , P2 ;  /* 0xff8000002c2c7808 */ /* 0x020fe20001000000 */
[----:B--2---:R-:W-:Y:S01]  /*3230*/  IMAD.MOV.U32 R82, RZ, RZ, R151 ;  /* 0x000000ffff527224 */ /* 0x004fe200078e0097 */
[----:B------:R-:W-:Y:S02]  /*3240*/  ISETP.GT.AND P2, PT, R29, 0x71, PT ;  /* 0x000000711d00780c */ /* 0x000fe40003f44270 */
[----:B------:R-:W-:-:S03]  /*3250*/  FMNMX.FTZ R58, R44, R51, !PT ;  /* 0x000000332c3a7209 */ /* 0x000fc60007810000 */
[----:B------:R2:W5:Y:S01]  /*3260*/  MUFU.TANH R47, R86 ;  /* 0x00000056002f7308 */ /* 0x0005620000002400 */
[----:B---3--:R-:W-:Y:S01]  /*3270*/  FSEL R45, R45, -INF , P3 ;  /* 0xff8000002d2d7808 */ /* 0x008fe20001800000 */
[----:B-1----:R-:W-:Y:S01]  /*3280*/  IMAD.MOV.U32 R83, RZ, RZ, R151 ;  /* 0x000000ffff537224 */ /* 0x002fe200078e0097 */
[----:B------:R-:W-:Y:S02]  /*3290*/  ISETP.GT.AND P3, PT, R29, 0x78, PT ;  /* 0x000000781d00780c */ /* 0x000fe40003f64270 */
[----:B------:R-:W-:-:S03]  /*32a0*/  FMNMX.FTZ R51, R45, R58, !PT ;  /* 0x0000003a2d337209 */ /* 0x000fc60007810000 */
[----:B------:R1:W3:Y:S01]  /*32b0*/  MUFU.TANH R48, R87 ;  /* 0x0000005700307308 */ /* 0x0002e20000002400 */
[----:B----4-:R-:W-:Y:S01]  /*32c0*/  FSEL R46, R46, -INF , P2 ;  /* 0xff8000002e2e7808 */ /* 0x010fe20001000000 */
[----:B--2---:R-:W-:Y:S01]  /*32d0*/  IMAD.MOV.U32 R86, RZ, RZ, R151 ;  /* 0x000000ffff567224 */ /* 0x004fe200078e0097 */
[----:B------:R-:W-:Y:S02]  /*32e0*/  ISETP.GT.AND P2, PT, R29, 0x79, PT ;  /* 0x000000791d00780c */ /* 0x000fe40003f44270 */
[----:B------:R-:W-:-:S03]  /*32f0*/  FMNMX.FTZ R58, R46, R51, !PT ;  /* 0x000000332e3a7209 */ /* 0x000fc60007810000 */
[----:B------:R-:W-:Y:S01]  /*3300*/  MUFU.TANH R3, R3 ;  /* 0x0000000300037308 */ /* 0x000fe20000002400 */
[----:B-----5:R-:W-:Y:S01]  /*3310*/  FSEL R47, R47, -INF , P3 ;  /* 0xff8000002f2f7808 */ /* 0x020fe20001800000 */
[----:B-1----:R-:W-:Y:S01]  /*3320*/  IMAD.MOV.U32 R87, RZ, RZ, R151 ;  /* 0x000000ffff577224 */ /* 0x002fe200078e0097 */
[----:B------:R-:W-:Y:S02]  /*3330*/  ISETP.GT.AND P3, PT, R49, 0x1, PT ;  /* 0x000000013100780c */ /* 0x000fe40003f64270 */
[----:B------:R-:W-:-:S03]  /*3340*/  FMNMX.FTZ R29, R47, R58, !PT ;  /* 0x0000003a2f1d7209 */ /* 0x000fc60007810000 */
[----:B------:R-:W1:Y:S01]  /*3350*/  MUFU.TANH R4, R4 ;  /* 0x0000000400047308 */ /* 0x000e620000002400 */
[----:B---3--:R-:W-:-:S04]  /*3360*/  FSEL R48, R48, -INF , P2 ;  /* 0xff80000030307808 */ /* 0x008fc80001000000 */
[----:B------:R-:W-:-:S03]  /*3370*/  FMNMX.FTZ R29, R48, R29, !PT ;  /* 0x0000001d301d7209 */ /* 0x000fc60007810000 */
[----:B------:R-:W2:Y:S02]  /*3380*/  MUFU.TANH R5, R5 ;  /* 0x0000000500057308 */ /* 0x000ea40000002400 */
[----:B------:R-:W3:Y:S06]  /*3390*/  SHFL.BFLY PT, R58, R29, 0x2, 0x1f ;  /* 0x0c401f001d3a7f89 */ /* 0x000eec00000e0000 */
[----:B------:R-:W4:Y:S01]  /*33a0*/  MUFU.TANH R6, R6 ;  /* 0x0000000600067308 */ /* 0x000f220000002400 */
[----:B-1----:R-:W-:Y:S02]  /*33b0*/  FSEL R51, R4, -INF , P3 ;  /* 0xff80000004337808 */ /* 0x002fe40001800000 */
[----:B------:R-:W-:-:S05]  /*33c0*/  ISETP.GT.AND P3, PT, R49, 0x10, PT ;  /* 0x000000103100780c */ /* 0x000fca0003f64270 */
[----:B------:R-:W1:Y:S08]  /*33d0*/  MUFU.TANH R8, R8 ;  /* 0x0000000800087308 */ /* 0x000e700000002400 */
[----:B------:R-:W5:Y:S01]  /*33e0*/  MUFU.TANH R7, R7 ;  /* 0x0000000700077308 */ /* 0x000f620000002400 */
[----:B---3--:R-:W-:-:S05]  /*33f0*/  FMNMX.FTZ R58, R29, R58, !PT ;  /* 0x0000003a1d3a7209 */ /* 0x008fca0007810000 */
[----:B------:R-:W3:Y:S02]  /*3400*/  SHFL.BFLY PT, R29, R58, 0x1, 0x1f ;  /* 0x0c201f003a1d7f89 */ /* 0x000ee400000e0000 */
[----:B------:R-:W0:Y:S08]  /*3410*/  MUFU.TANH R9, R9 ;  /* 0x0000000900097308 */ /* 0x000e300000002400 */
[----:B------:R-:W0:Y:S08]  /*3420*/  MUFU.TANH R10, R10 ;  /* 0x0000000a000a7308 */ /* 0x000e300000002400 */
[----:B------:R-:W0:Y:S01]  /*3430*/  MUFU.TANH R12, R12 ;  /* 0x0000000c000c7308 */ /* 0x000e220000002400 */
[----:B---3--:R-:W-:-:S07]  /*3440*/  FMNMX.FTZ R174, R58, R29, !PT ;  /* 0x0000001d3aae7209 */ /* 0x008fce0007810000 */
[----:B------:R-:W3:Y:S01]  /*3450*/  MUFU.TANH R11, R11 ;  /* 0x0000000b000b7308 */ /* 0x000ee20000002400 */
[----:B------:R-:W-:Y:S02]  /*3460*/  MOV R29, UR10 ;  /* 0x0000000a001d7c02 */ /* 0x000fe40008000f00 */
[----:B------:R-:W-:-:S03]  /*3470*/  FSETP.NEU.FTZ.AND P2, PT, R174, -INF , PT ;  /* 0xff800000ae00780b */ /* 0x000fc60003f5d000 */
[----:B------:R-:W-:Y:S02]  /*3480*/  FFMA.FTZ R29, R174, R29, -8 ;  /* 0xc1000000ae1d7423 */ /* 0x000fe4000001001d */
[----:B------:R-:W3:Y:S03]  /*3490*/  MUFU.TANH R13, R13 ;  /* 0x0000000d000d7308 */ /* 0x000ee60000002400 */
[----:B------:R-:W-:Y:S02]  /*34a0*/  FSEL R75, R29, RZ, P2 ;  /* 0x000000ff1d4b7208 */ /* 0x000fe40001000000 */
[----:B------:R-:W-:-:S03]  /*34b0*/  ISETP.GT.AND P2, PT, R49, RZ, PT ;  /* 0x000000ff3100720c */ /* 0x000fc60003f44270 */
[--C-:B------:R-:W-:Y:S01]  /*34c0*/  FFMA.FTZ R29, R52, UR10, -R75.reuse ;  /* 0x0000000a341d7c23 */ /* 0x100fe2000801084b */
[----:B------:R-:W-:Y:S01]  /*34d0*/  FSEL R50, R3, -INF , P2 ;  /* 0xff80000003327808 */ /* 0x000fe20001000000 */
[--C-:B------:R-:W-:Y:S01]  /*34e0*/  FFMA.FTZ R36, R53, UR10, -R75.reuse ;  /* 0x0000000a35247c23 */ /* 0x100fe2000801084b */
[----:B------:R-:W-:Y:S01]  /*34f0*/  ISETP.GT.AND P2, PT, R49, 0x9, PT ;  /* 0x000000093100780c */ /* 0x000fe20003f44270 */
[--C-:B------:R-:W-:Y:S01]  /*3500*/  FFMA.FTZ R3, R54, UR10, -R75.reuse ;  /* 0x0000000a36037c23 */ /* 0x100fe2000801084b */
[----:B--2---:R-:W-:Y:S01]  /*3510*/  FSEL R52, R5, -INF , P4 ;  /* 0xff80000005347808 */ /* 0x004fe20002000000 */
[--C-:B------:R-:W-:Y:S01]  /*3520*/  FFMA.FTZ R4, R55, UR10, -R75.reuse ;  /* 0x0000000a37047c23 */ /* 0x100fe2000801084b */
[----:B------:R-:W-:Y:S01]  /*3530*/  FMNMX.FTZ R5, R50, R51, !PT ;  /* 0x0000003332057209 */ /* 0x000fe20007810000 */
[--C-:B------:R-:W-:Y:S01]  /*3540*/  FFMA.FTZ R59, R56, UR10, -R75.reuse ;  /* 0x0000000a383b7c23 */ /* 0x100fe2000801084b */
[----:B----4-:R-:W-:Y:S01]  /*3550*/  FSEL R53, R6, -INF , P2 ;  /* 0xff80000006357808 */ /* 0x010fe20001000000 */
[----:B------:R-:W2:Y:S01]  /*3560*/  MUFU.TANH R14, R14 ;  /* 0x0000000e000e7308 */ /* 0x000ea20000002400 */
[----:B------:R-:W-:Y:S01]  /*3570*/  FMNMX.FTZ R6, R52, R5, !PT ;  /* 0x0000000534067209 */ /* 0x000fe20007810000 */
[--C-:B------:R-:W-:Y:S01]  /*3580*/  FFMA.FTZ R38, R38, UR10, -R75.reuse ;  /* 0x0000000a26267c23 */ /* 0x100fe2000801084b */
[----:B------:R-:W-:Y:S01]  /*3590*/  ISETP.GT.AND P2, PT, R49, 0x11, PT ;  /* 0x000000113100780c */ /* 0x000fe20003f44270 */
[--C-:B------:R-:W-:Y:S01]  /*35a0*/  FFMA.FTZ R89, R89, UR10, -R75.reuse ;  /* 0x0000000a59597c23 */ /* 0x100fe2000801084b */
[----:B-1----:R-:W-:Y:S01]  /*35b0*/  FSEL R54, R8, -INF , P3 ;  /* 0xff80000008367808 */ /* 0x002fe20001800000 */
        /* <DEDUP_REMOVED lines=11> */
[----:B0-----:R-:W-:Y:S01]  /*3670*/  FSEL R56, R9, -INF , P3 ;  /* 0xff80000009387808 */ /* 0x001fe20001800000 */
[--C-:B------:R-:W-:Y:S01]  /*3680*/  FFMA.FTZ R33, R33, UR10, -R75.reuse ;  /* 0x0000000a21217c23 */ /* 0x100fe2000801084b */
[----:B------:R-:W-:Y:S01]  /*3690*/  FMNMX.FTZ R7, R55, R6, !PT ;  /* 0x0000000637077209 */ /* 0x000fe20007810000 */
[--C-:B------:R-:W-:Y:S01]  /*36a0*/  FFMA.FTZ R6, R88, UR10, -R75.reuse ;  /* 0x0000000a58067c23 */ /* 0x100fe2000801084b */
[C---:B------:R-:W-:Y:S01]  /*36b0*/  ISETP.GT.AND P3, PT, R49.reuse, 0x20, PT ;  /* 0x000000203100780c */ /* 0x040fe20003f64270 */
[--C-:B------:R-:W-:Y:S01]  /*36c0*/  FFMA.FTZ R32, R32, UR10, -R75.reuse ;  /* 0x0000000a20207c23 */ /* 0x100fe2000801084b */
[----:B------:R-:W-:Y:S01]  /*36d0*/  FSEL R57, R10, -INF , P2 ;  /* 0xff8000000a397808 */ /* 0x000fe20001000000 */
[----:B------:R3:W-:Y:S01]  /*36e0*/  MUFU.EX2 R5, R59 ;  /* 0x0000003b00057308 */ /* 0x0007e20000000800 */
[----:B------:R-:W-:Y:S01]  /*36f0*/  FMNMX.FTZ R8, R56, R7, !PT ;  /* 0x0000000738087209 */ /* 0x000fe20007810000 */
[--C-:B------:R-:W-:Y:S01]  /*3700*/  FFMA.FTZ R10, R90, UR10, -R75.reuse ;  /* 0x0000000a5a0a7c23 */ /* 0x100fe2000801084b */
[----:B------:R-:W-:Y:S01]  /*3710*/  ISETP.GT.AND P2, PT, R49, 0x21, PT ;  /* 0x000000213100780c */ /* 0x000fe20003f44270 */
[--C-:B------:R-:W-:Y:S01]  /*3720*/  FFMA.FTZ R30, R30, UR10, -R75.reuse ;  /* 0x0000000a1e1e7c23 */ /* 0x100fe2000801084b */
[----:B------:R-:W-:Y:S01]  /*3730*/  FSEL R58, R12, -INF , P3 ;  /* 0xff8000000c3a7808 */ /* 0x000fe20001800000 */
[--C-:B------:R-:W-:Y:S01]  /*3740*/  FFMA.FTZ R31, R31, UR10, -R75.reuse ;  /* 0x0000000a1f1f7c23 */ /* 0x100fe2000801084b */
[----:B------:R-:W-:Y:S01]  /*3750*/  FMNMX.FTZ R7, R57, R8, !PT ;  /* 0x0000000839077209 */ /* 0x000fe20007810000 */
[----:B------:R-:W0:Y:S01]  /*3760*/  MUFU.TANH R21, R21 ;  /* 0x0000001500157308 */ /* 0x000e220000002400 */
[----:B------:R-:W-:Y:S01]  /*3770*/  ISETP.GT.AND P3, PT, R49, 0x28, PT ;  /* 0x000000283100780c */ /* 0x000fe20003f64270 */
[--C-:B------:R-:W-:Y:S01]  /*3780*/  FFMA.FTZ R34, R34, UR10, -R75.reuse ;  /* 0x0000000a22227c23 */ /* 0x100fe2000801084b */
[----:B---3--:R-:W-:Y:S01]  /*3790*/  FSEL R59, R11, -INF , P2 ;  /* 0xff8000000b3b7808 */ /* 0x008fe20001000000 */
[--C-:B------:R-:W-:Y:S01]  /*37a0*/  FFMA.FTZ R39, R39, UR10, -R75.reuse ;  /* 0x0000000a27277c23 */ /* 0x100fe2000801084b */
[----:B------:R-:W-:Y:S01]  /*37b0*/  FMNMX.FTZ R8, R58, R7, !PT ;  /* 0x000000073a087209 */ /* 0x000fe20007810000 */
[--C-:B------:R-:W-:Y:S01]  /*37c0*/  FFMA.FTZ R40, R40, UR10, -R75.reuse ;  /* 0x0000000a28287c23 */ /* 0x100fe2000801084b */
[----:B------:R-:W-:Y:S01]  /*37d0*/  ISETP.GT.AND P2, PT, R49, 0x29, PT ;  /* 0x000000293100780c */ /* 0x000fe20003f44270 */
[----:B------:R-:W3:Y:S01]  /*37e0*/  MUFU.TANH R24, R24 ;  /* 0x0000001800187308 */ /* 0x000ee20000002400 */
[----:B------:R-:W-:Y:S01]  /*37f0*/  FSEL R62, R13, -INF , P3 ;  /* 0xff8000000d3e7808 */ /* 0x000fe20001800000 */
[--C-:B------:R-:W-:Y:S01]  /*3800*/  FFMA.FTZ R43, R43, UR10, -R75.reuse ;  /* 0x0000000a2b2b7c23 */ /* 0x100fe2000801084b */
[----:B------:R-:W-:Y:S01]  /*3810*/  FMNMX.FTZ R9, R59, R8, !PT ;  /* 0x000000083b097209 */ /* 0x000fe20007810000 */
[--C-:B------:R-:W-:Y:S01]  /*3820*/  FFMA.FTZ R44, R44, UR10, -R75.reuse ;  /* 0x0000000a2c2c7c23 */ /* 0x100fe2000801084b */
[----:B------:R-:W-:Y:S01]  /*3830*/  ISETP.GT.AND P3, PT, R49, 0x30, PT ;  /* 0x000000303100780c */ /* 0x000fe20003f64270 */
[--C-:B------:R-:W-:Y:S01]  /*3840*/  FFMA.FTZ R41, R41, UR10, -R75.reuse ;  /* 0x0000000a29297c23 */ /* 0x100fe2000801084b */
[----:B--2---:R-:W-:Y:S01]  /*3850*/  FSEL R63, R14, -INF , P2 ;  /* 0xff8000000e3f7808 */ /* 0x004fe20001000000 */
        /* <DEDUP_REMOVED lines=10> */
[----:B------:R-:W-:Y:S01]  /*3900*/  FFMA.FTZ R8, R91, UR10, -R75 ;  /* 0x0000000a5b087c23 */ /* 0x000fe2000801084b */
[----:B----4-:R-:W-:Y:S01]  /*3910*/  FSEL R67, R15, -INF , P2 ;  /* 0xff8000000f437808 */ /* 0x010fe20001000000 */
[--C-:B------:R-:W-:Y:S01]  /*3920*/  IMAD.MOV.U32 R94, RZ, RZ, R151.reuse ;  /* 0x000000ffff5e7224 */ /* 0x100fe200078e0097 */
[----:B------:R-:W-:Y:S01]  /*3930*/  FMNMX.FTZ R12, R66, R9, !PT ;  /* 0x00000009420c7209 */ /* 0x000fe20007810000 */
[--C-:B------:R-:W-:Y:S01]  /*3940*/  IMAD.MOV.U32 R91, RZ, RZ, R151.reuse ;  /* 0x000000ffff5b7224 */ /* 0x100fe200078e0097 */
[----:B------:R-:W-:Y:S01]  /*3950*/  ISETP.GT.AND P2, PT, R49, 0x39, PT ;  /* 0x000000393100780c */ /* 0x000fe20003f44270 */
[----:B------:R-:W4:Y:S01]  /*3960*/  MUFU.TANH R60, R60 ;  /* 0x0000003c003c7308 */ /* 0x000f220000002400 */
[----:B0-----:R-:W-:Y:S01]  /*3970*/  FSEL R70, R21, -INF , P3 ;  /* 0xff80000015467808 */ /* 0x001fe20001800000 */
[--C-:B------:R-:W-:Y:S01]  /*3980*/  IMAD.MOV.U32 R90, RZ, RZ, R151.reuse ;  /* 0x000000ffff5a7224 */ /* 0x100fe200078e0097 */
[----:B------:R-:W-:Y:S01]  /*3990*/  FMNMX.FTZ R9, R67, R12, !PT ;  /* 0x0000000c43097209 */ /* 0x000fe20007810000 */
[----:B------:R-:W-:Y:S01]  /*39a0*/  IMAD.MOV.U32 R88, RZ, RZ, R151 ;  /* 0x000000ffff587224 */ /* 0x000fe200078e0097 */
[----:B------:R-:W-:-:S02]  /*39b0*/  ISETP.GT.AND P3, PT, R49, 0x40, PT ;  /* 0x000000403100780c */ /* 0x000fc40003f64270 */
[----:B---3--:R-:W-:Y:S01]  /*39c0*/  FSEL R71, R24, -INF , P2 ;  /* 0xff80000018477808 */ /* 0x008fe20001000000 */
[----:B------:R-:W0:Y:S01]  /*39d0*/  MUFU.TANH R61, R61 ;  /* 0x0000003d003d7308 */ /* 0x000e220000002400 */
        /* <DEDUP_REMOVED lines=8> */
[C---:B------:R-:W-:Y:S01]  /*3a60*/  ISETP.GT.AND P2, PT, R49.reuse, 0x49, PT ;  /* 0x000000493100780c */ /* 0x040fe20003f44270 */
[----:B------:R-:W1:Y:S01]  /*3a70*/  MUFU.TANH R65, R65 ;  /* 0x0000004100417308 */ /* 0x000e620000002400 */
[----:B----4-:R-:W-:Y:S02]  /*3a80*/  FSEL R60, R60, -INF , P3 ;  /* 0xff8000003c3c7808 */ /* 0x010fe40001800000 */
[----:B------:R-:W-:Y:S02]  /*3a90*/  FMNMX.FTZ R13, R74, R13, !PT ;  /* 0x0000000d4a0d7209 */ /* 0x000fe40007810000 */
[----:B------:R-:W-:-:S02]  /*3aa0*/  ISETP.GT.AND P3, PT, R49, 0x50, PT ;  /* 0x000000503100780c */ /* 0x000fc40003f64270 */
[----:B0-----:R-:W-:Y:S01]  /*3ab0*/  FSEL R61, R61, -INF , P2 ;  /* 0xff8000003d3d7808 */ /* 0x001fe20001000000 */
[----:B------:R-:W0:Y:S01]  /*3ac0*/  MUFU.TANH R68, R68 ;  /* 0x0000004400447308 */ /* 0x000e220000002400 */
[----:B------:R-:W-:Y:S02]  /*3ad0*/  FMNMX.FTZ R12, R60, R13, !PT ;  /* 0x0000000d3c0c7209 */ /* 0x000fe40007810000 */
[----:B------:R-:W-:Y:S02]  /*3ae0*/  ISETP.GT.AND P2, PT, R49, 0x51, PT ;  /* 0x000000513100780c */ /* 0x000fe40003f44270 */
[----:B--2---:R-:W-:Y:S02]  /*3af0*/  FSEL R64, R64, -INF , P3 ;  /* 0xff80000040407808 */ /* 0x004fe40001800000 */
[----:B------:R-:W-:Y:S01]  /*3b00*/  FMNMX.FTZ R13, R61, R12, !PT ;  /* 0x0000000c3d0d7209 */ /* 0x000fe20007810000 */
[----:B------:R-:W2:Y:S01]  /*3b10*/  MUFU.TANH R69, R69 ;  /* 0x0000004500457308 */ /* 0x000ea20000002400 */
[----:B------:R-:W-:Y:S01]  /*3b20*/  ISETP.GT.AND P3, PT, R49, 0x58, PT ;  /* 0x000000583100780c */ /* 0x000fe20003f64270 */
[----:B------:R-:W-:Y:S01]  /*3b30*/  FFMA.FTZ R12, R37, UR10, -R75 ;  /* 0x0000000a250c7c23 */ /* 0x000fe2000801084b */
[----:B-1----:R-:W-:-:S02]  /*3b40*/  FSEL R65, R65, -INF , P2 ;  /* 0xff80000041417808 */ /* 0x002fc40001000000 */
[----:B------:R-:W-:Y:S02]  /*3b50*/  FMNMX.FTZ R20, R64, R13, !PT ;  /* 0x0000000d40147209 */ /* 0x000fe40007810000 */
[----:B------:R-:W-:Y:S01]  /*3b60*/  ISETP.GT.AND P2, PT, R49, 0x59, PT ;  /* 0x000000593100780c */ /* 0x000fe20003f44270 */
[----:B------:R-:W1:Y:S01]  /*3b70*/  MUFU.TANH R72, R72 ;  /* 0x0000004800487308 */ /* 0x000e620000002400 */
[----:B0-----:R-:W-:Y:S02]  /*3b80*/  FSEL R68, R68, -INF , P3 ;  /* 0xff80000044447808 */ /* 0x001fe40001800000 */
[----:B------:R-:W-:Y:S02]  /*3b90*/  FMNMX.FTZ R13, R65, R20, !PT ;  /* 0x00000014410d7209 */ /* 0x000fe40007810000 */
[----:B------:R-:W-:Y:S02]  /*3ba0*/  ISETP.GT.AND P3, PT, R49, 0x60, PT ;  /* 0x000000603100780c */ /* 0x000fe40003f64270 */
[----:B------:R-:W-:Y:S01]  /*3bb0*/  FMNMX.FTZ R20, R68, R13, !PT ;  /* 0x0000000d44147209 */ /* 0x000fe20007810000 */
[----:B------:R-:W0:Y:S01]  /*3bc0*/  MUFU.TANH R73, R73 ;  /* 0x0000004900497308 */ /* 0x000e220000002400 */
[----:B--2---:R-:W-:-:S02]  /*3bd0*/  FSEL R69, R69, -INF , P2 ;  /* 0xff80000045457808 */ /* 0x004fc40001000000 */
[----:B------:R-:W-:Y:S02]  /*3be0*/  ISETP.GT.AND P2, PT, R49, 0x61, PT ;  /* 0x000000613100780c */ /* 0x000fe40003f44270 */
[----:B------:R-:W-:-:S03]  /*3bf0*/  FMNMX.FTZ R15, R69, R20, !PT ;  /* 0x00000014450f7209 */ /* 0x000fc60007810000 */
[----:B------:R-:W2:Y:S01]  /*3c00*/  MUFU.TANH R76, R76 ;  /* 0x0000004c004c7308 */ /* 0x000ea20000002400 */
[----:B-1----:R-:W-:Y:S02]  /*3c10*/  FSEL R72, R72, -INF , P3 ;  /* 0xff80000048487808 */ /* 0x002fe40001800000 */
[----:B------:R-:W-:Y:S02]  /*3c20*/  ISETP.GT.AND P3, PT, R49, 0x68, PT ;  /* 0x000000683100780c */ /* 0x000fe40003f64270 */
[----:B------:R-:W-:-:S03]  /*3c30*/  FMNMX.FTZ R20, R72, R15, !PT ;  /* 0x0000000f48147209 */ /* 0x000fc60007810000 */
[----:B------:R-:W1:Y:S01]  /*3c40*/  MUFU.TANH R77, R77 ;  /* 0x0000004d004d7308 */ /* 0x000e620000002400 */
[----:B0-----:R-:W-:Y:S02]  /*3c50*/  FSEL R73, R73, -INF , P2 ;  /* 0xff80000049497808 */ /* 0x001fe40001000000 */
[----:B------:R-:W-:Y:S02]  /*3c60*/  ISETP.GT.AND P2, PT, R49, 0x69, PT ;  /* 0x000000693100780c */ /* 0x000fe40003f44270 */
[----:B------:R-:W-:-:S03]  /*3c70*/  FMNMX.FTZ R15, R73, R20, !PT ;  /* 0x00000014490f7209 */ /* 0x000fc60007810000 */
[----:B------:R-:W0:Y:S01]  /*3c80*/  MUFU.TANH R80, R80 ;  /* 0x0000005000507308 */ /* 0x000e220000002400 */
[----:B--2---:R-:W-:Y:S02]  /*3c90*/  FSEL R76, R76, -INF , P3 ;  /* 0xff8000004c4c7808 */ /* 0x004fe40001800000 */
        /* <DEDUP_REMOVED lines=12> */
[----:B------:R-:W-:Y:S01]  /*3d60*/  ISETP.GT.AND P2, PT, R49, 0x79, PT ;  /* 0x000000793100780c */ /* 0x000fe20003f44270 */
[----:B------:R-:W-:Y:S01]  /*3d70*/  IMAD.MOV.U32 R49, RZ, RZ, R151 ;  /* 0x000000ffff317224 */ /* 0x000fe200078e0097 */
[----:B------:R-:W-:Y:S01]  /*3d80*/  FMNMX.FTZ R21, R81, R20, !PT ;  /* 0x0000001451157209 */ /* 0x000fe20007810000 */
[----:B------:R-:W-:-:S02]  /*3d90*/  FFMA.FTZ R20, R27, UR10, -R75 ;  /* 0x0000000a1b147c23 */ /* 0x000fc4000801084b */
[----:B------:R2:W-:Y:S01]  /*3da0*/  MUFU.EX2 R37, R38 ;  /* 0x0000002600257308 */ /* 0x0005e20000000800 */
[----:B-1----:R-:W-:-:S04]  /*3db0*/  FSEL R84, R84, -INF , P3 ;  /* 0xff80000054547808 */ /* 0x002fc80001800000 */
[----:B------:R-:W-:-:S03]  /*3dc0*/  FMNMX.FTZ R24, R84, R21, !PT ;  /* 0x0000001554187209 */ /* 0x000fc60007810000 */
[----:B------:R-:W-:Y:S01]  /*3dd0*/  MUFU.EX2 R29, R29 ;  /* 0x0000001d001d7308 */ /* 0x000fe20000000800 */
[----:B0-----:R-:W-:Y:S01]  /*3de0*/  FSEL R85, R85, -INF , P2 ;  /* 0xff80000055557808 */ /* 0x001fe20001000000 */
[----:B--2---:R-:W-:-:S03]  /*3df0*/  IMAD.U32 R38, RZ, RZ, UR10 ;  /* 0x0000000aff267e24 */ /* 0x004fc6000f8e00ff */
[----:B------:R-:W-:-:S03]  /*3e00*/  FMNMX.FTZ R24, R85, R24, !PT ;  /* 0x0000001855187209 */ /* 0x000fc60007810000 */
[----:B------:R-:W-:Y:S02]  /*3e10*/  MUFU.EX2 R36, R36 ;  /* 0x0000002400247308 */ /* 0x000fe40000000800 */
[----:B------:R-:W0:Y:S06]  /*3e20*/  SHFL.BFLY PT, R21, R24, 0x2, 0x1f ;  /* 0x0c401f0018157f89 */ /* 0x000e2c00000e0000 */
[----:B------:R-:W-:Y:S08]  /*3e30*/  MUFU.EX2 R3, R3 ;  /* 0x0000000300037308 */ /* 0x000ff00000000800 */
[----:B------:R-:W1:Y:S08]  /*3e40*/  MUFU.EX2 R4, R4 ;  /* 0x0000000400047308 */ /* 0x000e700000000800 */
[----:B------:R-:W-:Y:S01]  /*3e50*/  MUFU.EX2 R6, R6 ;  /* 0x0000000600067308 */ /* 0x000fe20000000800 */
[----:B0-----:R-:W-:Y:S01]  /*3e60*/  FMNMX.FTZ R25, R24, R21, !PT ;  /* 0x0000001518197209 */ /* 0x001fe20007810000 */
[----:B------:R-:W-:-:S04]  /*3e70*/  FFMA.FTZ R21, R45, UR10, -R75 ;  /* 0x0000000a2d157c23 */ /* 0x000fc8000801084b */
[----:B------:R-:W0:Y:S02]  /*3e80*/  SHFL.BFLY PT, R24, R25, 0x1, 0x1f ;  /* 0x0c201f0019187f89 */ /* 0x000e2400000e0000 */
[----:B------:R2:W-:Y:S01]  /*3e90*/  MUFU.EX2 R7, R89 ;  /* 0x0000005900077308 */ /* 0x0005e20000000800 */
[----:B-1----:R-:W-:-:S04]  /*3ea0*/  F2FP.SATFINITE.E4M3.F32.PACK_AB_MERGE_C R229, R4, R3, RZ ;  /* 0x0000000304e5723e */ /* 0x002fc800048070ff */
[----:B------:R-:W-:-:S03]  /*3eb0*/  F2FP.SATFINITE.E4M3.F32.PACK_AB_MERGE_C R229, R36, R29, R229 ;  /* 0x0000001d24e5723e */ /* 0x000fc600048070e5 */
[----:B------:R-:W-:Y:S01]  /*3ec0*/  MUFU.EX2 R13, R35 ;  /* 0x00000023000d7308 */ /* 0x000fe20000000800 */
[----:B--2---:R-:W-:-:S07]  /*3ed0*/  IMAD.MOV.U32 R89, RZ, RZ, R151 ;  /* 0x000000ffff597224 */ /* 0x004fce00078e0097 */
[----:B------:R1:W-:Y:S01]  /*3ee0*/  MUFU.EX2 R35, R26 ;  /* 0x0000001a00237308 */ /* 0x0003e20000000800 */
[----:B0-----:R-:W-:Y:S01]  /*3ef0*/  FMNMX.FTZ R161, R25, R24, !PT ;  /* 0x0000001819a17209 */ /* 0x001fe20007810000 */
[----:B------:R-:W-:-:S06]  /*3f00*/  FFMA.FTZ R24, R47, UR10, -R75 ;  /* 0x0000000a2f187c23 */ /* 0x000fcc000801084b */
[----:B------:R-:W0:Y:S01]  /*3f10*/  MUFU.EX2 R10, R10 ;  /* 0x0000000a000a7308 */ /* 0x000e220000000800 */
[----:B-1----:R-:W-:-:S01]  /*3f20*/  FFMA.FTZ R26, R46, UR10, -R75 ;  /* 0x0000000a2e1a7c23 */ /* 0x002fc2000801084b */
[C---:B------:R-:W-:Y:S01]  /*3f30*/  FSETP.NEU.FTZ.AND P2, PT, R161.reuse, -INF , PT ;  /* 0xff800000a100780b */ /* 0x040fe20003f5d000 */
[----:B------:R-:W-:-:S01]  /*3f40*/  FFMA.FTZ R25, R161, R38, -8 ;  /* 0xc1000000a1197423 */ /* 0x000fc20000010026 */
[----:B------:R-:W-:Y:S01]  /*3f50*/  FADD.FTZ R38, R29, R36 ;  /* 0x000000241d267221 */ /* 0x000fe20000010000 */
[--C-:B------:R-:W-:Y:S02]  /*3f60*/  IMAD.MOV.U32 R75, RZ, RZ, R151.reuse ;  /* 0x000000ffff4b7224 */ /* 0x100fe400078e0097 */
[--C-:B------:R-:W-:Y:S01]  /*3f70*/  IMAD.MOV.U32 R36, RZ, RZ, R151.reuse ;  /* 0x000000ffff247224 */ /* 0x100fe200078e0097 */
[----:B------:R-:W-:Y:S01]  /*3f80*/  FSEL R27, R25, RZ, P2 ;  /* 0x000000ff191b7208 */ /* 0x000fe20001000000 */
[----:B------:R-:W-:Y:S01]  /*3f90*/  FADD.FTZ R47, R3, R38 ;  /* 0x00000026032f7221 */ /* 0x000fe20000010000 */
[----:B------:R-:W-:Y:S01]  /*3fa0*/  MUFU.EX2 R8, R8 ;  /* 0x0000000800087308 */ /* 0x000fe20000000800 */
[----:B------:R-:W-:Y:S01]  /*3fb0*/  PLOP3.LUT P2, PT, PT, PT, UP0, 0x80, 0x0 ;  /* 0x000000000000781c */ /* 0x000fe20003f4f008 */
[----:B------:R-:W-:-:S02]  /*3fc0*/  IMAD.MOV.U32 R29, RZ, RZ, R151 ;  /* 0x000000ffff1d7224 */ /* 0x000fc400078e0097 */
[----:B------:R-:W-:-:S01]  /*3fd0*/  FFMA.FTZ R50, R50, UR10, -R27 ;  /* 0x0000000a32327c23 */ /* 0x000fc2000801081b */
[--C-:B------:R-:W-:Y:S01]  /*3fe0*/  FFMA.FTZ R51, R51, UR10, -R27.reuse ;  /* 0x0000000a33337c23 */ /* 0x100fe2000801081b */
[----:B------:R-:W-:-:S01]  /*3ff0*/  FFMA.FTZ R52, R52, UR10, -R27 ;  /* 0x0000000a34347c23 */ /* 0x000fc2000801081b */
[--C-:B------:R-:W-:Y:S01]  /*4000*/  FFMA.FTZ R53, R53, UR10, -R27.reuse ;  /* 0x0000000a35357c23 */ /* 0x100fe2000801081b */
[----:B------:R-:W-:-:S01]  /*4010*/  FFMA.FTZ R54, R54, UR10, -R27 ;  /* 0x0000000a36367c23 */ /* 0x000fc2000801081b */
[--C-:B------:R-:W-:Y:S01]  /*4020*/  FFMA.FTZ R55, R55, UR10, -R27.reuse ;  /* 0x0000000a37377c23 */ /* 0x100fe2000801081b */
        /* <DEDUP_REMOVED lines=8> */
[----:B------:R-:W1:Y:S01]  /*40b0*/  MUFU.EX2 R51, R51 ;  /* 0x0000003300337308 */ /* 0x000e620000000800 */
[----:B------:R-:W-:-:S01]  /*40c0*/  FADD.FTZ R47, R5, R46 ;  /* 0x0000002e052f7221 */ /* 0x000fc20000010000 */
        /* <DEDUP_REMOVED lines=9> */
[----:B0-----:R-:W-:Y:S01]  /*4160*/  F2FP.SATFINITE.E4M3.F32.PACK_AB_MERGE_C R231, R10, R7, RZ ;  /* 0x000000070ae7723e */ /* 0x001fe200048070ff */
        /* <DEDUP_REMOVED lines=8> */
[--C-:B------:R-:W-:Y:S01]  /*41f0*/  FFMA.FTZ R76, R76, UR10, -R27.reuse ;  /* 0x0000000a4c4c7c23 */ /* 0x100fe2000801081b */
[----:B------:R-:W-:-:S01]  /*4200*/  FFMA.FTZ R77, R77, UR10, -R27 ;  /* 0x0000000a4d4d7c23 */ /* 0x000fc2000801081b */
[----:B------:R-:W-:Y:S01]  /*4210*/  F2FP.SATFINITE.E4M3.F32.PACK_AB_MERGE_C R231, R6, R5, R231 ;  /* 0x0000000506e7723e */ /* 0x000fe200048070e7 */
[----:B------:R-:W-:-:S01]  /*4220*/  FFMA.FTZ R80, R80, UR10, -R27 ;  /* 0x0000000a50507c23 */ /* 0x000fc2000801081b */
[----:B------:R-:W1:Y:S01]  /*4230*/  MUFU.EX2 R54, R54 ;  /* 0x0000003600367308 */ /* 0x000e620000000800 */
[----:B--2---:R-:W-:-:S01]  /*4240*/  FADD.FTZ R38, R52, R45 ;  /* 0x0000002d34267221 */ /* 0x004fc20000010000 */
[--C-:B------:R-:W-:Y:S01]  /*4250*/  FFMA.FTZ R81, R81, UR10, -R27.reuse ;  /* 0x0000000a51517c23 */ /* 0x100fe2000801081b */
[----:B------:R-:W-:-:S01]  /*4260*/  FFMA.FTZ R84, R84, UR10, -R27 ;  /* 0x0000000a54547c23 */ /* 0x000fc2000801081b */
[----:B------:R-:W-:Y:S01]  /*4270*/  FFMA.FTZ R27, R85, UR10, -R27 ;  /* 0x0000000a551b7c23 */ /* 0x000fe2000801081b */
[----:B------:R-:W-:-:S02]  /*4280*/  IMAD.MOV.U32 R85, RZ, RZ, R151 ;  /* 0x000000ffff557224 */ /* 0x000fc400078e0097 */
[----:B------:R-:W-:Y:S01]  /*4290*/  IMAD.MOV.U32 R46, RZ, RZ, R151 ;  /* 0x000000ffff2e7224 */ /* 0x000fe200078e0097 */
[----:B------:R-:W2:Y:S01]  /*42a0*/  MUFU.EX2 R55, R55 ;  /* 0x0000003700377308 */ /* 0x000ea20000000800 */
[----:B0-----:R-:W-:-:S01]  /*42b0*/  FADD.FTZ R45, R53, R38 ;  /* 0x00000026352d7221 */ /* 0x001fc20000010000 */
[----:B------:R-:W-:Y:S01]  /*42c0*/  FADD.FTZ R38, R6, R47 ;  /* 0x0000002f06267221 */ /* 0x000fe20000010000 */
[----:B------:R-:W-:Y:S02]  /*42d0*/  F2FP.SATFINITE.E4M3.F32.PACK_AB_MERGE_C R52, R53, R52, RZ ;  /* 0x000000343534723e */ /* 0x000fe400048070ff */
[----:B------:R-:W-:Y:S01]  /*42e0*/  MOV R53, R151 ;  /* 0x0000009700357202 */ /* 0x000fe20000000f00 */
[----:B------:R-:W-:-:S01]  /*42f0*/  FADD.FTZ R47, R7, R38 ;  /* 0x00000026072f7221 */ /* 0x000fc20000010000 */
[----:B------:R-:W-:Y:S01]  /*4300*/  F2FP.SATFINITE.E4M3.F32.PACK_AB_MERGE_C R228, R51, R50, R52 ;  /* 0x0000003233e4723e */ /* 0x000fe20004807034 */
[----:B------:R-:W0:Y:S01]  /*4310*/  MUFU.EX2 R56, R56 ;  /* 0x0000003800387308 */ /* 0x000e220000000800 */
[----:B-1----:R-:W-:-:S01]  /*4320*/  FADD.FTZ R2, R54, R45 ;  /* 0x0000002d36027221 */ /* 0x002fc20000010000 */
[----:B------:R-:W-:Y:S01]  /*4330*/  FADD.FTZ R47, R10, R47 ;  /* 0x0000002f0a2f7221 */ /* 0x000fe20000010000 */
[----:B------:R-:W-:-:S02]  /*4340*/  IMAD.MOV.U32 R52, RZ, RZ, R151 ;  /* 0x000000ffff347224 */ /* 0x000fc400078e0097 */
[----:B------:R-:W-:Y:S02]  /*4350*/  IMAD.MOV.U32 R51, RZ, RZ, R151 ;  /* 0x000000ffff337224 */ /* 0x000fe400078e0097 */
[----:B------:R-:W-:-:S01]  /*4360*/  FADD.FTZ R38, R8, R47 ;  /* 0x0000002f08267221 */ /* 0x000fc20000010000 */
[----:B------:R-:W-:Y:S01]  /*4370*/  IMAD.MOV.U32 R50, RZ, RZ, R151 ;  /* 0x000000ffff327224 */ /* 0x000fe200078e0097 */
[----:B------:R-:W1:Y:S01]  /*4380*/  MUFU.EX2 R57, R57 ;  /* 0x0000003900397308 */ /* 0x000e620000000800 */
[----:B--2---:R-:W-:-:S07]  /*4390*/  FADD.FTZ R45, R55, R2 ;  /* 0x00000002372d7221 */ /* 0x004fce0000010000 */
[----:B------:R-:W2:Y:S01]  /*43a0*/  MUFU.EX2 R58, R58 ;  /* 0x0000003a003a7308 */ /* 0x000ea20000000800 */
[----:B0-----:R-:W-:-:S07]  /*43b0*/  FADD.FTZ R2, R56, R45 ;  /* 0x0000002d38027221 */ /* 0x001fce0000010000 */
[----:B------:R0:W3:Y:S01]  /*43c0*/  MUFU.EX2 R9, R92 ;  /* 0x0000005c00097308 */ /* 0x0000e20000000800 */
[----:B-1----:R-:W-:-:S01]  /*43d0*/  FADD.FTZ R45, R57, R2 ;  /* 0x00000002392d7221 */ /* 0x002fc20000010000 */
[----:B------:R-:W-:Y:S01]  /*43e0*/  F2FP.SATFINITE.E4M3.F32.PACK_AB_MERGE_C R56, R57, R56, RZ ;  /* 0x000000383938723e */ /* 0x000fe200048070ff */
[----:B------:R-:W-:-:S03]  /*43f0*/  IMAD.MOV.U32 R57, RZ, RZ, R151 ;  /* 0x000000ffff397224 */ /* 0x000fc600078e0097 */
[----:B------:R-:W-:Y:S01]  /*4400*/  F2FP.SATFINITE.E4M3.F32.PACK_AB_MERGE_C R230, R55, R54, R56 ;  /* 0x0000003637e6723e */ /* 0x000fe20004807038 */
[----:B------:R-:W-:Y:S01]  /*4410*/  IMAD.MOV.U32 R56, RZ, RZ, R151 ;  /* 0x000000ffff387224 */ /* 0x000fe200078e0097 */
[----:B------:R-:W1:Y:S01]  /*4420*/  MUFU.EX2 R59, R59 ;  /* 0x0000003b003b7308 */ /* 0x000e620000000800 */
[----:B--2---:R-:W-:-:S01]  /*4430*/  FADD.FTZ R2, R58, R45 ;  /* 0x0000002d3a027221 */ /* 0x004fc20000010000 */
[--C-:B0-----:R-:W-:Y:S02]  /*4440*/  IMAD.MOV.U32 R92, RZ, RZ, R151.reuse ;  /* 0x000000ffff5c7224 */ /* 0x101fe400078e0097 */
[--C-:B------:R-:W-:Y:S02]  /*4450*/  IMAD.MOV.U32 R55, RZ, RZ, R151.reuse ;  /* 0x000000ffff377224 */ /* 0x100fe400078e0097 */
[----:B------:R-:W-:Y:S02]  /*4460*/  IMAD.MOV.U32 R54, RZ, RZ, R151 ;  /* 0x000000ffff367224 */ /* 0x000fe400078e0097 */
[----:B------:R0:W2:Y:S01]  /*4470*/  MUFU.EX2 R11, R93 ;  /* 0x0000005d000b7308 */ /* 0x0000a20000000800 */
[----:B---3--:R-:W-:-:S07]  /*4480*/  FADD.FTZ R38, R9, R38 ;  /* 0x0000002609267221 */ /* 0x008fce0000010000 */
[----:B------:R-:W3:Y:S01]  /*4490*/  MUFU.EX2 R62, R62 ;  /* 0x0000003e003e7308 */ /* 0x000ee20000000800 */
[----:B-1----:R-:W-:-:S01]  /*44a0*/  FADD.FTZ R45, R59, R2 ;  /* 0x000000023b2d7221 */ /* 0x002fc20000010000 */
[----:B0-----:R-:W-:-:S06]  /*44b0*/  IMAD.MOV.U32 R93, RZ, RZ, R151 ;  /* 0x000000ffff5d7224 */ /* 0x001fcc00078e0097 */
[----:B------:R-:W0:Y:S01]  /*44c0*/  MUFU.EX2 R14, R14 ;  /* 0x0000000e000e7308 */ /* 0x000e220000000800 */
[----:B--2---:R-:W-:-:S07]  /*44d0*/  FADD.FTZ R47, R11, R38 ;  /* 0x000000260b2f7221 */ /* 0x004fce0000010000 */
[----:B------:R-:W1:Y:S01]  /*44e0*/  MUFU.EX2 R63, R63 ;  /* 0x0000003f003f7308 */ /* 0x000e620000000800 */
[----:B---3--:R-:W-:-:S07]  /*44f0*/  FADD.FTZ R2, R62, R45 ;  /* 0x0000002d3e027221 */ /* 0x008fce0000010000 */
[----:B------:R-:W2:Y:S01]  /*4500*/  MUFU.EX2 R12, R12 ;  /* 0x0000000c000c7308 */ /* 0x000ea20000000800 */
[----:B0-----:R-:W-:-:S01]  /*4510*/  FADD.FTZ R47, R14, R47 ;  /* 0x0000002f0e2f7221 */ /* 0x001fc20000010000 */
[----:B------:R-:W-:-:S04]  /*4520*/  F2FP.SATFINITE.E4M3.F32.PACK_AB_MERGE_C R225, R14, R11, RZ ;  /* 0x0000000b0ee1723e */ /* 0x000fc800048070ff */
[----:B------:R-:W-:Y:S02]  /*4530*/  F2FP.SATFINITE.E4M3.F32.PACK_AB_MERGE_C R225, R9, R8, R225 ;  /* 0x0000000809e1723e */ /* 0x000fe400048070e1 */
[----:B------:R-:W0:Y:S01]  /*4540*/  MUFU.EX2 R66, R66 ;  /* 0x0000004200427308 */ /* 0x000e220000000800 */
[----:B-1----:R-:W-:-:S01]  /*4550*/  FADD.FTZ R45, R63, R2 ;  /* 0x000000023f2d7221 */ /* 0x002fc20000010000 */
[----:B------:R-:W-:Y:S01]  /*4560*/  F2FP.SATFINITE.E4M3.F32.PACK_AB_MERGE_C R62, R63, R62, RZ ;  /* 0x0000003e3f3e723e */ /* 0x000fe200048070ff */
[----:B------:R-:W-:-:S03]  /*4570*/  IMAD.MOV.U32 R63, RZ, RZ, R151 ;  /* 0x000000ffff3f7224 */ /* 0x000fc600078e0097 */
[----:B------:R-:W-:Y:S01]  /*4580*/  F2FP.SATFINITE.E4M3.F32.PACK_AB_MERGE_C R224, R59, R58, R62 ;  /* 0x0000003a3be0723e */ /* 0x000fe2000480703e */
[----:B------:R-:W-:Y:S01]  /*4590*/  IMAD.MOV.U32 R62, RZ, RZ, R151 ;  /* 0x000000ffff3e7224 */ /* 0x000fe200078e0097 */
[----:B------:R-:W1:Y:S01]  /*45a0*/  MUFU.EX2 R67, R67 ;  /* 0x0000004300437308 */ /* 0x000e620000000800 */
[----:B--2---:R-:W-:-:S01]  /*45b0*/  FADD.FTZ R38, R12, R47 ;  /* 0x0000002f0c267221 */ /* 0x004fc20000010000 */
[--C-:B------:R-:W-:Y:S02]  /*45c0*/  IMAD.MOV.U32 R59, RZ, RZ, R151.reuse ;  /* 0x000000ffff3b7224 */ /* 0x100fe400078e0097 */
[--C-:B------:R-:W-:Y:S02]  /*45d0*/  IMAD.MOV.U32 R58, RZ, RZ, R151.reuse ;  /* 0x000000ffff3a7224 */ /* 0x100fe400078e0097 */
[----:B------:R-:W-:Y:S01]  /*45e0*/  FADD.FTZ R38, R13, R38 ;  /* 0x000000260d267221 */ /* 0x000fe20000010000 */
[----:B------:R-:W-:Y:S01]  /*45f0*/  IMAD.MOV.U32 R47, RZ, RZ, R151 ;  /* 0x000000ffff2f7224 */ /* 0x000fe200078e0097 */
[----:B------:R-:W2:Y:S01]  /*4600*/  MUFU.EX2 R33, R33 ;  /* 0x0000002100217308 */ /* 0x000ea20000000800 */
[----:B0-----:R-:W-:-:S01]  /*4610*/  FADD.FTZ R2, R66, R45 ;  /* 0x0000002d42027221 */ /* 0x001fc20000010000 */
[----:B------:R-:W-:-:S06]  /*4620*/  IMAD.MOV.U32 R45, RZ, RZ, R151 ;  /* 0x000000ffff2d7224 */ /* 0x000fcc00078e0097 */
[----:B------:R-:W0:Y:S01]  /*4630*/  MUFU.EX2 R70, R70 ;  /* 0x0000004600467308 */ /* 0x000e220000000800 */
[----:B-1----:R-:W-:-:S07]  /*4640*/  FADD.FTZ R3, R67, R2 ;  /* 0x0000000243037221 */ /* 0x002fce0000010000 */
[----:B------:R-:W1:Y:S01]  /*4650*/  MUFU.EX2 R32, R32 ;  /* 0x0000002000207308 */ /* 0x000e620000000800 */
[----:B--2---:R-:W-:-:S01]  /*4660*/  FADD.FTZ R7, R33, R38 ;  /* 0x0000002621077221 */ /* 0x004fc20000010000 */
[----:B------:R-:W-:-:S06]  /*4670*/  IMAD.MOV.U32 R38, RZ, RZ, R151 ;  /* 0x000000ffff267224 */ /* 0x000fcc00078e0097 */
[----:B------:R-:W2:Y:S01]  /*4680*/  MUFU.EX2 R71, R71 ;  /* 0x0000004700477308 */ /* 0x000ea20000000800 */
[----:B0-----:R-:W-:-:S07]  /*4690*/  FADD.FTZ R2, R70, R3 ;  /* 0x0000000346027221 */ /* 0x001fce0000010000 */
[----:B------:R-:W0:Y:S01]  /*46a0*/  MUFU.EX2 R15, R30 ;  /* 0x0000001e000f7308 */ /* 0x000e220000000800 */
[C---:B-1----:R-:W-:Y:S01]  /*46b0*/  F2FP.SATFINITE.E4M3.F32.PACK_AB_MERGE_C R33, R32.reuse, R33, RZ ;  /* 0x000000212021723e */ /* 0x042fe200048070ff */
[----:B------:R-:W-:-:S03]  /*46c0*/  FADD.FTZ R32, R32, R7 ;  /* 0x0000000720207221 */ /* 0x000fc60000010000 */
[----:B------:R-:W-:Y:S01]  /*46d0*/  F2FP.SATFINITE.E4M3.F32.PACK_AB_MERGE_C R227, R13, R12, R33 ;  /* 0x0000000c0de3723e */ /* 0x000fe20004807021 */
[----:B------:R-:W-:Y:S02]  /*46e0*/  IMAD.MOV.U32 R33, RZ, RZ, R151 ;  /* 0x000000ffff217224 */ /* 0x000fe400078e0097 */
[----:B------:R-:W1:Y:S01]  /*46f0*/  MUFU.EX2 R28, R28 ;  /* 0x0000001c001c7308 */ /* 0x000e620000000800 */
[----:B--2---:R-:W-:-:S01]  /*4700*/  FADD.FTZ R3, R71, R2 ;  /* 0x0000000247037221 */ /* 0x004fc20000010000 */
[----:B------:R-:W-:Y:S01]  /*4710*/  F2FP.SATFINITE.E4M3.F32.PACK_AB_MERGE_C R70, R71, R70, RZ ;  /* 0x000000464746723e */ /* 0x000fe200048070ff */
[----:B------:R-:W-:-:S03]  /*4720*/  IMAD.MOV.U32 R71, RZ, RZ, R151 ;  /* 0x000000ffff477224 */ /* 0x000fc600078e0097 */
[----:B------:R-:W-:Y:S01]  /*4730*/  F2FP.SATFINITE.E4M3.F32.PACK_AB_MERGE_C R226, R67, R66, R70 ;  /* 0x0000004243e2723e */ /* 0x000fe20004807046 */
[----:B------:R-:W-:Y:S01]  /*4740*/  IMAD.MOV.U32 R70, RZ, RZ, R151 ;  /* 0x000000ffff467224 */ /* 0x000fe200078e0097 */
[----:B------:R-:W2:Y:S01]  /*4750*/  MUFU.EX2 R20, R20 ;  /* 0x0000001400147308 */ /* 0x000ea20000000800 */
[----:B0-----:R-:W-:-:S01]  /*4760*/  FADD.FTZ R7, R15, R32 ;  /* 0x000000200f077221 */ /* 0x001fc20000010000 */
[--C-:B------:R-:W-:Y:S02]  /*4770*/  IMAD.MOV.U32 R67, RZ, RZ, R151.reuse ;  /* 0x000000ffff437224 */ /* 0x100fe400078e0097 */
[--C-:B------:R-:W-:Y:S02]  /*4780*/  IMAD.MOV.U32 R66, RZ, RZ, R151.reuse ;  /* 0x000000ffff427224 */ /* 0x100fe400078e0097 */
[----:B------:R-:W-:Y:S02]  /*4790*/  IMAD.MOV.U32 R32, RZ, RZ, R151 ;  /* 0x000000ffff207224 */ /* 0x000fe400078e0097 */
[----:B------:R-:W0:Y:S01]  /*47a0*/  MUFU.EX2 R30, R31 ;  /* 0x0000001f001e7308 */ /* 0x000e220000000800 */
[----:B-1----:R-:W-:-:S07]  /*47b0*/  FADD.FTZ R2, R28, R3 ;  /* 0x000000031c027221 */ /* 0x002fce0000010000 */
[----:B------:R1:W3:Y:S01]  /*47c0*/  MUFU.EX2 R31, R74 ;  /* 0x0000004a001f7308 */ /* 0x0002e20000000800 */
[----:B--2---:R-:W-:-:S04]  /*47d0*/  FADD.FTZ R4, R20, R7 ;  /* 0x0000000714047221 */ /* 0x004fc80000010000 */
[----:B------:R-:W-:-:S03]  /*47e0*/  FADD.FTZ R7, R35, R4 ;  /* 0x0000000423077221 */ /* 0x000fc60000010000 */
[----:B------:R-:W2:Y:S01]  /*47f0*/  MUFU.EX2 R60, R60 ;  /* 0x0000003c003c7308 */ /* 0x000ea20000000800 */
[----:B0-----:R-:W-:-:S01]  /*4800*/  FADD.FTZ R7, R30, R7 ;  /* 0x000000071e077221 */ /* 0x001fc20000010000 */
[----:B------:R-:W-:Y:S01]  /*4810*/  F2FP.SATFINITE.E4M3.F32.PACK_AB_MERGE_C R35, R30, R35, RZ ;  /* 0x000000231e23723e */ /* 0x000fe200048070ff */
[--C-:B-1----:R-:W-:Y:S02]  /*4820*/  IMAD.MOV.U32 R74, RZ, RZ, R151.reuse ;  /* 0x000000ffff4a7224 */ /* 0x102fe400078e0097 */
[----:B------:R-:W-:Y:S01]  /*4830*/  IMAD.MOV.U32 R30, RZ, RZ, R151 ;  /* 0x000000ffff1e7224 */ /* 0x000fe200078e0097 */
[----:B------:R-:W-:Y:S01]  /*4840*/  F2FP.SATFINITE.E4M3.F32.PACK_AB_MERGE_C R221, R20, R15, R35 ;  /* 0x0000000f14dd723e */ /* 0x000fe20004807023 */
[----:B------:R-:W-:Y:S01]  /*4850*/  IMAD.MOV.U32 R35, RZ, RZ, R151 ;  /* 0x000000ffff237224 */ /* 0x000fe200078e0097 */
[----:B------:R-:W0:Y:S01]  /*4860*/  MUFU.EX2 R61, R61 ;  /* 0x0000003d003d7308 */ /* 0x000e220000000800 */
[----:B---3--:R-:W-:-:S07]  /*4870*/  FADD.FTZ R3, R31, R2 ;  /* 0x000000021f037221 */ /* 0x008fce0000010000 */
[----:B------:R-:W1:Y:S01]  /*4880*/  MUFU.EX2 R34, R34 ;  /* 0x0000002200227308 */ /* 0x000e620000000800 */
[----:B--2---:R-:W-:-:S07]  /*4890*/  FADD.FTZ R2, R60, R3 ;  /* 0x000000033c027221 */ /* 0x004fce0000010000 */
[----:B------:R-:W2:Y:S01]  /*48a0*/  MUFU.EX2 R64, R64 ;  /* 0x0000004000407308 */ /* 0x000ea20000000800 */
[C---:B0-----:R-:W-:Y:S01]  /*48b0*/  F2FP.SATFINITE.E4M3.F32.PACK_AB_MERGE_C R60, R61.reuse, R60, RZ ;  /* 0x0000003c3d3c723e */ /* 0x041fe200048070ff */
[----:B------:R-:W-:-:S03]  /*48c0*/  FADD.FTZ R61, R61, R2 ;  /* 0x000000023d3d7221 */ /* 0x000fc60000010000 */
[----:B------:R-:W-:Y:S01]  /*48d0*/  F2FP.SATFINITE.E4M3.F32.PACK_AB_MERGE_C R220, R31, R28, R60 ;  /* 0x0000001c1fdc723e */ /* 0x000fe2000480703c */
[----:B------:R-:W-:Y:S02]  /*48e0*/  IMAD.MOV.U32 R60, RZ, RZ, R151 ;  /* 0x000000ffff3c7224 */ /* 0x000fe400078e0097 */
[----:B------:R-:W0:Y:S01]  /*48f0*/  MUFU.EX2 R65, R65 ;  /* 0x0000004100417308 */ /* 0x000e220000000800 */
[----:B-1----:R-:W-:-:S01]  /*4900*/  FADD.FTZ R4, R34, R7 ;  /* 0x0000000722047221 */ /* 0x002fc20000010000 */
[--C-:B------:R-:W-:Y:S02]  /*4910*/  IMAD.MOV.U32 R31, RZ, RZ, R151.reuse ;  /* 0x000000ffff1f7224 */ /* 0x100fe400078e0097 */
[----:B------:R-:W-:Y:S02]  /*4920*/  IMAD.MOV.U32 R28, RZ, RZ, R151 ;  /* 0x000000ffff1c7224 */ /* 0x000fe400078e0097 */
[----:B------:R-:W-:Y:S02]  /*4930*/  FADD.FTZ R4, R37, R4 ;  /* 0x0000000425047221 */ /* 0x000fe40000010000 */
[----:B------:R-:W-:Y:S01]  /*4940*/  MUFU.EX2 R39, R39 ;  /* 0x0000002700277308 */ /* 0x000fe20000000800 */
[----:B--2---:R-:W-:-:S01]  /*4950*/  FADD.FTZ R2, R64, R61 ;  /* 0x0000003d40027221 */ /* 0x004fc20000010000 */
[----:B------:R-:W-:-:S06]  /*4960*/  IMAD.MOV.U32 R61, RZ, RZ, R151 ;  /* 0x000000ffff3d7224 */ /* 0x000fcc00078e0097 */
[----:B------:R-:W1:Y:S01]  /*4970*/  MUFU.EX2 R40, R40 ;  /* 0x0000002800287308 */ /* 0x000e620000000800 */
[----:B0-----:R-:W-:-:S07]  /*4980*/  FADD.FTZ R3, R65, R2 ;  /* 0x0000000241037221 */ /* 0x001fce0000010000 */
[----:B------:R-:W0:Y:S08]  /*4990*/  MUFU.EX2 R68, R68 ;  /* 0x0000004400447308 */ /* 0x000e300000000800 */
[----:B------:R-:W2:Y:S01]  /*49a0*/  MUFU.EX2 R69, R69 ;  /* 0x0000004500457308 */ /* 0x000ea20000000800 */
[----:B-1----:R-:W-:Y:S01]  /*49b0*/  F2FP.SATFINITE.E4M3.F32.PACK_AB_MERGE_C R5, R40, R39, RZ ;  /* 0x000000272805723e */ /* 0x002fe200048070ff */
[----:B------:R-:W-:-:S03]  /*49c0*/  FADD.FTZ R39, R39, R4 ;  /* 0x0000000427277221 */ /* 0x000fc60000010000 */
[----:B------:R-:W-:Y:S01]  /*49d0*/  F2FP.SATFINITE.E4M3.F32.PACK_AB_MERGE_C R223, R37, R34, R5 ;  /* 0x0000002225df723e */ /* 0x000fe20004807005 */
[----:B------:R-:W-:-:S01]  /*49e0*/  FADD.FTZ R40, R40, R39 ;  /* 0x0000002728287221 */ /* 0x000fc20000010000 */
[----:B------:R-:W-:Y:S01]  /*49f0*/  IMAD.MOV.U32 R39, RZ, RZ, R151 ;  /* 0x000000ffff277224 */ /* 0x000fe200078e0097 */
[----:B------:R-:W-:Y:S01]  /*4a00*/  MUFU.EX2 R43, R43 ;  /* 0x0000002b002b7308 */ /* 0x000fe20000000800 */
[----:B0-----:R-:W-:-:S01]  /*4a10*/  FADD.FTZ R2, R68, R3 ;  /* 0x0000000344027221 */ /* 0x001fc20000010000 */
[--C-:B------:R-:W-:Y:S02]  /*4a20*/  IMAD.MOV.U32 R37, RZ, RZ, R151.reuse ;  /* 0x000000ffff257224 */ /* 0x100fe400078e0097 */
[----:B------:R-:W-:-:S04]  /*4a30*/  IMAD.MOV.U32 R34, RZ, RZ, R151 ;  /* 0x000000ffff227224 */ /* 0x000fc800078e0097 */
[----:B------:R-:W0:Y:S01]  /*4a40*/  MUFU.EX2 R44, R44 ;  /* 0x0000002c002c7308 */ /* 0x000e220000000800 */
[C---:B--2---:R-:W-:Y:S01]  /*4a50*/  F2FP.SATFINITE.E4M3.F32.PACK_AB_MERGE_C R68, R69.reuse, R68, RZ ;  /* 0x000000444544723e */ /* 0x044fe200048070ff */
[----:B------:R-:W-:-:S03]  /*4a60*/  FADD.FTZ R69, R69, R2 ;  /* 0x0000000245457221 */ /* 0x000fc60000010000 */
[----:B------:R-:W-:Y:S01]  /*4a70*/  F2FP.SATFINITE.E4M3.F32.PACK_AB_MERGE_C R222, R65, R64, R68 ;  /* 0x0000004041de723e */ /* 0x000fe20004807044 */
[--C-:B------:R-:W-:Y:S02]  /*4a80*/  IMAD.MOV.U32 R68, RZ, RZ, R151.reuse ;  /* 0x000000ffff447224 */ /* 0x100fe400078e0097 */
[----:B------:R-:W1:Y:S01]  /*4a90*/  MUFU.EX2 R41, R41 ;  /* 0x0000002900297308 */ /* 0x000e620000000800 */
[--C-:B------:R-:W-:Y:S02]  /*4aa0*/  IMAD.MOV.U32 R65, RZ, RZ, R151.reuse ;  /* 0x000000ffff417224 */ /* 0x100fe400078e0097 */
[----:B------:R-:W-:-:S05]  /*4ab0*/  IMAD.MOV.U32 R64, RZ, RZ, R151 ;  /* 0x000000ffff407224 */ /* 0x000fca00078e0097 */
        /* <DEDUP_REMOVED lines=14> */
[----:B------:R-:W0:Y:S01]  /*4ba0*/  MUFU.EX2 R77, R77 ;  /* 0x0000004d004d7308 */ /* 0x000e220000000800 */
[----:B-1----:R-:W-:-:S01]  /*4bb0*/  FADD.FTZ R3, R73, R2 ;  /* 0x0000000249037221 */ /* 0x002fc20000010000 */
[----:B------:R-:W-:Y:S01]  /*4bc0*/  FADD.FTZ R44, R44, R43 ;  /* 0x0000002b2c2c7221 */ /* 0x000fe20000010000 */
[----:B------:R-:W-:-:S05]  /*4bd0*/  IMAD.MOV.U32 R43, RZ, RZ, R151 ;  /* 0x000000ffff2b7224 */ /* 0x000fca00078e0097 */
[----:B------:R-:W1:Y:S01]  /*4be0*/  MUFU.EX2 R21, R21 ;  /* 0x0000001500157308 */ /* 0x000e620000000800 */
[----:B--2---:R-:W-:-:S07]  /*4bf0*/  FADD.FTZ R2, R76, R3 ;  /* 0x000000034c027221 */ /* 0x004fce0000010000 */
[----:B------:R-:W2:Y:S01]  /*4c00*/  MUFU.EX2 R80, R80 ;  /* 0x0000005000507308 */ /* 0x000ea20000000800 */
[C---:B0-----:R-:W-:Y:S01]  /*4c10*/  F2FP.SATFINITE.E4M3.F32.PACK_AB_MERGE_C R76, R77.reuse, R76, RZ ;  /* 0x0000004c4d4c723e */ /* 0x041fe200048070ff */
[----:B------:R-:W-:-:S03]  /*4c20*/  FADD.FTZ R77, R77, R2 ;  /* 0x000000024d4d7221 */ /* 0x000fc60000010000 */
[----:B------:R-:W-:Y:S01]  /*4c30*/  F2FP.SATFINITE.E4M3.F32.PACK_AB_MERGE_C R216, R73, R72, R76 ;  /* 0x0000004849d8723e */ /* 0x000fe2000480704c */
[----:B------:R-:W-:Y:S02]  /*4c40*/  IMAD.MOV.U32 R76, RZ, RZ, R151 ;  /* 0x000000ffff4c7224 */ /* 0x000fe400078e0097 */
[----:B------:R-:W-:Y:S01]  /*4c50*/  MUFU.EX2 R24, R24 ;  /* 0x0000001800187308 */ /* 0x000fe20000000800 */
[----:B-1----:R-:W-:-:S01]  /*4c60*/  FADD.FTZ R3, R21, R44 ;  /* 0x0000002c15037221 */ /* 0x002fc20000010000 */
[--C-:B------:R-:W-:Y:S02]  /*4c70*/  IMAD.MOV.U32 R73, RZ, RZ, R151.reuse ;  /* 0x000000ffff497224 */ /* 0x100fe400078e0097 */
[--C-:B------:R-:W-:Y:S02]  /*4c80*/  IMAD.MOV.U32 R72, RZ, RZ, R151.reuse ;  /* 0x000000ffff487224 */ /* 0x100fe400078e0097 */
[----:B------:R-:W-:Y:S02]  /*4c90*/  IMAD.MOV.U32 R44, RZ, RZ, R151 ;  /* 0x000000ffff2c7224 */ /* 0x000fe400078e0097 */
[----:B------:R0:W1:Y:S01]  /*4ca0*/  MUFU.EX2 R25, R48 ;  /* 0x0000003000197308 */ /* 0x0000620000000800 */
[----:B--2---:R-:W-:-:S01]  /*4cb0*/  FADD.FTZ R2, R80, R77 ;  /* 0x0000004d50027221 */ /* 0x004fc20000010000 */
[----:B------:R-:W-:-:S06]  /*4cc0*/  IMAD.MOV.U32 R77, RZ, RZ, R151 ;  /* 0x000000ffff4d7224 */ /* 0x000fcc00078e0097 */
[----:B------:R-:W2:Y:S01]  /*4cd0*/  MUFU.EX2 R26, R26 ;  /* 0x0000001a001a7308 */ /* 0x000ea20000000800 */
[----:B0-----:R-:W-:-:S07]  /*4ce0*/  IMAD.MOV.U32 R48, RZ, RZ, R151 ;  /* 0x000000ffff307224 */ /* 0x001fce00078e0097 */
[----:B------:R-:W0:Y:S01]  /*4cf0*/  MUFU.EX2 R81, R81 ;  /* 0x0000005100517308 */ /* 0x000e220000000800 */
[----:B-1----:R-:W-:-:S07]  /*4d00*/  F2FP.SATFINITE.E4M3.F32.PACK_AB_MERGE_C R4, R25, R24, RZ ;  /* 0x000000181904723e */ /* 0x002fce00048070ff */
[----:B------:R-:W-:Y:S01]  /*4d10*/  MUFU.EX2 R84, R84 ;  /* 0x0000005400547308 */ /* 0x000fe20000000800 */
[----:B--2---:R-:W-:-:S01]  /*4d20*/  FADD.FTZ R5, R26, R3 ;  /* 0x000000031a057221 */ /* 0x004fc20000010000 */
[----:B------:R-:W-:Y:S01]  /*4d30*/  F2FP.SATFINITE.E4M3.F32.PACK_AB_MERGE_C R219, R26, R21, R4 ;  /* 0x000000151adb723e */ /* 0x000fe20004807004 */
[----:B------:R-:W-:-:S05]  /*4d40*/  IMAD.MOV.U32 R26, RZ, RZ, R151 ;  /* 0x000000ffff1a7224 */ /* 0x000fca00078e0097 */
[----:B------:R-:W1:Y:S01]  /*4d50*/  MUFU.EX2 R27, R27 ;  /* 0x0000001b001b7308 */ /* 0x000e620000000800 */
[----:B0-----:R-:W-:-:S01]  /*4d60*/  FADD.FTZ R3, R81, R2 ;  /* 0x0000000251037221 */ /* 0x001fc20000010000 */
[----:B------:R-:W-:Y:S01]  /*4d70*/  FADD.FTZ R2, R24, R5 ;  /* 0x0000000518027221 */ /* 0x000fe20000010000 */
[----:B------:R-:W-:-:S03]  /*4d80*/  IMAD.MOV.U32 R24, RZ, RZ, R151 ;  /* 0x000000ffff187224 */ /* 0x000fc600078e0097 */
[----:B------:R-:W-:Y:S01]  /*4d90*/  FADD.FTZ R2, R25, R2 ;  /* 0x0000000219027221 */ /* 0x000fe20000010000 */
[----:B------:R-:W-:Y:S01]  /*4da0*/  IMAD.MOV.U32 R25, RZ, RZ, R151 ;  /* 0x000000ffff197224 */ /* 0x000fe200078e0097 */
[----:B-1----:R-:W-:Y:S01]  /*4db0*/  F2FP.SATFINITE.E4M3.F32.PACK_AB_MERGE_C R4, R27, R84, RZ ;  /* 0x000000541b04723e */ /* 0x002fe200048070ff */
[----:B------:R-:W-:-:S03]  /*4dc0*/  FADD.FTZ R84, R84, R3 ;  /* 0x0000000354547221 */ /* 0x000fc60000010000 */
[----:B------:R-:W-:Y:S01]  /*4dd0*/  F2FP.SATFINITE.E4M3.F32.PACK_AB_MERGE_C R218, R81, R80, R4 ;  /* 0x0000005051da723e */ /* 0x000fe20004807004 */
[----:B------:R-:W-:-:S01]  /*4de0*/  FADD.FTZ R3, R27, R84 ;  /* 0x000000541b037221 */ /* 0x000fc20000010000 */
[--C-:B------:R-:W-:Y:S02]  /*4df0*/  IMAD.MOV.U32 R84, RZ, RZ, R151.reuse ;  /* 0x000000ffff547224 */ /* 0x100fe400078e0097 */
        /* <DEDUP_REMOVED lines=71> */
[----:B------:R-:W-:Y:S01]  /*5270*/  UMOV UR59, UR45 ;  /* 0x0000002d003b7c82 */ /* 0x000fe20008000000 */
[----:B------:R-:W-:-:S05]  /*5280*/  ULDC UR55, c[0x0][0x988] ;  /* 0x0002620000377ab9 */ /* 0x000fca0000000800 */
.L_x_2019:
[----:B------:R-:W-:Y:S01]  /*5290*/  ISETP.NE.AND P3, PT, RZ, UR43, PT ;  /* 0x0000002bff007c0c */ /* 0x000fe2000bf65270 */
[----:B------:R-:W-:-:S04]  /*52a0*/  UISETP.NE.AND UP0, UPT, UR58, 0x1, UPT ;  /* 0x000000013a00788c */ /* 0x000fc8000bf05270 */
[----:B------:R-:W-:-:S04]  /*52b0*/  USEL UR45, URZ, 0x1, UP0 ;  /* 0x000000013f2d7887 */ /* 0x000fc80008000000 */
[----:B------:R-:W-:-:S04]  /*52c0*/  ULOP3.LUT UR45, UR59, UR45, URZ, 0x3c, !UPT ;  /* 0x0000002d3b2d7292 */ /* 0x000fc8000f8e3c3f */
[----:B------:R-:W-:Y:S08]  /*52d0*/  @P3 BRA `(.L_x_2010) ;  /* 0x0000000000383947 */ /* 0x000ff00003800000 */
[----:B------:R-:W-:Y:S05]  /*52e0*/  @!P0 BRA `(.L_x_2011) ;  /* 0x0000000000048947 */ /* 0x000fea0003800000 */
[----:B------:R-:W-:Y:S01]  /*52f0*/  BPT.TRAP 0x1 ;  /* 0x000000040000795c */ /* 0x000fe20000300000 */
.L_x_2011:
        /* <DEDUP_REMOVED lines=9> */
.L_x_2012:
[----:B-1----:R-:W-:Y:S05]  /*5390*/  @P2 BRA `(.L_x_2010) ;  /* 0x0000000000082947 */ /* 0x002fea0003800000 */
[----:B------:R-:W1:Y:S02]  /*53a0*/  SYNCS.PHASECHK.TRANS64.TRYWAIT P2, [UR6+0x38830], R6 ;  /* 0x03883006ff0075a7 */ /* 0x000e640008040146 */
[----:B-1----:R-:W-:Y:S05]  /*53b0*/  @!P2 BRA `(.L_x_2013) ;  /* 0x000000fc0078a947 */ /* 0x002fea0003800000 */
.L_x_2010:
        /* <DEDUP_REMOVED lines=48> */
.L_x_2015:
[----:B------:R-:W-:Y:S01]  /*56c0*/  ULEA UR6, UR58, UR41, 0x3 ;  /* 0x000000293a067291 */ /* 0x000fe2000f8e183f */
[----:B------:R-:W-:-:S05]  /*56d0*/  IMAD.U32 R6, RZ, RZ, UR59 ;  /* 0x0000003bff067e24 */ /* 0x000fca000f8e00ff */
[----:B------:R-:W-:-:S04]  /*56e0*/  SHF.L.U32 R6, R6, 0x1f, RZ ;  /* 0x0000001f06067819 */ /* 0x000fc800000006ff */
[----:B------:R0:W1:Y:S01]  /*56f0*/  SYNCS.PHASECHK.TRANS64.TRYWAIT P2, [UR6+0x38850], R6 ;  /* 0x03885006ff0075a7 */ /* 0x0000620008040146 */
[----:B------:R-:W-:Y:S05]  /*5700*/  @!P0 BRA `(.L_x_2016) ;  /* 0x0000000000048947 */ /* 0x000fea0003800000 */
[----:B------:R-:W-:Y:S01]  /*5710*/  BPT.TRAP 0x1 ;  /* 0x000000040000795c */ /* 0x000fe20000300000 */
.L_x_2016:
[----:B-1----:R-:W-:Y:S05]  /*5720*/  @P2 BRA `(.L_x_2014) ;  /* 0x0000000000082947 */ /* 0x002fea0003800000 */
[----:B------:R-:W1:Y:S02]  /*5730*/  SYNCS.PHASECHK.TRANS64.TRYWAIT P2, [UR6+0x38850], R6 ;  /* 0x03885006ff0075a7 */ /* 0x000e640008040146 */
[----:B-1----:R-:W-:Y:S05]  /*5740*/  @!P2 BRA `(.L_x_2017) ;  /* 0x000000f800aca947 */ /* 0x002fea0003800000 */
.L_x_2014:
[----:B------:R-:W-:Y:S01]  /*5750*/  UIADD3 UR6, UR41, 0x400, URZ ;  /* 0x0000040029067890 */ /* 0x000fe2000fffe03f */
[----:B------:R-:W-:Y:S01]  /*5760*/  WARPGROUP.ARRIVE ;  /* 0x00000000000079c5 */ /* 0x000fe20000000000 */
[----:B------:R-:W-:Y:S01]  /*5770*/  UMOV UR7, 0x40000040 ;  /* 0x4000004000077882 */ /* 0x000fe20000000000 */
[C---:B01----:R-:W-:Y:S01]  /*5780*/  FMUL.FTZ R6, R0.reuse, R152 ;  /* 0x0000009800067220 */ /* 0x043fe20000410000 */
[----:B------:R-:W-:Y:S01]  /*5790*/  USHF.R.U32.HI UR6, URZ, 0x4, UR6 ;  /* 0x000000043f067899 */ /* 0x000fe20008011606 */
[C---:B------:R-:W-:Y:S01]  /*57a0*/  FMUL.FTZ R7, R0.reuse, R153 ;  /* 0x0000009900077220 */ /* 0x040fe20000410000 */
[C---:B------:R-:W-:Y:S01]  /*57b0*/  FMUL.FTZ R152, R0.reuse, R164 ;  /* 0x000000a400987220 */ /* 0x040fe20000410000 */
[----:B------:R-:W-:Y:S01]  /*57c0*/  FMUL.FTZ R164, R0, R176 ;  /* 0x000000b000a47220 */ /* 0x000fe20000410000 */
[----:B------:R-:W-:Y:S01]  /*57d0*/  ULOP3.LUT UR6, UR6, 0x3fff, URZ, 0xc0, !UPT ;  /* 0x00003fff06067892 */ /* 0x000fe2000f8ec03f */
[----:B------:R-:W0:Y:S01]  /*57e0*/  MUFU.TANH R6, R6 ;  /* 0x0000000600067308 */ /* 0x000e220000002400 */
[----:B------:R-:W-:-:S02]  /*57f0*/  IMAD.MOV.U32 R176, RZ, RZ, -0x2 ;  /* 0xfffffffeffb07424 */ /* 0x000fc400078e00ff */
[C---:B------:R-:W-:Y:S01]  /*5800*/  FMUL.FTZ R10, R0.reuse, R156 ;  /* 0x0000009c000a7220 */ /* 0x040fe20000410000 */
[----:B------:R-:W-:Y:S01]  /*5810*/  ULOP3.LUT UR6, UR6, 0x10000, URZ, 0xfc, !UPT ;  /* 0x0001000006067892 */ /* 0x000fe2000f8efc3f */
[C---:B------:R-:W-:Y:S01]  /*5820*/  FMUL.FTZ R21, R0.reuse, R163 ;  /* 0x000000a300157220 */ /* 0x040fe20000410000 */
[C---:B------:R-:W-:Y:S01]  /*5830*/  FMUL.FTZ R163, R0.reuse, R175 ;  /* 0x000000af00a37220 */ /* 0x040fe20000410000 */
[C---:B------:R-:W-:Y:S01]  /*5840*/  FMUL.FTZ R11, R0.reuse, R157 ;  /* 0x0000009d000b7220 */ /* 0x040fe20000410000 */
[----:B------:R-:W-:Y:S01]  /*5850*/  ULEA UR11, UR58, UR6, 0xb ;  /* 0x000000063a0b7291 */ /* 0x000fe2000f8e583f */
[----:B------:R-:W1:Y:S01]  /*5860*/  MUFU.TANH R7, R7 ;  /* 0x0000000700077308 */ /* 0x000e620000002400 */
        /* <DEDUP_REMOVED lines=8> */
[----:B------:R-:W-:Y:S01]  /*58f0*/  UMOV UR6, 0xffffff80 ;  /* 0xffffff8000067882 */ /* 0x000fe20000000000 */
[----:B------:R-:W2:Y:S01]  /*5900*/  MUFU.TANH R10, R10 ;  /* 0x0000000a000a7308 */ /* 0x000ea20000002400 */
[----:B------:R-:W-:Y:S01]  /*5910*/  UIMAD UR6, UR56, UR6, 0x1 ;  /* 0x00000001380674a4 */ /* 0x000fe2000f8e0206 */
[C---:B------:R-:W-:Y:S01]  /*5920*/  FMUL.FTZ R156, R0.reuse, R168 ;  /* 0x000000a8009c7220 */ /* 0x040fe20000410000 */
[C---:B------:R-:W-:Y:S01]  /*5930*/  FMUL.FTZ R160, R0.reuse, R172 ;  /* 0x000000ac00a07220 */ /* 0x040fe20000410000 */
[----:B------:R-:W-:Y:S01]  /*5940*/  UMOV UR7, 0x40000040 ;  /* 0x4000004000077882 */ /* 0x000fe20000000000 */
[----:B------:R-:W-:Y:S01]  /*5950*/  ULEA UR6, UR53, UR6, 0x7 ;  /* 0x0000000635067291 */ /* 0x000fe2000f8e383f */
[C---:B------:R-:W-:Y:S01]  /*5960*/  FMUL.FTZ R13, R0.reuse, R159 ;  /* 0x0000009f000d7220 */ /* 0x040fe20000410000 */
[C---:B------:R-:W-:Y:S01]  /*5970*/  FMUL.FTZ R161, R0.reuse, R173 ;  /* 0x000000ad00a17220 */ /* 0x040fe20000410000 */
[----:B------:R-:W3:Y:S01]  /*5980*/  MUFU.TANH R11, R11 ;  /* 0x0000000b000b7308 */ /* 0x000ee20000002400 */
[----:B------:R-:W-:Y:S01]  /*5990*/  UIADD3 UR6, -UR52, UR6, UR51 ;  /* 0x0000000634067290 */ /* 0x000fe2000fffe133 */
[C---:B------:R-:W-:Y:S01]  /*59a0*/  FMUL.FTZ R159, R0.reuse, R171 ;  /* 0x000000ab009f7220 */ /* 0x040fe20000410000 */
[C---:B------:R-:W-:Y:S01]  /*59b0*/  FMUL.FTZ R171, R0.reuse, R183 ;  /* 0x000000b700ab7220 */ /* 0x040fe20000410000 */
[C---:B------:R-:W-:Y:S01]  /*59c0*/  FMUL.FTZ R168, R0.reuse, R180 ;  /* 0x000000b400a87220 */ /* 0x040fe20000410000 */
[C---:B------:R-:W-:Y:S01]  /*59d0*/  FMUL.FTZ R173, R0.reuse, R185 ;  /* 0x000000b900ad7220 */ /* 0x040fe20000410000 */
[C---:B------:R-:W-:Y:S01]  /*59e0*/  FMUL.FTZ R172, R0.reuse, R184 ;  /* 0x000000b800ac7220 */ /* 0x040fe20000410000 */
[----:B------:R-:W-:Y:S01]  /*59f0*/  IMAD R175, R17, R176, UR6 ;  /* 0x0000000611af7e24 */ /* 0x000fe2000f8e02b0 */
[----:B------:R-:W4:Y:S01]  /*5a00*/  MUFU.TANH R14, R14 ;  /* 0x0000000e000e7308 */ /* 0x000f220000002400 */
[----:B------:R-:W-:Y:S01]  /*5a10*/  UIADD3 UR6, UR11, 0x2, URZ ;  /* 0x000000020b067890 */ /* 0x000fe2000fffe03f */
[----:B------:R-:W-:Y:S01]  /*5a20*/  FMUL.FTZ R9, R0, R155 ;  /* 0x0000009b00097220 */ /* 0x000fe20000410000 */
[----:B------:R-:W-:-:S02]  /*5a30*/  IMAD.IADD R175, R22, 0x1, R175 ;  /* 0x0000000116af7824 */ /* 0x000fc400078e02af */
[C---:B------:R-:W-:Y:S01]  /*5a40*/  FMUL.FTZ R155, R0.reuse, R167 ;  /* 0x000000a7009b7220 */ /* 0x040fe20000410000 */
[C---:B------:R-:W-:Y:S01]  /*5a50*/  FMUL.FTZ R167, R0.reuse, R179 ;  /* 0x000000b300a77220 */ /* 0x040fe20000410000 */
[C---:B------:R-:W-:Y:S01]  /*5a60*/  FMUL.FTZ R20, R0.reuse, R162 ;  /* 0x000000a200147220 */ /* 0x040fe20000410000 */
[C---:B------:R-:W-:Y:S01]  /*5a70*/  FMUL.FTZ R179, R0.reuse, R188 ;  /* 0x000000bc00b37220 */ /* 0x040fe20000410000 */
[C---:B------:R-:W-:Y:S01]  /*5a80*/  ISETP.GT.AND P2, PT, R175.reuse, RZ, PT ;  /* 0x000000ffaf00720c */ /* 0x040fe20003f44270 */
[----:B------:R-:W5:Y:S01]  /*5a90*/  MUFU.TANH R15, R15 ;  /* 0x0000000f000f7308 */ /* 0x000f620000002400 */
[C---:B------:R-:W-:Y:S01]  /*5aa0*/  ISETP.GT.AND P3, PT, R175.reuse, 0x1, PT ;  /* 0x00000001af00780c */ /* 0x040fe20003f64270 */
[----:B------:R-:W-:Y:S01]  /*5ab0*/  FMUL.FTZ R8, R0, R154 ;  /* 0x0000009a00087220 */ /* 0x000fe20000410000 */
[----:B0-----:R-:W-:Y:S01]  /*5ac0*/  FSEL R177, R6, -INF , P2 ;  /* 0xff80000006b17808 */ /* 0x001fe20001000000 */
[C---:B------:R-:W-:Y:S01]  /*5ad0*/  FMUL.FTZ R162, R0.reuse, R174 ;  /* 0x000000ae00a27220 */ /* 0x040fe20000410000 */
[----:B------:R-:W-:Y:S01]  /*5ae0*/  ISETP.GT.AND P2, PT, R175, 0x8, PT ;  /* 0x00000008af00780c */ /* 0x000fe20003f44270 */
[C---:B------:R-:W-:Y:S01]  /*5af0*/  FMUL.FTZ R154, R0.reuse, R166 ;  /* 0x000000a6009a7220 */ /* 0x040fe20000410000 */
[----:B-1----:R-:W-:Y:S01]  /*5b00*/  FSEL R7, R7, -INF , P3 ;  /* 0xff80000007077808 */ /* 0x002fe20001800000 */
[----:B------:R-:W0:Y:S01]  /*5b10*/  MUFU.TANH R152, R152 ;  /* 0x0000009800987308 */ /* 0x000e220000002400 */
[----:B------:R-:W-:Y:S01]  /*5b20*/  FMNMX.FTZ R6, R177, R4, !PT ;  /* 0x00000004b1067209 */ /* 0x000fe20007810000 */
[C---:B------:R-:W-:Y:S01]  /*5b30*/  FMUL.FTZ R174, R0.reuse, R186 ;  /* 0x000000ba00ae7220 */ /* 0x040fe20000410000 */
[----:B------:R-:W-:Y:S01]  /*5b40*/  ISETP.GT.AND P3, PT, R175, 0x9, PT ;  /* 0x00000009af00780c */ /* 0x000fe20003f64270 */
[----:B------:R-:W-:Y:S01]  /*5b50*/  FMUL.FTZ R166, R0, R178 ;  /* 0x000000b200a67220 */ /* 0x000fe20000410000 */
[----:B--2---:R-:W-:Y:S01]  /*5b60*/  FSEL R10, R10, -INF , P2 ;  /* 0xff8000000a0a7808 */ /* 0x004fe20001000000 */
[C---:B------:R-:W-:Y:S01]  /*5b70*/  FMUL.FTZ R178, R0.reuse, R189 ;  /* 0x000000bd00b27220 */ /* 0x040fe20000410000 */
[----:B------:R-:W-:Y:S01]  /*5b80*/  FMNMX.FTZ R181, R7, R6, !PT ;  /* 0x0000000607b57209 */ /* 0x000fe20007810000 */
[----:B------:R-:W1:Y:S01]  /*5b90*/  MUFU.TANH R153, R153 ;  /* 0x0000009900997308 */ /* 0x000e620000002400 */
[----:B------:R-:W-:Y:S01]  /*5ba0*/  ISETP.GT.AND P2, PT, R175, 0x10, PT ;  /* 0x00000010af00780c */ /* 0x000fe20003f44270 */
[C---:B------:R-:W-:Y:S01]  /*5bb0*/  FMUL.FTZ R180, R0.reuse, R192 ;  /* 0x000000c000b47220 */ /* 0x040fe20000410000 */
[----:B---3--:R-:W-:Y:S01]  /*5bc0*/  FSEL R11, R11, -INF , P3 ;  /* 0xff8000000b0b7808 */ /* 0x008fe20001800000 */
[----:B------:R-:W-:Y:S01]  /*5bd0*/  FMUL.FTZ R12, R0, R158 ;  /* 0x0000009e000c7220 */ /* 0x000fe20000410000 */
[----:B------:R-:W-:Y:S01]  /*5be0*/  FMNMX.FTZ R6, R10, R181, !PT ;  /* 0x000000b50a067209 */ /* 0x000fe20007810000 */
[----:B------:R-:W-:Y:S01]  /*5bf0*/  FMUL.FTZ R158, R0, R170 ;  /* 0x000000aa009e7220 */ /* 0x000fe20000410000 */
[----:B------:R-:W-:Y:S01]  /*5c00*/  ISETP.GT.AND P3, PT, R175, 0x11, PT ;  /* 0x00000011af00780c */ /* 0x000fe20003f64270 */
[----:B------:R-:W2:Y:S01]  /*5c10*/  MUFU.TANH R156, R156 ;  /* 0x0000009c009c7308 */ /* 0x000ea20000002400 */
[----:B----4-:R-:W-:Y:S01]  /*5c20*/  FSEL R14, R14, -INF , P2 ;  /* 0xff8000000e0e7808 */ /* 0x010fe20001000000 */
[C---:B------:R-:W-:Y:S01]  /*5c30*/  FMUL.FTZ R170, R0.reuse, R182 ;  /* 0x000000b600aa7220 */ /* 0x040fe20000410000 */
[----:B------:R-:W-:Y:S01]  /*5c40*/  FMNMX.FTZ R181, R11, R6, !PT ;  /* 0x000000060bb57209 */ /* 0x000fe20007810000 */
[C---:B------:R-:W-:Y:S01]  /*5c50*/  FMUL.FTZ R182, R0.reuse, R196 ;  /* 0x000000c400b67220 */ /* 0x040fe20000410000 */
[----:B------:R-:W-:Y:S01]  /*5c60*/  ISETP.GT.AND P2, PT, R175, 0x18, PT ;  /* 0x00000018af00780c */ /* 0x000fe20003f44270 */
[----:B------:R-:W-:Y:S01]  /*5c70*/  FMUL.FTZ R184, R0, R200 ;  /* 0x000000c800b87220 */ /* 0x000fe20000410000 */
[----:B-----5:R-:W-:Y:S01]  /*5c80*/  FSEL R15, R15, -INF , P3 ;  /* 0xff8000000f0f7808 */ /* 0x020fe20001800000 */
[----:B------:R-:W3:Y:S01]  /*5c90*/  MUFU.TANH R157, R157 ;  /* 0x0000009d009d7308 */ /* 0x000ee20000002400 */
[----:B------:R-:W-:Y:S01]  /*5ca0*/  FMNMX.FTZ R6, R14, R181, !PT ;  /* 0x000000b50e067209 */ /* 0x000fe20007810000 */
[C---:B------:R-:W-:Y:S01]  /*5cb0*/  FMUL.FTZ R181, R0.reuse, R193 ;  /* 0x000000c100b57220 */ /* 0x040fe20000410000 */
[----:B------:R-:W-:Y:S01]  /*5cc0*/  ISETP.GT.AND P3, PT, R175, 0x19, PT ;  /* 0x00000019af00780c */ /* 0x000fe20003f64270 */
[----:B------:R-:W-:Y:S01]  /*5cd0*/  FMUL.FTZ R176, R0, R187 ;  /* 0x000000bb00b07220 */ /* 0x000fe20000410000 */
[----:B0-----:R-:W-:Y:S01]  /*5ce0*/  FSEL R152, R152, -INF , P2 ;  /* 0xff80000098987808 */ /* 0x001fe20001000000 */
[C---:B------:R-:W-:Y:S01]  /*5cf0*/  FMUL.FTZ R187, R0.reuse, R205 ;  /* 0x000000cd00bb7220 */ /* 0x040fe20000410000 */
[----:B------:R-:W-:Y:S01]  /*5d00*/  FMNMX.FTZ R183, R15, R6, !PT ;  /* 0x000000060fb77209 */ /* 0x000fe20007810000 */
[----:B------:R-:W0:Y:S01]  /*5d10*/  MUFU.TANH R160, R160 ;  /* 0x000000a000a07308 */ /* 0x000e220000002400 */
[----:B------:R-:W-:Y:S01]  /*5d20*/  ISETP.GT.AND P2, PT, R175, 0x20, PT ;  /* 0x00000020af00780c */ /* 0x000fe20003f44270 */
[C---:B------:R-:W-:Y:S01]  /*5d30*/  FMUL.FTZ R209, R0.reuse, R209 ;  /* 0x000000d100d17220 */ /* 0x040fe20000410000 */
[----:B-1----:R-:W-:Y:S01]  /*5d40*/  FSEL R153, R153, -INF , P3 ;  /* 0xff80000099997808 */ /* 0x002fe20001800000 */
[----:B------:R-:W-:Y:S01]  /*5d50*/  FMUL.FTZ R212, R0, R212 ;  /* 0x000000d400d47220 */ /* 0x000fe20000410000 */
[----:B------:R-:W-:Y:S01]  /*5d60*/  FMNMX.FTZ R6, R152, R183, !PT ;  /* 0x000000b798067209 */ /* 0x000fe20007810000 */
[----:B------:R-:W-:Y:S01]  /*5d70*/  FMUL.FTZ R213, R0, R213 ;  /* 0x000000d500d57220 */ /* 0x000fe20000410000 */
[----:B------:R-:W-:Y:S01]  /*5d80*/  ISETP.GT.AND P3, PT, R175, 0x21, PT ;  /* 0x00000021af00780c */ /* 0x000fe20003f64270 */
[----:B------:R-:W1:Y:S01]  /*5d90*/  MUFU.TANH R161, R161 ;  /* 0x000000a100a17308 */ /* 0x000e620000002400 */
[----:B--2---:R-:W-:Y:S01]  /*5da0*/  FSEL R156, R156, -INF , P2 ;  /* 0xff8000009c9c7808 */ /* 0x004fe20001000000 */
[C---:B------:R-:W-:Y:S01]  /*5db0*/  FMUL.FTZ R193, R0.reuse, R191 ;  /* 0x000000bf00c17220 */ /* 0x040fe20000410000 */
[----:B------:R-:W-:Y:S01]  /*5dc0*/  FMNMX.FTZ R183, R153, R6, !PT ;  /* 0x0000000699b77209 */ /* 0x000fe20007810000 */
[----:B------:R-:W-:Y:S01]  /*5dd0*/  UMOV UR10, UR55 ;  /* 0x00000037000a7c82 */ /* 0x000fe20008000000 */
[----:B------:R-:W-:Y:S01]  /*5de0*/  ISETP.GT.AND P2, PT, R175, 0x28, PT ;  /* 0x00000028af00780c */ /* 0x000fe20003f44270 */
[----:B------:R-:W-:Y:S01]  /*5df0*/  FMUL.FTZ R194, R0, R194 ;  /* 0x000000c200c27220 */ /* 0x000fe20000410000 */
[----:B---3--:R-:W-:Y:S01]  /*5e00*/  FSEL R157, R157, -INF , P3 ;  /* 0xff8000009d9d7808 */ /* 0x008fe20001800000 */
[----:B------:R-:W2:Y:S01]  /*5e10*/  MUFU.TANH R164, R164 ;  /* 0x000000a400a47308 */ /* 0x000ea20000002400 */
        /* <DEDUP_REMOVED lines=16> */
[----:B--2---:R-:W-:-:S02]  /*5f20*/  FSEL R164, R164, -INF , P2 ;  /* 0xff800000a4a47808 */ /* 0x004fc40001000000 */
[----:B------:R-:W-:Y:S02]  /*5f30*/  FMNMX.FTZ R185, R6, R185, !PT ;  /* 0x000000b906b97209 */ /* 0x000fe40007810000 */
[----:B------:R-:W-:Y:S02]  /*5f40*/  ISETP.GT.AND P2, PT, R175, 0x38, PT ;  /* 0x00000038af00780c */ /* 0x000fe40003f44270 */
[----:B------:R-:W-:Y:S01]  /*5f50*/  FMNMX.FTZ R186, R164, R185, !PT ;  /* 0x000000b9a4ba7209 */ /* 0x000fe20007810000 */
[----:B------:R-:W2:Y:S01]  /*5f60*/  MUFU.TANH R169, R169 ;  /* 0x000000a900a97308 */ /* 0x000ea20000002400 */
[----:B0-----:R-:W-:Y:S01]  /*5f70*/  FSEL R165, R165, -INF , P3 ;  /* 0xff800000a5a57808 */ /* 0x001fe20001800000 */
[C---:B------:R-:W-:Y:S01]  /*5f80*/  FMUL.FTZ R185, R0.reuse, R201 ;  /* 0x000000c900b97220 */ /* 0x040fe20000410000 */
[----:B------:R-:W-:Y:S01]  /*5f90*/  ISETP.GT.AND P3, PT, R175, 0x39, PT ;  /* 0x00000039af00780c */ /* 0x000fe20003f64270 */
[C---:B------:R-:W-:Y:S01]  /*5fa0*/  FMUL.FTZ R201, R0.reuse, R207 ;  /* 0x000000cf00c97220 */ /* 0x040fe20000410000 */
[----:B------:R-:W-:Y:S01]  /*5fb0*/  FMNMX.FTZ R161, R165, R186, !PT ;  /* 0x000000baa5a17209 */ /* 0x000fe20007810000 */
[C---:B------:R-:W-:Y:S01]  /*5fc0*/  FMUL.FTZ R186, R0.reuse, R204 ;  /* 0x000000cc00ba7220 */ /* 0x040fe20000410000 */
[----:B------:R-:W-:Y:S01]  /*5fd0*/  FMUL.FTZ R207, R0, R215 ;  /* 0x000000d700cf7220 */ /* 0x000fe20000410000 */
[----:B------:R-:W0:Y:S01]  /*5fe0*/  MUFU.TANH R172, R172 ;  /* 0x000000ac00ac7308 */ /* 0x000e220000002400 */
[----:B-1----:R-:W-:-:S02]  /*5ff0*/  FSEL R168, R168, -INF , P2 ;  /* 0xff800000a8a87808 */ /* 0x002fc40001000000 */
        /* <DEDUP_REMOVED lines=8> */
[----:B------:R-:W-:Y:S02]  /*6080*/  ISETP.GT.AND P2, PT, R175, 0x48, PT ;  /* 0x00000048af00780c */ /* 0x000fe40003f44270 */
        /* <DEDUP_REMOVED lines=8> */
[----:B------:R-:W-:Y:S01]  /*6110*/  FMNMX.FTZ R161, R179, R188, !PT ;  /* 0x000000bcb3a17209 */ /* 0x000fe20007810000 */
[----:B------:R-:W-:Y:S02]  /*6120*/  FMUL.FTZ R188, R0, R208 ;  /* 0x000000d000bc7220 */ /* 0x000fe40000410000 */
[----:B------:R-:W2:Y:S01]  /*6130*/  MUFU.TANH R181, R181 ;  /* 0x000000b500b57308 */ /* 0x000ea20000002400 */
[----:B0-----:R-:W-:Y:S02]  /*6140*/  FSEL R178, R178, -INF , P3 ;  /* 0xff800000b2b27808 */ /* 0x001fe40001800000 */
[----:B------:R-:W-:-:S02]  /*6150*/  ISETP.GT.AND P3, PT, R175, 0x51, PT ;  /* 0x00000051af00780c */ /* 0x000fc40003f64270 */
        /* <DEDUP_REMOVED lines=24> */
[----:B------:R-:W-:Y:S01]  /*62e0*/  FMNMX.FTZ R161, R185, R192, !PT ;  /* 0x000000c0b9a17209 */ /* 0x000fe20007810000 */
[----:B------:R-:W-:Y:S02]  /*62f0*/  FMUL.FTZ R192, R0, R190 ;  /* 0x000000be00c07220 */ /* 0x000fe40000410000 */
[----:B------:R-:W0:Y:S01]  /*6300*/  MUFU.TANH R188, R188 ;  /* 0x000000bc00bc7308 */ /* 0x000e220000002400 */
[----:B-1----:R-:W-:Y:S02]  /*6310*/  FSEL R186, R186, -INF , P2 ;  /* 0xff800000baba7808 */ /* 0x002fe40001000000 */
[----:B------:R-:W-:-:S02]  /*6320*/  ISETP.GT.AND P2, PT, R175, 0x70, PT ;  /* 0x00000070af00780c */ /* 0x000fc40003f44270 */
        /* <DEDUP_REMOVED lines=11> */
[C---:B------:R-:W-:Y:S01]  /*63e0*/  ISETP.GT.AND P3, PT, R175.reuse, 0x79, PT ;  /* 0x00000079af00780c */ /* 0x040fe20003f64270 */
[----:B------:R-:W-:Y:S01]  /*63f0*/  VIADD R175, R175, 0x8 ;  /* 0x00000008afaf7836 */ /* 0x000fe20000000000 */
[----:B------:R-:W-:-:S03]  /*6400*/  FMNMX.FTZ R196, R189, R190, !PT ;  /* 0x000000bebdc47209 */ /* 0x000fc60007810000 */
[----:B------:R-:W1:Y:S01]  /*6410*/  MUFU.TANH R8, R8 ;  /* 0x0000000800087308 */ /* 0x000e620000002400 */
[----:B--2---:R-:W-:Y:S02]  /*6420*/  FSEL R191, R212, -INF , P2 ;  /* 0xff800000d4bf7808 */ /* 0x004fe40001000000 */
[----:B------:R-:W-:Y:S02]  /*6430*/  ISETP.GT.AND P4, PT, R175, 0x1, PT ;  /* 0x00000001af00780c */ /* 0x000fe40003f84270 */
[----:B------:R-:W-:Y:S01]  /*6440*/  FMNMX.FTZ R161, R191, R196, !PT ;  /* 0x000000c4bfa17209 */ /* 0x000fe20007810000 */
[C---:B------:R-:W-:Y:S01]  /*6450*/  FMUL.FTZ R196, R0.reuse, R198 ;  /* 0x000000c600c47220 */ /* 0x040fe20000410000 */
[C---:B------:R-:W-:Y:S01]  /*6460*/  FMUL.FTZ R198, R0.reuse, R202 ;  /* 0x000000ca00c67220 */ /* 0x040fe20000410000 */
[----:B------:R-:W2:Y:S01]  /*6470*/  MUFU.TANH R9, R9 ;  /* 0x0000000900097308 */ /* 0x000ea20000002400 */
[----:B0-----:R-:W-:Y:S01]  /*6480*/  FSEL R190, R213, -INF , P3 ;  /* 0xff800000d5be7808 */ /* 0x001fe20001800000 */
[----:B------:R-:W-:Y:S01]  /*6490*/  FMUL.FTZ R202, R0, R210 ;  /* 0x000000d200ca7220 */ /* 0x000fe20000410000 */
[----:B------:R-:W-:Y:S01]  /*64a0*/  ISETP.GT.AND P3, PT, R175, RZ, PT ;  /* 0x000000ffaf00720c */ /* 0x000fe20003f64270 */
[----:B------:R-:W-:Y:S01]  /*64b0*/  IMAD.U32 R210, RZ, RZ, UR57 ;  /* 0x00000039ffd27e24 */ /* 0x000fe2000f8e00ff */
[----:B------:R-:W-:-:S03]  /*64c0*/  FMNMX.FTZ R161, R190, R161, !PT ;  /* 0x000000a1bea17209 */ /* 0x000fc60007810000 */
[----:B------:R-:W0:Y:S01]  /*64d0*/  MUFU.TANH R12, R12 ;  /* 0x0000000c000c7308 */ /* 0x000e220000002400 */
[----:B-1----:R-:W-:Y:S01]  /*64e0*/  FSEL R8, R8, -INF , P3 ;  /* 0xff80000008087808 */ /* 0x002fe20001800000 */
[----:B------:R-:W1:Y:S01]  /*64f0*/  SHFL.BFLY PT, R200, R161, 0x2, 0x1f ;  /* 0x0c401f00a1c87f89 */ /* 0x000e6200000e0000 */
[----:B------:R-:W-:Y:S02]  /*6500*/  ISETP.GT.AND P3, PT, R175, 0x8, PT ;  /* 0x00000008af00780c */ /* 0x000fe40003f64270 */
[----:B------:R-:W-:Y:S02]  /*6510*/  FMNMX.FTZ R208, R8, R5, !PT ;  /* 0x0000000508d07209 */ /* 0x000fe40007810000 */
[----:B------:R-:W-:Y:S01]  /*6520*/  @!P1 LEA R210, R210, UR41, 0x3 ;  /* 0x00000029d2d29c11 */ /* 0x000fe2000f8e18ff */
[----:B------:R-:W3:Y:S01]  /*6530*/  MUFU.TANH R13, R13 ;  /* 0x0000000d000d7308 */ /* 0x000ee20000002400 */
[----:B--2---:R-:W-:Y:S01]  /*6540*/  FSEL R9, R9, -INF , P4 ;  /* 0xff80000009097808 */ /* 0x004fe20002000000 */
[----:B------:R-:W-:-:S02]  /*6550*/  WARPGROUP.DEPBAR.LE gsb0, 0x0 ;  /* 0x00008000000079c5 */ /* 0x000fc40000010000 */
[----:B------:R-:W-:Y:S01]  /*6560*/  WARPGROUP.ARRIVE ;  /* 0x00000000000079c5 */ /* 0x000fe20000000000 */
[----:B------:R-:W-:-:S03]  /*6570*/  ISETP.GT.AND P4, PT, R175, 0x9, PT ;  /* 0x00000009af00780c */ /* 0x000fc60003f84270 */
[----:B------:R-:W2:Y:S01]  /*6580*/  MUFU.TANH R20, R20 ;  /* 0x0000001400147308 */ /* 0x000ea20000002400 */
[----:B0-----:R-:W-:Y:S01]  /*6590*/  FSEL R12, R12, -INF , P3 ;  /* 0xff8000000c0c7808 */ /* 0x001fe20001800000 */
[----:B------:R-:W-:Y:S01]  /*65a0*/  QGMMA.64x256x32.F32.E4M3.E4M3 R24, R224, gdesc[UR4], R24, gsb0 ;  /* 0x03e00004e0187df3 */ /* 0x000fe20008000818 */
[----:B------:R-:W-:Y:S01]  /*65b0*/  UIADD3 UR6, UR11, 0x4, URZ ;  /* 0x000000040b067890 */ /* 0x000fe2000fffe03f */
[----:B------:R-:W-:Y:S01]  /*65c0*/  ISETP.GT.AND P3, PT, R175, 0x10, PT ;  /* 0x00000010af00780c */ /* 0x000fe20003f64270 */
[----:B------:R-:W-:-:S03]  /*65d0*/  UMOV UR7, 0x40000040 ;  /* 0x4000004000077882 */ /* 0x000fc60000000000 */
[----:B------:R-:W0:Y:S01]  /*65e0*/  MUFU.TANH R21, R21 ;  /* 0x0000001500157308 */ /* 0x000e220000002400 */
[----:B---3--:R-:W-:Y:S02]  /*65f0*/  FSEL R13, R13, -INF , P4 ;  /* 0xff8000000d0d7808 */ /* 0x008fe40002000000 */
[----:B-1----:R-:W-:Y:S01]  /*6600*/  FMNMX.FTZ R204, R161, R200, !PT ;  /* 0x000000c8a1cc7209 */ /* 0x002fe20007810000 */
[----:B------:R-:W-:Y:S01]  /*6610*/  FMUL.FTZ R200, R0, R206 ;  /* 0x000000ce00c87220 */ /* 0x000fe20000410000 */
[----:B------:R-:W-:-:S03]  /*6620*/  ISETP.GT.AND P4, PT, R175, 0x11, PT ;  /* 0x00000011af00780c */ /* 0x000fc60003f84270 */
[----:B------:R-:W1:Y:S01]  /*6630*/  SHFL.BFLY PT, R161, R204, 0x1, 0x1f ;  /* 0x0c201f00cca17f89 */ /* 0x000e6200000e0000 */
[----:B------:R-:W3:Y:S01]  /*6640*/  MUFU.TANH R154, R154 ;  /* 0x0000009a009a7308 */ /* 0x000ee20000002400 */
[----:B--2---:R-:W-:Y:S02]  /*6650*/  FSEL R20, R20, -INF , P3 ;  /* 0xff80000014147808 */ /* 0x004fe40001800000 */
[----:B------:R-:W-:-:S05]  /*6660*/  ISETP.GT.AND P3, PT, R175, 0x18, PT ;  /* 0x00000018af00780c */ /* 0x000fca0003f64270 */
[----:B------:R-:W2:Y:S01]  /*6670*/  MUFU.TANH R155, R155 ;  /* 0x0000009b009b7308 */ /* 0x000ea20000002400 */
[----:B0-----:R-:W-:Y:S02]  /*6680*/  FSEL R21, R21, -INF , P4 ;  /* 0xff80000015157808 */ /* 0x001fe40002000000 */
[----:B------:R-:W-:-:S05]  /*6690*/  ISETP.GT.AND P4, PT, R175, 0x19, PT ;  /* 0x00000019af00780c */ /* 0x000fca0003f84270 */
[----:B------:R-:W0:Y:S01]  /*66a0*/  MUFU.TANH R158, R158 ;  /* 0x0000009e009e7308 */ /* 0x000e220000002400 */
[----:B---3--:R-:W-:Y:S02]  /*66b0*/  FSEL R154, R154, -INF , P3 ;  /* 0xff8000009a9a7808 */ /* 0x008fe40001800000 */
[----:B------:R-:W-:Y:S02]  /*66c0*/  ISETP.GT.AND P3, PT, R175, 0x20, PT ;  /* 0x00000020af00780c */ /* 0x000fe40003f64270 */
[----:B-1----:R-:W-:Y:S01]  /*66d0*/  FMNMX.FTZ R161, R204, R161, !PT ;  /* 0x000000a1cca17209 */ /* 0x002fe20007810000 */
[----:B------:R-:W-:Y:S02]  /*66e0*/  IMAD.U32 R204, RZ, RZ, UR10 ;  /* 0x0000000affcc7e24 */ /* 0x000fe4000f8e00ff */
[----:B------:R-:W1:Y:S01]  /*66f0*/  MUFU.TANH R159, R159 ;  /* 0x0000009f009f7308 */ /* 0x000e620000002400 */
[----:B--2---:R-:W-:Y:S01]  /*6700*/  FSEL R155, R155, -INF , P4 ;  /* 0xff8000009b9b7808 */ /* 0x004fe20002000000 */
[----:B------:R-:W-:-:S01]  /*6710*/  FFMA.FTZ R204, R161, R204, -8 ;  /* 0xc1000000a1cc7423 */ /* 0x000fc200000100cc */
[----:B------:R-:W-:-:S02]  /*6720*/  FSETP.NEU.FTZ.AND P2, PT, R161, -INF , PT ;  /* 0xff800000a100780b */ /* 0x000fc40003f5d000 */
[C---:B------:R-:W-:Y:S02]  /*6730*/  ISETP.GT.AND P4, PT, R175.reuse, 0x21, PT ;  /* 0x00000021af00780c */ /* 0x040fe40003f84270 */
[----:B------:R-:W-:Y:S01]  /*6740*/  FSEL R204, R204, RZ, P2 ;  /* 0x000000ffcccc7208 */ /* 0x000fe20001000000 */
[----:B------:R-:W2:Y:S01]  /*6750*/  MUFU.TANH R162, R162 ;  /* 0x000000a200a27308 */ /* 0x000ea20000002400 */
[----:B0-----:R-:W-:Y:S02]  /*6760*/  FSEL R158, R158, -INF , P3 ;  /* 0xff8000009e9e7808 */ /* 0x001fe40001800000 */
[----:B------:R-:W-:Y:S01]  /*6770*/  ISETP.GT.AND P3, PT, R175, 0x28, PT ;  /* 0x00000028af00780c */ /* 0x000fe20003f64270 */
[----:B------:R-:W-:-:S01]  /*6780*/  FFMA.FTZ R206, R177, UR10, -R204 ;  /* 0x0000000ab1ce7c23 */ /* 0x000fc200080108cc */
[----:B------:R-:W-:Y:S01]  /*6790*/  FMNMX.FTZ R177, R9, R208, !PT ;  /* 0x000000d009b17209 */ /* 0x000fe20007810000 */
[----:B------:R-:W-:-:S01]  /*67a0*/  FFMA.FTZ R209, R6, UR10, -R204 ;  /* 0x0000000a06d17c23 */ /* 0x000fc200080108cc */
[--C-:B------:R-:W-:Y:S01]  /*67b0*/  FFMA.FTZ R6, R164, UR10, -R204.reuse ;  /* 0x0000000aa4067c23 */ /* 0x100fe200080108cc */
[----:B------:R-:W0:Y:S01]  /*67c0*/  MUFU.TANH R163, R163 ;  /* 0x000000a300a37308 */ /* 0x000e220000002400 */
[----:B------:R-:W-:Y:S01]  /*67d0*/  FMNMX.FTZ R208, R12, R177, !PT ;  /* 0x000000b10cd07209 */ /* 0x000fe20007810000 */
[--C-:B------:R-:W-:Y:S01]  /*67e0*/  FFMA.FTZ R7, R7, UR10, -R204.reuse ;  /* 0x0000000a07077c23 */ /* 0x100fe200080108cc */
[----:B-1----:R-:W-:Y:S01]  /*67f0*/  FSEL R159, R159, -INF , P4 ;  /* 0xff8000009f9f7808 */ /* 0x002fe20002000000 */
[--C-:B------:R-:W-:Y:S01]  /*6800*/  FFMA.FTZ R10, R10, UR10, -R204.reuse ;  /* 0x0000000a0a0a7c23 */ /* 0x100fe200080108cc */
[----:B------:R-:W-:Y:S01]  /*6810*/  FMNMX.FTZ R177, R13, R208, !PT ;  /* 0x000000d00db17209 */ /* 0x000fe20007810000 */
[--C-:B------:R-:W-:Y:S01]  /*6820*/  FFMA.FTZ R11, R11, UR10, -R204.reuse ;  /* 0x0000000a0b0b7c23 */ /* 0x100fe200080108cc */
[----:B------:R-:W-:Y:S01]  /*6830*/  ISETP.GT.AND P4, PT, R175, 0x29, PT ;  /* 0x00000029af00780c */ /* 0x000fe20003f84270 */
[----:B------:R-:W1:Y:S01]  /*6840*/  MUFU.TANH R166, R166 ;  /* 0x000000a600a67308 */ /* 0x000e620000002400 */
[----:B------:R-:W-:Y:S01]  /*6850*/  FMNMX.FTZ R208, R20, R177, !PT ;  /* 0x000000b114d07209 */ /* 0x000fe20007810000 */
[--C-:B------:R-:W-:Y:S01]  /*6860*/  FFMA.FTZ R14, R14, UR10, -R204.reuse ;  /* 0x0000000a0e0e7c23 */ /* 0x100fe200080108cc */
[----:B--2---:R-:W-:Y:S01]  /*6870*/  FSEL R162, R162, -INF , P3 ;  /* 0xff800000a2a27808 */ /* 0x004fe20001800000 */
[--C-:B------:R-:W-:Y:S01]  /*6880*/  FFMA.FTZ R15, R15, UR10, -R204.reuse ;  /* 0x0000000a0f0f7c23 */ /* 0x100fe200080108cc */
[----:B------:R-:W-:Y:S01]  /*6890*/  FMNMX.FTZ R177, R21, R208, !PT ;  /* 0x000000d015b17209 */ /* 0x000fe20007810000 */
[--C-:B------:R-:W-:Y:S01]  /*68a0*/  FFMA.FTZ R152, R152, UR10, -R204.reuse ;  /* 0x0000000a98987c23 */ /* 0x100fe200080108cc */
[----:B------:R-:W-:Y:S01]  /*68b0*/  ISETP.GT.AND P3, PT, R175, 0x30, PT ;  /* 0x00000030af00780c */ /* 0x000fe20003f64270 */
[----:B------:R-:W2:Y:S01]  /*68c0*/  MUFU.TANH R167, R167 ;  /* 0x000000a700a77308 */ /* 0x000ea20000002400 */
[----:B------:R-:W-:Y:S01]  /*68d0*/  FMNMX.FTZ R208, R154, R177, !PT ;  /* 0x000000b19ad07209 */ /* 0x000fe20007810000 */
[--C-:B------:R-:W-:Y:S01]  /*68e0*/  FFMA.FTZ R153, R153, UR10, -R204.reuse ;  /* 0x0000000a99997c23 */ /* 0x100fe200080108cc */
[----:B0-----:R-:W-:Y:S01]  /*68f0*/  FSEL R163, R163, -INF , P4 ;  /* 0xff800000a3a37808 */ /* 0x001fe20002000000 */
[--C-:B------:R-:W-:Y:S01]  /*6900*/  FFMA.FTZ R156, R156, UR10, -R204.reuse ;  /* 0x0000000a9c9c7c23 */ /* 0x100fe200080108cc */
[----:B------:R-:W-:Y:S01]  /*6910*/  FMNMX.FTZ R177, R155, R208, !PT ;  /* 0x000000d09bb17209 */ /* 0x000fe20007810000 */
[--C-:B------:R-:W-:Y:S01]  /*6920*/  FFMA.FTZ R157, R157, UR10, -R204.reuse ;  /* 0x0000000a9d9d7c23 */ /* 0x100fe200080108cc */
[----:B------:R-:W-:Y:S01]  /*6930*/  ISETP.GT.AND P4, PT, R175, 0x31, PT ;  /* 0x00000031af00780c */ /* 0x000fe20003f84270 */
        /* <DEDUP_REMOVED lines=10> */
[----:B------:R-:W-:Y:S01]  /*69e0*/  FFMA.FTZ R173, R173, UR10, -R204 ;  /* 0x0000000aadad7c23 */ /* 0x000fe200080108cc */
[----:B--2---:R-:W-:-:S02]  /*69f0*/  FSEL R167, R167, -INF , P4 ;  /* 0xff800000a7a77808 */ /* 0x004fc40002000000 */
[----:B------:R-:W-:Y:S02]  /*6a00*/  FMNMX.FTZ R177, R163, R208, !PT ;  /* 0x000000d0a3b17209 */ /* 0x000fe40007810000 */
[----:B------:R-:W-:Y:S01]  /*6a10*/  ISETP.GT.AND P4, PT, R175, 0x39, PT ;  /* 0x00000039af00780c */ /* 0x000fe20003f84270 */
[----:B------:R-:W2:Y:S01]  /*6a20*/  MUFU.TANH R174, R174 ;  /* 0x000000ae00ae7308 */ /* 0x000ea20000002400 */
[----:B------:R-:W-:Y:S02]  /*6a30*/  FMNMX.FTZ R208, R166, R177, !PT ;  /* 0x000000b1a6d07209 */ /* 0x000fe40007810000 */
[----:B0-----:R-:W-:Y:S02]  /*6a40*/  FSEL R170, R170, -INF , P3 ;  /* 0xff800000aaaa7808 */ /* 0x001fe40001800000 */
[----:B------:R-:W-:Y:S02]  /*6a50*/  FMNMX.FTZ R177, R167, R208, !PT ;  /* 0x000000d0a7b17209 */ /* 0x000fe40007810000 */
[----:B------:R-:W-:Y:S01]  /*6a60*/  ISETP.GT.AND P3, PT, R175, 0x40, PT ;  /* 0x00000040af00780c */ /* 0x000fe20003f64270 */
[----:B------:R-:W0:Y:S01]  /*6a70*/  MUFU.TANH R176, R176 ;  /* 0x000000b000b07308 */ /* 0x000e220000002400 */
[----:B-1----:R-:W-:-:S02]  /*6a80*/  FSEL R171, R171, -INF , P4 ;  /* 0xff800000abab7808 */ /* 0x002fc40002000000 */
[----:B------:R-:W-:Y:S02]  /*6a90*/  FMNMX.FTZ R208, R170, R177, !PT ;  /* 0x000000b1aad07209 */ /* 0x000fe40007810000 */
[----:B------:R-:W-:Y:S02]  /*6aa0*/  ISETP.GT.AND P4, PT, R175, 0x41, PT ;  /* 0x00000041af00780c */ /* 0x000fe40003f84270 */
[----:B------:R-:W-:Y:S01]  /*6ab0*/  FMNMX.FTZ R208, R171, R208, !PT ;  /* 0x000000d0abd07209 */ /* 0x000fe20007810000 */
[----:B------:R-:W1:Y:S01]  /*6ac0*/  MUFU.TANH R192, R192 ;  /* 0x000000c000c07308 */ /* 0x000e620000002400 */
[----:B--2---:R-:W-:Y:S01]  /*6ad0*/  FSEL R177, R174, -INF , P3 ;  /* 0xff800000aeb17808 */ /* 0x004fe20001800000 */
[--C-:B------:R-:W-:Y:S01]  /*6ae0*/  FFMA.FTZ R174, R168, UR10, -R204.reuse ;  /* 0x0000000aa8ae7c23 */ /* 0x100fe200080108cc */
[----:B------:R-:W-:Y:S02]  /*6af0*/  ISETP.GT.AND P3, PT, R175, 0x48, PT ;  /* 0x00000048af00780c */ /* 0x000fe40003f64270 */
[----:B------:R-:W-:Y:S01]  /*6b00*/  FMNMX.FTZ R211, R177, R208, !PT ;  /* 0x000000d0b1d37209 */ /* 0x000fe20007810000 */
[----:B------:R-:W-:-:S01]  /*6b10*/  FFMA.FTZ R208, R179, UR10, -R204 ;  /* 0x0000000ab3d07c23 */ /* 0x000fc200080108cc */
[--C-:B------:R-:W-:Y:S01]  /*6b20*/  FFMA.FTZ R179, R181, UR10, -R204.reuse ;  /* 0x0000000ab5b37c23 */ /* 0x100fe200080108cc */
[----:B------:R-:W2:Y:S01]  /*6b30*/  MUFU.TANH R193, R193 ;  /* 0x000000c100c17308 */ /* 0x000ea20000002400 */
[----:B0-----:R-:W-:Y:S01]  /*6b40*/  FSEL R176, R176, -INF , P4 ;  /* 0xff800000b0b07808 */ /* 0x001fe20002000000 */
[--C-:B------:R-:W-:Y:S01]  /*6b50*/  FFMA.FTZ R181, R183, UR10, -R204.reuse ;  /* 0x0000000ab7b57c23 */ /* 0x100fe200080108cc */
[----:B------:R-:W-:Y:S01]  /*6b60*/  ISETP.GT.AND P4, PT, R175, 0x49, PT ;  /* 0x00000049af00780c */ /* 0x000fe20003f84270 */
[--C-:B------:R-:W-:Y:S01]  /*6b70*/  FFMA.FTZ R183, R185, UR10, -R204.reuse ;  /* 0x0000000ab9b77c23 */ /* 0x100fe200080108cc */
[----:B------:R-:W-:Y:S01]  /*6b80*/  FMNMX.FTZ R211, R176, R211, !PT ;  /* 0x000000d3b0d37209 */ /* 0x000fe20007810000 */
[--C-:B------:R-:W-:Y:S01]  /*6b90*/  FFMA.FTZ R185, R187, UR10, -R204.reuse ;  /* 0x0000000abbb97c23 */ /* 0x100fe200080108cc */
[----:B------:R-:W-:-:S01]  /*6ba0*/  FFMA.FTZ R187, R189, UR10, -R204 ;  /* 0x0000000abdbb7c23 */ /* 0x000fc200080108cc */
[----:B------:R-:W0:Y:S01]  /*6bb0*/  MUFU.TANH R194, R194 ;  /* 0x000000c200c27308 */ /* 0x000e220000002400 */
[----:B-1----:R-:W-:-:S02]  /*6bc0*/  FSEL R192, R192, -INF , P3 ;  /* 0xff800000c0c07808 */ /* 0x002fc40001800000 */
[----:B------:R-:W-:Y:S02]  /*6bd0*/  ISETP.GT.AND P3, PT, R175, 0x50, PT ;  /* 0x00000050af00780c */ /* 0x000fe40003f64270 */
[----:B------:R-:W-:Y:S02]  /*6be0*/  FMNMX.FTZ R164, R192, R211, !PT ;  /* 0x000000d3c0a47209 */ /* 0x000fe40007810000 */
[----:B------:R-:W-:Y:S01]  /*6bf0*/  FSEL R189, R161, RZ, P2 ;  /* 0x000000ffa1bd7208 */ /* 0x000fe20001000000 */
[----:B------:R-:W1:Y:S01]  /*6c00*/  MUFU.TANH R195, R195 ;  /* 0x000000c300c37308 */ /* 0x000e620000002400 */
[----:B--2---:R-:W-:Y:S02]  /*6c10*/  FSEL R193, R193, -INF , P4 ;  /* 0xff800000c1c17808 */ /* 0x004fe40002000000 */
[----:B------:R-:W-:Y:S01]  /*6c20*/  ISETP.GT.AND P4, PT, R175, 0x51, PT ;  /* 0x00000051af00780c */ /* 0x000fe20003f84270 */
[----:B------:R-:W-:-:S01]  /*6c30*/  FADD.FTZ R189, -R189, R4 ;  /* 0x00000004bdbd7221 */ /* 0x000fc20000010100 */
[----:B------:R-:W-:-:S03]  /*6c40*/  FMNMX.FTZ R211, R193, R164, !PT ;  /* 0x000000a4c1d37209 */ /* 0x000fc60007810000 */
[----:B------:R-:W2:Y:S01]  /*6c50*/  MUFU.TANH R196, R196 ;  /* 0x000000c400c47308 */ /* 0x000ea20000002400 */
[----:B0-----:R-:W-:Y:S01]  /*6c60*/  FSEL R194, R194, -INF , P3 ;  /* 0xff800000c2c27808 */ /* 0x001fe20001800000 */
[----:B------:R-:W-:Y:S01]  /*6c70*/  FMUL.FTZ R189, R189, UR10 ;  /* 0x0000000abdbd7c20 */ /* 0x000fe20008410000 */
        /* <DEDUP_REMOVED lines=26> */
[----:B-1----:R-:W-:Y:S02]  /*6e20*/  FSEL R201, R201, -INF , P4 ;  /* 0xff800000c9c97808 */ /* 0x002fe40002000000 */
[----:B------:R-:W-:-:S05]  /*6e30*/  ISETP.GT.AND P4, PT, R175, 0x71, PT ;  /* 0x00000071af00780c */ /* 0x000fca0003f84270 */
[----:B------:R-:W1:Y:S01]  /*6e40*/  MUFU.TANH R205, R205 ;  /* 0x000000cd00cd7308 */ /* 0x000e620000002400 */
[----:B--2---:R-:W-:Y:S02]  /*6e50*/  FSEL R202, R202, -INF , P3 ;  /* 0xff800000caca7808 */ /* 0x004fe40001800000 */
[----:B------:R-:W-:-:S05]  /*6e60*/  ISETP.GT.AND P3, PT, R175, 0x78, PT ;  /* 0x00000078af00780c */ /* 0x000fca0003f64270 */
[----:B------:R2:W-:Y:S01]  /*6e70*/  MUFU.EX2 R164, R174 ;  /* 0x000000ae00a47308 */ /* 0x0005e20000000800 */
[----:B0-----:R-:W-:Y:S02]  /*6e80*/  FSEL R203, R203, -INF , P4 ;  /* 0xff800000cbcb7808 */ /* 0x001fe40002000000 */
[----:B------:R-:W-:Y:S01]  /*6e90*/  ISETP.GT.AND P4, PT, R175, 0x79, PT ;  /* 0x00000079af00780c */ /* 0x000fe20003f84270 */
[----:B------:R-:W-:-:S01]  /*6ea0*/  FFMA.FTZ R175, R178, UR10, -R204 ;  /* 0x0000000ab2af7c23 */ /* 0x000fc200080108cc */
[--C-:B------:R-:W-:Y:S01]  /*6eb0*/  FFMA.FTZ R178, R180, UR10, -R204.reuse ;  /* 0x0000000ab4b27c23 */ /* 0x100fe200080108cc */
[----:B------:R-:W-:-:S01]  /*6ec0*/  FFMA.FTZ R180, R182, UR10, -R204 ;  /* 0x0000000ab6b47c23 */ /* 0x000fc200080108cc */
[--C-:B------:R-:W-:Y:S01]  /*6ed0*/  FFMA.FTZ R182, R184, UR10, -R204.reuse ;  /* 0x0000000ab8b67c23 */ /* 0x100fe200080108cc */
[----:B------:R-:W0:Y:S01]  /*6ee0*/  MUFU.TANH R207, R207 ;  /* 0x000000cf00cf7308 */ /* 0x000e220000002400 */
[----:B--2---:R-:W-:-:S01]  /*6ef0*/  FFMA.FTZ R174, R172, UR10, -R204 ;  /* 0x0000000aacae7c23 */ /* 0x004fc200080108cc */
[----:B------:R-:W-:Y:S01]  /*6f00*/  FMNMX.FTZ R172, R200, R211, !PT ;  /* 0x000000d3c8ac7209 */ /* 0x000fe20007810000 */
[----:B------:R-:W-:-:S01]  /*6f10*/  FFMA.FTZ R184, R186, UR10, -R204 ;  /* 0x0000000abab87c23 */ /* 0x000fc200080108cc */
[----:B-1----:R-:W-:Y:S01]  /*6f20*/  FSEL R205, R205, -INF , P3 ;  /* 0xff800000cdcd7808 */ /* 0x002fe20001800000 */
[----:B------:R-:W-:-:S01]  /*6f30*/  FFMA.FTZ R186, R188, UR10, -R204 ;  /* 0x0000000abcba7c23 */ /* 0x000fc200080108cc */
[----:B------:R-:W-:Y:S01]  /*6f40*/  FMNMX.FTZ R211, R201, R172, !PT ;  /* 0x000000acc9d37209 */ /* 0x000fe20007810000 */
[----:B------:R-:W-:-:S01]  /*6f50*/  FFMA.FTZ R188, R191, UR10, -R204 ;  /* 0x0000000abfbc7c23 */ /* 0x000fc200080108cc */
[----:B------:R1:W-:Y:S01]  /*6f60*/  MUFU.EX2 R168, R174 ;  /* 0x000000ae00a87308 */ /* 0x0003e20000000800 */
[----:B------:R-:W-:-:S01]  /*6f70*/  FFMA.FTZ R191, R190, UR10, -R204 ;  /* 0x0000000abebf7c23 */ /* 0x000fc200080108cc */
[----:B------:R-:W-:-:S06]  /*6f80*/  FMNMX.FTZ R172, R202, R211, !PT ;  /* 0x000000d3caac7209 */ /* 0x000fcc0007810000 */
[----:B------:R-:W-:Y:S01]  /*6f90*/  MUFU.EX2 R206, R206 ;  /* 0x000000ce00ce7308 */ /* 0x000fe20000000800 */
[----:B-1----:R-:W-:Y:S02]  /*6fa0*/  FMNMX.FTZ R174, R203, R172, !PT ;  /* 0x000000accbae7209 */ /* 0x002fe40007810000 */
[----:B0-----:R-:W-:Y:S02]  /*6fb0*/  FSEL R207, R207, -INF , P4 ;  /* 0xff800000cfcf7808 */ /* 0x001fe40002000000 */
[----:B------:R-:W-:-:S03]  /*6fc0*/  FMNMX.FTZ R174, R205, R174, !PT ;  /* 0x000000aecdae7209 */ /* 0x000fc60007810000 */
[----:B------:R-:W0:Y:S01]  /*6fd0*/  MUFU.EX2 R189, R189 ;  /* 0x000000bd00bd7308 */ /* 0x000e220000000800 */
[----:B------:R-:W-:-:S05]  /*6fe0*/  FMNMX.FTZ R174, R207, R174, !PT ;  /* 0x000000aecfae7209 */ /* 0x000fca0007810000 */
[----:B------:R-:W1:Y:S02]  /*6ff0*/  SHFL.BFLY PT, R211, R174, 0x2, 0x1f ;  /* 0x0c401f00aed37f89 */ /* 0x000e6400000e0000 */
[----:B------:R-:W2:Y:S08]  /*7000*/  MUFU.EX2 R7, R7 ;  /* 0x0000000700077308 */ /* 0x000eb00000000800 */
[----:B------:R-:W-:Y:S01]  /*7010*/  MUFU.EX2 R10, R10 ;  /* 0x0000000a000a7308 */ /* 0x000fe20000000800 */
[----:B------:R-:W-:-:S02]  /*7020*/  WARPGROUP.DEPBAR.LE gsb0, 0x0 ;  /* 0x00008000000079c5 */ /* 0x000fc40000010000 */
[----:B------:R-:W-:-:S05]  /*7030*/  WARPGROUP.ARRIVE ;  /* 0x00000000000079c5 */ /* 0x000fca0000000000 */
[----:B------:R-:W-:Y:S01]  /*7040*/  MUFU.EX2 R11, R11 ;  /* 0x0000000b000b7308 */ /* 0x000fe20000000800 */
[----:B------:R-:W-:Y:S01]  /*7050*/  QGMMA.64x256x32.F32.E4M3.E4M3 R24, R220, gdesc[UR4], R24, gsb0 ;  /* 0x03e00004dc187df3 */ /* 0x000fe20008000818 */
[----:B------:R-:W-:Y:S01]  /*7060*/  UIADD3 UR6, UR11, 0x6, URZ ;  /* 0x000000060b067890 */ /* 0x000fe2000fffe03f */
[----:B-1----:R-:W-:Y:S01]  /*7070*/  FMNMX.FTZ R211, R174, R211, !PT ;  /* 0x000000d3aed37209 */ /* 0x002fe20007810000 */
[----:B------:R-:W-:-:S04]  /*7080*/  UMOV UR7, 0x40000040 ;  /* 0x4000004000077882 */ /* 0x000fc80000000000 */
[----:B------:R-:W-:Y:S01]  /*7090*/  MUFU.EX2 R14, R14 ;  /* 0x0000000e000e7308 */ /* 0x000fe20000000800 */
[----:B------:R-:W1:Y:S07]  /*70a0*/  SHFL.BFLY PT, R174, R211, 0x1, 0x1f ;  /* 0x0c201f00d3ae7f89 */ /* 0x000e6e00000e0000 */
[----:B------:R-:W-:Y:S08]  /*70b0*/  MUFU.EX2 R15, R15 ;  /* 0x0000000f000f7308 */ /* 0x000ff00000000800 */
[----:B------:R-:W-:Y:S08]  /*70c0*/  MUFU.EX2 R152, R152 ;  /* 0x0000009800987308 */ /* 0x000ff00000000800 */
[----:B------:R-:W-:Y:S01]  /*70d0*/  MUFU.EX2 R153, R153 ;  /* 0x0000009900997308 */ /* 0x000fe20000000800 */
[----:B-1----:R-:W-:Y:S01]  /*70e0*/  FMNMX.FTZ R174, R211, R174, !PT ;  /* 0x000000aed3ae7209 */ /* 0x002fe20007810000 */
[----:B------:R-:W-:-:S03]  /*70f0*/  IMAD.U32 R211, RZ, RZ, UR10 ;  /* 0x0000000affd37e24 */ /* 0x000fc6000f8e00ff */
[C---:B------:R-:W-:Y:S01]  /*7100*/  FSETP.NEU.FTZ.AND P2, PT, R174.reuse, -INF , PT ;  /* 0xff800000ae00780b */ /* 0x040fe20003f5d000 */
[----:B------:R-:W-:-:S02]  /*7110*/  FFMA.FTZ R190, R174, R211, -8 ;  /* 0xc1000000aebe7423 */ /* 0x000fc400000100d3 */
[----:B------:R-:W-:Y:S03]  /*7120*/  MUFU.EX2 R156, R156 ;  /* 0x0000009c009c7308 */ /* 0x000fe60000000800 */
[----:B------:R-:W-:Y:S02]  /*7130*/  FSEL R4, R190, RZ, P2 ;  /* 0x000000ffbe047208 */ /* 0x000fe40001000000 */
[----:B------:R-:W-:-:S03]  /*7140*/  FSEL R190, R174, RZ, P2 ;  /* 0x000000ffaebe7208 */ /* 0x000fc60001000000 */
[----:B------:R-:W-:Y:S01]  /*7150*/  MUFU.EX2 R157, R157 ;  /* 0x0000009d009d7308 */ /* 0x000fe20000000800 */
[----:B------:R-:W-:-:S01]  /*7160*/  FFMA.FTZ R204, R170, UR10, -R4 ;  /* 0x0000000aaacc7c23 */ /* 0x000fc20008010804 */
[----:B------:R-:W-:Y:S01]  /*7170*/  FFMA.FTZ R211, R8, UR10, -R4 ;  /* 0x0000000a08d37c23 */ /* 0x000fe20008010804 */
        /* <DEDUP_REMOVED lines=15> */
[----:B------:R-:W-:Y:S01]  /*7270*/  FFMA.FTZ R159, R162, UR10, -R4 ;  /* 0x0000000aa29f7c23 */ /* 0x000fe20008010804 */
[----:B0-----:R-:W-:-:S01]  /*7280*/  FFMA.FTZ R192, R189, R3, R206 ;  /* 0x00000003bdc07223 */ /* 0x001fc200000100ce */
[--C-:B------:R-:W-:Y:S01]  /*7290*/  FFMA.FTZ R162, R163, UR10, -R4.reuse ;  /* 0x0000000aa3a27c23 */ /* 0x100fe20008010804 */
[----:B------:R-:W-:-:S01]  /*72a0*/  FFMA.FTZ R163, R166, UR10, -R4 ;  /* 0x0000000aa6a37c23 */ /* 0x000fc20008010804 */
[--C-:B------:R-:W-:Y:S01]  /*72b0*/  FFMA.FTZ R166, R167, UR10, -R4.reuse ;  /* 0x0000000aa7a67c23 */ /* 0x100fe20008010804 */
[----:B------:R-:W-:-:S01]  /*72c0*/  FFMA.FTZ R167, R177, UR10, -R4 ;  /* 0x0000000ab1a77c23 */ /* 0x000fc20008010804 */
[----:B------:R-:W0:Y:S01]  /*72d0*/  MUFU.EX2 R8, R8 ;  /* 0x0000000800087308 */ /* 0x000e220000000800 */
[----:B--2---:R-:W-:-:S01]  /*72e0*/  FADD.FTZ R177, R7, R192 ;  /* 0x000000c007b17221 */ /* 0x004fc20000010000 */
[--C-:B------:R-:W-:Y:S01]  /*72f0*/  FFMA.FTZ R192, R193, UR10, -R4.reuse ;  /* 0x0000000ac1c07c23 */ /* 0x100fe20008010804 */
[----:B------:R-:W-:-:S05]  /*7300*/  FFMA.FTZ R176, R176, UR10, -R4 ;  /* 0x0000000ab0b07c23 */ /* 0x000fca0008010804 */
[----:B------:R-:W2:Y:S01]  /*7310*/  MUFU.EX2 R9, R9 ;  /* 0x0000000900097308 */ /* 0x000ea20000000800 */
[----:B-1----:R-:W-:-:S07]  /*7320*/  FFMA.FTZ R3, R170, R2, R211 ;  /* 0x00000002aa037223 */ /* 0x002fce00000100d3 */
        /* <DEDUP_REMOVED lines=8> */
[----:B------:R0:W-:Y:S01]  /*73b0*/  MUFU.EX2 R5, R204 ;  /* 0x000000cc00057308 */ /* 0x0001e20000000800 */
[----:B--2---:R-:W-:-:S07]  /*73c0*/  FADD.FTZ R2, R20, R3 ;  /* 0x0000000314027221 */ /* 0x004fce0000010000 */
[----:B------:R-:W2:Y:S01]  /*73d0*/  MUFU.EX2 R154, R154 ;  /* 0x0000009a009a7308 */ /* 0x000ea20000000800 */
[----:B0-----:R-:W-:-:S01]  /*73e0*/  FADD.FTZ R204, R10, R177 ;  /* 0x000000b10acc7221 */ /* 0x001fc20000010000 */
[----:B------:R-:W-:Y:S01]  /*73f0*/  FFMA.FTZ R177, R194, UR10, -R4 ;  /* 0x0000000ac2b17c23 */ /* 0x000fe20008010804 */
[----:B-1----:R-:W-:-:S02]  /*7400*/  FADD.FTZ R3, R21, R2 ;  /* 0x0000000215037221 */ /* 0x002fc40000010000 */
[----:B------:R-:W-:-:S03]  /*7410*/  FADD.FTZ R193, R11, R204 ;  /* 0x000000cc0bc17221 */ /* 0x000fc60000010000 */
[----:B------:R-:W0:Y:S01]  /*7420*/  MUFU.EX2 R155, R155 ;  /* 0x0000009b009b7308 */ /* 0x000e220000000800 */
[----:B------:R-:W-:-:S04]  /*7430*/  FADD.FTZ R194, R14, R193 ;  /* 0x000000c10ec27221 */ /* 0x000fc80000010000 */
[----:B------:R-:W-:Y:S01]  /*7440*/  FADD.FTZ R193, R15, R194 ;  /* 0x000000c20fc17221 */ /* 0x000fe20000010000 */
[----:B------:R-:W-:-:S02]  /*7450*/  FFMA.FTZ R194, R195, UR10, -R4 ;  /* 0x0000000ac3c27c23 */ /* 0x000fc40008010804 */
[----:B------:R-:W1:Y:S01]  /*7460*/  MUFU.EX2 R158, R158 ;  /* 0x0000009e009e7308 */ /* 0x000e620000000800 */
[----:B------:R-:W-:-:S01]  /*7470*/  FADD.FTZ R204, R152, R193 ;  /* 0x000000c198cc7221 */ /* 0x000fc20000010000 */
[----:B--2---:R-:W-:Y:S01]  /*7480*/  FADD.FTZ R2, R154, R3 ;  /* 0x000000039a027221 */ /* 0x004fe20000010000 */
[----:B------:R-:W-:-:S02]  /*7490*/  FFMA.FTZ R193, R196, UR10, -R4 ;  /* 0x0000000ac4c17c23 */ /* 0x000fc40008010804 */
[----:B------:R-:W-:-:S03]  /*74a0*/  FADD.FTZ R195, R153, R204 ;  /* 0x000000cc99c37221 */ /* 0x000fc60000010000 */
[----:B------:R-:W2:Y:S01]  /*74b0*/  MUFU.EX2 R160, R160 ;  /* 0x000000a000a07308 */ /* 0x000ea20000000800 */
[----:B------:R-:W-:-:S01]  /*74c0*/  FADD.FTZ R196, R156, R195 ;  /* 0x000000c39cc47221 */ /* 0x000fc20000010000 */
[----:B0-----:R-:W-:-:S03]  /*74d0*/  FADD.FTZ R3, R155, R2 ;  /* 0x000000029b037221 */ /* 0x001fc60000010000 */
[----:B------:R-:W-:Y:S01]  /*74e0*/  FADD.FTZ R195, R157, R196 ;  /* 0x000000c49dc37221 */ /* 0x000fe20000010000 */
[----:B------:R-:W-:-:S02]  /*74f0*/  FFMA.FTZ R196, R197, UR10, -R4 ;  /* 0x0000000ac5c47c23 */ /* 0x000fc40008010804 */
        /* <DEDUP_REMOVED lines=17> */
[----:B------:R-:W-:-:S03]  /*7610*/  FFMA.FTZ R198, R199, UR10, -R4 ;  /* 0x0000000ac7c67c23 */ /* 0x000fc60008010804 */
[----:B------:R-:W-:Y:S01]  /*7620*/  FADD.FTZ R204, R164, R197 ;  /* 0x000000c5a4cc7221 */ /* 0x000fe20000010000 */
[----:B------:R-:W-:-:S02]  /*7630*/  FFMA.FTZ R197, R200, UR10, -R4 ;  /* 0x0000000ac8c57c23 */ /* 0x000fc40008010804 */
[----:B------:R-:W2:Y:S01]  /*7640*/  MUFU.EX2 R190, R190 ;  /* 0x000000be00be7308 */ /* 0x000ea20000000800 */
[----:B0-----:R-:W-:-:S04]  /*7650*/  FADD.FTZ R2, R166, R3 ;  /* 0x00000003a6027221 */ /* 0x001fc80000010000 */
[----:B------:R-:W-:-:S03]  /*7660*/  FADD.FTZ R3, R5, R2 ;  /* 0x0000000205037221 */ /* 0x000fc60000010000 */
[----:B------:R-:W0:Y:S01]  /*7670*/  MUFU.EX2 R167, R167 ;  /* 0x000000a700a77308 */ /* 0x000e220000000800 */
[----:B-1----:R-:W-:-:S04]  /*7680*/  FADD.FTZ R199, R169, R204 ;  /* 0x000000cca9c77221 */ /* 0x002fc80000010000 */
[----:B------:R-:W-:-:S03]  /*7690*/  FADD.FTZ R200, R168, R199 ;  /* 0x000000c7a8c87221 */ /* 0x000fc60000010000 */
        /* <DEDUP_REMOVED lines=10> */
[----:B------:R-:W-:Y:S02]  /*7740*/  WARPGROUP.DEPBAR.LE gsb0, 0x0 ;  /* 0x00008000000079c5 */ /* 0x000fe40000010000 */
[----:B------:R-:W-:Y:S01]  /*7750*/  WARPGROUP.ARRIVE ;  /* 0x00000000000079c5 */ /* 0x000fe20000000000 */
[----:B0-----:R-:W-:-:S01]  /*7760*/  FADD.FTZ R204, R172, R199 ;  /* 0x000000c7accc7221 */ /* 0x001fc20000010000 */
[----:B------:R-:W-:-:S03]  /*7770*/  FFMA.FTZ R199, R202, UR10, -R4 ;  /* 0x0000000acac77c23 */ /* 0x000fc60008010804 */
[----:B------:R-:W0:Y:S01]  /*7780*/  MUFU.EX2 R192, R192 ;  /* 0x000000c000c07308 */ /* 0x000e220000000800 */
[----:B------:R-:W-:Y:S01]  /*7790*/  QGMMA.64x256x32.F32.E4M3.E4M3 R24, R216, gdesc[UR4], R24, gsb0 ;  /* 0x03e00004d8187df3 */ /* 0x000fe20008000818 */
[----:B-1----:R-:W-:-:S06]  /*77a0*/  FADD.FTZ R3, R171, R2 ;  /* 0x00000002ab037221 */ /* 0x002fcc0000010000 */
        /* <DEDUP_REMOVED lines=10> */
[----:B0-----:R-:W-:-:S01]  /*7850*/  FADD.FTZ R201, R179, R202 ;  /* 0x000000cab3c97221 */ /* 0x001fc20000010000 */
[----:B------:R-:W-:-:S06]  /*7860*/  FFMA.FTZ R202, R203, UR10, -R4 ;  /* 0x0000000acbca7c23 */ /* 0x000fcc0008010804 */
        /* <DEDUP_REMOVED lines=22> */
[----:B------:R-:W-:Y:S01]  /*79d0*/  MUFU.EX2 R200, R200 ;  /* 0x000000c800c87308 */ /* 0x000fe20000000800 */
[----:B--2---:R-:W-:-:S07]  /*79e0*/  FADD.FTZ R3, R197, R204 ;  /* 0x000000ccc5037221 */ /* 0x004fce0000010000 */
[----:B------:R-:W1:Y:S01]  /*79f0*/  MUFU.EX2 R186, R186 ;  /* 0x000000ba00ba7308 */ /* 0x000e620000000800 */
[----:B0-----:R-:W-:-:S07]  /*7a00*/  FADD.FTZ R203, R185, R208 ;  /* 0x000000d0b9cb7221 */ /* 0x001fce0000010000 */
[----:B------:R-:W-:Y:S08]  /*7a10*/  MUFU.EX2 R199, R199 ;  /* 0x000000c700c77308 */ /* 0x000ff00000000800 */
[----:B------:R-:W0:Y:S01]  /*7a20*/  MUFU.EX2 R187, R187 ;  /* 0x000000bb00bb7308 */ /* 0x000e220000000800 */
[----:B-1----:R-:W-:-:S07]  /*7a30*/  FADD.FTZ R204, R186, R203 ;  /* 0x000000cbbacc7221 */ /* 0x002fce0000010000 */
[----:B------:R-:W-:Y:S08]  /*7a40*/  MUFU.EX2 R202, R202 ;  /* 0x000000ca00ca7308 */ /* 0x000ff00000000800 */
[----:B------:R-:W1:Y:S01]  /*7a50*/  MUFU.EX2 R188, R188 ;  /* 0x000000bc00bc7308 */ /* 0x000e620000000800 */
[----:B0-----:R-:W-:-:S07]  /*7a60*/  FADD.FTZ R203, R187, R204 ;  /* 0x000000ccbbcb7221 */ /* 0x001fce0000010000 */
[----:B------:R-:W-:Y:S08]  /*7a70*/  MUFU.EX2 R201, R201 ;  /* 0x000000c900c97308 */ /* 0x000ff00000000800 */
[----:B------:R-:W0:Y:S01]  /*7a80*/  MUFU.EX2 R191, R191 ;  /* 0x000000bf00bf7308 */ /* 0x000e220000000800 */
[----:B-1----:R-:W-:-:S07]  /*7a90*/  FADD.FTZ R204, R188, R203 ;  /* 0x000000cbbccc7221 */ /* 0x002fce0000010000 */
[----:B------:R-:W1:Y:S01]  /*7aa0*/  MUFU.EX2 R4, R4 ;  /* 0x0000000400047308 */ /* 0x000e620000000800 */
[----:B------:R-:W-:Y:S02]  /*7ab0*/  WARPGROUP.DEPBAR.LE gsb0, 0x0 ;  /* 0x00008000000079c5 */ /* 0x000fe40000010000 */
[----:B------:R2:W-:Y:S06]  /*7ac0*/  BAR.ARV R2, 0x100 ;  /* 0x000400020000751d */ /* 0x0005ec0000002000 */
[----:B--2---:R-:W-:-:S05]  /*7ad0*/  @!P1 VIADD R2, R210, 0x38840 ;  /* 0x00038840d2029836 */ /* 0x004fca0000000000 */
[----:B------:R-:W-:-:S04]  /*7ae0*/  @!P1 PRMT R2, RZ, 0x654, R2 ;  /* 0x00000654ff029816 */ /* 0x000fc80000000002 */
[----:B------:R2:W-:Y:S02]  /*7af0*/  @!P1 SYNCS.ARRIVE.TRANS64.RED.A1T0 RZ, [R2+URZ], RZ ;  /* 0x000000ff02ff99a7 */ /* 0x0005e4000810043f */
[----:B--2---:R-:W-:-:S04]  /*7b00*/  FADD.FTZ R2, R200, R3 ;  /* 0x00000003c8027221 */ /* 0x004fc80000010000 */
[----:B------:R-:W-:-:S04]  /*7b10*/  FADD.FTZ R3, R199, R2 ;  /* 0x00000002c7037221 */ /* 0x000fc80000010000 */
[----:B------:R-:W-:Y:S01]  /*7b20*/  FADD.FTZ R2, R202, R3 ;  /* 0x00000003ca027221 */ /* 0x000fe20000010000 */
[----:B0-----:R-:W-:-:S03]  /*7b30*/  FADD.FTZ R3, R191, R204 ;  /* 0x000000ccbf037221 */ /* 0x001fc60000010000 */
[----:B------:R-:W-:-:S04]  /*7b40*/  FADD.FTZ R2, R201, R2 ;  /* 0x00000002c9027221 */ /* 0x000fc80000010000 */
[----:B-1----:R-:W-:Y:S01]  /*7b50*/  FADD.FTZ R2, R4, R2 ;  /* 0x0000000204027221 */ /* 0x002fe20000010000 */
[----:B------:R-:W-:Y:S06]  /*7b60*/  @!P0 BRA `(.L_x_2018) ;  /* 0x0000000000048947 */ /* 0x000fec0003800000 */
[----:B------:R-:W-:Y:S01]  /*7b70*/  BPT.TRAP 0x1 ;  /* 0x000000040000795c */ /* 0x000fe20000300000 */
.L_x_2018:
        /* <DEDUP_REMOVED lines=12> */
[----:B------:R-:W-:Y:S01]  /*7c40*/  UMOV UR58, UR57 ;  /* 0x00000039003a7c82 */ /* 0x000fe20008000000 */
        /* <DEDUP_REMOVED lines=160> */
.L_x_2009:
[----:B------:R-:W-:-:S13]  /*8650*/  ISETP.LE.AND P2, PT, RZ, UR56, PT ;  /* 0x00000038ff007c0c */ /* 0x000fda000bf43270 */
[----:B------:R-:W-:Y:S05]  /*8660*/  @!P2 BRA `(.L_x_2020) ;  /* 0x0000002800c8a947 */ /* 0x000fea0003800000 */
[----:B------:R-:W-:Y:S01]  /*8670*/  IMAD.MOV.U32 R5, RZ, RZ, R174 ;  /* 0x000000ffff057224 */ /* 0x000fe200078e00ae */
[----:B------:R-:W-:Y:S01]  /*8680*/  UMOV UR53, UR45 ;  /* 0x0000002d00357c82 */ /* 0x000fe20008000000 */
[----:B------:R-:W-:Y:S01]  /*8690*/  IMAD.MOV.U32 R4, RZ, RZ, R161 ;  /* 0x000000ffff047224 */ /* 0x000fe200078e00a1 */
[----:B------:R-:W-:Y:S01]  /*86a0*/  UMOV UR52, UR55 ;  /* 0x0000003700347c82 */ /* 0x000fe20008000000 */
[----:B------:R-:W-:-:S05]  /*86b0*/  ULDC UR51, c[0x0][0x988] ;  /* 0x0002620000337ab9 */ /* 0x000fca0000000800 */
.L_x_2030:
[----:B------:R-:W-:Y:S01]  /*86c0*/  ISETP.NE.AND P3, PT, RZ, UR43, PT ;  /* 0x0000002bff007c0c */ /* 0x000fe2000bf65270 */
[----:B------:R-:W-:-:S04]  /*86d0*/  UISETP.NE.AND UP0, UPT, UR52, 0x1, UPT ;  /* 0x000000013400788c */ /* 0x000fc8000bf05270 */
[----:B------:R-:W-:-:S04]  /*86e0*/  USEL UR45, URZ, 0x1, UP0 ;  /* 0x000000013f2d7887 */ /* 0x000fc80008000000 */
[----:B------:R-:W-:-:S04]  /*86f0*/  ULOP3.LUT UR45, UR53, UR45, URZ, 0x3c, !UPT ;  /* 0x0000002d352d7292 */ /* 0x000fc8000f8e3c3f */
[----:B------:R-:W-:Y:S08]  /*8700*/  @P3 BRA `(.L_x_2021) ;  /* 0x0000000000383947 */ /* 0x000ff00003800000 */
[----:B------:R-:W-:Y:S05]  /*8710*/  @!P0 BRA `(.L_x_2022) ;  /* 0x0000000000048947 */ /* 0x000fea0003800000 */
[----:B------:R-:W-:Y:S01]  /*8720*/  BPT.TRAP 0x1 ;  /* 0x000000040000795c */ /* 0x000fe20000300000 */
.L_x_2022:
        /* <DEDUP_REMOVED lines=9> */
.L_x_2023:
[----:B-1----:R-:W-:Y:S05]  /*87c0*/  @P2 BRA `(.L_x_2021) ;  /* 0x0000000000082947 */ /* 0x002fea0003800000 */
[----:B------:R-:W1:Y:S02]  /*87d0*/  SYNCS.PHASECHK.TRANS64.TRYWAIT P2, [UR6+0x38830], R6 ;  /* 0x03883006ff0075a7 */ /* 0x000e640008040146 */
[----:B-1----:R-:W-:Y:S05]  /*87e0*/  @!P2 BRA `(.L_x_2024) ;  /* 0x000000c8009ca947 */ /* 0x002fea0003800000 */
.L_x_2021:
        /* <DEDUP_REMOVED lines=48> */
.L_x_2026:
[----:B------:R-:W-:Y:S01]  /*8af0*/  ULEA UR6, UR52, UR41, 0x3 ;  /* 0x0000002934067291 */ /* 0x000fe2000f8e183f */
[----:B------:R-:W-:-:S05]  /*8b00*/  IMAD.U32 R6, RZ, RZ, UR53 ;  /* 0x00000035ff067e24 */ /* 0x000fca000f8e00ff */
[----:B------:R-:W-:-:S04]  /*8b10*/  SHF.L.U32 R6, R6, 0x1f, RZ ;  /* 0x0000001f06067819 */ /* 0x000fc800000006ff */
[----:B------:R0:W1:Y:S01]  /*8b20*/  SYNCS.PHASECHK.TRANS64.TRYWAIT P2, [UR6+0x38850], R6 ;  /* 0x03885006ff0075a7 */ /* 0x0000620008040146 */
[----:B------:R-:W-:Y:S05]  /*8b30*/  @!P0 BRA `(.L_x_2027) ;  /* 0x0000000000048947 */ /* 0x000fea0003800000 */
[----:B------:R-:W-:Y:S01]  /*8b40*/  BPT.TRAP 0x1 ;  /* 0x000000040000795c */ /* 0x000fe20000300000 */
.L_x_2027:
[----:B-1----:R-:W-:Y:S05]  /*8b50*/  @P2 BRA `(.L_x_2025) ;  /* 0x0000000000082947 */ /* 0x002fea0003800000 */
[----:B------:R-:W1:Y:S02]  /*8b60*/  SYNCS.PHASECHK.TRANS64.TRYWAIT P2, [UR6+0x38850], R6 ;  /* 0x03885006ff0075a7 */ /* 0x000e640008040146 */
[----:B-1----:R-:W-:Y:S05]  /*8b70*/  @!P2 BRA `(.L_x_2028) ;  /* 0x000000c400d0a947 */ /* 0x002fea0003800000 */
.L_x_2025:
[----:B------:R-:W-:Y:S01]  /*8b80*/  UIADD3 UR6, UR41, 0x400, URZ ;  /* 0x0000040029067890 */ /* 0x000fe2000fffe03f */
[----:B------:R-:W-:Y:S01]  /*8b90*/  WARPGROUP.ARRIVE ;  /* 0x00000000000079c5 */ /* 0x000fe20000000000 */
[----:B------:R-:W-:Y:S01]  /*8ba0*/  UMOV UR7, 0x40000040 ;  /* 0x4000004000077882 */ /* 0x000fe20000000000 */
[C---:B-1----:R-:W-:Y:S01]  /*8bb0*/  FMUL.FTZ R7, R0.reuse, R152 ;  /* 0x0000009800077220 */ /* 0x042fe20000410000 */
[----:B------:R-:W-:Y:S01]  /*8bc0*/  USHF.R.U32.HI UR6, URZ, 0x4, UR6 ;  /* 0x000000043f067899 */ /* 0x000fe20008011606 */
[C---:B------:R-:W-:Y:S01]  /*8bd0*/  FMUL.FTZ R8, R0.reuse, R154 ;  /* 0x0000009a00087220 */ /* 0x040fe20000410000 */
[C---:B0-----:R-:W-:Y:S01]  /*8be0*/  FMUL.FTZ R6, R0.reuse, R153 ;  /* 0x0000009900067220 */ /* 0x041fe20000410000 */
        /* <DEDUP_REMOVED lines=20> */
[----:B------:R-:W2:Y:S01]  /*8d30*/  MUFU.TANH R6, R6 ;  /* 0x0000000600067308 */ /* 0x000ea20000002400 */
[----:B------:R-:W-:Y:S01]  /*8d40*/  UMOV UR7, 0x40000040 ;  /* 0x4000004000077882 */ /* 0x000fe20000000000 */
[----:B0-----:R-:W-:Y:S01]  /*8d50*/  FMNMX.FTZ R161, R7, R4, !PT ;  /* 0x0000000407a17209 */ /* 0x001fe20007810000 */
[C---:B------:R-:W-:Y:S01]  /*8d60*/  FMUL.FTZ R164, R0.reuse, R175 ;  /* 0x000000af00a47220 */ /* 0x040fe20000410000 */
[C---:B------:R-:W-:Y:S01]  /*8d70*/  FMUL.FTZ R153, R0.reuse, R165 ;  /* 0x000000a500997220 */ /* 0x040fe20000410000 */
[C---:B------:R-:W-:Y:S01]  /*8d80*/  FMUL.FTZ R175, R0.reuse, R185 ;  /* 0x000000b900af7220 */ /* 0x040fe20000410000 */
[----:B------:R-:W-:Y:S01]  /*8d90*/  FMUL.FTZ R185, R0, R195 ;  /* 0x000000c300b97220 */ /* 0x000fe20000410000 */
[----:B-1----:R-:W-:Y:S01]  /*8da0*/  FMNMX.FTZ R174, R8, R5, !PT ;  /* 0x0000000508ae7209 */ /* 0x002fe20007810000 */
[----:B------:R-:W0:Y:S01]  /*8db0*/  MUFU.TANH R9, R9 ;  /* 0x0000000900097308 */ /* 0x000e220000002400 */
        /* <DEDUP_REMOVED lines=22> */
[----:B------:R-:W-:Y:S01]  /*8f20*/  FMUL.FTZ R178, R0, R188 ;  /* 0x000000bc00b27220 */ /* 0x000fe20000410000 */
        /* <DEDUP_REMOVED lines=19> */
[----:B------:R-:W-:Y:S01]  /*9060*/  FMUL.FTZ R193, R0, R203 ;  /* 0x000000cb00c17220 */ /* 0x000fe20000410000 */
[----:B------:R-:W-:-:S04]  /*9070*/  UMOV UR10, UR51 ;  /* 0x00000033000a7c82 */ /* 0x000fc80008000000 */
        /* <DEDUP_REMOVED lines=52> */
[----:B------:R-:W-:Y:S01]  /*93c0*/  FMUL.FTZ R200, R0, R210 ;  /* 0x000000d200c87220 */ /* 0x000fe20000410000 */
[----:B------:R-:W-:-:S05]  /*93d0*/  IMAD.U32 R210, RZ, RZ, UR10 ;  /* 0x0000000affd27e24 */ /* 0x000fca000f8e00ff */
        /* <DEDUP_REMOVED lines=9> */
[----:B------:R-:W-:Y:S02]  /*9470*/  WARPGROUP.DEPBAR.LE gsb0, 0x0 ;  /* 0x00008000000079c5 */ /* 0x000fe40000010000 */
[----:B------:R-:W-:-:S03]  /*9480*/  WARPGROUP.ARRIVE ;  /* 0x00000000000079c5 */ /* 0x000fc60000000000 */
[----:B------:R-:W0:Y:S01]  /*9490*/  MUFU.TANH R178, R178 ;  /* 0x000000b200b27308 */ /* 0x000e220000002400 */
[----:B-1----:R-:W-:Y:S02]  /*94a0*/  FMNMX.FTZ R161, R175, R174, !PT ;  /* 0x000000aeafa17209 */ /* 0x002fe40007810000 */
[----:B------:R-:W-:Y:S01]  /*94b0*/  QGMMA.64x256x32.F32.E4M3.E4M3 R24, R224, gdesc[UR4], R24, gsb0 ;  /* 0x03e00004e0187df3 */ /* 0x000fe20008000818 */
[----:B------:R-:W-:Y:S01]  /*94c0*/  UIADD3 UR6, UR11, 0x4, URZ ;  /* 0x000000040b067890 */ /* 0x000fe2000fffe03f */
[----:B------:R-:W-:-:S03]  /*94d0*/  UMOV UR7, 0x40000040 ;  /* 0x4000004000077882 */ /* 0x000fc60000000000 */
        /* <DEDUP_REMOVED lines=57> */
[----:B-1----:R-:W-:Y:S02]  /*9870*/  FMNMX.FTZ R206, R204, R207, !PT ;  /* 0x000000cfccce7209 */ /* 0x002fe40007810000 */
[----:B--2---:R-:W-:-:S05]  /*9880*/  FMNMX.FTZ R207, R203, R174, !PT ;  /* 0x000000aecbcf7209 */ /* 0x004fca0007810000 */
[----:B------:R-:W1:Y:S01]  /*9890*/  SHFL.BFLY PT, R174, R207, 0x2, 0x1f ;  /* 0x0c401f00cfae7f89 */ /* 0x000e6200000e0000 */
[----:B0-----:R-:W-:-:S05]  /*98a0*/  FMNMX.FTZ R206, R205, R206, !PT ;  /* 0x000000cecdce7209 */ /* 0x001fca0007810000 */
[----:B------:R-:W0:Y:S01]  /*98b0*/  SHFL.BFLY PT, R161, R206, 0x2, 0x1f ;  /* 0x0c401f00cea17f89 */ /* 0x000e2200000e0000 */
[----:B-1----:R-:W-:Y:S02]  /*98c0*/  FMNMX.FTZ R208, R207, R174, !PT ;  /* 0x000000aecfd07209 */ /* 0x002fe40007810000 */
[----:B0-----:R-:W-:-:S03]  /*98d0*/  FMNMX.FTZ R209, R206, R161, !PT ;  /* 0x000000a1ced17209 */ /* 0x001fc60007810000 */
[----:B------:R-:W0:Y:S04]  /*98e0*/  SHFL.BFLY PT, R161, R208, 0x1, 0x1f ;  /* 0x0c201f00d0a17f89 */ /* 0x000e2800000e0000 */
[----:B------:R-:W1:Y:S01]  /*98f0*/  SHFL.BFLY PT, R174, R209, 0x1, 0x1f ;  /* 0x0c201f00d1ae7f89 */ /* 0x000e6200000e0000 */
[----:B------:R-:W-:Y:S02]  /*9900*/  WARPGROUP.DEPBAR.LE gsb0, 0x0 ;  /* 0x00008000000079c5 */ /* 0x000fe40000010000 */
[----:B------:R-:W-:-:S06]  /*9910*/  WARPGROUP.ARRIVE ;  /* 0x00000000000079c5 */ /* 0x000fcc0000000000 */
[----:B------:R-:W-:Y:S01]  /*9920*/  QGMMA.64x256x32.F32.E4M3.E4M3 R24, R220, gdesc[UR4], R24, gsb0 ;  /* 0x03e00004dc187df3 */ /* 0x000fe20008000818 */
[----:B------:R-:W-:Y:S01]  /*9930*/  UIADD3 UR6, UR11, 0x6, URZ ;  /* 0x000000060b067890 */ /* 0x000fe2000fffe03f */
[----:B------:R-:W-:Y:S01]  /*9940*/  UMOV UR7, 0x40000040 ;  /* 0x4000004000077882 */ /* 0x000fe20000000000 */
[----:B0-----:R-:W-:Y:S02]  /*9950*/  FMNMX.FTZ R161, R208, R161, !PT ;  /* 0x000000a1d0a17209 */ /* 0x001fe40007810000 */
[----:B------:R-:W-:Y:S02]  /*9960*/  IADD3 R208, -R23, 0xb, RZ ;  /* 0x0000000b17d07810 */ /* 0x000fe40007ffe1ff */
[----:B-1----:R-:W-:Y:S01]  /*9970*/  FMNMX.FTZ R174, R209, R174, !PT ;  /* 0x000000aed1ae7209 */ /* 0x002fe20007810000 */
[----:B------:R-:W-:-:S01]  /*9980*/  FFMA.FTZ R206, R161, R210, -8 ;  /* 0xc1000000a1ce7423 */ /* 0x000fc200000100d2 */
[----:B------:R-:W-:Y:S01]  /*9990*/  MOV R209, UR10 ;  /* 0x0000000a00d17c02 */ /* 0x000fe20008000f00 */
[----:B------:R-:W-:-:S01]  /*99a0*/  FADD.FTZ R4, -R161, R4 ;  /* 0x00000004a1047221 */ /* 0x000fc20000010100 */
[----:B------:R-:W-:-:S02]  /*99b0*/  IMAD.U32 R210, RZ, RZ, UR55 ;  /* 0x00000037ffd27e24 */ /* 0x000fc4000f8e00ff */
        /* <DEDUP_REMOVED lines=21> */
[C---:B------:R-:W-:Y:S01]  /*9b10*/  FADD.FTZ R5, -R174.reuse, R5 ;  /* 0x00000005ae057221 */ /* 0x040fe20000010100 */
[----:B------:R-:W-:-:S01]  /*9b20*/  FFMA.FTZ R203, R174, R209, -8 ;  /* 0xc1000000aecb7423 */ /* 0x000fc200000100d1 */
[----:B------:R-:W-:Y:S01]  /*9b30*/  FMUL.FTZ R4, R4, UR10 ;  /* 0x0000000a04047c20 */ /* 0x000fe20008410000 */
[----:B------:R-:W-:-:S01]  /*9b40*/  FFMA.FTZ R7, R7, UR10, -R206 ;  /* 0x0000000a07077c23 */ /* 0x000fc200080108ce */
[----:B------:R-:W-:Y:S01]  /*9b50*/  FMUL.FTZ R5, R5, UR10 ;  /* 0x0000000a05057c20 */ /* 0x000fe20008410000 */
[----:B------:R-:W-:-:S01]  /*9b60*/  FFMA.FTZ R8, R8, UR10, -R203 ;  /* 0x0000000a08087c23 */ /* 0x000fc200080108cb */
[----:B------:R-:W-:Y:S01]  /*9b70*/  FFMA.FTZ R6, R6, UR10, -R206 ;  /* 0x0000000a06067c23 */ /* 0x000fe200080108ce */
[----:B------:R-:W-:-:S01]  /*9b80*/  FFMA.FTZ R9, R9, UR10, -R203 ;  /* 0x0000000a09097c23 */ /* 0x000fc200080108cb */
        /* <DEDUP_REMOVED lines=8> */
[----:B------:R-:W0:Y:S01]  /*9c10*/  MUFU.EX2 R7, R7 ;  /* 0x0000000700077308 */ /* 0x000e220000000800 */
        /* <DEDUP_REMOVED lines=37> */
[----:B------:R-:W-:-:S02]  /*9e70*/  FFMA.FTZ R203, R205, UR10, -R203 ;  /* 0x0000000acdcb7c23 */ /* 0x000fc400080108cb */
        /* <DEDUP_REMOVED lines=46> */
[----:B------:R-:W-:Y:S02]  /*a160*/  WARPGROUP.DEPBAR.LE gsb0, 0x0 ;  /* 0x00008000000079c5 */ /* 0x000fe40000010000 */
[----:B------:R-:W-:-:S04]  /*a170*/  WARPGROUP.ARRIVE ;  /* 0x00000000000079c5 */ /* 0x000fc80000000000 */
[----:B------:R-:W2:Y:S01]  /*a180*/  MUFU.EX2 R168, R168 ;  /* 0x000000a800a87308 */ /* 0x000ea20000000800 */
[----:B-1----:R-:W-:-:S01]  /*a190*/  FADD.FTZ R3, R167, R2 ;  /* 0x00000002a7037221 */ /* 0x002fc20000010000 */
[----:B------:R-:W-:Y:S06]  /*a1a0*/  QGMMA.64x256x32.F32.E4M3.E4M3 R24, R216, gdesc[UR4], R24, gsb0 ;  /* 0x03e00004d8187df3 */ /* 0x000fec0008000818 */
        /* <DEDUP_REMOVED lines=43> */
[----:B0-----:R-:W-:-:S01]  /*a460*/  FADD.FTZ R3, R189, R2 ;  /* 0x00000002bd037221 */ /* 0x001fc20000010000 */
[----:B------:R-:W-:-:S05]  /*a470*/  @!P1 LEA R2, R210, UR41, 0x3 ;  /* 0x00000029d2029c11 */ /* 0x000fca000f8e18ff */
[----:B------:R-:W-:Y:S01]  /*a480*/  @!P1 VIADD R2, R2, 0x38840 ;  /* 0x0003884002029836 */ /* 0x000fe20000000000 */
[----:B------:R-:W-:Y:S01]  /*a490*/  MUFU.EX2 R190, R190 ;  /* 0x000000be00be7308 */ /* 0x000fe20000000800 */
[----:B--2---:R-:W-:-:S03]  /*a4a0*/  FADD.FTZ R209, R187, R206 ;  /* 0x000000cebbd17221 */ /* 0x004fc60000010000 */
[----:B------:R-:W-:-:S04]  /*a4b0*/  @!P1 PRMT R2, RZ, 0x654, R2 ;  /* 0x00000654ff029816 */ /* 0x000fc80000000002 */
        /* <DEDUP_REMOVED lines=8> */
[----:B------:R-:W1:Y:S08]  /*a540*/  MUFU.EX2 R195, R195 ;  /* 0x000000c300c37308 */ /* 0x000e700000000800 */
[----:B------:R-:W2:Y:S01]  /*a550*/  MUFU.EX2 R200, R200 ;  /* 0x000000c800c87308 */ /* 0x000ea20000000800 */
[----:B0-----:R-:W-:-:S07]  /*a560*/  FADD.FTZ R3, R197, R206 ;  /* 0x000000cec5037221 */ /* 0x001fce0000010000 */
[----:B------:R-:W0:Y:S08]  /*a570*/  MUFU.EX2 R198, R198 ;  /* 0x000000c600c67308 */ /* 0x000e300000000800 */
[----:B------:R-:W3:Y:S08]  /*a580*/  MUFU.EX2 R201, R201 ;  /* 0x000000c900c97308 */ /* 0x000ef00000000800 */
[----:B------:R-:W4:Y:S01]  /*a590*/  MUFU.EX2 R199, R199 ;  /* 0x000000c700c77308 */ /* 0x000f220000000800 */
[----:B------:R-:W-:-:S02]  /*a5a0*/  WARPGROUP.DEPBAR.LE gsb0, 0x0 ;  /* 0x00008000000079c5 */ /* 0x000fc40000010000 */
[----:B------:R5:W-:Y:S06]  /*a5b0*/  BAR.ARV R208, 0x100 ;  /* 0x000400d00000751d */ /* 0x000bec0000002000 */
[----:B------:R-:W4:Y:S01]  /*a5c0*/  MUFU.EX2 R204, R204 ;  /* 0x000000cc00cc7308 */ /* 0x000f220000000800 */
[----:B------:R1:W-:Y:S01]  /*a5d0*/  @!P1 SYNCS.ARRIVE.TRANS64.RED.A1T0 RZ, [R2+URZ], RZ ;  /* 0x000000ff02ff99a7 */ /* 0x0003e2000810043f */
[----:B-----5:R-:W-:-:S04]  /*a5e0*/  FADD.FTZ R208, R190, R209 ;  /* 0x000000d1bed07221 */ /* 0x020fc80000010000 */
[----:B------:R-:W-:Y:S02]  /*a5f0*/  FADD.FTZ R205, R191, R208 ;  /* 0x000000d0bfcd7221 */ /* 0x000fe40000010000 */
[----:B------:R-:W5:Y:S02]  /*a600*/  MUFU.EX2 R202, R202 ;  /* 0x000000ca00ca7308 */ /* 0x000f640000000800 */
[----:B-1----:R-:W-:-:S04]  /*a610*/  FADD.FTZ R2, R194, R205 ;  /* 0x000000cdc2027221 */ /* 0x002fc80000010000 */
[----:B------:R-:W-:Y:S01]  /*a620*/  FADD.FTZ R205, R195, R2 ;  /* 0x00000002c3cd7221 */ /* 0x000fe20000010000 */
[----:B--2---:R-:W-:-:S01]  /*a630*/  FADD.FTZ R2, R200, R3 ;  /* 0x00000003c8027221 */ /* 0x004fc20000010000 */
[----:B------:R-:W1:Y:S02]  /*a640*/  MUFU.EX2 R203, R203 ;  /* 0x000000cb00cb7308 */ /* 0x000e640000000800 */
[----:B0-----:R-:W-:-:S01]  /*a650*/  FADD.FTZ R206, R198, R205 ;  /* 0x000000cdc6ce7221 */ /* 0x001fc20000010000 */
[----:B---3--:R-:W-:-:S03]  /*a660*/  FADD.FTZ R3, R201, R2 ;  /* 0x00000002c9037221 */ /* 0x008fc60000010000 */
[----:B----4-:R-:W-:Y:S01]  /*a670*/  FADD.FTZ R205, R199, R206 ;  /* 0x000000cec7cd7221 */ /* 0x010fe20000010000 */
[----:B------:R-:W-:-:S03]  /*a680*/  FADD.FTZ R2, R204, R3 ;  /* 0x00000003cc027221 */ /* 0x000fc60000010000 */
[----:B-----5:R-:W-:Y:S01]  /*a690*/  FADD.FTZ R3, R202, R205 ;  /* 0x000000cdca037221 */ /* 0x020fe20000010000 */
[----:B-1----:R-:W-:-:S01]  /*a6a0*/  FADD.FTZ R2, R203, R2 ;  /* 0x00000002cb027221 */ /* 0x002fc20000010000 */
[----:B------:R-:W-:Y:S06]  /*a6b0*/  @!P0 BRA `(.L_x_2029) ;  /* 0x0000000000048947 */ /* 0x000fec0003800000 */
[----:B------:R-:W-:Y:S01]  /*a6c0*/  BPT.TRAP 0x1 ;  /* 0x000000040000795c */ /* 0x000fe20000300000 */
.L_x_2029:
        /* <DEDUP_REMOVED lines=172> */
.L_x_2020:
[----:B------:R-:W-:Y:S06]  /*b190*/  BAR.ARV 0x8, 0x120 ;  /* 0x0204800000007b1d */ /* 0x000fec0000002000 */
[----:B------:R-:W-:Y:S05]  /*b1a0*/  @!P0 BRA `(.L_x_2031) ;  /* 0x0000000000048947 */ /* 0x000fea0003800000 */
[----:B------:R-:W-:Y:S01]  /*b1b0*/  BPT.TRAP 0x1 ;  /* 0x000000040000795c */ /* 0x000fe20000300000 */
.L_x_2031:
[----:B------:R-:W-:Y:S01]  /*b1c0*/  ULEA UR16, UR55, UR41, 0x3 ;  /* 0x0000002937107291 */ /* 0x000fe2000f8e183f */
[----:B------:R-:W-:-:S05]  /*b1d0*/  IMAD.U32 R0, RZ, RZ, UR45 ;  /* 0x0000002dff007e24 */ /* 0x000fca000f8e00ff */
[----:B------:R-:W-:-:S04]  /*b1e0*/  SHF.L.U32 R0, R0, 0x1f, RZ ;  /* 0x0000001f00007819 */ /* 0x000fc800000006ff */
[----:B------:R0:W1:Y:S01]  /*b1f0*/  SYNCS.PHASECHK.TRANS64.TRYWAIT P1, [UR16+0x38850], R0 ;  /* 0x03885000ff0075a7 */ /* 0x0000620008020150 */
[----:B------:R-:W-:Y:S05]  /*b200*/  @!P0 BRA `(.L_x_2032) ;  /* 0x0000000000048947 */ /* 0x000fea0003800000 */
[----:B------:R-:W-:Y:S01]  /*b210*/  BPT.TRAP 0x1 ;  /* 0x000000040000795c */ /* 0x000fe20000300000 */
.L_x_2032:
[----:B-1----:R-:W-:Y:S05]  /*b220*/  @P1 BRA `(.L_x_2033) ;  /* 0x0000000000081947 */ /* 0x002fea0003800000 */
[----:B------:R-:W1:Y:S02]  /*b230*/  SYNCS.PHASECHK.TRANS64.TRYWAIT P1, [UR16+0x38850], R0 ;  /* 0x03885000ff0075a7 */ /* 0x000e640008020150 */
[----:B-1----:R-:W-:Y:S05]  /*b240*/  @!P1 BRA `(.L_x_2034) ;  /* 0x000000a000349947 */ /* 0x002fea0003800000 */
.L_x_2033:
[----:B------:R-:W-:Y:S01]  /*b250*/  UIADD3 UR41, UR41, 0x400, URZ ;  /* 0x0000040029297890 */ /* 0x000fe2000fffe03f */
[----:B------:R-:W-:Y:S01]  /*b260*/  WARPGROUP.ARRIVE ;  /* 0x00000000000079c5 */ /* 0x000fe20000000000 */
[----:B------:R-:W-:Y:S01]  /*b270*/  UMOV UR7, 0x40000040 ;  /* 0x4000004000077882 */ /* 0x000fe20000000000 */
[----:B------:R-:W-:Y:S01]  /*b280*/  ULDC.64 UR4, c[0x0][0x9a0] ;  /* 0x0002680000047ab9 */ /* 0x000fe20000000a00 */
[----:B------:R-:W-:Y:S01]  /*b290*/  USHF.R.U32.HI UR41, URZ, 0x4, UR41 ;  /* 0x000000043f297899 */ /* 0x000fe20008011629 */
[----:B------:R-:W-:Y:S01]  /*b2a0*/  IMAD.MOV.U32 R6, RZ, RZ, 0x3f800000 ;  /* 0x3f800000ff067424 */ /* 0x000fe200078e00ff */
[----:B------:R-:W-:Y:S02]  /*b2b0*/  UISETP.NE.U32.AND UP0, UPT, UR4, URZ, UPT ;  /* 0x0000003f0400728c */ /* 0x000fe4000bf05070 */
[----:B------:R-:W-:Y:S02]  /*b2c0*/  ULOP3.LUT UR41, UR41, 0x3fff, URZ, 0xc0, !UPT ;  /* 0x00003fff29297892 */ /* 0x000fe4000f8ec03f */
[----:B------:R-:W-:-:S02]  /*b2d0*/  UISETP.NE.AND.EX UP0, UPT, UR5, URZ, UPT, UP0 ;  /* 0x0000003f0500728c */ /* 0x000fc4000bf05300 */
[----:B------:R-:W-:-:S04]  /*b2e0*/  ULOP3.LUT UR11, UR41, 0x10000, URZ, 0xfc, !UPT ;  /* 0x00010000290b7892 */ /* 0x000fc8000f8efc3f */
[----:B------:R-:W-:Y:S01]  /*b2f0*/  ULEA UR11, UR55, UR11, 0xb ;  /* 0x0000000b370b7291 */ /* 0x000fe2000f8e583f */
[----:B------:R-:W-:-:S04]  /*b300*/  PLOP3.LUT P1, PT, PT, PT, UP0, 0x80, 0x0 ;  /* 0x000000000000781c */ /* 0x000fc80003f2f008 */
[----:B------:R-:W-:Y:S01]  /*b310*/  @UP0 ULDC.64 UR12, c[0x0][0x9c8] ;  /* 0x00027200000c0ab9 */ /* 0x000fe20000000a00 */
[----:B------:R-:W-:Y:S01]  /*b320*/  @UP0 USHF.R.S32.HI UR9, URZ, 0x1f, UR44 ;  /* 0x0000001f3f090899 */ /* 0x000fe2000801142c */
[----:B------:R-:W-:Y:S01]  /*b330*/  UMOV UR6, UR11 ;  /* 0x0000000b00067c82 */ /* 0x000fe20008000000 */
[----:B------:R-:W-:Y:S01]  /*b340*/  @UP0 UIMAD UR8, UR37, UR12, URZ ;  /* 0x0000000c250802a4 */ /* 0x000fe2000f8e023f */
[----:B------:R-:W-:Y:S01]  /*b350*/  QGMMA.64x256x32.F32.E4M3.E4M3 R24, R228, gdesc[UR4], R24, gsb0 ;  /* 0x03e00004e4187df3 */ /* 0x000fe20008000818 */
[----:B------:R-:W-:Y:S01]  /*b360*/  UIADD3 UR6, UR11, 0x2, URZ ;  /* 0x000000020b067890 */ /* 0x000fe2000fffe03f */
[----:B------:R-:W-:Y:S01]  /*b370*/  UMOV UR7, 0x40000040 ;  /* 0x4000004000077882 */ /* 0x000fe20000000000 */
[----:B------:R-:W-:Y:S01]  /*b380*/  @UP0 UIMAD UR8, UR36, UR13, UR8 ;  /* 0x0000000d240802a4 */ /* 0x000fe2000f8e0208 */
[----:B------:R-:W-:Y:S01]  /*b390*/  @UP0 ULDC.64 UR14, c[0x0][0x9d0] ;  /* 0x00027400000e0ab9 */ /* 0x000fe20000000a00 */
[----:B------:R-:W-:Y:S02]  /*b3a0*/  WARPGROUP.DEPBAR.LE gsb0, 0x0 ;  /* 0x00008000000079c5 */ /* 0x000fe40000010000 */
[----:B------:R-:W-:-:S15]  /*b3b0*/  WARPGROUP.ARRIVE ;  /* 0x00000000000079c5 */ /* 0x000fde0000000000 */
[----:B------:R-:W-:-:S06]  /*b3c0*/  NOP ;  /* 0x0000000000007918 */ /* 0x000fcc0000000000 */
[----:B------:R-:W-:Y:S01]  /*b3d0*/  QGMMA.64x256x32.F32.E4M3.E4M3 R24, R224, gdesc[UR4], R24, gsb0 ;  /* 0x03e00004e0187df3 */ /* 0x000fe20008000818 */
[----:B------:R-:W-:Y:S02]  /*b3e0*/  @UP0 UIMAD.WIDE.U32 UR6, UR36, UR12, URZ ;  /* 0x0000000c240602a5 */ /* 0x000fe4000f8e003f */
[----:B------:R-:W-:Y:S02]  /*b3f0*/  UIADD3 UR12, UR11, 0x4, URZ ;  /* 0x000000040b0c7890 */ /* 0x000fe4000fffe03f */
[----:B------:R-:W-:Y:S02]  /*b400*/  @UP0 UIADD3 UR7, UR7, UR8, URZ ;  /* 0x0000000807070290 */ /* 0x000fe4000fffe03f */
        /* <DEDUP_REMOVED lines=9> */
[----:B-1----:R-:W-:-:S05]  /*b4a0*/  IMAD.U32 R5, RZ, RZ, UR5 ;  /* 0x00000005ff057e24 */ /* 0x002fca000f8e00ff */
[----:B------:R1:W2:Y:S01]  /*b4b0*/  @P1 LDG.E R6, desc[UR48][R4.64] ;  /* 0x0000003004061981 */ /* 0x0002a2000c1e1900 */
[----:B------:R-:W-:Y:S01]  /*b4c0*/  UIADD3 UR4, UR11, 0x6, URZ ;  /* 0x000000060b047890 */ /* 0x000fe2000fffe03f */
[----:B------:R-:W-:Y:S02]  /*b4d0*/  WARPGROUP.DEPBAR.LE gsb0, 0x0 ;  /* 0x00008000000079c5 */ /* 0x000fe40000010000 */
[----:B------:R-:W-:-:S06]  /*b4e0*/  WARPGROUP.ARRIVE ;  /* 0x00000000000079c5 */ /* 0x000fcc0000000000 */
[----:B------:R-:W-:Y:S01]  /*b4f0*/  QGMMA.64x256x32.F32.E4M3.E4M3 R24, R220, gdesc[UR4], R24, gsb0 ;  /* 0x03e00004dc187df3 */ /* 0x000fe20008000818 */
[----:B------:R-:W-:Y:S01]  /*b500*/  UMOV UR6, UR4 ;  /* 0x0000000400067c82 */ /* 0x000fe20008000000 */
[----:B------:R-:W-:Y:S01]  /*b510*/  UMOV UR7, 0x40000040 ;  /* 0x4000004000077882 */ /* 0x000fe20000000000 */
[----:B0-----:R-:W0:Y:S04]  /*b520*/  SHFL.BFLY PT, R0, R3, 0x2, 0x1f ;  /* 0x0c401f0003007f89 */ /* 0x001e2800000e0000 */
[----:B------:R-:W3:Y:S01]  /*b530*/  SHFL.BFLY PT, R9, R2, 0x2, 0x1f ;  /* 0x0c401f0002097f89 */ /* 0x000ee200000e0000 */
[----:B0-----:R-:W-:-:S01]  /*b540*/  FADD.FTZ R0, R0, R3 ;  /* 0x0000000300007221 */ /* 0x001fc20000010000 */
[----:B---3--:R-:W-:-:S04]  /*b550*/  FADD.FTZ R9, R9, R2 ;  /* 0x0000000209097221 */ /* 0x008fc80000010000 */
[----:B------:R-:W0:Y:S04]  /*b560*/  SHFL.BFLY PT, R7, R0, 0x1, 0x1f ;  /* 0x0c201f0000077f89 */ /* 0x000e2800000e0000 */
[----:B------:R-:W3:Y:S01]  /*b570*/  SHFL.BFLY PT, R8, R9, 0x1, 0x1f ;  /* 0x0c201f0009087f89 */ /* 0x000ee200000e0000 */
[----:B------:R-:W-:Y:S02]  /*b580*/  IMAD.MOV.U32 R3, RZ, RZ, RZ ;  /* 0x000000ffff037224 */ /* 0x000fe400078e00ff */
[----:B0-----:R-:W-:Y:S01]  /*b590*/  FADD.FTZ R10, R0, R7 ;  /* 0x00000007000a7221 */ /* 0x001fe20000010000 */
[----:B---3--:R-:W-:-:S04]  /*b5a0*/  FADD.FTZ R11, R9, R8 ;  /* 0x00000008090b7221 */ /* 0x008fc80000010000 */
[C---:B------:R-:W-:Y:S01]  /*b5b0*/  FSETP.NE.FTZ.AND P1, PT, R10.reuse, RZ, PT ;  /* 0x000000ff0a00720b */ /* 0x040fe20003f35000 */
[----:B-1----:R-:W-:Y:S01]  /*b5c0*/  FMUL.FTZ R5, R10, 0.00390625 ;  /* 0x3b8000000a057820 */ /* 0x002fe20000410000 */
[----:B------:R-:W-:-:S04]  /*b5d0*/  FMUL.FTZ R8, R11, 0.00390625 ;  /* 0x3b8000000b087820 */ /* 0x000fc80000410000 */
[----:B------:R-:W-:Y:S02]  /*b5e0*/  FSETP.NE.FTZ.AND P2, PT, R5, RZ, PT ;  /* 0x000000ff0500720b */ /* 0x000fe40003f55000 */
[----:B------:R-:W-:-:S05]  /*b5f0*/  FSETP.NE.FTZ.AND P3, PT, R8, RZ, PT ;  /* 0x000000ff0800720b */ /* 0x000fca0003f75000 */
[----:B------:R-:W-:Y:S01]  /*b600*/  @P1 MUFU.RCP R3, R10 ;  /* 0x0000000a00031308 */ /* 0x000fe20000001000 */
[----:B------:R-:W-:Y:S01]  /*b610*/  FSETP.NE.FTZ.AND P1, PT, R11, RZ, PT ;  /* 0x000000ff0b00720b */ /* 0x000fe20003f35000 */
[----:B------:R-:W-:-:S06]  /*b620*/  IMAD.MOV.U32 R7, RZ, RZ, RZ ;  /* 0x000000ffff077224 */ /* 0x000fcc00078e00ff */
[----:B------:R-:W0:Y:S08]  /*b630*/  @P2 MUFU.LG2 R5, R5 ;  /* 0x0000000500052308 */ /* 0x000e300000000c00 */
[----:B------:R-:W1:Y:S08]  /*b640*/  @P3 MUFU.LG2 R8, R8 ;  /* 0x0000000800083308 */ /* 0x000e700000000c00 */
[----:B------:R-:W3:Y:S01]  /*b650*/  @P1 MUFU.RCP R7, R11 ;  /* 0x0000000b00071308 */ /* 0x000ee20000001000 */
[----:B------:R-:W-:-:S02]  /*b660*/  IMAD.U32 R9, RZ, RZ, UR10 ;  /* 0x0000000aff097e24 */ /* 0x000fc4000f8e00ff */
[----:B------:R-:W-:Y:S02]  /*b670*/  IMAD.U32 R4, RZ, RZ, UR10 ;  /* 0x0000000aff047e24 */ /* 0x000fe4000f8e00ff */
[----:B0-----:R-:W-:Y:S01]  /*b680*/  @P2 FMUL.FTZ R5, R5, 0.69314718246459960938 ;  /* 0x3f31721805052820 */ /* 0x001fe20000410000 */
[----:B------:R-:W-:Y:S01]  /*b690*/  @P3 FMUL.FTZ R10, R9, 0.69314718246459960938 ;  /* 0x3f317218090a3820 */ /* 0x000fe20000410000 */
[----:B------:R-:W-:Y:S02]  /*b6a0*/  WARPGROUP.DEPBAR.LE gsb0, 0x0 ;  /* 0x00008000000079c5 */ /* 0x000fe40000010000 */
[----:B------:R-:W-:-:S06]  /*b6b0*/  WARPGROUP.ARRIVE ;  /* 0x00000000000079c5 */ /* 0x000fcc0000000000 */
[----:B------:R-:W-:Y:S01]  /*b6c0*/  QGMMA.64x256x32.F32.E4M3.E4M3 R24, R216, gdesc[UR4], R24, gsb0 ;  /* 0x03e00004d8187df3 */ /* 0x000fe20008000818 */
[----:B------:R-:W-:Y:S01]  /*b6d0*/  @P2 FMUL.FTZ R4, R4, 0.69314718246459960938 ;  /* 0x3f31721804042820 */ /* 0x000fe20000410000 */
        /* <DEDUP_REMOVED lines=10> */
.L_x_2035:
        /* <DEDUP_REMOVED lines=138> */
.L_x_2002:
        /* <DEDUP_REMOVED lines=12> */
[----:B------:R-:W-:Y:S01]  /*c0e0*/  F2FP.BF16.F32.PACK_AB R7, R7, R4 ;  /* 0x000000040707723e */ /* 0x000fe200000010ff */
[----:B------:R-:W-:Y:S01]  /*c0f0*/  ULDC.64 UR6, c[0x0][0xbe0] ;  /* 0x0002f80000067ab9 */ /* 0x000fe20000000a00 */
[----:B0-----:R-:W-:-:S05]  /*c100*/  IMAD.SHL.U32 R26, R94, 0x4, RZ ;  /* 0x000000045e1a7824 */ /* 0x001fca00078e00ff */
[----:B------:R-:W-:-:S04]  /*c110*/  LOP3.LUT R26, R26, 0xc, RZ, 0xc0, !PT ;  /* 0x0000000c1a1a7812 */ /* 0x000fc800078ec0ff */
[----:B------:R-:W-:-:S05]  /*c120*/  IADD3 R26, P0, R26, UR4, RZ ;  /* 0x000000041a1a7c10 */ /* 0x000fca000ff1e0ff */
[----:B------:R-:W-:Y:S01]  /*c130*/  IMAD.X R27, RZ, RZ, UR5, P0 ;  /* 0x00000005ff1b7e24 */ /* 0x000fe200080e06ff */
[----:B------:R-:W-:Y:S02]  /*c140*/  F2FP.BF16.F32.PACK_AB R4, R10, R9 ;  /* 0x000000090a04723e */ /* 0x000fe400000010ff */
[----:B------:R-:W-:Y:S02]  /*c150*/  F2FP.BF16.F32.PACK_AB R6, R6, R5 ;  /* 0x000000050606723e */ /* 0x000fe400000010ff */
[----:B------:R-:W-:Y:S01]  /*c160*/  F2FP.BF16.F32.PACK_AB R11, R11, R8 ;  /* 0x000000080b0b723e */ /* 0x000fe200000010ff */
[----:B------:R-:W2:Y:S01]  /*c170*/  LDG.E.CONSTANT R26, desc[UR48][R26.64] ;  /* 0x000000301a1a7981 */ /* 0x000ea2000c1e9900 */
[----:B------:R-:W-:Y:S01]  /*c180*/  LOP3.LUT P0, R10, R94, 0x3, RZ, 0xc0, !PT ;  /* 0x000000035e0a7812 */ /* 0x000fe2000780c0ff */
[----:B------:R-:W-:Y:S01]  /*c190*/  UISETP.NE.U32.AND UP1, UPT, UR6, URZ, UPT ;  /* 0x0000003f0600728c */ /* 0x000fe2000bf25070 */
[----:B------:R-:W-:Y:S01]  /*c1a0*/  F2FP.BF16.F32.PACK_AB R9, R75, R78 ;  /* 0x0000004e4b09723e */ /* 0x000fe200000010ff */
[----:B------:R-:W-:Y:S01]  /*c1b0*/  ULDC.64 UR4, c[0x0][0xbd8] ;  /* 0x0002f60000047ab9 */ /* 0x000fe20000000a00 */
[----:B------:R-:W-:Y:S01]  /*c1c0*/  ISETP.EQ.OR P0, PT, R10, 0x3, !P0 ;  /* 0x000000030a00780c */ /* 0x000fe20004702670 */
[----:B------:R-:W-:Y:S01]  /*c1d0*/  UISETP.NE.AND.EX UP1, UPT, UR7, URZ, UPT, UP1 ;  /* 0x0000003f0700728c */ /* 0x000fe2000bf25310 */
[----:B------:R-:W-:Y:S01]  /*c1e0*/  F2FP.BF16.F32.PACK_AB R5, R171, R172 ;  /* 0x000000acab05723e */ /* 0x000fe200000010ff */
[----:B------:R-:W-:Y:S01]  /*c1f0*/  UISETP.NE.U32.AND UP0, UPT, UR4, URZ, UPT ;  /* 0x0000003f0400728c */ /* 0x000fe2000bf05070 */
[----:B------:R-:W-:Y:S01]  /*c200*/  SEL R75, R6, R7, P0 ;  /* 0x00000007064b7207 */ /* 0x000fe20000000000 */
[----:B------:R-:W-:Y:S01]  /*c210*/  ULEA UR4, UP2, UR36, UR4, 0x2 ;  /* 0x0000000424047291 */ /* 0x000fe2000f84103f */
[----:B------:R-:W-:Y:S01]  /*c220*/  SEL R10, R7, R6, P0 ;  /* 0x00000006070a7207 */ /* 0x000fe20000000000 */
[----:B------:R-:W-:Y:S01]  /*c230*/  UISETP.NE.AND.EX UP0, UPT, UR5, URZ, UPT, UP0 ;  /* 0x0000003f0500728c */ /* 0x000fe2000bf05300 */
[----:B------:R-:W0:Y:S01]  /*c240*/  S2R R6, SR_SWINHI ;  /* 0x0000000000067919 */ /* 0x000e220000002f00 */
[----:B------:R-:W-:Y:S01]  /*c250*/  F2FP.BF16.F32.PACK_AB R170, R169, R170 ;  /* 0x000000aaa9aa723e */ /* 0x000fe200000010ff */
[----:B------:R-:W-:Y:S01]  /*c260*/  ULEA.HI.X UR6, UR36, UR5, UR37, 0x2, UP2 ;  /* 0x0000000524067291 */ /* 0x000fe200090f1425 */
[----:B------:R-:W-:-:S02]  /*c270*/  F2FP.BF16.F32.PACK_AB R12, R15, R12 ;  /* 0x0000000c0f0c723e */ /* 0x000fc400000010ff */
[----:B------:R-:W-:Y:S02]  /*c280*/  F2FP.BF16.F32.PACK_AB R69, R72, R69 ;  /* 0x000000454845723e */ /* 0x000fe400000010ff */
[----:B------:R-:W-:Y:S02]  /*c290*/  F2FP.BF16.F32.PACK_AB R15, R84, R77 ;  /* 0x0000004d540f723e */ /* 0x000fe400000010ff */
[----:B------:R-:W-:Y:S02]  /*c2a0*/  F2FP.BF16.F32.PACK_AB R72, R63, R66 ;  /* 0x000000423f48723e */ /* 0x000fe400000010ff */
[----:B------:R-:W-:Y:S02]  /*c2b0*/  SEL R77, R11, R4, P0 ;  /* 0x000000040b4d7207 */ /* 0x000fe40000000000 */
[----:B------:R-:W-:Y:S02]  /*c2c0*/  SEL R11, R4, R11, P0 ;  /* 0x0000000b040b7207 */ /* 0x000fe40000000000 */
[----:B------:R-:W-:-:S02]  /*c2d0*/  SEL R111, R5, R170, P0 ;  /* 0x000000aa056f7207 */ /* 0x000fc40000000000 */
[----:B------:R-:W-:Y:S02]  /*c2e0*/  SEL R66, R170, R5, P0 ;  /* 0x00000005aa427207 */ /* 0x000fe40000000000 */
[----:B------:R-:W-:Y:S02]  /*c2f0*/  F2FP.BF16.F32.PACK_AB R60, R65, R60 ;  /* 0x0000003c413c723e */ /* 0x000fe400000010ff */
[----:B------:R-:W-:Y:S02]  /*c300*/  F2FP.BF16.F32.PACK_AB R61, R64, R61 ;  /* 0x0000003d403d723e */ /* 0x000fe400000010ff */
[----:B------:R-:W-:Y:S02]  /*c310*/  F2FP.BF16.F32.PACK_AB R36, R41, R36 ;  /* 0x000000242924723e */ /* 0x000fe400000010ff */
[----:B------:R-:W-:Y:S02]  /*c320*/  SEL R95, R60, R61, P0 ;  /* 0x0000003d3c5f7207 */ /* 0x000fe40000000000 */
[----:B------:R-:W-:-:S02]  /*c330*/  SEL R41, R61, R60, P0 ;  /* 0x0000003c3d297207 */ /* 0x000fc40000000000 */
[----:B------:R-:W-:Y:S02]  /*c340*/  F2FP.BF16.F32.PACK_AB R141, R141, R144 ;  /* 0x000000908d8d723e */ /* 0x000fe400000010ff */
[----:B------:R-:W-:Y:S02]  /*c350*/  F2FP.BF16.F32.PACK_AB R140, R137, R140 ;  /* 0x0000008c898c723e */ /* 0x000fe400000010ff */
[----:B------:R-:W-:Y:S02]  /*c360*/  MOV R4, R3 ;  /* 0x0000000300047202 */ /* 0x000fe40000000f00 */
[----:B0-----:R-:W-:Y:S02]  /*c370*/  MOV R5, R6 ;  /* 0x0000000600057202 */ /* 0x001fe40000000f00 */
[----:B------:R-:W-:Y:S02]  /*c380*/  F2FP.BF16.F32.PACK_AB R13, R14, R13 ;  /* 0x0000000d0e0d723e */ /* 0x000fe400000010ff */
[----:B------:R-:W-:Y:S01]  /*c390*/  F2FP.BF16.F32.PACK_AB R14, R67, R70 ;  /* 0x00000046430e723e */ /* 0x000fe200000010ff */
[----:B------:R-:W-:Y:S01]  /*c3a0*/  IMAD.WIDE R60, R234, 0x2, R4 ;  /* 0x00000002ea3c7825 */ /* 0x000fe200078e0204 */
[----:B------:R-:W-:-:S02]  /*c3b0*/  SEL R123, R141, R140, P0 ;  /* 0x0000008c8d7b7207 */ /* 0x000fc40000000000 */
[----:B------:R-:W-:Y:S02]  /*c3c0*/  SEL R67, R140, R141, P0 ;  /* 0x0000008d8c437207 */ /* 0x000fe40000000000 */
[----:B------:R-:W-:Y:S02]  /*c3d0*/  IADD3 R141, P2, R60, 0x20, RZ ;  /* 0x000000203c8d7810 */ /* 0x000fe40007f5e0ff */
[----:B------:R-:W-:Y:S02]  /*c3e0*/  F2FP.BF16.F32.PACK_AB R68, R73, R68 ;  /* 0x000000444944723e */ /* 0x000fe400000010ff */
[----:B------:R-:W-:Y:S02]  /*c3f0*/  LOP3.LUT R6, R141, 0x380, RZ, 0xc0, !PT ;  /* 0x000003808d067812 */ /* 0x000fe400078ec0ff */
[----:B------:R-:W-:Y:S02]  /*c400*/  F2FP.BF16.F32.PACK_AB R133, R133, R136 ;  /* 0x000000888585723e */ /* 0x000fe400000010ff */
[----:B------:R-:W-:-:S02]  /*c410*/  F2FP.BF16.F32.PACK_AB R132, R129, R132 ;  /* 0x000000848184723e */ /* 0x000fc400000010ff */
[----:B------:R-:W-:Y:S02]  /*c420*/  F2FP.BF16.F32.PACK_AB R55, R55, R58 ;  /* 0x0000003a3737723e */ /* 0x000fe400000010ff */
[----:B------:R-:W-:Y:S02]  /*c430*/  F2FP.BF16.F32.PACK_AB R54, R51, R54 ;  /* 0x000000363336723e */ /* 0x000fe400000010ff */
[----:B------:R-:W-:Y:S02]  /*c440*/  F2FP.BF16.F32.PACK_AB R43, R43, R46 ;  /* 0x0000002e2b2b723e */ /* 0x000fe400000010ff */
[----:B------:R-:W-:Y:S02]  /*c450*/  SHF.R.U64 R6, R6, 0x3, RZ ;  /* 0x0000000306067819 */ /* 0x000fe400000012ff */
[----:B------:R-:W-:Y:S02]  /*c460*/  F2FP.BF16.F32.PACK_AB R120, R125, R120 ;  /* 0x000000787d78723e */ /* 0x000fe400000010ff */
[----:B------:R-:W-:-:S02]  /*c470*/  SEL R99, R68, R69, P0 ;  /* 0x0000004544637207 */ /* 0x000fc40000000000 */
[----:B------:R-:W-:Y:S02]  /*c480*/  SEL R46, R69, R68, P0 ;  /* 0x00000044452e7207 */ /* 0x000fe40000000000 */
[----:B------:R-:W-:Y:S02]  /*c490*/  IADD3 R147, P5, R60, 0x4000, RZ ;  /* 0x000040003c937810 */ /* 0x000fe40007fbe0ff */
[----:B------:R-:W-:Y:S02]  /*c4a0*/  SEL R125, R133, R132, P0 ;  /* 0x00000084857d7207 */ /* 0x000fe40000000000 */
[----:B------:R-:W-:Y:S02]  /*c4b0*/  SEL R68, R132, R133, P0 ;  /* 0x0000008584447207 */ /* 0x000fe40000000000 */
[----:B------:R-:W-:Y:S02]  /*c4c0*/  SEL R133, R55, R54, P0 ;  /* 0x0000003637857207 */ /* 0x000fe40000000000 */
[----:B------:R-:W-:Y:S01]  /*c4d0*/  SEL R73, R54, R55, P0 ;  /* 0x0000003736497207 */ /* 0x000fe20000000000 */
[----:B------:R-:W-:Y:S01]  /*c4e0*/  IMAD.X R55, RZ, RZ, R61, P2 ;  /* 0x000000ffff377224 */ /* 0x000fe200010e063d */
[----:B------:R-:W-:-:S02]  /*c4f0*/  F2FP.BF16.F32.PACK_AB R52, R57, R52 ;  /* 0x000000343934723e */ /* 0x000fc400000010ff */
[----:B------:R-:W-:Y:S02]  /*c500*/  F2FP.BF16.F32.PACK_AB R53, R56, R53 ;  /* 0x000000353835723e */ /* 0x000fe400000010ff */
[----:B------:R-:W-:Y:S02]  /*c510*/  IADD3 R143, P3, R60, 0x40, RZ ;  /* 0x000000403c8f7810 */ /* 0x000fe40007f7e0ff */
[----:B------:R-:W-:Y:S02]  /*c520*/  LOP3.LUT R54, R6, R141, RZ, 0x3c, !PT ;  /* 0x0000008d06367212 */ /* 0x000fe400078e3cff */
[----:B------:R-:W-:Y:S02]  /*c530*/  F2FP.BF16.F32.PACK_AB R155, R155, R156 ;  /* 0x0000009c9b9b723e */ /* 0x000fe400000010ff */
[----:B------:R-:W-:Y:S02]  /*c540*/  F2FP.BF16.F32.PACK_AB R154, R153, R154 ;  /* 0x0000009a999a723e */ /* 0x000fe400000010ff */
[----:B------:R-:W-:-:S02]  /*c550*/  LOP3.LUT R6, R147, 0x380, RZ, 0xc0, !PT ;  /* 0x0000038093067812 */ /* 0x000fc400078ec0ff */
        /* <DEDUP_REMOVED lines=10> */
[----:B------:R-:W-:Y:S02]  /*c600*/  SEL R93, R52, R53, P0 ;  /* 0x00000035345d7207 */ /* 0x000fe40000000000 */
[----:B------:R-:W-:Y:S01]  /*c610*/  SEL R40, R53, R52, P0 ;  /* 0x0000003435287207 */ /* 0x000fe20000000000 */
[----:B------:R-:W-:Y:S01]  /*c620*/  IMAD.X R53, RZ, RZ, R61, P3 ;  /* 0x000000ffff357224 */ /* 0x000fe200018e063d */
[----:B------:R-:W-:-:S02]  /*c630*/  IADD3 R145, P4, R60, 0x60, RZ ;  /* 0x000000603c917810 */ /* 0x000fc40007f9e0ff */
[----:B------:R-:W-:Y:S02]  /*c640*/  F2FP.BF16.F32.PACK_AB R90, R87, R90 ;  /* 0x0000005a575a723e */ /* 0x000fe400000010ff */
[----:B------:R-:W-:Y:S01]  /*c650*/  F2FP.BF16.F32.PACK_AB R104, R109, R104 ;  /* 0x000000686d68723e */ /* 0x000fe200000010ff */
[----:B------:R-:W-:Y:S01]  /*c660*/  IMAD.X R49, RZ, RZ, R61, P4 ;  /* 0x000000ffff317224 */ /* 0x000fe200020e063d */
[----:B------:R-:W-:Y:S02]  /*c670*/  SEL R119, R155, R154, P0 ;  /* 0x0000009a9b777207 */ /* 0x000fe40000000000 */
[----:B------:R-:W-:Y:S02]  /*c680*/  SEL R64, R154, R155, P0 ;  /* 0x0000009b9a407207 */ /* 0x000fe40000000000 */
[----:B------:R-:W-:Y:S02]  /*c690*/  IADD3 R153, P2, R60, 0x4060, RZ ;  /* 0x000040603c997810 */ /* 0x000fe40007f5e0ff */
[----:B------:R-:W-:-:S02]  /*c6a0*/  SHF.R.U64 R6, R6, 0x3, RZ ;  /* 0x0000000306067819 */ /* 0x000fc400000012ff */
[----:B------:R-:W-:Y:S02]  /*c6b0*/  F2FP.BF16.F32.PACK_AB R86, R79, R86 ;  /* 0x000000564f56723e */ /* 0x000fe400000010ff */
[----:B------:R-:W-:Y:S02]  /*c6c0*/  SEL R87, R36, R37, P0 ;  /* 0x0000002524577207 */ /* 0x000fe40000000000 */
[----:B------:R-:W-:Y:S02]  /*c6d0*/  SEL R109, R120, R121, P0 ;  /* 0x00000079786d7207 */ /* 0x000fe40000000000 */
[----:B------:R-:W-:Y:S02]  /*c6e0*/  SEL R58, R121, R120, P0 ;  /* 0x00000078793a7207 */ /* 0x000fe40000000000 */
[----:B------:R-:W-:Y:S02]  /*c6f0*/  IADD3 R155, P3, R60, 0x8000, RZ ;  /* 0x000080003c9b7810 */ /* 0x000fe40007f7e0ff */
[----:B------:R-:W-:-:S02]  /*c700*/  F2FP.BF16.F32.PACK_AB R21, R92, R89 ;  /* 0x000000595c15723e */ /* 0x000fc400000010ff */
[----:B------:R-:W-:Y:S02]  /*c710*/  F2FP.BF16.F32.PACK_AB R74, R47, R50 ;  /* 0x000000322f4a723e */ /* 0x000fe400000010ff */
[----:B------:R-:W-:Y:S02]  /*c720*/  SEL R79, R12, R13, P0 ;  /* 0x0000000d0c4f7207 */ /* 0x000fe40000000000 */
[----:B------:R-:W-:Y:S02]  /*c730*/  SEL R24, R13, R12, P0 ;  /* 0x0000000c0d187207 */ /* 0x000fe40000000000 */
[----:B------:R-:W-:Y:S02]  /*c740*/  SEL R81, R25, R8, P0 ;  /* 0x0000000819517207 */ /* 0x000fe40000000000 */
        /* <DEDUP_REMOVED lines=9> */
[----:B------:R-:W-:Y:S02]  /*c7e0*/  SEL R25, R8, R25, P0 ;  /* 0x0000001908197207 */ /* 0x000fe40000000000 */
[----:B------:R-:W-:Y:S02]  /*c7f0*/  SEL R89, R44, R45, P0 ;  /* 0x0000002d2c597207 */ /* 0x000fe40000000000 */
[----:B------:R-:W-:Y:S01]  /*c800*/  SEL R37, R45, R44, P0 ;  /* 0x0000002c2d257207 */ /* 0x000fe20000000000 */
[----:B------:R-:W-:Y:S01]  /*c810*/  IMAD.X R45, RZ, RZ, R61, P5 ;  /* 0x000000ffff2d7224 */ /* 0x000fe200028e063d */
[----:B------:R-:W-:Y:S02]  /*c820*/  SEL R71, R14, R71, P0 ;  /* 0x000000470e477207 */ /* 0x000fe40000000000 */
[----:B------:R-:W-:-:S02]  /*c830*/  IADD3 R149, P6, R60, 0x4020, RZ ;  /* 0x000040203c957810 */ /* 0x000fc40007fde0ff */
[----:B------:R-:W-:Y:S02]  /*c840*/  LOP3.LUT R12, R145, 0x380, RZ, 0xc0, !PT ;  /* 0x00000380910c7812 */ /* 0x000fe400078ec0ff */
[----:B------:R-:W-:Y:S02]  /*c850*/  F2FP.BF16.F32.PACK_AB R33, R59, R62 ;  /* 0x0000003e3b21723e */ /* 0x000fe400000010ff */
[----:B------:R-:W-:Y:S02]  /*c860*/  F2FP.BF16.F32.PACK_AB R105, R108, R105 ;  /* 0x000000696c69723e */ /* 0x000fe400000010ff */
[----:B------:R-:W-:Y:S02]  /*c870*/  F2FP.BF16.F32.PACK_AB R39, R39, R42 ;  /* 0x0000002a2727723e */ /* 0x000fe400000010ff */
[----:B------:R-:W-:Y:S01]  /*c880*/  F2FP.BF16.F32.PACK_AB R38, R35, R38 ;  /* 0x000000262326723e */ /* 0x000fe200000010ff */
[----:B------:R-:W-:Y:S01]  /*c890*/  IMAD.X R35, RZ, RZ, R61, P2 ;  /* 0x000000ffff237224 */ /* 0x000fe200010e063d */
[----:B------:R-:W-:-:S02]  /*c8a0*/  IADD3 R151, P1, R60, 0x4040, RZ ;  /* 0x000040403c977810 */ /* 0x000fc40007f3e0ff */
[----:B------:R-:W-:Y:S02]  /*c8b0*/  LOP3.LUT R8, R143, 0x380, RZ, 0xc0, !PT ;  /* 0x000003808f087812 */ /* 0x000fe400078ec0ff */
[----:B------:R-:W-:Y:S02]  /*c8c0*/  LOP3.LUT R14, R153, 0x380, RZ, 0xc0, !PT ;  /* 0x00000380990e7812 */ /* 0x000fe400078ec0ff */
[----:B------:R-:W-:Y:S02]  /*c8d0*/  LOP3.LUT R44, R6, R147, RZ, 0x3c, !PT ;  /* 0x00000093062c7212 */ /* 0x000fe400078e3cff */
[----:B------:R-:W-:Y:S02]  /*c8e0*/  F2FP.BF16.F32.PACK_AB R163, R163, R164 ;  /* 0x000000a4a3a3723e */ /* 0x000fe400000010ff */
[----:B------:R-:W-:Y:S02]  /*c8f0*/  F2FP.BF16.F32.PACK_AB R162, R161, R162 ;  /* 0x000000a2a1a2723e */ /* 0x000fe400000010ff */
[----:B------:R-:W-:-:S02]  /*c900*/  F2FP.BF16.F32.PACK_AB R112, R117, R112 ;  /* 0x000000707570723e */ /* 0x000fc400000010ff */
[----:B------:R-:W-:Y:S02]  /*c910*/  F2FP.BF16.F32.PACK_AB R113, R116, R113 ;  /* 0x000000717471723e */ /* 0x000fe400000010ff */
[----:B------:R-:W-:Y:S02]  /*c920*/  LOP3.LUT R6, R155, 0x380, RZ, 0xc0, !PT ;  /* 0x000003809b067812 */ /* 0x000fe400078ec0ff */
[----:B------:R-:W-:Y:S02]  /*c930*/  F2FP.BF16.F32.PACK_AB R167, R167, R168 ;  /* 0x000000a8a7a7723e */ /* 0x000fe400000010ff */
[----:B------:R-:W-:Y:S02]  /*c940*/  F2FP.BF16.F32.PACK_AB R166, R165, R166 ;  /* 0x000000a6a5a6723e */ /* 0x000fe400000010ff */
[----:B------:R-:W-:Y:S02]  /*c950*/  SEL R135, R74, R43, P0 ;  /* 0x0000002b4a877207 */ /* 0x000fe40000000000 */
[----:B------:R-:W-:-:S02]  /*c960*/  SEL R101, R76, R15, P0 ;  /* 0x0000000f4c657207 */ /* 0x000fc40000000000 */
[----:B------:R-:W-:Y:S02]  /*c970*/  SEL R47, R15, R76, P0 ;  /* 0x0000004c0f2f7207 */ /* 0x000fe40000000000 */
[----:B------:R-:W-:Y:S02]  /*c980*/  SEL R107, R96, R97, P0 ;  /* 0x00000061606b7207 */ /* 0x000fe40000000000 */
[----:B------:R-:W-:Y:S02]  /*c990*/  SEL R51, R97, R96, P0 ;  /* 0x0000006061337207 */ /* 0x000fe40000000000 */
[----:B------:R-:W-:Y:S01]  /*c9a0*/  SEL R74, R43, R74, P0 ;  /* 0x0000004a2b4a7207 */ /* 0x000fe20000000000 */
[----:B------:R-:W-:Y:S01]  /*c9b0*/  IMAD.X R43, RZ, RZ, R61, P6 ;  /* 0x000000ffff2b7224 */ /* 0x000fe200030e063d */
[----:B------:R-:W-:Y:S02]  /*c9c0*/  SHF.R.U64 R12, R12, 0x3, RZ ;  /* 0x000000030c0c7819 */ /* 0x000fe400000012ff */
[----:B------:R-:W-:-:S02]  /*c9d0*/  SEL R97, R104, R105, P0 ;  /* 0x0000006968617207 */ /* 0x000fc40000000000 */
[----:B------:R-:W-:Y:S02]  /*c9e0*/  SEL R56, R105, R104, P0 ;  /* 0x0000006869387207 */ /* 0x000fe40000000000 */
[----:B------:R-:W-:Y:S02]  /*c9f0*/  SEL R131, R72, R33, P0 ;  /* 0x0000002148837207 */ /* 0x000fe40000000000 */
[----:B------:R-:W-:Y:S02]  /*ca00*/  SEL R137, R39, R38, P0 ;  /* 0x0000002627897207 */ /* 0x000fe40000000000 */
[----:B------:R-:W-:Y:S01]  /*ca10*/  SEL R76, R38, R39, P0 ;  /* 0x00000027264c7207 */ /* 0x000fe20000000000 */
[----:B------:R-:W-:Y:S01]  /*ca20*/  IMAD.X R39, RZ, RZ, R61, P1 ;  /* 0x000000ffff277224 */ /* 0x000fe200008e063d */
[----:B------:R-:W-:Y:S02]  /*ca30*/  SHF.R.U64 R8, R8, 0x3, RZ ;  /* 0x0000000308087819 */ /* 0x000fe400000012ff */
[----:B------:R-:W-:-:S02]  /*ca40*/  SHF.R.U64 R14, R14, 0x3, RZ ;  /* 0x000000030e0e7819 */ /* 0x000fc400000012ff */
[----:B------:R-:W-:Y:S02]  /*ca50*/  SEL R105, R112, R113, P0 ;  /* 0x0000007170697207 */ /* 0x000fe40000000000 */
[----:B------:R-:W-:Y:S02]  /*ca60*/  SEL R57, R113, R112, P0 ;  /* 0x0000007071397207 */ /* 0x000fe40000000000 */
[----:B------:R-:W-:Y:S02]  /*ca70*/  SEL R115, R163, R162, P0 ;  /* 0x000000a2a3737207 */ /* 0x000fe40000000000 */
[----:B------:R-:W-:Y:S02]  /*ca80*/  SEL R59, R162, R163, P0 ;  /* 0x000000a3a23b7207 */ /* 0x000fe40000000000 */
[----:B------:R-:W-:Y:S01]  /*ca90*/  SEL R72, R33, R72, P0 ;  /* 0x0000004821487207 */ /* 0x000fe20000000000 */
[----:B------:R-:W-:Y:S01]  /*caa0*/  IMAD.X R33, RZ, RZ, R61, P3 ;  /* 0x000000ffff217224 */ /* 0x000fe200018e063d */
[----:B------:R-:W-:-:S02]  /*cab0*/  IADD3 R161, P6, R60, 0x8060, RZ ;  /* 0x000080603ca17810 */ /* 0x000fc40007fde0ff */
[----:B------:R-:W-:Y:S02]  /*cac0*/  SHF.R.U64 R6, R6, 0x3, RZ ;  /* 0x0000000306067819 */ /* 0x000fe400000012ff */
[----:B------:R-:W-:Y:S02]  /*cad0*/  SEL R113, R167, R166, P0 ;  /* 0x000000a6a7717207 */ /* 0x000fe40000000000 */
[----:B------:R-:W-:Y:S02]  /*cae0*/  SEL R63, R166, R167, P0 ;  /* 0x000000a7a63f7207 */ /* 0x000fe40000000000 */
[C---:B------:R-:W-:Y:S02]  /*caf0*/  IADD3 R163, P1, R60.reuse, 0xc000, RZ ;  /* 0x0000c0003ca37810 */ /* 0x040fe40007f3e0ff */
[----:B------:R-:W-:Y:S02]  /*cb00*/  F2FP.BF16.F32.PACK_AB R31, R31, R34 ;  /* 0x000000221f1f723e */ /* 0x000fe400000010ff */
[----:B------:R-:W-:Y:S01]  /*cb10*/  IADD3 R167, P3, R60, 0xc040, RZ ;  /* 0x0000c0403ca77810 */ /* 0x000fe20007f7e0ff */
[----:B------:R-:W-:Y:S01]  /*cb20*/  IMAD.X R15, RZ, RZ, R61, P1 ;  /* 0x000000ffff0f7224 */ /* 0x000fe200008e063d */
[----:B------:R-:W-:-:S02]  /*cb30*/  LOP3.LUT R48, R12, R145, RZ, 0x3c, !PT ;  /* 0x000000910c307212 */ /* 0x000fc400078e3cff */
[----:B------:R-:W-:Y:S01]  /*cb40*/  F2FP.BF16.F32.PACK_AB R159, R159, R160 ;  /* 0x000000a09f9f723e */ /* 0x000fe200000010ff */
[----:B------:R-:W-:Y:S01]  /*cb50*/  IMAD.X R7, RZ, RZ, R61, P3 ;  /* 0x000000ffff077224 */ /* 0x000fe200018e063d */
[----:B------:R-:W-:Y:S02]  /*cb60*/  F2FP.BF16.F32.PACK_AB R158, R157, R158 ;  /* 0x0000009e9d9e723e */ /* 0x000fe400000010ff */
[----:B------:R-:W-:Y:S02]  /*cb70*/  F2FP.BF16.F32.PACK_AB R29, R32, R29 ;  /* 0x0000001d201d723e */ /* 0x000fe400000010ff */
[----:B------:R-:W-:Y:S02]  /*cb80*/  LOP3.LUT R52, R8, R143, RZ, 0x3c, !PT ;  /* 0x0000008f08347212 */ /* 0x000fe400078e3cff */
[----:B------:R-:W-:Y:S02]  /*cb90*/  LOP3.LUT R12, R151, 0x380, RZ, 0xc0, !PT ;  /* 0x00000380970c7812 */ /* 0x000fe400078ec0ff */
[----:B------:R-:W-:-:S02]  /*cba0*/  LOP3.LUT R34, R14, R153, RZ, 0x3c, !PT ;  /* 0x000000990e227212 */ /* 0x000fc400078e3cff */
[----:B------:R-:W-:Y:S02]  /*cbb0*/  LOP3.LUT R8, R149, 0x380, RZ, 0xc0, !PT ;  /* 0x0000038095087812 */ /* 0x000fe400078ec0ff */
[----:B------:R-:W-:Y:S02]  /*cbc0*/  LOP3.LUT R14, R161, 0x380, RZ, 0xc0, !PT ;  /* 0x00000380a10e7812 */ /* 0x000fe400078ec0ff */
[----:B------:R-:W-:Y:S02]  /*cbd0*/  LOP3.LUT R32, R6, R155, RZ, 0x3c, !PT ;  /* 0x0000009b06207212 */ /* 0x000fe400078e3cff */
[----:B------:R-:W-:Y:S02]  /*cbe0*/  LOP3.LUT R6, R163, 0x380, RZ, 0xc0, !PT ;  /* 0x00000380a3067812 */ /* 0x000fe400078ec0ff */
[----:B------:R-:W-:Y:S02]  /*cbf0*/  LOP3.LUT R80, R167, 0x380, RZ, 0xc0, !PT ;  /* 0x00000380a7507812 */ /* 0x000fe400078ec0ff */
[----:B------:R-:W-:-:S02]  /*cc00*/  SEL R117, R159, R158, P0 ;  /* 0x0000009e9f757207 */ /* 0x000fc40000000000 */
[----:B------:R-:W-:Y:S01]  /*cc10*/  SEL R62, R158, R159, P0 ;  /* 0x0000009f9e3e7207 */ /* 0x000fe20000000000 */
[----:B--2---:R-:W-:Y:S01]  /*cc20*/  SHFL.IDX PT, R75, R75, R26, 0x1c1f ;  /* 0x001c1f1a4b4b7589 */ /* 0x004fe200000e0000 */
[----:B------:R-:W-:Y:S02]  /*cc30*/  SHF.R.U64 R12, R12, 0x3, RZ ;  /* 0x000000030c0c7819 */ /* 0x000fe400000012ff */
[----:B------:R-:W-:Y:S01]  /*cc40*/  IADD3 R159, P5, R60, 0x8040, RZ ;  /* 0x000080403c9f7810 */ /* 0x000fe20007fbe0ff */
[----:B------:R-:W-:Y:S01]  /*cc50*/  SHFL.IDX PT, R77, R77, R26, 0x1c1f ;  /* 0x001c1f1a4d4d7589 */ /* 0x000fe200000e0000 */
[----:B------:R-:W-:Y:S02]  /*cc60*/  SHF.R.U64 R8, R8, 0x3, RZ ;  /* 0x0000000308087819 */ /* 0x000fe400000012ff */
[----:B------:R-:W-:Y:S01]  /*cc70*/  SHF.R.U64 R14, R14, 0x3, RZ ;  /* 0x000000030e0e7819 */ /* 0x000fe200000012ff */
[----:B------:R-:W-:Y:S01]  /*cc80*/  SHFL.IDX PT, R111, R111, R26, 0x1c1f ;  /* 0x001c1f1a6f6f7589 */ /* 0x000fe200000e0000 */
[----:B------:R-:W-:-:S02]  /*cc90*/  IADD3 R157, P4, R60, 0x8020, RZ ;  /* 0x000080203c9d7810 */ /* 0x000fc40007f9e0ff */
[----:B------:R-:W-:Y:S01]  /*cca0*/  SHF.R.U64 R6, R6, 0x3, RZ ;  /* 0x0000000306067819 */ /* 0x000fe200000012ff */
[----:B------:R-:W-:Y:S01]  /*ccb0*/  SHFL.IDX PT, R113, R113, R26, 0x1c1f ;  /* 0x001c1f1a71717589 */ /* 0x000fe200000e0000 */
[----:B------:R-:W-:Y:S02]  /*ccc0*/  SHF.R.U64 R80, R80, 0x3, RZ ;  /* 0x0000000350507819 */ /* 0x000fe400000012ff */
[----:B------:R-:W-:Y:S01]  /*ccd0*/  F2FP.BF16.F32.PACK_AB R91, R91, R128 ;  /* 0x000000805b5b723e */ /* 0x000fe200000010ff */
[----:B------:R-:W-:Y:S01]  /*cce0*/  SHFL.IDX PT, R115, R115, R26, 0x1c1f ;  /* 0x001c1f1a73737589 */ /* 0x000fe200000e0000 */
[----:B------:R-:W-:Y:S02]  /*ccf0*/  LOP3.LUT R38, R12, R151, RZ, 0x3c, !PT ;  /* 0x000000970c267212 */ /* 0x000fe400078e3cff */
[----:B------:R-:W-:Y:S01]  /*cd00*/  LOP3.LUT R42, R8, R149, RZ, 0x3c, !PT ;  /* 0x00000095082a7212 */ /* 0x000fe200078e3cff */
[----:B------:R-:W-:Y:S01]  /*cd10*/  SHFL.IDX PT, R79, R79, R26, 0x1c1f ;  /* 0x001c1f1a4f4f7589 */ /* 0x000fe200000e0000 */
[----:B------:R-:W-:-:S02]  /*cd20*/  LOP3.LUT R12, R159, 0x380, RZ, 0xc0, !PT ;  /* 0x000003809f0c7812 */ /* 0x000fc400078ec0ff */
[----:B------:R-:W-:Y:S01]  /*cd30*/  LOP3.LUT R20, R14, R161, RZ, 0x3c, !PT ;  /* 0x000000a10e147212 */ /* 0x000fe200078e3cff */
[----:B------:R-:W-:Y:S01]  /*cd40*/  SHFL.IDX PT, R81, R81, R26, 0x1c1f ;  /* 0x001c1f1a51517589 */ /* 0x000fe200000e0000 */
[----:B------:R-:W-:Y:S02]  /*cd50*/  LOP3.LUT R8, R157, 0x380, RZ, 0xc0, !PT ;  /* 0x000003809d087812 */ /* 0x000fe400078ec0ff */
[----:B------:R-:W-:Y:S01]  /*cd60*/  LOP3.LUT R14, R6, R163, RZ, 0x3c, !PT ;  /* 0x000000a3060e7212 */ /* 0x000fe200078e3cff */
[----:B------:R-:W-:Y:S01]  /*cd70*/  SHFL.IDX PT, R117, R117, R26, 0x1c1f ;  /* 0x001c1f1a75757589 */ /* 0x000fe200000e0000 */
[----:B------:R-:W-:Y:S02]  /*cd80*/  LOP3.LUT R6, R80, R167, RZ, 0x3c, !PT ;  /* 0x000000a750067212 */ /* 0x000fe400078e3cff */
[----:B------:R-:W-:Y:S01]  /*cd90*/  SEL R127, R91, R90, P0 ;  /* 0x0000005a5b7f7207 */ /* 0x000fe20000000000 */
[----:B------:R-:W-:Y:S01]  /*cda0*/  SHFL.IDX PT, R87, R87, R26, 0x1c1f ;  /* 0x001c1f1a57577589 */ /* 0x000fe200000e0000 */
[----:B------:R-:W-:-:S02]  /*cdb0*/  SEL R69, R90, R91, P0 ;  /* 0x0000005b5a457207 */ /* 0x000fc40000000000 */
[----:B------:R-:W-:Y:S01]  /*cdc0*/  SEL R91, R86, R9, P0 ;  /* 0x00000009565b7207 */ /* 0x000fe20000000000 */
[----:B------:R-:W-:Y:S01]  /*cdd0*/  SHFL.IDX PT, R119, R119, R26, 0x1c1f ;  /* 0x001c1f1a77777589 */ /* 0x000fe200000e0000 */
[----:B------:R-:W-:Y:S02]  /*cde0*/  SEL R70, R9, R86, P0 ;  /* 0x0000005609467207 */ /* 0x000fe40000000000 */
[----:B------:R-:W-:Y:S01]  /*cdf0*/  SHF.R.U64 R12, R12, 0x3, RZ ;  /* 0x000000030c0c7819 */ /* 0x000fe200000012ff */
[----:B------:R-:W-:Y:S01]  /*ce00*/  SHFL.IDX PT, R121, R121, R26, 0x1c1f ;  /* 0x001c1f1a79797589 */ /* 0x000fe200000e0000 */
[----:B------:R-:W-:Y:S02]  /*ce10*/  LOP3.LUT R9, R60, 0x380, RZ, 0xc0, !PT ;  /* 0x000003803c097812 */ /* 0x000fe400078ec0ff */
[----:B------:R-:W-:Y:S01]  /*ce20*/  SHF.R.U64 R8, R8, 0x3, RZ ;  /* 0x0000000308087819 */ /* 0x000fe200000012ff */
[----:B------:R-:W-:Y:S01]  /*ce30*/  SHFL.IDX PT, R89, R89, R26, 0x1c1f ;  /* 0x001c1f1a59597589 */ /* 0x000fe200000e0000 */
[----:B------:R-:W-:-:S02]  /*ce40*/  MOV R96, R44 ;  /* 0x0000002c00607202 */ /* 0x000fc40000000f00 */
[----:B------:R-:W-:Y:S01]  /*ce50*/  MOV R45, R6 ;  /* 0x00000006002d7202 */ /* 0x000fe20000000f00 */
[----:B------:R-:W-:Y:S01]  /*ce60*/  SHFL.IDX PT, R123, R123, R26, 0x1c1f ;  /* 0x001c1f1a7b7b7589 */ /* 0x000fe200000e0000 */
[----:B------:R-:W-:Y:S02]  /*ce70*/  SEL R85, R28, R29, P0 ;  /* 0x0000001d1c557207 */ /* 0x000fe40000000000 */
[----:B------:R-:W-:Y:S01]  /*ce80*/  SEL R27, R29, R28, P0 ;  /* 0x0000001c1d1b7207 */ /* 0x000fe20000000000 */
[--C-:B------:R-:W-:Y:S01]  /*ce90*/  IMAD.X R29, RZ, RZ, R61.reuse, P5 ;  /* 0x000000ffff1d7224 */ /* 0x100fe200028e063d */
[----:B------:R-:W-:Y:S01]  /*cea0*/  LOP3.LUT R7, R26, 0x2, RZ, 0x3c, !PT ;  /* 0x000000021a077812 */ /* 0x000fe200078e3cff */
[----:B------:R-:W-:Y:S01]  /*ceb0*/  SHFL.IDX PT, R93, R93, R26, 0x1c1f ;  /* 0x001c1f1a5d5d7589 */ /* 0x000fe200000e0000 */
[----:B------:R-:W-:Y:S02]  /*cec0*/  SEL R139, R31, R30, P0 ;  /* 0x0000001e1f8b7207 */ /* 0x000fe40000000000 */
[----:B------:R-:W-:Y:S01]  /*ced0*/  SEL R78, R30, R31, P0 ;  /* 0x0000001f1e4e7207 */ /* 0x000fe20000000000 */
[----:B------:R-:W-:Y:S01]  /*cee0*/  IMAD.X R31, RZ, RZ, R61, P4 ;  /* 0x000000ffff1f7224 */ /* 0x000fe200020e063d */
[----:B------:R-:W-:Y:S01]  /*cef0*/  LOP3.LUT R28, R12, R159, RZ, 0x3c, !PT ;  /* 0x0000009f0c1c7212 */ /* 0x000fe200078e3cff */
[----:B------:R-:W0:Y:S01]  /*cf00*/  SHFL.IDX PT, R10, R10, R7, 0x1c1f ;  /* 0x001c1f070a0a7589 */ /* 0x000e2200000e0000 */
[----:B------:R-:W-:-:S02]  /*cf10*/  SEL R103, R88, R21, P0 ;  /* 0x0000001558677207 */ /* 0x000fc40000000000 */
[----:B------:R-:W-:Y:S01]  /*cf20*/  SEL R50, R21, R88, P0 ;  /* 0x0000005815327207 */ /* 0x000fe20000000000 */
[--C-:B------:R-:W-:Y:S01]  /*cf30*/  IMAD.X R21, RZ, RZ, R61.reuse, P6 ;  /* 0x000000ffff157224 */ /* 0x100fe200030e063d */
[----:B------:R-:W-:Y:S01]  /*cf40*/  SHF.R.U64 R9, R9, 0x3, RZ ;  /* 0x0000000309097819 */ /* 0x000fe200000012ff */
[----:B------:R-:W-:Y:S01]  /*cf50*/  SHFL.IDX PT, R6, R24, R7, 0x1c1f ;  /* 0x001c1f0718067589 */ /* 0x000fe200000e0000 */
[----:B------:R-:W-:Y:S02]  /*cf60*/  LOP3.LUT R30, R8, R157, RZ, 0x3c, !PT ;  /* 0x0000009d081e7212 */ /* 0x000fe400078e3cff */
[C---:B------:R-:W-:Y:S01]  /*cf70*/  IADD3 R165, P2, R60.reuse, 0xc020, RZ ;  /* 0x0000c0203ca57810 */ /* 0x040fe20007f5e0ff */
[----:B------:R-:W1:Y:S01]  /*cf80*/  SHFL.IDX PT, R66, R66, R7, 0x1c1f ;  /* 0x001c1f0742427589 */ /* 0x000e6200000e0000 */
[----:B------:R-:W-:Y:S02]  /*cf90*/  IADD3 R169, P4, R60, 0xc060, RZ ;  /* 0x0000c0603ca97810 */ /* 0x000fe40007f9e0ff */
[----:B------:R-:W-:Y:S01]  /*cfa0*/  MOV R102, R54 ;  /* 0x0000003600667202 */ /* 0x000fe20000000f00 */
[----:B------:R-:W-:Y:S01]  /*cfb0*/  SHFL.IDX PT, R24, R63, R7, 0x1c1f ;  /* 0x001c1f073f187589 */ /* 0x000fe200000e0000 */
[----:B------:R-:W-:Y:S01]  /*cfc0*/  MOV R55, R14 ;  /* 0x0000000e00377202 */ /* 0x000fe20000000f00 */
[--C-:B------:R-:W-:Y:S01]  /*cfd0*/  IMAD.X R13, RZ, RZ, R61.reuse, P2 ;  /* 0x000000ffff0d7224 */ /* 0x100fe200010e063d */
[----:B------:R-:W-:Y:S01]  /*cfe0*/  LOP3.LUT R60, R9, R60, RZ, 0x3c, !PT ;  /* 0x0000003c093c7212 */ /* 0x000fe200078e3cff */
[----:B------:R2:W3:Y:S01]  /*cff0*/  SHFL.IDX PT, R14, R11, R7, 0x1c1f ;  /* 0x001c1f070b0e7589 */ /* 0x0004e200000e0000 */
[----:B------:R-:W-:Y:S01]  /*d000*/  MOV R86, R28 ;  /* 0x0000001c00567202 */ /* 0x000fe20000000f00 */
[----:B------:R-:W-:Y:S01]  /*d010*/  IMAD.X R9, RZ, RZ, R61, P4 ;  /* 0x000000ffff097224 */ /* 0x000fe200020e063d */
[----:B------:R-:W-:Y:S01]  /*d020*/  MOV R100, R52 ;  /* 0x0000003400647202 */ /* 0x000fe20000000f00 */
[----:B------:R-:W4:Y:S01]  /*d030*/  SHFL.IDX PT, R28, R59, R7, 0x1c1f ;  /* 0x001c1f073b1c7589 */ /* 0x000f2200000e0000 */
[----:B------:R-:W-:-:S02]  /*d040*/  MOV R98, R48 ;  /* 0x0000003000627202 */ /* 0x000fc40000000f00 */
[----:B------:R-:W-:Y:S01]  /*d050*/  MOV R88, R30 ;  /* 0x0000001e00587202 */ /* 0x000fe20000000f00 */
[----:B------:R-:W-:Y:S01]  /*d060*/  SHFL.IDX PT, R85, R85, R26, 0x1c1f ;  /* 0x001c1f1a55557589 */ /* 0x000fe200000e0000 */
[----:B------:R-:W-:Y:S02]  /*d070*/  LOP3.LUT R8, R165, 0x380, RZ, 0xc0, !PT ;  /* 0x00000380a5087812 */ /* 0x000fe400078ec0ff */
[----:B------:R-:W-:Y:S01]  /*d080*/  LOP3.LUT R82, R169, 0x380, RZ, 0xc0, !PT ;  /* 0x00000380a9527812 */ /* 0x000fe200078ec0ff */
[----:B------:R4:W5:Y:S01]  /*d090*/  SHFL.IDX PT, R30, R25, R7, 0x1c1f ;  /* 0x001c1f07191e7589 */ /* 0x00096200000e0000 */
[----:B------:R-:W-:Y:S02]  /*d0a0*/  MOV R49, R34 ;  /* 0x0000002200317202 */ /* 0x000fe40000000f00 */
[----:B------:R-:W-:Y:S01]  /*d0b0*/  MOV R53, R20 ;  /* 0x0000001400357202 */ /* 0x000fe20000000f00 */
[----:B------:R4:W-:Y:S01]  /*d0c0*/  SHFL.IDX PT, R34, R27, R7, 0x1c1f ;  /* 0x001c1f071b227589 */ /* 0x0009e200000e0000 */
[----:B------:R-:W-:-:S02]  /*d0d0*/  MOV R92, R38 ;  /* 0x00000026005c7202 */ /* 0x000fc40000000f00 */
[----:B------:R-:W-:Y:S01]  /*d0e0*/  MOV R94, R42 ;  /* 0x0000002a005e7202 */ /* 0x000fe20000000f00 */
[----:B------:R-:W-:Y:S01]  /*d0f0*/  SHFL.IDX PT, R20, R40, R7, 0x1c1f ;  /* 0x001c1f0728147589 */ /* 0x000fe200000e0000 */
[----:B------:R-:W-:Y:S02]  /*d100*/  MOV R104, R60 ;  /* 0x0000003c00687202 */ /* 0x000fe40000000f00 */
[----:B------:R-:W-:Y:S01]  /*d110*/  SHF.R.U64 R8, R8, 0x3, RZ ;  /* 0x0000000308087819 */ /* 0x000fe200000012ff */
[----:B------:R-:W5:Y:S01]  /*d120*/  SHFL.IDX PT, R62, R62, R7, 0x1c1f ;  /* 0x001c1f073e3e7589 */ /* 0x000f6200000e0000 */
[----:B------:R-:W-:Y:S02]  /*d130*/  SHF.R.U64 R82, R82, 0x3, RZ ;  /* 0x0000000352527819 */ /* 0x000fe400000012ff */
[----:B------:R-:W-:Y:S01]  /*d140*/  LOP3.LUT R12, R8, R165, RZ, 0x3c, !PT ;  /* 0x000000a5080c7212 */ /* 0x000fe200078e3cff */
[----:B------:R-:W-:Y:S01]  /*d150*/  SHFL.IDX PT, R38, R36, R7, 0x1c1f ;  /* 0x001c1f0724267589 */ /* 0x000fe200000e0000 */
[----:B------:R-:W-:-:S02]  /*d160*/  LOP3.LUT R8, R82, R169, RZ, 0x3c, !PT ;  /* 0x000000a952087212 */ /* 0x000fc400078e3cff */
[----:B------:R-:W-:Y:S01]  /*d170*/  MOV R61, R12 ;  /* 0x0000000c003d7202 */ /* 0x000fe20000000f00 */
[----:B------:R-:W5:Y:S01]  /*d180*/  SHFL.IDX PT, R64, R64, R7, 0x1c1f ;  /* 0x001c1f0740407589 */ /* 0x000f6200000e0000 */
[----:B------:R-:W-:Y:S02]  /*d190*/  MOV R21, R8 ;  /* 0x0000000800157202 */ /* 0x000fe40000000f00 */
[----:B0-----:R-:W-:Y:S01]  /*d1a0*/  SEL R8, R75, R10, P0 ;  /* 0x0000000a4b087207 */ /* 0x001fe20000000000 */
[----:B------:R-:W0:Y:S01]  /*d1b0*/  SHFL.IDX PT, R40, R65, R7, 0x1c1f ;  /* 0x001c1f0741287589 */ /* 0x000e2200000e0000 */
[----:B------:R-:W-:Y:S02]  /*d1c0*/  SEL R10, R10, R75, P0 ;  /* 0x0000004b0a0a7207 */ /* 0x000fe40000000000 */
[----:B-1----:R-:W-:Y:S01]  /*d1d0*/  SEL R9, R111, R66, P0 ;  /* 0x000000426f097207 */ /* 0x002fe20000000000 */
[----:B------:R0:W1:Y:S01]  /*d1e0*/  SHFL.IDX PT, R42, R37, R7, 0x1c1f ;  /* 0x001c1f07252a7589 */ /* 0x00006200000e0000 */
[----:B--2---:R-:W-:-:S02]  /*d1f0*/  SEL R11, R66, R111, P0 ;  /* 0x0000006f420b7207 */ /* 0x004fc40000000000 */
[----:B---3--:R-:W-:Y:S01]  /*d200*/  SEL R12, R77, R14, P0 ;  /* 0x0000000e4d0c7207 */ /* 0x008fe20000000000 */
[----:B------:R-:W-:Y:S01]  /*d210*/  BAR.SYNC.DEFER_BLOCKING 0x1, 0x100 ;  /* 0x0044000000007b1d */ /* 0x000fe20000010000 */
[----:B------:R-:W-:Y:S02]  /*d220*/  SEL R14, R14, R77, P0 ;  /* 0x0000004d0e0e7207 */ /* 0x000fe40000000000 */
[----:B------:R-:W-:Y:S02]  /*d230*/  SEL R13, R113, R24, P0 ;  /* 0x00000018710d7207 */ /* 0x000fe40000000000 */
[----:B------:R-:W-:Y:S02]  /*d240*/  SEL R15, R24, R113, P0 ;  /* 0x00000071180f7207 */ /* 0x000fe40000000000 */
[----:B----4-:R-:W-:Y:S01]  /*d250*/  SEL R25, R115, R28, P0 ;  /* 0x0000001c73197207 */ /* 0x010fe20000000000 */
[----:B------:R-:W2:Y:S01]  /*d260*/  SHFL.IDX PT, R60, R67, R7, 0x1c1f ;  /* 0x001c1f07433c7589 */ /* 0x000ea200000e0000 */
[----:B------:R-:W-:-:S02]  /*d270*/  SEL R27, R28, R115, P0 ;  /* 0x000000731c1b7207 */ /* 0x000fc40000000000 */
[----:B------:R-:W-:Y:S01]  /*d280*/  MOV R90, R32 ;  /* 0x00000020005a7202 */ /* 0x000fe20000000f00 */
[----:B------:R-:W-:Y:S01]  /*d290*/  SHFL.IDX PT, R125, R125, R26, 0x1c1f ;  /* 0x001c1f1a7d7d7589 */ /* 0x000fe200000e0000 */
[----:B------:R-:W-:Y:S02]  /*d2a0*/  SEL R24, R79, R6, P0 ;  /* 0x000000064f187207 */ /* 0x000fe40000000000 */
[----:B-----5:R-:W-:Y:S01]  /*d2b0*/  SEL R28, R81, R30, P0 ;  /* 0x0000001e511c7207 */ /* 0x020fe20000000000 */
        /* <DEDUP_REMOVED lines=9> */
[----:B------:R2:W-:Y:S01]  /*d350*/  SHFL.IDX PT, R44, R41, R7, 0x1c1f ;  /* 0x001c1f07292c7589 */ /* 0x0005e200000e0000 */
[----:B------:R-:W-:Y:S02]  /*d360*/  SEL R35, R64, R119, P0 ;  /* 0x0000007740237207 */ /* 0x000fe40000000000 */
[----:B------:R-:W-:Y:S01]  /*d370*/  SEL R36, R87, R38, P0 ;  /* 0x0000002657247207 */ /* 0x000fe20000000000 */
[----:B------:R-:W-:Y:S01]  /*d380*/  SHFL.IDX PT, R80, R69, R7, 0x1c1f ;  /* 0x001c1f0745507589 */ /* 0x000fe200000e0000 */
[----:B0-----:R-:W-:-:S02]  /*d390*/  SEL R37, R121, R40, P0 ;  /* 0x0000002879257207 */ /* 0x001fc40000000000 */
[----:B------:R-:W-:Y:S01]  /*d3a0*/  SEL R39, R40, R121, P0 ;  /* 0x0000007928277207 */ /* 0x000fe20000000000 */
[----:B------:R-:W-:Y:S01]  /*d3b0*/  SHFL.IDX PT, R99, R99, R26, 0x1c1f ;  /* 0x001c1f1a63637589 */ /* 0x000fe200000e0000 */
[----:B------:R-:W-:Y:S02]  /*d3c0*/  SEL R38, R38, R87, P0 ;  /* 0x0000005726267207 */ /* 0x000fe40000000000 */
[----:B-1----:R-:W-:Y:S01]  /*d3d0*/  SEL R40, R89, R42, P0 ;  /* 0x0000002a59287207 */ /* 0x002fe20000000000 */
[----:B------:R-:W-:Y:S01]  /*d3e0*/  SHFL.IDX PT, R101, R101, R26, 0x1c1f ;  /* 0x001c1f1a65657589 */ /* 0x000fe200000e0000 */
[----:B------:R-:W-:Y:S02]  /*d3f0*/  SEL R42, R42, R89, P0 ;  /* 0x000000592a2a7207 */ /* 0x000fe40000000000 */
[----:B--2---:R-:W-:Y:S01]  /*d400*/  SEL R41, R123, R60, P0 ;  /* 0x0000003c7b297207 */ /* 0x004fe20000000000 */
[----:B------:R-:W-:Y:S01]  /*d410*/  SHFL.IDX PT, R91, R91, R26, 0x1c1f ;  /* 0x001c1f1a5b5b7589 */ /* 0x000fe200000e0000 */
[----:B------:R-:W-:-:S02]  /*d420*/  SEL R43, R60, R123, P0 ;  /* 0x0000007b3c2b7207 */ /* 0x000fc40000000000 */
[----:B------:R-:W-:Y:S01]  /*d430*/  PLOP3.LUT P1, PT, PT, PT, UP0, 0x80, 0x0 ;  /* 0x000000000000781c */ /* 0x000fe20003f2f008 */
[----:B------:R-:W-:Y:S01]  /*d440*/  SHFL.IDX PT, R46, R46, R7, 0x1c1f ;  /* 0x001c1f072e2e7589 */ /* 0x000fe200000e0000 */
[----:B------:R-:W-:-:S03]  /*d450*/  PLOP3.LUT P2, PT, PT, PT, UP1, 0x80, 0x0 ;  /* 0x000000000000781c */ /* 0x000fc60003f4f018 */
[----:B------:R-:W-:Y:S04]  /*d460*/  SHFL.IDX PT, R48, R47, R7, 0x1c1f ;  /* 0x001c1f072f307589 */ /* 0x000fe800000e0000 */
[----:B------:R-:W-:Y:S04]  /*d470*/  SHFL.IDX PT, R70, R70, R7, 0x1c1f ;  /* 0x001c1f0746467589 */ /* 0x000fe800000e0000 */
[----:B------:R-:W-:Y:S04]  /*d480*/  SHFL.IDX PT, R103, R103, R26, 0x1c1f ;  /* 0x001c1f1a67677589 */ /* 0x000fe800000e0000 */
[----:B------:R-:W-:Y:S04]  /*d490*/  SHFL.IDX PT, R129, R129, R26, 0x1c1f ;  /* 0x001c1f1a81817589 */ /* 0x000fe800000e0000 */
[----:B------:R-:W-:Y:S04]  /*d4a0*/  SHFL.IDX PT, R50, R50, R7, 0x1c1f ;  /* 0x001c1f0732327589 */ /* 0x000fe800000e0000 */
[----:B------:R-:W-:Y:S04]  /*d4b0*/  SHFL.IDX PT, R82, R71, R7, 0x1c1f ;  /* 0x001c1f0747527589 */ /* 0x000fe800000e0000 */
[----:B------:R-:W-:Y:S04]  /*d4c0*/  SHFL.IDX PT, R131, R131, R26, 0x1c1f ;  /* 0x001c1f1a83837589 */ /* 0x000fe800000e0000 */
[----:B------:R-:W0:Y:S04]  /*d4d0*/  SHFL.IDX PT, R72, R72, R7, 0x1c1f ;  /* 0x001c1f0748487589 */ /* 0x000e2800000e0000 */
[----:B------:R-:W-:Y:S04]  /*d4e0*/  SHFL.IDX PT, R107, R107, R26, 0x1c1f ;  /* 0x001c1f1a6b6b7589 */ /* 0x000fe800000e0000 */
[----:B------:R-:W-:Y:S04]  /*d4f0*/  SHFL.IDX PT, R133, R133, R26, 0x1c1f ;  /* 0x001c1f1a85857589 */ /* 0x000fe800000e0000 */
[----:B------:R0:W1:Y:S04]  /*d500*/  SHFL.IDX PT, R52, R51, R7, 0x1c1f ;  /* 0x001c1f0733347589 */ /* 0x00006800000e0000 */
[----:B------:R-:W2:Y:S04]  /*d510*/  SHFL.IDX PT, R84, R73, R7, 0x1c1f ;  /* 0x001c1f0749547589 */ /* 0x000ea800000e0000 */
[----:B------:R-:W-:Y:S04]  /*d520*/  SHFL.IDX PT, R97, R97, R26, 0x1c1f ;  /* 0x001c1f1a61617589 */ /* 0x000fe800000e0000 */
[----:B------:R-:W-:Y:S01]  /*d530*/  SHFL.IDX PT, R105, R105, R26, 0x1c1f ;  /* 0x001c1f1a69697589 */ /* 0x000fe200000e0000 */
[----:B0-----:R-:W-:-:S03]  /*d540*/  SEL R51, R72, R131, P0 ;  /* 0x0000008348337207 */ /* 0x001fc60000000000 */
[----:B------:R-:W-:Y:S04]  /*d550*/  SHFL.IDX PT, R135, R135, R26, 0x1c1f ;  /* 0x001c1f1a87877589 */ /* 0x000fe800000e0000 */
[----:B------:R-:W0:Y:S04]  /*d560*/  SHFL.IDX PT, R56, R56, R7, 0x1c1f ;  /* 0x001c1f0738387589 */ /* 0x000e2800000e0000 */
[----:B------:R-:W-:Y:S04]  /*d570*/  SHFL.IDX PT, R54, R57, R7, 0x1c1f ;  /* 0x001c1f0739367589 */ /* 0x000fe800000e0000 */
[----:B------:R-:W3:Y:S04]  /*d580*/  SHFL.IDX PT, R74, R74, R7, 0x1c1f ;  /* 0x001c1f074a4a7589 */ /* 0x000ee800000e0000 */
[----:B------:R-:W-:Y:S04]  /*d590*/  SHFL.IDX PT, R109, R109, R26, 0x1c1f ;  /* 0x001c1f1a6d6d7589 */ /* 0x000fe800000e0000 */
[----:B------:R-:W-:Y:S04]  /*d5a0*/  SHFL.IDX PT, R137, R137, R26, 0x1c1f ;  /* 0x001c1f1a89897589 */ /* 0x000fe800000e0000 */
[----:B------:R-:W-:Y:S04]  /*d5b0*/  SHFL.IDX PT, R58, R58, R7, 0x1c1f ;  /* 0x001c1f073a3a7589 */ /* 0x000fe800000e0000 */
[----:B------:R-:W4:Y:S04]  /*d5c0*/  SHFL.IDX PT, R76, R76, R7, 0x1c1f ;  /* 0x001c1f074c4c7589 */ /* 0x000f2800000e0000 */
[----:B------:R5:W-:Y:S04]  /*d5d0*/  SHFL.IDX PT, R139, R139, R26, 0x1c1f ;  /* 0x001c1f1a8b8b7589 */ /* 0x000be800000e0000 */
[----:B------:R1:W4:Y:S04]  /*d5e0*/  SHFL.IDX PT, R78, R78, R7, 0x1c1f ;  /* 0x001c1f074e4e7589 */ /* 0x00032800000e0000 */
[----:B------:R2:W-:Y:S01]  /*d5f0*/  STSM.16.M88.4 [R104], R8 ;  /* 0x0000000868007844 */ /* 0x0005e20000000200 */
[----:B-----5:R-:W-:Y:S01]  /*d600*/  SEL R26, R6, R79, P0 ;  /* 0x0000004f061a7207 */ /* 0x020fe20000000000 */
[----:B------:R-:W-:-:S02]  /*d610*/  IMAD.U32 R6, RZ, RZ, UR4 ;  /* 0x00000004ff067e24 */ /* 0x000fc4000f8e00ff */
[----:B------:R5:W-:Y:S01]  /*d620*/  STSM.16.M88.4 [R102], R12 ;  /* 0x0000000c66007844 */ /* 0x000be20000000200 */
[----:B------:R-:W-:Y:S01]  /*d630*/  @UP1 ULDC.64 UR4, c[0x0][0xbe0] ;  /* 0x0002f80000041ab9 */ /* 0x000fe20000000a00 */
[----:B-1----:R-:W-:Y:S01]  /*d640*/  IMAD.U32 R7, RZ, RZ, UR6 ;  /* 0x00000006ff077e24 */ /* 0x002fe2000f8e00ff */
[----:B------:R-:W-:Y:S01]  /*d650*/  @UP1 UIMAD.WIDE UR4, UR36, 0x4, UR4 ;  /* 0x00000004240418a5 */ /* 0x000fe2000f8e0204 */
[----:B------:R1:W-:Y:S04]  /*d660*/  STSM.16.M88.4 [R100], R24 ;  /* 0x0000001864007844 */ /* 0x0003e80000000200 */
[----:B------:R0:W-:Y:S01]  /*d670*/  STSM.16.M88.4 [R98], R28 ;  /* 0x0000001c62007844 */ /* 0x0001e20000000200 */
[----:B--2---:R-:W-:-:S03]  /*d680*/  SEL R8, R93, R20, P0 ;  /* 0x000000145d087207 */ /* 0x004fc60000000000 */
[----:B------:R-:W-:Y:S01]  /*d690*/  STSM.16.M88.4 [R96], R32 ;  /* 0x0000002060007844 */ /* 0x000fe20000000200 */
[----:B------:R-:W-:Y:S02]  /*d6a0*/  SEL R10, R20, R93, P0 ;  /* 0x0000005d140a7207 */ /* 0x000fe40000000000 */
[----:B------:R-:W-:Y:S01]  /*d6b0*/  SEL R9, R125, R68, P0 ;  /* 0x000000447d097207 */ /* 0x000fe20000000000 */
[----:B------:R-:W-:Y:S01]  /*d6c0*/  STSM.16.M88.4 [R94], R36 ;  /* 0x000000245e007844 */ /* 0x000fe20000000200 */
[----:B------:R-:W-:Y:S02]  /*d6d0*/  SEL R11, R68, R125, P0 ;  /* 0x0000007d440b7207 */ /* 0x000fe40000000000 */
[----:B-----5:R-:W-:Y:S01]  /*d6e0*/  SEL R12, R95, R44, P0 ;  /* 0x0000002c5f0c7207 */ /* 0x020fe20000000000 */
[----:B------:R-:W-:Y:S01]  /*d6f0*/  STSM.16.M88.4 [R92], R40 ;  /* 0x000000285c007844 */ /* 0x000fe20000000200 */
[----:B------:R-:W-:Y:S02]  /*d700*/  SEL R14, R44, R95, P0 ;  /* 0x0000005f2c0e7207 */ /* 0x000fe40000000000 */
[----:B------:R-:W-:Y:S01]  /*d710*/  SEL R13, R127, R80, P0 ;  /* 0x000000507f0d7207 */ /* 0x000fe20000000000 */
[----:B------:R2:W-:Y:S01]  /*d720*/  STSM.16.M88.4 [R49], R8 ;  /* 0x0000000831007844 */ /* 0x0005e20000000200 */
[----:B------:R-:W-:-:S02]  /*d730*/  SEL R15, R80, R127, P0 ;  /* 0x0000007f500f7207 */ /* 0x000fc40000000000 */
[----:B-1----:R-:W-:Y:S02]  /*d740*/  SEL R24, R99, R46, P0 ;  /* 0x0000002e63187207 */ /* 0x002fe40000000000 */
[----:B------:R-:W-:Y:S01]  /*d750*/  SEL R26, R46, R99, P0 ;  /* 0x000000632e1a7207 */ /* 0x000fe20000000000 */
[----:B------:R1:W-:Y:S01]  /*d760*/  STSM.16.M88.4 [R90], R12 ;  /* 0x0000000c5a007844 */ /* 0x0003e20000000200 */
[----:B------:R-:W-:Y:S02]  /*d770*/  SEL R25, R91, R70, P0 ;  /* 0x000000465b197207 */ /* 0x000fe40000000000 */
[----:B------:R-:W-:Y:S02]  /*d780*/  SEL R27, R70, R91, P0 ;  /* 0x0000005b461b7207 */ /* 0x000fe40000000000 */
[----:B0-----:R-:W-:Y:S02]  /*d790*/  SEL R28, R101, R48, P0 ;  /* 0x00000030651c7207 */ /* 0x001fe40000000000 */
[----:B------:R-:W-:Y:S01]  /*d7a0*/  SEL R30, R48, R101, P0 ;  /* 0x00000065301e7207 */ /* 0x000fe20000000000 */
[----:B------:R-:W-:Y:S01]  /*d7b0*/  STSM.16.M88.4 [R88], R24 ;  /* 0x0000001858007844 */ /* 0x000fe20000000200 */
[----:B------:R-:W-:-:S02]  /*d7c0*/  SEL R29, R129, R82, P0 ;  /* 0x00000052811d7207 */ /* 0x000fc40000000000 */
[----:B------:R-:W-:Y:S02]  /*d7d0*/  SEL R31, R82, R129, P0 ;  /* 0x00000081521f7207 */ /* 0x000fe40000000000 */
[----:B------:R-:W-:Y:S02]  /*d7e0*/  SEL R48, R103, R50, P0 ;  /* 0x0000003267307207 */ /* 0x000fe40000000000 */
[----:B------:R-:W-:Y:S01]  /*d7f0*/  SEL R50, R50, R103, P0 ;  /* 0x0000006732327207 */ /* 0x000fe20000000000 */
[----:B------:R-:W-:Y:S01]  /*d800*/  STSM.16.M88.4 [R86], R28 ;  /* 0x0000001c56007844 */ /* 0x000fe20000000200 */
[----:B--2---:R-:W-:Y:S02]  /*d810*/  SEL R49, R131, R72, P0 ;  /* 0x0000004883317207 */ /* 0x004fe40000000000 */
[----:B------:R-:W-:Y:S02]  /*d820*/  SEL R8, R107, R52, P0 ;  /* 0x000000346b087207 */ /* 0x000fe40000000000 */
[----:B------:R-:W-:Y:S01]  /*d830*/  SEL R10, R52, R107, P0 ;  /* 0x0000006b340a7207 */ /* 0x000fe20000000000 */
[----:B------:R4:W-:Y:S01]  /*d840*/  STSM.16.M88.4 [R53], R48 ;  /* 0x0000003035007844 */ /* 0x0009e20000000200 */
[----:B------:R-:W-:-:S02]  /*d850*/  SEL R9, R133, R84, P0 ;  /* 0x0000005485097207 */ /* 0x000fc40000000000 */
[----:B------:R-:W-:Y:S02]  /*d860*/  SEL R11, R84, R133, P0 ;  /* 0x00000085540b7207 */ /* 0x000fe40000000000 */
[----:B-1----:R-:W-:Y:S02]  /*d870*/  SEL R12, R97, R56, P0 ;  /* 0x00000038610c7207 */ /* 0x002fe40000000000 */
[----:B------:R-:W-:Y:S01]  /*d880*/  SEL R14, R56, R97, P0 ;  /* 0x00000061380e7207 */ /* 0x000fe20000000000 */
[----:B------:R0:W-:Y:S01]  /*d890*/  STSM.16.M88.4 [R55], R8 ;  /* 0x0000000837007844 */ /* 0x0001e20000000200 */
[----:B---3--:R-:W-:Y:S02]  /*d8a0*/  SEL R13, R135, R74, P0 ;  /* 0x0000004a870d7207 */ /* 0x008fe40000000000 */
[----:B------:R-:W-:Y:S02]  /*d8b0*/  SEL R15, R74, R135, P0 ;  /* 0x000000874a0f7207 */ /* 0x000fe40000000000 */
[----:B------:R-:W-:-:S02]  /*d8c0*/  SEL R52, R105, R54, P0 ;  /* 0x0000003669347207 */ /* 0x000fc40000000000 */
[----:B------:R-:W-:Y:S01]  /*d8d0*/  SEL R54, R54, R105, P0 ;  /* 0x0000006936367207 */ /* 0x000fe20000000000 */
[----:B------:R1:W-:Y:S01]  /*d8e0*/  STSM.16.M88.4 [R61], R12 ;  /* 0x0000000c3d007844 */ /* 0x0003e20000000200 */
[----:B----4-:R-:W-:Y:S02]  /*d8f0*/  SEL R53, R137, R76, P0 ;  /* 0x0000004c89357207 */ /* 0x010fe40000000000 */
[----:B------:R-:W-:Y:S02]  /*d900*/  SEL R56, R109, R58, P0 ;  /* 0x0000003a6d387207 */ /* 0x000fe40000000000 */
[----:B------:R-:W-:Y:S02]  /*d910*/  SEL R57, R139, R78, P0 ;  /* 0x0000004e8b397207 */ /* 0x000fe40000000000 */
[----:B------:R-:W-:Y:S02]  /*d920*/  SEL R59, R78, R139, P0 ;  /* 0x0000008b4e3b7207 */ /* 0x000fe40000000000 */
[----:B0-----:R-:W-:-:S02]  /*d930*/  SEL R55, R76, R137, P0 ;  /* 0x000000894c377207 */ /* 0x001fc40000000000 */
[----:B------:R-:W-:-:S03]  /*d940*/  SEL R58, R58, R109, P0 ;  /* 0x0000006d3a3a7207 */ /* 0x000fc60000000000 */
[----:B------:R1:W-:Y:S04]  /*d950*/  STSM.16.M88.4 [R45], R52 ;  /* 0x000000342d007844 */ /* 0x0003e80000000200 */
[----:B------:R1:W-:Y:S01]  /*d960*/  STSM.16.M88.4 [R21], R56 ;  /* 0x0000003815007844 */ /* 0x0003e20000000200 */
[----:B------:R-:W-:Y:S01]  /*d970*/  BAR.SYNC.DEFER_BLOCKING 0x1, 0x100 ;  /* 0x0044000000007b1d */ /* 0x000fe20000010000 */
[----:B------:R-:W-:Y:S02]  /*d980*/  IMAD.U32 R8, RZ, RZ, UR4 ;  /* 0x00000004ff087e24 */ /* 0x000fe4000f8e00ff */
[----:B------:R-:W-:-:S03]  /*d990*/  IMAD.U32 R9, RZ, RZ, UR5 ;  /* 0x00000005ff097e24 */ /* 0x000fc6000f8e00ff */
[----:B------:R-:W2:Y:S04]  /*d9a0*/  @P1 LDG.E R10, desc[UR48][R6.64] ;  /* 0x00000030060a1981 */ /* 0x000ea8000c1e1900 */
[----:B------:R-:W3:Y:S01]  /*d9b0*/  @P2 LDG.E R8, desc[UR48][R8.64] ;  /* 0x0000003008082981 */ /* 0x000ee2000c1e1900 */
[----:B------:R-:W-:Y:S01]  /*d9c0*/  IMAD R11, R18, 0x40, R16 ;  /* 0x00000040120b7824 */ /* 0x000fe200078e0210 */
[----:B------:R-:W-:Y:S01]  /*d9d0*/  UMOV UR4, URZ ;  /* 0x0000003f00047c82 */ /* 0x000fe20008000000 */
[----:B------:R-:W-:Y:S02]  /*d9e0*/  ULDC UR8, c[0x0][0xa88] ;  /* 0x0002a20000087ab9 */ /* 0x000fe40000000800 */
[----:B------:R-:W-:-:S03]  /*d9f0*/  IMAD.WIDE R4, R11, 0x2, R4 ;  /* 0x000000020b047825 */ /* 0x000fc600078e0204 */
[----:B------:R-:W-:Y:S02]  /*da00*/  IADD3 R33, P0, R4, 0x1000, RZ ;  /* 0x0000100004217810 */ /* 0x000fe40007f1e0ff */
[----:B--2---:R-:W-:Y:S02]  /*da10*/  @P1 R2UR UR4, R10 ;  /* 0x000000000a0412ca */ /* 0x004fe400000e0000 */
[----:B---3--:R-:W-:Y:S01]  /*da20*/  @P2 R2UR UR8, R8 ;  /* 0x00000000080822ca */ /* 0x008fe200000e0000 */
[----:B-1----:R-:W-:-:S14]  /*da30*/  @P2 BRA `(.L_x_2038) ;  /* 0x0000000000182947 */ /* 0x002fdc0003800000 */
[----:B------:R-:W-:Y:S05]  /*da40*/  @!P1 BRA `(.L_x_2038) ;  /* 0x0000000000149947 */ /* 0x000fea0003800000 */
[----:B------:R-:W2:Y:S04]  /*da50*/  LDG.E R9, desc[UR48][R6.64] ;  /* 0x0000003006097981 */ /* 0x000ea8000c1e1900 */
[----:B------:R-:W3:Y:S01]  /*da60*/  LDG.E R8, desc[UR48][R6.64+0x4] ;  /* 0x0000043006087981 */ /* 0x000ee2000c1e1900 */
[----:B--2---:R-:W-:Y:S02]  /*da70*/  R2UR UR5, R9 ;  /* 0x00000000090572ca */ /* 0x004fe400000e0000 */
[----:B---3--:R-:W-:-:S13]  /*da80*/  R2UR UR8, R8 ;  /* 0x00000000080872ca */ /* 0x008fda00000e0000 */
[----:B------:R-:W-:-:S12]  /*da90*/  UIADD3 UR8, -UR5, UR8, URZ ;  /* 0x0000000805087290 */ /* 0x000fd8000fffe13f */
.L_x_2038:
[----:B------:R-:W-:Y:S01]  /*daa0*/  USHF.R.S32.HI UR12, URZ, 0x1f, UR38 ;  /* 0x0000001f3f0c7899 */ /* 0x000fe20008011426 */
[C---:B------:R-:W-:Y:S01]  /*dab0*/  IADD3 R9, P1, R4.reuse, 0x2000, RZ ;  /* 0x0000200004097810 */ /* 0x040fe20007f3e0ff */
[----:B------:R-:W-:Y:S01]  /*dac0*/  ULDC.64 UR10, c[0x0][0xb70] ;  /* 0x0002dc00000a7ab9 */ /* 0x000fe20000000a00 */
[----:B------:R-:W-:Y:S01]  /*dad0*/  USHF.R.S32.HI UR5, URZ, 0x1f, UR4 ;  /* 0x0000001f3f057899 */ /* 0x000fe20008011404 */
[----:B------:R-:W-:Y:S01]  /*dae0*/  IADD3 R7, P2, R4, 0x3000, RZ ;  /* 0x0000300004077810 */ /* 0x000fe20007f5e0ff */
[----:B------:R-:W-:Y:S01]  /*daf0*/  UIMAD UR9, UR12, UR10, URZ ;  /* 0x0000000a0c0972a4 */ /* 0x000fe2000f8e023f */
[----:B------:R-:W-:Y:S01]  /*db00*/  IMAD.U32 R11, RZ, RZ, UR42 ;  /* 0x0000002aff0b7e24 */ /* 0x000fe2000f8e00ff */
[----:B------:R-:W-:Y:S01]  /*db10*/  UIMAD.WIDE.U32 UR6, UR38, UR10, UR4 ;  /* 0x0000000a260672a5 */ /* 0x000fe2000f8e0004 */
[----:B------:R-:W-:Y:S01]  /*db20*/  LOP3.LUT R8, R9, 0x380, RZ, 0xc0, !PT ;  /* 0x0000038009087812 */ /* 0x000fe200078ec0ff */
[----:B------:R-:W-:Y:S01]  /*db30*/  UIMAD UR9, UR38, UR11, UR9 ;  /* 0x0000000b260972a4 */ /* 0x000fe2000f8e0209 */
[----:B------:R-:W-:Y:S01]  /*db40*/  LOP3.LUT R6, R7, 0x380, RZ, 0xc0, !PT ;  /* 0x0000038007067812 */ /* 0x000fe200078ec0ff */
[----:B------:R-:W-:Y:S01]  /*db50*/  USEL UR37, UR37, URZ, !UP0 ;  /* 0x0000003f25257287 */ /* 0x000fe2000c000000 */
[----:B------:R-:W-:Y:S01]  /*db60*/  SHF.R.U64 R8, R8, 0x3, RZ ;  /* 0x0000000308087819 */ /* 0x000fe200000012ff */
[----:B------:R-:W-:Y:S01]  /*db70*/  ULDC.64 UR10, c[0x0][0xb78] ;  /* 0x0002de00000a7ab9 */ /* 0x000fe20000000a00 */
[----:B------:R-:W-:Y:S01]  /*db80*/  UIADD3 UR7, UR7, UR9, URZ ;  /* 0x0000000907077290 */ /* 0x000fe2000fffe03f */
[----:B------:R-:W-:Y:S01]  /*db90*/  IMAD R11, R11, 0x80, R22 ;  /* 0x000000800b0b7824 */ /* 0x000fe200078e0216 */
[----:B------:R-:W-:Y:S01]  /*dba0*/  USEL UR36, UR36, URZ, !UP0 ;  /* 0x0000003f24247287 */ /* 0x000fe2000c000000 */
[----:B------:R-:W-:Y:S01]  /*dbb0*/  SHF.R.U64 R6, R6, 0x3, RZ ;  /* 0x0000000306067819 */ /* 0x000fe200000012ff */
[----:B------:R-:W-:Y:S01]  /*dbc0*/  UIMAD UR9, UR37, UR10, URZ ;  /* 0x0000000a250972a4 */ /* 0x000fe2000f8e023f */
[----:B------:R-:W-:Y:S01]  /*dbd0*/  LOP3.LUT R32, R33, 0x380, RZ, 0xc0, !PT ;  /* 0x0000038021207812 */ /* 0x000fe200078ec0ff */
[----:B------:R-:W-:Y:S01]  /*dbe0*/  UIMAD.WIDE.U32 UR6, UR36, UR10, UR6 ;  /* 0x0000000a240672a5 */ /* 0x000fe2000f8e0006 */
[----:B------:R-:W-:Y:S01]  /*dbf0*/  LOP3.LUT R8, R8, R9, RZ, 0x3c, !PT ;  /* 0x0000000908087212 */ /* 0x000fe200078e3cff */
[----:B------:R-:W-:Y:S01]  /*dc00*/  UIMAD UR9, UR36, UR11, UR9 ;  /* 0x0000000b240972a4 */ /* 0x000fe2000f8e0209 */
[----:B------:R-:W-:-:S02]  /*dc10*/  LOP3.LUT R6, R6, R7, RZ, 0x3c, !PT ;  /* 0x0000000706067212 */ /* 0x000fc400078e3cff */
[----:B------:R-:W-:Y:S02]  /*dc20*/  SHF.R.S32.HI R7, RZ, 0x1f, R11 ;  /* 0x0000001fff077819 */ /* 0x000fe4000001140b */
[----:B------:R-:W-:Y:S01]  /*dc30*/  IADD3 R9, P3, R11, UR6, RZ ;  /* 0x000000060b097c10 */ /* 0x000fe2000ff7e0ff */
[----:B------:R-:W-:Y:S01]  /*dc40*/  IMAD.U32 R10, RZ, RZ, UR9 ;  /* 0x00000009ff0a7e24 */ /* 0x000fe2000f8e00ff */
[----:B------:R-:W-:Y:S02]  /*dc50*/  SHF.R.U64 R32, R32, 0x3, RZ ;  /* 0x0000000320207819 */ /* 0x000fe400000012ff */
[----:B------:R-:W-:Y:S02]  /*dc60*/  IADD3 R61, P6, R4, 0x4000, RZ ;  /* 0x00004000043d7810 */ /* 0x000fe40007fde0ff */
[----:B------:R-:W-:Y:S01]  /*dc70*/  IADD3.X R10, R7, UR7, R10, P3, !PT ;  /* 0x00000007070a7c10 */ /* 0x000fe20009ffe40a */
[----:B------:R-:W-:Y:S01]  /*dc80*/  ULDC.64 UR6, c[0x0][0xb40] ;  /* 0x0002d00000067ab9 */ /* 0x000fe20000000a00 */
[----:B------:R-:W-:Y:S01]  /*dc90*/  LOP3.LUT R32, R32, R33, RZ, 0x3c, !PT ;  /* 0x0000002120207212 */ /* 0x000fe200078e3cff */
[--C-:B------:R-:W-:Y:S01]  /*dca0*/  IMAD.X R33, RZ, RZ, R5.reuse, P0 ;  /* 0x000000ffff217224 */ /* 0x100fe200000e0605 */
[----:B------:R-:W-:Y:S01]  /*dcb0*/  LEA R20, P3, R9, UR6, 0x2 ;  /* 0x0000000609147c11 */ /* 0x000fe2000f8610ff */
[----:B------:R-:W-:Y:S01]  /*dcc0*/  IMAD.X R7, RZ, RZ, R5, P2 ;  /* 0x000000ffff077224 */ /* 0x000fe200010e0605 */
[----:B------:R-:W-:-:S02]  /*dcd0*/  IADD3 R69, P0, R4, 0x8000, RZ ;  /* 0x0000800004457810 */ /* 0x000fc40007f1e0ff */
[----:B------:R-:W-:Y:S01]  /*dce0*/  LEA.HI.X R21, R9, UR7, R10, 0x2, P3 ;  /* 0x0000000709157c11 */ /* 0x000fe200098f140a */
[----:B------:R-:W-:Y:S01]  /*dcf0*/  IMAD.X R9, RZ, RZ, R5, P1 ;  /* 0x000000ffff097224 */ /* 0x000fe200008e0605 */
[C---:B------:R-:W-:Y:S01]  /*dd00*/  IADD3 R57, P1, R4.reuse, 0x9000, RZ ;  /* 0x0000900004397810 */ /* 0x040fe20007f3e0ff */
[----:B------:R-:W-:Y:S01]  /*dd10*/  VIADD R10, R11, 0x8 ;  /* 0x000000080b0a7836 */ /* 0x000fe20000000000 */
[----:B------:R-:W-:Y:S01]  /*dd20*/  LOP3.LUT R68, R69, 0x380, RZ, 0xc0, !PT ;  /* 0x0000038045447812 */ /* 0x000fe200078ec0ff */
[----:B------:R-:W-:Y:S01]  /*dd30*/  ULDC.64 UR6, c[0x0][0xaa0] ;  /* 0x0002a80000067ab9 */ /* 0x000fe20000000a00 */
[C---:B------:R-:W-:Y:S02]  /*dd40*/  IADD3 R45, P5, R4.reuse, 0x5000, RZ ;  /* 0x00005000042d7810 */ /* 0x040fe40007fbe0ff */
[C---:B------:R-:W-:Y:S02]  /*dd50*/  IADD3 R29, P4, R4.reuse, 0x6000, RZ ;  /* 0x00006000041d7810 */ /* 0x040fe40007f9e0ff */
[----:B------:R-:W-:-:S02]  /*dd60*/  IADD3 R13, P3, R4, 0x7000, RZ ;  /* 0x00007000040d7810 */ /* 0x000fc40007f7e0ff */
[----:B------:R-:W-:Y:S02]  /*dd70*/  IADD3 R41, P2, R4, 0xa000, RZ ;  /* 0x0000a00004297810 */ /* 0x000fe40007f5e0ff */
[----:B------:R-:W-:Y:S02]  /*dd80*/  LOP3.LUT R56, R57, 0x380, RZ, 0xc0, !PT ;  /* 0x0000038039387812 */ /* 0x000fe400078ec0ff */
[----:B------:R-:W-:Y:S02]  /*dd90*/  SHF.R.U64 R68, R68, 0x3, RZ ;  /* 0x0000000344447819 */ /* 0x000fe400000012ff */
[----:B------:R-:W-:Y:S02]  /*dda0*/  LOP3.LUT R60, R61, 0x380, RZ, 0xc0, !PT ;  /* 0x000003803d3c7812 */ /* 0x000fe400078ec0ff */
[----:B------:R-:W-:Y:S02]  /*ddb0*/  LOP3.LUT R44, R45, 0x380, RZ, 0xc0, !PT ;  /* 0x000003802d2c7812 */ /* 0x000fe400078ec0ff */
[----:B------:R-:W-:-:S02]  /*ddc0*/  LOP3.LUT R28, R29, 0x380, RZ, 0xc0, !PT ;  /* 0x000003801d1c7812 */ /* 0x000fc400078ec0ff */
[----:B------:R-:W-:Y:S02]  /*ddd0*/  LOP3.LUT R12, R13, 0x380, RZ, 0xc0, !PT ;  /* 0x000003800d0c7812 */ /* 0x000fe400078ec0ff */
[----:B------:R-:W-:Y:S02]  /*dde0*/  LOP3.LUT R40, R41, 0x380, RZ, 0xc0, !PT ;  /* 0x0000038029287812 */ /* 0x000fe400078ec0ff */
[----:B------:R-:W-:Y:S02]  /*ddf0*/  SHF.R.U64 R56, R56, 0x3, RZ ;  /* 0x0000000338387819 */ /* 0x000fe400000012ff */
[----:B------:R-:W-:Y:S01]  /*de00*/  LOP3.LUT R68, R68, R69, RZ, 0x3c, !PT ;  /* 0x0000004544447212 */ /* 0x000fe200078e3cff */
[----:B------:R-:W-:Y:S01]  /*de10*/  IMAD.X R69, RZ, RZ, R5, P0 ;  /* 0x000000ffff457224 */ /* 0x000fe200000e0605 */
[----:B------:R-:W-:Y:S02]  /*de20*/  SHF.R.U64 R60, R60, 0x3, RZ ;  /* 0x000000033c3c7819 */ /* 0x000fe400000012ff */
[----:B------:R-:W-:-:S02]  /*de30*/  SHF.R.U64 R44, R44, 0x3, RZ ;  /* 0x000000032c2c7819 */ /* 0x000fc400000012ff */
[----:B------:R-:W-:Y:S02]  /*de40*/  SHF.R.U64 R28, R28, 0x3, RZ ;  /* 0x000000031c1c7819 */ /* 0x000fe400000012ff */
[----:B------:R-:W-:Y:S02]  /*de50*/  SHF.R.U64 R12, R12, 0x3, RZ ;  /* 0x000000030c0c7819 */ /* 0x000fe400000012ff */
[----:B------:R-:W-:Y:S02]  /*de60*/  LOP3.LUT P0, RZ, R232, 0x3, RZ, 0xc0, !PT ;  /* 0x00000003e8ff7812 */ /* 0x000fe4000780c0ff */
        /* <DEDUP_REMOVED lines=11> */
[----:B------:R-:W-:-:S02]  /*df20*/  ISETP.GE.OR P1, PT, R11, UR8, P0 ;  /* 0x000000080b007c0c */ /* 0x000fc40008726670 */
[----:B------:R-:W-:Y:S02]  /*df30*/  LOP3.LUT R40, R40, R41, RZ, 0x3c, !PT ;  /* 0x0000002928287212 */ /* 0x000fe400078e3cff */
[----:B------:R-:W-:Y:S02]  /*df40*/  ISETP.GE.OR P0, PT, R10, UR8, P0 ;  /* 0x000000080a007c0c */ /* 0x000fe40008706670 */
[C---:B------:R-:W-:Y:S02]  /*df50*/  IADD3 R25, P6, R4.reuse, 0xb000, RZ ;  /* 0x0000b00004197810 */ /* 0x040fe40007fde0ff */
[C---:B------:R-:W-:Y:S02]  /*df60*/  IADD3 R73, P5, R4.reuse, 0xc000, RZ ;  /* 0x0000c00004497810 */ /* 0x040fe40007fbe0ff */
[C---:B------:R-:W-:Y:S02]  /*df70*/  IADD3 R65, P4, R4.reuse, 0xd000, RZ ;  /* 0x0000d00004417810 */ /* 0x040fe40007f9e0ff */
[C---:B------:R-:W-:Y:S01]  /*df80*/  IADD3 R49, P3, R4.reuse, 0xe000, RZ ;  /* 0x0000e00004317810 */ /* 0x040fe20007f7e0ff */
[----:B------:R-:W-:Y:S01]  /*df90*/  @!P1 STG.E desc[UR48][R20.64], R2 ;  /* 0x0000000214009986 */ /* 0x000fe2000c101930 */
[----:B------:R-:W-:-:S02]  /*dfa0*/  LOP3.LUT R53, R4, 0x380, RZ, 0xc0, !PT ;  /* 0x0000038004357812 */ /* 0x000fc400078ec0ff */
[----:B------:R-:W-:Y:S01]  /*dfb0*/  IADD3.X R41, RZ, R5, RZ, P2, !PT ;  /* 0x00000005ff297210 */ /* 0x000fe200017fe4ff */
[----:B------:R0:W-:Y:S01]  /*dfc0*/  @!P0 STG.E desc[UR48][R20.64+0x20], R0 ;  /* 0x0000200014008986 */ /* 0x0001e2000c101930 */
[----:B------:R-:W-:Y:S02]  /*dfd0*/  IADD3 R11, P2, R4, 0xf000, RZ ;  /* 0x0000f000040b7810 */ /* 0x000fe40007f5e0ff */
[----:B------:R-:W-:Y:S01]  /*dfe0*/  LOP3.LUT R24, R25, 0x380, RZ, 0xc0, !PT ;  /* 0x0000038019187812 */ /* 0x000fe200078ec0ff */
[----:B------:R-:W-:Y:S01]  /*dff0*/  UIMAD UR5, UR5, UR6, URZ ;  /* 0x00000006050572a4 */ /* 0x000fe2000f8e023f */
[----:B------:R-:W-:Y:S01]  /*e000*/  LOP3.LUT R72, R73, 0x380, RZ, 0xc0, !PT ;  /* 0x0000038049487812 */ /* 0x000fe200078ec0ff */
[----:B------:R-:W-:Y:S01]  /*e010*/  IMAD.X R37, RZ, RZ, R5, P2 ;  /* 0x000000ffff257224 */ /* 0x000fe200010e0605 */
[----:B------:R-:W-:Y:S01]  /*e020*/  LOP3.LUT R64, R65, 0x380, RZ, 0xc0, !PT ;  /* 0x0000038041407812 */ /* 0x000fe200078ec0ff */
[----:B------:R-:W-:Y:S01]  /*e030*/  IMAD.U32 R19, RZ, RZ, UR6 ;  /* 0x00000006ff137e24 */ /* 0x000fe2000f8e00ff */
[----:B------:R-:W-:Y:S01]  /*e040*/  LOP3.LUT R48, R49, 0x380, RZ, 0xc0, !PT ;  /* 0x0000038031307812 */ /* 0x000fe200078ec0ff */
[----:B------:R-:W5:Y:S01]  /*e050*/  LD.E.128 R32, desc[UR48][R32.64] ;  /* 0x0000003020207980 */ /* 0x000f62000c101d00 */
[----:B------:R-:W-:-:S02]  /*e060*/  SHF.R.U64 R53, R53, 0x3, RZ ;  /* 0x0000000335357819 */ /* 0x000fc400000012ff */
[----:B------:R-:W-:Y:S01]  /*e070*/  LOP3.LUT R10, R11, 0x380, RZ, 0xc0, !PT ;  /* 0x000003800b0a7812 */ /* 0x000fe200078ec0ff */
[----:B0-----:R-:W-:Y:S01]  /*e080*/  IMAD.MOV.U32 R20, RZ, RZ, R16 ;  /* 0x000000ffff147224 */ /* 0x001fe200078e0010 */
[----:B------:R-:W-:Y:S01]  /*e090*/  SHF.R.U64 R24, R24, 0x3, RZ ;  /* 0x0000000318187819 */ /* 0x000fe200000012ff */
[----:B------:R-:W5:Y:S01]  /*e0a0*/  LD.E.128 R60, desc[UR48][R60.64] ;  /* 0x000000303c3c7980 */ /* 0x000f62000c101d00 */
[----:B------:R-:W-:Y:S02]  /*e0b0*/  SHF.R.U64 R72, R72, 0x3, RZ ;  /* 0x0000000348487819 */ /* 0x000fe400000012ff */
[----:B------:R-:W-:Y:S01]  /*e0c0*/  SHF.R.U64 R64, R64, 0x3, RZ ;  /* 0x0000000340407819 */ /* 0x000fe200000012ff */
[----:B------:R-:W5:Y:S01]  /*e0d0*/  LD.E.128 R44, desc[UR48][R44.64] ;  /* 0x000000302c2c7980 */ /* 0x000f62000c101d00 */
[----:B------:R-:W-:Y:S02]  /*e0e0*/  SHF.R.U64 R48, R48, 0x3, RZ ;  /* 0x0000000330307819 */ /* 0x000fe400000012ff */
[----:B------:R-:W-:Y:S01]  /*e0f0*/  LOP3.LUT R52, R53, R4, RZ, 0x3c, !PT ;  /* 0x0000000435347212 */ /* 0x000fe200078e3cff */
[--C-:B------:R-:W-:Y:S01]  /*e100*/  IMAD.MOV.U32 R53, RZ, RZ, R5.reuse ;  /* 0x000000ffff357224 */ /* 0x100fe200078e0005 */
[----:B------:R-:W-:Y:S01]  /*e110*/  SHF.R.U64 R4, R10, 0x3, RZ ;  /* 0x000000030a047819 */ /* 0x000fe200000012ff */
[----:B------:R-:W5:Y:S01]  /*e120*/  LD.E.128 R28, desc[UR48][R28.64] ;  /* 0x000000301c1c7980 */ /* 0x000f62000c101d00 */
        /* <DEDUP_REMOVED lines=9> */
[----:B------:R-:W-:Y:S01]  /*e1c0*/  SHF.R.S32.HI R21, RZ, 0x1f, R16 ;  /* 0x0000001fff157819 */ /* 0x000fe20000011410 */
[----:B------:R-:W-:Y:S01]  /*e1d0*/  UIMAD UR5, UR4, UR7, UR5 ;  /* 0x00000007040572a4 */ /* 0x000fe2000f8e0205 */
[----:B------:R-:W5:Y:S02]  /*e1e0*/  LD.E.128 R52, desc[UR48][R52.64] ;  /* 0x0000003034347980 */ /* 0x000f64000c101d00 */
[----:B------:R-:W-:Y:S01]  /*e1f0*/  ULDC.64 UR6, c[0x0][0xae0] ;  /* 0x0002b80000067ab9 */ /* 0x000fe20000000a00 */
[----:B------:R-:W-:Y:S01]  /*e200*/  IMAD.WIDE.U32 R20, R19, UR4, R20 ;  /* 0x0000000413147c25 */ /* 0x000fe2000f8e0014 */
[----:B------:R-:W5:Y:S01]  /*e210*/  LD.E.128 R8, desc[UR48][R8.64] ;  /* 0x0000003008087980 */ /* 0x000f62000c101d00 */
[----:B------:R-:W-:-:S03]  /*e220*/  UIMAD UR4, UR12, UR6, URZ ;  /* 0x000000060c0472a4 */ /* 0x000fc6000f8e023f */
[----:B------:R-:W5:Y:S01]  /*e230*/  LD.E.128 R4, desc[UR48][R6.64] ;  /* 0x0000003006047980 */ /* 0x000f62000c101d00 */
[----:B------:R-:W-:-:S03]  /*e240*/  VIADD R21, R21, UR5 ;  /* 0x0000000515157c36 */ /* 0x000fc60008000000 */
[----:B------:R-:W5:Y:S01]  /*e250*/  LD.E.128 R12, desc[UR48][R12.64] ;  /* 0x000000300c0c7980 */ /* 0x000f62000c101d00 */
[----:B------:R-:W-:-:S03]  /*e260*/  IMAD.U32 R19, RZ, RZ, UR6 ;  /* 0x00000006ff137e24 */ /* 0x000fc6000f8e00ff */
        /* <DEDUP_REMOVED lines=8> */
[----:B------:R-:W-:Y:S01]  /*e2f0*/  @!PT LDS RZ, [RZ] ;  /* 0x00000000fffff984 */ /* 0x000fe20000000800 */
[----:B------:R-:W-:Y:S01]  /*e300*/  @!PT LDS RZ, [RZ] ;  /* 0x00000000fffff984 */ /* 0x000fe20000000800 */
[----:B------:R-:W-:Y:S01]  /*e310*/  @!PT LDS RZ, [RZ] ;  /* 0x00000000fffff984 */ /* 0x000fe20000000800 */
[----:B------:R-:W-:Y:S01]  /*e320*/  @!PT LDS RZ, [RZ] ;  /* 0x00000000fffff984 */ /* 0x000fe20000000800 */
[----:B------:R0:W-:Y:S06]  /*e330*/  MEMBAR.ALL.CTA ;  /* 0x0000000000007992 */ /* 0x0001ec0000008000 */
[----:B0-----:R-:W0:Y:S01]  /*e340*/  FENCE.VIEW.ASYNC.S ;  /* 0x00000000000073c6 */ /* 0x001e220000000000 */
[----:B------:R-:W-:-:S02]  /*e350*/  UIMAD UR4, UR38, UR7, UR4 ;  /* 0x00000007260472a4 */ /* 0x000fc4000f8e0204 */
[----:B------:R-:W-:Y:S01]  /*e360*/  IMAD.WIDE.U32 R20, R19, UR38, R20 ;  /* 0x0000002613147c25 */ /* 0x000fe2000f8e0014 */
[----:B------:R-:W-:-:S03]  /*e370*/  UIMAD UR8, UR42, -0x80, UR8 ;  /* 0xffffff802a0878a4 */ /* 0x000fc6000f8e0208 */
[----:B------:R-:W-:Y:S01]  /*e380*/  VIADD R21, R21, UR4 ;  /* 0x0000000415157c36 */ /* 0x000fe20008000000 */
[----:B------:R-:W-:Y:S02]  /*e390*/  ULDC.64 UR4, c[0x0][0xae8] ;  /* 0x0002ba0000047ab9 */ /* 0x000fe40000000a00 */
[C---:B------:R-:W-:Y:S01]  /*e3a0*/  ISETP.GE.AND P3, PT, R18.reuse, UR8, PT ;  /* 0x0000000812007c0c */ /* 0x040fe2000bf66270 */
[----:B------:R-:W-:Y:S01]  /*e3b0*/  IMAD.U32 R77, RZ, RZ, UR4 ;  /* 0x00000004ff4d7e24 */ /* 0x000fe2000f8e00ff */
[----:B------:R-:W-:Y:S01]  /*e3c0*/  UIMAD UR4, UR37, UR4, URZ ;  /* 0x00000004250472a4 */ /* 0x000fe2000f8e023f */
[----:B------:R-:W-:Y:S02]  /*e3d0*/  VIADD R3, R3, 0x38820 ;  /* 0x0003882003037836 */ /* 0x000fe40000000000 */
[----:B------:R-:W-:Y:S01]  /*e3e0*/  VIADD R19, R18, 0x60 ;  /* 0x0000006012137836 */ /* 0x000fe20000000000 */
[----:B------:R-:W-:Y:S02]  /*e3f0*/  UIMAD UR4, UR36, UR5, UR4 ;  /* 0x00000005240472a4 */ /* 0x000fe4000f8e0204 */
[----:B------:R-:W-:Y:S01]  /*e400*/  IMAD.WIDE.U32 R76, R77, UR36, R20 ;  /* 0x000000244d4c7c25 */ /* 0x000fe2000f8e0014 */
[----:B------:R-:W-:-:S02]  /*e410*/  PRMT R3, RZ, 0x654, R3 ;  /* 0x00000654ff037816 */ /* 0x000fc40000000003 */
[----:B------:R-:W-:Y:S01]  /*e420*/  ISETP.GE.AND P2, PT, R19, UR8, PT ;  /* 0x0000000813007c0c */ /* 0x000fe2000bf46270 */
[C---:B------:R-:W-:Y:S01]  /*e430*/  VIADD R0, R18.reuse, 0x20 ;  /* 0x0000002012007836 */ /* 0x040fe20000000000 */
[--C-:B------:R-:W-:Y:S01]  /*e440*/  SHF.R.S32.HI R19, RZ, 0x1f, R18.reuse ;  /* 0x0000001fff137819 */ /* 0x100fe20000011412 */
[----:B------:R-:W-:Y:S01]  /*e450*/  VIADD R2, R18, 0x40 ;  /* 0x0000004012027836 */ /* 0x000fe20000000000 */
[----:B------:R-:W-:Y:S01]  /*e460*/  BSSY B1, `(.L_x_2039) ;  /* 0x000001e000017945 */ /* 0x000fe20003800000 */
[----:B------:R-:W-:Y:S01]  /*e470*/  IMAD.U32 R79, RZ, RZ, UR42 ;  /* 0x0000002aff4f7e24 */ /* 0x000fe2000f8e00ff */
[----:B0-----:R0:W-:Y:S01]  /*e480*/  SYNCS.ARRIVE.TRANS64.RED.A1T0 RZ, [R3+URZ], RZ ;  /* 0x000000ff03ff79a7 */ /* 0x0011e2000810043f */
[----:B------:R-:W-:Y:S01]  /*e490*/  VIADD R81, R77, UR4 ;  /* 0x000000044d517c36 */ /* 0x000fe20008000000 */
[----:B------:R-:W-:Y:S01]  /*e4a0*/  ISETP.GE.AND P0, PT, R0, UR8, PT ;  /* 0x0000000800007c0c */ /* 0x000fe2000bf06270 */
[----:B------:R-:W-:Y:S01]  /*e4b0*/  IMAD.WIDE R20, R79, 0x80, R18 ;  /* 0x000000804f147825 */ /* 0x000fe200078e0212 */
[----:B------:R-:W-:Y:S01]  /*e4c0*/  ISETP.GE.AND P1, PT, R2, UR8, PT ;  /* 0x0000000802007c0c */ /* 0x000fe2000bf26270 */
[----:B------:R-:W-:-:S12]  /*e4d0*/  @P3 BRA `(.L_x_2040) ;  /* 0x0000000000583947 */ /* 0x000fd80003800000 */
[----:B------:R-:W-:Y:S01]  /*e4e0*/  ULDC.64 UR6, c[0x0][0xad8] ;  /* 0x0002b60000067ab9 */ /* 0x000fe20000000a00 */
[----:B------:R-:W-:Y:S01]  /*e4f0*/  IMAD.MOV.U32 R2, RZ, RZ, R76 ;  /* 0x000000ffff027224 */ /* 0x000fe200078e004c */
[----:B------:R-:W-:Y:S01]  /*e500*/  ULDC UR4, c[0x0][0xa8c] ;  /* 0x0002a30000047ab9 */ /* 0x000fe20000000800 */
[----:B------:R-:W-:Y:S01]  /*e510*/  IMAD R79, R21, UR6, RZ ;  /* 0x00000006154f7c24 */ /* 0x000fe2000f8e02ff */
[C---:B------:R-:W-:Y:S01]  /*e520*/  ISETP.GE.AND P4, PT, R16.reuse, UR4, PT ;  /* 0x0000000410007c0c */ /* 0x040fe2000bf86270 */
[----:B0-----:R-:W-:Y:S02]  /*e530*/  IMAD.MOV.U32 R3, RZ, RZ, R81 ;  /* 0x000000ffff037224 */ /* 0x001fe400078e0051 */
        /* <DEDUP_REMOVED lines=16> */
.L_x_2040:
[----:B------:R-:W-:Y:S05]  /*e640*/  BSYNC B1 ;  /* 0x0000000000017941 */ /* 0x000fea0003800000 */
.L_x_2039:
[----:B------:R-:W-:Y:S04]  /*e650*/  BSSY B1, `(.L_x_2041) ;  /* 0x000001a000017945 */ /* 0x000fe80003800000 */
[----:B------:R-:W-:Y:S05]  /*e660*/  @P0 BRA `(.L_x_2042) ;  /* 0x0000000000600947 */ /* 0x000fea0003800000 */
[----:B-1---5:R-:W-:Y:S01]  /*e670*/  IADD3 R53, P0, R20, 0x20, RZ ;  /* 0x0000002014357810 */ /* 0x022fe20007f1e0ff */
[C---:B------:R-:W-:Y:S01]  /*e680*/  VIADD R2, R16.reuse, 0x40 ;  /* 0x0000004010027836 */ /* 0x040fe20000000000 */
[----:B------:R-:W-:Y:S01]  /*e690*/  ULDC UR4, c[0x0][0xa8c] ;  /* 0x0002a30000047ab9 */ /* 0x000fe20000000800 */
[----:B0-----:R-:W-:Y:S01]  /*e6a0*/  VIADD R3, R16, 0x80 ;  /* 0x0000008010037836 */ /* 0x001fe20000000000 */
        /* <DEDUP_REMOVED lines=20> */
.L_x_2042:
[----:B------:R-:W-:Y:S05]  /*e7f0*/  BSYNC B1 ;  /* 0x0000000000017941 */ /* 0x000fea0003800000 */
.L_x_2041:
[----:B------:R-:W-:Y:S04]  /*e800*/  BSSY B1, `(.L_x_2043) ;  /* 0x000001a000017945 */ /* 0x000fe80003800000 */
[----:B------:R-:W-:Y:S05]  /*e810*/  @P1 BRA `(.L_x_2044) ;  /* 0x0000000000601947 */ /* 0x000fea0003800000 */
[----:B--2--5:R-:W-:Y:S01]  /*e820*/  IADD3 R33, P0, R20, 0x40, RZ ;  /* 0x0000004014217810 */ /* 0x024fe20007f1e0ff */
        /* <DEDUP_REMOVED lines=23> */
.L_x_2044:
[----:B------:R-:W-:Y:S05]  /*e9a0*/  BSYNC B1 ;  /* 0x0000000000017941 */ /* 0x000fea0003800000 */
.L_x_2043:
[----:B------:R-:W-:Y:S05]  /*e9b0*/  @P2 BRA `(.L_x_2045) ;  /* 0x0000000c007c2947 */ /* 0x000fea0003800000 */
[----:B---3-5:R-:W-:Y:S01]  /*e9c0*/  IADD3 R9, P0, R20, 0x60, RZ ;  /* 0x0000006014097810 */ /* 0x028fe20007f1e0ff */
[C---:B------:R-:W-:Y:S01]  /*e9d0*/  VIADD R0, R16.reuse, 0x40 ;  /* 0x0000004010007836 */ /* 0x040fe20000000000 */
[----:B------:R-:W-:Y:S01]  /*e9e0*/  ULDC UR4, c[0x0][0xa8c] ;  /* 0x0002a30000047ab9 */ /* 0x000fe20000000800 */
[----:B------:R-:W-:Y:S01]  /*e9f0*/  ULDC.64 UR6, c[0x0][0xad8] ;  /* 0x0002b60000067ab9 */ /* 0x000fe20000000a00 */
[----:B------:R-:W-:Y:S01]  /*ea00*/  IMAD.MOV.U32 R2, RZ, RZ, R76 ;  /* 0x000000ffff027224 */ /* 0x000fe200078e004c */
[----:B------:R-:W-:Y:S01]  /*ea10*/  ISETP.GE.AND P1, PT, R16, UR4, PT ;  /* 0x0000000410007c0c */ /* 0x000fe2000bf26270 */
[----:B------:R-:W-:Y:S01]  /*ea20*/  IMAD.X R20, RZ, RZ, R21, P0 ;  /* 0x000000ffff147224 */ /* 0x000fe200000e0615 */
[----:B------:R-:W-:Y:S01]  /*ea30*/  ISETP.GE.AND P2, PT, R0, UR4, PT ;  /* 0x0000000400007c0c */ /* 0x000fe2000bf46270 */
[----:B0-----:R-:W-:Y:S02]  /*ea40*/  IMAD.MOV.U32 R3, RZ, RZ, R81 ;  /* 0x000000ffff037224 */ /* 0x001fe400078e0051 */
        /* <DEDUP_REMOVED lines=17> */
.L_x_2037:
[----:B------:R-:W-:Y:S01]  /*eb60*/  ULDC.64 UR4, c[0x0][0xbe0] ;  /* 0x0002f80000047ab9 */ /* 0x000fe20000000a00 */
[----:B------:R-:W-:Y:S01]  /*eb70*/  ULDC.64 UR6, c[0x0][0xbd8] ;  /* 0x0002f60000067ab9 */ /* 0x000fe20000000a00 */
[----:B------:R-:W-:-:S04]  /*eb80*/  UISETP.NE.U32.AND UP0, UPT, UR4, URZ, UPT ;  /* 0x0000003f0400728c */ /* 0x000fc8000bf05070 */
[----:B------:R-:W-:Y:S02]  /*eb90*/  UISETP.NE.AND.EX UP1, UPT, UR5, URZ, UPT, UP0 ;  /* 0x0000003f0500728c */ /* 0x000fe4000bf25300 */
[----:B------:R-:W-:-:S04]  /*eba0*/  UISETP.NE.U32.AND UP0, UPT, UR6, URZ, UPT ;  /* 0x0000003f0600728c */ /* 0x000fc8000bf05070 */
[----:B------:R-:W-:Y:S01]  /*ebb0*/  PLOP3.LUT P2, PT, PT, PT, UP1, 0x80, 0x0 ;  /* 0x000000000000781c */ /* 0x000fe20003f4f018 */
[----:B------:R-:W-:-:S04]  /*ebc0*/  UISETP.NE.AND.EX UP0, UPT, UR7, URZ, UPT, UP0 ;  /* 0x0000003f0700728c */ /* 0x000fc8000bf05300 */
[----:B------:R-:W-:Y:S02]  /*ebd0*/  @UP1 ULDC.64 UR4, c[0x0][0xbe0] ;  /* 0x0002f80000041ab9 */ /* 0x000fe40000000a00 */
[----:B------:R-:W-:Y:S01]  /*ebe0*/  @UP1 UIMAD.WIDE UR4, UR36, 0x4, UR4 ;  /* 0x00000004240418a5 */ /* 0x000fe2000f8e0204 */
[----:B------:R-:W-:Y:S01]  /*ebf0*/  PLOP3.LUT P1, PT, PT, PT, UP0, 0x80, 0x0 ;  /* 0x000000000000781c */ /* 0x000fe20003f2f008 */
[----:B------:R-:W-:-:S04]  /*ec00*/  ULEA UR6, UP1, UR36, UR6, 0x2 ;  /* 0x0000000624067291 */ /* 0x000fc8000f82103f */
[----:B------:R-:W-:Y:S01]  /*ec10*/  IMAD.U32 R4, RZ, RZ, UR4 ;  /* 0x00000004ff047e24 */ /* 0x000fe2000f8e00ff */
[----:B------:R-:W-:Y:S01]  /*ec20*/  ULEA.HI.X UR7, UR36, UR7, UR37, 0x2, UP1 ;  /* 0x0000000724077291 */ /* 0x000fe200088f1425 */
[----:B------:R-:W-:Y:S01]  /*ec30*/  IMAD.U32 R5, RZ, RZ, UR5 ;  /* 0x00000005ff057e24 */ /* 0x000fe2000f8e00ff */
[----:B------:R-:W-:Y:S01]  /*ec40*/  MOV R7, RZ ;  /* 0x000000ff00077202 */ /* 0x000fe20000000f00 */
[----:B------:R-:W-:-:S03]  /*ec50*/  IMAD.U32 R2, RZ, RZ, UR6 ;  /* 0x00000006ff027e24 */ /* 0x000fc6000f8e00ff */
[----:B------:R-:W2:Y:S01]  /*ec60*/  @P2 LDG.E R4, desc[UR48][R4.64] ;  /* 0x0000003004042981 */ /* 0x000ea2000c1e1900 */
[----:B------:R-:W-:-:S05]  /*ec70*/  IMAD.U32 R3, RZ, RZ, UR7 ;  /* 0x00000007ff037e24 */ /* 0x000fca000f8e00ff */
[----:B------:R0:W5:Y:S01]  /*ec80*/  @P1 LDG.E R7, desc[UR48][R2.64] ;  /* 0x0000003002071981 */ /* 0x000162000c1e1900 */
[----:B------:R-:W-:Y:S01]  /*ec90*/  ULDC UR4, c[0x0][0xa88] ;  /* 0x0002a20000047ab9 */ /* 0x000fe20000000800 */
[----:B------:R-:W-:Y:S02]  /*eca0*/  ISETP.GT.AND P0, PT, R235, 0x7f, PT ;  /* 0x0000007feb00780c */ /* 0x000fe40003f04270 */
[----:B--2---:R-:W-:Y:S01]  /*ecb0*/  @P2 R2UR UR4, R4 ;  /* 0x00000000040422ca */ /* 0x004fe200000e0000 */
[----:B0-----:R-:W-:-:S14]  /*ecc0*/  @P2 BRA `(.L_x_2046) ;  /* 0x0000000000182947 */ /* 0x001fdc0003800000 */
[----:B------:R-:W-:Y:S05]  /*ecd0*/  @!P1 BRA `(.L_x_2046) ;  /* 0x0000000000149947 */ /* 0x000fea0003800000 */
[----:B------:R-:W2:Y:S04]  /*ece0*/  LDG.E R4, desc[UR48][R2.64] ;  /* 0x0000003002047981 */ /* 0x000ea8000c1e1900 */
[----:B------:R-:W3:Y:S01]  /*ecf0*/  LDG.E R0, desc[UR48][R2.64+0x4] ;  /* 0x0000043002007981 */ /* 0x000ee2000c1e1900 */
[----:B--2---:R-:W-:Y:S02]  /*ed00*/  R2UR UR5, R4 ;  /* 0x00000000040572ca */ /* 0x004fe400000e0000 */
[----:B---3--:R-:W-:-:S13]  /*ed10*/  R2UR UR4, R0 ;  /* 0x00000000000472ca */ /* 0x008fda00000e0000 */
[----:B------:R-:W-:-:S12]  /*ed20*/  UIADD3 UR4, -UR5, UR4, URZ ;  /* 0x0000000405047290 */ /* 0x000fd8000fffe13f */
.L_x_2046:
[----:B------:R-:W-:Y:S01]  /*ed30*/  USHF.R.S32.HI UR7, URZ, 0x1f, UR38 ;  /* 0x0000001f3f077899 */ /* 0x000fe20008011426 */
[----:B------:R-:W-:Y:S01]  /*ed40*/  BSSY B1, `(.L_x_2047) ;  /* 0x000001f000017945 */ /* 0x000fe20003800000 */
[----:B------:R-:W-:Y:S01]  /*ed50*/  USEL UR36, UR36, URZ, !UP0 ;  /* 0x0000003f24247287 */ /* 0x000fe2000c000000 */
[----:B------:R-:W-:Y:S01]  /*ed60*/  SHF.R.S32.HI R9, RZ, 0x1f, R16 ;  /* 0x0000001fff097819 */ /* 0x000fe20000011410 */
[----:B------:R-:W-:Y:S01]  /*ed70*/  USEL UR37, UR37, URZ, !UP0 ;  /* 0x0000003f25257287 */ /* 0x000fe2000c000000 */
[----:B-----5:R-:W-:Y:S01]  /*ed80*/  SHF.R.S32.HI R6, RZ, 0x1f, R7 ;  /* 0x0000001fff067819 */ /* 0x020fe20000011407 */
[----:B------:R-:W-:Y:S10]  /*ed90*/  @P0 BRA `(.L_x_2048) ;  /* 0x0000000000640947 */ /* 0x000ff40003800000 */
[----:B------:R-:W0:Y:S01]  /*eda0*/  S2R R2, SR_TID.X ;  /* 0x0000000000027919 */ /* 0x000e220000002100 */
[----:B------:R-:W-:-:S04]  /*edb0*/  IMAD.U32 R0, RZ, RZ, UR42 ;  /* 0x0000002aff007e24 */ /* 0x000fc8000f8e00ff */
[----:B0-----:R-:W-:-:S04]  /*edc0*/  IMAD R0, R0, 0x80, R2 ;  /* 0x0000008000007824 */ /* 0x001fc800078e0202 */
[----:B------:R-:W-:-:S05]  /*edd0*/  VIADD R0, R0, 0xffffff80 ;  /* 0xffffff8000007836 */ /* 0x000fca0000000000 */
[----:B------:R-:W-:-:S13]  /*ede0*/  ISETP.GE.AND P0, PT, R0, UR4, PT ;  /* 0x0000000400007c0c */ /* 0x000fda000bf06270 */
        /* <DEDUP_REMOVED lines=20> */
.L_x_2048:
[----:B------:R-:W-:Y:S05]  /*ef30*/  BSYNC B1 ;  /* 0x0000000000017941 */ /* 0x000fea0003800000 */
.L_x_2047:
[----:B------:R-:W-:Y:S01]  /*ef40*/  ULDC.64 UR8, c[0x0][0xaa0] ;  /* 0x0002a80000087ab9 */ /* 0x000fe20000000a00 */
[----:B------:R-:W-:Y:S01]  /*ef50*/  IMAD.MOV.U32 R2, RZ, RZ, R16 ;  /* 0x000000ffff027224 */ /* 0x000fe200078e0010 */
[----:B------:R-:W-:Y:S01]  /*ef60*/  UIMAD UR6, UR42, -0x80, UR4 ;  /* 0xffffff802a0678a4 */ /* 0x000fe2000f8e0204 */
[----:B0-----:R-:W-:Y:S01]  /*ef70*/  IMAD.MOV.U32 R3, RZ, RZ, R9 ;  /* 0x000000ffff037224 */ /* 0x001fe200078e0009 */
[----:B------:R-:W-:Y:S01]  /*ef80*/  BSSY B1, `(.L_x_2049) ;  /* 0x0000032000017945 */ /* 0x000fe20003800000 */
[----:B------:R-:W-:Y:S02]  /*ef90*/  IMAD R0, R6, UR8, RZ ;  /* 0x0000000806007c24 */ /* 0x000fe4000f8e02ff */
[----:B------:R-:W-:Y:S01]  /*efa0*/  IMAD.WIDE.U32 R2, R7, UR8, R2 ;  /* 0x0000000807027c25 */ /* 0x000fe2000f8e0002 */
[----:B------:R-:W-:-:S03]  /*efb0*/  ISETP.GE.AND P2, PT, R18, UR6, PT ;  /* 0x0000000612007c0c */ /* 0x000fc6000bf46270 */
[----:B------:R-:W-:Y:S01]  /*efc0*/  IMAD R7, R7, UR9, R0 ;  /* 0x0000000907077c24 */ /* 0x000fe2000f8e0200 */
[----:B------:R-:W-:Y:S01]  /*efd0*/  ULDC.64 UR8, c[0x0][0xae0] ;  /* 0x0002b80000087ab9 */ /* 0x000fe20000000a00 */
[----:B------:R-:W-:Y:S01]  /*efe0*/  VIADD R4, R18, 0x40 ;  /* 0x0000004012047836 */ /* 0x000fe20000000000 */
[----:B------:R-:W-:Y:S01]  /*eff0*/  UIMAD UR5, UR7, UR8, URZ ;  /* 0x00000008070572a4 */ /* 0x000fe2000f8e023f */
[----:B------:R-:W-:Y:S01]  /*f000*/  IMAD.IADD R3, R3, 0x1, R7 ;  /* 0x0000000103037824 */ /* 0x000fe200078e0207 */
[----:B------:R-:W-:Y:S01]  /*f010*/  SHF.R.S32.HI R7, RZ, 0x1f, R18 ;  /* 0x0000001fff077819 */ /* 0x000fe20000011412 */
[----:B------:R-:W-:Y:S01]  /*f020*/  IMAD.U32 R5, RZ, RZ, UR8 ;  /* 0x00000008ff057e24 */ /* 0x000fe2000f8e00ff */
[----:B------:R-:W-:Y:S01]  /*f030*/  UIMAD UR5, UR38, UR9, UR5 ;  /* 0x00000009260572a4 */ /* 0x000fe2000f8e0205 */
[----:B------:R-:W-:Y:S01]  /*f040*/  ISETP.GE.AND P0, PT, R4, UR6, PT ;  /* 0x0000000604007c0c */ /* 0x000fe2000bf06270 */
[----:B------:R-:W-:Y:S01]  /*f050*/  VIADD R0, R18, 0x20 ;  /* 0x0000002012007836 */ /* 0x000fe20000000000 */
[----:B------:R-:W-:Y:S01]  /*f060*/  ULDC.64 UR8, c[0x0][0xae8] ;  /* 0x0002ba0000087ab9 */ /* 0x000fe20000000a00 */
[----:B------:R-:W-:Y:S01]  /*f070*/  IMAD.WIDE.U32 R2, R5, UR38, R2 ;  /* 0x0000002605027c25 */ /* 0x000fe2000f8e0002 */
[----:B------:R-:W-:-:S02]  /*f080*/  UIMAD UR4, UR37, UR8, URZ ;  /* 0x00000008250472a4 */ /* 0x000fc4000f8e023f */
[----:B------:R-:W-:Y:S01]  /*f090*/  ISETP.GE.AND P1, PT, R0, UR6, PT ;  /* 0x0000000600007c0c */ /* 0x000fe2000bf26270 */
[----:B------:R-:W-:Y:S01]  /*f0a0*/  VIADD R3, R3, UR5 ;  /* 0x0000000503037c36 */ /* 0x000fe20008000000 */
[----:B------:R-:W-:Y:S01]  /*f0b0*/  UIMAD UR4, UR36, UR9, UR4 ;  /* 0x00000009240472a4 */ /* 0x000fe2000f8e0204 */
[----:B------:R-:W-:Y:S02]  /*f0c0*/  IMAD.U32 R5, RZ, RZ, UR8 ;  /* 0x00000008ff057e24 */ /* 0x000fe4000f8e00ff */
[----:B------:R-:W-:Y:S02]  /*f0d0*/  IMAD.U32 R9, RZ, RZ, UR42 ;  /* 0x0000002aff097e24 */ /* 0x000fe4000f8e00ff */
[----:B------:R-:W-:-:S04]  /*f0e0*/  IMAD.WIDE.U32 R4, R5, UR36, R2 ;  /* 0x0000002405047c25 */ /* 0x000fc8000f8e0002 */
[----:B------:R-:W-:Y:S02]  /*f0f0*/  IMAD.MOV.U32 R6, RZ, RZ, R18 ;  /* 0x000000ffff067224 */ /* 0x000fe400078e0012 */
[----:B------:R-:W-:Y:S02]  /*f100*/  VIADD R11, R5, UR4 ;  /* 0x00000004050b7c36 */ /* 0x000fe40008000000 */
[----:B------:R-:W-:-:S04]  /*f110*/  IMAD.WIDE R6, R9, 0x80, R6 ;  /* 0x0000008009067825 */ /* 0x000fc800078e0206 */
[----:B------:R-:W-:Y:S01]  /*f120*/  VIADD R10, R18, 0x60 ;  /* 0x00000060120a7836 */ /* 0x000fe20000000000 */
        /* <DEDUP_REMOVED lines=23> */
.L_x_2050:
[----:B------:R-:W-:Y:S05]  /*f2a0*/  BSYNC B1 ;  /* 0x0000000000017941 */ /* 0x000fea0003800000 */
.L_x_2049:
[----:B------:R-:W-:Y:S01]  /*f2b0*/  BSSY B1, `(.L_x_2051) ;  /* 0x000001b000017945 */ /* 0x000fe20003800000 */
[----:B------:R-:W-:-:S03]  /*f2c0*/  ISETP.GE.AND P2, PT, R10, UR6, PT ;  /* 0x000000060a007c0c */ /* 0x000fc6000bf46270 */
        /* <DEDUP_REMOVED lines=25> */
.L_x_2052:
[----:B------:R-:W-:Y:S05]  /*f460*/  BSYNC B1 ;  /* 0x0000000000017941 */ /* 0x000fea0003800000 */
.L_x_2051:
        /* <DEDUP_REMOVED lines=26> */
.L_x_2054:
[----:B------:R-:W-:Y:S05]  /*f610*/  BSYNC B1 ;  /* 0x0000000000017941 */ /* 0x000fea0003800000 */
.L_x_2053:
        /* <DEDUP_REMOVED lines=25> */
.L_x_2045:
[----:B------:R-:W-:Y:S05]  /*f7b0*/  BSYNC B0 ;  /* 0x0000000000007941 */ /* 0x000fea0003800000 */
.L_x_2036:
[----:B------:R-:W-:Y:S02]  /*f7c0*/  ULDC UR4, c[0x0][0xc14] ;  /* 0x0003050000047ab9 */ /* 0x000fe40000000800 */
[----:B------:R-:W-:-:S13]  /*f7d0*/  ISETP.GE.AND P0, PT, R83, UR4, PT ;  /* 0x0000000453007c0c */ /* 0x000fda000bf06270 */
[----:B------:R-:W-:Y:S05]  /*f7e0*/  @!P0 BRA `(.L_x_2055) ;  /* 0xffffff1400688947 */ /* 0x000fea000383ffff */
[----:B------:R-:W-:Y:S05]  /*f7f0*/  EXIT ;  /* 0x000000000000794d */ /* 0x000fea0003800000 */
.L_x_1997:
[----:B------:R-:W-:-:S08]  /*f800*/  NOP ;  /* 0x0000000000007918 */ /* 0x000fd00000000000 */
[----:B------:R-:W0:-:S00]  /*f810*/  USETMAXREG.DEALLOC.CTAPOOL 0x18 ;  /* 0x00000018000079c8 */ /* 0x000e0000080e0500 */
[----:B0-----:R-:W-:Y:S01]  /*f820*/  LOP3.LUT R0, R0, 0x3, RZ, 0xc0, !PT ;  /* 0x0000000300007812 */ /* 0x001fe200078ec0ff */
[----:B------:R-:W-:-:S05]  /*f830*/  IMAD.MOV.U32 R6, RZ, RZ, RZ ;  /* 0x000000ffff067224 */ /* 0x000fca00078e00ff */
[----:B------:R-:W0:Y:S02]  /*f840*/  SHFL.IDX PT, R0, R0, RZ, 0x1f ;  /* 0x00001fff00007589 */ /* 0x000e2400000e0000 */
[----:B0-----:R-:W-:-:S04]  /*f850*/  ISETP.NE.AND P0, PT, R0, RZ, PT ;  /* 0x000000ff0000720c */ /* 0x001fc80003f05270 */
        /* <DEDUP_REMOVED lines=14> */
.L_x_2056:
[----:B0-----:R-:W0:Y:S01]  /*f940*/  S2R R0, SR_TID.X ;  /* 0x0000000000007919 */ /* 0x001e220000002100 */
        /* <DEDUP_REMOVED lines=40> */
.L_x_2062:
        /* <DEDUP_REMOVED lines=14> */
.L_x_2061:
[----:B------:R-:W-:Y:S05]  /*fcb0*/  BSYNC B0 ;  /* 0x0000000000007941 */ /* 0x000fea0003800000 */
.L_x_2060:
        /* <DEDUP_REMOVED lines=22> */
.L_x_2058:
        /* <DEDUP_REMOVED lines=25> */
.L_x_2063:
        /* <DEDUP_REMOVED lines=58> */
.L_x_2059:
[----:B------:R0:W-:Y:S01]  /*10350*/  STL [R1+0x20], R0 ;  /* 0x0000200001007387 */ /* 0x0001e20000100800 */
[----:B------:R-:W-:-:S03]  /*10360*/  UMOV UR38, URZ ;  /* 0x0000003f00267c82 */ /* 0x000fc60008000000 */
[----:B------:R0:W-:Y:S02]  /*10370*/  STL [R1+0x24], RZ ;  /* 0x000024ff01007387 */ /* 0x0001e40000100800 */
.L_x_2064:
        /* <DEDUP_REMOVED lines=11> */
.L_x_2057:
[----:B0-2---:R-:W-:Y:S01]  /*10430*/  IMAD.MOV.U32 R0, RZ, RZ, 0x1 ;  /* 0x00000001ff007424 */ /* 0x005fe200078e00ff */
[----:B------:R-:W-:Y:S01]  /*10440*/  ULDC UR4, c[0x0][0xc14] ;  /* 0x0003050000047ab9 */ /* 0x000fe20000000800 */
[----:B------:R0:W-:Y:S01]  /*10450*/  STL [R1+0x3c], RZ ;  /* 0x00003cff01007387 */ /* 0x0001e20000100800 */
[----:B------:R-:W-:-:S03]  /*10460*/  UISETP.GE.AND UP0, UPT, UR50, UR4, UPT ;  /* 0x000000043200728c */ /* 0x000fc6000bf06270 */
[----:B------:R0:W-:Y:S03]  /*10470*/  STL [R1+0x14], R0 ;  /* 0x0000140001007387 */ /* 0x0001e60000100800 */
[----:B------:R-:W-:Y:S01]  /*10480*/  PLOP3.LUT P0, PT, PT, PT, UP0, 0x80, 0x0 ;  /* 0x000000000000781c */ /* 0x000fe20003f0f008 */
[----:B------:R0:W-:-:S12]  /*10490*/  STL [R1+0xc], RZ ;  /* 0x00000cff01007387 */ /* 0x0001d80000100800 */
[----:B0-----:R-:W-:Y:S05]  /*104a0*/  @P0 BRA `(.L_x_2065) ;  /* 0x0000004800000947 */ /* 0x001fea0003800000 */
        /* <DEDUP_REMOVED lines=12> */
[----:B------:R-:W-:Y:S02]  /*10570*/  LOP3.LUT R5, R4, 0x70, RZ, 0xc0, !PT ;  /* 0x0000007004057812 */ /* 0x000fe400078ec0ff */
[----:B------:R-:W-:Y:S02]  /*10580*/  LEA R4, R3, R2, 0x4 ;  /* 0x0000000203047211 */ /* 0x000fe400078e20ff */
[----:B------:R-:W-:-:S02]  /*10590*/  LOP3.LUT R2, R2, 0x10, R8, 0xf8, !PT ;  /* 0x0000001002027812 */ /* 0x000fc400078ef808 */
        /* <DEDUP_REMOVED lines=22> */
.L_x_2127:
[----:B------:R-:W-:Y:S01]  /*10700*/  ULDC.64 UR4, c[0x0][0xc60] ;  /* 0x0003180000047ab9 */ /* 0x000fe20000000a00 */
[----:B------:R-:W-:Y:S01]  /*10710*/  ULDC.64 UR10, c[0x0][0xa00] ;  /* 0x00028000000a7ab9 */ /* 0x000fe20000000a00 */
[----:B------:R-:W-:Y:S01]  /*10720*/  UIMAD.WIDE UR4, UR50, 0x4, UR4 ;  /* 0x00000004320478a5 */ /* 0x000fe2000f8e0204 */
[----:B------:R-:W-:Y:S01]  /*10730*/  ULDC.64 UR6, c[0x0][0xa18] ;  /* 0x0002860000067ab9 */ /* 0x000fe20000000a00 */
[----:B------:R-:W-:-:S04]  /*10740*/  ULDC.64 UR12, c[0x0][0xa08] ;  /* 0x00028200000c7ab9 */ /* 0x000fc80000000a00 */
[----:B-1----:R-:W-:Y:S02]  /*10750*/  IMAD.U32 R2, RZ, RZ, UR4 ;  /* 0x00000004ff027e24 */ /* 0x002fe4000f8e00ff */
[----:B------:R-:W-:Y:S01]  /*10760*/  IMAD.U32 R3, RZ, RZ, UR5 ;  /* 0x00000005ff037e24 */ /* 0x000fe2000f8e00ff */
[----:B------:R-:W-:-:S04]  /*10770*/  ULDC.64 UR4, c[0x0][0xa28] ;  /* 0x00028a0000047ab9 */ /* 0x000fc80000000a00 */
[----:B------:R-:W2:Y:S01]  /*10780*/  LDG.E R2, desc[UR48][R2.64] ;  /* 0x0000003002027981 */ /* 0x000ea2000c1e1900 */
[----:B------:R-:W-:Y:S01]  /*10790*/  UISETP.NE.U32.AND UP0, UPT, UR4, URZ, UPT ;  /* 0x0000003f0400728c */ /* 0x000fe2000bf05070 */
[----:B------:R-:W-:-:S03]  /*107a0*/  IMAD.MOV.U32 R0, RZ, RZ, RZ ;  /* 0x000000ffff007224 */ /* 0x000fc600078e00ff */
[----:B------:R-:W-:-:S06]  /*107b0*/  UISETP.NE.AND.EX UP0, UPT, UR5, URZ, UPT, UP0 ;  /* 0x0000003f0500728c */ /* 0x000fcc000bf05300 */
[----:B------:R-:W-:Y:S02]  /*107c0*/  PLOP3.LUT P0, PT, PT, PT, UP0, 0x80, 0x0 ;  /* 0x000000000000781c */ /* 0x000fe40003f0f008 */
[----:B------:R-:W-:-:S04]  /*107d0*/  ISETP.NE.U32.AND P1, PT, RZ, UR12, PT ;  /* 0x0000000cff007c0c */ /* 0x000fc8000bf25070 */
[----:B------:R-:W-:Y:S01]  /*107e0*/  ISETP.NE.AND.EX P1, PT, RZ, UR13, PT, P1 ;  /* 0x0000000dff007c0c */ /* 0x000fe2000bf25310 */
[----:B------:R-:W-:Y:S02]  /*107f0*/  IMAD.MOV.U32 R18, RZ, RZ, RZ ;  /* 0x000000ffff127224 */ /* 0x000fe400078e00ff */
[----:B------:R-:W-:Y:S01]  /*10800*/  IMAD.MOV.U32 R7, RZ, RZ, RZ ;  /* 0x000000ffff077224 */ /* 0x000fe200078e00ff */
[----:B--2---:R-:W-:-:S13]  /*10810*/  R2UR UR45, R2 ;  /* 0x00000000022d72ca */ /* 0x004fda00000e0000 */
[----:B------:R-:W-:Y:S02]  /*10820*/  USHF.R.S32.HI UR44, URZ, 0x1f, UR45 ;  /* 0x0000001f3f2c7899 */ /* 0x000fe4000801142d */
[----:B------:R-:W-:-:S04]  /*10830*/  @UP0 ULEA UR4, UP1, UR45, UR4, 0x2 ;  /* 0x000000042d040291 */ /* 0x000fc8000f82103f */
[----:B------:R-:W-:Y:S02]  /*10840*/  @UP0 ULEA.HI.X UR5, UR45, UR5, UR44, 0x2, UP1 ;  /* 0x000000052d050291 */ /* 0x000fe400088f142c */
[----:B------:R-:W-:Y:S01]  /*10850*/  USHF.L.U32 UR43, UR45, 0x2, URZ ;  /* 0x000000022d2b7899 */ /* 0x000fe2000800063f */
[----:B------:R-:W-:Y:S01]  /*10860*/  IMAD.U32 R2, RZ, RZ, UR4 ;  /* 0x00000004ff027e24 */ /* 0x000fe2000f8e00ff */
[----:B------:R-:W-:Y:S02]  /*10870*/  USHF.L.U64.HI UR44, UR45, 0x2, UR44 ;  /* 0x000000022d2c7899 */ /* 0x000fe4000801022c */
[----:B------:R-:W-:Y:S01]  /*10880*/  IMAD.U32 R3, RZ, RZ, UR5 ;  /* 0x00000005ff037e24 */ /* 0x000fe2000f8e00ff */
[----:B------:R-:W-:-:S04]  /*10890*/  UIADD3 UR5, UP0, UR43, UR10, URZ ;  /* 0x0000000a2b057290 */ /* 0x000fc8000ff1e03f */
[----:B------:R-:W-:Y:S01]  /*108a0*/  UIADD3.X UR8, UR44, UR11, URZ, UP0, !UPT ;  /* 0x0000000b2c087290 */ /* 0x000fe200087fe43f */
[----:B0-----:R0:W5:Y:S01]  /*108b0*/  @P0 LDG.E R0, desc[UR48][R2.64] ;  /* 0x0000003002000981 */ /* 0x001162000c1e1900 */
[----:B------:R-:W-:Y:S01]  /*108c0*/  UISETP.NE.U32.AND UP0, UPT, UR6, URZ, UPT ;  /* 0x0000003f0600728c */ /* 0x000fe2000bf05070 */
[----:B------:R-:W-:Y:S01]  /*108d0*/  ISETP.NE.U32.AND P0, PT, RZ, UR10, PT ;  /* 0x0000000aff007c0c */ /* 0x000fe2000bf05070 */
[----:B------:R-:W-:Y:S02]  /*108e0*/  UIADD3 UR9, UP1, UR43, UR12, URZ ;  /* 0x0000000c2b097290 */ /* 0x000fe4000ff3e03f */
[----:B------:R-:W-:Y:S01]  /*108f0*/  UISETP.NE.AND.EX UP0, UPT, UR7, URZ, UPT, UP0 ;  /* 0x0000003f0700728c */ /* 0x000fe2000bf05300 */
[----:B------:R-:W-:Y:S01]  /*10900*/  ISETP.NE.AND.EX P0, PT, RZ, UR11, PT, P0 ;  /* 0x0000000bff007c0c */ /* 0x000fe2000bf05300 */
[----:B------:R-:W-:Y:S02]  /*10910*/  UIADD3.X UR4, UR44, UR13, URZ, UP1, !UPT ;  /* 0x0000000d2c047290 */ /* 0x000fe40008ffe43f */
[----:B------:R-:W-:-:S02]  /*10920*/  IMAD.U32 R4, RZ, RZ, UR9 ;  /* 0x00000009ff047e24 */ /* 0x000fc4000f8e00ff */
[----:B0-----:R-:W-:Y:S02]  /*10930*/  IMAD.U32 R2, RZ, RZ, UR5 ;  /* 0x00000005ff027e24 */ /* 0x001fe4000f8e00ff */
[----:B------:R-:W-:Y:S01]  /*10940*/  IMAD.U32 R5, RZ, RZ, UR4 ;  /* 0x00000004ff057e24 */ /* 0x000fe2000f8e00ff */
[----:B------:R-:W-:Y:S01]  /*10950*/  PLOP3.LUT P2, PT, PT, PT, UP0, 0x80, 0x0 ;  /* 0x000000000000781c */ /* 0x000fe20003f4f008 */
[----:B------:R-:W-:Y:S01]  /*10960*/  IMAD.U32 R3, RZ, RZ, UR8 ;  /* 0x00000008ff037e24 */ /* 0x000fe2000f8e00ff */
[----:B------:R-:W-:Y:S02]  /*10970*/  @UP0 UIADD3 UR4, UP1, UR43, UR6, URZ ;  /* 0x000000062b040290 */ /* 0x000fe4000ff3e03f */
[----:B------:R0:W5:Y:S02]  /*10980*/  @P1 LDG.E R7, desc[UR48][R4.64] ;  /* 0x0000003004071981 */ /* 0x000164000c1e1900 */
[----:B------:R-:W-:Y:S01]  /*10990*/  @UP0 UIADD3.X UR5, UR44, UR7, URZ, UP1, !UPT ;  /* 0x000000072c050290 */ /* 0x000fe20008ffe43f */
[----:B------:R-:W-:Y:S01]  /*109a0*/  ULDC UR6, c[0x0][0x288] ;  /* 0x0000a20000067ab9 */ /* 0x000fe20000000800 */
[----:B------:R-:W-:Y:S01]  /*109b0*/  IMAD.U32 R8, RZ, RZ, UR4 ;  /* 0x00000004ff087e24 */ /* 0x000fe2000f8e00ff */
[----:B------:R0:W5:Y:S01]  /*109c0*/  @P0 LDG.E R18, desc[UR48][R2.64] ;  /* 0x0000003002120981 */ /* 0x000162000c1e1900 */
[----:B------:R-:W-:-:S02]  /*109d0*/  IMAD.U32 R6, RZ, RZ, UR6 ;  /* 0x00000006ff067e24 */ /* 0x000fc4000f8e00ff */
[----:B------:R-:W-:-:S05]  /*109e0*/  IMAD.U32 R9, RZ, RZ, UR5 ;  /* 0x00000005ff097e24 */ /* 0x000fca000f8e00ff */
[----:B------:R0:W5:Y:S01]  /*109f0*/  @P2 LDG.E R6, desc[UR48][R8.64] ;  /* 0x0000003008062981 */ /* 0x000162000c1e1900 */
[----:B------:R-:W-:Y:S05]  /*10a00*/  @P2 BRA `(.L_x_2066) ;  /* 0x0000000000102947 */ /* 0x000fea0003800000 */
[----:B------:R-:W-:Y:S05]  /*10a10*/  @!P0 BRA `(.L_x_2066) ;  /* 0x00000000000c8947 */ /* 0x000fea0003800000 */
[----:B-----5:R-:W2:Y:S04]  /*10a20*/  LDG.E R6, desc[UR48][R2.64] ;  /* 0x0000003002067981 */ /* 0x020ea8000c1e1900 */
[----:B0-----:R-:W2:Y:S02]  /*10a30*/  LDG.E R2, desc[UR48][R2.64+0x4] ;  /* 0x0000043002027981 */ /* 0x001ea4000c1e1900 */
[----:B--2---:R-:W-:-:S07]  /*10a40*/  IMAD.IADD R6, R2, 0x1, -R6 ;  /* 0x0000000102067824 */ /* 0x004fce00078e0a06 */
.L_x_2066:
[----:B0----5:R-:W-:Y:S01]  /*10a50*/  IMAD.IADD R3, R7, 0x1, R0 ;  /* 0x0000000107037824 */ /* 0x021fe200078e0200 */
[----:B------:R-:W-:Y:S01]  /*10a60*/  ULDC.64 UR4, c[0x0][0x3f8] ;  /* 0x0000fe0000047ab9 */ /* 0x000fe20000000a00 */
[----:B------:R-:W-:Y:S01]  /*10a70*/  ULDC.64 UR6, c[0x0][0xa20] ;  /* 0x0002880000067ab9 */ /* 0x000fe20000000a00 */
[----:B------:R-:W-:Y:S01]  /*10a80*/  UISETP.NE.U32.AND UP0, UPT, UR4, URZ, UPT ;  /* 0x0000003f0400728c */ /* 0x000fe2000bf05070 */
[----:B------:R-:W-:Y:S01]  /*10a90*/  ISETP.NE.U32.AND P0, PT, RZ, UR6, PT ;  /* 0x00000006ff007c0c */ /* 0x000fe2000bf05070 */
[----:B------:R0:W-:Y:S01]  /*10aa0*/  STL [R1+0x28], R3 ;  /* 0x0000280301007387 */ /* 0x0001e20000100800 */
[----:B------:R-:W-:Y:S01]  /*10ab0*/  ULDC UR4, c[0x0][0x404] ;  /* 0x0001010000047ab9 */ /* 0x000fe20000000800 */
[----:B------:R-:W-:Y:S01]  /*10ac0*/  UISETP.NE.AND.EX UP0, UPT, UR5, URZ, UPT, UP0 ;  /* 0x0000003f0500728c */ /* 0x000fe2000bf05300 */
[----:B------:R-:W-:Y:S02]  /*10ad0*/  ISETP.NE.AND.EX P0, PT, RZ, UR7, PT, P0 ;  /* 0x00000007ff007c0c */ /* 0x000fe4000bf05300 */
[----:B------:R-:W-:Y:S01]  /*10ae0*/  ULDC UR5, c[0x0][0x2e0] ;  /* 0x0000b80000057ab9 */ /* 0x000fe20000000800 */
[----:B------:R-:W-:-:S04]  /*10af0*/  USEL UR4, UR4, 0x1, UP0 ;  /* 0x0000000104047887 */ /* 0x000fc80008000000 */
[----:B------:R-:W-:-:S06]  /*10b00*/  UIMAD UR4, UR4, UR5, URZ ;  /* 0x00000005040472a4 */ /* 0x000fcc000f8e023f */
[----:B------:R-:W-:Y:S01]  /*10b10*/  IMAD.U32 R2, RZ, RZ, UR4 ;  /* 0x00000004ff027e24 */ /* 0x000fe2000f8e00ff */
[----:B0-----:R-:W-:Y:S06]  /*10b20*/  @!P0 BRA `(.L_x_2067) ;  /* 0x0000000000188947 */ /* 0x001fec0003800000 */
[----:B------:R-:W-:-:S04]  /*10b30*/  UIADD3 UR4, UP0, UR43, UR6, URZ ;  /* 0x000000062b047290 */ /* 0x000fc8000ff1e03f */
[----:B------:R-:W-:Y:S02]  /*10b40*/  UIADD3.X UR5, UR44, UR7, URZ, UP0, !UPT ;  /* 0x000000072c057290 */ /* 0x000fe400087fe43f */
[----:B------:R-:W-:-:S04]  /*10b50*/  IMAD.U32 R2, RZ, RZ, UR4 ;  /* 0x00000004ff027e24 */ /* 0x000fc8000f8e00ff */
[----:B------:R-:W-:-:S05]  /*10b60*/  IMAD.U32 R3, RZ, RZ, UR5 ;  /* 0x00000005ff037e24 */ /* 0x000fca000f8e00ff */
[----:B------:R0:W5:Y:S01]  /*10b70*/  LDG.E R2, desc[UR48][R2.64] ;  /* 0x0000003002027981 */ /* 0x000162000c1e1900 */
[----:B------:R-:W-:Y:S05]  /*10b80*/  BRA `(.L_x_2068) ;  /* 0x0000000000107947 */ /* 0x000fea0003800000 */
.L_x_2067:
[----:B------:R-:W-:Y:S05]  /*10b90*/  @!P1 BRA `(.L_x_2068) ;  /* 0x00000000000c9947 */ /* 0x000fea0003800000 */
[----:B------:R-:W2:Y:S04]  /*10ba0*/  LDG.E R2, desc[UR48][R4.64] ;  /* 0x0000003004027981 */ /* 0x000ea8000c1e1900 */
[----:B------:R-:W2:Y:S02]  /*10bb0*/  LDG.E R3, desc[UR48][R4.64+0x4] ;  /* 0x0000043004037981 */ /* 0x000ea4000c1e1900 */
[----:B--2---:R-:W-:-:S07]  /*10bc0*/  IMAD.IADD R2, R3, 0x1, -R2 ;  /* 0x0000000103027824 */ /* 0x004fce00078e0a02 */
.L_x_2068:
[----:B------:R-:W2:Y:S01]  /*10bd0*/  LDL R4, [R1+0x24] ;  /* 0x0000240001047983 */ /* 0x000ea20000100800 */
[----:B0----5:R-:W-:Y:S01]  /*10be0*/  IMAD.IADD R3, R2, 0x1, -R0 ;  /* 0x0000000102037824 */ /* 0x021fe200078e0a00 */
[----:B------:R-:W-:Y:S01]  /*10bf0*/  BSSY B6, `(.L_x_2069) ;  /* 0x0000344000067945 */ /* 0x000fe20003800000 */
[----:B--2---:R-:W-:-:S04]  /*10c00*/  LEA R0, R4, 0xff, 0x7 ;  /* 0x000000ff04007811 */ /* 0x004fc800078e38ff */
[C---:B------:R-:W-:Y:S01]  /*10c10*/  IADD3 R6, R3.reuse, R0, -R6 ;  /* 0x0000000003067210 */ /* 0x040fe20007ffe806 */
[----:B------:R-:W-:-:S05]  /*10c20*/  VIADD R3, R3, 0x7f ;  /* 0x0000007f03037836 */ /* 0x000fca0000000000 */
[----:B------:R-:W-:-:S04]  /*10c30*/  SHF.R.S32.HI R0, RZ, 0x1f, R3 ;  /* 0x0000001fff007819 */ /* 0x000fc80000011403 */
[----:B------:R-:W-:Y:S02]  /*10c40*/  LEA.HI R0, R0, R3, RZ, 0x7 ;  /* 0x0000000300007211 */ /* 0x000fe400078f38ff */
[----:B------:R-:W-:Y:S02]  /*10c50*/  SHF.R.S32.HI R3, RZ, 0x1f, R6 ;  /* 0x0000001fff037819 */ /* 0x000fe40000011406 */
[----:B------:R-:W-:Y:S02]  /*10c60*/  SHF.R.S32.HI R0, RZ, 0x7, R0 ;  /* 0x00000007ff007819 */ /* 0x000fe40000011400 */
[----:B------:R-:W-:-:S04]  /*10c70*/  LEA.HI R3, R3, R6, RZ, 0x7 ;  /* 0x0000000603037211 */ /* 0x000fc800078f38ff */
[----:B------:R-:W-:-:S04]  /*10c80*/  SHF.R.S32.HI R3, RZ, 0x7, R3 ;  /* 0x00000007ff037819 */ /* 0x000fc80000011403 */
[----:B------:R-:W-:-:S04]  /*10c90*/  VIMNMX R16, R0, R3, PT ;  /* 0x0000000300107248 */ /* 0x000fc80003fe0100 */
[----:B------:R-:W-:-:S13]  /*10ca0*/  ISETP.GT.AND P0, PT, R16, RZ, PT ;  /* 0x000000ff1000720c */ /* 0x000fda0003f04270 */
[----:B------:R-:W-:Y:S05]  /*10cb0*/  @P0 BRA `(.L_x_2070) ;  /* 0x0000000000480947 */ /* 0x000fea0003800000 */
        /* <DEDUP_REMOVED lines=18> */
.L_x_2070:
        /* <DEDUP_REMOVED lines=23> */
.L_x_2072:
        /* <DEDUP_REMOVED lines=20> */
.L_x_2073:
[----:B------:R-:W-:-:S05]  /*11090*/  MOV R19, UR41 ;  /* 0x0000002900137c02 */ /* 0x000fca0008000f00 */
        /* <DEDUP_REMOVED lines=19> */
.L_x_2074:
        /* <DEDUP_REMOVED lines=18> */
.L_x_2075:
        /* <DEDUP_REMOVED lines=52> */
.L_x_2146:
[----:B--2---:R-:W-:Y:S02]  /*11630*/  ISETP.NE.AND P0, PT, R14, RZ, PT ;  /* 0x000000ff0e00720c */ /* 0x004fe40003f05270 */
[----:B------:R-:W-:-:S11]  /*11640*/  PLOP3.LUT P6, PT, PT, PT, PT, 0x8, 0x0 ;  /* 0x000000000000781c */ /* 0x000fd60003fce170 */
[----:B------:R-:W-:Y:S05]  /*11650*/  @P0 BRA `(.L_x_2077) ;  /* 0x0000000400d80947 */ /* 0x000fea0003800000 */
[----:B0-----:R-:W-:Y:S01]  /*11660*/  UMOV UR4, 0xffffffff ;  /* 0xffffffff00047882 */ /* 0x001fe20000000000 */
[----:B-1----:R-:W-:Y:S02]  /*11670*/  VIADD R4, R16, 0xffffffff ;  /* 0xffffffff10047836 */ /* 0x002fe40000000000 */
[----:B------:R-:W-:Y:S05]  /*11680*/  BRA.DIV UR4, `(.L_x_2078) ;  /* 0x0000003e045c7947 */ /* 0x000fea000b800000 */
[----:B------:R-:W-:-:S13]  /*11690*/  ELECT P6, URZ, PT ;  /* 0x00000000003f782f */ /* 0x000fda00038c0000 */
.L_x_2149:
        /* <DEDUP_REMOVED lines=22> */
.L_x_2080:
[----:B0-----:R-:W2:Y:S04]  /*11800*/  LDL R3, [R1+0xc] ;  /* 0x00000c0001037983 */ /* 0x001ea80000100800 */
[----:B------:R-:W3:Y:S01]  /*11810*/  LDL R2, [R1+0x14] ;  /* 0x0000140001027983 */ /* 0x000ee20000100800 */
[----:B------:R-:W-:Y:S02]  /*11820*/  ISETP.NE.AND P0, PT, R17, RZ, PT ;  /* 0x000000ff1100720c */ /* 0x000fe40003f05270 */
[----:B--2---:R-:W-:Y:S02]  /*11830*/  LEA R3, R3, UR41, 0x3 ;  /* 0x0000002903037c11 */ /* 0x004fe4000f8e18ff */
[----:B---3--:R-:W-:-:S04]  /*11840*/  SHF.L.U32 R6, R2, 0x1f, RZ ;  /* 0x0000001f02067819 */ /* 0x008fc800000006ff */
[----:B------:R-:W0:Y:S02]  /*11850*/  SYNCS.PHASECHK.TRANS64.TRYWAIT P2, [R3+URZ+0x38880], R6 ;  /* 0x03888006030075a7 */ /* 0x000e24000804017f */
[----:B0-----:R-:W-:Y:S05]  /*11860*/  @!P2 BRA `(.L_x_2081) ;  /* 0x0000003c0004a947 */ /* 0x001fea0003800000 */
.L_x_2150:
        /* <DEDUP_REMOVED lines=8> */
.L_x_2082:
        /* <DEDUP_REMOVED lines=25> */
.L_x_2151:
        /* <DEDUP_REMOVED lines=8> */
.L_x_2084:
        /* <DEDUP_REMOVED lines=20> */
.L_x_2079:
        /* <DEDUP_REMOVED lines=24> */
.L_x_2077:
        /* <DEDUP_REMOVED lines=10> */
.L_x_2152:
[----:B0-----:R-:W-:Y:S05]  /*11e60*/  BSYNC B0 ;  /* 0x0000000000007941 */ /* 0x001fea0003800000 */
.L_x_2085:
[----:B------:R-:W-:-:S13]  /*11e70*/  ISETP.GE.AND P0, PT, R16, 0x2, PT ;  /* 0x000000021000780c */ /* 0x000fda0003f06270 */
[----:B------:R-:W-:Y:S05]  /*11e80*/  @!P0 BRA `(.L_x_2087) ;  /* 0x0000001400348947 */ /* 0x000fea0003800000 */
[----:B------:R0:W5:Y:S01]  /*11e90*/  LDL.LU R6, [R1+0x14] ;  /* 0x0000140001067983 */ /* 0x0001620000300800 */
[----:B------:R-:W-:-:S03]  /*11ea0*/  VIADD R20, R16, 0xfffffffe ;  /* 0xfffffffe10147836 */ /* 0x000fc60000000000 */
[----:B------:R0:W5:Y:S04]  /*11eb0*/  LDL.LU R7, [R1+0xc] ;  /* 0x00000c0001077983 */ /* 0x0001680000300800 */
.L_x_2109:
        /* <DEDUP_REMOVED lines=34> */
.L_x_2090:
        /* <DEDUP_REMOVED lines=8> */
.L_x_2153:
[----:B------:R-:W-:Y:S05]  /*12160*/  BSYNC B1 ;  /* 0x0000000000017941 */ /* 0x000fea0003800000 */
.L_x_2091:
        /* <DEDUP_REMOVED lines=9> */
.L_x_2094:
[----:B------:R-:W-:Y:S05]  /*12200*/  BSYNC B1 ;  /* 0x0000000000017941 */ /* 0x000fea0003800000 */
.L_x_2093:
        /* <DEDUP_REMOVED lines=15> */
.L_x_2095:
        /* <DEDUP_REMOVED lines=17> */
.L_x_2096:
        /* <DEDUP_REMOVED lines=12> */
.L_x_2154:
[----:B------:R-:W-:Y:S05]  /*124d0*/  BSYNC B1 ;  /* 0x0000000000017941 */ /* 0x000fea0003800000 */
.L_x_2097:
[----:B------:R-:W-:Y:S01]  /*124e0*/  BSSY B1, `(.L_x_2099) ;  /* 0x000000b000017945 */ /* 0x000fe20003800000 */
[----:B------:R-:W-:Y:S01]  /*124f0*/  MOV R10, 0x0 ;  /* 0x00000000000a7802 */ /* 0x000fe20000000f00 */
[----:B------:R-:W-:Y:S02]  /*12500*/  IMAD.MOV.U32 R11, RZ, RZ, 0x14f00000 ;  /* 0x14f00000ff0b7424 */ /* 0x000fe400078e00ff */
        /* <DEDUP_REMOVED lines=8> */
.L_x_2100:
[----:B------:R-:W-:Y:S05]  /*12590*/  BSYNC B1 ;  /* 0x0000000000017941 */ /* 0x000fea0003800000 */
.L_x_2099:
        /* <DEDUP_REMOVED lines=10> */
.L_x_2101:
        /* <DEDUP_REMOVED lines=16> */
.L_x_2102:
        /* <DEDUP_REMOVED lines=9> */
.L_x_2089:
[----:B------:R-:W-:Y:S05]  /*127d0*/  BSYNC B0 ;  /* 0x0000000000007941 */ /* 0x000fea0003800000 */
.L_x_2088:
[----:B------:R-:W-:-:S06]  /*127e0*/  UISETP.NE.AND UP0, UPT, UR42, 0x3, UPT ;  /* 0x000000032a00788c */ /* 0x000fcc000bf05270 */
[----:B------:R-:W-:-:S13]  /*127f0*/  PLOP3.LUT P0, PT, PT, PT, UP0, 0x80, 0x0 ;  /* 0x000000000000781c */ /* 0x000fda0003f0f008 */
[----:B------:R-:W-:Y:S05]  /*12800*/  @!P0 BRA `(.L_x_2103) ;  /* 0x0000000000048947 */ /* 0x000fea0003800000 */
[----:B------:R-:W-:Y:S01]  /*12810*/  BPT.TRAP 0x1 ;  /* 0x000000040000795c */ /* 0x000fe20000300000 */
.L_x_2103:
        /* <DEDUP_REMOVED lines=9> */
.L_x_2155:
[----:B------:R-:W-:Y:S05]  /*128b0*/  BSYNC B0 ;  /* 0x0000000000007941 */ /* 0x000fea0003800000 */
.L_x_2104:
[----:B------:R-:W-:Y:S05]  /*128c0*/  @!P0 BRA `(.L_x_2106) ;  /* 0x0000000000048947 */ /* 0x000fea0003800000 */
[----:B------:R-:W-:Y:S01]  /*128d0*/  BPT.TRAP 0x1 ;  /* 0x000000040000795c */ /* 0x000fe20000300000 */
.L_x_2106:
[----:B---3--:R-:W3:Y:S01]  /*128e0*/  LDL R2, [R1+0x4] ;  /* 0x0000040001027983 */ /* 0x008ee20000100800 */
[----:B------:R-:W-:-:S04]  /*128f0*/  SHF.L.U32 R3, R6, 0x1f, RZ ;  /* 0x0000001f06037819 */ /* 0x000fc800000006ff */
[----:B---3--:R3:W4:Y:S02]  /*12900*/  SYNCS.PHASECHK.TRANS64.TRYWAIT P2, [R2+URZ+0x38860], R3 ;  /* 0x03886003020075a7 */ /* 0x008724000804017f */
[----:B---3--:R-:W-:Y:S01]  /*12910*/  IMAD.SHL.U32 R2, R7, 0x8000, RZ ;  /* 0x0000800007027824 */ /* 0x008fe200078e00ff */
[----:B----4-:R-:W-:Y:S06]  /*12920*/  @!P2 BRA `(.L_x_2107) ;  /* 0x0000002c0050a947 */ /* 0x010fec0003800000 */
.L_x_2156:
        /* <DEDUP_REMOVED lines=152> */
.L_x_2108:
        /* <DEDUP_REMOVED lines=11> */
.L_x_2087:
        /* <DEDUP_REMOVED lines=15> */
.L_x_2111:
[----:B------:R-:W-:Y:S05]  /*13450*/  BSYNC B0 ;  /* 0x0000000000007941 */ /* 0x000fea0003800000 */
.L_x_2110:
[----:B------:R-:W-:-:S06]  /*13460*/  UISETP.NE.AND UP0, UPT, UR42, 0x3, UPT ;  /* 0x000000032a00788c */ /* 0x000fcc000bf05270 */
[----:B------:R-:W-:-:S13]  /*13470*/  PLOP3.LUT P0, PT, PT, PT, UP0, 0x80, 0x0 ;  /* 0x000000000000781c */ /* 0x000fda0003f0f008 */
[----:B------:R-:W-:Y:S05]  /*13480*/  @!P0 BRA `(.L_x_2112) ;  /* 0x0000000000048947 */ /* 0x000fea0003800000 */
[----:B------:R-:W-:Y:S01]  /*13490*/  BPT.TRAP 0x1 ;  /* 0x000000040000795c */ /* 0x000fe20000300000 */
.L_x_2112:
        /* <DEDUP_REMOVED lines=10> */
.L_x_2157:
[----:B------:R-:W-:Y:S05]  /*13540*/  BSYNC B0 ;  /* 0x0000000000007941 */ /* 0x000fea0003800000 */
.L_x_2113:
[----:B------:R-:W-:Y:S05]  /*13550*/  @!P2 BRA `(.L_x_2115) ;  /* 0x000000000004a947 */ /* 0x000fea0003800000 */
[----:B------:R-:W-:Y:S01]  /*13560*/  BPT.TRAP 0x1 ;  /* 0x000000040000795c */ /* 0x000fe20000300000 */
.L_x_2115:
[----:B--2---:R-:W2:Y:S02]  /*13570*/  LDL R0, [R1+0x14] ;  /* 0x0000140001007983 */ /* 0x004ea40000100800 */
[----:B--2---:R-:W-:-:S04]  /*13580*/  SHF.L.U32 R0, R0, 0x1f, RZ ;  /* 0x0000001f00007819 */ /* 0x004fc800000006ff */
[----:B------:R-:W2:Y:S02]  /*13590*/  SYNCS.PHASECHK.TRANS64.TRYWAIT P0, [R3+URZ+0x38860], R0 ;  /* 0x03886000030075a7 */ /* 0x000ea4000800017f */
[----:B--2---:R-:W-:Y:S05]  /*135a0*/  @!P0 BRA `(.L_x_2116) ;  /* 0x00000020005c8947 */ /* 0x004fea0003800000 */
.L_x_2158:
        /* <DEDUP_REMOVED lines=154> */
.L_x_2117:
        /* <DEDUP_REMOVED lines=14> */
.L_x_2071:
[----:B------:R-:W-:Y:S05]  /*14030*/  BSYNC B6 ;  /* 0x0000000000067941 */ /* 0x000fea0003800000 */
.L_x_2069:
[----:B01----:R-:W2:Y:S02]  /*14040*/  LDL R0, [R1+0x40] ;  /* 0x0000400001007983 */ /* 0x003ea40000100800 */
[----:B--2---:R-:W-:-:S13]  /*14050*/  ISETP.NE.AND P0, PT, R0, RZ, PT ;  /* 0x000000ff0000720c */ /* 0x004fda0003f05270 */
[----:B------:R-:W-:Y:S05]  /*14060*/  @!P0 BRA `(.L_x_2118) ;  /* 0x0000000000308947 */ /* 0x000fea0003800000 */
[----:B------:R-:W0:Y:S08]  /*14070*/  S2UR UR5, SR_CgaCtaId ;  /* 0x00000000000579c3 */ /* 0x000e300000008800 */
[----:B------:R-:W-:Y:S06]  /*14080*/  BAR.SYNC.DEFER_BLOCKING 0x5, 0x180 ;  /* 0x0146000000007b1d */ /* 0x000fec0000010000 */
[----:B------:R-:W-:-:S02]  /*14090*/  UMOV UR4, 0x400 ;  /* 0x0000040000047882 */ /* 0x000fc40000000000 */
[----:B0-----:R-:W-:-:S09]  /*140a0*/  ULEA UR4, UR5, UR4, 0x18 ;  /* 0x0000000405047291 */ /* 0x001fd2000f8ec03f */
[----:B------:R-:W0:Y:S04]  /*140b0*/  LDS.128 R4, [UR4+0x388d0] ;  /* 0x0388d004ff047984 */ /* 0x000e280008000c00 */
[----:B0-----:R0:W-:Y:S01]  /*140c0*/  STL.64 [R1+0x20], R4 ;  /* 0x0000200401007387 */ /* 0x0011e20000100a00 */
[----:B------:R-:W-:Y:S02]  /*140d0*/  IMAD.MOV.U32 R2, RZ, RZ, R7 ;  /* 0x000000ffff027224 */ /* 0x000fe400078e0007 */
[----:B------:R-:W-:-:S03]  /*140e0*/  IMAD.MOV.U32 R0, RZ, RZ, R6 ;  /* 0x000000ffff007224 */ /* 0x000fc600078e0006 */
[----:B------:R-:W-:Y:S02]  /*140f0*/  R2UR UR50, R2 ;  /* 0x00000000023272ca */ /* 0x000fe400000e0000 */
[----:B------:R-:W-:Y:S01]  /*14100*/  R2UR UR38, R0 ;  /* 0x00000000002672ca */ /* 0x000fe200000e0000 */
[----:B------:R-:W-:Y:S06]  /*14110*/  BAR.ARV 0x4, 0x180 ;  /* 0x0106000000007b1d */ /* 0x000fec0000002000 */
[----:B------:R-:W-:Y:S08]  /*14120*/  BRA `(.L_x_2119) ;  /* 0x0000000800d07947 */ /* 0x000ff00003800000 */
.L_x_2118:
[----:B------:R-:W0:Y:S01]  /*14130*/  S2R R2, SR_TID.X ;  /* 0x0000000000027919 */ /* 0x000e220000002100 */
[----:B------:R-:W-:Y:S01]  /*14140*/  ULDC UR4, c[0x0][0xc14] ;  /* 0x0003050000047ab9 */ /* 0x000fe20000000800 */
[----:B------:R-:W2:Y:S01]  /*14150*/  LDL.LU R0, [R1+0x20] ;  /* 0x0000200001007983 */ /* 0x000ea20000300800 */
[----:B0-----:R-:W-:-:S04]  /*14160*/  LOP3.LUT R8, R2, 0x1f, RZ, 0xc0, !PT ;  /* 0x0000001f02087812 */ /* 0x001fc800078ec0ff */
[C---:B------:R-:W-:Y:S01]  /*14170*/  ISETP.NE.AND P0, PT, R8.reuse, 0x1f, PT ;  /* 0x0000001f0800780c */ /* 0x040fe20003f05270 */
[----:B------:R-:W-:-:S05]  /*14180*/  VIADD R5, R8, UR50 ;  /* 0x0000003208057c36 */ /* 0x000fca0008000000 */
[----:B------:R-:W-:Y:S01]  /*14190*/  ISETP.GE.OR P1, PT, R5, UR4, !P0 ;  /* 0x0000000405007c0c */ /* 0x000fe2000c726670 */
[----:B------:R-:W-:-:S12]  /*141a0*/  ULDC UR4, c[0x0][0xc14] ;  /* 0x0003050000047ab9 */ /* 0x000fd80000000800 */
[----:B------:R-:W0:Y:S02]  /*141b0*/  @!P1 LDC.64 R2, c[0x0][0xc58] ;  /* 0x00031600ff029b82 */ /* 0x000e240000000a00 */
[----:B0-----:R-:W-:-:S04]  /*141c0*/  @!P1 IMAD.WIDE R2, R5, 0x4, R2 ;  /* 0x0000000405029825 */ /* 0x001fc800078e0202 */
        /* <DEDUP_REMOVED lines=18> */
[----:B------:R-:W1:Y:S02]  /*142f0*/  SHFL.UP PT, R3, R2, 0x8, RZ ;  /* 0x0500000002037989 */ /* 0x000e6400000e00ff */
[----:B-1----:R-:W-:-:S05]  /*14300*/  SEL R3, R3, RZ, P4 ;  /* 0x000000ff03037207 */ /* 0x002fca0002000000 */
[----:B------:R-:W-:-:S05]  /*14310*/  IMAD.IADD R3, R2, 0x1, R3 ;  /* 0x0000000102037824 */ /* 0x000fca00078e0203 */
[----:B------:R-:W1:Y:S04]  /*14320*/  SHFL.UP PT, R0, R3, 0x10, RZ ;  /* 0x0600000003007989 */ /* 0x000e6800000e00ff */
[----:B------:R-:W-:Y:S01]  /*14330*/  SHFL.IDX PT, R9, R6, 0x1, 0x1f ;  /* 0x00201f0006097f89 */ /* 0x000fe200000e0000 */
[----:B-1----:R-:W-:-:S05]  /*14340*/  SEL R0, R0, RZ, P5 ;  /* 0x000000ff00007207 */ /* 0x002fca0002800000 */
[----:B------:R-:W-:-:S05]  /*14350*/  IMAD.IADD R8, R3, 0x1, R0 ;  /* 0x0000000103087824 */ /* 0x000fca00078e0200 */
[----:B------:R-:W0:Y:S04]  /*14360*/  SHFL.IDX PT, R7, R8, 0x1f, 0x1f ;  /* 0x03e01f0008077f89 */ /* 0x000e2800000e0000 */
[----:B------:R-:W1:Y:S01]  /*14370*/  SHFL.IDX PT, R0, R6, RZ, 0x1f ;  /* 0x00001fff06007589 */ /* 0x000e6200000e0000 */
[----:B0-----:R-:W-:-:S04]  /*14380*/  IMAD R2, R7, R4, RZ ;  /* 0x0000000407027224 */ /* 0x001fc800078e02ff */
[----:B------:R-:W-:-:S05]  /*14390*/  IMAD.IADD R7, R9, 0x1, R2 ;  /* 0x0000000109077824 */ /* 0x000fca00078e0202 */
[----:B-1----:R-:W-:-:S13]  /*143a0*/  ISETP.GT.AND P6, PT, R7, R0, PT ;  /* 0x000000000700720c */ /* 0x002fda0003fc4270 */
[----:B------:R-:W-:Y:S05]  /*143b0*/  @P6 BRA `(.L_x_2120) ;  /* 0x0000000000906947 */ /* 0x000fea0003800000 */
.L_x_2124:
[----:B------:R-:W-:-:S04]  /*143c0*/  UIADD3 UR50, UR50, 0x1f, URZ ;  /* 0x0000001f32327890 */ /* 0x000fc8000fffe03f */
[----:B------:R-:W-:-:S06]  /*143d0*/  UISETP.GE.AND UP0, UPT, UR50, UR4, UPT ;  /* 0x000000043200728c */ /* 0x000fcc000bf06270 */
[----:B------:R-:W-:-:S13]  /*143e0*/  PLOP3.LUT P6, PT, PT, PT, UP0, 0x40, 0x0 ;  /* 0x000000000000781c */ /* 0x000fda0003fce808 */
[----:B------:R-:W-:Y:S05]  /*143f0*/  @!P6 BRA `(.L_x_2121) ;  /* 0x0000000400d0e947 */ /* 0x000fea0003800000 */
[----:B------:R-:W0:Y:S01]  /*14400*/  S2R R2, SR_TID.X ;  /* 0x0000000000027919 */ /* 0x000e220000002100 */
[----:B------:R-:W-:Y:S01]  /*14410*/  BSSY B0, `(.L_x_2122) ;  /* 0x0000009000007945 */ /* 0x000fe20003800000 */
[----:B------:R-:W-:Y:S01]  /*14420*/  IMAD.MOV.U32 R5, RZ, RZ, RZ ;  /* 0x000000ffff057224 */ /* 0x000fe200078e00ff */
[----:B0-----:R-:W-:-:S05]  /*14430*/  LOP3.LUT R2, R2, 0x1f, RZ, 0xc0, !PT ;  /* 0x0000001f02027812 */ /* 0x001fca00078ec0ff */
[----:B------:R-:W-:-:S05]  /*14440*/  VIADD R9, R2, UR50 ;  /* 0x0000003202097c36 */ /* 0x000fca0008000000 */
[----:B------:R-:W-:-:S13]  /*14450*/  ISETP.GE.OR P6, PT, R9, UR4, !P0 ;  /* 0x0000000409007c0c */ /* 0x000fda000c7c6670 */
[----:B------:R-:W-:Y:S05]  /*14460*/  @P6 BRA `(.L_x_2123) ;  /* 0x00000000000c6947 */ /* 0x000fea0003800000 */
[----:B------:R-:W0:Y:S02]  /*14470*/  LDC.64 R2, c[0x0][0xc58] ;  /* 0x00031600ff027b82 */ /* 0x000e240000000a00 */
[----:B0-----:R-:W-:-:S05]  /*14480*/  IMAD.WIDE R2, R9, 0x4, R2 ;  /* 0x0000000409027825 */ /* 0x001fca00078e0202 */
[----:B------:R0:W5:Y:S02]  /*14490*/  LDG.E R5, desc[UR48][R2.64] ;  /* 0x0000003002057981 */ /* 0x000164000c1e1900 */
.L_x_2123:
[----:B------:R-:W-:Y:S05]  /*144a0*/  BSYNC B0 ;  /* 0x0000000000007941 */ /* 0x000fea0003800000 */
.L_x_2122:
        /* <DEDUP_REMOVED lines=21> */
.L_x_2120:
        /* <DEDUP_REMOVED lines=14> */
[----:B0-----:R-:W-:Y:S02]  /*146e0*/  IMAD.MOV.U32 R2, RZ, RZ, RZ ;  /* 0x000000ffff027224 */ /* 0x001fe400078e00ff */
[----:B--2---:R-:W-:-:S05]  /*146f0*/  IMAD R6, R5, R9, RZ ;  /* 0x0000000905067224 */ /* 0x004fca00078e02ff */
[----:B------:R-:W-:Y:S01]  /*14700*/  IABS R10, R6 ;  /* 0x00000006000a7213 */ /* 0x000fe20000000000 */
[----:B------:R-:W-:Y:S06]  /*14710*/  @!P0 BRA `(.L_x_2125) ;  /* 0x00000000000c8947 */ /* 0x000fec0003800000 */
[----:B------:R-:W-:-:S06]  /*14720*/  UIADD3 UR4, UR6, -0x1, URZ ;  /* 0xffffffff06047890 */ /* 0x000fcc000fffe03f */
[----:B------:R-:W-:-:S06]  /*14730*/  IMAD.U32 R2, RZ, RZ, UR4 ;  /* 0x00000004ff027e24 */ /* 0x000fcc000f8e00ff */
[----:B------:R0:W1:Y:S02]  /*14740*/  SHFL.IDX PT, R2, R8, R2, 0x1f ;  /* 0x00001f0208027589 */ /* 0x00006400000e0000 */
.L_x_2125:
[----:B------:R-:W2:Y:S01]  /*14750*/  I2F.RP R3, R10 ;  /* 0x0000000a00037306 */ /* 0x000ea20000209400 */
[----:B01----:R-:W-:-:S05]  /*14760*/  IMAD R8, R2, R4, R7 ;  /* 0x0000000402087224 */ /* 0x003fca00078e0207 */
[----:B------:R-:W-:Y:S01]  /*14770*/  IADD3 R0, R0, -R8, RZ ;  /* 0x8000000800007210 */ /* 0x000fe20007ffe0ff */
[----:B------:R0:W-:Y:S01]  /*14780*/  STL [R1+0x20], R8 ;  /* 0x0000200801007387 */ /* 0x0001e20000100800 */
[----:B--2---:R-:W1:Y:S02]  /*14790*/  MUFU.RCP R3, R3 ;  /* 0x0000000300037308 */ /* 0x004e640000001000 */
[----:B-1----:R-:W-:-:S06]  /*147a0*/  VIADD R3, R3, 0xffffffe ;  /* 0x0ffffffe03037836 */ /* 0x002fcc0000000000 */
[----:B------:R-:W1:Y:S02]  /*147b0*/  F2I.FTZ.U32.TRUNC.NTZ R3, R3 ;  /* 0x0000000300037305 */ /* 0x000e64000021f000 */
[----:B-1----:R-:W-:-:S04]  /*147c0*/  IMAD.MOV R2, RZ, RZ, -R3 ;  /* 0x000000ffff027224 */ /* 0x002fc800078e0a03 */
[----:B------:R-:W-:Y:S02]  /*147d0*/  IMAD R7, R2, R10, RZ ;  /* 0x0000000a02077224 */ /* 0x000fe400078e02ff */
[----:B------:R-:W-:-:S04]  /*147e0*/  IMAD.MOV.U32 R2, RZ, RZ, RZ ;  /* 0x000000ffff027224 */ /* 0x000fc800078e00ff */
[----:B------:R-:W-:Y:S01]  /*147f0*/  IMAD.HI.U32 R2, R3, R7, R2 ;  /* 0x0000000703027227 */ /* 0x000fe200078e0002 */
[----:B------:R-:W-:Y:S02]  /*14800*/  IABS R7, R6 ;  /* 0x0000000600077213 */ /* 0x000fe40000000000 */
[----:B------:R-:W-:-:S03]  /*14810*/  IABS R3, R0 ;  /* 0x0000000000037213 */ /* 0x000fc60000000000 */
        /* <DEDUP_REMOVED lines=12> */
[----:B------:R-:W-:-:S05]  /*148e0*/  @!P1 LOP3.LUT R2, RZ, R6, RZ, 0x33, !PT ;  /* 0x00000006ff029212 */ /* 0x000fca00078e33ff */
[----:B------:R-:W-:Y:S02]  /*148f0*/  IMAD R7, R9, R2, RZ ;  /* 0x0000000209077224 */ /* 0x000fe400078e02ff */
[----:B------:R-:W-:Y:S02]  /*14900*/  IMAD.MOV R2, RZ, RZ, -R2 ;  /* 0x000000ffff027224 */ /* 0x000fe400078e0a02 */
[----:B------:R-:W-:Y:S02]  /*14910*/  IMAD.MOV R3, RZ, RZ, -R7 ;  /* 0x000000ffff037224 */ /* 0x000fe400078e0a07 */
[----:B------:R-:W-:-:S03]  /*14920*/  IMAD R0, R6, R2, R0 ;  /* 0x0000000206007224 */ /* 0x000fc600078e0200 */
[----:B------:R-:W-:Y:S01]  /*14930*/  VIADDMNMX R4, R3, R4, R9, PT ;  /* 0x0000000403047246 */ /* 0x000fe20003800109 */
[----:B------:R-:W-:-:S03]  /*14940*/  IMAD.IADD R7, R0, 0x1, R7 ;  /* 0x0000000100077824 */ /* 0x000fc600078e0207 */
[----:B0-----:R-:W-:-:S04]  /*14950*/  IABS R8, R4 ;  /* 0x0000000400087213 */ /* 0x001fc80000000000 */
[----:B------:R-:W0:Y:S08]  /*14960*/  I2F.RP R3, R8 ;  /* 0x0000000800037306 */ /* 0x000e300000209400 */
[----:B0-----:R-:W0:Y:S02]  /*14970*/  MUFU.RCP R3, R3 ;  /* 0x0000000300037308 */ /* 0x001e240000001000 */
[----:B0-----:R-:W-:-:S06]  /*14980*/  VIADD R3, R3, 0xffffffe ;  /* 0x0ffffffe03037836 */ /* 0x001fcc0000000000 */
        /* <DEDUP_REMOVED lines=27> */
.L_x_2121:
[----:B------:R1:W-:Y:S01]  /*14b40*/  STL [R1+0x20], R0 ;  /* 0x0000200001007387 */ /* 0x0003e20000100800 */
[----:B------:R-:W-:Y:S01]  /*14b50*/  ULDC UR50, c[0x0][0xc14] ;  /* 0x0003050000327ab9 */ /* 0x000fe20000000800 */
[----:B------:R-:W-:Y:S02]  /*14b60*/  UMOV UR38, URZ ;  /* 0x0000003f00267c82 */ /* 0x000fe40008000000 */
[----:B------:R1:W-:Y:S03]  /*14b70*/  STL [R1+0x24], RZ ;  /* 0x000024ff01007387 */ /* 0x0003e60000100800 */
.L_x_2126:
[----:B------:R-:W2:Y:S04]  /*14b80*/  LDL R3, [R1+0x20] ;  /* 0x0000200001037983 */ /* 0x000ea80000100800 */
[----:B------:R-:W3:Y:S01]  /*14b90*/  LDL R2, [R1+0x24] ;  /* 0x0000240001027983 */ /* 0x000ee20000100800 */
[----:B------:R-:W-:Y:S02]  /*14ba0*/  IMAD.U32 R6, RZ, RZ, UR38 ;  /* 0x00000026ff067e24 */ /* 0x000fe4000f8e00ff */
[----:B------:R-:W-:Y:S01]  /*14bb0*/  IMAD.U32 R7, RZ, RZ, UR50 ;  /* 0x00000032ff077e24 */ /* 0x000fe2000f8e00ff */
[----:B01----:R-:W0:Y:S02]  /*14bc0*/  S2R R0, SR_TID.X ;  /* 0x0000000000007919 */ /* 0x003e240000002100 */
        /* <DEDUP_REMOVED lines=8> */
[----:B------:R1:W-:Y:S01]  /*14c50*/  @!P0 STS.128 [R0+0x388d0], R4 ;  /* 0x0388d00400008388 */ /* 0x0003e20000000c00 */
[----:B------:R-:W-:Y:S06]  /*14c60*/  BAR.ARV 0x5, 0x180 ;  /* 0x0146000000007b1d */ /* 0x000fec0000002000 */
.L_x_2119:
[----:B------:R-:W-:Y:S02]  /*14c70*/  ULDC UR4, c[0x0][0xc14] ;  /* 0x0003050000047ab9 */ /* 0x000fe40000000800 */
[----:B------:R-:W-:-:S06]  /*14c80*/  UISETP.GE.AND UP0, UPT, UR50, UR4, UPT ;  /* 0x000000043200728c */ /* 0x000fcc000bf06270 */
[----:B------:R-:W-:-:S13]  /*14c90*/  PLOP3.LUT P0, PT, PT, PT, UP0, 0x80, 0x0 ;  /* 0x000000000000781c */ /* 0x000fda0003f0f008 */
[----:B------:R-:W-:Y:S05]  /*14ca0*/  @!P0 BRA `(.L_x_2127) ;  /* 0xffffffb800948947 */ /* 0x000fea000383ffff */
.L_x_2065:
[----:B-1----:R-:W2:Y:S01]  /*14cb0*/  LDL.LU R0, [R1+0x3c] ;  /* 0x00003c0001007983 */ /* 0x002ea20000300800 */
[----:B------:R-:W-:Y:S01]  /*14cc0*/  BSSY B0, `(.L_x_2128) ;  /* 0x000000b000007945 */ /* 0x000fe20003800000 */
[----:B0-----:R-:W0:Y:S01]  /*14cd0*/  S2R R5, SR_CgaCtaId ;  /* 0x0000000000057919 */ /* 0x001e220000008800 */
        /* <DEDUP_REMOVED lines=9> */
.L_x_2159:
[----:B------:R-:W-:Y:S05]  /*14d70*/  BSYNC B0 ;  /* 0x0000000000007941 */ /* 0x000fea0003800000 */
.L_x_2128:
[----:B------:R-:W-:-:S03]  /*14d80*/  UMOV UR4, 0xffffffff ;  /* 0xffffffff00047882 */ /* 0x000fc60000000000 */
[----:B------:R-:W-:Y:S05]  /*14d90*/  BRA.DIV UR4, `(.L_x_2130) ;  /* 0x0000000a04887947 */ /* 0x000fea000b800000 */
[----:B------:R-:W1:Y:S02]  /*14da0*/  S2R R2, SR_TID.X ;  /* 0x0000000000027919 */ /* 0x000e640000002100 */
[----:B-1----:R-:W-:-:S04]  /*14db0*/  SHF.R.U32.HI R2, RZ, 0x5, R2 ;  /* 0x00000005ff027819 */ /* 0x002fc80000011602 */
[----:B------:R-:W-:-:S05]  /*14dc0*/  LOP3.LUT R2, R2, 0x3, RZ, 0xc0, !PT ;  /* 0x0000000302027812 */ /* 0x000fca00078ec0ff */
[----:B------:R1:W2:Y:S02]  /*14dd0*/  SHFL.IDX PT, R14, R2, RZ, 0x1f ;  /* 0x00001fff020e7589 */ /* 0x0002a400000e0000 */
.L_x_2162:
[----:B--2---:R-:W-:Y:S01]  /*14de0*/  ISETP.NE.AND P0, PT, R14, RZ, PT ;  /* 0x000000ff0e00720c */ /* 0x004fe20003f05270 */
[----:B------:R-:W-:-:S12]  /*14df0*/  BSSY B0, `(.L_x_2131) ;  /* 0x000002e000007945 */ /* 0x000fd80003800000 */
[----:B------:R-:W-:Y:S05]  /*14e00*/  @P0 BRA `(.L_x_2132) ;  /* 0x0000000000b00947 */ /* 0x000fea0003800000 */
[----:B------:R-:W-:-:S03]  /*14e10*/  UMOV UR4, 0xffffffff ;  /* 0xffffffff00047882 */ /* 0x000fc60000000000 */
[----:B------:R-:W-:Y:S05]  /*14e20*/  BRA.DIV UR4, `(.L_x_2133) ;  /* 0x0000000a04987947 */ /* 0x000fea000b800000 */
[----:B------:R-:W-:-:S13]  /*14e30*/  ELECT P6, URZ, PT ;  /* 0x00000000003f782f */ /* 0x000fda00038c0000 */
.L_x_2165:
[----:B------:R-:W-:Y:S05]  /*14e40*/  @!P6 BRA `(.L_x_2132) ;  /* 0x0000000000a0e947 */ /* 0x000fea0003800000 */
[----:B------:R-:W-:-:S06]  /*14e50*/  ULOP3.LUT UR4, UR40, 0x2, URZ, 0xfc, !UPT ;  /* 0x0000000228047892 */ /* 0x000fcc000f8efc3f */
[----:B-1----:R-:W-:-:S05]  /*14e60*/  IMAD.U32 R2, RZ, RZ, UR4 ;  /* 0x00000004ff027e24 */ /* 0x002fca000f8e00ff */
[----:B------:R-:W-:-:S13]  /*14e70*/  ISETP.NE.AND P0, PT, R2, 0x3, PT ;  /* 0x000000030200780c */ /* 0x000fda0003f05270 */
[----:B------:R-:W-:Y:S05]  /*14e80*/  @!P0 BRA `(.L_x_2134) ;  /* 0x0000000000048947 */ /* 0x000fea0003800000 */
[----:B------:R-:W-:Y:S01]  /*14e90*/  BPT.TRAP 0x1 ;  /* 0x000000040000795c */ /* 0x000fe20000300000 */
.L_x_2134:
        /* <DEDUP_REMOVED lines=14> */
.L_x_2166:
[----:B------:R-:W1:Y:S02]  /*14f80*/  SYNCS.PHASECHK.TRANS64.TRYWAIT P1, [R7+URZ], R2 ;  /* 0x00000002070075a7 */ /* 0x000e64000802017f */
[----:B-1----:R-:W-:Y:S05]  /*14f90*/  @!P1 BRA `(.L_x_2136) ;  /* 0x0000000800709947 */ /* 0x002fea0003800000 */
.L_x_2167:
[----:B------:R-:W-:Y:S05]  /*14fa0*/  @!P0 BRA `(.L_x_2137) ;  /* 0x0000000000048947 */ /* 0x000fea0003800000 */
[----:B------:R-:W-:Y:S01]  /*14fb0*/  BPT.TRAP 0x1 ;  /* 0x000000040000795c */ /* 0x000fe20000300000 */
.L_x_2137:
[----:B------:R-:W2:Y:S02]  /*14fc0*/  LDL.LU R4, [R1+0xc] ;  /* 0x00000c0001047983 */ /* 0x000ea40000300800 */
[----:B--2---:R-:W-:-:S04]  /*14fd0*/  IMAD R4, R4, 0x8, R0 ;  /* 0x0000000804047824 */ /* 0x004fc800078e0200 */
[----:B------:R-:W2:Y:S02]  /*14fe0*/  SYNCS.PHASECHK.TRANS64.TRYWAIT P1, [R4+URZ+0x38860], R5 ;  /* 0x03886005040075a7 */ /* 0x000ea4000802017f */
[----:B--2---:R-:W-:Y:S05]  /*14ff0*/  @!P1 BRA `(.L_x_2138) ;  /* 0x00000008006c9947 */ /* 0x004fea0003800000 */
.L_x_2168:
[----:B------:R-:W-:Y:S05]  /*15000*/  @!P0 BRA `(.L_x_2139) ;  /* 0x0000000000048947 */ /* 0x000fea0003800000 */
[----:B------:R-:W-:Y:S01]  /*15010*/  BPT.TRAP 0x1 ;  /* 0x000000040000795c */ /* 0x000fe20000300000 */
.L_x_2139:
[----:B------:R-:W-:-:S04]  /*15020*/  IMAD R3, R3, 0x8, R0 ;  /* 0x0000000803037824 */ /* 0x000fc800078e0200 */
[----:B------:R-:W3:Y:S02]  /*15030*/  SYNCS.PHASECHK.TRANS64.TRYWAIT P1, [R3+URZ+0x38860], R2 ;  /* 0x03886002030075a7 */ /* 0x000ee4000802017f */
[----:B---3--:R-:W-:Y:S05]  /*15040*/  @!P1 BRA `(.L_x_2140) ;  /* 0x00000008006c9947 */ /* 0x008fea0003800000 */
.L_x_2169:
[----:B------:R-:W-:Y:S05]  /*15050*/  @!P0 BRA `(.L_x_2141) ;  /* 0x0000000000048947 */ /* 0x000fea0003800000 */
[----:B------:R-:W-:Y:S01]  /*15060*/  BPT.TRAP 0x1 ;  /* 0x000000040000795c */ /* 0x000fe20000300000 */
.L_x_2141:
[----:B------:R-:W4:Y:S02]  /*15070*/  SYNCS.PHASECHK.TRANS64.TRYWAIT P0, [R4+URZ+0x38880], R5 ;  /* 0x03888005040075a7 */ /* 0x000f24000800017f */
[----:B----4-:R-:W-:Y:S05]  /*15080*/  @!P0 BRA `(.L_x_2142) ;  /* 0x0000000800708947 */ /* 0x010fea0003800000 */
.L_x_2143:
[----:B------:R0:W0:Y:S02]  /*15090*/  SYNCS.PHASECHK.TRANS64.TRYWAIT P0, [R3+URZ+0x38880], R2 ;  /* 0x03888002030075a7 */ /* 0x000024000800017f */
[----:B0-----:R-:W-:Y:S05]  /*150a0*/  @!P0 NANOSLEEP.SYNCS 0x989680 ;  /* 0x009896800000895d */ /* 0x001fea0003900000 */
[----:B------:R-:W0:Y:S02]  /*150b0*/  @!P0 SYNCS.PHASECHK.TRANS64 P0, [R3+URZ+0x38880], R2 ;  /* 0x03888002030085a7 */ /* 0x000e24000800007f */
[----:B0-----:R-:W-:Y:S05]  /*150c0*/  @!P0 BRA `(.L_x_2143) ;  /* 0xfffffffc00f08947 */ /* 0x001fea000383ffff */
.L_x_2132:
[----:B------:R-:W-:Y:S05]  /*150d0*/  BSYNC B0 ;  /* 0x0000000000007941 */ /* 0x000fea0003800000 */
.L_x_2131:
[----:B------:R-:W-:Y:S05]  /*150e0*/  EXIT ;  /* 0x000000000000794d */ /* 0x000fea0003800000 */
.L_x_2004:
[----:B0-----:R-:W-:-:S04]  /*150f0*/  IMAD.U32 R3, RZ, RZ, UR41 ;  /* 0x00000029ff037e24 */ /* 0x001fc8000f8e00ff */
[----:B------:R0:W1:Y:S03]  /*15100*/  SYNCS.PHASECHK.TRANS64.TRYWAIT P1, [R3+URZ+0x38800], R6 ;  /* 0x03880006030075a7 */ /* 0x000066000802017f */
[----:B-1----:R-:W-:Y:S05]  /*15110*/  @!P1 NANOSLEEP.SYNCS 0x989680 ;  /* 0x009896800000995d */ /* 0x002fea0003900000 */
[----:B------:R-:W1:Y:S02]  /*15120*/  @!P1 SYNCS.PHASECHK.TRANS64 P1, [R3+URZ+0x38800], R6 ;  /* 0x03880006030095a7 */ /* 0x000e64000802007f */
[----:B-1----:R-:W-:Y:S05]  /*15130*/  @!P1 BRA `(.L_x_2004) ;  /* 0xfffffffc00ec9947 */ /* 0x002fea000383ffff */
[----:B------:R-:W-:Y:S05]  /*15140*/  BRA `(.L_x_2144) ;  /* 0xfffffec800f07947 */ /* 0x000fea000383ffff */
.L_x_2008:
[----:B-1----:R1:W2:Y:S02]  /*15150*/  SYNCS.PHASECHK.TRANS64.TRYWAIT P2, [R2+URZ+0x38830], R3 ;  /* 0x03883003020075a7 */ /* 0x0022a4000804017f */
[----:B--2---:R-:W-:Y:S05]  /*15160*/  @!P2 NANOSLEEP.SYNCS 0x989680 ;  /* 0x009896800000a95d */ /* 0x004fea0003900000 */
[----:B------:R-:W2:Y:S02]  /*15170*/  @!P2 SYNCS.PHASECHK.TRANS64 P2, [R2+URZ+0x38830], R3 ;  /* 0x038830030200a5a7 */ /* 0x000ea4000804007f */
[----:B--2---:R-:W-:Y:S05]  /*15180*/  @!P2 BRA `(.L_x_2008) ;  /* 0xfffffffc00f0a947 */ /* 0x004fea000383ffff */
[----:B------:R-:W-:Y:S05]  /*15190*/  BRA `(.L_x_2007) ;  /* 0xfffffecc00187947 */ /* 0x000fea000383ffff */
.L_x_2013:
[----:B-1----:R-:W-:-:S04]  /*151a0*/  IMAD.U32 R7, RZ, RZ, UR6 ;  /* 0x00000006ff077e24 */ /* 0x002fc8000f8e00ff */
[----:B------:R1:W2:Y:S03]  /*151b0*/  SYNCS.PHASECHK.TRANS64.TRYWAIT P2, [R7+URZ+0x38830], R6 ;  /* 0x03883006070075a7 */ /* 0x0002a6000804017f */
[----:B--2---:R-:W-:Y:S05]  /*151c0*/  @!P2 NANOSLEEP.SYNCS 0x989680 ;  /* 0x009896800000a95d */ /* 0x004fea0003900000 */
[----:B------:R-:W2:Y:S02]  /*151d0*/  @!P2 SYNCS.PHASECHK.TRANS64 P2, [R7+URZ+0x38830], R6 ;  /* 0x038830060700a5a7 */ /* 0x000ea4000804007f */
[----:B--2---:R-:W-:Y:S05]  /*151e0*/  @!P2 BRA `(.L_x_2013) ;  /* 0xfffffffc00eca947 */ /* 0x004fea000383ffff */
[----:B------:R-:W-:Y:S05]  /*151f0*/  BRA `(.L_x_2010) ;  /* 0xffffff0000707947 */ /* 0x000fea000383ffff */
.L_x_2017:
[----:B-1----:R-:W-:-:S04]  /*15200*/  IMAD.U32 R7, RZ, RZ, UR6 ;  /* 0x00000006ff077e24 */ /* 0x002fc8000f8e00ff */
[----:B------:R1:W2:Y:S03]  /*15210*/  SYNCS.PHASECHK.TRANS64.TRYWAIT P2, [R7+URZ+0x38850], R6 ;  /* 0x03885006070075a7 */ /* 0x0002a6000804017f */
[----:B--2---:R-:W-:Y:S05]  /*15220*/  @!P2 NANOSLEEP.SYNCS 0x989680 ;  /* 0x009896800000a95d */ /* 0x004fea0003900000 */
[----:B------:R-:W2:Y:S02]  /*15230*/  @!P2 SYNCS.PHASECHK.TRANS64 P2, [R7+URZ+0x38850], R6 ;  /* 0x038850060700a5a7 */ /* 0x000ea4000804007f */
[----:B--2---:R-:W-:Y:S05]  /*15240*/  @!P2 BRA `(.L_x_2017) ;  /* 0xfffffffc00eca947 */ /* 0x004fea000383ffff */
[----:B------:R-:W-:Y:S05]  /*15250*/  BRA `(.L_x_2014) ;  /* 0xffffff04003c7947 */ /* 0x000fea000383ffff */
.L_x_2024:
[----:B-1----:R-:W-:-:S04]  /*15260*/  IMAD.U32 R7, RZ, RZ, UR6 ;  /* 0x00000006ff077e24 */ /* 0x002fc8000f8e00ff */
[----:B------:R1:W2:Y:S03]  /*15270*/  SYNCS.PHASECHK.TRANS64.TRYWAIT P2, [R7+URZ+0x38830], R6 ;  /* 0x03883006070075a7 */ /* 0x0002a6000804017f */
[----:B--2---:R-:W-:Y:S05]  /*15280*/  @!P2 NANOSLEEP.SYNCS 0x989680 ;  /* 0x009896800000a95d */ /* 0x004fea0003900000 */
[----:B------:R-:W2:Y:S02]  /*15290*/  @!P2 SYNCS.PHASECHK.TRANS64 P2, [R7+URZ+0x38830], R6 ;  /* 0x038830060700a5a7 */ /* 0x000ea4000804007f */
[----:B--2---:R-:W-:Y:S05]  /*152a0*/  @!P2 BRA `(.L_x_2024) ;  /* 0xfffffffc00eca947 */ /* 0x004fea000383ffff */
[----:B------:R-:W-:Y:S05]  /*152b0*/  BRA `(.L_x_2021) ;  /* 0xffffff34004c7947 */ /* 0x000fea000383ffff */
.L_x_2028:
[----:B-1----:R-:W-:-:S04]  /*152c0*/  IMAD.U32 R7, RZ, RZ, UR6 ;  /* 0x00000006ff077e24 */ /* 0x002fc8000f8e00ff */
[----:B------:R1:W2:Y:S03]  /*152d0*/  SYNCS.PHASECHK.TRANS64.TRYWAIT P2, [R7+URZ+0x38850], R6 ;  /* 0x03885006070075a7 */ /* 0x0002a6000804017f */
[----:B--2---:R-:W-:Y:S05]  /*152e0*/  @!P2 NANOSLEEP.SYNCS 0x989680 ;  /* 0x009896800000a95d */ /* 0x004fea0003900000 */
[----:B------:R-:W2:Y:S02]  /*152f0*/  @!P2 SYNCS.PHASECHK.TRANS64 P2, [R7+URZ+0x38850], R6 ;  /* 0x038850060700a5a7 */ /* 0x000ea4000804007f */
[----:B--2---:R-:W-:Y:S05]  /*15300*/  @!P2 BRA `(.L_x_2028) ;  /* 0xfffffffc00eca947 */ /* 0x004fea000383ffff */
[----:B------:R-:W-:Y:S05]  /*15310*/  BRA `(.L_x_2025) ;  /* 0xffffff3800187947 */ /* 0x000fea000383ffff */
.L_x_2034:
[----:B-1----:R-:W-:-:S04]  /*15320*/  IMAD.U32 R5, RZ, RZ, UR16 ;  /* 0x00000010ff057e24 */ /* 0x002fc8000f8e00ff */
[----:B------:R1:W2:Y:S03]  /*15330*/  SYNCS.PHASECHK.TRANS64.TRYWAIT P1, [R5+URZ+0x38850], R0 ;  /* 0x03885000050075a7 */ /* 0x0002a6000802017f */
[----:B--2---:R-:W-:Y:S05]  /*15340*/  @!P1 NANOSLEEP.SYNCS 0x989680 ;  /* 0x009896800000995d */ /* 0x004fea0003900000 */
[----:B------:R-:W2:Y:S02]  /*15350*/  @!P1 SYNCS.PHASECHK.TRANS64 P1, [R5+URZ+0x38850], R0 ;  /* 0x03885000050095a7 */ /* 0x000ea4000802007f */
[----:B--2---:R-:W-:Y:S05]  /*15360*/  @!P1 BRA `(.L_x_2034) ;  /* 0xfffffffc00ec9947 */ /* 0x004fea000383ffff */
[----:B------:R-:W-:Y:S05]  /*15370*/  BRA `(.L_x_2033) ;  /* 0xffffff5c00b47947 */ /* 0x000fea000383ffff */
.L_x_2076:
[----:B------:R-:W-:Y:S02]  /*15380*/  IMAD.MOV.U32 R13, RZ, RZ, R4 ;  /* 0x000000ffff0d7224 */ /* 0x000fe400078e0004 */
[----:B------:R-:W-:Y:S02]  /*15390*/  IMAD.MOV.U32 R12, RZ, RZ, RZ ;  /* 0x000000ffff0c7224 */ /* 0x000fe400078e00ff */
[----:B------:R-:W-:Y:S02]  /*153a0*/  IMAD.MOV.U32 R11, RZ, RZ, 0x1f ;  /* 0x0000001fff0b7424 */ /* 0x000fe400078e00ff */
[----:B------:R-:W-:-:S07]  /*153b0*/  IMAD.MOV.U32 R15, RZ, RZ, -0x1 ;  /* 0xffffffffff0f7424 */ /* 0x000fce00078e00ff */
[----:B0-----:R-:W-:Y:S05]  /*153c0*/  WARPSYNC.COLLECTIVE R15, `(.L_x_2145) ;  /* 0x000000000f087348 */ /* 0x001fea0003c00000 */
[----:B------:R1:W2:Y:S02]  /*153d0*/  SHFL.IDX P6, R14, R13, R12, R11 ;  /* 0x0000000c0d0e7389 */ /* 0x0002a400000c000b */
[----:B012---:R-:W-:Y:S01]  /*153e0*/  ENDCOLLECTIVE ;  /* 0x000000000000791b */ /* 0x007fe20003800000 */
.L_x_2145:
[----:B------:R-:W-:Y:S05]  /*153f0*/  BRA `(.L_x_2146) ;  /* 0xffffffc0008c7947 */ /* 0x000fea000383ffff */
.L_x_2078:
[----:B------:R-:W-:Y:S01]  /*15400*/  BSSY B0, `(.L_x_2147) ;  /* 0x0000006000007945 */ /* 0x000fe20003800000 */
[----:B------:R-:W-:-:S07]  /*15410*/  IMAD.MOV.U32 R15, RZ, RZ, -0x1 ;  /* 0xffffffffff0f7424 */ /* 0x000fce00078e00ff */
[----:B------:R-:W-:Y:S05]  /*15420*/  WARPSYNC.COLLECTIVE R15, `(.L_x_2148) ;  /* 0x000000000f0c7348 */ /* 0x000fea0003c00000 */
[----:B------:R-:W-:Y:S02]  /*15430*/  ELECT P6, UR62, PT ;  /* 0x00000000003e782f */ /* 0x000fe400038c0000 */
[----:B------:R-:W-:Y:S01]  /*15440*/  MOV R14, UR62 ;  /* 0x0000003e000e7c02 */ /* 0x000fe20008000f00 */
[----:B------:R-:W-:Y:S10]  /*15450*/  ENDCOLLECTIVE ;  /* 0x000000000000791b */ /* 0x000ff40003800000 */
.L_x_2148:
[----:B------:R-:W-:Y:S05]  /*15460*/  BSYNC B0 ;  /* 0x0000000000007941 */ /* 0x000fea0003800000 */
.L_x_2147:
[----:B------:R-:W-:Y:S05]  /*15470*/  BRA `(.L_x_2149) ;  /* 0xffffffc000887947 */ /* 0x000fea000383ffff */
.L_x_2081:
[----:B0-----:R0:W1:Y:S02]  /*15480*/  SYNCS.PHASECHK.TRANS64.TRYWAIT P2, [R3+URZ+0x38880], R6 ;  /* 0x03888006030075a7 */ /* 0x001064000804017f */
[----:B-1----:R-:W-:Y:S05]  /*15490*/  @!P2 NANOSLEEP.SYNCS 0x989680 ;  /* 0x009896800000a95d */ /* 0x002fea0003900000 */
[----:B------:R-:W1:Y:S02]  /*154a0*/  @!P2 SYNCS.PHASECHK.TRANS64 P2, [R3+URZ+0x38880], R6 ;  /* 0x038880060300a5a7 */ /* 0x000e64000804007f */
[----:B-1----:R-:W-:Y:S05]  /*154b0*/  @!P2 BRA `(.L_x_2081) ;  /* 0xfffffffc00f0a947 */ /* 0x002fea000383ffff */
[----:B------:R-:W-:Y:S05]  /*154c0*/  BRA `(.L_x_2150) ;  /* 0xffffffc000e87947 */ /* 0x000fea000383ffff */
.L_x_2083:
[----:B-1----:R1:W2:Y:S02]  /*154d0*/  SYNCS.PHASECHK.TRANS64.TRYWAIT P2, [R3+URZ+0x38840], R6 ;  /* 0x03884006030075a7 */ /* 0x0022a4000804017f */
[----:B--2---:R-:W-:Y:S05]  /*154e0*/  @!P2 NANOSLEEP.SYNCS 0x989680 ;  /* 0x009896800000a95d */ /* 0x004fea0003900000 */
[----:B------:R-:W2:Y:S02]  /*154f0*/  @!P2 SYNCS.PHASECHK.TRANS64 P2, [R3+URZ+0x38840], R6 ;  /* 0x038840060300a5a7 */ /* 0x000ea4000804007f */
[----:B--2---:R-:W-:Y:S05]  /*15500*/  @!P2 BRA `(.L_x_2083) ;  /* 0xfffffffc00f0a947 */ /* 0x004fea000383ffff */
[----:B------:R-:W-:Y:S05]  /*15510*/  BRA `(.L_x_2151) ;  /* 0xffffffc400587947 */ /* 0x000fea000383ffff */
.L_x_2086:
[----:B--2---:R2:W3:Y:S02]  /*15520*/  SYNCS.PHASECHK.TRANS64.TRYWAIT P0, [R19+URZ+0x38820], R2 ;  /* 0x03882002130075a7 */ /* 0x0044e4000800017f */
[----:B---3--:R-:W-:Y:S05]  /*15530*/  @!P0 NANOSLEEP.SYNCS 0x989680 ;  /* 0x009896800000895d */ /* 0x008fea0003900000 */
[----:B------:R-:W3:Y:S02]  /*15540*/  @!P0 SYNCS.PHASECHK.TRANS64 P0, [R19+URZ+0x38820], R2 ;  /* 0x03882002130085a7 */ /* 0x000ee4000800007f */
[----:B---3--:R-:W-:Y:S05]  /*15550*/  @!P0 BRA `(.L_x_2086) ;  /* 0xfffffffc00f08947 */ /* 0x008fea000383ffff */
[----:B------:R-:W-:Y:S05]  /*15560*/  BRA `(.L_x_2152) ;  /* 0xffffffc8003c7947 */ /* 0x000fea000383ffff */
.L_x_2092:
[----:B-1----:R1:W3:Y:S02]  /*15570*/  SYNCS.PHASECHK.TRANS64.TRYWAIT P0, [R4+URZ+0x38880], R3 ;  /* 0x03888003040075a7 */ /* 0x0022e4000800017f */
[----:B---3--:R-:W-:Y:S05]  /*15580*/  @!P0 NANOSLEEP.SYNCS 0x989680 ;  /* 0x009896800000895d */ /* 0x008fea0003900000 */
[----:B------:R-:W3:Y:S02]  /*15590*/  @!P0 SYNCS.PHASECHK.TRANS64 P0, [R4+URZ+0x38880], R3 ;  /* 0x03888003040085a7 */ /* 0x000ee4000800007f */
[----:B---3--:R-:W-:Y:S05]  /*155a0*/  @!P0 BRA `(.L_x_2092) ;  /* 0xfffffffc00f08947 */ /* 0x008fea000383ffff */
[----:B------:R-:W-:Y:S05]  /*155b0*/  BRA `(.L_x_2153) ;  /* 0xffffffc800e87947 */ /* 0x000fea000383ffff */
.L_x_2098:
[----:B--2---:R2:W3:Y:S02]  /*155c0*/  SYNCS.PHASECHK.TRANS64.TRYWAIT P0, [R4+URZ+0x38840], R3 ;  /* 0x03884003040075a7 */ /* 0x0044e4000800017f */
[----:B---3--:R-:W-:Y:S05]  /*155d0*/  @!P0 NANOSLEEP.SYNCS 0x989680 ;  /* 0x009896800000895d */ /* 0x008fea0003900000 */
[----:B------:R-:W3:Y:S02]  /*155e0*/  @!P0 SYNCS.PHASECHK.TRANS64 P0, [R4+URZ+0x38840], R3 ;  /* 0x03884003040085a7 */ /* 0x000ee4000800007f */
[----:B---3--:R-:W-:Y:S05]  /*155f0*/  @!P0 BRA `(.L_x_2098) ;  /* 0xfffffffc00f08947 */ /* 0x008fea000383ffff */
[----:B------:R-:W-:Y:S05]  /*15600*/  BRA `(.L_x_2154) ;  /* 0xffffffcc00b07947 */ /* 0x000fea000383ffff */
.L_x_2105:
[----:B---3--:R-:W3:Y:S02]  /*15610*/  LDL R3, [R1+0x4] ;  /* 0x0000040001037983 */ /* 0x008ee40000100800 */
[----:B---3--:R3:W4:Y:S02]  /*15620*/  SYNCS.PHASECHK.TRANS64.TRYWAIT P2, [R3+URZ+0x38870], R2 ;  /* 0x03887002030075a7 */ /* 0x008724000804017f */
[----:B----4-:R-:W-:Y:S05]  /*15630*/  @!P2 NANOSLEEP.SYNCS 0x989680 ;  /* 0x009896800000a95d */ /* 0x010fea0003900000 */
[----:B------:R-:W4:Y:S02]  /*15640*/  @!P2 SYNCS.PHASECHK.TRANS64 P2, [R3+URZ+0x38870], R2 ;  /* 0x038870020300a5a7 */ /* 0x000f24000804007f */
[----:B----4-:R-:W-:Y:S05]  /*15650*/  @!P2 BRA `(.L_x_2105) ;  /* 0xfffffffc00eca947 */ /* 0x010fea000383ffff */
[----:B------:R-:W-:Y:S05]  /*15660*/  BRA `(.L_x_2155) ;  /* 0xffffffd000907947 */ /* 0x000fea000383ffff */
.L_x_2107:
[----:B-1----:R-:W3:Y:S02]  /*15670*/  LDL R4, [R1+0x4] ;  /* 0x0000040001047983 */ /* 0x002ee40000100800 */
[----:B---3--:R1:W3:Y:S02]  /*15680*/  SYNCS.PHASECHK.TRANS64.TRYWAIT P2, [R4+URZ+0x38860], R3 ;  /* 0x03886003040075a7 */ /* 0x0082e4000804017f */
[----:B---3--:R-:W-:Y:S05]  /*15690*/  @!P2 NANOSLEEP.SYNCS 0x989680 ;  /* 0x009896800000a95d */ /* 0x008fea0003900000 */
[----:B------:R-:W3:Y:S02]  /*156a0*/  @!P2 SYNCS.PHASECHK.TRANS64 P2, [R4+URZ+0x38860], R3 ;  /* 0x038860030400a5a7 */ /* 0x000ee4000804007f */
[----:B---3--:R-:W-:Y:S05]  /*156b0*/  @!P2 BRA `(.L_x_2107) ;  /* 0xfffffffc00eca947 */ /* 0x008fea000383ffff */
[----:B------:R-:W-:Y:S05]  /*156c0*/  BRA `(.L_x_2156) ;  /* 0xffffffd000987947 */ /* 0x000fea000383ffff */
.L_x_2114:
[----:B--2---:R2:W3:Y:S02]  /*156d0*/  SYNCS.PHASECHK.TRANS64.TRYWAIT P0, [R3+URZ+0x38870], R0 ;  /* 0x03887000030075a7 */ /* 0x0044e4000800017f */
[----:B---3--:R-:W-:Y:S05]  /*156e0*/  @!P0 NANOSLEEP.SYNCS 0x989680 ;  /* 0x009896800000895d */ /* 0x008fea0003900000 */
[----:B------:R-:W3:Y:S02]  /*156f0*/  @!P0 SYNCS.PHASECHK.TRANS64 P0, [R3+URZ+0x38870], R0 ;  /* 0x03887000030085a7 */ /* 0x000ee4000800007f */
[----:B---3--:R-:W-:Y:S05]  /*15700*/  @!P0 BRA `(.L_x_2114) ;  /* 0xfffffffc00f08947 */ /* 0x008fea000383ffff */
[----:B------:R-:W-:Y:S05]  /*15710*/  BRA `(.L_x_2157) ;  /* 0xffffffdc00887947 */ /* 0x000fea000383ffff */
.L_x_2116:
[----:B--2---:R2:W3:Y:S02]  /*15720*/  SYNCS.PHASECHK.TRANS64.TRYWAIT P0, [R3+URZ+0x38860], R0 ;  /* 0x03886000030075a7 */ /* 0x0044e4000800017f */
[----:B---3--:R-:W-:Y:S05]  /*15730*/  @!P0 NANOSLEEP.SYNCS 0x989680 ;  /* 0x009896800000895d */ /* 0x008fea0003900000 */
[----:B------:R-:W3:Y:S02]  /*15740*/  @!P0 SYNCS.PHASECHK.TRANS64 P0, [R3+URZ+0x38860], R0 ;  /* 0x03886000030085a7 */ /* 0x000ee4000800007f */
[----:B---3--:R-:W-:Y:S05]  /*15750*/  @!P0 BRA `(.L_x_2116) ;  /* 0xfffffffc00f08947 */ /* 0x008fea000383ffff */
[----:B------:R-:W-:Y:S05]  /*15760*/  BRA `(.L_x_2158) ;  /* 0xffffffdc00907947 */ /* 0x000fea000383ffff */
.L_x_2129:
[----:B0-----:R0:W1:Y:S02]  /*15770*/  SYNCS.PHASECHK.TRANS64.TRYWAIT P0, [R0+URZ+0x38820], R3 ;  /* 0x03882003000075a7 */ /* 0x001064000800017f */
[----:B-1----:R-:W-:Y:S05]  /*15780*/  @!P0 NANOSLEEP.SYNCS 0x989680 ;  /* 0x009896800000895d */ /* 0x002fea0003900000 */
[----:B------:R-:W1:Y:S02]  /*15790*/  @!P0 SYNCS.PHASECHK.TRANS64 P0, [R0+URZ+0x38820], R3 ;  /* 0x03882003000085a7 */ /* 0x000e64000800007f */
[----:B-1----:R-:W-:Y:S05]  /*157a0*/  @!P0 BRA `(.L_x_2129) ;  /* 0xfffffffc00f08947 */ /* 0x002fea000383ffff */
[----:B------:R-:W-:Y:S05]  /*157b0*/  BRA `(.L_x_2159) ;  /* 0xfffffff4006c7947 */ /* 0x000fea000383ffff */
.L_x_2130:
        /* <DEDUP_REMOVED lines=11> */
.L_x_2161:
[----:B------:R-:W-:Y:S05]  /*15870*/  BSYNC B0 ;  /* 0x0000000000007941 */ /* 0x000fea0003800000 */
.L_x_2160:
[----:B------:R-:W-:Y:S05]  /*15880*/  BRA `(.L_x_2162) ;  /* 0xfffffff400547947 */ /* 0x000fea000383ffff */
.L_x_2133:
[----:B------:R-:W-:Y:S01]  /*15890*/  BSSY B1, `(.L_x_2163) ;  /* 0x0000006000017945 */ /* 0x000fe20003800000 */
[----:B------:R-:W-:-:S07]  /*158a0*/  IMAD.MOV.U32 R15, RZ, RZ, -0x1 ;  /* 0xffffffffff0f7424 */ /* 0x000fce00078e00ff */
[----:B01----:R-:W-:Y:S05]  /*158b0*/  WARPSYNC.COLLECTIVE R15, `(.L_x_2164) ;  /* 0x000000000f0c7348 */ /* 0x003fea0003c00000 */
[----:B------:R-:W-:Y:S02]  /*158c0*/  ELECT P6, UR62, PT ;  /* 0x00000000003e782f */ /* 0x000fe400038c0000 */
[----:B------:R-:W-:Y:S01]  /*158d0*/  MOV R14, UR62 ;  /* 0x0000003e000e7c02 */ /* 0x000fe20008000f00 */
[----:B01----:R-:W-:Y:S10]  /*158e0*/  ENDCOLLECTIVE ;  /* 0x000000000000791b */ /* 0x003ff40003800000 */
.L_x_2164:
[----:B------:R-:W-:Y:S05]  /*158f0*/  BSYNC B1 ;  /* 0x0000000000017941 */ /* 0x000fea0003800000 */
.L_x_2163:
[----:B------:R-:W-:Y:S05]  /*15900*/  BRA `(.L_x_2165) ;  /* 0xfffffff4004c7947 */ /* 0x000fea000383ffff */
.L_x_2135:
[----:B0-----:R0:W1:Y:S02]  /*15910*/  SYNCS.PHASECHK.TRANS64.TRYWAIT P1, [R6+URZ], R5 ;  /* 0x00000005060075a7 */ /* 0x001064000802017f */
[----:B-1----:R-:W-:Y:S05]  /*15920*/  @!P1 NANOSLEEP.SYNCS 0x989680 ;  /* 0x009896800000995d */ /* 0x002fea0003900000 */
[----:B------:R-:W1:Y:S02]  /*15930*/  @!P1 SYNCS.PHASECHK.TRANS64 P1, [R6+URZ], R5 ;  /* 0x00000005060095a7 */ /* 0x000e64000802007f */
[----:B-1----:R-:W-:Y:S05]  /*15940*/  @!P1 BRA `(.L_x_2135) ;  /* 0xfffffffc00f09947 */ /* 0x002fea000383ffff */
[----:B------:R-:W-:Y:S05]  /*15950*/  BRA `(.L_x_2166) ;  /* 0xfffffff400887947 */ /* 0x000fea000383ffff */
.L_x_2136:
[----:B-1----:R1:W2:Y:S02]  /*15960*/  SYNCS.PHASECHK.TRANS64.TRYWAIT P1, [R7+URZ], R2 ;  /* 0x00000002070075a7 */ /* 0x0022a4000802017f */
[----:B--2---:R-:W-:Y:S05]  /*15970*/  @!P1 NANOSLEEP.SYNCS 0x989680 ;  /* 0x009896800000995d */ /* 0x004fea0003900000 */
[----:B------:R-:W2:Y:S02]  /*15980*/  @!P1 SYNCS.PHASECHK.TRANS64 P1, [R7+URZ], R2 ;  /* 0x00000002070095a7 */ /* 0x000ea4000802007f */
[----:B--2---:R-:W-:Y:S05]  /*15990*/  @!P1 BRA `(.L_x_2136) ;  /* 0xfffffffc00f09947 */ /* 0x004fea000383ffff */
[----:B------:R-:W-:Y:S05]  /*159a0*/  BRA `(.L_x_2167) ;  /* 0xfffffff4007c7947 */ /* 0x000fea000383ffff */
.L_x_2138:
[----:B--2---:R2:W3:Y:S02]  /*159b0*/  SYNCS.PHASECHK.TRANS64.TRYWAIT P1, [R4+URZ+0x38860], R5 ;  /* 0x03886005040075a7 */ /* 0x0044e4000802017f */
[----:B---3--:R-:W-:Y:S05]  /*159c0*/  @!P1 NANOSLEEP.SYNCS 0x989680 ;  /* 0x009896800000995d */ /* 0x008fea0003900000 */
[----:B------:R-:W3:Y:S02]  /*159d0*/  @!P1 SYNCS.PHASECHK.TRANS64 P1, [R4+URZ+0x38860], R5 ;  /* 0x03886005040095a7 */ /* 0x000ee4000802007f */
[----:B---3--:R-:W-:Y:S05]  /*159e0*/  @!P1 BRA `(.L_x_2138) ;  /* 0xfffffffc00f09947 */ /* 0x008fea000383ffff */
[----:B------:R-:W-:Y:S05]  /*159f0*/  BRA `(.L_x_2168) ;  /* 0xfffffff400807947 */ /* 0x000fea000383ffff */
.L_x_2140:
[----:B---3--:R3:W4:Y:S02]  /*15a00*/  SYNCS.PHASECHK.TRANS64.TRYWAIT P1, [R3+URZ+0x38860], R2 ;  /* 0x03886002030075a7 */ /* 0x008724000802017f */
[----:B----4-:R-:W-:Y:S05]  /*15a10*/  @!P1 NANOSLEEP.SYNCS 0x989680 ;  /* 0x009896800000995d */ /* 0x010fea0003900000 */
[----:B------:R-:W4:Y:S02]  /*15a20*/  @!P1 SYNCS.PHASECHK.TRANS64 P1, [R3+URZ+0x38860], R2 ;  /* 0x03886002030095a7 */ /* 0x000f24000802007f */
[----:B----4-:R-:W-:Y:S05]  /*15a30*/  @!P1 BRA `(.L_x_2140) ;  /* 0xfffffffc00f09947 */ /* 0x010fea000383ffff */
[----:B------:R-:W-:Y:S05]  /*15a40*/  BRA `(.L_x_2169) ;  /* 0xfffffff400807947 */ /* 0x000fea000383ffff */
.L_x_2142:
[----:B----4-:R4:W0:Y:S02]  /*15a50*/  SYNCS.PHASECHK.TRANS64.TRYWAIT P0, [R4+URZ+0x38880], R5 ;  /* 0x03888005040075a7 */ /* 0x010824000800017f */
[----:B0-----:R-:W-:Y:S05]  /*15a60*/  @!P0 NANOSLEEP.SYNCS 0x989680 ;  /* 0x009896800000895d */ /* 0x001fea0003900000 */
[----:B------:R-:W0:Y:S02]  /*15a70*/  @!P0 SYNCS.PHASECHK.TRANS64 P0, [R4+URZ+0x38880], R5 ;  /* 0x03888005040085a7 */ /* 0x000e24000800007f */
[----:B0-----:R-:W-:Y:S05]  /*15a80*/  @!P0 BRA `(.L_x_2142) ;  /* 0xfffffffc00f08947 */ /* 0x001fea000383ffff */
[----:B------:R-:W-:Y:S05]  /*15a90*/  BRA `(.L_x_2143) ;  /* 0xfffffff4007c7947 */ /* 0x000fea000383ffff */
.L_x_2170:
        /* <DEDUP_REMOVED lines=14> */
.L_x_12341:


//--------------------- .text._ZN7cutlass13device_kernelIN5flash11enable_sm90INS1_16FlashAttnFwdSm90INS1_25CollectiveMainloopFwdSm90ILi2EN4cute5tupleIJNS5_1CILi1EEES8_S8_EEENS6_IJNS7_ILi128EEESA_NS7_ILi256EEEEEELi256ENS_12float_e4m3_tEfNS_4arch4Sm90ELb1ELb0ELb1ELb1ELb0ELb1ELb0ELb1ELb1ELb0ELb0ELb0EEENS1_21CollectiveEpilogueFwdINS6_IJSA_SB_SA_EEES9_NS_10bfloat16_tESF_Li256ELb1ELb0ELb0ELb1EEENS1_36VarlenDynamicPersistentTileSchedulerILi128ELi128ELi256ELi128ELb0ELb0ELb1ELb1ELb1ELb1EEEEEEEEEvNT_6ParamsE --------------------------
	.section	.text._ZN7cutlass13device_kernelIN5flash11enable_sm90INS1_16FlashAttnFwdSm90INS1_25CollectiveMainloopFwdSm90ILi2EN4cute5tupleIJNS5_1CILi1EEES8_S8_EEENS6_IJNS7_ILi128EEESA_NS7_ILi256EEEEEELi256ENS_12float_e4m3_tEfNS_4arch4Sm90ELb1ELb0ELb1ELb1ELb0ELb1ELb0ELb1ELb1ELb0ELb0ELb0EEENS1_21CollectiveEpilogueFwdINS6_IJSA_SB_SA_EEES9_NS_10bfloat16_tESF_Li256ELb1ELb0ELb0ELb1EEENS1_36VarlenDynamicPersistentTileSchedulerILi128ELi128ELi256ELi128ELb0ELb0ELb1ELb1ELb1ELb1EEEEEEEEEvNT_6ParamsE,"ax",@progbits
	.align	128
.text._ZN7cutlass13device_kernelIN5flash11enable_sm90INS1_16FlashAttnFwdSm90INS1_25CollectiveMainloopFwdSm90ILi2EN4cute5tupleIJNS5_1CILi1EEES8_S8_EEENS6_IJNS7_ILi128EEESA_NS7_ILi256EEEEEELi256ENS_12float_e4m3_tEfNS_4arch4Sm90ELb1ELb0ELb1ELb1ELb0ELb1ELb0ELb1ELb1ELb0ELb0ELb0EEENS1_21CollectiveEpilogueFwdINS6_IJSA_SB_SA_EEES9_NS_10bfloat16_tESF_Li256ELb1ELb0ELb0ELb1EEENS1_36VarlenDynamicPersistentTileSchedulerILi128ELi128ELi256ELi128ELb0ELb0ELb1ELb1ELb1ELb1EEEEEEEEEvNT_6ParamsE:
        .type           _ZN7cutlass13device_kernelIN5flash11enable_sm90INS1_16FlashAttnFwdSm90INS1_25CollectiveMainloopFwdSm90ILi2EN4cute5tupleIJNS5_1CILi1EEES8_S8_EEENS6_IJNS7_ILi128EEESA_NS7_ILi256EEEEEELi256ENS_12float_e4m3_tEfNS_4arch4Sm90ELb1ELb0ELb1ELb1ELb0ELb1ELb0ELb1ELb1ELb0ELb0ELb0EEENS1_21CollectiveEpilogueFwdINS6_IJSA_SB_SA_EEES9_NS_10bfloat16_tESF_Li256ELb1ELb0ELb0ELb1EEENS1_36VarlenDynamicPersistentTileSchedulerILi128ELi128ELi256ELi128ELb0ELb0ELb1ELb1ELb1ELb1EEEEEEEEEvNT_6ParamsE,@function
        .size           _ZN7cutlass13device_kernelIN5flash11enable_sm90INS1_16FlashAttnFwdSm90INS1_25CollectiveMainloopFwdSm90ILi2EN4cute5tupleIJNS5_1CILi1EEES8_S8_EEENS6_IJNS7_ILi128EEESA_NS7_ILi256EEEEEELi256ENS_12float_e4m3_tEfNS_4arch4Sm90ELb1ELb0ELb1ELb1ELb0ELb1ELb0ELb1ELb1ELb0ELb0ELb0EEENS1_21CollectiveEpilogueFwdINS6_IJSA_SB_SA_EEES9_NS_10bfloat16_tESF_Li256ELb1ELb0ELb0ELb1EEENS1_36VarlenDynamicPersistentTileSchedulerILi128ELi128ELi256ELi128ELb0ELb0ELb1ELb1ELb1ELb1EEEEEEEEEvNT_6ParamsE,(.L_x_12342 - _ZN7cutlass13device_kernelIN5flash11enable_sm90INS1_16FlashAttnFwdSm90INS1_25CollectiveMainloopFwdSm90ILi2EN4cute5tupleIJNS5_1CILi1EEES8_S8_EEENS6_IJNS7_ILi128EEESA_NS7_ILi256EEEEEELi256ENS_12float_e4m3_tEfNS_4arch4Sm90ELb1ELb0ELb1ELb1ELb0ELb1ELb0ELb1ELb1ELb0ELb0ELb0EEENS1_21CollectiveEpilogueFwdINS6_IJSA_SB_SA_EEES9_NS_10bfloat16_tESF_Li256ELb1ELb0ELb0ELb1EEENS1_36VarlenDynamicPersistentTileSchedulerILi128ELi128ELi256ELi128ELb0ELb0ELb1ELb1ELb1ELb1EEEEEEEEEvNT_6ParamsE)
        .other          _ZN7cutlass13device_kernelIN5flash11enable_sm90INS1_16FlashAttnFwdSm90INS1_25CollectiveMainloopFwdSm90ILi2EN4cute5tupleIJNS5_1CILi1EEES8_S8_EEENS6_IJNS7_ILi128EEESA_NS7_ILi256EEEEEELi256ENS_12float_e4m3_tEfNS_4arch4Sm90ELb1ELb0ELb1ELb1ELb0ELb1ELb0ELb1ELb1ELb0ELb0ELb0EEENS1_21CollectiveEpilogueFwdINS6_IJSA_SB_SA_EEES9_NS_10bfloat16_tESF_Li256ELb1ELb0ELb0ELb1EEENS1_36VarlenDynamicPersistentTileSchedulerILi128ELi128ELi256ELi128ELb0ELb0ELb1ELb1ELb1ELb1EEEEEEEEEvNT_6ParamsE,@"STO_CUDA_ENTRY STV_DEFAULT"
_ZN7cutlass13device_kernelIN5flash11enable_sm90INS1_16FlashAttnFwdSm90INS1_25CollectiveMainloopFwdSm90ILi2EN4cute5tupleIJNS5_1CILi1EEES8_S8_EEENS6_IJNS7_ILi128EEESA_NS7_ILi256EEEEEELi256ENS_12float_e4m3_tEfNS_4arch4Sm90ELb1ELb0ELb1ELb1ELb0ELb1ELb0ELb1ELb1ELb0ELb0ELb0EEENS1_21CollectiveEpilogueFwdINS6_IJSA_SB_SA_EEES9_NS_10bfloat16_tESF_Li256ELb1ELb0ELb0ELb1EEENS1_36VarlenDynamicPersistentTileSchedulerILi128ELi128ELi256ELi128ELb0ELb0ELb1ELb1ELb1ELb1EEEEEEEEEvNT_6ParamsE:
        /* <DEDUP_REMOVED lines=27> */
.L_x_2172:
[----:B------:R-:W-:Y:S05]  /*01b0*/  BSYNC B0 ;  /* 0x0000000000007941 */ /* 0x000fea0003800000 */
.L_x_2171:
        /* <DEDUP_REMOVED lines=41> */
.L_x_2173:
        /* <DEDUP_REMOVED lines=22> */
.L_x_2174:
        /* <DEDUP_REMOVED lines=18> */
.L_x_2175:
        /* <DEDUP_REMOVED lines=22> */
.L_x_2176:
        /* <DEDUP_REMOVED lines=22> */
.L_x_2177:
        /* <DEDUP_REMOVED lines=8> */
.L_x_2180:
        /* <DEDUP_REMOVED lines=31> */
[----:B------:R-:W-:Y:S01]  /*0c00*/  LEA.HI R2, R3, R0, RZ, 0x7 ;  /* 0x0000000003027211 */ /* 0x000fe200078f38ff */
[----:B------:R-:W-:Y:S01]  /*0c10*/  IMAD.SHL.U32 R6, R5, 0x20, RZ ;  /* 0x0000002005067824 */ /* 0x000fe200078e00ff */
[----:B------:R-:W-:Y:S02]  /*0c20*/  LOP3.LUT R5, R4, 0x3fffff0, RZ, 0xc0, !PT ;  /* 0x03fffff004057812 */ /* 0x000fe400078ec0ff */
[----:B------:R-:W-:Y:S02]  /*0c30*/  SHF.R.S32.HI R7, RZ, 0x4, R4 ;  /* 0x00000004ff077819 */ /* 0x000fe40000011404 */
[----:B------:R-:W-:Y:S01]  /*0c40*/  LOP3.LUT R9, R2, 0xffffff80, RZ, 0xc0, !PT ;  /* 0xffffff8002097812 */ /* 0x000fe200078ec0ff */
[----:B------:R-:W-:Y:S01]  /*0c50*/  IMAD.IADD R5, R0, 0x1, -R5 ;  /* 0x0000000100057824 */ /* 0x000fe200078e0a05 */
[----:B------:R-:W-:-:S02]  /*0c60*/  LOP3.LUT R6, R6, 0xfffffc00, RZ, 0xc0, !PT ;  /* 0xfffffc0006067812 */ /* 0x000fc400078ec0ff */
[----:B------:R-:W-:Y:S02]  /*0c70*/  LEA.HI R4, R4, R7, RZ, 0x1 ;  /* 0x0000000704047211 */ /* 0x000fe400078f08ff */
[----:B------:R-:W-:Y:S01]  /*0c80*/  IADD3 R8, R0, -R9, RZ ;  /* 0x8000000900087210 */ /* 0x000fe20007ffe0ff */
[----:B------:R-:W-:Y:S01]  /*0c90*/  IMAD R9, R5, 0x40, R6 ;  /* 0x0000004005097824 */ /* 0x000fe200078e0206 */
[----:B------:R-:W-:Y:S02]  /*0ca0*/  LOP3.LUT R4, R4, 0x1ffffffe, RZ, 0xc0, !PT ;  /* 0x1ffffffe04047812 */ /* 0x000fe400078ec0ff */
[----:B------:R-:W-:Y:S02]  /*0cb0*/  SHF.R.S32.HI R5, RZ, 0x7, R2 ;  /* 0x00000007ff057819 */ /* 0x000fe40000011402 */
[----:B------:R-:W-:Y:S01]  /*0cc0*/  LEA.HI R22, R3, R0, RZ, 0x3 ;  /* 0x0000000003167211 */ /* 0x000fe200078f18ff */
[----:B------:R-:W-:Y:S01]  /*0cd0*/  IMAD.IADD R4, R7, 0x1, -R4 ;  /* 0x0000000107047824 */ /* 0x000fe200078e0a04 */
[----:B------:R-:W-:-:S02]  /*0ce0*/  LEA.HI R2, R2, R5, RZ, 0x1 ;  /* 0x0000000502027211 */ /* 0x000fc400078f08ff */
[----:B------:R-:W-:Y:S02]  /*0cf0*/  SHF.R.S32.HI R11, RZ, 0x1f, R8 ;  /* 0x0000001fff0b7819 */ /* 0x000fe40000011408 */
[----:B------:R-:W-:Y:S02]  /*0d00*/  LOP3.LUT R7, R22, 0xfffffff8, RZ, 0xc0, !PT ;  /* 0xfffffff816077812 */ /* 0x000fe400078ec0ff */
[----:B------:R-:W-:Y:S02]  /*0d10*/  LOP3.LUT R2, R2, 0x3fffffe, RZ, 0xc0, !PT ;  /* 0x03fffffe02027812 */ /* 0x000fe400078ec0ff */
[----:B------:R-:W-:Y:S01]  /*0d20*/  SHF.R.S32.HI R22, RZ, 0x3, R22 ;  /* 0x00000003ff167819 */ /* 0x000fe20000011416 */
[----:B------:R-:W-:Y:S01]  /*0d30*/  IMAD.IADD R7, R0, 0x1, -R7 ;  /* 0x0000000100077824 */ /* 0x000fe200078e0a07 */
[----:B------:R-:W-:Y:S01]  /*0d40*/  LEA.HI R6, R11, R8, RZ, 0x2 ;  /* 0x000000080b067211 */ /* 0x000fe200078f10ff */
[----:B------:R-:W-:Y:S01]  /*0d50*/  IMAD.IADD R2, R5, 0x1, -R2 ;  /* 0x0000000105027824 */ /* 0x000fe200078e0a02 */
[----:B------:R-:W-:Y:S01]  /*0d60*/  LEA.HI R3, R3, R0, RZ, 0x6 ;  /* 0x0000000003037211 */ /* 0x000fe200078f30ff */
[----:B------:R-:W-:Y:S01]  /*0d70*/  IMAD R0, R4, 0x8, R9 ;  /* 0x0000000804007824 */ /* 0x000fe200078e0209 */
[----:B------:R-:W-:Y:S01]  /*0d80*/  LOP3.LUT R5, R6, 0x7ffffffc, RZ, 0xc0, !PT ;  /* 0x7ffffffc06057812 */ /* 0x000fe200078ec0ff */
[C---:B------:R-:W-:Y:S01]  /*0d90*/  VIADD R234, R22.reuse, 0x20 ;  /* 0x0000002016ea7836 */ /* 0x040fe20000000000 */
[--C-:B------:R-:W-:Y:S01]  /*0da0*/  SHF.R.S32.HI R10, RZ, 0x2, R6.reuse ;  /* 0x00000002ff0a7819 */ /* 0x100fe20000011406 */
[C---:B------:R-:W-:Y:S01]  /*0db0*/  VIADD R233, R22.reuse, 0x40 ;  /* 0x0000004016e97836 */ /* 0x040fe20000000000 */
[----:B------:R-:W-:Y:S01]  /*0dc0*/  SHF.R.S32.HI R13, RZ, 0x1f, R6 ;  /* 0x0000001fff0d7819 */ /* 0x000fe20000011406 */
[----:B------:R0:W-:Y:S01]  /*0dd0*/  STL [R1+0x5c], R0 ;  /* 0x00005c0001007387 */ /* 0x0001e20000100800 */
[----:B------:R-:W-:Y:S01]  /*0de0*/  VIADD R235, R22, 0x60 ;  /* 0x0000006016eb7836 */ /* 0x000fe20000000000 */
[----:B------:R-:W-:Y:S01]  /*0df0*/  LEA.HI R11, R11, R8, RZ, 0x5 ;  /* 0x000000080b0b7211 */ /* 0x000fe200078f28ff */
[----:B------:R-:W-:Y:S01]  /*0e00*/  IMAD.SHL.U32 R16, R7, 0x10, RZ ;  /* 0x0000001007107824 */ /* 0x000fe200078e00ff */
[----:B------:R-:W-:Y:S01]  /*0e10*/  LEA.HI R13, R13, R10, RZ, 0x3 ;  /* 0x0000000a0d0d7211 */ /* 0x000fe200078f18ff */
[----:B------:R-:W-:Y:S01]  /*0e20*/  IMAD.SHL.U32 R3, R3, 0x10, RZ ;  /* 0x0000001003037824 */ /* 0x000fe200078e00ff */
[----:B------:R-:W-:Y:S01]  /*0e30*/  SHF.R.S32.HI R14, RZ, 0x1f, R235 ;  /* 0x0000001fff0e7819 */ /* 0x000fe200000114eb */
[----:B------:R-:W-:Y:S01]  /*0e40*/  IMAD.SHL.U32 R6, R233, 0x80, RZ ;  /* 0x00000080e9067824 */ /* 0x000fe200078e00ff */
[----:B------:R-:W-:Y:S01]  /*0e50*/  LOP3.LUT R13, R13, 0xfffffff8, RZ, 0xc0, !PT ;  /* 0xfffffff80d0d7812 */ /* 0x000fe200078ec0ff */
[----:B------:R-:W-:Y:S01]  /*0e60*/  IMAD.SHL.U32 R12, R235, 0x80, RZ ;  /* 0x00000080eb0c7824 */ /* 0x000fe200078e00ff */
[----:B0-----:R-:W-:-:S02]  /*0e70*/  IADD3 R0, R8, -R5, RZ ;  /* 0x8000000508007210 */ /* 0x001fc40007ffe0ff */
[----:B------:R-:W-:Y:S01]  /*0e80*/  SHF.R.S32.HI R5, RZ, 0x1f, R234 ;  /* 0x0000001fff057819 */ /* 0x000fe200000114ea */
[----:B------:R-:W-:Y:S01]  /*0e90*/  IMAD.IADD R10, R10, 0x1, -R13 ;  /* 0x000000010a0a7824 */ /* 0x000fe200078e0a0d */
[----:B------:R-:W-:Y:S01]  /*0ea0*/  SHF.R.S32.HI R8, RZ, 0x1f, R233 ;  /* 0x0000001fff087819 */ /* 0x000fe200000114e9 */
[----:B------:R0:W-:Y:S01]  /*0eb0*/  STL [R1+0x38], R0 ;  /* 0x0000380001007387 */ /* 0x0001e20000100800 */
[----:B------:R-:W-:Y:S02]  /*0ec0*/  LEA.HI R4, R5, R234, RZ, 0x3 ;  /* 0x000000ea05047211 */ /* 0x000fe400078f18ff */
[----:B------:R-:W-:Y:S02]  /*0ed0*/  LEA.HI R8, R8, R233, RZ, 0x3 ;  /* 0x000000e908087211 */ /* 0x000fe400078f18ff */
[----:B------:R-:W-:Y:S01]  /*0ee0*/  LEA.HI R14, R14, R235, RZ, 0x3 ;  /* 0x000000eb0e0e7211 */ /* 0x000fe200078f18ff */
[----:B------:R-:W-:Y:S01]  /*0ef0*/  IMAD.SHL.U32 R4, R4, 0x80, RZ ;  /* 0x0000008004047824 */ /* 0x000fe200078e00ff */
[----:B------:R-:W-:Y:S01]  /*0f00*/  SHF.R.S32.HI R11, RZ, 0x5, R11 ;  /* 0x00000005ff0b7819 */ /* 0x000fe2000001140b */
[----:B------:R-:W-:Y:S01]  /*0f10*/  IMAD.SHL.U32 R8, R8, 0x80, RZ ;  /* 0x0000008008087824 */ /* 0x000fe200078e00ff */
[----:B------:R-:W-:Y:S01]  /*0f20*/  LOP3.LUT R9, R6, 0x380, RZ, 0xc0, !PT ;  /* 0x0000038006097812 */ /* 0x000fe200078ec0ff */
[----:B------:R-:W-:Y:S01]  /*0f30*/  IMAD.SHL.U32 R14, R14, 0x80, RZ ;  /* 0x000000800e0e7824 */ /* 0x000fe200078e00ff */
[----:B0-----:R-:W-:-:S02]  /*0f40*/  SHF.L.U32 R0, R234, 0x7, RZ ;  /* 0x00000007ea007819 */ /* 0x001fc400000006ff */
[----:B------:R-:W-:Y:S02]  /*0f50*/  LOP3.LUT R21, R4, 0xfffffc00, RZ, 0xc0, !PT ;  /* 0xfffffc0004157812 */ /* 0x000fe400078ec0ff */
[----:B------:R-:W-:Y:S02]  /*0f60*/  LOP3.LUT R5, R0, 0x380, RZ, 0xc0, !PT ;  /* 0x0000038000057812 */ /* 0x000fe400078ec0ff */
[----:B------:R-:W-:Y:S01]  /*0f70*/  LEA R11, R11, R10, 0x4 ;  /* 0x0000000a0b0b7211 */ /* 0x000fe200078e20ff */
[----:B------:R-:W-:Y:S01]  /*0f80*/  STL [R1+0x30], R21 ;  /* 0x0000301501007387 */ /* 0x000fe20000100800 */
[----:B------:R-:W-:Y:S02]  /*0f90*/  SHF.R.U32.HI R0, RZ, 0x3, R5 ;  /* 0x00000003ff007819 */ /* 0x000fe40000011605 */
[----:B------:R-:W-:Y:S02]  /*0fa0*/  LOP3.LUT R15, R5, 0x70, R16, 0xf8, !PT ;  /* 0x00000070050f7812 */ /* 0x000fe400078ef810 */
[----:B------:R-:W-:-:S02]  /*0fb0*/  LOP3.LUT R20, R8, 0xfffffc00, RZ, 0xc0, !PT ;  /* 0xfffffc0008147812 */ /* 0x000fc400078ec0ff */
[----:B------:R-:W-:Y:S02]  /*0fc0*/  LOP3.LUT R19, R14, 0xfffffc00, RZ, 0xc0, !PT ;  /* 0xfffffc000e137812 */ /* 0x000fe400078ec0ff */
[----:B------:R-:W-:Y:S01]  /*0fd0*/  LOP3.LUT R15, R21, R15, R0, 0xf6, !PT ;  /* 0x0000000f150f7212 */ /* 0x000fe200078ef600 */
[----:B------:R-:W-:Y:S01]  /*0fe0*/  IMAD R0, R2, 0x40, R11 ;  /* 0x0000004002007824 */ /* 0x000fe200078e020b */
[----:B------:R-:W-:Y:S01]  /*0ff0*/  STL [R1+0x2c], R20 ;  /* 0x00002c1401007387 */ /* 0x000fe20000100800 */
[----:B------:R-:W-:Y:S02]  /*1000*/  LOP3.LUT R2, R3, 0xfffffc00, RZ, 0xc0, !PT ;  /* 0xfffffc0003027812 */ /* 0x000fe400078ec0ff */
[----:B------:R-:W-:Y:S01]  /*1010*/  LOP3.LUT R13, R12, 0x380, RZ, 0xc0, !PT ;  /* 0x000003800c0d7812 */ /* 0x000fe200078ec0ff */
[----:B------:R0:W-:Y:S01]  /*1020*/  STL [R1+0x28], R19 ;  /* 0x0000281301007387 */ /* 0x0001e20000100800 */
[----:B------:R-:W-:Y:S02]  /*1030*/  SHF.R.U32.HI R5, RZ, 0x3, R9 ;  /* 0x00000003ff057819 */ /* 0x000fe40000011609 */
[----:B------:R-:W-:Y:S01]  /*1040*/  LOP3.LUT R12, R9, 0x70, R16, 0xf8, !PT ;  /* 0x00000070090c7812 */ /* 0x000fe200078ef810 */
[----:B------:R-:W-:Y:S01]  /*1050*/  STL [R1+0x4], R25 ;  /* 0x0000041901007387 */ /* 0x000fe20000100800 */
[----:B------:R-:W-:-:S02]  /*1060*/  SHF.R.U32.HI R6, RZ, 0x3, R13 ;  /* 0x00000003ff067819 */ /* 0x000fc4000001160d */
[----:B------:R-:W-:Y:S01]  /*1070*/  LOP3.LUT R13, R13, 0x70, R16, 0xf8, !PT ;  /* 0x000000700d0d7812 */ /* 0x000fe200078ef810 */
[----:B------:R1:W-:Y:S01]  /*1080*/  STL [R1+0x3c], R0 ;  /* 0x00003c0001007387 */ /* 0x0003e20000100800 */
[----:B------:R-:W-:Y:S02]  /*1090*/  LOP3.LUT R5, R20, R12, R5, 0xf6, !PT ;  /* 0x0000000c14057212 */ /* 0x000fe400078ef605 */
[----:B------:R-:W-:Y:S01]  /*10a0*/  LOP3.LUT R13, R19, R13, R6, 0xf6, !PT ;  /* 0x0000000d130d7212 */ /* 0x000fe200078ef606 */
[----:B------:R-:W-:Y:S01]  /*10b0*/  STL [R1+0x8], R26 ;  /* 0x0000081a01007387 */ /* 0x000fe20000100800 */
[----:B0-----:R-:W-:Y:S01]  /*10c0*/  IMAD.SHL.U32 R19, R7, 0x8, RZ ;  /* 0x0000000807137824 */ /* 0x001fe200078e00ff */
[----:B------:R-:W-:Y:S02]  /*10d0*/  SHF.R.S32.HI R23, RZ, 0x1f, R22 ;  /* 0x0000001fff177819 */ /* 0x000fe40000011416 */
[----:B------:R-:W-:Y:S01]  /*10e0*/  STL [R1+0xc], R27 ;  /* 0x00000c1b01007387 */ /* 0x000fe20000100800 */
[----:B------:R-:W-:-:S02]  /*10f0*/  VIADD R236, R19, 0x40 ;  /* 0x0000004013ec7836 */ /* 0x000fc40000000000 */
[----:B-1----:R-:W-:Y:S01]  /*1100*/  IMAD.SHL.U32 R0, R22, 0x80, RZ ;  /* 0x0000008016007824 */ /* 0x002fe200078e00ff */
[----:B------:R-:W-:Y:S04]  /*1110*/  STL [R1+0x10], RZ ;  /* 0x000010ff01007387 */ /* 0x000fe80000100800 */
[----:B------:R-:W-:-:S04]  /*1120*/  LOP3.LUT R4, R0, 0x380, RZ, 0xc0, !PT ;  /* 0x0000038000047812 */ /* 0x000fc800078ec0ff */
[----:B------:R-:W-:Y:S01]  /*1130*/  SHF.R.U32.HI R3, RZ, 0x3, R4 ;  /* 0x00000003ff037819 */ /* 0x000fe20000011604 */
[----:B------:R-:W-:Y:S01]  /*1140*/  STL [R1+0x14], R4 ;  /* 0x0000140401007387 */ /* 0x000fe20000100800 */
[----:B------:R-:W-:-:S03]  /*1150*/  LOP3.LUT R0, R4, 0x70, R16, 0xf8, !PT ;  /* 0x0000007004007812 */ /* 0x000fc600078ef810 */
[----:B------:R-:W-:Y:S04]  /*1160*/  STL [R1+0x1c], R2 ;  /* 0x00001c0201007387 */ /* 0x000fe80000100800 */
[----:B------:R0:W-:Y:S02]  /*1170*/  STL [R1+0x18], R3 ;  /* 0x0000180301007387 */ /* 0x0001e40000100800 */
[----:B0-----:R-:W-:Y:S01]  /*1180*/  LOP3.LUT R3, R2, R0, R3, 0xf6, !PT ;  /* 0x0000000002037212 */ /* 0x001fe200078ef603 */
[----:B------:R-:W-:-:S04]  /*1190*/  IMAD.IADD R2, R18, 0x1, R5 ;  /* 0x0000000112027824 */ /* 0x000fc800078e0205 */
[C---:B------:R-:W-:Y:S02]  /*11a0*/  IMAD.IADD R0, R18.reuse, 0x1, R3 ;  /* 0x0000000112007824 */ /* 0x040fe400078e0203 */
[----:B------:R-:W-:-:S03]  /*11b0*/  IMAD.IADD R3, R18, 0x1, R15 ;  /* 0x0000000112037824 */ /* 0x000fc600078e020f */
[----:B------:R0:W-:Y:S04]  /*11c0*/  STL [R1+0x34], R0 ;  /* 0x0000340001007387 */ /* 0x0001e80000100800 */
[----:B------:R1:W-:Y:S04]  /*11d0*/  STL [R1+0x58], R3 ;  /* 0x0000580301007387 */ /* 0x0003e80000100800 */
[----:B------:R1:W-:Y:S01]  /*11e0*/  STL [R1+0x54], R2 ;  /* 0x0000540201007387 */ /* 0x0003e20000100800 */
[----:B0-----:R-:W-:-:S05]  /*11f0*/  IADD3 R0, R18, R13, RZ ;  /* 0x0000000d12007210 */ /* 0x001fca0007ffe0ff */
[----:B------:R1:W-:Y:S02]  /*1200*/  STL [R1+0x50], R0 ;  /* 0x0000500001007387 */ /* 0x0003e40000100800 */
.L_x_2404:
[----:B-1----:R-:W2:Y:S01]  /*1210*/  LDL.LU R0, [R1+0xc] ;  /* 0x00000c0001007983 */ /* 0x002ea20000300800 */
[----:B------:R-:W2:Y:S01]  /*1220*/  LDC.64 R2, c[0x0][0xc60] ;  /* 0x00031800ff027b82 */ /* 0x000ea20000000a00 */
[----:B------:R-:W-:Y:S05]  /*1230*/  YIELD ;  /* 0x0000000000007946 */ /* 0x000fea0003800000 */
[----:B------:R-:W-:Y:S01]  /*1240*/  ULDC.64 UR4, c[0x0][0xa28] ;  /* 0x00028a0000047ab9 */ /* 0x000fe20000000a00 */
[----:B------:R-:W-:Y:S01]  /*1250*/  ULDC.64 UR8, c[0x0][0xa18] ;  /* 0x0002860000087ab9 */ /* 0x000fe20000000a00 */
[----:B------:R-:W-:Y:S01]  /*1260*/  ISETP.NE.U32.AND P1, PT, RZ, UR4, PT ;  /* 0x00000004ff007c0c */ /* 0x000fe2000bf25070 */
[----:B------:R-:W-:Y:S01]  /*1270*/  ULDC.64 UR6, c[0x0][0xa08] ;  /* 0x0002820000067ab9 */ /* 0x000fe20000000a00 */
[----:B--2---:R-:W-:-:S05]  /*1280*/  IMAD.WIDE R2, R0, 0x4, R2 ;  /* 0x0000000400027825 */ /* 0x004fca00078e0202 */
[----:B0-----:R0:W2:Y:S01]  /*1290*/  LDG.E R0, desc[UR46][R2.64] ;  /* 0x0000002e02007981 */ /* 0x0010a2000c1e1900 */
[----:B------:R-:W-:Y:S01]  /*12a0*/  ISETP.NE.AND.EX P1, PT, RZ, UR5, PT, P1 ;  /* 0x00000005ff007c0c */ /* 0x000fe2000bf25310 */
[----:B---3-5:R-:W-:Y:S01]  /*12b0*/  IMAD.MOV.U32 R27, RZ, RZ, RZ ;  /* 0x000000ffff1b7224 */ /* 0x028fe200078e00ff */
[----:B------:R-:W-:-:S04]  /*12c0*/  ISETP.NE.U32.AND P0, PT, RZ, UR6, PT ;  /* 0x00000006ff007c0c */ /* 0x000fc8000bf05070 */
[----:B------:R-:W-:Y:S01]  /*12d0*/  ISETP.NE.AND.EX P0, PT, RZ, UR7, PT, P0 ;  /* 0x00000007ff007c0c */ /* 0x000fe2000bf05300 */
[----:B0-----:R-:W-:Y:S01]  /*12e0*/  IMAD.MOV.U32 R3, RZ, RZ, RZ ;  /* 0x000000ffff037224 */ /* 0x001fe200078e00ff */
[----:B--2---:R-:W-:Y:S01]  /*12f0*/  SHF.R.S32.HI R6, RZ, 0x1f, R0 ;  /* 0x0000001fff067819 */ /* 0x004fe20000011400 */
[----:B------:R-:W-:-:S04]  /*1300*/  IMAD.SHL.U32 R28, R0, 0x4, RZ ;  /* 0x00000004001c7824 */ /* 0x000fc800078e00ff */
[C---:B----4-:R-:W-:Y:S01]  /*1310*/  @P1 LEA R4, P2, R0.reuse, UR4, 0x2 ;  /* 0x0000000400041c11 */ /* 0x050fe2000f8410ff */
        /* <DEDUP_REMOVED lines=15> */
[----:B------:R-:W2:Y:S01]  /*1410*/  @P2 LDG.E R2, desc[UR46][R6.64] ;  /* 0x0000002e06022981 */ /* 0x000ea2000c1e1900 */
[----:B------:R-:W-:-:S03]  /*1420*/  UISETP.NE.U32.AND UP0, UPT, UR4, URZ, UPT ;  /* 0x0000003f0400728c */ /* 0x000fc6000bf05070 */
[----:B------:R-:W-:Y:S01]  /*1430*/  ULDC UR4, c[0x0][0x404] ;  /* 0x0001010000047ab9 */ /* 0x000fe20000000800 */
[----:B------:R-:W-:-:S03]  /*1440*/  UISETP.NE.AND.EX UP0, UPT, UR5, URZ, UPT, UP0 ;  /* 0x0000003f0500728c */ /* 0x000fc6000bf05300 */
[----:B------:R-:W-:Y:S01]  /*1450*/  ULDC UR5, c[0x0][0x2e0] ;  /* 0x0000b80000057ab9 */ /* 0x000fe20000000800 */
[----:B------:R-:W-:-:S04]  /*1460*/  USEL UR4, UR4, 0x1, UP0 ;  /* 0x0000000104047887 */ /* 0x000fc80008000000 */
[----:B------:R-:W-:-:S03]  /*1470*/  UIMAD UR4, UR4, UR5, URZ ;  /* 0x00000005040472a4 */ /* 0x000fc6000f8e023f */
[----:B------:R-:W-:-:S03]  /*1480*/  ULDC UR5, c[0x0][0x338] ;  /* 0x0000ce0000057ab9 */ /* 0x000fc60000000800 */
[----:B------:R-:W-:Y:S02]  /*1490*/  IMAD.U32 R26, RZ, RZ, UR4 ;  /* 0x00000004ff1a7e24 */ /* 0x000fe4000f8e00ff */
[----:B------:R-:W-:Y:S01]  /*14a0*/  IMAD.MOV.U32 R25, RZ, RZ, R0 ;  /* 0x000000ffff197224 */ /* 0x000fe200078e0000 */
[----:B--2---:R0:W-:Y:S01]  /*14b0*/  STL [R1+0xc], R2 ;  /* 0x00000c0201007387 */ /* 0x0041e20000100800 */
[----:B------:R-:W-:Y:S01]  /*14c0*/  IMAD.MOV.U32 R10, RZ, RZ, R2 ;  /* 0x000000ffff0a7224 */ /* 0x000fe200078e0002 */
[----:B0-----:R-:W-:Y:S01]  /*14d0*/  MOV R2, UR5 ;  /* 0x0000000500027c02 */ /* 0x001fe20008000f00 */
[----:B-1----:R-:W-:Y:S06]  /*14e0*/  @P2 BRA `(.L_x_2182) ;  /* 0x0000000000282947 */ /* 0x002fec0003800000 */
[----:B------:R-:W-:Y:S02]  /*14f0*/  ULDC.64 UR4, c[0x0][0xa00] ;  /* 0x0002800000047ab9 */ /* 0x000fe40000000a00 */
[----:B------:R-:W-:-:S04]  /*1500*/  ISETP.NE.U32.AND P1, PT, RZ, UR4, PT ;  /* 0x00000004ff007c0c */ /* 0x000fc8000bf25070 */
[----:B------:R-:W-:-:S13]  /*1510*/  ISETP.NE.AND.EX P1, PT, RZ, UR5, PT, P1 ;  /* 0x00000005ff007c0c */ /* 0x000fda000bf25310 */
[----:B------:R-:W-:Y:S05]  /*1520*/  @!P1 BRA `(.L_x_2182) ;  /* 0x0000000000189947 */ /* 0x000fea0003800000 */
[----:B------:R-:W0:Y:S02]  /*1530*/  LDC.64 R4, c[0x0][0xa00] ;  /* 0x00028000ff047b82 */ /* 0x000e240000000a00 */
[----:B0-----:R-:W-:-:S05]  /*1540*/  IMAD.WIDE R4, R25, 0x4, R4 ;  /* 0x0000000419047825 */ /* 0x001fca00078e0204 */
[----:B------:R-:W2:Y:S04]  /*1550*/  LDG.E R0, desc[UR46][R4.64] ;  /* 0x0000002e04007981 */ /* 0x000ea8000c1e1900 */
[----:B------:R-:W2:Y:S02]  /*1560*/  LDG.E R7, desc[UR46][R4.64+0x4] ;  /* 0x0000042e04077981 */ /* 0x000ea4000c1e1900 */
[----:B--2---:R-:W-:-:S05]  /*1570*/  IMAD.IADD R10, R7, 0x1, -R0 ;  /* 0x00000001070a7824 */ /* 0x004fca00078e0a00 */
[----:B------:R0:W-:Y:S02]  /*1580*/  STL [R1+0xc], R10 ;  /* 0x00000c0a01007387 */ /* 0x0001e40000100800 */
.L_x_2182:
[----:B------:R-:W2:Y:S01]  /*1590*/  LDL R12, [R1+0x4] ;  /* 0x00000400010c7983 */ /* 0x000ea20000100800 */
[----:B------:R-:W-:-:S03]  /*15a0*/  ULDC.64 UR4, c[0x0][0xa20] ;  /* 0x0002880000047ab9 */ /* 0x000fc60000000a00 */
[----:B------:R-:W3:Y:S01]  /*15b0*/  LDL R30, [R1+0x8] ;  /* 0x00000800011e7983 */ /* 0x000ee20000100800 */
[----:B------:R-:W-:-:S04]  /*15c0*/  ISETP.NE.U32.AND P1, PT, RZ, UR4, PT ;  /* 0x00000004ff007c0c */ /* 0x000fc8000bf25070 */
[----:B------:R-:W-:Y:S01]  /*15d0*/  ISETP.NE.AND.EX P1, PT, RZ, UR5, PT, P1 ;  /* 0x00000005ff007c0c */ /* 0x000fe2000bf25310 */
[----:B--2---:R1:W-:Y:S04]  /*15e0*/  STL [R1+0x48], R12 ;  /* 0x0000480c01007387 */ /* 0x0043e80000100800 */
[----:B---3--:R1:W-:Y:S08]  /*15f0*/  STL [R1+0x40], R30 ;  /* 0x0000401e01007387 */ /* 0x0083f00000100800 */
[----:B------:R-:W-:Y:S05]  /*1600*/  @!P1 BRA `(.L_x_2183) ;  /* 0x0000000000109947 */ /* 0x000fea0003800000 */
[----:B------:R-:W-:-:S04]  /*1610*/  IADD3 R4, P0, R28, UR4, RZ ;  /* 0x000000041c047c10 */ /* 0x000fc8000ff1e0ff */
[----:B------:R-:W-:-:S05]  /*1620*/  IADD3.X R5, R29, UR5, RZ, P0, !PT ;  /* 0x000000051d057c10 */ /* 0x000fca00087fe4ff */
[----:B------:R2:W5:Y:S01]  /*1630*/  LDG.E R26, desc[UR46][R4.64] ;  /* 0x0000002e041a7981 */ /* 0x000562000c1e1900 */
[----:B------:R-:W-:Y:S05]  /*1640*/  BRA `(.L_x_2184) ;  /* 0x0000000000107947 */ /* 0x000fea0003800000 */
.L_x_2183:
[----:B------:R-:W-:Y:S05]  /*1650*/  @!P0 BRA `(.L_x_2184) ;  /* 0x00000000000c8947 */ /* 0x000fea0003800000 */
[----:B------:R-:W2:Y:S04]  /*1660*/  LDG.E R5, desc[UR46][R8.64] ;  /* 0x0000002e08057981 */ /* 0x000ea8000c1e1900 */
[----:B------:R-:W2:Y:S02]  /*1670*/  LDG.E R26, desc[UR46][R8.64+0x4] ;  /* 0x0000042e081a7981 */ /* 0x000ea4000c1e1900 */
[----:B--2---:R-:W-:-:S07]  /*1680*/  IMAD.IADD R26, R26, 0x1, -R5 ;  /* 0x000000011a1a7824 */ /* 0x004fce00078e0a05 */
.L_x_2184:
[----:B------:R-:W-:Y:S02]  /*1690*/  ULDC.64 UR4, c[0x0][0xa10] ;  /* 0x0002840000047ab9 */ /* 0x000fe40000000a00 */
[----:B------:R-:W-:-:S04]  /*16a0*/  ISETP.NE.U32.AND P0, PT, RZ, UR4, PT ;  /* 0x00000004ff007c0c */ /* 0x000fc8000bf05070 */
[----:B------:R-:W-:Y:S01]  /*16b0*/  ISETP.NE.AND.EX P0, PT, RZ, UR5, PT, P0 ;  /* 0x00000005ff007c0c */ /* 0x000fe2000bf05300 */
[----:B------:R-:W-:-:S12]  /*16c0*/  ULDC.64 UR4, c[0x0][0xa30] ;  /* 0x00028c0000047ab9 */ /* 0x000fd80000000a00 */
[----:B--2---:R-:W2:Y:S02]  /*16d0*/  @P0 LDC.64 R4, c[0x0][0xa10] ;  /* 0x00028400ff040b82 */ /* 0x004ea40000000a00 */
[----:B--2---:R-:W-:-:S05]  /*16e0*/  @P0 IMAD.WIDE R4, R25, 0x4, R4 ;  /* 0x0000000419040825 */ /* 0x004fca00078e0204 */
[----:B------:R-:W2:Y:S04]  /*16f0*/  @P0 LDG.E R0, desc[UR46][R4.64] ;  /* 0x0000002e04000981 */ /* 0x000ea8000c1e1900 */
[----:B------:R-:W2:Y:S01]  /*1700*/  @P0 LDG.E R9, desc[UR46][R4.64+0x4] ;  /* 0x0000042e04090981 */ /* 0x000ea2000c1e1900 */
[----:B-----5:R-:W-:Y:S01]  /*1710*/  IADD3 R11, -R3, R26, RZ ;  /* 0x0000001a030b7210 */ /* 0x020fe20007ffe1ff */
[----:B------:R-:W-:Y:S01]  /*1720*/  IMAD.MOV.U32 R123, RZ, RZ, R26 ;  /* 0x000000ffff7b7224 */ /* 0x000fe200078e001a */
[----:B------:R-:W-:Y:S02]  /*1730*/  LEA R3, R12, 0xff, 0x7 ;  /* 0x000000ff0c037811 */ /* 0x000fe400078e38ff */
[----:B------:R-:W-:Y:S01]  /*1740*/  ISETP.NE.U32.AND P1, PT, RZ, UR4, PT ;  /* 0x00000004ff007c0c */ /* 0x000fe2000bf25070 */
[----:B------:R-:W-:-:S03]  /*1750*/  IMAD.MOV R110, RZ, RZ, -R11 ;  /* 0x000000ffff6e7224 */ /* 0x000fc600078e0a0b */
[----:B------:R-:W-:Y:S02]  /*1760*/  ISETP.NE.AND.EX P1, PT, RZ, UR5, PT, P1 ;  /* 0x00000005ff007c0c */ /* 0x000fe4000bf25310 */
[----:B------:R-:W-:-:S11]  /*1770*/  VIMNMX R110, RZ, R110, !PT ;  /* 0x0000006eff6e7248 */ /* 0x000fd60007fe0100 */
[----:B------:R-:W-:-:S04]  /*1780*/  @P1 IADD3 R6, P2, R28, UR4, RZ ;  /* 0x000000041c061c10 */ /* 0x000fc8000ff5e0ff */
[----:B------:R-:W-:-:S05]  /*1790*/  @P1 IADD3.X R7, R29, UR5, RZ, P2, !PT ;  /* 0x000000051d071c10 */ /* 0x000fca00097fe4ff */
[----:B------:R3:W5:Y:S01]  /*17a0*/  @P1 LDG.E R123, desc[UR46][R6.64] ;  /* 0x0000002e067b1981 */ /* 0x000762000c1e1900 */
[----:B--2---:R-:W-:-:S04]  /*17b0*/  @P0 IMAD.IADD R2, R9, 0x1, -R0 ;  /* 0x0000000109020824 */ /* 0x004fc800078e0a00 */
[----:B------:R-:W-:-:S04]  /*17c0*/  IMAD.IADD R8, R11, 0x1, R2 ;  /* 0x000000010b087824 */ /* 0x000fc800078e0202 */
[C---:B------:R-:W-:Y:S01]  /*17d0*/  VIADD R0, R8.reuse, 0x7f ;  /* 0x0000007f08007836 */ /* 0x040fe20000000000 */
[----:B------:R-:W-:Y:S01]  /*17e0*/  IADD3 R4, R8, R3, -R10 ;  /* 0x0000000308047210 */ /* 0x000fe20007ffe80a */
[----:B------:R3:W-:Y:S03]  /*17f0*/  STL [R1+0x20], R8 ;  /* 0x0000200801007387 */ /* 0x0007e60000100800 */
[----:B------:R-:W-:Y:S02]  /*1800*/  SHF.R.S32.HI R3, RZ, 0x1f, R0 ;  /* 0x0000001fff037819 */ /* 0x000fe40000011400 */
[----:B------:R-:W-:Y:S02]  /*1810*/  SHF.R.S32.HI R5, RZ, 0x1f, R4 ;  /* 0x0000001fff057819 */ /* 0x000fe40000011404 */
[----:B------:R-:W-:Y:S02]  /*1820*/  LEA.HI R3, R3, R0, RZ, 0x7 ;  /* 0x0000000003037211 */ /* 0x000fe400078f38ff */
[----:B------:R-:W-:-:S02]  /*1830*/  LEA.HI R5, R5, R4, RZ, 0x7 ;  /* 0x0000000405057211 */ /* 0x000fc400078f38ff */
[----:B------:R-:W-:Y:S02]  /*1840*/  SHF.R.S32.HI R133, RZ, 0x7, R3 ;  /* 0x00000007ff857819 */ /* 0x000fe40000011403 */
[----:B------:R-:W-:-:S04]  /*1850*/  SHF.R.S32.HI R0, RZ, 0x7, R5 ;  /* 0x00000007ff007819 */ /* 0x000fc80000011405 */
[----:B------:R-:W-:-:S05]  /*1860*/  VIMNMX R0, R133, R0, PT ;  /* 0x0000000085007248 */ /* 0x000fca0003fe0100 */
[----:B------:R-:W-:-:S05]  /*1870*/  IMAD R3, R0, 0x80, -R11 ;  /* 0x0000008000037824 */ /* 0x000fca00078e0a0b */
[----:B------:R-:W-:-:S04]  /*1880*/  VIMNMX R3, R3, R2, PT ;  /* 0x0000000203037248 */ /* 0x000fc80003fe0100 */
[----:B------:R-:W-:Y:S02]  /*1890*/  ISETP.GT.AND P0, PT, R3, R110, PT ;  /* 0x0000006e0300720c */ /* 0x000fe40003f04270 */
[----:B------:R-:W-:-:S05]  /*18a0*/  SHF.R.U32.HI R110, RZ, 0x7, R110 ;  /* 0x00000007ff6e7819 */ /* 0x000fca000001166e */
[----:B------:R-:W-:-:S06]  /*18b0*/  IMAD.MOV.U32 R24, RZ, RZ, R110 ;  /* 0x000000ffff187224 */ /* 0x000fcc00078e006e */
[----:B------:R-:W-:-:S04]  /*18c0*/  @P0 IADD3 R0, R3, 0x7f, RZ ;  /* 0x0000007f03000810 */ /* 0x000fc80007ffe0ff */
[----:B------:R-:W-:-:S04]  /*18d0*/  @P0 SHF.R.S32.HI R3, RZ, 0x1f, R0 ;  /* 0x0000001fff030819 */ /* 0x000fc80000011400 */
[----:B------:R-:W-:-:S04]  /*18e0*/  @P0 LEA.HI R3, R3, R0, RZ, 0x7 ;  /* 0x0000000003030211 */ /* 0x000fc800078f38ff */
[----:B------:R-:W-:Y:S02]  /*18f0*/  @P0 SHF.R.S32.HI R24, RZ, 0x7, R3 ;  /* 0x00000007ff180819 */ /* 0x000fe40000011403 */
[----:B------:R-:W-:Y:S02]  /*1900*/  PLOP3.LUT P0, PT, PT, PT, PT, 0x80, 0x0 ;  /* 0x000000000000781c */ /* 0x000fe40003f0f070 */
[----:B------:R-:W-:-:S13]  /*1910*/  ISETP.GT.AND P1, PT, R24, R110, PT ;  /* 0x0000006e1800720c */ /* 0x000fda0003f24270 */
[----:B---3--:R-:W-:Y:S05]  /*1920*/  @!P1 BRA `(.L_x_2185) ;  /* 0x000000a8006c9947 */ /* 0x008fea0003800000 */
        /* <DEDUP_REMOVED lines=8> */
[----:B------:R2:W3:Y:S01]  /*19b0*/  LDC.64 R14, c[0x4][R0] ;  /* 0x01000000000e7b82 */ /* 0x0004e20000000a00 */
[----:B------:R-:W-:Y:S01]  /*19c0*/  IMAD.U32 R5, RZ, RZ, UR5 ;  /* 0x00000005ff057e24 */ /* 0x000fe2000f8e00ff */
[----:B------:R-:W-:Y:S01]  /*19d0*/  ULDC.64 UR4, c[0x4][0x1d0] ;  /* 0x0100740000047ab9 */ /* 0x000fe20000000a00 */
[----:B0-----:R-:W-:Y:S01]  /*19e0*/  IMAD.U32 R10, RZ, RZ, UR6 ;  /* 0x00000006ff0a7e24 */ /* 0x001fe2000f8e00ff */
[----:B------:R-:W-:Y:S01]  /*19f0*/  MOV R7, UR5 ;  /* 0x0000000500077c02 */ /* 0x000fe20008000f00 */
[----:B------:R-:W-:Y:S02]  /*1a00*/  IMAD.U32 R6, RZ, RZ, UR4 ;  /* 0x00000004ff067e24 */ /* 0x000fe4000f8e00ff */
[----:B------:R-:W-:-:S02]  /*1a10*/  IMAD.U32 R11, RZ, RZ, UR7 ;  /* 0x00000007ff0b7e24 */ /* 0x000fc4000f8e00ff */
[----:B------:R-:W-:Y:S02]  /*1a20*/  IMAD.MOV.U32 R8, RZ, RZ, 0x70 ;  /* 0x00000070ff087424 */ /* 0x000fe400078e00ff */
[----:B-1----:R-:W-:Y:S02]  /*1a30*/  IMAD.MOV.U32 R12, RZ, RZ, 0x1 ;  /* 0x00000001ff0c7424 */ /* 0x002fe400078e00ff */
[----:B--2---:R-:W-:-:S07]  /*1a40*/  IMAD.MOV.U32 R13, RZ, RZ, RZ ;  /* 0x000000ffff0d7224 */ /* 0x004fce00078e00ff */
[----:B------:R-:W-:-:S07]  /*1a50*/  LEPC R20, `(.L_x_2187) ;  /* 0x000000001014794e */ /* 0x000fce0000000000 */
[----:B---3-5:R-:W-:Y:S05]  /*1a60*/  CALL.ABS.NOINC R14 ;  /* 0x000000000e007343 */ /* 0x028fea0003c00000 */
.L_x_2187:
[----:B------:R-:W-:Y:S05]  /*1a70*/  BSYNC B6 ;  /* 0x0000000000067941 */ /* 0x000fea0003800000 */
.L_x_2186:
        /* <DEDUP_REMOVED lines=20> */
.L_x_2189:
[----:B------:R-:W-:Y:S05]  /*1bc0*/  BSYNC B6 ;  /* 0x0000000000067941 */ /* 0x000fea0003800000 */
.L_x_2188:
[----:B------:R-:W-:Y:S01]  /*1bd0*/  ULDC.64 UR4, c[0x0][0x9f8] ;  /* 0x00027e0000047ab9 */ /* 0x000fe20000000a00 */
[----:B------:R-:W2:Y:S01]  /*1be0*/  LDL R14, [R1+0x14] ;  /* 0x00001400010e7983 */ /* 0x000ea20000100800 */
[----:B------:R-:W-:Y:S01]  /*1bf0*/  ISETP.NE.U32.AND P0, PT, RZ, UR4, PT ;  /* 0x00000004ff007c0c */ /* 0x000fe2000bf05070 */
[----:B------:R-:W3:Y:S08]  /*1c00*/  LDC R0, c[0x0][0x428] ;  /* 0x00010a00ff007b82 */ /* 0x000ef00000000800 */
[----:B------:R-:W4:Y:S01]  /*1c10*/  LDC.64 R102, c[0x0][0x2f0] ;  /* 0x0000bc00ff667b82 */ /* 0x000f220000000a00 */
[----:B------:R-:W-:Y:S01]  /*1c20*/  ISETP.NE.AND.EX P0, PT, RZ, UR5, PT, P0 ;  /* 0x00000005ff007c0c */ /* 0x000fe2000bf05300 */
[----:B------:R-:W2:Y:S01]  /*1c30*/  LDL R36, [R1+0x18] ;  /* 0x0000180001247983 */ /* 0x000ea20000100800 */
[----:B------:R-:W-:Y:S01]  /*1c40*/  IMAD.IADD R45, R27, 0x1, R26 ;  /* 0x000000011b2d7824 */ /* 0x000fe200078e021a */
[----:B------:R-:W-:-:S02]  /*1c50*/  ULDC.64 UR6, c[0x0][0xa08] ;  /* 0x0002820000067ab9 */ /* 0x000fc40000000a00 */
[----:B------:R-:W2:Y:S01]  /*1c60*/  LDL R34, [R1+0x1c] ;  /* 0x00001c0001227983 */ /* 0x000ea20000100800 */
[----:B------:R-:W-:Y:S01]  /*1c70*/  IMAD.MOV.U32 R3, RZ, RZ, R30 ;  /* 0x000000ffff037224 */ /* 0x000fe200078e001e */
[----:B------:R-:W0:Y:S02]  /*1c80*/  LDC.64 R116, c[0x0][0x3d8] ;  /* 0x0000f600ff747b82 */ /* 0x000e240000000a00 */
[----:B------:R-:W2:Y:S04]  /*1c90*/  LDL R31, [R1+0x2c] ;  /* 0x00002c00011f7983 */ /* 0x000ea80000100800 */
[----:B------:R-:W-:Y:S01]  /*1ca0*/  @P0 IADD3 R4, P1, R28, UR4, RZ ;  /* 0x000000041c040c10 */ /* 0x000fe2000ff3e0ff */
[----:B------:R-:W2:Y:S01]  /*1cb0*/  LDL R33, [R1+0x30] ;  /* 0x0000300001217983 */ /* 0x000ea20000100800 */
[----:B------:R-:W1:Y:S02]  /*1cc0*/  LDC R37, c[0x0][0x3d4] ;  /* 0x0000f500ff257b82 */ /* 0x000e640000000800 */
[----:B------:R-:W-:Y:S01]  /*1cd0*/  @P0 IADD3.X R5, R29, UR5, RZ, P1, !PT ;  /* 0x000000051d050c10 */ /* 0x000fe20008ffe4ff */
[----:B------:R-:W2:Y:S01]  /*1ce0*/  LDL R15, [R1+0x28] ;  /* 0x00002800010f7983 */ /* 0x000ea20000100800 */
[----:B------:R-:W0:Y:S01]  /*1cf0*/  S2R R20, SR_TID.X ;  /* 0x0000000000147919 */ /* 0x000e220000002100 */
[----:B------:R-:W-:Y:S01]  /*1d00*/  SHF.R.S32.HI R39, RZ, 0x1f, R45 ;  /* 0x0000001fff277819 */ /* 0x000fe2000001142d */
[----:B------:R-:W-:Y:S01]  /*1d10*/  ULDC.64 UR4, c[0x0][0x2f8] ;  /* 0x0000be0000047ab9 */ /* 0x000fe20000000a00 */
[----:B------:R4:W2:Y:S01]  /*1d20*/  @P0 LDG.E R25, desc[UR46][R4.64] ;  /* 0x0000002e04190981 */ /* 0x0008a2000c1e1900 */
[----:B---3--:R-:W-:-:S02]  /*1d30*/  ISETP.NE.AND P0, PT, R0, 0x1, PT ;  /* 0x000000010000780c */ /* 0x008fc40003f05270 */
[-C--:B----4-:R-:W-:Y:S02]  /*1d40*/  IMAD R6, R39, R102.reuse, RZ ;  /* 0x0000006627067224 */ /* 0x090fe400078e02ff */
[----:B------:R-:W-:-:S09]  /*1d50*/  IMAD.WIDE.U32 R4, R45, R102, RZ ;  /* 0x000000662d047225 */ /* 0x000fd200078e00ff */
[----:B------:R-:W3:Y:S08]  /*1d60*/  @P0 LDC R0, c[0x0][0x42c] ;  /* 0x00010b00ff000b82 */ /* 0x000ef00000000800 */
[----:B------:R-:W4:Y:S01]  /*1d70*/  @P0 LDC R7, c[0x0][0x430] ;  /* 0x00010c00ff070b82 */ /* 0x000f220000000800 */
[----:B0-----:R-:W-:Y:S01]  /*1d80*/  SHF.R.U32.HI R32, RZ, 0x7, R20 ;  /* 0x00000007ff207819 */ /* 0x001fe20000011614 */
[----:B---3--:R-:W-:-:S05]  /*1d90*/  @P0 IMAD.HI.U32 R0, R30, R0, RZ ;  /* 0x000000001e000227 */ /* 0x008fca00078e00ff */
[----:B----4-:R-:W-:Y:S01]  /*1da0*/  @P0 SHF.R.U32.HI R3, RZ, R7, R0 ;  /* 0x00000007ff030219 */ /* 0x010fe20000011600 */
[----:B------:R-:W-:Y:S01]  /*1db0*/  IMAD R7, R45, R103, R6 ;  /* 0x000000672d077224 */ /* 0x000fe200078e0206 */
[----:B------:R-:W-:Y:S02]  /*1dc0*/  ISETP.NE.U32.AND P0, PT, RZ, UR6, PT ;  /* 0x00000006ff007c0c */ /* 0x000fe4000bf05070 */
[----:B------:R-:W-:Y:S02]  /*1dd0*/  SHF.R.S32.HI R8, RZ, 0x1f, R3 ;  /* 0x0000001fff087819 */ /* 0x000fe40000011403 */
[----:B------:R-:W-:Y:S02]  /*1de0*/  IADD3 R5, R5, R7, RZ ;  /* 0x0000000705057210 */ /* 0x000fe40007ffe0ff */
[----:B------:R-:W-:Y:S01]  /*1df0*/  ISETP.NE.AND.EX P0, PT, RZ, UR7, PT, P0 ;  /* 0x00000007ff007c0c */ /* 0x000fe2000bf05300 */
[----:B------:R-:W-:Y:S01]  /*1e00*/  IMAD R6, R8, UR4, RZ ;  /* 0x0000000408067c24 */ /* 0x000fe2000f8e02ff */
[----:B------:R-:W-:Y:S01]  /*1e10*/  ISETP.NE.AND P6, PT, R32, 0x1, PT ;  /* 0x000000012000780c */ /* 0x000fe20003fc5270 */
[----:B------:R-:W-:-:S04]  /*1e20*/  IMAD.WIDE.U32 R4, R3, UR4, R4 ;  /* 0x0000000403047c25 */ /* 0x000fc8000f8e0004 */
[----:B------:R-:W-:Y:S01]  /*1e30*/  IMAD R7, R3, UR5, R6 ;  /* 0x0000000503077c24 */ /* 0x000fe2000f8e0206 */
[----:B------:R-:W-:-:S03]  /*1e40*/  ULDC.64 UR4, c[0x0][0x300] ;  /* 0x0000c00000047ab9 */ /* 0x000fc60000000a00 */
[----:B------:R-:W-:Y:S01]  /*1e50*/  IMAD.IADD R5, R5, 0x1, R7 ;  /* 0x0000000105057824 */ /* 0x000fe200078e0207 */
[----:B------:R-:W-:Y:S01]  /*1e60*/  SHF.R.S32.HI R17, RZ, 0x1f, R16 ;  /* 0x0000001fff117819 */ /* 0x000fe20000011410 */
[----:B------:R-:W0:Y:S01]  /*1e70*/  LDC.64 R6, c[0x0][0x3e8] ;  /* 0x0000fa00ff067b82 */ /* 0x000e220000000a00 */
[----:B-1----:R-:W-:Y:S02]  /*1e80*/  ISETP.GE.AND P2, PT, R16, R37, PT ;  /* 0x000000251000720c */ /* 0x002fe40003f46270 */
[----:B------:R-:W-:Y:S01]  /*1e90*/  SHF.L.U32 R27, R233, 0x7, RZ ;  /* 0x00000007e91b7819 */ /* 0x000fe200000006ff */
[----:B------:R-:W-:-:S03]  /*1ea0*/  IMAD.SHL.U32 R28, R234, 0x80, RZ ;  /* 0x00000080ea1c7824 */ /* 0x000fc600078e00ff */
[----:B------:R-:W-:-:S04]  /*1eb0*/  LOP3.LUT R27, R27, 0x380, RZ, 0xc0, !PT ;  /* 0x000003801b1b7812 */ /* 0x000fc800078ec0ff */
[----:B------:R-:W-:Y:S02]  /*1ec0*/  SHF.R.U32.HI R21, RZ, 0x3, R27 ;  /* 0x00000003ff157819 */ /* 0x000fe4000001161b */
[----:B------:R-:W-:Y:S02]  /*1ed0*/  LOP3.LUT R28, R28, 0x380, RZ, 0xc0, !PT ;  /* 0x000003801c1c7812 */ /* 0x000fe400078ec0ff */
[C---:B------:R-:W-:Y:S02]  /*1ee0*/  SHF.L.U64.HI R93, R102.reuse, 0x5, R103 ;  /* 0x00000005665d7819 */ /* 0x040fe40000010267 */
[----:B------:R-:W-:Y:S01]  /*1ef0*/  SHF.L.U32 R92, R102, 0x5, RZ ;  /* 0x00000005665c7819 */ /* 0x000fe200000006ff */
[----:B0-----:R-:W-:-:S04]  /*1f00*/  IMAD R12, R23, R6, RZ ;  /* 0x00000006170c7224 */ /* 0x001fc800078e02ff */
[C---:B------:R-:W-:Y:S02]  /*1f10*/  IMAD R89, R22.reuse, R7, R12 ;  /* 0x0000000716597224 */ /* 0x040fe400078e020c */
[----:B------:R-:W-:Y:S01]  /*1f20*/  IMAD.WIDE.U32 R12, R22, R6, R16 ;  /* 0x00000006160c7225 */ /* 0x000fe200078e0010 */
[----:B-----5:R-:W-:-:S03]  /*1f30*/  SHF.R.S32.HI R29, RZ, 0x1f, R123 ;  /* 0x0000001fff1d7819 */ /* 0x020fc6000001147b */
[----:B------:R-:W-:Y:S02]  /*1f40*/  IMAD.MOV.U32 R88, RZ, RZ, R12 ;  /* 0x000000ffff587224 */ /* 0x000fe400078e000c */
[----:B------:R-:W-:Y:S02]  /*1f50*/  IMAD.SHL.U32 R26, R235, 0x80, RZ ;  /* 0x00000080eb1a7824 */ /* 0x000fe400078e00ff */
[----:B------:R-:W-:-:S03]  /*1f60*/  IMAD.WIDE.U32 R46, R22, R102, R92 ;  /* 0x00000066162e7225 */ /* 0x000fc600078e005c */
[----:B------:R-:W-:Y:S01]  /*1f70*/  LOP3.LUT R26, R26, 0x380, RZ, 0xc0, !PT ;  /* 0x000003801a1a7812 */ /* 0x000fe200078ec0ff */
[----:B------:R-:W-:Y:S01]  /*1f80*/  IMAD.WIDE.U32 R42, R22, R102, R16 ;  /* 0x00000066162a7225 */ /* 0x000fe200078e0010 */
[----:B------:R-:W-:-:S03]  /*1f90*/  IADD3 R109, P1, R92, R46, RZ ;  /* 0x0000002e5c6d7210 */ /* 0x000fc60007f3e0ff */
[----:B------:R-:W-:Y:S01]  /*1fa0*/  IMAD R30, R29, R116, RZ ;  /* 0x000000741d1e7224 */ /* 0x000fe200078e02ff */
[----:B------:R-:W-:Y:S01]  /*1fb0*/  SHF.R.U32.HI R20, RZ, 0x3, R26 ;  /* 0x00000003ff147819 */ /* 0x000fe2000001161a */
[----:B------:R-:W-:Y:S01]  /*1fc0*/  IMAD.SHL.U32 R122, R37, 0x2, RZ ;  /* 0x00000002257a7824 */ /* 0x000fe200078e00ff */
[----:B------:R-:W-:Y:S01]  /*1fd0*/  SHF.L.U64.HI R115, R6, 0x7, R7 ;  /* 0x0000000706737819 */ /* 0x000fe20000010207 */
[----:B------:R-:W-:Y:S01]  /*1fe0*/  VIADD R129, R32, 0x8 ;  /* 0x0000000820817836 */ /* 0x000fe20000000000 */
[C---:B------:R-:W-:Y:S01]  /*1ff0*/  SHF.L.U64.HI R111, R102.reuse, 0x6, R103 ;  /* 0x00000006666f7819 */ /* 0x040fe20000010267 */
[----:B------:R-:W-:Y:S01]  /*2000*/  IMAD.SHL.U32 R132, R102, 0x80, RZ ;  /* 0x0000008066847824 */ /* 0x000fe200078e00ff */
[----:B--2---:R-:W-:Y:S02]  /*2010*/  SHF.R.S32.HI R0, RZ, 0x1f, R25 ;  /* 0x0000001fff007819 */ /* 0x004fe40000011419 */
[----:B------:R-:W-:Y:S02]  /*2020*/  SEL R99, R25, RZ, !P0 ;  /* 0x000000ff19637207 */ /* 0x000fe40004000000 */
[----:B------:R-:W-:-:S05]  /*2030*/  SEL R10, R0, RZ, !P0 ;  /* 0x000000ff000a7207 */ /* 0x000fca0004000000 */
[----:B------:R-:W-:Y:S02]  /*2040*/  IMAD R0, R10, UR4, RZ ;  /* 0x000000040a007c24 */ /* 0x000fe4000f8e02ff */
[----:B------:R-:W-:-:S04]  /*2050*/  IMAD.WIDE.U32 R100, R99, UR4, R4 ;  /* 0x0000000463647c25 */ /* 0x000fc8000f8e0004 */
[----:B------:R-:W-:Y:S01]  /*2060*/  IMAD R35, R99, UR5, R0 ;  /* 0x0000000563237c24 */ /* 0x000fe2000f8e0200 */
[----:B------:R-:W-:Y:S05]  /*2070*/  @!P6 WARPSYNC.ALL ;  /* 0x000000000000e948 */ /* 0x000fea0003800000 */
[----:B------:R-:W-:Y:S02]  /*2080*/  ULDC.64 UR4, c[0x0][0x320] ;  /* 0x0000c80000047ab9 */ /* 0x000fe40000000a00 */
[----:B------:R-:W-:Y:S02]  /*2090*/  IMAD R0, R8, UR4, RZ ;  /* 0x0000000408007c24 */ /* 0x000fe4000f8e02ff */
[----:B------:R-:W-:-:S04]  /*20a0*/  IMAD.WIDE.U32 R4, R3, UR4, R16 ;  /* 0x0000000403047c25 */ /* 0x000fc8000f8e0010 */
[----:B------:R-:W-:Y:S01]  /*20b0*/  IMAD R9, R3, UR5, R0 ;  /* 0x0000000503097c24 */ /* 0x000fe2000f8e0200 */
[----:B------:R-:W-:Y:S02]  /*20c0*/  ULDC.64 UR4, c[0x0][0x328] ;  /* 0x0000ca0000047ab9 */ /* 0x000fe40000000a00 */
[----:B------:R-:W-:Y:S02]  /*20d0*/  IMAD R0, R10, UR4, RZ ;  /* 0x000000040a007c24 */ /* 0x000fe4000f8e02ff */
[----:B------:R-:W-:Y:S01]  /*20e0*/  IMAD.IADD R5, R5, 0x1, R9 ;  /* 0x0000000105057824 */ /* 0x000fe200078e0209 */
[--C-:B------:R-:W-:Y:S01]  /*20f0*/  SHF.R.S32.HI R9, RZ, 0x1f, R19.reuse ;  /* 0x0000001fff097819 */ /* 0x100fe20000011413 */
[----:B------:R-:W-:Y:S02]  /*2100*/  IMAD R51, R99, UR5, R0 ;  /* 0x0000000563337c24 */ /* 0x000fe4000f8e0200 */
[----:B------:R-:W-:Y:S02]  /*2110*/  IMAD R0, R23, R116, RZ ;  /* 0x0000007417007224 */ /* 0x000fe400078e02ff */
[----:B------:R-:W-:-:S02]  /*2120*/  IMAD.MOV.U32 R8, RZ, RZ, R19 ;  /* 0x000000ffff087224 */ /* 0x000fc400078e0013 */
[----:B------:R-:W-:Y:S01]  /*2130*/  IMAD.WIDE.U32 R98, R99, UR4, R4 ;  /* 0x0000000463627c25 */ /* 0x000fe2000f8e0004 */
[----:B------:R-:W-:Y:S01]  /*2140*/  SHF.R.U32.HI R25, RZ, 0x3, R28 ;  /* 0x00000003ff197819 */ /* 0x000fe2000001161c */
[----:B------:R-:W-:Y:S02]  /*2150*/  ULDC UR4, c[0x0][0x2e4] ;  /* 0x0000b90000047ab9 */ /* 0x000fe40000000800 */
[C---:B------:R-:W-:Y:S02]  /*2160*/  IMAD R3, R22.reuse, R117, R0 ;  /* 0x0000007516037224 */ /* 0x040fe400078e0200 */
[----:B------:R-:W-:-:S04]  /*2170*/  IMAD.WIDE.U32 R4, R22, R116, R8 ;  /* 0x0000007416047225 */ /* 0x000fc800078e0008 */
[----:B------:R-:W-:-:S04]  /*2180*/  IMAD.WIDE.U32 R10, R22, R116, R16 ;  /* 0x00000074160a7225 */ /* 0x000fc800078e0010 */
[----:B------:R-:W-:Y:S02]  /*2190*/  IMAD.IADD R5, R5, 0x1, R3 ;  /* 0x0000000105057824 */ /* 0x000fe400078e0203 */
[----:B------:R-:W-:Y:S01]  /*21a0*/  IMAD.IADD R11, R3, 0x1, R11 ;  /* 0x00000001030b7824 */ /* 0x000fe200078e020b */
[----:B------:R-:W-:Y:S01]  /*21b0*/  SEL R3, R37, RZ, P2 ;  /* 0x000000ff25037207 */ /* 0x000fe20001000000 */
[----:B------:R-:W-:-:S04]  /*21c0*/  IMAD.WIDE.U32 R8, R22, R6, R8 ;  /* 0x0000000616087225 */ /* 0x000fc800078e0008 */
[----:B------:R-:W-:Y:S02]  /*21d0*/  IMAD.IADD R3, R16, 0x1, R3 ;  /* 0x0000000110037824 */ /* 0x000fe400078e0203 */
[----:B------:R-:W-:-:S03]  /*21e0*/  IMAD.MOV.U32 R90, RZ, RZ, R8 ;  /* 0x000000ffff5a7224 */ /* 0x000fc600078e0008 */
[----:B------:R-:W-:-:S04]  /*21f0*/  SHF.R.S32.HI R8, RZ, 0x1f, R3 ;  /* 0x0000001fff087819 */ /* 0x000fc80000011403 */
[CC--:B------:R-:W-:Y:S02]  /*2200*/  LEA.HI R41, R8.reuse, R3.reuse, RZ, 0x4 ;  /* 0x0000000308297211 */ /* 0x0c0fe400078f20ff */
[----:B------:R-:W-:-:S05]  /*2210*/  LEA.HI R3, R8, R3, RZ, 0x7 ;  /* 0x0000000308037211 */ /* 0x000fca00078f38ff */
[----:B------:R-:W-:Y:S01]  /*2220*/  IMAD.SHL.U32 R8, R3, 0x80, RZ ;  /* 0x0000008003087824 */ /* 0x000fe200078e00ff */
[--C-:B------:R-:W-:Y:S02]  /*2230*/  LOP3.LUT R3, R14, 0x70, R41.reuse, 0xf8, !PT ;  /* 0x000000700e037812 */ /* 0x100fe400078ef829 */
[--C-:B------:R-:W-:Y:S02]  /*2240*/  LOP3.LUT R14, R27, 0x70, R41.reuse, 0xf8, !PT ;  /* 0x000000701b0e7812 */ /* 0x100fe400078ef829 */
[----:B------:R-:W-:Y:S02]  /*2250*/  LOP3.LUT R8, R8, 0xffffc000, RZ, 0xc0, !PT ;  /* 0xffffc00008087812 */ /* 0x000fe400078ec0ff */
[----:B------:R-:W-:Y:S02]  /*2260*/  LOP3.LUT R3, R3, R36, RZ, 0x3c, !PT ;  /* 0x0000002403037212 */ /* 0x000fe400078e3cff */
[----:B------:R-:W-:Y:S02]  /*2270*/  LOP3.LUT R119, R14, R21, RZ, 0x3c, !PT ;  /* 0x000000150e777212 */ /* 0x000fe400078e3cff */
[----:B------:R-:W-:Y:S01]  /*2280*/  IADD3 R121, R3, R8, R34 ;  /* 0x0000000803797210 */ /* 0x000fe20007ffe022 */
[----:B------:R-:W-:Y:S01]  /*2290*/  IMAD R3, R23, R102, RZ ;  /* 0x0000006617037224 */ /* 0x000fe200078e02ff */
[----:B------:R-:W-:-:S02]  /*22a0*/  LOP3.LUT R12, R28, 0x70, R41, 0xf8, !PT ;  /* 0x000000701c0c7812 */ /* 0x000fc400078ef829 */
[----:B------:R-:W-:Y:S01]  /*22b0*/  IADD3 R119, R119, R8, R31 ;  /* 0x0000000877777210 */ /* 0x000fe20007ffe01f */
[C---:B------:R-:W-:Y:S01]  /*22c0*/  IMAD R31, R22.reuse, R103, R3 ;  /* 0x00000067161f7224 */ /* 0x040fe200078e0203 */
[----:B------:R-:W-:Y:S02]  /*22d0*/  IADD3 R91, R9, R89, RZ ;  /* 0x00000059095b7210 */ /* 0x000fe40007ffe0ff */
[----:B------:R-:W-:Y:S02]  /*22e0*/  IADD3 R44, P0, R22, R45, RZ ;  /* 0x0000002d162c7210 */ /* 0x000fe40007f1e0ff */
[----:B------:R-:W-:Y:S01]  /*22f0*/  LOP3.LUT R9, R12, R25, RZ, 0x3c, !PT ;  /* 0x000000190c097212 */ /* 0x000fe200078e3cff */
[----:B------:R-:W-:Y:S01]  /*2300*/  IMAD.IADD R89, R89, 0x1, R13 ;  /* 0x0000000159597824 */ /* 0x000fe200078e020d */
[----:B------:R-:W-:Y:S01]  /*2310*/  IADD3 R3, R31, R47, RZ ;  /* 0x0000002f1f037210 */ /* 0x000fe20007ffe0ff */
[----:B------:R-:W-:Y:S01]  /*2320*/  IMAD.WIDE.U32 R96, R123, R116, R4 ;  /* 0x000000747b607225 */ /* 0x000fe200078e0004 */
[----:B------:R-:W-:-:S02]  /*2330*/  LOP3.LUT R13, R26, 0x70, R41, 0xf8, !PT ;  /* 0x000000701a0d7812 */ /* 0x000fc400078ef829 */
[----:B------:R-:W-:Y:S01]  /*2340*/  IADD3 R120, R9, R8, R33 ;  /* 0x0000000809787210 */ /* 0x000fe20007ffe021 */
[----:B------:R-:W-:Y:S02]  /*2350*/  IMAD.X R45, R23, 0x1, R39, P0 ;  /* 0x00000001172d7824 */ /* 0x000fe400000e0627 */
[----:B------:R-:W-:Y:S01]  /*2360*/  IMAD.IADD R34, R101, 0x1, R35 ;  /* 0x0000000165227824 */ /* 0x000fe200078e0223 */
[----:B------:R-:W-:Y:S01]  /*2370*/  IADD3 R35, P0, R100, R42, RZ ;  /* 0x0000002a64237210 */ /* 0x000fe20007f1e0ff */
[----:B------:R-:W-:Y:S02]  /*2380*/  IMAD R33, R123, R117, R30 ;  /* 0x000000757b217224 */ /* 0x000fe400078e021e */
[----:B------:R-:W-:Y:S02]  /*2390*/  IMAD R4, R29, R6, RZ ;  /* 0x000000061d047224 */ /* 0x000fe400078e02ff */
[----:B------:R-:W-:Y:S01]  /*23a0*/  IMAD.IADD R30, R43, 0x1, R31 ;  /* 0x000000012b1e7824 */ /* 0x000fe200078e021f */
[----:B------:R-:W-:Y:S01]  /*23b0*/  P2R R0, PR, RZ, 0x4 ;  /* 0x00000004ff007803 */ /* 0x000fe20000000000 */
[----:B------:R-:W-:Y:S01]  /*23c0*/  IMAD.X R29, R3, 0x1, R93, P1 ;  /* 0x00000001031d7824 */ /* 0x000fe200008e065d */
[----:B------:R-:W-:Y:S01]  /*23d0*/  LOP3.LUT R13, R13, R20, RZ, 0x3c, !PT ;  /* 0x000000140d0d7212 */ /* 0x000fe200078e3cff */
[----:B------:R-:W-:Y:S01]  /*23e0*/  IMAD.WIDE.U32 R94, R123, R116, R10 ;  /* 0x000000747b5e7225 */ /* 0x000fe200078e000a */
[----:B------:R-:W-:-:S02]  /*23f0*/  IADD3 R114, P1, R109, R92, RZ ;  /* 0x0000005c6d727210 */ /* 0x000fc40007f3e0ff */
[----:B------:R-:W-:Y:S01]  /*2400*/  IADD3 R37, P3, R100, 0x80, RZ ;  /* 0x0000008064257810 */ /* 0x000fe20007f7e0ff */
[----:B------:R-:W-:Y:S01]  /*2410*/  IMAD R49, R123, R7, R4 ;  /* 0x000000077b317224 */ /* 0x000fe200078e0204 */
[----:B------:R-:W-:Y:S01]  /*2420*/  IADD3 R39, P2, R35, 0x80, RZ ;  /* 0x0000008023277810 */ /* 0x000fe20007f5e0ff */
[----:B------:R-:W-:Y:S01]  /*2430*/  IMAD.WIDE.U32 R88, R123, R6, R88 ;  /* 0x000000067b587225 */ /* 0x000fe200078e0058 */
[----:B------:R-:W-:-:S03]  /*2440*/  LOP3.LUT R36, R41, 0xfffffff0, RZ, 0xc0, !PT ;  /* 0xfffffff029247812 */ /* 0x000fc600078ec0ff */
[----:B------:R-:W-:Y:S02]  /*2450*/  VIADD R5, R16, 0x80 ;  /* 0x0000008010057836 */ /* 0x000fe40000000000 */
[----:B------:R-:W-:Y:S01]  /*2460*/  IMAD.WIDE.U32 R90, R123, R6, R90 ;  /* 0x000000067b5a7225 */ /* 0x000fe200078e005a */
[----:B------:R-:W-:-:S03]  /*2470*/  IADD3 R118, R13, R8, R15 ;  /* 0x000000080d767210 */ /* 0x000fc60007ffe00f */
[--C-:B------:R-:W-:Y:S01]  /*2480*/  IMAD.X R38, R30, 0x1, R34.reuse, P0 ;  /* 0x000000011e267824 */ /* 0x100fe200000e0622 */
[C-C-:B------:R-:W-:Y:S01]  /*2490*/  SHF.L.U64.HI R10, R6.reuse, 0x5, R7.reuse ;  /* 0x00000005060a7819 */ /* 0x140fe20000010207 */
[C---:B------:R-:W-:Y:S01]  /*24a0*/  IMAD.SHL.U32 R8, R6.reuse, 0x20, RZ ;  /* 0x0000002006087824 */ /* 0x040fe200078e00ff */
[C---:B------:R-:W-:Y:S01]  /*24b0*/  SHF.L.U64.HI R9, R6.reuse, 0x6, R7 ;  /* 0x0000000606097819 */ /* 0x040fe20000010207 */
[----:B------:R-:W-:Y:S01]  /*24c0*/  IMAD.SHL.U32 R7, R6, 0x40, RZ ;  /* 0x0000004006077824 */ /* 0x000fe200078e00ff */
[C---:B------:R-:W-:Y:S01]  /*24d0*/  SHF.L.U64.HI R15, R116.reuse, 0x5, R117 ;  /* 0x00000005740f7819 */ /* 0x040fe20000010275 */
[----:B------:R-:W-:Y:S01]  /*24e0*/  IMAD.IADD R31, R97, 0x1, R33 ;  /* 0x00000001611f7824 */ /* 0x000fe200078e0221 */
[----:B------:R-:W-:Y:S01]  /*24f0*/  SHF.L.U64.HI R14, R116, 0x6, R117 ;  /* 0x00000006740e7819 */ /* 0x000fe20000010275 */
[----:B------:R-:W-:Y:S01]  /*2500*/  IMAD.IADD R32, R33, 0x1, R95 ;  /* 0x0000000121207824 */ /* 0x000fe200078e025f */
[----:B------:R-:W-:Y:S01]  /*2510*/  SHF.L.U64.HI R4, R102, 0x7, R103 ;  /* 0x0000000766047819 */ /* 0x000fe20000010267 */
[C---:B------:R-:W-:Y:S01]  /*2520*/  IMAD.SHL.U32 R13, R116.reuse, 0x20, RZ ;  /* 0x00000020740d7824 */ /* 0x040fe200078e00ff */
[----:B------:R-:W-:Y:S01]  /*2530*/  IADD3.X R113, R29, R93, RZ, P1, !PT ;  /* 0x0000005d1d717210 */ /* 0x000fe20000ffe4ff */
[C---:B------:R-:W-:Y:S01]  /*2540*/  IMAD.SHL.U32 R12, R116.reuse, 0x40, RZ ;  /* 0x00000040740c7824 */ /* 0x040fe200078e00ff */
[C---:B------:R-:W-:Y:S01]  /*2550*/  SHF.L.U64.HI R117, R116.reuse, 0x7, R117 ;  /* 0x0000000774757819 */ /* 0x040fe20000010275 */
[----:B------:R-:W-:Y:S01]  /*2560*/  IMAD.SHL.U32 R11, R116, 0x80, RZ ;  /* 0x00000080740b7824 */ /* 0x000fe200078e00ff */
[----:B------:R-:W-:Y:S01]  /*2570*/  ISETP.GE.AND P0, PT, R16, UR4, PT ;  /* 0x0000000410007c0c */ /* 0x000fe2000bf06270 */
[----:B------:R-:W-:Y:S01]  /*2580*/  IMAD.SHL.U32 R6, R6, 0x80, RZ ;  /* 0x0000008006067824 */ /* 0x000fe200078e00ff */
[----:B------:R-:W-:Y:S01]  /*2590*/  ISETP.GE.AND P1, PT, R5, UR4, PT ;  /* 0x0000000405007c0c */ /* 0x000fe2000bf26270 */
[----:B------:R-:W-:Y:S01]  /*25a0*/  IMAD.IADD R33, R91, 0x1, R49 ;  /* 0x000000015b217824 */ /* 0x000fe200078e0231 */
[----:B------:R-:W-:Y:S01]  /*25b0*/  IADD3 R40, R49, R89, RZ ;  /* 0x0000005931287210 */ /* 0x000fe20007ffe0ff */
[----:B------:R-:W-:Y:S01]  /*25c0*/  IMAD.X R104, RZ, RZ, R34, P3 ;  /* 0x000000ffff687224 */ /* 0x000fe200018e0622 */
[----:B------:R-:W-:Y:S01]  /*25d0*/  SHF.R.S32.HI R41, RZ, 0x4, R41 ;  /* 0x00000004ff297819 */ /* 0x000fe20000011429 */
[----:B------:R-:W-:Y:S01]  /*25e0*/  IMAD.X R105, RZ, RZ, R38, P2 ;  /* 0x000000ffff697224 */ /* 0x000fe200010e0626 */
[----:B------:R-:W-:Y:S01]  /*25f0*/  SHF.R.S32.HI R103, RZ, 0x1f, R36 ;  /* 0x0000001fff677819 */ /* 0x000fe20000011424 */
[----:B------:R-:W-:Y:S01]  /*2600*/  IMAD.IADD R106, R99, 0x1, R51 ;  /* 0x00000001636a7824 */ /* 0x000fe200078e0233 */
[----:B------:R-:W-:Y:S06]  /*2610*/  @!P6 BAR.SYNC.DEFER_BLOCKING 0x9, 0x100 ;  /* 0x024400000000eb1d */ /* 0x000fec0000010000 */
.L_x_2273:
[----:B------:R-:W2:Y:S01]  /*2620*/  LDL R48, [R1+0x14] ;  /* 0x0000140001307983 */ /* 0x000ea20000100800 */
[----:B0-----:R-:W0:Y:S03]  /*2630*/  LDC R126, c[0x0][0x3d4] ;  /* 0x0000f500ff7e7b82 */ /* 0x001e260000000800 */
[----:B------:R-:W3:Y:S04]  /*2640*/  LDL R50, [R1+0x18] ;  /* 0x0000180001327983 */ /* 0x000ee80000100800 */
[----:B------:R-:W3:Y:S01]  /*2650*/  LDL R49, [R1+0x1c] ;  /* 0x00001c0001317983 */ /* 0x000ee20000100800 */
[----:B------:R-:W-:Y:S01]  /*2660*/  VIADD R24, R24, 0xffffffff ;  /* 0xffffffff18187836 */ /* 0x000fe20000000000 */
[----:B------:R-:W-:Y:S05]  /*2670*/  YIELD ;  /* 0x0000000000007946 */ /* 0x000fea0003800000 */
[----:B------:R-:W-:Y:S01]  /*2680*/  ISETP.GT.AND P3, PT, R24, R110, PT ;  /* 0x0000006e1800720c */ /* 0x000fe20003f64270 */
[----:B------:R-:W-:Y:S03]  /*2690*/  BSSY B0, `(.L_x_2190) ;  /* 0x0000948000007945 */ /* 0x000fe60003800000 */
[----:B------:R-:W-:-:S02]  /*26a0*/  P2R R108, PR, RZ, 0x8 ;  /* 0x00000008ff6c7803 */ /* 0x000fc40000000000 */
[----:B0-----:R-:W-:Y:S02]  /*26b0*/  ISETP.GE.AND P2, PT, R126, 0x1, PT ;  /* 0x000000017e00780c */ /* 0x001fe40003f46270 */
[----:B--2---:R-:W-:-:S04]  /*26c0*/  LOP3.LUT R48, R48, 0x70, R16, 0xf8, !PT ;  /* 0x0000007030307812 */ /* 0x004fc800078ef810 */
[----:B---3--:R-:W-:-:S05]  /*26d0*/  LOP3.LUT R49, R49, R48, R50, 0xf6, !PT ;  /* 0x0000003031317212 */ /* 0x008fca00078ef632 */
[----:B------:R-:W-:-:S05]  /*26e0*/  IMAD R49, R232, 0x8000, R49 ;  /* 0x00008000e8317824 */ /* 0x000fca00078e0231 */
[----:B------:R-:W-:Y:S01]  /*26f0*/  IADD3 R112, R18, R49, RZ ;  /* 0x0000003112707210 */ /* 0x000fe20007ffe0ff */
        /* <DEDUP_REMOVED lines=13> */
[----:B------:R-:W-:-:S04]  /*27d0*/  IMAD.WIDE.U32 R48, R11, R24, RZ ;  /* 0x000000180b307225 */ /* 0x000fc800078e00ff */
[----:B------:R-:W-:-:S04]  /*27e0*/  IMAD.WIDE.U32 R50, R6, R24, RZ ;  /* 0x0000001806327225 */ /* 0x000fc800078e00ff */
[----:B------:R-:W-:Y:S02]  /*27f0*/  IMAD.IADD R127, R125, 0x1, R127 ;  /* 0x000000017d7f7824 */ /* 0x000fe400078e027f */
        /* <DEDUP_REMOVED lines=27> */
.L_x_2194:
[----:B------:R-:W-:Y:S05]  /*29b0*/  BSYNC B1 ;  /* 0x0000000000017941 */ /* 0x000fea0003800000 */
.L_x_2193:
        /* <DEDUP_REMOVED lines=36> */
.L_x_2196:
[----:B------:R-:W-:Y:S05]  /*2c00*/  BSYNC B1 ;  /* 0x0000000000017941 */ /* 0x000fea0003800000 */
.L_x_2195:
        /* <DEDUP_REMOVED lines=24> */
.L_x_2198:
[----:B------:R-:W-:Y:S05]  /*2d90*/  BSYNC B1 ;  /* 0x0000000000017941 */ /* 0x000fea0003800000 */
.L_x_2197:
        /* <DEDUP_REMOVED lines=29> */
.L_x_2200:
[----:B------:R-:W-:Y:S05]  /*2f70*/  BSYNC B1 ;  /* 0x0000000000017941 */ /* 0x000fea0003800000 */
.L_x_2199:
[----:B------:R-:W-:Y:S01]  /*2f80*/  UISETP.NE.AND UP0, UPT, UR45, 0x3, UPT ;  /* 0x000000032d00788c */ /* 0x000fe2000bf05270 */
[----:B------:R-:W-:Y:S01]  /*2f90*/  IMAD.MOV.U32 R143, RZ, RZ, R78 ;  /* 0x000000ffff8f7224 */ /* 0x000fe200078e004e */
[----:B-----5:R-:W-:Y:S01]  /*2fa0*/  MOV R137, R68 ;  /* 0x0000004400897202 */ /* 0x020fe20000000f00 */
[----:B------:R-:W-:Y:S01]  /*2fb0*/  IMAD.MOV.U32 R155, RZ, RZ, R82 ;  /* 0x000000ffff9b7224 */ /* 0x000fe200078e0052 */
[----:B------:R-:W-:Y:S01]  /*2fc0*/  MOV R131, R62 ;  /* 0x0000003e00837202 */ /* 0x000fe20000000f00 */
[----:B------:R-:W-:Y:S01]  /*2fd0*/  IMAD.MOV.U32 R139, RZ, RZ, R72 ;  /* 0x000000ffff8b7224 */ /* 0x000fe200078e0048 */
[----:B------:R-:W-:Y:S01]  /*2fe0*/  PLOP3.LUT P5, PT, PT, PT, UP0, 0x80, 0x0 ;  /* 0x000000000000781c */ /* 0x000fe20003faf008 */
[----:B------:R-:W-:Y:S02]  /*2ff0*/  IMAD.MOV.U32 R138, RZ, RZ, R70 ;  /* 0x000000ffff8a7224 */ /* 0x000fe400078e0046 */
[----:B------:R-:W-:Y:S02]  /*3000*/  IMAD.MOV.U32 R140, RZ, RZ, R74 ;  /* 0x000000ffff8c7224 */ /* 0x000fe400078e004a */
[----:B------:R-:W-:-:S02]  /*3010*/  IMAD.MOV.U32 R130, RZ, RZ, R60 ;  /* 0x000000ffff827224 */ /* 0x000fc400078e003c */
[----:B------:R-:W-:Y:S02]  /*3020*/  IMAD.MOV.U32 R135, RZ, RZ, R64 ;  /* 0x000000ffff877224 */ /* 0x000fe400078e0040 */
[----:B------:R-:W-:Y:S02]  /*3030*/  IMAD.MOV.U32 R136, RZ, RZ, R66 ;  /* 0x000000ffff887224 */ /* 0x000fe400078e0042 */
[----:B01----:R-:W-:Y:S02]  /*3040*/  IMAD.MOV.U32 R84, RZ, RZ, R52 ;  /* 0x000000ffff547224 */ /* 0x003fe400078e0034 */
[----:B------:R-:W-:Y:S02]  /*3050*/  IMAD.MOV.U32 R86, RZ, RZ, R56 ;  /* 0x000000ffff567224 */ /* 0x000fe400078e0038 */
[----:B------:R-:W-:Y:S02]  /*3060*/  IMAD.MOV.U32 R85, RZ, RZ, R54 ;  /* 0x000000ffff557224 */ /* 0x000fe400078e0036 */
[----:B------:R-:W-:Y:S01]  /*3070*/  IMAD.MOV.U32 R87, RZ, RZ, R58 ;  /* 0x000000ffff577224 */ /* 0x000fe200078e003a */
[----:B------:R-:W-:Y:S06]  /*3080*/  @!P5 BRA `(.L_x_2201) ;  /* 0x000000000004d947 */ /* 0x000fec0003800000 */
[----:B------:R-:W-:Y:S01]  /*3090*/  BPT.TRAP 0x1 ;  /* 0x000000040000795c */ /* 0x000fe20000300000 */
.L_x_2201:
[----:B--2---:R-:W2:Y:S01]  /*30a0*/  LDL R48, [R1+0x10] ;  /* 0x0000100001307983 */ /* 0x004ea20000100800 */
[----:B------:R-:W-:Y:S01]  /*30b0*/  LEA R107, R232, R18, 0x3 ;  /* 0x00000012e86b7211 */ /* 0x000fe200078e18ff */
[----:B------:R-:W-:Y:S01]  /*30c0*/  BSSY B1, `(.L_x_2202) ;  /* 0x0000004000017945 */ /* 0x000fe20003800000 */
[----:B--2---:R-:W-:-:S04]  /*30d0*/  SHF.L.U32 R128, R48, 0x1f, RZ ;  /* 0x0000001f30807819 */ /* 0x004fc800000006ff */
[----:B------:R-:W0:Y:S02]  /*30e0*/  SYNCS.PHASECHK.TRANS64.TRYWAIT P6, [R107+URZ+0x38890], R128 ;  /* 0x038890806b0075a7 */ /* 0x000e2400080c017f */
[----:B0-----:R-:W-:Y:S05]  /*30f0*/  @!P6 BRA `(.L_x_2203) ;  /* 0x000002880014e947 */ /* 0x001fea0003800000 */
.L_x_2533:
[----:B------:R-:W-:Y:S05]  /*3100*/  BSYNC B1 ;  /* 0x0000000000017941 */ /* 0x000fea0003800000 */
.L_x_2202:
[----:B------:R-:W-:Y:S04]  /*3110*/  BSSY B1, `(.L_x_2204) ;  /* 0x00000f0000017945 */ /* 0x000fe80003800000 */
[----:B------:R-:W-:Y:S05]  /*3120*/  @P2 BRA `(.L_x_2205) ;  /* 0x0000000c00b82947 */ /* 0x000fea0003800000 */
[----:B------:R-:W-:Y:S01]  /*3130*/  IADD3 R142, P2, R42, R124, RZ ;  /* 0x0000007c2a8e7210 */ /* 0x000fe20007f5e0ff */
[----:B------:R-:W-:Y:S04]  /*3140*/  BSSY B2, `(.L_x_2206) ;  /* 0x0000077000027945 */ /* 0x000fe80003800000 */
[----:B------:R-:W-:Y:S01]  /*3150*/  IMAD.X R141, R127, 0x1, R30, P2 ;  /* 0x000000017f8d7824 */ /* 0x000fe200010e061e */
[----:B------:R-:W-:Y:S07]  /*3160*/  @P0 BRA `(.L_x_2207) ;  /* 0x0000000400d00947 */ /* 0x000fee0003800000 */
[----:B------:R1:W2:Y:S01]  /*3170*/  LDS.128 R48, [R112+0x28400] ;  /* 0x0284000070307984 */ /* 0x0002a20000000c00 */
        /* <DEDUP_REMOVED lines=10> */
[----:B------:R-:W-:Y:S01]  /*3220*/  SHF.R.U32.HI R148, RZ, 0x10, R83 ;  /* 0x00000010ff947819 */ /* 0x000fe20000011653 */
[----:B------:R-:W-:Y:S01]  /*3230*/  IMAD.SHL.U32 R83, R147, 0x100, RZ ;  /* 0x0000010093537824 */ /* 0x000fe200078e00ff */
[----:B------:R-:W-:Y:S01]  /*3240*/  PRMT R146, R146, 0x654, R81 ;  /* 0x0000065492927816 */ /* 0x000fe20000000051 */
[----:B------:R-:W-:Y:S01]  /*3250*/  IMAD.SHL.U32 R81, R150, 0x100, RZ ;  /* 0x0000010096517824 */ /* 0x000fe200078e00ff */
[----:B------:R-:W-:Y:S01]  /*3260*/  PRMT R82, R149, 0x654, R80 ;  /* 0x0000065495527816 */ /* 0x000fe20000000050 */
[----:B--2---:R-:W-:Y:S01]  /*3270*/  IMAD.MOV.U32 R80, RZ, RZ, R48 ;  /* 0x000000ffff507224 */ /* 0x004fe200078e0030 */
[----:B------:R-:W-:Y:S02]  /*3280*/  LOP3.LUT R147, R146, 0xff00, R83, 0xf8, !PT ;  /* 0x0000ff0092937812 */ /* 0x000fe400078ef853 */
[----:B------:R-:W-:Y:S01]  /*3290*/  LOP3.LUT R82, R82, 0xff00, R81, 0xf8, !PT ;  /* 0x0000ff0052527812 */ /* 0x000fe200078ef851 */
[----:B------:R-:W-:Y:S01]  /*32a0*/  IMAD.U32 R81, R151, 0x10000, RZ ;  /* 0x0001000097517824 */ /* 0x000fe200078e00ff */
[----:B------:R-:W-:-:S02]  /*32b0*/  SHF.L.U32 R146, R148, 0x10, RZ ;  /* 0x0000001094927819 */ /* 0x000fc400000006ff */
[----:B------:R-:W-:Y:S02]  /*32c0*/  F2FP.F16.E4M3.UNPACK_B R83, R155.H1 ;  /* 0x0000009bff53723e */ /* 0x000fe400030006ff */
[-C--:B------:R-:W-:Y:S02]  /*32d0*/  F2FP.F16.E4M3.UNPACK_B R48, R49.reuse ;  /* 0x00000031ff30723e */ /* 0x080fe400020006ff */
[----:B------:R-:W-:Y:S01]  /*32e0*/  LOP3.LUT R151, R147, 0xff0000, R146, 0xf8, !PT ;  /* 0x00ff000093977812 */ /* 0x000fe200078ef892 */
[--C-:B------:R-:W-:Y:S01]  /*32f0*/  HADD2.F32 R149, -RZ, R83.reuse.H0_H0 ;  /* 0x20000053ff957230 */ /* 0x100fe20000004100 */
[----:B------:R-:W-:Y:S01]  /*3300*/  LOP3.LUT R148, R82, 0xff0000, R81, 0xf8, !PT ;  /* 0x00ff000052947812 */ /* 0x000fe200078ef851 */
[--C-:B------:R-:W-:Y:S01]  /*3310*/  HADD2.F32 R81, -RZ, R48.reuse.H1_H1 ;  /* 0x30000030ff517230 */ /* 0x100fe20000004100 */
[----:B------:R-:W-:Y:S01]  /*3320*/  F2FP.F16.E4M3.UNPACK_B R146, R144.H1 ;  /* 0x00000090ff92723e */ /* 0x000fe200030006ff */
[----:B------:R-:W-:Y:S01]  /*3330*/  HADD2.F32 R48, -RZ, R48.H0_H0 ;  /* 0x20000030ff307230 */ /* 0x000fe20000004100 */
[----:B------:R-:W-:Y:S01]  /*3340*/  F2FP.F16.E4M3.UNPACK_B R49, R49.H1 ;  /* 0x00000031ff31723e */ /* 0x000fe200030006ff */
[----:B------:R-:W-:-:S02]  /*3350*/  HADD2.F32 R150, -RZ, R83.H1_H1 ;  /* 0x30000053ff967230 */ /* 0x000fc40000004100 */
[-C--:B------:R-:W-:Y:S01]  /*3360*/  FMUL.FTZ R153, R81, R149.reuse ;  /* 0x0000009551997220 */ /* 0x080fe20000410000 */
[--C-:B------:R-:W-:Y:S02]  /*3370*/  HADD2.F32 R147, -RZ, R146.reuse.H0_H0 ;  /* 0x20000092ff937230 */ /* 0x100fe40000004100 */
[C---:B------:R-:W-:Y:S01]  /*3380*/  FMUL.FTZ R154, R48.reuse, R149 ;  /* 0x00000095309a7220 */ /* 0x040fe20000410000 */
[--C-:B------:R-:W-:Y:S01]  /*3390*/  HADD2.F32 R83, -RZ, R49.reuse.H1_H1 ;  /* 0x30000031ff537230 */ /* 0x100fe20000004100 */
[----:B------:R-:W-:Y:S01]  /*33a0*/  F2FP.F16.E4M3.UNPACK_B R149, R155 ;  /* 0x0000009bff95723e */ /* 0x000fe200020006ff */
[----:B------:R-:W-:Y:S02]  /*33b0*/  HADD2.F32 R82, -RZ, R49.H0_H0 ;  /* 0x20000031ff527230 */ /* 0x000fe40000004100 */
[-C--:B------:R-:W-:Y:S01]  /*33c0*/  FFMA.FTZ R48, R48, R147.reuse, -R153 ;  /* 0x0000009330307223 */ /* 0x080fe20000010899 */
[----:B------:R-:W-:Y:S02]  /*33d0*/  HADD2.F32 R146, -RZ, R146.H1_H1 ;  /* 0x30000092ff927230 */ /* 0x000fe40000004100 */
[-C--:B------:R-:W-:Y:S01]  /*33e0*/  FMUL.FTZ R153, R83, R150.reuse ;  /* 0x0000009653997220 */ /* 0x080fe20000410000 */
[----:B------:R-:W-:Y:S01]  /*33f0*/  FFMA.FTZ R49, R81, R147, R154 ;  /* 0x0000009351317223 */ /* 0x000fe2000001009a */
[C---:B------:R-:W-:Y:S01]  /*3400*/  FMUL.FTZ R150, R82.reuse, R150 ;  /* 0x0000009652967220 */ /* 0x040fe20000410000 */
[----:B------:R-:W-:Y:S01]  /*3410*/  F2FP.F16.E4M3.UNPACK_B R81, R80.H1 ;  /* 0x00000050ff51723e */ /* 0x000fe200030006ff */
[----:B------:R-:W-:Y:S01]  /*3420*/  FFMA.FTZ R155, R82, R146, -R153 ;  /* 0x00000092529b7223 */ /* 0x000fe20000010899 */
[----:B------:R-:W-:Y:S01]  /*3430*/  F2FP.F16.E4M3.UNPACK_B R80, R80 ;  /* 0x00000050ff50723e */ /* 0x000fe200020006ff */
[----:B------:R-:W-:Y:S01]  /*3440*/  FFMA.FTZ R156, R83, R146, R150 ;  /* 0x00000092539c7223 */ /* 0x000fe20000010096 */
[----:B------:R-:W-:Y:S01]  /*3450*/  F2FP.F16.E4M3.UNPACK_B R144, R144 ;  /* 0x00000090ff90723e */ /* 0x000fe200020006ff */
[----:B------:R-:W-:-:S02]  /*3460*/  HADD2.F32 R82, -RZ, R81.H0_H0 ;  /* 0x20000051ff527230 */ /* 0x000fc40000004100 */
[----:B------:R-:W-:Y:S01]  /*3470*/  HADD2.F32 R83, -RZ, R81.H1_H1 ;  /* 0x30000051ff537230 */ /* 0x000fe20000004100 */
[----:B------:R-:W-:Y:S01]  /*3480*/  F2FP.SATFINITE.E4M3.F32.PACK_AB_MERGE_C R159, R156, R155, RZ ;  /* 0x0000009b9c9f723e */ /* 0x000fe200048070ff */
[--C-:B------:R-:W-:Y:S02]  /*3490*/  HADD2.F32 R147, -RZ, R149.reuse.H1_H1 ;  /* 0x30000095ff937230 */ /* 0x100fe40000004100 */
[--C-:B------:R-:W-:Y:S01]  /*34a0*/  HADD2.F32 R81, -RZ, R80.reuse.H0_H0 ;  /* 0x20000050ff517230 */ /* 0x100fe20000004100 */
[----:B------:R-:W-:Y:S01]  /*34b0*/  F2FP.SATFINITE.E4M3.F32.PACK_AB_MERGE_C R49, R49, R48, R159 ;  /* 0x000000303131723e */ /* 0x000fe2000480709f */
[----:B------:R-:W-:Y:S02]  /*34c0*/  HADD2.F32 R149, -RZ, R149.H0_H0 ;  /* 0x20000095ff957230 */ /* 0x000fe40000004100 */
[-C--:B------:R-:W-:Y:S01]  /*34d0*/  FMUL.FTZ R153, R83, R147.reuse ;  /* 0x0000009353997220 */ /* 0x080fe20000410000 */
[----:B------:R-:W-:Y:S02]  /*34e0*/  HADD2.F32 R80, -RZ, R80.H1_H1 ;  /* 0x30000050ff507230 */ /* 0x000fe40000004100 */
[----:B------:R-:W-:Y:S01]  /*34f0*/  FMUL.FTZ R154, R82, R147 ;  /* 0x00000093529a7220 */ /* 0x000fe20000410000 */
[--C-:B------:R-:W-:Y:S01]  /*3500*/  HADD2.F32 R146, -RZ, R144.reuse.H1_H1 ;  /* 0x30000090ff927230 */ /* 0x100fe20000004100 */
[----:B------:R-:W-:Y:S01]  /*3510*/  F2FP.F16.E4M3.UNPACK_B R147, R151.H1 ;  /* 0x00000097ff93723e */ /* 0x000fe200030006ff */
[----:B------:R-:W-:-:S02]  /*3520*/  HADD2.F32 R144, -RZ, R144.H0_H0 ;  /* 0x20000090ff907230 */ /* 0x000fc40000004100 */
[-C--:B------:R-:W-:Y:S01]  /*3530*/  FMUL.FTZ R150, R80, R149.reuse ;  /* 0x0000009550967220 */ /* 0x080fe20000410000 */
[----:B------:R-:W-:Y:S01]  /*3540*/  FMUL.FTZ R149, R81, R149 ;  /* 0x0000009551957220 */ /* 0x000fe20000410000 */
[-C--:B------:R-:W-:Y:S01]  /*3550*/  FFMA.FTZ R82, R82, R146.reuse, -R153 ;  /* 0x0000009252527223 */ /* 0x080fe20000010899 */
[----:B------:R-:W-:Y:S01]  /*3560*/  FFMA.FTZ R83, R83, R146, R154 ;  /* 0x0000009253537223 */ /* 0x000fe2000001009a */
[-C--:B------:R-:W-:Y:S01]  /*3570*/  FFMA.FTZ R153, R81, R144.reuse, -R150 ;  /* 0x0000009051997223 */ /* 0x080fe20000010896 */
[----:B------:R-:W-:Y:S01]  /*3580*/  F2FP.F16.E4M3.UNPACK_B R81, R51.H1 ;  /* 0x00000033ff51723e */ /* 0x000fe200030006ff */
[----:B------:R-:W-:Y:S01]  /*3590*/  FFMA.FTZ R154, R80, R144, R149 ;  /* 0x00000090509a7223 */ /* 0x000fe20000010095 */
[----:B------:R-:W-:Y:S01]  /*35a0*/  F2FP.F16.E4M3.UNPACK_B R144, R148.H1 ;  /* 0x00000094ff90723e */ /* 0x000fe200030006ff */
[----:B------:R-:W-:Y:S01]  /*35b0*/  HADD2.F32 R150, -RZ, R147.H1_H1 ;  /* 0x30000093ff967230 */ /* 0x000fe20000004100 */
[----:B------:R-:W-:Y:S01]  /*35c0*/  F2FP.SATFINITE.E4M3.F32.PACK_AB_MERGE_C R157, R83, R82, RZ ;  /* 0x00000052539d723e */ /* 0x000fe200048070ff */
[--C-:B------:R-:W-:Y:S01]  /*35d0*/  HADD2.F32 R83, -RZ, R81.reuse.H1_H1 ;  /* 0x30000051ff537230 */ /* 0x100fe20000004100 */
[----:B------:R-:W-:Y:S01]  /*35e0*/  F2FP.F16.E4M3.UNPACK_B R80, R50.H1 ;  /* 0x00000032ff50723e */ /* 0x000fe200030006ff */
[----:B------:R-:W-:Y:S01]  /*35f0*/  HADD2.F32 R82, -RZ, R81.H0_H0 ;  /* 0x20000051ff527230 */ /* 0x000fe20000004100 */
[----:B------:R-:W-:Y:S01]  /*3600*/  F2FP.F16.E4M3.UNPACK_B R151, R151 ;  /* 0x00000097ff97723e */ /* 0x000fe200020006ff */
[----:B------:R-:W-:Y:S01]  /*3610*/  HADD2.F32 R146, -RZ, R144.H1_H1 ;  /* 0x30000090ff927230 */ /* 0x000fe20000004100 */
        /* <DEDUP_REMOVED lines=21> */
[----:B------:R-:W-:Y:S01]  /*3770*/  HADD2.F32 R50, -RZ, R50.H1_H1 ;  /* 0x30000032ff327230 */ /* 0x000fe20000004100 */
[----:B------:R-:W-:Y:S01]  /*3780*/  F2FP.SATFINITE.E4M3.F32.PACK_AB_MERGE_C R149, R149, R156, RZ ;  /* 0x0000009c9595723e */ /* 0x000fe200048070ff */
[----:B------:R-:W-:-:S02]  /*3790*/  HADD2.F32 R147, -RZ, R147.H0_H0 ;  /* 0x20000093ff937230 */ /* 0x000fc40000004100 */
[----:B------:R-:W-:Y:S02]  /*37a0*/  HADD2.F32 R144, -RZ, R144.H0_H0 ;  /* 0x20000090ff907230 */ /* 0x000fe40000004100 */
        /* <DEDUP_REMOVED lines=11> */
.L_x_2209:
[----:B------:R-:W-:Y:S05]  /*3860*/  BSYNC B3 ;  /* 0x0000000000037941 */ /* 0x000fea0003800000 */
.L_x_2208:
[----:B------:R-:W-:Y:S02]  /*3870*/  ULDC.64 UR4, c[0x0][0x2d8] ;  /* 0x0000b60000047ab9 */ /* 0x000fe40000000a00 */
[----:B------:R-:W-:-:S04]  /*3880*/  IADD3 R80, P2, P6, R142, UR4, R100 ;  /* 0x000000048e507c10 */ /* 0x000fc8000fe5e064 */
[----:B------:R-:W-:-:S05]  /*3890*/  IADD3.X R81, R141, UR5, R34, P2, P6 ;  /* 0x000000058d517c10 */ /* 0x000fca00097ec422 */
[----:B--2---:R1:W-:Y:S04]  /*38a0*/  STG.E.128 desc[UR46][R80.64], R48 ;  /* 0x0000003050007986 */ /* 0x0043e8000c101d2e */
.L_x_2207:
[----:B------:R-:W-:Y:S05]  /*38b0*/  BSYNC B2 ;  /* 0x0000000000027941 */ /* 0x000fea0003800000 */
.L_x_2206:
[----:B------:R-:W-:Y:S05]  /*38c0*/  @P1 BRA `(.L_x_2205) ;  /* 0x0000000400d01947 */ /* 0x000fea0003800000 */
[----:B-1----:R1:W2:Y:S01]  /*38d0*/  LDS.128 R48, [R112+0x2c400] ;  /* 0x02c4000070307984 */ /* 0x0022a20000000c00 */
[----:B------:R-:W-:Y:S01]  /*38e0*/  ISETP.GE.AND P2, PT, R236, R126, PT ;  /* 0x0000007eec00720c */ /* 0x000fe20003f46270 */
[----:B------:R-:W-:-:S12]  /*38f0*/  BSSY B2, `(.L_x_2210) ;  /* 0x000006d000027945 */ /* 0x000fd80003800000 */
[----:B-1----:R-:W-:Y:S05]  /*3900*/  @P2 BRA `(.L_x_2211) ;  /* 0x0000000400ac2947 */ /* 0x002fea0003800000 */
[----:B------:R-:W-:Y:S02]  /*3910*/  SHF.R.U32.HI R144, RZ, 0x8, R77 ;  /* 0x00000008ff907819 */ /* 0x000fe4000001164d */
[----:B------:R-:W-:Y:S02]  /*3920*/  SHF.R.U32.HI R83, RZ, 0x18, R79 ;  /* 0x00000018ff537819 */ /* 0x000fe4000001164f */
[----:B------:R-:W-:Y:S02]  /*3930*/  LOP3.LUT R78, R79, 0xff, RZ, 0xc0, !PT ;  /* 0x000000ff4f4e7812 */ /* 0x000fe400078ec0ff */
[----:B------:R-:W-:Y:S02]  /*3940*/  SHF.R.U32.HI R147, RZ, 0x18, R77 ;  /* 0x00000018ff937819 */ /* 0x000fe4000001164d */
[----:B------:R-:W-:Y:S02]  /*3950*/  LOP3.LUT R76, R77, 0xff, RZ, 0xc0, !PT ;  /* 0x000000ff4d4c7812 */ /* 0x000fe400078ec0ff */
[----:B------:R-:W-:-:S02]  /*3960*/  SHF.R.U32.HI R80, RZ, 0x8, R79 ;  /* 0x00000008ff507819 */ /* 0x000fc4000001164f */
[----:B------:R-:W-:Y:S02]  /*3970*/  SHF.R.U32.HI R81, RZ, 0x10, R79 ;  /* 0x00000010ff517819 */ /* 0x000fe4000001164f */
[----:B------:R-:W-:Y:S01]  /*3980*/  PRMT R79, R83, 0x654, R78 ;  /* 0x00000654534f7816 */ /* 0x000fe2000000004e */
[----:B------:R-:W-:Y:S01]  /*3990*/  IMAD.SHL.U32 R78, R144, 0x100, RZ ;  /* 0x00000100904e7824 */ /* 0x000fe200078e00ff */
[----:B------:R-:W-:Y:S01]  /*39a0*/  SHF.R.U32.HI R82, RZ, 0x10, R77 ;  /* 0x00000010ff527819 */ /* 0x000fe2000001164d */
[----:B------:R-:W-:Y:S01]  /*39b0*/  IMAD.SHL.U32 R80, R80, 0x100, RZ ;  /* 0x0000010050507824 */ /* 0x000fe200078e00ff */
[----:B------:R-:W-:Y:S01]  /*39c0*/  PRMT R77, R147, 0x654, R76 ;  /* 0x00000654934d7816 */ /* 0x000fe2000000004c */
[----:B--2---:R-:W-:Y:S01]  /*39d0*/  IMAD.MOV.U32 R76, RZ, RZ, R48 ;  /* 0x000000ffff4c7224 */ /* 0x004fe200078e0030 */
[----:B------:R-:W-:Y:S01]  /*39e0*/  F2FP.F16.E4M3.UNPACK_B R48, R49 ;  /* 0x00000031ff30723e */ /* 0x000fe200020006ff */
[----:B------:R-:W-:Y:S01]  /*39f0*/  IMAD.U32 R81, R81, 0x10000, RZ ;  /* 0x0001000051517824 */ /* 0x000fe200078e00ff */
[----:B------:R-:W-:Y:S01]  /*3a00*/  LOP3.LUT R77, R77, 0xff00, R78, 0xf8, !PT ;  /* 0x0000ff004d4d7812 */ /* 0x000fe200078ef84e */
[----:B------:R-:W-:Y:S01]  /*3a10*/  IMAD.U32 R78, R82, 0x10000, RZ ;  /* 0x00010000524e7824 */ /* 0x000fe200078e00ff */
[----:B------:R-:W-:-:S02]  /*3a20*/  LOP3.LUT R80, R79, 0xff00, R80, 0xf8, !PT ;  /* 0x0000ff004f507812 */ /* 0x000fc400078ef850 */
        /* <DEDUP_REMOVED lines=8> */
[----:B------:R-:W-:Y:S02]  /*3ab0*/  HADD2.F32 R144, -RZ, R79.H1_H1 ;  /* 0x3000004fff907230 */ /* 0x000fe40000004100 */
[----:B------:R-:W-:Y:S01]  /*3ac0*/  FMUL.FTZ R147, R77, R83 ;  /* 0x000000534d937220 */ /* 0x000fe20000410000 */
[----:B------:R-:W-:-:S02]  /*3ad0*/  HADD2.F32 R81, -RZ, R80.H0_H0 ;  /* 0x20000050ff517230 */ /* 0x000fc40000004100 */
[----:B------:R-:W-:Y:S01]  /*3ae0*/  FMUL.FTZ R148, R48, R83 ;  /* 0x0000005330947220 */ /* 0x000fe20000410000 */
[--C-:B------:R-:W-:Y:S01]  /*3af0*/  HADD2.F32 R79, -RZ, R49.reuse.H1_H1 ;  /* 0x30000031ff4f7230 */ /* 0x100fe20000004100 */
[----:B------:R-:W-:Y:S01]  /*3b00*/  F2FP.F16.E4M3.UNPACK_B R143, R143 ;  /* 0x0000008fff8f723e */ /* 0x000fe200020006ff */
[----:B------:R-:W-:Y:S02]  /*3b10*/  HADD2.F32 R78, -RZ, R49.H0_H0 ;  /* 0x20000031ff4e7230 */ /* 0x000fe40000004100 */
[-C--:B------:R-:W-:Y:S01]  /*3b20*/  FFMA.FTZ R49, R77, R81.reuse, R148 ;  /* 0x000000514d317223 */ /* 0x080fe20000010094 */
[----:B------:R-:W-:Y:S02]  /*3b30*/  HADD2.F32 R80, -RZ, R80.H1_H1 ;  /* 0x30000050ff507230 */ /* 0x000fe40000004100 */
[C---:B------:R-:W-:Y:S01]  /*3b40*/  FMUL.FTZ R83, R79.reuse, R144 ;  /* 0x000000904f537220 */ /* 0x040fe20000410000 */
        /* <DEDUP_REMOVED lines=21> */
[-C--:B------:R-:W-:Y:S01]  /*3ca0*/  F2FP.F16.E4M3.UNPACK_B R80, R82.reuse.H1 ;  /* 0x00000052ff50723e */ /* 0x080fe200030006ff */
[-C--:B------:R-:W-:Y:S01]  /*3cb0*/  FMUL.FTZ R144, R76, R143.reuse ;  /* 0x0000008f4c907220 */ /* 0x080fe20000410000 */
[C---:B------:R-:W-:Y:S01]  /*3cc0*/  FMUL.FTZ R143, R77.reuse, R143 ;  /* 0x0000008f4d8f7220 */ /* 0x040fe20000410000 */
[----:B------:R-:W-:Y:S02]  /*3cd0*/  F2FP.F16.E4M3.UNPACK_B R82, R82 ;  /* 0x00000052ff52723e */ /* 0x000fe400020006ff */
[-C--:B------:R-:W-:Y:S01]  /*3ce0*/  FFMA.FTZ R144, R77, R134.reuse, -R144 ;  /* 0x000000864d907223 */ /* 0x080fe20000010890 */
[----:B------:R-:W-:Y:S01]  /*3cf0*/  F2FP.SATFINITE.E4M3.F32.PACK_AB_MERGE_C R151, R148, R83, RZ ;  /* 0x000000539497723e */ /* 0x000fe200048070ff */
[----:B------:R-:W-:Y:S01]  /*3d00*/  FFMA.FTZ R147, R76, R134, R143 ;  /* 0x000000864c937223 */ /* 0x000fe2000001008f */
[-C--:B------:R-:W-:Y:S01]  /*3d10*/  F2FP.F16.E4M3.UNPACK_B R77, R51.reuse.H1 ;  /* 0x00000033ff4d723e */ /* 0x080fe200030006ff */
[--C-:B------:R-:W-:Y:S01]  /*3d20*/  HADD2.F32 R81, -RZ, R80.reuse.H1_H1 ;  /* 0x30000050ff517230 */ /* 0x100fe20000004100 */
[----:B------:R-:W-:Y:S01]  /*3d30*/  F2FP.F16.E4M3.UNPACK_B R83, R146.H1 ;  /* 0x00000092ff53723e */ /* 0x000fe200030006ff */
[----:B------:R-:W-:Y:S01]  /*3d40*/  HADD2.F32 R80, -RZ, R80.H0_H0 ;  /* 0x20000050ff507230 */ /* 0x000fe20000004100 */
        /* <DEDUP_REMOVED lines=15> */
[----:B------:R-:W-:-:S02]  /*3e40*/  HADD2.F32 R83, -RZ, R83.H0_H0 ;  /* 0x20000053ff537230 */ /* 0x000fc40000004100 */
[C---:B------:R-:W-:Y:S01]  /*3e50*/  FMUL.FTZ R134, R76.reuse, R134 ;  /* 0x000000864c867220 */ /* 0x040fe20000410000 */
[----:B------:R-:W-:Y:S02]  /*3e60*/  HADD2.F32 R146, -RZ, R146.H0_H0 ;  /* 0x20000092ff927230 */ /* 0x000fe40000004100 */
[-C--:B------:R-:W-:Y:S01]  /*3e70*/  FFMA.FTZ R143, R76, R78.reuse, -R143 ;  /* 0x0000004e4c8f7223 */ /* 0x080fe2000001088f */
[--C-:B------:R-:W-:Y:S02]  /*3e80*/  HADD2.F32 R76, -RZ, R51.reuse.H0_H0 ;  /* 0x20000033ff4c7230 */ /* 0x100fe40000004100 */
[----:B------:R-:W-:Y:S01]  /*3e90*/  FFMA.FTZ R134, R77, R78, R134 ;  /* 0x0000004e4d867223 */ /* 0x000fe20000010086 */
[----:B------:R-:W-:Y:S02]  /*3ea0*/  HADD2.F32 R77, -RZ, R51.H1_H1 ;  /* 0x30000033ff4d7230 */ /* 0x000fe40000004100 */
[----:B------:R-:W-:Y:S01]  /*3eb0*/  FFMA.FTZ R150, R79, R81, R148 ;  /* 0x000000514f967223 */ /* 0x000fe20000010094 */
[----:B------:R-:W-:-:S02]  /*3ec0*/  HADD2.F32 R51, -RZ, R50.H0_H0 ;  /* 0x20000032ff337230 */ /* 0x000fc40000004100 */
[-C--:B------:R-:W-:Y:S01]  /*3ed0*/  FMUL.FTZ R148, R76, R83.reuse ;  /* 0x000000534c947220 */ /* 0x080fe20000410000 */
[----:B------:R-:W-:Y:S02]  /*3ee0*/  HADD2.F32 R50, -RZ, R50.H1_H1 ;  /* 0x30000032ff327230 */ /* 0x000fe40000004100 */
[----:B------:R-:W-:Y:S01]  /*3ef0*/  FMUL.FTZ R81, R77, R83 ;  /* 0x000000534d517220 */ /* 0x000fe20000410000 */
[----:B------:R-:W-:Y:S02]  /*3f00*/  HADD2.F32 R82, -RZ, R82.H0_H0 ;  /* 0x20000052ff527230 */ /* 0x000fe40000004100 */
[----:B------:R-:W-:Y:S01]  /*3f10*/  FMUL.FTZ R79, R51, R146 ;  /* 0x00000092334f7220 */ /* 0x000fe20000410000 */
[----:B------:R-:W-:Y:S01]  /*3f20*/  FFMA.FTZ R148, R77, R80, R148 ;  /* 0x000000504d947223 */ /* 0x000fe20000010094 */
[----:B------:R-:W-:Y:S01]  /*3f30*/  FMUL.FTZ R78, R50, R146 ;  /* 0x00000092324e7220 */ /* 0x000fe20000410000 */
[----:B------:R-:W-:Y:S01]  /*3f40*/  FFMA.FTZ R81, R76, R80, -R81 ;  /* 0x000000504c517223 */ /* 0x000fe20000010851 */
[-C--:B------:R-:W-:Y:S01]  /*3f50*/  FFMA.FTZ R79, R50, R82.reuse, R79 ;  /* 0x00000052324f7223 */ /* 0x080fe2000001004f */
[----:B------:R-:W-:Y:S01]  /*3f60*/  F2FP.SATFINITE.E4M3.F32.PACK_AB_MERGE_C R134, R134, R143, RZ ;  /* 0x0000008f8686723e */ /* 0x000fe200048070ff */
[----:B------:R-:W-:Y:S01]  /*3f70*/  FFMA.FTZ R78, R51, R82, -R78 ;  /* 0x00000052334e7223 */ /* 0x000fe2000001084e */
[----:B------:R-:W-:-:S02]  /*3f80*/  F2FP.SATFINITE.E4M3.F32.PACK_AB_MERGE_C R149, R150, R149, RZ ;  /* 0x000000959695723e */ /* 0x000fc400048070ff */
[----:B------:R-:W-:Y:S02]  /*3f90*/  F2FP.SATFINITE.E4M3.F32.PACK_AB_MERGE_C R48, R147, R144, R151 ;  /* 0x000000909330723e */ /* 0x000fe40004807097 */
[----:B------:R-:W-:Y:S02]  /*3fa0*/  F2FP.SATFINITE.E4M3.F32.PACK_AB_MERGE_C R50, R79, R78, R134 ;  /* 0x0000004e4f32723e */ /* 0x000fe40004807086 */
[----:B------:R-:W-:-:S07]  /*3fb0*/  F2FP.SATFINITE.E4M3.F32.PACK_AB_MERGE_C R51, R148, R81, R149 ;  /* 0x000000519433723e */ /* 0x000fce0004807095 */
.L_x_2211:
[----:B------:R-:W-:Y:S05]  /*3fc0*/  BSYNC B2 ;  /* 0x0000000000027941 */ /* 0x000fea0003800000 */
.L_x_2210:
[----:B------:R-:W-:Y:S02]  /*3fd0*/  ULDC.64 UR4, c[0x0][0x2d8] ;  /* 0x0000b60000047ab9 */ /* 0x000fe40000000a00 */
[----:B------:R-:W-:-:S04]  /*3fe0*/  IADD3 R76, P2, P6, R37, UR4, R142 ;  /* 0x00000004254c7c10 */ /* 0x000fc8000fe5e08e */
[----:B------:R-:W-:-:S05]  /*3ff0*/  IADD3.X R77, R104, UR5, R141, P2, P6 ;  /* 0x00000005684d7c10 */ /* 0x000fca00097ec48d */
[----:B--2---:R2:W-:Y:S04]  /*4000*/  STG.E.128 desc[UR46][R76.64], R48 ;  /* 0x000000304c007986 */ /* 0x0045e8000c101d2e */
.L_x_2205:
[----:B------:R-:W-:Y:S05]  /*4010*/  BSYNC B1 ;  /* 0x0000000000017941 */ /* 0x000fea0003800000 */
.L_x_2204:
[----:B------:R-:W-:Y:S04]  /*4020*/  BSSY B1, `(.L_x_2212) ;  /* 0x00000ef000017945 */ /* 0x000fe80003800000 */
[----:B------:R-:W-:Y:S05]  /*4030*/  @P3 BRA `(.L_x_2213) ;  /* 0x0000000c00b43947 */ /* 0x000fea0003800000 */
[----:B--2---:R-:W-:Y:S01]  /*4040*/  IADD3 R76, P2, P3, R46, R124, R16 ;  /* 0x0000007c2e4c7210 */ /* 0x004fe20007b5e010 */
[----:B------:R-:W-:Y:S03]  /*4050*/  BSSY B2, `(.L_x_2214) ;  /* 0x0000077000027945 */ /* 0x000fe60003800000 */
[----:B------:R-:W-:Y:S01]  /*4060*/  IADD3.X R77, R3, R127, R17, P2, P3 ;  /* 0x0000007f034d7210 */ /* 0x000fe200017e6411 */
[----:B------:R-:W-:Y:S08]  /*4070*/  @P0 BRA `(.L_x_2215) ;  /* 0x0000000400d00947 */ /* 0x000ff00003800000 */
[----:B-1----:R1:W2:Y:S01]  /*4080*/  LDS.128 R48, [R112+0x29400] ;  /* 0x0294000070307984 */ /* 0x0022a20000000c00 */
[----:B------:R-:W-:Y:S01]  /*4090*/  ISETP.GE.AND P2, PT, R19, R126, PT ;  /* 0x0000007e1300720c */ /* 0x000fe20003f46270 */
[----:B------:R-:W-:-:S12]  /*40a0*/  BSSY B3, `(.L_x_2216) ;  /* 0x000006d000037945 */ /* 0x000fd80003800000 */
[----:B-1----:R-:W-:Y:S05]  /*40b0*/  @P2 BRA `(.L_x_2217) ;  /* 0x0000000400ac2947 */ /* 0x002fea0003800000 */
[--C-:B------:R-:W-:Y:S02]  /*40c0*/  SHF.R.U32.HI R78, RZ, 0x8, R75.reuse ;  /* 0x00000008ff4e7819 */ /* 0x100fe4000001164b */
[----:B------:R-:W-:Y:S02]  /*40d0*/  SHF.R.U32.HI R79, RZ, 0x18, R75 ;  /* 0x00000018ff4f7819 */ /* 0x000fe4000001164b */
[----:B------:R-:W-:Y:S01]  /*40e0*/  LOP3.LUT R74, R75, 0xff, RZ, 0xc0, !PT ;  /* 0x000000ff4b4a7812 */ /* 0x000fe200078ec0ff */
[----:B------:R-:W-:Y:S01]  /*40f0*/  IMAD.SHL.U32 R78, R78, 0x100, RZ ;  /* 0x000001004e4e7824 */ /* 0x000fe200078e00ff */
[--C-:B------:R-:W-:Y:S02]  /*4100*/  SHF.R.U32.HI R83, RZ, 0x18, R73.reuse ;  /* 0x00000018ff537819 */ /* 0x100fe40000011649 */
[----:B------:R-:W-:Y:S02]  /*4110*/  LOP3.LUT R72, R73, 0xff, RZ, 0xc0, !PT ;  /* 0x000000ff49487812 */ /* 0x000fe400078ec0ff */
[----:B------:R-:W-:-:S02]  /*4120*/  SHF.R.U32.HI R82, RZ, 0x8, R73 ;  /* 0x00000008ff527819 */ /* 0x000fc40000011649 */
[----:B------:R-:W-:Y:S02]  /*4130*/  SHF.R.U32.HI R80, RZ, 0x10, R75 ;  /* 0x00000010ff507819 */ /* 0x000fe4000001164b */
[----:B------:R-:W-:Y:S02]  /*4140*/  SHF.R.U32.HI R81, RZ, 0x10, R73 ;  /* 0x00000010ff517819 */ /* 0x000fe40000011649 */
[----:B------:R-:W-:Y:S01]  /*4150*/  PRMT R75, R79, 0x654, R74 ;  /* 0x000006544f4b7816 */ /* 0x000fe2000000004a */
[----:B------:R-:W-:Y:S01]  /*4160*/  IMAD.U32 R80, R80, 0x10000, RZ ;  /* 0x0001000050507824 */ /* 0x000fe200078e00ff */
[----:B------:R-:W-:Y:S01]  /*4170*/  PRMT R73, R83, 0x654, R72 ;  /* 0x0000065453497816 */ /* 0x000fe20000000048 */
[----:B--2---:R-:W-:Y:S01]  /*4180*/  IMAD.MOV.U32 R72, RZ, RZ, R48 ;  /* 0x000000ffff487224 */ /* 0x004fe200078e0030 */
[----:B------:R-:W-:Y:S02]  /*4190*/  SHF.L.U32 R74, R82, 0x8, RZ ;  /* 0x00000008524a7819 */ /* 0x000fe400000006ff */
[----:B------:R-:W-:-:S02]  /*41a0*/  LOP3.LUT R75, R75, 0xff00, R78, 0xf8, !PT ;  /* 0x0000ff004b4b7812 */ /* 0x000fc400078ef84e */
[----:B------:R-:W-:Y:S01]  /*41b0*/  LOP3.LUT R73, R73, 0xff00, R74, 0xf8, !PT ;  /* 0x0000ff0049497812 */ /* 0x000fe200078ef84a */
[----:B------:R-:W-:Y:S01]  /*41c0*/  IMAD.U32 R74, R81, 0x10000, RZ ;  /* 0x00010000514a7824 */ /* 0x000fe200078e00ff */
[-C--:B------:R-:W-:Y:S02]  /*41d0*/  F2FP.F16.E4M3.UNPACK_B R48, R49.reuse ;  /* 0x00000031ff30723e */ /* 0x080fe400020006ff */
[-C--:B------:R-:W-:Y:S02]  /*41e0*/  F2FP.F16.E4M3.UNPACK_B R78, R140.reuse.H1 ;  /* 0x0000008cff4e723e */ /* 0x080fe400030006ff */
        /* <DEDUP_REMOVED lines=20> */
[----:B------:R-:W-:Y:S01]  /*4330*/  F2FP.F16.E4M3.UNPACK_B R72, R72 ;  /* 0x00000048ff48723e */ /* 0x000fe200020006ff */
[-C--:B------:R-:W-:Y:S01]  /*4340*/  FFMA.FTZ R48, R48, R78.reuse, -R83 ;  /* 0x0000004e30307223 */ /* 0x080fe20000010853 */
[----:B------:R-:W-:Y:S01]  /*4350*/  FFMA.FTZ R143, R74, R75, R81 ;  /* 0x0000004b4a8f7223 */ /* 0x000fe20000010051 */
[----:B------:R-:W-:Y:S01]  /*4360*/  FFMA.FTZ R141, R73, R78, R80 ;  /* 0x0000004e498d7223 */ /* 0x000fe20000010050 */
        /* <DEDUP_REMOVED lines=64> */
.L_x_2217:
[----:B------:R-:W-:Y:S05]  /*4770*/  BSYNC B3 ;  /* 0x0000000000037941 */ /* 0x000fea0003800000 */
.L_x_2216:
[----:B------:R-:W-:Y:S02]  /*4780*/  ULDC.64 UR4, c[0x0][0x2d8] ;  /* 0x0000b60000047ab9 */ /* 0x000fe40000000a00 */
[----:B------:R-:W-:-:S04]  /*4790*/  IADD3 R72, P2, P3, R76, UR4, R100 ;  /* 0x000000044c487c10 */ /* 0x000fc8000fb5e064 */
[----:B------:R-:W-:-:S05]  /*47a0*/  IADD3.X R73, R77, UR5, R34, P2, P3 ;  /* 0x000000054d497c10 */ /* 0x000fca00097e6422 */
[----:B--2---:R2:W-:Y:S04]  /*47b0*/  STG.E.128 desc[UR46][R72.64], R48 ;  /* 0x0000003048007986 */ /* 0x0045e8000c101d2e */
.L_x_2215:
[----:B------:R-:W-:Y:S05]  /*47c0*/  BSYNC B2 ;  /* 0x0000000000027941 */ /* 0x000fea0003800000 */
.L_x_2214:
[----:B------:R-:W-:Y:S05]  /*47d0*/  @P1 BRA `(.L_x_2213) ;  /* 0x0000000400cc1947 */ /* 0x000fea0003800000 */
[----:B-12---:R1:W2:Y:S01]  /*47e0*/  LDS.128 R48, [R112+0x2d400] ;  /* 0x02d4000070307984 */ /* 0x0062a20000000c00 */
[----:B------:R-:W-:Y:S01]  /*47f0*/  ISETP.GE.AND P2, PT, R236, R126, PT ;  /* 0x0000007eec00720c */ /* 0x000fe20003f46270 */
[----:B------:R-:W-:-:S12]  /*4800*/  BSSY B2, `(.L_x_2218) ;  /* 0x000006c000027945 */ /* 0x000fd80003800000 */
[----:B-1----:R-:W-:Y:S05]  /*4810*/  @P2 BRA `(.L_x_2219) ;  /* 0x0000000400a82947 */ /* 0x002fea0003800000 */
[--C-:B------:R-:W-:Y:S02]  /*4820*/  SHF.R.U32.HI R78, RZ, 0x10, R69.reuse ;  /* 0x00000010ff4e7819 */ /* 0x100fe40000011645 */
[----:B------:R-:W-:Y:S02]  /*4830*/  SHF.R.U32.HI R74, RZ, 0x8, R69 ;  /* 0x00000008ff4a7819 */ /* 0x000fe40000011645 */
[----:B------:R-:W-:Y:S02]  /*4840*/  LOP3.LUT R68, R69, 0xff, RZ, 0xc0, !PT ;  /* 0x000000ff45447812 */ /* 0x000fe400078ec0ff */
[--C-:B------:R-:W-:Y:S02]  /*4850*/  SHF.R.U32.HI R75, RZ, 0x10, R71.reuse ;  /* 0x00000010ff4b7819 */ /* 0x100fe40000011647 */
[----:B------:R-:W-:Y:S02]  /*4860*/  SHF.R.U32.HI R73, RZ, 0x8, R71 ;  /* 0x00000008ff497819 */ /* 0x000fe40000011647 */
[----:B------:R-:W-:-:S02]  /*4870*/  LOP3.LUT R70, R71, 0xff, RZ, 0xc0, !PT ;  /* 0x000000ff47467812 */ /* 0x000fc400078ec0ff */
[----:B------:R-:W-:Y:S02]  /*4880*/  SHF.R.U32.HI R69, RZ, 0x18, R69 ;  /* 0x00000018ff457819 */ /* 0x000fe40000011645 */
[----:B------:R-:W-:Y:S02]  /*4890*/  SHF.R.U32.HI R71, RZ, 0x18, R71 ;  /* 0x00000018ff477819 */ /* 0x000fe40000011647 */
[----:B------:R-:W-:Y:S01]  /*48a0*/  PRMT R69, R69, 0x654, R68 ;  /* 0x0000065445457816 */ /* 0x000fe20000000044 */
[----:B------:R-:W-:Y:S01]  /*48b0*/  IMAD.SHL.U32 R68, R74, 0x100, RZ ;  /* 0x000001004a447824 */ /* 0x000fe200078e00ff */
[----:B------:R-:W-:Y:S02]  /*48c0*/  PRMT R72, R71, 0x654, R70 ;  /* 0x0000065447487816 */ /* 0x000fe40000000046 */
[----:B------:R-:W-:Y:S02]  /*48d0*/  SHF.L.U32 R71, R73, 0x8, RZ ;  /* 0x0000000849477819 */ /* 0x000fe400000006ff */
[----:B------:R-:W-:Y:S01]  /*48e0*/  LOP3.LUT R70, R69, 0xff00, R68, 0xf8, !PT ;  /* 0x0000ff0045467812 */ /* 0x000fe200078ef844 */
[----:B------:R-:W-:Y:S01]  /*48f0*/  IMAD.U32 R69, R78, 0x10000, RZ ;  /* 0x000100004e457824 */ /* 0x000fe200078e00ff */
[----:B------:R-:W-:Y:S01]  /*4900*/  LOP3.LUT R74, R72, 0xff00, R71, 0xf8, !PT ;  /* 0x0000ff00484a7812 */ /* 0x000fe200078ef847 */
[----:B------:R-:W-:Y:S01]  /*4910*/  IMAD.U32 R71, R75, 0x10000, RZ ;  /* 0x000100004b477824 */ /* 0x000fe200078e00ff */
[----:B------:R-:W-:-:S02]  /*4920*/  F2FP.F16.E4M3.UNPACK_B R72, R138.H1 ;  /* 0x0000008aff48723e */ /* 0x000fc400030006ff */
[----:B--2---:R-:W-:Y:S02]  /*4930*/  F2FP.F16.E4M3.UNPACK_B R68, R49 ;  /* 0x00000031ff44723e */ /* 0x004fe400020006ff */
        /* <DEDUP_REMOVED lines=25> */
[--C-:B------:R-:W-:Y:S02]  /*4ad0*/  HADD2.F32 R68, -RZ, R49.reuse.H0_H0 ;  /* 0x20000031ff447230 */ /* 0x100fe40000004100 */
        /* <DEDUP_REMOVED lines=10> */
[----:B------:R-:W-:Y:S01]  /*4b80*/  F2FP.SATFINITE.E4M3.F32.PACK_AB_MERGE_C R138, R134, R83, RZ ;  /* 0x00000053868a723e */ /* 0x000fe200048070ff */
        /* <DEDUP_REMOVED lines=26> */
[-C--:B------:R-:W-:Y:S01]  /*4d30*/  FFMA.FTZ R75, R48, R68.reuse, -R75 ;  /* 0x00000044304b7223 */ /* 0x080fe2000001084b */
[----:B------:R-:W-:Y:S01]  /*4d40*/  FFMA.FTZ R134, R69, R71, R134 ;  /* 0x0000004745867223 */ /* 0x000fe20000010086 */
[----:B------:R-:W-:Y:S01]  /*4d50*/  FFMA.FTZ R74, R49, R68, R74 ;  /* 0x00000044314a7223 */ /* 0x000fe2000001004a */
[----:B------:R-:W-:-:S02]  /*4d60*/  HADD2.F32 R49, -RZ, R51.H0_H0 ;  /* 0x20000033ff317230 */ /* 0x000fc40000004100 */
[----:B------:R-:W-:Y:S01]  /*4d70*/  HADD2.F32 R48, -RZ, R50.H0_H0 ;  /* 0x20000032ff307230 */ /* 0x000fe20000004100 */
[----:B------:R-:W-:Y:S01]  /*4d80*/  F2FP.SATFINITE.E4M3.F32.PACK_AB_MERGE_C R83, R134, R83, RZ ;  /* 0x000000538653723e */ /* 0x000fe200048070ff */
[----:B------:R-:W-:Y:S01]  /*4d90*/  HADD2.F32 R51, -RZ, R51.H1_H1 ;  /* 0x30000033ff337230 */ /* 0x000fe20000004100 */
[----:B------:R-:W-:Y:S01]  /*4da0*/  F2FP.SATFINITE.E4M3.F32.PACK_AB_MERGE_C R74, R74, R75, RZ ;  /* 0x0000004b4a4a723e */ /* 0x000fe200048070ff */
[----:B------:R-:W-:Y:S02]  /*4db0*/  HADD2.F32 R72, -RZ, R72.H0_H0 ;  /* 0x20000048ff487230 */ /* 0x000fe40000004100 */
[----:B------:R-:W-:Y:S02]  /*4dc0*/  HADD2.F32 R50, -RZ, R50.H1_H1 ;  /* 0x30000032ff327230 */ /* 0x000fe40000004100 */
[----:B------:R-:W-:Y:S02]  /*4dd0*/  HADD2.F32 R69, -RZ, R78.H0_H0 ;  /* 0x2000004eff457230 */ /* 0x000fe40000004100 */
[----:B------:R-:W-:Y:S01]  /*4de0*/  FMUL.FTZ R68, R51, R72 ;  /* 0x0000004833447220 */ /* 0x000fe20000410000 */
[----:B------:R-:W-:-:S02]  /*4df0*/  HADD2.F32 R70, -RZ, R70.H0_H0 ;  /* 0x20000046ff467230 */ /* 0x000fc40000004100 */
[C---:B------:R-:W-:Y:S01]  /*4e00*/  FMUL.FTZ R72, R49.reuse, R72 ;  /* 0x0000004831487220 */ /* 0x040fe20000410000 */
[----:B------:R-:W-:Y:S02]  /*4e10*/  HADD2.F32 R73, -RZ, R73.H0_H0 ;  /* 0x20000049ff497230 */ /* 0x000fe40000004100 */
[-C--:B------:R-:W-:Y:S01]  /*4e20*/  FMUL.FTZ R71, R50, R69.reuse ;  /* 0x0000004532477220 */ /* 0x080fe20000410000 */
[C---:B------:R-:W-:Y:S01]  /*4e30*/  FMUL.FTZ R69, R48.reuse, R69 ;  /* 0x0000004530457220 */ /* 0x040fe20000410000 */
[-C--:B------:R-:W-:Y:S01]  /*4e40*/  FFMA.FTZ R68, R49, R70.reuse, -R68 ;  /* 0x0000004631447223 */ /* 0x080fe20000010844 */
[----:B------:R-:W-:Y:S01]  /*4e50*/  FFMA.FTZ R51, R51, R70, R72 ;  /* 0x0000004633337223 */ /* 0x000fe20000010048 */
[-C--:B------:R-:W-:Y:S01]  /*4e60*/  FFMA.FTZ R71, R48, R73.reuse, -R71 ;  /* 0x0000004930477223 */ /* 0x080fe20000010847 */
[----:B------:R-:W-:Y:S01]  /*4e70*/  FFMA.FTZ R50, R50, R73, R69 ;  /* 0x0000004932327223 */ /* 0x000fe20000010045 */
[----:B------:R-:W-:Y:S02]  /*4e80*/  F2FP.SATFINITE.E4M3.F32.PACK_AB_MERGE_C R49, R82, R81, R138 ;  /* 0x000000515231723e */ /* 0x000fe4000480708a */
[----:B------:R-:W-:-:S02]  /*4e90*/  F2FP.SATFINITE.E4M3.F32.PACK_AB_MERGE_C R48, R80, R79, R137 ;  /* 0x0000004f5030723e */ /* 0x000fc40004807089 */
[----:B------:R-:W-:Y:S02]  /*4ea0*/  F2FP.SATFINITE.E4M3.F32.PACK_AB_MERGE_C R50, R50, R71, R74 ;  /* 0x000000473232723e */ /* 0x000fe4000480704a */
[----:B------:R-:W-:-:S07]  /*4eb0*/  F2FP.SATFINITE.E4M3.F32.PACK_AB_MERGE_C R51, R51, R68, R83 ;  /* 0x000000443333723e */ /* 0x000fce0004807053 */
.L_x_2219:
[----:B------:R-:W-:Y:S05]  /*4ec0*/  BSYNC B2 ;  /* 0x0000000000027941 */ /* 0x000fea0003800000 */
.L_x_2218:
[----:B------:R-:W-:Y:S02]  /*4ed0*/  ULDC.64 UR4, c[0x0][0x2d8] ;  /* 0x0000b60000047ab9 */ /* 0x000fe40000000a00 */
[----:B------:R-:W-:-:S04]  /*4ee0*/  IADD3 R68, P2, P3, R37, UR4, R76 ;  /* 0x0000000425447c10 */ /* 0x000fc8000fb5e04c */
[----:B------:R-:W-:-:S05]  /*4ef0*/  IADD3.X R69, R104, UR5, R77, P2, P3 ;  /* 0x0000000568457c10 */ /* 0x000fca00097e644d */
[----:B--2---:R3:W-:Y:S04]  /*4f00*/  STG.E.128 desc[UR46][R68.64], R48 ;  /* 0x0000003044007986 */ /* 0x0047e8000c101d2e */
.L_x_2213:
[----:B------:R-:W-:Y:S05]  /*4f10*/  BSYNC B1 ;  /* 0x0000000000017941 */ /* 0x000fea0003800000 */
.L_x_2212:
[----:B------:R-:W-:Y:S01]  /*4f20*/  ISETP.NE.AND P2, PT, R145, RZ, PT ;  /* 0x000000ff9100720c */ /* 0x000fe20003f45270 */
[----:B------:R-:W-:-:S12]  /*4f30*/  BSSY B1, `(.L_x_2220) ;  /* 0x00000f4000017945 */ /* 0x000fd80003800000 */
        /* <DEDUP_REMOVED lines=9> */
[----:B------:R-:W-:Y:S01]  /*4fd0*/  SHF.R.U32.HI R73, RZ, 0x10, R67 ;  /* 0x00000010ff497819 */ /* 0x000fe20000011643 */
[----:B--2---:R-:W-:Y:S01]  /*4fe0*/  IMAD.MOV.U32 R66, RZ, RZ, R51 ;  /* 0x000000ffff427224 */ /* 0x004fe200078e0033 */
[----:B------:R-:W-:Y:S02]  /*4ff0*/  SHF.R.U32.HI R71, RZ, 0x8, R67 ;  /* 0x00000008ff477819 */ /* 0x000fe40000011643 */
[----:B------:R-:W-:Y:S02]  /*5000*/  LOP3.LUT R70, R67, 0xff, RZ, 0xc0, !PT ;  /* 0x000000ff43467812 */ /* 0x000fe400078ec0ff */
[----:B------:R-:W-:Y:S02]  /*5010*/  SHF.R.U32.HI R72, RZ, 0x8, R65 ;  /* 0x00000008ff487819 */ /* 0x000fe40000011641 */
[----:B------:R-:W-:Y:S02]  /*5020*/  SHF.R.U32.HI R67, RZ, 0x18, R67 ;  /* 0x00000018ff437819 */ /* 0x000fe40000011643 */
[----:B------:R-:W-:-:S02]  /*5030*/  LOP3.LUT R64, R65, 0xff, RZ, 0xc0, !PT ;  /* 0x000000ff41407812 */ /* 0x000fc400078ec0ff */
        /* <DEDUP_REMOVED lines=12> */
[----:B------:R-:W-:Y:S02]  /*5100*/  F2FP.F16.E4M3.UNPACK_B R50, R49 ;  /* 0x00000031ff32723e */ /* 0x000fe400020006ff */
        /* <DEDUP_REMOVED lines=89> */
.L_x_2225:
[----:B------:R-:W-:Y:S05]  /*56a0*/  BSYNC B3 ;  /* 0x0000000000037941 */ /* 0x000fea0003800000 */
.L_x_2224:
[----:B------:R-:W-:Y:S02]  /*56b0*/  ULDC.64 UR4, c[0x0][0x2d8] ;  /* 0x0000b60000047ab9 */ /* 0x000fe40000000a00 */
[----:B------:R-:W-:-:S04]  /*56c0*/  IADD3 R64, P2, P3, R68, UR4, R100 ;  /* 0x0000000444407c10 */ /* 0x000fc8000fb5e064 */
[----:B------:R-:W-:-:S05]  /*56d0*/  IADD3.X R65, R69, UR5, R34, P2, P3 ;  /* 0x0000000545417c10 */ /* 0x000fca00097e6422 */
[----:B--2---:R3:W-:Y:S04]  /*56e0*/  STG.E.128 desc[UR46][R64.64], R48 ;  /* 0x0000003040007986 */ /* 0x0047e8000c101d2e */
.L_x_2223:
[----:B------:R-:W-:Y:S05]  /*56f0*/  BSYNC B2 ;  /* 0x0000000000027941 */ /* 0x000fea0003800000 */
.L_x_2222:
        /* <DEDUP_REMOVED lines=114> */
.L_x_2227:
[----:B------:R-:W-:Y:S05]  /*5e20*/  BSYNC B2 ;  /* 0x0000000000027941 */ /* 0x000fea0003800000 */
.L_x_2226:
[----:B------:R-:W-:Y:S02]  /*5e30*/  ULDC.64 UR4, c[0x0][0x2d8] ;  /* 0x0000b60000047ab9 */ /* 0x000fe40000000a00 */
[----:B------:R-:W-:-:S04]  /*5e40*/  IADD3 R60, P2, P3, R37, UR4, R68 ;  /* 0x00000004253c7c10 */ /* 0x000fc8000fb5e044 */
[----:B------:R-:W-:-:S05]  /*5e50*/  IADD3.X R61, R104, UR5, R69, P2, P3 ;  /* 0x00000005683d7c10 */ /* 0x000fca00097e6445 */
[----:B--2---:R4:W-:Y:S04]  /*5e60*/  STG.E.128 desc[UR46][R60.64], R48 ;  /* 0x000000303c007986 */ /* 0x0049e8000c101d2e */
.L_x_2221:
[----:B------:R-:W-:Y:S05]  /*5e70*/  BSYNC B1 ;  /* 0x0000000000017941 */ /* 0x000fea0003800000 */
.L_x_2220:
        /* <DEDUP_REMOVED lines=20> */
[----:B------:R-:W-:Y:S01]  /*5fc0*/  PRMT R56, R67, 0x654, R56 ;  /* 0x0000065443387816 */ /* 0x000fe20000000038 */
[----:B------:R-:W-:Y:S01]  /*5fd0*/  IMAD.U32 R62, R62, 0x10000, RZ ;  /* 0x000100003e3e7824 */ /* 0x000fe200078e00ff */
[----:B------:R-:W-:Y:S02]  /*5fe0*/  PRMT R60, R63, 0x654, R60 ;  /* 0x000006543f3c7816 */ /* 0x000fe4000000003c */
        /* <DEDUP_REMOVED lines=95> */
.L_x_2232:
[----:B------:R-:W-:Y:S05]  /*65e0*/  BSYNC B2 ;  /* 0x0000000000027941 */ /* 0x000fea0003800000 */
.L_x_2231:
[----:B------:R-:W-:Y:S02]  /*65f0*/  ULDC.64 UR4, c[0x0][0x2d8] ;  /* 0x0000b60000047ab9 */ /* 0x000fe40000000a00 */
[----:B------:R-:W-:-:S04]  /*6600*/  IADD3 R56, P2, P3, R124, UR4, R100 ;  /* 0x000000047c387c10 */ /* 0x000fc8000fb5e064 */
[----:B------:R-:W-:-:S05]  /*6610*/  IADD3.X R57, R127, UR5, R34, P2, P3 ;  /* 0x000000057f397c10 */ /* 0x000fca00097e6422 */
[----:B--2---:R1:W-:Y:S04]  /*6620*/  STG.E.128 desc[UR46][R56.64], R48 ;  /* 0x0000003038007986 */ /* 0x0043e8000c101d2e */
.L_x_2230:
[----:B------:R-:W-:Y:S05]  /*6630*/  BSYNC B1 ;  /* 0x0000000000017941 */ /* 0x000fea0003800000 */
.L_x_2229:
[----:B------:R-:W-:Y:S05]  /*6640*/  @P1 BRA `(.L_x_2228) ;  /* 0x0000005400301947 */ /* 0x000fea0003800000 */
[----:B-1234-:R1:W2:Y:S01]  /*6650*/  LDS.128 R48, [R112+0x2f400] ;  /* 0x02f4000070307984 */ /* 0x01e2a20000000c00 */
[----:B------:R-:W-:Y:S01]  /*6660*/  ISETP.GE.AND P2, PT, R236, R126, PT ;  /* 0x0000007eec00720c */ /* 0x000fe20003f46270 */
[----:B------:R-:W-:-:S12]  /*6670*/  BSSY B1, `(.L_x_2233) ;  /* 0x000006d000017945 */ /* 0x000fd80003800000 */
[----:B-1----:R-:W-:Y:S05]  /*6680*/  @P2 BRA `(.L_x_2234) ;  /* 0x0000000400ac2947 */ /* 0x002fea0003800000 */
[----:B------:R-:W-:Y:S02]  /*6690*/  SHF.R.U32.HI R57, RZ, 0x8, R55 ;  /* 0x00000008ff397819 */ /* 0x000fe40000011637 */
[--C-:B------:R-:W-:Y:S02]  /*66a0*/  SHF.R.U32.HI R58, RZ, 0x8, R53.reuse ;  /* 0x00000008ff3a7819 */ /* 0x100fe40000011635 */
[----:B------:R-:W-:Y:S02]  /*66b0*/  LOP3.LUT R52, R53, 0xff, RZ, 0xc0, !PT ;  /* 0x000000ff35347812 */ /* 0x000fe400078ec0ff */
[--C-:B------:R-:W-:Y:S02]  /*66c0*/  SHF.R.U32.HI R61, RZ, 0x18, R53.reuse ;  /* 0x00000018ff3d7819 */ /* 0x100fe40000011635 */
[----:B------:R-:W-:Y:S01]  /*66d0*/  SHF.R.U32.HI R60, RZ, 0x10, R53 ;  /* 0x00000010ff3c7819 */ /* 0x000fe20000011635 */
[----:B--2---:R-:W-:Y:S01]  /*66e0*/  IMAD.MOV.U32 R53, RZ, RZ, R50 ;  /* 0x000000ffff357224 */ /* 0x004fe200078e0032 */
[----:B------:R-:W-:Y:S01]  /*66f0*/  SHF.R.U32.HI R59, RZ, 0x10, R55 ;  /* 0x00000010ff3b7819 */ /* 0x000fe20000011637 */
[----:B------:R-:W-:Y:S01]  /*6700*/  IMAD.SHL.U32 R50, R58, 0x100, RZ ;  /* 0x000001003a327824 */ /* 0x000fe200078e00ff */
[----:B------:R-:W-:Y:S01]  /*6710*/  LOP3.LUT R56, R55, 0xff0000ff, RZ, 0xc0, !PT ;  /* 0xff0000ff37387812 */ /* 0x000fe200078ec0ff */
[----:B------:R-:W-:Y:S01]  /*6720*/  IMAD.SHL.U32 R55, R57, 0x100, RZ ;  /* 0x0000010039377824 */ /* 0x000fe200078e00ff */
[----:B------:R-:W-:-:S02]  /*6730*/  MOV R54, R51 ;  /* 0x0000003300367202 */ /* 0x000fc40000000f00 */
[----:B------:R-:W-:Y:S02]  /*6740*/  PRMT R51, R61, 0x654, R52 ;  /* 0x000006543d337816 */ /* 0x000fe40000000034 */
[----:B------:R-:W-:Y:S01]  /*6750*/  LOP3.LUT R58, R56, 0xff00, R55, 0xf8, !PT ;  /* 0x0000ff00383a7812 */ /* 0x000fe200078ef837 */
[----:B------:R-:W-:Y:S01]  /*6760*/  IMAD.U32 R55, R59, 0x10000, RZ ;  /* 0x000100003b377824 */ /* 0x000fe200078e00ff */
[----:B------:R-:W-:Y:S01]  /*6770*/  LOP3.LUT R52, R51, 0xff00, R50, 0xf8, !PT ;  /* 0x0000ff0033347812 */ /* 0x000fe200078ef832 */
[----:B------:R-:W-:Y:S01]  /*6780*/  IMAD.U32 R51, R60, 0x10000, RZ ;  /* 0x000100003c337824 */ /* 0x000fe200078e00ff */
        /* <DEDUP_REMOVED lines=91> */
.L_x_2234:
[----:B------:R-:W-:Y:S05]  /*6d40*/  BSYNC B1 ;  /* 0x0000000000017941 */ /* 0x000fea0003800000 */
.L_x_2233:
[----:B------:R-:W-:Y:S02]  /*6d50*/  ULDC.64 UR4, c[0x0][0x2d8] ;  /* 0x0000b60000047ab9 */ /* 0x000fe40000000a00 */
[----:B------:R-:W-:-:S04]  /*6d60*/  IADD3 R124, P2, P3, R37, UR4, R124 ;  /* 0x00000004257c7c10 */ /* 0x000fc8000fb5e07c */
[----:B------:R-:W-:-:S05]  /*6d70*/  IADD3.X R125, R104, UR5, R127, P2, P3 ;  /* 0x00000005687d7c10 */ /* 0x000fca00097e647f */
[----:B--2---:R1:W-:Y:S01]  /*6d80*/  STG.E.128 desc[UR46][R124.64], R48 ;  /* 0x000000307c007986 */ /* 0x0043e2000c101d2e */
[----:B------:R-:W-:Y:S05]  /*6d90*/  BRA `(.L_x_2228) ;  /* 0x0000004c005c7947 */ /* 0x000fea0003800000 */
.L_x_2192:
        /* <DEDUP_REMOVED lines=10> */
[----:B------:R-:W-:Y:S02]  /*6e40*/  @!P2 IMAD.MOV.U32 R49, RZ, RZ, R107 ;  /* 0x000000ffff31a224 */ /* 0x000fe400078e006b */
[----:B------:R-:W-:-:S05]  /*6e50*/  @!P2 IMAD.MOV.U32 R51, RZ, RZ, R131 ;  /* 0x000000ffff33a224 */ /* 0x000fca00078e0083 */
        /* <DEDUP_REMOVED lines=33> */
[----:B------:R-:W-:Y:S01]  /*7070*/  ISETP.NE.AND P0, PT, R61, RZ, PT ;  /* 0x000000ff3d00720c */ /* 0x000fe20003f05270 */
[----:B------:R-:W-:Y:S01]  /*7080*/  @!P4 IMAD.X R65, R60, 0x1, R65, P6 ;  /* 0x000000013c41c824 */ /* 0x000fe200030e0641 */
[----:B-1----:R-:W-:-:S04]  /*7090*/  @!P4 IADD3 R66, P6, R53, R66, RZ ;  /* 0x000000423542c210 */ /* 0x002fc80007fde0ff */
[----:B------:R-:W-:Y:S02]  /*70a0*/  @!P4 IADD3.X R67, R54, R67, RZ, P6, !PT ;  /* 0x000000433643c210 */ /* 0x000fe400037fe4ff */
[----:B------:R-:W-:Y:S02]  /*70b0*/  CS2R R54, SRZ ;  /* 0x0000000000367805 */ /* 0x000fe4000001ff00 */
[----:B--2---:R-:W-:-:S05]  /*70c0*/  @!P3 IADD3 R68, P6, R49, R68, RZ ;  /* 0x000000443144b210 */ /* 0x004fca0007fde0ff */
        /* <DEDUP_REMOVED lines=28> */
[----:B--2---:R-:W-:Y:S01]  /*7290*/  IMAD.MOV.U32 R153, RZ, RZ, R54 ;  /* 0x000000ffff997224 */ /* 0x004fe200078e0036 */
[----:B------:R-:W-:Y:S01]  /*72a0*/  MOV R155, R52 ;  /* 0x00000034009b7202 */ /* 0x000fe20000000f00 */
[----:B---3--:R-:W-:Y:S02]  /*72b0*/  IMAD.MOV.U32 R150, RZ, RZ, R50 ;  /* 0x000000ffff967224 */ /* 0x008fe400078e0032 */
[----:B------:R-:W-:Y:S02]  /*72c0*/  IMAD.MOV.U32 R154, RZ, RZ, R48 ;  /* 0x000000ffff9a7224 */ /* 0x000fe400078e0030 */
[----:B-----5:R-:W-:Y:S02]  /*72d0*/  IMAD.MOV.U32 R144, RZ, RZ, R62 ;  /* 0x000000ffff907224 */ /* 0x020fe400078e003e */
[----:B------:R-:W-:-:S02]  /*72e0*/  IMAD.MOV.U32 R147, RZ, RZ, R60 ;  /* 0x000000ffff937224 */ /* 0x000fc400078e003c */
[----:B----4-:R-:W-:Y:S02]  /*72f0*/  IMAD.MOV.U32 R145, RZ, RZ, R58 ;  /* 0x000000ffff917224 */ /* 0x010fe400078e003a */
[----:B------:R-:W-:Y:S02]  /*7300*/  IMAD.MOV.U32 R146, RZ, RZ, R56 ;  /* 0x000000ffff927224 */ /* 0x000fe400078e0038 */
[----:B------:R-:W-:Y:S02]  /*7310*/  IMAD.MOV.U32 R134, RZ, RZ, R74 ;  /* 0x000000ffff867224 */ /* 0x000fe400078e004a */
[----:B------:R-:W-:Y:S02]  /*7320*/  IMAD.MOV.U32 R135, RZ, RZ, R72 ;  /* 0x000000ffff877224 */ /* 0x000fe400078e0048 */
[----:B------:R-:W-:Y:S01]  /*7330*/  IMAD.MOV.U32 R136, RZ, RZ, R78 ;  /* 0x000000ffff887224 */ /* 0x000fe200078e004e */
[----:B------:R-:W-:Y:S01]  /*7340*/  MOV R137, R76 ;  /* 0x0000004c00897202 */ /* 0x000fe20000000f00 */
[----:B------:R-:W-:Y:S01]  /*7350*/  IMAD.MOV.U32 R138, RZ, RZ, R66 ;  /* 0x000000ffff8a7224 */ /* 0x000fe200078e0042 */
[----:B------:R-:W-:Y:S01]  /*7360*/  MOV R140, R64 ;  /* 0x00000040008c7202 */ /* 0x000fe20000000f00 */
[----:B------:R-:W-:-:S02]  /*7370*/  IMAD.MOV.U32 R142, RZ, RZ, R70 ;  /* 0x000000ffff8e7224 */ /* 0x000fc400078e0046 */
[----:B------:R-:W-:Y:S01]  /*7380*/  IMAD.MOV.U32 R143, RZ, RZ, R68 ;  /* 0x000000ffff8f7224 */ /* 0x000fe200078e0044 */
[----:B------:R-:W-:Y:S06]  /*7390*/  @!P5 BRA `(.L_x_2235) ;  /* 0x000000000004d947 */ /* 0x000fec0003800000 */
[----:B------:R-:W-:Y:S01]  /*73a0*/  BPT.TRAP 0x1 ;  /* 0x000000040000795c */ /* 0x000fe20000300000 */
.L_x_2235:
[----:B------:R-:W2:Y:S01]  /*73b0*/  LDL R80, [R1+0x10] ;  /* 0x0000100001507983 */ /* 0x000ea20000100800 */
[----:B------:R-:W-:Y:S01]  /*73c0*/  IMAD R107, R232, 0x8, R18 ;  /* 0x00000008e86b7824 */ /* 0x000fe200078e0212 */
[----:B------:R-:W0:Y:S01]  /*73d0*/  LDC R139, c[0x0][0x2e4] ;  /* 0x0000b900ff8b7b82 */ /* 0x000e220000000800 */
[----:B------:R-:W-:Y:S01]  /*73e0*/  IMAD.MOV.U32 R125, RZ, RZ, R127 ;  /* 0x000000ffff7d7224 */ /* 0x000fe200078e007f */
[----:B------:R-:W-:Y:S06]  /*73f0*/  BSSY B1, `(.L_x_2236) ;  /* 0x0000006000017945 */ /* 0x000fec0003800000 */
[----:B------:R-:W1:Y:S01]  /*7400*/  LDC.64 R126, c[0x0][0x2f0] ;  /* 0x0000bc00ff7e7b82 */ /* 0x000e620000000a00 */
[----:B0-----:R-:W-:Y:S01]  /*7410*/  IMAD.IADD R141, R139, 0x1, -R122 ;  /* 0x000000018b8d7824 */ /* 0x001fe200078e0a7a */
[----:B--2---:R-:W-:-:S04]  /*7420*/  SHF.L.U32 R128, R80, 0x1f, RZ ;  /* 0x0000001f50807819 */ /* 0x004fc800000006ff */
[----:B------:R-:W0:Y:S02]  /*7430*/  SYNCS.PHASECHK.TRANS64.TRYWAIT P3, [R107+URZ+0x38890], R128 ;  /* 0x038890806b0075a7 */ /* 0x000e24000806017f */
[----:B01----:R-:W-:Y:S05]  /*7440*/  @!P3 BRA `(.L_x_2237) ;  /* 0x000002440054b947 */ /* 0x003fea0003800000 */
.L_x_2534:
[----:B------:R-:W-:Y:S05]  /*7450*/  BSYNC B1 ;  /* 0x0000000000017941 */ /* 0x000fea0003800000 */
.L_x_2236:
[----:B------:R-:W-:Y:S01]  /*7460*/  ISETP.GE.OR P3, PT, R22, R116, P0 ;  /* 0x000000741600720c */ /* 0x000fe20000766670 */
[----:B------:R-:W-:-:S12]  /*7470*/  BSSY B1, `(.L_x_2238) ;  /* 0x0000100000017945 */ /* 0x000fd80003800000 */
[----:B------:R-:W-:Y:S05]  /*7480*/  @P3 BRA `(.L_x_2239) ;  /* 0x0000000c00f83947 */ /* 0x000fea0003800000 */
[----:B------:R-:W2:Y:S04]  /*7490*/  LDL R84, [R1+0x14] ;  /* 0x0000140001547983 */ /* 0x000ea80000100800 */
[----:B------:R-:W3:Y:S04]  /*74a0*/  LDL R83, [R1+0x18] ;  /* 0x0000180001537983 */ /* 0x000ee80000100800 */
[----:B------:R-:W4:Y:S01]  /*74b0*/  LDL R82, [R1+0x1c] ;  /* 0x00001c0001527983 */ /* 0x000f220000100800 */
[-C--:B------:R-:W-:Y:S01]  /*74c0*/  IMAD R80, R23, R126.reuse, RZ ;  /* 0x0000007e17507224 */ /* 0x080fe200078e02ff */
        /* <DEDUP_REMOVED lines=13> */
[----:B------:R-:W-:-:S04]  /*75a0*/  LEA.HI R81, R81, R80, RZ, 0x3 ;  /* 0x0000005051517211 */ /* 0x000fc800078f18ff */
[----:B------:R-:W-:-:S04]  /*75b0*/  SHF.L.U32 R81, R81, 0xb, RZ ;  /* 0x0000000b51517819 */ /* 0x000fc800000006ff */
[----:B------:R-:W-:Y:S02]  /*75c0*/  LOP3.LUT R81, R81, 0xffffc000, RZ, 0xc0, !PT ;  /* 0xffffc00051517812 */ /* 0x000fe400078ec0ff */
[----:B--2---:R-:W-:-:S04]  /*75d0*/  LOP3.LUT R80, R84, 0x70, R151, 0xf8, !PT ;  /* 0x0000007054507812 */ /* 0x004fc800078ef897 */
[----:B---3--:R-:W-:-:S04]  /*75e0*/  LOP3.LUT R80, R80, R83, RZ, 0x3c, !PT ;  /* 0x0000005350507212 */ /* 0x008fc800078e3cff */
[----:B----4-:R-:W-:Y:S01]  /*75f0*/  IADD3 R83, R80, R81, R82 ;  /* 0x0000005150537210 */ /* 0x010fe20007ffe052 */
[----:B------:R-:W-:-:S04]  /*7600*/  IMAD R81, R232, 0x8000, R121 ;  /* 0x00008000e8517824 */ /* 0x000fc800078e0279 */
[----:B------:R-:W-:Y:S02]  /*7610*/  IMAD R83, R232, 0x8000, R83 ;  /* 0x00008000e8537824 */ /* 0x000fe400078e0253 */
[C---:B------:R-:W-:Y:S02]  /*7620*/  IMAD.IADD R81, R18.reuse, 0x1, R81 ;  /* 0x0000000112517824 */ /* 0x040fe400078e0251 */
[----:B------:R-:W-:-:S04]  /*7630*/  IMAD.IADD R84, R18, 0x1, R83 ;  /* 0x0000000112547824 */ /* 0x000fc800078e0253 */
        /* <DEDUP_REMOVED lines=19> */
[----:B------:R-:W-:Y:S01]  /*7770*/  LOP3.LUT R53, R55, 0xff, RZ, 0xc0, !PT ;  /* 0x000000ff37357812 */ /* 0x000fe200078ec0ff */
[----:B------:R-:W-:Y:S01]  /*7780*/  IMAD.U32 R162, R162, 0x10000, RZ ;  /* 0x00010000a2a27824 */ /* 0x000fe200078e00ff */
[----:B------:R-:W-:Y:S02]  /*7790*/  PRMT R52, R52, 0x654, R51 ;  /* 0x0000065434347816 */ /* 0x000fe40000000033 */
[----:B------:R-:W-:Y:S01]  /*77a0*/  LOP3.LUT R48, R48, 0xff00, R49, 0xf8, !PT ;  /* 0x0000ff0030307812 */ /* 0x000fe200078ef831 */
[----:B------:R-:W-:Y:S01]  /*77b0*/  IMAD.U32 R49, R163, 0x10000, RZ ;  /* 0x00010000a3317824 */ /* 0x000fe200078e00ff */
[----:B------:R-:W-:Y:S01]  /*77c0*/  SHF.R.U32.HI R164, RZ, 0x10, R55 ;  /* 0x00000010ffa47819 */ /* 0x000fe20000011637 */
[----:B------:R-:W-:Y:S01]  /*77d0*/  IMAD.SHL.U32 R55, R157, 0x100, RZ ;  /* 0x000001009d377824 */ /* 0x000fe200078e00ff */
[----:B------:R-:W-:-:S02]  /*77e0*/  PRMT R50, R161, 0x654, R50 ;  /* 0x00000654a1327816 */ /* 0x000fc40000000032 */
[----:B------:R-:W-:Y:S02]  /*77f0*/  SHF.L.U32 R51, R159, 0x8, RZ ;  /* 0x000000089f337819 */ /* 0x000fe400000006ff */
[----:B------:R-:W-:Y:S01]  /*7800*/  PRMT R54, R54, 0x654, R53 ;  /* 0x0000065436367816 */ /* 0x000fe20000000035 */
[----:B------:R-:W-:Y:S01]  /*7810*/  IMAD.SHL.U32 R53, R158, 0x100, RZ ;  /* 0x000001009e357824 */ /* 0x000fe200078e00ff */
[----:B------:R-:W-:Y:S02]  /*7820*/  LOP3.LUT R51, R50, 0xff00, R51, 0xf8, !PT ;  /* 0x0000ff0032337812 */ /* 0x000fe400078ef833 */
[----:B------:R-:W-:Y:S01]  /*7830*/  LOP3.LUT R50, R48, 0xff0000, R49, 0xf8, !PT ;  /* 0x00ff000030327812 */ /* 0x000fe200078ef831 */
[----:B------:R-:W-:Y:S01]  /*7840*/  IMAD.U32 R48, R160, 0x10000, RZ ;  /* 0x00010000a0307824 */ /* 0x000fe200078e00ff */
[----:B------:R-:W-:Y:S02]  /*7850*/  LOP3.LUT R161, R54, 0xff00, R55, 0xf8, !PT ;  /* 0x0000ff0036a17812 */ /* 0x000fe400078ef837 */
        /* <DEDUP_REMOVED lines=8> */
[----:B------:R-:W-:Y:S01]  /*78e0*/  LOP3.LUT R48, R51, 0xff0000, R48, 0xf8, !PT ;  /* 0x00ff000033307812 */ /* 0x000fe200078ef830 */
[----:B------:R-:W-:Y:S02]  /*78f0*/  HADD2.F32 R54, -RZ, R54.H1_H1 ;  /* 0x30000036ff367230 */ /* 0x000fe40000004100 */
[----:B------:R-:W-:Y:S01]  /*7900*/  FMUL.FTZ R163, R53, R49 ;  /* 0x0000003135a37220 */ /* 0x000fe20000410000 */
[----:B------:R-:W-:-:S02]  /*7910*/  HADD2.F32 R158, -RZ, R157.H0_H0 ;  /* 0x2000009dff9e7230 */ /* 0x000fc40000004100 */
[----:B------:R-:W-:Y:S01]  /*7920*/  FMUL.FTZ R166, R52, R49 ;  /* 0x0000003134a67220 */ /* 0x000fe20000410000 */
[----:B------:R-:W-:Y:S01]  /*7930*/  LOP3.LUT R51, R159, 0xff0000, R162, 0xf8, !PT ;  /* 0x00ff00009f337812 */ /* 0x000fe200078ef8a2 */
[----:B------:R-:W-:Y:S01]  /*7940*/  HADD2.F32 R159, -RZ, R157.H1_H1 ;  /* 0x3000009dff9f7230 */ /* 0x000fe20000004100 */
[----:B------:R-:W-:Y:S01]  /*7950*/  SHF.L.U32 R164, R164, 0x10, RZ ;  /* 0x00000010a4a47819 */ /* 0x000fe200000006ff */
[-C--:B------:R-:W-:Y:S01]  /*7960*/  FFMA.FTZ R52, R52, R158.reuse, -R163 ;  /* 0x0000009e34347223 */ /* 0x080fe200000108a3 */
[----:B------:R-:W-:Y:S01]  /*7970*/  FFMA.FTZ R53, R53, R158, R166 ;  /* 0x0000009e35357223 */ /* 0x000fe200000100a6 */
[----:B------:R-:W-:Y:S01]  /*7980*/  HADD2.F32 R162, -RZ, R160.H1_H1 ;  /* 0x300000a0ffa27230 */ /* 0x000fe20000004100 */
[----:B------:R-:W-:Y:S01]  /*7990*/  F2FP.F16.E4M3.UNPACK_B R158, R154 ;  /* 0x0000009aff9e723e */ /* 0x000fe200020006ff */
[----:B------:R-:W-:Y:S01]  /*79a0*/  HADD2.F32 R157, -RZ, R55.H1_H1 ;  /* 0x30000037ff9d7230 */ /* 0x000fe20000004100 */
[----:B------:R-:W-:Y:S02]  /*79b0*/  F2FP.F16.E4M3.UNPACK_B R160, R155 ;  /* 0x0000009bffa0723e */ /* 0x000fe400020006ff */
[----:B------:R-:W-:-:S02]  /*79c0*/  F2FP.F16.E4M3.UNPACK_B R154, R80 ;  /* 0x00000050ff9a723e */ /* 0x000fc400020006ff */
        /* <DEDUP_REMOVED lines=158> */
.L_x_2241:
[----:B------:R-:W-:Y:S05]  /*83b0*/  BSYNC B2 ;  /* 0x0000000000027941 */ /* 0x000fea0003800000 */
.L_x_2240:
        /* <DEDUP_REMOVED lines=11> */
.L_x_2239:
[----:B------:R-:W-:Y:S05]  /*8470*/  BSYNC B1 ;  /* 0x0000000000017941 */ /* 0x000fea0003800000 */
.L_x_2238:
[----:B------:R-:W-:Y:S01]  /*8480*/  ISETP.GE.OR P3, PT, R234, R116, P0 ;  /* 0x00000074ea00720c */ /* 0x000fe20000766670 */
[----:B------:R-:W-:-:S12]  /*8490*/  BSSY B1, `(.L_x_2242) ;  /* 0x0000106000017945 */ /* 0x000fd80003800000 */
[----:B------:R-:W-:Y:S05]  /*84a0*/  @P3 BRA `(.L_x_2243) ;  /* 0x0000001000103947 */ /* 0x000fea0003800000 */
[----:B-1----:R-:W2:Y:S01]  /*84b0*/  LDL R50, [R1+0x30] ;  /* 0x0000300001327983 */ /* 0x002ea20000100800 */
[----:B------:R-:W-:Y:S01]  /*84c0*/  SHF.R.S32.HI R49, RZ, 0x1f, R234 ;  /* 0x0000001fff317819 */ /* 0x000fe200000114ea */
[-C--:B------:R-:W-:Y:S01]  /*84d0*/  IMAD.WIDE.U32 R80, R234, R126.reuse, R124 ;  /* 0x0000007eea507225 */ /* 0x080fe200078e007c */
        /* <DEDUP_REMOVED lines=18> */
[----:B--2---:R-:W-:Y:S01]  /*8600*/  IADD3 R51, R48, R49, R50 ;  /* 0x0000003130337210 */ /* 0x004fe20007ffe032 */
[----:B------:R-:W-:-:S04]  /*8610*/  IMAD R49, R232, 0x8000, R120 ;  /* 0x00008000e8317824 */ /* 0x000fc800078e0278 */
[----:B------:R-:W-:Y:S01]  /*8620*/  IMAD R51, R232, 0x8000, R51 ;  /* 0x00008000e8337824 */ /* 0x000fe200078e0233 */
[----:B------:R-:W-:-:S03]  /*8630*/  IADD3 R49, R18, R49, RZ ;  /* 0x0000003112317210 */ /* 0x000fc60007ffe0ff */
[----:B------:R-:W-:-:S03]  /*8640*/  IMAD.IADD R52, R18, 0x1, R51 ;  /* 0x0000000112347824 */ /* 0x000fc600078e0233 */
[----:B------:R-:W1:Y:S04]  /*8650*/  LDS.128 R48, [R49+0x28400] ;  /* 0x0284000031307984 */ /* 0x000e680000000c00 */
[----:B------:R-:W2:Y:S01]  /*8660*/  LDS.128 R52, [R52+0x28400] ;  /* 0x0284000034347984 */ /* 0x000ea20000000c00 */
[----:B------:R-:W-:Y:S05]  /*8670*/  @P2 BRA `(.L_x_2245) ;  /* 0x0000000c006c2947 */ /* 0x000fea0003800000 */
[----:B------:R-:W-:Y:S01]  /*8680*/  SHF.R.U32.HI R154, RZ, 0x8, R57 ;  /* 0x00000008ff9a7819 */ /* 0x000fe20000011639 */
[----:B-1----:R-:W-:Y:S01]  /*8690*/  IMAD.MOV.U32 R56, RZ, RZ, R49 ;  /* 0x000000ffff387224 */ /* 0x002fe200078e0031 */
[----:B------:R-:W-:Y:S01]  /*86a0*/  LOP3.LUT R58, R57, 0xff, RZ, 0xc0, !PT ;  /* 0x000000ff393a7812 */ /* 0x000fe200078ec0ff */
[----:B------:R-:W-:Y:S01]  /*86b0*/  IMAD.MOV.U32 R60, RZ, RZ, R48 ;  /* 0x000000ffff3c7224 */ /* 0x000fe200078e0030 */
[----:B------:R-:W-:Y:S02]  /*86c0*/  SHF.R.U32.HI R155, RZ, 0x18, R57 ;  /* 0x00000018ff9b7819 */ /* 0x000fe40000011639 */
[----:B------:R-:W-:Y:S02]  /*86d0*/  SHF.R.U32.HI R151, RZ, 0x8, R59 ;  /* 0x00000008ff977819 */ /* 0x000fe4000001163b */
[----:B------:R-:W-:Y:S02]  /*86e0*/  PRMT R49, R155, 0x654, R58 ;  /* 0x000006549b317816 */ /* 0x000fe4000000003a */
[----:B------:R-:W-:-:S02]  /*86f0*/  SHF.L.U32 R48, R154, 0x8, RZ ;  /* 0x000000089a307819 */ /* 0x000fc400000006ff */
[----:B------:R-:W-:Y:S02]  /*8700*/  SHF.R.U32.HI R153, RZ, 0x10, R59 ;  /* 0x00000010ff997819 */ /* 0x000fe4000001163b */
[----:B------:R-:W-:Y:S02]  /*8710*/  LOP3.LUT R62, R59, 0xff, RZ, 0xc0, !PT ;  /* 0x000000ff3b3e7812 */ /* 0x000fe400078ec0ff */
[----:B------:R-:W-:Y:S02]  /*8720*/  SHF.R.U32.HI R131, RZ, 0x8, R61 ;  /* 0x00000008ff837819 */ /* 0x000fe4000001163d */
[----:B------:R-:W-:Y:S02]  /*8730*/  SHF.R.U32.HI R59, RZ, 0x18, R59 ;  /* 0x00000018ff3b7819 */ /* 0x000fe4000001163b */
[----:B------:R-:W-:Y:S02]  /*8740*/  SHF.R.U32.HI R150, RZ, 0x10, R61 ;  /* 0x00000010ff967819 */ /* 0x000fe4000001163d */
[----:B------:R-:W-:-:S02]  /*8750*/  LOP3.LUT R84, R61, 0xff, RZ, 0xc0, !PT ;  /* 0x000000ff3d547812 */ /* 0x000fc400078ec0ff */
[----:B------:R-:W-:Y:S02]  /*8760*/  SHF.R.U32.HI R61, RZ, 0x18, R61 ;  /* 0x00000018ff3d7819 */ /* 0x000fe4000001163d */
[--C-:B------:R-:W-:Y:S02]  /*8770*/  SHF.R.U32.HI R148, RZ, 0x10, R63.reuse ;  /* 0x00000010ff947819 */ /* 0x100fe4000001163f */
[--C-:B------:R-:W-:Y:S02]  /*8780*/  SHF.R.U32.HI R130, RZ, 0x8, R63.reuse ;  /* 0x00000008ff827819 */ /* 0x100fe4000001163f */
[----:B------:R-:W-:Y:S01]  /*8790*/  LOP3.LUT R86, R63, 0xff, RZ, 0xc0, !PT ;  /* 0x000000ff3f567812 */ /* 0x000fe200078ec0ff */
[----:B------:R-:W-:Y:S01]  /*87a0*/  IMAD.U32 R148, R148, 0x10000, RZ ;  /* 0x0001000094947824 */ /* 0x000fe200078e00ff */
[----:B------:R-:W-:Y:S01]  /*87b0*/  SHF.R.U32.HI R149, RZ, 0x18, R63 ;  /* 0x00000018ff957819 */ /* 0x000fe2000001163f */
[----:B--2---:R-:W-:Y:S01]  /*87c0*/  IMAD.MOV.U32 R63, RZ, RZ, R52 ;  /* 0x000000ffff3f7224 */ /* 0x004fe200078e0034 */
[----:B------:R-:W-:Y:S01]  /*87d0*/  LOP3.LUT R49, R49, 0xff00, R48, 0xf8, !PT ;  /* 0x0000ff0031317812 */ /* 0x000fe200078ef830 */
[----:B------:R-:W-:Y:S01]  /*87e0*/  IMAD.SHL.U32 R48, R151, 0x100, RZ ;  /* 0x0000010097307824 */ /* 0x000fe200078e00ff */
[----:B------:R-:W-:Y:S01]  /*87f0*/  SHF.R.U32.HI R156, RZ, 0x10, R57 ;  /* 0x00000010ff9c7819 */ /* 0x000fe20000011639 */
[----:B------:R-:W-:Y:S01]  /*8800*/  IMAD.SHL.U32 R52, R131, 0x100, RZ ;  /* 0x0000010083347824 */ /* 0x000fe200078e00ff */
[----:B------:R-:W-:Y:S01]  /*8810*/  PRMT R59, R59, 0x654, R62 ;  /* 0x000006543b3b7816 */ /* 0x000fe2000000003e */
[----:B------:R-:W-:Y:S01]  /*8820*/  IMAD.MOV.U32 R57, RZ, RZ, R50 ;  /* 0x000000ffff397224 */ /* 0x000fe200078e0032 */
[----:B------:R-:W-:Y:S01]  /*8830*/  PRMT R61, R61, 0x654, R84 ;  /* 0x000006543d3d7816 */ /* 0x000fe20000000054 */
[----:B------:R-:W-:Y:S01]  /*8840*/  IMAD.SHL.U32 R58, R130, 0x100, RZ ;  /* 0x00000100823a7824 */ /* 0x000fe200078e00ff */
[----:B------:R-:W-:Y:S01]  /*8850*/  LOP3.LUT R59, R59, 0xff00, R48, 0xf8, !PT ;  /* 0x0000ff003b3b7812 */ /* 0x000fe200078ef830 */
[----:B------:R-:W-:Y:S01]  /*8860*/  IMAD.U32 R50, R156, 0x10000, RZ ;  /* 0x000100009c327824 */ /* 0x000fe200078e00ff */
        /* <DEDUP_REMOVED lines=16> */
[C---:B------:R-:W-:Y:S01]  /*8970*/  FMUL.FTZ R150, R58.reuse, R49 ;  /* 0x000000313a967220 */ /* 0x040fe20000410000 */
        /* <DEDUP_REMOVED lines=65> */
[C---:B------:R-:W-:Y:S01]  /*8d90*/  FMUL.FTZ R131, R61.reuse, R63 ;  /* 0x0000003f3d837220 */ /* 0x040fe20000410000 */
[----:B------:R-:W-:Y:S01]  /*8da0*/  HADD2.F32 R62, -RZ, R145.H0_H0 ;  /* 0x20000091ff3e7230 */ /* 0x000fe20000004100 */
[----:B------:R-:W-:Y:S01]  /*8db0*/  F2FP.SATFINITE.E4M3.F32.PACK_AB_MERGE_C R154, R154, R59, RZ ;  /* 0x0000003b9a9a723e */ /* 0x000fe200048070ff */
[----:B------:R-:W-:Y:S02]  /*8dc0*/  HADD2.F32 R57, -RZ, R57.H1_H1 ;  /* 0x30000039ff397230 */ /* 0x000fe40000004100 */
[----:B------:R-:W-:Y:S01]  /*8dd0*/  FMUL.FTZ R86, R60, R144 ;  /* 0x000000903c567220 */ /* 0x000fe20000410000 */
[----:B------:R-:W-:Y:S02]  /*8de0*/  HADD2.F32 R145, -RZ, R145.H1_H1 ;  /* 0x30000091ff917230 */ /* 0x000fe40000004100 */
[-C--:B------:R-:W-:Y:S01]  /*8df0*/  FFMA.FTZ R54, R54, R62.reuse, -R131 ;  /* 0x0000003e36367223 */ /* 0x080fe20000010883 */
[----:B------:R-:W-:Y:S01]  /*8e00*/  FFMA.FTZ R84, R61, R62, R84 ;  /* 0x0000003e3d547223 */ /* 0x000fe20000010054 */
[C---:B------:R-:W-:Y:S01]  /*8e10*/  FMUL.FTZ R63, R57.reuse, R144 ;  /* 0x00000090393f7220 */ /* 0x040fe20000410000 */
[----:B------:R-:W-:Y:S01]  /*8e20*/  F2FP.F16.E4M3.UNPACK_B R62, R53 ;  /* 0x00000035ff3e723e */ /* 0x000fe200020006ff */
[-C--:B------:R-:W-:Y:S01]  /*8e30*/  FFMA.FTZ R57, R57, R145.reuse, -R86 ;  /* 0x0000009139397223 */ /* 0x080fe20000010856 */
[----:B------:R-:W-:Y:S01]  /*8e40*/  F2FP.F16.E4M3.UNPACK_B R131, R52 ;  /* 0x00000034ff83723e */ /* 0x000fe200020006ff */
[----:B------:R-:W-:Y:S01]  /*8e50*/  FFMA.FTZ R145, R60, R145, R63 ;  /* 0x000000913c917223 */ /* 0x000fe2000001003f */
[----:B------:R-:W-:Y:S01]  /*8e60*/  F2FP.F16.E4M3.UNPACK_B R61, R56 ;  /* 0x00000038ff3d723e */ /* 0x000fe200020006ff */
[----:B------:R-:W-:Y:S01]  /*8e70*/  HADD2.F32 R63, -RZ, R62.H0_H0 ;  /* 0x2000003eff3f7230 */ /* 0x000fe20000004100 */
[----:B------:R-:W-:Y:S01]  /*8e80*/  F2FP.F16.E4M3.UNPACK_B R86, R50 ;  /* 0x00000032ff56723e */ /* 0x000fe200020006ff */
[----:B------:R-:W-:Y:S01]  /*8e90*/  HADD2.F32 R144, -RZ, R131.H0_H0 ;  /* 0x20000083ff907230 */ /* 0x000fe20000004100 */
[----:B------:R-:W-:Y:S01]  /*8ea0*/  F2FP.SATFINITE.E4M3.F32.PACK_AB_MERGE_C R57, R57, R54, R146 ;  /* 0x000000363939723e */ /* 0x000fe20004807092 */
[----:B------:R-:W-:Y:S01]  /*8eb0*/  HADD2.F32 R60, -RZ, R61.H0_H0 ;  /* 0x2000003dff3c7230 */ /* 0x000fe20000004100 */
[----:B------:R-:W-:Y:S01]  /*8ec0*/  F2FP.SATFINITE.E4M3.F32.PACK_AB_MERGE_C R54, R145, R84, R130 ;  /* 0x000000549136723e */ /* 0x000fe20004807082 */
[----:B------:R-:W-:-:S02]  /*8ed0*/  HADD2.F32 R130, -RZ, R86.H0_H0 ;  /* 0x20000056ff827230 */ /* 0x000fc40000004100 */
[CC--:B------:R-:W-:Y:S01]  /*8ee0*/  FMUL.FTZ R145, R63.reuse, R144.reuse ;  /* 0x000000903f917220 */ /* 0x0c0fe20000410000 */
        /* <DEDUP_REMOVED lines=9> */
[----:B------:R-:W-:Y:S01]  /*8f80*/  FMUL.FTZ R131, R62, R131 ;  /* 0x000000833e837220 */ /* 0x000fe20000410000 */
[----:B------:R-:W-:Y:S02]  /*8f90*/  F2FP.F16.E4M3.UNPACK_B R86, R52.H1 ;  /* 0x00000034ff56723e */ /* 0x000fe400030006ff */
[----:B------:R-:W-:Y:S01]  /*8fa0*/  F2FP.F16.E4M3.UNPACK_B R56, R56.H1 ;  /* 0x00000038ff38723e */ /* 0x000fe200030006ff */
[-C--:B------:R-:W-:Y:S01]  /*8fb0*/  FFMA.FTZ R146, R84, R63.reuse, R131 ;  /* 0x0000003f54927223 */ /* 0x080fe20000010083 */
[----:B------:R-:W-:Y:S01]  /*8fc0*/  F2FP.SATFINITE.E4M3.F32.PACK_AB_MERGE_C R59, R147, R148, R58 ;  /* 0x00000094933b723e */ /* 0x000fe2000480703a */
[----:B------:R-:W-:Y:S01]  /*8fd0*/  FFMA.FTZ R147, R62, R63, -R145 ;  /* 0x0000003f3e937223 */ /* 0x000fe20000010891 */
[--C-:B------:R-:W-:Y:S01]  /*8fe0*/  HADD2.F32 R62, -RZ, R53.reuse.H0_H0 ;  /* 0x20000035ff3e7230 */ /* 0x100fe20000004100 */
[----:B------:R-:W-:Y:S01]  /*8ff0*/  F2FP.F16.E4M3.UNPACK_B R50, R50.H1 ;  /* 0x00000032ff32723e */ /* 0x000fe200030006ff */
[--C-:B------:R-:W-:Y:S01]  /*9000*/  HADD2.F32 R131, -RZ, R86.reuse.H0_H0 ;  /* 0x20000056ff837230 */ /* 0x100fe20000004100 */
[----:B------:R-:W-:Y:S01]  /*9010*/  F2FP.SATFINITE.E4M3.F32.PACK_AB_MERGE_C R58, R150, R149, R154 ;  /* 0x00000095963a723e */ /* 0x000fe2000480709a */
[----:B------:R-:W-:Y:S01]  /*9020*/  HADD2.F32 R53, -RZ, R53.H1_H1 ;  /* 0x30000035ff357230 */ /* 0x000fe20000004100 */
[----:B------:R-:W-:Y:S01]  /*9030*/  F2FP.F16.E4M3.UNPACK_B R130, R49.H1 ;  /* 0x00000031ff82723e */ /* 0x000fe200030006ff */
[----:B------:R-:W-:-:S02]  /*9040*/  HADD2.F32 R86, -RZ, R86.H1_H1 ;  /* 0x30000056ff567230 */ /* 0x000fc40000004100 */
[-C--:B------:R-:W-:Y:S01]  /*9050*/  FMUL.FTZ R145, R62, R131.reuse ;  /* 0x000000833e917220 */ /* 0x080fe20000410000 */
[--C-:B------:R-:W-:Y:S02]  /*9060*/  HADD2.F32 R52, -RZ, R56.reuse.H0_H0 ;  /* 0x20000038ff347230 */ /* 0x100fe40000004100 */
[----:B------:R-:W-:Y:S02]  /*9070*/  HADD2.F32 R56, -RZ, R56.H1_H1 ;  /* 0x30000038ff387230 */ /* 0x000fe40000004100 */
[CC--:B------:R-:W-:Y:S01]  /*9080*/  FMUL.FTZ R151, R53.reuse, R86.reuse ;  /* 0x0000005635977220 */ /* 0x0c0fe20000410000 */
[--C-:B------:R-:W-:Y:S02]  /*9090*/  HADD2.F32 R84, -RZ, R50.reuse.H1_H1 ;  /* 0x30000032ff547230 */ /* 0x100fe40000004100 */
[----:B------:R-:W-:Y:S01]  /*90a0*/  FMUL.FTZ R131, R52, R131 ;  /* 0x0000008334837220 */ /* 0x000fe20000410000 */
[----:B------:R-:W-:Y:S02]  /*90b0*/  HADD2.F32 R63, -RZ, R50.H0_H0 ;  /* 0x20000032ff3f7230 */ /* 0x000fe40000004100 */
        /* <DEDUP_REMOVED lines=17> */
[CC--:B------:R-:W-:Y:S01]  /*91d0*/  FMUL.FTZ R155, R53.reuse, R144.reuse ;  /* 0x00000090359b7220 */ /* 0x0c0fe20000410000 */
        /* <DEDUP_REMOVED lines=37> */
.L_x_2245:
[----:B------:R-:W-:Y:S05]  /*9430*/  BSYNC B2 ;  /* 0x0000000000027941 */ /* 0x000fea0003800000 */
.L_x_2244:
        /* <DEDUP_REMOVED lines=11> */
.L_x_2243:
[----:B------:R-:W-:Y:S05]  /*94f0*/  BSYNC B1 ;  /* 0x0000000000017941 */ /* 0x000fea0003800000 */
.L_x_2242:
[----:B------:R-:W-:Y:S01]  /*9500*/  ISETP.GE.OR P3, PT, R233, R116, P0 ;  /* 0x00000074e900720c */ /* 0x000fe20000766670 */
[----:B------:R-:W-:-:S12]  /*9510*/  BSSY B1, `(.L_x_2246) ;  /* 0x0000107000017945 */ /* 0x000fd80003800000 */
[----:B------:R-:W-:Y:S05]  /*9520*/  @P3 BRA `(.L_x_2247) ;  /* 0x0000001000143947 */ /* 0x000fea0003800000 */
[----:B-1-3--:R-:W2:Y:S01]  /*9530*/  LDL R50, [R1+0x2c] ;  /* 0x00002c0001327983 */ /* 0x00aea20000100800 */
        /* <DEDUP_REMOVED lines=13> */
[----:B------:R-:W-:Y:S02]  /*9610*/  SHF.R.S32.HI R49, RZ, 0x1f, R48 ;  /* 0x0000001fff317819 */ /* 0x000fe40000011430 */
[----:B------:R-:W-:Y:S02]  /*9620*/  SHF.L.U32 R60, R48, 0x4, RZ ;  /* 0x00000004303c7819 */ /* 0x000fe400000006ff */
[----:B------:R-:W-:Y:S02]  /*9630*/  LEA.HI R49, R49, R48, RZ, 0x3 ;  /* 0x0000003031317211 */ /* 0x000fe400078f18ff */
[----:B------:R-:W-:-:S03]  /*9640*/  LOP3.LUT R48, R27, 0x70, R60, 0xf8, !PT ;  /* 0x000000701b307812 */ /* 0x000fc600078ef83c */
[----:B------:R-:W-:Y:S01]  /*9650*/  IMAD.SHL.U32 R49, R49, 0x800, RZ ;  /* 0x0000080031317824 */ /* 0x000fe200078e00ff */
[----:B------:R-:W-:-:S04]  /*9660*/  LOP3.LUT R48, R48, R21, RZ, 0x3c, !PT ;  /* 0x0000001530307212 */ /* 0x000fc800078e3cff */
[----:B------:R-:W-:-:S04]  /*9670*/  LOP3.LUT R49, R49, 0xffffc000, RZ, 0xc0, !PT ;  /* 0xffffc00031317812 */ /* 0x000fc800078ec0ff */
[----:B--2---:R-:W-:Y:S01]  /*9680*/  IADD3 R51, R48, R49, R50 ;  /* 0x0000003130337210 */ /* 0x004fe20007ffe032 */
[----:B------:R-:W-:-:S04]  /*9690*/  IMAD R49, R232, 0x8000, R119 ;  /* 0x00008000e8317824 */ /* 0x000fc800078e0277 */
[----:B------:R-:W-:Y:S02]  /*96a0*/  IMAD R51, R232, 0x8000, R51 ;  /* 0x00008000e8337824 */ /* 0x000fe400078e0233 */
[C---:B------:R-:W-:Y:S02]  /*96b0*/  IMAD.IADD R49, R18.reuse, 0x1, R49 ;  /* 0x0000000112317824 */ /* 0x040fe400078e0231 */
[----:B------:R-:W-:-:S04]  /*96c0*/  IMAD.IADD R52, R18, 0x1, R51 ;  /* 0x0000000112347824 */ /* 0x000fc800078e0233 */
[----:B------:R-:W1:Y:S04]  /*96d0*/  LDS.128 R48, [R49+0x28400] ;  /* 0x0284000031307984 */ /* 0x000e680000000c00 */
[----:B------:R-:W2:Y:S01]  /*96e0*/  LDS.128 R52, [R52+0x28400] ;  /* 0x0284000034347984 */ /* 0x000ea20000000c00 */
[----:B------:R-:W-:Y:S05]  /*96f0*/  @P2 BRA `(.L_x_2249) ;  /* 0x0000000c00702947 */ /* 0x000fea0003800000 */
[--C-:B------:R-:W-:Y:S01]  /*9700*/  SHF.R.U32.HI R144, RZ, 0x8, R65.reuse ;  /* 0x00000008ff907819 */ /* 0x100fe20000011641 */
[----:B--2---:R-:W-:Y:S01]  /*9710*/  IMAD.MOV.U32 R66, RZ, RZ, R52 ;  /* 0x000000ffff427224 */ /* 0x004fe200078e0034 */
[--C-:B------:R-:W-:Y:S01]  /*9720*/  SHF.R.U32.HI R145, RZ, 0x18, R65.reuse ;  /* 0x00000018ff917819 */ /* 0x100fe20000011641 */
[----:B-1----:R-:W-:Y:S01]  /*9730*/  IMAD.MOV.U32 R61, RZ, RZ, R50 ;  /* 0x000000ffff3d7224 */ /* 0x002fe200078e0032 */
[----:B------:R-:W-:Y:S01]  /*9740*/  LOP3.LUT R64, R65, 0xff, RZ, 0xc0, !PT ;  /* 0x000000ff41407812 */ /* 0x000fe200078ec0ff */
[----:B------:R-:W-:Y:S01]  /*9750*/  IMAD.MOV.U32 R62, RZ, RZ, R54 ;  /* 0x000000ffff3e7224 */ /* 0x000fe200078e0036 */
[----:B------:R-:W-:Y:S01]  /*9760*/  SHF.R.U32.HI R130, RZ, 0x10, R65 ;  /* 0x00000010ff827819 */ /* 0x000fe20000011641 */
[----:B------:R-:W-:Y:S01]  /*9770*/  IMAD.SHL.U32 R65, R144, 0x100, RZ ;  /* 0x0000010090417824 */ /* 0x000fe200078e00ff */
[----:B------:R-:W-:Y:S02]  /*9780*/  PRMT R64, R145, 0x654, R64 ;  /* 0x0000065491407816 */ /* 0x000fe40000000040 */
[----:B------:R-:W-:-:S02]  /*9790*/  SHF.R.U32.HI R131, RZ, 0x18, R67 ;  /* 0x00000018ff837819 */ /* 0x000fc40000011643 */
[----:B------:R-:W-:Y:S02]  /*97a0*/  LOP3.LUT R68, R67, 0xff, RZ, 0xc0, !PT ;  /* 0x000000ff43447812 */ /* 0x000fe400078ec0ff */
[--C-:B------:R-:W-:Y:S02]  /*97b0*/  SHF.R.U32.HI R87, RZ, 0x8, R67.reuse ;  /* 0x00000008ff577819 */ /* 0x100fe40000011643 */
[----:B------:R-:W-:Y:S02]  /*97c0*/  SHF.R.U32.HI R85, RZ, 0x10, R67 ;  /* 0x00000010ff557819 */ /* 0x000fe40000011643 */
[----:B------:R-:W-:Y:S02]  /*97d0*/  SHF.R.U32.HI R81, RZ, 0x8, R71 ;  /* 0x00000008ff517819 */ /* 0x000fe40000011647 */
[----:B------:R-:W-:Y:S02]  /*97e0*/  SHF.R.U32.HI R86, RZ, 0x18, R69 ;  /* 0x00000018ff567819 */ /* 0x000fe40000011645 */
[----:B------:R-:W-:-:S02]  /*97f0*/  LOP3.LUT R67, R69, 0xff, RZ, 0xc0, !PT ;  /* 0x000000ff45437812 */ /* 0x000fc400078ec0ff */
[--C-:B------:R-:W-:Y:S02]  /*9800*/  SHF.R.U32.HI R82, RZ, 0x8, R69.reuse ;  /* 0x00000008ff527819 */ /* 0x100fe40000011645 */
[----:B------:R-:W-:Y:S02]  /*9810*/  SHF.R.U32.HI R84, RZ, 0x10, R69 ;  /* 0x00000010ff547819 */ /* 0x000fe40000011645 */
[----:B------:R-:W-:Y:S02]  /*9820*/  SHF.R.U32.HI R70, RZ, 0x18, R71 ;  /* 0x00000018ff467819 */ /* 0x000fe40000011647 */
[----:B------:R-:W-:Y:S02]  /*9830*/  LOP3.LUT R69, R71, 0xff, RZ, 0xc0, !PT ;  /* 0x000000ff47457812 */ /* 0x000fe400078ec0ff */
[----:B------:R-:W-:Y:S01]  /*9840*/  LOP3.LUT R52, R64, 0xff00, R65, 0xf8, !PT ;  /* 0x0000ff0040347812 */ /* 0x000fe200078ef841 */
[----:B------:R-:W-:Y:S01]  /*9850*/  IMAD.U32 R65, R130, 0x10000, RZ ;  /* 0x0001000082417824 */ /* 0x000fe200078e00ff */
[----:B------:R-:W-:Y:S01]  /*9860*/  SHF.R.U32.HI R83, RZ, 0x10, R71 ;  /* 0x00000010ff537819 */ /* 0x000fe20000011647 */
[----:B------:R-:W-:Y:S01]  /*9870*/  IMAD.SHL.U32 R71, R81, 0x100, RZ ;  /* 0x0000010051477824 */ /* 0x000fe200078e00ff */
[----:B------:R-:W-:Y:S01]  /*9880*/  PRMT R50, R86, 0x654, R67 ;  /* 0x0000065456327816 */ /* 0x000fe20000000043 */
[----:B------:R-:W-:Y:S01]  /*9890*/  IMAD.SHL.U32 R67, R87, 0x100, RZ ;  /* 0x0000010057437824 */ /* 0x000fe200078e00ff */
[----:B------:R-:W-:Y:S01]  /*98a0*/  PRMT R70, R70, 0x654, R69 ;  /* 0x0000065446467816 */ /* 0x000fe20000000045 */
[----:B------:R-:W-:Y:S01]  /*98b0*/  IMAD.U32 R81, R84, 0x10000, RZ ;  /* 0x0001000054517824 */ /* 0x000fe200078e00ff */
[----:B------:R-:W-:Y:S01]  /*98c0*/  MOV R63, R48 ;  /* 0x00000030003f7202 */ /* 0x000fe20000000f00 */
[----:B------:R-:W-:Y:S01]  /*98d0*/  IMAD.U32 R83, R83, 0x10000, RZ ;  /* 0x0001000053537824 */ /* 0x000fe200078e00ff */
[----:B------:R-:W-:-:S02]  /*98e0*/  PRMT R68, R131, 0x654, R68 ;  /* 0x0000065483447816 */ /* 0x000fc40000000044 */
[----:B------:R-:W-:Y:S02]  /*98f0*/  SHF.L.U32 R69, R82, 0x8, RZ ;  /* 0x0000000852457819 */ /* 0x000fe400000006ff */
[----:B------:R-:W-:Y:S01]  /*9900*/  LOP3.LUT R52, R52, 0xff0000, R65, 0xf8, !PT ;  /* 0x00ff000034347812 */ /* 0x000fe200078ef841 */
[----:B------:R-:W-:Y:S01]  /*9910*/  IMAD.U32 R65, R85, 0x10000, RZ ;  /* 0x0001000055417824 */ /* 0x000fe200078e00ff */
[----:B------:R-:W-:Y:S02]  /*9920*/  LOP3.LUT R82, R70, 0xff00, R71, 0xf8, !PT ;  /* 0x0000ff0046527812 */ /* 0x000fe400078ef847 */
[----:B------:R-:W-:Y:S02]  /*9930*/  LOP3.LUT R48, R68, 0xff00, R67, 0xf8, !PT ;  /* 0x0000ff0044307812 */ /* 0x000fe400078ef843 */
        /* <DEDUP_REMOVED lines=64> */
[--C-:B------:R-:W-:Y:S02]  /*9d40*/  HADD2.F32 R67, -RZ, R142.reuse.H0_H0 ;  /* 0x2000008eff437230 */ /* 0x100fe40000004100 */
[----:B------:R-:W-:Y:S01]  /*9d50*/  FFMA.FTZ R131, R63, R68, -R64 ;  /* 0x000000443f837223 */ /* 0x000fe20000010840 */
[----:B------:R-:W-:Y:S01]  /*9d60*/  F2FP.F16.E4M3.UNPACK_B R63, R62 ;  /* 0x0000003eff3f723e */ /* 0x000fe200020006ff */
[----:B------:R-:W-:Y:S01]  /*9d70*/  HADD2.F32 R142, -RZ, R142.H1_H1 ;  /* 0x3000008eff8e7230 */ /* 0x000fe20000004100 */
[----:B------:R-:W-:Y:S01]  /*9d80*/  F2FP.F16.E4M3.UNPACK_B R138, R138 ;  /* 0x0000008aff8a723e */ /* 0x000fe200020006ff */
[----:B------:R-:W-:-:S02]  /*9d90*/  HADD2.F32 R62, -RZ, R61.H0_H0 ;  /* 0x2000003dff3e7230 */ /* 0x000fc40000004100 */
[----:B------:R-:W-:Y:S01]  /*9da0*/  FFMA.FTZ R143, R65, R68, R70 ;  /* 0x00000044418f7223 */ /* 0x000fe20000010046 */
[--C-:B------:R-:W-:Y:S01]  /*9db0*/  HADD2.F32 R64, -RZ, R63.reuse.H0_H0 ;  /* 0x2000003fff407230 */ /* 0x100fe20000004100 */
[----:B------:R-:W-:Y:S01]  /*9dc0*/  F2FP.F16.E4M3.UNPACK_B R70, R54 ;  /* 0x00000036ff46723e */ /* 0x000fe200020006ff */
[----:B------:R-:W-:Y:S01]  /*9dd0*/  HADD2.F32 R63, -RZ, R63.H1_H1 ;  /* 0x3000003fff3f7230 */ /* 0x000fe20000004100 */
[----:B------:R-:W-:Y:S01]  /*9de0*/  F2FP.SATFINITE.E4M3.F32.PACK_AB_MERGE_C R130, R131, R130, RZ ;  /* 0x000000828382723e */ /* 0x000fe200048070ff */
[----:B------:R-:W-:Y:S02]  /*9df0*/  HADD2.F32 R61, -RZ, R61.H1_H1 ;  /* 0x3000003dff3d7230 */ /* 0x000fe40000004100 */
[----:B------:R-:W-:Y:S01]  /*9e00*/  FMUL.FTZ R69, R64, R67 ;  /* 0x0000004340457220 */ /* 0x000fe20000410000 */
[--C-:B------:R-:W-:Y:S02]  /*9e10*/  HADD2.F32 R65, -RZ, R138.reuse.H0_H0 ;  /* 0x2000008aff417230 */ /* 0x100fe40000004100 */
[----:B------:R-:W-:Y:S01]  /*9e20*/  FMUL.FTZ R66, R63, R142 ;  /* 0x0000008e3f427220 */ /* 0x000fe20000410000 */
[----:B------:R-:W-:-:S02]  /*9e30*/  HADD2.F32 R138, -RZ, R138.H1_H1 ;  /* 0x3000008aff8a7230 */ /* 0x000fc40000004100 */
[C---:B------:R-:W-:Y:S01]  /*9e40*/  FMUL.FTZ R67, R62.reuse, R67 ;  /* 0x000000433e437220 */ /* 0x040fe20000410000 */
[----:B------:R-:W-:Y:S01]  /*9e50*/  FMUL.FTZ R142, R61, R142 ;  /* 0x0000008e3d8e7220 */ /* 0x000fe20000410000 */
[-C--:B------:R-:W-:Y:S01]  /*9e60*/  FFMA.FTZ R62, R62, R65.reuse, -R69 ;  /* 0x000000413e3e7223 */ /* 0x080fe20000010845 */
[----:B------:R-:W-:Y:S01]  /*9e70*/  F2FP.F16.E4M3.UNPACK_B R69, R52 ;  /* 0x00000034ff45723e */ /* 0x000fe200020006ff */
[----:B------:R-:W-:Y:S01]  /*9e80*/  FFMA.FTZ R87, R64, R65, R67 ;  /* 0x0000004140577223 */ /* 0x000fe20000010043 */
[-C--:B------:R-:W-:Y:S01]  /*9e90*/  FFMA.FTZ R142, R63, R138.reuse, R142 ;  /* 0x0000008a3f8e7223 */ /* 0x080fe2000001008e */
[----:B------:R-:W-:Y:S01]  /*9ea0*/  F2FP.SATFINITE.E4M3.F32.PACK_AB_MERGE_C R63, R86, R85, RZ ;  /* 0x00000055563f723e */ /* 0x000fe200048070ff */
[----:B------:R-:W-:Y:S01]  /*9eb0*/  FFMA.FTZ R61, R61, R138, -R66 ;  /* 0x0000008a3d3d7223 */ /* 0x000fe20000010842 */
[----:B------:R-:W-:Y:S02]  /*9ec0*/  F2FP.F16.E4M3.UNPACK_B R67, R53 ;  /* 0x00000035ff43723e */ /* 0x000fe400020006ff */
[----:B------:R-:W-:-:S02]  /*9ed0*/  F2FP.F16.E4M3.UNPACK_B R65, R49 ;  /* 0x00000031ff41723e */ /* 0x000fc400020006ff */
[----:B------:R-:W-:Y:S01]  /*9ee0*/  F2FP.SATFINITE.E4M3.F32.PACK_AB_MERGE_C R63, R140, R81, R63 ;  /* 0x000000518c3f723e */ /* 0x000fe2000480703f */
[----:B------:R-:W-:Y:S01]  /*9ef0*/  HADD2.F32 R68, -RZ, R67.H0_H0 ;  /* 0x20000043ff447230 */ /* 0x000fe20000004100 */
[----:B------:R-:W-:Y:S01]  /*9f00*/  F2FP.SATFINITE.E4M3.F32.PACK_AB_MERGE_C R64, R83, R84, RZ ;  /* 0x000000545340723e */ /* 0x000fe200048070ff */
[----:B------:R-:W-:Y:S01]  /*9f10*/  HADD2.F32 R81, -RZ, R70.H0_H0 ;  /* 0x20000046ff517230 */ /* 0x000fe20000004100 */
[----:B------:R-:W-:Y:S01]  /*9f20*/  F2FP.F16.E4M3.UNPACK_B R49, R49.H1 ;  /* 0x00000031ff31723e */ /* 0x000fe200030006ff */
        /* <DEDUP_REMOVED lines=17> */
[----:B------:R-:W-:Y:S01]  /*a040*/  FFMA.FTZ R85, R67, R68, R70 ;  /* 0x0000004443557223 */ /* 0x000fe20000010046 */
[--C-:B------:R-:W-:Y:S01]  /*a050*/  HADD2.F32 R54, -RZ, R66.reuse.H0_H0 ;  /* 0x20000042ff367230 */ /* 0x100fe20000004100 */
[----:B------:R-:W-:Y:S01]  /*a060*/  F2FP.SATFINITE.E4M3.F32.PACK_AB_MERGE_C R143, R143, R144, RZ ;  /* 0x000000908f8f723e */ /* 0x000fe200048070ff */
[----:B------:R-:W-:Y:S01]  /*a070*/  HADD2.F32 R53, -RZ, R49.H0_H0 ;  /* 0x20000031ff357230 */ /* 0x000fe20000004100 */
[----:B------:R-:W-:Y:S01]  /*a080*/  F2FP.SATFINITE.E4M3.F32.PACK_AB_MERGE_C R62, R61, R62, R130 ;  /* 0x0000003e3d3e723e */ /* 0x000fe20004807082 */
[--C-:B------:R-:W-:Y:S01]  /*a090*/  HADD2.F32 R67, -RZ, R65.reuse.H0_H0 ;  /* 0x20000041ff437230 */ /* 0x100fe20000004100 */
[----:B------:R-:W-:Y:S01]  /*a0a0*/  F2FP.SATFINITE.E4M3.F32.PACK_AB_MERGE_C R61, R142, R87, R143 ;  /* 0x000000578e3d723e */ /* 0x000fe2000480708f */
[----:B------:R-:W-:Y:S01]  /*a0b0*/  HADD2.F32 R66, -RZ, R66.H1_H1 ;  /* 0x30000042ff427230 */ /* 0x000fe20000004100 */
[----:B------:R-:W-:Y:S01]  /*a0c0*/  F2FP.F16.E4M3.UNPACK_B R69, R50 ;  /* 0x00000032ff45723e */ /* 0x000fe200020006ff */
[----:B------:R-:W-:-:S02]  /*a0d0*/  HADD2.F32 R68, -RZ, R65.H1_H1 ;  /* 0x30000041ff447230 */ /* 0x000fc40000004100 */
[-C--:B------:R-:W-:Y:S01]  /*a0e0*/  FMUL.FTZ R70, R54, R67.reuse ;  /* 0x0000004336467220 */ /* 0x080fe20000410000 */
[--C-:B------:R-:W-:Y:S02]  /*a0f0*/  HADD2.F32 R65, -RZ, R52.reuse.H0_H0 ;  /* 0x20000034ff417230 */ /* 0x100fe40000004100 */
[C---:B------:R-:W-:Y:S01]  /*a100*/  FMUL.FTZ R67, R53.reuse, R67 ;  /* 0x0000004335437220 */ /* 0x040fe20000410000 */
[----:B------:R-:W-:Y:S02]  /*a110*/  HADD2.F32 R49, -RZ, R49.H1_H1 ;  /* 0x30000031ff317230 */ /* 0x000fe40000004100 */
[-C--:B------:R-:W-:Y:S01]  /*a120*/  FMUL.FTZ R130, R66, R68.reuse ;  /* 0x0000004442827220 */ /* 0x080fe20000410000 */
[----:B------:R-:W-:Y:S02]  /*a130*/  HADD2.F32 R52, -RZ, R52.H1_H1 ;  /* 0x30000034ff347230 */ /* 0x000fe40000004100 */
        /* <DEDUP_REMOVED lines=56> */
.L_x_2249:
[----:B------:R-:W-:Y:S05]  /*a4c0*/  BSYNC B2 ;  /* 0x0000000000027941 */ /* 0x000fea0003800000 */
.L_x_2248:
        /* <DEDUP_REMOVED lines=11> */
.L_x_2247:
[----:B------:R-:W-:Y:S05]  /*a580*/  BSYNC B1 ;  /* 0x0000000000017941 */ /* 0x000fea0003800000 */
.L_x_2246:
[C---:B------:R-:W-:Y:S01]  /*a590*/  ISETP.GE.OR P3, PT, R235.reuse, R116, P0 ;  /* 0x00000074eb00720c */ /* 0x040fe20000766670 */
[----:B------:R-:W-:Y:S01]  /*a5a0*/  IMAD.WIDE.U32 R124, R235, R126, R124 ;  /* 0x0000007eeb7c7225 */ /* 0x000fe200078e007c */
[----:B-1-34-:R-:W-:-:S05]  /*a5b0*/  SHF.R.S32.HI R49, RZ, 0x1f, R235 ;  /* 0x0000001fff317819 */ /* 0x01afca00000114eb */
[----:B------:R-:W-:-:S04]  /*a5c0*/  IMAD R48, R49, R126, RZ ;  /* 0x0000007e31307224 */ /* 0x000fc800078e02ff */
[----:B------:R-:W-:Y:S02]  /*a5d0*/  IMAD R61, R235, R127, R48 ;  /* 0x0000007feb3d7224 */ /* 0x000fe400078e0230 */
[----:B------:R-:W-:Y:S05]  /*a5e0*/  @P3 BRA `(.L_x_2228) ;  /* 0x0000001400483947 */ /* 0x000fea0003800000 */
[----:B------:R-:W2:Y:S01]  /*a5f0*/  LDL R50, [R1+0x28] ;  /* 0x0000280001327983 */ /* 0x000ea20000100800 */
[----:B------:R-:W1:Y:S01]  /*a600*/  LDC.64 R56, c[0x0][0x2d8] ;  /* 0x0000b600ff387b82 */ /* 0x000e620000000a00 */
[----:B------:R-:W-:Y:S01]  /*a610*/  IMAD.IADD R61, R125, 0x1, R61 ;  /* 0x000000017d3d7824 */ /* 0x000fe200078e023d */
[----:B------:R-:W-:Y:S01]  /*a620*/  IADD3 R59, P3, P4, R100, R124, R36 ;  /* 0x0000007c643b7210 */ /* 0x000fe20007c7e024 */
[----:B------:R-:W-:Y:S01]  /*a630*/  BSSY B1, `(.L_x_2250) ;  /* 0x00000f2000017945 */ /* 0x000fe20003800000 */
[----:B------:R-:W-:Y:S02]  /*a640*/  ISETP.NE.AND P6, PT, R0, RZ, PT ;  /* 0x000000ff0000720c */ /* 0x000fe40003fc5270 */
[----:B------:R-:W-:Y:S02]  /*a650*/  IADD3.X R48, R34, R61, R103, P3, P4 ;  /* 0x0000003d22307210 */ /* 0x000fe40001fe8467 */
[----:B------:R-:W-:Y:S02]  /*a660*/  SEL R141, R122, R141, !P6 ;  /* 0x0000008d7a8d7207 */ /* 0x000fe40007000000 */
[----:B-1----:R-:W-:-:S05]  /*a670*/  IADD3 R58, P3, R59, R56, RZ ;  /* 0x000000383b3a7210 */ /* 0x002fca0007f7e0ff */
[----:B------:R-:W-:Y:S01]  /*a680*/  IMAD.X R59, R48, 0x1, R57, P3 ;  /* 0x00000001303b7824 */ /* 0x000fe200018e0639 */
[----:B------:R-:W-:-:S04]  /*a690*/  SHF.R.S32.HI R48, RZ, 0x1f, R141 ;  /* 0x0000001fff307819 */ /* 0x000fc8000001148d */
[----:B------:R-:W-:-:S04]  /*a6a0*/  LEA.HI R48, R48, R141, RZ, 0x5 ;  /* 0x0000008d30307211 */ /* 0x000fc800078f28ff */
        /* <DEDUP_REMOVED lines=18> */
[----:B------:R-:W-:Y:S01]  /*a7d0*/  LOP3.LUT R62, R73, 0xff, RZ, 0xc0, !PT ;  /* 0x000000ff493e7812 */ /* 0x000fe200078ec0ff */
[----:B-1----:R-:W-:Y:S01]  /*a7e0*/  IMAD.MOV.U32 R65, RZ, RZ, R50 ;  /* 0x000000ffff417224 */ /* 0x002fe200078e0032 */
[--C-:B------:R-:W-:Y:S02]  /*a7f0*/  SHF.R.U32.HI R67, RZ, 0x18, R73.reuse ;  /* 0x00000018ff437819 */ /* 0x100fe40000011649 */
[----:B------:R-:W-:Y:S02]  /*a800*/  SHF.R.U32.HI R81, RZ, 0x10, R73 ;  /* 0x00000010ff517819 */ /* 0x000fe40000011649 */
[----:B------:R-:W-:Y:S01]  /*a810*/  MOV R60, R48 ;  /* 0x00000030003c7202 */ /* 0x000fe20000000f00 */
[----:B------:R-:W-:Y:S01]  /*a820*/  IMAD.SHL.U32 R48, R69, 0x100, RZ ;  /* 0x0000010045307824 */ /* 0x000fe200078e00ff */
[----:B------:R-:W-:Y:S01]  /*a830*/  PRMT R67, R67, 0x654, R62 ;  /* 0x0000065443437816 */ /* 0x000fe2000000003e */
[----:B------:R-:W-:Y:S01]  /*a840*/  IMAD.U32 R52, R81, 0x10000, RZ ;  /* 0x0001000051347824 */ /* 0x000fe200078e00ff */
[----:B------:R-:W-:Y:S01]  /*a850*/  SHF.R.U32.HI R78, RZ, 0x8, R75 ;  /* 0x00000008ff4e7819 */ /* 0x000fe2000001164b */
[----:B------:R-:W-:Y:S01]  /*a860*/  IMAD.MOV.U32 R69, RZ, RZ, R54 ;  /* 0x000000ffff457224 */ /* 0x000fe200078e0036 */
[----:B------:R-:W-:-:S02]  /*a870*/  LOP3.LUT R64, R75, 0xff, RZ, 0xc0, !PT ;  /* 0x000000ff4b407812 */ /* 0x000fc400078ec0ff */
[----:B------:R-:W-:Y:S02]  /*a880*/  SHF.R.U32.HI R71, RZ, 0x18, R75 ;  /* 0x00000018ff477819 */ /* 0x000fe4000001164b */
[--C-:B------:R-:W-:Y:S02]  /*a890*/  SHF.R.U32.HI R72, RZ, 0x8, R77.reuse ;  /* 0x00000008ff487819 */ /* 0x100fe4000001164d */
[----:B------:R-:W-:Y:S01]  /*a8a0*/  LOP3.LUT R67, R67, 0xff00, R48, 0xf8, !PT ;  /* 0x0000ff0043437812 */ /* 0x000fe200078ef830 */
[----:B------:R-:W-:Y:S01]  /*a8b0*/  IMAD.SHL.U32 R48, R78, 0x100, RZ ;  /* 0x000001004e307824 */ /* 0x000fe200078e00ff */
[----:B------:R-:W-:Y:S02]  /*a8c0*/  LOP3.LUT R68, R77, 0xff, RZ, 0xc0, !PT ;  /* 0x000000ff4d447812 */ /* 0x000fe400078ec0ff */
[----:B------:R-:W-:Y:S02]  /*a8d0*/  SHF.R.U32.HI R73, RZ, 0x18, R77 ;  /* 0x00000018ff497819 */ /* 0x000fe4000001164d */
[----:B------:R-:W-:-:S02]  /*a8e0*/  SHF.R.U32.HI R80, RZ, 0x10, R75 ;  /* 0x00000010ff507819 */ /* 0x000fc4000001164b */
[----:B------:R-:W-:Y:S02]  /*a8f0*/  SHF.R.U32.HI R70, RZ, 0x8, R79 ;  /* 0x00000008ff467819 */ /* 0x000fe4000001164f */
[----:B------:R-:W-:Y:S02]  /*a900*/  PRMT R71, R71, 0x654, R64 ;  /* 0x0000065447477816 */ /* 0x000fe40000000040 */
[----:B------:R-:W-:Y:S01]  /*a910*/  SHF.L.U32 R50, R72, 0x8, RZ ;  /* 0x0000000848327819 */ /* 0x000fe200000006ff */
[----:B------:R-:W-:Y:S01]  /*a920*/  IMAD.SHL.U32 R54, R70, 0x100, RZ ;  /* 0x0000010046367824 */ /* 0x000fe200078e00ff */
[----:B------:R-:W-:Y:S02]  /*a930*/  LOP3.LUT R52, R67, 0xff0000, R52, 0xf8, !PT ;  /* 0x00ff000043347812 */ /* 0x000fe400078ef834 */
[----:B------:R-:W-:Y:S02]  /*a940*/  PRMT R73, R73, 0x654, R68 ;  /* 0x0000065449497816 */ /* 0x000fe40000000044 */
[----:B------:R-:W-:-:S02]  /*a950*/  F2FP.F16.E4M3.UNPACK_B R72, R137.H1 ;  /* 0x00000089ff48723e */ /* 0x000fc400030006ff */
[----:B------:R-:W-:Y:S02]  /*a960*/  F2FP.F16.E4M3.UNPACK_B R67, R66.H1 ;  /* 0x00000042ff43723e */ /* 0x000fe400030006ff */
[----:B------:R-:W-:Y:S02]  /*a970*/  F2FP.F16.E4M3.UNPACK_B R62, R60.H1 ;  /* 0x0000003cff3e723e */ /* 0x000fe400030006ff */
[----:B------:R-:W-:Y:S01]  /*a980*/  LOP3.LUT R71, R71, 0xff00, R48, 0xf8, !PT ;  /* 0x0000ff0047477812 */ /* 0x000fe200078ef830 */
[----:B------:R-:W-:Y:S01]  /*a990*/  IMAD.U32 R48, R80, 0x10000, RZ ;  /* 0x0001000050307824 */ /* 0x000fe200078e00ff */
[----:B------:R-:W-:Y:S01]  /*a9a0*/  LOP3.LUT R75, R73, 0xff00, R50, 0xf8, !PT ;  /* 0x0000ff00494b7812 */ /* 0x000fe200078ef832 */
[----:B------:R-:W-:Y:S01]  /*a9b0*/  HADD2.F32 R73, -RZ, R72.H0_H0 ;  /* 0x20000048ff497230 */ /* 0x000fe20000004100 */
[----:B------:R-:W-:Y:S01]  /*a9c0*/  F2FP.F16.E4M3.UNPACK_B R70, R135.H1 ;  /* 0x00000087ff46723e */ /* 0x000fe200030006ff */
[----:B------:R-:W-:Y:S01]  /*a9d0*/  HADD2.F32 R68, -RZ, R67.H0_H0 ;  /* 0x20000043ff447230 */ /* 0x000fe20000004100 */
[----:B------:R-:W-:Y:S01]  /*a9e0*/  SHF.R.U32.HI R76, RZ, 0x10, R77 ;  /* 0x00000010ff4c7819 */ /* 0x000fe2000001164d */
[----:B------:R-:W-:Y:S01]  /*a9f0*/  HADD2.F32 R64, -RZ, R62.H0_H0 ;  /* 0x2000003eff407230 */ /* 0x000fe20000004100 */
[----:B------:R-:W-:-:S02]  /*aa00*/  SHF.R.U32.HI R74, RZ, 0x10, R79 ;  /* 0x00000010ff4a7819 */ /* 0x000fc4000001164f */
        /* <DEDUP_REMOVED lines=16> */
[----:B------:R-:W-:-:S02]  /*ab10*/  IMAD.U32 R50, R74, 0x10000, RZ ;  /* 0x000100004a327824 */ /* 0x000fc400078e00ff */
[----:B------:R-:W-:Y:S01]  /*ab20*/  FMUL.FTZ R75, R68, R73 ;  /* 0x00000049444b7220 */ /* 0x000fe20000410000 */
[----:B------:R-:W-:Y:S01]  /*ab30*/  HADD2.F32 R71, -RZ, R70.H1_H1 ;  /* 0x30000046ff477230 */ /* 0x000fe20000004100 */
[----:B------:R-:W-:Y:S01]  /*ab40*/  F2FP.F16.E4M3.UNPACK_B R135, R135 ;  /* 0x00000087ff87723e */ /* 0x000fe200020006ff */
[----:B------:R-:W-:Y:S02]  /*ab50*/  HADD2.F32 R70, -RZ, R137.H0_H0 ;  /* 0x20000089ff467230 */ /* 0x000fe40000004100 */
[C---:B------:R-:W-:Y:S01]  /*ab60*/  FMUL.FTZ R73, R64.reuse, R73 ;  /* 0x0000004940497220 */ /* 0x040fe20000410000 */
[----:B------:R-:W-:Y:S01]  /*ab70*/  HADD2.F32 R67, -RZ, R66.H0_H0 ;  /* 0x20000042ff437230 */ /* 0x000fe20000004100 */
[----:B------:R-:W-:Y:S01]  /*ab80*/  LOP3.LUT R50, R77, 0xff0000, R50, 0xf8, !PT ;  /* 0x00ff00004d327812 */ /* 0x000fe200078ef832 */
[----:B------:R-:W-:Y:S02]  /*ab90*/  HADD2.F32 R62, -RZ, R60.H0_H0 ;  /* 0x2000003cff3e7230 */ /* 0x000fe40000004100 */
[-C--:B------:R-:W-:Y:S01]  /*aba0*/  FFMA.FTZ R78, R64, R71.reuse, -R75 ;  /* 0x00000047404e7223 */ /* 0x080fe2000001084b */
[----:B------:R-:W-:Y:S01]  /*abb0*/  FFMA.FTZ R77, R68, R71, R73 ;  /* 0x00000047444d7223 */ /* 0x000fe20000010049 */
[----:B------:R-:W-:-:S02]  /*abc0*/  HADD2.F32 R64, -RZ, R135.H0_H0 ;  /* 0x20000087ff407230 */ /* 0x000fc40000004100 */
[CC--:B------:R-:W-:Y:S01]  /*abd0*/  FMUL.FTZ R71, R67.reuse, R70.reuse ;  /* 0x0000004643477220 */ /* 0x0c0fe20000410000 */
[C---:B------:R-:W-:Y:S01]  /*abe0*/  FMUL.FTZ R70, R62.reuse, R70 ;  /* 0x000000463e467220 */ /* 0x040fe20000410000 */
[----:B------:R-:W-:Y:S01]  /*abf0*/  HADD2.F32 R137, -RZ, R137.H1_H1 ;  /* 0x30000089ff897230 */ /* 0x000fe20000004100 */
[----:B------:R-:W-:Y:S01]  /*ac00*/  F2FP.F16.E4M3.UNPACK_B R68, R134.H1 ;  /* 0x00000086ff44723e */ /* 0x000fe200030006ff */
[----:B------:R-:W-:Y:S02]  /*ac10*/  HADD2.F32 R66, -RZ, R66.H1_H1 ;  /* 0x30000042ff427230 */ /* 0x000fe40000004100 */
[-C--:B------:R-:W-:Y:S01]  /*ac20*/  FFMA.FTZ R74, R67, R64.reuse, R70 ;  /* 0x00000040434a7223 */ /* 0x080fe20000010046 */
[----:B------:R-:W-:Y:S02]  /*ac30*/  HADD2.F32 R60, -RZ, R60.H1_H1 ;  /* 0x3000003cff3c7230 */ /* 0x000fe40000004100 */
[----:B------:R-:W-:Y:S01]  /*ac40*/  FFMA.FTZ R72, R62, R64, -R71 ;  /* 0x000000403e487223 */ /* 0x000fe20000010847 */
[----:B------:R-:W-:-:S02]  /*ac50*/  HADD2.F32 R135, -RZ, R135.H1_H1 ;  /* 0x30000087ff877230 */ /* 0x000fc40000004100 */
[-C--:B------:R-:W-:Y:S01]  /*ac60*/  FMUL.FTZ R67, R66, R137.reuse ;  /* 0x0000008942437220 */ /* 0x080fe20000410000 */
[-C--:B------:R-:W-:Y:S01]  /*ac70*/  F2FP.F16.E4M3.UNPACK_B R62, R136.reuse.H1 ;  /* 0x00000088ff3e723e */ /* 0x080fe200030006ff */
[C---:B------:R-:W-:Y:S01]  /*ac80*/  FMUL.FTZ R137, R60.reuse, R137 ;  /* 0x000000893c897220 */ /* 0x040fe20000410000 */
[----:B------:R-:W-:Y:S01]  /*ac90*/  F2FP.F16.E4M3.UNPACK_B R64, R69.H1 ;  /* 0x00000045ff40723e */ /* 0x000fe200030006ff */
[----:B------:R-:W-:Y:S01]  /*aca0*/  FFMA.FTZ R75, R60, R135, -R67 ;  /* 0x000000873c4b7223 */ /* 0x000fe20000010843 */
[----:B------:R-:W-:Y:S01]  /*acb0*/  F2FP.F16.E4M3.UNPACK_B R60, R65.H1 ;  /* 0x00000041ff3c723e */ /* 0x000fe200030006ff */
[----:B------:R-:W-:Y:S02]  /*acc0*/  HADD2.F32 R70, -RZ, R62.H0_H0 ;  /* 0x2000003eff467230 */ /* 0x000fe40000004100 */
[----:B------:R-:W-:Y:S01]  /*acd0*/  FFMA.FTZ R137, R66, R135, R137 ;  /* 0x0000008742897223 */ /* 0x000fe20000010089 */
[----:B------:R-:W-:Y:S01]  /*ace0*/  HADD2.F32 R67, -RZ, R64.H0_H0 ;  /* 0x20000040ff437230 */ /* 0x000fe20000004100 */
[----:B------:R-:W-:Y:S01]  /*acf0*/  F2FP.F16.E4M3.UNPACK_B R136, R136 ;  /* 0x00000088ff88723e */ /* 0x000fe200020006ff */
[----:B------:R-:W-:Y:S01]  /*ad00*/  HADD2.F32 R73, -RZ, R62.H1_H1 ;  /* 0x3000003eff497230 */ /* 0x000fe20000004100 */
[----:B------:R-:W-:Y:S01]  /*ad10*/  F2FP.F16.E4M3.UNPACK_B R69, R69 ;  /* 0x00000045ff45723e */ /* 0x000fe200020006ff */
[----:B------:R-:W-:-:S02]  /*ad20*/  HADD2.F32 R62, -RZ, R60.H0_H0 ;  /* 0x2000003cff3e7230 */ /* 0x000fc40000004100 */
[-C--:B------:R-:W-:Y:S01]  /*ad30*/  FMUL.FTZ R71, R67, R70.reuse ;  /* 0x0000004643477220 */ /* 0x080fe20000410000 */
[----:B------:R-:W-:Y:S01]  /*ad40*/  HADD2.F32 R66, -RZ, R68.H0_H0 ;  /* 0x20000044ff427230 */ /* 0x000fe20000004100 */
[----:B------:R-:W-:Y:S01]  /*ad50*/  F2FP.F16.E4M3.UNPACK_B R65, R65 ;  /* 0x00000041ff41723e */ /* 0x000fe200020006ff */
[----:B------:R-:W-:Y:S02]  /*ad60*/  HADD2.F32 R64, -RZ, R64.H1_H1 ;  /* 0x30000040ff407230 */ /* 0x000fe40000004100 */
[C---:B------:R-:W-:Y:S01]  /*ad70*/  FMUL.FTZ R80, R62.reuse, R70 ;  /* 0x000000463e507220 */ /* 0x040fe20000410000 */
[----:B------:R-:W-:Y:S02]  /*ad80*/  HADD2.F32 R60, -RZ, R60.H1_H1 ;  /* 0x3000003cff3c7230 */ /* 0x000fe40000004100 */
[----:B------:R-:W-:Y:S01]  /*ad90*/  FFMA.FTZ R70, R62, R66, -R71 ;  /* 0x000000423e467223 */ /* 0x000fe20000010847 */
        /* <DEDUP_REMOVED lines=8> */
[--C-:B------:R-:W-:Y:S02]  /*ae20*/  HADD2.F32 R71, -RZ, R136.reuse.H0_H0 ;  /* 0x20000088ff477230 */ /* 0x100fe40000004100 */
[----:B------:R-:W-:Y:S01]  /*ae30*/  FFMA.FTZ R80, R67, R66, R80 ;  /* 0x0000004243507223 */ /* 0x000fe20000010050 */
[----:B------:R-:W-:Y:S01]  /*ae40*/  HADD2.F32 R136, -RZ, R136.H1_H1 ;  /* 0x30000088ff887230 */ /* 0x000fe20000004100 */
[----:B------:R-:W-:Y:S01]  /*ae50*/  F2FP.SATFINITE.E4M3.F32.PACK_AB_MERGE_C R70, R81, R70, RZ ;  /* 0x000000465146723e */ /* 0x000fe200048070ff */
[----:B------:R-:W-:Y:S02]  /*ae60*/  HADD2.F32 R69, -RZ, R69.H1_H1 ;  /* 0x30000045ff457230 */ /* 0x000fe40000004100 */
[----:B------:R-:W-:Y:S01]  /*ae70*/  FMUL.FTZ R73, R62, R71 ;  /* 0x000000473e497220 */ /* 0x000fe20000410000 */
[----:B------:R-:W-:-:S02]  /*ae80*/  HADD2.F32 R67, -RZ, R134.H0_H0 ;  /* 0x20000086ff437230 */ /* 0x000fc40000004100 */
[----:B------:R-:W-:Y:S01]  /*ae90*/  FMUL.FTZ R71, R60, R71 ;  /* 0x000000473c477220 */ /* 0x000fe20000410000 */
[----:B------:R-:W-:Y:S02]  /*aea0*/  HADD2.F32 R65, -RZ, R65.H1_H1 ;  /* 0x30000041ff417230 */ /* 0x000fe40000004100 */
[-C--:B------:R-:W-:Y:S01]  /*aeb0*/  FMUL.FTZ R64, R69, R136.reuse ;  /* 0x0000008845407220 */ /* 0x080fe20000410000 */
[----:B------:R-:W-:Y:S02]  /*aec0*/  HADD2.F32 R134, -RZ, R134.H1_H1 ;  /* 0x30000086ff867230 */ /* 0x000fe40000004100 */
[-C--:B------:R-:W-:Y:S01]  /*aed0*/  FFMA.FTZ R71, R62, R67.reuse, R71 ;  /* 0x000000433e477223 */ /* 0x080fe20000010047 */
[----:B------:R-:W-:Y:S01]  /*aee0*/  FFMA.FTZ R73, R60, R67, -R73 ;  /* 0x000000433c497223 */ /* 0x000fe20000010849 */
        /* <DEDUP_REMOVED lines=11> */
[----:B------:R-:W-:Y:S01]  /*afa0*/  F2FP.SATFINITE.E4M3.F32.PACK_AB_MERGE_C R83, R83, R80, RZ ;  /* 0x000000505353723e */ /* 0x000fe200048070ff */
[----:B------:R-:W-:Y:S01]  /*afb0*/  HADD2.F32 R67, -RZ, R66.H0_H0 ;  /* 0x20000042ff437230 */ /* 0x000fe20000004100 */
[----:B------:R-:W-:Y:S01]  /*afc0*/  F2FP.SATFINITE.E4M3.F32.PACK_AB_MERGE_C R78, R78, R79, RZ ;  /* 0x0000004f4e4e723e */ /* 0x000fe200048070ff */
[----:B------:R-:W-:Y:S01]  /*afd0*/  HADD2.F32 R64, -RZ, R64.H1_H1 ;  /* 0x30000040ff407230 */ /* 0x000fe20000004100 */
[----:B------:R-:W-:Y:S01]  /*afe0*/  F2FP.SATFINITE.E4M3.F32.PACK_AB_MERGE_C R83, R136, R71, R83 ;  /* 0x000000478853723e */ /* 0x000fe20004807053 */
[-C--:B------:R-:W-:Y:S01]  /*aff0*/  FMUL.FTZ R71, R65, R69.reuse ;  /* 0x0000004541477220 */ /* 0x080fe20000410000 */
[C---:B------:R-:W-:Y:S01]  /*b000*/  FMUL.FTZ R70, R62.reuse, R69 ;  /* 0x000000453e467220 */ /* 0x040fe20000410000 */
[----:B------:R-:W-:Y:S01]  /*b010*/  HADD2.F32 R69, -RZ, R68.H1_H1 ;  /* 0x30000044ff457230 */ /* 0x000fe20000004100 */
[----:B------:R-:W-:Y:S01]  /*b020*/  F2FP.SATFINITE.E4M3.F32.PACK_AB_MERGE_C R80, R75, R72, R78 ;  /* 0x000000484b50723e */ /* 0x000fe2000480704e */
[-C--:B------:R-:W-:Y:S01]  /*b030*/  FFMA.FTZ R71, R62, R67.reuse, -R71 ;  /* 0x000000433e477223 */ /* 0x080fe20000010847 */
[----:B------:R-:W-:Y:S01]  /*b040*/  FFMA.FTZ R70, R65, R67, R70 ;  /* 0x0000004341467223 */ /* 0x000fe20000010046 */
[----:B------:R-:W-:-:S02]  /*b050*/  HADD2.F32 R60, -RZ, R60.H1_H1 ;  /* 0x3000003cff3c7230 */ /* 0x000fc40000004100 */
[----:B------:R-:W-:Y:S01]  /*b060*/  FMUL.FTZ R67, R64, R69 ;  /* 0x0000004540437220 */ /* 0x000fe20000410000 */
[----:B------:R-:W-:Y:S01]  /*b070*/  HADD2.F32 R65, -RZ, R66.H1_H1 ;  /* 0x30000042ff417230 */ /* 0x000fe20000004100 */
[----:B------:R-:W-:Y:S01]  /*b080*/  F2FP.F16.E4M3.UNPACK_B R49, R49.H1 ;  /* 0x00000031ff31723e */ /* 0x000fe200030006ff */
[C---:B------:R-:W-:Y:S01]  /*b090*/  FMUL.FTZ R69, R60.reuse, R69 ;  /* 0x000000453c457220 */ /* 0x040fe20000410000 */
[----:B------:R-:W-:Y:S02]  /*b0a0*/  F2FP.F16.E4M3.UNPACK_B R62, R53.H1 ;  /* 0x00000035ff3e723e */ /* 0x000fe400030006ff */
[-C--:B------:R-:W-:Y:S01]  /*b0b0*/  FFMA.FTZ R72, R60, R65.reuse, -R67 ;  /* 0x000000413c487223 */ /* 0x080fe20000010843 */
[----:B------:R-:W-:Y:S01]  /*b0c0*/  F2FP.F16.E4M3.UNPACK_B R60, R54.H1 ;  /* 0x00000036ff3c723e */ /* 0x000fe200030006ff */
[----:B------:R-:W-:Y:S01]  /*b0d0*/  FFMA.FTZ R73, R64, R65, R69 ;  /* 0x0000004140497223 */ /* 0x000fe20000010045 */
[----:B------:R-:W-:Y:S01]  /*b0e0*/  F2FP.F16.E4M3.UNPACK_B R52, R52.H1 ;  /* 0x00000034ff34723e */ /* 0x000fe200030006ff */
[----:B------:R-:W-:Y:S01]  /*b0f0*/  HADD2.F32 R53, -RZ, R49.H0_H0 ;  /* 0x20000031ff357230 */ /* 0x000fe20000004100 */
[----:B------:R-:W-:Y:S01]  /*b100*/  F2FP.SATFINITE.E4M3.F32.PACK_AB_MERGE_C R76, R77, R76, RZ ;  /* 0x0000004c4d4c723e */ /* 0x000fe200048070ff */
[----:B------:R-:W-:-:S02]  /*b110*/  HADD2.F32 R54, -RZ, R62.H0_H0 ;  /* 0x2000003eff367230 */ /* 0x000fc40000004100 */
[----:B------:R-:W-:Y:S01]  /*b120*/  HADD2.F32 R64, -RZ, R60.H0_H0 ;  /* 0x2000003cff407230 */ /* 0x000fe20000004100 */
[----:B------:R-:W-:Y:S01]  /*b130*/  F2FP.SATFINITE.E4M3.F32.PACK_AB_MERGE_C R137, R137, R74, R76 ;  /* 0x0000004a8989723e */ /* 0x000fe2000480704c */
        /* <DEDUP_REMOVED lines=57> */
[----:B------:R-:W-:Y:S01]  /*b4d0*/  F2FP.SATFINITE.E4M3.F32.PACK_AB_MERGE_C R51, R51, R78, RZ ;  /* 0x0000004e3333723e */ /* 0x000fe200048070ff */
[----:B------:R-:W-:Y:S01]  /*b4e0*/  IMAD.MOV.U32 R54, RZ, RZ, R83 ;  /* 0x000000ffff367224 */ /* 0x000fe200078e0053 */
[----:B------:R-:W-:-:S02]  /*b4f0*/  F2FP.SATFINITE.E4M3.F32.PACK_AB_MERGE_C R60, R60, R81, RZ ;  /* 0x000000513c3c723e */ /* 0x000fc400048070ff */
[----:B------:R-:W-:Y:S02]  /*b500*/  F2FP.SATFINITE.E4M3.F32.PACK_AB_MERGE_C R51, R48, R79, R51 ;  /* 0x0000004f3033723e */ /* 0x000fe40004807033 */
[----:B------:R-:W-:Y:S01]  /*b510*/  F2FP.SATFINITE.E4M3.F32.PACK_AB_MERGE_C R55, R50, R69, R60 ;  /* 0x000000453237723e */ /* 0x000fe2000480703c */
[----:B------:R-:W-:Y:S01]  /*b520*/  IMAD.MOV.U32 R50, RZ, RZ, R82 ;  /* 0x000000ffff327224 */ /* 0x000fe200078e0052 */
[----:B------:R-:W-:Y:S02]  /*b530*/  F2FP.SATFINITE.E4M3.F32.PACK_AB_MERGE_C R53, R73, R70, R75 ;  /* 0x000000464935723e */ /* 0x000fe4000480704b */
[----:B------:R-:W-:-:S07]  /*b540*/  MOV R48, R80 ;  /* 0x0000005000307202 */ /* 0x000fce0000000f00 */
.L_x_2251:
[----:B------:R-:W-:Y:S05]  /*b550*/  BSYNC B1 ;  /* 0x0000000000017941 */ /* 0x000fea0003800000 */
.L_x_2250:
        /* <DEDUP_REMOVED lines=10> */
.L_x_2191:
[----:B------:R-:W-:-:S06]  /*b600*/  UISETP.NE.AND UP0, UPT, UR45, 0x3, UPT ;  /* 0x000000032d00788c */ /* 0x000fcc000bf05270 */
[----:B------:R-:W-:-:S13]  /*b610*/  PLOP3.LUT P5, PT, PT, PT, UP0, 0x80, 0x0 ;  /* 0x000000000000781c */ /* 0x000fda0003faf008 */
[----:B------:R-:W-:Y:S05]  /*b620*/  @!P5 BRA `(.L_x_2252) ;  /* 0x000000000004d947 */ /* 0x000fea0003800000 */
[----:B------:R-:W-:Y:S01]  /*b630*/  BPT.TRAP 0x1 ;  /* 0x000000040000795c */ /* 0x000fe20000300000 */
.L_x_2252:
[----:B------:R-:W2:Y:S01]  /*b640*/  LDL R48, [R1+0x10] ;  /* 0x0000100001307983 */ /* 0x000ea20000100800 */
[----:B------:R-:W-:Y:S01]  /*b650*/  IMAD R107, R232, 0x8, R18 ;  /* 0x00000008e86b7824 */ /* 0x000fe200078e0212 */
[----:B------:R-:W-:Y:S01]  /*b660*/  BSSY B1, `(.L_x_2253) ;  /* 0x0000008000017945 */ /* 0x000fe20003800000 */
[----:B------:R-:W-:Y:S01]  /*b670*/  IMAD R116, R24, -0x80, R2 ;  /* 0xffffff8018747824 */ /* 0x000fe200078e0202 */
[----:B------:R-:W-:-:S04]  /*b680*/  SHF.R.S32.HI R49, RZ, 0x1f, R24 ;  /* 0x0000001fff317819 */ /* 0x000fc80000011418 */
[----:B------:R-:W-:Y:S02]  /*b690*/  VIMNMX R116, R116, 0x80, PT ;  /* 0x0000008074747848 */ /* 0x000fe40003fe0100 */
[----:B--2---:R-:W-:Y:S01]  /*b6a0*/  SHF.L.U32 R128, R48, 0x1f, RZ ;  /* 0x0000001f30807819 */ /* 0x004fe200000006ff */
[----:B------:R-:W-:-:S03]  /*b6b0*/  IMAD R48, R4, R24, RZ ;  /* 0x0000001804307224 */ /* 0x000fc600078e02ff */
[----:B------:R-:W0:Y:S02]  /*b6c0*/  SYNCS.PHASECHK.TRANS64.TRYWAIT P2, [R107+URZ+0x38890], R128 ;  /* 0x038890806b0075a7 */ /* 0x000e24000804017f */
[----:B0-----:R-:W-:Y:S05]  /*b6d0*/  @!P2 BRA `(.L_x_2254) ;  /* 0x0000020000c4a947 */ /* 0x001fea0003800000 */
.L_x_2535:
[----:B------:R-:W-:Y:S05]  /*b6e0*/  BSYNC B1 ;  /* 0x0000000000017941 */ /* 0x000fea0003800000 */
.L_x_2253:
[----:B------:R-:W-:Y:S01]  /*b6f0*/  ISETP.GE.AND P2, PT, R22, R116, PT ;  /* 0x000000741600720c */ /* 0x000fe20003f46270 */
[----:B------:R-:W-:Y:S01]  /*b700*/  IMAD R49, R49, R132, R48 ;  /* 0x0000008431317224 */ /* 0x000fe200078e0230 */
[----:B------:R-:W-:Y:S01]  /*b710*/  BSSY B1, `(.L_x_2255) ;  /* 0x000000e000017945 */ /* 0x000fe20003800000 */
[----:B------:R-:W-:-:S05]  /*b720*/  IMAD.WIDE.U32 R56, R132, R24, RZ ;  /* 0x0000001884387225 */ /* 0x000fca00078e00ff */
[----:B------:R-:W-:-:S05]  /*b730*/  IADD3 R62, R49, R57, RZ ;  /* 0x00000039313e7210 */ /* 0x000fca0007ffe0ff */
        /* <DEDUP_REMOVED lines=11> */
.L_x_2256:
[----:B------:R-:W-:Y:S05]  /*b7f0*/  BSYNC B1 ;  /* 0x0000000000017941 */ /* 0x000fea0003800000 */
.L_x_2255:
        /* <DEDUP_REMOVED lines=15> */
.L_x_2258:
[----:B------:R-:W-:Y:S05]  /*b8f0*/  BSYNC B1 ;  /* 0x0000000000017941 */ /* 0x000fea0003800000 */
.L_x_2257:
        /* <DEDUP_REMOVED lines=15> */
.L_x_2260:
[----:B------:R-:W-:Y:S05]  /*b9f0*/  BSYNC B1 ;  /* 0x0000000000017941 */ /* 0x000fea0003800000 */
.L_x_2259:
[----:B------:R-:W-:-:S13]  /*ba00*/  ISETP.GE.AND P2, PT, R235, R116, PT ;  /* 0x00000074eb00720c */ /* 0x000fda0003f46270 */
[----:B------:R-:W-:Y:S05]  /*ba10*/  @P2 BRA `(.L_x_2228) ;  /* 0x00000000003c2947 */ /* 0x000fea0003800000 */
[----:B-123--:R-:W1:Y:S01]  /*ba20*/  LDC.64 R48, c[0x0][0x2f0] ;  /* 0x0000bc00ff307b82 */ /* 0x00ee620000000a00 */
[----:B------:R-:W-:Y:S01]  /*ba30*/  IMAD.MOV.U32 R57, RZ, RZ, R62 ;  /* 0x000000ffff397224 */ /* 0x000fe200078e003e */
        /* <DEDUP_REMOVED lines=13> */
.L_x_2228:
[----:B------:R-:W-:Y:S05]  /*bb10*/  BSYNC B0 ;  /* 0x0000000000007941 */ /* 0x000fea0003800000 */
.L_x_2190:
        /* <DEDUP_REMOVED lines=17> */
.L_x_2262:
[----:B------:R-:W-:Y:S05]  /*bc30*/  BSYNC B0 ;  /* 0x0000000000007941 */ /* 0x000fea0003800000 */
.L_x_2261:
[----:B------:R-:W2:Y:S01]  /*bc40*/  SYNCS.PHASECHK.TRANS64.TRYWAIT P3, [R107+URZ+0x388b0], R128 ;  /* 0x0388b0806b0075a7 */ /* 0x000ea2000806017f */
[----:B------:R-:W-:Y:S01]  /*bc50*/  ULDC UR41, c[0x0][0x2e4] ;  /* 0x0000b90000297ab9 */ /* 0x000fe20000000800 */
[----:B------:R-:W-:Y:S01]  /*bc60*/  ULDC.64 UR36, c[0x0][0x318] ;  /* 0x0000c60000247ab9 */ /* 0x000fe20000000a00 */
[----:B------:R-:W-:Y:S01]  /*bc70*/  ULDC.64 UR38, c[0x0][0x308] ;  /* 0x0000c20000267ab9 */ /* 0x000fe20000000a00 */
[----:B------:R-:W-:Y:S04]  /*bc80*/  BSSY B0, `(.L_x_2263) ;  /* 0x0000002000007945 */ /* 0x000fe80003800000 */
[----:B--2---:R-:W-:Y:S05]  /*bc90*/  @!P3 BRA `(.L_x_2264) ;  /* 0x000001fc0068b947 */ /* 0x004fea0003800000 */
.L_x_2536:
[----:B------:R-:W-:Y:S05]  /*bca0*/  BSYNC B0 ;  /* 0x0000000000007941 */ /* 0x000fea0003800000 */
.L_x_2263:
[----:B------:R-:W-:Y:S01]  /*bcb0*/  ISETP.GE.AND P3, PT, R22, R116, PT ;  /* 0x000000741600720c */ /* 0x000fe20003f66270 */
[----:B------:R-:W-:Y:S01]  /*bcc0*/  BSSY B0, `(.L_x_2265) ;  /* 0x0000010000007945 */ /* 0x000fe20003800000 */
[----:B------:R-:W-:-:S11]  /*bcd0*/  IMAD.WIDE R52, R24, 0x80, R44 ;  /* 0x0000008018347825 */ /* 0x000fd600078e022c */
[----:B------:R-:W-:Y:S05]  /*bce0*/  @P3 BRA `(.L_x_2266) ;  /* 0x0000000000343947 */ /* 0x000fea0003800000 */
[----:B-1----:R-:W-:Y:S01]  /*bcf0*/  MOV R48, R98 ;  /* 0x0000006200307202 */ /* 0x002fe20000000f00 */
[----:B------:R-:W-:Y:S02]  /*bd00*/  IMAD.MOV.U32 R49, RZ, RZ, R106 ;  /* 0x000000ffff317224 */ /* 0x000fe400078e006a */
        /* <DEDUP_REMOVED lines=11> */
.L_x_2266:
[----:B------:R-:W-:Y:S05]  /*bdc0*/  BSYNC B0 ;  /* 0x0000000000007941 */ /* 0x000fea0003800000 */
.L_x_2265:
        /* <DEDUP_REMOVED lines=18> */
.L_x_2268:
[----:B------:R-:W-:Y:S05]  /*bef0*/  BSYNC B0 ;  /* 0x0000000000007941 */ /* 0x000fea0003800000 */
.L_x_2267:
[----:B------:R-:W-:Y:S01]  /*bf00*/  ISETP.GE.AND P3, PT, R233, R116, PT ;  /* 0x00000074e900720c */ /* 0x000fe20003f66270 */
[----:B------:R-:W-:-:S12]  /*bf10*/  BSSY B0, `(.L_x_2269) ;  /* 0x0000011000007945 */ /* 0x000fd80003800000 */
[----:B------:R-:W-:Y:S05]  /*bf20*/  @P3 BRA `(.L_x_2270) ;  /* 0x00000000003c3947 */ /* 0x000fea0003800000 */
[----:B---34-:R-:W-:Y:S01]  /*bf30*/  IADD3 R51, P3, R52, 0x40, RZ ;  /* 0x0000004034337810 */ /* 0x018fe20007f7e0ff */
[----:B------:R-:W-:Y:S01]  /*bf40*/  IMAD.MOV.U32 R49, RZ, RZ, R106 ;  /* 0x000000ffff317224 */ /* 0x000fe200078e006a */
[----:B-1----:R-:W-:-:S03]  /*bf50*/  MOV R48, R98 ;  /* 0x0000006200307202 */ /* 0x002fc60000000f00 */
        /* <DEDUP_REMOVED lines=12> */
.L_x_2270:
[----:B------:R-:W-:Y:S05]  /*c020*/  BSYNC B0 ;  /* 0x0000000000007941 */ /* 0x000fea0003800000 */
.L_x_2269:
[----:B------:R-:W-:Y:S01]  /*c030*/  ISETP.GE.AND P3, PT, R235, R116, PT ;  /* 0x00000074eb00720c */ /* 0x000fe20003f66270 */
[----:B------:R-:W-:-:S12]  /*c040*/  BSSY B0, `(.L_x_2271) ;  /* 0x0000011000007945 */ /* 0x000fd80003800000 */
[----:B------:R-:W-:Y:S05]  /*c050*/  @P3 BRA `(.L_x_2272) ;  /* 0x00000000003c3947 */ /* 0x000fea0003800000 */
[----:B-1-34-:R-:W-:Y:S01]  /*c060*/  IADD3 R51, P3, R52, 0x60, RZ ;  /* 0x0000006034337810 */ /* 0x01afe20007f7e0ff */
[----:B------:R-:W-:Y:S02]  /*c070*/  IMAD.MOV.U32 R48, RZ, RZ, R98 ;  /* 0x000000ffff307224 */ /* 0x000fe400078e0062 */
        /* <DEDUP_REMOVED lines=13> */
.L_x_2272:
[----:B------:R-:W-:Y:S05]  /*c150*/  BSYNC B0 ;  /* 0x0000000000007941 */ /* 0x000fea0003800000 */
.L_x_2271:
[----:B-1-34-:R-:W3:Y:S01]  /*c160*/  LDL.LU R49, [R1+0x10] ;  /* 0x0000100001317983 */ /* 0x01aee20000300800 */
[----:B0-2---:R-:W-:Y:S01]  /*c170*/  @!P2 VIADD R107, R107, 0x388c0 ;  /* 0x000388c06b6ba836 */ /* 0x005fe20000000000 */
[----:B------:R-:W-:Y:S01]  /*c180*/  IADD3 R232, R232, 0x1, RZ ;  /* 0x00000001e8e87810 */ /* 0x000fe20007ffe0ff */
[----:B------:R-:W-:Y:S01]  /*c190*/  @!PT LDS RZ, [RZ] ;  /* 0x00000000fffff984 */ /* 0x000fe20000000800 */
[----:B------:R-:W-:Y:S01]  /*c1a0*/  @!PT LDS RZ, [RZ] ;  /* 0x00000000fffff984 */ /* 0x000fe20000000800 */
[----:B------:R-:W-:Y:S01]  /*c1b0*/  @!PT LDS RZ, [RZ] ;  /* 0x00000000fffff984 */ /* 0x000fe20000000800 */
[----:B------:R-:W-:Y:S01]  /*c1c0*/  @!PT LDS RZ, [RZ] ;  /* 0x00000000fffff984 */ /* 0x000fe20000000800 */
[----:B------:R0:W-:Y:S06]  /*c1d0*/  MEMBAR.ALL.CTA ;  /* 0x0000000000007992 */ /* 0x0001ec0000008000 */
[----:B0-----:R-:W0:Y:S02]  /*c1e0*/  FENCE.VIEW.ASYNC.S ;  /* 0x00000000000073c6 */ /* 0x001e240000000000 */
[----:B0-----:R0:W-:Y:S01]  /*c1f0*/  BAR.SYNC.DEFER_BLOCKING R129, 0x80 ;  /* 0x000200810000751d */ /* 0x0011e20000010000 */
[----:B------:R-:W-:-:S02]  /*c200*/  @!P2 PRMT R107, RZ, 0x654, R107 ;  /* 0x00000654ff6ba816 */ /* 0x000fc4000000006b */
[----:B------:R-:W-:-:S03]  /*c210*/  ISETP.NE.AND P3, PT, R108, RZ, PT ;  /* 0x000000ff6c00720c */ /* 0x000fc60003f65270 */
[----:B------:R0:W-:Y:S01]  /*c220*/  @!P2 SYNCS.ARRIVE.TRANS64.RED.A1T0 RZ, [R107+URZ], RZ ;  /* 0x000000ff6bffa9a7 */ /* 0x0001e2000810043f */
[----:B------:R-:W-:-:S04]  /*c230*/  ISETP.NE.AND P2, PT, R232, 0x2, PT ;  /* 0x00000002e800780c */ /* 0x000fc80003f45270 */
[----:B------:R-:W-:Y:S02]  /*c240*/  SEL R48, RZ, 0x1, P2 ;  /* 0x00000001ff307807 */ /* 0x000fe40001000000 */
[----:B------:R-:W-:Y:S02]  /*c250*/  SEL R232, R232, RZ, P2 ;  /* 0x000000ffe8e87207 */ /* 0x000fe40001000000 */
[----:B---3--:R-:W-:-:S05]  /*c260*/  LOP3.LUT R49, R49, R48, RZ, 0x3c, !PT ;  /* 0x0000003031317212 */ /* 0x008fca00078e3cff */
[----:B------:R0:W-:Y:S01]  /*c270*/  STL [R1+0x10], R49 ;  /* 0x0000103101007387 */ /* 0x0001e20000100800 */
[----:B------:R-:W-:Y:S05]  /*c280*/  @P3 BRA `(.L_x_2273) ;  /* 0xffffff6000e43947 */ /* 0x000fea000383ffff */
[----:B0-----:R-:W0:Y:S01]  /*c290*/  S2R R49, SR_TID.X ;  /* 0x0000000000317919 */ /* 0x001e220000002100 */
[----:B------:R-:W-:Y:S02]  /*c2a0*/  PLOP3.LUT P0, PT, PT, PT, PT, 0x8, 0x0 ;  /* 0x000000000000781c */ /* 0x000fe40003f0e170 */
[----:B0-----:R-:W-:-:S04]  /*c2b0*/  SHF.R.U32.HI R49, RZ, 0x7, R49 ;  /* 0x00000007ff317819 */ /* 0x001fc80000011631 */
[----:B------:R-:W-:-:S13]  /*c2c0*/  ISETP.NE.AND P3, PT, R49, 0x1, PT ;  /* 0x000000013100780c */ /* 0x000fda0003f65270 */
[----:B------:R-:W-:Y:S06]  /*c2d0*/  @!P3 BAR.ARV 0x9, 0x100 ;  /* 0x024400000000bb1d */ /* 0x000fec0000002000 */
.L_x_2185:
[----:B------:R-:W2:Y:S01]  /*c2e0*/  LDL R7, [R1+0xc] ;  /* 0x00000c0001077983 */ /* 0x000ea20000100800 */
[----:B------:R-:W3:Y:S03]  /*c2f0*/  LDC R0, c[0x0][0x428] ;  /* 0x00010a00ff007b82 */ /* 0x000ee60000000800 */
[----:B------:R-:W2:Y:S04]  /*c300*/  LDL R6, [R1+0x20] ;  /* 0x0000200001067983 */ /* 0x000ea80000100800 */
[----:B------:R-:W4:Y:S04]  /*c310*/  LDL R3, [R1+0x4] ;  /* 0x0000040001037983 */ /* 0x000f280000100800 */
[----:B------:R-:W4:Y:S01]  /*c320*/  LDL.LU R4, [R1+0x8] ;  /* 0x0000080001047983 */ /* 0x000f220000300800 */
[----:B------:R-:W-:-:S02]  /*c330*/  PLOP3.LUT P1, PT, PT, PT, PT, 0x80, 0x0 ;  /* 0x000000000000781c */ /* 0x000fc40003f2f070 */
[----:B------:R-:W-:Y:S01]  /*c340*/  CS2R R154, SRZ ;  /* 0x00000000009a7805 */ /* 0x000fe2000001ff00 */
[----:B------:R-:W-:Y:S01]  /*c350*/  IMAD.MOV.U32 R153, RZ, RZ, RZ ;  /* 0x000000ffff997224 */ /* 0x000fe200078e00ff */
[----:B------:R-:W-:Y:S01]  /*c360*/  CS2R R114, SRZ ;  /* 0x0000000000727805 */ /* 0x000fe2000001ff00 */
[----:B------:R-:W-:Y:S01]  /*c370*/  IMAD.MOV.U32 R151, RZ, RZ, RZ ;  /* 0x000000ffff977224 */ /* 0x000fe200078e00ff */
[----:B------:R-:W-:Y:S02]  /*c380*/  CS2R R116, SRZ ;  /* 0x0000000000747805 */ /* 0x000fe4000001ff00 */
[----:B------:R-:W-:Y:S01]  /*c390*/  CS2R R112, SRZ ;  /* 0x0000000000707805 */ /* 0x000fe2000001ff00 */
[----:B------:R-:W-:Y:S01]  /*c3a0*/  IMAD.MOV.U32 R130, RZ, RZ, RZ ;  /* 0x000000ffff827224 */ /* 0x000fe200078e00ff */
[----:B------:R-:W-:Y:S02]  /*c3b0*/  CS2R R106, SRZ ;  /* 0x00000000006a7805 */ /* 0x000fe4000001ff00 */
[----:B------:R-:W-:-:S02]  /*c3c0*/  MOV R126, RZ ;  /* 0x000000ff007e7202 */ /* 0x000fc40000000f00 */
[----:B------:R-:W-:Y:S02]  /*c3d0*/  CS2R R102, SRZ ;  /* 0x0000000000667805 */ /* 0x000fe4000001ff00 */
[----:B------:R-:W-:Y:S02]  /*c3e0*/  CS2R R108, SRZ ;  /* 0x00000000006c7805 */ /* 0x000fe4000001ff00 */
[----:B---3--:R-:W-:Y:S02]  /*c3f0*/  ISETP.NE.AND P2, PT, R0, 0x1, PT ;  /* 0x000000010000780c */ /* 0x008fe40003f45270 */
[----:B------:R-:W-:Y:S01]  /*c400*/  CS2R R104, SRZ ;  /* 0x0000000000687805 */ /* 0x000fe2000001ff00 */
[----:B------:R-:W-:Y:S01]  /*c410*/  IMAD.MOV.U32 R122, RZ, RZ, RZ ;  /* 0x000000ffff7a7224 */ /* 0x000fe200078e00ff */
[----:B------:R-:W-:Y:S01]  /*c420*/  CS2R R98, SRZ ;  /* 0x0000000000627805 */ /* 0x000fe2000001ff00 */
[----:B------:R-:W-:Y:S01]  /*c430*/  IMAD.MOV.U32 R118, RZ, RZ, RZ ;  /* 0x000000ffff767224 */ /* 0x000fe200078e00ff */
[----:B------:R-:W-:-:S02]  /*c440*/  CS2R R94, SRZ ;  /* 0x00000000005e7805 */ /* 0x000fc4000001ff00 */
[----:B------:R-:W-:Y:S02]  /*c450*/  CS2R R100, SRZ ;  /* 0x0000000000647805 */ /* 0x000fe4000001ff00 */
[----:B------:R-:W-:Y:S01]  /*c460*/  CS2R R96, SRZ ;  /* 0x0000000000607805 */ /* 0x000fe2000001ff00 */
[----:B------:R-:W-:Y:S01]  /*c470*/  IMAD.MOV.U32 R134, RZ, RZ, RZ ;  /* 0x000000ffff867224 */ /* 0x000fe200078e00ff */
[----:B------:R-:W-:Y:S02]  /*c480*/  CS2R R90, SRZ ;  /* 0x00000000005a7805 */ /* 0x000fe4000001ff00 */
[----:B------:R-:W-:Y:S02]  /*c490*/  CS2R R86, SRZ ;  /* 0x0000000000567805 */ /* 0x000fe4000001ff00 */
[----:B------:R-:W-:Y:S02]  /*c4a0*/  CS2R R92, SRZ ;  /* 0x00000000005c7805 */ /* 0x000fe4000001ff00 */
[----:B------:R-:W-:Y:S01]  /*c4b0*/  CS2R R88, SRZ ;  /* 0x0000000000587805 */ /* 0x000fe2000001ff00 */
[----:B------:R-:W3:Y:S01]  /*c4c0*/  @P2 LDC R2, c[0x0][0x42c] ;  /* 0x00010b00ff022b82 */ /* 0x000ee20000000800 */
[----:B------:R-:W-:-:S02]  /*c4d0*/  CS2R R148, SRZ ;  /* 0x0000000000947805 */ /* 0x000fc4000001ff00 */
[----:B------:R-:W-:Y:S02]  /*c4e0*/  CS2R R82, SRZ ;  /* 0x0000000000527805 */ /* 0x000fe4000001ff00 */
[----:B------:R-:W-:Y:S02]  /*c4f0*/  CS2R R84, SRZ ;  /* 0x0000000000547805 */ /* 0x000fe4000001ff00 */
[----:B------:R-:W-:Y:S01]  /*c500*/  CS2R R80, SRZ ;  /* 0x0000000000507805 */ /* 0x000fe2000001ff00 */
[----:B------:R-:W-:Y:S01]  /*c510*/  IMAD.MOV.U32 R161, RZ, RZ, RZ ;  /* 0x000000ffffa17224 */ /* 0x000fe200078e00ff */
[----:B------:R-:W-:Y:S01]  /*c520*/  MOV R63, RZ ;  /* 0x000000ff003f7202 */ /* 0x000fe20000000f00 */
[----:B------:R-:W-:Y:S01]  /*c530*/  IMAD.MOV.U32 R110, RZ, RZ, RZ ;  /* 0x000000ffff6e7224 */ /* 0x000fe200078e00ff */
[----:B------:R-:W3:Y:S01]  /*c540*/  @P2 LDC R5, c[0x0][0x430] ;  /* 0x00010c00ff052b82 */ /* 0x000ee20000000800 */
[----:B------:R-:W-:Y:S02]  /*c550*/  CS2R R76, SRZ ;  /* 0x00000000004c7805 */ /* 0x000fe4000001ff00 */
[----:B------:R-:W-:-:S02]  /*c560*/  CS2R R72, SRZ ;  /* 0x0000000000487805 */ /* 0x000fc4000001ff00 */
[----:B------:R-:W-:Y:S02]  /*c570*/  CS2R R144, SRZ ;  /* 0x0000000000907805 */ /* 0x000fe4000001ff00 */
[----:B------:R-:W-:Y:S02]  /*c580*/  CS2R R58, SRZ ;  /* 0x00000000003a7805 */ /* 0x000fe4000001ff00 */
[----:B------:R-:W-:Y:S02]  /*c590*/  CS2R R50, SRZ ;  /* 0x0000000000327805 */ /* 0x000fe4000001ff00 */
[----:B------:R-:W-:Y:S02]  /*c5a0*/  CS2R R68, SRZ ;  /* 0x0000000000447805 */ /* 0x000fe4000001ff00 */
        /* <DEDUP_REMOVED lines=10> */
[----:B------:R-:W-:Y:S01]  /*c650*/  IMAD.MOV.U32 R71, RZ, RZ, RZ ;  /* 0x000000ffff477224 */ /* 0x000fe200078e00ff */
[----:B------:R-:W-:-:S02]  /*c660*/  CS2R R44, SRZ ;  /* 0x00000000002c7805 */ /* 0x000fc4000001ff00 */
[----:B------:R-:W-:Y:S01]  /*c670*/  CS2R R40, SRZ ;  /* 0x0000000000287805 */ /* 0x000fe2000001ff00 */
[----:B------:R-:W-:Y:S01]  /*c680*/  IMAD.MOV.U32 R54, RZ, RZ, RZ ;  /* 0x000000ffff367224 */ /* 0x000fe200078e00ff */
[----:B------:R-:W-:Y:S01]  /*c690*/  CS2R R36, SRZ ;  /* 0x0000000000247805 */ /* 0x000fe2000001ff00 */
[----:B------:R-:W-:Y:S01]  /*c6a0*/  IMAD.MOV.U32 R67, RZ, RZ, RZ ;  /* 0x000000ffff437224 */ /* 0x000fe200078e00ff */
[----:B------:R-:W-:Y:S02]  /*c6b0*/  CS2R R32, SRZ ;  /* 0x0000000000207805 */ /* 0x000fe4000001ff00 */
[----:B------:R-:W-:Y:S02]  /*c6c0*/  CS2R R42, SRZ ;  /* 0x00000000002a7805 */ /* 0x000fe4000001ff00 */
[----:B-1----:R-:W-:Y:S02]  /*c6d0*/  CS2R R30, SRZ ;  /* 0x00000000001e7805 */ /* 0x002fe4000001ff00 */
        /* <DEDUP_REMOVED lines=8> */
[----:B0-----:R-:W-:Y:S02]  /*c760*/  CS2R R10, SRZ ;  /* 0x00000000000a7805 */ /* 0x001fe4000001ff00 */
[----:B------:R-:W-:Y:S02]  /*c770*/  CS2R R128, SRZ ;  /* 0x0000000000807805 */ /* 0x000fe4000001ff00 */
[----:B------:R-:W-:Y:S02]  /*c780*/  CS2R R8, SRZ ;  /* 0x0000000000087805 */ /* 0x000fe4000001ff00 */
[----:B------:R-:W-:Y:S02]  /*c790*/  CS2R R124, SRZ ;  /* 0x00000000007c7805 */ /* 0x000fe4000001ff00 */
[----:B------:R-:W-:-:S02]  /*c7a0*/  CS2R R136, SRZ ;  /* 0x0000000000887805 */ /* 0x000fc4000001ff00 */
[----:B------:R-:W-:Y:S01]  /*c7b0*/  CS2R R120, SRZ ;  /* 0x0000000000787805 */ /* 0x000fe2000001ff00 */
[----:B------:R-:W-:Y:S01]  /*c7c0*/  IMAD.MOV.U32 R132, RZ, RZ, RZ ;  /* 0x000000ffff847224 */ /* 0x000fe200078e00ff */
[----:B--2---:R-:W-:Y:S02]  /*c7d0*/  IADD3 R0, R6, 0xff, -R7 ;  /* 0x000000ff06007810 */ /* 0x004fe40007ffe807 */
[----:B------:R-:W-:-:S03]  /*c7e0*/  CS2R R6, SRZ ;  /* 0x0000000000067805 */ /* 0x000fc6000001ff00 */
[----:B----4-:R-:W-:Y:S02]  /*c7f0*/  IMAD R0, R3, 0x80, R0 ;  /* 0x0000008003007824 */ /* 0x010fe400078e0200 */
[----:B---3--:R-:W-:-:S03]  /*c800*/  @P2 IMAD.HI.U32 R2, R4, R2, RZ ;  /* 0x0000000204022227 */ /* 0x008fc600078e00ff */
[----:B------:R-:W-:Y:S01]  /*c810*/  SHF.R.S32.HI R3, RZ, 0x1f, R0 ;  /* 0x0000001fff037819 */ /* 0x000fe20000011400 */
[----:B------:R-:W-:Y:S01]  /*c820*/  IMAD.MOV.U32 R26, RZ, RZ, R4 ;  /* 0x000000ffff1a7224 */ /* 0x000fe200078e0004 */
[----:B------:R-:W-:Y:S02]  /*c830*/  @P2 SHF.R.U32.HI R26, RZ, R5, R2 ;  /* 0x00000005ff1a2219 */ /* 0x000fe40000011602 */
[----:B------:R-:W-:Y:S02]  /*c840*/  LEA.HI R3, R3, R0, RZ, 0x7 ;  /* 0x0000000003037211 */ /* 0x000fe400078f38ff */
[----:B------:R-:W-:Y:S01]  /*c850*/  MOV R4, RZ ;  /* 0x000000ff00047202 */ /* 0x000fe20000000f00 */
[----:B------:R0:W-:Y:S01]  /*c860*/  STL [R1+0x8], R26 ;  /* 0x0000081a01007387 */ /* 0x0001e20000100800 */
[----:B------:R-:W-:Y:S01]  /*c870*/  SHF.R.S32.HI R0, RZ, 0x7, R3 ;  /* 0x00000007ff007819 */ /* 0x000fe20000011403 */
[----:B------:R-:W-:-:S03]  /*c880*/  IMAD.MOV.U32 R3, RZ, RZ, RZ ;  /* 0x000000ffff037224 */ /* 0x000fc600078e00ff */
[----:B------:R-:W-:-:S04]  /*c890*/  VIMNMX R133, R133, R0, PT ;  /* 0x0000000085857248 */ /* 0x000fc80003fe0100 */
[----:B------:R-:W-:Y:S01]  /*c8a0*/  ISETP.GE.AND P2, PT, R133, 0x1, PT ;  /* 0x000000018500780c */ /* 0x000fe20003f46270 */
[----:B0-----:R-:W-:-:S12]  /*c8b0*/  @P0 BRA `(.L_x_2274) ;  /* 0x00000000000c0947 */ /* 0x001fd80003800000 */
[----:B------:R-:W0:Y:S01]  /*c8c0*/  FENCE.VIEW.ASYNC.G ;  /* 0x00000000000073c6 */ /* 0x000e220000000100 */
[----:B------:R-:W-:Y:S05]  /*c8d0*/  WARPSYNC.ALL ;  /* 0x0000000000007948 */ /* 0x000fea0003800000 */
[----:B0-----:R-:W-:Y:S06]  /*c8e0*/  BAR.ARV 0xc, 0x180 ;  /* 0x0306000000007b1d */ /* 0x001fec0000002000 */
.L_x_2274:
[----:B------:R-:W-:Y:S02]  /*c8f0*/  IMAD.MOV.U32 R5, RZ, RZ, RZ ;  /* 0x000000ffff057224 */ /* 0x000fe400078e00ff */
[----:B------:R-:W-:Y:S01]  /*c900*/  IMAD.MOV.U32 R0, RZ, RZ, RZ ;  /* 0x000000ffff007224 */ /* 0x000fe200078e00ff */
        /* <DEDUP_REMOVED lines=9> */
[----:B0-----:R1:W-:Y:S02]  /*c9a0*/  STL [R1], R0 ;  /* 0x0000000001007387 */ /* 0x0013e40000100800 */
.L_x_2539:
[----:B------:R-:W1:Y:S02]  /*c9b0*/  LDL R2, [R1] ;  /* 0x0000000001027983 */ /* 0x000e640000100800 */
[----:B-1----:R-:W-:-:S04]  /*c9c0*/  LEA.HI R0, R2, R2, RZ, 0x1 ;  /* 0x0000000202007211 */ /* 0x002fc800078f08ff */
[----:B------:R-:W-:-:S04]  /*c9d0*/  LOP3.LUT R0, R0, 0x1e, RZ, 0xc0, !PT ;  /* 0x0000001e00007812 */ /* 0x000fc800078ec0ff */
[----:B------:R-:W-:Y:S01]  /*c9e0*/  IADD3 R0, R2, -R0, RZ ;  /* 0x8000000002007210 */ /* 0x000fe20007ffe0ff */
        /* <DEDUP_REMOVED lines=15> */
[----:B------:R-:W-:Y:S01]  /*cae0*/  MOV R10, UR4 ;  /* 0x00000004000a7c02 */ /* 0x000fe20008000f00 */
[----:B------:R-:W-:Y:S02]  /*caf0*/  IMAD.U32 R7, RZ, RZ, UR7 ;  /* 0x00000007ff077e24 */ /* 0x000fe4000f8e00ff */
[----:B------:R-:W-:-:S02]  /*cb00*/  IMAD.U32 R11, RZ, RZ, UR5 ;  /* 0x00000005ff0b7e24 */ /* 0x000fc4000f8e00ff */
[----:B------:R-:W-:Y:S02]  /*cb10*/  IMAD.MOV.U32 R8, RZ, RZ, 0x70 ;  /* 0x00000070ff087424 */ /* 0x000fe400078e00ff */
[----:B------:R-:W-:Y:S02]  /*cb20*/  IMAD.MOV.U32 R12, RZ, RZ, 0x1 ;  /* 0x00000001ff0c7424 */ /* 0x000fe400078e00ff */
[----:B-1----:R-:W-:-:S07]  /*cb30*/  IMAD.MOV.U32 R13, RZ, RZ, RZ ;  /* 0x000000ffff0d7224 */ /* 0x002fce00078e00ff */
[----:B------:R-:W-:-:S07]  /*cb40*/  LEPC R20, `(.L_x_2277) ;  /* 0x000000001014794e */ /* 0x000fce0000000000 */
[----:B0-2--5:R-:W-:Y:S05]  /*cb50*/  CALL.ABS.NOINC R2 ;  /* 0x0000000002007343 */ /* 0x025fea0003c00000 */
.L_x_2277:
        /* <DEDUP_REMOVED lines=10> */
[----:B------:R-:W1:Y:S08]  /*cc00*/  @P1 LDC.64 R10, c[0x0][0x9b8] ;  /* 0x00026e00ff0a1b82 */ /* 0x000e700000000a00 */
[----:B------:R-:W4:Y:S08]  /*cc10*/  @P0 LDC.64 R12, c[0x0][0x9b0] ;  /* 0x00026c00ff0c0b82 */ /* 0x000f300000000a00 */
[----:B0-----:R-:W0:Y:S01]  /*cc20*/  @P1 LDC.64 R14, c[0x0][0x9c0] ;  /* 0x00027000ff0e1b82 */ /* 0x001e220000000a00 */
[----:B--2---:R-:W-:-:S02]  /*cc30*/  @P0 IMAD R0, R2, R8, RZ ;  /* 0x0000000802000224 */ /* 0x004fc400078e02ff */
[----:B-1----:R-:W-:Y:S02]  /*cc40*/  @P1 IMAD R4, R2, R10, RZ ;  /* 0x0000000a02041224 */ /* 0x002fe400078e02ff */
[C---:B---3--:R-:W-:Y:S02]  /*cc50*/  @P0 IMAD R9, R20.reuse, R9, R0 ;  /* 0x0000000914090224 */ /* 0x048fe400078e0200 */
[----:B------:R-:W-:-:S04]  /*cc60*/  @P0 IMAD.WIDE.U32 R2, R20, R8, RZ ;  /* 0x0000000814020225 */ /* 0x000fc800078e00ff */
[C---:B------:R-:W-:Y:S02]  /*cc70*/  @P1 IMAD R11, R20.reuse, R11, R4 ;  /* 0x0000000b140b1224 */ /* 0x040fe400078e0204 */
[----:B------:R-:W-:Y:S01]  /*cc80*/  @P0 IMAD.IADD R3, R3, 0x1, R9 ;  /* 0x0000000103030824 */ /* 0x000fe200078e0209 */
[----:B------:R-:W-:Y:S01]  /*cc90*/  @P1 SHF.R.S32.HI R9, RZ, 0x1f, R26 ;  /* 0x0000001fff091819 */ /* 0x000fe2000001141a */
[----:B------:R-:W-:-:S04]  /*cca0*/  @P1 IMAD.WIDE.U32 R4, R20, R10, RZ ;  /* 0x0000000a14041225 */ /* 0x000fc800078e00ff */
[----:B----4-:R-:W-:Y:S01]  /*ccb0*/  @P0 IMAD R0, R7, R12, RZ ;  /* 0x0000000c07000224 */ /* 0x010fe200078e02ff */
[----:B------:R-:W-:Y:S01]  /*ccc0*/  @P1 IADD3 R5, R5, R11, RZ ;  /* 0x0000000b05051210 */ /* 0x000fe20007ffe0ff */
[----:B0-----:R-:W-:Y:S02]  /*ccd0*/  @P1 IMAD R6, R9, R14, RZ ;  /* 0x0000000e09061224 */ /* 0x001fe400078e02ff */
[C---:B------:R-:W-:Y:S02]  /*cce0*/  @P0 IMAD R9, R26.reuse, R13, R0 ;  /* 0x0000000d1a090224 */ /* 0x040fe400078e0200 */
[----:B------:R-:W-:-:S04]  /*ccf0*/  @P0 IMAD.WIDE.U32 R2, R26, R12, R2 ;  /* 0x0000000c1a020225 */ /* 0x000fc800078e0002 */
[C---:B------:R-:W-:Y:S02]  /*cd00*/  @P1 IMAD R11, R26.reuse, R15, R6 ;  /* 0x0000000f1a0b1224 */ /* 0x040fe400078e0206 */
[----:B------:R-:W-:Y:S01]  /*cd10*/  @P1 IMAD.WIDE.U32 R6, R26, R14, R4 ;  /* 0x0000000e1a061225 */ /* 0x000fe200078e0004 */
[----:B------:R-:W-:Y:S01]  /*cd20*/  @P0 LEA R4, P2, R2, UR4, 0x2 ;  /* 0x0000000402040c11 */ /* 0x000fe2000f8410ff */
[----:B------:R-:W-:Y:S02]  /*cd30*/  ULDC UR4, c[0x0][0x3d4] ;  /* 0x0000f50000047ab9 */ /* 0x000fe40000000800 */
[----:B------:R-:W-:Y:S01]  /*cd40*/  @P0 IMAD.IADD R5, R3, 0x1, R9 ;  /* 0x0000000103050824 */ /* 0x000fe200078e0209 */
[----:B------:R-:W-:Y:S01]  /*cd50*/  @P1 LEA R8, P3, R6, UR6, 0x2 ;  /* 0x0000000606081c11 */ /* 0x000fe2000f8610ff */
[----:B------:R-:W-:Y:S02]  /*cd60*/  @P1 IMAD.IADD R3, R7, 0x1, R11 ;  /* 0x0000000107031824 */ /* 0x000fe400078e020b */
[----:B------:R-:W-:Y:S01]  /*cd70*/  IMAD.MOV.U32 R0, RZ, RZ, 0x3f800000 ;  /* 0x3f800000ff007424 */ /* 0x000fe200078e00ff */
[----:B------:R-:W-:-:S02]  /*cd80*/  @P0 LEA.HI.X R5, R2, UR5, R5, 0x2, P2 ;  /* 0x0000000502050c11 */ /* 0x000fc400090f1405 */
        /* <DEDUP_REMOVED lines=19> */
.L_x_2281:
[----:B-1----:R1:W2:Y:S02]  /*cec0*/  SYNCS.PHASECHK.TRANS64.TRYWAIT P0, [R18+URZ+0x38800], R3 ;  /* 0x03880003120075a7 */ /* 0x0022a4000800017f */
[----:B--2---:R-:W-:Y:S05]  /*ced0*/  @!P0 NANOSLEEP.SYNCS 0x989680 ;  /* 0x009896800000895d */ /* 0x004fea0003900000 */
[----:B------:R-:W2:Y:S02]  /*cee0*/  @!P0 SYNCS.PHASECHK.TRANS64 P0, [R18+URZ+0x38800], R3 ;  /* 0x03880003120085a7 */ /* 0x000ea4000800007f */
[----:B--2---:R-:W-:Y:S05]  /*cef0*/  @!P0 BRA `(.L_x_2281) ;  /* 0xfffffffc00f08947 */ /* 0x004fea000383ffff */
.L_x_2280:
[----:B------:R-:W-:Y:S05]  /*cf00*/  BSYNC B0 ;  /* 0x0000000000007941 */ /* 0x000fea0003800000 */
.L_x_2279:
[----:B------:R-:W-:Y:S05]  /*cf10*/  BRA `(.L_x_2282) ;  /* 0x0000009800187947 */ /* 0x000fea0003800000 */
.L_x_2278:
[----:B------:R-:W0:Y:S01]  /*cf20*/  LDC.64 R12, c[0x0][0x3d8] ;  /* 0x0000f600ff0c7b82 */ /* 0x000e220000000a00 */
[----:B-----5:R-:W-:Y:S01]  /*cf30*/  SHF.R.S32.HI R3, RZ, 0x1f, R123 ;  /* 0x0000001fff037819 */ /* 0x020fe2000001147b */
[--C-:B------:R-:W-:Y:S01]  /*cf40*/  IMAD.MOV.U32 R8, RZ, RZ, R16.reuse ;  /* 0x000000ffff087224 */ /* 0x100fe200078e0010 */
[----:B------:R-:W-:Y:S02]  /*cf50*/  ISETP.NE.AND P4, PT, R24, RZ, PT ;  /* 0x000000ff1800720c */ /* 0x000fe40003f85270 */
[----:B------:R-:W-:Y:S02]  /*cf60*/  SHF.R.S32.HI R5, RZ, 0x1f, R19 ;  /* 0x0000001fff057819 */ /* 0x000fe40000011413 */
[----:B------:R-:W-:Y:S01]  /*cf70*/  SHF.R.S32.HI R9, RZ, 0x1f, R16 ;  /* 0x0000001fff097819 */ /* 0x000fe20000011410 */
[----:B------:R-:W1:Y:S01]  /*cf80*/  LDC.64 R14, c[0x0][0x3e8] ;  /* 0x0000fa00ff0e7b82 */ /* 0x000e620000000a00 */
[----:B------:R-:W-:Y:S01]  /*cf90*/  MOV R4, R19 ;  /* 0x0000001300047202 */ /* 0x000fe20000000f00 */
[-C--:B0-----:R-:W-:Y:S01]  /*cfa0*/  IMAD R7, R23, R12.reuse, RZ ;  /* 0x0000000c17077224 */ /* 0x081fe200078e02ff */
[----:B------:R-:W-:Y:S01]  /*cfb0*/  SHF.L.U64.HI R27, R12, 0x5, R13 ;  /* 0x000000050c1b7819 */ /* 0x000fe2000001020d */
[----:B------:R-:W-:-:S02]  /*cfc0*/  IMAD R0, R3, R12, RZ ;  /* 0x0000000c03007224 */ /* 0x000fc400078e02ff */
[----:B------:R-:W-:Y:S02]  /*cfd0*/  IMAD R24, R22, R13, R7 ;  /* 0x0000000d16187224 */ /* 0x000fe400078e0207 */
[----:B------:R-:W-:Y:S01]  /*cfe0*/  IMAD.WIDE.U32 R60, R123, R12, RZ ;  /* 0x0000000c7b3c7225 */ /* 0x000fe200078e00ff */
[----:B-1----:R-:W-:-:S03]  /*cff0*/  SHF.L.U64.HI R29, R14, 0x5, R15 ;  /* 0x000000050e1d7819 */ /* 0x002fc6000001020f */
[----:B------:R-:W-:Y:S02]  /*d000*/  IMAD R6, R3, R14, RZ ;  /* 0x0000000e03067224 */ /* 0x000fe400078e02ff */
[C---:B------:R-:W-:Y:S02]  /*d010*/  IMAD R63, R123.reuse, R13, R0 ;  /* 0x0000000d7b3f7224 */ /* 0x040fe400078e0200 */
[----:B------:R-:W-:Y:S02]  /*d020*/  IMAD R57, R123, R15, R6 ;  /* 0x0000000f7b397224 */ /* 0x000fe400078e0206 */
[----:B------:R-:W-:-:S04]  /*d030*/  IMAD.WIDE.U32 R6, R22, R12, R4 ;  /* 0x0000000c16067225 */ /* 0x000fc800078e0004 */
[----:B------:R-:W-:Y:S01]  /*d040*/  IMAD.WIDE.U32 R10, R22, R12, R8 ;  /* 0x0000000c160a7225 */ /* 0x000fe200078e0008 */
[----:B------:R-:W-:-:S03]  /*d050*/  IADD3 R65, P0, R6, R60, RZ ;  /* 0x0000003c06417210 */ /* 0x000fc60007f1e0ff */
[----:B------:R-:W-:Y:S01]  /*d060*/  IMAD R3, R23, R14, RZ ;  /* 0x0000000e17037224 */ /* 0x000fe200078e02ff */
[----:B------:R-:W-:Y:S01]  /*d070*/  IADD3 R25, P2, R10, R60, RZ ;  /* 0x0000003c0a197210 */ /* 0x000fe20007f5e0ff */
[----:B------:R-:W-:-:S04]  /*d080*/  IMAD.WIDE.U32 R58, R123, R14, RZ ;  /* 0x0000000e7b3a7225 */ /* 0x000fc800078e00ff */
[----:B------:R-:W-:-:S04]  /*d090*/  IMAD.WIDE.U32 R4, R22, R14, R4 ;  /* 0x0000000e16047225 */ /* 0x000fc800078e0004 */
[----:B------:R-:W-:Y:S01]  /*d0a0*/  IMAD.WIDE.U32 R8, R22, R14, R8 ;  /* 0x0000000e16087225 */ /* 0x000fe200078e0008 */
[----:B------:R-:W-:-:S03]  /*d0b0*/  IADD3 R67, P1, R4, R58, RZ ;  /* 0x0000003a04437210 */ /* 0x000fc60007f3e0ff */
[----:B------:R-:W-:Y:S01]  /*d0c0*/  IMAD.IADD R63, R63, 0x1, R61 ;  /* 0x000000013f3f7824 */ /* 0x000fe200078e023d */
[----:B------:R-:W-:Y:S01]  /*d0d0*/  IADD3 R71, P3, R8, R58, RZ ;  /* 0x0000003a08477210 */ /* 0x000fe20007f7e0ff */
[----:B------:R-:W-:Y:S02]  /*d0e0*/  IMAD R3, R22, R15, R3 ;  /* 0x0000000f16037224 */ /* 0x000fe400078e0203 */
[----:B------:R-:W-:Y:S01]  /*d0f0*/  IMAD.IADD R57, R57, 0x1, R59 ;  /* 0x0000000139397824 */ /* 0x000fe200078e023b */
[C---:B------:R-:W-:Y:S01]  /*d100*/  IADD3.X R54, R63.reuse, R7, R24, P0, !PT ;  /* 0x000000073f367210 */ /* 0x040fe200007fe418 */
[----:B------:R-:W-:Y:S01]  /*d110*/  IMAD.SHL.U32 R28, R12, 0x20, RZ ;  /* 0x000000200c1c7824 */ /* 0x000fe200078e00ff */
[----:B------:R-:W-:Y:S01]  /*d120*/  IADD3.X R24, R63, R24, R11, P2, !PT ;  /* 0x000000183f187210 */ /* 0x000fe200017fe40b */
[----:B------:R-:W-:Y:S01]  /*d130*/  IMAD.SHL.U32 R30, R14, 0x20, RZ ;  /* 0x000000200e1e7824 */ /* 0x000fe200078e00ff */
[C---:B------:R-:W-:Y:S02]  /*d140*/  IADD3.X R69, R57.reuse, R5, R3, P1, !PT ;  /* 0x0000000539457210 */ /* 0x040fe40000ffe403 */
[----:B------:R-:W-:Y:S01]  /*d150*/  IADD3.X R26, R57, R3, R9, P3, !PT ;  /* 0x00000003391a7210 */ /* 0x000fe20001ffe409 */
[----:B------:R-:W-:Y:S06]  /*d160*/  @!P4 BRA `(.L_x_2283) ;  /* 0x000000000040c947 */ /* 0x000fec0003800000 */
[----:B------:R-:W-:Y:S01]  /*d170*/  MOV R0, 0x0 ;  /* 0x0000000000007802 */ /* 0x000fe20000000f00 */
[----:B------:R-:W-:Y:S01]  /*d180*/  ULDC.64 UR4, c[0x4][0x1c8] ;  /* 0x0100720000047ab9 */ /* 0x000fe20000000a00 */
[----:B------:R-:W-:Y:S01]  /*d190*/  ULDC.64 UR6, c[0x4][0x1d0] ;  /* 0x0100740000067ab9 */ /* 0x000fe20000000a00 */
[----:B------:R-:W-:Y:S01]  /*d1a0*/  MOV R4, UR4 ;  /* 0x0000000400047c02 */ /* 0x000fe20008000f00 */
[----:B------:R0:W1:Y:S01]  /*d1b0*/  LDC.64 R14, c[0x4][R0] ;  /* 0x01000000000e7b82 */ /* 0x0000620000000a00 */
        /* <DEDUP_REMOVED lines=8> */
[----:B0-----:R-:W-:-:S07]  /*d240*/  IMAD.MOV.U32 R13, RZ, RZ, RZ ;  /* 0x000000ffff0d7224 */ /* 0x001fce00078e00ff */
[----:B------:R-:W-:-:S07]  /*d250*/  LEPC R20, `(.L_x_2283) ;  /* 0x000000001014794e */ /* 0x000fce0000000000 */
[----:B-1----:R-:W-:Y:S05]  /*d260*/  CALL.ABS.NOINC R14 ;  /* 0x000000000e007343 */ /* 0x002fea0003c00000 */
.L_x_2283:
[----:B------:R-:W2:Y:S01]  /*d270*/  LDL R21, [R1+0x4] ;  /* 0x0000040001157983 */ /* 0x000ea20000100800 */
[----:B------:R-:W0:Y:S01]  /*d280*/  LDC.64 R6, c[0x0][0x3d8] ;  /* 0x0000f600ff067b82 */ /* 0x000e220000000a00 */
[----:B------:R-:W-:Y:S02]  /*d290*/  ULDC.U8 UR4, c[0x0][0x3f0] ;  /* 0x0000fc0000047ab9 */ /* 0x000fe40000000000 */
[----:B------:R-:W3:Y:S05]  /*d2a0*/  LDL R33, [R1+0xc] ;  /* 0x00000c0001217983 */ /* 0x000eea0000100800 */
[----:B------:R-:W1:Y:S01]  /*d2b0*/  LDC.64 R4, c[0x0][0x3e8] ;  /* 0x0000fa00ff047b82 */ /* 0x000e620000000a00 */
[----:B------:R-:W-:-:S02]  /*d2c0*/  ISETP.NE.AND P0, PT, RZ, UR4, PT ;  /* 0x00000004ff007c0c */ /* 0x000fc4000bf05270 */
[----:B------:R-:W-:Y:S01]  /*d2d0*/  LEA.HI R32, R32, R31, RZ, 0x3 ;  /* 0x0000001f20207211 */ /* 0x000fe200078f18ff */
[----:B------:R-:W-:Y:S03]  /*d2e0*/  BSSY B0, `(.L_x_2284) ;  /* 0x0000941000007945 */ /* 0x000fe60003800000 */
[----:B------:R-:W-:-:S05]  /*d2f0*/  LOP3.LUT R20, R32, 0xfffffff8, RZ, 0xc0, !PT ;  /* 0xfffffff820147812 */ /* 0x000fca00078ec0ff */
[----:B------:R-:W-:Y:S01]  /*d300*/  IMAD.IADD R20, R31, 0x1, -R20 ;  /* 0x000000011f147824 */ /* 0x000fe200078e0a14 */
[----:B--2---:R-:W-:Y:S01]  /*d310*/  SHF.R.S32.HI R3, RZ, 0x1f, R21 ;  /* 0x0000001fff037819 */ /* 0x004fe20000011415 */
[----:B0-----:R-:W-:-:S04]  /*d320*/  IMAD.WIDE.U32 R8, R21, R6, RZ ;  /* 0x0000000615087225 */ /* 0x001fc800078e00ff */
[C---:B------:R-:W-:Y:S02]  /*d330*/  IMAD R0, R3.reuse, R6, RZ ;  /* 0x0000000603007224 */ /* 0x040fe400078e02ff */
[-C--:B-1----:R-:W-:Y:S02]  /*d340*/  IMAD R10, R3, R4.reuse, RZ ;  /* 0x00000004030a7224 */ /* 0x082fe400078e02ff */
[C---:B------:R-:W-:Y:S02]  /*d350*/  IMAD R3, R21.reuse, R7, R0 ;  /* 0x0000000715037224 */ /* 0x040fe400078e0200 */
[----:B------:R-:W-:-:S04]  /*d360*/  IMAD.WIDE.U32 R14, R21, R4, RZ ;  /* 0x00000004150e7225 */ /* 0x000fc800078e00ff */
[----:B------:R-:W-:Y:S02]  /*d370*/  IMAD R11, R21, R5, R10 ;  /* 0x00000005150b7224 */ /* 0x000fe400078e020a */
[----:B------:R-:W-:Y:S02]  /*d380*/  IMAD.IADD R9, R9, 0x1, R3 ;  /* 0x0000000109097824 */ /* 0x000fe400078e0203 */
[----:B---3--:R-:W-:Y:S02]  /*d390*/  IMAD R0, R21, -0x80, R33 ;  /* 0xffffff8015007824 */ /* 0x008fe400078e0221 */
[----:B------:R-:W-:Y:S01]  /*d3a0*/  IMAD.IADD R3, R15, 0x1, R11 ;  /* 0x000000010f037824 */ /* 0x000fe200078e020b */
[----:B------:R-:W-:Y:S01]  /*d3b0*/  SHF.L.U32 R12, R8, 0x7, RZ ;  /* 0x00000007080c7819 */ /* 0x000fe200000006ff */
[----:B------:R-:W-:Y:S01]  /*d3c0*/  IMAD.SHL.U32 R10, R14, 0x80, RZ ;  /* 0x000000800e0a7824 */ /* 0x000fe200078e00ff */
[----:B------:R-:W-:Y:S02]  /*d3d0*/  SHF.L.U64.HI R13, R8, 0x7, R9 ;  /* 0x00000007080d7819 */ /* 0x000fe40000010209 */
[----:B------:R-:W-:-:S02]  /*d3e0*/  SHF.L.U64.HI R11, R14, 0x7, R3 ;  /* 0x000000070e0b7819 */ /* 0x000fc40000010203 */
[----:B------:R-:W-:Y:S01]  /*d3f0*/  VIMNMX R72, R0, 0x80, PT ;  /* 0x0000008000487848 */ /* 0x000fe20003fe0100 */
[----:B------:R-:W-:Y:S06]  /*d400*/  @!P0 BRA `(.L_x_2285) ;  /* 0x0000004800748947 */ /* 0x000fec0003800000 */
[----:B------:R-:W0:Y:S01]  /*d410*/  LDC R0, c[0x0][0x428] ;  /* 0x00010a00ff007b82 */ /* 0x000e220000000800 */
        /* <DEDUP_REMOVED lines=8> */
[----:B0-----:R-:W-:-:S13]  /*d4a0*/  ISETP.NE.AND P1, PT, R0, 0x1, PT ;  /* 0x000000010000780c */ /* 0x001fda0003f25270 */
[----:B------:R-:W0:Y:S08]  /*d4b0*/  @P1 LDC R0, c[0x0][0x42c] ;  /* 0x00010b00ff001b82 */ /* 0x000e300000000800 */
[----:B------:R-:W1:Y:S01]  /*d4c0*/  @P1 LDC R31, c[0x0][0x430] ;  /* 0x00010c00ff1f1b82 */ /* 0x000e620000000800 */
        /* <DEDUP_REMOVED lines=18> */
.L_x_2287:
[----:B------:R-:W-:Y:S05]  /*d5f0*/  BSYNC B1 ;  /* 0x0000000000017941 */ /* 0x000fea0003800000 */
.L_x_2286:
[----:B------:R-:W-:Y:S01]  /*d600*/  ISETP.GE.AND P2, PT, R234, R72, PT ;  /* 0x00000048ea00720c */ /* 0x000fe20003f46270 */
[----:B------:R-:W-:Y:S01]  /*d610*/  IMAD R3, R20, 0x20, R3 ;  /* 0x0000002014037824 */ /* 0x000fe200078e0203 */
[----:B------:R-:W-:Y:S01]  /*d620*/  BSSY B1, `(.L_x_2288) ;  /* 0x000001b000017945 */ /* 0x000fe20003800000 */
[----:B------:R-:W-:Y:S02]  /*d630*/  CS2R R40, SRZ ;  /* 0x0000000000287805 */ /* 0x000fe4000001ff00 */
[----:B------:R-:W-:Y:S01]  /*d640*/  CS2R R20, SRZ ;  /* 0x0000000000147805 */ /* 0x000fe2000001ff00 */
[----:B0-----:R-:W-:Y:S01]  /*d650*/  @P1 IMAD.HI.U32 R0, R3, R0, RZ ;  /* 0x0000000003001227 */ /* 0x001fe200078e00ff */
[----:B------:R-:W-:-:S06]  /*d660*/  CS2R R42, SRZ ;  /* 0x00000000002a7805 */ /* 0x000fcc000001ff00 */
[----:B------:R-:W-:Y:S05]  /*d670*/  @P2 BRA `(.L_x_2289) ;  /* 0x0000000000542947 */ /* 0x000fea0003800000 */
[----:B--2---:R-:W-:Y:S01]  /*d680*/  IADD3 R14, P3, P4, R65, R28, R12 ;  /* 0x0000001c410e7210 */ /* 0x004fe20007c7e00c */
        /* <DEDUP_REMOVED lines=10> */
[----:B------:R-:W-:Y:S02]  /*d730*/  ISETP.GE.AND P5, PT, R19, UR4, PT ;  /* 0x0000000413007c0c */ /* 0x000fe4000bfa6270 */
[----:B------:R-:W-:Y:S02]  /*d740*/  ISETP.GE.AND P4, PT, R236, UR4, PT ;  /* 0x00000004ec007c0c */ /* 0x000fe4000bf86270 */
[----:B------:R-:W-:-:S02]  /*d750*/  IADD3.X R15, R9, UR7, RZ, P3, !PT ;  /* 0x00000007090f7c10 */ /* 0x000fc40009ffe4ff */
[----:B------:R-:W-:-:S04]  /*d760*/  IADD3 R24, P3, R24, UR8, RZ ;  /* 0x0000000818187c10 */ /* 0x000fc8000ff7e0ff */
[----:B------:R-:W-:Y:S02]  /*d770*/  IADD3.X R25, R8, UR9, RZ, P3, !PT ;  /* 0x0000000908197c10 */ /* 0x000fe40009ffe4ff */
[----:B------:R-:W-:Y:S01]  /*d780*/  CS2R R8, SRZ ;  /* 0x0000000000087805 */ /* 0x000fe2000001ff00 */
[----:B------:R0:W5:Y:S05]  /*d790*/  @!P5 LDG.E.64 R40, desc[UR46][R14.64] ;  /* 0x0000002e0e28d981 */ /* 0x00016a000c1e1b00 */
[----:B------:R0:W5:Y:S04]  /*d7a0*/  @!P4 LDG.E.64 R8, desc[UR46][R14.64+0x40] ;  /* 0x0000402e0e08c981 */ /* 0x000168000c1e1b00 */
[----:B------:R0:W5:Y:S04]  /*d7b0*/  @!P5 LDG.E.64 R42, desc[UR46][R24.64] ;  /* 0x0000002e182ad981 */ /* 0x000168000c1e1b00 */
[----:B------:R0:W5:Y:S02]  /*d7c0*/  @!P4 LDG.E.64 R20, desc[UR46][R24.64+0x40] ;  /* 0x0000402e1814c981 */ /* 0x000164000c1e1b00 */
.L_x_2289:
[----:B------:R-:W-:Y:S05]  /*d7d0*/  BSYNC B1 ;  /* 0x0000000000017941 */ /* 0x000fea0003800000 */
.L_x_2288:
[-C--:B------:R-:W-:Y:S01]  /*d7e0*/  ISETP.GE.AND P3, PT, R233, R72.reuse, PT ;  /* 0x00000048e900720c */ /* 0x080fe20003f66270 */
[----:B------:R-:W-:Y:S01]  /*d7f0*/  BSSY B1, `(.L_x_2290) ;  /* 0x0000024000017945 */ /* 0x000fe20003800000 */
[----:B-1----:R-:W-:Y:S01]  /*d800*/  @P1 SHF.R.U32.HI R3, RZ, R31, R0 ;  /* 0x0000001fff031219 */ /* 0x002fe20000011600 */
[----:B------:R-:W-:Y:S01]  /*d810*/  IMAD.MOV.U32 R62, RZ, RZ, R60 ;  /* 0x000000ffff3e7224 */ /* 0x000fe200078e003c */
[----:B------:R-:W-:Y:S01]  /*d820*/  ISETP.GE.AND P4, PT, R235, R72, PT ;  /* 0x00000048eb00720c */ /* 0x000fe20003f86270 */
[----:B------:R-:W-:Y:S01]  /*d830*/  IMAD.MOV.U32 R59, RZ, RZ, R57 ;  /* 0x000000ffff3b7224 */ /* 0x000fe200078e0039 */
[----:B0-2---:R-:W-:Y:S02]  /*d840*/  CS2R R24, SRZ ;  /* 0x0000000000187805 */ /* 0x005fe4000001ff00 */
        /* <DEDUP_REMOVED lines=30> */
.L_x_2291:
[----:B------:R-:W-:Y:S05]  /*da30*/  BSYNC B1 ;  /* 0x0000000000017941 */ /* 0x000fea0003800000 */
.L_x_2290:
[----:B------:R-:W-:Y:S04]  /*da40*/  BSSY B1, `(.L_x_2292) ;  /* 0x0000019000017945 */ /* 0x000fe80003800000 */
[----:B------:R-:W-:Y:S05]  /*da50*/  @P4 BRA `(.L_x_2293) ;  /* 0x00000000005c4947 */ /* 0x000fea0003800000 */
[----:B0-----:R-:W-:Y:S01]  /*da60*/  IMAD R15, R7, 0x60, RZ ;  /* 0x00000060070f7824 */ /* 0x001fe200078e02ff */
[----:B------:R-:W-:Y:S01]  /*da70*/  ULDC.64 UR4, c[0x0][0x3c8] ;  /* 0x0000f20000047ab9 */ /* 0x000fe20000000a00 */
[----:B------:R-:W-:Y:S01]  /*da80*/  IMAD.WIDE.U32 R12, R6, 0x60, R12 ;  /* 0x00000060060c7825 */ /* 0x000fe200078e000c */
[----:B------:R-:W-:Y:S01]  /*da90*/  ULDC.64 UR6, c[0x0][0x3e0] ;  /* 0x0000f80000067ab9 */ /* 0x000fe20000000a00 */
[----:B------:R-:W-:Y:S02]  /*daa0*/  CS2R R32, SRZ ;  /* 0x0000000000207805 */ /* 0x000fe4000001ff00 */
[----:B------:R-:W-:Y:S01]  /*dab0*/  CS2R R34, SRZ ;  /* 0x0000000000227805 */ /* 0x000fe2000001ff00 */
[----:B------:R-:W-:Y:S01]  /*dac0*/  IMAD R25, R5, 0x60, RZ ;  /* 0x0000006005197824 */ /* 0x000fe200078e02ff */
        /* <DEDUP_REMOVED lines=16> */
.L_x_2293:
[----:B------:R-:W-:Y:S05]  /*dbd0*/  BSYNC B1 ;  /* 0x0000000000017941 */ /* 0x000fea0003800000 */
.L_x_2292:
[-C--:B------:R-:W-:Y:S01]  /*dbe0*/  IMAD R0, R55, R6.reuse, RZ ;  /* 0x0000000637007224 */ /* 0x080fe200078e02ff */
[----:B------:R-:W-:Y:S01]  /*dbf0*/  ULDC.64 UR4, c[0x0][0x3c8] ;  /* 0x0000f20000047ab9 */ /* 0x000fe20000000a00 */
[----:B-1----:R-:W-:Y:S01]  /*dc00*/  IMAD.WIDE.U32 R10, R3, R6, R62 ;  /* 0x00000006030a7225 */ /* 0x002fe200078e003e */
        /* <DEDUP_REMOVED lines=11> */
.L_x_2542:
[----:B------:R-:W-:-:S03]  /*dcc0*/  UMOV UR4, 0xffffffff ;  /* 0xffffffff00047882 */ /* 0x000fc60000000000 */
[----:B------:R-:W-:Y:S05]  /*dcd0*/  BRA.DIV UR4, `(.L_x_2295) ;  /* 0x000001de04bc7947 */ /* 0x000fea000b800000 */
.L_x_2545:
[----:B------:R-:W-:-:S03]  /*dce0*/  UMOV UR4, 0xffffffff ;  /* 0xffffffff00047882 */ /* 0x000fc60000000000 */
[----:B------:R-:W-:Y:S05]  /*dcf0*/  BRA.DIV UR4, `(.L_x_2296) ;  /* 0x000001de04dc7947 */ /* 0x000fea000b800000 */
.L_x_2548:
[----:B------:R-:W-:-:S03]  /*dd00*/  UMOV UR4, 0xffffffff ;  /* 0xffffffff00047882 */ /* 0x000fc60000000000 */
[----:B------:R-:W-:Y:S05]  /*dd10*/  BRA.DIV UR4, `(.L_x_2297) ;  /* 0x000001de04fc7947 */ /* 0x000fea000b800000 */
.L_x_2551:
[----:B------:R-:W-:-:S03]  /*dd20*/  UMOV UR4, 0xffffffff ;  /* 0xffffffff00047882 */ /* 0x000fc60000000000 */
[----:B------:R-:W-:Y:S05]  /*dd30*/  BRA.DIV UR4, `(.L_x_2298) ;  /* 0x000001e2041c7947 */ /* 0x000fea000b800000 */
.L_x_2554:
[----:B------:R-:W-:-:S03]  /*dd40*/  UMOV UR4, 0xffffffff ;  /* 0xffffffff00047882 */ /* 0x000fc60000000000 */
[----:B------:R-:W-:Y:S05]  /*dd50*/  BRA.DIV UR4, `(.L_x_2299) ;  /* 0x000001e2043c7947 */ /* 0x000fea000b800000 */
.L_x_2557:
[----:B------:R-:W-:-:S03]  /*dd60*/  UMOV UR4, 0xffffffff ;  /* 0xffffffff00047882 */ /* 0x000fc60000000000 */
[----:B------:R-:W-:Y:S05]  /*dd70*/  BRA.DIV UR4, `(.L_x_2300) ;  /* 0x000001e2045c7947 */ /* 0x000fea000b800000 */
.L_x_2560:
[----:B------:R-:W-:-:S03]  /*dd80*/  UMOV UR4, 0xffffffff ;  /* 0xffffffff00047882 */ /* 0x000fc60000000000 */
[----:B------:R-:W-:Y:S05]  /*dd90*/  BRA.DIV UR4, `(.L_x_2301) ;  /* 0x000001e2047c7947 */ /* 0x000fea000b800000 */
.L_x_2563:
[----:B------:R-:W-:-:S03]  /*dda0*/  UMOV UR4, 0xffffffff ;  /* 0xffffffff00047882 */ /* 0x000fc60000000000 */
[----:B------:R-:W-:Y:S05]  /*ddb0*/  BRA.DIV UR4, `(.L_x_2302) ;  /* 0x000001e2049c7947 */ /* 0x000fea000b800000 */
.L_x_2566:
[----:B------:R-:W-:-:S03]  /*ddc0*/  UMOV UR4, 0xffffffff ;  /* 0xffffffff00047882 */ /* 0x000fc60000000000 */
[----:B------:R-:W-:Y:S05]  /*ddd0*/  BRA.DIV UR4, `(.L_x_2303) ;  /* 0x000001e204bc7947 */ /* 0x000fea000b800000 */
.L_x_2569:
[----:B------:R-:W-:-:S03]  /*dde0*/  UMOV UR4, 0xffffffff ;  /* 0xffffffff00047882 */ /* 0x000fc60000000000 */
[----:B------:R-:W-:Y:S05]  /*ddf0*/  BRA.DIV UR4, `(.L_x_2304) ;  /* 0x000001e204dc7947 */ /* 0x000fea000b800000 */
.L_x_2572:
[----:B------:R-:W-:-:S03]  /*de00*/  UMOV UR4, 0xffffffff ;  /* 0xffffffff00047882 */ /* 0x000fc60000000000 */
[----:B------:R-:W-:Y:S05]  /*de10*/  BRA.DIV UR4, `(.L_x_2305) ;  /* 0x000001e204fc7947 */ /* 0x000fea000b800000 */
.L_x_2575:
[----:B------:R-:W-:-:S03]  /*de20*/  UMOV UR4, 0xffffffff ;  /* 0xffffffff00047882 */ /* 0x000fc60000000000 */
[----:B------:R-:W-:Y:S05]  /*de30*/  BRA.DIV UR4, `(.L_x_2306) ;  /* 0x000001e6041c7947 */ /* 0x000fea000b800000 */
.L_x_2578:
[----:B------:R-:W-:-:S03]  /*de40*/  UMOV UR4, 0xffffffff ;  /* 0xffffffff00047882 */ /* 0x000fc60000000000 */
[----:B------:R-:W-:Y:S05]  /*de50*/  BRA.DIV UR4, `(.L_x_2307) ;  /* 0x000001e6043c7947 */ /* 0x000fea000b800000 */
.L_x_2581:
[----:B------:R-:W-:-:S03]  /*de60*/  UMOV UR4, 0xffffffff ;  /* 0xffffffff00047882 */ /* 0x000fc60000000000 */
[----:B------:R-:W-:Y:S05]  /*de70*/  BRA.DIV UR4, `(.L_x_2308) ;  /* 0x000001e6045c7947 */ /* 0x000fea000b800000 */
.L_x_2584:
[----:B------:R-:W-:-:S03]  /*de80*/  UMOV UR4, 0xffffffff ;  /* 0xffffffff00047882 */ /* 0x000fc60000000000 */
[----:B------:R-:W-:Y:S05]  /*de90*/  BRA.DIV UR4, `(.L_x_2309) ;  /* 0x000001e6047c7947 */ /* 0x000fea000b800000 */
.L_x_2587:
[----:B------:R-:W-:Y:S01]  /*dea0*/  ULEA.HI UR4, UR43, UR43, URZ, 0x1 ;  /* 0x0000002b2b047291 */ /* 0x000fe2000f8f083f */
[----:B------:R-:W-:Y:S03]  /*deb0*/  BSSY B1, `(.L_x_2310) ;  /* 0x0000007000017945 */ /* 0x000fe60003800000 */
[----:B------:R-:W-:-:S04]  /*dec0*/  ULOP3.LUT UR4, UR4, 0xfffffffe, URZ, 0xc0, !UPT ;  /* 0xfffffffe04047892 */ /* 0x000fc8000f8ec03f */
[----:B------:R-:W-:-:S06]  /*ded0*/  UIADD3 UR4, UR43, -UR4, URZ ;  /* 0x800000042b047290 */ /* 0x000fcc000fffe03f */
[----:B------:R-:W-:-:S05]  /*dee0*/  IMAD.U32 R3, RZ, RZ, UR4 ;  /* 0x00000004ff037e24 */ /* 0x000fca000f8e00ff */
[----:B------:R-:W-:-:S04]  /*def0*/  SHF.L.U32 R3, R3, 0x1f, RZ ;  /* 0x0000001f03037819 */ /* 0x000fc800000006ff */
[----:B------:R-:W1:Y:S02]  /*df00*/  SYNCS.PHASECHK.TRANS64.TRYWAIT P1, [R18+URZ+0x38800], R3 ;  /* 0x03880003120075a7 */ /* 0x000e64000802017f */
[----:B-1----:R-:W-:Y:S05]  /*df10*/  @!P1 BRA `(.L_x_2311) ;  /* 0x000001e400849947 */ /* 0x002fea0003800000 */
.L_x_2588:
[----:B------:R-:W-:Y:S05]  /*df20*/  BSYNC B1 ;  /* 0x0000000000017941 */ /* 0x000fea0003800000 */
.L_x_2310:
[----:B------:R-:W-:Y:S04]  /*df30*/  BSSY B1, `(.L_x_2312) ;  /* 0x00000fa000017945 */ /* 0x000fe80003800000 */
[----:B------:R-:W-:Y:S05]  /*df40*/  @P0 BRA `(.L_x_2313) ;  /* 0x0000000c00e00947 */ /* 0x000fea0003800000 */
[----:B------:R2:W5:Y:S01]  /*df50*/  LDL R61, [R1+0x34] ;  /* 0x00003400013d7983 */ /* 0x0005620000100800 */
[----:B------:R-:W3:Y:S01]  /*df60*/  LDC R0, c[0x0][0x3d4] ;  /* 0x0000f500ff007b82 */ /* 0x000ee20000000800 */
[----:B------:R-:W-:Y:S01]  /*df70*/  BSSY B2, `(.L_x_2314) ;  /* 0x000007a000027945 */ /* 0x000fe20003800000 */
[-C--:B---3--:R-:W-:Y:S02]  /*df80*/  ISETP.GE.AND P0, PT, R19, R0.reuse, PT ;  /* 0x000000001300720c */ /* 0x088fe40003f06270 */
[----:B------:R-:W-:-:S11]  /*df90*/  ISETP.GE.AND P1, PT, R236, R0, PT ;  /* 0x00000000ec00720c */ /* 0x000fd60003f26270 */
[----:B--2---:R-:W-:Y:S05]  /*dfa0*/  @P0 BRA `(.L_x_2315) ;  /* 0x0000000400d80947 */ /* 0x004fea0003800000 */
[----:B-----5:R-:W2:Y:S01]  /*dfb0*/  LDS.128 R4, [R61+0x20400] ;  /* 0x020400003d047984 */ /* 0x020ea20000000c00 */
[----:B------:R-:W-:Y:S02]  /*dfc0*/  SHF.R.U32.HI R10, RZ, 0x8, R51 ;  /* 0x00000008ff0a7819 */ /* 0x000fe40000011633 */
[----:B------:R-:W-:Y:S02]  /*dfd0*/  LOP3.LUT R11, R51, 0xff, RZ, 0xc0, !PT ;  /* 0x000000ff330b7812 */ /* 0x000fe400078ec0ff */
[----:B------:R-:W-:Y:S02]  /*dfe0*/  LOP3.LUT R10, R10, 0xff, RZ, 0xc0, !PT ;  /* 0x000000ff0a0a7812 */ /* 0x000fe400078ec0ff */
[----:B------:R-:W-:Y:S02]  /*dff0*/  SHF.R.U32.HI R12, RZ, 0x8, R49 ;  /* 0x00000008ff0c7819 */ /* 0x000fe40000011631 */
[----:B------:R-:W-:Y:S02]  /*e000*/  SHF.R.U32.HI R0, RZ, 0x8, R50 ;  /* 0x00000008ff007819 */ /* 0x000fe40000011632 */
[----:B------:R-:W-:-:S02]  /*e010*/  PRMT R10, R10, 0x7604, R11 ;  /* 0x000076040a0a7816 */ /* 0x000fc4000000000b */
[----:B0-----:R-:W-:Y:S02]  /*e020*/  LOP3.LUT R15, R49, 0xff, RZ, 0xc0, !PT ;  /* 0x000000ff310f7812 */ /* 0x001fe400078ec0ff */
[----:B------:R-:W-:Y:S02]  /*e030*/  LOP3.LUT R12, R12, 0xff, RZ, 0xc0, !PT ;  /* 0x000000ff0c0c7812 */ /* 0x000fe400078ec0ff */
[----:B------:R-:W-:Y:S02]  /*e040*/  SHF.R.U32.HI R14, RZ, 0x10, R49 ;  /* 0x00000010ff0e7819 */ /* 0x000fe40000011631 */
[----:B------:R-:W-:Y:S02]  /*e050*/  SHF.R.U32.HI R11, RZ, 0x10, R51 ;  /* 0x00000010ff0b7819 */ /* 0x000fe40000011633 */
[----:B-1----:R-:W-:Y:S02]  /*e060*/  LOP3.LUT R3, R50, 0xff, RZ, 0xc0, !PT ;  /* 0x000000ff32037812 */ /* 0x002fe400078ec0ff */
        /* <DEDUP_REMOVED lines=8> */
[----:B------:R-:W-:Y:S02]  /*e0f0*/  LOP3.LUT R13, R48, 0xff, RZ, 0xc0, !PT ;  /* 0x000000ff300d7812 */ /* 0x000fe400078ec0ff */
[----:B------:R-:W-:Y:S02]  /*e100*/  LOP3.LUT R0, R0, 0xff, RZ, 0xc0, !PT ;  /* 0x000000ff00007812 */ /* 0x000fe400078ec0ff */
[----:B------:R-:W-:-:S02]  /*e110*/  LOP3.LUT R11, R10, 0xff0000, R11, 0xf8, !PT ;  /* 0x00ff00000a0b7812 */ /* 0x000fc400078ef80b */
[----:B------:R-:W-:Y:S02]  /*e120*/  LOP3.LUT R14, R3, 0xff000000, R50, 0xf8, !PT ;  /* 0xff000000030e7812 */ /* 0x000fe400078ef832 */
[----:B------:R-:W-:Y:S02]  /*e130*/  LOP3.LUT R52, R15, 0xff000000, R49, 0xf8, !PT ;  /* 0xff0000000f347812 */ /* 0x000fe400078ef831 */
[----:B------:R-:W-:Y:S02]  /*e140*/  PRMT R13, R0, 0x7604, R13 ;  /* 0x00007604000d7816 */ /* 0x000fe4000000000d */
[----:B------:R-:W-:Y:S02]  /*e150*/  LOP3.LUT R50, R11, 0xff000000, R51, 0xf8, !PT ;  /* 0xff0000000b327812 */ /* 0x000fe400078ef833 */
[----:B--2---:R-:W-:Y:S02]  /*e160*/  F2FP.F16.E4M3.UNPACK_B R0, R6.H1 ;  /* 0x00000006ff00723e */ /* 0x004fe400030006ff */
[----:B------:R-:W-:-:S02]  /*e170*/  F2FP.F16.E4M3.UNPACK_B R51, R52 ;  /* 0x00000034ff33723e */ /* 0x000fc400020006ff */
[--C-:B------:R-:W-:Y:S01]  /*e180*/  LOP3.LUT R13, R13, 0xff0000, R48.reuse, 0xf8, !PT ;  /* 0x00ff00000d0d7812 */ /* 0x100fe200078ef830 */
[--C-:B------:R-:W-:Y:S01]  /*e190*/  HADD2.F32 R11, -RZ, R0.reuse.H1_H1 ;  /* 0x30000000ff0b7230 */ /* 0x100fe20000004100 */
[----:B------:R-:W-:Y:S01]  /*e1a0*/  F2FP.F16.E4M3.UNPACK_B R15, R50 ;  /* 0x00000032ff0f723e */ /* 0x000fe200020006ff */
[----:B------:R-:W-:Y:S01]  /*e1b0*/  HADD2.F32 R53, -RZ, R51.H1_H1 ;  /* 0x30000033ff357230 */ /* 0x000fe20000004100 */
[----:B------:R-:W-:Y:S01]  /*e1c0*/  LOP3.LUT R49, R13, 0xff000000, R48, 0xf8, !PT ;  /* 0xff0000000d317812 */ /* 0x000fe200078ef830 */
[----:B------:R-:W-:Y:S01]  /*e1d0*/  HADD2.F32 R10, -RZ, R0.H0_H0 ;  /* 0x20000000ff0a7230 */ /* 0x000fe20000004100 */
[----:B------:R-:W-:Y:S01]  /*e1e0*/  F2FP.F16.E4M3.UNPACK_B R3, R6 ;  /* 0x00000006ff03723e */ /* 0x000fe200020006ff */
[----:B------:R-:W-:Y:S02]  /*e1f0*/  HADD2.F32 R48, -RZ, R15.H1_H1 ;  /* 0x3000000fff307230 */ /* 0x000fe40000004100 */
[----:B------:R-:W-:Y:S01]  /*e200*/  FMUL.FTZ R55, R11, R53 ;  /* 0x000000350b377220 */ /* 0x000fe20000410000 */
[----:B------:R-:W-:-:S02]  /*e210*/  F2FP.F16.E4M3.UNPACK_B R12, R7 ;  /* 0x00000007ff0c723e */ /* 0x000fc400020006ff */
        /* <DEDUP_REMOVED lines=79> */
.L_x_2315:
[----:B------:R-:W-:Y:S05]  /*e710*/  BSYNC B2 ;  /* 0x0000000000027941 */ /* 0x000fea0003800000 */
.L_x_2314:
[----:B------:R-:W-:Y:S05]  /*e720*/  @P1 BRA `(.L_x_2313) ;  /* 0x0000000400e81947 */ /* 0x000fea0003800000 */
[----:B--2--5:R-:W2:Y:S01]  /*e730*/  LDS.128 R4, [R61+0x24400] ;  /* 0x024400003d047984 */ /* 0x024ea20000000c00 */
[----:B-1----:R-:W-:Y:S02]  /*e740*/  SHF.R.U32.HI R3, RZ, 0x8, R36 ;  /* 0x00000008ff037819 */ /* 0x002fe40000011624 */
[----:B------:R-:W-:Y:S02]  /*e750*/  SHF.R.U32.HI R11, RZ, 0x8, R37 ;  /* 0x00000008ff0b7819 */ /* 0x000fe40000011625 */
[----:B0-----:R-:W-:Y:S02]  /*e760*/  SHF.R.U32.HI R15, RZ, 0x8, R39 ;  /* 0x00000008ff0f7819 */ /* 0x001fe40000011627 */
        /* <DEDUP_REMOVED lines=26> */
[----:B--2---:R-:W-:-:S02]  /*e910*/  F2FP.F16.E4M3.UNPACK_B R0, R6.H1 ;  /* 0x00000006ff00723e */ /* 0x004fc400030006ff */
        /* <DEDUP_REMOVED lines=91> */
.L_x_2313:
[----:B------:R-:W-:Y:S05]  /*eed0*/  BSYNC B1 ;  /* 0x0000000000017941 */ /* 0x000fea0003800000 */
.L_x_2312:
[----:B------:R-:W-:Y:S04]  /*eee0*/  BSSY B1, `(.L_x_2316) ;  /* 0x00000fa000017945 */ /* 0x000fe80003800000 */
[----:B------:R-:W-:Y:S05]  /*eef0*/  @P2 BRA `(.L_x_2317) ;  /* 0x0000000c00e02947 */ /* 0x000fea0003800000 */
[----:B-----5:R4:W5:Y:S01]  /*ef00*/  LDL R51, [R1+0x34] ;  /* 0x0000340001337983 */ /* 0x0209620000100800 */
[----:B------:R-:W0:Y:S01]  /*ef10*/  LDC R0, c[0x0][0x3d4] ;  /* 0x0000f500ff007b82 */ /* 0x000e220000000800 */
[----:B------:R-:W-:Y:S01]  /*ef20*/  BSSY B2, `(.L_x_2318) ;  /* 0x000007e000027945 */ /* 0x000fe20003800000 */
[-C--:B0-----:R-:W-:Y:S02]  /*ef30*/  ISETP.GE.AND P0, PT, R19, R0.reuse, PT ;  /* 0x000000001300720c */ /* 0x081fe40003f06270 */
[----:B------:R-:W-:-:S11]  /*ef40*/  ISETP.GE.AND P1, PT, R236, R0, PT ;  /* 0x00000000ec00720c */ /* 0x000fd60003f26270 */
[----:B----4-:R-:W-:Y:S05]  /*ef50*/  @P0 BRA `(.L_x_2319) ;  /* 0x0000000400e80947 */ /* 0x010fea0003800000 */
[----:B--23-5:R-:W0:Y:S01]  /*ef60*/  LDS.128 R4, [R51+0x21400] ;  /* 0x0214000033047984 */ /* 0x02ce220000000c00 */
[----:B-1----:R-:W-:Y:S02]  /*ef70*/  SHF.R.U32.HI R3, RZ, 0x8, R40 ;  /* 0x00000008ff037819 */ /* 0x002fe40000011628 */
        /* <DEDUP_REMOVED lines=120> */
.L_x_2319:
[----:B------:R-:W-:Y:S05]  /*f700*/  BSYNC B2 ;  /* 0x0000000000027941 */ /* 0x000fea0003800000 */
.L_x_2318:
[----:B------:R-:W-:Y:S05]  /*f710*/  @P1 BRA `(.L_x_2317) ;  /* 0x0000000400d81947 */ /* 0x000fea0003800000 */
[----:B0-23-5:R-:W0:Y:S01]  /*f720*/  LDS.128 R4, [R51+0x25400] ;  /* 0x0254000033047984 */ /* 0x02de220000000c00 */
[----:B------:R-:W-:Y:S02]  /*f730*/  SHF.R.U32.HI R10, RZ, 0x8, R9 ;  /* 0x00000008ff0a7819 */ /* 0x000fe40000011609 */
[----:B------:R-:W-:Y:S02]  /*f740*/  SHF.R.U32.HI R0, RZ, 0x8, R8 ;  /* 0x00000008ff007819 */ /* 0x000fe40000011608 */
[----:B------:R-:W-:Y:S02]  /*f750*/  LOP3.LUT R11, R9, 0xff, RZ, 0xc0, !PT ;  /* 0x000000ff090b7812 */ /* 0x000fe400078ec0ff */
[----:B------:R-:W-:Y:S02]  /*f760*/  LOP3.LUT R10, R10, 0xff, RZ, 0xc0, !PT ;  /* 0x000000ff0a0a7812 */ /* 0x000fe400078ec0ff */
[----:B-1----:R-:W-:Y:S02]  /*f770*/  LOP3.LUT R3, R8, 0xff, RZ, 0xc0, !PT ;  /* 0x000000ff08037812 */ /* 0x002fe400078ec0ff */
        /* <DEDUP_REMOVED lines=88> */
[--C-:B------:R-:W-:Y:S01]  /*fd00*/  HADD2.F32 R3, -RZ, R7.reuse.H1_H1 ;  /* 0x30000007ff037230 */ /* 0x100fe20000004100 */
[----:B------:R-:W-:Y:S01]  /*fd10*/  F2FP.SATFINITE.E4M3.F32.PACK_AB_MERGE_C R14, R15, R14, RZ ;  /* 0x0000000e0f0e723e */ /* 0x000fe200048070ff */
        /* <DEDUP_REMOVED lines=20> */
[----:B------:R-:W-:-:S05]  /*fe60*/  F2FP.SATFINITE.E4M3.F32.PACK_AB_MERGE_C R5, R0, R3, R5 ;  /* 0x000000030005723e */ /* 0x000fca0004807005 */
[----:B------:R4:W-:Y:S02]  /*fe70*/  STS.128 [R51+0x25400], R4 ;  /* 0x0254000433007388 */ /* 0x0009e40000000c00 */
.L_x_2317:
[----:B------:R-:W-:Y:S05]  /*fe80*/  BSYNC B1 ;  /* 0x0000000000017941 */ /* 0x000fea0003800000 */
.L_x_2316:
[----:B------:R-:W-:Y:S04]  /*fe90*/  BSSY B1, `(.L_x_2320) ;  /* 0x00000fa000017945 */ /* 0x000fe80003800000 */
[----:B------:R-:W-:Y:S05]  /*fea0*/  @P3 BRA `(.L_x_2321) ;  /* 0x0000000c00e03947 */ /* 0x000fea0003800000 */
[----:B-----5:R0:W5:Y:S01]  /*feb0*/  LDL R40, [R1+0x34] ;  /* 0x0000340001287983 */ /* 0x0201620000100800 */
[----:B------:R-:W1:Y:S01]  /*fec0*/  LDC R0, c[0x0][0x3d4] ;  /* 0x0000f500ff007b82 */ /* 0x000e620000000800 */
[----:B------:R-:W-:Y:S01]  /*fed0*/  BSSY B2, `(.L_x_2322) ;  /* 0x000007a000027945 */ /* 0x000fe20003800000 */
[-C--:B-1----:R-:W-:Y:S02]  /*fee0*/  ISETP.GE.AND P0, PT, R19, R0.reuse, PT ;  /* 0x000000001300720c */ /* 0x082fe40003f06270 */
[----:B------:R-:W-:-:S11]  /*fef0*/  ISETP.GE.AND P1, PT, R236, R0, PT ;  /* 0x00000000ec00720c */ /* 0x000fd60003f26270 */
[----:B0-----:R-:W-:Y:S05]  /*ff00*/  @P0 BRA `(.L_x_2323) ;  /* 0x0000000400d80947 */ /* 0x001fea0003800000 */
[----:B--2345:R-:W0:Y:S01]  /*ff10*/  LDS.128 R4, [R40+0x22400] ;  /* 0x0224000028047984 */ /* 0x03ce220000000c00 */
[----:B------:R-:W-:Y:S02]  /*ff20*/  SHF.R.U32.HI R8, RZ, 0x8, R45 ;  /* 0x00000008ff087819 */ /* 0x000fe4000001162d */
[----:B------:R-:W-:Y:S02]  /*ff30*/  LOP3.LUT R9, R45, 0xff, RZ, 0xc0, !PT ;  /* 0x000000ff2d097812 */ /* 0x000fe400078ec0ff */
[----:B------:R-:W-:Y:S02]  /*ff40*/  LOP3.LUT R8, R8, 0xff, RZ, 0xc0, !PT ;  /* 0x000000ff08087812 */ /* 0x000fe400078ec0ff */
[----:B------:R-:W-:Y:S02]  /*ff50*/  SHF.R.U32.HI R10, RZ, 0x8, R47 ;  /* 0x00000008ff0a7819 */ /* 0x000fe4000001162f */
[----:B------:R-:W-:Y:S02]  /*ff60*/  SHF.R.U32.HI R0, RZ, 0x8, R44 ;  /* 0x00000008ff007819 */ /* 0x000fe4000001162c */
[----:B------:R-:W-:-:S02]  /*ff70*/  PRMT R8, R8, 0x7604, R9 ;  /* 0x0000760408087816 */ /* 0x000fc40000000009 */
[----:B------:R-:W-:Y:S02]  /*ff80*/  SHF.R.U32.HI R9, RZ, 0x10, R45 ;  /* 0x00000010ff097819 */ /* 0x000fe4000001162d */
[----:B------:R-:W-:Y:S02]  /*ff90*/  LOP3.LUT R13, R47, 0xff, RZ, 0xc0, !PT ;  /* 0x000000ff2f0d7812 */ /* 0x000fe400078ec0ff */
[----:B------:R-:W-:Y:S01]  /*ffa0*/  LOP3.LUT R10, R10, 0xff, RZ, 0xc0, !PT ;  /* 0x000000ff0a0a7812 */ /* 0x000fe200078ec0ff */
[----:B------:R-:W-:Y:S01]  /*ffb0*/  IMAD.U32 R9, R9, 0x10000, RZ ;  /* 0x0001000009097824 */ /* 0x000fe200078e00ff */
[----:B------:R-:W-:Y:S02]  /*ffc0*/  SHF.R.U32.HI R12, RZ, 0x10, R47 ;  /* 0x00000010ff0c7819 */ /* 0x000fe4000001162f */
[----:B------:R-:W-:Y:S02]  /*ffd0*/  LOP3.LUT R3, R44, 0xff, RZ, 0xc0, !PT ;  /* 0x000000ff2c037812 */ /* 0x000fe400078ec0ff */
        /* <DEDUP_REMOVED lines=81> */
[----:B------:R-:W-:Y:S01]  /*104f0*/  HADD2.F32 R3, -RZ, R7.H1_H1 ;  /* 0x30000007ff037230 */ /* 0x000fe20000004100 */
[----:B------:R-:W-:Y:S01]  /*10500*/  F2FP.SATFINITE.E4M3.F32.PACK_AB_MERGE_C R14, R15, R14, RZ ;  /* 0x0000000e0f0e723e */ /* 0x000fe200048070ff */
        /* <DEDUP_REMOVED lines=17> */
[----:B------:R-:W-:Y:S02]  /*10620*/  F2FP.SATFINITE.E4M3.F32.PACK_AB_MERGE_C R6, R20, R21, R6 ;  /* 0x000000151406723e */ /* 0x000fe40004807006 */
[----:B------:R-:W-:Y:S02]  /*10630*/  F2FP.SATFINITE.E4M3.F32.PACK_AB_MERGE_C R7, R39, R38, R7 ;  /* 0x000000262707723e */ /* 0x000fe40004807007 */
[----:B------:R-:W-:Y:S02]  /*10640*/  F2FP.SATFINITE.E4M3.F32.PACK_AB_MERGE_C R4, R10, R11, R14 ;  /* 0x0000000b0a04723e */ /* 0x000fe4000480700e */
[----:B------:R-:W-:-:S05]  /*10650*/  F2FP.SATFINITE.E4M3.F32.PACK_AB_MERGE_C R5, R0, R3, R5 ;  /* 0x000000030005723e */ /* 0x000fca0004807005 */
[----:B------:R0:W-:Y:S02]  /*10660*/  STS.128 [R40+0x22400], R4 ;  /* 0x0224000428007388 */ /* 0x0001e40000000c00 */
.L_x_2323:
[----:B------:R-:W-:Y:S05]  /*10670*/  BSYNC B2 ;  /* 0x0000000000027941 */ /* 0x000fea0003800000 */
.L_x_2322:
[----:B------:R-:W-:Y:S05]  /*10680*/  @P1 BRA `(.L_x_2321) ;  /* 0x0000000400e81947 */ /* 0x000fea0003800000 */
[----:B0-2345:R-:W0:Y:S01]  /*10690*/  LDS.128 R4, [R40+0x26400] ;  /* 0x0264000028047984 */ /* 0x03de220000000c00 */
        /* <DEDUP_REMOVED lines=82> */
[----:B------:R-:W-:Y:S01]  /*10bc0*/  HADD2.F32 R5, -RZ, R4.H1_H1 ;  /* 0x30000004ff057230 */ /* 0x000fe20000004100 */
[----:B------:R-:W-:Y:S01]  /*10bd0*/  F2FP.SATFINITE.E4M3.F32.PACK_AB_MERGE_C R29, R36, R29, RZ ;  /* 0x0000001d241d723e */ /* 0x000fe200048070ff */
[----:B------:R-:W-:Y:S01]  /*10be0*/  HADD2.F32 R9, -RZ, R8.H1_H1 ;  /* 0x30000008ff097230 */ /* 0x000fe20000004100 */
[----:B------:R-:W-:Y:S01]  /*10bf0*/  F2FP.SATFINITE.E4M3.F32.PACK_AB_MERGE_C R28, R37, R28, RZ ;  /* 0x0000001c251c723e */ /* 0x000fe200048070ff */
[----:B------:R-:W-:-:S02]  /*10c00*/  HADD2.F32 R3, -RZ, R0.H1_H1 ;  /* 0x30000000ff037230 */ /* 0x000fc40000004100 */
[C---:B------:R-:W-:Y:S01]  /*10c10*/  FMUL.FTZ R11, R5.reuse, R13 ;  /* 0x0000000d050b7220 */ /* 0x040fe20000410000 */
[----:B------:R-:W-:Y:S02]  /*10c20*/  HADD2.F32 R8, -RZ, R8.H0_H0 ;  /* 0x20000008ff087230 */ /* 0x000fe40000004100 */
[----:B------:R-:W-:Y:S01]  /*10c30*/  FMUL.FTZ R15, R5, R9 ;  /* 0x00000009050f7220 */ /* 0x000fe20000410000 */
[----:B------:R-:W-:Y:S02]  /*10c40*/  HADD2.F32 R4, -RZ, R4.H0_H0 ;  /* 0x20000004ff047230 */ /* 0x000fe40000004100 */
[C---:B------:R-:W-:Y:S01]  /*10c50*/  FMUL.FTZ R5, R3.reuse, R10 ;  /* 0x0000000a03057220 */ /* 0x040fe20000410000 */
[----:B------:R-:W-:Y:S02]  /*10c60*/  HADD2.F32 R0, -RZ, R0.H0_H0 ;  /* 0x20000000ff007230 */ /* 0x000fe40000004100 */
[-C--:B------:R-:W-:Y:S01]  /*10c70*/  FMUL.FTZ R3, R3, R8.reuse ;  /* 0x0000000803037220 */ /* 0x080fe20000410000 */
[----:B------:R-:W-:Y:S01]  /*10c80*/  F2FP.SATFINITE.E4M3.F32.PACK_AB_MERGE_C R31, R38, R31, R28 ;  /* 0x0000001f261f723e */ /* 0x000fe2000480701c */
        /* <DEDUP_REMOVED lines=10> */
[----:B------:R-:W-:Y:S01]  /*10d30*/  HADD2.F32 R0, -RZ, R6.H1_H1 ;  /* 0x30000006ff007230 */ /* 0x000fe20000004100 */
[----:B------:R-:W-:Y:S01]  /*10d40*/  F2FP.SATFINITE.E4M3.F32.PACK_AB_MERGE_C R30, R20, R21, R29 ;  /* 0x00000015141e723e */ /* 0x000fe2000480701d */
[----:B------:R-:W-:Y:S02]  /*10d50*/  HADD2.F32 R5, -RZ, R12.H0_H0 ;  /* 0x2000000cff057230 */ /* 0x000fe40000004100 */
[----:B------:R-:W-:Y:S01]  /*10d60*/  FMUL.FTZ R12, R3, R8 ;  /* 0x00000008030c7220 */ /* 0x000fe20000410000 */
[----:B------:R-:W-:-:S02]  /*10d70*/  HADD2.F32 R7, -RZ, R7.H0_H0 ;  /* 0x20000007ff077230 */ /* 0x000fc40000004100 */
[C---:B------:R-:W-:Y:S01]  /*10d80*/  FMUL.FTZ R3, R0.reuse, R9 ;  /* 0x0000000900037220 */ /* 0x040fe20000410000 */
[----:B------:R-:W-:Y:S02]  /*10d90*/  HADD2.F32 R6, -RZ, R6.H0_H0 ;  /* 0x20000006ff067230 */ /* 0x000fe40000004100 */
[----:B------:R-:W-:Y:S01]  /*10da0*/  FMUL.FTZ R0, R0, R5 ;  /* 0x0000000500007220 */ /* 0x000fe20000410000 */
[----:B------:R-:W-:Y:S01]  /*10db0*/  F2FP.SATFINITE.E4M3.F32.PACK_AB_MERGE_C R28, R10, R11, R14 ;  /* 0x0000000b0a1c723e */ /* 0x000fe2000480700e */
[C---:B------:R-:W-:Y:S01]  /*10dc0*/  FFMA.FTZ R12, R7.reuse, R4, -R12 ;  /* 0x00000004070c7223 */ /* 0x040fe2000001080c */
[----:B------:R-:W-:Y:S01]  /*10dd0*/  FFMA.FTZ R13, R7, R8, R13 ;  /* 0x00000008070d7223 */ /* 0x000fe2000001000d */
[C---:B------:R-:W-:Y:S01]  /*10de0*/  FFMA.FTZ R3, R6.reuse, R5, -R3 ;  /* 0x0000000506037223 */ /* 0x040fe20000010803 */
[----:B------:R-:W-:-:S03]  /*10df0*/  FFMA.FTZ R0, R6, R9, R0 ;  /* 0x0000000906007223 */ /* 0x000fc60000010000 */
[----:B------:R-:W-:-:S04]  /*10e00*/  F2FP.SATFINITE.E4M3.F32.PACK_AB_MERGE_C R12, R13, R12, RZ ;  /* 0x0000000c0d0c723e */ /* 0x000fc800048070ff */
[----:B------:R-:W-:-:S05]  /*10e10*/  F2FP.SATFINITE.E4M3.F32.PACK_AB_MERGE_C R29, R0, R3, R12 ;  /* 0x00000003001d723e */ /* 0x000fca000480700c */
[----:B------:R0:W-:Y:S02]  /*10e20*/  STS.128 [R40+0x26400], R28 ;  /* 0x0264001c28007388 */ /* 0x0001e40000000c00 */
.L_x_2321:
[----:B------:R-:W-:Y:S05]  /*10e30*/  BSYNC B1 ;  /* 0x0000000000017941 */ /* 0x000fea0003800000 */
.L_x_2320:
        /* <DEDUP_REMOVED lines=129> */
.L_x_2326:
[----:B------:R-:W-:Y:S05]  /*11650*/  BSYNC B1 ;  /* 0x0000000000017941 */ /* 0x000fea0003800000 */
.L_x_2325:
[----:B------:R-:W-:Y:S05]  /*11660*/  @P1 BRA `(.L_x_2324) ;  /* 0x0000005000201947 */ /* 0x000fea0003800000 */
[----:B0-2345:R-:W0:Y:S01]  /*11670*/  LDS.128 R4, [R36+0x27400] ;  /* 0x0274000024047984 */ /* 0x03de220000000c00 */
        /* <DEDUP_REMOVED lines=116> */
[----:B------:R0:W-:Y:S01]  /*11dc0*/  STS.128 [R36+0x27400], R24 ;  /* 0x0274001824007388 */ /* 0x0001e20000000c00 */
[----:B------:R-:W-:Y:S05]  /*11dd0*/  BRA `(.L_x_2324) ;  /* 0x0000004800447947 */ /* 0x000fea0003800000 */
.L_x_2285:
[----:B------:R-:W0:Y:S01]  /*11de0*/  LDC R21, c[0x0][0x3d4] ;  /* 0x0000f500ff157b82 */ /* 0x000e220000000800 */
[-C--:B------:R-:W-:Y:S01]  /*11df0*/  ISETP.GE.AND P0, PT, R233, R72.reuse, PT ;  /* 0x00000048e900720c */ /* 0x080fe20003f06270 */
[----:B------:R-:W-:Y:S01]  /*11e00*/  ULDC.64 UR4, c[0x0][0x3c8] ;  /* 0x0000f20000047ab9 */ /* 0x000fe20000000a00 */
[-C--:B------:R-:W-:Y:S01]  /*11e10*/  ISETP.GE.AND P1, PT, R235, R72.reuse, PT ;  /* 0x00000048eb00720c */ /* 0x080fe20003f26270 */
[----:B------:R-:W2:Y:S01]  /*11e20*/  LDL R62, [R1+0x4] ;  /* 0x00000400013e7983 */ /* 0x000ea20000100800 */
[-C--:B------:R-:W-:Y:S01]  /*11e30*/  ISETP.GE.AND P2, PT, R234, R72.reuse, PT ;  /* 0x00000048ea00720c */ /* 0x080fe20003f46270 */
[----:B------:R-:W-:Y:S01]  /*11e40*/  ULDC.64 UR6, c[0x0][0x3e0] ;  /* 0x0000f80000067ab9 */ /* 0x000fe20000000a00 */
[----:B------:R-:W-:Y:S02]  /*11e50*/  ISETP.GE.AND P3, PT, R22, R72, PT ;  /* 0x000000481600720c */ /* 0x000fe40003f66270 */
[CC--:B0-----:R-:W-:Y:S02]  /*11e60*/  ISETP.GE.OR P0, PT, R16.reuse, R21.reuse, P0 ;  /* 0x000000151000720c */ /* 0x0c1fe40000706670 */
[----:B------:R-:W-:-:S02]  /*11e70*/  ISETP.GE.OR P1, PT, R16, R21, P1 ;  /* 0x000000151000720c */ /* 0x000fc40000f26670 */
[CC--:B------:R-:W-:Y:S02]  /*11e80*/  ISETP.GE.OR P2, PT, R16.reuse, R21.reuse, P2 ;  /* 0x000000151000720c */ /* 0x0c0fe40001746670 */
[----:B------:R-:W-:-:S07]  /*11e90*/  ISETP.GE.OR P3, PT, R16, R21, P3 ;  /* 0x000000151000720c */ /* 0x000fce0001f66670 */
[----:B------:R-:W0:Y:S01]  /*11ea0*/  @!P0 LDC.64 R8, c[0x0][0x3c8] ;  /* 0x0000f200ff088b82 */ /* 0x000e220000000a00 */
[C---:B------:R-:W-:Y:S01]  /*11eb0*/  @!P0 LEA R64, P4, R6.reuse, R12, 0x6 ;  /* 0x0000000c06408211 */ /* 0x040fe200078830ff */
[----:B------:R-:W-:Y:S02]  /*11ec0*/  @!P1 IMAD R15, R7, 0x60, RZ ;  /* 0x00000060070f9824 */ /* 0x000fe400078e02ff */
[C---:B------:R-:W-:Y:S01]  /*11ed0*/  @!P1 IMAD.WIDE.U32 R68, R6.reuse, 0x60, R12 ;  /* 0x0000006006449825 */ /* 0x040fe200078e000c */
[----:B------:R-:W-:-:S03]  /*11ee0*/  @!P0 LEA.HI.X R0, R6, R13, R7, 0x6, P4 ;  /* 0x0000000d06008211 */ /* 0x000fc600020f3407 */
[----:B------:R-:W1:Y:S01]  /*11ef0*/  @!P1 LDC.64 R32, c[0x0][0x3c8] ;  /* 0x0000f200ff209b82 */ /* 0x000e620000000a00 */
[----:B------:R-:W-:-:S07]  /*11f00*/  @!P1 IMAD.IADD R15, R15, 0x1, R69 ;  /* 0x000000010f0f9824 */ /* 0x000fce00078e0245 */
[----:B------:R-:W3:Y:S01]  /*11f10*/  @!P0 LDC.64 R34, c[0x0][0x3e0] ;  /* 0x0000f800ff228b82 */ /* 0x000ee20000000a00 */
[----:B0-----:R-:W-:-:S04]  /*11f20*/  @!P0 IADD3 R64, P4, P5, R25, R8, R64 ;  /* 0x0000000819408210 */ /* 0x001fc80007d9e040 */
[----:B------:R-:W-:Y:S02]  /*11f30*/  @!P0 IADD3.X R65, R24, R9, R0, P4, P5 ;  /* 0x0000000918418210 */ /* 0x000fe400027ea400 */
[----:B------:R-:W-:-:S04]  /*11f40*/  @!P2 IADD3 R3, P4, P5, R25, R28, R12 ;  /* 0x0000001c1903a210 */ /* 0x000fc80007d9e00c */
[----:B------:R-:W-:Y:S02]  /*11f50*/  @!P2 IADD3.X R14, R24, R27, R13, P4, P5 ;  /* 0x0000001b180ea210 */ /* 0x000fe400027ea40d */
[----:B------:R-:W-:-:S04]  /*11f60*/  @!P3 IADD3 R8, P4, P5, R25, UR4, R12 ;  /* 0x000000041908bc10 */ /* 0x000fc8000fd9e00c */
[----:B------:R-:W-:Y:S02]  /*11f70*/  @!P3 IADD3.X R9, R24, UR5, R13, P4, P5 ;  /* 0x000000051809bc10 */ /* 0x000fe4000a7ea40d */
[----:B-1----:R-:W-:-:S04]  /*11f80*/  @!P1 IADD3 R68, P4, P5, R25, R32, R68 ;  /* 0x0000002019449210 */ /* 0x002fc80007d9e044 */
[----:B------:R-:W-:Y:S02]  /*11f90*/  @!P1 IADD3.X R69, R24, R33, R15, P4, P5 ;  /* 0x0000002118459210 */ /* 0x000fe400027ea40f */
[--C-:B------:R-:W-:Y:S01]  /*11fa0*/  @!P2 IADD3 R15, P4, P5, R71, R30, R10.reuse ;  /* 0x0000001e470fa210 */ /* 0x100fe20007d9e00a */
[----:B------:R-:W0:Y:S03]  /*11fb0*/  @!P2 LDC.64 R24, c[0x0][0x3c8] ;  /* 0x0000f200ff18ab82 */ /* 0x000e260000000a00 */
[----:B------:R-:W-:Y:S01]  /*11fc0*/  @!P2 IADD3.X R0, R26, R29, R11, P4, P5 ;  /* 0x0000001d1a00a210 */ /* 0x000fe200027ea40b */
[----:B------:R-:W-:Y:S01]  /*11fd0*/  @!P1 IMAD R29, R5, 0x60, RZ ;  /* 0x00000060051d9824 */ /* 0x000fe200078e02ff */
[----:B------:R-:W-:-:S03]  /*11fe0*/  @!P3 IADD3 R12, P4, P5, R71, UR6, R10 ;  /* 0x00000006470cbc10 */ /* 0x000fc6000fd9e00a */
[----:B------:R-:W1:Y:S01]  /*11ff0*/  @!P1 LDC.64 R30, c[0x0][0x3e0] ;  /* 0x0000f800ff1e9b82 */ /* 0x000e620000000a00 */
[----:B------:R-:W-:Y:S02]  /*12000*/  @!P3 IADD3.X R13, R26, UR7, R11, P4, P5 ;  /* 0x000000071a0dbc10 */ /* 0x000fe4000a7ea40b */
[----:B------:R-:W-:-:S04]  /*12010*/  @!P0 LEA R66, P4, R4, R10, 0x6 ;  /* 0x0000000a04428211 */ /* 0x000fc800078830ff */
[C---:B------:R-:W-:Y:S01]  /*12020*/  @!P0 LEA.HI.X R27, R4.reuse, R11, R5, 0x6, P4 ;  /* 0x0000000b041b8211 */ /* 0x040fe200020f3405 */
[----:B------:R-:W4:Y:S01]  /*12030*/  @!P2 LDC.64 R32, c[0x0][0x3e0] ;  /* 0x0000f800ff20ab82 */ /* 0x000f220000000a00 */
[----:B---3--:R-:W-:Y:S01]  /*12040*/  @!P0 IADD3 R66, P4, P5, R71, R34, R66 ;  /* 0x0000002247428210 */ /* 0x008fe20007d9e042 */
[----:B------:R-:W-:-:S03]  /*12050*/  @!P1 IMAD.WIDE.U32 R10, R4, 0x60, R10 ;  /* 0x00000060040a9825 */ /* 0x000fc600078e000a */
[----:B------:R-:W-:Y:S02]  /*12060*/  @!P0 IADD3.X R67, R26, R35, R27, P4, P5 ;  /* 0x000000231a438210 */ /* 0x000fe400027ea41b */
[----:B------:R-:W-:Y:S02]  /*12070*/  @!P1 IADD3 R29, R29, R11, RZ ;  /* 0x0000000b1d1d9210 */ /* 0x000fe40007ffe0ff */
[----:B-1----:R-:W-:-:S04]  /*12080*/  @!P1 IADD3 R70, P4, P5, R71, R30, R10 ;  /* 0x0000001e47469210 */ /* 0x002fc80007d9e00a */
[----:B------:R-:W-:Y:S02]  /*12090*/  @!P1 IADD3.X R71, R26, R31, R29, P4, P5 ;  /* 0x0000001f1a479210 */ /* 0x000fe400027ea41d */
[----:B------:R-:W-:Y:S02]  /*120a0*/  CS2R R52, SRZ ;  /* 0x0000000000347805 */ /* 0x000fe4000001ff00 */
[----:B0-----:R-:W-:Y:S02]  /*120b0*/  @!P2 IADD3 R10, P4, R3, R24, RZ ;  /* 0x00000018030aa210 */ /* 0x001fe40007f9e0ff */
[----:B------:R-:W-:Y:S02]  /*120c0*/  CS2R R54, SRZ ;  /* 0x0000000000367805 */ /* 0x000fe4000001ff00 */
[----:B------:R-:W-:Y:S02]  /*120d0*/  CS2R R34, SRZ ;  /* 0x0000000000227805 */ /* 0x000fe4000001ff00 */
[----:B------:R-:W-:-:S02]  /*120e0*/  CS2R R40, SRZ ;  /* 0x0000000000287805 */ /* 0x000fc4000001ff00 */
[----:B------:R-:W-:Y:S01]  /*120f0*/  CS2R R42, SRZ ;  /* 0x00000000002a7805 */ /* 0x000fe2000001ff00 */
[----:B------:R-:W-:Y:S01]  /*12100*/  @!P2 IMAD.X R11, R14, 0x1, R25, P4 ;  /* 0x000000010e0ba824 */ /* 0x000fe200020e0619 */
[----:B----4-:R-:W-:Y:S02]  /*12110*/  @!P2 IADD3 R14, P4, R15, R32, RZ ;  /* 0x000000200f0ea210 */ /* 0x010fe40007f9e0ff */
[----:B------:R-:W-:Y:S02]  /*12120*/  CS2R R24, SRZ ;  /* 0x0000000000187805 */ /* 0x000fe4000001ff00 */
[----:B------:R-:W-:Y:S02]  /*12130*/  CS2R R26, SRZ ;  /* 0x00000000001a7805 */ /* 0x000fe4000001ff00 */
[----:B------:R-:W-:Y:S01]  /*12140*/  CS2R R28, SRZ ;  /* 0x00000000001c7805 */ /* 0x000fe2000001ff00 */
[----:B------:R-:W5:Y:S01]  /*12150*/  @!P0 LDG.E.128 R40, desc[UR46][R66.64] ;  /* 0x0000002e42288981 */ /* 0x000f62000c1e1d00 */
[----:B------:R-:W-:Y:S01]  /*12160*/  @!P2 IMAD.X R15, R0, 0x1, R33, P4 ;  /* 0x00000001000fa824 */ /* 0x000fe200020e0621 */
[----:B------:R-:W-:Y:S01]  /*12170*/  CS2R R30, SRZ ;  /* 0x00000000001e7805 */ /* 0x000fe2000001ff00 */
[----:B------:R-:W0:Y:S01]  /*12180*/  LDC R0, c[0x0][0x428] ;  /* 0x00010a00ff007b82 */ /* 0x000e220000000800 */
[----:B------:R1:W5:Y:S04]  /*12190*/  @!P3 LDG.E.128 R24, desc[UR46][R8.64] ;  /* 0x0000002e0818b981 */ /* 0x000368000c1e1d00 */
[----:B------:R-:W5:Y:S01]  /*121a0*/  @!P2 LDG.E.128 R52, desc[UR46][R14.64] ;  /* 0x0000002e0e34a981 */ /* 0x000f62000c1e1d00 */
[----:B------:R-:W-:-:S02]  /*121b0*/  CS2R R32, SRZ ;  /* 0x0000000000207805 */ /* 0x000fc4000001ff00 */
[----:B------:R-:W-:Y:S02]  /*121c0*/  CS2R R48, SRZ ;  /* 0x0000000000307805 */ /* 0x000fe4000001ff00 */
[----:B------:R-:W-:Y:S01]  /*121d0*/  CS2R R50, SRZ ;  /* 0x0000000000327805 */ /* 0x000fe2000001ff00 */
[----:B------:R-:W5:Y:S01]  /*121e0*/  @!P3 LDG.E.128 R28, desc[UR46][R12.64] ;  /* 0x0000002e0c1cb981 */ /* 0x000f62000c1e1d00 */
[----:B------:R-:W-:Y:S02]  /*121f0*/  CS2R R36, SRZ ;  /* 0x0000000000247805 */ /* 0x000fe4000001ff00 */
[----:B------:R-:W-:Y:S01]  /*12200*/  CS2R R38, SRZ ;  /* 0x0000000000267805 */ /* 0x000fe2000001ff00 */
[----:B------:R-:W5:Y:S04]  /*12210*/  @!P0 LDG.E.128 R32, desc[UR46][R64.64] ;  /* 0x0000002e40208981 */ /* 0x000f68000c1e1d00 */
[----:B------:R3:W5:Y:S01]  /*12220*/  @!P2 LDG.E.128 R48, desc[UR46][R10.64] ;  /* 0x0000002e0a30a981 */ /* 0x000762000c1e1d00 */
[----:B------:R-:W-:-:S02]  /*12230*/  CS2R R44, SRZ ;  /* 0x00000000002c7805 */ /* 0x000fc4000001ff00 */
[----:B------:R-:W-:Y:S01]  /*12240*/  CS2R R46, SRZ ;  /* 0x00000000002e7805 */ /* 0x000fe2000001ff00 */
[----:B------:R4:W5:Y:S01]  /*12250*/  @!P1 LDG.E.128 R36, desc[UR46][R68.64] ;  /* 0x0000002e44249981 */ /* 0x000962000c1e1d00 */
[----:B0-----:R-:W-:-:S04]  /*12260*/  ISETP.NE.AND P0, PT, R0, 0x1, PT ;  /* 0x000000010000780c */ /* 0x001fc80003f05270 */
[----:B------:R4:W5:Y:S09]  /*12270*/  @!P1 LDG.E.128 R44, desc[UR46][R70.64] ;  /* 0x0000002e462c9981 */ /* 0x000972000c1e1d00 */
[----:B------:R-:W0:Y:S08]  /*12280*/  @P0 LDC R0, c[0x0][0x42c] ;  /* 0x00010b00ff000b82 */ /* 0x000e300000000800 */
[----:B-1----:R-:W1:Y:S01]  /*12290*/  @P0 LDC R9, c[0x0][0x430] ;  /* 0x00010c00ff090b82 */ /* 0x002e620000000800 */
[----:B---3--:R-:W-:Y:S01]  /*122a0*/  MOV R10, R58 ;  /* 0x0000003a000a7202 */ /* 0x008fe20000000f00 */
[----:B------:R-:W-:-:S02]  /*122b0*/  IMAD.MOV.U32 R11, RZ, RZ, R57 ;  /* 0x000000ffff0b7224 */ /* 0x000fc400078e0039 */
[----:B--2---:R-:W-:-:S04]  /*122c0*/  IMAD R3, R62, 0x80, R22 ;  /* 0x000000803e037824 */ /* 0x004fc800078e0216 */
[----:B------:R-:W-:-:S04]  /*122d0*/  IMAD R3, R20, 0x20, R3 ;  /* 0x0000002014037824 */ /* 0x000fc800078e0203 */
[----:B0-----:R-:W-:-:S05]  /*122e0*/  @P0 IMAD.HI.U32 R0, R3, R0, RZ ;  /* 0x0000000003000227 */ /* 0x001fca00078e00ff */
[----:B-1----:R-:W-:Y:S01]  /*122f0*/  @P0 SHF.R.U32.HI R3, RZ, R9, R0 ;  /* 0x00000009ff030219 */ /* 0x002fe20000011600 */
[----:B------:R-:W-:-:S03]  /*12300*/  IMAD.MOV.U32 R62, RZ, RZ, R60 ;  /* 0x000000ffff3e7224 */ /* 0x000fc600078e003c */
[----:B------:R-:W-:Y:S01]  /*12310*/  SHF.R.S32.HI R13, RZ, 0x1f, R3 ;  /* 0x0000001fff0d7819 */ /* 0x000fe20000011403 */
        /* <DEDUP_REMOVED lines=11> */
[----:B----4-:R-:W-:Y:S08]  /*123d0*/  BRA.DIV UR4, `(.L_x_2327) ;  /* 0x000001a204687947 */ /* 0x010ff0000b800000 */
.L_x_2591:
[----:B------:R-:W-:-:S03]  /*123e0*/  UMOV UR4, 0xffffffff ;  /* 0xffffffff00047882 */ /* 0x000fc60000000000 */
[----:B------:R-:W-:Y:S05]  /*123f0*/  BRA.DIV UR4, `(.L_x_2328) ;  /* 0x000001a204887947 */ /* 0x000fea000b800000 */
.L_x_2594:
[----:B------:R-:W-:-:S03]  /*12400*/  UMOV UR4, 0xffffffff ;  /* 0xffffffff00047882 */ /* 0x000fc60000000000 */
[----:B------:R-:W-:Y:S05]  /*12410*/  BRA.DIV UR4, `(.L_x_2329) ;  /* 0x000001a204a87947 */ /* 0x000fea000b800000 */
.L_x_2597:
[----:B------:R-:W-:-:S03]  /*12420*/  UMOV UR4, 0xffffffff ;  /* 0xffffffff00047882 */ /* 0x000fc60000000000 */
[----:B------:R-:W-:Y:S05]  /*12430*/  BRA.DIV UR4, `(.L_x_2330) ;  /* 0x000001a204c87947 */ /* 0x000fea000b800000 */
.L_x_2600:
[----:B------:R-:W-:-:S03]  /*12440*/  UMOV UR4, 0xffffffff ;  /* 0xffffffff00047882 */ /* 0x000fc60000000000 */
[----:B------:R-:W-:Y:S05]  /*12450*/  BRA.DIV UR4, `(.L_x_2331) ;  /* 0x000001a204e87947 */ /* 0x000fea000b800000 */
.L_x_2603:
[----:B------:R-:W-:-:S03]  /*12460*/  UMOV UR4, 0xffffffff ;  /* 0xffffffff00047882 */ /* 0x000fc60000000000 */
[----:B------:R-:W-:Y:S05]  /*12470*/  BRA.DIV UR4, `(.L_x_2332) ;  /* 0x000001a604087947 */ /* 0x000fea000b800000 */
.L_x_2606:
[----:B------:R-:W-:-:S03]  /*12480*/  UMOV UR4, 0xffffffff ;  /* 0xffffffff00047882 */ /* 0x000fc60000000000 */
[----:B------:R-:W-:Y:S05]  /*12490*/  BRA.DIV UR4, `(.L_x_2333) ;  /* 0x000001a604287947 */ /* 0x000fea000b800000 */
.L_x_2609:
[----:B------:R-:W-:-:S03]  /*124a0*/  UMOV UR4, 0xffffffff ;  /* 0xffffffff00047882 */ /* 0x000fc60000000000 */
[----:B------:R-:W-:Y:S05]  /*124b0*/  BRA.DIV UR4, `(.L_x_2334) ;  /* 0x000001a604487947 */ /* 0x000fea000b800000 */
.L_x_2612:
[----:B------:R-:W-:-:S03]  /*124c0*/  UMOV UR4, 0xffffffff ;  /* 0xffffffff00047882 */ /* 0x000fc60000000000 */
[----:B------:R-:W-:Y:S05]  /*124d0*/  BRA.DIV UR4, `(.L_x_2335) ;  /* 0x000001a604687947 */ /* 0x000fea000b800000 */
.L_x_2615:
[----:B------:R-:W-:-:S03]  /*124e0*/  UMOV UR4, 0xffffffff ;  /* 0xffffffff00047882 */ /* 0x000fc60000000000 */
[----:B------:R-:W-:Y:S05]  /*124f0*/  BRA.DIV UR4, `(.L_x_2336) ;  /* 0x000001a604887947 */ /* 0x000fea000b800000 */
.L_x_2618:
[----:B------:R-:W-:-:S03]  /*12500*/  UMOV UR4, 0xffffffff ;  /* 0xffffffff00047882 */ /* 0x000fc60000000000 */
[----:B------:R-:W-:Y:S05]  /*12510*/  BRA.DIV UR4, `(.L_x_2337) ;  /* 0x000001a604a87947 */ /* 0x000fea000b800000 */
.L_x_2621:
[----:B------:R-:W-:-:S03]  /*12520*/  UMOV UR4, 0xffffffff ;  /* 0xffffffff00047882 */ /* 0x000fc60000000000 */
[----:B------:R-:W-:Y:S05]  /*12530*/  BRA.DIV UR4, `(.L_x_2338) ;  /* 0x000001a604c87947 */ /* 0x000fea000b800000 */
.L_x_2624:
[----:B------:R-:W-:-:S03]  /*12540*/  UMOV UR4, 0xffffffff ;  /* 0xffffffff00047882 */ /* 0x000fc60000000000 */
[----:B------:R-:W-:Y:S05]  /*12550*/  BRA.DIV UR4, `(.L_x_2339) ;  /* 0x000001a604e87947 */ /* 0x000fea000b800000 */
.L_x_2627:
[----:B------:R-:W-:-:S03]  /*12560*/  UMOV UR4, 0xffffffff ;  /* 0xffffffff00047882 */ /* 0x000fc60000000000 */
[----:B------:R-:W-:Y:S05]  /*12570*/  BRA.DIV UR4, `(.L_x_2340) ;  /* 0x000001aa04087947 */ /* 0x000fea000b800000 */
.L_x_2630:
[----:B------:R-:W-:-:S03]  /*12580*/  UMOV UR4, 0xffffffff ;  /* 0xffffffff00047882 */ /* 0x000fc60000000000 */
[----:B------:R-:W-:Y:S05]  /*12590*/  BRA.DIV UR4, `(.L_x_2341) ;  /* 0x000001aa04287947 */ /* 0x000fea000b800000 */
.L_x_2633:
[----:B------:R-:W-:-:S03]  /*125a0*/  UMOV UR4, 0xffffffff ;  /* 0xffffffff00047882 */ /* 0x000fc60000000000 */
[----:B------:R-:W-:Y:S05]  /*125b0*/  BRA.DIV UR4, `(.L_x_2342) ;  /* 0x000001aa04487947 */ /* 0x000fea000b800000 */
.L_x_2636:
        /* <DEDUP_REMOVED lines=9> */
[----:B------:R-:W-:-:S05]  /*12650*/  IMAD.U32 R3, RZ, RZ, UR4 ;  /* 0x00000004ff037e24 */ /* 0x000fca000f8e00ff */
[----:B------:R-:W-:-:S04]  /*12660*/  SHF.L.U32 R3, R3, 0x1f, RZ ;  /* 0x0000001f03037819 */ /* 0x000fc800000006ff */
[----:B------:R-:W0:Y:S02]  /*12670*/  SYNCS.PHASECHK.TRANS64.TRYWAIT P4, [R18+URZ+0x38800], R3 ;  /* 0x03880003120075a7 */ /* 0x000e24000808017f */
[----:B0-----:R-:W-:Y:S05]  /*12680*/  @!P4 BRA `(.L_x_2344) ;  /* 0x000001a8003cc947 */ /* 0x001fea0003800000 */
.L_x_2637:
[----:B------:R-:W-:Y:S05]  /*12690*/  BSYNC B1 ;  /* 0x0000000000017941 */ /* 0x000fea0003800000 */
.L_x_2343:
[----:B------:R-:W-:Y:S04]  /*126a0*/  BSSY B1, `(.L_x_2345) ;  /* 0x0000104000017945 */ /* 0x000fe80003800000 */
[----:B------:R-:W-:Y:S05]  /*126b0*/  @P3 BRA `(.L_x_2346) ;  /* 0x0000001000083947 */ /* 0x000fea0003800000 */
[----:B------:R-:W2:Y:S04]  /*126c0*/  LDL R13, [R1+0x14] ;  /* 0x00001400010d7983 */ /* 0x000ea80000100800 */
[----:B------:R-:W3:Y:S04]  /*126d0*/  LDL R11, [R1+0x18] ;  /* 0x00001800010b7983 */ /* 0x000ee80000100800 */
[----:B------:R-:W4:Y:S04]  /*126e0*/  LDL R10, [R1+0x1c] ;  /* 0x00001c00010a7983 */ /* 0x000f280000100800 */
[----:B------:R-:W4:Y:S01]  /*126f0*/  LDL R77, [R1+0x34] ;  /* 0x00003400014d7983 */ /* 0x000f220000100800 */
[----:B-----5:R-:W-:-:S02]  /*12700*/  SHF.R.U32.HI R0, RZ, 0x8, R24 ;  /* 0x00000008ff007819 */ /* 0x020fc40000011618 */
[----:B0-----:R-:W-:Y:S02]  /*12710*/  LOP3.LUT R3, R24, 0xff, RZ, 0xc0, !PT ;  /* 0x000000ff18037812 */ /* 0x001fe400078ec0ff */
[----:B------:R-:W-:Y:S02]  /*12720*/  LOP3.LUT R4, R0, 0xff, RZ, 0xc0, !PT ;  /* 0x000000ff00047812 */ /* 0x000fe400078ec0ff */
[----:B------:R-:W-:Y:S02]  /*12730*/  LEA.HI R0, R21, R20, RZ, 0x1c ;  /* 0x0000001415007211 */ /* 0x000fe400078fe0ff */
[----:B------:R-:W-:Y:S02]  /*12740*/  PRMT R12, R4, 0x7604, R3 ;  /* 0x00007604040c7816 */ /* 0x000fe40000000003 */
[----:B------:R-:W-:Y:S02]  /*12750*/  SHF.R.S32.HI R3, RZ, 0x1f, R0 ;  /* 0x0000001fff037819 */ /* 0x000fe40000011400 */
[----:B------:R-:W-:-:S02]  /*12760*/  SHF.R.U32.HI R9, RZ, 0x8, R28 ;  /* 0x00000008ff097819 */ /* 0x000fc4000001161c */
[----:B------:R-:W-:Y:S01]  /*12770*/  LEA.HI R3, R3, R0, RZ, 0x3 ;  /* 0x0000000003037211 */ /* 0x000fe200078f18ff */
[----:B------:R-:W-:Y:S01]  /*12780*/  IMAD.SHL.U32 R0, R0, 0x10, RZ ;  /* 0x0000001000007824 */ /* 0x000fe200078e00ff */
[----:B------:R-:W-:Y:S02]  /*12790*/  LOP3.LUT R8, R28, 0xff, RZ, 0xc0, !PT ;  /* 0x000000ff1c087812 */ /* 0x000fe400078ec0ff */
[----:B------:R-:W-:Y:S01]  /*127a0*/  LOP3.LUT R9, R9, 0xff, RZ, 0xc0, !PT ;  /* 0x000000ff09097812 */ /* 0x000fe200078ec0ff */
[----:B------:R-:W-:Y:S01]  /*127b0*/  IMAD.SHL.U32 R3, R3, 0x800, RZ ;  /* 0x0000080003037824 */ /* 0x000fe200078e00ff */
[----:B------:R-:W-:Y:S02]  /*127c0*/  SHF.R.U32.HI R6, RZ, 0x8, R25 ;  /* 0x00000008ff067819 */ /* 0x000fe40000011619 */
[----:B------:R-:W-:Y:S02]  /*127d0*/  PRMT R61, R9, 0x7604, R8 ;  /* 0x00007604093d7816 */ /* 0x000fe40000000008 */
[----:B------:R-:W-:-:S02]  /*127e0*/  LOP3.LUT R3, R3, 0xffffc000, RZ, 0xc0, !PT ;  /* 0xffffc00003037812 */ /* 0x000fc400078ec0ff */
[----:B------:R-:W-:Y:S02]  /*127f0*/  SHF.R.U32.HI R9, RZ, 0x8, R29 ;  /* 0x00000008ff097819 */ /* 0x000fe4000001161d */
[----:B------:R-:W-:Y:S02]  /*12800*/  LOP3.LUT R5, R25, 0xff, RZ, 0xc0, !PT ;  /* 0x000000ff19057812 */ /* 0x000fe400078ec0ff */
[----:B------:R-:W-:Y:S02]  /*12810*/  LOP3.LUT R6, R6, 0xff, RZ, 0xc0, !PT ;  /* 0x000000ff06067812 */ /* 0x000fe400078ec0ff */
[----:B------:R-:W-:Y:S02]  /*12820*/  LOP3.LUT R9, R9, 0xff, RZ, 0xc0, !PT ;  /* 0x000000ff09097812 */ /* 0x000fe400078ec0ff */
[----:B------:R-:W-:Y:S02]  /*12830*/  PRMT R14, R6, 0x7604, R5 ;  /* 0x00007604060e7816 */ /* 0x000fe40000000005 */
        /* <DEDUP_REMOVED lines=11> */
[----:B------:R-:W-:Y:S02]  /*128f0*/  LOP3.LUT R15, R15, 0xff, RZ, 0xc0, !PT ;  /* 0x000000ff0f0f7812 */ /* 0x000fe400078ec0ff */
[----:B------:R-:W-:-:S02]  /*12900*/  LOP3.LUT R57, R57, 0xff, RZ, 0xc0, !PT ;  /* 0x000000ff39397812 */ /* 0x000fc400078ec0ff */
[----:B------:R-:W-:Y:S02]  /*12910*/  PRMT R15, R15, 0x7054, R58 ;  /* 0x000070540f0f7816 */ /* 0x000fe4000000003a */
[----:B------:R-:W-:Y:S02]  /*12920*/  SHF.R.U32.HI R58, RZ, 0x10, R31 ;  /* 0x00000010ff3a7819 */ /* 0x000fe4000001161f */
[----:B------:R-:W-:Y:S02]  /*12930*/  PRMT R59, R57, 0x7054, R60 ;  /* 0x00007054393b7816 */ /* 0x000fe4000000003c */
[----:B------:R-:W-:Y:S02]  /*12940*/  SHF.R.U32.HI R57, RZ, 0x10, R30 ;  /* 0x00000010ff397819 */ /* 0x000fe4000001161e */
[----:B------:R-:W-:Y:S02]  /*12950*/  LOP3.LUT R58, R58, 0xff, RZ, 0xc0, !PT ;  /* 0x000000ff3a3a7812 */ /* 0x000fe400078ec0ff */
[----:B------:R-:W-:-:S02]  /*12960*/  LOP3.LUT R57, R57, 0xff, RZ, 0xc0, !PT ;  /* 0x000000ff39397812 */ /* 0x000fc400078ec0ff */
[----:B------:R-:W-:Y:S02]  /*12970*/  LOP3.LUT R60, R15, 0xff000000, R26, 0xf8, !PT ;  /* 0xff0000000f3c7812 */ /* 0x000fe400078ef81a */
[----:B--2---:R-:W-:Y:S02]  /*12980*/  LOP3.LUT R0, R13, 0x70, R0, 0xf8, !PT ;  /* 0x000000700d007812 */ /* 0x004fe400078ef800 */
[----:B------:R-:W-:Y:S02]  /*12990*/  SHF.R.U32.HI R13, RZ, 0x8, R31 ;  /* 0x00000008ff0d7819 */ /* 0x000fe4000001161f */
[----:B---3--:R-:W-:Y:S02]  /*129a0*/  LOP3.LUT R0, R0, R11, RZ, 0x3c, !PT ;  /* 0x0000000b00007212 */ /* 0x008fe400078e3cff */
[----:B------:R-:W-:Y:S02]  /*129b0*/  LOP3.LUT R13, R13, 0xff, RZ, 0xc0, !PT ;  /* 0x000000ff0d0d7812 */ /* 0x000fe400078ec0ff */
[----:B----4-:R-:W-:-:S02]  /*129c0*/  IADD3 R3, R0, R3, R10 ;  /* 0x0000000300037210 */ /* 0x010fc40007ffe00a */
[----:B------:R-:W-:Y:S02]  /*129d0*/  SHF.R.U32.HI R10, RZ, 0x8, R30 ;  /* 0x00000008ff0a7819 */ /* 0x000fe4000001161e */
[----:B------:R-:W-:Y:S01]  /*129e0*/  LOP3.LUT R0, R29, 0xff, RZ, 0xc0, !PT ;  /* 0x000000ff1d007812 */ /* 0x000fe200078ec0ff */
[----:B------:R-:W0:Y:S01]  /*129f0*/  LDS.128 R4, [R77+0x20400] ;  /* 0x020400004d047984 */ /* 0x000e220000000c00 */
[----:B------:R-:W-:Y:S02]  /*12a00*/  LOP3.LUT R11, R10, 0xff, RZ, 0xc0, !PT ;  /* 0x000000ff0a0b7812 */ /* 0x000fe400078ec0ff */
[----:B------:R-:W-:Y:S02]  /*12a10*/  LOP3.LUT R10, R31, 0xff, RZ, 0xc0, !PT ;  /* 0x000000ff1f0a7812 */ /* 0x000fe400078ec0ff */
[----:B------:R-:W-:Y:S01]  /*12a20*/  PRMT R65, R9, 0x7604, R0 ;  /* 0x0000760409417816 */ /* 0x000fe20000000000 */
[----:B------:R-:W-:Y:S01]  /*12a30*/  IMAD.IADD R0, R18, 0x1, R3 ;  /* 0x0000000112007824 */ /* 0x000fe200078e0203 */
[----:B------:R-:W-:-:S02]  /*12a40*/  PRMT R62, R11, 0x7604, R8 ;  /* 0x000076040b3e7816 */ /* 0x000fc40000000008 */
[----:B------:R-:W-:Y:S02]  /*12a50*/  PRMT R69, R13, 0x7604, R10 ;  /* 0x000076040d457816 */ /* 0x000fe4000000000a */
[----:B------:R-:W1:Y:S01]  /*12a60*/  LDS.128 R8, [R0+0x20400] ;  /* 0x0204000000087984 */ /* 0x000e620000000c00 */
[----:B------:R-:W-:Y:S02]  /*12a70*/  SHF.R.U32.HI R13, RZ, 0x10, R25 ;  /* 0x00000010ff0d7819 */ /* 0x000fe40000011619 */
[----:B------:R-:W-:Y:S02]  /*12a80*/  SHF.R.U32.HI R3, RZ, 0x10, R24 ;  /* 0x00000010ff037819 */ /* 0x000fe40000011618 */
[----:B------:R-:W-:Y:S02]  /*12a90*/  LOP3.LUT R13, R13, 0xff, RZ, 0xc0, !PT ;  /* 0x000000ff0d0d7812 */ /* 0x000fe400078ec0ff */
[----:B------:R-:W-:Y:S02]  /*12aa0*/  LOP3.LUT R3, R3, 0xff, RZ, 0xc0, !PT ;  /* 0x000000ff03037812 */ /* 0x000fe400078ec0ff */
[----:B------:R-:W-:-:S02]  /*12ab0*/  PRMT R13, R13, 0x7054, R14 ;  /* 0x000070540d0d7816 */ /* 0x000fc4000000000e */
[----:B------:R-:W-:Y:S02]  /*12ac0*/  SHF.R.U32.HI R14, RZ, 0x10, R29 ;  /* 0x00000010ff0e7819 */ /* 0x000fe4000001161d */
[----:B------:R-:W-:Y:S02]  /*12ad0*/  PRMT R3, R3, 0x7054, R12 ;  /* 0x0000705403037816 */ /* 0x000fe4000000000c */
[----:B------:R-:W-:Y:S02]  /*12ae0*/  LOP3.LUT R14, R14, 0xff, RZ, 0xc0, !PT ;  /* 0x000000ff0e0e7812 */ /* 0x000fe400078ec0ff */
[----:B------:R-:W-:Y:S02]  /*12af0*/  SHF.R.U32.HI R12, RZ, 0x10, R28 ;  /* 0x00000010ff0c7819 */ /* 0x000fe4000001161c */
[----:B------:R-:W-:Y:S02]  /*12b00*/  PRMT R65, R14, 0x7054, R65 ;  /* 0x000070540e417816 */ /* 0x000fe40000000041 */
[----:B------:R-:W-:-:S02]  /*12b10*/  PRMT R69, R58, 0x7054, R69 ;  /* 0x000070543a457816 */ /* 0x000fc40000000045 */
[----:B------:R-:W-:Y:S02]  /*12b20*/  LOP3.LUT R65, R65, 0xff000000, R29, 0xf8, !PT ;  /* 0xff00000041417812 */ /* 0x000fe400078ef81d */
[----:B------:R-:W-:Y:S02]  /*12b30*/  LOP3.LUT R58, R13, 0xff000000, R25, 0xf8, !PT ;  /* 0xff0000000d3a7812 */ /* 0x000fe400078ef819 */
[----:B------:R-:W-:Y:S02]  /*12b40*/  LOP3.LUT R12, R12, 0xff, RZ, 0xc0, !PT ;  /* 0x000000ff0c0c7812 */ /* 0x000fe400078ec0ff */
[----:B------:R-:W-:Y:S02]  /*12b50*/  PRMT R67, R57, 0x7054, R62 ;  /* 0x0000705439437816 */ /* 0x000fe4000000003e */
[----:B------:R-:W-:Y:S02]  /*12b60*/  LOP3.LUT R69, R69, 0xff000000, R31, 0xf8, !PT ;  /* 0xff00000045457812 */ /* 0x000fe400078ef81f */
[----:B------:R-:W-:-:S02]  /*12b70*/  F2FP.F16.E4M3.UNPACK_B R62, R65 ;  /* 0x00000041ff3e723e */ /* 0x000fc400020006ff */
[----:B------:R-:W-:Y:S02]  /*12b80*/  F2FP.F16.E4M3.UNPACK_B R31, R58 ;  /* 0x0000003aff1f723e */ /* 0x000fe400020006ff */
[----:B------:R-:W-:Y:S01]  /*12b90*/  PRMT R63, R12, 0x7054, R61 ;  /* 0x000070540c3f7816 */ /* 0x000fe2000000003d */
[--C-:B------:R-:W-:Y:S01]  /*12ba0*/  HADD2.F32 R64, -RZ, R62.reuse.H0_H0 ;  /* 0x2000003eff407230 */ /* 0x100fe20000004100 */
[----:B0-----:R-:W-:Y:S01]  /*12bb0*/  F2FP.F16.E4M3.UNPACK_B R12, R5 ;  /* 0x00000005ff0c723e */ /* 0x001fe200020006ff */
[----:B------:R-:W-:Y:S01]  /*12bc0*/  HADD2.F32 R62, -RZ, R62.H1_H1 ;  /* 0x3000003eff3e7230 */ /* 0x000fe20000004100 */
[----:B-1----:R-:W-:Y:S02]  /*12bd0*/  F2FP.F16.E4M3.UNPACK_B R25, R9 ;  /* 0x00000009ff19723e */ /* 0x002fe400020006ff */
[----:B------:R-:W-:Y:S02]  /*12be0*/  F2FP.F16.E4M3.UNPACK_B R13, R5.H1 ;  /* 0x00000005ff0d723e */ /* 0x000fe400030006ff */
[----:B------:R-:W-:Y:S01]  /*12bf0*/  LOP3.LUT R61, R59, 0xff000000, R27, 0xf8, !PT ;  /* 0xff0000003b3d7812 */ /* 0x000fe200078ef81b */
[----:B------:R-:W-:Y:S01]  /*12c00*/  HADD2.F32 R5, -RZ, R25.H0_H0 ;  /* 0x20000019ff057230 */ /* 0x000fe20000004100 */
[----:B------:R-:W-:Y:S01]  /*12c10*/  LOP3.LUT R57, R3, 0xff000000, R24, 0xf8, !PT ;  /* 0xff00000003397812 */ /* 0x000fe200078ef818 */
[----:B------:R-:W-:Y:S01]  /*12c20*/  HADD2.F32 R59, -RZ, R31.H0_H0 ;  /* 0x2000001fff3b7230 */ /* 0x000fe20000004100 */
[-C--:B------:R-:W-:Y:S01]  /*12c30*/  F2FP.F16.E4M3.UNPACK_B R15, R7.reuse ;  /* 0x00000007ff0f723e */ /* 0x080fe200020006ff */
[----:B------:R-:W-:Y:S01]  /*12c40*/  HADD2.F32 R25, -RZ, R25.H1_H1 ;  /* 0x30000019ff197230 */ /* 0x000fe20000004100 */
[----:B------:R-:W-:Y:S01]  /*12c50*/  F2FP.F16.E4M3.UNPACK_B R24, R7.H1 ;  /* 0x00000007ff18723e */ /* 0x000fe200030006ff */
[----:B------:R-:W-:Y:S01]  /*12c60*/  HADD2.F32 R31, -RZ, R31.H1_H1 ;  /* 0x3000001fff1f7230 */ /* 0x000fe20000004100 */
[----:B------:R-:W-:-:S02]  /*12c70*/  F2FP.F16.E4M3.UNPACK_B R7, R6 ;  /* 0x00000006ff07723e */ /* 0x000fc400020006ff */
[----:B------:R-:W-:Y:S01]  /*12c80*/  F2FP.F16.E4M3.UNPACK_B R14, R6.H1 ;  /* 0x00000006ff0e723e */ /* 0x000fe200030006ff */
[--C-:B------:R-:W-:Y:S01]  /*12c90*/  HADD2.F32 R6, -RZ, R12.reuse.H0_H0 ;  /* 0x2000000cff067230 */ /* 0x100fe20000004100 */
[----:B------:R-:W-:Y:S01]  /*12ca0*/  F2FP.F16.E4M3.UNPACK_B R26, R9.H1 ;  /* 0x00000009ff1a723e */ /* 0x000fe200030006ff */
[----:B------:R-:W-:Y:S01]  /*12cb0*/  FMUL.FTZ R9, R5, R64 ;  /* 0x0000004005097220 */ /* 0x000fe20000410000 */
[----:B------:R-:W-:Y:S01]  /*12cc0*/  LOP3.LUT R66, R67, 0xff000000, R30, 0xf8, !PT ;  /* 0xff00000043427812 */ /* 0x000fe200078ef81e */
[----:B------:R-:W-:Y:S01]  /*12cd0*/  FMUL.FTZ R67, R5, R59 ;  /* 0x0000003b05437220 */ /* 0x000fe20000410000 */
[----:B------:R-:W-:Y:S01]  /*12ce0*/  F2FP.F16.E4M3.UNPACK_B R65, R65.H1 ;  /* 0x00000041ff41723e */ /* 0x000fe200030006ff */
[C---:B------:R-:W-:Y:S01]  /*12cf0*/  FFMA.FTZ R5, R6.reuse, R59, -R9 ;  /* 0x0000003b06057223 */ /* 0x040fe20000010809 */
[----:B------:R-:W-:Y:S01]  /*12d00*/  F2FP.F16.E4M3.UNPACK_B R58, R58.H1 ;  /* 0x0000003aff3a723e */ /* 0x000fe200030006ff */
[----:B------:R-:W-:Y:S01]  /*12d10*/  FFMA.FTZ R9, R6, R64, R67 ;  /* 0x0000004006097223 */ /* 0x000fe20000010043 */
[----:B------:R-:W-:Y:S01]  /*12d20*/  LOP3.LUT R63, R63, 0xff000000, R28, 0xf8, !PT ;  /* 0xff0000003f3f7812 */ /* 0x000fe200078ef81c */
[----:B------:R-:W-:Y:S01]  /*12d30*/  HADD2.F32 R12, -RZ, R12.H1_H1 ;  /* 0x3000000cff0c7230 */ /* 0x000fe20000004100 */
[-C--:B------:R-:W-:Y:S01]  /*12d40*/  F2FP.F16.E4M3.UNPACK_B R27, R10.reuse ;  /* 0x0000000aff1b723e */ /* 0x080fe200020006ff */
[----:B------:R-:W-:Y:S01]  /*12d50*/  HADD2.F32 R67, -RZ, R65.H0_H0 ;  /* 0x20000041ff437230 */ /* 0x000fe20000004100 */
[----:B------:R-:W-:Y:S01]  /*12d60*/  F2FP.F16.E4M3.UNPACK_B R28, R10.H1 ;  /* 0x0000000aff1c723e */ /* 0x000fe200030006ff */
[----:B------:R-:W-:-:S02]  /*12d70*/  HADD2.F32 R10, -RZ, R26.H0_H0 ;  /* 0x2000001aff0a7230 */ /* 0x000fc40000004100 */
[CC--:B------:R-:W-:Y:S01]  /*12d80*/  FMUL.FTZ R71, R25.reuse, R62.reuse ;  /* 0x0000003e19477220 */ /* 0x0c0fe20000410000 */
[----:B------:R-:W-:Y:S02]  /*12d90*/  HADD2.F32 R59, -RZ, R58.H0_H0 ;  /* 0x2000003aff3b7230 */ /* 0x000fe40000004100 */
[----:B------:R-:W-:Y:S01]  /*12da0*/  FMUL.FTZ R25, R25, R31 ;  /* 0x0000001f19197220 */ /* 0x000fe20000410000 */
[----:B------:R-:W-:Y:S02]  /*12db0*/  HADD2.F32 R6, -RZ, R13.H0_H0 ;  /* 0x2000000dff067230 */ /* 0x000fe40000004100 */
[----:B------:R-:W-:Y:S01]  /*12dc0*/  FMUL.FTZ R73, R10, R67 ;  /* 0x000000430a497220 */ /* 0x000fe20000410000 */
[----:B------:R-:W-:Y:S01]  /*12dd0*/  FFMA.FTZ R64, R12, R31, -R71 ;  /* 0x0000001f0c407223 */ /* 0x000fe20000010847 */
[----:B------:R-:W-:Y:S01]  /*12de0*/  F2FP.F16.E4M3.UNPACK_B R29, R11 ;  /* 0x0000000bff1d723e */ /* 0x000fe200020006ff */
[----:B------:R-:W-:Y:S01]  /*12df0*/  FMUL.FTZ R10, R10, R59 ;  /* 0x0000003b0a0a7220 */ /* 0x000fe20000410000 */
[----:B------:R-:W-:Y:S01]  /*12e00*/  FFMA.FTZ R62, R12, R62, R25 ;  /* 0x0000003e0c3e7223 */ /* 0x000fe20000010019 */
[----:B------:R-:W-:Y:S01]  /*12e10*/  F2FP.F16.E4M3.UNPACK_B R31, R69 ;  /* 0x00000045ff1f723e */ /* 0x000fe200020006ff */
[----:B------:R-:W-:Y:S01]  /*12e20*/  HADD2.F32 R65, -RZ, R65.H1_H1 ;  /* 0x30000041ff417230 */ /* 0x000fe20000004100 */
[----:B------:R-:W-:Y:S01]  /*12e30*/  F2FP.F16.E4M3.UNPACK_B R12, R61 ;  /* 0x0000003dff0c723e */ /* 0x000fe200020006ff */
[----:B------:R-:W-:-:S02]  /*12e40*/  HADD2.F32 R26, -RZ, R26.H1_H1 ;  /* 0x3000001aff1a7230 */ /* 0x000fc40000004100 */
[C---:B------:R-:W-:Y:S01]  /*12e50*/  FFMA.FTZ R73, R6.reuse, R59, -R73 ;  /* 0x0000003b06497223 */ /* 0x040fe20000010849 */
[----:B------:R-:W-:Y:S02]  /*12e60*/  HADD2.F32 R58, -RZ, R58.H1_H1 ;  /* 0x3000003aff3a7230 */ /* 0x000fe40000004100 */
[----:B------:R-:W-:Y:S01]  /*12e70*/  FFMA.FTZ R67, R6, R67, R10 ;  /* 0x0000004306437223 */ /* 0x000fe2000001000a */
[----:B------:R-:W-:Y:S02]  /*12e80*/  HADD2.F32 R13, -RZ, R13.H1_H1 ;  /* 0x3000000dff0d7230 */ /* 0x000fe40000004100 */
[C---:B------:R-:W-:Y:S01]  /*12e90*/  FMUL.FTZ R68, R26.reuse, R65 ;  /* 0x000000411a447220 */ /* 0x040fe20000410000 */
        /* <DEDUP_REMOVED lines=8> */
[----:B------:R-:W-:Y:S01]  /*12f20*/  F2FP.F16.E4M3.UNPACK_B R30, R11.H1 ;  /* 0x0000000bff1e723e */ /* 0x000fe200030006ff */
[----:B------:R-:W-:Y:S01]  /*12f30*/  FMUL.FTZ R10, R10, R25 ;  /* 0x000000190a0a7220 */ /* 0x000fe20000410000 */
[----:B------:R-:W-:Y:S01]  /*12f40*/  F2FP.F16.E4M3.UNPACK_B R69, R69.H1 ;  /* 0x00000045ff45723e */ /* 0x000fe200030006ff */
[----:B------:R-:W-:Y:S01]  /*12f50*/  HADD2.F32 R26, -RZ, R31.H1_H1 ;  /* 0x3000001fff1a7230 */ /* 0x000fe20000004100 */
[----:B------:R-:W-:Y:S01]  /*12f60*/  F2FP.F16.E4M3.UNPACK_B R61, R61.H1 ;  /* 0x0000003dff3d723e */ /* 0x000fe200030006ff */
        /* <DEDUP_REMOVED lines=8> */
[----:B------:R-:W-:Y:S01]  /*12ff0*/  HADD2.F32 R10, -RZ, R30.H0_H0 ;  /* 0x2000001eff0a7230 */ /* 0x000fe20000004100 */
[----:B------:R-:W-:Y:S01]  /*13000*/  F2FP.F16.E4M3.UNPACK_B R11, R8 ;  /* 0x00000008ff0b723e */ /* 0x000fe200020006ff */
[----:B------:R-:W-:-:S02]  /*13010*/  HADD2.F32 R13, -RZ, R61.H0_H0 ;  /* 0x2000003dff0d7230 */ /* 0x000fc40000004100 */
        /* <DEDUP_REMOVED lines=9> */
[C---:B------:R-:W-:Y:S01]  /*130b0*/  FFMA.FTZ R76, R6.reuse, R25, R10 ;  /* 0x00000019064c7223 */ /* 0x040fe2000001000a */
[-C--:B------:R-:W-:Y:S01]  /*130c0*/  F2FP.F16.E4M3.UNPACK_B R3, R4.reuse ;  /* 0x00000004ff03723e */ /* 0x080fe200020006ff */
[----:B------:R-:W-:Y:S01]  /*130d0*/  HADD2.F32 R30, -RZ, R30.H1_H1 ;  /* 0x3000001eff1e7230 */ /* 0x000fe20000004100 */
[----:B------:R-:W-:Y:S01]  /*130e0*/  F2FP.F16.E4M3.UNPACK_B R4, R4.H1 ;  /* 0x00000004ff04723e */ /* 0x000fe200030006ff */
[----:B------:R-:W-:Y:S01]  /*130f0*/  FFMA.FTZ R75, R6, R13, -R31 ;  /* 0x0000000d064b7223 */ /* 0x000fe2000001081f */
[----:B------:R-:W-:Y:S01]  /*13100*/  HADD2.F32 R61, -RZ, R61.H1_H1 ;  /* 0x3000003dff3d7230 */ /* 0x000fe20000004100 */
[----:B------:R-:W-:Y:S01]  /*13110*/  F2FP.F16.E4M3.UNPACK_B R63, R63 ;  /* 0x0000003fff3f723e */ /* 0x000fe200020006ff */
        /* <DEDUP_REMOVED lines=11> */
[----:B------:R-:W-:Y:S01]  /*131d0*/  FFMA.FTZ R69, R24, R69, R30 ;  /* 0x0000004518457223 */ /* 0x000fe2000001001e */
        /* <DEDUP_REMOVED lines=14> */
[C---:B------:R-:W-:Y:S01]  /*132c0*/  FMUL.FTZ R25, R6.reuse, R15 ;  /* 0x0000000f06197220 */ /* 0x040fe20000410000 */
[----:B------:R-:W-:Y:S01]  /*132d0*/  HADD2.F32 R11, -RZ, R11.H1_H1 ;  /* 0x3000000bff0b7230 */ /* 0x000fe20000004100 */
[----:B------:R-:W-:Y:S01]  /*132e0*/  F2FP.F16.E4M3.UNPACK_B R12, R66.H1 ;  /* 0x00000042ff0c723e */ /* 0x000fe200030006ff */
[----:B------:R-:W-:Y:S01]  /*132f0*/  FMUL.FTZ R29, R6, R13 ;  /* 0x0000000d061d7220 */ /* 0x000fe20000410000 */
[----:B------:R-:W-:Y:S01]  /*13300*/  HADD2.F32 R4, -RZ, R3.H0_H0 ;  /* 0x20000003ff047230 */ /* 0x000fe20000004100 */
[----:B------:R-:W-:Y:S01]  /*13310*/  F2FP.F16.E4M3.UNPACK_B R8, R60.H1 ;  /* 0x0000003cff08723e */ /* 0x000fe200030006ff */
[----:B------:R-:W-:-:S02]  /*13320*/  HADD2.F32 R6, -RZ, R57.H1_H1 ;  /* 0x30000039ff067230 */ /* 0x000fc40000004100 */
[C---:B------:R-:W-:Y:S01]  /*13330*/  FMUL.FTZ R24, R11.reuse, R10 ;  /* 0x0000000a0b187220 */ /* 0x040fe20000410000 */
[----:B------:R-:W-:Y:S02]  /*13340*/  HADD2.F32 R3, -RZ, R3.H1_H1 ;  /* 0x30000003ff037230 */ /* 0x000fe40000004100 */
[C---:B------:R-:W-:Y:S01]  /*13350*/  FFMA.FTZ R25, R4.reuse, R13, -R25 ;  /* 0x0000000d04197223 */ /* 0x040fe20000010819 */
[----:B------:R-:W-:Y:S01]  /*13360*/  FFMA.FTZ R29, R4, R15, R29 ;  /* 0x0000000f041d7223 */ /* 0x000fe2000001001d */
[-C--:B------:R-:W-:Y:S01]  /*13370*/  FMUL.FTZ R11, R11, R6.reuse ;  /* 0x000000060b0b7220 */ /* 0x080fe20000410000 */
[----:B------:R-:W-:Y:S02]  /*13380*/  HADD2.F32 R13, -RZ, R12.H0_H0 ;  /* 0x2000000cff0d7230 */ /* 0x000fe40000004100 */
[C---:B------:R-:W-:Y:S01]  /*13390*/  FFMA.FTZ R24, R3.reuse, R6, -R24 ;  /* 0x0000000603187223 */ /* 0x040fe20000010818 */
[----:B------:R-:W-:Y:S02]  /*133a0*/  HADD2.F32 R4, -RZ, R28.H0_H0 ;  /* 0x2000001cff047230 */ /* 0x000fe40000004100 */
[----:B------:R-:W-:Y:S01]  /*133b0*/  FFMA.FTZ R10, R3, R10, R11 ;  /* 0x0000000a030a7223 */ /* 0x000fe2000001000b */
[--C-:B------:R-:W-:Y:S01]  /*133c0*/  HADD2.F32 R6, -RZ, R8.reuse.H0_H0 ;  /* 0x20000008ff067230 */ /* 0x100fe20000004100 */
[----:B------:R-:W-:Y:S01]  /*133d0*/  F2FP.F16.E4M3.UNPACK_B R60, R60 ;  /* 0x0000003cff3c723e */ /* 0x000fe200020006ff */
[----:B------:R-:W-:-:S02]  /*133e0*/  HADD2.F32 R11, -RZ, R8.H1_H1 ;  /* 0x30000008ff0b7230 */ /* 0x000fc40000004100 */
[C---:B------:R-:W-:Y:S01]  /*133f0*/  FMUL.FTZ R8, R4.reuse, R13 ;  /* 0x0000000d04087220 */ /* 0x040fe20000410000 */
[----:B------:R-:W-:Y:S02]  /*13400*/  HADD2.F32 R3, -RZ, R14.H0_H0 ;  /* 0x2000000eff037230 */ /* 0x000fe40000004100 */
[----:B------:R-:W-:Y:S01]  /*13410*/  FMUL.FTZ R4, R4, R6 ;  /* 0x0000000604047220 */ /* 0x000fe20000410000 */
[----:B------:R-:W-:Y:S01]  /*13420*/  HADD2.F32 R28, -RZ, R28.H1_H1 ;  /* 0x3000001cff1c7230 */ /* 0x000fe20000004100 */
[----:B------:R-:W-:Y:S01]  /*13430*/  F2FP.F16.E4M3.UNPACK_B R66, R66 ;  /* 0x00000042ff42723e */ /* 0x000fe200020006ff */
[----:B------:R-:W-:Y:S02]  /*13440*/  HADD2.F32 R15, -RZ, R12.H1_H1 ;  /* 0x3000000cff0f7230 */ /* 0x000fe40000004100 */
[----:B------:R-:W-:Y:S01]  /*13450*/  FFMA.FTZ R57, R3, R6, -R8 ;  /* 0x0000000603397223 */ /* 0x000fe20000010808 */
[----:B------:R-:W-:Y:S02]  /*13460*/  HADD2.F32 R14, -RZ, R14.H1_H1 ;  /* 0x3000000eff0e7230 */ /* 0x000fe40000004100 */
[----:B------:R-:W-:Y:S01]  /*13470*/  FMUL.FTZ R6, R28, R11 ;  /* 0x0000000b1c067220 */ /* 0x000fe20000410000 */
[----:B------:R-:W-:-:S02]  /*13480*/  HADD2.F32 R8, -RZ, R66.H0_H0 ;  /* 0x20000042ff087230 */ /* 0x000fc40000004100 */
[----:B------:R-:W-:Y:S01]  /*13490*/  FMUL.FTZ R61, R28, R15 ;  /* 0x0000000f1c3d7220 */ /* 0x000fe20000410000 */
[----:B------:R-:W-:Y:S01]  /*134a0*/  FFMA.FTZ R28, R3, R13, R4 ;  /* 0x0000000d031c7223 */ /* 0x000fe20000010004 */
[C---:B------:R-:W-:Y:S01]  /*134b0*/  FFMA.FTZ R15, R14.reuse, R15, R6 ;  /* 0x0000000f0e0f7223 */ /* 0x040fe20000010006 */
[----:B------:R-:W-:Y:S02]  /*134c0*/  HADD2.F32 R6, -RZ, R60.H0_H0 ;  /* 0x2000003cff067230 */ /* 0x000fe40000004100 */
[----:B------:R-:W-:Y:S01]  /*134d0*/  FFMA.FTZ R70, R14, R11, -R61 ;  /* 0x0000000b0e467223 */ /* 0x000fe2000001083d */
[--C-:B------:R-:W-:Y:S01]  /*134e0*/  HADD2.F32 R4, -RZ, R27.reuse.H0_H0 ;  /* 0x2000001bff047230 */ /* 0x100fe20000004100 */
[----:B------:R-:W-:Y:S01]  /*134f0*/  F2FP.SATFINITE.E4M3.F32.PACK_AB_MERGE_C R68, R68, R73, RZ ;  /* 0x000000494444723e */ /* 0x000fe200048070ff */
[----:B------:R-:W-:Y:S01]  /*13500*/  HADD2.F32 R66, -RZ, R66.H1_H1 ;  /* 0x30000042ff427230 */ /* 0x000fe20000004100 */
        /* <DEDUP_REMOVED lines=8> */
[----:B------:R-:W-:Y:S01]  /*13590*/  FMUL.FTZ R27, R27, R60 ;  /* 0x0000003c1b1b7220 */ /* 0x000fe20000410000 */
        /* <DEDUP_REMOVED lines=10> */
[----:B------:R-:W-:Y:S02]  /*13640*/  F2FP.SATFINITE.E4M3.F32.PACK_AB_MERGE_C R5, R64, R5, R68 ;  /* 0x000000054005723e */ /* 0x000fe40004807044 */
[----:B------:R-:W-:-:S02]  /*13650*/  F2FP.SATFINITE.E4M3.F32.PACK_AB_MERGE_C R7, R72, R71, R7 ;  /* 0x000000474807723e */ /* 0x000fc40004807007 */
[----:B------:R-:W-:Y:S02]  /*13660*/  F2FP.SATFINITE.E4M3.F32.PACK_AB_MERGE_C R4, R24, R25, R4 ;  /* 0x000000191804723e */ /* 0x000fe40004807004 */
[----:B------:R-:W-:Y:S02]  /*13670*/  F2FP.SATFINITE.E4M3.F32.PACK_AB_MERGE_C R8, R10, R29, R8 ;  /* 0x0000001d0a08723e */ /* 0x000fe40004807008 */
[----:B------:R-:W-:Y:S02]  /*13680*/  F2FP.SATFINITE.E4M3.F32.PACK_AB_MERGE_C R6, R13, R6, R57 ;  /* 0x000000060d06723e */ /* 0x000fe40004807039 */
[----:B------:R-:W-:Y:S02]  /*13690*/  F2FP.SATFINITE.E4M3.F32.PACK_AB_MERGE_C R9, R62, R9, R58 ;  /* 0x000000093e09723e */ /* 0x000fe4000480703a */
[----:B------:R-:W-:Y:S01]  /*136a0*/  F2FP.SATFINITE.E4M3.F32.PACK_AB_MERGE_C R11, R74, R65, R11 ;  /* 0x000000414a0b723e */ /* 0x000fe2000480700b */
[----:B------:R1:W-:Y:S01]  /*136b0*/  STS.128 [R77+0x20400], R4 ;  /* 0x020400044d007388 */ /* 0x0003e20000000c00 */
[----:B------:R-:W-:-:S05]  /*136c0*/  F2FP.SATFINITE.E4M3.F32.PACK_AB_MERGE_C R10, R66, R3, R15 ;  /* 0x00000003420a723e */ /* 0x000fca000480700f */
[----:B------:R1:W-:Y:S02]  /*136d0*/  STS.128 [R0+0x20400], R8 ;  /* 0x0204000800007388 */ /* 0x0003e40000000c00 */
.L_x_2346:
[----:B------:R-:W-:Y:S05]  /*136e0*/  BSYNC B1 ;  /* 0x0000000000017941 */ /* 0x000fea0003800000 */
.L_x_2345:
[----:B------:R-:W-:Y:S04]  /*136f0*/  BSSY B1, `(.L_x_2347) ;  /* 0x00000fd000017945 */ /* 0x000fe80003800000 */
[----:B------:R-:W-:Y:S05]  /*13700*/  @P2 BRA `(.L_x_2348) ;  /* 0x0000000c00ec2947 */ /* 0x000fea0003800000 */
[----:B-1----:R-:W2:Y:S04]  /*13710*/  LDL R8, [R1+0x30] ;  /* 0x0000300001087983 */ /* 0x002ea80000100800 */
[----:B------:R-:W3:Y:S01]  /*13720*/  LDL R69, [R1+0x58] ;  /* 0x0000580001457983 */ /* 0x000ee20000100800 */
[----:B-----5:R-:W-:Y:S02]  /*13730*/  SHF.R.U32.HI R0, RZ, 0x8, R48 ;  /* 0x00000008ff007819 */ /* 0x020fe40000011630 */
[----:B0-----:R-:W-:Y:S02]  /*13740*/  LOP3.LUT R3, R48, 0xff, RZ, 0xc0, !PT ;  /* 0x000000ff30037812 */ /* 0x001fe400078ec0ff */
[----:B------:R-:W-:Y:S02]  /*13750*/  LOP3.LUT R0, R0, 0xff, RZ, 0xc0, !PT ;  /* 0x000000ff00007812 */ /* 0x000fe400078ec0ff */
[----:B------:R-:W-:-:S02]  /*13760*/  SHF.R.U32.HI R4, RZ, 0x8, R49 ;  /* 0x00000008ff047819 */ /* 0x000fc40000011631 */
[----:B------:R-:W-:Y:S02]  /*13770*/  PRMT R13, R0, 0x7604, R3 ;  /* 0x00007604000d7816 */ /* 0x000fe40000000003 */
[----:B------:R-:W-:Y:S02]  /*13780*/  LOP3.LUT R5, R49, 0xff, RZ, 0xc0, !PT ;  /* 0x000000ff31057812 */ /* 0x000fe400078ec0ff */
[----:B------:R-:W-:Y:S02]  /*13790*/  LOP3.LUT R0, R4, 0xff, RZ, 0xc0, !PT ;  /* 0x000000ff04007812 */ /* 0x000fe400078ec0ff */
[----:B------:R-:W-:Y:S02]  /*137a0*/  LEA.HI R6, R21, R20, RZ, 0x1c ;  /* 0x0000001415067211 */ /* 0x000fe400078fe0ff */
[----:B------:R-:W-:Y:S02]  /*137b0*/  PRMT R12, R0, 0x7604, R5 ;  /* 0x00007604000c7816 */ /* 0x000fe40000000005 */
[----:B------:R-:W-:-:S02]  /*137c0*/  SHF.L.U32 R0, R234, 0x7, RZ ;  /* 0x00000007ea007819 */ /* 0x000fc400000006ff */
[----:B------:R-:W-:Y:S02]  /*137d0*/  SHF.R.U32.HI R3, RZ, 0x8, R50 ;  /* 0x00000008ff037819 */ /* 0x000fe40000011632 */
[----:B------:R-:W-:Y:S02]  /*137e0*/  SHF.R.S32.HI R5, RZ, 0x1f, R6 ;  /* 0x0000001fff057819 */ /* 0x000fe40000011406 */
[----:B------:R-:W-:Y:S01]  /*137f0*/  LOP3.LUT R9, R0, 0x380, RZ, 0xc0, !PT ;  /* 0x0000038000097812 */ /* 0x000fe200078ec0ff */
[----:B------:R-:W-:Y:S01]  /*13800*/  IMAD.SHL.U32 R0, R6, 0x10, RZ ;  /* 0x0000001006007824 */ /* 0x000fe200078e00ff */
[----:B------:R-:W-:Y:S02]  /*13810*/  LOP3.LUT R4, R50, 0xff, RZ, 0xc0, !PT ;  /* 0x000000ff32047812 */ /* 0x000fe400078ec0ff */
[----:B------:R-:W-:Y:S02]  /*13820*/  LOP3.LUT R3, R3, 0xff, RZ, 0xc0, !PT ;  /* 0x000000ff03037812 */ /* 0x000fe400078ec0ff */
[----:B------:R-:W-:-:S02]  /*13830*/  LEA.HI R7, R5, R6, RZ, 0x3 ;  /* 0x0000000605077211 */ /* 0x000fc400078f18ff */
[----:B------:R-:W-:Y:S02]  /*13840*/  PRMT R15, R3, 0x7604, R4 ;  /* 0x00007604030f7816 */ /* 0x000fe40000000004 */
[----:B------:R-:W-:Y:S01]  /*13850*/  LOP3.LUT R0, R9, 0x70, R0, 0xf8, !PT ;  /* 0x0000007009007812 */ /* 0x000fe200078ef800 */
[----:B------:R-:W-:Y:S01]  /*13860*/  IMAD.SHL.U32 R7, R7, 0x800, RZ ;  /* 0x0000080007077824 */ /* 0x000fe200078e00ff */
[----:B------:R-:W-:Y:S02]  /*13870*/  SHF.R.U32.HI R3, RZ, 0x8, R51 ;  /* 0x00000008ff037819 */ /* 0x000fe40000011633 */
[----:B------:R-:W-:Y:S02]  /*13880*/  SHF.R.U32.HI R9, RZ, 0x3, R9 ;  /* 0x00000003ff097819 */ /* 0x000fe40000011609 */
[----:B------:R-:W-:Y:S02]  /*13890*/  LOP3.LUT R4, R51, 0xff, RZ, 0xc0, !PT ;  /* 0x000000ff33047812 */ /* 0x000fe400078ec0ff */
[----:B------:R-:W-:-:S02]  /*138a0*/  LOP3.LUT R3, R3, 0xff, RZ, 0xc0, !PT ;  /* 0x000000ff03037812 */ /* 0x000fc400078ec0ff */
[----:B------:R-:W-:Y:S02]  /*138b0*/  LOP3.LUT R0, R0, R9, RZ, 0x3c, !PT ;  /* 0x0000000900007212 */ /* 0x000fe400078e3cff */
[----:B------:R-:W-:Y:S02]  /*138c0*/  LOP3.LUT R9, R7, 0xffffc000, RZ, 0xc0, !PT ;  /* 0xffffc00007097812 */ /* 0x000fe400078ec0ff */
[----:B------:R-:W-:Y:S02]  /*138d0*/  PRMT R14, R3, 0x7604, R4 ;  /* 0x00007604030e7816 */ /* 0x000fe40000000004 */
[----:B------:R-:W-:Y:S02]  /*138e0*/  SHF.R.U32.HI R5, RZ, 0x8, R52 ;  /* 0x00000008ff057819 */ /* 0x000fe40000011634 */
[----:B------:R-:W-:Y:S02]  /*138f0*/  LOP3.LUT R6, R52, 0xff, RZ, 0xc0, !PT ;  /* 0x000000ff34067812 */ /* 0x000fe400078ec0ff */
[----:B------:R-:W-:-:S02]  /*13900*/  LOP3.LUT R5, R5, 0xff, RZ, 0xc0, !PT ;  /* 0x000000ff05057812 */ /* 0x000fc400078ec0ff */
[----:B------:R-:W-:Y:S02]  /*13910*/  SHF.R.U32.HI R28, RZ, 0x8, R55 ;  /* 0x00000008ff1c7819 */ /* 0x000fe40000011637 */
[----:B------:R-:W-:Y:S02]  /*13920*/  PRMT R27, R5, 0x7604, R6 ;  /* 0x00007604051b7816 */ /* 0x000fe40000000006 */
[----:B------:R-:W-:Y:S02]  /*13930*/  LOP3.LUT R24, R53, 0xff, RZ, 0xc0, !PT ;  /* 0x000000ff35187812 */ /* 0x000fe400078ec0ff */
[----:B------:R-:W-:Y:S02]  /*13940*/  LOP3.LUT R29, R55, 0xff, RZ, 0xc0, !PT ;  /* 0x000000ff371d7812 */ /* 0x000fe400078ec0ff */
[----:B------:R-:W-:Y:S02]  /*13950*/  LOP3.LUT R28, R28, 0xff, RZ, 0xc0, !PT ;  /* 0x000000ff1c1c7812 */ /* 0x000fe400078ec0ff */
[----:B------:R-:W-:-:S02]  /*13960*/  SHF.R.U32.HI R25, RZ, 0x8, R54 ;  /* 0x00000008ff197819 */ /* 0x000fc40000011636 */
[----:B------:R-:W-:Y:S02]  /*13970*/  PRMT R28, R28, 0x7604, R29 ;  /* 0x000076041c1c7816 */ /* 0x000fe4000000001d */
[----:B------:R-:W-:Y:S02]  /*13980*/  SHF.R.U32.HI R29, RZ, 0x10, R53 ;  /* 0x00000010ff1d7819 */ /* 0x000fe40000011635 */
[----:B------:R-:W-:Y:S02]  /*13990*/  LOP3.LUT R26, R54, 0xff, RZ, 0xc0, !PT ;  /* 0x000000ff361a7812 */ /* 0x000fe400078ec0ff */
[----:B------:R-:W-:Y:S02]  /*139a0*/  SHF.L.U32 R29, R29, 0x10, RZ ;  /* 0x000000101d1d7819 */ /* 0x000fe400000006ff */
[----:B------:R-:W-:Y:S02]  /*139b0*/  LOP3.LUT R25, R25, 0xff, RZ, 0xc0, !PT ;  /* 0x000000ff19197812 */ /* 0x000fe400078ec0ff */
[----:B------:R-:W-:-:S02]  /*139c0*/  SHF.R.U32.HI R59, RZ, 0x10, R55 ;  /* 0x00000010ff3b7819 */ /* 0x000fc40000011637 */
[----:B------:R-:W-:Y:S02]  /*139d0*/  LOP3.LUT R13, R13, 0xff0000, R48, 0xf8, !PT ;  /* 0x00ff00000d0d7812 */ /* 0x000fe400078ef830 */
[----:B------:R-:W-:Y:S01]  /*139e0*/  PRMT R57, R25, 0x7604, R26 ;  /* 0x0000760419397816 */ /* 0x000fe2000000001a */
[----:B------:R-:W-:Y:S01]  /*139f0*/  IMAD.U32 R59, R59, 0x10000, RZ ;  /* 0x000100003b3b7824 */ /* 0x000fe200078e00ff */
[----:B------:R-:W-:Y:S02]  /*13a00*/  SHF.R.U32.HI R25, RZ, 0x10, R51 ;  /* 0x00000010ff197819 */ /* 0x000fe40000011633 */
[----:B------:R-:W-:Y:S02]  /*13a10*/  LOP3.LUT R15, R15, 0xff0000, R50, 0xf8, !PT ;  /* 0x00ff00000f0f7812 */ /* 0x000fe400078ef832 */
        /* <DEDUP_REMOVED lines=10> */
[----:B--2---:R-:W-:Y:S02]  /*13ac0*/  IADD3 R3, R0, R9, R8 ;  /* 0x0000000900037210 */ /* 0x004fe40007ffe008 */
[----:B------:R-:W-:Y:S01]  /*13ad0*/  SHF.R.U32.HI R8, RZ, 0x8, R53 ;  /* 0x00000008ff087819 */ /* 0x000fe20000011635 */
[----:B---3--:R-:W0:Y:S02]  /*13ae0*/  LDS.128 R4, [R69+0x20400] ;  /* 0x0204000045047984 */ /* 0x008e240000000c00 */
[----:B------:R-:W-:Y:S01]  /*13af0*/  IMAD.IADD R0, R18, 0x1, R3 ;  /* 0x0000000112007824 */ /* 0x000fe200078e0203 */
[----:B------:R-:W-:-:S04]  /*13b00*/  LOP3.LUT R3, R8, 0xff, RZ, 0xc0, !PT ;  /* 0x000000ff08037812 */ /* 0x000fc800078ec0ff */
[----:B------:R-:W1:Y:S01]  /*13b10*/  LDS.128 R8, [R0+0x20400] ;  /* 0x0204000000087984 */ /* 0x000e620000000c00 */
[----:B------:R-:W-:Y:S02]  /*13b20*/  PRMT R24, R3, 0x7604, R24 ;  /* 0x0000760403187816 */ /* 0x000fe40000000018 */
[----:B------:R-:W-:Y:S02]  /*13b30*/  SHF.R.U32.HI R3, RZ, 0x10, R49 ;  /* 0x00000010ff037819 */ /* 0x000fe40000011631 */
[----:B------:R-:W-:Y:S02]  /*13b40*/  LOP3.LUT R31, R24, 0xff0000, R29, 0xf8, !PT ;  /* 0x00ff0000181f7812 */ /* 0x000fe400078ef81d */
[----:B------:R-:W-:Y:S01]  /*13b50*/  LOP3.LUT R29, R13, 0xff000000, R48, 0xf8, !PT ;  /* 0xff0000000d1d7812 */ /* 0x000fe200078ef830 */
[----:B------:R-:W-:Y:S01]  /*13b60*/  IMAD.U32 R3, R3, 0x10000, RZ ;  /* 0x0001000003037824 */ /* 0x000fe200078e00ff */
[----:B------:R-:W-:-:S04]  /*13b70*/  LOP3.LUT R53, R31, 0xff000000, R53, 0xf8, !PT ;  /* 0xff0000001f357812 */ /* 0x000fc800078ef835 */
[----:B------:R-:W-:-:S04]  /*13b80*/  LOP3.LUT R3, R12, 0xff0000, R3, 0xf8, !PT ;  /* 0x00ff00000c037812 */ /* 0x000fc800078ef803 */
[----:B------:R-:W-:Y:S02]  /*13b90*/  LOP3.LUT R48, R3, 0xff000000, R49, 0xf8, !PT ;  /* 0xff00000003307812 */ /* 0x000fe400078ef831 */
[-C--:B------:R-:W-:Y:S02]  /*13ba0*/  F2FP.F16.E4M3.UNPACK_B R49, R53.reuse ;  /* 0x00000035ff31723e */ /* 0x080fe400020006ff */
[-C--:B------:R-:W-:Y:S02]  /*13bb0*/  F2FP.F16.E4M3.UNPACK_B R30, R48.reuse ;  /* 0x00000030ff1e723e */ /* 0x080fe400020006ff */
[----:B------:R-:W-:Y:S01]  /*13bc0*/  F2FP.F16.E4M3.UNPACK_B R53, R53.H1 ;  /* 0x00000035ff35723e */ /* 0x000fe200030006ff */
[----:B------:R-:W-:Y:S01]  /*13bd0*/  HADD2.F32 R55, -RZ, R49.H0_H0 ;  /* 0x20000031ff377230 */ /* 0x000fe20000004100 */
[----:B------:R-:W-:Y:S01]  /*13be0*/  F2FP.F16.E4M3.UNPACK_B R48, R48.H1 ;  /* 0x00000030ff30723e */ /* 0x000fe200030006ff */
[----:B------:R-:W-:Y:S01]  /*13bf0*/  HADD2.F32 R31, -RZ, R30.H0_H0 ;  /* 0x2000001eff1f7230 */ /* 0x000fe20000004100 */
[----:B0-----:R-:W-:-:S02]  /*13c00*/  F2FP.F16.E4M3.UNPACK_B R12, R5 ;  /* 0x00000005ff0c723e */ /* 0x001fc400020006ff */
[-C--:B------:R-:W-:Y:S02]  /*13c10*/  F2FP.F16.E4M3.UNPACK_B R14, R7.reuse ;  /* 0x00000007ff0e723e */ /* 0x080fe400020006ff */
[----:B------:R-:W-:Y:S02]  /*13c20*/  F2FP.F16.E4M3.UNPACK_B R15, R7.H1 ;  /* 0x00000007ff0f723e */ /* 0x000fe400030006ff */
[-C--:B-1----:R-:W-:Y:S02]  /*13c30*/  F2FP.F16.E4M3.UNPACK_B R24, R9.reuse ;  /* 0x00000009ff18723e */ /* 0x082fe400020006ff */
[-C--:B------:R-:W-:Y:S02]  /*13c40*/  F2FP.F16.E4M3.UNPACK_B R7, R6.reuse ;  /* 0x00000006ff07723e */ /* 0x080fe400020006ff */
[----:B------:R-:W-:Y:S01]  /*13c50*/  F2FP.F16.E4M3.UNPACK_B R13, R6.H1 ;  /* 0x00000006ff0d723e */ /* 0x000fe200030006ff */
[----:B------:R-:W-:Y:S01]  /*13c60*/  HADD2.F32 R26, -RZ, R24.H0_H0 ;  /* 0x20000018ff1a7230 */ /* 0x000fe20000004100 */
[----:B------:R-:W-:Y:S01]  /*13c70*/  F2FP.F16.E4M3.UNPACK_B R25, R9.H1 ;  /* 0x00000009ff19723e */ /* 0x000fe200030006ff */
[----:B------:R-:W-:Y:S01]  /*13c80*/  HADD2.F32 R6, -RZ, R12.H0_H0 ;  /* 0x2000000cff067230 */ /* 0x000fe20000004100 */
[----:B------:R-:W-:Y:S01]  /*13c90*/  F2FP.F16.E4M3.UNPACK_B R27, R11 ;  /* 0x0000000bff1b723e */ /* 0x000fe200020006ff */
[----:B------:R-:W-:-:S02]  /*13ca0*/  HADD2.F32 R24, -RZ, R24.H1_H1 ;  /* 0x30000018ff187230 */ /* 0x000fc40000004100 */
[C---:B------:R-:W-:Y:S01]  /*13cb0*/  FMUL.FTZ R60, R26.reuse, R31 ;  /* 0x0000001f1a3c7220 */ /* 0x040fe20000410000 */
[----:B------:R-:W-:Y:S01]  /*13cc0*/  FMUL.FTZ R57, R26, R55 ;  /* 0x000000371a397220 */ /* 0x000fe20000410000 */
[----:B------:R-:W-:Y:S01]  /*13cd0*/  F2FP.F16.E4M3.UNPACK_B R28, R11.H1 ;  /* 0x0000000bff1c723e */ /* 0x000fe200030006ff */
[----:B------:R-:W-:Y:S02]  /*13ce0*/  HADD2.F32 R12, -RZ, R12.H1_H1 ;  /* 0x3000000cff0c7230 */ /* 0x000fe40000004100 */
[C---:B------:R-:W-:Y:S01]  /*13cf0*/  FFMA.FTZ R60, R6.reuse, R55, R60 ;  /* 0x00000037063c7223 */ /* 0x040fe2000001003c */
[----:B------:R-:W-:Y:S01]  /*13d00*/  FFMA.FTZ R58, R6, R31, -R57 ;  /* 0x0000001f063a7223 */ /* 0x000fe20000010839 */
[----:B------:R-:W-:Y:S01]  /*13d10*/  HADD2.F32 R55, -RZ, R49.H1_H1 ;  /* 0x30000031ff377230 */ /* 0x000fe20000004100 */
[-C--:B------:R-:W-:Y:S01]  /*13d20*/  F2FP.F16.E4M3.UNPACK_B R11, R10.reuse ;  /* 0x0000000aff0b723e */ /* 0x080fe200020006ff */
[----:B------:R-:W-:Y:S01]  /*13d30*/  HADD2.F32 R31, -RZ, R30.H1_H1 ;  /* 0x3000001eff1f7230 */ /* 0x000fe20000004100 */
[----:B------:R-:W-:Y:S01]  /*13d40*/  F2FP.F16.E4M3.UNPACK_B R26, R10.H1 ;  /* 0x0000000aff1a723e */ /* 0x000fe200030006ff */
[----:B------:R-:W-:Y:S01]  /*13d50*/  HADD2.F32 R57, -RZ, R53.H0_H0 ;  /* 0x20000035ff397230 */ /* 0x000fe20000004100 */
[----:B------:R-:W-:Y:S01]  /*13d60*/  F2FP.F16.E4M3.UNPACK_B R5, R5.H1 ;  /* 0x00000005ff05723e */ /* 0x000fe200030006ff */
[----:B------:R-:W-:-:S02]  /*13d70*/  HADD2.F32 R10, -RZ, R25.H0_H0 ;  /* 0x20000019ff0a7230 */ /* 0x000fc40000004100 */
[C---:B------:R-:W-:Y:S01]  /*13d80*/  FMUL.FTZ R61, R24.reuse, R55 ;  /* 0x00000037183d7220 */ /* 0x040fe20000410000 */
[----:B------:R-:W-:Y:S02]  /*13d90*/  HADD2.F32 R49, -RZ, R48.H0_H0 ;  /* 0x20000030ff317230 */ /* 0x000fe40000004100 */
[----:B------:R-:W-:Y:S01]  /*13da0*/  FMUL.FTZ R24, R24, R31 ;  /* 0x0000001f18187220 */ /* 0x000fe20000410000 */
[----:B------:R-:W-:Y:S02]  /*13db0*/  HADD2.F32 R6, -RZ, R5.H0_H0 ;  /* 0x20000005ff067230 */ /* 0x000fe40000004100 */
[----:B------:R-:W-:Y:S01]  /*13dc0*/  FMUL.FTZ R63, R10, R57 ;  /* 0x000000390a3f7220 */ /* 0x000fe20000410000 */
[----:B------:R-:W-:Y:S01]  /*13dd0*/  FFMA.FTZ R61, R12, R31, -R61 ;  /* 0x0000001f0c3d7223 */ /* 0x000fe2000001083d */
[----:B------:R-:W-:Y:S01]  /*13de0*/  FMUL.FTZ R10, R10, R49 ;  /* 0x000000310a0a7220 */ /* 0x000fe20000410000 */
[----:B------:R-:W-:Y:S01]  /*13df0*/  FFMA.FTZ R55, R12, R55, R24 ;  /* 0x000000370c377223 */ /* 0x000fe20000010018 */
[----:B------:R-:W-:Y:S01]  /*13e00*/  F2FP.F16.E4M3.UNPACK_B R30, R59 ;  /* 0x0000003bff1e723e */ /* 0x000fe200020006ff */
[C---:B------:R-:W-:Y:S01]  /*13e10*/  FFMA.FTZ R63, R6.reuse, R49, -R63 ;  /* 0x00000031063f7223 */ /* 0x040fe2000001083f */
[----:B------:R-:W-:Y:S01]  /*13e20*/  F2FP.F16.E4M3.UNPACK_B R12, R51 ;  /* 0x00000033ff0c723e */ /* 0x000fe200020006ff */
[----:B------:R-:W-:Y:S01]  /*13e30*/  FFMA.FTZ R57, R6, R57, R10 ;  /* 0x0000003906397223 */ /* 0x000fe2000001000a */
[----:B------:R-:W-:Y:S01]  /*13e40*/  HADD2.F32 R24, -RZ, R53.H1_H1 ;  /* 0x30000035ff187230 */ /* 0x000fe20000004100 */
[----:B------:R-:W-:Y:S01]  /*13e50*/  F2FP.F16.E4M3.UNPACK_B R59, R59.H1 ;  /* 0x0000003bff3b723e */ /* 0x000fe200030006ff */
[----:B------:R-:W-:Y:S01]  /*13e60*/  HADD2.F32 R25, -RZ, R25.H1_H1 ;  /* 0x30000019ff197230 */ /* 0x000fe20000004100 */
[----:B------:R-:W-:Y:S01]  /*13e70*/  F2FP.F16.E4M3.UNPACK_B R51, R51.H1 ;  /* 0x00000033ff33723e */ /* 0x000fe200030006ff */
[----:B------:R-:W-:Y:S01]  /*13e80*/  HADD2.F32 R49, -RZ, R30.H0_H0 ;  /* 0x2000001eff317230 */ /* 0x000fe20000004100 */
[----:B------:R-:W-:Y:S01]  /*13e90*/  F2FP.F16.E4M3.UNPACK_B R9, R8 ;  /* 0x00000008ff09723e */ /* 0x000fe200020006ff */
[----:B------:R-:W-:-:S02]  /*13ea0*/  HADD2.F32 R10, -RZ, R27.H0_H0 ;  /* 0x2000001bff0a7230 */ /* 0x000fc40000004100 */
[C---:B------:R-:W-:Y:S01]  /*13eb0*/  FMUL.FTZ R62, R25.reuse, R24 ;  /* 0x00000018193e7220 */ /* 0x040fe20000410000 */
[----:B------:R-:W-:Y:S01]  /*13ec0*/  HADD2.F32 R48, -RZ, R48.H1_H1 ;  /* 0x30000030ff307230 */ /* 0x000fe20000004100 */
[----:B------:R-:W-:Y:S01]  /*13ed0*/  F2FP.F16.E4M3.UNPACK_B R8, R8.H1 ;  /* 0x00000008ff08723e */ /* 0x000fe200030006ff */
[----:B------:R-:W-:Y:S02]  /*13ee0*/  HADD2.F32 R31, -RZ, R12.H0_H0 ;  /* 0x2000000cff1f7230 */ /* 0x000fe40000004100 */
[C---:B------:R-:W-:Y:S01]  /*13ef0*/  FMUL.FTZ R53, R10.reuse, R49 ;  /* 0x000000310a357220 */ /* 0x040fe20000410000 */
[----:B------:R-:W-:Y:S02]  /*13f00*/  HADD2.F32 R5, -RZ, R5.H1_H1 ;  /* 0x30000005ff057230 */ /* 0x000fe40000004100 */
[----:B------:R-:W-:Y:S01]  /*13f10*/  FMUL.FTZ R25, R25, R48 ;  /* 0x0000003019197220 */ /* 0x000fe20000410000 */
[----:B------:R-:W-:Y:S02]  /*13f20*/  HADD2.F32 R6, -RZ, R14.H0_H0 ;  /* 0x2000000eff067230 */ /* 0x000fe40000004100 */
[----:B------:R-:W-:Y:S01]  /*13f30*/  FMUL.FTZ R10, R10, R31 ;  /* 0x0000001f0a0a7220 */ /* 0x000fe20000410000 */
[----:B------:R-:W-:-:S02]  /*13f40*/  HADD2.F32 R30, -RZ, R30.H1_H1 ;  /* 0x3000001eff1e7230 */ /* 0x000fc40000004100 */
[C---:B------:R-:W-:Y:S01]  /*13f50*/  FFMA.FTZ R62, R5.reuse, R48, -R62 ;  /* 0x00000030053e7223 */ /* 0x040fe2000001083e */
[----:B------:R-:W-:Y:S01]  /*13f60*/  FFMA.FTZ R48, R5, R24, R25 ;  /* 0x0000001805307223 */ /* 0x000fe20000010019 */
[C---:B------:R-:W-:Y:S01]  /*13f70*/  FFMA.FTZ R53, R6.reuse, R31, -R53 ;  /* 0x0000001f06357223 */ /* 0x040fe20000010835 */
[----:B------:R-:W-:Y:S01]  /*13f80*/  FFMA.FTZ R64, R6, R49, R10 ;  /* 0x0000003106407223 */ /* 0x000fe2000001000a */
[----:B------:R-:W-:Y:S01]  /*13f90*/  HADD2.F32 R24, -RZ, R59.H0_H0 ;  /* 0x2000003bff187230 */ /* 0x000fe20000004100 */
[-C--:B------:R-:W-:Y:S01]  /*13fa0*/  F2FP.F16.E4M3.UNPACK_B R3, R4.reuse ;  /* 0x00000004ff03723e */ /* 0x080fe200020006ff */
[----:B------:R-:W-:Y:S01]  /*13fb0*/  HADD2.F32 R6, -RZ, R28.H0_H0 ;  /* 0x2000001cff067230 */ /* 0x000fe20000004100 */
[----:B------:R-:W-:Y:S01]  /*13fc0*/  F2FP.F16.E4M3.UNPACK_B R4, R4.H1 ;  /* 0x00000004ff04723e */ /* 0x000fe200030006ff */
[----:B------:R-:W-:Y:S02]  /*13fd0*/  HADD2.F32 R27, -RZ, R27.H1_H1 ;  /* 0x3000001bff1b7230 */ /* 0x000fe40000004100 */
        /* <DEDUP_REMOVED lines=8> */
[----:B------:R-:W-:-:S02]  /*14060*/  HADD2.F32 R51, -RZ, R51.H1_H1 ;  /* 0x30000033ff337230 */ /* 0x000fc40000004100 */
[C---:B------:R-:W-:Y:S01]  /*14070*/  FFMA.FTZ R68, R5.reuse, R10, -R68 ;  /* 0x0000000a05447223 */ /* 0x040fe20000010844 */
[-C--:B------:R-:W-:Y:S01]  /*14080*/  F2FP.F16.E4M3.UNPACK_B R10, R29.reuse.H1 ;  /* 0x0000001dff0a723e */ /* 0x080fe200030006ff */
[C---:B------:R-:W-:Y:S01]  /*14090*/  FFMA.FTZ R66, R14.reuse, R12, -R25 ;  /* 0x0000000c0e427223 */ /* 0x040fe20000010819 */
[----:B------:R-:W-:Y:S01]  /*140a0*/  FFMA.FTZ R65, R14, R30, R27 ;  /* 0x0000001e0e417223 */ /* 0x000fe2000001001b */
[----:B------:R-:W-:Y:S01]  /*140b0*/  F2FP.F16.E4M3.UNPACK_B R14, R52.H1 ;  /* 0x00000034ff0e723e */ /* 0x000fe200030006ff */
[----:B------:R-:W-:Y:S02]  /*140c0*/  HADD2.F32 R59, -RZ, R59.H1_H1 ;  /* 0x3000003bff3b7230 */ /* 0x000fe40000004100 */
[----:B------:R-:W-:Y:S01]  /*140d0*/  FFMA.FTZ R67, R5, R24, R31 ;  /* 0x0000001805437223 */ /* 0x000fe2000001001f */
        /* <DEDUP_REMOVED lines=8> */
[----:B------:R-:W-:Y:S02]  /*14160*/  HADD2.F32 R15, -RZ, R15.H1_H1 ;  /* 0x3000000fff0f7230 */ /* 0x000fe40000004100 */
[C---:B------:R-:W-:Y:S01]  /*14170*/  FMUL.FTZ R25, R6.reuse, R12 ;  /* 0x0000000c06197220 */ /* 0x040fe20000410000 */
[----:B------:R-:W-:Y:S02]  /*14180*/  HADD2.F32 R5, -RZ, R4.H0_H0 ;  /* 0x20000004ff057230 */ /* 0x000fe40000004100 */
[----:B------:R-:W-:Y:S01]  /*14190*/  FMUL.FTZ R28, R6, R24 ;  /* 0x00000018061c7220 */ /* 0x000fe20000410000 */
[----:B------:R-:W-:-:S02]  /*141a0*/  HADD2.F32 R8, -RZ, R8.H1_H1 ;  /* 0x30000008ff087230 */ /* 0x000fc40000004100 */
[C---:B------:R-:W-:Y:S01]  /*141b0*/  FFMA.FTZ R51, R15.reuse, R51, -R30 ;  /* 0x000000330f337223 */ /* 0x040fe2000001081e */
[----:B------:R-:W-:Y:S01]  /*141c0*/  FFMA.FTZ R70, R15, R59, R70 ;  /* 0x0000003b0f467223 */ /* 0x000fe20000010046 */
[C---:B------:R-:W-:Y:S01]  /*141d0*/  FFMA.FTZ R24, R5.reuse, R24, R25 ;  /* 0x0000001805187223 */ /* 0x040fe20000010019 */
[----:B------:R-:W-:Y:S02]  /*141e0*/  HADD2.F32 R25, -RZ, R14.H1_H1 ;  /* 0x3000000eff197230 */ /* 0x000fe40000004100 */
[----:B------:R-:W-:Y:S01]  /*141f0*/  FFMA.FTZ R28, R5, R12, -R28 ;  /* 0x0000000c051c7223 */ /* 0x000fe2000001081c */
[----:B------:R-:W-:Y:S01]  /*14200*/  HADD2.F32 R15, -RZ, R10.H1_H1 ;  /* 0x3000000aff0f7230 */ /* 0x000fe20000004100 */
[----:B------:R-:W-:Y:S01]  /*14210*/  F2FP.F16.E4M3.UNPACK_B R10, R54.H1 ;  /* 0x00000036ff0a723e */ /* 0x000fe200030006ff */
        /* <DEDUP_REMOVED lines=11> */
[----:B------:R-:W-:Y:S01]  /*142d0*/  F2FP.F16.E4M3.UNPACK_B R54, R54 ;  /* 0x00000036ff36723e */ /* 0x000fe200020006ff */
        /* <DEDUP_REMOVED lines=24> */
[-C--:B------:R-:W-:Y:S01]  /*14460*/  FMUL.FTZ R9, R26, R5.reuse ;  /* 0x000000051a097220 */ /* 0x080fe20000410000 */
[----:B------:R-:W-:Y:S02]  /*14470*/  FFMA.FTZ R26, R3, R8, R4 ;  /* 0x00000008031a7223 */ /* 0x000fe40000010004 */
        /* <DEDUP_REMOVED lines=36> */
.L_x_2348:
[----:B------:R-:W-:Y:S05]  /*146c0*/  BSYNC B1 ;  /* 0x0000000000017941 */ /* 0x000fea0003800000 */
.L_x_2347:
[----:B------:R-:W-:Y:S04]  /*146d0*/  BSSY B1, `(.L_x_2349) ;  /* 0x0000105000017945 */ /* 0x000fe80003800000 */
[----:B------:R-:W-:Y:S05]  /*146e0*/  @P1 BRA `(.L_x_2350) ;  /* 0x00000010000c1947 */ /* 0x000fea0003800000 */
[----:B-12---:R-:W2:Y:S04]  /*146f0*/  LDL R11, [R1+0x2c] ;  /* 0x00002c00010b7983 */ /* 0x006ea80000100800 */
[----:B------:R-:W3:Y:S01]  /*14700*/  LDL R61, [R1+0x54] ;  /* 0x00005400013d7983 */ /* 0x000ee20000100800 */
[----:B------:R-:W-:Y:S01]  /*14710*/  LEA.HI R7, R21, R20, RZ, 0x1c ;  /* 0x0000001415077211 */ /* 0x000fe200078fe0ff */
[----:B------:R-:W-:Y:S01]  /*14720*/  IMAD.SHL.U32 R4, R233, 0x80, RZ ;  /* 0x00000080e9047824 */ /* 0x000fe200078e00ff */
[----:B-----5:R-:W-:Y:S02]  /*14730*/  SHF.R.U32.HI R6, RZ, 0x8, R33 ;  /* 0x00000008ff067819 */ /* 0x020fe40000011621 */
[----:B------:R-:W-:Y:S01]  /*14740*/  SHF.R.U32.HI R0, RZ, 0x8, R32 ;  /* 0x00000008ff007819 */ /* 0x000fe20000011620 */
[----:B------:R-:W-:Y:S01]  /*14750*/  IMAD.SHL.U32 R8, R7, 0x10, RZ ;  /* 0x0000001007087824 */ /* 0x000fe200078e00ff */
[----:B------:R-:W-:-:S02]  /*14760*/  SHF.R.S32.HI R10, RZ, 0x1f, R7 ;  /* 0x0000001fff0a7819 */ /* 0x000fc40000011407 */
[----:B------:R-:W-:Y:S02]  /*14770*/  LOP3.LUT R5, R33, 0xff, RZ, 0xc0, !PT ;  /* 0x000000ff21057812 */ /* 0x000fe400078ec0ff */
[----:B------:R-:W-:Y:S02]  /*14780*/  LOP3.LUT R6, R6, 0xff, RZ, 0xc0, !PT ;  /* 0x000000ff06067812 */ /* 0x000fe400078ec0ff */
[----:B------:R-:W-:Y:S02]  /*14790*/  LOP3.LUT R9, R4, 0x380, RZ, 0xc0, !PT ;  /* 0x0000038004097812 */ /* 0x000fe400078ec0ff */
[----:B0-----:R-:W-:Y:S02]  /*147a0*/  LOP3.LUT R3, R32, 0xff, RZ, 0xc0, !PT ;  /* 0x000000ff20037812 */ /* 0x001fe400078ec0ff */
[----:B------:R-:W-:Y:S02]  /*147b0*/  LOP3.LUT R4, R0, 0xff, RZ, 0xc0, !PT ;  /* 0x000000ff00047812 */ /* 0x000fe400078ec0ff */
[----:B------:R-:W-:-:S02]  /*147c0*/  LEA.HI R10, R10, R7, RZ, 0x3 ;  /* 0x000000070a0a7211 */ /* 0x000fc400078f18ff */
[----:B------:R-:W-:Y:S02]  /*147d0*/  PRMT R14, R6, 0x7604, R5 ;  /* 0x00007604060e7816 */ /* 0x000fe40000000005 */
[----:B------:R-:W-:Y:S01]  /*147e0*/  SHF.R.U32.HI R6, RZ, 0x8, R35 ;  /* 0x00000008ff067819 */ /* 0x000fe20000011623 */
[----:B------:R-:W-:Y:S01]  /*147f0*/  IMAD.SHL.U32 R10, R10, 0x800, RZ ;  /* 0x000008000a0a7824 */ /* 0x000fe200078e00ff */
[----:B------:R-:W-:Y:S02]  /*14800*/  LOP3.LUT R0, R9, 0x70, R8, 0xf8, !PT ;  /* 0x0000007009007812 */ /* 0x000fe400078ef808 */
[----:B------:R-:W-:Y:S02]  /*14810*/  PRMT R12, R4, 0x7604, R3 ;  /* 0x00007604040c7816 */ /* 0x000fe40000000003 */
[----:B------:R-:W-:Y:S02]  /*14820*/  SHF.R.U32.HI R9, RZ, 0x3, R9 ;  /* 0x00000003ff097819 */ /* 0x000fe40000011609 */
[----:B------:R-:W-:-:S02]  /*14830*/  SHF.R.U32.HI R4, RZ, 0x8, R34 ;  /* 0x00000008ff047819 */ /* 0x000fc40000011622 */
[----:B------:R-:W-:Y:S02]  /*14840*/  LOP3.LUT R5, R35, 0xff, RZ, 0xc0, !PT ;  /* 0x000000ff23057812 */ /* 0x000fe400078ec0ff */
[----:B------:R-:W-:Y:S02]  /*14850*/  LOP3.LUT R6, R6, 0xff, RZ, 0xc0, !PT ;  /* 0x000000ff06067812 */ /* 0x000fe400078ec0ff */
[----:B------:R-:W-:Y:S02]  /*14860*/  LOP3.LUT R0, R0, R9, RZ, 0x3c, !PT ;  /* 0x0000000900007212 */ /* 0x000fe400078e3cff */
[----:B------:R-:W-:Y:S02]  /*14870*/  LOP3.LUT R3, R34, 0xff, RZ, 0xc0, !PT ;  /* 0x000000ff22037812 */ /* 0x000fe400078ec0ff */
[----:B------:R-:W-:Y:S02]  /*14880*/  SHF.R.U32.HI R8, RZ, 0x8, R40 ;  /* 0x00000008ff087819 */ /* 0x000fe40000011628 */
[----:B------:R-:W-:-:S02]  /*14890*/  LOP3.LUT R4, R4, 0xff, RZ, 0xc0, !PT ;  /* 0x000000ff04047812 */ /* 0x000fc400078ec0ff */
[----:B------:R-:W-:Y:S02]  /*148a0*/  LOP3.LUT R9, R10, 0xffffc000, RZ, 0xc0, !PT ;  /* 0xffffc0000a097812 */ /* 0x000fe400078ec0ff */
[----:B------:R-:W-:Y:S02]  /*148b0*/  PRMT R26, R6, 0x7604, R5 ;  /* 0x00007604061a7816 */ /* 0x000fe40000000005 */
[----:B------:R-:W-:Y:S02]  /*148c0*/  SHF.R.U32.HI R5, RZ, 0x8, R41 ;  /* 0x00000008ff057819 */ /* 0x000fe40000011629 */
[----:B------:R-:W-:Y:S02]  /*148d0*/  LOP3.LUT R7, R40, 0xff, RZ, 0xc0, !PT ;  /* 0x000000ff28077812 */ /* 0x000fe400078ec0ff */
[----:B------:R-:W-:Y:S02]  /*148e0*/  LOP3.LUT R8, R8, 0xff, RZ, 0xc0, !PT ;  /* 0x000000ff08087812 */ /* 0x000fe400078ec0ff */
[----:B------:R-:W-:-:S02]  /*148f0*/  PRMT R24, R4, 0x7604, R3 ;  /* 0x0000760404187816 */ /* 0x000fc40000000003 */
[----:B------:R-:W-:Y:S02]  /*14900*/  SHF.R.U32.HI R6, RZ, 0x8, R42 ;  /* 0x00000008ff067819 */ /* 0x000fe4000001162a */
[----:B------:R-:W-:Y:S02]  /*14910*/  LOP3.LUT R5, R5, 0xff, RZ, 0xc0, !PT ;  /* 0x000000ff05057812 */ /* 0x000fe400078ec0ff */
[----:B------:R-:W-:Y:S02]  /*14920*/  SHF.R.U32.HI R13, RZ, 0x8, R43 ;  /* 0x00000008ff0d7819 */ /* 0x000fe4000001162b */
[----:B------:R-:W-:Y:S02]  /*14930*/  PRMT R27, R8, 0x7604, R7 ;  /* 0x00007604081b7816 */ /* 0x000fe40000000007 */
[----:B------:R-:W-:Y:S02]  /*14940*/  LOP3.LUT R7, R6, 0xff, RZ, 0xc0, !PT ;  /* 0x000000ff06077812 */ /* 0x000fe400078ec0ff */
[----:B------:R-:W-:-:S02]  /*14950*/  LOP3.LUT R4, R42, 0xff, RZ, 0xc0, !PT ;  /* 0x000000ff2a047812 */ /* 0x000fc400078ec0ff */
[----:B------:R-:W-:Y:S02]  /*14960*/  LOP3.LUT R6, R43, 0xff, RZ, 0xc0, !PT ;  /* 0x000000ff2b067812 */ /* 0x000fe400078ec0ff */
[----:B------:R-:W-:Y:S02]  /*14970*/  LOP3.LUT R13, R13, 0xff, RZ, 0xc0, !PT ;  /* 0x000000ff0d0d7812 */ /* 0x000fe400078ec0ff */
[----:B------:R-:W-:Y:S02]  /*14980*/  PRMT R31, R7, 0x7604, R4 ;  /* 0x00007604071f7816 */ /* 0x000fe40000000004 */
[----:B------:R-:W-:Y:S02]  /*14990*/  PRMT R49, R13, 0x7604, R6 ;  /* 0x000076040d317816 */ /* 0x000fe40000000006 */
[----:B------:R-:W-:Y:S02]  /*149a0*/  SHF.R.U32.HI R15, RZ, 0x10, R34 ;  /* 0x00000010ff0f7819 */ /* 0x000fe40000011622 */
[----:B------:R-:W-:-:S02]  /*149b0*/  SHF.R.U32.HI R13, RZ, 0x10, R33 ;  /* 0x00000010ff0d7819 */ /* 0x000fc40000011621 */
[----:B------:R-:W-:Y:S02]  /*149c0*/  LOP3.LUT R15, R15, 0xff, RZ, 0xc0, !PT ;  /* 0x000000ff0f0f7812 */ /* 0x000fe400078ec0ff */
[----:B------:R-:W-:Y:S02]  /*149d0*/  LOP3.LUT R13, R13, 0xff, RZ, 0xc0, !PT ;  /* 0x000000ff0d0d7812 */ /* 0x000fe400078ec0ff */
[----:B------:R-:W-:Y:S02]  /*149e0*/  PRMT R15, R15, 0x7054, R24 ;  /* 0x000070540f0f7816 */ /* 0x000fe40000000018 */
[----:B------:R-:W-:Y:S02]  /*149f0*/  SHF.R.U32.HI R25, RZ, 0x10, R35 ;  /* 0x00000010ff197819 */ /* 0x000fe40000011623 */
[----:B------:R-:W-:Y:S02]  /*14a00*/  PRMT R13, R13, 0x7054, R14 ;  /* 0x000070540d0d7816 */ /* 0x000fe4000000000e */
[----:B------:R-:W-:-:S02]  /*14a10*/  SHF.R.U32.HI R24, RZ, 0x10, R42 ;  /* 0x00000010ff187819 */ /* 0x000fc4000001162a */
[----:B------:R-:W-:Y:S02]  /*14a20*/  SHF.R.U32.HI R14, RZ, 0x10, R41 ;  /* 0x00000010ff0e7819 */ /* 0x000fe40000011629 */
[----:B------:R-:W-:Y:S02]  /*14a30*/  LOP3.LUT R25, R25, 0xff, RZ, 0xc0, !PT ;  /* 0x000000ff19197812 */ /* 0x000fe400078ec0ff */
[----:B------:R-:W-:Y:S02]  /*14a40*/  LOP3.LUT R24, R24, 0xff, RZ, 0xc0, !PT ;  /* 0x000000ff18187812 */ /* 0x000fe400078ec0ff */
[----:B------:R-:W-:Y:S02]  /*14a50*/  LOP3.LUT R14, R14, 0xff, RZ, 0xc0, !PT ;  /* 0x000000ff0e0e7812 */ /* 0x000fe400078ec0ff */
[----:B------:R-:W-:Y:S02]  /*14a60*/  PRMT R25, R25, 0x7054, R26 ;  /* 0x0000705419197816 */ /* 0x000fe4000000001a */
[----:B------:R-:W-:-:S02]  /*14a70*/  PRMT R31, R24, 0x7054, R31 ;  /* 0x00007054181f7816 */ /* 0x000fc4000000001f */
[----:B------:R-:W-:Y:S02]  /*14a80*/  SHF.R.U32.HI R26, RZ, 0x10, R43 ;  /* 0x00000010ff1a7819 */ /* 0x000fe4000001162b */
[----:B------:R-:W-:Y:S02]  /*14a90*/  LOP3.LUT R48, R31, 0xff000000, R42, 0xf8, !PT ;  /* 0xff0000001f307812 */ /* 0x000fe400078ef82a */
[----:B------:R-:W-:Y:S02]  /*14aa0*/  LOP3.LUT R26, R26, 0xff, RZ, 0xc0, !PT ;  /* 0x000000ff1a1a7812 */ /* 0x000fe400078ec0ff */
[----:B------:R-:W-:Y:S02]  /*14ab0*/  LOP3.LUT R34, R15, 0xff000000, R34, 0xf8, !PT ;  /* 0xff0000000f227812 */ /* 0x000fe400078ef822 */
[----:B------:R-:W-:Y:S02]  /*14ac0*/  PRMT R49, R26, 0x7054, R49 ;  /* 0x000070541a317816 */ /* 0x000fe40000000031 */
[----:B------:R-:W-:-:S02]  /*14ad0*/  LOP3.LUT R35, R25, 0xff000000, R35, 0xf8, !PT ;  /* 0xff00000019237812 */ /* 0x000fc400078ef823 */
[----:B------:R-:W-:Y:S02]  /*14ae0*/  LOP3.LUT R50, R49, 0xff000000, R43, 0xf8, !PT ;  /* 0xff00000031327812 */ /* 0x000fe400078ef82b */
[----:B--2---:R-:W-:Y:S02]  /*14af0*/  IADD3 R3, R0, R9, R11 ;  /* 0x0000000900037210 */ /* 0x004fe40007ffe00b */
[----:B------:R-:W-:Y:S01]  /*14b00*/  LOP3.LUT R0, R41, 0xff, RZ, 0xc0, !PT ;  /* 0x000000ff29007812 */ /* 0x000fe200078ec0ff */
[----:B---3--:R-:W0:Y:S03]  /*14b10*/  LDS.128 R8, [R61+0x20400] ;  /* 0x020400003d087984 */ /* 0x008e260000000c00 */
[----:B------:R-:W-:Y:S01]  /*14b20*/  PRMT R29, R5, 0x7604, R0 ;  /* 0x00007604051d7816 */ /* 0x000fe20000000000 */
[----:B------:R-:W-:Y:S01]  /*14b30*/  IMAD.IADD R0, R18, 0x1, R3 ;  /* 0x0000000112007824 */ /* 0x000fe200078e0203 */
[----:B------:R-:W-:-:S02]  /*14b40*/  SHF.R.U32.HI R3, RZ, 0x10, R32 ;  /* 0x00000010ff037819 */ /* 0x000fc40000011620 */
[----:B------:R-:W-:Y:S02]  /*14b50*/  PRMT R29, R14, 0x7054, R29 ;  /* 0x000070540e1d7816 */ /* 0x000fe4000000001d */
[----:B------:R-:W1:Y:S01]  /*14b60*/  LDS.128 R4, [R0+0x20400] ;  /* 0x0204000000047984 */ /* 0x000e620000000c00 */
[----:B------:R-:W-:Y:S02]  /*14b70*/  LOP3.LUT R3, R3, 0xff, RZ, 0xc0, !PT ;  /* 0x000000ff03037812 */ /* 0x000fe400078ec0ff */
[----:B------:R-:W-:Y:S02]  /*14b80*/  LOP3.LUT R41, R29, 0xff000000, R41, 0xf8, !PT ;  /* 0xff0000001d297812 */ /* 0x000fe400078ef829 */
[----:B------:R-:W-:Y:S02]  /*14b90*/  PRMT R3, R3, 0x7054, R12 ;  /* 0x0000705403037816 */ /* 0x000fe4000000000c */
[----:B------:R-:W-:Y:S02]  /*14ba0*/  SHF.R.U32.HI R12, RZ, 0x10, R40 ;  /* 0x00000010ff0c7819 */ /* 0x000fe40000011628 */
[----:B------:R-:W-:-:S02]  /*14bb0*/  LOP3.LUT R30, R3, 0xff000000, R32, 0xf8, !PT ;  /* 0xff000000031e7812 */ /* 0x000fc400078ef820 */
[----:B------:R-:W-:Y:S02]  /*14bc0*/  LOP3.LUT R32, R13, 0xff000000, R33, 0xf8, !PT ;  /* 0xff0000000d207812 */ /* 0x000fe400078ef821 */
[----:B------:R-:W-:Y:S02]  /*14bd0*/  LOP3.LUT R12, R12, 0xff, RZ, 0xc0, !PT ;  /* 0x000000ff0c0c7812 */ /* 0x000fe400078ec0ff */
[-C--:B------:R-:W-:Y:S02]  /*14be0*/  F2FP.F16.E4M3.UNPACK_B R31, R32.reuse ;  /* 0x00000020ff1f723e */ /* 0x080fe400020006ff */
[----:B------:R-:W-:Y:S02]  /*14bf0*/  PRMT R27, R12, 0x7054, R27 ;  /* 0x000070540c1b7816 */ /* 0x000fe4000000001b */
[-C--:B------:R-:W-:Y:S01]  /*14c00*/  F2FP.F16.E4M3.UNPACK_B R42, R41.reuse ;  /* 0x00000029ff2a723e */ /* 0x080fe200020006ff */
[--C-:B------:R-:W-:Y:S01]  /*14c10*/  HADD2.F32 R33, -RZ, R31.reuse.H0_H0 ;  /* 0x2000001fff217230 */ /* 0x100fe20000004100 */
[----:B------:R-:W-:Y:S01]  /*14c20*/  F2FP.F16.E4M3.UNPACK_B R41, R41.H1 ;  /* 0x00000029ff29723e */ /* 0x000fe200030006ff */
[----:B------:R-:W-:Y:S01]  /*14c30*/  HADD2.F32 R31, -RZ, R31.H1_H1 ;  /* 0x3000001fff1f7230 */ /* 0x000fe20000004100 */
[----:B------:R-:W-:Y:S01]  /*14c40*/  F2FP.F16.E4M3.UNPACK_B R32, R32.H1 ;  /* 0x00000020ff20723e */ /* 0x000fe200030006ff */
[----:B------:R-:W-:Y:S01]  /*14c50*/  HADD2.F32 R43, -RZ, R42.H0_H0 ;  /* 0x2000002aff2b7230 */ /* 0x000fe20000004100 */
[----:B------:R-:W-:-:S02]  /*14c60*/  LOP3.LUT R40, R27, 0xff000000, R40, 0xf8, !PT ;  /* 0xff0000001b287812 */ /* 0x000fc400078ef828 */
[----:B0-----:R-:W-:Y:S02]  /*14c70*/  F2FP.F16.E4M3.UNPACK_B R12, R9 ;  /* 0x00000009ff0c723e */ /* 0x001fe400020006ff */
[-C--:B------:R-:W-:Y:S02]  /*14c80*/  F2FP.F16.E4M3.UNPACK_B R14, R11.reuse ;  /* 0x0000000bff0e723e */ /* 0x080fe400020006ff */
[----:B------:R-:W-:Y:S02]  /*14c90*/  F2FP.F16.E4M3.UNPACK_B R15, R11.H1 ;  /* 0x0000000bff0f723e */ /* 0x000fe400030006ff */
[-C--:B------:R-:W-:Y:S02]  /*14ca0*/  F2FP.F16.E4M3.UNPACK_B R11, R10.reuse ;  /* 0x0000000aff0b723e */ /* 0x080fe400020006ff */
[-C--:B-1----:R-:W-:Y:S02]  /*14cb0*/  F2FP.F16.E4M3.UNPACK_B R24, R5.reuse ;  /* 0x00000005ff18723e */ /* 0x082fe400020006ff */
[----:B------:R-:W-:Y:S01]  /*14cc0*/  F2FP.F16.E4M3.UNPACK_B R13, R10.H1 ;  /* 0x0000000aff0d723e */ /* 0x000fe200030006ff */
[----:B------:R-:W-:Y:S01]  /*14cd0*/  HADD2.F32 R10, -RZ, R12.H0_H0 ;  /* 0x2000000cff0a7230 */ /* 0x000fe20000004100 */
[----:B------:R-:W-:Y:S01]  /*14ce0*/  F2FP.F16.E4M3.UNPACK_B R25, R5.H1 ;  /* 0x00000005ff19723e */ /* 0x000fe200030006ff */
[--C-:B------:R-:W-:Y:S01]  /*14cf0*/  HADD2.F32 R26, -RZ, R24.reuse.H0_H0 ;  /* 0x20000018ff1a7230 */ /* 0x100fe20000004100 */
[-C--:B------:R-:W-:Y:S01]  /*14d00*/  F2FP.F16.E4M3.UNPACK_B R28, R7.reuse ;  /* 0x00000007ff1c723e */ /* 0x080fe200020006ff */
[----:B------:R-:W-:Y:S01]  /*14d10*/  HADD2.F32 R24, -RZ, R24.H1_H1 ;  /* 0x30000018ff187230 */ /* 0x000fe20000004100 */
[----:B------:R-:W-:Y:S01]  /*14d20*/  F2FP.F16.E4M3.UNPACK_B R29, R7.H1 ;  /* 0x00000007ff1d723e */ /* 0x000fe200030006ff */
[----:B------:R-:W-:Y:S01]  /*14d30*/  HADD2.F32 R12, -RZ, R12.H1_H1 ;  /* 0x3000000cff0c7230 */ /* 0x000fe20000004100 */
[-C--:B------:R-:W-:Y:S01]  /*14d40*/  F2FP.F16.E4M3.UNPACK_B R5, R4.reuse ;  /* 0x00000004ff05723e */ /* 0x080fe200020006ff */
[C---:B------:R-:W-:Y:S01]  /*14d50*/  FMUL.FTZ R49, R26.reuse, R43 ;  /* 0x0000002b1a317220 */ /* 0x040fe20000410000 */
[----:B------:R-:W-:Y:S01]  /*14d60*/  F2FP.F16.E4M3.UNPACK_B R7, R4.H1 ;  /* 0x00000004ff07723e */ /* 0x000fe200030006ff */
[-C--:B------:R-:W-:Y:S01]  /*14d70*/  FMUL.FTZ R4, R26, R33.reuse ;  /* 0x000000211a047220 */ /* 0x080fe20000410000 */
[-C--:B------:R-:W-:Y:S01]  /*14d80*/  F2FP.F16.E4M3.UNPACK_B R26, R6.reuse ;  /* 0x00000006ff1a723e */ /* 0x080fe200020006ff */
[C---:B------:R-:W-:Y:S01]  /*14d90*/  FFMA.FTZ R51, R10.reuse, R33, -R49 ;  /* 0x000000210a337223 */ /* 0x040fe20000010831 */
[----:B------:R-:W-:Y:S01]  /*14da0*/  F2FP.F16.E4M3.UNPACK_B R27, R6.H1 ;  /* 0x00000006ff1b723e */ /* 0x000fe200030006ff */
[----:B------:R-:W-:Y:S01]  /*14db0*/  FFMA.FTZ R52, R10, R43, R4 ;  /* 0x0000002b0a347223 */ /* 0x000fe20000010004 */
[----:B------:R-:W-:Y:S01]  /*14dc0*/  HADD2.F32 R43, -RZ, R42.H1_H1 ;  /* 0x3000002aff2b7230 */ /* 0x000fe20000004100 */
[----:B------:R-:W-:Y:S01]  /*14dd0*/  F2FP.F16.E4M3.UNPACK_B R9, R9.H1 ;  /* 0x00000009ff09723e */ /* 0x000fe200030006ff */
[----:B------:R-:W-:Y:S01]  /*14de0*/  HADD2.F32 R49, -RZ, R41.H0_H0 ;  /* 0x20000029ff317230 */ /* 0x000fe20000004100 */
[----:B------:R-:W-:Y:S01]  /*14df0*/  F2FP.F16.E4M3.UNPACK_B R10, R35 ;  /* 0x00000023ff0a723e */ /* 0x000fe200020006ff */
[----:B------:R-:W-:-:S02]  /*14e00*/  HADD2.F32 R6, -RZ, R25.H0_H0 ;  /* 0x20000019ff067230 */ /* 0x000fc40000004100 */
[C---:B------:R-:W-:Y:S01]  /*14e10*/  FMUL.FTZ R53, R24.reuse, R43 ;  /* 0x0000002b18357220 */ /* 0x040fe20000410000 */
[----:B------:R-:W-:Y:S02]  /*14e20*/  HADD2.F32 R33, -RZ, R32.H0_H0 ;  /* 0x20000020ff217230 */ /* 0x000fe40000004100 */
[----:B------:R-:W-:Y:S01]  /*14e30*/  FMUL.FTZ R24, R24, R31 ;  /* 0x0000001f18187220 */ /* 0x000fe20000410000 */
[----:B------:R-:W-:Y:S02]  /*14e40*/  HADD2.F32 R4, -RZ, R9.H0_H0 ;  /* 0x20000009ff047230 */ /* 0x000fe40000004100 */
[----:B------:R-:W-:Y:S01]  /*14e50*/  FMUL.FTZ R55, R6, R49 ;  /* 0x0000003106377220 */ /* 0x000fe20000410000 */
[C---:B------:R-:W-:Y:S01]  /*14e60*/  FFMA.FTZ R42, R12.reuse, R31, -R53 ;  /* 0x0000001f0c2a7223 */ /* 0x040fe20000010835 */
[----:B------:R-:W-:Y:S01]  /*14e70*/  FFMA.FTZ R43, R12, R43, R24 ;  /* 0x0000002b0c2b7223 */ /* 0x000fe20000010018 */
[-C--:B------:R-:W-:Y:S01]  /*14e80*/  FMUL.FTZ R6, R6, R33.reuse ;  /* 0x0000002106067220 */ /* 0x080fe20000410000 */
[----:B------:R-:W-:Y:S01]  /*14e90*/  F2FP.F16.E4M3.UNPACK_B R24, R50 ;  /* 0x00000032ff18723e */ /* 0x000fe200020006ff */
[----:B------:R-:W-:Y:S01]  /*14ea0*/  FFMA.FTZ R55, R4, R33, -R55 ;  /* 0x0000002104377223 */ /* 0x000fe20000010837 */
[----:B------:R-:W-:-:S02]  /*14eb0*/  HADD2.F32 R12, -RZ, R41.H1_H1 ;  /* 0x30000029ff0c7230 */ /* 0x000fc40000004100 */
[----:B------:R-:W-:Y:S01]  /*14ec0*/  FFMA.FTZ R49, R4, R49, R6 ;  /* 0x0000003104317223 */ /* 0x000fe20000010006 */
[----:B------:R-:W-:Y:S01]  /*14ed0*/  HADD2.F32 R6, -RZ, R28.H0_H0 ;  /* 0x2000001cff067230 */ /* 0x000fe20000004100 */
[----:B------:R-:W-:Y:S01]  /*14ee0*/  F2FP.F16.E4M3.UNPACK_B R50, R50.H1 ;  /* 0x00000032ff32723e */ /* 0x000fe200030006ff */
[----:B------:R-:W-:Y:S01]  /*14ef0*/  HADD2.F32 R33, -RZ, R24.H0_H0 ;  /* 0x20000018ff217230 */ /* 0x000fe20000004100 */
[----:B------:R-:W-:Y:S01]  /*14f00*/  F2FP.F16.E4M3.UNPACK_B R35, R35.H1 ;  /* 0x00000023ff23723e */ /* 0x000fe200030006ff */
[----:B------:R-:W-:Y:S01]  /*14f10*/  HADD2.F32 R25, -RZ, R25.H1_H1 ;  /* 0x30000019ff197230 */ /* 0x000fe20000004100 */
[----:B------:R-:W-:Y:S01]  /*14f20*/  F2FP.F16.E4M3.UNPACK_B R3, R8 ;  /* 0x00000008ff03723e */ /* 0x000fe200020006ff */
[----:B------:R-:W-:Y:S02]  /*14f30*/  HADD2.F32 R31, -RZ, R10.H0_H0 ;  /* 0x2000000aff1f7230 */ /* 0x000fe40000004100 */
[----:B------:R-:W-:Y:S01]  /*14f40*/  FMUL.FTZ R41, R6, R33 ;  /* 0x0000002106297220 */ /* 0x000fe20000410000 */
[----:B------:R-:W-:-:S02]  /*14f50*/  HADD2.F32 R32, -RZ, R32.H1_H1 ;  /* 0x30000020ff207230 */ /* 0x000fc40000004100 */
[C---:B------:R-:W-:Y:S01]  /*14f60*/  FMUL.FTZ R54, R25.reuse, R12 ;  /* 0x0000000c19367220 */ /* 0x040fe20000410000 */
[----:B------:R-:W-:Y:S02]  /*14f70*/  HADD2.F32 R4, -RZ, R14.H0_H0 ;  /* 0x2000000eff047230 */ /* 0x000fe40000004100 */
[-C--:B------:R-:W-:Y:S01]  /*14f80*/  FMUL.FTZ R6, R6, R31.reuse ;  /* 0x0000001f06067220 */ /* 0x080fe20000410000 */
[----:B------:R-:W-:Y:S02]  /*14f90*/  HADD2.F32 R9, -RZ, R9.H1_H1 ;  /* 0x30000009ff097230 */ /* 0x000fe40000004100 */
[----:B------:R-:W-:Y:S01]  /*14fa0*/  FMUL.FTZ R25, R25, R32 ;  /* 0x0000002019197220 */ /* 0x000fe20000410000 */
[----:B------:R-:W-:Y:S02]  /*14fb0*/  HADD2.F32 R28, -RZ, R28.H1_H1 ;  /* 0x3000001cff1c7230 */ /* 0x000fe40000004100 */
[----:B------:R-:W-:Y:S01]  /*14fc0*/  FFMA.FTZ R41, R4, R31, -R41 ;  /* 0x0000001f04297223 */ /* 0x000fe20000010829 */
[----:B------:R-:W-:-:S02]  /*14fd0*/  HADD2.F32 R31, -RZ, R24.H1_H1 ;  /* 0x30000018ff1f7230 */ /* 0x000fc40000004100 */
[C---:B------:R-:W-:Y:S01]  /*14fe0*/  FFMA.FTZ R54, R9.reuse, R32, -R54 ;  /* 0x0000002009367223 */ /* 0x040fe20000010836 */
[----:B------:R-:W-:Y:S01]  /*14ff0*/  FFMA.FTZ R53, R4, R33, R6 ;  /* 0x0000002104357223 */ /* 0x000fe20000010006 */
[----:B------:R-:W-:Y:S01]  /*15000*/  FFMA.FTZ R32, R9, R12, R25 ;  /* 0x0000000c09207223 */ /* 0x000fe20000010019 */
[----:B------:R-:W-:Y:S02]  /*15010*/  HADD2.F32 R33, -RZ, R50.H0_H0 ;  /* 0x20000032ff217230 */ /* 0x000fe40000004100 */
[----:B------:R-:W-:Y:S01]  /*15020*/  FMUL.FTZ R57, R28, R31 ;  /* 0x0000001f1c397220 */ /* 0x000fe20000410000 */
[----:B------:R-:W-:Y:S01]  /*15030*/  HADD2.F32 R6, -RZ, R29.H0_H0 ;  /* 0x2000001dff067230 */ /* 0x000fe20000004100 */
[----:B------:R-:W-:Y:S01]  /*15040*/  F2FP.F16.E4M3.UNPACK_B R12, R40.H1 ;  /* 0x00000028ff0c723e */ /* 0x000fe200030006ff */
[----:B------:R-:W-:Y:S01]  /*15050*/  HADD2.F32 R9, -RZ, R10.H1_H1 ;  /* 0x3000000aff097230 */ /* 0x000fe20000004100 */
[----:B------:R-:W-:Y:S01]  /*15060*/  F2FP.F16.E4M3.UNPACK_B R8, R8.H1 ;  /* 0x00000008ff08723e */ /* 0x000fe200030006ff */
[----:B------:R-:W-:-:S02]  /*15070*/  HADD2.F32 R25, -RZ, R35.H0_H0 ;  /* 0x20000023ff197230 */ /* 0x000fc40000004100 */
[----:B------:R-:W-:Y:S01]  /*15080*/  FMUL.FTZ R59, R6, R33 ;  /* 0x00000021063b7220 */ /* 0x000fe20000410000 */
[----:B------:R-:W-:Y:S02]  /*15090*/  HADD2.F32 R14, -RZ, R14.H1_H1 ;  /* 0x3000000eff0e7230 */ /* 0x000fe40000004100 */
[----:B------:R-:W-:Y:S01]  /*150a0*/  FMUL.FTZ R28, R28, R9 ;  /* 0x000000091c1c7220 */ /* 0x000fe20000410000 */
[----:B------:R-:W-:Y:S02]  /*150b0*/  HADD2.F32 R4, -RZ, R15.H0_H0 ;  /* 0x2000000fff047230 */ /* 0x000fe40000004100 */
[----:B------:R-:W-:Y:S01]  /*150c0*/  FMUL.FTZ R6, R6, R25 ;  /* 0x0000001906067220 */ /* 0x000fe20000410000 */
[----:B------:R-:W-:Y:S02]  /*150d0*/  HADD2.F32 R10, -RZ, R35.H1_H1 ;  /* 0x30000023ff0a7230 */ /* 0x000fe40000004100 */
[C---:B------:R-:W-:Y:S01]  /*150e0*/  FFMA.FTZ R58, R14.reuse, R9, -R57 ;  /* 0x000000090e3a7223 */ /* 0x040fe20000010839 */
[----:B------:R-:W-:Y:S01]  /*150f0*/  F2FP.F16.E4M3.UNPACK_B R9, R30.H1 ;  /* 0x0000001eff09723e */ /* 0x000fe200030006ff */
[----:B------:R-:W-:Y:S01]  /*15100*/  FFMA.FTZ R60, R14, R31, R28 ;  /* 0x0000001f0e3c7223 */ /* 0x000fe2000001001c */
[----:B------:R-:W-:Y:S01]  /*15110*/  FFMA.FTZ R57, R4, R33, R6 ;  /* 0x0000002104397223 */ /* 0x000fe20000010006 */
[----:B------:R-:W-:-:S02]  /*15120*/  HADD2.F32 R50, -RZ, R50.H1_H1 ;  /* 0x30000032ff327230 */ /* 0x000fc40000004100 */
[----:B------:R-:W-:Y:S01]  /*15130*/  FFMA.FTZ R59, R4, R25, -R59 ;  /* 0x00000019043b7223 */ /* 0x000fe2000001083b */
[----:B------:R-:W-:Y:S01]  /*15140*/  HADD2.F32 R29, -RZ, R29.H1_H1 ;  /* 0x3000001dff1d7230 */ /* 0x000fe20000004100 */
[----:B------:R-:W-:Y:S01]  /*15150*/  F2FP.F16.E4M3.UNPACK_B R40, R40 ;  /* 0x00000028ff28723e */ /* 0x000fe200020006ff */
[----:B------:R-:W-:Y:S01]  /*15160*/  HADD2.F32 R31, -RZ, R12.H0_H0 ;  /* 0x2000000cff1f7230 */ /* 0x000fe20000004100 */
[----:B------:R-:W-:Y:S01]  /*15170*/  F2FP.F16.E4M3.UNPACK_B R30, R30 ;  /* 0x0000001eff1e723e */ /* 0x000fe200020006ff */
        /* <DEDUP_REMOVED lines=9> */
[C---:B------:R-:W-:Y:S01]  /*15210*/  FFMA.FTZ R29, R4.reuse, R25, -R29 ;  /* 0x00000019041d7223 */ /* 0x040fe2000001081d */
[----:B------:R-:W-:Y:S02]  /*15220*/  HADD2.F32 R15, -RZ, R15.H1_H1 ;  /* 0x3000000fff0f7230 */ /* 0x000fe40000004100 */
[----:B------:R-:W-:Y:S01]  /*15230*/  FFMA.FTZ R31, R4, R31, R6 ;  /* 0x0000001f041f7223 */ /* 0x000fe20000010006 */
[----:B------:R-:W-:-:S02]  /*15240*/  HADD2.F32 R9, -RZ, R9.H1_H1 ;  /* 0x30000009ff097230 */ /* 0x000fc40000004100 */
[----:B------:R-:W-:Y:S01]  /*15250*/  FMUL.FTZ R25, R7, R12 ;  /* 0x0000000c07197220 */ /* 0x000fe20000410000 */
        /* <DEDUP_REMOVED lines=8> */
[----:B------:R-:W-:-:S02]  /*152e0*/  HADD2.F32 R7, -RZ, R30.H0_H0 ;  /* 0x2000001eff077230 */ /* 0x000fc40000004100 */
[----:B------:R-:W-:Y:S02]  /*152f0*/  HADD2.F32 R4, -RZ, R3.H0_H0 ;  /* 0x20000003ff047230 */ /* 0x000fe40000004100 */
[C---:B------:R-:W-:Y:S01]  /*15300*/  FMUL.FTZ R9, R6.reuse, R15 ;  /* 0x0000000f06097220 */ /* 0x040fe20000410000 */
[----:B------:R-:W-:Y:S02]  /*15310*/  HADD2.F32 R40, -RZ, R40.H1_H1 ;  /* 0x30000028ff287230 */ /* 0x000fe40000004100 */
[-C--:B------:R-:W-:Y:S01]  /*15320*/  FMUL.FTZ R25, R6, R7.reuse ;  /* 0x0000000706197220 */ /* 0x080fe20000410000 */
[----:B------:R-:W-:Y:S02]  /*15330*/  HADD2.F32 R5, -RZ, R5.H1_H1 ;  /* 0x30000005ff057230 */ /* 0x000fe40000004100 */
[----:B------:R-:W-:Y:S01]  /*15340*/  FFMA.FTZ R12, R4, R7, -R9 ;  /* 0x00000007040c7223 */ /* 0x000fe20000010809 */
[----:B------:R-:W-:Y:S01]  /*15350*/  HADD2.F32 R30, -RZ, R30.H1_H1 ;  /* 0x3000001eff1e7230 */ /* 0x000fe20000004100 */
[----:B------:R-:W-:Y:S01]  /*15360*/  F2FP.F16.E4M3.UNPACK_B R7, R48.H1 ;  /* 0x00000030ff07723e */ /* 0x000fe200030006ff */
[----:B------:R-:W-:-:S02]  /*15370*/  HADD2.F32 R3, -RZ, R3.H1_H1 ;  /* 0x30000003ff037230 */ /* 0x000fc40000004100 */
[C---:B------:R-:W-:Y:S01]  /*15380*/  FMUL.FTZ R8, R5.reuse, R40 ;  /* 0x0000002805087220 */ /* 0x040fe20000410000 */
[----:B------:R-:W-:Y:S01]  /*15390*/  FFMA.FTZ R25, R4, R15, R25 ;  /* 0x0000000f04197223 */ /* 0x000fe20000010019 */
[----:B------:R-:W-:Y:S01]  /*153a0*/  F2FP.F16.E4M3.UNPACK_B R6, R34.H1 ;  /* 0x00000022ff06723e */ /* 0x000fe200030006ff */
[-C--:B------:R-:W-:Y:S01]  /*153b0*/  FMUL.FTZ R5, R5, R30.reuse ;  /* 0x0000001e05057220 */ /* 0x080fe20000410000 */
[C---:B------:R-:W-:Y:S01]  /*153c0*/  FFMA.FTZ R15, R3.reuse, R30, -R8 ;  /* 0x0000001e030f7223 */ /* 0x040fe20000010808 */
[----:B------:R-:W-:Y:S01]  /*153d0*/  HADD2.F32 R8, -RZ, R7.H0_H0 ;  /* 0x20000007ff087230 */ /* 0x000fe20000004100 */
[----:B------:R-:W-:Y:S01]  /*153e0*/  F2FP.F16.E4M3.UNPACK_B R34, R34 ;  /* 0x00000022ff22723e */ /* 0x000fe200020006ff */
[----:B------:R-:W-:Y:S02]  /*153f0*/  HADD2.F32 R4, -RZ, R27.H0_H0 ;  /* 0x2000001bff047230 */ /* 0x000fe40000004100 */
[----:B------:R-:W-:Y:S01]  /*15400*/  FFMA.FTZ R40, R3, R40, R5 ;  /* 0x0000002803287223 */ /* 0x000fe20000010005 */
[----:B------:R-:W-:Y:S01]  /*15410*/  HADD2.F32 R5, -RZ, R6.H0_H0 ;  /* 0x20000006ff057230 */ /* 0x000fe20000004100 */
[----:B------:R-:W-:Y:S01]  /*15420*/  F2FP.F16.E4M3.UNPACK_B R48, R48 ;  /* 0x00000030ff30723e */ /* 0x000fe200020006ff */
[----:B------:R-:W-:-:S02]  /*15430*/  HADD2.F32 R3, -RZ, R13.H0_H0 ;  /* 0x2000000dff037230 */ /* 0x000fc40000004100 */
[C---:B------:R-:W-:Y:S01]  /*15440*/  FMUL.FTZ R28, R4.reuse, R8 ;  /* 0x00000008041c7220 */ /* 0x040fe20000410000 */
[----:B------:R-:W-:Y:S02]  /*15450*/  HADD2.F32 R10, -RZ, R7.H1_H1 ;  /* 0x30000007ff0a7230 */ /* 0x000fe40000004100 */
[-C--:B------:R-:W-:Y:S01]  /*15460*/  FMUL.FTZ R4, R4, R5.reuse ;  /* 0x0000000504047220 */ /* 0x080fe20000410000 */
[----:B------:R-:W-:Y:S02]  /*15470*/  HADD2.F32 R27, -RZ, R27.H1_H1 ;  /* 0x3000001bff1b7230 */ /* 0x000fe40000004100 */
[----:B------:R-:W-:Y:S01]  /*15480*/  FFMA.FTZ R28, R3, R5, -R28 ;  /* 0x00000005031c7223 */ /* 0x000fe2000001081c */
[----:B------:R-:W-:Y:S02]  /*15490*/  HADD2.F32 R6, -RZ, R6.H1_H1 ;  /* 0x30000006ff067230 */ /* 0x000fe40000004100 */
[----:B------:R-:W-:Y:S02]  /*154a0*/  HADD2.F32 R13, -RZ, R13.H1_H1 ;  /* 0x3000000dff0d7230 */ /* 0x000fe40000004100 */
[C---:B------:R-:W-:Y:S01]  /*154b0*/  FMUL.FTZ R30, R27.reuse, R10 ;  /* 0x0000000a1b1e7220 */ /* 0x040fe20000410000 */
[----:B------:R-:W-:Y:S01]  /*154c0*/  FMUL.FTZ R5, R27, R6 ;  /* 0x000000061b057220 */ /* 0x000fe20000410000 */
[----:B------:R-:W-:-:S02]  /*154d0*/  FFMA.FTZ R27, R3, R8, R4 ;  /* 0x00000008031b7223 */ /* 0x000fc40000010004 */
[C---:B------:R-:W-:Y:S01]  /*154e0*/  FFMA.FTZ R33, R13.reuse, R6, -R30 ;  /* 0x000000060d217223 */ /* 0x040fe2000001081e */
[----:B------:R-:W-:Y:S02]  /*154f0*/  HADD2.F32 R6, -RZ, R48.H0_H0 ;  /* 0x20000030ff067230 */ /* 0x000fe40000004100 */
[----:B------:R-:W-:Y:S01]  /*15500*/  FFMA.FTZ R30, R13, R10, R5 ;  /* 0x0000000a0d1e7223 */ /* 0x000fe20000010005 */
[----:B------:R-:W-:Y:S02]  /*15510*/  HADD2.F32 R5, -RZ, R34.H0_H0 ;  /* 0x20000022ff057230 */ /* 0x000fe40000004100 */
[----:B------:R-:W-:Y:S02]  /*15520*/  HADD2.F32 R4, -RZ, R26.H0_H0 ;  /* 0x2000001aff047230 */ /* 0x000fe40000004100 */
[----:B------:R-:W-:Y:S01]  /*15530*/  HADD2.F32 R48, -RZ, R48.H1_H1 ;  /* 0x30000030ff307230 */ /* 0x000fe20000004100 */
[----:B------:R-:W-:Y:S01]  /*15540*/  F2FP.SATFINITE.E4M3.F32.PACK_AB_MERGE_C R27, R30, R27, RZ ;  /* 0x0000001b1e1b723e */ /* 0x000fe200048070ff */
[----:B------:R-:W-:-:S02]  /*15550*/  HADD2.F32 R26, -RZ, R26.H1_H1 ;  /* 0x3000001aff1a7230 */ /* 0x000fc40000004100 */
[C---:B------:R-:W-:Y:S01]  /*15560*/  FMUL.FTZ R8, R4.reuse, R6 ;  /* 0x0000000604087220 */ /* 0x040fe20000410000 */
[----:B------:R-:W-:Y:S02]  /*15570*/  HADD2.F32 R34, -RZ, R34.H1_H1 ;  /* 0x30000022ff227230 */ /* 0x000fe40000004100 */
        /* <DEDUP_REMOVED lines=26> */
.L_x_2350:
[----:B------:R-:W-:Y:S05]  /*15720*/  BSYNC B1 ;  /* 0x0000000000017941 */ /* 0x000fea0003800000 */
.L_x_2349:
[----:B------:R-:W-:Y:S05]  /*15730*/  @P0 BRA `(.L_x_2324) ;  /* 0x0000000c00ec0947 */ /* 0x000fea0003800000 */
[----:B-----5:R-:W4:Y:S04]  /*15740*/  LDL R24, [R1+0x28] ;  /* 0x0000280001187983 */ /* 0x020f280000100800 */
[----:B------:R-:W4:Y:S01]  /*15750*/  LDL R49, [R1+0x50] ;  /* 0x0000500001317983 */ /* 0x000f220000100800 */
[----:B-123--:R-:W-:Y:S02]  /*15760*/  SHF.R.U32.HI R0, RZ, 0x8, R36 ;  /* 0x00000008ff007819 */ /* 0x00efe40000011624 */
[----:B------:R-:W-:Y:S02]  /*15770*/  SHF.R.U32.HI R4, RZ, 0x8, R37 ;  /* 0x00000008ff047819 */ /* 0x000fe40000011625 */
[----:B0-----:R-:W-:Y:S02]  /*15780*/  LOP3.LUT R3, R36, 0xff, RZ, 0xc0, !PT ;  /* 0x000000ff24037812 */ /* 0x001fe400078ec0ff */
[----:B------:R-:W-:-:S02]  /*15790*/  LOP3.LUT R0, R0, 0xff, RZ, 0xc0, !PT ;  /* 0x000000ff00007812 */ /* 0x000fc400078ec0ff */
[----:B------:R-:W-:Y:S02]  /*157a0*/  LOP3.LUT R5, R37, 0xff, RZ, 0xc0, !PT ;  /* 0x000000ff25057812 */ /* 0x000fe400078ec0ff */
[----:B------:R-:W-:Y:S02]  /*157b0*/  LOP3.LUT R4, R4, 0xff, RZ, 0xc0, !PT ;  /* 0x000000ff04047812 */ /* 0x000fe400078ec0ff */
[----:B------:R-:W-:Y:S02]  /*157c0*/  LEA.HI R20, R21, R20, RZ, 0x1c ;  /* 0x0000001415147211 */ /* 0x000fe400078fe0ff */
[----:B------:R-:W-:Y:S02]  /*157d0*/  PRMT R13, R0, 0x7604, R3 ;  /* 0x00007604000d7816 */ /* 0x000fe40000000003 */
        /* <DEDUP_REMOVED lines=10> */
[----:B------:R-:W-:Y:S01]  /*15880*/  SHF.R.U32.HI R3, RZ, 0x8, R39 ;  /* 0x00000008ff037819 */ /* 0x000fe20000011627 */
[----:B------:R-:W-:Y:S01]  /*15890*/  IMAD.SHL.U32 R7, R7, 0x800, RZ ;  /* 0x0000080007077824 */ /* 0x000fe200078e00ff */
[----:B------:R-:W-:Y:S02]  /*158a0*/  LOP3.LUT R0, R9, 0x70, R0, 0xf8, !PT ;  /* 0x0000007009007812 */ /* 0x000fe400078ef800 */
        /* <DEDUP_REMOVED lines=11> */
[----:B------:R-:W-:Y:S02]  /*15960*/  SHF.R.U32.HI R26, RZ, 0x8, R47 ;  /* 0x00000008ff1a7819 */ /* 0x000fe4000001162f */
[----:B------:R-:W-:Y:S02]  /*15970*/  LOP3.LUT R20, R45, 0xff, RZ, 0xc0, !PT ;  /* 0x000000ff2d147812 */ /* 0x000fe400078ec0ff */
[----:B------:R-:W-:Y:S02]  /*15980*/  LOP3.LUT R27, R47, 0xff, RZ, 0xc0, !PT ;  /* 0x000000ff2f1b7812 */ /* 0x000fe400078ec0ff */
[----:B------:R-:W-:-:S02]  /*15990*/  LOP3.LUT R26, R26, 0xff, RZ, 0xc0, !PT ;  /* 0x000000ff1a1a7812 */ /* 0x000fc400078ec0ff */
[----:B------:R-:W-:Y:S02]  /*159a0*/  SHF.R.U32.HI R21, RZ, 0x8, R46 ;  /* 0x00000008ff157819 */ /* 0x000fe4000001162e */
[----:B------:R-:W-:Y:S02]  /*159b0*/  PRMT R26, R26, 0x7604, R27 ;  /* 0x000076041a1a7816 */ /* 0x000fe4000000001b */
[----:B------:R-:W-:Y:S02]  /*159c0*/  SHF.R.U32.HI R27, RZ, 0x10, R45 ;  /* 0x00000010ff1b7819 */ /* 0x000fe4000001162d */
[----:B------:R-:W-:Y:S02]  /*159d0*/  LOP3.LUT R21, R21, 0xff, RZ, 0xc0, !PT ;  /* 0x000000ff15157812 */ /* 0x000fe400078ec0ff */
[----:B------:R-:W-:Y:S02]  /*159e0*/  SHF.L.U32 R27, R27, 0x10, RZ ;  /* 0x000000101b1b7819 */ /* 0x000fe400000006ff */
[----:B------:R-:W-:-:S02]  /*159f0*/  SHF.R.U32.HI R31, RZ, 0x10, R47 ;  /* 0x00000010ff1f7819 */ /* 0x000fc4000001162f */
[----:B------:R-:W-:Y:S02]  /*15a00*/  LOP3.LUT R13, R13, 0xff0000, R36, 0xf8, !PT ;  /* 0x00ff00000d0d7812 */ /* 0x000fe400078ef824 */
[----:B------:R-:W-:Y:S01]  /*15a10*/  LOP3.LUT R25, R25, 0xff0000, R44, 0xf8, !PT ;  /* 0x00ff000019197812 */ /* 0x000fe200078ef82c */
[----:B------:R-:W-:Y:S01]  /*15a20*/  IMAD.U32 R31, R31, 0x10000, RZ ;  /* 0x000100001f1f7824 */ /* 0x000fe200078e00ff */
[----:B------:R-:W-:Y:S02]  /*15a30*/  LOP3.LUT R28, R13, 0xff000000, R36, 0xf8, !PT ;  /* 0xff0000000d1c7812 */ /* 0x000fe400078ef824 */
[----:B------:R-:W-:Y:S02]  /*15a40*/  LOP3.LUT R32, R25, 0xff000000, R44, 0xf8, !PT ;  /* 0xff00000019207812 */ /* 0x000fe400078ef82c */
[----:B------:R-:W-:Y:S02]  /*15a50*/  LOP3.LUT R31, R26, 0xff0000, R31, 0xf8, !PT ;  /* 0x00ff00001a1f7812 */ /* 0x000fe400078ef81f */
[----:B------:R-:W-:-:S04]  /*15a60*/  LOP3.LUT R15, R15, 0xff0000, R38, 0xf8, !PT ;  /* 0x00ff00000f0f7812 */ /* 0x000fc800078ef826 */
[----:B------:R-:W-:Y:S02]  /*15a70*/  LOP3.LUT R30, R15, 0xff000000, R38, 0xf8, !PT ;  /* 0xff0000000f1e7812 */ /* 0x000fe400078ef826 */
[----:B----4-:R-:W-:Y:S02]  /*15a80*/  IADD3 R3, R0, R7, R24 ;  /* 0x0000000700037210 */ /* 0x010fe40007ffe018 */
[----:B------:R-:W-:Y:S01]  /*15a90*/  LOP3.LUT R24, R46, 0xff, RZ, 0xc0, !PT ;  /* 0x000000ff2e187812 */ /* 0x000fe200078ec0ff */
[----:B------:R-:W0:Y:S02]  /*15aa0*/  LDS.128 R8, [R49+0x20400] ;  /* 0x0204000031087984 */ /* 0x000e240000000c00 */
[----:B------:R-:W-:Y:S01]  /*15ab0*/  IMAD.IADD R0, R18, 0x1, R3 ;  /* 0x0000000112007824 */ /* 0x000fe200078e0203 */
[----:B------:R-:W-:Y:S02]  /*15ac0*/  LOP3.LUT R3, R4, 0xff, RZ, 0xc0, !PT ;  /* 0x000000ff04037812 */ /* 0x000fe400078ec0ff */
[----:B------:R-:W-:-:S02]  /*15ad0*/  PRMT R29, R21, 0x7604, R24 ;  /* 0x00007604151d7816 */ /* 0x000fc40000000018 */
[----:B------:R-:W1:Y:S01]  /*15ae0*/  LDS.128 R4, [R0+0x20400] ;  /* 0x0204000000047984 */ /* 0x000e620000000c00 */
[----:B------:R-:W-:Y:S02]  /*15af0*/  PRMT R20, R3, 0x7604, R20 ;  /* 0x0000760403147816 */ /* 0x000fe40000000014 */
[----:B------:R-:W-:Y:S02]  /*15b00*/  SHF.R.U32.HI R3, RZ, 0x10, R37 ;  /* 0x00000010ff037819 */ /* 0x000fe40000011625 */
[----:B------:R-:W-:Y:S02]  /*15b10*/  SHF.R.U32.HI R21, RZ, 0x10, R39 ;  /* 0x00000010ff157819 */ /* 0x000fe40000011627 */
[----:B------:R-:W-:Y:S01]  /*15b20*/  LOP3.LUT R27, R20, 0xff0000, R27, 0xf8, !PT ;  /* 0x00ff0000141b7812 */ /* 0x000fe200078ef81b */
[----:B------:R-:W-:Y:S01]  /*15b30*/  IMAD.U32 R3, R3, 0x10000, RZ ;  /* 0x0001000003037824 */ /* 0x000fe200078e00ff */
[----:B------:R-:W-:Y:S01]  /*15b40*/  LOP3.LUT R29, R29, 0xff0000, R46, 0xf8, !PT ;  /* 0x00ff00001d1d7812 */ /* 0x000fe200078ef82e */
[----:B------:R-:W-:Y:S01]  /*15b50*/  IMAD.U32 R21, R21, 0x10000, RZ ;  /* 0x0001000015157824 */ /* 0x000fe200078e00ff */
[----:B------:R-:W-:-:S02]  /*15b60*/  LOP3.LUT R44, R27, 0xff000000, R45, 0xf8, !PT ;  /* 0xff0000001b2c7812 */ /* 0x000fc400078ef82d */
[----:B------:R-:W-:Y:S02]  /*15b70*/  LOP3.LUT R3, R12, 0xff0000, R3, 0xf8, !PT ;  /* 0x00ff00000c037812 */ /* 0x000fe400078ef803 */
[----:B------:R-:W-:Y:S02]  /*15b80*/  LOP3.LUT R34, R29, 0xff000000, R46, 0xf8, !PT ;  /* 0xff0000001d227812 */ /* 0x000fe400078ef82e */
[----:B------:R-:W-:Y:S02]  /*15b90*/  LOP3.LUT R36, R3, 0xff000000, R37, 0xf8, !PT ;  /* 0xff00000003247812 */ /* 0x000fe400078ef825 */
[----:B------:R-:W-:Y:S02]  /*15ba0*/  F2FP.F16.E4M3.UNPACK_B R33, R44 ;  /* 0x0000002cff21723e */ /* 0x000fe400020006ff */
[----:B------:R-:W-:Y:S02]  /*15bb0*/  F2FP.F16.E4M3.UNPACK_B R29, R36 ;  /* 0x00000024ff1d723e */ /* 0x000fe400020006ff */
[----:B------:R-:W-:Y:S01]  /*15bc0*/  LOP3.LUT R21, R14, 0xff0000, R21, 0xf8, !PT ;  /* 0x00ff00000e157812 */ /* 0x000fe200078ef815 */
[----:B------:R-:W-:Y:S01]  /*15bd0*/  HADD2.F32 R35, -RZ, R33.H0_H0 ;  /* 0x20000021ff237230 */ /* 0x000fe20000004100 */
[----:B------:R-:W-:Y:S01]  /*15be0*/  LOP3.LUT R46, R31, 0xff000000, R47, 0xf8, !PT ;  /* 0xff0000001f2e7812 */ /* 0x000fe200078ef82f */
[--C-:B------:R-:W-:Y:S01]  /*15bf0*/  HADD2.F32 R31, -RZ, R29.reuse.H0_H0 ;  /* 0x2000001dff1f7230 */ /* 0x100fe20000004100 */
[----:B------:R-:W-:Y:S01]  /*15c00*/  LOP3.LUT R38, R21, 0xff000000, R39, 0xf8, !PT ;  /* 0xff00000015267812 */ /* 0x000fe200078ef827 */
[----:B------:R-:W-:Y:S01]  /*15c10*/  HADD2.F32 R29, -RZ, R29.H1_H1 ;  /* 0x3000001dff1d7230 */ /* 0x000fe20000004100 */
[----:B------:R-:W-:Y:S01]  /*15c20*/  F2FP.F16.E4M3.UNPACK_B R44, R44.H1 ;  /* 0x0000002cff2c723e */ /* 0x000fe200030006ff */
[----:B------:R-:W-:Y:S01]  /*15c30*/  HADD2.F32 R33, -RZ, R33.H1_H1 ;  /* 0x30000021ff217230 */ /* 0x000fe20000004100 */
[----:B------:R-:W-:-:S02]  /*15c40*/  F2FP.F16.E4M3.UNPACK_B R36, R36.H1 ;  /* 0x00000024ff24723e */ /* 0x000fc400030006ff */
[----:B0-----:R-:W-:Y:S02]  /*15c50*/  F2FP.F16.E4M3.UNPACK_B R12, R9 ;  /* 0x00000009ff0c723e */ /* 0x001fe400020006ff */
        /* <DEDUP_REMOVED lines=8> */
[-C--:B------:R-:W-:Y:S01]  /*15ce0*/  F2FP.F16.E4M3.UNPACK_B R26, R7.reuse ;  /* 0x00000007ff1a723e */ /* 0x080fe200020006ff */
[----:B------:R-:W-:Y:S01]  /*15cf0*/  HADD2.F32 R20, -RZ, R20.H1_H1 ;  /* 0x30000014ff147230 */ /* 0x000fe20000004100 */
[----:B------:R-:W-:Y:S01]  /*15d00*/  F2FP.F16.E4M3.UNPACK_B R27, R7.H1 ;  /* 0x00000007ff1b723e */ /* 0x000fe200030006ff */
[C---:B------:R-:W-:Y:S01]  /*15d10*/  FMUL.FTZ R37, R24.reuse, R35 ;  /* 0x0000002318257220 */ /* 0x040fe20000410000 */
[-C--:B------:R-:W-:Y:S01]  /*15d20*/  F2FP.F16.E4M3.UNPACK_B R5, R4.reuse ;  /* 0x00000004ff05723e */ /* 0x080fe200020006ff */
[----:B------:R-:W-:Y:S01]  /*15d30*/  HADD2.F32 R12, -RZ, R12.H1_H1 ;  /* 0x3000000cff0c7230 */ /* 0x000fe20000004100 */
[----:B------:R-:W-:Y:S01]  /*15d40*/  F2FP.F16.E4M3.UNPACK_B R7, R4.H1 ;  /* 0x00000004ff07723e */ /* 0x000fe200030006ff */
[-C--:B------:R-:W-:Y:S01]  /*15d50*/  FMUL.FTZ R4, R24, R31.reuse ;  /* 0x0000001f18047220 */ /* 0x080fe20000410000 */
[-C--:B------:R-:W-:Y:S01]  /*15d60*/  F2FP.F16.E4M3.UNPACK_B R24, R6.reuse ;  /* 0x00000006ff18723e */ /* 0x080fe200020006ff */
[C---:B------:R-:W-:Y:S01]  /*15d70*/  FFMA.FTZ R37, R10.reuse, R31, -R37 ;  /* 0x0000001f0a257223 */ /* 0x040fe20000010825 */
[----:B------:R-:W-:Y:S01]  /*15d80*/  F2FP.F16.E4M3.UNPACK_B R25, R6.H1 ;  /* 0x00000006ff19723e */ /* 0x000fe200030006ff */
[----:B------:R-:W-:Y:S01]  /*15d90*/  FFMA.FTZ R39, R10, R35, R4 ;  /* 0x000000230a277223 */ /* 0x000fe20000010004 */
[----:B------:R-:W-:Y:S01]  /*15da0*/  F2FP.F16.E4M3.UNPACK_B R9, R9.H1 ;  /* 0x00000009ff09723e */ /* 0x000fe200030006ff */
[----:B------:R-:W-:-:S02]  /*15db0*/  HADD2.F32 R35, -RZ, R44.H0_H0 ;  /* 0x2000002cff237230 */ /* 0x000fc40000004100 */
[C---:B------:R-:W-:Y:S01]  /*15dc0*/  FMUL.FTZ R41, R20.reuse, R33 ;  /* 0x0000002114297220 */ /* 0x040fe20000410000 */
[----:B------:R-:W-:Y:S02]  /*15dd0*/  HADD2.F32 R6, -RZ, R21.H0_H0 ;  /* 0x20000015ff067230 */ /* 0x000fe40000004100 */
[-C--:B------:R-:W-:Y:S01]  /*15de0*/  FMUL.FTZ R10, R20, R29.reuse ;  /* 0x0000001d140a7220 */ /* 0x080fe20000410000 */
[----:B------:R-:W-:Y:S02]  /*15df0*/  HADD2.F32 R31, -RZ, R36.H0_H0 ;  /* 0x20000024ff1f7230 */ /* 0x000fe40000004100 */
[----:B------:R-:W-:Y:S01]  /*15e00*/  FFMA.FTZ R20, R12, R29, -R41 ;  /* 0x0000001d0c147223 */ /* 0x000fe20000010829 */
[----:B------:R-:W-:Y:S02]  /*15e10*/  HADD2.F32 R4, -RZ, R9.H0_H0 ;  /* 0x20000009ff047230 */ /* 0x000fe40000004100 */
[----:B------:R-:W-:Y:S01]  /*15e20*/  FMUL.FTZ R43, R6, R35 ;  /* 0x00000023062b7220 */ /* 0x000fe20000410000 */
[----:B------:R-:W-:Y:S01]  /*15e30*/  FFMA.FTZ R40, R12, R33, R10 ;  /* 0x000000210c287223 */ /* 0x000fe2000001000a */
[-C--:B------:R-:W-:Y:S01]  /*15e40*/  FMUL.FTZ R6, R6, R31.reuse ;  /* 0x0000001f06067220 */ /* 0x080fe20000410000 */
[----:B------:R-:W-:Y:S01]  /*15e50*/  F2FP.F16.E4M3.UNPACK_B R12, R46 ;  /* 0x0000002eff0c723e */ /* 0x000fe200020006ff */
[C---:B------:R-:W-:Y:S01]  /*15e60*/  FFMA.FTZ R43, R4.reuse, R31, -R43 ;  /* 0x0000001f042b7223 */ /* 0x040fe2000001082b */
[----:B------:R-:W-:Y:S01]  /*15e70*/  F2FP.F16.E4M3.UNPACK_B R10, R38 ;  /* 0x00000026ff0a723e */ /* 0x000fe200020006ff */
[----:B------:R-:W-:Y:S01]  /*15e80*/  FFMA.FTZ R35, R4, R35, R6 ;  /* 0x0000002304237223 */ /* 0x000fe20000010006 */
[----:B------:R-:W-:Y:S01]  /*15e90*/  HADD2.F32 R6, -RZ, R26.H0_H0 ;  /* 0x2000001aff067230 */ /* 0x000fe20000004100 */
[----:B------:R-:W-:Y:S01]  /*15ea0*/  F2FP.F16.E4M3.UNPACK_B R46, R46.H1 ;  /* 0x0000002eff2e723e */ /* 0x000fe200030006ff */
[----:B------:R-:W-:Y:S01]  /*15eb0*/  HADD2.F32 R31, -RZ, R12.H0_H0 ;  /* 0x2000000cff1f7230 */ /* 0x000fe20000004100 */
[----:B------:R-:W-:Y:S01]  /*15ec0*/  F2FP.F16.E4M3.UNPACK_B R38, R38.H1 ;  /* 0x00000026ff26723e */ /* 0x000fe200030006ff */
[----:B------:R-:W-:Y:S01]  /*15ed0*/  HADD2.F32 R44, -RZ, R44.H1_H1 ;  /* 0x3000002cff2c7230 */ /* 0x000fe20000004100 */
[----:B------:R-:W-:Y:S01]  /*15ee0*/  F2FP.F16.E4M3.UNPACK_B R3, R8 ;  /* 0x00000008ff03723e */ /* 0x000fe200020006ff */
[----:B------:R-:W-:-:S02]  /*15ef0*/  HADD2.F32 R21, -RZ, R21.H1_H1 ;  /* 0x30000015ff157230 */ /* 0x000fc40000004100 */
[C---:B------:R-:W-:Y:S01]  /*15f00*/  FMUL.FTZ R33, R6.reuse, R31 ;  /* 0x0000001f06217220 */ /* 0x040fe20000410000 */
[----:B------:R-:W-:Y:S01]  /*15f10*/  HADD2.F32 R29, -RZ, R10.H0_H0 ;  /* 0x2000000aff1d7230 */ /* 0x000fe20000004100 */
[----:B------:R-:W-:Y:S01]  /*15f20*/  F2FP.F16.E4M3.UNPACK_B R8, R8.H1 ;  /* 0x00000008ff08723e */ /* 0x000fe200030006ff */
[----:B------:R-:W-:Y:S02]  /*15f30*/  HADD2.F32 R36, -RZ, R36.H1_H1 ;  /* 0x30000024ff247230 */ /* 0x000fe40000004100 */
[C---:B------:R-:W-:Y:S01]  /*15f40*/  FMUL.FTZ R42, R21.reuse, R44 ;  /* 0x0000002c152a7220 */ /* 0x040fe20000410000 */
[----:B------:R-:W-:Y:S02]  /*15f50*/  HADD2.F32 R4, -RZ, R14.H0_H0 ;  /* 0x2000000eff047230 */ /* 0x000fe40000004100 */
[----:B------:R-:W-:Y:S01]  /*15f60*/  FMUL.FTZ R6, R6, R29 ;  /* 0x0000001d06067220 */ /* 0x000fe20000410000 */
[----:B------:R-:W-:Y:S02]  /*15f70*/  HADD2.F32 R9, -RZ, R9.H1_H1 ;  /* 0x30000009ff097230 */ /* 0x000fe40000004100 */
[----:B------:R-:W-:Y:S01]  /*15f80*/  FMUL.FTZ R21, R21, R36 ;  /* 0x0000002415157220 */ /* 0x000fe20000410000 */
[----:B------:R-:W-:-:S02]  /*15f90*/  HADD2.F32 R26, -RZ, R26.H1_H1 ;  /* 0x3000001aff1a7230 */ /* 0x000fc40000004100 */
[C---:B------:R-:W-:Y:S01]  /*15fa0*/  FFMA.FTZ R33, R4.reuse, R29, -R33 ;  /* 0x0000001d04217223 */ /* 0x040fe20000010821 */
[----:B------:R-:W-:Y:S02]  /*15fb0*/  HADD2.F32 R29, -RZ, R12.H1_H1 ;  /* 0x3000000cff1d7230 */ /* 0x000fe40000004100 */
[----:B------:R-:W-:Y:S01]  /*15fc0*/  FFMA.FTZ R41, R4, R31, R6 ;  /* 0x0000001f04297223 */ /* 0x000fe20000010006 */
[C---:B------:R-:W-:Y:S01]  /*15fd0*/  FFMA.FTZ R42, R9.reuse, R36, -R42 ;  /* 0x00000024092a7223 */ /* 0x040fe2000001082a */
[----:B------:R-:W-:Y:S01]  /*15fe0*/  FFMA.FTZ R44, R9, R44, R21 ;  /* 0x0000002c092c7223 */ /* 0x000fe20000010015 */
[----:B------:R-:W-:Y:S02]  /*15ff0*/  HADD2.F32 R31, -RZ, R46.H0_H0 ;  /* 0x2000002eff1f7230 */ /* 0x000fe40000004100 */
[----:B------:R-:W-:Y:S01]  /*16000*/  FMUL.FTZ R45, R26, R29 ;  /* 0x0000001d1a2d7220 */ /* 0x000fe20000410000 */
[----:B------:R-:W-:Y:S02]  /*16010*/  HADD2.F32 R6, -RZ, R27.H0_H0 ;  /* 0x2000001bff067230 */ /* 0x000fe40000004100 */
        /* <DEDUP_REMOVED lines=41> */
[----:B------:R-:W-:Y:S01]  /*162b0*/  HADD2.F32 R7, -RZ, R28.H0_H0 ;  /* 0x2000001cff077230 */ /* 0x000fe20000004100 */
[----:B------:R-:W-:Y:S01]  /*162c0*/  F2FP.SATFINITE.E4M3.F32.PACK_AB_MERGE_C R35, R44, R35, RZ ;  /* 0x000000232c23723e */ /* 0x000fe200048070ff */
[----:B------:R-:W-:-:S02]  /*162d0*/  HADD2.F32 R4, -RZ, R3.H0_H0 ;  /* 0x20000003ff047230 */ /* 0x000fc40000004100 */
[C---:B------:R-:W-:Y:S01]  /*162e0*/  FMUL.FTZ R9, R6.reuse, R15 ;  /* 0x0000000f06097220 */ /* 0x040fe20000410000 */
[----:B------:R-:W-:Y:S02]  /*162f0*/  HADD2.F32 R32, -RZ, R32.H1_H1 ;  /* 0x30000020ff207230 */ /* 0x000fe40000004100 */
        /* <DEDUP_REMOVED lines=8> */
[----:B------:R-:W-:Y:S01]  /*16380*/  FMUL.FTZ R5, R5, R28 ;  /* 0x0000001c05057220 */ /* 0x000fe20000410000 */
[----:B------:R-:W-:Y:S01]  /*16390*/  F2FP.F16.E4M3.UNPACK_B R6, R30.H1 ;  /* 0x0000001eff06723e */ /* 0x000fe200030006ff */
[----:B------:R-:W-:Y:S01]  /*163a0*/  FFMA.FTZ R28, R3, R28, -R8 ;  /* 0x0000001c031c7223 */ /* 0x000fe20000010808 */
[----:B------:R-:W-:-:S02]  /*163b0*/  HADD2.F32 R8, -RZ, R7.H0_H0 ;  /* 0x20000007ff087230 */ /* 0x000fc40000004100 */
[----:B------:R-:W-:Y:S01]  /*163c0*/  FFMA.FTZ R32, R3, R32, R5 ;  /* 0x0000002003207223 */ /* 0x000fe20000010005 */
[----:B------:R-:W-:Y:S01]  /*163d0*/  HADD2.F32 R4, -RZ, R25.H0_H0 ;  /* 0x20000019ff047230 */ /* 0x000fe20000004100 */
[----:B------:R-:W-:Y:S01]  /*163e0*/  F2FP.F16.E4M3.UNPACK_B R34, R34 ;  /* 0x00000022ff22723e */ /* 0x000fe200020006ff */
[----:B------:R-:W-:Y:S01]  /*163f0*/  HADD2.F32 R5, -RZ, R6.H0_H0 ;  /* 0x20000006ff057230 */ /* 0x000fe20000004100 */
[----:B------:R-:W-:Y:S01]  /*16400*/  F2FP.F16.E4M3.UNPACK_B R30, R30 ;  /* 0x0000001eff1e723e */ /* 0x000fe200020006ff */
[----:B------:R-:W-:Y:S02]  /*16410*/  HADD2.F32 R3, -RZ, R13.H0_H0 ;  /* 0x2000000dff037230 */ /* 0x000fe40000004100 */
[C---:B------:R-:W-:Y:S01]  /*16420*/  FMUL.FTZ R26, R4.reuse, R8 ;  /* 0x00000008041a7220 */ /* 0x040fe20000410000 */
[----:B------:R-:W-:Y:S02]  /*16430*/  HADD2.F32 R10, -RZ, R7.H1_H1 ;  /* 0x30000007ff0a7230 */ /* 0x000fe40000004100 */
[----:B------:R-:W-:Y:S01]  /*16440*/  FMUL.FTZ R4, R4, R5 ;  /* 0x0000000504047220 */ /* 0x000fe20000410000 */
[----:B------:R-:W-:-:S02]  /*16450*/  HADD2.F32 R25, -RZ, R25.H1_H1 ;  /* 0x30000019ff197230 */ /* 0x000fc40000004100 */
[----:B------:R-:W-:Y:S01]  /*16460*/  FFMA.FTZ R26, R3, R5, -R26 ;  /* 0x00000005031a7223 */ /* 0x000fe2000001081a */
[----:B------:R-:W-:Y:S01]  /*16470*/  HADD2.F32 R6, -RZ, R6.H1_H1 ;  /* 0x30000006ff067230 */ /* 0x000fe20000004100 */
[----:B------:R-:W-:Y:S01]  /*16480*/  F2FP.SATFINITE.E4M3.F32.PACK_AB_MERGE_C R45, R46, R45, RZ ;  /* 0x0000002d2e2d723e */ /* 0x000fe200048070ff */
[----:B------:R-:W-:Y:S02]  /*16490*/  HADD2.F32 R13, -RZ, R13.H1_H1 ;  /* 0x3000000dff0d7230 */ /* 0x000fe40000004100 */
[C---:B------:R-:W-:Y:S01]  /*164a0*/  FMUL.FTZ R36, R25.reuse, R10 ;  /* 0x0000000a19247220 */ /* 0x040fe20000410000 */
[----:B------:R-:W-:Y:S01]  /*164b0*/  F2FP.SATFINITE.E4M3.F32.PACK_AB_MERGE_C R14, R14, R29, RZ ;  /* 0x0000001d0e0e723e */ /* 0x000fe200048070ff */
[----:B------:R-:W-:Y:S01]  /*164c0*/  FMUL.FTZ R5, R25, R6 ;  /* 0x0000000619057220 */ /* 0x000fe20000410000 */
[----:B------:R-:W-:Y:S01]  /*164d0*/  FFMA.FTZ R25, R3, R8, R4 ;  /* 0x0000000803197223 */ /* 0x000fe20000010004 */
[----:B------:R-:W-:Y:S01]  /*164e0*/  FFMA.FTZ R31, R13, R6, -R36 ;  /* 0x000000060d1f7223 */ /* 0x000fe20000010824 */
[----:B------:R-:W-:-:S02]  /*164f0*/  HADD2.F32 R6, -RZ, R34.H0_H0 ;  /* 0x20000022ff067230 */ /* 0x000fc40000004100 */
[----:B------:R-:W-:Y:S01]  /*16500*/  FFMA.FTZ R10, R13, R10, R5 ;  /* 0x0000000a0d0a7223 */ /* 0x000fe20000010005 */
[----:B------:R-:W-:Y:S01]  /*16510*/  HADD2.F32 R4, -RZ, R24.H0_H0 ;  /* 0x20000018ff047230 */ /* 0x000fe20000004100 */
[----:B------:R-:W-:Y:S01]  /*16520*/  F2FP.SATFINITE.E4M3.F32.PACK_AB_MERGE_C R32, R32, R21, R14 ;  /* 0x000000152020723e */ /* 0x000fe2000480700e */
[----:B------:R-:W-:Y:S02]  /*16530*/  HADD2.F32 R5, -RZ, R30.H0_H0 ;  /* 0x2000001eff057230 */ /* 0x000fe40000004100 */
        /* <DEDUP_REMOVED lines=10> */
[C---:B------:R-:W-:Y:S01]  /*165e0*/  FFMA.FTZ R8, R3.reuse, R5, -R8 ;  /* 0x0000000503087223 */ /* 0x040fe20000010808 */
[----:B------:R-:W-:Y:S01]  /*165f0*/  FFMA.FTZ R3, R3, R6, R7 ;  /* 0x0000000603037223 */ /* 0x000fe20000010007 */
[C---:B------:R-:W-:Y:S01]  /*16600*/  FFMA.FTZ R13, R11.reuse, R30, -R4 ;  /* 0x0000001e0b0d7223 */ /* 0x040fe20000010804 */
[----:B------:R-:W-:Y:S01]  /*16610*/  F2FP.SATFINITE.E4M3.F32.PACK_AB_MERGE_C R7, R38, R47, RZ ;  /* 0x0000002f2607723e */ /* 0x000fe200048070ff */
        /* <DEDUP_REMOVED lines=11> */
[----:B------:R4:W-:Y:S04]  /*166d0*/  STS.128 [R49+0x20400], R4 ;  /* 0x0204000431007388 */ /* 0x0009e80000000c00 */
[----:B------:R4:W-:Y:S02]  /*166e0*/  STS.128 [R0+0x20400], R32 ;  /* 0x0204002000007388 */ /* 0x0009e40000000c00 */
.L_x_2324:
[----:B------:R-:W-:Y:S05]  /*166f0*/  BSYNC B0 ;  /* 0x0000000000007941 */ /* 0x000fea0003800000 */
.L_x_2284:
        /* <DEDUP_REMOVED lines=8> */
.L_x_2282:
[----:B--234-:R-:W-:-:S05]  /*16780*/  IMAD.U32 R0, RZ, RZ, UR45 ;  /* 0x0000002dff007e24 */ /* 0x01cfca000f8e00ff */
[----:B------:R-:W-:-:S13]  /*16790*/  ISETP.NE.AND P1, PT, R0, 0x3, PT ;  /* 0x000000030000780c */ /* 0x000fda0003f25270 */
[----:B------:R-:W-:Y:S05]  /*167a0*/  @!P1 BRA `(.L_x_2351) ;  /* 0x0000000000049947 */ /* 0x000fea0003800000 */
[----:B------:R-:W-:Y:S01]  /*167b0*/  BPT.TRAP 0x1 ;  /* 0x000000040000795c */ /* 0x000fe20000300000 */
.L_x_2351:
[----:B------:R-:W-:Y:S01]  /*167c0*/  IMAD R0, R152, 0x8, R18 ;  /* 0x0000000898007824 */ /* 0x000fe200078e0212 */
[----:B01----:R-:W-:-:S04]  /*167d0*/  SHF.L.U32 R3, R237, 0x1f, RZ ;  /* 0x0000001fed037819 */ /* 0x003fc800000006ff */
[----:B------:R0:W1:Y:S01]  /*167e0*/  SYNCS.PHASECHK.TRANS64.TRYWAIT P2, [R0+URZ+0x38830], R3 ;  /* 0x03883003000075a7 */ /* 0x000062000804017f */
[----:B------:R-:W-:Y:S05]  /*167f0*/  @!P1 BRA `(.L_x_2352) ;  /* 0x0000000000049947 */ /* 0x000fea0003800000 */
[----:B------:R-:W-:Y:S01]  /*16800*/  BPT.TRAP 0x1 ;  /* 0x000000040000795c */ /* 0x000fe20000300000 */
.L_x_2352:
[----:B------:R-:W2:Y:S01]  /*16810*/  S2R R4, SR_TID.X ;  /* 0x0000000000047919 */ /* 0x000ea20000002100 */
[----:B------:R-:W-:Y:S01]  /*16820*/  IMAD.MOV.U32 R151, RZ, RZ, RZ ;  /* 0x000000ffff977224 */ /* 0x000fe200078e00ff */
[----:B--2---:R-:W-:-:S04]  /*16830*/  LOP3.LUT R4, R4, 0x7f, RZ, 0xc0, !PT ;  /* 0x0000007f04047812 */ /* 0x004fc800078ec0ff */
[----:B------:R-:W-:Y:S01]  /*16840*/  ISETP.NE.AND P0, PT, R4, RZ, PT ;  /* 0x000000ff0400720c */ /* 0x000fe20003f05270 */
[----:B-1----:R-:W-:-:S12]  /*16850*/  @P2 BRA `(.L_x_2353) ;  /* 0x0000000000082947 */ /* 0x002fd80003800000 */
[----:B------:R-:W1:Y:S02]  /*16860*/  SYNCS.PHASECHK.TRANS64.TRYWAIT P2, [R0+URZ+0x38830], R3 ;  /* 0x03883003000075a7 */ /* 0x000e64000804017f */
[----:B-1----:R-:W-:Y:S05]  /*16870*/  @!P2 BRA `(.L_x_2354) ;  /* 0x0000016400d4a947 */ /* 0x002fea0003800000 */
.L_x_2353:
[----:B------:R-:W-:Y:S05]  /*16880*/  WARPSYNC.ALL ;  /* 0x0000000000007948 */ /* 0x000fea0003800000 */
[----:B01----:R-:W-:Y:S01]  /*16890*/  VIADD R3, R18, 0x28400 ;  /* 0x0002840012037836 */ /* 0x003fe20000000000 */
[----:B------:R-:W-:Y:S01]  /*168a0*/  R2UR UR12, R56 ;  /* 0x00000000380c72ca */ /* 0x000fe200000e0000 */
[----:B------:R-:W-:Y:S01]  /*168b0*/  IMAD.MOV.U32 R5, RZ, RZ, 0x40000040 ;  /* 0x40000040ff057424 */ /* 0x000fe200078e00ff */
[----:B------:R-:W-:Y:S01]  /*168c0*/  UMOV UR13, 0x40000040 ;  /* 0x40000040000d7882 */ /* 0x000fe20000000000 */
[----:B------:R-:W-:Y:S01]  /*168d0*/  IMAD.MOV.U32 R7, RZ, RZ, 0x40000040 ;  /* 0x40000040ff077424 */ /* 0x000fe200078e00ff */
[----:B------:R-:W-:Y:S01]  /*168e0*/  SHF.R.U32.HI R3, RZ, 0x4, R3 ;  /* 0x00000004ff037819 */ /* 0x000fe20000011603 */
[----:B------:R-:W-:Y:S01]  /*168f0*/  UMOV UR9, 0x40000040 ;  /* 0x4000004000097882 */ /* 0x000fe20000000000 */
[----:B------:R-:W-:Y:S01]  /*16900*/  UMOV UR5, 0x40000040 ;  /* 0x4000004000057882 */ /* 0x000fe20000000000 */
[----:B------:R-:W-:Y:S01]  /*16910*/  UMOV UR17, 0x40000040 ;  /* 0x4000004000117882 */ /* 0x000fe20000000000 */
[----:B------:R-:W-:Y:S01]  /*16920*/  LOP3.LUT R3, R3, 0x3fff, RZ, 0xc0, !PT ;  /* 0x00003fff03037812 */ /* 0x000fe200078ec0ff */
[----:B------:R-:W-:Y:S01]  /*16930*/  UMOV UR21, 0x40000040 ;  /* 0x4000004000157882 */ /* 0x000fe20000000000 */
[----:B------:R-:W-:Y:S01]  /*16940*/  UMOV UR25, 0x40000040 ;  /* 0x4000004000197882 */ /* 0x000fe20000000000 */
[----:B------:R-:W2:Y:S01]  /*16950*/  LDL R90, [R1+0x20] ;  /* 0x00002000015a7983 */ /* 0x000ea20000100800 */
[----:B------:R-:W-:-:S03]  /*16960*/  LOP3.LUT R13, R3, 0x10000, RZ, 0xfc, !PT ;  /* 0x00010000030d7812 */ /* 0x000fc600078efcff */
[----:B------:R-:W3:Y:S01]  /*16970*/  LDL R92, [R1+0xc] ;  /* 0x00000c00015c7983 */ /* 0x000ee20000100800 */
[----:B------:R-:W-:-:S03]  /*16980*/  LEA R4, R152, R13, 0xb ;  /* 0x0000000d98047211 */ /* 0x000fc600078e58ff */
[----:B------:R-:W4:Y:S01]  /*16990*/  LDL R89, [R1+0x38] ;  /* 0x0000380001597983 */ /* 0x000f220000100800 */
[----:B------:R-:W-:-:S03]  /*169a0*/  R2UR UR14, R4 ;  /* 0x00000000040e72ca */ /* 0x000fc600000e0000 */
[----:B------:R-:W2:Y:S01]  /*169b0*/  LDL R91, [R1+0x3c] ;  /* 0x00003c00015b7983 */ /* 0x000ea20000100800 */
[----:B------:R-:W-:Y:S01]  /*169c0*/  R2UR UR15, R5 ;  /* 0x00000000050f72ca */ /* 0x000fe200000e0000 */
[----:B------:R-:W-:Y:S01]  /*169d0*/  ULOP3.LUT UR12, UR12, 0x10000, URZ, 0xfc, !UPT ;  /* 0x000100000c0c7892 */ /* 0x000fe2000f8efc3f */
[----:B-----5:R-:W-:Y:S01]  /*169e0*/  WARPGROUP.ARRIVE ;  /* 0x00000000000079c5 */ /* 0x020fe20000000000 */
[----:B------:R-:W2:Y:S01]  /*169f0*/  LDL R88, [R1+0x4] ;  /* 0x0000040001587983 */ /* 0x000ea20000100800 */
[----:B------:R-:W-:Y:S01]  /*16a00*/  UMOV UR29, 0x40000040 ;  /* 0x40000040001d7882 */ /* 0x000fe20000000000 */
[----:B------:R-:W-:Y:S01]  /*16a10*/  UMOV UR33, 0x40000040 ;  /* 0x4000004000217882 */ /* 0x000fe20000000000 */
[----:B------:R-:W-:Y:S01]  /*16a20*/  @!P0 VIADD R0, R0, 0x38840 ;  /* 0x0003884000008836 */ /* 0x000fe20000000000 */
[----:B------:R-:W-:Y:S01]  /*16a30*/  ULDC UR48, c[0x0][0x988] ;  /* 0x0002620000307ab9 */ /* 0x000fe20000000800 */
[----:B------:R-:W-:-:S05]  /*16a40*/  ULDC UR49, c[0x0][0x988] ;  /* 0x0002620000317ab9 */ /* 0x000fca0000000800 */
[----:B------:R-:W-:Y:S01]  /*16a50*/  QGMMA.64x128x32.F32.E4M3.E4M3 R24, gdesc[UR12], RZ, !UPT, gsb0 ;  /* 0x01e000000c1879f3 */ /* 0x000fe2000c0008ff */
[----:B------:R-:W-:Y:S01]  /*16a60*/  VIADD R6, R4, 0x2 ;  /* 0x0000000204067836 */ /* 0x000fe20000000000 */
[----:B------:R-:W-:-:S04]  /*16a70*/  R2UR UR11, R7 ;  /* 0x00000000070b72ca */ /* 0x000fc800000e0000 */
[----:B------:R-:W-:Y:S01]  /*16a80*/  R2UR UR10, R6 ;  /* 0x00000000060a72ca */ /* 0x000fe200000e0000 */
[----:B------:R-:W-:Y:S01]  /*16a90*/  UIADD3 UR8, UR12, 0x2, URZ ;  /* 0x000000020c087890 */ /* 0x000fe2000fffe03f */
[----:B------:R-:W-:Y:S02]  /*16aa0*/  VIADD R6, R4, 0x4 ;  /* 0x0000000404067836 */ /* 0x000fe40000000000 */
[----:B------:R-:W-:-:S03]  /*16ab0*/  IMAD.MOV.U32 R7, RZ, RZ, 0x40000040 ;  /* 0x40000040ff077424 */ /* 0x000fc600078e00ff */
[----:B------:R-:W-:Y:S02]  /*16ac0*/  R2UR UR6, R6 ;  /* 0x00000000060672ca */ /* 0x000fe400000e0000 */
[----:B------:R-:W-:Y:S01]  /*16ad0*/  R2UR UR7, R7 ;  /* 0x00000000070772ca */ /* 0x000fe200000e0000 */
[----:B------:R-:W-:Y:S01]  /*16ae0*/  UIADD3 UR4, UR12, 0x4, URZ ;  /* 0x000000040c047890 */ /* 0x000fe2000fffe03f */
[----:B------:R-:W-:Y:S02]  /*16af0*/  WARPGROUP.DEPBAR.LE gsb0, 0x0 ;  /* 0x00008000000079c5 */ /* 0x000fe40000010000 */
[----:B------:R-:W-:-:S06]  /*16b00*/  WARPGROUP.ARRIVE ;  /* 0x00000000000079c5 */ /* 0x000fcc0000000000 */
[----:B------:R-:W-:Y:S01]  /*16b10*/  QGMMA.64x128x32.F32.E4M3.E4M3 R24, gdesc[UR8], R24, gsb0 ;  /* 0x01e00000081879f3 */ /* 0x000fe20008000818 */
[----:B------:R-:W-:Y:S01]  /*16b20*/  IMAD.MOV.U32 R7, RZ, RZ, 0x40000040 ;  /* 0x40000040ff077424 */ /* 0x000fe200078e00ff */
[----:B------:R-:W-:-:S04]  /*16b30*/  IADD3 R6, R4, 0x6, RZ ;  /* 0x0000000604067810 */ /* 0x000fc80007ffe0ff */
[----:B------:R-:W-:Y:S02]  /*16b40*/  R2UR UR18, R6 ;  /* 0x00000000061272ca */ /* 0x000fe400000e0000 */
[----:B------:R-:W-:Y:S01]  /*16b50*/  R2UR UR19, R7 ;  /* 0x00000000071372ca */ /* 0x000fe200000e0000 */
[----:B------:R-:W-:Y:S01]  /*16b60*/  UIADD3 UR16, UR12, 0x6, URZ ;  /* 0x000000060c107890 */ /* 0x000fe2000fffe03f */
[----:B------:R-:W-:Y:S02]  /*16b70*/  WARPGROUP.DEPBAR.LE gsb0, 0x0 ;  /* 0x00008000000079c5 */ /* 0x000fe40000010000 */
[----:B------:R-:W-:-:S06]  /*16b80*/  WARPGROUP.ARRIVE ;  /* 0x00000000000079c5 */ /* 0x000fcc0000000000 */
[----:B------:R-:W-:Y:S01]  /*16b90*/  QGMMA.64x128x32.F32.E4M3.E4M3 R24, gdesc[UR4], R24, gsb0 ;  /* 0x01e00000041879f3 */ /* 0x000fe20008000818 */
[----:B------:R-:W-:Y:S01]  /*16ba0*/  VIADD R6, R4, 0x400 ;  /* 0x0000040004067836 */ /* 0x000fe20000000000 */
[----:B------:R-:W-:Y:S01]  /*16bb0*/  UIADD3 UR20, UR12, 0x400, URZ ;  /* 0x000004000c147890 */ /* 0x000fe2000fffe03f */
[----:B------:R-:W-:Y:S01]  /*16bc0*/  IMAD.MOV.U32 R7, RZ, RZ, 0x40000040 ;  /* 0x40000040ff077424 */ /* 0x000fe200078e00ff */
[----:B------:R-:W-:Y:S02]  /*16bd0*/  UIADD3 UR24, UR12, 0x402, URZ ;  /* 0x000004020c187890 */ /* 0x000fe4000fffe03f */
[----:B------:R-:W-:Y:S01]  /*16be0*/  R2UR UR22, R6 ;  /* 0x00000000061672ca */ /* 0x000fe200000e0000 */
[----:B------:R-:W-:Y:S01]  /*16bf0*/  UIADD3 UR28, UR12, 0x404, URZ ;  /* 0x000004040c1c7890 */ /* 0x000fe2000fffe03f */
[----:B------:R-:W-:Y:S01]  /*16c00*/  R2UR UR23, R7 ;  /* 0x00000000071772ca */ /* 0x000fe200000e0000 */
[----:B------:R-:W-:Y:S01]  /*16c10*/  IMAD.MOV.U32 R5, RZ, RZ, 0x40000040 ;  /* 0x40000040ff057424 */ /* 0x000fe200078e00ff */
[----:B------:R-:W-:Y:S01]  /*16c20*/  UIADD3 UR32, UR12, 0x406, URZ ;  /* 0x000004060c207890 */ /* 0x000fe2000fffe03f */
[----:B--2---:R-:W-:Y:S01]  /*16c30*/  LEA R91, R88, R91, 0x7 ;  /* 0x0000005b585b7211 */ /* 0x004fe200078e38ff */
[----:B------:R-:W-:Y:S01]  /*16c40*/  ULDC UR6, c[0x0][0x988] ;  /* 0x0002620000067ab9 */ /* 0x000fe20000000800 */
[----:B------:R-:W-:-:S02]  /*16c50*/  WARPGROUP.DEPBAR.LE gsb0, 0x0 ;  /* 0x00008000000079c5 */ /* 0x000fc40000010000 */
[----:B------:R-:W-:-:S06]  /*16c60*/  WARPGROUP.ARRIVE ;  /* 0x00000000000079c5 */ /* 0x000fcc0000000000 */
[----:B------:R-:W-:Y:S01]  /*16c70*/  QGMMA.64x128x32.F32.E4M3.E4M3 R24, gdesc[UR16], R24, gsb0 ;  /* 0x01e00000101879f3 */ /* 0x000fe20008000818 */
[----:B------:R-:W-:Y:S02]  /*16c80*/  VIADD R6, R4, 0x402 ;  /* 0x0000040204067836 */ /* 0x000fe40000000000 */
[----:B------:R-:W-:-:S03]  /*16c90*/  IMAD.MOV.U32 R7, RZ, RZ, 0x40000040 ;  /* 0x40000040ff077424 */ /* 0x000fc600078e00ff */
[----:B------:R-:W-:Y:S02]  /*16ca0*/  R2UR UR26, R6 ;  /* 0x00000000061a72ca */ /* 0x000fe400000e0000 */
[----:B------:R-:W-:Y:S01]  /*16cb0*/  R2UR UR27, R7 ;  /* 0x00000000071b72ca */ /* 0x000fe200000e0000 */
[----:B------:R-:W-:Y:S02]  /*16cc0*/  WARPGROUP.DEPBAR.LE gsb0, 0x0 ;  /* 0x00008000000079c5 */ /* 0x000fe40000010000 */
[----:B------:R-:W-:-:S06]  /*16cd0*/  WARPGROUP.ARRIVE ;  /* 0x00000000000079c5 */ /* 0x000fcc0000000000 */
[----:B------:R-:W-:Y:S01]  /*16ce0*/  QGMMA.64x128x32.F32.E4M3.E4M3 R24, gdesc[UR20], R24, gsb0 ;  /* 0x01e00000141879f3 */ /* 0x000fe20008000818 */
[----:B------:R-:W-:Y:S01]  /*16cf0*/  IMAD.MOV.U32 R7, RZ, RZ, 0x40000040 ;  /* 0x40000040ff077424 */ /* 0x000fe200078e00ff */
[----:B------:R-:W-:-:S04]  /*16d00*/  IADD3 R6, R4, 0x404, RZ ;  /* 0x0000040404067810 */ /* 0x000fc80007ffe0ff */
[----:B------:R-:W-:Y:S02]  /*16d10*/  R2UR UR30, R6 ;  /* 0x00000000061e72ca */ /* 0x000fe400000e0000 */
[----:B------:R-:W-:Y:S01]  /*16d20*/  R2UR UR31, R7 ;  /* 0x00000000071f72ca */ /* 0x000fe200000e0000 */
[----:B------:R-:W-:Y:S02]  /*16d30*/  WARPGROUP.DEPBAR.LE gsb0, 0x0 ;  /* 0x00008000000079c5 */ /* 0x000fe40000010000 */
[----:B------:R-:W-:-:S06]  /*16d40*/  WARPGROUP.ARRIVE ;  /* 0x00000000000079c5 */ /* 0x000fcc0000000000 */
[----:B------:R-:W-:Y:S01]  /*16d50*/  QGMMA.64x128x32.F32.E4M3.E4M3 R24, gdesc[UR24], R24, gsb0 ;  /* 0x01e00000181879f3 */ /* 0x000fe20008000818 */
[----:B------:R-:W-:Y:S01]  /*16d60*/  VIADD R4, R4, 0x406 ;  /* 0x0000040604047836 */ /* 0x000fe20000000000 */
[----:B------:R-:W-:-:S04]  /*16d70*/  R2UR UR35, R5 ;  /* 0x00000000052372ca */ /* 0x000fc800000e0000 */
[----:B------:R-:W-:Y:S01]  /*16d80*/  R2UR UR34, R4 ;  /* 0x00000000042272ca */ /* 0x000fe200000e0000 */
[----:B------:R-:W-:Y:S02]  /*16d90*/  WARPGROUP.DEPBAR.LE gsb0, 0x0 ;  /* 0x00008000000079c5 */ /* 0x000fe40000010000 */
[----:B------:R-:W-:-:S06]  /*16da0*/  WARPGROUP.ARRIVE ;  /* 0x00000000000079c5 */ /* 0x000fcc0000000000 */
[----:B------:R-:W-:Y:S03]  /*16db0*/  QGMMA.64x128x32.F32.E4M3.E4M3 R24, gdesc[UR28], R24, gsb0 ;  /* 0x01e000001c1879f3 */ /* 0x000fe60008000818 */
[----:B------:R-:W-:Y:S02]  /*16dc0*/  WARPGROUP.DEPBAR.LE gsb0, 0x0 ;  /* 0x00008000000079c5 */ /* 0x000fe40000010000 */
[----:B------:R-:W-:-:S07]  /*16dd0*/  WARPGROUP.ARRIVE ;  /* 0x00000000000079c5 */ /* 0x000fce0000000000 */
[----:B------:R-:W-:Y:S03]  /*16de0*/  QGMMA.64x128x32.F32.E4M3.E4M3 R24, gdesc[UR32], R24, gsb0 ;  /* 0x01e00000201879f3 */ /* 0x000fe60008000818 */
[----:B------:R-:W-:Y:S02]  /*16df0*/  WARPGROUP.DEPBAR.LE gsb0, 0x0 ;  /* 0x00008000000079c5 */ /* 0x000fe40000010000 */
[C---:B------:R-:W-:Y:S01]  /*16e00*/  FMUL.FTZ R26, R2.reuse, R26 ;  /* 0x0000001a021a7220 */ /* 0x040fe20000410000 */
[----:B------:R-:W-:-:S03]  /*16e10*/  FMUL.FTZ R7, R2, R32 ;  /* 0x0000002002077220 */ /* 0x000fc60000410000 */
[----:B------:R0:W1:Y:S01]  /*16e20*/  MUFU.TANH R32, R26 ;  /* 0x0000001a00207308 */ /* 0x0000620000002400 */
[C---:B------:R-:W-:Y:S01]  /*16e30*/  FMUL.FTZ R30, R2.reuse, R30 ;  /* 0x0000001e021e7220 */ /* 0x040fe20000410000 */
[----:B------:R-:W-:Y:S01]  /*16e40*/  FMUL.FTZ R9, R2, R33 ;  /* 0x0000002102097220 */ /* 0x000fe20000410000 */
[----:B0-----:R-:W-:-:S05]  /*16e50*/  IMAD.MOV.U32 R26, RZ, RZ, -0x80 ;  /* 0xffffff80ff1a7424 */ /* 0x001fca00078e00ff */
[----:B------:R0:W-:Y:S01]  /*16e60*/  MUFU.TANH R33, R30 ;  /* 0x0000001e00217308 */ /* 0x0001e20000002400 */
[----:B------:R-:W-:Y:S02]  /*16e70*/  IMAD R26, R133, R26, 0x80 ;  /* 0x00000080851a7424 */ /* 0x000fe400078e021a */
[----:B------:R-:W-:Y:S02]  /*16e80*/  FMUL.FTZ R27, R2, R27 ;  /* 0x0000001b021b7220 */ /* 0x000fe40000410000 */
[----:B0-----:R-:W-:-:S05]  /*16e90*/  IMAD.IADD R30, R90, 0x1, R26 ;  /* 0x000000015a1e7824 */ /* 0x001fca00078e021a */
[----:B---3--:R-:W-:Y:S01]  /*16ea0*/  IADD3 R26, -R92, 0x1, R30 ;  /* 0x000000015c1a7810 */ /* 0x008fe20007ffe11e */
[----:B------:R-:W0:Y:S01]  /*16eb0*/  MUFU.TANH R27, R27 ;  /* 0x0000001b001b7308 */ /* 0x000e220000002400 */
[----:B------:R-:W-:-:S03]  /*16ec0*/  FMUL.FTZ R31, R2, R31 ;  /* 0x0000001f021f7220 */ /* 0x000fc60000410000 */
[C---:B----4-:R-:W-:Y:S02]  /*16ed0*/  IMAD R26, R89.reuse, -0x2, R26 ;  /* 0xfffffffe591a7824 */ /* 0x050fe400078e021a */
[C---:B------:R-:W-:Y:S01]  /*16ee0*/  FMUL.FTZ R12, R2.reuse, R41 ;  /* 0x00000029020c7220 */ /* 0x040fe20000410000 */
[----:B------:R-:W-:Y:S02]  /*16ef0*/  IMAD R30, R89, -0x2, R30 ;  /* 0xfffffffe591e7824 */ /* 0x000fe400078e021e */
[----:B------:R-:W-:Y:S01]  /*16f00*/  FMUL.FTZ R34, R2, R34 ;  /* 0x0000002202227220 */ /* 0x000fe20000410000 */
[----:B------:R-:W-:Y:S01]  /*16f10*/  IADD3 R41, R26, 0x8, R91 ;  /* 0x000000081a297810 */ /* 0x000fe20007ffe05b */
[C---:B------:R-:W-:Y:S01]  /*16f20*/  FMUL.FTZ R11, R2.reuse, R40 ;  /* 0x00000028020b7220 */ /* 0x040fe20000410000 */
[----:B------:R-:W2:Y:S01]  /*16f30*/  MUFU.TANH R31, R31 ;  /* 0x0000001f001f7308 */ /* 0x000ea20000002400 */
[----:B------:R-:W-:Y:S01]  /*16f40*/  FMUL.FTZ R35, R2, R35 ;  /* 0x0000002302237220 */ /* 0x000fe20000410000 */
[----:B------:R-:W-:Y:S01]  /*16f50*/  VIMNMX R40, R30, R41, PT ;  /* 0x000000291e287248 */ /* 0x000fe20003fe0100 */
[----:B------:R-:W-:-:S03]  /*16f60*/  FMUL.FTZ R38, R2, R38 ;  /* 0x0000002602267220 */ /* 0x000fc60000410000 */
[C---:B------:R-:W-:Y:S02]  /*16f70*/  ISETP.GT.AND P2, PT, R40.reuse, RZ, PT ;  /* 0x000000ff2800720c */ /* 0x040fe40003f44270 */
[----:B------:R-:W3:Y:S01]  /*16f80*/  MUFU.TANH R34, R34 ;  /* 0x0000002200227308 */ /* 0x000ee20000002400 */
[----:B------:R-:W-:Y:S01]  /*16f90*/  ISETP.GT.AND P3, PT, R40, 0x1, PT ;  /* 0x000000012800780c */ /* 0x000fe20003f64270 */
[----:B------:R-:W-:Y:S01]  /*16fa0*/  FMUL.FTZ R39, R2, R39 ;  /* 0x0000002702277220 */ /* 0x000fe20000410000 */
[----:B------:R-:W-:Y:S02]  /*16fb0*/  ISETP.GT.AND P4, PT, R40, 0x8, PT ;  /* 0x000000082800780c */ /* 0x000fe40003f84270 */
[----:B-1----:R-:W-:Y:S02]  /*16fc0*/  FSEL R101, R32, -INF , P2 ;  /* 0xff80000020657808 */ /* 0x002fe40001000000 */
[----:B0-----:R-:W-:Y:S01]  /*16fd0*/  FSEL R103, R27, -INF , P3 ;  /* 0xff8000001b677808 */ /* 0x001fe20001800000 */
[----:B------:R-:W0:Y:S01]  /*16fe0*/  MUFU.TANH R35, R35 ;  /* 0x0000002300237308 */ /* 0x000e220000002400 */
[----:B------:R-:W-:Y:S01]  /*16ff0*/  ISETP.GT.AND P2, PT, R40, 0x9, PT ;  /* 0x000000092800780c */ /* 0x000fe20003f44270 */
[----:B------:R-:W-:Y:S01]  /*17000*/  FMUL.FTZ R42, R2, R42 ;  /* 0x0000002a022a7220 */ /* 0x000fe20000410000 */
[----:B------:R-:W-:-:S02]  /*17010*/  FSEL R105, R33, -INF , P4 ;  /* 0xff80000021697808 */ /* 0x000fc40002000000 */
[----:B------:R-:W-:-:S03]  /*17020*/  FMNMX.FTZ R32, R101, R103, !PT ;  /* 0x0000006765207209 */ /* 0x000fc60007810000 */
[----:B------:R-:W1:Y:S01]  /*17030*/  MUFU.TANH R38, R38 ;  /* 0x0000002600267308 */ /* 0x000e620000002400 */
[----:B------:R-:W-:Y:S01]  /*17040*/  ISETP.GT.AND P3, PT, R40, 0x10, PT ;  /* 0x000000102800780c */ /* 0x000fe20003f64270 */
[----:B------:R-:W-:Y:S01]  /*17050*/  FMUL.FTZ R43, R2, R43 ;  /* 0x0000002b022b7220 */ /* 0x000fe20000410000 */
[----:B--2---:R-:W-:Y:S02]  /*17060*/  FSEL R99, R31, -INF , P2 ;  /* 0xff8000001f637808 */ /* 0x004fe40001000000 */
[----:B------:R-:W-:-:S03]  /*17070*/  FMNMX.FTZ R32, R105, R32, !PT ;  /* 0x0000002069207209 */ /* 0x000fc60007810000 */
[----:B------:R-:W2:Y:S01]  /*17080*/  MUFU.TANH R39, R39 ;  /* 0x0000002700277308 */ /* 0x000ea20000002400 */
[----:B------:R-:W-:Y:S01]  /*17090*/  ISETP.GT.AND P2, PT, R40, 0x11, PT ;  /* 0x000000112800780c */ /* 0x000fe20003f44270 */
[----:B------:R-:W-:Y:S01]  /*170a0*/  FMUL.FTZ R46, R2, R46 ;  /* 0x0000002e022e7220 */ /* 0x000fe20000410000 */
[----:B---3--:R-:W-:Y:S02]  /*170b0*/  FSEL R97, R34, -INF , P3 ;  /* 0xff80000022617808 */ /* 0x008fe40001800000 */
[----:B------:R-:W-:-:S03]  /*170c0*/  FMNMX.FTZ R32, R99, R32, !PT ;  /* 0x0000002063207209 */ /* 0x000fc60007810000 */
[----:B------:R-:W3:Y:S01]  /*170d0*/  MUFU.TANH R42, R42 ;  /* 0x0000002a002a7308 */ /* 0x000ee20000002400 */
[----:B------:R-:W-:Y:S02]  /*170e0*/  ISETP.GT.AND P3, PT, R40, 0x18, PT ;  /* 0x000000182800780c */ /* 0x000fe40003f64270 */
[----:B0-----:R-:W-:Y:S02]  /*170f0*/  FSEL R95, R35, -INF , P2 ;  /* 0xff800000235f7808 */ /* 0x001fe40001000000 */
[----:B------:R-:W-:-:S03]  /*17100*/  FMNMX.FTZ R32, R97, R32, !PT ;  /* 0x0000002061207209 */ /* 0x000fc60007810000 */
[----:B------:R-:W0:Y:S01]  /*17110*/  MUFU.TANH R43, R43 ;  /* 0x0000002b002b7308 */ /* 0x000e220000002400 */
[----:B------:R-:W-:Y:S01]  /*17120*/  FMUL.FTZ R47, R2, R47 ;  /* 0x0000002f022f7220 */ /* 0x000fe20000410000 */
[----:B------:R-:W-:Y:S01]  /*17130*/  ISETP.GT.AND P2, PT, R40, 0x19, PT ;  /* 0x000000192800780c */ /* 0x000fe20003f44270 */
[----:B------:R-:W-:Y:S01]  /*17140*/  FMUL.FTZ R50, R2, R50 ;  /* 0x0000003202327220 */ /* 0x000fe20000410000 */
[----:B-1----:R-:W-:Y:S02]  /*17150*/  FSEL R93, R38, -INF , P3 ;  /* 0xff800000265d7808 */ /* 0x002fe40001800000 */
[----:B------:R-:W-:Y:S02]  /*17160*/  FMNMX.FTZ R32, R95, R32, !PT ;  /* 0x000000205f207209 */ /* 0x000fe40007810000 */
[----:B------:R-:W1:Y:S01]  /*17170*/  MUFU.TANH R46, R46 ;  /* 0x0000002e002e7308 */ /* 0x000e620000002400 */
[----:B------:R-:W-:Y:S01]  /*17180*/  FMUL.FTZ R15, R2, R45 ;  /* 0x0000002d020f7220 */ /* 0x000fe20000410000 */
[----:B------:R-:W-:-:S02]  /*17190*/  ISETP.GT.AND P3, PT, R40, 0x20, PT ;  /* 0x000000202800780c */ /* 0x000fc40003f64270 */
[----:B--2---:R-:W-:Y:S02]  /*171a0*/  FSEL R89, R39, -INF , P2 ;  /* 0xff80000027597808 */ /* 0x004fe40001000000 */
[----:B------:R-:W-:Y:S02]  /*171b0*/  FMNMX.FTZ R32, R93, R32, !PT ;  /* 0x000000205d207209 */ /* 0x000fe40007810000 */
[----:B------:R-:W2:Y:S01]  /*171c0*/  MUFU.TANH R45, R47 ;  /* 0x0000002f002d7308 */ /* 0x000ea20000002400 */
[C---:B------:R-:W-:Y:S01]  /*171d0*/  FMUL.FTZ R51, R2.reuse, R51 ;  /* 0x0000003302337220 */ /* 0x040fe20000410000 */
[----:B------:R-:W-:Y:S01]  /*171e0*/  FMUL.FTZ R27, R2, R67 ;  /* 0x00000043021b7220 */ /* 0x000fe20000410000 */
[----:B------:R-:W-:Y:S01]  /*171f0*/  ISETP.GT.AND P2, PT, R40, 0x21, PT ;  /* 0x000000212800780c */ /* 0x000fe20003f44270 */
[----:B------:R-:W-:Y:S01]  /*17200*/  FMUL.FTZ R54, R2, R54 ;  /* 0x0000003602367220 */ /* 0x000fe20000410000 */
[----:B---3--:R-:W-:Y:S02]  /*17210*/  FSEL R67, R42, -INF , P3 ;  /* 0xff8000002a437808 */ /* 0x008fe40001800000 */
[----:B------:R-:W-:Y:S01]  /*17220*/  FMNMX.FTZ R32, R89, R32, !PT ;  /* 0x0000002059207209 */ /* 0x000fe20007810000 */
[----:B------:R-:W3:Y:S01]  /*17230*/  MUFU.TANH R50, R50 ;  /* 0x0000003200327308 */ /* 0x000ee20000002400 */
[C---:B------:R-:W-:Y:S01]  /*17240*/  FMUL.FTZ R6, R2.reuse, R29 ;  /* 0x0000001d02067220 */ /* 0x040fe20000410000 */
[C---:B------:R-:W-:Y:S01]  /*17250*/  FMUL.FTZ R8, R2.reuse, R36 ;  /* 0x0000002402087220 */ /* 0x040fe20000410000 */
[----:B------:R-:W-:Y:S01]  /*17260*/  FMUL.FTZ R29, R2, R57 ;  /* 0x00000039021d7220 */ /* 0x000fe20000410000 */
[----:B------:R-:W-:Y:S01]  /*17270*/  ISETP.GT.AND P3, PT, R40, 0x28, PT ;  /* 0x000000282800780c */ /* 0x000fe20003f64270 */
[----:B------:R-:W-:Y:S01]  /*17280*/  FMUL.FTZ R55, R2, R55 ;  /* 0x0000003702377220 */ /* 0x000fe20000410000 */
[----:B0-----:R-:W-:-:S02]  /*17290*/  FSEL R57, R43, -INF , P2 ;  /* 0xff8000002b397808 */ /* 0x001fc40001000000 */
[----:B------:R1:W0:Y:S01]  /*172a0*/  MUFU.TANH R36, R51 ;  /* 0x0000003300247308 */ /* 0x0002220000002400 */
[----:B------:R-:W-:Y:S02]  /*172b0*/  FMNMX.FTZ R32, R67, R32, !PT ;  /* 0x0000002043207209 */ /* 0x000fe40007810000 */
[----:B------:R-:W-:Y:S02]  /*172c0*/  ISETP.GT.AND P2, PT, R40, 0x29, PT ;  /* 0x000000292800780c */ /* 0x000fe40003f44270 */
[----:B------:R-:W-:-:S03]  /*172d0*/  FMNMX.FTZ R32, R57, R32, !PT ;  /* 0x0000002039207209 */ /* 0x000fc60007810000 */
[----:B------:R-:W-:Y:S01]  /*172e0*/  MUFU.TANH R54, R54 ;  /* 0x0000003600367308 */ /* 0x000fe20000002400 */
[----:B-1----:R-:W-:Y:S01]  /*172f0*/  FSEL R51, R46, -INF , P3 ;  /* 0xff8000002e337808 */ /* 0x002fe20001800000 */
[----:B------:R-:W-:Y:S01]  /*17300*/  FMUL.FTZ R58, R2, R58 ;  /* 0x0000003a023a7220 */ /* 0x000fe20000410000 */
[----:B------:R-:W-:Y:S01]  /*17310*/  ISETP.GT.AND P3, PT, R40, 0x30, PT ;  /* 0x000000302800780c */ /* 0x000fe20003f64270 */
[C---:B------:R-:W-:Y:S01]  /*17320*/  FMUL.FTZ R59, R2.reuse, R59 ;  /* 0x0000003b023b7220 */ /* 0x040fe20000410000 */
[----:B--2---:R-:W-:Y:S02]  /*17330*/  FSEL R45, R45, -INF , P2 ;  /* 0xff8000002d2d7808 */ /* 0x004fe40001000000 */
[----:B------:R-:W-:Y:S01]  /*17340*/  FMNMX.FTZ R32, R51, R32, !PT ;  /* 0x0000002033207209 */ /* 0x000fe20007810000 */
[----:B------:R-:W1:Y:S01]  /*17350*/  MUFU.TANH R55, R55 ;  /* 0x0000003700377308 */ /* 0x000e620000002400 */
[----:B------:R-:W-:Y:S01]  /*17360*/  FMUL.FTZ R10, R2, R37 ;  /* 0x00000025020a7220 */ /* 0x000fe20000410000 */
[----:B------:R-:W-:-:S02]  /*17370*/  ISETP.GT.AND P2, PT, R40, 0x31, PT ;  /* 0x000000312800780c */ /* 0x000fc40003f44270 */
[----:B---3--:R-:W-:Y:S02]  /*17380*/  FSEL R35, R50, -INF , P3 ;  /* 0xff80000032237808 */ /* 0x008fe40001800000 */
[----:B------:R-:W-:Y:S02]  /*17390*/  FMNMX.FTZ R32, R45, R32, !PT ;  /* 0x000000202d207209 */ /* 0x000fe40007810000 */
[----:B------:R-:W2:Y:S01]  /*173a0*/  MUFU.TANH R37, R58 ;  /* 0x0000003a00257308 */ /* 0x000ea20000002400 */
[----:B------:R-:W-:Y:S01]  /*173b0*/  FMUL.FTZ R62, R2, R62 ;  /* 0x0000003e023e7220 */ /* 0x000fe20000410000 */
[----:B------:R-:W-:Y:S01]  /*173c0*/  ISETP.GT.AND P3, PT, R40, 0x38, PT ;  /* 0x000000382800780c */ /* 0x000fe20003f64270 */
[----:B------:R-:W-:Y:S01]  /*173d0*/  FMUL.FTZ R63, R2, R63 ;  /* 0x0000003f023f7220 */ /* 0x000fe20000410000 */
[----:B0-----:R-:W-:Y:S02]  /*173e0*/  FSEL R33, R36, -INF , P2 ;  /* 0xff80000024217808 */ /* 0x001fe40001000000 */
[----:B------:R-:W-:-:S02]  /*173f0*/  FMNMX.FTZ R32, R35, R32, !PT ;  /* 0x0000002023207209 */ /* 0x000fc40007810000 */
[----:B------:R-:W0:Y:S01]  /*17400*/  MUFU.TANH R59, R59 ;  /* 0x0000003b003b7308 */ /* 0x000e220000002400 */
[----:B------:R-:W-:Y:S01]  /*17410*/  FMUL.FTZ R21, R2, R49 ;  /* 0x0000003102157220 */ /* 0x000fe20000410000 */
[----:B------:R-:W-:Y:S02]  /*17420*/  ISETP.GT.AND P2, PT, R40, 0x39, PT ;  /* 0x000000392800780c */ /* 0x000fe40003f44270 */
[----:B------:R-:W-:-:S04]  /*17430*/  FMNMX.FTZ R32, R33, R32, !PT ;  /* 0x0000002021207209 */ /* 0x000fc80007810000 */
[----:B------:R-:W3:Y:S01]  /*17440*/  MUFU.TANH R41, R62 ;  /* 0x0000003e00297308 */ /* 0x000ee20000002400 */
[----:B------:R-:W-:Y:S01]  /*17450*/  FMUL.FTZ R66, R2, R66 ;  /* 0x0000004202427220 */ /* 0x000fe20000410000 */
[----:B-1----:R-:W-:-:S06]  /*17460*/  FSEL R31, R55, -INF , P2 ;  /* 0xff800000371f7808 */ /* 0x002fcc0001000000 */
[----:B------:R1:W-:Y:S01]  /*17470*/  MUFU.TANH R49, R27 ;  /* 0x0000001b00317308 */ /* 0x0003e20000002400 */
[----:B------:R-:W-:Y:S02]  /*17480*/  ISETP.GT.AND P2, PT, R40, 0x41, PT ;  /* 0x000000412800780c */ /* 0x000fe40003f44270 */
[----:B-1----:R-:W-:-:S05]  /*17490*/  FSEL R27, R54, -INF , P3 ;  /* 0xff800000361b7808 */ /* 0x002fca0001800000 */
[----:B------:R-:W1:Y:S01]  /*174a0*/  MUFU.TANH R63, R63 ;  /* 0x0000003f003f7308 */ /* 0x000e620000002400 */
[----:B------:R-:W-:Y:S02]  /*174b0*/  ISETP.GT.AND P3, PT, R40, 0x40, PT ;  /* 0x000000402800780c */ /* 0x000fe40003f64270 */
[----:B------:R-:W-:Y:S02]  /*174c0*/  FMNMX.FTZ R32, R27, R32, !PT ;  /* 0x000000201b207209 */ /* 0x000fe40007810000 */
[----:B--2---:R-:W-:Y:S02]  /*174d0*/  FSEL R37, R37, -INF , P3 ;  /* 0xff80000025257808 */ /* 0x004fe40001800000 */
[----:B------:R-:W-:Y:S01]  /*174e0*/  FMNMX.FTZ R32, R31, R32, !PT ;  /* 0x000000201f207209 */ /* 0x000fe20007810000 */
[----:B------:R-:W2:Y:S01]  /*174f0*/  MUFU.TANH R47, R66 ;  /* 0x00000042002f7308 */ /* 0x000ea20000002400 */
[----:B------:R-:W-:Y:S01]  /*17500*/  FMUL.FTZ R70, R2, R70 ;  /* 0x0000004602467220 */ /* 0x000fe20000410000 */
[----:B------:R-:W-:Y:S01]  /*17510*/  ISETP.GT.AND P3, PT, R40, 0x48, PT ;  /* 0x000000482800780c */ /* 0x000fe20003f64270 */
[C---:B------:R-:W-:Y:S01]  /*17520*/  FMUL.FTZ R3, R2.reuse, R25 ;  /* 0x0000001902037220 */ /* 0x040fe20000410000 */
[----:B0-----:R-:W-:Y:S01]  /*17530*/  FSEL R39, R59, -INF , P2 ;  /* 0xff8000003b277808 */ /* 0x001fe20001000000 */
[C---:B------:R-:W-:Y:S01]  /*17540*/  FMUL.FTZ R71, R2.reuse, R71 ;  /* 0x0000004702477220 */ /* 0x040fe20000410000 */
[----:B------:R-:W-:Y:S01]  /*17550*/  FMNMX.FTZ R32, R37, R32, !PT ;  /* 0x0000002025207209 */ /* 0x000fe20007810000 */
[----:B------:R-:W-:Y:S01]  /*17560*/  FMUL.FTZ R25, R2, R53 ;  /* 0x0000003502197220 */ /* 0x000fe20000410000 */
[----:B------:R-:W-:Y:S01]  /*17570*/  ISETP.GT.AND P2, PT, R40, 0x49, PT ;  /* 0x000000492800780c */ /* 0x000fe20003f44270 */
[----:B------:R-:W0:Y:S01]  /*17580*/  MUFU.TANH R53, R70 ;  /* 0x0000004600357308 */ /* 0x000e220000002400 */
[----:B---3--:R-:W-:Y:S01]  /*17590*/  FSEL R41, R41, -INF , P3 ;  /* 0xff80000029297808 */ /* 0x008fe20001800000 */
[C---:B------:R-:W-:Y:S01]  /*175a0*/  FMUL.FTZ R74, R2.reuse, R74 ;  /* 0x0000004a024a7220 */ /* 0x040fe20000410000 */
[----:B------:R-:W-:Y:S01]  /*175b0*/  FMNMX.FTZ R32, R39, R32, !PT ;  /* 0x0000002027207209 */ /* 0x000fe20007810000 */
[----:B------:R-:W-:Y:S01]  /*175c0*/  FMUL.FTZ R75, R2, R75 ;  /* 0x0000004b024b7220 */ /* 0x000fe20000410000 */
[----:B------:R-:W-:-:S02]  /*175d0*/  ISETP.GT.AND P3, PT, R40, 0x50, PT ;  /* 0x000000502800780c */ /* 0x000fc40003f64270 */
[----:B-1----:R-:W-:Y:S01]  /*175e0*/  FSEL R43, R63, -INF , P2 ;  /* 0xff8000003f2b7808 */ /* 0x002fe20001000000 */
[----:B------:R-:W1:Y:S01]  /*175f0*/  MUFU.TANH R71, R71 ;  /* 0x0000004700477308 */ /* 0x000e620000002400 */
[----:B------:R-:W-:Y:S01]  /*17600*/  FMNMX.FTZ R32, R41, R32, !PT ;  /* 0x0000002029207209 */ /* 0x000fe20007810000 */
[----:B------:R-:W-:Y:S01]  /*17610*/  FMUL.FTZ R78, R2, R78 ;  /* 0x0000004e024e7220 */ /* 0x000fe20000410000 */
[C---:B------:R-:W-:Y:S02]  /*17620*/  ISETP.GT.AND P2, PT, R40.reuse, 0x51, PT ;  /* 0x000000512800780c */ /* 0x040fe40003f44270 */
[----:B--2---:R-:W-:Y:S02]  /*17630*/  FSEL R47, R47, -INF , P3 ;  /* 0xff8000002f2f7808 */ /* 0x004fe40001800000 */
[----:B------:R-:W-:Y:S01]  /*17640*/  FMNMX.FTZ R32, R43, R32, !PT ;  /* 0x000000202b207209 */ /* 0x000fe20007810000 */
[----:B------:R-:W2:Y:S01]  /*17650*/  MUFU.TANH R74, R74 ;  /* 0x0000004a004a7308 */ /* 0x000ea20000002400 */
[----:B------:R-:W-:Y:S01]  /*17660*/  ISETP.GT.AND P3, PT, R40, 0x58, PT ;  /* 0x000000582800780c */ /* 0x000fe20003f64270 */
[----:B------:R-:W-:Y:S01]  /*17670*/  FMUL.FTZ R79, R2, R79 ;  /* 0x0000004f024f7220 */ /* 0x000fe20000410000 */
[----:B------:R-:W-:-:S02]  /*17680*/  FSEL R49, R49, -INF , P2 ;  /* 0xff80000031317808 */ /* 0x000fc40001000000 */
[----:B------:R-:W-:-:S03]  /*17690*/  FMNMX.FTZ R32, R47, R32, !PT ;  /* 0x000000202f207209 */ /* 0x000fc60007810000 */
[----:B------:R-:W3:Y:S01]  /*176a0*/  MUFU.TANH R75, R75 ;  /* 0x0000004b004b7308 */ /* 0x000ee20000002400 */
[----:B------:R-:W-:Y:S01]  /*176b0*/  ISETP.GT.AND P2, PT, R40, 0x59, PT ;  /* 0x000000592800780c */ /* 0x000fe20003f44270 */
[----:B------:R-:W-:Y:S01]  /*176c0*/  FMUL.FTZ R82, R2, R82 ;  /* 0x0000005202527220 */ /* 0x000fe20000410000 */
[----:B0-----:R-:W-:Y:S02]  /*176d0*/  FSEL R53, R53, -INF , P3 ;  /* 0xff80000035357808 */ /* 0x001fe40001800000 */
[----:B------:R-:W-:-:S03]  /*176e0*/  FMNMX.FTZ R32, R49, R32, !PT ;  /* 0x0000002031207209 */ /* 0x000fc60007810000 */
[----:B------:R-:W0:Y:S01]  /*176f0*/  MUFU.TANH R78, R78 ;  /* 0x0000004e004e7308 */ /* 0x000e220000002400 */
[----:B------:R-:W-:Y:S01]  /*17700*/  ISETP.GT.AND P3, PT, R40, 0x60, PT ;  /* 0x000000602800780c */ /* 0x000fe20003f64270 */
[----:B------:R-:W-:Y:S01]  /*17710*/  FMUL.FTZ R83, R2, R83 ;  /* 0x0000005302537220 */ /* 0x000fe20000410000 */
[----:B-1----:R-:W-:Y:S02]  /*17720*/  FSEL R55, R71, -INF , P2 ;  /* 0xff80000047377808 */ /* 0x002fe40001000000 */
        /* <DEDUP_REMOVED lines=16> */
[----:B------:R-:W-:Y:S02]  /*17830*/  ISETP.GT.AND P3, PT, R40, 0x70, PT ;  /* 0x000000702800780c */ /* 0x000fe40003f64270 */
[----:B-1----:R-:W-:Y:S02]  /*17840*/  FSEL R75, R79, -INF , P2 ;  /* 0xff8000004f4b7808 */ /* 0x002fe40001000000 */
[----:B------:R-:W-:-:S03]  /*17850*/  FMNMX.FTZ R32, R71, R32, !PT ;  /* 0x0000002047207209 */ /* 0x000fc60007810000 */
[----:B------:R-:W1:Y:S01]  /*17860*/  MUFU.TANH R87, R87 ;  /* 0x0000005700577308 */ /* 0x000e620000002400 */
[----:B------:R-:W-:Y:S02]  /*17870*/  ISETP.GT.AND P2, PT, R40, 0x71, PT ;  /* 0x000000712800780c */ /* 0x000fe40003f44270 */
[----:B--2---:R-:W-:Y:S02]  /*17880*/  FSEL R79, R82, -INF , P3 ;  /* 0xff800000524f7808 */ /* 0x004fe40001800000 */
[----:B------:R-:W-:Y:S02]  /*17890*/  FMNMX.FTZ R32, R75, R32, !PT ;  /* 0x000000204b207209 */ /* 0x000fe40007810000 */
[----:B------:R-:W-:Y:S02]  /*178a0*/  ISETP.GT.AND P3, PT, R40, 0x78, PT ;  /* 0x000000782800780c */ /* 0x000fe40003f64270 */
[----:B---3--:R-:W-:Y:S02]  /*178b0*/  FSEL R83, R83, -INF , P2 ;  /* 0xff80000053537808 */ /* 0x008fe40001000000 */
[----:B------:R-:W-:Y:S01]  /*178c0*/  FMNMX.FTZ R34, R79, R32, !PT ;  /* 0x000000204f227209 */ /* 0x000fe20007810000 */
[----:B------:R-:W-:Y:S01]  /*178d0*/  FMUL.FTZ R32, R2, R61 ;  /* 0x0000003d02207220 */ /* 0x000fe20000410000 */
[----:B------:R-:W-:-:S02]  /*178e0*/  ISETP.GT.AND P2, PT, R40, 0x79, PT ;  /* 0x000000792800780c */ /* 0x000fc40003f44270 */
[----:B0-----:R-:W-:Y:S02]  /*178f0*/  FSEL R61, R86, -INF , P3 ;  /* 0xff800000563d7808 */ /* 0x001fe40001800000 */
[----:B------:R-:W-:Y:S02]  /*17900*/  FMNMX.FTZ R34, R83, R34, !PT ;  /* 0x0000002253227209 */ /* 0x000fe40007810000 */
[----:B-1----:R-:W-:Y:S02]  /*17910*/  FSEL R87, R87, -INF , P2 ;  /* 0xff80000057577808 */ /* 0x002fe40001000000 */
[----:B------:R-:W-:-:S04]  /*17920*/  FMNMX.FTZ R34, R61, R34, !PT ;  /* 0x000000223d227209 */ /* 0x000fc80007810000 */
[----:B------:R-:W-:-:S05]  /*17930*/  FMNMX.FTZ R34, R87, R34, !PT ;  /* 0x0000002257227209 */ /* 0x000fca0007810000 */
[----:B------:R-:W0:Y:S01]  /*17940*/  SHFL.BFLY PT, R107, R34, 0x2, 0x1f ;  /* 0x0c401f00226b7f89 */ /* 0x000e2200000e0000 */
[----:B------:R1:W-:Y:S01]  /*17950*/  MUFU.TANH R36, R32 ;  /* 0x0000002000247308 */ /* 0x0003e20000002400 */
[----:B------:R-:W-:Y:S01]  /*17960*/  FMUL.FTZ R4, R2, R24 ;  /* 0x0000001802047220 */ /* 0x000fe20000410000 */
[----:B0-----:R-:W-:-:S05]  /*17970*/  FMNMX.FTZ R107, R34, R107, !PT ;  /* 0x0000006b226b7209 */ /* 0x001fca0007810000 */
[----:B-1----:R-:W0:Y:S01]  /*17980*/  SHFL.BFLY PT, R32, R107, 0x1, 0x1f ;  /* 0x0c201f006b207f89 */ /* 0x002e2200000e0000 */
[----:B------:R-:W-:Y:S01]  /*17990*/  FMUL.FTZ R5, R2, R28 ;  /* 0x0000001c02057220 */ /* 0x000fe20000410000 */
[----:B------:R-:W1:Y:S01]  /*179a0*/  MUFU.TANH R4, R4 ;  /* 0x0000000400047308 */ /* 0x000e620000002400 */
[----:B------:R-:W-:-:S07]  /*179b0*/  IMAD.U32 R166, RZ, RZ, UR6 ;  /* 0x00000006ffa67e24 */ /* 0x000fce000f8e00ff */
[----:B------:R-:W2:Y:S01]  /*179c0*/  MUFU.TANH R3, R3 ;  /* 0x0000000300037308 */ /* 0x000ea20000002400 */
[----:B------:R-:W-:-:S07]  /*179d0*/  VIADDMNMX R30, R91, R26, R30, PT ;  /* 0x0000001a5b1e7246 */ /* 0x000fce000380011e */
[----:B------:R-:W3:Y:S01]  /*179e0*/  MUFU.TANH R5, R5 ;  /* 0x0000000500057308 */ /* 0x000ee20000002400 */
[----:B0-----:R-:W-:-:S07]  /*179f0*/  FMNMX.FTZ R167, R107, R32, !PT ;  /* 0x000000206ba77209 */ /* 0x001fce0007810000 */
[----:B------:R-:W0:Y:S01]  /*17a00*/  MUFU.TANH R6, R6 ;  /* 0x0000000600067308 */ /* 0x000e220000002400 */
[C---:B------:R-:W-:Y:S01]  /*17a10*/  FSETP.NEU.FTZ.AND P2, PT, R167.reuse, -INF , PT ;  /* 0xff800000a700780b */ /* 0x040fe20003f5d000 */
[----:B------:R-:W-:-:S01]  /*17a20*/  FFMA.FTZ R34, R167, R166, -8 ;  /* 0xc1000000a7227423 */ /* 0x000fc200000100a6 */
[----:B------:R-:W-:Y:S01]  /*17a30*/  FMUL.FTZ R77, R2, R77 ;  /* 0x0000004d024d7220 */ /* 0x000fe20000410000 */
[----:B------:R-:W-:-:S03]  /*17a40*/  ISETP.GT.AND P3, PT, R30, 0x1, PT ;  /* 0x000000011e00780c */ /* 0x000fc60003f64270 */
[----:B------:R-:W-:Y:S01]  /*17a50*/  FSEL R34, R34, RZ, P2 ;  /* 0x000000ff22227208 */ /* 0x000fe20001000000 */
[----:B------:R-:W4:Y:S01]  /*17a60*/  MUFU.TANH R7, R7 ;  /* 0x0000000700077308 */ /* 0x000f220000002400 */
[----:B------:R-:W-:Y:S01]  /*17a70*/  ISETP.GT.AND P2, PT, R30, RZ, PT ;  /* 0x000000ff1e00720c */ /* 0x000fe20003f44270 */
[C---:B------:R-:W-:Y:S01]  /*17a80*/  FMUL.FTZ R14, R2.reuse, R44 ;  /* 0x0000002c020e7220 */ /* 0x040fe20000410000 */
[----:B------:R-:W-:Y:S01]  /*17a90*/  FMUL.FTZ R73, R2, R73 ;  /* 0x0000004902497220 */ /* 0x000fe20000410000 */
[----:B------:R-:W-:-:S04]  /*17aa0*/  ISETP.GT.AND P4, PT, R30, 0x8, PT ;  /* 0x000000081e00780c */ /* 0x000fc80003f84270 */
[----:B------:R1:W-:Y:S01]  /*17ab0*/  MUFU.TANH R44, R77 ;  /* 0x0000004d002c7308 */ /* 0x0003e20000002400 */
[----:B------:R-:W-:-:S07]  /*17ac0*/  FMUL.FTZ R69, R2, R69 ;  /* 0x0000004502457220 */ /* 0x000fce0000410000 */
[----:B------:R-:W-:Y:S01]  /*17ad0*/  MUFU.TANH R9, R9 ;  /* 0x0000000900097308 */ /* 0x000fe20000002400 */
[----:B-1----:R-:W-:Y:S02]  /*17ae0*/  FSEL R77, R4, -INF , P2 ;  /* 0xff800000044d7808 */ /* 0x002fe40001000000 */
[----:B--2---:R-:W-:Y:S02]  /*17af0*/  FSEL R4, R3, -INF , P3 ;  /* 0xff80000003047808 */ /* 0x004fe40001800000 */
[----:B------:R-:W-:Y:S02]  /*17b00*/  ISETP.GT.AND P2, PT, R30, 0x9, PT ;  /* 0x000000091e00780c */ /* 0x000fe40003f44270 */
[----:B------:R-:W-:Y:S01]  /*17b10*/  FMNMX.FTZ R50, R77, R4, !PT ;  /* 0x000000044d327209 */ /* 0x000fe20007810000 */
[----:B------:R-:W1:Y:S01]  /*17b20*/  MUFU.TANH R8, R8 ;  /* 0x0000000800087308 */ /* 0x000e620000002400 */
[----:B------:R-:W-:Y:S01]  /*17b30*/  FMUL.FTZ R81, R2, R81 ;  /* 0x0000005102517220 */ /* 0x000fe20000410000 */
[----:B------:R-:W-:-:S06]  /*17b40*/  ISETP.GT.AND P3, PT, R30, 0x10, PT ;  /* 0x000000101e00780c */ /* 0x000fcc0003f64270 */
[----:B------:R3:W-:Y:S01]  /*17b50*/  MUFU.TANH R42, R73 ;  /* 0x00000049002a7308 */ /* 0x0007e20000002400 */
[----:B------:R-:W-:Y:S01]  /*17b60*/  FMUL.FTZ R85, R2, R85 ;  /* 0x0000005502557220 */ /* 0x000fe20000410000 */
[----:B---3--:R-:W-:-:S06]  /*17b70*/  FSEL R73, R5, -INF , P4 ;  /* 0xff80000005497808 */ /* 0x008fcc0002000000 */
[----:B------:R-:W2:Y:S01]  /*17b80*/  MUFU.TANH R10, R10 ;  /* 0x0000000a000a7308 */ /* 0x000ea20000002400 */
[----:B------:R-:W-:-:S07]  /*17b90*/  FMNMX.FTZ R50, R73, R50, !PT ;  /* 0x0000003249327209 */ /* 0x000fce0007810000 */
[----:B------:R0:W-:Y:S01]  /*17ba0*/  MUFU.TANH R40, R69 ;  /* 0x0000004500287308 */ /* 0x0001e20000002400 */
[----:B------:R-:W-:Y:S01]  /*17bb0*/  FMUL.FTZ R20, R2, R48 ;  /* 0x0000003002147220 */ /* 0x000fe20000410000 */
[----:B0-----:R-:W-:-:S06]  /*17bc0*/  FSEL R69, R6, -INF , P2 ;  /* 0xff80000006457808 */ /* 0x001fcc0001000000 */
[----:B------:R-:W0:Y:S01]  /*17bd0*/  MUFU.TANH R11, R11 ;  /* 0x0000000b000b7308 */ /* 0x000e220000002400 */
[----:B------:R-:W-:Y:S02]  /*17be0*/  ISETP.GT.AND P2, PT, R30, 0x11, PT ;  /* 0x000000111e00780c */ /* 0x000fe40003f44270 */
[----:B------:R-:W-:-:S05]  /*17bf0*/  FMNMX.FTZ R50, R69, R50, !PT ;  /* 0x0000003245327209 */ /* 0x000fca0007810000 */
[----:B------:R4:W-:Y:S02]  /*17c00*/  MUFU.TANH R46, R81 ;  /* 0x00000051002e7308 */ /* 0x0009e40000002400 */
[----:B----4-:R-:W-:-:S06]  /*17c10*/  FSEL R81, R7, -INF , P3 ;  /* 0xff80000007517808 */ /* 0x010fcc0001800000 */
[----:B------:R-:W3:Y:S01]  /*17c20*/  MUFU.TANH R12, R12 ;  /* 0x0000000c000c7308 */ /* 0x000ee20000002400 */
[----:B------:R-:W-:Y:S02]  /*17c30*/  ISETP.GT.AND P3, PT, R30, 0x18, PT ;  /* 0x000000181e00780c */ /* 0x000fe40003f64270 */
[----:B------:R-:W-:-:S05]  /*17c40*/  FMNMX.FTZ R50, R81, R50, !PT ;  /* 0x0000003251327209 */ /* 0x000fca0007810000 */
[----:B------:R4:W-:Y:S01]  /*17c50*/  MUFU.TANH R48, R85 ;  /* 0x0000005500307308 */ /* 0x0009e20000002400 */
[----:B-1----:R-:W-:Y:S01]  /*17c60*/  FSEL R91, R8, -INF , P3 ;  /* 0xff800000085b7808 */ /* 0x002fe20001800000 */
[----:B------:R-:W-:Y:S01]  /*17c70*/  FFMA.FTZ R6, R95, R166, -R34 ;  /* 0x000000a65f067223 */ /* 0x000fe20000010822 */
[----:B----4-:R-:W-:-:S05]  /*17c80*/  FSEL R85, R9, -INF , P2 ;  /* 0xff80000009557808 */ /* 0x010fca0001000000 */
[----:B------:R-:W1:Y:S01]  /*17c90*/  MUFU.TANH R14, R14 ;  /* 0x0000000e000e7308 */ /* 0x000e620000002400 */
[C---:B------:R-:W-:Y:S02]  /*17ca0*/  ISETP.GT.AND P2, PT, R30.reuse, 0x19, PT ;  /* 0x000000191e00780c */ /* 0x040fe40003f44270 */
[----:B------:R-:W-:Y:S02]  /*17cb0*/  FMNMX.FTZ R50, R85, R50, !PT ;  /* 0x0000003255327209 */ /* 0x000fe40007810000 */
[----:B------:R-:W-:Y:S02]  /*17cc0*/  ISETP.GT.AND P3, PT, R30, 0x20, PT ;  /* 0x000000201e00780c */ /* 0x000fe40003f64270 */
[----:B--2---:R-:W-:Y:S01]  /*17cd0*/  FSEL R95, R10, -INF , P2 ;  /* 0xff8000000a5f7808 */ /* 0x004fe20001000000 */
[----:B------:R-:W2:Y:S01]  /*17ce0*/  MUFU.TANH R15, R15 ;  /* 0x0000000f000f7308 */ /* 0x000ea20000002400 */
[----:B------:R-:W-:Y:S01]  /*17cf0*/  FMNMX.FTZ R50, R91, R50, !PT ;  /* 0x000000325b327209 */ /* 0x000fe20007810000 */
[----:B------:R-:W-:Y:S01]  /*17d00*/  FFMA.FTZ R5, R97, R166, -R34 ;  /* 0x000000a661057223 */ /* 0x000fe20000010822 */
[----:B------:R-:W-:Y:S01]  /*17d10*/  ISETP.GT.AND P2, PT, R30, 0x21, PT ;  /* 0x000000211e00780c */ /* 0x000fe20003f44270 */
[----:B------:R-:W-:Y:S01]  /*17d20*/  FMUL.FTZ R24, R2, R52 ;  /* 0x0000003402187220 */ /* 0x000fe20000410000 */
[----:B0-----:R-:W-:-:S02]  /*17d30*/  FSEL R97, R11, -INF , P3 ;  /* 0xff8000000b617808 */ /* 0x001fc40001800000 */
[----:B------:R-:W-:Y:S01]  /*17d40*/  FMNMX.FTZ R50, R95, R50, !PT ;  /* 0x000000325f327209 */ /* 0x000fe20007810000 */
[----:B------:R-:W0:Y:S01]  /*17d50*/  MUFU.TANH R20, R20 ;  /* 0x0000001400147308 */ /* 0x000e220000002400 */
[----:B------:R-:W-:-:S01]  /*17d60*/  FFMA.FTZ R7, R93, R166, -R34 ;  /* 0x000000a65d077223 */ /* 0x000fc20000010822 */
[----:B------:R-:W-:Y:S02]  /*17d70*/  ISETP.GT.AND P3, PT, R30, 0x28, PT ;  /* 0x000000281e00780c */ /* 0x000fe40003f64270 */
[----:B---3--:R-:W-:Y:S02]  /*17d80*/  FSEL R93, R12, -INF , P2 ;  /* 0xff8000000c5d7808 */ /* 0x008fe40001000000 */
[----:B------:R-:W-:Y:S02]  /*17d90*/  FMNMX.FTZ R50, R97, R50, !PT ;  /* 0x0000003261327209 */ /* 0x000fe40007810000 */
[----:B------:R-:W3:Y:S01]  /*17da0*/  MUFU.TANH R21, R21 ;  /* 0x0000001500157308 */ /* 0x000ee20000002400 */
[----:B------:R-:W-:-:S01]  /*17db0*/  FFMA.FTZ R3, R99, R166, -R34 ;  /* 0x000000a663037223 */ /* 0x000fc20000010822 */
[----:B------:R-:W-:Y:S01]  /*17dc0*/  ISETP.GT.AND P2, PT, R30, 0x29, PT ;  /* 0x000000291e00780c */ /* 0x000fe20003f44270 */
[----:B------:R-:W-:Y:S01]  /*17dd0*/  FMUL.FTZ R28, R2, R56 ;  /* 0x00000038021c7220 */ /* 0x000fe20000410000 */
[----:B-1----:R-:W-:-:S02]  /*17de0*/  FSEL R99, R14, -INF , P3 ;  /* 0xff8000000e637808 */ /* 0x002fc40001800000 */
[----:B------:R-:W-:Y:S02]  /*17df0*/  FMNMX.FTZ R50, R93, R50, !PT ;  /* 0x000000325d327209 */ /* 0x000fe40007810000 */
[----:B------:R-:W-:Y:S01]  /*17e00*/  MUFU.TANH R24, R24 ;  /* 0x0000001800187308 */ /* 0x000fe20000002400 */
[----:B------:R-:W-:-:S01]  /*17e10*/  FFMA.FTZ R8, R89, R166, -R34 ;  /* 0x000000a659087223 */ /* 0x000fc20000010822 */
[----:B------:R-:W-:Y:S02]  /*17e20*/  ISETP.GT.AND P3, PT, R30, 0x30, PT ;  /* 0x000000301e00780c */ /* 0x000fe40003f64270 */
[----:B--2---:R-:W-:Y:S02]  /*17e30*/  FSEL R89, R15, -INF , P2 ;  /* 0xff8000000f597808 */ /* 0x004fe40001000000 */
[----:B------:R-:W-:Y:S02]  /*17e40*/  FMNMX.FTZ R50, R99, R50, !PT ;  /* 0x0000003263327209 */ /* 0x000fe40007810000 */
[----:B------:R-:W1:Y:S01]  /*17e50*/  MUFU.TANH R25, R25 ;  /* 0x0000001900197308 */ /* 0x000e620000002400 */
[----:B------:R-:W-:-:S01]  /*17e60*/  FFMA.FTZ R32, R101, R166, -R34 ;  /* 0x000000a665207223 */ /* 0x000fc20000010822 */
[----:B------:R-:W-:Y:S01]  /*17e70*/  ISETP.GT.AND P2, PT, R30, 0x31, PT ;  /* 0x000000311e00780c */ /* 0x000fe20003f44270 */
[----:B------:R-:W-:Y:S01]  /*17e80*/  FMUL.FTZ R60, R2, R60 ;  /* 0x0000003c023c7220 */ /* 0x000fe20000410000 */
[----:B0-----:R-:W-:-:S02]  /*17e90*/  FSEL R101, R20, -INF , P3 ;  /* 0xff80000014657808 */ /* 0x001fc40001800000 */
[----:B------:R-:W-:Y:S02]  /*17ea0*/  FMNMX.FTZ R50, R89, R50, !PT ;  /* 0x0000003259327209 */ /* 0x000fe40007810000 */
[----:B------:R-:W0:Y:S01]  /*17eb0*/  MUFU.TANH R28, R28 ;  /* 0x0000001c001c7308 */ /* 0x000e220000002400 */
[----:B------:R-:W-:Y:S01]  /*17ec0*/  FMUL.FTZ R65, R2, R65 ;  /* 0x0000004102417220 */ /* 0x000fe20000410000 */
[----:B------:R-:W-:Y:S01]  /*17ed0*/  FFMA.FTZ R9, R67, R166, -R34 ;  /* 0x000000a643097223 */ /* 0x000fe20000010822 */
[C---:B------:R-:W-:Y:S02]  /*17ee0*/  ISETP.GT.AND P3, PT, R30.reuse, 0x38, PT ;  /* 0x000000381e00780c */ /* 0x040fe40003f64270 */
[----:B---3--:R-:W-:Y:S02]  /*17ef0*/  FSEL R67, R21, -INF , P2 ;  /* 0xff80000015437808 */ /* 0x008fe40001000000 */
[----:B------:R-:W-:Y:S01]  /*17f00*/  FMNMX.FTZ R50, R101, R50, !PT ;  /* 0x0000003265327209 */ /* 0x000fe20007810000 */
[----:B------:R-:W2:Y:S01]  /*17f10*/  MUFU.TANH R29, R29 ;  /* 0x0000001d001d7308 */ /* 0x000ea20000002400 */
[----:B------:R-:W-:Y:S01]  /*17f20*/  ISETP.GT.AND P2, PT, R30, 0x39, PT ;  /* 0x000000391e00780c */ /* 0x000fe20003f44270 */
[----:B------:R-:W-:Y:S01]  /*17f30*/  FMUL.FTZ R64, R2, R64 ;  /* 0x0000004002407220 */ /* 0x000fe20000410000 */
[----:B------:R-:W-:-:S05]  /*17f40*/  FMNMX.FTZ R50, R67, R50, !PT ;  /* 0x0000003243327209 */ /* 0x000fca0007810000 */
[----:B------:R3:W-:Y:S01]  /*17f50*/  MUFU.TANH R38, R65 ;  /* 0x0000004100267308 */ /* 0x0007e20000002400 */
[----:B------:R-:W-:-:S01]  /*17f60*/  FFMA.FTZ R10, R57, R166, -R34 ;  /* 0x000000a6390a7223 */ /* 0x000fc20000010822 */
[----:B-1----:R-:W-:-:S06]  /*17f70*/  FSEL R57, R25, -INF , P2 ;  /* 0xff80000019397808 */ /* 0x002fcc0001000000 */
[----:B------:R-:W1:Y:S01]  /*17f80*/  MUFU.TANH R60, R60 ;  /* 0x0000003c003c7308 */ /* 0x000e620000002400 */
[----:B---3--:R-:W-:-:S01]  /*17f90*/  FFMA.FTZ R65, R103, R166, -R34 ;  /* 0x000000a667417223 */ /* 0x008fc20000010822 */
[----:B------:R-:W-:Y:S02]  /*17fa0*/  FSEL R103, R24, -INF , P3 ;  /* 0xff80000018677808 */ /* 0x000fe40001800000 */
[----:B------:R-:W-:Y:S02]  /*17fb0*/  ISETP.GT.AND P3, PT, R30, 0x40, PT ;  /* 0x000000401e00780c */ /* 0x000fe40003f64270 */
[----:B------:R-:W-:Y:S01]  /*17fc0*/  FMNMX.FTZ R50, R103, R50, !PT ;  /* 0x0000003267327209 */ /* 0x000fe20007810000 */
[----:B------:R-:W-:-:S01]  /*17fd0*/  FFMA.FTZ R26, R105, R166, -R34 ;  /* 0x000000a6691a7223 */ /* 0x000fc20000010822 */
[----:B------:R-:W3:Y:S01]  /*17fe0*/  MUFU.TANH R64, R64 ;  /* 0x0000004000407308 */ /* 0x000ee20000002400 */
[----:B------:R-:W-:Y:S01]  /*17ff0*/  ISETP.GT.AND P2, PT, R30, 0x41, PT ;  /* 0x000000411e00780c */ /* 0x000fe20003f44270 */
[----:B------:R-:W-:Y:S01]  /*18000*/  FMUL.FTZ R68, R2, R68 ;  /* 0x0000004402447220 */ /* 0x000fe20000410000 */
[----:B0-----:R-:W-:-:S02]  /*18010*/  FSEL R105, R28, -INF , P3 ;  /* 0xff8000001c697808 */ /* 0x001fc40001800000 */
[----:B------:R-:W-:Y:S01]  /*18020*/  FMNMX.FTZ R50, R57, R50, !PT ;  /* 0x0000003239327209 */ /* 0x000fe20007810000 */
[----:B------:R-:W-:-:S01]  /*18030*/  FFMA.FTZ R11, R51, R166, -R34 ;  /* 0x000000a6330b7223 */ /* 0x000fc20000010822 */
[C---:B------:R-:W-:Y:S02]  /*18040*/  ISETP.GT.AND P3, PT, R30.reuse, 0x48, PT ;  /* 0x000000481e00780c */ /* 0x040fe40003f64270 */
[----:B--2---:R-:W-:Y:S02]  /*18050*/  FSEL R51, R29, -INF , P2 ;  /* 0xff8000001d337808 */ /* 0x004fe40001000000 */
[----:B------:R-:W-:Y:S01]  /*18060*/  FMNMX.FTZ R50, R105, R50, !PT ;  /* 0x0000003269327209 */ /* 0x000fe20007810000 */
[----:B------:R-:W0:Y:S01]  /*18070*/  MUFU.TANH R68, R68 ;  /* 0x0000004400447308 */ /* 0x000e220000002400 */
[----:B------:R-:W-:Y:S01]  /*18080*/  ISETP.GT.AND P2, PT, R30, 0x49, PT ;  /* 0x000000491e00780c */ /* 0x000fe20003f44270 */
[----:B------:R-:W-:Y:S01]  /*18090*/  FMUL.FTZ R72, R2, R72 ;  /* 0x0000004802487220 */ /* 0x000fe20000410000 */
[----:B-1----:R-:W-:-:S02]  /*180a0*/  FSEL R107, R60, -INF , P3 ;  /* 0xff8000003c6b7808 */ /* 0x002fc40001800000 */
[----:B------:R-:W-:Y:S02]  /*180b0*/  FMNMX.FTZ R50, R51, R50, !PT ;  /* 0x0000003233327209 */ /* 0x000fe40007810000 */
[----:B------:R-:W-:Y:S02]  /*180c0*/  ISETP.GT.AND P3, PT, R30, 0x50, PT ;  /* 0x000000501e00780c */ /* 0x000fe40003f64270 */
[----:B------:R-:W-:Y:S02]  /*180d0*/  FSEL R109, R36, -INF , P2 ;  /* 0xff800000246d7808 */ /* 0x000fe40001000000 */
[----:B------:R-:W-:Y:S01]  /*180e0*/  FMNMX.FTZ R50, R107, R50, !PT ;  /* 0x000000326b327209 */ /* 0x000fe20007810000 */
[----:B------:R-:W1:Y:S01]  /*180f0*/  MUFU.TANH R72, R72 ;  /* 0x0000004800487308 */ /* 0x000e620000002400 */
[----:B------:R-:W-:Y:S01]  /*18100*/  ISETP.GT.AND P2, PT, R30, 0x51, PT ;  /* 0x000000511e00780c */ /* 0x000fe20003f44270 */
[----:B------:R-:W-:Y:S01]  /*18110*/  FMUL.FTZ R76, R2, R76 ;  /* 0x0000004c024c7220 */ /* 0x000fe20000410000 */
[----:B---3--:R-:W-:-:S02]  /*18120*/  FSEL R111, R64, -INF , P3 ;  /* 0xff800000406f7808 */ /* 0x008fc40001800000 */
[----:B------:R-:W-:Y:S02]  /*18130*/  FMNMX.FTZ R50, R109, R50, !PT ;  /* 0x000000326d327209 */ /* 0x000fe40007810000 */
[----:B------:R-:W-:Y:S02]  /*18140*/  ISETP.GT.AND P3, PT, R30, 0x58, PT ;  /* 0x000000581e00780c */ /* 0x000fe40003f64270 */
[----:B------:R-:W-:Y:S02]  /*18150*/  FSEL R113, R38, -INF , P2 ;  /* 0xff80000026717808 */ /* 0x000fe40001000000 */
[----:B------:R-:W-:Y:S01]  /*18160*/  FMNMX.FTZ R50, R111, R50, !PT ;  /* 0x000000326f327209 */ /* 0x000fe20007810000 */
[----:B------:R-:W2:Y:S01]  /*18170*/  MUFU.TANH R76, R76 ;  /* 0x0000004c004c7308 */ /* 0x000ea20000002400 */
[----:B------:R-:W-:-:S01]  /*18180*/  FFMA.FTZ R14, R45, R166, -R34 ;  /* 0x000000a62d0e7223 */ /* 0x000fc20000010822 */
[----:B------:R-:W-:Y:S01]  /*18190*/  ISETP.GT.AND P2, PT, R30, 0x59, PT ;  /* 0x000000591e00780c */ /* 0x000fe20003f44270 */
[----:B------:R-:W-:Y:S01]  /*181a0*/  FMUL.FTZ R80, R2, R80 ;  /* 0x0000005002507220 */ /* 0x000fe20000410000 */
[----:B0-----:R-:W-:-:S02]  /*181b0*/  FSEL R45, R68, -INF , P3 ;  /* 0xff800000442d7808 */ /* 0x001fc40001800000 */
[----:B------:R-:W-:Y:S02]  /*181c0*/  FMNMX.FTZ R50, R113, R50, !PT ;  /* 0x0000003271327209 */ /* 0x000fe40007810000 */
[----:B------:R-:W-:Y:S02]  /*181d0*/  ISETP.GT.AND P3, PT, R30, 0x60, PT ;  /* 0x000000601e00780c */ /* 0x000fe40003f64270 */
[----:B------:R-:W-:Y:S02]  /*181e0*/  FSEL R115, R40, -INF , P2 ;  /* 0xff80000028737808 */ /* 0x000fe40001000000 */
        /* <DEDUP_REMOVED lines=10> */
[----:B------:R-:W-:Y:S02]  /*18290*/  ISETP.GT.AND P2, PT, R30, 0x69, PT ;  /* 0x000000691e00780c */ /* 0x000fe40003f44270 */
[----:B--2---:R-:W-:-:S02]  /*182a0*/  FSEL R121, R76, -INF , P3 ;  /* 0xff8000004c797808 */ /* 0x004fc40001800000 */
[----:B------:R-:W-:Y:S02]  /*182b0*/  FMNMX.FTZ R50, R119, R50, !PT ;  /* 0x0000003277327209 */ /* 0x000fe40007810000 */
[----:B------:R-:W-:Y:S02]  /*182c0*/  ISETP.GT.AND P3, PT, R30, 0x70, PT ;  /* 0x000000701e00780c */ /* 0x000fe40003f64270 */
[----:B------:R-:W-:Y:S02]  /*182d0*/  FSEL R123, R44, -INF , P2 ;  /* 0xff8000002c7b7808 */ /* 0x000fe40001000000 */
[----:B------:R-:W-:Y:S02]  /*182e0*/  FMNMX.FTZ R50, R121, R50, !PT ;  /* 0x0000003279327209 */ /* 0x000fe40007810000 */
[----:B------:R-:W-:Y:S02]  /*182f0*/  ISETP.GT.AND P2, PT, R30, 0x71, PT ;  /* 0x000000711e00780c */ /* 0x000fe40003f44270 */
[----:B0-----:R-:W-:-:S02]  /*18300*/  FSEL R125, R80, -INF , P3 ;  /* 0xff800000507d7808 */ /* 0x001fc40001800000 */
[----:B------:R-:W-:Y:S02]  /*18310*/  FMNMX.FTZ R50, R123, R50, !PT ;  /* 0x000000327b327209 */ /* 0x000fe40007810000 */
[----:B------:R-:W-:Y:S02]  /*18320*/  ISETP.GT.AND P3, PT, R30, 0x78, PT ;  /* 0x000000781e00780c */ /* 0x000fe40003f64270 */
[----:B------:R-:W-:Y:S02]  /*18330*/  FSEL R127, R46, -INF , P2 ;  /* 0xff8000002e7f7808 */ /* 0x000fe40001000000 */
[----:B------:R-:W-:Y:S02]  /*18340*/  FMNMX.FTZ R50, R125, R50, !PT ;  /* 0x000000327d327209 */ /* 0x000fe40007810000 */
[----:B------:R-:W-:Y:S02]  /*18350*/  ISETP.GT.AND P2, PT, R30, 0x79, PT ;  /* 0x000000791e00780c */ /* 0x000fe40003f44270 */
[----:B-1----:R-:W-:-:S02]  /*18360*/  FSEL R129, R84, -INF , P3 ;  /* 0xff80000054817808 */ /* 0x002fc40001800000 */
[----:B------:R-:W-:Y:S02]  /*18370*/  FMNMX.FTZ R50, R127, R50, !PT ;  /* 0x000000327f327209 */ /* 0x000fe40007810000 */
[----:B------:R-:W-:Y:S02]  /*18380*/  FSEL R131, R48, -INF , P2 ;  /* 0xff80000030837808 */ /* 0x000fe40001000000 */
[----:B------:R-:W-:-:S04]  /*18390*/  FMNMX.FTZ R50, R129, R50, !PT ;  /* 0x0000003281327209 */ /* 0x000fc80007810000 */
[----:B------:R-:W-:Y:S01]  /*183a0*/  FMNMX.FTZ R50, R131, R50, !PT ;  /* 0x0000003283327209 */ /* 0x000fe20007810000 */
[----:B------:R-:W-:-:S04]  /*183b0*/  FFMA.FTZ R15, R33, R166, -R34 ;  /* 0x000000a6210f7223 */ /* 0x000fc80000010822 */
[----:B------:R-:W0:Y:S01]  /*183c0*/  SHFL.BFLY PT, R33, R50, 0x2, 0x1f ;  /* 0x0c401f0032217f89 */ /* 0x000e2200000e0000 */
[----:B------:R-:W-:-:S01]  /*183d0*/  FFMA.FTZ R24, R39, R166, -R34 ;  /* 0x000000a627187223 */ /* 0x000fc20000010822 */
[----:B0-----:R-:W-:-:S05]  /*183e0*/  FMNMX.FTZ R39, R50, R33, !PT ;  /* 0x0000002132277209 */ /* 0x001fca0007810000 */
[----:B------:R-:W0:Y:S01]  /*183f0*/  SHFL.BFLY PT, R42, R39, 0x1, 0x1f ;  /* 0x0c201f00272a7f89 */ /* 0x000e2200000e0000 */
[----:B------:R-:W-:-:S01]  /*18400*/  FFMA.FTZ R29, R41, R166, -R34 ;  /* 0x000000a6291d7223 */ /* 0x000fc20000010822 */
[----:B------:R-:W-:Y:S01]  /*18410*/  MUFU.EX2 R32, R32 ;  /* 0x0000002000207308 */ /* 0x000fe20000000800 */
[----:B0-----:R-:W-:-:S04]  /*18420*/  FMNMX.FTZ R191, R39, R42, !PT ;  /* 0x0000002a27bf7209 */ /* 0x001fc80007810000 */
[C---:B------:R-:W-:Y:S01]  /*18430*/  FSETP.NEU.FTZ.AND P2, PT, R191.reuse, -INF , PT ;  /* 0xff800000bf00780b */ /* 0x040fe20003f5d000 */
[----:B------:R-:W-:-:S05]  /*18440*/  FFMA.FTZ R41, R191, R166, -8 ;  /* 0xc1000000bf297423 */ /* 0x000fca00000100a6 */
[----:B------:R-:W-:-:S05]  /*18450*/  FSEL R46, R41, RZ, P2 ;  /* 0x000000ff292e7208 */ /* 0x000fca0001000000 */
[-CC-:B------:R-:W-:Y:S01]  /*18460*/  FFMA.FTZ R41, R77, R166.reuse, -R46.reuse ;  /* 0x000000a64d297223 */ /* 0x180fe2000001082e */
[----:B------:R-:W-:-:S01]  /*18470*/  FFMA.FTZ R228, R4, R166, -R46 ;  /* 0x000000a604e47223 */ /* 0x000fc2000001082e */
[-CC-:B------:R-:W-:Y:S01]  /*18480*/  FFMA.FTZ R73, R73, R166.reuse, -R46.reuse ;  /* 0x000000a649497223 */ /* 0x180fe2000001082e */
[----:B------:R-:W0:Y:S01]  /*18490*/  MUFU.EX2 R65, R65 ;  /* 0x0000004100417308 */ /* 0x000e220000000800 */
[----:B------:R-:W-:-:S01]  /*184a0*/  FFMA.FTZ R69, R69, R166, -R46 ;  /* 0x000000a645457223 */ /* 0x000fc2000001082e */
[----:B------:R-:W-:-:S06]  /*184b0*/  FFMA.FTZ R36, R43, R166, -R34 ;  /* 0x000000a62b247223 */ /* 0x000fcc0000010822 */
[----:B------:R-:W-:Y:S01]  /*184c0*/  MUFU.EX2 R41, R41 ;  /* 0x0000002900297308 */ /* 0x000fe20000000800 */
[----:B------:R-:W-:-:S07]  /*184d0*/  FFMA.FTZ R43, R81, R166, -R46 ;  /* 0x000000a6512b7223 */ /* 0x000fce000001082e */
[----:B------:R-:W1:Y:S01]  /*184e0*/  MUFU.EX2 R228, R228 ;  /* 0x000000e400e47308 */ /* 0x000e620000000800 */
[----:B------:R-:W-:-:S07]  /*184f0*/  FFMA.FTZ R44, R85, R166, -R46 ;  /* 0x000000a6552c7223 */ /* 0x000fce000001082e */
[----:B------:R-:W2:Y:S08]  /*18500*/  MUFU.EX2 R26, R26 ;  /* 0x0000001a001a7308 */ /* 0x000eb00000000800 */
[----:B------:R-:W3:Y:S01]  /*18510*/  MUFU.EX2 R73, R73 ;  /* 0x0000004900497308 */ /* 0x000ee20000000800 */
[----:B------:R-:W-:-:S07]  /*18520*/  FFMA.FTZ R20, R27, R166, -R34 ;  /* 0x000000a61b147223 */ /* 0x000fce0000010822 */
[----:B------:R-:W4:Y:S01]  /*18530*/  MUFU.EX2 R3, R3 ;  /* 0x0000000300037308 */ /* 0x000f220000000800 */
[----:B------:R-:W-:-:S01]  /*18540*/  FFMA.FTZ R91, R91, R166, -R46 ;  /* 0x000000a65b5b7223 */ /* 0x000fc2000001082e */
[----:B------:R-:W-:-:S06]  /*18550*/  IMAD.IADD R4, R90, 0x1, -R92 ;  /* 0x000000015a047824 */ /* 0x000fcc00078e0a5c */
[----:B------:R-:W4:Y:S01]  /*18560*/  MUFU.EX2 R48, R69 ;  /* 0x0000004500307308 */ /* 0x000f220000000800 */
[----:B------:R-:W-:-:S01]  /*18570*/  FFMA.FTZ R27, R47, R166, -R34 ;  /* 0x000000a62f1b7223 */ /* 0x000fc20000010822 */
[----:B0-----:R-:W-:-:S06]  /*18580*/  FADD.FTZ R47, R32, R65 ;  /* 0x00000041202f7221 */ /* 0x001fcc0000010000 */
[----:B------:R-:W0:Y:S01]  /*18590*/  MUFU.EX2 R5, R5 ;  /* 0x0000000500057308 */ /* 0x000e220000000800 */
[----:B-1----:R-:W-:-:S01]  /*185a0*/  FADD.FTZ R62, R41, R228 ;  /* 0x000000e4293e7221 */ /* 0x002fc20000010000 */
[----:B------:R-:W-:-:S06]  /*185b0*/  IMAD R4, R88, 0x80, R4 ;  /* 0x0000008058047824 */ /* 0x000fcc00078e0204 */
[----:B------:R-:W1:Y:S01]  /*185c0*/  MUFU.EX2 R43, R43 ;  /* 0x0000002b002b7308 */ /* 0x000e620000000800 */
[----:B------:R-:W-:-:S01]  /*185d0*/  FFMA.FTZ R95, R95, R166, -R46 ;  /* 0x000000a65f5f7223 */ /* 0x000fc2000001082e */
[----:B--2---:R-:W-:-:S06]  /*185e0*/  FADD.FTZ R64, R26, R47 ;  /* 0x0000002f1a407221 */ /* 0x004fcc0000010000 */
[----:B------:R-:W2:Y:S01]  /*185f0*/  MUFU.EX2 R6, R6 ;  /* 0x0000000600067308 */ /* 0x000ea20000000800 */
[----:B---3--:R-:W-:-:S01]  /*18600*/  FADD.FTZ R47, R73, R62 ;  /* 0x0000003e492f7221 */ /* 0x008fc20000010000 */
[----:B------:R-:W-:-:S06]  /*18610*/  FFMA.FTZ R28, R49, R166, -R34 ;  /* 0x000000a6311c7223 */ /* 0x000fcc0000010822 */
[----:B------:R-:W3:Y:S01]  /*18620*/  MUFU.EX2 R44, R44 ;  /* 0x0000002c002c7308 */ /* 0x000ee20000000800 */
[----:B------:R-:W-:-:S01]  /*18630*/  FFMA.FTZ R224, R97, R166, -R46 ;  /* 0x000000a661e07223 */ /* 0x000fc2000001082e */
[----:B------:R-:W-:Y:S01]  /*18640*/  SHF.R.S32.HI R49, RZ, 0x1f, R4 ;  /* 0x0000001fff317819 */ /* 0x000fe20000011404 */
[----:B----4-:R-:W-:-:S05]  /*18650*/  FADD.FTZ R64, R3, R64 ;  /* 0x0000004003407221 */ /* 0x010fca0000010000 */
[----:B------:R-:W4:Y:S01]  /*18660*/  MUFU.EX2 R7, R7 ;  /* 0x0000000700077308 */ /* 0x000f220000000800 */
[----:B------:R-:W-:-:S01]  /*18670*/  FADD.FTZ R62, R48, R47 ;  /* 0x0000002f303e7221 */ /* 0x000fc20000010000 */
[----:B------:R-:W-:-:S06]  /*18680*/  FFMA.FTZ R93, R93, R166, -R46 ;  /* 0x000000a65d5d7223 */ /* 0x000fcc000001082e */
[----:B------:R-:W4:Y:S01]  /*18690*/  MUFU.EX2 R91, R91 ;  /* 0x0000005b005b7308 */ /* 0x000f220000000800 */
[----:B------:R-:W-:Y:S01]  /*186a0*/  LEA.HI R4, R49, R4, RZ, 0x7 ;  /* 0x0000000431047211 */ /* 0x000fe200078f38ff */
[----:B0-----:R-:W-:-:S06]  /*186b0*/  FADD.FTZ R49, R5, R64 ;  /* 0x0000004005317221 */ /* 0x001fcc0000010000 */
[----:B------:R-:W0:Y:S01]  /*186c0*/  MUFU.EX2 R8, R8 ;  /* 0x0000000800087308 */ /* 0x000e220000000800 */
[----:B-1----:R-:W-:-:S01]  /*186d0*/  FADD.FTZ R47, R43, R62 ;  /* 0x0000003e2b2f7221 */ /* 0x002fc20000010000 */
[----:B------:R-:W-:-:S06]  /*186e0*/  FFMA.FTZ R99, R99, R166, -R46 ;  /* 0x000000a663637223 */ /* 0x000fcc000001082e */
[----:B------:R-:W1:Y:S01]  /*186f0*/  MUFU.EX2 R50, R95 ;  /* 0x0000005f00327308 */ /* 0x000e620000000800 */
[----:B--2---:R-:W-:-:S01]  /*18700*/  FADD.FTZ R64, R6, R49 ;  /* 0x0000003106407221 */ /* 0x004fc20000010000 */
[----:B---3--:R-:W-:-:S06]  /*18710*/  FADD.FTZ R62, R44, R47 ;  /* 0x0000002f2c3e7221 */ /* 0x008fcc0000010000 */
[----:B------:R-:W2:Y:S08]  /*18720*/  MUFU.EX2 R9, R9 ;  /* 0x0000000900097308 */ /* 0x000eb00000000800 */
[----:B------:R-:W3:Y:S01]  /*18730*/  MUFU.EX2 R224, R224 ;  /* 0x000000e000e07308 */ /* 0x000ee20000000800 */
[----:B------:R-:W-:-:S01]  /*18740*/  FFMA.FTZ R89, R89, R166, -R46 ;  /* 0x000000a659597223 */ /* 0x000fc2000001082e */
[----:B----4-:R-:W-:-:S06]  /*18750*/  FADD.FTZ R49, R7, R64 ;  /* 0x0000004007317221 */ /* 0x010fcc0000010000 */
[----:B------:R-:W4:Y:S01]  /*18760*/  MUFU.EX2 R10, R10 ;  /* 0x0000000a000a7308 */ /* 0x000f220000000800 */
[----:B------:R-:W-:-:S01]  /*18770*/  FFMA.FTZ R12, R35, R166, -R34 ;  /* 0x000000a6230c7223 */ /* 0x000fc20000010822 */
[----:B------:R-:W-:-:S06]  /*18780*/  FADD.FTZ R47, R91, R62 ;  /* 0x0000003e5b2f7221 */ /* 0x000fcc0000010000 */
[----:B------:R-:W4:Y:S01]  /*18790*/  MUFU.EX2 R93, R93 ;  /* 0x0000005d005d7308 */ /* 0x000f220000000800 */
[----:B------:R-:W-:-:S01]  /*187a0*/  FFMA.FTZ R101, R101, R166, -R46 ;  /* 0x000000a665657223 */ /* 0x000fc2000001082e */
[----:B0-----:R-:W-:-:S06]  /*187b0*/  FADD.FTZ R62, R8, R49 ;  /* 0x00000031083e7221 */ /* 0x001fcc0000010000 */
[----:B------:R-:W0:Y:S01]  /*187c0*/  MUFU.EX2 R11, R11 ;  /* 0x0000000b000b7308 */ /* 0x000e220000000800 */
[----:B-1----:R-:W-:-:S07]  /*187d0*/  FADD.FTZ R47, R50, R47 ;  /* 0x0000002f322f7221 */ /* 0x002fce0000010000 */
[----:B------:R-:W1:Y:S01]  /*187e0*/  MUFU.EX2 R99, R99 ;  /* 0x0000006300637308 */ /* 0x000e620000000800 */
[----:B------:R-:W-:-:S01]  /*187f0*/  FFMA.FTZ R67, R67, R166, -R46 ;  /* 0x000000a643437223 */ /* 0x000fc2000001082e */
[----:B--2---:R-:W-:-:S06]  /*18800*/  FADD.FTZ R49, R9, R62 ;  /* 0x0000003e09317221 */ /* 0x004fcc0000010000 */
[----:B------:R-:W2:Y:S01]  /*18810*/  MUFU.EX2 R14, R14 ;  /* 0x0000000e000e7308 */ /* 0x000ea20000000800 */
[----:B---3--:R-:W-:-:S01]  /*18820*/  FADD.FTZ R62, R224, R47 ;  /* 0x0000002fe03e7221 */ /* 0x008fc20000010000 */
[----:B------:R-:W-:-:S06]  /*18830*/  FFMA.FTZ R103, R103, R166, -R46 ;  /* 0x000000a667677223 */ /* 0x000fcc000001082e */
[----:B------:R-:W3:Y:S01]  /*18840*/  MUFU.EX2 R52, R89 ;  /* 0x0000005900347308 */ /* 0x000ee20000000800 */
[----:B----4-:R-:W-:-:S01]  /*18850*/  FADD.FTZ R66, R10, R49 ;  /* 0x000000310a427221 */ /* 0x010fc20000010000 */
[----:B------:R-:W-:-:S06]  /*18860*/  FADD.FTZ R64, R93, R62 ;  /* 0x0000003e5d407221 */ /* 0x000fcc0000010000 */
[----:B------:R-:W4:Y:S08]  /*18870*/  MUFU.EX2 R12, R12 ;  /* 0x0000000c000c7308 */ /* 0x000f300000000800 */
[----:B------:R-:W4:Y:S01]  /*18880*/  MUFU.EX2 R101, R101 ;  /* 0x0000006500657308 */ /* 0x000f220000000800 */
[----:B------:R-:W-:-:S01]  /*18890*/  FFMA.FTZ R57, R57, R166, -R46 ;  /* 0x000000a639397223 */ /* 0x000fc2000001082e */
[----:B0-----:R-:W-:-:S06]  /*188a0*/  FADD.FTZ R49, R11, R66 ;  /* 0x000000420b317221 */ /* 0x001fcc0000010000 */
[----:B------:R-:W0:Y:S01]  /*188b0*/  MUFU.EX2 R15, R15 ;  /* 0x0000000f000f7308 */ /* 0x000e220000000800 */
[----:B-1----:R-:W-:-:S01]  /*188c0*/  FADD.FTZ R47, R99, R64 ;  /* 0x00000040632f7221 */ /* 0x002fc20000010000 */
[----:B------:R-:W-:-:S06]  /*188d0*/  FFMA.FTZ R105, R105, R166, -R46 ;  /* 0x000000a669697223 */ /* 0x000fcc000001082e */
[----:B------:R-:W1:Y:S01]  /*188e0*/  MUFU.EX2 R54, R67 ;  /* 0x0000004300367308 */ /* 0x000e620000000800 */
[----:B--2---:R-:W-:-:S01]  /*188f0*/  FADD.FTZ R49, R14, R49 ;  /* 0x000000310e317221 */ /* 0x004fc20000010000 */
[----:B------:R-:W-:-:S06]  /*18900*/  FFMA.FTZ R25, R31, R166, -R34 ;  /* 0x000000a61f197223 */ /* 0x000fcc0000010822 */
[----:B------:R-:W2:Y:S01]  /*18910*/  MUFU.EX2 R20, R20 ;  /* 0x0000001400147308 */ /* 0x000ea20000000800 */
[----:B---3--:R-:W-:-:S07]  /*18920*/  FADD.FTZ R64, R52, R47 ;  /* 0x0000002f34407221 */ /* 0x008fce0000010000 */
[----:B------:R-:W3:Y:S01]  /*18930*/  MUFU.EX2 R103, R103 ;  /* 0x0000006700677308 */ /* 0x000ee20000000800 */
[----:B------:R-:W-:-:S01]  /*18940*/  FFMA.FTZ R51, R51, R166, -R46 ;  /* 0x000000a633337223 */ /* 0x000fc2000001082e */
[----:B----4-:R-:W-:Y:S01]  /*18950*/  FADD.FTZ R66, R12, R49 ;  /* 0x000000310c427221 */ /* 0x010fe20000010000 */
[----:B------:R-:W-:-:S05]  /*18960*/  FADD.FTZ R47, R101, R64 ;  /* 0x00000040652f7221 */ /* 0x000fca0000010000 */
[----:B------:R-:W4:Y:S01]  /*18970*/  MUFU.EX2 R56, R57 ;  /* 0x0000003900387308 */ /* 0x000f220000000800 */
[----:B------:R-:W-:-:S01]  /*18980*/  FFMA.FTZ R107, R107, R166, -R46 ;  /* 0x000000a66b6b7223 */ /* 0x000fc2000001082e */
[----:B------:R-:W-:Y:S01]  /*18990*/  F2FP.SATFINITE.E4M3.F32.PACK_AB_MERGE_C R229, R3, R26, RZ ;  /* 0x0000001a03e5723e */ /* 0x000fe200048070ff */
[----:B0-----:R-:W-:-:S05]  /*189a0*/  FADD.FTZ R3, R15, R66 ;  /* 0x000000420f037221 */ /* 0x001fca0000010000 */
[----:B------:R-:W0:Y:S01]  /*189b0*/  MUFU.EX2 R105, R105 ;  /* 0x0000006900697308 */ /* 0x000e220000000800 */
[----:B-1----:R-:W-:-:S01]  /*189c0*/  FADD.FTZ R26, R54, R47 ;  /* 0x0000002f361a7221 */ /* 0x002fc20000010000 */
[----:B------:R-:W-:Y:S01]  /*189d0*/  FFMA.FTZ R109, R109, R166, -R46 ;  /* 0x000000a66d6d7223 */ /* 0x000fe2000001082e */
[----:B--2---:R-:W-:-:S05]  /*189e0*/  FADD.FTZ R64, R20, R3 ;  /* 0x0000000314407221 */ /* 0x004fca0000010000 */
[----:B------:R-:W1:Y:S01]  /*189f0*/  MUFU.EX2 R25, R25 ;  /* 0x0000001900197308 */ /* 0x000e620000000800 */
[----:B---3--:R-:W-:-:S01]  /*18a00*/  FADD.FTZ R3, R103, R26 ;  /* 0x0000001a67037221 */ /* 0x008fc20000010000 */
[----:B------:R-:W-:-:S06]  /*18a10*/  FFMA.FTZ R21, R37, R166, -R34 ;  /* 0x000000a625157223 */ /* 0x000fcc0000010822 */
[----:B------:R-:W2:Y:S01]  /*18a20*/  MUFU.EX2 R58, R51 ;  /* 0x00000033003a7308 */ /* 0x000ea20000000800 */
[----:B------:R-:W-:-:S01]  /*18a30*/  FFMA.FTZ R111, R111, R166, -R46 ;  /* 0x000000a66f6f7223 */ /* 0x000fc2000001082e */
[----:B------:R-:W-:Y:S01]  /*18a40*/  F2FP.SATFINITE.E4M3.F32.PACK_AB_MERGE_C R225, R14, R11, RZ ;  /* 0x0000000b0ee1723e */ /* 0x000fe200048070ff */
[----:B----4-:R-:W-:-:S05]  /*18a50*/  FADD.FTZ R14, R56, R3 ;  /* 0x00000003380e7221 */ /* 0x010fca0000010000 */
[----:B------:R-:W3:Y:S01]  /*18a60*/  MUFU.EX2 R107, R107 ;  /* 0x0000006b006b7308 */ /* 0x000ee20000000800 */
[----:B------:R-:W-:Y:S01]  /*18a70*/  @!P0 PRMT R0, RZ, 0x654, R0 ;  /* 0x00000654ff008816 */ /* 0x000fe20000000000 */
[----:B------:R-:W-:-:S06]  /*18a80*/  FFMA.FTZ R113, R113, R166, -R46 ;  /* 0x000000a671717223 */ /* 0x000fcc000001082e */
[----:B------:R-:W4:Y:S01]  /*18a90*/  MUFU.EX2 R60, R109 ;  /* 0x0000006d003c7308 */ /* 0x000f220000000800 */
[----:B0-----:R-:W-:-:S01]  /*18aa0*/  FADD.FTZ R3, R105, R14 ;  /* 0x0000000e69037221 */ /* 0x001fc20000010000 */
[----:B------:R-:W-:Y:S01]  /*18ab0*/  FFMA.FTZ R45, R45, R166, -R46 ;  /* 0x000000a62d2d7223 */ /* 0x000fe2000001082e */
[----:B------:R0:W-:Y:S01]  /*18ac0*/  @!P0 SYNCS.ARRIVE.TRANS64.RED.A1T0 RZ, [R0+URZ], RZ ;  /* 0x000000ff00ff89a7 */ /* 0x0001e2000810043f */
[----:B-1----:R-:W-:-:S04]  /*18ad0*/  F2FP.SATFINITE.E4M3.F32.PACK_AB_MERGE_C R227, R25, R20, RZ ;  /* 0x0000001419e3723e */ /* 0x002fc800048070ff */
[----:B------:R-:W1:Y:S01]  /*18ae0*/  MUFU.EX2 R21, R21 ;  /* 0x0000001500157308 */ /* 0x000e620000000800 */
[----:B--2---:R-:W-:-:S07]  /*18af0*/  FADD.FTZ R20, R58, R3 ;  /* 0x000000033a147221 */ /* 0x004fce0000010000 */
[----:B------:R-:W2:Y:S01]  /*18b00*/  MUFU.EX2 R111, R111 ;  /* 0x0000006f006f7308 */ /* 0x000ea20000000800 */
[----:B------:R-:W-:-:S01]  /*18b10*/  FFMA.FTZ R115, R115, R166, -R46 ;  /* 0x000000a673737223 */ /* 0x000fc2000001082e */
[----:B---3--:R-:W-:-:S06]  /*18b20*/  FADD.FTZ R3, R107, R20 ;  /* 0x000000146b037221 */ /* 0x008fcc0000010000 */
[----:B------:R-:W3:Y:S01]  /*18b30*/  MUFU.EX2 R24, R24 ;  /* 0x0000001800187308 */ /* 0x000ee20000000800 */
[----:B------:R-:W-:-:S07]  /*18b40*/  FFMA.FTZ R117, R117, R166, -R46 ;  /* 0x000000a675757223 */ /* 0x000fce000001082e */
[----:B0-----:R-:W0:Y:S01]  /*18b50*/  MUFU.EX2 R0, R113 ;  /* 0x0000007100007308 */ /* 0x001e220000000800 */
[C---:B----4-:R-:W-:Y:S01]  /*18b60*/  F2FP.SATFINITE.E4M3.F32.PACK_AB_MERGE_C R107, R60.reuse, R107, RZ ;  /* 0x0000006b3c6b723e */ /* 0x050fe200048070ff */
[----:B------:R-:W-:Y:S01]  /*18b70*/  FADD.FTZ R64, R25, R64 ;  /* 0x0000004019407221 */ /* 0x000fe20000010000 */
[----:B------:R-:W-:-:S05]  /*18b80*/  FADD.FTZ R60, R60, R3 ;  /* 0x000000033c3c7221 */ /* 0x000fca0000010000 */
[----:B------:R-:W4:Y:S08]  /*18b90*/  MUFU.EX2 R29, R29 ;  /* 0x0000001d001d7308 */ /* 0x000f300000000800 */
[----:B------:R-:W4:Y:S01]  /*18ba0*/  MUFU.EX2 R45, R45 ;  /* 0x0000002d002d7308 */ /* 0x000f220000000800 */
[----:B------:R-:W-:-:S01]  /*18bb0*/  FFMA.FTZ R119, R119, R166, -R46 ;  /* 0x000000a677777223 */ /* 0x000fc2000001082e */
[----:B------:R-:W-:-:S06]  /*18bc0*/  F2FP.SATFINITE.E4M3.F32.PACK_AB_MERGE_C R231, R8, R7, RZ ;  /* 0x0000000708e7723e */ /* 0x000fcc00048070ff */
[----:B------:R-:W4:Y:S01]  /*18bd0*/  MUFU.EX2 R36, R36 ;  /* 0x0000002400247308 */ /* 0x000f220000000800 */
[----:B-1----:R-:W-:-:S01]  /*18be0*/  FADD.FTZ R7, R21, R64 ;  /* 0x0000004015077221 */ /* 0x002fc20000010000 */
[----:B--2---:R-:W-:-:S06]  /*18bf0*/  FADD.FTZ R3, R111, R60 ;  /* 0x0000003c6f037221 */ /* 0x004fcc0000010000 */
[----:B------:R-:W1:Y:S01]  /*18c00*/  MUFU.EX2 R62, R115 ;  /* 0x00000073003e7308 */ /* 0x000e620000000800 */
[----:B------:R-:W-:-:S01]  /*18c10*/  FFMA.FTZ R30, R53, R166, -R34 ;  /* 0x000000a6351e7223 */ /* 0x000fc20000010822 */
[----:B------:R-:W-:Y:S01]  /*18c20*/  FFMA.FTZ R121, R121, R166, -R46 ;  /* 0x000000a679797223 */ /* 0x000fe2000001082e */
[----:B------:R-:W-:-:S05]  /*18c30*/  F2FP.SATFINITE.E4M3.F32.PACK_AB_MERGE_C R225, R10, R9, R225 ;  /* 0x000000090ae1723e */ /* 0x000fca00048070e1 */
[----:B------:R-:W2:Y:S01]  /*18c40*/  MUFU.EX2 R27, R27 ;  /* 0x0000001b001b7308 */ /* 0x000ea20000000800 */
[----:B---3--:R-:W-:-:S01]  /*18c50*/  FADD.FTZ R26, R24, R7 ;  /* 0x00000007181a7221 */ /* 0x008fc20000010000 */
[----:B0-----:R-:W-:-:S06]  /*18c60*/  FADD.FTZ R10, R0, R3 ;  /* 0x00000003000a7221 */ /* 0x001fcc0000010000 */
[----:B------:R-:W0:Y:S01]  /*18c70*/  MUFU.EX2 R117, R117 ;  /* 0x0000007500757308 */ /* 0x000e220000000800 */
[----:B------:R-:W-:-:S01]  /*18c80*/  FFMA.FTZ R31, R55, R166, -R34 ;  /* 0x000000a6371f7223 */ /* 0x000fc20000010822 */
[----:B------:R-:W-:Y:S01]  /*18c90*/  FFMA.FTZ R123, R123, R166, -R46 ;  /* 0x000000a67b7b7223 */ /* 0x000fe2000001082e */
[----:B----4-:R-:W-:-:S05]  /*18ca0*/  FADD.FTZ R7, R29, R26 ;  /* 0x0000001a1d077221 */ /* 0x010fca0000010000 */
[----:B------:R-:W3:Y:S01]  /*18cb0*/  MUFU.EX2 R28, R28 ;  /* 0x0000001c001c7308 */ /* 0x000ee20000000800 */
[----:B------:R-:W-:-:S01]  /*18cc0*/  FADD.FTZ R3, R45, R10 ;  /* 0x0000000a2d037221 */ /* 0x000fc20000010000 */
[----:B------:R-:W-:-:S06]  /*18cd0*/  FFMA.FTZ R33, R59, R166, -R34 ;  /* 0x000000a63b217223 */ /* 0x000fcc0000010822 */
[----:B------:R-:W4:Y:S01]  /*18ce0*/  MUFU.EX2 R8, R119 ;  /* 0x0000007700087308 */ /* 0x000f220000000800 */
[----:B------:R-:W-:-:S01]  /*18cf0*/  FFMA.FTZ R125, R125, R166, -R46 ;  /* 0x000000a67d7d7223 */ /* 0x000fc2000001082e */
[C---:B------:R-:W-:Y:S01]  /*18d00*/  F2FP.SATFINITE.E4M3.F32.PACK_AB_MERGE_C R221, R36.reuse, R29, RZ ;  /* 0x0000001d24dd723e */ /* 0x040fe200048070ff */
[----:B------:R-:W-:-:S01]  /*18d10*/  FADD.FTZ R36, R36, R7 ;  /* 0x0000000724247221 */ /* 0x000fc20000010000 */
[----:B-1----:R-:W-:-:S04]  /*18d20*/  F2FP.SATFINITE.E4M3.F32.PACK_AB_MERGE_C R45, R62, R45, RZ ;  /* 0x0000002d3e2d723e */ /* 0x002fc800048070ff */
[----:B------:R-:W1:Y:S01]  /*18d30*/  MUFU.EX2 R30, R30 ;  /* 0x0000001e001e7308 */ /* 0x000e620000000800 */
[----:B------:R-:W-:-:S01]  /*18d40*/  FADD.FTZ R62, R62, R3 ;  /* 0x000000033e3e7221 */ /* 0x000fc20000010000 */
[----:B------:R-:W-:-:S06]  /*18d50*/  FFMA.FTZ R40, R63, R166, -R34 ;  /* 0x000000a63f287223 */ /* 0x000fcc0000010822 */
[----:B------:R-:W1:Y:S01]  /*18d60*/  MUFU.EX2 R121, R121 ;  /* 0x0000007900797308 */ /* 0x000e620000000800 */
[----:B------:R-:W-:-:S01]  /*18d70*/  FFMA.FTZ R127, R127, R166, -R46 ;  /* 0x000000a67f7f7223 */ /* 0x000fc2000001082e */
[----:B------:R-:W-:-:S06]  /*18d80*/  FFMA.FTZ R38, R71, R166, -R34 ;  /* 0x000000a647267223 */ /* 0x000fcc0000010822 */
[----:B------:R-:W1:Y:S01]  /*18d90*/  MUFU.EX2 R14, R123 ;  /* 0x0000007b000e7308 */ /* 0x000e620000000800 */
[----:B------:R-:W-:-:S01]  /*18da0*/  FFMA.FTZ R35, R75, R166, -R34 ;  /* 0x000000a64b237223 */ /* 0x000fc20000010822 */
[----:B--2---:R-:W-:Y:S01]  /*18db0*/  FADD.FTZ R7, R27, R36 ;  /* 0x000000241b077221 */ /* 0x004fe20000010000 */
[----:B0-----:R-:W-:-:S05]  /*18dc0*/  FADD.FTZ R3, R117, R62 ;  /* 0x0000003e75037221 */ /* 0x001fca0000010000 */
[----:B------:R-:W0:Y:S01]  /*18dd0*/  MUFU.EX2 R31, R31 ;  /* 0x0000001f001f7308 */ /* 0x000e220000000800 */
[----:B------:R-:W-:-:S01]  /*18de0*/  FFMA.FTZ R129, R129, R166, -R46 ;  /* 0x000000a681817223 */ /* 0x000fc2000001082e */
[----:B------:R-:W-:Y:S01]  /*18df0*/  F2FP.SATFINITE.E4M3.F32.PACK_AB_MERGE_C R231, R6, R5, R231 ;  /* 0x0000000506e7723e */ /* 0x000fe200048070e7 */
[----:B---3--:R-:W-:-:S05]  /*18e00*/  FADD.FTZ R7, R28, R7 ;  /* 0x000000071c077221 */ /* 0x008fca0000010000 */
[----:B------:R-:W2:Y:S01]  /*18e10*/  MUFU.EX2 R33, R33 ;  /* 0x0000002100217308 */ /* 0x000ea20000000800 */
[----:B----4-:R-:W-:-:S07]  /*18e20*/  FADD.FTZ R10, R8, R3 ;  /* 0x00000003080a7221 */ /* 0x010fce0000010000 */
[----:B------:R-:W3:Y:S01]  /*18e30*/  MUFU.EX2 R125, R125 ;  /* 0x0000007d007d7308 */ /* 0x000ee20000000800 */
[----:B------:R-:W-:-:S01]  /*18e40*/  FFMA.FTZ R37, R79, R166, -R34 ;  /* 0x000000a64f257223 */ /* 0x000fc20000010822 */
[-CC-:B------:R-:W-:Y:S01]  /*18e50*/  FFMA.FTZ R83, R83, R166.reuse, -R34.reuse ;  /* 0x000000a653537223 */ /* 0x180fe20000010822 */
[----:B------:R-:W-:-:S01]  /*18e60*/  FFMA.FTZ R39, R61, R166, -R34 ;  /* 0x000000a63d277223 */ /* 0x000fc20000010822 */
[----:B------:R-:W-:-:S04]  /*18e70*/  F2FP.SATFINITE.E4M3.F32.PACK_AB_MERGE_C R227, R15, R12, R227 ;  /* 0x0000000c0fe3723e */ /* 0x000fc800048070e3 */
[----:B------:R-:W4:Y:S01]  /*18e80*/  MUFU.EX2 R40, R40 ;  /* 0x0000002800287308 */ /* 0x000f220000000800 */
[----:B------:R-:W-:-:S01]  /*18e90*/  FFMA.FTZ R34, R87, R166, -R34 ;  /* 0x000000a657227223 */ /* 0x000fc20000010822 */
[----:B-1----:R-:W-:Y:S01]  /*18ea0*/  FADD.FTZ R12, R30, R7 ;  /* 0x000000071e0c7221 */ /* 0x002fe20000010000 */
[----:B------:R-:W-:-:S05]  /*18eb0*/  FADD.FTZ R3, R121, R10 ;  /* 0x0000000a79037221 */ /* 0x000fca0000010000 */
[----:B------:R-:W1:Y:S01]  /*18ec0*/  MUFU.EX2 R6, R127 ;  /* 0x0000007f00067308 */ /* 0x000e620000000800 */
[----:B------:R-:W-:Y:S01]  /*18ed0*/  F2FP.SATFINITE.E4M3.F32.PACK_AB_MERGE_C R121, R14, R121, RZ ;  /* 0x000000790e79723e */ /* 0x000fe200048070ff */
[----:B0-----:R-:W-:-:S06]  /*18ee0*/  FADD.FTZ R12, R31, R12 ;  /* 0x0000000c1f0c7221 */ /* 0x001fcc0000010000 */
[----:B------:R-:W-:Y:S01]  /*18ef0*/  MUFU.EX2 R38, R38 ;  /* 0x0000002600267308 */ /* 0x000fe20000000800 */
[----:B------:R-:W-:-:S07]  /*18f00*/  FADD.FTZ R14, R14, R3 ;  /* 0x000000030e0e7221 */ /* 0x000fce0000010000 */
[----:B------:R-:W0:Y:S08]  /*18f10*/  MUFU.EX2 R35, R35 ;  /* 0x0000002300237308 */ /* 0x000e300000000800 */
[----:B------:R-:W0:Y:S01]  /*18f20*/  MUFU.EX2 R129, R129 ;  /* 0x0000008100817308 */ /* 0x000e220000000800 */
[----:B------:R-:W-:-:S01]  /*18f30*/  FFMA.FTZ R46, R131, R166, -R46 ;  /* 0x000000a6832e7223 */ /* 0x000fc2000001082e */
[----:B--2---:R-:W-:Y:S01]  /*18f40*/  FADD.FTZ R5, R33, R12 ;  /* 0x0000000c21057221 */ /* 0x004fe20000010000 */
[----:B---3--:R-:W-:-:S05]  /*18f50*/  FADD.FTZ R3, R125, R14 ;  /* 0x0000000e7d037221 */ /* 0x008fca0000010000 */
[----:B------:R-:W-:Y:S01]  /*18f60*/  MUFU.EX2 R39, R39 ;  /* 0x0000002700277308 */ /* 0x000fe20000000800 */
[----:B----4-:R-:W-:-:S01]  /*18f70*/  FADD.FTZ R5, R40, R5 ;  /* 0x0000000528057221 */ /* 0x010fc20000010000 */
[----:B-1----:R-:W-:-:S06]  /*18f80*/  FADD.FTZ R10, R6, R3 ;  /* 0x00000003060a7221 */ /* 0x002fcc0000010000 */
[----:B------:R-:W1:Y:S01]  /*18f90*/  MUFU.EX2 R34, R34 ;  /* 0x0000002200227308 */ /* 0x000e620000000800 */
[----:B------:R-:W-:-:S07]  /*18fa0*/  SHF.R.S32.HI R4, RZ, 0x7, R4 ;  /* 0x00000007ff047819 */ /* 0x000fce0000011404 */
[----:B------:R-:W2:Y:S01]  /*18fb0*/  MUFU.EX2 R37, R37 ;  /* 0x0000002500257308 */ /* 0x000ea20000000800 */
[----:B0-----:R-:W-:Y:S01]  /*18fc0*/  F2FP.SATFINITE.E4M3.F32.PACK_AB_MERGE_C R217, R35, R38, RZ ;  /* 0x0000002623d9723e */ /* 0x001fe200048070ff */
[----:B------:R-:W-:-:S06]  /*18fd0*/  FADD.FTZ R38, R38, R5 ;  /* 0x0000000526267221 */ /* 0x000fcc0000010000 */
[----:B------:R-:W0:Y:S01]  /*18fe0*/  MUFU.EX2 R42, R83 ;  /* 0x00000053002a7308 */ /* 0x000e220000000800 */
[----:B------:R-:W-:-:S01]  /*18ff0*/  FADD.FTZ R3, R129, R10 ;  /* 0x0000000a81037221 */ /* 0x000fc20000010000 */
[----:B------:R-:W-:Y:S01]  /*19000*/  VIADD R10, R133, 0xfffffffe ;  /* 0xfffffffe850a7836 */ /* 0x000fe20000000000 */
[----:B------:R-:W-:-:S05]  /*19010*/  VIMNMX R14, RZ, R4, !PT ;  /* 0x00000004ff0e7248 */ /* 0x000fca0007fe0100 */
[----:B------:R-:W3:Y:S01]  /*19020*/  MUFU.EX2 R46, R46 ;  /* 0x0000002e002e7308 */ /* 0x000ee20000000800 */
[----:B------:R-:W-:-:S01]  /*19030*/  FADD.FTZ R38, R35, R38 ;  /* 0x0000002623267221 */ /* 0x000fc20000010000 */
[----:B------:R-:W-:Y:S02]  /*19040*/  ISETP.GE.AND P0, PT, R10, R14, PT ;  /* 0x0000000e0a00720c */ /* 0x000fe40003f06270 */
[----:B-1----:R-:W-:Y:S01]  /*19050*/  F2FP.SATFINITE.E4M3.F32.PACK_AB_MERGE_C R7, R34, R39, RZ ;  /* 0x000000272207723e */ /* 0x002fe200048070ff */
[----:B--2---:R-:W-:Y:S01]  /*19060*/  FADD.FTZ R5, R37, R38 ;  /* 0x0000002625057221 */ /* 0x004fe20000010000 */
[----:B------:R-:W-:Y:S02]  /*19070*/  F2FP.SATFINITE.E4M3.F32.PACK_AB_MERGE_C R222, R0, R111, R45 ;  /* 0x0000006f00de723e */ /* 0x000fe4000480702d */
[C---:B0-----:R-:W-:Y:S01]  /*19080*/  F2FP.SATFINITE.E4M3.F32.PACK_AB_MERGE_C R219, R42.reuse, R37, R7 ;  /* 0x000000252adb723e */ /* 0x041fe20004807007 */
[----:B------:R-:W-:-:S01]  /*19090*/  FADD.FTZ R42, R42, R5 ;  /* 0x000000052a2a7221 */ /* 0x000fc20000010000 */
[----:B------:R-:W-:-:S02]  /*190a0*/  F2FP.SATFINITE.E4M3.F32.PACK_AB_MERGE_C R48, R48, R73, RZ ;  /* 0x000000493030723e */ /* 0x000fc400048070ff */
[----:B------:R-:W-:Y:S01]  /*190b0*/  F2FP.SATFINITE.E4M3.F32.PACK_AB_MERGE_C R230, R50, R91, RZ ;  /* 0x0000005b32e6723e */ /* 0x000fe200048070ff */
[----:B------:R-:W-:Y:S01]  /*190c0*/  FADD.FTZ R39, R39, R42 ;  /* 0x0000002a27277221 */ /* 0x000fe20000010000 */
[----:B------:R-:W-:Y:S02]  /*190d0*/  F2FP.SATFINITE.E4M3.F32.PACK_AB_MERGE_C R52, R52, R99, RZ ;  /* 0x000000633434723e */ /* 0x000fe400048070ff */
[----:B---3--:R-:W-:Y:S02]  /*190e0*/  F2FP.SATFINITE.E4M3.F32.PACK_AB_MERGE_C R0, R46, R129, RZ ;  /* 0x000000812e00723e */ /* 0x008fe400048070ff */
[----:B------:R-:W-:Y:S02]  /*190f0*/  F2FP.SATFINITE.E4M3.F32.PACK_AB_MERGE_C R56, R56, R103, RZ ;  /* 0x000000673838723e */ /* 0x000fe400048070ff */
[----:B------:R-:W-:Y:S01]  /*19100*/  F2FP.SATFINITE.E4M3.F32.PACK_AB_MERGE_C R223, R31, R30, RZ ;  /* 0x0000001e1fdf723e */ /* 0x000fe200048070ff */
[----:B------:R-:W-:-:S01]  /*19110*/  FADD.FTZ R3, R46, R3 ;  /* 0x000000032e037221 */ /* 0x000fc20000010000 */
[----:B------:R-:W-:Y:S01]  /*19120*/  F2FP.SATFINITE.E4M3.F32.PACK_AB_MERGE_C R218, R6, R125, R0 ;  /* 0x0000007d06da723e */ /* 0x000fe20004807000 */
[----:B------:R-:W-:-:S01]  /*19130*/  FADD.FTZ R0, R34, R39 ;  /* 0x0000002722007221 */ /* 0x000fc20000010000 */
[----:B------:R-:W-:Y:S01]  /*19140*/  F2FP.SATFINITE.E4M3.F32.PACK_AB_MERGE_C R229, R65, R32, R229 ;  /* 0x0000002041e5723e */ /* 0x000fe200048070e5 */
[----:B------:R-:W-:Y:S01]  /*19150*/  IMAD.MOV.U32 R149, RZ, RZ, R151 ;  /* 0x000000ffff957224 */ /* 0x000fe200078e0097 */
[----:B------:R-:W-:Y:S01]  /*19160*/  F2FP.SATFINITE.E4M3.F32.PACK_AB_MERGE_C R221, R24, R21, R221 ;  /* 0x0000001518dd723e */ /* 0x000fe200048070dd */
[----:B------:R-:W-:Y:S01]  /*19170*/  IMAD.MOV.U32 R148, RZ, RZ, R151 ;  /* 0x000000ffff947224 */ /* 0x000fe200078e0097 */
[----:B------:R-:W-:Y:S01]  /*19180*/  F2FP.SATFINITE.E4M3.F32.PACK_AB_MERGE_C R223, R28, R27, R223 ;  /* 0x0000001b1cdf723e */ /* 0x000fe200048070df */
[----:B------:R-:W-:Y:S01]  /*19190*/  IMAD.MOV.U32 R147, RZ, RZ, R151 ;  /* 0x000000ffff937224 */ /* 0x000fe200078e0097 */
[----:B------:R-:W-:Y:S01]  /*191a0*/  F2FP.SATFINITE.E4M3.F32.PACK_AB_MERGE_C R217, R40, R33, R217 ;  /* 0x0000002128d9723e */ /* 0x000fe200048070d9 */
[--C-:B------:R-:W-:Y:S01]  /*191b0*/  IMAD.MOV.U32 R146, RZ, RZ, R151.reuse ;  /* 0x000000ffff927224 */ /* 0x100fe200078e0097 */
[----:B------:R-:W-:Y:S01]  /*191c0*/  F2FP.SATFINITE.E4M3.F32.PACK_AB_MERGE_C R228, R228, R41, R48 ;  /* 0x00000029e4e4723e */ /* 0x000fe20004807030 */
[--C-:B------:R-:W-:Y:S01]  /*191d0*/  IMAD.MOV.U32 R145, RZ, RZ, R151.reuse ;  /* 0x000000ffff917224 */ /* 0x100fe200078e0097 */
[----:B------:R-:W-:Y:S01]  /*191e0*/  F2FP.SATFINITE.E4M3.F32.PACK_AB_MERGE_C R230, R44, R43, R230 ;  /* 0x0000002b2ce6723e */ /* 0x000fe200048070e6 */
[--C-:B------:R-:W-:Y:S01]  /*191f0*/  IMAD.MOV.U32 R143, RZ, RZ, R151.reuse ;  /* 0x000000ffff8f7224 */ /* 0x100fe200078e0097 */
[----:B------:R-:W-:Y:S01]  /*19200*/  F2FP.SATFINITE.E4M3.F32.PACK_AB_MERGE_C R224, R93, R224, R52 ;  /* 0x000000e05de0723e */ /* 0x000fe20004807034 */
[--C-:B------:R-:W-:Y:S01]  /*19210*/  IMAD.MOV.U32 R142, RZ, RZ, R151.reuse ;  /* 0x000000ffff8e7224 */ /* 0x100fe200078e0097 */
[----:B------:R-:W-:Y:S01]  /*19220*/  F2FP.SATFINITE.E4M3.F32.PACK_AB_MERGE_C R226, R54, R101, R56 ;  /* 0x0000006536e2723e */ /* 0x000fe20004807038 */
[----:B------:R-:W-:Y:S01]  /*19230*/  IMAD.MOV.U32 R141, RZ, RZ, R151 ;  /* 0x000000ffff8d7224 */ /* 0x000fe200078e0097 */
[----:B------:R-:W-:Y:S01]  /*19240*/  F2FP.SATFINITE.E4M3.F32.PACK_AB_MERGE_C R220, R58, R105, R107 ;  /* 0x000000693adc723e */ /* 0x000fe2000480706b */
[----:B------:R-:W-:Y:S01]  /*19250*/  IMAD.MOV.U32 R140, RZ, RZ, R151 ;  /* 0x000000ffff8c7224 */ /* 0x000fe200078e0097 */
[----:B------:R-:W-:Y:S01]  /*19260*/  F2FP.SATFINITE.E4M3.F32.PACK_AB_MERGE_C R216, R8, R117, R121 ;  /* 0x0000007508d8723e */ /* 0x000fe20004807079 */
        /* <DEDUP_REMOVED lines=122> */
[----:B------:R-:W-:Y:S01]  /*19a10*/  CS2R R148, SRZ ;  /* 0x0000000000947805 */ /* 0x000fe2000001ff00 */
        /* <DEDUP_REMOVED lines=63> */
[----:B------:R-:W-:-:S07]  /*19e10*/  CS2R R24, SRZ ;  /* 0x0000000000187805 */ /* 0x000fce000001ff00 */
.L_x_2366:
[----:B------:R-:W2:Y:S01]  /*19e20*/  LDL R5, [R1] ;  /* 0x0000000001057983 */ /* 0x000ea20000100800 */
[----:B------:R-:W-:Y:S01]  /*19e30*/  ISETP.NE.AND P0, PT, R11, 0x1, PT ;  /* 0x000000010b00780c */ /* 0x000fe20003f05270 */
[----:B------:R-:W-:Y:S05]  /*19e40*/  YIELD ;  /* 0x0000000000007946 */ /* 0x000fea0003800000 */
[----:B------:R-:W-:-:S04]  /*19e50*/  SEL R237, RZ, 0x1, P0 ;  /* 0x00000001ffed7807 */ /* 0x000fc80000000000 */
[----:B------:R-:W-:Y:S02]  /*19e60*/  LOP3.LUT R237, R4, R237, RZ, 0x3c, !PT ;  /* 0x000000ed04ed7212 */ /* 0x000fe400078e3cff */
[----:B--2---:R-:W-:-:S13]  /*19e70*/  ISETP.NE.AND P0, PT, R5, RZ, PT ;  /* 0x000000ff0500720c */ /* 0x004fda0003f05270 */
[----:B------:R-:W-:Y:S05]  /*19e80*/  @P0 BRA `(.L_x_2356) ;  /* 0x00000000003c0947 */ /* 0x000fea0003800000 */
[----:B------:R-:W-:Y:S05]  /*19e90*/  @!P1 BRA `(.L_x_2357) ;  /* 0x0000000000049947 */ /* 0x000fea0003800000 */
[----:B------:R-:W-:Y:S01]  /*19ea0*/  BPT.TRAP 0x1 ;  /* 0x000000040000795c */ /* 0x000fe20000300000 */
.L_x_2357:
[----:B------:R-:W-:Y:S01]  /*19eb0*/  VIADD R5, R11, 0x1 ;  /* 0x000000010b057836 */ /* 0x000fe20000000000 */
[----:B------:R-:W-:-:S04]  /*19ec0*/  SHF.L.U32 R6, R237, 0x1f, RZ ;  /* 0x0000001fed067819 */ /* 0x000fc800000006ff */
[----:B------:R-:W-:-:S04]  /*19ed0*/  ISETP.NE.AND P2, PT, R5, 0x2, PT ;  /* 0x000000020500780c */ /* 0x000fc80003f45270 */
[----:B------:R-:W-:-:S04]  /*19ee0*/  SEL R5, R5, RZ, P2 ;  /* 0x000000ff05057207 */ /* 0x000fc80001000000 */
[----:B------:R-:W-:-:S04]  /*19ef0*/  LEA R5, R5, R18, 0x3 ;  /* 0x0000001205057211 */ /* 0x000fc800078e18ff */
[----:B------:R0:W1:Y:S01]  /*19f00*/  SYNCS.PHASECHK.TRANS64.TRYWAIT P2, [R5+URZ+0x38830], R6 ;  /* 0x03883006050075a7 */ /* 0x000062000804017f */
[----:B------:R-:W-:Y:S05]  /*19f10*/  @!P1 BRA `(.L_x_2358) ;  /* 0x0000000000049947 */ /* 0x000fea0003800000 */
[----:B------:R-:W-:Y:S01]  /*19f20*/  BPT.TRAP 0x1 ;  /* 0x000000040000795c */ /* 0x000fe20000300000 */
.L_x_2358:
[----:B------:R-:W-:Y:S04]  /*19f30*/  BSSY B0, `(.L_x_2356) ;  /* 0x0000004000007945 */ /* 0x000fe80003800000 */
[----:B-1----:R-:W-:Y:S05]  /*19f40*/  @P2 BRA `(.L_x_2359) ;  /* 0x0000000000082947 */ /* 0x002fea0003800000 */
[----:B------:R-:W1:Y:S02]  /*19f50*/  SYNCS.PHASECHK.TRANS64.TRYWAIT P2, [R5+URZ+0x38830], R6 ;  /* 0x03883006050075a7 */ /* 0x000e64000804017f */
[----:B-1----:R-:W-:Y:S05]  /*19f60*/  @!P2 BRA `(.L_x_2360) ;  /* 0x00000130002ca947 */ /* 0x002fea0003800000 */
.L_x_2359:
[----:B------:R-:W-:Y:S05]  /*19f70*/  BSYNC B0 ;  /* 0x0000000000007941 */ /* 0x000fea0003800000 */
.L_x_2356:
[----:B01----:R-:W0:Y:S01]  /*19f80*/  S2R R5, SR_TID.X ;  /* 0x0000000000057919 */ /* 0x003e220000002100 */
[----:B------:R-:W-:Y:S01]  /*19f90*/  VIADD R12, R11, 0x1 ;  /* 0x000000010b0c7836 */ /* 0x000fe20000000000 */
[----:B------:R-:W-:Y:S05]  /*19fa0*/  WARPSYNC.ALL ;  /* 0x0000000000007948 */ /* 0x000fea0003800000 */
[C---:B------:R-:W-:Y:S01]  /*19fb0*/  ISETP.NE.AND P2, PT, R12.reuse, 0x2, PT ;  /* 0x000000020c00780c */ /* 0x040fe20003f45270 */
[----:B------:R-:W-:Y:S01]  /*19fc0*/  IMAD.MOV.U32 R153, RZ, RZ, 0x40000040 ;  /* 0x40000040ff997424 */ /* 0x000fe200078e00ff */
[----:B------:R-:W-:Y:S01]  /*19fd0*/  MOV R7, 0x40000040 ;  /* 0x4000004000077802 */ /* 0x000fe20000000f00 */
[----:B------:R-:W-:Y:S01]  /*19fe0*/  IMAD.MOV.U32 R155, RZ, RZ, 0x40000040 ;  /* 0x40000040ff9b7424 */ /* 0x000fe200078e00ff */
[----:B------:R-:W-:Y:S01]  /*19ff0*/  SEL R12, R12, RZ, P2 ;  /* 0x000000ff0c0c7207 */ /* 0x000fe20001000000 */
[----:B------:R-:W-:Y:S01]  /*1a000*/  IMAD.MOV.U32 R21, RZ, RZ, 0x40000040 ;  /* 0x40000040ff157424 */ /* 0x000fe200078e00ff */
[----:B------:R-:W-:-:S02]  /*1a010*/  R2UR UR15, R7 ;  /* 0x00000000070f72ca */ /* 0x000fc400000e0000 */
[----:B------:R-:W-:Y:S01]  /*1a020*/  R2UR UR11, R153 ;  /* 0x00000000990b72ca */ /* 0x000fe200000e0000 */
[----:B------:R-:W-:Y:S01]  /*1a030*/  IMAD R6, R12, 0x800, R13 ;  /* 0x000008000c067824 */ /* 0x000fe200078e020d */
[----:B------:R-:W-:Y:S02]  /*1a040*/  R2UR UR7, R155 ;  /* 0x000000009b0772ca */ /* 0x000fe400000e0000 */
[----:B------:R-:W-:Y:S01]  /*1a050*/  R2UR UR23, R153 ;  /* 0x00000000991772ca */ /* 0x000fe200000e0000 */
        /* <DEDUP_REMOVED lines=15> */
[C---:B------:R-:W-:Y:S01]  /*1a150*/  IADD3 R20, R6.reuse, 0x402, RZ ;  /* 0x0000040206147810 */ /* 0x040fe20007ffe0ff */
[----:B------:R-:W-:Y:S01]  /*1a160*/  VIADD R6, R6, 0x406 ;  /* 0x0000040606067836 */ /* 0x000fe20000000000 */
[----:B------:R-:W-:-:S02]  /*1a170*/  R2UR UR27, R21 ;  /* 0x00000000151b72ca */ /* 0x000fc400000e0000 */
[----:B------:R0:W-:Y:S01]  /*1a180*/  BAR.SYNC.DEFER_BLOCKING R5, 0x100 ;  /* 0x000400050000751d */ /* 0x0001e20000010000 */
        /* <DEDUP_REMOVED lines=30> */
.L_x_2362:
[----:B------:R-:W-:Y:S01]  /*1a370*/  SHF.L.U32 R4, R4, 0x1f, RZ ;  /* 0x0000001f04047819 */ /* 0x000fe200000006ff */
[----:B------:R-:W-:-:S04]  /*1a380*/  IMAD R5, R11, 0x8, R18 ;  /* 0x000000080b057824 */ /* 0x000fc800078e0212 */
[----:B------:R0:W1:Y:S01]  /*1a390*/  SYNCS.PHASECHK.TRANS64.TRYWAIT P0, [R5+URZ+0x38850], R4 ;  /* 0x03885004050075a7 */ /* 0x000062000800017f */
[----:B------:R-:W-:Y:S05]  /*1a3a0*/  @!P1 BRA `(.L_x_2363) ;  /* 0x0000000000049947 */ /* 0x000fea0003800000 */
[----:B------:R-:W-:Y:S01]  /*1a3b0*/  BPT.TRAP 0x1 ;  /* 0x000000040000795c */ /* 0x000fe20000300000 */
.L_x_2363:
[----:B-1----:R-:W-:Y:S05]  /*1a3c0*/  @P0 BRA `(.L_x_2361) ;  /* 0x0000000000080947 */ /* 0x002fea0003800000 */
[----:B------:R-:W1:Y:S02]  /*1a3d0*/  SYNCS.PHASECHK.TRANS64.TRYWAIT P0, [R5+URZ+0x38850], R4 ;  /* 0x03885004050075a7 */ /* 0x000e64000800017f */
[----:B-1----:R-:W-:Y:S05]  /*1a3e0*/  @!P0 BRA `(.L_x_2364) ;  /* 0x0000012c00208947 */ /* 0x002fea0003800000 */
.L_x_2361:
[----:B01----:R-:W-:Y:S01]  /*1a3f0*/  VIADD R4, R18, 0x400 ;  /* 0x0000040012047836 */ /* 0x003fe20000000000 */
[----:B------:R-:W-:Y:S01]  /*1a400*/  MOV R5, 0x40000040 ;  /* 0x4000004000057802 */ /* 0x000fe20000000f00 */
[----:B------:R-:W-:Y:S05]  /*1a410*/  WARPSYNC.ALL ;  /* 0x0000000000007948 */ /* 0x000fea0003800000 */
[----:B------:R-:W-:Y:S01]  /*1a420*/  SHF.R.U32.HI R4, RZ, 0x4, R4 ;  /* 0x00000004ff047819 */ /* 0x000fe20000011604 */
[----:B------:R-:W-:Y:S01]  /*1a430*/  WARPGROUP.ARRIVE ;  /* 0x00000000000079c5 */ /* 0x000fe20000000000 */
[----:B------:R-:W-:Y:S02]  /*1a440*/  R2UR UR7, R5 ;  /* 0x00000000050772ca */ /* 0x000fe400000e0000 */
[----:B------:R-:W-:-:S04]  /*1a450*/  LOP3.LUT R4, R4, 0x3fff, RZ, 0xc0, !PT ;  /* 0x00003fff04047812 */ /* 0x000fc800078ec0ff */
[----:B------:R-:W-:-:S05]  /*1a460*/  LOP3.LUT R4, R4, 0x10000, RZ, 0xfc, !PT ;  /* 0x0001000004047812 */ /* 0x000fca00078efcff */
[----:B------:R-:W-:-:S05]  /*1a470*/  IMAD R4, R11, 0x800, R4 ;  /* 0x000008000b047824 */ /* 0x000fca00078e0204 */
[----:B------:R-:W-:-:S13]  /*1a480*/  R2UR UR6, R4 ;  /* 0x00000000040672ca */ /* 0x000fda00000e0000 */
[----:B------:R-:W-:Y:S01]  /*1a490*/  QGMMA.64x256x32.F32.E4M3.E4M3 R24, R228, gdesc[UR4], R24, gsb0 ;  /* 0x03e00004e4187df3 */ /* 0x000fe20008000818 */
[----:B------:R-:W-:Y:S02]  /*1a4a0*/  VIADD R6, R4, 0x2 ;  /* 0x0000000204067836 */ /* 0x000fe40000000000 */
[----:B------:R-:W-:-:S03]  /*1a4b0*/  IMAD.MOV.U32 R7, RZ, RZ, 0x40000040 ;  /* 0x40000040ff077424 */ /* 0x000fc600078e00ff */
[----:B------:R-:W-:Y:S02]  /*1a4c0*/  R2UR UR6, R6 ;  /* 0x00000000060672ca */ /* 0x000fe400000e0000 */
[----:B------:R-:W-:Y:S01]  /*1a4d0*/  R2UR UR7, R7 ;  /* 0x00000000070772ca */ /* 0x000fe200000e0000 */
[----:B------:R-:W-:Y:S02]  /*1a4e0*/  WARPGROUP.DEPBAR.LE gsb0, 0x0 ;  /* 0x00008000000079c5 */ /* 0x000fe40000010000 */
[----:B------:R-:W-:Y:S01]  /*1a4f0*/  WARPGROUP.ARRIVE ;  /* 0x00000000000079c5 */ /* 0x000fe20000000000 */
[----:B------:R-:W2:Y:S04]  /*1a500*/  LDL R228, [R1+0x20] ;  /* 0x0000200001e47983 */ /* 0x000ea80000100800 */
[----:B------:R-:W2:-:S12]  /*1a510*/  LDL R229, [R1+0xc] ;  /* 0x00000c0001e57983 */ /* 0x000e980000100800 */
[----:B------:R-:W-:Y:S01]  /*1a520*/  QGMMA.64x256x32.F32.E4M3.E4M3 R24, R224, gdesc[UR4], R24, gsb0 ;  /* 0x03e00004e0187df3 */ /* 0x000fe20008000818 */
[----:B------:R-:W3:Y:S04]  /*1a530*/  LDL R230, [R1+0x38] ;  /* 0x0000380001e67983 */ /* 0x000ee80000100800 */
[----:B------:R-:W4:Y:S01]  /*1a540*/  LDL R231, [R1+0x3c] ;  /* 0x00003c0001e77983 */ /* 0x000f220000100800 */
[----:B------:R-:W-:-:S03]  /*1a550*/  WARPGROUP.DEPBAR.LE gsb0, 0x0 ;  /* 0x00008000000079c5 */ /* 0x000fc60000010000 */
[----:B------:R-:W5:Y:S01]  /*1a560*/  LDL R227, [R1+0x4] ;  /* 0x0000040001e37983 */ /* 0x000f620000100800 */
[----:B------:R-:W-:Y:S01]  /*1a570*/  VIADD R6, R4, 0x4 ;  /* 0x0000000404067836 */ /* 0x000fe20000000000 */
[----:B------:R-:W-:Y:S01]  /*1a580*/  WARPGROUP.ARRIVE ;  /* 0x00000000000079c5 */ /* 0x000fe20000000000 */
[----:B------:R-:W-:Y:S02]  /*1a590*/  IMAD.MOV.U32 R7, RZ, RZ, 0x40000040 ;  /* 0x40000040ff077424 */ /* 0x000fe400078e00ff */
[----:B------:R-:W-:Y:S01]  /*1a5a0*/  FMUL.FTZ R15, R2, R156 ;  /* 0x0000009c020f7220 */ /* 0x000fe20000410000 */
[----:B------:R-:W-:Y:S01]  /*1a5b0*/  VIADD R4, R4, 0x6 ;  /* 0x0000000604047836 */ /* 0x000fe20000000000 */
[----:B------:R-:W-:Y:S01]  /*1a5c0*/  R2UR UR6, R6 ;  /* 0x00000000060672ca */ /* 0x000fe200000e0000 */
[C---:B------:R-:W-:Y:S01]  /*1a5d0*/  FMUL.FTZ R156, R2.reuse, R163 ;  /* 0x000000a3029c7220 */ /* 0x040fe20000410000 */
[----:B------:R-:W-:Y:S01]  /*1a5e0*/  R2UR UR7, R7 ;  /* 0x00000000070772ca */ /* 0x000fe200000e0000 */
[C---:B------:R-:W-:Y:S01]  /*1a5f0*/  FMUL.FTZ R163, R2.reuse, R170 ;  /* 0x000000aa02a37220 */ /* 0x040fe20000410000 */
[----:B------:R-:W-:Y:S01]  /*1a600*/  FMUL.FTZ R170, R2, R178 ;  /* 0x000000b202aa7220 */ /* 0x000fe20000410000 */
[----:B------:R-:W-:-:S02]  /*1a610*/  IMAD.MOV.U32 R178, RZ, RZ, -0x80 ;  /* 0xffffff80ffb27424 */ /* 0x000fc400078e00ff */
[C---:B------:R-:W-:Y:S01]  /*1a620*/  FMUL.FTZ R6, R2.reuse, R153 ;  /* 0x0000009902067220 */ /* 0x040fe20000410000 */
[C---:B------:R-:W-:Y:S01]  /*1a630*/  FMUL.FTZ R153, R2.reuse, R160 ;  /* 0x000000a002997220 */ /* 0x040fe20000410000 */
[C---:B------:R-:W-:Y:S01]  /*1a640*/  FMUL.FTZ R160, R2.reuse, R167 ;  /* 0x000000a702a07220 */ /* 0x040fe20000410000 */
[C---:B------:R-:W-:Y:S01]  /*1a650*/  FMUL.FTZ R167, R2.reuse, R175 ;  /* 0x000000af02a77220 */ /* 0x040fe20000410000 */
[C---:B------:R-:W-:Y:S01]  /*1a660*/  FMUL.FTZ R175, R2.reuse, R181 ;  /* 0x000000b502af7220 */ /* 0x040fe20000410000 */
[C---:B------:R-:W-:Y:S01]  /*1a670*/  FMUL.FTZ R20, R2.reuse, R157 ;  /* 0x0000009d02147220 */ /* 0x040fe20000410000 */
[----:B------:R-:W-:Y:S01]  /*1a680*/  MUFU.TANH R6, R6 ;  /* 0x0000000600067308 */ /* 0x000fe20000002400 */
[----:B------:R-:W-:Y:S01]  /*1a690*/  MOV R5, 0x40000040 ;  /* 0x4000004000057802 */ /* 0x000fe20000000f00 */
[----:B------:R-:W-:Y:S01]  /*1a6a0*/  FMUL.FTZ R21, R2, R158 ;  /* 0x0000009e02157220 */ /* 0x000fe20000410000 */
[----:B------:R-:W-:Y:S01]  /*1a6b0*/  QGMMA.64x256x32.F32.E4M3.E4M3 R24, R220, gdesc[UR4], R24, gsb0 ;  /* 0x03e00004dc187df3 */ /* 0x000fe20008000818 */
[----:B------:R-:W-:Y:S01]  /*1a6c0*/  R2UR UR6, R4 ;  /* 0x00000000040672ca */ /* 0x000fe200000e0000 */
[C---:B------:R-:W-:Y:S01]  /*1a6d0*/  FMUL.FTZ R4, R2.reuse, R152 ;  /* 0x0000009802047220 */ /* 0x040fe20000410000 */
[C---:B------:R-:W-:Y:S01]  /*1a6e0*/  FMUL.FTZ R152, R2.reuse, R159 ;  /* 0x0000009f02987220 */ /* 0x040fe20000410000 */
[C---:B------:R-:W-:Y:S01]  /*1a6f0*/  FMUL.FTZ R159, R2.reuse, R166 ;  /* 0x000000a6029f7220 */ /* 0x040fe20000410000 */
[C---:B------:R-:W-:Y:S01]  /*1a700*/  FMUL.FTZ R166, R2.reuse, R174 ;  /* 0x000000ae02a67220 */ /* 0x040fe20000410000 */
[----:B------:R-:W-:Y:S01]  /*1a710*/  FMUL.FTZ R174, R2, R180 ;  /* 0x000000b402ae7220 */ /* 0x000fe20000410000 */
[----:B------:R-:W-:Y:S01]  /*1a720*/  IMAD R180, R10, R178, 0x1 ;  /* 0x000000010ab47424 */ /* 0x000fe200078e02b2 */
[----:B------:R-:W0:Y:S01]  /*1a730*/  MUFU.TANH R4, R4 ;  /* 0x0000000400047308 */ /* 0x000e220000002400 */
[----:B------:R-:W-:Y:S01]  /*1a740*/  R2UR UR7, R5 ;  /* 0x00000000050772ca */ /* 0x000fe200000e0000 */
        /* <DEDUP_REMOVED lines=48> */
[----:B------:R-:W-:-:S06]  /*1aa50*/  FMUL.FTZ R215, R2, R215 ;  /* 0x000000d702d77220 */ /* 0x000fcc0000410000 */
[----:B------:R-:W1:Y:S08]  /*1aa60*/  MUFU.TANH R161, R161 ;  /* 0x000000a100a17308 */ /* 0x000e700000002400 */
[----:B------:R1:W-:Y:S08]  /*1aa70*/  MUFU.TANH R178, R186 ;  /* 0x000000ba00b27308 */ /* 0x0003f00000002400 */
        /* <DEDUP_REMOVED lines=24> */
[----:B------:R-:W-:-:S07]  /*1ac00*/  WARPGROUP.DEPBAR.LE gsb0, 0x0 ;  /* 0x00008000000079c5 */ /* 0x000fce0000010000 */
[----:B------:R-:W-:Y:S01]  /*1ac10*/  MUFU.TANH R7, R7 ;  /* 0x0000000700077308 */ /* 0x000fe20000002400 */
[----:B------:R-:W-:Y:S01]  /*1ac20*/  WARPGROUP.ARRIVE ;  /* 0x00000000000079c5 */ /* 0x000fe20000000000 */
[----:B-----5:R-:W-:-:S06]  /*1ac30*/  IMAD R180, R227, 0x80, R180 ;  /* 0x00000080e3b47824 */ /* 0x020fcc00078e02b4 */
[----:B------:R-:W-:Y:S01]  /*1ac40*/  MUFU.TANH R194, R194 ;  /* 0x000000c200c27308 */ /* 0x000fe20000002400 */
[----:B------:R-:W-:Y:S01]  /*1ac50*/  QGMMA.64x256x32.F32.E4M3.E4M3 R24, R216, gdesc[UR4], R24, gsb0 ;  /* 0x03e00004d8187df3 */ /* 0x000fe20008000818 */
[----:B--2---:R-:W-:-:S06]  /*1ac60*/  IADD3 R181, -R229, R180, R228 ;  /* 0x000000b4e5b57210 */ /* 0x004fcc0007ffe1e4 */
[----:B------:R2:W-:Y:S01]  /*1ac70*/  MUFU.TANH R180, R187 ;  /* 0x000000bb00b47308 */ /* 0x0005e20000002400 */
[----:B---3--:R-:W-:-:S04]  /*1ac80*/  IMAD R181, R230, -0x2, R181 ;  /* 0xfffffffee6b57824 */ /* 0x008fc800078e02b5 */
[----:B----4-:R-:W-:Y:S02]  /*1ac90*/  IMAD.IADD R181, R231, 0x1, R181 ;  /* 0x00000001e7b57824 */ /* 0x010fe400078e02b5 */
[----:B------:R-:W3:Y:S01]  /*1aca0*/  S2R R231, SR_TID.X ;  /* 0x0000000000e77919 */ /* 0x000ee20000002100 */
[----:B------:R-:W-:Y:S02]  /*1acb0*/  MUFU.TANH R195, R195 ;  /* 0x000000c300c37308 */ /* 0x000fe40000002400 */
[C---:B------:R-:W-:Y:S02]  /*1acc0*/  ISETP.GT.AND P0, PT, R181.reuse, RZ, PT ;  /* 0x000000ffb500720c */ /* 0x040fe40003f04270 */
[C---:B------:R-:W-:Y:S02]  /*1acd0*/  ISETP.GT.AND P2, PT, R181.reuse, 0x1, PT ;  /* 0x00000001b500780c */ /* 0x040fe40003f44270 */
[----:B0-----:R-:W-:Y:S02]  /*1ace0*/  FSEL R4, R4, -INF , P0 ;  /* 0xff80000004047808 */ /* 0x001fe40000000000 */
[----:B------:R-:W-:Y:S01]  /*1acf0*/  ISETP.GT.AND P0, PT, R181, 0x8, PT ;  /* 0x00000008b500780c */ /* 0x000fe20003f04270 */
[----:B------:R-:W-:Y:S01]  /*1ad00*/  MUFU.TANH R198, R198 ;  /* 0x000000c600c67308 */ /* 0x000fe20000002400 */
[----:B------:R-:W-:-:S02]  /*1ad10*/  FSEL R6, R6, -INF , P2 ;  /* 0xff80000006067808 */ /* 0x000fc40001000000 */
[----:B------:R-:W-:Y:S02]  /*1ad20*/  FMNMX.FTZ R185, R4, R9, !PT ;  /* 0x0000000904b97209 */ /* 0x000fe40007810000 */
[----:B------:R-:W-:Y:S02]  /*1ad30*/  ISETP.GT.AND P2, PT, R181, 0x9, PT ;  /* 0x00000009b500780c */ /* 0x000fe40003f44270 */
[----:B-1----:R-:W-:Y:S01]  /*1ad40*/  FSEL R183, R15, -INF , P0 ;  /* 0xff8000000fb77808 */ /* 0x002fe20000000000 */
[----:B------:R-:W-:Y:S01]  /*1ad50*/  MUFU.TANH R199, R199 ;  /* 0x000000c700c77308 */ /* 0x000fe20000002400 */
[----:B------:R-:W-:Y:S02]  /*1ad60*/  FMNMX.FTZ R185, R6, R185, !PT ;  /* 0x000000b906b97209 */ /* 0x000fe40007810000 */
[----:B------:R-:W-:Y:S02]  /*1ad70*/  ISETP.GT.AND P0, PT, R181, 0x10, PT ;  /* 0x00000010b500780c */ /* 0x000fe40003f04270 */
[----:B------:R-:W-:-:S02]  /*1ad80*/  FSEL R20, R20, -INF , P2 ;  /* 0xff80000014147808 */ /* 0x000fc40001000000 */
[----:B------:R-:W-:Y:S01]  /*1ad90*/  FMNMX.FTZ R185, R183, R185, !PT ;  /* 0x000000b9b7b97209 */ /* 0x000fe20007810000 */
[----:B------:R0:W-:Y:S01]  /*1ada0*/  MUFU.TANH R15, R190 ;  /* 0x000000be000f7308 */ /* 0x0001e20000002400 */
[----:B------:R-:W-:Y:S02]  /*1adb0*/  ISETP.GT.AND P2, PT, R181, 0x11, PT ;  /* 0x00000011b500780c */ /* 0x000fe40003f44270 */
[----:B------:R-:W-:Y:S02]  /*1adc0*/  FSEL R153, R153, -INF , P0 ;  /* 0xff80000099997808 */ /* 0x000fe40000000000 */
[----:B------:R-:W-:Y:S02]  /*1add0*/  FMNMX.FTZ R186, R20, R185, !PT ;  /* 0x000000b914ba7209 */ /* 0x000fe40007810000 */
[----:B------:R-:W-:Y:S01]  /*1ade0*/  ISETP.GT.AND P0, PT, R181, 0x18, PT ;  /* 0x00000018b500780c */ /* 0x000fe20003f04270 */
[----:B------:R1:W4:Y:S01]  /*1adf0*/  MUFU.TANH R185, R192 ;  /* 0x000000c000b97308 */ /* 0x0003220000002400 */
[----:B------:R-:W-:-:S02]  /*1ae00*/  FSEL R154, R154, -INF , P2 ;  /* 0xff8000009a9a7808 */ /* 0x000fc40001000000 */
[----:B------:R-:W-:Y:S02]  /*1ae10*/  FMNMX.FTZ R186, R153, R186, !PT ;  /* 0x000000ba99ba7209 */ /* 0x000fe40007810000 */
[----:B------:R-:W-:Y:S02]  /*1ae20*/  ISETP.GT.AND P2, PT, R181, 0x19, PT ;  /* 0x00000019b500780c */ /* 0x000fe40003f44270 */
[----:B------:R-:W-:Y:S01]  /*1ae30*/  FSEL R157, R157, -INF , P0 ;  /* 0xff8000009d9d7808 */ /* 0x000fe20000000000 */
[----:B------:R-:W-:Y:S01]  /*1ae40*/  MUFU.TANH R159, R159 ;  /* 0x0000009f009f7308 */ /* 0x000fe20000002400 */
[----:B--2---:R-:W-:Y:S02]  /*1ae50*/  FMNMX.FTZ R187, R154, R186, !PT ;  /* 0x000000ba9abb7209 */ /* 0x004fe40007810000 */
[----:B------:R-:W-:Y:S02]  /*1ae60*/  ISETP.GT.AND P0, PT, R181, 0x20, PT ;  /* 0x00000020b500780c */ /* 0x000fe40003f04270 */
[----:B------:R-:W-:-:S02]  /*1ae70*/  FSEL R158, R158, -INF , P2 ;  /* 0xff8000009e9e7808 */ /* 0x000fc40001000000 */
[----:B------:R-:W-:Y:S01]  /*1ae80*/  FMNMX.FTZ R187, R157, R187, !PT ;  /* 0x000000bb9dbb7209 */ /* 0x000fe20007810000 */
[----:B------:R2:W5:Y:S01]  /*1ae90*/  MUFU.TANH R186, R193 ;  /* 0x000000c100ba7308 */ /* 0x0005620000002400 */
[----:B------:R-:W-:Y:S02]  /*1aea0*/  ISETP.GT.AND P2, PT, R181, 0x21, PT ;  /* 0x00000021b500780c */ /* 0x000fe40003f44270 */
[----:B------:R-:W-:Y:S02]  /*1aeb0*/  FSEL R161, R161, -INF , P0 ;  /* 0xff800000a1a17808 */ /* 0x000fe40000000000 */
[----:B------:R-:W-:Y:S02]  /*1aec0*/  FMNMX.FTZ R188, R158, R187, !PT ;  /* 0x000000bb9ebc7209 */ /* 0x000fe40007810000 */
[----:B------:R-:W-:Y:S01]  /*1aed0*/  ISETP.GT.AND P0, PT, R181, 0x28, PT ;  /* 0x00000028b500780c */ /* 0x000fe20003f04270 */
[----:B------:R3:W5:Y:S01]  /*1aee0*/  MUFU.TANH R187, R196 ;  /* 0x000000c400bb7308 */ /* 0x0007620000002400 */
[----:B------:R-:W-:-:S02]  /*1aef0*/  FSEL R162, R162, -INF , P2 ;  /* 0xff800000a2a27808 */ /* 0x000fc40001000000 */
[----:B------:R-:W-:Y:S02]  /*1af00*/  FMNMX.FTZ R188, R161, R188, !PT ;  /* 0x000000bca1bc7209 */ /* 0x000fe40007810000 */
[----:B------:R-:W-:Y:S02]  /*1af10*/  ISETP.GT.AND P2, PT, R181, 0x29, PT ;  /* 0x00000029b500780c */ /* 0x000fe40003f44270 */
[----:B------:R-:W-:Y:S01]  /*1af20*/  FSEL R165, R165, -INF , P0 ;  /* 0xff800000a5a57808 */ /* 0x000fe20000000000 */
[----:B------:R-:W-:Y:S01]  /*1af30*/  MUFU.TANH R202, R202 ;  /* 0x000000ca00ca7308 */ /* 0x000fe20000002400 */
[----:B------:R-:W-:Y:S02]  /*1af40*/  FMNMX.FTZ R189, R162, R188, !PT ;  /* 0x000000bca2bd7209 */ /* 0x000fe40007810000 */
[----:B------:R-:W-:Y:S02]  /*1af50*/  ISETP.GT.AND P0, PT, R181, 0x30, PT ;  /* 0x00000030b500780c */ /* 0x000fe40003f04270 */
[----:B------:R-:W-:-:S02]  /*1af60*/  FSEL R168, R168, -INF , P2 ;  /* 0xff800000a8a87808 */ /* 0x000fc40001000000 */
[----:B------:R-:W-:Y:S01]  /*1af70*/  FMNMX.FTZ R189, R165, R189, !PT ;  /* 0x000000bda5bd7209 */ /* 0x000fe20007810000 */
[----:B------:R5:W5:Y:S01]  /*1af80*/  MUFU.TANH R188, R197 ;  /* 0x000000c500bc7308 */ /* 0x000b620000002400 */
[----:B------:R-:W-:Y:S02]  /*1af90*/  ISETP.GT.AND P2, PT, R181, 0x31, PT ;  /* 0x00000031b500780c */ /* 0x000fe40003f44270 */
[----:B------:R-:W-:Y:S02]  /*1afa0*/  FSEL R169, R169, -INF , P0 ;  /* 0xff800000a9a97808 */ /* 0x000fe40000000000 */
[----:B0-----:R-:W-:Y:S02]  /*1afb0*/  FMNMX.FTZ R190, R168, R189, !PT ;  /* 0x000000bda8be7209 */ /* 0x001fe40007810000 */
[----:B------:R-:W-:Y:S01]  /*1afc0*/  ISETP.GT.AND P0, PT, R181, 0x38, PT ;  /* 0x00000038b500780c */ /* 0x000fe20003f04270 */
[----:B------:R0:W0:Y:S01]  /*1afd0*/  MUFU.TANH R189, R200 ;  /* 0x000000c800bd7308 */ /* 0x0000220000002400 */
[----:B------:R-:W-:-:S02]  /*1afe0*/  FSEL R171, R171, -INF , P2 ;  /* 0xff800000abab7808 */ /* 0x000fc40001000000 */
[----:B------:R-:W-:Y:S02]  /*1aff0*/  FMNMX.FTZ R190, R169, R190, !PT ;  /* 0x000000bea9be7209 */ /* 0x000fe40007810000 */
[----:B------:R-:W-:Y:S02]  /*1b000*/  ISETP.GT.AND P2, PT, R181, 0x39, PT ;  /* 0x00000039b500780c */ /* 0x000fe40003f44270 */
[----:B------:R-:W-:Y:S01]  /*1b010*/  FSEL R174, R174, -INF , P0 ;  /* 0xff800000aeae7808 */ /* 0x000fe20000000000 */
[----:B------:R-:W-:Y:S01]  /*1b020*/  MUFU.TANH R203, R203 ;  /* 0x000000cb00cb7308 */ /* 0x000fe20000002400 */
[----:B-1----:R-:W-:Y:S02]  /*1b030*/  FMNMX.FTZ R192, R171, R190, !PT ;  /* 0x000000beabc07209 */ /* 0x002fe40007810000 */
[----:B------:R-:W-:Y:S02]  /*1b040*/  ISETP.GT.AND P0, PT, R181, 0x40, PT ;  /* 0x00000040b500780c */ /* 0x000fe40003f04270 */
[----:B------:R-:W-:-:S02]  /*1b050*/  FSEL R175, R175, -INF , P2 ;  /* 0xff800000afaf7808 */ /* 0x000fc40001000000 */
[----:B------:R-:W-:Y:S01]  /*1b060*/  FMNMX.FTZ R192, R174, R192, !PT ;  /* 0x000000c0aec07209 */ /* 0x000fe20007810000 */
[----:B------:R-:W1:Y:S01]  /*1b070*/  MUFU.TANH R190, R201 ;  /* 0x000000c900be7308 */ /* 0x000e620000002400 */
[----:B------:R-:W-:Y:S02]  /*1b080*/  ISETP.GT.AND P2, PT, R181, 0x41, PT ;  /* 0x00000041b500780c */ /* 0x000fe40003f44270 */
[----:B------:R-:W-:Y:S02]  /*1b090*/  FSEL R177, R177, -INF , P0 ;  /* 0xff800000b1b17808 */ /* 0x000fe40000000000 */
[----:B--2---:R-:W-:Y:S02]  /*1b0a0*/  FMNMX.FTZ R193, R175, R192, !PT ;  /* 0x000000c0afc17209 */ /* 0x004fe40007810000 */
[----:B------:R-:W-:Y:S01]  /*1b0b0*/  ISETP.GT.AND P0, PT, R181, 0x48, PT ;  /* 0x00000048b500780c */ /* 0x000fe20003f04270 */
[----:B------:R-:W2:Y:S01]  /*1b0c0*/  MUFU.TANH R192, R204 ;  /* 0x000000cc00c07308 */ /* 0x000ea20000002400 */
[----:B------:R-:W-:-:S02]  /*1b0d0*/  FSEL R179, R179, -INF , P2 ;  /* 0xff800000b3b37808 */ /* 0x000fc40001000000 */
[----:B------:R-:W-:Y:S02]  /*1b0e0*/  FMNMX.FTZ R193, R177, R193, !PT ;  /* 0x000000c1b1c17209 */ /* 0x000fe40007810000 */
[----:B------:R-:W-:Y:S02]  /*1b0f0*/  ISETP.GT.AND P2, PT, R181, 0x49, PT ;  /* 0x00000049b500780c */ /* 0x000fe40003f44270 */
[----:B------:R-:W-:Y:S01]  /*1b100*/  FSEL R182, R182, -INF , P0 ;  /* 0xff800000b6b67808 */ /* 0x000fe20000000000 */
[----:B------:R-:W-:Y:S01]  /*1b110*/  MUFU.TANH R167, R167 ;  /* 0x000000a700a77308 */ /* 0x000fe20000002400 */
[----:B---3--:R-:W-:Y:S02]  /*1b120*/  FMNMX.FTZ R196, R179, R193, !PT ;  /* 0x000000c1b3c47209 */ /* 0x008fe40007810000 */
[----:B------:R-:W-:Y:S02]  /*1b130*/  ISETP.GT.AND P0, PT, R181, 0x50, PT ;  /* 0x00000050b500780c */ /* 0x000fe40003f04270 */
[----:B------:R-:W-:-:S02]  /*1b140*/  FSEL R184, R184, -INF , P2 ;  /* 0xff800000b8b87808 */ /* 0x000fc40001000000 */
[----:B------:R-:W-:Y:S01]  /*1b150*/  FMNMX.FTZ R196, R182, R196, !PT ;  /* 0x000000c4b6c47209 */ /* 0x000fe20007810000 */
[----:B------:R-:W3:Y:S01]  /*1b160*/  MUFU.TANH R193, R205 ;  /* 0x000000cd00c17308 */ /* 0x000ee20000002400 */
[----:B------:R-:W-:Y:S02]  /*1b170*/  ISETP.GT.AND P2, PT, R181, 0x51, PT ;  /* 0x00000051b500780c */ /* 0x000fe40003f44270 */
[----:B----4-:R-:W-:Y:S02]  /*1b180*/  FSEL R185, R185, -INF , P0 ;  /* 0xff800000b9b97808 */ /* 0x010fe40000000000 */
[----:B-----5:R-:W-:Y:S02]  /*1b190*/  FMNMX.FTZ R197, R184, R196, !PT ;  /* 0x000000c4b8c57209 */ /* 0x020fe40007810000 */
[----:B------:R-:W-:Y:S01]  /*1b1a0*/  ISETP.GT.AND P0, PT, R181, 0x58, PT ;  /* 0x00000058b500780c */ /* 0x000fe20003f04270 */
[----:B------:R4:W5:Y:S01]  /*1b1b0*/  MUFU.TANH R196, R208 ;  /* 0x000000d000c47308 */ /* 0x0009620000002400 */
[----:B------:R-:W-:-:S02]  /*1b1c0*/  FSEL R186, R186, -INF , P2 ;  /* 0xff800000baba7808 */ /* 0x000fc40001000000 */
[----:B------:R-:W-:Y:S02]  /*1b1d0*/  FMNMX.FTZ R197, R185, R197, !PT ;  /* 0x000000c5b9c57209 */ /* 0x000fe40007810000 */
[----:B------:R-:W-:Y:S02]  /*1b1e0*/  ISETP.GT.AND P2, PT, R181, 0x59, PT ;  /* 0x00000059b500780c */ /* 0x000fe40003f44270 */
[----:B------:R-:W-:Y:S02]  /*1b1f0*/  FSEL R187, R187, -INF , P0 ;  /* 0xff800000bbbb7808 */ /* 0x000fe40000000000 */
[----:B0-----:R-:W-:Y:S01]  /*1b200*/  FMNMX.FTZ R200, R186, R197, !PT ;  /* 0x000000c5bac87209 */ /* 0x001fe20007810000 */
[----:B----4-:R-:W-:Y:S01]  /*1b210*/  FMUL.FTZ R208, R2, R211 ;  /* 0x000000d302d07220 */ /* 0x010fe20000410000 */
[----:B------:R-:W-:Y:S01]  /*1b220*/  ISETP.GT.AND P0, PT, R181, 0x60, PT ;  /* 0x00000060b500780c */ /* 0x000fe20003f04270 */
[----:B------:R-:W0:Y:S01]  /*1b230*/  MUFU.TANH R197, R209 ;  /* 0x000000d100c57308 */ /* 0x000e220000002400 */
[----:B------:R-:W-:-:S02]  /*1b240*/  FSEL R188, R188, -INF , P2 ;  /* 0xff800000bcbc7808 */ /* 0x000fc40001000000 */
[----:B------:R-:W-:Y:S02]  /*1b250*/  FMNMX.FTZ R200, R187, R200, !PT ;  /* 0x000000c8bbc87209 */ /* 0x000fe40007810000 */
[----:B------:R-:W-:Y:S02]  /*1b260*/  ISETP.GT.AND P2, PT, R181, 0x61, PT ;  /* 0x00000061b500780c */ /* 0x000fe40003f44270 */
[----:B------:R-:W-:Y:S01]  /*1b270*/  FSEL R189, R189, -INF , P0 ;  /* 0xff800000bdbd7808 */ /* 0x000fe20000000000 */
[----:B------:R-:W-:Y:S01]  /*1b280*/  MUFU.TANH R208, R208 ;  /* 0x000000d000d07308 */ /* 0x000fe20000002400 */
[----:B------:R-:W-:Y:S02]  /*1b290*/  FMNMX.FTZ R201, R188, R200, !PT ;  /* 0x000000c8bcc97209 */ /* 0x000fe40007810000 */
[----:B------:R-:W-:Y:S02]  /*1b2a0*/  ISETP.GT.AND P0, PT, R181, 0x68, PT ;  /* 0x00000068b500780c */ /* 0x000fe40003f04270 */
[----:B-1----:R-:W-:-:S02]  /*1b2b0*/  FSEL R190, R190, -INF , P2 ;  /* 0xff800000bebe7808 */ /* 0x002fc40001000000 */
[----:B------:R-:W-:Y:S01]  /*1b2c0*/  FMNMX.FTZ R201, R189, R201, !PT ;  /* 0x000000c9bdc97209 */ /* 0x000fe20007810000 */
[----:B------:R-:W1:Y:S01]  /*1b2d0*/  MUFU.TANH R200, R212 ;  /* 0x000000d400c87308 */ /* 0x000e620000002400 */
[C---:B------:R-:W-:Y:S02]  /*1b2e0*/  ISETP.GT.AND P2, PT, R181.reuse, 0x69, PT ;  /* 0x00000069b500780c */ /* 0x040fe40003f44270 */
[----:B--2---:R-:W-:Y:S02]  /*1b2f0*/  FSEL R192, R192, -INF , P0 ;  /* 0xff800000c0c07808 */ /* 0x004fe40000000000 */
[----:B------:R-:W-:Y:S02]  /*1b300*/  FMNMX.FTZ R204, R190, R201, !PT ;  /* 0x000000c9becc7209 */ /* 0x000fe40007810000 */
[----:B------:R-:W-:Y:S01]  /*1b310*/  ISETP.GT.AND P0, PT, R181, 0x70, PT ;  /* 0x00000070b500780c */ /* 0x000fe20003f04270 */
[----:B------:R-:W2:Y:S01]  /*1b320*/  MUFU.TANH R201, R213 ;  /* 0x000000d500c97308 */ /* 0x000ea20000002400 */
[----:B---3--:R-:W-:-:S02]  /*1b330*/  FSEL R193, R193, -INF , P2 ;  /* 0xff800000c1c17808 */ /* 0x008fc40001000000 */
[----:B------:R-:W-:Y:S02]  /*1b340*/  FMNMX.FTZ R204, R192, R204, !PT ;  /* 0x000000ccc0cc7209 */ /* 0x000fe40007810000 */
[----:B------:R-:W-:Y:S02]  /*1b350*/  ISETP.GT.AND P2, PT, R181, 0x71, PT ;  /* 0x00000071b500780c */ /* 0x000fe40003f44270 */
[----:B-----5:R-:W-:Y:S02]  /*1b360*/  FSEL R196, R196, -INF , P0 ;  /* 0xff800000c4c47808 */ /* 0x020fe40000000000 */
[----:B------:R-:W-:Y:S02]  /*1b370*/  FMNMX.FTZ R205, R193, R204, !PT ;  /* 0x000000ccc1cd7209 */ /* 0x000fe40007810000 */
[----:B------:R-:W-:Y:S01]  /*1b380*/  ISETP.GT.AND P0, PT, R181, 0x78, PT ;  /* 0x00000078b500780c */ /* 0x000fe20003f04270 */
[----:B------:R3:W4:Y:S01]  /*1b390*/  MUFU.TANH R204, R191 ;  /* 0x000000bf00cc7308 */ /* 0x0007220000002400 */
[----:B0-----:R-:W-:-:S02]  /*1b3a0*/  FSEL R197, R197, -INF , P2 ;  /* 0xff800000c5c57808 */ /* 0x001fc40001000000 */
[----:B------:R-:W-:Y:S02]  /*1b3b0*/  FMNMX.FTZ R205, R196, R205, !PT ;  /* 0x000000cdc4cd7209 */ /* 0x000fe40007810000 */
[C---:B------:R-:W-:Y:S01]  /*1b3c0*/  ISETP.GT.AND P2, PT, R181.reuse, 0x79, PT ;  /* 0x00000079b500780c */ /* 0x040fe20003f44270 */
[----:B------:R-:W-:Y:S01]  /*1b3d0*/  VIADD R181, R181, 0x8 ;  /* 0x00000008b5b57836 */ /* 0x000fe20000000000 */
[----:B-1----:R-:W-:Y:S02]  /*1b3e0*/  FSEL R200, R200, -INF , P0 ;  /* 0xff800000c8c87808 */ /* 0x002fe40000000000 */
[----:B------:R-:W-:Y:S02]  /*1b3f0*/  FMNMX.FTZ R205, R197, R205, !PT ;  /* 0x000000cdc5cd7209 */ /* 0x000fe40007810000 */
[----:B--2---:R-:W-:Y:S02]  /*1b400*/  FSEL R201, R201, -INF , P2 ;  /* 0xff800000c9c97808 */ /* 0x004fe40001000000 */
[----:B---3--:R-:W-:-:S02]  /*1b410*/  FMNMX.FTZ R191, R200, R205, !PT ;  /* 0x000000cdc8bf7209 */ /* 0x008fc40007810000 */
[----:B------:R-:W-:Y:S02]  /*1b420*/  ISETP.GT.AND P4, PT, R181, RZ, PT ;  /* 0x000000ffb500720c */ /* 0x000fe40003f84270 */
[----:B------:R-:W-:Y:S02]  /*1b430*/  FMNMX.FTZ R191, R201, R191, !PT ;  /* 0x000000bfc9bf7209 */ /* 0x000fe40007810000 */
[----:B------:R-:W-:Y:S02]  /*1b440*/  FSEL R5, R5, -INF , P4 ;  /* 0xff80000005057808 */ /* 0x000fe40002000000 */
[C---:B------:R-:W-:Y:S01]  /*1b450*/  ISETP.GT.AND P2, PT, R181.reuse, 0x8, PT ;  /* 0x00000008b500780c */ /* 0x040fe20003f44270 */
[----:B------:R-:W0:Y:S01]  /*1b460*/  SHFL.BFLY PT, R205, R191, 0x2, 0x1f ;  /* 0x0c401f00bfcd7f89 */ /* 0x000e2200000e0000 */
[C---:B------:R-:W-:Y:S02]  /*1b470*/  ISETP.GT.AND P3, PT, R181.reuse, 0x9, PT ;  /* 0x00000009b500780c */ /* 0x040fe40003f64270 */
[----:B------:R-:W-:-:S02]  /*1b480*/  ISETP.GT.AND P5, PT, R181, 0x10, PT ;  /* 0x00000010b500780c */ /* 0x000fc40003fa4270 */
[----:B------:R-:W-:Y:S02]  /*1b490*/  ISETP.GT.AND P4, PT, R181, 0x11, PT ;  /* 0x00000011b500780c */ /* 0x000fe40003f84270 */
[----:B------:R-:W-:Y:S02]  /*1b4a0*/  FSEL R21, R21, -INF , P2 ;  /* 0xff80000015157808 */ /* 0x000fe40001000000 */
[----:B------:R-:W-:Y:S02]  /*1b4b0*/  FSEL R152, R152, -INF , P3 ;  /* 0xff80000098987808 */ /* 0x000fe40001800000 */
[----:B------:R-:W-:Y:S02]  /*1b4c0*/  FSEL R155, R155, -INF , P5 ;  /* 0xff8000009b9b7808 */ /* 0x000fe40002800000 */
[----:B------:R-:W-:Y:S02]  /*1b4d0*/  FSEL R156, R156, -INF , P4 ;  /* 0xff8000009c9c7808 */ /* 0x000fe40002000000 */
[----:B------:R-:W-:-:S02]  /*1b4e0*/  ISETP.GT.AND P2, PT, R181, 0x19, PT ;  /* 0x00000019b500780c */ /* 0x000fc40003f44270 */
[C---:B------:R-:W-:Y:S02]  /*1b4f0*/  ISETP.GT.AND P3, PT, R181.reuse, 0x20, PT ;  /* 0x00000020b500780c */ /* 0x040fe40003f64270 */
[C---:B------:R-:W-:Y:S02]  /*1b500*/  ISETP.GT.AND P5, PT, R181.reuse, 0x21, PT ;  /* 0x00000021b500780c */ /* 0x040fe40003fa4270 */
[----:B------:R-:W-:Y:S02]  /*1b510*/  ISETP.GT.AND P4, PT, R181, 0x28, PT ;  /* 0x00000028b500780c */ /* 0x000fe40003f84270 */
[----:B------:R-:W-:Y:S02]  /*1b520*/  FSEL R160, R160, -INF , P2 ;  /* 0xff800000a0a07808 */ /* 0x000fe40001000000 */
[----:B0-----:R-:W-:Y:S01]  /*1b530*/  FMNMX.FTZ R191, R191, R205, !PT ;  /* 0x000000cdbfbf7209 */ /* 0x001fe20007810000 */
[C---:B------:R-:W-:Y:S01]  /*1b540*/  FMUL.FTZ R205, R2.reuse, R206 ;  /* 0x000000ce02cd7220 */ /* 0x040fe20000410000 */
[C---:B------:R-:W-:Y:S01]  /*1b550*/  FMUL.FTZ R206, R2.reuse, R207 ;  /* 0x000000cf02ce7220 */ /* 0x040fe20000410000 */
[----:B------:R-:W-:Y:S01]  /*1b560*/  FSEL R163, R163, -INF , P3 ;  /* 0xff800000a3a37808 */ /* 0x000fe20001800000 */
[----:B------:R-:W-:Y:S01]  /*1b570*/  FMUL.FTZ R207, R2, R210 ;  /* 0x000000d202cf7220 */ /* 0x000fe20000410000 */
[----:B------:R-:W-:Y:S01]  /*1b580*/  FSEL R164, R164, -INF , P5 ;  /* 0xff800000a4a47808 */ /* 0x000fe20002800000 */
[----:B------:R-:W0:Y:S01]  /*1b590*/  SHFL.BFLY PT, R209, R191, 0x1, 0x1f ;  /* 0x0c201f00bfd17f89 */ /* 0x000e2200000e0000 */
[----:B------:R-:W-:Y:S01]  /*1b5a0*/  FSEL R211, R166, -INF , P4 ;  /* 0xff800000a6d37808 */ /* 0x000fe20002000000 */
[----:B------:R-:W1:Y:S01]  /*1b5b0*/  MUFU.TANH R205, R205 ;  /* 0x000000cd00cd7308 */ /* 0x000e620000002400 */
[C---:B------:R-:W-:Y:S01]  /*1b5c0*/  ISETP.GT.AND P2, PT, R181.reuse, 0x30, PT ;  /* 0x00000030b500780c */ /* 0x040fe20003f44270 */
[----:B------:R-:W-:Y:S01]  /*1b5d0*/  FMUL.FTZ R210, R2, R214 ;  /* 0x000000d602d27220 */ /* 0x000fe20000410000 */
[C---:B------:R-:W-:Y:S01]  /*1b5e0*/  ISETP.GT.AND P3, PT, R181.reuse, 0x31, PT ;  /* 0x00000031b500780c */ /* 0x040fe20003f64270 */
[----:B------:R-:W-:Y:S01]  /*1b5f0*/  IMAD.U32 R166, RZ, RZ, UR49 ;  /* 0x00000031ffa67e24 */ /* 0x000fe2000f8e00ff */
[----:B------:R-:W-:-:S02]  /*1b600*/  ISETP.GT.AND P5, PT, R181, 0x38, PT ;  /* 0x00000038b500780c */ /* 0x000fc40003fa4270 */
[----:B------:R-:W-:Y:S01]  /*1b610*/  ISETP.GT.AND P4, PT, R181, 0x39, PT ;  /* 0x00000039b500780c */ /* 0x000fe20003f84270 */
[----:B------:R-:W2:Y:S01]  /*1b620*/  MUFU.TANH R206, R206 ;  /* 0x000000ce00ce7308 */ /* 0x000ea20000002400 */
[----:B------:R-:W-:Y:S02]  /*1b630*/  FSEL R170, R170, -INF , P2 ;  /* 0xff800000aaaa7808 */ /* 0x000fe40001000000 */
[----:B------:R-:W-:Y:S02]  /*1b640*/  FSEL R172, R172, -INF , P3 ;  /* 0xff800000acac7808 */ /* 0x000fe40001800000 */
[----:B------:R-:W-:Y:S02]  /*1b650*/  FSEL R173, R173, -INF , P5 ;  /* 0xff800000adad7808 */ /* 0x000fe40002800000 */
[----:B------:R-:W-:Y:S01]  /*1b660*/  FSEL R176, R176, -INF , P4 ;  /* 0xff800000b0b07808 */ /* 0x000fe20002000000 */
[----:B------:R-:W3:Y:S01]  /*1b670*/  MUFU.TANH R207, R207 ;  /* 0x000000cf00cf7308 */ /* 0x000ee20000002400 */
[----:B------:R-:W-:-:S02]  /*1b680*/  ISETP.GT.AND P2, PT, R181, 0x40, PT ;  /* 0x00000040b500780c */ /* 0x000fc40003f44270 */
[C---:B------:R-:W-:Y:S02]  /*1b690*/  ISETP.GT.AND P3, PT, R181.reuse, 0x41, PT ;  /* 0x00000041b500780c */ /* 0x040fe40003f64270 */
[C---:B------:R-:W-:Y:S02]  /*1b6a0*/  ISETP.GT.AND P5, PT, R181.reuse, 0x48, PT ;  /* 0x00000048b500780c */ /* 0x040fe40003fa4270 */
[----:B------:R-:W-:Y:S01]  /*1b6b0*/  ISETP.GT.AND P4, PT, R181, 0x49, PT ;  /* 0x00000049b500780c */ /* 0x000fe20003f84270 */
[----:B------:R-:W5:Y:S01]  /*1b6c0*/  MUFU.TANH R210, R210 ;  /* 0x000000d200d27308 */ /* 0x000f620000002400 */
[----:B------:R-:W-:Y:S01]  /*1b6d0*/  FSEL R178, R178, -INF , P2 ;  /* 0xff800000b2b27808 */ /* 0x000fe20001000000 */
[----:B------:R-:W-:Y:S02]  /*1b6e0*/  WARPGROUP.DEPBAR.LE gsb0, 0x0 ;  /* 0x00008000000079c5 */ /* 0x000fe40000010000 */
[----:B------:R-:W-:Y:S02]  /*1b6f0*/  FSEL R180, R180, -INF , P3 ;  /* 0xff800000b4b47808 */ /* 0x000fe40001800000 */
[----:B------:R-:W-:-:S02]  /*1b700*/  FSEL R15, R15, -INF , P5 ;  /* 0xff8000000f0f7808 */ /* 0x000fc40002800000 */
[----:B----4-:R-:W-:Y:S02]  /*1b710*/  FSEL R204, R204, -INF , P4 ;  /* 0xff800000cccc7808 */ /* 0x010fe40002000000 */
[C---:B------:R-:W-:Y:S02]  /*1b720*/  ISETP.GT.AND P0, PT, R181.reuse, 0x1, PT ;  /* 0x00000001b500780c */ /* 0x040fe40003f04270 */
[C---:B------:R-:W-:Y:S02]  /*1b730*/  ISETP.GT.AND P2, PT, R181.reuse, 0x50, PT ;  /* 0x00000050b500780c */ /* 0x040fe40003f44270 */
[C---:B------:R-:W-:Y:S02]  /*1b740*/  ISETP.GT.AND P3, PT, R181.reuse, 0x51, PT ;  /* 0x00000051b500780c */ /* 0x040fe40003f64270 */
[C---:B------:R-:W-:Y:S02]  /*1b750*/  ISETP.GT.AND P5, PT, R181.reuse, 0x58, PT ;  /* 0x00000058b500780c */ /* 0x040fe40003fa4270 */
[----:B------:R-:W-:-:S02]  /*1b760*/  ISETP.GT.AND P4, PT, R181, 0x59, PT ;  /* 0x00000059b500780c */ /* 0x000fc40003f84270 */
[----:B------:R-:W-:Y:S02]  /*1b770*/  FSEL R7, R7, -INF , P0 ;  /* 0xff80000007077808 */ /* 0x000fe40000000000 */
[----:B------:R-:W-:Y:S02]  /*1b780*/  FSEL R194, R194, -INF , P2 ;  /* 0xff800000c2c27808 */ /* 0x000fe40001000000 */
[----:B------:R-:W-:Y:S02]  /*1b790*/  FSEL R195, R195, -INF , P3 ;  /* 0xff800000c3c37808 */ /* 0x000fe40001800000 */
[----:B------:R-:W-:Y:S02]  /*1b7a0*/  FSEL R198, R198, -INF , P5 ;  /* 0xff800000c6c67808 */ /* 0x000fe40002800000 */
[----:B------:R-:W-:Y:S02]  /*1b7b0*/  FSEL R199, R199, -INF , P4 ;  /* 0xff800000c7c77808 */ /* 0x000fe40002000000 */
[----:B------:R-:W-:-:S02]  /*1b7c0*/  ISETP.GT.AND P0, PT, R181, 0x18, PT ;  /* 0x00000018b500780c */ /* 0x000fc40003f04270 */
[C---:B------:R-:W-:Y:S02]  /*1b7d0*/  ISETP.GT.AND P2, PT, R181.reuse, 0x60, PT ;  /* 0x00000060b500780c */ /* 0x040fe40003f44270 */
[C---:B------:R-:W-:Y:S02]  /*1b7e0*/  ISETP.GT.AND P3, PT, R181.reuse, 0x61, PT ;  /* 0x00000061b500780c */ /* 0x040fe40003f64270 */
[C---:B------:R-:W-:Y:S02]  /*1b7f0*/  ISETP.GT.AND P5, PT, R181.reuse, 0x68, PT ;  /* 0x00000068b500780c */ /* 0x040fe40003fa4270 */
[----:B------:R-:W-:Y:S02]  /*1b800*/  ISETP.GT.AND P4, PT, R181, 0x69, PT ;  /* 0x00000069b500780c */ /* 0x000fe40003f84270 */
[----:B------:R-:W-:Y:S02]  /*1b810*/  FSEL R159, R159, -INF , P0 ;  /* 0xff8000009f9f7808 */ /* 0x000fe40000000000 */
[----:B------:R-:W-:-:S02]  /*1b820*/  FSEL R202, R202, -INF , P2 ;  /* 0xff800000caca7808 */ /* 0x000fc40001000000 */
[----:B------:R-:W-:Y:S02]  /*1b830*/  FSEL R203, R203, -INF , P3 ;  /* 0xff800000cbcb7808 */ /* 0x000fe40001800000 */
[----:B-1----:R-:W-:Y:S02]  /*1b840*/  FSEL R205, R205, -INF , P5 ;  /* 0xff800000cdcd7808 */ /* 0x002fe40002800000 */
[----:B--2---:R-:W-:Y:S02]  /*1b850*/  FSEL R206, R206, -INF , P4 ;  /* 0xff800000cece7808 */ /* 0x004fe40002000000 */
[C---:B------:R-:W-:Y:S02]  /*1b860*/  ISETP.GT.AND P0, PT, R181.reuse, 0x29, PT ;  /* 0x00000029b500780c */ /* 0x040fe40003f04270 */
[C---:B------:R-:W-:Y:S02]  /*1b870*/  ISETP.GT.AND P2, PT, R181.reuse, 0x70, PT ;  /* 0x00000070b500780c */ /* 0x040fe40003f44270 */
[----:B------:R-:W-:-:S02]  /*1b880*/  ISETP.GT.AND P3, PT, R181, 0x71, PT ;  /* 0x00000071b500780c */ /* 0x000fc40003f64270 */
[C---:B------:R-:W-:Y:S02]  /*1b890*/  ISETP.GT.AND P5, PT, R181.reuse, 0x78, PT ;  /* 0x00000078b500780c */ /* 0x040fe40003fa4270 */
[----:B------:R-:W-:Y:S02]  /*1b8a0*/  ISETP.GT.AND P4, PT, R181, 0x79, PT ;  /* 0x00000079b500780c */ /* 0x000fe40003f84270 */
[----:B------:R-:W-:Y:S02]  /*1b8b0*/  FMNMX.FTZ R181, R5, R8, !PT ;  /* 0x0000000805b57209 */ /* 0x000fe40007810000 */
[----:B------:R-:W-:Y:S02]  /*1b8c0*/  FSEL R212, R167, -INF , P0 ;  /* 0xff800000a7d47808 */ /* 0x000fe40000000000 */
[----:B------:R-:W-:Y:S02]  /*1b8d0*/  FMNMX.FTZ R181, R7, R181, !PT ;  /* 0x000000b507b57209 */ /* 0x000fe40007810000 */
[----:B0-----:R-:W-:-:S02]  /*1b8e0*/  FMNMX.FTZ R191, R191, R209, !PT ;  /* 0x000000d1bfbf7209 */ /* 0x001fc40007810000 */
[----:B------:R-:W-:Y:S01]  /*1b8f0*/  FMNMX.FTZ R181, R21, R181, !PT ;  /* 0x000000b515b57209 */ /* 0x000fe20007810000 */
[----:B------:R-:W0:Y:S01]  /*1b900*/  MUFU.TANH R209, R215 ;  /* 0x000000d700d17308 */ /* 0x000e220000002400 */
[----:B---3--:R-:W-:Y:S01]  /*1b910*/  FSEL R207, R207, -INF , P2 ;  /* 0xff800000cfcf7808 */ /* 0x008fe20001000000 */
[----:B------:R-:W-:-:S01]  /*1b920*/  FFMA.FTZ R167, R191, R166, -8 ;  /* 0xc1000000bfa77423 */ /* 0x000fc200000100a6 */
[----:B------:R-:W-:Y:S02]  /*1b930*/  FMNMX.FTZ R181, R152, R181, !PT ;  /* 0x000000b598b57209 */ /* 0x000fe40007810000 */
[----:B------:R-:W-:Y:S02]  /*1b940*/  FSEL R208, R208, -INF , P3 ;  /* 0xff800000d0d07808 */ /* 0x000fe40001800000 */
[----:B------:R-:W-:Y:S02]  /*1b950*/  FMNMX.FTZ R181, R155, R181, !PT ;  /* 0x000000b59bb57209 */ /* 0x000fe40007810000 */
[----:B-----5:R-:W-:-:S02]  /*1b960*/  FSEL R210, R210, -INF , P5 ;  /* 0xff800000d2d27808 */ /* 0x020fc40002800000 */
[----:B------:R-:W-:Y:S02]  /*1b970*/  FMNMX.FTZ R181, R156, R181, !PT ;  /* 0x000000b59cb57209 */ /* 0x000fe40007810000 */
[----:B------:R-:W-:Y:S02]  /*1b980*/  FSETP.NEU.FTZ.AND P0, PT, R191, -INF , PT ;  /* 0xff800000bf00780b */ /* 0x000fe40003f1d000 */
[----:B------:R-:W-:Y:S02]  /*1b990*/  FMNMX.FTZ R181, R159, R181, !PT ;  /* 0x000000b59fb57209 */ /* 0x000fe40007810000 */
[----:B0-----:R-:W-:Y:S02]  /*1b9a0*/  FSEL R209, R209, -INF , P4 ;  /* 0xff800000d1d17808 */ /* 0x001fe40002000000 */
[----:B------:R-:W-:Y:S02]  /*1b9b0*/  FMNMX.FTZ R181, R160, R181, !PT ;  /* 0x000000b5a0b57209 */ /* 0x000fe40007810000 */
[----:B------:R-:W-:-:S02]  /*1b9c0*/  FSEL R167, R167, RZ, P0 ;  /* 0x000000ffa7a77208 */ /* 0x000fc40000000000 */
[----:B------:R-:W-:Y:S02]  /*1b9d0*/  FMNMX.FTZ R181, R163, R181, !PT ;  /* 0x000000b5a3b57209 */ /* 0x000fe40007810000 */
[----:B------:R-:W-:Y:S01]  /*1b9e0*/  LOP3.LUT R216, R231, 0x7f, RZ, 0xc0, !PT ;  /* 0x0000007fe7d87812 */ /* 0x000fe200078ec0ff */
[-CC-:B------:R-:W-:Y:S01]  /*1b9f0*/  FFMA.FTZ R182, R182, R166.reuse, -R167.reuse ;  /* 0x000000a6b6b67223 */ /* 0x180fe200000108a7 */
[----:B------:R-:W-:Y:S01]  /*1ba00*/  FMNMX.FTZ R181, R164, R181, !PT ;  /* 0x000000b5a4b57209 */ /* 0x000fe20007810000 */
[-CC-:B------:R-:W-:Y:S01]  /*1ba10*/  FFMA.FTZ R4, R4, R166.reuse, -R167.reuse ;  /* 0x000000a604047223 */ /* 0x180fe200000108a7 */
[----:B------:R-:W-:-:S01]  /*1ba20*/  FFMA.FTZ R6, R6, R166, -R167 ;  /* 0x000000a606067223 */ /* 0x000fc200000108a7 */
        /* <DEDUP_REMOVED lines=24> */
[----:B------:R-:W-:Y:S01]  /*1bbb0*/  FFMA.FTZ R201, R201, R166, -R167 ;  /* 0x000000a6c9c97223 */ /* 0x000fe200000108a7 */
[----:B------:R-:W-:Y:S01]  /*1bbc0*/  FMNMX.FTZ R181, R178, R181, !PT ;  /* 0x000000b5b2b57209 */ /* 0x000fe20007810000 */
[----:B------:R-:W0:Y:S01]  /*1bbd0*/  S2R R231, SR_TID.X ;  /* 0x0000000000e77919 */ /* 0x000e220000002100 */
[----:B------:R-:W-:Y:S01]  /*1bbe0*/  ISETP.NE.AND P2, PT, R216, RZ, PT ;  /* 0x000000ffd800720c */ /* 0x000fe20003f45270 */
        /* <DEDUP_REMOVED lines=11> */
[----:B------:R-:W-:Y:S02]  /*1bca0*/  FMNMX.FTZ R181, R202, R181, !PT ;  /* 0x000000b5cab57209 */ /* 0x000fe40007810000 */
[----:B0-----:R-:W-:Y:S01]  /*1bcb0*/  SHF.R.U32.HI R216, RZ, 0x7, R231 ;  /* 0x00000007ffd87819 */ /* 0x001fe200000116e7 */
[----:B------:R-:W-:Y:S01]  /*1bcc0*/  MUFU.EX2 R153, R153 ;  /* 0x0000009900997308 */ /* 0x000fe20000000800 */
[----:B------:R-:W-:-:S04]  /*1bcd0*/  FMNMX.FTZ R181, R203, R181, !PT ;  /* 0x000000b5cbb57209 */ /* 0x000fc80007810000 */
[----:B------:R-:W-:-:S03]  /*1bce0*/  FMNMX.FTZ R181, R205, R181, !PT ;  /* 0x000000b5cdb57209 */ /* 0x000fc60007810000 */
[----:B------:R-:W-:Y:S01]  /*1bcf0*/  MUFU.EX2 R154, R154 ;  /* 0x0000009a009a7308 */ /* 0x000fe20000000800 */
[----:B------:R-:W-:-:S04]  /*1bd00*/  FMNMX.FTZ R181, R206, R181, !PT ;  /* 0x000000b5ceb57209 */ /* 0x000fc80007810000 */
[----:B------:R-:W-:-:S03]  /*1bd10*/  FMNMX.FTZ R213, R207, R181, !PT ;  /* 0x000000b5cfd57209 */ /* 0x000fc60007810000 */
[----:B------:R0:W-:Y:S01]  /*1bd20*/  MUFU.EX2 R181, R182 ;  /* 0x000000b600b57308 */ /* 0x0001e20000000800 */
[----:B------:R-:W-:-:S04]  /*1bd30*/  FMNMX.FTZ R213, R208, R213, !PT ;  /* 0x000000d5d0d57209 */ /* 0x000fc80007810000 */
[----:B------:R-:W-:-:S03]  /*1bd40*/  FMNMX.FTZ R213, R210, R213, !PT ;  /* 0x000000d5d2d57209 */ /* 0x000fc60007810000 */
[----:B------:R-:W-:Y:S01]  /*1bd50*/  MUFU.EX2 R157, R157 ;  /* 0x0000009d009d7308 */ /* 0x000fe20000000800 */
[----:B------:R-:W-:Y:S01]  /*1bd60*/  FMNMX.FTZ R213, R209, R213, !PT ;  /* 0x000000d5d1d57209 */ /* 0x000fe20007810000 */
[-CC-:B0-----:R-:W-:Y:S01]  /*1bd70*/  FFMA.FTZ R182, R184, R166.reuse, -R167.reuse ;  /* 0x000000a6b8b67223 */ /* 0x181fe200000108a7 */
[----:B------:R-:W-:-:S01]  /*1bd80*/  FFMA.FTZ R184, R185, R166, -R167 ;  /* 0x000000a6b9b87223 */ /* 0x000fc200000108a7 */
[-CC-:B------:R-:W-:Y:S01]  /*1bd90*/  FFMA.FTZ R185, R186, R166.reuse, -R167.reuse ;  /* 0x000000a6bab97223 */ /* 0x180fe200000108a7 */
[----:B------:R-:W-:-:S01]  /*1bda0*/  FFMA.FTZ R186, R187, R166, -R167 ;  /* 0x000000a6bbba7223 */ /* 0x000fc200000108a7 */
[----:B------:R-:W0:Y:S01]  /*1bdb0*/  SHFL.BFLY PT, R214, R213, 0x2, 0x1f ;  /* 0x0c401f00d5d67f89 */ /* 0x000e2200000e0000 */
[----:B------:R-:W-:-:S01]  /*1bdc0*/  FFMA.FTZ R187, R188, R166, -R167 ;  /* 0x000000a6bcbb7223 */ /* 0x000fc200000108a7 */
[-CC-:B------:R-:W-:Y:S01]  /*1bdd0*/  FFMA.FTZ R188, R189, R166.reuse, -R167.reuse ;  /* 0x000000a6bdbc7223 */ /* 0x180fe200000108a7 */
[----:B------:R-:W-:-:S01]  /*1bde0*/  FFMA.FTZ R189, R190, R166, -R167 ;  /* 0x000000a6bebd7223 */ /* 0x000fc200000108a7 */
[-CC-:B------:R-:W-:Y:S01]  /*1bdf0*/  FFMA.FTZ R190, R192, R166.reuse, -R167.reuse ;  /* 0x000000a6c0be7223 */ /* 0x180fe200000108a7 */
[----:B------:R-:W-:-:S01]  /*1be00*/  FFMA.FTZ R192, R193, R166, -R167 ;  /* 0x000000a6c1c07223 */ /* 0x000fc200000108a7 */
[----:B------:R-:W-:Y:S01]  /*1be10*/  FFMA.FTZ R193, R196, R166, -R167 ;  /* 0x000000a6c4c17223 */ /* 0x000fe200000108a7 */
[----:B------:R-:W-:Y:S01]  /*1be20*/  FSEL R196, R191, RZ, P0 ;  /* 0x000000ffbfc47208 */ /* 0x000fe20000000000 */
[----:B------:R-:W-:Y:S04]  /*1be30*/  MUFU.EX2 R158, R158 ;  /* 0x0000009e009e7308 */ /* 0x000fe80000000800 */
[----:B------:R-:W-:-:S04]  /*1be40*/  FADD.FTZ R9, -R196, R9 ;  /* 0x00000009c4097221 */ /* 0x000fc80000010100 */
[----:B------:R-:W-:Y:S01]  /*1be50*/  FMUL.FTZ R9, R9, R166 ;  /* 0x000000a609097220 */ /* 0x000fe20000410000 */
[----:B------:R-:W-:Y:S01]  /*1be60*/  MUFU.EX2 R161, R161 ;  /* 0x000000a100a17308 */ /* 0x000fe20000000800 */
[----:B0-----:R-:W-:-:S07]  /*1be70*/  FMNMX.FTZ R214, R213, R214, !PT ;  /* 0x000000d6d5d67209 */ /* 0x001fce0007810000 */
[----:B------:R-:W0:Y:S01]  /*1be80*/  MUFU.EX2 R9, R9 ;  /* 0x0000000900097308 */ /* 0x000e220000000800 */
[----:B------:R-:W1:Y:S07]  /*1be90*/  SHFL.BFLY PT, R213, R214, 0x1, 0x1f ;  /* 0x0c201f00d6d57f89 */ /* 0x000e6e00000e0000 */
[----:B------:R-:W-:Y:S08]  /*1bea0*/  MUFU.EX2 R162, R162 ;  /* 0x000000a200a27308 */ /* 0x000ff00000000800 */
[----:B------:R-:W-:Y:S01]  /*1beb0*/  MUFU.EX2 R165, R165 ;  /* 0x000000a500a57308 */ /* 0x000fe20000000800 */
[----:B0-----:R-:W-:-:S04]  /*1bec0*/  FFMA.FTZ R3, R9, R3, R4 ;  /* 0x0000000309037223 */ /* 0x001fc80000010004 */
[----:B------:R-:W-:-:S03]  /*1bed0*/  FADD.FTZ R3, R6, R3 ;  /* 0x0000000306037221 */ /* 0x000fc60000010000 */
[----:B------:R-:W-:Y:S01]  /*1bee0*/  MUFU.EX2 R168, R168 ;  /* 0x000000a800a87308 */ /* 0x000fe20000000800 */
[----:B-1----:R-:W-:Y:S02]  /*1bef0*/  FMNMX.FTZ R167, R214, R213, !PT ;  /* 0x000000d5d6a77209 */ /* 0x002fe40007810000 */
[----:B------:R-:W-:Y:S02]  /*1bf00*/  IADD3 R214, -R216, 0xb, RZ ;  /* 0x0000000bd8d67810 */ /* 0x000fe40007ffe1ff */
[C---:B------:R-:W-:Y:S01]  /*1bf10*/  FSETP.NEU.FTZ.AND P0, PT, R167.reuse, -INF , PT ;  /* 0xff800000a700780b */ /* 0x040fe20003f1d000 */
[----:B------:R-:W-:Y:S02]  /*1bf20*/  FFMA.FTZ R213, R167, R166, -8 ;  /* 0xc1000000a7d57423 */ /* 0x000fe400000100a6 */
[----:B------:R-:W-:Y:S03]  /*1bf30*/  MUFU.EX2 R169, R169 ;  /* 0x000000a900a97308 */ /* 0x000fe60000000800 */
[----:B------:R-:W-:-:S05]  /*1bf40*/  FSEL R213, R213, RZ, P0 ;  /* 0x000000ffd5d57208 */ /* 0x000fca0000000000 */
[----:B------:R-:W-:Y:S01]  /*1bf50*/  MUFU.EX2 R171, R171 ;  /* 0x000000ab00ab7308 */ /* 0x000fe20000000800 */
[----:B------:R-:W-:-:S01]  /*1bf60*/  FFMA.FTZ R196, R211, R166, -R213 ;  /* 0x000000a6d3c47223 */ /* 0x000fc200000108d5 */
[-CC-:B------:R-:W-:Y:S01]  /*1bf70*/  FFMA.FTZ R211, R212, R166.reuse, -R213.reuse ;  /* 0x000000a6d4d37223 */ /* 0x180fe200000108d5 */
[----:B------:R-:W-:Y:S01]  /*1bf80*/  FSEL R212, R167, RZ, P0 ;  /* 0x000000ffa7d47208 */ /* 0x000fe20000000000 */
[-CC-:B------:R-:W-:Y:S01]  /*1bf90*/  FFMA.FTZ R5, R5, R166.reuse, -R213.reuse ;  /* 0x000000a605057223 */ /* 0x180fe200000108d5 */
[----:B------:R-:W-:-:S01]  /*1bfa0*/  FFMA.FTZ R7, R7, R166, -R213 ;  /* 0x000000a607077223 */ /* 0x000fc200000108d5 */
[-CC-:B------:R-:W-:Y:S01]  /*1bfb0*/  FFMA.FTZ R21, R21, R166.reuse, -R213.reuse ;  /* 0x000000a615157223 */ /* 0x180fe200000108d5 */
[----:B------:R-:W-:-:S01]  /*1bfc0*/  FFMA.FTZ R152, R152, R166, -R213 ;  /* 0x000000a698987223 */ /* 0x000fc200000108d5 */
[----:B------:R-:W-:Y:S01]  /*1bfd0*/  FADD.FTZ R8, -R212, R8 ;  /* 0x00000008d4087221 */ /* 0x000fe20000010100 */
[----:B------:R-:W-:Y:S01]  /*1bfe0*/  @!P2 LEA R212, R12, R18, 0x3 ;  /* 0x000000120cd4a211 */ /* 0x000fe200078e18ff */
[----:B------:R-:W-:Y:S01]  /*1bff0*/  MUFU.EX2 R5, R5 ;  /* 0x0000000500057308 */ /* 0x000fe20000000800 */
[----:B------:R-:W-:-:S01]  /*1c000*/  FFMA.FTZ R155, R155, R166, -R213 ;  /* 0x000000a69b9b7223 */ /* 0x000fc200000108d5 */
[-C--:B------:R-:W-:Y:S01]  /*1c010*/  FMUL.FTZ R8, R8, R166.reuse ;  /* 0x000000a608087220 */ /* 0x080fe20000410000 */
[----:B------:R-:W-:-:S01]  /*1c020*/  FFMA.FTZ R156, R156, R166, -R213 ;  /* 0x000000a69c9c7223 */ /* 0x000fc200000108d5 */
[----:B------:R-:W-:-:S02]  /*1c030*/  @!P2 VIADD R212, R212, 0x38840 ;  /* 0x00038840d4d4a836 */ /* 0x000fc40000000000 */
[----:B------:R-:W-:-:S01]  /*1c040*/  FFMA.FTZ R159, R159, R166, -R213 ;  /* 0x000000a69f9f7223 */ /* 0x000fc200000108d5 */
[-CC-:B------:R-:W-:Y:S01]  /*1c050*/  FFMA.FTZ R160, R160, R166.reuse, -R213.reuse ;  /* 0x000000a6a0a07223 */ /* 0x180fe200000108d5 */
[----:B------:R-:W-:-:S01]  /*1c060*/  FFMA.FTZ R163, R163, R166, -R213 ;  /* 0x000000a6a3a37223 */ /* 0x000fc200000108d5 */
[----:B------:R-:W0:Y:S01]  /*1c070*/  MUFU.EX2 R8, R8 ;  /* 0x0000000800087308 */ /* 0x000e220000000800 */
[----:B------:R-:W-:Y:S01]  /*1c080*/  @!P2 PRMT R212, RZ, 0x654, R212 ;  /* 0x00000654ffd4a816 */ /* 0x000fe200000000d4 */
[----:B------:R1:W-:Y:S06]  /*1c090*/  BAR.ARV R214, 0x100 ;  /* 0x000400d60000751d */ /* 0x0003ec0000002000 */
[----:B------:R-:W2:Y:S01]  /*1c0a0*/  MUFU.EX2 R7, R7 ;  /* 0x0000000700077308 */ /* 0x000ea20000000800 */
[----:B------:R2:W-:Y:S01]  /*1c0b0*/  @!P2 SYNCS.ARRIVE.TRANS64.RED.A1T0 RZ, [R212+URZ], RZ ;  /* 0x000000ffd4ffa9a7 */ /* 0x0005e2000810043f */
[----:B------:R-:W-:-:S01]  /*1c0c0*/  FFMA.FTZ R164, R164, R166, -R213 ;  /* 0x000000a6a4a47223 */ /* 0x000fc200000108d5 */
[-CC-:B------:R-:W-:Y:S01]  /*1c0d0*/  FFMA.FTZ R170, R170, R166.reuse, -R213.reuse ;  /* 0x000000a6aaaa7223 */ /* 0x180fe200000108d5 */
[----:B------:R-:W-:-:S01]  /*1c0e0*/  FFMA.FTZ R172, R172, R166, -R213 ;  /* 0x000000a6acac7223 */ /* 0x000fc200000108d5 */
[-CC-:B------:R-:W-:Y:S01]  /*1c0f0*/  FFMA.FTZ R173, R173, R166.reuse, -R213.reuse ;  /* 0x000000a6adad7223 */ /* 0x180fe200000108d5 */
[----:B------:R-:W-:-:S01]  /*1c100*/  FFMA.FTZ R176, R176, R166, -R213 ;  /* 0x000000a6b0b07223 */ /* 0x000fc200000108d5 */
[----:B------:R-:W-:Y:S01]  /*1c110*/  FFMA.FTZ R178, R178, R166, -R213 ;  /* 0x000000a6b2b27223 */ /* 0x000fe200000108d5 */
[----:B------:R-:W3:Y:S01]  /*1c120*/  MUFU.EX2 R21, R21 ;  /* 0x0000001500157308 */ /* 0x000ee20000000800 */
[----:B0-----:R-:W-:-:S01]  /*1c130*/  FFMA.FTZ R0, R8, R0, R5 ;  /* 0x0000000008007223 */ /* 0x001fc20000010005 */
[-CC-:B------:R-:W-:Y:S01]  /*1c140*/  FFMA.FTZ R180, R180, R166.reuse, -R213.reuse ;  /* 0x000000a6b4b47223 */ /* 0x180fe200000108d5 */
[----:B------:R-:W-:-:S01]  /*1c150*/  FFMA.FTZ R15, R15, R166, -R213 ;  /* 0x000000a60f0f7223 */ /* 0x000fc200000108d5 */
[-CC-:B------:R-:W-:Y:S01]  /*1c160*/  FFMA.FTZ R204, R204, R166.reuse, -R213.reuse ;  /* 0x000000a6cccc7223 */ /* 0x180fe200000108d5 */
[----:B------:R-:W-:-:S01]  /*1c170*/  FFMA.FTZ R194, R194, R166, -R213 ;  /* 0x000000a6c2c27223 */ /* 0x000fc200000108d5 */
[-CC-:B------:R-:W-:Y:S01]  /*1c180*/  FFMA.FTZ R195, R195, R166.reuse, -R213.reuse ;  /* 0x000000a6c3c37223 */ /* 0x180fe200000108d5 */
[----:B------:R-:W-:-:S01]  /*1c190*/  FFMA.FTZ R198, R198, R166, -R213 ;  /* 0x000000a6c6c67223 */ /* 0x000fc200000108d5 */
[----:B------:R-:W0:Y:S01]  /*1c1a0*/  MUFU.EX2 R152, R152 ;  /* 0x0000009800987308 */ /* 0x000e220000000800 */
[----:B--2---:R-:W-:-:S01]  /*1c1b0*/  FADD.FTZ R212, R7, R0 ;  /* 0x0000000007d47221 */ /* 0x004fc20000010000 */
[----:B------:R-:W-:Y:S01]  /*1c1c0*/  FADD.FTZ R0, R183, R3 ;  /* 0x00000003b7007221 */ /* 0x000fe20000010000 */
[----:B------:R-:W-:-:S01]  /*1c1d0*/  FFMA.FTZ R199, R199, R166, -R213 ;  /* 0x000000a6c7c77223 */ /* 0x000fc200000108d5 */
[-CC-:B------:R-:W-:Y:S01]  /*1c1e0*/  FFMA.FTZ R202, R202, R166.reuse, -R213.reuse ;  /* 0x000000a6caca7223 */ /* 0x180fe200000108d5 */
[----:B------:R-:W-:-:S01]  /*1c1f0*/  FFMA.FTZ R203, R203, R166, -R213 ;  /* 0x000000a6cbcb7223 */ /* 0x000fc200000108d5 */
[----:B------:R-:W-:Y:S01]  /*1c200*/  FADD.FTZ R0, R20, R0 ;  /* 0x0000000014007221 */ /* 0x000fe20000010000 */
[----:B------:R-:W-:-:S01]  /*1c210*/  FFMA.FTZ R205, R205, R166, -R213 ;  /* 0x000000a6cdcd7223 */ /* 0x000fc200000108d5 */
[----:B------:R-:W2:Y:S01]  /*1c220*/  MUFU.EX2 R155, R155 ;  /* 0x0000009b009b7308 */ /* 0x000ea20000000800 */
[----:B---3--:R-:W-:-:S01]  /*1c230*/  FADD.FTZ R3, R21, R212 ;  /* 0x000000d415037221 */ /* 0x008fc20000010000 */
[----:B------:R-:W-:Y:S01]  /*1c240*/  FADD.FTZ R0, R153, R0 ;  /* 0x0000000099007221 */ /* 0x000fe20000010000 */
[----:B------:R-:W-:-:S01]  /*1c250*/  FFMA.FTZ R206, R206, R166, -R213 ;  /* 0x000000a6cece7223 */ /* 0x000fc200000108d5 */
[-CC-:B------:R-:W-:Y:S01]  /*1c260*/  FFMA.FTZ R207, R207, R166.reuse, -R213.reuse ;  /* 0x000000a6cfcf7223 */ /* 0x180fe200000108d5 */
[----:B------:R-:W-:-:S01]  /*1c270*/  FFMA.FTZ R208, R208, R166, -R213 ;  /* 0x000000a6d0d07223 */ /* 0x000fc200000108d5 */
[----:B------:R-:W-:Y:S01]  /*1c280*/  FADD.FTZ R0, R154, R0 ;  /* 0x000000009a007221 */ /* 0x000fe20000010000 */
[----:B------:R-:W-:-:S01]  /*1c290*/  FFMA.FTZ R210, R210, R166, -R213 ;  /* 0x000000a6d2d27223 */ /* 0x000fc200000108d5 */
[----:B------:R-:W3:Y:S01]  /*1c2a0*/  MUFU.EX2 R156, R156 ;  /* 0x0000009c009c7308 */ /* 0x000ee20000000800 */
[----:B0-----:R-:W-:-:S01]  /*1c2b0*/  FADD.FTZ R3, R152, R3 ;  /* 0x0000000398037221 */ /* 0x001fc20000010000 */
[----:B------:R-:W-:Y:S01]  /*1c2c0*/  FADD.FTZ R0, R157, R0 ;  /* 0x000000009d007221 */ /* 0x000fe20000010000 */
[----:B------:R-:W-:-:S03]  /*1c2d0*/  FFMA.FTZ R209, R209, R166, -R213 ;  /* 0x000000a6d1d17223 */ /* 0x000fc600000108d5 */
[----:B------:R-:W-:Y:S02]  /*1c2e0*/  FADD.FTZ R0, R158, R0 ;  /* 0x000000009e007221 */ /* 0x000fe40000010000 */
[----:B------:R-:W0:Y:S01]  /*1c2f0*/  MUFU.EX2 R159, R159 ;  /* 0x0000009f009f7308 */ /* 0x000e220000000800 */
[----:B--2---:R-:W-:-:S01]  /*1c300*/  FADD.FTZ R3, R155, R3 ;  /* 0x000000039b037221 */ /* 0x004fc20000010000 */
[----:B------:R-:W-:-:S04]  /*1c310*/  FADD.FTZ R0, R161, R0 ;  /* 0x00000000a1007221 */ /* 0x000fc80000010000 */
[----:B------:R-:W-:Y:S02]  /*1c320*/  FADD.FTZ R0, R162, R0 ;  /* 0x00000000a2007221 */ /* 0x000fe40000010000 */
[----:B------:R-:W2:Y:S01]  /*1c330*/  MUFU.EX2 R160, R160 ;  /* 0x000000a000a07308 */ /* 0x000ea20000000800 */
[----:B---3--:R-:W-:-:S01]  /*1c340*/  FADD.FTZ R3, R156, R3 ;  /* 0x000000039c037221 */ /* 0x008fc20000010000 */
[----:B------:R-:W-:-:S04]  /*1c350*/  FADD.FTZ R0, R165, R0 ;  /* 0x00000000a5007221 */ /* 0x000fc80000010000 */
[----:B------:R-:W-:Y:S02]  /*1c360*/  FADD.FTZ R0, R168, R0 ;  /* 0x00000000a8007221 */ /* 0x000fe40000010000 */
[----:B------:R-:W3:Y:S01]  /*1c370*/  MUFU.EX2 R163, R163 ;  /* 0x000000a300a37308 */ /* 0x000ee20000000800 */
[----:B0-----:R-:W-:-:S01]  /*1c380*/  FADD.FTZ R3, R159, R3 ;  /* 0x000000039f037221 */ /* 0x001fc20000010000 */
[----:B------:R-:W-:-:S04]  /*1c390*/  FADD.FTZ R0, R169, R0 ;  /* 0x00000000a9007221 */ /* 0x000fc80000010000 */
[----:B------:R-:W-:Y:S02]  /*1c3a0*/  FADD.FTZ R0, R171, R0 ;  /* 0x00000000ab007221 */ /* 0x000fe40000010000 */
[----:B------:R-:W0:Y:S01]  /*1c3b0*/  MUFU.EX2 R164, R164 ;  /* 0x000000a400a47308 */ /* 0x000e220000000800 */
[----:B--2---:R-:W-:-:S07]  /*1c3c0*/  FADD.FTZ R3, R160, R3 ;  /* 0x00000003a0037221 */ /* 0x004fce0000010000 */
[----:B------:R-:W2:Y:S01]  /*1c3d0*/  MUFU.EX2 R196, R196 ;  /* 0x000000c400c47308 */ /* 0x000ea20000000800 */
[----:B---3--:R-:W-:-:S07]  /*1c3e0*/  FADD.FTZ R3, R163, R3 ;  /* 0x00000003a3037221 */ /* 0x008fce0000010000 */
[----:B------:R-:W3:Y:S01]  /*1c3f0*/  MUFU.EX2 R211, R211 ;  /* 0x000000d300d37308 */ /* 0x000ee20000000800 */
[----:B0-----:R-:W-:-:S07]  /*1c400*/  FADD.FTZ R3, R164, R3 ;  /* 0x00000003a4037221 */ /* 0x001fce0000010000 */
        /* <DEDUP_REMOVED lines=21> */
[----:B---3--:R-:W-:-:S04]  /*1c560*/  FADD.FTZ R0, R179, R0 ;  /* 0x00000000b3007221 */ /* 0x008fc80000010000 */
[----:B------:R-:W-:-:S03]  /*1c570*/  FADD.FTZ R0, R181, R0 ;  /* 0x00000000b5007221 */ /* 0x000fc60000010000 */
        /* <DEDUP_REMOVED lines=56> */
.L_x_2365:
[----:B------:R-:W-:Y:S01]  /*1c900*/  IMAD R11, R11, 0x8, R18 ;  /* 0x000000080b0b7824 */ /* 0x000fe200078e0212 */
[----:B------:R-:W-:Y:S01]  /*1c910*/  ISETP.GT.AND P0, PT, R10, R14, PT ;  /* 0x0000000e0a00720c */ /* 0x000fe20003f04270 */
[----:B------:R-:W-:Y:S01]  /*1c920*/  IMAD.U32 R212, RZ, RZ, UR42 ;  /* 0x0000002affd47e24 */ /* 0x000fe2000f8e00ff */
[----:B------:R-:W-:Y:S01]  /*1c930*/  F2FP.SATFINITE.E4M3.F32.PACK_AB_MERGE_C R20, R20, R183, RZ ;  /* 0x000000b71414723e */ /* 0x000fe200048070ff */
[----:B------:R-:W-:Y:S01]  /*1c940*/  VIADD R11, R11, 0x38860 ;  /* 0x000388600b0b7836 */ /* 0x000fe20000000000 */
[----:B------:R-:W-:Y:S01]  /*1c950*/  F2FP.SATFINITE.E4M3.F32.PACK_AB_MERGE_C R21, R152, R21, RZ ;  /* 0x000000159815723e */ /* 0x000fe200048070ff */
[-C--:B------:R-:W-:Y:S01]  /*1c960*/  FMUL.FTZ R24, R24, R9.reuse ;  /* 0x0000000918187220 */ /* 0x080fe20000410000 */
[----:B------:R-:W-:Y:S01]  /*1c970*/  F2FP.SATFINITE.E4M3.F32.PACK_AB_MERGE_C R6, R6, R4, R20 ;  /* 0x000000040606723e */ /* 0x000fe20004807014 */
        /* <DEDUP_REMOVED lines=149> */
[----:B------:R-:W-:Y:S01]  /*1d2d0*/  F2FP.SATFINITE.E4M3.F32.PACK_AB_MERGE_C R224, R162, R161, R165 ;  /* 0x000000a1a2e0723e */ /* 0x000fe200048070a5 */
[----:B0-----:R-:W-:Y:S01]  /*1d2e0*/  IMAD.MOV.U32 R11, RZ, RZ, R12 ;  /* 0x000000ffff0b7224 */ /* 0x001fe200078e000c */
        /* <DEDUP_REMOVED lines=12> */
[----:B------:R-:W-:Y:S01]  /*1d3b0*/  MOV R8, R167 ;  /* 0x000000a700087202 */ /* 0x000fe20000000f00 */
[----:B------:R-:W-:Y:S06]  /*1d3c0*/  @P0 BRA `(.L_x_2366) ;  /* 0xffffffc800940947 */ /* 0x000fec000383ffff */
[----:B------:R-:W-:-:S07]  /*1d3d0*/  IMAD.MOV.U32 R152, RZ, RZ, R12 ;  /* 0x000000ffff987224 */ /* 0x000fce00078e000c */
.L_x_2355:
[----:B------:R-:W-:-:S13]  /*1d3e0*/  ISETP.GE.AND P0, PT, R10, RZ, PT ;  /* 0x000000ff0a00720c */ /* 0x000fda0003f06270 */
[----:B------:R-:W-:Y:S05]  /*1d3f0*/  @!P0 BRA `(.L_x_2367) ;  /* 0x0000002c00348947 */ /* 0x000fea0003800000 */
[----:B------:R-:W-:Y:S01]  /*1d400*/  MOV R8, R167 ;  /* 0x000000a700087202 */ /* 0x000fe20000000f00 */
[----:B------:R-:W-:Y:S02]  /*1d410*/  IMAD.MOV.U32 R9, RZ, RZ, R191 ;  /* 0x000000ffff097224 */ /* 0x000fe400078e00bf */
[----:B------:R-:W-:Y:S02]  /*1d420*/  IMAD.MOV.U32 R4, RZ, RZ, R237 ;  /* 0x000000ffff047224 */ /* 0x000fe400078e00ed */
[----:B------:R-:W-:-:S07]  /*1d430*/  IMAD.MOV.U32 R11, RZ, RZ, R152 ;  /* 0x000000ffff0b7224 */ /* 0x000fce00078e0098 */
.L_x_2378:
        /* <DEDUP_REMOVED lines=9> */
.L_x_2369:
        /* <DEDUP_REMOVED lines=8> */
.L_x_2370:
[----:B------:R-:W-:Y:S04]  /*1d550*/  BSSY B0, `(.L_x_2368) ;  /* 0x0000004000007945 */ /* 0x000fe80003800000 */
[----:B-1----:R-:W-:Y:S05]  /*1d560*/  @P2 BRA `(.L_x_2371) ;  /* 0x0000000000082947 */ /* 0x002fea0003800000 */
[----:B------:R-:W1:Y:S02]  /*1d570*/  SYNCS.PHASECHK.TRANS64.TRYWAIT P2, [R5+URZ+0x38830], R6 ;  /* 0x03883006050075a7 */ /* 0x000e64000804017f */
[----:B-1----:R-:W-:Y:S05]  /*1d580*/  @!P2 BRA `(.L_x_2372) ;  /* 0x000000f800cca947 */ /* 0x002fea0003800000 */
.L_x_2371:
[----:B------:R-:W-:Y:S05]  /*1d590*/  BSYNC B0 ;  /* 0x0000000000007941 */ /* 0x000fea0003800000 */
.L_x_2368:
[----:B01----:R-:W0:Y:S01]  /*1d5a0*/  S2R R5, SR_TID.X ;  /* 0x0000000000057919 */ /* 0x003e220000002100 */
[----:B------:R-:W-:Y:S01]  /*1d5b0*/  IADD3 R12, R11, 0x1, RZ ;  /* 0x000000010b0c7810 */ /* 0x000fe20007ffe0ff */
[----:B------:R-:W-:Y:S05]  /*1d5c0*/  WARPSYNC.ALL ;  /* 0x0000000000007948 */ /* 0x000fea0003800000 */
[C---:B------:R-:W-:Y:S01]  /*1d5d0*/  ISETP.NE.AND P2, PT, R12.reuse, 0x2, PT ;  /* 0x000000020c00780c */ /* 0x040fe20003f45270 */
[----:B------:R-:W-:Y:S02]  /*1d5e0*/  IMAD.MOV.U32 R7, RZ, RZ, 0x40000040 ;  /* 0x40000040ff077424 */ /* 0x000fe400078e00ff */
[----:B------:R-:W-:Y:S01]  /*1d5f0*/  IMAD.MOV.U32 R153, RZ, RZ, 0x40000040 ;  /* 0x40000040ff997424 */ /* 0x000fe200078e00ff */
[----:B------:R-:W-:Y:S01]  /*1d600*/  SEL R12, R12, RZ, P2 ;  /* 0x000000ff0c0c7207 */ /* 0x000fe20001000000 */
[----:B------:R-:W-:Y:S01]  /*1d610*/  IMAD.MOV.U32 R21, RZ, RZ, 0x40000040 ;  /* 0x40000040ff157424 */ /* 0x000fe200078e00ff */
[----:B------:R-:W-:Y:S01]  /*1d620*/  R2UR UR15, R7 ;  /* 0x00000000070f72ca */ /* 0x000fe200000e0000 */
[----:B------:R-:W-:Y:S01]  /*1d630*/  IMAD.MOV.U32 R15, RZ, RZ, 0x40000040 ;  /* 0x40000040ff0f7424 */ /* 0x000fe200078e00ff */
[C---:B------:R-:W-:Y:S01]  /*1d640*/  R2UR UR7, R153.reuse ;  /* 0x00000000990772ca */ /* 0x040fe200000e0000 */
[----:B------:R-:W-:Y:S01]  /*1d650*/  IMAD R6, R12, 0x800, R13 ;  /* 0x000008000c067824 */ /* 0x000fe200078e020d */
[----:B------:R-:W-:-:S02]  /*1d660*/  R2UR UR31, R153 ;  /* 0x00000000991f72ca */ /* 0x000fc400000e0000 */
[----:B------:R-:W-:Y:S01]  /*1d670*/  R2UR UR11, R21 ;  /* 0x00000000150b72ca */ /* 0x000fe200000e0000 */
[C---:B------:R-:W-:Y:S01]  /*1d680*/  VIADD R152, R6.reuse, 0x4 ;  /* 0x0000000406987836 */ /* 0x040fe20000000000 */
[C---:B------:R-:W-:Y:S01]  /*1d690*/  R2UR UR14, R6.reuse ;  /* 0x00000000060e72ca */ /* 0x040fe200000e0000 */
[C---:B------:R-:W-:Y:S01]  /*1d6a0*/  VIADD R20, R6.reuse, 0x2 ;  /* 0x0000000206147836 */ /* 0x040fe20000000000 */
[----:B------:R-:W-:Y:S02]  /*1d6b0*/  IADD3 R14, R6, 0x6, RZ ;  /* 0x00000006060e7810 */ /* 0x000fe40007ffe0ff */
[----:B------:R-:W-:Y:S02]  /*1d6c0*/  R2UR UR6, R152 ;  /* 0x00000000980672ca */ /* 0x000fe400000e0000 */
[----:B------:R-:W-:Y:S02]  /*1d6d0*/  IADD3 R152, R6, 0x404, RZ ;  /* 0x0000040406987810 */ /* 0x000fe40007ffe0ff */
[----:B------:R-:W-:Y:S01]  /*1d6e0*/  R2UR UR10, R20 ;  /* 0x00000000140a72ca */ /* 0x000fe200000e0000 */
[----:B------:R-:W-:Y:S01]  /*1d6f0*/  VIADD R20, R6, 0x400 ;  /* 0x0000040006147836 */ /* 0x000fe20000000000 */
[----:B------:R-:W-:-:S02]  /*1d700*/  R2UR UR30, R152 ;  /* 0x00000000981e72ca */ /* 0x000fc400000e0000 */
[----:B0-----:R-:W-:Y:S02]  /*1d710*/  SHF.R.U32.HI R5, RZ, 0x7, R5 ;  /* 0x00000007ff057819 */ /* 0x001fe40000011605 */
[----:B------:R-:W-:Y:S01]  /*1d720*/  R2UR UR18, R14 ;  /* 0x000000000e1272ca */ /* 0x000fe200000e0000 */
[----:B------:R-:W-:Y:S01]  /*1d730*/  VIADD R14, R6, 0x402 ;  /* 0x00000402060e7836 */ /* 0x000fe20000000000 */
[----:B------:R-:W-:Y:S01]  /*1d740*/  R2UR UR19, R15 ;  /* 0x000000000f1372ca */ /* 0x000fe200000e0000 */
[----:B------:R-:W-:Y:S01]  /*1d750*/  VIADD R5, R5, 0x8 ;  /* 0x0000000805057836 */ /* 0x000fe20000000000 */
[----:B------:R-:W-:Y:S01]  /*1d760*/  R2UR UR22, R20 ;  /* 0x00000000141672ca */ /* 0x000fe200000e0000 */
[----:B------:R-:W-:Y:S01]  /*1d770*/  VIADD R6, R6, 0x406 ;  /* 0x0000040606067836 */ /* 0x000fe20000000000 */
[----:B------:R-:W-:Y:S02]  /*1d780*/  R2UR UR23, R21 ;  /* 0x00000000151772ca */ /* 0x000fe400000e0000 */
[----:B------:R0:W-:Y:S01]  /*1d790*/  BAR.SYNC.DEFER_BLOCKING R5, 0x100 ;  /* 0x000400050000751d */ /* 0x0001e20000010000 */
[----:B------:R-:W-:-:S02]  /*1d7a0*/  R2UR UR26, R14 ;  /* 0x000000000e1a72ca */ /* 0x000fc400000e0000 */
        /* <DEDUP_REMOVED lines=30> */
.L_x_2374:
[----:B------:R-:W-:Y:S01]  /*1d990*/  SHF.L.U32 R4, R4, 0x1f, RZ ;  /* 0x0000001f04047819 */ /* 0x000fe200000006ff */
[----:B------:R-:W-:-:S04]  /*1d9a0*/  IMAD R5, R11, 0x8, R18 ;  /* 0x000000080b057824 */ /* 0x000fc800078e0212 */
[----:B------:R0:W1:Y:S01]  /*1d9b0*/  SYNCS.PHASECHK.TRANS64.TRYWAIT P0, [R5+URZ+0x38850], R4 ;  /* 0x03885004050075a7 */ /* 0x000062000800017f */
[----:B------:R-:W-:Y:S05]  /*1d9c0*/  @!P1 BRA `(.L_x_2375) ;  /* 0x0000000000049947 */ /* 0x000fea0003800000 */
[----:B------:R-:W-:Y:S01]  /*1d9d0*/  BPT.TRAP 0x1 ;  /* 0x000000040000795c */ /* 0x000fe20000300000 */
.L_x_2375:
[----:B-1----:R-:W-:Y:S05]  /*1d9e0*/  @P0 BRA `(.L_x_2373) ;  /* 0x0000000000080947 */ /* 0x002fea0003800000 */
[----:B------:R-:W1:Y:S02]  /*1d9f0*/  SYNCS.PHASECHK.TRANS64.TRYWAIT P0, [R5+URZ+0x38850], R4 ;  /* 0x03885004050075a7 */ /* 0x000e64000800017f */
[----:B-1----:R-:W-:Y:S05]  /*1da00*/  @!P0 BRA `(.L_x_2376) ;  /* 0x000000f400c08947 */ /* 0x002fea0003800000 */
.L_x_2373:
[----:B01----:R-:W-:Y:S01]  /*1da10*/  VIADD R4, R18, 0x400 ;  /* 0x0000040012047836 */ /* 0x003fe20000000000 */
[----:B------:R-:W-:Y:S05]  /*1da20*/  WARPSYNC.ALL ;  /* 0x0000000000007948 */ /* 0x000fea0003800000 */
[----:B------:R-:W-:Y:S01]  /*1da30*/  SHF.R.U32.HI R4, RZ, 0x4, R4 ;  /* 0x00000004ff047819 */ /* 0x000fe20000011604 */
[----:B------:R-:W-:Y:S01]  /*1da40*/  IMAD.MOV.U32 R5, RZ, RZ, 0x40000040 ;  /* 0x40000040ff057424 */ /* 0x000fe200078e00ff */
[----:B------:R-:W-:Y:S01]  /*1da50*/  WARPGROUP.ARRIVE ;  /* 0x00000000000079c5 */ /* 0x000fe20000000000 */
[----:B------:R-:W-:Y:S01]  /*1da60*/  IMAD.MOV.U32 R7, RZ, RZ, 0x40000040 ;  /* 0x40000040ff077424 */ /* 0x000fe200078e00ff */
[----:B------:R-:W-:Y:S01]  /*1da70*/  LOP3.LUT R4, R4, 0x3fff, RZ, 0xc0, !PT ;  /* 0x00003fff04047812 */ /* 0x000fe200078ec0ff */
[C---:B------:R-:W-:Y:S01]  /*1da80*/  FMUL.FTZ R14, R2.reuse, R155 ;  /* 0x0000009b020e7220 */ /* 0x040fe20000410000 */
[----:B------:R-:W-:Y:S01]  /*1da90*/  R2UR UR7, R5 ;  /* 0x00000000050772ca */ /* 0x000fe200000e0000 */
[----:B------:R-:W-:Y:S01]  /*1daa0*/  FMUL.FTZ R5, R2, R152 ;  /* 0x0000009802057220 */ /* 0x000fe20000410000 */
[----:B------:R-:W-:Y:S01]  /*1dab0*/  LOP3.LUT R4, R4, 0x10000, RZ, 0xfc, !PT ;  /* 0x0001000004047812 */ /* 0x000fe200078efcff */
[C---:B------:R-:W-:Y:S01]  /*1dac0*/  FMUL.FTZ R15, R2.reuse, R156 ;  /* 0x0000009c020f7220 */ /* 0x040fe20000410000 */
[C---:B------:R-:W-:Y:S01]  /*1dad0*/  FMUL.FTZ R20, R2.reuse, R157 ;  /* 0x0000009d02147220 */ /* 0x040fe20000410000 */
[----:B------:R-:W-:Y:S01]  /*1dae0*/  FMUL.FTZ R21, R2, R158 ;  /* 0x0000009e02157220 */ /* 0x000fe20000410000 */
[----:B------:R-:W-:Y:S01]  /*1daf0*/  MUFU.TANH R14, R14 ;  /* 0x0000000e000e7308 */ /* 0x000fe20000002400 */
[----:B------:R-:W-:-:S02]  /*1db00*/  IMAD R4, R11, 0x800, R4 ;  /* 0x000008000b047824 */ /* 0x000fc400078e0204 */
[C---:B------:R-:W-:Y:S01]  /*1db10*/  FMUL.FTZ R152, R2.reuse, R159 ;  /* 0x0000009f02987220 */ /* 0x040fe20000410000 */
[C---:B------:R-:W-:Y:S01]  /*1db20*/  FMUL.FTZ R155, R2.reuse, R162 ;  /* 0x000000a2029b7220 */ /* 0x040fe20000410000 */
[C---:B------:R-:W-:Y:S01]  /*1db30*/  FMUL.FTZ R156, R2.reuse, R163 ;  /* 0x000000a3029c7220 */ /* 0x040fe20000410000 */
[----:B------:R-:W-:Y:S01]  /*1db40*/  FMUL.FTZ R157, R2, R164 ;  /* 0x000000a4029d7220 */ /* 0x000fe20000410000 */
[----:B------:R-:W-:Y:S01]  /*1db50*/  R2UR UR6, R4 ;  /* 0x00000000040672ca */ /* 0x000fe200000e0000 */
[----:B------:R-:W-:Y:S01]  /*1db60*/  FMUL.FTZ R159, R2, R166 ;  /* 0x000000a6029f7220 */ /* 0x000fe20000410000 */
[----:B------:R-:W-:Y:S01]  /*1db70*/  IADD3 R6, R4, 0x2, RZ ;  /* 0x0000000204067810 */ /* 0x000fe20007ffe0ff */
        /* <DEDUP_REMOVED lines=9> */
[----:B------:R-:W-:Y:S01]  /*1dc10*/  FMUL.FTZ R171, R2, R176 ;  /* 0x000000b002ab7220 */ /* 0x000fe20000410000 */
[----:B------:R-:W-:Y:S01]  /*1dc20*/  QGMMA.64x256x32.F32.E4M3.E4M3 R24, R228, gdesc[UR4], R24, gsb0 ;  /* 0x03e00004e4187df3 */ /* 0x000fe20008000818 */
[----:B------:R-:W-:Y:S01]  /*1dc30*/  R2UR UR6, R6 ;  /* 0x00000000060672ca */ /* 0x000fe200000e0000 */
[----:B------:R-:W-:Y:S01]  /*1dc40*/  VIADD R6, R4, 0x4 ;  /* 0x0000000404067836 */ /* 0x000fe20000000000 */
[----:B------:R-:W-:Y:S01]  /*1dc50*/  R2UR UR7, R7 ;  /* 0x00000000070772ca */ /* 0x000fe200000e0000 */
[----:B------:R-:W-:-:S02]  /*1dc60*/  IMAD.MOV.U32 R7, RZ, RZ, 0x40000040 ;  /* 0x40000040ff077424 */ /* 0x000fc400078e00ff */
        /* <DEDUP_REMOVED lines=34> */
[----:B------:R-:W-:-:S07]  /*1de90*/  FMUL.FTZ R211, R2, R215 ;  /* 0x000000d702d37220 */ /* 0x000fce0000410000 */
        /* <DEDUP_REMOVED lines=69> */
[----:B------:R-:W-:Y:S02]  /*1e2f0*/  FMNMX.FTZ R166, R155, R166, !PT ;  /* 0x000000a69ba67209 */ /* 0x000fe40007810000 */
[----:B-1----:R-:W-:Y:S02]  /*1e300*/  FMNMX.FTZ R167, R154, R167, !PT ;  /* 0x000000a79aa77209 */ /* 0x002fe40007810000 */
        /* <DEDUP_REMOVED lines=13> */
[----:B------:R-:W-:-:S02]  /*1e3e0*/  FMNMX.FTZ R166, R169, R166, !PT ;  /* 0x000000a6a9a67209 */ /* 0x000fc40007810000 */
[----:B-1----:R-:W-:Y:S02]  /*1e3f0*/  FMNMX.FTZ R167, R168, R167, !PT ;  /* 0x000000a7a8a77209 */ /* 0x002fe40007810000 */
[----:B------:R-:W-:Y:S01]  /*1e400*/  FMNMX.FTZ R166, R170, R166, !PT ;  /* 0x000000a6aaa67209 */ /* 0x000fe20007810000 */
[----:B------:R-:W1:Y:S01]  /*1e410*/  MUFU.TANH R183, R183 ;  /* 0x000000b700b77308 */ /* 0x000e620000002400 */
[----:B------:R-:W-:Y:S02]  /*1e420*/  FMNMX.FTZ R167, R171, R167, !PT ;  /* 0x000000a7aba77209 */ /* 0x000fe40007810000 */
[----:B0-----:R-:W-:Y:S02]  /*1e430*/  FMNMX.FTZ R166, R173, R166, !PT ;  /* 0x000000a6ada67209 */ /* 0x001fe40007810000 */
[----:B------:R-:W-:Y:S02]  /*1e440*/  FMNMX.FTZ R167, R172, R167, !PT ;  /* 0x000000a7aca77209 */ /* 0x000fe40007810000 */
[----:B------:R-:W-:Y:S01]  /*1e450*/  FMNMX.FTZ R166, R174, R166, !PT ;  /* 0x000000a6aea67209 */ /* 0x000fe20007810000 */
[----:B------:R-:W0:Y:S01]  /*1e460*/  MUFU.TANH R188, R188 ;  /* 0x000000bc00bc7308 */ /* 0x000e220000002400 */
[----:B------:R-:W-:-:S02]  /*1e470*/  FMNMX.FTZ R167, R175, R167, !PT ;  /* 0x000000a7afa77209 */ /* 0x000fc40007810000 */
[----:B------:R-:W-:Y:S02]  /*1e480*/  FMNMX.FTZ R166, R177, R166, !PT ;  /* 0x000000a6b1a67209 */ /* 0x000fe40007810000 */
[----:B------:R-:W-:Y:S02]  /*1e490*/  FMNMX.FTZ R167, R176, R167, !PT ;  /* 0x000000a7b0a77209 */ /* 0x000fe40007810000 */
[----:B---3--:R-:W-:Y:S01]  /*1e4a0*/  FMNMX.FTZ R166, R178, R166, !PT ;  /* 0x000000a6b2a67209 */ /* 0x008fe20007810000 */
[----:B------:R-:W3:Y:S01]  /*1e4b0*/  MUFU.TANH R193, R193 ;  /* 0x000000c100c17308 */ /* 0x000ee20000002400 */
[----:B------:R-:W-:Y:S02]  /*1e4c0*/  FMNMX.FTZ R167, R179, R167, !PT ;  /* 0x000000a7b3a77209 */ /* 0x000fe40007810000 */
[----:B------:R-:W-:Y:S02]  /*1e4d0*/  FMNMX.FTZ R166, R181, R166, !PT ;  /* 0x000000a6b5a67209 */ /* 0x000fe40007810000 */
[----:B------:R-:W-:-:S02]  /*1e4e0*/  FMNMX.FTZ R167, R180, R167, !PT ;  /* 0x000000a7b4a77209 */ /* 0x000fc40007810000 */
[----:B------:R-:W-:Y:S01]  /*1e4f0*/  FMNMX.FTZ R166, R182, R166, !PT ;  /* 0x000000a6b6a67209 */ /* 0x000fe20007810000 */
[----:B------:R-:W-:Y:S01]  /*1e500*/  MUFU.TANH R197, R197 ;  /* 0x000000c500c57308 */ /* 0x000fe20000002400 */
[----:B-1----:R-:W-:Y:S02]  /*1e510*/  FMNMX.FTZ R167, R183, R167, !PT ;  /* 0x000000a7b7a77209 */ /* 0x002fe40007810000 */
[----:B------:R-:W-:Y:S02]  /*1e520*/  FMNMX.FTZ R166, R185, R166, !PT ;  /* 0x000000a6b9a67209 */ /* 0x000fe40007810000 */
[----:B------:R-:W-:Y:S02]  /*1e530*/  FMNMX.FTZ R167, R184, R167, !PT ;  /* 0x000000a7b8a77209 */ /* 0x000fe40007810000 */
[----:B------:R-:W-:Y:S01]  /*1e540*/  FMNMX.FTZ R166, R186, R166, !PT ;  /* 0x000000a6baa67209 */ /* 0x000fe20007810000 */
[----:B------:R-:W1:Y:S01]  /*1e550*/  MUFU.TANH R198, R198 ;  /* 0x000000c600c67308 */ /* 0x000e620000002400 */
[----:B------:R-:W-:-:S02]  /*1e560*/  FMNMX.FTZ R167, R187, R167, !PT ;  /* 0x000000a7bba77209 */ /* 0x000fc40007810000 */
[----:B------:R-:W-:Y:S02]  /*1e570*/  FMNMX.FTZ R166, R189, R166, !PT ;  /* 0x000000a6bda67209 */ /* 0x000fe40007810000 */
[----:B0-----:R-:W-:Y:S02]  /*1e580*/  FMNMX.FTZ R167, R188, R167, !PT ;  /* 0x000000a7bca77209 */ /* 0x001fe40007810000 */
[----:B------:R-:W-:Y:S01]  /*1e590*/  FMNMX.FTZ R166, R190, R166, !PT ;  /* 0x000000a6bea67209 */ /* 0x000fe20007810000 */
[----:B------:R-:W0:Y:S01]  /*1e5a0*/  MUFU.TANH R199, R199 ;  /* 0x000000c700c77308 */ /* 0x000e220000002400 */
[----:B------:R-:W-:Y:S02]  /*1e5b0*/  FMNMX.FTZ R167, R192, R167, !PT ;  /* 0x000000a7c0a77209 */ /* 0x000fe40007810000 */
[----:B------:R-:W-:Y:S02]  /*1e5c0*/  FMNMX.FTZ R166, R194, R166, !PT ;  /* 0x000000a6c2a67209 */ /* 0x000fe40007810000 */
[----:B---3--:R-:W-:-:S02]  /*1e5d0*/  FMNMX.FTZ R167, R193, R167, !PT ;  /* 0x000000a7c1a77209 */ /* 0x008fc40007810000 */
[----:B------:R-:W-:Y:S01]  /*1e5e0*/  FMNMX.FTZ R166, R195, R166, !PT ;  /* 0x000000a6c3a67209 */ /* 0x000fe20007810000 */
[----:B------:R-:W3:Y:S01]  /*1e5f0*/  MUFU.TANH R200, R200 ;  /* 0x000000c800c87308 */ /* 0x000ee20000002400 */
[----:B------:R-:W-:Y:S02]  /*1e600*/  FMNMX.FTZ R167, R196, R167, !PT ;  /* 0x000000a7c4a77209 */ /* 0x000fe40007810000 */
[----:B-1----:R-:W-:Y:S02]  /*1e610*/  FMNMX.FTZ R166, R198, R166, !PT ;  /* 0x000000a6c6a67209 */ /* 0x002fe40007810000 */
[----:B------:R-:W-:Y:S02]  /*1e620*/  FMNMX.FTZ R167, R197, R167, !PT ;  /* 0x000000a7c5a77209 */ /* 0x000fe40007810000 */
[----:B--2---:R-:W-:Y:S01]  /*1e630*/  SHF.R.U32.HI R231, RZ, 0x7, R231 ;  /* 0x00000007ffe77819 */ /* 0x004fe200000116e7 */
[----:B------:R-:W1:Y:S01]  /*1e640*/  MUFU.TANH R201, R201 ;  /* 0x000000c900c97308 */ /* 0x000e620000002400 */
[----:B0-----:R-:W-:-:S07]  /*1e650*/  FMNMX.FTZ R166, R199, R166, !PT ;  /* 0x000000a6c7a67209 */ /* 0x001fce0007810000 */
[----:B------:R-:W0:Y:S01]  /*1e660*/  MUFU.TANH R202, R202 ;  /* 0x000000ca00ca7308 */ /* 0x000e220000002400 */
[----:B---3--:R-:W-:-:S07]  /*1e670*/  FMNMX.FTZ R167, R200, R167, !PT ;  /* 0x000000a7c8a77209 */ /* 0x008fce0007810000 */
        /* <DEDUP_REMOVED lines=23> */
[----:B--2---:R-:W-:Y:S01]  /*1e7f0*/  FMNMX.FTZ R212, R167, R212, !PT ;  /* 0x000000d4a7d47209 */ /* 0x004fe20007810000 */
[----:B------:R-:W-:Y:S01]  /*1e800*/  IMAD.MOV.U32 R167, RZ, RZ, 0x40000040 ;  /* 0x40000040ffa77424 */ /* 0x000fe200078e00ff */
[----:B0-----:R-:W-:-:S03]  /*1e810*/  FMNMX.FTZ R213, R191, R213, !PT ;  /* 0x000000d5bfd57209 */ /* 0x001fc60007810000 */
[----:B------:R-:W0:Y:S01]  /*1e820*/  SHFL.BFLY PT, R191, R212, 0x1, 0x1f ;  /* 0x0c201f00d4bf7f89 */ /* 0x000e2200000e0000 */
[----:B------:R-:W-:Y:S02]  /*1e830*/  WARPGROUP.DEPBAR.LE gsb0, 0x0 ;  /* 0x00008000000079c5 */ /* 0x000fe40000010000 */
[----:B------:R-:W-:-:S06]  /*1e840*/  WARPGROUP.ARRIVE ;  /* 0x00000000000079c5 */ /* 0x000fcc0000000000 */
[----:B------:R-:W-:Y:S01]  /*1e850*/  QGMMA.64x256x32.F32.E4M3.E4M3 R24, R220, gdesc[UR4], R24, gsb0 ;  /* 0x03e00004dc187df3 */ /* 0x000fe20008000818 */
[----:B------:R-:W-:Y:S02]  /*1e860*/  R2UR UR7, R167 ;  /* 0x00000000a70772ca */ /* 0x000fe400000e0000 */
[----:B------:R-:W1:Y:S01]  /*1e870*/  SHFL.BFLY PT, R167, R213, 0x1, 0x1f ;  /* 0x0c201f00d5a77f89 */ /* 0x000e6200000e0000 */
[----:B------:R-:W-:Y:S02]  /*1e880*/  R2UR UR6, R166 ;  /* 0x00000000a60672ca */ /* 0x000fe400000e0000 */
[----:B------:R-:W-:Y:S02]  /*1e890*/  MOV R166, UR48 ;  /* 0x0000003000a67c02 */ /* 0x000fe40008000f00 */
[----:B0-----:R-:W-:Y:S01]  /*1e8a0*/  FMNMX.FTZ R191, R212, R191, !PT ;  /* 0x000000bfd4bf7209 */ /* 0x001fe20007810000 */
[----:B------:R-:W-:-:S04]  /*1e8b0*/  @!P0 IMAD R212, R12, 0x8, R18 ;  /* 0x000000080cd48824 */ /* 0x000fc800078e0212 */
[----:B------:R-:W-:Y:S01]  /*1e8c0*/  FADD.FTZ R4, -R191, R9 ;  /* 0x00000009bf047221 */ /* 0x000fe20000010100 */
[----:B------:R-:W-:-:S03]  /*1e8d0*/  @!P0 VIADD R212, R212, 0x38840 ;  /* 0x00038840d4d48836 */ /* 0x000fc60000000000 */
[----:B------:R-:W-:Y:S02]  /*1e8e0*/  FMUL.FTZ R4, R4, R166 ;  /* 0x000000a604047220 */ /* 0x000fe40000410000 */
[----:B------:R-:W-:Y:S02]  /*1e8f0*/  @!P0 PRMT R212, RZ, 0x654, R212 ;  /* 0x00000654ffd48816 */ /* 0x000fe400000000d4 */
[----:B-1----:R-:W-:Y:S02]  /*1e900*/  FMNMX.FTZ R167, R213, R167, !PT ;  /* 0x000000a7d5a77209 */ /* 0x002fe40007810000 */
[----:B------:R-:W-:-:S03]  /*1e910*/  IADD3 R213, -R231, 0xb, RZ ;  /* 0x0000000be7d57810 */ /* 0x000fc60007ffe1ff */
[----:B------:R-:W-:Y:S02]  /*1e920*/  FADD.FTZ R9, -R167, R8 ;  /* 0x00000008a7097221 */ /* 0x000fe40000010100 */
[----:B------:R0:W-:Y:S02]  /*1e930*/  MUFU.EX2 R8, R4 ;  /* 0x0000000400087308 */ /* 0x0001e40000000800 */
[-C--:B0-----:R-:W-:Y:S01]  /*1e940*/  FMUL.FTZ R4, R9, R166.reuse ;  /* 0x000000a609047220 */ /* 0x081fe20000410000 */
[----:B------:R-:W-:-:S04]  /*1e950*/  FFMA.FTZ R9, R191, R166, -8 ;  /* 0xc1000000bf097423 */ /* 0x000fc800000100a6 */
        /* <DEDUP_REMOVED lines=32> */
[-C--:B------:R-:W-:Y:S01]  /*1eb60*/  FFMA.FTZ R209, R167, R166.reuse, -8 ;  /* 0xc1000000a7d17423 */ /* 0x080fe200000100a6 */
[----:B------:R-:W0:Y:S03]  /*1eb70*/  MUFU.EX2 R5, R5 ;  /* 0x0000000500057308 */ /* 0x000e260000000800 */
[----:B------:R-:W-:-:S01]  /*1eb80*/  FFMA.FTZ R7, R7, R166, -R209 ;  /* 0x000000a607077223 */ /* 0x000fc200000108d1 */
[-CC-:B------:R-:W-:Y:S01]  /*1eb90*/  FFMA.FTZ R14, R14, R166.reuse, -R209.reuse ;  /* 0x000000a60e0e7223 */ /* 0x180fe200000108d1 */
[----:B------:R-:W-:-:S01]  /*1eba0*/  FFMA.FTZ R21, R21, R166, -R209 ;  /* 0x000000a615157223 */ /* 0x000fc200000108d1 */
[-CC-:B------:R-:W-:Y:S01]  /*1ebb0*/  FFMA.FTZ R152, R152, R166.reuse, -R209.reuse ;  /* 0x000000a698987223 */ /* 0x180fe200000108d1 */
[----:B------:R-:W-:-:S01]  /*1ebc0*/  FFMA.FTZ R155, R155, R166, -R209 ;  /* 0x000000a69b9b7223 */ /* 0x000fc200000108d1 */
        /* <DEDUP_REMOVED lines=34> */
[----:B0-----:R-:W-:-:S06]  /*1edf0*/  FADD.FTZ R3, R6, R3 ;  /* 0x0000000306037221 */ /* 0x001fcc0000010000 */
        /* <DEDUP_REMOVED lines=36> */
[----:B------:R-:W-:Y:S02]  /*1f040*/  WARPGROUP.DEPBAR.LE gsb0, 0x0 ;  /* 0x00008000000079c5 */ /* 0x000fe40000010000 */
[----:B------:R-:W-:-:S04]  /*1f050*/  WARPGROUP.ARRIVE ;  /* 0x00000000000079c5 */ /* 0x000fc80000000000 */
[----:B------:R-:W0:Y:S01]  /*1f060*/  MUFU.EX2 R170, R170 ;  /* 0x000000aa00aa7308 */ /* 0x000e220000000800 */
[----:B--2---:R-:W-:-:S01]  /*1f070*/  FADD.FTZ R3, R169, R3 ;  /* 0x00000003a9037221 */ /* 0x004fc20000010000 */
[----:B------:R-:W-:Y:S06]  /*1f080*/  QGMMA.64x256x32.F32.E4M3.E4M3 R24, R216, gdesc[UR4], R24, gsb0 ;  /* 0x03e00004d8187df3 */ /* 0x000fec0008000818 */
        /* <DEDUP_REMOVED lines=67> */
[----:B-1----:R-:W-:-:S01]  /*1f4c0*/  FADD.FTZ R3, R203, R3 ;  /* 0x00000003cb037221 */ /* 0x002fc20000010000 */
[----:B------:R-:W-:Y:S02]  /*1f4d0*/  WARPGROUP.DEPBAR.LE gsb0, 0x0 ;  /* 0x00008000000079c5 */ /* 0x000fe40000010000 */
[----:B------:R1:W-:Y:S06]  /*1f4e0*/  BAR.ARV R213, 0x100 ;  /* 0x000400d50000751d */ /* 0x0003ec0000002000 */
[----:B------:R-:W3:Y:S01]  /*1f4f0*/  MUFU.EX2 R205, R205 ;  /* 0x000000cd00cd7308 */ /* 0x000ee20000000800 */
[----:B0-----:R-:W-:-:S01]  /*1f500*/  FADD.FTZ R0, R204, R0 ;  /* 0x00000000cc007221 */ /* 0x001fc20000010000 */
[----:B------:R1:W-:Y:S01]  /*1f510*/  @!P0 SYNCS.ARRIVE.TRANS64.RED.A1T0 RZ, [R212+URZ], RZ ;  /* 0x000000ffd4ff89a7 */ /* 0x0003e2000810043f */
[----:B--2---:R-:W-:-:S05]  /*1f520*/  FADD.FTZ R3, R206, R3 ;  /* 0x00000003ce037221 */ /* 0x004fca0000010000 */
[----:B------:R-:W0:Y:S08]  /*1f530*/  MUFU.EX2 R207, R207 ;  /* 0x000000cf00cf7308 */ /* 0x000e300000000800 */
[----:B------:R-:W2:Y:S01]  /*1f540*/  MUFU.EX2 R208, R208 ;  /* 0x000000d000d07308 */ /* 0x000ea20000000800 */
[----:B---3--:R-:W-:-:S07]  /*1f550*/  FADD.FTZ R0, R205, R0 ;  /* 0x00000000cd007221 */ /* 0x008fce0000010000 */
[----:B------:R-:W3:Y:S01]  /*1f560*/  MUFU.EX2 R210, R210 ;  /* 0x000000d200d27308 */ /* 0x000ee20000000800 */
[----:B0-----:R-:W-:-:S07]  /*1f570*/  FADD.FTZ R3, R207, R3 ;  /* 0x00000003cf037221 */ /* 0x001fce0000010000 */
[----:B------:R-:W0:Y:S01]  /*1f580*/  MUFU.EX2 R9, R9 ;  /* 0x0000000900097308 */ /* 0x000e220000000800 */
[----:B--2---:R-:W-:-:S07]  /*1f590*/  FADD.FTZ R0, R208, R0 ;  /* 0x00000000d0007221 */ /* 0x004fce0000010000 */
[----:B------:R-:W2:Y:S01]  /*1f5a0*/  MUFU.EX2 R209, R209 ;  /* 0x000000d100d17308 */ /* 0x000ea20000000800 */
[----:B---3--:R-:W-:-:S01]  /*1f5b0*/  FADD.FTZ R211, R210, R3 ;  /* 0x00000003d2d37221 */ /* 0x008fc20000010000 */
[----:B0-----:R-:W-:-:S03]  /*1f5c0*/  FADD.FTZ R3, R9, R0 ;  /* 0x0000000009037221 */ /* 0x001fc60000010000 */
[----:B--2---:R-:W-:Y:S01]  /*1f5d0*/  FADD.FTZ R0, R209, R211 ;  /* 0x000000d3d1007221 */ /* 0x004fe20000010000 */
[----:B-1----:R-:W-:Y:S06]  /*1f5e0*/  @!P1 BRA `(.L_x_2377) ;  /* 0x0000000000049947 */ /* 0x002fec0003800000 */
[----:B------:R-:W-:Y:S01]  /*1f5f0*/  BPT.TRAP 0x1 ;  /* 0x000000040000795c */ /* 0x000fe20000300000 */
.L_x_2377:
[----:B------:R-:W-:Y:S01]  /*1f600*/  IMAD R11, R11, 0x8, R18 ;  /* 0x000000080b0b7824 */ /* 0x000fe200078e0212 */
[----:B------:R-:W-:Y:S01]  /*1f610*/  ISETP.GT.AND P0, PT, R10, RZ, PT ;  /* 0x000000ff0a00720c */ /* 0x000fe20003f04270 */
[----:B------:R-:W-:Y:S01]  /*1f620*/  IMAD.U32 R211, RZ, RZ, UR42 ;  /* 0x0000002affd37e24 */ /* 0x000fe2000f8e00ff */
[----:B------:R-:W-:Y:S01]  /*1f630*/  F2FP.SATFINITE.E4M3.F32.PACK_AB_MERGE_C R9, R9, R208, RZ ;  /* 0x000000d00909723e */ /* 0x000fe200048070ff */
        /* <DEDUP_REMOVED lines=154> */
[----:B0-----:R-:W-:Y:S01]  /*1ffe0*/  IMAD.MOV.U32 R11, RZ, RZ, R12 ;  /* 0x000000ffff0b7224 */ /* 0x001fe200078e000c */
        /* <DEDUP_REMOVED lines=11> */
[----:B------:R-:W-:Y:S01]  /*200a0*/  IADD3 R10, R10, -0x1, RZ ;  /* 0xffffffff0a0a7810 */ /* 0x000fe20007ffe0ff */
[----:B------:R-:W-:Y:S06]  /*200b0*/  @P0 BRA `(.L_x_2378) ;  /* 0xffffffd000e00947 */ /* 0x000fec000383ffff */
[----:B------:R-:W-:-:S07]  /*200c0*/  IMAD.MOV.U32 R152, RZ, RZ, R12 ;  /* 0x000000ffff987224 */ /* 0x000fce00078e000c */
.L_x_2367:
[----:B------:R-:W-:Y:S05]  /*200d0*/  WARPSYNC.ALL ;  /* 0x0000000000007948 */ /* 0x000fea0003800000 */
[----:B------:R-:W-:Y:S06]  /*200e0*/  BAR.ARV 0x8, 0x120 ;  /* 0x0204800000007b1d */ /* 0x000fec0000002000 */
[----:B------:R-:W-:Y:S05]  /*200f0*/  @!P1 BRA `(.L_x_2379) ;  /* 0x0000000000049947 */ /* 0x000fea0003800000 */
[----:B------:R-:W-:Y:S01]  /*20100*/  BPT.TRAP 0x1 ;  /* 0x000000040000795c */ /* 0x000fe20000300000 */
.L_x_2379:
[----:B------:R-:W-:Y:S02]  /*20110*/  LEA R6, R152, R18, 0x3 ;  /* 0x0000001298067211 */ /* 0x000fe400078e18ff */
[----:B------:R-:W-:-:S04]  /*20120*/  SHF.L.U32 R5, R237, 0x1f, RZ ;  /* 0x0000001fed057819 */ /* 0x000fc800000006ff */
[----:B------:R0:W1:Y:S01]  /*20130*/  SYNCS.PHASECHK.TRANS64.TRYWAIT P0, [R6+URZ+0x38850], R5 ;  /* 0x03885005060075a7 */ /* 0x000062000800017f */
[----:B------:R-:W-:Y:S05]  /*20140*/  @!P1 BRA `(.L_x_2380) ;  /* 0x0000000000049947 */ /* 0x000fea0003800000 */
[----:B------:R-:W-:Y:S01]  /*20150*/  BPT.TRAP 0x1 ;  /* 0x000000040000795c */ /* 0x000fe20000300000 */
.L_x_2380:
[----:B------:R-:W-:-:S05]  /*20160*/  VIADD R18, R18, 0x400 ;  /* 0x0000040012127836 */ /* 0x000fca0000000000 */
[----:B------:R-:W-:-:S04]  /*20170*/  SHF.R.U32.HI R18, RZ, 0x4, R18 ;  /* 0x00000004ff127819 */ /* 0x000fc80000011612 */
[----:B------:R-:W-:-:S04]  /*20180*/  LOP3.LUT R18, R18, 0x3fff, RZ, 0xc0, !PT ;  /* 0x00003fff12127812 */ /* 0x000fc800078ec0ff */
[----:B------:R-:W-:Y:S01]  /*20190*/  LOP3.LUT R7, R18, 0x10000, RZ, 0xfc, !PT ;  /* 0x0001000012077812 */ /* 0x000fe200078efcff */
[----:B-1----:R-:W-:Y:S06]  /*201a0*/  @P0 BRA `(.L_x_2381) ;  /* 0x0000000000080947 */ /* 0x002fec0003800000 */
[----:B------:R-:W1:Y:S02]  /*201b0*/  SYNCS.PHASECHK.TRANS64.TRYWAIT P0, [R6+URZ+0x38850], R5 ;  /* 0x03885005060075a7 */ /* 0x000e64000800017f */
[----:B-1----:R-:W-:Y:S05]  /*201c0*/  @!P0 BRA `(.L_x_2382) ;  /* 0x000000cc00e48947 */ /* 0x002fea0003800000 */
.L_x_2381:
[----:B------:R-:W-:Y:S01]  /*201d0*/  IMAD R4, R152, 0x800, R7 ;  /* 0x0000080098047824 */ /* 0x000fe200078e0207 */
[----:B------:R-:W2:Y:S01]  /*201e0*/  LDL R2, [R1+0x44] ;  /* 0x0000440001027983 */ /* 0x000ea20000100800 */
[----:B01----:R-:W-:Y:S01]  /*201f0*/  IMAD.MOV.U32 R5, RZ, RZ, 0x40000040 ;  /* 0x40000040ff057424 */ /* 0x003fe200078e00ff */
[----:B------:R-:W-:Y:S05]  /*20200*/  WARPSYNC.ALL ;  /* 0x0000000000007948 */ /* 0x000fea0003800000 */
[C---:B------:R-:W-:Y:S01]  /*20210*/  R2UR UR6, R4.reuse ;  /* 0x00000000040672ca */ /* 0x040fe200000e0000 */
[----:B------:R-:W3:Y:S01]  /*20220*/  LDL R15, [R1+0x24] ;  /* 0x00002400010f7983 */ /* 0x000ee20000100800 */
[----:B------:R-:W-:Y:S01]  /*20230*/  R2UR UR7, R5 ;  /* 0x00000000050772ca */ /* 0x000fe200000e0000 */
[----:B------:R-:W-:Y:S01]  /*20240*/  WARPGROUP.ARRIVE ;  /* 0x00000000000079c5 */ /* 0x000fe20000000000 */
[----:B------:R-:W-:Y:S01]  /*20250*/  VIADD R8, R4, 0x2 ;  /* 0x0000000204087836 */ /* 0x000fe20000000000 */
[----:B------:R-:W4:Y:S01]  /*20260*/  LDL.LU R14, [R1+0x8] ;  /* 0x00000800010e7983 */ /* 0x000f220000300800 */
[----:B------:R-:W-:Y:S01]  /*20270*/  IMAD.MOV.U32 R9, RZ, RZ, 0x40000040 ;  /* 0x40000040ff097424 */ /* 0x000fe200078e00ff */
[----:B------:R-:W-:Y:S01]  /*20280*/  ULDC.64 UR4, c[0x0][0x9a0] ;  /* 0x0002680000047ab9 */ /* 0x000fe20000000a00 */
[----:B------:R-:W-:Y:S01]  /*20290*/  IMAD.MOV.U32 R13, RZ, RZ, 0x40000040 ;  /* 0x40000040ff0d7424 */ /* 0x000fe200078e00ff */
[----:B------:R-:W-:-:S02]  /*202a0*/  ISETP.NE.U32.AND P0, PT, RZ, UR4, PT ;  /* 0x00000004ff007c0c */ /* 0x000fc4000bf05070 */
[----:B------:R-:W-:Y:S02]  /*202b0*/  IADD3 R12, R4, 0x4, RZ ;  /* 0x00000004040c7810 */ /* 0x000fe40007ffe0ff */
[----:B------:R-:W-:Y:S02]  /*202c0*/  ISETP.NE.AND.EX P0, PT, RZ, UR5, PT, P0 ;  /* 0x00000005ff007c0c */ /* 0x000fe4000bf05300 */
[----:B------:R-:W-:Y:S01]  /*202d0*/  QGMMA.64x256x32.F32.E4M3.E4M3 R24, R228, gdesc[UR4], R24, gsb0 ;  /* 0x03e00004e4187df3 */ /* 0x000fe20008000818 */
[----:B------:R-:W-:Y:S02]  /*202e0*/  R2UR UR6, R8 ;  /* 0x00000000080672ca */ /* 0x000fe400000e0000 */
[----:B------:R-:W-:-:S08]  /*202f0*/  R2UR UR7, R9 ;  /* 0x00000000090772ca */ /* 0x000fd000000e0000 */
[----:B------:R-:W2:Y:S08]  /*20300*/  @P0 LDC.64 R8, c[0x0][0x9c8] ;  /* 0x00027200ff080b82 */ /* 0x000eb00000000a00 */
[----:B------:R-:W0:Y:S01]  /*20310*/  @P0 LDC.64 R10, c[0x0][0x9d0] ;  /* 0x00027400ff0a0b82 */ /* 0x000e220000000a00 */
[----:B------:R-:W-:Y:S02]  /*20320*/  WARPGROUP.DEPBAR.LE gsb0, 0x0 ;  /* 0x00008000000079c5 */ /* 0x000fe40000010000 */
[----:B------:R-:W-:-:S06]  /*20330*/  WARPGROUP.ARRIVE ;  /* 0x00000000000079c5 */ /* 0x000fcc0000000000 */
[----:B------:R-:W-:Y:S01]  /*20340*/  QGMMA.64x256x32.F32.E4M3.E4M3 R24, R224, gdesc[UR4], R24, gsb0 ;  /* 0x03e00004e0187df3 */ /* 0x000fe20008000818 */
[----:B------:R-:W-:Y:S01]  /*20350*/  R2UR UR6, R12 ;  /* 0x000000000c0672ca */ /* 0x000fe200000e0000 */
[----:B--2---:R-:W-:Y:S01]  /*20360*/  @P0 IMAD R2, R2, R8, RZ ;  /* 0x0000000802020224 */ /* 0x004fe200078e02ff */
[----:B------:R-:W-:-:S03]  /*20370*/  R2UR UR7, R13 ;  /* 0x000000000d0772ca */ /* 0x000fc600000e0000 */
[C---:B---3--:R-:W-:Y:S02]  /*20380*/  @P0 IMAD R5, R15.reuse, R9, R2 ;  /* 0x000000090f050224 */ /* 0x048fe400078e0202 */
[----:B------:R-:W-:Y:S01]  /*20390*/  @P0 IMAD.WIDE.U32 R8, R15, R8, RZ ;  /* 0x000000080f080225 */ /* 0x000fe200078e00ff */
[----:B----4-:R-:W-:-:S03]  /*203a0*/  @P0 SHF.R.S32.HI R7, RZ, 0x1f, R14 ;  /* 0x0000001fff070819 */ /* 0x010fc6000001140e */
[----:B------:R-:W-:Y:S02]  /*203b0*/  @P0 IMAD.IADD R9, R9, 0x1, R5 ;  /* 0x0000000109090824 */ /* 0x000fe400078e0205 */
        /* <DEDUP_REMOVED lines=8> */
[----:B------:R-:W-:Y:S01]  /*20440*/  VIADD R4, R4, 0x6 ;  /* 0x0000000604047836 */ /* 0x000fe20000000000 */
[----:B------:R-:W-:Y:S01]  /*20450*/  MOV R5, 0x40000040 ;  /* 0x4000004000057802 */ /* 0x000fe20000000f00 */
[----:B------:R-:W-:Y:S02]  /*20460*/  WARPGROUP.DEPBAR.LE gsb0, 0x0 ;  /* 0x00008000000079c5 */ /* 0x000fe40000010000 */
[----:B------:R-:W-:-:S06]  /*20470*/  WARPGROUP.ARRIVE ;  /* 0x00000000000079c5 */ /* 0x000fcc0000000000 */
[----:B------:R-:W-:Y:S01]  /*20480*/  QGMMA.64x256x32.F32.E4M3.E4M3 R24, R220, gdesc[UR4], R24, gsb0 ;  /* 0x03e00004dc187df3 */ /* 0x000fe20008000818 */
[----:B------:R-:W-:Y:S02]  /*20490*/  R2UR UR6, R4 ;  /* 0x00000000040672ca */ /* 0x000fe400000e0000 */
[----:B------:R-:W-:Y:S01]  /*204a0*/  R2UR UR7, R5 ;  /* 0x00000000050772ca */ /* 0x000fe200000e0000 */
[----:B------:R-:W1:Y:S04]  /*204b0*/  SHFL.BFLY PT, R4, R3, 0x2, 0x1f ;  /* 0x0c401f0003047f89 */ /* 0x000e6800000e0000 */
[----:B------:R-:W3:Y:S01]  /*204c0*/  SHFL.BFLY PT, R7, R0, 0x2, 0x1f ;  /* 0x0c401f0000077f89 */ /* 0x000ee200000e0000 */
[----:B-1----:R-:W-:-:S01]  /*204d0*/  FADD.FTZ R4, R4, R3 ;  /* 0x0000000304047221 */ /* 0x002fc20000010000 */
[----:B---3--:R-:W-:-:S04]  /*204e0*/  FADD.FTZ R7, R7, R0 ;  /* 0x0000000007077221 */ /* 0x008fc80000010000 */
[----:B------:R-:W1:Y:S04]  /*204f0*/  SHFL.BFLY PT, R5, R4, 0x1, 0x1f ;  /* 0x0c201f0004057f89 */ /* 0x000e6800000e0000 */
[----:B------:R-:W3:Y:S01]  /*20500*/  SHFL.BFLY PT, R8, R7, 0x1, 0x1f ;  /* 0x0c201f0007087f89 */ /* 0x000ee200000e0000 */
[----:B------:R-:W-:Y:S02]  /*20510*/  IMAD.MOV.U32 R3, RZ, RZ, RZ ;  /* 0x000000ffff037224 */ /* 0x000fe400078e00ff */
[----:B-1----:R-:W-:Y:S01]  /*20520*/  FADD.FTZ R5, R4, R5 ;  /* 0x0000000504057221 */ /* 0x002fe20000010000 */
[----:B---3--:R-:W-:-:S04]  /*20530*/  FADD.FTZ R9, R7, R8 ;  /* 0x0000000807097221 */ /* 0x008fc80000010000 */
[C---:B------:R-:W-:Y:S01]  /*20540*/  FSETP.NE.FTZ.AND P0, PT, R5.reuse, RZ, PT ;  /* 0x000000ff0500720b */ /* 0x040fe20003f15000 */
[----:B0-----:R-:W-:Y:S01]  /*20550*/  FMUL.FTZ R10, R5, 0.00390625 ;  /* 0x3b800000050a7820 */ /* 0x001fe20000410000 */
        /* <DEDUP_REMOVED lines=9> */
[C---:B------:R-:W-:Y:S01]  /*205f0*/  @P2 FMUL.FTZ R0, R166.reuse, 0.69314718246459960938 ;  /* 0x3f317218a6002820 */ /* 0x040fe20000410000 */
[----:B------:R-:W-:Y:S01]  /*20600*/  @P3 FMUL.FTZ R13, R166, 0.69314718246459960938 ;  /* 0x3f317218a60d3820 */ /* 0x000fe20000410000 */
[----:B0-----:R-:W-:Y:S01]  /*20610*/  @P2 FMUL.FTZ R5, R4, 0.69314718246459960938 ;  /* 0x3f31721804052820 */ /* 0x001fe20000410000 */
[----:B------:R-:W-:-:S02]  /*20620*/  WARPGROUP.DEPBAR.LE gsb0, 0x0 ;  /* 0x00008000000079c5 */ /* 0x000fc40000010000 */
[----:B------:R-:W-:-:S06]  /*20630*/  WARPGROUP.ARRIVE ;  /* 0x00000000000079c5 */ /* 0x000fcc0000000000 */
[----:B------:R-:W-:Y:S01]  /*20640*/  QGMMA.64x256x32.F32.E4M3.E4M3 R24, R216, gdesc[UR4], R24, gsb0 ;  /* 0x03e00004d8187df3 */ /* 0x000fe20008000818 */
[----:B-1----:R-:W-:Y:S01]  /*20650*/  @P3 FMUL.FTZ R8, R8, 0.69314718246459960938 ;  /* 0x3f31721808083820 */ /* 0x002fe20000410000 */
[----:B------:R-:W-:Y:S02]  /*20660*/  IMAD.MOV.U32 R153, RZ, RZ, -0x800000 ;  /* 0xff800000ff997424 */ /* 0x000fe400078e00ff */
[----:B--2---:R-:W-:Y:S01]  /*20670*/  FMUL.FTZ R155, R3, R2 ;  /* 0x00000002039b7220 */ /* 0x004fe20000410000 */
[----:B------:R-:W-:Y:S02]  /*20680*/  IMAD.MOV.U32 R154, RZ, RZ, -0x800000 ;  /* 0xff800000ff9a7424 */ /* 0x000fe400078e00ff */
[----:B------:R-:W-:-:S01]  /*20690*/  @P2 FFMA.FTZ R153, R0, R191, R5 ;  /* 0x000000bf00992223 */ /* 0x000fc20000010005 */
[----:B------:R-:W-:Y:S01]  /*206a0*/  @P3 FFMA.FTZ R154, R13, R167, R8 ;  /* 0x000000a70d9a3223 */ /* 0x000fe20000010008 */
[----:B---3--:R-:W-:Y:S01]  /*206b0*/  FMUL.FTZ R2, R7, R2 ;  /* 0x0000000207027220 */ /* 0x008fe20000410000 */
[----:B------:R-:W-:-:S02]  /*206c0*/  WARPGROUP.DEPBAR.LE gsb0, 0x0 ;  /* 0x00008000000079c5 */ /* 0x000fc40000010000 */
[----:B------:R-:W-:Y:S05]  /*206d0*/  @!P1 BRA `(.L_x_2383) ;  /* 0x0000000000049947 */ /* 0x000fea0003800000 */
[----:B------:R-:W-:Y:S01]  /*206e0*/  BPT.TRAP 0x1 ;  /* 0x000000040000795c */ /* 0x000fe20000300000 */
.L_x_2383:
[----:B------:R-:W-:Y:S01]  /*206f0*/  VIADD R6, R6, 0x38860 ;  /* 0x0003886006067836 */ /* 0x000fe20000000000 */
[----:B------:R-:W-:Y:S01]  /*20700*/  MOV R5, UR42 ;  /* 0x0000002a00057c02 */ /* 0x000fe20008000f00 */
        /* <DEDUP_REMOVED lines=137> */
.L_x_2275:
[----:B------:R-:W-:Y:S05]  /*20fa0*/  WARPSYNC.ALL ;  /* 0x0000000000007948 */ /* 0x000fea0003800000 */
[----:B------:R-:W0:Y:S08]  /*20fb0*/  S2UR UR42, SR_CgaCtaId ;  /* 0x00000000002a79c3 */ /* 0x000e300000008800 */
[----:B------:R-:W-:Y:S06]  /*20fc0*/  BAR.SYNC.DEFER_BLOCKING 0x5, 0x180 ;  /* 0x0146000000007b1d */ /* 0x000fec0000010000 */
[----:B------:R-:W-:Y:S01]  /*20fd0*/  UMOV UR4, 0x400 ;  /* 0x0000040000047882 */ /* 0x000fe20000000000 */
[----:B------:R-:W-:Y:S01]  /*20fe0*/  BSSY B0, `(.L_x_2384) ;  /* 0x0000362000007945 */ /* 0x000fe20003800000 */
[----:B0-----:R-:W-:-:S06]  /*20ff0*/  ULEA UR4, UR42, UR4, 0x18 ;  /* 0x000000042a047291 */ /* 0x001fcc000f8ec03f */
[----:B------:R-:W-:-:S05]  /*21000*/  IMAD.U32 R18, RZ, RZ, UR4 ;  /* 0x00000004ff127e24 */ /* 0x000fca000f8e00ff */
[----:B------:R-:W0:Y:S04]  /*21010*/  LDS.128 R164, [R18+0x388d0] ;  /* 0x0388d00012a47984 */ /* 0x000e280000000c00 */
[----:B0-----:R0:W-:Y:S04]  /*21020*/  STL.64 [R1], R164 ;  /* 0x000000a401007387 */ /* 0x0011e80000100a00 */
[----:B------:R0:W-:Y:S01]  /*21030*/  STL.64 [R1+0x8], R166 ;  /* 0x000008a601007387 */ /* 0x0001e20000100a00 */
[----:B------:R-:W-:Y:S06]  /*21040*/  BAR.ARV 0x4, 0x180 ;  /* 0x0106000000007b1d */ /* 0x000fec0000002000 */
[----:B------:R-:W-:Y:S05]  /*21050*/  @P1 BRA `(.L_x_2385) ;  /* 0x00000028008c1947 */ /* 0x000fea0003800000 */
[----:B------:R-:W2:Y:S04]  /*21060*/  LDL R139, [R1+0x5c] ;  /* 0x00005c00018b7983 */ /* 0x000ea80000100800 */
[----:B------:R-:W3:Y:S04]  /*21070*/  LDL R135, [R1+0x44] ;  /* 0x0000440001877983 */ /* 0x000ee80000100800 */
[----:B------:R-:W4:Y:S01]  /*21080*/  LDL R133, [R1+0x24] ;  /* 0x0000240001857983 */ /* 0x000f220000100800 */
[----:B------:R-:W1:Y:S01]  /*21090*/  S2R R138, SR_TID.X ;  /* 0x00000000008a7919 */ /* 0x000e620000002100 */
[----:B------:R-:W-:Y:S01]  /*210a0*/  F2FP.BF16.F32.PACK_AB R4, R4, R3 ;  /* 0x000000030404723e */ /* 0x000fe200000010ff */
[----:B------:R-:W-:Y:S01]  /*210b0*/  ULDC.64 UR4, c[0x4][0x140] ;  /* 0x0100500000047ab9 */ /* 0x000fe20000000a00 */
[----:B------:R-:W0:Y:S01]  /*210c0*/  S2R R3, SR_SWINHI ;  /* 0x0000000000037919 */ /* 0x000e220000002f00 */
[----:B------:R-:W-:-:S02]  /*210d0*/  F2FP.BF16.F32.PACK_AB R67, R54, R67 ;  /* 0x000000433643723e */ /* 0x000fc400000010ff */
[----:B------:R-:W-:Y:S01]  /*210e0*/  F2FP.BF16.F32.PACK_AB R54, R56, R49 ;  /* 0x000000313836723e */ /* 0x000fe200000010ff */
[----:B-1----:R-:W-:-:S05]  /*210f0*/  IMAD.SHL.U32 R2, R138, 0x4, RZ ;  /* 0x000000048a027824 */ /* 0x002fca00078e00ff */
[----:B------:R-:W-:-:S04]  /*21100*/  LOP3.LUT R2, R2, 0xc, RZ, 0xc0, !PT ;  /* 0x0000000c02027812 */ /* 0x000fc800078ec0ff */
[----:B------:R-:W-:-:S05]  /*21110*/  IADD3 R26, P0, R2, UR4, RZ ;  /* 0x00000004021a7c10 */ /* 0x000fca000ff1e0ff */
[----:B------:R-:W-:-:S05]  /*21120*/  IMAD.X R27, RZ, RZ, UR5, P0 ;  /* 0x00000005ff1b7e24 */ /* 0x000fca00080e06ff */
[----:B------:R1:W5:Y:S01]  /*21130*/  LDG.E.CONSTANT R2, desc[UR46][R26.64] ;  /* 0x0000002e1a027981 */ /* 0x000362000c1e9900 */
[----:B------:R-:W-:Y:S02]  /*21140*/  F2FP.BF16.F32.PACK_AB R5, R5, R0 ;  /* 0x000000000505723e */ /* 0x000fe400000010ff */
[----:B-1----:R-:W-:Y:S02]  /*21150*/  F2FP.BF16.F32.PACK_AB R27, R12, R9 ;  /* 0x000000090c1b723e */ /* 0x002fe400000010ff */
[----:B------:R-:W-:Y:S02]  /*21160*/  F2FP.BF16.F32.PACK_AB R9, R128, R35 ;  /* 0x000000238009723e */ /* 0x000fe400000010ff */
[----:B------:R-:W-:Y:S02]  /*21170*/  F2FP.BF16.F32.PACK_AB R35, R20, R11 ;  /* 0x0000000b1423723e */ /* 0x000fe400000010ff */
[----:B------:R-:W-:Y:S02]  /*21180*/  F2FP.BF16.F32.PACK_AB R11, R47, R34 ;  /* 0x000000222f0b723e */ /* 0x000fe400000010ff */
[----:B------:R-:W-:-:S02]  /*21190*/  F2FP.BF16.F32.PACK_AB R47, R57, R48 ;  /* 0x00000030392f723e */ /* 0x000fc400000010ff */
[----:B------:R-:W-:Y:S02]  /*211a0*/  MOV R56, R18 ;  /* 0x0000001200387202 */ /* 0x000fe40000000f00 */
[----:B0-----:R-:W-:Y:S02]  /*211b0*/  MOV R57, R3 ;  /* 0x0000000300397202 */ /* 0x001fe40000000f00 */
        /* <DEDUP_REMOVED lines=27> */
[----:B------:R-:W-:-:S02]  /*21370*/  LOP3.LUT P0, R8, R138, 0x3, RZ, 0xc0, !PT ;  /* 0x000000038a087812 */ /* 0x000fc4000780c0ff */
[----:B------:R-:W-:Y:S02]  /*21380*/  F2FP.BF16.F32.PACK_AB R12, R21, R10 ;  /* 0x0000000a150c723e */ /* 0x000fe400000010ff */
[----:B------:R-:W-:Y:S02]  /*21390*/  F2FP.BF16.F32.PACK_AB R10, R149, R42 ;  /* 0x0000002a950a723e */ /* 0x000fe400000010ff */
[----:B------:R-:W-:Y:S02]  /*213a0*/  F2FP.BF16.F32.PACK_AB R78, R78, R39 ;  /* 0x000000274e4e723e */ /* 0x000fe400000010ff */
[----:B------:R-:W-:Y:S02]  /*213b0*/  F2FP.BF16.F32.PACK_AB R32, R37, R32 ;  /* 0x000000202520723e */ /* 0x000fe400000010ff */
[----:B------:R-:W-:Y:S02]  /*213c0*/  F2FP.BF16.F32.PACK_AB R42, R45, R40 ;  /* 0x000000282d2a723e */ /* 0x000fe400000010ff */
[----:B------:R-:W-:-:S02]  /*213d0*/  F2FP.BF16.F32.PACK_AB R39, R44, R41 ;  /* 0x000000292c27723e */ /* 0x000fc400000010ff */
[----:B------:R-:W-:Y:S02]  /*213e0*/  ISETP.EQ.OR P0, PT, R8, 0x3, !P0 ;  /* 0x000000030800780c */ /* 0x000fe40004702670 */
[----:B------:R-:W-:Y:S02]  /*213f0*/  F2FP.BF16.F32.PACK_AB R70, R140, R43 ;  /* 0x0000002b8c46723e */ /* 0x000fe400000010ff */
[----:B------:R-:W-:Y:S02]  /*21400*/  F2FP.BF16.F32.PACK_AB R43, R28, R13 ;  /* 0x0000000d1c2b723e */ /* 0x000fe400000010ff */
[----:B------:R-:W-:Y:S02]  /*21410*/  F2FP.BF16.F32.PACK_AB R33, R36, R33 ;  /* 0x000000212421723e */ /* 0x000fe400000010ff */
[----:B------:R-:W-:Y:S02]  /*21420*/  SEL R13, R5, R4, P0 ;  /* 0x00000004050d7207 */ /* 0x000fe40000000000 */
[----:B------:R-:W-:Y:S01]  /*21430*/  SEL R4, R4, R5, P0 ;  /* 0x0000000504047207 */ /* 0x000fe20000000000 */
[----:B------:R-:W-:Y:S01]  /*21440*/  UMOV UR4, 0xffffffff ;  /* 0xffffffff00047882 */ /* 0x000fe20000000000 */
        /* <DEDUP_REMOVED lines=11> */
[----:B-----5:R-:W-:Y:S02]  /*21500*/  F2FP.BF16.F32.PACK_AB R123, R126, R103 ;  /* 0x000000677e7b723e */ /* 0x020fe400000010ff */
[----:B------:R-:W-:-:S02]  /*21510*/  F2FP.BF16.F32.PACK_AB R3, R130, R107 ;  /* 0x0000006b8203723e */ /* 0x000fc400000010ff */
[----:B------:R-:W-:Y:S02]  /*21520*/  F2FP.BF16.F32.PACK_AB R82, R157, R82 ;  /* 0x000000529d52723e */ /* 0x000fe400000010ff */
[----:B------:R-:W-:Y:S02]  /*21530*/  F2FP.BF16.F32.PACK_AB R98, R159, R98 ;  /* 0x000000629f62723e */ /* 0x000fe400000010ff */
[----:B------:R-:W-:Y:S02]  /*21540*/  F2FP.BF16.F32.PACK_AB R110, R161, R110 ;  /* 0x0000006ea16e723e */ /* 0x000fe400000010ff */
[----:B------:R-:W-:Y:S02]  /*21550*/  F2FP.BF16.F32.PACK_AB R112, R117, R112 ;  /* 0x000000707570723e */ /* 0x000fe400000010ff */
[----:B------:R-:W-:Y:S02]  /*21560*/  F2FP.BF16.F32.PACK_AB R113, R116, R113 ;  /* 0x000000717471723e */ /* 0x000fe400000010ff */
[----:B------:R-:W-:Y:S01]  /*21570*/  F2FP.BF16.F32.PACK_AB R90, R151, R114 ;  /* 0x00000072975a723e */ /* 0x000fe200000010ff */
[----:B--2---:R-:W-:-:S03]  /*21580*/  IMAD.WIDE R60, R139, 0x2, R56 ;  /* 0x000000028b3c7825 */ /* 0x004fc600078e0238 */
        /* <DEDUP_REMOVED lines=15> */
[----:B------:R-:W-:Y:S01]  /*21680*/  LOP3.LUT R88, R88, R89, RZ, 0x3c, !PT ;  /* 0x0000005958587212 */ /* 0x000fe200078e3cff */
[--C-:B------:R-:W-:Y:S01]  /*21690*/  IMAD.X R89, RZ, RZ, R61.reuse, P3 ;  /* 0x000000ffff597224 */ /* 0x100fe200018e063d */
[----:B------:R-:W-:Y:S02]  /*216a0*/  LOP3.LUT R86, R86, R87, RZ, 0x3c, !PT ;  /* 0x0000005756567212 */ /* 0x000fe400078e3cff */
[----:B------:R-:W-:Y:S01]  /*216b0*/  LOP3.LUT R84, R84, R85, RZ, 0x3c, !PT ;  /* 0x0000005554547212 */ /* 0x000fe200078e3cff */
[--C-:B------:R-:W-:Y:S01]  /*216c0*/  IMAD.X R85, RZ, RZ, R61.reuse, P1 ;  /* 0x000000ffff557224 */ /* 0x100fe200008e063d */
[----:B------:R-:W-:Y:S01]  /*216d0*/  LOP3.LUT R68, R68, R69, RZ, 0x3c, !PT ;  /* 0x0000004544447212 */ /* 0x000fe200078e3cff */
[----:B------:R-:W-:Y:S01]  /*216e0*/  IMAD.X R69, RZ, RZ, R61, P4 ;  /* 0x000000ffff457224 */ /* 0x000fe200020e063d */
[----:B------:R-:W-:-:S02]  /*216f0*/  IADD3.X R87, RZ, R61, RZ, P2, !PT ;  /* 0x0000003dff577210 */ /* 0x000fc400017fe4ff */
[----:B------:R-:W-:Y:S01]  /*21700*/  LOP3.LUT R80, R80, R81, RZ, 0x3c, !PT ;  /* 0x0000005150507212 */ /* 0x000fe200078e3cff */
[----:B------:R-:W-:Y:S01]  /*21710*/  IMAD.X R81, RZ, RZ, R61, P5 ;  /* 0x000000ffff517224 */ /* 0x000fe200028e063d */
        /* <DEDUP_REMOVED lines=10> */
[----:B------:R-:W-:-:S02]  /*217c0*/  SHF.R.U64 R64, R64, 0x3, RZ ;  /* 0x0000000340407819 */ /* 0x000fc400000012ff */
[----:B------:R-:W-:Y:S02]  /*217d0*/  SHF.R.U64 R58, R58, 0x3, RZ ;  /* 0x000000033a3a7819 */ /* 0x000fe400000012ff */
        /* <DEDUP_REMOVED lines=8> */
[----:B------:R-:W-:Y:S01]  /*21860*/  LOP3.LUT R48, R48, R49, RZ, 0x3c, !PT ;  /* 0x0000003130307212 */ /* 0x000fe200078e3cff */
[--C-:B------:R-:W-:Y:S01]  /*21870*/  IMAD.X R49, RZ, RZ, R61.reuse, P4 ;  /* 0x000000ffff317224 */ /* 0x100fe200020e063d */
[----:B------:R-:W-:Y:S01]  /*21880*/  LOP3.LUT R50, R50, R51, RZ, 0x3c, !PT ;  /* 0x0000003332327212 */ /* 0x000fe200078e3cff */
[----:B------:R-:W-:Y:S01]  /*21890*/  IMAD.X R51, RZ, RZ, R61, P5 ;  /* 0x000000ffff337224 */ /* 0x000fe200028e063d */
[----:B------:R-:W-:Y:S02]  /*218a0*/  IADD3.X R53, RZ, R61, RZ, P1, !PT ;  /* 0x0000003dff357210 */ /* 0x000fe40000ffe4ff */
[C---:B------:R-:W-:Y:S02]  /*218b0*/  IADD3 R45, P3, R60.reuse, 0x4020, RZ ;  /* 0x000040203c2d7810 */ /* 0x040fe40007f7e0ff */
[C---:B------:R-:W-:Y:S02]  /*218c0*/  IADD3 R41, P2, R60.reuse, 0x4000, RZ ;  /* 0x000040003c297810 */ /* 0x040fe40007f5e0ff */
[----:B------:R-:W-:-:S02]  /*218d0*/  IADD3 R37, P1, R60, 0x60, RZ ;  /* 0x000000603c257810 */ /* 0x000fc40007f3e0ff */
[C---:B------:R-:W-:Y:S02]  /*218e0*/  IADD3 R21, P4, R60.reuse, 0x20, RZ ;  /* 0x000000203c157810 */ /* 0x040fe40007f9e0ff */
[----:B------:R-:W-:Y:S02]  /*218f0*/  IADD3 R25, P5, R60, 0x40, RZ ;  /* 0x000000403c197810 */ /* 0x000fe40007fbe0ff */
[----:B------:R-:W-:Y:S02]  /*21900*/  LOP3.LUT R44, R45, 0x380, RZ, 0xc0, !PT ;  /* 0x000003802d2c7812 */ /* 0x000fe400078ec0ff */
        /* <DEDUP_REMOVED lines=20> */
[----:B------:R-:W-:Y:S02]  /*21a50*/  LOP3.LUT R60, R5, R60, RZ, 0x3c, !PT ;  /* 0x0000003c053c7212 */ /* 0x000fe400078e3cff */
[----:B------:R-:W-:Y:S02]  /*21a60*/  IADD3.X R25, RZ, R61, RZ, P5, !PT ;  /* 0x0000003dff197210 */ /* 0x000fe40002ffe4ff */
[----:B------:R-:W-:Y:S02]  /*21a70*/  MOV R91, R88 ;  /* 0x00000058005b7202 */ /* 0x000fe40000000f00 */
[----:B------:R-:W-:Y:S02]  /*21a80*/  MOV R89, R86 ;  /* 0x0000005600597202 */ /* 0x000fe40000000f00 */
[----:B------:R-:W-:Y:S01]  /*21a90*/  MOV R87, R84 ;  /* 0x0000005400577202 */ /* 0x000fe20000000f00 */
[----:B----4-:R-:W-:Y:S01]  /*21aa0*/  IMAD.SHL.U32 R93, R133, 0x4, RZ ;  /* 0x00000004855d7824 */ /* 0x010fe200078e00ff */
        /* <DEDUP_REMOVED lines=13> */
[----:B---3--:R-:W-:Y:S01]  /*21b80*/  SHF.L.U64.HI R106, R133, 0x2, R135 ;  /* 0x00000002856a7819 */ /* 0x008fe20000010287 */
        /* <DEDUP_REMOVED lines=191> */
.L_x_2702:
[----:B------:R-:W-:Y:S05]  /*22780*/  WARPSYNC.ALL ;  /* 0x0000000000007948 */ /* 0x000fea0003800000 */
[----:B------:R-:W-:Y:S06]  /*22790*/  BAR.SYNC.DEFER_BLOCKING 0x1, 0x100 ;  /* 0x0044000000007b1d */ /* 0x000fec0000010000 */
[----:B------:R-:W-:-:S02]  /*227a0*/  ULDC.64 UR4, c[0x0][0xbd8] ;  /* 0x0002f60000047ab9 */ /* 0x000fc40000000a00 */
[----:B------:R-:W-:Y:S01]  /*227b0*/  ISETP.NE.U32.AND P1, PT, RZ, UR4, PT ;  /* 0x00000004ff007c0c */ /* 0x000fe2000bf25070 */
[----:B------:R-:W2:Y:S01]  /*227c0*/  LDL R84, [R1+0x40] ;  /* 0x0000400001547983 */ /* 0x000ea20000100800 */
[----:B------:R-:W-:Y:S02]  /*227d0*/  IADD3 R20, P2, R93, UR4, RZ ;  /* 0x000000045d147c10 */ /* 0x000fe4000ff5e0ff */
[----:B------:R-:W-:Y:S02]  /*227e0*/  ISETP.NE.AND.EX P1, PT, RZ, UR5, PT, P1 ;  /* 0x00000005ff007c0c */ /* 0x000fe4000bf25310 */
[----:B------:R-:W-:Y:S01]  /*227f0*/  IADD3.X R21, R106, UR5, RZ, P2, !PT ;  /* 0x000000056a157c10 */ /* 0x000fe200097fe4ff */
[----:B------:R-:W-:Y:S01]  /*22800*/  ULDC.64 UR4, c[0x0][0xbe0] ;  /* 0x0002f80000047ab9 */ /* 0x000fe20000000a00 */
[----:B------:R-:W-:Y:S04]  /*22810*/  STSM.16.M88.4 [R108], R4 ;  /* 0x000000046c007844 */ /* 0x000fe80000000200 */
[----:B------:R0:W-:Y:S04]  /*22820*/  STSM.16.M88.4 [R81], R8 ;  /* 0x0000000851007844 */ /* 0x0001e80000000200 */
[----:B------:R1:W-:Y:S04]  /*22830*/  STSM.16.M88.4 [R83], R24 ;  /* 0x0000001853007844 */ /* 0x0003e80000000200 */
[----:B------:R-:W-:Y:S04]  /*22840*/  STSM.16.M88.4 [R95], R28 ;  /* 0x0000001c5f007844 */ /* 0x000fe80000000200 */
[----:B------:R-:W-:Y:S04]  /*22850*/  STSM.16.M88.4 [R97], R32 ;  /* 0x0000002061007844 */ /* 0x000fe80000000200 */
[----:B------:R-:W-:Y:S01]  /*22860*/  STSM.16.M88.4 [R99], R36 ;  /* 0x0000002463007844 */ /* 0x000fe20000000200 */
[----:B0-----:R-:W-:-:S03]  /*22870*/  SEL R81, R0, R3, P0 ;  /* 0x0000000300517207 */ /* 0x001fc60000000000 */
[----:B------:R-:W-:Y:S01]  /*22880*/  STSM.16.M88.4 [R101], R12 ;  /* 0x0000000c65007844 */ /* 0x000fe20000000200 */
[----:B-1----:R-:W-:-:S03]  /*22890*/  SEL R83, R3, R0, P0 ;  /* 0x0000000003537207 */ /* 0x002fc60000000000 */
[----:B------:R-:W-:Y:S04]  /*228a0*/  STSM.16.M88.4 [R102], R40 ;  /* 0x0000002866007844 */ /* 0x000fe80000000200 */
[----:B------:R-:W-:Y:S04]  /*228b0*/  STSM.16.M88.4 [R103], R60 ;  /* 0x0000003c67007844 */ /* 0x000fe80000000200 */
[----:B------:R-:W-:Y:S04]  /*228c0*/  STSM.16.M88.4 [R104], R44 ;  /* 0x0000002c68007844 */ /* 0x000fe80000000200 */
[----:B------:R-:W-:Y:S04]  /*228d0*/  STSM.16.M88.4 [R105], R64 ;  /* 0x0000004069007844 */ /* 0x000fe80000000200 */
[----:B------:R-:W-:Y:S04]  /*228e0*/  STSM.16.M88.4 [R107], R48 ;  /* 0x000000306b007844 */ /* 0x000fe80000000200 */
[----:B------:R-:W-:Y:S04]  /*228f0*/  STSM.16.M88.4 [R85], R68 ;  /* 0x0000004455007844 */ /* 0x000fe80000000200 */
[----:B------:R-:W-:Y:S04]  /*22900*/  STSM.16.M88.4 [R87], R52 ;  /* 0x0000003457007844 */ /* 0x000fe80000000200 */
[----:B------:R2:W-:Y:S01]  /*22910*/  STSM.16.M88.4 [R89], R76 ;  /* 0x0000004c59007844 */ /* 0x0005e20000000200 */
[----:B------:R-:W-:-:S03]  /*22920*/  ISETP.NE.U32.AND P0, PT, RZ, UR4, PT ;  /* 0x00000004ff007c0c */ /* 0x000fc6000bf05070 */
[----:B------:R0:W-:Y:S01]  /*22930*/  STSM.16.M88.4 [R91], R80 ;  /* 0x000000505b007844 */ /* 0x0001e20000000200 */
[----:B------:R-:W-:Y:S01]  /*22940*/  BAR.SYNC.DEFER_BLOCKING 0x1, 0x100 ;  /* 0x0044000000007b1d */ /* 0x000fe20000010000 */
[----:B------:R-:W-:-:S13]  /*22950*/  ISETP.NE.AND.EX P0, PT, RZ, UR5, PT, P0 ;  /* 0x00000005ff007c0c */ /* 0x000fda000bf05300 */
[----:B------:R-:W-:Y:S01]  /*22960*/  @P0 IADD3 R4, P2, R93, UR4, RZ ;  /* 0x000000045d040c10 */ /* 0x000fe2000ff5e0ff */
[----:B------:R-:W-:Y:S02]  /*22970*/  ULDC UR4, c[0x0][0xa88] ;  /* 0x0002a20000047ab9 */ /* 0x000fe40000000800 */
[----:B------:R-:W-:Y:S01]  /*22980*/  IMAD.U32 R0, RZ, RZ, UR4 ;  /* 0x00000004ff007e24 */ /* 0x000fe2000f8e00ff */
[----:B------:R-:W-:Y:S01]  /*22990*/  @P0 IADD3.X R5, R106, UR5, RZ, P2, !PT ;  /* 0x000000056a050c10 */ /* 0x000fe200097fe4ff */
[----:B------:R-:W3:Y:S04]  /*229a0*/  @P1 LDG.E R2, desc[UR46][R20.64] ;  /* 0x0000002e14021981 */ /* 0x000ee8000c1e1900 */
[----:B------:R0:W5:Y:S01]  /*229b0*/  @P0 LDG.E R0, desc[UR46][R4.64] ;  /* 0x0000002e04000981 */ /* 0x000162000c1e1900 */
[----:B--2---:R-:W-:-:S02]  /*229c0*/  SHF.R.S32.HI R76, RZ, 0x1f, R84 ;  /* 0x0000001fff4c7819 */ /* 0x004fc40000011454 */
[----:B---3--:R-:W-:Y:S01]  /*229d0*/  SHF.R.S32.HI R77, RZ, 0x1f, R2 ;  /* 0x0000001fff4d7819 */ /* 0x008fe20000011402 */
[----:B0-----:R-:W-:Y:S06]  /*229e0*/  @P0 BRA `(.L_x_2387) ;  /* 0x0000000000100947 */ /* 0x001fec0003800000 */
[----:B------:R-:W-:Y:S05]  /*229f0*/  @!P1 BRA `(.L_x_2387) ;  /* 0x00000000000c9947 */ /* 0x000fea0003800000 */
[----:B------:R-:W2:Y:S04]  /*22a00*/  LDG.E R3, desc[UR46][R20.64] ;  /* 0x0000002e14037981 */ /* 0x000ea8000c1e1900 */
[----:B-----5:R-:W2:Y:S02]  /*22a10*/  LDG.E R0, desc[UR46][R20.64+0x4] ;  /* 0x0000042e14007981 */ /* 0x020ea4000c1e1900 */
[----:B--2---:R-:W-:-:S07]  /*22a20*/  IMAD.IADD R0, R0, 0x1, -R3 ;  /* 0x0000000100007824 */ /* 0x004fce00078e0a03 */
.L_x_2387:
[----:B------:R-:W2:Y:S01]  /*22a30*/  LDL R8, [R1+0x3c] ;  /* 0x00003c0001087983 */ /* 0x000ea20000100800 */
[----:B------:R-:W-:-:S03]  /*22a40*/  ULDC.64 UR4, c[0x0][0xb70] ;  /* 0x0002dc0000047ab9 */ /* 0x000fc60000000a00 */
[----:B------:R-:W2:Y:S01]  /*22a50*/  LDL.LU R80, [R1+0x48] ;  /* 0x0000480001507983 */ /* 0x000ea20000300800 */
[----:B------:R-:W-:Y:S01]  /*22a60*/  IMAD.MOV.U32 R3, RZ, RZ, R77 ;  /* 0x000000ffff037224 */ /* 0x000fe200078e004d */
[----:B------:R-:W-:Y:S01]  /*22a70*/  LEA R7, R22, R19, 0x6 ;  /* 0x0000001316077211 */ /* 0x000fe200078e30ff */
[----:B------:R-:W-:Y:S01]  /*22a80*/  IMAD R6, R76, UR4, RZ ;  /* 0x000000044c067c24 */ /* 0x000fe2000f8e02ff */
[----:B------:R-:W-:Y:S01]  /*22a90*/  SEL R78, R135, RZ, !P1 ;  /* 0x000000ff874e7207 */ /* 0x000fe20004800000 */
[----:B------:R-:W-:Y:S01]  /*22aa0*/  VIADD R10, R138, 0xffffff80 ;  /* 0xffffff808a0a7836 */ /* 0x000fe20000000000 */
[----:B------:R-:W-:Y:S01]  /*22ab0*/  SEL R81, R133, RZ, !P1 ;  /* 0x000000ff85517207 */ /* 0x000fe20004800000 */
[----:B------:R-:W-:-:S03]  /*22ac0*/  IMAD.WIDE.U32 R4, R84, UR4, R2 ;  /* 0x0000000454047c25 */ /* 0x000fc6000f8e0002 */
[----:B------:R-:W-:Y:S01]  /*22ad0*/  SHF.R.S32.HI R9, RZ, 0x1f, R10 ;  /* 0x0000001fff097819 */ /* 0x000fe2000001140a */
[----:B------:R-:W-:Y:S01]  /*22ae0*/  IMAD R3, R84, UR5, R6 ;  /* 0x0000000554037c24 */ /* 0x000fe2000f8e0206 */
[----:B------:R-:W-:Y:S01]  /*22af0*/  ULDC.64 UR4, c[0x0][0xb78] ;  /* 0x0002de0000047ab9 */ /* 0x000fe20000000a00 */
[----:B------:R-:W-:-:S04]  /*22b00*/  IMAD.WIDE R56, R7, 0x2, R56 ;  /* 0x0000000207387825 */ /* 0x000fc800078e0238 */
[----:B------:R-:W-:Y:S01]  /*22b10*/  IMAD.IADD R5, R5, 0x1, R3 ;  /* 0x0000000105057824 */ /* 0x000fe200078e0203 */
[----:B------:R-:W-:Y:S01]  /*22b20*/  IADD3 R13, P5, R56, 0x2000, RZ ;  /* 0x00002000380d7810 */ /* 0x000fe20007fbe0ff */
[----:B------:R-:W-:Y:S01]  /*22b30*/  IMAD R3, R78, UR4, RZ ;  /* 0x000000044e037c24 */ /* 0x000fe2000f8e02ff */
[C---:B------:R-:W-:Y:S01]  /*22b40*/  IADD3 R25, P4, R56.reuse, 0x3000, RZ ;  /* 0x0000300038197810 */ /* 0x040fe20007f9e0ff */
[----:B------:R-:W-:Y:S01]  /*22b50*/  IMAD.WIDE.U32 R4, R81, UR4, R4 ;  /* 0x0000000451047c25 */ /* 0x000fe2000f8e0004 */
[----:B------:R-:W-:Y:S02]  /*22b60*/  IADD3 R29, P3, R56, 0x4000, RZ ;  /* 0x00004000381d7810 */ /* 0x000fe40007f7e0ff */
[----:B------:R-:W-:Y:S01]  /*22b70*/  LOP3.LUT R12, R13, 0x380, RZ, 0xc0, !PT ;  /* 0x000003800d0c7812 */ /* 0x000fe200078ec0ff */
[----:B------:R-:W-:Y:S01]  /*22b80*/  IMAD R6, R81, UR5, R3 ;  /* 0x0000000551067c24 */ /* 0x000fe2000f8e0203 */
[----:B------:R-:W-:Y:S01]  /*22b90*/  ULDC.64 UR4, c[0x0][0xb40] ;  /* 0x0002d00000047ab9 */ /* 0x000fe20000000a00 */
        /* <DEDUP_REMOVED lines=13> */
[----:B------:R-:W-:Y:S02]  /*22c70*/  IADD3 R49, P3, R56, 0x9000, RZ ;  /* 0x0000900038317810 */ /* 0x000fe40007f7e0ff */
[----:B------:R-:W-:Y:S02]  /*22c80*/  LOP3.LUT R40, R41, 0x380, RZ, 0xc0, !PT ;  /* 0x0000038029287812 */ /* 0x000fe400078ec0ff */
[----:B------:R-:W-:Y:S02]  /*22c90*/  LOP3.LUT R44, R45, 0x380, RZ, 0xc0, !PT ;  /* 0x000003802d2c7812 */ /* 0x000fe400078ec0ff */
[----:B------:R-:W-:Y:S02]  /*22ca0*/  LOP3.LUT R48, R49, 0x380, RZ, 0xc0, !PT ;  /* 0x0000038031307812 */ /* 0x000fe400078ec0ff */
[----:B------:R-:W-:-:S02]  /*22cb0*/  SHF.R.U64 R40, R40, 0x3, RZ ;  /* 0x0000000328287819 */ /* 0x000fc400000012ff */
[----:B------:R-:W-:Y:S02]  /*22cc0*/  SHF.R.U64 R44, R44, 0x3, RZ ;  /* 0x000000032c2c7819 */ /* 0x000fe400000012ff */
[----:B------:R-:W-:Y:S02]  /*22cd0*/  SHF.R.U64 R48, R48, 0x3, RZ ;  /* 0x0000000330307819 */ /* 0x000fe400000012ff */
[----:B------:R-:W-:Y:S02]  /*22ce0*/  LOP3.LUT R40, R40, R41, RZ, 0x3c, !PT ;  /* 0x0000002928287212 */ /* 0x000fe400078e3cff */
[----:B------:R-:W-:Y:S01]  /*22cf0*/  LOP3.LUT R44, R44, R45, RZ, 0x3c, !PT ;  /* 0x0000002d2c2c7212 */ /* 0x000fe200078e3cff */
[--C-:B------:R-:W-:Y:S01]  /*22d00*/  IMAD.X R45, RZ, RZ, R57.reuse, P4 ;  /* 0x000000ffff2d7224 */ /* 0x100fe200020e0639 */
        /* <DEDUP_REMOVED lines=12> */
[----:B------:R-:W-:Y:S02]  /*22dd0*/  LOP3.LUT R72, R72, R73, RZ, 0x3c, !PT ;  /* 0x0000004948487212 */ /* 0x000fe400078e3cff */
[----:B------:R-:W-:Y:S01]  /*22de0*/  LOP3.LUT R68, R68, R69, RZ, 0x3c, !PT ;  /* 0x0000004544447212 */ /* 0x000fe200078e3cff */
[--C-:B------:R-:W-:Y:S01]  /*22df0*/  IMAD.X R69, RZ, RZ, R57.reuse, P4 ;  /* 0x000000ffff457224 */ /* 0x100fe200020e0639 */
[----:B------:R-:W-:Y:S01]  /*22e00*/  LOP3.LUT R64, R64, R65, RZ, 0x3c, !PT ;  /* 0x0000004140407212 */ /* 0x000fe200078e3cff */
[----:B------:R-:W-:Y:S01]  /*22e10*/  IMAD.X R65, RZ, RZ, R57, P3 ;  /* 0x000000ffff417224 */ /* 0x000fe200018e0639 */
[----:B------:R-:W-:Y:S01]  /*22e20*/  IADD3.X R73, RZ, R57, RZ, P5, !PT ;  /* 0x00000039ff497210 */ /* 0x000fe20002ffe4ff */
[----:B------:R-:W-:Y:S01]  /*22e30*/  BSSY B1, `(.L_x_2388) ;  /* 0x0000077000017945 */ /* 0x000fe20003800000 */
[----:B--2---:R-:W-:Y:S01]  /*22e40*/  IMAD R7, R80, 0x80, R8 ;  /* 0x0000008050077824 */ /* 0x004fe200078e0208 */
[----:B------:R-:W-:-:S02]  /*22e50*/  LEA.HI R8, R9, R10, RZ, 0x7 ;  /* 0x0000000a09087211 */ /* 0x000fc400078f38ff */
[----:B------:R-:W-:Y:S02]  /*22e60*/  IADD3 R9, P2, R56, 0x1000, RZ ;  /* 0x0000100038097810 */ /* 0x000fe40007f5e0ff */
[----:B------:R-:W-:Y:S02]  /*22e70*/  LOP3.LUT R11, R8, 0xffffff80, RZ, 0xc0, !PT ;  /* 0xffffff80080b7812 */ /* 0x000fe400078ec0ff */
[----:B------:R-:W-:Y:S02]  /*22e80*/  LOP3.LUT R8, R9, 0x380, RZ, 0xc0, !PT ;  /* 0x0000038009087812 */ /* 0x000fe400078ec0ff */
[----:B------:R-:W-:Y:S01]  /*22e90*/  SHF.R.S32.HI R3, RZ, 0x1f, R7 ;  /* 0x0000001fff037819 */ /* 0x000fe20000011407 */
[----:B------:R-:W-:Y:S01]  /*22ea0*/  IMAD.IADD R11, R10, 0x1, -R11 ;  /* 0x000000010a0b7824 */ /* 0x000fe200078e0a0b */
[----:B------:R-:W-:Y:S02]  /*22eb0*/  IADD3 R4, P0, R7, R4, RZ ;  /* 0x0000000407047210 */ /* 0x000fe40007f1e0ff */
[----:B------:R-:W-:-:S02]  /*22ec0*/  SHF.R.U64 R8, R8, 0x3, RZ ;  /* 0x0000000308087819 */ /* 0x000fc400000012ff */
[----:B------:R-:W-:Y:S02]  /*22ed0*/  IADD3.X R3, R3, R5, R6, P0, !PT ;  /* 0x0000000503037210 */ /* 0x000fe400007fe406 */
[----:B------:R-:W-:Y:S02]  /*22ee0*/  LEA R20, P1, R4, UR4, 0x2 ;  /* 0x0000000404147c11 */ /* 0x000fe4000f8210ff */
[----:B------:R-:W-:Y:S02]  /*22ef0*/  LOP3.LUT R8, R8, R9, RZ, 0x3c, !PT ;  /* 0x0000000908087212 */ /* 0x000fe400078e3cff */
[----:B------:R-:W-:Y:S02]  /*22f00*/  IADD3.X R9, RZ, R57, RZ, P2, !PT ;  /* 0x00000039ff097210 */ /* 0x000fe400017fe4ff */
[----:B------:R-:W-:Y:S02]  /*22f10*/  IADD3 R37, P2, R56, 0x6000, RZ ;  /* 0x0000600038257810 */ /* 0x000fe40007f5e0ff */
[----:B------:R-:W-:Y:S01]  /*22f20*/  LEA.HI.X R21, R4, UR5, R3, 0x2, P1 ;  /* 0x0000000504157c11 */ /* 0x000fe200088f1403 */
[----:B------:R-:W-:Y:S01]  /*22f30*/  VIADD R3, R7, 0x8 ;  /* 0x0000000807037836 */ /* 0x000fe20000000000 */
[----:B------:R-:W-:Y:S01]  /*22f40*/  IADD3 R33, P1, R56, 0x5000, RZ ;  /* 0x0000500038217810 */ /* 0x000fe20007f3e0ff */
[----:B------:R-:W-:Y:S01]  /*22f50*/  ULDC.64 UR4, c[0x0][0xaa0] ;  /* 0x0002a80000047ab9 */ /* 0x000fe20000000a00 */
[----:B------:R-:W-:-:S02]  /*22f60*/  LOP3.LUT R36, R37, 0x380, RZ, 0xc0, !PT ;  /* 0x0000038025247812 */ /* 0x000fc400078ec0ff */
[----:B------:R-:W-:Y:S02]  /*22f70*/  LOP3.LUT R32, R33, 0x380, RZ, 0xc0, !PT ;  /* 0x0000038021207812 */ /* 0x000fe400078ec0ff */
[----:B------:R-:W-:Y:S02]  /*22f80*/  SHF.R.U64 R36, R36, 0x3, RZ ;  /* 0x0000000324247819 */ /* 0x000fe400000012ff */
[----:B------:R-:W-:Y:S02]  /*22f90*/  SHF.R.U64 R32, R32, 0x3, RZ ;  /* 0x0000000320207819 */ /* 0x000fe400000012ff */
[----:B------:R-:W-:Y:S01]  /*22fa0*/  LOP3.LUT R36, R36, R37, RZ, 0x3c, !PT ;  /* 0x0000002524247212 */ /* 0x000fe200078e3cff */
[--C-:B------:R-:W-:Y:S01]  /*22fb0*/  IMAD.X R37, RZ, RZ, R57.reuse, P2 ;  /* 0x000000ffff257224 */ /* 0x100fe200010e0639 */
[----:B------:R-:W-:Y:S01]  /*22fc0*/  LOP3.LUT R32, R32, R33, RZ, 0x3c, !PT ;  /* 0x0000002120207212 */ /* 0x000fe200078e3cff */
[----:B------:R-:W-:Y:S01]  /*22fd0*/  IMAD.X R33, RZ, RZ, R57, P1 ;  /* 0x000000ffff217224 */ /* 0x000fe200008e0639 */
[----:B------:R-:W-:-:S02]  /*22fe0*/  IADD3 R59, P2, R56, 0xb000, RZ ;  /* 0x0000b000383b7810 */ /* 0x000fc40007f5e0ff */
[----:B------:R-:W-:Y:S02]  /*22ff0*/  IADD3 R53, P1, R56, 0xa000, RZ ;  /* 0x0000a00038357810 */ /* 0x000fe40007f3e0ff */
[----:B------:R-:W-:Y:S02]  /*23000*/  LOP3.LUT R58, R59, 0x380, RZ, 0xc0, !PT ;  /* 0x000003803b3a7812 */ /* 0x000fe400078ec0ff */
[----:B------:R-:W-:Y:S02]  /*23010*/  LOP3.LUT R52, R53, 0x380, RZ, 0xc0, !PT ;  /* 0x0000038035347812 */ /* 0x000fe400078ec0ff */
[----:B------:R-:W-:Y:S02]  /*23020*/  SHF.R.U64 R58, R58, 0x3, RZ ;  /* 0x000000033a3a7819 */ /* 0x000fe400000012ff */
[----:B------:R-:W-:Y:S02]  /*23030*/  SHF.R.U64 R52, R52, 0x3, RZ ;  /* 0x0000000334347819 */ /* 0x000fe400000012ff */
[----:B------:R-:W-:-:S02]  /*23040*/  LOP3.LUT P0, RZ, R11, 0x3, RZ, 0xc0, !PT ;  /* 0x000000030bff7812 */ /* 0x000fc4000780c0ff */
[----:B------:R-:W-:Y:S01]  /*23050*/  LOP3.LUT R58, R58, R59, RZ, 0x3c, !PT ;  /* 0x0000003b3a3a7212 */ /* 0x000fe200078e3cff */
[--C-:B------:R-:W-:Y:S01]  /*23060*/  IMAD.X R59, RZ, RZ, R57.reuse, P2 ;  /* 0x000000ffff3b7224 */ /* 0x100fe200010e0639 */
[----:B------:R-:W-:Y:S01]  /*23070*/  LOP3.LUT R52, R52, R53, RZ, 0x3c, !PT ;  /* 0x0000003534347212 */ /* 0x000fe200078e3cff */
[--C-:B------:R-:W-:Y:S01]  /*23080*/  IMAD.X R53, RZ, RZ, R57.reuse, P1 ;  /* 0x000000ffff357224 */ /* 0x100fe200008e0639 */
[C---:B------:R-:W-:Y:S02]  /*23090*/  IADD3 R4, P2, R56.reuse, 0xf000, RZ ;  /* 0x0000f00038047810 */ /* 0x040fe40007f5e0ff */
[-C--:B-----5:R-:W-:Y:S02]  /*230a0*/  ISETP.GE.OR P1, PT, R7, R0.reuse, P0 ;  /* 0x000000000700720c */ /* 0x0a0fe40000726670 */
[----:B------:R-:W-:Y:S01]  /*230b0*/  ISETP.GE.OR P0, PT, R3, R0, P0 ;  /* 0x000000000300720c */ /* 0x000fe20000706670 */
[----:B------:R-:W-:Y:S01]  /*230c0*/  IMAD.X R61, RZ, RZ, R57, P2 ;  /* 0x000000ffff3d7224 */ /* 0x000fe200010e0639 */
[----:B------:R-:W-:-:S02]  /*230d0*/  LOP3.LUT R5, R56, 0x380, RZ, 0xc0, !PT ;  /* 0x0000038038057812 */ /* 0x000fc400078ec0ff */
[----:B------:R-:W-:Y:S02]  /*230e0*/  LOP3.LUT R3, R4, 0x380, RZ, 0xc0, !PT ;  /* 0x0000038004037812 */ /* 0x000fe400078ec0ff */
[----:B------:R-:W-:Y:S02]  /*230f0*/  SHF.R.U64 R5, R5, 0x3, RZ ;  /* 0x0000000305057819 */ /* 0x000fe400000012ff */
[----:B------:R-:W-:Y:S02]  /*23100*/  SHF.R.U64 R3, R3, 0x3, RZ ;  /* 0x0000000303037819 */ /* 0x000fe400000012ff */
[----:B------:R-:W-:Y:S01]  /*23110*/  LOP3.LUT R56, R5, R56, RZ, 0x3c, !PT ;  /* 0x0000003805387212 */ /* 0x000fe200078e3cff */
        /* <DEDUP_REMOVED lines=32> */
[----:B------:R-:W-:Y:S02]  /*23320*/  IMAD R2, R76, UR4, RZ ;  /* 0x000000044c027c24 */ /* 0x000fe4000f8e02ff */
[----:B------:R-:W-:Y:S01]  /*23330*/  IMAD.IADD R21, R21, 0x1, R3 ;  /* 0x0000000115157824 */ /* 0x000fe200078e0203 */
[-C--:B------:R-:W-:Y:S01]  /*23340*/  ISETP.GE.AND P3, PT, R22, R0.reuse, PT ;  /* 0x000000001600720c */ /* 0x080fe20003f66270 */
[----:B------:R-:W-:Y:S01]  /*23350*/  IMAD R77, R84, UR5, R2 ;  /* 0x00000005544d7c24 */ /* 0x000fe2000f8e0202 */
[-C--:B------:R-:W-:Y:S01]  /*23360*/  ISETP.GE.AND P2, PT, R234, R0.reuse, PT ;  /* 0x00000000ea00720c */ /* 0x080fe20003f46270 */
[----:B------:R-:W-:Y:S01]  /*23370*/  IMAD.WIDE.U32 R2, R84, UR4, R20 ;  /* 0x0000000454027c25 */ /* 0x000fe2000f8e0014 */
[-C--:B------:R-:W-:Y:S01]  /*23380*/  ISETP.GE.AND P0, PT, R233, R0.reuse, PT ;  /* 0x00000000e900720c */ /* 0x080fe20003f06270 */
[----:B------:R-:W-:Y:S01]  /*23390*/  ULDC.64 UR4, c[0x0][0xae8] ;  /* 0x0002ba0000047ab9 */ /* 0x000fe20000000a00 */
[----:B------:R-:W-:Y:S01]  /*233a0*/  ISETP.GE.AND P1, PT, R235, R0, PT ;  /* 0x00000000eb00720c */ /* 0x000fe20003f26270 */
[----:B------:R-:W-:Y:S01]  /*233b0*/  VIADD R0, R18, 0x38820 ;  /* 0x0003882012007836 */ /* 0x000fe20000000000 */
[----:B------:R-:W-:Y:S01]  /*233c0*/  IADD3 R3, R3, R77, RZ ;  /* 0x0000004d03037210 */ /* 0x000fe20007ffe0ff */
[----:B------:R-:W-:-:S03]  /*233d0*/  IMAD R20, R78, UR4, RZ ;  /* 0x000000044e147c24 */ /* 0x000fc6000f8e02ff */
[----:B------:R-:W-:Y:S01]  /*233e0*/  PRMT R0, RZ, 0x654, R0 ;  /* 0x00000654ff007816 */ /* 0x000fe20000000000 */
[C---:B------:R-:W-:Y:S02]  /*233f0*/  IMAD R79, R81.reuse, UR5, R20 ;  /* 0x00000005514f7c24 */ /* 0x040fe4000f8e0214 */
[----:B------:R-:W-:Y:S01]  /*23400*/  IMAD.WIDE.U32 R76, R81, UR4, R2 ;  /* 0x00000004514c7c25 */ /* 0x000fe2000f8e0002 */
[----:B0-----:R1:W-:Y:S03]  /*23410*/  SYNCS.ARRIVE.TRANS64.RED.A1T0 RZ, [R0+URZ], RZ ;  /* 0x000000ff00ff79a7 */ /* 0x0013e6000810043f */
[----:B------:R-:W-:-:S04]  /*23420*/  IMAD.WIDE R20, R80, 0x80, R22 ;  /* 0x0000008050147825 */ /* 0x000fc800078e0216 */
[----:B------:R-:W-:Y:S01]  /*23430*/  IMAD.IADD R81, R77, 0x1, R79 ;  /* 0x000000014d517824 */ /* 0x000fe200078e024f */
[----:B-1----:R-:W-:Y:S06]  /*23440*/  @P3 BRA `(.L_x_2389) ;  /* 0x0000000000543947 */ /* 0x002fec0003800000 */
[----:B------:R-:W-:Y:S01]  /*23450*/  ULDC.64 UR6, c[0x0][0xad8] ;  /* 0x0002b60000067ab9 */ /* 0x000fe20000000a00 */
[----:B------:R-:W-:Y:S01]  /*23460*/  IMAD.MOV.U32 R2, RZ, RZ, R76 ;  /* 0x000000ffff027224 */ /* 0x000fe200078e004c */
[----:B------:R-:W-:Y:S01]  /*23470*/  ULDC UR4, c[0x0][0xa8c] ;  /* 0x0002a30000047ab9 */ /* 0x000fe20000000800 */
[----:B------:R-:W-:Y:S01]  /*23480*/  IMAD R79, R21, UR6, RZ ;  /* 0x00000006154f7c24 */ /* 0x000fe2000f8e02ff */
[C---:B------:R-:W-:Y:S01]  /*23490*/  ISETP.GE.AND P5, PT, R19.reuse, UR4, PT ;  /* 0x0000000413007c0c */ /* 0x040fe2000bfa6270 */
[----:B------:R-:W-:Y:S01]  /*234a0*/  IMAD.MOV.U32 R3, RZ, RZ, R81 ;  /* 0x000000ffff037224 */ /* 0x000fe200078e0051 */
[----:B------:R-:W-:Y:S01]  /*234b0*/  IADD3 R0, -R19, 0x80, R16 ;  /* 0x0000008013007810 */ /* 0x000fe20007ffe110 */
[----:B------:R-:W-:Y:S01]  /*234c0*/  IMAD R79, R20, UR7, R79 ;  /* 0x00000007144f7c24 */ /* 0x000fe2000f8e024f */
[----:B------:R-:W-:Y:S01]  /*234d0*/  ISETP.GE.AND P4, PT, R236, UR4, PT ;  /* 0x00000004ec007c0c */ /* 0x000fe2000bf86270 */
[----:B------:R-:W-:Y:S01]  /*234e0*/  IMAD.WIDE.U32 R2, R20, UR6, R2 ;  /* 0x0000000614027c25 */ /* 0x000fe2000f8e0002 */
[----:B------:R-:W-:-:S03]  /*234f0*/  ULDC.64 UR6, c[0x0][0xa80] ;  /* 0x0002a00000067ab9 */ /* 0x000fc60000000a00 */
[----:B------:R-:W-:Y:S01]  /*23500*/  IMAD.IADD R3, R3, 0x1, R79 ;  /* 0x0000000103037824 */ /* 0x000fe200078e024f */
[----:B------:R-:W-:-:S04]  /*23510*/  LEA R78, P3, R2, UR6, 0x1 ;  /* 0x00000006024e7c11 */ /* 0x000fc8000f8608ff */
[----:B------:R-:W-:Y:S02]  /*23520*/  LEA.HI.X R79, R2, UR7, R3, 0x1, P3 ;  /* 0x00000007024f7c11 */ /* 0x000fe400098f0c03 */
[----:B------:R-:W-:Y:S02]  /*23530*/  ISETP.GE.AND P3, PT, R0, UR4, PT ;  /* 0x0000000400007c0c */ /* 0x000fe4000bf66270 */
[----:B------:R-:W-:Y:S01]  /*23540*/  IADD3 R0, R19, 0xc0, RZ ;  /* 0x000000c013007810 */ /* 0x000fe20007ffe0ff */
[----:B-----5:R0:W-:Y:S03]  /*23550*/  @!P5 STG.E.128 desc[UR46][R78.64], R4 ;  /* 0x000000044e00d986 */ /* 0x0201e6000c101d2e */
[----:B------:R-:W-:Y:S01]  /*23560*/  ISETP.GE.AND P5, PT, R0, UR4, PT ;  /* 0x0000000400007c0c */ /* 0x000fe2000bfa6270 */
[----:B------:R0:W-:Y:S06]  /*23570*/  @!P4 STG.E.128 desc[UR46][R78.64+0x80], R28 ;  /* 0x0000801c4e00c986 */ /* 0x0001ec000c101d2e */
[----:B------:R0:W-:Y:S06]  /*23580*/  @!P3 STG.E.128 desc[UR46][R78.64+0x100], R44 ;  /* 0x0001002c4e00b986 */ /* 0x0001ec000c101d2e */
[----:B------:R0:W-:Y:S02]  /*23590*/  @!P5 STG.E.128 desc[UR46][R78.64+0x180], R72 ;  /* 0x000180484e00d986 */ /* 0x0001e4000c101d2e */
.L_x_2389:
[----:B------:R-:W-:Y:S05]  /*235a0*/  BSYNC B1 ;  /* 0x0000000000017941 */ /* 0x000fea0003800000 */
.L_x_2388:
[----:B------:R-:W-:Y:S04]  /*235b0*/  BSSY B1, `(.L_x_2390) ;  /* 0x0000019000017945 */ /* 0x000fe80003800000 */
[----:B------:R-:W-:Y:S05]  /*235c0*/  @P2 BRA `(.L_x_2391) ;  /* 0x00000000005c2947 */ /* 0x000fea0003800000 */
[----:B0----5:R-:W-:Y:S01]  /*235d0*/  IADD3 R5, P2, R20, 0x20, RZ ;  /* 0x0000002014057810 */ /* 0x021fe20007f5e0ff */
[----:B------:R-:W-:Y:S01]  /*235e0*/  ULDC.64 UR4, c[0x0][0xad8] ;  /* 0x0002b60000047ab9 */ /* 0x000fe20000000a00 */
[----:B------:R-:W-:Y:S01]  /*235f0*/  IMAD.MOV.U32 R2, RZ, RZ, R76 ;  /* 0x000000ffff027224 */ /* 0x000fe200078e004c */
[----:B------:R-:W-:Y:S01]  /*23600*/  IADD3 R4, -R19, 0x80, R16 ;  /* 0x0000008013047810 */ /* 0x000fe20007ffe110 */
[----:B------:R-:W-:Y:S01]  /*23610*/  IMAD.MOV.U32 R3, RZ, RZ, R81 ;  /* 0x000000ffff037224 */ /* 0x000fe200078e0051 */
[----:B------:R-:W-:Y:S01]  /*23620*/  ULDC.64 UR6, c[0x0][0xa80] ;  /* 0x0002a00000067ab9 */ /* 0x000fe20000000a00 */
[----:B------:R-:W-:Y:S02]  /*23630*/  IMAD.X R0, RZ, RZ, R21, P2 ;  /* 0x000000ffff007224 */ /* 0x000fe400010e0615 */
[----:B------:R-:W-:-:S04]  /*23640*/  IMAD.WIDE.U32 R2, R5, UR4, R2 ;  /* 0x0000000405027c25 */ /* 0x000fc8000f8e0002 */
[----:B------:R-:W-:Y:S01]  /*23650*/  IMAD R0, R0, UR4, RZ ;  /* 0x0000000400007c24 */ /* 0x000fe2000f8e02ff */
[----:B------:R-:W-:Y:S02]  /*23660*/  ULDC UR4, c[0x0][0xa8c] ;  /* 0x0002a30000047ab9 */ /* 0x000fe40000000800 */
        /* <DEDUP_REMOVED lines=13> */
.L_x_2391:
[----:B------:R-:W-:Y:S05]  /*23740*/  BSYNC B1 ;  /* 0x0000000000017941 */ /* 0x000fea0003800000 */
.L_x_2390:
[----:B------:R-:W-:Y:S04]  /*23750*/  BSSY B1, `(.L_x_2392) ;  /* 0x0000019000017945 */ /* 0x000fe80003800000 */
[----:B------:R-:W-:Y:S05]  /*23760*/  @P0 BRA `(.L_x_2393) ;  /* 0x00000000005c0947 */ /* 0x000fea0003800000 */
[----:B01---5:R-:W-:Y:S01]  /*23770*/  IADD3 R5, P0, R20, 0x40, RZ ;  /* 0x0000004014057810 */ /* 0x023fe20007f1e0ff */
[C---:B------:R-:W-:Y:S01]  /*23780*/  VIADD R3, R19.reuse, 0xc0 ;  /* 0x000000c013037836 */ /* 0x040fe20000000000 */
[----:B------:R-:W-:Y:S01]  /*23790*/  IADD3 R2, -R19, 0x80, R16 ;  /* 0x0000008013027810 */ /* 0x000fe20007ffe110 */
[----:B------:R-:W-:Y:S01]  /*237a0*/  ULDC UR4, c[0x0][0xa8c] ;  /* 0x0002a30000047ab9 */ /* 0x000fe20000000800 */
[----:B------:R-:W-:Y:S01]  /*237b0*/  IADD3.X R0, RZ, R21, RZ, P0, !PT ;  /* 0x00000015ff007210 */ /* 0x000fe200007fe4ff */
[----:B------:R-:W-:Y:S01]  /*237c0*/  ULDC.64 UR6, c[0x0][0xad8] ;  /* 0x0002b60000067ab9 */ /* 0x000fe20000000a00 */
        /* <DEDUP_REMOVED lines=17> */
.L_x_2393:
[----:B------:R-:W-:Y:S05]  /*238e0*/  BSYNC B1 ;  /* 0x0000000000017941 */ /* 0x000fea0003800000 */
.L_x_2392:
[----:B------:R-:W-:Y:S05]  /*238f0*/  @P1 BRA `(.L_x_2394) ;  /* 0x0000000c00401947 */ /* 0x000fea0003800000 */
[----:B012--5:R-:W-:Y:S01]  /*23900*/  IADD3 R5, P0, R20, 0x60, RZ ;  /* 0x0000006014057810 */ /* 0x027fe20007f1e0ff */
[----:B------:R-:W-:Y:S01]  /*23910*/  ULDC.64 UR6, c[0x0][0xad8] ;  /* 0x0002b60000067ab9 */ /* 0x000fe20000000a00 */
[----:B------:R-:W-:Y:S01]  /*23920*/  MOV R2, R76 ;  /* 0x0000004c00027202 */ /* 0x000fe20000000f00 */
[----:B------:R-:W-:Y:S01]  /*23930*/  IMAD.MOV.U32 R3, RZ, RZ, R81 ;  /* 0x000000ffff037224 */ /* 0x000fe200078e0051 */
[----:B------:R-:W-:Y:S01]  /*23940*/  IADD3 R0, -R19, 0x80, R16 ;  /* 0x0000008013007810 */ /* 0x000fe20007ffe110 */
[----:B------:R-:W-:Y:S01]  /*23950*/  IMAD.X R20, RZ, RZ, R21, P0 ;  /* 0x000000ffff147224 */ /* 0x000fe200000e0615 */
[----:B------:R-:W-:Y:S01]  /*23960*/  ULDC UR4, c[0x0][0xa8c] ;  /* 0x0002a30000047ab9 */ /* 0x000fe20000000800 */
[----:B------:R-:W-:Y:S01]  /*23970*/  IMAD.WIDE.U32 R2, R5, UR6, R2 ;  /* 0x0000000605027c25 */ /* 0x000fe2000f8e0002 */
[----:B------:R-:W-:Y:S02]  /*23980*/  ISETP.GE.AND P3, PT, R0, UR4, PT ;  /* 0x0000000400007c0c */ /* 0x000fe4000bf66270 */
[C---:B------:R-:W-:Y:S01]  /*23990*/  ISETP.GE.AND P1, PT, R19.reuse, UR4, PT ;  /* 0x0000000413007c0c */ /* 0x040fe2000bf26270 */
[----:B------:R-:W-:Y:S01]  /*239a0*/  IMAD R20, R20, UR6, RZ ;  /* 0x0000000614147c24 */ /* 0x000fe2000f8e02ff */
[----:B------:R-:W-:Y:S01]  /*239b0*/  ISETP.GE.AND P2, PT, R236, UR4, PT ;  /* 0x00000004ec007c0c */ /* 0x000fe2000bf46270 */
[----:B------:R-:W-:-:S02]  /*239c0*/  VIADD R0, R19, 0xc0 ;  /* 0x000000c013007836 */ /* 0x000fc40000000000 */
        /* <DEDUP_REMOVED lines=12> */
.L_x_2385:
[----:B------:R-:W2:Y:S01]  /*23a90*/  LDL R11, [R1+0x24] ;  /* 0x00002400010b7983 */ /* 0x000ea20000100800 */
[----:B------:R-:W-:-:S03]  /*23aa0*/  ULDC.64 UR4, c[0x0][0xbd8] ;  /* 0x0002f60000047ab9 */ /* 0x000fc60000000a00 */
[----:B------:R-:W3:Y:S01]  /*23ab0*/  LDL R9, [R1+0x44] ;  /* 0x0000440001097983 */ /* 0x000ee20000100800 */
[----:B------:R-:W-:Y:S01]  /*23ac0*/  ISETP.NE.U32.AND P0, PT, RZ, UR4, PT ;  /* 0x00000004ff007c0c */ /* 0x000fe2000bf05070 */
[----:B------:R-:W-:-:S03]  /*23ad0*/  IMAD.MOV.U32 R7, RZ, RZ, RZ ;  /* 0x000000ffff077224 */ /* 0x000fc600078e00ff */
[----:B------:R-:W-:Y:S01]  /*23ae0*/  ISETP.NE.AND.EX P0, PT, RZ, UR5, PT, P0 ;  /* 0x00000005ff007c0c */ /* 0x000fe2000bf05300 */
[C---:B--2---:R-:W-:Y:S01]  /*23af0*/  IMAD.SHL.U32 R4, R11.reuse, 0x4, RZ ;  /* 0x000000040b047824 */ /* 0x044fe200078e00ff */
[----:B---3--:R-:W-:-:S04]  /*23b00*/  SHF.L.U64.HI R0, R11, 0x2, R9 ;  /* 0x000000020b007819 */ /* 0x008fc80000010209 */
[----:B------:R-:W-:-:S04]  /*23b10*/  IADD3 R2, P1, R4, UR4, RZ ;  /* 0x0000000404027c10 */ /* 0x000fc8000ff3e0ff */
[----:B------:R-:W-:Y:S01]  /*23b20*/  IADD3.X R3, R0, UR5, RZ, P1, !PT ;  /* 0x0000000500037c10 */ /* 0x000fe20008ffe4ff */
[----:B------:R-:W-:Y:S02]  /*23b30*/  ULDC.64 UR4, c[0x0][0xbe0] ;  /* 0x0002f80000047ab9 */ /* 0x000fe40000000a00 */
[----:B------:R-:W-:Y:S02]  /*23b40*/  ISETP.NE.U32.AND P1, PT, RZ, UR4, PT ;  /* 0x00000004ff007c0c */ /* 0x000fe4000bf25070 */
[----:B------:R1:W5:Y:S02]  /*23b50*/  @P0 LDG.E R7, desc[UR46][R2.64] ;  /* 0x0000002e02070981 */ /* 0x000364000c1e1900 */
[----:B------:R-:W-:Y:S01]  /*23b60*/  ISETP.NE.AND.EX P1, PT, RZ, UR5, PT, P1 ;  /* 0x00000005ff007c0c */ /* 0x000fe2000bf25310 */
[----:B------:R-:W2:-:S12]  /*23b70*/  S2R R14, SR_TID.X ;  /* 0x00000000000e7919 */ /* 0x000e980000002100 */
[----:B------:R-:W-:Y:S01]  /*23b80*/  @P1 IADD3 R4, P2, R4, UR4, RZ ;  /* 0x0000000404041c10 */ /* 0x000fe2000ff5e0ff */
[----:B------:R-:W-:-:S03]  /*23b90*/  ULDC UR4, c[0x0][0xa88] ;  /* 0x0002a20000047ab9 */ /* 0x000fc60000000800 */
[----:B------:R-:W-:Y:S02]  /*23ba0*/  @P1 IADD3.X R5, R0, UR5, RZ, P2, !PT ;  /* 0x0000000500051c10 */ /* 0x000fe400097fe4ff */
[----:B------:R-:W-:-:S06]  /*23bb0*/  MOV R0, UR4 ;  /* 0x0000000400007c02 */ /* 0x000fcc0008000f00 */
[----:B------:R1:W5:Y:S01]  /*23bc0*/  @P1 LDG.E R0, desc[UR46][R4.64] ;  /* 0x0000002e04001981 */ /* 0x000362000c1e1900 */
[----:B--2---:R-:W-:-:S05]  /*23bd0*/  VIADD R6, R14, 0xffffff80 ;  /* 0xffffff800e067836 */ /* 0x004fca0000000000 */
[----:B------:R-:W-:Y:S01]  /*23be0*/  ISETP.GT.AND P2, PT, R6, 0x7f, PT ;  /* 0x0000007f0600780c */ /* 0x000fe20003f44270 */
[----:B-1----:R-:W-:-:S12]  /*23bf0*/  @P1 BRA `(.L_x_2395) ;  /* 0x0000000000101947 */ /* 0x002fd80003800000 */
[----:B------:R-:W-:Y:S05]  /*23c00*/  @!P0 BRA `(.L_x_2395) ;  /* 0x00000000000c8947 */ /* 0x000fea0003800000 */
[----:B------:R-:W2:Y:S04]  /*23c10*/  LDG.E R5, desc[UR46][R2.64] ;  /* 0x0000002e02057981 */ /* 0x000ea8000c1e1900 */
[----:B-----5:R-:W2:Y:S02]  /*23c20*/  LDG.E R0, desc[UR46][R2.64+0x4] ;  /* 0x0000042e02007981 */ /* 0x020ea4000c1e1900 */
[----:B--2---:R-:W-:-:S07]  /*23c30*/  IMAD.IADD R0, R0, 0x1, -R5 ;  /* 0x0000000100007824 */ /* 0x004fce00078e0a05 */
.L_x_2395:
[----:B------:R-:W2:Y:S04]  /*23c40*/  LDL R13, [R1+0x40] ;  /* 0x00004000010d7983 */ /* 0x000ea80000100800 */
[----:B------:R1:W5:Y:S01]  /*23c50*/  LDL R12, [R1+0x48] ;  /* 0x00004800010c7983 */ /* 0x0003620000100800 */
[----:B------:R-:W-:Y:S01]  /*23c60*/  BSSY B1, `(.L_x_2396) ;  /* 0x000001c000017945 */ /* 0x000fe20003800000 */
[----:B------:R-:W-:Y:S02]  /*23c70*/  SHF.R.S32.HI R10, RZ, 0x1f, R19 ;  /* 0x0000001fff0a7819 */ /* 0x000fe40000011413 */
[----:B------:R-:W-:Y:S02]  /*23c80*/  SEL R11, R11, RZ, !P0 ;  /* 0x000000ff0b0b7207 */ /* 0x000fe40004000000 */
[----:B------:R-:W-:-:S02]  /*23c90*/  SEL R9, R9, RZ, !P0 ;  /* 0x000000ff09097207 */ /* 0x000fc40004000000 */
[----:B-----5:R-:W-:Y:S02]  /*23ca0*/  SHF.R.S32.HI R6, RZ, 0x1f, R7 ;  /* 0x0000001fff067819 */ /* 0x020fe40000011407 */
[----:B--2---:R-:W-:Y:S01]  /*23cb0*/  SHF.R.S32.HI R8, RZ, 0x1f, R13 ;  /* 0x0000001fff087819 */ /* 0x004fe2000001140d */
[----:B-1----:R-:W-:Y:S06]  /*23cc0*/  @P2 BRA `(.L_x_2397) ;  /* 0x0000000000542947 */ /* 0x002fec0003800000 */
        /* <DEDUP_REMOVED lines=11> */
[----:B------:R-:W-:Y:S02]  /*23d80*/  IMAD R4, R9, UR4, RZ ;  /* 0x0000000409047c24 */ /* 0x000fe4000f8e02ff */
[----:B------:R-:W-:Y:S02]  /*23d90*/  IMAD.IADD R3, R3, 0x1, R5 ;  /* 0x0000000103037824 */ /* 0x000fe400078e0205 */
[C---:B------:R-:W-:Y:S02]  /*23da0*/  IMAD R5, R11.reuse, UR5, R4 ;  /* 0x000000050b057c24 */ /* 0x040fe4000f8e0204 */
[----:B------:R-:W-:Y:S01]  /*23db0*/  IMAD.WIDE.U32 R2, R11, UR4, R2 ;  /* 0x000000040b027c25 */ /* 0x000fe2000f8e0002 */
[----:B------:R-:W-:-:S04]  /*23dc0*/  ULDC.64 UR4, c[0x0][0xb40] ;  /* 0x0002d00000047ab9 */ /* 0x000fc80000000a00 */
[----:B------:R-:W-:Y:S02]  /*23dd0*/  IADD3 R3, R3, R5, RZ ;  /* 0x0000000503037210 */ /* 0x000fe40007ffe0ff */
[----:B------:R-:W-:-:S04]  /*23de0*/  LEA R4, P0, R2, UR4, 0x2 ;  /* 0x0000000402047c11 */ /* 0x000fc8000f8010ff */
[----:B------:R-:W-:Y:S01]  /*23df0*/  LEA.HI.X R5, R2, UR5, R3, 0x2, P0 ;  /* 0x0000000502057c11 */ /* 0x000fe200080f1403 */
[----:B------:R-:W-:-:S05]  /*23e00*/  IMAD.MOV.U32 R3, RZ, RZ, -0x800000 ;  /* 0xff800000ff037424 */ /* 0x000fca00078e00ff */
[----:B------:R1:W-:Y:S03]  /*23e10*/  STG.E desc[UR46][R4.64], R3 ;  /* 0x0000000304007986 */ /* 0x0003e6000c10192e */
.L_x_2397:
[----:B------:R-:W-:Y:S05]  /*23e20*/  BSYNC B1 ;  /* 0x0000000000017941 */ /* 0x000fea0003800000 */
.L_x_2396:
[----:B------:R-:W-:Y:S01]  /*23e30*/  ULDC.64 UR4, c[0x0][0xaa0] ;  /* 0x0002a80000047ab9 */ /* 0x000fe20000000a00 */
[----:B------:R-:W-:Y:S01]  /*23e40*/  IMAD.MOV.U32 R2, RZ, RZ, R19 ;  /* 0x000000ffff027224 */ /* 0x000fe200078e0013 */
[----:B------:R-:W-:Y:S01]  /*23e50*/  BSSY B1, `(.L_x_2398) ;  /* 0x000002c000017945 */ /* 0x000fe20003800000 */
[----:B-1----:R-:W-:Y:S02]  /*23e60*/  IMAD.MOV.U32 R3, RZ, RZ, R10 ;  /* 0x000000ffff037224 */ /* 0x002fe400078e000a */
        /* <DEDUP_REMOVED lines=14> */
[----:B------:R-:W-:Y:S01]  /*23f50*/  IMAD.WIDE.U32 R4, R11, UR4, R2 ;  /* 0x000000040b047c25 */ /* 0x000fe2000f8e0002 */
[----:B------:R-:W-:-:S03]  /*23f60*/  MOV R2, R22 ;  /* 0x0000001600027202 */ /* 0x000fc60000000f00 */
[----:B------:R-:W-:Y:S02]  /*23f70*/  IMAD R9, R11, UR5, R0 ;  /* 0x000000050b097c24 */ /* 0x000fe4000f8e0200 */
        /* <DEDUP_REMOVED lines=8> */
[----:B------:R-:W-:Y:S01]  /*24000*/  IADD3 R0, -R19, 0x80, R16 ;  /* 0x0000008013007810 */ /* 0x000fe20007ffe110 */
[----:B------:R-:W-:Y:S01]  /*24010*/  IMAD R9, R7, UR6, RZ ;  /* 0x0000000607097c24 */ /* 0x000fe2000f8e02ff */
[----:B------:R-:W-:Y:S01]  /*24020*/  ISETP.GE.AND P5, PT, R2, UR4, PT ;  /* 0x0000000402007c0c */ /* 0x000fe2000bfa6270 */
[----:B------:R-:W-:Y:S01]  /*24030*/  IMAD.MOV.U32 R2, RZ, RZ, R4 ;  /* 0x000000ffff027224 */ /* 0x000fe200078e0004 */
[----:B------:R-:W-:Y:S01]  /*24040*/  ISETP.GE.AND P4, PT, R0, UR4, PT ;  /* 0x0000000400007c0c */ /* 0x000fe2000bf86270 */
[C---:B------:R-:W-:Y:S01]  /*24050*/  IMAD R9, R6.reuse, UR7, R9 ;  /* 0x0000000706097c24 */ /* 0x040fe2000f8e0209 */
[----:B------:R-:W-:Y:S01]  /*24060*/  ISETP.GE.AND P2, PT, R19, UR4, PT ;  /* 0x0000000413007c0c */ /* 0x000fe2000bf46270 */
[----:B------:R-:W-:Y:S01]  /*24070*/  IMAD.WIDE.U32 R2, R6, UR6, R2 ;  /* 0x0000000606027c25 */ /* 0x000fe2000f8e0002 */
[----:B------:R-:W-:Y:S01]  /*24080*/  ISETP.GE.AND P3, PT, R236, UR4, PT ;  /* 0x00000004ec007c0c */ /* 0x000fe2000bf66270 */
[----:B------:R-:W-:-:S02]  /*24090*/  ULDC.64 UR6, c[0x0][0xa80] ;  /* 0x0002a00000067ab9 */ /* 0x000fc40000000a00 */
[----:B------:R-:W-:Y:S02]  /*240a0*/  LEA R12, P1, R2, UR6, 0x1 ;  /* 0x00000006020c7c11 */ /* 0x000fe4000f8208ff */
[----:B------:R-:W-:-:S04]  /*240b0*/  IADD3 R3, R3, R9, RZ ;  /* 0x0000000903037210 */ /* 0x000fc80007ffe0ff */
[----:B------:R-:W-:-:S05]  /*240c0*/  LEA.HI.X R13, R2, UR7, R3, 0x1, P1 ;  /* 0x00000007020d7c11 */ /* 0x000fca00088f0c03 */
[----:B------:R1:W-:Y:S04]  /*240d0*/  @!P2 STG.E.128 desc[UR46][R12.64], RZ ;  /* 0x000000ff0c00a986 */ /* 0x0003e8000c101d2e */
[----:B------:R1:W-:Y:S04]  /*240e0*/  @!P3 STG.E.128 desc[UR46][R12.64+0x80], RZ ;  /* 0x000080ff0c00b986 */ /* 0x0003e8000c101d2e */
[----:B------:R1:W-:Y:S04]  /*240f0*/  @!P4 STG.E.128 desc[UR46][R12.64+0x100], RZ ;  /* 0x000100ff0c00c986 */ /* 0x0003e8000c101d2e */
[----:B------:R1:W-:Y:S02]  /*24100*/  @!P5 STG.E.128 desc[UR46][R12.64+0x180], RZ ;  /* 0x000180ff0c00d986 */ /* 0x0003e4000c101d2e */
.L_x_2399:
[----:B------:R-:W-:Y:S05]  /*24110*/  BSYNC B1 ;  /* 0x0000000000017941 */ /* 0x000fea0003800000 */
.L_x_2398:
        /* <DEDUP_REMOVED lines=19> */
[----:B-1----:R-:W-:Y:S01]  /*24250*/  LEA R12, P0, R2, UR6, 0x1 ;  /* 0x00000006020c7c11 */ /* 0x002fe2000f8008ff */
[----:B------:R-:W-:-:S05]  /*24260*/  IMAD.IADD R3, R3, 0x1, R9 ;  /* 0x0000000103037824 */ /* 0x000fca00078e0209 */
[----:B------:R-:W-:-:S05]  /*24270*/  LEA.HI.X R13, R2, UR7, R3, 0x1, P0 ;  /* 0x00000007020d7c11 */ /* 0x000fca00080f0c03 */
[----:B------:R2:W-:Y:S04]  /*24280*/  @!P2 STG.E.128 desc[UR46][R12.64], RZ ;  /* 0x000000ff0c00a986 */ /* 0x0005e8000c101d2e */
[----:B------:R2:W-:Y:S04]  /*24290*/  @!P3 STG.E.128 desc[UR46][R12.64+0x80], RZ ;  /* 0x000080ff0c00b986 */ /* 0x0005e8000c101d2e */
[----:B------:R2:W-:Y:S04]  /*242a0*/  @!P4 STG.E.128 desc[UR46][R12.64+0x100], RZ ;  /* 0x000100ff0c00c986 */ /* 0x0005e8000c101d2e */
[----:B------:R2:W-:Y:S02]  /*242b0*/  @!P5 STG.E.128 desc[UR46][R12.64+0x180], RZ ;  /* 0x000180ff0c00d986 */ /* 0x0005e4000c101d2e */
.L_x_2401:
[----:B------:R-:W-:Y:S05]  /*242c0*/  BSYNC B1 ;  /* 0x0000000000017941 */ /* 0x000fea0003800000 */
.L_x_2400:
[----:B------:R-:W-:Y:S01]  /*242d0*/  BSSY B1, `(.L_x_2402) ;  /* 0x000001a000017945 */ /* 0x000fe20003800000 */
[----:B------:R-:W-:-:S03]  /*242e0*/  ISETP.GE.AND P0, PT, R235, R8, PT ;  /* 0x00000008eb00720c */ /* 0x000fc60003f06270 */
[----:B------:R-:W-:Y:S10]  /*242f0*/  @P1 BRA `(.L_x_2403) ;  /* 0x00000000005c1947 */ /* 0x000ff40003800000 */
[----:B------:R-:W-:Y:S01]  /*24300*/  IADD3 R9, P1, R6, 0x40, RZ ;  /* 0x0000004006097810 */ /* 0x000fe20007f3e0ff */
        /* <DEDUP_REMOVED lines=22> */
.L_x_2403:
[----:B------:R-:W-:Y:S05]  /*24470*/  BSYNC B1 ;  /* 0x0000000000017941 */ /* 0x000fea0003800000 */
.L_x_2402:
[----:B------:R-:W-:Y:S05]  /*24480*/  @P0 BRA `(.L_x_2394) ;  /* 0x00000000005c0947 */ /* 0x000fea0003800000 */
[----:B------:R-:W-:Y:S01]  /*24490*/  IADD3 R5, P0, R6, 0x60, RZ ;  /* 0x0000006006057810 */ /* 0x000fe20007f1e0ff */
[----:B------:R-:W-:Y:S01]  /*244a0*/  ULDC.64 UR6, c[0x0][0xad8] ;  /* 0x0002b60000067ab9 */ /* 0x000fe20000000a00 */
[----:B------:R-:W-:Y:S01]  /*244b0*/  MOV R3, R11 ;  /* 0x0000000b00037202 */ /* 0x000fe20000000f00 */
[----:B------:R-:W-:Y:S01]  /*244c0*/  IMAD.MOV.U32 R2, RZ, RZ, R4 ;  /* 0x000000ffff027224 */ /* 0x000fe200078e0004 */
[C---:B------:R-:W-:Y:S01]  /*244d0*/  IADD3 R0, -R19.reuse, 0x80, R16 ;  /* 0x0000008013007810 */ /* 0x040fe20007ffe110 */
[----:B------:R-:W-:Y:S01]  /*244e0*/  IMAD.X R6, RZ, RZ, R7, P0 ;  /* 0x000000ffff067224 */ /* 0x000fe200000e0607 */
[----:B------:R-:W-:Y:S01]  /*244f0*/  ULDC UR4, c[0x0][0xa8c] ;  /* 0x0002a30000047ab9 */ /* 0x000fe20000000800 */
[C---:B------:R-:W-:Y:S01]  /*24500*/  VIADD R4, R19.reuse, 0xc0 ;  /* 0x000000c013047836 */ /* 0x040fe20000000000 */
[----:B------:R-:W-:Y:S01]  /*24510*/  ISETP.GE.AND P3, PT, R0, UR4, PT ;  /* 0x0000000400007c0c */ /* 0x000fe2000bf66270 */
[----:B------:R-:W-:Y:S01]  /*24520*/  IMAD R6, R6, UR6, RZ ;  /* 0x0000000606067c24 */ /* 0x000fe2000f8e02ff */
[----:B------:R-:W-:Y:S01]  /*24530*/  ISETP.GE.AND P1, PT, R19, UR4, PT ;  /* 0x0000000413007c0c */ /* 0x000fe2000bf26270 */
[----:B------:R-:W-:Y:S01]  /*24540*/  IMAD.WIDE.U32 R2, R5, UR6, R2 ;  /* 0x0000000605027c25 */ /* 0x000fe2000f8e0002 */
        /* <DEDUP_REMOVED lines=11> */
.L_x_2394:
[----:B------:R-:W-:Y:S05]  /*24600*/  BSYNC B0 ;  /* 0x0000000000007941 */ /* 0x000fea0003800000 */
.L_x_2384:
[----:B------:R-:W2:Y:S01]  /*24610*/  LDL R0, [R1+0xc] ;  /* 0x00000c0001007983 */ /* 0x000ea20000100800 */
[----:B------:R-:W-:Y:S02]  /*24620*/  ULDC UR4, c[0x0][0xc14] ;  /* 0x0003050000047ab9 */ /* 0x000fe40000000800 */
[----:B--2---:R-:W-:-:S13]  /*24630*/  ISETP.GE.AND P0, PT, R0, UR4, PT ;  /* 0x0000000400007c0c */ /* 0x004fda000bf06270 */
[----:B------:R-:W-:Y:S05]  /*24640*/  @!P0 BRA `(.L_x_2404) ;  /* 0xfffffdc800f08947 */ /* 0x000fea000383ffff */
[----:B------:R-:W-:Y:S05]  /*24650*/  BRA `(.L_x_2181) ;  /* 0x0000007000b47947 */ /* 0x000fea0003800000 */
.L_x_2179:
        /* <DEDUP_REMOVED lines=20> */
.L_x_2405:
        /* <DEDUP_REMOVED lines=33> */
[----:B0-----:R-:W-:-:S04]  /*249b0*/  IMAD R7, R7, UR5, RZ ;  /* 0x0000000507077c24 */ /* 0x001fc8000f8e02ff */
[----:B------:R-:W-:Y:S01]  /*249c0*/  IMAD.MOV.U32 R2, RZ, RZ, R7 ;  /* 0x000000ffff027224 */ /* 0x000fe200078e0007 */
[----:B--2---:R-:W-:-:S13]  /*249d0*/  ISETP.GT.AND P6, PT, R7, UR6, PT ;  /* 0x0000000607007c0c */ /* 0x004fda000bfc4270 */
[----:B------:R-:W-:Y:S05]  /*249e0*/  @P6 BRA `(.L_x_2407) ;  /* 0x0000000000a06947 */ /* 0x000fea0003800000 */
[----:B------:R-:W0:Y:S01]  /*249f0*/  LDC R6, c[0x0][0xc14] ;  /* 0x00030500ff067b82 */ /* 0x000e220000000800 */
[----:B------:R-:W-:Y:S01]  /*24a00*/  MOV R7, R2 ;  /* 0x0000000200077202 */ /* 0x000fe20000000f00 */
[----:B------:R-:W-:Y:S01]  /*24a10*/  UMOV UR4, URZ ;  /* 0x0000003f00047c82 */ /* 0x000fe20008000000 */
[----:B------:R-:W-:Y:S01]  /*24a20*/  ULDC UR7, c[0x0][0xc14] ;  /* 0x0003050000077ab9 */ /* 0x000fe20000000800 */
[----:B------:R-:W-:-:S05]  /*24a30*/  ULDC UR5, c[0x0][0xc10] ;  /* 0x0003040000057ab9 */ /* 0x000fca0000000800 */
.L_x_2411:
        /* <DEDUP_REMOVED lines=13> */
.L_x_2410:
[----:B------:R-:W-:Y:S05]  /*24b10*/  BSYNC B0 ;  /* 0x0000000000007941 */ /* 0x000fea0003800000 */
.L_x_2409:
[----:B0----5:R-:W0:Y:S02]  /*24b20*/  SHFL.UP PT, R2, R5, 0x1, RZ ;  /* 0x0420000005027989 */ /* 0x021e2400000e00ff */
        /* <DEDUP_REMOVED lines=14> */
[----:B------:R-:W0:Y:S02]  /*24c10*/  SHFL.IDX PT, R2, R10, 0x1f, 0x1f ;  /* 0x03e01f000a027f89 */ /* 0x000e2400000e0000 */
[----:B0-----:R-:W-:-:S04]  /*24c20*/  IMAD R2, R2, UR5, RZ ;  /* 0x0000000502027c24 */ /* 0x001fc8000f8e02ff */
[----:B------:R-:W-:-:S05]  /*24c30*/  IMAD.IADD R7, R2, 0x1, R7 ;  /* 0x0000000102077824 */ /* 0x000fca00078e0207 */
[----:B------:R-:W-:-:S13]  /*24c40*/  ISETP.GT.AND P6, PT, R7, UR6, PT ;  /* 0x0000000607007c0c */ /* 0x000fda000bfc4270 */
[----:B------:R-:W-:Y:S05]  /*24c50*/  @!P6 BRA `(.L_x_2411) ;  /* 0xfffffffc0078e947 */ /* 0x000fea000383ffff */
[----:B------:R-:W-:-:S07]  /*24c60*/  IMAD.MOV.U32 R6, RZ, RZ, R10 ;  /* 0x000000ffff067224 */ /* 0x000fce00078e000a */
.L_x_2407:
[----:B------:R-:W-:-:S04]  /*24c70*/  IMAD.IADD R7, R7, 0x1, -R2 ;  /* 0x0000000107077824 */ /* 0x000fc800078e0a02 */
[----:B------:R-:W-:-:S05]  /*24c80*/  IMAD R2, R6, UR5, R7 ;  /* 0x0000000506027c24 */ /* 0x000fca000f8e0207 */
[----:B------:R-:W-:Y:S02]  /*24c90*/  ISETP.GT.AND P0, PT, R2, UR6, PT ;  /* 0x0000000602007c0c */ /* 0x000fe4000bf04270 */
[----:B------:R-:W0:Y:S11]  /*24ca0*/  LDC.64 R2, c[0x0][0xc68] ;  /* 0x00031a00ff027b82 */ /* 0x000e360000000a00 */
[----:B------:R-:W-:-:S04]  /*24cb0*/  VOTE.ANY R12, PT, !P0 ;  /* 0x00000000000c7806 */ /* 0x000fc800040e0100 */
[----:B------:R-:W1:Y:S02]  /*24cc0*/  POPC R8, R12 ;  /* 0x0000000c00087309 */ /* 0x000e640000000000 */
[----:B-1----:R-:W-:-:S05]  /*24cd0*/  IADD3 R9, R8, UR4, RZ ;  /* 0x0000000408097c10 */ /* 0x002fca000fffe0ff */
        /* <DEDUP_REMOVED lines=14> */
.L_x_2412:
        /* <DEDUP_REMOVED lines=15> */
[-C--:B------:R-:W-:Y:S01]  /*24eb0*/  @!P1 IADD3 R4, R4, -R11.reuse, RZ ;  /* 0x8000000b04049210 */ /* 0x080fe20007ffe0ff */
[----:B------:R-:W-:Y:S01]  /*24ec0*/  @!P1 VIADD R7, R7, 0x1 ;  /* 0x0000000107079836 */ /* 0x000fe20000000000 */
[----:B------:R-:W-:Y:S02]  /*24ed0*/  ISETP.NE.AND P1, PT, R9, RZ, PT ;  /* 0x000000ff0900720c */ /* 0x000fe40003f25270 */
[----:B------:R-:W-:-:S13]  /*24ee0*/  ISETP.GE.U32.AND P0, PT, R4, R11, PT ;  /* 0x0000000b0400720c */ /* 0x000fda0003f06070 */
[----:B------:R-:W-:-:S04]  /*24ef0*/  @P0 VIADD R7, R7, 0x1 ;  /* 0x0000000107070836 */ /* 0x000fc80000000000 */
[----:B------:R-:W-:Y:S01]  /*24f00*/  @!P2 IMAD.MOV R7, RZ, RZ, -R7 ;  /* 0x000000ffff07a224 */ /* 0x000fe200078e0a07 */
[----:B------:R-:W-:-:S05]  /*24f10*/  @!P1 LOP3.LUT R7, RZ, R9, RZ, 0x33, !PT ;  /* 0x00000009ff079212 */ /* 0x000fca00078e33ff */
[----:B------:R-:W-:Y:S01]  /*24f20*/  IMAD R4, R10, R7, RZ ;  /* 0x000000070a047224 */ /* 0x000fe200078e02ff */
[----:B------:R-:W-:-:S03]  /*24f30*/  IADD3 R7, -R7, RZ, RZ ;  /* 0x000000ff07077210 */ /* 0x000fc60007ffe1ff */
        /* <DEDUP_REMOVED lines=25> */
[----:B------:R-:W-:-:S06]  /*250d0*/  @P0 IADD3 R2, R2, 0x1, RZ ;  /* 0x0000000102020810 */ /* 0x000fcc0007ffe0ff */
        /* <DEDUP_REMOVED lines=9> */
.L_x_2408:
[----:B------:R-:W-:Y:S01]  /*25170*/  IMAD.U32 R2, RZ, RZ, UR6 ;  /* 0x00000006ff027e24 */ /* 0x000fe2000f8e00ff */
[----:B------:R0:W-:Y:S04]  /*25180*/  STL [R1+0x4], RZ ;  /* 0x000004ff01007387 */ /* 0x0001e80000100800 */
[----:B------:R0:W-:Y:S04]  /*25190*/  STL [R1+0x8], RZ ;  /* 0x000008ff01007387 */ /* 0x0001e80000100800 */
[----:B------:R0:W-:Y:S02]  /*251a0*/  STL [R1], R2 ;  /* 0x0000000201007387 */ /* 0x0001e40000100800 */
.L_x_2413:
        /* <DEDUP_REMOVED lines=10> */
.L_x_2406:
[----:B-1----:R-:W3:Y:S01]  /*25250*/  LDL R0, [R1+0xc] ;  /* 0x00000c0001007983 */ /* 0x002ee20000100800 */
[----:B------:R-:W-:-:S03]  /*25260*/  ULDC UR4, c[0x0][0xc14] ;  /* 0x0003050000047ab9 */ /* 0x000fc60000000800 */
[----:B------:R1:W-:Y:S01]  /*25270*/  STL [R1+0x18], RZ ;  /* 0x000018ff01007387 */ /* 0x0003e20000100800 */
[----:B---3--:R-:W-:Y:S02]  /*25280*/  ISETP.GE.AND P0, PT, R0, UR4, PT ;  /* 0x0000000400007c0c */ /* 0x008fe4000bf06270 */
[----:B------:R-:W-:-:S05]  /*25290*/  MOV R0, 0x1 ;  /* 0x0000000100007802 */ /* 0x000fca0000000f00 */
[----:B------:R1:W-:Y:S04]  /*252a0*/  STL [R1+0x24], R0 ;  /* 0x0000240001007387 */ /* 0x0003e80000100800 */
[----:B------:R1:W-:Y:S02]  /*252b0*/  STL [R1+0x5c], RZ ;  /* 0x00005cff01007387 */ /* 0x0003e40000100800 */
[----:B------:R-:W-:Y:S05]  /*252c0*/  @P0 BRA `(.L_x_2414) ;  /* 0x0000006000940947 */ /* 0x000fea0003800000 */
[----:B------:R-:W0:Y:S01]  /*252d0*/  S2R R9, SR_TID.X ;  /* 0x0000000000097919 */ /* 0x000e220000002100 */
[----:B------:R-:W-:Y:S01]  /*252e0*/  BSSY B7, `(.L_x_2414) ;  /* 0x0000623000077945 */ /* 0x000fe20003800000 */
[----:B------:R-:W-:Y:S01]  /*252f0*/  ULDC UR37, c[0x0][0xc] ;  /* 0x0000030000257ab9 */ /* 0x000fe20000000800 */
[----:B------:R-:W-:Y:S01]  /*25300*/  ULOP3.LUT UR36, UR40, 0x1, URZ, 0xfc, !UPT ;  /* 0x0000000128247892 */ /* 0x000fe2000f8efc3f */
[----:B------:R-:W2:Y:S01]  /*25310*/  S2R R3, SR_TID.X ;  /* 0x0000000000037919 */ /* 0x000ea20000002100 */
[----:B------:R-:W-:Y:S01]  /*25320*/  ULOP3.LUT UR38, UR40, 0x2, URZ, 0xfc, !UPT ;  /* 0x0000000228267892 */ /* 0x000fe2000f8efc3f */
[----:B------:R-:W-:Y:S01]  /*25330*/  ULDC.64 UR42, c[0x0][0x198] ;  /* 0x00006600002a7ab9 */ /* 0x000fe20000000a00 */
[C---:B0-----:R-:W-:Y:S01]  /*25340*/  IMAD.SHL.U32 R2, R9.reuse, 0x10, RZ ;  /* 0x0000001009027824 */ /* 0x041fe200078e00ff */
[C---:B------:R-:W-:Y:S01]  /*25350*/  R2P PR, R9.reuse, 0x6 ;  /* 0x0000000609007804 */ /* 0x040fe20000000000 */
[----:B-1----:R-:W-:Y:S01]  /*25360*/  IMAD.SHL.U32 R0, R9, 0x80, RZ ;  /* 0x0000008009007824 */ /* 0x002fe200078e00ff */
[----:B--2---:R-:W-:-:S02]  /*25370*/  LOP3.LUT R5, R3, 0x7f, RZ, 0xc0, !PT ;  /* 0x0000007f03057812 */ /* 0x004fc400078ec0ff */
        /* <DEDUP_REMOVED lines=10> */
[----:B------:R-:W-:Y:S01]  /*25420*/  LOP3.LUT R7, R3, 0xc00, R0, 0xf8, !PT ;  /* 0x00000c0003077812 */ /* 0x000fe200078ef800 */
[----:B------:R-:W-:Y:S01]  /*25430*/  IMAD.MOV.U32 R0, RZ, RZ, 0x40 ;  /* 0x00000040ff007424 */ /* 0x000fe200078e00ff */
[----:B------:R-:W-:Y:S02]  /*25440*/  LOP3.LUT R8, R6, R5, R4, 0xf6, !PT ;  /* 0x0000000506087212 */ /* 0x000fe400078ef604 */
[----:B------:R-:W-:Y:S02]  /*25450*/  SEL R4, R2, 0xffffffe0, !P1 ;  /* 0xffffffe002047807 */ /* 0x000fe40004800000 */
[----:B------:R-:W-:Y:S01]  /*25460*/  SEL R3, R0, 0xffffffc0, !P2 ;  /* 0xffffffc000037807 */ /* 0x000fe20005000000 */
[----:B------:R-:W-:Y:S01]  /*25470*/  STL [R1+0x14], R8 ;  /* 0x0000140801007387 */ /* 0x000fe20000100800 */
[----:B------:R-:W-:-:S02]  /*25480*/  MOV R0, 0x1 ;  /* 0x0000000100007802 */ /* 0x000fc40000000f00 */
[----:B------:R-:W-:Y:S01]  /*25490*/  LOP3.LUT R2, R8, 0x2000, RZ, 0xfc, !PT ;  /* 0x0000200008027812 */ /* 0x000fe200078efcff */
[----:B------:R-:W-:Y:S04]  /*254a0*/  STL [R1+0x10], R7 ;  /* 0x0000100701007387 */ /* 0x000fe80000100800 */
[----:B------:R-:W-:Y:S04]  /*254b0*/  STL [R1+0x40], R3 ;  /* 0x0000400301007387 */ /* 0x000fe80000100800 */
[----:B------:R-:W-:Y:S04]  /*254c0*/  STL [R1+0x28], R0 ;  /* 0x0000280001007387 */ /* 0x000fe80000100800 */
[----:B------:R-:W-:Y:S04]  /*254d0*/  STL [R1+0x5c], RZ ;  /* 0x00005cff01007387 */ /* 0x000fe80000100800 */
[----:B------:R0:W-:Y:S04]  /*254e0*/  STL [R1+0x44], R4 ;  /* 0x0000440401007387 */ /* 0x0001e80000100800 */
[----:B------:R-:W-:Y:S04]  /*254f0*/  STL [R1+0x1c], RZ ;  /* 0x00001cff01007387 */ /* 0x000fe80000100800 */
[----:B------:R-:W-:Y:S01]  /*25500*/  STL [R1+0x18], RZ ;  /* 0x000018ff01007387 */ /* 0x000fe20000100800 */
[----:B0-----:R-:W-:-:S03]  /*25510*/  IMAD.IADD R4, R3, 0x1, R4 ;  /* 0x0000000103047824 */ /* 0x001fc600078e0204 */
[----:B------:R0:W-:Y:S04]  /*25520*/  STL [R1+0x24], R0 ;  /* 0x0000240001007387 */ /* 0x0001e80000100800 */
[----:B------:R1:W-:Y:S04]  /*25530*/  STL [R1+0x48], R4 ;  /* 0x0000480401007387 */ /* 0x0003e80000100800 */
[----:B------:R1:W-:Y:S01]  /*25540*/  STL [R1+0x2c], R2 ;  /* 0x00002c0201007387 */ /* 0x0003e20000100800 */
[----:B0-----:R-:W-:-:S05]  /*25550*/  IMAD.IADD R0, R3, 0x1, R7 ;  /* 0x0000000103007824 */ /* 0x001fca00078e0207 */
[----:B------:R1:W-:Y:S02]  /*25560*/  STL [R1+0x4c], R0 ;  /* 0x00004c0001007387 */ /* 0x0003e40000100800 */
.L_x_2518:
[----:B-1----:R-:W2:Y:S01]  /*25570*/  LDL R0, [R1+0xc] ;  /* 0x00000c0001007983 */ /* 0x002ea20000100800 */
[----:B------:R-:W2:Y:S01]  /*25580*/  LDC.64 R16, c[0x0][0xc60] ;  /* 0x00031800ff107b82 */ /* 0x000ea20000000a00 */
[----:B------:R-:W-:Y:S05]  /*25590*/  YIELD ;  /* 0x0000000000007946 */ /* 0x000fea0003800000 */
[----:B------:R-:W-:Y:S01]  /*255a0*/  ULDC.64 UR4, c[0x0][0xa28] ;  /* 0x00028a0000047ab9 */ /* 0x000fe20000000a00 */
[----:B------:R-:W-:Y:S01]  /*255b0*/  IMAD.MOV.U32 R8, RZ, RZ, RZ ;  /* 0x000000ffff087224 */ /* 0x000fe200078e00ff */
[----:B------:R-:W-:Y:S01]  /*255c0*/  ISETP.NE.U32.AND P0, PT, RZ, UR4, PT ;  /* 0x00000004ff007c0c */ /* 0x000fe2000bf05070 */
[----:B------:R-:W-:Y:S01]  /*255d0*/  ULDC.64 UR6, c[0x0][0xa08] ;  /* 0x0002820000067ab9 */ /* 0x000fe20000000a00 */
[----:B------:R-:W-:Y:S01]  /*255e0*/  ULDC.64 UR8, c[0x0][0xa10] ;  /* 0x0002840000087ab9 */ /* 0x000fe20000000a00 */
[----:B------:R-:W-:Y:S01]  /*255f0*/  MOV R11, RZ ;  /* 0x000000ff000b7202 */ /* 0x000fe20000000f00 */
[----:B------:R-:W-:-:S02]  /*25600*/  IMAD.MOV.U32 R20, RZ, RZ, RZ ;  /* 0x000000ffff147224 */ /* 0x000fc400078e00ff */
[----:B--2---:R-:W-:Y:S01]  /*25610*/  IMAD.WIDE R16, R0, 0x4, R16 ;  /* 0x0000000400107825 */ /* 0x004fe200078e0210 */
[----:B------:R-:W-:-:S05]  /*25620*/  ULDC.64 UR10, c[0x0][0xa18] ;  /* 0x00028600000a7ab9 */ /* 0x000fca0000000a00 */
[----:B------:R-:W2:Y:S01]  /*25630*/  LDG.E R16, desc[UR46][R16.64] ;  /* 0x0000002e10107981 */ /* 0x000ea2000c1e1900 */
[----:B------:R-:W-:Y:S01]  /*25640*/  ISETP.NE.AND.EX P0, PT, RZ, UR5, PT, P0 ;  /* 0x00000005ff007c0c */ /* 0x000fe2000bf05300 */
[----:B------:R-:W-:Y:S01]  /*25650*/  IMAD.MOV.U32 R0, RZ, RZ, RZ ;  /* 0x000000ffff007224 */ /* 0x000fe200078e00ff */
[----:B--2---:R-:W-:-:S11]  /*25660*/  SHF.R.S32.HI R18, RZ, 0x1f, R16 ;  /* 0x0000001fff127819 */ /* 0x004fd60000011410 */
[----:B------:R-:W-:-:S04]  /*25670*/  @P0 LEA R2, P1, R16, UR4, 0x2 ;  /* 0x0000000410020c11 */ /* 0x000fc8000f8210ff */
[C-C-:B------:R-:W-:Y:S01]  /*25680*/  @P0 LEA.HI.X R3, R16.reuse, UR5, R18.reuse, 0x2, P1 ;  /* 0x0000000510030c11 */ /* 0x140fe200088f1412 */
[----:B------:R-:W-:Y:S02]  /*25690*/  ULDC.64 UR4, c[0x0][0xa00] ;  /* 0x0002800000047ab9 */ /* 0x000fe40000000a00 */
[----:B------:R-:W-:Y:S01]  /*256a0*/  ISETP.NE.U32.AND P2, PT, RZ, UR4, PT ;  /* 0x00000004ff007c0c */ /* 0x000fe2000bf45070 */
[C---:B------:R-:W-:Y:S01]  /*256b0*/  IMAD.SHL.U32 R17, R16.reuse, 0x4, RZ ;  /* 0x0000000410117824 */ /* 0x040fe200078e00ff */
[----:B------:R0:W5:Y:S01]  /*256c0*/  @P0 LDG.E R0, desc[UR46][R2.64] ;  /* 0x0000002e02000981 */ /* 0x000162000c1e1900 */
[----:B------:R-:W-:Y:S02]  /*256d0*/  SHF.L.U64.HI R18, R16, 0x2, R18 ;  /* 0x0000000210127819 */ /* 0x000fe40000010212 */
[----:B------:R-:W-:Y:S02]  /*256e0*/  ISETP.NE.AND.EX P2, PT, RZ, UR5, PT, P2 ;  /* 0x00000005ff007c0c */ /* 0x000fe4000bf45320 */
[----:B------:R-:W-:-:S02]  /*256f0*/  ISETP.NE.U32.AND P0, PT, RZ, UR6, PT ;  /* 0x00000006ff007c0c */ /* 0x000fc4000bf05070 */
[----:B------:R-:W-:Y:S02]  /*25700*/  ISETP.NE.U32.AND P1, PT, RZ, UR8, PT ;  /* 0x00000008ff007c0c */ /* 0x000fe4000bf25070 */
[----:B------:R-:W-:Y:S02]  /*25710*/  ISETP.NE.AND.EX P0, PT, RZ, UR7, PT, P0 ;  /* 0x00000007ff007c0c */ /* 0x000fe4000bf05300 */
[C---:B0-----:R-:W-:Y:S02]  /*25720*/  IADD3 R2, P4, R17.reuse, UR4, RZ ;  /* 0x0000000411027c10 */ /* 0x041fe4000ff9e0ff */
[----:B------:R-:W-:Y:S02]  /*25730*/  ISETP.NE.AND.EX P1, PT, RZ, UR9, PT, P1 ;  /* 0x00000009ff007c0c */ /* 0x000fe4000bf25310 */
[----:B------:R-:W-:Y:S02]  /*25740*/  IADD3.X R3, R18, UR5, RZ, P4, !PT ;  /* 0x0000000512037c10 */ /* 0x000fe4000a7fe4ff */
[----:B------:R-:W-:-:S02]  /*25750*/  IADD3 R6, P5, R17, UR6, RZ ;  /* 0x0000000611067c10 */ /* 0x000fc4000ffbe0ff */
[----:B------:R-:W-:Y:S01]  /*25760*/  IADD3 R4, P4, R17, UR8, RZ ;  /* 0x0000000811047c10 */ /* 0x000fe2000ff9e0ff */
[----:B------:R-:W2:Y:S01]  /*25770*/  @P2 LDG.E R8, desc[UR46][R2.64] ;  /* 0x0000002e02082981 */ /* 0x000ea2000c1e1900 */
[C---:B------:R-:W-:Y:S02]  /*25780*/  IADD3.X R7, R18.reuse, UR7, RZ, P5, !PT ;  /* 0x0000000712077c10 */ /* 0x040fe4000affe4ff */
[----:B------:R-:W-:Y:S02]  /*25790*/  IADD3.X R5, R18, UR9, RZ, P4, !PT ;  /* 0x0000000912057c10 */ /* 0x000fe4000a7fe4ff */
[----:B------:R-:W-:Y:S01]  /*257a0*/  ISETP.NE.U32.AND P3, PT, RZ, UR10, PT ;  /* 0x0000000aff007c0c */ /* 0x000fe2000bf65070 */
[----:B------:R-:W5:Y:S01]  /*257b0*/  @P0 LDG.E R11, desc[UR46][R6.64] ;  /* 0x0000002e060b0981 */ /* 0x000f62000c1e1900 */
[----:B------:R-:W-:Y:S02]  /*257c0*/  ULDC UR4, c[0x0][0x288] ;  /* 0x0000a20000047ab9 */ /* 0x000fe40000000800 */
[----:B------:R-:W-:Y:S01]  /*257d0*/  ISETP.NE.AND.EX P3, PT, RZ, UR11, PT, P3 ;  /* 0x0000000bff007c0c */ /* 0x000fe2000bf65330 */
[----:B------:R-:W5:Y:S01]  /*257e0*/  @P1 LDG.E R20, desc[UR46][R4.64] ;  /* 0x0000002e04141981 */ /* 0x000f62000c1e1900 */
[----:B------:R-:W-:Y:S01]  /*257f0*/  IMAD.U32 R10, RZ, RZ, UR4 ;  /* 0x00000004ff0a7e24 */ /* 0x000fe2000f8e00ff */
[----:B------:R-:W-:-:S02]  /*25800*/  ULDC.64 UR4, c[0x0][0x3f8] ;  /* 0x0000fe0000047ab9 */ /* 0x000fc40000000a00 */
[----:B------:R-:W-:-:S03]  /*25810*/  UISETP.NE.U32.AND UP0, UPT, UR4, URZ, UPT ;  /* 0x0000003f0400728c */ /* 0x000fc6000bf05070 */
[----:B------:R-:W-:Y:S01]  /*25820*/  ULDC UR4, c[0x0][0x404] ;  /* 0x0001010000047ab9 */ /* 0x000fe20000000800 */
[----:B------:R-:W-:-:S03]  /*25830*/  UISETP.NE.AND.EX UP0, UPT, UR5, URZ, UPT, UP0 ;  /* 0x0000003f0500728c */ /* 0x000fc6000bf05300 */
[----:B------:R-:W-:Y:S01]  /*25840*/  ULDC UR5, c[0x0][0x2e0] ;  /* 0x0000b80000057ab9 */ /* 0x000fe20000000800 */
[----:B------:R-:W-:-:S04]  /*25850*/  USEL UR4, UR4, 0x1, UP0 ;  /* 0x0000000104047887 */ /* 0x000fc80008000000 */
[----:B------:R-:W-:-:S03]  /*25860*/  UIMAD UR4, UR4, UR5, URZ ;  /* 0x00000005040472a4 */ /* 0x000fc6000f8e023f */
[----:B------:R-:W-:Y:S01]  /*25870*/  ULDC UR5, c[0x0][0x338] ;  /* 0x0000ce0000057ab9 */ /* 0x000fe20000000800 */
[----:B--2---:R0:W-:Y:S02]  /*25880*/  STL [R1+0x20], R8 ;  /* 0x0000200801007387 */ /* 0x0041e40000100800 */
[----:B0-----:R-:W-:-:S04]  /*25890*/  @P3 IADD3 R8, P4, R17, UR10, RZ ;  /* 0x0000000a11083c10 */ /* 0x001fc8000ff9e0ff */
[----:B------:R-:W-:-:S05]  /*258a0*/  @P3 IADD3.X R9, R18, UR11, RZ, P4, !PT ;  /* 0x0000000b12093c10 */ /* 0x000fca000a7fe4ff */
[----:B------:R0:W5:Y:S02]  /*258b0*/  @P3 LDG.E R10, desc[UR46][R8.64] ;  /* 0x0000002e080a3981 */ /* 0x000164000c1e1900 */
[----:B0-----:R-:W-:Y:S02]  /*258c0*/  IMAD.U32 R8, RZ, RZ, UR5 ;  /* 0x00000005ff087e24 */ /* 0x001fe4000f8e00ff */
[----:B------:R-:W-:Y:S01]  /*258d0*/  IMAD.U32 R9, RZ, RZ, UR4 ;  /* 0x00000004ff097e24 */ /* 0x000fe2000f8e00ff */
[----:B------:R-:W-:Y:S06]  /*258e0*/  @P3 BRA `(.L_x_2415) ;  /* 0x0000000000103947 */ /* 0x000fec0003800000 */
[----:B------:R-:W-:Y:S05]  /*258f0*/  @!P2 BRA `(.L_x_2415) ;  /* 0x00000000000ca947 */ /* 0x000fea0003800000 */
[----:B-----5:R-:W2:Y:S04]  /*25900*/  LDG.E R10, desc[UR46][R2.64] ;  /* 0x0000002e020a7981 */ /* 0x020ea8000c1e1900 */
[----:B------:R-:W2:Y:S02]  /*25910*/  LDG.E R2, desc[UR46][R2.64+0x4] ;  /* 0x0000042e02027981 */ /* 0x000ea4000c1e1900 */
[----:B--2---:R-:W-:-:S07]  /*25920*/  IMAD.IADD R10, R2, 0x1, -R10 ;  /* 0x00000001020a7824 */ /* 0x004fce00078e0a0a */
.L_x_2415:
[----:B-----5:R-:W-:Y:S01]  /*25930*/  IADD3 R2, R11, R0, RZ ;  /* 0x000000000b027210 */ /* 0x020fe20007ffe0ff */
[----:B------:R-:W-:Y:S02]  /*25940*/  ULDC.64 UR4, c[0x0][0xa20] ;  /* 0x0002880000047ab9 */ /* 0x000fe40000000a00 */
[----:B------:R-:W-:Y:S02]  /*25950*/  ISETP.NE.U32.AND P2, PT, RZ, UR4, PT ;  /* 0x00000004ff007c0c */ /* 0x000fe4000bf45070 */
[----:B------:R0:W-:Y:S02]  /*25960*/  STL [R1+0x3c], R2 ;  /* 0x00003c0201007387 */ /* 0x0001e40000100800 */
[----:B------:R-:W-:-:S13]  /*25970*/  ISETP.NE.AND.EX P2, PT, RZ, UR5, PT, P2 ;  /* 0x00000005ff007c0c */ /* 0x000fda000bf45320 */
[----:B0-----:R-:W-:Y:S05]  /*25980*/  @!P2 BRA `(.L_x_2416) ;  /* 0x000000000010a947 */ /* 0x001fea0003800000 */
[----:B------:R-:W-:-:S04]  /*25990*/  IADD3 R2, P0, R17, UR4, RZ ;  /* 0x0000000411027c10 */ /* 0x000fc8000ff1e0ff */
[----:B------:R-:W-:-:S05]  /*259a0*/  IADD3.X R3, R18, UR5, RZ, P0, !PT ;  /* 0x0000000512037c10 */ /* 0x000fca00087fe4ff */
[----:B------:R0:W5:Y:S01]  /*259b0*/  LDG.E R9, desc[UR46][R2.64] ;  /* 0x0000002e02097981 */ /* 0x000162000c1e1900 */
[----:B------:R-:W-:Y:S05]  /*259c0*/  BRA `(.L_x_2417) ;  /* 0x0000000000107947 */ /* 0x000fea0003800000 */
.L_x_2416:
[----:B------:R-:W-:Y:S05]  /*259d0*/  @!P0 BRA `(.L_x_2417) ;  /* 0x00000000000c8947 */ /* 0x000fea0003800000 */
[----:B------:R-:W2:Y:S04]  /*259e0*/  LDG.E R9, desc[UR46][R6.64] ;  /* 0x0000002e06097981 */ /* 0x000ea8000c1e1900 */
[----:B------:R-:W2:Y:S02]  /*259f0*/  LDG.E R6, desc[UR46][R6.64+0x4] ;  /* 0x0000042e06067981 */ /* 0x000ea4000c1e1900 */
[----:B--2---:R-:W-:-:S07]  /*25a00*/  IMAD.IADD R9, R6, 0x1, -R9 ;  /* 0x0000000106097824 */ /* 0x004fce00078e0a09 */
.L_x_2417:
[----:B0-----:R-:W2:Y:S04]  /*25a10*/  @P1 LDG.E R2, desc[UR46][R4.64] ;  /* 0x0000002e04021981 */ /* 0x001ea8000c1e1900 */
[----:B------:R-:W3:Y:S01]  /*25a20*/  LDL R3, [R1+0x4] ;  /* 0x0000040001037983 */ /* 0x000ee20000100800 */
[----:B-----5:R-:W-:-:S03]  /*25a30*/  IMAD.IADD R0, R9, 0x1, -R0 ;  /* 0x0000000109007824 */ /* 0x020fc600078e0a00 */
[----:B------:R-:W2:Y:S01]  /*25a40*/  @P1 LDG.E R4, desc[UR46][R4.64+0x4] ;  /* 0x0000042e04041981 */ /* 0x000ea2000c1e1900 */
[----:B------:R-:W-:Y:S01]  /*25a50*/  BSSY B0, `(.L_x_2418) ;  /* 0x0000139000007945 */ /* 0x000fe20003800000 */
[----:B---3--:R-:W-:Y:S01]  /*25a60*/  LEA R3, R3, 0xff, 0x7 ;  /* 0x000000ff03037811 */ /* 0x008fe200078e38ff */
[----:B--2---:R-:W-:-:S04]  /*25a70*/  @P1 IMAD.IADD R8, R4, 0x1, -R2 ;  /* 0x0000000104081824 */ /* 0x004fc800078e0a02 */
[----:B------:R-:W-:-:S05]  /*25a80*/  IMAD.IADD R2, R0, 0x1, R8 ;  /* 0x0000000100027824 */ /* 0x000fca00078e0208 */
[C---:B------:R-:W-:Y:S01]  /*25a90*/  IADD3 R10, R2.reuse, R3, -R10 ;  /* 0x00000003020a7210 */ /* 0x040fe20007ffe80a */
[----:B------:R-:W-:-:S03]  /*25aa0*/  VIADD R2, R2, 0x7f ;  /* 0x0000007f02027836 */ /* 0x000fc60000000000 */
[----:B------:R-:W-:Y:S02]  /*25ab0*/  SHF.R.S32.HI R19, RZ, 0x1f, R10 ;  /* 0x0000001fff137819 */ /* 0x000fe4000001140a */
[----:B------:R-:W-:Y:S02]  /*25ac0*/  SHF.R.S32.HI R3, RZ, 0x1f, R2 ;  /* 0x0000001fff037819 */ /* 0x000fe40000011402 */
[----:B------:R-:W-:Y:S02]  /*25ad0*/  LEA.HI R19, R19, R10, RZ, 0x7 ;  /* 0x0000000a13137211 */ /* 0x000fe400078f38ff */
[----:B------:R-:W-:Y:S02]  /*25ae0*/  LEA.HI R2, R3, R2, RZ, 0x7 ;  /* 0x0000000203027211 */ /* 0x000fe400078f38ff */
[----:B------:R-:W-:Y:S02]  /*25af0*/  SHF.R.S32.HI R19, RZ, 0x7, R19 ;  /* 0x00000007ff137819 */ /* 0x000fe40000011413 */
[----:B------:R-:W-:Y:S01]  /*25b00*/  SHF.R.S32.HI R2, RZ, 0x7, R2 ;  /* 0x00000007ff027819 */ /* 0x000fe20000011402 */
[----:B------:R-:W-:-:S03]  /*25b10*/  IMAD.MOV R3, RZ, RZ, -R0 ;  /* 0x000000ffff037224 */ /* 0x000fc600078e0a00 */
[----:B------:R-:W-:-:S04]  /*25b20*/  VIMNMX R19, R2, R19, PT ;  /* 0x0000001302137248 */ /* 0x000fc80003fe0100 */
[----:B------:R-:W-:Y:S02]  /*25b30*/  LEA R2, R19, -R0, 0x7 ;  /* 0x8000000013027211 */ /* 0x000fe400078e38ff */
[----:B------:R-:W-:Y:S02]  /*25b40*/  VIMNMX R3, RZ, R3, !PT ;  /* 0x00000003ff037248 */ /* 0x000fe40007fe0100 */
[----:B------:R-:W-:-:S04]  /*25b50*/  VIMNMX R8, R2, R8, PT ;  /* 0x0000000802087248 */ /* 0x000fc80003fe0100 */
[----:B------:R-:W-:Y:S02]  /*25b60*/  ISETP.GT.AND P0, PT, R8, R3, PT ;  /* 0x000000030800720c */ /* 0x000fe40003f04270 */
[----:B------:R-:W-:-:S11]  /*25b70*/  SHF.R.U32.HI R3, RZ, 0x7, R3 ;  /* 0x00000007ff037819 */ /* 0x000fd60000011603 */
[----:B------:R-:W-:-:S05]  /*25b80*/  @P0 VIADD R8, R8, 0x7f ;  /* 0x0000007f08080836 */ /* 0x000fca0000000000 */
[----:B------:R-:W-:-:S04]  /*25b90*/  @P0 SHF.R.S32.HI R0, RZ, 0x1f, R8 ;  /* 0x0000001fff000819 */ /* 0x000fc80000011408 */
[----:B------:R-:W-:Y:S01]  /*25ba0*/  @P0 LEA.HI R0, R0, R8, RZ, 0x7 ;  /* 0x0000000800000211 */ /* 0x000fe200078f38ff */
[----:B------:R-:W-:-:S03]  /*25bb0*/  IMAD.MOV.U32 R8, RZ, RZ, R3 ;  /* 0x000000ffff087224 */ /* 0x000fc600078e0003 */
[----:B------:R-:W-:-:S04]  /*25bc0*/  @P0 SHF.R.S32.HI R8, RZ, 0x7, R0 ;  /* 0x00000007ff080819 */ /* 0x000fc80000011400 */
[----:B------:R-:W-:Y:S02]  /*25bd0*/  ISETP.GT.AND P2, PT, R8, R3, PT ;  /* 0x000000030800720c */ /* 0x000fe40003f44270 */
[----:B------:R-:W-:-:S11]  /*25be0*/  PLOP3.LUT P0, PT, PT, PT, PT, 0x80, 0x0 ;  /* 0x000000000000781c */ /* 0x000fd60003f0f070 */
        /* <DEDUP_REMOVED lines=16> */
.L_x_2705:
[----:B-1----:R-:W-:Y:S02]  /*25cf0*/  ISETP.NE.AND P0, PT, R14, RZ, PT ;  /* 0x000000ff0e00720c */ /* 0x002fe40003f05270 */
[----:B------:R-:W-:-:S11]  /*25d00*/  PLOP3.LUT P6, PT, PT, PT, PT, 0x8, 0x0 ;  /* 0x000000000000781c */ /* 0x000fd60003fce170 */
[----:B------:R-:W-:Y:S05]  /*25d10*/  @P0 BRA `(.L_x_2421) ;  /* 0x00000000000c0947 */ /* 0x000fea0003800000 */
[----:B------:R-:W-:-:S03]  /*25d20*/  UMOV UR4, 0xffffffff ;  /* 0xffffffff00047882 */ /* 0x000fc60000000000 */
[----:B------:R-:W-:Y:S05]  /*25d30*/  BRA.DIV UR4, `(.L_x_2422) ;  /* 0x0000009604507947 */ /* 0x000fea000b800000 */
[----:B------:R-:W-:-:S13]  /*25d40*/  ELECT P6, URZ, PT ;  /* 0x00000000003f782f */ /* 0x000fda00038c0000 */
.L_x_2421:
[----:B0-----:R-:W2:Y:S01]  /*25d50*/  LDL R4, [R1+0x5c] ;  /* 0x00005c0001047983 */ /* 0x001ea20000100800 */
[----:B------:R-:W-:Y:S01]  /*25d60*/  BSSY B1, `(.L_x_2423) ;  /* 0x000000b000017945 */ /* 0x000fe20003800000 */
[----:B------:R-:W0:Y:S01]  /*25d70*/  S2R R11, SR_CgaCtaId ;  /* 0x00000000000b7919 */ /* 0x000e220000008800 */
[----:B--2---:R-:W-:-:S05]  /*25d80*/  VIADD R4, R4, 0x1 ;  /* 0x0000000104047836 */ /* 0x004fca0000000000 */
[----:B------:R-:W-:-:S04]  /*25d90*/  LEA.HI R5, R4, R4, RZ, 0x1 ;  /* 0x0000000404057211 */ /* 0x000fc800078f08ff */
[----:B------:R-:W-:-:S04]  /*25da0*/  LOP3.LUT R5, R5, 0xfffffffe, RZ, 0xc0, !PT ;  /* 0xfffffffe05057812 */ /* 0x000fc800078ec0ff */
[----:B------:R-:W-:Y:S02]  /*25db0*/  IADD3 R4, R4, -R5, RZ ;  /* 0x8000000504047210 */ /* 0x000fe40007ffe0ff */
[----:B------:R-:W-:Y:S02]  /*25dc0*/  MOV R5, 0x400 ;  /* 0x0000040000057802 */ /* 0x000fe40000000f00 */
[----:B------:R-:W-:Y:S02]  /*25dd0*/  SHF.L.U32 R4, R4, 0x1f, RZ ;  /* 0x0000001f04047819 */ /* 0x000fe400000006ff */
[----:B0-----:R-:W-:-:S04]  /*25de0*/  LEA R11, R11, R5, 0x18 ;  /* 0x000000050b0b7211 */ /* 0x001fc800078ec0ff */
[----:B------:R-:W0:Y:S02]  /*25df0*/  SYNCS.PHASECHK.TRANS64.TRYWAIT P0, [R11+URZ+0x38820], R4 ;  /* 0x038820040b0075a7 */ /* 0x000e24000800017f */
[----:B0-----:R-:W-:Y:S05]  /*25e00*/  @!P0 BRA `(.L_x_2424) ;  /* 0x00000094003c8947 */ /* 0x001fea0003800000 */
.L_x_2708:
[----:B------:R-:W-:Y:S05]  /*25e10*/  BSYNC B1 ;  /* 0x0000000000017941 */ /* 0x000fea0003800000 */
.L_x_2423:
        /* <DEDUP_REMOVED lines=12> */
.L_x_2709:
[----:B------:R-:W-:Y:S05]  /*25ee0*/  BSYNC B2 ;  /* 0x0000000000027941 */ /* 0x000fea0003800000 */
.L_x_2427:
        /* <DEDUP_REMOVED lines=9> */
.L_x_2430:
[----:B------:R-:W-:Y:S05]  /*25f80*/  BSYNC B2 ;  /* 0x0000000000027941 */ /* 0x000fea0003800000 */
.L_x_2429:
[----:B0-----:R-:W2:Y:S01]  /*25f90*/  LDL R4, [R1+0x1c] ;  /* 0x00001c0001047983 */ /* 0x001ea20000100800 */
[----:B------:R-:W-:Y:S01]  /*25fa0*/  IMAD.MOV.U32 R15, RZ, RZ, RZ ;  /* 0x000000ffff0f7224 */ /* 0x000fe200078e00ff */
[----:B------:R-:W-:Y:S01]  /*25fb0*/  UIADD3 UR4, UP0, UR42, 0x570, URZ ;  /* 0x000005702a047890 */ /* 0x000fe2000ff1e03f */
[----:B------:R-:W-:Y:S01]  /*25fc0*/  IMAD R5, R8, 0x80, R20 ;  /* 0x0000008008057824 */ /* 0x000fe200078e0214 */
[----:B------:R-:W-:Y:S01]  /*25fd0*/  PLOP3.LUT P0, PT, PT, PT, PT, 0x80, 0x0 ;  /* 0x000000000000781c */ /* 0x000fe20003f0f070 */
[----:B------:R-:W-:Y:S01]  /*25fe0*/  UMOV UR6, 0x0 ;  /* 0x0000000000067882 */ /* 0x000fe20000000000 */
[----:B------:R-:W-:Y:S01]  /*25ff0*/  R2UR UR10, R15 ;  /* 0x000000000f0a72ca */ /* 0x000fe200000e0000 */
[----:B------:R-:W-:Y:S01]  /*26000*/  VIADD R5, R5, 0xffffff80 ;  /* 0xffffff8005057836 */ /* 0x000fe20000000000 */
[----:B------:R-:W-:Y:S01]  /*26010*/  UIADD3.X UR5, URZ, UR43, URZ, UP0, !UPT ;  /* 0x0000002b3f057290 */ /* 0x000fe200087fe43f */
[----:B------:R-:W-:Y:S01]  /*26020*/  UMOV UR7, 0x12f00000 ;  /* 0x12f0000000077882 */ /* 0x000fe20000000000 */
[----:B--2---:R-:W-:Y:S01]  /*26030*/  LEA R9, R4, R11, 0xf ;  /* 0x0000000b04097211 */ /* 0x004fe200078e78ff */
[----:B------:R-:W-:-:S04]  /*26040*/  VIADD R4, R7, 0x38890 ;  /* 0x0003889007047836 */ /* 0x000fc80000000000 */
[----:B------:R-:W-:-:S07]  /*26050*/  VIADD R6, R9, 0x28400 ;  /* 0x0002840009067836 */ /* 0x000fce0000000000 */
.L_x_2431:
        /* <DEDUP_REMOVED lines=16> */
.L_x_2432:
        /* <DEDUP_REMOVED lines=13> */
.L_x_2710:
[----:B------:R-:W-:Y:S05]  /*26230*/  BSYNC B2 ;  /* 0x0000000000027941 */ /* 0x000fea0003800000 */
.L_x_2433:
        /* <DEDUP_REMOVED lines=11> */
.L_x_2436:
[----:B------:R-:W-:Y:S05]  /*262f0*/  BSYNC B2 ;  /* 0x0000000000027941 */ /* 0x000fea0003800000 */
.L_x_2435:
        /* <DEDUP_REMOVED lines=8> */
.L_x_2437:
        /* <DEDUP_REMOVED lines=15> */
.L_x_2438:
        /* <DEDUP_REMOVED lines=10> */
.L_x_2426:
[----:B------:R-:W-:Y:S05]  /*26510*/  BSYNC B1 ;  /* 0x0000000000017941 */ /* 0x000fea0003800000 */
.L_x_2425:
        /* <DEDUP_REMOVED lines=13> */
[C---:B------:R-:W-:Y:S01]  /*265f0*/  IMAD R20, R8.reuse, 0x80, R20 ;  /* 0x0000008008147824 */ /* 0x040fe200078e0214 */
[----:B------:R-:W-:-:S03]  /*26600*/  IADD3 R9, R8, -0x1, RZ ;  /* 0xffffffff08097810 */ /* 0x000fc60007ffe0ff */
[----:B------:R-:W-:-:S07]  /*26610*/  VIADD R8, R20, 0xffffff00 ;  /* 0xffffff0014087836 */ /* 0x000fce0000000000 */
.L_x_2453:
        /* <DEDUP_REMOVED lines=13> */
.L_x_2711:
[----:B------:R-:W-:Y:S05]  /*266f0*/  BSYNC B2 ;  /* 0x0000000000027941 */ /* 0x000fea0003800000 */
.L_x_2441:
        /* <DEDUP_REMOVED lines=9> */
.L_x_2444:
[----:B------:R-:W-:Y:S05]  /*26790*/  BSYNC B2 ;  /* 0x0000000000027941 */ /* 0x000fea0003800000 */
.L_x_2443:
        /* <DEDUP_REMOVED lines=11> */
.L_x_2445:
        /* <DEDUP_REMOVED lines=16> */
.L_x_2446:
        /* <DEDUP_REMOVED lines=13> */
.L_x_2712:
[----:B------:R-:W-:Y:S05]  /*26a20*/  BSYNC B2 ;  /* 0x0000000000027941 */ /* 0x000fea0003800000 */
.L_x_2447:
[----:B------:R-:W-:Y:S01]  /*26a30*/  BSSY B2, `(.L_x_2449) ;  /* 0x000000b000027945 */ /* 0x000fe20003800000 */
[----:B------:R-:W-:Y:S01]  /*26a40*/  MOV R12, 0x0 ;  /* 0x00000000000c7802 */ /* 0x000fe20000000f00 */
[----:B------:R-:W-:Y:S02]  /*26a50*/  IMAD.MOV.U32 R13, RZ, RZ, 0x12f00000 ;  /* 0x12f00000ff0d7424 */ /* 0x000fe400078e00ff */
        /* <DEDUP_REMOVED lines=8> */
.L_x_2450:
[----:B------:R-:W-:Y:S05]  /*26ae0*/  BSYNC B2 ;  /* 0x0000000000027941 */ /* 0x000fea0003800000 */
.L_x_2449:
[----:B------:R-:W-:Y:S01]  /*26af0*/  R2UR UR10, R14 ;  /* 0x000000000e0a72ca */ /* 0x000fe200000e0000 */
[----:B------:R-:W-:Y:S01]  /*26b00*/  UIADD3 UR4, UP0, UR42, 0x670, URZ ;  /* 0x000006702a047890 */ /* 0x000fe2000ff1e03f */
[----:B------:R-:W-:Y:S01]  /*26b10*/  R2UR UR6, R12 ;  /* 0x000000000c0672ca */ /* 0x000fe200000e0000 */
[----:B01----:R-:W-:Y:S01]  /*26b20*/  VIADD R7, R7, 0x388b0 ;  /* 0x000388b007077836 */ /* 0x003fe20000000000 */
[----:B------:R-:W-:Y:S01]  /*26b30*/  R2UR UR7, R13 ;  /* 0x000000000d0772ca */ /* 0x000fe200000e0000 */
[----:B------:R-:W-:Y:S01]  /*26b40*/  VIADD R4, R5, 0x10400 ;  /* 0x0001040005047836 */ /* 0x000fe20000000000 */
[----:B------:R-:W-:Y:S01]  /*26b50*/  PLOP3.LUT P1, PT, PT, PT, PT, 0x80, 0x0 ;  /* 0x000000000000781c */ /* 0x000fe20003f2f070 */
[----:B------:R-:W-:-:S12]  /*26b60*/  UIADD3.X UR5, URZ, UR43, URZ, UP0, !UPT ;  /* 0x0000002b3f057290 */ /* 0x000fd800087fe43f */
.L_x_2451:
        /* <DEDUP_REMOVED lines=15> */
.L_x_2452:
        /* <DEDUP_REMOVED lines=10> */
.L_x_2440:
[----:B------:R-:W-:Y:S05]  /*26d00*/  BSYNC B1 ;  /* 0x0000000000017941 */ /* 0x000fea0003800000 */
.L_x_2439:
        /* <DEDUP_REMOVED lines=13> */
.L_x_2419:
[----:B------:R-:W-:Y:S05]  /*26de0*/  BSYNC B0 ;  /* 0x0000000000007941 */ /* 0x000fea0003800000 */
.L_x_2418:
        /* <DEDUP_REMOVED lines=23> */
.L_x_2455:
        /* <DEDUP_REMOVED lines=16> */
[----:B------:R-:W-:Y:S02]  /*27060*/  IMAD.U32 R7, RZ, RZ, UR9 ;  /* 0x00000009ff077e24 */ /* 0x000fe4000f8e00ff */
[----:B------:R-:W-:-:S02]  /*27070*/  IMAD.U32 R10, RZ, RZ, UR4 ;  /* 0x00000004ff0a7e24 */ /* 0x000fc4000f8e00ff */
[----:B------:R-:W-:Y:S02]  /*27080*/  IMAD.MOV.U32 R8, RZ, RZ, 0x70 ;  /* 0x00000070ff087424 */ /* 0x000fe400078e00ff */
[----:B------:R-:W-:Y:S02]  /*27090*/  IMAD.MOV.U32 R12, RZ, RZ, 0x1 ;  /* 0x00000001ff0c7424 */ /* 0x000fe400078e00ff */
[----:B------:R-:W-:-:S07]  /*270a0*/  IMAD.MOV.U32 R13, RZ, RZ, RZ ;  /* 0x000000ffff0d7224 */ /* 0x000fce00078e00ff */
[----:B------:R-:W-:-:S07]  /*270b0*/  LEPC R20, `(.L_x_2457) ;  /* 0x000000001014794e */ /* 0x000fce0000000000 */
[----:B0-----:R-:W-:Y:S05]  /*270c0*/  CALL.ABS.NOINC R2 ;  /* 0x0000000002007343 */ /* 0x001fea0003c00000 */
.L_x_2457:
[----:B------:R-:W2:Y:S01]  /*270d0*/  LDL.LU R2, [R1+0x58] ;  /* 0x0000580001027983 */ /* 0x000ea20000300800 */
[----:B------:R-:W-:Y:S01]  /*270e0*/  MOV R0, 0x400 ;  /* 0x0000040000007802 */ /* 0x000fe20000000f00 */
[----:B------:R-:W1:Y:S03]  /*270f0*/  S2R R15, SR_CgaCtaId ;  /* 0x00000000000f7919 */ /* 0x000e660000008800 */
[----:B-1----:R-:W-:-:S05]  /*27100*/  LEA R0, R15, R0, 0x18 ;  /* 0x000000000f007211 */ /* 0x002fca00078ec0ff */
[----:B------:R-:W-:-:S05]  /*27110*/  VIADD R0, R0, 0x10400 ;  /* 0x0001040000007836 */ /* 0x000fca0000000000 */
        /* <DEDUP_REMOVED lines=22> */
.L_x_2458:
        /* <DEDUP_REMOVED lines=21> */
.L_x_2459:
        /* <DEDUP_REMOVED lines=11> */
[----:B------:R-:W-:Y:S01]  /*27480*/  MOV R8, 0x70 ;  /* 0x0000007000087802 */ /* 0x000fe20000000f00 */
[----:B------:R-:W-:Y:S02]  /*27490*/  IMAD.U32 R7, RZ, RZ, UR7 ;  /* 0x00000007ff077e24 */ /* 0x000fe4000f8e00ff */
[----:B------:R-:W-:-:S02]  /*274a0*/  IMAD.U32 R10, RZ, RZ, UR8 ;  /* 0x00000008ff0a7e24 */ /* 0x000fc4000f8e00ff */
[----:B------:R-:W-:Y:S02]  /*274b0*/  IMAD.U32 R11, RZ, RZ, UR9 ;  /* 0x00000009ff0b7e24 */ /* 0x000fe4000f8e00ff */
[----:B------:R-:W-:Y:S02]  /*274c0*/  IMAD.MOV.U32 R12, RZ, RZ, 0x1 ;  /* 0x00000001ff0c7424 */ /* 0x000fe400078e00ff */
[----:B------:R-:W-:-:S07]  /*274d0*/  IMAD.MOV.U32 R13, RZ, RZ, RZ ;  /* 0x000000ffff0d7224 */ /* 0x000fce00078e00ff */
[----:B------:R-:W-:-:S07]  /*274e0*/  LEPC R20, `(.L_x_2460) ;  /* 0x000000001014794e */ /* 0x000fce0000000000 */
[----:B0-----:R-:W-:Y:S05]  /*274f0*/  CALL.ABS.NOINC R2 ;  /* 0x0000000002007343 */ /* 0x001fea0003c00000 */
.L_x_2460:
        /* <DEDUP_REMOVED lines=11> */
[----:B--2---:R-:W-:Y:S02]  /*275b0*/  IMAD R4, R0, 0x80, R4 ;  /* 0x0000008000047824 */ /* 0x004fe400078e0204 */
[----:B------:R-:W0:Y:S01]  /*275c0*/  LDC R0, c[0x0][0x428] ;  /* 0x00010a00ff007b82 */ /* 0x000e220000000800 */
[----:B----4-:R1:W-:Y:S01]  /*275d0*/  STL [R1+0x34], R5 ;  /* 0x0000340501007387 */ /* 0x0103e20000100800 */
[----:B0-----:R-:W-:Y:S02]  /*275e0*/  ISETP.NE.AND P0, PT, R0, 0x1, PT ;  /* 0x000000010000780c */ /* 0x001fe40003f05270 */
[----:B---3--:R-:W-:Y:S01]  /*275f0*/  MOV R0, R6 ;  /* 0x0000000600007202 */ /* 0x008fe20000000f00 */
[----:B-1----:R-:W0:Y:S10]  /*27600*/  S2R R5, SR_TID.X ;  /* 0x0000000000057919 */ /* 0x002e340000002100 */
        /* <DEDUP_REMOVED lines=14> */
.L_x_2461:
        /* <DEDUP_REMOVED lines=14> */
.L_x_2462:
        /* <DEDUP_REMOVED lines=24> */
.L_x_2715:
[----:B--2---:R-:W-:Y:S02]  /*27950*/  ISETP.NE.AND P0, PT, R14, RZ, PT ;  /* 0x000000ff0e00720c */ /* 0x004fe40003f05270 */
[----:B------:R-:W-:-:S11]  /*27960*/  PLOP3.LUT P6, PT, PT, PT, PT, 0x8, 0x0 ;  /* 0x000000000000781c */ /* 0x000fd60003fce170 */
[----:B------:R-:W-:Y:S05]  /*27970*/  @P0 BRA `(.L_x_2464) ;  /* 0x00000008000c0947 */ /* 0x000fea0003800000 */
[----:B------:R-:W-:-:S03]  /*27980*/  UMOV UR4, 0xffffffff ;  /* 0xffffffff00047882 */ /* 0x000fc60000000000 */
[----:B------:R-:W-:Y:S05]  /*27990*/  BRA.DIV UR4, `(.L_x_2465) ;  /* 0x0000007a04f07947 */ /* 0x000fea000b800000 */
[----:B------:R-:W-:-:S13]  /*279a0*/  ELECT P6, URZ, PT ;  /* 0x00000000003f782f */ /* 0x000fda00038c0000 */
.L_x_2718:
        /* <DEDUP_REMOVED lines=19> */
[----:B------:R-:W-:-:S04]  /*27ae0*/  LEA R6, P0, R10, R6, 0x2 ;  /* 0x000000060a067211 */ /* 0x000fc800078010ff */
[----:B------:R-:W-:-:S04]  /*27af0*/  IADD3 R2, R11, R2, RZ ;  /* 0x000000020b027210 */ /* 0x000fc80007ffe0ff */
[----:B------:R-:W-:-:S05]  /*27b00*/  LEA.HI.X R7, R10, R7, R2, 0x2, P0 ;  /* 0x000000070a077211 */ /* 0x000fca00000f1402 */
[----:B------:R2:W5:Y:S02]  /*27b10*/  LDG.E R2, desc[UR46][R6.64] ;  /* 0x0000002e06027981 */ /* 0x000564000c1e1900 */
.L_x_2467:
        /* <DEDUP_REMOVED lines=12> */
.L_x_2719:
        /* <DEDUP_REMOVED lines=8> */
.L_x_2469:
        /* <DEDUP_REMOVED lines=16> */
[----:B------:R-:W-:Y:S01]  /*27d60*/  R2UR UR14, R6 ;  /* 0x00000000060e72ca */ /* 0x000fe200000e0000 */
[----:B---3--:R-:W-:-:S05]  /*27d70*/  IMAD R8, R8, 0x80, R9 ;  /* 0x0000008008087824 */ /* 0x008fca00078e0209 */
        /* <DEDUP_REMOVED lines=9> */
.L_x_2720:
[----:B------:R-:W-:Y:S05]  /*27e10*/  @P0 BRA `(.L_x_2471) ;  /* 0x00000000001c0947 */ /* 0x000fea0003800000 */
[----:B------:R-:W3:Y:S01]  /*27e20*/  S2R R9, SR_TID.X ;  /* 0x0000000000097919 */ /* 0x000ee20000002100 */
[----:B-12---:R-:W-:-:S04]  /*27e30*/  MOV R7, 0x8000 ;  /* 0x0000800000077802 */ /* 0x006fc80000000f00 */
[----:B------:R4:W-:Y:S01]  /*27e40*/  SYNCS.ARRIVE.TRANS64 RZ, [R5+URZ+0x38830], R7 ;  /* 0x0388300705ff79a7 */ /* 0x0009e2000800003f */
[----:B---3--:R-:W-:-:S04]  /*27e50*/  LOP3.LUT R9, R9, 0x1f, RZ, 0xc0, !PT ;  /* 0x0000001f09097812 */ /* 0x008fc800078ec0ff */
[----:B------:R-:W-:-:S13]  /*27e60*/  ISETP.NE.AND P0, PT, R9, RZ, PT ;  /* 0x000000ff0900720c */ /* 0x000fda0003f05270 */
[----:B----4-:R-:W-:Y:S05]  /*27e70*/  @!P0 BRA `(.L_x_2471) ;  /* 0x0000000000048947 */ /* 0x010fea0003800000 */
[----:B------:R-:W-:Y:S01]  /*27e80*/  BPT.TRAP 0x1 ;  /* 0x000000040000795c */ /* 0x000fe20000300000 */
.L_x_2471:
        /* <DEDUP_REMOVED lines=19> */
.L_x_2466:
        /* <DEDUP_REMOVED lines=31> */
.L_x_2464:
        /* <DEDUP_REMOVED lines=13> */
.L_x_2721:
[----:B------:R-:W-:Y:S05]  /*28280*/  BSYNC B0 ;  /* 0x0000000000007941 */ /* 0x000fea0003800000 */
.L_x_2472:
[----:B------:R-:W-:-:S13]  /*28290*/  ISETP.GE.AND P0, PT, R19, 0x2, PT ;  /* 0x000000021300780c */ /* 0x000fda0003f06270 */
[----:B------:R-:W-:Y:S05]  /*282a0*/  @!P0 BRA `(.L_x_2474) ;  /* 0x0000001400a48947 */ /* 0x000fea0003800000 */
[----:B------:R2:W5:Y:S01]  /*282b0*/  LDL.LU R6, [R1+0x18] ;  /* 0x0000180001067983 */ /* 0x0005620000300800 */
[----:B------:R-:W-:-:S03]  /*282c0*/  VIADD R20, R19, 0xfffffffe ;  /* 0xfffffffe13147836 */ /* 0x000fc60000000000 */
[----:B------:R2:W5:Y:S04]  /*282d0*/  LDL.LU R7, [R1+0x24] ;  /* 0x0000240001077983 */ /* 0x0005680000300800 */
.L_x_2496:
[----:B-1---5:R-:W-:Y:S01]  /*282e0*/  IADD3 R4, R6, 0x1, RZ ;  /* 0x0000000106047810 */ /* 0x022fe20007ffe0ff */
[----:B------:R-:W-:Y:S05]  /*282f0*/  YIELD ;  /* 0x0000000000007946 */ /* 0x000fea0003800000 */
[----:B------:R-:W-:Y:S01]  /*28300*/  ISETP.NE.AND P0, PT, R4, 0x2, PT ;  /* 0x000000020400780c */ /* 0x000fe20003f05270 */
[----:B------:R-:W-:Y:S03]  /*28310*/  BSSY B0, `(.L_x_2475) ;  /* 0x0000090000007945 */ /* 0x000fe60003800000 */
[----:B---3--:R-:W-:-:S02]  /*28320*/  SEL R3, RZ, 0x1, P0 ;  /* 0x00000001ff037807 */ /* 0x008fc40000000000 */
        /* <DEDUP_REMOVED lines=19> */
[--C-:B------:R-:W-:Y:S01]  /*28460*/  SHF.R.S32.HI R3, RZ, 0x1f, R2.reuse ;  /* 0x0000001fff037819 */ /* 0x100fe20000011402 */
[----:B------:R-:W-:-:S04]  /*28470*/  IMAD.MOV R8, RZ, RZ, -R2 ;  /* 0x000000ffff087224 */ /* 0x000fc800078e0a02 */
        /* <DEDUP_REMOVED lines=8> */
.L_x_2477:
[----:B---3--:R-:W3:Y:S01]  /*28500*/  S2R R5, SR_CgaCtaId ;  /* 0x0000000000057919 */ /* 0x008ee20000008800 */
[----:B------:R-:W-:Y:S01]  /*28510*/  MOV R4, 0x400 ;  /* 0x0000040000047802 */ /* 0x000fe20000000f00 */
[----:B------:R-:W-:Y:S01]  /*28520*/  BSSY B1, `(.L_x_2478) ;  /* 0x0000009000017945 */ /* 0x000fe20003800000 */
[----:B------:R-:W4:Y:S02]  /*28530*/  S2R R3, SR_TID.X ;  /* 0x0000000000037919 */ /* 0x000f240000002100 */
[----:B---3--:R-:W-:-:S04]  /*28540*/  LEA R4, R5, R4, 0x18 ;  /* 0x0000000405047211 */ /* 0x008fc800078ec0ff */
[----:B------:R-:W-:Y:S02]  /*28550*/  LEA R5, R10, R4, 0x3 ;  /* 0x000000040a057211 */ /* 0x000fe400078e18ff */
[----:B------:R-:W-:Y:S02]  /*28560*/  SHF.L.U32 R4, R9, 0x1f, RZ ;  /* 0x0000001f09047819 */ /* 0x000fe400000006ff */
[----:B----4-:R-:W-:Y:S02]  /*28570*/  LOP3.LUT R3, R3, 0x7f, RZ, 0xc0, !PT ;  /* 0x0000007f03037812 */ /* 0x010fe400078ec0ff */
[----:B------:R-:W3:Y:S02]  /*28580*/  SYNCS.PHASECHK.TRANS64.TRYWAIT P0, [R5+URZ+0x38880], R4 ;  /* 0x03888004050075a7 */ /* 0x000ee4000800017f */
[----:B------:R-:W-:Y:S01]  /*28590*/  ISETP.NE.AND P2, PT, R3, RZ, PT ;  /* 0x000000ff0300720c */ /* 0x000fe20003f45270 */
[----:B---3--:R-:W-:-:S12]  /*285a0*/  @!P0 BRA `(.L_x_2479) ;  /* 0x0000007000548947 */ /* 0x008fd80003800000 */
.L_x_2722:
[----:B------:R-:W-:Y:S05]  /*285b0*/  BSYNC B1 ;  /* 0x0000000000017941 */ /* 0x000fea0003800000 */
.L_x_2478:
[----:B------:R-:W-:Y:S04]  /*285c0*/  BSSY B1, `(.L_x_2480) ;  /* 0x0000009000017945 */ /* 0x000fe80003800000 */
[----:B------:R-:W-:Y:S05]  /*285d0*/  @P2 BRA `(.L_x_2481) ;  /* 0x00000000001c2947 */ /* 0x000fea0003800000 */
[----:B------:R-:W1:Y:S02]  /*285e0*/  S2R R3, SR_TID.X ;  /* 0x0000000000037919 */ /* 0x000e640000002100 */
[----:B-1----:R-:W-:Y:S01]  /*285f0*/  LOP3.LUT R9, R3, 0x1f, RZ, 0xc0, !PT ;  /* 0x0000001f03097812 */ /* 0x002fe200078ec0ff */
[----:B------:R-:W-:-:S03]  /*28600*/  IMAD.MOV.U32 R3, RZ, RZ, 0x8000 ;  /* 0x00008000ff037424 */ /* 0x000fc600078e00ff */
[----:B------:R-:W-:Y:S01]  /*28610*/  ISETP.NE.AND P0, PT, R9, RZ, PT ;  /* 0x000000ff0900720c */ /* 0x000fe20003f05270 */
[----:B------:R4:W-:-:S12]  /*28620*/  SYNCS.ARRIVE.TRANS64 RZ, [R5+URZ+0x38870], R3 ;  /* 0x0388700305ff79a7 */ /* 0x0009d8000800003f */
[----:B----4-:R-:W-:Y:S05]  /*28630*/  @!P0 BRA `(.L_x_2481) ;  /* 0x0000000000048947 */ /* 0x010fea0003800000 */
[----:B------:R-:W-:Y:S01]  /*28640*/  BPT.TRAP 0x1 ;  /* 0x000000040000795c */ /* 0x000fe20000300000 */
.L_x_2481:
[----:B------:R-:W-:Y:S05]  /*28650*/  BSYNC B1 ;  /* 0x0000000000017941 */ /* 0x000fea0003800000 */
.L_x_2480:
[----:B------:R-:W4:Y:S04]  /*28660*/  LDL R3, [R1+0x18] ;  /* 0x0000180001037983 */ /* 0x000f280000100800 */
[----:B-1----:R-:W2:Y:S01]  /*28670*/  LDL R9, [R1+0x3c] ;  /* 0x00003c0001097983 */ /* 0x002ea20000100800 */
[----:B------:R-:W-:Y:S01]  /*28680*/  IMAD.MOV.U32 R13, RZ, RZ, RZ ;  /* 0x000000ffff0d7224 */ /* 0x000fe200078e00ff */
[----:B------:R-:W-:Y:S01]  /*28690*/  MOV R10, 0x400 ;  /* 0x00000400000a7802 */ /* 0x000fe20000000f00 */
[----:B------:R-:W-:Y:S01]  /*286a0*/  UIADD3 UR4, UP0, UR42, 0x470, URZ ;  /* 0x000004702a047890 */ /* 0x000fe2000ff1e03f */
[----:B------:R-:W1:Y:S01]  /*286b0*/  S2R R11, SR_CgaCtaId ;  /* 0x00000000000b7919 */ /* 0x000e620000008800 */
[----:B------:R-:W-:Y:S01]  /*286c0*/  PLOP3.LUT P0, PT, PT, PT, PT, 0x80, 0x0 ;  /* 0x000000000000781c */ /* 0x000fe20003f0f070 */
[----:B------:R-:W-:Y:S01]  /*286d0*/  UMOV UR6, 0x0 ;  /* 0x0000000000067882 */ /* 0x000fe20000000000 */
[----:B------:R-:W-:Y:S01]  /*286e0*/  R2UR UR10, R13 ;  /* 0x000000000d0a72ca */ /* 0x000fe200000e0000 */
[----:B------:R-:W-:Y:S01]  /*286f0*/  UIADD3.X UR5, URZ, UR43, URZ, UP0, !UPT ;  /* 0x0000002b3f057290 */ /* 0x000fe200087fe43f */
[----:B------:R-:W-:Y:S01]  /*28700*/  UMOV UR7, 0x14f00000 ;  /* 0x14f0000000077882 */ /* 0x000fe20000000000 */
[----:B-1----:R-:W-:-:S05]  /*28710*/  LEA R10, R11, R10, 0x18 ;  /* 0x0000000a0b0a7211 */ /* 0x002fca00078ec0ff */
[----:B----4-:R-:W-:Y:S02]  /*28720*/  IMAD R3, R3, 0x8000, R10 ;  /* 0x0000800003037824 */ /* 0x010fe400078e020a */
[----:B--2---:R-:W-:Y:S01]  /*28730*/  IMAD R9, R8, 0x80, R9 ;  /* 0x0000008008097824 */ /* 0x004fe200078e0209 */
[----:B------:R-:W-:Y:S01]  /*28740*/  IADD3 R8, R5, 0x38870, RZ ;  /* 0x0003887005087810 */ /* 0x000fe20007ffe0ff */
[----:B------:R-:W-:-:S07]  /*28750*/  VIADD R10, R3, 0x10400 ;  /* 0x00010400030a7836 */ /* 0x000fce0000000000 */
.L_x_2482:
        /* <DEDUP_REMOVED lines=16> */
.L_x_2483:
        /* <DEDUP_REMOVED lines=13> */
.L_x_2723:
[----:B------:R-:W-:Y:S05]  /*28930*/  BSYNC B1 ;  /* 0x0000000000017941 */ /* 0x000fea0003800000 */
.L_x_2484:
[----:B------:R-:W-:Y:S01]  /*28940*/  BSSY B1, `(.L_x_2486) ;  /* 0x000000b000017945 */ /* 0x000fe20003800000 */
[----:B------:R-:W-:Y:S01]  /*28950*/  IMAD.MOV.U32 R10, RZ, RZ, 0x0 ;  /* 0x00000000ff0a7424 */ /* 0x000fe200078e00ff */
[----:B------:R-:W-:Y:S02]  /*28960*/  MOV R11, 0x14f00000 ;  /* 0x14f00000000b7802 */ /* 0x000fe40000000f00 */
[----:B------:R-:W-:Y:S05]  /*28970*/  @P2 BRA `(.L_x_2487) ;  /* 0x00000000001c2947 */ /* 0x000fea0003800000 */
[----:B------:R-:W2:Y:S01]  /*28980*/  S2R R8, SR_TID.X ;  /* 0x0000000000087919 */ /* 0x000ea20000002100 */
[----:B-1-3--:R-:W-:-:S04]  /*28990*/  IMAD.MOV.U32 R4, RZ, RZ, 0x8000 ;  /* 0x00008000ff047424 */ /* 0x00afc800078e00ff */
[----:B------:R4:W-:Y:S01]  /*289a0*/  SYNCS.ARRIVE.TRANS64 RZ, [R5+URZ+0x38830], R4 ;  /* 0x0388300405ff79a7 */ /* 0x0009e2000800003f */
[----:B--2---:R-:W-:-:S04]  /*289b0*/  LOP3.LUT R8, R8, 0x1f, RZ, 0xc0, !PT ;  /* 0x0000001f08087812 */ /* 0x004fc800078ec0ff */
[----:B------:R-:W-:-:S13]  /*289c0*/  ISETP.NE.AND P0, PT, R8, RZ, PT ;  /* 0x000000ff0800720c */ /* 0x000fda0003f05270 */
[----:B----4-:R-:W-:Y:S05]  /*289d0*/  @!P0 BRA `(.L_x_2487) ;  /* 0x0000000000048947 */ /* 0x010fea0003800000 */
[----:B------:R-:W-:Y:S01]  /*289e0*/  BPT.TRAP 0x1 ;  /* 0x000000040000795c */ /* 0x000fe20000300000 */
.L_x_2487:
[----:B------:R-:W-:Y:S05]  /*289f0*/  BSYNC B1 ;  /* 0x0000000000017941 */ /* 0x000fea0003800000 */
.L_x_2486:
[----:B------:R-:W-:Y:S01]  /*28a00*/  R2UR UR10, R13 ;  /* 0x000000000d0a72ca */ /* 0x000fe200000e0000 */
[----:B------:R-:W-:Y:S01]  /*28a10*/  UIADD3 UR4, UP0, UR42, 0x370, URZ ;  /* 0x000003702a047890 */ /* 0x000fe2000ff1e03f */
[----:B------:R-:W-:Y:S01]  /*28a20*/  R2UR UR6, R10 ;  /* 0x000000000a0672ca */ /* 0x000fe200000e0000 */
[----:B-1-3--:R-:W-:Y:S01]  /*28a30*/  VIADD R5, R5, 0x38830 ;  /* 0x0003883005057836 */ /* 0x00afe20000000000 */
[----:B------:R-:W-:Y:S01]  /*28a40*/  R2UR UR7, R11 ;  /* 0x000000000b0772ca */ /* 0x000fe200000e0000 */
[----:B------:R-:W-:Y:S01]  /*28a50*/  VIADD R4, R3, 0x28400 ;  /* 0x0002840003047836 */ /* 0x000fe20000000000 */
[----:B------:R-:W-:Y:S01]  /*28a60*/  PLOP3.LUT P0, PT, PT, PT, PT, 0x80, 0x0 ;  /* 0x000000000000781c */ /* 0x000fe20003f0f070 */
[----:B------:R-:W-:-:S12]  /*28a70*/  UIADD3.X UR5, URZ, UR43, URZ, UP0, !UPT ;  /* 0x0000002b3f057290 */ /* 0x000fd800087fe43f */
.L_x_2488:
        /* <DEDUP_REMOVED lines=10> */
[----:B------:R-:W-:Y:S01]  /*28b20*/  R2UR UR10, R12 ;  /* 0x000000000c0a72ca */ /* 0x000fe200000e0000 */
[----:B------:R-:W-:Y:S01]  /*28b30*/  VIADD R3, R3, 0x2c400 ;  /* 0x0002c40003037836 */ /* 0x000fe20000000000 */
[----:B------:R-:W-:Y:S02]  /*28b40*/  R2UR UR6, R10 ;  /* 0x000000000a0672ca */ /* 0x000fe400000e0000 */
[----:B------:R-:W-:Y:S02]  /*28b50*/  R2UR UR7, R11 ;  /* 0x000000000b0772ca */ /* 0x000fe400000e0000 */
[----:B------:R-:W-:-:S13]  /*28b60*/  PLOP3.LUT P0, PT, PT, PT, PT, 0x80, 0x0 ;  /* 0x000000000000781c */ /* 0x000fda0003f0f070 */
.L_x_2489:
        /* <DEDUP_REMOVED lines=10> */
.L_x_2476:
[----:B------:R-:W-:Y:S05]  /*28c10*/  BSYNC B0 ;  /* 0x0000000000007941 */ /* 0x000fea0003800000 */
.L_x_2475:
[----:B------:R-:W-:-:S06]  /*28c20*/  UISETP.NE.AND UP0, UPT, UR36, 0x3, UPT ;  /* 0x000000032400788c */ /* 0x000fcc000bf05270 */
[----:B------:R-:W-:-:S13]  /*28c30*/  PLOP3.LUT P0, PT, PT, PT, UP0, 0x80, 0x0 ;  /* 0x000000000000781c */ /* 0x000fda0003f0f008 */
[----:B------:R-:W-:Y:S05]  /*28c40*/  @!P0 BRA `(.L_x_2490) ;  /* 0x0000000000048947 */ /* 0x000fea0003800000 */
[----:B------:R-:W-:Y:S01]  /*28c50*/  BPT.TRAP 0x1 ;  /* 0x000000040000795c */ /* 0x000fe20000300000 */
.L_x_2490:
[----:B------:R-:W3:Y:S01]  /*28c60*/  S2R R5, SR_CgaCtaId ;  /* 0x0000000000057919 */ /* 0x000ee20000008800 */
[----:B------:R-:W-:Y:S01]  /*28c70*/  MOV R3, UR38 ;  /* 0x0000002600037c02 */ /* 0x000fe20008000f00 */
[----:B------:R-:W-:Y:S01]  /*28c80*/  BSSY B0, `(.L_x_2491) ;  /* 0x000000a000007945 */ /* 0x000fe20003800000 */
[----:B------:R-:W-:Y:S02]  /*28c90*/  MOV R4, 0x400 ;  /* 0x0000040000047802 */ /* 0x000fe40000000f00 */
[----:B------:R-:W-:Y:S02]  /*28ca0*/  ISETP.NE.AND P0, PT, R3, 0x3, PT ;  /* 0x000000030300780c */ /* 0x000fe40003f05270 */
[----:B------:R-:W-:-:S04]  /*28cb0*/  LOP3.LUT R3, R7, 0x1, RZ, 0x3c, !PT ;  /* 0x0000000107037812 */ /* 0x000fc800078e3cff */
[----:B------:R-:W-:Y:S02]  /*28cc0*/  SHF.L.U32 R3, R3, 0x1f, RZ ;  /* 0x0000001f03037819 */ /* 0x000fe400000006ff */
[----:B---3--:R-:W-:-:S05]  /*28cd0*/  LEA R4, R5, R4, 0x18 ;  /* 0x0000000405047211 */ /* 0x008fca00078ec0ff */
[----:B------:R-:W-:-:S04]  /*28ce0*/  IMAD R4, R6, 0x8, R4 ;  /* 0x0000000806047824 */ /* 0x000fc800078e0204 */
[----:B------:R-:W3:Y:S01]  /*28cf0*/  SYNCS.PHASECHK.TRANS64.TRYWAIT P2, [R4+URZ+0x38870], R3 ;  /* 0x03887003040075a7 */ /* 0x000ee2000804017f */
[----:B------:R4:W-:Y:S02]  /*28d00*/  STL [R1+0x4], R4 ;  /* 0x0000040401007387 */ /* 0x0009e40000100800 */
[----:B---34-:R-:W-:Y:S05]  /*28d10*/  @!P2 BRA `(.L_x_2492) ;  /* 0x0000006800a0a947 */ /* 0x018fea0003800000 */
.L_x_2724:
[----:B------:R-:W-:Y:S05]  /*28d20*/  BSYNC B0 ;  /* 0x0000000000007941 */ /* 0x000fea0003800000 */
.L_x_2491:
[----:B------:R-:W-:Y:S05]  /*28d30*/  @!P0 BRA `(.L_x_2493) ;  /* 0x0000000000048947 */ /* 0x000fea0003800000 */
[----:B------:R-:W-:Y:S01]  /*28d40*/  BPT.TRAP 0x1 ;  /* 0x000000040000795c */ /* 0x000fe20000300000 */
.L_x_2493:
[----:B---3--:R-:W3:Y:S01]  /*28d50*/  LDL R3, [R1+0x4] ;  /* 0x0000040001037983 */ /* 0x008ee20000100800 */
[----:B------:R-:W-:-:S04]  /*28d60*/  SHF.L.U32 R4, R7, 0x1f, RZ ;  /* 0x0000001f07047819 */ /* 0x000fc800000006ff */
[----:B---3--:R3:W4:Y:S02]  /*28d70*/  SYNCS.PHASECHK.TRANS64.TRYWAIT P2, [R3+URZ+0x38860], R4 ;  /* 0x03886004030075a7 */ /* 0x008724000804017f */
[----:B---3--:R-:W-:Y:S01]  /*28d80*/  IMAD.SHL.U32 R3, R6, 0x8000, RZ ;  /* 0x0000800006037824 */ /* 0x008fe200078e00ff */
[----:B----4-:R-:W-:Y:S06]  /*28d90*/  @!P2 BRA `(.L_x_2494) ;  /* 0x000000680098a947 */ /* 0x010fec0003800000 */
.L_x_2725:
[----:B---3--:R-:W3:Y:S04]  /*28da0*/  LDL R5, [R1+0x4c] ;  /* 0x00004c0001057983 */ /* 0x008ee80000100800 */
[----:B------:R-:W4:Y:S04]  /*28db0*/  LDL R18, [R1+0x14] ;  /* 0x0000140001127983 */ /* 0x000f280000100800 */
[----:B0-----:R-:W2:Y:S04]  /*28dc0*/  LDL R17, [R1+0x50] ;  /* 0x0000500001117983 */ /* 0x001ea80000100800 */
[----:B------:R-:W3:Y:S04]  /*28dd0*/  LDL R19, [R1+0x30] ;  /* 0x0000300001137983 */ /* 0x000ee80000100800 */
[----:B------:R0:W-:Y:S04]  /*28de0*/  STL [R1+0x64], R2 ;  /* 0x0000640201007387 */ /* 0x0001e80000100800 */
[----:B------:R1:W-:Y:S04]  /*28df0*/  STL [R1+0x60], R0 ;  /* 0x0000600001007387 */ /* 0x0003e80000100800 */
[----:B------:R-:W2:Y:S04]  /*28e00*/  LDL R16, [R1+0x44] ;  /* 0x0000440001107983 */ /* 0x000ea80000100800 */
[----:B0-----:R-:W2:Y:S04]  /*28e10*/  LDL R2, [R1+0x2c] ;  /* 0x00002c0001027983 */ /* 0x001ea80000100800 */
[----:B-1----:R-:W4:Y:S01]  /*28e20*/  LDL R0, [R1+0x10] ;  /* 0x0000100001007983 */ /* 0x002f220000100800 */
[----:B------:R-:W-:Y:S05]  /*28e30*/  WARPSYNC.ALL ;  /* 0x0000000000007948 */ /* 0x000fea0003800000 */
[----:B---3--:R-:W-:-:S02]  /*28e40*/  IADD3 R21, R19, R5, R3 ;  /* 0x0000000513157210 */ /* 0x008fc40007ffe003 */
[----:B----4-:R-:W-:-:S05]  /*28e50*/  LOP3.LUT R4, R3, R0, RZ, 0xfc, !PT ;  /* 0x0000000003047212 */ /* 0x010fca00078efcff */
        /* <DEDUP_REMOVED lines=8> */
[----:B--2---:R-:W-:-:S05]  /*28ee0*/  IMAD.IADD R8, R17, 0x1, R8 ;  /* 0x0000000111087824 */ /* 0x004fca00078e0208 */
        /* <DEDUP_REMOVED lines=11> */
[----:B------:R-:W-:-:S04]  /*28fa0*/  LOP3.LUT R4, R8, R0, RZ, 0xfc, !PT ;  /* 0x0000000008047212 */ /* 0x000fc800078efcff */
[----:B------:R-:W-:-:S06]  /*28fb0*/  IADD3 R4, R19, R4, RZ ;  /* 0x0000000413047210 */ /* 0x000fcc0007ffe0ff */
[----:B------:R-:W0:Y:S01]  /*28fc0*/  LDSM.16.MT88.4 R4, [R4+0x10400] ;  /* 0x010400000404783b */ /* 0x000e220000004200 */
[----:B------:R-:W-:-:S05]  /*28fd0*/  IMAD.MOV.U32 R11, RZ, RZ, R15 ;  /* 0x000000ffff0b7224 */ /* 0x000fca00078e000f */
[----:B------:R-:W-:Y:S02]  /*28fe0*/  LOP3.LUT R8, R8, R11, RZ, 0xfc, !PT ;  /* 0x0000000b08087212 */ /* 0x000fe400078efcff */
[C-C-:B0-----:R-:W-:Y:S02]  /*28ff0*/  PRMT R12, R4.reuse, 0x6420, R5.reuse ;  /* 0x00006420040c7816 */ /* 0x141fe40000000005 */
[----:B------:R-:W-:Y:S02]  /*29000*/  PRMT R13, R4, 0x7531, R5 ;  /* 0x00007531040d7816 */ /* 0x000fe40000000005 */
[C-C-:B------:R-:W-:Y:S02]  /*29010*/  PRMT R14, R6.reuse, 0x6420, R7.reuse ;  /* 0x00006420060e7816 */ /* 0x140fe40000000007 */
[----:B------:R-:W-:Y:S02]  /*29020*/  PRMT R15, R6, 0x7531, R7 ;  /* 0x00007531060f7816 */ /* 0x000fe40000000007 */
[----:B------:R-:W0:Y:S01]  /*29030*/  LDSM.16.MT88.4 R4, [R21+0x14400] ;  /* 0x014400001504783b */ /* 0x000e220000004200 */
[----:B------:R-:W-:-:S05]  /*29040*/  IMAD.IADD R8, R17, 0x1, R8 ;  /* 0x0000000111087824 */ /* 0x000fca00078e0208 */
[----:B------:R1:W-:Y:S02]  /*29050*/  STSM.16.M88.4 [R8], R12 ;  /* 0x0000000c08007844 */ /* 0x0003e40000000200 */
[----:B-1----:R-:W-:Y:S02]  /*29060*/  IMAD.MOV.U32 R15, RZ, RZ, R11 ;  /* 0x000000ffff0f7224 */ /* 0x002fe400078e000b */
[----:B------:R-:W-:Y:S01]  /*29070*/  VIADD R12, R3, 0x6000 ;  /* 0x00006000030c7836 */ /* 0x000fe20000000000 */
[C-C-:B0-----:R-:W-:Y:S02]  /*29080*/  PRMT R8, R4.reuse, 0x6420, R5.reuse ;  /* 0x0000642004087816 */ /* 0x141fe40000000005 */
[----:B------:R-:W-:Y:S02]  /*29090*/  PRMT R9, R4, 0x7531, R5 ;  /* 0x0000753104097816 */ /* 0x000fe40000000005 */
[----:B------:R-:W-:Y:S02]  /*290a0*/  LOP3.LUT R4, R12, R15, RZ, 0xfc, !PT ;  /* 0x0000000f0c047212 */ /* 0x000fe400078efcff */
[----:B------:R-:W-:-:S02]  /*290b0*/  PRMT R10, R6, 0x6420, R7 ;  /* 0x00006420060a7816 */ /* 0x000fc40000000007 */
[----:B------:R-:W-:Y:S01]  /*290c0*/  PRMT R11, R6, 0x7531, R7 ;  /* 0x00007531060b7816 */ /* 0x000fe20000000007 */
[----:B------:R-:W-:-:S05]  /*290d0*/  IMAD.IADD R4, R17, 0x1, R4 ;  /* 0x0000000111047824 */ /* 0x000fca00078e0204 */
[----:B------:R0:W-:Y:S02]  /*290e0*/  STSM.16.M88.4 [R4], R8 ;  /* 0x0000000804007844 */ /* 0x0001e40000000200 */
[----:B0-----:R-:W-:-:S05]  /*290f0*/  VIADD R4, R3, 0x1000 ;  /* 0x0000100003047836 */ /* 0x001fca0000000000 */
[----:B------:R-:W-:-:S05]  /*29100*/  LOP3.LUT R4, R4, R0, RZ, 0xfc, !PT ;  /* 0x0000000004047212 */ /* 0x000fca00078efcff */
[----:B------:R-:W-:-:S06]  /*29110*/  IMAD.IADD R4, R19, 0x1, R4 ;  /* 0x0000000113047824 */ /* 0x000fcc00078e0204 */
[----:B------:R-:W0:Y:S01]  /*29120*/  LDSM.16.MT88.4 R4, [R4+0x10400] ;  /* 0x010400000404783b */ /* 0x000e220000004200 */
[----:B------:R-:W-:Y:S01]  /*29130*/  MOV R10, R15 ;  /* 0x0000000f000a7202 */ /* 0x000fe20000000f00 */
[----:B------:R-:W-:Y:S02]  /*29140*/  IMAD.MOV.U32 R11, RZ, RZ, R17 ;  /* 0x000000ffff0b7224 */ /* 0x000fe400078e0011 */
[----:B------:R-:W-:Y:S01]  /*29150*/  IMAD.IADD R16, R16, 0x1, R3 ;  /* 0x0000000110107824 */ /* 0x000fe200078e0203 */
[C-C-:B0-----:R-:W-:Y:S02]  /*29160*/  PRMT R12, R4.reuse, 0x6420, R5.reuse ;  /* 0x00006420040c7816 */ /* 0x141fe40000000005 */
[----:B------:R-:W-:Y:S02]  /*29170*/  PRMT R13, R4, 0x7531, R5 ;  /* 0x00007531040d7816 */ /* 0x000fe40000000005 */
[C-C-:B------:R-:W-:Y:S02]  /*29180*/  PRMT R14, R6.reuse, 0x6420, R7.reuse ;  /* 0x00006420060e7816 */ /* 0x140fe40000000007 */
[----:B------:R-:W-:-:S02]  /*29190*/  PRMT R15, R6, 0x7531, R7 ;  /* 0x00007531060f7816 */ /* 0x000fc40000000007 */
[----:B------:R-:W0:Y:S01]  /*291a0*/  LDSM.16.MT88.4 R4, [R21+0x11400] ;  /* 0x011400001504783b */ /* 0x000e220000004200 */
[----:B------:R-:W-:-:S05]  /*291b0*/  IADD3 R17, R11, R16, R10 ;  /* 0x000000100b117210 */ /* 0x000fca0007ffe00a */
[----:B------:R1:W-:Y:S02]  /*291c0*/  STSM.16.M88.4 [R17], R12 ;  /* 0x0000000c11007844 */ /* 0x0003e40000000200 */
[----:B-1----:R-:W-:Y:S01]  /*291d0*/  IMAD.MOV.U32 R15, RZ, RZ, R11 ;  /* 0x000000ffff0f7224 */ /* 0x002fe200078e000b */
[----:B------:R-:W-:-:S04]  /*291e0*/  MOV R14, R10 ;  /* 0x0000000a000e7202 */ /* 0x000fc80000000f00 */
[----:B------:R-:W-:Y:S02]  /*291f0*/  IADD3 R16, R15, R2, R16 ;  /* 0x000000020f107210 */ /* 0x000fe40007ffe010 */
[C-C-:B0-----:R-:W-:Y:S02]  /*29200*/  PRMT R8, R4.reuse, 0x6420, R5.reuse ;  /* 0x0000642004087816 */ /* 0x141fe40000000005 */
[----:B------:R-:W-:Y:S01]  /*29210*/  PRMT R9, R4, 0x7531, R5 ;  /* 0x0000753104097816 */ /* 0x000fe20000000005 */
[----:B------:R-:W-:Y:S01]  /*29220*/  VIADD R4, R3, 0x5000 ;  /* 0x0000500003047836 */ /* 0x000fe20000000000 */
[----:B------:R-:W-:-:S04]  /*29230*/  PRMT R10, R6, 0x6420, R7 ;  /* 0x00006420060a7816 */ /* 0x000fc80000000007 */
[----:B------:R-:W-:Y:S02]  /*29240*/  LOP3.LUT R4, R4, R0, RZ, 0xfc, !PT ;  /* 0x0000000004047212 */ /* 0x000fe400078efcff */
[----:B------:R-:W-:Y:S02]  /*29250*/  PRMT R11, R6, 0x7531, R7 ;  /* 0x00007531060b7816 */ /* 0x000fe40000000007 */
[----:B------:R-:W-:-:S03]  /*29260*/  IADD3 R4, R19, R4, RZ ;  /* 0x0000000413047210 */ /* 0x000fc60007ffe0ff */
[----:B------:R0:W-:Y:S04]  /*29270*/  STSM.16.M88.4 [R16], R8 ;  /* 0x0000000810007844 */ /* 0x0001e80000000200 */
[----:B------:R-:W1:Y:S01]  /*29280*/  LDSM.16.MT88.4 R4, [R4+0x10400] ;  /* 0x010400000404783b */ /* 0x000e620000004200 */
[----:B0-----:R-:W-:Y:S02]  /*29290*/  IMAD.MOV.U32 R10, RZ, RZ, R14 ;  /* 0x000000ffff0a7224 */ /* 0x001fe400078e000e */
[----:B------:R-:W-:Y:S01]  /*292a0*/  IMAD.MOV.U32 R11, RZ, RZ, R15 ;  /* 0x000000ffff0b7224 */ /* 0x000fe200078e000f */
        /* <DEDUP_REMOVED lines=8> */
[----:B------:R-:W-:-:S02]  /*29330*/  IMAD.MOV.U32 R14, RZ, RZ, R10 ;  /* 0x000000ffff0e7224 */ /* 0x000fc400078e000a */
[----:B------:R-:W-:Y:S01]  /*29340*/  IMAD.MOV.U32 R15, RZ, RZ, R11 ;  /* 0x000000ffff0f7224 */ /* 0x000fe200078e000b */
        /* <DEDUP_REMOVED lines=12> */
[----:B--2---:R-:W-:-:S05]  /*29410*/  IMAD.IADD R12, R13, 0x1, R3 ;  /* 0x000000010d0c7824 */ /* 0x004fca00078e0203 */
[----:B------:R-:W-:-:S05]  /*29420*/  IADD3 R13, R15, R12, R14 ;  /* 0x0000000c0f0d7210 */ /* 0x000fca0007ffe00e */
[----:B------:R1:W-:Y:S04]  /*29430*/  STSM.16.M88.4 [R13], R16 ;  /* 0x000000100d007844 */ /* 0x0003e80000000200 */
[----:B-1----:R-:W2:Y:S04]  /*29440*/  LDL R18, [R1+0x50] ;  /* 0x0000500001127983 */ /* 0x002ea80000100800 */
[----:B------:R-:W3:Y:S01]  /*29450*/  LDL R19, [R1+0x30] ;  /* 0x0000300001137983 */ /* 0x000ee20000100800 */
[----:B------:R-:W-:Y:S02]  /*29460*/  IADD3 R15, R3, 0x6000, RZ ;  /* 0x00006000030f7810 */ /* 0x000fe40007ffe0ff */
[C-C-:B0-----:R-:W-:Y:S01]  /*29470*/  PRMT R8, R4.reuse, 0x6420, R5.reuse ;  /* 0x0000642004087816 */ /* 0x141fe20000000005 */
[----:B------:R-:W4:Y:S01]  /*29480*/  LDL R17, [R1+0x14] ;  /* 0x0000140001117983 */ /* 0x000f220000100800 */
[----:B------:R-:W-:-:S02]  /*29490*/  PRMT R9, R4, 0x7531, R5 ;  /* 0x0000753104097816 */ /* 0x000fc40000000005 */
[----:B------:R-:W-:Y:S02]  /*294a0*/  LOP3.LUT R4, R15, R0, RZ, 0xfc, !PT ;  /* 0x000000000f047212 */ /* 0x000fe400078efcff */
[C-C-:B------:R-:W-:Y:S02]  /*294b0*/  PRMT R10, R6.reuse, 0x6420, R7.reuse ;  /* 0x00006420060a7816 */ /* 0x140fe40000000007 */
[----:B------:R-:W-:Y:S02]  /*294c0*/  PRMT R11, R6, 0x7531, R7 ;  /* 0x00007531060b7816 */ /* 0x000fe40000000007 */
[----:B--2---:R-:W-:Y:S01]  /*294d0*/  IADD3 R16, R18, R2, R12 ;  /* 0x0000000212107210 */ /* 0x004fe20007ffe00c */
[----:B---3--:R-:W-:-:S04]  /*294e0*/  IMAD.IADD R4, R19, 0x1, R4 ;  /* 0x0000000113047824 */ /* 0x008fc800078e0204 */
        /* <DEDUP_REMOVED lines=58> */
.L_x_2495:
[----:B------:R-:W1:Y:S01]  /*29890*/  LDL.LU R3, [R1+0x4] ;  /* 0x0000040001037983 */ /* 0x000e620000300800 */
[C---:B------:R-:W-:Y:S01]  /*298a0*/  ISETP.GT.AND P0, PT, R20.reuse, RZ, PT ;  /* 0x000000ff1400720c */ /* 0x040fe20003f04270 */
[----:B------:R-:W-:Y:S02]  /*298b0*/  VIADD R20, R20, 0xffffffff ;  /* 0xffffffff14147836 */ /* 0x000fe40000000000 */
[----:B0-----:R3:W5:Y:S04]  /*298c0*/  LDL R6, [R1+0x18] ;  /* 0x0000180001067983 */ /* 0x0017680000100800 */
[----:B------:R3:W5:Y:S01]  /*298d0*/  LDL R7, [R1+0x24] ;  /* 0x0000240001077983 */ /* 0x0007620000100800 */
[----:B-1----:R0:W-:Y:S02]  /*298e0*/  SYNCS.ARRIVE.TRANS64.A1T0 RZ, [R3+URZ+0x38850], RZ ;  /* 0x038850ff03ff79a7 */ /* 0x0021e4000810003f */
[----:B0-----:R-:W-:-:S05]  /*298f0*/  @!P1 VIADD R3, R3, 0x38880 ;  /* 0x0003888003039836 */ /* 0x001fca0000000000 */
[----:B------:R-:W-:Y:S01]  /*29900*/  @!P1 PRMT R3, RZ, 0x654, R3 ;  /* 0x00000654ff039816 */ /* 0x000fe20000000003 */
[----:B------:R-:W-:Y:S06]  /*29910*/  BAR.SYNC.DEFER_BLOCKING 0x2, 0x80 ;  /* 0x0082000000007b1d */ /* 0x000fec0000010000 */
[----:B------:R3:W-:Y:S01]  /*29920*/  @!P1 SYNCS.ARRIVE.TRANS64.RED.A1T0 RZ, [R3+URZ], RZ ;  /* 0x000000ff03ff99a7 */ /* 0x0007e2000810043f */
[----:B------:R-:W-:Y:S05]  /*29930*/  @P0 BRA `(.L_x_2496) ;  /* 0xffffffe800680947 */ /* 0x000fea000383ffff */
.L_x_2474:
[----:B------:R-:W-:Y:S04]  /*29940*/  BSSY B0, `(.L_x_2497) ;  /* 0x000000f000007945 */ /* 0x000fe80003800000 */
[----:B------:R-:W-:Y:S05]  /*29950*/  @P1 BRA `(.L_x_2498) ;  /* 0x0000000000341947 */ /* 0x000fea0003800000 */
[----:B-1-3--:R-:W1:Y:S01]  /*29960*/  S2R R3, SR_LANEID ;  /* 0x0000000000037919 */ /* 0x00ae620000000000 */
        /* <DEDUP_REMOVED lines=12> */
.L_x_2498:
[----:B------:R-:W-:Y:S05]  /*29a30*/  BSYNC B0 ;  /* 0x0000000000007941 */ /* 0x000fea0003800000 */
.L_x_2497:
[----:B------:R-:W-:-:S06]  /*29a40*/  UISETP.NE.AND UP0, UPT, UR36, 0x3, UPT ;  /* 0x000000032400788c */ /* 0x000fcc000bf05270 */
[----:B------:R-:W-:-:S13]  /*29a50*/  PLOP3.LUT P0, PT, PT, PT, UP0, 0x80, 0x0 ;  /* 0x000000000000781c */ /* 0x000fda0003f0f008 */
[----:B------:R-:W-:Y:S05]  /*29a60*/  @!P0 BRA `(.L_x_2499) ;  /* 0x0000000000048947 */ /* 0x000fea0003800000 */
[----:B------:R-:W-:Y:S01]  /*29a70*/  BPT.TRAP 0x1 ;  /* 0x000000040000795c */ /* 0x000fe20000300000 */
.L_x_2499:
[----:B------:R-:W4:Y:S04]  /*29a80*/  LDL R5, [R1+0x24] ;  /* 0x0000240001057983 */ /* 0x000f280000100800 */
[----:B-----5:R-:W4:Y:S01]  /*29a90*/  LDL R2, [R1+0x18] ;  /* 0x0000180001027983 */ /* 0x020f220000100800 */
[----:B--2---:R-:W-:Y:S01]  /*29aa0*/  MOV R0, UR38 ;  /* 0x0000002600007c02 */ /* 0x004fe20008000f00 */
[----:B------:R-:W-:Y:S01]  /*29ab0*/  BSSY B0, `(.L_x_2500) ;  /* 0x000000a000007945 */ /* 0x000fe20003800000 */
[----:B-1-3--:R-:W-:Y:S01]  /*29ac0*/  MOV R3, 0x400 ;  /* 0x0000040000037802 */ /* 0x00afe20000000f00 */
[----:B------:R-:W1:Y:S01]  /*29ad0*/  S2R R4, SR_CgaCtaId ;  /* 0x0000000000047919 */ /* 0x000e620000008800 */
[----:B------:R-:W-:Y:S02]  /*29ae0*/  ISETP.NE.AND P2, PT, R0, 0x3, PT ;  /* 0x000000030000780c */ /* 0x000fe40003f45270 */
[----:B-1----:R-:W-:-:S02]  /*29af0*/  LEA R3, R4, R3, 0x18 ;  /* 0x0000000304037211 */ /* 0x002fc400078ec0ff */
[----:B----4-:R-:W-:-:S04]  /*29b00*/  LOP3.LUT R0, R5, 0x1, RZ, 0x3c, !PT ;  /* 0x0000000105007812 */ /* 0x010fc800078e3cff */
[----:B------:R-:W-:Y:S01]  /*29b10*/  SHF.L.U32 R0, R0, 0x1f, RZ ;  /* 0x0000001f00007819 */ /* 0x000fe200000006ff */
[----:B------:R-:W-:-:S04]  /*29b20*/  IMAD R2, R2, 0x8, R3 ;  /* 0x0000000802027824 */ /* 0x000fc800078e0203 */
[----:B------:R-:W1:Y:S02]  /*29b30*/  SYNCS.PHASECHK.TRANS64.TRYWAIT P0, [R2+URZ+0x38870], R0 ;  /* 0x03887000020075a7 */ /* 0x000e64000800017f */
[----:B-1----:R-:W-:Y:S05]  /*29b40*/  @!P0 BRA `(.L_x_2501) ;  /* 0x0000005c00448947 */ /* 0x002fea0003800000 */
.L_x_2726:
[----:B------:R-:W-:Y:S05]  /*29b50*/  BSYNC B0 ;  /* 0x0000000000007941 */ /* 0x000fea0003800000 */
.L_x_2500:
[----:B------:R-:W-:Y:S05]  /*29b60*/  @!P2 BRA `(.L_x_2502) ;  /* 0x000000000004a947 */ /* 0x000fea0003800000 */
[----:B------:R-:W-:Y:S01]  /*29b70*/  BPT.TRAP 0x1 ;  /* 0x000000040000795c */ /* 0x000fe20000300000 */
.L_x_2502:
[----:B-1----:R-:W2:Y:S02]  /*29b80*/  LDL R0, [R1+0x24] ;  /* 0x0000240001007983 */ /* 0x002ea40000100800 */
[----:B--2---:R-:W-:-:S04]  /*29b90*/  SHF.L.U32 R0, R0, 0x1f, RZ ;  /* 0x0000001f00007819 */ /* 0x004fc800000006ff */
[----:B------:R-:W1:Y:S02]  /*29ba0*/  SYNCS.PHASECHK.TRANS64.TRYWAIT P0, [R2+URZ+0x38860], R0 ;  /* 0x03886000020075a7 */ /* 0x000e64000800017f */
[----:B-1----:R-:W-:Y:S05]  /*29bb0*/  @!P0 BRA `(.L_x_2503) ;  /* 0x0000005c003c8947 */ /* 0x002fea0003800000 */
.L_x_2727:
        /* <DEDUP_REMOVED lines=17> */
[----:B----4-:R-:W-:-:S05]  /*29cd0*/  LOP3.LUT R3, R21, R19, RZ, 0xfc, !PT ;  /* 0x0000001315037212 */ /* 0x010fca00078efcff */
[----:B------:R-:W-:Y:S01]  /*29ce0*/  IMAD.IADD R3, R17, 0x1, R3 ;  /* 0x0000000111037824 */ /* 0x000fe200078e0203 */
[C-C-:B-1----:R-:W-:Y:S02]  /*29cf0*/  PRMT R12, R8.reuse, 0x6420, R9.reuse ;  /* 0x00006420080c7816 */ /* 0x142fe40000000009 */
[----:B------:R-:W-:Y:S02]  /*29d00*/  PRMT R13, R8, 0x7531, R9 ;  /* 0x00007531080d7816 */ /* 0x000fe40000000009 */
[C-C-:B------:R-:W-:Y:S02]  /*29d10*/  PRMT R14, R10.reuse, 0x6420, R11.reuse ;  /* 0x000064200a0e7816 */ /* 0x140fe4000000000b */
[----:B------:R-:W-:-:S05]  /*29d20*/  PRMT R15, R10, 0x7531, R11 ;  /* 0x000075310a0f7816 */ /* 0x000fca000000000b */
[----:B------:R1:W-:Y:S01]  /*29d30*/  STSM.16.M88.4 [R3], R12 ;  /* 0x0000000c03007844 */ /* 0x0003e20000000200 */
[C-C-:B0-----:R-:W-:Y:S02]  /*29d40*/  PRMT R8, R4.reuse, 0x6420, R5.reuse ;  /* 0x0000642004087816 */ /* 0x141fe40000000005 */
[----:B------:R-:W-:Y:S02]  /*29d50*/  PRMT R9, R4, 0x7531, R5 ;  /* 0x0000753104097816 */ /* 0x000fe40000000005 */
[----:B-1----:R-:W-:Y:S01]  /*29d60*/  MOV R15, R17 ;  /* 0x00000011000f7202 */ /* 0x002fe20000000f00 */
[----:B------:R-:W-:-:S05]  /*29d70*/  VIADD R17, R21, 0x2000 ;  /* 0x0000200015117836 */ /* 0x000fca0000000000 */
[----:B------:R-:W-:Y:S02]  /*29d80*/  LOP3.LUT R3, R17, R19, RZ, 0xfc, !PT ;  /* 0x0000001311037212 */ /* 0x000fe400078efcff */
[C-C-:B------:R-:W-:Y:S02]  /*29d90*/  PRMT R10, R6.reuse, 0x6420, R7.reuse ;  /* 0x00006420060a7816 */ /* 0x140fe40000000007 */
[----:B------:R-:W-:Y:S01]  /*29da0*/  PRMT R11, R6, 0x7531, R7 ;  /* 0x00007531060b7816 */ /* 0x000fe20000000007 */
[----:B------:R-:W-:-:S05]  /*29db0*/  IMAD.IADD R3, R15, 0x1, R3 ;  /* 0x000000010f037824 */ /* 0x000fca00078e0203 */
        /* <DEDUP_REMOVED lines=14> */
[----:B-1----:R-:W-:-:S02]  /*29ea0*/  VIADD R3, R21, 0x6000 ;  /* 0x0000600015037836 */ /* 0x002fc40000000000 */
        /* <DEDUP_REMOVED lines=8> */
[----:B0-----:R-:W-:-:S05]  /*29f30*/  VIADD R3, R21, 0x1000 ;  /* 0x0000100015037836 */ /* 0x001fca0000000000 */
[----:B------:R-:W-:-:S05]  /*29f40*/  LOP3.LUT R3, R3, R2, RZ, 0xfc, !PT ;  /* 0x0000000203037212 */ /* 0x000fca00078efcff */
[----:B------:R-:W-:-:S05]  /*29f50*/  IMAD.IADD R3, R18, 0x1, R3 ;  /* 0x0000000112037824 */ /* 0x000fca00078e0203 */
[----:B------:R0:W1:Y:S01]  /*29f60*/  LDSM.16.MT88.4 R4, [R3+0x10400] ;  /* 0x010400000304783b */ /* 0x0000620000004200 */
[----:B------:R-:W-:Y:S01]  /*29f70*/  MOV R11, R15 ;  /* 0x0000000f000b7202 */ /* 0x000fe20000000f00 */
        /* <DEDUP_REMOVED lines=9> */
[----:B------:R-:W-:Y:S01]  /*2a010*/  IMAD.MOV.U32 R15, RZ, RZ, R11 ;  /* 0x000000ffff0f7224 */ /* 0x000fe200078e000b */
[----:B0-----:R-:W-:-:S02]  /*2a020*/  PRMT R8, R4, 0x6420, R5 ;  /* 0x0000642004087816 */ /* 0x001fc40000000005 */
[----:B------:R-:W-:Y:S01]  /*2a030*/  PRMT R9, R4, 0x7531, R5 ;  /* 0x0000753104097816 */ /* 0x000fe20000000005 */
[----:B------:R-:W-:-:S05]  /*2a040*/  VIADD R4, R21, 0x5000 ;  /* 0x0000500015047836 */ /* 0x000fca0000000000 */
[----:B------:R-:W-:Y:S02]  /*2a050*/  LOP3.LUT R4, R4, R2, RZ, 0xfc, !PT ;  /* 0x0000000204047212 */ /* 0x000fe400078efcff */
[C-C-:B------:R-:W-:Y:S02]  /*2a060*/  PRMT R10, R6.reuse, 0x6420, R7.reuse ;  /* 0x00006420060a7816 */ /* 0x140fe40000000007 */
[----:B------:R-:W-:Y:S01]  /*2a070*/  PRMT R11, R6, 0x7531, R7 ;  /* 0x00007531060b7816 */ /* 0x000fe20000000007 */
[----:B------:R-:W-:Y:S01]  /*2a080*/  IMAD.IADD R4, R18, 0x1, R4 ;  /* 0x0000000112047824 */ /* 0x000fe200078e0204 */
[----:B--2---:R-:W-:-:S05]  /*2a090*/  IADD3 R3, R15, R14, R3 ;  /* 0x0000000e0f037210 */ /* 0x004fca0007ffe003 */
[----:B------:R0:W-:Y:S04]  /*2a0a0*/  STSM.16.M88.4 [R3], R8 ;  /* 0x0000000803007844 */ /* 0x0001e80000000200 */
[----:B------:R-:W1:Y:S01]  /*2a0b0*/  LDSM.16.MT88.4 R4, [R4+0x10400] ;  /* 0x010400000404783b */ /* 0x000e620000004200 */
[----:B0-----:R-:W-:Y:S02]  /*2a0c0*/  MOV R11, R15 ;  /* 0x0000000f000b7202 */ /* 0x001fe40000000f00 */
        /* <DEDUP_REMOVED lines=28> */
[----:B------:R-:W-:-:S02]  /*2a290*/  IMAD.MOV.U32 R16, RZ, RZ, R15 ;  /* 0x000000ffff107224 */ /* 0x000fc400078e000f */
[----:B------:R-:W-:Y:S01]  /*2a2a0*/  VIADD R15, R21, 0x6000 ;  /* 0x00006000150f7836 */ /* 0x000fe20000000000 */
        /* <DEDUP_REMOVED lines=21> */
[----:B0-----:R-:W-:-:S04]  /*2a400*/  IADD3 R3, R21, 0x3000, RZ ;  /* 0x0000300015037810 */ /* 0x001fc80007ffe0ff */
[----:B------:R-:W-:-:S05]  /*2a410*/  LOP3.LUT R3, R3, R2, RZ, 0xfc, !PT ;  /* 0x0000000203037212 */ /* 0x000fca00078efcff */
[----:B------:R-:W-:-:S05]  /*2a420*/  IMAD.IADD R3, R19, 0x1, R3 ;  /* 0x0000000113037824 */ /* 0x000fca00078e0203 */
        /* <DEDUP_REMOVED lines=13> */
[----:B------:R-:W-:Y:S01]  /*2a500*/  IADD3 R3, R18, R17, R3 ;  /* 0x0000001112037210 */ /* 0x000fe20007ffe003 */
[----:B------:R-:W-:Y:S01]  /*2a510*/  IMAD.IADD R4, R19, 0x1, R4 ;  /* 0x0000000113047824 */ /* 0x000fe200078e0204 */
        /* <DEDUP_REMOVED lines=24> */
.L_x_2504:
[----:B------:R-:W2:Y:S01]  /*2a6a0*/  LDL.LU R0, [R1+0x18] ;  /* 0x0000180001007983 */ /* 0x000ea20000300800 */
[----:B-1---5:R1:W-:Y:S03]  /*2a6b0*/  SYNCS.ARRIVE.TRANS64.A1T0 RZ, [R2+URZ+0x38850], RZ ;  /* 0x038850ff02ff79a7 */ /* 0x0223e6000810003f */
[----:B0-----:R-:W3:Y:S01]  /*2a6c0*/  LDL.LU R3, [R1+0x24] ;  /* 0x0000240001037983 */ /* 0x001ee20000300800 */
[----:B-1----:R-:W-:-:S04]  /*2a6d0*/  @!P1 IADD3 R2, R2, 0x38880, RZ ;  /* 0x0003888002029810 */ /* 0x002fc80007ffe0ff */
        /* <DEDUP_REMOVED lines=10> */
.L_x_2456:
[----:B------:R-:W-:Y:S05]  /*2a780*/  BSYNC B6 ;  /* 0x0000000000067941 */ /* 0x000fea0003800000 */
.L_x_2454:
        /* <DEDUP_REMOVED lines=13> */
.L_x_2505:
        /* <DEDUP_REMOVED lines=36> */
[----:B------:R0:W1:Y:S04]  /*2aaa0*/  SHFL.IDX PT, R0, R6, RZ, 0x1f ;  /* 0x00001fff06007589 */ /* 0x00006800000e0000 */
[----:B------:R0:W2:Y:S02]  /*2aab0*/  SHFL.IDX PT, R9, R5, 0x1f, 0x1f ;  /* 0x03e01f0005097f89 */ /* 0x0000a400000e0000 */
.L_x_2737:
[----:B------:R-:W-:Y:S01]  /*2aac0*/  ULDC UR4, c[0x0][0xc10] ;  /* 0x0003040000047ab9 */ /* 0x000fe20000000800 */
[----:B0-----:R-:W-:Y:S01]  /*2aad0*/  IMAD.MOV.U32 R6, RZ, RZ, R5 ;  /* 0x000000ffff067224 */ /* 0x001fe200078e0005 */
[----:B------:R-:W-:-:S05]  /*2aae0*/  MOV R3, UR4 ;  /* 0x0000000400037c02 */ /* 0x000fca0008000f00 */
[----:B--2---:R-:W-:-:S04]  /*2aaf0*/  IMAD R9, R9, R3, RZ ;  /* 0x0000000309097224 */ /* 0x004fc800078e02ff */
[----:B------:R-:W-:-:S05]  /*2ab00*/  IMAD.IADD R4, R4, 0x1, R9 ;  /* 0x0000000104047824 */ /* 0x000fca00078e0209 */
[----:B-1----:R-:W-:-:S13]  /*2ab10*/  ISETP.GT.AND P6, PT, R4, R0, PT ;  /* 0x000000000400720c */ /* 0x002fda0003fc4270 */
[----:B------:R-:W-:Y:S05]  /*2ab20*/  @P6 BRA `(.L_x_2508) ;  /* 0x0000000000a46947 */ /* 0x000fea0003800000 */
.L_x_2513:
        /* <DEDUP_REMOVED lines=9> */
[----:B-1----:R-:W-:-:S05]  /*2abc0*/  IMAD.IADD R3, R3, 0x1, R5 ;  /* 0x0000000103037824 */ /* 0x002fca00078e0205 */
[----:B------:R-:W-:Y:S02]  /*2abd0*/  ISETP.GE.OR P6, PT, R3, R2, !P0 ;  /* 0x000000020300720c */ /* 0x000fe400047c6670 */
[----:B------:R-:W-:-:S11]  /*2abe0*/  MOV R2, RZ ;  /* 0x000000ff00027202 */ /* 0x000fd60000000f00 */
[----:B------:R-:W-:Y:S05]  /*2abf0*/  @P6 BRA `(.L_x_2511) ;  /* 0x00000000000c6947 */ /* 0x000fea0003800000 */
[----:B------:R-:W0:Y:S02]  /*2ac00*/  LDC.64 R6, c[0x0][0xc58] ;  /* 0x00031600ff067b82 */ /* 0x000e240000000a00 */
[----:B0-----:R-:W-:-:S06]  /*2ac10*/  IMAD.WIDE R2, R3, 0x4, R6 ;  /* 0x0000000403027825 */ /* 0x001fcc00078e0206 */
[----:B------:R0:W5:Y:S02]  /*2ac20*/  LDG.E R2, desc[UR46][R2.64] ;  /* 0x0000002e02027981 */ /* 0x000164000c1e1900 */
.L_x_2511:
[----:B------:R-:W-:Y:S05]  /*2ac30*/  BSYNC B0 ;  /* 0x0000000000007941 */ /* 0x000fea0003800000 */
.L_x_2510:
        /* <DEDUP_REMOVED lines=18> */
.L_x_2745:
[----:B------:R-:W-:Y:S02]  /*2ad60*/  ULDC UR4, c[0x0][0xc10] ;  /* 0x0003040000047ab9 */ /* 0x000fe40000000800 */
[----:B------:R-:W-:-:S04]  /*2ad70*/  IMAD.U32 R3, RZ, RZ, UR4 ;  /* 0x00000004ff037e24 */ /* 0x000fc8000f8e00ff */
[----:B-1----:R-:W-:-:S04]  /*2ad80*/  IMAD R9, R9, R3, RZ ;  /* 0x0000000309097224 */ /* 0x002fc800078e02ff */
[----:B------:R-:W-:-:S05]  /*2ad90*/  IMAD.IADD R4, R9, 0x1, R4 ;  /* 0x0000000109047824 */ /* 0x000fca00078e0204 */
[----:B------:R-:W-:-:S13]  /*2ada0*/  ISETP.GT.AND P6, PT, R4, R0, PT ;  /* 0x000000000400720c */ /* 0x000fda0003fc4270 */
[----:B------:R-:W-:Y:S05]  /*2adb0*/  @!P6 BRA `(.L_x_2513) ;  /* 0xfffffffc005ce947 */ /* 0x000fea000383ffff */
.L_x_2508:
        /* <DEDUP_REMOVED lines=8> */
.L_x_2749:
[----:B------:R-:W-:Y:S01]  /*2ae40*/  ISETP.NE.AND P0, PT, R5, RZ, PT ;  /* 0x000000ff0500720c */ /* 0x000fe20003f05270 */
[----:B-1----:R-:W-:-:S12]  /*2ae50*/  IMAD.MOV.U32 R2, RZ, RZ, RZ ;  /* 0x000000ffff027224 */ /* 0x002fd800078e00ff */
[----:B------:R-:W-:Y:S05]  /*2ae60*/  @!P0 BRA `(.L_x_2515) ;  /* 0x0000000000108947 */ /* 0x000fea0003800000 */
[----:B------:R-:W-:Y:S01]  /*2ae70*/  UMOV UR4, 0xffffffff ;  /* 0xffffffff00047882 */ /* 0x000fe20000000000 */
[----:B------:R-:W-:Y:S02]  /*2ae80*/  IADD3 R12, R4, -0x1, RZ ;  /* 0xffffffff040c7810 */ /* 0x000fe40007ffe0ff */
[----:B------:R-:W-:Y:S05]  /*2ae90*/  BRA.DIV UR4, `(.L_x_2516) ;  /* 0x0000005204f87947 */ /* 0x000fea000b800000 */
[----:B------:R1:W3:Y:S02]  /*2aea0*/  SHFL.IDX PT, R2, R6, R12, 0x1f ;  /* 0x00001f0c06027589 */ /* 0x0002e400000e0000 */
.L_x_2515:
[----:B------:R-:W4:Y:S01]  /*2aeb0*/  LDL.LU R5, [R1+0xc] ;  /* 0x00000c0001057983 */ /* 0x000f220000300800 */
[----:B------:R-:W5:Y:S01]  /*2aec0*/  LDC.64 R10, c[0x0][0xc68] ;  /* 0x00031a00ff0a7b82 */ /* 0x000f620000000a00 */
[----:B----4-:R-:W-:-:S05]  /*2aed0*/  IMAD.IADD R5, R4, 0x1, R5 ;  /* 0x0000000104057824 */ /* 0x010fca00078e0205 */
[----:B------:R5:W-:Y:S02]  /*2aee0*/  STL [R1+0xc], R5 ;  /* 0x00000c0501007387 */ /* 0x000be40000100800 */
[----:B-----5:R-:W-:-:S05]  /*2aef0*/  IMAD.WIDE R4, R5, 0x4, R10 ;  /* 0x0000000405047825 */ /* 0x020fca00078e020a */
[----:B01----:R-:W2:Y:S01]  /*2af00*/  LDG.E R6, desc[UR46][R4.64] ;  /* 0x0000002e04067981 */ /* 0x003ea2000c1e1900 */
[----:B---3--:R-:W-:-:S05]  /*2af10*/  IMAD R9, R2, R3, R9 ;  /* 0x0000000302097224 */ /* 0x008fca00078e0209 */
[----:B------:R-:W-:Y:S01]  /*2af20*/  IADD3 R0, R0, -R9, RZ ;  /* 0x8000000900007210 */ /* 0x000fe20007ffe0ff */
[----:B------:R0:W-:Y:S01]  /*2af30*/  STL [R1], R9 ;  /* 0x0000000901007387 */ /* 0x0001e20000100800 */
[----:B--2---:R-:W-:-:S05]  /*2af40*/  IMAD R10, R7, R6, RZ ;  /* 0x00000006070a7224 */ /* 0x004fca00078e02ff */
[----:B------:R-:W-:-:S04]  /*2af50*/  IABS R8, R10 ;  /* 0x0000000a00087213 */ /* 0x000fc80000000000 */
[----:B------:R-:W1:Y:S08]  /*2af60*/  I2F.RP R4, R8 ;  /* 0x0000000800047306 */ /* 0x000e700000209400 */
[----:B-1----:R-:W1:Y:S02]  /*2af70*/  MUFU.RCP R4, R4 ;  /* 0x0000000400047308 */ /* 0x002e640000001000 */
[----:B-1----:R-:W-:-:S06]  /*2af80*/  VIADD R4, R4, 0xffffffe ;  /* 0x0ffffffe04047836 */ /* 0x002fcc0000000000 */
[----:B------:R1:W2:Y:S02]  /*2af90*/  F2I.FTZ.U32.TRUNC.NTZ R5, R4 ;  /* 0x0000000400057305 */ /* 0x0002a4000021f000 */
[----:B-1----:R-:W-:Y:S02]  /*2afa0*/  IMAD.MOV.U32 R4, RZ, RZ, RZ ;  /* 0x000000ffff047224 */ /* 0x002fe400078e00ff */
[----:B--2---:R-:W-:-:S04]  /*2afb0*/  IMAD.MOV R2, RZ, RZ, -R5 ;  /* 0x000000ffff027224 */ /* 0x004fc800078e0a05 */
[----:B------:R-:W-:-:S04]  /*2afc0*/  IMAD R2, R2, R8, RZ ;  /* 0x0000000802027224 */ /* 0x000fc800078e02ff */
        /* <DEDUP_REMOVED lines=14> */
[----:B------:R-:W-:Y:S02]  /*2b0b0*/  @!P2 IADD3 R2, -R2, RZ, RZ ;  /* 0x000000ff0202a210 */ /* 0x000fe40007ffe1ff */
[----:B------:R-:W-:-:S05]  /*2b0c0*/  @!P1 LOP3.LUT R2, RZ, R10, RZ, 0x33, !PT ;  /* 0x0000000aff029212 */ /* 0x000fca00078e33ff */
[----:B------:R-:W-:Y:S02]  /*2b0d0*/  IMAD R4, R6, R2, RZ ;  /* 0x0000000206047224 */ /* 0x000fe400078e02ff */
[----:B------:R-:W-:Y:S02]  /*2b0e0*/  IMAD.MOV R2, RZ, RZ, -R2 ;  /* 0x000000ffff027224 */ /* 0x000fe400078e0a02 */
[----:B------:R-:W-:Y:S02]  /*2b0f0*/  IMAD.MOV R5, RZ, RZ, -R4 ;  /* 0x000000ffff057224 */ /* 0x000fe400078e0a04 */
[----:B------:R-:W-:-:S03]  /*2b100*/  IMAD R0, R10, R2, R0 ;  /* 0x000000020a007224 */ /* 0x000fc600078e0200 */
[----:B------:R-:W-:-:S04]  /*2b110*/  VIADDMNMX R6, R5, R3, R6, PT ;  /* 0x0000000305067246 */ /* 0x000fc80003800106 */
[----:B------:R-:W-:-:S04]  /*2b120*/  IABS R5, R6 ;  /* 0x0000000600057213 */ /* 0x000fc80000000000 */
[----:B------:R-:W1:Y:S08]  /*2b130*/  I2F.RP R3, R5 ;  /* 0x0000000500037306 */ /* 0x000e700000209400 */
[----:B-1----:R-:W1:Y:S02]  /*2b140*/  MUFU.RCP R3, R3 ;  /* 0x0000000300037308 */ /* 0x002e640000001000 */
[----:B-1----:R-:W-:-:S06]  /*2b150*/  VIADD R3, R3, 0xffffffe ;  /* 0x0ffffffe03037836 */ /* 0x002fcc0000000000 */
[----:B------:R-:W1:Y:S02]  /*2b160*/  F2I.FTZ.U32.TRUNC.NTZ R3, R3 ;  /* 0x0000000300037305 */ /* 0x000e64000021f000 */
[----:B-1----:R-:W-:-:S04]  /*2b170*/  IMAD.MOV R2, RZ, RZ, -R3 ;  /* 0x000000ffff027224 */ /* 0x002fc800078e0a03 */
[----:B------:R-:W-:Y:S01]  /*2b180*/  IMAD R8, R2, R5, RZ ;  /* 0x0000000502087224 */ /* 0x000fe200078e02ff */
[----:B------:R-:W-:-:S05]  /*2b190*/  MOV R2, RZ ;  /* 0x000000ff00027202 */ /* 0x000fca0000000f00 */
[----:B0-----:R-:W-:Y:S01]  /*2b1a0*/  IMAD.HI.U32 R9, R3, R8, R2 ;  /* 0x0000000803097227 */ /* 0x001fe200078e0002 */
[----:B------:R-:W-:Y:S02]  /*2b1b0*/  IABS R2, R6 ;  /* 0x0000000600027213 */ /* 0x000fe40000000000 */
[----:B------:R-:W-:-:S03]  /*2b1c0*/  IABS R3, R0 ;  /* 0x0000000000037213 */ /* 0x000fc60000000000 */
[----:B------:R-:W-:-:S04]  /*2b1d0*/  IMAD.MOV R2, RZ, RZ, -R2 ;  /* 0x000000ffff027224 */ /* 0x000fc800078e0a02 */
[----:B------:R-:W-:Y:S02]  /*2b1e0*/  IMAD.MOV.U32 R8, RZ, RZ, R2 ;  /* 0x000000ffff087224 */ /* 0x000fe400078e0002 */
        /* <DEDUP_REMOVED lines=20> */
.L_x_2509:
[----:B------:R-:W-:Y:S01]  /*2b330*/  UMOV UR4, URZ ;  /* 0x0000003f00047c82 */ /* 0x000fe20008000000 */
[----:B------:R-:W-:Y:S01]  /*2b340*/  ULDC UR6, c[0x0][0xc14] ;  /* 0x0003050000067ab9 */ /* 0x000fe20000000800 */
[----:B------:R-:W-:Y:S01]  /*2b350*/  UMOV UR5, URZ ;  /* 0x0000003f00057c82 */ /* 0x000fe20008000000 */
[----:B------:R0:W-:Y:S01]  /*2b360*/  STL [R1], R0 ;  /* 0x0000000001007387 */ /* 0x0001e20000100800 */
[----:B------:R-:W-:Y:S01]  /*2b370*/  MOV R3, UR4 ;  /* 0x0000000400037c02 */ /* 0x000fe20008000f00 */
[----:B------:R-:W-:-:S04]  /*2b380*/  IMAD.U32 R2, RZ, RZ, UR5 ;  /* 0x00000005ff027e24 */ /* 0x000fc8000f8e00ff */
[----:B------:R1:W-:Y:S01]  /*2b390*/  STL [R1+0x4], R3 ;  /* 0x0000040301007387 */ /* 0x0003e20000100800 */
[----:B0-----:R-:W-:-:S05]  /*2b3a0*/  IMAD.U32 R0, RZ, RZ, UR6 ;  /* 0x00000006ff007e24 */ /* 0x001fca000f8e00ff */
[----:B------:R1:W-:Y:S04]  /*2b3b0*/  STL [R1+0xc], R0 ;  /* 0x00000c0001007387 */ /* 0x0003e80000100800 */
[----:B------:R1:W-:Y:S02]  /*2b3c0*/  STL [R1+0x8], R2 ;  /* 0x0000080201007387 */ /* 0x0003e40000100800 */
.L_x_2517:
[----:B-1----:R-:W2:Y:S04]  /*2b3d0*/  LDL R2, [R1+0xc] ;  /* 0x00000c0001027983 */ /* 0x002ea80000100800 */
[----:B0-----:R-:W3:Y:S04]  /*2b3e0*/  LDL R3, [R1+0x8] ;  /* 0x0000080001037983 */ /* 0x001ee80000100800 */
[----:B------:R-:W4:Y:S04]  /*2b3f0*/  LDL R4, [R1] ;  /* 0x0000000001047983 */ /* 0x000f280000100800 */
[----:B------:R-:W4:Y:S01]  /*2b400*/  LDL R5, [R1+0x4] ;  /* 0x0000040001057983 */ /* 0x000f220000100800 */
[----:B------:R-:W0:Y:S01]  /*2b410*/  S2R R0, SR_TID.X ;  /* 0x0000000000007919 */ /* 0x000e220000002100 */
[----:B------:R-:W-:Y:S05]  /*2b420*/  WARPSYNC.ALL ;  /* 0x0000000000007948 */ /* 0x000fea0003800000 */
[----:B0-----:R-:W-:Y:S01]  /*2b430*/  LOP3.LUT R0, R0, 0x1f, RZ, 0xc0, !PT ;  /* 0x0000001f00007812 */ /* 0x001fe200078ec0ff */
[----:B------:R-:W-:Y:S03]  /*2b440*/  BAR.SYNC.DEFER_BLOCKING 0x4, 0x180 ;  /* 0x0106000000007b1d */ /* 0x000fe60000010000 */
[----:B------:R-:W-:-:S13]  /*2b450*/  ISETP.NE.AND P0, PT, R0, RZ, PT ;  /* 0x000000ff0000720c */ /* 0x000fda0003f05270 */
[----:B------:R-:W0:Y:S01]  /*2b460*/  @!P0 S2R R0, SR_CgaCtaId ;  /* 0x0000000000008919 */ /* 0x000e220000008800 */
[----:B--2---:R-:W-:Y:S01]  /*2b470*/  IMAD.MOV.U32 R7, RZ, RZ, R2 ;  /* 0x000000ffff077224 */ /* 0x004fe200078e0002 */
[----:B------:R-:W-:Y:S01]  /*2b480*/  @!P0 MOV R2, 0x400 ;  /* 0x0000040000028802 */ /* 0x000fe20000000f00 */
[----:B---3--:R-:W-:-:S03]  /*2b490*/  IMAD.MOV.U32 R6, RZ, RZ, R3 ;  /* 0x000000ffff067224 */ /* 0x008fc600078e0003 */
[----:B0-----:R-:W-:-:S05]  /*2b4a0*/  @!P0 LEA R0, R0, R2, 0x18 ;  /* 0x0000000200008211 */ /* 0x001fca00078ec0ff */
[----:B----4-:R0:W-:Y:S01]  /*2b4b0*/  @!P0 STS.128 [R0+0x388d0], R4 ;  /* 0x0388d00400008388 */ /* 0x0101e20000000c00 */
[----:B------:R-:W-:Y:S06]  /*2b4c0*/  BAR.ARV 0x5, 0x180 ;  /* 0x0146000000007b1d */ /* 0x000fec0000002000 */
.L_x_2506:
[----:B0-----:R-:W2:Y:S01]  /*2b4d0*/  LDL R0, [R1+0xc] ;  /* 0x00000c0001007983 */ /* 0x001ea20000100800 */
[----:B------:R-:W-:Y:S02]  /*2b4e0*/  ULDC UR4, c[0x0][0xc14] ;  /* 0x0003050000047ab9 */ /* 0x000fe40000000800 */
[----:B--2---:R-:W-:-:S13]  /*2b4f0*/  ISETP.GE.AND P0, PT, R0, UR4, PT ;  /* 0x0000000400007c0c */ /* 0x004fda000bf06270 */
[----:B------:R-:W-:Y:S05]  /*2b500*/  @!P0 BRA `(.L_x_2518) ;  /* 0xffffffa000188947 */ /* 0x000fea000383ffff */
[----:B------:R-:W-:Y:S05]  /*2b510*/  BSYNC B7 ;  /* 0x0000000000077941 */ /* 0x000fea0003800000 */
.L_x_2414:
[----:B-1----:R-:W3:Y:S01]  /*2b520*/  LDL.LU R0, [R1+0x5c] ;  /* 0x00005c0001007983 */ /* 0x002ee20000300800 */
[----:B------:R-:W-:Y:S01]  /*2b530*/  BSSY B0, `(.L_x_2519) ;  /* 0x000000b000007945 */ /* 0x000fe20003800000 */
[----:B--2---:R-:W1:Y:S01]  /*2b540*/  S2R R5, SR_CgaCtaId ;  /* 0x0000000000057919 */ /* 0x004e620000008800 */
[----:B---3--:R-:W-:-:S04]  /*2b550*/  IADD3 R0, R0, 0x1, RZ ;  /* 0x0000000100007810 */ /* 0x008fc80007ffe0ff */
        /* <DEDUP_REMOVED lines=8> */
.L_x_2752:
[----:B------:R-:W-:Y:S05]  /*2b5e0*/  BSYNC B0 ;  /* 0x0000000000007941 */ /* 0x000fea0003800000 */
.L_x_2519:
[----:B------:R-:W-:-:S03]  /*2b5f0*/  UMOV UR4, 0xffffffff ;  /* 0xffffffff00047882 */ /* 0x000fc60000000000 */
[----:B------:R-:W-:Y:S05]  /*2b600*/  BRA.DIV UR4, `(.L_x_2521) ;  /* 0x0000004e04587947 */ /* 0x000fea000b800000 */
[----:B------:R-:W1:Y:S02]  /*2b610*/  S2R R2, SR_TID.X ;  /* 0x0000000000027919 */ /* 0x000e640000002100 */
[----:B-1----:R-:W-:-:S04]  /*2b620*/  SHF.R.U32.HI R2, RZ, 0x5, R2 ;  /* 0x00000005ff027819 */ /* 0x002fc80000011602 */
[----:B------:R-:W-:-:S05]  /*2b630*/  LOP3.LUT R2, R2, 0x3, RZ, 0xc0, !PT ;  /* 0x0000000302027812 */ /* 0x000fca00078ec0ff */
[----:B------:R1:W2:Y:S02]  /*2b640*/  SHFL.IDX PT, R14, R2, RZ, 0x1f ;  /* 0x00001fff020e7589 */ /* 0x0002a400000e0000 */
.L_x_2755:
[----:B--2---:R-:W-:-:S13]  /*2b650*/  ISETP.NE.AND P0, PT, R14, RZ, PT ;  /* 0x000000ff0e00720c */ /* 0x004fda0003f05270 */
[----:B------:R-:W-:Y:S05]  /*2b660*/  @P0 BRA `(.L_x_2181) ;  /* 0x0000000000b00947 */ /* 0x000fea0003800000 */
[----:B------:R-:W-:-:S03]  /*2b670*/  UMOV UR4, 0xffffffff ;  /* 0xffffffff00047882 */ /* 0x000fc60000000000 */
[----:B------:R-:W-:Y:S05]  /*2b680*/  BRA.DIV UR4, `(.L_x_2522) ;  /* 0x0000004e046c7947 */ /* 0x000fea000b800000 */
[----:B------:R-:W-:-:S13]  /*2b690*/  ELECT P6, URZ, PT ;  /* 0x00000000003f782f */ /* 0x000fda00038c0000 */
.L_x_2758:
[----:B------:R-:W-:Y:S05]  /*2b6a0*/  @!P6 BRA `(.L_x_2181) ;  /* 0x0000000000a0e947 */ /* 0x000fea0003800000 */
[----:B------:R-:W-:-:S06]  /*2b6b0*/  ULOP3.LUT UR4, UR40, 0x2, URZ, 0xfc, !UPT ;  /* 0x0000000228047892 */ /* 0x000fcc000f8efc3f */
[----:B-1----:R-:W-:-:S05]  /*2b6c0*/  IMAD.U32 R2, RZ, RZ, UR4 ;  /* 0x00000004ff027e24 */ /* 0x002fca000f8e00ff */
[----:B------:R-:W-:-:S13]  /*2b6d0*/  ISETP.NE.AND P0, PT, R2, 0x3, PT ;  /* 0x000000030200780c */ /* 0x000fda0003f05270 */
[----:B------:R-:W-:Y:S05]  /*2b6e0*/  @!P0 BRA `(.L_x_2523) ;  /* 0x0000000000048947 */ /* 0x000fea0003800000 */
[----:B------:R-:W-:Y:S01]  /*2b6f0*/  BPT.TRAP 0x1 ;  /* 0x000000040000795c */ /* 0x000fe20000300000 */
.L_x_2523:
        /* <DEDUP_REMOVED lines=14> */
.L_x_2759:
[----:B------:R-:W1:Y:S02]  /*2b7e0*/  SYNCS.PHASECHK.TRANS64.TRYWAIT P1, [R7+URZ], R2 ;  /* 0x00000002070075a7 */ /* 0x000e64000802017f */
[----:B-1----:R-:W-:Y:S05]  /*2b7f0*/  @!P1 BRA `(.L_x_2525) ;  /* 0x0000004c00449947 */ /* 0x002fea0003800000 */
.L_x_2760:
[----:B------:R-:W-:Y:S05]  /*2b800*/  @!P0 BRA `(.L_x_2526) ;  /* 0x0000000000048947 */ /* 0x000fea0003800000 */
[----:B------:R-:W-:Y:S01]  /*2b810*/  BPT.TRAP 0x1 ;  /* 0x000000040000795c */ /* 0x000fe20000300000 */
.L_x_2526:
[----:B------:R-:W2:Y:S02]  /*2b820*/  LDL.LU R4, [R1+0x18] ;  /* 0x0000180001047983 */ /* 0x000ea40000300800 */
[----:B--2---:R-:W-:-:S04]  /*2b830*/  IMAD R4, R4, 0x8, R0 ;  /* 0x0000000804047824 */ /* 0x004fc800078e0200 */
[----:B------:R-:W2:Y:S02]  /*2b840*/  SYNCS.PHASECHK.TRANS64.TRYWAIT P1, [R4+URZ+0x38860], R5 ;  /* 0x03886005040075a7 */ /* 0x000ea4000802017f */
[----:B--2---:R-:W-:Y:S05]  /*2b850*/  @!P1 BRA `(.L_x_2527) ;  /* 0x0000004c00409947 */ /* 0x004fea0003800000 */
.L_x_2761:
[----:B------:R-:W-:Y:S05]  /*2b860*/  @!P0 BRA `(.L_x_2528) ;  /* 0x0000000000048947 */ /* 0x000fea0003800000 */
[----:B------:R-:W-:Y:S01]  /*2b870*/  BPT.TRAP 0x1 ;  /* 0x000000040000795c */ /* 0x000fe20000300000 */
.L_x_2528:
[----:B------:R-:W-:-:S04]  /*2b880*/  IMAD R3, R3, 0x8, R0 ;  /* 0x0000000803037824 */ /* 0x000fc800078e0200 */
[----:B------:R-:W3:Y:S02]  /*2b890*/  SYNCS.PHASECHK.TRANS64.TRYWAIT P1, [R3+URZ+0x38860], R2 ;  /* 0x03886002030075a7 */ /* 0x000ee4000802017f */
[----:B---3--:R-:W-:Y:S05]  /*2b8a0*/  @!P1 BRA `(.L_x_2529) ;  /* 0x0000004c00409947 */ /* 0x008fea0003800000 */
.L_x_2762:
[----:B------:R-:W-:Y:S05]  /*2b8b0*/  @!P0 BRA `(.L_x_2530) ;  /* 0x0000000000048947 */ /* 0x000fea0003800000 */
[----:B------:R-:W-:Y:S01]  /*2b8c0*/  BPT.TRAP 0x1 ;  /* 0x000000040000795c */ /* 0x000fe20000300000 */
.L_x_2530:
[----:B------:R-:W4:Y:S02]  /*2b8d0*/  SYNCS.PHASECHK.TRANS64.TRYWAIT P0, [R4+URZ+0x38880], R5 ;  /* 0x03888005040075a7 */ /* 0x000f24000800017f */
[----:B----4-:R-:W-:Y:S05]  /*2b8e0*/  @!P0 BRA `(.L_x_2531) ;  /* 0x0000004c00448947 */ /* 0x010fea0003800000 */
.L_x_2532:
[----:B------:R0:W0:Y:S02]  /*2b8f0*/  SYNCS.PHASECHK.TRANS64.TRYWAIT P0, [R3+URZ+0x38880], R2 ;  /* 0x03888002030075a7 */ /* 0x000024000800017f */
[----:B0-----:R-:W-:Y:S05]  /*2b900*/  @!P0 NANOSLEEP.SYNCS 0x989680 ;  /* 0x009896800000895d */ /* 0x001fea0003900000 */
[----:B------:R-:W0:Y:S02]  /*2b910*/  @!P0 SYNCS.PHASECHK.TRANS64 P0, [R3+URZ+0x38880], R2 ;  /* 0x03888002030085a7 */ /* 0x000e24000800007f */
[----:B0-----:R-:W-:Y:S05]  /*2b920*/  @!P0 BRA `(.L_x_2532) ;  /* 0xfffffffc00f08947 */ /* 0x001fea000383ffff */
.L_x_2181:
[----:B------:R-:W-:Y:S05]  /*2b930*/  BSYNC B8 ;  /* 0x0000000000087941 */ /* 0x000fea0003800000 */
.L_x_2178:
[----:B------:R-:W-:Y:S05]  /*2b940*/  EXIT ;  /* 0x000000000000794d */ /* 0x000fea0003800000 */
.L_x_2203:
[----:B0-----:R0:W1:Y:S02]  /*2b950*/  SYNCS.PHASECHK.TRANS64.TRYWAIT P6, [R107+URZ+0x38890], R128 ;  /* 0x038890806b0075a7 */ /* 0x00106400080c017f */
[----:B-1----:R-:W-:Y:S05]  /*2b960*/  @!P6 NANOSLEEP.SYNCS 0x989680 ;  /* 0x009896800000e95d */ /* 0x002fea0003900000 */
[----:B------:R-:W1:Y:S02]  /*2b970*/  @!P6 SYNCS.PHASECHK.TRANS64 P6, [R107+URZ+0x38890], R128 ;  /* 0x038890806b00e5a7 */ /* 0x000e6400080c007f */
[----:B-1----:R-:W-:Y:S05]  /*2b980*/  @!P6 BRA `(.L_x_2203) ;  /* 0xfffffffc00f0e947 */ /* 0x002fea000383ffff */
[----:B------:R-:W-:Y:S05]  /*2b990*/  BRA `(.L_x_2533) ;  /* 0xfffffd7400d87947 */ /* 0x000fea000383ffff */
.L_x_2237:
[----:B0-----:R0:W1:Y:S02]  /*2b9a0*/  SYNCS.PHASECHK.TRANS64.TRYWAIT P3, [R107+URZ+0x38890], R128 ;  /* 0x038890806b0075a7 */ /* 0x001064000806017f */
[----:B-1----:R-:W-:Y:S05]  /*2b9b0*/  @!P3 NANOSLEEP.SYNCS 0x989680 ;  /* 0x009896800000b95d */ /* 0x002fea0003900000 */
[----:B------:R-:W1:Y:S02]  /*2b9c0*/  @!P3 SYNCS.PHASECHK.TRANS64 P3, [R107+URZ+0x38890], R128 ;  /* 0x038890806b00b5a7 */ /* 0x000e64000806007f */
[----:B-1----:R-:W-:Y:S05]  /*2b9d0*/  @!P3 BRA `(.L_x_2237) ;  /* 0xfffffffc00f0b947 */ /* 0x002fea000383ffff */
[----:B------:R-:W-:Y:S05]  /*2b9e0*/  BRA `(.L_x_2534) ;  /* 0xfffffdb800987947 */ /* 0x000fea000383ffff */
.L_x_2254:
[----:B0-----:R0:W1:Y:S02]  /*2b9f0*/  SYNCS.PHASECHK.TRANS64.TRYWAIT P2, [R107+URZ+0x38890], R128 ;  /* 0x038890806b0075a7 */ /* 0x001064000804017f */
[----:B-1----:R-:W-:Y:S05]  /*2ba00*/  @!P2 NANOSLEEP.SYNCS 0x989680 ;  /* 0x009896800000a95d */ /* 0x002fea0003900000 */
[----:B------:R-:W1:Y:S02]  /*2ba10*/  @!P2 SYNCS.PHASECHK.TRANS64 P2, [R107+URZ+0x38890], R128 ;  /* 0x038890806b00a5a7 */ /* 0x000e64000804007f */
[----:B-1----:R-:W-:Y:S05]  /*2ba20*/  @!P2 BRA `(.L_x_2254) ;  /* 0xfffffffc00f0a947 */ /* 0x002fea000383ffff */
[----:B------:R-:W-:Y:S05]  /*2ba30*/  BRA `(.L_x_2535) ;  /* 0xfffffdfc00287947 */ /* 0x000fea000383ffff */
.L_x_2264:
[----:B--2---:R2:W3:Y:S02]  /*2ba40*/  SYNCS.PHASECHK.TRANS64.TRYWAIT P3, [R107+URZ+0x388b0], R128 ;  /* 0x0388b0806b0075a7 */ /* 0x0044e4000806017f */
[----:B---3--:R-:W-:Y:S05]  /*2ba50*/  @!P3 NANOSLEEP.SYNCS 0x989680 ;  /* 0x009896800000b95d */ /* 0x008fea0003900000 */
[----:B------:R-:W3:Y:S02]  /*2ba60*/  @!P3 SYNCS.PHASECHK.TRANS64 P3, [R107+URZ+0x388b0], R128 ;  /* 0x0388b0806b00b5a7 */ /* 0x000ee4000806007f */
[----:B---3--:R-:W-:Y:S05]  /*2ba70*/  @!P3 BRA `(.L_x_2264) ;  /* 0xfffffffc00f0b947 */ /* 0x008fea000383ffff */
[----:B------:R-:W-:Y:S05]  /*2ba80*/  BRA `(.L_x_2536) ;  /* 0xfffffe0000847947 */ /* 0x000fea000383ffff */
.L_x_2276:
[----:B------:R-:W-:Y:S01]  /*2ba90*/  BSSY B0, `(.L_x_2537) ;  /* 0x0000007000007945 */ /* 0x000fe20003800000 */
[----:B------:R-:W-:Y:S01]  /*2baa0*/  IMAD.MOV.U32 R12, RZ, RZ, RZ ;  /* 0x000000ffff0c7224 */ /* 0x000fe200078e00ff */
[----:B------:R-:W-:Y:S01]  /*2bab0*/  MOV R11, 0x1f ;  /* 0x0000001f000b7802 */ /* 0x000fe20000000f00 */
[----:B------:R-:W-:-:S07]  /*2bac0*/  IMAD.MOV.U32 R15, RZ, RZ, -0x1 ;  /* 0xffffffffff0f7424 */ /* 0x000fce00078e00ff */
[----:B-----5:R-:W-:Y:S05]  /*2bad0*/  WARPSYNC.COLLECTIVE R15, `(.L_x_2538) ;  /* 0x000000000f087348 */ /* 0x020fea0003c00000 */
[----:B------:R0:W1:Y:S02]  /*2bae0*/  SHFL.IDX P6, R14, R13, R12, R11 ;  /* 0x0000000c0d0e7389 */ /* 0x00006400000c000b */
[----:B01---5:R-:W-:Y:S01]  /*2baf0*/  ENDCOLLECTIVE ;  /* 0x000000000000791b */ /* 0x023fe20003800000 */
.L_x_2538:
[----:B------:R-:W-:Y:S05]  /*2bb00*/  BSYNC B0 ;  /* 0x0000000000007941 */ /* 0x000fea0003800000 */
.L_x_2537:
[----:B------:R0:W-:Y:S01]  /*2bb10*/  STL [R1], R14 ;  /* 0x0000000e01007387 */ /* 0x0001e20000100800 */
[----:B------:R-:W-:Y:S05]  /*2bb20*/  BRA `(.L_x_2539) ;  /* 0xfffffe0c00a07947 */ /* 0x000fea000383ffff */
.L_x_2294:
[----:B------:R-:W-:Y:S01]  /*2bb30*/  BSSY B1, `(.L_x_2540) ;  /* 0x0000008000017945 */ /* 0x000fe20003800000 */
[----:B------:R-:W-:Y:S01]  /*2bb40*/  IMAD.MOV.U32 R13, RZ, RZ, R5 ;  /* 0x000000ffff0d7224 */ /* 0x000fe200078e0005 */
[----:B0-----:R-:W-:Y:S01]  /*2bb50*/  MOV R15, 0xffffffff ;  /* 0xffffffff000f7802 */ /* 0x001fe20000000f00 */
[----:B------:R-:W-:Y:S02]  /*2bb60*/  IMAD.MOV.U32 R12, RZ, RZ, RZ ;  /* 0x000000ffff0c7224 */ /* 0x000fe400078e00ff */
[----:B------:R-:W-:-:S07]  /*2bb70*/  IMAD.MOV.U32 R11, RZ, RZ, 0x181f ;  /* 0x0000181fff0b7424 */ /* 0x000fce00078e00ff */
[----:B-----5:R-:W-:Y:S05]  /*2bb80*/  WARPSYNC.COLLECTIVE R15, `(.L_x_2541) ;  /* 0x000000000f087348 */ /* 0x020fea0003c00000 */
[----:B------:R0:W1:Y:S02]  /*2bb90*/  SHFL.IDX P6, R14, R13, R12, R11 ;  /* 0x0000000c0d0e7389 */ /* 0x00006400000c000b */
[----:B01---5:R-:W-:Y:S01]  /*2bba0*/  ENDCOLLECTIVE ;  /* 0x000000000000791b */ /* 0x023fe20003800000 */
.L_x_2541:
[----:B------:R-:W-:Y:S05]  /*2bbb0*/  BSYNC B1 ;  /* 0x0000000000017941 */ /* 0x000fea0003800000 */
.L_x_2540:
[----:B------:R-:W-:Y:S05]  /*2bbc0*/  BRA `(.L_x_2542) ;  /* 0xfffffe20003c7947 */ /* 0x000fea000383ffff */
.L_x_2295:
[----:B------:R-:W-:Y:S01]  /*2bbd0*/  BSSY B1, `(.L_x_2543) ;  /* 0x0000008000017945 */ /* 0x000fe20003800000 */
[----:B------:R-:W-:Y:S02]  /*2bbe0*/  IMAD.MOV.U32 R13, RZ, RZ, R4 ;  /* 0x000000ffff0d7224 */ /* 0x000fe400078e0004 */
[----:B------:R-:W-:Y:S02]  /*2bbf0*/  IMAD.MOV.U32 R12, RZ, RZ, RZ ;  /* 0x000000ffff0c7224 */ /* 0x000fe400078e00ff */
[----:B------:R-:W-:Y:S02]  /*2bc00*/  IMAD.MOV.U32 R11, RZ, RZ, 0x181f ;  /* 0x0000181fff0b7424 */ /* 0x000fe400078e00ff */
[----:B0-----:R-:W-:-:S07]  /*2bc10*/  IMAD.MOV.U32 R15, RZ, RZ, -0x1 ;  /* 0xffffffffff0f7424 */ /* 0x001fce00078e00ff */
[----:B-----5:R-:W-:Y:S05]  /*2bc20*/  WARPSYNC.COLLECTIVE R15, `(.L_x_2544) ;  /* 0x000000000f087348 */ /* 0x020fea0003c00000 */
[----:B------:R0:W1:Y:S02]  /*2bc30*/  SHFL.IDX P6, R14, R13, R12, R11 ;  /* 0x0000000c0d0e7389 */ /* 0x00006400000c000b */
[----:B01---5:R-:W-:Y:S01]  /*2bc40*/  ENDCOLLECTIVE ;  /* 0x000000000000791b */ /* 0x023fe20003800000 */
.L_x_2544:
[----:B------:R-:W-:Y:S05]  /*2bc50*/  BSYNC B1 ;  /* 0x0000000000017941 */ /* 0x000fea0003800000 */
.L_x_2543:
[----:B------:R-:W-:Y:S05]  /*2bc60*/  BRA `(.L_x_2545) ;  /* 0xfffffe20001c7947 */ /* 0x000fea000383ffff */
.L_x_2296:
[----:B------:R-:W-:Y:S01]  /*2bc70*/  BSSY B1, `(.L_x_2546) ;  /* 0x0000008000017945 */ /* 0x000fe20003800000 */
[----:B------:R-:W-:Y:S01]  /*2bc80*/  MOV R13, R3 ;  /* 0x00000003000d7202 */ /* 0x000fe20000000f00 */
[----:B------:R-:W-:Y:S02]  /*2bc90*/  IMAD.MOV.U32 R12, RZ, RZ, RZ ;  /* 0x000000ffff0c7224 */ /* 0x000fe400078e00ff */
[----:B------:R-:W-:Y:S02]  /*2bca0*/  IMAD.MOV.U32 R11, RZ, RZ, 0x181f ;  /* 0x0000181fff0b7424 */ /* 0x000fe400078e00ff */
[----:B0-----:R-:W-:-:S07]  /*2bcb0*/  IMAD.MOV.U32 R15, RZ, RZ, -0x1 ;  /* 0xffffffffff0f7424 */ /* 0x001fce00078e00ff */
[----:B-----5:R-:W-:Y:S05]  /*2bcc0*/  WARPSYNC.COLLECTIVE R15, `(.L_x_2547) ;  /* 0x000000000f087348 */ /* 0x020fea0003c00000 */
[----:B------:R0:W1:Y:S02]  /*2bcd0*/  SHFL.IDX P6, R14, R13, R12, R11 ;  /* 0x0000000c0d0e7389 */ /* 0x00006400000c000b */
[----:B01---5:R-:W-:Y:S01]  /*2bce0*/  ENDCOLLECTIVE ;  /* 0x000000000000791b */ /* 0x023fe20003800000 */
.L_x_2547:
[----:B------:R-:W-:Y:S05]  /*2bcf0*/  BSYNC B1 ;  /* 0x0000000000017941 */ /* 0x000fea0003800000 */
.L_x_2546:
[----:B------:R-:W-:Y:S05]  /*2bd00*/  BRA `(.L_x_2548) ;  /* 0xfffffe1c00fc7947 */ /* 0x000fea000383ffff */
.L_x_2297:
[----:B------:R-:W-:Y:S01]  /*2bd10*/  BSSY B1, `(.L_x_2549) ;  /* 0x0000008000017945 */ /* 0x000fe20003800000 */
[----:B------:R-:W-:Y:S01]  /*2bd20*/  IMAD.MOV.U32 R13, RZ, RZ, R0 ;  /* 0x000000ffff0d7224 */ /* 0x000fe200078e0000 */
[----:B------:R-:W-:Y:S01]  /*2bd30*/  MOV R12, RZ ;  /* 0x000000ff000c7202 */ /* 0x000fe20000000f00 */
[----:B------:R-:W-:Y:S02]  /*2bd40*/  IMAD.MOV.U32 R11, RZ, RZ, 0x181f ;  /* 0x0000181fff0b7424 */ /* 0x000fe400078e00ff */
[----:B0-----:R-:W-:-:S07]  /*2bd50*/  IMAD.MOV.U32 R15, RZ, RZ, -0x1 ;  /* 0xffffffffff0f7424 */ /* 0x001fce00078e00ff */
[----:B-----5:R-:W-:Y:S05]  /*2bd60*/  WARPSYNC.COLLECTIVE R15, `(.L_x_2550) ;  /* 0x000000000f087348 */ /* 0x020fea0003c00000 */
[----:B------:R0:W1:Y:S02]  /*2bd70*/  SHFL.IDX P6, R14, R13, R12, R11 ;  /* 0x0000000c0d0e7389 */ /* 0x00006400000c000b */
[----:B01---5:R-:W-:Y:S01]  /*2bd80*/  ENDCOLLECTIVE ;  /* 0x000000000000791b */ /* 0x023fe20003800000 */
.L_x_2550:
[----:B------:R-:W-:Y:S05]  /*2bd90*/  BSYNC B1 ;  /* 0x0000000000017941 */ /* 0x000fea0003800000 */
.L_x_2549:
[----:B------:R-:W-:Y:S05]  /*2bda0*/  BRA `(.L_x_2551) ;  /* 0xfffffe1c00dc7947 */ /* 0x000fea000383ffff */
.L_x_2298:
[----:B------:R-:W-:Y:S01]  /*2bdb0*/  BSSY B1, `(.L_x_2552) ;  /* 0x0000008000017945 */ /* 0x000fe20003800000 */
[----:B------:R-:W-:Y:S01]  /*2bdc0*/  IMAD.MOV.U32 R13, RZ, RZ, R5 ;  /* 0x000000ffff0d7224 */ /* 0x000fe200078e0005 */
[----:B------:R-:W-:Y:S01]  /*2bdd0*/  MOV R11, 0x181f ;  /* 0x0000181f000b7802 */ /* 0x000fe20000000f00 */
[----:B------:R-:W-:Y:S02]  /*2bde0*/  IMAD.MOV.U32 R12, RZ, RZ, 0x1 ;  /* 0x00000001ff0c7424 */ /* 0x000fe400078e00ff */
[----:B0-----:R-:W-:-:S07]  /*2bdf0*/  IMAD.MOV.U32 R15, RZ, RZ, -0x1 ;  /* 0xffffffffff0f7424 */ /* 0x001fce00078e00ff */
[----:B-----5:R-:W-:Y:S05]  /*2be00*/  WARPSYNC.COLLECTIVE R15, `(.L_x_2553) ;  /* 0x000000000f087348 */ /* 0x020fea0003c00000 */
[----:B------:R0:W1:Y:S02]  /*2be10*/  SHFL.IDX P6, R14, R13, R12, R11 ;  /* 0x0000000c0d0e7389 */ /* 0x00006400000c000b */
[----:B01---5:R-:W-:Y:S01]  /*2be20*/  ENDCOLLECTIVE ;  /* 0x000000000000791b */ /* 0x023fe20003800000 */
.L_x_2553:
[----:B------:R-:W-:Y:S05]  /*2be30*/  BSYNC B1 ;  /* 0x0000000000017941 */ /* 0x000fea0003800000 */
.L_x_2552:
[----:B------:R-:W-:Y:S05]  /*2be40*/  BRA `(.L_x_2554) ;  /* 0xfffffe1c00bc7947 */ /* 0x000fea000383ffff */
.L_x_2299:
[----:B------:R-:W-:Y:S01]  /*2be50*/  BSSY B1, `(.L_x_2555) ;  /* 0x0000008000017945 */ /* 0x000fe20003800000 */
[----:B------:R-:W-:Y:S01]  /*2be60*/  IMAD.MOV.U32 R13, RZ, RZ, R4 ;  /* 0x000000ffff0d7224 */ /* 0x000fe200078e0004 */
[----:B0-----:R-:W-:Y:S01]  /*2be70*/  MOV R15, 0xffffffff ;  /* 0xffffffff000f7802 */ /* 0x001fe20000000f00 */
[----:B------:R-:W-:Y:S02]  /*2be80*/  IMAD.MOV.U32 R12, RZ, RZ, 0x1 ;  /* 0x00000001ff0c7424 */ /* 0x000fe400078e00ff */
[----:B------:R-:W-:-:S07]  /*2be90*/  IMAD.MOV.U32 R11, RZ, RZ, 0x181f ;  /* 0x0000181fff0b7424 */ /* 0x000fce00078e00ff */
[----:B-----5:R-:W-:Y:S05]  /*2bea0*/  WARPSYNC.COLLECTIVE R15, `(.L_x_2556) ;  /* 0x000000000f087348 */ /* 0x020fea0003c00000 */
[----:B------:R0:W1:Y:S02]  /*2beb0*/  SHFL.IDX P6, R14, R13, R12, R11 ;  /* 0x0000000c0d0e7389 */ /* 0x00006400000c000b */
[----:B01---5:R-:W-:Y:S01]  /*2bec0*/  ENDCOLLECTIVE ;  /* 0x000000000000791b */ /* 0x023fe20003800000 */
.L_x_2556:
[----:B------:R-:W-:Y:S05]  /*2bed0*/  BSYNC B1 ;  /* 0x0000000000017941 */ /* 0x000fea0003800000 */
.L_x_2555:
[----:B------:R-:W-:Y:S05]  /*2bee0*/  BRA `(.L_x_2557) ;  /* 0xfffffe1c009c7947 */ /* 0x000fea000383ffff */
.L_x_2300:
[----:B------:R-:W-:Y:S01]  /*2bef0*/  BSSY B1, `(.L_x_2558) ;  /* 0x0000008000017945 */ /* 0x000fe20003800000 */
[----:B------:R-:W-:Y:S02]  /*2bf00*/  IMAD.MOV.U32 R13, RZ, RZ, R3 ;  /* 0x000000ffff0d7224 */ /* 0x000fe400078e0003 */
[----:B------:R-:W-:Y:S02]  /*2bf10*/  IMAD.MOV.U32 R12, RZ, RZ, 0x1 ;  /* 0x00000001ff0c7424 */ /* 0x000fe400078e00ff */
[----:B------:R-:W-:Y:S02]  /*2bf20*/  IMAD.MOV.U32 R11, RZ, RZ, 0x181f ;  /* 0x0000181fff0b7424 */ /* 0x000fe400078e00ff */
[----:B0-----:R-:W-:-:S07]  /*2bf30*/  IMAD.MOV.U32 R15, RZ, RZ, -0x1 ;  /* 0xffffffffff0f7424 */ /* 0x001fce00078e00ff */
[----:B-----5:R-:W-:Y:S05]  /*2bf40*/  WARPSYNC.COLLECTIVE R15, `(.L_x_2559) ;  /* 0x000000000f087348 */ /* 0x020fea0003c00000 */
[----:B------:R0:W1:Y:S02]  /*2bf50*/  SHFL.IDX P6, R14, R13, R12, R11 ;  /* 0x0000000c0d0e7389 */ /* 0x00006400000c000b */
[----:B01---5:R-:W-:Y:S01]  /*2bf60*/  ENDCOLLECTIVE ;  /* 0x000000000000791b */ /* 0x023fe20003800000 */
.L_x_2559:
[----:B------:R-:W-:Y:S05]  /*2bf70*/  BSYNC B1 ;  /* 0x0000000000017941 */ /* 0x000fea0003800000 */
.L_x_2558:
[----:B------:R-:W-:Y:S05]  /*2bf80*/  BRA `(.L_x_2560) ;  /* 0xfffffe1c007c7947 */ /* 0x000fea000383ffff */
.L_x_2301:
[----:B------:R-:W-:Y:S01]  /*2bf90*/  BSSY B1, `(.L_x_2561) ;  /* 0x0000008000017945 */ /* 0x000fe20003800000 */
[----:B------:R-:W-:Y:S01]  /*2bfa0*/  MOV R13, R0 ;  /* 0x00000000000d7202 */ /* 0x000fe20000000f00 */
[----:B------:R-:W-:Y:S02]  /*2bfb0*/  IMAD.MOV.U32 R12, RZ, RZ, 0x1 ;  /* 0x00000001ff0c7424 */ /* 0x000fe400078e00ff */
[----:B------:R-:W-:Y:S02]  /*2bfc0*/  IMAD.MOV.U32 R11, RZ, RZ, 0x181f ;  /* 0x0000181fff0b7424 */ /* 0x000fe400078e00ff */
[----:B0-----:R-:W-:-:S07]  /*2bfd0*/  IMAD.MOV.U32 R15, RZ, RZ, -0x1 ;  /* 0xffffffffff0f7424 */ /* 0x001fce00078e00ff */
[----:B-----5:R-:W-:Y:S05]  /*2bfe0*/  WARPSYNC.COLLECTIVE R15, `(.L_x_2562) ;  /* 0x000000000f087348 */ /* 0x020fea0003c00000 */
[----:B------:R0:W1:Y:S02]  /*2bff0*/  SHFL.IDX P6, R14, R13, R12, R11 ;  /* 0x0000000c0d0e7389 */ /* 0x00006400000c000b */
[----:B01---5:R-:W-:Y:S01]  /*2c000*/  ENDCOLLECTIVE ;  /* 0x000000000000791b */ /* 0x023fe20003800000 */
.L_x_2562:
[----:B------:R-:W-:Y:S05]  /*2c010*/  BSYNC B1 ;  /* 0x0000000000017941 */ /* 0x000fea0003800000 */
.L_x_2561:
[----:B------:R-:W-:Y:S05]  /*2c020*/  BRA `(.L_x_2563) ;  /* 0xfffffe1c005c7947 */ /* 0x000fea000383ffff */
.L_x_2302:
        /* <DEDUP_REMOVED lines=8> */
.L_x_2565:
[----:B------:R-:W-:Y:S05]  /*2c0b0*/  BSYNC B1 ;  /* 0x0000000000017941 */ /* 0x000fea0003800000 */
.L_x_2564:
[----:B------:R-:W-:Y:S05]  /*2c0c0*/  BRA `(.L_x_2566) ;  /* 0xfffffe1c003c7947 */ /* 0x000fea000383ffff */
.L_x_2303:
        /* <DEDUP_REMOVED lines=8> */
.L_x_2568:
[----:B------:R-:W-:Y:S05]  /*2c150*/  BSYNC B1 ;  /* 0x0000000000017941 */ /* 0x000fea0003800000 */
.L_x_2567:
[----:B------:R-:W-:Y:S05]  /*2c160*/  BRA `(.L_x_2569) ;  /* 0xfffffe1c001c7947 */ /* 0x000fea000383ffff */
.L_x_2304:
        /* <DEDUP_REMOVED lines=8> */
.L_x_2571:
[----:B------:R-:W-:Y:S05]  /*2c1f0*/  BSYNC B1 ;  /* 0x0000000000017941 */ /* 0x000fea0003800000 */
.L_x_2570:
[----:B------:R-:W-:Y:S05]  /*2c200*/  BRA `(.L_x_2572) ;  /* 0xfffffe1800fc7947 */ /* 0x000fea000383ffff */
.L_x_2305:
        /* <DEDUP_REMOVED lines=8> */
.L_x_2574:
[----:B------:R-:W-:Y:S05]  /*2c290*/  BSYNC B1 ;  /* 0x0000000000017941 */ /* 0x000fea0003800000 */
.L_x_2573:
[----:B------:R-:W-:Y:S05]  /*2c2a0*/  BRA `(.L_x_2575) ;  /* 0xfffffe1800dc7947 */ /* 0x000fea000383ffff */
.L_x_2306:
        /* <DEDUP_REMOVED lines=8> */
.L_x_2577:
[----:B------:R-:W-:Y:S05]  /*2c330*/  BSYNC B1 ;  /* 0x0000000000017941 */ /* 0x000fea0003800000 */
.L_x_2576:
[----:B------:R-:W-:Y:S05]  /*2c340*/  BRA `(.L_x_2578) ;  /* 0xfffffe1800bc7947 */ /* 0x000fea000383ffff */
.L_x_2307:
        /* <DEDUP_REMOVED lines=8> */
.L_x_2580:
[----:B------:R-:W-:Y:S05]  /*2c3d0*/  BSYNC B1 ;  /* 0x0000000000017941 */ /* 0x000fea0003800000 */
.L_x_2579:
[----:B------:R-:W-:Y:S05]  /*2c3e0*/  BRA `(.L_x_2581) ;  /* 0xfffffe18009c7947 */ /* 0x000fea000383ffff */
.L_x_2308:
        /* <DEDUP_REMOVED lines=8> */
.L_x_2583:
[----:B------:R-:W-:Y:S05]  /*2c470*/  BSYNC B1 ;  /* 0x0000000000017941 */ /* 0x000fea0003800000 */
.L_x_2582:
[----:B------:R-:W-:Y:S05]  /*2c480*/  BRA `(.L_x_2584) ;  /* 0xfffffe18007c7947 */ /* 0x000fea000383ffff */
.L_x_2309:
        /* <DEDUP_REMOVED lines=8> */
.L_x_2586:
[----:B------:R-:W-:Y:S05]  /*2c510*/  BSYNC B1 ;  /* 0x0000000000017941 */ /* 0x000fea0003800000 */
.L_x_2585:
[----:B------:R-:W-:Y:S05]  /*2c520*/  BRA `(.L_x_2587) ;  /* 0xfffffe18005c7947 */ /* 0x000fea000383ffff */
.L_x_2311:
[----:B-1----:R1:W2:Y:S02]  /*2c530*/  SYNCS.PHASECHK.TRANS64.TRYWAIT P1, [R18+URZ+0x38800], R3 ;  /* 0x03880003120075a7 */ /* 0x0022a4000802017f */
[----:B--2---:R-:W-:Y:S05]  /*2c540*/  @!P1 NANOSLEEP.SYNCS 0x989680 ;  /* 0x009896800000995d */ /* 0x004fea0003900000 */
[----:B------:R-:W2:Y:S02]  /*2c550*/  @!P1 SYNCS.PHASECHK.TRANS64 P1, [R18+URZ+0x38800], R3 ;  /* 0x03880003120095a7 */ /* 0x000ea4000802007f */
[----:B--2---:R-:W-:Y:S05]  /*2c560*/  @!P1 BRA `(.L_x_2311) ;  /* 0xfffffffc00f09947 */ /* 0x004fea000383ffff */
[----:B------:R-:W-:Y:S05]  /*2c570*/  BRA `(.L_x_2588) ;  /* 0xfffffe1800687947 */ /* 0x000fea000383ffff */
.L_x_2327:
        /* <DEDUP_REMOVED lines=8> */
.L_x_2590:
[----:B------:R-:W-:Y:S05]  /*2c600*/  BSYNC B1 ;  /* 0x0000000000017941 */ /* 0x000fea0003800000 */
.L_x_2589:
[----:B------:R-:W-:Y:S05]  /*2c610*/  BRA `(.L_x_2591) ;  /* 0xfffffe5c00707947 */ /* 0x000fea000383ffff */
.L_x_2328:
[----:B------:R-:W-:Y:S01]  /*2c620*/  BSSY B1, `(.L_x_2592) ;  /* 0x0000008000017945 */ /* 0x000fe20003800000 */
[----:B------:R-:W-:Y:S01]  /*2c630*/  MOV R13, R4 ;  /* 0x00000004000d7202 */ /* 0x000fe20000000f00 */
[----:B------:R-:W-:Y:S02]  /*2c640*/  IMAD.MOV.U32 R12, RZ, RZ, RZ ;  /* 0x000000ffff0c7224 */ /* 0x000fe400078e00ff */
[----:B------:R-:W-:Y:S02]  /*2c650*/  IMAD.MOV.U32 R11, RZ, RZ, 0x181f ;  /* 0x0000181fff0b7424 */ /* 0x000fe400078e00ff */
[----:B------:R-:W-:-:S07]  /*2c660*/  IMAD.MOV.U32 R15, RZ, RZ, -0x1 ;  /* 0xffffffffff0f7424 */ /* 0x000fce00078e00ff */
[----:B-----5:R-:W-:Y:S05]  /*2c670*/  WARPSYNC.COLLECTIVE R15, `(.L_x_2593) ;  /* 0x000000000f087348 */ /* 0x020fea0003c00000 */
[----:B------:R0:W1:Y:S02]  /*2c680*/  SHFL.IDX P6, R14, R13, R12, R11 ;  /* 0x0000000c0d0e7389 */ /* 0x00006400000c000b */
[----:B01---5:R-:W-:Y:S01]  /*2c690*/  ENDCOLLECTIVE ;  /* 0x000000000000791b */ /* 0x023fe20003800000 */
.L_x_2593:
[----:B------:R-:W-:Y:S05]  /*2c6a0*/  BSYNC B1 ;  /* 0x0000000000017941 */ /* 0x000fea0003800000 */
.L_x_2592:
[----:B------:R-:W-:Y:S05]  /*2c6b0*/  BRA `(.L_x_2594) ;  /* 0xfffffe5c00507947 */ /* 0x000fea000383ffff */
.L_x_2329:
[----:B------:R-:W-:Y:S01]  /*2c6c0*/  BSSY B1, `(.L_x_2595) ;  /* 0x0000008000017945 */ /* 0x000fe20003800000 */
[----:B------:R-:W-:Y:S01]  /*2c6d0*/  IMAD.MOV.U32 R13, RZ, RZ, R3 ;  /* 0x000000ffff0d7224 */ /* 0x000fe200078e0003 */
[----:B------:R-:W-:Y:S01]  /*2c6e0*/  MOV R12, RZ ;  /* 0x000000ff000c7202 */ /* 0x000fe20000000f00 */
[----:B------:R-:W-:Y:S02]  /*2c6f0*/  IMAD.MOV.U32 R11, RZ, RZ, 0x181f ;  /* 0x0000181fff0b7424 */ /* 0x000fe400078e00ff */
[----:B------:R-:W-:-:S07]  /*2c700*/  IMAD.MOV.U32 R15, RZ, RZ, -0x1 ;  /* 0xffffffffff0f7424 */ /* 0x000fce00078e00ff */
[----:B-----5:R-:W-:Y:S05]  /*2c710*/  WARPSYNC.COLLECTIVE R15, `(.L_x_2596) ;  /* 0x000000000f087348 */ /* 0x020fea0003c00000 */
[----:B------:R0:W1:Y:S02]  /*2c720*/  SHFL.IDX P6, R14, R13, R12, R11 ;  /* 0x0000000c0d0e7389 */ /* 0x00006400000c000b */
[----:B01---5:R-:W-:Y:S01]  /*2c730*/  ENDCOLLECTIVE ;  /* 0x000000000000791b */ /* 0x023fe20003800000 */
.L_x_2596:
[----:B------:R-:W-:Y:S05]  /*2c740*/  BSYNC B1 ;  /* 0x0000000000017941 */ /* 0x000fea0003800000 */
.L_x_2595:
[----:B------:R-:W-:Y:S05]  /*2c750*/  BRA `(.L_x_2597) ;  /* 0xfffffe5c00307947 */ /* 0x000fea000383ffff */
.L_x_2330:
[----:B------:R-:W-:Y:S01]  /*2c760*/  BSSY B1, `(.L_x_2598) ;  /* 0x0000008000017945 */ /* 0x000fe20003800000 */
[----:B------:R-:W-:Y:S01]  /*2c770*/  IMAD.MOV.U32 R13, RZ, RZ, R0 ;  /* 0x000000ffff0d7224 */ /* 0x000fe200078e0000 */
[----:B------:R-:W-:Y:S01]  /*2c780*/  MOV R11, 0x181f ;  /* 0x0000181f000b7802 */ /* 0x000fe20000000f00 */
[----:B------:R-:W-:Y:S02]  /*2c790*/  IMAD.MOV.U32 R12, RZ, RZ, RZ ;  /* 0x000000ffff0c7224 */ /* 0x000fe400078e00ff */
[----:B------:R-:W-:-:S07]  /*2c7a0*/  IMAD.MOV.U32 R15, RZ, RZ, -0x1 ;  /* 0xffffffffff0f7424 */ /* 0x000fce00078e00ff */
[----:B-----5:R-:W-:Y:S05]  /*2c7b0*/  WARPSYNC.COLLECTIVE R15, `(.L_x_2599) ;  /* 0x000000000f087348 */ /* 0x020fea0003c00000 */
[----:B------:R0:W1:Y:S02]  /*2c7c0*/  SHFL.IDX P6, R14, R13, R12, R11 ;  /* 0x0000000c0d0e7389 */ /* 0x00006400000c000b */
[----:B01---5:R-:W-:Y:S01]  /*2c7d0*/  ENDCOLLECTIVE ;  /* 0x000000000000791b */ /* 0x023fe20003800000 */
.L_x_2599:
[----:B------:R-:W-:Y:S05]  /*2c7e0*/  BSYNC B1 ;  /* 0x0000000000017941 */ /* 0x000fea0003800000 */
.L_x_2598:
[----:B------:R-:W-:Y:S05]  /*2c7f0*/  BRA `(.L_x_2600) ;  /* 0xfffffe5c00107947 */ /* 0x000fea000383ffff */
.L_x_2331:
[----:B------:R-:W-:Y:S01]  /*2c800*/  BSSY B1, `(.L_x_2601) ;  /* 0x0000008000017945 */ /* 0x000fe20003800000 */
[----:B------:R-:W-:Y:S01]  /*2c810*/  IMAD.MOV.U32 R13, RZ, RZ, R5 ;  /* 0x000000ffff0d7224 */ /* 0x000fe200078e0005 */
[----:B------:R-:W-:Y:S01]  /*2c820*/  MOV R15, 0xffffffff ;  /* 0xffffffff000f7802 */ /* 0x000fe20000000f00 */
[----:B------:R-:W-:Y:S02]  /*2c830*/  IMAD.MOV.U32 R12, RZ, RZ, 0x1 ;  /* 0x00000001ff0c7424 */ /* 0x000fe400078e00ff */
[----:B------:R-:W-:-:S07]  /*2c840*/  IMAD.MOV.U32 R11, RZ, RZ, 0x181f ;  /* 0x0000181fff0b7424 */ /* 0x000fce00078e00ff */
[----:B-----5:R-:W-:Y:S05]  /*2c850*/  WARPSYNC.COLLECTIVE R15, `(.L_x_2602) ;  /* 0x000000000f087348 */ /* 0x020fea0003c00000 */
[----:B------:R0:W1:Y:S02]  /*2c860*/  SHFL.IDX P6, R14, R13, R12, R11 ;  /* 0x0000000c0d0e7389 */ /* 0x00006400000c000b */
[----:B01---5:R-:W-:Y:S01]  /*2c870*/  ENDCOLLECTIVE ;  /* 0x000000000000791b */ /* 0x023fe20003800000 */
.L_x_2602:
[----:B------:R-:W-:Y:S05]  /*2c880*/  BSYNC B1 ;  /* 0x0000000000017941 */ /* 0x000fea0003800000 */
.L_x_2601:
[----:B------:R-:W-:Y:S05]  /*2c890*/  BRA `(.L_x_2603) ;  /* 0xfffffe5800f07947 */ /* 0x000fea000383ffff */
.L_x_2332:
[----:B------:R-:W-:Y:S01]  /*2c8a0*/  BSSY B1, `(.L_x_2604) ;  /* 0x0000008000017945 */ /* 0x000fe20003800000 */
[----:B------:R-:W-:Y:S02]  /*2c8b0*/  IMAD.MOV.U32 R13, RZ, RZ, R4 ;  /* 0x000000ffff0d7224 */ /* 0x000fe400078e0004 */
[----:B------:R-:W-:Y:S02]  /*2c8c0*/  IMAD.MOV.U32 R12, RZ, RZ, 0x1 ;  /* 0x00000001ff0c7424 */ /* 0x000fe400078e00ff */
[----:B------:R-:W-:Y:S02]  /*2c8d0*/  IMAD.MOV.U32 R11, RZ, RZ, 0x181f ;  /* 0x0000181fff0b7424 */ /* 0x000fe400078e00ff */
[----:B------:R-:W-:-:S07]  /*2c8e0*/  IMAD.MOV.U32 R15, RZ, RZ, -0x1 ;  /* 0xffffffffff0f7424 */ /* 0x000fce00078e00ff */
[----:B-----5:R-:W-:Y:S05]  /*2c8f0*/  WARPSYNC.COLLECTIVE R15, `(.L_x_2605) ;  /* 0x000000000f087348 */ /* 0x020fea0003c00000 */
[----:B------:R0:W1:Y:S02]  /*2c900*/  SHFL.IDX P6, R14, R13, R12, R11 ;  /* 0x0000000c0d0e7389 */ /* 0x00006400000c000b */
[----:B01---5:R-:W-:Y:S01]  /*2c910*/  ENDCOLLECTIVE ;  /* 0x000000000000791b */ /* 0x023fe20003800000 */
.L_x_2605:
[----:B------:R-:W-:Y:S05]  /*2c920*/  BSYNC B1 ;  /* 0x0000000000017941 */ /* 0x000fea0003800000 */
.L_x_2604:
[----:B------:R-:W-:Y:S05]  /*2c930*/  BRA `(.L_x_2606) ;  /* 0xfffffe5800d07947 */ /* 0x000fea000383ffff */
.L_x_2333:
[----:B------:R-:W-:Y:S01]  /*2c940*/  BSSY B1, `(.L_x_2607) ;  /* 0x0000008000017945 */ /* 0x000fe20003800000 */
[----:B------:R-:W-:Y:S01]  /*2c950*/  MOV R13, R3 ;  /* 0x00000003000d7202 */ /* 0x000fe20000000f00 */
[----:B------:R-:W-:Y:S02]  /*2c960*/  IMAD.MOV.U32 R12, RZ, RZ, 0x1 ;  /* 0x00000001ff0c7424 */ /* 0x000fe400078e00ff */
[----:B------:R-:W-:Y:S02]  /*2c970*/  IMAD.MOV.U32 R11, RZ, RZ, 0x181f ;  /* 0x0000181fff0b7424 */ /* 0x000fe400078e00ff */
[----:B------:R-:W-:-:S07]  /*2c980*/  IMAD.MOV.U32 R15, RZ, RZ, -0x1 ;  /* 0xffffffffff0f7424 */ /* 0x000fce00078e00ff */
[----:B-----5:R-:W-:Y:S05]  /*2c990*/  WARPSYNC.COLLECTIVE R15, `(.L_x_2608) ;  /* 0x000000000f087348 */ /* 0x020fea0003c00000 */
[----:B------:R0:W1:Y:S02]  /*2c9a0*/  SHFL.IDX P6, R14, R13, R12, R11 ;  /* 0x0000000c0d0e7389 */ /* 0x00006400000c000b */
[----:B01---5:R-:W-:Y:S01]  /*2c9b0*/  ENDCOLLECTIVE ;  /* 0x000000000000791b */ /* 0x023fe20003800000 */
.L_x_2608:
[----:B------:R-:W-:Y:S05]  /*2c9c0*/  BSYNC B1 ;  /* 0x0000000000017941 */ /* 0x000fea0003800000 */
.L_x_2607:
[----:B------:R-:W-:Y:S05]  /*2c9d0*/  BRA `(.L_x_2609) ;  /* 0xfffffe5800b07947 */ /* 0x000fea000383ffff */
.L_x_2334:
[----:B------:R-:W-:Y:S01]  /*2c9e0*/  BSSY B1, `(.L_x_2610) ;  /* 0x0000008000017945 */ /* 0x000fe20003800000 */
[----:B------:R-:W-:Y:S01]  /*2c9f0*/  IMAD.MOV.U32 R13, RZ, RZ, R0 ;  /* 0x000000ffff0d7224 */ /* 0x000fe200078e0000 */
[----:B------:R-:W-:Y:S01]  /*2ca00*/  MOV R12, 0x1 ;  /* 0x00000001000c7802 */ /* 0x000fe20000000f00 */
[----:B------:R-:W-:Y:S02]  /*2ca10*/  IMAD.MOV.U32 R11, RZ, RZ, 0x181f ;  /* 0x0000181fff0b7424 */ /* 0x000fe400078e00ff */
[----:B------:R-:W-:-:S07]  /*2ca20*/  IMAD.MOV.U32 R15, RZ, RZ, -0x1 ;  /* 0xffffffffff0f7424 */ /* 0x000fce00078e00ff */
[----:B-----5:R-:W-:Y:S05]  /*2ca30*/  WARPSYNC.COLLECTIVE R15, `(.L_x_2611) ;  /* 0x000000000f087348 */ /* 0x020fea0003c00000 */
[----:B------:R0:W1:Y:S02]  /*2ca40*/  SHFL.IDX P6, R14, R13, R12, R11 ;  /* 0x0000000c0d0e7389 */ /* 0x00006400000c000b */
[----:B01---5:R-:W-:Y:S01]  /*2ca50*/  ENDCOLLECTIVE ;  /* 0x000000000000791b */ /* 0x023fe20003800000 */
.L_x_2611:
[----:B------:R-:W-:Y:S05]  /*2ca60*/  BSYNC B1 ;  /* 0x0000000000017941 */ /* 0x000fea0003800000 */
.L_x_2610:
[----:B------:R-:W-:Y:S05]  /*2ca70*/  BRA `(.L_x_2612) ;  /* 0xfffffe5800907947 */ /* 0x000fea000383ffff */
.L_x_2335:
        /* <DEDUP_REMOVED lines=8> */
.L_x_2614:
[----:B------:R-:W-:Y:S05]  /*2cb00*/  BSYNC B1 ;  /* 0x0000000000017941 */ /* 0x000fea0003800000 */
.L_x_2613:
[----:B------:R-:W-:Y:S05]  /*2cb10*/  BRA `(.L_x_2615) ;  /* 0xfffffe5800707947 */ /* 0x000fea000383ffff */
.L_x_2336:
        /* <DEDUP_REMOVED lines=8> */
.L_x_2617:
[----:B------:R-:W-:Y:S05]  /*2cba0*/  BSYNC B1 ;  /* 0x0000000000017941 */ /* 0x000fea0003800000 */
.L_x_2616:
[----:B------:R-:W-:Y:S05]  /*2cbb0*/  BRA `(.L_x_2618) ;  /* 0xfffffe5800507947 */ /* 0x000fea000383ffff */
.L_x_2337:
        /* <DEDUP_REMOVED lines=8> */
.L_x_2620:
[----:B------:R-:W-:Y:S05]  /*2cc40*/  BSYNC B1 ;  /* 0x0000000000017941 */ /* 0x000fea0003800000 */
.L_x_2619:
[----:B------:R-:W-:Y:S05]  /*2cc50*/  BRA `(.L_x_2621) ;  /* 0xfffffe5800307947 */ /* 0x000fea000383ffff */
.L_x_2338:
        /* <DEDUP_REMOVED lines=8> */
.L_x_2623:
[----:B------:R-:W-:Y:S05]  /*2cce0*/  BSYNC B1 ;  /* 0x0000000000017941 */ /* 0x000fea0003800000 */
.L_x_2622:
[----:B------:R-:W-:Y:S05]  /*2ccf0*/  BRA `(.L_x_2624) ;  /* 0xfffffe5800107947 */ /* 0x000fea000383ffff */
.L_x_2339:
        /* <DEDUP_REMOVED lines=8> */
.L_x_2626:
[----:B------:R-:W-:Y:S05]  /*2cd80*/  BSYNC B1 ;  /* 0x0000000000017941 */ /* 0x000fea0003800000 */
.L_x_2625:
[----:B------:R-:W-:Y:S05]  /*2cd90*/  BRA `(.L_x_2627) ;  /* 0xfffffe5400f07947 */ /* 0x000fea000383ffff */
.L_x_2340:
        /* <DEDUP_REMOVED lines=8> */
.L_x_2629:
[----:B------:R-:W-:Y:S05]  /*2ce20*/  BSYNC B1 ;  /* 0x0000000000017941 */ /* 0x000fea0003800000 */
.L_x_2628:
[----:B------:R-:W-:Y:S05]  /*2ce30*/  BRA `(.L_x_2630) ;  /* 0xfffffe5400d07947 */ /* 0x000fea000383ffff */
.L_x_2341:
        /* <DEDUP_REMOVED lines=8> */
.L_x_2632:
[----:B------:R-:W-:Y:S05]  /*2cec0*/  BSYNC B1 ;  /* 0x0000000000017941 */ /* 0x000fea0003800000 */
.L_x_2631:
[----:B------:R-:W-:Y:S05]  /*2ced0*/  BRA `(.L_x_2633) ;  /* 0xfffffe5400b07947 */ /* 0x000fea000383ffff */
.L_x_2342:
        /* <DEDUP_REMOVED lines=8> */
.L_x_2635:
[----:B------:R-:W-:Y:S05]  /*2cf60*/  BSYNC B1 ;  /* 0x0000000000017941 */ /* 0x000fea0003800000 */
.L_x_2634:
[----:B------:R-:W-:Y:S05]  /*2cf70*/  BRA `(.L_x_2636) ;  /* 0xfffffe5400907947 */ /* 0x000fea000383ffff */
.L_x_2344:
[----:B0-----:R0:W1:Y:S02]  /*2cf80*/  SYNCS.PHASECHK.TRANS64.TRYWAIT P4, [R18+URZ+0x38800], R3 ;  /* 0x03880003120075a7 */ /* 0x001064000808017f */
[----:B-1----:R-:W-:Y:S05]  /*2cf90*/  @!P4 NANOSLEEP.SYNCS 0x989680 ;  /* 0x009896800000c95d */ /* 0x002fea0003900000 */
[----:B------:R-:W1:Y:S02]  /*2cfa0*/  @!P4 SYNCS.PHASECHK.TRANS64 P4, [R18+URZ+0x38800], R3 ;  /* 0x038800031200c5a7 */ /* 0x000e64000808007f */
[----:B-1----:R-:W-:Y:S05]  /*2cfb0*/  @!P4 BRA `(.L_x_2344) ;  /* 0xfffffffc00f0c947 */ /* 0x002fea000383ffff */
[----:B------:R-:W-:Y:S05]  /*2cfc0*/  BRA `(.L_x_2637) ;  /* 0xfffffe5400b07947 */ /* 0x000fea000383ffff */
.L_x_2354:
[----:B-1----:R1:W2:Y:S02]  /*2cfd0*/  SYNCS.PHASECHK.TRANS64.TRYWAIT P2, [R0+URZ+0x38830], R3 ;  /* 0x03883003000075a7 */ /* 0x0022a4000804017f */
[----:B--2---:R-:W-:Y:S05]  /*2cfe0*/  @!P2 NANOSLEEP.SYNCS 0x989680 ;  /* 0x009896800000a95d */ /* 0x004fea0003900000 */
[----:B------:R-:W2:Y:S02]  /*2cff0*/  @!P2 SYNCS.PHASECHK.TRANS64 P2, [R0+URZ+0x38830], R3 ;  /* 0x038830030000a5a7 */ /* 0x000ea4000804007f */
[----:B--2---:R-:W-:Y:S05]  /*2d000*/  @!P2 BRA `(.L_x_2354) ;  /* 0xfffffffc00f0a947 */ /* 0x004fea000383ffff */
[----:B------:R-:W-:Y:S05]  /*2d010*/  BRA `(.L_x_2353) ;  /* 0xfffffe9800187947 */ /* 0x000fea000383ffff */
.L_x_2360:
[----:B-1----:R1:W2:Y:S02]  /*2d020*/  SYNCS.PHASECHK.TRANS64.TRYWAIT P2, [R5+URZ+0x38830], R6 ;  /* 0x03883006050075a7 */ /* 0x0022a4000804017f */
[----:B--2---:R-:W-:Y:S05]  /*2d030*/  @!P2 NANOSLEEP.SYNCS 0x989680 ;  /* 0x009896800000a95d */ /* 0x004fea0003900000 */
[----:B------:R-:W2:Y:S02]  /*2d040*/  @!P2 SYNCS.PHASECHK.TRANS64 P2, [R5+URZ+0x38830], R6 ;  /* 0x038830060500a5a7 */ /* 0x000ea4000804007f */
[----:B--2---:R-:W-:Y:S05]  /*2d050*/  @!P2 BRA `(.L_x_2360) ;  /* 0xfffffffc00f0a947 */ /* 0x004fea000383ffff */
[----:B------:R-:W-:Y:S05]  /*2d060*/  BRA `(.L_x_2359) ;  /* 0xfffffecc00c07947 */ /* 0x000fea000383ffff */
.L_x_2364:
[----:B-1----:R1:W2:Y:S02]  /*2d070*/  SYNCS.PHASECHK.TRANS64.TRYWAIT P0, [R5+URZ+0x38850], R4 ;  /* 0x03885004050075a7 */ /* 0x0022a4000800017f */
[----:B--2---:R-:W-:Y:S05]  /*2d080*/  @!P0 NANOSLEEP.SYNCS 0x989680 ;  /* 0x009896800000895d */ /* 0x004fea0003900000 */
[----:B------:R-:W2:Y:S02]  /*2d090*/  @!P0 SYNCS.PHASECHK.TRANS64 P0, [R5+URZ+0x38850], R4 ;  /* 0x03885004050085a7 */ /* 0x000ea4000800007f */
[----:B--2---:R-:W-:Y:S05]  /*2d0a0*/  @!P0 BRA `(.L_x_2364) ;  /* 0xfffffffc00f08947 */ /* 0x004fea000383ffff */
[----:B------:R-:W-:Y:S05]  /*2d0b0*/  BRA `(.L_x_2361) ;  /* 0xfffffed000cc7947 */ /* 0x000fea000383ffff */
.L_x_2372:
[----:B-1----:R1:W2:Y:S02]  /*2d0c0*/  SYNCS.PHASECHK.TRANS64.TRYWAIT P2, [R5+URZ+0x38830], R6 ;  /* 0x03883006050075a7 */ /* 0x0022a4000804017f */
[----:B--2---:R-:W-:Y:S05]  /*2d0d0*/  @!P2 NANOSLEEP.SYNCS 0x989680 ;  /* 0x009896800000a95d */ /* 0x004fea0003900000 */
[----:B------:R-:W2:Y:S02]  /*2d0e0*/  @!P2 SYNCS.PHASECHK.TRANS64 P2, [R5+URZ+0x38830], R6 ;  /* 0x038830060500a5a7 */ /* 0x000ea4000804007f */
[----:B--2---:R-:W-:Y:S05]  /*2d0f0*/  @!P2 BRA `(.L_x_2372) ;  /* 0xfffffffc00f0a947 */ /* 0x004fea000383ffff */
[----:B------:R-:W-:Y:S05]  /*2d100*/  BRA `(.L_x_2371) ;  /* 0xffffff0400207947 */ /* 0x000fea000383ffff */
.L_x_2376:
[----:B-1----:R1:W2:Y:S02]  /*2d110*/  SYNCS.PHASECHK.TRANS64.TRYWAIT P0, [R5+URZ+0x38850], R4 ;  /* 0x03885004050075a7 */ /* 0x0022a4000800017f */
[----:B--2---:R-:W-:Y:S05]  /*2d120*/  @!P0 NANOSLEEP.SYNCS 0x989680 ;  /* 0x009896800000895d */ /* 0x004fea0003900000 */
[----:B------:R-:W2:Y:S02]  /*2d130*/  @!P0 SYNCS.PHASECHK.TRANS64 P0, [R5+URZ+0x38850], R4 ;  /* 0x03885004050085a7 */ /* 0x000ea4000800007f */
[----:B--2---:R-:W-:Y:S05]  /*2d140*/  @!P0 BRA `(.L_x_2376) ;  /* 0xfffffffc00f08947 */ /* 0x004fea000383ffff */
[----:B------:R-:W-:Y:S05]  /*2d150*/  BRA `(.L_x_2373) ;  /* 0xffffff08002c7947 */ /* 0x000fea000383ffff */
.L_x_2382:
[----:B-1----:R1:W2:Y:S02]  /*2d160*/  SYNCS.PHASECHK.TRANS64.TRYWAIT P0, [R6+URZ+0x38850], R5 ;  /* 0x03885005060075a7 */ /* 0x0022a4000800017f */
[----:B--2---:R-:W-:Y:S05]  /*2d170*/  @!P0 NANOSLEEP.SYNCS 0x989680 ;  /* 0x009896800000895d */ /* 0x004fea0003900000 */
[----:B------:R-:W2:Y:S02]  /*2d180*/  @!P0 SYNCS.PHASECHK.TRANS64 P0, [R6+URZ+0x38850], R5 ;  /* 0x03885005060085a7 */ /* 0x000ea4000800007f */
[----:B--2---:R-:W-:Y:S05]  /*2d190*/  @!P0 BRA `(.L_x_2382) ;  /* 0xfffffffc00f08947 */ /* 0x004fea000383ffff */
[----:B------:R-:W-:Y:S05]  /*2d1a0*/  BRA `(.L_x_2381) ;  /* 0xffffff3000087947 */ /* 0x000fea000383ffff */
.L_x_2386:
        /* <DEDUP_REMOVED lines=22> */
.L_x_2638:
        /* <DEDUP_REMOVED lines=18> */
.L_x_2639:
        /* <DEDUP_REMOVED lines=19> */
.L_x_2640:
        /* <DEDUP_REMOVED lines=18> */
.L_x_2641:
        /* <DEDUP_REMOVED lines=14> */
[----:B------:R-:W-:-:S07]  /*2d760*/  IMAD.MOV.U32 R21, RZ, RZ, R14 ;  /* 0x000000ffff157224 */ /* 0x000fce00078e000e */
[----:B------:R-:W-:Y:S05]  /*2d770*/  WARPSYNC.COLLECTIVE R15, `(.L_x_2642) ;  /* 0x000000000f087348 */ /* 0x000fea0003c00000 */
[----:B------:R0:W1:Y:S02]  /*2d780*/  SHFL.IDX P6, R14, R13, R12, R11 ;  /* 0x0000000c0d0e7389 */ /* 0x00006400000c000b */
[----:B01----:R-:W-:Y:S01]  /*2d790*/  ENDCOLLECTIVE ;  /* 0x000000000000791b */ /* 0x003fe20003800000 */
.L_x_2642:
        /* <DEDUP_REMOVED lines=8> */
.L_x_2643:
[----:B------:R-:W-:Y:S01]  /*2d820*/  IMAD.MOV.U32 R13, RZ, RZ, R27 ;  /* 0x000000ffff0d7224 */ /* 0x000fe200078e001b */
[----:B------:R-:W-:Y:S01]  /*2d830*/  MOV R12, R2 ;  /* 0x00000002000c7202 */ /* 0x000fe20000000f00 */
[----:B------:R-:W-:-:S07]  /*2d840*/  IMAD.MOV.U32 R25, RZ, RZ, R14 ;  /* 0x000000ffff197224 */ /* 0x000fce00078e000e */
[----:B------:R-:W-:Y:S05]  /*2d850*/  WARPSYNC.COLLECTIVE R15, `(.L_x_2644) ;  /* 0x000000000f087348 */ /* 0x000fea0003c00000 */
[----:B------:R0:W1:Y:S02]  /*2d860*/  SHFL.IDX P6, R14, R13, R12, R11 ;  /* 0x0000000c0d0e7389 */ /* 0x00006400000c000b */
[----:B01----:R-:W-:Y:S01]  /*2d870*/  ENDCOLLECTIVE ;  /* 0x000000000000791b */ /* 0x003fe20003800000 */
.L_x_2644:
[----:B------:R-:W-:Y:S01]  /*2d880*/  IMAD.MOV.U32 R13, RZ, RZ, R24 ;  /* 0x000000ffff0d7224 */ /* 0x000fe200078e0018 */
[----:B------:R-:W-:Y:S01]  /*2d890*/  SEL R24, R26, R25, P0 ;  /* 0x000000191a187207 */ /* 0x000fe20000000000 */
[----:B------:R-:W-:Y:S01]  /*2d8a0*/  IMAD.MOV.U32 R12, RZ, RZ, R7 ;  /* 0x000000ffff0c7224 */ /* 0x000fe200078e0007 */
[----:B------:R-:W-:Y:S01]  /*2d8b0*/  SEL R26, R25, R26, P0 ;  /* 0x0000001a191a7207 */ /* 0x000fe20000000000 */
[----:B------:R-:W-:-:S07]  /*2d8c0*/  IMAD.MOV.U32 R30, RZ, RZ, R14 ;  /* 0x000000ffff1e7224 */ /* 0x000fce00078e000e */
[----:B------:R-:W-:Y:S05]  /*2d8d0*/  WARPSYNC.COLLECTIVE R15, `(.L_x_2645) ;  /* 0x000000000f087348 */ /* 0x000fea0003c00000 */
[----:B------:R0:W1:Y:S02]  /*2d8e0*/  SHFL.IDX P6, R14, R13, R12, R11 ;  /* 0x0000000c0d0e7389 */ /* 0x00006400000c000b */
[----:B01----:R-:W-:Y:S01]  /*2d8f0*/  ENDCOLLECTIVE ;  /* 0x000000000000791b */ /* 0x003fe20003800000 */
.L_x_2645:
[----:B------:R-:W-:Y:S01]  /*2d900*/  MOV R13, R29 ;  /* 0x0000001d000d7202 */ /* 0x000fe20000000f00 */
[----:B------:R-:W-:Y:S02]  /*2d910*/  IMAD.MOV.U32 R12, RZ, RZ, R2 ;  /* 0x000000ffff0c7224 */ /* 0x000fe400078e0002 */
[----:B------:R-:W-:-:S07]  /*2d920*/  IMAD.MOV.U32 R27, RZ, RZ, R14 ;  /* 0x000000ffff1b7224 */ /* 0x000fce00078e000e */
[----:B------:R-:W-:Y:S05]  /*2d930*/  WARPSYNC.COLLECTIVE R15, `(.L_x_2646) ;  /* 0x000000000f087348 */ /* 0x000fea0003c00000 */
[----:B------:R0:W1:Y:S02]  /*2d940*/  SHFL.IDX P6, R14, R13, R12, R11 ;  /* 0x0000000c0d0e7389 */ /* 0x00006400000c000b */
[----:B01----:R-:W-:Y:S01]  /*2d950*/  ENDCOLLECTIVE ;  /* 0x000000000000791b */ /* 0x003fe20003800000 */
.L_x_2646:
        /* <DEDUP_REMOVED lines=8> */
.L_x_2647:
[----:B------:R-:W-:Y:S02]  /*2d9e0*/  IMAD.MOV.U32 R13, RZ, RZ, R31 ;  /* 0x000000ffff0d7224 */ /* 0x000fe400078e001f */
[----:B------:R-:W-:Y:S01]  /*2d9f0*/  IMAD.MOV.U32 R12, RZ, RZ, R2 ;  /* 0x000000ffff0c7224 */ /* 0x000fe200078e0002 */
[----:B------:R-:W-:-:S07]  /*2da00*/  MOV R29, R14 ;  /* 0x0000000e001d7202 */ /* 0x000fce0000000f00 */
[----:B------:R-:W-:Y:S05]  /*2da10*/  WARPSYNC.COLLECTIVE R15, `(.L_x_2648) ;  /* 0x000000000f087348 */ /* 0x000fea0003c00000 */
[----:B------:R0:W1:Y:S02]  /*2da20*/  SHFL.IDX P6, R14, R13, R12, R11 ;  /* 0x0000000c0d0e7389 */ /* 0x00006400000c000b */
[----:B01----:R-:W-:Y:S01]  /*2da30*/  ENDCOLLECTIVE ;  /* 0x000000000000791b */ /* 0x003fe20003800000 */
.L_x_2648:
[----:B------:R-:W-:Y:S01]  /*2da40*/  IMAD.MOV.U32 R13, RZ, RZ, R32 ;  /* 0x000000ffff0d7224 */ /* 0x000fe200078e0020 */
[----:B------:R-:W-:Y:S02]  /*2da50*/  MOV R12, R7 ;  /* 0x00000007000c7202 */ /* 0x000fe40000000f00 */
[----:B------:R-:W-:Y:S02]  /*2da60*/  SEL R32, R34, R29, P0 ;  /* 0x0000001d22207207 */ /* 0x000fe40000000000 */
[----:B------:R-:W-:Y:S01]  /*2da70*/  SEL R34, R29, R34, P0 ;  /* 0x000000221d227207 */ /* 0x000fe20000000000 */
[----:B------:R-:W-:-:S07]  /*2da80*/  IMAD.MOV.U32 R38, RZ, RZ, R14 ;  /* 0x000000ffff267224 */ /* 0x000fce00078e000e */
[----:B------:R-:W-:Y:S05]  /*2da90*/  WARPSYNC.COLLECTIVE R15, `(.L_x_2649) ;  /* 0x000000000f087348 */ /* 0x000fea0003c00000 */
[----:B------:R0:W1:Y:S02]  /*2daa0*/  SHFL.IDX P6, R14, R13, R12, R11 ;  /* 0x0000000c0d0e7389 */ /* 0x00006400000c000b */
[----:B01----:R-:W-:Y:S01]  /*2dab0*/  ENDCOLLECTIVE ;  /* 0x000000000000791b */ /* 0x003fe20003800000 */
.L_x_2649:
[----:B------:R-:W-:Y:S02]  /*2dac0*/  IMAD.MOV.U32 R13, RZ, RZ, R33 ;  /* 0x000000ffff0d7224 */ /* 0x000fe400078e0021 */
[----:B------:R-:W-:Y:S02]  /*2dad0*/  IMAD.MOV.U32 R12, RZ, RZ, R2 ;  /* 0x000000ffff0c7224 */ /* 0x000fe400078e0002 */
[----:B------:R-:W-:-:S07]  /*2dae0*/  IMAD.MOV.U32 R31, RZ, RZ, R14 ;  /* 0x000000ffff1f7224 */ /* 0x000fce00078e000e */
[----:B------:R-:W-:Y:S05]  /*2daf0*/  WARPSYNC.COLLECTIVE R15, `(.L_x_2650) ;  /* 0x000000000f087348 */ /* 0x000fea0003c00000 */
[----:B------:R0:W1:Y:S02]  /*2db00*/  SHFL.IDX P6, R14, R13, R12, R11 ;  /* 0x0000000c0d0e7389 */ /* 0x00006400000c000b */
[----:B01----:R-:W-:Y:S01]  /*2db10*/  ENDCOLLECTIVE ;  /* 0x000000000000791b */ /* 0x003fe20003800000 */
.L_x_2650:
[----:B------:R-:W-:Y:S01]  /*2db20*/  MOV R13, R36 ;  /* 0x00000024000d7202 */ /* 0x000fe20000000f00 */
[----:B------:R-:W-:Y:S01]  /*2db30*/  IMAD.MOV.U32 R12, RZ, RZ, R7 ;  /* 0x000000ffff0c7224 */ /* 0x000fe200078e0007 */
[----:B------:R-:W-:Y:S02]  /*2db40*/  SEL R36, R38, R31, P0 ;  /* 0x0000001f26247207 */ /* 0x000fe40000000000 */
[----:B------:R-:W-:Y:S01]  /*2db50*/  SEL R38, R31, R38, P0 ;  /* 0x000000261f267207 */ /* 0x000fe20000000000 */
[----:B------:R-:W-:-:S07]  /*2db60*/  IMAD.MOV.U32 R33, RZ, RZ, R14 ;  /* 0x000000ffff217224 */ /* 0x000fce00078e000e */
[----:B------:R-:W-:Y:S05]  /*2db70*/  WARPSYNC.COLLECTIVE R15, `(.L_x_2651) ;  /* 0x000000000f087348 */ /* 0x000fea0003c00000 */
[----:B------:R0:W1:Y:S02]  /*2db80*/  SHFL.IDX P6, R14, R13, R12, R11 ;  /* 0x0000000c0d0e7389 */ /* 0x00006400000c000b */
[----:B01----:R-:W-:Y:S01]  /*2db90*/  ENDCOLLECTIVE ;  /* 0x000000000000791b */ /* 0x003fe20003800000 */
.L_x_2651:
[----:B------:R-:W-:Y:S02]  /*2dba0*/  IMAD.MOV.U32 R13, RZ, RZ, R35 ;  /* 0x000000ffff0d7224 */ /* 0x000fe400078e0023 */
[----:B------:R-:W-:Y:S02]  /*2dbb0*/  IMAD.MOV.U32 R12, RZ, RZ, R2 ;  /* 0x000000ffff0c7224 */ /* 0x000fe400078e0002 */
[----:B------:R-:W-:-:S07]  /*2dbc0*/  IMAD.MOV.U32 R40, RZ, RZ, R14 ;  /* 0x000000ffff287224 */ /* 0x000fce00078e000e */
[----:B------:R-:W-:Y:S05]  /*2dbd0*/  WARPSYNC.COLLECTIVE R15, `(.L_x_2652) ;  /* 0x000000000f087348 */ /* 0x000fea0003c00000 */
[----:B------:R0:W1:Y:S02]  /*2dbe0*/  SHFL.IDX P6, R14, R13, R12, R11 ;  /* 0x0000000c0d0e7389 */ /* 0x00006400000c000b */
[----:B01----:R-:W-:Y:S01]  /*2dbf0*/  ENDCOLLECTIVE ;  /* 0x000000000000791b */ /* 0x003fe20003800000 */
.L_x_2652:
[----:B------:R-:W-:Y:S02]  /*2dc00*/  IMAD.MOV.U32 R13, RZ, RZ, R42 ;  /* 0x000000ffff0d7224 */ /* 0x000fe400078e002a */
[----:B------:R-:W-:Y:S01]  /*2dc10*/  IMAD.MOV.U32 R12, RZ, RZ, R7 ;  /* 0x000000ffff0c7224 */ /* 0x000fe200078e0007 */
[----:B------:R-:W-:-:S07]  /*2dc20*/  MOV R35, R14 ;  /* 0x0000000e00237202 */ /* 0x000fce0000000f00 */
[----:B------:R-:W-:Y:S05]  /*2dc30*/  WARPSYNC.COLLECTIVE R15, `(.L_x_2653) ;  /* 0x000000000f087348 */ /* 0x000fea0003c00000 */
[----:B------:R0:W1:Y:S02]  /*2dc40*/  SHFL.IDX P6, R14, R13, R12, R11 ;  /* 0x0000000c0d0e7389 */ /* 0x00006400000c000b */
[----:B01----:R-:W-:Y:S01]  /*2dc50*/  ENDCOLLECTIVE ;  /* 0x000000000000791b */ /* 0x003fe20003800000 */
.L_x_2653:
[----:B------:R-:W-:Y:S01]  /*2dc60*/  IMAD.MOV.U32 R13, RZ, RZ, R37 ;  /* 0x000000ffff0d7224 */ /* 0x000fe200078e0025 */
[----:B------:R-:W-:Y:S01]  /*2dc70*/  MOV R12, R2 ;  /* 0x00000002000c7202 */ /* 0x000fe20000000f00 */
[----:B------:R-:W-:-:S07]  /*2dc80*/  IMAD.MOV.U32 R42, RZ, RZ, R14 ;  /* 0x000000ffff2a7224 */ /* 0x000fce00078e000e */
[----:B------:R-:W-:Y:S05]  /*2dc90*/  WARPSYNC.COLLECTIVE R15, `(.L_x_2654) ;  /* 0x000000000f087348 */ /* 0x000fea0003c00000 */
[----:B------:R0:W1:Y:S02]  /*2dca0*/  SHFL.IDX P6, R14, R13, R12, R11 ;  /* 0x0000000c0d0e7389 */ /* 0x00006400000c000b */
[----:B01----:R-:W-:Y:S01]  /*2dcb0*/  ENDCOLLECTIVE ;  /* 0x000000000000791b */ /* 0x003fe20003800000 */
.L_x_2654:
[----:B------:R-:W-:Y:S02]  /*2dcc0*/  IMAD.MOV.U32 R13, RZ, RZ, R44 ;  /* 0x000000ffff0d7224 */ /* 0x000fe400078e002c */
[----:B------:R-:W-:Y:S02]  /*2dcd0*/  IMAD.MOV.U32 R12, RZ, RZ, R7 ;  /* 0x000000ffff0c7224 */ /* 0x000fe400078e0007 */
[----:B------:R-:W-:-:S07]  /*2dce0*/  IMAD.MOV.U32 R37, RZ, RZ, R14 ;  /* 0x000000ffff257224 */ /* 0x000fce00078e000e */
[----:B------:R-:W-:Y:S05]  /*2dcf0*/  WARPSYNC.COLLECTIVE R15, `(.L_x_2655) ;  /* 0x000000000f087348 */ /* 0x000fea0003c00000 */
[----:B------:R0:W1:Y:S02]  /*2dd00*/  SHFL.IDX P6, R14, R13, R12, R11 ;  /* 0x0000000c0d0e7389 */ /* 0x00006400000c000b */
[----:B01----:R-:W-:Y:S01]  /*2dd10*/  ENDCOLLECTIVE ;  /* 0x000000000000791b */ /* 0x003fe20003800000 */
.L_x_2655:
[----:B------:R-:W-:Y:S01]  /*2dd20*/  MOV R13, R39 ;  /* 0x00000027000d7202 */ /* 0x000fe20000000f00 */
[----:B------:R-:W-:Y:S02]  /*2dd30*/  IMAD.MOV.U32 R12, RZ, RZ, R2 ;  /* 0x000000ffff0c7224 */ /* 0x000fe400078e0002 */
[----:B------:R-:W-:-:S07]  /*2dd40*/  IMAD.MOV.U32 R44, RZ, RZ, R14 ;  /* 0x000000ffff2c7224 */ /* 0x000fce00078e000e */
[----:B------:R-:W-:Y:S05]  /*2dd50*/  WARPSYNC.COLLECTIVE R15, `(.L_x_2656) ;  /* 0x000000000f087348 */ /* 0x000fea0003c00000 */
[----:B------:R0:W1:Y:S02]  /*2dd60*/  SHFL.IDX P6, R14, R13, R12, R11 ;  /* 0x0000000c0d0e7389 */ /* 0x00006400000c000b */
[----:B01----:R-:W-:Y:S01]  /*2dd70*/  ENDCOLLECTIVE ;  /* 0x000000000000791b */ /* 0x003fe20003800000 */
.L_x_2656:
[----:B------:R-:W-:Y:S02]  /*2dd80*/  IMAD.MOV.U32 R13, RZ, RZ, R46 ;  /* 0x000000ffff0d7224 */ /* 0x000fe400078e002e */
[----:B------:R-:W-:Y:S02]  /*2dd90*/  IMAD.MOV.U32 R12, RZ, RZ, R7 ;  /* 0x000000ffff0c7224 */ /* 0x000fe400078e0007 */
[----:B------:R-:W-:-:S07]  /*2dda0*/  IMAD.MOV.U32 R39, RZ, RZ, R14 ;  /* 0x000000ffff277224 */ /* 0x000fce00078e000e */
[----:B------:R-:W-:Y:S05]  /*2ddb0*/  WARPSYNC.COLLECTIVE R15, `(.L_x_2657) ;  /* 0x000000000f087348 */ /* 0x000fea0003c00000 */
[----:B------:R0:W1:Y:S02]  /*2ddc0*/  SHFL.IDX P6, R14, R13, R12, R11 ;  /* 0x0000000c0d0e7389 */ /* 0x00006400000c000b */
[----:B01----:R-:W-:Y:S01]  /*2ddd0*/  ENDCOLLECTIVE ;  /* 0x000000000000791b */ /* 0x003fe20003800000 */
.L_x_2657:
[----:B------:R-:W-:Y:S02]  /*2dde0*/  IMAD.MOV.U32 R13, RZ, RZ, R41 ;  /* 0x000000ffff0d7224 */ /* 0x000fe400078e0029 */
[----:B------:R-:W-:Y:S01]  /*2ddf0*/  IMAD.MOV.U32 R12, RZ, RZ, R2 ;  /* 0x000000ffff0c7224 */ /* 0x000fe200078e0002 */
[----:B------:R-:W-:-:S07]  /*2de00*/  MOV R46, R14 ;  /* 0x0000000e002e7202 */ /* 0x000fce0000000f00 */
[----:B------:R-:W-:Y:S05]  /*2de10*/  WARPSYNC.COLLECTIVE R15, `(.L_x_2658) ;  /* 0x000000000f087348 */ /* 0x000fea0003c00000 */
[----:B------:R0:W1:Y:S02]  /*2de20*/  SHFL.IDX P6, R14, R13, R12, R11 ;  /* 0x0000000c0d0e7389 */ /* 0x00006400000c000b */
[----:B01----:R-:W-:Y:S01]  /*2de30*/  ENDCOLLECTIVE ;  /* 0x000000000000791b */ /* 0x003fe20003800000 */
.L_x_2658:
[----:B------:R-:W-:Y:S01]  /*2de40*/  IMAD.MOV.U32 R13, RZ, RZ, R48 ;  /* 0x000000ffff0d7224 */ /* 0x000fe200078e0030 */
[----:B------:R-:W-:Y:S01]  /*2de50*/  MOV R12, R7 ;  /* 0x00000007000c7202 */ /* 0x000fe20000000f00 */
[----:B------:R-:W-:-:S07]  /*2de60*/  IMAD.MOV.U32 R41, RZ, RZ, R14 ;  /* 0x000000ffff297224 */ /* 0x000fce00078e000e */
[----:B------:R-:W-:Y:S05]  /*2de70*/  WARPSYNC.COLLECTIVE R15, `(.L_x_2659) ;  /* 0x000000000f087348 */ /* 0x000fea0003c00000 */
[----:B------:R0:W1:Y:S02]  /*2de80*/  SHFL.IDX P6, R14, R13, R12, R11 ;  /* 0x0000000c0d0e7389 */ /* 0x00006400000c000b */
[----:B01----:R-:W-:Y:S01]  /*2de90*/  ENDCOLLECTIVE ;  /* 0x000000000000791b */ /* 0x003fe20003800000 */
.L_x_2659:
[----:B------:R-:W-:Y:S02]  /*2dea0*/  IMAD.MOV.U32 R13, RZ, RZ, R43 ;  /* 0x000000ffff0d7224 */ /* 0x000fe400078e002b */
[----:B------:R-:W-:Y:S02]  /*2deb0*/  IMAD.MOV.U32 R12, RZ, RZ, R2 ;  /* 0x000000ffff0c7224 */ /* 0x000fe400078e0002 */
[----:B------:R-:W-:-:S07]  /*2dec0*/  IMAD.MOV.U32 R48, RZ, RZ, R14 ;  /* 0x000000ffff307224 */ /* 0x000fce00078e000e */
[----:B------:R-:W-:Y:S05]  /*2ded0*/  WARPSYNC.COLLECTIVE R15, `(.L_x_2660) ;  /* 0x000000000f087348 */ /* 0x000fea0003c00000 */
[----:B------:R0:W1:Y:S02]  /*2dee0*/  SHFL.IDX P6, R14, R13, R12, R11 ;  /* 0x0000000c0d0e7389 */ /* 0x00006400000c000b */
[----:B01----:R-:W-:Y:S01]  /*2def0*/  ENDCOLLECTIVE ;  /* 0x000000000000791b */ /* 0x003fe20003800000 */
.L_x_2660:
[----:B------:R-:W-:Y:S01]  /*2df00*/  MOV R13, R50 ;  /* 0x00000032000d7202 */ /* 0x000fe20000000f00 */
[----:B------:R-:W-:Y:S02]  /*2df10*/  IMAD.MOV.U32 R12, RZ, RZ, R7 ;  /* 0x000000ffff0c7224 */ /* 0x000fe400078e0007 */
[----:B------:R-:W-:-:S07]  /*2df20*/  IMAD.MOV.U32 R43, RZ, RZ, R14 ;  /* 0x000000ffff2b7224 */ /* 0x000fce00078e000e */
[----:B------:R-:W-:Y:S05]  /*2df30*/  WARPSYNC.COLLECTIVE R15, `(.L_x_2661) ;  /* 0x000000000f087348 */ /* 0x000fea0003c00000 */
[----:B------:R0:W1:Y:S02]  /*2df40*/  SHFL.IDX P6, R14, R13, R12, R11 ;  /* 0x0000000c0d0e7389 */ /* 0x00006400000c000b */
[----:B01----:R-:W-:Y:S01]  /*2df50*/  ENDCOLLECTIVE ;  /* 0x000000000000791b */ /* 0x003fe20003800000 */
.L_x_2661:
[----:B------:R-:W-:Y:S02]  /*2df60*/  IMAD.MOV.U32 R13, RZ, RZ, R45 ;  /* 0x000000ffff0d7224 */ /* 0x000fe400078e002d */
[----:B------:R-:W-:Y:S02]  /*2df70*/  IMAD.MOV.U32 R12, RZ, RZ, R2 ;  /* 0x000000ffff0c7224 */ /* 0x000fe400078e0002 */
[----:B------:R-:W-:-:S07]  /*2df80*/  IMAD.MOV.U32 R50, RZ, RZ, R14 ;  /* 0x000000ffff327224 */ /* 0x000fce00078e000e */
[----:B------:R-:W-:Y:S05]  /*2df90*/  WARPSYNC.COLLECTIVE R15, `(.L_x_2662) ;  /* 0x000000000f087348 */ /* 0x000fea0003c00000 */
[----:B------:R0:W1:Y:S02]  /*2dfa0*/  SHFL.IDX P6, R14, R13, R12, R11 ;  /* 0x0000000c0d0e7389 */ /* 0x00006400000c000b */
[----:B01----:R-:W-:Y:S01]  /*2dfb0*/  ENDCOLLECTIVE ;  /* 0x000000000000791b */ /* 0x003fe20003800000 */
.L_x_2662:
[----:B------:R-:W-:Y:S02]  /*2dfc0*/  IMAD.MOV.U32 R13, RZ, RZ, R52 ;  /* 0x000000ffff0d7224 */ /* 0x000fe400078e0034 */
[----:B------:R-:W-:Y:S01]  /*2dfd0*/  IMAD.MOV.U32 R12, RZ, RZ, R7 ;  /* 0x000000ffff0c7224 */ /* 0x000fe200078e0007 */
[----:B------:R-:W-:-:S07]  /*2dfe0*/  MOV R45, R14 ;  /* 0x0000000e002d7202 */ /* 0x000fce0000000f00 */
[----:B------:R-:W-:Y:S05]  /*2dff0*/  WARPSYNC.COLLECTIVE R15, `(.L_x_2663) ;  /* 0x000000000f087348 */ /* 0x000fea0003c00000 */
[----:B------:R0:W1:Y:S02]  /*2e000*/  SHFL.IDX P6, R14, R13, R12, R11 ;  /* 0x0000000c0d0e7389 */ /* 0x00006400000c000b */
[----:B01----:R-:W-:Y:S01]  /*2e010*/  ENDCOLLECTIVE ;  /* 0x000000000000791b */ /* 0x003fe20003800000 */
.L_x_2663:
[----:B------:R-:W-:Y:S01]  /*2e020*/  IMAD.MOV.U32 R13, RZ, RZ, R47 ;  /* 0x000000ffff0d7224 */ /* 0x000fe200078e002f */
[----:B------:R-:W-:Y:S01]  /*2e030*/  MOV R12, R2 ;  /* 0x00000002000c7202 */ /* 0x000fe20000000f00 */
[----:B------:R-:W-:-:S07]  /*2e040*/  IMAD.MOV.U32 R52, RZ, RZ, R14 ;  /* 0x000000ffff347224 */ /* 0x000fce00078e000e */
[----:B------:R-:W-:Y:S05]  /*2e050*/  WARPSYNC.COLLECTIVE R15, `(.L_x_2664) ;  /* 0x000000000f087348 */ /* 0x000fea0003c00000 */
[----:B------:R0:W1:Y:S02]  /*2e060*/  SHFL.IDX P6, R14, R13, R12, R11 ;  /* 0x0000000c0d0e7389 */ /* 0x00006400000c000b */
[----:B01----:R-:W-:Y:S01]  /*2e070*/  ENDCOLLECTIVE ;  /* 0x000000000000791b */ /* 0x003fe20003800000 */
.L_x_2664:
[----:B------:R-:W-:Y:S02]  /*2e080*/  IMAD.MOV.U32 R13, RZ, RZ, R54 ;  /* 0x000000ffff0d7224 */ /* 0x000fe400078e0036 */
[----:B------:R-:W-:Y:S02]  /*2e090*/  IMAD.MOV.U32 R12, RZ, RZ, R7 ;  /* 0x000000ffff0c7224 */ /* 0x000fe400078e0007 */
[----:B------:R-:W-:-:S07]  /*2e0a0*/  IMAD.MOV.U32 R47, RZ, RZ, R14 ;  /* 0x000000ffff2f7224 */ /* 0x000fce00078e000e */
[----:B------:R-:W-:Y:S05]  /*2e0b0*/  WARPSYNC.COLLECTIVE R15, `(.L_x_2665) ;  /* 0x000000000f087348 */ /* 0x000fea0003c00000 */
[----:B------:R0:W1:Y:S02]  /*2e0c0*/  SHFL.IDX P6, R14, R13, R12, R11 ;  /* 0x0000000c0d0e7389 */ /* 0x00006400000c000b */
[----:B01----:R-:W-:Y:S01]  /*2e0d0*/  ENDCOLLECTIVE ;  /* 0x000000000000791b */ /* 0x003fe20003800000 */
.L_x_2665:
[----:B------:R-:W-:Y:S01]  /*2e0e0*/  MOV R13, R49 ;  /* 0x00000031000d7202 */ /* 0x000fe20000000f00 */
[----:B------:R-:W-:Y:S02]  /*2e0f0*/  IMAD.MOV.U32 R12, RZ, RZ, R2 ;  /* 0x000000ffff0c7224 */ /* 0x000fe400078e0002 */
[----:B------:R-:W-:-:S07]  /*2e100*/  IMAD.MOV.U32 R54, RZ, RZ, R14 ;  /* 0x000000ffff367224 */ /* 0x000fce00078e000e */
[----:B------:R-:W-:Y:S05]  /*2e110*/  WARPSYNC.COLLECTIVE R15, `(.L_x_2666) ;  /* 0x000000000f087348 */ /* 0x000fea0003c00000 */
[----:B------:R0:W1:Y:S02]  /*2e120*/  SHFL.IDX P6, R14, R13, R12, R11 ;  /* 0x0000000c0d0e7389 */ /* 0x00006400000c000b */
[----:B01----:R-:W-:Y:S01]  /*2e130*/  ENDCOLLECTIVE ;  /* 0x000000000000791b */ /* 0x003fe20003800000 */
.L_x_2666:
[----:B------:R-:W-:Y:S02]  /*2e140*/  IMAD.MOV.U32 R13, RZ, RZ, R58 ;  /* 0x000000ffff0d7224 */ /* 0x000fe400078e003a */
[----:B------:R-:W-:Y:S02]  /*2e150*/  IMAD.MOV.U32 R12, RZ, RZ, R7 ;  /* 0x000000ffff0c7224 */ /* 0x000fe400078e0007 */
[----:B------:R-:W-:-:S07]  /*2e160*/  IMAD.MOV.U32 R49, RZ, RZ, R14 ;  /* 0x000000ffff317224 */ /* 0x000fce00078e000e */
[----:B------:R-:W-:Y:S05]  /*2e170*/  WARPSYNC.COLLECTIVE R15, `(.L_x_2667) ;  /* 0x000000000f087348 */ /* 0x000fea0003c00000 */
[----:B------:R0:W1:Y:S02]  /*2e180*/  SHFL.IDX P6, R14, R13, R12, R11 ;  /* 0x0000000c0d0e7389 */ /* 0x00006400000c000b */
[----:B01----:R-:W-:Y:S01]  /*2e190*/  ENDCOLLECTIVE ;  /* 0x000000000000791b */ /* 0x003fe20003800000 */
.L_x_2667:
[----:B------:R-:W-:Y:S02]  /*2e1a0*/  IMAD.MOV.U32 R13, RZ, RZ, R51 ;  /* 0x000000ffff0d7224 */ /* 0x000fe400078e0033 */
[----:B------:R-:W-:Y:S01]  /*2e1b0*/  IMAD.MOV.U32 R12, RZ, RZ, R2 ;  /* 0x000000ffff0c7224 */ /* 0x000fe200078e0002 */
[----:B------:R-:W-:-:S07]  /*2e1c0*/  MOV R58, R14 ;  /* 0x0000000e003a7202 */ /* 0x000fce0000000f00 */
[----:B------:R-:W-:Y:S05]  /*2e1d0*/  WARPSYNC.COLLECTIVE R15, `(.L_x_2668) ;  /* 0x000000000f087348 */ /* 0x000fea0003c00000 */
[----:B------:R0:W1:Y:S02]  /*2e1e0*/  SHFL.IDX P6, R14, R13, R12, R11 ;  /* 0x0000000c0d0e7389 */ /* 0x00006400000c000b */
[----:B01----:R-:W-:Y:S01]  /*2e1f0*/  ENDCOLLECTIVE ;  /* 0x000000000000791b */ /* 0x003fe20003800000 */
.L_x_2668:
[----:B------:R-:W-:Y:S01]  /*2e200*/  IMAD.MOV.U32 R13, RZ, RZ, R60 ;  /* 0x000000ffff0d7224 */ /* 0x000fe200078e003c */
[----:B------:R-:W-:Y:S02]  /*2e210*/  MOV R12, R7 ;  /* 0x00000007000c7202 */ /* 0x000fe40000000f00 */
[----:B------:R-:W-:Y:S01]  /*2e220*/  SEL R60, R37, R44, P0 ;  /* 0x0000002c253c7207 */ /* 0x000fe20000000000 */
[----:B------:R-:W-:-:S07]  /*2e230*/  IMAD.MOV.U32 R51, RZ, RZ, R14 ;  /* 0x000000ffff337224 */ /* 0x000fce00078e000e */
[----:B------:R-:W-:Y:S05]  /*2e240*/  WARPSYNC.COLLECTIVE R15, `(.L_x_2669) ;  /* 0x000000000f087348 */ /* 0x000fea0003c00000 */
[----:B------:R0:W1:Y:S02]  /*2e250*/  SHFL.IDX P6, R14, R13, R12, R11 ;  /* 0x0000000c0d0e7389 */ /* 0x00006400000c000b */
[----:B01----:R-:W-:Y:S01]  /*2e260*/  ENDCOLLECTIVE ;  /* 0x000000000000791b */ /* 0x003fe20003800000 */
.L_x_2669:
[----:B------:R-:W-:Y:S02]  /*2e270*/  IMAD.MOV.U32 R13, RZ, RZ, R53 ;  /* 0x000000ffff0d7224 */ /* 0x000fe400078e0035 */
[----:B------:R-:W-:Y:S02]  /*2e280*/  IMAD.MOV.U32 R12, RZ, RZ, R2 ;  /* 0x000000ffff0c7224 */ /* 0x000fe400078e0002 */
[----:B------:R-:W-:-:S07]  /*2e290*/  IMAD.MOV.U32 R20, RZ, RZ, R14 ;  /* 0x000000ffff147224 */ /* 0x000fce00078e000e */
[----:B------:R-:W-:Y:S05]  /*2e2a0*/  WARPSYNC.COLLECTIVE R15, `(.L_x_2670) ;  /* 0x000000000f087348 */ /* 0x000fea0003c00000 */
[----:B------:R0:W1:Y:S02]  /*2e2b0*/  SHFL.IDX P6, R14, R13, R12, R11 ;  /* 0x0000000c0d0e7389 */ /* 0x00006400000c000b */
[----:B01----:R-:W-:Y:S01]  /*2e2c0*/  ENDCOLLECTIVE ;  /* 0x000000000000791b */ /* 0x003fe20003800000 */
.L_x_2670:
[----:B------:R-:W-:Y:S01]  /*2e2d0*/  MOV R13, R62 ;  /* 0x0000003e000d7202 */ /* 0x000fe20000000f00 */
        /* <DEDUP_REMOVED lines=8> */
.L_x_2671:
[----:B------:R-:W-:Y:S02]  /*2e360*/  IMAD.MOV.U32 R13, RZ, RZ, R55 ;  /* 0x000000ffff0d7224 */ /* 0x000fe400078e0037 */
[----:B------:R-:W-:Y:S02]  /*2e370*/  IMAD.MOV.U32 R12, RZ, RZ, R2 ;  /* 0x000000ffff0c7224 */ /* 0x000fe400078e0002 */
[----:B------:R-:W-:-:S07]  /*2e380*/  IMAD.MOV.U32 R72, RZ, RZ, R14 ;  /* 0x000000ffff487224 */ /* 0x000fce00078e000e */
[----:B------:R-:W-:Y:S05]  /*2e390*/  WARPSYNC.COLLECTIVE R15, `(.L_x_2672) ;  /* 0x000000000f087348 */ /* 0x000fea0003c00000 */
[----:B------:R0:W1:Y:S02]  /*2e3a0*/  SHFL.IDX P6, R14, R13, R12, R11 ;  /* 0x0000000c0d0e7389 */ /* 0x00006400000c000b */
[----:B01----:R-:W-:Y:S01]  /*2e3b0*/  ENDCOLLECTIVE ;  /* 0x000000000000791b */ /* 0x003fe20003800000 */
.L_x_2672:
[----:B------:R-:W-:Y:S01]  /*2e3c0*/  IMAD.MOV.U32 R13, RZ, RZ, R64 ;  /* 0x000000ffff0d7224 */ /* 0x000fe200078e0040 */
[----:B------:R-:W-:Y:S01]  /*2e3d0*/  SEL R64, R41, R48, P0 ;  /* 0x0000003029407207 */ /* 0x000fe20000000000 */
[----:B------:R-:W-:Y:S01]  /*2e3e0*/  IMAD.MOV.U32 R12, RZ, RZ, R7 ;  /* 0x000000ffff0c7224 */ /* 0x000fe200078e0007 */
[----:B------:R-:W-:-:S07]  /*2e3f0*/  MOV R55, R14 ;  /* 0x0000000e00377202 */ /* 0x000fce0000000f00 */
[----:B------:R-:W-:Y:S05]  /*2e400*/  WARPSYNC.COLLECTIVE R15, `(.L_x_2673) ;  /* 0x000000000f087348 */ /* 0x000fea0003c00000 */
[----:B------:R0:W1:Y:S02]  /*2e410*/  SHFL.IDX P6, R14, R13, R12, R11 ;  /* 0x0000000c0d0e7389 */ /* 0x00006400000c000b */
[----:B01----:R-:W-:Y:S01]  /*2e420*/  ENDCOLLECTIVE ;  /* 0x000000000000791b */ /* 0x003fe20003800000 */
.L_x_2673:
[----:B------:R-:W-:Y:S01]  /*2e430*/  IMAD.MOV.U32 R13, RZ, RZ, R59 ;  /* 0x000000ffff0d7224 */ /* 0x000fe200078e003b */
[----:B------:R-:W-:Y:S01]  /*2e440*/  MOV R12, R2 ;  /* 0x00000002000c7202 */ /* 0x000fe20000000f00 */
[----:B------:R-:W-:-:S07]  /*2e450*/  IMAD.MOV.U32 R74, RZ, RZ, R14 ;  /* 0x000000ffff4a7224 */ /* 0x000fce00078e000e */
[----:B------:R-:W-:Y:S05]  /*2e460*/  WARPSYNC.COLLECTIVE R15, `(.L_x_2674) ;  /* 0x000000000f087348 */ /* 0x000fea0003c00000 */
[----:B------:R0:W1:Y:S02]  /*2e470*/  SHFL.IDX P6, R14, R13, R12, R11 ;  /* 0x0000000c0d0e7389 */ /* 0x00006400000c000b */
[----:B01----:R-:W-:Y:S01]  /*2e480*/  ENDCOLLECTIVE ;  /* 0x000000000000791b */ /* 0x003fe20003800000 */
.L_x_2674:
[----:B------:R-:W-:Y:S01]  /*2e490*/  SEL R9, R55, R74, P0 ;  /* 0x0000004a37097207 */ /* 0x000fe20000000000 */
[----:B------:R-:W-:Y:S01]  /*2e4a0*/  IMAD.MOV.U32 R13, RZ, RZ, R66 ;  /* 0x000000ffff0d7224 */ /* 0x000fe200078e0042 */
[----:B------:R-:W-:Y:S01]  /*2e4b0*/  SEL R66, R48, R41, P0 ;  /* 0x0000002930427207 */ /* 0x000fe20000000000 */
[----:B------:R-:W-:Y:S01]  /*2e4c0*/  IMAD.MOV.U32 R12, RZ, RZ, R7 ;  /* 0x000000ffff0c7224 */ /* 0x000fe200078e0007 */
[----:B------:R-:W-:Y:S02]  /*2e4d0*/  SEL R48, R43, R50, P0 ;  /* 0x000000322b307207 */ /* 0x000fe40000000000 */
[----:B------:R-:W-:Y:S01]  /*2e4e0*/  SEL R50, R50, R43, P0 ;  /* 0x0000002b32327207 */ /* 0x000fe20000000000 */
[----:B------:R-:W-:-:S07]  /*2e4f0*/  IMAD.MOV.U32 R59, RZ, RZ, R14 ;  /* 0x000000ffff3b7224 */ /* 0x000fce00078e000e */
[----:B------:R-:W-:Y:S05]  /*2e500*/  WARPSYNC.COLLECTIVE R15, `(.L_x_2675) ;  /* 0x000000000f087348 */ /* 0x000fea0003c00000 */
[----:B------:R0:W1:Y:S02]  /*2e510*/  SHFL.IDX P6, R14, R13, R12, R11 ;  /* 0x0000000c0d0e7389 */ /* 0x00006400000c000b */
[----:B01----:R-:W-:Y:S01]  /*2e520*/  ENDCOLLECTIVE ;  /* 0x000000000000791b */ /* 0x003fe20003800000 */
.L_x_2675:
[----:B------:R-:W-:Y:S01]  /*2e530*/  MOV R13, R61 ;  /* 0x0000003d000d7202 */ /* 0x000fe20000000f00 */
[----:B------:R-:W-:Y:S02]  /*2e540*/  IMAD.MOV.U32 R12, RZ, RZ, R2 ;  /* 0x000000ffff0c7224 */ /* 0x000fe400078e0002 */
[----:B------:R-:W-:-:S07]  /*2e550*/  IMAD.MOV.U32 R84, RZ, RZ, R14 ;  /* 0x000000ffff547224 */ /* 0x000fce00078e000e */
[----:B------:R-:W-:Y:S05]  /*2e560*/  WARPSYNC.COLLECTIVE R15, `(.L_x_2676) ;  /* 0x000000000f087348 */ /* 0x000fea0003c00000 */
[----:B------:R0:W1:Y:S02]  /*2e570*/  SHFL.IDX P6, R14, R13, R12, R11 ;  /* 0x0000000c0d0e7389 */ /* 0x00006400000c000b */
[----:B01----:R-:W-:Y:S01]  /*2e580*/  ENDCOLLECTIVE ;  /* 0x000000000000791b */ /* 0x003fe20003800000 */
.L_x_2676:
[----:B------:R-:W-:Y:S02]  /*2e590*/  SEL R25, R59, R84, P0 ;  /* 0x000000543b197207 */ /* 0x000fe40000000000 */
[----:B------:R-:W-:Y:S01]  /*2e5a0*/  SEL R27, R84, R59, P0 ;  /* 0x0000003b541b7207 */ /* 0x000fe20000000000 */
[----:B------:R-:W-:Y:S01]  /*2e5b0*/  IMAD.MOV.U32 R13, RZ, RZ, R68 ;  /* 0x000000ffff0d7224 */ /* 0x000fe200078e0044 */
[----:B------:R-:W-:Y:S01]  /*2e5c0*/  SEL R68, R45, R52, P0 ;  /* 0x000000342d447207 */ /* 0x000fe20000000000 */
[----:B------:R-:W-:Y:S02]  /*2e5d0*/  IMAD.MOV.U32 R12, RZ, RZ, R7 ;  /* 0x000000ffff0c7224 */ /* 0x000fe400078e0007 */
[----:B------:R-:W-:-:S07]  /*2e5e0*/  IMAD.MOV.U32 R61, RZ, RZ, R14 ;  /* 0x000000ffff3d7224 */ /* 0x000fce00078e000e */
[----:B------:R-:W-:Y:S05]  /*2e5f0*/  WARPSYNC.COLLECTIVE R15, `(.L_x_2677) ;  /* 0x000000000f087348 */ /* 0x000fea0003c00000 */
[----:B------:R0:W1:Y:S02]  /*2e600*/  SHFL.IDX P6, R14, R13, R12, R11 ;  /* 0x0000000c0d0e7389 */ /* 0x00006400000c000b */
[----:B01----:R-:W-:Y:S01]  /*2e610*/  ENDCOLLECTIVE ;  /* 0x000000000000791b */ /* 0x003fe20003800000 */
.L_x_2677:
[----:B------:R-:W-:Y:S02]  /*2e620*/  IMAD.MOV.U32 R13, RZ, RZ, R63 ;  /* 0x000000ffff0d7224 */ /* 0x000fe400078e003f */
[----:B------:R-:W-:Y:S01]  /*2e630*/  IMAD.MOV.U32 R12, RZ, RZ, R2 ;  /* 0x000000ffff0c7224 */ /* 0x000fe200078e0002 */
[----:B------:R-:W-:-:S07]  /*2e640*/  MOV R86, R14 ;  /* 0x0000000e00567202 */ /* 0x000fce0000000f00 */
[----:B------:R-:W-:Y:S05]  /*2e650*/  WARPSYNC.COLLECTIVE R15, `(.L_x_2678) ;  /* 0x000000000f087348 */ /* 0x000fea0003c00000 */
[----:B------:R0:W1:Y:S02]  /*2e660*/  SHFL.IDX P6, R14, R13, R12, R11 ;  /* 0x0000000c0d0e7389 */ /* 0x00006400000c000b */
[----:B01----:R-:W-:Y:S01]  /*2e670*/  ENDCOLLECTIVE ;  /* 0x000000000000791b */ /* 0x003fe20003800000 */
.L_x_2678:
[----:B------:R-:W-:Y:S02]  /*2e680*/  SEL R29, R61, R86, P0 ;  /* 0x000000563d1d7207 */ /* 0x000fe40000000000 */
[----:B------:R-:W-:Y:S01]  /*2e690*/  SEL R31, R86, R61, P0 ;  /* 0x0000003d561f7207 */ /* 0x000fe20000000000 */
        /* <DEDUP_REMOVED lines=9> */
.L_x_2679:
[----:B------:R-:W-:Y:S02]  /*2e730*/  IMAD.MOV.U32 R13, RZ, RZ, R65 ;  /* 0x000000ffff0d7224 */ /* 0x000fe400078e0041 */
[----:B------:R-:W-:Y:S02]  /*2e740*/  IMAD.MOV.U32 R12, RZ, RZ, R2 ;  /* 0x000000ffff0c7224 */ /* 0x000fe400078e0002 */
[----:B------:R-:W-:-:S07]  /*2e750*/  IMAD.MOV.U32 R88, RZ, RZ, R14 ;  /* 0x000000ffff587224 */ /* 0x000fce00078e000e */
[----:B------:R-:W-:Y:S05]  /*2e760*/  WARPSYNC.COLLECTIVE R15, `(.L_x_2680) ;  /* 0x000000000f087348 */ /* 0x000fea0003c00000 */
[----:B------:R0:W1:Y:S02]  /*2e770*/  SHFL.IDX P6, R14, R13, R12, R11 ;  /* 0x0000000c0d0e7389 */ /* 0x00006400000c000b */
[----:B01----:R-:W-:Y:S01]  /*2e780*/  ENDCOLLECTIVE ;  /* 0x000000000000791b */ /* 0x003fe20003800000 */
.L_x_2680:
[----:B------:R-:W-:Y:S01]  /*2e790*/  MOV R13, R76 ;  /* 0x0000004c000d7202 */ /* 0x000fe20000000f00 */
[----:B------:R-:W-:Y:S01]  /*2e7a0*/  IMAD.MOV.U32 R12, RZ, RZ, R7 ;  /* 0x000000ffff0c7224 */ /* 0x000fe200078e0007 */
[----:B------:R-:W-:Y:S01]  /*2e7b0*/  SEL R76, R49, R58, P0 ;  /* 0x0000003a314c7207 */ /* 0x000fe20000000000 */
[----:B------:R-:W-:-:S07]  /*2e7c0*/  IMAD.MOV.U32 R65, RZ, RZ, R14 ;  /* 0x000000ffff417224 */ /* 0x000fce00078e000e */
[----:B------:R-:W-:Y:S05]  /*2e7d0*/  WARPSYNC.COLLECTIVE R15, `(.L_x_2681) ;  /* 0x000000000f087348 */ /* 0x000fea0003c00000 */
[----:B------:R0:W1:Y:S02]  /*2e7e0*/  SHFL.IDX P6, R14, R13, R12, R11 ;  /* 0x0000000c0d0e7389 */ /* 0x00006400000c000b */
[----:B01----:R-:W-:Y:S01]  /*2e7f0*/  ENDCOLLECTIVE ;  /* 0x000000000000791b */ /* 0x003fe20003800000 */
.L_x_2681:
[----:B------:R-:W-:Y:S02]  /*2e800*/  IMAD.MOV.U32 R13, RZ, RZ, R67 ;  /* 0x000000ffff0d7224 */ /* 0x000fe400078e0043 */
[----:B------:R-:W-:Y:S02]  /*2e810*/  IMAD.MOV.U32 R12, RZ, RZ, R2 ;  /* 0x000000ffff0c7224 */ /* 0x000fe400078e0002 */
[----:B------:R-:W-:-:S07]  /*2e820*/  IMAD.MOV.U32 R90, RZ, RZ, R14 ;  /* 0x000000ffff5a7224 */ /* 0x000fce00078e000e */
[----:B------:R-:W-:Y:S05]  /*2e830*/  WARPSYNC.COLLECTIVE R15, `(.L_x_2682) ;  /* 0x000000000f087348 */ /* 0x000fea0003c00000 */
[----:B------:R0:W1:Y:S02]  /*2e840*/  SHFL.IDX P6, R14, R13, R12, R11 ;  /* 0x0000000c0d0e7389 */ /* 0x00006400000c000b */
[----:B01----:R-:W-:Y:S01]  /*2e850*/  ENDCOLLECTIVE ;  /* 0x000000000000791b */ /* 0x003fe20003800000 */
.L_x_2682:
        /* <DEDUP_REMOVED lines=9> */
.L_x_2683:
[----:B------:R-:W-:Y:S01]  /*2e8f0*/  IMAD.MOV.U32 R13, RZ, RZ, R69 ;  /* 0x000000ffff0d7224 */ /* 0x000fe200078e0045 */
[----:B------:R-:W-:Y:S01]  /*2e900*/  MOV R12, R2 ;  /* 0x00000002000c7202 */ /* 0x000fe20000000f00 */
[----:B------:R-:W-:-:S07]  /*2e910*/  IMAD.MOV.U32 R92, RZ, RZ, R14 ;  /* 0x000000ffff5c7224 */ /* 0x000fce00078e000e */
[----:B------:R-:W-:Y:S05]  /*2e920*/  WARPSYNC.COLLECTIVE R15, `(.L_x_2684) ;  /* 0x000000000f087348 */ /* 0x000fea0003c00000 */
[----:B------:R0:W1:Y:S02]  /*2e930*/  SHFL.IDX P6, R14, R13, R12, R11 ;  /* 0x0000000c0d0e7389 */ /* 0x00006400000c000b */
[----:B01----:R-:W-:Y:S01]  /*2e940*/  ENDCOLLECTIVE ;  /* 0x000000000000791b */ /* 0x003fe20003800000 */
.L_x_2684:
[----:B------:R-:W-:Y:S01]  /*2e950*/  IMAD.MOV.U32 R13, RZ, RZ, R80 ;  /* 0x000000ffff0d7224 */ /* 0x000fe200078e0050 */
[----:B------:R-:W-:Y:S01]  /*2e960*/  SEL R80, R51, R20, P0 ;  /* 0x0000001433507207 */ /* 0x000fe20000000000 */
[----:B------:R-:W-:Y:S02]  /*2e970*/  IMAD.MOV.U32 R12, RZ, RZ, R7 ;  /* 0x000000ffff0c7224 */ /* 0x000fe400078e0007 */
[----:B------:R-:W-:-:S07]  /*2e980*/  IMAD.MOV.U32 R69, RZ, RZ, R14 ;  /* 0x000000ffff457224 */ /* 0x000fce00078e000e */
[----:B------:R-:W-:Y:S05]  /*2e990*/  WARPSYNC.COLLECTIVE R15, `(.L_x_2685) ;  /* 0x000000000f087348 */ /* 0x000fea0003c00000 */
[----:B------:R0:W1:Y:S02]  /*2e9a0*/  SHFL.IDX P6, R14, R13, R12, R11 ;  /* 0x0000000c0d0e7389 */ /* 0x00006400000c000b */
[----:B01----:R-:W-:Y:S01]  /*2e9b0*/  ENDCOLLECTIVE ;  /* 0x000000000000791b */ /* 0x003fe20003800000 */
.L_x_2685:
[----:B------:R-:W-:Y:S01]  /*2e9c0*/  MOV R13, R71 ;  /* 0x00000047000d7202 */ /* 0x000fe20000000f00 */
[----:B------:R-:W-:Y:S02]  /*2e9d0*/  IMAD.MOV.U32 R12, RZ, RZ, R2 ;  /* 0x000000ffff0c7224 */ /* 0x000fe400078e0002 */
[----:B------:R-:W-:-:S07]  /*2e9e0*/  IMAD.MOV.U32 R94, RZ, RZ, R14 ;  /* 0x000000ffff5e7224 */ /* 0x000fce00078e000e */
[----:B------:R-:W-:Y:S05]  /*2e9f0*/  WARPSYNC.COLLECTIVE R15, `(.L_x_2686) ;  /* 0x000000000f087348 */ /* 0x000fea0003c00000 */
[----:B------:R0:W1:Y:S02]  /*2ea00*/  SHFL.IDX P6, R14, R13, R12, R11 ;  /* 0x0000000c0d0e7389 */ /* 0x00006400000c000b */
[----:B01----:R-:W-:Y:S01]  /*2ea10*/  ENDCOLLECTIVE ;  /* 0x000000000000791b */ /* 0x003fe20003800000 */
.L_x_2686:
        /* <DEDUP_REMOVED lines=9> */
.L_x_2687:
[----:B------:R-:W-:Y:S02]  /*2eab0*/  IMAD.MOV.U32 R13, RZ, RZ, R73 ;  /* 0x000000ffff0d7224 */ /* 0x000fe400078e0049 */
[----:B------:R-:W-:Y:S01]  /*2eac0*/  IMAD.MOV.U32 R12, RZ, RZ, R2 ;  /* 0x000000ffff0c7224 */ /* 0x000fe200078e0002 */
[----:B------:R-:W-:-:S07]  /*2ead0*/  MOV R96, R14 ;  /* 0x0000000e00607202 */ /* 0x000fce0000000f00 */
[----:B------:R-:W-:Y:S05]  /*2eae0*/  WARPSYNC.COLLECTIVE R15, `(.L_x_2688) ;  /* 0x000000000f087348 */ /* 0x000fea0003c00000 */
[----:B------:R0:W1:Y:S02]  /*2eaf0*/  SHFL.IDX P6, R14, R13, R12, R11 ;  /* 0x0000000c0d0e7389 */ /* 0x00006400000c000b */
[----:B01----:R-:W-:Y:S01]  /*2eb00*/  ENDCOLLECTIVE ;  /* 0x000000000000791b */ /* 0x003fe20003800000 */
.L_x_2688:
[----:B------:R-:W-:Y:S01]  /*2eb10*/  SEL R61, R71, R96, P0 ;  /* 0x00000060473d7207 */ /* 0x000fe20000000000 */
[----:B------:R-:W-:Y:S01]  /*2eb20*/  IMAD.MOV.U32 R13, RZ, RZ, R98 ;  /* 0x000000ffff0d7224 */ /* 0x000fe200078e0062 */
[----:B------:R-:W-:Y:S01]  /*2eb30*/  MOV R12, R7 ;  /* 0x00000007000c7202 */ /* 0x000fe20000000f00 */
[----:B------:R-:W-:-:S07]  /*2eb40*/  IMAD.MOV.U32 R73, RZ, RZ, R14 ;  /* 0x000000ffff497224 */ /* 0x000fce00078e000e */
[----:B------:R-:W-:Y:S05]  /*2eb50*/  WARPSYNC.COLLECTIVE R15, `(.L_x_2689) ;  /* 0x000000000f087348 */ /* 0x000fea0003c00000 */
[----:B------:R0:W1:Y:S02]  /*2eb60*/  SHFL.IDX P6, R14, R13, R12, R11 ;  /* 0x0000000c0d0e7389 */ /* 0x00006400000c000b */
[----:B01----:R-:W-:Y:S01]  /*2eb70*/  ENDCOLLECTIVE ;  /* 0x000000000000791b */ /* 0x003fe20003800000 */
.L_x_2689:
[----:B------:R-:W-:Y:S02]  /*2eb80*/  IMAD.MOV.U32 R13, RZ, RZ, R75 ;  /* 0x000000ffff0d7224 */ /* 0x000fe400078e004b */
[----:B------:R-:W-:Y:S02]  /*2eb90*/  IMAD.MOV.U32 R12, RZ, RZ, R2 ;  /* 0x000000ffff0c7224 */ /* 0x000fe400078e0002 */
[----:B------:R-:W-:-:S07]  /*2eba0*/  IMAD.MOV.U32 R98, RZ, RZ, R14 ;  /* 0x000000ffff627224 */ /* 0x000fce00078e000e */
[----:B------:R-:W-:Y:S05]  /*2ebb0*/  WARPSYNC.COLLECTIVE R15, `(.L_x_2690) ;  /* 0x000000000f087348 */ /* 0x000fea0003c00000 */
[----:B------:R0:W1:Y:S02]  /*2ebc0*/  SHFL.IDX P6, R14, R13, R12, R11 ;  /* 0x0000000c0d0e7389 */ /* 0x00006400000c000b */
[----:B01----:R-:W-:Y:S01]  /*2ebd0*/  ENDCOLLECTIVE ;  /* 0x000000000000791b */ /* 0x003fe20003800000 */
.L_x_2690:
[----:B------:R-:W-:Y:S02]  /*2ebe0*/  SEL R45, R73, R98, P0 ;  /* 0x00000062492d7207 */ /* 0x000fe40000000000 */
[----:B------:R-:W-:Y:S02]  /*2ebf0*/  SEL R47, R98, R73, P0 ;  /* 0x00000049622f7207 */ /* 0x000fe40000000000 */
[----:B------:R-:W-:Y:S01]  /*2ec00*/  MOV R13, R100 ;  /* 0x00000064000d7202 */ /* 0x000fe20000000f00 */
[----:B------:R-:W-:Y:S02]  /*2ec10*/  IMAD.MOV.U32 R12, RZ, RZ, R7 ;  /* 0x000000ffff0c7224 */ /* 0x000fe400078e0007 */
[----:B------:R-:W-:-:S07]  /*2ec20*/  IMAD.MOV.U32 R75, RZ, RZ, R14 ;  /* 0x000000ffff4b7224 */ /* 0x000fce00078e000e */
[----:B------:R-:W-:Y:S05]  /*2ec30*/  WARPSYNC.COLLECTIVE R15, `(.L_x_2691) ;  /* 0x000000000f087348 */ /* 0x000fea0003c00000 */
[----:B------:R0:W1:Y:S02]  /*2ec40*/  SHFL.IDX P6, R14, R13, R12, R11 ;  /* 0x0000000c0d0e7389 */ /* 0x00006400000c000b */
[----:B01----:R-:W-:Y:S01]  /*2ec50*/  ENDCOLLECTIVE ;  /* 0x000000000000791b */ /* 0x003fe20003800000 */
.L_x_2691:
[----:B------:R-:W-:Y:S02]  /*2ec60*/  IMAD.MOV.U32 R13, RZ, RZ, R77 ;  /* 0x000000ffff0d7224 */ /* 0x000fe400078e004d */
[----:B------:R-:W-:Y:S02]  /*2ec70*/  IMAD.MOV.U32 R12, RZ, RZ, R2 ;  /* 0x000000ffff0c7224 */ /* 0x000fe400078e0002 */
[----:B------:R-:W-:-:S07]  /*2ec80*/  IMAD.MOV.U32 R100, RZ, RZ, R14 ;  /* 0x000000ffff647224 */ /* 0x000fce00078e000e */
[----:B------:R-:W-:Y:S05]  /*2ec90*/  WARPSYNC.COLLECTIVE R15, `(.L_x_2692) ;  /* 0x000000000f087348 */ /* 0x000fea0003c00000 */
[----:B------:R0:W1:Y:S02]  /*2eca0*/  SHFL.IDX P6, R14, R13, R12, R11 ;  /* 0x0000000c0d0e7389 */ /* 0x00006400000c000b */
[----:B01----:R-:W-:Y:S01]  /*2ecb0*/  ENDCOLLECTIVE ;  /* 0x000000000000791b */ /* 0x003fe20003800000 */
.L_x_2692:
[----:B------:R-:W-:Y:S01]  /*2ecc0*/  SEL R65, R75, R100, P0 ;  /* 0x000000644b417207 */ /* 0x000fe20000000000 */
[----:B------:R-:W-:Y:S02]  /*2ecd0*/  IMAD.MOV.U32 R13, RZ, RZ, R110 ;  /* 0x000000ffff0d7224 */ /* 0x000fe400078e006e */
[----:B------:R-:W-:Y:S01]  /*2ece0*/  IMAD.MOV.U32 R12, RZ, RZ, R7 ;  /* 0x000000ffff0c7224 */ /* 0x000fe200078e0007 */
[----:B------:R-:W-:-:S07]  /*2ecf0*/  MOV R77, R14 ;  /* 0x0000000e004d7202 */ /* 0x000fce0000000f00 */
[----:B------:R-:W-:Y:S05]  /*2ed00*/  WARPSYNC.COLLECTIVE R15, `(.L_x_2693) ;  /* 0x000000000f087348 */ /* 0x000fea0003c00000 */
[----:B------:R0:W1:Y:S02]  /*2ed10*/  SHFL.IDX P6, R14, R13, R12, R11 ;  /* 0x0000000c0d0e7389 */ /* 0x00006400000c000b */
[----:B01----:R-:W-:Y:S01]  /*2ed20*/  ENDCOLLECTIVE ;  /* 0x000000000000791b */ /* 0x003fe20003800000 */
.L_x_2693:
[----:B------:R-:W-:Y:S01]  /*2ed30*/  IMAD.MOV.U32 R13, RZ, RZ, R79 ;  /* 0x000000ffff0d7224 */ /* 0x000fe200078e004f */
[----:B------:R-:W-:Y:S01]  /*2ed40*/  MOV R12, R2 ;  /* 0x00000002000c7202 */ /* 0x000fe20000000f00 */
[----:B------:R-:W-:-:S07]  /*2ed50*/  IMAD.MOV.U32 R110, RZ, RZ, R14 ;  /* 0x000000ffff6e7224 */ /* 0x000fce00078e000e */
[----:B------:R-:W-:Y:S05]  /*2ed60*/  WARPSYNC.COLLECTIVE R15, `(.L_x_2694) ;  /* 0x000000000f087348 */ /* 0x000fea0003c00000 */
[----:B------:R0:W1:Y:S02]  /*2ed70*/  SHFL.IDX P6, R14, R13, R12, R11 ;  /* 0x0000000c0d0e7389 */ /* 0x00006400000c000b */
[----:B01----:R-:W-:Y:S01]  /*2ed80*/  ENDCOLLECTIVE ;  /* 0x000000000000791b */ /* 0x003fe20003800000 */
.L_x_2694:
        /* <DEDUP_REMOVED lines=8> */
.L_x_2695:
[----:B------:R-:W-:Y:S01]  /*2ee10*/  MOV R13, R109 ;  /* 0x0000006d000d7202 */ /* 0x000fe20000000f00 */
[----:B------:R-:W-:Y:S02]  /*2ee20*/  IMAD.MOV.U32 R12, RZ, RZ, R2 ;  /* 0x000000ffff0c7224 */ /* 0x000fe400078e0002 */
[----:B------:R-:W-:-:S07]  /*2ee30*/  IMAD.MOV.U32 R112, RZ, RZ, R14 ;  /* 0x000000ffff707224 */ /* 0x000fce00078e000e */
[----:B------:R-:W-:Y:S05]  /*2ee40*/  WARPSYNC.COLLECTIVE R15, `(.L_x_2696) ;  /* 0x000000000f087348 */ /* 0x000fea0003c00000 */
[----:B------:R0:W1:Y:S02]  /*2ee50*/  SHFL.IDX P6, R14, R13, R12, R11 ;  /* 0x0000000c0d0e7389 */ /* 0x00006400000c000b */
[----:B01----:R-:W-:Y:S01]  /*2ee60*/  ENDCOLLECTIVE ;  /* 0x000000000000791b */ /* 0x003fe20003800000 */
.L_x_2696:
[----:B------:R-:W-:Y:S01]  /*2ee70*/  SEL R69, R79, R112, P0 ;  /* 0x000000704f457207 */ /* 0x000fe20000000000 */
[----:B------:R-:W-:Y:S02]  /*2ee80*/  IMAD.MOV.U32 R13, RZ, RZ, R114 ;  /* 0x000000ffff0d7224 */ /* 0x000fe400078e0072 */
[----:B------:R-:W-:Y:S02]  /*2ee90*/  IMAD.MOV.U32 R12, RZ, RZ, R7 ;  /* 0x000000ffff0c7224 */ /* 0x000fe400078e0007 */
[----:B------:R-:W-:-:S07]  /*2eea0*/  IMAD.MOV.U32 R109, RZ, RZ, R14 ;  /* 0x000000ffff6d7224 */ /* 0x000fce00078e000e */
[----:B------:R-:W-:Y:S05]  /*2eeb0*/  WARPSYNC.COLLECTIVE R15, `(.L_x_2697) ;  /* 0x000000000f087348 */ /* 0x000fea0003c00000 */
[----:B------:R0:W1:Y:S02]  /*2eec0*/  SHFL.IDX P6, R14, R13, R12, R11 ;  /* 0x0000000c0d0e7389 */ /* 0x00006400000c000b */
[----:B01----:R-:W-:Y:S01]  /*2eed0*/  ENDCOLLECTIVE ;  /* 0x000000000000791b */ /* 0x003fe20003800000 */
.L_x_2697:
[----:B------:R-:W-:Y:S02]  /*2eee0*/  IMAD.MOV.U32 R13, RZ, RZ, R111 ;  /* 0x000000ffff0d7224 */ /* 0x000fe400078e006f */
[----:B------:R-:W-:Y:S01]  /*2eef0*/  IMAD.MOV.U32 R12, RZ, RZ, R2 ;  /* 0x000000ffff0c7224 */ /* 0x000fe200078e0002 */
[----:B------:R-:W-:-:S07]  /*2ef00*/  MOV R114, R14 ;  /* 0x0000000e00727202 */ /* 0x000fce0000000f00 */
[----:B------:R-:W-:Y:S05]  /*2ef10*/  WARPSYNC.COLLECTIVE R15, `(.L_x_2698) ;  /* 0x000000000f087348 */ /* 0x000fea0003c00000 */
[----:B------:R0:W1:Y:S02]  /*2ef20*/  SHFL.IDX P6, R14, R13, R12, R11 ;  /* 0x0000000c0d0e7389 */ /* 0x00006400000c000b */
[----:B01----:R-:W-:Y:S01]  /*2ef30*/  ENDCOLLECTIVE ;  /* 0x000000000000791b */ /* 0x003fe20003800000 */
.L_x_2698:
[----:B------:R-:W-:Y:S01]  /*2ef40*/  IMAD.MOV.U32 R13, RZ, RZ, R116 ;  /* 0x000000ffff0d7224 */ /* 0x000fe200078e0074 */
[----:B------:R-:W-:Y:S01]  /*2ef50*/  MOV R12, R7 ;  /* 0x00000007000c7202 */ /* 0x000fe20000000f00 */
[----:B------:R-:W-:-:S07]  /*2ef60*/  IMAD.MOV.U32 R111, RZ, RZ, R14 ;  /* 0x000000ffff6f7224 */ /* 0x000fce00078e000e */
[----:B------:R-:W-:Y:S05]  /*2ef70*/  WARPSYNC.COLLECTIVE R15, `(.L_x_2699) ;  /* 0x000000000f087348 */ /* 0x000fea0003c00000 */
[----:B------:R0:W1:Y:S02]  /*2ef80*/  SHFL.IDX P6, R14, R13, R12, R11 ;  /* 0x0000000c0d0e7389 */ /* 0x00006400000c000b */
[----:B01----:R-:W-:Y:S01]  /*2ef90*/  ENDCOLLECTIVE ;  /* 0x000000000000791b */ /* 0x003fe20003800000 */
.L_x_2699:
[----:B------:R-:W-:Y:S01]  /*2efa0*/  IMAD.MOV.U32 R13, RZ, RZ, R5 ;  /* 0x000000ffff0d7224 */ /* 0x000fe200078e0005 */
[----:B------:R-:W-:Y:S01]  /*2efb0*/  SEL R5, R53, R72, P0 ;  /* 0x0000004835057207 */ /* 0x000fe20000000000 */
[----:B------:R-:W-:Y:S02]  /*2efc0*/  IMAD.MOV.U32 R12, RZ, RZ, R2 ;  /* 0x000000ffff0c7224 */ /* 0x000fe400078e0002 */
[----:B------:R-:W-:Y:S02]  /*2efd0*/  IMAD.MOV.U32 R2, RZ, RZ, RZ ;  /* 0x000000ffff027224 */ /* 0x000fe400078e00ff */
[----:B------:R-:W-:-:S07]  /*2efe0*/  IMAD.MOV.U32 R116, RZ, RZ, R14 ;  /* 0x000000ffff747224 */ /* 0x000fce00078e000e */
[----:B------:R-:W-:Y:S05]  /*2eff0*/  WARPSYNC.COLLECTIVE R15, `(.L_x_2700) ;  /* 0x000000000f087348 */ /* 0x000fea0003c00000 */
[----:B------:R0:W1:Y:S02]  /*2f000*/  SHFL.IDX P6, R14, R13, R12, R11 ;  /* 0x0000000c0d0e7389 */ /* 0x00006400000c000b */
[----:B01----:R-:W-:Y:S01]  /*2f010*/  ENDCOLLECTIVE ;  /* 0x000000000000791b */ /* 0x003fe20003800000 */
.L_x_2700:
[----:B------:R-:W-:Y:S02]  /*2f020*/  SEL R77, R111, R116, P0 ;  /* 0x000000746f4d7207 */ /* 0x000fe40000000000 */
        /* <DEDUP_REMOVED lines=8> */
.L_x_2701:
        /* <DEDUP_REMOVED lines=14> */
[----:B------:R-:W-:Y:S01]  /*2f190*/  SEL R79, R116, R111, P0 ;  /* 0x0000006f744f7207 */ /* 0x000fe20000000000 */
[----:B------:R-:W-:Y:S06]  /*2f1a0*/  BRA `(.L_x_2702) ;  /* 0xffffff3400747947 */ /* 0x000fec000383ffff */
.L_x_2420:
        /* <DEDUP_REMOVED lines=11> */
.L_x_2704:
[----:B------:R-:W-:Y:S05]  /*2f260*/  BSYNC B1 ;  /* 0x0000000000017941 */ /* 0x000fea0003800000 */
.L_x_2703:
[----:B------:R-:W-:Y:S05]  /*2f270*/  BRA `(.L_x_2705) ;  /* 0xffffff68009c7947 */ /* 0x000fea000383ffff */
.L_x_2422:
[----:B------:R-:W-:Y:S01]  /*2f280*/  BSSY B1, `(.L_x_2706) ;  /* 0x0000006000017945 */ /* 0x000fe20003800000 */
[----:B------:R-:W-:-:S07]  /*2f290*/  IMAD.MOV.U32 R15, RZ, RZ, -0x1 ;  /* 0xffffffffff0f7424 */ /* 0x000fce00078e00ff */
[----:B0-----:R-:W-:Y:S05]  /*2f2a0*/  WARPSYNC.COLLECTIVE R15, `(.L_x_2707) ;  /* 0x000000000f0c7348 */ /* 0x001fea0003c00000 */
[----:B------:R-:W-:Y:S02]  /*2f2b0*/  ELECT P6, UR62, PT ;  /* 0x00000000003e782f */ /* 0x000fe400038c0000 */
[----:B------:R-:W-:Y:S01]  /*2f2c0*/  MOV R14, UR62 ;  /* 0x0000003e000e7c02 */ /* 0x000fe20008000f00 */
[----:B0-----:R-:W-:Y:S10]  /*2f2d0*/  ENDCOLLECTIVE ;  /* 0x000000000000791b */ /* 0x001ff40003800000 */
.L_x_2707:
[----:B------:R-:W-:Y:S05]  /*2f2e0*/  BSYNC B1 ;  /* 0x0000000000017941 */ /* 0x000fea0003800000 */
.L_x_2706:
[----:B------:R-:W-:Y:S05]  /*2f2f0*/  BRA `(.L_x_2421) ;  /* 0xffffff6800947947 */ /* 0x000fea000383ffff */
.L_x_2424:
[----:B0-----:R0:W1:Y:S02]  /*2f300*/  SYNCS.PHASECHK.TRANS64.TRYWAIT P0, [R11+URZ+0x38820], R4 ;  /* 0x038820040b0075a7 */ /* 0x001064000800017f */
[----:B-1----:R-:W-:Y:S05]  /*2f310*/  @!P0 NANOSLEEP.SYNCS 0x989680 ;  /* 0x009896800000895d */ /* 0x002fea0003900000 */
[----:B------:R-:W1:Y:S02]  /*2f320*/  @!P0 SYNCS.PHASECHK.TRANS64 P0, [R11+URZ+0x38820], R4 ;  /* 0x038820040b0085a7 */ /* 0x000e64000800007f */
[----:B-1----:R-:W-:Y:S05]  /*2f330*/  @!P0 BRA `(.L_x_2424) ;  /* 0xfffffffc00f08947 */ /* 0x002fea000383ffff */
[----:B------:R-:W-:Y:S05]  /*2f340*/  BRA `(.L_x_2708) ;  /* 0xffffff6800b07947 */ /* 0x000fea000383ffff */
.L_x_2428:
[----:B-1----:R1:W2:Y:S02]  /*2f350*/  SYNCS.PHASECHK.TRANS64.TRYWAIT P0, [R7+URZ+0x388a0], R10 ;  /* 0x0388a00a070075a7 */ /* 0x0022a4000800017f */
[----:B--2---:R-:W-:Y:S05]  /*2f360*/  @!P0 NANOSLEEP.SYNCS 0x989680 ;  /* 0x009896800000895d */ /* 0x004fea0003900000 */
[----:B------:R-:W2:Y:S02]  /*2f370*/  @!P0 SYNCS.PHASECHK.TRANS64 P0, [R7+URZ+0x388a0], R10 ;  /* 0x0388a00a070085a7 */ /* 0x000ea4000800007f */
[----:B--2---:R-:W-:Y:S05]  /*2f380*/  @!P0 BRA `(.L_x_2428) ;  /* 0xfffffffc00f08947 */ /* 0x004fea000383ffff */
[----:B------:R-:W-:Y:S05]  /*2f390*/  BRA `(.L_x_2709) ;  /* 0xffffff6800d07947 */ /* 0x000fea000383ffff */
.L_x_2434:
[----:B0-----:R0:W2:Y:S02]  /*2f3a0*/  SYNCS.PHASECHK.TRANS64.TRYWAIT P0, [R7+URZ+0x388c0], R10 ;  /* 0x0388c00a070075a7 */ /* 0x0010a4000800017f */
[----:B--2---:R-:W-:Y:S05]  /*2f3b0*/  @!P0 NANOSLEEP.SYNCS 0x989680 ;  /* 0x009896800000895d */ /* 0x004fea0003900000 */
[----:B------:R-:W2:Y:S02]  /*2f3c0*/  @!P0 SYNCS.PHASECHK.TRANS64 P0, [R7+URZ+0x388c0], R10 ;  /* 0x0388c00a070085a7 */ /* 0x000ea4000800007f */
[----:B--2---:R-:W-:Y:S05]  /*2f3d0*/  @!P0 BRA `(.L_x_2434) ;  /* 0xfffffffc00f08947 */ /* 0x004fea000383ffff */
[----:B------:R-:W-:Y:S05]  /*2f3e0*/  BRA `(.L_x_2710) ;  /* 0xffffff6c00907947 */ /* 0x000fea000383ffff */
.L_x_2442:
[----:B0-----:R0:W1:Y:S02]  /*2f3f0*/  SYNCS.PHASECHK.TRANS64.TRYWAIT P1, [R7+URZ+0x388a0], R6 ;  /* 0x0388a006070075a7 */ /* 0x001064000802017f */
[----:B-1----:R-:W-:Y:S05]  /*2f400*/  @!P1 NANOSLEEP.SYNCS 0x989680 ;  /* 0x009896800000995d */ /* 0x002fea0003900000 */
[----:B------:R-:W1:Y:S02]  /*2f410*/  @!P1 SYNCS.PHASECHK.TRANS64 P1, [R7+URZ+0x388a0], R6 ;  /* 0x0388a006070095a7 */ /* 0x000e64000802007f */
[----:B-1----:R-:W-:Y:S05]  /*2f420*/  @!P1 BRA `(.L_x_2442) ;  /* 0xfffffffc00f09947 */ /* 0x002fea000383ffff */
[----:B------:R-:W-:Y:S05]  /*2f430*/  BRA `(.L_x_2711) ;  /* 0xffffff7000ac7947 */ /* 0x000fea000383ffff */
.L_x_2448:
[----:B-1----:R1:W2:Y:S02]  /*2f440*/  SYNCS.PHASECHK.TRANS64.TRYWAIT P1, [R7+URZ+0x388c0], R6 ;  /* 0x0388c006070075a7 */ /* 0x0022a4000802017f */
[----:B--2---:R-:W-:Y:S05]  /*2f450*/  @!P1 NANOSLEEP.SYNCS 0x989680 ;  /* 0x009896800000995d */ /* 0x004fea0003900000 */
[----:B------:R-:W2:Y:S02]  /*2f460*/  @!P1 SYNCS.PHASECHK.TRANS64 P1, [R7+URZ+0x388c0], R6 ;  /* 0x0388c006070095a7 */ /* 0x000ea4000802007f */
[----:B--2---:R-:W-:Y:S05]  /*2f470*/  @!P1 BRA `(.L_x_2448) ;  /* 0xfffffffc00f09947 */ /* 0x004fea000383ffff */
[----:B------:R-:W-:Y:S05]  /*2f480*/  BRA `(.L_x_2712) ;  /* 0xffffff7400647947 */ /* 0x000fea000383ffff */
.L_x_2463:
[----:B------:R-:W1:Y:S01]  /*2f490*/  S2R R5, SR_TID.X ;  /* 0x0000000000057919 */ /* 0x000e620000002100 */
[----:B------:R-:W-:Y:S01]  /*2f4a0*/  BSSY B0, `(.L_x_2713) ;  /* 0x000000a000007945 */ /* 0x000fe20003800000 */
[----:B------:R-:W-:Y:S01]  /*2f4b0*/  MOV R12, RZ ;  /* 0x000000ff000c7202 */ /* 0x000fe20000000f00 */
        /* <DEDUP_REMOVED lines=8> */
.L_x_2714:
[----:B------:R-:W-:Y:S05]  /*2f540*/  BSYNC B0 ;  /* 0x0000000000007941 */ /* 0x000fea0003800000 */
.L_x_2713:
[----:B------:R-:W-:Y:S05]  /*2f550*/  BRA `(.L_x_2715) ;  /* 0xffffff8000fc7947 */ /* 0x000fea000383ffff */
.L_x_2465:
[----:B------:R-:W-:Y:S01]  /*2f560*/  BSSY B0, `(.L_x_2716) ;  /* 0x0000006000007945 */ /* 0x000fe20003800000 */
[----:B------:R-:W-:-:S07]  /*2f570*/  IMAD.MOV.U32 R15, RZ, RZ, -0x1 ;  /* 0xffffffffff0f7424 */ /* 0x000fce00078e00ff */
[----:B01----:R-:W-:Y:S05]  /*2f580*/  WARPSYNC.COLLECTIVE R15, `(.L_x_2717) ;  /* 0x000000000f0c7348 */ /* 0x003fea0003c00000 */
[----:B------:R-:W-:Y:S02]  /*2f590*/  ELECT P6, UR62, PT ;  /* 0x00000000003e782f */ /* 0x000fe400038c0000 */
[----:B------:R-:W-:Y:S01]  /*2f5a0*/  MOV R14, UR62 ;  /* 0x0000003e000e7c02 */ /* 0x000fe20008000f00 */
[----:B01----:R-:W-:Y:S10]  /*2f5b0*/  ENDCOLLECTIVE ;  /* 0x000000000000791b */ /* 0x003ff40003800000 */
.L_x_2717:
[----:B------:R-:W-:Y:S05]  /*2f5c0*/  BSYNC B0 ;  /* 0x0000000000007941 */ /* 0x000fea0003800000 */
.L_x_2716:
[----:B------:R-:W-:Y:S05]  /*2f5d0*/  BRA `(.L_x_2718) ;  /* 0xffffff8000f47947 */ /* 0x000fea000383ffff */
.L_x_2468:
[----:B-1----:R1:W2:Y:S02]  /*2f5e0*/  SYNCS.PHASECHK.TRANS64.TRYWAIT P2, [R5+URZ+0x38880], R7 ;  /* 0x03888007050075a7 */ /* 0x0022a4000804017f */
[----:B--2---:R-:W-:Y:S05]  /*2f5f0*/  @!P2 NANOSLEEP.SYNCS 0x989680 ;  /* 0x009896800000a95d */ /* 0x004fea0003900000 */
[----:B------:R-:W2:Y:S02]  /*2f600*/  @!P2 SYNCS.PHASECHK.TRANS64 P2, [R5+URZ+0x38880], R7 ;  /* 0x038880070500a5a7 */ /* 0x000ea4000804007f */
[----:B--2---:R-:W-:Y:S05]  /*2f610*/  @!P2 BRA `(.L_x_2468) ;  /* 0xfffffffc00f0a947 */ /* 0x004fea000383ffff */
[----:B------:R-:W-:Y:S05]  /*2f620*/  BRA `(.L_x_2719) ;  /* 0xffffff84006c7947 */ /* 0x000fea000383ffff */
.L_x_2470:
[----:B--2---:R2:W3:Y:S02]  /*2f630*/  SYNCS.PHASECHK.TRANS64.TRYWAIT P2, [R5+URZ+0x38840], R7 ;  /* 0x03884007050075a7 */ /* 0x0044e4000804017f */
[----:B---3--:R-:W-:Y:S05]  /*2f640*/  @!P2 NANOSLEEP.SYNCS 0x989680 ;  /* 0x009896800000a95d */ /* 0x008fea0003900000 */
[----:B------:R-:W3:Y:S02]  /*2f650*/  @!P2 SYNCS.PHASECHK.TRANS64 P2, [R5+URZ+0x38840], R7 ;  /* 0x038840070500a5a7 */ /* 0x000ee4000804007f */
[----:B---3--:R-:W-:Y:S05]  /*2f660*/  @!P2 BRA `(.L_x_2470) ;  /* 0xfffffffc00f0a947 */ /* 0x008fea000383ffff */
[----:B------:R-:W-:Y:S05]  /*2f670*/  BRA `(.L_x_2720) ;  /* 0xffffff8400e47947 */ /* 0x000fea000383ffff */
.L_x_2473:
        /* <DEDUP_REMOVED lines=8> */
.L_x_2479:
[----:B---3--:R3:W4:Y:S02]  /*2f700*/  SYNCS.PHASECHK.TRANS64.TRYWAIT P0, [R5+URZ+0x38880], R4 ;  /* 0x03888004050075a7 */ /* 0x008724000800017f */
[----:B----4-:R-:W-:Y:S05]  /*2f710*/  @!P0 NANOSLEEP.SYNCS 0x989680 ;  /* 0x009896800000895d */ /* 0x010fea0003900000 */
[----:B------:R-:W4:Y:S02]  /*2f720*/  @!P0 SYNCS.PHASECHK.TRANS64 P0, [R5+URZ+0x38880], R4 ;  /* 0x03888004050085a7 */ /* 0x000f24000800007f */
[----:B----4-:R-:W-:Y:S05]  /*2f730*/  @!P0 BRA `(.L_x_2479) ;  /* 0xfffffffc00f08947 */ /* 0x010fea000383ffff */
[----:B------:R-:W-:Y:S05]  /*2f740*/  BRA `(.L_x_2722) ;  /* 0xffffff8c00987947 */ /* 0x000fea000383ffff */
.L_x_2485:
[----:B-1----:R1:W2:Y:S02]  /*2f750*/  SYNCS.PHASECHK.TRANS64.TRYWAIT P0, [R5+URZ+0x38840], R4 ;  /* 0x03884004050075a7 */ /* 0x0022a4000800017f */
[----:B--2---:R-:W-:Y:S05]  /*2f760*/  @!P0 NANOSLEEP.SYNCS 0x989680 ;  /* 0x009896800000895d */ /* 0x004fea0003900000 */
[----:B------:R-:W2:Y:S02]  /*2f770*/  @!P0 SYNCS.PHASECHK.TRANS64 P0, [R5+URZ+0x38840], R4 ;  /* 0x03884004050085a7 */ /* 0x000ea4000800007f */
[----:B--2---:R-:W-:Y:S05]  /*2f780*/  @!P0 BRA `(.L_x_2485) ;  /* 0xfffffffc00f08947 */ /* 0x004fea000383ffff */
[----:B------:R-:W-:Y:S05]  /*2f790*/  BRA `(.L_x_2723) ;  /* 0xffffff9000647947 */ /* 0x000fea000383ffff */
.L_x_2492:
[----:B---3--:R-:W3:Y:S02]  /*2f7a0*/  LDL R4, [R1+0x4] ;  /* 0x0000040001047983 */ /* 0x008ee40000100800 */
[----:B---3--:R3:W4:Y:S02]  /*2f7b0*/  SYNCS.PHASECHK.TRANS64.TRYWAIT P2, [R4+URZ+0x38870], R3 ;  /* 0x03887003040075a7 */ /* 0x008724000804017f */
[----:B----4-:R-:W-:Y:S05]  /*2f7c0*/  @!P2 NANOSLEEP.SYNCS 0x989680 ;  /* 0x009896800000a95d */ /* 0x010fea0003900000 */
[----:B------:R-:W4:Y:S02]  /*2f7d0*/  @!P2 SYNCS.PHASECHK.TRANS64 P2, [R4+URZ+0x38870], R3 ;  /* 0x038870030400a5a7 */ /* 0x000f24000804007f */
[----:B----4-:R-:W-:Y:S05]  /*2f7e0*/  @!P2 BRA `(.L_x_2492) ;  /* 0xfffffffc00eca947 */ /* 0x010fea000383ffff */
[----:B------:R-:W-:Y:S05]  /*2f7f0*/  BRA `(.L_x_2724) ;  /* 0xffffff9400487947 */ /* 0x000fea000383ffff */
.L_x_2494:
[----:B---3--:R-:W3:Y:S02]  /*2f800*/  LDL R5, [R1+0x4] ;  /* 0x0000040001057983 */ /* 0x008ee40000100800 */
[----:B---3--:R3:W4:Y:S02]  /*2f810*/  SYNCS.PHASECHK.TRANS64.TRYWAIT P2, [R5+URZ+0x38860], R4 ;  /* 0x03886004050075a7 */ /* 0x008724000804017f */
[----:B----4-:R-:W-:Y:S05]  /*2f820*/  @!P2 NANOSLEEP.SYNCS 0x989680 ;  /* 0x009896800000a95d */ /* 0x010fea0003900000 */
[----:B------:R-:W4:Y:S02]  /*2f830*/  @!P2 SYNCS.PHASECHK.TRANS64 P2, [R5+URZ+0x38860], R4 ;  /* 0x038860040500a5a7 */ /* 0x000f24000804007f */
[----:B----4-:R-:W-:Y:S05]  /*2f840*/  @!P2 BRA `(.L_x_2494) ;  /* 0xfffffffc00eca947 */ /* 0x010fea000383ffff */
[----:B------:R-:W-:Y:S05]  /*2f850*/  BRA `(.L_x_2725) ;  /* 0xffffff9400507947 */ /* 0x000fea000383ffff */
.L_x_2501:
[----:B-1----:R1:W2:Y:S02]  /*2f860*/  SYNCS.PHASECHK.TRANS64.TRYWAIT P0, [R2+URZ+0x38870], R0 ;  /* 0x03887000020075a7 */ /* 0x0022a4000800017f */
[----:B--2---:R-:W-:Y:S05]  /*2f870*/  @!P0 NANOSLEEP.SYNCS 0x989680 ;  /* 0x009896800000895d */ /* 0x004fea0003900000 */
[----:B------:R-:W2:Y:S02]  /*2f880*/  @!P0 SYNCS.PHASECHK.TRANS64 P0, [R2+URZ+0x38870], R0 ;  /* 0x03887000020085a7 */ /* 0x000ea4000800007f */
[----:B--2---:R-:W-:Y:S05]  /*2f890*/  @!P0 BRA `(.L_x_2501) ;  /* 0xfffffffc00f08947 */ /* 0x004fea000383ffff */
[----:B------:R-:W-:Y:S05]  /*2f8a0*/  BRA `(.L_x_2726) ;  /* 0xffffffa000a87947 */ /* 0x000fea000383ffff */
.L_x_2503:
[----:B-1----:R1:W2:Y:S02]  /*2f8b0*/  SYNCS.PHASECHK.TRANS64.TRYWAIT P0, [R2+URZ+0x38860], R0 ;  /* 0x03886000020075a7 */ /* 0x0022a4000800017f */
[----:B--2---:R-:W-:Y:S05]  /*2f8c0*/  @!P0 NANOSLEEP.SYNCS 0x989680 ;  /* 0x009896800000895d */ /* 0x004fea0003900000 */
[----:B------:R-:W2:Y:S02]  /*2f8d0*/  @!P0 SYNCS.PHASECHK.TRANS64 P0, [R2+URZ+0x38860], R0 ;  /* 0x03886000020085a7 */ /* 0x000ea4000800007f */
[----:B--2---:R-:W-:Y:S05]  /*2f8e0*/  @!P0 BRA `(.L_x_2503) ;  /* 0xfffffffc00f08947 */ /* 0x004fea000383ffff */
[----:B------:R-:W-:Y:S05]  /*2f8f0*/  BRA `(.L_x_2727) ;  /* 0xffffffa000b07947 */ /* 0x000fea000383ffff */
.L_x_2507:
[----:B------:R-:W2:Y:S01]  /*2f900*/  LDL R3, [R1] ;  /* 0x0000000001037983 */ /* 0x000ea20000100800 */
[----:B------:R-:W-:Y:S01]  /*2f910*/  BSSY B0, `(.L_x_2728) ;  /* 0x0000008000007945 */ /* 0x000fe20003800000 */
[----:B------:R-:W-:Y:S01]  /*2f920*/  MOV R12, RZ ;  /* 0x000000ff000c7202 */ /* 0x000fe20000000f00 */
[----:B------:R-:W-:Y:S02]  /*2f930*/  IMAD.MOV.U32 R11, RZ, RZ, 0x1f ;  /* 0x0000001fff0b7424 */ /* 0x000fe400078e00ff */
[----:B------:R-:W-:Y:S02]  /*2f940*/  IMAD.MOV.U32 R15, RZ, RZ, -0x1 ;  /* 0xffffffffff0f7424 */ /* 0x000fe400078e00ff */
[----:B--2---:R-:W-:-:S07]  /*2f950*/  IMAD.MOV.U32 R13, RZ, RZ, R3 ;  /* 0x000000ffff0d7224 */ /* 0x004fce00078e0003 */
[----:B------:R-:W-:Y:S05]  /*2f960*/  WARPSYNC.COLLECTIVE R15, `(.L_x_2729) ;  /* 0x000000000f087348 */ /* 0x000fea0003c00000 */
[----:B------:R0:W1:Y:S02]  /*2f970*/  SHFL.IDX P6, R14, R13, R12, R11 ;  /* 0x0000000c0d0e7389 */ /* 0x00006400000c000b */
[----:B01----:R-:W-:Y:S01]  /*2f980*/  ENDCOLLECTIVE ;  /* 0x000000000000791b */ /* 0x003fe20003800000 */
.L_x_2729:
[----:B------:R-:W-:Y:S05]  /*2f990*/  BSYNC B0 ;  /* 0x0000000000007941 */ /* 0x000fea0003800000 */
.L_x_2728:
        /* <DEDUP_REMOVED lines=9> */
.L_x_2730:
        /* <DEDUP_REMOVED lines=11> */
[C---:B------:R-:W-:Y:S02]  /*2fae0*/  ISETP.GE.U32.AND P5, PT, R7.reuse, 0x10, PT ;  /* 0x000000100700780c */ /* 0x040fe40003fa6070 */
[----:B0-----:R-:W-:Y:S01]  /*2faf0*/  MOV R2, RZ ;  /* 0x000000ff00027202 */ /* 0x001fe20000000f00 */
[----:B--2---:R-:W-:Y:S01]  /*2fb00*/  @!P1 IMAD.MOV.U32 R2, RZ, RZ, R3 ;  /* 0x000000ffff029224 */ /* 0x004fe200078e0003 */
[----:B------:R-:W-:-:S03]  /*2fb10*/  ISETP.NE.AND P1, PT, R7, RZ, PT ;  /* 0x000000ff0700720c */ /* 0x000fc60003f25270 */
[----:B------:R-:W-:-:S10]  /*2fb20*/  IMAD.MOV.U32 R13, RZ, RZ, R2 ;  /* 0x000000ffff0d7224 */ /* 0x000fd400078e0002 */
[----:B------:R-:W-:Y:S05]  /*2fb30*/  WARPSYNC.COLLECTIVE R15, `(.L_x_2731) ;  /* 0x000000000f087348 */ /* 0x000fea0003c00000 */
[----:B------:R0:W1:Y:S02]  /*2fb40*/  SHFL.UP P6, R14, R13, R12, R11 ;  /* 0x0400000c0d0e7389 */ /* 0x00006400000c000b */
[----:B01----:R-:W-:Y:S01]  /*2fb50*/  ENDCOLLECTIVE ;  /* 0x000000000000791b */ /* 0x003fe20003800000 */
.L_x_2731:
        /* <DEDUP_REMOVED lines=8> */
.L_x_2732:
        /* <DEDUP_REMOVED lines=8> */
.L_x_2733:
[----:B------:R-:W-:Y:S01]  /*2fc60*/  MOV R12, 0x8 ;  /* 0x00000008000c7802 */ /* 0x000fe20000000f00 */
[----:B------:R-:W-:-:S05]  /*2fc70*/  IMAD.MOV.U32 R5, RZ, RZ, R14 ;  /* 0x000000ffff057224 */ /* 0x000fca00078e000e */
[----:B------:R-:W-:-:S05]  /*2fc80*/  SEL R5, R5, RZ, P3 ;  /* 0x000000ff05057207 */ /* 0x000fca0001800000 */
[----:B------:R-:W-:-:S04]  /*2fc90*/  IMAD.IADD R3, R3, 0x1, R5 ;  /* 0x0000000103037824 */ /* 0x000fc800078e0205 */
[----:B------:R-:W-:-:S07]  /*2fca0*/  IMAD.MOV.U32 R13, RZ, RZ, R3 ;  /* 0x000000ffff0d7224 */ /* 0x000fce00078e0003 */
[----:B------:R-:W-:Y:S05]  /*2fcb0*/  WARPSYNC.COLLECTIVE R15, `(.L_x_2734) ;  /* 0x000000000f087348 */ /* 0x000fea0003c00000 */
[----:B------:R0:W1:Y:S02]  /*2fcc0*/  SHFL.UP P6, R14, R13, R12, R11 ;  /* 0x0400000c0d0e7389 */ /* 0x00006400000c000b */
[----:B01----:R-:W-:Y:S01]  /*2fcd0*/  ENDCOLLECTIVE ;  /* 0x000000000000791b */ /* 0x003fe20003800000 */
.L_x_2734:
[----:B------:R-:W-:Y:S02]  /*2fce0*/  IMAD.MOV.U32 R12, RZ, RZ, 0x10 ;  /* 0x00000010ff0c7424 */ /* 0x000fe400078e00ff */
[----:B------:R-:W-:-:S05]  /*2fcf0*/  IMAD.MOV.U32 R5, RZ, RZ, R14 ;  /* 0x000000ffff057224 */ /* 0x000fca00078e000e */
[----:B------:R-:W-:-:S05]  /*2fd00*/  SEL R5, R5, RZ, P4 ;  /* 0x000000ff05057207 */ /* 0x000fca0002000000 */
[----:B------:R-:W-:-:S04]  /*2fd10*/  IMAD.IADD R3, R3, 0x1, R5 ;  /* 0x0000000103037824 */ /* 0x000fc800078e0205 */
[----:B------:R-:W-:-:S07]  /*2fd20*/  IMAD.MOV.U32 R13, RZ, RZ, R3 ;  /* 0x000000ffff0d7224 */ /* 0x000fce00078e0003 */
[----:B------:R-:W-:Y:S05]  /*2fd30*/  WARPSYNC.COLLECTIVE R15, `(.L_x_2735) ;  /* 0x000000000f087348 */ /* 0x000fea0003c00000 */
[----:B------:R0:W1:Y:S02]  /*2fd40*/  SHFL.UP P6, R14, R13, R12, R11 ;  /* 0x0400000c0d0e7389 */ /* 0x00006400000c000b */
[----:B01----:R-:W-:Y:S01]  /*2fd50*/  ENDCOLLECTIVE ;  /* 0x000000000000791b */ /* 0x003fe20003800000 */
.L_x_2735:
[----:B------:R-:W-:Y:S02]  /*2fd60*/  IMAD.MOV.U32 R12, RZ, RZ, 0x1f ;  /* 0x0000001fff0c7424 */ /* 0x000fe400078e00ff */
[----:B------:R-:W-:Y:S01]  /*2fd70*/  IMAD.MOV.U32 R11, RZ, RZ, 0x1f ;  /* 0x0000001fff0b7424 */ /* 0x000fe200078e00ff */
[----:B------:R-:W-:-:S04]  /*2fd80*/  MOV R5, R14 ;  /* 0x0000000e00057202 */ /* 0x000fc80000000f00 */
[----:B------:R-:W-:-:S05]  /*2fd90*/  SEL R5, R5, RZ, P5 ;  /* 0x000000ff05057207 */ /* 0x000fca0002800000 */
[----:B------:R-:W-:-:S04]  /*2fda0*/  IMAD.IADD R5, R3, 0x1, R5 ;  /* 0x0000000103057824 */ /* 0x000fc800078e0205 */
[----:B------:R-:W-:-:S07]  /*2fdb0*/  IMAD.MOV.U32 R13, RZ, RZ, R5 ;  /* 0x000000ffff0d7224 */ /* 0x000fce00078e0005 */
[----:B------:R-:W-:Y:S05]  /*2fdc0*/  WARPSYNC.COLLECTIVE R15, `(.L_x_2736) ;  /* 0x000000000f087348 */ /* 0x000fea0003c00000 */
[----:B------:R0:W1:Y:S02]  /*2fdd0*/  SHFL.IDX P6, R14, R13, R12, R11 ;  /* 0x0000000c0d0e7389 */ /* 0x00006400000c000b */
[----:B01----:R-:W-:Y:S01]  /*2fde0*/  ENDCOLLECTIVE ;  /* 0x000000000000791b */ /* 0x003fe20003800000 */
.L_x_2736:
[----:B------:R-:W-:Y:S01]  /*2fdf0*/  MOV R9, R14 ;  /* 0x0000000e00097202 */ /* 0x000fe20000000f00 */
[----:B------:R-:W-:Y:S06]  /*2fe00*/  BRA `(.L_x_2737) ;  /* 0xffffffac002c7947 */ /* 0x000fec000383ffff */
.L_x_2512:
[----:B------:R-:W-:Y:S01]  /*2fe10*/  BSSY B0, `(.L_x_2738) ;  /* 0x0000008000007945 */ /* 0x000fe20003800000 */
[----:B-----5:R-:W-:Y:S02]  /*2fe20*/  IMAD.MOV.U32 R13, RZ, RZ, R2 ;  /* 0x000000ffff0d7224 */ /* 0x020fe400078e0002 */
[----:B------:R-:W-:Y:S02]  /*2fe30*/  IMAD.MOV.U32 R12, RZ, RZ, 0x1 ;  /* 0x00000001ff0c7424 */ /* 0x000fe400078e00ff */
[----:B------:R-:W-:Y:S02]  /*2fe40*/  IMAD.MOV.U32 R11, RZ, RZ, RZ ;  /* 0x000000ffff0b7224 */ /* 0x000fe400078e00ff */
[----:B------:R-:W-:-:S07]  /*2fe50*/  IMAD.MOV.U32 R15, RZ, RZ, -0x1 ;  /* 0xffffffffff0f7424 */ /* 0x000fce00078e00ff */
[----:B0-----:R-:W-:Y:S05]  /*2fe60*/  WARPSYNC.COLLECTIVE R15, `(.L_x_2739) ;  /* 0x000000000f087348 */ /* 0x001fea0003c00000 */
[----:B------:R1:W2:Y:S02]  /*2fe70*/  SHFL.UP P6, R14, R13, R12, R11 ;  /* 0x0400000c0d0e7389 */ /* 0x0002a400000c000b */
[----:B012---:R-:W-:Y:S01]  /*2fe80*/  ENDCOLLECTIVE ;  /* 0x000000000000791b */ /* 0x007fe20003800000 */
.L_x_2739:
[----:B------:R-:W-:Y:S05]  /*2fe90*/  BSYNC B0 ;  /* 0x0000000000007941 */ /* 0x000fea0003800000 */
.L_x_2738:
[----:B------:R-:W-:Y:S01]  /*2fea0*/  SEL R3, R14, RZ, P1 ;  /* 0x000000ff0e037207 */ /* 0x000fe20000800000 */
[----:B------:R-:W-:Y:S02]  /*2feb0*/  IMAD.MOV.U32 R12, RZ, RZ, 0x2 ;  /* 0x00000002ff0c7424 */ /* 0x000fe400078e00ff */
[----:B------:R-:W-:Y:S01]  /*2fec0*/  IMAD.MOV.U32 R11, RZ, RZ, RZ ;  /* 0x000000ffff0b7224 */ /* 0x000fe200078e00ff */
[----:B------:R-:W-:Y:S01]  /*2fed0*/  IADD3 R3, R2, R3, RZ ;  /* 0x0000000302037210 */ /* 0x000fe20007ffe0ff */
[----:B------:R-:W-:-:S04]  /*2fee0*/  IMAD.MOV.U32 R15, RZ, RZ, -0x1 ;  /* 0xffffffffff0f7424 */ /* 0x000fc800078e00ff */
[----:B------:R-:W-:-:S07]  /*2fef0*/  IMAD.MOV.U32 R13, RZ, RZ, R3 ;  /* 0x000000ffff0d7224 */ /* 0x000fce00078e0003 */
[----:B------:R-:W-:Y:S05]  /*2ff00*/  WARPSYNC.COLLECTIVE R15, `(.L_x_2740) ;  /* 0x000000000f087348 */ /* 0x000fea0003c00000 */
[----:B------:R0:W1:Y:S02]  /*2ff10*/  SHFL.UP P6, R14, R13, R12, R11 ;  /* 0x0400000c0d0e7389 */ /* 0x00006400000c000b */
[----:B01----:R-:W-:Y:S01]  /*2ff20*/  ENDCOLLECTIVE ;  /* 0x000000000000791b */ /* 0x003fe20003800000 */
.L_x_2740:
[----:B------:R-:W-:Y:S01]  /*2ff30*/  IMAD.MOV.U32 R12, RZ, RZ, 0x4 ;  /* 0x00000004ff0c7424 */ /* 0x000fe200078e00ff */
[----:B------:R-:W-:-:S04]  /*2ff40*/  MOV R5, R14 ;  /* 0x0000000e00057202 */ /* 0x000fc80000000f00 */
[----:B------:R-:W-:-:S05]  /*2ff50*/  SEL R5, R5, RZ, P2 ;  /* 0x000000ff05057207 */ /* 0x000fca0001000000 */
[----:B------:R-:W-:-:S04]  /*2ff60*/  IMAD.IADD R3, R3, 0x1, R5 ;  /* 0x0000000103037824 */ /* 0x000fc800078e0205 */
[----:B------:R-:W-:-:S07]  /*2ff70*/  IMAD.MOV.U32 R13, RZ, RZ, R3 ;  /* 0x000000ffff0d7224 */ /* 0x000fce00078e0003 */
[----:B------:R-:W-:Y:S05]  /*2ff80*/  WARPSYNC.COLLECTIVE R15, `(.L_x_2741) ;  /* 0x000000000f087348 */ /* 0x000fea0003c00000 */
[----:B------:R0:W1:Y:S02]  /*2ff90*/  SHFL.UP P6, R14, R13, R12, R11 ;  /* 0x0400000c0d0e7389 */ /* 0x00006400000c000b */
[----:B01----:R-:W-:Y:S01]  /*2ffa0*/  ENDCOLLECTIVE ;  /* 0x000000000000791b */ /* 0x003fe20003800000 */
.L_x_2741:
        /* <DEDUP_REMOVED lines=8> */
.L_x_2742:
        /* <DEDUP_REMOVED lines=8> */
.L_x_2743:
[----:B------:R-:W-:Y:S01]  /*300b0*/  MOV R12, 0x1f ;  /* 0x0000001f000c7802 */ /* 0x000fe20000000f00 */
[----:B------:R-:W-:Y:S02]  /*300c0*/  IMAD.MOV.U32 R11, RZ, RZ, 0x1f ;  /* 0x0000001fff0b7424 */ /* 0x000fe400078e00ff */
[----:B------:R-:W-:-:S05]  /*300d0*/  IMAD.MOV.U32 R5, RZ, RZ, R14 ;  /* 0x000000ffff057224 */ /* 0x000fca00078e000e */
[----:B------:R-:W-:-:S05]  /*300e0*/  SEL R5, R5, RZ, P5 ;  /* 0x000000ff05057207 */ /* 0x000fca0002800000 */
[----:B------:R-:W-:-:S04]  /*300f0*/  IMAD.IADD R6, R3, 0x1, R5 ;  /* 0x0000000103067824 */ /* 0x000fc800078e0205 */
[----:B------:R-:W-:-:S07]  /*30100*/  IMAD.MOV.U32 R13, RZ, RZ, R6 ;  /* 0x000000ffff0d7224 */ /* 0x000fce00078e0006 */
[----:B------:R-:W-:Y:S05]  /*30110*/  WARPSYNC.COLLECTIVE R15, `(.L_x_2744) ;  /* 0x000000000f087348 */ /* 0x000fea0003c00000 */
[----:B------:R0:W1:Y:S02]  /*30120*/  SHFL.IDX P6, R14, R13, R12, R11 ;  /* 0x0000000c0d0e7389 */ /* 0x00006400000c000b */
[----:B01----:R-:W-:Y:S01]  /*30130*/  ENDCOLLECTIVE ;  /* 0x000000000000791b */ /* 0x003fe20003800000 */
.L_x_2744:
[----:B------:R-:W-:Y:S01]  /*30140*/  IMAD.MOV.U32 R9, RZ, RZ, R14 ;  /* 0x000000ffff097224 */ /* 0x000fe200078e000e */
[----:B------:R-:W-:Y:S06]  /*30150*/  BRA `(.L_x_2745) ;  /* 0xffffffac00007947 */ /* 0x000fec000383ffff */
.L_x_2514:
[----:B------:R-:W-:Y:S01]  /*30160*/  BSSY B0, `(.L_x_2746) ;  /* 0x0000006000007945 */ /* 0x000fe20003800000 */
[----:B------:R-:W-:Y:S01]  /*30170*/  PLOP3.LUT P6, PT, P6, PT, PT, 0x8, 0x0 ;  /* 0x000000000000781c */ /* 0x000fe200037ce170 */
[----:B------:R-:W-:-:S12]  /*30180*/  IMAD.MOV.U32 R15, RZ, RZ, -0x1 ;  /* 0xffffffffff0f7424 */ /* 0x000fd800078e00ff */
[----:B0-----:R-:W-:Y:S05]  /*30190*/  WARPSYNC.COLLECTIVE R15, `(.L_x_2747) ;  /* 0x000000000f087348 */ /* 0x001fea0003c00000 */
[----:B------:R-:W-:Y:S01]  /*301a0*/  VOTE.ANY R14, PT, P6 ;  /* 0x00000000000e7806 */ /* 0x000fe200030e0100 */
[----:B0-----:R-:W-:Y:S06]  /*301b0*/  ENDCOLLECTIVE ;  /* 0x000000000000791b */ /* 0x001fec0003800000 */
.L_x_2747:
[----:B------:R-:W-:Y:S05]  /*301c0*/  BSYNC B0 ;  /* 0x0000000000007941 */ /* 0x000fea0003800000 */
.L_x_2746:
[----:B------:R-:W-:Y:S01]  /*301d0*/  IMAD.MOV.U32 R5, RZ, RZ, R14 ;  /* 0x000000ffff057224 */ /* 0x000fe200078e000e */
[----:B------:R-:W-:Y:S01]  /*301e0*/  MOV R13, R2 ;  /* 0x00000002000d7202 */ /* 0x000fe20000000f00 */
[----:B------:R-:W-:Y:S02]  /*301f0*/  IMAD.MOV.U32 R11, RZ, RZ, 0x1f ;  /* 0x0000001fff0b7424 */ /* 0x000fe400078e00ff */
[----:B------:R-:W0:Y:S01]  /*30200*/  POPC R4, R5 ;  /* 0x0000000500047309 */ /* 0x000e220000000000 */
[----:B------:R-:W-:Y:S02]  /*30210*/  IMAD.MOV.U32 R15, RZ, RZ, -0x1 ;  /* 0xffffffffff0f7424 */ /* 0x000fe400078e00ff */
[----:B0-----:R-:W-:-:S07]  /*30220*/  IMAD.MOV.U32 R12, RZ, RZ, R4 ;  /* 0x000000ffff0c7224 */ /* 0x001fce00078e0004 */
[----:B------:R-:W-:Y:S05]  /*30230*/  WARPSYNC.COLLECTIVE R15, `(.L_x_2748) ;  /* 0x000000000f087348 */ /* 0x000fea0003c00000 */
[----:B------:R0:W1:Y:S02]  /*30240*/  SHFL.IDX P6, R14, R13, R12, R11 ;  /* 0x0000000c0d0e7389 */ /* 0x00006400000c000b */
[----:B01----:R-:W-:Y:S01]  /*30250*/  ENDCOLLECTIVE ;  /* 0x000000000000791b */ /* 0x003fe20003800000 */
.L_x_2748:
[----:B------:R-:W-:Y:S01]  /*30260*/  IMAD.MOV.U32 R7, RZ, RZ, R14 ;  /* 0x000000ffff077224 */ /* 0x000fe200078e000e */
[----:B------:R-:W-:Y:S06]  /*30270*/  BRA `(.L_x_2749) ;  /* 0xffffffa800f07947 */ /* 0x000fec000383ffff */
.L_x_2516:
[----:B------:R-:W-:Y:S01]  /*30280*/  BSSY B0, `(.L_x_2750) ;  /* 0x0000007000007945 */ /* 0x000fe20003800000 */
[----:B------:R-:W-:Y:S01]  /*30290*/  MOV R13, R6 ;  /* 0x00000006000d7202 */ /* 0x000fe20000000f00 */
[----:B------:R-:W-:Y:S02]  /*302a0*/  IMAD.MOV.U32 R11, RZ, RZ, 0x1f ;  /* 0x0000001fff0b7424 */ /* 0x000fe400078e00ff */
[----:B------:R-:W-:-:S07]  /*302b0*/  IMAD.MOV.U32 R15, RZ, RZ, -0x1 ;  /* 0xffffffffff0f7424 */ /* 0x000fce00078e00ff */
[----:B0-2---:R-:W-:Y:S05]  /*302c0*/  WARPSYNC.COLLECTIVE R15, `(.L_x_2751) ;  /* 0x000000000f087348 */ /* 0x005fea0003c00000 */
[----:B------:R1:W3:Y:S02]  /*302d0*/  SHFL.IDX P6, R14, R13, R12, R11 ;  /* 0x0000000c0d0e7389 */ /* 0x0002e400000c000b */
[----:B0123--:R-:W-:Y:S01]  /*302e0*/  ENDCOLLECTIVE ;  /* 0x000000000000791b */ /* 0x00ffe20003800000 */
.L_x_2751:
[----:B------:R-:W-:Y:S05]  /*302f0*/  BSYNC B0 ;  /* 0x0000000000007941 */ /* 0x000fea0003800000 */
.L_x_2750:
[----:B------:R-:W-:Y:S01]  /*30300*/  IMAD.MOV.U32 R2, RZ, RZ, R14 ;  /* 0x000000ffff027224 */ /* 0x000fe200078e000e */
[----:B------:R-:W-:Y:S06]  /*30310*/  BRA `(.L_x_2515) ;  /* 0xffffffa800e47947 */ /* 0x000fec000383ffff */
.L_x_2520:
[----:B0-----:R0:W1:Y:S02]  /*30320*/  SYNCS.PHASECHK.TRANS64.TRYWAIT P0, [R0+URZ+0x38820], R3 ;  /* 0x03882003000075a7 */ /* 0x001064000800017f */
[----:B-1----:R-:W-:Y:S05]  /*30330*/  @!P0 NANOSLEEP.SYNCS 0x989680 ;  /* 0x009896800000895d */ /* 0x002fea0003900000 */
[----:B------:R-:W1:Y:S02]  /*30340*/  @!P0 SYNCS.PHASECHK.TRANS64 P0, [R0+URZ+0x38820], R3 ;  /* 0x03882003000085a7 */ /* 0x000e64000800007f */
[----:B-1----:R-:W-:Y:S05]  /*30350*/  @!P0 BRA `(.L_x_2520) ;  /* 0xfffffffc00f08947 */ /* 0x002fea000383ffff */
[----:B------:R-:W-:Y:S05]  /*30360*/  BRA `(.L_x_2752) ;  /* 0xffffffb0009c7947 */ /* 0x000fea000383ffff */
.L_x_2521:
        /* <DEDUP_REMOVED lines=11> */
.L_x_2754:
[----:B------:R-:W-:Y:S05]  /*30420*/  BSYNC B0 ;  /* 0x0000000000007941 */ /* 0x000fea0003800000 */
.L_x_2753:
[----:B------:R-:W-:Y:S05]  /*30430*/  BRA `(.L_x_2755) ;  /* 0xffffffb000847947 */ /* 0x000fea000383ffff */
.L_x_2522:
[----:B------:R-:W-:Y:S01]  /*30440*/  BSSY B0, `(.L_x_2756) ;  /* 0x0000006000007945 */ /* 0x000fe20003800000 */
[----:B------:R-:W-:-:S07]  /*30450*/  IMAD.MOV.U32 R15, RZ, RZ, -0x1 ;  /* 0xffffffffff0f7424 */ /* 0x000fce00078e00ff */
[----:B01----:R-:W-:Y:S05]  /*30460*/  WARPSYNC.COLLECTIVE R15, `(.L_x_2757) ;  /* 0x000000000f0c7348 */ /* 0x003fea0003c00000 */
[----:B------:R-:W-:Y:S02]  /*30470*/  ELECT P6, UR62, PT ;  /* 0x00000000003e782f */ /* 0x000fe400038c0000 */
[----:B------:R-:W-:Y:S01]  /*30480*/  MOV R14, UR62 ;  /* 0x0000003e000e7c02 */ /* 0x000fe20008000f00 */
[----:B01----:R-:W-:Y:S10]  /*30490*/  ENDCOLLECTIVE ;  /* 0x000000000000791b */ /* 0x003ff40003800000 */
.L_x_2757:
[----:B------:R-:W-:Y:S05]  /*304a0*/  BSYNC B0 ;  /* 0x0000000000007941 */ /* 0x000fea0003800000 */
.L_x_2756:
[----:B------:R-:W-:Y:S05]  /*304b0*/  BRA `(.L_x_2758) ;  /* 0xffffffb000787947 */ /* 0x000fea000383ffff */
.L_x_2524:
[----:B0-----:R0:W1:Y:S02]  /*304c0*/  SYNCS.PHASECHK.TRANS64.TRYWAIT P1, [R6+URZ], R5 ;  /* 0x00000005060075a7 */ /* 0x001064000802017f */
[----:B-1----:R-:W-:Y:S05]  /*304d0*/  @!P1 NANOSLEEP.SYNCS 0x989680 ;  /* 0x009896800000995d */ /* 0x002fea0003900000 */
[----:B------:R-:W1:Y:S02]  /*304e0*/  @!P1 SYNCS.PHASECHK.TRANS64 P1, [R6+URZ], R5 ;  /* 0x00000005060095a7 */ /* 0x000e64000802007f */
[----:B-1----:R-:W-:Y:S05]  /*304f0*/  @!P1 BRA `(.L_x_2524) ;  /* 0xfffffffc00f09947 */ /* 0x002fea000383ffff */
[----:B------:R-:W-:Y:S05]  /*30500*/  BRA `(.L_x_2759) ;  /* 0xffffffb000b47947 */ /* 0x000fea000383ffff */
.L_x_2525:
[----:B-1----:R1:W2:Y:S02]  /*30510*/  SYNCS.PHASECHK.TRANS64.TRYWAIT P1, [R7+URZ], R2 ;  /* 0x00000002070075a7 */ /* 0x0022a4000802017f */
[----:B--2---:R-:W-:Y:S05]  /*30520*/  @!P1 NANOSLEEP.SYNCS 0x989680 ;  /* 0x009896800000995d */ /* 0x004fea0003900000 */
[----:B------:R-:W2:Y:S02]  /*30530*/  @!P1 SYNCS.PHASECHK.TRANS64 P1, [R7+URZ], R2 ;  /* 0x00000002070095a7 */ /* 0x000ea4000802007f */
[----:B--2---:R-:W-:Y:S05]  /*30540*/  @!P1 BRA `(.L_x_2525) ;  /* 0xfffffffc00f09947 */ /* 0x004fea000383ffff */
[----:B------:R-:W-:Y:S05]  /*30550*/  BRA `(.L_x_2760) ;  /* 0xffffffb000a87947 */ /* 0x000fea000383ffff */
.L_x_2527:
[----:B--2---:R2:W3:Y:S02]  /*30560*/  SYNCS.PHASECHK.TRANS64.TRYWAIT P1, [R4+URZ+0x38860], R5 ;  /* 0x03886005040075a7 */ /* 0x0044e4000802017f */
[----:B---3--:R-:W-:Y:S05]  /*30570*/  @!P1 NANOSLEEP.SYNCS 0x989680 ;  /* 0x009896800000995d */ /* 0x008fea0003900000 */
[----:B------:R-:W3:Y:S02]  /*30580*/  @!P1 SYNCS.PHASECHK.TRANS64 P1, [R4+URZ+0x38860], R5 ;  /* 0x03886005040095a7 */ /* 0x000ee4000802007f */
[----:B---3--:R-:W-:Y:S05]  /*30590*/  @!P1 BRA `(.L_x_2527) ;  /* 0xfffffffc00f09947 */ /* 0x008fea000383ffff */
[----:B------:R-:W-:Y:S05]  /*305a0*/  BRA `(.L_x_2761) ;  /* 0xffffffb000ac7947 */ /* 0x000fea000383ffff */
.L_x_2529:
[----:B---3--:R3:W4:Y:S02]  /*305b0*/  SYNCS.PHASECHK.TRANS64.TRYWAIT P1, [R3+URZ+0x38860], R2 ;  /* 0x03886002030075a7 */ /* 0x008724000802017f */
[----:B----4-:R-:W-:Y:S05]  /*305c0*/  @!P1 NANOSLEEP.SYNCS 0x989680 ;  /* 0x009896800000995d */ /* 0x010fea0003900000 */
[----:B------:R-:W4:Y:S02]  /*305d0*/  @!P1 SYNCS.PHASECHK.TRANS64 P1, [R3+URZ+0x38860], R2 ;  /* 0x03886002030095a7 */ /* 0x000f24000802007f */
[----:B----4-:R-:W-:Y:S05]  /*305e0*/  @!P1 BRA `(.L_x_2529) ;  /* 0xfffffffc00f09947 */ /* 0x010fea000383ffff */
[----:B------:R-:W-:Y:S05]  /*305f0*/  BRA `(.L_x_2762) ;  /* 0xffffffb000ac7947 */ /* 0x000fea000383ffff */
.L_x_2531:
[----:B----4-:R4:W0:Y:S02]  /*30600*/  SYNCS.PHASECHK.TRANS64.TRYWAIT P0, [R4+URZ+0x38880], R5 ;  /* 0x03888005040075a7 */ /* 0x010824000800017f */
[----:B0-----:R-:W-:Y:S05]  /*30610*/  @!P0 NANOSLEEP.SYNCS 0x989680 ;  /* 0x009896800000895d */ /* 0x001fea0003900000 */
[----:B------:R-:W0:Y:S02]  /*30620*/  @!P0 SYNCS.PHASECHK.TRANS64 P0, [R4+URZ+0x38880], R5 ;  /* 0x03888005040085a7 */ /* 0x000e24000800007f */
[----:B0-----:R-:W-:Y:S05]  /*30630*/  @!P0 BRA `(.L_x_2531) ;  /* 0xfffffffc00f08947 */ /* 0x001fea000383ffff */
[----:B------:R-:W-:Y:S05]  /*30640*/  BRA `(.L_x_2532) ;  /* 0xffffffb000a87947 */ /* 0x000fea000383ffff */
.L_x_2763:
        /* <DEDUP_REMOVED lines=11> */
.L_x_12342:


//--------------------- .text._ZN7cutlass13device_kernelIN5flash11enable_sm90INS1_16FlashAttnFwdSm90INS1_25CollectiveMainloopFwdSm90ILi2EN4cute5tupleIJNS5_1CILi1EEES8_S8_EEENS6_IJNS7_ILi128EEENS7_ILi160EEENS7_ILi192EEEEEELi192ENS_12float_e4m3_tEfNS_4arch4Sm90ELb0ELb0ELb1ELb0ELb0ELb0ELb0ELb1ELb1ELb0ELb0ELb0EEENS1_21CollectiveEpilogueFwdINS6_IJSA_SC_SB_EEES9_NS_10bfloat16_tESG_Li256ELb0ELb0ELb0ELb1EEENS1_29StaticPersistentTileSchedulerILb0EEEEEEEEEvNT_6ParamsE --------------------------
	.section	.text._ZN7cutlass13device_kernelIN5flash11enable_sm90INS1_16FlashAttnFwdSm90INS1_25CollectiveMainloopFwdSm90ILi2EN4cute5tupleIJNS5_1CILi1EEES8_S8_EEENS6_IJNS7_ILi128EEENS7_ILi160EEENS7_ILi192EEEEEELi192ENS_12float_e4m3_tEfNS_4arch4Sm90ELb0ELb0ELb1ELb0ELb0ELb0ELb0ELb1ELb1ELb0ELb0ELb0EEENS1_21CollectiveEpilogueFwdINS6_IJSA_SC_SB_EEES9_NS_10bfloat16_tESG_Li256ELb0ELb0ELb0ELb1EEENS1_29StaticPersistentTileSchedulerILb0EEEEEEEEEvNT_6ParamsE,"ax",@progbits
	.align	128
.text._ZN7cutlass13device_kernelIN5flash11enable_sm90INS1_16FlashAttnFwdSm90INS1_25CollectiveMainloopFwdSm90ILi2EN4cute5tupleIJNS5_1CILi1EEES8_S8_EEENS6_IJNS7_ILi128EEENS7_ILi160EEENS7_ILi192EEEEEELi192ENS_12float_e4m3_tEfNS_4arch4Sm90ELb0ELb0ELb1ELb0ELb0ELb0ELb0ELb1ELb1ELb0ELb0ELb0EEENS1_21CollectiveEpilogueFwdINS6_IJSA_SC_SB_EEES9_NS_10bfloat16_tESG_Li256ELb0ELb0ELb0ELb1EEENS1_29StaticPersistentTileSchedulerILb0EEEEEEEEEvNT_6ParamsE:
        .type           _ZN7cutlass13device_kernelIN5flash11enable_sm90INS1_16FlashAttnFwdSm90INS1_25CollectiveMainloopFwdSm90ILi2EN4cute5tupleIJNS5_1CILi1EEES8_S8_EEENS6_IJNS7_ILi128EEENS7_ILi160EEENS7_ILi192EEEEEELi192ENS_12float_e4m3_tEfNS_4arch4Sm90ELb0ELb0ELb1ELb0ELb0ELb0ELb0ELb1ELb1ELb0ELb0ELb0EEENS1_21CollectiveEpilogueFwdINS6_IJSA_SC_SB_EEES9_NS_10bfloat16_tESG_Li256ELb0ELb0ELb0ELb1EEENS1_29StaticPersistentTileSchedulerILb0EEEEEEEEEvNT_6ParamsE,@function
        .size           _ZN7cutlass13device_kernelIN5flash11enable_sm90INS1_16FlashAttnFwdSm90INS1_25CollectiveMainloopFwdSm90ILi2EN4cute5tupleIJNS5_1CILi1EEES8_S8_EEENS6_IJNS7_ILi128EEENS7_ILi160EEENS7_ILi192EEEEEELi192ENS_12float_e4m3_tEfNS_4arch4Sm90ELb0ELb0ELb1ELb0ELb0ELb0ELb0ELb1ELb1ELb0ELb0ELb0EEENS1_21CollectiveEpilogueFwdINS6_IJSA_SC_SB_EEES9_NS_10bfloat16_tESG_Li256ELb0ELb0ELb0ELb1EEENS1_29StaticPersistentTileSchedulerILb0EEEEEEEEEvNT_6ParamsE,(.L_x_12343 - _ZN7cutlass13device_kernelIN5flash11enable_sm90INS1_16FlashAttnFwdSm90INS1_25CollectiveMainloopFwdSm90ILi2EN4cute5tupleIJNS5_1CILi1EEES8_S8_EEENS6_IJNS7_ILi128EEENS7_ILi160EEENS7_ILi192EEEEEELi192ENS_12float_e4m3_tEfNS_4arch4Sm90ELb0ELb0ELb1ELb0ELb0ELb0ELb0ELb1ELb1ELb0ELb0ELb0EEENS1_21CollectiveEpilogueFwdINS6_IJSA_SC_SB_EEES9_NS_10bfloat16_tESG_Li256ELb0ELb0ELb0ELb1EEENS1_29StaticPersistentTileSchedulerILb0EEEEEEEEEvNT_6ParamsE)
        .other          _ZN7cutlass13device_kernelIN5flash11enable_sm90INS1_16FlashAttnFwdSm90INS1_25CollectiveMainloopFwdSm90ILi2EN4cute5tupleIJNS5_1CILi1EEES8_S8_EEENS6_IJNS7_ILi128EEENS7_ILi160EEENS7_ILi192EEEEEELi192ENS_12float_e4m3_tEfNS_4arch4Sm90ELb0ELb0ELb1ELb0ELb0ELb0ELb0ELb1ELb1ELb0ELb0ELb0EEENS1_21CollectiveEpilogueFwdINS6_IJSA_SC_SB_EEES9_NS_10bfloat16_tESG_Li256ELb0ELb0ELb0ELb1EEENS1_29StaticPersistentTileSchedulerILb0EEEEEEEEEvNT_6ParamsE,@"STO_CUDA_ENTRY STV_DEFAULT"
_ZN7cutlass13device_kernelIN5flash11enable_sm90INS1_16FlashAttnFwdSm90INS1_25CollectiveMainloopFwdSm90ILi2EN4cute5tupleIJNS5_1CILi1EEES8_S8_EEENS6_IJNS7_ILi128EEENS7_ILi160EEENS7_ILi192EEEEEELi192ENS_12float_e4m3_tEfNS_4arch4Sm90ELb0ELb0ELb1ELb0ELb0ELb0ELb0ELb1ELb1ELb0ELb0ELb0EEENS1_21CollectiveEpilogueFwdINS6_IJSA_SC_SB_EEES9_NS_10bfloat16_tESG_Li256ELb0ELb0ELb0ELb1EEENS1_29StaticPersistentTileSchedulerILb0EEEEEEEEEvNT_6ParamsE:
        /* <DEDUP_REMOVED lines=24> */
.L_x_2765:
[----:B------:R-:W-:Y:S05]  /*0180*/  BSYNC B0 ;  /* 0x0000000000007941 */ /* 0x000fea0003800000 */
.L_x_2764:
        /* <DEDUP_REMOVED lines=37> */
.L_x_2766:
        /* <DEDUP_REMOVED lines=22> */
.L_x_2767:
        /* <DEDUP_REMOVED lines=18> */
.L_x_2768:
        /* <DEDUP_REMOVED lines=22> */
.L_x_2769:
        /* <DEDUP_REMOVED lines=22> */
.L_x_2770:
[----:B------:R-:W-:Y:S01]  /*0920*/  PLOP3.LUT P0, PT, PT, PT, UP0, 0x80, 0x0 ;  /* 0x000000000000781c */ /* 0x000fe20003f0f008 */
[----:B------:R-:W-:Y:S01]  /*0930*/  UMOV UR46, 0x1 ;  /* 0x00000001002e7882 */ /* 0x000fe20000000000 */
[----:B------:R-:W-:Y:S01]  /*0940*/  NOP ;  /* 0x0000000000007918 */ /* 0x000fe20000000000 */
[----:B------:R-:W-:Y:S01]  /*0950*/  USEL UR46, UR46, 0x2, !UP0 ;  /* 0x000000022e2e7887 */ /* 0x000fe2000c000000 */
[----:B------:R-:W-:Y:S01]  /*0960*/  ULDC.64 UR50, c[0x0][0x208] ;  /* 0x0000820000327ab9 */ /* 0x000fe20000000a00 */
[----:B-123--:R-:W-:Y:S08]  /*0970*/  BAR.SYNC.DEFER_BLOCKING 0x0 ;  /* 0x0000000000007b1d */ /* 0x00eff00000010000 */
[----:B------:R-:W-:Y:S05]  /*0980*/  @!P0 BRA `(.L_x_2771) ;  /* 0x000000a400a88947 */ /* 0x000fea0003800000 */
.L_x_2772:
        /* <DEDUP_REMOVED lines=63> */
.L_x_2797:
[----:B------:R-:W1:Y:S01]  /*0d80*/  SHFL.IDX PT, R0, R19, RZ, 0x1f ;  /* 0x00001fff13007589 */ /* 0x000e6200000e0000 */
[----:B------:R-:W-:Y:S01]  /*0d90*/  ULDC UR4, c[0x0][0xda8] ;  /* 0x00036a0000047ab9 */ /* 0x000fe20000000800 */
[----:B------:R-:W-:Y:S01]  /*0da0*/  ULDC.64 UR6, c[0x0][0x3f8] ;  /* 0x0000fe0000067ab9 */ /* 0x000fe20000000a00 */
[----:B------:R-:W-:Y:S01]  /*0db0*/  UISETP.NE.AND UP1, UPT, UR4, 0x1, UPT ;  /* 0x000000010400788c */ /* 0x000fe2000bf25270 */
[----:B------:R-:W-:Y:S01]  /*0dc0*/  ULDC UR43, c[0x0][0xdb4] ;  /* 0x00036d00002b7ab9 */ /* 0x000fe20000000800 */
[----:B------:R-:W-:Y:S02]  /*0dd0*/  UISETP.NE.U32.AND UP0, UPT, UR6, URZ, UPT ;  /* 0x0000003f0600728c */ /* 0x000fe4000bf05070 */
[----:B------:R-:W-:Y:S02]  /*0de0*/  UISETP.NE.AND UP3, UPT, UR43, 0x1, UPT ;  /* 0x000000012b00788c */ /* 0x000fe4000bf65270 */
[----:B------:R-:W-:Y:S01]  /*0df0*/  UISETP.NE.AND.EX UP0, UPT, UR7, URZ, UPT, UP0 ;  /* 0x0000003f0700728c */ /* 0x000fe2000bf05300 */
[----:B------:R-:W-:Y:S01]  /*0e00*/  ULDC UR6, c[0x0][0x428] ;  /* 0x00010a0000067ab9 */ /* 0x000fe20000000800 */
[----:B------:R-:W-:-:S03]  /*0e10*/  ULDC UR55, c[0x0][0x404] ;  /* 0x0001010000377ab9 */ /* 0x000fc60000000800 */
[----:B------:R-:W-:Y:S01]  /*0e20*/  @UP1 ULDC UR4, c[0x0][0xdac] ;  /* 0x00036b0000041ab9 */ /* 0x000fe20000000800 */
[----:B------:R-:W-:Y:S02]  /*0e30*/  UISETP.NE.AND UP2, UPT, UR6, 0x1, UPT ;  /* 0x000000010600788c */ /* 0x000fe4000bf45270 */
[----:B------:R-:W-:Y:S01]  /*0e40*/  UIMAD.WIDE.U32 UR4, UR48, UR4, URZ ;  /* 0x00000004300472a5 */ /* 0x000fe2000f8e003f */
[----:B------:R-:W-:Y:S01]  /*0e50*/  @UP1 ULDC UR6, c[0x0][0xdb0] ;  /* 0x00036c0000061ab9 */ /* 0x000fe20000000800 */
[----:B------:R-:W-:Y:S01]  /*0e60*/  UMOV UR42, UR48 ;  /* 0x00000030002a7c82 */ /* 0x000fe20008000000 */
[----:B------:R-:W-:Y:S02]  /*0e70*/  USEL UR55, UR55, 0x1, UP0 ;  /* 0x0000000137377887 */ /* 0x000fe40008000000 */
[----:B------:R-:W-:Y:S01]  /*0e80*/  @UP1 USHF.R.U32.HI UR42, URZ, UR6, UR5 ;  /* 0x000000063f2a1299 */ /* 0x000fe20008011605 */
[----:B-1----:R-:W-:Y:S01]  /*0e90*/  R2UR UR40, R0 ;  /* 0x00000000002872ca */ /* 0x002fe200000e0000 */
[----:B------:R-:W-:Y:S01]  /*0ea0*/  ULDC UR10, c[0x0][0x2e0] ;  /* 0x0000b800000a7ab9 */ /* 0x000fe20000000800 */
[----:B------:R-:W-:Y:S01]  /*0eb0*/  UIADD3 UR7, UR38, 0x1e200, URZ ;  /* 0x0001e20026077890 */ /* 0x000fe2000fffe03f */
[----:B------:R-:W-:Y:S01]  /*0ec0*/  @UP3 ULDC.64 UR8, c[0x0][0xdb8] ;  /* 0x00036e0000083ab9 */ /* 0x000fe20000000a00 */
[----:B------:R-:W-:-:S02]  /*0ed0*/  UIMAD UR55, UR55, UR10, URZ ;  /* 0x0000000a373772a4 */ /* 0x000fc4000f8e023f */
[----:B------:R-:W-:Y:S02]  /*0ee0*/  UIMAD.WIDE.U32 UR4, UR42, UR8, URZ ;  /* 0x000000082a0472a5 */ /* 0x000fe4000f8e003f */
[----:B------:R-:W-:Y:S02]  /*0ef0*/  ULOP3.LUT UP0, URZ, UR7, 0x9f, URZ, 0xc0, !UPT ;  /* 0x0000009f073f7892 */ /* 0x000fe4000f80c03f */
[----:B------:R-:W-:-:S03]  /*0f00*/  UIADD3 UR8, UR55, 0x9f, URZ ;  /* 0x0000009f37087890 */ /* 0x000fc6000fffe03f */
[----:B------:R-:W-:Y:S01]  /*0f10*/  ULEA.HI UR6, UR40, UR40, URZ, 0x1 ;  /* 0x0000002828067291 */ /* 0x000fe2000f8f083f */
[----:B------:R-:W-:Y:S01]  /*0f20*/  UMOV UR44, UR42 ;  /* 0x0000002a002c7c82 */ /* 0x000fe20008000000 */
[----:B------:R-:W-:Y:S01]  /*0f30*/  @UP3 USHF.R.U32.HI UR44, URZ, UR9, UR5 ;  /* 0x000000093f2c3299 */ /* 0x000fe20008011605 */
[----:B------:R-:W-:Y:S01]  /*0f40*/  PLOP3.LUT P0, PT, PT, PT, UP0, 0x80, 0x0 ;  /* 0x000000000000781c */ /* 0x000fe20003f0f008 */
[----:B------:R-:W-:Y:S02]  /*0f50*/  ULOP3.LUT UR6, UR6, 0x3e, URZ, 0xc0, !UPT ;  /* 0x0000003e06067892 */ /* 0x000fe4000f8ec03f */
[----:B------:R-:W-:Y:S02]  /*0f60*/  UIMAD.WIDE UR4, UR8, 0x66666667, URZ ;  /* 0x66666667080478a5 */ /* 0x000fe4000f8e023f */
[----:B------:R-:W-:Y:S02]  /*0f70*/  UIADD3 UR6, UR40, -UR6, URZ ;  /* 0x8000000628067290 */ /* 0x000fe4000fffe03f */
[----:B------:R-:W-:-:S02]  /*0f80*/  UIADD3 UR8, -UR44, URZ, URZ ;  /* 0x0000003f2c087290 */ /* 0x000fc4000fffe13f */
[----:B------:R-:W-:Y:S02]  /*0f90*/  ULEA UR6, UR6, UR7, 0xc ;  /* 0x0000000706067291 */ /* 0x000fe4000f8e603f */
[----:B------:R-:W-:Y:S01]  /*0fa0*/  UIMAD UR43, UR43, UR8, UR42 ;  /* 0x000000082b2b72a4 */ /* 0x000fe2000f8e022a */
[----:B------:R-:W-:Y:S01]  /*0fb0*/  @UP2 ULDC UR9, c[0x0][0x42c] ;  /* 0x00010b0000092ab9 */ /* 0x000fe20000000800 */
[----:B------:R-:W-:Y:S01]  /*0fc0*/  UMOV UR54, UR5 ;  /* 0x0000000500367c82 */ /* 0x000fe20008000000 */
[----:B------:R-:W-:Y:S02]  /*0fd0*/  USHF.R.U32.HI UR6, URZ, 0x4, UR6 ;  /* 0x000000043f067899 */ /* 0x000fe40008011606 */
[----:B------:R-:W-:Y:S02]  /*0fe0*/  USHF.R.U32.HI UR7, URZ, 0x1f, UR54 ;  /* 0x0000001f3f077899 */ /* 0x000fe40008011636 */
[----:B------:R-:W-:Y:S01]  /*0ff0*/  UIMAD.WIDE.U32 UR4, UR43, UR9, URZ ;  /* 0x000000092b0472a5 */ /* 0x000fe2000f8e003f */
[----:B------:R-:W-:Y:S01]  /*1000*/  @UP2 ULDC UR10, c[0x0][0x430] ;  /* 0x00010c00000a2ab9 */ /* 0x000fe20000000800 */
[----:B------:R-:W-:Y:S01]  /*1010*/  UMOV UR41, UR43 ;  /* 0x0000002b00297c82 */ /* 0x000fe20008000000 */
[----:B------:R-:W-:-:S02]  /*1020*/  ULOP3.LUT UR56, UR6, 0x3fff, URZ, 0xc0, !UPT ;  /* 0x00003fff06387892 */ /* 0x000fc4000f8ec03f */
[----:B------:R-:W-:Y:S02]  /*1030*/  ULEA.HI.SX32 UR54, UR54, UR7, 0x1a ;  /* 0x0000000736367291 */ /* 0x000fe4000f8fd23f */
        /* <DEDUP_REMOVED lines=17> */
[----:B--2---:R-:W-:Y:S05]  /*1150*/  CALL.ABS.NOINC R14 ;  /* 0x000000000e007343 */ /* 0x004fea0003c00000 */
.L_x_2773:
        /* <DEDUP_REMOVED lines=54> */
.L_x_2858:
[----:B------:R-:W-:Y:S05]  /*14c0*/  @!P0 BRA `(.L_x_2775) ;  /* 0x0000000000048947 */ /* 0x000fea0003800000 */
[----:B------:R-:W-:Y:S01]  /*14d0*/  BPT.TRAP 0x1 ;  /* 0x000000040000795c */ /* 0x000fe20000300000 */
.L_x_2775:
[----:B-1----:R-:W-:Y:S02]  /*14e0*/  IMAD.U32 R3, RZ, RZ, UR49 ;  /* 0x00000031ff037e24 */ /* 0x002fe4000f8e00ff */
[----:B------:R-:W-:-:S03]  /*14f0*/  IMAD.U32 R4, RZ, RZ, UR36 ;  /* 0x00000024ff047e24 */ /* 0x000fc6000f8e00ff */
[----:B------:R-:W-:Y:S02]  /*1500*/  LEA R3, R3, UR38, 0x3 ;  /* 0x0000002603037c11 */ /* 0x000fe4000f8e18ff */
[----:B------:R-:W-:-:S04]  /*1510*/  SHF.L.U32 R4, R4, 0x1f, RZ ;  /* 0x0000001f04047819 */ /* 0x000fc800000006ff */
[----:B------:R1:W2:Y:S01]  /*1520*/  SYNCS.PHASECHK.TRANS64.TRYWAIT P1, [R3+URZ+0x33430], R4 ;  /* 0x03343004030075a7 */ /* 0x0002a2000802017f */
[----:B------:R-:W-:Y:S05]  /*1530*/  @!P0 BRA `(.L_x_2776) ;  /* 0x0000000000048947 */ /* 0x000fea0003800000 */
[----:B------:R-:W-:Y:S01]  /*1540*/  BPT.TRAP 0x1 ;  /* 0x000000040000795c */ /* 0x000fe20000300000 */
.L_x_2776:
[----:B------:R-:W3:Y:S01]  /*1550*/  S2R R5, SR_TID.X ;  /* 0x0000000000057919 */ /* 0x000ee20000002100 */
[----:B------:R-:W-:Y:S01]  /*1560*/  IMAD.MOV.U32 R119, RZ, RZ, RZ ;  /* 0x000000ffff777224 */ /* 0x000fe200078e00ff */
[----:B---3--:R-:W-:Y:S01]  /*1570*/  LOP3.LUT P2, RZ, R5, 0x7f, RZ, 0xc0, !PT ;  /* 0x0000007f05ff7812 */ /* 0x008fe2000784c0ff */
[----:B--2---:R-:W-:-:S12]  /*1580*/  @P1 BRA `(.L_x_2777) ;  /* 0x0000000000081947 */ /* 0x004fd80003800000 */
[----:B------:R-:W2:Y:S02]  /*1590*/  SYNCS.PHASECHK.TRANS64.TRYWAIT P1, [R3+URZ+0x33430], R4 ;  /* 0x03343004030075a7 */ /* 0x000ea4000802017f */
[----:B--2---:R-:W-:Y:S05]  /*15a0*/  @!P1 BRA `(.L_x_2778) ;  /* 0x000000d8003c9947 */ /* 0x004fea0003800000 */
.L_x_2777:
        /* <DEDUP_REMOVED lines=10> */
[----:B------:R-:W-:Y:S01]  /*1650*/  MOV R117, R119 ;  /* 0x0000007700757202 */ /* 0x000fe20000000f00 */
[----:B------:R-:W-:Y:S01]  /*1660*/  UMOV UR24, UR28 ;  /* 0x0000001c00187c82 */ /* 0x000fe20008000000 */
[----:B------:R-:W-:Y:S01]  /*1670*/  UMOV UR5, UR25 ;  /* 0x0000001900057c82 */ /* 0x000fe20008000000 */
[----:B------:R-:W-:Y:S01]  /*1680*/  ULOP3.LUT UR45, UR4, 0x10000, URZ, 0xfc, !UPT ;  /* 0x00010000042d7892 */ /* 0x000fe2000f8efc3f */
[--C-:B------:R-:W-:Y:S01]  /*1690*/  IMAD.MOV.U32 R116, RZ, RZ, R119.reuse ;  /* 0x000000ffff747224 */ /* 0x100fe200078e0077 */
[----:B------:R-:W-:Y:S01]  /*16a0*/  UMOV UR7, 0x80000020 ;  /* 0x8000002000077882 */ /* 0x000fe20000000000 */
[----:B------:R-:W-:Y:S01]  /*16b0*/  UMOV UR4, UR24 ;  /* 0x0000001800047c82 */ /* 0x000fe20008000000 */
[----:B------:R-:W-:Y:S01]  /*16c0*/  UIMAD UR32, UR49, 0x780, UR45 ;  /* 0x00000780312078a4 */ /* 0x000fe2000f8e022d */
[--C-:B------:R-:W-:Y:S01]  /*16d0*/  IMAD.MOV.U32 R115, RZ, RZ, R119.reuse ;  /* 0x000000ffff737224 */ /* 0x100fe200078e0077 */
[----:B------:R-:W-:Y:S01]  /*16e0*/  UMOV UR8, UR24 ;  /* 0x0000001800087c82 */ /* 0x000fe20008000000 */
[----:B------:R-:W-:Y:S01]  /*16f0*/  UMOV UR9, UR25 ;  /* 0x0000001900097c82 */ /* 0x000fe20008000000 */
[----:B------:R-:W-:Y:S01]  /*1700*/  UIADD3 UR6, UR32, 0x100, URZ ;  /* 0x0000010020067890 */ /* 0x000fe2000fffe03f */
[--C-:B------:R-:W-:Y:S01]  /*1710*/  IMAD.MOV.U32 R114, RZ, RZ, R119.reuse ;  /* 0x000000ffff727224 */ /* 0x100fe200078e0077 */
[----:B------:R-:W-:Y:S01]  /*1720*/  UIADD3 UR10, UR32, 0x180, URZ ;  /* 0x00000180200a7890 */ /* 0x000fe2000fffe03f */
[--C-:B------:R-:W-:Y:S01]  /*1730*/  IMAD.MOV.U32 R113, RZ, RZ, R119.reuse ;  /* 0x000000ffff717224 */ /* 0x100fe200078e0077 */
[----:B------:R-:W-:Y:S01]  /*1740*/  UMOV UR26, UR32 ;  /* 0x00000020001a7c82 */ /* 0x000fe20008000000 */
[----:B------:R-:W-:Y:S01]  /*1750*/  UMOV UR11, 0x80000020 ;  /* 0x80000020000b7882 */ /* 0x000fe20000000000 */
[----:B------:R-:W-:Y:S01]  /*1760*/  QGMMA.64x32x32.F32.E4M3.E4M3 R88, gdesc[UR24], RZ, !UPT, gsb0 ;  /* 0x00600000185879f3 */ /* 0x000fe2000c0008ff */
[----:B------:R-:W-:Y:S01]  /*1770*/  UIADD3 UR26, UR32, 0x80, URZ ;  /* 0x00000080201a7890 */ /* 0x000fe2000fffe03f */
[--C-:B------:R-:W-:Y:S01]  /*1780*/  IMAD.MOV.U32 R112, RZ, RZ, R119.reuse ;  /* 0x000000ffff707224 */ /* 0x100fe200078e0077 */
[----:B------:R-:W-:Y:S01]  /*1790*/  UMOV UR27, 0x80000020 ;  /* 0x80000020001b7882 */ /* 0x000fe20000000000 */
[----:B------:R-:W-:Y:S01]  /*17a0*/  UIADD3 UR12, UR28, 0x2, URZ ;  /* 0x000000021c0c7890 */ /* 0x000fe2000fffe03f */
[----:B------:R-:W-:Y:S01]  /*17b0*/  IMAD.MOV.U32 R111, RZ, RZ, R119 ;  /* 0x000000ffff6f7224 */ /* 0x000fe200078e0077 */
[----:B------:R-:W-:Y:S01]  /*17c0*/  UIADD3 UR14, UR32, 0x182, URZ ;  /* 0x00000182200e7890 */ /* 0x000fe2000fffe03f */
[----:B------:R-:W-:Y:S01]  /*17d0*/  UMOV UR15, 0x80000020 ;  /* 0x80000020000f7882 */ /* 0x000fe20000000000 */
[----:B------:R-:W-:-:S02]  /*17e0*/  UIADD3 UR16, UR28, 0x200, URZ ;  /* 0x000002001c107890 */ /* 0x000fc4000fffe03f */
[----:B------:R-:W-:Y:S01]  /*17f0*/  UIADD3 UR18, UR32, 0x400, URZ ;  /* 0x0000040020127890 */ /* 0x000fe2000fffe03f */
[----:B------:R-:W-:Y:S01]  /*1800*/  UMOV UR19, 0x80000020 ;  /* 0x8000002000137882 */ /* 0x000fe20000000000 */
[----:B------:R-:W-:Y:S01]  /*1810*/  UIADD3 UR22, UR32, 0x402, URZ ;  /* 0x0000040220167890 */ /* 0x000fe2000fffe03f */
[----:B------:R-:W-:Y:S01]  /*1820*/  UMOV UR23, 0x80000020 ;  /* 0x8000002000177882 */ /* 0x000fe20000000000 */
[----:B------:R-:W-:Y:S01]  /*1830*/  UIADD3 UR30, UR32, 0x680, URZ ;  /* 0x00000680201e7890 */ /* 0x000fe2000fffe03f */
[----:B------:R-:W-:Y:S01]  /*1840*/  UMOV UR31, 0x80000020 ;  /* 0x80000020001f7882 */ /* 0x000fe20000000000 */
[----:B------:R-:W-:Y:S01]  /*1850*/  UISETP.GE.AND UP0, UPT, UR55, 0xa1, UPT ;  /* 0x000000a13700788c */ /* 0x000fe2000bf06270 */
[----:B------:R-:W-:Y:S02]  /*1860*/  WARPGROUP.DEPBAR.LE gsb0, 0x0 ;  /* 0x00008000000079c5 */ /* 0x000fe40000010000 */
[----:B------:R-:W-:-:S06]  /*1870*/  WARPGROUP.ARRIVE ;  /* 0x00000000000079c5 */ /* 0x000fcc0000000000 */
[----:B------:R-:W-:Y:S01]  /*1880*/  QGMMA.64x32x32.F32.E4M3.E4M3 R72, gdesc[UR24], RZ, !UPT, gsb0 ;  /* 0x00600000184879f3 */ /* 0x000fe2000c0008ff */
[----:B------:R-:W-:Y:S01]  /*1890*/  UIADD3 UR26, UR32, 0x200, URZ ;  /* 0x00000200201a7890 */ /* 0x000fe2000fffe03f */
[----:B------:R-:W-:Y:S01]  /*18a0*/  UMOV UR27, 0x80000020 ;  /* 0x80000020001b7882 */ /* 0x000fe20000000000 */
[----:B------:R-:W-:Y:S02]  /*18b0*/  WARPGROUP.DEPBAR.LE gsb0, 0x0 ;  /* 0x00008000000079c5 */ /* 0x000fe40000010000 */
[----:B------:R-:W-:-:S06]  /*18c0*/  WARPGROUP.ARRIVE ;  /* 0x00000000000079c5 */ /* 0x000fcc0000000000 */
[----:B------:R-:W-:Y:S01]  /*18d0*/  QGMMA.64x32x32.F32.E4M3.E4M3 R56, gdesc[UR4], RZ, !UPT, gsb0 ;  /* 0x00600000043879f3 */ /* 0x000fe2000c0008ff */
[----:B------:R-:W-:Y:S01]  /*18e0*/  UIADD3 UR6, UR32, 0x2, URZ ;  /* 0x0000000220067890 */ /* 0x000fe2000fffe03f */
[----:B------:R-:W-:Y:S01]  /*18f0*/  UMOV UR4, UR12 ;  /* 0x0000000c00047c82 */ /* 0x000fe20008000000 */
[----:B------:R-:W-:Y:S01]  /*1900*/  UMOV UR5, 0x80000020 ;  /* 0x8000002000057882 */ /* 0x000fe20000000000 */
[----:B------:R-:W-:Y:S01]  /*1910*/  UMOV UR7, 0x80000020 ;  /* 0x8000002000077882 */ /* 0x000fe20000000000 */
[----:B------:R-:W-:Y:S01]  /*1920*/  UMOV UR12, UR4 ;  /* 0x00000004000c7c82 */ /* 0x000fe20008000000 */
[----:B------:R-:W-:Y:S01]  /*1930*/  UMOV UR13, UR5 ;  /* 0x00000005000d7c82 */ /* 0x000fe20008000000 */
[----:B------:R-:W-:Y:S02]  /*1940*/  WARPGROUP.DEPBAR.LE gsb0, 0x0 ;  /* 0x00008000000079c5 */ /* 0x000fe40000010000 */
[----:B------:R-:W-:-:S06]  /*1950*/  WARPGROUP.ARRIVE ;  /* 0x00000000000079c5 */ /* 0x000fcc0000000000 */
[----:B------:R-:W-:Y:S01]  /*1960*/  QGMMA.64x32x32.F32.E4M3.E4M3 R40, gdesc[UR8], RZ, !UPT, gsb0 ;  /* 0x00600000082879f3 */ /* 0x000fe2000c0008ff */
[----:B------:R-:W-:Y:S01]  /*1970*/  UIADD3 UR10, UR32, 0x102, URZ ;  /* 0x00000102200a7890 */ /* 0x000fe2000fffe03f */
[----:B------:R-:W-:Y:S01]  /*1980*/  UMOV UR8, UR4 ;  /* 0x0000000400087c82 */ /* 0x000fe20008000000 */
[----:B------:R-:W-:Y:S01]  /*1990*/  UMOV UR9, UR5 ;  /* 0x0000000500097c82 */ /* 0x000fe20008000000 */
[----:B------:R-:W-:Y:S01]  /*19a0*/  UMOV UR11, 0x80000020 ;  /* 0x80000020000b7882 */ /* 0x000fe20000000000 */
[----:B------:R-:W-:Y:S02]  /*19b0*/  WARPGROUP.DEPBAR.LE gsb0, 0x0 ;  /* 0x00008000000079c5 */ /* 0x000fe40000010000 */
[----:B------:R-:W-:-:S06]  /*19c0*/  WARPGROUP.ARRIVE ;  /* 0x00000000000079c5 */ /* 0x000fcc0000000000 */
[----:B------:R-:W-:Y:S03]  /*19d0*/  QGMMA.64x32x32.F32.E4M3.E4M3 R24, gdesc[UR24], RZ, !UPT, gsb0 ;  /* 0x00600000181879f3 */ /* 0x000fe6000c0008ff */
[----:B------:R-:W-:Y:S02]  /*19e0*/  WARPGROUP.DEPBAR.LE gsb0, 0x0 ;  /* 0x00008000000079c5 */ /* 0x000fe40000010000 */
[----:B------:R-:W-:-:S06]  /*19f0*/  WARPGROUP.ARRIVE ;  /* 0x00000000000079c5 */ /* 0x000fcc0000000000 */
[----:B------:R-:W-:Y:S01]  /*1a00*/  QGMMA.64x32x32.F32.E4M3.E4M3 R88, gdesc[UR4], R88, gsb0 ;  /* 0x00600000045879f3 */ /* 0x000fe20008000858 */
[----:B------:R-:W-:Y:S01]  /*1a10*/  UIADD3 UR6, UR32, 0x82, URZ ;  /* 0x0000008220067890 */ /* 0x000fe2000fffe03f */
[----:B------:R-:W-:Y:S01]  /*1a20*/  UMOV UR7, 0x80000020 ;  /* 0x8000002000077882 */ /* 0x000fe20000000000 */
        /* <DEDUP_REMOVED lines=16> */
[----:B------:R-:W-:Y:S01]  /*1b30*/  QGMMA.64x32x32.F32.E4M3.E4M3 R40, gdesc[UR12], R40, gsb0 ;  /* 0x006000000c2879f3 */ /* 0x000fe20008000828 */
[----:B------:R-:W-:Y:S01]  /*1b40*/  UIADD3 UR14, UR32, 0x380, URZ ;  /* 0x00000380200e7890 */ /* 0x000fe2000fffe03f */
[----:B------:R-:W-:Y:S01]  /*1b50*/  UMOV UR12, UR8 ;  /* 0x00000008000c7c82 */ /* 0x000fe20008000000 */
[----:B------:R-:W-:Y:S01]  /*1b60*/  UMOV UR13, UR9 ;  /* 0x00000009000d7c82 */ /* 0x000fe20008000000 */
[----:B------:R-:W-:Y:S01]  /*1b70*/  UMOV UR15, 0x80000020 ;  /* 0x80000020000f7882 */ /* 0x000fe20000000000 */
[----:B------:R-:W-:Y:S02]  /*1b80*/  WARPGROUP.DEPBAR.LE gsb0, 0x0 ;  /* 0x00008000000079c5 */ /* 0x000fe40000010000 */
[----:B------:R-:W-:-:S06]  /*1b90*/  WARPGROUP.ARRIVE ;  /* 0x00000000000079c5 */ /* 0x000fcc0000000000 */
[----:B------:R-:W-:Y:S01]  /*1ba0*/  QGMMA.64x32x32.F32.E4M3.E4M3 R24, gdesc[UR4], R24, gsb0 ;  /* 0x00600000041879f3 */ /* 0x000fe20008000818 */
[----:B------:R-:W-:Y:S02]  /*1bb0*/  UIADD3 UR6, UR28, 0x202, URZ ;  /* 0x000002021c067890 */ /* 0x000fe4000fffe03f */
        /* <DEDUP_REMOVED lines=19> */
[----:B------:R-:W-:Y:S01]  /*1cf0*/  UIADD3 UR6, UR28, 0x400, URZ ;  /* 0x000004001c067890 */ /* 0x000fe2000fffe03f */
        /* <DEDUP_REMOVED lines=10> */
[----:B------:R-:W-:Y:S02]  /*1da0*/  ULDC UR10, c[0x0][0x988] ;  /* 0x00026200000a7ab9 */ /* 0x000fe40000000800 */
        /* <DEDUP_REMOVED lines=17> */
[----:B------:R-:W-:Y:S01]  /*1ec0*/  UIADD3 UR6, UR28, 0x402, URZ ;  /* 0x000004021c067890 */ /* 0x000fe2000fffe03f */
[----:B------:R-:W-:Y:S02]  /*1ed0*/  UMOV UR29, UR17 ;  /* 0x00000011001d7c82 */ /* 0x000fe40008000000 */
        /* <DEDUP_REMOVED lines=10> */
[----:B------:R-:W-:Y:S03]  /*1f80*/  QGMMA.64x32x32.F32.E4M3.E4M3 R24, gdesc[UR12], R24, gsb0 ;  /* 0x006000000c1879f3 */ /* 0x000fe60008000818 */
        /* <DEDUP_REMOVED lines=17> */
[----:B------:R-:W-:Y:S02]  /*20a0*/  WARPGROUP.DEPBAR.LE gsb0, 0x0 ;  /* 0x00008000000079c5 */ /* 0x000fe40000010000 */
[----:B------:R-:W-:-:S06]  /*20b0*/  WARPGROUP.ARRIVE ;  /* 0x00000000000079c5 */ /* 0x000fcc0000000000 */
[----:B------:R-:W-:Y:S03]  /*20c0*/  QGMMA.64x32x32.F32.E4M3.E4M3 R40, gdesc[UR28], R40, gsb0 ;  /* 0x006000001c2879f3 */ /* 0x000fe60008000828 */
        /* <DEDUP_REMOVED lines=9> */
[----:B------:R-:W-:Y:S01]  /*2160*/  WARPGROUP.ARRIVE ;  /* 0x00000000000079c5 */ /* 0x000fe20000000000 */
[C---:B------:R-:W-:Y:S01]  /*2170*/  FMUL.FTZ R88, R0.reuse, R88 ;  /* 0x0000005800587220 */ /* 0x040fe20000410000 */
[C---:B------:R-:W-:Y:S01]  /*2180*/  FMUL.FTZ R89, R0.reuse, R89 ;  /* 0x0000005900597220 */ /* 0x040fe20000410000 */
[C---:B------:R-:W-:Y:S01]  /*2190*/  FMUL.FTZ R92, R0.reuse, R92 ;  /* 0x0000005c005c7220 */ /* 0x040fe20000410000 */
[C---:B------:R-:W-:Y:S01]  /*21a0*/  FMUL.FTZ R93, R0.reuse, R93 ;  /* 0x0000005d005d7220 */ /* 0x040fe20000410000 */
[C---:B------:R-:W-:Y:S01]  /*21b0*/  FMUL.FTZ R96, R0.reuse, R96 ;  /* 0x0000006000607220 */ /* 0x040fe20000410000 */
[----:B------:R-:W-:Y:S01]  /*21c0*/  QGMMA.64x32x32.F32.E4M3.E4M3 R72, gdesc[UR20], R72, gsb0 ;  /* 0x00600000144879f3 */ /* 0x000fe20008000848 */
[----:B------:R-:W-:Y:S01]  /*21d0*/  UIADD3 UR22, UR32, 0x602, URZ ;  /* 0x0000060220167890 */ /* 0x000fe2000fffe03f */
[----:B------:R-:W-:Y:S01]  /*21e0*/  MUFU.TANH R88, R88 ;  /* 0x0000005800587308 */ /* 0x000fe20000002400 */
[----:B------:R-:W-:Y:S01]  /*21f0*/  UMOV UR23, 0x80000020 ;  /* 0x8000002000177882 */ /* 0x000fe20000000000 */
        /* <DEDUP_REMOVED lines=11> */
[----:B------:R-:W-:-:S03]  /*22b0*/  FMUL.FTZ R103, R0, R103 ;  /* 0x0000006700677220 */ /* 0x000fc60000410000 */
[----:B------:R-:W-:Y:S08]  /*22c0*/  MUFU.TANH R92, R92 ;  /* 0x0000005c005c7308 */ /* 0x000ff00000002400 */
[----:B------:R-:W-:Y:S08]  /*22d0*/  MUFU.TANH R93, R93 ;  /* 0x0000005d005d7308 */ /* 0x000ff00000002400 */
[----:B-12---:R-:W1:Y:S08]  /*22e0*/  MUFU.TANH R4, R90 ;  /* 0x0000005a00047308 */ /* 0x006e700000002400 */
[----:B------:R-:W-:Y:S08]  /*22f0*/  MUFU.TANH R96, R96 ;  /* 0x0000006000607308 */ /* 0x000ff00000002400 */
[----:B------:R-:W2:Y:S08]  /*2300*/  MUFU.TANH R5, R91 ;  /* 0x0000005b00057308 */ /* 0x000eb00000002400 */
[----:B------:R-:W-:Y:S01]  /*2310*/  MUFU.TANH R97, R97 ;  /* 0x0000006100617308 */ /* 0x000fe20000002400 */
[----:B------:R-:W-:-:S02]  /*2320*/  WARPGROUP.DEPBAR.LE gsb0, 0x0 ;  /* 0x00008000000079c5 */ /* 0x000fc40000010000 */
[----:B------:R-:W-:Y:S01]  /*2330*/  WARPGROUP.ARRIVE ;  /* 0x00000000000079c5 */ /* 0x000fe20000000000 */
[C---:B------:R-:W-:Y:S01]  /*2340*/  FMUL.FTZ R74, R0.reuse, R74 ;  /* 0x0000004a004a7220 */ /* 0x040fe20000410000 */
[C---:B------:R-:W-:Y:S01]  /*2350*/  FMUL.FTZ R75, R0.reuse, R75 ;  /* 0x0000004b004b7220 */ /* 0x040fe20000410000 */
[C---:B------:R-:W-:Y:S02]  /*2360*/  FMUL.FTZ R79, R0.reuse, R79 ;  /* 0x0000004f004f7220 */ /* 0x040fe40000410000 */
[----:B------:R-:W4:Y:S01]  /*2370*/  MUFU.TANH R6, R94 ;  /* 0x0000005e00067308 */ /* 0x000f220000002400 */
[C---:B------:R-:W-:Y:S01]  /*2380*/  FMUL.FTZ R72, R0.reuse, R72 ;  /* 0x0000004800487220 */ /* 0x040fe20000410000 */
[----:B------:R-:W-:Y:S01]  /*2390*/  QGMMA.64x32x32.F32.E4M3.E4M3 R56, gdesc[UR20], R56, gsb0 ;  /* 0x00600000143879f3 */ /* 0x000fe20008000838 */
[----:B------:R-:W-:Y:S01]  /*23a0*/  UIADD3 UR22, UR32, 0x682, URZ ;  /* 0x0000068220167890 */ /* 0x000fe2000fffe03f */
[C---:B------:R-:W-:Y:S01]  /*23b0*/  FMUL.FTZ R73, R0.reuse, R73 ;  /* 0x0000004900497220 */ /* 0x040fe20000410000 */
[----:B------:R-:W-:Y:S01]  /*23c0*/  UMOV UR23, 0x80000020 ;  /* 0x8000002000177882 */ /* 0x000fe20000000000 */
        /* <DEDUP_REMOVED lines=12> */
[----:B------:R-:W-:-:S06]  /*2490*/  FMUL.FTZ R87, R0, R87 ;  /* 0x0000005700577220 */ /* 0x000fcc0000410000 */
[----:B------:R-:W-:Y:S08]  /*24a0*/  MUFU.TANH R100, R100 ;  /* 0x0000006400647308 */ /* 0x000ff00000002400 */
[----:B------:R-:W5:Y:S08]  /*24b0*/  MUFU.TANH R7, R95 ;  /* 0x0000005f00077308 */ /* 0x000f700000002400 */
[----:B------:R-:W-:Y:S08]  /*24c0*/  MUFU.TANH R101, R101 ;  /* 0x0000006500657308 */ /* 0x000ff00000002400 */
[----:B------:R-:W-:Y:S08]  /*24d0*/  MUFU.TANH R15, R79 ;  /* 0x0000004f000f7308 */ /* 0x000ff00000002400 */
[----:B------:R-:W3:Y:S01]  /*24e0*/  MUFU.TANH R8, R98 ;  /* 0x0000006200087308 */ /* 0x000ee20000002400 */
[----:B------:R-:W-:-:S02]  /*24f0*/  WARPGROUP.DEPBAR.LE gsb0, 0x0 ;  /* 0x00008000000079c5 */ /* 0x000fc40000010000 */
[----:B------:R-:W-:Y:S01]  /*2500*/  WARPGROUP.ARRIVE ;  /* 0x00000000000079c5 */ /* 0x000fe20000000000 */
[C---:B------:R-:W-:Y:S01]  /*2510*/  FMUL.FTZ R56, R0.reuse, R56 ;  /* 0x0000003800387220 */ /* 0x040fe20000410000 */
[C---:B------:R-:W-:Y:S01]  /*2520*/  FMUL.FTZ R57, R0.reuse, R57 ;  /* 0x0000003900397220 */ /* 0x040fe20000410000 */
[C---:B------:R-:W-:Y:S02]  /*2530*/  FMUL.FTZ R59, R0.reuse, R59 ;  /* 0x0000003b003b7220 */ /* 0x040fe40000410000 */
[----:B------:R-:W-:Y:S01]  /*2540*/  MUFU.TANH R72, R72 ;  /* 0x0000004800487308 */ /* 0x000fe20000002400 */
[C---:B------:R-:W-:Y:S01]  /*2550*/  FMUL.FTZ R58, R0.reuse, R58 ;  /* 0x0000003a003a7220 */ /* 0x040fe20000410000 */
[----:B------:R-:W-:Y:S01]  /*2560*/  QGMMA.64x32x32.F32.E4M3.E4M3 R40, gdesc[UR20], R40, gsb0 ;  /* 0x00600000142879f3 */ /* 0x000fe20008000828 */
[----:B------:R-:W-:Y:S01]  /*2570*/  UIADD3 UR22, UR32, 0x702, URZ ;  /* 0x0000070220167890 */ /* 0x000fe2000fffe03f */
[C---:B------:R-:W-:Y:S01]  /*2580*/  FMUL.FTZ R68, R0.reuse, R68 ;  /* 0x0000004400447220 */ /* 0x040fe20000410000 */
[----:B------:R-:W-:Y:S01]  /*2590*/  UMOV UR23, 0x80000020 ;  /* 0x8000002000177882 */ /* 0x000fe20000000000 */
        /* <DEDUP_REMOVED lines=11> */
[----:B-1----:R-:W-:-:S02]  /*2650*/  VIADD R56, R220, UR55 ;  /* 0x00000037dc387c36 */ /* 0x002fc40008000000 */
[C---:B------:R-:W-:Y:S01]  /*2660*/  FMUL.FTZ R71, R0.reuse, R71 ;  /* 0x0000004700477220 */ /* 0x040fe20000410000 */
[----:B------:R-:W-:-:S04]  /*2670*/  FMUL.FTZ R69, R0, R69 ;  /* 0x0000004500457220 */ /* 0x000fc80000410000 */
[----:B------:R1:W-:Y:S01]  /*2680*/  MUFU.TANH R79, R59 ;  /* 0x0000003b004f7308 */ /* 0x0003e20000002400 */
[----:B--2---:R-:W-:-:S04]  /*2690*/  IMAD.U32 R57, RZ, RZ, UR54 ;  /* 0x00000036ff397e24 */ /* 0x004fc8000f8e00ff */
[----:B------:R-:W-:-:S03]  /*26a0*/  IMAD R56, R57, -0xa0, R56 ;  /* 0xffffff6039387824 */ /* 0x000fc600078e0238 */
[----:B------:R-:W2:Y:S02]  /*26b0*/  MUFU.TANH R9, R99 ;  /* 0x0000006300097308 */ /* 0x000ea40000002400 */
[C---:B------:R-:W-:Y:S02]  /*26c0*/  ISETP.GT.AND P1, PT, R56.reuse, RZ, PT ;  /* 0x000000ff3800720c */ /* 0x040fe40003f24270 */
[C---:B------:R-:W-:Y:S02]  /*26d0*/  ISETP.GT.AND P2, PT, R56.reuse, 0x1, PT ;  /* 0x000000013800780c */ /* 0x040fe40003f44270 */
[C---:B------:R-:W-:Y:S02]  /*26e0*/  ISETP.GT.AND P3, PT, R56.reuse, 0x8, PT ;  /* 0x000000083800780c */ /* 0x040fe40003f64270 */
[C---:B------:R-:W-:Y:S01]  /*26f0*/  ISETP.GT.AND P4, PT, R56.reuse, 0x9, PT ;  /* 0x000000093800780c */ /* 0x040fe20003f84270 */
[----:B------:R-:W-:Y:S01]  /*2700*/  MUFU.TANH R73, R73 ;  /* 0x0000004900497308 */ /* 0x000fe20000002400 */
[----:B------:R-:W-:-:S02]  /*2710*/  ISETP.GT.AND P5, PT, R56, 0x10, PT ;  /* 0x000000103800780c */ /* 0x000fc40003fa4270 */
[----:B------:R-:W-:Y:S02]  /*2720*/  FSEL R4, R4, -INF , P1 ;  /* 0xff80000004047808 */ /* 0x000fe40000800000 */
[----:B------:R-:W-:Y:S02]  /*2730*/  FSEL R5, R5, -INF , P2 ;  /* 0xff80000005057808 */ /* 0x000fe40001000000 */
[----:B----4-:R-:W-:Y:S01]  /*2740*/  FSEL R6, R6, -INF , P3 ;  /* 0xff80000006067808 */ /* 0x010fe20001800000 */
[----:B------:R-:W4:Y:S01]  /*2750*/  MUFU.TANH R10, R102 ;  /* 0x00000066000a7308 */ /* 0x000f220000002400 */
[----:B-----5:R-:W-:Y:S02]  /*2760*/  FSEL R7, R7, -INF , P4 ;  /* 0xff80000007077808 */ /* 0x020fe40002000000 */
[----:B---3--:R-:W-:-:S05]  /*2770*/  FSEL R8, R8, -INF , P5 ;  /* 0xff80000008087808 */ /* 0x008fca0002800000 */
[----:B------:R-:W3:Y:S01]  /*2780*/  MUFU.TANH R14, R78 ;  /* 0x0000004e000e7308 */ /* 0x000ee20000002400 */
[----:B------:R-:W-:Y:S02]  /*2790*/  WARPGROUP.DEPBAR.LE gsb0, 0x0 ;  /* 0x00008000000079c5 */ /* 0x000fe40000010000 */
[C---:B------:R-:W-:Y:S01]  /*27a0*/  FMUL.FTZ R40, R0.reuse, R40 ;  /* 0x0000002800287220 */ /* 0x040fe20000410000 */
[C---:B------:R-:W-:Y:S01]  /*27b0*/  FMUL.FTZ R41, R0.reuse, R41 ;  /* 0x0000002900297220 */ /* 0x040fe20000410000 */
[C---:B------:R-:W-:Y:S01]  /*27c0*/  FMUL.FTZ R57, R0.reuse, R46 ;  /* 0x0000002e00397220 */ /* 0x040fe20000410000 */
[----:B------:R-:W-:Y:S02]  /*27d0*/  FSEL R46, R89, -INF , P2 ;  /* 0xff800000592e7808 */ /* 0x000fe40001000000 */
[----:B------:R5:W-:Y:S01]  /*27e0*/  MUFU.TANH R104, R40 ;  /* 0x0000002800687308 */ /* 0x000be20000002400 */
[----:B------:R-:W-:Y:S01]  /*27f0*/  WARPGROUP.ARRIVE ;  /* 0x00000000000079c5 */ /* 0x000fe20000000000 */
[C---:B------:R-:W-:Y:S01]  /*2800*/  FMUL.FTZ R42, R0.reuse, R42 ;  /* 0x0000002a002a7220 */ /* 0x040fe20000410000 */
[C---:B------:R-:W-:Y:S01]  /*2810*/  FMUL.FTZ R43, R0.reuse, R43 ;  /* 0x0000002b002b7220 */ /* 0x040fe20000410000 */
[----:B-1----:R-:W-:Y:S01]  /*2820*/  FMUL.FTZ R59, R0, R50 ;  /* 0x00000032003b7220 */ /* 0x002fe20000410000 */
[----:B------:R-:W-:Y:S01]  /*2830*/  FSEL R50, R96, -INF , P5 ;  /* 0xff80000060327808 */ /* 0x000fe20002800000 */
[C---:B------:R-:W-:Y:S01]  /*2840*/  FMUL.FTZ R44, R0.reuse, R44 ;  /* 0x0000002c002c7220 */ /* 0x040fe20000410000 */
[----:B------:R-:W-:Y:S01]  /*2850*/  QGMMA.64x32x32.F32.E4M3.E4M3 R24, gdesc[UR20], R24, gsb0 ;  /* 0x00600000141879f3 */ /* 0x000fe20008000818 */
[----:B------:R1:W-:Y:S01]  /*2860*/  MUFU.TANH R105, R41 ;  /* 0x0000002900697308 */ /* 0x0003e20000002400 */
[----:B-----5:R-:W-:Y:S01]  /*2870*/  FMUL.FTZ R40, R0, R45 ;  /* 0x0000002d00287220 */ /* 0x020fe20000410000 */
[----:B------:R-:W-:Y:S01]  /*2880*/  FSEL R45, R88, -INF , P1 ;  /* 0xff800000582d7808 */ /* 0x000fe20000800000 */
[----:B------:R-:W-:Y:S01]  /*2890*/  FMUL.FTZ R47, R0, R47 ;  /* 0x0000002f002f7220 */ /* 0x000fe20000410000 */
[----:B------:R-:W-:-:S02]  /*28a0*/  ISETP.GT.AND P1, PT, R56, 0x11, PT ;  /* 0x000000113800780c */ /* 0x000fc40003f24270 */
[----:B------:R-:W-:Y:S02]  /*28b0*/  ISETP.GT.AND P2, PT, R56, 0x18, PT ;  /* 0x000000183800780c */ /* 0x000fe40003f44270 */
[----:B------:R5:W-:Y:S01]  /*28c0*/  MUFU.TANH R106, R42 ;  /* 0x0000002a006a7308 */ /* 0x000be20000002400 */
[----:B-1----:R-:W-:Y:S01]  /*28d0*/  FMUL.FTZ R41, R0, R48 ;  /* 0x0000003000297220 */ /* 0x002fe20000410000 */
[----:B------:R-:W-:Y:S02]  /*28e0*/  FSEL R48, R92, -INF , P3 ;  /* 0xff8000005c307808 */ /* 0x000fe40001800000 */
[C---:B------:R-:W-:Y:S02]  /*28f0*/  ISETP.GT.AND P3, PT, R56.reuse, 0x19, PT ;  /* 0x000000193800780c */ /* 0x040fe40003f64270 */
[----:B------:R-:W-:Y:S02]  /*2900*/  ISETP.GT.AND P5, PT, R56, 0x21, PT ;  /* 0x000000213800780c */ /* 0x000fe40003fa4270 */
[----:B------:R1:W-:Y:S01]  /*2910*/  MUFU.TANH R89, R41 ;  /* 0x0000002900597308 */ /* 0x0003e20000002400 */
[----:B-----5:R-:W-:Y:S01]  /*2920*/  FMUL.FTZ R42, R0, R49 ;  /* 0x00000031002a7220 */ /* 0x020fe20000410000 */
[----:B------:R-:W-:-:S02]  /*2930*/  FSEL R49, R93, -INF , P4 ;  /* 0xff8000005d317808 */ /* 0x000fc40002000000 */
[----:B------:R-:W-:Y:S02]  /*2940*/  ISETP.GT.AND P4, PT, R56, 0x20, PT ;  /* 0x000000203800780c */ /* 0x000fe40003f84270 */
[----:B--2---:R-:W-:Y:S02]  /*2950*/  FSEL R9, R9, -INF , P1 ;  /* 0xff80000009097808 */ /* 0x004fe40000800000 */
[----:B------:R2:W-:Y:S01]  /*2960*/  MUFU.TANH R109, R40 ;  /* 0x00000028006d7308 */ /* 0x0005e20000002400 */
[----:B-1----:R-:W-:Y:S02]  /*2970*/  FMNMX.FTZ R41, R45, R46, !PT ;  /* 0x0000002e2d297209 */ /* 0x002fe40007810000 */
[----:B----4-:R-:W-:Y:S02]  /*2980*/  FSEL R10, R10, -INF , P2 ;  /* 0xff8000000a0a7808 */ /* 0x010fe40001000000 */
[----:B------:R-:W-:Y:S02]  /*2990*/  FSEL R12, R12, -INF , P4 ;  /* 0xff8000000c0c7808 */ /* 0x000fe40002000000 */
[----:B------:R-:W-:Y:S01]  /*29a0*/  FSEL R13, R13, -INF , P5 ;  /* 0xff8000000d0d7808 */ /* 0x000fe20002800000 */
[----:B------:R1:W-:Y:S01]  /*29b0*/  MUFU.TANH R107, R43 ;  /* 0x0000002b006b7308 */ /* 0x0003e20000002400 */
[----:B--2---:R-:W-:-:S04]  /*29c0*/  FMNMX.FTZ R40, R48, R41, !PT ;  /* 0x0000002930287209 */ /* 0x004fc80007810000 */
[----:B------:R-:W-:-:S03]  /*29d0*/  FMNMX.FTZ R41, R49, R40, !PT ;  /* 0x0000002831297209 */ /* 0x000fc60007810000 */
[----:B------:R-:W-:Y:S01]  /*29e0*/  MUFU.TANH R76, R76 ;  /* 0x0000004c004c7308 */ /* 0x000fe20000002400 */
[----:B-1----:R-:W-:Y:S01]  /*29f0*/  FMUL.FTZ R43, R0, R52 ;  /* 0x00000034002b7220 */ /* 0x002fe20000410000 */
[----:B------:R-:W-:Y:S02]  /*2a00*/  FSEL R52, R97, -INF , P1 ;  /* 0xff80000061347808 */ /* 0x000fe40000800000 */
[----:B------:R-:W-:Y:S02]  /*2a10*/  FMNMX.FTZ R41, R50, R41, !PT ;  /* 0x0000002932297209 */ /* 0x000fe40007810000 */
[----:B------:R-:W-:Y:S02]  /*2a20*/  ISETP.GT.AND P1, PT, R56, 0x28, PT ;  /* 0x000000283800780c */ /* 0x000fe40003f24270 */
[----:B------:R1:W-:Y:S01]  /*2a30*/  MUFU.TANH R78, R58 ;  /* 0x0000003a004e7308 */ /* 0x0003e20000002400 */
[----:B------:R-:W-:Y:S02]  /*2a40*/  FMNMX.FTZ R41, R52, R41, !PT ;  /* 0x0000002934297209 */ /* 0x000fe40007810000 */
[----:B---3--:R-:W-:-:S05]  /*2a50*/  FSEL R14, R14, -INF , P1 ;  /* 0xff8000000e0e7808 */ /* 0x008fca0000800000 */
[----:B------:R-:W2:Y:S01]  /*2a60*/  MUFU.TANH R11, R103 ;  /* 0x00000067000b7308 */ /* 0x000ea20000002400 */
[----:B-1----:R-:W-:Y:S01]  /*2a70*/  FSEL R58, R100, -INF , P2 ;  /* 0xff800000643a7808 */ /* 0x002fe20001000000 */
[----:B------:R-:W-:Y:S01]  /*2a80*/  IMAD.MOV.U32 R100, RZ, RZ, R119 ;  /* 0x000000ffff647224 */ /* 0x000fe200078e0077 */
[----:B------:R-:W-:Y:S01]  /*2a90*/  ISETP.GT.AND P2, PT, R56, 0x29, PT ;  /* 0x000000293800780c */ /* 0x000fe20003f44270 */
[----:B------:R-:W-:-:S03]  /*2aa0*/  WARPGROUP.DEPBAR.LE gsb0, 0x0 ;  /* 0x00008000000079c5 */ /* 0x000fc60000010000 */
[----:B------:R-:W-:Y:S01]  /*2ab0*/  FSEL R15, R15, -INF , P2 ;  /* 0xff8000000f0f7808 */ /* 0x000fe20001000000 */
[----:B------:R1:W-:Y:S08]  /*2ac0*/  MUFU.TANH R99, R68 ;  /* 0x0000004400637308 */ /* 0x0003f00000002400 */
[----:B------:R-:W-:Y:S01]  /*2ad0*/  MUFU.TANH R77, R77 ;  /* 0x0000004d004d7308 */ /* 0x000fe20000002400 */
[----:B-1----:R-:W-:Y:S01]  /*2ae0*/  FMUL.FTZ R68, R0, R55 ;  /* 0x0000003700447220 */ /* 0x002fe20000410000 */
[----:B------:R-:W-:Y:S01]  /*2af0*/  FSEL R55, R101, -INF , P3 ;  /* 0xff80000065377808 */ /* 0x000fe20001800000 */
[----:B------:R-:W-:Y:S01]  /*2b00*/  IMAD.MOV.U32 R101, RZ, RZ, R119 ;  /* 0x000000ffff657224 */ /* 0x000fe200078e0077 */
[----:B--2---:R-:W-:-:S02]  /*2b10*/  FSEL R11, R11, -INF , P3 ;  /* 0xff8000000b0b7808 */ /* 0x004fc40001800000 */
[----:B------:R-:W-:Y:S02]  /*2b20*/  ISETP.GT.AND P3, PT, R56, 0x30, PT ;  /* 0x000000303800780c */ /* 0x000fe40003f64270 */
[----:B------:R1:W-:Y:S08]  /*2b30*/  MUFU.TANH R92, R42 ;  /* 0x0000002a005c7308 */ /* 0x0003f00000002400 */
[----:B------:R2:W-:Y:S01]  /*2b40*/  MUFU.TANH R95, R66 ;  /* 0x00000042005f7308 */ /* 0x0005e20000002400 */
[----:B-1----:R-:W-:-:S07]  /*2b50*/  FMNMX.FTZ R42, R58, R41, !PT ;  /* 0x000000293a2a7209 */ /* 0x002fce0007810000 */
[----:B------:R-:W-:Y:S01]  /*2b60*/  MUFU.TANH R80, R80 ;  /* 0x0000005000507308 */ /* 0x000fe20000002400 */
[----:B--2---:R-:W-:Y:S01]  /*2b70*/  FMUL.FTZ R66, R0, R54 ;  /* 0x0000003600427220 */ /* 0x004fe20000410000 */
[----:B------:R-:W-:Y:S02]  /*2b80*/  FSEL R54, R72, -INF , P4 ;  /* 0xff80000048367808 */ /* 0x000fe40002000000 */
[----:B------:R-:W-:-:S04]  /*2b90*/  ISETP.GT.AND P4, PT, R56, 0x31, PT ;  /* 0x000000313800780c */ /* 0x000fc80003f84270 */
[----:B------:R1:W-:Y:S08]  /*2ba0*/  MUFU.TANH R97, R43 ;  /* 0x0000002b00617308 */ /* 0x0003f00000002400 */
[----:B------:R-:W-:Y:S01]  /*2bb0*/  MUFU.TANH R81, R81 ;  /* 0x0000005100517308 */ /* 0x000fe20000002400 */
[----:B-1----:R-:W-:-:S04]  /*2bc0*/  FMNMX.FTZ R43, R55, R42, !PT ;  /* 0x0000002a372b7209 */ /* 0x002fc80007810000 */
[----:B------:R-:W-:-:S03]  /*2bd0*/  FMNMX.FTZ R42, R54, R43, !PT ;  /* 0x0000002b362a7209 */ /* 0x000fc60007810000 */
[----:B------:R-:W1:Y:S08]  /*2be0*/  MUFU.TANH R21, R83 ;  /* 0x0000005300157308 */ /* 0x000e700000002400 */
[----:B------:R2:W-:Y:S08]  /*2bf0*/  MUFU.TANH R91, R64 ;  /* 0x00000040005b7308 */ /* 0x0005f00000002400 */
[----:B------:R-:W3:Y:S01]  /*2c00*/  MUFU.TANH R20, R82 ;  /* 0x0000005200147308 */ /* 0x000ee20000002400 */
[----:B--2---:R-:W-:Y:S01]  /*2c10*/  FMUL.FTZ R64, R0, R53 ;  /* 0x0000003500407220 */ /* 0x004fe20000410000 */
[----:B------:R-:W-:-:S02]  /*2c20*/  FSEL R53, R73, -INF , P5 ;  /* 0xff80000049357808 */ /* 0x000fc40002800000 */
[----:B-1----:R-:W-:Y:S02]  /*2c30*/  FSEL R21, R21, -INF , P4 ;  /* 0xff80000015157808 */ /* 0x002fe40002000000 */
[----:B------:R-:W-:Y:S02]  /*2c40*/  ISETP.GT.AND P5, PT, R56, 0x38, PT ;  /* 0x000000383800780c */ /* 0x000fe40003fa4270 */
[----:B------:R1:W-:Y:S08]  /*2c50*/  MUFU.TANH R82, R60 ;  /* 0x0000003c00527308 */ /* 0x0003f00000002400 */
[----:B------:R-:W2:Y:S01]  /*2c60*/  MUFU.TANH R62, R62 ;  /* 0x0000003e003e7308 */ /* 0x000ea20000002400 */
[----:B-1----:R-:W-:Y:S01]  /*2c70*/  FMUL.FTZ R60, R0, R51 ;  /* 0x00000033003c7220 */ /* 0x002fe20000410000 */
[----:B---3--:R-:W-:-:S06]  /*2c80*/  FSEL R20, R20, -INF , P3 ;  /* 0xff80000014147808 */ /* 0x008fcc0001800000 */
[----:B------:R-:W1:Y:S08]  /*2c90*/  MUFU.TANH R84, R84 ;  /* 0x0000005400547308 */ /* 0x000e700000002400 */
[----:B------:R3:W-:Y:S08]  /*2ca0*/  MUFU.TANH R108, R44 ;  /* 0x0000002c006c7308 */ /* 0x0007f00000002400 */
[----:B------:R4:W-:Y:S01]  /*2cb0*/  MUFU.TANH R51, R57 ;  /* 0x0000003900337308 */ /* 0x0009e20000002400 */
[----:B---3--:R-:W-:-:S07]  /*2cc0*/  FMNMX.FTZ R44, R53, R42, !PT ;  /* 0x0000002a352c7209 */ /* 0x008fce0007810000 */
[----:B------:R-:W-:Y:S01]  /*2cd0*/  MUFU.TANH R85, R85 ;  /* 0x0000005500557308 */ /* 0x000fe20000002400 */
[----:B----4-:R-:W-:Y:S01]  /*2ce0*/  FSEL R57, R76, -INF , P1 ;  /* 0xff8000004c397808 */ /* 0x010fe20000800000 */
[----:B------:R-:W-:Y:S01]  /*2cf0*/  FMUL.FTZ R76, R0, R29 ;  /* 0x0000001d004c7220 */ /* 0x000fe20000410000 */
[----:B------:R-:W-:-:S05]  /*2d00*/  ISETP.GT.AND P1, PT, R56, 0x39, PT ;  /* 0x000000393800780c */ /* 0x000fca0003f24270 */
[----:B------:R3:W-:Y:S08]  /*2d10*/  MUFU.TANH R103, R70 ;  /* 0x0000004600677308 */ /* 0x0007f00000002400 */
[----:B------:R4:W-:Y:S01]  /*2d20*/  MUFU.TANH R93, R59 ;  /* 0x0000003b005d7308 */ /* 0x0009e20000002400 */
[----:B---3--:R-:W-:Y:S01]  /*2d30*/  FMNMX.FTZ R70, R57, R44, !PT ;  /* 0x0000002c39467209 */ /* 0x008fe20007810000 */
[----:B------:R-:W-:-:S06]  /*2d40*/  FMUL.FTZ R44, R0, R24 ;  /* 0x00000018002c7220 */ /* 0x000fcc0000410000 */
[----:B------:R3:W-:Y:S01]  /*2d50*/  MUFU.TANH R83, R61 ;  /* 0x0000003d00537308 */ /* 0x0007e20000002400 */
[----:B----4-:R-:W-:Y:S02]  /*2d60*/  FSEL R59, R77, -INF , P2 ;  /* 0xff8000004d3b7808 */ /* 0x010fe40001000000 */
[----:B------:R-:W-:Y:S02]  /*2d70*/  ISETP.GT.AND P2, PT, R56, 0x40, PT ;  /* 0x000000403800780c */ /* 0x000fe40003f44270 */
[----:B------:R-:W-:Y:S02]  /*2d80*/  FMNMX.FTZ R70, R59, R70, !PT ;  /* 0x000000463b467209 */ /* 0x000fe40007810000 */
[----:B------:R-:W-:Y:S01]  /*2d90*/  FSEL R42, R78, -INF , P2 ;  /* 0xff8000004e2a7808 */ /* 0x000fe20001000000 */
[----:B------:R4:W-:Y:S01]  /*2da0*/  MUFU.TANH R96, R60 ;  /* 0x0000003c00607308 */ /* 0x0009e20000002400 */
[----:B---3--:R-:W-:Y:S02]  /*2db0*/  FSEL R61, R80, -INF , P3 ;  /* 0xff800000503d7808 */ /* 0x008fe40001800000 */
[----:B------:R-:W-:-:S04]  /*2dc0*/  ISETP.GT.AND P3, PT, R56, 0x41, PT ;  /* 0x000000413800780c */ /* 0x000fc80003f64270 */
[----:B------:R-:W-:Y:S01]  /*2dd0*/  FSEL R24, R79, -INF , P3 ;  /* 0xff8000004f187808 */ /* 0x000fe20001800000 */
[----:B------:R3:W-:Y:S01]  /*2de0*/  MUFU.TANH R88, R47 ;  /* 0x0000002f00587308 */ /* 0x0007e20000002400 */
[----:B----4-:R-:W-:Y:S02]  /*2df0*/  FSEL R60, R81, -INF , P4 ;  /* 0xff800000513c7808 */ /* 0x010fe40002000000 */
[----:B------:R-:W-:-:S04]  /*2e00*/  ISETP.GT.AND P4, PT, R56, 0x48, PT ;  /* 0x000000483800780c */ /* 0x000fc80003f84270 */
[----:B--2---:R-:W-:Y:S01]  /*2e10*/  FSEL R43, R62, -INF , P4 ;  /* 0xff8000003e2b7808 */ /* 0x004fe20002000000 */
[----:B------:R-:W2:Y:S01]  /*2e20*/  MUFU.TANH R86, R86 ;  /* 0x0000005600567308 */ /* 0x000ea20000002400 */
[----:B---3--:R-:W-:-:S04]  /*2e30*/  FMNMX.FTZ R47, R61, R70, !PT ;  /* 0x000000463d2f7209 */ /* 0x008fc80007810000 */
[----:B------:R-:W-:Y:S01]  /*2e40*/  FMNMX.FTZ R62, R60, R47, !PT ;  /* 0x0000002f3c3e7209 */ /* 0x000fe20007810000 */
[----:B------:R-:W-:Y:S02]  /*2e50*/  FMUL.FTZ R47, R0, R25 ;  /* 0x00000019002f7220 */ /* 0x000fe40000410000 */
[----:B------:R1:W3:Y:S08]  /*2e60*/  MUFU.TANH R90, R63 ;  /* 0x0000003f005a7308 */ /* 0x0002f00000002400 */
[----:B------:R-:W4:Y:S01]  /*2e70*/  MUFU.TANH R87, R87 ;  /* 0x0000005700577308 */ /* 0x000f220000002400 */
[----:B-1----:R-:W-:-:S02]  /*2e80*/  FSEL R63, R84, -INF , P5 ;  /* 0xff800000543f7808 */ /* 0x002fc40002800000 */
[----:B--2---:R-:W-:Y:S02]  /*2e90*/  FSEL R40, R86, -INF , P5 ;  /* 0xff80000056287808 */ /* 0x004fe40002800000 */
[----:B------:R-:W-:Y:S01]  /*2ea0*/  FMNMX.FTZ R70, R63, R62, !PT ;  /* 0x0000003e3f467209 */ /* 0x000fe20007810000 */
[----:B------:R-:W-:Y:S01]  /*2eb0*/  FMUL.FTZ R62, R0, R26 ;  /* 0x0000001a003e7220 */ /* 0x000fe20000410000 */
[----:B------:R-:W-:Y:S01]  /*2ec0*/  ISETP.GT.AND P5, PT, R56, 0x49, PT ;  /* 0x000000493800780c */ /* 0x000fe20003fa4270 */
[----:B------:R1:W2:Y:S03]  /*2ed0*/  MUFU.TANH R94, R65 ;  /* 0x00000041005e7308 */ /* 0x0002a60000002400 */
[----:B---3--:R-:W-:-:S05]  /*2ee0*/  FSEL R25, R90, -INF , P5 ;  /* 0xff8000005a197808 */ /* 0x008fca0002800000 */
[----:B------:R3:W-:Y:S01]  /*2ef0*/  MUFU.TANH R80, R64 ;  /* 0x0000004000507308 */ /* 0x0007e20000002400 */
[----:B-1----:R-:W-:Y:S02]  /*2f00*/  FSEL R65, R85, -INF , P1 ;  /* 0xff80000055417808 */ /* 0x002fe40000800000 */
[----:B----4-:R-:W-:Y:S02]  /*2f10*/  FSEL R41, R87, -INF , P1 ;  /* 0xff80000057297808 */ /* 0x010fe40000800000 */
[----:B------:R-:W-:Y:S02]  /*2f20*/  FMNMX.FTZ R73, R65, R70, !PT ;  /* 0x0000004641497209 */ /* 0x000fe40007810000 */
[----:B------:R-:W-:Y:S01]  /*2f30*/  ISETP.GT.AND P1, PT, R56, 0x50, PT ;  /* 0x000000503800780c */ /* 0x000fe20003f24270 */
[----:B------:R1:W-:Y:S01]  /*2f40*/  MUFU.TANH R84, R66 ;  /* 0x0000004200547308 */ /* 0x0003e20000002400 */
[----:B---3--:R-:W-:Y:S02]  /*2f50*/  FSEL R64, R74, -INF , P2 ;  /* 0xff8000004a407808 */ /* 0x008fe40001000000 */
[----:B------:R-:W-:-:S02]  /*2f60*/  ISETP.GT.AND P2, PT, R56, 0x51, PT ;  /* 0x000000513800780c */ /* 0x000fc40003f44270 */
[----:B------:R-:W-:Y:S02]  /*2f70*/  FSEL R26, R95, -INF , P1 ;  /* 0xff8000005f1a7808 */ /* 0x000fe40000800000 */
[----:B--2---:R-:W-:Y:S01]  /*2f80*/  FSEL R70, R94, -INF , P2 ;  /* 0xff8000005e467808 */ /* 0x004fe20001000000 */
[----:B------:R2:W3:Y:S01]  /*2f90*/  MUFU.TANH R98, R67 ;  /* 0x0000004300627308 */ /* 0x0004e20000002400 */
[----:B-1----:R-:W-:Y:S02]  /*2fa0*/  FSEL R66, R75, -INF , P3 ;  /* 0xff8000004b427808 */ /* 0x002fe40001800000 */
[----:B------:R-:W-:Y:S01]  /*2fb0*/  FMNMX.FTZ R75, R64, R73, !PT ;  /* 0x00000049404b7209 */ /* 0x000fe20007810000 */
[----:B------:R-:W-:Y:S01]  /*2fc0*/  FMUL.FTZ R73, R0, R27 ;  /* 0x0000001b00497220 */ /* 0x000fe20000410000 */
[----:B------:R-:W-:Y:S02]  /*2fd0*/  ISETP.GT.AND P3, PT, R56, 0x58, PT ;  /* 0x000000583800780c */ /* 0x000fe40003f64270 */
[----:B------:R-:W-:Y:S01]  /*2fe0*/  FMNMX.FTZ R72, R66, R75, !PT ;  /* 0x0000004b42487209 */ /* 0x000fe20007810000 */
[----:B------:R-:W1:Y:S01]  /*2ff0*/  MUFU.TANH R71, R71 ;  /* 0x0000004700477308 */ /* 0x000e620000002400 */
[----:B--2---:R-:W-:-:S02]  /*3000*/  FSEL R67, R82, -INF , P4 ;  /* 0xff80000052437808 */ /* 0x004fc40002000000 */
[----:B------:R-:W-:-:S05]  /*3010*/  ISETP.GT.AND P4, PT, R56, 0x59, PT ;  /* 0x000000593800780c */ /* 0x000fca0003f84270 */
[----:B------:R2:W4:Y:S01]  /*3020*/  MUFU.TANH R102, R69 ;  /* 0x0000004500667308 */ /* 0x0005220000002400 */
[----:B---3--:R-:W-:Y:S02]  /*3030*/  FSEL R27, R98, -INF , P2 ;  /* 0xff800000621b7808 */ /* 0x008fe40001000000 */
[----:B------:R-:W-:-:S05]  /*3040*/  ISETP.GT.AND P2, PT, R56, 0x68, PT ;  /* 0x000000683800780c */ /* 0x000fca0003f44270 */
[----:B------:R3:W-:Y:S01]  /*3050*/  MUFU.TANH R78, R68 ;  /* 0x00000044004e7308 */ /* 0x0007e20000002400 */
[----:B--2---:R-:W-:Y:S02]  /*3060*/  FSEL R69, R91, -INF , P1 ;  /* 0xff8000005b457808 */ /* 0x004fe40000800000 */
[----:B------:R-:W-:-:S05]  /*3070*/  ISETP.GT.AND P1, PT, R56, 0x61, PT ;  /* 0x000000613800780c */ /* 0x000fca0003f24270 */
[----:B------:R2:W-:Y:S01]  /*3080*/  MUFU.TANH R86, R47 ;  /* 0x0000002f00567308 */ /* 0x0005e20000002400 */
[----:B---3--:R-:W-:Y:S01]  /*3090*/  FSEL R68, R83, -INF , P5 ;  /* 0xff80000053447808 */ /* 0x008fe20002800000 */
[----:B------:R-:W-:Y:S01]  /*30a0*/  FMUL.FTZ R83, R0, R32 ;  /* 0x0000002000537220 */ /* 0x000fe20000410000 */
[----:B------:R-:W-:-:S04]  /*30b0*/  ISETP.GT.AND P5, PT, R56, 0x60, PT ;  /* 0x000000603800780c */ /* 0x000fc80003fa4270 */
[----:B------:R-:W-:Y:S01]  /*30c0*/  FSEL R29, R106, -INF , P5 ;  /* 0xff8000006a1d7808 */ /* 0x000fe20002800000 */
[----:B------:R3:W-:Y:S01]  /*30d0*/  MUFU.TANH R87, R62 ;  /* 0x0000003e00577308 */ /* 0x0007e20000002400 */
[----:B--2---:R-:W-:Y:S01]  /*30e0*/  FMNMX.FTZ R47, R67, R72, !PT ;  /* 0x00000048432f7209 */ /* 0x004fe20007810000 */
[--C-:B------:R-:W-:Y:S01]  /*30f0*/  IMAD.MOV.U32 R106, RZ, RZ, R119.reuse ;  /* 0x000000ffff6a7224 */ /* 0x100fe200078e0077 */
[----:B------:R-:W-:Y:S01]  /*3100*/  FSEL R72, R99, -INF , P3 ;  /* 0xff80000063487808 */ /* 0x000fe20001800000 */
[----:B------:R-:W-:Y:S01]  /*3110*/  IMAD.MOV.U32 R99, RZ, RZ, R119 ;  /* 0x000000ffff637224 */ /* 0x000fe200078e0077 */
[----:B------:R-:W-:-:S03]  /*3120*/  FMNMX.FTZ R74, R68, R47, !PT ;  /* 0x0000002f444a7209 */ /* 0x000fc60007810000 */
[----:B------:R2:W-:Y:S01]  /*3130*/  MUFU.TANH R90, R73 ;  /* 0x00000049005a7308 */ /* 0x0005e20000002400 */
[----:B------:R-:W-:Y:S01]  /*3140*/  FMNMX.FTZ R47, R69, R74, !PT ;  /* 0x0000004a452f7209 */ /* 0x000fe20007810000 */
[----:B---3--:R-:W-:Y:S01]  /*3150*/  FMUL.FTZ R62, R0, R28 ;  /* 0x0000001c003e7220 */ /* 0x008fe20000410000 */
[----:B-1----:R-:W-:Y:S02]  /*3160*/  FSEL R28, R71, -INF , P4 ;  /* 0xff800000471c7808 */ /* 0x002fe40002000000 */
[----:B------:R-:W-:Y:S02]  /*3170*/  FMNMX.FTZ R47, R70, R47, !PT ;  /* 0x0000002f462f7209 */ /* 0x000fe40007810000 */
[----:B----4-:R-:W-:Y:S01]  /*3180*/  FSEL R71, R102, -INF , P4 ;  /* 0xff80000066477808 */ /* 0x010fe20002000000 */
[----:B------:R1:W3:Y:S01]  /*3190*/  MUFU.TANH R85, R44 ;  /* 0x0000002c00557308 */ /* 0x0002e20000002400 */
[----:B------:R-:W-:Y:S01]  /*31a0*/  FMNMX.FTZ R82, R72, R47, !PT ;  /* 0x0000002f48527209 */ /* 0x000fe20007810000 */
[--C-:B------:R-:W-:Y:S01]  /*31b0*/  IMAD.MOV.U32 R102, RZ, RZ, R119.reuse ;  /* 0x000000ffff667224 */ /* 0x100fe200078e0077 */
[----:B------:R-:W-:Y:S01]  /*31c0*/  FSEL R74, R104, -INF , P5 ;  /* 0xff800000684a7808 */ /* 0x000fe20002800000 */
[----:B------:R-:W-:Y:S01]  /*31d0*/  IMAD.MOV.U32 R104, RZ, RZ, R119 ;  /* 0x000000ffff687224 */ /* 0x000fe200078e0077 */
[----:B------:R-:W-:-:S02]  /*31e0*/  FMNMX.FTZ R75, R71, R82, !PT ;  /* 0x00000052474b7209 */ /* 0x000fc40007810000 */
[----:B--2---:R-:W-:Y:S01]  /*31f0*/  FSEL R73, R105, -INF , P1 ;  /* 0xff80000069497808 */ /* 0x004fe20000800000 */
[----:B------:R2:W-:Y:S01]  /*3200*/  MUFU.TANH R94, R76 ;  /* 0x0000004c005e7308 */ /* 0x0005e20000002400 */
[----:B------:R-:W-:Y:S01]  /*3210*/  FMNMX.FTZ R82, R74, R75, !PT ;  /* 0x0000004b4a527209 */ /* 0x000fe20007810000 */
[--C-:B------:R-:W-:Y:S01]  /*3220*/  IMAD.MOV.U32 R105, RZ, RZ, R119.reuse ;  /* 0x000000ffff697224 */ /* 0x100fe200078e0077 */
[----:B-1----:R-:W-:Y:S01]  /*3230*/  FSEL R44, R103, -INF , P3 ;  /* 0xff800000672c7808 */ /* 0x002fe20001800000 */
[--C-:B------:R-:W-:Y:S01]  /*3240*/  IMAD.MOV.U32 R103, RZ, RZ, R119.reuse ;  /* 0x000000ffff677224 */ /* 0x100fe200078e0077 */
[----:B------:R-:W-:Y:S02]  /*3250*/  ISETP.GT.AND P3, PT, R56, 0x69, PT ;  /* 0x000000693800780c */ /* 0x000fe40003f64270 */
[----:B------:R-:W-:Y:S01]  /*3260*/  FSEL R75, R108, -INF , P2 ;  /* 0xff8000006c4b7808 */ /* 0x000fe20001000000 */
[----:B------:R1:W4:Y:S01]  /*3270*/  MUFU.TANH R91, R62 ;  /* 0x0000003e005b7308 */ /* 0x0003220000002400 */
[----:B------:R-:W-:Y:S01]  /*3280*/  FMNMX.FTZ R82, R73, R82, !PT ;  /* 0x0000005249527209 */ /* 0x000fe20007810000 */
[----:B------:R-:W-:Y:S01]  /*3290*/  IMAD.MOV.U32 R108, RZ, RZ, R119 ;  /* 0x000000ffff6c7224 */ /* 0x000fe200078e0077 */
[----:B------:R-:W-:-:S02]  /*32a0*/  ISETP.GT.AND P4, PT, R56, 0x70, PT ;  /* 0x000000703800780c */ /* 0x000fc40003f84270 */
[----:B--2---:R-:W-:Y:S01]  /*32b0*/  FSEL R76, R109, -INF , P3 ;  /* 0xff8000006d4c7808 */ /* 0x004fe20001800000 */
[--C-:B------:R-:W-:Y:S01]  /*32c0*/  IMAD.MOV.U32 R109, RZ, RZ, R119.reuse ;  /* 0x000000ffff6d7224 */ /* 0x100fe200078e0077 */
[----:B------:R-:W-:Y:S02]  /*32d0*/  FMNMX.FTZ R79, R75, R82, !PT ;  /* 0x000000524b4f7209 */ /* 0x000fe40007810000 */
[----:B------:R-:W-:Y:S01]  /*32e0*/  ISETP.GT.AND P5, PT, R56, 0x71, PT ;  /* 0x000000713800780c */ /* 0x000fe20003fa4270 */
[C---:B-1----:R-:W-:Y:S01]  /*32f0*/  FMUL.FTZ R62, R0.reuse, R30 ;  /* 0x0000001e003e7220 */ /* 0x042fe20000410000 */
[----:B------:R-:W-:Y:S01]  /*3300*/  FSEL R77, R89, -INF , P4 ;  /* 0xff800000594d7808 */ /* 0x000fe20002000000 */
[----:B------:R-:W-:Y:S01]  /*3310*/  FMUL.FTZ R89, R0, R33 ;  /* 0x0000002100597220 */ /* 0x000fe20000410000 */
[----:B------:R-:W-:Y:S01]  /*3320*/  FMNMX.FTZ R82, R76, R79, !PT ;  /* 0x0000004f4c527209 */ /* 0x000fe20007810000 */
[----:B------:R-:W-:Y:S01]  /*3330*/  MUFU.TANH R95, R62 ;  /* 0x0000003e005f7308 */ /* 0x000fe20000002400 */
[----:B------:R-:W-:Y:S01]  /*3340*/  FSEL R47, R107, -INF , P1 ;  /* 0xff8000006b2f7808 */ /* 0x000fe20000800000 */
[----:B------:R-:W-:Y:S01]  /*3350*/  IMAD.MOV.U32 R107, RZ, RZ, R119 ;  /* 0x000000ffff6b7224 */ /* 0x000fe200078e0077 */
[----:B------:R-:W-:-:S02]  /*3360*/  ISETP.GT.AND P1, PT, R56, 0x78, PT ;  /* 0x000000783800780c */ /* 0x000fc40003f24270 */
[----:B------:R-:W-:Y:S02]  /*3370*/  FSEL R79, R92, -INF , P5 ;  /* 0xff8000005c4f7808 */ /* 0x000fe40002800000 */
[----:B------:R-:W-:Y:S01]  /*3380*/  FMNMX.FTZ R82, R77, R82, !PT ;  /* 0x000000524d527209 */ /* 0x000fe20007810000 */
[----:B------:R-:W-:Y:S01]  /*3390*/  MUFU.TANH R89, R89 ;  /* 0x0000005900597308 */ /* 0x000fe20000002400 */
[----:B------:R-:W-:Y:S02]  /*33a0*/  FSEL R30, R51, -INF , P2 ;  /* 0xff800000331e7808 */ /* 0x000fe40001000000 */
[----:B------:R-:W-:Y:S02]  /*33b0*/  ISETP.GT.AND P2, PT, R56, 0x79, PT ;  /* 0x000000793800780c */ /* 0x000fe40003f44270 */
[----:B------:R-:W-:Y:S02]  /*33c0*/  FSEL R81, R97, -INF , P1 ;  /* 0xff80000061517808 */ /* 0x000fe40000800000 */
[----:B------:R-:W-:-:S02]  /*33d0*/  FMNMX.FTZ R92, R79, R82, !PT ;  /* 0x000000524f5c7209 */ /* 0x000fc40007810000 */
[----:B------:R-:W-:Y:S02]  /*33e0*/  FSEL R51, R88, -INF , P3 ;  /* 0xff80000058337808 */ /* 0x000fe40001800000 */
[----:B------:R-:W-:Y:S01]  /*33f0*/  FSEL R32, R93, -INF , P4 ;  /* 0xff8000005d207808 */ /* 0x000fe20002000000 */
[----:B------:R3:W1:Y:S01]  /*3400*/  MUFU.TANH R88, R83 ;  /* 0x0000005300587308 */ /* 0x0006620000002400 */
[----:B------:R-:W-:Y:S02]  /*3410*/  ISETP.GT.AND P3, PT, R56, 0x80, PT ;  /* 0x000000803800780c */ /* 0x000fe40003f64270 */
[----:B------:R-:W-:Y:S01]  /*3420*/  FSEL R82, R80, -INF , P2 ;  /* 0xff80000050527808 */ /* 0x000fe20001000000 */
[----:B------:R-:W-:Y:S01]  /*3430*/  FMUL.FTZ R80, R0, R36 ;  /* 0x0000002400507220 */ /* 0x000fe20000410000 */
[----:B------:R-:W-:Y:S02]  /*3440*/  FMNMX.FTZ R93, R81, R92, !PT ;  /* 0x0000005c515d7209 */ /* 0x000fe40007810000 */
[----:B------:R-:W-:Y:S01]  /*3450*/  ISETP.GT.AND P4, PT, R56, 0x81, PT ;  /* 0x000000813800780c */ /* 0x000fe20003f84270 */
[----:B------:R2:W5:Y:S01]  /*3460*/  MUFU.TANH R92, R80 ;  /* 0x00000050005c7308 */ /* 0x0005620000002400 */
[----:B---3--:R-:W-:-:S02]  /*3470*/  FSEL R83, R85, -INF , P3 ;  /* 0xff80000055537808 */ /* 0x008fc40001800000 */
[----:B------:R-:W-:Y:S01]  /*3480*/  FMNMX.FTZ R36, R82, R93, !PT ;  /* 0x0000005d52247209 */ /* 0x000fe20007810000 */
[----:B------:R-:W-:Y:S01]  /*3490*/  FMUL.FTZ R93, R0, R37 ;  /* 0x00000025005d7220 */ /* 0x000fe20000410000 */
[----:B------:R-:W-:Y:S02]  /*34a0*/  FSEL R62, R96, -INF , P5 ;  /* 0xff800000603e7808 */ /* 0x000fe40002800000 */
[----:B------:R-:W-:Y:S02]  /*34b0*/  FSEL R33, R84, -INF , P1 ;  /* 0xff80000054217808 */ /* 0x000fe40000800000 */
[----:B------:R-:W-:Y:S01]  /*34c0*/  ISETP.GT.AND P5, PT, R56, 0x88, PT ;  /* 0x000000883800780c */ /* 0x000fe20003fa4270 */
[----:B------:R-:W3:Y:S01]  /*34d0*/  MUFU.TANH R93, R93 ;  /* 0x0000005d005d7308 */ /* 0x000ee20000002400 */
[----:B------:R-:W-:Y:S02]  /*34e0*/  FSEL R84, R86, -INF , P4 ;  /* 0xff80000056547808 */ /* 0x000fe40002000000 */
[----:B------:R-:W-:-:S02]  /*34f0*/  FMNMX.FTZ R97, R83, R36, !PT ;  /* 0x0000002453617209 */ /* 0x000fc40007810000 */
[----:B------:R-:W-:Y:S02]  /*3500*/  FSEL R36, R78, -INF , P2 ;  /* 0xff8000004e247808 */ /* 0x000fe40001000000 */
[----:B------:R-:W-:Y:S02]  /*3510*/  ISETP.GT.AND P1, PT, R56, 0x89, PT ;  /* 0x000000893800780c */ /* 0x000fe40003f24270 */
[----:B----4-:R-:W-:Y:S02]  /*3520*/  FSEL R85, R91, -INF , P5 ;  /* 0xff8000005b557808 */ /* 0x010fe40002800000 */
[----:B------:R-:W-:Y:S01]  /*3530*/  FMNMX.FTZ R78, R84, R97, !PT ;  /* 0x00000061544e7209 */ /* 0x000fe20007810000 */
[----:B------:R-:W-:Y:S01]  /*3540*/  IMAD.MOV.U32 R97, RZ, RZ, R119 ;  /* 0x000000ffff617224 */ /* 0x000fe200078e0077 */
[----:B------:R-:W-:Y:S02]  /*3550*/  ISETP.GT.AND P2, PT, R56, 0x90, PT ;  /* 0x000000903800780c */ /* 0x000fe40003f44270 */
[----:B------:R-:W-:Y:S01]  /*3560*/  FSEL R86, R94, -INF , P1 ;  /* 0xff8000005e567808 */ /* 0x000fe20000800000 */
[----:B------:R-:W-:Y:S01]  /*3570*/  FMUL.FTZ R94, R0, R39 ;  /* 0x00000027005e7220 */ /* 0x000fe20000410000 */
[----:B------:R-:W-:-:S02]  /*3580*/  FMNMX.FTZ R91, R85, R78, !PT ;  /* 0x0000004e555b7209 */ /* 0x000fc40007810000 */
[----:B------:R-:W-:Y:S02]  /*3590*/  FSEL R37, R87, -INF , P3 ;  /* 0xff80000057257808 */ /* 0x000fe40001800000 */
[----:B------:R-:W-:Y:S01]  /*35a0*/  ISETP.GT.AND P3, PT, R56, 0x91, PT ;  /* 0x000000913800780c */ /* 0x000fe20003f64270 */
[----:B------:R-:W4:Y:S01]  /*35b0*/  MUFU.TANH R94, R94 ;  /* 0x0000005e005e7308 */ /* 0x000f220000002400 */
[----:B-1----:R-:W-:Y:S02]  /*35c0*/  FSEL R87, R88, -INF , P2 ;  /* 0xff80000058577808 */ /* 0x002fe40001000000 */
[----:B--2---:R-:W-:Y:S02]  /*35d0*/  FMNMX.FTZ R80, R86, R91, !PT ;  /* 0x0000005b56507209 */ /* 0x004fe40007810000 */
[----:B------:R-:W-:Y:S02]  /*35e0*/  FSEL R78, R90, -INF , P4 ;  /* 0xff8000005a4e7808 */ /* 0x000fe40002000000 */
[----:B------:R-:W-:-:S02]  /*35f0*/  ISETP.GT.AND P4, PT, R56, 0x98, PT ;  /* 0x000000983800780c */ /* 0x000fc40003f84270 */
[----:B------:R-:W-:Y:S02]  /*3600*/  FSEL R88, R89, -INF , P3 ;  /* 0xff80000059587808 */ /* 0x000fe40001800000 */
[----:B------:R-:W-:Y:S02]  /*3610*/  FMNMX.FTZ R91, R87, R80, !PT ;  /* 0x00000050575b7209 */ /* 0x000fe40007810000 */
[----:B------:R-:W-:Y:S02]  /*3620*/  FSEL R80, R95, -INF , P5 ;  /* 0xff8000005f507808 */ /* 0x000fe40002800000 */
[----:B------:R-:W-:Y:S02]  /*3630*/  ISETP.GT.AND P5, PT, R56, 0x99, PT ;  /* 0x000000993800780c */ /* 0x000fe40003fa4270 */
[----:B-----5:R-:W-:Y:S02]  /*3640*/  FSEL R89, R92, -INF , P4 ;  /* 0xff8000005c597808 */ /* 0x020fe40002000000 */
[----:B------:R-:W-:-:S02]  /*3650*/  FMNMX.FTZ R90, R88, R91, !PT ;  /* 0x0000005b585a7209 */ /* 0x000fc40007810000 */
[----:B---3--:R-:W-:Y:S02]  /*3660*/  FSEL R56, R93, -INF , P5 ;  /* 0xff8000005d387808 */ /* 0x008fe40002800000 */
[----:B------:R-:W-:Y:S02]  /*3670*/  FMNMX.FTZ R91, R89, R90, !PT ;  /* 0x0000005a595b7209 */ /* 0x000fe40007810000 */
[----:B----4-:R-:W-:Y:S02]  /*3680*/  FSEL R94, R94, -INF , P5 ;  /* 0xff8000005e5e7808 */ /* 0x010fe40002800000 */
[----:B------:R-:W-:-:S05]  /*3690*/  FMNMX.FTZ R91, R56, R91, !PT ;  /* 0x0000005b385b7209 */ /* 0x000fca0007810000 */
[----:B------:R-:W1:Y:S02]  /*36a0*/  SHFL.BFLY PT, R90, R91, 0x2, 0x1f ;  /* 0x0c401f005b5a7f89 */ /* 0x000e6400000e0000 */
[----:B-1----:R-:W-:Y:S01]  /*36b0*/  FMNMX.FTZ R92, R91, R90, !PT ;  /* 0x0000005a5b5c7209 */ /* 0x002fe20007810000 */
[----:B------:R-:W-:-:S04]  /*36c0*/  FMUL.FTZ R91, R0, R34 ;  /* 0x00000022005b7220 */ /* 0x000fc80000410000 */
[----:B------:R-:W1:Y:S02]  /*36d0*/  SHFL.BFLY PT, R93, R92, 0x1, 0x1f ;  /* 0x0c201f005c5d7f89 */ /* 0x000e6400000e0000 */
[----:B------:R-:W2:Y:S02]  /*36e0*/  MUFU.TANH R91, R91 ;  /* 0x0000005b005b7308 */ /* 0x000ea40000002400 */
[----:B--2---:R-:W-:Y:S02]  /*36f0*/  FSEL R91, R91, -INF , P2 ;  /* 0xff8000005b5b7808 */ /* 0x004fe40001000000 */
[----:B-1----:R-:W-:Y:S01]  /*3700*/  FMNMX.FTZ R126, R92, R93, !PT ;  /* 0x0000005d5c7e7209 */ /* 0x002fe20007810000 */
[----:B------:R-:W-:Y:S02]  /*3710*/  IMAD.U32 R93, RZ, RZ, UR10 ;  /* 0x0000000aff5d7e24 */ /* 0x000fe4000f8e00ff */
[----:B------:R-:W-:Y:S01]  /*3720*/  FMUL.FTZ R92, R0, R35 ;  /* 0x00000023005c7220 */ /* 0x000fe20000410000 */
[C---:B------:R-:W-:Y:S01]  /*3730*/  FSETP.NEU.FTZ.AND P6, PT, R126.reuse, -INF , PT ;  /* 0xff8000007e00780b */ /* 0x040fe20003fdd000 */
[----:B------:R-:W-:-:S01]  /*3740*/  FFMA.FTZ R90, R126, R93, -8 ;  /* 0xc10000007e5a7423 */ /* 0x000fc2000001005d */
[----:B------:R-:W-:-:S03]  /*3750*/  FMUL.FTZ R93, R0, R38 ;  /* 0x00000026005d7220 */ /* 0x000fc60000410000 */
[----:B------:R-:W1:Y:S01]  /*3760*/  MUFU.TANH R92, R92 ;  /* 0x0000005c005c7308 */ /* 0x000e620000002400 */
[----:B------:R-:W-:Y:S01]  /*3770*/  FSEL R98, R90, RZ, P6 ;  /* 0x000000ff5a627208 */ /* 0x000fe20003000000 */
[----:B------:R-:W-:Y:S01]  /*3780*/  FMUL.FTZ R90, R0, R31 ;  /* 0x0000001f005a7220 */ /* 0x000fe20000410000 */
[----:B------:R-:W-:Y:S01]  /*3790*/  LOP3.LUT P6, RZ, R110, 0x7f, RZ, 0xc0, !PT ;  /* 0x0000007f6eff7812 */ /* 0x000fe200078cc0ff */
[----:B------:R-:W-:Y:S02]  /*37a0*/  IMAD.MOV.U32 R110, RZ, RZ, R119 ;  /* 0x000000ffff6e7224 */ /* 0x000fe400078e0077 */
        /* <DEDUP_REMOVED lines=21> */
[----:B------:R-:W-:Y:S01]  /*3900*/  FMNMX.FTZ R52, R10, R55, !PT ;  /* 0x000000370a347209 */ /* 0x000fe20007810000 */
[----:B------:R-:W-:-:S01]  /*3910*/  FFMA.FTZ R69, R69, UR10, -R98 ;  /* 0x0000000a45457c23 */ /* 0x000fc20008010862 */
[----:B------:R-:W2:Y:S01]  /*3920*/  MUFU.TANH R90, R90 ;  /* 0x0000005a005a7308 */ /* 0x000ea20000002400 */
[----:B-1----:R-:W-:Y:S01]  /*3930*/  FSEL R92, R92, -INF , P3 ;  /* 0xff8000005c5c7808 */ /* 0x002fe20001800000 */
[--C-:B------:R-:W-:Y:S01]  /*3940*/  FFMA.FTZ R73, R73, UR10, -R98.reuse ;  /* 0x0000000a49497c23 */ /* 0x100fe20008010862 */
[----:B------:R-:W-:Y:S01]  /*3950*/  FMNMX.FTZ R53, R11, R52, !PT ;  /* 0x000000340b357209 */ /* 0x000fe20007810000 */
[----:B------:R-:W-:Y:S01]  /*3960*/  FFMA.FTZ R52, R57, UR10, -R98 ;  /* 0x0000000a39347c23 */ /* 0x000fe20008010862 */
[----:B------:R-:W-:-:S02]  /*3970*/  @!P6 VIADD R3, R3, 0x33440 ;  /* 0x000334400303e836 */ /* 0x000fc40000000000 */
[----:B------:R-:W-:Y:S01]  /*3980*/  FFMA.FTZ R56, R56, UR10, -R98 ;  /* 0x0000000a38387c23 */ /* 0x000fe20008010862 */
[----:B------:R-:W-:Y:S01]  /*3990*/  FMNMX.FTZ R54, R12, R53, !PT ;  /* 0x000000350c367209 */ /* 0x000fe20007810000 */
[----:B------:R-:W1:Y:S01]  /*39a0*/  MUFU.TANH R93, R93 ;  /* 0x0000005d005d7308 */ /* 0x000e620000002400 */
[----:B------:R-:W-:Y:S02]  /*39b0*/  @!P6 PRMT R3, RZ, 0x654, R3 ;  /* 0x00000654ff03e816 */ /* 0x000fe40000000003 */
[----:B------:R-:W-:Y:S02]  /*39c0*/  FMNMX.FTZ R53, R13, R54, !PT ;  /* 0x000000360d357209 */ /* 0x000fe40007810000 */
[----:B------:R3:W-:Y:S02]  /*39d0*/  @!P6 SYNCS.ARRIVE.TRANS64.RED.A1T0 RZ, [R3+URZ], RZ ;  /* 0x000000ff03ffe9a7 */ /* 0x0007e4000810043f */
[----:B------:R-:W-:Y:S01]  /*39e0*/  FMNMX.FTZ R54, R14, R53, !PT ;  /* 0x000000350e367209 */ /* 0x000fe20007810000 */
[----:B------:R-:W-:Y:S01]  /*39f0*/  MUFU.EX2 R31, R31 ;  /* 0x0000001f001f7308 */ /* 0x000fe20000000800 */
[----:B--2---:R-:W-:-:S02]  /*3a00*/  FSEL R90, R90, -INF , P1 ;  /* 0xff8000005a5a7808 */ /* 0x004fc40000800000 */
[----:B------:R-:W-:Y:S01]  /*3a10*/  FMNMX.FTZ R55, R15, R54, !PT ;  /* 0x000000360f377209 */ /* 0x000fe20007810000 */
[----:B------:R-:W-:-:S01]  /*3a20*/  FFMA.FTZ R54, R61, UR10, -R98 ;  /* 0x0000000a3d367c23 */ /* 0x000fc20008010862 */
[----:B------:R-:W-:Y:S02]  /*3a30*/  FFMA.FTZ R61, R60, UR10, -R98 ;  /* 0x0000000a3c3d7c23 */ /* 0x000fe40008010862 */
[----:B------:R-:W-:Y:S01]  /*3a40*/  FMNMX.FTZ R58, R20, R55, !PT ;  /* 0x00000037143a7209 */ /* 0x000fe20007810000 */
[----:B------:R2:W-:Y:S01]  /*3a50*/  MUFU.EX2 R53, R59 ;  /* 0x0000003b00357308 */ /* 0x0005e20000000800 */
[----:B-1----:R-:W-:Y:S02]  /*3a60*/  FSEL R93, R93, -INF , P4 ;  /* 0xff8000005d5d7808 */ /* 0x002fe40002000000 */
[----:B------:R-:W-:-:S04]  /*3a70*/  FMNMX.FTZ R55, R21, R58, !PT ;  /* 0x0000003a15377209 */ /* 0x000fc80007810000 */
[----:B------:R-:W-:Y:S01]  /*3a80*/  FMNMX.FTZ R58, R40, R55, !PT ;  /* 0x00000037283a7209 */ /* 0x000fe20007810000 */
[----:B------:R-:W-:Y:S03]  /*3a90*/  MUFU.EX2 R34, R34 ;  /* 0x0000002200227308 */ /* 0x000fe60000000800 */
[----:B------:R-:W-:-:S04]  /*3aa0*/  FMNMX.FTZ R57, R41, R58, !PT ;  /* 0x0000003a29397209 */ /* 0x000fc80007810000 */
[----:B--2---:R-:W-:Y:S01]  /*3ab0*/  FMNMX.FTZ R59, R42, R57, !PT ;  /* 0x000000392a3b7209 */ /* 0x004fe20007810000 */
[----:B------:R1:W-:Y:S03]  /*3ac0*/  MUFU.EX2 R55, R61 ;  /* 0x0000003d00377308 */ /* 0x0003e60000000800 */
[----:B------:R-:W-:-:S04]  /*3ad0*/  FMNMX.FTZ R58, R24, R59, !PT ;  /* 0x0000003b183a7209 */ /* 0x000fc80007810000 */
[----:B------:R-:W-:Y:S01]  /*3ae0*/  FMNMX.FTZ R60, R43, R58, !PT ;  /* 0x0000003a2b3c7209 */ /* 0x000fe20007810000 */
[----:B------:R2:W-:Y:S03]  /*3af0*/  MUFU.EX2 R57, R63 ;  /* 0x0000003f00397308 */ /* 0x0005e60000000800 */
[----:B------:R-:W-:-:S04]  /*3b00*/  FMNMX.FTZ R59, R25, R60, !PT ;  /* 0x0000003c193b7209 */ /* 0x000fc80007810000 */
[----:B------:R-:W-:Y:S01]  /*3b10*/  FMNMX.FTZ R60, R26, R59, !PT ;  /* 0x0000003b1a3c7209 */ /* 0x000fe20007810000 */
[----:B------:R4:W-:Y:S03]  /*3b20*/  MUFU.EX2 R58, R65 ;  /* 0x00000041003a7308 */ /* 0x0009e60000000800 */
[----:B-1----:R-:W-:Y:S01]  /*3b30*/  FMNMX.FTZ R61, R27, R60, !PT ;  /* 0x0000003c1b3d7209 */ /* 0x002fe20007810000 */
[----:B------:R-:W-:-:S03]  /*3b40*/  FFMA.FTZ R60, R66, UR10, -R98 ;  /* 0x0000000a423c7c23 */ /* 0x000fc60008010862 */
[----:B------:R-:W-:Y:S01]  /*3b50*/  FMNMX.FTZ R61, R44, R61, !PT ;  /* 0x0000003d2c3d7209 */ /* 0x000fe20007810000 */
[----:B------:R-:W-:Y:S03]  /*3b60*/  MUFU.EX2 R59, R95 ;  /* 0x0000005f003b7308 */ /* 0x000fe60000000800 */
[----:B------:R-:W-:Y:S01]  /*3b70*/  FMNMX.FTZ R64, R28, R61, !PT ;  /* 0x0000003d1c407209 */ /* 0x000fe20007810000 */
[----:B------:R-:W-:-:S03]  /*3b80*/  FFMA.FTZ R61, R67, UR10, -R98 ;  /* 0x0000000a433d7c23 */ /* 0x000fc60008010862 */
[----:B------:R-:W-:Y:S01]  /*3b90*/  FMNMX.FTZ R64, R29, R64, !PT ;  /* 0x000000401d407209 */ /* 0x000fe20007810000 */
[----:B------:R-:W-:Y:S03]  /*3ba0*/  MUFU.EX2 R35, R35 ;  /* 0x0000002300237308 */ /* 0x000fe60000000800 */
[----:B--2---:R-:W-:Y:S01]  /*3bb0*/  FMNMX.FTZ R63, R47, R64, !PT ;  /* 0x000000402f3f7209 */ /* 0x004fe20007810000 */
[----:B------:R-:W-:-:S03]  /*3bc0*/  FFMA.FTZ R64, R68, UR10, -R98 ;  /* 0x0000000a44407c23 */ /* 0x000fc60008010862 */
[----:B------:R-:W-:Y:S01]  /*3bd0*/  FMNMX.FTZ R66, R30, R63, !PT ;  /* 0x0000003f1e427209 */ /* 0x000fe20007810000 */
[----:B------:R-:W1:Y:S03]  /*3be0*/  MUFU.EX2 R38, R38 ;  /* 0x0000002600267308 */ /* 0x000e660000000800 */
[----:B------:R-:W-:-:S04]  /*3bf0*/  FMNMX.FTZ R63, R51, R66, !PT ;  /* 0x00000042333f7209 */ /* 0x000fc80007810000 */
[----:B----4-:R-:W-:Y:S01]  /*3c00*/  FMNMX.FTZ R65, R32, R63, !PT ;  /* 0x0000003f20417209 */ /* 0x010fe20007810000 */
[----:B------:R-:W-:Y:S03]  /*3c10*/  MUFU.EX2 R39, R39 ;  /* 0x0000002700277308 */ /* 0x000fe60000000800 */
[----:B------:R-:W-:-:S04]  /*3c20*/  FMNMX.FTZ R66, R62, R65, !PT ;  /* 0x000000413e427209 */ /* 0x000fc80007810000 */
[----:B------:R-:W-:Y:S01]  /*3c30*/  FMNMX.FTZ R65, R33, R66, !PT ;  /* 0x0000004221417209 */ /* 0x000fe20007810000 */
[----:B------:R-:W-:Y:S01]  /*3c40*/  MUFU.EX2 R63, R69 ;  /* 0x00000045003f7308 */ /* 0x000fe20000000800 */
[----:B-1----:R-:W-:Y:S02]  /*3c50*/  F2FP.SATFINITE.E4M3.F32.PACK_AB_MERGE_C R200, R38, R35, RZ ;  /* 0x0000002326c8723e */ /* 0x002fe400048070ff */
[----:B------:R-:W-:Y:S01]  /*3c60*/  FMNMX.FTZ R68, R36, R65, !PT ;  /* 0x0000004124447209 */ /* 0x000fe20007810000 */
[----:B------:R-:W-:-:S01]  /*3c70*/  FFMA.FTZ R65, R72, UR10, -R98 ;  /* 0x0000000a48417c23 */ /* 0x000fc20008010862 */
[--C-:B------:R-:W-:Y:S01]  /*3c80*/  FFMA.FTZ R72, R76, UR10, -R98.reuse ;  /* 0x0000000a4c487c23 */ /* 0x100fe20008010862 */
[----:B------:R-:W-:-:S01]  /*3c90*/  FFMA.FTZ R76, R82, UR10, -R98 ;  /* 0x0000000a524c7c23 */ /* 0x000fc20008010862 */
[----:B------:R-:W-:Y:S01]  /*3ca0*/  FMNMX.FTZ R67, R37, R68, !PT ;  /* 0x0000004425437209 */ /* 0x000fe20007810000 */
[----:B------:R1:W-:Y:S01]  /*3cb0*/  MUFU.EX2 R66, R70 ;  /* 0x0000004600427308 */ /* 0x0003e20000000800 */
[----:B------:R-:W-:-:S01]  /*3cc0*/  FFMA.FTZ R68, R71, UR10, -R98 ;  /* 0x0000000a47447c23 */ /* 0x000fc20008010862 */
[--C-:B------:R-:W-:Y:S01]  /*3cd0*/  FFMA.FTZ R71, R77, UR10, -R98.reuse ;  /* 0x0000000a4d477c23 */ /* 0x100fe20008010862 */
[----:B------:R-:W-:Y:S01]  /*3ce0*/  FMNMX.FTZ R67, R78, R67, !PT ;  /* 0x000000434e437209 */ /* 0x000fe20007810000 */
[--C-:B------:R-:W-:Y:S01]  /*3cf0*/  FFMA.FTZ R77, R85, UR10, -R98.reuse ;  /* 0x0000000a554d7c23 */ /* 0x100fe20008010862 */
[----:B------:R-:W-:-:S01]  /*3d00*/  FFMA.FTZ R82, R84, UR10, -R98 ;  /* 0x0000000a54527c23 */ /* 0x000fc20008010862 */
[--C-:B------:R-:W-:Y:S01]  /*3d10*/  FFMA.FTZ R84, R86, UR10, -R98.reuse ;  /* 0x0000000a56547c23 */ /* 0x100fe20008010862 */
[----:B------:R-:W-:Y:S01]  /*3d20*/  FMNMX.FTZ R67, R80, R67, !PT ;  /* 0x0000004350437209 */ /* 0x000fe20007810000 */
[----:B------:R-:W-:Y:S01]  /*3d30*/  FFMA.FTZ R86, R88, UR10, -R98 ;  /* 0x0000000a58567c23 */ /* 0x000fe20008010862 */
[----:B------:R-:W-:Y:S01]  /*3d40*/  MUFU.EX2 R46, R46 ;  /* 0x0000002e002e7308 */ /* 0x000fe20000000800 */
[----:B------:R-:W-:-:S02]  /*3d50*/  F2FP.SATFINITE.E4M3.F32.PACK_AB_MERGE_C R200, R34, R31, R200 ;  /* 0x0000001f22c8723e */ /* 0x000fc400048070c8 */
[----:B-1----:R-:W-:Y:S01]  /*3d60*/  FMNMX.FTZ R70, R90, R67, !PT ;  /* 0x000000435a467209 */ /* 0x002fe20007810000 */
[----:B------:R-:W-:-:S01]  /*3d70*/  FFMA.FTZ R67, R74, UR10, -R98 ;  /* 0x0000000a4a437c23 */ /* 0x000fc20008010862 */
[--C-:B------:R-:W-:Y:S01]  /*3d80*/  FFMA.FTZ R74, R79, UR10, -R98.reuse ;  /* 0x0000000a4f4a7c23 */ /* 0x100fe20008010862 */
[----:B------:R-:W-:-:S01]  /*3d90*/  FFMA.FTZ R79, R87, UR10, -R98 ;  /* 0x0000000a574f7c23 */ /* 0x000fc20008010862 */
[----:B------:R-:W-:Y:S01]  /*3da0*/  FMNMX.FTZ R69, R91, R70, !PT ;  /* 0x000000465b457209 */ /* 0x000fe20007810000 */
[----:B------:R-:W-:Y:S03]  /*3db0*/  MUFU.EX2 R45, R45 ;  /* 0x0000002d002d7308 */ /* 0x000fe60000000800 */
[----:B------:R-:W-:-:S04]  /*3dc0*/  FMNMX.FTZ R70, R92, R69, !PT ;  /* 0x000000455c467209 */ /* 0x000fc80007810000 */
[----:B------:R-:W-:Y:S01]  /*3dd0*/  FMNMX.FTZ R69, R93, R70, !PT ;  /* 0x000000465d457209 */ /* 0x000fe20007810000 */
[----:B------:R-:W-:Y:S03]  /*3de0*/  MUFU.EX2 R48, R48 ;  /* 0x0000003000307308 */ /* 0x000fe60000000800 */
[----:B------:R-:W-:Y:S01]  /*3df0*/  FMNMX.FTZ R95, R94, R69, !PT ;  /* 0x000000455e5f7209 */ /* 0x000fe20007810000 */
[--C-:B------:R-:W-:Y:S01]  /*3e00*/  FFMA.FTZ R69, R75, UR10, -R98.reuse ;  /* 0x0000000a4b457c23 */ /* 0x100fe20008010862 */
[----:B------:R-:W-:-:S01]  /*3e10*/  FFMA.FTZ R75, R83, UR10, -R98 ;  /* 0x0000000a534b7c23 */ /* 0x000fc20008010862 */
[----:B------:R-:W-:Y:S02]  /*3e20*/  IMAD.U32 R83, RZ, RZ, UR10 ;  /* 0x0000000aff537e24 */ /* 0x000fe4000f8e00ff */
[----:B------:R-:W1:Y:S01]  /*3e30*/  SHFL.BFLY PT, R96, R95, 0x2, 0x1f ;  /* 0x0c401f005f607f89 */ /* 0x000e6200000e0000 */
[----:B------:R2:W-:Y:S08]  /*3e40*/  MUFU.EX2 R70, R73 ;  /* 0x0000004900467308 */ /* 0x0005f00000000800 */
[----:B------:R-:W-:Y:S01]  /*3e50*/  MUFU.EX2 R50, R50 ;  /* 0x0000003200327308 */ /* 0x000fe20000000800 */
[----:B--2---:R-:W-:-:S07]  /*3e60*/  FFMA.FTZ R73, R81, UR10, -R98 ;  /* 0x0000000a51497c23 */ /* 0x004fce0008010862 */
[----:B------:R-:W-:Y:S01]  /*3e70*/  MUFU.EX2 R52, R52 ;  /* 0x0000003400347308 */ /* 0x000fe20000000800 */
[----:B-1----:R-:W-:-:S07]  /*3e80*/  FMNMX.FTZ R96, R95, R96, !PT ;  /* 0x000000605f607209 */ /* 0x002fce0007810000 */
[----:B------:R-:W-:Y:S01]  /*3e90*/  MUFU.EX2 R54, R54 ;  /* 0x0000003600367308 */ /* 0x000fe20000000800 */
[--C-:B------:R-:W-:Y:S01]  /*3ea0*/  IMAD.MOV.U32 R95, RZ, RZ, R119.reuse ;  /* 0x000000ffff5f7224 */ /* 0x100fe200078e0077 */
[----:B------:R-:W1:Y:S06]  /*3eb0*/  SHFL.BFLY PT, R81, R96, 0x1, 0x1f ;  /* 0x0c201f0060517f89 */ /* 0x000e6c00000e0000 */
[----:B------:R-:W-:Y:S08]  /*3ec0*/  MUFU.EX2 R60, R60 ;  /* 0x0000003c003c7308 */ /* 0x000ff00000000800 */
[----:B------:R-:W-:Y:S08]  /*3ed0*/  MUFU.EX2 R61, R61 ;  /* 0x0000003d003d7308 */ /* 0x000ff00000000800 */
[----:B------:R-:W-:Y:S01]  /*3ee0*/  MUFU.EX2 R64, R64 ;  /* 0x0000004000407308 */ /* 0x000fe20000000800 */
[----:B-1----:R-:W-:Y:S01]  /*3ef0*/  FMNMX.FTZ R132, R96, R81, !PT ;  /* 0x0000005160847209 */ /* 0x002fe20007810000 */
[----:B------:R-:W-:Y:S01]  /*3f00*/  FFMA.FTZ R81, R89, UR10, -R98 ;  /* 0x0000000a59517c23 */ /* 0x000fe20008010862 */
[----:B------:R-:W-:-:S02]  /*3f10*/  IMAD.MOV.U32 R98, RZ, RZ, R119 ;  /* 0x000000ffff627224 */ /* 0x000fc400078e0077 */
[C---:B------:R-:W-:Y:S01]  /*3f20*/  FSETP.NEU.FTZ.AND P1, PT, R132.reuse, -INF , PT ;  /* 0xff8000008400780b */ /* 0x040fe20003f3d000 */
[----:B------:R-:W-:-:S02]  /*3f30*/  FFMA.FTZ R83, R132, R83, -8 ;  /* 0xc100000084537423 */ /* 0x000fc40000010053 */
[----:B------:R-:W-:Y:S03]  /*3f40*/  MUFU.EX2 R65, R65 ;  /* 0x0000004100417308 */ /* 0x000fe60000000800 */
        /* <DEDUP_REMOVED lines=34> */
[----:B------:R2:W4:Y:S01]  /*4170*/  MUFU.EX2 R88, R87 ;  /* 0x0000005700587308 */ /* 0x0005220000000800 */
        /* <DEDUP_REMOVED lines=11> */
[--C-:B------:R-:W-:Y:S01]  /*4230*/  FFMA.FTZ R92, R92, UR10, -R83.reuse ;  /* 0x0000000a5c5c7c23 */ /* 0x100fe20008010853 */
[----:B------:R-:W-:-:S01]  /*4240*/  FFMA.FTZ R93, R93, UR10, -R83 ;  /* 0x0000000a5d5d7c23 */ /* 0x000fc20008010853 */
[----:B------:R-:W-:-:S02]  /*4250*/  IMAD.MOV.U32 R34, RZ, RZ, R119 ;  /* 0x000000ffff227224 */ /* 0x000fc400078e0077 */
[----:B------:R-:W2:Y:S01]  /*4260*/  MUFU.EX2 R7, R7 ;  /* 0x0000000700077308 */ /* 0x000ea20000000800 */
[----:B----4-:R-:W-:-:S01]  /*4270*/  FADD.FTZ R87, R88, R87 ;  /* 0x0000005758577221 */ /* 0x010fc20000010000 */
[----:B------:R-:W-:Y:S01]  /*4280*/  F2FP.SATFINITE.E4M3.F32.PACK_AB_MERGE_C R85, R88, R85, RZ ;  /* 0x000000555855723e */ /* 0x000fe200048070ff */
[--C-:B------:R-:W-:Y:S02]  /*4290*/  IMAD.MOV.U32 R88, RZ, RZ, R119.reuse ;  /* 0x000000ffff587224 */ /* 0x100fe400078e0077 */
[----:B------:R-:W-:Y:S01]  /*42a0*/  IMAD.MOV.U32 R31, RZ, RZ, R119 ;  /* 0x000000ffff1f7224 */ /* 0x000fe200078e0077 */
[----:B------:R-:W-:Y:S01]  /*42b0*/  F2FP.SATFINITE.E4M3.F32.PACK_AB_MERGE_C R201, R5, R4, R85 ;  /* 0x0000000405c9723e */ /* 0x000fe20004807055 */
[----:B------:R-:W-:Y:S01]  /*42c0*/  IMAD.MOV.U32 R85, RZ, RZ, R119 ;  /* 0x000000ffff557224 */ /* 0x000fe200078e0077 */
[----:B------:R4:W5:Y:S08]  /*42d0*/  MUFU.EX2 R89, R10 ;  /* 0x0000000a00597308 */ /* 0x0009700000000800 */
[----:B------:R3:W5:Y:S01]  /*42e0*/  MUFU.EX2 R96, R11 ;  /* 0x0000000b00607308 */ /* 0x0007620000000800 */
[----:B----4-:R-:W-:-:S07]  /*42f0*/  FFMA.FTZ R10, R20, UR10, -R83 ;  /* 0x0000000a140a7c23 */ /* 0x010fce0008010853 */
[----:B------:R4:W-:Y:S01]  /*4300*/  MUFU.EX2 R20, R25 ;  /* 0x0000001900147308 */ /* 0x0009e20000000800 */
[----:B---3--:R-:W-:-:S01]  /*4310*/  FFMA.FTZ R11, R21, UR10, -R83 ;  /* 0x0000000a150b7c23 */ /* 0x008fc20008010853 */
[----:B------:R-:W-:Y:S01]  /*4320*/  FFMA.FTZ R83, R94, UR10, -R83 ;  /* 0x0000000a5e537c23 */ /* 0x000fe20008010853 */
[----:B------:R-:W-:-:S05]  /*4330*/  IMAD.MOV.U32 R94, RZ, RZ, R119 ;  /* 0x000000ffff5e7224 */ /* 0x000fca00078e0077 */
[----:B------:R-:W3:Y:S01]  /*4340*/  MUFU.EX2 R8, R8 ;  /* 0x0000000800087308 */ /* 0x000ee20000000800 */
[----:B----4-:R-:W-:-:S04]  /*4350*/  FADD.FTZ R25, R35, R24 ;  /* 0x0000001823197221 */ /* 0x010fc80000010000 */
[----:B------:R-:W-:-:S03]  /*4360*/  FADD.FTZ R24, R38, R25 ;  /* 0x0000001926187221 */ /* 0x000fc60000010000 */
[----:B------:R4:W-:Y:S01]  /*4370*/  MUFU.EX2 R21, R28 ;  /* 0x0000001c00157308 */ /* 0x0009e20000000800 */
[----:B------:R-:W-:-:S01]  /*4380*/  FADD.FTZ R25, R39, R24 ;  /* 0x0000001827197221 */ /* 0x000fc20000010000 */
[----:B-1----:R-:W-:Y:S01]  /*4390*/  FADD.FTZ R24, R6, R87 ;  /* 0x0000005706187221 */ /* 0x002fe20000010000 */
[----:B------:R-:W-:-:S03]  /*43a0*/  IMAD.MOV.U32 R87, RZ, RZ, R119 ;  /* 0x000000ffff577224 */ /* 0x000fc600078e0077 */
[----:B--2---:R-:W-:Y:S02]  /*43b0*/  FADD.FTZ R42, R7, R24 ;  /* 0x00000018072a7221 */ /* 0x004fe40000010000 */
[----:B------:R-:W1:Y:S01]  /*43c0*/  MUFU.EX2 R9, R9 ;  /* 0x0000000900097308 */ /* 0x000e620000000800 */
[----:B----4-:R-:W-:-:S01]  /*43d0*/  FADD.FTZ R28, R46, R25 ;  /* 0x000000192e1c7221 */ /* 0x010fc20000010000 */
[----:B-----5:R-:W-:Y:S01]  /*43e0*/  FADD.FTZ R25, R89, R42 ;  /* 0x0000002a59197221 */ /* 0x020fe20000010000 */
[C---:B------:R-:W-:Y:S02]  /*43f0*/  F2FP.SATFINITE.E4M3.F32.PACK_AB_MERGE_C R89, R96.reuse, R89, RZ ;  /* 0x000000596059723e */ /* 0x040fe400048070ff */
[----:B------:R-:W-:Y:S01]  /*4400*/  FADD.FTZ R3, R45, R28 ;  /* 0x0000001c2d037221 */ /* 0x000fe20000010000 */
[----:B------:R-:W-:-:S01]  /*4410*/  FADD.FTZ R25, R96, R25 ;  /* 0x0000001960197221 */ /* 0x000fc20000010000 */
[----:B------:R-:W-:Y:S01]  /*4420*/  F2FP.SATFINITE.E4M3.F32.PACK_AB_MERGE_C R203, R7, R6, R89 ;  /* 0x0000000607cb723e */ /* 0x000fe20004807059 */
[----:B------:R-:W2:Y:S01]  /*4430*/  MUFU.EX2 R14, R14 ;  /* 0x0000000e000e7308 */ /* 0x000ea20000000800 */
[----:B------:R-:W-:-:S01]  /*4440*/  FADD.FTZ R28, R48, R3 ;  /* 0x00000003301c7221 */ /* 0x000fc20000010000 */
[----:B------:R-:W-:Y:S01]  /*4450*/  F2FP.SATFINITE.E4M3.F32.PACK_AB_MERGE_C R45, R48, R45, RZ ;  /* 0x0000002d302d723e */ /* 0x000fe200048070ff */
[----:B------:R-:W-:Y:S01]  /*4460*/  IMAD.MOV.U32 R89, RZ, RZ, R119 ;  /* 0x000000ffff597224 */ /* 0x000fe200078e0077 */
[----:B------:R-:W-:Y:S01]  /*4470*/  MOV R96, R119 ;  /* 0x0000007700607202 */ /* 0x000fe20000000f00 */
[----:B------:R-:W-:-:S01]  /*4480*/  FADD.FTZ R3, R49, R28 ;  /* 0x0000001c31037221 */ /* 0x000fc20000010000 */
[----:B---3--:R-:W-:Y:S01]  /*4490*/  FADD.FTZ R28, R8, R25 ;  /* 0x00000019081c7221 */ /* 0x008fe20000010000 */
[----:B------:R-:W-:Y:S01]  /*44a0*/  F2FP.SATFINITE.E4M3.F32.PACK_AB_MERGE_C R202, R46, R39, R45 ;  /* 0x000000272eca723e */ /* 0x000fe2000480702d */
[----:B------:R-:W3:Y:S01]  /*44b0*/  MUFU.EX2 R15, R15 ;  /* 0x0000000f000f7308 */ /* 0x000ee20000000800 */
[----:B------:R-:W-:-:S01]  /*44c0*/  FADD.FTZ R3, R50, R3 ;  /* 0x0000000332037221 */ /* 0x000fc20000010000 */
[----:B-1----:R-:W-:Y:S01]  /*44d0*/  FADD.FTZ R25, R9, R28 ;  /* 0x0000001c09197221 */ /* 0x002fe20000010000 */
[----:B------:R-:W-:-:S02]  /*44e0*/  IMAD.MOV.U32 R48, RZ, RZ, R119 ;  /* 0x000000ffff307224 */ /* 0x000fc400078e0077 */
[----:B------:R-:W-:Y:S01]  /*44f0*/  FADD.FTZ R28, R52, R3 ;  /* 0x00000003341c7221 */ /* 0x000fe20000010000 */
[----:B------:R-:W-:Y:S01]  /*4500*/  F2FP.SATFINITE.E4M3.F32.PACK_AB_MERGE_C R52, R53, R52, RZ ;  /* 0x000000343534723e */ /* 0x000fe200048070ff */
[----:B------:R-:W-:Y:S01]  /*4510*/  IMAD.MOV.U32 R46, RZ, RZ, R119 ;  /* 0x000000ffff2e7224 */ /* 0x000fe200078e0077 */
[----:B------:R-:W1:Y:S01]  /*4520*/  MUFU.EX2 R10, R10 ;  /* 0x0000000a000a7308 */ /* 0x000e620000000800 */
[----:B--2---:R-:W-:-:S01]  /*4530*/  FADD.FTZ R42, R14, R25 ;  /* 0x000000190e2a7221 */ /* 0x004fc20000010000 */
[----:B------:R-:W-:Y:S01]  /*4540*/  FADD.FTZ R3, R53, R28 ;  /* 0x0000001c35037221 */ /* 0x000fe20000010000 */
[----:B------:R-:W-:Y:S01]  /*4550*/  F2FP.SATFINITE.E4M3.F32.PACK_AB_MERGE_C R204, R50, R49, R52 ;  /* 0x0000003132cc723e */ /* 0x000fe20004807034 */
[----:B------:R-:W-:Y:S02]  /*4560*/  IMAD.MOV.U32 R53, RZ, RZ, R119 ;  /* 0x000000ffff357224 */ /* 0x000fe400078e0077 */
[----:B------:R-:W-:-:S01]  /*4570*/  FADD.FTZ R28, R54, R3 ;  /* 0x00000003361c7221 */ /* 0x000fc20000010000 */
[----:B------:R-:W-:Y:S01]  /*4580*/  IMAD.MOV.U32 R52, RZ, RZ, R119 ;  /* 0x000000ffff347224 */ /* 0x000fe200078e0077 */
[----:B------:R-:W2:Y:S01]  /*4590*/  MUFU.EX2 R11, R11 ;  /* 0x0000000b000b7308 */ /* 0x000ea20000000800 */
[----:B---3--:R-:W-:-:S01]  /*45a0*/  FADD.FTZ R25, R15, R42 ;  /* 0x0000002a0f197221 */ /* 0x008fc20000010000 */
[----:B------:R-:W-:Y:S01]  /*45b0*/  FADD.FTZ R28, R55, R28 ;  /* 0x0000001c371c7221 */ /* 0x000fe20000010000 */
[----:B------:R-:W-:-:S02]  /*45c0*/  IMAD.MOV.U32 R50, RZ, RZ, R119 ;  /* 0x000000ffff327224 */ /* 0x000fc400078e0077 */
[--C-:B------:R-:W-:Y:S02]  /*45d0*/  IMAD.MOV.U32 R49, RZ, RZ, R119.reuse ;  /* 0x000000ffff317224 */ /* 0x100fe400078e0077 */
[----:B------:R-:W-:Y:S01]  /*45e0*/  IMAD.MOV.U32 R45, RZ, RZ, R119 ;  /* 0x000000ffff2d7224 */ /* 0x000fe200078e0077 */
[----:B------:R-:W3:Y:S01]  /*45f0*/  MUFU.EX2 R40, R40 ;  /* 0x0000002800287308 */ /* 0x000ee20000000800 */
[----:B-1----:R-:W-:-:S01]  /*4600*/  FADD.FTZ R42, R10, R25 ;  /* 0x000000190a2a7221 */ /* 0x002fc20000010000 */
[----:B------:R-:W-:-:S06]  /*4610*/  IMAD.MOV.U32 R39, RZ, RZ, R119 ;  /* 0x000000ffff277224 */ /* 0x000fcc00078e0077 */
[----:B------:R-:W1:Y:S01]  /*4620*/  MUFU.EX2 R41, R41 ;  /* 0x0000002900297308 */ /* 0x000e620000000800 */
[----:B--2---:R-:W-:-:S07]  /*4630*/  FADD.FTZ R25, R11, R42 ;  /* 0x0000002a0b197221 */ /* 0x004fce0000010000 */
[----:B------:R-:W2:Y:S08]  /*4640*/  MUFU.EX2 R12, R12 ;  /* 0x0000000c000c7308 */ /* 0x000eb00000000800 */
[----:B------:R-:W4:Y:S08]  /*4650*/  MUFU.EX2 R13, R13 ;  /* 0x0000000d000d7308 */ /* 0x000f300000000800 */
[----:B------:R5:W-:Y:S08]  /*4660*/  MUFU.EX2 R24, R47 ;  /* 0x0000002f00187308 */ /* 0x000bf00000000800 */
[----:B------:R-:W4:Y:S01]  /*4670*/  MUFU.EX2 R43, R43 ;  /* 0x0000002b002b7308 */ /* 0x000f220000000800 */
[----:B-----5:R-:W-:-:S01]  /*4680*/  FADD.FTZ R47, R57, R28 ;  /* 0x0000001c392f7221 */ /* 0x020fc20000010000 */
[----:B---3--:R-:W-:Y:S01]  /*4690*/  FADD.FTZ R28, R40, R25 ;  /* 0x00000019281c7221 */ /* 0x008fe20000010000 */
[----:B------:R-:W-:-:S02]  /*46a0*/  F2FP.SATFINITE.E4M3.F32.PACK_AB_MERGE_C R57, R58, R57, RZ ;  /* 0x000000393a39723e */ /* 0x000fc400048070ff */
[----:B------:R-:W-:Y:S01]  /*46b0*/  FADD.FTZ R42, R58, R47 ;  /* 0x0000002f3a2a7221 */ /* 0x000fe20000010000 */
[----:B-1----:R-:W-:-:S01]  /*46c0*/  FADD.FTZ R25, R41, R28 ;  /* 0x0000001c29197221 */ /* 0x002fc20000010000 */
[----:B------:R-:W-:Y:S01]  /*46d0*/  F2FP.SATFINITE.E4M3.F32.PACK_AB_MERGE_C R40, R41, R40, RZ ;  /* 0x000000282928723e */ /* 0x000fe200048070ff */
[----:B------:R-:W1:Y:S01]  /*46e0*/  MUFU.EX2 R26, R26 ;  /* 0x0000001a001a7308 */ /* 0x000e620000000800 */
[----:B------:R-:W-:-:S01]  /*46f0*/  FADD.FTZ R35, R59, R42 ;  /* 0x0000002a3b237221 */ /* 0x000fc20000010000 */
[----:B--2---:R-:W-:Y:S01]  /*4700*/  FADD.FTZ R28, R12, R25 ;  /* 0x000000190c1c7221 */ /* 0x004fe20000010000 */
[----:B------:R-:W-:Y:S01]  /*4710*/  F2FP.SATFINITE.E4M3.F32.PACK_AB_MERGE_C R206, R55, R54, R57 ;  /* 0x0000003637ce723e */ /* 0x000fe20004807039 */
[----:B------:R-:W-:Y:S02]  /*4720*/  IMAD.MOV.U32 R58, RZ, RZ, R119 ;  /* 0x000000ffff3a7224 */ /* 0x000fe400078e0077 */
[----:B------:R-:W-:-:S01]  /*4730*/  FADD.FTZ R38, R60, R35 ;  /* 0x000000233c267221 */ /* 0x000fc20000010000 */
[----:B----4-:R-:W-:Y:S01]  /*4740*/  FADD.FTZ R28, R13, R28 ;  /* 0x0000001c0d1c7221 */ /* 0x010fe20000010000 */
[----:B------:R-:W-:Y:S01]  /*4750*/  F2FP.SATFINITE.E4M3.F32.PACK_AB_MERGE_C R207, R11, R10, R40 ;  /* 0x0000000a0bcf723e */ /* 0x000fe20004807028 */
[----:B------:R-:W2:Y:S01]  /*4760*/  MUFU.EX2 R27, R27 ;  /* 0x0000001b001b7308 */ /* 0x000ea20000000800 */
[----:B------:R-:W-:-:S01]  /*4770*/  FADD.FTZ R25, R61, R38 ;  /* 0x000000263d197221 */ /* 0x000fc20000010000 */
[----:B------:R-:W-:Y:S01]  /*4780*/  FADD.FTZ R35, R43, R28 ;  /* 0x0000001c2b237221 */ /* 0x000fe20000010000 */
[----:B------:R-:W-:Y:S01]  /*4790*/  F2FP.SATFINITE.E4M3.F32.PACK_AB_MERGE_C R61, R64, R61, RZ ;  /* 0x0000003d403d723e */ /* 0x000fe200048070ff */
[----:B------:R-:W-:-:S02]  /*47a0*/  IMAD.MOV.U32 R57, RZ, RZ, R119 ;  /* 0x000000ffff397224 */ /* 0x000fc400078e0077 */
[----:B------:R-:W-:-:S01]  /*47b0*/  FADD.FTZ R64, R64, R25 ;  /* 0x0000001940407221 */ /* 0x000fc20000010000 */
[----:B------:R-:W-:Y:S01]  /*47c0*/  FADD.FTZ R35, R20, R35 ;  /* 0x0000002314237221 */ /* 0x000fe20000010000 */
[----:B------:R-:W-:Y:S01]  /*47d0*/  F2FP.SATFINITE.E4M3.F32.PACK_AB_MERGE_C R38, R15, R14, RZ ;  /* 0x0000000e0f26723e */ /* 0x000fe200048070ff */
[----:B------:R-:W3:Y:S01]  /*47e0*/  MUFU.EX2 R44, R44 ;  /* 0x0000002c002c7308 */ /* 0x000ee20000000800 */
[----:B------:R-:W-:-:S01]  /*47f0*/  FADD.FTZ R25, R63, R64 ;  /* 0x000000403f197221 */ /* 0x000fc20000010000 */
[----:B-1----:R-:W-:Y:S01]  /*4800*/  FADD.FTZ R14, R26, R35 ;  /* 0x000000231a0e7221 */ /* 0x002fe20000010000 */
[----:B------:R-:W-:Y:S01]  /*4810*/  F2FP.SATFINITE.E4M3.F32.PACK_AB_MERGE_C R43, R20, R43, RZ ;  /* 0x0000002b142b723e */ /* 0x000fe200048070ff */
[----:B------:R-:W-:Y:S02]  /*4820*/  IMAD.MOV.U32 R64, RZ, RZ, R119 ;  /* 0x000000ffff407224 */ /* 0x000fe400078e0077 */
[----:B------:R-:W-:-:S01]  /*4830*/  FADD.FTZ R28, R66, R25 ;  /* 0x00000019421c7221 */ /* 0x000fc20000010000 */
[----:B------:R-:W-:Y:S01]  /*4840*/  F2FP.SATFINITE.E4M3.F32.PACK_AB_MERGE_C R205, R9, R8, R38 ;  /* 0x0000000809cd723e */ /* 0x000fe20004807026 */
[----:B------:R-:W-:Y:S01]  /*4850*/  IMAD.MOV.U32 R55, RZ, RZ, R119 ;  /* 0x000000ffff377224 */ /* 0x000fe200078e0077 */
[----:B------:R-:W1:Y:S01]  /*4860*/  MUFU.EX2 R67, R67 ;  /* 0x0000004300437308 */ /* 0x000e620000000800 */
[----:B--2---:R-:W-:-:S01]  /*4870*/  FADD.FTZ R15, R27, R14 ;  /* 0x0000000e1b0f7221 */ /* 0x004fc20000010000 */
[----:B------:R-:W-:Y:S01]  /*4880*/  FADD.FTZ R25, R65, R28 ;  /* 0x0000001c41197221 */ /* 0x000fe20000010000 */
[----:B------:R-:W-:Y:S01]  /*4890*/  F2FP.SATFINITE.E4M3.F32.PACK_AB_MERGE_C R65, R68, R65, RZ ;  /* 0x000000414441723e */ /* 0x000fe200048070ff */
[----:B------:R-:W-:Y:S01]  /*48a0*/  IMAD.MOV.U32 R47, RZ, RZ, R119 ;  /* 0x000000ffff2f7224 */ /* 0x000fe200078e0077 */
[----:B------:R-:W-:Y:S01]  /*48b0*/  F2FP.SATFINITE.E4M3.F32.PACK_AB_MERGE_C R208, R60, R59, R61 ;  /* 0x0000003b3cd0723e */ /* 0x000fe2000480703d */
[----:B------:R-:W-:Y:S01]  /*48c0*/  FADD.FTZ R68, R68, R25 ;  /* 0x0000001944447221 */ /* 0x000fe20000010000 */
[----:B------:R-:W-:Y:S01]  /*48d0*/  F2FP.SATFINITE.E4M3.F32.PACK_AB_MERGE_C R210, R66, R63, R65 ;  /* 0x0000003f42d2723e */ /* 0x000fe20004807041 */
[----:B------:R-:W2:Y:S01]  /*48e0*/  MUFU.EX2 R29, R29 ;  /* 0x0000001d001d7308 */ /* 0x000ea20000000800 */
[----:B---3--:R-:W-:-:S01]  /*48f0*/  FADD.FTZ R14, R44, R15 ;  /* 0x0000000f2c0e7221 */ /* 0x008fc20000010000 */
[----:B------:R-:W-:Y:S01]  /*4900*/  F2FP.SATFINITE.E4M3.F32.PACK_AB_MERGE_C R44, R21, R44, RZ ;  /* 0x0000002c152c723e */ /* 0x000fe200048070ff */
[----:B------:R-:W-:Y:S01]  /*4910*/  IMAD.MOV.U32 R66, RZ, RZ, R119 ;  /* 0x000000ffff427224 */ /* 0x000fe200078e0077 */
[----:B------:R-:W-:Y:S01]  /*4920*/  F2FP.SATFINITE.E4M3.F32.PACK_AB_MERGE_C R209, R13, R12, R43 ;  /* 0x0000000c0dd1723e */ /* 0x000fe2000480702b */
[----:B------:R-:W-:-:S01]  /*4930*/  FADD.FTZ R14, R21, R14 ;  /* 0x0000000e150e7221 */ /* 0x000fc20000010000 */
[----:B------:R-:W-:Y:S01]  /*4940*/  F2FP.SATFINITE.E4M3.F32.PACK_AB_MERGE_C R211, R27, R26, R44 ;  /* 0x0000001a1bd3723e */ /* 0x000fe2000480702c */
[----:B------:R-:W-:Y:S01]  /*4950*/  IMAD.MOV.U32 R65, RZ, RZ, R119 ;  /* 0x000000ffff417224 */ /* 0x000fe200078e0077 */
[----:B------:R-:W3:Y:S01]  /*4960*/  MUFU.EX2 R69, R69 ;  /* 0x0000004500457308 */ /* 0x000ee20000000800 */
[----:B-1----:R-:W-:-:S01]  /*4970*/  FADD.FTZ R15, R67, R68 ;  /* 0x00000044430f7221 */ /* 0x002fc20000010000 */
[--C-:B------:R-:W-:Y:S01]  /*4980*/  IMAD.MOV.U32 R68, RZ, RZ, R119.reuse ;  /* 0x000000ffff447224 */ /* 0x100fe200078e0077 */
[----:B------:R-:W-:Y:S01]  /*4990*/  MOV R54, R119 ;  /* 0x0000007700367202 */ /* 0x000fe20000000f00 */
[----:B------:R-:W-:-:S02]  /*49a0*/  IMAD.MOV.U32 R63, RZ, RZ, R119 ;  /* 0x000000ffff3f7224 */ /* 0x000fc400078e0077 */
[----:B------:R-:W-:Y:S02]  /*49b0*/  IMAD.MOV.U32 R61, RZ, RZ, R119 ;  /* 0x000000ffff3d7224 */ /* 0x000fe400078e0077 */
[----:B------:R-:W1:Y:S01]  /*49c0*/  MUFU.EX2 R30, R30 ;  /* 0x0000001e001e7308 */ /* 0x000e620000000800 */
[----:B--2---:R-:W-:-:S01]  /*49d0*/  FADD.FTZ R21, R29, R14 ;  /* 0x0000000e1d157221 */ /* 0x004fc20000010000 */
[----:B------:R-:W-:Y:S01]  /*49e0*/  FADD.FTZ R14, R70, R15 ;  /* 0x0000000f460e7221 */ /* 0x000fe20000010000 */
[----:B------:R-:W-:Y:S02]  /*49f0*/  IMAD.MOV.U32 R60, RZ, RZ, R119 ;  /* 0x000000ffff3c7224 */ /* 0x000fe400078e0077 */
[----:B------:R-:W-:Y:S01]  /*4a00*/  FADD.FTZ R21, R24, R21 ;  /* 0x0000001518157221 */ /* 0x000fe20000010000 */
[----:B------:R-:W-:Y:S02]  /*4a10*/  IMAD.MOV.U32 R59, RZ, RZ, R119 ;  /* 0x000000ffff3b7224 */ /* 0x000fe400078e0077 */
[----:B------:R-:W2:Y:S01]  /*4a20*/  MUFU.EX2 R72, R72 ;  /* 0x0000004800487308 */ /* 0x000ea20000000800 */
[----:B---3--:R-:W-:-:S01]  /*4a30*/  FADD.FTZ R25, R69, R14 ;  /* 0x0000000e45197221 */ /* 0x008fc20000010000 */
[----:B------:R-:W-:-:S02]  /*4a40*/  IMAD.MOV.U32 R44, RZ, RZ, R119 ;  /* 0x000000ffff2c7224 */ /* 0x000fc400078e0077 */
[--C-:B------:R-:W-:Y:S02]  /*4a50*/  IMAD.MOV.U32 R43, RZ, RZ, R119.reuse ;  /* 0x000000ffff2b7224 */ /* 0x100fe400078e0077 */
[----:B------:R-:W-:Y:S02]  /*4a60*/  IMAD.MOV.U32 R42, RZ, RZ, R119 ;  /* 0x000000ffff2a7224 */ /* 0x000fe400078e0077 */
[----:B------:R-:W3:Y:S01]  /*4a70*/  MUFU.EX2 R51, R51 ;  /* 0x0000003300337308 */ /* 0x000ee20000000800 */
[----:B-1----:R-:W-:-:S01]  /*4a80*/  FADD.FTZ R14, R30, R21 ;  /* 0x000000151e0e7221 */ /* 0x002fc20000010000 */
[--C-:B------:R-:W-:Y:S02]  /*4a90*/  IMAD.MOV.U32 R41, RZ, RZ, R119.reuse ;  /* 0x000000ffff297224 */ /* 0x100fe400078e0077 */
[--C-:B------:R-:W-:Y:S02]  /*4aa0*/  IMAD.MOV.U32 R40, RZ, RZ, R119.reuse ;  /* 0x000000ffff287224 */ /* 0x100fe400078e0077 */
[----:B------:R-:W-:-:S02]  /*4ab0*/  IMAD.MOV.U32 R38, RZ, RZ, R119 ;  /* 0x000000ffff267224 */ /* 0x000fc400078e0077 */
[----:B------:R-:W1:Y:S01]  /*4ac0*/  MUFU.EX2 R71, R71 ;  /* 0x0000004700477308 */ /* 0x000e620000000800 */
[C---:B--2---:R-:W-:Y:S01]  /*4ad0*/  F2FP.SATFINITE.E4M3.F32.PACK_AB_MERGE_C R69, R72.reuse, R69, RZ ;  /* 0x000000454845723e */ /* 0x044fe200048070ff */
[----:B------:R-:W-:Y:S01]  /*4ae0*/  FADD.FTZ R72, R72, R25 ;  /* 0x0000001948487221 */ /* 0x000fe20000010000 */
[----:B------:R-:W-:Y:S02]  /*4af0*/  IMAD.MOV.U32 R35, RZ, RZ, R119 ;  /* 0x000000ffff237224 */ /* 0x000fe400078e0077 */
[----:B------:R-:W-:Y:S01]  /*4b00*/  F2FP.SATFINITE.E4M3.F32.PACK_AB_MERGE_C R212, R70, R67, R69 ;  /* 0x0000004346d4723e */ /* 0x000fe20004807045 */
[--C-:B------:R-:W-:Y:S02]  /*4b10*/  IMAD.MOV.U32 R70, RZ, RZ, R119.reuse ;  /* 0x000000ffff467224 */ /* 0x100fe400078e0077 */
[----:B------:R-:W2:Y:S01]  /*4b20*/  MUFU.EX2 R32, R32 ;  /* 0x0000002000207308 */ /* 0x000ea20000000800 */
[C---:B---3--:R-:W-:Y:S01]  /*4b30*/  F2FP.SATFINITE.E4M3.F32.PACK_AB_MERGE_C R30, R51.reuse, R30, RZ ;  /* 0x0000001e331e723e */ /* 0x048fe200048070ff */
[----:B------:R-:W-:Y:S01]  /*4b40*/  FADD.FTZ R51, R51, R14 ;  /* 0x0000000e33337221 */ /* 0x000fe20000010000 */
[----:B------:R-:W-:-:S02]  /*4b50*/  IMAD.MOV.U32 R69, RZ, RZ, R119 ;  /* 0x000000ffff457224 */ /* 0x000fc400078e0077 */
[----:B------:R-:W-:Y:S01]  /*4b60*/  F2FP.SATFINITE.E4M3.F32.PACK_AB_MERGE_C R213, R24, R29, R30 ;  /* 0x0000001d18d5723e */ /* 0x000fe2000480701e */
[----:B------:R-:W-:Y:S02]  /*4b70*/  IMAD.MOV.U32 R67, RZ, RZ, R119 ;  /* 0x000000ffff437224 */ /* 0x000fe400078e0077 */
[----:B------:R-:W3:Y:S01]  /*4b80*/  MUFU.EX2 R74, R74 ;  /* 0x0000004a004a7308 */ /* 0x000ee20000000800 */
[----:B-1----:R-:W-:-:S01]  /*4b90*/  FADD.FTZ R21, R71, R72 ;  /* 0x0000004847157221 */ /* 0x002fc20000010000 */
[--C-:B------:R-:W-:Y:S02]  /*4ba0*/  IMAD.MOV.U32 R72, RZ, RZ, R119.reuse ;  /* 0x000000ffff487224 */ /* 0x100fe400078e0077 */
[--C-:B------:R-:W-:Y:S02]  /*4bb0*/  IMAD.MOV.U32 R30, RZ, RZ, R119.reuse ;  /* 0x000000ffff1e7224 */ /* 0x100fe400078e0077 */
[----:B------:R-:W-:Y:S02]  /*4bc0*/  IMAD.MOV.U32 R29, RZ, RZ, R119 ;  /* 0x000000ffff1d7224 */ /* 0x000fe400078e0077 */
[----:B------:R-:W-:Y:S01]  /*4bd0*/  MUFU.EX2 R73, R73 ;  /* 0x0000004900497308 */ /* 0x000fe20000000800 */
[----:B--2---:R-:W-:-:S01]  /*4be0*/  FADD.FTZ R14, R32, R51 ;  /* 0x00000033200e7221 */ /* 0x004fc20000010000 */
[----:B------:R-:W-:-:S02]  /*4bf0*/  IMAD.MOV.U32 R51, RZ, RZ, R119 ;  /* 0x000000ffff337224 */ /* 0x000fc400078e0077 */
[--C-:B------:R-:W-:Y:S02]  /*4c00*/  IMAD.MOV.U32 R28, RZ, RZ, R119.reuse ;  /* 0x000000ffff1c7224 */ /* 0x100fe400078e0077 */
[----:B------:R-:W-:Y:S02]  /*4c10*/  IMAD.MOV.U32 R27, RZ, RZ, R119 ;  /* 0x000000ffff1b7224 */ /* 0x000fe400078e0077 */
[----:B------:R-:W1:Y:S01]  /*4c20*/  MUFU.EX2 R76, R76 ;  /* 0x0000004c004c7308 */ /* 0x000e620000000800 */
[----:B---3--:R-:W-:-:S01]  /*4c30*/  FADD.FTZ R20, R74, R21 ;  /* 0x000000154a147221 */ /* 0x008fc20000010000 */
[--C-:B------:R-:W-:Y:S02]  /*4c40*/  IMAD.MOV.U32 R26, RZ, RZ, R119.reuse ;  /* 0x000000ffff1a7224 */ /* 0x100fe400078e0077 */
[--C-:B------:R-:W-:Y:S02]  /*4c50*/  IMAD.MOV.U32 R25, RZ, RZ, R119.reuse ;  /* 0x000000ffff197224 */ /* 0x100fe400078e0077 */
[----:B------:R-:W-:-:S02]  /*4c60*/  IMAD.MOV.U32 R24, RZ, RZ, R119 ;  /* 0x000000ffff187224 */ /* 0x000fc400078e0077 */
[----:B------:R2:W3:Y:S08]  /*4c70*/  MUFU.EX2 R3, R62 ;  /* 0x0000003e00037308 */ /* 0x0004f00000000800 */
[----:B------:R-:W4:Y:S01]  /*4c80*/  MUFU.EX2 R33, R33 ;  /* 0x0000002100217308 */ /* 0x000f220000000800 */
[----:B-1----:R-:W-:Y:S01]  /*4c90*/  F2FP.SATFINITE.E4M3.F32.PACK_AB_MERGE_C R21, R76, R73, RZ ;  /* 0x000000494c15723e */ /* 0x002fe200048070ff */
[----:B------:R-:W-:Y:S01]  /*4ca0*/  FADD.FTZ R73, R73, R20 ;  /* 0x0000001449497221 */ /* 0x000fe20000010000 */
[----:B--2---:R-:W-:-:S02]  /*4cb0*/  IMAD.MOV.U32 R62, RZ, RZ, R119 ;  /* 0x000000ffff3e7224 */ /* 0x004fc400078e0077 */
[----:B------:R-:W-:Y:S01]  /*4cc0*/  F2FP.SATFINITE.E4M3.F32.PACK_AB_MERGE_C R214, R74, R71, R21 ;  /* 0x000000474ad6723e */ /* 0x000fe20004807015 */
[----:B------:R-:W-:-:S01]  /*4cd0*/  FADD.FTZ R76, R76, R73 ;  /* 0x000000494c4c7221 */ /* 0x000fc20000010000 */
[----:B------:R-:W-:Y:S01]  /*4ce0*/  IMAD.MOV.U32 R74, RZ, RZ, R119 ;  /* 0x000000ffff4a7224 */ /* 0x000fe200078e0077 */
[----:B------:R-:W1:Y:S01]  /*4cf0*/  MUFU.EX2 R36, R36 ;  /* 0x0000002400247308 */ /* 0x000e620000000800 */
[----:B---3--:R-:W-:-:S01]  /*4d00*/  FADD.FTZ R14, R3, R14 ;  /* 0x0000000e030e7221 */ /* 0x008fc20000010000 */
[--C-:B------:R-:W-:Y:S02]  /*4d10*/  IMAD.MOV.U32 R73, RZ, RZ, R119.reuse ;  /* 0x000000ffff497224 */ /* 0x100fe400078e0077 */
[----:B------:R-:W-:-:S04]  /*4d20*/  IMAD.MOV.U32 R71, RZ, RZ, R119 ;  /* 0x000000ffff477224 */ /* 0x000fc800078e0077 */
[----:B------:R-:W-:Y:S01]  /*4d30*/  MUFU.EX2 R77, R77 ;  /* 0x0000004d004d7308 */ /* 0x000fe20000000800 */
[----:B----4-:R-:W-:-:S07]  /*4d40*/  FADD.FTZ R21, R33, R14 ;  /* 0x0000000e21157221 */ /* 0x010fce0000010000 */
[----:B------:R-:W2:Y:S01]  /*4d50*/  MUFU.EX2 R84, R84 ;  /* 0x0000005400547308 */ /* 0x000ea20000000800 */
[C---:B-1----:R-:W-:Y:S01]  /*4d60*/  F2FP.SATFINITE.E4M3.F32.PACK_AB_MERGE_C R33, R36.reuse, R33, RZ ;  /* 0x000000212421723e */ /* 0x042fe200048070ff */
[----:B------:R-:W-:-:S03]  /*4d70*/  FADD.FTZ R36, R36, R21 ;  /* 0x0000001524247221 */ /* 0x000fc60000010000 */
[----:B------:R-:W-:Y:S01]  /*4d80*/  F2FP.SATFINITE.E4M3.F32.PACK_AB_MERGE_C R215, R3, R32, R33 ;  /* 0x0000002003d7723e */ /* 0x000fe20004807021 */
[----:B------:R-:W-:Y:S01]  /*4d90*/  IMAD.MOV.U32 R32, RZ, RZ, R119 ;  /* 0x000000ffff207224 */ /* 0x000fe200078e0077 */
[----:B------:R-:W-:Y:S01]  /*4da0*/  MOV R33, R119 ;  /* 0x0000007700217202 */ /* 0x000fe20000000f00 */
[----:B------:R-:W1:Y:S08]  /*4db0*/  MUFU.EX2 R75, R75 ;  /* 0x0000004b004b7308 */ /* 0x000e700000000800 */
        /* <DEDUP_REMOVED lines=11> */
[----:B------:R-:W-:-:S03]  /*4e70*/  MOV R75, R119 ;  /* 0x00000077004b7202 */ /* 0x000fc60000000f00 */
[----:B------:R-:W-:Y:S01]  /*4e80*/  FADD.FTZ R77, R77, R82 ;  /* 0x000000524d4d7221 */ /* 0x000fe20000010000 */
[----:B------:R-:W-:Y:S01]  /*4e90*/  IMAD.MOV.U32 R82, RZ, RZ, R119 ;  /* 0x000000ffff527224 */ /* 0x000fe200078e0077 */
[----:B------:R2:W4:Y:S01]  /*4ea0*/  MUFU.EX2 R15, R90 ;  /* 0x0000005a000f7308 */ /* 0x0005220000000800 */
[----:B-1----:R-:W-:-:S01]  /*4eb0*/  FADD.FTZ R7, R78, R7 ;  /* 0x000000074e077221 */ /* 0x002fc20000010000 */
[----:B------:R-:W-:Y:S01]  /*4ec0*/  FADD.FTZ R84, R84, R77 ;  /* 0x0000004d54547221 */ /* 0x000fe20000010000 */
[----:B------:R-:W-:-:S05]  /*4ed0*/  IMAD.MOV.U32 R77, RZ, RZ, R119 ;  /* 0x000000ffff4d7224 */ /* 0x000fca00078e0077 */
[----:B------:R-:W-:Y:S01]  /*4ee0*/  MUFU.EX2 R81, R81 ;  /* 0x0000005100517308 */ /* 0x000fe20000000800 */
[----:B---3--:R-:W-:-:S01]  /*4ef0*/  FADD.FTZ R4, R80, R7 ;  /* 0x0000000750047221 */ /* 0x008fc20000010000 */
[----:B--2---:R-:W-:-:S06]  /*4f00*/  IMAD.MOV.U32 R90, RZ, RZ, R119 ;  /* 0x000000ffff5a7224 */ /* 0x004fcc00078e0077 */
[----:B------:R-:W1:Y:S01]  /*4f10*/  MUFU.EX2 R56, R56 ;  /* 0x0000003800387308 */ /* 0x000e620000000800 */
[----:B----4-:R-:W-:-:S01]  /*4f20*/  FADD.FTZ R4, R15, R4 ;  /* 0x000000040f047221 */ /* 0x010fc20000010000 */
[----:B------:R-:W-:-:S04]  /*4f30*/  F2FP.SATFINITE.E4M3.F32.PACK_AB_MERGE_C R80, R15, R80, RZ ;  /* 0x000000500f50723e */ /* 0x000fc800048070ff */
[----:B------:R-:W-:Y:S01]  /*4f40*/  F2FP.SATFINITE.E4M3.F32.PACK_AB_MERGE_C R217, R78, R37, R80 ;  /* 0x000000254ed9723e */ /* 0x000fe20004807050 */
[--C-:B------:R-:W-:Y:S01]  /*4f50*/  IMAD.MOV.U32 R80, RZ, RZ, R119.reuse ;  /* 0x000000ffff507224 */ /* 0x100fe200078e0077 */
[----:B------:R-:W2:Y:S01]  /*4f60*/  MUFU.EX2 R79, R79 ;  /* 0x0000004f004f7308 */ /* 0x000ea20000000800 */
[--C-:B------:R-:W-:Y:S02]  /*4f70*/  IMAD.MOV.U32 R78, RZ, RZ, R119.reuse ;  /* 0x000000ffff4e7224 */ /* 0x100fe400078e0077 */
[----:B------:R-:W-:-:S05]  /*4f80*/  IMAD.MOV.U32 R37, RZ, RZ, R119 ;  /* 0x000000ffff257224 */ /* 0x000fca00078e0077 */
[----:B------:R-:W3:Y:S01]  /*4f90*/  MUFU.EX2 R91, R91 ;  /* 0x0000005b005b7308 */ /* 0x000ee20000000800 */
[----:B-1----:R-:W-:-:S07]  /*4fa0*/  F2FP.SATFINITE.E4M3.F32.PACK_AB_MERGE_C R8, R56, R81, RZ ;  /* 0x000000513808723e */ /* 0x002fce00048070ff */
[----:B------:R-:W1:Y:S01]  /*4fb0*/  MUFU.EX2 R86, R86 ;  /* 0x0000005600567308 */ /* 0x000e620000000800 */
[----:B--2---:R-:W-:-:S01]  /*4fc0*/  FADD.FTZ R5, R79, R84 ;  /* 0x000000544f057221 */ /* 0x004fc20000010000 */
[----:B------:R-:W-:-:S06]  /*4fd0*/  IMAD.MOV.U32 R84, RZ, RZ, R119 ;  /* 0x000000ffff547224 */ /* 0x000fcc00078e0077 */
[----:B------:R-:W2:Y:S01]  /*4fe0*/  MUFU.EX2 R92, R92 ;  /* 0x0000005c005c7308 */ /* 0x000ea20000000800 */
[----:B---3--:R-:W-:-:S07]  /*4ff0*/  FADD.FTZ R7, R91, R4 ;  /* 0x000000045b077221 */ /* 0x008fce0000010000 */
[----:B------:R-:W-:Y:S01]  /*5000*/  MUFU.EX2 R93, R93 ;  /* 0x0000005d005d7308 */ /* 0x000fe20000000800 */
[C---:B-1----:R-:W-:Y:S01]  /*5010*/  F2FP.SATFINITE.E4M3.F32.PACK_AB_MERGE_C R218, R86.reuse, R79, R8 ;  /* 0x0000004f56da723e */ /* 0x042fe20004807008 */
[----:B------:R-:W-:Y:S01]  /*5020*/  FADD.FTZ R86, R86, R5 ;  /* 0x0000000556567221 */ /* 0x000fe20000010000 */
[----:B------:R-:W-:-:S03]  /*5030*/  IMAD.MOV.U32 R79, RZ, RZ, R119 ;  /* 0x000000ffff4f7224 */ /* 0x000fc600078e0077 */
[----:B------:R-:W-:Y:S01]  /*5040*/  FADD.FTZ R81, R81, R86 ;  /* 0x0000005651517221 */ /* 0x000fe20000010000 */
[----:B------:R-:W-:Y:S01]  /*5050*/  IMAD.MOV.U32 R86, RZ, RZ, R119 ;  /* 0x000000ffff567224 */ /* 0x000fe200078e0077 */
[----:B------:R1:W3:Y:S01]  /*5060*/  MUFU.EX2 R6, R83 ;  /* 0x0000005300067308 */ /* 0x0002e20000000800 */
[----:B--2---:R-:W-:-:S01]  /*5070*/  FADD.FTZ R4, R92, R7 ;  /* 0x000000075c047221 */ /* 0x004fc20000010000 */
[----:B-1----:R-:W-:Y:S01]  /*5080*/  IMAD.MOV.U32 R83, RZ, RZ, R119 ;  /* 0x000000ffff537224 */ /* 0x002fe200078e0077 */
[----:B---3--:R-:W-:Y:S02]  /*5090*/  F2FP.SATFINITE.E4M3.F32.PACK_AB_MERGE_C R3, R6, R93, RZ ;  /* 0x0000005d0603723e */ /* 0x008fe400048070ff */
[----:B------:R-:W-:Y:S01]  /*50a0*/  FADD.FTZ R93, R93, R4 ;  /* 0x000000045d5d7221 */ /* 0x000fe20000010000 */
[----:B------:R-:W-:-:S01]  /*50b0*/  FADD.FTZ R4, R56, R81 ;  /* 0x0000005138047221 */ /* 0x000fc20000010000 */
[----:B------:R-:W-:Y:S01]  /*50c0*/  IMAD.MOV.U32 R81, RZ, RZ, R119 ;  /* 0x000000ffff517224 */ /* 0x000fe200078e0077 */
[----:B------:R-:W-:Y:S01]  /*50d0*/  F2FP.SATFINITE.E4M3.F32.PACK_AB_MERGE_C R219, R92, R91, R3 ;  /* 0x0000005b5cdb723e */ /* 0x000fe20004807003 */
[----:B------:R-:W-:Y:S01]  /*50e0*/  FADD.FTZ R6, R6, R93 ;  /* 0x0000005d06067221 */ /* 0x000fe20000010000 */
[----:B------:R-:W-:-:S02]  /*50f0*/  IMAD.MOV.U32 R93, RZ, RZ, R119 ;  /* 0x000000ffff5d7224 */ /* 0x000fc400078e0077 */
        /* <DEDUP_REMOVED lines=58> */
.L_x_2789:
[----:B------:R-:W-:Y:S01]  /*54a0*/  ISETP.NE.AND P2, PT, RZ, UR40, PT ;  /* 0x00000028ff007c0c */ /* 0x000fe2000bf45270 */
[----:B------:R-:W-:-:S04]  /*54b0*/  UISETP.NE.AND UP0, UPT, UR56, 0x1, UPT ;  /* 0x000000013800788c */ /* 0x000fc8000bf05270 */
[----:B------:R-:W-:-:S04]  /*54c0*/  USEL UR36, URZ, 0x1, UP0 ;  /* 0x000000013f247887 */ /* 0x000fc80008000000 */
[----:B------:R-:W-:-:S04]  /*54d0*/  ULOP3.LUT UR36, UR57, UR36, URZ, 0x3c, !UPT ;  /* 0x0000002439247292 */ /* 0x000fc8000f8e3c3f */
[----:B------:R-:W-:Y:S08]  /*54e0*/  @P2 BRA `(.L_x_2780) ;  /* 0x0000000000382947 */ /* 0x000ff00003800000 */
[----:B------:R-:W-:Y:S05]  /*54f0*/  @!P0 BRA `(.L_x_2781) ;  /* 0x0000000000048947 */ /* 0x000fea0003800000 */
[----:B------:R-:W-:Y:S01]  /*5500*/  BPT.TRAP 0x1 ;  /* 0x000000040000795c */ /* 0x000fe20000300000 */
.L_x_2781:
        /* <DEDUP_REMOVED lines=9> */
.L_x_2782:
[----:B--2---:R-:W-:Y:S05]  /*55a0*/  @P1 BRA `(.L_x_2780) ;  /* 0x0000000000081947 */ /* 0x004fea0003800000 */
[----:B------:R-:W2:Y:S02]  /*55b0*/  SYNCS.PHASECHK.TRANS64.TRYWAIT P1, [UR6+0x33430], R7 ;  /* 0x03343007ff0075a7 */ /* 0x000ea40008020146 */
[----:B--2---:R-:W-:Y:S05]  /*55c0*/  @!P1 BRA `(.L_x_2783) ;  /* 0x0000009800489947 */ /* 0x004fea0003800000 */
.L_x_2780:
[----:B-12---:R-:W-:Y:S01]  /*55d0*/  VIADD R7, R18, 0x8 ;  /* 0x0000000812077836 */ /* 0x006fe20000000000 */
[----:B------:R-:W-:Y:S01]  /*55e0*/  UIADD3 UR55, UR56, 0x1, URZ ;  /* 0x0000000138377890 */ /* 0x000fe2000fffe03f */
[----:B------:R-:W-:Y:S01]  /*55f0*/  UMOV UR27, 0x80000020 ;  /* 0x80000020001b7882 */ /* 0x000fe20000000000 */
[----:B------:R-:W-:Y:S02]  /*5600*/  UMOV UR28, UR24 ;  /* 0x00000018001c7c82 */ /* 0x000fe40008000000 */
[----:B------:R1:W-:Y:S01]  /*5610*/  BAR.SYNC.DEFER_BLOCKING R7, 0x100 ;  /* 0x000400070000751d */ /* 0x0003e20000010000 */
[----:B------:R-:W-:-:S04]  /*5620*/  UISETP.NE.AND UP0, UPT, UR55, 0x2, UPT ;  /* 0x000000023700788c */ /* 0x000fc8000bf05270 */
[----:B------:R-:W-:Y:S01]  /*5630*/  USEL UR55, UR55, URZ, UP0 ;  /* 0x0000003f37377287 */ /* 0x000fe20008000000 */
[----:B------:R-:W-:Y:S01]  /*5640*/  UMOV UR29, UR25 ;  /* 0x00000019001d7c82 */ /* 0x000fe20008000000 */
[----:B------:R-:W-:Y:S02]  /*5650*/  UMOV UR31, 0x80000020 ;  /* 0x80000020001f7882 */ /* 0x000fe40000000000 */
[----:B------:R-:W-:Y:S01]  /*5660*/  UIMAD UR58, UR55, 0x780, UR45 ;  /* 0x00000780373a78a4 */ /* 0x000fe2000f8e022d */
[----:B------:R-:W-:Y:S01]  /*5670*/  UMOV UR32, UR24 ;  /* 0x0000001800207c82 */ /* 0x000fe20008000000 */
[----:B------:R-:W-:Y:S02]  /*5680*/  UMOV UR33, UR25 ;  /* 0x0000001900217c82 */ /* 0x000fe40008000000 */
[----:B------:R-:W-:Y:S02]  /*5690*/  UIADD3 UR30, UR58, 0x80, URZ ;  /* 0x000000803a1e7890 */ /* 0x000fe4000fffe03f */
[----:B------:R-:W-:-:S02]  /*56a0*/  UIADD3 UR34, UR58, 0x100, URZ ;  /* 0x000001003a227890 */ /* 0x000fc4000fffe03f */
[----:B------:R-:W-:Y:S01]  /*56b0*/  UMOV UR26, UR58 ;  /* 0x0000003a001a7c82 */ /* 0x000fe20008000000 */
[----:B------:R-:W-:Y:S01]  /*56c0*/  UMOV UR35, 0x80000020 ;  /* 0x8000002000237882 */ /* 0x000fe20000000000 */
[----:B------:R-:W-:Y:S01]  /*56d0*/  UIADD3 UR6, UR58, 0x200, URZ ;  /* 0x000002003a067890 */ /* 0x000fe2000fffe03f */
[----:B------:R-:W-:Y:S01]  /*56e0*/  UMOV UR7, 0x80000020 ;  /* 0x8000002000077882 */ /* 0x000fe20000000000 */
[----:B------:R-:W-:Y:S01]  /*56f0*/  UIADD3 UR10, UR58, 0x202, URZ ;  /* 0x000002023a0a7890 */ /* 0x000fe2000fffe03f */
[----:B------:R-:W-:Y:S01]  /*5700*/  WARPGROUP.ARRIVE ;  /* 0x00000000000079c5 */ /* 0x000fe20000000000 */
[----:B------:R-:W-:Y:S01]  /*5710*/  UMOV UR11, 0x80000020 ;  /* 0x80000020000b7882 */ /* 0x000fe20000000000 */
[----:B------:R-:W-:Y:S01]  /*5720*/  UIADD3 UR14, UR58, 0x282, URZ ;  /* 0x000002823a0e7890 */ /* 0x000fe2000fffe03f */
[----:B------:R-:W-:Y:S01]  /*5730*/  UMOV UR15, 0x80000020 ;  /* 0x80000020000f7882 */ /* 0x000fe20000000000 */
[----:B------:R-:W-:Y:S02]  /*5740*/  UIADD3 UR18, UR58, 0x500, URZ ;  /* 0x000005003a127890 */ /* 0x000fe4000fffe03f */
[----:B------:R-:W-:Y:S01]  /*5750*/  QGMMA.64x32x32.F32.E4M3.E4M3 R184, gdesc[UR24], RZ, !UPT, gsb0 ;  /* 0x0060000018b879f3 */ /* 0x000fe2000c0008ff */
[----:B------:R-:W-:Y:S01]  /*5760*/  UIADD3 UR26, UR58, 0x180, URZ ;  /* 0x000001803a1a7890 */ /* 0x000fe2000fffe03f */
[----:B------:R-:W-:Y:S01]  /*5770*/  UMOV UR27, 0x80000020 ;  /* 0x80000020001b7882 */ /* 0x000fe20000000000 */
[----:B------:R-:W-:Y:S01]  /*5780*/  UMOV UR19, 0x80000020 ;  /* 0x8000002000137882 */ /* 0x000fe20000000000 */
[----:B------:R-:W-:Y:S01]  /*5790*/  UIADD3 UR22, UR58, 0x502, URZ ;  /* 0x000005023a167890 */ /* 0x000fe2000fffe03f */
[----:B------:R-:W-:Y:S01]  /*57a0*/  UMOV UR23, 0x80000020 ;  /* 0x8000002000177882 */ /* 0x000fe20000000000 */
[----:B------:R-:W-:-:S02]  /*57b0*/  WARPGROUP.DEPBAR.LE gsb0, 0x0 ;  /* 0x00008000000079c5 */ /* 0x000fc40000010000 */
        /* <DEDUP_REMOVED lines=16> */
[----:B------:R-:W-:Y:S01]  /*58c0*/  UMOV UR26, UR6 ;  /* 0x00000006001a7c82 */ /* 0x000fe20008000000 */
[----:B------:R-:W-:Y:S01]  /*58d0*/  UMOV UR27, 0x80000020 ;  /* 0x80000020001b7882 */ /* 0x000fe20000000000 */
[----:B------:R-:W-:Y:S01]  /*58e0*/  UIADD3 UR6, UR58, 0x2, URZ ;  /* 0x000000023a067890 */ /* 0x000fe2000fffe03f */
        /* <DEDUP_REMOVED lines=25> */
[----:B------:R-:W-:Y:S01]  /*5a80*/  UMOV UR6, UR10 ;  /* 0x0000000a00067c82 */ /* 0x000fe20008000000 */
[----:B------:R-:W-:Y:S01]  /*5a90*/  UMOV UR7, 0x80000020 ;  /* 0x8000002000077882 */ /* 0x000fe20000000000 */
[----:B------:R-:W-:Y:S01]  /*5aa0*/  UIADD3 UR10, UR58, 0x280, URZ ;  /* 0x000002803a0a7890 */ /* 0x000fe2000fffe03f */
        /* <DEDUP_REMOVED lines=92> */
[----:B------:R-:W-:Y:S01]  /*6070*/  UIADD3 UR58, UR58, 0x702, URZ ;  /* 0x000007023a3a7890 */ /* 0x000fe2000fffe03f */
        /* <DEDUP_REMOVED lines=15> */
[----:B-1----:R-:W-:Y:S05]  /*6170*/  @P2 BRA `(.L_x_2784) ;  /* 0x00000000002c2947 */ /* 0x002fea0003800000 */
[----:B------:R-:W-:Y:S05]  /*6180*/  @!P0 BRA `(.L_x_2785) ;  /* 0x0000000000048947 */ /* 0x000fea0003800000 */
[----:B------:R-:W-:Y:S01]  /*6190*/  BPT.TRAP 0x1 ;  /* 0x000000040000795c */ /* 0x000fe20000300000 */
.L_x_2785:
[----:B------:R-:W-:Y:S01]  /*61a0*/  ULEA UR6, UR56, UR38, 0x3 ;  /* 0x0000002638067291 */ /* 0x000fe2000f8e183f */
[----:B------:R-:W-:-:S05]  /*61b0*/  IMAD.U32 R7, RZ, RZ, UR57 ;  /* 0x00000039ff077e24 */ /* 0x000fca000f8e00ff */
[----:B------:R-:W-:-:S04]  /*61c0*/  SHF.L.U32 R7, R7, 0x1f, RZ ;  /* 0x0000001f07077819 */ /* 0x000fc800000006ff */
[----:B------:R1:W2:Y:S01]  /*61d0*/  SYNCS.PHASECHK.TRANS64.TRYWAIT P1, [UR6+0x33450], R7 ;  /* 0x03345007ff0075a7 */ /* 0x0002a20008020146 */
[----:B------:R-:W-:Y:S05]  /*61e0*/  @!P0 BRA `(.L_x_2786) ;  /* 0x0000000000048947 */ /* 0x000fea0003800000 */
[----:B------:R-:W-:Y:S01]  /*61f0*/  BPT.TRAP 0x1 ;  /* 0x000000040000795c */ /* 0x000fe20000300000 */
.L_x_2786:
[----:B--2---:R-:W-:Y:S05]  /*6200*/  @P1 BRA `(.L_x_2784) ;  /* 0x0000000000081947 */ /* 0x004fea0003800000 */
[----:B------:R-:W2:Y:S02]  /*6210*/  SYNCS.PHASECHK.TRANS64.TRYWAIT P1, [UR6+0x33450], R7 ;  /* 0x03345007ff0075a7 */ /* 0x000ea40008020146 */
[----:B--2---:R-:W-:Y:S05]  /*6220*/  @!P1 BRA `(.L_x_2787) ;  /* 0x0000008c00489947 */ /* 0x004fea0003800000 */
.L_x_2784:
        /* <DEDUP_REMOVED lines=16> */
[----:B------:R-:W-:Y:S01]  /*6330*/  UIMAD UR11, UR56, 0x780, UR6 ;  /* 0x00000780380b78a4 */ /* 0x000fe2000f8e0206 */
[----:B------:R-:W2:Y:S01]  /*6340*/  MUFU.TANH R10, R10 ;  /* 0x0000000a000a7308 */ /* 0x000ea20000002400 */
[C---:B------:R-:W-:Y:S01]  /*6350*/  FMUL.FTZ R21, R0.reuse, R194 ;  /* 0x000000c200157220 */ /* 0x040fe20000410000 */
[C---:B------:R-:W-:Y:S01]  /*6360*/  FMUL.FTZ R20, R0.reuse, R193 ;  /* 0x000000c100147220 */ /* 0x040fe20000410000 */
[C---:B------:R-:W-:Y:S01]  /*6370*/  FMUL.FTZ R184, R0.reuse, R195 ;  /* 0x000000c300b87220 */ /* 0x040fe20000410000 */
[C---:B------:R-:W-:Y:S01]  /*6380*/  FMUL.FTZ R185, R0.reuse, R196 ;  /* 0x000000c400b97220 */ /* 0x040fe20000410000 */
[C---:B------:R-:W-:Y:S01]  /*6390*/  FMUL.FTZ R187, R0.reuse, R198 ;  /* 0x000000c600bb7220 */ /* 0x040fe20000410000 */
[----:B------:R-:W-:Y:S01]  /*63a0*/  UMOV UR6, UR11 ;  /* 0x0000000b00067c82 */ /* 0x000fe20008000000 */
[----:B------:R-:W-:Y:S01]  /*63b0*/  FMUL.FTZ R186, R0, R197 ;  /* 0x000000c500ba7220 */ /* 0x000fe20000410000 */
[----:B------:R-:W-:Y:S01]  /*63c0*/  QGMMA.64x192x32.F32.E4M3.E4M3 R24, R200, gdesc[UR4], R24, gsb0 ;  /* 0x02e00004c8187df3 */ /* 0x000fe20008000818 */
        /* <DEDUP_REMOVED lines=86> */
[----:B------:R-:W-:Y:S01]  /*6930*/  FMUL.FTZ R135, R0, R135 ;  /* 0x0000008700877220 */ /* 0x000fe20000410000 */
[----:B------:R-:W-:Y:S01]  /*6940*/  UMOV UR10, UR49 ;  /* 0x00000031000a7c82 */ /* 0x000fe20008000000 */
[----:B------:R-:W2:Y:S01]  /*6950*/  S2R R221, SR_TID.X ;  /* 0x0000000000dd7919 */ /* 0x000ea20000002100 */
[----:B------:R-:W4:Y:S01]  /*6960*/  MUFU.TANH R187, R187 ;  /* 0x000000bb00bb7308 */ /* 0x000f220000002400 */
[----:B---3--:R-:W-:-:S07]  /*6970*/  FMNMX.FTZ R192, R184, R191, !PT ;  /* 0x000000bfb8c07209 */ /* 0x008fce0007810000 */
[----:B------:R-:W3:Y:S01]  /*6980*/  MUFU.TANH R186, R186 ;  /* 0x000000ba00ba7308 */ /* 0x000ee20000002400 */
[----:B-1----:R-:W-:-:S07]  /*6990*/  FMNMX.FTZ R189, R185, R190, !PT ;  /* 0x000000beb9bd7209 */ /* 0x002fce0007810000 */
[----:B------:R-:W1:Y:S01]  /*69a0*/  MUFU.TANH R188, R188 ;  /* 0x000000bc00bc7308 */ /* 0x000e620000002400 */
[----:B----4-:R-:W-:-:S07]  /*69b0*/  FMNMX.FTZ R191, R187, R192, !PT ;  /* 0x000000c0bbbf7209 */ /* 0x010fce0007810000 */
[----:B------:R-:W4:Y:S01]  /*69c0*/  MUFU.TANH R168, R168 ;  /* 0x000000a800a87308 */ /* 0x000f220000002400 */
[----:B---3--:R-:W-:Y:S02]  /*69d0*/  FMNMX.FTZ R189, R186, R189, !PT ;  /* 0x000000bdbabd7209 */ /* 0x008fe40007810000 */
[----:B--2---:R-:W-:-:S05]  /*69e0*/  LOP3.LUT P1, RZ, R221, 0x7f, RZ, 0xc0, !PT ;  /* 0x0000007fddff7812 */ /* 0x004fca000782c0ff */
[----:B------:R-:W2:Y:S01]  /*69f0*/  MUFU.TANH R170, R170 ;  /* 0x000000aa00aa7308 */ /* 0x000ea20000002400 */
[----:B-1----:R-:W-:-:S07]  /*6a00*/  FMNMX.FTZ R191, R188, R191, !PT ;  /* 0x000000bfbcbf7209 */ /* 0x002fce0007810000 */
[----:B------:R-:W1:Y:S01]  /*6a10*/  MUFU.TANH R169, R169 ;  /* 0x000000a900a97308 */ /* 0x000e620000002400 */
[----:B----4-:R-:W-:-:S07]  /*6a20*/  FMNMX.FTZ R190, R168, R189, !PT ;  /* 0x000000bda8be7209 */ /* 0x010fce0007810000 */
[----:B------:R-:W3:Y:S01]  /*6a30*/  MUFU.TANH R171, R171 ;  /* 0x000000ab00ab7308 */ /* 0x000ee20000002400 */
[----:B--2---:R-:W-:-:S07]  /*6a40*/  FMNMX.FTZ R192, R170, R191, !PT ;  /* 0x000000bfaac07209 */ /* 0x004fce0007810000 */
[----:B------:R-:W2:Y:S01]  /*6a50*/  MUFU.TANH R172, R172 ;  /* 0x000000ac00ac7308 */ /* 0x000ea20000002400 */
[----:B-1----:R-:W-:-:S07]  /*6a60*/  FMNMX.FTZ R189, R169, R190, !PT ;  /* 0x000000bea9bd7209 */ /* 0x002fce0007810000 */
[----:B------:R-:W1:Y:S01]  /*6a70*/  MUFU.TANH R174, R174 ;  /* 0x000000ae00ae7308 */ /* 0x000e620000002400 */
[----:B---3--:R-:W-:-:S07]  /*6a80*/  FMNMX.FTZ R191, R171, R192, !PT ;  /* 0x000000c0abbf7209 */ /* 0x008fce0007810000 */
        /* <DEDUP_REMOVED lines=11> */
[----:B---3--:R-:W-:Y:S01]  /*6b40*/  FMNMX.FTZ R192, R178, R191, !PT ;  /* 0x000000bfb2c07209 */ /* 0x008fe20007810000 */
[----:B------:R-:W-:Y:S02]  /*6b50*/  WARPGROUP.DEPBAR.LE gsb0, 0x0 ;  /* 0x00008000000079c5 */ /* 0x000fe40000010000 */
[----:B------:R-:W-:-:S04]  /*6b60*/  WARPGROUP.ARRIVE ;  /* 0x00000000000079c5 */ /* 0x000fc80000000000 */
[----:B------:R-:W3:Y:S01]  /*6b70*/  MUFU.TANH R180, R180 ;  /* 0x000000b400b47308 */ /* 0x000ee20000002400 */
[----:B--2---:R-:W-:Y:S01]  /*6b80*/  FMNMX.FTZ R189, R177, R190, !PT ;  /* 0x000000beb1bd7209 */ /* 0x004fe20007810000 */
[----:B------:R-:W-:Y:S01]  /*6b90*/  QGMMA.64x192x32.F32.E4M3.E4M3 R24, R204, gdesc[UR4], R24, gsb0 ;  /* 0x02e00004cc187df3 */ /* 0x000fe20008000818 */
[----:B------:R-:W-:Y:S01]  /*6ba0*/  UIADD3 UR6, UR11, 0x300, URZ ;  /* 0x000003000b067890 */ /* 0x000fe2000fffe03f */
[----:B------:R-:W-:-:S04]  /*6bb0*/  UMOV UR7, 0xc0000010 ;  /* 0xc000001000077882 */ /* 0x000fc80000000000 */
        /* <DEDUP_REMOVED lines=11> */
[----:B--2---:R-:W-:Y:S01]  /*6c70*/  FMNMX.FTZ R190, R152, R189, !PT ;  /* 0x000000bd98be7209 */ /* 0x004fe20007810000 */
[----:B------:R-:W-:-:S06]  /*6c80*/  FMUL.FTZ R189, R0, R126 ;  /* 0x0000007e00bd7220 */ /* 0x000fcc0000410000 */
        /* <DEDUP_REMOVED lines=95> */
[----:B--2---:R-:W-:-:S05]  /*7280*/  FMNMX.FTZ R191, R133, R126, !PT ;  /* 0x0000007e85bf7209 */ /* 0x004fca0007810000 */
[----:B------:R-:W2:Y:S01]  /*7290*/  SHFL.BFLY PT, R126, R191, 0x2, 0x1f ;  /* 0x0c401f00bf7e7f89 */ /* 0x000ea200000e0000 */
[----:B-1----:R-:W-:Y:S01]  /*72a0*/  FMNMX.FTZ R132, R134, R193, !PT ;  /* 0x000000c186847209 */ /* 0x002fe20007810000 */
[----:B------:R-:W-:Y:S02]  /*72b0*/  WARPGROUP.DEPBAR.LE gsb0, 0x0 ;  /* 0x00008000000079c5 */ /* 0x000fe40000010000 */
[----:B------:R-:W-:Y:S01]  /*72c0*/  WARPGROUP.ARRIVE ;  /* 0x00000000000079c5 */ /* 0x000fe20000000000 */
[----:B---3--:R-:W-:-:S05]  /*72d0*/  FMNMX.FTZ R192, R135, R132, !PT ;  /* 0x0000008487c07209 */ /* 0x008fca0007810000 */
[----:B------:R-:W-:Y:S01]  /*72e0*/  QGMMA.64x192x32.F32.E4M3.E4M3 R24, R212, gdesc[UR4], R24, gsb0 ;  /* 0x02e00004d4187df3 */ /* 0x000fe20008000818 */
[----:B------:R-:W1:Y:S01]  /*72f0*/  SHFL.BFLY PT, R195, R192, 0x2, 0x1f ;  /* 0x0c401f00c0c37f89 */ /* 0x000e6200000e0000 */
[----:B------:R-:W-:Y:S01]  /*7300*/  UIADD3 UR6, UR11, 0x600, URZ ;  /* 0x000006000b067890 */ /* 0x000fe2000fffe03f */
[----:B------:R-:W-:Y:S01]  /*7310*/  UMOV UR7, 0xc0000010 ;  /* 0xc000001000077882 */ /* 0x000fe20000000000 */
[----:B--2---:R-:W-:Y:S01]  /*7320*/  FMNMX.FTZ R193, R191, R126, !PT ;  /* 0x0000007ebfc17209 */ /* 0x004fe20007810000 */
[----:B------:R-:W-:-:S04]  /*7330*/  IMAD.U32 R191, RZ, RZ, UR10 ;  /* 0x0000000affbf7e24 */ /* 0x000fc8000f8e00ff */
[----:B------:R-:W2:Y:S01]  /*7340*/  SHFL.BFLY PT, R126, R193, 0x1, 0x1f ;  /* 0x0c201f00c17e7f89 */ /* 0x000ea200000e0000 */
[----:B-1----:R-:W-:-:S05]  /*7350*/  FMNMX.FTZ R195, R192, R195, !PT ;  /* 0x000000c3c0c37209 */ /* 0x002fca0007810000 */
[----:B------:R-:W1:Y:S01]  /*7360*/  SHFL.BFLY PT, R132, R195, 0x1, 0x1f ;  /* 0x0c201f00c3847f89 */ /* 0x000e6200000e0000 */
[----:B--2---:R-:W-:Y:S01]  /*7370*/  FMNMX.FTZ R126, R193, R126, !PT ;  /* 0x0000007ec17e7209 */ /* 0x004fe20007810000 */
[----:B------:R-:W-:-:S04]  /*7380*/  IMAD.U32 R193, RZ, RZ, UR10 ;  /* 0x0000000affc17e24 */ /* 0x000fc8000f8e00ff */
[C---:B------:R-:W-:Y:S01]  /*7390*/  FADD.FTZ R3, -R126.reuse, R3 ;  /* 0x000000037e037221 */ /* 0x040fe20000010100 */
[----:B------:R-:W-:-:S03]  /*73a0*/  FFMA.FTZ R191, R126, R191, -8 ;  /* 0xc10000007ebf7423 */ /* 0x000fc600000100bf */
[----:B------:R-:W-:Y:S01]  /*73b0*/  FMUL.FTZ R192, R3, UR10 ;  /* 0x0000000a03c07c20 */ /* 0x000fe20008410000 */
        /* <DEDUP_REMOVED lines=9> */
[----:B-1----:R-:W-:Y:S01]  /*7450*/  FMNMX.FTZ R132, R195, R132, !PT ;  /* 0x00000084c3847209 */ /* 0x002fe20007810000 */
[--C-:B------:R-:W-:Y:S01]  /*7460*/  FFMA.FTZ R168, R168, UR10, -R191.reuse ;  /* 0x0000000aa8a87c23 */ /* 0x100fe200080108bf */
[----:B------:R-:W-:-:S01]  /*7470*/  FFMA.FTZ R169, R169, UR10, -R191 ;  /* 0x0000000aa9a97c23 */ /* 0x000fc200080108bf */
[--C-:B------:R-:W-:Y:S01]  /*7480*/  FFMA.FTZ R172, R172, UR10, -R191.reuse ;  /* 0x0000000aacac7c23 */ /* 0x100fe200080108bf */
[----:B------:R-:W-:-:S01]  /*7490*/  FFMA.FTZ R173, R173, UR10, -R191 ;  /* 0x0000000aadad7c23 */ /* 0x000fc200080108bf */
[----:B------:R-:W-:Y:S01]  /*74a0*/  FADD.FTZ R3, -R132, R5 ;  /* 0x0000000584037221 */ /* 0x000fe20000010100 */
[----:B------:R-:W-:Y:S01]  /*74b0*/  MUFU.EX2 R7, R7 ;  /* 0x0000000700077308 */ /* 0x000fe20000000800 */
[----:B------:R-:W-:-:S01]  /*74c0*/  FFMA.FTZ R176, R176, UR10, -R191 ;  /* 0x0000000ab0b07c23 */ /* 0x000fc200080108bf */
[--C-:B------:R-:W-:Y:S01]  /*74d0*/  FFMA.FTZ R177, R177, UR10, -R191.reuse ;  /* 0x0000000ab1b17c23 */ /* 0x100fe200080108bf */
[----:B------:R-:W-:Y:S01]  /*74e0*/  FMUL.FTZ R3, R3, UR10 ;  /* 0x0000000a03037c20 */ /* 0x000fe20008410000 */
[--C-:B------:R-:W-:Y:S01]  /*74f0*/  FFMA.FTZ R180, R180, UR10, -R191.reuse ;  /* 0x0000000ab4b47c23 */ /* 0x100fe200080108bf */
[----:B------:R-:W-:-:S01]  /*7500*/  FFMA.FTZ R181, R181, UR10, -R191 ;  /* 0x0000000ab5b57c23 */ /* 0x000fc200080108bf */
[--C-:B------:R-:W-:Y:S01]  /*7510*/  FFMA.FTZ R152, R152, UR10, -R191.reuse ;  /* 0x0000000a98987c23 */ /* 0x100fe200080108bf */
[----:B------:R-:W-:-:S01]  /*7520*/  FFMA.FTZ R153, R153, UR10, -R191 ;  /* 0x0000000a99997c23 */ /* 0x000fc200080108bf */
[----:B------:R1:W2:Y:S01]  /*7530*/  MUFU.EX2 R5, R192 ;  /* 0x000000c000057308 */ /* 0x0002a20000000800 */
        /* <DEDUP_REMOVED lines=8> */
[----:B-1----:R-:W-:-:S01]  /*75c0*/  FFMA.FTZ R192, R132, R193, -8 ;  /* 0xc100000084c07423 */ /* 0x002fc200000100c1 */
[--C-:B------:R-:W-:Y:S01]  /*75d0*/  FFMA.FTZ R137, R137, UR10, -R191.reuse ;  /* 0x0000000a89897c23 */ /* 0x100fe200080108bf */
[----:B------:R-:W-:-:S01]  /*75e0*/  FFMA.FTZ R140, R140, UR10, -R191 ;  /* 0x0000000a8c8c7c23 */ /* 0x000fc200080108bf */
[----:B------:R-:W-:Y:S01]  /*75f0*/  FFMA.FTZ R141, R141, UR10, -R191 ;  /* 0x0000000a8d8d7c23 */ /* 0x000fe200080108bf */
[----:B------:R-:W-:-:S01]  /*7600*/  FFMA.FTZ R10, R10, UR10, -R192 ;  /* 0x0000000a0a0a7c23 */ /* 0x000fc200080108c0 */
[--C-:B------:R-:W-:Y:S01]  /*7610*/  FFMA.FTZ R9, R9, UR10, -R192.reuse ;  /* 0x0000000a09097c23 */ /* 0x100fe200080108c0 */
[----:B------:R-:W-:-:S01]  /*7620*/  FFMA.FTZ R13, R13, UR10, -R192 ;  /* 0x0000000a0d0d7c23 */ /* 0x000fc200080108c0 */
[--C-:B------:R-:W-:Y:S01]  /*7630*/  FFMA.FTZ R14, R14, UR10, -R192.reuse ;  /* 0x0000000a0e0e7c23 */ /* 0x100fe200080108c0 */
[----:B------:R-:W1:Y:S01]  /*7640*/  MUFU.EX2 R11, R11 ;  /* 0x0000000b000b7308 */ /* 0x000e620000000800 */
[----:B------:R-:W-:-:S01]  /*7650*/  FFMA.FTZ R21, R21, UR10, -R192 ;  /* 0x0000000a15157c23 */ /* 0x000fc200080108c0 */
[----:B------:R-:W-:Y:S01]  /*7660*/  FFMA.FTZ R184, R184, UR10, -R192 ;  /* 0x0000000ab8b87c23 */ /* 0x000fe200080108c0 */
[----:B--2---:R-:W-:-:S01]  /*7670*/  FFMA.FTZ R4, R5, R4, R8 ;  /* 0x0000000405047223 */ /* 0x004fc20000010008 */
[--C-:B------:R-:W-:Y:S01]  /*7680*/  FFMA.FTZ R187, R187, UR10, -R192.reuse ;  /* 0x0000000abbbb7c23 */ /* 0x100fe200080108c0 */
[----:B------:R-:W-:-:S01]  /*7690*/  FFMA.FTZ R188, R188, UR10, -R192 ;  /* 0x0000000abcbc7c23 */ /* 0x000fc200080108c0 */
[----:B------:R-:W-:Y:S01]  /*76a0*/  FFMA.FTZ R144, R144, UR10, -R191 ;  /* 0x0000000a90907c23 */ /* 0x000fe200080108bf */
[----:B------:R-:W-:-:S01]  /*76b0*/  FADD.FTZ R4, R7, R4 ;  /* 0x0000000407047221 */ /* 0x000fc20000010000 */
        /* <DEDUP_REMOVED lines=12> */
[----:B------:R-:W-:Y:S01]  /*7780*/  FFMA.FTZ R133, R133, UR10, -R191 ;  /* 0x0000000a85857c23 */ /* 0x000fe200080108bf */
[----:B-1----:R-:W-:-:S01]  /*7790*/  FADD.FTZ R191, R11, R4 ;  /* 0x000000040bbf7221 */ /* 0x002fc20000010000 */
        /* <DEDUP_REMOVED lines=12> */
[--C-:B------:R-:W-:Y:S01]  /*7860*/  FFMA.FTZ R154, R154, UR10, -R192.reuse ;  /* 0x0000000a9a9a7c23 */ /* 0x100fe200080108c0 */
[----:B------:R-:W-:-:S01]  /*7870*/  FFMA.FTZ R155, R155, UR10, -R192 ;  /* 0x0000000a9b9b7c23 */ /* 0x000fc200080108c0 */
[--C-:B------:R-:W-:Y:S01]  /*7880*/  FFMA.FTZ R158, R158, UR10, -R192.reuse ;  /* 0x0000000a9e9e7c23 */ /* 0x100fe200080108c0 */
        /* <DEDUP_REMOVED lines=25> */
[----:B------:R-:W-:-:S02]  /*7a20*/  FFMA.FTZ R135, R135, UR10, -R192 ;  /* 0x0000000a87877c23 */ /* 0x000fc400080108c0 */
        /* <DEDUP_REMOVED lines=15> */
[----:B------:R-:W-:Y:S02]  /*7b20*/  WARPGROUP.DEPBAR.LE gsb0, 0x0 ;  /* 0x00008000000079c5 */ /* 0x000fe40000010000 */
[----:B------:R-:W-:Y:S01]  /*7b30*/  WARPGROUP.ARRIVE ;  /* 0x00000000000079c5 */ /* 0x000fe20000000000 */
[----:B--2---:R-:W-:-:S04]  /*7b40*/  FADD.FTZ R193, R188, R193 ;  /* 0x000000c1bcc17221 */ /* 0x004fc80000010000 */
[----:B------:R-:W2:Y:S01]  /*7b50*/  MUFU.EX2 R169, R169 ;  /* 0x000000a900a97308 */ /* 0x000ea20000000800 */
[----:B------:R-:W-:Y:S01]  /*7b60*/  QGMMA.64x192x32.F32.E4M3.E4M3 R24, R216, gdesc[UR4], R24, gsb0 ;  /* 0x02e00004d8187df3 */ /* 0x000fe20008000818 */
[----:B---3--:R-:W-:-:S06]  /*7b70*/  FADD.FTZ R4, R168, R191 ;  /* 0x000000bfa8047221 */ /* 0x008fcc0000010000 */
        /* <DEDUP_REMOVED lines=50> */
[----:B------:R-:W-:-:S06]  /*7ea0*/  WARPGROUP.DEPBAR.LE gsb0, 0x0 ;  /* 0x00008000000079c5 */ /* 0x000fcc0000010000 */
        /* <DEDUP_REMOVED lines=26> */
[----:B------:R-:W-:-:S06]  /*8050*/  IADD3 R4, -R18, 0xb, RZ ;  /* 0x0000000b12047810 */ /* 0x000fcc0007ffe1ff */
        /* <DEDUP_REMOVED lines=14> */
[----:B---3--:R-:W-:-:S01]  /*8140*/  FADD.FTZ R196, R150, R193 ;  /* 0x000000c196c47221 */ /* 0x008fc20000010000 */
[----:B------:R-:W-:-:S05]  /*8150*/  IMAD.U32 R193, RZ, RZ, UR55 ;  /* 0x00000037ffc17e24 */ /* 0x000fca000f8e00ff */
[----:B------:R-:W-:Y:S01]  /*8160*/  @!P1 LEA R193, R193, UR38, 0x3 ;  /* 0x00000026c1c19c11 */ /* 0x000fe2000f8e18ff */
[----:B------:R-:W3:Y:S01]  /*8170*/  MUFU.EX2 R120, R120 ;  /* 0x0000007800787308 */ /* 0x000ee20000000800 */
[----:B-1----:R-:W-:-:S01]  /*8180*/  FADD.FTZ R131, R149, R6 ;  /* 0x0000000695837221 */ /* 0x002fc20000010000 */
[----:B------:R1:W-:Y:S06]  /*8190*/  BAR.ARV R4, 0x100 ;  /* 0x000400040000751d */ /* 0x0003ec0000002000 */
[----:B------:R-:W4:Y:S01]  /*81a0*/  MUFU.EX2 R122, R122 ;  /* 0x0000007a007a7308 */ /* 0x000f220000000800 */
[----:B--2---:R-:W-:-:S01]  /*81b0*/  FADD.FTZ R191, R151, R196 ;  /* 0x000000c497bf7221 */ /* 0x004fc20000010000 */
[----:B-1----:R-:W-:-:S05]  /*81c0*/  @!P1 VIADD R4, R193, 0x33440 ;  /* 0x00033440c1049836 */ /* 0x002fca0000000000 */
[----:B------:R-:W-:Y:S01]  /*81d0*/  @!P1 PRMT R4, RZ, 0x654, R4 ;  /* 0x00000654ff049816 */ /* 0x000fe20000000004 */
[----:B------:R-:W1:Y:S01]  /*81e0*/  MUFU.EX2 R121, R121 ;  /* 0x0000007900797308 */ /* 0x000e620000000800 */
[----:B---3--:R-:W-:-:S02]  /*81f0*/  FADD.FTZ R6, R120, R131 ;  /* 0x0000008378067221 */ /* 0x008fc40000010000 */
[----:B------:R2:W-:Y:S05]  /*8200*/  @!P1 SYNCS.ARRIVE.TRANS64.RED.A1T0 RZ, [R4+URZ], RZ ;  /* 0x000000ff04ff99a7 */ /* 0x0005ea000810043f */
[----:B------:R-:W3:Y:S01]  /*8210*/  MUFU.EX2 R123, R123 ;  /* 0x0000007b007b7308 */ /* 0x000ee20000000800 */
[----:B----4-:R-:W-:-:S07]  /*8220*/  FADD.FTZ R196, R122, R191 ;  /* 0x000000bf7ac47221 */ /* 0x010fce0000010000 */
[----:B------:R-:W4:Y:S01]  /*8230*/  MUFU.EX2 R124, R124 ;  /* 0x0000007c007c7308 */ /* 0x000f220000000800 */
[----:B-1----:R-:W-:-:S07]  /*8240*/  FADD.FTZ R131, R121, R6 ;  /* 0x0000000679837221 */ /* 0x002fce0000010000 */
[----:B------:R-:W1:Y:S01]  /*8250*/  MUFU.EX2 R189, R189 ;  /* 0x000000bd00bd7308 */ /* 0x000e620000000800 */
[----:B---3--:R-:W-:-:S07]  /*8260*/  FADD.FTZ R196, R123, R196 ;  /* 0x000000c47bc47221 */ /* 0x008fce0000010000 */
[----:B------:R-:W3:Y:S01]  /*8270*/  MUFU.EX2 R125, R125 ;  /* 0x0000007d007d7308 */ /* 0x000ee20000000800 */
[----:B----4-:R-:W-:-:S07]  /*8280*/  FADD.FTZ R6, R124, R131 ;  /* 0x000000837c067221 */ /* 0x010fce0000010000 */
        /* <DEDUP_REMOVED lines=17> */
[----:B--2---:R-:W-:-:S01]  /*83a0*/  FADD.FTZ R131, R134, R131 ;  /* 0x0000008386837221 */ /* 0x004fc20000010000 */
[----:B-1----:R-:W-:-:S03]  /*83b0*/  FADD.FTZ R4, R133, R4 ;  /* 0x0000000485047221 */ /* 0x002fc60000010000 */
[----:B---3--:R-:W-:Y:S01]  /*83c0*/  FADD.FTZ R6, R135, R131 ;  /* 0x0000008387067221 */ /* 0x008fe20000010000 */
[----:B------:R-:W-:Y:S06]  /*83d0*/  @!P0 BRA `(.L_x_2788) ;  /* 0x0000000000048947 */ /* 0x000fec0003800000 */
[----:B------:R-:W-:Y:S01]  /*83e0*/  BPT.TRAP 0x1 ;  /* 0x000000040000795c */ /* 0x000fe20000300000 */
.L_x_2788:
        /* <DEDUP_REMOVED lines=16> */
[-C--:B------:R-:W-:Y:S01]  /*84f0*/  FMUL.FTZ R25, R25, R5.reuse ;  /* 0x0000000519197220 */ /* 0x080fe20000410000 */
[----:B------:R-:W-:Y:S01]  /*8500*/  F2FP.SATFINITE.E4M3.F32.PACK_AB_MERGE_C R182, R183, R182, RZ ;  /* 0x000000b6b7b6723e */ /* 0x000fe200048070ff */
[----:B------:R-:W-:Y:S01]  /*8510*/  SYNCS.ARRIVE.TRANS64.RED.A1T0 RZ, [UR6], RZ ;  /* 0x000000ffffff79a7 */ /* 0x000fe20008100406 */
        /* <DEDUP_REMOVED lines=127> */
[----:B------:R-:W-:Y:S01]  /*8d10*/  F2FP.SATFINITE.E4M3.F32.PACK_AB_MERGE_C R219, R130, R127, R12 ;  /* 0x0000007f82db723e */ /* 0x000fe2000480700c */
[----:B------:R-:W-:Y:S06]  /*8d20*/  @P1 BRA `(.L_x_2789) ;  /* 0xffffffc400dc1947 */ /* 0x000fec000383ffff */
[----:B------:R-:W-:-:S05]  /*8d30*/  UMOV UR49, UR55 ;  /* 0x0000003700317c82 */ /* 0x000fca0008000000 */
.L_x_2779:
[----:B------:R-:W-:Y:S06]  /*8d40*/  BAR.ARV 0x8, 0x120 ;  /* 0x0204800000007b1d */ /* 0x000fec0000002000 */
[----:B------:R-:W-:Y:S05]  /*8d50*/  @!P0 BRA `(.L_x_2790) ;  /* 0x0000000000048947 */ /* 0x000fea0003800000 */
[----:B------:R-:W-:Y:S01]  /*8d60*/  BPT.TRAP 0x1 ;  /* 0x000000040000795c */ /* 0x000fe20000300000 */
.L_x_2790:
[----:B------:R-:W-:Y:S01]  /*8d70*/  ULEA UR4, UR49, UR38, 0x3 ;  /* 0x0000002631047291 */ /* 0x000fe2000f8e183f */
[----:B------:R-:W-:-:S04]  /*8d80*/  MOV R0, UR36 ;  /* 0x0000002400007c02 */ /* 0x000fc80008000f00 */
[----:B------:R-:W-:-:S04]  /*8d90*/  SHF.L.U32 R0, R0, 0x1f, RZ ;  /* 0x0000001f00007819 */ /* 0x000fc800000006ff */
[----:B------:R1:W2:Y:S01]  /*8da0*/  SYNCS.PHASECHK.TRANS64.TRYWAIT P1, [UR4+0x33450], R0 ;  /* 0x03345000ff0075a7 */ /* 0x0002a20008020144 */
[----:B------:R-:W-:Y:S05]  /*8db0*/  @!P0 BRA `(.L_x_2791) ;  /* 0x0000000000048947 */ /* 0x000fea0003800000 */
[----:B------:R-:W-:Y:S01]  /*8dc0*/  BPT.TRAP 0x1 ;  /* 0x000000040000795c */ /* 0x000fe20000300000 */
.L_x_2791:
[----:B--2---:R-:W-:Y:S05]  /*8dd0*/  @P1 BRA `(.L_x_2792) ;  /* 0x0000000000081947 */ /* 0x004fea0003800000 */
[----:B------:R-:W2:Y:S02]  /*8de0*/  SYNCS.PHASECHK.TRANS64.TRYWAIT P1, [UR4+0x33450], R0 ;  /* 0x03345000ff0075a7 */ /* 0x000ea40008020144 */
[----:B--2---:R-:W-:Y:S05]  /*8df0*/  @!P1 BRA `(.L_x_2793) ;  /* 0x00000060006c9947 */ /* 0x004fea0003800000 */
.L_x_2792:
[----:B------:R-:W-:Y:S01]  /*8e00*/  UIADD3 UR5, UR38, 0x200, URZ ;  /* 0x0000020026057890 */ /* 0x000fe2000fffe03f */
[----:B------:R-:W-:Y:S01]  /*8e10*/  WARPGROUP.ARRIVE ;  /* 0x00000000000079c5 */ /* 0x000fe20000000000 */
[----:B------:R-:W-:Y:S01]  /*8e20*/  UMOV UR7, 0xc0000010 ;  /* 0xc000001000077882 */ /* 0x000fe20000000000 */
[----:B------:R-:W-:Y:S01]  /*8e30*/  IMAD.MOV.U32 R5, RZ, RZ, 0x3f800000 ;  /* 0x3f800000ff057424 */ /* 0x000fe200078e00ff */
[----:B------:R-:W-:-:S04]  /*8e40*/  USHF.R.U32.HI UR5, URZ, 0x4, UR5 ;  /* 0x000000043f057899 */ /* 0x000fc80008011605 */
[----:B------:R-:W-:-:S04]  /*8e50*/  ULOP3.LUT UR5, UR5, 0x3fff, URZ, 0xc0, !UPT ;  /* 0x00003fff05057892 */ /* 0x000fc8000f8ec03f */
[----:B------:R-:W-:-:S04]  /*8e60*/  ULOP3.LUT UR5, UR5, 0x10000, URZ, 0xfc, !UPT ;  /* 0x0001000005057892 */ /* 0x000fc8000f8efc3f */
[----:B------:R-:W-:-:S07]  /*8e70*/  UIMAD UR5, UR49, 0x780, UR5 ;  /* 0x00000780310578a4 */ /* 0x000fce000f8e0205 */
[----:B------:R-:W-:Y:S02]  /*8e80*/  UMOV UR6, UR5 ;  /* 0x0000000500067c82 */ /* 0x000fe40008000000 */
[----:B------:R-:W-:Y:S01]  /*8e90*/  QGMMA.64x192x32.F32.E4M3.E4M3 R24, R200, gdesc[UR4], R24, gsb0 ;  /* 0x02e00004c8187df3 */ /* 0x000fe20008000818 */
[----:B------:R-:W-:Y:S01]  /*8ea0*/  UIADD3 UR6, UR5, 0x180, URZ ;  /* 0x0000018005067890 */ /* 0x000fe2000fffe03f */
[----:B------:R-:W-:Y:S01]  /*8eb0*/  UMOV UR7, 0xc0000010 ;  /* 0xc000001000077882 */ /* 0x000fe20000000000 */
[----:B------:R-:W-:Y:S02]  /*8ec0*/  WARPGROUP.DEPBAR.LE gsb0, 0x0 ;  /* 0x00008000000079c5 */ /* 0x000fe40000010000 */
[----:B------:R-:W-:-:S15]  /*8ed0*/  WARPGROUP.ARRIVE ;  /* 0x00000000000079c5 */ /* 0x000fde0000000000 */
[----:B------:R-:W-:Y:S01]  /*8ee0*/  QGMMA.64x192x32.F32.E4M3.E4M3 R24, R204, gdesc[UR4], R24, gsb0 ;  /* 0x02e00004cc187df3 */ /* 0x000fe20008000818 */
[----:B------:R-:W-:Y:S01]  /*8ef0*/  UIADD3 UR6, UR5, 0x300, URZ ;  /* 0x0000030005067890 */ /* 0x000fe2000fffe03f */
[----:B------:R-:W-:Y:S01]  /*8f00*/  UMOV UR7, 0xc0000010 ;  /* 0xc000001000077882 */ /* 0x000fe20000000000 */
[----:B------:R-:W-:Y:S02]  /*8f10*/  WARPGROUP.DEPBAR.LE gsb0, 0x0 ;  /* 0x00008000000079c5 */ /* 0x000fe40000010000 */
[----:B------:R-:W-:-:S15]  /*8f20*/  WARPGROUP.ARRIVE ;  /* 0x00000000000079c5 */ /* 0x000fde0000000000 */
[----:B------:R-:W-:Y:S01]  /*8f30*/  QGMMA.64x192x32.F32.E4M3.E4M3 R24, R208, gdesc[UR4], R24, gsb0 ;  /* 0x02e00004d0187df3 */ /* 0x000fe20008000818 */
[----:B------:R-:W-:Y:S02]  /*8f40*/  ULDC.64 UR6, c[0x0][0x9a0] ;  /* 0x0002680000067ab9 */ /* 0x000fe40000000a00 */
[----:B------:R-:W-:-:S04]  /*8f50*/  UISETP.NE.U32.AND UP0, UPT, UR6, URZ, UPT ;  /* 0x0000003f0600728c */ /* 0x000fc8000bf05070 */
[----:B------:R-:W-:-:S06]  /*8f60*/  UISETP.NE.AND.EX UP0, UPT, UR7, URZ, UPT, UP0 ;  /* 0x0000003f0700728c */ /* 0x000fcc000bf05300 */
[----:B------:R-:W-:-:S05]  /*8f70*/  PLOP3.LUT P1, PT, PT, PT, UP0, 0x80, 0x0 ;  /* 0x000000000000781c */ /* 0x000fca0003f2f008 */
        /* <DEDUP_REMOVED lines=8> */
[----:B------:R-:W-:Y:S02]  /*9000*/  @UP0 UIMAD UR11, UR14, UR12, URZ ;  /* 0x0000000c0e0b02a4 */ /* 0x000fe4000f8e023f */
[----:B------:R-:W-:Y:S02]  /*9010*/  @UP0 UIMAD.WIDE.U32 UR8, UR41, UR12, UR8 ;  /* 0x0000000c290802a5 */ /* 0x000fe4000f8e0008 */
[----:B------:R-:W-:Y:S02]  /*9020*/  @UP0 UIMAD UR11, UR41, UR13, UR11 ;  /* 0x0000000d290b02a4 */ /* 0x000fe4000f8e020b */
[----:B------:R-:W-:Y:S02]  /*9030*/  @UP0 ULEA UR6, UP1, UR8, UR6, 0x2 ;  /* 0x0000000608060291 */ /* 0x000fe4000f82103f */
[----:B------:R-:W-:-:S04]  /*9040*/  @UP0 UIADD3 UR9, UR9, UR11, URZ ;  /* 0x0000000b09090290 */ /* 0x000fc8000fffe03f */
[----:B------:R-:W-:Y:S01]  /*9050*/  @UP0 ULEA.HI.X UR7, UR8, UR7, UR9, 0x2, UP1 ;  /* 0x0000000708070291 */ /* 0x000fe200088f1409 */
[----:B------:R-:W-:-:S05]  /*9060*/  IMAD.U32 R8, RZ, RZ, UR6 ;  /* 0x00000006ff087e24 */ /* 0x000fca000f8e00ff */
[----:B------:R-:W-:-:S05]  /*9070*/  IMAD.U32 R9, RZ, RZ, UR7 ;  /* 0x00000007ff097e24 */ /* 0x000fca000f8e00ff */
[----:B------:R3:W4:Y:S01]  /*9080*/  @P1 LDG.E R5, desc[UR50][R8.64] ;  /* 0x0000003208051981 */ /* 0x000722000c1e1900 */
[----:B------:R-:W-:Y:S01]  /*9090*/  UIADD3 UR6, UR5, 0x480, URZ ;  /* 0x0000048005067890 */ /* 0x000fe2000fffe03f */
[----:B------:R-:W-:Y:S01]  /*90a0*/  UMOV UR7, 0xc0000010 ;  /* 0xc000001000077882 */ /* 0x000fe20000000000 */
[----:B------:R-:W-:Y:S02]  /*90b0*/  WARPGROUP.DEPBAR.LE gsb0, 0x0 ;  /* 0x00008000000079c5 */ /* 0x000fe40000010000 */
[----:B------:R-:W-:-:S06]  /*90c0*/  WARPGROUP.ARRIVE ;  /* 0x00000000000079c5 */ /* 0x000fcc0000000000 */
[----:B------:R-:W-:Y:S01]  /*90d0*/  QGMMA.64x192x32.F32.E4M3.E4M3 R24, R212, gdesc[UR4], R24, gsb0 ;  /* 0x02e00004d4187df3 */ /* 0x000fe20008000818 */
[----:B------:R-:W-:Y:S01]  /*90e0*/  UIADD3 UR6, UR5, 0x600, URZ ;  /* 0x0000060005067890 */ /* 0x000fe2000fffe03f */
[----:B------:R-:W-:Y:S01]  /*90f0*/  UMOV UR7, 0xc0000010 ;  /* 0xc000001000077882 */ /* 0x000fe20000000000 */
[----:B--2---:R-:W2:Y:S04]  /*9100*/  SHFL.BFLY PT, R3, R4, 0x2, 0x1f ;  /* 0x0c401f0004037f89 */ /* 0x004ea800000e0000 */
[----:B------:R-:W5:Y:S01]  /*9110*/  SHFL.BFLY PT, R7, R6, 0x2, 0x1f ;  /* 0x0c401f0006077f89 */ /* 0x000f6200000e0000 */
[----:B--2---:R-:W-:-:S01]  /*9120*/  FADD.FTZ R3, R3, R4 ;  /* 0x0000000403037221 */ /* 0x004fc20000010000 */
[----:B-----5:R-:W-:-:S04]  /*9130*/  FADD.FTZ R7, R7, R6 ;  /* 0x0000000607077221 */ /* 0x020fc80000010000 */
[----:B-1----:R-:W1:Y:S04]  /*9140*/  SHFL.BFLY PT, R0, R3, 0x1, 0x1f ;  /* 0x0c201f0003007f89 */ /* 0x002e6800000e0000 */
[----:B---3--:R-:W2:Y:S01]  /*9150*/  SHFL.BFLY PT, R8, R7, 0x1, 0x1f ;  /* 0x0c201f0007087f89 */ /* 0x008ea200000e0000 */
        /* <DEDUP_REMOVED lines=11> */
[----:B------:R-:W1:Y:S01]  /*9210*/  @P2 MUFU.LG2 R6, R12 ;  /* 0x0000000c00062308 */ /* 0x000e620000000c00 */
[----:B------:R-:W-:Y:S02]  /*9220*/  WARPGROUP.DEPBAR.LE gsb0, 0x0 ;  /* 0x00008000000079c5 */ /* 0x000fe40000010000 */
[----:B------:R-:W-:-:S06]  /*9230*/  WARPGROUP.ARRIVE ;  /* 0x00000000000079c5 */ /* 0x000fcc0000000000 */
[----:B------:R-:W-:Y:S01]  /*9240*/  QGMMA.64x192x32.F32.E4M3.E4M3 R24, R216, gdesc[UR4], R24, gsb0 ;  /* 0x02e00004d8187df3 */ /* 0x000fe20008000818 */
[----:B------:R-:W2:Y:S08]  /*9250*/  @P3 MUFU.LG2 R9, R13 ;  /* 0x0000000d00093308 */ /* 0x000eb00000000c00 */
[----:B------:R4:W3:Y:S01]  /*9260*/  @P1 MUFU.RCP R8, R11 ;  /* 0x0000000b00081308 */ /* 0x0008e20000001000 */
[----:B------:R-:W-:-:S02]  /*9270*/  IMAD.U32 R7, RZ, RZ, UR10 ;  /* 0x0000000aff077e24 */ /* 0x000fc4000f8e00ff */
[----:B------:R-:W-:Y:S02]  /*9280*/  IMAD.U32 R14, RZ, RZ, UR10 ;  /* 0x0000000aff0e7e24 */ /* 0x000fe4000f8e00ff */
[----:B-1----:R-:W-:Y:S01]  /*9290*/  @P2 FMUL.FTZ R6, R6, 0.69314718246459960938 ;  /* 0x3f31721806062820 */ /* 0x002fe20000410000 */
[----:B------:R-:W-:Y:S01]  /*92a0*/  @P2 FMUL.FTZ R7, R7, 0.69314718246459960938 ;  /* 0x3f31721807072820 */ /* 0x000fe20000410000 */
[----:B------:R-:W-:Y:S01]  /*92b0*/  @P3 FMUL.FTZ R10, R14, 0.69314718246459960938 ;  /* 0x3f3172180e0a3820 */ /* 0x000fe20000410000 */
[----:B--2---:R-:W-:Y:S01]  /*92c0*/  @P3 FMUL.FTZ R9, R9, 0.69314718246459960938 ;  /* 0x3f31721809093820 */ /* 0x004fe20000410000 */
[----:B------:R-:W-:Y:S02]  /*92d0*/  IMAD.MOV.U32 R3, RZ, RZ, -0x800000 ;  /* 0xff800000ff037424 */ /* 0x000fe400078e00ff */
[----:B------:R-:W-:Y:S01]  /*92e0*/  @P2 FFMA.FTZ R3, R7, R126, R6 ;  /* 0x0000007e07032223 */ /* 0x000fe20000010006 */
[----:B------:R-:W-:Y:S02]  /*92f0*/  IMAD.MOV.U32 R0, RZ, RZ, -0x800000 ;  /* 0xff800000ff007424 */ /* 0x000fe400078e00ff */
[----:B------:R-:W-:Y:S01]  /*9300*/  @P3 FFMA.FTZ R0, R10, R132, R9 ;  /* 0x000000840a003223 */ /* 0x000fe20000010009 */
[-C--:B----4-:R-:W-:Y:S01]  /*9310*/  FMUL.FTZ R11, R4, R5.reuse ;  /* 0x00000005040b7220 */ /* 0x090fe20000410000 */
[----:B---3--:R-:W-:Y:S01]  /*9320*/  FMUL.FTZ R120, R8, R5 ;  /* 0x0000000508787220 */ /* 0x008fe20000410000 */
[----:B------:R-:W-:-:S02]  /*9330*/  WARPGROUP.DEPBAR.LE gsb0, 0x0 ;  /* 0x00008000000079c5 */ /* 0x000fc40000010000 */
[----:B------:R-:W-:Y:S05]  /*9340*/  @!P0 BRA `(.L_x_2794) ;  /* 0x0000000000048947 */ /* 0x000fea0003800000 */
[----:B------:R-:W-:Y:S01]  /*9350*/  BPT.TRAP 0x1 ;  /* 0x000000040000795c */ /* 0x000fe20000300000 */
.L_x_2794:
        /* <DEDUP_REMOVED lines=13> */
[----:B------:R-:W-:-:S02]  /*9430*/  UIADD3 UR42, -UR42, URZ, URZ ;  /* 0x0000003f2a2a7290 */ /* 0x000fc4000fffe13f */
[----:B------:R-:W-:Y:S01]  /*9440*/  USHF.R.S32.HI UR5, URZ, 0x1f, UR43 ;  /* 0x0000001f3f057899 */ /* 0x000fe2000801142b */
[----:B------:R-:W-:Y:S01]  /*9450*/  ULDC UR8, c[0x0][0xda8] ;  /* 0x00036a0000087ab9 */ /* 0x000fe20000000800 */
[----:B-1----:R-:W-:-:S05]  /*9460*/  IMAD.SHL.U32 R4, R121, 0x4, RZ ;  /* 0x0000000479047824 */ /* 0x002fca00078e00ff */
[----:B------:R-:W-:-:S04]  /*9470*/  LOP3.LUT R4, R4, 0xc, RZ, 0xc0, !PT ;  /* 0x0000000c04047812 */ /* 0x000fc800078ec0ff */
[----:B------:R-:W-:-:S05]  /*9480*/  IADD3 R4, P0, R4, UR6, RZ ;  /* 0x0000000604047c10 */ /* 0x000fca000ff1e0ff */
[----:B------:R-:W-:Y:S02]  /*9490*/  IMAD.X R5, RZ, RZ, UR7, P0 ;  /* 0x00000007ff057e24 */ /* 0x000fe400080e06ff */
[-C--:B------:R-:W-:Y:S01]  /*94a0*/  FMUL.FTZ R24, R33, R11.reuse ;  /* 0x0000000b21187220 */ /* 0x080fe20000410000 */
[-C--:B------:R-:W-:Y:S01]  /*94b0*/  FMUL.FTZ R29, R40, R11.reuse ;  /* 0x0000000b281d7220 */ /* 0x080fe20000410000 */
[-C--:B------:R-:W-:Y:S01]  /*94c0*/  FMUL.FTZ R32, R45, R11.reuse ;  /* 0x0000000b2d207220 */ /* 0x080fe20000410000 */
[-C--:B------:R-:W-:Y:S01]  /*94d0*/  FMUL.FTZ R37, R48, R11.reuse ;  /* 0x0000000b30257220 */ /* 0x080fe20000410000 */
        /* <DEDUP_REMOVED lines=39> */
[-C--:B-1----:R-:W-:Y:S01]  /*9750*/  FMUL.FTZ R5, R30, R120.reuse ;  /* 0x000000781e057220 */ /* 0x082fe20000410000 */
[-C--:B------:R-:W-:Y:S01]  /*9760*/  FMUL.FTZ R11, R31, R120.reuse ;  /* 0x000000781f0b7220 */ /* 0x080fe20000410000 */
[-C--:B------:R-:W-:Y:S01]  /*9770*/  FMUL.FTZ R25, R39, R120.reuse ;  /* 0x0000007827197220 */ /* 0x080fe20000410000 */
[-C--:B------:R-:W-:Y:S01]  /*9780*/  FMUL.FTZ R27, R46, R120.reuse ;  /* 0x000000782e1b7220 */ /* 0x080fe20000410000 */
        /* <DEDUP_REMOVED lines=8> */
[----:B------:R-:W-:Y:S01]  /*9810*/  F2FP.BF16.F32.PACK_AB R68, R68, R69 ;  /* 0x000000454444723e */ /* 0x000fe200000010ff */
[-C--:B------:R-:W-:Y:S01]  /*9820*/  FMUL.FTZ R26, R35, R120.reuse ;  /* 0x00000078231a7220 */ /* 0x080fe20000410000 */
[----:B------:R-:W-:Y:S01]  /*9830*/  F2FP.BF16.F32.PACK_AB R73, R72, R73 ;  /* 0x000000494849723e */ /* 0x000fe200000010ff */
[-C--:B------:R-:W-:Y:S01]  /*9840*/  FMUL.FTZ R43, R62, R120.reuse ;  /* 0x000000783e2b7220 */ /* 0x080fe20000410000 */
[----:B------:R-:W-:Y:S01]  /*9850*/  ISETP.EQ.OR P0, PT, R7, 0x3, !P0 ;  /* 0x000000030700780c */ /* 0x000fe20004702670 */
[----:B------:R-:W-:Y:S01]  /*9860*/  FMUL.FTZ R35, R54, R120 ;  /* 0x0000007836237220 */ /* 0x000fe20000410000 */
[----:B------:R-:W-:Y:S01]  /*9870*/  F2FP.BF16.F32.PACK_AB R27, R27, R30 ;  /* 0x0000001e1b1b723e */ /* 0x000fe200000010ff */
[----:B------:R-:W-:Y:S01]  /*9880*/  FMUL.FTZ R42, R51, R120 ;  /* 0x00000078332a7220 */ /* 0x000fe20000410000 */
[----:B------:R-:W-:Y:S01]  /*9890*/  F2FP.BF16.F32.PACK_AB R34, R31, R34 ;  /* 0x000000221f22723e */ /* 0x000fe200000010ff */
[----:B------:R-:W-:Y:S01]  /*98a0*/  FMUL.FTZ R62, R74, R120 ;  /* 0x000000784a3e7220 */ /* 0x000fe20000410000 */
[----:B------:R-:W-:Y:S01]  /*98b0*/  F2FP.BF16.F32.PACK_AB R58, R55, R58 ;  /* 0x0000003a373a723e */ /* 0x000fe200000010ff */
[-C--:B------:R-:W-:Y:S01]  /*98c0*/  FMUL.FTZ R51, R70, R120.reuse ;  /* 0x0000007846337220 */ /* 0x080fe20000410000 */
[-C--:B------:R-:W-:Y:S01]  /*98d0*/  FMUL.FTZ R54, R66, R120.reuse ;  /* 0x0000007842367220 */ /* 0x080fe20000410000 */
[-C--:B------:R-:W-:Y:S01]  /*98e0*/  FMUL.FTZ R71, R87, R120.reuse ;  /* 0x0000007857477220 */ /* 0x080fe20000410000 */
[-C--:B------:R-:W-:Y:S01]  /*98f0*/  FMUL.FTZ R74, R83, R120.reuse ;  /* 0x00000078534a7220 */ /* 0x080fe20000410000 */
[----:B------:R-:W-:Y:S01]  /*9900*/  SEL R55, R68, R73, P0 ;  /* 0x0000004944377207 */ /* 0x000fe20000000000 */
[----:B------:R-:W-:Y:S01]  /*9910*/  FMUL.FTZ R38, R50, R120 ;  /* 0x0000007832267220 */ /* 0x000fe20000410000 */
[----:B------:R-:W-:Y:S01]  /*9920*/  F2FP.BF16.F32.PACK_AB R57, R56, R57 ;  /* 0x000000393839723e */ /* 0x000fe200000010ff */
[----:B------:R-:W-:Y:S01]  /*9930*/  ULDC.64 UR6, c[0x0][0xb70] ;  /* 0x0002dc0000067ab9 */ /* 0x000fe20000000a00 */
[----:B------:R-:W-:Y:S01]  /*9940*/  SEL R68, R73, R68, P0 ;  /* 0x0000004449447207 */ /* 0x000fe20000000000 */
[----:B------:R-:W-:Y:S01]  /*9950*/  UIMAD UR42, UR8, UR42, UR48 ;  /* 0x0000002a082a72a4 */ /* 0x000fe2000f8e0230 */
[----:B------:R-:W-:Y:S01]  /*9960*/  F2FP.BF16.F32.PACK_AB R15, R15, R20 ;  /* 0x000000140f0f723e */ /* 0x000fe200000010ff */
[----:B------:R-:W-:Y:S01]  /*9970*/  FMUL.FTZ R50, R59, R120 ;  /* 0x000000783b327220 */ /* 0x000fe20000410000 */
[----:B------:R-:W-:Y:S01]  /*9980*/  F2FP.BF16.F32.PACK_AB R26, R25, R26 ;  /* 0x0000001a191a723e */ /* 0x000fe200000010ff */
[----:B------:R-:W-:Y:S01]  /*9990*/  FMUL.FTZ R59, R78, R120 ;  /* 0x000000784e3b7220 */ /* 0x000fe20000410000 */
[----:B------:R-:W-:Y:S01]  /*99a0*/  SEL R73, R27, R34, P0 ;  /* 0x000000221b497207 */ /* 0x000fe20000000000 */
[----:B------:R-:W-:Y:S01]  /*99b0*/  UIMAD UR5, UR5, UR6, URZ ;  /* 0x00000006050572a4 */ /* 0x000fe2000f8e023f */
[----:B------:R-:W-:Y:S01]  /*99c0*/  SEL R56, R34, R27, P0 ;  /* 0x0000001b22387207 */ /* 0x000fe20000000000 */
[-C--:B------:R-:W-:Y:S01]  /*99d0*/  FMUL.FTZ R78, R90, R120.reuse ;  /* 0x000000785a4e7220 */ /* 0x080fe20000410000 */
[----:B------:R-:W-:Y:S01]  /*99e0*/  IADD3 R27, P1, R16, 0x4000, RZ ;  /* 0x00004000101b7810 */ /* 0x000fe20007f3e0ff */
[----:B------:R-:W-:Y:S01]  /*99f0*/  FMUL.FTZ R87, R103, R120 ;  /* 0x0000007867577220 */ /* 0x000fe20000410000 */
[----:B------:R-:W-:Y:S01]  /*9a00*/  F2FP.BF16.F32.PACK_AB R51, R51, R54 ;  /* 0x000000363333723e */ /* 0x000fe200000010ff */
[----:B------:R-:W-:Y:S01]  /*9a10*/  FMUL.FTZ R90, R99, R120 ;  /* 0x00000078635a7220 */ /* 0x000fe20000410000 */
[----:B------:R-:W-:Y:S01]  /*9a20*/  F2FP.BF16.F32.PACK_AB R74, R71, R74 ;  /* 0x0000004a474a723e */ /* 0x000fe200000010ff */
[----:B------:R-:W-:Y:S01]  /*9a30*/  USHF.L.U32 UR42, UR42, 0x7, URZ ;  /* 0x000000072a2a7899 */ /* 0x000fe2000800063f */
[----:B------:R-:W-:Y:S01]  /*9a40*/  SEL R71, R15, R26, P0 ;  /* 0x0000001a0f477207 */ /* 0x000fe20000000000 */
[----:B------:R-:W-:Y:S01]  /*9a50*/  UIMAD.WIDE.U32 UR10, UR43, UR6, URZ ;  /* 0x000000062b0a72a5 */ /* 0x000fe2000f8e003f */
[----:B------:R-:W-:Y:S01]  /*9a60*/  SEL R54, R26, R15, P0 ;  /* 0x0000000f1a367207 */ /* 0x000fe20000000000 */
[----:B------:R-:W-:Y:S01]  /*9a70*/  UIMAD UR5, UR43, UR7, UR5 ;  /* 0x000000072b0572a4 */ /* 0x000fe2000f8e0205 */
[----:B------:R-:W-:Y:S01]  /*9a80*/  LOP3.LUT R26, R27, 0x380, RZ, 0xc0, !PT ;  /* 0x000003801b1a7812 */ /* 0x000fe200078ec0ff */
[----:B------:R-:W-:Y:S01]  /*9a90*/  FMUL.FTZ R47, R63, R120 ;  /* 0x000000783f2f7220 */ /* 0x000fe20000410000 */
[----:B------:R-:W-:Y:S01]  /*9aa0*/  F2FP.BF16.F32.PACK_AB R13, R13, R14 ;  /* 0x0000000e0d0d723e */ /* 0x000fe200000010ff */
[----:B------:R-:W-:Y:S01]  /*9ab0*/  UIADD3 UR5, UR11, UR5, URZ ;  /* 0x000000050b057290 */ /* 0x000fe2000fffe03f */
[----:B------:R-:W-:Y:S01]  /*9ac0*/  F2FP.BF16.F32.PACK_AB R24, R21, R24 ;  /* 0x000000181518723e */ /* 0x000fe200000010ff */
[-C--:B------:R-:W-:Y:S01]  /*9ad0*/  FMUL.FTZ R63, R79, R120.reuse ;  /* 0x000000784f3f7220 */ /* 0x080fe20000410000 */
[----:B------:R-:W-:Y:S01]  /*9ae0*/  SHF.R.U64 R26, R26, 0x3, RZ ;  /* 0x000000031a1a7819 */ /* 0x000fe200000012ff */
[-C--:B------:R-:W-:Y:S01]  /*9af0*/  FMUL.FTZ R70, R82, R120.reuse ;  /* 0x0000007852467220 */ /* 0x080fe20000410000 */
[----:B------:R-:W-:Y:S01]  /*9b00*/  IADD3 R25, P2, R16, 0x4020, RZ ;  /* 0x0000402010197810 */ /* 0x000fe20007f5e0ff */
[----:B------:R-:W-:Y:S01]  /*9b10*/  UIADD3 UR4, UR4, 0x33460, URZ ;  /* 0x0003346004047890 */ /* 0x000fe2000fffe03f */
[----:B------:R-:W-:Y:S01]  /*9b20*/  F2FP.BF16.F32.PACK_AB R41, R40, R41 ;  /* 0x000000292829723e */ /* 0x000fe200000010ff */
[----:B------:R-:W-:Y:S01]  /*9b30*/  FMUL.FTZ R79, R95, R120 ;  /* 0x000000785f4f7220 */ /* 0x000fe20000410000 */
[----:B------:R-:W-:Y:S01]  /*9b40*/  F2FP.BF16.F32.PACK_AB R42, R39, R42 ;  /* 0x0000002a272a723e */ /* 0x000fe200000010ff */
[----:B------:R-:W-:Y:S01]  /*9b50*/  FMUL.FTZ R82, R91, R120 ;  /* 0x000000785b527220 */ /* 0x000fe20000410000 */
[----:B------:R-:W-:Y:S01]  /*9b60*/  SEL R39, R13, R24, P0 ;  /* 0x000000180d277207 */ /* 0x000fe20000000000 */
[-C--:B------:R-:W-:Y:S01]  /*9b70*/  FMUL.FTZ R66, R75, R120.reuse ;  /* 0x000000784b427220 */ /* 0x080fe20000410000 */
[----:B------:R-:W-:Y:S01]  /*9b80*/  SEL R40, R24, R13, P0 ;  /* 0x0000000d18287207 */ /* 0x000fe20000000000 */
[----:B------:R-:W-:Y:S01]  /*9b90*/  FMUL.FTZ R67, R86, R120 ;  /* 0x0000007856437220 */ /* 0x000fe20000410000 */
[----:B------:R-:W-:Y:S01]  /*9ba0*/  LOP3.LUT R26, R26, R27, RZ, 0x3c, !PT ;  /* 0x0000001b1a1a7212 */ /* 0x000fe200078e3cff */
[--C-:B------:R-:W-:Y:S01]  /*9bb0*/  IMAD.X R27, RZ, RZ, R17.reuse, P1 ;  /* 0x000000ffff1b7224 */ /* 0x100fe200008e0611 */
[----:B------:R-:W-:Y:S01]  /*9bc0*/  F2FP.BF16.F32.PACK_AB R9, R9, R10 ;  /* 0x0000000a0909723e */ /* 0x000fe200000010ff */
[----:B------:R-:W-:Y:S01]  /*9bd0*/  UPRMT UR4, UR37, 0x654, UR4 ;  /* 0x0000065425047896 */ /* 0x000fe20008000004 */
[----:B------:R-:W-:Y:S01]  /*9be0*/  IADD3 R21, P3, R16, 0x4040, RZ ;  /* 0x0000404010157810 */ /* 0x000fe20007f7e0ff */
[-C--:B------:R-:W-:Y:S01]  /*9bf0*/  FMUL.FTZ R75, R94, R120.reuse ;  /* 0x000000785e4b7220 */ /* 0x080fe20000410000 */
[----:B------:R-:W-:Y:S01]  /*9c00*/  LOP3.LUT R24, R25, 0x380, RZ, 0xc0, !PT ;  /* 0x0000038019187812 */ /* 0x000fe200078ec0ff */
[-C--:B------:R-:W-:Y:S01]  /*9c10*/  FMUL.FTZ R83, R102, R120.reuse ;  /* 0x0000007866537220 */ /* 0x080fe20000410000 */
[----:B------:R-:W-:Y:S01]  /*9c20*/  IADD3 R7, P1, R16, 0x8040, RZ ;  /* 0x0000804010077810 */ /* 0x000fe20007f3e0ff */
[-C--:B------:R-:W-:Y:S01]  /*9c30*/  FMUL.FTZ R86, R98, R120.reuse ;  /* 0x0000007862567220 */ /* 0x080fe20000410000 */
[----:B------:R-:W-:Y:S01]  /*9c40*/  F2FP.BF16.F32.PACK_AB R36, R36, R37 ;  /* 0x000000252424723e */ /* 0x000fe200000010ff */
[----:B------:R-:W-:Y:S01]  /*9c50*/  FMUL.FTZ R91, R110, R120 ;  /* 0x000000786e5b7220 */ /* 0x000fe20000410000 */
[----:B------:R-:W-:Y:S01]  /*9c60*/  F2FP.BF16.F32.PACK_AB R35, R35, R38 ;  /* 0x000000262323723e */ /* 0x000fe200000010ff */
[-C--:B------:R-:W-:Y:S01]  /*9c70*/  FMUL.FTZ R94, R106, R120.reuse ;  /* 0x000000786a5e7220 */ /* 0x080fe20000410000 */
[----:B------:R-:W-:Y:S01]  /*9c80*/  SEL R37, R6, R9, P0 ;  /* 0x0000000906257207 */ /* 0x000fe20000000000 */
[----:B------:R-:W-:Y:S01]  /*9c90*/  FMUL.FTZ R95, R111, R120 ;  /* 0x000000786f5f7220 */ /* 0x000fe20000410000 */
[----:B------:R-:W-:Y:S01]  /*9ca0*/  SEL R38, R9, R6, P0 ;  /* 0x0000000609267207 */ /* 0x000fe20000000000 */
[-C--:B------:R-:W-:Y:S01]  /*9cb0*/  FMUL.FTZ R98, R107, R120.reuse ;  /* 0x000000786b627220 */ /* 0x080fe20000410000 */
[----:B------:R-:W-:Y:S01]  /*9cc0*/  LOP3.LUT R20, R21, 0x380, RZ, 0xc0, !PT ;  /* 0x0000038015147812 */ /* 0x000fe200078ec0ff */
[-C--:B------:R-:W-:Y:S01]  /*9cd0*/  FMUL.FTZ R99, R118, R120.reuse ;  /* 0x0000007876637220 */ /* 0x080fe20000410000 */
[----:B------:R-:W-:Y:S01]  /*9ce0*/  SHF.R.U64 R24, R24, 0x3, RZ ;  /* 0x0000000318187819 */ /* 0x000fe200000012ff */
[-C--:B------:R-:W-:Y:S01]  /*9cf0*/  FMUL.FTZ R102, R114, R120.reuse ;  /* 0x0000007872667220 */ /* 0x080fe20000410000 */
[----:B------:R-:W-:Y:S01]  /*9d00*/  LOP3.LUT R6, R7, 0x380, RZ, 0xc0, !PT ;  /* 0x0000038007067812 */ /* 0x000fe200078ec0ff */
[-C--:B------:R-:W-:Y:S01]  /*9d10*/  FMUL.FTZ R103, R119, R120.reuse ;  /* 0x0000007877677220 */ /* 0x080fe20000410000 */
[----:B------:R-:W-:Y:S01]  /*9d20*/  SHF.R.U64 R20, R20, 0x3, RZ ;  /* 0x0000000314147819 */ /* 0x000fe200000012ff */
[----:B------:R-:W-:Y:S01]  /*9d30*/  FMUL.FTZ R106, R115, R120 ;  /* 0x00000078736a7220 */ /* 0x000fe20000410000 */
[----:B------:R-:W-:Y:S01]  /*9d40*/  LOP3.LUT R24, R24, R25, RZ, 0x3c, !PT ;  /* 0x0000001918187212 */ /* 0x000fe200078e3cff */
[--C-:B------:R-:W-:Y:S01]  /*9d50*/  IMAD.X R25, RZ, RZ, R17.reuse, P2 ;  /* 0x000000ffff197224 */ /* 0x100fe200010e0611 */
[----:B------:R-:W-:Y:S01]  /*9d60*/  SHF.R.U64 R6, R6, 0x3, RZ ;  /* 0x0000000306067819 */ /* 0x000fe200000012ff */
[----:B------:R-:W-:Y:S01]  /*9d70*/  SYNCS.ARRIVE.TRANS64.RED.A1T0 RZ, [UR4], RZ ;  /* 0x000000ffffff79a7 */ /* 0x000fe20008100404 */
[----:B------:R-:W-:Y:S01]  /*9d80*/  IADD3 R9, P2, R16, 0x8060, RZ ;  /* 0x0000806010097810 */ /* 0x000fe20007f5e0ff */
[----:B------:R-:W-:Y:S01]  /*9d90*/  USHF.R.S32.HI UR4, URZ, 0x1f, UR44 ;  /* 0x0000001f3f047899 */ /* 0x000fe2000801142c */
[----:B------:R-:W-:Y:S01]  /*9da0*/  LOP3.LUT R20, R20, R21, RZ, 0x3c, !PT ;  /* 0x0000001514147212 */ /* 0x000fe200078e3cff */
[----:B------:R-:W-:Y:S01]  /*9db0*/  IMAD.X R21, RZ, RZ, R17, P3 ;  /* 0x000000ffff157224 */ /* 0x000fe200018e0611 */
[----:B------:R-:W-:-:S02]  /*9dc0*/  F2FP.BF16.F32.PACK_AB R5, R5, R8 ;  /* 0x000000080505723e */ /* 0x000fc400000010ff */
[----:B------:R-:W-:Y:S01]  /*9dd0*/  LOP3.LUT R6, R6, R7, RZ, 0x3c, !PT ;  /* 0x0000000706067212 */ /* 0x000fe200078e3cff */
[----:B------:R-:W-:Y:S01]  /*9de0*/  IMAD.X R7, RZ, RZ, R17, P1 ;  /* 0x000000ffff077224 */ /* 0x000fe200008e0611 */
[----:B------:R-:W-:Y:S02]  /*9df0*/  F2FP.BF16.F32.PACK_AB R12, R11, R12 ;  /* 0x0000000c0b0c723e */ /* 0x000fe400000010ff */
[----:B------:R-:W-:Y:S01]  /*9e00*/  F2FP.BF16.F32.PACK_AB R90, R87, R90 ;  /* 0x0000005a575a723e */ /* 0x000fe200000010ff */
[----:B------:R-:W-:Y:S01]  /*9e10*/  VIADD R87, R23, UR42 ;  /* 0x0000002a17577c36 */ /* 0x000fe20008000000 */
[----:B------:R-:W-:Y:S02]  /*9e20*/  LOP3.LUT R8, R9, 0x380, RZ, 0xc0, !PT ;  /* 0x0000038009087812 */ /* 0x000fe400078ec0ff */
[----:B------:R-:W-:Y:S02]  /*9e30*/  F2FP.BF16.F32.PACK_AB R28, R28, R29 ;  /* 0x0000001d1c1c723e */ /* 0x000fe400000010ff */
[----:B------:R-:W-:-:S02]  /*9e40*/  F2FP.BF16.F32.PACK_AB R33, R32, R33 ;  /* 0x000000212021723e */ /* 0x000fc400000010ff */
[----:B------:R-:W-:Y:S02]  /*9e50*/  F2FP.BF16.F32.PACK_AB R49, R48, R49 ;  /* 0x000000313031723e */ /* 0x000fe400000010ff */
[----:B------:R-:W-:Y:S02]  /*9e60*/  SEL R69, R5, R12, P0 ;  /* 0x0000000c05457207 */ /* 0x000fe40000000000 */
[----:B------:R-:W-:Y:S01]  /*9e70*/  SEL R48, R12, R5, P0 ;  /* 0x000000050c307207 */ /* 0x000fe20000000000 */
[----:B------:R-:W-:Y:S01]  /*9e80*/  VIADD R5, R87, 0x8 ;  /* 0x0000000857057836 */ /* 0x000fe20000000000 */
[----:B------:R-:W-:Y:S02]  /*9e90*/  SHF.R.U64 R8, R8, 0x3, RZ ;  /* 0x0000000308087819 */ /* 0x000fe400000012ff */
[----:B------:R-:W-:Y:S02]  /*9ea0*/  MOV R72, R20 ;  /* 0x0000001400487202 */ /* 0x000fe40000000f00 */
[----:B------:R-:W-:-:S02]  /*9eb0*/  F2FP.BF16.F32.PACK_AB R44, R44, R45 ;  /* 0x0000002d2c2c723e */ /* 0x000fc400000010ff */
[----:B------:R-:W-:Y:S02]  /*9ec0*/  F2FP.BF16.F32.PACK_AB R43, R43, R46 ;  /* 0x0000002e2b2b723e */ /* 0x000fe400000010ff */
[----:B------:R-:W-:Y:S01]  /*9ed0*/  MOV R21, R6 ;  /* 0x0000000600157202 */ /* 0x000fe20000000f00 */
[----:B------:R-:W-:Y:S01]  /*9ee0*/  IMAD.U32 R7, RZ, RZ, UR11 ;  /* 0x0000000bff077e24 */ /* 0x000fe2000f8e00ff */
[----:B------:R-:W-:Y:S01]  /*9ef0*/  SEL R45, R28, R33, P0 ;  /* 0x000000211c2d7207 */ /* 0x000fe20000000000 */
[----:B------:R-:W-:Y:S01]  /*9f00*/  IMAD.U32 R7, RZ, RZ, UR5 ;  /* 0x00000005ff077e24 */ /* 0x000fe2000f8e00ff */
[----:B------:R-:W-:Y:S01]  /*9f10*/  SEL R46, R33, R28, P0 ;  /* 0x0000001c212e7207 */ /* 0x000fe20000000000 */
[----:B------:R-:W-:Y:S01]  /*9f20*/  ULDC UR5, c[0x0][0xa88] ;  /* 0x0002a20000057ab9 */ /* 0x000fe20000000800 */
[----:B------:R-:W-:Y:S01]  /*9f30*/  LOP3.LUT P1, RZ, R2, 0x3, RZ, 0xc0, !PT ;  /* 0x0000000302ff7812 */ /* 0x000fe2000782c0ff */
[----:B------:R-:W-:Y:S01]  /*9f40*/  IMAD.U32 R6, RZ, RZ, UR10 ;  /* 0x0000000aff067e24 */ /* 0x000fe2000f8e00ff */
[----:B------:R-:W-:-:S02]  /*9f50*/  IADD3 R33, P4, R16, 0x20, RZ ;  /* 0x0000002010217810 */ /* 0x000fc40007f9e0ff */
[C---:B------:R-:W-:Y:S02]  /*9f60*/  IADD3 R31, P5, R16.reuse, 0x40, RZ ;  /* 0x00000040101f7810 */ /* 0x040fe40007fbe0ff */
[----:B------:R-:W-:Y:S02]  /*9f70*/  IADD3 R29, P6, R16, 0x60, RZ ;  /* 0x00000060101d7810 */ /* 0x000fe40007fde0ff */
[----:B------:R-:W-:Y:S01]  /*9f80*/  LOP3.LUT R8, R8, R9, RZ, 0x3c, !PT ;  /* 0x0000000908087212 */ /* 0x000fe200078e3cff */
[----:B------:R-:W-:Y:S01]  /*9f90*/  IMAD.X R9, RZ, RZ, R17, P2 ;  /* 0x000000ffff097224 */ /* 0x000fe200010e0611 */
[----:B------:R-:W-:Y:S02]  /*9fa0*/  ISETP.GE.OR P2, PT, R5, UR5, P1 ;  /* 0x0000000505007c0c */ /* 0x000fe40008f46670 */
        /* <DEDUP_REMOVED lines=12> */
[----:B------:R-:W-:-:S02]  /*a070*/  F2FP.BF16.F32.PACK_AB R50, R47, R50 ;  /* 0x000000322f32723e */ /* 0x000fc400000010ff */
[C---:B------:R-:W-:Y:S02]  /*a080*/  IADD3 R15, P4, R16.reuse, 0x4060, RZ ;  /* 0x00004060100f7810 */ /* 0x040fe40007f9e0ff */
[C---:B------:R-:W-:Y:S02]  /*a090*/  IADD3 R13, P5, R16.reuse, 0x8000, RZ ;  /* 0x00008000100d7810 */ /* 0x040fe40007fbe0ff */
[----:B------:R-:W-:Y:S02]  /*a0a0*/  IADD3 R11, P6, R16, 0x8020, RZ ;  /* 0x00008020100b7810 */ /* 0x000fe40007fde0ff */
[----:B------:R-:W-:Y:S02]  /*a0b0*/  F2FP.BF16.F32.PACK_AB R52, R52, R53 ;  /* 0x000000353434723e */ /* 0x000fe400000010ff */
[----:B------:R-:W-:Y:S02]  /*a0c0*/  F2FP.BF16.F32.PACK_AB R82, R79, R82 ;  /* 0x000000524f52723e */ /* 0x000fe400000010ff */
[----:B------:R-:W-:-:S02]  /*a0d0*/  SEL R47, R36, R41, P0 ;  /* 0x00000029242f7207 */ /* 0x000fc40000000000 */
[----:B------:R-:W-:Y:S02]  /*a0e0*/  F2FP.BF16.F32.PACK_AB R59, R59, R62 ;  /* 0x0000003e3b3b723e */ /* 0x000fe400000010ff */
[----:B------:R-:W-:Y:S02]  /*a0f0*/  F2FP.BF16.F32.PACK_AB R66, R63, R66 ;  /* 0x000000423f42723e */ /* 0x000fe400000010ff */
[----:B------:R-:W-:Y:S02]  /*a100*/  F2FP.BF16.F32.PACK_AB R76, R76, R77 ;  /* 0x0000004d4c4c723e */ /* 0x000fe400000010ff */
[----:B------:R-:W-:Y:S02]  /*a110*/  SEL R36, R41, R36, P0 ;  /* 0x0000002429247207 */ /* 0x000fe40000000000 */
[----:B------:R-:W-:Y:S02]  /*a120*/  SEL R79, R43, R50, P0 ;  /* 0x000000322b4f7207 */ /* 0x000fe40000000000 */
[----:B------:R-:W-:-:S02]  /*a130*/  LOP3.LUT R14, R15, 0x380, RZ, 0xc0, !PT ;  /* 0x000003800f0e7812 */ /* 0x000fc400078ec0ff */
[----:B------:R-:W-:Y:S02]  /*a140*/  LOP3.LUT R12, R13, 0x380, RZ, 0xc0, !PT ;  /* 0x000003800d0c7812 */ /* 0x000fe400078ec0ff */
[----:B------:R-:W-:Y:S02]  /*a150*/  F2FP.BF16.F32.PACK_AB R60, R60, R61 ;  /* 0x0000003d3c3c723e */ /* 0x000fe400000010ff */
[----:B------:R-:W-:Y:S02]  /*a160*/  F2FP.BF16.F32.PACK_AB R65, R64, R65 ;  /* 0x000000414041723e */ /* 0x000fe400000010ff */
[----:B------:R-:W-:Y:S02]  /*a170*/  SEL R41, R44, R49, P0 ;  /* 0x000000312c297207 */ /* 0x000fe40000000000 */
[----:B------:R-:W-:Y:S02]  /*a180*/  SEL R77, R35, R42, P0 ;  /* 0x0000002a234d7207 */ /* 0x000fe40000000000 */
[----:B------:R-:W-:-:S02]  /*a190*/  SEL R50, R50, R43, P0 ;  /* 0x0000002b32327207 */ /* 0x000fc40000000000 */
[----:B------:R-:W-:Y:S02]  /*a1a0*/  LOP3.LUT R10, R11, 0x380, RZ, 0xc0, !PT ;  /* 0x000003800b0a7812 */ /* 0x000fe400078ec0ff */
[----:B------:R-:W-:Y:S02]  /*a1b0*/  F2FP.BF16.F32.PACK_AB R67, R67, R70 ;  /* 0x000000464343723e */ /* 0x000fe400000010ff */
[----:B------:R-:W-:Y:S02]  /*a1c0*/  SEL R44, R49, R44, P0 ;  /* 0x0000002c312c7207 */ /* 0x000fe40000000000 */
[----:B------:R-:W-:Y:S02]  /*a1d0*/  SEL R42, R42, R35, P0 ;  /* 0x000000232a2a7207 */ /* 0x000fe40000000000 */
[----:B------:R-:W-:Y:S02]  /*a1e0*/  SEL R43, R51, R58, P0 ;  /* 0x0000003a332b7207 */ /* 0x000fe40000000000 */
[----:B------:R-:W-:-:S02]  /*a1f0*/  SEL R49, R52, R57, P0 ;  /* 0x0000003934317207 */ /* 0x000fc40000000000 */
[----:B------:R-:W-:Y:S02]  /*a200*/  SEL R58, R58, R51, P0 ;  /* 0x000000333a3a7207 */ /* 0x000fe40000000000 */
[----:B------:R-:W-:Y:S02]  /*a210*/  F2FP.BF16.F32.PACK_AB R75, R75, R78 ;  /* 0x0000004e4b4b723e */ /* 0x000fe400000010ff */
[----:B------:R-:W-:Y:S02]  /*a220*/  SEL R52, R57, R52, P0 ;  /* 0x0000003439347207 */ /* 0x000fe40000000000 */
[----:B------:R-:W-:Y:S02]  /*a230*/  SEL R51, R59, R66, P0 ;  /* 0x000000423b337207 */ /* 0x000fe40000000000 */
[----:B------:R-:W-:Y:S02]  /*a240*/  SHF.R.U64 R14, R14, 0x3, RZ ;  /* 0x000000030e0e7819 */ /* 0x000fe400000012ff */
[----:B------:R-:W-:-:S02]  /*a250*/  SHF.R.U64 R12, R12, 0x3, RZ ;  /* 0x000000030c0c7819 */ /* 0x000fc400000012ff */
[----:B------:R-:W-:Y:S02]  /*a260*/  F2FP.BF16.F32.PACK_AB R81, R80, R81 ;  /* 0x000000515051723e */ /* 0x000fe400000010ff */
[----:B------:R-:W-:Y:S02]  /*a270*/  SEL R53, R60, R65, P0 ;  /* 0x000000413c357207 */ /* 0x000fe40000000000 */
[----:B------:R-:W-:Y:S02]  /*a280*/  SEL R66, R66, R59, P0 ;  /* 0x0000003b42427207 */ /* 0x000fe40000000000 */
[----:B------:R-:W-:Y:S02]  /*a290*/  SHF.R.U64 R10, R10, 0x3, RZ ;  /* 0x000000030a0a7819 */ /* 0x000fe400000012ff */
[----:B------:R-:W-:Y:S02]  /*a2a0*/  F2FP.BF16.F32.PACK_AB R84, R84, R85 ;  /* 0x000000555454723e */ /* 0x000fe400000010ff */
[----:B------:R-:W-:-:S02]  /*a2b0*/  F2FP.BF16.F32.PACK_AB R83, R83, R86 ;  /* 0x000000565353723e */ /* 0x000fc400000010ff */
[----:B------:R-:W-:Y:S02]  /*a2c0*/  F2FP.BF16.F32.PACK_AB R89, R88, R89 ;  /* 0x000000595859723e */ /* 0x000fe400000010ff */
[----:B------:R-:W-:Y:S02]  /*a2d0*/  SEL R60, R65, R60, P0 ;  /* 0x0000003c413c7207 */ /* 0x000fe40000000000 */
[----:B------:R-:W-:Y:S02]  /*a2e0*/  SEL R59, R67, R74, P0 ;  /* 0x0000004a433b7207 */ /* 0x000fe40000000000 */
[----:B------:R-:W-:Y:S02]  /*a2f0*/  F2FP.BF16.F32.PACK_AB R92, R92, R93 ;  /* 0x0000005d5c5c723e */ /* 0x000fe400000010ff */
[----:B------:R-:W-:Y:S02]  /*a300*/  F2FP.BF16.F32.PACK_AB R91, R91, R94 ;  /* 0x0000005e5b5b723e */ /* 0x000fe400000010ff */
[----:B------:R-:W-:-:S02]  /*a310*/  F2FP.BF16.F32.PACK_AB R97, R96, R97 ;  /* 0x000000616061723e */ /* 0x000fc400000010ff */
[----:B------:R-:W-:Y:S02]  /*a320*/  F2FP.BF16.F32.PACK_AB R98, R95, R98 ;  /* 0x000000625f62723e */ /* 0x000fe400000010ff */
[----:B------:R-:W-:Y:S02]  /*a330*/  SEL R74, R74, R67, P0 ;  /* 0x000000434a4a7207 */ /* 0x000fe40000000000 */
[----:B------:R-:W-:Y:S02]  /*a340*/  F2FP.BF16.F32.PACK_AB R100, R100, R101 ;  /* 0x000000656464723e */ /* 0x000fe400000010ff */
[----:B------:R-:W-:Y:S02]  /*a350*/  F2FP.BF16.F32.PACK_AB R99, R99, R102 ;  /* 0x000000666363723e */ /* 0x000fe400000010ff */
[----:B--2---:R-:W-:Y:S01]  /*a360*/  LOP3.LUT R5, R4, 0x2, RZ, 0x3c, !PT ;  /* 0x0000000204057812 */ /* 0x004fe200078e3cff */
[----:B------:R-:W-:Y:S01]  /*a370*/  SHFL.IDX PT, R37, R37, R4, 0x1c1f ;  /* 0x001c1f0425257589 */ /* 0x000fe200000e0000 */
[----:B------:R-:W-:-:S02]  /*a380*/  F2FP.BF16.F32.PACK_AB R105, R104, R105 ;  /* 0x000000696869723e */ /* 0x000fc400000010ff */
[----:B------:R-:W-:Y:S01]  /*a390*/  F2FP.BF16.F32.PACK_AB R106, R103, R106 ;  /* 0x0000006a676a723e */ /* 0x000fe200000010ff */
[----:B------:R-:W-:Y:S01]  /*a3a0*/  SHFL.IDX PT, R39, R39, R4, 0x1c1f ;  /* 0x001c1f0427277589 */ /* 0x000fe200000e0000 */
[----:B------:R-:W-:Y:S02]  /*a3b0*/  SEL R67, R75, R82, P0 ;  /* 0x000000524b437207 */ /* 0x000fe40000000000 */
[----:B------:R-:W-:Y:S01]  /*a3c0*/  LOP3.LUT R14, R14, R15, RZ, 0x3c, !PT ;  /* 0x0000000f0e0e7212 */ /* 0x000fe200078e3cff */
[----:B------:R-:W1:Y:S01]  /*a3d0*/  SHFL.IDX PT, R38, R38, R5, 0x1c1f ;  /* 0x001c1f0526267589 */ /* 0x000e6200000e0000 */
[----:B------:R-:W-:Y:S01]  /*a3e0*/  LOP3.LUT R12, R12, R13, RZ, 0x3c, !PT ;  /* 0x0000000d0c0c7212 */ /* 0x000fe200078e3cff */
[--C-:B------:R-:W-:Y:S01]  /*a3f0*/  IMAD.X R15, RZ, RZ, R17.reuse, P4 ;  /* 0x000000ffff0f7224 */ /* 0x100fe200020e0611 */
[----:B------:R-:W-:Y:S01]  /*a400*/  SEL R57, R76, R81, P0 ;  /* 0x000000514c397207 */ /* 0x000fe20000000000 */
[----:B------:R-:W2:Y:S01]  /*a410*/  SHFL.IDX PT, R40, R40, R5, 0x1c1f ;  /* 0x001c1f0528287589 */ /* 0x000ea200000e0000 */
[----:B------:R-:W-:Y:S01]  /*a420*/  SEL R82, R82, R75, P0 ;  /* 0x0000004b52527207 */ /* 0x000fe20000000000 */
[----:B------:R-:W-:Y:S01]  /*a430*/  IMAD.X R13, RZ, RZ, R17, P5 ;  /* 0x000000ffff0d7224 */ /* 0x000fe200028e0611 */
[----:B------:R-:W-:Y:S01]  /*a440*/  LOP3.LUT R10, R10, R11, RZ, 0x3c, !PT ;  /* 0x0000000b0a0a7212 */ /* 0x000fe200078e3cff */
[----:B------:R-:W-:Y:S01]  /*a450*/  SHFL.IDX PT, R69, R69, R4, 0x1c1f ;  /* 0x001c1f0445457589 */ /* 0x000fe200000e0000 */
[----:B------:R-:W-:-:S02]  /*a460*/  SEL R76, R81, R76, P0 ;  /* 0x0000004c514c7207 */ /* 0x000fc40000000000 */
[----:B------:R-:W-:Y:S01]  /*a470*/  SEL R61, R84, R89, P0 ;  /* 0x00000059543d7207 */ /* 0x000fe20000000000 */
[----:B------:R-:W3:Y:S01]  /*a480*/  SHFL.IDX PT, R48, R48, R5, 0x1c1f ;  /* 0x001c1f0530307589 */ /* 0x000ee200000e0000 */
[----:B------:R-:W-:Y:S02]  /*a490*/  SEL R75, R83, R90, P0 ;  /* 0x0000005a534b7207 */ /* 0x000fe40000000000 */
[----:B------:R-:W-:Y:S01]  /*a4a0*/  IADD3.X R11, RZ, R17, RZ, P6, !PT ;  /* 0x00000011ff0b7210 */ /* 0x000fe200037fe4ff */
[----:B------:R-:W-:Y:S01]  /*a4b0*/  SHFL.IDX PT, R71, R71, R4, 0x1c1f ;  /* 0x001c1f0447477589 */ /* 0x000fe200000e0000 */
[----:B------:R-:W-:Y:S02]  /*a4c0*/  SEL R84, R89, R84, P0 ;  /* 0x0000005459547207 */ /* 0x000fe40000000000 */
[----:B------:R-:W-:Y:S01]  /*a4d0*/  SEL R63, R92, R97, P0 ;  /* 0x000000615c3f7207 */ /* 0x000fe20000000000 */
[----:B------:R-:W4:Y:S01]  /*a4e0*/  SHFL.IDX PT, R54, R54, R5, 0x1c1f ;  /* 0x001c1f0536367589 */ /* 0x000f2200000e0000 */
        /* <DEDUP_REMOVED lines=8> */
[----:B------:R-:W5:Y:S01]  /*a570*/  SHFL.IDX PT, R46, R46, R5, 0x1c1f ;  /* 0x001c1f052e2e7589 */ /* 0x000f6200000e0000 */
[----:B------:R-:W-:-:S02]  /*a580*/  LOP3.LUT R35, R16, 0x380, RZ, 0xc0, !PT ;  /* 0x0000038010237812 */ /* 0x000fc400078ec0ff */
[----:B------:R-:W-:Y:S01]  /*a590*/  SEL R100, R105, R100, P0 ;  /* 0x0000006469647207 */ /* 0x000fe20000000000 */
[----:B------:R-:W5:Y:S01]  /*a5a0*/  SHFL.IDX PT, R56, R56, R5, 0x1c1f ;  /* 0x001c1f0538387589 */ /* 0x000f6200000e0000 */
[----:B------:R-:W-:Y:S02]  /*a5b0*/  SEL R106, R106, R99, P0 ;  /* 0x000000636a6a7207 */ /* 0x000fe40000000000 */
[----:B------:R-:W-:Y:S01]  /*a5c0*/  MOV R70, R14 ;  /* 0x0000000e00467202 */ /* 0x000fe20000000f00 */
[----:B------:R-:W-:Y:S01]  /*a5d0*/  SHFL.IDX PT, R47, R47, R4, 0x1c1f ;  /* 0x001c1f042f2f7589 */ /* 0x000fe200000e0000 */
[----:B------:R-:W-:Y:S02]  /*a5e0*/  MOV R64, R12 ;  /* 0x0000000c00407202 */ /* 0x000fe40000000f00 */
[----:B------:R-:W-:Y:S01]  /*a5f0*/  MOV R62, R10 ;  /* 0x0000000a003e7202 */ /* 0x000fe20000000f00 */
[----:B------:R-:W-:Y:S01]  /*a600*/  SHFL.IDX PT, R77, R77, R4, 0x1c1f ;  /* 0x001c1f044d4d7589 */ /* 0x000fe200000e0000 */
[----:B------:R-:W-:-:S02]  /*a610*/  MOV R20, R8 ;  /* 0x0000000800147202 */ /* 0x000fc40000000f00 */
[----:B-1----:R-:W-:Y:S01]  /*a620*/  SEL R8, R37, R38, P0 ;  /* 0x0000002625087207 */ /* 0x002fe20000000000 */
[----:B------:R-:W1:Y:S01]  /*a630*/  SHFL.IDX PT, R36, R36, R5, 0x1c1f ;  /* 0x001c1f0524247589 */ /* 0x000e6200000e0000 */
[----:B------:R-:W-:Y:S02]  /*a640*/  SEL R10, R38, R37, P0 ;  /* 0x00000025260a7207 */ /* 0x000fe40000000000 */
[----:B--2---:R-:W-:Y:S01]  /*a650*/  SEL R12, R39, R40, P0 ;  /* 0x00000028270c7207 */ /* 0x004fe20000000000 */
[----:B------:R-:W2:Y:S01]  /*a660*/  SHFL.IDX PT, R42, R42, R5, 0x1c1f ;  /* 0x001c1f052a2a7589 */ /* 0x000ea200000e0000 */
[----:B------:R-:W-:Y:S02]  /*a670*/  SEL R14, R40, R39, P0 ;  /* 0x00000027280e7207 */ /* 0x000fe40000000000 */
[----:B------:R-:W-:Y:S01]  /*a680*/  SHF.R.U64 R35, R35, 0x3, RZ ;  /* 0x0000000323237819 */ /* 0x000fe200000012ff */
[----:B------:R-:W-:Y:S01]  /*a690*/  SHFL.IDX PT, R41, R41, R4, 0x1c1f ;  /* 0x001c1f0429297589 */ /* 0x000fe200000e0000 */
[----:B------:R-:W1:Y:S01]  /*a6a0*/  LDC.64 R38, c[0x0][0xb78] ;  /* 0x0002de00ff267b82 */ /* 0x000e620000000a00 */
[----:B---3--:R-:W-:-:S02]  /*a6b0*/  SEL R9, R69, R48, P0 ;  /* 0x0000003045097207 */ /* 0x008fc40000000000 */
[----:B------:R-:W-:Y:S01]  /*a6c0*/  SHFL.IDX PT, R79, R79, R4, 0x1c1f ;  /* 0x001c1f044f4f7589 */ /* 0x000fe200000e0000 */
[----:B------:R-:W-:Y:S01]  /*a6d0*/  LOP3.LUT R34, R35, R16, RZ, 0x3c, !PT ;  /* 0x0000001023227212 */ /* 0x000fe200078e3cff */
[----:B------:R-:W-:Y:S01]  /*a6e0*/  IMAD.MOV.U32 R35, RZ, RZ, R17 ;  /* 0x000000ffff237224 */ /* 0x000fe200078e0011 */
[----:B------:R-:W-:Y:S01]  /*a6f0*/  SEL R11, R48, R69, P0 ;  /* 0x00000045300b7207 */ /* 0x000fe20000000000 */
[----:B------:R-:W3:Y:S01]  /*a700*/  SHFL.IDX PT, R44, R44, R5, 0x1c1f ;  /* 0x001c1f052c2c7589 */ /* 0x000ee200000e0000 */
[----:B------:R-:W-:Y:S02]  /*a710*/  MOV R33, R32 ;  /* 0x0000002000217202 */ /* 0x000fe40000000f00 */
[----:B------:R-:W-:Y:S01]  /*a720*/  MOV R34, R34 ;  /* 0x0000002200227202 */ /* 0x000fe20000000f00 */
[----:B------:R-:W-:Y:S01]  /*a730*/  BAR.SYNC.DEFER_BLOCKING 0x1, 0x100 ;  /* 0x0044000000007b1d */ /* 0x000fe20000010000 */
[----:B----4-:R-:W-:Y:S02]  /*a740*/  SEL R13, R71, R54, P0 ;  /* 0x00000036470d7207 */ /* 0x010fe40000000000 */
[----:B------:R-:W-:-:S02]  /*a750*/  SEL R15, R54, R71, P0 ;  /* 0x00000047360f7207 */ /* 0x000fc40000000000 */
[----:B------:R-:W-:Y:S02]  /*a760*/  MOV R80, R26 ;  /* 0x0000001a00507202 */ /* 0x000fe40000000f00 */
[----:B------:R-:W-:Y:S01]  /*a770*/  MOV R78, R24 ;  /* 0x00000018004e7202 */ /* 0x000fe20000000f00 */
[----:B------:R-:W4:Y:S01]  /*a780*/  SHFL.IDX PT, R50, R50, R5, 0x1c1f ;  /* 0x001c1f0532327589 */ /* 0x000f2200000e0000 */
[----:B------:R-:W-:Y:S02]  /*a790*/  MOV R86, R30 ;  /* 0x0000001e00567202 */ /* 0x000fe40000000f00 */
[----:B------:R-:W-:Y:S01]  /*a7a0*/  MOV R85, R28 ;  /* 0x0000001c00557202 */ /* 0x000fe20000000f00 */
[----:B------:R-:W-:Y:S01]  /*a7b0*/  SHFL.IDX PT, R49, R49, R4, 0x1c1f ;  /* 0x001c1f0431317589 */ /* 0x000fe200000e0000 */
[----:B-----5:R-:W-:Y:S01]  /*a7c0*/  SEL R24, R45, R46, P0 ;  /* 0x0000002e2d187207 */ /* 0x020fe20000000000 */
[----:B-1----:R-:W-:Y:S01]  /*a7d0*/  IMAD.WIDE.U32 R6, R38, UR44, R6 ;  /* 0x0000002c26067c25 */ /* 0x002fe2000f8e0006 */
[----:B------:R-:W-:Y:S01]  /*a7e0*/  SEL R26, R46, R45, P0 ;  /* 0x0000002d2e1a7207 */ /* 0x000fe20000000000 */
[----:B------:R-:W-:Y:S01]  /*a7f0*/  SHFL.IDX PT, R43, R43, R4, 0x1c1f ;  /* 0x001c1f042b2b7589 */ /* 0x000fe200000e0000 */
[----:B------:R-:W-:-:S02]  /*a800*/  SEL R25, R73, R56, P0 ;  /* 0x0000003849197207 */ /* 0x000fc40000000000 */
[----:B------:R-:W-:Y:S01]  /*a810*/  SEL R27, R56, R73, P0 ;  /* 0x00000049381b7207 */ /* 0x000fe20000000000 */
[----:B------:R-:W1:Y:S01]  /*a820*/  SHFL.IDX PT, R52, R52, R5, 0x1c1f ;  /* 0x001c1f0534347589 */ /* 0x000e6200000e0000 */
[----:B------:R-:W-:Y:S02]  /*a830*/  SEL R28, R47, R36, P0 ;  /* 0x000000242f1c7207 */ /* 0x000fe40000000000 */
[----:B------:R-:W-:Y:S01]  /*a840*/  SEL R30, R36, R47, P0 ;  /* 0x0000002f241e7207 */ /* 0x000fe20000000000 */
[----:B------:R-:W5:Y:S01]  /*a850*/  SHFL.IDX PT, R58, R58, R5, 0x1c1f ;  /* 0x001c1f053a3a7589 */ /* 0x000f6200000e0000 */
[----:B--2---:R-:W-:Y:S02]  /*a860*/  SEL R29, R77, R42, P0 ;  /* 0x0000002a4d1d7207 */ /* 0x004fe40000000000 */
[----:B------:R-:W-:Y:S01]  /*a870*/  SEL R31, R42, R77, P0 ;  /* 0x0000004d2a1f7207 */ /* 0x000fe20000000000 */
[----:B------:R-:W-:Y:S01]  /*a880*/  SHFL.IDX PT, R53, R53, R4, 0x1c1f ;  /* 0x001c1f0435357589 */ /* 0x000fe200000e0000 */
[----:B---3--:R-:W-:-:S02]  /*a890*/  SEL R32, R41, R44, P0 ;  /* 0x0000002c29207207 */ /* 0x008fc40000000000 */
[C---:B------:R-:W-:Y:S01]  /*a8a0*/  IADD3 R6, P3, R87.reuse, R6, RZ ;  /* 0x0000000657067210 */ /* 0x040fe20007f7e0ff */
[----:B------:R-:W-:Y:S01]  /*a8b0*/  SHFL.IDX PT, R51, R51, R4, 0x1c1f ;  /* 0x001c1f0433337589 */ /* 0x000fe200000e0000 */
[----:B----4-:R-:W-:Y:S02]  /*a8c0*/  SEL R35, R50, R79, P0 ;  /* 0x0000004f32237207 */ /* 0x010fe40000000000 */
[----:B------:R-:W-:Y:S01]  /*a8d0*/  ISETP.GE.OR P1, PT, R87, UR5, P1 ;  /* 0x0000000557007c0c */ /* 0x000fe20008f26670 */
[----:B------:R-:W2:Y:S04]  /*a8e0*/  SHFL.IDX PT, R60, R60, R5, 0x1c1f ;  /* 0x001c1f053c3c7589 */ /* 0x000ea800000e0000 */
[----:B------:R-:W3:Y:S04]  /*a8f0*/  SHFL.IDX PT, R66, R66, R5, 0x1c1f ;  /* 0x001c1f0542427589 */ /* 0x000ee800000e0000 */
[----:B------:R-:W-:Y:S04]  /*a900*/  SHFL.IDX PT, R55, R55, R4, 0x1c1f ;  /* 0x001c1f0437377589 */ /* 0x000fe800000e0000 */
[----:B------:R-:W-:Y:S04]  /*a910*/  SHFL.IDX PT, R59, R59, R4, 0x1c1f ;  /* 0x001c1f043b3b7589 */ /* 0x000fe800000e0000 */
[----:B------:R-:W4:Y:S04]  /*a920*/  SHFL.IDX PT, R68, R68, R5, 0x1c1f ;  /* 0x001c1f0544447589 */ /* 0x000f2800000e0000 */
[----:B------:R-:W4:Y:S04]  /*a930*/  SHFL.IDX PT, R74, R74, R5, 0x1c1f ;  /* 0x001c1f054a4a7589 */ /* 0x000f2800000e0000 */
[----:B------:R-:W-:Y:S04]  /*a940*/  SHFL.IDX PT, R57, R57, R4, 0x1c1f ;  /* 0x001c1f0439397589 */ /* 0x000fe800000e0000 */
[----:B------:R-:W-:Y:S04]  /*a950*/  SHFL.IDX PT, R67, R67, R4, 0x1c1f ;  /* 0x001c1f0443437589 */ /* 0x000fe800000e0000 */
[----:B------:R-:W-:Y:S04]  /*a960*/  SHFL.IDX PT, R76, R76, R5, 0x1c1f ;  /* 0x001c1f054c4c7589 */ /* 0x000fe800000e0000 */
[----:B------:R-:W-:Y:S04]  /*a970*/  SHFL.IDX PT, R82, R82, R5, 0x1c1f ;  /* 0x001c1f0552527589 */ /* 0x000fe800000e0000 */
[----:B------:R-:W-:Y:S04]  /*a980*/  SHFL.IDX PT, R61, R61, R4, 0x1c1f ;  /* 0x001c1f043d3d7589 */ /* 0x000fe800000e0000 */
[----:B------:R-:W-:Y:S04]  /*a990*/  SHFL.IDX PT, R75, R75, R4, 0x1c1f ;  /* 0x001c1f044b4b7589 */ /* 0x000fe800000e0000 */
[----:B------:R-:W4:Y:S04]  /*a9a0*/  SHFL.IDX PT, R84, R84, R5, 0x1c1f ;  /* 0x001c1f0554547589 */ /* 0x000f2800000e0000 */
[----:B------:R-:W4:Y:S04]  /*a9b0*/  SHFL.IDX PT, R90, R90, R5, 0x1c1f ;  /* 0x001c1f055a5a7589 */ /* 0x000f2800000e0000 */
[----:B------:R-:W-:Y:S04]  /*a9c0*/  SHFL.IDX PT, R63, R63, R4, 0x1c1f ;  /* 0x001c1f043f3f7589 */ /* 0x000fe800000e0000 */
[----:B------:R-:W-:Y:S04]  /*a9d0*/  SHFL.IDX PT, R81, R81, R4, 0x1c1f ;  /* 0x001c1f0451517589 */ /* 0x000fe800000e0000 */
[----:B------:R-:W4:Y:S04]  /*a9e0*/  SHFL.IDX PT, R92, R92, R5, 0x1c1f ;  /* 0x001c1f055c5c7589 */ /* 0x000f2800000e0000 */
[----:B------:R-:W4:Y:S04]  /*a9f0*/  SHFL.IDX PT, R98, R98, R5, 0x1c1f ;  /* 0x001c1f0562627589 */ /* 0x000f2800000e0000 */
[----:B------:R-:W-:Y:S04]  /*aa00*/  SHFL.IDX PT, R65, R65, R4, 0x1c1f ;  /* 0x001c1f0441417589 */ /* 0x000fe800000e0000 */
[----:B------:R1:W-:Y:S04]  /*aa10*/  SHFL.IDX PT, R83, R83, R4, 0x1c1f ;  /* 0x001c1f0453537589 */ /* 0x0003e800000e0000 */
[----:B------:R-:W-:Y:S04]  /*aa20*/  SHFL.IDX PT, R100, R100, R5, 0x1c1f ;  /* 0x001c1f0564647589 */ /* 0x000fe800000e0000 */
[----:B------:R5:W4:Y:S01]  /*aa30*/  SHFL.IDX PT, R106, R106, R5, 0x1c1f ;  /* 0x001c1f056a6a7589 */ /* 0x000b2200000e0000 */
[----:B-1----:R-:W-:Y:S01]  /*aa40*/  IMAD R4, R38, UR4, RZ ;  /* 0x0000000426047c24 */ /* 0x002fe2000f8e02ff */
[----:B------:R-:W-:-:S02]  /*aa50*/  ULDC.64 UR4, c[0x0][0xb40] ;  /* 0x0002d00000047ab9 */ /* 0x000fc40000000a00 */
[----:B------:R1:W-:Y:S01]  /*aa60*/  STSM.16.M88.4 [R34], R8 ;  /* 0x0000000822007844 */ /* 0x0003e20000000200 */
[----:B------:R-:W-:-:S03]  /*aa70*/  IMAD R4, R39, UR44, R4 ;  /* 0x0000002c27047c24 */ /* 0x000fc6000f8e0204 */
[----:B------:R2:W-:Y:S01]  /*aa80*/  STSM.16.M88.4 [R33], R12 ;  /* 0x0000000c21007844 */ /* 0x0005e20000000200 */
[----:B-----5:R-:W-:-:S03]  /*aa90*/  SHF.R.S32.HI R5, RZ, 0x1f, R87 ;  /* 0x0000001fff057819 */ /* 0x020fc60000011457 */
[----:B------:R4:W-:Y:S01]  /*aaa0*/  STSM.16.M88.4 [R86], R24 ;  /* 0x0000001856007844 */ /* 0x0009e20000000200 */
[----:B------:R-:W-:-:S03]  /*aab0*/  IADD3.X R5, R5, R7, R4, P3, !PT ;  /* 0x0000000705057210 */ /* 0x000fc60001ffe404 */
[----:B------:R5:W-:Y:S01]  /*aac0*/  STSM.16.M88.4 [R85], R28 ;  /* 0x0000001c55007844 */ /* 0x000be20000000200 */
[----:B------:R-:W-:Y:S01]  /*aad0*/  LEA R4, P3, R6, UR4, 0x2 ;  /* 0x0000000406047c11 */ /* 0x000fe2000f8610ff */
[----:B------:R-:W-:Y:S01]  /*aae0*/  ULDC UR4, c[0x0][0xc] ;  /* 0x0000030000047ab9 */ /* 0x000fe20000000800 */
[----:B-1----:R-:W-:Y:S01]  /*aaf0*/  SEL R34, R44, R41, P0 ;  /* 0x000000292c227207 */ /* 0x002fe20000000000 */
[----:B------:R-:W-:Y:S01]  /*ab00*/  UIADD3 UR48, UR4, UR48, URZ ;  /* 0x0000003004307290 */ /* 0x000fe2000fffe03f */
[----:B------:R-:W-:Y:S02]  /*ab10*/  SEL R8, R49, R52, P0 ;  /* 0x0000003431087207 */ /* 0x000fe40000000000 */
[----:B--2---:R-:W-:Y:S02]  /*ab20*/  SEL R33, R79, R50, P0 ;  /* 0x000000324f217207 */ /* 0x004fe40000000000 */
[----:B------:R-:W-:Y:S02]  /*ab30*/  SEL R10, R52, R49, P0 ;  /* 0x00000031340a7207 */ /* 0x000fe40000000000 */
[----:B------:R-:W-:Y:S01]  /*ab40*/  SEL R9, R43, R58, P0 ;  /* 0x0000003a2b097207 */ /* 0x000fe20000000000 */
[----:B------:R-:W-:Y:S01]  /*ab50*/  STSM.16.M88.4 [R80], R32 ;  /* 0x0000002050007844 */ /* 0x000fe20000000200 */
[----:B------:R-:W-:-:S02]  /*ab60*/  SEL R11, R58, R43, P0 ;  /* 0x0000002b3a0b7207 */ /* 0x000fc40000000000 */
[----:B------:R-:W-:Y:S02]  /*ab70*/  SEL R12, R53, R60, P0 ;  /* 0x0000003c350c7207 */ /* 0x000fe40000000000 */
[----:B------:R-:W-:Y:S01]  /*ab80*/  SEL R14, R60, R53, P0 ;  /* 0x000000353c0e7207 */ /* 0x000fe20000000000 */
[----:B------:R1:W-:Y:S01]  /*ab90*/  STSM.16.M88.4 [R78], R8 ;  /* 0x000000084e007844 */ /* 0x0003e20000000200 */
[----:B---3--:R-:W-:Y:S02]  /*aba0*/  SEL R13, R51, R66, P0 ;  /* 0x00000042330d7207 */ /* 0x008fe40000000000 */
[----:B------:R-:W-:Y:S02]  /*abb0*/  SEL R15, R66, R51, P0 ;  /* 0x00000033420f7207 */ /* 0x000fe40000000000 */
[----:B----4-:R-:W-:Y:S02]  /*abc0*/  SEL R24, R55, R68, P0 ;  /* 0x0000004437187207 */ /* 0x010fe40000000000 */
[----:B------:R-:W-:Y:S01]  /*abd0*/  SEL R26, R68, R55, P0 ;  /* 0x00000037441a7207 */ /* 0x000fe20000000000 */
[----:B------:R2:W-:Y:S01]  /*abe0*/  STSM.16.M88.4 [R72], R12 ;  /* 0x0000000c48007844 */ /* 0x0005e20000000200 */
[----:B------:R-:W-:-:S02]  /*abf0*/  SEL R25, R59, R74, P0 ;  /* 0x0000004a3b197207 */ /* 0x000fc40000000000 */
[----:B------:R-:W-:Y:S02]  /*ac00*/  SEL R27, R74, R59, P0 ;  /* 0x0000003b4a1b7207 */ /* 0x000fe40000000000 */
[----:B-----5:R-:W-:Y:S02]  /*ac10*/  SEL R28, R61, R84, P0 ;  /* 0x000000543d1c7207 */ /* 0x020fe40000000000 */
[----:B------:R-:W-:Y:S01]  /*ac20*/  SEL R30, R84, R61, P0 ;  /* 0x0000003d541e7207 */ /* 0x000fe20000000000 */
[----:B------:R-:W-:Y:S01]  /*ac30*/  STSM.16.M88.4 [R70], R24 ;  /* 0x0000001846007844 */ /* 0x000fe20000000200 */
[----:B-1----:R-:W-:Y:S02]  /*ac40*/  SEL R8, R57, R76, P0 ;  /* 0x0000004c39087207 */ /* 0x002fe40000000000 */
[----:B------:R-:W-:Y:S02]  /*ac50*/  SEL R10, R76, R57, P0 ;  /* 0x000000394c0a7207 */ /* 0x000fe40000000000 */
[----:B------:R-:W-:-:S02]  /*ac60*/  SEL R9, R67, R82, P0 ;  /* 0x0000005243097207 */ /* 0x000fc40000000000 */
[----:B------:R-:W-:Y:S02]  /*ac70*/  SEL R11, R82, R67, P0 ;  /* 0x00000043520b7207 */ /* 0x000fe40000000000 */
[----:B------:R-:W-:Y:S02]  /*ac80*/  SEL R29, R75, R90, P0 ;  /* 0x0000005a4b1d7207 */ /* 0x000fe40000000000 */
[----:B------:R-:W-:Y:S01]  /*ac90*/  SEL R31, R90, R75, P0 ;  /* 0x0000004b5a1f7207 */ /* 0x000fe20000000000 */
[----:B------:R-:W-:Y:S01]  /*aca0*/  STSM.16.M88.4 [R64], R8 ;  /* 0x0000000840007844 */ /* 0x000fe20000000200 */
[----:B--2---:R-:W-:Y:S02]  /*acb0*/  SEL R12, R63, R92, P0 ;  /* 0x0000005c3f0c7207 */ /* 0x004fe40000000000 */
[----:B------:R-:W-:Y:S01]  /*acc0*/  SEL R14, R92, R63, P0 ;  /* 0x0000003f5c0e7207 */ /* 0x000fe20000000000 */
[----:B------:R-:W-:Y:S01]  /*acd0*/  STSM.16.M88.4 [R62], R28 ;  /* 0x0000001c3e007844 */ /* 0x000fe20000000200 */
[----:B------:R-:W-:-:S02]  /*ace0*/  SEL R13, R81, R98, P0 ;  /* 0x00000062510d7207 */ /* 0x000fc40000000000 */
[----:B------:R-:W-:Y:S02]  /*acf0*/  SEL R15, R98, R81, P0 ;  /* 0x00000051620f7207 */ /* 0x000fe40000000000 */
[----:B------:R-:W-:Y:S02]  /*ad00*/  SEL R33, R83, R106, P0 ;  /* 0x0000006a53217207 */ /* 0x000fe40000000000 */
[----:B------:R-:W-:Y:S01]  /*ad10*/  SEL R35, R106, R83, P0 ;  /* 0x000000536a237207 */ /* 0x000fe20000000000 */
[----:B------:R-:W-:Y:S01]  /*ad20*/  STSM.16.M88.4 [R21], R12 ;  /* 0x0000000c15007844 */ /* 0x000fe20000000200 */
[----:B------:R-:W-:Y:S02]  /*ad30*/  SEL R32, R65, R100, P0 ;  /* 0x0000006441207207 */ /* 0x000fe40000000000 */
[----:B------:R-:W-:Y:S02]  /*ad40*/  SEL R34, R100, R65, P0 ;  /* 0x0000004164227207 */ /* 0x000fe40000000000 */
[----:B------:R-:W-:-:S02]  /*ad50*/  LEA.HI.X R5, R6, UR5, R5, 0x2, P3 ;  /* 0x0000000506057c11 */ /* 0x000fc400098f1405 */
[----:B------:R-:W1:Y:S04]  /*ad60*/  SHFL.IDX PT, R6, R22, RZ, 0x1f ;  /* 0x00001fff16067589 */ /* 0x000e6800000e0000 */
[----:B------:R2:W-:Y:S01]  /*ad70*/  STSM.16.M88.4 [R20], R32 ;  /* 0x0000002014007844 */ /* 0x0005e20000000200 */
[----:B------:R3:W-:Y:S06]  /*ad80*/  MEMBAR.ALL.CTA ;  /* 0x0000000000007992 */ /* 0x0007ec0000008000 */
[----:B---3--:R-:W3:Y:S02]  /*ad90*/  FENCE.VIEW.ASYNC.S ;  /* 0x00000000000073c6 */ /* 0x008ee40000000000 */
[----:B---3--:R-:W-:Y:S06]  /*ada0*/  BAR.ARV 0x1, 0x120 ;  /* 0x0044800000007b1d */ /* 0x008fec0000002000 */
        /* <DEDUP_REMOVED lines=15> */
[----:B------:R-:W-:-:S03]  /*aea0*/  UMOV UR7, 0x40 ;  /* 0x0000004000077882 */ /* 0x000fc60000000000 */
        /* <DEDUP_REMOVED lines=13> */
.L_x_2796:
[----:B------:R-:W-:Y:S05]  /*af80*/  BSYNC B0 ;  /* 0x0000000000007941 */ /* 0x000fea0003800000 */
.L_x_2795:
[----:B--2---:R-:W1:Y:S01]  /*af90*/  LDC R0, c[0x0][0xda4] ;  /* 0x00036900ff007b82 */ /* 0x004e620000000800 */
        /* <DEDUP_REMOVED lines=9> */
.L_x_2771:
[----:B------:R-:W-:-:S08]  /*b030*/  NOP ;  /* 0x0000000000007918 */ /* 0x000fd00000000000 */
[----:B------:R-:W1:-:S00]  /*b040*/  USETMAXREG.DEALLOC.CTAPOOL 0x18 ;  /* 0x00000018000079c8 */ /* 0x000e4000080e0500 */
[----:B------:R-:W2:Y:S01]  /*b050*/  S2UR UR49, SR_CTAID.X ;  /* 0x00000000003179c3 */ /* 0x000ea20000002500 */
[----:B-1----:R-:W-:Y:S01]  /*b060*/  IMAD.MOV.U32 R0, RZ, RZ, 0x1 ;  /* 0x00000001ff007424 */ /* 0x002fe200078e00ff */
[----:B------:R-:W-:Y:S01]  /*b070*/  UMOV UR47, 0x1 ;  /* 0x00000001002f7882 */ /* 0x000fe20000000000 */
[----:B------:R-:W-:-:S03]  /*b080*/  IMAD.MOV.U32 R19, RZ, RZ, RZ ;  /* 0x000000ffff137224 */ /* 0x000fc600078e00ff */
[----:B------:R1:W-:Y:S02]  /*b090*/  STL [R1], R0 ;  /* 0x0000000001007387 */ /* 0x0003e40000100800 */
[----:B------:R-:W2:Y:S02]  /*b0a0*/  LDC R2, c[0x0][0xda4] ;  /* 0x00036900ff027b82 */ /* 0x000ea40000000800 */
[----:B--2---:R-:W-:-:S13]  /*b0b0*/  ISETP.LE.AND P0, PT, R2, UR49, PT ;  /* 0x0000003102007c0c */ /* 0x004fda000bf03270 */
[----:B-1----:R-:W-:Y:S05]  /*b0c0*/  @P0 BRA `(.L_x_2798) ;  /* 0x00000038007c0947 */ /* 0x002fea0003800000 */
[----:B------:R-:W1:Y:S01]  /*b0d0*/  S2R R3, SR_TID.X ;  /* 0x0000000000037919 */ /* 0x000e620000002100 */
[----:B------:R-:W-:Y:S01]  /*b0e0*/  IMAD.MOV.U32 R19, RZ, RZ, RZ ;  /* 0x000000ffff137224 */ /* 0x000fe200078e00ff */
[----:B------:R-:W-:Y:S01]  /*b0f0*/  ULOP3.LUT UR43, UR46, 0x1, URZ, 0xfc, !UPT ;  /* 0x000000012e2b7892 */ /* 0x000fe2000f8efc3f */
[----:B------:R-:W2:Y:S01]  /*b100*/  S2R R4, SR_TID.X ;  /* 0x0000000000047919 */ /* 0x000ea20000002100 */
[----:B------:R-:W-:Y:S01]  /*b110*/  ULOP3.LUT UR48, UR46, 0x2, URZ, 0xfc, !UPT ;  /* 0x000000022e307892 */ /* 0x000fe2000f8efc3f */
[----:B------:R-:W-:Y:S01]  /*b120*/  ULDC.64 UR52, c[0x0][0x198] ;  /* 0x0000660000347ab9 */ /* 0x000fe20000000a00 */
[----:B------:R-:W-:Y:S01]  /*b130*/  ULDC UR44, c[0x0][0xc] ;  /* 0x00000300002c7ab9 */ /* 0x000fe20000000800 */
[----:B------:R-:W-:Y:S01]  /*b140*/  UMOV UR47, URZ ;  /* 0x0000003f002f7c82 */ /* 0x000fe20008000000 */
[----:B-1----:R-:W-:Y:S01]  /*b150*/  LOP3.LUT R3, R3, 0x7f, RZ, 0xc0, !PT ;  /* 0x0000007f03037812 */ /* 0x002fe200078ec0ff */
[----:B--2---:R-:W-:-:S04]  /*b160*/  IMAD.SHL.U32 R17, R4, 0x40, RZ ;  /* 0x0000004004117824 */ /* 0x004fc800078e00ff */
[----:B------:R-:W-:-:S05]  /*b170*/  IMAD.SHL.U32 R0, R3, 0x10, RZ ;  /* 0x0000001003007824 */ /* 0x000fca00078e00ff */
[----:B------:R-:W-:Y:S01]  /*b180*/  LOP3.LUT R3, R0, 0x600, RZ, 0xc0, !PT ;  /* 0x0000060000037812 */ /* 0x000fe200078ec0ff */
[----:B------:R-:W-:-:S05]  /*b190*/  IMAD.SHL.U32 R0, R4, 0x20, RZ ;  /* 0x0000002004007824 */ /* 0x000fca00078e00ff */
[--C-:B------:R-:W-:Y:S02]  /*b1a0*/  LOP3.LUT R3, R3, 0x60, R0.reuse, 0xf8, !PT ;  /* 0x0000006003037812 */ /* 0x100fe400078ef800 */
[----:B------:R-:W-:Y:S02]  /*b1b0*/  LOP3.LUT R2, R0, 0x80, RZ, 0xc0, !PT ;  /* 0x0000008000027812 */ /* 0x000fe400078ec0ff */
[----:B------:R-:W-:Y:S02]  /*b1c0*/  LOP3.LUT R5, R3, 0x100, R0, 0xf8, !PT ;  /* 0x0000010003057812 */ /* 0x000fe400078ef800 */
[--C-:B------:R-:W-:Y:S02]  /*b1d0*/  SHF.R.U32.HI R0, RZ, 0x1, R4.reuse ;  /* 0x00000001ff007819 */ /* 0x100fe40000011604 */
[----:B------:R-:W-:Y:S02]  /*b1e0*/  LOP3.LUT R3, R17, 0x180, RZ, 0xc0, !PT ;  /* 0x0000018011037812 */ /* 0x000fe400078ec0ff */
[----:B------:R-:W-:-:S02]  /*b1f0*/  LOP3.LUT R2, R2, 0x10, R4, 0xf8, !PT ;  /* 0x0000001002027812 */ /* 0x000fc400078ef804 */
[----:B------:R-:W-:Y:S01]  /*b200*/  LOP3.LUT R0, R3, 0x30, R0, 0xf8, !PT ;  /* 0x0000003003007812 */ /* 0x000fe200078ef800 */
[----:B------:R-:W-:-:S05]  /*b210*/  IMAD.SHL.U32 R3, R4, 0x4, RZ ;  /* 0x0000000404037824 */ /* 0x000fca00078e00ff */
[----:B------:R-:W-:Y:S01]  /*b220*/  LOP3.LUT R2, R2, 0x10, R3, 0x78, !PT ;  /* 0x0000001002027812 */ /* 0x000fe200078e7803 */
[----:B------:R-:W-:-:S03]  /*b230*/  IMAD.SHL.U32 R3, R4, 0x8, RZ ;  /* 0x0000000804037824 */ /* 0x000fc600078e00ff */
[----:B------:R-:W-:Y:S02]  /*b240*/  LOP3.LUT R16, R5, R2, RZ, 0xfc, !PT ;  /* 0x0000000205107212 */ /* 0x000fe400078efcff */
[----:B------:R-:W-:-:S04]  /*b250*/  LOP3.LUT R0, R0, 0x30, R3, 0x78, !PT ;  /* 0x0000003000007812 */ /* 0x000fc800078e7803 */
[----:B------:R-:W-:Y:S01]  /*b260*/  LOP3.LUT R17, R0, 0x640, R17, 0xf8, !PT ;  /* 0x0000064000117812 */ /* 0x000fe200078ef811 */
[----:B------:R-:W-:-:S05]  /*b270*/  IMAD.MOV.U32 R0, RZ, RZ, 0x1 ;  /* 0x00000001ff007424 */ /* 0x000fca00078e00ff */
[----:B------:R1:W-:Y:S02]  /*b280*/  STL [R1], R0 ;  /* 0x0000000001007387 */ /* 0x0003e40000100800 */
.L_x_2844:
[----:B--2---:R-:W2:Y:S01]  /*b290*/  S2UR UR4, SR_CgaCtaId ;  /* 0x00000000000479c3 */ /* 0x004ea20000008800 */
[----:B------:R-:W-:Y:S01]  /*b2a0*/  ULDC UR5, c[0x0][0xda8] ;  /* 0x00036a0000057ab9 */ /* 0x000fe20000000800 */
[----:B------:R-:W-:Y:S01]  /*b2b0*/  ULDC.64 UR6, c[0x0][0x3f8] ;  /* 0x0000fe0000067ab9 */ /* 0x000fe20000000a00 */
[----:B------:R-:W-:Y:S02]  /*b2c0*/  UISETP.NE.AND UP1, UPT, UR5, 0x1, UPT ;  /* 0x000000010500788c */ /* 0x000fe4000bf25270 */
[----:B------:R-:W-:Y:S01]  /*b2d0*/  UISETP.NE.U32.AND UP0, UPT, UR6, URZ, UPT ;  /* 0x0000003f0600728c */ /* 0x000fe2000bf05070 */
[----:B------:R-:W-:Y:S01]  /*b2e0*/  UMOV UR40, 0x400 ;  /* 0x0000040000287882 */ /* 0x000fe20000000000 */
[----:B------:R-:W-:Y:S02]  /*b2f0*/  ULDC UR8, c[0x0][0xdb4] ;  /* 0x00036d0000087ab9 */ /* 0x000fe40000000800 */
[----:B------:R-:W-:Y:S02]  /*b300*/  UISETP.NE.AND.EX UP0, UPT, UR7, URZ, UPT, UP0 ;  /* 0x0000003f0700728c */ /* 0x000fe4000bf05300 */
[----:B------:R-:W-:Y:S01]  /*b310*/  UISETP.NE.AND UP2, UPT, UR8, 0x1, UPT ;  /* 0x000000010800788c */ /* 0x000fe2000bf45270 */
[----:B------:R-:W-:Y:S01]  /*b320*/  ULDC UR6, c[0x0][0x404] ;  /* 0x0001010000067ab9 */ /* 0x000fe20000000800 */
[----:B------:R-:W-:Y:S01]  /*b330*/  ULDC UR42, c[0x0][0x2e0] ;  /* 0x0000b800002a7ab9 */ /* 0x000fe20000000800 */
[----:B------:R-:W-:Y:S01]  /*b340*/  USEL UR6, UR6, 0x1, UP0 ;  /* 0x0000000106067887 */ /* 0x000fe20008000000 */
[----:B------:R-:W-:Y:S01]  /*b350*/  @UP1 ULDC UR7, c[0x0][0xdb0] ;  /* 0x00036c0000071ab9 */ /* 0x000fe20000000800 */
[----:B------:R-:W-:-:S02]  /*b360*/  UMOV UR45, UR49 ;  /* 0x00000031002d7c82 */ /* 0x000fc40008000000 */
[----:B------:R-:W-:-:S04]  /*b370*/  UIMAD UR42, UR6, UR42, URZ ;  /* 0x0000002a062a72a4 */ /* 0x000fc8000f8e023f */
[----:B------:R-:W-:Y:S01]  /*b380*/  @UP2 ULDC.64 UR10, c[0x0][0xdb8] ;  /* 0x00036e00000a2ab9 */ /* 0x000fe20000000a00 */
[----:B------:R-:W-:Y:S02]  /*b390*/  UIADD3 UR6, UR42, 0x9f, URZ ;  /* 0x0000009f2a067890 */ /* 0x000fe4000fffe03f */
[----:B--2---:R-:W-:-:S03]  /*b3a0*/  ULEA UR40, UR4, UR40, 0x18 ;  /* 0x0000002804287291 */ /* 0x004fc6000f8ec03f */
[----:B------:R-:W-:Y:S01]  /*b3b0*/  @UP1 ULDC UR4, c[0x0][0xdac] ;  /* 0x00036b0000041ab9 */ /* 0x000fe20000000800 */
[----:B------:R-:W-:Y:S02]  /*b3c0*/  UIADD3 UR9, UR40, 0x24200, URZ ;  /* 0x0002420028097890 */ /* 0x000fe4000fffe03f */
[----:B------:R-:W-:Y:S02]  /*b3d0*/  UIMAD.WIDE.U32 UR4, UR49, UR4, URZ ;  /* 0x00000004310472a5 */ /* 0x000fe4000f8e003f */
[----:B------:R-:W-:Y:S02]  /*b3e0*/  ULOP3.LUT UP0, URZ, UR9, 0x1bf, URZ, 0xc0, !UPT ;  /* 0x000001bf093f7892 */ /* 0x000fe4000f80c03f */
[----:B------:R-:W-:Y:S02]  /*b3f0*/  @UP1 USHF.R.U32.HI UR45, URZ, UR7, UR5 ;  /* 0x000000073f2d1299 */ /* 0x000fe40008011605 */
[----:B------:R-:W-:Y:S02]  /*b400*/  UIMAD.WIDE UR6, UR6, 0x66666667, URZ ;  /* 0x66666667060678a5 */ /* 0x000fe4000f8e023f */
[----:B------:R-:W-:Y:S01]  /*b410*/  UIMAD.WIDE.U32 UR4, UR45, UR10, URZ ;  /* 0x0000000a2d0472a5 */ /* 0x000fe2000f8e003f */
[----:B------:R-:W-:Y:S01]  /*b420*/  PLOP3.LUT P0, PT, PT, PT, UP0, 0x80, 0x0 ;  /* 0x000000000000781c */ /* 0x000fe20003f0f008 */
[----:B------:R-:W-:Y:S01]  /*b430*/  USHF.R.U32.HI UR41, URZ, 0x1f, UR7 ;  /* 0x0000001f3f297899 */ /* 0x000fe20008011607 */
[----:B------:R-:W-:Y:S01]  /*b440*/  UMOV UR39, UR45 ;  /* 0x0000002d00277c82 */ /* 0x000fe20008000000 */
[----:B------:R-:W-:-:S02]  /*b450*/  @UP2 USHF.R.U32.HI UR39, URZ, UR11, UR5 ;  /* 0x0000000b3f272299 */ /* 0x000fc40008011605 */
[----:B------:R-:W-:Y:S02]  /*b460*/  ULEA.HI.SX32 UR41, UR7, UR41, 0x1a ;  /* 0x0000002907297291 */ /* 0x000fe4000f8fd23f */
[----:B------:R-:W-:-:S04]  /*b470*/  UIADD3 UR38, -UR39, URZ, URZ ;  /* 0x0000003f27267290 */ /* 0x000fc8000fffe13f */
[----:B------:R-:W-:Y:S02]  /*b480*/  UIMAD UR38, UR8, UR38, UR45 ;  /* 0x00000026082672a4 */ /* 0x000fe4000f8e022d */
[----:B---3--:R-:W-:Y:S10]  /*b490*/  @!P0 BRA `(.L_x_2799) ;  /* 0x0000000000408947 */ /* 0x008ff40003800000 */
[----:B------:R-:W-:Y:S01]  /*b4a0*/  MOV R2, 0x0 ;  /* 0x0000000000027802 */ /* 0x000fe20000000f00 */
[----:B------:R-:W-:Y:S01]  /*b4b0*/  ULDC.64 UR6, c[0x4][0x1c8] ;  /* 0x0100720000067ab9 */ /* 0x000fe20000000a00 */
[----:B------:R-:W-:Y:S01]  /*b4c0*/  ULDC.64 UR8, c[0x4][0x1d0] ;  /* 0x0100740000087ab9 */ /* 0x000fe20000000a00 */
[----:B------:R-:W-:Y:S01]  /*b4d0*/  ULDC.64 UR4, c[0x4][0xd8] ;  /* 0x0100360000047ab9 */ /* 0x000fe20000000a00 */
[----:B------:R-:W-:Y:S01]  /*b4e0*/  IMAD.U32 R4, RZ, RZ, UR6 ;  /* 0x00000006ff047e24 */ /* 0x000fe2000f8e00ff */
[----:B------:R-:W-:Y:S01]  /*b4f0*/  MOV R10, UR4 ;  /* 0x00000004000a7c02 */ /* 0x000fe20008000f00 */
[----:B------:R-:W2:Y:S01]  /*b500*/  LDC.64 R2, c[0x4][R2] ;  /* 0x0100000002027b82 */ /* 0x000ea20000000a00 */
        /* <DEDUP_REMOVED lines=8> */
[----:B-12---:R-:W-:Y:S05]  /*b590*/  CALL.ABS.NOINC R2 ;  /* 0x0000000002007343 */ /* 0x006fea0003c00000 */
.L_x_2799:
        /* <DEDUP_REMOVED lines=9> */
[----:B------:R-:W2:Y:S01]  /*b630*/  LDC.64 R2, c[0x4][R2] ;  /* 0x0100000002027b82 */ /* 0x000ea20000000a00 */
        /* <DEDUP_REMOVED lines=9> */
[----:B-12---:R-:W-:Y:S05]  /*b6d0*/  CALL.ABS.NOINC R2 ;  /* 0x0000000002007343 */ /* 0x006fea0003c00000 */
.L_x_2800:
[----:B-1----:R-:W-:-:S04]  /*b6e0*/  IMAD.U32 R0, RZ, RZ, UR40 ;  /* 0x00000028ff007e24 */ /* 0x002fc8000f8e00ff */
[----:B------:R-:W-:-:S05]  /*b6f0*/  VIADD R0, R0, 0x200 ;  /* 0x0000020000007836 */ /* 0x000fca0000000000 */
        /* <DEDUP_REMOVED lines=18> */
.L_x_2801:
        /* <DEDUP_REMOVED lines=18> */
.L_x_2802:
[----:B------:R-:W-:Y:S01]  /*b940*/  ULDC.64 UR4, c[0x0][0x9f8] ;  /* 0x00027e0000047ab9 */ /* 0x000fe20000000a00 */
[----:B------:R-:W-:Y:S01]  /*b950*/  IMAD.U32 R5, RZ, RZ, UR39 ;  /* 0x00000027ff057e24 */ /* 0x000fe2000f8e00ff */
[----:B------:R-:W-:Y:S01]  /*b960*/  ISETP.NE.U32.AND P0, PT, RZ, UR4, PT ;  /* 0x00000004ff007c0c */ /* 0x000fe2000bf05070 */
[----:B------:R-:W-:Y:S01]  /*b970*/  IMAD.U32 R9, RZ, RZ, UR39 ;  /* 0x00000027ff097e24 */ /* 0x000fe2000f8e00ff */
[----:B------:R-:W1:Y:S01]  /*b980*/  S2R R7, SR_TID.X ;  /* 0x0000000000077919 */ /* 0x000e620000002100 */
[----:B------:R-:W2:Y:S01]  /*b990*/  LDC R0, c[0x0][0x428] ;  /* 0x00010a00ff007b82 */ /* 0x000ea20000000800 */
[----:B------:R-:W-:-:S13]  /*b9a0*/  ISETP.NE.AND.EX P0, PT, RZ, UR5, PT, P0 ;  /* 0x00000005ff007c0c */ /* 0x000fda000bf05300 */
[----:B------:R-:W3:Y:S01]  /*b9b0*/  @P0 LDC.64 R2, c[0x0][0x9f8] ;  /* 0x00027e00ff020b82 */ /* 0x000ee20000000a00 */
[----:B------:R-:W-:Y:S01]  /*b9c0*/  IMAD R6, RZ, RZ, -UR45 ;  /* 0x8000002dff067e24 */ /* 0x000fe2000f8e02ff */
[----:B-1----:R-:W-:Y:S01]  /*b9d0*/  LOP3.LUT R10, R7, 0x7f, RZ, 0xc0, !PT ;  /* 0x0000007f070a7812 */ /* 0x002fe200078ec0ff */
[----:B---3--:R-:W-:-:S05]  /*b9e0*/  @P0 IMAD.WIDE R2, R5, 0x4, R2 ;  /* 0x0000000405020825 */ /* 0x008fca00078e0202 */
[----:B------:R-:W1:Y:S01]  /*b9f0*/  LDC R5, c[0x0][0xda8] ;  /* 0x00036a00ff057b82 */ /* 0x000e620000000800 */
[----:B------:R3:W4:Y:S01]  /*ba00*/  @P0 LDG.E R9, desc[UR50][R2.64] ;  /* 0x0000003202090981 */ /* 0x000722000c1e1900 */
[----:B--2---:R-:W-:Y:S01]  /*ba10*/  ISETP.NE.AND P0, PT, R0, 0x1, PT ;  /* 0x000000010000780c */ /* 0x004fe20003f05270 */
[----:B------:R-:W-:Y:S01]  /*ba20*/  UMOV UR36, URZ ;  /* 0x0000003f00247c82 */ /* 0x000fe20008000000 */
[----:B------:R-:W-:Y:S01]  /*ba30*/  ISETP.NE.AND P2, PT, R10, RZ, PT ;  /* 0x000000ff0a00720c */ /* 0x000fe20003f45270 */
[----:B------:R-:W-:Y:S01]  /*ba40*/  UMOV UR4, 0x40 ;  /* 0x0000004000047882 */ /* 0x000fe20000000000 */
[----:B------:R-:W-:Y:S01]  /*ba50*/  UMOV UR6, UR38 ;  /* 0x0000002600067c82 */ /* 0x000fe20008000000 */
[----:B------:R-:W-:Y:S01]  /*ba60*/  UMOV UR7, UR39 ;  /* 0x0000002700077c82 */ /* 0x000fe20008000000 */
[----:B------:R-:W-:Y:S01]  /*ba70*/  UMOV UR8, 0x80 ;  /* 0x0000008000087882 */ /* 0x000fe20000000000 */
[----:B------:R-:W-:Y:S01]  /*ba80*/  UMOV UR10, UR38 ;  /* 0x00000026000a7c82 */ /* 0x000fe20008000000 */
[----:B------:R-:W-:Y:S01]  /*ba90*/  UMOV UR11, UR39 ;  /* 0x00000027000b7c82 */ /* 0x000fe20008000000 */
[----:B---3--:R-:W2:Y:S01]  /*baa0*/  LDC.64 R2, c[0x0][0x3f8] ;  /* 0x0000fe00ff027b82 */ /* 0x008ea20000000a00 */
[----:B------:R-:W-:Y:S01]  /*bab0*/  UMOV UR14, 0xffffffff ;  /* 0xffffffff000e7882 */ /* 0x000fe20000000000 */
[----:B------:R-:W-:Y:S01]  /*bac0*/  SHF.R.U32.HI R7, RZ, 0x5, R7 ;  /* 0x00000005ff077819 */ /* 0x000fe20000011607 */
[----:B------:R-:W-:-:S03]  /*bad0*/  IMAD.U32 R18, RZ, RZ, UR38 ;  /* 0x00000026ff127e24 */ /* 0x000fc6000f8e00ff */
[----:B------:R-:W-:Y:S01]  /*bae0*/  VOTEU.ALL UP1, P2 ;  /* 0x00000000003f7886 */ /* 0x000fe20001020000 */
[----:B------:R-:W-:Y:S01]  /*baf0*/  LOP3.LUT R7, R7, 0x3, RZ, 0xc0, !PT ;  /* 0x0000000307077812 */ /* 0x000fe200078ec0ff */
[----:B------:R-:W3:Y:S01]  /*bb00*/  @P0 LDC R0, c[0x0][0x42c] ;  /* 0x00010b00ff000b82 */ /* 0x000ee20000000800 */
[----:B-1----:R-:W-:Y:S02]  /*bb10*/  IMAD R6, R5, R6, UR49 ;  /* 0x0000003105067e24 */ /* 0x002fe4000f8e0206 */
[----:B------:R-:W-:Y:S02]  /*bb20*/  @!UP1 UIADD3 UR12, UP0, UR52, 0x270, URZ ;  /* 0x00000270340c9890 */ /* 0x000fe4000ff1e03f */
[----:B------:R-:W-:-:S03]  /*bb30*/  IMAD.SHL.U32 R6, R6, 0x80, RZ ;  /* 0x0000008006067824 */ /* 0x000fc600078e00ff */
[----:B------:R-:W1:Y:S01]  /*bb40*/  @P0 LDC R5, c[0x0][0x430] ;  /* 0x00010c00ff050b82 */ /* 0x000e620000000800 */
[----:B------:R-:W-:Y:S01]  /*bb50*/  @!UP1 UIADD3.X UR13, URZ, UR53, URZ, UP0, !UPT ;  /* 0x000000353f0d9290 */ /* 0x000fe200087fe43f */
[----:B------:R-:W-:Y:S02]  /*bb60*/  R2UR UR37, R6 ;  /* 0x00000000062572ca */ /* 0x000fe400000e0000 */
[----:B--2---:R-:W-:-:S04]  /*bb70*/  ISETP.NE.U32.AND P1, PT, R2, RZ, PT ;  /* 0x000000ff0200720c */ /* 0x004fc80003f25070 */
[----:B------:R-:W-:Y:S01]  /*bb80*/  ISETP.NE.AND.EX P1, PT, R3, RZ, PT, P1 ;  /* 0x000000ff0300720c */ /* 0x000fe20003f25310 */
[----:B---3--:R-:W-:-:S06]  /*bb90*/  @P0 IMAD.HI.U32 R0, R0, UR38, RZ ;  /* 0x0000002600000c27 */ /* 0x008fcc000f8e00ff */
[----:B------:R-:W-:Y:S01]  /*bba0*/  UMOV UR5, UR37 ;  /* 0x0000002500057c82 */ /* 0x000fe20008000000 */
[----:B------:R-:W-:Y:S01]  /*bbb0*/  UMOV UR9, UR37 ;  /* 0x0000002500097c82 */ /* 0x000fe20008000000 */
[----:B------:R2:W-:Y:S01]  /*bbc0*/  @!UP1 UTMAPF.L2.4D [UR36], [UR12] ;  /* 0x000000240c0095b8 */ /* 0x0005e20008018000 */
[----:B-1----:R-:W-:Y:S01]  /*bbd0*/  @P0 SHF.R.U32.HI R18, RZ, R5, R0 ;  /* 0x00000005ff120219 */ /* 0x002fe20000011600 */
[----:B------:R2:W-:Y:S01]  /*bbe0*/  @!UP1 UTMAPF.L2.4D [UR4], [UR12] ;  /* 0x000000040c0095b8 */ /* 0x0005e20008018000 */
[----:B------:R2:W-:Y:S01]  /*bbf0*/  @!UP1 UTMAPF.L2.4D [UR8], [UR12] ;  /* 0x000000080c0095b8 */ /* 0x0005e20008018000 */
[----:B----4-:R-:W-:Y:S01]  /*bc00*/  SHF.R.S32.HI R4, RZ, 0x1f, R9 ;  /* 0x0000001fff047819 */ /* 0x010fe20000011409 */
[----:B------:R2:W-:Y:S01]  /*bc10*/  STL [R1+0x4], R9 ;  /* 0x0000040901007387 */ /* 0x0005e20000100800 */
[----:B------:R-:W-:-:S03]  /*bc20*/  SEL R0, R9, RZ, !P1 ;  /* 0x000000ff09007207 */ /* 0x000fc60004800000 */
[----:B------:R2:W-:Y:S01]  /*bc30*/  STL [R1+0x8], R4 ;  /* 0x0000080401007387 */ /* 0x0005e20000100800 */
[----:B------:R-:W-:Y:S05]  /*bc40*/  BRA.DIV UR14, `(.L_x_2803) ;  /* 0x000000320ef07947 */ /* 0x000fea000b800000 */
[----:B------:R1:W3:Y:S02]  /*bc50*/  SHFL.IDX PT, R14, R7, RZ, 0x1f ;  /* 0x00001fff070e7589 */ /* 0x0002e400000e0000 */
.L_x_2860:
[----:B---3--:R-:W-:Y:S02]  /*bc60*/  ISETP.NE.AND P0, PT, R14, RZ, PT ;  /* 0x000000ff0e00720c */ /* 0x008fe40003f05270 */
[----:B------:R-:W-:-:S11]  /*bc70*/  PLOP3.LUT P6, PT, PT, PT, PT, 0x8, 0x0 ;  /* 0x000000000000781c */ /* 0x000fd60003fce170 */
[----:B------:R-:W-:Y:S05]  /*bc80*/  @P0 BRA `(.L_x_2804) ;  /* 0x00000008000c0947 */ /* 0x000fea0003800000 */
[----:B--2---:R-:W-:-:S06]  /*bc90*/  UIADD3 UR4, UR41, -0x1, URZ ;  /* 0xffffffff29047890 */ /* 0x004fcc000fffe03f */
[----:B-1----:R-:W-:Y:S01]  /*bca0*/  IMAD.U32 R7, RZ, RZ, UR4 ;  /* 0x00000004ff077e24 */ /* 0x002fe2000f8e00ff */
[----:B------:R-:W-:-:S03]  /*bcb0*/  UMOV UR4, 0xffffffff ;  /* 0xffffffff00047882 */ /* 0x000fc60000000000 */
[----:B------:R-:W-:Y:S05]  /*bcc0*/  BRA.DIV UR4, `(.L_x_2805) ;  /* 0x0000003204f07947 */ /* 0x000fea000b800000 */
[----:B------:R-:W-:-:S13]  /*bcd0*/  ELECT P6, URZ, PT ;  /* 0x00000000003f782f */ /* 0x000fda00038c0000 */
.L_x_2863:
[----:B------:R-:W-:Y:S05]  /*bce0*/  @!P6 BRA `(.L_x_2806) ;  /* 0x000000040078e947 */ /* 0x000fea0003800000 */
[----:B------:R-:W-:Y:S01]  /*bcf0*/  IMAD.MOV.U32 R0, RZ, RZ, R9 ;  /* 0x000000ffff007224 */ /* 0x000fe200078e0009 */
[----:B------:R-:W-:Y:S06]  /*bd00*/  @!P1 BRA `(.L_x_2807) ;  /* 0x0000000000489947 */ /* 0x000fec0003800000 */
[----:B------:R-:W1:Y:S01]  /*bd10*/  LDC R0, c[0x0][0x41c] ;  /* 0x00010700ff007b82 */ /* 0x000e620000000800 */
[----:B------:R-:W-:Y:S01]  /*bd20*/  MOV R11, R4 ;  /* 0x00000004000b7202 */ /* 0x000fe20000000f00 */
[----:B------:R-:W-:Y:S01]  /*bd30*/  ULDC.64 UR4, c[0x0][0x408] ;  /* 0x0001020000047ab9 */ /* 0x000fe20000000a00 */
[----:B-1----:R-:W-:-:S13]  /*bd40*/  ISETP.NE.AND P0, PT, R0, 0x1, PT ;  /* 0x000000010000780c */ /* 0x002fda0003f05270 */
[----:B------:R-:W1:Y:S02]  /*bd50*/  @P0 LDC.64 R4, c[0x0][0x420] ;  /* 0x00010800ff040b82 */ /* 0x000e640000000a00 */
[----:B-1----:R-:W-:-:S04]  /*bd60*/  @P0 IMAD.HI.U32 R8, R7, R4, RZ ;  /* 0x0000000407080227 */ /* 0x002fc800078e00ff */
[----:B------:R-:W-:Y:S01]  /*bd70*/  IMAD.MOV.U32 R4, RZ, RZ, R7 ;  /* 0x000000ffff047224 */ /* 0x000fe200078e0007 */
[----:B------:R-:W-:-:S05]  /*bd80*/  @P0 SHF.R.U32.HI R4, RZ, R5, R8 ;  /* 0x00000005ff040219 */ /* 0x000fca0000011608 */
[----:B------:R-:W-:-:S04]  /*bd90*/  IMAD.MOV R5, RZ, RZ, -R4 ;  /* 0x000000ffff057224 */ /* 0x000fc800078e0a04 */
[----:B------:R-:W-:Y:S01]  /*bda0*/  IMAD R7, R0, R5, R7 ;  /* 0x0000000500077224 */ /* 0x000fe200078e0207 */
[--C-:B------:R-:W-:Y:S01]  /*bdb0*/  SHF.R.S32.HI R5, RZ, 0x1f, R4.reuse ;  /* 0x0000001fff057819 */ /* 0x100fe20000011404 */
[----:B------:R-:W-:Y:S02]  /*bdc0*/  IMAD R0, R11, UR4, RZ ;  /* 0x000000040b007c24 */ /* 0x000fe4000f8e02ff */
[----:B------:R-:W-:-:S04]  /*bdd0*/  IMAD.WIDE.U32 R4, R9, UR4, R4 ;  /* 0x0000000409047c25 */ /* 0x000fc8000f8e0004 */
[----:B------:R-:W-:Y:S01]  /*bde0*/  IMAD R9, R9, UR5, R0 ;  /* 0x0000000509097c24 */ /* 0x000fe2000f8e0200 */
[----:B------:R-:W-:-:S03]  /*bdf0*/  LEA R2, P0, R4, R2, 0x2 ;  /* 0x0000000204027211 */ /* 0x000fc600078010ff */
[----:B------:R-:W-:-:S05]  /*be00*/  IMAD.IADD R0, R5, 0x1, R9 ;  /* 0x0000000105007824 */ /* 0x000fca00078e0209 */
[----:B------:R-:W-:-:S05]  /*be10*/  LEA.HI.X R3, R4, R3, R0, 0x2, P0 ;  /* 0x0000000304037211 */ /* 0x000fca00000f1400 */
[----:B------:R1:W5:Y:S02]  /*be20*/  LDG.E R0, desc[UR50][R2.64] ;  /* 0x0000003202007981 */ /* 0x000364000c1e1900 */
.L_x_2807:
[----:B-1----:R-:W2:Y:S01]  /*be30*/  LDL R2, [R1] ;  /* 0x0000000001027983 */ /* 0x002ea20000100800 */
[----:B------:R-:W-:Y:S02]  /*be40*/  LEA R5, R19, UR40, 0x3 ;  /* 0x0000002813057c11 */ /* 0x000fe4000f8e18ff */
[----:B------:R-:W-:Y:S02]  /*be50*/  ISETP.NE.AND P0, PT, R10, RZ, PT ;  /* 0x000000ff0a00720c */ /* 0x000fe40003f05270 */
[----:B--2---:R-:W-:-:S04]  /*be60*/  SHF.L.U32 R2, R2, 0x1f, RZ ;  /* 0x0000001f02027819 */ /* 0x004fc800000006ff */
[----:B------:R-:W1:Y:S02]  /*be70*/  SYNCS.PHASECHK.TRANS64.TRYWAIT P3, [R5+URZ+0x33480], R2 ;  /* 0x03348002050075a7 */ /* 0x000e64000806017f */
[----:B-1----:R-:W-:Y:S05]  /*be80*/  @!P3 BRA `(.L_x_2808) ;  /* 0x0000003000a0b947 */ /* 0x002fea0003800000 */
.L_x_2864:
        /* <DEDUP_REMOVED lines=8> */
.L_x_2809:
[----:B------:R-:W-:Y:S01]  /*bf10*/  IMAD.U32 R3, RZ, RZ, UR40 ;  /* 0x00000028ff037e24 */ /* 0x000fe2000f8e00ff */
[----:B------:R-:W-:Y:S01]  /*bf20*/  R2UR UR9, R5 ;  /* 0x00000000050972ca */ /* 0x000fe200000e0000 */
[----:B------:R-:W-:Y:S01]  /*bf30*/  IMAD R7, R7, 0xa0, RZ ;  /* 0x000000a007077824 */ /* 0x000fe200078e02ff */
[----:B------:R-:W-:Y:S01]  /*bf40*/  UIADD3 UR4, UP0, UR52, 0x470, URZ ;  /* 0x0000047034047890 */ /* 0x000fe2000ff1e03f */
[----:B------:R-:W-:Y:S01]  /*bf50*/  IMAD R3, R19, 0x7800, R3 ;  /* 0x0000780013037824 */ /* 0x000fe200078e0203 */
[----:B------:R-:W-:Y:S01]  /*bf60*/  R2UR UR12, R18 ;  /* 0x00000000120c72ca */ /* 0x000fe200000e0000 */
[----:B------:R-:W-:Y:S01]  /*bf70*/  UMOV UR10, URZ ;  /* 0x0000003f000a7c82 */ /* 0x000fe20008000000 */
[----:B-----5:R-:W-:Y:S01]  /*bf80*/  R2UR UR13, R0 ;  /* 0x00000000000d72ca */ /* 0x020fe200000e0000 */
[----:B------:R-:W-:Y:S01]  /*bf90*/  UIADD3.X UR5, URZ, UR53, URZ, UP0, !UPT ;  /* 0x000000353f057290 */ /* 0x000fe200087fe43f */
[----:B------:R-:W-:Y:S01]  /*bfa0*/  R2UR UR15, R3 ;  /* 0x00000000030f72ca */ /* 0x000fe200000e0000 */
[----:B------:R-:W-:Y:S01]  /*bfb0*/  UMOV UR6, 0x0 ;  /* 0x0000000000067882 */ /* 0x000fe20000000000 */
[----:B------:R-:W-:Y:S01]  /*bfc0*/  R2UR UR11, R7 ;  /* 0x00000000070b72ca */ /* 0x000fe200000e0000 */
[----:B------:R-:W-:Y:S01]  /*bfd0*/  UMOV UR7, 0x14f00000 ;  /* 0x14f0000000077882 */ /* 0x000fe20000000000 */
[----:B------:R-:W-:Y:S01]  /*bfe0*/  UMOV UR16, 0x40 ;  /* 0x0000004000107882 */ /* 0x000fe20000000000 */
[----:B------:R-:W-:-:S08]  /*bff0*/  UIADD3 UR9, UR9, 0x33470, URZ ;  /* 0x0003347009097890 */ /* 0x000fd0000fffe03f */
[----:B------:R-:W-:Y:S02]  /*c000*/  UIADD3 UR8, UR15, 0xf200, URZ ;  /* 0x0000f2000f087890 */ /* 0x000fe4000fffe03f */
[----:B------:R-:W-:Y:S02]  /*c010*/  UIADD3 UR14, UR15, 0x11a00, URZ ;  /* 0x00011a000f0e7890 */ /* 0x000fe4000fffe03f */
[----:B------:R-:W-:-:S05]  /*c020*/  UIADD3 UR15, UR15, 0x14200, URZ ;  /* 0x000142000f0f7890 */ /* 0x000fca000fffe03f */
[----:B------:R2:W-:Y:S02]  /*c030*/  UTMALDG.4D [UR8], [UR4], desc[UR6] ;  /* 0x00000608040075b4 */ /* 0x0005e40008019000 */
[----:B--2---:R-:W-:Y:S01]  /*c040*/  UMOV UR8, UR14 ;  /* 0x0000000e00087c82 */ /* 0x004fe20008000000 */
[----:B------:R-:W-:Y:S01]  /*c050*/  UMOV UR10, UR16 ;  /* 0x00000010000a7c82 */ /* 0x000fe20008000000 */
[----:B------:R-:W-:Y:S01]  /*c060*/  UMOV UR14, 0x80 ;  /* 0x00000080000e7882 */ /* 0x000fe20000000000 */
[----:B------:R2:W-:Y:S02]  /*c070*/  UTMALDG.4D [UR8], [UR4], desc[UR6] ;  /* 0x00000608040075b4 */ /* 0x0005e40008019000 */
[----:B--2---:R-:W-:Y:S01]  /*c080*/  UMOV UR8, UR15 ;  /* 0x0000000f00087c82 */ /* 0x004fe20008000000 */
[----:B------:R-:W-:Y:S02]  /*c090*/  UMOV UR10, UR14 ;  /* 0x0000000e000a7c82 */ /* 0x000fe40008000000 */
[----:B------:R2:W-:Y:S01]  /*c0a0*/  UTMALDG.4D [UR8], [UR4], desc[UR6] ;  /* 0x00000608040075b4 */ /* 0x0005e20008019000 */
[----:B------:R-:W3:Y:S02]  /*c0b0*/  SYNCS.PHASECHK.TRANS64.TRYWAIT P3, [R5+URZ+0x33440], R2 ;  /* 0x03344002050075a7 */ /* 0x000ee4000806017f */
[----:B--23--:R-:W-:Y:S05]  /*c0c0*/  @!P3 BRA `(.L_x_2810) ;  /* 0x000000300024b947 */ /* 0x00cfea0003800000 */
.L_x_2865:
        /* <DEDUP_REMOVED lines=8> */
.L_x_2811:
        /* <DEDUP_REMOVED lines=13> */
[----:B------:R-:W-:Y:S02]  /*c220*/  UIADD3 UR14, UR15, 0x26a00, URZ ;  /* 0x00026a000f0e7890 */ /* 0x000fe4000fffe03f */
[----:B------:R-:W-:-:S05]  /*c230*/  UIADD3 UR15, UR15, 0x29200, URZ ;  /* 0x000292000f0f7890 */ /* 0x000fca000fffe03f */
[----:B------:R3:W-:Y:S02]  /*c240*/  UTMALDG.4D [UR8], [UR4], desc[UR6] ;  /* 0x00000608040075b4 */ /* 0x0007e40008019000 */
[----:B---3--:R-:W-:Y:S01]  /*c250*/  UMOV UR8, UR14 ;  /* 0x0000000e00087c82 */ /* 0x008fe20008000000 */
[----:B------:R-:W-:Y:S01]  /*c260*/  UMOV UR10, UR16 ;  /* 0x00000010000a7c82 */ /* 0x000fe20008000000 */
[----:B------:R-:W-:Y:S01]  /*c270*/  UMOV UR14, 0x80 ;  /* 0x00000080000e7882 */ /* 0x000fe20000000000 */
[----:B------:R3:W-:Y:S02]  /*c280*/  UTMALDG.4D [UR8], [UR4], desc[UR6] ;  /* 0x00000608040075b4 */ /* 0x0007e40008019000 */
[----:B---3--:R-:W-:Y:S01]  /*c290*/  UMOV UR8, UR15 ;  /* 0x0000000f00087c82 */ /* 0x008fe20008000000 */
[----:B------:R-:W-:Y:S02]  /*c2a0*/  UMOV UR10, UR14 ;  /* 0x0000000e000a7c82 */ /* 0x000fe40008000000 */
[----:B------:R3:W-:Y:S02]  /*c2b0*/  UTMALDG.4D [UR8], [UR4], desc[UR6] ;  /* 0x00000608040075b4 */ /* 0x0007e40008019000 */
[----:B---3--:R-:W-:Y:S01]  /*c2c0*/  NOP ;  /* 0x0000000000007918 */ /* 0x008fe20000000000 */
.L_x_2806:
[----:B------:R-:W-:Y:S05]  /*c2d0*/  WARPSYNC.ALL ;  /* 0x0000000000007948 */ /* 0x000fea0003800000 */
[----:B------:R-:W-:Y:S01]  /*c2e0*/  ELECT P0, URZ, PT ;  /* 0x00000000003f782f */ /* 0x000fe20003800000 */
[----:B------:R-:W-:Y:S01]  /*c2f0*/  BAR.SYNC.DEFER_BLOCKING 0x8, 0x120 ;  /* 0x0204800000007b1d */ /* 0x000fe20000010000 */
[----:B------:R-:W-:Y:S02]  /*c300*/  UIADD3 UR4, UP0, UR52, 0x270, URZ ;  /* 0x0000027034047890 */ /* 0x000fe4000ff1e03f */
[----:B------:R-:W-:Y:S02]  /*c310*/  UIADD3 UR8, UR40, 0x1e200, URZ ;  /* 0x0001e20028087890 */ /* 0x000fe4000fffe03f */
[----:B------:R-:W-:-:S02]  /*c320*/  UIADD3 UR9, UR40, 0x33400, URZ ;  /* 0x0003340028097890 */ /* 0x000fc4000fffe03f */
[----:B------:R-:W-:Y:S02]  /*c330*/  UIADD3.X UR5, URZ, UR53, URZ, UP0, !UPT ;  /* 0x000000353f057290 */ /* 0x000fe400087fe43f */
[----:B------:R-:W-:Y:S02]  /*c340*/  UIADD3 UR24, UR40, 0x20200, URZ ;  /* 0x0002020028187890 */ /* 0x000fe4000fffe03f */
[----:B------:R-:W-:Y:S01]  /*c350*/  UIADD3 UR16, UR40, 0x22200, URZ ;  /* 0x0002220028107890 */ /* 0x000fe2000fffe03f */
[C---:B------:R-:W-:Y:S01]  /*c360*/  @P0 R2UR UR11, R6.reuse ;  /* 0x00000000060b02ca */ /* 0x040fe200000e0000 */
[----:B-12---:R-:W-:Y:S01]  /*c370*/  @P0 IMAD.MOV.U32 R2, RZ, RZ, 0x6000 ;  /* 0x00006000ff020424 */ /* 0x006fe200078e00ff */
[C---:B------:R-:W-:Y:S01]  /*c380*/  @P0 R2UR UR27, R6.reuse ;  /* 0x00000000061b02ca */ /* 0x040fe200000e0000 */
[----:B------:R-:W-:Y:S01]  /*c390*/  UMOV UR6, 0x0 ;  /* 0x0000000000067882 */ /* 0x000fe20000000000 */
        /* <DEDUP_REMOVED lines=8> */
[----:B------:R3:W-:Y:S01]  /*c420*/  @P0 SYNCS.ARRIVE.TRANS64 RZ, [UR40+0x33400], R2 ;  /* 0x03340002ffff09a7 */ /* 0x0007e20008000028 */
[----:B------:R-:W-:Y:S01]  /*c430*/  UMOV UR25, UR9 ;  /* 0x0000000900197c82 */ /* 0x000fe20008000000 */
[----:B------:R-:W-:Y:S01]  /*c440*/  UMOV UR18, 0x80 ;  /* 0x0000008000127882 */ /* 0x000fe20000000000 */
[----:B------:R-:W-:Y:S01]  /*c450*/  UMOV UR20, UR38 ;  /* 0x0000002600147c82 */ /* 0x000fe20008000000 */
[----:B------:R-:W-:Y:S01]  /*c460*/  UMOV UR21, UR39 ;  /* 0x0000002700157c82 */ /* 0x000fe20008000000 */
[----:B------:R3:W-:Y:S01]  /*c470*/  UTMALDG.4D [UR8], [UR4], desc[UR6] ;  /* 0x00000608040075b4 */ /* 0x0007e20008019000 */
[----:B------:R-:W-:Y:S01]  /*c480*/  UMOV UR17, UR9 ;  /* 0x0000000900117c82 */ /* 0x000fe20008000000 */
[----:B------:R3:W-:Y:S01]  /*c490*/  UTMALDG.4D [UR24], [UR4], desc[UR6] ;  /* 0x00000618040075b4 */ /* 0x0007e20008019000 */
[----:B------:R3:W-:Y:S02]  /*c4a0*/  UTMALDG.4D [UR16], [UR4], desc[UR6] ;  /* 0x00000610040075b4 */ /* 0x0007e40008019000 */
[----:B---3--:R-:W-:Y:S01]  /*c4b0*/  NOP ;  /* 0x0000000000007918 */ /* 0x008fe20000000000 */
.L_x_2804:
[----:B--2---:R-:W-:-:S06]  /*c4c0*/  ULOP3.LUT UR4, UR47, 0x1, URZ, 0xc, !UPT ;  /* 0x000000012f047892 */ /* 0x004fcc000f8e0c3f */
[----:B------:R-:W-:-:S05]  /*c4d0*/  IMAD.U32 R2, RZ, RZ, UR4 ;  /* 0x00000004ff027e24 */ /* 0x000fca000f8e00ff */
[----:B------:R-:W-:-:S04]  /*c4e0*/  SHF.L.U32 R2, R2, 0x1f, RZ ;  /* 0x0000001f02027819 */ /* 0x000fc800000006ff */
[----:B------:R-:W2:Y:S02]  /*c4f0*/  SYNCS.PHASECHK.TRANS64.TRYWAIT P0, [UR40+0x33420], R2 ;  /* 0x03342002ff0075a7 */ /* 0x000ea40008000168 */
[----:B--2---:R-:W-:Y:S05]  /*c500*/  @!P0 BRA `(.L_x_2812) ;  /* 0x0000002c00288947 */ /* 0x004fea0003800000 */
.L_x_2866:
[----:B------:R-:W-:-:S06]  /*c510*/  UISETP.GE.AND UP0, UPT, UR42, 0xa1, UPT ;  /* 0x000000a12a00788c */ /* 0x000fcc000bf06270 */
[----:B------:R-:W-:-:S13]  /*c520*/  PLOP3.LUT P0, PT, PT, PT, UP0, 0x80, 0x0 ;  /* 0x000000000000781c */ /* 0x000fda0003f0f008 */
[----:B------:R-:W-:Y:S05]  /*c530*/  @!P0 BRA `(.L_x_2813) ;  /* 0x0000001800048947 */ /* 0x000fea0003800000 */
[----:B--2---:R2:W5:Y:S01]  /*c540*/  LDL.LU R2, [R1] ;  /* 0x0000000001027983 */ /* 0x0045620000300800 */
[----:B------:R-:W-:Y:S01]  /*c550*/  UIADD3 UR4, UR41, -0x2, URZ ;  /* 0xfffffffe29047890 */ /* 0x000fe2000fffe03f */
[----:B------:R-:W-:-:S05]  /*c560*/  IMAD.MOV.U32 R8, RZ, RZ, R19 ;  /* 0x000000ffff087224 */ /* 0x000fca00078e0013 */
[----:B------:R-:W-:-:S07]  /*c570*/  IMAD.U32 R3, RZ, RZ, UR4 ;  /* 0x00000004ff037e24 */ /* 0x000fce000f8e00ff */
.L_x_2837:
[----:B------:R-:W-:Y:S01]  /*c580*/  VIADD R19, R8, 0x1 ;  /* 0x0000000108137836 */ /* 0x000fe20000000000 */
[----:B------:R-:W-:Y:S04]  /*c590*/  BSSY B0, `(.L_x_2814) ;  /* 0x00000a6000007945 */ /* 0x000fe80003800000 */
[----:B------:R-:W-:-:S04]  /*c5a0*/  ISETP.NE.AND P0, PT, R19, 0x2, PT ;  /* 0x000000021300780c */ /* 0x000fc80003f05270 */
[----:B------:R-:W-:Y:S02]  /*c5b0*/  SEL R5, RZ, 0x1, P0 ;  /* 0x00000001ff057807 */ /* 0x000fe40000000000 */
[----:B------:R-:W-:Y:S02]  /*c5c0*/  SEL R19, R19, RZ, P0 ;  /* 0x000000ff13137207 */ /* 0x000fe40000000000 */
[----:B-----5:R-:W-:-:S05]  /*c5d0*/  LOP3.LUT R10, R2, R5, RZ, 0x3c, !PT ;  /* 0x00000005020a7212 */ /* 0x020fca00078e3cff */
[----:B---3--:R3:W-:Y:S01]  /*c5e0*/  STL [R1], R10 ;  /* 0x0000000a01007387 */ /* 0x0087e20000100800 */
[----:B------:R-:W-:Y:S05]  /*c5f0*/  @!P6 BRA `(.L_x_2815) ;  /* 0x00000008007ce947 */ /* 0x000fea0003800000 */
[----:B------:R-:W-:Y:S01]  /*c600*/  IMAD.MOV.U32 R9, RZ, RZ, R3 ;  /* 0x000000ffff097224 */ /* 0x000fe200078e0003 */
[----:B------:R-:W-:Y:S06]  /*c610*/  @!P1 BRA `(.L_x_2816) ;  /* 0x0000000000509947 */ /* 0x000fec0003800000 */
[----:B-1----:R-:W4:Y:S01]  /*c620*/  LDL R7, [R1+0x8] ;  /* 0x0000080001077983 */ /* 0x002f220000100800 */
        /* <DEDUP_REMOVED lines=19> */
.L_x_2816:
[----:B------:R-:W1:Y:S01]  /*c760*/  S2R R4, SR_TID.X ;  /* 0x0000000000047919 */ /* 0x000e620000002100 */
[----:B----4-:R-:W-:Y:S01]  /*c770*/  LEA R6, R19, UR40, 0x3 ;  /* 0x0000002813067c11 */ /* 0x010fe2000f8e18ff */
[----:B------:R-:W-:Y:S01]  /*c780*/  BSSY B1, `(.L_x_2817) ;  /* 0x0000006000017945 */ /* 0x000fe20003800000 */
[----:B-1----:R-:W-:Y:S02]  /*c790*/  LOP3.LUT R5, R4, 0x7f, RZ, 0xc0, !PT ;  /* 0x0000007f04057812 */ /* 0x002fe400078ec0ff */
[----:B------:R-:W-:Y:S02]  /*c7a0*/  SHF.L.U32 R4, R10, 0x1f, RZ ;  /* 0x0000001f0a047819 */ /* 0x000fe400000006ff */
[----:B------:R-:W-:Y:S02]  /*c7b0*/  ISETP.NE.AND P3, PT, R5, RZ, PT ;  /* 0x000000ff0500720c */ /* 0x000fe40003f65270 */
[----:B------:R-:W1:Y:S02]  /*c7c0*/  SYNCS.PHASECHK.TRANS64.TRYWAIT P0, [R6+URZ+0x33480], R4 ;  /* 0x03348004060075a7 */ /* 0x000e64000800017f */
[----:B-1----:R-:W-:Y:S09]  /*c7d0*/  @!P0 BRA `(.L_x_2818) ;  /* 0x00000028008c8947 */ /* 0x002ff20003800000 */
.L_x_2867:
[----:B------:R-:W-:Y:S05]  /*c7e0*/  BSYNC B1 ;  /* 0x0000000000017941 */ /* 0x000fea0003800000 */
.L_x_2817:
        /* <DEDUP_REMOVED lines=9> */
.L_x_2820:
[----:B------:R-:W-:Y:S05]  /*c880*/  BSYNC B1 ;  /* 0x0000000000017941 */ /* 0x000fea0003800000 */
.L_x_2819:
[----:B------:R-:W-:Y:S01]  /*c890*/  IMAD.MOV.U32 R13, RZ, RZ, RZ ;  /* 0x000000ffff0d7224 */ /* 0x000fe200078e00ff */
[----:B------:R-:W-:Y:S01]  /*c8a0*/  R2UR UR12, R18 ;  /* 0x00000000120c72ca */ /* 0x000fe200000e0000 */
[----:B------:R-:W-:Y:S01]  /*c8b0*/  IMAD.U32 R5, RZ, RZ, UR40 ;  /* 0x00000028ff057e24 */ /* 0x000fe2000f8e00ff */
[----:B------:R-:W-:Y:S01]  /*c8c0*/  UIADD3 UR4, UP0, UR52, 0x470, URZ ;  /* 0x0000047034047890 */ /* 0x000fe2000ff1e03f */
[----:B------:R-:W-:Y:S01]  /*c8d0*/  PLOP3.LUT P0, PT, PT, PT, PT, 0x80, 0x0 ;  /* 0x000000000000781c */ /* 0x000fe20003f0f070 */
[----:B------:R-:W-:Y:S01]  /*c8e0*/  IMAD R9, R9, 0xa0, RZ ;  /* 0x000000a009097824 */ /* 0x000fe200078e02ff */
[----:B------:R-:W-:Y:S01]  /*c8f0*/  R2UR UR10, R13 ;  /* 0x000000000d0a72ca */ /* 0x000fe200000e0000 */
[----:B------:R-:W-:Y:S01]  /*c900*/  IMAD R7, R19, 0x7800, R5 ;  /* 0x0000780013077824 */ /* 0x000fe200078e0205 */
[----:B------:R-:W-:Y:S01]  /*c910*/  UIADD3.X UR5, URZ, UR53, URZ, UP0, !UPT ;  /* 0x000000353f057290 */ /* 0x000fe200087fe43f */
[----:B------:R-:W-:Y:S01]  /*c920*/  VIADD R5, R6, 0x33470 ;  /* 0x0003347006057836 */ /* 0x000fe20000000000 */
[----:B------:R-:W-:Y:S01]  /*c930*/  UMOV UR6, 0x0 ;  /* 0x0000000000067882 */ /* 0x000fe20000000000 */
[----:B------:R-:W-:Y:S01]  /*c940*/  UMOV UR7, 0x14f00000 ;  /* 0x14f0000000077882 */ /* 0x000fe20000000000 */
[----:B---3--:R-:W-:-:S09]  /*c950*/  IADD3 R10, R7, 0xf200, RZ ;  /* 0x0000f200070a7810 */ /* 0x008fd20007ffe0ff */
.L_x_2821:
        /* <DEDUP_REMOVED lines=8> */
[----:B---3--:R-:W-:Y:S05]  /*c9e0*/  @P0 BRA.U.ANY `(.L_x_2821) ;  /* 0xfffffffd00dc0947 */ /* 0x008fea000393ffff */
[----:B------:R-:W-:Y:S01]  /*c9f0*/  IMAD.MOV.U32 R10, RZ, RZ, 0x40 ;  /* 0x00000040ff0a7424 */ /* 0x000fe200078e00ff */
[----:B------:R-:W-:Y:S01]  /*ca00*/  R2UR UR12, R18 ;  /* 0x00000000120c72ca */ /* 0x000fe200000e0000 */
[----:B------:R-:W-:Y:S01]  /*ca10*/  VIADD R11, R7, 0x11a00 ;  /* 0x00011a00070b7836 */ /* 0x000fe20000000000 */
[----:B------:R-:W-:Y:S01]  /*ca20*/  PLOP3.LUT P0, PT, PT, PT, PT, 0x80, 0x0 ;  /* 0x000000000000781c */ /* 0x000fe20003f0f070 */
[----:B------:R-:W-:Y:S01]  /*ca30*/  UMOV UR6, 0x0 ;  /* 0x0000000000067882 */ /* 0x000fe20000000000 */
[----:B------:R-:W-:Y:S01]  /*ca40*/  R2UR UR10, R10 ;  /* 0x000000000a0a72ca */ /* 0x000fe200000e0000 */
[----:B------:R-:W-:-:S14]  /*ca50*/  UMOV UR7, 0x14f00000 ;  /* 0x14f0000000077882 */ /* 0x000fdc0000000000 */
.L_x_2822:
        /* <DEDUP_REMOVED lines=16> */
.L_x_2823:
        /* <DEDUP_REMOVED lines=9> */
[----:B------:R-:W3:Y:S01]  /*cbf0*/  SYNCS.PHASECHK.TRANS64.TRYWAIT P0, [R6+URZ+0x33440], R4 ;  /* 0x03344004060075a7 */ /* 0x000ee2000800017f */
[----:B------:R-:W-:Y:S04]  /*cc00*/  BSSY B1, `(.L_x_2824) ;  /* 0x0000002000017945 */ /* 0x000fe80003800000 */
[----:B---3--:R-:W-:Y:S05]  /*cc10*/  @!P0 BRA `(.L_x_2825) ;  /* 0x0000002400908947 */ /* 0x008fea0003800000 */
.L_x_2868:
[----:B------:R-:W-:Y:S05]  /*cc20*/  BSYNC B1 ;  /* 0x0000000000017941 */ /* 0x000fea0003800000 */
.L_x_2824:
[----:B------:R-:W-:Y:S01]  /*cc30*/  BSSY B1, `(.L_x_2826) ;  /* 0x000000b000017945 */ /* 0x000fe20003800000 */
[----:B-1-3--:R-:W-:Y:S02]  /*cc40*/  IMAD.MOV.U32 R4, RZ, RZ, 0x0 ;  /* 0x00000000ff047424 */ /* 0x00afe400078e00ff */
[----:B------:R-:W-:Y:S01]  /*cc50*/  IMAD.MOV.U32 R5, RZ, RZ, 0x14f00000 ;  /* 0x14f00000ff057424 */ /* 0x000fe200078e00ff */
[----:B------:R-:W-:Y:S06]  /*cc60*/  @P3 BRA `(.L_x_2827) ;  /* 0x00000000001c3947 */ /* 0x000fec0003800000 */
[----:B------:R-:W1:Y:S02]  /*cc70*/  S2R R12, SR_TID.X ;  /* 0x00000000000c7919 */ /* 0x000e640000002100 */
[----:B-1----:R-:W-:Y:S01]  /*cc80*/  LOP3.LUT R14, R12, 0x1f, RZ, 0xc0, !PT ;  /* 0x0000001f0c0e7812 */ /* 0x002fe200078ec0ff */
[----:B------:R-:W-:-:S03]  /*cc90*/  IMAD.MOV.U32 R12, RZ, RZ, 0x7800 ;  /* 0x00007800ff0c7424 */ /* 0x000fc600078e00ff */
[----:B------:R-:W-:Y:S01]  /*cca0*/  ISETP.NE.AND P0, PT, R14, RZ, PT ;  /* 0x000000ff0e00720c */ /* 0x000fe20003f05270 */
[----:B------:R1:W-:-:S12]  /*ccb0*/  SYNCS.ARRIVE.TRANS64 RZ, [R6+URZ+0x33430], R12 ;  /* 0x0334300c06ff79a7 */ /* 0x0003d8000800003f */
[----:B-1----:R-:W-:Y:S05]  /*ccc0*/  @!P0 BRA `(.L_x_2827) ;  /* 0x0000000000048947 */ /* 0x002fea0003800000 */
[----:B------:R-:W-:Y:S01]  /*ccd0*/  BPT.TRAP 0x1 ;  /* 0x000000040000795c */ /* 0x000fe20000300000 */
.L_x_2827:
[----:B------:R-:W-:Y:S05]  /*cce0*/  BSYNC B1 ;  /* 0x0000000000017941 */ /* 0x000fea0003800000 */
.L_x_2826:
[----:B------:R-:W-:Y:S01]  /*ccf0*/  R2UR UR10, R13 ;  /* 0x000000000d0a72ca */ /* 0x000fe200000e0000 */
[----:B------:R-:W-:Y:S01]  /*cd00*/  UIADD3 UR4, UP0, UR52, 0x370, URZ ;  /* 0x0000037034047890 */ /* 0x000fe2000ff1e03f */
[----:B------:R-:W-:Y:S01]  /*cd10*/  R2UR UR6, R4 ;  /* 0x00000000040672ca */ /* 0x000fe200000e0000 */
[----:B------:R-:W-:Y:S01]  /*cd20*/  VIADD R6, R6, 0x33430 ;  /* 0x0003343006067836 */ /* 0x000fe20000000000 */
[----:B------:R-:W-:Y:S01]  /*cd30*/  R2UR UR7, R5 ;  /* 0x00000000050772ca */ /* 0x000fe200000e0000 */
[----:B------:R-:W-:Y:S01]  /*cd40*/  VIADD R12, R7, 0x24200 ;  /* 0x00024200070c7836 */ /* 0x000fe20000000000 */
[----:B------:R-:W-:Y:S01]  /*cd50*/  R2UR UR12, R18 ;  /* 0x00000000120c72ca */ /* 0x000fe200000e0000 */
[----:B------:R-:W-:Y:S01]  /*cd60*/  UIADD3.X UR5, URZ, UR53, URZ, UP0, !UPT ;  /* 0x000000353f057290 */ /* 0x000fe200087fe43f */
[----:B------:R-:W-:-:S13]  /*cd70*/  PLOP3.LUT P0, PT, PT, PT, PT, 0x80, 0x0 ;  /* 0x000000000000781c */ /* 0x000fda0003f0f070 */
.L_x_2828:
        /* <DEDUP_REMOVED lines=9> */
[----:B------:R-:W-:Y:S02]  /*ce10*/  R2UR UR6, R4 ;  /* 0x00000000040672ca */ /* 0x000fe400000e0000 */
[----:B------:R-:W-:Y:S02]  /*ce20*/  R2UR UR7, R5 ;  /* 0x00000000050772ca */ /* 0x000fe400000e0000 */
[----:B------:R-:W-:Y:S02]  /*ce30*/  R2UR UR12, R18 ;  /* 0x00000000120c72ca */ /* 0x000fe400000e0000 */
[----:B------:R-:W-:Y:S01]  /*ce40*/  R2UR UR10, R10 ;  /* 0x000000000a0a72ca */ /* 0x000fe200000e0000 */
[----:B------:R-:W-:Y:S01]  /*ce50*/  VIADD R10, R7, 0x26a00 ;  /* 0x00026a00070a7836 */ /* 0x000fe20000000000 */
[----:B------:R-:W-:-:S13]  /*ce60*/  PLOP3.LUT P0, PT, PT, PT, PT, 0x80, 0x0 ;  /* 0x000000000000781c */ /* 0x000fda0003f0f070 */
.L_x_2829:
        /* <DEDUP_REMOVED lines=9> */
[----:B------:R-:W-:Y:S01]  /*cf00*/  R2UR UR10, R11 ;  /* 0x000000000b0a72ca */ /* 0x000fe200000e0000 */
[----:B------:R-:W-:Y:S01]  /*cf10*/  VIADD R7, R7, 0x29200 ;  /* 0x0002920007077836 */ /* 0x000fe20000000000 */
[----:B------:R-:W-:Y:S02]  /*cf20*/  R2UR UR6, R4 ;  /* 0x00000000040672ca */ /* 0x000fe400000e0000 */
[----:B------:R-:W-:Y:S02]  /*cf30*/  R2UR UR7, R5 ;  /* 0x00000000050772ca */ /* 0x000fe400000e0000 */
[----:B------:R-:W-:Y:S02]  /*cf40*/  R2UR UR12, R18 ;  /* 0x00000000120c72ca */ /* 0x000fe400000e0000 */
[----:B------:R-:W-:-:S13]  /*cf50*/  PLOP3.LUT P0, PT, PT, PT, PT, 0x80, 0x0 ;  /* 0x000000000000781c */ /* 0x000fda0003f0f070 */
.L_x_2830:
        /* <DEDUP_REMOVED lines=9> */
.L_x_2815:
[----:B------:R-:W-:Y:S05]  /*cff0*/  BSYNC B0 ;  /* 0x0000000000007941 */ /* 0x000fea0003800000 */
.L_x_2814:
[----:B------:R-:W-:-:S06]  /*d000*/  UISETP.NE.AND UP0, UPT, UR43, 0x3, UPT ;  /* 0x000000032b00788c */ /* 0x000fcc000bf05270 */
[----:B------:R-:W-:-:S13]  /*d010*/  PLOP3.LUT P0, PT, PT, PT, UP0, 0x80, 0x0 ;  /* 0x000000000000781c */ /* 0x000fda0003f0f008 */
[----:B------:R-:W-:Y:S05]  /*d020*/  @!P0 BRA `(.L_x_2831) ;  /* 0x0000000000048947 */ /* 0x000fea0003800000 */
[----:B------:R-:W-:Y:S01]  /*d030*/  BPT.TRAP 0x1 ;  /* 0x000000040000795c */ /* 0x000fe20000300000 */
.L_x_2831:
[----:B------:R-:W-:Y:S01]  /*d040*/  LOP3.LUT R5, R2, 0x1, RZ, 0x3c, !PT ;  /* 0x0000000102057812 */ /* 0x000fe200078e3cff */
[----:B------:R-:W-:Y:S01]  /*d050*/  IMAD.U32 R4, RZ, RZ, UR48 ;  /* 0x00000030ff047e24 */ /* 0x000fe2000f8e00ff */
[----:B------:R-:W-:Y:S01]  /*d060*/  LEA R12, R8, UR40, 0x3 ;  /* 0x00000028080c7c11 */ /* 0x000fe2000f8e18ff */
[----:B------:R-:W-:Y:S01]  /*d070*/  BSSY B0, `(.L_x_2832) ;  /* 0x0000005000007945 */ /* 0x000fe20003800000 */
[----:B------:R-:W-:Y:S02]  /*d080*/  SHF.L.U32 R5, R5, 0x1f, RZ ;  /* 0x0000001f05057819 */ /* 0x000fe400000006ff */
[----:B------:R-:W-:Y:S02]  /*d090*/  ISETP.NE.AND P0, PT, R4, 0x3, PT ;  /* 0x000000030400780c */ /* 0x000fe40003f05270 */
[----:B------:R-:W4:Y:S02]  /*d0a0*/  SYNCS.PHASECHK.TRANS64.TRYWAIT P3, [R12+URZ+0x33470], R5 ;  /* 0x033470050c0075a7 */ /* 0x000f24000806017f */
[----:B----4-:R-:W-:Y:S09]  /*d0b0*/  @!P3 BRA `(.L_x_2833) ;  /* 0x00000020007cb947 */ /* 0x010ff20003800000 */
.L_x_2869:
[----:B------:R-:W-:Y:S05]  /*d0c0*/  BSYNC B0 ;  /* 0x0000000000007941 */ /* 0x000fea0003800000 */
.L_x_2832:
[----:B------:R-:W-:Y:S05]  /*d0d0*/  @!P0 BRA `(.L_x_2834) ;  /* 0x0000000000048947 */ /* 0x000fea0003800000 */
[----:B------:R-:W-:Y:S01]  /*d0e0*/  BPT.TRAP 0x1 ;  /* 0x000000040000795c */ /* 0x000fe20000300000 */
.L_x_2834:
[----:B----4-:R-:W-:Y:S01]  /*d0f0*/  SHF.L.U32 R5, R2, 0x1f, RZ ;  /* 0x0000001f02057819 */ /* 0x010fe200000006ff */
[----:B------:R-:W-:-:S03]  /*d100*/  IMAD R2, R8, 0x7800, RZ ;  /* 0x0000780008027824 */ /* 0x000fc600078e02ff */
[----:B------:R-:W4:Y:S02]  /*d110*/  SYNCS.PHASECHK.TRANS64.TRYWAIT P3, [R12+URZ+0x33460], R5 ;  /* 0x033460050c0075a7 */ /* 0x000f24000806017f */
[----:B----4-:R-:W-:Y:S05]  /*d120*/  @!P3 BRA `(.L_x_2835) ;  /* 0x000000200074b947 */ /* 0x010fea0003800000 */
.L_x_2870:
[C---:B------:R-:W-:Y:S01]  /*d130*/  LOP3.LUT R13, R2.reuse, R17, RZ, 0xfc, !PT ;  /* 0x00000011020d7212 */ /* 0x040fe200078efcff */
[----:B------:R-:W-:Y:S05]  /*d140*/  WARPSYNC.ALL ;  /* 0x0000000000007948 */ /* 0x000fea0003800000 */
[----:B-1--4-:R1:W4:Y:S01]  /*d150*/  LDSM.16.MT88.4 R4, [R13+UR40+0xf200] ;  /* 0x00f200280d04783b */ /* 0x0123220008004200 */
[----:B------:R-:W-:Y:S02]  /*d160*/  IMAD.U32 R14, RZ, RZ, UR40 ;  /* 0x00000028ff0e7e24 */ /* 0x000fe4000f8e00ff */
[----:B------:R-:W-:Y:S02]  /*d170*/  VIADD R15, R2, 0x2800 ;  /* 0x00002800020f7836 */ /* 0x000fe40000000000 */
[----:B------:R-:W-:-:S02]  /*d180*/  VIADD R14, R14, 0x200 ;  /* 0x000002000e0e7836 */ /* 0x000fc40000000000 */
[C---:B------:R-:W-:Y:S02]  /*d190*/  VIADD R21, R2.reuse, 0x5800 ;  /* 0x0000580002157836 */ /* 0x040fe40000000000 */
[----:B-1----:R-:W-:Y:S01]  /*d1a0*/  VIADD R13, R2, 0x800 ;  /* 0x00000800020d7836 */ /* 0x002fe20000000000 */
[C-C-:B----4-:R-:W-:Y:S02]  /*d1b0*/  PRMT R8, R4.reuse, 0x6420, R5.reuse ;  /* 0x0000642004087816 */ /* 0x150fe40000000005 */
[----:B------:R-:W-:Y:S02]  /*d1c0*/  PRMT R9, R4, 0x7531, R5 ;  /* 0x0000753104097816 */ /* 0x000fe40000000005 */
[----:B------:R-:W-:Y:S02]  /*d1d0*/  LOP3.LUT R4, R2, R16, RZ, 0xfc, !PT ;  /* 0x0000001002047212 */ /* 0x000fe400078efcff */
[C-C-:B---3--:R-:W-:Y:S02]  /*d1e0*/  PRMT R10, R6.reuse, 0x6420, R7.reuse ;  /* 0x00006420060a7816 */ /* 0x148fe40000000007 */
[----:B------:R-:W-:Y:S01]  /*d1f0*/  PRMT R11, R6, 0x7531, R7 ;  /* 0x00007531060b7816 */ /* 0x000fe20000000007 */
[----:B------:R-:W-:Y:S01]  /*d200*/  IMAD.IADD R14, R14, 0x1, R4 ;  /* 0x000000010e0e7824 */ /* 0x000fe200078e0204 */
[----:B------:R-:W-:-:S02]  /*d210*/  LOP3.LUT R5, R15, R17, RZ, 0xfc, !PT ;  /* 0x000000110f057212 */ /* 0x000fc400078efcff */
[----:B------:R-:W-:Y:S02]  /*d220*/  LOP3.LUT R15, R15, R16, RZ, 0xfc, !PT ;  /* 0x000000100f0f7212 */ /* 0x000fe400078efcff */
[----:B------:R1:W-:Y:S04]  /*d230*/  STSM.16.M88.4 [R14], R8 ;  /* 0x000000080e007844 */ /* 0x0003e80000000200 */
[----:B------:R-:W3:Y:S01]  /*d240*/  LDSM.16.MT88.4 R4, [R5+UR40+0xf200] ;  /* 0x00f200280504783b */ /* 0x000ee20008004200 */
[----:B-1----:R-:W-:-:S04]  /*d250*/  IMAD.U32 R14, RZ, RZ, UR40 ;  /* 0x00000028ff0e7e24 */ /* 0x002fc8000f8e00ff */
[----:B------:R-:W-:Y:S01]  /*d260*/  VIADD R14, R14, 0x200 ;  /* 0x000002000e0e7836 */ /* 0x000fe20000000000 */
[C-C-:B---3--:R-:W-:Y:S02]  /*d270*/  PRMT R8, R4.reuse, 0x6420, R5.reuse ;  /* 0x0000642004087816 */ /* 0x148fe40000000005 */
[----:B------:R-:W-:Y:S01]  /*d280*/  PRMT R9, R4, 0x7531, R5 ;  /* 0x0000753104097816 */ /* 0x000fe20000000005 */
[----:B------:R-:W-:Y:S01]  /*d290*/  VIADD R5, R2, 0x5000 ;  /* 0x0000500002057836 */ /* 0x000fe20000000000 */
[----:B------:R-:W-:Y:S02]  /*d2a0*/  LOP3.LUT R4, R13, R16, RZ, 0xfc, !PT ;  /* 0x000000100d047212 */ /* 0x000fe400078efcff */
[C-C-:B------:R-:W-:Y:S02]  /*d2b0*/  PRMT R10, R6.reuse, 0x6420, R7.reuse ;  /* 0x00006420060a7816 */ /* 0x140fe40000000007 */
[----:B------:R-:W-:Y:S02]  /*d2c0*/  PRMT R11, R6, 0x7531, R7 ;  /* 0x00007531060b7816 */ /* 0x000fe40000000007 */
[----:B------:R-:W-:Y:S01]  /*d2d0*/  IADD3 R4, R14, R4, RZ ;  /* 0x000000040e047210 */ /* 0x000fe20007ffe0ff */
[----:B------:R-:W-:Y:S01]  /*d2e0*/  VIADD R14, R2, 0x1000 ;  /* 0x00001000020e7836 */ /* 0x000fe20000000000 */
[----:B------:R-:W-:-:S03]  /*d2f0*/  LOP3.LUT R20, R5, R17, RZ, 0xfc, !PT ;  /* 0x0000001105147212 */ /* 0x000fc600078efcff */
[----:B------:R-:W-:Y:S04]  /*d300*/  STSM.16.M88.4 [R4], R8 ;  /* 0x0000000804007844 */ /* 0x000fe80000000200 */
[----:B------:R1:W3:Y:S02]  /*d310*/  LDSM.16.MT88.4 R4, [R20+UR40+0xf200] ;  /* 0x00f200281404783b */ /* 0x0002e40008004200 */
[----:B-1----:R-:W-:Y:S01]  /*d320*/  VIADD R20, R2, 0x1800 ;  /* 0x0000180002147836 */ /* 0x002fe20000000000 */
[C-C-:B---3--:R-:W-:Y:S02]  /*d330*/  PRMT R8, R4.reuse, 0x6420, R5.reuse ;  /* 0x0000642004087816 */ /* 0x148fe40000000005 */
[----:B------:R-:W-:Y:S01]  /*d340*/  PRMT R9, R4, 0x7531, R5 ;  /* 0x0000753104097816 */ /* 0x000fe20000000005 */
[----:B------:R-:W-:Y:S01]  /*d350*/  IMAD.U32 R5, RZ, RZ, UR40 ;  /* 0x00000028ff057e24 */ /* 0x000fe2000f8e00ff */
[----:B------:R-:W-:-:S02]  /*d360*/  LOP3.LUT R4, R14, R16, RZ, 0xfc, !PT ;  /* 0x000000100e047212 */ /* 0x000fc400078efcff */
[C-C-:B------:R-:W-:Y:S01]  /*d370*/  PRMT R10, R6.reuse, 0x6420, R7.reuse ;  /* 0x00006420060a7816 */ /* 0x140fe20000000007 */
[----:B------:R-:W-:Y:S01]  /*d380*/  VIADD R5, R5, 0x200 ;  /* 0x0000020005057836 */ /* 0x000fe20000000000 */
[----:B------:R-:W-:-:S03]  /*d390*/  PRMT R11, R6, 0x7531, R7 ;  /* 0x00007531060b7816 */ /* 0x000fc60000000007 */
[----:B------:R-:W-:Y:S01]  /*d3a0*/  IMAD.IADD R4, R5, 0x1, R4 ;  /* 0x0000000105047824 */ /* 0x000fe200078e0204 */
[----:B------:R-:W-:Y:S01]  /*d3b0*/  LOP3.LUT R5, R13, R17, RZ, 0xfc, !PT ;  /* 0x000000110d057212 */ /* 0x000fe200078efcff */
[----:B------:R-:W-:-:S03]  /*d3c0*/  IMAD.U32 R13, RZ, RZ, UR40 ;  /* 0x00000028ff0d7e24 */ /* 0x000fc6000f8e00ff */
[----:B------:R-:W-:Y:S01]  /*d3d0*/  STSM.16.M88.4 [R4], R8 ;  /* 0x0000000804007844 */ /* 0x000fe20000000200 */
[----:B------:R-:W-:-:S03]  /*d3e0*/  VIADD R13, R13, 0x200 ;  /* 0x000002000d0d7836 */ /* 0x000fc60000000000 */
[----:B------:R-:W1:Y:S02]  /*d3f0*/  LDSM.16.MT88.4 R4, [R5+UR40+0xf200] ;  /* 0x00f200280504783b */ /* 0x000e640008004200 */
[C-C-:B-1----:R-:W-:Y:S02]  /*d400*/  PRMT R8, R4.reuse, 0x6420, R5.reuse ;  /* 0x0000642004087816 */ /* 0x142fe40000000005 */
[----:B------:R-:W-:Y:S02]  /*d410*/  PRMT R9, R4, 0x7531, R5 ;  /* 0x0000753104097816 */ /* 0x000fe40000000005 */
[----:B------:R-:W-:Y:S02]  /*d420*/  LOP3.LUT R4, R20, R16, RZ, 0xfc, !PT ;  /* 0x0000001014047212 */ /* 0x000fe400078efcff */
[C-C-:B------:R-:W-:Y:S02]  /*d430*/  PRMT R10, R6.reuse, 0x6420, R7.reuse ;  /* 0x00006420060a7816 */ /* 0x140fe40000000007 */
[----:B------:R-:W-:Y:S01]  /*d440*/  PRMT R11, R6, 0x7531, R7 ;  /* 0x00007531060b7816 */ /* 0x000fe20000000007 */
[----:B------:R-:W-:-:S02]  /*d450*/  IMAD.IADD R4, R13, 0x1, R4 ;  /* 0x000000010d047824 */ /* 0x000fc400078e0204 */
[----:B------:R-:W-:-:S03]  /*d460*/  VIADD R13, R2, 0x3000 ;  /* 0x00003000020d7836 */ /* 0x000fc60000000000 */
[----:B------:R1:W-:Y:S02]  /*d470*/  STSM.16.M88.4 [R4], R8 ;  /* 0x0000000804007844 */ /* 0x0003e40000000200 */
[C---:B-1----:R-:W-:Y:S02]  /*d480*/  LOP3.LUT R4, R13.reuse, R17, RZ, 0xfc, !PT ;  /* 0x000000110d047212 */ /* 0x042fe400078efcff */
[----:B------:R-:W-:-:S04]  /*d490*/  LOP3.LUT R13, R13, R16, RZ, 0xfc, !PT ;  /* 0x000000100d0d7212 */ /* 0x000fc800078efcff */
[----:B------:R-:W1:Y:S02]  /*d4a0*/  LDSM.16.MT88.4 R4, [R4+UR40+0xf200] ;  /* 0x00f200280404783b */ /* 0x000e640008004200 */
[C-C-:B-1----:R-:W-:Y:S02]  /*d4b0*/  PRMT R8, R4.reuse, 0x6420, R5.reuse ;  /* 0x0000642004087816 */ /* 0x142fe40000000005 */
[----:B------:R-:W-:Y:S01]  /*d4c0*/  PRMT R9, R4, 0x7531, R5 ;  /* 0x0000753104097816 */ /* 0x000fe20000000005 */
[----:B------:R-:W-:Y:S01]  /*d4d0*/  VIADD R4, R2, 0x2000 ;  /* 0x0000200002047836 */ /* 0x000fe20000000000 */
[C-C-:B------:R-:W-:Y:S01]  /*d4e0*/  PRMT R10, R6.reuse, 0x6420, R7.reuse ;  /* 0x00006420060a7816 */ /* 0x140fe20000000007 */
[----:B------:R-:W-:Y:S01]  /*d4f0*/  IMAD.U32 R5, RZ, RZ, UR40 ;  /* 0x00000028ff057e24 */ /* 0x000fe2000f8e00ff */
[----:B------:R-:W-:Y:S02]  /*d500*/  PRMT R11, R6, 0x7531, R7 ;  /* 0x00007531060b7816 */ /* 0x000fe40000000007 */
[----:B------:R-:W-:Y:S01]  /*d510*/  LOP3.LUT R4, R4, R16, RZ, 0xfc, !PT ;  /* 0x0000001004047212 */ /* 0x000fe200078efcff */
[----:B------:R-:W-:-:S04]  /*d520*/  VIADD R5, R5, 0x200 ;  /* 0x0000020005057836 */ /* 0x000fc80000000000 */
[----:B------:R-:W-:-:S05]  /*d530*/  IMAD.IADD R4, R5, 0x1, R4 ;  /* 0x0000000105047824 */ /* 0x000fca00078e0204 */
[----:B------:R1:W-:Y:S02]  /*d540*/  STSM.16.M88.4 [R4], R8 ;  /* 0x0000000804007844 */ /* 0x0003e40000000200 */
[C---:B-1----:R-:W-:Y:S02]  /*d550*/  LOP3.LUT R4, R21.reuse, R17, RZ, 0xfc, !PT ;  /* 0x0000001115047212 */ /* 0x042fe400078efcff */
[----:B------:R-:W-:-:S04]  /*d560*/  LOP3.LUT R21, R21, R16, RZ, 0xfc, !PT ;  /* 0x0000001015157212 */ /* 0x000fc800078efcff */
[----:B------:R-:W1:Y:S02]  /*d570*/  LDSM.16.MT88.4 R4, [R4+UR40+0xf200] ;  /* 0x00f200280404783b */ /* 0x000e640008004200 */
[C-C-:B-1----:R-:W-:Y:S02]  /*d580*/  PRMT R8, R4.reuse, 0x6420, R5.reuse ;  /* 0x0000642004087816 */ /* 0x142fe40000000005 */
[----:B------:R-:W-:Y:S01]  /*d590*/  PRMT R9, R4, 0x7531, R5 ;  /* 0x0000753104097816 */ /* 0x000fe20000000005 */
[----:B------:R-:W-:Y:S01]  /*d5a0*/  IMAD.U32 R5, RZ, RZ, UR40 ;  /* 0x00000028ff057e24 */ /* 0x000fe2000f8e00ff */
[C-C-:B------:R-:W-:Y:S02]  /*d5b0*/  PRMT R10, R6.reuse, 0x6420, R7.reuse ;  /* 0x00006420060a7816 */ /* 0x140fe40000000007 */
[----:B------:R-:W-:Y:S01]  /*d5c0*/  PRMT R11, R6, 0x7531, R7 ;  /* 0x00007531060b7816 */ /* 0x000fe20000000007 */
[----:B------:R-:W-:Y:S01]  /*d5d0*/  VIADD R5, R5, 0x200 ;  /* 0x0000020005057836 */ /* 0x000fe20000000000 */
[----:B------:R-:W-:Y:S01]  /*d5e0*/  LOP3.LUT R4, R14, R17, RZ, 0xfc, !PT ;  /* 0x000000110e047212 */ /* 0x000fe200078efcff */
[----:B------:R-:W-:-:S02]  /*d5f0*/  IMAD.U32 R14, RZ, RZ, UR40 ;  /* 0x00000028ff0e7e24 */ /* 0x000fc4000f8e00ff */
[----:B------:R-:W-:-:S03]  /*d600*/  IMAD.IADD R15, R5, 0x1, R15 ;  /* 0x00000001050f7824 */ /* 0x000fc600078e020f */
[----:B------:R-:W-:Y:S02]  /*d610*/  IADD3 R14, R14, 0x200, RZ ;  /* 0x000002000e0e7810 */ /* 0x000fe40007ffe0ff */
[----:B------:R1:W-:Y:S03]  /*d620*/  STSM.16.M88.4 [R15], R8 ;  /* 0x000000080f007844 */ /* 0x0003e60000000200 */
[----:B------:R-:W-:Y:S01]  /*d630*/  IMAD.IADD R13, R14, 0x1, R13 ;  /* 0x000000010e0d7824 */ /* 0x000fe200078e020d */
[----:B------:R-:W3:Y:S01]  /*d640*/  LDSM.16.MT88.4 R4, [R4+UR40+0xf200] ;  /* 0x00f200280404783b */ /* 0x000ee20008004200 */
[----:B-1----:R-:W-:Y:S01]  /*d650*/  VIADD R15, R2, 0x6000 ;  /* 0x00006000020f7836 */ /* 0x002fe20000000000 */
[C-C-:B---3--:R-:W-:Y:S02]  /*d660*/  PRMT R8, R4.reuse, 0x6420, R5.reuse ;  /* 0x0000642004087816 */ /* 0x148fe40000000005 */
[----:B------:R-:W-:-:S02]  /*d670*/  PRMT R9, R4, 0x7531, R5 ;  /* 0x0000753104097816 */ /* 0x000fc40000000005 */
[C-C-:B------:R-:W-:Y:S02]  /*d680*/  PRMT R10, R6.reuse, 0x6420, R7.reuse ;  /* 0x00006420060a7816 */ /* 0x140fe40000000007 */
[----:B------:R-:W-:-:S05]  /*d690*/  PRMT R11, R6, 0x7531, R7 ;  /* 0x00007531060b7816 */ /* 0x000fca0000000007 */
[----:B------:R1:W-:Y:S02]  /*d6a0*/  STSM.16.M88.4 [R13], R8 ;  /* 0x000000080d007844 */ /* 0x0003e40000000200 */
[C---:B-1----:R-:W-:Y:S02]  /*d6b0*/  VIADD R10, R2.reuse, 0x3800 ;  /* 0x00003800020a7836 */ /* 0x042fe40000000000 */
[----:B------:R-:W-:-:S03]  /*d6c0*/  VIADD R13, R2, 0x4000 ;  /* 0x00004000020d7836 */ /* 0x000fc60000000000 */
[----:B------:R-:W-:-:S06]  /*d6d0*/  LOP3.LUT R4, R10, R17, RZ, 0xfc, !PT ;  /* 0x000000110a047212 */ /* 0x000fcc00078efcff */
[----:B------:R-:W1:Y:S02]  /*d6e0*/  LDSM.16.MT88.4 R4, [R4+UR40+0xf200] ;  /* 0x00f200280404783b */ /* 0x000e640008004200 */
[C-C-:B-1----:R-:W-:Y:S02]  /*d6f0*/  PRMT R8, R4.reuse, 0x6420, R5.reuse ;  /* 0x0000642004087816 */ /* 0x142fe40000000005 */
[----:B------:R-:W-:Y:S02]  /*d700*/  PRMT R9, R4, 0x7531, R5 ;  /* 0x0000753104097816 */ /* 0x000fe40000000005 */
[----:B------:R-:W-:Y:S02]  /*d710*/  LOP3.LUT R4, R10, R16, RZ, 0xfc, !PT ;  /* 0x000000100a047212 */ /* 0x000fe400078efcff */
[C-C-:B------:R-:W-:Y:S02]  /*d720*/  PRMT R10, R6.reuse, 0x6420, R7.reuse ;  /* 0x00006420060a7816 */ /* 0x140fe40000000007 */
[----:B------:R-:W-:Y:S01]  /*d730*/  PRMT R11, R6, 0x7531, R7 ;  /* 0x00007531060b7816 */ /* 0x000fe20000000007 */
[----:B------:R-:W-:-:S05]  /*d740*/  IMAD.IADD R4, R14, 0x1, R4 ;  /* 0x000000010e047824 */ /* 0x000fca00078e0204 */
[----:B------:R1:W-:Y:S02]  /*d750*/  STSM.16.M88.4 [R4], R8 ;  /* 0x0000000804007844 */ /* 0x0003e40000000200 */
[C---:B-1----:R-:W-:Y:S02]  /*d760*/  LOP3.LUT R4, R15.reuse, R17, RZ, 0xfc, !PT ;  /* 0x000000110f047212 */ /* 0x042fe400078efcff */
[----:B------:R-:W-:-:S04]  /*d770*/  LOP3.LUT R15, R15, R16, RZ, 0xfc, !PT ;  /* 0x000000100f0f7212 */ /* 0x000fc800078efcff */
        /* <DEDUP_REMOVED lines=9> */
[----:B-1----:R-:W-:-:S06]  /*d810*/  LOP3.LUT R4, R20, R17, RZ, 0xfc, !PT ;  /* 0x0000001114047212 */ /* 0x002fcc00078efcff */
[----:B------:R-:W1:Y:S02]  /*d820*/  LDSM.16.MT88.4 R4, [R4+UR40+0xf200] ;  /* 0x00f200280404783b */ /* 0x000e640008004200 */
[C-C-:B-1----:R-:W-:Y:S02]  /*d830*/  PRMT R8, R4.reuse, 0x6420, R5.reuse ;  /* 0x0000642004087816 */ /* 0x142fe40000000005 */
[----:B------:R-:W-:Y:S01]  /*d840*/  PRMT R9, R4, 0x7531, R5 ;  /* 0x0000753104097816 */ /* 0x000fe20000000005 */
[----:B------:R-:W-:Y:S01]  /*d850*/  IMAD.U32 R5, RZ, RZ, UR40 ;  /* 0x00000028ff057e24 */ /* 0x000fe2000f8e00ff */
[----:B------:R-:W-:Y:S02]  /*d860*/  LOP3.LUT R4, R14, R16, RZ, 0xfc, !PT ;  /* 0x000000100e047212 */ /* 0x000fe400078efcff */
[C-C-:B------:R-:W-:Y:S01]  /*d870*/  PRMT R10, R6.reuse, 0x6420, R7.reuse ;  /* 0x00006420060a7816 */ /* 0x140fe20000000007 */
[----:B------:R-:W-:Y:S01]  /*d880*/  VIADD R5, R5, 0x200 ;  /* 0x0000020005057836 */ /* 0x000fe20000000000 */
[----:B------:R-:W-:-:S02]  /*d890*/  PRMT R11, R6, 0x7531, R7 ;  /* 0x00007531060b7816 */ /* 0x000fc40000000007 */
[----:B------:R-:W-:Y:S01]  /*d8a0*/  LOP3.LUT R14, R14, R17, RZ, 0xfc, !PT ;  /* 0x000000110e0e7212 */ /* 0x000fe200078efcff */
[----:B------:R-:W-:-:S05]  /*d8b0*/  IMAD.IADD R4, R5, 0x1, R4 ;  /* 0x0000000105047824 */ /* 0x000fca00078e0204 */
[----:B------:R1:W-:Y:S02]  /*d8c0*/  STSM.16.M88.4 [R4], R8 ;  /* 0x0000000804007844 */ /* 0x0003e40000000200 */
[----:B-1----:R-:W-:Y:S01]  /*d8d0*/  LOP3.LUT R4, R13, R17, RZ, 0xfc, !PT ;  /* 0x000000110d047212 */ /* 0x002fe200078efcff */
[----:B------:R-:W-:Y:S02]  /*d8e0*/  VIADD R11, R2, 0x5000 ;  /* 0x00005000020b7836 */ /* 0x000fe40000000000 */
[----:B------:R-:W-:-:S03]  /*d8f0*/  IMAD.U32 R13, RZ, RZ, UR40 ;  /* 0x00000028ff0d7e24 */ /* 0x000fc6000f8e00ff */
[----:B------:R-:W1:Y:S01]  /*d900*/  LDSM.16.MT88.4 R4, [R4+UR40+0xf200] ;  /* 0x00f200280404783b */ /* 0x000e620008004200 */
[----:B------:R-:W-:Y:S01]  /*d910*/  VIADD R13, R13, 0x200 ;  /* 0x000002000d0d7836 */ /* 0x000fe20000000000 */
        /* <DEDUP_REMOVED lines=13> */
[----:B------:R-:W-:Y:S01]  /*d9f0*/  IMAD.U32 R4, RZ, RZ, UR40 ;  /* 0x00000028ff047e24 */ /* 0x000fe2000f8e00ff */
[--C-:B------:R-:W-:Y:S01]  /*da00*/  PRMT R10, R6, 0x6420, R7.reuse ;  /* 0x00006420060a7816 */ /* 0x100fe20000000007 */
[----:B------:R-:W-:Y:S01]  /*da10*/  VIADD R5, R2, 0x2000 ;  /* 0x0000200002057836 */ /* 0x000fe20000000000 */
[----:B------:R-:W-:Y:S01]  /*da20*/  PRMT R11, R6, 0x7531, R7 ;  /* 0x00007531060b7816 */ /* 0x000fe20000000007 */
[----:B------:R-:W-:Y:S02]  /*da30*/  VIADD R4, R4, 0x200 ;  /* 0x0000020004047836 */ /* 0x000fe40000000000 */
[----:B------:R-:W-:Y:S01]  /*da40*/  VIADD R2, R2, 0x7000 ;  /* 0x0000700002027836 */ /* 0x000fe20000000000 */
[----:B------:R-:W-:Y:S01]  /*da50*/  LOP3.LUT R20, R5, R17, RZ, 0xfc, !PT ;  /* 0x0000001105147212 */ /* 0x000fe200078efcff */
[----:B------:R-:W-:-:S05]  /*da60*/  IMAD.IADD R21, R4, 0x1, R21 ;  /* 0x0000000104157824 */ /* 0x000fca00078e0215 */
[----:B------:R-:W-:Y:S04]  /*da70*/  STSM.16.M88.4 [R21], R8 ;  /* 0x0000000815007844 */ /* 0x000fe80000000200 */
[----:B------:R-:W1:Y:S02]  /*da80*/  LDSM.16.MT88.4 R4, [R20+UR40+0xf200] ;  /* 0x00f200281404783b */ /* 0x000e640008004200 */
[C-C-:B-1----:R-:W-:Y:S02]  /*da90*/  PRMT R8, R4.reuse, 0x6420, R5.reuse ;  /* 0x0000642004087816 */ /* 0x142fe40000000005 */
[----:B------:R-:W-:Y:S02]  /*daa0*/  PRMT R9, R4, 0x7531, R5 ;  /* 0x0000753104097816 */ /* 0x000fe40000000005 */
[----:B------:R-:W-:-:S02]  /*dab0*/  MOV R5, UR40 ;  /* 0x0000002800057c02 */ /* 0x000fc40008000f00 */
[C-C-:B------:R-:W-:Y:S02]  /*dac0*/  PRMT R10, R6.reuse, 0x6420, R7.reuse ;  /* 0x00006420060a7816 */ /* 0x140fe40000000007 */
[----:B------:R-:W-:Y:S01]  /*dad0*/  PRMT R11, R6, 0x7531, R7 ;  /* 0x00007531060b7816 */ /* 0x000fe20000000007 */
[----:B------:R-:W-:-:S04]  /*dae0*/  VIADD R5, R5, 0x200 ;  /* 0x0000020005057836 */ /* 0x000fc80000000000 */
[----:B------:R-:W-:-:S05]  /*daf0*/  IMAD.IADD R15, R5, 0x1, R15 ;  /* 0x00000001050f7824 */ /* 0x000fca00078e020f */
[----:B------:R1:W-:Y:S04]  /*db00*/  STSM.16.M88.4 [R15], R8 ;  /* 0x000000080f007844 */ /* 0x0003e80000000200 */
[----:B------:R-:W3:Y:S01]  /*db10*/  LDSM.16.MT88.4 R4, [R14+UR40+0xf200] ;  /* 0x00f200280e04783b */ /* 0x000ee20008004200 */
[----:B-1----:R-:W-:-:S04]  /*db20*/  IMAD.U32 R15, RZ, RZ, UR40 ;  /* 0x00000028ff0f7e24 */ /* 0x002fc8000f8e00ff */
[----:B------:R-:W-:-:S04]  /*db30*/  VIADD R15, R15, 0x200 ;  /* 0x000002000f0f7836 */ /* 0x000fc80000000000 */
[C---:B------:R-:W-:Y:S01]  /*db40*/  IMAD.IADD R13, R15.reuse, 0x1, R13 ;  /* 0x000000010f0d7824 */ /* 0x040fe200078e020d */
[C-C-:B---3--:R-:W-:Y:S02]  /*db50*/  PRMT R8, R4.reuse, 0x6420, R5.reuse ;  /* 0x0000642004087816 */ /* 0x148fe40000000005 */
[----:B------:R-:W-:Y:S02]  /*db60*/  PRMT R9, R4, 0x7531, R5 ;  /* 0x0000753104097816 */ /* 0x000fe40000000005 */
[C-C-:B------:R-:W-:Y:S02]  /*db70*/  PRMT R10, R6.reuse, 0x6420, R7.reuse ;  /* 0x00006420060a7816 */ /* 0x140fe40000000007 */
[----:B------:R-:W-:Y:S02]  /*db80*/  PRMT R11, R6, 0x7531, R7 ;  /* 0x00007531060b7816 */ /* 0x000fe40000000007 */
[C---:B------:R-:W-:Y:S02]  /*db90*/  LOP3.LUT R4, R2.reuse, R17, RZ, 0xfc, !PT ;  /* 0x0000001102047212 */ /* 0x040fe400078efcff */
[----:B------:R-:W-:Y:S01]  /*dba0*/  LOP3.LUT R2, R2, R16, RZ, 0xfc, !PT ;  /* 0x0000001002027212 */ /* 0x000fe200078efcff */
[----:B------:R-:W-:Y:S04]  /*dbb0*/  STSM.16.M88.4 [R13], R8 ;  /* 0x000000080d007844 */ /* 0x000fe80000000200 */
[----:B------:R-:W1:Y:S01]  /*dbc0*/  LDSM.16.MT88.4 R4, [R4+UR40+0xf200] ;  /* 0x00f200280404783b */ /* 0x000e620008004200 */
[----:B------:R-:W-:Y:S01]  /*dbd0*/  IMAD.IADD R2, R15, 0x1, R2 ;  /* 0x000000010f027824 */ /* 0x000fe200078e0202 */
[----:B-1----:R-:W-:-:S02]  /*dbe0*/  PRMT R8, R4, 0x6420, R5 ;  /* 0x0000642004087816 */ /* 0x002fc40000000005 */
[----:B------:R-:W-:Y:S02]  /*dbf0*/  PRMT R9, R4, 0x7531, R5 ;  /* 0x0000753104097816 */ /* 0x000fe40000000005 */
[C-C-:B------:R-:W-:Y:S02]  /*dc00*/  PRMT R10, R6.reuse, 0x6420, R7.reuse ;  /* 0x00006420060a7816 */ /* 0x140fe40000000007 */
[----:B------:R-:W-:-:S05]  /*dc10*/  PRMT R11, R6, 0x7531, R7 ;  /* 0x00007531060b7816 */ /* 0x000fca0000000007 */
[----:B------:R1:W-:Y:S01]  /*dc20*/  STSM.16.M88.4 [R2], R8 ;  /* 0x0000000802007844 */ /* 0x0003e20000000200 */
        /* <DEDUP_REMOVED lines=8> */
.L_x_2836:
[----:B---3--:R-:W-:Y:S01]  /*dcb0*/  SYNCS.ARRIVE.TRANS64.A1T0 RZ, [R12+URZ+0x33450], RZ ;  /* 0x033450ff0cff79a7 */ /* 0x008fe2000810003f */
[----:B-1----:R-:W-:Y:S01]  /*dcc0*/  @!P2 VIADD R2, R12, 0x33480 ;  /* 0x000334800c02a836 */ /* 0x002fe20000000000 */
[----:B------:R-:W-:Y:S01]  /*dcd0*/  BAR.SYNC.DEFER_BLOCKING 0x2, 0x80 ;  /* 0x0082000000007b1d */ /* 0x000fe20000010000 */
[C---:B------:R-:W-:Y:S01]  /*dce0*/  ISETP.GT.AND P0, PT, R3.reuse, RZ, PT ;  /* 0x000000ff0300720c */ /* 0x040fe20003f04270 */
[----:B------:R-:W-:Y:S02]  /*dcf0*/  VIADD R3, R3, 0xffffffff ;  /* 0xffffffff03037836 */ /* 0x000fe40000000000 */
[----:B------:R-:W-:-:S04]  /*dd00*/  @!P2 PRMT R2, RZ, 0x654, R2 ;  /* 0x00000654ff02a816 */ /* 0x000fc80000000002 */
[----:B------:R1:W-:Y:S02]  /*dd10*/  @!P2 SYNCS.ARRIVE.TRANS64.RED.A1T0 RZ, [R2+URZ], RZ ;  /* 0x000000ff02ffa9a7 */ /* 0x0003e4000810043f */
[----:B-1----:R3:W5:Y:S01]  /*dd20*/  LDL R2, [R1] ;  /* 0x0000000001027983 */ /* 0x0027620000100800 */
[----:B------:R-:W-:-:S03]  /*dd30*/  IMAD.MOV.U32 R8, RZ, RZ, R19 ;  /* 0x000000ffff087224 */ /* 0x000fc600078e0013 */
[----:B------:R-:W-:Y:S05]  /*dd40*/  @P0 BRA `(.L_x_2837) ;  /* 0xffffffe8000c0947 */ /* 0x000fea000383ffff */
.L_x_2813:
[----:B------:R-:W-:-:S06]  /*dd50*/  UISETP.NE.AND UP0, UPT, UR43, 0x3, UPT ;  /* 0x000000032b00788c */ /* 0x000fcc000bf05270 */
[----:B------:R-:W-:-:S13]  /*dd60*/  PLOP3.LUT P0, PT, PT, PT, UP0, 0x80, 0x0 ;  /* 0x000000000000781c */ /* 0x000fda0003f0f008 */
[----:B------:R-:W-:Y:S05]  /*dd70*/  @!P0 BRA `(.L_x_2838) ;  /* 0x0000000000048947 */ /* 0x000fea0003800000 */
[----:B------:R-:W-:Y:S01]  /*dd80*/  BPT.TRAP 0x1 ;  /* 0x000000040000795c */ /* 0x000fe20000300000 */
.L_x_2838:
[----:B------:R-:W4:Y:S01]  /*dd90*/  LDL R0, [R1] ;  /* 0x0000000001007983 */ /* 0x000f220000100800 */
[----:B--2--5:R-:W-:Y:S01]  /*dda0*/  IMAD.U32 R2, RZ, RZ, UR48 ;  /* 0x00000030ff027e24 */ /* 0x024fe2000f8e00ff */
[----:B------:R-:W-:Y:S04]  /*ddb0*/  BSSY B0, `(.L_x_2839) ;  /* 0x0000007000007945 */ /* 0x000fe80003800000 */
[----:B------:R-:W-:Y:S02]  /*ddc0*/  ISETP.NE.AND P1, PT, R2, 0x3, PT ;  /* 0x000000030200780c */ /* 0x000fe40003f25270 */
[----:B----4-:R-:W-:Y:S02]  /*ddd0*/  LOP3.LUT R3, R0, 0x1, RZ, 0x3c, !PT ;  /* 0x0000000100037812 */ /* 0x010fe400078e3cff */
[----:B------:R-:W-:-:S02]  /*dde0*/  LEA R0, R19, UR40, 0x3 ;  /* 0x0000002813007c11 */ /* 0x000fc4000f8e18ff */
[----:B------:R-:W-:-:S04]  /*ddf0*/  SHF.L.U32 R3, R3, 0x1f, RZ ;  /* 0x0000001f03037819 */ /* 0x000fc800000006ff */
[----:B------:R-:W2:Y:S02]  /*de00*/  SYNCS.PHASECHK.TRANS64.TRYWAIT P0, [R0+URZ+0x33470], R3 ;  /* 0x03347003000075a7 */ /* 0x000ea4000800017f */
[----:B--2---:R-:W-:Y:S05]  /*de10*/  @!P0 BRA `(.L_x_2840) ;  /* 0x00000014004c8947 */ /* 0x004fea0003800000 */
.L_x_2871:
[----:B------:R-:W-:Y:S05]  /*de20*/  BSYNC B0 ;  /* 0x0000000000007941 */ /* 0x000fea0003800000 */
.L_x_2839:
[----:B------:R-:W-:Y:S05]  /*de30*/  @!P1 BRA `(.L_x_2841) ;  /* 0x0000000000049947 */ /* 0x000fea0003800000 */
[----:B------:R-:W-:Y:S01]  /*de40*/  BPT.TRAP 0x1 ;  /* 0x000000040000795c */ /* 0x000fe20000300000 */
.L_x_2841:
[----:B------:R-:W2:Y:S02]  /*de50*/  LDL R2, [R1] ;  /* 0x0000000001027983 */ /* 0x000ea40000100800 */
[----:B--2---:R-:W-:-:S04]  /*de60*/  SHF.L.U32 R3, R2, 0x1f, RZ ;  /* 0x0000001f02037819 */ /* 0x004fc800000006ff */
[----:B------:R-:W2:Y:S02]  /*de70*/  SYNCS.PHASECHK.TRANS64.TRYWAIT P0, [R0+URZ+0x33460], R3 ;  /* 0x03346003000075a7 */ /* 0x000ea4000800017f */
[----:B--2---:R-:W-:Y:S05]  /*de80*/  @!P0 BRA `(.L_x_2842) ;  /* 0x0000001400448947 */ /* 0x004fea0003800000 */
.L_x_2872:
[----:B------:R-:W-:Y:S01]  /*de90*/  IMAD R2, R19, 0x7800, RZ ;  /* 0x0000780013027824 */ /* 0x000fe200078e02ff */
[----:B------:R-:W-:Y:S05]  /*dea0*/  WARPSYNC.ALL ;  /* 0x0000000000007948 */ /* 0x000fea0003800000 */
[C---:B--2---:R-:W-:Y:S01]  /*deb0*/  LOP3.LUT R3, R2.reuse, R17, RZ, 0xfc, !PT ;  /* 0x0000001102037212 */ /* 0x044fe200078efcff */
[----:B------:R-:W-:Y:S02]  /*dec0*/  IMAD.U32 R14, RZ, RZ, UR40 ;  /* 0x00000028ff0e7e24 */ /* 0x000fe4000f8e00ff */
[----:B------:R-:W-:Y:S02]  /*ded0*/  VIADD R13, R2, 0x2800 ;  /* 0x00002800020d7836 */ /* 0x000fe40000000000 */
[----:B-1----:R1:W2:Y:S01]  /*dee0*/  LDSM.16.MT88.4 R4, [R3+UR40+0xf200] ;  /* 0x00f200280304783b */ /* 0x0022a20008004200 */
[----:B------:R-:W-:-:S02]  /*def0*/  VIADD R14, R14, 0x200 ;  /* 0x000002000e0e7836 */ /* 0x000fc40000000000 */
[C---:B------:R-:W-:Y:S02]  /*df00*/  VIADD R20, R2.reuse, 0x5000 ;  /* 0x0000500002147836 */ /* 0x040fe40000000000 */
[----:B-1----:R-:W-:-:S03]  /*df10*/  VIADD R3, R2, 0x800 ;  /* 0x0000080002037836 */ /* 0x002fc60000000000 */
[C---:B------:R-:W-:Y:S02]  /*df20*/  LOP3.LUT R15, R20.reuse, R17, RZ, 0xfc, !PT ;  /* 0x00000011140f7212 */ /* 0x040fe400078efcff */
[-C--:B------:R-:W-:Y:S02]  /*df30*/  LOP3.LUT R20, R20, R16.reuse, RZ, 0xfc, !PT ;  /* 0x0000001014147212 */ /* 0x080fe400078efcff */
[C-C-:B--2---:R-:W-:Y:S02]  /*df40*/  PRMT R8, R4.reuse, 0x6420, R5.reuse ;  /* 0x0000642004087816 */ /* 0x144fe40000000005 */
[----:B------:R-:W-:Y:S02]  /*df50*/  PRMT R9, R4, 0x7531, R5 ;  /* 0x0000753104097816 */ /* 0x000fe40000000005 */
[----:B------:R-:W-:Y:S02]  /*df60*/  LOP3.LUT R4, R2, R16, RZ, 0xfc, !PT ;  /* 0x0000001002047212 */ /* 0x000fe400078efcff */
[----:B------:R-:W-:-:S02]  /*df70*/  PRMT R10, R6, 0x6420, R7 ;  /* 0x00006420060a7816 */ /* 0x000fc40000000007 */
[----:B------:R-:W-:Y:S01]  /*df80*/  PRMT R11, R6, 0x7531, R7 ;  /* 0x00007531060b7816 */ /* 0x000fe20000000007 */
[----:B------:R-:W-:Y:S01]  /*df90*/  IMAD.IADD R12, R14, 0x1, R4 ;  /* 0x000000010e0c7824 */ /* 0x000fe200078e0204 */
[C---:B------:R-:W-:Y:S02]  /*dfa0*/  LOP3.LUT R4, R13.reuse, R17, RZ, 0xfc, !PT ;  /* 0x000000110d047212 */ /* 0x040fe400078efcff */
[----:B------:R-:W-:Y:S02]  /*dfb0*/  LOP3.LUT R13, R13, R16, RZ, 0xfc, !PT ;  /* 0x000000100d0d7212 */ /* 0x000fe400078efcff */
[----:B------:R1:W-:Y:S04]  /*dfc0*/  STSM.16.M88.4 [R12], R8 ;  /* 0x000000080c007844 */ /* 0x0003e80000000200 */
[----:B------:R-:W2:Y:S01]  /*dfd0*/  LDSM.16.MT88.4 R4, [R4+UR40+0xf200] ;  /* 0x00f200280404783b */ /* 0x000ea20008004200 */
[----:B-1----:R-:W-:Y:S01]  /*dfe0*/  VIADD R12, R2, 0x1000 ;  /* 0x00001000020c7836 */ /* 0x002fe20000000000 */
[----:B--2---:R-:W-:-:S02]  /*dff0*/  PRMT R8, R4, 0x6420, R5 ;  /* 0x0000642004087816 */ /* 0x004fc40000000005 */
[----:B------:R-:W-:Y:S02]  /*e000*/  PRMT R9, R4, 0x7531, R5 ;  /* 0x0000753104097816 */ /* 0x000fe40000000005 */
[----:B------:R-:W-:Y:S02]  /*e010*/  LOP3.LUT R5, R3, R16, RZ, 0xfc, !PT ;  /* 0x0000001003057212 */ /* 0x000fe400078efcff */
[C-C-:B------:R-:W-:Y:S02]  /*e020*/  PRMT R10, R6.reuse, 0x6420, R7.reuse ;  /* 0x00006420060a7816 */ /* 0x140fe40000000007 */
[----:B------:R-:W-:Y:S01]  /*e030*/  PRMT R11, R6, 0x7531, R7 ;  /* 0x00007531060b7816 */ /* 0x000fe20000000007 */
[----:B------:R-:W-:-:S05]  /*e040*/  IMAD.IADD R14, R14, 0x1, R5 ;  /* 0x000000010e0e7824 */ /* 0x000fca00078e0205 */
[----:B------:R-:W-:Y:S04]  /*e050*/  STSM.16.M88.4 [R14], R8 ;  /* 0x000000080e007844 */ /* 0x000fe80000000200 */
[----:B------:R1:W2:Y:S02]  /*e060*/  LDSM.16.MT88.4 R4, [R15+UR40+0xf200] ;  /* 0x00f200280f04783b */ /* 0x0002a40008004200 */
[----:B-1----:R-:W-:Y:S02]  /*e070*/  IMAD.U32 R15, RZ, RZ, UR40 ;  /* 0x00000028ff0f7e24 */ /* 0x002fe4000f8e00ff */
[----:B------:R-:W-:-:S03]  /*e080*/  VIADD R14, R2, 0x1800 ;  /* 0x00001800020e7836 */ /* 0x000fc60000000000 */
[----:B------:R-:W-:Y:S02]  /*e090*/  IADD3 R15, R15, 0x200, RZ ;  /* 0x000002000f0f7810 */ /* 0x000fe40007ffe0ff */
[C-C-:B--2---:R-:W-:Y:S02]  /*e0a0*/  PRMT R8, R4.reuse, 0x6420, R5.reuse ;  /* 0x0000642004087816 */ /* 0x144fe40000000005 */
[----:B------:R-:W-:Y:S02]  /*e0b0*/  PRMT R9, R4, 0x7531, R5 ;  /* 0x0000753104097816 */ /* 0x000fe40000000005 */
[----:B------:R-:W-:Y:S02]  /*e0c0*/  LOP3.LUT R4, R12, R16, RZ, 0xfc, !PT ;  /* 0x000000100c047212 */ /* 0x000fe400078efcff */
[C-C-:B------:R-:W-:Y:S02]  /*e0d0*/  PRMT R10, R6.reuse, 0x6420, R7.reuse ;  /* 0x00006420060a7816 */ /* 0x140fe40000000007 */
[----:B------:R-:W-:Y:S01]  /*e0e0*/  PRMT R11, R6, 0x7531, R7 ;  /* 0x00007531060b7816 */ /* 0x000fe20000000007 */
[----:B------:R-:W-:Y:S01]  /*e0f0*/  IMAD.IADD R18, R15, 0x1, R4 ;  /* 0x000000010f127824 */ /* 0x000fe200078e0204 */
[----:B------:R-:W-:-:S02]  /*e100*/  LOP3.LUT R4, R3, R17, RZ, 0xfc, !PT ;  /* 0x0000001103047212 */ /* 0x000fc400078efcff */
[----:B------:R-:W-:Y:S02]  /*e110*/  LOP3.LUT R3, R14, R16, RZ, 0xfc, !PT ;  /* 0x000000100e037212 */ /* 0x000fe400078efcff */
[----:B------:R1:W-:Y:S01]  /*e120*/  STSM.16.M88.4 [R18], R8 ;  /* 0x0000000812007844 */ /* 0x0003e20000000200 */
[-C--:B------:R-:W-:Y:S02]  /*e130*/  LOP3.LUT R12, R12, R17.reuse, RZ, 0xfc, !PT ;  /* 0x000000110c0c7212 */ /* 0x080fe400078efcff */
[----:B------:R-:W-:Y:S01]  /*e140*/  IMAD.IADD R15, R15, 0x1, R3 ;  /* 0x000000010f0f7824 */ /* 0x000fe200078e0203 */
[----:B------:R-:W2:Y:S01]  /*e150*/  LDSM.16.MT88.4 R4, [R4+UR40+0xf200] ;  /* 0x00f200280404783b */ /* 0x000ea20008004200 */
[----:B------:R-:W-:Y:S01]  /*e160*/  VIADD R3, R2, 0x3000 ;  /* 0x0000300002037836 */ /* 0x000fe20000000000 */
[----:B------:R-:W-:Y:S01]  /*e170*/  LOP3.LUT R14, R14, R17, RZ, 0xfc, !PT ;  /* 0x000000110e0e7212 */ /* 0x000fe200078efcff */
[----:B-1----:R-:W-:Y:S01]  /*e180*/  VIADD R18, R2, 0x2000 ;  /* 0x0000200002127836 */ /* 0x002fe20000000000 */
[----:B--2---:R-:W-:-:S02]  /*e190*/  PRMT R8, R4, 0x6420, R5 ;  /* 0x0000642004087816 */ /* 0x004fc40000000005 */
[----:B------:R-:W-:Y:S02]  /*e1a0*/  PRMT R9, R4, 0x7531, R5 ;  /* 0x0000753104097816 */ /* 0x000fe40000000005 */
[C-C-:B------:R-:W-:Y:S02]  /*e1b0*/  PRMT R10, R6.reuse, 0x6420, R7.reuse ;  /* 0x00006420060a7816 */ /* 0x140fe40000000007 */
[----:B------:R-:W-:Y:S02]  /*e1c0*/  PRMT R11, R6, 0x7531, R7 ;  /* 0x00007531060b7816 */ /* 0x000fe40000000007 */
[C---:B------:R-:W-:Y:S02]  /*e1d0*/  LOP3.LUT R5, R3.reuse, R17, RZ, 0xfc, !PT ;  /* 0x0000001103057212 */ /* 0x040fe400078efcff */
[----:B------:R-:W-:Y:S01]  /*e1e0*/  LOP3.LUT R3, R3, R16, RZ, 0xfc, !PT ;  /* 0x0000001003037212 */ /* 0x000fe200078efcff */
[----:B------:R1:W-:Y:S04]  /*e1f0*/  STSM.16.M88.4 [R15], R8 ;  /* 0x000000080f007844 */ /* 0x0003e80000000200 */
[----:B------:R-:W2:Y:S01]  /*e200*/  LDSM.16.MT88.4 R4, [R5+UR40+0xf200] ;  /* 0x00f200280504783b */ /* 0x000ea20008004200 */
[----:B-1----:R-:W-:-:S04]  /*e210*/  IMAD.U32 R15, RZ, RZ, UR40 ;  /* 0x00000028ff0f7e24 */ /* 0x002fc8000f8e00ff */
[----:B------:R-:W-:Y:S01]  /*e220*/  VIADD R15, R15, 0x200 ;  /* 0x000002000f0f7836 */ /* 0x000fe20000000000 */
[C-C-:B--2---:R-:W-:Y:S02]  /*e230*/  PRMT R8, R4.reuse, 0x6420, R5.reuse ;  /* 0x0000642004087816 */ /* 0x144fe40000000005 */
[----:B------:R-:W-:Y:S02]  /*e240*/  PRMT R9, R4, 0x7531, R5 ;  /* 0x0000753104097816 */ /* 0x000fe40000000005 */
[----:B------:R-:W-:Y:S02]  /*e250*/  LOP3.LUT R4, R18, R16, RZ, 0xfc, !PT ;  /* 0x0000001012047212 */ /* 0x000fe400078efcff */
[C-C-:B------:R-:W-:Y:S02]  /*e260*/  PRMT R10, R6.reuse, 0x6420, R7.reuse ;  /* 0x00006420060a7816 */ /* 0x140fe40000000007 */
[----:B------:R-:W-:Y:S01]  /*e270*/  PRMT R11, R6, 0x7531, R7 ;  /* 0x00007531060b7816 */ /* 0x000fe20000000007 */
[----:B------:R-:W-:Y:S01]  /*e280*/  IMAD.IADD R21, R15, 0x1, R4 ;  /* 0x000000010f157824 */ /* 0x000fe200078e0204 */
[----:B------:R-:W-:Y:S01]  /*e290*/  LOP3.LUT R18, R18, R17, RZ, 0xfc, !PT ;  /* 0x0000001112127212 */ /* 0x000fe200078efcff */
[----:B------:R-:W-:-:S03]  /*e2a0*/  VIADD R15, R2, 0x5800 ;  /* 0x00005800020f7836 */ /* 0x000fc60000000000 */
[----:B------:R-:W-:Y:S02]  /*e2b0*/  STSM.16.M88.4 [R21], R8 ;  /* 0x0000000815007844 */ /* 0x000fe40000000200 */
[C---:B------:R-:W-:Y:S02]  /*e2c0*/  LOP3.LUT R4, R15.reuse, R17, RZ, 0xfc, !PT ;  /* 0x000000110f047212 */ /* 0x040fe400078efcff */
[----:B------:R-:W-:-:S04]  /*e2d0*/  LOP3.LUT R15, R15, R16, RZ, 0xfc, !PT ;  /* 0x000000100f0f7212 */ /* 0x000fc800078efcff */
[----:B------:R-:W1:Y:S02]  /*e2e0*/  LDSM.16.MT88.4 R4, [R4+UR40+0xf200] ;  /* 0x00f200280404783b */ /* 0x000e640008004200 */
[C-C-:B-1----:R-:W-:Y:S02]  /*e2f0*/  PRMT R8, R4.reuse, 0x6420, R5.reuse ;  /* 0x0000642004087816 */ /* 0x142fe40000000005 */
[----:B------:R-:W-:Y:S01]  /*e300*/  PRMT R9, R4, 0x7531, R5 ;  /* 0x0000753104097816 */ /* 0x000fe20000000005 */
[----:B------:R-:W-:Y:S01]  /*e310*/  IMAD.U32 R5, RZ, RZ, UR40 ;  /* 0x00000028ff057e24 */ /* 0x000fe2000f8e00ff */
[C-C-:B------:R-:W-:Y:S02]  /*e320*/  PRMT R10, R6.reuse, 0x6420, R7.reuse ;  /* 0x00006420060a7816 */ /* 0x140fe40000000007 */
[----:B------:R-:W-:Y:S01]  /*e330*/  PRMT R11, R6, 0x7531, R7 ;  /* 0x00007531060b7816 */ /* 0x000fe20000000007 */
[----:B------:R-:W-:-:S04]  /*e340*/  VIADD R5, R5, 0x200 ;  /* 0x0000020005057836 */ /* 0x000fc80000000000 */
[----:B------:R-:W-:-:S05]  /*e350*/  IMAD.IADD R13, R5, 0x1, R13 ;  /* 0x00000001050d7824 */ /* 0x000fca00078e020d */
[----:B------:R1:W-:Y:S04]  /*e360*/  STSM.16.M88.4 [R13], R8 ;  /* 0x000000080d007844 */ /* 0x0003e80000000200 */
[----:B------:R-:W2:Y:S01]  /*e370*/  LDSM.16.MT88.4 R4, [R12+UR40+0xf200] ;  /* 0x00f200280c04783b */ /* 0x000ea20008004200 */
[----:B-1----:R-:W-:-:S04]  /*e380*/  IMAD.U32 R13, RZ, RZ, UR40 ;  /* 0x00000028ff0d7e24 */ /* 0x002fc8000f8e00ff */
[----:B------:R-:W-:-:S04]  /*e390*/  VIADD R13, R13, 0x200 ;  /* 0x000002000d0d7836 */ /* 0x000fc80000000000 */
[----:B------:R-:W-:Y:S02]  /*e3a0*/  IMAD.IADD R21, R13, 0x1, R3 ;  /* 0x000000010d157824 */ /* 0x000fe400078e0203 */
[----:B------:R-:W-:Y:S01]  /*e3b0*/  VIADD R3, R2, 0x3800 ;  /* 0x0000380002037836 */ /* 0x000fe20000000000 */
[C-C-:B--2---:R-:W-:Y:S02]  /*e3c0*/  PRMT R8, R4.reuse, 0x6420, R5.reuse ;  /* 0x0000642004087816 */ /* 0x144fe40000000005 */
[----:B------:R-:W-:Y:S02]  /*e3d0*/  PRMT R9, R4, 0x7531, R5 ;  /* 0x0000753104097816 */ /* 0x000fe40000000005 */
[C-C-:B------:R-:W-:Y:S02]  /*e3e0*/  PRMT R10, R6.reuse, 0x6420, R7.reuse ;  /* 0x00006420060a7816 */ /* 0x140fe40000000007 */
[----:B------:R-:W-:Y:S02]  /*e3f0*/  PRMT R11, R6, 0x7531, R7 ;  /* 0x00007531060b7816 */ /* 0x000fe40000000007 */
[----:B------:R-:W-:-:S02]  /*e400*/  LOP3.LUT R4, R3, R17, RZ, 0xfc, !PT ;  /* 0x0000001103047212 */ /* 0x000fc400078efcff */
[----:B------:R-:W-:Y:S01]  /*e410*/  LOP3.LUT R3, R3, R16, RZ, 0xfc, !PT ;  /* 0x0000001003037212 */ /* 0x000fe200078efcff */
[----:B------:R1:W-:Y:S04]  /*e420*/  STSM.16.M88.4 [R21], R8 ;  /* 0x0000000815007844 */ /* 0x0003e80000000200 */
[----:B------:R-:W2:Y:S01]  /*e430*/  LDSM.16.MT88.4 R4, [R4+UR40+0xf200] ;  /* 0x00f200280404783b */ /* 0x000ea20008004200 */
[----:B------:R-:W-:Y:S02]  /*e440*/  IMAD.IADD R12, R13, 0x1, R3 ;  /* 0x000000010d0c7824 */ /* 0x000fe400078e0203 */
[C---:B------:R-:W-:Y:S02]  /*e450*/  VIADD R13, R2.reuse, 0x6000 ;  /* 0x00006000020d7836 */ /* 0x040fe40000000000 */
[----:B------:R-:W-:-:S03]  /*e460*/  VIADD R3, R2, 0x4000 ;  /* 0x0000400002037836 */ /* 0x000fc60000000000 */
[C---:B-1----:R-:W-:Y:S02]  /*e470*/  LOP3.LUT R21, R13.reuse, R17, RZ, 0xfc, !PT ;  /* 0x000000110d157212 */ /* 0x042fe400078efcff */
[----:B------:R-:W-:Y:S02]  /*e480*/  LOP3.LUT R13, R13, R16, RZ, 0xfc, !PT ;  /* 0x000000100d0d7212 */ /* 0x000fe400078efcff */
[C-C-:B--2---:R-:W-:Y:S02]  /*e490*/  PRMT R8, R4.reuse, 0x6420, R5.reuse ;  /* 0x0000642004087816 */ /* 0x144fe40000000005 */
[----:B------:R-:W-:Y:S02]  /*e4a0*/  PRMT R9, R4, 0x7531, R5 ;  /* 0x0000753104097816 */ /* 0x000fe40000000005 */
[C-C-:B------:R-:W-:Y:S02]  /*e4b0*/  PRMT R10, R6.reuse, 0x6420, R7.reuse ;  /* 0x00006420060a7816 */ /* 0x140fe40000000007 */
[----:B------:R-:W-:-:S05]  /*e4c0*/  PRMT R11, R6, 0x7531, R7 ;  /* 0x00007531060b7816 */ /* 0x000fca0000000007 */
[----:B------:R1:W-:Y:S04]  /*e4d0*/  STSM.16.M88.4 [R12], R8 ;  /* 0x000000080c007844 */ /* 0x0003e80000000200 */
[----:B------:R-:W2:Y:S01]  /*e4e0*/  LDSM.16.MT88.4 R4, [R21+UR40+0xf200] ;  /* 0x00f200281504783b */ /* 0x000ea20008004200 */
[----:B-1----:R-:W-:-:S05]  /*e4f0*/  MOV R12, UR40 ;  /* 0x00000028000c7c02 */ /* 0x002fca0008000f00 */
[----:B------:R-:W-:Y:S01]  /*e500*/  VIADD R12, R12, 0x200 ;  /* 0x000002000c0c7836 */ /* 0x000fe20000000000 */
[C-C-:B--2---:R-:W-:Y:S02]  /*e510*/  PRMT R8, R4.reuse, 0x6420, R5.reuse ;  /* 0x0000642004087816 */ /* 0x144fe40000000005 */
[----:B------:R-:W-:Y:S02]  /*e520*/  PRMT R9, R4, 0x7531, R5 ;  /* 0x0000753104097816 */ /* 0x000fe40000000005 */
[----:B------:R-:W-:Y:S02]  /*e530*/  LOP3.LUT R4, R3, R16, RZ, 0xfc, !PT ;  /* 0x0000001003047212 */ /* 0x000fe400078efcff */
[C-C-:B------:R-:W-:Y:S02]  /*e540*/  PRMT R10, R6.reuse, 0x6420, R7.reuse ;  /* 0x00006420060a7816 */ /* 0x140fe40000000007 */
[----:B------:R-:W-:Y:S01]  /*e550*/  PRMT R11, R6, 0x7531, R7 ;  /* 0x00007531060b7816 */ /* 0x000fe20000000007 */
[----:B------:R-:W-:-:S02]  /*e560*/  IMAD.IADD R21, R12, 0x1, R4 ;  /* 0x000000010c157824 */ /* 0x000fc400078e0204 */
[----:B------:R-:W-:-:S03]  /*e570*/  VIADD R12, R2, 0x4800 ;  /* 0x00004800020c7836 */ /* 0x000fc60000000000 */
[----:B------:R-:W-:Y:S04]  /*e580*/  STSM.16.M88.4 [R21], R8 ;  /* 0x0000000815007844 */ /* 0x000fe80000000200 */
[----:B------:R1:W2:Y:S02]  /*e590*/  LDSM.16.MT88.4 R4, [R14+UR40+0xf200] ;  /* 0x00f200280e04783b */ /* 0x0002a40008004200 */
[----:B-1----:R-:W-:-:S04]  /*e5a0*/  IMAD.U32 R14, RZ, RZ, UR40 ;  /* 0x00000028ff0e7e24 */ /* 0x002fc8000f8e00ff */
[----:B------:R-:W-:Y:S01]  /*e5b0*/  VIADD R14, R14, 0x200 ;  /* 0x000002000e0e7836 */ /* 0x000fe20000000000 */
[----:B------:R-:W-:Y:S01]  /*e5c0*/  LOP3.LUT R21, R3, R17, RZ, 0xfc, !PT ;  /* 0x0000001103157212 */ /* 0x000fe200078efcff */
[C---:B------:R-:W-:Y:S02]  /*e5d0*/  VIADD R3, R2.reuse, 0x6800 ;  /* 0x0000680002037836 */ /* 0x040fe40000000000 */
[----:B------:R-:W-:Y:S01]  /*e5e0*/  VIADD R2, R2, 0x7000 ;  /* 0x0000700002027836 */ /* 0x000fe20000000000 */
[C-C-:B--2---:R-:W-:Y:S02]  /*e5f0*/  PRMT R8, R4.reuse, 0x6420, R5.reuse ;  /* 0x0000642004087816 */ /* 0x144fe40000000005 */
[----:B------:R-:W-:Y:S02]  /*e600*/  PRMT R9, R4, 0x7531, R5 ;  /* 0x0000753104097816 */ /* 0x000fe40000000005 */
[----:B------:R-:W-:Y:S02]  /*e610*/  LOP3.LUT R4, R12, R16, RZ, 0xfc, !PT ;  /* 0x000000100c047212 */ /* 0x000fe400078efcff */
[----:B------:R-:W-:-:S02]  /*e620*/  PRMT R10, R6, 0x6420, R7 ;  /* 0x00006420060a7816 */ /* 0x000fc40000000007 */
[----:B------:R-:W-:Y:S01]  /*e630*/  PRMT R11, R6, 0x7531, R7 ;  /* 0x00007531060b7816 */ /* 0x000fe20000000007 */
[----:B------:R-:W-:Y:S01]  /*e640*/  IMAD.IADD R14, R14, 0x1, R4 ;  /* 0x000000010e0e7824 */ /* 0x000fe200078e0204 */
[----:B------:R-:W-:-:S04]  /*e650*/  LOP3.LUT R12, R12, R17, RZ, 0xfc, !PT ;  /* 0x000000110c0c7212 */ /* 0x000fc800078efcff */
[----:B------:R1:W-:Y:S04]  /*e660*/  STSM.16.M88.4 [R14], R8 ;  /* 0x000000080e007844 */ /* 0x0003e80000000200 */
[----:B------:R-:W2:Y:S01]  /*e670*/  LDSM.16.MT88.4 R4, [R21+UR40+0xf200] ;  /* 0x00f200281504783b */ /* 0x000ea20008004200 */
[----:B-1----:R-:W-:-:S04]  /*e680*/  IMAD.U32 R14, RZ, RZ, UR40 ;  /* 0x00000028ff0e7e24 */ /* 0x002fc8000f8e00ff */
[----:B------:R-:W-:-:S04]  /*e690*/  VIADD R14, R14, 0x200 ;  /* 0x000002000e0e7836 */ /* 0x000fc80000000000 */
[----:B------:R-:W-:Y:S01]  /*e6a0*/  IMAD.IADD R20, R14, 0x1, R20 ;  /* 0x000000010e147824 */ /* 0x000fe200078e0214 */
[C---:B------:R-:W-:Y:S02]  /*e6b0*/  LOP3.LUT R14, R3.reuse, R17, RZ, 0xfc, !PT ;  /* 0x00000011030e7212 */ /* 0x040fe400078efcff */
[----:B------:R-:W-:Y:S02]  /*e6c0*/  LOP3.LUT R3, R3, R16, RZ, 0xfc, !PT ;  /* 0x0000001003037212 */ /* 0x000fe400078efcff */
[C-C-:B--2---:R-:W-:Y:S02]  /*e6d0*/  PRMT R8, R4.reuse, 0x6420, R5.reuse ;  /* 0x0000642004087816 */ /* 0x144fe40000000005 */
[----:B------:R-:W-:Y:S02]  /*e6e0*/  PRMT R9, R4, 0x7531, R5 ;  /* 0x0000753104097816 */ /* 0x000fe40000000005 */
[C-C-:B------:R-:W-:Y:S02]  /*e6f0*/  PRMT R10, R6.reuse, 0x6420, R7.reuse ;  /* 0x00006420060a7816 */ /* 0x140fe40000000007 */
[----:B------:R-:W-:-:S05]  /*e700*/  PRMT R11, R6, 0x7531, R7 ;  /* 0x00007531060b7816 */ /* 0x000fca0000000007 */
[----:B------:R-:W-:Y:S04]  /*e710*/  STSM.16.M88.4 [R20], R8 ;  /* 0x0000000814007844 */ /* 0x000fe80000000200 */
[----:B------:R1:W2:Y:S02]  /*e720*/  LDSM.16.MT88.4 R4, [R14+UR40+0xf200] ;  /* 0x00f200280e04783b */ /* 0x0002a40008004200 */
[----:B-1----:R-:W-:-:S04]  /*e730*/  IMAD.U32 R14, RZ, RZ, UR40 ;  /* 0x00000028ff0e7e24 */ /* 0x002fc8000f8e00ff */
[----:B------:R-:W-:-:S04]  /*e740*/  VIADD R14, R14, 0x200 ;  /* 0x000002000e0e7836 */ /* 0x000fc80000000000 */
[C---:B------:R-:W-:Y:S02]  /*e750*/  IMAD.IADD R15, R14.reuse, 0x1, R15 ;  /* 0x000000010e0f7824 */ /* 0x040fe400078e020f */
[C---:B------:R-:W-:Y:S02]  /*e760*/  IMAD.IADD R13, R14.reuse, 0x1, R13 ;  /* 0x000000010e0d7824 */ /* 0x040fe400078e020d */
[----:B------:R-:W-:Y:S01]  /*e770*/  IMAD.IADD R3, R14, 0x1, R3 ;  /* 0x000000010e037824 */ /* 0x000fe200078e0203 */
[C-C-:B--2---:R-:W-:Y:S02]  /*e780*/  PRMT R8, R4.reuse, 0x6420, R5.reuse ;  /* 0x0000642004087816 */ /* 0x144fe40000000005 */
[----:B------:R-:W-:Y:S02]  /*e790*/  PRMT R9, R4, 0x7531, R5 ;  /* 0x0000753104097816 */ /* 0x000fe40000000005 */
[C-C-:B------:R-:W-:Y:S02]  /*e7a0*/  PRMT R10, R6.reuse, 0x6420, R7.reuse ;  /* 0x00006420060a7816 */ /* 0x140fe40000000007 */
[----:B------:R-:W-:-:S05]  /*e7b0*/  PRMT R11, R6, 0x7531, R7 ;  /* 0x00007531060b7816 */ /* 0x000fca0000000007 */
[----:B------:R-:W-:Y:S04]  /*e7c0*/  STSM.16.M88.4 [R15], R8 ;  /* 0x000000080f007844 */ /* 0x000fe80000000200 */
[----:B------:R-:W1:Y:S02]  /*e7d0*/  LDSM.16.MT88.4 R4, [R18+UR40+0xf200] ;  /* 0x00f200281204783b */ /* 0x000e640008004200 */
[C-C-:B-1----:R-:W-:Y:S02]  /*e7e0*/  PRMT R8, R4.reuse, 0x6420, R5.reuse ;  /* 0x0000642004087816 */ /* 0x142fe40000000005 */
[----:B------:R-:W-:Y:S02]  /*e7f0*/  PRMT R9, R4, 0x7531, R5 ;  /* 0x0000753104097816 */ /* 0x000fe40000000005 */
[----:B------:R-:W-:-:S02]  /*e800*/  PRMT R10, R6, 0x6420, R7 ;  /* 0x00006420060a7816 */ /* 0x000fc40000000007 */
[----:B------:R-:W-:-:S05]  /*e810*/  PRMT R11, R6, 0x7531, R7 ;  /* 0x00007531060b7816 */ /* 0x000fca0000000007 */
[----:B------:R-:W-:Y:S04]  /*e820*/  STSM.16.M88.4 [R13], R8 ;  /* 0x000000080d007844 */ /* 0x000fe80000000200 */
[----:B------:R-:W1:Y:S02]  /*e830*/  LDSM.16.MT88.4 R4, [R12+UR40+0xf200] ;  /* 0x00f200280c04783b */ /* 0x000e640008004200 */
[C-C-:B-1----:R-:W-:Y:S02]  /*e840*/  PRMT R8, R4.reuse, 0x6420, R5.reuse ;  /* 0x0000642004087816 */ /* 0x142fe40000000005 */
[----:B------:R-:W-:Y:S02]  /*e850*/  PRMT R9, R4, 0x7531, R5 ;  /* 0x0000753104097816 */ /* 0x000fe40000000005 */
[----:B------:R-:W-:-:S02]  /*e860*/  PRMT R10, R6, 0x6420, R7 ;  /* 0x00006420060a7816 */ /* 0x000fc40000000007 */
        /* <DEDUP_REMOVED lines=19> */
.L_x_2843:
[----:B------:R-:W4:Y:S01]  /*e9a0*/  LDL.LU R4, [R1] ;  /* 0x0000000001047983 */ /* 0x000f220000300800 */
[----:B------:R-:W5:Y:S01]  /*e9b0*/  LDC R3, c[0x0][0xda4] ;  /* 0x00036900ff037b82 */ /* 0x000f620000000800 */
[----:B------:R-:W-:Y:S01]  /*e9c0*/  IADD3 R19, R19, 0x1, RZ ;  /* 0x0000000113137810 */ /* 0x000fe20007ffe0ff */
[----:B-1----:R-:W-:Y:S01]  /*e9d0*/  @!P2 VIADD R2, R0, 0x33480 ;  /* 0x000334800002a836 */ /* 0x002fe20000000000 */
[----:B------:R-:W-:Y:S02]  /*e9e0*/  UIADD3 UR49, UR44, UR49, URZ ;  /* 0x000000312c317290 */ /* 0x000fe4000fffe03f */
[C---:B------:R-:W-:Y:S01]  /*e9f0*/  ISETP.NE.AND P0, PT, R19.reuse, 0x2, PT ;  /* 0x000000021300780c */ /* 0x040fe20003f05270 */
[----:B------:R-:W-:Y:S01]  /*ea00*/  UIADD3 UR47, UR47, 0x1, URZ ;  /* 0x000000012f2f7890 */ /* 0x000fe2000fffe03f */
[----:B------:R-:W-:Y:S01]  /*ea10*/  @!P2 PRMT R2, RZ, 0x654, R2 ;  /* 0x00000654ff02a816 */ /* 0x000fe20000000002 */
[----:B--2---:R1:W-:Y:S01]  /*ea20*/  SYNCS.ARRIVE.TRANS64.A1T0 RZ, [R0+URZ+0x33450], RZ ;  /* 0x033450ff00ff79a7 */ /* 0x0043e2000810003f */
[----:B------:R-:W-:Y:S01]  /*ea30*/  BAR.SYNC.DEFER_BLOCKING 0x2, 0x80 ;  /* 0x0082000000007b1d */ /* 0x000fe20000010000 */
[----:B------:R-:W-:-:S02]  /*ea40*/  SEL R19, R19, RZ, P0 ;  /* 0x000000ff13137207 */ /* 0x000fc40000000000 */
[----:B-1----:R-:W-:Y:S02]  /*ea50*/  SEL R0, RZ, 0x1, P0 ;  /* 0x00000001ff007807 */ /* 0x002fe40000000000 */
[----:B-----5:R-:W-:Y:S01]  /*ea60*/  ISETP.LE.AND P1, PT, R3, UR49, PT ;  /* 0x0000003103007c0c */ /* 0x020fe2000bf23270 */
[----:B------:R2:W-:Y:S01]  /*ea70*/  @!P2 SYNCS.ARRIVE.TRANS64.RED.A1T0 RZ, [R2+URZ], RZ ;  /* 0x000000ff02ffa9a7 */ /* 0x0005e2000810043f */
[----:B----4-:R-:W-:-:S05]  /*ea80*/  LOP3.LUT R4, R4, R0, RZ, 0x3c, !PT ;  /* 0x0000000004047212 */ /* 0x010fca00078e3cff */
[----:B------:R2:W-:Y:S06]  /*ea90*/  STL [R1], R4 ;  /* 0x0000000401007387 */ /* 0x0005ec0000100800 */
[----:B------:R-:W-:Y:S05]  /*eaa0*/  @!P1 BRA `(.L_x_2844) ;  /* 0xffffffc400f89947 */ /* 0x000fea000383ffff */
[----:B------:R-:W-:-:S12]  /*eab0*/  ULOP3.LUT UR47, UR47, 0x1, URZ, 0xc, !UPT ;  /* 0x000000012f2f7892 */ /* 0x000fd8000f8e0c3f */
.L_x_2798:
[----:B------:R-:W1:Y:S01]  /*eac0*/  S2R R3, SR_CgaCtaId ;  /* 0x0000000000037919 */ /* 0x000e620000008800 */
[----:B------:R-:W-:-:S04]  /*ead0*/  MOV R0, 0x400 ;  /* 0x0000040000007802 */ /* 0x000fc80000000f00 */
[----:B-1----:R-:W-:Y:S01]  /*eae0*/  LEA R8, R3, R0, 0x18 ;  /* 0x0000000003087211 */ /* 0x002fe200078ec0ff */
[----:B------:R-:W-:-:S05]  /*eaf0*/  IMAD.U32 R0, RZ, RZ, UR47 ;  /* 0x0000002fff007e24 */ /* 0x000fca000f8e00ff */
[----:B------:R-:W-:-:S04]  /*eb00*/  SHF.L.U32 R0, R0, 0x1f, RZ ;  /* 0x0000001f00007819 */ /* 0x000fc800000006ff */
[----:B------:R-:W1:Y:S02]  /*eb10*/  SYNCS.PHASECHK.TRANS64.TRYWAIT P0, [R8+URZ+0x33420], R0 ;  /* 0x03342000080075a7 */ /* 0x000e64000800017f */
[----:B-1----:R-:W-:Y:S05]  /*eb20*/  @!P0 BRA `(.L_x_2845) ;  /* 0x0000000800308947 */ /* 0x002fea0003800000 */
.L_x_2873:
[----:B--2---:R-:W2:Y:S02]  /*eb30*/  S2R R2, SR_TID.X ;  /* 0x0000000000027919 */ /* 0x004ea40000002100 */
        /* <DEDUP_REMOVED lines=13> */
.L_x_2848:
[----:B------:R-:W2:Y:S01]  /*ec10*/  LDL.LU R6, [R1] ;  /* 0x0000000001067983 */ /* 0x000ea20000300800 */
[----:B------:R-:W-:Y:S02]  /*ec20*/  VIADD R0, R8, 0x33440 ;  /* 0x0003344008007836 */ /* 0x000fe40000000000 */
[C---:B------:R-:W-:Y:S02]  /*ec30*/  VIADD R2, R19.reuse, 0x1 ;  /* 0x0000000113027836 */ /* 0x040fe40000000000 */
[----:B------:R-:W-:-:S03]  /*ec40*/  IMAD R5, R19, 0x8, R0 ;  /* 0x0000000813057824 */ /* 0x000fc600078e0200 */
[----:B------:R-:W-:-:S04]  /*ec50*/  ISETP.NE.AND P2, PT, R2, 0x2, PT ;  /* 0x000000020200780c */ /* 0x000fc80003f45270 */
[----:B------:R-:W-:Y:S02]  /*ec60*/  SEL R3, RZ, 0x1, P2 ;  /* 0x00000001ff037807 */ /* 0x000fe40001000000 */
[C---:B--2---:R-:W-:Y:S02]  /*ec70*/  SHF.L.U32 R4, R6.reuse, 0x1f, RZ ;  /* 0x0000001f06047819 */ /* 0x044fe400000006ff */
[----:B------:R-:W-:Y:S02]  /*ec80*/  LOP3.LUT R6, R6, R3, RZ, 0x3c, !PT ;  /* 0x0000000306067212 */ /* 0x000fe400078e3cff */
[----:B------:R-:W1:Y:S01]  /*ec90*/  SYNCS.PHASECHK.TRANS64.TRYWAIT P1, [R5+URZ], R4 ;  /* 0x00000004050075a7 */ /* 0x000e62000802017f */
[----:B------:R-:W-:-:S05]  /*eca0*/  SEL R3, R2, RZ, P2 ;  /* 0x000000ff02037207 */ /* 0x000fca0001000000 */
[----:B------:R-:W-:Y:S01]  /*ecb0*/  IMAD R7, R3, 0x8, R0 ;  /* 0x0000000803077824 */ /* 0x000fe200078e0200 */
[----:B------:R-:W-:Y:S01]  /*ecc0*/  SHF.L.U32 R0, R6, 0x1f, RZ ;  /* 0x0000001f06007819 */ /* 0x000fe200000006ff */
[----:B-1----:R-:W-:Y:S06]  /*ecd0*/  @!P1 BRA `(.L_x_2849) ;  /* 0x0000000400d89947 */ /* 0x002fec0003800000 */
.L_x_2874:
[----:B------:R-:W2:Y:S02]  /*ece0*/  SYNCS.PHASECHK.TRANS64.TRYWAIT P1, [R7+URZ], R0 ;  /* 0x00000000070075a7 */ /* 0x000ea4000802017f */
[----:B--2---:R-:W-:Y:S05]  /*ecf0*/  @!P1 BRA `(.L_x_2850) ;  /* 0x0000000400e49947 */ /* 0x004fea0003800000 */
.L_x_2875:
[----:B------:R-:W-:Y:S05]  /*ed00*/  @!P0 BRA `(.L_x_2851) ;  /* 0x0000000000048947 */ /* 0x000fea0003800000 */
[----:B------:R-:W-:Y:S01]  /*ed10*/  BPT.TRAP 0x1 ;  /* 0x000000040000795c */ /* 0x000fe20000300000 */
.L_x_2851:
[----:B------:R-:W-:-:S04]  /*ed20*/  IMAD R19, R19, 0x8, R8 ;  /* 0x0000000813137824 */ /* 0x000fc800078e0208 */
[----:B------:R-:W4:Y:S02]  /*ed30*/  SYNCS.PHASECHK.TRANS64.TRYWAIT P1, [R19+URZ+0x33460], R4 ;  /* 0x03346004130075a7 */ /* 0x000f24000802017f */
[----:B----4-:R-:W-:Y:S05]  /*ed40*/  @!P1 BRA `(.L_x_2852) ;  /* 0x0000000400e49947 */ /* 0x010fea0003800000 */
.L_x_2876:
[----:B------:R-:W-:Y:S05]  /*ed50*/  @!P0 BRA `(.L_x_2853) ;  /* 0x0000000000048947 */ /* 0x000fea0003800000 */
[----:B------:R-:W-:Y:S01]  /*ed60*/  BPT.TRAP 0x1 ;  /* 0x000000040000795c */ /* 0x000fe20000300000 */
.L_x_2853:
[----:B------:R-:W-:-:S04]  /*ed70*/  IMAD R3, R3, 0x8, R8 ;  /* 0x0000000803037824 */ /* 0x000fc800078e0208 */
[----:B------:R-:W5:Y:S02]  /*ed80*/  SYNCS.PHASECHK.TRANS64.TRYWAIT P1, [R3+URZ+0x33460], R0 ;  /* 0x03346000030075a7 */ /* 0x000f64000802017f */
[----:B-----5:R-:W-:Y:S05]  /*ed90*/  @!P1 BRA `(.L_x_2854) ;  /* 0x0000000400e49947 */ /* 0x020fea0003800000 */
.L_x_2877:
[----:B------:R-:W-:Y:S05]  /*eda0*/  @!P0 BRA `(.L_x_2855) ;  /* 0x0000000000048947 */ /* 0x000fea0003800000 */
[----:B------:R-:W-:Y:S01]  /*edb0*/  BPT.TRAP 0x1 ;  /* 0x000000040000795c */ /* 0x000fe20000300000 */
.L_x_2855:
[----:B------:R-:W5:Y:S02]  /*edc0*/  SYNCS.PHASECHK.TRANS64.TRYWAIT P0, [R19+URZ+0x33480], R4 ;  /* 0x03348004130075a7 */ /* 0x000f64000800017f */
[----:B-----5:R-:W-:Y:S05]  /*edd0*/  @!P0 BRA `(.L_x_2856) ;  /* 0x0000000400e88947 */ /* 0x020fea0003800000 */
.L_x_2857:
[----:B------:R1:W1:Y:S02]  /*ede0*/  SYNCS.PHASECHK.TRANS64.TRYWAIT P0, [R3+URZ+0x33480], R0 ;  /* 0x03348000030075a7 */ /* 0x000264000800017f */
[----:B-1----:R-:W-:Y:S05]  /*edf0*/  @!P0 NANOSLEEP.SYNCS 0x989680 ;  /* 0x009896800000895d */ /* 0x002fea0003900000 */
[----:B------:R-:W1:Y:S02]  /*ee00*/  @!P0 SYNCS.PHASECHK.TRANS64 P0, [R3+URZ+0x33480], R0 ;  /* 0x03348000030085a7 */ /* 0x000e64000800007f */
[----:B-1----:R-:W-:Y:S05]  /*ee10*/  @!P0 BRA `(.L_x_2857) ;  /* 0xfffffffc00f08947 */ /* 0x002fea000383ffff */
.L_x_2847:
[----:B------:R-:W-:Y:S05]  /*ee20*/  BSYNC B0 ;  /* 0x0000000000007941 */ /* 0x000fea0003800000 */
.L_x_2846:
[----:B------:R-:W-:Y:S05]  /*ee30*/  EXIT ;  /* 0x000000000000794d */ /* 0x000fea0003800000 */
.L_x_2774:
[----:B-1----:R-:W-:-:S04]  /*ee40*/  IMAD.U32 R3, RZ, RZ, UR38 ;  /* 0x00000026ff037e24 */ /* 0x002fc8000f8e00ff */
[----:B------:R1:W2:Y:S03]  /*ee50*/  SYNCS.PHASECHK.TRANS64.TRYWAIT P1, [R3+URZ+0x33400], R8 ;  /* 0x03340008030075a7 */ /* 0x0002a6000802017f */
[----:B--2---:R-:W-:Y:S05]  /*ee60*/  @!P1 NANOSLEEP.SYNCS 0x989680 ;  /* 0x009896800000995d */ /* 0x004fea0003900000 */
[----:B------:R-:W2:Y:S02]  /*ee70*/  @!P1 SYNCS.PHASECHK.TRANS64 P1, [R3+URZ+0x33400], R8 ;  /* 0x03340008030095a7 */ /* 0x000ea4000802007f */
[----:B--2---:R-:W-:Y:S05]  /*ee80*/  @!P1 BRA `(.L_x_2774) ;  /* 0xfffffffc00ec9947 */ /* 0x004fea000383ffff */
[----:B------:R-:W-:Y:S05]  /*ee90*/  BRA `(.L_x_2858) ;  /* 0xffffff2400887947 */ /* 0x000fea000383ffff */
.L_x_2778:
[----:B--2---:R2:W3:Y:S02]  /*eea0*/  SYNCS.PHASECHK.TRANS64.TRYWAIT P1, [R3+URZ+0x33430], R4 ;  /* 0x03343004030075a7 */ /* 0x0044e4000802017f */
[----:B---3--:R-:W-:Y:S05]  /*eeb0*/  @!P1 NANOSLEEP.SYNCS 0x989680 ;  /* 0x009896800000995d */ /* 0x008fea0003900000 */
[----:B------:R-:W3:Y:S02]  /*eec0*/  @!P1 SYNCS.PHASECHK.TRANS64 P1, [R3+URZ+0x33430], R4 ;  /* 0x03343004030095a7 */ /* 0x000ee4000802007f */
[----:B---3--:R-:W-:Y:S05]  /*eed0*/  @!P1 BRA `(.L_x_2778) ;  /* 0xfffffffc00f09947 */ /* 0x008fea000383ffff */
[----:B------:R-:W-:Y:S05]  /*eee0*/  BRA `(.L_x_2777) ;  /* 0xffffff2400b07947 */ /* 0x000fea000383ffff */
.L_x_2783:
[----:B--2---:R-:W-:-:S04]  /*eef0*/  IMAD.U32 R8, RZ, RZ, UR6 ;  /* 0x00000006ff087e24 */ /* 0x004fc8000f8e00ff */
[----:B------:R2:W3:Y:S03]  /*ef00*/  SYNCS.PHASECHK.TRANS64.TRYWAIT P1, [R8+URZ+0x33430], R7 ;  /* 0x03343007080075a7 */ /* 0x0004e6000802017f */
[----:B---3--:R-:W-:Y:S05]  /*ef10*/  @!P1 NANOSLEEP.SYNCS 0x989680 ;  /* 0x009896800000995d */ /* 0x008fea0003900000 */
[----:B------:R-:W3:Y:S02]  /*ef20*/  @!P1 SYNCS.PHASECHK.TRANS64 P1, [R8+URZ+0x33430], R7 ;  /* 0x03343007080095a7 */ /* 0x000ee4000802007f */
[----:B---3--:R-:W-:Y:S05]  /*ef30*/  @!P1 BRA `(.L_x_2783) ;  /* 0xfffffffc00ec9947 */ /* 0x008fea000383ffff */
[----:B------:R-:W-:Y:S05]  /*ef40*/  BRA `(.L_x_2780) ;  /* 0xffffff6400a07947 */ /* 0x000fea000383ffff */
.L_x_2787:
[----:B--2---:R-:W-:-:S04]  /*ef50*/  IMAD.U32 R8, RZ, RZ, UR6 ;  /* 0x00000006ff087e24 */ /* 0x004fc8000f8e00ff */
[----:B------:R2:W3:Y:S03]  /*ef60*/  SYNCS.PHASECHK.TRANS64.TRYWAIT P1, [R8+URZ+0x33450], R7 ;  /* 0x03345007080075a7 */ /* 0x0004e6000802017f */
[----:B---3--:R-:W-:Y:S05]  /*ef70*/  @!P1 NANOSLEEP.SYNCS 0x989680 ;  /* 0x009896800000995d */ /* 0x008fea0003900000 */
[----:B------:R-:W3:Y:S02]  /*ef80*/  @!P1 SYNCS.PHASECHK.TRANS64 P1, [R8+URZ+0x33450], R7 ;  /* 0x03345007080095a7 */ /* 0x000ee4000802007f */
[----:B---3--:R-:W-:Y:S05]  /*ef90*/  @!P1 BRA `(.L_x_2787) ;  /* 0xfffffffc00ec9947 */ /* 0x008fea000383ffff */
[----:B------:R-:W-:Y:S05]  /*efa0*/  BRA `(.L_x_2784) ;  /* 0xffffff7000a07947 */ /* 0x000fea000383ffff */
.L_x_2793:
[----:B--2---:R-:W-:-:S04]  /*efb0*/  IMAD.U32 R3, RZ, RZ, UR4 ;  /* 0x00000004ff037e24 */ /* 0x004fc8000f8e00ff */
[----:B------:R2:W3:Y:S03]  /*efc0*/  SYNCS.PHASECHK.TRANS64.TRYWAIT P1, [R3+URZ+0x33450], R0 ;  /* 0x03345000030075a7 */ /* 0x0004e6000802017f */
[----:B---3--:R-:W-:Y:S05]  /*efd0*/  @!P1 NANOSLEEP.SYNCS 0x989680 ;  /* 0x009896800000995d */ /* 0x008fea0003900000 */
[----:B------:R-:W3:Y:S02]  /*efe0*/  @!P1 SYNCS.PHASECHK.TRANS64 P1, [R3+URZ+0x33450], R0 ;  /* 0x03345000030095a7 */ /* 0x000ee4000802007f */
[----:B---3--:R-:W-:Y:S05]  /*eff0*/  @!P1 BRA `(.L_x_2793) ;  /* 0xfffffffc00ec9947 */ /* 0x008fea000383ffff */
[----:B------:R-:W-:Y:S05]  /*f000*/  BRA `(.L_x_2792) ;  /* 0xffffff9c007c7947 */ /* 0x000fea000383ffff */
.L_x_2803:
[----:B------:R-:W-:Y:S02]  /*f010*/  IMAD.MOV.U32 R13, RZ, RZ, R7 ;  /* 0x000000ffff0d7224 */ /* 0x000fe400078e0007 */
[----:B------:R-:W-:Y:S02]  /*f020*/  IMAD.MOV.U32 R12, RZ, RZ, RZ ;  /* 0x000000ffff0c7224 */ /* 0x000fe400078e00ff */
[----:B------:R-:W-:Y:S02]  /*f030*/  IMAD.MOV.U32 R11, RZ, RZ, 0x1f ;  /* 0x0000001fff0b7424 */ /* 0x000fe400078e00ff */
[----:B------:R-:W-:-:S07]  /*f040*/  IMAD.MOV.U32 R15, RZ, RZ, -0x1 ;  /* 0xffffffffff0f7424 */ /* 0x000fce00078e00ff */
[----:B--2---:R-:W-:Y:S05]  /*f050*/  WARPSYNC.COLLECTIVE R15, `(.L_x_2859) ;  /* 0x000000000f087348 */ /* 0x004fea0003c00000 */
[----:B------:R1:W3:Y:S02]  /*f060*/  SHFL.IDX P6, R14, R13, R12, R11 ;  /* 0x0000000c0d0e7389 */ /* 0x0002e400000c000b */
[----:B-123--:R-:W-:Y:S01]  /*f070*/  ENDCOLLECTIVE ;  /* 0x000000000000791b */ /* 0x00efe20003800000 */
.L_x_2859:
[----:B------:R-:W-:Y:S05]  /*f080*/  BRA `(.L_x_2860) ;  /* 0xffffffc800f47947 */ /* 0x000fea000383ffff */
.L_x_2805:
[----:B------:R-:W-:Y:S01]  /*f090*/  BSSY B0, `(.L_x_2861) ;  /* 0x0000006000007945 */ /* 0x000fe20003800000 */
[----:B------:R-:W-:-:S07]  /*f0a0*/  IMAD.MOV.U32 R15, RZ, RZ, -0x1 ;  /* 0xffffffffff0f7424 */ /* 0x000fce00078e00ff */
[----:B------:R-:W-:Y:S05]  /*f0b0*/  WARPSYNC.COLLECTIVE R15, `(.L_x_2862) ;  /* 0x000000000f0c7348 */ /* 0x000fea0003c00000 */
[----:B------:R-:W-:Y:S02]  /*f0c0*/  ELECT P6, UR62, PT ;  /* 0x00000000003e782f */ /* 0x000fe400038c0000 */
[----:B------:R-:W-:Y:S01]  /*f0d0*/  MOV R14, UR62 ;  /* 0x0000003e000e7c02 */ /* 0x000fe20008000f00 */
[----:B------:R-:W-:Y:S10]  /*f0e0*/  ENDCOLLECTIVE ;  /* 0x000000000000791b */ /* 0x000ff40003800000 */
.L_x_2862:
[----:B------:R-:W-:Y:S05]  /*f0f0*/  BSYNC B0 ;  /* 0x0000000000007941 */ /* 0x000fea0003800000 */
.L_x_2861:
[----:B------:R-:W-:Y:S05]  /*f100*/  BRA `(.L_x_2863) ;  /* 0xffffffc800f47947 */ /* 0x000fea000383ffff */
.L_x_2808:
[----:B-1----:R1:W2:Y:S02]  /*f110*/  SYNCS.PHASECHK.TRANS64.TRYWAIT P3, [R5+URZ+0x33480], R2 ;  /* 0x03348002050075a7 */ /* 0x0022a4000806017f */
[----:B--2---:R-:W-:Y:S05]  /*f120*/  @!P3 NANOSLEEP.SYNCS 0x989680 ;  /* 0x009896800000b95d */ /* 0x004fea0003900000 */
[----:B------:R-:W2:Y:S02]  /*f130*/  @!P3 SYNCS.PHASECHK.TRANS64 P3, [R5+URZ+0x33480], R2 ;  /* 0x033480020500b5a7 */ /* 0x000ea4000806007f */
[----:B--2---:R-:W-:Y:S05]  /*f140*/  @!P3 BRA `(.L_x_2808) ;  /* 0xfffffffc00f0b947 */ /* 0x004fea000383ffff */
[----:B------:R-:W-:Y:S05]  /*f150*/  BRA `(.L_x_2864) ;  /* 0xffffffcc004c7947 */ /* 0x000fea000383ffff */
.L_x_2810:
[----:B--2---:R2:W3:Y:S02]  /*f160*/  SYNCS.PHASECHK.TRANS64.TRYWAIT P3, [R5+URZ+0x33440], R2 ;  /* 0x03344002050075a7 */ /* 0x0044e4000806017f */
[----:B---3--:R-:W-:Y:S05]  /*f170*/  @!P3 NANOSLEEP.SYNCS 0x989680 ;  /* 0x009896800000b95d */ /* 0x008fea0003900000 */
[----:B------:R-:W3:Y:S02]  /*f180*/  @!P3 SYNCS.PHASECHK.TRANS64 P3, [R5+URZ+0x33440], R2 ;  /* 0x033440020500b5a7 */ /* 0x000ee4000806007f */
[----:B---3--:R-:W-:Y:S05]  /*f190*/  @!P3 BRA `(.L_x_2810) ;  /* 0xfffffffc00f0b947 */ /* 0x008fea000383ffff */
[----:B------:R-:W-:Y:S05]  /*f1a0*/  BRA `(.L_x_2865) ;  /* 0xffffffcc00c87947 */ /* 0x000fea000383ffff */
.L_x_2812:
[----:B--2---:R-:W-:-:S04]  /*f1b0*/  IMAD.U32 R3, RZ, RZ, UR40 ;  /* 0x00000028ff037e24 */ /* 0x004fc8000f8e00ff */
[----:B------:R2:W3:Y:S03]  /*f1c0*/  SYNCS.PHASECHK.TRANS64.TRYWAIT P0, [R3+URZ+0x33420], R2 ;  /* 0x03342002030075a7 */ /* 0x0004e6000800017f */
[----:B---3--:R-:W-:Y:S05]  /*f1d0*/  @!P0 NANOSLEEP.SYNCS 0x989680 ;  /* 0x009896800000895d */ /* 0x008fea0003900000 */
[----:B------:R-:W3:Y:S02]  /*f1e0*/  @!P0 SYNCS.PHASECHK.TRANS64 P0, [R3+URZ+0x33420], R2 ;  /* 0x03342002030085a7 */ /* 0x000ee4000800007f */
[----:B---3--:R-:W-:Y:S05]  /*f1f0*/  @!P0 BRA `(.L_x_2812) ;  /* 0xfffffffc00ec8947 */ /* 0x008fea000383ffff */
[----:B------:R-:W-:Y:S05]  /*f200*/  BRA `(.L_x_2866) ;  /* 0xffffffd000c07947 */ /* 0x000fea000383ffff */
.L_x_2818:
[----:B-1----:R1:W4:Y:S02]  /*f210*/  SYNCS.PHASECHK.TRANS64.TRYWAIT P0, [R6+URZ+0x33480], R4 ;  /* 0x03348004060075a7 */ /* 0x002324000800017f */
[----:B----4-:R-:W-:Y:S05]  /*f220*/  @!P0 NANOSLEEP.SYNCS 0x989680 ;  /* 0x009896800000895d */ /* 0x010fea0003900000 */
[----:B------:R-:W4:Y:S02]  /*f230*/  @!P0 SYNCS.PHASECHK.TRANS64 P0, [R6+URZ+0x33480], R4 ;  /* 0x03348004060085a7 */ /* 0x000f24000800007f */
[----:B----4-:R-:W-:Y:S05]  /*f240*/  @!P0 BRA `(.L_x_2818) ;  /* 0xfffffffc00f08947 */ /* 0x010fea000383ffff */
[----:B------:R-:W-:Y:S05]  /*f250*/  BRA `(.L_x_2867) ;  /* 0xffffffd400607947 */ /* 0x000fea000383ffff */
.L_x_2825:
[----:B---3--:R3:W4:Y:S02]  /*f260*/  SYNCS.PHASECHK.TRANS64.TRYWAIT P0, [R6+URZ+0x33440], R4 ;  /* 0x03344004060075a7 */ /* 0x008724000800017f */
[----:B----4-:R-:W-:Y:S05]  /*f270*/  @!P0 NANOSLEEP.SYNCS 0x989680 ;  /* 0x009896800000895d */ /* 0x010fea0003900000 */
[----:B------:R-:W4:Y:S02]  /*f280*/  @!P0 SYNCS.PHASECHK.TRANS64 P0, [R6+URZ+0x33440], R4 ;  /* 0x03344004060085a7 */ /* 0x000f24000800007f */
[----:B----4-:R-:W-:Y:S05]  /*f290*/  @!P0 BRA `(.L_x_2825) ;  /* 0xfffffffc00f08947 */ /* 0x010fea000383ffff */
[----:B------:R-:W-:Y:S05]  /*f2a0*/  BRA `(.L_x_2868) ;  /* 0xffffffd8005c7947 */ /* 0x000fea000383ffff */
.L_x_2833:
[----:B----4-:R4:W1:Y:S02]  /*f2b0*/  SYNCS.PHASECHK.TRANS64.TRYWAIT P3, [R12+URZ+0x33470], R5 ;  /* 0x033470050c0075a7 */ /* 0x010864000806017f */
[----:B-1----:R-:W-:Y:S05]  /*f2c0*/  @!P3 NANOSLEEP.SYNCS 0x989680 ;  /* 0x009896800000b95d */ /* 0x002fea0003900000 */
[----:B------:R-:W1:Y:S02]  /*f2d0*/  @!P3 SYNCS.PHASECHK.TRANS64 P3, [R12+URZ+0x33470], R5 ;  /* 0x033470050c00b5a7 */ /* 0x000e64000806007f */
[----:B-1----:R-:W-:Y:S05]  /*f2e0*/  @!P3 BRA `(.L_x_2833) ;  /* 0xfffffffc00f0b947 */ /* 0x002fea000383ffff */
[----:B------:R-:W-:Y:S05]  /*f2f0*/  BRA `(.L_x_2869) ;  /* 0xffffffdc00707947 */ /* 0x000fea000383ffff */
.L_x_2835:
[----:B----4-:R4:W1:Y:S02]  /*f300*/  SYNCS.PHASECHK.TRANS64.TRYWAIT P3, [R12+URZ+0x33460], R5 ;  /* 0x033460050c0075a7 */ /* 0x010864000806017f */
[----:B-1----:R-:W-:Y:S05]  /*f310*/  @!P3 NANOSLEEP.SYNCS 0x989680 ;  /* 0x009896800000b95d */ /* 0x002fea0003900000 */
[----:B------:R-:W1:Y:S02]  /*f320*/  @!P3 SYNCS.PHASECHK.TRANS64 P3, [R12+URZ+0x33460], R5 ;  /* 0x033460050c00b5a7 */ /* 0x000e64000806007f */
[----:B-1----:R-:W-:Y:S05]  /*f330*/  @!P3 BRA `(.L_x_2835) ;  /* 0xfffffffc00f0b947 */ /* 0x002fea000383ffff */
[----:B------:R-:W-:Y:S05]  /*f340*/  BRA `(.L_x_2870) ;  /* 0xffffffdc00787947 */ /* 0x000fea000383ffff */
.L_x_2840:
[----:B--2---:R2:W4:Y:S02]  /*f350*/  SYNCS.PHASECHK.TRANS64.TRYWAIT P0, [R0+URZ+0x33470], R3 ;  /* 0x03347003000075a7 */ /* 0x004524000800017f */
[----:B----4-:R-:W-:Y:S05]  /*f360*/  @!P0 NANOSLEEP.SYNCS 0x989680 ;  /* 0x009896800000895d */ /* 0x010fea0003900000 */
[----:B------:R-:W4:Y:S02]  /*f370*/  @!P0 SYNCS.PHASECHK.TRANS64 P0, [R0+URZ+0x33470], R3 ;  /* 0x03347003000085a7 */ /* 0x000f24000800007f */
[----:B----4-:R-:W-:Y:S05]  /*f380*/  @!P0 BRA `(.L_x_2840) ;  /* 0xfffffffc00f08947 */ /* 0x010fea000383ffff */
[----:B------:R-:W-:Y:S05]  /*f390*/  BRA `(.L_x_2871) ;  /* 0xffffffe800a07947 */ /* 0x000fea000383ffff */
.L_x_2842:
[----:B--2---:R2:W4:Y:S02]  /*f3a0*/  SYNCS.PHASECHK.TRANS64.TRYWAIT P0, [R0+URZ+0x33460], R3 ;  /* 0x03346003000075a7 */ /* 0x004524000800017f */
[----:B----4-:R-:W-:Y:S05]  /*f3b0*/  @!P0 NANOSLEEP.SYNCS 0x989680 ;  /* 0x009896800000895d */ /* 0x010fea0003900000 */
[----:B------:R-:W4:Y:S02]  /*f3c0*/  @!P0 SYNCS.PHASECHK.TRANS64 P0, [R0+URZ+0x33460], R3 ;  /* 0x03346003000085a7 */ /* 0x000f24000800007f */
[----:B----4-:R-:W-:Y:S05]  /*f3d0*/  @!P0 BRA `(.L_x_2842) ;  /* 0xfffffffc00f08947 */ /* 0x010fea000383ffff */
[----:B------:R-:W-:Y:S05]  /*f3e0*/  BRA `(.L_x_2872) ;  /* 0xffffffe800a87947 */ /* 0x000fea000383ffff */
.L_x_2845:
[----:B-1----:R1:W4:Y:S02]  /*f3f0*/  SYNCS.PHASECHK.TRANS64.TRYWAIT P0, [R8+URZ+0x33420], R0 ;  /* 0x03342000080075a7 */ /* 0x002324000800017f */
[----:B----4-:R-:W-:Y:S05]  /*f400*/  @!P0 NANOSLEEP.SYNCS 0x989680 ;  /* 0x009896800000895d */ /* 0x010fea0003900000 */
[----:B------:R-:W4:Y:S02]  /*f410*/  @!P0 SYNCS.PHASECHK.TRANS64 P0, [R8+URZ+0x33420], R0 ;  /* 0x03342000080085a7 */ /* 0x000f24000800007f */
[----:B----4-:R-:W-:Y:S05]  /*f420*/  @!P0 BRA `(.L_x_2845) ;  /* 0xfffffffc00f08947 */ /* 0x010fea000383ffff */
[----:B------:R-:W-:Y:S05]  /*f430*/  BRA `(.L_x_2873) ;  /* 0xfffffff400bc7947 */ /* 0x000fea000383ffff */
.L_x_2849:
[----:B-1----:R1:W2:Y:S02]  /*f440*/  SYNCS.PHASECHK.TRANS64.TRYWAIT P1, [R5+URZ], R4 ;  /* 0x00000004050075a7 */ /* 0x0022a4000802017f */
[----:B--2---:R-:W-:Y:S05]  /*f450*/  @!P1 NANOSLEEP.SYNCS 0x989680 ;  /* 0x009896800000995d */ /* 0x004fea0003900000 */
[----:B------:R-:W2:Y:S02]  /*f460*/  @!P1 SYNCS.PHASECHK.TRANS64 P1, [R5+URZ], R4 ;  /* 0x00000004050095a7 */ /* 0x000ea4000802007f */
[----:B--2---:R-:W-:Y:S05]  /*f470*/  @!P1 BRA `(.L_x_2849) ;  /* 0xfffffffc00f09947 */ /* 0x004fea000383ffff */
[----:B------:R-:W-:Y:S05]  /*f480*/  BRA `(.L_x_2874) ;  /* 0xfffffff800147947 */ /* 0x000fea000383ffff */
.L_x_2850:
[----:B--2---:R2:W4:Y:S02]  /*f490*/  SYNCS.PHASECHK.TRANS64.TRYWAIT P1, [R7+URZ], R0 ;  /* 0x00000000070075a7 */ /* 0x004524000802017f */
[----:B----4-:R-:W-:Y:S05]  /*f4a0*/  @!P1 NANOSLEEP.SYNCS 0x989680 ;  /* 0x009896800000995d */ /* 0x010fea0003900000 */
[----:B------:R-:W4:Y:S02]  /*f4b0*/  @!P1 SYNCS.PHASECHK.TRANS64 P1, [R7+URZ], R0 ;  /* 0x00000000070095a7 */ /* 0x000f24000802007f */
[----:B----4-:R-:W-:Y:S05]  /*f4c0*/  @!P1 BRA `(.L_x_2850) ;  /* 0xfffffffc00f09947 */ /* 0x010fea000383ffff */
[----:B------:R-:W-:Y:S05]  /*f4d0*/  BRA `(.L_x_2875) ;  /* 0xfffffff800087947 */ /* 0x000fea000383ffff */
.L_x_2852:
[----:B----4-:R4:W1:Y:S02]  /*f4e0*/  SYNCS.PHASECHK.TRANS64.TRYWAIT P1, [R19+URZ+0x33460], R4 ;  /* 0x03346004130075a7 */ /* 0x010864000802017f */
[----:B-1----:R-:W-:Y:S05]  /*f4f0*/  @!P1 NANOSLEEP.SYNCS 0x989680 ;  /* 0x009896800000995d */ /* 0x002fea0003900000 */
[----:B------:R-:W1:Y:S02]  /*f500*/  @!P1 SYNCS.PHASECHK.TRANS64 P1, [R19+URZ+0x33460], R4 ;  /* 0x03346004130095a7 */ /* 0x000e64000802007f */
[----:B-1----:R-:W-:Y:S05]  /*f510*/  @!P1 BRA `(.L_x_2852) ;  /* 0xfffffffc00f09947 */ /* 0x002fea000383ffff */
[----:B------:R-:W-:Y:S05]  /*f520*/  BRA `(.L_x_2876) ;  /* 0xfffffff800087947 */ /* 0x000fea000383ffff */
.L_x_2854:
[----:B------:R1:W1:Y:S02]  /*f530*/  SYNCS.PHASECHK.TRANS64.TRYWAIT P1, [R3+URZ+0x33460], R0 ;  /* 0x03346000030075a7 */ /* 0x000264000802017f */
[----:B-1----:R-:W-:Y:S05]  /*f540*/  @!P1 NANOSLEEP.SYNCS 0x989680 ;  /* 0x009896800000995d */ /* 0x002fea0003900000 */
[----:B------:R-:W1:Y:S02]  /*f550*/  @!P1 SYNCS.PHASECHK.TRANS64 P1, [R3+URZ+0x33460], R0 ;  /* 0x03346000030095a7 */ /* 0x000e64000802007f */
[----:B-1----:R-:W-:Y:S05]  /*f560*/  @!P1 BRA `(.L_x_2854) ;  /* 0xfffffffc00f09947 */ /* 0x002fea000383ffff */
[----:B------:R-:W-:Y:S05]  /*f570*/  BRA `(.L_x_2877) ;  /* 0xfffffff800087947 */ /* 0x000fea000383ffff */
.L_x_2856:
[----:B------:R1:W1:Y:S02]  /*f580*/  SYNCS.PHASECHK.TRANS64.TRYWAIT P0, [R19+URZ+0x33480], R4 ;  /* 0x03348004130075a7 */ /* 0x000264000800017f */
[----:B-1----:R-:W-:Y:S05]  /*f590*/  @!P0 NANOSLEEP.SYNCS 0x989680 ;  /* 0x009896800000895d */ /* 0x002fea0003900000 */
[----:B------:R-:W1:Y:S02]  /*f5a0*/  @!P0 SYNCS.PHASECHK.TRANS64 P0, [R19+URZ+0x33480], R4 ;  /* 0x03348004130085a7 */ /* 0x000e64000800007f */
[----:B-1----:R-:W-:Y:S05]  /*f5b0*/  @!P0 BRA `(.L_x_2856) ;  /* 0xfffffffc00f08947 */ /* 0x002fea000383ffff */
[----:B------:R-:W-:Y:S05]  /*f5c0*/  BRA `(.L_x_2857) ;  /* 0xfffffff800047947 */ /* 0x000fea000383ffff */
.L_x_2878:
        /* <DEDUP_REMOVED lines=11> */
.L_x_12343:


//--------------------- .text._ZN7cutlass13device_kernelIN5flash11enable_sm90INS1_16FlashAttnFwdSm90INS1_25CollectiveMainloopFwdSm90ILi2EN4cute5tupleIJNS5_1CILi2EEENS7_ILi1EEES9_EEENS6_IJNS7_ILi128EEENS7_ILi160EEENS7_ILi192EEEEEELi192ENS_12float_e4m3_tEfNS_4arch4Sm90ELb0ELb0ELb1ELb0ELb0ELb0ELb0ELb1ELb1ELb0ELb0ELb0EEENS1_21CollectiveEpilogueFwdINS6_IJSB_SD_SC_EEESA_NS_10bfloat16_tESH_Li256ELb0ELb0ELb0ELb1EEENS1_29StaticPersistentTileSchedulerILb0EEEEEEEEEvNT_6ParamsE --------------------------
	.section	.text._ZN7cutlass13device_kernelIN5flash11enable_sm90INS1_16FlashAttnFwdSm90INS1_25CollectiveMainloopFwdSm90ILi2EN4cute5tupleIJNS5_1CILi2EEENS7_ILi1EEES9_EEENS6_IJNS7_ILi128EEENS7_ILi160EEENS7_ILi192EEEEEELi192ENS_12float_e4m3_tEfNS_4arch4Sm90ELb0ELb0ELb1ELb0ELb0ELb0ELb0ELb1ELb1ELb0ELb0ELb0EEENS1_21CollectiveEpilogueFwdINS6_IJSB_SD_SC_EEESA_NS_10bfloat16_tESH_Li256ELb0ELb0ELb0ELb1EEENS1_29StaticPersistentTileSchedulerILb0EEEEEEEEEvNT_6ParamsE,"ax",@progbits
	.align	128
.text._ZN7cutlass13device_kernelIN5flash11enable_sm90INS1_16FlashAttnFwdSm90INS1_25CollectiveMainloopFwdSm90ILi2EN4cute5tupleIJNS5_1CILi2EEENS7_ILi1EEES9_EEENS6_IJNS7_ILi128EEENS7_ILi160EEENS7_ILi192EEEEEELi192ENS_12float_e4m3_tEfNS_4arch4Sm90ELb0ELb0ELb1ELb0ELb0ELb0ELb0ELb1ELb1ELb0ELb0ELb0EEENS1_21CollectiveEpilogueFwdINS6_IJSB_SD_SC_EEESA_NS_10bfloat16_tESH_Li256ELb0ELb0ELb0ELb1EEENS1_29StaticPersistentTileSchedulerILb0EEEEEEEEEvNT_6ParamsE:
        .type           _ZN7cutlass13device_kernelIN5flash11enable_sm90INS1_16FlashAttnFwdSm90INS1_25CollectiveMainloopFwdSm90ILi2EN4cute5tupleIJNS5_1CILi2EEENS7_ILi1EEES9_EEENS6_IJNS7_ILi128EEENS7_ILi160EEENS7_ILi192EEEEEELi192ENS_12float_e4m3_tEfNS_4arch4Sm90ELb0ELb0ELb1ELb0ELb0ELb0ELb0ELb1ELb1ELb0ELb0ELb0EEENS1_21CollectiveEpilogueFwdINS6_IJSB_SD_SC_EEESA_NS_10bfloat16_tESH_Li256ELb0ELb0ELb0ELb1EEENS1_29StaticPersistentTileSchedulerILb0EEEEEEEEEvNT_6ParamsE,@function
        .size           _ZN7cutlass13device_kernelIN5flash11enable_sm90INS1_16FlashAttnFwdSm90INS1_25CollectiveMainloopFwdSm90ILi2EN4cute5tupleIJNS5_1CILi2EEENS7_ILi1EEES9_EEENS6_IJNS7_ILi128EEENS7_ILi160EEENS7_ILi192EEEEEELi192ENS_12float_e4m3_tEfNS_4arch4Sm90ELb0ELb0ELb1ELb0ELb0ELb0ELb0ELb1ELb1ELb0ELb0ELb0EEENS1_21CollectiveEpilogueFwdINS6_IJSB_SD_SC_EEESA_NS_10bfloat16_tESH_Li256ELb0ELb0ELb0ELb1EEENS1_29StaticPersistentTileSchedulerILb0EEEEEEEEEvNT_6ParamsE,(.L_x_12344 - _ZN7cutlass13device_kernelIN5flash11enable_sm90INS1_16FlashAttnFwdSm90INS1_25CollectiveMainloopFwdSm90ILi2EN4cute5tupleIJNS5_1CILi2EEENS7_ILi1EEES9_EEENS6_IJNS7_ILi128EEENS7_ILi160EEENS7_ILi192EEEEEELi192ENS_12float_e4m3_tEfNS_4arch4Sm90ELb0ELb0ELb1ELb0ELb0ELb0ELb0ELb1ELb1ELb0ELb0ELb0EEENS1_21CollectiveEpilogueFwdINS6_IJSB_SD_SC_EEESA_NS_10bfloat16_tESH_Li256ELb0ELb0ELb0ELb1EEENS1_29StaticPersistentTileSchedulerILb0EEEEEEEEEvNT_6ParamsE)
        .other          _ZN7cutlass13device_kernelIN5flash11enable_sm90INS1_16FlashAttnFwdSm90INS1_25CollectiveMainloopFwdSm90ILi2EN4cute5tupleIJNS5_1CILi2EEENS7_ILi1EEES9_EEENS6_IJNS7_ILi128EEENS7_ILi160EEENS7_ILi192EEEEEELi192ENS_12float_e4m3_tEfNS_4arch4Sm90ELb0ELb0ELb1ELb0ELb0ELb0ELb0ELb1ELb1ELb0ELb0ELb0EEENS1_21CollectiveEpilogueFwdINS6_IJSB_SD_SC_EEESA_NS_10bfloat16_tESH_Li256ELb0ELb0ELb0ELb1EEENS1_29StaticPersistentTileSchedulerILb0EEEEEEEEEvNT_6ParamsE,@"STO_CUDA_ENTRY STV_DEFAULT"
_ZN7cutlass13device_kernelIN5flash11enable_sm90INS1_16FlashAttnFwdSm90INS1_25CollectiveMainloopFwdSm90ILi2EN4cute5tupleIJNS5_1CILi2EEENS7_ILi1EEES9_EEENS6_IJNS7_ILi128EEENS7_ILi160EEENS7_ILi192EEEEEELi192ENS_12float_e4m3_tEfNS_4arch4Sm90ELb0ELb0ELb1ELb0ELb0ELb0ELb0ELb1ELb1ELb0ELb0ELb0EEENS1_21CollectiveEpilogueFwdINS6_IJSB_SD_SC_EEESA_NS_10bfloat16_tESH_Li256ELb0ELb0ELb0ELb1EEENS1_29StaticPersistentTileSchedulerILb0EEEEEEEEEvNT_6ParamsE:
        /* <DEDUP_REMOVED lines=24> */
.L_x_2880:
[----:B------:R-:W-:Y:S05]  /*0180*/  BSYNC B0 ;  /* 0x0000000000007941 */ /* 0x000fea0003800000 */
.L_x_2879:
[----:B------:R-:W-:Y:S01]  /*0190*/  VOTEU.ANY UP0, P0 ;  /* 0x00000000003f7886 */ /* 0x000fe20000000100 */
[----:B------:R-:W1:Y:S01]  /*01a0*/  SHFL.IDX PT, R3, R22, RZ, 0x1f ;  /* 0x00001fff16037589 */ /* 0x000e6200000e0000 */
[----:B------:R-:W-:Y:S01]  /*01b0*/  UMOV UR4, 0x1 ;  /* 0x0000000100047882 */ /* 0x000fe20000000000 */
[----:B------:R-:W-:Y:S01]  /*01c0*/  UMOV UR7, 0x2 ;  /* 0x0000000200077882 */ /* 0x000fe20000000000 */
[----:B------:R-:W-:Y:S01]  /*01d0*/  VOTEU.ANY UP1, P0 ;  /* 0x00000000003f7886 */ /* 0x000fe20000020100 */
[----:B------:R-:W2:Y:S01]  /*01e0*/  @UP0 S2UR UR8, SR_CgaCtaId ;  /* 0x00000000000809c3 */ /* 0x000ea20000008800 */
[----:B------:R-:W3:Y:S01]  /*01f0*/  SHFL.IDX PT, R2, R0, RZ, 0x1f ;  /* 0x00001fff00027589 */ /* 0x000ee200000e0000 */
[----:B------:R-:W-:Y:S01]  /*0200*/  @UP0 UMOV UR6, 0x400 ;  /* 0x0000040000060882 */ /* 0x000fe20000000000 */
[----:B------:R-:W-:-:S04]  /*0210*/  @UP0 UIADD3 UR4, -UR4, 0x100000, URZ ;  /* 0x0010000004040890 */ /* 0x000fc8000fffe13f */
[----:B------:R-:W-:Y:S02]  /*0220*/  @UP0 USHF.L.U32 UR5, UR4, 0xb, URZ ;  /* 0x0000000b04050899 */ /* 0x000fe4000800063f */
[----:B------:R-:W-:Y:S01]  /*0230*/  @UP0 USHF.L.U32 UR4, UR4, 0x1, URZ ;  /* 0x0000000104040899 */ /* 0x000fe2000800063f */
[----:B------:R-:W-:Y:S01]  /*0240*/  VOTEU.ANY UP2, P0 ;  /* 0x00000000003f7886 */ /* 0x000fe20000040100 */
[----:B-1----:R-:W-:Y:S01]  /*0250*/  R2UR UR9, R3 ;  /* 0x00000000030972ca */ /* 0x002fe200000e0000 */
[----:B--2---:R-:W-:Y:S01]  /*0260*/  @UP0 ULEA UR8, UR8, UR6, 0x18 ;  /* 0x0000000608080291 */ /* 0x004fe2000f8ec03f */
[----:B---3--:R-:W-:Y:S01]  /*0270*/  ISETP.NE.AND P1, PT, R2, RZ, PT ;  /* 0x000000ff0200720c */ /* 0x008fe20003f25270 */
[----:B------:R-:W-:-:S04]  /*0280*/  @UP0 UIADD3 UR6, -UR7, 0x100000, URZ ;  /* 0x0010000007060890 */ /* 0x000fc8000fffe13f */
[----:B------:R-:W-:Y:S02]  /*0290*/  @UP0 USHF.L.U32 UR7, UR6, 0xb, URZ ;  /* 0x0000000b06070899 */ /* 0x000fe4000800063f */
[----:B------:R-:W-:-:S04]  /*02a0*/  @UP0 USHF.L.U32 UR6, UR6, 0x1, URZ ;  /* 0x0000000106060899 */ /* 0x000fc8000800063f */
[----:B------:R-:W-:Y:S01]  /*02b0*/  UISETP.NE.AND UP0, UPT, UR9, URZ, UPT ;  /* 0x0000003f0900728c */ /* 0x000fe2000bf05270 */
[----:B------:R-:W1:Y:S02]  /*02c0*/  FENCE.VIEW.ASYNC.S ;  /* 0x00000000000073c6 */ /* 0x000e640000000000 */
[----:B-1----:R1:W2:Y:S05]  /*02d0*/  @UP1 SYNCS.EXCH.64 URZ, [UR8+0x33400], UR4 ;  /* 0x03340004083f15b2 */ /* 0x0022aa0008000100 */
[----:B------:R1:W3:Y:S01]  /*02e0*/  @UP2 SYNCS.EXCH.64 URZ, [UR8+0x33420], UR6 ;  /* 0x03342006083f25b2 */ /* 0x0002e20008000100 */
[----:B------:R-:W-:Y:S05]  /*02f0*/  @P1 BRA `(.L_x_2881) ;  /* 0x0000000000481947 */ /* 0x000fea0003800000 */
        /* <DEDUP_REMOVED lines=18> */
.L_x_2881:
[----:B-1----:R-:W1:Y:S01]  /*0420*/  S2UR UR4, SR_CTAID.Y ;  /* 0x00000000000479c3 */ /* 0x002e620000002600 */
[----:B------:R-:W4:Y:S01]  /*0430*/  SHFL.IDX PT, R4, R0, RZ, 0x1f ;  /* 0x00001fff00047589 */ /* 0x000f2200000e0000 */
[----:B------:R-:W-:Y:S01]  /*0440*/  ULDC UR5, c[0x0][0x154] ;  /* 0x0000550000057ab9 */ /* 0x000fe20000000800 */
[----:B------:R-:W-:-:S05]  /*0450*/  NOP ;  /* 0x0000000000007918 */ /* 0x000fca0000000000 */
[----:B------:R-:W5:Y:S08]  /*0460*/  S2UR UR49, SR_CTAID.X ;  /* 0x00000000003179c3 */ /* 0x000f700000002500 */
[----:B------:R-:W2:Y:S01]  /*0470*/  LDC R6, c[0x0][0x148] ;  /* 0x00005200ff067b82 */ /* 0x000ea20000000800 */
[----:B-1----:R-:W-:Y:S02]  /*0480*/  I2FP.F32.U32 R3, UR4 ;  /* 0x0000000400037c45 */ /* 0x002fe40008201000 */
[----:B----4-:R-:W-:-:S03]  /*0490*/  ISETP.NE.AND P0, PT, R4, RZ, PT ;  /* 0x000000ff0400720c */ /* 0x010fc60003f05270 */
[----:B------:R-:W-:Y:S01]  /*04a0*/  FMUL R5, R3, UR5 ;  /* 0x0000000503057c20 */ /* 0x000fe20008400000 */
[----:B------:R-:W-:Y:S02]  /*04b0*/  SHF.R.S32.HI R3, RZ, 0x1f, R7 ;  /* 0x0000001fff037819 */ /* 0x000fe40000011407 */
[----:B-----5:R-:W-:-:S03]  /*04c0*/  I2FP.F32.U32 R4, UR49 ;  /* 0x0000003100047c45 */ /* 0x020fc60008201000 */
[----:B------:R-:W1:Y:S02]  /*04d0*/  F2I.U32.TRUNC.NTZ R5, R5 ;  /* 0x0000000500057305 */ /* 0x000e64000020f000 */
[----:B-1----:R-:W-:-:S04]  /*04e0*/  IMAD.MOV R11, RZ, RZ, -R5 ;  /* 0x000000ffff0b7224 */ /* 0x002fc800078e0a05 */
[----:B--2---:R-:W-:Y:S01]  /*04f0*/  IMAD R11, R6, R11, UR4 ;  /* 0x00000004060b7e24 */ /* 0x004fe2000f8e020b */
[----:B------:R-:W-:Y:S02]  /*0500*/  ULDC UR4, c[0x0][0x150] ;  /* 0x0000540000047ab9 */ /* 0x000fe40000000800 */
[----:B------:R-:W-:Y:S01]  /*0510*/  FMUL R8, R4, UR4 ;  /* 0x0000000404087c20 */ /* 0x000fe20008400000 */
[----:B------:R-:W-:Y:S06]  /*0520*/  @P0 BRA `(.L_x_2882) ;  /* 0x0000000000480947 */ /* 0x000fec0003800000 */
[----:B------:R-:W1:Y:S01]  /*0530*/  S2UR UR5, SR_CgaCtaId ;  /* 0x00000000000579c3 */ /* 0x000e620000008800 */
        /* <DEDUP_REMOVED lines=12> */
[----:B-1----:R1:W2:Y:S08]  /*0600*/  SYNCS.EXCH.64 URZ, [UR8+0x33450], UR4 ;  /* 0x03345004083f75b2 */ /* 0x0022b00008000100 */
[----:B------:R1:W4:Y:S01]  /*0610*/  SYNCS.EXCH.64 URZ, [UR8+0x33460], UR6 ;  /* 0x03346006083f75b2 */ /* 0x0003220008000100 */
[----:B------:R1:W1:Y:S01]  /*0620*/  SYNCS.EXCH.64 URZ, [UR8+0x33458], UR4 ;  /* 0x03345804083f75b2 */ /* 0x0002620008000100 */
[----:B------:R1:W1:Y:S01]  /*0630*/  SYNCS.EXCH.64 URZ, [UR8+0x33468], UR6 ;  /* 0x03346806083f75b2 */ /* 0x0002620008000100 */
[----:B------:R-:W-:Y:S01]  /*0640*/  NOP ;  /* 0x0000000000007918 */ /* 0x000fe20000000000 */
.L_x_2882:
[----:B------:R-:W5:Y:S01]  /*0650*/  SHFL.IDX PT, R6, R0, RZ, 0x1f ;  /* 0x00001fff00067589 */ /* 0x000f6200000e0000 */
[----:B------:R-:W-:Y:S01]  /*0660*/  LEA.HI R3, R3, R7, RZ, 0x7 ;  /* 0x0000000703037211 */ /* 0x000fe200078f38ff */
[----:B------:R-:W1:Y:S01]  /*0670*/  LDC R9, c[0x0][0x144] ;  /* 0x00005100ff097b82 */ /* 0x000e620000000800 */
[----:B------:R-:W1:Y:S01]  /*0680*/  F2I.U32.TRUNC.NTZ R8, R8 ;  /* 0x0000000800087305 */ /* 0x000e62000020f000 */
[----:B------:R-:W-:Y:S01]  /*0690*/  NOP ;  /* 0x0000000000007918 */ /* 0x000fe20000000000 */
[----:B------:R-:W-:-:S05]  /*06a0*/  LOP3.LUT R3, R3, 0xffffff80, RZ, 0xc0, !PT ;  /* 0xffffff8003037812 */ /* 0x000fca00078ec0ff */
[----:B------:R-:W-:Y:S01]  /*06b0*/  IMAD.IADD R3, R7, 0x1, -R3 ;  /* 0x0000000107037824 */ /* 0x000fe200078e0a03 */
[----:B------:R-:W-:-:S04]  /*06c0*/  SHF.R.S32.HI R7, RZ, 0x1f, R2 ;  /* 0x0000001fff077819 */ /* 0x000fc80000011402 */
[----:B------:R-:W-:Y:S02]  /*06d0*/  SHF.R.S32.HI R4, RZ, 0x1f, R3 ;  /* 0x0000001fff047819 */ /* 0x000fe40000011403 */
[----:B------:R-:W-:Y:S02]  /*06e0*/  LEA.HI R7, R7, R2, RZ, 0x2 ;  /* 0x0000000207077211 */ /* 0x000fe400078f10ff */
[----:B------:R-:W-:-:S04]  /*06f0*/  LEA.HI R4, R4, R3, RZ, 0x3 ;  /* 0x0000000304047211 */ /* 0x000fc800078f18ff */
[--C-:B------:R-:W-:Y:S02]  /*0700*/  SHF.R.S32.HI R5, RZ, 0x3, R4.reuse ;  /* 0x00000003ff057819 */ /* 0x100fe40000011404 */
[----:B-----5:R-:W-:Y:S02]  /*0710*/  ISETP.NE.AND P0, PT, R6, RZ, PT ;  /* 0x000000ff0600720c */ /* 0x020fe40003f05270 */
[----:B------:R-:W-:-:S04]  /*0720*/  SHF.R.S32.HI R4, RZ, 0x1f, R4 ;  /* 0x0000001fff047819 */ /* 0x000fc80000011404 */
[----:B------:R-:W-:-:S04]  /*0730*/  LEA.HI R4, R4, R5, RZ, 0x2 ;  /* 0x0000000504047211 */ /* 0x000fc800078f10ff */
[----:B------:R-:W-:-:S03]  /*0740*/  LOP3.LUT R4, R4, 0xfffffffc, RZ, 0xc0, !PT ;  /* 0xfffffffc04047812 */ /* 0x000fc600078ec0ff */
        /* <DEDUP_REMOVED lines=17> */
[----:B------:R1:W1:Y:S01]  /*0860*/  SYNCS.EXCH.64 URZ, [UR8+0x33488], UR6 ;  /* 0x03348806083f75b2 */ /* 0x0002620008000100 */
[----:B------:R-:W-:Y:S01]  /*0870*/  NOP ;  /* 0x0000000000007918 */ /* 0x000fe20000000000 */
.L_x_2883:
[----:B------:R-:W5:Y:S01]  /*0880*/  SHFL.IDX PT, R12, R0, RZ, 0x1f ;  /* 0x00001fff000c7589 */ /* 0x000f6200000e0000 */
[----:B------:R-:W-:Y:S01]  /*0890*/  LOP3.LUT R7, R7, 0x3ffffffc, RZ, 0xc0, !PT ;  /* 0x3ffffffc07077812 */ /* 0x000fe200078ec0ff */
[----:B------:R-:W-:Y:S01]  /*08a0*/  IMAD.IADD R4, R5, 0x1, -R4 ;  /* 0x0000000105047824 */ /* 0x000fe200078e0a04 */
[----:B------:R-:W-:Y:S01]  /*08b0*/  SHF.R.S32.HI R5, RZ, 0x1f, R6 ;  /* 0x0000001fff057819 */ /* 0x000fe20000011406 */
[----:B------:R-:W2:Y:S01]  /*08c0*/  LDC R10, c[0x0][0x140] ;  /* 0x00005000ff0a7b82 */ /* 0x000ea20000000800 */
[----:B-1----:R-:W-:Y:S01]  /*08d0*/  IMAD.MOV R8, RZ, RZ, -R8 ;  /* 0x000000ffff087224 */ /* 0x002fe200078e0a08 */
[----:B------:R-:W-:Y:S01]  /*08e0*/  NOP ;  /* 0x0000000000007918 */ /* 0x000fe20000000000 */
[----:B------:R-:W-:Y:S01]  /*08f0*/  IMAD.IADD R7, R2, 0x1, -R7 ;  /* 0x0000000102077824 */ /* 0x000fe200078e0a07 */
[----:B------:R-:W-:Y:S01]  /*0900*/  LEA.HI R5, R5, R6, RZ, 0x2 ;  /* 0x0000000605057211 */ /* 0x000fe200078f10ff */
[----:B------:R-:W-:Y:S02]  /*0910*/  IMAD R9, R9, R8, UR49 ;  /* 0x0000003109097e24 */ /* 0x000fe4000f8e0208 */
[----:B------:R-:W-:Y:S01]  /*0920*/  IMAD R7, R7, 0x4, R4 ;  /* 0x0000000407077824 */ /* 0x000fe200078e0204 */
[----:B------:R-:W-:-:S04]  /*0930*/  LOP3.LUT R5, R5, 0x3ffffffc, RZ, 0xc0, !PT ;  /* 0x3ffffffc05057812 */ /* 0x000fc800078ec0ff */
[----:B------:R-:W-:Y:S01]  /*0940*/  LEA.HI R2, R7, R7, RZ, 0x1 ;  /* 0x0000000707027211 */ /* 0x000fe200078f08ff */
[----:B------:R-:W-:-:S03]  /*0950*/  IMAD.IADD R5, R6, 0x1, -R5 ;  /* 0x0000000106057824 */ /* 0x000fc600078e0a05 */
[----:B------:R-:W-:Y:S01]  /*0960*/  LOP3.LUT R2, R2, 0xfffffffe, RZ, 0xc0, !PT ;  /* 0xfffffffe02027812 */ /* 0x000fe200078ec0ff */
[----:B------:R-:W-:Y:S01]  /*0970*/  IMAD R5, R5, 0x4, R4 ;  /* 0x0000000405057824 */ /* 0x000fe200078e0204 */
[----:B-----5:R-:W-:-:S03]  /*0980*/  ISETP.NE.AND P0, PT, R12, RZ, PT ;  /* 0x000000ff0c00720c */ /* 0x020fc60003f05270 */
[----:B------:R-:W-:-:S05]  /*0990*/  IMAD.IADD R2, R7, 0x1, -R2 ;  /* 0x0000000107027824 */ /* 0x000fca00078e0a02 */
[----:B------:R-:W-:Y:S02]  /*09a0*/  ISETP.NE.AND P5, PT, R2, R9, PT ;  /* 0x000000090200720c */ /* 0x000fe40003fa5270 */
[----:B------:R-:W-:-:S04]  /*09b0*/  LEA.HI R2, R5, R5, RZ, 0x1 ;  /* 0x0000000505027211 */ /* 0x000fc800078f08ff */
[----:B------:R-:W-:Y:S01]  /*09c0*/  LOP3.LUT R2, R2, 0xfffffffe, RZ, 0xc0, !PT ;  /* 0xfffffffe02027812 */ /* 0x000fe200078ec0ff */
        /* <DEDUP_REMOVED lines=19> */
.L_x_2884:
[----:B------:R-:W5:Y:S01]  /*0b00*/  SHFL.IDX PT, R6, R0, RZ, 0x1f ;  /* 0x00001fff00067589 */ /* 0x000f6200000e0000 */
[----:B------:R-:W-:Y:S01]  /*0b10*/  IMAD.IADD R2, R5, 0x1, -R2 ;  /* 0x0000000105027824 */ /* 0x000fe200078e0a02 */
[----:B------:R-:W-:Y:S01]  /*0b20*/  LOP3.LUT P0, RZ, R3, 0x7, RZ, 0xc0, !PT ;  /* 0x0000000703ff7812 */ /* 0x000fe2000780c0ff */
[----:B------:R-:W-:Y:S01]  /*0b30*/  IMAD.SHL.U32 R4, R5, 0x4, RZ ;  /* 0x0000000405047824 */ /* 0x000fe200078e00ff */
[----:B--2---:R-:W-:Y:S01]  /*0b40*/  ISETP.EQ.U32.AND P1, PT, R10, 0x1, PT ;  /* 0x000000010a00780c */ /* 0x004fe20003f22070 */
[----:B------:R-:W-:Y:S01]  /*0b50*/  IMAD.SHL.U32 R18, R7, 0x4, RZ ;  /* 0x0000000407127824 */ /* 0x000fe200078e00ff */
[----:B------:R-:W-:Y:S01]  /*0b60*/  ISETP.NE.AND P2, PT, R2, R9, PT ;  /* 0x000000090200720c */ /* 0x000fe20003f45270 */
[----:B------:R-:W-:Y:S01]  /*0b70*/  NOP ;  /* 0x0000000000007918 */ /* 0x000fe20000000000 */
[----:B------:R-:W-:Y:S02]  /*0b80*/  LOP3.LUT R8, R5, 0xc, R4, 0x78, !PT ;  /* 0x0000000c05087812 */ /* 0x000fe400078e7804 */
[----:B------:R-:W-:-:S03]  /*0b90*/  LOP3.LUT R18, R7, 0xc, R18, 0x78, !PT ;  /* 0x0000000c07127812 */ /* 0x000fc600078e7812 */
[----:B------:R2:W-:Y:S01]  /*0ba0*/  STL [R1+0x18], R8 ;  /* 0x0000180801007387 */ /* 0x0005e20000100800 */
[C---:B------:R-:W-:Y:S02]  /*0bb0*/  @P5 LEA.HI R2, R18.reuse, R18, RZ, 0x1 ;  /* 0x0000001212025211 */ /* 0x040fe400078f08ff */
[----:B------:R-:W-:Y:S02]  /*0bc0*/  ISETP.LT.U32.AND P4, PT, R18, 0x2, !P0 ;  /* 0x000000021200780c */ /* 0x000fe40004781070 */
[----:B------:R-:W-:Y:S02]  /*0bd0*/  @P5 SHF.R.S32.HI R2, RZ, 0x1, R2 ;  /* 0x00000001ff025819 */ /* 0x000fe40000011402 */
[----:B------:R-:W-:Y:S02]  /*0be0*/  @P2 LEA.HI R3, R8, R8, RZ, 0x1 ;  /* 0x0000000808032211 */ /* 0x000fe400078f08ff */
[----:B------:R-:W-:Y:S01]  /*0bf0*/  @P5 ISETP.NE.AND P6, PT, R2, R11, PT ;  /* 0x0000000b0200520c */ /* 0x000fe20003fc5270 */
[----:B------:R-:W-:Y:S01]  /*0c00*/  IMAD.MOV.U32 R2, RZ, RZ, 0x1 ;  /* 0x00000001ff027424 */ /* 0x000fe200078e00ff */
[----:B-----5:R-:W-:-:S02]  /*0c10*/  ISETP.NE.AND P3, PT, R6, RZ, PT ;  /* 0x000000ff0600720c */ /* 0x020fc40003f65270 */
[----:B------:R-:W-:Y:S02]  /*0c20*/  @P2 SHF.R.S32.HI R4, RZ, 0x1, R3 ;  /* 0x00000001ff042819 */ /* 0x000fe40000011403 */
[----:B------:R-:W-:Y:S02]  /*0c30*/  SEL R3, RZ, 0x1, !P4 ;  /* 0x00000001ff037807 */ /* 0x000fe40006000000 */
[----:B------:R-:W-:Y:S02]  /*0c40*/  @P5 SEL R2, RZ, 0x1, P6 ;  /* 0x00000001ff025807 */ /* 0x000fe40003000000 */
[----:B------:R-:W-:Y:S01]  /*0c50*/  @P2 ISETP.NE.AND P4, PT, R4, R11, PT ;  /* 0x0000000b0400220c */ /* 0x000fe20003f85270 */
[----:B------:R-:W-:Y:S01]  /*0c60*/  IMAD.MOV.U32 R4, RZ, RZ, 0x1 ;  /* 0x00000001ff047424 */ /* 0x000fe200078e00ff */
[----:B------:R-:W-:Y:S02]  /*0c70*/  ISETP.LT.U32.AND P0, PT, R8, 0x2, !P0 ;  /* 0x000000020800780c */ /* 0x000fe40004701070 */
[----:B------:R-:W-:-:S02]  /*0c80*/  LOP3.LUT R2, R2, R3, RZ, 0xc0, !PT ;  /* 0x0000000302027212 */ /* 0x000fc400078ec0ff */
[----:B------:R-:W-:Y:S02]  /*0c90*/  SEL R3, RZ, 0x1, !P0 ;  /* 0x00000001ff037807 */ /* 0x000fe40004000000 */
[----:B------:R-:W-:Y:S01]  /*0ca0*/  @P2 SEL R4, RZ, 0x1, P4 ;  /* 0x00000001ff042807 */ /* 0x000fe20002000000 */
[----:B--2---:R-:W-:Y:S06]  /*0cb0*/  @P3 BRA `(.L_x_2885) ;  /* 0x0000000000483947 */ /* 0x004fec0003800000 */
        /* <DEDUP_REMOVED lines=17> */
[----:B--2---:R-:W-:Y:S01]  /*0dd0*/  NOP ;  /* 0x0000000000007918 */ /* 0x004fe20000000000 */
.L_x_2885:
[----:B------:R-:W-:Y:S01]  /*0de0*/  LOP3.LUT R3, R4, R3, RZ, 0xc0, !PT ;  /* 0x0000000304037212 */ /* 0x000fe200078ec0ff */
[----:B------:R-:W-:-:S04]  /*0df0*/  NOP ;  /* 0x0000000000007918 */ /* 0x000fc80000000000 */
[----:B------:R2:W-:Y:S01]  /*0e00*/  STL [R1+0x14], R3 ;  /* 0x0000140301007387 */ /* 0x0005e20000100800 */
[----:B------:R-:W-:Y:S05]  /*0e10*/  @!P1 BRA `(.L_x_2886) ;  /* 0x0000000000089947 */ /* 0x000fea0003800000 */
[----:B-1-34-:R-:W-:Y:S01]  /*0e20*/  UCGABAR_ARV ;  /* 0x00000000000079c7 */ /* 0x01afe20008000000 */
[----:B------:R-:W-:Y:S05]  /*0e30*/  BRA `(.L_x_2887) ;  /* 0x0000000000047947 */ /* 0x000fea0003800000 */
.L_x_2886:
[----:B-1-34-:R-:W-:Y:S01]  /*0e40*/  NOP ;  /* 0x0000000000007918 */ /* 0x01afe20000000000 */
.L_x_2887:
[----:B------:R-:W-:Y:S05]  /*0e50*/  @!P1 BRA `(.L_x_2888) ;  /* 0x00000000000c9947 */ /* 0x000fea0003800000 */
[----:B------:R-:W-:Y:S01]  /*0e60*/  UCGABAR_WAIT ;  /* 0x0000000000007dc7 */ /* 0x000fe20008000000 */
[----:B------:R-:W-:Y:S01]  /*0e70*/  CCTL.IVALL ;  /* 0x00000000ff00798f */ /* 0x000fe20002000000 */
[----:B------:R-:W-:Y:S05]  /*0e80*/  BRA `(.L_x_2889) ;  /* 0x0000000000047947 */ /* 0x000fea0003800000 */
.L_x_2888:
[----:B------:R-:W-:Y:S06]  /*0e90*/  BAR.SYNC.DEFER_BLOCKING 0x0 ;  /* 0x0000000000007b1d */ /* 0x000fec0000010000 */
.L_x_2889:
[----:B------:R-:W-:Y:S01]  /*0ea0*/  PLOP3.LUT P0, PT, PT, PT, UP0, 0x80, 0x0 ;  /* 0x000000000000781c */ /* 0x000fe20003f0f008 */
[----:B------:R-:W-:Y:S01]  /*0eb0*/  UMOV UR46, 0x1 ;  /* 0x00000001002e7882 */ /* 0x000fe20000000000 */
[----:B------:R-:W-:Y:S01]  /*0ec0*/  ULDC.64 UR50, c[0x0][0x208] ;  /* 0x0000820000327ab9 */ /* 0x000fe20000000a00 */
[----:B------:R-:W-:-:S10]  /*0ed0*/  USEL UR46, UR46, 0x2, !UP0 ;  /* 0x000000022e2e7887 */ /* 0x000fd4000c000000 */
[----:B------:R-:W-:Y:S05]  /*0ee0*/  @!P0 BRA `(.L_x_2890) ;  /* 0x000000a000608947 */ /* 0x000fea0003800000 */
.L_x_2891:
[----:B------:R-:W-:-:S08]  /*0ef0*/  NOP ;  /* 0x0000000000007918 */ /* 0x000fd00000000000 */
[----:B------:R-:W1:Y:S02]  /*0f00*/  USETMAXREG.TRY_ALLOC.CTAPOOL UP0, 0xf0 ;  /* 0x000000f0000079c8 */ /* 0x000e640008000600 */
[----:B-1----:R-:W-:-:S13]  /*0f10*/  PLOP3.LUT P0, PT, PT, PT, UP0, 0x80, 0x0 ;  /* 0x000000000000781c */ /* 0x002fda0003f0f008 */
[----:B------:R-:W-:Y:S05]  /*0f20*/  @!P0 BRA `(.L_x_2891) ;  /* 0xfffffffc00f08947 */ /* 0x000fea000383ffff */
[----:B--2---:R-:W1:Y:S01]  /*0f30*/  S2R R3, SR_TID.X ;  /* 0x0000000000037919 */ /* 0x004e620000002100 */
        /* <DEDUP_REMOVED lines=42> */
[----:B------:R-:W-:Y:S01]  /*11e0*/  IMAD.MOV.U32 R7, RZ, RZ, -0x2 ;  /* 0xfffffffeff077424 */ /* 0x000fe200078e00ff */
[----:B------:R-:W-:Y:S01]  /*11f0*/  LOP3.LUT R10, R10, 0xfffffff8, RZ, 0xc0, !PT ;  /* 0xfffffff80a0a7812 */ /* 0x000fe200078ec0ff */
[----:B------:R-:W-:Y:S01]  /*1200*/  IMAD.U32 R16, RZ, RZ, UR4 ;  /* 0x00000004ff107e24 */ /* 0x000fe2000f8e00ff */
[----:B------:R-:W-:Y:S01]  /*1210*/  LEA.HI R6, R6, R19, RZ, 0x5 ;  /* 0x0000001306067211 */ /* 0x000fe200078f28ff */
[----:B------:R-:W-:Y:S01]  /*1220*/  IMAD.U32 R17, RZ, RZ, UR5 ;  /* 0x00000005ff117e24 */ /* 0x000fe2000f8e00ff */
[----:B------:R-:W-:Y:S01]  /*1230*/  LOP3.LUT R0, R5, 0x7ffffffc, RZ, 0xc0, !PT ;  /* 0x7ffffffc05007812 */ /* 0x000fe200078ec0ff */
[----:B------:R-:W-:Y:S01]  /*1240*/  IMAD.IADD R9, R9, 0x1, -R10 ;  /* 0x0000000109097824 */ /* 0x000fe200078e0a0a */
[----:B------:R-:W-:Y:S01]  /*1250*/  LOP3.LUT R4, R4, 0x3fffffe, RZ, 0xc0, !PT ;  /* 0x03fffffe04047812 */ /* 0x000fe200078ec0ff */
[----:B------:R-:W-:Y:S01]  /*1260*/  IMAD.SHL.U32 R3, R3, 0x8, RZ ;  /* 0x0000000803037824 */ /* 0x000fe200078e00ff */
[----:B------:R-:W-:Y:S01]  /*1270*/  SHF.R.S32.HI R6, RZ, 0x5, R6 ;  /* 0x00000005ff067819 */ /* 0x000fe20000011406 */
[----:B------:R-:W-:-:S02]  /*1280*/  IMAD.IADD R0, R19, 0x1, -R0 ;  /* 0x0000000113007824 */ /* 0x000fc400078e0a00 */
[----:B------:R-:W-:Y:S02]  /*1290*/  IMAD.IADD R4, R23, 0x1, -R4 ;  /* 0x0000000117047824 */ /* 0x000fe400078e0a04 */
[----:B------:R-:W-:Y:S02]  /*12a0*/  IMAD R9, R6, 0x10, R9 ;  /* 0x0000001006097824 */ /* 0x000fe400078e0209 */
[----:B------:R-:W-:Y:S02]  /*12b0*/  IMAD R222, R0, R7, 0xa0 ;  /* 0x000000a000de7424 */ /* 0x000fe400078e0207 */
[----:B------:R-:W-:-:S04]  /*12c0*/  IMAD.WIDE R16, R3, 0x2, R16 ;  /* 0x0000000203107825 */ /* 0x000fc800078e0210 */
[----:B------:R-:W-:-:S07]  /*12d0*/  IMAD R221, R4, 0x40, R9 ;  /* 0x0000004004dd7824 */ /* 0x000fce00078e0209 */
.L_x_2918:
        /* <DEDUP_REMOVED lines=62> */
.L_x_2892:
        /* <DEDUP_REMOVED lines=54> */
.L_x_2985:
[----:B------:R-:W-:Y:S05]  /*1a20*/  @!P0 BRA `(.L_x_2894) ;  /* 0x0000000000048947 */ /* 0x000fea0003800000 */
[----:B------:R-:W-:Y:S01]  /*1a30*/  BPT.TRAP 0x1 ;  /* 0x000000040000795c */ /* 0x000fe20000300000 */
.L_x_2894:
[----:B-1----:R-:W-:Y:S02]  /*1a40*/  IMAD.U32 R3, RZ, RZ, UR49 ;  /* 0x00000031ff037e24 */ /* 0x002fe4000f8e00ff */
[----:B------:R-:W-:-:S03]  /*1a50*/  IMAD.U32 R4, RZ, RZ, UR36 ;  /* 0x00000024ff047e24 */ /* 0x000fc6000f8e00ff */
[----:B------:R-:W-:Y:S02]  /*1a60*/  LEA R3, R3, UR38, 0x3 ;  /* 0x0000002603037c11 */ /* 0x000fe4000f8e18ff */
[----:B------:R-:W-:-:S04]  /*1a70*/  SHF.L.U32 R4, R4, 0x1f, RZ ;  /* 0x0000001f04047819 */ /* 0x000fc800000006ff */
[----:B------:R1:W2:Y:S01]  /*1a80*/  SYNCS.PHASECHK.TRANS64.TRYWAIT P1, [R3+URZ+0x33430], R4 ;  /* 0x03343004030075a7 */ /* 0x0002a2000802017f */
[----:B------:R-:W-:Y:S05]  /*1a90*/  @!P0 BRA `(.L_x_2895) ;  /* 0x0000000000048947 */ /* 0x000fea0003800000 */
[----:B------:R-:W-:Y:S01]  /*1aa0*/  BPT.TRAP 0x1 ;  /* 0x000000040000795c */ /* 0x000fe20000300000 */
.L_x_2895:
[----:B--2---:R-:W-:Y:S05]  /*1ab0*/  @P1 BRA `(.L_x_2896) ;  /* 0x0000000000081947 */ /* 0x004fea0003800000 */
[----:B------:R-:W2:Y:S02]  /*1ac0*/  SYNCS.PHASECHK.TRANS64.TRYWAIT P1, [R3+URZ+0x33430], R4 ;  /* 0x03343004030075a7 */ /* 0x000ea4000802017f */
[----:B--2---:R-:W-:Y:S05]  /*1ad0*/  @!P1 BRA `(.L_x_2897) ;  /* 0x000000d4005c9947 */ /* 0x004fea0003800000 */
.L_x_2896:
[----:B------:R-:W-:Y:S05]  /*1ae0*/  WARPSYNC.ALL ;  /* 0x0000000000007948 */ /* 0x000fea0003800000 */
[----:B------:R-:W-:Y:S01]  /*1af0*/  UIADD3 UR4, UR38, 0x24200, URZ ;  /* 0x0002420026047890 */ /* 0x000fe2000fffe03f */
[----:B------:R-:W-:Y:S01]  /*1b00*/  WARPGROUP.ARRIVE ;  /* 0x00000000000079c5 */ /* 0x000fe20000000000 */
[----:B------:R-:W-:Y:S02]  /*1b10*/  ULOP3.LUT UR28, UR45, 0x10000, URZ, 0xfc, !UPT ;  /* 0x000100002d1c7892 */ /* 0x000fe4000f8efc3f */
[----:B------:R-:W-:Y:S01]  /*1b20*/  USHF.R.U32.HI UR4, URZ, 0x4, UR4 ;  /* 0x000000043f047899 */ /* 0x000fe20008011604 */
[----:B------:R-:W-:Y:S01]  /*1b30*/  UMOV UR25, 0x80000020 ;  /* 0x8000002000197882 */ /* 0x000fe20000000000 */
[----:B------:R-:W-:-:S02]  /*1b40*/  UMOV UR27, 0x80000020 ;  /* 0x80000020001b7882 */ /* 0x000fc40000000000 */
[----:B------:R-:W-:Y:S01]  /*1b50*/  ULOP3.LUT UR4, UR4, 0x3fff, URZ, 0xc0, !UPT ;  /* 0x00003fff04047892 */ /* 0x000fe2000f8ec03f */
[----:B------:R-:W-:Y:S01]  /*1b60*/  UMOV UR24, UR28 ;  /* 0x0000001c00187c82 */ /* 0x000fe20008000000 */
[----:B------:R-:W-:Y:S02]  /*1b70*/  UMOV UR5, UR25 ;  /* 0x0000001900057c82 */ /* 0x000fe40008000000 */
[----:B------:R-:W-:Y:S01]  /*1b80*/  ULOP3.LUT UR45, UR4, 0x10000, URZ, 0xfc, !UPT ;  /* 0x00010000042d7892 */ /* 0x000fe2000f8efc3f */
[----:B------:R-:W-:Y:S02]  /*1b90*/  UMOV UR7, 0x80000020 ;  /* 0x8000002000077882 */ /* 0x000fe40000000000 */
[----:B------:R-:W-:Y:S01]  /*1ba0*/  UMOV UR4, UR24 ;  /* 0x0000001800047c82 */ /* 0x000fe20008000000 */
[----:B------:R-:W-:Y:S01]  /*1bb0*/  UIMAD UR30, UR49, 0x780, UR45 ;  /* 0x00000780311e78a4 */ /* 0x000fe2000f8e022d */
[----:B------:R-:W-:Y:S01]  /*1bc0*/  UMOV UR11, 0x80000020 ;  /* 0x80000020000b7882 */ /* 0x000fe20000000000 */
[----:B------:R-:W-:-:S02]  /*1bd0*/  UMOV UR15, 0x80000020 ;  /* 0x80000020000f7882 */ /* 0x000fc40000000000 */
[----:B------:R-:W-:Y:S02]  /*1be0*/  UIADD3 UR6, UR30, 0x80, URZ ;  /* 0x000000801e067890 */ /* 0x000fe4000fffe03f */
[----:B------:R-:W-:Y:S02]  /*1bf0*/  UIADD3 UR8, UR30, 0x100, URZ ;  /* 0x000001001e087890 */ /* 0x000fe4000fffe03f */
[----:B------:R-:W-:Y:S01]  /*1c00*/  UMOV UR26, UR30 ;  /* 0x0000001e001a7c82 */ /* 0x000fe20008000000 */
[----:B------:R-:W-:Y:S01]  /*1c10*/  UIADD3 UR9, UR30, 0x180, URZ ;  /* 0x000001801e097890 */ /* 0x000fe2000fffe03f */
[----:B------:R-:W-:Y:S01]  /*1c20*/  QGMMA.64x32x32.F32.E4M3.E4M3 R88, gdesc[UR24], RZ, !UPT, gsb0 ;  /* 0x00600000185879f3 */ /* 0x000fe2000c0008ff */
[----:B------:R-:W-:Y:S01]  /*1c30*/  UMOV UR26, UR6 ;  /* 0x00000006001a7c82 */ /* 0x000fe20008000000 */
[----:B------:R-:W-:Y:S01]  /*1c40*/  UMOV UR27, 0x80000020 ;  /* 0x80000020001b7882 */ /* 0x000fe20000000000 */
[----:B------:R-:W-:Y:S01]  /*1c50*/  UMOV UR6, UR8 ;  /* 0x0000000800067c82 */ /* 0x000fe20008000000 */
[----:B------:R-:W-:-:S02]  /*1c60*/  UIADD3 UR10, UR30, 0x200, URZ ;  /* 0x000002001e0a7890 */ /* 0x000fc4000fffe03f */
[----:B------:R-:W-:Y:S02]  /*1c70*/  UIADD3 UR12, UR30, 0x102, URZ ;  /* 0x000001021e0c7890 */ /* 0x000fe4000fffe03f */
[----:B------:R-:W-:Y:S02]  /*1c80*/  UIADD3 UR13, UR30, 0x182, URZ ;  /* 0x000001821e0d7890 */ /* 0x000fe4000fffe03f */
[----:B------:R-:W-:Y:S02]  /*1c90*/  UIADD3 UR14, UR30, 0x202, URZ ;  /* 0x000002021e0e7890 */ /* 0x000fe4000fffe03f */
[----:B------:R-:W-:Y:S01]  /*1ca0*/  UIADD3 UR18, UR30, 0x382, URZ ;  /* 0x000003821e127890 */ /* 0x000fe2000fffe03f */
[----:B------:R-:W-:Y:S01]  /*1cb0*/  UMOV UR19, 0x80000020 ;  /* 0x8000002000137882 */ /* 0x000fe20000000000 */
[----:B------:R-:W-:Y:S01]  /*1cc0*/  UIADD3 UR22, UR30, 0x600, URZ ;  /* 0x000006001e167890 */ /* 0x000fe2000fffe03f */
[----:B------:R-:W-:Y:S01]  /*1cd0*/  UMOV UR23, 0x80000020 ;  /* 0x8000002000177882 */ /* 0x000fe20000000000 */
[----:B------:R-:W-:Y:S01]  /*1ce0*/  UMOV UR31, 0x80000020 ;  /* 0x80000020001f7882 */ /* 0x000fe20000000000 */
[----:B------:R-:W-:-:S02]  /*1cf0*/  WARPGROUP.DEPBAR.LE gsb0, 0x0 ;  /* 0x00008000000079c5 */ /* 0x000fc40000010000 */
[----:B------:R-:W-:-:S06]  /*1d00*/  WARPGROUP.ARRIVE ;  /* 0x00000000000079c5 */ /* 0x000fcc0000000000 */
[----:B------:R-:W-:Y:S01]  /*1d10*/  QGMMA.64x32x32.F32.E4M3.E4M3 R72, gdesc[UR24], RZ, !UPT, gsb0 ;  /* 0x00600000184879f3 */ /* 0x000fe2000c0008ff */
[----:B------:R-:W-:Y:S01]  /*1d20*/  UMOV UR26, UR9 ;  /* 0x00000009001a7c82 */ /* 0x000fe20008000000 */
[----:B------:R-:W-:Y:S01]  /*1d30*/  UMOV UR27, 0x80000020 ;  /* 0x80000020001b7882 */ /* 0x000fe20000000000 */
[----:B------:R-:W-:Y:S02]  /*1d40*/  WARPGROUP.DEPBAR.LE gsb0, 0x0 ;  /* 0x00008000000079c5 */ /* 0x000fe40000010000 */
[----:B------:R-:W-:-:S06]  /*1d50*/  WARPGROUP.ARRIVE ;  /* 0x00000000000079c5 */ /* 0x000fcc0000000000 */
[----:B------:R-:W-:Y:S01]  /*1d60*/  QGMMA.64x32x32.F32.E4M3.E4M3 R56, gdesc[UR4], RZ, !UPT, gsb0 ;  /* 0x00600000043879f3 */ /* 0x000fe2000c0008ff */
[----:B------:R-:W-:Y:S02]  /*1d70*/  UIADD3 UR4, UR28, 0x2, URZ ;  /* 0x000000021c047890 */ /* 0x000fe4000fffe03f */
[----:B------:R-:W-:Y:S01]  /*1d80*/  UIADD3 UR6, UR30, 0x2, URZ ;  /* 0x000000021e067890 */ /* 0x000fe2000fffe03f */
[----:B------:R-:W-:Y:S01]  /*1d90*/  UMOV UR5, 0x80000020 ;  /* 0x8000002000057882 */ /* 0x000fe20000000000 */
[----:B------:R-:W-:Y:S01]  /*1da0*/  UMOV UR7, 0x80000020 ;  /* 0x8000002000077882 */ /* 0x000fe20000000000 */
[----:B------:R-:W-:Y:S02]  /*1db0*/  UMOV UR9, UR5 ;  /* 0x0000000500097c82 */ /* 0x000fe40008000000 */
[----:B------:R-:W-:Y:S01]  /*1dc0*/  UMOV UR8, UR4 ;  /* 0x0000000400087c82 */ /* 0x000fe20008000000 */
        /* <DEDUP_REMOVED lines=12> */
[----:B------:R-:W-:Y:S01]  /*1e90*/  UMOV UR6, UR10 ;  /* 0x0000000a00067c82 */ /* 0x000fe20008000000 */
[----:B------:R-:W-:Y:S01]  /*1ea0*/  UMOV UR7, 0x80000020 ;  /* 0x8000002000077882 */ /* 0x000fe20000000000 */
[----:B------:R-:W-:Y:S01]  /*1eb0*/  UMOV UR10, UR12 ;  /* 0x0000000c000a7c82 */ /* 0x000fe20008000000 */
[----:B------:R-:W-:Y:S02]  /*1ec0*/  WARPGROUP.DEPBAR.LE gsb0, 0x0 ;  /* 0x00008000000079c5 */ /* 0x000fe40000010000 */
[----:B------:R-:W-:-:S06]  /*1ed0*/  WARPGROUP.ARRIVE ;  /* 0x00000000000079c5 */ /* 0x000fcc0000000000 */
[----:B------:R-:W-:Y:S01]  /*1ee0*/  QGMMA.64x32x32.F32.E4M3.E4M3 R72, gdesc[UR4], R72, gsb0 ;  /* 0x00600000044879f3 */ /* 0x000fe20008000848 */
[----:B------:R-:W-:Y:S01]  /*1ef0*/  UMOV UR6, UR13 ;  /* 0x0000000d00067c82 */ /* 0x000fe20008000000 */
[----:B------:R-:W-:Y:S01]  /*1f00*/  UMOV UR7, 0x80000020 ;  /* 0x8000002000077882 */ /* 0x000fe20000000000 */
[----:B------:R-:W-:Y:S02]  /*1f10*/  WARPGROUP.DEPBAR.LE gsb0, 0x0 ;  /* 0x00008000000079c5 */ /* 0x000fe40000010000 */
[----:B------:R-:W-:-:S06]  /*1f20*/  WARPGROUP.ARRIVE ;  /* 0x00000000000079c5 */ /* 0x000fcc0000000000 */
[----:B------:R-:W-:Y:S01]  /*1f30*/  QGMMA.64x32x32.F32.E4M3.E4M3 R56, gdesc[UR8], R56, gsb0 ;  /* 0x00600000083879f3 */ /* 0x000fe20008000838 */
        /* <DEDUP_REMOVED lines=16> */
[----:B------:R-:W-:Y:S01]  /*2040*/  UIADD3 UR7, UR30, 0x400, URZ ;  /* 0x000004001e077890 */ /* 0x000fe2000fffe03f */
        /* <DEDUP_REMOVED lines=96> */
[----:B------:R-:W-:-:S03]  /*2650*/  UIADD3 UR6, UR30, 0x702, URZ ;  /* 0x000007021e067890 */ /* 0x000fc6000fffe03f */
        /* <DEDUP_REMOVED lines=18> */
[----:B------:R-:W-:Y:S05]  /*2780*/  @!P0 BRA `(.L_x_2898) ;  /* 0x0000000000048947 */ /* 0x000fea0003800000 */
[----:B------:R-:W-:Y:S01]  /*2790*/  BPT.TRAP 0x1 ;  /* 0x000000040000795c */ /* 0x000fe20000300000 */
.L_x_2898:
[C---:B-12---:R-:W-:Y:S01]  /*27a0*/  FMUL.FTZ R4, R0.reuse, R88 ;  /* 0x0000005800047220 */ /* 0x046fe20000410000 */
        /* <DEDUP_REMOVED lines=30> */
[----:B---3--:R-:W-:-:S02]  /*2990*/  VIADD R24, R222, UR55 ;  /* 0x00000037de187c36 */ /* 0x008fc40008000000 */
[C---:B------:R-:W-:Y:S01]  /*29a0*/  FMUL.FTZ R78, R0.reuse, R78 ;  /* 0x0000004e004e7220 */ /* 0x040fe20000410000 */
[C---:B------:R-:W-:Y:S01]  /*29b0*/  FMUL.FTZ R85, R0.reuse, R85 ;  /* 0x0000005500557220 */ /* 0x040fe20000410000 */
[C---:B------:R-:W-:Y:S01]  /*29c0*/  FMUL.FTZ R20, R0.reuse, R79 ;  /* 0x0000004f00147220 */ /* 0x040fe20000410000 */
[C---:B------:R-:W-:Y:S01]  /*29d0*/  FMUL.FTZ R56, R0.reuse, R56 ;  /* 0x0000003800387220 */ /* 0x040fe20000410000 */
[C---:B------:R-:W-:Y:S01]  /*29e0*/  FMUL.FTZ R82, R0.reuse, R82 ;  /* 0x0000005200527220 */ /* 0x040fe20000410000 */
[C---:B------:R-:W-:Y:S01]  /*29f0*/  FMUL.FTZ R57, R0.reuse, R57 ;  /* 0x0000003900397220 */ /* 0x040fe20000410000 */
[----:B------:R-:W3:Y:S01]  /*2a00*/  MUFU.TANH R92, R92 ;  /* 0x0000005c005c7308 */ /* 0x000ee20000002400 */
[----:B----4-:R-:W-:Y:S02]  /*2a10*/  IMAD.U32 R25, RZ, RZ, UR54 ;  /* 0x00000036ff197e24 */ /* 0x010fe4000f8e00ff */
[C---:B------:R-:W-:Y:S01]  /*2a20*/  FMUL.FTZ R60, R0.reuse, R60 ;  /* 0x0000003c003c7220 */ /* 0x040fe20000410000 */
[C---:B------:R-:W-:Y:S01]  /*2a30*/  FMUL.FTZ R83, R0.reuse, R83 ;  /* 0x0000005300537220 */ /* 0x040fe20000410000 */
[----:B------:R-:W-:Y:S01]  /*2a40*/  FMUL.FTZ R86, R0, R86 ;  /* 0x0000005600567220 */ /* 0x000fe20000410000 */
[----:B------:R-:W-:-:S02]  /*2a50*/  IMAD R108, R25, -0xa0, R24 ;  /* 0xffffff60196c7824 */ /* 0x000fc400078e0218 */
[C---:B------:R-:W-:Y:S01]  /*2a60*/  FMUL.FTZ R61, R0.reuse, R61 ;  /* 0x0000003d003d7220 */ /* 0x040fe20000410000 */
[C---:B------:R-:W-:Y:S01]  /*2a70*/  FMUL.FTZ R87, R0.reuse, R87 ;  /* 0x0000005700577220 */ /* 0x040fe20000410000 */
[----:B------:R-:W4:Y:S01]  /*2a80*/  MUFU.TANH R93, R93 ;  /* 0x0000005d005d7308 */ /* 0x000f220000002400 */
[----:B------:R-:W-:Y:S01]  /*2a90*/  FMUL.FTZ R64, R0, R64 ;  /* 0x0000004000407220 */ /* 0x000fe20000410000 */
[----:B------:R-:W-:Y:S01]  /*2aa0*/  ISETP.GT.AND P4, PT, R108, RZ, PT ;  /* 0x000000ff6c00720c */ /* 0x000fe20003f84270 */
[----:B------:R-:W-:Y:S01]  /*2ab0*/  FMUL.FTZ R58, R0, R58 ;  /* 0x0000003a003a7220 */ /* 0x000fe20000410000 */
[----:B------:R-:W-:Y:S01]  /*2ac0*/  ISETP.GT.AND P3, PT, R108, 0x1, PT ;  /* 0x000000016c00780c */ /* 0x000fe20003f64270 */
[----:B------:R-:W-:Y:S01]  /*2ad0*/  FMUL.FTZ R65, R0, R65 ;  /* 0x0000004100417220 */ /* 0x000fe20000410000 */
[----:B------:R-:W-:Y:S01]  /*2ae0*/  ISETP.GT.AND P2, PT, R108, 0x8, PT ;  /* 0x000000086c00780c */ /* 0x000fe20003f44270 */
[----:B------:R-:W-:Y:S01]  /*2af0*/  FMUL.FTZ R68, R0, R68 ;  /* 0x0000004400447220 */ /* 0x000fe20000410000 */
[----:B------:R-:W5:Y:S01]  /*2b00*/  MUFU.TANH R96, R96 ;  /* 0x0000006000607308 */ /* 0x000f620000002400 */
[----:B-1----:R-:W-:Y:S01]  /*2b10*/  FSEL R109, R4, -INF , P4 ;  /* 0xff800000046d7808 */ /* 0x002fe20002000000 */
[C---:B------:R-:W-:Y:S01]  /*2b20*/  FMUL.FTZ R59, R0.reuse, R59 ;  /* 0x0000003b003b7220 */ /* 0x040fe20000410000 */
[----:B--2---:R-:W-:Y:S01]  /*2b30*/  FSEL R110, R7, -INF , P3 ;  /* 0xff800000076e7808 */ /* 0x004fe20001800000 */
[----:B------:R-:W-:Y:S01]  /*2b40*/  FMUL.FTZ R26, R0, R26 ;  /* 0x0000001a001a7220 */ /* 0x000fe20000410000 */
[----:B------:R-:W-:Y:S01]  /*2b50*/  ISETP.GT.AND P1, PT, R108, 0x9, PT ;  /* 0x000000096c00780c */ /* 0x000fe20003f24270 */
[----:B------:R-:W-:Y:S01]  /*2b60*/  FMUL.FTZ R62, R0, R62 ;  /* 0x0000003e003e7220 */ /* 0x000fe20000410000 */
[----:B---3--:R-:W-:Y:S01]  /*2b70*/  FSEL R111, R92, -INF , P2 ;  /* 0xff8000005c6f7808 */ /* 0x008fe20001000000 */
[----:B------:R-:W1:Y:S01]  /*2b80*/  MUFU.TANH R5, R5 ;  /* 0x0000000500057308 */ /* 0x000e620000002400 */
[----:B------:R-:W-:Y:S01]  /*2b90*/  FMNMX.FTZ R4, R109, R110, !PT ;  /* 0x0000006e6d047209 */ /* 0x000fe20007810000 */
[----:B------:R-:W-:Y:S01]  /*2ba0*/  FMUL.FTZ R69, R0, R69 ;  /* 0x0000004500457220 */ /* 0x000fe20000410000 */
[----:B------:R-:W-:Y:S01]  /*2bb0*/  ISETP.GT.AND P6, PT, R108, 0x10, PT ;  /* 0x000000106c00780c */ /* 0x000fe20003fc4270 */
[C---:B------:R-:W-:Y:S01]  /*2bc0*/  FMUL.FTZ R27, R0.reuse, R27 ;  /* 0x0000001b001b7220 */ /* 0x040fe20000410000 */
[----:B----4-:R-:W-:Y:S01]  /*2bd0*/  FSEL R93, R93, -INF , P1 ;  /* 0xff8000005d5d7808 */ /* 0x010fe20000800000 */
[----:B------:R-:W-:Y:S01]  /*2be0*/  FMUL.FTZ R63, R0, R63 ;  /* 0x0000003f003f7220 */ /* 0x000fe20000410000 */
[----:B------:R-:W-:Y:S01]  /*2bf0*/  FMNMX.FTZ R4, R111, R4, !PT ;  /* 0x000000046f047209 */ /* 0x000fe20007810000 */
[----:B------:R-:W2:Y:S01]  /*2c00*/  MUFU.TANH R97, R97 ;  /* 0x0000006100617308 */ /* 0x000ea20000002400 */
[----:B------:R-:W-:Y:S01]  /*2c10*/  ISETP.GT.AND P5, PT, R108, 0x11, PT ;  /* 0x000000116c00780c */ /* 0x000fe20003fa4270 */
[----:B------:R-:W-:Y:S01]  /*2c20*/  FMUL.FTZ R40, R0, R40 ;  /* 0x0000002800287220 */ /* 0x000fe20000410000 */
[----:B-----5:R-:W-:Y:S01]  /*2c30*/  FSEL R96, R96, -INF , P6 ;  /* 0xff80000060607808 */ /* 0x020fe20003000000 */
[C---:B------:R-:W-:Y:S01]  /*2c40*/  FMUL.FTZ R28, R0.reuse, R28 ;  /* 0x0000001c001c7220 */ /* 0x040fe20000410000 */
[----:B------:R-:W-:Y:S01]  /*2c50*/  FMNMX.FTZ R7, R93, R4, !PT ;  /* 0x000000045d077209 */ /* 0x000fe20007810000 */
[C---:B------:R-:W-:Y:S01]  /*2c60*/  FMUL.FTZ R66, R0.reuse, R66 ;  /* 0x0000004200427220 */ /* 0x040fe20000410000 */
[C---:B------:R-:W-:Y:S01]  /*2c70*/  FMUL.FTZ R41, R0.reuse, R41 ;  /* 0x0000002900297220 */ /* 0x040fe20000410000 */
[----:B------:R-:W3:Y:S01]  /*2c80*/  MUFU.TANH R6, R6 ;  /* 0x0000000600067308 */ /* 0x000ee20000002400 */
[----:B-1----:R-:W-:Y:S01]  /*2c90*/  FSEL R5, R5, -INF , P4 ;  /* 0xff80000005057808 */ /* 0x002fe20002000000 */
[----:B------:R-:W-:Y:S01]  /*2ca0*/  FMUL.FTZ R29, R0, R29 ;  /* 0x0000001d001d7220 */ /* 0x000fe20000410000 */
[----:B------:R-:W-:Y:S01]  /*2cb0*/  ISETP.GT.AND P4, PT, R108, 0x18, PT ;  /* 0x000000186c00780c */ /* 0x000fe20003f84270 */
[----:B------:R-:W-:Y:S01]  /*2cc0*/  FMUL.FTZ R67, R0, R67 ;  /* 0x0000004300437220 */ /* 0x000fe20000410000 */
[----:B------:R-:W-:Y:S01]  /*2cd0*/  FMNMX.FTZ R4, R96, R7, !PT ;  /* 0x0000000760047209 */ /* 0x000fe20007810000 */
[C---:B------:R-:W-:Y:S01]  /*2ce0*/  FMUL.FTZ R44, R0.reuse, R44 ;  /* 0x0000002c002c7220 */ /* 0x040fe20000410000 */
[C---:B------:R-:W-:Y:S01]  /*2cf0*/  FMUL.FTZ R32, R0.reuse, R32 ;  /* 0x0000002000207220 */ /* 0x040fe20000410000 */
[----:B------:R-:W1:Y:S01]  /*2d00*/  MUFU.TANH R100, R100 ;  /* 0x0000006400647308 */ /* 0x000e620000002400 */
[----:B--2---:R-:W-:Y:S01]  /*2d10*/  FSEL R97, R97, -INF , P5 ;  /* 0xff80000061617808 */ /* 0x004fe20002800000 */
[C---:B------:R-:W-:Y:S01]  /*2d20*/  FMUL.FTZ R70, R0.reuse, R70 ;  /* 0x0000004600467220 */ /* 0x040fe20000410000 */
[C---:B------:R-:W-:Y:S01]  /*2d30*/  FMUL.FTZ R45, R0.reuse, R45 ;  /* 0x0000002d002d7220 */ /* 0x040fe20000410000 */
[C---:B------:R-:W-:Y:S01]  /*2d40*/  FMUL.FTZ R54, R0.reuse, R54 ;  /* 0x0000003600367220 */ /* 0x040fe20000410000 */
[----:B------:R-:W-:Y:S01]  /*2d50*/  FMNMX.FTZ R7, R97, R4, !PT ;  /* 0x0000000461077209 */ /* 0x000fe20007810000 */
[C---:B------:R-:W-:Y:S01]  /*2d60*/  FMUL.FTZ R33, R0.reuse, R33 ;  /* 0x0000002100217220 */ /* 0x040fe20000410000 */
[----:B------:R-:W-:Y:S01]  /*2d70*/  FMUL.FTZ R71, R0, R71 ;  /* 0x0000004700477220 */ /* 0x000fe20000410000 */
[----:B------:R-:W2:Y:S01]  /*2d80*/  MUFU.TANH R8, R8 ;  /* 0x0000000800087308 */ /* 0x000ea20000002400 */
[----:B---3--:R-:W-:Y:S01]  /*2d90*/  FSEL R6, R6, -INF , P3 ;  /* 0xff80000006067808 */ /* 0x008fe20001800000 */
[----:B------:R-:W-:Y:S01]  /*2da0*/  FMUL.FTZ R48, R0, R48 ;  /* 0x0000003000307220 */ /* 0x000fe20000410000 */
[----:B------:R-:W-:Y:S01]  /*2db0*/  ISETP.GT.AND P3, PT, R108, 0x19, PT ;  /* 0x000000196c00780c */ /* 0x000fe20003f64270 */
[C---:B------:R-:W-:Y:S01]  /*2dc0*/  FMUL.FTZ R52, R0.reuse, R52 ;  /* 0x0000003400347220 */ /* 0x040fe20000410000 */
[C---:B------:R-:W-:Y:S01]  /*2dd0*/  FMUL.FTZ R42, R0.reuse, R42 ;  /* 0x0000002a002a7220 */ /* 0x040fe20000410000 */
[C---:B------:R-:W-:Y:S01]  /*2de0*/  FMUL.FTZ R49, R0.reuse, R49 ;  /* 0x0000003100317220 */ /* 0x040fe20000410000 */
[----:B------:R-:W-:Y:S01]  /*2df0*/  FMUL.FTZ R36, R0, R36 ;  /* 0x0000002400247220 */ /* 0x000fe20000410000 */
[----:B------:R-:W3:Y:S01]  /*2e00*/  MUFU.TANH R101, R101 ;  /* 0x0000006500657308 */ /* 0x000ee20000002400 */
[----:B-1----:R-:W-:Y:S01]  /*2e10*/  FSEL R100, R100, -INF , P4 ;  /* 0xff80000064647808 */ /* 0x002fe20002000000 */
[C---:B------:R-:W-:Y:S01]  /*2e20*/  FMUL.FTZ R43, R0.reuse, R43 ;  /* 0x0000002b002b7220 */ /* 0x040fe20000410000 */
[C---:B------:R-:W-:Y:S01]  /*2e30*/  FMUL.FTZ R37, R0.reuse, R37 ;  /* 0x0000002500257220 */ /* 0x040fe20000410000 */
[----:B------:R-:W-:Y:S01]  /*2e40*/  FMUL.FTZ R46, R0, R46 ;  /* 0x0000002e002e7220 */ /* 0x000fe20000410000 */
[----:B------:R-:W-:Y:S01]  /*2e50*/  FMNMX.FTZ R4, R100, R7, !PT ;  /* 0x0000000764047209 */ /* 0x000fe20007810000 */
[C---:B------:R-:W-:Y:S01]  /*2e60*/  FMUL.FTZ R51, R0.reuse, R51 ;  /* 0x0000003300337220 */ /* 0x040fe20000410000 */
[----:B------:R-:W-:Y:S01]  /*2e70*/  FMUL.FTZ R53, R0, R53 ;  /* 0x0000003500357220 */ /* 0x000fe20000410000 */
[----:B------:R-:W1:Y:S01]  /*2e80*/  MUFU.TANH R9, R9 ;  /* 0x0000000900097308 */ /* 0x000e620000002400 */
[----:B--2---:R-:W-:Y:S01]  /*2e90*/  FSEL R8, R8, -INF , P2 ;  /* 0xff80000008087808 */ /* 0x004fe20001000000 */
[----:B------:R-:W-:Y:S01]  /*2ea0*/  FMUL.FTZ R47, R0, R47 ;  /* 0x0000002f002f7220 */ /* 0x000fe20000410000 */
[----:B------:R-:W-:Y:S01]  /*2eb0*/  ISETP.GT.AND P2, PT, R108, 0x20, PT ;  /* 0x000000206c00780c */ /* 0x000fe20003f44270 */
[C---:B------:R-:W-:Y:S01]  /*2ec0*/  FMUL.FTZ R50, R0.reuse, R50 ;  /* 0x0000003200327220 */ /* 0x040fe20000410000 */
[C---:B------:R-:W-:Y:S01]  /*2ed0*/  FMUL.FTZ R55, R0.reuse, R55 ;  /* 0x0000003700377220 */ /* 0x040fe20000410000 */
[----:B------:R-:W-:Y:S01]  /*2ee0*/  ULDC UR10, c[0x0][0x988] ;  /* 0x00026200000a7ab9 */ /* 0x000fe20000000800 */
[----:B------:R-:W-:Y:S01]  /*2ef0*/  P2R R104, PR, RZ, 0x1 ;  /* 0x00000001ff687803 */ /* 0x000fe20000000000 */
[----:B------:R-:W2:Y:S01]  /*2f00*/  MUFU.TANH R72, R72 ;  /* 0x0000004800487308 */ /* 0x000ea20000002400 */
[----:B---3--:R-:W-:Y:S01]  /*2f10*/  FSEL R101, R101, -INF , P3 ;  /* 0xff80000065657808 */ /* 0x008fe20001800000 */
[C---:B------:R-:W-:Y:S01]  /*2f20*/  FMUL.FTZ R30, R0.reuse, R30 ;  /* 0x0000001e001e7220 */ /* 0x040fe20000410000 */
[C---:B------:R-:W-:Y:S01]  /*2f30*/  FMUL.FTZ R31, R0.reuse, R31 ;  /* 0x0000001f001f7220 */ /* 0x040fe20000410000 */
        /* <DEDUP_REMOVED lines=8> */
[----:B------:R-:W-:Y:S01]  /*2fc0*/  UISETP.GE.AND UP0, UPT, UR55, 0xa1, UPT ;  /* 0x000000a13700788c */ /* 0x000fe2000bf06270 */
[----:B------:R-:W-:-:S03]  /*2fd0*/  CS2R R118, SRZ ;  /* 0x0000000000767805 */ /* 0x000fc6000001ff00 */
[----:B------:R-:W1:Y:S01]  /*2fe0*/  MUFU.TANH R73, R73 ;  /* 0x0000004900497308 */ /* 0x000e620000002400 */
[----:B--2---:R-:W-:-:S04]  /*2ff0*/  FSEL R112, R72, -INF , P2 ;  /* 0xff80000048707808 */ /* 0x004fc80001000000 */
[----:B------:R-:W-:-:S03]  /*3000*/  FMNMX.FTZ R4, R112, R7, !PT ;  /* 0x0000000770047209 */ /* 0x000fc60007810000 */
[----:B------:R-:W2:Y:S01]  /*3010*/  MUFU.TANH R10, R10 ;  /* 0x0000000a000a7308 */ /* 0x000ea20000002400 */
[----:B---3--:R-:W-:Y:S02]  /*3020*/  FSEL R11, R11, -INF , P6 ;  /* 0xff8000000b0b7808 */ /* 0x008fe40003000000 */
[----:B------:R-:W-:-:S05]  /*3030*/  ISETP.GT.AND P6, PT, R108, 0x28, PT ;  /* 0x000000286c00780c */ /* 0x000fca0003fc4270 */
[----:B------:R-:W3:Y:S01]  /*3040*/  MUFU.TANH R76, R76 ;  /* 0x0000004c004c7308 */ /* 0x000ee20000002400 */
[----:B-1----:R-:W-:-:S04]  /*3050*/  FSEL R113, R73, -INF , P1 ;  /* 0xff80000049717808 */ /* 0x002fc80000800000 */
[----:B------:R-:W-:-:S03]  /*3060*/  FMNMX.FTZ R7, R113, R4, !PT ;  /* 0x0000000471077209 */ /* 0x000fc60007810000 */
[----:B------:R-:W1:Y:S01]  /*3070*/  MUFU.TANH R13, R13 ;  /* 0x0000000d000d7308 */ /* 0x000e620000002400 */
[----:B--2---:R-:W-:Y:S02]  /*3080*/  FSEL R10, R10, -INF , P5 ;  /* 0xff8000000a0a7808 */ /* 0x004fe40002800000 */
[----:B------:R-:W-:-:S05]  /*3090*/  ISETP.GT.AND P5, PT, R108, 0x29, PT ;  /* 0x000000296c00780c */ /* 0x000fca0003fa4270 */
[----:B------:R-:W2:Y:S01]  /*30a0*/  MUFU.TANH R77, R77 ;  /* 0x0000004d004d7308 */ /* 0x000ea20000002400 */
[----:B---3--:R-:W-:-:S04]  /*30b0*/  FSEL R76, R76, -INF , P6 ;  /* 0xff8000004c4c7808 */ /* 0x008fc80003000000 */
[----:B------:R-:W-:-:S03]  /*30c0*/  FMNMX.FTZ R4, R76, R7, !PT ;  /* 0x000000074c047209 */ /* 0x000fc60007810000 */
[----:B------:R-:W3:Y:S01]  /*30d0*/  MUFU.TANH R12, R12 ;  /* 0x0000000c000c7308 */ /* 0x000ee20000002400 */
[----:B-1----:R-:W-:Y:S02]  /*30e0*/  FSEL R13, R13, -INF , P4 ;  /* 0xff8000000d0d7808 */ /* 0x002fe40002000000 */
[----:B------:R-:W-:-:S05]  /*30f0*/  ISETP.GT.AND P4, PT, R108, 0x30, PT ;  /* 0x000000306c00780c */ /* 0x000fca0003f84270 */
        /* <DEDUP_REMOVED lines=37> */
[----:B--2---:R-:W-:-:S07]  /*3350*/  FSEL R82, R57, -INF , P5 ;  /* 0xff80000039527808 */ /* 0x004fce0002800000 */
[----:B------:R-:W2:Y:S01]  /*3360*/  MUFU.TANH R86, R86 ;  /* 0x0000005600567308 */ /* 0x000ea20000002400 */
[----:B---3--:R-:W-:Y:S02]  /*3370*/  FSEL R21, R21, -INF , P3 ;  /* 0xff80000015157808 */ /* 0x008fe40001800000 */
[----:B------:R-:W-:-:S05]  /*3380*/  ISETP.GT.AND P3, PT, R108, 0x49, PT ;  /* 0x000000496c00780c */ /* 0x000fca0003f64270 */
[----:B------:R-:W3:Y:S01]  /*3390*/  MUFU.TANH R61, R61 ;  /* 0x0000003d003d7308 */ /* 0x000ee20000002400 */
[----:B-1----:R-:W-:-:S07]  /*33a0*/  FSEL R83, R60, -INF , P4 ;  /* 0xff8000003c537808 */ /* 0x002fce0002000000 */
[----:B------:R-:W-:Y:S01]  /*33b0*/  MUFU.TANH R87, R87 ;  /* 0x0000005700577308 */ /* 0x000fe20000002400 */
[----:B--2---:R-:W-:Y:S02]  /*33c0*/  FSEL R24, R86, -INF , P2 ;  /* 0xff80000056187808 */ /* 0x004fe40001000000 */
[----:B------:R-:W-:-:S05]  /*33d0*/  ISETP.GT.AND P2, PT, R108, 0x50, PT ;  /* 0x000000506c00780c */ /* 0x000fca0003f44270 */
[----:B------:R-:W1:Y:S01]  /*33e0*/  MUFU.TANH R64, R64 ;  /* 0x0000004000407308 */ /* 0x000e620000002400 */
[----:B---3--:R-:W-:-:S07]  /*33f0*/  FSEL R60, R61, -INF , P3 ;  /* 0xff8000003d3c7808 */ /* 0x008fce0001800000 */
[----:B------:R-:W2:Y:S08]  /*3400*/  MUFU.TANH R58, R58 ;  /* 0x0000003a003a7308 */ /* 0x000eb00000002400 */
[----:B------:R-:W3:Y:S08]  /*3410*/  MUFU.TANH R65, R65 ;  /* 0x0000004100417308 */ /* 0x000ef00000002400 */
[----:B------:R1:W-:Y:S08]  /*3420*/  MUFU.TANH R74, R59 ;  /* 0x0000003b004a7308 */ /* 0x0003f00000002400 */
[----:B------:R-:W4:Y:S01]  /*3430*/  MUFU.TANH R68, R68 ;  /* 0x0000004400447308 */ /* 0x000f220000002400 */
[----:B-1----:R-:W-:-:S07]  /*3440*/  FSEL R59, R64, -INF , P2 ;  /* 0xff800000403b7808 */ /* 0x002fce0001000000 */
[----:B------:R1:W-:Y:S08]  /*3450*/  MUFU.TANH R98, R26 ;  /* 0x0000001a00627308 */ /* 0x0003f00000002400 */
[----:B------:R-:W5:Y:S01]  /*3460*/  MUFU.TANH R62, R62 ;  /* 0x0000003e003e7308 */ /* 0x000f620000002400 */
[----:B-1----:R-:W-:Y:S02]  /*3470*/  FMNMX.FTZ R26, R82, R25, !PT ;  /* 0x00000019521a7209 */ /* 0x002fe40007810000 */
[----:B------:R-:W-:-:S02]  /*3480*/  FSEL R25, R87, -INF , P1 ;  /* 0xff80000057197808 */ /* 0x000fc40000800000 */
[----:B------:R-:W-:-:S03]  /*3490*/  ISETP.GT.AND P1, PT, R108, 0x51, PT ;  /* 0x000000516c00780c */ /* 0x000fc60003f24270 */
[----:B------:R-:W-:Y:S08]  /*34a0*/  MUFU.TANH R69, R69 ;  /* 0x0000004500457308 */ /* 0x000ff00000002400 */
[----:B------:R1:W-:Y:S08]  /*34b0*/  MUFU.TANH R99, R27 ;  /* 0x0000001b00637308 */ /* 0x0003f00000002400 */
[----:B------:R-:W5:Y:S01]  /*34c0*/  MUFU.TANH R63, R63 ;  /* 0x0000003f003f7308 */ /* 0x000f620000002400 */
[----:B-1----:R-:W-:-:S02]  /*34d0*/  FMNMX.FTZ R27, R83, R26, !PT ;  /* 0x0000001a531b7209 */ /* 0x002fc40007810000 */
[----:B--2---:R-:W-:Y:S02]  /*34e0*/  FSEL R26, R58, -INF , P6 ;  /* 0xff8000003a1a7808 */ /* 0x004fe40003000000 */
[----:B------:R-:W-:Y:S02]  /*34f0*/  ISETP.GT.AND P6, PT, R108, 0x58, PT ;  /* 0x000000586c00780c */ /* 0x000fe40003fc4270 */
[----:B---3--:R-:W-:Y:S01]  /*3500*/  FSEL R58, R65, -INF , P1 ;  /* 0xff800000413a7808 */ /* 0x008fe20000800000 */
[----:B------:R-:W-:Y:S01]  /*3510*/  MUFU.TANH R40, R40 ;  /* 0x0000002800287308 */ /* 0x000fe20000002400 */
[----:B----4-:R-:W-:-:S07]  /*3520*/  FSEL R57, R68, -INF , P6 ;  /* 0xff80000044397808 */ /* 0x010fce0003000000 */
[----:B------:R1:W-:Y:S08]  /*3530*/  MUFU.TANH R102, R28 ;  /* 0x0000001c00667308 */ /* 0x0003f00000002400 */
[----:B------:R-:W2:Y:S01]  /*3540*/  MUFU.TANH R66, R66 ;  /* 0x0000004200427308 */ /* 0x000ea20000002400 */
[----:B-1----:R-:W-:Y:S02]  /*3550*/  FMNMX.FTZ R28, R60, R27, !PT ;  /* 0x0000001b3c1c7209 */ /* 0x002fe40007810000 */
[----:B------:R-:W-:Y:S01]  /*3560*/  FSEL R27, R74, -INF , P5 ;  /* 0xff8000004a1b7808 */ /* 0x000fe20002800000 */
[----:B------:R-:W-:Y:S01]  /*3570*/  IMAD.U32 R74, RZ, RZ, UR10 ;  /* 0x0000000aff4a7e24 */ /* 0x000fe2000f8e00ff */
[----:B------:R-:W-:-:S03]  /*3580*/  ISETP.GT.AND P5, PT, R108, 0x59, PT ;  /* 0x000000596c00780c */ /* 0x000fc60003fa4270 */
[----:B------:R-:W-:Y:S08]  /*3590*/  MUFU.TANH R41, R41 ;  /* 0x0000002900297308 */ /* 0x000ff00000002400 */
[----:B------:R1:W-:Y:S08]  /*35a0*/  MUFU.TANH R103, R29 ;  /* 0x0000001d00677308 */ /* 0x0003f00000002400 */
[----:B------:R-:W-:Y:S01]  /*35b0*/  MUFU.TANH R67, R67 ;  /* 0x0000004300437308 */ /* 0x000fe20000002400 */
[----:B-1----:R-:W-:-:S02]  /*35c0*/  FMNMX.FTZ R29, R59, R28, !PT ;  /* 0x0000001c3b1d7209 */ /* 0x002fc40007810000 */
[----:B-----5:R-:W-:Y:S02]  /*35d0*/  FSEL R28, R62, -INF , P4 ;  /* 0xff8000003e1c7808 */ /* 0x020fe40002000000 */
[----:B------:R-:W-:-:S03]  /*35e0*/  ISETP.GT.AND P4, PT, R108, 0x60, PT ;  /* 0x000000606c00780c */ /* 0x000fc60003f84270 */
[----:B------:R-:W1:Y:S08]  /*35f0*/  MUFU.TANH R44, R44 ;  /* 0x0000002c002c7308 */ /* 0x000e700000002400 */
[----:B------:R3:W-:Y:S08]  /*3600*/  MUFU.TANH R105, R32 ;  /* 0x0000002000697308 */ /* 0x0007f00000002400 */
[----:B------:R-:W4:Y:S01]  /*3610*/  MUFU.TANH R70, R70 ;  /* 0x0000004600467308 */ /* 0x000f220000002400 */
[----:B---3--:R-:W-:-:S02]  /*3620*/  FMNMX.FTZ R32, R58, R29, !PT ;  /* 0x0000001d3a207209 */ /* 0x008fc40007810000 */
[----:B------:R-:W-:Y:S02]  /*3630*/  FSEL R29, R63, -INF , P3 ;  /* 0xff8000003f1d7808 */ /* 0x000fe40001800000 */
[----:B------:R-:W-:-:S03]  /*3640*/  ISETP.GT.AND P3, PT, R108, 0x61, PT ;  /* 0x000000616c00780c */ /* 0x000fc60003f64270 */
[----:B------:R-:W-:Y:S08]  /*3650*/  MUFU.TANH R45, R45 ;  /* 0x0000002d002d7308 */ /* 0x000ff00000002400 */
[----:B------:R3:W-:Y:S08]  /*3660*/  MUFU.TANH R91, R54 ;  /* 0x00000036005b7308 */ /* 0x0007f00000002400 */
[----:B------:R5:W-:Y:S01]  /*3670*/  MUFU.TANH R106, R33 ;  /* 0x00000021006a7308 */ /* 0x000be20000002400 */
[----:B---3--:R-:W-:-:S07]  /*3680*/  FSEL R54, R69, -INF , P5 ;  /* 0xff80000045367808 */ /* 0x008fce0002800000 */
[----:B------:R-:W3:Y:S01]  /*3690*/  MUFU.TANH R71, R71 ;  /* 0x0000004700477308 */ /* 0x000ee20000002400 */
[----:B-----5:R-:W-:Y:S02]  /*36a0*/  FMNMX.FTZ R33, R57, R32, !PT ;  /* 0x0000002039217209 */ /* 0x020fe40007810000 */
[----:B--2---:R-:W-:Y:S02]  /*36b0*/  FSEL R32, R66, -INF , P2 ;  /* 0xff80000042207808 */ /* 0x004fe40001000000 */
[----:B------:R-:W-:Y:S02]  /*36c0*/  FMNMX.FTZ R33, R54, R33, !PT ;  /* 0x0000002136217209 */ /* 0x000fe40007810000 */
[----:B------:R-:W-:Y:S01]  /*36d0*/  ISETP.GT.AND P2, PT, R108, 0x68, PT ;  /* 0x000000686c00780c */ /* 0x000fe20003f44270 */
[----:B------:R1:W-:Y:S08]  /*36e0*/  MUFU.TANH R75, R48 ;  /* 0x00000030004b7308 */ /* 0x0003f00000002400 */
[----:B------:R2:W-:Y:S01]  /*36f0*/  MUFU.TANH R89, R52 ;  /* 0x0000003400597308 */ /* 0x0005e20000002400 */
[----:B-1----:R-:W-:-:S07]  /*3700*/  FSEL R48, R44, -INF , P2 ;  /* 0xff8000002c307808 */ /* 0x002fce0001000000 */
[----:B------:R-:W-:Y:S01]  /*3710*/  MUFU.TANH R42, R42 ;  /* 0x0000002a002a7308 */ /* 0x000fe20000002400 */
[----:B--2---:R-:W-:-:S07]  /*3720*/  FSEL R52, R40, -INF , P4 ;  /* 0xff80000028347808 */ /* 0x004fce0002000000 */
[----:B------:R1:W-:Y:S08]  /*3730*/  MUFU.TANH R79, R49 ;  /* 0x00000031004f7308 */ /* 0x0003f00000002400 */
[----:B------:R2:W-:Y:S01]  /*3740*/  MUFU.TANH R107, R36 ;  /* 0x00000024006b7308 */ /* 0x0005e20000002400 */
[----:B-1----:R-:W-:-:S07]  /*3750*/  FSEL R49, R41, -INF , P3 ;  /* 0xff80000029317808 */ /* 0x002fce0001800000 */
[----:B------:R-:W1:Y:S01]  /*3760*/  MUFU.TANH R43, R43 ;  /* 0x0000002b002b7308 */ /* 0x000e620000002400 */
[----:B--2---:R-:W-:Y:S02]  /*3770*/  FMNMX.FTZ R36, R52, R33, !PT ;  /* 0x0000002134247209 */ /* 0x004fe40007810000 */
[----:B------:R-:W-:Y:S02]  /*3780*/  FSEL R33, R67, -INF , P1 ;  /* 0xff80000043217808 */ /* 0x000fe40000800000 */
[----:B------:R-:W-:-:S03]  /*3790*/  ISETP.GT.AND P1, PT, R108, 0x69, PT ;  /* 0x000000696c00780c */ /* 0x000fc60003f24270 */
[----:B------:R2:W-:Y:S08]  /*37a0*/  MUFU.TANH R92, R37 ;  /* 0x00000025005c7308 */ /* 0x0005f00000002400 */
[----:B------:R-:W5:Y:S01]  /*37b0*/  MUFU.TANH R46, R46 ;  /* 0x0000002e002e7308 */ /* 0x000f620000002400 */
[----:B--2---:R-:W-:Y:S02]  /*37c0*/  FMNMX.FTZ R37, R49, R36, !PT ;  /* 0x0000002431257209 */ /* 0x004fe40007810000 */
[----:B----4-:R-:W-:-:S02]  /*37d0*/  FSEL R36, R70, -INF , P6 ;  /* 0xff80000046247808 */ /* 0x010fc40003000000 */
[----:B------:R-:W-:Y:S02]  /*37e0*/  ISETP.GT.AND P6, PT, R108, 0x70, PT ;  /* 0x000000706c00780c */ /* 0x000fe40003fc4270 */
[----:B------:R-:W-:Y:S01]  /*37f0*/  FMNMX.FTZ R40, R48, R37, !PT ;  /* 0x0000002530287209 */ /* 0x000fe20007810000 */
[----:B------:R2:W-:Y:S01]  /*3800*/  MUFU.TANH R88, R51 ;  /* 0x0000003300587308 */ /* 0x0005e20000002400 */
[----:B---3--:R-:W-:Y:S02]  /*3810*/  FSEL R37, R71, -INF , P5 ;  /* 0xff80000047257808 */ /* 0x008fe40002800000 */
[----:B------:R-:W-:Y:S02]  /*3820*/  ISETP.GT.AND P5, PT, R108, 0x71, PT ;  /* 0x000000716c00780c */ /* 0x000fe40003fa4270 */
[----:B-1----:R-:W-:Y:S02]  /*3830*/  FSEL R41, R43, -INF , P3 ;  /* 0xff8000002b297808 */ /* 0x002fe40001800000 */
[----:B------:R-:W-:Y:S01]  /*3840*/  FSEL R56, R79, -INF , P5 ;  /* 0xff8000004f387808 */ /* 0x000fe20002800000 */
[----:B------:R1:W3:Y:S01]  /*3850*/  MUFU.TANH R90, R53 ;  /* 0x00000035005a7308 */ /* 0x0002e20000002400 */
[----:B--2---:R-:W-:-:S02]  /*3860*/  FSEL R51, R45, -INF , P1 ;  /* 0xff8000002d337808 */ /* 0x004fc40000800000 */
[----:B------:R-:W-:Y:S02]  /*3870*/  ISETP.GT.AND P3, PT, R108, 0x79, PT ;  /* 0x000000796c00780c */ /* 0x000fe40003f64270 */
[----:B------:R-:W-:Y:S02]  /*3880*/  FMNMX.FTZ R44, R51, R40, !PT ;  /* 0x00000028332c7209 */ /* 0x000fe40007810000 */
[----:B------:R-:W-:Y:S01]  /*3890*/  FSEL R40, R42, -INF , P4 ;  /* 0xff8000002a287808 */ /* 0x000fe20002000000 */
[----:B------:R-:W2:Y:S01]  /*38a0*/  MUFU.TANH R47, R47 ;  /* 0x0000002f002f7308 */ /* 0x000ea20000002400 */
[----:B-1----:R-:W-:Y:S02]  /*38b0*/  FSEL R53, R75, -INF , P6 ;  /* 0xff8000004b357808 */ /* 0x002fe40003000000 */
[----:B------:R-:W-:Y:S02]  /*38c0*/  ISETP.GT.AND P4, PT, R108, 0x78, PT ;  /* 0x000000786c00780c */ /* 0x000fe40003f84270 */
[----:B------:R-:W-:-:S02]  /*38d0*/  FMNMX.FTZ R45, R53, R44, !PT ;  /* 0x0000002c352d7209 */ /* 0x000fc40007810000 */
[----:B------:R-:W-:Y:S01]  /*38e0*/  FSEL R61, R89, -INF , P4 ;  /* 0xff800000593d7808 */ /* 0x000fe20002000000 */
[----:B------:R-:W1:Y:S01]  /*38f0*/  MUFU.TANH R50, R50 ;  /* 0x0000003200327308 */ /* 0x000e620000002400 */
[----:B------:R-:W-:Y:S02]  /*3900*/  FMNMX.FTZ R44, R56, R45, !PT ;  /* 0x0000002d382c7209 */ /* 0x000fe40007810000 */
[----:B-----5:R-:W-:Y:S02]  /*3910*/  FSEL R42, R46, -INF , P2 ;  /* 0xff8000002e2a7808 */ /* 0x020fe40001000000 */
[----:B------:R-:W-:Y:S02]  /*3920*/  ISETP.GT.AND P2, PT, R108, 0x80, PT ;  /* 0x000000806c00780c */ /* 0x000fe40003f44270 */
[----:B---3--:R-:W-:Y:S01]  /*3930*/  FSEL R62, R90, -INF , P3 ;  /* 0xff8000005a3e7808 */ /* 0x008fe20001800000 */
[----:B------:R-:W3:Y:S01]  /*3940*/  MUFU.TANH R55, R55 ;  /* 0x0000003700377308 */ /* 0x000ee20000002400 */
[----:B------:R-:W-:-:S02]  /*3950*/  FMNMX.FTZ R45, R61, R44, !PT ;  /* 0x0000002c3d2d7209 */ /* 0x000fc40007810000 */
[----:B--2---:R-:W-:Y:S02]  /*3960*/  FSEL R43, R47, -INF , P1 ;  /* 0xff8000002f2b7808 */ /* 0x004fe40000800000 */
[----:B------:R-:W-:Y:S02]  /*3970*/  ISETP.GT.AND P1, PT, R108, 0x81, PT ;  /* 0x000000816c00780c */ /* 0x000fe40003f24270 */
[----:B------:R-:W-:Y:S01]  /*3980*/  FSEL R63, R94, -INF , P2 ;  /* 0xff8000005e3f7808 */ /* 0x000fe20001000000 */
[----:B------:R-:W2:Y:S01]  /*3990*/  MUFU.TANH R84, R30 ;  /* 0x0000001e00547308 */ /* 0x000ea20000002400 */
[----:B------:R-:W-:Y:S02]  /*39a0*/  FMNMX.FTZ R46, R62, R45, !PT ;  /* 0x0000002d3e2e7209 */ /* 0x000fe40007810000 */
[----:B-1----:R-:W-:Y:S02]  /*39b0*/  FSEL R44, R50, -INF , P6 ;  /* 0xff800000322c7808 */ /* 0x002fe40003000000 */
[----:B------:R-:W-:-:S02]  /*39c0*/  ISETP.GT.AND P6, PT, R108, 0x88, PT ;  /* 0x000000886c00780c */ /* 0x000fc40003fc4270 */
[----:B------:R-:W-:Y:S01]  /*39d0*/  FSEL R64, R95, -INF , P1 ;  /* 0xff8000005f407808 */ /* 0x000fe20000800000 */
[----:B------:R-:W-:Y:S01]  /*39e0*/  MUFU.TANH R85, R31 ;  /* 0x0000001f00557308 */ /* 0x000fe20000002400 */
[----:B------:R-:W-:Y:S02]  /*39f0*/  FMNMX.FTZ R47, R63, R46, !PT ;  /* 0x0000002e3f2f7209 */ /* 0x000fe40007810000 */
[----:B------:R-:W-:Y:S02]  /*3a00*/  FSEL R45, R88, -INF , P5 ;  /* 0xff800000582d7808 */ /* 0x000fe40002800000 */
[----:B------:R-:W-:Y:S02]  /*3a10*/  ISETP.GT.AND P5, PT, R108, 0x89, PT ;  /* 0x000000896c00780c */ /* 0x000fe40003fa4270 */
[----:B------:R-:W-:Y:S01]  /*3a20*/  FSEL R65, R102, -INF , P6 ;  /* 0xff80000066417808 */ /* 0x000fe20003000000 */
[----:B------:R-:W1:Y:S01]  /*3a30*/  MUFU.TANH R86, R34 ;  /* 0x0000002200567308 */ /* 0x000e620000002400 */
[----:B------:R-:W-:-:S02]  /*3a40*/  FMNMX.FTZ R50, R64, R47, !PT ;  /* 0x0000002f40327209 */ /* 0x000fc40007810000 */
[----:B------:R-:W-:Y:S02]  /*3a50*/  FSEL R46, R91, -INF , P4 ;  /* 0xff8000005b2e7808 */ /* 0x000fe40002000000 */
[----:B------:R-:W-:Y:S02]  /*3a60*/  ISETP.GT.AND P4, PT, R108, 0x90, PT ;  /* 0x000000906c00780c */ /* 0x000fe40003f84270 */
[----:B------:R-:W-:Y:S01]  /*3a70*/  FSEL R66, R103, -INF , P5 ;  /* 0xff80000067427808 */ /* 0x000fe20002800000 */
[----:B------:R-:W4:Y:S01]  /*3a80*/  MUFU.TANH R87, R35 ;  /* 0x0000002300577308 */ /* 0x000f220000002400 */
[----:B------:R-:W-:Y:S02]  /*3a90*/  FMNMX.FTZ R69, R65, R50, !PT ;  /* 0x0000003241457209 */ /* 0x000fe40007810000 */
[----:B------:R-:W-:Y:S02]  /*3aa0*/  CS2R R102, SRZ ;  /* 0x0000000000667805 */ /* 0x000fe4000001ff00 */
[----:B---3--:R-:W-:-:S02]  /*3ab0*/  FSEL R47, R55, -INF , P3 ;  /* 0xff800000372f7808 */ /* 0x008fc40001800000 */
[----:B------:R-:W-:Y:S02]  /*3ac0*/  ISETP.GT.AND P3, PT, R108, 0x91, PT ;  /* 0x000000916c00780c */ /* 0x000fe40003f64270 */
[----:B------:R-:W-:Y:S01]  /*3ad0*/  FSEL R67, R105, -INF , P4 ;  /* 0xff80000069437808 */ /* 0x000fe20002000000 */
[----:B------:R-:W3:Y:S01]  /*3ae0*/  MUFU.TANH R88, R38 ;  /* 0x0000002600587308 */ /* 0x000ee20000002400 */
[----:B------:R-:W-:Y:S02]  /*3af0*/  FMNMX.FTZ R70, R66, R69, !PT ;  /* 0x0000004542467209 */ /* 0x000fe40007810000 */
[----:B------:R-:W-:Y:S02]  /*3b00*/  FSEL R50, R98, -INF , P2 ;  /* 0xff80000062327808 */ /* 0x000fe40001000000 */
[----:B------:R-:W-:Y:S02]  /*3b10*/  ISETP.GT.AND P2, PT, R108, 0x98, PT ;  /* 0x000000986c00780c */ /* 0x000fe40003f44270 */
[----:B------:R-:W-:Y:S01]  /*3b20*/  FSEL R68, R106, -INF , P3 ;  /* 0xff8000006a447808 */ /* 0x000fe20001800000 */
[----:B------:R-:W5:Y:S01]  /*3b30*/  MUFU.TANH R89, R39 ;  /* 0x0000002700597308 */ /* 0x000f620000002400 */
[----:B------:R-:W-:-:S02]  /*3b40*/  FMNMX.FTZ R71, R67, R70, !PT ;  /* 0x0000004643477209 */ /* 0x000fc40007810000 */
[----:B------:R-:W-:Y:S02]  /*3b50*/  FSEL R55, R99, -INF , P1 ;  /* 0xff80000063377808 */ /* 0x000fe40000800000 */
[----:B------:R-:W-:Y:S02]  /*3b60*/  CS2R R98, SRZ ;  /* 0x0000000000627805 */ /* 0x000fe4000001ff00 */
[----:B------:R-:W-:Y:S02]  /*3b70*/  ISETP.GT.AND P1, PT, R108, 0x99, PT ;  /* 0x000000996c00780c */ /* 0x000fe40003f24270 */
[----:B------:R-:W-:Y:S02]  /*3b80*/  FSEL R69, R107, -INF , P2 ;  /* 0xff8000006b457808 */ /* 0x000fe40001000000 */
[----:B------:R-:W-:Y:S02]  /*3b90*/  CS2R R106, SRZ ;  /* 0x00000000006a7805 */ /* 0x000fe4000001ff00 */
[----:B------:R-:W-:-:S02]  /*3ba0*/  FMNMX.FTZ R72, R68, R71, !PT ;  /* 0x0000004744487209 */ /* 0x000fc40007810000 */
[----:B------:R-:W-:Y:S02]  /*3bb0*/  FSEL R70, R92, -INF , P1 ;  /* 0xff8000005c467808 */ /* 0x000fe40000800000 */
[----:B------:R-:W-:Y:S02]  /*3bc0*/  FMNMX.FTZ R71, R69, R72, !PT ;  /* 0x0000004845477209 */ /* 0x000fe40007810000 */
[----:B--2---:R-:W-:Y:S02]  /*3bd0*/  FSEL R84, R84, -INF , P6 ;  /* 0xff80000054547808 */ /* 0x004fe40003000000 */
[----:B------:R-:W-:Y:S02]  /*3be0*/  FMNMX.FTZ R71, R70, R71, !PT ;  /* 0x0000004746477209 */ /* 0x000fe40007810000 */
[----:B-1----:R-:W-:Y:S02]  /*3bf0*/  FSEL R86, R86, -INF , P4 ;  /* 0xff80000056567808 */ /* 0x002fe40002000000 */
[----:B----4-:R-:W-:Y:S01]  /*3c00*/  FSEL R87, R87, -INF , P3 ;  /* 0xff80000057577808 */ /* 0x010fe20001800000 */
[----:B------:R-:W1:Y:S01]  /*3c10*/  SHFL.BFLY PT, R72, R71, 0x2, 0x1f ;  /* 0x0c401f0047487f89 */ /* 0x000e6200000e0000 */
[----:B---3--:R-:W-:-:S02]  /*3c20*/  FSEL R88, R88, -INF , P2 ;  /* 0xff80000058587808 */ /* 0x008fc40001000000 */
[----:B-----5:R-:W-:Y:S02]  /*3c30*/  FSEL R89, R89, -INF , P1 ;  /* 0xff80000059597808 */ /* 0x020fe40000800000 */
[----:B-1----:R-:W-:-:S05]  /*3c40*/  FMNMX.FTZ R72, R71, R72, !PT ;  /* 0x0000004847487209 */ /* 0x002fca0007810000 */
[----:B------:R-:W1:Y:S02]  /*3c50*/  SHFL.BFLY PT, R121, R72, 0x1, 0x1f ;  /* 0x0c201f0048797f89 */ /* 0x000e6400000e0000 */
[----:B-1----:R-:W-:-:S04]  /*3c60*/  FMNMX.FTZ R121, R72, R121, !PT ;  /* 0x0000007948797209 */ /* 0x002fc80007810000 */
[C---:B------:R-:W-:Y:S01]  /*3c70*/  FSETP.NEU.FTZ.AND P0, PT, R121.reuse, -INF , PT ;  /* 0xff8000007900780b */ /* 0x040fe20003f1d000 */
[----:B------:R-:W-:-:S05]  /*3c80*/  FFMA.FTZ R73, R121, R74, -8 ;  /* 0xc100000079497423 */ /* 0x000fca000001004a */
[----:B------:R-:W-:Y:S02]  /*3c90*/  FSEL R94, R73, RZ, P0 ;  /* 0x000000ff495e7208 */ /* 0x000fe40000000000 */
[----:B------:R-:W-:Y:S02]  /*3ca0*/  FMNMX.FTZ R73, R5, R6, !PT ;  /* 0x0000000605497209 */ /* 0x000fe40007810000 */
[----:B------:R-:W-:Y:S01]  /*3cb0*/  ISETP.NE.AND P0, PT, R104, RZ, PT ;  /* 0x000000ff6800720c */ /* 0x000fe20003f05270 */
        /* <DEDUP_REMOVED lines=32> */
[----:B------:R-:W1:Y:S01]  /*3ec0*/  MUFU.EX2 R35, R35 ;  /* 0x0000002300237308 */ /* 0x000e620000000800 */
        /* <DEDUP_REMOVED lines=16> */
[----:B------:R-:W-:Y:S01]  /*3fd0*/  FMNMX.FTZ R80, R24, R79, !PT ;  /* 0x0000004f18507209 */ /* 0x000fe20007810000 */
[----:B------:R-:W-:Y:S01]  /*3fe0*/  FFMA.FTZ R70, R70, UR10, -R94 ;  /* 0x0000000a46467c23 */ /* 0x000fe2000801085e */
[----:B-1----:R-:W-:-:S02]  /*3ff0*/  F2FP.SATFINITE.E4M3.F32.PACK_AB_MERGE_C R200, R35, R34, RZ ;  /* 0x0000002223c8723e */ /* 0x002fc400048070ff */
[----:B------:R-:W-:Y:S02]  /*4000*/  CS2R R110, SRZ ;  /* 0x00000000006e7805 */ /* 0x000fe4000001ff00 */
[----:B------:R-:W-:Y:S02]  /*4010*/  FMNMX.FTZ R79, R25, R80, !PT ;  /* 0x00000050194f7209 */ /* 0x000fe40007810000 */
[----:B------:R-:W-:Y:S02]  /*4020*/  CS2R R108, SRZ ;  /* 0x00000000006c7805 */ /* 0x000fe4000001ff00 */
[----:B------:R-:W-:Y:S01]  /*4030*/  F2FP.SATFINITE.E4M3.F32.PACK_AB_MERGE_C R200, R31, R30, R200 ;  /* 0x0000001e1fc8723e */ /* 0x000fe200048070c8 */
[----:B------:R-:W-:Y:S01]  /*4040*/  MUFU.EX2 R39, R39 ;  /* 0x0000002700277308 */ /* 0x000fe20000000800 */
[----:B------:R-:W-:Y:S02]  /*4050*/  FMNMX.FTZ R80, R26, R79, !PT ;  /* 0x0000004f1a507209 */ /* 0x000fe40007810000 */
[----:B------:R-:W-:-:S02]  /*4060*/  CS2R R104, SRZ ;  /* 0x0000000000687805 */ /* 0x000fc4000001ff00 */
[----:B------:R-:W-:Y:S02]  /*4070*/  CS2R R100, SRZ ;  /* 0x0000000000647805 */ /* 0x000fe4000001ff00 */
[----:B------:R-:W-:Y:S01]  /*4080*/  FMNMX.FTZ R81, R27, R80, !PT ;  /* 0x000000501b517209 */ /* 0x000fe20007810000 */
[----:B------:R-:W-:-:S01]  /*4090*/  FFMA.FTZ R80, R115, UR10, -R94 ;  /* 0x0000000a73507c23 */ /* 0x000fc2000801085e */
[----:B------:R-:W-:Y:S02]  /*40a0*/  MUFU.EX2 R71, R71 ;  /* 0x0000004700477308 */ /* 0x000fe40000000800 */
[----:B--2---:R-:W-:-:S04]  /*40b0*/  FMNMX.FTZ R90, R28, R81, !PT ;  /* 0x000000511c5a7209 */ /* 0x004fc80007810000 */
[----:B------:R-:W-:Y:S02]  /*40c0*/  FMNMX.FTZ R81, R29, R90, !PT ;  /* 0x0000005a1d517209 */ /* 0x000fe40007810000 */
[----:B------:R-:W1:Y:S02]  /*40d0*/  MUFU.EX2 R72, R72 ;  /* 0x0000004800487308 */ /* 0x000e640000000800 */
[----:B------:R-:W-:-:S04]  /*40e0*/  FMNMX.FTZ R90, R32, R81, !PT ;  /* 0x00000051205a7209 */ /* 0x000fc80007810000 */
[----:B------:R-:W-:Y:S02]  /*40f0*/  FMNMX.FTZ R91, R33, R90, !PT ;  /* 0x0000005a215b7209 */ /* 0x000fe40007810000 */
[----:B------:R-:W-:Y:S02]  /*4100*/  MUFU.EX2 R73, R73 ;  /* 0x0000004900497308 */ /* 0x000fe40000000800 */
[----:B------:R-:W-:-:S04]  /*4110*/  FMNMX.FTZ R90, R36, R91, !PT ;  /* 0x0000005b245a7209 */ /* 0x000fc80007810000 */
[----:B------:R-:W-:Y:S02]  /*4120*/  FMNMX.FTZ R91, R37, R90, !PT ;  /* 0x0000005a255b7209 */ /* 0x000fe40007810000 */
[----:B------:R2:W-:Y:S02]  /*4130*/  MUFU.EX2 R74, R113 ;  /* 0x00000071004a7308 */ /* 0x0005e40000000800 */
[----:B------:R-:W-:Y:S02]  /*4140*/  FMNMX.FTZ R90, R40, R91, !PT ;  /* 0x0000005b285a7209 */ /* 0x000fe40007810000 */
[----:B-1----:R-:W-:Y:S02]  /*4150*/  F2FP.SATFINITE.E4M3.F32.PACK_AB_MERGE_C R202, R72, R71, RZ ;  /* 0x0000004748ca723e */ /* 0x002fe400048070ff */
[----:B------:R-:W-:Y:S02]  /*4160*/  FMNMX.FTZ R91, R41, R90, !PT ;  /* 0x0000005a295b7209 */ /* 0x000fe40007810000 */
[----:B------:R-:W-:Y:S01]  /*4170*/  F2FP.SATFINITE.E4M3.F32.PACK_AB_MERGE_C R202, R39, R38, R202 ;  /* 0x0000002627ca723e */ /* 0x000fe200048070ca */
[----:B------:R-:W-:Y:S01]  /*4180*/  MUFU.EX2 R75, R75 ;  /* 0x0000004b004b7308 */ /* 0x000fe20000000800 */
[----:B------:R-:W-:-:S02]  /*4190*/  FMNMX.FTZ R90, R42, R91, !PT ;  /* 0x0000005b2a5a7209 */ /* 0x000fc40007810000 */
[----:B--2---:R-:W-:Y:S02]  /*41a0*/  CS2R R112, SRZ ;  /* 0x0000000000707805 */ /* 0x004fe4000001ff00 */
[----:B------:R-:W-:-:S03]  /*41b0*/  FMNMX.FTZ R91, R43, R90, !PT ;  /* 0x0000005a2b5b7209 */ /* 0x000fc60007810000 */
        /* <DEDUP_REMOVED lines=8> */
[----:B------:R-:W-:Y:S02]  /*4240*/  FMNMX.FTZ R91, R55, R90, !PT ;  /* 0x0000005a375b7209 */ /* 0x000fe40007810000 */
[----:B------:R-:W-:Y:S01]  /*4250*/  FSEL R90, R85, -INF , P5 ;  /* 0xff800000555a7808 */ /* 0x000fe20002800000 */
[----:B------:R-:W-:Y:S01]  /*4260*/  MUFU.EX2 R80, R80 ;  /* 0x0000005000507308 */ /* 0x000fe20000000800 */
[----:B------:R-:W-:Y:S02]  /*4270*/  FMNMX.FTZ R91, R84, R91, !PT ;  /* 0x0000005b545b7209 */ /* 0x000fe40007810000 */
[----:B-1----:R-:W-:Y:S02]  /*4280*/  CS2R R114, SRZ ;  /* 0x0000000000727805 */ /* 0x002fe4000001ff00 */
[----:B------:R-:W-:-:S03]  /*4290*/  FMNMX.FTZ R91, R90, R91, !PT ;  /* 0x0000005b5a5b7209 */ /* 0x000fc60007810000 */
[----:B------:R1:W-:Y:S01]  /*42a0*/  MUFU.EX2 R81, R116 ;  /* 0x0000007400517308 */ /* 0x0003e20000000800 */
[----:B------:R-:W-:-:S04]  /*42b0*/  FMNMX.FTZ R92, R86, R91, !PT ;  /* 0x0000005b565c7209 */ /* 0x000fc80007810000 */
[----:B------:R-:W-:-:S03]  /*42c0*/  FMNMX.FTZ R85, R87, R92, !PT ;  /* 0x0000005c57557209 */ /* 0x000fc60007810000 */
        /* <DEDUP_REMOVED lines=9> */
[----:B------:R-:W-:-:S01]  /*4360*/  FFMA.FTZ R67, R69, UR10, -R94 ;  /* 0x0000000a45437c23 */ /* 0x000fc2000801085e */
[----:B------:R-:W2:Y:S01]  /*4370*/  SHFL.BFLY PT, R91, R92, 0x2, 0x1f ;  /* 0x0c401f005c5b7f89 */ /* 0x000ea200000e0000 */
[----:B------:R-:W-:Y:S01]  /*4380*/  MUFU.EX2 R83, R83 ;  /* 0x0000005300537308 */ /* 0x000fe20000000800 */
[----:B-1----:R-:W-:-:S07]  /*4390*/  CS2R R116, SRZ ;  /* 0x0000000000747805 */ /* 0x002fce000001ff00 */
[----:B------:R-:W-:Y:S08]  /*43a0*/  MUFU.EX2 R60, R60 ;  /* 0x0000003c003c7308 */ /* 0x000ff00000000800 */
[----:B------:R-:W-:Y:S01]  /*43b0*/  MUFU.EX2 R59, R59 ;  /* 0x0000003b003b7308 */ /* 0x000fe20000000800 */
[----:B--2---:R-:W-:-:S07]  /*43c0*/  FMNMX.FTZ R91, R92, R91, !PT ;  /* 0x0000005b5c5b7209 */ /* 0x004fce0007810000 */
        /* <DEDUP_REMOVED lines=11> */
[----:B------:R-:W-:-:S03]  /*4480*/  ISETP.NE.AND P1, PT, R2, RZ, PT ;  /* 0x000000ff0200720c */ /* 0x000fc60003f25270 */
        /* <DEDUP_REMOVED lines=15> */
[----:B------:R-:W-:-:S01]  /*4580*/  FADD.FTZ R21, R30, R31 ;  /* 0x0000001f1e157221 */ /* 0x000fc20000010000 */
[----:B------:R-:W1:Y:S01]  /*4590*/  MUFU.EX2 R6, R6 ;  /* 0x0000000600067308 */ /* 0x000e620000000800 */
[----:B------:R-:W-:-:S01]  /*45a0*/  FFMA.FTZ R10, R15, UR10, -R69 ;  /* 0x0000000a0f0a7c23 */ /* 0x000fc20008010845 */
[----:B------:R-:W-:-:S02]  /*45b0*/  @P1 VIADD R3, R3, 0x33440 ;  /* 0x0003344003031836 */ /* 0x000fc40000000000 */
[----:B------:R-:W-:-:S01]  /*45c0*/  FFMA.FTZ R24, R24, UR10, -R69 ;  /* 0x0000000a18187c23 */ /* 0x000fc20008010845 */
[--C-:B------:R-:W-:Y:S01]  /*45d0*/  FFMA.FTZ R25, R25, UR10, -R69.reuse ;  /* 0x0000000a19197c23 */ /* 0x100fe20008010845 */
[----:B------:R-:W-:-:S01]  /*45e0*/  FFMA.FTZ R28, R28, UR10, -R69 ;  /* 0x0000000a1c1c7c23 */ /* 0x000fc20008010845 */
[----:B------:R-:W-:Y:S01]  /*45f0*/  FFMA.FTZ R29, R29, UR10, -R69 ;  /* 0x0000000a1d1d7c23 */ /* 0x000fe20008010845 */
[----:B------:R-:W-:Y:S01]  /*4600*/  @P1 PRMT R3, R18, 0x654, R3 ;  /* 0x0000065412031816 */ /* 0x000fe20000000003 */
[----:B------:R-:W2:Y:S01]  /*4610*/  MUFU.EX2 R91, R91 ;  /* 0x0000005b005b7308 */ /* 0x000ea20000000800 */
[----:B------:R-:W-:-:S01]  /*4620*/  FFMA.FTZ R33, R33, UR10, -R69 ;  /* 0x0000000a21217c23 */ /* 0x000fc20008010845 */
[--C-:B------:R-:W-:Y:S01]  /*4630*/  FFMA.FTZ R36, R36, UR10, -R69.reuse ;  /* 0x0000000a24247c23 */ /* 0x100fe20008010845 */
[----:B------:R3:W-:Y:S01]  /*4640*/  @P1 SYNCS.ARRIVE.TRANS64.RED.A1T0 RZ, [R3+URZ], RZ ;  /* 0x000000ff03ff19a7 */ /* 0x0007e2000810043f */
[----:B------:R-:W-:-:S01]  /*4650*/  FFMA.FTZ R37, R37, UR10, -R69 ;  /* 0x0000000a25257c23 */ /* 0x000fc20008010845 */
[--C-:B------:R-:W-:Y:S01]  /*4660*/  FFMA.FTZ R40, R40, UR10, -R69.reuse ;  /* 0x0000000a28287c23 */ /* 0x100fe20008010845 */
[----:B------:R-:W-:-:S01]  /*4670*/  FFMA.FTZ R41, R41, UR10, -R69 ;  /* 0x0000000a29297c23 */ /* 0x000fc20008010845 */
[----:B------:R-:W-:Y:S01]  /*4680*/  FFMA.FTZ R42, R42, UR10, -R69 ;  /* 0x0000000a2a2a7c23 */ /* 0x000fe20008010845 */
[----:B------:R-:W4:Y:S01]  /*4690*/  MUFU.EX2 R92, R92 ;  /* 0x0000005c005c7308 */ /* 0x000f220000000800 */
        /* <DEDUP_REMOVED lines=13> */
[----:B------:R-:W-:Y:S01]  /*4770*/  FFMA.FTZ R88, R88, UR10, -R69 ;  /* 0x0000000a58587c23 */ /* 0x000fe20008010845 */
[----:B------:R-:W-:Y:S01]  /*4780*/  PLOP3.LUT P1, PT, PT, PT, UP0, 0x80, 0x0 ;  /* 0x000000000000781c */ /* 0x000fe20003f2f008 */
[----:B------:R-:W5:Y:S01]  /*4790*/  MUFU.EX2 R9, R9 ;  /* 0x0000000900097308 */ /* 0x000f620000000800 */
[----:B------:R-:W-:-:S07]  /*47a0*/  CS2R R30, SRZ ;  /* 0x00000000001e7805 */ /* 0x000fce000001ff00 */
[----:B------:R3:W-:Y:S08]  /*47b0*/  MUFU.EX2 R94, R12 ;  /* 0x0000000c005e7308 */ /* 0x0007f00000000800 */
[----:B------:R1:W5:Y:S01]  /*47c0*/  MUFU.EX2 R93, R13 ;  /* 0x0000000d005d7308 */ /* 0x0003620000000800 */
[----:B---3--:R-:W-:-:S01]  /*47d0*/  FFMA.FTZ R12, R26, UR10, -R69 ;  /* 0x0000000a1a0c7c23 */ /* 0x008fc20008010845 */
[----:B------:R-:W-:Y:S01]  /*47e0*/  FADD.FTZ R26, R34, R21 ;  /* 0x00000015221a7221 */ /* 0x000fe20000010000 */
[----:B--2---:R-:W-:-:S01]  /*47f0*/  FADD.FTZ R21, R91, R20 ;  /* 0x000000145b157221 */ /* 0x004fc20000010000 */
[----:B----4-:R-:W-:-:S03]  /*4800*/  F2FP.SATFINITE.E4M3.F32.PACK_AB_MERGE_C R91, R92, R91, RZ ;  /* 0x0000005b5c5b723e */ /* 0x010fc600048070ff */
[----:B------:R-:W-:Y:S01]  /*4810*/  FADD.FTZ R21, R92, R21 ;  /* 0x000000155c157221 */ /* 0x000fe20000010000 */
[----:B------:R-:W2:Y:S01]  /*4820*/  MUFU.EX2 R10, R10 ;  /* 0x0000000a000a7308 */ /* 0x000ea20000000800 */
[----:B-1----:R-:W-:-:S01]  /*4830*/  FFMA.FTZ R13, R27, UR10, -R69 ;  /* 0x0000000a1b0d7c23 */ /* 0x002fc20008010845 */
[----:B------:R-:W-:Y:S01]  /*4840*/  FADD.FTZ R27, R35, R26 ;  /* 0x0000001a231b7221 */ /* 0x000fe20000010000 */
[----:B------:R-:W-:-:S01]  /*4850*/  FADD.FTZ R26, R8, R21 ;  /* 0x00000015081a7221 */ /* 0x000fc20000010000 */
[----:B------:R-:W-:Y:S02]  /*4860*/  F2FP.SATFINITE.E4M3.F32.PACK_AB_MERGE_C R201, R6, R5, R91 ;  /* 0x0000000506c9723e */ /* 0x000fe4000480705b */
[----:B------:R-:W-:Y:S01]  /*4870*/  CS2R R34, SRZ ;  /* 0x0000000000227805 */ /* 0x000fe2000001ff00 */
[----:B------:R-:W-:Y:S01]  /*4880*/  FADD.FTZ R20, R38, R27 ;  /* 0x0000001b26147221 */ /* 0x000fe20000010000 */
[----:B-----5:R-:W-:-:S01]  /*4890*/  FADD.FTZ R26, R9, R26 ;  /* 0x0000001a091a7221 */ /* 0x020fc20000010000 */
[----:B------:R-:W1:Y:S02]  /*48a0*/  MUFU.EX2 R11, R11 ;  /* 0x0000000b000b7308 */ /* 0x000e640000000800 */
[----:B------:R-:W-:-:S01]  /*48b0*/  FADD.FTZ R20, R39, R20 ;  /* 0x0000001427147221 */ /* 0x000fc20000010000 */
[----:B------:R-:W-:Y:S01]  /*48c0*/  FADD.FTZ R21, R93, R26 ;  /* 0x0000001a5d157221 */ /* 0x000fe20000010000 */
[----:B------:R-:W-:-:S02]  /*48d0*/  F2FP.SATFINITE.E4M3.F32.PACK_AB_MERGE_C R93, R94, R93, RZ ;  /* 0x0000005d5e5d723e */ /* 0x000fc400048070ff */
[----:B------:R-:W-:Y:S01]  /*48e0*/  CS2R R38, SRZ ;  /* 0x0000000000267805 */ /* 0x000fe2000001ff00 */
[----:B------:R-:W-:-:S01]  /*48f0*/  FADD.FTZ R3, R71, R20 ;  /* 0x0000001447037221 */ /* 0x000fc20000010000 */
[----:B------:R-:W-:Y:S01]  /*4900*/  FADD.FTZ R21, R94, R21 ;  /* 0x000000155e157221 */ /* 0x000fe20000010000 */
[----:B------:R3:W4:Y:S01]  /*4910*/  MUFU.EX2 R15, R14 ;  /* 0x0000000e000f7308 */ /* 0x0007220000000800 */
[----:B------:R-:W-:Y:S01]  /*4920*/  F2FP.SATFINITE.E4M3.F32.PACK_AB_MERGE_C R203, R9, R8, R93 ;  /* 0x0000000809cb723e */ /* 0x000fe2000480705d */
[----:B------:R-:W-:Y:S01]  /*4930*/  FADD.FTZ R20, R72, R3 ;  /* 0x0000000348147221 */ /* 0x000fe20000010000 */
[----:B------:R-:W-:-:S03]  /*4940*/  CS2R R92, SRZ ;  /* 0x00000000005c7805 */ /* 0x000fc6000001ff00 */
[----:B------:R-:W-:Y:S01]  /*4950*/  FADD.FTZ R3, R73, R20 ;  /* 0x0000001449037221 */ /* 0x000fe20000010000 */
[----:B--2---:R-:W-:-:S01]  /*4960*/  FADD.FTZ R20, R10, R21 ;  /* 0x000000150a147221 */ /* 0x004fc20000010000 */
[----:B------:R2:W5:Y:S01]  /*4970*/  MUFU.EX2 R96, R95 ;  /* 0x0000005f00607308 */ /* 0x0005620000000800 */
[----:B---3--:R-:W-:-:S01]  /*4980*/  FFMA.FTZ R14, R32, UR10, -R69 ;  /* 0x0000000a200e7c23 */ /* 0x008fc20008010845 */
[----:B------:R-:W-:Y:S01]  /*4990*/  FADD.FTZ R26, R74, R3 ;  /* 0x000000034a1a7221 */ /* 0x000fe20000010000 */
[----:B-1----:R-:W-:-:S01]  /*49a0*/  FADD.FTZ R20, R11, R20 ;  /* 0x000000140b147221 */ /* 0x002fc20000010000 */
[----:B------:R-:W-:Y:S02]  /*49b0*/  FFMA.FTZ R69, R89, UR10, -R69 ;  /* 0x0000000a59457c23 */ /* 0x000fe40008010845 */
[----:B------:R-:W-:-:S01]  /*49c0*/  FADD.FTZ R3, R75, R26 ;  /* 0x0000001a4b037221 */ /* 0x000fc20000010000 */
[----:B------:R-:W-:Y:S01]  /*49d0*/  F2FP.SATFINITE.E4M3.F32.PACK_AB_MERGE_C R75, R76, R75, RZ ;  /* 0x0000004b4c4b723e */ /* 0x000fe200048070ff */
[----:B------:R-:W1:Y:S01]  /*49e0*/  MUFU.EX2 R4, R4 ;  /* 0x0000000400047308 */ /* 0x000e620000000800 */
[----:B----4-:R-:W-:-:S01]  /*49f0*/  FADD.FTZ R21, R15, R20 ;  /* 0x000000140f157221 */ /* 0x010fc20000010000 */
[----:B------:R-:W-:Y:S01]  /*4a00*/  FADD.FTZ R20, R76, R3 ;  /* 0x000000034c147221 */ /* 0x000fe20000010000 */
[----:B------:R-:W-:-:S02]  /*4a10*/  F2FP.SATFINITE.E4M3.F32.PACK_AB_MERGE_C R204, R74, R73, R75 ;  /* 0x000000494acc723e */ /* 0x000fc4000480704b */
[----:B--2---:R-:W-:Y:S02]  /*4a20*/  CS2R R94, SRZ ;  /* 0x00000000005e7805 */ /* 0x004fe4000001ff00 */
[----:B------:R-:W-:Y:S01]  /*4a30*/  CS2R R74, SRZ ;  /* 0x00000000004a7805 */ /* 0x000fe2000001ff00 */
[----:B------:R-:W-:Y:S01]  /*4a40*/  FADD.FTZ R3, R77, R20 ;  /* 0x000000144d037221 */ /* 0x000fe20000010000 */
[----:B------:R-:W-:Y:S01]  /*4a50*/  CS2R R72, SRZ ;  /* 0x0000000000487805 */ /* 0x000fe2000001ff00 */
[----:B------:R-:W2:Y:S01]  /*4a60*/  MUFU.EX2 R7, R7 ;  /* 0x0000000700077308 */ /* 0x000ea20000000800 */
[----:B-----5:R-:W-:-:S01]  /*4a70*/  FADD.FTZ R21, R96, R21 ;  /* 0x0000001560157221 */ /* 0x020fc20000010000 */
[----:B------:R-:W-:Y:S01]  /*4a80*/  FADD.FTZ R26, R78, R3 ;  /* 0x000000034e1a7221 */ /* 0x000fe20000010000 */
[----:B------:R-:W-:-:S04]  /*4a90*/  F2FP.SATFINITE.E4M3.F32.PACK_AB_MERGE_C R96, R96, R15, RZ ;  /* 0x0000000f6060723e */ /* 0x000fc800048070ff */
[----:B------:R-:W-:Y:S01]  /*4aa0*/  F2FP.SATFINITE.E4M3.F32.PACK_AB_MERGE_C R205, R11, R10, R96 ;  /* 0x0000000a0bcd723e */ /* 0x000fe20004807060 */
[----:B------:R-:W3:Y:S01]  /*4ab0*/  MUFU.EX2 R24, R24 ;  /* 0x0000001800187308 */ /* 0x000ee20000000800 */
[----:B-1----:R-:W-:-:S01]  /*4ac0*/  FADD.FTZ R20, R4, R21 ;  /* 0x0000001504147221 */ /* 0x002fc20000010000 */
[----:B------:R-:W-:Y:S01]  /*4ad0*/  FADD.FTZ R21, R79, R26 ;  /* 0x0000001a4f157221 */ /* 0x000fe20000010000 */
[C---:B------:R-:W-:Y:S02]  /*4ae0*/  F2FP.SATFINITE.E4M3.F32.PACK_AB_MERGE_C R79, R80.reuse, R79, RZ ;  /* 0x0000004f504f723e */ /* 0x040fe400048070ff */
[----:B------:R-:W-:Y:S01]  /*4af0*/  CS2R R96, SRZ ;  /* 0x0000000000607805 */ /* 0x000fe2000001ff00 */
[----:B------:R-:W-:-:S01]  /*4b00*/  FADD.FTZ R26, R80, R21 ;  /* 0x00000015501a7221 */ /* 0x000fc20000010000 */
[----:B------:R-:W-:Y:S01]  /*4b10*/  F2FP.SATFINITE.E4M3.F32.PACK_AB_MERGE_C R206, R78, R77, R79 ;  /* 0x0000004d4ece723e */ /* 0x000fe2000480704f */
[----:B------:R-:W1:Y:S01]  /*4b20*/  MUFU.EX2 R25, R25 ;  /* 0x0000001900197308 */ /* 0x000e620000000800 */
[----:B--2---:R-:W-:-:S01]  /*4b30*/  FADD.FTZ R3, R7, R20 ;  /* 0x0000001407037221 */ /* 0x004fc20000010000 */
[----:B------:R-:W-:Y:S01]  /*4b40*/  FADD.FTZ R21, R81, R26 ;  /* 0x0000001a51157221 */ /* 0x000fe20000010000 */
[----:B------:R-:W-:-:S02]  /*4b50*/  CS2R R78, SRZ ;  /* 0x00000000004e7805 */ /* 0x000fc4000001ff00 */
[----:B------:R-:W-:Y:S01]  /*4b60*/  CS2R R76, SRZ ;  /* 0x00000000004c7805 */ /* 0x000fe2000001ff00 */
[----:B------:R-:W-:-:S02]  /*4b70*/  FADD.FTZ R26, R82, R21 ;  /* 0x00000015521a7221 */ /* 0x000fc40000010000 */
[----:B------:R-:W2:Y:S01]  /*4b80*/  MUFU.EX2 R12, R12 ;  /* 0x0000000c000c7308 */ /* 0x000ea20000000800 */
[----:B---3--:R-:W-:-:S01]  /*4b90*/  FADD.FTZ R20, R24, R3 ;  /* 0x0000000318147221 */ /* 0x008fc20000010000 */
[----:B------:R-:W-:Y:S01]  /*4ba0*/  FADD.FTZ R21, R83, R26 ;  /* 0x0000001a53157221 */ /* 0x000fe20000010000 */
[C---:B------:R-:W-:Y:S02]  /*4bb0*/  F2FP.SATFINITE.E4M3.F32.PACK_AB_MERGE_C R83, R60.reuse, R83, RZ ;  /* 0x000000533c53723e */ /* 0x040fe400048070ff */
[----:B------:R-:W-:Y:S01]  /*4bc0*/  CS2R R26, SRZ ;  /* 0x00000000001a7805 */ /* 0x000fe2000001ff00 */
[----:B------:R-:W-:-:S01]  /*4bd0*/  FADD.FTZ R60, R60, R21 ;  /* 0x000000153c3c7221 */ /* 0x000fc20000010000 */
[----:B------:R-:W-:Y:S01]  /*4be0*/  F2FP.SATFINITE.E4M3.F32.PACK_AB_MERGE_C R208, R82, R81, R83 ;  /* 0x0000005152d0723e */ /* 0x000fe20004807053 */
[----:B------:R-:W3:Y:S01]  /*4bf0*/  MUFU.EX2 R13, R13 ;  /* 0x0000000d000d7308 */ /* 0x000ee20000000800 */
[----:B-1----:R-:W-:-:S01]  /*4c00*/  FADD.FTZ R3, R25, R20 ;  /* 0x0000001419037221 */ /* 0x002fc20000010000 */
[----:B------:R-:W-:Y:S01]  /*4c10*/  FADD.FTZ R21, R59, R60 ;  /* 0x0000003c3b157221 */ /* 0x000fe20000010000 */
[----:B------:R-:W-:-:S02]  /*4c20*/  F2FP.SATFINITE.E4M3.F32.PACK_AB_MERGE_C R25, R25, R24, RZ ;  /* 0x000000181919723e */ /* 0x000fc400048070ff */
[----:B------:R-:W-:Y:S02]  /*4c30*/  CS2R R82, SRZ ;  /* 0x0000000000527805 */ /* 0x000fe4000001ff00 */
[----:B------:R-:W-:Y:S01]  /*4c40*/  CS2R R80, SRZ ;  /* 0x0000000000507805 */ /* 0x000fe2000001ff00 */
[----:B------:R-:W-:Y:S01]  /*4c50*/  FADD.FTZ R24, R58, R21 ;  /* 0x000000153a187221 */ /* 0x000fe20000010000 */
[----:B------:R-:W-:Y:S01]  /*4c60*/  F2FP.SATFINITE.E4M3.F32.PACK_AB_MERGE_C R207, R7, R4, R25 ;  /* 0x0000000407cf723e */ /* 0x000fe20004807019 */
[----:B------:R-:W1:Y:S01]  /*4c70*/  MUFU.EX2 R28, R28 ;  /* 0x0000001c001c7308 */ /* 0x000e620000000800 */
[----:B--2---:R-:W-:-:S01]  /*4c80*/  FADD.FTZ R20, R12, R3 ;  /* 0x000000030c147221 */ /* 0x004fc20000010000 */
[----:B------:R-:W-:Y:S01]  /*4c90*/  FADD.FTZ R15, R57, R24 ;  /* 0x00000018390f7221 */ /* 0x000fe20000010000 */
[----:B------:R-:W-:-:S03]  /*4ca0*/  F2FP.SATFINITE.E4M3.F32.PACK_AB_MERGE_C R57, R54, R57, RZ ;  /* 0x000000393639723e */ /* 0x000fc600048070ff */
[----:B------:R-:W-:Y:S01]  /*4cb0*/  FADD.FTZ R15, R54, R15 ;  /* 0x0000000f360f7221 */ /* 0x000fe20000010000 */
[----:B------:R-:W-:Y:S01]  /*4cc0*/  F2FP.SATFINITE.E4M3.F32.PACK_AB_MERGE_C R210, R58, R59, R57 ;  /* 0x0000003b3ad2723e */ /* 0x000fe20004807039 */
[----:B------:R-:W2:Y:S01]  /*4cd0*/  MUFU.EX2 R29, R29 ;  /* 0x0000001d001d7308 */ /* 0x000ea20000000800 */
[----:B---3--:R-:W-:-:S01]  /*4ce0*/  FADD.FTZ R3, R13, R20 ;  /* 0x000000140d037221 */ /* 0x008fc20000010000 */
[----:B------:R-:W-:-:S06]  /*4cf0*/  CS2R R58, SRZ ;  /* 0x00000000003a7805 */ /* 0x000fcc000001ff00 */
[----:B------:R-:W3:Y:S01]  /*4d00*/  MUFU.EX2 R14, R14 ;  /* 0x0000000e000e7308 */ /* 0x000ee20000000800 */
[----:B-1----:R-:W-:-:S07]  /*4d10*/  FADD.FTZ R20, R28, R3 ;  /* 0x000000031c147221 */ /* 0x002fce0000010000 */
[----:B------:R-:W1:Y:S01]  /*4d20*/  MUFU.EX2 R33, R33 ;  /* 0x0000002100217308 */ /* 0x000e620000000800 */
[----:B--2---:R-:W-:-:S01]  /*4d30*/  FADD.FTZ R3, R29, R20 ;  /* 0x000000141d037221 */ /* 0x004fc20000010000 */
[----:B------:R-:W-:-:S04]  /*4d40*/  F2FP.SATFINITE.E4M3.F32.PACK_AB_MERGE_C R28, R29, R28, RZ ;  /* 0x0000001c1d1c723e */ /* 0x000fc800048070ff */
[----:B------:R-:W-:Y:S02]  /*4d50*/  F2FP.SATFINITE.E4M3.F32.PACK_AB_MERGE_C R209, R13, R12, R28 ;  /* 0x0000000c0dd1723e */ /* 0x000fe4000480701c */
[----:B------:R-:W-:Y:S01]  /*4d60*/  CS2R R28, SRZ ;  /* 0x00000000001c7805 */ /* 0x000fe2000001ff00 */
[----:B------:R-:W2:Y:S01]  /*4d70*/  MUFU.EX2 R36, R36 ;  /* 0x0000002400247308 */ /* 0x000ea20000000800 */
[----:B---3--:R-:W-:-:S07]  /*4d80*/  FADD.FTZ R20, R14, R3 ;  /* 0x000000030e147221 */ /* 0x008fce0000010000 */
[----:B------:R-:W3:Y:S01]  /*4d90*/  MUFU.EX2 R37, R37 ;  /* 0x0000002500257308 */ /* 0x000ee20000000800 */
[----:B-1----:R-:W-:-:S07]  /*4da0*/  FADD.FTZ R3, R33, R20 ;  /* 0x0000001421037221 */ /* 0x002fce0000010000 */
[----:B------:R-:W1:Y:S01]  /*4db0*/  MUFU.EX2 R40, R40 ;  /* 0x0000002800287308 */ /* 0x000e620000000800 */
[----:B--2---:R-:W-:-:S07]  /*4dc0*/  FADD.FTZ R20, R36, R3 ;  /* 0x0000000324147221 */ /* 0x004fce0000010000 */
[----:B------:R-:W2:Y:S01]  /*4dd0*/  MUFU.EX2 R41, R41 ;  /* 0x0000002900297308 */ /* 0x000ea20000000800 */
[C---:B---3--:R-:W-:Y:S01]  /*4de0*/  F2FP.SATFINITE.E4M3.F32.PACK_AB_MERGE_C R36, R37.reuse, R36, RZ ;  /* 0x000000242524723e */ /* 0x048fe200048070ff */
[----:B------:R-:W-:Y:S01]  /*4df0*/  FADD.FTZ R37, R37, R20 ;  /* 0x0000001425257221 */ /* 0x000fe20000010000 */
[----:B------:R-:W-:-:S02]  /*4e00*/  FADD.FTZ R20, R52, R15 ;  /* 0x0000000f34147221 */ /* 0x000fc40000010000 */
[----:B------:R-:W-:Y:S02]  /*4e10*/  F2FP.SATFINITE.E4M3.F32.PACK_AB_MERGE_C R211, R33, R14, R36 ;  /* 0x0000000e21d3723e */ /* 0x000fe40004807024 */
[----:B------:R-:W-:Y:S01]  /*4e20*/  CS2R R32, SRZ ;  /* 0x0000000000207805 */ /* 0x000fe2000001ff00 */
[----:B------:R-:W-:Y:S01]  /*4e30*/  FADD.FTZ R15, R49, R20 ;  /* 0x00000014310f7221 */ /* 0x000fe20000010000 */
[----:B------:R-:W3:Y:S01]  /*4e40*/  MUFU.EX2 R42, R42 ;  /* 0x0000002a002a7308 */ /* 0x000ee20000000800 */
[----:B-1----:R-:W-:-:S01]  /*4e50*/  FADD.FTZ R24, R40, R37 ;  /* 0x0000002528187221 */ /* 0x002fc20000010000 */
[----:B------:R-:W-:Y:S01]  /*4e60*/  CS2R R36, SRZ ;  /* 0x0000000000247805 */ /* 0x000fe2000001ff00 */
[----:B------:R-:W-:-:S05]  /*4e70*/  FADD.FTZ R20, R48, R15 ;  /* 0x0000000f30147221 */ /* 0x000fca0000010000 */
[----:B------:R-:W1:Y:S01]  /*4e80*/  MUFU.EX2 R85, R85 ;  /* 0x0000005500557308 */ /* 0x000e620000000800 */
[----:B--2---:R-:W-:-:S07]  /*4e90*/  FADD.FTZ R21, R41, R24 ;  /* 0x0000001829157221 */ /* 0x004fce0000010000 */
[----:B------:R-:W2:Y:S01]  /*4ea0*/  MUFU.EX2 R43, R43 ;  /* 0x0000002b002b7308 */ /* 0x000ea20000000800 */
[----:B---3--:R-:W-:-:S07]  /*4eb0*/  FADD.FTZ R24, R42, R21 ;  /* 0x000000152a187221 */ /* 0x008fce0000010000 */
[----:B------:R-:W3:Y:S01]  /*4ec0*/  MUFU.EX2 R51, R51 ;  /* 0x0000003300337308 */ /* 0x000ee20000000800 */
[----:B-1----:R-:W-:-:S01]  /*4ed0*/  FADD.FTZ R20, R85, R20 ;  /* 0x0000001455147221 */ /* 0x002fc20000010000 */
[----:B------:R-:W-:-:S04]  /*4ee0*/  F2FP.SATFINITE.E4M3.F32.PACK_AB_MERGE_C R48, R85, R48, RZ ;  /* 0x000000305530723e */ /* 0x000fc800048070ff */
[----:B------:R-:W-:Y:S02]  /*4ef0*/  F2FP.SATFINITE.E4M3.F32.PACK_AB_MERGE_C R212, R49, R52, R48 ;  /* 0x0000003431d4723e */ /* 0x000fe40004807030 */
[----:B------:R-:W-:Y:S01]  /*4f00*/  CS2R R48, SRZ ;  /* 0x0000000000307805 */ /* 0x000fe2000001ff00 */
[----:B------:R-:W1:Y:S01]  /*4f10*/  MUFU.EX2 R44, R44 ;  /* 0x0000002c002c7308 */ /* 0x000e620000000800 */
[C---:B--2---:R-:W-:Y:S01]  /*4f20*/  F2FP.SATFINITE.E4M3.F32.PACK_AB_MERGE_C R42, R43.reuse, R42, RZ ;  /* 0x0000002a2b2a723e */ /* 0x044fe200048070ff */
[----:B------:R-:W-:-:S03]  /*4f30*/  FADD.FTZ R43, R43, R24 ;  /* 0x000000182b2b7221 */ /* 0x000fc60000010000 */
[----:B------:R-:W-:Y:S02]  /*4f40*/  F2FP.SATFINITE.E4M3.F32.PACK_AB_MERGE_C R213, R41, R40, R42 ;  /* 0x0000002829d5723e */ /* 0x000fe4000480702a */
[----:B------:R-:W-:Y:S01]  /*4f50*/  CS2R R40, SRZ ;  /* 0x0000000000287805 */ /* 0x000fe2000001ff00 */
[----:B------:R-:W2:Y:S01]  /*4f60*/  MUFU.EX2 R56, R56 ;  /* 0x0000003800387308 */ /* 0x000ea20000000800 */
[----:B---3--:R-:W-:-:S07]  /*4f70*/  FADD.FTZ R15, R51, R20 ;  /* 0x00000014330f7221 */ /* 0x008fce0000010000 */
[----:B------:R-:W3:Y:S01]  /*4f80*/  MUFU.EX2 R45, R45 ;  /* 0x0000002d002d7308 */ /* 0x000ee20000000800 */
[----:B-1----:R-:W-:-:S01]  /*4f90*/  FADD.FTZ R20, R44, R43 ;  /* 0x0000002b2c147221 */ /* 0x002fc20000010000 */
[----:B------:R-:W-:-:S06]  /*4fa0*/  CS2R R42, SRZ ;  /* 0x00000000002a7805 */ /* 0x000fcc000001ff00 */
[----:B------:R-:W-:Y:S01]  /*4fb0*/  MUFU.EX2 R53, R53 ;  /* 0x0000003500357308 */ /* 0x000fe20000000800 */
[----:B--2---:R-:W-:-:S07]  /*4fc0*/  FADD.FTZ R24, R56, R15 ;  /* 0x0000000f38187221 */ /* 0x004fce0000010000 */
[----:B------:R-:W1:Y:S01]  /*4fd0*/  MUFU.EX2 R62, R62 ;  /* 0x0000003e003e7308 */ /* 0x000e620000000800 */
[----:B---3--:R-:W-:-:S07]  /*4fe0*/  FADD.FTZ R15, R45, R20 ;  /* 0x000000142d0f7221 */ /* 0x008fce0000010000 */
[----:B------:R-:W2:Y:S08]  /*4ff0*/  MUFU.EX2 R46, R46 ;  /* 0x0000002e002e7308 */ /* 0x000eb00000000800 */
[----:B------:R-:W3:Y:S01]  /*5000*/  MUFU.EX2 R47, R47 ;  /* 0x0000002f002f7308 */ /* 0x000ee20000000800 */
[----:B-1----:R-:W-:Y:S01]  /*5010*/  F2FP.SATFINITE.E4M3.F32.PACK_AB_MERGE_C R21, R62, R53, RZ ;  /* 0x000000353e15723e */ /* 0x002fe200048070ff */
[----:B------:R-:W-:Y:S01]  /*5020*/  FADD.FTZ R53, R53, R24 ;  /* 0x0000001835357221 */ /* 0x000fe20000010000 */
[----:B------:R-:W-:-:S02]  /*5030*/  CS2R R24, SRZ ;  /* 0x0000000000187805 */ /* 0x000fc4000001ff00 */
[----:B------:R-:W-:Y:S01]  /*5040*/  F2FP.SATFINITE.E4M3.F32.PACK_AB_MERGE_C R214, R56, R51, R21 ;  /* 0x0000003338d6723e */ /* 0x000fe20004807015 */
[----:B------:R-:W-:-:S01]  /*5050*/  FADD.FTZ R62, R62, R53 ;  /* 0x000000353e3e7221 */ /* 0x000fc20000010000 */
[----:B------:R-:W-:Y:S01]  /*5060*/  CS2R R56, SRZ ;  /* 0x0000000000387805 */ /* 0x000fe2000001ff00 */
[----:B------:R-:W-:Y:S01]  /*5070*/  MUFU.EX2 R63, R63 ;  /* 0x0000003f003f7308 */ /* 0x000fe20000000800 */
[----:B--2---:R-:W-:-:S01]  /*5080*/  FADD.FTZ R20, R46, R15 ;  /* 0x0000000f2e147221 */ /* 0x004fc20000010000 */
[----:B------:R-:W-:-:S06]  /*5090*/  CS2R R52, SRZ ;  /* 0x0000000000347805 */ /* 0x000fcc000001ff00 */
[----:B------:R-:W1:Y:S01]  /*50a0*/  MUFU.EX2 R66, R66 ;  /* 0x0000004200427308 */ /* 0x000e620000000800 */
[C---:B---3--:R-:W-:Y:S01]  /*50b0*/  F2FP.SATFINITE.E4M3.F32.PACK_AB_MERGE_C R46, R47.reuse, R46, RZ ;  /* 0x0000002e2f2e723e */ /* 0x048fe200048070ff */
[----:B------:R-:W-:-:S03]  /*50c0*/  FADD.FTZ R47, R47, R20 ;  /* 0x000000142f2f7221 */ /* 0x000fc60000010000 */
[----:B------:R-:W-:Y:S02]  /*50d0*/  F2FP.SATFINITE.E4M3.F32.PACK_AB_MERGE_C R215, R45, R44, R46 ;  /* 0x0000002c2dd7723e */ /* 0x000fe4000480702e */
[----:B------:R-:W-:Y:S01]  /*50e0*/  CS2R R44, SRZ ;  /* 0x00000000002c7805 */ /* 0x000fe2000001ff00 */
[----:B------:R-:W2:Y:S08]  /*50f0*/  MUFU.EX2 R61, R61 ;  /* 0x0000003d003d7308 */ /* 0x000eb00000000800 */
[----:B------:R-:W3:Y:S01]  /*5100*/  MUFU.EX2 R50, R50 ;  /* 0x0000003200327308 */ /* 0x000ee20000000800 */
[----:B-1----:R-:W-:-:S07]  /*5110*/  F2FP.SATFINITE.E4M3.F32.PACK_AB_MERGE_C R15, R66, R63, RZ ;  /* 0x0000003f420f723e */ /* 0x002fce00048070ff */
[----:B------:R-:W1:Y:S01]  /*5120*/  MUFU.EX2 R64, R64 ;  /* 0x0000004000407308 */ /* 0x000e620000000800 */
[----:B--2---:R-:W-:-:S07]  /*5130*/  FADD.FTZ R5, R61, R62 ;  /* 0x0000003e3d057221 */ /* 0x004fce0000010000 */
[----:B------:R-:W2:Y:S01]  /*5140*/  MUFU.EX2 R55, R55 ;  /* 0x0000003700377308 */ /* 0x000ea20000000800 */
[----:B---3--:R-:W-:-:S01]  /*5150*/  FADD.FTZ R6, R50, R47 ;  /* 0x0000002f32067221 */ /* 0x008fc20000010000 */
[----:B------:R-:W-:-:S06]  /*5160*/  CS2R R46, SRZ ;  /* 0x00000000002e7805 */ /* 0x000fcc000001ff00 */
[----:B------:R-:W3:Y:S01]  /*5170*/  MUFU.EX2 R84, R84 ;  /* 0x0000005400547308 */ /* 0x000ee20000000800 */
[C---:B-1----:R-:W-:Y:S01]  /*5180*/  F2FP.SATFINITE.E4M3.F32.PACK_AB_MERGE_C R216, R64.reuse, R61, R15 ;  /* 0x0000003d40d8723e */ /* 0x042fe2000480700f */
[----:B------:R-:W-:Y:S01]  /*5190*/  FADD.FTZ R64, R64, R5 ;  /* 0x0000000540407221 */ /* 0x000fe20000010000 */
[----:B------:R-:W-:-:S03]  /*51a0*/  CS2R R60, SRZ ;  /* 0x00000000003c7805 */ /* 0x000fc6000001ff00 */
[----:B------:R-:W-:Y:S02]  /*51b0*/  FADD.FTZ R63, R63, R64 ;  /* 0x000000403f3f7221 */ /* 0x000fe40000010000 */
[----:B------:R1:W4:Y:S01]  /*51c0*/  MUFU.EX2 R3, R90 ;  /* 0x0000005a00037308 */ /* 0x0003220000000800 */
[----:B--2---:R-:W-:-:S01]  /*51d0*/  FADD.FTZ R5, R55, R6 ;  /* 0x0000000637057221 */ /* 0x004fc20000010000 */
[----:B------:R-:W-:Y:S01]  /*51e0*/  FADD.FTZ R66, R66, R63 ;  /* 0x0000003f42427221 */ /* 0x000fe20000010000 */
[----:B------:R-:W-:-:S05]  /*51f0*/  CS2R R62, SRZ ;  /* 0x00000000003e7805 */ /* 0x000fca000001ff00 */
[----:B------:R-:W-:Y:S01]  /*5200*/  MUFU.EX2 R67, R67 ;  /* 0x0000004300437308 */ /* 0x000fe20000000800 */
[----:B---3--:R-:W-:-:S01]  /*5210*/  FADD.FTZ R4, R84, R5 ;  /* 0x0000000554047221 */ /* 0x008fc20000010000 */
[----:B-1----:R-:W-:-:S06]  /*5220*/  CS2R R90, SRZ ;  /* 0x00000000005a7805 */ /* 0x002fcc000001ff00 */
[----:B------:R-:W1:Y:S01]  /*5230*/  MUFU.EX2 R70, R70 ;  /* 0x0000004600467308 */ /* 0x000e620000000800 */
[C---:B----4-:R-:W-:Y:S01]  /*5240*/  F2FP.SATFINITE.E4M3.F32.PACK_AB_MERGE_C R84, R3.reuse, R84, RZ ;  /* 0x000000540354723e */ /* 0x050fe200048070ff */
[----:B------:R-:W-:-:S03]  /*5250*/  FADD.FTZ R3, R3, R4 ;  /* 0x0000000403037221 */ /* 0x000fc60000010000 */
[----:B------:R-:W-:Y:S02]  /*5260*/  F2FP.SATFINITE.E4M3.F32.PACK_AB_MERGE_C R217, R55, R50, R84 ;  /* 0x0000003237d9723e */ /* 0x000fe40004807054 */
[----:B------:R-:W-:Y:S02]  /*5270*/  CS2R R84, SRZ ;  /* 0x0000000000547805 */ /* 0x000fe4000001ff00 */
[----:B------:R-:W-:Y:S01]  /*5280*/  CS2R R54, SRZ ;  /* 0x0000000000367805 */ /* 0x000fe2000001ff00 */
[----:B------:R-:W2:Y:S01]  /*5290*/  MUFU.EX2 R65, R65 ;  /* 0x0000004100417308 */ /* 0x000ea20000000800 */
[----:B------:R-:W-:-:S07]  /*52a0*/  CS2R R50, SRZ ;  /* 0x0000000000327805 */ /* 0x000fce000001ff00 */
[----:B------:R-:W3:Y:S01]  /*52b0*/  MUFU.EX2 R86, R86 ;  /* 0x0000005600567308 */ /* 0x000ee20000000800 */
[----:B-1----:R-:W-:-:S07]  /*52c0*/  F2FP.SATFINITE.E4M3.F32.PACK_AB_MERGE_C R6, R70, R67, RZ ;  /* 0x000000434606723e */ /* 0x002fce00048070ff */
[----:B------:R-:W1:Y:S01]  /*52d0*/  MUFU.EX2 R68, R68 ;  /* 0x0000004400447308 */ /* 0x000e620000000800 */
[----:B--2---:R-:W-:-:S07]  /*52e0*/  FADD.FTZ R5, R65, R66 ;  /* 0x0000004241057221 */ /* 0x004fce0000010000 */
[----:B------:R-:W2:Y:S01]  /*52f0*/  MUFU.EX2 R87, R87 ;  /* 0x0000005700577308 */ /* 0x000ea20000000800 */
[----:B---3--:R-:W-:-:S07]  /*5300*/  FADD.FTZ R4, R86, R3 ;  /* 0x0000000356047221 */ /* 0x008fce0000010000 */
[----:B------:R-:W3:Y:S01]  /*5310*/  MUFU.EX2 R88, R88 ;  /* 0x0000005800587308 */ /* 0x000ee20000000800 */
[C---:B-1----:R-:W-:Y:S01]  /*5320*/  F2FP.SATFINITE.E4M3.F32.PACK_AB_MERGE_C R218, R68.reuse, R65, R6 ;  /* 0x0000004144da723e */ /* 0x042fe20004807006 */
[----:B------:R-:W-:Y:S01]  /*5330*/  FADD.FTZ R68, R68, R5 ;  /* 0x0000000544447221 */ /* 0x000fe20000010000 */
[----:B------:R-:W-:-:S03]  /*5340*/  CS2R R64, SRZ ;  /* 0x0000000000407805 */ /* 0x000fc6000001ff00 */
[----:B------:R-:W-:Y:S02]  /*5350*/  FADD.FTZ R67, R67, R68 ;  /* 0x0000004443437221 */ /* 0x000fe40000010000 */
[----:B------:R-:W1:Y:S01]  /*5360*/  MUFU.EX2 R69, R69 ;  /* 0x0000004500457308 */ /* 0x000e620000000800 */
[----:B--2---:R-:W-:-:S04]  /*5370*/  FADD.FTZ R3, R87, R4 ;  /* 0x0000000457037221 */ /* 0x004fc80000010000 */
[----:B---3--:R-:W-:Y:S01]  /*5380*/  FADD.FTZ R6, R88, R3 ;  /* 0x0000000358067221 */ /* 0x008fe20000010000 */
[----:B------:R-:W-:-:S01]  /*5390*/  FADD.FTZ R3, R70, R67 ;  /* 0x0000004346037221 */ /* 0x000fc20000010000 */
[----:B------:R-:W-:Y:S02]  /*53a0*/  CS2R R70, SRZ ;  /* 0x0000000000467805 */ /* 0x000fe4000001ff00 */
[----:B------:R-:W-:Y:S02]  /*53b0*/  CS2R R66, SRZ ;  /* 0x0000000000427805 */ /* 0x000fe4000001ff00 */
[C---:B-1----:R-:W-:Y:S01]  /*53c0*/  F2FP.SATFINITE.E4M3.F32.PACK_AB_MERGE_C R4, R69.reuse, R88, RZ ;  /* 0x000000584504723e */ /* 0x042fe200048070ff */
[----:B------:R-:W-:-:S01]  /*53d0*/  FADD.FTZ R6, R69, R6 ;  /* 0x0000000645067221 */ /* 0x000fc20000010000 */
[----:B------:R-:W-:Y:S02]  /*53e0*/  CS2R R88, SRZ ;  /* 0x0000000000587805 */ /* 0x000fe4000001ff00 */
[----:B------:R-:W-:-:S02]  /*53f0*/  CS2R R68, SRZ ;  /* 0x0000000000447805 */ /* 0x000fc4000001ff00 */
[----:B------:R-:W-:Y:S02]  /*5400*/  F2FP.SATFINITE.E4M3.F32.PACK_AB_MERGE_C R219, R87, R86, R4 ;  /* 0x0000005657db723e */ /* 0x000fe40004807004 */
[----:B------:R-:W-:Y:S01]  /*5410*/  CS2R R86, SRZ ;  /* 0x0000000000567805 */ /* 0x000fe2000001ff00 */
[----:B------:R-:W-:Y:S06]  /*5420*/  @!P1 BRA `(.L_x_2899) ;  /* 0x0000003800489947 */ /* 0x000fec0003800000 */
[----:B------:R-:W-:Y:S01]  /*5430*/  IMAD.MOV.U32 R5, RZ, RZ, R120 ;  /* 0x000000ffff057224 */ /* 0x000fe200078e0078 */
[----:B------:R-:W-:Y:S01]  /*5440*/  UMOV UR56, UR49 ;  /* 0x0000003100387c82 */ /* 0x000fe20008000000 */
[----:B------:R-:W-:Y:S01]  /*5450*/  IMAD.MOV.U32 R4, RZ, RZ, R121 ;  /* 0x000000ffff047224 */ /* 0x000fe200078e0079 */
[----:B------:R-:W-:Y:S01]  /*5460*/  UIADD3 UR54, UR54, -0x2, URZ ;  /* 0xfffffffe36367890 */ /* 0x000fe2000fffe03f */
[----:B------:R-:W-:Y:S01]  /*5470*/  IMAD.MOV.U32 R119, RZ, RZ, RZ ;  /* 0x000000ffff777224 */ /* 0x000fe200078e00ff */
[----:B------:R-:W-:Y:S01]  /*5480*/  UMOV UR57, UR36 ;  /* 0x0000002400397c82 */ /* 0x000fe20008000000 */
[----:B------:R-:W-:-:S09]  /*5490*/  ULDC UR49, c[0x0][0x988] ;  /* 0x0002620000317ab9 */ /* 0x000fd20000000800 */
.L_x_2910:
[----:B------:R-:W-:Y:S01]  /*54a0*/  ISETP.NE.AND P2, PT, RZ, UR40, PT ;  /* 0x00000028ff007c0c */ /* 0x000fe2000bf45270 */
[----:B------:R-:W-:-:S04]  /*54b0*/  UISETP.NE.AND UP0, UPT, UR56, 0x1, UPT ;  /* 0x000000013800788c */ /* 0x000fc8000bf05270 */
[----:B------:R-:W-:-:S04]  /*54c0*/  USEL UR36, URZ, 0x1, UP0 ;  /* 0x000000013f247887 */ /* 0x000fc80008000000 */
[----:B------:R-:W-:-:S04]  /*54d0*/  ULOP3.LUT UR36, UR57, UR36, URZ, 0x3c, !UPT ;  /* 0x0000002439247292 */ /* 0x000fc8000f8e3c3f */
[----:B------:R-:W-:Y:S08]  /*54e0*/  @P2 BRA `(.L_x_2900) ;  /* 0x0000000000382947 */ /* 0x000ff00003800000 */
[----:B------:R-:W-:Y:S05]  /*54f0*/  @!P0 BRA `(.L_x_2901) ;  /* 0x0000000000048947 */ /* 0x000fea0003800000 */
[----:B------:R-:W-:Y:S01]  /*5500*/  BPT.TRAP 0x1 ;  /* 0x000000040000795c */ /* 0x000fe20000300000 */
.L_x_2901:
        /* <DEDUP_REMOVED lines=9> */
.L_x_2902:
[----:B--2---:R-:W-:Y:S05]  /*55a0*/  @P1 BRA `(.L_x_2900) ;  /* 0x0000000000081947 */ /* 0x004fea0003800000 */
[----:B------:R-:W2:Y:S02]  /*55b0*/  SYNCS.PHASECHK.TRANS64.TRYWAIT P1, [UR6+0x33430], R7 ;  /* 0x03343007ff0075a7 */ /* 0x000ea40008020146 */
[----:B--2---:R-:W-:Y:S05]  /*55c0*/  @!P1 BRA `(.L_x_2903) ;  /* 0x0000009800b49947 */ /* 0x004fea0003800000 */
.L_x_2900:
        /* <DEDUP_REMOVED lines=189> */
.L_x_2905:
[----:B------:R-:W-:Y:S01]  /*61a0*/  ULEA UR6, UR56, UR38, 0x3 ;  /* 0x0000002638067291 */ /* 0x000fe2000f8e183f */
[----:B------:R-:W-:-:S05]  /*61b0*/  IMAD.U32 R7, RZ, RZ, UR57 ;  /* 0x00000039ff077e24 */ /* 0x000fca000f8e00ff */
[----:B------:R-:W-:-:S04]  /*61c0*/  SHF.L.U32 R7, R7, 0x1f, RZ ;  /* 0x0000001f07077819 */ /* 0x000fc800000006ff */
[----:B------:R1:W2:Y:S01]  /*61d0*/  SYNCS.PHASECHK.TRANS64.TRYWAIT P1, [UR6+0x33450], R7 ;  /* 0x03345007ff0075a7 */ /* 0x0002a20008020146 */
[----:B------:R-:W-:Y:S05]  /*61e0*/  @!P0 BRA `(.L_x_2906) ;  /* 0x0000000000048947 */ /* 0x000fea0003800000 */
[----:B------:R-:W-:Y:S01]  /*61f0*/  BPT.TRAP 0x1 ;  /* 0x000000040000795c */ /* 0x000fe20000300000 */
.L_x_2906:
[----:B--2---:R-:W-:Y:S05]  /*6200*/  @P1 BRA `(.L_x_2904) ;  /* 0x0000000000081947 */ /* 0x004fea0003800000 */
[----:B------:R-:W2:Y:S02]  /*6210*/  SYNCS.PHASECHK.TRANS64.TRYWAIT P1, [UR6+0x33450], R7 ;  /* 0x03345007ff0075a7 */ /* 0x000ea40008020146 */
[----:B--2---:R-:W-:Y:S05]  /*6220*/  @!P1 BRA `(.L_x_2907) ;  /* 0x0000008c00b49947 */ /* 0x004fea0003800000 */
.L_x_2904:
[----:B------:R-:W-:Y:S01]  /*6230*/  UIADD3 UR6, UR38, 0x200, URZ ;  /* 0x0000020026067890 */ /* 0x000fe2000fffe03f */
[----:B------:R-:W-:Y:S01]  /*6240*/  WARPGROUP.ARRIVE ;  /* 0x00000000000079c5 */ /* 0x000fe20000000000 */
[----:B------:R-:W-:Y:S01]  /*6250*/  UMOV UR7, 0xc0000010 ;  /* 0xc000001000077882 */ /* 0x000fe20000000000 */
[----:B-12---:R-:W-:Y:S01]  /*6260*/  IADD3 R7, -R22, 0xb, RZ ;  /* 0x0000000b16077810 */ /* 0x006fe20007ffe1ff */
        /* <DEDUP_REMOVED lines=25> */
[----:B------:R-:W-:Y:S03]  /*6400*/  QGMMA.64x192x32.F32.E4M3.E4M3 R24, R216, gdesc[UR4], R24, gsb0 ;  /* 0x02e00004d8187df3 */ /* 0x000fe60008000818 */
[----:B------:R-:W-:Y:S02]  /*6410*/  WARPGROUP.DEPBAR.LE gsb0, 0x0 ;  /* 0x00008000000079c5 */ /* 0x000fe40000010000 */
[----:B------:R1:W-:Y:S06]  /*6420*/  BAR.ARV R7, 0x100 ;  /* 0x000400070000751d */ /* 0x0003ec0000002000 */
[----:B------:R-:W-:Y:S05]  /*6430*/  @!P0 BRA `(.L_x_2908) ;  /* 0x0000000000048947 */ /* 0x000fea0003800000 */
[----:B------:R-:W-:Y:S01]  /*6440*/  BPT.TRAP 0x1 ;  /* 0x000000040000795c */ /* 0x000fe20000300000 */
.L_x_2908:
[C---:B-1----:R-:W-:Y:S01]  /*6450*/  FMUL.FTZ R7, R0.reuse, R184 ;  /* 0x000000b800077220 */ /* 0x042fe20000410000 */
        /* <DEDUP_REMOVED lines=103> */
[----:B------:R-:W-:Y:S01]  /*6ad0*/  UMOV UR10, UR49 ;  /* 0x00000031000a7c82 */ /* 0x000fe20008000000 */
[----:B------:R-:W-:Y:S01]  /*6ae0*/  ISETP.NE.AND P1, PT, R2, RZ, PT ;  /* 0x000000ff0200720c */ /* 0x000fe20003f25270 */
[----:B------:R-:W-:-:S04]  /*6af0*/  IMAD.U32 R196, RZ, RZ, UR10 ;  /* 0x0000000affc47e24 */ /* 0x000fc8000f8e00ff */
        /* <DEDUP_REMOVED lines=134> */
[----:B-1----:R-:W-:-:S05]  /*7360*/  FMNMX.FTZ R191, R133, R120, !PT ;  /* 0x0000007885bf7209 */ /* 0x002fca0007810000 */
[----:B------:R-:W1:Y:S01]  /*7370*/  SHFL.BFLY PT, R120, R191, 0x2, 0x1f ;  /* 0x0c401f00bf787f89 */ /* 0x000e6200000e0000 */
[----:B--2---:R-:W-:-:S05]  /*7380*/  FMNMX.FTZ R192, R135, R192, !PT ;  /* 0x000000c087c07209 */ /* 0x004fca0007810000 */
[----:B------:R-:W2:Y:S01]  /*7390*/  SHFL.BFLY PT, R121, R192, 0x2, 0x1f ;  /* 0x0c401f00c0797f89 */ /* 0x000ea200000e0000 */
[----:B-1----:R-:W-:-:S05]  /*73a0*/  FMNMX.FTZ R193, R191, R120, !PT ;  /* 0x00000078bfc17209 */ /* 0x002fca0007810000 */
[----:B------:R-:W1:Y:S01]  /*73b0*/  SHFL.BFLY PT, R120, R193, 0x1, 0x1f ;  /* 0x0c201f00c1787f89 */ /* 0x000e6200000e0000 */
[----:B--2---:R-:W-:-:S05]  /*73c0*/  FMNMX.FTZ R194, R192, R121, !PT ;  /* 0x00000079c0c27209 */ /* 0x004fca0007810000 */
[----:B------:R-:W2:Y:S01]  /*73d0*/  SHFL.BFLY PT, R195, R194, 0x1, 0x1f ;  /* 0x0c201f00c2c37f89 */ /* 0x000ea200000e0000 */
[----:B-1----:R-:W-:Y:S01]  /*73e0*/  FMNMX.FTZ R121, R193, R120, !PT ;  /* 0x00000078c1797209 */ /* 0x002fe20007810000 */
[----:B------:R-:W-:-:S04]  /*73f0*/  IMAD.U32 R193, RZ, RZ, UR10 ;  /* 0x0000000affc17e24 */ /* 0x000fc8000f8e00ff */
[C---:B------:R-:W-:Y:S01]  /*7400*/  FFMA.FTZ R191, R121.reuse, R196, -8 ;  /* 0xc100000079bf7423 */ /* 0x040fe200000100c4 */
[----:B------:R-:W-:-:S01]  /*7410*/  FADD.FTZ R4, -R121, R4 ;  /* 0x0000000479047221 */ /* 0x000fc20000010100 */
[----:B--2---:R-:W-:Y:S02]  /*7420*/  FMNMX.FTZ R120, R194, R195, !PT ;  /* 0x000000c3c2787209 */ /* 0x004fe40007810000 */
        /* <DEDUP_REMOVED lines=43> */
[----:B------:R-:W-:Y:S01]  /*76e0*/  MUFU.EX2 R7, R7 ;  /* 0x0000000700077308 */ /* 0x000fe20000000800 */
[----:B------:R-:W-:Y:S01]  /*76f0*/  FMUL.FTZ R5, R5, UR10 ;  /* 0x0000000a05057c20 */ /* 0x000fe20008410000 */
        /* <DEDUP_REMOVED lines=42> */
[----:B------:R-:W-:-:S04]  /*79a0*/  FFMA.FTZ R134, R134, UR10, -R133 ;  /* 0x0000000a86867c23 */ /* 0x000fc80008010885 */
        /* <DEDUP_REMOVED lines=96> */
[--C-:B------:R-:W-:Y:S01]  /*7fb0*/  FFMA.FTZ R193, R127, UR10, -R133.reuse ;  /* 0x0000000a7fc17c23 */ /* 0x100fe20008010885 */
[----:B------:R-:W-:-:S05]  /*7fc0*/  FFMA.FTZ R127, R130, UR10, -R133 ;  /* 0x0000000a827f7c23 */ /* 0x000fca0008010885 */
        /* <DEDUP_REMOVED lines=20> */
[--C-:B------:R-:W-:Y:S01]  /*8110*/  FFMA.FTZ R130, R131, UR10, -R133.reuse ;  /* 0x0000000a83827c23 */ /* 0x100fe20008010885 */
[----:B------:R-:W-:Y:S02]  /*8120*/  IMAD.U32 R131, RZ, RZ, UR55 ;  /* 0x00000037ff837e24 */ /* 0x000fe4000f8e00ff */
[----:B------:R-:W-:-:S03]  /*8130*/  FFMA.FTZ R133, R135, UR10, -R133 ;  /* 0x0000000a87857c23 */ /* 0x000fc60008010885 */
        /* <DEDUP_REMOVED lines=8> */
[----:B------:R-:W-:-:S06]  /*81c0*/  @P1 LEA R192, R131, UR38, 0x3 ;  /* 0x0000002683c01c11 */ /* 0x000fcc000f8e18ff */
[----:B------:R-:W3:Y:S01]  /*81d0*/  MUFU.EX2 R190, R190 ;  /* 0x000000be00be7308 */ /* 0x000ee20000000800 */
[----:B--2---:R-:W-:-:S07]  /*81e0*/  FADD.FTZ R131, R189, R6 ;  /* 0x00000006bd837221 */ /* 0x004fce0000010000 */
[----:B------:R-:W2:Y:S01]  /*81f0*/  MUFU.EX2 R123, R123 ;  /* 0x0000007b007b7308 */ /* 0x000ea20000000800 */
[----:B-1----:R-:W-:-:S01]  /*8200*/  FADD.FTZ R6, R122, R3 ;  /* 0x000000037a067221 */ /* 0x002fc20000010000 */
[----:B------:R-:W-:-:S05]  /*8210*/  @P1 VIADD R3, R192, 0x33440 ;  /* 0x00033440c0031836 */ /* 0x000fca0000000000 */
[----:B------:R-:W-:Y:S01]  /*8220*/  @P1 PRMT R3, R18, 0x654, R3 ;  /* 0x0000065412031816 */ /* 0x000fe20000000003 */
[----:B------:R-:W1:Y:S01]  /*8230*/  MUFU.EX2 R124, R124 ;  /* 0x0000007c007c7308 */ /* 0x000e620000000800 */
[----:B---3--:R-:W-:-:S02]  /*8240*/  FADD.FTZ R131, R190, R131 ;  /* 0x00000083be837221 */ /* 0x008fc40000010000 */
[----:B------:R3:W-:Y:S05]  /*8250*/  @P1 SYNCS.ARRIVE.TRANS64.RED.A1T0 RZ, [R3+URZ], RZ ;  /* 0x000000ff03ff19a7 */ /* 0x0007ea000810043f */
[----:B------:R-:W4:Y:S01]  /*8260*/  MUFU.EX2 R126, R126 ;  /* 0x0000007e007e7308 */ /* 0x000f220000000800 */
[----:B--2---:R-:W-:-:S07]  /*8270*/  FADD.FTZ R195, R123, R6 ;  /* 0x000000067bc37221 */ /* 0x004fce0000010000 */
[----:B------:R-:W3:Y:S01]  /*8280*/  MUFU.EX2 R125, R125 ;  /* 0x0000007d007d7308 */ /* 0x000ee20000000800 */
[----:B-1----:R-:W-:-:S07]  /*8290*/  FADD.FTZ R6, R124, R131 ;  /* 0x000000837c067221 */ /* 0x002fce0000010000 */
[----:B------:R-:W1:Y:S01]  /*82a0*/  MUFU.EX2 R193, R193 ;  /* 0x000000c100c17308 */ /* 0x000e620000000800 */
[----:B----4-:R-:W-:-:S07]  /*82b0*/  FADD.FTZ R192, R126, R195 ;  /* 0x000000c37ec07221 */ /* 0x010fce0000010000 */
        /* <DEDUP_REMOVED lines=16> */
[----:B--2---:R-:W-:-:S03]  /*83c0*/  FADD.FTZ R3, R191, R6 ;  /* 0x00000006bf037221 */ /* 0x004fc60000010000 */
[----:B---3--:R-:W-:Y:S01]  /*83d0*/  FADD.FTZ R6, R133, R131 ;  /* 0x0000008385067221 */ /* 0x008fe20000010000 */
[----:B------:R-:W-:Y:S06]  /*83e0*/  @!P0 BRA `(.L_x_2909) ;  /* 0x0000000000048947 */ /* 0x000fec0003800000 */
[----:B------:R-:W-:Y:S01]  /*83f0*/  BPT.TRAP 0x1 ;  /* 0x000000040000795c */ /* 0x000fe20000300000 */
.L_x_2909:
        /* <DEDUP_REMOVED lines=16> */
[----:B------:R-:W-:Y:S01]  /*8500*/  FMUL.FTZ R25, R25, R4 ;  /* 0x0000000419197220 */ /* 0x000fe20000410000 */
[----:B------:R-:W-:Y:S01]  /*8510*/  F2FP.SATFINITE.E4M3.F32.PACK_AB_MERGE_C R182, R183, R182, RZ ;  /* 0x000000b6b7b6723e */ /* 0x000fe200048070ff */
[----:B------:R-:W-:Y:S01]  /*8520*/  SYNCS.ARRIVE.TRANS64.RED.A1T0 RZ, [UR6], RZ ;  /* 0x000000ffffff79a7 */ /* 0x000fe20008100406 */
        /* <DEDUP_REMOVED lines=130> */
.L_x_2899:
[----:B------:R-:W-:Y:S06]  /*8d50*/  BAR.ARV 0x8, 0x120 ;  /* 0x0204800000007b1d */ /* 0x000fec0000002000 */
[----:B------:R-:W-:Y:S05]  /*8d60*/  @!P0 BRA `(.L_x_2911) ;  /* 0x0000000000048947 */ /* 0x000fea0003800000 */
[----:B------:R-:W-:Y:S01]  /*8d70*/  BPT.TRAP 0x1 ;  /* 0x000000040000795c */ /* 0x000fe20000300000 */
.L_x_2911:
[----:B------:R-:W-:Y:S01]  /*8d80*/  ULEA UR4, UR49, UR38, 0x3 ;  /* 0x0000002631047291 */ /* 0x000fe2000f8e183f */
[----:B------:R-:W-:-:S05]  /*8d90*/  IMAD.U32 R0, RZ, RZ, UR36 ;  /* 0x00000024ff007e24 */ /* 0x000fca000f8e00ff */
[----:B------:R-:W-:-:S04]  /*8da0*/  SHF.L.U32 R0, R0, 0x1f, RZ ;  /* 0x0000001f00007819 */ /* 0x000fc800000006ff */
[----:B------:R1:W2:Y:S01]  /*8db0*/  SYNCS.PHASECHK.TRANS64.TRYWAIT P1, [UR4+0x33450], R0 ;  /* 0x03345000ff0075a7 */ /* 0x0002a20008020144 */
[----:B------:R-:W-:Y:S05]  /*8dc0*/  @!P0 BRA `(.L_x_2912) ;  /* 0x0000000000048947 */ /* 0x000fea0003800000 */
[----:B------:R-:W-:Y:S01]  /*8dd0*/  BPT.TRAP 0x1 ;  /* 0x000000040000795c */ /* 0x000fe20000300000 */
.L_x_2912:
[----:B--2---:R-:W-:Y:S05]  /*8de0*/  @P1 BRA `(.L_x_2913) ;  /* 0x0000000000081947 */ /* 0x004fea0003800000 */
[----:B------:R-:W2:Y:S02]  /*8df0*/  SYNCS.PHASECHK.TRANS64.TRYWAIT P1, [UR4+0x33450], R0 ;  /* 0x03345000ff0075a7 */ /* 0x000ea40008020144 */
[----:B--2---:R-:W-:Y:S05]  /*8e00*/  @!P1 BRA `(.L_x_2914) ;  /* 0x0000006000d49947 */ /* 0x004fea0003800000 */
.L_x_2913:
        /* <DEDUP_REMOVED lines=39> */
[----:B--2---:R-:W-:-:S05]  /*9080*/  IMAD.U32 R5, RZ, RZ, UR7 ;  /* 0x00000007ff057e24 */ /* 0x004fca000f8e00ff */
[----:B------:R2:W3:Y:S01]  /*9090*/  @P1 LDG.E R7, desc[UR50][R4.64] ;  /* 0x0000003204071981 */ /* 0x0004e2000c1e1900 */
[----:B------:R-:W-:Y:S01]  /*90a0*/  UIADD3 UR6, UR5, 0x480, URZ ;  /* 0x0000048005067890 */ /* 0x000fe2000fffe03f */
[----:B------:R-:W-:Y:S01]  /*90b0*/  UMOV UR7, 0xc0000010 ;  /* 0xc000001000077882 */ /* 0x000fe20000000000 */
[----:B------:R-:W-:Y:S02]  /*90c0*/  WARPGROUP.DEPBAR.LE gsb0, 0x0 ;  /* 0x00008000000079c5 */ /* 0x000fe40000010000 */
[----:B------:R-:W-:-:S06]  /*90d0*/  WARPGROUP.ARRIVE ;  /* 0x00000000000079c5 */ /* 0x000fcc0000000000 */
[----:B------:R-:W-:Y:S01]  /*90e0*/  QGMMA.64x192x32.F32.E4M3.E4M3 R24, R212, gdesc[UR4], R24, gsb0 ;  /* 0x02e00004d4187df3 */ /* 0x000fe20008000818 */
[----:B------:R-:W-:Y:S01]  /*90f0*/  UIADD3 UR6, UR5, 0x600, URZ ;  /* 0x0000060005067890 */ /* 0x000fe2000fffe03f */
[----:B------:R-:W-:Y:S01]  /*9100*/  UMOV UR7, 0xc0000010 ;  /* 0xc000001000077882 */ /* 0x000fe20000000000 */
[----:B-1----:R-:W1:Y:S04]  /*9110*/  SHFL.BFLY PT, R0, R3, 0x2, 0x1f ;  /* 0x0c401f0003007f89 */ /* 0x002e6800000e0000 */
[----:B------:R-:W4:Y:S01]  /*9120*/  SHFL.BFLY PT, R11, R6, 0x2, 0x1f ;  /* 0x0c401f00060b7f89 */ /* 0x000f2200000e0000 */
[----:B-1----:R-:W-:-:S01]  /*9130*/  FADD.FTZ R0, R0, R3 ;  /* 0x0000000300007221 */ /* 0x002fc20000010000 */
[----:B----4-:R-:W-:-:S04]  /*9140*/  FADD.FTZ R11, R11, R6 ;  /* 0x000000060b0b7221 */ /* 0x010fc80000010000 */
[----:B------:R-:W1:Y:S04]  /*9150*/  SHFL.BFLY PT, R9, R0, 0x1, 0x1f ;  /* 0x0c201f0000097f89 */ /* 0x000e6800000e0000 */
[----:B--2---:R-:W2:Y:S01]  /*9160*/  SHFL.BFLY PT, R4, R11, 0x1, 0x1f ;  /* 0x0c201f000b047f89 */ /* 0x004ea200000e0000 */
[----:B-1----:R-:W-:-:S01]  /*9170*/  FADD.FTZ R10, R0, R9 ;  /* 0x00000009000a7221 */ /* 0x002fc20000010000 */
[----:B--2---:R-:W-:-:S04]  /*9180*/  FADD.FTZ R12, R11, R4 ;  /* 0x000000040b0c7221 */ /* 0x004fc80000010000 */
[C---:B------:R-:W-:Y:S01]  /*9190*/  FSETP.NE.FTZ.AND P1, PT, R10.reuse, RZ, PT ;  /* 0x000000ff0a00720b */ /* 0x040fe20003f35000 */
[----:B------:R-:W-:Y:S01]  /*91a0*/  FMUL.FTZ R5, R10, 0.00390625 ;  /* 0x3b8000000a057820 */ /* 0x000fe20000410000 */
[----:B------:R-:W-:Y:S01]  /*91b0*/  FMUL.FTZ R13, R12, 0.00390625 ;  /* 0x3b8000000c0d7820 */ /* 0x000fe20000410000 */
[----:B------:R-:W-:-:S03]  /*91c0*/  IMAD.MOV.U32 R4, RZ, RZ, RZ ;  /* 0x000000ffff047224 */ /* 0x000fc600078e00ff */
        /* <DEDUP_REMOVED lines=10> */
[----:B------:R-:W4:Y:S01]  /*9270*/  @P1 MUFU.RCP R8, R12 ;  /* 0x0000000c00081308 */ /* 0x000f220000001000 */
        /* <DEDUP_REMOVED lines=10> */
[-C--:B---3--:R-:W-:Y:S01]  /*9320*/  FMUL.FTZ R11, R4, R7.reuse ;  /* 0x00000007040b7220 */ /* 0x088fe20000410000 */
[----:B----4-:R-:W-:Y:S01]  /*9330*/  FMUL.FTZ R120, R8, R7 ;  /* 0x0000000708787220 */ /* 0x010fe20000410000 */
[----:B------:R-:W-:-:S02]  /*9340*/  WARPGROUP.DEPBAR.LE gsb0, 0x0 ;  /* 0x00008000000079c5 */ /* 0x000fc40000010000 */
[----:B------:R-:W-:Y:S05]  /*9350*/  @!P0 BRA `(.L_x_2915) ;  /* 0x0000000000048947 */ /* 0x000fea0003800000 */
[----:B------:R-:W-:Y:S01]  /*9360*/  BPT.TRAP 0x1 ;  /* 0x000000040000795c */ /* 0x000fe20000300000 */
.L_x_2915:
        /* <DEDUP_REMOVED lines=36> */
[-C--:B------:R-:W-:Y:S01]  /*95b0*/  FMUL.FTZ R63, R63, R120.reuse ;  /* 0x000000783f3f7220 */ /* 0x080fe20000410000 */
[----:B------:R-:W-:Y:S01]  /*95c0*/  LOP3.LUT R4, R4, 0xc, RZ, 0xc0, !PT ;  /* 0x0000000c04047812 */ /* 0x000fe200078ec0ff */
[-C--:B------:R-:W-:Y:S01]  /*95d0*/  FMUL.FTZ R12, R35, R120.reuse ;  /* 0x00000078230c7220 */ /* 0x080fe20000410000 */
[-C--:B------:R-:W-:Y:S01]  /*95e0*/  FMUL.FTZ R70, R70, R120.reuse ;  /* 0x0000007846467220 */ /* 0x080fe20000410000 */
[-C--:B------:R-:W-:Y:S01]  /*95f0*/  FMUL.FTZ R79, R79, R120.reuse ;  /* 0x000000784f4f7220 */ /* 0x080fe20000410000 */
[----:B------:R-:W-:Y:S01]  /*9600*/  IADD3 R4, P0, R4, UR6, RZ ;  /* 0x0000000604047c10 */ /* 0x000fe2000ff1e0ff */
[-C--:B------:R-:W-:Y:S01]  /*9610*/  FMUL.FTZ R54, R54, R120.reuse ;  /* 0x0000007836367220 */ /* 0x080fe20000410000 */
[-C--:B------:R-:W-:Y:S01]  /*9620*/  FMUL.FTZ R55, R55, R120.reuse ;  /* 0x0000007837377220 */ /* 0x080fe20000410000 */
[-C--:B------:R-:W-:Y:S01]  /*9630*/  FMUL.FTZ R46, R46, R120.reuse ;  /* 0x000000782e2e7220 */ /* 0x080fe20000410000 */
[----:B------:R-:W-:Y:S01]  /*9640*/  FMUL.FTZ R15, R42, R120 ;  /* 0x000000782a0f7220 */ /* 0x000fe20000410000 */
[----:B------:R-:W-:-:S02]  /*9650*/  IMAD.X R5, RZ, RZ, UR7, P0 ;  /* 0x00000007ff057e24 */ /* 0x000fc400080e06ff */
        /* <DEDUP_REMOVED lines=21> */
[----:B------:R-:W-:Y:S01]  /*97b0*/  F2FP.BF16.F32.PACK_AB R7, R28, R7 ;  /* 0x000000071c07723e */ /* 0x000fe200000010ff */
[-C--:B------:R-:W-:Y:S01]  /*97c0*/  FMUL.FTZ R25, R50, R120.reuse ;  /* 0x0000007832197220 */ /* 0x080fe20000410000 */
[----:B------:R-:W-:Y:S01]  /*97d0*/  LOP3.LUT P0, R28, R121, 0x3, RZ, 0xc0, !PT ;  /* 0x00000003791c7812 */ /* 0x000fe2000780c0ff */
[-C--:B-1----:R-:W-:Y:S01]  /*97e0*/  FMUL.FTZ R5, R26, R120.reuse ;  /* 0x000000781a057220 */ /* 0x082fe20000410000 */
        /* <DEDUP_REMOVED lines=8> */
[----:B------:R-:W-:Y:S01]  /*9870*/  UIADD3 UR42, -UR42, URZ, URZ ;  /* 0x0000003f2a2a7290 */ /* 0x000fe2000fffe13f */
[----:B------:R-:W-:Y:S01]  /*9880*/  F2FP.BF16.F32.PACK_AB R35, R70, R35 ;  /* 0x000000234623723e */ /* 0x000fe200000010ff */
[----:B------:R-:W-:Y:S01]  /*9890*/  FMUL.FTZ R38, R38, R120 ;  /* 0x0000007826267220 */ /* 0x000fe20000410000 */
[----:B------:R-:W-:Y:S01]  /*98a0*/  F2FP.BF16.F32.PACK_AB R50, R79, R50 ;  /* 0x000000324f32723e */ /* 0x000fe200000010ff */
[----:B------:R-:W-:Y:S01]  /*98b0*/  FMUL.FTZ R39, R39, R120 ;  /* 0x0000007827277220 */ /* 0x000fe20000410000 */
[----:B------:R-:W-:Y:S01]  /*98c0*/  F2FP.BF16.F32.PACK_AB R25, R54, R25 ;  /* 0x000000193619723e */ /* 0x000fe200000010ff */
[----:B------:R-:W-:Y:S01]  /*98d0*/  USHF.R.S32.HI UR5, URZ, 0x1f, UR43 ;  /* 0x0000001f3f057899 */ /* 0x000fe2000801142b */
[----:B------:R-:W-:Y:S01]  /*98e0*/  F2FP.BF16.F32.PACK_AB R26, R55, R26 ;  /* 0x0000001a371a723e */ /* 0x000fe200000010ff */
[----:B------:R-:W-:Y:S01]  /*98f0*/  ULDC UR8, c[0x0][0xda8] ;  /* 0x00036a0000087ab9 */ /* 0x000fe20000000800 */
[----:B------:R-:W-:Y:S01]  /*9900*/  SEL R79, R27, R34, P0 ;  /* 0x000000221b4f7207 */ /* 0x000fe20000000000 */
[-C--:B------:R-:W-:Y:S01]  /*9910*/  FMUL.FTZ R30, R30, R120.reuse ;  /* 0x000000781e1e7220 */ /* 0x080fe20000410000 */
[----:B------:R-:W-:Y:S01]  /*9920*/  SEL R70, R34, R27, P0 ;  /* 0x0000001b22467207 */ /* 0x000fe20000000000 */
[----:B------:R-:W-:Y:S01]  /*9930*/  FMUL.FTZ R31, R31, R120 ;  /* 0x000000781f1f7220 */ /* 0x000fe20000410000 */
[----:B------:R-:W-:Y:S01]  /*9940*/  IADD3 R27, P1, R16, 0x4000, RZ ;  /* 0x00004000101b7810 */ /* 0x000fe20007f3e0ff */
[----:B------:R-:W-:Y:S01]  /*9950*/  ULDC.64 UR6, c[0x0][0xb70] ;  /* 0x0002dc0000067ab9 */ /* 0x000fe20000000a00 */
[----:B------:R-:W-:Y:S01]  /*9960*/  F2FP.BF16.F32.PACK_AB R41, R68, R41 ;  /* 0x000000294429723e */ /* 0x000fe200000010ff */
[----:B------:R-:W-:Y:S01]  /*9970*/  UIMAD UR42, UR8, UR42, UR48 ;  /* 0x0000002a082a72a4 */ /* 0x000fe2000f8e0230 */
[----:B------:R-:W-:Y:S01]  /*9980*/  F2FP.BF16.F32.PACK_AB R48, R77, R48 ;  /* 0x000000304d30723e */ /* 0x000fe200000010ff */
[----:B------:R-:W-:Y:S01]  /*9990*/  UIMAD UR5, UR5, UR6, URZ ;  /* 0x00000006050572a4 */ /* 0x000fe2000f8e023f */
[----:B------:R-:W-:Y:S01]  /*99a0*/  SEL R77, R25, R26, P0 ;  /* 0x0000001a194d7207 */ /* 0x000fe20000000000 */
[----:B------:R-:W-:Y:S01]  /*99b0*/  USHF.L.U32 UR42, UR42, 0x7, URZ ;  /* 0x000000072a2a7899 */ /* 0x000fe2000800063f */
[----:B------:R-:W-:Y:S01]  /*99c0*/  SEL R68, R26, R25, P0 ;  /* 0x000000191a447207 */ /* 0x000fe20000000000 */
[----:B------:R-:W-:Y:S01]  /*99d0*/  UIMAD.WIDE.U32 UR10, UR43, UR6, URZ ;  /* 0x000000062b0a72a5 */ /* 0x000fe2000f8e003f */
[----:B------:R-:W-:Y:S01]  /*99e0*/  LOP3.LUT R26, R27, 0x380, RZ, 0xc0, !PT ;  /* 0x000003801b1a7812 */ /* 0x000fe200078ec0ff */
[----:B------:R-:W-:Y:S01]  /*99f0*/  UIMAD UR5, UR43, UR7, UR5 ;  /* 0x000000072b0572a4 */ /* 0x000fe2000f8e0205 */
[----:B------:R-:W-:Y:S01]  /*9a00*/  F2FP.BF16.F32.PACK_AB R21, R52, R21 ;  /* 0x000000153415723e */ /* 0x000fe200000010ff */
[----:B------:R-:W-:Y:S01]  /*9a10*/  FMUL.FTZ R71, R71, R120 ;  /* 0x0000007847477220 */ /* 0x000fe20000410000 */
[----:B------:R-:W-:Y:S01]  /*9a20*/  F2FP.BF16.F32.PACK_AB R24, R53, R24 ;  /* 0x000000183518723e */ /* 0x000fe200000010ff */
[----:B------:R-:W-:Y:S01]  /*9a30*/  UIADD3 UR5, UR11, UR5, URZ ;  /* 0x000000050b057290 */ /* 0x000fe2000fffe03f */
[----:B------:R-:W-:Y:S01]  /*9a40*/  SHF.R.U64 R26, R26, 0x3, RZ ;  /* 0x000000031a1a7819 */ /* 0x000fe200000012ff */
[----:B------:R-:W-:Y:S01]  /*9a50*/  FMUL.FTZ R42, R67, R120 ;  /* 0x00000078432a7220 */ /* 0x000fe20000410000 */
[----:B------:R-:W-:Y:S01]  /*9a60*/  F2FP.BF16.F32.PACK_AB R6, R29, R6 ;  /* 0x000000061d06723e */ /* 0x000fe200000010ff */
[-C--:B------:R-:W-:Y:S01]  /*9a70*/  FMUL.FTZ R78, R78, R120.reuse ;  /* 0x000000784e4e7220 */ /* 0x080fe20000410000 */
[----:B------:R-:W-:Y:S01]  /*9a80*/  IADD3 R25, P2, R16, 0x4020, RZ ;  /* 0x0000402010197810 */ /* 0x000fe20007f5e0ff */
[----:B------:R-:W-:Y:S01]  /*9a90*/  FMUL.FTZ R43, R74, R120 ;  /* 0x000000784a2b7220 */ /* 0x000fe20000410000 */
[----:B------:R-:W-:Y:S01]  /*9aa0*/  F2FP.BF16.F32.PACK_AB R73, R100, R73 ;  /* 0x000000496449723e */ /* 0x000fe200000010ff */
[----:B------:R-:W-:Y:S01]  /*9ab0*/  UIADD3 UR4, UR4, 0x33460, URZ ;  /* 0x0003346004047890 */ /* 0x000fe2000fffe03f */
[----:B------:R-:W-:Y:S01]  /*9ac0*/  F2FP.BF16.F32.PACK_AB R72, R101, R72 ;  /* 0x000000486548723e */ /* 0x000fe200000010ff */
[-C--:B------:R-:W-:Y:S01]  /*9ad0*/  FMUL.FTZ R86, R86, R120.reuse ;  /* 0x0000007856567220 */ /* 0x080fe20000410000 */
[----:B------:R-:W-:Y:S01]  /*9ae0*/  F2FP.BF16.F32.PACK_AB R15, R46, R15 ;  /* 0x0000000f2e0f723e */ /* 0x000fe200000010ff */
[----:B------:R-:W-:Y:S01]  /*9af0*/  FMUL.FTZ R51, R82, R120 ;  /* 0x0000007852337220 */ /* 0x000fe20000410000 */
[----:B------:R-:W-:Y:S01]  /*9b00*/  F2FP.BF16.F32.PACK_AB R20, R47, R20 ;  /* 0x000000142f14723e */ /* 0x000fe200000010ff */
[-C--:B------:R-:W-:Y:S01]  /*9b10*/  FMUL.FTZ R87, R87, R120.reuse ;  /* 0x0000007857577220 */ /* 0x080fe20000410000 */
        /* <DEDUP_REMOVED lines=11> */
[----:B------:R-:W-:Y:S01]  /*9bd0*/  FMUL.FTZ R66, R91, R120 ;  /* 0x000000785b427220 */ /* 0x000fe20000410000 */
[----:B------:R-:W-:Y:S01]  /*9be0*/  SEL R37, R7, R6, P0 ;  /* 0x0000000607257207 */ /* 0x000fe20000000000 */
[----:B------:R-:W-:Y:S01]  /*9bf0*/  UPRMT UR4, UR37, 0x654, UR4 ;  /* 0x0000065425047896 */ /* 0x000fe20008000004 */
[----:B------:R-:W-:Y:S01]  /*9c00*/  SEL R36, R6, R7, P0 ;  /* 0x0000000706247207 */ /* 0x000fe20000000000 */
[-C--:B------:R-:W-:Y:S01]  /*9c10*/  FMUL.FTZ R102, R102, R120.reuse ;  /* 0x0000007866667220 */ /* 0x080fe20000410000 */
[----:B------:R-:W-:Y:S01]  /*9c20*/  IADD3 R21, P3, R16, 0x4040, RZ ;  /* 0x0000404010157810 */ /* 0x000fe20007f7e0ff */
[-C--:B------:R-:W-:Y:S01]  /*9c30*/  FMUL.FTZ R67, R98, R120.reuse ;  /* 0x0000007862437220 */ /* 0x080fe20000410000 */
[----:B------:R-:W-:Y:S01]  /*9c40*/  LOP3.LUT R24, R25, 0x380, RZ, 0xc0, !PT ;  /* 0x0000038019187812 */ /* 0x000fe200078ec0ff */
[----:B------:R-:W-:Y:S01]  /*9c50*/  FMUL.FTZ R103, R103, R120 ;  /* 0x0000007867677220 */ /* 0x000fe20000410000 */
[----:B------:R-:W-:Y:S01]  /*9c60*/  SEL R61, R73, R72, P0 ;  /* 0x00000048493d7207 */ /* 0x000fe20000000000 */
[-C--:B------:R-:W-:Y:S01]  /*9c70*/  FMUL.FTZ R74, R99, R120.reuse ;  /* 0x00000078634a7220 */ /* 0x080fe20000410000 */
[----:B------:R-:W-:Y:S01]  /*9c80*/  IADD3 R7, P1, R16, 0x8040, RZ ;  /* 0x0000804010077810 */ /* 0x000fe20007f3e0ff */
[-C--:B------:R-:W-:Y:S01]  /*9c90*/  FMUL.FTZ R110, R110, R120.reuse ;  /* 0x000000786e6e7220 */ /* 0x080fe20000410000 */
[----:B------:R-:W-:Y:S01]  /*9ca0*/  SEL R72, R72, R73, P0 ;  /* 0x0000004948487207 */ /* 0x000fe20000000000 */
[----:B------:R-:W-:Y:S01]  /*9cb0*/  FMUL.FTZ R75, R106, R120 ;  /* 0x000000786a4b7220 */ /* 0x000fe20000410000 */
[----:B------:R-:W-:Y:S01]  /*9cc0*/  SEL R73, R15, R20, P0 ;  /* 0x000000140f497207 */ /* 0x000fe20000000000 */
[-C--:B------:R-:W-:Y:S01]  /*9cd0*/  FMUL.FTZ R111, R111, R120.reuse ;  /* 0x000000786f6f7220 */ /* 0x080fe20000410000 */
        /* <DEDUP_REMOVED lines=8> */
[----:B------:R-:W-:Y:S01]  /*9d60*/  F2FP.BF16.F32.PACK_AB R11, R38, R11 ;  /* 0x0000000b260b723e */ /* 0x000fe200000010ff */
[----:B------:R-:W-:Y:S01]  /*9d70*/  FMUL.FTZ R90, R115, R120 ;  /* 0x00000078735a7220 */ /* 0x000fe20000410000 */
[----:B------:R-:W-:Y:S01]  /*9d80*/  F2FP.BF16.F32.PACK_AB R12, R39, R12 ;  /* 0x0000000c270c723e */ /* 0x000fe200000010ff */
[----:B------:R-:W-:Y:S01]  /*9d90*/  SYNCS.ARRIVE.TRANS64.RED.A1T0 RZ, [UR4], RZ ;  /* 0x000000ffffff79a7 */ /* 0x000fe20008100404 */
[----:B------:R-:W-:Y:S01]  /*9da0*/  SHF.R.U64 R20, R20, 0x3, RZ ;  /* 0x0000000314147819 */ /* 0x000fe200000012ff */
[----:B------:R-:W-:Y:S01]  /*9db0*/  USHF.R.S32.HI UR4, URZ, 0x1f, UR44 ;  /* 0x0000001f3f047899 */ /* 0x000fe2000801142c */
[----:B------:R-:W-:Y:S01]  /*9dc0*/  LOP3.LUT R24, R24, R25, RZ, 0x3c, !PT ;  /* 0x0000001918187212 */ /* 0x000fe200078e3cff */
[----:B------:R-:W-:Y:S01]  /*9dd0*/  IMAD.X R25, RZ, RZ, R17, P2 ;  /* 0x000000ffff197224 */ /* 0x000fe200010e0611 */
[----:B------:R-:W-:-:S02]  /*9de0*/  F2FP.BF16.F32.PACK_AB R5, R30, R5 ;  /* 0x000000051e05723e */ /* 0x000fc400000010ff */
[----:B------:R-:W-:Y:S02]  /*9df0*/  F2FP.BF16.F32.PACK_AB R8, R31, R8 ;  /* 0x000000081f08723e */ /* 0x000fe400000010ff */
[----:B------:R-:W-:Y:S02]  /*9e00*/  SEL R39, R9, R10, P0 ;  /* 0x0000000a09277207 */ /* 0x000fe40000000000 */
[----:B------:R-:W-:Y:S02]  /*9e10*/  SEL R38, R10, R9, P0 ;  /* 0x000000090a267207 */ /* 0x000fe40000000000 */
[----:B------:R-:W-:Y:S02]  /*9e20*/  SHF.R.U64 R6, R6, 0x3, RZ ;  /* 0x0000000306067819 */ /* 0x000fe400000012ff */
[----:B------:R-:W-:Y:S02]  /*9e30*/  IADD3 R9, P2, R16, 0x8060, RZ ;  /* 0x0000806010097810 */ /* 0x000fe40007f5e0ff */
[----:B------:R-:W-:-:S02]  /*9e40*/  F2FP.BF16.F32.PACK_AB R40, R69, R40 ;  /* 0x000000284528723e */ /* 0x000fc400000010ff */
[----:B------:R-:W-:Y:S01]  /*9e50*/  LOP3.LUT R20, R20, R21, RZ, 0x3c, !PT ;  /* 0x0000001514147212 */ /* 0x000fe200078e3cff */
[--C-:B------:R-:W-:Y:S01]  /*9e60*/  IMAD.X R21, RZ, RZ, R17.reuse, P3 ;  /* 0x000000ffff157224 */ /* 0x100fe200018e0611 */
[----:B------:R-:W-:Y:S02]  /*9e70*/  SEL R69, R5, R8, P0 ;  /* 0x0000000805457207 */ /* 0x000fe40000000000 */
[----:B------:R-:W-:Y:S02]  /*9e80*/  SEL R54, R8, R5, P0 ;  /* 0x0000000508367207 */ /* 0x000fe40000000000 */
[----:B------:R-:W-:Y:S01]  /*9e90*/  LOP3.LUT R6, R6, R7, RZ, 0x3c, !PT ;  /* 0x0000000706067212 */ /* 0x000fe200078e3cff */
[----:B------:R-:W-:Y:S01]  /*9ea0*/  IMAD.X R7, RZ, RZ, R17, P1 ;  /* 0x000000ffff077224 */ /* 0x000fe200008e0611 */
[----:B------:R-:W-:Y:S01]  /*9eb0*/  F2FP.BF16.F32.PACK_AB R64, R93, R64 ;  /* 0x000000405d40723e */ /* 0x000fe200000010ff */
[----:B------:R-:W-:Y:S01]  /*9ec0*/  VIADD R93, R221, UR42 ;  /* 0x0000002add5d7c36 */ /* 0x000fe20008000000 */
[----:B------:R-:W-:-:S02]  /*9ed0*/  LOP3.LUT R8, R9, 0x380, RZ, 0xc0, !PT ;  /* 0x0000038009087812 */ /* 0x000fc400078ec0ff */
[----:B------:R-:W-:Y:S01]  /*9ee0*/  F2FP.BF16.F32.PACK_AB R57, R84, R57 ;  /* 0x000000395439723e */ /* 0x000fe200000010ff */
[----:B------:R-:W-:Y:S01]  /*9ef0*/  VIADD R5, R93, 0x8 ;  /* 0x000000085d057836 */ /* 0x000fe20000000000 */
[----:B------:R-:W-:Y:S02]  /*9f00*/  SHF.R.U64 R8, R8, 0x3, RZ ;  /* 0x0000000308087819 */ /* 0x000fe400000012ff */
[----:B------:R-:W-:Y:S02]  /*9f10*/  MOV R84, R20 ;  /* 0x0000001400547202 */ /* 0x000fe40000000f00 */
[----:B------:R-:W-:Y:S01]  /*9f20*/  MOV R21, R6 ;  /* 0x0000000600157202 */ /* 0x000fe20000000f00 */
[----:B------:R-:W-:Y:S01]  /*9f30*/  IMAD.U32 R7, RZ, RZ, UR11 ;  /* 0x0000000bff077e24 */ /* 0x000fe2000f8e00ff */
[----:B------:R-:W-:Y:S01]  /*9f40*/  LOP3.LUT P1, RZ, R19, 0x3, RZ, 0xc0, !PT ;  /* 0x0000000313ff7812 */ /* 0x000fe2000782c0ff */
[----:B------:R-:W-:Y:S01]  /*9f50*/  IMAD.U32 R7, RZ, RZ, UR5 ;  /* 0x00000005ff077e24 */ /* 0x000fe2000f8e00ff */
[----:B------:R-:W-:Y:S01]  /*9f60*/  IADD3 R29, P6, R16, 0x60, RZ ;  /* 0x00000060101d7810 */ /* 0x000fe20007fde0ff */
[----:B------:R-:W-:Y:S01]  /*9f70*/  ULDC UR5, c[0x0][0xa88] ;  /* 0x0002a20000057ab9 */ /* 0x000fe20000000800 */
[----:B------:R-:W-:Y:S01]  /*9f80*/  LOP3.LUT R8, R8, R9, RZ, 0x3c, !PT ;  /* 0x0000000908087212 */ /* 0x000fe200078e3cff */
[----:B------:R-:W-:Y:S01]  /*9f90*/  IMAD.X R9, RZ, RZ, R17, P2 ;  /* 0x000000ffff097224 */ /* 0x000fe200010e0611 */
[----:B------:R-:W-:Y:S01]  /*9fa0*/  ISETP.GE.OR P2, PT, R5, UR5, P1 ;  /* 0x0000000505007c0c */ /* 0x000fe20008f46670 */
[----:B------:R-:W-:Y:S01]  /*9fb0*/  IMAD.U32 R6, RZ, RZ, UR10 ;  /* 0x0000000aff067e24 */ /* 0x000fe2000f8e00ff */
[----:B------:R-:W-:-:S02]  /*9fc0*/  LOP3.LUT R28, R29, 0x380, RZ, 0xc0, !PT ;  /* 0x000003801d1c7812 */ /* 0x000fc400078ec0ff */
[----:B------:R-:W-:Y:S02]  /*9fd0*/  F2FP.BF16.F32.PACK_AB R33, R60, R33 ;  /* 0x000000213c21723e */ /* 0x000fe400000010ff */
[----:B------:R-:W-:Y:S02]  /*9fe0*/  SHF.R.U64 R28, R28, 0x3, RZ ;  /* 0x000000031c1c7819 */ /* 0x000fe400000012ff */
[----:B------:R-:W-:Y:S02]  /*9ff0*/  SEL R53, R33, R32, P0 ;  /* 0x0000002021357207 */ /* 0x000fe40000000000 */
[----:B------:R-:W-:Y:S02]  /*a000*/  SEL R52, R32, R33, P0 ;  /* 0x0000002120347207 */ /* 0x000fe40000000000 */
[----:B------:R-:W-:Y:S02]  /*a010*/  F2FP.BF16.F32.PACK_AB R42, R71, R42 ;  /* 0x0000002a472a723e */ /* 0x000fe400000010ff */
[----:B------:R-:W-:-:S02]  /*a020*/  IADD3 R33, P4, R16, 0x20, RZ ;  /* 0x0000002010217810 */ /* 0x000fc40007f9e0ff */
[----:B------:R-:W-:Y:S02]  /*a030*/  IADD3 R31, P5, R16, 0x40, RZ ;  /* 0x00000040101f7810 */ /* 0x000fe40007fbe0ff */
[----:B------:R-:W-:Y:S01]  /*a040*/  LOP3.LUT R28, R28, R29, RZ, 0x3c, !PT ;  /* 0x0000001d1c1c7212 */ /* 0x000fe200078e3cff */
[----:B------:R-:W-:Y:S01]  /*a050*/  IMAD.X R29, RZ, RZ, R17, P6 ;  /* 0x000000ffff1d7224 */ /* 0x000fe200030e0611 */
        /* <DEDUP_REMOVED lines=8> */
[----:B------:R-:W-:Y:S02]  /*a0e0*/  LOP3.LUT R32, R33, 0x380, RZ, 0xc0, !PT ;  /* 0x0000038021207812 */ /* 0x000fe400078ec0ff */
[----:B------:R-:W-:-:S02]  /*a0f0*/  LOP3.LUT R30, R31, 0x380, RZ, 0xc0, !PT ;  /* 0x000003801f1e7812 */ /* 0x000fc400078ec0ff */
[----:B------:R-:W-:Y:S02]  /*a100*/  F2FP.BF16.F32.PACK_AB R51, R86, R51 ;  /* 0x000000335633723e */ /* 0x000fe400000010ff */
[----:B------:R-:W-:Y:S02]  /*a110*/  F2FP.BF16.F32.PACK_AB R58, R87, R58 ;  /* 0x0000003a573a723e */ /* 0x000fe400000010ff */
[----:B------:R-:W-:Y:S02]  /*a120*/  LOP3.LUT R10, R11, 0x380, RZ, 0xc0, !PT ;  /* 0x000003800b0a7812 */ /* 0x000fe400078ec0ff */
[----:B------:R-:W-:Y:S02]  /*a130*/  F2FP.BF16.F32.PACK_AB R49, R76, R49 ;  /* 0x000000314c31723e */ /* 0x000fe400000010ff */
[----:B------:R-:W-:Y:S02]  /*a140*/  F2FP.BF16.F32.PACK_AB R56, R85, R56 ;  /* 0x000000385538723e */ /* 0x000fe400000010ff */
[----:B------:R-:W-:-:S02]  /*a150*/  SEL R45, R13, R14, P0 ;  /* 0x0000000e0d2d7207 */ /* 0x000fc40000000000 */
[----:B------:R-:W-:Y:S02]  /*a160*/  SEL R44, R14, R13, P0 ;  /* 0x0000000d0e2c7207 */ /* 0x000fe40000000000 */
[----:B------:R-:W-:Y:S02]  /*a170*/  SEL R63, R81, R80, P0 ;  /* 0x00000050513f7207 */ /* 0x000fe40000000000 */
[----:B------:R-:W-:Y:S02]  /*a180*/  F2FP.BF16.F32.PACK_AB R59, R94, R59 ;  /* 0x0000003b5e3b723e */ /* 0x000fe400000010ff */
[----:B------:R-:W-:Y:S02]  /*a190*/  F2FP.BF16.F32.PACK_AB R66, R95, R66 ;  /* 0x000000425f42723e */ /* 0x000fe400000010ff */
[----:B------:R-:W-:Y:S02]  /*a1a0*/  SEL R80, R80, R81, P0 ;  /* 0x0000005150507207 */ /* 0x000fe40000000000 */
[----:B------:R-:W-:-:S02]  /*a1b0*/  SEL R85, R43, R50, P0 ;  /* 0x000000322b557207 */ /* 0x000fc40000000000 */
[----:B------:R-:W-:Y:S02]  /*a1c0*/  SHF.R.U64 R32, R32, 0x3, RZ ;  /* 0x0000000320207819 */ /* 0x000fe400000012ff */
[----:B------:R-:W-:Y:S02]  /*a1d0*/  SHF.R.U64 R30, R30, 0x3, RZ ;  /* 0x000000031e1e7819 */ /* 0x000fe400000012ff */
[----:B------:R-:W-:Y:S02]  /*a1e0*/  SEL R55, R41, R40, P0 ;  /* 0x0000002829377207 */ /* 0x000fe40000000000 */
[----:B------:R-:W-:Y:S02]  /*a1f0*/  SEL R81, R35, R42, P0 ;  /* 0x0000002a23517207 */ /* 0x000fe40000000000 */
[----:B------:R-:W-:Y:S02]  /*a200*/  SEL R50, R50, R43, P0 ;  /* 0x0000002b32327207 */ /* 0x000fe40000000000 */
[----:B------:R-:W-:-:S02]  /*a210*/  F2FP.BF16.F32.PACK_AB R67, R102, R67 ;  /* 0x000000436643723e */ /* 0x000fc400000010ff */
[----:B------:R-:W-:Y:S02]  /*a220*/  F2FP.BF16.F32.PACK_AB R74, R103, R74 ;  /* 0x0000004a674a723e */ /* 0x000fe400000010ff */
[----:B------:R-:W-:Y:S02]  /*a230*/  SEL R40, R40, R41, P0 ;  /* 0x0000002928287207 */ /* 0x000fe40000000000 */
[----:B------:R-:W-:Y:S02]  /*a240*/  SEL R42, R42, R35, P0 ;  /* 0x000000232a2a7207 */ /* 0x000fe40000000000 */
[----:B------:R-:W-:Y:S02]  /*a250*/  SEL R43, R51, R58, P0 ;  /* 0x0000003a332b7207 */ /* 0x000fe40000000000 */
[----:B------:R-:W-:Y:S02]  /*a260*/  SHF.R.U64 R10, R10, 0x3, RZ ;  /* 0x000000030a0a7819 */ /* 0x000fe400000012ff */
[----:B------:R-:W-:-:S02]  /*a270*/  F2FP.BF16.F32.PACK_AB R65, R92, R65 ;  /* 0x000000415c41723e */ /* 0x000fc400000010ff */
[----:B------:R-:W-:Y:S02]  /*a280*/  SEL R41, R49, R48, P0 ;  /* 0x0000003031297207 */ /* 0x000fe40000000000 */
[----:B------:R-:W-:Y:S02]  /*a290*/  SEL R58, R58, R51, P0 ;  /* 0x000000333a3a7207 */ /* 0x000fe40000000000 */
[----:B------:R-:W-:Y:S02]  /*a2a0*/  F2FP.BF16.F32.PACK_AB R75, R110, R75 ;  /* 0x0000004b6e4b723e */ /* 0x000fe400000010ff */
[----:B------:R-:W-:Y:S02]  /*a2b0*/  F2FP.BF16.F32.PACK_AB R82, R111, R82 ;  /* 0x000000526f52723e */ /* 0x000fe400000010ff */
[----:B------:R-:W-:Y:S02]  /*a2c0*/  SEL R48, R48, R49, P0 ;  /* 0x0000003130307207 */ /* 0x000fe40000000000 */
[----:B------:R-:W-:-:S02]  /*a2d0*/  SEL R51, R59, R66, P0 ;  /* 0x000000423b337207 */ /* 0x000fc40000000000 */
[----:B------:R-:W-:Y:S01]  /*a2e0*/  LOP3.LUT R32, R32, R33, RZ, 0x3c, !PT ;  /* 0x0000002120207212 */ /* 0x000fe200078e3cff */
[--C-:B------:R-:W-:Y:S01]  /*a2f0*/  IMAD.X R33, RZ, RZ, R17.reuse, P4 ;  /* 0x000000ffff217224 */ /* 0x100fe200020e0611 */
[----:B------:R-:W-:Y:S01]  /*a300*/  LOP3.LUT R30, R30, R31, RZ, 0x3c, !PT ;  /* 0x0000001f1e1e7212 */ /* 0x000fe200078e3cff */
[----:B------:R-:W-:Y:S01]  /*a310*/  IMAD.X R31, RZ, RZ, R17, P5 ;  /* 0x000000ffff1f7224 */ /* 0x000fe200028e0611 */
[----:B------:R-:W-:Y:S02]  /*a320*/  SEL R49, R57, R56, P0 ;  /* 0x0000003839317207 */ /* 0x000fe40000000000 */
[----:B------:R-:W-:Y:S02]  /*a330*/  SEL R66, R66, R59, P0 ;  /* 0x0000003b42427207 */ /* 0x000fe40000000000 */
[----:B------:R-:W-:Y:S02]  /*a340*/  F2FP.BF16.F32.PACK_AB R89, R116, R89 ;  /* 0x000000597459723e */ /* 0x000fe400000010ff */
[----:B------:R-:W-:-:S02]  /*a350*/  F2FP.BF16.F32.PACK_AB R83, R118, R83 ;  /* 0x000000537653723e */ /* 0x000fc400000010ff */
[----:B------:R-:W-:Y:S02]  /*a360*/  F2FP.BF16.F32.PACK_AB R88, R117, R88 ;  /* 0x000000587558723e */ /* 0x000fe400000010ff */
[----:B------:R-:W-:Y:S02]  /*a370*/  F2FP.BF16.F32.PACK_AB R90, R119, R90 ;  /* 0x0000005a775a723e */ /* 0x000fe400000010ff */
[----:B------:R-:W-:Y:S02]  /*a380*/  SEL R56, R56, R57, P0 ;  /* 0x0000003938387207 */ /* 0x000fe40000000000 */
[----:B------:R-:W-:Y:S02]  /*a390*/  SEL R59, R67, R74, P0 ;  /* 0x0000004a433b7207 */ /* 0x000fe40000000000 */
[C---:B------:R-:W-:Y:S02]  /*a3a0*/  IADD3 R15, P4, R16.reuse, 0x4060, RZ ;  /* 0x00004060100f7810 */ /* 0x040fe40007f9e0ff */
[----:B------:R-:W-:-:S02]  /*a3b0*/  IADD3 R13, P5, R16, 0x8000, RZ ;  /* 0x00008000100d7810 */ /* 0x000fc40007fbe0ff */
[----:B------:R-:W-:Y:S01]  /*a3c0*/  LOP3.LUT R10, R10, R11, RZ, 0x3c, !PT ;  /* 0x0000000b0a0a7212 */ /* 0x000fe200078e3cff */
[----:B------:R-:W-:Y:S01]  /*a3d0*/  IMAD.X R11, RZ, RZ, R17, P6 ;  /* 0x000000ffff0b7224 */ /* 0x000fe200030e0611 */
[----:B------:R-:W-:Y:S02]  /*a3e0*/  SEL R57, R65, R64, P0 ;  /* 0x0000004041397207 */ /* 0x000fe40000000000 */
[----:B------:R-:W-:Y:S02]  /*a3f0*/  SEL R74, R74, R67, P0 ;  /* 0x000000434a4a7207 */ /* 0x000fe40000000000 */
[----:B------:R-:W-:Y:S02]  /*a400*/  SEL R64, R64, R65, P0 ;  /* 0x0000004140407207 */ /* 0x000fe40000000000 */
[----:B------:R-:W-:Y:S02]  /*a410*/  SEL R67, R75, R82, P0 ;  /* 0x000000524b437207 */ /* 0x000fe40000000000 */
[----:B------:R-:W-:-:S02]  /*a420*/  SEL R82, R82, R75, P0 ;  /* 0x0000004b52527207 */ /* 0x000fc40000000000 */
[----:B------:R-:W-:Y:S02]  /*a430*/  SEL R65, R89, R88, P0 ;  /* 0x0000005859417207 */ /* 0x000fe40000000000 */
[----:B------:R-:W-:Y:S02]  /*a440*/  SEL R75, R83, R90, P0 ;  /* 0x0000005a534b7207 */ /* 0x000fe40000000000 */
[----:B------:R-:W-:Y:S02]  /*a450*/  LOP3.LUT R14, R15, 0x380, RZ, 0xc0, !PT ;  /* 0x000003800f0e7812 */ /* 0x000fe400078ec0ff */
[----:B------:R-:W-:Y:S02]  /*a460*/  LOP3.LUT R35, R16, 0x380, RZ, 0xc0, !PT ;  /* 0x0000038010237812 */ /* 0x000fe400078ec0ff */
[----:B--2---:R-:W-:Y:S01]  /*a470*/  LOP3.LUT R5, R4, 0x2, RZ, 0x3c, !PT ;  /* 0x0000000204057812 */ /* 0x004fe200078e3cff */
[----:B------:R-:W-:Y:S01]  /*a480*/  SHFL.IDX PT, R37, R37, R4, 0x1c1f ;  /* 0x001c1f0425257589 */ /* 0x000fe200000e0000 */
[----:B------:R-:W-:-:S02]  /*a490*/  LOP3.LUT R12, R13, 0x380, RZ, 0xc0, !PT ;  /* 0x000003800d0c7812 */ /* 0x000fc400078ec0ff */
[----:B------:R-:W-:Y:S01]  /*a4a0*/  SEL R88, R88, R89, P0 ;  /* 0x0000005958587207 */ /* 0x000fe20000000000 */
[----:B------:R-:W1:Y:S01]  /*a4b0*/  SHFL.IDX PT, R36, R36, R5, 0x1c1f ;  /* 0x001c1f0524247589 */ /* 0x000e6200000e0000 */
[----:B------:R-:W-:Y:S02]  /*a4c0*/  SEL R90, R90, R83, P0 ;  /* 0x000000535a5a7207 */ /* 0x000fe40000000000 */
[----:B------:R-:W-:Y:S01]  /*a4d0*/  MOV R76, R10 ;  /* 0x0000000a004c7202 */ /* 0x000fe20000000f00 */
[----:B------:R-:W-:Y:S01]  /*a4e0*/  SHFL.IDX PT, R69, R69, R4, 0x1c1f ;  /* 0x001c1f0445457589 */ /* 0x000fe200000e0000 */
[----:B------:R-:W-:Y:S02]  /*a4f0*/  MOV R20, R8 ;  /* 0x0000000800147202 */ /* 0x000fe40000000f00 */
[----:B------:R-:W-:Y:S01]  /*a500*/  SHF.R.U64 R14, R14, 0x3, RZ ;  /* 0x000000030e0e7819 */ /* 0x000fe200000012ff */
[----:B------:R-:W2:Y:S01]  /*a510*/  SHFL.IDX PT, R54, R54, R5, 0x1c1f ;  /* 0x001c1f0536367589 */ /* 0x000ea200000e0000 */
[----:B------:R-:W-:-:S02]  /*a520*/  SHF.R.U64 R35, R35, 0x3, RZ ;  /* 0x0000000323237819 */ /* 0x000fc400000012ff */
[----:B------:R-:W-:Y:S01]  /*a530*/  SHF.R.U64 R12, R12, 0x3, RZ ;  /* 0x000000030c0c7819 */ /* 0x000fe200000012ff */
[----:B------:R-:W-:Y:S01]  /*a540*/  SHFL.IDX PT, R39, R39, R4, 0x1c1f ;  /* 0x001c1f0427277589 */ /* 0x000fe200000e0000 */
[----:B------:R-:W-:Y:S01]  /*a550*/  LOP3.LUT R14, R14, R15, RZ, 0x3c, !PT ;  /* 0x0000000f0e0e7212 */ /* 0x000fe200078e3cff */
[--C-:B------:R-:W-:Y:S01]  /*a560*/  IMAD.X R15, RZ, RZ, R17.reuse, P4 ;  /* 0x000000ffff0f7224 */ /* 0x100fe200020e0611 */
[----:B------:R-:W-:Y:S01]  /*a570*/  LOP3.LUT R34, R35, R16, RZ, 0x3c, !PT ;  /* 0x0000001023227212 */ /* 0x000fe200078e3cff */
[----:B------:R-:W3:Y:S01]  /*a580*/  SHFL.IDX PT, R38, R38, R5, 0x1c1f ;  /* 0x001c1f0526267589 */ /* 0x000ee200000e0000 */
[----:B------:R-:W-:Y:S01]  /*a590*/  LOP3.LUT R12, R12, R13, RZ, 0x3c, !PT ;  /* 0x0000000d0c0c7212 */ /* 0x000fe200078e3cff */
[--C-:B------:R-:W-:Y:S01]  /*a5a0*/  IMAD.MOV.U32 R35, RZ, RZ, R17.reuse ;  /* 0x000000ffff237224 */ /* 0x100fe200078e0011 */
[----:B------:R-:W-:Y:S01]  /*a5b0*/  MOV R83, R14 ;  /* 0x0000000e00537202 */ /* 0x000fe20000000f00 */
[----:B------:R-:W-:Y:S01]  /*a5c0*/  SHFL.IDX PT, R71, R71, R4, 0x1c1f ;  /* 0x001c1f0447477589 */ /* 0x000fe200000e0000 */
[----:B------:R-:W-:Y:S01]  /*a5d0*/  IMAD.X R13, RZ, RZ, R17, P5 ;  /* 0x000000ffff0d7224 */ /* 0x000fe200028e0611 */
[----:B------:R-:W-:-:S02]  /*a5e0*/  MOV R33, R32 ;  /* 0x0000002000217202 */ /* 0x000fc40000000f00 */
[----:B------:R-:W4:Y:S01]  /*a5f0*/  SHFL.IDX PT, R60, R60, R5, 0x1c1f ;  /* 0x001c1f053c3c7589 */ /* 0x000f2200000e0000 */
[----:B-1----:R-:W-:Y:S02]  /*a600*/  SEL R8, R37, R36, P0 ;  /* 0x0000002425087207 */ /* 0x002fe40000000000 */
[----:B------:R-:W-:Y:S01]  /*a610*/  SEL R10, R36, R37, P0 ;  /* 0x00000025240a7207 */ /* 0x000fe20000000000 */
[----:B------:R-:W-:Y:S01]  /*a620*/  SHFL.IDX PT, R45, R45, R4, 0x1c1f ;  /* 0x001c1f042d2d7589 */ /* 0x000fe200000e0000 */
[----:B------:R-:W1:Y:S01]  /*a630*/  LDC.64 R36, c[0x0][0xb78] ;  /* 0x0002de00ff247b82 */ /* 0x000e620000000a00 */
[----:B------:R-:W-:Y:S02]  /*a640*/  MOV R34, R34 ;  /* 0x0000002200227202 */ /* 0x000fe40000000f00 */
[----:B------:R-:W-:Y:S01]  /*a650*/  SHFL.IDX PT, R73, R73, R4, 0x1c1f ;  /* 0x001c1f0449497589 */ /* 0x000fe200000e0000 */
[----:B------:R-:W-:Y:S02]  /*a660*/  MOV R78, R12 ;  /* 0x0000000c004e7202 */ /* 0x000fe40000000f00 */
[----:B--2---:R-:W-:Y:S01]  /*a670*/  SEL R9, R69, R54, P0 ;  /* 0x0000003645097207 */ /* 0x004fe20000000000 */
[----:B------:R-:W2:Y:S01]  /*a680*/  SHFL.IDX PT, R44, R44, R5, 0x1c1f ;  /* 0x001c1f052c2c7589 */ /* 0x000ea200000e0000 */
[----:B------:R-:W-:-:S02]  /*a690*/  SEL R11, R54, R69, P0 ;  /* 0x00000045360b7207 */ /* 0x000fc40000000000 */
[----:B------:R-:W-:Y:S01]  /*a6a0*/  MOV R87, R26 ;  /* 0x0000001a00577202 */ /* 0x000fe20000000f00 */
[----:B------:R-:W5:Y:S01]  /*a6b0*/  SHFL.IDX PT, R62, R62, R5, 0x1c1f ;  /* 0x001c1f053e3e7589 */ /* 0x000f6200000e0000 */
[----:B---3--:R-:W-:Y:S02]  /*a6c0*/  SEL R12, R39, R38, P0 ;  /* 0x00000026270c7207 */ /* 0x008fe40000000000 */
[----:B------:R-:W-:Y:S01]  /*a6d0*/  SEL R14, R38, R39, P0 ;  /* 0x00000027260e7207 */ /* 0x000fe20000000000 */
[----:B------:R-:W-:Y:S01]  /*a6e0*/  BAR.SYNC.DEFER_BLOCKING 0x1, 0x100 ;  /* 0x0044000000007b1d */ /* 0x000fe20000010000 */
[----:B------:R-:W-:Y:S02]  /*a6f0*/  MOV R86, R24 ;  /* 0x0000001800567202 */ /* 0x000fe40000000f00 */
[----:B------:R-:W-:Y:S02]  /*a700*/  MOV R91, R30 ;  /* 0x0000001e005b7202 */ /* 0x000fe40000000f00 */
[----:B----4-:R-:W-:-:S02]  /*a710*/  SEL R13, R71, R60, P0 ;  /* 0x0000003c470d7207 */ /* 0x010fc40000000000 */
[----:B------:R-:W-:Y:S01]  /*a720*/  SEL R15, R60, R71, P0 ;  /* 0x000000473c0f7207 */ /* 0x000fe20000000000 */
[----:B------:R-:W-:Y:S01]  /*a730*/  SHFL.IDX PT, R47, R47, R4, 0x1c1f ;  /* 0x001c1f042f2f7589 */ /* 0x000fe200000e0000 */
[----:B------:R-:W-:Y:S01]  /*a740*/  MOV R89, R28 ;  /* 0x0000001c00597202 */ /* 0x000fe20000000f00 */
[----:B-1----:R-:W-:Y:S01]  /*a750*/  IMAD.WIDE.U32 R6, R36, UR44, R6 ;  /* 0x0000002c24067c25 */ /* 0x002fe2000f8e0006 */
[C---:B------:R-:W-:Y:S01]  /*a760*/  ISETP.GE.OR P1, PT, R93.reuse, UR5, P1 ;  /* 0x000000055d007c0c */ /* 0x040fe20008f26670 */
[----:B------:R-:W-:Y:S01]  /*a770*/  SHFL.IDX PT, R77, R77, R4, 0x1c1f ;  /* 0x001c1f044d4d7589 */ /* 0x000fe200000e0000 */
[----:B------:R-:W-:-:S03]  /*a780*/  IADD3 R6, P3, R93, R6, RZ ;  /* 0x000000065d067210 */ /* 0x000fc60007f7e0ff */
[----:B------:R-:W1:Y:S01]  /*a790*/  SHFL.IDX PT, R46, R46, R5, 0x1c1f ;  /* 0x001c1f052e2e7589 */ /* 0x000e6200000e0000 */
[----:B--2---:R-:W-:Y:S02]  /*a7a0*/  SEL R24, R45, R44, P0 ;  /* 0x0000002c2d187207 */ /* 0x004fe40000000000 */
[----:B------:R-:W-:Y:S01]  /*a7b0*/  SEL R26, R44, R45, P0 ;  /* 0x0000002d2c1a7207 */ /* 0x000fe20000000000 */
[----:B------:R-:W2:Y:S01]  /*a7c0*/  SHFL.IDX PT, R68, R68, R5, 0x1c1f ;  /* 0x001c1f0544447589 */ /* 0x000ea200000e0000 */
[----:B-----5:R-:W-:Y:S02]  /*a7d0*/  SEL R25, R73, R62, P0 ;  /* 0x0000003e49197207 */ /* 0x020fe40000000000 */
[----:B------:R-:W-:Y:S01]  /*a7e0*/  SEL R27, R62, R73, P0 ;  /* 0x000000493e1b7207 */ /* 0x000fe20000000000 */
[----:B------:R-:W-:Y:S04]  /*a7f0*/  SHFL.IDX PT, R53, R53, R4, 0x1c1f ;  /* 0x001c1f0435357589 */ /* 0x000fe800000e0000 */
[----:B------:R-:W-:Y:S04]  /*a800*/  SHFL.IDX PT, R79, R79, R4, 0x1c1f ;  /* 0x001c1f044f4f7589 */ /* 0x000fe800000e0000 */
[----:B------:R-:W3:Y:S04]  /*a810*/  SHFL.IDX PT, R52, R52, R5, 0x1c1f ;  /* 0x001c1f0534347589 */ /* 0x000ee800000e0000 */
[----:B------:R-:W4:Y:S04]  /*a820*/  SHFL.IDX PT, R70, R70, R5, 0x1c1f ;  /* 0x001c1f0546467589 */ /* 0x000f2800000e0000 */
[----:B------:R-:W-:Y:S01]  /*a830*/  SHFL.IDX PT, R55, R55, R4, 0x1c1f ;  /* 0x001c1f0437377589 */ /* 0x000fe200000e0000 */
[----:B-1----:R-:W-:-:S02]  /*a840*/  SEL R28, R47, R46, P0 ;  /* 0x0000002e2f1c7207 */ /* 0x002fc40000000000 */
[----:B------:R-:W-:Y:S01]  /*a850*/  SEL R30, R46, R47, P0 ;  /* 0x0000002f2e1e7207 */ /* 0x000fe20000000000 */
[----:B------:R-:W-:Y:S01]  /*a860*/  SHFL.IDX PT, R81, R81, R4, 0x1c1f ;  /* 0x001c1f0451517589 */ /* 0x000fe200000e0000 */
[----:B--2---:R-:W-:Y:S02]  /*a870*/  SEL R29, R77, R68, P0 ;  /* 0x000000444d1d7207 */ /* 0x004fe40000000000 */
[----:B------:R-:W-:Y:S01]  /*a880*/  SEL R31, R68, R77, P0 ;  /* 0x0000004d441f7207 */ /* 0x000fe20000000000 */
[----:B------:R-:W1:Y:S04]  /*a890*/  SHFL.IDX PT, R40, R40, R5, 0x1c1f ;  /* 0x001c1f0528287589 */ /* 0x000e6800000e0000 */
[----:B------:R-:W2:Y:S04]  /*a8a0*/  SHFL.IDX PT, R42, R42, R5, 0x1c1f ;  /* 0x001c1f052a2a7589 */ /* 0x000ea800000e0000 */
[----:B------:R-:W-:Y:S01]  /*a8b0*/  SHFL.IDX PT, R41, R41, R4, 0x1c1f ;  /* 0x001c1f0429297589 */ /* 0x000fe200000e0000 */
[----:B---3--:R-:W-:-:S03]  /*a8c0*/  SEL R32, R53, R52, P0 ;  /* 0x0000003435207207 */ /* 0x008fc60000000000 */
[----:B------:R-:W-:Y:S01]  /*a8d0*/  SHFL.IDX PT, R85, R85, R4, 0x1c1f ;  /* 0x001c1f0455557589 */ /* 0x000fe200000e0000 */
[----:B----4-:R-:W-:-:S03]  /*a8e0*/  SEL R35, R70, R79, P0 ;  /* 0x0000004f46237207 */ /* 0x010fc60000000000 */
[----:B------:R-:W3:Y:S04]  /*a8f0*/  SHFL.IDX PT, R48, R48, R5, 0x1c1f ;  /* 0x001c1f0530307589 */ /* 0x000ee800000e0000 */
[----:B------:R-:W4:Y:S04]  /*a900*/  SHFL.IDX PT, R50, R50, R5, 0x1c1f ;  /* 0x001c1f0532327589 */ /* 0x000f2800000e0000 */
[----:B------:R-:W-:Y:S04]  /*a910*/  SHFL.IDX PT, R49, R49, R4, 0x1c1f ;  /* 0x001c1f0431317589 */ /* 0x000fe800000e0000 */
[----:B------:R-:W-:Y:S04]  /*a920*/  SHFL.IDX PT, R43, R43, R4, 0x1c1f ;  /* 0x001c1f042b2b7589 */ /* 0x000fe800000e0000 */
[----:B------:R-:W5:Y:S04]  /*a930*/  SHFL.IDX PT, R56, R56, R5, 0x1c1f ;  /* 0x001c1f0538387589 */ /* 0x000f6800000e0000 */
[----:B------:R-:W5:Y:S04]  /*a940*/  SHFL.IDX PT, R58, R58, R5, 0x1c1f ;  /* 0x001c1f053a3a7589 */ /* 0x000f6800000e0000 */
[----:B------:R-:W-:Y:S04]  /*a950*/  SHFL.IDX PT, R57, R57, R4, 0x1c1f ;  /* 0x001c1f0439397589 */ /* 0x000fe800000e0000 */
[----:B------:R-:W-:Y:S04]  /*a960*/  SHFL.IDX PT, R51, R51, R4, 0x1c1f ;  /* 0x001c1f0433337589 */ /* 0x000fe800000e0000 */
[----:B------:R-:W-:Y:S04]  /*a970*/  SHFL.IDX PT, R64, R64, R5, 0x1c1f ;  /* 0x001c1f0540407589 */ /* 0x000fe800000e0000 */
[----:B------:R-:W-:Y:S04]  /*a980*/  SHFL.IDX PT, R66, R66, R5, 0x1c1f ;  /* 0x001c1f0542427589 */ /* 0x000fe800000e0000 */
[----:B------:R-:W-:Y:S04]  /*a990*/  SHFL.IDX PT, R61, R61, R4, 0x1c1f ;  /* 0x001c1f043d3d7589 */ /* 0x000fe800000e0000 */
[----:B------:R-:W-:Y:S04]  /*a9a0*/  SHFL.IDX PT, R59, R59, R4, 0x1c1f ;  /* 0x001c1f043b3b7589 */ /* 0x000fe800000e0000 */
[----:B------:R-:W5:Y:S04]  /*a9b0*/  SHFL.IDX PT, R72, R72, R5, 0x1c1f ;  /* 0x001c1f0548487589 */ /* 0x000f6800000e0000 */
[----:B------:R-:W5:Y:S04]  /*a9c0*/  SHFL.IDX PT, R74, R74, R5, 0x1c1f ;  /* 0x001c1f054a4a7589 */ /* 0x000f6800000e0000 */
[----:B------:R-:W-:Y:S04]  /*a9d0*/  SHFL.IDX PT, R63, R63, R4, 0x1c1f ;  /* 0x001c1f043f3f7589 */ /* 0x000fe800000e0000 */
[----:B------:R-:W-:Y:S04]  /*a9e0*/  SHFL.IDX PT, R67, R67, R4, 0x1c1f ;  /* 0x001c1f0443437589 */ /* 0x000fe800000e0000 */
[----:B------:R-:W5:Y:S04]  /*a9f0*/  SHFL.IDX PT, R80, R80, R5, 0x1c1f ;  /* 0x001c1f0550507589 */ /* 0x000f6800000e0000 */
[----:B------:R-:W5:Y:S04]  /*aa00*/  SHFL.IDX PT, R82, R82, R5, 0x1c1f ;  /* 0x001c1f0552527589 */ /* 0x000f6800000e0000 */
[----:B------:R-:W-:Y:S04]  /*aa10*/  SHFL.IDX PT, R65, R65, R4, 0x1c1f ;  /* 0x001c1f0441417589 */ /* 0x000fe800000e0000 */
[----:B------:R1:W-:Y:S04]  /*aa20*/  SHFL.IDX PT, R75, R75, R4, 0x1c1f ;  /* 0x001c1f044b4b7589 */ /* 0x0003e800000e0000 */
[----:B------:R-:W-:Y:S04]  /*aa30*/  SHFL.IDX PT, R88, R88, R5, 0x1c1f ;  /* 0x001c1f0558587589 */ /* 0x000fe800000e0000 */
[----:B------:R2:W5:Y:S01]  /*aa40*/  SHFL.IDX PT, R90, R90, R5, 0x1c1f ;  /* 0x001c1f055a5a7589 */ /* 0x00056200000e0000 */
[----:B-1----:R-:W-:Y:S01]  /*aa50*/  IMAD R4, R36, UR4, RZ ;  /* 0x0000000424047c24 */ /* 0x002fe2000f8e02ff */
[----:B------:R-:W-:-:S02]  /*aa60*/  ULDC.64 UR4, c[0x0][0xb40] ;  /* 0x0002d00000047ab9 */ /* 0x000fc40000000a00 */
[----:B------:R1:W-:Y:S01]  /*aa70*/  STSM.16.M88.4 [R34], R8 ;  /* 0x0000000822007844 */ /* 0x0003e20000000200 */
[----:B------:R-:W-:-:S03]  /*aa80*/  IMAD R4, R37, UR44, R4 ;  /* 0x0000002c25047c24 */ /* 0x000fc6000f8e0204 */
[----:B------:R3:W-:Y:S01]  /*aa90*/  STSM.16.M88.4 [R33], R12 ;  /* 0x0000000c21007844 */ /* 0x0007e20000000200 */
[----:B--2---:R-:W-:-:S03]  /*aaa0*/  SHF.R.S32.HI R5, RZ, 0x1f, R93 ;  /* 0x0000001fff057819 */ /* 0x004fc6000001145d */
        /* <DEDUP_REMOVED lines=8> */
[----:B---3--:R-:W-:Y:S02]  /*ab30*/  SEL R33, R79, R70, P0 ;  /* 0x000000464f217207 */ /* 0x008fe40000000000 */
[----:B------:R-:W-:Y:S02]  /*ab40*/  SEL R10, R40, R55, P0 ;  /* 0x00000037280a7207 */ /* 0x000fe40000000000 */
[----:B------:R-:W-:Y:S01]  /*ab50*/  SEL R9, R81, R42, P0 ;  /* 0x0000002a51097207 */ /* 0x000fe20000000000 */
[----:B------:R-:W-:Y:S01]  /*ab60*/  STSM.16.M88.4 [R87], R32 ;  /* 0x0000002057007844 */ /* 0x000fe20000000200 */
[----:B------:R-:W-:-:S02]  /*ab70*/  SEL R11, R42, R81, P0 ;  /* 0x000000512a0b7207 */ /* 0x000fc40000000000 */
[----:B------:R-:W-:Y:S02]  /*ab80*/  SEL R12, R41, R48, P0 ;  /* 0x00000030290c7207 */ /* 0x000fe40000000000 */
[----:B------:R-:W-:Y:S01]  /*ab90*/  SEL R14, R48, R41, P0 ;  /* 0x00000029300e7207 */ /* 0x000fe20000000000 */
[----:B------:R1:W-:Y:S01]  /*aba0*/  STSM.16.M88.4 [R86], R8 ;  /* 0x0000000856007844 */ /* 0x0003e20000000200 */
[----:B----4-:R-:W-:Y:S02]  /*abb0*/  SEL R13, R85, R50, P0 ;  /* 0x00000032550d7207 */ /* 0x010fe40000000000 */
[----:B------:R-:W-:Y:S02]  /*abc0*/  SEL R15, R50, R85, P0 ;  /* 0x00000055320f7207 */ /* 0x000fe40000000000 */
[----:B-----5:R-:W-:Y:S02]  /*abd0*/  SEL R24, R49, R56, P0 ;  /* 0x0000003831187207 */ /* 0x020fe40000000000 */
[----:B------:R-:W-:Y:S01]  /*abe0*/  SEL R26, R56, R49, P0 ;  /* 0x00000031381a7207 */ /* 0x000fe20000000000 */
[----:B------:R3:W-:Y:S01]  /*abf0*/  STSM.16.M88.4 [R84], R12 ;  /* 0x0000000c54007844 */ /* 0x0007e20000000200 */
[----:B------:R-:W-:-:S02]  /*ac00*/  SEL R25, R43, R58, P0 ;  /* 0x0000003a2b197207 */ /* 0x000fc40000000000 */
[----:B------:R-:W-:Y:S02]  /*ac10*/  SEL R27, R58, R43, P0 ;  /* 0x0000002b3a1b7207 */ /* 0x000fe40000000000 */
[----:B--2---:R-:W-:Y:S02]  /*ac20*/  SEL R28, R61, R72, P0 ;  /* 0x000000483d1c7207 */ /* 0x004fe40000000000 */
        /* <DEDUP_REMOVED lines=9> */
[----:B---3--:R-:W-:Y:S02]  /*acc0*/  SEL R12, R63, R80, P0 ;  /* 0x000000503f0c7207 */ /* 0x008fe40000000000 */
        /* <DEDUP_REMOVED lines=39> */
[----:B------:R1:W-:Y:S01]  /*af40*/  UTMASTG.5D [UR40], [UR4] ;  /* 0x00000028040073b5 */ /* 0x0003e20008020000 */
[----:B------:R-:W-:-:S02]  /*af50*/  UMOV UR8, 0x1 ;  /* 0x0000000100087882 */ /* 0x000fc40000000000 */
[----:B------:R-:W-:Y:S02]  /*af60*/  UPRMT UR7, URZ, 0x654, UR6 ;  /* 0x000006543f077896 */ /* 0x000fe40008000006 */
[----:B------:R-:W-:Y:S01]  /*af70*/  UPRMT UR6, UR8, 0x654, UR6 ;  /* 0x0000065408067896 */ /* 0x000fe20008000006 */
[----:B------:R0:W-:Y:S01]  /*af80*/  UTMACMDFLUSH ;  /* 0x00000000000079b7 */ /* 0x0001e20000000000 */
[----:B------:R-:W-:-:S05]  /*af90*/  DEPBAR.LE SB0, 0x0 ;  /* 0x000080000000791a */ /* 0x000fca0000000000 */
[----:B------:R-:W-:Y:S02]  /*afa0*/  SYNCS.ARRIVE.TRANS64.RED.A1T0 RZ, [UR7], RZ ;  /* 0x000000ffffff79a7 */ /* 0x000fe40008100407 */
[----:B-1----:R-:W-:Y:S03]  /*afb0*/  SYNCS.ARRIVE.TRANS64.RED.A1T0 RZ, [UR6], RZ ;  /* 0x000000ffffff79a7 */ /* 0x002fe60008100406 */
.L_x_2917:
[----:B------:R-:W-:Y:S05]  /*afc0*/  BSYNC B0 ;  /* 0x0000000000007941 */ /* 0x000fea0003800000 */
.L_x_2916:
        /* <DEDUP_REMOVED lines=10> */
.L_x_2890:
[----:B------:R-:W-:-:S08]  /*b070*/  NOP ;  /* 0x0000000000007918 */ /* 0x000fd00000000000 */
[----:B--2---:R-:W1:-:S00]  /*b080*/  USETMAXREG.DEALLOC.CTAPOOL 0x18 ;  /* 0x00000018000079c8 */ /* 0x004e4000080e0500 */
[----:B-1----:R-:W1:Y:S01]  /*b090*/  LDC R2, c[0x0][0xda4] ;  /* 0x00036900ff027b82 */ /* 0x002e620000000800 */
[----:B------:R-:W-:Y:S01]  /*b0a0*/  IMAD.MOV.U32 R0, RZ, RZ, 0x1 ;  /* 0x00000001ff007424 */ /* 0x000fe200078e00ff */
[----:B------:R2:W-:Y:S01]  /*b0b0*/  STL [R1], RZ ;  /* 0x000000ff01007387 */ /* 0x0005e20000100800 */
[----:B------:R-:W-:-:S03]  /*b0c0*/  UMOV UR47, 0x1 ;  /* 0x00000001002f7882 */ /* 0x000fc60000000000 */
[----:B------:R2:W-:Y:S01]  /*b0d0*/  STL [R1+0x4], R0 ;  /* 0x0000040001007387 */ /* 0x0005e20000100800 */
[----:B-1----:R-:W-:-:S13]  /*b0e0*/  ISETP.LE.AND P0, PT, R2, UR49, PT ;  /* 0x0000003102007c0c */ /* 0x002fda000bf03270 */
[----:B--2---:R-:W-:Y:S05]  /*b0f0*/  @P0 BRA `(.L_x_2919) ;  /* 0x0000003800d40947 */ /* 0x004fea0003800000 */
[----:B------:R-:W2:Y:S01]  /*b100*/  LDL.LU R4, [R1+0xc] ;  /* 0x00000c0001047983 */ /* 0x000ea20000300800 */
[----:B------:R-:W1:Y:S02]  /*b110*/  S2R R8, SR_TID.X ;  /* 0x0000000000087919 */ /* 0x000e640000002100 */
[C---:B-1----:R-:W-:Y:S01]  /*b120*/  LOP3.LUT R6, R8.reuse, 0x7f, RZ, 0xc0, !PT ;  /* 0x0000007f08067812 */ /* 0x042fe200078ec0ff */
[----:B------:R-:W-:Y:S01]  /*b130*/  IMAD.SHL.U32 R18, R8, 0x40, RZ ;  /* 0x0000004008127824 */ /* 0x000fe200078e00ff */
[----:B------:R-:W-:Y:S02]  /*b140*/  SHF.R.U32.HI R0, RZ, 0x1, R8 ;  /* 0x00000001ff007819 */ /* 0x000fe40000011608 */
[----:B------:R-:W-:Y:S02]  /*b150*/  ISETP.NE.AND P1, PT, R6, RZ, PT ;  /* 0x000000ff0600720c */ /* 0x000fe40003f25270 */
[----:B------:R-:W-:Y:S02]  /*b160*/  LOP3.LUT R3, R18, 0x180, RZ, 0xc0, !PT ;  /* 0x0000018012037812 */ /* 0x000fe400078ec0ff */
[----:B------:R-:W-:-:S02]  /*b170*/  LOP3.LUT P0, RZ, R8, 0x1f, RZ, 0xc0, !PT ;  /* 0x0000001f08ff7812 */ /* 0x000fc4000780c0ff */
[----:B------:R-:W-:Y:S01]  /*b180*/  LOP3.LUT R0, R3, 0x30, R0, 0xf8, !PT ;  /* 0x0000003003007812 */ /* 0x000fe200078ef800 */
[----:B------:R-:W-:Y:S01]  /*b190*/  IMAD.SHL.U32 R3, R8, 0x8, RZ ;  /* 0x0000000808037824 */ /* 0x000fe200078e00ff */
[C---:B------:R-:W-:Y:S01]  /*b1a0*/  ISETP.NE.OR P0, PT, R6.reuse, RZ, !P0 ;  /* 0x000000ff0600720c */ /* 0x040fe20004705670 */
[----:B------:R-:W-:-:S03]  /*b1b0*/  IMAD.SHL.U32 R2, R6, 0x10, RZ ;  /* 0x0000001006027824 */ /* 0x000fc600078e00ff */
[----:B------:R-:W-:Y:S01]  /*b1c0*/  LOP3.LUT R3, R0, 0x30, R3, 0x78, !PT ;  /* 0x0000003000037812 */ /* 0x000fe200078e7803 */
[----:B------:R-:W-:Y:S01]  /*b1d0*/  IMAD.SHL.U32 R0, R8, 0x20, RZ ;  /* 0x0000002008007824 */ /* 0x000fe200078e00ff */
[----:B------:R-:W-:-:S04]  /*b1e0*/  LOP3.LUT R5, R2, 0x600, RZ, 0xc0, !PT ;  /* 0x0000060002057812 */ /* 0x000fc800078ec0ff */
[--C-:B------:R-:W-:Y:S02]  /*b1f0*/  LOP3.LUT R5, R5, 0x60, R0.reuse, 0xf8, !PT ;  /* 0x0000006005057812 */ /* 0x100fe400078ef800 */
[----:B------:R-:W-:Y:S02]  /*b200*/  LOP3.LUT R2, R0, 0x80, RZ, 0xc0, !PT ;  /* 0x0000008000027812 */ /* 0x000fe400078ec0ff */
[----:B------:R-:W-:Y:S01]  /*b210*/  LOP3.LUT R5, R5, 0x100, R0, 0xf8, !PT ;  /* 0x0000010005057812 */ /* 0x000fe200078ef800 */
[----:B------:R-:W-:Y:S01]  /*b220*/  IMAD.MOV.U32 R0, RZ, RZ, 0x1 ;  /* 0x00000001ff007424 */ /* 0x000fe200078e00ff */
[----:B------:R-:W-:Y:S01]  /*b230*/  LOP3.LUT R2, R2, 0x10, R8, 0xf8, !PT ;  /* 0x0000001002027812 */ /* 0x000fe200078ef808 */
[----:B------:R-:W-:Y:S01]  /*b240*/  IMAD.SHL.U32 R7, R8, 0x4, RZ ;  /* 0x0000000408077824 */ /* 0x000fe200078e00ff */
[----:B------:R-:W-:-:S04]  /*b250*/  LOP3.LUT R18, R3, 0x640, R18, 0xf8, !PT ;  /* 0x0000064003127812 */ /* 0x000fc800078ef812 */
[----:B------:R-:W-:Y:S01]  /*b260*/  LOP3.LUT R2, R2, 0x10, R7, 0x78, !PT ;  /* 0x0000001002027812 */ /* 0x000fe200078e7807 */
[----:B------:R-:W-:-:S03]  /*b270*/  ULOP3.LUT UR43, UR46, 0x1, URZ, 0xfc, !UPT ;  /* 0x000000012e2b7892 */ /* 0x000fc6000f8efc3f */
[----:B------:R-:W-:Y:S01]  /*b280*/  LOP3.LUT R17, R5, R2, RZ, 0xfc, !PT ;  /* 0x0000000205117212 */ /* 0x000fe200078efcff */
[----:B------:R-:W-:Y:S01]  /*b290*/  ULOP3.LUT UR48, UR46, 0x2, URZ, 0xfc, !UPT ;  /* 0x000000022e307892 */ /* 0x000fe2000f8efc3f */
[----:B------:R-:W-:Y:S01]  /*b2a0*/  ULDC.64 UR52, c[0x0][0x198] ;  /* 0x0000660000347ab9 */ /* 0x000fe20000000a00 */
[----:B------:R-:W-:Y:S01]  /*b2b0*/  ULDC UR44, c[0x0][0xc] ;  /* 0x00000300002c7ab9 */ /* 0x000fe20000000800 */
[----:B------:R-:W-:Y:S01]  /*b2c0*/  UMOV UR47, URZ ;  /* 0x0000003f002f7c82 */ /* 0x000fe20008000000 */
[----:B--2---:R-:W-:-:S04]  /*b2d0*/  LOP3.LUT R4, R4, 0xfffffffe, RZ, 0xc0, !PT ;  /* 0xfffffffe04047812 */ /* 0x004fc800078ec0ff */
[----:B------:R-:W-:-:S04]  /*b2e0*/  @P1 LOP3.LUT R4, R4, 0x1, RZ, 0xfc, !PT ;  /* 0x0000000104041812 */ /* 0x000fc800078efcff */
[----:B------:R-:W-:-:S04]  /*b2f0*/  LOP3.LUT R4, R4, 0xfffffffd, RZ, 0xc0, !PT ;  /* 0xfffffffd04047812 */ /* 0x000fc800078ec0ff */
[----:B------:R-:W-:-:S05]  /*b300*/  @P0 LOP3.LUT R4, R4, 0x2, RZ, 0xfc, !PT ;  /* 0x0000000204040812 */ /* 0x000fca00078efcff */
[----:B------:R1:W-:Y:S04]  /*b310*/  STL [R1+0xc], R4 ;  /* 0x00000c0401007387 */ /* 0x0003e80000100800 */
[----:B------:R1:W-:Y:S04]  /*b320*/  STL [R1], RZ ;  /* 0x000000ff01007387 */ /* 0x0003e80000100800 */
[----:B------:R1:W-:Y:S02]  /*b330*/  STL [R1+0x4], R0 ;  /* 0x0000040001007387 */ /* 0x0003e40000100800 */
.L_x_2971:
        /* <DEDUP_REMOVED lines=32> */
[----:B-1----:R-:W-:Y:S10]  /*b540*/  @!P0 BRA `(.L_x_2920) ;  /* 0x0000000000408947 */ /* 0x002ff40003800000 */
[----:B------:R-:W-:Y:S01]  /*b550*/  MOV R2, 0x0 ;  /* 0x0000000000027802 */ /* 0x000fe20000000f00 */
[----:B------:R-:W-:Y:S01]  /*b560*/  ULDC.64 UR6, c[0x4][0x1c8] ;  /* 0x0100720000067ab9 */ /* 0x000fe20000000a00 */
[----:B------:R-:W-:Y:S01]  /*b570*/  ULDC.64 UR8, c[0x4][0x1d0] ;  /* 0x0100740000087ab9 */ /* 0x000fe20000000a00 */
[----:B------:R-:W-:Y:S01]  /*b580*/  ULDC.64 UR4, c[0x4][0xd8] ;  /* 0x0100360000047ab9 */ /* 0x000fe20000000a00 */
[----:B-1----:R-:W-:Y:S02]  /*b590*/  IMAD.U32 R4, RZ, RZ, UR6 ;  /* 0x00000006ff047e24 */ /* 0x002fe4000f8e00ff */
        /* <DEDUP_REMOVED lines=11> */
.L_x_2920:
        /* <DEDUP_REMOVED lines=8> */
[----:B--2---:R-:W-:Y:S01]  /*b6d0*/  MOV R2, 0x0 ;  /* 0x0000000000027802 */ /* 0x004fe20000000f00 */
        /* <DEDUP_REMOVED lines=15> */
.L_x_2921:
[----:B-1----:R-:W-:-:S04]  /*b7d0*/  IMAD.U32 R0, RZ, RZ, UR40 ;  /* 0x00000028ff007e24 */ /* 0x002fc8000f8e00ff */
[----:B------:R-:W-:-:S05]  /*b7e0*/  VIADD R16, R0, 0x200 ;  /* 0x0000020000107836 */ /* 0x000fca0000000000 */
        /* <DEDUP_REMOVED lines=18> */
.L_x_2922:
        /* <DEDUP_REMOVED lines=18> */
.L_x_2923:
[----:B------:R-:W-:Y:S01]  /*ba30*/  ULDC.64 UR4, c[0x0][0x9f8] ;  /* 0x00027e0000047ab9 */ /* 0x000fe20000000a00 */
[----:B------:R-:W-:Y:S01]  /*ba40*/  IMAD.U32 R5, RZ, RZ, UR39 ;  /* 0x00000027ff057e24 */ /* 0x000fe2000f8e00ff */
[----:B------:R-:W-:Y:S01]  /*ba50*/  ISETP.NE.U32.AND P0, PT, RZ, UR4, PT ;  /* 0x00000004ff007c0c */ /* 0x000fe2000bf05070 */
[----:B------:R-:W-:Y:S01]  /*ba60*/  IMAD.U32 R4, RZ, RZ, UR39 ;  /* 0x00000027ff047e24 */ /* 0x000fe2000f8e00ff */
[----:B------:R-:W1:Y:S01]  /*ba70*/  S2R R19, SR_TID.X ;  /* 0x0000000000137919 */ /* 0x000e620000002100 */
[----:B------:R-:W3:Y:S01]  /*ba80*/  LDC R0, c[0x0][0x428] ;  /* 0x00010a00ff007b82 */ /* 0x000ee20000000800 */
[----:B------:R-:W-:-:S07]  /*ba90*/  ISETP.NE.AND.EX P0, PT, RZ, UR5, PT, P0 ;  /* 0x00000005ff007c0c */ /* 0x000fce000bf05300 */
[----:B------:R-:W4:Y:S08]  /*baa0*/  LDC R6, c[0x0][0xda8] ;  /* 0x00036a00ff067b82 */ /* 0x000f300000000800 */
[----:B--2---:R-:W2:Y:S01]  /*bab0*/  @P0 LDC.64 R2, c[0x0][0x9f8] ;  /* 0x00027e00ff020b82 */ /* 0x004ea20000000a00 */
[----:B------:R-:W5:Y:S01]  /*bac0*/  S2R R8, SR_TID.X ;  /* 0x0000000000087919 */ /* 0x000f620000002100 */
[----:B-1----:R-:W-:Y:S01]  /*bad0*/  LOP3.LUT R19, R19, 0x7f, RZ, 0xc0, !PT ;  /* 0x0000007f13137812 */ /* 0x002fe200078ec0ff */
[----:B--2---:R-:W-:-:S05]  /*bae0*/  @P0 IMAD.WIDE R2, R5, 0x4, R2 ;  /* 0x0000000405020825 */ /* 0x004fca00078e0202 */
[----:B------:R1:W2:Y:S01]  /*baf0*/  @P0 LDG.E R4, desc[UR50][R2.64] ;  /* 0x0000003202040981 */ /* 0x0002a2000c1e1900 */
[----:B---3--:R-:W-:Y:S01]  /*bb00*/  ISETP.NE.AND P0, PT, R0, 0x1, PT ;  /* 0x000000010000780c */ /* 0x008fe20003f05270 */
[----:B------:R-:W-:Y:S01]  /*bb10*/  IMAD R5, RZ, RZ, -UR45 ;  /* 0x8000002dff057e24 */ /* 0x000fe2000f8e02ff */
[----:B------:R-:W-:Y:S01]  /*bb20*/  ISETP.NE.AND P6, PT, R19, RZ, PT ;  /* 0x000000ff1300720c */ /* 0x000fe20003fc5270 */
[----:B------:R-:W-:Y:S01]  /*bb30*/  UMOV UR36, URZ ;  /* 0x0000003f00247c82 */ /* 0x000fe20008000000 */
[----:B------:R-:W-:Y:S01]  /*bb40*/  UMOV UR4, 0x40 ;  /* 0x0000004000047882 */ /* 0x000fe20000000000 */
[----:B----4-:R-:W-:Y:S01]  /*bb50*/  IMAD R5, R6, R5, UR49 ;  /* 0x0000003106057e24 */ /* 0x010fe2000f8e0205 */
[----:B------:R-:W-:Y:S01]  /*bb60*/  UMOV UR6, UR38 ;  /* 0x0000002600067c82 */ /* 0x000fe20008000000 */
[----:B------:R-:W-:Y:S01]  /*bb70*/  UMOV UR7, UR39 ;  /* 0x0000002700077c82 */ /* 0x000fe20008000000 */
[----:B------:R-:W-:Y:S01]  /*bb80*/  UMOV UR8, 0x80 ;  /* 0x0000008000087882 */ /* 0x000fe20000000000 */
[----:B-1----:R-:W1:Y:S01]  /*bb90*/  LDC.64 R2, c[0x0][0x3f8] ;  /* 0x0000fe00ff027b82 */ /* 0x002e620000000a00 */
[----:B------:R-:W-:Y:S01]  /*bba0*/  IMAD.SHL.U32 R5, R5, 0x80, RZ ;  /* 0x0000008005057824 */ /* 0x000fe200078e00ff */
[----:B------:R-:W-:Y:S01]  /*bbb0*/  UMOV UR10, UR38 ;  /* 0x00000026000a7c82 */ /* 0x000fe20008000000 */
[----:B------:R-:W-:Y:S01]  /*bbc0*/  UMOV UR11, UR39 ;  /* 0x00000027000b7c82 */ /* 0x000fe20008000000 */
[----:B-----5:R-:W-:Y:S01]  /*bbd0*/  SHF.R.U32.HI R8, RZ, 0x5, R8 ;  /* 0x00000005ff087819 */ /* 0x020fe20000011608 */
[----:B------:R-:W-:Y:S01]  /*bbe0*/  IMAD.U32 R19, RZ, RZ, UR38 ;  /* 0x00000026ff137e24 */ /* 0x000fe2000f8e00ff */
[----:B------:R-:W-:Y:S01]  /*bbf0*/  VOTEU.ALL UP1, P6 ;  /* 0x00000000003f7886 */ /* 0x000fe20003020000 */
[----:B------:R-:W-:Y:S01]  /*bc00*/  R2UR UR37, R5 ;  /* 0x00000000052572ca */ /* 0x000fe200000e0000 */
[----:B------:R-:W3:Y:S01]  /*bc10*/  @P0 LDC R0, c[0x0][0x42c] ;  /* 0x00010b00ff000b82 */ /* 0x000ee20000000800 */
[----:B------:R-:W-:-:S02]  /*bc20*/  LOP3.LUT R8, R8, 0x3, RZ, 0xc0, !PT ;  /* 0x0000000308087812 */ /* 0x000fc400078ec0ff */
[----:B------:R-:W-:-:S04]  /*bc30*/  @!UP1 UIADD3 UR12, UP0, UR52, 0x270, URZ ;  /* 0x00000270340c9890 */ /* 0x000fc8000ff1e03f */
[----:B------:R-:W-:Y:S01]  /*bc40*/  @!UP1 UIADD3.X UR13, URZ, UR53, URZ, UP0, !UPT ;  /* 0x000000353f0d9290 */ /* 0x000fe200087fe43f */
[----:B------:R-:W4:Y:S04]  /*bc50*/  @P0 LDC R7, c[0x0][0x430] ;  /* 0x00010c00ff070b82 */ /* 0x000f280000000800 */
[----:B------:R-:W-:Y:S01]  /*bc60*/  UMOV UR5, UR37 ;  /* 0x0000002500057c82 */ /* 0x000fe20008000000 */
[----:B------:R-:W-:Y:S01]  /*bc70*/  UMOV UR9, UR37 ;  /* 0x0000002500097c82 */ /* 0x000fe20008000000 */
[----:B-1----:R-:W-:Y:S02]  /*bc80*/  ISETP.NE.U32.AND P1, PT, R2, RZ, PT ;  /* 0x000000ff0200720c */ /* 0x002fe40003f25070 */
[----:B------:R-:W-:Y:S02]  /*bc90*/  @!UP1 UTMAPF.L2.4D [UR36], [UR12] ;  /* 0x000000240c0095b8 */ /* 0x000fe40008018000 */
[----:B------:R-:W-:Y:S01]  /*bca0*/  ISETP.NE.AND.EX P1, PT, R3, RZ, PT, P1 ;  /* 0x000000ff0300720c */ /* 0x000fe20003f25310 */
[----:B---3--:R-:W-:Y:S01]  /*bcb0*/  @P0 IMAD.HI.U32 R0, R0, UR38, RZ ;  /* 0x0000002600000c27 */ /* 0x008fe2000f8e00ff */
[----:B------:R1:W-:Y:S04]  /*bcc0*/  @!UP1 UTMAPF.L2.4D [UR4], [UR12] ;  /* 0x000000040c0095b8 */ /* 0x0003e80008018000 */
[----:B----4-:R-:W-:Y:S01]  /*bcd0*/  @P0 SHF.R.U32.HI R19, RZ, R7, R0 ;  /* 0x00000007ff130219 */ /* 0x010fe20000011600 */
[----:B------:R3:W-:Y:S01]  /*bce0*/  @!UP1 UTMAPF.L2.4D [UR8], [UR12] ;  /* 0x000000080c0095b8 */ /* 0x0007e20008018000 */
[----:B-1----:R-:W-:Y:S01]  /*bcf0*/  UMOV UR4, 0xffffffff ;  /* 0xffffffff00047882 */ /* 0x002fe20000000000 */
[----:B--2---:R-:W-:Y:S01]  /*bd00*/  SHF.R.S32.HI R10, RZ, 0x1f, R4 ;  /* 0x0000001fff0a7819 */ /* 0x004fe20000011404 */
[----:B------:R3:W-:Y:S01]  /*bd10*/  STL [R1+0x8], R4 ;  /* 0x0000080401007387 */ /* 0x0007e20000100800 */
[----:B------:R-:W-:-:S03]  /*bd20*/  SEL R0, R4, RZ, !P1 ;  /* 0x000000ff04007207 */ /* 0x000fc60004800000 */
[----:B------:R3:W-:Y:S01]  /*bd30*/  STL [R1+0x10], R10 ;  /* 0x0000100a01007387 */ /* 0x0007e20000100800 */
[----:B------:R-:W-:Y:S05]  /*bd40*/  BRA.DIV UR4, `(.L_x_2924) ;  /* 0x00000036041c7947 */ /* 0x000fea000b800000 */
[----:B------:R1:W2:Y:S02]  /*bd50*/  SHFL.IDX PT, R14, R8, RZ, 0x1f ;  /* 0x00001fff080e7589 */ /* 0x0002a400000e0000 */
.L_x_2987:
[----:B--2---:R-:W-:Y:S02]  /*bd60*/  ISETP.NE.AND P0, PT, R14, RZ, PT ;  /* 0x000000ff0e00720c */ /* 0x004fe40003f05270 */
[----:B------:R-:W-:-:S11]  /*bd70*/  PLOP3.LUT P6, PT, PT, PT, PT, 0x8, 0x0 ;  /* 0x000000000000781c */ /* 0x000fd60003fce170 */
[----:B------:R-:W-:Y:S05]  /*bd80*/  @P0 BRA `(.L_x_2925) ;  /* 0x0000000800500947 */ /* 0x000fea0003800000 */
[----:B------:R-:W-:-:S06]  /*bd90*/  UIADD3 UR4, UR41, -0x1, URZ ;  /* 0xffffffff29047890 */ /* 0x000fcc000fffe03f */
[----:B-1----:R-:W-:Y:S01]  /*bda0*/  IMAD.U32 R8, RZ, RZ, UR4 ;  /* 0x00000004ff087e24 */ /* 0x002fe2000f8e00ff */
[----:B------:R-:W-:-:S03]  /*bdb0*/  UMOV UR4, 0xffffffff ;  /* 0xffffffff00047882 */ /* 0x000fc60000000000 */
[----:B------:R-:W-:Y:S05]  /*bdc0*/  BRA.DIV UR4, `(.L_x_2926) ;  /* 0x00000036041c7947 */ /* 0x000fea000b800000 */
[----:B------:R-:W-:-:S13]  /*bdd0*/  ELECT P6, URZ, PT ;  /* 0x00000000003f782f */ /* 0x000fda00038c0000 */
.L_x_2990:
[----:B------:R-:W-:Y:S05]  /*bde0*/  @!P6 BRA `(.L_x_2927) ;  /* 0x0000000400bce947 */ /* 0x000fea0003800000 */
[----:B------:R-:W-:Y:S05]  /*bdf0*/  @!P1 BRA `(.L_x_2928) ;  /* 0x0000000000449947 */ /* 0x000fea0003800000 */
        /* <DEDUP_REMOVED lines=16> */
[----:B---3--:R1:W5:Y:S02]  /*bf00*/  LDG.E R4, desc[UR50][R2.64] ;  /* 0x0000003202047981 */ /* 0x008364000c1e1900 */
.L_x_2928:
[----:B-1----:R-:W2:Y:S04]  /*bf10*/  LDL R2, [R1] ;  /* 0x0000000001027983 */ /* 0x002ea80000100800 */
[----:B------:R-:W4:Y:S01]  /*bf20*/  LDL R0, [R1+0x4] ;  /* 0x0000040001007983 */ /* 0x000f220000100800 */
[----:B--2---:R-:W-:Y:S02]  /*bf30*/  LEA R2, R2, UR40, 0x3 ;  /* 0x0000002802027c11 */ /* 0x004fe4000f8e18ff */
[----:B----4-:R-:W-:-:S04]  /*bf40*/  SHF.L.U32 R3, R0, 0x1f, RZ ;  /* 0x0000001f00037819 */ /* 0x010fc800000006ff */
[----:B------:R-:W1:Y:S02]  /*bf50*/  SYNCS.PHASECHK.TRANS64.TRYWAIT P0, [R2+URZ+0x33480], R3 ;  /* 0x03348003020075a7 */ /* 0x000e64000800017f */
[----:B-1----:R-:W-:Y:S05]  /*bf60*/  @!P0 BRA `(.L_x_2929) ;  /* 0x0000003000d48947 */ /* 0x002fea0003800000 */
.L_x_2991:
[----:B------:R-:W2:Y:S01]  /*bf70*/  S2R R0, SR_TID.X ;  /* 0x0000000000007919 */ /* 0x000ea20000002100 */
[----:B------:R-:W-:Y:S01]  /*bf80*/  UPRMT UR4, UR48, 0x9910, URZ ;  /* 0x0000991030047896 */ /* 0x000fe2000800003f */
[----:B--2---:R-:W-:-:S04]  /*bf90*/  LOP3.LUT R0, R0, 0x7f, RZ, 0xc0, !PT ;  /* 0x0000007f00007812 */ /* 0x004fc800078ec0ff */
[----:B------:R-:W-:-:S13]  /*bfa0*/  ISETP.NE.AND P0, PT, R0, RZ, PT ;  /* 0x000000ff0000720c */ /* 0x000fda0003f05270 */
[----:B------:R-:W-:-:S04]  /*bfb0*/  @!P0 IMAD.MOV.U32 R0, RZ, RZ, 0x7800 ;  /* 0x00007800ff008424 */ /* 0x000fc800078e00ff */
[----:B------:R2:W-:Y:S02]  /*bfc0*/  @!P0 SYNCS.ARRIVE.TRANS64 RZ, [R2+URZ+0x33470], R0 ;  /* 0x0334700002ff89a7 */ /* 0x0005e4000800003f */
[----:B--2---:R-:W-:-:S05]  /*bfd0*/  IMAD.U32 R0, RZ, RZ, UR4 ;  /* 0x00000004ff007e24 */ /* 0x004fca000f8e00ff */
[----:B------:R-:W-:-:S13]  /*bfe0*/  ISETP.NE.AND P2, PT, R0, 0x2, PT ;  /* 0x000000020000780c */ /* 0x000fda0003f45270 */
[----:B------:R-:W-:Y:S05]  /*bff0*/  @P2 BRA `(.L_x_2930) ;  /* 0x0000000000042947 */ /* 0x000fea0003800000 */
[----:B---3--:R-:W-:Y:S01]  /*c000*/  BPT.TRAP 0x1 ;  /* 0x000000040000795c */ /* 0x008fe20000300000 */
.L_x_2930:
[----:B------:R-:W2:Y:S02]  /*c010*/  LDL R0, [R1+0xc] ;  /* 0x00000c0001007983 */ /* 0x000ea40000100800 */
[----:B--2---:R-:W-:-:S13]  /*c020*/  LOP3.LUT P0, RZ, R0, 0x2, RZ, 0xc0, !PT ;  /* 0x0000000200ff7812 */ /* 0x004fda000780c0ff */
[----:B------:R-:W-:Y:S05]  /*c030*/  @P0 BRA `(.L_x_2931) ;  /* 0x0000000000040947 */ /* 0x000fea0003800000 */
[----:B---3--:R-:W-:Y:S01]  /*c040*/  BPT.TRAP 0x1 ;  /* 0x000000040000795c */ /* 0x008fe20000300000 */
.L_x_2931:
[----:B------:R-:W2:Y:S01]  /*c050*/  LDL R0, [R1] ;  /* 0x0000000001007983 */ /* 0x000ea20000100800 */
[----:B------:R-:W4:Y:S02]  /*c060*/  S2R R6, SR_CgaCtaId ;  /* 0x0000000000067919 */ /* 0x000f240000008800 */
[----:B----4-:R-:W-:-:S05]  /*c070*/  LOP3.LUT R6, R6, 0x1, RZ, 0xc0, !PT ;  /* 0x0000000106067812 */ /* 0x010fca00078ec0ff */
[----:B------:R-:W-:Y:S01]  /*c080*/  IMAD R6, R6, 0x1400, RZ ;  /* 0x0000140006067824 */ /* 0x000fe200078e02ff */
[----:B---3--:R-:W-:Y:S01]  /*c090*/  R2UR UR9, R2 ;  /* 0x00000000020972ca */ /* 0x008fe200000e0000 */
[----:B------:R-:W-:Y:S01]  /*c0a0*/  UIADD3 UR4, UP0, UR52, 0x470, URZ ;  /* 0x0000047034047890 */ /* 0x000fe2000ff1e03f */
[----:B------:R-:W-:Y:S02]  /*c0b0*/  R2UR UR12, R19 ;  /* 0x00000000130c72ca */ /* 0x000fe400000e0000 */
[----:B-----5:R-:W-:Y:S01]  /*c0c0*/  R2UR UR13, R4 ;  /* 0x00000000040d72ca */ /* 0x020fe200000e0000 */
[----:B------:R-:W-:-:S08]  /*c0d0*/  UIADD3.X UR5, URZ, UR53, URZ, UP0, !UPT ;  /* 0x000000353f057290 */ /* 0x000fd000087fe43f */
[----:B------:R-:W-:Y:S01]  /*c0e0*/  UIADD3 UR9, UR9, 0x33470, URZ ;  /* 0x0003347009097890 */ /* 0x000fe2000fffe03f */
[----:B------:R-:W-:Y:S01]  /*c0f0*/  UMOV UR10, URZ ;  /* 0x0000003f000a7c82 */ /* 0x000fe20008000000 */
[----:B------:R-:W-:Y:S01]  /*c100*/  UMOV UR17, 0x30000 ;  /* 0x0003000000117882 */ /* 0x000fe20000000000 */
[----:B------:R-:W-:Y:S01]  /*c110*/  UMOV UR6, 0x0 ;  /* 0x0000000000067882 */ /* 0x000fe20000000000 */
[----:B------:R-:W-:Y:S01]  /*c120*/  UMOV UR7, 0x14f00000 ;  /* 0x14f0000000077882 */ /* 0x000fe20000000000 */
[----:B------:R-:W-:Y:S01]  /*c130*/  UMOV UR16, 0x40 ;  /* 0x0000004000107882 */ /* 0x000fe20000000000 */
[----:B--2---:R-:W-:Y:S02]  /*c140*/  IMAD R0, R0, 0x7800, R6 ;  /* 0x0000780000007824 */ /* 0x004fe400078e0206 */
[----:B------:R-:W2:Y:S02]  /*c150*/  S2R R6, SR_CgaCtaId ;  /* 0x0000000000067919 */ /* 0x000ea40000008800 */
[----:B------:R-:W-:-:S05]  /*c160*/  VIADD R0, R0, UR40 ;  /* 0x0000002800007c36 */ /* 0x000fca0008000000 */
[----:B------:R-:W-:Y:S02]  /*c170*/  R2UR UR15, R0 ;  /* 0x00000000000f72ca */ /* 0x000fe400000e0000 */
[----:B--2---:R-:W-:-:S05]  /*c180*/  LOP3.LUT R6, R6, 0x1, RZ, 0xc0, !PT ;  /* 0x0000000106067812 */ /* 0x004fca00078ec0ff */
[----:B------:R-:W-:-:S04]  /*c190*/  IMAD R6, R6, 0x50, RZ ;  /* 0x0000005006067824 */ /* 0x000fc800078e02ff */
[----:B------:R-:W-:Y:S02]  /*c1a0*/  IMAD R8, R8, 0xa0, R6 ;  /* 0x000000a008087824 */ /* 0x000fe400078e0206 */
[----:B------:R-:W-:-:S03]  /*c1b0*/  UIADD3 UR8, UR15, 0xf200, URZ ;  /* 0x0000f2000f087890 */ /* 0x000fc6000fffe03f */
[----:B------:R-:W-:Y:S01]  /*c1c0*/  R2UR UR11, R8 ;  /* 0x00000000080b72ca */ /* 0x000fe200000e0000 */
[----:B------:R-:W-:Y:S02]  /*c1d0*/  UIADD3 UR14, UR15, 0x11a00, URZ ;  /* 0x00011a000f0e7890 */ /* 0x000fe4000fffe03f */
[----:B------:R-:W-:-:S10]  /*c1e0*/  UIADD3 UR15, UR15, 0x14200, URZ ;  /* 0x000142000f0f7890 */ /* 0x000fd4000fffe03f */
[----:B------:R2:W-:Y:S02]  /*c1f0*/  UTMALDG.4D.MULTICAST [UR8], [UR4], UR17, desc[UR6] ;  /* 0x00000608040073b4 */ /* 0x0005e40008019811 */
[----:B--2---:R-:W-:Y:S01]  /*c200*/  UMOV UR8, UR14 ;  /* 0x0000000e00087c82 */ /* 0x004fe20008000000 */
[----:B------:R-:W-:Y:S01]  /*c210*/  UMOV UR10, UR16 ;  /* 0x00000010000a7c82 */ /* 0x000fe20008000000 */
[----:B------:R-:W-:Y:S01]  /*c220*/  UMOV UR14, 0x80 ;  /* 0x00000080000e7882 */ /* 0x000fe20000000000 */
[----:B------:R2:W-:Y:S02]  /*c230*/  UTMALDG.4D.MULTICAST [UR8], [UR4], UR17, desc[UR6] ;  /* 0x00000608040073b4 */ /* 0x0005e40008019811 */
[----:B--2---:R-:W-:Y:S01]  /*c240*/  UMOV UR8, UR15 ;  /* 0x0000000f00087c82 */ /* 0x004fe20008000000 */
[----:B------:R-:W-:Y:S02]  /*c250*/  UMOV UR10, UR14 ;  /* 0x0000000e000a7c82 */ /* 0x000fe40008000000 */
[----:B------:R2:W-:Y:S01]  /*c260*/  UTMALDG.4D.MULTICAST [UR8], [UR4], UR17, desc[UR6] ;  /* 0x00000608040073b4 */ /* 0x0005e20008019811 */
[----:B------:R-:W3:Y:S02]  /*c270*/  SYNCS.PHASECHK.TRANS64.TRYWAIT P0, [R2+URZ+0x33440], R3 ;  /* 0x03344003020075a7 */ /* 0x000ee4000800017f */
[----:B--23--:R-:W-:Y:S05]  /*c280*/  @!P0 BRA `(.L_x_2932) ;  /* 0x0000003000208947 */ /* 0x00cfea0003800000 */
.L_x_2992:
[----:B------:R-:W3:Y:S02]  /*c290*/  S2R R6, SR_TID.X ;  /* 0x0000000000067919 */ /* 0x000ee40000002100 */
[----:B---3--:R-:W-:-:S04]  /*c2a0*/  LOP3.LUT R6, R6, 0x7f, RZ, 0xc0, !PT ;  /* 0x0000007f06067812 */ /* 0x008fc800078ec0ff */
[----:B------:R-:W-:-:S13]  /*c2b0*/  ISETP.NE.AND P0, PT, R6, RZ, PT ;  /* 0x000000ff0600720c */ /* 0x000fda0003f05270 */
[----:B-12---:R-:W-:-:S04]  /*c2c0*/  @!P0 IMAD.MOV.U32 R3, RZ, RZ, 0x7800 ;  /* 0x00007800ff038424 */ /* 0x006fc800078e00ff */
[----:B------:R1:W-:Y:S01]  /*c2d0*/  @!P0 SYNCS.ARRIVE.TRANS64 RZ, [R2+URZ+0x33430], R3 ;  /* 0x0334300302ff89a7 */ /* 0x0003e2000800003f */
[----:B------:R-:W-:Y:S05]  /*c2e0*/  @P2 BRA `(.L_x_2933) ;  /* 0x0000000000042947 */ /* 0x000fea0003800000 */
[----:B------:R-:W-:Y:S01]  /*c2f0*/  BPT.TRAP 0x1 ;  /* 0x000000040000795c */ /* 0x000fe20000300000 */
.L_x_2933:
[----:B-1----:R-:W2:Y:S02]  /*c300*/  LDL R3, [R1+0xc] ;  /* 0x00000c0001037983 */ /* 0x002ea40000100800 */
[----:B--2---:R-:W-:-:S13]  /*c310*/  LOP3.LUT P0, RZ, R3, 0x2, RZ, 0xc0, !PT ;  /* 0x0000000203ff7812 */ /* 0x004fda000780c0ff */
[----:B------:R-:W-:Y:S05]  /*c320*/  @P0 BRA `(.L_x_2934) ;  /* 0x0000000000040947 */ /* 0x000fea0003800000 */
[----:B------:R-:W-:Y:S01]  /*c330*/  BPT.TRAP 0x1 ;  /* 0x000000040000795c */ /* 0x000fe20000300000 */
.L_x_2934:
        /* <DEDUP_REMOVED lines=10> */
[----:B------:R-:W-:Y:S01]  /*c3e0*/  UMOV UR7, 0x14f00000 ;  /* 0x14f0000000077882 */ /* 0x000fe20000000000 */
[----:B------:R-:W-:Y:S01]  /*c3f0*/  UMOV UR16, 0x40 ;  /* 0x0000004000107882 */ /* 0x000fe20000000000 */
[----:B------:R-:W-:Y:S01]  /*c400*/  IMAD.MOV.U32 R0, RZ, RZ, R4 ;  /* 0x000000ffff007224 */ /* 0x000fe200078e0004 */
[----:B------:R-:W-:-:S02]  /*c410*/  UIADD3 UR8, UR15, 0x24200, URZ ;  /* 0x000242000f087890 */ /* 0x000fc4000fffe03f */
[----:B------:R-:W-:Y:S02]  /*c420*/  UIADD3 UR9, UR9, 0x33430, URZ ;  /* 0x0003343009097890 */ /* 0x000fe4000fffe03f */
[----:B------:R-:W-:Y:S02]  /*c430*/  UIADD3 UR14, UR15, 0x26a00, URZ ;  /* 0x00026a000f0e7890 */ /* 0x000fe4000fffe03f */
[----:B------:R-:W-:-:S05]  /*c440*/  UIADD3 UR15, UR15, 0x29200, URZ ;  /* 0x000292000f0f7890 */ /* 0x000fca000fffe03f */
[----:B------:R1:W-:Y:S02]  /*c450*/  UTMALDG.4D.MULTICAST [UR8], [UR4], UR17, desc[UR6] ;  /* 0x00000608040073b4 */ /* 0x0003e40008019811 */
[----:B-1----:R-:W-:Y:S01]  /*c460*/  UMOV UR8, UR14 ;  /* 0x0000000e00087c82 */ /* 0x002fe20008000000 */
[----:B------:R-:W-:Y:S01]  /*c470*/  UMOV UR10, UR16 ;  /* 0x00000010000a7c82 */ /* 0x000fe20008000000 */
[----:B------:R-:W-:Y:S01]  /*c480*/  UMOV UR14, 0x80 ;  /* 0x00000080000e7882 */ /* 0x000fe20000000000 */
[----:B------:R1:W-:Y:S02]  /*c490*/  UTMALDG.4D.MULTICAST [UR8], [UR4], UR17, desc[UR6] ;  /* 0x00000608040073b4 */ /* 0x0003e40008019811 */
[----:B-1----:R-:W-:Y:S01]  /*c4a0*/  UMOV UR8, UR15 ;  /* 0x0000000f00087c82 */ /* 0x002fe20008000000 */
[----:B------:R-:W-:Y:S02]  /*c4b0*/  UMOV UR10, UR14 ;  /* 0x0000000e000a7c82 */ /* 0x000fe40008000000 */
[----:B------:R1:W-:Y:S02]  /*c4c0*/  UTMALDG.4D.MULTICAST [UR8], [UR4], UR17, desc[UR6] ;  /* 0x00000608040073b4 */ /* 0x0003e40008019811 */
[----:B-1----:R-:W-:Y:S01]  /*c4d0*/  NOP ;  /* 0x0000000000007918 */ /* 0x002fe20000000000 */
.L_x_2927:
[----:B------:R-:W-:Y:S05]  /*c4e0*/  WARPSYNC.ALL ;  /* 0x0000000000007948 */ /* 0x000fea0003800000 */
[----:B------:R-:W-:Y:S01]  /*c4f0*/  ELECT P0, URZ, PT ;  /* 0x00000000003f782f */ /* 0x000fe20003800000 */
[----:B------:R-:W-:Y:S01]  /*c500*/  BAR.SYNC.DEFER_BLOCKING 0x8, 0x120 ;  /* 0x0204800000007b1d */ /* 0x000fe20000010000 */
[----:B------:R-:W-:Y:S02]  /*c510*/  UIADD3 UR4, UP0, UR52, 0x270, URZ ;  /* 0x0000027034047890 */ /* 0x000fe4000ff1e03f */
[----:B---3--:R-:W-:Y:S02]  /*c520*/  UIADD3 UR8, UR40, 0x1e200, URZ ;  /* 0x0001e20028087890 */ /* 0x008fe4000fffe03f */
[----:B------:R-:W-:-:S02]  /*c530*/  UIADD3 UR9, UR40, 0x33400, URZ ;  /* 0x0003340028097890 */ /* 0x000fc4000fffe03f */
[----:B------:R-:W-:Y:S02]  /*c540*/  UIADD3.X UR5, URZ, UR53, URZ, UP0, !UPT ;  /* 0x000000353f057290 */ /* 0x000fe400087fe43f */
[----:B------:R-:W-:Y:S02]  /*c550*/  UIADD3 UR24, UR40, 0x20200, URZ ;  /* 0x0002020028187890 */ /* 0x000fe4000fffe03f */
[----:B------:R-:W-:Y:S01]  /*c560*/  UIADD3 UR16, UR40, 0x22200, URZ ;  /* 0x0002220028107890 */ /* 0x000fe2000fffe03f */
[C---:B------:R-:W-:Y:S01]  /*c570*/  @P0 R2UR UR11, R5.reuse ;  /* 0x00000000050b02ca */ /* 0x040fe200000e0000 */
[----:B------:R-:W-:Y:S01]  /*c580*/  @P0 IMAD.MOV.U32 R2, RZ, RZ, 0x6000 ;  /* 0x00006000ff020424 */ /* 0x000fe200078e00ff */
        /* <DEDUP_REMOVED lines=19> */
[----:B--2---:R-:W-:Y:S01]  /*c6c0*/  NOP ;  /* 0x0000000000007918 */ /* 0x004fe20000000000 */
.L_x_2925:
[----:B------:R-:W-:-:S06]  /*c6d0*/  ULOP3.LUT UR4, UR47, 0x1, URZ, 0xc, !UPT ;  /* 0x000000012f047892 */ /* 0x000fcc000f8e0c3f */
[----:B------:R-:W-:-:S05]  /*c6e0*/  IMAD.U32 R2, RZ, RZ, UR4 ;  /* 0x00000004ff027e24 */ /* 0x000fca000f8e00ff */
[----:B------:R-:W-:-:S04]  /*c6f0*/  SHF.L.U32 R2, R2, 0x1f, RZ ;  /* 0x0000001f02027819 */ /* 0x000fc800000006ff */
[----:B------:R-:W2:Y:S02]  /*c700*/  SYNCS.PHASECHK.TRANS64.TRYWAIT P0, [UR40+0x33420], R2 ;  /* 0x03342002ff0075a7 */ /* 0x000ea40008000168 */
[----:B--2---:R-:W-:Y:S05]  /*c710*/  @!P0 BRA `(.L_x_2935) ;  /* 0x0000002c00108947 */ /* 0x004fea0003800000 */
.L_x_2993:
[----:B------:R-:W-:-:S06]  /*c720*/  UISETP.GE.AND UP0, UPT, UR42, 0xa1, UPT ;  /* 0x000000a12a00788c */ /* 0x000fcc000bf06270 */
[----:B------:R-:W-:-:S13]  /*c730*/  PLOP3.LUT P0, PT, PT, PT, UP0, 0x80, 0x0 ;  /* 0x000000000000781c */ /* 0x000fda0003f0f008 */
[----:B------:R-:W-:Y:S05]  /*c740*/  @!P0 BRA `(.L_x_2936) ;  /* 0x0000001800048947 */ /* 0x000fea0003800000 */
[----:B--2---:R2:W5:Y:S01]  /*c750*/  LDL.LU R2, [R1+0x4] ;  /* 0x0000040001027983 */ /* 0x0045620000300800 */
[----:B------:R-:W-:-:S03]  /*c760*/  UIADD3 UR4, UR41, -0x2, URZ ;  /* 0xfffffffe29047890 */ /* 0x000fc6000fffe03f */
[----:B-1----:R2:W5:Y:S03]  /*c770*/  LDL.LU R8, [R1] ;  /* 0x0000000001087983 */ /* 0x0025660000300800 */
[----:B------:R-:W-:-:S07]  /*c780*/  IMAD.U32 R3, RZ, RZ, UR4 ;  /* 0x00000004ff037e24 */ /* 0x000fce000f8e00ff */
.L_x_2963:
[----:B---3-5:R-:W-:Y:S01]  /*c790*/  VIADD R4, R8, 0x1 ;  /* 0x0000000108047836 */ /* 0x028fe20000000000 */
[----:B------:R-:W-:Y:S04]  /*c7a0*/  BSSY B0, `(.L_x_2937) ;  /* 0x00000b8000007945 */ /* 0x000fe80003800000 */
[----:B------:R-:W-:-:S04]  /*c7b0*/  ISETP.NE.AND P0, PT, R4, 0x2, PT ;  /* 0x000000020400780c */ /* 0x000fc80003f05270 */
[----:B------:R-:W-:Y:S02]  /*c7c0*/  SEL R5, RZ, 0x1, P0 ;  /* 0x00000001ff057807 */ /* 0x000fe40000000000 */
[----:B------:R-:W-:Y:S02]  /*c7d0*/  SEL R11, R4, RZ, P0 ;  /* 0x000000ff040b7207 */ /* 0x000fe40000000000 */
[----:B------:R-:W-:-:S05]  /*c7e0*/  LOP3.LUT R10, R2, R5, RZ, 0x3c, !PT ;  /* 0x00000005020a7212 */ /* 0x000fca00078e3cff */
[----:B-1----:R1:W-:Y:S04]  /*c7f0*/  STL [R1+0x4], R10 ;  /* 0x0000040a01007387 */ /* 0x0023e80000100800 */
[----:B------:R1:W-:Y:S01]  /*c800*/  STL [R1], R11 ;  /* 0x0000000b01007387 */ /* 0x0003e20000100800 */
[----:B------:R-:W-:Y:S05]  /*c810*/  @!P6 BRA `(.L_x_2938) ;  /* 0x0000000800c0e947 */ /* 0x000fea0003800000 */
[----:B------:R-:W-:Y:S01]  /*c820*/  IMAD.MOV.U32 R9, RZ, RZ, R3 ;  /* 0x000000ffff097224 */ /* 0x000fe200078e0003 */
[----:B------:R-:W-:Y:S06]  /*c830*/  @!P1 BRA `(.L_x_2939) ;  /* 0x0000000000509947 */ /* 0x000fec0003800000 */
        /* <DEDUP_REMOVED lines=14> */
[----:B------:R-:W-:Y:S01]  /*c920*/  IMAD.WIDE.U32 R4, R6, UR4, R4 ;  /* 0x0000000406047c25 */ /* 0x000fe2000f8e0004 */
[----:B------:R-:W-:-:S03]  /*c930*/  ULDC.64 UR4, c[0x0][0x3f8] ;  /* 0x0000fe0000047ab9 */ /* 0x000fc60000000a00 */
[----:B------:R-:W-:Y:S01]  /*c940*/  IMAD.IADD R0, R0, 0x1, R5 ;  /* 0x0000000100007824 */ /* 0x000fe200078e0205 */
[----:B------:R-:W-:-:S04]  /*c950*/  LEA R6, P0, R4, UR4, 0x2 ;  /* 0x0000000404067c11 */ /* 0x000fc8000f8010ff */
[----:B------:R-:W-:-:S05]  /*c960*/  LEA.HI.X R7, R4, UR5, R0, 0x2, P0 ;  /* 0x0000000504077c11 */ /* 0x000fca00080f1400 */
[----:B------:R3:W5:Y:S04]  /*c970*/  LDG.E R0, desc[UR50][R6.64] ;  /* 0x0000003206007981 */ /* 0x000768000c1e1900 */
.L_x_2939:
[----:B---3--:R-:W-:Y:S01]  /*c980*/  LEA R6, R11, UR40, 0x3 ;  /* 0x000000280b067c11 */ /* 0x008fe2000f8e18ff */
[----:B------:R-:W-:Y:S01]  /*c990*/  BSSY B1, `(.L_x_2940) ;  /* 0x0000004000017945 */ /* 0x000fe20003800000 */
[----:B------:R-:W-:-:S04]  /*c9a0*/  SHF.L.U32 R5, R10, 0x1f, RZ ;  /* 0x0000001f0a057819 */ /* 0x000fc800000006ff */
[----:B------:R-:W3:Y:S02]  /*c9b0*/  SYNCS.PHASECHK.TRANS64.TRYWAIT P0, [R6+URZ+0x33480], R5 ;  /* 0x03348005060075a7 */ /* 0x000ee4000800017f */
[----:B---3--:R-:W-:Y:S05]  /*c9c0*/  @!P0 BRA `(.L_x_2941) ;  /* 0x00000028007c8947 */ /* 0x008fea0003800000 */
.L_x_2994:
[----:B------:R-:W-:Y:S05]  /*c9d0*/  BSYNC B1 ;  /* 0x0000000000017941 */ /* 0x000fea0003800000 */
.L_x_2940:
[----:B------:R-:W4:Y:S01]  /*c9e0*/  S2R R4, SR_TID.X ;  /* 0x0000000000047919 */ /* 0x000f220000002100 */
[----:B------:R-:W-:Y:S01]  /*c9f0*/  UPRMT UR4, UR48, 0x9910, URZ ;  /* 0x0000991030047896 */ /* 0x000fe2000800003f */
[----:B----4-:R-:W-:-:S04]  /*ca00*/  LOP3.LUT R4, R4, 0x7f, RZ, 0xc0, !PT ;  /* 0x0000007f04047812 */ /* 0x010fc800078ec0ff */
[----:B------:R-:W-:-:S13]  /*ca10*/  ISETP.NE.AND P0, PT, R4, RZ, PT ;  /* 0x000000ff0400720c */ /* 0x000fda0003f05270 */
[----:B------:R-:W-:-:S04]  /*ca20*/  @!P0 IMAD.MOV.U32 R4, RZ, RZ, 0x7800 ;  /* 0x00007800ff048424 */ /* 0x000fc800078e00ff */
[----:B------:R4:W-:Y:S02]  /*ca30*/  @!P0 SYNCS.ARRIVE.TRANS64 RZ, [R6+URZ+0x33470], R4 ;  /* 0x0334700406ff89a7 */ /* 0x0009e4000800003f */
[----:B----4-:R-:W-:-:S05]  /*ca40*/  IMAD.U32 R4, RZ, RZ, UR4 ;  /* 0x00000004ff047e24 */ /* 0x010fca000f8e00ff */
[----:B------:R-:W-:-:S13]  /*ca50*/  ISETP.NE.AND P2, PT, R4, 0x2, PT ;  /* 0x000000020400780c */ /* 0x000fda0003f45270 */
[----:B------:R-:W-:Y:S05]  /*ca60*/  @P2 BRA `(.L_x_2942) ;  /* 0x0000000000042947 */ /* 0x000fea0003800000 */
[----:B------:R-:W-:Y:S01]  /*ca70*/  BPT.TRAP 0x1 ;  /* 0x000000040000795c */ /* 0x000fe20000300000 */
.L_x_2942:
[----:B------:R-:W4:Y:S01]  /*ca80*/  LDL R4, [R1+0xc] ;  /* 0x00000c0001047983 */ /* 0x000f220000100800 */
[----:B------:R-:W-:Y:S01]  /*ca90*/  BSSY B1, `(.L_x_2943) ;  /* 0x0000004000017945 */ /* 0x000fe20003800000 */
[----:B----4-:R-:W-:-:S13]  /*caa0*/  LOP3.LUT P0, RZ, R4, 0x2, RZ, 0xc0, !PT ;  /* 0x0000000204ff7812 */ /* 0x010fda000780c0ff */
[----:B------:R-:W-:Y:S05]  /*cab0*/  @P0 BRA `(.L_x_2944) ;  /* 0x0000000000040947 */ /* 0x000fea0003800000 */
[----:B------:R-:W-:Y:S01]  /*cac0*/  BPT.TRAP 0x1 ;  /* 0x000000040000795c */ /* 0x000fe20000300000 */
.L_x_2944:
[----:B------:R-:W-:Y:S05]  /*cad0*/  BSYNC B1 ;  /* 0x0000000000017941 */ /* 0x000fea0003800000 */
.L_x_2943:
[----:B------:R-:W4:Y:S01]  /*cae0*/  LDL R4, [R1] ;  /* 0x0000000001047983 */ /* 0x000f220000100800 */
[----:B------:R-:W-:Y:S01]  /*caf0*/  IMAD.MOV.U32 R13, RZ, RZ, RZ ;  /* 0x000000ffff0d7224 */ /* 0x000fe200078e00ff */
[----:B------:R-:W-:Y:S01]  /*cb00*/  R2UR UR12, R19 ;  /* 0x00000000130c72ca */ /* 0x000fe200000e0000 */
[----:B------:R-:W-:Y:S01]  /*cb10*/  UIADD3 UR4, UP0, UR52, 0x470, URZ ;  /* 0x0000047034047890 */ /* 0x000fe2000ff1e03f */
[----:B------:R-:W1:Y:S01]  /*cb20*/  S2R R7, SR_CgaCtaId ;  /* 0x0000000000077919 */ /* 0x000e620000008800 */
[----:B------:R-:W-:Y:S01]  /*cb30*/  PLOP3.LUT P0, PT, PT, PT, PT, 0x80, 0x0 ;  /* 0x000000000000781c */ /* 0x000fe20003f0f070 */
[----:B------:R-:W-:Y:S01]  /*cb40*/  UMOV UR6, 0x30000 ;  /* 0x0003000000067882 */ /* 0x000fe20000000000 */
[----:B------:R-:W-:Y:S01]  /*cb50*/  R2UR UR10, R13 ;  /* 0x000000000d0a72ca */ /* 0x000fe200000e0000 */
[----:B------:R-:W-:Y:S01]  /*cb60*/  UIADD3.X UR5, URZ, UR53, URZ, UP0, !UPT ;  /* 0x000000353f057290 */ /* 0x000fe200087fe43f */
[----:B------:R-:W-:Y:S01]  /*cb70*/  UMOV UR14, 0x0 ;  /* 0x00000000000e7882 */ /* 0x000fe20000000000 */
[----:B------:R-:W-:Y:S01]  /*cb80*/  UMOV UR15, 0x14f00000 ;  /* 0x14f00000000f7882 */ /* 0x000fe20000000000 */
[----:B-1----:R-:W-:-:S05]  /*cb90*/  LOP3.LUT R7, R7, 0x1, RZ, 0xc0, !PT ;  /* 0x0000000107077812 */ /* 0x002fca00078ec0ff */
[----:B------:R-:W-:-:S04]  /*cba0*/  IMAD R7, R7, 0x1400, RZ ;  /* 0x0000140007077824 */ /* 0x000fc800078e02ff */
[----:B----4-:R-:W-:Y:S02]  /*cbb0*/  IMAD R4, R4, 0x7800, R7 ;  /* 0x0000780004047824 */ /* 0x010fe400078e0207 */
[----:B------:R-:W1:Y:S02]  /*cbc0*/  S2R R7, SR_CgaCtaId ;  /* 0x0000000000077919 */ /* 0x000e640000008800 */
[----:B------:R-:W-:-:S04]  /*cbd0*/  VIADD R4, R4, UR40 ;  /* 0x0000002804047c36 */ /* 0x000fc80008000000 */
[----:B------:R-:W-:Y:S01]  /*cbe0*/  VIADD R10, R4, 0xf200 ;  /* 0x0000f200040a7836 */ /* 0x000fe20000000000 */
[----:B-1----:R-:W-:-:S05]  /*cbf0*/  LOP3.LUT R7, R7, 0x1, RZ, 0xc0, !PT ;  /* 0x0000000107077812 */ /* 0x002fca00078ec0ff */
[----:B------:R-:W-:-:S04]  /*cc00*/  IMAD R7, R7, 0x50, RZ ;  /* 0x0000005007077824 */ /* 0x000fc800078e02ff */
[----:B------:R-:W-:Y:S02]  /*cc10*/  IMAD R9, R9, 0xa0, R7 ;  /* 0x000000a009097824 */ /* 0x000fe400078e0207 */
[----:B------:R-:W-:-:S07]  /*cc20*/  VIADD R7, R6, 0x33470 ;  /* 0x0003347006077836 */ /* 0x000fce0000000000 */
.L_x_2945:
[----:B------:R-:W-:-:S13]  /*cc30*/  @P0 ELECT P3, URZ, PT ;  /* 0x00000000003f082f */ /* 0x000fda0003860000 */
[----:B-----5:R-:W-:Y:S02]  /*cc40*/  @P3 R2UR UR13, R0 ;  /* 0x00000000000d32ca */ /* 0x020fe400000e0000 */
[----:B------:R-:W-:Y:S02]  /*cc50*/  @P3 R2UR UR11, R9 ;  /* 0x00000000090b32ca */ /* 0x000fe400000e0000 */
[----:B------:R-:W-:Y:S02]  /*cc60*/  @P3 R2UR UR9, R7 ;  /* 0x00000000070932ca */ /* 0x000fe400000e0000 */
[----:B------:R-:W-:Y:S02]  /*cc70*/  @P3 R2UR UR8, R10 ;  /* 0x000000000a0832ca */ /* 0x000fe400000e0000 */
[----:B------:R-:W-:Y:S02]  /*cc80*/  @P3 PLOP3.LUT P0, PT, P3, PT, PT, 0x8, 0x0 ;  /* 0x000000000000381c */ /* 0x000fe40001f0e170 */
[----:B------:R-:W-:-:S09]  /*cc90*/  PLOP3.LUT P3, PT, PT, PT, PT, 0x8, 0x0 ;  /* 0x000000000000781c */ /* 0x000fd20003f6e170 */
[----:B------:R1:W-:Y:S02]  /*cca0*/  UTMALDG.4D.MULTICAST [UR8], [UR4], UR6, desc[UR14] ;  /* 0x00000e08040073b4 */ /* 0x0003e40008019806 */
[----:B-1----:R-:W-:Y:S05]  /*ccb0*/  @P0 BRA.U.ANY `(.L_x_2945) ;  /* 0xfffffffd00dc0947 */ /* 0x002fea000393ffff */
[----:B------:R-:W-:Y:S01]  /*ccc0*/  IMAD.MOV.U32 R12, RZ, RZ, 0x40 ;  /* 0x00000040ff0c7424 */ /* 0x000fe200078e00ff */
[----:B------:R-:W-:Y:S01]  /*ccd0*/  R2UR UR12, R19 ;  /* 0x00000000130c72ca */ /* 0x000fe200000e0000 */
[----:B------:R-:W-:Y:S01]  /*cce0*/  VIADD R10, R4, 0x11a00 ;  /* 0x00011a00040a7836 */ /* 0x000fe20000000000 */
[----:B------:R-:W-:Y:S01]  /*ccf0*/  PLOP3.LUT P0, PT, PT, PT, PT, 0x80, 0x0 ;  /* 0x000000000000781c */ /* 0x000fe20003f0f070 */
[----:B------:R-:W-:Y:S01]  /*cd00*/  UMOV UR6, 0x30000 ;  /* 0x0003000000067882 */ /* 0x000fe20000000000 */
[----:B------:R-:W-:Y:S01]  /*cd10*/  R2UR UR10, R12 ;  /* 0x000000000c0a72ca */ /* 0x000fe200000e0000 */
[----:B------:R-:W-:Y:S01]  /*cd20*/  UMOV UR14, 0x0 ;  /* 0x00000000000e7882 */ /* 0x000fe20000000000 */
[----:B------:R-:W-:-:S13]  /*cd30*/  UMOV UR15, 0x14f00000 ;  /* 0x14f00000000f7882 */ /* 0x000fda0000000000 */
.L_x_2946:
[----:B------:R-:W-:-:S13]  /*cd40*/  @P0 ELECT P3, URZ, PT ;  /* 0x00000000003f082f */ /* 0x000fda0003860000 */
[----:B------:R-:W-:Y:S02]  /*cd50*/  @P3 R2UR UR13, R0 ;  /* 0x00000000000d32ca */ /* 0x000fe400000e0000 */
        /* <DEDUP_REMOVED lines=15> */
.L_x_2947:
        /* <DEDUP_REMOVED lines=9> */
[----:B------:R-:W1:Y:S01]  /*cee0*/  SYNCS.PHASECHK.TRANS64.TRYWAIT P0, [R6+URZ+0x33440], R5 ;  /* 0x03344005060075a7 */ /* 0x000e62000800017f */
[----:B------:R-:W-:Y:S04]  /*cef0*/  BSSY B1, `(.L_x_2948) ;  /* 0x0000002000017945 */ /* 0x000fe80003800000 */
[----:B-1----:R-:W-:Y:S05]  /*cf00*/  @!P0 BRA `(.L_x_2949) ;  /* 0x0000002400408947 */ /* 0x002fea0003800000 */
.L_x_2995:
[----:B------:R-:W-:Y:S05]  /*cf10*/  BSYNC B1 ;  /* 0x0000000000017941 */ /* 0x000fea0003800000 */
.L_x_2948:
[----:B------:R-:W4:Y:S02]  /*cf20*/  S2R R7, SR_TID.X ;  /* 0x0000000000077919 */ /* 0x000f240000002100 */
[----:B----4-:R-:W-:-:S04]  /*cf30*/  LOP3.LUT R7, R7, 0x7f, RZ, 0xc0, !PT ;  /* 0x0000007f07077812 */ /* 0x010fc800078ec0ff */
[----:B------:R-:W-:-:S13]  /*cf40*/  ISETP.NE.AND P0, PT, R7, RZ, PT ;  /* 0x000000ff0700720c */ /* 0x000fda0003f05270 */
[----:B-1-3--:R-:W-:-:S04]  /*cf50*/  @!P0 IMAD.MOV.U32 R5, RZ, RZ, 0x7800 ;  /* 0x00007800ff058424 */ /* 0x00afc800078e00ff */
[----:B------:R1:W-:Y:S01]  /*cf60*/  @!P0 SYNCS.ARRIVE.TRANS64 RZ, [R6+URZ+0x33430], R5 ;  /* 0x0334300506ff89a7 */ /* 0x0003e2000800003f */
[----:B------:R-:W-:Y:S05]  /*cf70*/  @P2 BRA `(.L_x_2950) ;  /* 0x0000000000042947 */ /* 0x000fea0003800000 */
[----:B------:R-:W-:Y:S01]  /*cf80*/  BPT.TRAP 0x1 ;  /* 0x000000040000795c */ /* 0x000fe20000300000 */
.L_x_2950:
[----:B-1----:R-:W3:Y:S01]  /*cf90*/  LDL R5, [R1+0xc] ;  /* 0x00000c0001057983 */ /* 0x002ee20000100800 */
[----:B------:R-:W-:Y:S01]  /*cfa0*/  BSSY B1, `(.L_x_2951) ;  /* 0x0000004000017945 */ /* 0x000fe20003800000 */
[----:B---3--:R-:W-:-:S13]  /*cfb0*/  LOP3.LUT P0, RZ, R5, 0x2, RZ, 0xc0, !PT ;  /* 0x0000000205ff7812 */ /* 0x008fda000780c0ff */
[----:B------:R-:W-:Y:S05]  /*cfc0*/  @P0 BRA `(.L_x_2952) ;  /* 0x0000000000040947 */ /* 0x000fea0003800000 */
[----:B------:R-:W-:Y:S01]  /*cfd0*/  BPT.TRAP 0x1 ;  /* 0x000000040000795c */ /* 0x000fe20000300000 */
.L_x_2952:
[----:B------:R-:W-:Y:S05]  /*cfe0*/  BSYNC B1 ;  /* 0x0000000000017941 */ /* 0x000fea0003800000 */
.L_x_2951:
[----:B------:R-:W-:Y:S01]  /*cff0*/  R2UR UR10, R13 ;  /* 0x000000000d0a72ca */ /* 0x000fe200000e0000 */
[----:B------:R-:W-:Y:S01]  /*d000*/  UIADD3 UR4, UP0, UR52, 0x370, URZ ;  /* 0x0000037034047890 */ /* 0x000fe2000ff1e03f */
[----:B------:R-:W-:Y:S01]  /*d010*/  R2UR UR12, R19 ;  /* 0x00000000130c72ca */ /* 0x000fe200000e0000 */
[----:B------:R-:W-:Y:S01]  /*d020*/  VIADD R6, R6, 0x33430 ;  /* 0x0003343006067836 */ /* 0x000fe20000000000 */
[----:B------:R-:W-:Y:S01]  /*d030*/  PLOP3.LUT P0, PT, PT, PT, PT, 0x80, 0x0 ;  /* 0x000000000000781c */ /* 0x000fe20003f0f070 */
[----:B------:R-:W-:Y:S01]  /*d040*/  VIADD R5, R4, 0x24200 ;  /* 0x0002420004057836 */ /* 0x000fe20000000000 */
[----:B------:R-:W-:Y:S01]  /*d050*/  UIADD3.X UR5, URZ, UR53, URZ, UP0, !UPT ;  /* 0x000000353f057290 */ /* 0x000fe200087fe43f */
[----:B------:R-:W-:Y:S01]  /*d060*/  UMOV UR6, 0x30000 ;  /* 0x0003000000067882 */ /* 0x000fe20000000000 */
[----:B------:R-:W-:Y:S01]  /*d070*/  UMOV UR14, 0x0 ;  /* 0x00000000000e7882 */ /* 0x000fe20000000000 */
[----:B------:R-:W-:-:S09]  /*d080*/  UMOV UR15, 0x14f00000 ;  /* 0x14f00000000f7882 */ /* 0x000fd20000000000 */
.L_x_2953:
        /* <DEDUP_REMOVED lines=9> */
[----:B------:R-:W-:Y:S01]  /*d120*/  R2UR UR10, R12 ;  /* 0x000000000c0a72ca */ /* 0x000fe200000e0000 */
[----:B------:R-:W-:Y:S01]  /*d130*/  VIADD R5, R4, 0x26a00 ;  /* 0x00026a0004057836 */ /* 0x000fe20000000000 */
[----:B------:R-:W-:Y:S01]  /*d140*/  R2UR UR12, R19 ;  /* 0x00000000130c72ca */ /* 0x000fe200000e0000 */
[----:B------:R-:W-:Y:S01]  /*d150*/  UMOV UR6, 0x30000 ;  /* 0x0003000000067882 */ /* 0x000fe20000000000 */
[----:B------:R-:W-:Y:S01]  /*d160*/  PLOP3.LUT P0, PT, PT, PT, PT, 0x80, 0x0 ;  /* 0x000000000000781c */ /* 0x000fe20003f0f070 */
[----:B------:R-:W-:Y:S01]  /*d170*/  UMOV UR14, 0x0 ;  /* 0x00000000000e7882 */ /* 0x000fe20000000000 */
[----:B------:R-:W-:-:S11]  /*d180*/  UMOV UR15, 0x14f00000 ;  /* 0x14f00000000f7882 */ /* 0x000fd60000000000 */
.L_x_2954:
        /* <DEDUP_REMOVED lines=16> */
.L_x_2955:
        /* <DEDUP_REMOVED lines=8> */
[----:B---3--:R-:W-:Y:S05]  /*d310*/  @P0 BRA.U.ANY `(.L_x_2955) ;  /* 0xfffffffd00dc0947 */ /* 0x008fea000393ffff */
.L_x_2938:
[----:B------:R-:W-:Y:S05]  /*d320*/  BSYNC B0 ;  /* 0x0000000000007941 */ /* 0x000fea0003800000 */
.L_x_2937:
[----:B------:R-:W-:-:S05]  /*d330*/  IMAD.U32 R4, RZ, RZ, UR43 ;  /* 0x0000002bff047e24 */ /* 0x000fca000f8e00ff */
[----:B------:R-:W-:-:S13]  /*d340*/  ISETP.NE.AND P0, PT, R4, 0x3, PT ;  /* 0x000000030400780c */ /* 0x000fda0003f05270 */
[----:B------:R-:W-:Y:S05]  /*d350*/  @!P0 BRA `(.L_x_2956) ;  /* 0x0000000000048947 */ /* 0x000fea0003800000 */
[----:B------:R-:W-:Y:S01]  /*d360*/  BPT.TRAP 0x1 ;  /* 0x000000040000795c */ /* 0x000fe20000300000 */
.L_x_2956:
[----:B------:R-:W-:Y:S01]  /*d370*/  LOP3.LUT R5, R2, 0x1, RZ, 0x3c, !PT ;  /* 0x0000000102057812 */ /* 0x000fe200078e3cff */
[----:B------:R-:W-:Y:S01]  /*d380*/  IMAD.U32 R4, RZ, RZ, UR48 ;  /* 0x00000030ff047e24 */ /* 0x000fe2000f8e00ff */
[----:B------:R-:W-:Y:S01]  /*d390*/  LEA R12, R8, UR40, 0x3 ;  /* 0x00000028080c7c11 */ /* 0x000fe2000f8e18ff */
[----:B------:R-:W-:Y:S01]  /*d3a0*/  BSSY B0, `(.L_x_2957) ;  /* 0x0000005000007945 */ /* 0x000fe20003800000 */
[----:B------:R-:W-:Y:S02]  /*d3b0*/  SHF.L.U32 R5, R5, 0x1f, RZ ;  /* 0x0000001f05057819 */ /* 0x000fe400000006ff */
[----:B------:R-:W-:Y:S02]  /*d3c0*/  ISETP.NE.AND P2, PT, R4, 0x3, PT ;  /* 0x000000030400780c */ /* 0x000fe40003f45270 */
[----:B------:R-:W3:Y:S02]  /*d3d0*/  SYNCS.PHASECHK.TRANS64.TRYWAIT P3, [R12+URZ+0x33470], R5 ;  /* 0x033470050c0075a7 */ /* 0x000ee4000806017f */
[----:B---3--:R-:W-:Y:S09]  /*d3e0*/  @!P3 BRA `(.L_x_2958) ;  /* 0x00000020001cb947 */ /* 0x008ff20003800000 */
.L_x_2996:
[----:B------:R-:W-:Y:S05]  /*d3f0*/  BSYNC B0 ;  /* 0x0000000000007941 */ /* 0x000fea0003800000 */
.L_x_2957:
[----:B------:R-:W-:Y:S05]  /*d400*/  @!P2 BRA `(.L_x_2959) ;  /* 0x000000000004a947 */ /* 0x000fea0003800000 */
[----:B------:R-:W-:Y:S01]  /*d410*/  BPT.TRAP 0x1 ;  /* 0x000000040000795c */ /* 0x000fe20000300000 */
.L_x_2959:
[----:B---3--:R-:W-:Y:S01]  /*d420*/  SHF.L.U32 R5, R2, 0x1f, RZ ;  /* 0x0000001f02057819 */ /* 0x008fe200000006ff */
[----:B------:R-:W-:-:S03]  /*d430*/  IMAD R2, R8, 0x7800, RZ ;  /* 0x0000780008027824 */ /* 0x000fc600078e02ff */
[----:B------:R-:W3:Y:S02]  /*d440*/  SYNCS.PHASECHK.TRANS64.TRYWAIT P3, [R12+URZ+0x33460], R5 ;  /* 0x033460050c0075a7 */ /* 0x000ee4000806017f */
[----:B---3--:R-:W-:Y:S05]  /*d450*/  @!P3 BRA `(.L_x_2960) ;  /* 0x000000200014b947 */ /* 0x008fea0003800000 */
.L_x_2997:
[C---:B------:R-:W-:Y:S01]  /*d460*/  LOP3.LUT R13, R2.reuse, R18, RZ, 0xfc, !PT ;  /* 0x00000012020d7212 */ /* 0x040fe200078efcff */
[----:B------:R-:W-:Y:S05]  /*d470*/  WARPSYNC.ALL ;  /* 0x0000000000007948 */ /* 0x000fea0003800000 */
[----:B---3--:R3:W4:Y:S01]  /*d480*/  LDSM.16.MT88.4 R4, [R13+UR40+0xf200] ;  /* 0x00f200280d04783b */ /* 0x0087220008004200 */
[C---:B------:R-:W-:Y:S02]  /*d490*/  VIADD R15, R2.reuse, 0x2800 ;  /* 0x00002800020f7836 */ /* 0x040fe40000000000 */
[C---:B------:R-:W-:Y:S02]  /*d4a0*/  VIADD R14, R2.reuse, 0x5000 ;  /* 0x00005000020e7836 */ /* 0x040fe40000000000 */
[----:B------:R-:W-:-:S02]  /*d4b0*/  VIADD R20, R2, 0x1800 ;  /* 0x0000180002147836 */ /* 0x000fc40000000000 */
[C---:B------:R-:W-:Y:S02]  /*d4c0*/  VIADD R21, R2.reuse, 0x5800 ;  /* 0x0000580002157836 */ /* 0x040fe40000000000 */
[----:B---3--:R-:W-:Y:S01]  /*d4d0*/  VIADD R13, R2, 0x800 ;  /* 0x00000800020d7836 */ /* 0x008fe20000000000 */
[C-C-:B----4-:R-:W-:Y:S02]  /*d4e0*/  PRMT R8, R4.reuse, 0x6420, R5.reuse ;  /* 0x0000642004087816 */ /* 0x150fe40000000005 */
[----:B------:R-:W-:Y:S02]  /*d4f0*/  PRMT R9, R4, 0x7531, R5 ;  /* 0x0000753104097816 */ /* 0x000fe40000000005 */
[----:B------:R-:W-:Y:S02]  /*d500*/  LOP3.LUT R4, R2, R17, RZ, 0xfc, !PT ;  /* 0x0000001102047212 */ /* 0x000fe400078efcff */
[C-C-:B-1----:R-:W-:Y:S02]  /*d510*/  PRMT R10, R6.reuse, 0x6420, R7.reuse ;  /* 0x00006420060a7816 */ /* 0x142fe40000000007 */
[----:B------:R-:W-:Y:S01]  /*d520*/  PRMT R11, R6, 0x7531, R7 ;  /* 0x00007531060b7816 */ /* 0x000fe20000000007 */
[----:B------:R-:W-:Y:S01]  /*d530*/  IMAD.IADD R4, R16, 0x1, R4 ;  /* 0x0000000110047824 */ /* 0x000fe200078e0204 */
[----:B------:R-:W-:-:S02]  /*d540*/  LOP3.LUT R5, R15, R18, RZ, 0xfc, !PT ;  /* 0x000000120f057212 */ /* 0x000fc400078efcff */
[----:B------:R-:W-:Y:S02]  /*d550*/  LOP3.LUT R15, R15, R17, RZ, 0xfc, !PT ;  /* 0x000000110f0f7212 */ /* 0x000fe400078efcff */
[----:B------:R-:W-:Y:S03]  /*d560*/  STSM.16.M88.4 [R4], R8 ;  /* 0x0000000804007844 */ /* 0x000fe60000000200 */
[----:B------:R-:W-:Y:S01]  /*d570*/  IMAD.IADD R15, R16, 0x1, R15 ;  /* 0x00000001100f7824 */ /* 0x000fe200078e020f */
[----:B------:R-:W1:Y:S02]  /*d580*/  LDSM.16.MT88.4 R4, [R5+UR40+0xf200] ;  /* 0x00f200280504783b */ /* 0x000e640008004200 */
[C-C-:B-1----:R-:W-:Y:S02]  /*d590*/  PRMT R8, R4.reuse, 0x6420, R5.reuse ;  /* 0x0000642004087816 */ /* 0x142fe40000000005 */
[----:B------:R-:W-:-:S02]  /*d5a0*/  PRMT R9, R4, 0x7531, R5 ;  /* 0x0000753104097816 */ /* 0x000fc40000000005 */
[----:B------:R-:W-:Y:S02]  /*d5b0*/  LOP3.LUT R4, R13, R17, RZ, 0xfc, !PT ;  /* 0x000000110d047212 */ /* 0x000fe400078efcff */
[C-C-:B------:R-:W-:Y:S02]  /*d5c0*/  PRMT R10, R6.reuse, 0x6420, R7.reuse ;  /* 0x00006420060a7816 */ /* 0x140fe40000000007 */
[----:B------:R-:W-:Y:S01]  /*d5d0*/  PRMT R11, R6, 0x7531, R7 ;  /* 0x00007531060b7816 */ /* 0x000fe20000000007 */
[----:B------:R-:W-:-:S05]  /*d5e0*/  IMAD.IADD R4, R16, 0x1, R4 ;  /* 0x0000000110047824 */ /* 0x000fca00078e0204 */
[----:B------:R1:W-:Y:S02]  /*d5f0*/  STSM.16.M88.4 [R4], R8 ;  /* 0x0000000804007844 */ /* 0x0003e40000000200 */
[----:B-1----:R-:W-:Y:S01]  /*d600*/  LOP3.LUT R4, R14, R18, RZ, 0xfc, !PT ;  /* 0x000000120e047212 */ /* 0x002fe200078efcff */
[----:B------:R-:W-:-:S05]  /*d610*/  VIADD R14, R2, 0x1000 ;  /* 0x00001000020e7836 */ /* 0x000fca0000000000 */
        /* <DEDUP_REMOVED lines=20> */
[----:B------:R-:W1:Y:S01]  /*d760*/  LDSM.16.MT88.4 R4, [R4+UR40+0xf200] ;  /* 0x00f200280404783b */ /* 0x000e620008004200 */
[----:B------:R-:W-:Y:S01]  /*d770*/  IMAD.IADD R13, R16, 0x1, R13 ;  /* 0x00000001100d7824 */ /* 0x000fe200078e020d */
[C-C-:B-1----:R-:W-:Y:S02]  /*d780*/  PRMT R8, R4.reuse, 0x6420, R5.reuse ;  /* 0x0000642004087816 */ /* 0x142fe40000000005 */
[----:B------:R-:W-:Y:S01]  /*d790*/  PRMT R9, R4, 0x7531, R5 ;  /* 0x0000753104097816 */ /* 0x000fe20000000005 */
[----:B------:R-:W-:Y:S01]  /*d7a0*/  VIADD R5, R2, 0x2000 ;  /* 0x0000200002057836 */ /* 0x000fe20000000000 */
[C-C-:B------:R-:W-:Y:S02]  /*d7b0*/  PRMT R10, R6.reuse, 0x6420, R7.reuse ;  /* 0x00006420060a7816 */ /* 0x140fe40000000007 */
[----:B------:R-:W-:Y:S02]  /*d7c0*/  PRMT R11, R6, 0x7531, R7 ;  /* 0x00007531060b7816 */ /* 0x000fe40000000007 */
[----:B------:R-:W-:-:S05]  /*d7d0*/  LOP3.LUT R4, R5, R17, RZ, 0xfc, !PT ;  /* 0x0000001105047212 */ /* 0x000fca00078efcff */
[----:B------:R-:W-:-:S05]  /*d7e0*/  IMAD.IADD R4, R16, 0x1, R4 ;  /* 0x0000000110047824 */ /* 0x000fca00078e0204 */
[----:B------:R1:W-:Y:S02]  /*d7f0*/  STSM.16.M88.4 [R4], R8 ;  /* 0x0000000804007844 */ /* 0x0003e40000000200 */
[C---:B-1----:R-:W-:Y:S02]  /*d800*/  LOP3.LUT R4, R21.reuse, R18, RZ, 0xfc, !PT ;  /* 0x0000001215047212 */ /* 0x042fe400078efcff */
[----:B------:R-:W-:-:S04]  /*d810*/  LOP3.LUT R21, R21, R17, RZ, 0xfc, !PT ;  /* 0x0000001115157212 */ /* 0x000fc800078efcff */
[----:B------:R-:W1:Y:S01]  /*d820*/  LDSM.16.MT88.4 R4, [R4+UR40+0xf200] ;  /* 0x00f200280404783b */ /* 0x000e620008004200 */
[----:B------:R-:W-:Y:S01]  /*d830*/  IMAD.IADD R21, R16, 0x1, R21 ;  /* 0x0000000110157824 */ /* 0x000fe200078e0215 */
[C-C-:B-1----:R-:W-:Y:S02]  /*d840*/  PRMT R8, R4.reuse, 0x6420, R5.reuse ;  /* 0x0000642004087816 */ /* 0x142fe40000000005 */
[----:B------:R-:W-:Y:S02]  /*d850*/  PRMT R9, R4, 0x7531, R5 ;  /* 0x0000753104097816 */ /* 0x000fe40000000005 */
[C-C-:B------:R-:W-:Y:S02]  /*d860*/  PRMT R10, R6.reuse, 0x6420, R7.reuse ;  /* 0x00006420060a7816 */ /* 0x140fe40000000007 */
[----:B------:R-:W-:Y:S02]  /*d870*/  PRMT R11, R6, 0x7531, R7 ;  /* 0x00007531060b7816 */ /* 0x000fe40000000007 */
[----:B------:R-:W-:Y:S01]  /*d880*/  LOP3.LUT R4, R14, R18, RZ, 0xfc, !PT ;  /* 0x000000120e047212 */ /* 0x000fe200078efcff */
[----:B------:R-:W-:-:S02]  /*d890*/  VIADD R14, R2, 0x4800 ;  /* 0x00004800020e7836 */ /* 0x000fc40000000000 */
[----:B------:R1:W-:Y:S04]  /*d8a0*/  STSM.16.M88.4 [R15], R8 ;  /* 0x000000080f007844 */ /* 0x0003e80000000200 */
[----:B------:R-:W3:Y:S01]  /*d8b0*/  LDSM.16.MT88.4 R4, [R4+UR40+0xf200] ;  /* 0x00f200280404783b */ /* 0x000ee20008004200 */
[----:B-1----:R-:W-:Y:S01]  /*d8c0*/  VIADD R15, R2, 0x6000 ;  /* 0x00006000020f7836 */ /* 0x002fe20000000000 */
[C-C-:B---3--:R-:W-:Y:S02]  /*d8d0*/  PRMT R8, R4.reuse, 0x6420, R5.reuse ;  /* 0x0000642004087816 */ /* 0x148fe40000000005 */
[----:B------:R-:W-:Y:S02]  /*d8e0*/  PRMT R9, R4, 0x7531, R5 ;  /* 0x0000753104097816 */ /* 0x000fe40000000005 */
[----:B------:R-:W-:-:S02]  /*d8f0*/  PRMT R10, R6, 0x6420, R7 ;  /* 0x00006420060a7816 */ /* 0x000fc40000000007 */
        /* <DEDUP_REMOVED lines=19> */
[----:B------:R-:W-:Y:S02]  /*da30*/  LOP3.LUT R4, R13, R17, RZ, 0xfc, !PT ;  /* 0x000000110d047212 */ /* 0x000fe400078efcff */
[C-C-:B------:R-:W-:Y:S02]  /*da40*/  PRMT R10, R6.reuse, 0x6420, R7.reuse ;  /* 0x00006420060a7816 */ /* 0x140fe40000000007 */
[----:B------:R-:W-:Y:S01]  /*da50*/  PRMT R11, R6, 0x7531, R7 ;  /* 0x00007531060b7816 */ /* 0x000fe20000000007 */
[----:B------:R-:W-:-:S05]  /*da60*/  IMAD.IADD R4, R16, 0x1, R4 ;  /* 0x0000000110047824 */ /* 0x000fca00078e0204 */
[----:B------:R1:W-:Y:S02]  /*da70*/  STSM.16.M88.4 [R4], R8 ;  /* 0x0000000804007844 */ /* 0x0003e40000000200 */
[----:B-1----:R-:W-:-:S06]  /*da80*/  LOP3.LUT R4, R20, R18, RZ, 0xfc, !PT ;  /* 0x0000001214047212 */ /* 0x002fcc00078efcff */
[----:B------:R-:W1:Y:S02]  /*da90*/  LDSM.16.MT88.4 R4, [R4+UR40+0xf200] ;  /* 0x00f200280404783b */ /* 0x000e640008004200 */
[C-C-:B-1----:R-:W-:Y:S02]  /*daa0*/  PRMT R8, R4.reuse, 0x6420, R5.reuse ;  /* 0x0000642004087816 */ /* 0x142fe40000000005 */
[----:B------:R-:W-:Y:S02]  /*dab0*/  PRMT R9, R4, 0x7531, R5 ;  /* 0x0000753104097816 */ /* 0x000fe40000000005 */
[----:B------:R-:W-:Y:S02]  /*dac0*/  LOP3.LUT R4, R14, R17, RZ, 0xfc, !PT ;  /* 0x000000110e047212 */ /* 0x000fe400078efcff */
[C-C-:B------:R-:W-:Y:S02]  /*dad0*/  PRMT R10, R6.reuse, 0x6420, R7.reuse ;  /* 0x00006420060a7816 */ /* 0x140fe40000000007 */
[----:B------:R-:W-:Y:S01]  /*dae0*/  PRMT R11, R6, 0x7531, R7 ;  /* 0x00007531060b7816 */ /* 0x000fe20000000007 */
[----:B------:R-:W-:Y:S01]  /*daf0*/  IMAD.IADD R4, R16, 0x1, R4 ;  /* 0x0000000110047824 */ /* 0x000fe200078e0204 */
[----:B------:R-:W-:-:S04]  /*db00*/  LOP3.LUT R14, R14, R18, RZ, 0xfc, !PT ;  /* 0x000000120e0e7212 */ /* 0x000fc800078efcff */
[----:B------:R1:W-:Y:S02]  /*db10*/  STSM.16.M88.4 [R4], R8 ;  /* 0x0000000804007844 */ /* 0x0003e40000000200 */
[----:B-1----:R-:W-:Y:S01]  /*db20*/  LOP3.LUT R4, R13, R18, RZ, 0xfc, !PT ;  /* 0x000000120d047212 */ /* 0x002fe200078efcff */
[C---:B------:R-:W-:Y:S02]  /*db30*/  VIADD R11, R2.reuse, 0x5000 ;  /* 0x00005000020b7836 */ /* 0x040fe40000000000 */
[----:B------:R-:W-:-:S03]  /*db40*/  VIADD R13, R2, 0x6800 ;  /* 0x00006800020d7836 */ /* 0x000fc60000000000 */
        /* <DEDUP_REMOVED lines=15> */
[--C-:B------:R-:W-:Y:S01]  /*dc40*/  PRMT R10, R6, 0x6420, R7.reuse ;  /* 0x00006420060a7816 */ /* 0x100fe20000000007 */
[----:B------:R-:W-:Y:S01]  /*dc50*/  VIADD R2, R2, 0x7000 ;  /* 0x0000700002027836 */ /* 0x000fe20000000000 */
[----:B------:R-:W-:Y:S02]  /*dc60*/  PRMT R11, R6, 0x7531, R7 ;  /* 0x00007531060b7816 */ /* 0x000fe40000000007 */
[----:B------:R-:W-:-:S03]  /*dc70*/  LOP3.LUT R4, R5, R18, RZ, 0xfc, !PT ;  /* 0x0000001205047212 */ /* 0x000fc600078efcff */
        /* <DEDUP_REMOVED lines=30> */
.L_x_2961:
[----:B---3--:R3:W-:Y:S01]  /*de60*/  SYNCS.ARRIVE.TRANS64.A1T0 RZ, [R12+URZ+0x33450], RZ ;  /* 0x033450ff0cff79a7 */ /* 0x0087e2000810003f */
[----:B------:R-:W-:Y:S06]  /*de70*/  BAR.SYNC.DEFER_BLOCKING 0x2, 0x80 ;  /* 0x0082000000007b1d */ /* 0x000fec0000010000 */
[----:B------:R-:W-:Y:S05]  /*de80*/  @!P0 BRA `(.L_x_2962) ;  /* 0x0000000000048947 */ /* 0x000fea0003800000 */
[----:B------:R-:W-:Y:S01]  /*de90*/  BPT.TRAP 0x1 ;  /* 0x000000040000795c */ /* 0x000fe20000300000 */
.L_x_2962:
[----:B------:R-:W4:Y:S04]  /*dea0*/  LDL R4, [R1+0x14] ;  /* 0x0000140001047983 */ /* 0x000f280000100800 */
[----:B-1----:R-:W5:Y:S01]  /*deb0*/  LDL R2, [R1+0x18] ;  /* 0x0000180001027983 */ /* 0x002f620000100800 */
[----:B----4-:R-:W-:-:S13]  /*dec0*/  ISETP.NE.AND P0, PT, R4, RZ, PT ;  /* 0x000000ff0400720c */ /* 0x010fda0003f05270 */
[----:B---3--:R-:W-:-:S05]  /*ded0*/  @P0 VIADD R12, R12, 0x33480 ;  /* 0x000334800c0c0836 */ /* 0x008fca0000000000 */
[----:B-----5:R-:W-:-:S04]  /*dee0*/  @P0 PRMT R12, R2, 0x654, R12 ;  /* 0x00000654020c0816 */ /* 0x020fc8000000000c */
[----:B------:R1:W-:Y:S01]  /*def0*/  @P0 SYNCS.ARRIVE.TRANS64.RED.A1T0 RZ, [R12+URZ], RZ ;  /* 0x000000ff0cff09a7 */ /* 0x0003e2000810043f */
[----:B------:R-:W-:Y:S02]  /*df00*/  BPT.TRAP 0x1 ;  /* 0x000000040000795c */ /* 0x000fe40000300000 */
[----:B------:R4:W5:Y:S01]  /*df10*/  LDL R2, [R1+0x4] ;  /* 0x0000040001027983 */ /* 0x0009620000100800 */
[C---:B------:R-:W-:Y:S01]  /*df20*/  ISETP.GT.AND P0, PT, R3.reuse, RZ, PT ;  /* 0x000000ff0300720c */ /* 0x040fe20003f04270 */
[----:B------:R-:W-:Y:S02]  /*df30*/  VIADD R3, R3, 0xffffffff ;  /* 0xffffffff03037836 */ /* 0x000fe40000000000 */
[----:B------:R4:W5:Y:S10]  /*df40*/  LDL R8, [R1] ;  /* 0x0000000001087983 */ /* 0x0009740000100800 */
[----:B----4-:R-:W-:Y:S05]  /*df50*/  @P0 BRA `(.L_x_2963) ;  /* 0xffffffe8000c0947 */ /* 0x010fea000383ffff */
.L_x_2936:
[----:B------:R-:W-:-:S05]  /*df60*/  IMAD.U32 R0, RZ, RZ, UR43 ;  /* 0x0000002bff007e24 */ /* 0x000fca000f8e00ff */
[----:B------:R-:W-:-:S13]  /*df70*/  ISETP.NE.AND P0, PT, R0, 0x3, PT ;  /* 0x000000030000780c */ /* 0x000fda0003f05270 */
[----:B------:R-:W-:Y:S05]  /*df80*/  @!P0 BRA `(.L_x_2964) ;  /* 0x0000000000048947 */ /* 0x000fea0003800000 */
[----:B---3--:R-:W-:Y:S01]  /*df90*/  BPT.TRAP 0x1 ;  /* 0x000000040000795c */ /* 0x008fe20000300000 */
.L_x_2964:
[----:B--2--5:R-:W2:Y:S04]  /*dfa0*/  LDL R2, [R1+0x4] ;  /* 0x0000040001027983 */ /* 0x024ea80000100800 */
[----:B------:R-:W4:Y:S01]  /*dfb0*/  LDL R0, [R1] ;  /* 0x0000000001007983 */ /* 0x000f220000100800 */
[----:B------:R-:W-:Y:S01]  /*dfc0*/  BSSY B0, `(.L_x_2965) ;  /* 0x0000008000007945 */ /* 0x000fe20003800000 */
[----:B--2---:R-:W-:-:S04]  /*dfd0*/  LOP3.LUT R3, R2, 0x1, RZ, 0x3c, !PT ;  /* 0x0000000102037812 */ /* 0x004fc800078e3cff */
[----:B------:R-:W-:Y:S02]  /*dfe0*/  SHF.L.U32 R3, R3, 0x1f, RZ ;  /* 0x0000001f03037819 */ /* 0x000fe400000006ff */
[----:B----4-:R-:W-:-:S04]  /*dff0*/  LEA R0, R0, UR40, 0x3 ;  /* 0x0000002800007c11 */ /* 0x010fc8000f8e18ff */
[----:B------:R-:W2:Y:S01]  /*e000*/  SYNCS.PHASECHK.TRANS64.TRYWAIT P2, [R0+URZ+0x33470], R3 ;  /* 0x03347003000075a7 */ /* 0x000ea2000804017f */
[----:B------:R-:W-:-:S05]  /*e010*/  IMAD.U32 R2, RZ, RZ, UR48 ;  /* 0x00000030ff027e24 */ /* 0x000fca000f8e00ff */
[----:B------:R-:W-:Y:S01]  /*e020*/  ISETP.NE.AND P1, PT, R2, 0x3, PT ;  /* 0x000000030200780c */ /* 0x000fe20003f25270 */
[----:B--2---:R-:W-:-:S12]  /*e030*/  @!P2 BRA `(.L_x_2966) ;  /* 0x000000140030a947 */ /* 0x004fd80003800000 */
.L_x_2998:
[----:B---3--:R-:W-:Y:S05]  /*e040*/  BSYNC B0 ;  /* 0x0000000000007941 */ /* 0x008fea0003800000 */
.L_x_2965:
[----:B------:R-:W-:Y:S05]  /*e050*/  @!P1 BRA `(.L_x_2967) ;  /* 0x0000000000049947 */ /* 0x000fea0003800000 */
[----:B------:R-:W-:Y:S01]  /*e060*/  BPT.TRAP 0x1 ;  /* 0x000000040000795c */ /* 0x000fe20000300000 */
.L_x_2967:
[----:B------:R-:W2:Y:S02]  /*e070*/  LDL R2, [R1+0x4] ;  /* 0x0000040001027983 */ /* 0x000ea40000100800 */
[----:B--2---:R-:W-:-:S04]  /*e080*/  SHF.L.U32 R3, R2, 0x1f, RZ ;  /* 0x0000001f02037819 */ /* 0x004fc800000006ff */
[----:B------:R-:W2:Y:S02]  /*e090*/  SYNCS.PHASECHK.TRANS64.TRYWAIT P2, [R0+URZ+0x33460], R3 ;  /* 0x03346003000075a7 */ /* 0x000ea4000804017f */
[----:B--2---:R-:W-:Y:S05]  /*e0a0*/  @!P2 BRA `(.L_x_2968) ;  /* 0x000000140028a947 */ /* 0x004fea0003800000 */
.L_x_2999:
[----:B------:R-:W3:Y:S01]  /*e0b0*/  LDL R2, [R1] ;  /* 0x0000000001027983 */ /* 0x000ee20000100800 */
[----:B------:R-:W-:Y:S05]  /*e0c0*/  WARPSYNC.ALL ;  /* 0x0000000000007948 */ /* 0x000fea0003800000 */
[----:B---3--:R-:W-:-:S04]  /*e0d0*/  IMAD R2, R2, 0x7800, RZ ;  /* 0x0000780002027824 */ /* 0x008fc800078e02ff */
[C---:B------:R-:W-:Y:S01]  /*e0e0*/  VIADD R13, R2.reuse, 0x2800 ;  /* 0x00002800020d7836 */ /* 0x040fe20000000000 */
[C---:B--2---:R-:W-:Y:S01]  /*e0f0*/  LOP3.LUT R3, R2.reuse, R18, RZ, 0xfc, !PT ;  /* 0x0000001202037212 */ /* 0x044fe200078efcff */
[----:B------:R-:W-:-:S04]  /*e100*/  VIADD R20, R2, 0x5000 ;  /* 0x0000500002147836 */ /* 0x000fc80000000000 */
[----:B------:R2:W1:Y:S01]  /*e110*/  LDSM.16.MT88.4 R4, [R3+UR40+0xf200] ;  /* 0x00f200280304783b */ /* 0x0004620008004200 */
[C---:B------:R-:W-:Y:S02]  /*e120*/  LOP3.LUT R15, R20.reuse, R18, RZ, 0xfc, !PT ;  /* 0x00000012140f7212 */ /* 0x040fe400078efcff */
[----:B------:R-:W-:Y:S01]  /*e130*/  LOP3.LUT R20, R20, R17, RZ, 0xfc, !PT ;  /* 0x0000001114147212 */ /* 0x000fe200078efcff */
[----:B--2---:R-:W-:-:S04]  /*e140*/  VIADD R3, R2, 0x800 ;  /* 0x0000080002037836 */ /* 0x004fc80000000000 */
[----:B------:R-:W-:Y:S01]  /*e150*/  IMAD.IADD R20, R16, 0x1, R20 ;  /* 0x0000000110147824 */ /* 0x000fe200078e0214 */
[C-C-:B-1----:R-:W-:Y:S02]  /*e160*/  PRMT R8, R4.reuse, 0x6420, R5.reuse ;  /* 0x0000642004087816 */ /* 0x142fe40000000005 */
[----:B------:R-:W-:Y:S02]  /*e170*/  PRMT R9, R4, 0x7531, R5 ;  /* 0x0000753104097816 */ /* 0x000fe40000000005 */
[----:B------:R-:W-:Y:S02]  /*e180*/  LOP3.LUT R5, R2, R17, RZ, 0xfc, !PT ;  /* 0x0000001102057212 */ /* 0x000fe400078efcff */
[C-C-:B------:R-:W-:Y:S02]  /*e190*/  PRMT R10, R6.reuse, 0x6420, R7.reuse ;  /* 0x00006420060a7816 */ /* 0x140fe40000000007 */
[----:B------:R-:W-:Y:S01]  /*e1a0*/  PRMT R11, R6, 0x7531, R7 ;  /* 0x00007531060b7816 */ /* 0x000fe20000000007 */
[----:B------:R-:W-:Y:S01]  /*e1b0*/  IMAD.IADD R12, R16, 0x1, R5 ;  /* 0x00000001100c7824 */ /* 0x000fe200078e0205 */
[----:B------:R-:W-:-:S02]  /*e1c0*/  LOP3.LUT R4, R13, R18, RZ, 0xfc, !PT ;  /* 0x000000120d047212 */ /* 0x000fc400078efcff */
[----:B------:R-:W-:Y:S02]  /*e1d0*/  LOP3.LUT R13, R13, R17, RZ, 0xfc, !PT ;  /* 0x000000110d0d7212 */ /* 0x000fe400078efcff */
[----:B------:R1:W-:Y:S03]  /*e1e0*/  STSM.16.M88.4 [R12], R8 ;  /* 0x000000080c007844 */ /* 0x0003e60000000200 */
[----:B------:R-:W-:Y:S01]  /*e1f0*/  IMAD.IADD R13, R16, 0x1, R13 ;  /* 0x00000001100d7824 */ /* 0x000fe200078e020d */
[----:B------:R-:W2:Y:S01]  /*e200*/  LDSM.16.MT88.4 R4, [R4+UR40+0xf200] ;  /* 0x00f200280404783b */ /* 0x000ea20008004200 */
[----:B-1----:R-:W-:Y:S01]  /*e210*/  VIADD R12, R2, 0x1000 ;  /* 0x00001000020c7836 */ /* 0x002fe20000000000 */
[C-C-:B--2---:R-:W-:Y:S02]  /*e220*/  PRMT R8, R4.reuse, 0x6420, R5.reuse ;  /* 0x0000642004087816 */ /* 0x144fe40000000005 */
[----:B------:R-:W-:-:S02]  /*e230*/  PRMT R9, R4, 0x7531, R5 ;  /* 0x0000753104097816 */ /* 0x000fc40000000005 */
[----:B------:R-:W-:Y:S02]  /*e240*/  LOP3.LUT R5, R3, R17, RZ, 0xfc, !PT ;  /* 0x0000001103057212 */ /* 0x000fe400078efcff */
[C-C-:B------:R-:W-:Y:S02]  /*e250*/  PRMT R10, R6.reuse, 0x6420, R7.reuse ;  /* 0x00006420060a7816 */ /* 0x140fe40000000007 */
[----:B------:R-:W-:Y:S01]  /*e260*/  PRMT R11, R6, 0x7531, R7 ;  /* 0x00007531060b7816 */ /* 0x000fe20000000007 */
[----:B------:R-:W-:-:S05]  /*e270*/  IMAD.IADD R14, R16, 0x1, R5 ;  /* 0x00000001100e7824 */ /* 0x000fca00078e0205 */
[----:B------:R1:W-:Y:S04]  /*e280*/  STSM.16.M88.4 [R14], R8 ;  /* 0x000000080e007844 */ /* 0x0003e80000000200 */
[----:B------:R-:W2:Y:S01]  /*e290*/  LDSM.16.MT88.4 R4, [R15+UR40+0xf200] ;  /* 0x00f200280f04783b */ /* 0x000ea20008004200 */
[----:B-1----:R-:W-:Y:S01]  /*e2a0*/  VIADD R14, R2, 0x1800 ;  /* 0x00001800020e7836 */ /* 0x002fe20000000000 */
[C-C-:B--2---:R-:W-:Y:S02]  /*e2b0*/  PRMT R8, R4.reuse, 0x6420, R5.reuse ;  /* 0x0000642004087816 */ /* 0x144fe40000000005 */
[----:B------:R-:W-:Y:S02]  /*e2c0*/  PRMT R9, R4, 0x7531, R5 ;  /* 0x0000753104097816 */ /* 0x000fe40000000005 */
[----:B------:R-:W-:-:S02]  /*e2d0*/  LOP3.LUT R5, R12, R17, RZ, 0xfc, !PT ;  /* 0x000000110c057212 */ /* 0x000fc400078efcff */
[C-C-:B------:R-:W-:Y:S02]  /*e2e0*/  PRMT R10, R6.reuse, 0x6420, R7.reuse ;  /* 0x00006420060a7816 */ /* 0x140fe40000000007 */
[----:B------:R-:W-:Y:S01]  /*e2f0*/  PRMT R11, R6, 0x7531, R7 ;  /* 0x00007531060b7816 */ /* 0x000fe20000000007 */
[----:B------:R-:W-:Y:S01]  /*e300*/  IMAD.IADD R19, R16, 0x1, R5 ;  /* 0x0000000110137824 */ /* 0x000fe200078e0205 */
[-C--:B------:R-:W-:Y:S02]  /*e310*/  LOP3.LUT R4, R3, R18.reuse, RZ, 0xfc, !PT ;  /* 0x0000001203047212 */ /* 0x080fe400078efcff */
        /* <DEDUP_REMOVED lines=16> */
[----:B-1----:R-:W-:-:S05]  /*e420*/  VIADD R15, R2, 0x5800 ;  /* 0x00005800020f7836 */ /* 0x002fca0000000000 */
[C---:B------:R-:W-:Y:S02]  /*e430*/  LOP3.LUT R21, R15.reuse, R18, RZ, 0xfc, !PT ;  /* 0x000000120f157212 */ /* 0x040fe400078efcff */
[----:B------:R-:W-:-:S05]  /*e440*/  LOP3.LUT R15, R15, R17, RZ, 0xfc, !PT ;  /* 0x000000110f0f7212 */ /* 0x000fca00078efcff */
[----:B------:R-:W-:Y:S01]  /*e450*/  IMAD.IADD R15, R16, 0x1, R15 ;  /* 0x00000001100f7824 */ /* 0x000fe200078e020f */
[C-C-:B--2---:R-:W-:Y:S02]  /*e460*/  PRMT R8, R4.reuse, 0x6420, R5.reuse ;  /* 0x0000642004087816 */ /* 0x144fe40000000005 */
[----:B------:R-:W-:Y:S02]  /*e470*/  PRMT R9, R4, 0x7531, R5 ;  /* 0x0000753104097816 */ /* 0x000fe40000000005 */
[C---:B------:R-:W-:Y:S02]  /*e480*/  LOP3.LUT R4, R19.reuse, R17, RZ, 0xfc, !PT ;  /* 0x0000001113047212 */ /* 0x040fe400078efcff */
[C-C-:B------:R-:W-:Y:S02]  /*e490*/  PRMT R10, R6.reuse, 0x6420, R7.reuse ;  /* 0x00006420060a7816 */ /* 0x140fe40000000007 */
[----:B------:R-:W-:Y:S01]  /*e4a0*/  PRMT R11, R6, 0x7531, R7 ;  /* 0x00007531060b7816 */ /* 0x000fe20000000007 */
[----:B------:R-:W-:Y:S01]  /*e4b0*/  IMAD.IADD R4, R16, 0x1, R4 ;  /* 0x0000000110047824 */ /* 0x000fe200078e0204 */
[----:B------:R-:W-:-:S04]  /*e4c0*/  LOP3.LUT R19, R19, R18, RZ, 0xfc, !PT ;  /* 0x0000001213137212 */ /* 0x000fc800078efcff */
[----:B------:R-:W-:Y:S04]  /*e4d0*/  STSM.16.M88.4 [R4], R8 ;  /* 0x0000000804007844 */ /* 0x000fe80000000200 */
[----:B------:R1:W2:Y:S02]  /*e4e0*/  LDSM.16.MT88.4 R4, [R21+UR40+0xf200] ;  /* 0x00f200281504783b */ /* 0x0002a40008004200 */
[----:B-1----:R-:W-:Y:S02]  /*e4f0*/  IMAD.IADD R21, R16, 0x1, R3 ;  /* 0x0000000110157824 */ /* 0x002fe400078e0203 */
[----:B------:R-:W-:Y:S01]  /*e500*/  VIADD R3, R2, 0x3800 ;  /* 0x0000380002037836 */ /* 0x000fe20000000000 */
[C-C-:B--2---:R-:W-:Y:S02]  /*e510*/  PRMT R8, R4.reuse, 0x6420, R5.reuse ;  /* 0x0000642004087816 */ /* 0x144fe40000000005 */
[----:B------:R-:W-:-:S02]  /*e520*/  PRMT R9, R4, 0x7531, R5 ;  /* 0x0000753104097816 */ /* 0x000fc40000000005 */
[C-C-:B------:R-:W-:Y:S02]  /*e530*/  PRMT R10, R6.reuse, 0x6420, R7.reuse ;  /* 0x00006420060a7816 */ /* 0x140fe40000000007 */
[----:B------:R-:W-:-:S05]  /*e540*/  PRMT R11, R6, 0x7531, R7 ;  /* 0x00007531060b7816 */ /* 0x000fca0000000007 */
[----:B------:R1:W-:Y:S04]  /*e550*/  STSM.16.M88.4 [R13], R8 ;  /* 0x000000080d007844 */ /* 0x0003e80000000200 */
[----:B------:R-:W2:Y:S01]  /*e560*/  LDSM.16.MT88.4 R4, [R12+UR40+0xf200] ;  /* 0x00f200280c04783b */ /* 0x000ea20008004200 */
[----:B-1----:R-:W-:Y:S01]  /*e570*/  VIADD R13, R2, 0x6000 ;  /* 0x00006000020d7836 */ /* 0x002fe20000000000 */
[C-C-:B--2---:R-:W-:Y:S02]  /*e580*/  PRMT R8, R4.reuse, 0x6420, R5.reuse ;  /* 0x0000642004087816 */ /* 0x144fe40000000005 */
[----:B------:R-:W-:Y:S02]  /*e590*/  PRMT R9, R4, 0x7531, R5 ;  /* 0x0000753104097816 */ /* 0x000fe40000000005 */
[----:B------:R-:W-:-:S02]  /*e5a0*/  PRMT R10, R6, 0x6420, R7 ;  /* 0x00006420060a7816 */ /* 0x000fc40000000007 */
[----:B------:R-:W-:Y:S02]  /*e5b0*/  PRMT R11, R6, 0x7531, R7 ;  /* 0x00007531060b7816 */ /* 0x000fe40000000007 */
[C---:B------:R-:W-:Y:S02]  /*e5c0*/  LOP3.LUT R4, R3.reuse, R18, RZ, 0xfc, !PT ;  /* 0x0000001203047212 */ /* 0x040fe400078efcff */
[----:B------:R-:W-:Y:S01]  /*e5d0*/  LOP3.LUT R3, R3, R17, RZ, 0xfc, !PT ;  /* 0x0000001103037212 */ /* 0x000fe200078efcff */
[----:B------:R1:W-:Y:S04]  /*e5e0*/  STSM.16.M88.4 [R21], R8 ;  /* 0x0000000815007844 */ /* 0x0003e80000000200 */
[----:B------:R-:W2:Y:S01]  /*e5f0*/  LDSM.16.MT88.4 R4, [R4+UR40+0xf200] ;  /* 0x00f200280404783b */ /* 0x000ea20008004200 */
[----:B------:R-:W-:-:S02]  /*e600*/  IMAD.IADD R12, R16, 0x1, R3 ;  /* 0x00000001100c7824 */ /* 0x000fc400078e0203 */
[----:B------:R-:W-:Y:S01]  /*e610*/  VIADD R3, R2, 0x4000 ;  /* 0x0000400002037836 */ /* 0x000fe20000000000 */
[C---:B-1----:R-:W-:Y:S02]  /*e620*/  LOP3.LUT R21, R13.reuse, R18, RZ, 0xfc, !PT ;  /* 0x000000120d157212 */ /* 0x042fe400078efcff */
[----:B------:R-:W-:-:S05]  /*e630*/  LOP3.LUT R13, R13, R17, RZ, 0xfc, !PT ;  /* 0x000000110d0d7212 */ /* 0x000fca00078efcff */
[----:B------:R-:W-:Y:S01]  /*e640*/  IMAD.IADD R13, R16, 0x1, R13 ;  /* 0x00000001100d7824 */ /* 0x000fe200078e020d */
[C-C-:B--2---:R-:W-:Y:S02]  /*e650*/  PRMT R8, R4.reuse, 0x6420, R5.reuse ;  /* 0x0000642004087816 */ /* 0x144fe40000000005 */
[----:B------:R-:W-:Y:S02]  /*e660*/  PRMT R9, R4, 0x7531, R5 ;  /* 0x0000753104097816 */ /* 0x000fe40000000005 */
[C-C-:B------:R-:W-:Y:S02]  /*e670*/  PRMT R10, R6.reuse, 0x6420, R7.reuse ;  /* 0x00006420060a7816 */ /* 0x140fe40000000007 */
[----:B------:R-:W-:-:S05]  /*e680*/  PRMT R11, R6, 0x7531, R7 ;  /* 0x00007531060b7816 */ /* 0x000fca0000000007 */
[----:B------:R-:W-:Y:S04]  /*e690*/  STSM.16.M88.4 [R12], R8 ;  /* 0x000000080c007844 */ /* 0x000fe80000000200 */
[----:B------:R1:W2:Y:S02]  /*e6a0*/  LDSM.16.MT88.4 R4, [R21+UR40+0xf200] ;  /* 0x00f200281504783b */ /* 0x0002a40008004200 */
[----:B-1----:R-:W-:Y:S01]  /*e6b0*/  LOP3.LUT R21, R3, R18, RZ, 0xfc, !PT ;  /* 0x0000001203157212 */ /* 0x002fe200078efcff */
[----:B------:R-:W-:Y:S01]  /*e6c0*/  VIADD R12, R2, 0x4800 ;  /* 0x00004800020c7836 */ /* 0x000fe20000000000 */
[C-C-:B--2---:R-:W-:Y:S02]  /*e6d0*/  PRMT R8, R4.reuse, 0x6420, R5.reuse ;  /* 0x0000642004087816 */ /* 0x144fe40000000005 */
[----:B------:R-:W-:-:S02]  /*e6e0*/  PRMT R9, R4, 0x7531, R5 ;  /* 0x0000753104097816 */ /* 0x000fc40000000005 */
[----:B------:R-:W-:Y:S01]  /*e6f0*/  LOP3.LUT R4, R3, R17, RZ, 0xfc, !PT ;  /* 0x0000001103047212 */ /* 0x000fe200078efcff */
[----:B------:R-:W-:Y:S01]  /*e700*/  VIADD R3, R2, 0x6800 ;  /* 0x0000680002037836 */ /* 0x000fe20000000000 */
[--C-:B------:R-:W-:Y:S01]  /*e710*/  PRMT R10, R6, 0x6420, R7.reuse ;  /* 0x00006420060a7816 */ /* 0x100fe20000000007 */
[----:B------:R-:W-:Y:S01]  /*e720*/  VIADD R2, R2, 0x7000 ;  /* 0x0000700002027836 */ /* 0x000fe20000000000 */
[----:B------:R-:W-:Y:S01]  /*e730*/  PRMT R11, R6, 0x7531, R7 ;  /* 0x00007531060b7816 */ /* 0x000fe20000000007 */
[----:B------:R-:W-:-:S05]  /*e740*/  IMAD.IADD R4, R16, 0x1, R4 ;  /* 0x0000000110047824 */ /* 0x000fca00078e0204 */
[----:B------:R-:W-:Y:S04]  /*e750*/  STSM.16.M88.4 [R4], R8 ;  /* 0x0000000804007844 */ /* 0x000fe80000000200 */
[----:B------:R1:W2:Y:S02]  /*e760*/  LDSM.16.MT88.4 R4, [R14+UR40+0xf200] ;  /* 0x00f200280e04783b */ /* 0x0002a40008004200 */
[C---:B-1----:R-:W-:Y:S02]  /*e770*/  LOP3.LUT R14, R3.reuse, R18, RZ, 0xfc, !PT ;  /* 0x00000012030e7212 */ /* 0x042fe400078efcff */
[----:B------:R-:W-:-:S05]  /*e780*/  LOP3.LUT R3, R3, R17, RZ, 0xfc, !PT ;  /* 0x0000001103037212 */ /* 0x000fca00078efcff */
[----:B------:R-:W-:Y:S01]  /*e790*/  IMAD.IADD R3, R16, 0x1, R3 ;  /* 0x0000000110037824 */ /* 0x000fe200078e0203 */
[C-C-:B--2---:R-:W-:Y:S02]  /*e7a0*/  PRMT R8, R4.reuse, 0x6420, R5.reuse ;  /* 0x0000642004087816 */ /* 0x144fe40000000005 */
[----:B------:R-:W-:Y:S02]  /*e7b0*/  PRMT R9, R4, 0x7531, R5 ;  /* 0x0000753104097816 */ /* 0x000fe40000000005 */
[----:B------:R-:W-:Y:S02]  /*e7c0*/  LOP3.LUT R4, R12, R17, RZ, 0xfc, !PT ;  /* 0x000000110c047212 */ /* 0x000fe400078efcff */
[C-C-:B------:R-:W-:Y:S02]  /*e7d0*/  PRMT R10, R6.reuse, 0x6420, R7.reuse ;  /* 0x00006420060a7816 */ /* 0x140fe40000000007 */
[----:B------:R-:W-:Y:S01]  /*e7e0*/  PRMT R11, R6, 0x7531, R7 ;  /* 0x00007531060b7816 */ /* 0x000fe20000000007 */
[----:B------:R-:W-:Y:S01]  /*e7f0*/  IMAD.IADD R4, R16, 0x1, R4 ;  /* 0x0000000110047824 */ /* 0x000fe200078e0204 */
[----:B------:R-:W-:-:S04]  /*e800*/  LOP3.LUT R12, R12, R18, RZ, 0xfc, !PT ;  /* 0x000000120c0c7212 */ /* 0x000fc800078efcff */
        /* <DEDUP_REMOVED lines=18> */
[----:B------:R1:W-:Y:S04]  /*e930*/  STSM.16.M88.4 [R13], R8 ;  /* 0x000000080d007844 */ /* 0x0003e80000000200 */
[----:B------:R-:W2:Y:S01]  /*e940*/  LDSM.16.MT88.4 R4, [R12+UR40+0xf200] ;  /* 0x00f200280c04783b */ /* 0x000ea20008004200 */
[----:B-1----:R-:W-:-:S05]  /*e950*/  LOP3.LUT R13, R2, R17, RZ, 0xfc, !PT ;  /* 0x00000011020d7212 */ /* 0x002fca00078efcff */
[----:B------:R-:W-:Y:S01]  /*e960*/  IMAD.IADD R13, R16, 0x1, R13 ;  /* 0x00000001100d7824 */ /* 0x000fe200078e020d */
[C-C-:B--2---:R-:W-:Y:S02]  /*e970*/  PRMT R8, R4.reuse, 0x6420, R5.reuse ;  /* 0x0000642004087816 */ /* 0x144fe40000000005 */
[----:B------:R-:W-:Y:S02]  /*e980*/  PRMT R9, R4, 0x7531, R5 ;  /* 0x0000753104097816 */ /* 0x000fe40000000005 */
[C-C-:B------:R-:W-:Y:S02]  /*e990*/  PRMT R10, R6.reuse, 0x6420, R7.reuse ;  /* 0x00006420060a7816 */ /* 0x140fe40000000007 */
        /* <DEDUP_REMOVED lines=17> */
.L_x_2969:
[----:B--2---:R2:W-:Y:S01]  /*eab0*/  SYNCS.ARRIVE.TRANS64.A1T0 RZ, [R0+URZ+0x33450], RZ ;  /* 0x033450ff00ff79a7 */ /* 0x0045e2000810003f */
[----:B------:R-:W-:Y:S06]  /*eac0*/  BAR.SYNC.DEFER_BLOCKING 0x2, 0x80 ;  /* 0x0082000000007b1d */ /* 0x000fec0000010000 */
[----:B------:R-:W-:Y:S05]  /*ead0*/  @!P0 BRA `(.L_x_2970) ;  /* 0x0000000000048947 */ /* 0x000fea0003800000 */
[----:B------:R-:W-:Y:S01]  /*eae0*/  BPT.TRAP 0x1 ;  /* 0x000000040000795c */ /* 0x000fe20000300000 */
.L_x_2970:
[----:B------:R-:W3:Y:S04]  /*eaf0*/  LDL R3, [R1+0x14] ;  /* 0x0000140001037983 */ /* 0x000ee80000100800 */
[----:B------:R-:W4:Y:S01]  /*eb00*/  LDL R2, [R1+0x18] ;  /* 0x0000180001027983 */ /* 0x000f220000100800 */
[----:B---3--:R-:W-:-:S13]  /*eb10*/  ISETP.NE.AND P0, PT, R3, RZ, PT ;  /* 0x000000ff0300720c */ /* 0x008fda0003f05270 */
[----:B--2---:R-:W-:-:S05]  /*eb20*/  @P0 VIADD R0, R0, 0x33480 ;  /* 0x0003348000000836 */ /* 0x004fca0000000000 */
[----:B----4-:R-:W-:-:S04]  /*eb30*/  @P0 PRMT R0, R2, 0x654, R0 ;  /* 0x0000065402000816 */ /* 0x010fc80000000000 */
[----:B------:R2:W-:Y:S01]  /*eb40*/  @P0 SYNCS.ARRIVE.TRANS64.RED.A1T0 RZ, [R0+URZ], RZ ;  /* 0x000000ff00ff09a7 */ /* 0x0005e2000810043f */
[----:B------:R-:W-:Y:S02]  /*eb50*/  BPT.TRAP 0x1 ;  /* 0x000000040000795c */ /* 0x000fe40000300000 */
[----:B------:R-:W2:Y:S01]  /*eb60*/  LDL.LU R4, [R1] ;  /* 0x0000000001047983 */ /* 0x000ea20000300800 */
[----:B------:R-:W3:Y:S03]  /*eb70*/  LDC R2, c[0x0][0xda4] ;  /* 0x00036900ff027b82 */ /* 0x000ee60000000800 */
[----:B------:R-:W4:Y:S01]  /*eb80*/  LDL.LU R3, [R1+0x4] ;  /* 0x0000040001037983 */ /* 0x000f220000300800 */
[----:B------:R-:W-:Y:S02]  /*eb90*/  UIADD3 UR49, UR44, UR49, URZ ;  /* 0x000000312c317290 */ /* 0x000fe4000fffe03f */
[----:B------:R-:W-:-:S04]  /*eba0*/  UIADD3 UR47, UR47, 0x1, URZ ;  /* 0x000000012f2f7890 */ /* 0x000fc8000fffe03f */
[----:B---3--:R-:W-:Y:S01]  /*ebb0*/  ISETP.LE.AND P1, PT, R2, UR49, PT ;  /* 0x0000003102007c0c */ /* 0x008fe2000bf23270 */
[----:B--2---:R-:W-:-:S05]  /*ebc0*/  VIADD R0, R4, 0x1 ;  /* 0x0000000104007836 */ /* 0x004fca0000000000 */
[----:B------:R-:W-:-:S04]  /*ebd0*/  ISETP.NE.AND P0, PT, R0, 0x2, PT ;  /* 0x000000020000780c */ /* 0x000fc80003f05270 */
[----:B------:R-:W-:Y:S02]  /*ebe0*/  SEL R2, RZ, 0x1, P0 ;  /* 0x00000001ff027807 */ /* 0x000fe40000000000 */
[----:B------:R-:W-:Y:S02]  /*ebf0*/  SEL R0, R0, RZ, P0 ;  /* 0x000000ff00007207 */ /* 0x000fe40000000000 */
[----:B----4-:R-:W-:-:S03]  /*ec00*/  LOP3.LUT R3, R3, R2, RZ, 0x3c, !PT ;  /* 0x0000000203037212 */ /* 0x010fc600078e3cff */
[----:B------:R2:W-:Y:S04]  /*ec10*/  STL [R1], R0 ;  /* 0x0000000001007387 */ /* 0x0005e80000100800 */
[----:B------:R2:W-:Y:S01]  /*ec20*/  STL [R1+0x4], R3 ;  /* 0x0000040301007387 */ /* 0x0005e20000100800 */
[----:B------:R-:W-:Y:S05]  /*ec30*/  @!P1 BRA `(.L_x_2971) ;  /* 0xffffffc400c09947 */ /* 0x000fea000383ffff */
[----:B------:R-:W-:-:S12]  /*ec40*/  ULOP3.LUT UR47, UR47, 0x1, URZ, 0xc, !UPT ;  /* 0x000000012f2f7892 */ /* 0x000fd8000f8e0c3f */
.L_x_2919:
[----:B--2---:R-:W1:Y:S01]  /*ec50*/  S2R R3, SR_CgaCtaId ;  /* 0x0000000000037919 */ /* 0x004e620000008800 */
[----:B------:R-:W-:-:S04]  /*ec60*/  MOV R0, 0x400 ;  /* 0x0000040000007802 */ /* 0x000fc80000000f00 */
[----:B-1----:R-:W-:Y:S01]  /*ec70*/  LEA R9, R3, R0, 0x18 ;  /* 0x0000000003097211 */ /* 0x002fe200078ec0ff */
[----:B------:R-:W-:-:S05]  /*ec80*/  IMAD.U32 R0, RZ, RZ, UR47 ;  /* 0x0000002fff007e24 */ /* 0x000fca000f8e00ff */
[----:B------:R-:W-:-:S04]  /*ec90*/  SHF.L.U32 R0, R0, 0x1f, RZ ;  /* 0x0000001f00007819 */ /* 0x000fc800000006ff */
[----:B------:R-:W1:Y:S02]  /*eca0*/  SYNCS.PHASECHK.TRANS64.TRYWAIT P0, [R9+URZ+0x33420], R0 ;  /* 0x03342000090075a7 */ /* 0x000e64000800017f */
[----:B-1----:R-:W-:Y:S05]  /*ecb0*/  @!P0 BRA `(.L_x_2972) ;  /* 0x0000000800388947 */ /* 0x002fea0003800000 */
.L_x_3000:
        /* <DEDUP_REMOVED lines=14> */
.L_x_2975:
[----:B------:R-:W2:Y:S04]  /*eda0*/  LDL R2, [R1] ;  /* 0x0000000001027983 */ /* 0x000ea80000100800 */
        /* <DEDUP_REMOVED lines=13> */
.L_x_3001:
[----:B------:R-:W2:Y:S02]  /*ee80*/  SYNCS.PHASECHK.TRANS64.TRYWAIT P1, [R7+URZ], R0 ;  /* 0x00000000070075a7 */ /* 0x000ea4000802017f */
[----:B--2---:R-:W-:Y:S05]  /*ee90*/  @!P1 BRA `(.L_x_2977) ;  /* 0x0000000400e89947 */ /* 0x004fea0003800000 */
.L_x_3002:
[----:B------:R-:W-:Y:S05]  /*eea0*/  @!P0 BRA `(.L_x_2978) ;  /* 0x0000000000048947 */ /* 0x000fea0003800000 */
[----:B------:R-:W-:Y:S01]  /*eeb0*/  BPT.TRAP 0x1 ;  /* 0x000000040000795c */ /* 0x000fe20000300000 */
.L_x_2978:
[----:B------:R-:W1:Y:S02]  /*eec0*/  LDL.LU R2, [R1] ;  /* 0x0000000001027983 */ /* 0x000e640000300800 */
[----:B-1----:R-:W-:-:S04]  /*eed0*/  IMAD R5, R2, 0x8, R9 ;  /* 0x0000000802057824 */ /* 0x002fc800078e0209 */
[----:B------:R-:W1:Y:S02]  /*eee0*/  SYNCS.PHASECHK.TRANS64.TRYWAIT P1, [R5+URZ+0x33460], R4 ;  /* 0x03346004050075a7 */ /* 0x000e64000802017f */
[----:B-1----:R-:W-:Y:S05]  /*eef0*/  @!P1 BRA `(.L_x_2979) ;  /* 0x0000000400e49947 */ /* 0x002fea0003800000 */
.L_x_3003:
[----:B------:R-:W-:Y:S05]  /*ef00*/  @!P0 BRA `(.L_x_2980) ;  /* 0x0000000000048947 */ /* 0x000fea0003800000 */
[----:B------:R-:W-:Y:S01]  /*ef10*/  BPT.TRAP 0x1 ;  /* 0x000000040000795c */ /* 0x000fe20000300000 */
.L_x_2980:
[----:B------:R-:W-:-:S04]  /*ef20*/  IMAD R3, R3, 0x8, R9 ;  /* 0x0000000803037824 */ /* 0x000fc800078e0209 */
[----:B------:R-:W3:Y:S02]  /*ef30*/  SYNCS.PHASECHK.TRANS64.TRYWAIT P1, [R3+URZ+0x33460], R0 ;  /* 0x03346000030075a7 */ /* 0x000ee4000802017f */
[----:B---3--:R-:W-:Y:S05]  /*ef40*/  @!P1 BRA `(.L_x_2981) ;  /* 0x0000000400e49947 */ /* 0x008fea0003800000 */
.L_x_3004:
[----:B------:R-:W-:Y:S05]  /*ef50*/  @!P0 BRA `(.L_x_2982) ;  /* 0x0000000000048947 */ /* 0x000fea0003800000 */
[----:B------:R-:W-:Y:S01]  /*ef60*/  BPT.TRAP 0x1 ;  /* 0x000000040000795c */ /* 0x000fe20000300000 */
.L_x_2982:
[----:B------:R-:W4:Y:S02]  /*ef70*/  SYNCS.PHASECHK.TRANS64.TRYWAIT P0, [R5+URZ+0x33480], R4 ;  /* 0x03348004050075a7 */ /* 0x000f24000800017f */
[----:B----4-:R-:W-:Y:S05]  /*ef80*/  @!P0 BRA `(.L_x_2983) ;  /* 0x0000000400e88947 */ /* 0x010fea0003800000 */
.L_x_2984:
[----:B------:R1:W1:Y:S02]  /*ef90*/  SYNCS.PHASECHK.TRANS64.TRYWAIT P0, [R3+URZ+0x33480], R0 ;  /* 0x03348000030075a7 */ /* 0x000264000800017f */
[----:B-1----:R-:W-:Y:S05]  /*efa0*/  @!P0 NANOSLEEP.SYNCS 0x989680 ;  /* 0x009896800000895d */ /* 0x002fea0003900000 */
[----:B------:R-:W1:Y:S02]  /*efb0*/  @!P0 SYNCS.PHASECHK.TRANS64 P0, [R3+URZ+0x33480], R0 ;  /* 0x03348000030085a7 */ /* 0x000e64000800007f */
[----:B-1----:R-:W-:Y:S05]  /*efc0*/  @!P0 BRA `(.L_x_2984) ;  /* 0xfffffffc00f08947 */ /* 0x002fea000383ffff */
.L_x_2974:
[----:B------:R-:W-:Y:S05]  /*efd0*/  BSYNC B0 ;  /* 0x0000000000007941 */ /* 0x000fea0003800000 */
.L_x_2973:
[----:B------:R-:W-:Y:S05]  /*efe0*/  EXIT ;  /* 0x000000000000794d */ /* 0x000fea0003800000 */
.L_x_2893:
[----:B-1----:R-:W-:-:S04]  /*eff0*/  IMAD.U32 R3, RZ, RZ, UR38 ;  /* 0x00000026ff037e24 */ /* 0x002fc8000f8e00ff */
[----:B------:R1:W2:Y:S03]  /*f000*/  SYNCS.PHASECHK.TRANS64.TRYWAIT P1, [R3+URZ+0x33400], R8 ;  /* 0x03340008030075a7 */ /* 0x0002a6000802017f */
[----:B--2---:R-:W-:Y:S05]  /*f010*/  @!P1 NANOSLEEP.SYNCS 0x989680 ;  /* 0x009896800000995d */ /* 0x004fea0003900000 */
[----:B------:R-:W2:Y:S02]  /*f020*/  @!P1 SYNCS.PHASECHK.TRANS64 P1, [R3+URZ+0x33400], R8 ;  /* 0x03340008030095a7 */ /* 0x000ea4000802007f */
[----:B--2---:R-:W-:Y:S05]  /*f030*/  @!P1 BRA `(.L_x_2893) ;  /* 0xfffffffc00ec9947 */ /* 0x004fea000383ffff */
[----:B------:R-:W-:Y:S05]  /*f040*/  BRA `(.L_x_2985) ;  /* 0xffffff2800747947 */ /* 0x000fea000383ffff */
.L_x_2897:
[----:B--2---:R2:W3:Y:S02]  /*f050*/  SYNCS.PHASECHK.TRANS64.TRYWAIT P1, [R3+URZ+0x33430], R4 ;  /* 0x03343004030075a7 */ /* 0x0044e4000802017f */
[----:B---3--:R-:W-:Y:S05]  /*f060*/  @!P1 NANOSLEEP.SYNCS 0x989680 ;  /* 0x009896800000995d */ /* 0x008fea0003900000 */
[----:B------:R-:W3:Y:S02]  /*f070*/  @!P1 SYNCS.PHASECHK.TRANS64 P1, [R3+URZ+0x33430], R4 ;  /* 0x03343004030095a7 */ /* 0x000ee4000802007f */
[----:B---3--:R-:W-:Y:S05]  /*f080*/  @!P1 BRA `(.L_x_2897) ;  /* 0xfffffffc00f09947 */ /* 0x008fea000383ffff */
[----:B------:R-:W-:Y:S05]  /*f090*/  BRA `(.L_x_2896) ;  /* 0xffffff2800907947 */ /* 0x000fea000383ffff */
.L_x_2903:
[----:B--2---:R-:W-:-:S04]  /*f0a0*/  IMAD.U32 R8, RZ, RZ, UR6 ;  /* 0x00000006ff087e24 */ /* 0x004fc8000f8e00ff */
[----:B------:R2:W3:Y:S03]  /*f0b0*/  SYNCS.PHASECHK.TRANS64.TRYWAIT P1, [R8+URZ+0x33430], R7 ;  /* 0x03343007080075a7 */ /* 0x0004e6000802017f */
[----:B---3--:R-:W-:Y:S05]  /*f0c0*/  @!P1 NANOSLEEP.SYNCS 0x989680 ;  /* 0x009896800000995d */ /* 0x008fea0003900000 */
[----:B------:R-:W3:Y:S02]  /*f0d0*/  @!P1 SYNCS.PHASECHK.TRANS64 P1, [R8+URZ+0x33430], R7 ;  /* 0x03343007080095a7 */ /* 0x000ee4000802007f */
[----:B---3--:R-:W-:Y:S05]  /*f0e0*/  @!P1 BRA `(.L_x_2903) ;  /* 0xfffffffc00ec9947 */ /* 0x008fea000383ffff */
[----:B------:R-:W-:Y:S05]  /*f0f0*/  BRA `(.L_x_2900) ;  /* 0xffffff6400347947 */ /* 0x000fea000383ffff */
.L_x_2907:
[----:B--2---:R-:W-:-:S04]  /*f100*/  IMAD.U32 R8, RZ, RZ, UR6 ;  /* 0x00000006ff087e24 */ /* 0x004fc8000f8e00ff */
[----:B------:R2:W3:Y:S03]  /*f110*/  SYNCS.PHASECHK.TRANS64.TRYWAIT P1, [R8+URZ+0x33450], R7 ;  /* 0x03345007080075a7 */ /* 0x0004e6000802017f */
[----:B---3--:R-:W-:Y:S05]  /*f120*/  @!P1 NANOSLEEP.SYNCS 0x989680 ;  /* 0x009896800000995d */ /* 0x008fea0003900000 */
[----:B------:R-:W3:Y:S02]  /*f130*/  @!P1 SYNCS.PHASECHK.TRANS64 P1, [R8+URZ+0x33450], R7 ;  /* 0x03345007080095a7 */ /* 0x000ee4000802007f */
[----:B---3--:R-:W-:Y:S05]  /*f140*/  @!P1 BRA `(.L_x_2907) ;  /* 0xfffffffc00ec9947 */ /* 0x008fea000383ffff */
[----:B------:R-:W-:Y:S05]  /*f150*/  BRA `(.L_x_2904) ;  /* 0xffffff7000347947 */ /* 0x000fea000383ffff */
.L_x_2914:
[----:B--2---:R-:W-:-:S04]  /*f160*/  IMAD.U32 R5, RZ, RZ, UR4 ;  /* 0x00000004ff057e24 */ /* 0x004fc8000f8e00ff */
[----:B------:R2:W3:Y:S03]  /*f170*/  SYNCS.PHASECHK.TRANS64.TRYWAIT P1, [R5+URZ+0x33450], R0 ;  /* 0x03345000050075a7 */ /* 0x0004e6000802017f */
[----:B---3--:R-:W-:Y:S05]  /*f180*/  @!P1 NANOSLEEP.SYNCS 0x989680 ;  /* 0x009896800000995d */ /* 0x008fea0003900000 */
[----:B------:R-:W3:Y:S02]  /*f190*/  @!P1 SYNCS.PHASECHK.TRANS64 P1, [R5+URZ+0x33450], R0 ;  /* 0x03345000050095a7 */ /* 0x000ee4000802007f */
[----:B---3--:R-:W-:Y:S05]  /*f1a0*/  @!P1 BRA `(.L_x_2914) ;  /* 0xfffffffc00ec9947 */ /* 0x008fea000383ffff */
[----:B------:R-:W-:Y:S05]  /*f1b0*/  BRA `(.L_x_2913) ;  /* 0xffffff9c00147947 */ /* 0x000fea000383ffff */
.L_x_2924:
[----:B------:R-:W-:Y:S02]  /*f1c0*/  IMAD.MOV.U32 R13, RZ, RZ, R8 ;  /* 0x000000ffff0d7224 */ /* 0x000fe400078e0008 */
[----:B------:R-:W-:Y:S02]  /*f1d0*/  IMAD.MOV.U32 R12, RZ, RZ, RZ ;  /* 0x000000ffff0c7224 */ /* 0x000fe400078e00ff */
[----:B------:R-:W-:Y:S02]  /*f1e0*/  IMAD.MOV.U32 R11, RZ, RZ, 0x1f ;  /* 0x0000001fff0b7424 */ /* 0x000fe400078e00ff */
[----:B------:R-:W-:-:S07]  /*f1f0*/  IMAD.MOV.U32 R15, RZ, RZ, -0x1 ;  /* 0xffffffffff0f7424 */ /* 0x000fce00078e00ff */
[----:B---3--:R-:W-:Y:S05]  /*f200*/  WARPSYNC.COLLECTIVE R15, `(.L_x_2986) ;  /* 0x000000000f087348 */ /* 0x008fea0003c00000 */
[----:B------:R1:W2:Y:S02]  /*f210*/  SHFL.IDX P6, R14, R13, R12, R11 ;  /* 0x0000000c0d0e7389 */ /* 0x0002a400000c000b */
[----:B-123--:R-:W-:Y:S01]  /*f220*/  ENDCOLLECTIVE ;  /* 0x000000000000791b */ /* 0x00efe20003800000 */
.L_x_2986:
[----:B------:R-:W-:Y:S05]  /*f230*/  BRA `(.L_x_2987) ;  /* 0xffffffc800c87947 */ /* 0x000fea000383ffff */
.L_x_2926:
[----:B------:R-:W-:Y:S01]  /*f240*/  BSSY B0, `(.L_x_2988) ;  /* 0x0000006000007945 */ /* 0x000fe20003800000 */
[----:B------:R-:W-:-:S07]  /*f250*/  IMAD.MOV.U32 R15, RZ, RZ, -0x1 ;  /* 0xffffffffff0f7424 */ /* 0x000fce00078e00ff */
[----:B---3--:R-:W-:Y:S05]  /*f260*/  WARPSYNC.COLLECTIVE R15, `(.L_x_2989) ;  /* 0x000000000f0c7348 */ /* 0x008fea0003c00000 */
[----:B------:R-:W-:Y:S02]  /*f270*/  ELECT P6, UR62, PT ;  /* 0x00000000003e782f */ /* 0x000fe400038c0000 */
[----:B------:R-:W-:Y:S01]  /*f280*/  MOV R14, UR62 ;  /* 0x0000003e000e7c02 */ /* 0x000fe20008000f00 */
[----:B---3--:R-:W-:Y:S10]  /*f290*/  ENDCOLLECTIVE ;  /* 0x000000000000791b */ /* 0x008ff40003800000 */
.L_x_2989:
[----:B------:R-:W-:Y:S05]  /*f2a0*/  BSYNC B0 ;  /* 0x0000000000007941 */ /* 0x000fea0003800000 */
.L_x_2988:
[----:B------:R-:W-:Y:S05]  /*f2b0*/  BRA `(.L_x_2990) ;  /* 0xffffffc800c87947 */ /* 0x000fea000383ffff */
.L_x_2929:
[----:B-1----:R1:W2:Y:S02]  /*f2c0*/  SYNCS.PHASECHK.TRANS64.TRYWAIT P0, [R2+URZ+0x33480], R3 ;  /* 0x03348003020075a7 */ /* 0x0022a4000800017f */
[----:B--2---:R-:W-:Y:S05]  /*f2d0*/  @!P0 NANOSLEEP.SYNCS 0x989680 ;  /* 0x009896800000895d */ /* 0x004fea0003900000 */
[----:B------:R-:W2:Y:S02]  /*f2e0*/  @!P0 SYNCS.PHASECHK.TRANS64 P0, [R2+URZ+0x33480], R3 ;  /* 0x03348003020085a7 */ /* 0x000ea4000800007f */
[----:B--2---:R-:W-:Y:S05]  /*f2f0*/  @!P0 BRA `(.L_x_2929) ;  /* 0xfffffffc00f08947 */ /* 0x004fea000383ffff */
[----:B------:R-:W-:Y:S05]  /*f300*/  BRA `(.L_x_2991) ;  /* 0xffffffcc00187947 */ /* 0x000fea000383ffff */
.L_x_2932:
[----:B--2---:R2:W3:Y:S02]  /*f310*/  SYNCS.PHASECHK.TRANS64.TRYWAIT P0, [R2+URZ+0x33440], R3 ;  /* 0x03344003020075a7 */ /* 0x0044e4000800017f */
[----:B---3--:R-:W-:Y:S05]  /*f320*/  @!P0 NANOSLEEP.SYNCS 0x989680 ;  /* 0x009896800000895d */ /* 0x008fea0003900000 */
[----:B------:R-:W3:Y:S02]  /*f330*/  @!P0 SYNCS.PHASECHK.TRANS64 P0, [R2+URZ+0x33440], R3 ;  /* 0x03344003020085a7 */ /* 0x000ee4000800007f */
[----:B---3--:R-:W-:Y:S05]  /*f340*/  @!P0 BRA `(.L_x_2932) ;  /* 0xfffffffc00f08947 */ /* 0x008fea000383ffff */
[----:B------:R-:W-:Y:S05]  /*f350*/  BRA `(.L_x_2992) ;  /* 0xffffffcc00cc7947 */ /* 0x000fea000383ffff */
.L_x_2935:
[----:B--2---:R-:W-:-:S04]  /*f360*/  IMAD.U32 R3, RZ, RZ, UR40 ;  /* 0x00000028ff037e24 */ /* 0x004fc8000f8e00ff */
[----:B------:R2:W4:Y:S03]  /*f370*/  SYNCS.PHASECHK.TRANS64.TRYWAIT P0, [R3+URZ+0x33420], R2 ;  /* 0x03342002030075a7 */ /* 0x000526000800017f */
[----:B----4-:R-:W-:Y:S05]  /*f380*/  @!P0 NANOSLEEP.SYNCS 0x989680 ;  /* 0x009896800000895d */ /* 0x010fea0003900000 */
[----:B------:R-:W4:Y:S02]  /*f390*/  @!P0 SYNCS.PHASECHK.TRANS64 P0, [R3+URZ+0x33420], R2 ;  /* 0x03342002030085a7 */ /* 0x000f24000800007f */
[----:B----4-:R-:W-:Y:S05]  /*f3a0*/  @!P0 BRA `(.L_x_2935) ;  /* 0xfffffffc00ec8947 */ /* 0x010fea000383ffff */
[----:B------:R-:W-:Y:S05]  /*f3b0*/  BRA `(.L_x_2993) ;  /* 0xffffffd000d87947 */ /* 0x000fea000383ffff */
.L_x_2941:
[----:B---3--:R3:W4:Y:S02]  /*f3c0*/  SYNCS.PHASECHK.TRANS64.TRYWAIT P0, [R6+URZ+0x33480], R5 ;  /* 0x03348005060075a7 */ /* 0x008724000800017f */
[----:B----4-:R-:W-:Y:S05]  /*f3d0*/  @!P0 NANOSLEEP.SYNCS 0x989680 ;  /* 0x009896800000895d */ /* 0x010fea0003900000 */
[----:B------:R-:W4:Y:S02]  /*f3e0*/  @!P0 SYNCS.PHASECHK.TRANS64 P0, [R6+URZ+0x33480], R5 ;  /* 0x03348005060085a7 */ /* 0x000f24000800007f */
[----:B----4-:R-:W-:Y:S05]  /*f3f0*/  @!P0 BRA `(.L_x_2941) ;  /* 0xfffffffc00f08947 */ /* 0x010fea000383ffff */
[----:B------:R-:W-:Y:S05]  /*f400*/  BRA `(.L_x_2994) ;  /* 0xffffffd400707947 */ /* 0x000fea000383ffff */
.L_x_2949:
[----:B-1----:R1:W4:Y:S02]  /*f410*/  SYNCS.PHASECHK.TRANS64.TRYWAIT P0, [R6+URZ+0x33440], R5 ;  /* 0x03344005060075a7 */ /* 0x002324000800017f */
[----:B----4-:R-:W-:Y:S05]  /*f420*/  @!P0 NANOSLEEP.SYNCS 0x989680 ;  /* 0x009896800000895d */ /* 0x010fea0003900000 */
[----:B------:R-:W4:Y:S02]  /*f430*/  @!P0 SYNCS.PHASECHK.TRANS64 P0, [R6+URZ+0x33440], R5 ;  /* 0x03344005060085a7 */ /* 0x000f24000800007f */
[----:B----4-:R-:W-:Y:S05]  /*f440*/  @!P0 BRA `(.L_x_2949) ;  /* 0xfffffffc00f08947 */ /* 0x010fea000383ffff */
[----:B------:R-:W-:Y:S05]  /*f450*/  BRA `(.L_x_2995) ;  /* 0xffffffd800ac7947 */ /* 0x000fea000383ffff */
.L_x_2958:
[----:B---3--:R3:W4:Y:S02]  /*f460*/  SYNCS.PHASECHK.TRANS64.TRYWAIT P3, [R12+URZ+0x33470], R5 ;  /* 0x033470050c0075a7 */ /* 0x008724000806017f */
[----:B----4-:R-:W-:Y:S05]  /*f470*/  @!P3 NANOSLEEP.SYNCS 0x989680 ;  /* 0x009896800000b95d */ /* 0x010fea0003900000 */
[----:B------:R-:W4:Y:S02]  /*f480*/  @!P3 SYNCS.PHASECHK.TRANS64 P3, [R12+URZ+0x33470], R5 ;  /* 0x033470050c00b5a7 */ /* 0x000f24000806007f */
[----:B----4-:R-:W-:Y:S05]  /*f490*/  @!P3 BRA `(.L_x_2958) ;  /* 0xfffffffc00f0b947 */ /* 0x010fea000383ffff */
[----:B------:R-:W-:Y:S05]  /*f4a0*/  BRA `(.L_x_2996) ;  /* 0xffffffdc00d07947 */ /* 0x000fea000383ffff */
.L_x_2960:
[----:B---3--:R3:W4:Y:S02]  /*f4b0*/  SYNCS.PHASECHK.TRANS64.TRYWAIT P3, [R12+URZ+0x33460], R5 ;  /* 0x033460050c0075a7 */ /* 0x008724000806017f */
[----:B----4-:R-:W-:Y:S05]  /*f4c0*/  @!P3 NANOSLEEP.SYNCS 0x989680 ;  /* 0x009896800000b95d */ /* 0x010fea0003900000 */
[----:B------:R-:W4:Y:S02]  /*f4d0*/  @!P3 SYNCS.PHASECHK.TRANS64 P3, [R12+URZ+0x33460], R5 ;  /* 0x033460050c00b5a7 */ /* 0x000f24000806007f */
[----:B----4-:R-:W-:Y:S05]  /*f4e0*/  @!P3 BRA `(.L_x_2960) ;  /* 0xfffffffc00f0b947 */ /* 0x010fea000383ffff */
[----:B------:R-:W-:Y:S05]  /*f4f0*/  BRA `(.L_x_2997) ;  /* 0xffffffdc00d87947 */ /* 0x000fea000383ffff */
.L_x_2966:
[----:B--2---:R2:W4:Y:S02]  /*f500*/  SYNCS.PHASECHK.TRANS64.TRYWAIT P2, [R0+URZ+0x33470], R3 ;  /* 0x03347003000075a7 */ /* 0x004524000804017f */
[----:B----4-:R-:W-:Y:S05]  /*f510*/  @!P2 NANOSLEEP.SYNCS 0x989680 ;  /* 0x009896800000a95d */ /* 0x010fea0003900000 */
[----:B------:R-:W4:Y:S02]  /*f520*/  @!P2 SYNCS.PHASECHK.TRANS64 P2, [R0+URZ+0x33470], R3 ;  /* 0x033470030000a5a7 */ /* 0x000f24000804007f */
[----:B----4-:R-:W-:Y:S05]  /*f530*/  @!P2 BRA `(.L_x_2966) ;  /* 0xfffffffc00f0a947 */ /* 0x010fea000383ffff */
[----:B------:R-:W-:Y:S05]  /*f540*/  BRA `(.L_x_2998) ;  /* 0xffffffe800bc7947 */ /* 0x000fea000383ffff */
.L_x_2968:
[----:B--2---:R2:W3:Y:S02]  /*f550*/  SYNCS.PHASECHK.TRANS64.TRYWAIT P2, [R0+URZ+0x33460], R3 ;  /* 0x03346003000075a7 */ /* 0x0044e4000804017f */
[----:B---3--:R-:W-:Y:S05]  /*f560*/  @!P2 NANOSLEEP.SYNCS 0x989680 ;  /* 0x009896800000a95d */ /* 0x008fea0003900000 */
[----:B------:R-:W3:Y:S02]  /*f570*/  @!P2 SYNCS.PHASECHK.TRANS64 P2, [R0+URZ+0x33460], R3 ;  /* 0x033460030000a5a7 */ /* 0x000ee4000804007f */
[----:B---3--:R-:W-:Y:S05]  /*f580*/  @!P2 BRA `(.L_x_2968) ;  /* 0xfffffffc00f0a947 */ /* 0x008fea000383ffff */
[----:B------:R-:W-:Y:S05]  /*f590*/  BRA `(.L_x_2999) ;  /* 0xffffffe800c47947 */ /* 0x000fea000383ffff */
.L_x_2972:
[----:B-1----:R1:W2:Y:S02]  /*f5a0*/  SYNCS.PHASECHK.TRANS64.TRYWAIT P0, [R9+URZ+0x33420], R0 ;  /* 0x03342000090075a7 */ /* 0x0022a4000800017f */
[----:B--2---:R-:W-:Y:S05]  /*f5b0*/  @!P0 NANOSLEEP.SYNCS 0x989680 ;  /* 0x009896800000895d */ /* 0x004fea0003900000 */
[----:B------:R-:W2:Y:S02]  /*f5c0*/  @!P0 SYNCS.PHASECHK.TRANS64 P0, [R9+URZ+0x33420], R0 ;  /* 0x03342000090085a7 */ /* 0x000ea4000800007f */
[----:B--2---:R-:W-:Y:S05]  /*f5d0*/  @!P0 BRA `(.L_x_2972) ;  /* 0xfffffffc00f08947 */ /* 0x004fea000383ffff */
[----:B------:R-:W-:Y:S05]  /*f5e0*/  BRA `(.L_x_3000) ;  /* 0xfffffff400b47947 */ /* 0x000fea000383ffff */
.L_x_2976:
[----:B-1----:R1:W2:Y:S02]  /*f5f0*/  SYNCS.PHASECHK.TRANS64.TRYWAIT P1, [R5+URZ], R4 ;  /* 0x00000004050075a7 */ /* 0x0022a4000802017f */
[----:B--2---:R-:W-:Y:S05]  /*f600*/  @!P1 NANOSLEEP.SYNCS 0x989680 ;  /* 0x009896800000995d */ /* 0x004fea0003900000 */
[----:B------:R-:W2:Y:S02]  /*f610*/  @!P1 SYNCS.PHASECHK.TRANS64 P1, [R5+URZ], R4 ;  /* 0x00000004050095a7 */ /* 0x000ea4000802007f */
[----:B--2---:R-:W-:Y:S05]  /*f620*/  @!P1 BRA `(.L_x_2976) ;  /* 0xfffffffc00f09947 */ /* 0x004fea000383ffff */
[----:B------:R-:W-:Y:S05]  /*f630*/  BRA `(.L_x_3001) ;  /* 0xfffffff800107947 */ /* 0x000fea000383ffff */
.L_x_2977:
[----:B--2---:R2:W3:Y:S02]  /*f640*/  SYNCS.PHASECHK.TRANS64.TRYWAIT P1, [R7+URZ], R0 ;  /* 0x00000000070075a7 */ /* 0x0044e4000802017f */
[----:B---3--:R-:W-:Y:S05]  /*f650*/  @!P1 NANOSLEEP.SYNCS 0x989680 ;  /* 0x009896800000995d */ /* 0x008fea0003900000 */
[----:B------:R-:W3:Y:S02]  /*f660*/  @!P1 SYNCS.PHASECHK.TRANS64 P1, [R7+URZ], R0 ;  /* 0x00000000070095a7 */ /* 0x000ee4000802007f */
[----:B---3--:R-:W-:Y:S05]  /*f670*/  @!P1 BRA `(.L_x_2977) ;  /* 0xfffffffc00f09947 */ /* 0x008fea000383ffff */
[----:B------:R-:W-:Y:S05]  /*f680*/  BRA `(.L_x_3002) ;  /* 0xfffffff800047947 */ /* 0x000fea000383ffff */
.L_x_2979:
[----:B-1----:R1:W3:Y:S02]  /*f690*/  SYNCS.PHASECHK.TRANS64.TRYWAIT P1, [R5+URZ+0x33460], R4 ;  /* 0x03346004050075a7 */ /* 0x0022e4000802017f */
[----:B---3--:R-:W-:Y:S05]  /*f6a0*/  @!P1 NANOSLEEP.SYNCS 0x989680 ;  /* 0x009896800000995d */ /* 0x008fea0003900000 */
[----:B------:R-:W3:Y:S02]  /*f6b0*/  @!P1 SYNCS.PHASECHK.TRANS64 P1, [R5+URZ+0x33460], R4 ;  /* 0x03346004050095a7 */ /* 0x000ee4000802007f */
[----:B---3--:R-:W-:Y:S05]  /*f6c0*/  @!P1 BRA `(.L_x_2979) ;  /* 0xfffffffc00f09947 */ /* 0x008fea000383ffff */
[----:B------:R-:W-:Y:S05]  /*f6d0*/  BRA `(.L_x_3003) ;  /* 0xfffffff800087947 */ /* 0x000fea000383ffff */
.L_x_2981:
[----:B---3--:R3:W4:Y:S02]  /*f6e0*/  SYNCS.PHASECHK.TRANS64.TRYWAIT P1, [R3+URZ+0x33460], R0 ;  /* 0x03346000030075a7 */ /* 0x008724000802017f */
[----:B----4-:R-:W-:Y:S05]  /*f6f0*/  @!P1 NANOSLEEP.SYNCS 0x989680 ;  /* 0x009896800000995d */ /* 0x010fea0003900000 */
[----:B------:R-:W4:Y:S02]  /*f700*/  @!P1 SYNCS.PHASECHK.TRANS64 P1, [R3+URZ+0x33460], R0 ;  /* 0x03346000030095a7 */ /* 0x000f24000802007f */
[----:B----4-:R-:W-:Y:S05]  /*f710*/  @!P1 BRA `(.L_x_2981) ;  /* 0xfffffffc00f09947 */ /* 0x010fea000383ffff */
[----:B------:R-:W-:Y:S05]  /*f720*/  BRA `(.L_x_3004) ;  /* 0xfffffff800087947 */ /* 0x000fea000383ffff */
.L_x_2983:
[----:B----4-:R4:W1:Y:S02]  /*f730*/  SYNCS.PHASECHK.TRANS64.TRYWAIT P0, [R5+URZ+0x33480], R4 ;  /* 0x03348004050075a7 */ /* 0x010864000800017f */
[----:B-1----:R-:W-:Y:S05]  /*f740*/  @!P0 NANOSLEEP.SYNCS 0x989680 ;  /* 0x009896800000895d */ /* 0x002fea0003900000 */
[----:B------:R-:W1:Y:S02]  /*f750*/  @!P0 SYNCS.PHASECHK.TRANS64 P0, [R5+URZ+0x33480], R4 ;  /* 0x03348004050085a7 */ /* 0x000e64000800007f */
[----:B-1----:R-:W-:Y:S05]  /*f760*/  @!P0 BRA `(.L_x_2983) ;  /* 0xfffffffc00f08947 */ /* 0x002fea000383ffff */
[----:B------:R-:W-:Y:S05]  /*f770*/  BRA `(.L_x_2984) ;  /* 0xfffffff800047947 */ /* 0x000fea000383ffff */
.L_x_3005:
        /* <DEDUP_REMOVED lines=16> */
.L_x_12344:


//--------------------- .text._ZN7cutlass13device_kernelIN5flash11enable_sm90INS1_16FlashAttnFwdSm90INS1_25CollectiveMainloopFwdSm90ILi2EN4cute5tupleIJNS5_1CILi1EEES8_S8_EEENS6_IJNS7_ILi128EEENS7_ILi160EEENS7_ILi192EEEEEELi192ENS_12float_e4m3_tEfNS_4arch4Sm90ELb0ELb0ELb1ELb1ELb0ELb0ELb0ELb1ELb1ELb0ELb0ELb0EEENS1_21CollectiveEpilogueFwdINS6_IJSA_SC_SB_EEES9_NS_10bfloat16_tESG_Li256ELb1ELb0ELb0ELb1EEENS1_36VarlenDynamicPersistentTileSchedulerILi128ELi160ELi256ELi128ELb0ELb0ELb1ELb0ELb1ELb1EEEEEEEEEvNT_6ParamsE --------------------------
	.section	.text._ZN7cutlass13device_kernelIN5flash11enable_sm90INS1_16FlashAttnFwdSm90INS1_25CollectiveMainloopFwdSm90ILi2EN4cute5tupleIJNS5_1CILi1EEES8_S8_EEENS6_IJNS7_ILi128EEENS7_ILi160EEENS7_ILi192EEEEEELi192ENS_12float_e4m3_tEfNS_4arch4Sm90ELb0ELb0ELb1ELb1ELb0ELb0ELb0ELb1ELb1ELb0ELb0ELb0EEENS1_21CollectiveEpilogueFwdINS6_IJSA_SC_SB_EEES9_NS_10bfloat16_tESG_Li256ELb1ELb0ELb0ELb1EEENS1_36VarlenDynamicPersistentTileSchedulerILi128ELi160ELi256ELi128ELb0ELb0ELb1ELb0ELb1ELb1EEEEEEEEEvNT_6ParamsE,"ax",@progbits
	.align	128
.text._ZN7cutlass13device_kernelIN5flash11enable_sm90INS1_16FlashAttnFwdSm90INS1_25CollectiveMainloopFwdSm90ILi2EN4cute5tupleIJNS5_1CILi1EEES8_S8_EEENS6_IJNS7_ILi128EEENS7_ILi160EEENS7_ILi192EEEEEELi192ENS_12float_e4m3_tEfNS_4arch4Sm90ELb0ELb0ELb1ELb1ELb0ELb0ELb0ELb1ELb1ELb0ELb0ELb0EEENS1_21CollectiveEpilogueFwdINS6_IJSA_SC_SB_EEES9_NS_10bfloat16_tESG_Li256ELb1ELb0ELb0ELb1EEENS1_36VarlenDynamicPersistentTileSchedulerILi128ELi160ELi256ELi128ELb0ELb0ELb1ELb0ELb1ELb1EEEEEEEEEvNT_6ParamsE:
        .type           _ZN7cutlass13device_kernelIN5flash11enable_sm90INS1_16FlashAttnFwdSm90INS1_25CollectiveMainloopFwdSm90ILi2EN4cute5tupleIJNS5_1CILi1EEES8_S8_EEENS6_IJNS7_ILi128EEENS7_ILi160EEENS7_ILi192EEEEEELi192ENS_12float_e4m3_tEfNS_4arch4Sm90ELb0ELb0ELb1ELb1ELb0ELb0ELb0ELb1ELb1ELb0ELb0ELb0EEENS1_21CollectiveEpilogueFwdINS6_IJSA_SC_SB_EEES9_NS_10bfloat16_tESG_Li256ELb1ELb0ELb0ELb1EEENS1_36VarlenDynamicPersistentTileSchedulerILi128ELi160ELi256ELi128ELb0ELb0ELb1ELb0ELb1ELb1EEEEEEEEEvNT_6ParamsE,@function
        .size           _ZN7cutlass13device_kernelIN5flash11enable_sm90INS1_16FlashAttnFwdSm90INS1_25CollectiveMainloopFwdSm90ILi2EN4cute5tupleIJNS5_1CILi1EEES8_S8_EEENS6_IJNS7_ILi128EEENS7_ILi160EEENS7_ILi192EEEEEELi192ENS_12float_e4m3_tEfNS_4arch4Sm90ELb0ELb0ELb1ELb1ELb0ELb0ELb0ELb1ELb1ELb0ELb0ELb0EEENS1_21CollectiveEpilogueFwdINS6_IJSA_SC_SB_EEES9_NS_10bfloat16_tESG_Li256ELb1ELb0ELb0ELb1EEENS1_36VarlenDynamicPersistentTileSchedulerILi128ELi160ELi256ELi128ELb0ELb0ELb1ELb0ELb1ELb1EEEEEEEEEvNT_6ParamsE,(.L_x_12345 - _ZN7cutlass13device_kernelIN5flash11enable_sm90INS1_16FlashAttnFwdSm90INS1_25CollectiveMainloopFwdSm90ILi2EN4cute5tupleIJNS5_1CILi1EEES8_S8_EEENS6_IJNS7_ILi128EEENS7_ILi160EEENS7_ILi192EEEEEELi192ENS_12float_e4m3_tEfNS_4arch4Sm90ELb0ELb0ELb1ELb1ELb0ELb0ELb0ELb1ELb1ELb0ELb0ELb0EEENS1_21CollectiveEpilogueFwdINS6_IJSA_SC_SB_EEES9_NS_10bfloat16_tESG_Li256ELb1ELb0ELb0ELb1EEENS1_36VarlenDynamicPersistentTileSchedulerILi128ELi160ELi256ELi128ELb0ELb0ELb1ELb0ELb1ELb1EEEEEEEEEvNT_6ParamsE)
        .other          _ZN7cutlass13device_kernelIN5flash11enable_sm90INS1_16FlashAttnFwdSm90INS1_25CollectiveMainloopFwdSm90ILi2EN4cute5tupleIJNS5_1CILi1EEES8_S8_EEENS6_IJNS7_ILi128EEENS7_ILi160EEENS7_ILi192EEEEEELi192ENS_12float_e4m3_tEfNS_4arch4Sm90ELb0ELb0ELb1ELb1ELb0ELb0ELb0ELb1ELb1ELb0ELb0ELb0EEENS1_21CollectiveEpilogueFwdINS6_IJSA_SC_SB_EEES9_NS_10bfloat16_tESG_Li256ELb1ELb0ELb0ELb1EEENS1_36VarlenDynamicPersistentTileSchedulerILi128ELi160ELi256ELi128ELb0ELb0ELb1ELb0ELb1ELb1EEEEEEEEEvNT_6ParamsE,@"STO_CUDA_ENTRY STV_DEFAULT"
_ZN7cutlass13device_kernelIN5flash11enable_sm90INS1_16FlashAttnFwdSm90INS1_25CollectiveMainloopFwdSm90ILi2EN4cute5tupleIJNS5_1CILi1EEES8_S8_EEENS6_IJNS7_ILi128EEENS7_ILi160EEENS7_ILi192EEEEEELi192ENS_12float_e4m3_tEfNS_4arch4Sm90ELb0ELb0ELb1ELb1ELb0ELb0ELb0ELb1ELb1ELb0ELb0ELb0EEENS1_21CollectiveEpilogueFwdINS6_IJSA_SC_SB_EEES9_NS_10bfloat16_tESG_Li256ELb1ELb0ELb0ELb1EEENS1_36VarlenDynamicPersistentTileSchedulerILi128ELi160ELi256ELi128ELb0ELb0ELb1ELb0ELb1ELb1EEEEEEEEEvNT_6ParamsE:
        /* <DEDUP_REMOVED lines=21> */
.L_x_3007:
[----:B------:R-:W-:Y:S05]  /*0150*/  BSYNC B0 ;  /* 0x0000000000007941 */ /* 0x000fea0003800000 */
.L_x_3006:
        /* <DEDUP_REMOVED lines=41> */
.L_x_3008:
        /* <DEDUP_REMOVED lines=22> */
.L_x_3009:
        /* <DEDUP_REMOVED lines=18> */
.L_x_3010:
        /* <DEDUP_REMOVED lines=22> */
.L_x_3011:
        /* <DEDUP_REMOVED lines=22> */
.L_x_3012:
[----:B------:R-:W-:Y:S01]  /*0930*/  PLOP3.LUT P0, PT, PT, PT, UP0, 0x80, 0x0 ;  /* 0x000000000000781c */ /* 0x000fe20003f0f008 */
[----:B------:R-:W-:Y:S01]  /*0940*/  UMOV UR40, 0x1 ;  /* 0x0000000100287882 */ /* 0x000fe20000000000 */
[----:B------:R-:W-:Y:S01]  /*0950*/  NOP ;  /* 0x0000000000007918 */ /* 0x000fe20000000000 */
[----:B------:R-:W-:Y:S01]  /*0960*/  USEL UR40, UR40, 0x2, !UP0 ;  /* 0x0000000228287887 */ /* 0x000fe2000c000000 */
[----:B------:R-:W-:Y:S01]  /*0970*/  ULDC.64 UR46, c[0x0][0x208] ;  /* 0x00008200002e7ab9 */ /* 0x000fe20000000a00 */
[----:B012-4-:R-:W-:Y:S08]  /*0980*/  BAR.SYNC.DEFER_BLOCKING 0x0 ;  /* 0x0000000000007b1d */ /* 0x017ff00000010000 */
[----:B------:R-:W-:Y:S05]  /*0990*/  @!P0 BRA `(.L_x_3013) ;  /* 0x000000c400888947 */ /* 0x000fea0003800000 */
.L_x_3014:
        /* <DEDUP_REMOVED lines=32> */
[----:B------:R-:W-:Y:S02]  /*0ba0*/  LEA.HI R2, R2, R23, RZ, 0x1 ;  /* 0x0000001702027211 */ /* 0x000fe400078f08ff */
[----:B------:R-:W-:Y:S01]  /*0bb0*/  SHF.R.S32.HI R8, RZ, 0x1f, R19 ;  /* 0x0000001fff087819 */ /* 0x000fe20000011413 */
[----:B------:R-:W-:Y:S01]  /*0bc0*/  IMAD.SHL.U32 R5, R4, 0x20, RZ ;  /* 0x0000002004057824 */ /* 0x000fe200078e00ff */
[----:B------:R-:W-:-:S02]  /*0bd0*/  LOP3.LUT R4, R3, 0x3fffff0, RZ, 0xc0, !PT ;  /* 0x03fffff003047812 */ /* 0x000fc400078ec0ff */
[----:B------:R-:W-:Y:S02]  /*0be0*/  LEA.HI R7, R8, R19, RZ, 0x2 ;  /* 0x0000001308077211 */ /* 0x000fe400078f10ff */
[----:B------:R-:W-:Y:S01]  /*0bf0*/  LEA.HI R3, R3, R6, RZ, 0x1 ;  /* 0x0000000603037211 */ /* 0x000fe200078f08ff */
[----:B------:R-:W-:Y:S01]  /*0c00*/  IMAD.IADD R4, R223, 0x1, -R4 ;  /* 0x00000001df047824 */ /* 0x000fe200078e0a04 */
[--C-:B------:R-:W-:Y:S02]  /*0c10*/  SHF.R.S32.HI R9, RZ, 0x2, R7.reuse ;  /* 0x00000002ff097819 */ /* 0x100fe40000011407 */
[----:B------:R-:W-:Y:S02]  /*0c20*/  SHF.R.S32.HI R10, RZ, 0x1f, R7 ;  /* 0x0000001fff0a7819 */ /* 0x000fe40000011407 */
[----:B------:R-:W-:Y:S02]  /*0c30*/  LOP3.LUT R3, R3, 0x1ffffffe, RZ, 0xc0, !PT ;  /* 0x1ffffffe03037812 */ /* 0x000fe400078ec0ff */
[----:B------:R-:W-:-:S02]  /*0c40*/  LEA.HI R10, R10, R9, RZ, 0x3 ;  /* 0x000000090a0a7211 */ /* 0x000fc400078f18ff */
[----:B------:R-:W-:Y:S01]  /*0c50*/  LOP3.LUT R2, R2, 0x3fffffe, RZ, 0xc0, !PT ;  /* 0x03fffffe02027812 */ /* 0x000fe200078ec0ff */
[----:B------:R-:W-:Y:S01]  /*0c60*/  IMAD.IADD R3, R6, 0x1, -R3 ;  /* 0x0000000106037824 */ /* 0x000fe200078e0a03 */
[----:B------:R-:W-:Y:S02]  /*0c70*/  LOP3.LUT R10, R10, 0xfffffff8, RZ, 0xc0, !PT ;  /* 0xfffffff80a0a7812 */ /* 0x000fe400078ec0ff */
[----:B------:R-:W-:Y:S01]  /*0c80*/  LEA.HI R8, R8, R19, RZ, 0x5 ;  /* 0x0000001308087211 */ /* 0x000fe200078f28ff */
[----:B------:R-:W-:Y:S01]  /*0c90*/  IMAD.IADD R221, R23, 0x1, -R2 ;  /* 0x0000000117dd7824 */ /* 0x000fe200078e0a02 */
[----:B------:R-:W-:Y:S01]  /*0ca0*/  LEA.HI R0, R0, R223, RZ, 0x3 ;  /* 0x000000df00007211 */ /* 0x000fe200078f18ff */
[----:B------:R-:W-:Y:S01]  /*0cb0*/  IMAD.IADD R9, R9, 0x1, -R10 ;  /* 0x0000000109097824 */ /* 0x000fe200078e0a0a */
[----:B------:R-:W-:Y:S02]  /*0cc0*/  LOP3.LUT R5, R5, 0xfffffc00, RZ, 0xc0, !PT ;  /* 0xfffffc0005057812 */ /* 0x000fe400078ec0ff */
[----:B------:R-:W-:-:S02]  /*0cd0*/  LOP3.LUT R6, R7, 0x7ffffffc, RZ, 0xc0, !PT ;  /* 0x7ffffffc07067812 */ /* 0x000fc400078ec0ff */
[----:B------:R-:W-:Y:S01]  /*0ce0*/  SHF.R.S32.HI R8, RZ, 0x5, R8 ;  /* 0x00000005ff087819 */ /* 0x000fe20000011408 */
[----:B------:R-:W-:Y:S01]  /*0cf0*/  IMAD R4, R4, 0x40, R5 ;  /* 0x0000004004047824 */ /* 0x000fe200078e0205 */
[----:B------:R-:W-:Y:S01]  /*0d00*/  LOP3.LUT R2, R0, 0x1ffffff8, RZ, 0xc0, !PT ;  /* 0x1ffffff800027812 */ /* 0x000fe200078ec0ff */
[----:B------:R-:W-:Y:S01]  /*0d10*/  IMAD.MOV.U32 R5, RZ, RZ, -0x2 ;  /* 0xfffffffeff057424 */ /* 0x000fe200078e00ff */
[----:B------:R-:W-:Y:S01]  /*0d20*/  SHF.R.S32.HI R16, RZ, 0x3, R0 ;  /* 0x00000003ff107819 */ /* 0x000fe20000011400 */
[----:B------:R-:W-:Y:S02]  /*0d30*/  IMAD.IADD R6, R19, 0x1, -R6 ;  /* 0x0000000113067824 */ /* 0x000fe400078e0a06 */
[----:B------:R-:W-:Y:S02]  /*0d40*/  IMAD R8, R8, 0x10, R9 ;  /* 0x0000001008087824 */ /* 0x000fe400078e0209 */
[----:B------:R-:W-:Y:S02]  /*0d50*/  IMAD.IADD R2, R223, 0x1, -R2 ;  /* 0x00000001df027824 */ /* 0x000fe400078e0a02 */
[----:B------:R-:W-:-:S02]  /*0d60*/  IMAD R222, R3, 0x8, R4 ;  /* 0x0000000803de7824 */ /* 0x000fc400078e0204 */
[----:B------:R-:W-:Y:S02]  /*0d70*/  IMAD R220, R6, R5, 0xa0 ;  /* 0x000000a006dc7424 */ /* 0x000fe400078e0205 */
[----:B------:R-:W-:Y:S02]  /*0d80*/  IMAD R221, R221, 0x40, R8 ;  /* 0x00000040dddd7824 */ /* 0x000fe400078e0208 */
[----:B------:R-:W-:-:S07]  /*0d90*/  IMAD.SHL.U32 R2, R2, 0x8, RZ ;  /* 0x0000000802027824 */ /* 0x000fce00078e00ff */
.L_x_3058:
        /* <DEDUP_REMOVED lines=19> */
[----:B---34-:R-:W-:-:S02]  /*0ed0*/  IMAD.U32 R6, RZ, RZ, UR8 ;  /* 0x00000008ff067e24 */ /* 0x018fc4000f8e00ff */
        /* <DEDUP_REMOVED lines=12> */
[----:B------:R-:W-:Y:S01]  /*0fa0*/  IMAD.MOV.U32 R0, RZ, RZ, RZ ;  /* 0x000000ffff007224 */ /* 0x000fe200078e00ff */
[----:B------:R-:W-:Y:S01]  /*0fb0*/  USEL UR4, UR4, 0x1, UP0 ;  /* 0x0000000104047887 */ /* 0x000fe20008000000 */
[----:B------:R-:W-:Y:S01]  /*0fc0*/  IMAD.MOV.U32 R119, RZ, RZ, RZ ;  /* 0x000000ffff777224 */ /* 0x000fe200078e00ff */
[----:B-----5:R-:W-:-:S02]  /*0fd0*/  CS2R R8, SRZ ;  /* 0x0000000000087805 */ /* 0x020fc4000001ff00 */
[----:B------:R-:W-:Y:S01]  /*0fe0*/  CS2R R10, SRZ ;  /* 0x00000000000a7805 */ /* 0x000fe2000001ff00 */
[----:B------:R-:W-:Y:S01]  /*0ff0*/  UIMAD UR4, UR4, UR6, URZ ;  /* 0x00000006040472a4 */ /* 0x000fe2000f8e023f */
[----:B-1----:R-:W-:Y:S02]  /*1000*/  CS2R R12, SRZ ;  /* 0x00000000000c7805 */ /* 0x002fe4000001ff00 */
[----:B------:R-:W-:Y:S01]  /*1010*/  CS2R R14, SRZ ;  /* 0x00000000000e7805 */ /* 0x000fe2000001ff00 */
[----:B------:R-:W-:Y:S01]  /*1020*/  ULDC UR6, c[0x0][0x428] ;  /* 0x00010a0000067ab9 */ /* 0x000fe20000000800 */
[----:B------:R-:W-:Y:S01]  /*1030*/  CS2R R20, SRZ ;  /* 0x0000000000147805 */ /* 0x000fe2000001ff00 */
[----:B------:R-:W-:Y:S01]  /*1040*/  UISETP.NE.AND UP0, UPT, UR6, 0x1, UPT ;  /* 0x000000010600788c */ /* 0x000fe2000bf05270 */
        /* <DEDUP_REMOVED lines=36> */
[----:B------:R-:W-:Y:S02]  /*1290*/  IMAD.MOV.U32 R100, RZ, RZ, RZ ;  /* 0x000000ffff647224 */ /* 0x000fe400078e00ff */
[----:B------:R-:W-:Y:S01]  /*12a0*/  IMAD.MOV.U32 R137, RZ, RZ, RZ ;  /* 0x000000ffff897224 */ /* 0x000fe200078e00ff */
[----:B--2---:R-:W-:Y:S02]  /*12b0*/  @P0 R2UR UR49, R4 ;  /* 0x00000000043102ca */ /* 0x004fe400000e0000 */
[----:B------:R-:W-:-:S02]  /*12c0*/  PLOP3.LUT P0, PT, PT, PT, PT, 0x80, 0x0 ;  /* 0x000000000000781c */ /* 0x000fc40003f0f070 */
        /* <DEDUP_REMOVED lines=15> */
.L_x_3015:
[----:B------:R-:W-:Y:S01]  /*13c0*/  UIADD3 UR49, -UR49, UR4, URZ ;  /* 0x0000000431317290 */ /* 0x000fe2000fffe13f */
[----:B------:R-:W-:Y:S01]  /*13d0*/  IMAD.MOV.U32 R97, RZ, RZ, RZ ;  /* 0x000000ffff617224 */ /* 0x000fe200078e00ff */
[----:B------:R-:W-:Y:S01]  /*13e0*/  @UP0 ULDC UR6, c[0x0][0x42c] ;  /* 0x00010b0000060ab9 */ /* 0x000fe20000000800 */
[----:B------:R-:W-:Y:S01]  /*13f0*/  @UP0 ULDC UR4, c[0x0][0x430] ;  /* 0x00010c0000040ab9 */ /* 0x000fe20000000800 */
[----:B------:R-:W-:Y:S01]  /*1400*/  UISETP.GE.AND UP1, UPT, UR49, 0x1, UPT ;  /* 0x000000013100788c */ /* 0x000fe2000bf26270 */
[----:B------:R-:W-:Y:S01]  /*1410*/  CS2R R104, SRZ ;  /* 0x0000000000687805 */ /* 0x000fe2000001ff00 */
[----:B------:R-:W-:Y:S01]  /*1420*/  UIADD3 UR8, UR49, 0x9f, URZ ;  /* 0x0000009f31087890 */ /* 0x000fe2000fffe03f */
[----:B------:R-:W-:Y:S01]  /*1430*/  IMAD.MOV.U32 R136, RZ, RZ, RZ ;  /* 0x000000ffff887224 */ /* 0x000fe200078e00ff */
[----:B------:R-:W-:Y:S01]  /*1440*/  UIMAD.WIDE.U32 UR6, UR5, UR6, URZ ;  /* 0x00000006050672a5 */ /* 0x000fe2000f8e003f */
[----:B------:R-:W-:Y:S02]  /*1450*/  CS2R R138, SRZ ;  /* 0x00000000008a7805 */ /* 0x000fe4000001ff00 */
[----:B------:R-:W-:Y:S01]  /*1460*/  PLOP3.LUT P1, PT, PT, PT, UP1, 0x80, 0x0 ;  /* 0x000000000000781c */ /* 0x000fe20003f2f018 */
[----:B------:R-:W-:Y:S01]  /*1470*/  UIMAD.WIDE UR8, UR8, 0x66666667, URZ ;  /* 0x66666667080878a5 */ /* 0x000fe2000f8e023f */
[----:B------:R-:W-:Y:S01]  /*1480*/  IMAD.MOV.U32 R101, RZ, RZ, RZ ;  /* 0x000000ffff657224 */ /* 0x000fe200078e00ff */
[----:B------:R-:W-:Y:S01]  /*1490*/  @UP0 USHF.R.U32.HI UR38, URZ, UR4, UR7 ;  /* 0x000000043f260299 */ /* 0x000fe20008011607 */
[----:B------:R-:W-:Y:S01]  /*14a0*/  IMAD.MOV.U32 R108, RZ, RZ, RZ ;  /* 0x000000ffff6c7224 */ /* 0x000fe200078e00ff */
[----:B------:R-:W-:Y:S01]  /*14b0*/  USHF.R.U32.HI UR48, URZ, 0x1f, UR9 ;  /* 0x0000001f3f307899 */ /* 0x000fe20008011609 */
[----:B------:R-:W-:Y:S01]  /*14c0*/  CS2R R140, SRZ ;  /* 0x00000000008c7805 */ /* 0x000fe2000001ff00 */
[----:B------:R-:W-:Y:S01]  /*14d0*/  UMOV UR39, UR5 ;  /* 0x0000000500277c82 */ /* 0x000fe20008000000 */
[----:B------:R-:W-:Y:S01]  /*14e0*/  IMAD.MOV.U32 R112, RZ, RZ, RZ ;  /* 0x000000ffff707224 */ /* 0x000fe200078e00ff */
[----:B------:R-:W-:Y:S01]  /*14f0*/  ULEA.HI.SX32 UR48, UR9, UR48, 0x1a ;  /* 0x0000003009307291 */ /* 0x000fe2000f8fd23f */
[----:B------:R-:W-:-:S03]  /*1500*/  IMAD.MOV.U32 R143, RZ, RZ, RZ ;  /* 0x000000ffff8f7224 */ /* 0x000fc600078e00ff */
[----:B------:R-:W-:Y:S08]  /*1510*/  @!P1 BRA `(.L_x_3016) ;  /* 0x0000008c00149947 */ /* 0x000ff00003800000 */
        /* <DEDUP_REMOVED lines=31> */
.L_x_3017:
        /* <DEDUP_REMOVED lines=58> */
.L_x_3147:
[----:B------:R-:W-:Y:S05]  /*1ab0*/  @!P0 BRA `(.L_x_3019) ;  /* 0x0000000000048947 */ /* 0x000fea0003800000 */
[----:B------:R-:W-:Y:S01]  /*1ac0*/  BPT.TRAP 0x1 ;  /* 0x000000040000795c */ /* 0x000fe20000300000 */
.L_x_3019:
[----:B------:R-:W-:Y:S02]  /*1ad0*/  IMAD.U32 R6, RZ, RZ, UR50 ;  /* 0x00000032ff067e24 */ /* 0x000fe4000f8e00ff */
[----:B------:R-:W-:Y:S02]  /*1ae0*/  IMAD.U32 R7, RZ, RZ, UR42 ;  /* 0x0000002aff077e24 */ /* 0x000fe4000f8e00ff */
[----:B------:R-:W-:-:S03]  /*1af0*/  IMAD R5, R6, 0x8, R3 ;  /* 0x0000000806057824 */ /* 0x000fc600078e0203 */
[----:B------:R-:W-:-:S04]  /*1b00*/  SHF.L.U32 R6, R7, 0x1f, RZ ;  /* 0x0000001f07067819 */ /* 0x000fc800000006ff */
[----:B------:R1:W2:Y:S01]  /*1b10*/  SYNCS.PHASECHK.TRANS64.TRYWAIT P1, [R5+URZ+0x33430], R6 ;  /* 0x03343006050075a7 */ /* 0x0002a2000802017f */
[----:B------:R-:W-:Y:S05]  /*1b20*/  @!P0 BRA `(.L_x_3020) ;  /* 0x0000000000048947 */ /* 0x000fea0003800000 */
[----:B------:R-:W-:Y:S01]  /*1b30*/  BPT.TRAP 0x1 ;  /* 0x000000040000795c */ /* 0x000fe20000300000 */
.L_x_3020:
[----:B------:R-:W3:Y:S01]  /*1b40*/  S2R R7, SR_TID.X ;  /* 0x0000000000077919 */ /* 0x000ee20000002100 */
[----:B------:R-:W-:Y:S01]  /*1b50*/  IMAD.MOV.U32 R119, RZ, RZ, RZ ;  /* 0x000000ffff777224 */ /* 0x000fe200078e00ff */
[----:B---3--:R-:W-:Y:S01]  /*1b60*/  LOP3.LUT P2, RZ, R7, 0x7f, RZ, 0xc0, !PT ;  /* 0x0000007f07ff7812 */ /* 0x008fe2000784c0ff */
[----:B--2---:R-:W-:-:S12]  /*1b70*/  @P1 BRA `(.L_x_3021) ;  /* 0x0000000000081947 */ /* 0x004fd80003800000 */
[----:B------:R-:W2:Y:S02]  /*1b80*/  SYNCS.PHASECHK.TRANS64.TRYWAIT P1, [R5+URZ+0x33430], R6 ;  /* 0x03343006050075a7 */ /* 0x000ea4000802017f */
[----:B--2---:R-:W-:Y:S05]  /*1b90*/  @!P1 BRA `(.L_x_3022) ;  /* 0x0000010c00289947 */ /* 0x004fea0003800000 */
.L_x_3021:
[----:B------:R-:W-:Y:S05]  /*1ba0*/  WARPSYNC.ALL ;  /* 0x0000000000007948 */ /* 0x000fea0003800000 */
[----:B------:R-:W-:Y:S01]  /*1bb0*/  R2UR UR4, R3 ;  /* 0x00000000030472ca */ /* 0x000fe200000e0000 */
[----:B------:R-:W-:Y:S01]  /*1bc0*/  ULOP3.LUT UR28, UR51, 0x10000, URZ, 0xfc, !UPT ;  /* 0x00010000331c7892 */ /* 0x000fe2000f8efc3f */
[----:B------:R-:W-:Y:S01]  /*1bd0*/  WARPGROUP.ARRIVE ;  /* 0x00000000000079c5 */ /* 0x000fe20000000000 */
[----:B------:R-:W-:Y:S01]  /*1be0*/  UMOV UR25, 0x80000020 ;  /* 0x8000002000197882 */ /* 0x000fe20000000000 */
[----:B------:R-:W-:Y:S01]  /*1bf0*/  UMOV UR27, 0x80000020 ;  /* 0x80000020001b7882 */ /* 0x000fe20000000000 */
[----:B------:R-:W-:Y:S01]  /*1c00*/  UMOV UR5, UR25 ;  /* 0x0000001900057c82 */ /* 0x000fe20008000000 */
[----:B------:R-:W-:Y:S01]  /*1c10*/  UMOV UR7, 0x80000020 ;  /* 0x8000002000077882 */ /* 0x000fe20000000000 */
[----:B------:R-:W-:Y:S01]  /*1c20*/  UMOV UR9, UR25 ;  /* 0x0000001900097c82 */ /* 0x000fe20008000000 */
[----:B------:R-:W-:Y:S01]  /*1c30*/  UMOV UR24, UR28 ;  /* 0x0000001c00187c82 */ /* 0x000fe20008000000 */
[----:B------:R-:W-:Y:S01]  /*1c40*/  UMOV UR11, 0x80000020 ;  /* 0x80000020000b7882 */ /* 0x000fe20000000000 */
[----:B------:R-:W-:Y:S01]  /*1c50*/  UMOV UR8, UR24 ;  /* 0x0000001800087c82 */ /* 0x000fe20008000000 */
[----:B------:R-:W-:Y:S01]  /*1c60*/  UIADD3 UR12, UR28, 0x2, URZ ;  /* 0x000000021c0c7890 */ /* 0x000fe2000fffe03f */
[----:B------:R-:W3:Y:S01]  /*1c70*/  S2R R113, SR_TID.X ;  /* 0x0000000000717919 */ /* 0x000ee20000002100 */
[----:B------:R-:W-:Y:S01]  /*1c80*/  UIADD3 UR4, UR4, 0x24200, URZ ;  /* 0x0002420004047890 */ /* 0x000fe2000fffe03f */
[--C-:B------:R-:W-:Y:S01]  /*1c90*/  IMAD.MOV.U32 R118, RZ, RZ, R119.reuse ;  /* 0x000000ffff767224 */ /* 0x100fe200078e0077 */
[----:B------:R-:W-:Y:S01]  /*1ca0*/  UMOV UR15, 0x80000020 ;  /* 0x80000020000f7882 */ /* 0x000fe20000000000 */
[----:B------:R-:W-:Y:S01]  /*1cb0*/  UIADD3 UR16, UR28, 0x200, URZ ;  /* 0x000002001c107890 */ /* 0x000fe2000fffe03f */
[--C-:B------:R-:W-:Y:S01]  /*1cc0*/  IMAD.MOV.U32 R117, RZ, RZ, R119.reuse ;  /* 0x000000ffff757224 */ /* 0x100fe200078e0077 */
[----:B------:R-:W-:Y:S01]  /*1cd0*/  USHF.R.U32.HI UR4, URZ, 0x4, UR4 ;  /* 0x000000043f047899 */ /* 0x000fe20008011604 */
[--C-:B------:R-:W-:Y:S01]  /*1ce0*/  IMAD.MOV.U32 R116, RZ, RZ, R119.reuse ;  /* 0x000000ffff747224 */ /* 0x100fe200078e0077 */
[----:B------:R-:W-:Y:S01]  /*1cf0*/  UMOV UR19, 0x80000020 ;  /* 0x8000002000137882 */ /* 0x000fe20000000000 */
[----:B------:R-:W-:Y:S01]  /*1d00*/  UMOV UR23, 0x80000020 ;  /* 0x8000002000177882 */ /* 0x000fe20000000000 */
[----:B------:R-:W-:Y:S01]  /*1d10*/  ULOP3.LUT UR4, UR4, 0x3fff, URZ, 0xc0, !UPT ;  /* 0x00003fff04047892 */ /* 0x000fe2000f8ec03f */
[--C-:B------:R-:W-:Y:S01]  /*1d20*/  IMAD.MOV.U32 R115, RZ, RZ, R119.reuse ;  /* 0x000000ffff737224 */ /* 0x100fe200078e0077 */
[----:B------:R-:W-:Y:S01]  /*1d30*/  UMOV UR31, 0x80000020 ;  /* 0x80000020001f7882 */ /* 0x000fe20000000000 */
[----:B------:R-:W-:Y:S01]  /*1d40*/  UISETP.GE.AND UP0, UPT, UR49, 0xa1, UPT ;  /* 0x000000a13100788c */ /* 0x000fe2000bf06270 */
[----:B------:R-:W-:Y:S01]  /*1d50*/  IMAD.MOV.U32 R114, RZ, RZ, R119 ;  /* 0x000000ffff727224 */ /* 0x000fe200078e0077 */
[----:B------:R-:W-:-:S03]  /*1d60*/  ULOP3.LUT UR45, UR4, 0x10000, URZ, 0xfc, !UPT ;  /* 0x00010000042d7892 */ /* 0x000fc6000f8efc3f */
[----:B------:R-:W-:Y:S01]  /*1d70*/  UMOV UR4, UR24 ;  /* 0x0000001800047c82 */ /* 0x000fe20008000000 */
[----:B------:R-:W-:-:S04]  /*1d80*/  UIMAD UR32, UR50, 0x780, UR45 ;  /* 0x00000780322078a4 */ /* 0x000fc8000f8e022d */
[----:B------:R-:W-:Y:S02]  /*1d90*/  UIADD3 UR6, UR32, 0x100, URZ ;  /* 0x0000010020067890 */ /* 0x000fe4000fffe03f */
[----:B------:R-:W-:Y:S02]  /*1da0*/  UIADD3 UR10, UR32, 0x180, URZ ;  /* 0x00000180200a7890 */ /* 0x000fe4000fffe03f */
[----:B------:R-:W-:Y:S01]  /*1db0*/  UMOV UR26, UR32 ;  /* 0x00000020001a7c82 */ /* 0x000fe20008000000 */
[----:B------:R-:W-:Y:S01]  /*1dc0*/  UIADD3 UR14, UR32, 0x182, URZ ;  /* 0x00000182200e7890 */ /* 0x000fe2000fffe03f */
[----:B------:R-:W-:Y:S01]  /*1dd0*/  QGMMA.64x32x32.F32.E4M3.E4M3 R88, gdesc[UR24], RZ, !UPT, gsb0 ;  /* 0x00600000185879f3 */ /* 0x000fe2000c0008ff */
[----:B------:R-:W-:Y:S01]  /*1de0*/  UIADD3 UR26, UR32, 0x80, URZ ;  /* 0x00000080201a7890 */ /* 0x000fe2000fffe03f */
[----:B------:R-:W-:Y:S01]  /*1df0*/  UMOV UR27, 0x80000020 ;  /* 0x80000020001b7882 */ /* 0x000fe20000000000 */
[----:B------:R-:W-:Y:S02]  /*1e00*/  UIADD3 UR18, UR32, 0x400, URZ ;  /* 0x0000040020127890 */ /* 0x000fe4000fffe03f */
[----:B------:R-:W-:-:S02]  /*1e10*/  UIADD3 UR22, UR32, 0x402, URZ ;  /* 0x0000040220167890 */ /* 0x000fc4000fffe03f */
[----:B------:R-:W-:Y:S01]  /*1e20*/  UIADD3 UR30, UR32, 0x680, URZ ;  /* 0x00000680201e7890 */ /* 0x000fe2000fffe03f */
        /* <DEDUP_REMOVED lines=199> */
[----:B0-----:R-:W0:Y:S08]  /*2aa0*/  MUFU.TANH R10, R98 ;  /* 0x00000062000a7308 */ /* 0x001e300000002400 */
[----:B------:R-:W3:Y:S01]  /*2ab0*/  MUFU.TANH R72, R72 ;  /* 0x0000004800487308 */ /* 0x000ee20000002400 */
[----:B------:R-:W-:-:S02]  /*2ac0*/  WARPGROUP.DEPBAR.LE gsb0, 0x0 ;  /* 0x00008000000079c5 */ /* 0x000fc40000010000 */
[----:B------:R-:W-:Y:S01]  /*2ad0*/  WARPGROUP.ARRIVE ;  /* 0x00000000000079c5 */ /* 0x000fe20000000000 */
[C---:B------:R-:W-:Y:S01]  /*2ae0*/  FMUL.FTZ R56, R0.reuse, R56 ;  /* 0x0000003800387220 */ /* 0x040fe20000410000 */
[C---:B------:R-:W-:Y:S01]  /*2af0*/  FMUL.FTZ R57, R0.reuse, R57 ;  /* 0x0000003900397220 */ /* 0x040fe20000410000 */
[C---:B------:R-:W-:Y:S01]  /*2b00*/  FMUL.FTZ R62, R0.reuse, R62 ;  /* 0x0000003e003e7220 */ /* 0x040fe20000410000 */
[C---:B------:R-:W-:Y:S01]  /*2b10*/  FMUL.FTZ R66, R0.reuse, R66 ;  /* 0x0000004200427220 */ /* 0x040fe20000410000 */
[----:B------:R1:W-:Y:S01]  /*2b20*/  MUFU.TANH R74, R56 ;  /* 0x00000038004a7308 */ /* 0x0003e20000002400 */
[----:B------:R-:W-:Y:S01]  /*2b30*/  QGMMA.64x32x32.F32.E4M3.E4M3 R40, gdesc[UR20], R40, gsb0 ;  /* 0x00600000142879f3 */ /* 0x000fe20008000828 */
[----:B------:R-:W-:Y:S01]  /*2b40*/  UIADD3 UR22, UR32, 0x702, URZ ;  /* 0x0000070220167890 */ /* 0x000fe2000fffe03f */
[C---:B------:R-:W-:Y:S01]  /*2b50*/  FMUL.FTZ R60, R0.reuse, R60 ;  /* 0x0000003c003c7220 */ /* 0x040fe20000410000 */
[----:B------:R-:W-:Y:S01]  /*2b60*/  UMOV UR23, 0x80000020 ;  /* 0x8000002000177882 */ /* 0x000fe20000000000 */
[C---:B------:R-:W-:Y:S01]  /*2b70*/  FMUL.FTZ R58, R0.reuse, R58 ;  /* 0x0000003a003a7220 */ /* 0x040fe20000410000 */
[C---:B------:R-:W-:Y:S01]  /*2b80*/  FMUL.FTZ R70, R0.reuse, R70 ;  /* 0x0000004600467220 */ /* 0x040fe20000410000 */
[----:B------:R-:W-:Y:S01]  /*2b90*/  FMUL.FTZ R68, R0, R68 ;  /* 0x0000004400447220 */ /* 0x000fe20000410000 */
[----:B------:R2:W-:Y:S01]  /*2ba0*/  MUFU.TANH R75, R57 ;  /* 0x00000039004b7308 */ /* 0x0005e20000002400 */
[----:B-1----:R-:W-:-:S02]  /*2bb0*/  VIADD R56, R220, UR49 ;  /* 0x00000031dc387c36 */ /* 0x002fc40008000000 */
[C---:B------:R-:W-:Y:S01]  /*2bc0*/  FMUL.FTZ R59, R0.reuse, R59 ;  /* 0x0000003b003b7220 */ /* 0x040fe20000410000 */
[C---:B------:R-:W-:Y:S01]  /*2bd0*/  FMUL.FTZ R61, R0.reuse, R61 ;  /* 0x0000003d003d7220 */ /* 0x040fe20000410000 */
[C---:B------:R-:W-:Y:S01]  /*2be0*/  FMUL.FTZ R63, R0.reuse, R63 ;  /* 0x0000003f003f7220 */ /* 0x040fe20000410000 */
[C---:B------:R-:W-:Y:S01]  /*2bf0*/  FMUL.FTZ R71, R0.reuse, R71 ;  /* 0x0000004700477220 */ /* 0x040fe20000410000 */
[C---:B------:R-:W-:Y:S01]  /*2c00*/  FMUL.FTZ R65, R0.reuse, R65 ;  /* 0x0000004100417220 */ /* 0x040fe20000410000 */
[C---:B------:R-:W-:Y:S01]  /*2c10*/  FMUL.FTZ R67, R0.reuse, R67 ;  /* 0x0000004300437220 */ /* 0x040fe20000410000 */
[----:B------:R1:W-:Y:S01]  /*2c20*/  MUFU.TANH R94, R62 ;  /* 0x0000003e005e7308 */ /* 0x0003e20000002400 */
[----:B--2---:R-:W-:Y:S02]  /*2c30*/  IMAD.U32 R57, RZ, RZ, UR48 ;  /* 0x00000030ff397e24 */ /* 0x004fe4000f8e00ff */
[C---:B------:R-:W-:Y:S01]  /*2c40*/  FMUL.FTZ R64, R0.reuse, R64 ;  /* 0x0000004000407220 */ /* 0x040fe20000410000 */
[----:B------:R-:W-:Y:S01]  /*2c50*/  FMUL.FTZ R69, R0, R69 ;  /* 0x0000004500457220 */ /* 0x000fe20000410000 */
[----:B------:R-:W-:-:S03]  /*2c60*/  IMAD R56, R57, -0xa0, R56 ;  /* 0xffffff6039387824 */ /* 0x000fc600078e0238 */
[----:B------:R-:W2:Y:S02]  /*2c70*/  MUFU.TANH R11, R99 ;  /* 0x00000063000b7308 */ /* 0x000ea40000002400 */
[C---:B------:R-:W-:Y:S02]  /*2c80*/  ISETP.GT.AND P1, PT, R56.reuse, RZ, PT ;  /* 0x000000ff3800720c */ /* 0x040fe40003f24270 */
[C---:B------:R-:W-:Y:S02]  /*2c90*/  ISETP.GT.AND P2, PT, R56.reuse, 0x1, PT ;  /* 0x000000013800780c */ /* 0x040fe40003f44270 */
[C---:B------:R-:W-:Y:S02]  /*2ca0*/  ISETP.GT.AND P3, PT, R56.reuse, 0x8, PT ;  /* 0x000000083800780c */ /* 0x040fe40003f64270 */
[C---:B------:R-:W-:Y:S01]  /*2cb0*/  ISETP.GT.AND P4, PT, R56.reuse, 0x9, PT ;  /* 0x000000093800780c */ /* 0x040fe20003f84270 */
[----:B------:R3:W-:Y:S01]  /*2cc0*/  MUFU.TANH R99, R66 ;  /* 0x0000004200637308 */ /* 0x0007e20000002400 */
[----:B------:R-:W-:-:S02]  /*2cd0*/  ISETP.GT.AND P5, PT, R56, 0x10, PT ;  /* 0x000000103800780c */ /* 0x000fc40003fa4270 */
[----:B------:R-:W-:Y:S02]  /*2ce0*/  FSEL R6, R6, -INF , P1 ;  /* 0xff80000006067808 */ /* 0x000fe40000800000 */
[----:B------:R-:W-:Y:S02]  /*2cf0*/  FSEL R7, R7, -INF , P2 ;  /* 0xff80000007077808 */ /* 0x000fe40001000000 */
[----:B----4-:R-:W-:Y:S01]  /*2d00*/  FSEL R8, R8, -INF , P3 ;  /* 0xff80000008087808 */ /* 0x010fe20001800000 */
[----:B------:R-:W-:Y:S01]  /*2d10*/  MUFU.TANH R73, R73 ;  /* 0x0000004900497308 */ /* 0x000fe20000002400 */
[----:B-----5:R-:W-:Y:S02]  /*2d20*/  FSEL R9, R9, -INF , P4 ;  /* 0xff80000009097808 */ /* 0x020fe40002000000 */
[----:B0-----:R-:W-:-:S05]  /*2d30*/  FSEL R10, R10, -INF , P5 ;  /* 0xff8000000a0a7808 */ /* 0x001fca0002800000 */
[----:B------:R-:W0:Y:S08]  /*2d40*/  MUFU.TANH R12, R102 ;  /* 0x00000066000c7308 */ /* 0x000e300000002400 */
[----:B------:R-:W-:Y:S01]  /*2d50*/  MUFU.TANH R76, R76 ;  /* 0x0000004c004c7308 */ /* 0x000fe20000002400 */
[----:B------:R-:W-:Y:S02]  /*2d60*/  WARPGROUP.DEPBAR.LE gsb0, 0x0 ;  /* 0x00008000000079c5 */ /* 0x000fe40000010000 */
[C---:B------:R-:W-:Y:S01]  /*2d70*/  FMUL.FTZ R40, R0.reuse, R40 ;  /* 0x0000002800287220 */ /* 0x040fe20000410000 */
[C---:B------:R-:W-:Y:S01]  /*2d80*/  FMUL.FTZ R41, R0.reuse, R41 ;  /* 0x0000002900297220 */ /* 0x040fe20000410000 */
[----:B------:R-:W-:Y:S01]  /*2d90*/  WARPGROUP.ARRIVE ;  /* 0x00000000000079c5 */ /* 0x000fe20000000000 */
[----:B------:R-:W-:-:S02]  /*2da0*/  FMUL.FTZ R42, R0, R42 ;  /* 0x0000002a002a7220 */ /* 0x000fc40000410000 */
[----:B------:R4:W-:Y:S01]  /*2db0*/  MUFU.TANH R107, R40 ;  /* 0x00000028006b7308 */ /* 0x0009e20000002400 */
[C---:B------:R-:W-:Y:S01]  /*2dc0*/  FMUL.FTZ R43, R0.reuse, R43 ;  /* 0x0000002b002b7220 */ /* 0x040fe20000410000 */
[C---:B-1----:R-:W-:Y:S01]  /*2dd0*/  FMUL.FTZ R62, R0.reuse, R51 ;  /* 0x00000033003e7220 */ /* 0x042fe20000410000 */
[----:B------:R-:W-:Y:S01]  /*2de0*/  FSEL R51, R93, -INF , P4 ;  /* 0xff8000005d337808 */ /* 0x000fe20002000000 */
[----:B------:R-:W-:Y:S01]  /*2df0*/  QGMMA.64x32x32.F32.E4M3.E4M3 R24, gdesc[UR20], R24, gsb0 ;  /* 0x00600000141879f3 */ /* 0x000fe20008000818 */
[C---:B------:R-:W-:Y:S01]  /*2e00*/  FMUL.FTZ R45, R0.reuse, R45 ;  /* 0x0000002d002d7220 */ /* 0x040fe20000410000 */
[C---:B---3--:R-:W-:Y:S01]  /*2e10*/  FMUL.FTZ R66, R0.reuse, R53 ;  /* 0x0000003500427220 */ /* 0x048fe20000410000 */
[C---:B------:R-:W-:Y:S01]  /*2e20*/  FMUL.FTZ R44, R0.reuse, R44 ;  /* 0x0000002c002c7220 */ /* 0x040fe20000410000 */
[----:B------:R1:W-:Y:S01]  /*2e30*/  MUFU.TANH R108, R41 ;  /* 0x00000029006c7308 */ /* 0x0003e20000002400 */
[----:B----4-:R-:W-:Y:S01]  /*2e40*/  FMUL.FTZ R40, R0, R47 ;  /* 0x0000002f00287220 */ /* 0x010fe20000410000 */
[----:B------:R-:W-:Y:S01]  /*2e50*/  FSEL R47, R88, -INF , P1 ;  /* 0xff800000582f7808 */ /* 0x000fe20000800000 */
[----:B------:R-:W-:Y:S01]  /*2e60*/  FMUL.FTZ R46, R0, R46 ;  /* 0x0000002e002e7220 */ /* 0x000fe20000410000 */
[----:B------:R-:W-:Y:S01]  /*2e70*/  ISETP.GT.AND P1, PT, R56, 0x11, PT ;  /* 0x000000113800780c */ /* 0x000fe20003f24270 */
[----:B------:R-:W-:Y:S01]  /*2e80*/  FMUL.FTZ R50, R0, R50 ;  /* 0x0000003200327220 */ /* 0x000fe20000410000 */
[----:B------:R-:W-:-:S02]  /*2e90*/  ISETP.GT.AND P4, PT, R56, 0x20, PT ;  /* 0x000000203800780c */ /* 0x000fc40003f84270 */
[----:B------:R3:W-:Y:S01]  /*2ea0*/  MUFU.TANH R109, R42 ;  /* 0x0000002a006d7308 */ /* 0x0007e20000002400 */
[----:B-1----:R-:W-:Y:S01]  /*2eb0*/  FMUL.FTZ R41, R0, R48 ;  /* 0x0000003000297220 */ /* 0x002fe20000410000 */
[----:B------:R-:W-:Y:S02]  /*2ec0*/  FSEL R48, R89, -INF , P2 ;  /* 0xff80000059307808 */ /* 0x000fe40001000000 */
[----:B------:R-:W-:Y:S02]  /*2ed0*/  ISETP.GT.AND P2, PT, R56, 0x18, PT ;  /* 0x000000183800780c */ /* 0x000fe40003f44270 */
[----:B------:R-:W-:Y:S02]  /*2ee0*/  FSEL R53, R97, -INF , P1 ;  /* 0xff80000061357808 */ /* 0x000fe40000800000 */
[----:B------:R1:W-:Y:S01]  /*2ef0*/  MUFU.TANH R88, R40 ;  /* 0x0000002800587308 */ /* 0x0003e20000002400 */
[----:B---3--:R-:W-:Y:S01]  /*2f00*/  FMUL.FTZ R42, R0, R49 ;  /* 0x00000031002a7220 */ /* 0x008fe20000410000 */
[----:B------:R-:W-:-:S02]  /*2f10*/  FSEL R49, R92, -INF , P3 ;  /* 0xff8000005c317808 */ /* 0x000fc40001800000 */
[----:B------:R-:W-:Y:S02]  /*2f20*/  ISETP.GT.AND P3, PT, R56, 0x19, PT ;  /* 0x000000193800780c */ /* 0x000fe40003f64270 */
[----:B------:R-:W-:Y:S02]  /*2f30*/  FSEL R57, R72, -INF , P4 ;  /* 0xff80000048397808 */ /* 0x000fe40002000000 */
[----:B------:R3:W-:Y:S01]  /*2f40*/  MUFU.TANH R110, R43 ;  /* 0x0000002b006e7308 */ /* 0x0007e20000002400 */
[----:B-1----:R-:W-:Y:S02]  /*2f50*/  FMNMX.FTZ R40, R47, R48, !PT ;  /* 0x000000302f287209 */ /* 0x002fe40007810000 */
[----:B--2---:R-:W-:Y:S02]  /*2f60*/  FSEL R11, R11, -INF , P1 ;  /* 0xff8000000b0b7808 */ /* 0x004fe40000800000 */
[----:B------:R-:W-:Y:S02]  /*2f70*/  FMNMX.FTZ R40, R49, R40, !PT ;  /* 0x0000002831287209 */ /* 0x000fe40007810000 */
[----:B------:R-:W-:Y:S01]  /*2f80*/  ISETP.GT.AND P1, PT, R56, 0x28, PT ;  /* 0x000000283800780c */ /* 0x000fe20003f24270 */
[----:B------:R1:W-:Y:S01]  /*2f90*/  MUFU.TANH R89, R41 ;  /* 0x0000002900597308 */ /* 0x0003e20000002400 */
[----:B---3--:R-:W-:Y:S01]  /*2fa0*/  FMUL.FTZ R43, R0, R52 ;  /* 0x00000034002b7220 */ /* 0x008fe20000410000 */
[----:B------:R-:W-:-:S02]  /*2fb0*/  FSEL R52, R96, -INF , P5 ;  /* 0xff80000060347808 */ /* 0x000fc40002800000 */
[----:B------:R-:W-:Y:S02]  /*2fc0*/  ISETP.GT.AND P5, PT, R56, 0x21, PT ;  /* 0x000000213800780c */ /* 0x000fe40003fa4270 */
[----:B0-----:R-:W-:Y:S02]  /*2fd0*/  FSEL R12, R12, -INF , P2 ;  /* 0xff8000000c0c7808 */ /* 0x001fe40001000000 */
[----:B------:R0:W-:Y:S01]  /*2fe0*/  MUFU.TANH R92, R42 ;  /* 0x0000002a005c7308 */ /* 0x0001e20000002400 */
[----:B-1----:R-:W-:Y:S02]  /*2ff0*/  FMNMX.FTZ R41, R51, R40, !PT ;  /* 0x0000002833297209 */ /* 0x002fe40007810000 */
[----:B------:R-:W-:Y:S02]  /*3000*/  FSEL R14, R14, -INF , P4 ;  /* 0xff8000000e0e7808 */ /* 0x000fe40002000000 */
[----:B------:R-:W-:Y:S02]  /*3010*/  ISETP.GT.AND P4, PT, R56, 0x31, PT ;  /* 0x000000313800780c */ /* 0x000fe40003f84270 */
[----:B------:R-:W-:Y:S01]  /*3020*/  FSEL R15, R15, -INF , P5 ;  /* 0xff8000000f0f7808 */ /* 0x000fe20002800000 */
[----:B------:R1:W-:Y:S01]  /*3030*/  MUFU.TANH R90, R60 ;  /* 0x0000003c005a7308 */ /* 0x0003e20000002400 */
[----:B0-----:R-:W-:-:S07]  /*3040*/  FMNMX.FTZ R42, R52, R41, !PT ;  /* 0x00000029342a7209 */ /* 0x001fce0007810000 */
[----:B------:R0:W-:Y:S01]  /*3050*/  MUFU.TANH R112, R45 ;  /* 0x0000002d00707308 */ /* 0x0001e20000002400 */
[----:B-1----:R-:W-:Y:S01]  /*3060*/  FSEL R60, R100, -INF , P2 ;  /* 0xff800000643c7808 */ /* 0x002fe20001000000 */
[----:B------:R-:W-:Y:S02]  /*3070*/  WARPGROUP.DEPBAR.LE gsb0, 0x0 ;  /* 0x00008000000079c5 */ /* 0x000fe40000010000 */
[----:B------:R-:W-:-:S04]  /*3080*/  ISETP.GT.AND P2, PT, R56, 0x29, PT ;  /* 0x000000293800780c */ /* 0x000fc80003f44270 */
[----:B------:R-:W1:Y:S01]  /*3090*/  MUFU.TANH R13, R103 ;  /* 0x00000067000d7308 */ /* 0x000e620000002400 */
[----:B0-----:R-:W-:-:S04]  /*30a0*/  FMNMX.FTZ R45, R53, R42, !PT ;  /* 0x0000002a352d7209 */ /* 0x001fc80007810000 */
[----:B------:R-:W-:-:S03]  /*30b0*/  FMNMX.FTZ R45, R60, R45, !PT ;  /* 0x0000002d3c2d7209 */ /* 0x000fc60007810000 */
[----:B------:R-:W0:Y:S08]  /*30c0*/  MUFU.TANH R20, R78 ;  /* 0x0000004e00147308 */ /* 0x000e300000002400 */
[----:B------:R-:W-:Y:S01]  /*30d0*/  MUFU.TANH R77, R77 ;  /* 0x0000004d004d7308 */ /* 0x000fe20000002400 */
[----:B-1----:R-:W-:-:S07]  /*30e0*/  FSEL R13, R13, -INF , P3 ;  /* 0xff8000000d0d7808 */ /* 0x002fce0001800000 */
[----:B------:R1:W-:Y:S01]  /*30f0*/  MUFU.TANH R78, R58 ;  /* 0x0000003a004e7308 */ /* 0x0003e20000002400 */
[----:B0-----:R-:W-:-:S07]  /*3100*/  FSEL R20, R20, -INF , P1 ;  /* 0xff80000014147808 */ /* 0x001fce0000800000 */
[----:B------:R-:W-:Y:S01]  /*3110*/  MUFU.TANH R80, R80 ;  /* 0x0000005000507308 */ /* 0x000fe20000002400 */
[----:B-1----:R-:W-:Y:S01]  /*3120*/  FSEL R58, R101, -INF , P3 ;  /* 0xff800000653a7808 */ /* 0x002fe20001800000 */
[----:B------:R-:W-:Y:S01]  /*3130*/  IMAD.MOV.U32 R101, RZ, RZ, R119 ;  /* 0x000000ffff657224 */ /* 0x000fe200078e0077 */
[----:B------:R-:W-:-:S05]  /*3140*/  ISETP.GT.AND P3, PT, R56, 0x30, PT ;  /* 0x000000303800780c */ /* 0x000fca0003f64270 */
[----:B------:R0:W-:Y:S08]  /*3150*/  MUFU.TANH R111, R44 ;  /* 0x0000002c006f7308 */ /* 0x0001f00000002400 */
[----:B------:R1:W-:Y:S01]  /*3160*/  MUFU.TANH R105, R70 ;  /* 0x0000004600697308 */ /* 0x0003e20000002400 */
[----:B0-----:R-:W-:-:S04]  /*3170*/  FMNMX.FTZ R44, R58, R45, !PT ;  /* 0x0000002d3a2c7209 */ /* 0x001fc80007810000 */
[----:B------:R-:W-:-:S03]  /*3180*/  FMNMX.FTZ R44, R57, R44, !PT ;  /* 0x0000002c392c7209 */ /* 0x000fc60007810000 */
[----:B------:R-:W-:Y:S01]  /*3190*/  MUFU.TANH R81, R81 ;  /* 0x0000005100517308 */ /* 0x000fe20000002400 */
[C---:B-1----:R-:W-:Y:S01]  /*31a0*/  FMUL.FTZ R70, R0.reuse, R55 ;  /* 0x0000003700467220 */ /* 0x042fe20000410000 */
[----:B------:R-:W-:Y:S01]  /*31b0*/  FSEL R55, R73, -INF , P5 ;  /* 0xff80000049377808 */ /* 0x000fe20002800000 */
[----:B------:R-:W-:Y:S01]  /*31c0*/  FMUL.FTZ R73, R0, R26 ;  /* 0x0000001a00497220 */ /* 0x000fe20000410000 */
[----:B------:R-:W-:-:S04]  /*31d0*/  ISETP.GT.AND P5, PT, R56, 0x38, PT ;  /* 0x000000383800780c */ /* 0x000fc80003fa4270 */
[----:B------:R0:W-:Y:S08]  /*31e0*/  MUFU.TANH R103, R68 ;  /* 0x0000004400677308 */ /* 0x0001f00000002400 */
[----:B------:R-:W1:Y:S01]  /*31f0*/  MUFU.TANH R21, R79 ;  /* 0x0000004f00157308 */ /* 0x000e620000002400 */
[----:B0-----:R-:W-:-:S07]  /*3200*/  FMUL.FTZ R68, R0, R54 ;  /* 0x0000003600447220 */ /* 0x001fce0000410000 */
[----:B------:R-:W-:Y:S08]  /*3210*/  MUFU.TANH R84, R84 ;  /* 0x0000005400547308 */ /* 0x000ff00000002400 */
[----:B------:R0:W-:Y:S01]  /*3220*/  MUFU.TANH R79, R59 ;  /* 0x0000003b004f7308 */ /* 0x0001e20000002400 */
[----:B-1----:R-:W-:-:S07]  /*3230*/  FSEL R21, R21, -INF , P2 ;  /* 0xff80000015157808 */ /* 0x002fce0001000000 */
[----:B------:R1:W-:Y:S01]  /*3240*/  MUFU.TANH R54, R46 ;  /* 0x0000002e00367308 */ /* 0x0003e20000002400 */
[----:B0-----:R-:W-:Y:S02]  /*3250*/  FSEL R59, R76, -INF , P1 ;  /* 0xff8000004c3b7808 */ /* 0x001fe40000800000 */
[----:B------:R-:W-:-:S05]  /*3260*/  ISETP.GT.AND P1, PT, R56, 0x39, PT ;  /* 0x000000393800780c */ /* 0x000fca0003f24270 */
[----:B------:R-:W0:Y:S01]  /*3270*/  MUFU.TANH R82, R82 ;  /* 0x0000005200527308 */ /* 0x000e220000002400 */
[----:B-1----:R-:W-:-:S07]  /*3280*/  FMNMX.FTZ R46, R55, R44, !PT ;  /* 0x0000002c372e7209 */ /* 0x002fce0007810000 */
[----:B------:R-:W-:Y:S08]  /*3290*/  MUFU.TANH R85, R85 ;  /* 0x0000005500557308 */ /* 0x000ff00000002400 */
[----:B------:R1:W-:Y:S01]  /*32a0*/  MUFU.TANH R91, R61 ;  /* 0x0000003d005b7308 */ /* 0x0003e20000002400 */
[----:B0-----:R-:W-:-:S07]  /*32b0*/  FSEL R40, R82, -INF , P3 ;  /* 0xff80000052287808 */ /* 0x001fce0001800000 */
[----:B------:R0:W-:Y:S01]  /*32c0*/  MUFU.TANH R93, R50 ;  /* 0x00000032005d7308 */ /* 0x0001e20000002400 */
[----:B-1----:R-:W-:Y:S01]  /*32d0*/  FSEL R61, R77, -INF , P2 ;  /* 0xff8000004d3d7808 */ /* 0x002fe20001000000 */
[----:B------:R-:W-:Y:S01]  /*32e0*/  FMUL.FTZ R77, R0, R28 ;  /* 0x0000001c004d7220 */ /* 0x000fe20000410000 */
[----:B------:R-:W-:-:S04]  /*32f0*/  ISETP.GT.AND P2, PT, R56, 0x40, PT ;  /* 0x000000403800780c */ /* 0x000fc80003f44270 */
[----:B------:R-:W-:Y:S01]  /*3300*/  FSEL R44, R78, -INF , P2 ;  /* 0xff8000004e2c7808 */ /* 0x000fe20001000000 */
[----:B------:R-:W1:Y:S01]  /*3310*/  MUFU.TANH R86, R86 ;  /* 0x0000005600567308 */ /* 0x000e620000002400 */
[----:B0-----:R-:W-:Y:S01]  /*3320*/  FMNMX.FTZ R50, R59, R46, !PT ;  /* 0x0000002e3b327209 */ /* 0x001fe20007810000 */
[C---:B------:R-:W-:Y:S01]  /*3330*/  FMUL.FTZ R46, R0.reuse, R24 ;  /* 0x00000018002e7220 */ /* 0x040fe20000410000 */
[----:B------:R-:W-:Y:S02]  /*3340*/  FMUL.FTZ R78, R0, R29 ;  /* 0x0000001d004e7220 */ /* 0x000fe40000410000 */
[----:B------:R-:W-:-:S03]  /*3350*/  FMNMX.FTZ R50, R61, R50, !PT ;  /* 0x000000323d327209 */ /* 0x000fc60007810000 */
[----:B------:R0:W-:Y:S08]  /*3360*/  MUFU.TANH R95, R63 ;  /* 0x0000003f005f7308 */ /* 0x0001f00000002400 */
[----:B------:R-:W2:Y:S01]  /*3370*/  MUFU.TANH R83, R83 ;  /* 0x0000005300537308 */ /* 0x000ea20000002400 */
[----:B0-----:R-:W-:Y:S02]  /*3380*/  FSEL R63, R80, -INF , P3 ;  /* 0xff800000503f7808 */ /* 0x001fe40001800000 */
[----:B------:R-:W-:-:S02]  /*3390*/  ISETP.GT.AND P3, PT, R56, 0x41, PT ;  /* 0x000000413800780c */ /* 0x000fc40003f64270 */
[----:B-1----:R-:W-:Y:S02]  /*33a0*/  FSEL R42, R86, -INF , P5 ;  /* 0xff800000562a7808 */ /* 0x002fe40002800000 */
[----:B------:R-:W-:Y:S01]  /*33b0*/  FSEL R24, R79, -INF , P3 ;  /* 0xff8000004f187808 */ /* 0x000fe20001800000 */
[----:B------:R0:W-:Y:S08]  /*33c0*/  MUFU.TANH R106, R71 ;  /* 0x00000047006a7308 */ /* 0x0001f00000002400 */
[----:B------:R1:W-:Y:S01]  /*33d0*/  MUFU.TANH R96, R62 ;  /* 0x0000003e00607308 */ /* 0x0003e20000002400 */
[----:B0-----:R-:W-:Y:S01]  /*33e0*/  FMNMX.FTZ R71, R63, R50, !PT ;  /* 0x000000323f477209 */ /* 0x001fe20007810000 */
[----:B------:R-:W-:Y:S01]  /*33f0*/  FMUL.FTZ R50, R0, R25 ;  /* 0x0000001900327220 */ /* 0x000fe20000410000 */
[----:B--2---:R-:W-:-:S05]  /*3400*/  FSEL R41, R83, -INF , P4 ;  /* 0xff80000053297808 */ /* 0x004fca0002000000 */
[----:B------:R0:W2:Y:S01]  /*3410*/  MUFU.TANH R98, R65 ;  /* 0x0000004100627308 */ /* 0x0000a20000002400 */
[----:B-1----:R-:W-:Y:S02]  /*3420*/  FSEL R62, R81, -INF , P4 ;  /* 0xff800000513e7808 */ /* 0x002fe40002000000 */
[----:B------:R-:W-:Y:S02]  /*3430*/  ISETP.GT.AND P4, PT, R56, 0x48, PT ;  /* 0x000000483800780c */ /* 0x000fe40003f84270 */
[----:B------:R-:W-:Y:S02]  /*3440*/  FMNMX.FTZ R72, R62, R71, !PT ;  /* 0x000000473e487209 */ /* 0x000fe40007810000 */
[----:B------:R-:W-:Y:S01]  /*3450*/  FSEL R45, R94, -INF , P4 ;  /* 0xff8000005e2d7808 */ /* 0x000fe20002000000 */
[----:B------:R-:W1:Y:S01]  /*3460*/  MUFU.TANH R87, R87 ;  /* 0x0000005700577308 */ /* 0x000e620000002400 */
[----:B0-----:R-:W-:Y:S02]  /*3470*/  FSEL R65, R84, -INF , P5 ;  /* 0xff80000054417808 */ /* 0x001fe40002800000 */
[----:B------:R-:W-:-:S02]  /*3480*/  ISETP.GT.AND P5, PT, R56, 0x49, PT ;  /* 0x000000493800780c */ /* 0x000fc40003fa4270 */
[----:B------:R-:W-:Y:S02]  /*3490*/  FMNMX.FTZ R72, R65, R72, !PT ;  /* 0x0000004841487209 */ /* 0x000fe40007810000 */
[----:B------:R-:W-:Y:S01]  /*34a0*/  FSEL R25, R95, -INF , P5 ;  /* 0xff8000005f197808 */ /* 0x000fe20002800000 */
[----:B------:R0:W-:Y:S08]  /*34b0*/  MUFU.TANH R102, R67 ;  /* 0x0000004300667308 */ /* 0x0001f00000002400 */
[----:B------:R3:W-:Y:S01]  /*34c0*/  MUFU.TANH R86, R68 ;  /* 0x0000004400567308 */ /* 0x0007e20000002400 */
[----:B0-----:R-:W-:-:S07]  /*34d0*/  FSEL R67, R85, -INF , P1 ;  /* 0xff80000055437808 */ /* 0x001fce0000800000 */
[----:B------:R-:W0:Y:S01]  /*34e0*/  MUFU.TANH R64, R64 ;  /* 0x0000004000407308 */ /* 0x000e220000002400 */
[----:B---3--:R-:W-:Y:S02]  /*34f0*/  FSEL R68, R75, -INF , P3 ;  /* 0xff8000004b447808 */ /* 0x008fe40001800000 */
[----:B------:R-:W-:Y:S02]  /*3500*/  FMNMX.FTZ R75, R67, R72, !PT ;  /* 0x00000048434b7209 */ /* 0x000fe40007810000 */
[----:B------:R-:W-:-:S03]  /*3510*/  ISETP.GT.AND P3, PT, R56, 0x58, PT ;  /* 0x000000583800780c */ /* 0x000fc60003f64270 */
[----:B------:R3:W-:Y:S08]  /*3520*/  MUFU.TANH R81, R66 ;  /* 0x0000004200517308 */ /* 0x0007f00000002400 */
[----:B------:R4:W5:Y:S01]  /*3530*/  MUFU.TANH R104, R69 ;  /* 0x0000004500687308 */ /* 0x0009620000002400 */
[----:B---3--:R-:W-:Y:S02]  /*3540*/  FSEL R66, R74, -INF , P2 ;  /* 0xff8000004a427808 */ /* 0x008fe40001000000 */
[----:B------:R-:W-:-:S02]  /*3550*/  ISETP.GT.AND P2, PT, R56, 0x51, PT ;  /* 0x000000513800780c */ /* 0x000fc40003f44270 */
[----:B------:R-:W-:Y:S02]  /*3560*/  FMNMX.FTZ R75, R66, R75, !PT ;  /* 0x0000004b424b7209 */ /* 0x000fe40007810000 */
[----:B--2---:R-:W-:Y:S01]  /*3570*/  FSEL R72, R98, -INF , P2 ;  /* 0xff80000062487808 */ /* 0x004fe20001000000 */
[----:B------:R2:W-:Y:S01]  /*3580*/  MUFU.TANH R79, R50 ;  /* 0x00000032004f7308 */ /* 0x0005e20000002400 */
[----:B----4-:R-:W-:Y:S02]  /*3590*/  FSEL R69, R90, -INF , P4 ;  /* 0xff8000005a457808 */ /* 0x010fe40002000000 */
[----:B------:R-:W-:Y:S02]  /*35a0*/  ISETP.GT.AND P4, PT, R56, 0x59, PT ;  /* 0x000000593800780c */ /* 0x000fe40003f84270 */
[----:B------:R-:W-:Y:S01]  /*35b0*/  FSEL R74, R103, -INF , P3 ;  /* 0xff800000674a7808 */ /* 0x000fe20001800000 */
[--C-:B------:R-:W-:Y:S01]  /*35c0*/  IMAD.MOV.U32 R103, RZ, RZ, R119.reuse ;  /* 0x000000ffff677224 */ /* 0x100fe200078e0077 */
[----:B------:R-:W-:Y:S01]  /*35d0*/  FSEL R28, R106, -INF , P4 ;  /* 0xff8000006a1c7808 */ /* 0x000fe20002000000 */
[----:B------:R1:W3:Y:S01]  /*35e0*/  MUFU.TANH R97, R43 ;  /* 0x0000002b00617308 */ /* 0x0002e20000002400 */
[----:B--2---:R-:W-:Y:S01]  /*35f0*/  FMNMX.FTZ R50, R68, R75, !PT ;  /* 0x0000004b44327209 */ /* 0x004fe20007810000 */
[----:B------:R-:W-:-:S03]  /*3600*/  IMAD.MOV.U32 R106, RZ, RZ, R119 ;  /* 0x000000ffff6a7224 */ /* 0x000fc600078e0077 */
[----:B------:R-:W-:-:S03]  /*3610*/  FMNMX.FTZ R75, R69, R50, !PT ;  /* 0x00000032454b7209 */ /* 0x000fc60007810000 */
[----:B------:R5:W-:Y:S01]  /*3620*/  MUFU.TANH R90, R73 ;  /* 0x00000049005a7308 */ /* 0x000be20000002400 */
[----:B-1----:R-:W-:Y:S02]  /*3630*/  FSEL R43, R87, -INF , P1 ;  /* 0xff800000572b7808 */ /* 0x002fe40000800000 */
[----:B------:R-:W-:-:S04]  /*3640*/  ISETP.GT.AND P1, PT, R56, 0x50, PT ;  /* 0x000000503800780c */ /* 0x000fc80003f24270 */
[----:B0-----:R-:W-:Y:S01]  /*3650*/  FSEL R71, R64, -INF , P1 ;  /* 0xff80000040477808 */ /* 0x001fe20000800000 */
[----:B------:R0:W-:Y:S01]  /*3660*/  MUFU.TANH R87, R70 ;  /* 0x0000004600577308 */ /* 0x0001e20000002400 */
[----:B------:R-:W-:Y:S01]  /*3670*/  FMUL.FTZ R64, R0, R27 ;  /* 0x0000001b00407220 */ /* 0x000fe20000410000 */
[----:B-----5:R-:W-:Y:S01]  /*3680*/  FSEL R73, R104, -INF , P4 ;  /* 0xff80000068497808 */ /* 0x020fe20002000000 */
[--C-:B------:R-:W-:Y:S01]  /*3690*/  IMAD.MOV.U32 R104, RZ, RZ, R119.reuse ;  /* 0x000000ffff687224 */ /* 0x100fe200078e0077 */
[----:B------:R-:W-:Y:S01]  /*36a0*/  FSEL R27, R102, -INF , P2 ;  /* 0xff800000661b7808 */ /* 0x000fe20001000000 */
[----:B------:R-:W-:Y:S01]  /*36b0*/  IMAD.MOV.U32 R102, RZ, RZ, R119 ;  /* 0x000000ffff667224 */ /* 0x000fe200078e0077 */
[----:B------:R-:W-:Y:S02]  /*36c0*/  FSEL R26, R99, -INF , P1 ;  /* 0xff800000631a7808 */ /* 0x000fe40000800000 */
[----:B------:R-:W-:Y:S01]  /*36d0*/  ISETP.GT.AND P2, PT, R56, 0x68, PT ;  /* 0x000000683800780c */ /* 0x000fe20003f44270 */
[----:B------:R-:W-:Y:S01]  /*36e0*/  MUFU.TANH R94, R77 ;  /* 0x0000004d005e7308 */ /* 0x000fe20000002400 */
[----:B0-----:R-:W-:-:S02]  /*36f0*/  FSEL R70, R91, -INF , P5 ;  /* 0xff8000005b467808 */ /* 0x001fc40002800000 */
[----:B------:R-:W-:Y:S02]  /*3700*/  ISETP.GT.AND P5, PT, R56, 0x60, PT ;  /* 0x000000603800780c */ /* 0x000fe40003fa4270 */
[----:B------:R-:W-:Y:S02]  /*3710*/  FMNMX.FTZ R50, R70, R75, !PT ;  /* 0x0000004b46327209 */ /* 0x000fe40007810000 */
[----:B------:R-:W-:Y:S01]  /*3720*/  ISETP.GT.AND P1, PT, R56, 0x61, PT ;  /* 0x000000613800780c */ /* 0x000fe20003f24270 */
[----:B------:R0:W-:Y:S01]  /*3730*/  MUFU.TANH R91, R64 ;  /* 0x00000040005b7308 */ /* 0x0001e20000002400 */
[----:B------:R-:W-:Y:S02]  /*3740*/  FMNMX.FTZ R75, R71, R50, !PT ;  /* 0x00000032474b7209 */ /* 0x000fe40007810000 */
[----:B------:R-:W-:Y:S01]  /*3750*/  FSEL R76, R107, -INF , P5 ;  /* 0xff8000006b4c7808 */ /* 0x000fe20002800000 */
[----:B------:R-:W-:Y:S01]  /*3760*/  IMAD.MOV.U32 R107, RZ, RZ, R119 ;  /* 0x000000ffff6b7224 */ /* 0x000fe200078e0077 */
[----:B------:R-:W-:-:S02]  /*3770*/  FMNMX.FTZ R75, R72, R75, !PT ;  /* 0x0000004b484b7209 */ /* 0x000fc40007810000 */
[----:B------:R-:W-:Y:S01]  /*3780*/  ISETP.GT.AND P4, PT, R56, 0x70, PT ;  /* 0x000000703800780c */ /* 0x000fe20003f84270 */
[----:B------:R1:W2:Y:S01]  /*3790*/  MUFU.TANH R85, R46 ;  /* 0x0000002e00557308 */ /* 0x0002a20000002400 */
[----:B0-----:R-:W-:Y:S02]  /*37a0*/  FMNMX.FTZ R64, R74, R75, !PT ;  /* 0x0000004b4a407209 */ /* 0x001fe40007810000 */
[----:B------:R-:W-:Y:S01]  /*37b0*/  FSEL R75, R108, -INF , P1 ;  /* 0xff8000006c4b7808 */ /* 0x000fe20000800000 */
[----:B------:R-:W-:Y:S01]  /*37c0*/  IMAD.MOV.U32 R108, RZ, RZ, R119 ;  /* 0x000000ffff6c7224 */ /* 0x000fe200078e0077 */
[----:B------:R-:W-:Y:S01]  /*37d0*/  FMNMX.FTZ R77, R73, R64, !PT ;  /* 0x00000040494d7209 */ /* 0x000fe20007810000 */
[----:B------:R-:W-:Y:S01]  /*37e0*/  FMUL.FTZ R64, R0, R30 ;  /* 0x0000001e00407220 */ /* 0x000fe20000410000 */
[----:B------:R-:W-:Y:S01]  /*37f0*/  FSEL R30, R54, -INF , P2 ;  /* 0xff800000361e7808 */ /* 0x000fe20001000000 */
[----:B------:R0:W4:Y:S01]  /*3800*/  MUFU.TANH R95, R78 ;  /* 0x0000004e005f7308 */ /* 0x0001220000002400 */
[----:B------:R-:W-:-:S02]  /*3810*/  FMNMX.FTZ R54, R76, R77, !PT ;  /* 0x0000004d4c367209 */ /* 0x000fc40007810000 */
[----:B-1----:R-:W-:Y:S01]  /*3820*/  FSEL R46, R105, -INF , P3 ;  /* 0xff800000692e7808 */ /* 0x002fe20001800000 */
[--C-:B------:R-:W-:Y:S01]  /*3830*/  IMAD.MOV.U32 R105, RZ, RZ, R119.reuse ;  /* 0x000000ffff697224 */ /* 0x100fe200078e0077 */
[----:B------:R-:W-:Y:S02]  /*3840*/  ISETP.GT.AND P3, PT, R56, 0x69, PT ;  /* 0x000000693800780c */ /* 0x000fe40003f64270 */
[----:B------:R-:W-:Y:S01]  /*3850*/  FSEL R77, R111, -INF , P2 ;  /* 0xff8000006f4d7808 */ /* 0x000fe20001000000 */
[----:B------:R1:W-:Y:S01]  /*3860*/  MUFU.TANH R98, R64 ;  /* 0x0000004000627308 */ /* 0x0003e20000002400 */
[----:B------:R-:W-:Y:S01]  /*3870*/  FMNMX.FTZ R80, R75, R54, !PT ;  /* 0x000000364b507209 */ /* 0x000fe20007810000 */
[--C-:B------:R-:W-:Y:S01]  /*3880*/  IMAD.MOV.U32 R111, RZ, RZ, R119.reuse ;  /* 0x000000ffff6f7224 */ /* 0x100fe200078e0077 */
[----:B0-----:R-:W-:Y:S01]  /*3890*/  FSEL R78, R112, -INF , P3 ;  /* 0xff800000704e7808 */ /* 0x001fe20001800000 */
[----:B------:R-:W-:Y:S01]  /*38a0*/  IMAD.MOV.U32 R112, RZ, RZ, R119 ;  /* 0x000000ffff707224 */ /* 0x000fe200078e0077 */
[----:B------:R-:W-:-:S02]  /*38b0*/  FMNMX.FTZ R83, R77, R80, !PT ;  /* 0x000000504d537209 */ /* 0x000fc40007810000 */
[----:B------:R-:W-:Y:S01]  /*38c0*/  FSEL R29, R109, -INF , P5 ;  /* 0xff8000006d1d7808 */ /* 0x000fe20002800000 */
[--C-:B------:R-:W-:Y:S01]  /*38d0*/  IMAD.MOV.U32 R109, RZ, RZ, R119.reuse ;  /* 0x000000ffff6d7224 */ /* 0x100fe200078e0077 */
[----:B------:R-:W-:Y:S02]  /*38e0*/  ISETP.GT.AND P5, PT, R56, 0x71, PT ;  /* 0x000000713800780c */ /* 0x000fe40003fa4270 */
[----:B------:R-:W-:Y:S02]  /*38f0*/  FSEL R80, R89, -INF , P4 ;  /* 0xff80000059507808 */ /* 0x000fe40002000000 */
[----:B------:R-:W-:Y:S02]  /*3900*/  FMNMX.FTZ R83, R78, R83, !PT ;  /* 0x000000534e537209 */ /* 0x000fe40007810000 */
[----:B------:R-:W-:Y:S01]  /*3910*/  FSEL R54, R88, -INF , P3 ;  /* 0xff80000058367808 */ /* 0x000fe20001800000 */
[----:B------:R-:W-:Y:S01]  /*3920*/  FMUL.FTZ R88, R0, R32 ;  /* 0x0000002000587220 */ /* 0x000fe20000410000 */
[----:B------:R-:W-:Y:S01]  /*3930*/  FSEL R50, R110, -INF , P1 ;  /* 0xff8000006e327808 */ /* 0x000fe20000800000 */
[----:B------:R-:W-:Y:S01]  /*3940*/  IMAD.MOV.U32 R110, RZ, RZ, R119 ;  /* 0x000000ffff6e7224 */ /* 0x000fe200078e0077 */
[----:B------:R-:W-:Y:S01]  /*3950*/  FSEL R32, R93, -INF , P4 ;  /* 0xff8000005d207808 */ /* 0x000fe20002000000 */
[----:B------:R4:W0:Y:S01]  /*3960*/  MUFU.TANH R89, R88 ;  /* 0x0000005800597308 */ /* 0x0008220000002400 */
[----:B------:R-:W-:-:S02]  /*3970*/  ISETP.GT.AND P1, PT, R56, 0x78, PT ;  /* 0x000000783800780c */ /* 0x000fc40003f24270 */
[----:B------:R-:W-:Y:S01]  /*3980*/  FSEL R82, R92, -INF , P5 ;  /* 0xff8000005c527808 */ /* 0x000fe20002800000 */
[----:B------:R-:W-:Y:S01]  /*3990*/  FMUL.FTZ R92, R0, R33 ;  /* 0x00000021005c7220 */ /* 0x000fe20000410000 */
[----:B------:R-:W-:Y:S02]  /*39a0*/  FMNMX.FTZ R93, R80, R83, !PT ;  /* 0x00000053505d7209 */ /* 0x000fe40007810000 */
[----:B-1----:R-:W-:Y:S02]  /*39b0*/  FSEL R64, R96, -INF , P5 ;  /* 0xff80000060407808 */ /* 0x002fe40002800000 */
[----:B------:R-:W-:Y:S01]  /*39c0*/  ISETP.GT.AND P2, PT, R56, 0x79, PT ;  /* 0x000000793800780c */ /* 0x000fe20003f44270 */
[----:B------:R-:W1:Y:S01]  /*39d0*/  MUFU.TANH R92, R92 ;  /* 0x0000005c005c7308 */ /* 0x000e620000002400 */
[----:B---3--:R-:W-:Y:S01]  /*39e0*/  FSEL R83, R97, -INF , P1 ;  /* 0xff80000061537808 */ /* 0x008fe20000800000 */
[----:B------:R-:W-:Y:S01]  /*39f0*/  FMUL.FTZ R97, R0, R39 ;  /* 0x0000002700617220 */ /* 0x000fe20000410000 */
[----:B------:R-:W-:-:S02]  /*3a00*/  FMNMX.FTZ R96, R82, R93, !PT ;  /* 0x0000005d52607209 */ /* 0x000fc40007810000 */
[----:B------:R-:W-:Y:S02]  /*3a10*/  ISETP.GT.AND P3, PT, R56, 0x80, PT ;  /* 0x000000803800780c */ /* 0x000fe40003f64270 */
[----:B------:R-:W-:Y:S01]  /*3a20*/  FSEL R84, R81, -INF , P2 ;  /* 0xff80000051547808 */ /* 0x000fe20001000000 */
[C---:B------:R-:W-:Y:S01]  /*3a30*/  FMUL.FTZ R81, R0.reuse, R36 ;  /* 0x0000002400517220 */ /* 0x040fe20000410000 */
[----:B------:R-:W-:Y:S01]  /*3a40*/  FMNMX.FTZ R93, R83, R96, !PT ;  /* 0x00000060535d7209 */ /* 0x000fe20007810000 */
[----:B------:R-:W-:Y:S01]  /*3a50*/  FMUL.FTZ R96, R0, R37 ;  /* 0x0000002500607220 */ /* 0x000fe20000410000 */
[----:B------:R-:W-:Y:S01]  /*3a60*/  ISETP.GT.AND P4, PT, R56, 0x81, PT ;  /* 0x000000813800780c */ /* 0x000fe20003f84270 */
[----:B------:R-:W-:Y:S01]  /*3a70*/  MUFU.TANH R97, R97 ;  /* 0x0000006100617308 */ /* 0x000fe20000002400 */
[----:B--2---:R-:W-:Y:S02]  /*3a80*/  FSEL R85, R85, -INF , P3 ;  /* 0xff80000055557808 */ /* 0x004fe40001800000 */
[----:B------:R-:W-:-:S02]  /*3a90*/  FMNMX.FTZ R36, R84, R93, !PT ;  /* 0x0000005d54247209 */ /* 0x000fc40007810000 */
[----:B------:R-:W-:Y:S02]  /*3aa0*/  FSEL R33, R86, -INF , P1 ;  /* 0xff80000056217808 */ /* 0x000fe40000800000 */
[----:B------:R-:W-:Y:S01]  /*3ab0*/  ISETP.GT.AND P5, PT, R56, 0x88, PT ;  /* 0x000000883800780c */ /* 0x000fe20003fa4270 */
[----:B------:R2:W3:Y:S01]  /*3ac0*/  MUFU.TANH R93, R81 ;  /* 0x00000051005d7308 */ /* 0x0004e20000002400 */
[----:B------:R-:W-:Y:S02]  /*3ad0*/  FSEL R86, R79, -INF , P4 ;  /* 0xff8000004f567808 */ /* 0x000fe40002000000 */
[----:B------:R-:W-:Y:S02]  /*3ae0*/  FMNMX.FTZ R79, R85, R36, !PT ;  /* 0x00000024554f7209 */ /* 0x000fe40007810000 */
[----:B------:R-:W-:Y:S02]  /*3af0*/  FSEL R36, R87, -INF , P2 ;  /* 0xff80000057247808 */ /* 0x000fe40001000000 */
[----:B------:R-:W-:Y:S01]  /*3b00*/  FSEL R87, R94, -INF , P5 ;  /* 0xff8000005e577808 */ /* 0x000fe20002800000 */
[----:B------:R-:W5:Y:S01]  /*3b10*/  MUFU.TANH R96, R96 ;  /* 0x0000006000607308 */ /* 0x000f620000002400 */
[----:B------:R-:W-:-:S02]  /*3b20*/  ISETP.GT.AND P1, PT, R56, 0x89, PT ;  /* 0x000000893800780c */ /* 0x000fc40003f24270 */
[----:B------:R-:W-:Y:S02]  /*3b30*/  FMNMX.FTZ R94, R86, R79, !PT ;  /* 0x0000004f565e7209 */ /* 0x000fe40007810000 */
[----:B------:R-:W-:Y:S02]  /*3b40*/  ISETP.GT.AND P2, PT, R56, 0x90, PT ;  /* 0x000000903800780c */ /* 0x000fe40003f44270 */
[----:B----4-:R-:W-:Y:S02]  /*3b50*/  FSEL R88, R95, -INF , P1 ;  /* 0xff8000005f587808 */ /* 0x010fe40000800000 */
[----:B------:R-:W-:Y:S02]  /*3b60*/  FMNMX.FTZ R79, R87, R94, !PT ;  /* 0x0000005e574f7209 */ /* 0x000fe40007810000 */
[----:B------:R-:W-:Y:S02]  /*3b70*/  FSEL R37, R90, -INF , P3 ;  /* 0xff8000005a257808 */ /* 0x000fe40001800000 */
[----:B------:R-:W-:-:S02]  /*3b80*/  ISETP.GT.AND P3, PT, R56, 0x91, PT ;  /* 0x000000913800780c */ /* 0x000fc40003f64270 */
[----:B0-----:R-:W-:Y:S02]  /*3b90*/  FSEL R89, R89, -INF , P2 ;  /* 0xff80000059597808 */ /* 0x001fe40001000000 */
[----:B------:R-:W-:Y:S02]  /*3ba0*/  FMNMX.FTZ R94, R88, R79, !PT ;  /* 0x0000004f585e7209 */ /* 0x000fe40007810000 */
[----:B------:R-:W-:Y:S02]  /*3bb0*/  FSEL R79, R91, -INF , P4 ;  /* 0xff8000005b4f7808 */ /* 0x000fe40002000000 */
[----:B------:R-:W-:Y:S02]  /*3bc0*/  ISETP.GT.AND P4, PT, R56, 0x98, PT ;  /* 0x000000983800780c */ /* 0x000fe40003f84270 */
[----:B-1----:R-:W-:Y:S02]  /*3bd0*/  FSEL R90, R92, -INF , P3 ;  /* 0xff8000005c5a7808 */ /* 0x002fe40001800000 */
[----:B------:R-:W-:-:S02]  /*3be0*/  FMNMX.FTZ R91, R89, R94, !PT ;  /* 0x0000005e595b7209 */ /* 0x000fc40007810000 */
[----:B--2---:R-:W-:Y:S02]  /*3bf0*/  FSEL R81, R98, -INF , P5 ;  /* 0xff80000062517808 */ /* 0x004fe40002800000 */
[----:B------:R-:W-:Y:S02]  /*3c00*/  ISETP.GT.AND P5, PT, R56, 0x99, PT ;  /* 0x000000993800780c */ /* 0x000fe40003fa4270 */
[----:B---3--:R-:W-:Y:S02]  /*3c10*/  FSEL R56, R93, -INF , P4 ;  /* 0xff8000005d387808 */ /* 0x008fe40002000000 */
[----:B------:R-:W-:Y:S02]  /*3c20*/  FMNMX.FTZ R93, R90, R91, !PT ;  /* 0x0000005b5a5d7209 */ /* 0x000fe40007810000 */
[----:B-----5:R-:W-:Y:S01]  /*3c30*/  FSEL R91, R96, -INF , P5 ;  /* 0xff800000605b7808 */ /* 0x020fe20002800000 */
[----:B------:R-:W-:Y:S01]  /*3c40*/  FMUL.FTZ R96, R0, R38 ;  /* 0x0000002600607220 */ /* 0x000fe20000410000 */
[----:B------:R-:W-:-:S04]  /*3c50*/  FMNMX.FTZ R92, R56, R93, !PT ;  /* 0x0000005d385c7209 */ /* 0x000fc80007810000 */
[----:B------:R-:W-:Y:S01]  /*3c60*/  FMNMX.FTZ R94, R91, R92, !PT ;  /* 0x0000005c5b5e7209 */ /* 0x000fe20007810000 */
[----:B------:R-:W-:Y:S04]  /*3c70*/  MUFU.TANH R96, R96 ;  /* 0x0000006000607308 */ /* 0x000fe80000002400 */
[----:B------:R-:W0:Y:S02]  /*3c80*/  SHFL.BFLY PT, R93, R94, 0x2, 0x1f ;  /* 0x0c401f005e5d7f89 */ /* 0x000e2400000e0000 */
[----:B0-----:R-:W-:Y:S01]  /*3c90*/  FMNMX.FTZ R95, R94, R93, !PT ;  /* 0x0000005d5e5f7209 */ /* 0x001fe20007810000 */
[----:B------:R-:W-:Y:S02]  /*3ca0*/  IMAD.U32 R93, RZ, RZ, UR10 ;  /* 0x0000000aff5d7e24 */ /* 0x000fe4000f8e00ff */
[----:B------:R-:W-:-:S02]  /*3cb0*/  FMUL.FTZ R94, R0, R34 ;  /* 0x00000022005e7220 */ /* 0x000fc40000410000 */
[----:B------:R-:W0:Y:S04]  /*3cc0*/  SHFL.BFLY PT, R126, R95, 0x1, 0x1f ;  /* 0x0c201f005f7e7f89 */ /* 0x000e2800000e0000 */
[----:B------:R-:W-:Y:S01]  /*3cd0*/  MUFU.TANH R94, R94 ;  /* 0x0000005e005e7308 */ /* 0x000fe20000002400 */
[----:B0-----:R-:W-:Y:S01]  /*3ce0*/  FMNMX.FTZ R126, R95, R126, !PT ;  /* 0x0000007e5f7e7209 */ /* 0x001fe20007810000 */
[----:B------:R-:W-:-:S03]  /*3cf0*/  FMUL.FTZ R95, R0, R35 ;  /* 0x00000023005f7220 */ /* 0x000fc60000410000 */
[C---:B------:R-:W-:Y:S01]  /*3d00*/  FSETP.NEU.FTZ.AND P6, PT, R126.reuse, -INF , PT ;  /* 0xff8000007e00780b */ /* 0x040fe20003fdd000 */
[----:B------:R-:W-:-:S02]  /*3d10*/  FFMA.FTZ R92, R126, R93, -8 ;  /* 0xc10000007e5c7423 */ /* 0x000fc4000001005d */
[----:B------:R-:W-:Y:S03]  /*3d20*/  MUFU.TANH R95, R95 ;  /* 0x0000005f005f7308 */ /* 0x000fe60000002400 */
        /* <DEDUP_REMOVED lines=15> */
[----:B------:R0:W1:Y:S01]  /*3e20*/  MUFU.TANH R93, R92 ;  /* 0x0000005c005d7308 */ /* 0x0000620000002400 */
        /* <DEDUP_REMOVED lines=14> */
[----:B------:R-:W-:Y:S01]  /*3f10*/  @!P6 VIADD R5, R5, 0x33440 ;  /* 0x000334400505e836 */ /* 0x000fe20000000000 */
[----:B------:R-:W-:Y:S01]  /*3f20*/  MUFU.EX2 R31, R31 ;  /* 0x0000001f001f7308 */ /* 0x000fe20000000800 */
[----:B------:R-:W-:-:S01]  /*3f30*/  FFMA.FTZ R62, R62, UR10, -R100 ;  /* 0x0000000a3e3e7c23 */ /* 0x000fc20008010864 */
[----:B------:R-:W-:Y:S01]  /*3f40*/  FMNMX.FTZ R60, R14, R51, !PT ;  /* 0x000000330e3c7209 */ /* 0x000fe20007810000 */
[----:B------:R-:W-:-:S01]  /*3f50*/  FFMA.FTZ R70, R70, UR10, -R100 ;  /* 0x0000000a46467c23 */ /* 0x000fc20008010864 */
[----:B------:R-:W-:Y:S01]  /*3f60*/  @!P6 PRMT R5, RZ, 0x654, R5 ;  /* 0x00000654ff05e816 */ /* 0x000fe20000000005 */
[----:B------:R-:W-:-:S01]  /*3f70*/  FFMA.FTZ R56, R56, UR10, -R100 ;  /* 0x0000000a38387c23 */ /* 0x000fc20008010864 */
[----:B------:R-:W-:Y:S01]  /*3f80*/  FMNMX.FTZ R53, R15, R60, !PT ;  /* 0x0000003c0f357209 */ /* 0x000fe20007810000 */
[----:B------:R-:W-:-:S01]  /*3f90*/  FFMA.FTZ R60, R61, UR10, -R100 ;  /* 0x0000000a3d3c7c23 */ /* 0x000fc20008010864 */
[----:B------:R-:W-:Y:S01]  /*3fa0*/  MUFU.EX2 R51, R59 ;  /* 0x0000003b00337308 */ /* 0x000fe20000000800 */
[----:B------:R2:W-:Y:S01]  /*3fb0*/  @!P6 SYNCS.ARRIVE.TRANS64.RED.A1T0 RZ, [R5+URZ], RZ ;  /* 0x000000ff05ffe9a7 */ /* 0x0005e2000810043f */
[----:B0-----:R-:W-:-:S04]  /*3fc0*/  FMNMX.FTZ R92, R20, R53, !PT ;  /* 0x00000035145c7209 */ /* 0x001fc80007810000 */
[----:B------:R-:W-:Y:S02]  /*3fd0*/  FMNMX.FTZ R53, R21, R92, !PT ;  /* 0x0000005c15357209 */ /* 0x000fe40007810000 */
[----:B------:R-:W-:Y:S02]  /*3fe0*/  MUFU.EX2 R34, R34 ;  /* 0x0000002200227308 */ /* 0x000fe40000000800 */
[----:B------:R-:W-:-:S04]  /*3ff0*/  FMNMX.FTZ R92, R40, R53, !PT ;  /* 0x00000035285c7209 */ /* 0x000fc80007810000 */
[----:B------:R-:W-:Y:S02]  /*4000*/  FMNMX.FTZ R55, R41, R92, !PT ;  /* 0x0000005c29377209 */ /* 0x000fe40007810000 */
[----:B------:R0:W-:Y:S02]  /*4010*/  MUFU.EX2 R53, R63 ;  /* 0x0000003f00357308 */ /* 0x0001e40000000800 */
[----:B------:R-:W-:-:S04]  /*4020*/  FMNMX.FTZ R92, R42, R55, !PT ;  /* 0x000000372a5c7209 */ /* 0x000fc80007810000 */
[----:B------:R-:W-:Y:S02]  /*4030*/  FMNMX.FTZ R55, R43, R92, !PT ;  /* 0x0000005c2b377209 */ /* 0x000fe40007810000 */
[----:B------:R-:W-:Y:S01]  /*4040*/  MUFU.EX2 R35, R35 ;  /* 0x0000002300237308 */ /* 0x000fe20000000800 */
[----:B0-----:R-:W-:-:S01]  /*4050*/  FFMA.FTZ R63, R66, UR10, -R100 ;  /* 0x0000000a423f7c23 */ /* 0x001fc20008010864 */
[----:B------:R-:W-:-:S04]  /*4060*/  FMNMX.FTZ R57, R44, R55, !PT ;  /* 0x000000372c397209 */ /* 0x000fc80007810000 */
[----:B------:R-:W-:Y:S02]  /*4070*/  FMNMX.FTZ R92, R24, R57, !PT ;  /* 0x00000039185c7209 */ /* 0x000fe40007810000 */
[----:B------:R0:W-:Y:S02]  /*4080*/  MUFU.EX2 R55, R65 ;  /* 0x0000004100377308 */ /* 0x0001e40000000800 */
[----:B------:R-:W-:-:S04]  /*4090*/  FMNMX.FTZ R98, R45, R92, !PT ;  /* 0x0000005c2d627209 */ /* 0x000fc80007810000 */
[----:B------:R-:W-:Y:S02]  /*40a0*/  FMNMX.FTZ R57, R25, R98, !PT ;  /* 0x0000006219397209 */ /* 0x000fe40007810000 */
[----:B------:R1:W-:Y:S01]  /*40b0*/  MUFU.EX2 R92, R67 ;  /* 0x00000043005c7308 */ /* 0x0003e20000000800 */
[----:B0-----:R-:W-:-:S01]  /*40c0*/  FFMA.FTZ R65, R72, UR10, -R100 ;  /* 0x0000000a48417c23 */ /* 0x001fc20008010864 */
[----:B------:R-:W-:-:S04]  /*40d0*/  FMNMX.FTZ R66, R26, R57, !PT ;  /* 0x000000391a427209 */ /* 0x000fc80007810000 */
[----:B------:R-:W-:Y:S01]  /*40e0*/  FMNMX.FTZ R59, R27, R66, !PT ;  /* 0x000000421b3b7209 */ /* 0x000fe20007810000 */
[----:B------:R-:W-:-:S01]  /*40f0*/  FFMA.FTZ R66, R68, UR10, -R100 ;  /* 0x0000000a44427c23 */ /* 0x000fc20008010864 */
[----:B------:R0:W-:Y:S01]  /*4100*/  MUFU.EX2 R57, R63 ;  /* 0x0000003f00397308 */ /* 0x0001e20000000800 */
[----:B-1----:R-:W-:Y:S02]  /*4110*/  FSEL R67, R93, -INF , P1 ;  /* 0xff8000005d437808 */ /* 0x002fe40000800000 */
[----:B------:R-:W-:Y:S02]  /*4120*/  FMNMX.FTZ R59, R46, R59, !PT ;  /* 0x0000003b2e3b7209 */ /* 0x000fe40007810000 */
[----:B------:R-:W-:Y:S02]  /*4130*/  FSEL R93, R96, -INF , P4 ;  /* 0xff800000605d7808 */ /* 0x000fe40002000000 */
[----:B------:R-:W-:Y:S01]  /*4140*/  FMNMX.FTZ R68, R28, R59, !PT ;  /* 0x0000003b1c447209 */ /* 0x000fe20007810000 */
[----:B------:R-:W-:-:S01]  /*4150*/  FFMA.FTZ R59, R69, UR10, -R100 ;  /* 0x0000000a453b7c23 */ /* 0x000fc20008010864 */
[----:B------:R-:W-:Y:S01]  /*4160*/  FSEL R69, R94, -INF , P2 ;  /* 0xff8000005e457808 */ /* 0x000fe20001000000 */
[----:B------:R-:W1:Y:S01]  /*4170*/  MUFU.EX2 R38, R38 ;  /* 0x0000002600267308 */ /* 0x000e620000000800 */
[----:B------:R-:W-:-:S02]  /*4180*/  FMNMX.FTZ R61, R29, R68, !PT ;  /* 0x000000441d3d7209 */ /* 0x000fc40007810000 */
[----:B------:R-:W-:Y:S02]  /*4190*/  FSEL R94, R95, -INF , P3 ;  /* 0xff8000005f5e7808 */ /* 0x000fe40001800000 */
[----:B------:R-:W-:Y:S02]  /*41a0*/  FMNMX.FTZ R61, R50, R61, !PT ;  /* 0x0000003d323d7209 */ /* 0x000fe40007810000 */
[----:B------:R-:W-:Y:S01]  /*41b0*/  FSEL R95, R97, -INF , P5 ;  /* 0xff800000615f7808 */ /* 0x000fe20002800000 */
[----:B------:R-:W-:Y:S01]  /*41c0*/  MUFU.EX2 R39, R39 ;  /* 0x0000002700277308 */ /* 0x000fe20000000800 */
[----:B------:R-:W-:-:S04]  /*41d0*/  FMNMX.FTZ R61, R30, R61, !PT ;  /* 0x0000003d1e3d7209 */ /* 0x000fc80007810000 */
[----:B------:R-:W-:-:S03]  /*41e0*/  FMNMX.FTZ R61, R54, R61, !PT ;  /* 0x0000003d363d7209 */ /* 0x000fc60007810000 */
[----:B------:R-:W-:Y:S01]  /*41f0*/  MUFU.EX2 R48, R48 ;  /* 0x0000003000307308 */ /* 0x000fe20000000800 */
[----:B0-----:R-:W-:Y:S02]  /*4200*/  FMNMX.FTZ R63, R32, R61, !PT ;  /* 0x0000003d203f7209 */ /* 0x001fe40007810000 */
[----:B-1----:R-:W-:Y:S02]  /*4210*/  F2FP.SATFINITE.E4M3.F32.PACK_AB_MERGE_C R200, R38, R35, RZ ;  /* 0x0000002326c8723e */ /* 0x002fe400048070ff */
[----:B------:R-:W-:Y:S02]  /*4220*/  FMNMX.FTZ R68, R64, R63, !PT ;  /* 0x0000003f40447209 */ /* 0x000fe40007810000 */
[----:B------:R-:W-:Y:S01]  /*4230*/  F2FP.SATFINITE.E4M3.F32.PACK_AB_MERGE_C R200, R34, R31, R200 ;  /* 0x0000001f22c8723e */ /* 0x000fe200048070c8 */
[----:B------:R-:W-:Y:S01]  /*4240*/  MUFU.EX2 R61, R71 ;  /* 0x00000047003d7308 */ /* 0x000fe20000000800 */
[----:B------:R-:W-:-:S04]  /*4250*/  FMNMX.FTZ R63, R33, R68, !PT ;  /* 0x00000044213f7209 */ /* 0x000fc80007810000 */
[----:B------:R-:W-:Y:S01]  /*4260*/  FMNMX.FTZ R72, R36, R63, !PT ;  /* 0x0000003f24487209 */ /* 0x000fe20007810000 */
[----:B------:R-:W-:-:S02]  /*4270*/  FFMA.FTZ R63, R74, UR10, -R100 ;  /* 0x0000000a4a3f7c23 */ /* 0x000fc40008010864 */
[----:B------:R0:W-:Y:S01]  /*4280*/  MUFU.EX2 R68, R65 ;  /* 0x0000004100447308 */ /* 0x0001e20000000800 */
[----:B------:R-:W-:-:S04]  /*4290*/  FMNMX.FTZ R72, R37, R72, !PT ;  /* 0x0000004825487209 */ /* 0x000fc80007810000 */
[----:B------:R-:W-:-:S03]  /*42a0*/  FMNMX.FTZ R72, R79, R72, !PT ;  /* 0x000000484f487209 */ /* 0x000fc60007810000 */
[----:B------:R-:W-:Y:S01]  /*42b0*/  MUFU.EX2 R47, R47 ;  /* 0x0000002f002f7308 */ /* 0x000fe20000000800 */
[----:B------:R-:W-:Y:S01]  /*42c0*/  FMNMX.FTZ R74, R81, R72, !PT ;  /* 0x00000048514a7209 */ /* 0x000fe20007810000 */
[----:B0-----:R-:W-:-:S03]  /*42d0*/  FFMA.FTZ R65, R76, UR10, -R100 ;  /* 0x0000000a4c417c23 */ /* 0x001fc60008010864 */
[----:B------:R-:W-:-:S03]  /*42e0*/  FMNMX.FTZ R74, R67, R74, !PT ;  /* 0x0000004a434a7209 */ /* 0x000fc60007810000 */
[----:B------:R0:W-:Y:S01]  /*42f0*/  MUFU.EX2 R72, R73 ;  /* 0x0000004900487308 */ /* 0x0001e20000000800 */
[----:B------:R-:W-:-:S04]  /*4300*/  FMNMX.FTZ R71, R69, R74, !PT ;  /* 0x0000004a45477209 */ /* 0x000fc80007810000 */
[----:B------:R-:W-:Y:S01]  /*4310*/  FMNMX.FTZ R74, R94, R71, !PT ;  /* 0x000000475e4a7209 */ /* 0x000fe20007810000 */
[----:B------:R-:W-:-:S02]  /*4320*/  FFMA.FTZ R71, R77, UR10, -R100 ;  /* 0x0000000a4d477c23 */ /* 0x000fc40008010864 */
[----:B------:R-:W1:Y:S01]  /*4330*/  MUFU.EX2 R52, R52 ;  /* 0x0000003400347308 */ /* 0x000e620000000800 */
[----:B------:R-:W-:Y:S01]  /*4340*/  FMNMX.FTZ R76, R93, R74, !PT ;  /* 0x0000004a5d4c7209 */ /* 0x000fe20007810000 */
[--C-:B0-----:R-:W-:Y:S01]  /*4350*/  FFMA.FTZ R73, R80, UR10, -R100.reuse ;  /* 0x0000000a50497c23 */ /* 0x101fe20008010864 */
[----:B------:R-:W-:-:S01]  /*4360*/  FFMA.FTZ R80, R84, UR10, -R100 ;  /* 0x0000000a54507c23 */ /* 0x000fc20008010864 */
[--C-:B------:R-:W-:Y:S01]  /*4370*/  FFMA.FTZ R84, R88, UR10, -R100.reuse ;  /* 0x0000000a58547c23 */ /* 0x100fe20008010864 */
[----:B------:R-:W-:Y:S01]  /*4380*/  FMNMX.FTZ R96, R95, R76, !PT ;  /* 0x0000004c5f607209 */ /* 0x000fe20007810000 */
[--C-:B------:R-:W-:Y:S01]  /*4390*/  FFMA.FTZ R76, R78, UR10, -R100.reuse ;  /* 0x0000000a4e4c7c23 */ /* 0x100fe20008010864 */
[----:B------:R-:W-:-:S01]  /*43a0*/  FFMA.FTZ R78, R82, UR10, -R100 ;  /* 0x0000000a524e7c23 */ /* 0x000fc20008010864 */
[----:B------:R0:W-:Y:S01]  /*43b0*/  MUFU.EX2 R74, R75 ;  /* 0x0000004b004a7308 */ /* 0x0001e20000000800 */
[----:B------:R-:W-:-:S01]  /*43c0*/  FFMA.FTZ R82, R86, UR10, -R100 ;  /* 0x0000000a56527c23 */ /* 0x000fc20008010864 */
[----:B------:R-:W3:Y:S01]  /*43d0*/  SHFL.BFLY PT, R77, R96, 0x2, 0x1f ;  /* 0x0c401f00604d7f89 */ /* 0x000ee200000e0000 */
[----:B------:R-:W-:-:S05]  /*43e0*/  FFMA.FTZ R86, R90, UR10, -R100 ;  /* 0x0000000a5a567c23 */ /* 0x000fca0008010864 */
[----:B------:R-:W-:Y:S01]  /*43f0*/  MUFU.EX2 R58, R58 ;  /* 0x0000003a003a7308 */ /* 0x000fe20000000800 */
[----:B0-----:R-:W-:-:S01]  /*4400*/  FFMA.FTZ R75, R83, UR10, -R100 ;  /* 0x0000000a534b7c23 */ /* 0x001fc20008010864 */
[----:B------:R-:W-:Y:S01]  /*4410*/  FFMA.FTZ R83, R87, UR10, -R100 ;  /* 0x0000000a57537c23 */ /* 0x000fe20008010864 */
[----:B------:R-:W-:Y:S01]  /*4420*/  IMAD.U32 R87, RZ, RZ, UR10 ;  /* 0x0000000aff577e24 */ /* 0x000fe2000f8e00ff */
[----:B-1----:R-:W-:-:S04]  /*4430*/  F2FP.SATFINITE.E4M3.F32.PACK_AB_MERGE_C R202, R52, R47, RZ ;  /* 0x0000002f34ca723e */ /* 0x002fc800048070ff */
[----:B------:R-:W0:Y:S01]  /*4440*/  MUFU.EX2 R60, R60 ;  /* 0x0000003c003c7308 */ /* 0x000e220000000800 */
[----:B------:R-:W-:-:S07]  /*4450*/  F2FP.SATFINITE.E4M3.F32.PACK_AB_MERGE_C R202, R48, R39, R202 ;  /* 0x0000002730ca723e */ /* 0x000fce00048070ca */
[----:B------:R-:W-:Y:S01]  /*4460*/  MUFU.EX2 R62, R62 ;  /* 0x0000003e003e7308 */ /* 0x000fe20000000800 */
[----:B---3--:R-:W-:Y:S01]  /*4470*/  FMNMX.FTZ R97, R96, R77, !PT ;  /* 0x0000004d60617209 */ /* 0x008fe20007810000 */
[--C-:B------:R-:W-:Y:S01]  /*4480*/  FFMA.FTZ R77, R85, UR10, -R100.reuse ;  /* 0x0000000a554d7c23 */ /* 0x100fe20008010864 */
[----:B------:R-:W-:-:S03]  /*4490*/  FFMA.FTZ R85, R89, UR10, -R100 ;  /* 0x0000000a59557c23 */ /* 0x000fc60008010864 */
[----:B------:R-:W1:Y:S02]  /*44a0*/  SHFL.BFLY PT, R132, R97, 0x1, 0x1f ;  /* 0x0c201f0061847f89 */ /* 0x000e6400000e0000 */
[----:B------:R-:W-:Y:S01]  /*44b0*/  MUFU.EX2 R66, R66 ;  /* 0x0000004200427308 */ /* 0x000fe20000000800 */
[----:B0-----:R-:W-:-:S04]  /*44c0*/  F2FP.SATFINITE.E4M3.F32.PACK_AB_MERGE_C R204, R60, R51, RZ ;  /* 0x000000333ccc723e */ /* 0x001fc800048070ff */
[----:B------:R-:W-:-:S03]  /*44d0*/  F2FP.SATFINITE.E4M3.F32.PACK_AB_MERGE_C R204, R58, R49, R204 ;  /* 0x000000313acc723e */ /* 0x000fc600048070cc */
[----:B------:R-:W-:Y:S08]  /*44e0*/  MUFU.EX2 R59, R59 ;  /* 0x0000003b003b7308 */ /* 0x000ff00000000800 */
[----:B------:R-:W-:Y:S01]  /*44f0*/  MUFU.EX2 R70, R70 ;  /* 0x0000004600467308 */ /* 0x000fe20000000800 */
[----:B-1----:R-:W-:-:S07]  /*4500*/  FMNMX.FTZ R132, R97, R132, !PT ;  /* 0x0000008461847209 */ /* 0x002fce0007810000 */
[----:B------:R-:W-:Y:S01]  /*4510*/  MUFU.EX2 R63, R63 ;  /* 0x0000003f003f7308 */ /* 0x000fe20000000800 */
[C---:B------:R-:W-:Y:S01]  /*4520*/  FSETP.NEU.FTZ.AND P1, PT, R132.reuse, -INF , PT ;  /* 0xff8000008400780b */ /* 0x040fe20003f3d000 */
[----:B------:R-:W-:Y:S01]  /*4530*/  FFMA.FTZ R88, R132, R87, -8 ;  /* 0xc100000084587423 */ /* 0x000fe20000010057 */
[----:B------:R-:W-:-:S01]  /*4540*/  FFMA.FTZ R87, R91, UR10, -R100 ;  /* 0x0000000a5b577c23 */ /* 0x000fc20008010864 */
[----:B------:R-:W-:-:S04]  /*4550*/  IMAD.MOV.U32 R100, RZ, RZ, R119 ;  /* 0x000000ffff647224 */ /* 0x000fc800078e0077 */
[----:B------:R-:W-:Y:S01]  /*4560*/  MUFU.EX2 R65, R65 ;  /* 0x0000004100417308 */ /* 0x000fe20000000800 */
[----:B------:R-:W-:Y:S02]  /*4570*/  FSEL R88, R88, RZ, P1 ;  /* 0x000000ff58587208 */ /* 0x000fe40000800000 */
        /* <DEDUP_REMOVED lines=40> */
[----:B------:R-:W-:-:S01]  /*4800*/  FFMA.FTZ R93, R93, UR10, -R88 ;  /* 0x0000000a5d5d7c23 */ /* 0x000fc20008010858 */
[----:B------:R-:W-:-:S06]  /*4810*/  IMAD.MOV.U32 R44, RZ, RZ, R119 ;  /* 0x000000ffff2c7224 */ /* 0x000fcc00078e0077 */
[----:B------:R5:W-:Y:S08]  /*4820*/  MUFU.EX2 R97, R20 ;  /* 0x0000001400617308 */ /* 0x000bf00000000800 */
[----:B------:R2:W-:Y:S01]  /*4830*/  MUFU.EX2 R91, R12 ;  /* 0x0000000c005b7308 */ /* 0x0005e20000000800 */
[----:B-----5:R-:W-:-:S01]  /*4840*/  FFMA.FTZ R20, R26, UR10, -R88 ;  /* 0x0000000a1a147c23 */ /* 0x020fc20008010858 */
[----:B------:R-:W-:Y:S01]  /*4850*/  FADD.FTZ R26, R31, R34 ;  /* 0x000000221f1a7221 */ /* 0x000fe20000010000 */
[----:B------:R-:W-:-:S05]  /*4860*/  IMAD.MOV.U32 R34, RZ, RZ, R119 ;  /* 0x000000ffff227224 */ /* 0x000fca00078e0077 */
[----:B------:R-:W5:Y:S01]  /*4870*/  MUFU.EX2 R9, R9 ;  /* 0x0000000900097308 */ /* 0x000f620000000800 */
[----:B--2---:R-:W-:-:S01]  /*4880*/  FFMA.FTZ R12, R40, UR10, -R88 ;  /* 0x0000000a280c7c23 */ /* 0x004fc20008010858 */
[----:B0-----:R-:W-:-:S06]  /*4890*/  FADD.FTZ R40, R6, R7 ;  /* 0x0000000706287221 */ /* 0x001fcc0000010000 */
[----:B------:R0:W2:Y:S08]  /*48a0*/  MUFU.EX2 R96, R13 ;  /* 0x0000000d00607308 */ /* 0x0000b00000000800 */
[----:B------:R4:W-:Y:S01]  /*48b0*/  MUFU.EX2 R24, R25 ;  /* 0x0000001900187308 */ /* 0x0009e20000000800 */
[----:B0-----:R-:W-:-:S01]  /*48c0*/  FFMA.FTZ R13, R41, UR10, -R88 ;  /* 0x0000000a290d7c23 */ /* 0x001fc20008010858 */
[----:B-1----:R-:W-:Y:S01]  /*48d0*/  FADD.FTZ R41, R89, R40 ;  /* 0x0000002859297221 */ /* 0x002fe20000010000 */
[----:B---3--:R-:W-:Y:S01]  /*48e0*/  F2FP.SATFINITE.E4M3.F32.PACK_AB_MERGE_C R89, R90, R89, RZ ;  /* 0x000000595a59723e */ /* 0x008fe200048070ff */
[----:B------:R-:W-:-:S02]  /*48f0*/  IMAD.MOV.U32 R40, RZ, RZ, R119 ;  /* 0x000000ffff287224 */ /* 0x000fc400078e0077 */
[----:B------:R-:W-:-:S01]  /*4900*/  FADD.FTZ R41, R90, R41 ;  /* 0x000000295a297221 */ /* 0x000fc20000010000 */
[----:B------:R-:W-:Y:S01]  /*4910*/  F2FP.SATFINITE.E4M3.F32.PACK_AB_MERGE_C R201, R7, R6, R89 ;  /* 0x0000000607c9723e */ /* 0x000fe20004807059 */
[----:B------:R-:W0:Y:S01]  /*4920*/  MUFU.EX2 R10, R10 ;  /* 0x0000000a000a7308 */ /* 0x000e220000000800 */
[----:B----4-:R-:W-:-:S01]  /*4930*/  FADD.FTZ R25, R35, R26 ;  /* 0x0000001a23197221 */ /* 0x010fc20000010000 */
[--C-:B------:R-:W-:Y:S02]  /*4940*/  IMAD.MOV.U32 R90, RZ, RZ, R119.reuse ;  /* 0x000000ffff5a7224 */ /* 0x100fe400078e0077 */
[----:B------:R-:W-:Y:S02]  /*4950*/  IMAD.MOV.U32 R89, RZ, RZ, R119 ;  /* 0x000000ffff597224 */ /* 0x000fe400078e0077 */
[----:B------:R-:W-:Y:S01]  /*4960*/  FADD.FTZ R26, R38, R25 ;  /* 0x00000019261a7221 */ /* 0x000fe20000010000 */
[----:B------:R-:W-:Y:S01]  /*4970*/  IMAD.MOV.U32 R38, RZ, RZ, R119 ;  /* 0x000000ffff267224 */ /* 0x000fe200078e0077 */
[----:B------:R1:W-:Y:S02]  /*4980*/  MUFU.EX2 R98, R21 ;  /* 0x0000001500627308 */ /* 0x0003e40000000800 */
[----:B------:R-:W-:-:S01]  /*4990*/  FADD.FTZ R25, R39, R26 ;  /* 0x0000001a27197221 */ /* 0x000fc20000010000 */
[----:B------:R-:W-:Y:S01]  /*49a0*/  FADD.FTZ R26, R8, R41 ;  /* 0x00000029081a7221 */ /* 0x000fe20000010000 */
[----:B------:R-:W-:-:S03]  /*49b0*/  IMAD.MOV.U32 R39, RZ, RZ, R119 ;  /* 0x000000ffff277224 */ /* 0x000fc600078e0077 */
[----:B-----5:R-:W-:Y:S01]  /*49c0*/  FADD.FTZ R26, R9, R26 ;  /* 0x0000001a091a7221 */ /* 0x020fe20000010000 */
[----:B------:R-:W3:Y:S01]  /*49d0*/  MUFU.EX2 R11, R11 ;  /* 0x0000000b000b7308 */ /* 0x000ee20000000800 */
[----:B-1----:R-:W-:-:S01]  /*49e0*/  FFMA.FTZ R21, R27, UR10, -R88 ;  /* 0x0000000a1b157c23 */ /* 0x002fc20008010858 */
[----:B------:R-:W-:Y:S01]  /*49f0*/  FFMA.FTZ R88, R95, UR10, -R88 ;  /* 0x0000000a5f587c23 */ /* 0x000fe20008010858 */
[----:B------:R-:W-:-:S05]  /*4a00*/  IMAD.MOV.U32 R95, RZ, RZ, R119 ;  /* 0x000000ffff5f7224 */ /* 0x000fca00078e0077 */
[----:B------:R1:W-:Y:S08]  /*4a10*/  MUFU.EX2 R27, R28 ;  /* 0x0000001c001b7308 */ /* 0x0003f00000000800 */
[----:B------:R-:W4:Y:S01]  /*4a20*/  MUFU.EX2 R12, R12 ;  /* 0x0000000c000c7308 */ /* 0x000f220000000800 */
[----:B-1----:R-:W-:-:S01]  /*4a30*/  FADD.FTZ R28, R48, R25 ;  /* 0x00000019301c7221 */ /* 0x002fc20000010000 */
[----:B------:R-:W-:Y:S01]  /*4a40*/  FADD.FTZ R25, R91, R26 ;  /* 0x0000001a5b197221 */ /* 0x000fe20000010000 */
[----:B--2---:R-:W-:Y:S01]  /*4a50*/  F2FP.SATFINITE.E4M3.F32.PACK_AB_MERGE_C R91, R96, R91, RZ ;  /* 0x0000005b605b723e */ /* 0x004fe200048070ff */
[----:B------:R-:W-:-:S02]  /*4a60*/  IMAD.MOV.U32 R48, RZ, RZ, R119 ;  /* 0x000000ffff307224 */ /* 0x000fc400078e0077 */
[----:B------:R-:W-:-:S01]  /*4a70*/  FADD.FTZ R5, R47, R28 ;  /* 0x0000001c2f057221 */ /* 0x000fc20000010000 */
[----:B------:R-:W-:Y:S01]  /*4a80*/  FADD.FTZ R25, R96, R25 ;  /* 0x0000001960197221 */ /* 0x000fe20000010000 */
[----:B------:R-:W-:Y:S01]  /*4a90*/  F2FP.SATFINITE.E4M3.F32.PACK_AB_MERGE_C R203, R9, R8, R91 ;  /* 0x0000000809cb723e */ /* 0x000fe2000480705b */
[----:B------:R-:W1:Y:S01]  /*4aa0*/  MUFU.EX2 R13, R13 ;  /* 0x0000000d000d7308 */ /* 0x000e620000000800 */
[----:B------:R-:W-:-:S01]  /*4ab0*/  FADD.FTZ R26, R52, R5 ;  /* 0x00000005341a7221 */ /* 0x000fc20000010000 */
[--C-:B------:R-:W-:Y:S02]  /*4ac0*/  IMAD.MOV.U32 R96, RZ, RZ, R119.reuse ;  /* 0x000000ffff607224 */ /* 0x100fe400078e0077 */
[----:B------:R-:W-:Y:S02]  /*4ad0*/  IMAD.MOV.U32 R91, RZ, RZ, R119 ;  /* 0x000000ffff5b7224 */ /* 0x000fe400078e0077 */
[----:B------:R-:W-:Y:S01]  /*4ae0*/  FADD.FTZ R5, R49, R26 ;  /* 0x0000001a31057221 */ /* 0x000fe20000010000 */
[----:B0-----:R-:W-:-:S01]  /*4af0*/  FADD.FTZ R26, R10, R25 ;  /* 0x000000190a1a7221 */ /* 0x001fc20000010000 */
[----:B------:R-:W-:Y:S01]  /*4b00*/  IMAD.MOV.U32 R52, RZ, RZ, R119 ;  /* 0x000000ffff347224 */ /* 0x000fe200078e0077 */
[----:B------:R-:W0:Y:S01]  /*4b10*/  MUFU.EX2 R42, R42 ;  /* 0x0000002a002a7308 */ /* 0x000e220000000800 */
[----:B------:R-:W-:-:S01]  /*4b20*/  FADD.FTZ R28, R58, R5 ;  /* 0x000000053a1c7221 */ /* 0x000fc20000010000 */
[----:B---3--:R-:W-:Y:S01]  /*4b30*/  FADD.FTZ R26, R11, R26 ;  /* 0x0000001a0b1a7221 */ /* 0x008fe20000010000 */
[----:B------:R-:W-:-:S02]  /*4b40*/  IMAD.MOV.U32 R58, RZ, RZ, R119 ;  /* 0x000000ffff3a7224 */ /* 0x000fc400078e0077 */
[----:B------:R-:W-:Y:S01]  /*4b50*/  FADD.FTZ R25, R51, R28 ;  /* 0x0000001c33197221 */ /* 0x000fe20000010000 */
[----:B------:R-:W-:-:S01]  /*4b60*/  FADD.FTZ R41, R97, R26 ;  /* 0x0000001a61297221 */ /* 0x000fc20000010000 */
[----:B------:R-:W-:Y:S01]  /*4b70*/  F2FP.SATFINITE.E4M3.F32.PACK_AB_MERGE_C R97, R98, R97, RZ ;  /* 0x000000616261723e */ /* 0x000fe200048070ff */
[----:B------:R-:W2:Y:S01]  /*4b80*/  MUFU.EX2 R43, R43 ;  /* 0x0000002b002b7308 */ /* 0x000ea20000000800 */
[----:B------:R-:W-:-:S01]  /*4b90*/  FADD.FTZ R26, R60, R25 ;  /* 0x000000193c1a7221 */ /* 0x000fc20000010000 */
[----:B------:R-:W-:Y:S01]  /*4ba0*/  FADD.FTZ R41, R98, R41 ;  /* 0x0000002962297221 */ /* 0x000fe20000010000 */
[----:B------:R-:W-:Y:S01]  /*4bb0*/  F2FP.SATFINITE.E4M3.F32.PACK_AB_MERGE_C R205, R11, R10, R97 ;  /* 0x0000000a0bcd723e */ /* 0x000fe20004807061 */
[----:B------:R-:W-:Y:S02]  /*4bc0*/  IMAD.MOV.U32 R98, RZ, RZ, R119 ;  /* 0x000000ffff627224 */ /* 0x000fe400078e0077 */
[----:B------:R-:W-:-:S01]  /*4bd0*/  FADD.FTZ R25, R53, R26 ;  /* 0x0000001a35197221 */ /* 0x000fc20000010000 */
[----:B----4-:R-:W-:Y:S01]  /*4be0*/  FADD.FTZ R26, R12, R41 ;  /* 0x000000290c1a7221 */ /* 0x010fe20000010000 */
[----:B------:R-:W-:Y:S01]  /*4bf0*/  IMAD.MOV.U32 R97, RZ, RZ, R119 ;  /* 0x000000ffff617224 */ /* 0x000fe200078e0077 */
[----:B------:R-:W3:Y:S01]  /*4c00*/  MUFU.EX2 R14, R14 ;  /* 0x0000000e000e7308 */ /* 0x000ee20000000800 */
[----:B------:R-:W-:-:S01]  /*4c10*/  FADD.FTZ R28, R62, R25 ;  /* 0x000000193e1c7221 */ /* 0x000fc20000010000 */
[----:B-1----:R-:W-:Y:S01]  /*4c20*/  FADD.FTZ R41, R13, R26 ;  /* 0x0000001a0d297221 */ /* 0x002fe20000010000 */
[----:B------:R-:W-:-:S02]  /*4c30*/  IMAD.MOV.U32 R60, RZ, RZ, R119 ;  /* 0x000000ffff3c7224 */ /* 0x000fc400078e0077 */
[----:B------:R-:W-:Y:S01]  /*4c40*/  FADD.FTZ R99, R55, R28 ;  /* 0x0000001c37637221 */ /* 0x000fe20000010000 */
[----:B0-----:R-:W-:-:S01]  /*4c50*/  FADD.FTZ R26, R42, R41 ;  /* 0x000000292a1a7221 */ /* 0x001fc20000010000 */
[C---:B------:R-:W-:Y:S01]  /*4c60*/  F2FP.SATFINITE.E4M3.F32.PACK_AB_MERGE_C R55, R92.reuse, R55, RZ ;  /* 0x000000375c37723e */ /* 0x040fe200048070ff */
[----:B------:R-:W0:Y:S01]  /*4c70*/  MUFU.EX2 R15, R15 ;  /* 0x0000000f000f7308 */ /* 0x000e220000000800 */
[----:B------:R-:W-:-:S01]  /*4c80*/  FADD.FTZ R28, R92, R99 ;  /* 0x000000635c1c7221 */ /* 0x000fc20000010000 */
[C---:B--2---:R-:W-:Y:S01]  /*4c90*/  FADD.FTZ R35, R43.reuse, R26 ;  /* 0x0000001a2b237221 */ /* 0x044fe20000010000 */
[----:B------:R-:W-:Y:S01]  /*4ca0*/  F2FP.SATFINITE.E4M3.F32.PACK_AB_MERGE_C R42, R43, R42, RZ ;  /* 0x0000002a2b2a723e */ /* 0x000fe200048070ff */
[----:B------:R-:W-:Y:S02]  /*4cb0*/  IMAD.MOV.U32 R99, RZ, RZ, R119 ;  /* 0x000000ffff637224 */ /* 0x000fe400078e0077 */
[----:B------:R-:W-:-:S01]  /*4cc0*/  FADD.FTZ R41, R57, R28 ;  /* 0x0000001c39297221 */ /* 0x000fc20000010000 */
[----:B------:R-:W-:Y:S01]  /*4cd0*/  F2FP.SATFINITE.E4M3.F32.PACK_AB_MERGE_C R206, R62, R53, R55 ;  /* 0x000000353ece723e */ /* 0x000fe20004807037 */
[----:B------:R-:W-:Y:S01]  /*4ce0*/  IMAD.MOV.U32 R92, RZ, RZ, R119 ;  /* 0x000000ffff5c7224 */ /* 0x000fe200078e0077 */
[----:B------:R-:W1:Y:S01]  /*4cf0*/  MUFU.EX2 R45, R45 ;  /* 0x0000002d002d7308 */ /* 0x000e620000000800 */
[----:B---3--:R-:W-:-:S01]  /*4d00*/  FADD.FTZ R26, R14, R35 ;  /* 0x000000230e1a7221 */ /* 0x008fc20000010000 */
[----:B------:R-:W-:Y:S01]  /*4d10*/  FADD.FTZ R28, R66, R41 ;  /* 0x00000029421c7221 */ /* 0x000fe20000010000 */
[----:B------:R-:W-:Y:S01]  /*4d20*/  F2FP.SATFINITE.E4M3.F32.PACK_AB_MERGE_C R207, R13, R12, R42 ;  /* 0x0000000c0dcf723e */ /* 0x000fe2000480702a */
[----:B------:R-:W-:-:S02]  /*4d30*/  IMAD.MOV.U32 R62, RZ, RZ, R119 ;  /* 0x000000ffff3e7224 */ /* 0x000fc400078e0077 */
[----:B------:R-:W-:-:S01]  /*4d40*/  FADD.FTZ R35, R59, R28 ;  /* 0x0000001c3b237221 */ /* 0x000fc20000010000 */
[----:B------:R-:W-:Y:S01]  /*4d50*/  F2FP.SATFINITE.E4M3.F32.PACK_AB_MERGE_C R59, R70, R59, RZ ;  /* 0x0000003b463b723e */ /* 0x000fe200048070ff */
[----:B------:R-:W2:Y:S01]  /*4d60*/  MUFU.EX2 R20, R20 ;  /* 0x0000001400147308 */ /* 0x000ea20000000800 */
[----:B0-----:R-:W-:-:S01]  /*4d70*/  FADD.FTZ R26, R15, R26 ;  /* 0x0000001a0f1a7221 */ /* 0x001fc20000010000 */
[----:B------:R-:W-:Y:S01]  /*4d80*/  FADD.FTZ R70, R70, R35 ;  /* 0x0000002346467221 */ /* 0x000fe20000010000 */
[----:B------:R-:W-:Y:S01]  /*4d90*/  F2FP.SATFINITE.E4M3.F32.PACK_AB_MERGE_C R208, R66, R57, R59 ;  /* 0x0000003942d0723e */ /* 0x000fe2000480703b */
[----:B------:R-:W-:Y:S02]  /*4da0*/  IMAD.MOV.U32 R66, RZ, RZ, R119 ;  /* 0x000000ffff427224 */ /* 0x000fe400078e0077 */
[----:B------:R-:W-:-:S01]  /*4db0*/  FADD.FTZ R35, R61, R70 ;  /* 0x000000463d237221 */ /* 0x000fc20000010000 */
[----:B------:R-:W-:Y:S01]  /*4dc0*/  IMAD.MOV.U32 R70, RZ, RZ, R119 ;  /* 0x000000ffff467224 */ /* 0x000fe200078e0077 */
[----:B------:R-:W0:Y:S01]  /*4dd0*/  MUFU.EX2 R21, R21 ;  /* 0x0000001500157308 */ /* 0x000e220000000800 */
[----:B-1----:R-:W-:-:S01]  /*4de0*/  FADD.FTZ R41, R45, R26 ;  /* 0x0000001a2d297221 */ /* 0x002fc20000010000 */
[----:B------:R-:W-:Y:S01]  /*4df0*/  FADD.FTZ R28, R68, R35 ;  /* 0x00000023441c7221 */ /* 0x000fe20000010000 */
[----:B------:R-:W-:Y:S01]  /*4e00*/  F2FP.SATFINITE.E4M3.F32.PACK_AB_MERGE_C R45, R24, R45, RZ ;  /* 0x0000002d182d723e */ /* 0x000fe200048070ff */
[----:B------:R-:W-:-:S02]  /*4e10*/  IMAD.MOV.U32 R59, RZ, RZ, R119 ;  /* 0x000000ffff3b7224 */ /* 0x000fc400078e0077 */
[----:B------:R-:W-:-:S01]  /*4e20*/  FADD.FTZ R41, R24, R41 ;  /* 0x0000002918297221 */ /* 0x000fc20000010000 */
[----:B------:R-:W-:Y:S01]  /*4e30*/  IMAD.MOV.U32 R57, RZ, RZ, R119 ;  /* 0x000000ffff397224 */ /* 0x000fe200078e0077 */
[----:B------:R-:W-:Y:S01]  /*4e40*/  F2FP.SATFINITE.E4M3.F32.PACK_AB_MERGE_C R209, R15, R14, R45 ;  /* 0x0000000e0fd1723e */ /* 0x000fe2000480702d */
[----:B------:R-:W1:Y:S01]  /*4e50*/  MUFU.EX2 R46, R46 ;  /* 0x0000002e002e7308 */ /* 0x000e620000000800 */
[----:B--2---:R-:W-:-:S01]  /*4e60*/  FADD.FTZ R26, R20, R41 ;  /* 0x00000029141a7221 */ /* 0x004fc20000010000 */
[----:B------:R-:W-:Y:S01]  /*4e70*/  FADD.FTZ R41, R63, R28 ;  /* 0x0000001c3f297221 */ /* 0x000fe20000010000 */
[C---:B------:R-:W-:Y:S01]  /*4e80*/  F2FP.SATFINITE.E4M3.F32.PACK_AB_MERGE_C R63, R72.reuse, R63, RZ ;  /* 0x0000003f483f723e */ /* 0x040fe200048070ff */
[----:B------:R-:W-:Y:S02]  /*4e90*/  IMAD.MOV.U32 R55, RZ, RZ, R119 ;  /* 0x000000ffff377224 */ /* 0x000fe400078e0077 */
[----:B------:R-:W-:-:S01]  /*4ea0*/  FADD.FTZ R72, R72, R41 ;  /* 0x0000002948487221 */ /* 0x000fc20000010000 */
[----:B------:R-:W-:Y:S01]  /*4eb0*/  F2FP.SATFINITE.E4M3.F32.PACK_AB_MERGE_C R210, R68, R61, R63 ;  /* 0x0000003d44d2723e */ /* 0x000fe2000480703f */
[----:B------:R-:W2:Y:S01]  /*4ec0*/  MUFU.EX2 R29, R29 ;  /* 0x0000001d001d7308 */ /* 0x000ea20000000800 */
[----:B0-----:R-:W-:-:S01]  /*4ed0*/  FADD.FTZ R35, R21, R26 ;  /* 0x0000001a15237221 */ /* 0x001fc20000010000 */
[----:B------:R-:W-:-:S02]  /*4ee0*/  IMAD.MOV.U32 R68, RZ, RZ, R119 ;  /* 0x000000ffff447224 */ /* 0x000fc400078e0077 */
[--C-:B------:R-:W-:Y:S02]  /*4ef0*/  IMAD.MOV.U32 R63, RZ, RZ, R119.reuse ;  /* 0x000000ffff3f7224 */ /* 0x100fe400078e0077 */
[----:B------:R-:W-:Y:S02]  /*4f00*/  IMAD.MOV.U32 R61, RZ, RZ, R119 ;  /* 0x000000ffff3d7224 */ /* 0x000fe400078e0077 */
[----:B------:R-:W0:Y:S01]  /*4f10*/  MUFU.EX2 R50, R50 ;  /* 0x0000003200327308 */ /* 0x000e220000000800 */
[----:B-1----:R-:W-:-:S01]  /*4f20*/  FADD.FTZ R26, R46, R35 ;  /* 0x000000232e1a7221 */ /* 0x002fc20000010000 */
[C---:B------:R-:W-:Y:S01]  /*4f30*/  F2FP.SATFINITE.E4M3.F32.PACK_AB_MERGE_C R46, R27.reuse, R46, RZ ;  /* 0x0000002e1b2e723e */ /* 0x040fe200048070ff */
[----:B------:R-:W-:Y:S02]  /*4f40*/  IMAD.MOV.U32 R53, RZ, RZ, R119 ;  /* 0x000000ffff357224 */ /* 0x000fe400078e0077 */
[----:B------:R-:W-:Y:S01]  /*4f50*/  FADD.FTZ R26, R27, R26 ;  /* 0x0000001a1b1a7221 */ /* 0x000fe20000010000 */
[----:B------:R-:W-:-:S01]  /*4f60*/  FADD.FTZ R27, R65, R72 ;  /* 0x00000048411b7221 */ /* 0x000fc20000010000 */
[----:B------:R-:W-:Y:S01]  /*4f70*/  F2FP.SATFINITE.E4M3.F32.PACK_AB_MERGE_C R211, R21, R20, R46 ;  /* 0x0000001415d3723e */ /* 0x000fe2000480702e */
[----:B------:R-:W1:Y:S01]  /*4f80*/  MUFU.EX2 R71, R71 ;  /* 0x0000004700477308 */ /* 0x000e620000000800 */
[----:B--2---:R-:W-:-:S01]  /*4f90*/  FADD.FTZ R31, R29, R26 ;  /* 0x0000001a1d1f7221 */ /* 0x004fc20000010000 */
[----:B------:R-:W-:Y:S01]  /*4fa0*/  FADD.FTZ R28, R74, R27 ;  /* 0x0000001b4a1c7221 */ /* 0x000fe20000010000 */
[----:B------:R-:W-:-:S02]  /*4fb0*/  IMAD.MOV.U32 R72, RZ, RZ, R119 ;  /* 0x000000ffff487224 */ /* 0x000fc400078e0077 */
[--C-:B------:R-:W-:Y:S02]  /*4fc0*/  IMAD.MOV.U32 R51, RZ, RZ, R119.reuse ;  /* 0x000000ffff337224 */ /* 0x100fe400078e0077 */
[----:B------:R-:W-:Y:S01]  /*4fd0*/  IMAD.MOV.U32 R49, RZ, RZ, R119 ;  /* 0x000000ffff317224 */ /* 0x000fe200078e0077 */
[----:B------:R-:W2:Y:S01]  /*4fe0*/  MUFU.EX2 R30, R30 ;  /* 0x0000001e001e7308 */ /* 0x000ea20000000800 */
[----:B0-----:R-:W-:-:S01]  /*4ff0*/  FADD.FTZ R31, R50, R31 ;  /* 0x0000001f321f7221 */ /* 0x001fc20000010000 */
[--C-:B------:R-:W-:Y:S02]  /*5000*/  IMAD.MOV.U32 R47, RZ, RZ, R119.reuse ;  /* 0x000000ffff2f7224 */ /* 0x100fe400078e0077 */
[--C-:B------:R-:W-:Y:S02]  /*5010*/  IMAD.MOV.U32 R46, RZ, RZ, R119.reuse ;  /* 0x000000ffff2e7224 */ /* 0x100fe400078e0077 */
[----:B------:R-:W-:Y:S02]  /*5020*/  IMAD.MOV.U32 R45, RZ, RZ, R119 ;  /* 0x000000ffff2d7224 */ /* 0x000fe400078e0077 */
[----:B------:R-:W0:Y:S01]  /*5030*/  MUFU.EX2 R76, R76 ;  /* 0x0000004c004c7308 */ /* 0x000e220000000800 */
[----:B-1----:R-:W-:-:S01]  /*5040*/  FADD.FTZ R27, R71, R28 ;  /* 0x0000001c471b7221 */ /* 0x002fc20000010000 */
[----:B------:R-:W-:-:S02]  /*5050*/  IMAD.MOV.U32 R43, RZ, RZ, R119 ;  /* 0x000000ffff2b7224 */ /* 0x000fc400078e0077 */
[--C-:B------:R-:W-:Y:S02]  /*5060*/  IMAD.MOV.U32 R42, RZ, RZ, R119.reuse ;  /* 0x000000ffff2a7224 */ /* 0x100fe400078e0077 */
[----:B------:R-:W-:Y:S02]  /*5070*/  IMAD.MOV.U32 R41, RZ, RZ, R119 ;  /* 0x000000ffff297224 */ /* 0x000fe400078e0077 */
[----:B------:R1:W3:Y:S01]  /*5080*/  MUFU.EX2 R5, R54 ;  /* 0x0000003600057308 */ /* 0x0002e20000000800 */
[----:B--2---:R-:W-:-:S01]  /*5090*/  FADD.FTZ R28, R30, R31 ;  /* 0x0000001f1e1c7221 */ /* 0x004fc20000010000 */
[----:B------:R-:W-:-:S06]  /*50a0*/  IMAD.MOV.U32 R35, RZ, RZ, R119 ;  /* 0x000000ffff237224 */ /* 0x000fcc00078e0077 */
[----:B------:R-:W2:Y:S01]  /*50b0*/  MUFU.EX2 R73, R73 ;  /* 0x0000004900497308 */ /* 0x000ea20000000800 */
[C---:B0-----:R-:W-:Y:S01]  /*50c0*/  F2FP.SATFINITE.E4M3.F32.PACK_AB_MERGE_C R71, R76.reuse, R71, RZ ;  /* 0x000000474c47723e */ /* 0x041fe200048070ff */
[----:B------:R-:W-:Y:S01]  /*50d0*/  FADD.FTZ R76, R76, R27 ;  /* 0x0000001b4c4c7221 */ /* 0x000fe20000010000 */
[----:B-1----:R-:W-:Y:S02]  /*50e0*/  IMAD.MOV.U32 R54, RZ, RZ, R119 ;  /* 0x000000ffff367224 */ /* 0x002fe400078e0077 */
[----:B------:R-:W-:Y:S01]  /*50f0*/  F2FP.SATFINITE.E4M3.F32.PACK_AB_MERGE_C R212, R74, R65, R71 ;  /* 0x000000414ad4723e */ /* 0x000fe20004807047 */
[--C-:B------:R-:W-:Y:S02]  /*5100*/  IMAD.MOV.U32 R74, RZ, RZ, R119.reuse ;  /* 0x000000ffff4a7224 */ /* 0x100fe400078e0077 */
[----:B------:R-:W0:Y:S01]  /*5110*/  MUFU.EX2 R32, R32 ;  /* 0x0000002000207308 */ /* 0x000e220000000800 */
[C---:B---3--:R-:W-:Y:S01]  /*5120*/  F2FP.SATFINITE.E4M3.F32.PACK_AB_MERGE_C R31, R5.reuse, R30, RZ ;  /* 0x0000001e051f723e */ /* 0x048fe200048070ff */
[----:B------:R-:W-:Y:S01]  /*5130*/  FADD.FTZ R5, R5, R28 ;  /* 0x0000001c05057221 */ /* 0x000fe20000010000 */
[----:B------:R-:W-:-:S02]  /*5140*/  IMAD.MOV.U32 R71, RZ, RZ, R119 ;  /* 0x000000ffff477224 */ /* 0x000fc400078e0077 */
[----:B------:R-:W-:Y:S01]  /*5150*/  F2FP.SATFINITE.E4M3.F32.PACK_AB_MERGE_C R213, R50, R29, R31 ;  /* 0x0000001d32d5723e */ /* 0x000fe2000480701f */
[----:B------:R-:W-:Y:S02]  /*5160*/  IMAD.MOV.U32 R65, RZ, RZ, R119 ;  /* 0x000000ffff417224 */ /* 0x000fe400078e0077 */
[----:B------:R-:W-:Y:S01]  /*5170*/  MUFU.EX2 R75, R75 ;  /* 0x0000004b004b7308 */ /* 0x000fe20000000800 */
[----:B--2---:R-:W-:-:S01]  /*5180*/  FADD.FTZ R27, R73, R76 ;  /* 0x0000004c491b7221 */ /* 0x004fc20000010000 */
[--C-:B------:R-:W-:Y:S02]  /*5190*/  IMAD.MOV.U32 R76, RZ, RZ, R119.reuse ;  /* 0x000000ffff4c7224 */ /* 0x100fe400078e0077 */
[--C-:B------:R-:W-:Y:S02]  /*51a0*/  IMAD.MOV.U32 R50, RZ, RZ, R119.reuse ;  /* 0x000000ffff327224 */ /* 0x100fe400078e0077 */
[----:B------:R-:W-:Y:S02]  /*51b0*/  IMAD.MOV.U32 R31, RZ, RZ, R119 ;  /* 0x000000ffff1f7224 */ /* 0x000fe400078e0077 */
[----:B------:R-:W1:Y:S01]  /*51c0*/  MUFU.EX2 R80, R80 ;  /* 0x0000005000507308 */ /* 0x000e620000000800 */
[----:B0-----:R-:W-:-:S01]  /*51d0*/  FADD.FTZ R28, R32, R5 ;  /* 0x00000005201c7221 */ /* 0x001fc20000010000 */
[----:B------:R-:W-:-:S06]  /*51e0*/  IMAD.MOV.U32 R29, RZ, RZ, R119 ;  /* 0x000000ffff1d7224 */ /* 0x000fcc00078e0077 */
[----:B------:R-:W0:Y:S08]  /*51f0*/  MUFU.EX2 R78, R78 ;  /* 0x0000004e004e7308 */ /* 0x000e300000000800 */
[----:B------:R-:W2:Y:S01]  /*5200*/  MUFU.EX2 R25, R64 ;  /* 0x0000004000197308 */ /* 0x000ea20000000800 */
[----:B-1----:R-:W-:-:S07]  /*5210*/  F2FP.SATFINITE.E4M3.F32.PACK_AB_MERGE_C R5, R80, R75, RZ ;  /* 0x0000004b5005723e */ /* 0x002fce00048070ff */
[----:B------:R-:W1:Y:S01]  /*5220*/  MUFU.EX2 R33, R33 ;  /* 0x0000002100217308 */ /* 0x000e620000000800 */
[----:B0-----:R-:W-:-:S01]  /*5230*/  FADD.FTZ R30, R78, R27 ;  /* 0x0000001b4e1e7221 */ /* 0x001fc20000010000 */
[----:B------:R-:W-:Y:S01]  /*5240*/  F2FP.SATFINITE.E4M3.F32.PACK_AB_MERGE_C R214, R78, R73, R5 ;  /* 0x000000494ed6723e */ /* 0x000fe20004807005 */
[--C-:B------:R-:W-:Y:S02]  /*5250*/  IMAD.MOV.U32 R78, RZ, RZ, R119.reuse ;  /* 0x000000ffff4e7224 */ /* 0x100fe400078e0077 */
[----:B------:R-:W-:Y:S01]  /*5260*/  FADD.FTZ R75, R75, R30 ;  /* 0x0000001e4b4b7221 */ /* 0x000fe20000010000 */
[----:B------:R-:W-:Y:S02]  /*5270*/  IMAD.MOV.U32 R73, RZ, RZ, R119 ;  /* 0x000000ffff497224 */ /* 0x000fe400078e0077 */
[----:B------:R-:W0:Y:S01]  /*5280*/  MUFU.EX2 R36, R36 ;  /* 0x0000002400247308 */ /* 0x000e220000000800 */
[----:B--2---:R-:W-:-:S01]  /*5290*/  FADD.FTZ R28, R25, R28 ;  /* 0x0000001c191c7221 */ /* 0x004fc20000010000 */
[----:B------:R-:W-:Y:S01]  /*52a0*/  FADD.FTZ R80, R80, R75 ;  /* 0x0000004b50507221 */ /* 0x000fe20000010000 */
[----:B------:R-:W-:-:S02]  /*52b0*/  IMAD.MOV.U32 R75, RZ, RZ, R119 ;  /* 0x000000ffff4b7224 */ /* 0x000fc400078e0077 */
[--C-:B------:R-:W-:Y:S02]  /*52c0*/  IMAD.MOV.U32 R64, RZ, RZ, R119.reuse ;  /* 0x000000ffff407224 */ /* 0x100fe400078e0077 */
[----:B------:R-:W-:Y:S01]  /*52d0*/  IMAD.MOV.U32 R30, RZ, RZ, R119 ;  /* 0x000000ffff1e7224 */ /* 0x000fe200078e0077 */
[----:B------:R-:W-:Y:S01]  /*52e0*/  MUFU.EX2 R83, R83 ;  /* 0x0000005300537308 */ /* 0x000fe20000000800 */
[----:B-1----:R-:W-:-:S01]  /*52f0*/  FADD.FTZ R5, R33, R28 ;  /* 0x0000001c21057221 */ /* 0x002fc20000010000 */
[--C-:B------:R-:W-:Y:S02]  /*5300*/  IMAD.MOV.U32 R28, RZ, RZ, R119.reuse ;  /* 0x000000ffff1c7224 */ /* 0x100fe400078e0077 */
[----:B------:R-:W-:-:S04]  /*5310*/  IMAD.MOV.U32 R27, RZ, RZ, R119 ;  /* 0x000000ffff1b7224 */ /* 0x000fc800078e0077 */
[----:B------:R-:W1:Y:S01]  /*5320*/  MUFU.EX2 R84, R84 ;  /* 0x0000005400547308 */ /* 0x000e620000000800 */
[C---:B0-----:R-:W-:Y:S01]  /*5330*/  F2FP.SATFINITE.E4M3.F32.PACK_AB_MERGE_C R33, R36.reuse, R33, RZ ;  /* 0x000000212421723e */ /* 0x041fe200048070ff */
[----:B------:R-:W-:-:S03]  /*5340*/  FADD.FTZ R36, R36, R5 ;  /* 0x0000000524247221 */ /* 0x000fc60000010000 */
[----:B------:R-:W-:Y:S01]  /*5350*/  F2FP.SATFINITE.E4M3.F32.PACK_AB_MERGE_C R215, R25, R32, R33 ;  /* 0x0000002019d7723e */ /* 0x000fe20004807021 */
[--C-:B------:R-:W-:Y:S02]  /*5360*/  IMAD.MOV.U32 R33, RZ, RZ, R119.reuse ;  /* 0x000000ffff217224 */ /* 0x100fe400078e0077 */
[----:B------:R-:W0:Y:S01]  /*5370*/  MUFU.EX2 R77, R77 ;  /* 0x0000004d004d7308 */ /* 0x000e220000000800 */
[--C-:B------:R-:W-:Y:S02]  /*5380*/  IMAD.MOV.U32 R32, RZ, RZ, R119.reuse ;  /* 0x000000ffff207224 */ /* 0x100fe400078e0077 */
[----:B------:R-:W-:-:S05]  /*5390*/  IMAD.MOV.U32 R25, RZ, RZ, R119 ;  /* 0x000000ffff197224 */ /* 0x000fca00078e0077 */
[----:B------:R-:W2:Y:S01]  /*53a0*/  MUFU.EX2 R37, R37 ;  /* 0x0000002500257308 */ /* 0x000ea20000000800 */
[----:B-1----:R-:W-:-:S07]  /*53b0*/  F2FP.SATFINITE.E4M3.F32.PACK_AB_MERGE_C R6, R84, R83, RZ ;  /* 0x000000535406723e */ /* 0x002fce00048070ff */
[----:B------:R-:W1:Y:S01]  /*53c0*/  MUFU.EX2 R82, R82 ;  /* 0x0000005200527308 */ /* 0x000e620000000800 */
[----:B0-----:R-:W-:-:S01]  /*53d0*/  FADD.FTZ R5, R77, R80 ;  /* 0x000000504d057221 */ /* 0x001fc20000010000 */
[----:B------:R-:W-:-:S06]  /*53e0*/  IMAD.MOV.U32 R80, RZ, RZ, R119 ;  /* 0x000000ffff507224 */ /* 0x000fcc00078e0077 */
[----:B------:R0:W3:Y:S01]  /*53f0*/  MUFU.EX2 R24, R79 ;  /* 0x0000004f00187308 */ /* 0x0000e20000000800 */
[----:B--2---:R-:W-:-:S01]  /*5400*/  FADD.FTZ R7, R37, R36 ;  /* 0x0000002425077221 */ /* 0x004fc20000010000 */
[----:B------:R-:W-:-:S06]  /*5410*/  IMAD.MOV.U32 R36, RZ, RZ, R119 ;  /* 0x000000ffff247224 */ /* 0x000fcc00078e0077 */
[----:B------:R-:W2:Y:S01]  /*5420*/  MUFU.EX2 R81, R81 ;  /* 0x0000005100517308 */ /* 0x000ea20000000800 */
[C---:B-1----:R-:W-:Y:S01]  /*5430*/  F2FP.SATFINITE.E4M3.F32.PACK_AB_MERGE_C R216, R82.reuse, R77, R6 ;  /* 0x0000004d52d8723e */ /* 0x042fe20004807006 */
[----:B------:R-:W-:Y:S01]  /*5440*/  FADD.FTZ R82, R82, R5 ;  /* 0x0000000552527221 */ /* 0x000fe20000010000 */
[--C-:B0-----:R-:W-:Y:S02]  /*5450*/  IMAD.MOV.U32 R79, RZ, RZ, R119.reuse ;  /* 0x000000ffff4f7224 */ /* 0x101fe400078e0077 */
[----:B------:R-:W-:Y:S02]  /*5460*/  IMAD.MOV.U32 R77, RZ, RZ, R119 ;  /* 0x000000ffff4d7224 */ /* 0x000fe400078e0077 */
        /* <DEDUP_REMOVED lines=25> */
[----:B------:R-:W-:Y:S01]  /*5600*/  MUFU.EX2 R93, R93 ;  /* 0x0000005d005d7308 */ /* 0x000fe20000000800 */
[C---:B0-----:R-:W-:Y:S01]  /*5610*/  F2FP.SATFINITE.E4M3.F32.PACK_AB_MERGE_C R218, R86.reuse, R85, R6 ;  /* 0x0000005556da723e */ /* 0x041fe20004807006 */
[----:B------:R-:W-:Y:S01]  /*5620*/  FADD.FTZ R5, R86, R5 ;  /* 0x0000000556057221 */ /* 0x000fe20000010000 */
[--C-:B------:R-:W-:Y:S02]  /*5630*/  IMAD.MOV.U32 R86, RZ, RZ, R119.reuse ;  /* 0x000000ffff567224 */ /* 0x100fe400078e0077 */
[----:B------:R-:W-:Y:S02]  /*5640*/  IMAD.MOV.U32 R85, RZ, RZ, R119 ;  /* 0x000000ffff557224 */ /* 0x000fe400078e0077 */
[----:B------:R-:W-:-:S01]  /*5650*/  FADD.FTZ R56, R56, R5 ;  /* 0x0000000538387221 */ /* 0x000fc20000010000 */
[----:B------:R-:W0:Y:S01]  /*5660*/  MUFU.EX2 R88, R88 ;  /* 0x0000005800587308 */ /* 0x000e220000000800 */
[----:B-1----:R-:W-:-:S01]  /*5670*/  FADD.FTZ R6, R94, R7 ;  /* 0x000000075e067221 */ /* 0x002fc20000010000 */
[----:B0-----:R-:W-:-:S03]  /*5680*/  F2FP.SATFINITE.E4M3.F32.PACK_AB_MERGE_C R7, R88, R93, RZ ;  /* 0x0000005d5807723e */ /* 0x001fc600048070ff */
[----:B------:R-:W-:Y:S01]  /*5690*/  FADD.FTZ R93, R93, R6 ;  /* 0x000000065d5d7221 */ /* 0x000fe20000010000 */
[----:B------:R-:W-:-:S01]  /*56a0*/  FADD.FTZ R6, R87, R56 ;  /* 0x0000003857067221 */ /* 0x000fc20000010000 */
[----:B------:R-:W-:Y:S01]  /*56b0*/  IMAD.MOV.U32 R87, RZ, RZ, R119 ;  /* 0x000000ffff577224 */ /* 0x000fe200078e0077 */
[----:B------:R-:W-:Y:S01]  /*56c0*/  F2FP.SATFINITE.E4M3.F32.PACK_AB_MERGE_C R219, R94, R69, R7 ;  /* 0x000000455edb723e */ /* 0x000fe20004807007 */
[----:B------:R-:W-:Y:S01]  /*56d0*/  FADD.FTZ R8, R88, R93 ;  /* 0x0000005d58087221 */ /* 0x000fe20000010000 */
        /* <DEDUP_REMOVED lines=60> */
.L_x_3033:
[----:B------:R-:W-:Y:S01]  /*5aa0*/  ISETP.NE.AND P2, PT, RZ, UR41, PT ;  /* 0x00000029ff007c0c */ /* 0x000fe2000bf45270 */
[----:B------:R-:W-:-:S04]  /*5ab0*/  UISETP.NE.AND UP0, UPT, UR51, 0x1, UPT ;  /* 0x000000013300788c */ /* 0x000fc8000bf05270 */
[----:B------:R-:W-:-:S04]  /*5ac0*/  USEL UR42, URZ, 0x1, UP0 ;  /* 0x000000013f2a7887 */ /* 0x000fc80008000000 */
[----:B------:R-:W-:-:S04]  /*5ad0*/  ULOP3.LUT UR42, UR52, UR42, URZ, 0x3c, !UPT ;  /* 0x0000002a342a7292 */ /* 0x000fc8000f8e3c3f */
[----:B------:R-:W-:Y:S08]  /*5ae0*/  @P2 BRA `(.L_x_3024) ;  /* 0x0000000000442947 */ /* 0x000ff00003800000 */
[----:B------:R-:W-:Y:S05]  /*5af0*/  @!P0 BRA `(.L_x_3025) ;  /* 0x0000000000048947 */ /* 0x000fea0003800000 */
[----:B------:R-:W-:Y:S01]  /*5b00*/  BPT.TRAP 0x1 ;  /* 0x000000040000795c */ /* 0x000fe20000300000 */
.L_x_3025:
        /* <DEDUP_REMOVED lines=12> */
.L_x_3026:
[----:B-1----:R-:W-:Y:S05]  /*5bd0*/  @P1 BRA `(.L_x_3024) ;  /* 0x0000000000081947 */ /* 0x002fea0003800000 */
[----:B------:R-:W1:Y:S02]  /*5be0*/  SYNCS.PHASECHK.TRANS64.TRYWAIT P1, [UR6+0x33430], R3 ;  /* 0x03343003ff0075a7 */ /* 0x000e640008020146 */
[----:B-1----:R-:W-:Y:S05]  /*5bf0*/  @!P1 BRA `(.L_x_3027) ;  /* 0x000000cc00249947 */ /* 0x002fea0003800000 */
.L_x_3024:
[----:B01----:R-:W-:Y:S01]  /*5c00*/  VIADD R3, R22, 0x8 ;  /* 0x0000000816037836 */ /* 0x003fe20000000000 */
        /* <DEDUP_REMOVED lines=185> */
[----:B0-----:R-:W-:Y:S05]  /*67a0*/  @P2 BRA `(.L_x_3028) ;  /* 0x0000000000382947 */ /* 0x001fea0003800000 */
[----:B------:R-:W-:Y:S05]  /*67b0*/  @!P0 BRA `(.L_x_3029) ;  /* 0x0000000000048947 */ /* 0x000fea0003800000 */
[----:B------:R-:W-:Y:S01]  /*67c0*/  BPT.TRAP 0x1 ;  /* 0x000000040000795c */ /* 0x000fe20000300000 */
.L_x_3029:
        /* <DEDUP_REMOVED lines=9> */
.L_x_3030:
[----:B-1----:R-:W-:Y:S05]  /*6860*/  @P1 BRA `(.L_x_3028) ;  /* 0x0000000000081947 */ /* 0x002fea0003800000 */
[----:B------:R-:W1:Y:S02]  /*6870*/  SYNCS.PHASECHK.TRANS64.TRYWAIT P1, [UR6+0x33450], R3 ;  /* 0x03345003ff0075a7 */ /* 0x000e640008020146 */
[----:B-1----:R-:W-:Y:S05]  /*6880*/  @!P1 BRA `(.L_x_3031) ;  /* 0x000000c000189947 */ /* 0x002fea0003800000 */
.L_x_3028:
        /* <DEDUP_REMOVED lines=10> */
[----:B------:R-:W2:Y:S01]  /*6930*/  S2UR UR6, SR_CgaCtaId ;  /* 0x00000000000679c3 */ /* 0x000ea20000008800 */
[C---:B------:R-:W-:Y:S01]  /*6940*/  FMUL.FTZ R185, R0.reuse, R194 ;  /* 0x000000c200b97220 */ /* 0x040fe20000410000 */
[C---:B------:R-:W-:Y:S01]  /*6950*/  FMUL.FTZ R184, R0.reuse, R193 ;  /* 0x000000c100b87220 */ /* 0x040fe20000410000 */
[----:B------:R-:W-:Y:S01]  /*6960*/  MOV R193, 0x400 ;  /* 0x0000040000c17802 */ /* 0x000fe20000000f00 */
[----:B------:R-:W3:Y:S01]  /*6970*/  MUFU.TANH R9, R9 ;  /* 0x0000000900097308 */ /* 0x000ee20000002400 */
[----:B------:R-:W-:Y:S01]  /*6980*/  WARPGROUP.ARRIVE ;  /* 0x00000000000079c5 */ /* 0x000fe20000000000 */
[----:B------:R-:W-:Y:S01]  /*6990*/  UMOV UR7, 0xc0000010 ;  /* 0xc000001000077882 */ /* 0x000fe20000000000 */
[C---:B------:R-:W-:Y:S01]  /*69a0*/  FMUL.FTZ R186, R0.reuse, R195 ;  /* 0x000000c300ba7220 */ /* 0x040fe20000410000 */
[C---:B------:R-:W-:Y:S01]  /*69b0*/  FMUL.FTZ R187, R0.reuse, R196 ;  /* 0x000000c400bb7220 */ /* 0x040fe20000410000 */
[C---:B------:R-:W-:Y:S01]  /*69c0*/  FMUL.FTZ R189, R0.reuse, R198 ;  /* 0x000000c600bd7220 */ /* 0x040fe20000410000 */
[C---:B------:R-:W-:Y:S01]  /*69d0*/  FMUL.FTZ R188, R0.reuse, R197 ;  /* 0x000000c500bc7220 */ /* 0x040fe20000410000 */
[----:B------:R-:W-:Y:S01]  /*69e0*/  FMUL.FTZ R190, R0, R199 ;  /* 0x000000c700be7220 */ /* 0x000fe20000410000 */
[----:B------:R-:W4:Y:S01]  /*69f0*/  MUFU.TANH R12, R12 ;  /* 0x0000000c000c7308 */ /* 0x000f220000002400 */
        /* <DEDUP_REMOVED lines=15> */
[----:B------:R-:W0:Y:S01]  /*6af0*/  MUFU.TANH R13, R13 ;  /* 0x0000000d000d7308 */ /* 0x000e220000002400 */
[----:B----4-:R-:W-:Y:S01]  /*6b00*/  FMNMX.FTZ R192, R12, R7, !PT ;  /* 0x000000070cc07209 */ /* 0x010fe20007810000 */
        /* <DEDUP_REMOVED lines=48> */
[----:B--2---:R-:W-:-:S02]  /*6e10*/  IMAD.U32 R4, RZ, RZ, UR6 ;  /* 0x00000006ff047e24 */ /* 0x004fc4000f8e00ff */
[C---:B------:R-:W-:Y:S01]  /*6e20*/  FMUL.FTZ R151, R0.reuse, R151 ;  /* 0x0000009700977220 */ /* 0x040fe20000410000 */
[C---:B------:R-:W-:Y:S01]  /*6e30*/  FMUL.FTZ R121, R0.reuse, R121 ;  /* 0x0000007900797220 */ /* 0x040fe20000410000 */
[C---:B------:R-:W-:Y:S01]  /*6e40*/  FMUL.FTZ R122, R0.reuse, R122 ;  /* 0x0000007a007a7220 */ /* 0x040fe20000410000 */
[C---:B------:R-:W-:Y:S01]  /*6e50*/  FMUL.FTZ R124, R0.reuse, R124 ;  /* 0x0000007c007c7220 */ /* 0x040fe20000410000 */
[C---:B------:R-:W-:Y:S01]  /*6e60*/  FMUL.FTZ R123, R0.reuse, R123 ;  /* 0x0000007b007b7220 */ /* 0x040fe20000410000 */
[----:B------:R-:W2:Y:S01]  /*6e70*/  MUFU.TANH R186, R186 ;  /* 0x000000ba00ba7308 */ /* 0x000ea20000002400 */
        /* <DEDUP_REMOVED lines=9> */
[----:B------:R-:W-:Y:S01]  /*6f10*/  FMUL.FTZ R133, R0, R133 ;  /* 0x0000008500857220 */ /* 0x000fe20000410000 */
[----:B------:R-:W-:Y:S01]  /*6f20*/  LEA R3, R4, R193, 0x18 ;  /* 0x000000c104037211 */ /* 0x000fe200078ec0ff */
[C---:B------:R-:W-:Y:S01]  /*6f30*/  FMUL.FTZ R134, R0.reuse, R134 ;  /* 0x0000008600867220 */ /* 0x040fe20000410000 */
[----:B------:R-:W-:Y:S01]  /*6f40*/  FMUL.FTZ R135, R0, R135 ;  /* 0x0000008700877220 */ /* 0x000fe20000410000 */
[----:B------:R-:W-:Y:S01]  /*6f50*/  UMOV UR10, UR49 ;  /* 0x00000031000a7c82 */ /* 0x000fe20008000000 */
[----:B------:R-:W-:Y:S01]  /*6f60*/  R2UR UR6, R3 ;  /* 0x00000000030672ca */ /* 0x000fe200000e0000 */
[----:B------:R-:W0:Y:S01]  /*6f70*/  MUFU.TANH R189, R189 ;  /* 0x000000bd00bd7308 */ /* 0x000e220000002400 */
[----:B--2---:R-:W-:Y:S01]  /*6f80*/  FMNMX.FTZ R194, R186, R191, !PT ;  /* 0x000000bfbac27209 */ /* 0x004fe20007810000 */
[----:B------:R-:W2:Y:S06]  /*6f90*/  S2R R224, SR_TID.X ;  /* 0x0000000000e07919 */ /* 0x000eac0000002100 */
[----:B------:R-:W3:Y:S01]  /*6fa0*/  MUFU.TANH R188, R188 ;  /* 0x000000bc00bc7308 */ /* 0x000ee20000002400 */
[----:B-1----:R-:W-:-:S03]  /*6fb0*/  FMNMX.FTZ R191, R187, R192, !PT ;  /* 0x000000c0bbbf7209 */ /* 0x002fc60007810000 */
[----:B------:R-:W-:-:S04]  /*6fc0*/  UIADD3 UR6, UR6, 0x200, URZ ;  /* 0x0000020006067890 */ /* 0x000fc8000fffe03f */
[----:B------:R-:W-:Y:S01]  /*6fd0*/  USHF.R.U32.HI UR6, URZ, 0x4, UR6 ;  /* 0x000000043f067899 */ /* 0x000fe20008011606 */
[----:B------:R-:W1:Y:S01]  /*6fe0*/  MUFU.TANH R190, R190 ;  /* 0x000000be00be7308 */ /* 0x000e620000002400 */
[----:B0-----:R-:W-:Y:S02]  /*6ff0*/  FMNMX.FTZ R193, R189, R194, !PT ;  /* 0x000000c2bdc17209 */ /* 0x001fe40007810000 */
[----:B------:R-:W-:-:S04]  /*7000*/  ULOP3.LUT UR6, UR6, 0x3fff, URZ, 0xc0, !UPT ;  /* 0x00003fff06067892 */ /* 0x000fc8000f8ec03f */
[----:B------:R-:W-:Y:S01]  /*7010*/  ULOP3.LUT UR6, UR6, 0x10000, URZ, 0xfc, !UPT ;  /* 0x0001000006067892 */ /* 0x000fe2000f8efc3f */
[----:B------:R-:W0:Y:S01]  /*7020*/  MUFU.TANH R168, R168 ;  /* 0x000000a800a87308 */ /* 0x000e220000002400 */
[----:B---3--:R-:W-:Y:S02]  /*7030*/  FMNMX.FTZ R191, R188, R191, !PT ;  /* 0x000000bfbcbf7209 */ /* 0x008fe40007810000 */
[----:B------:R-:W-:-:S05]  /*7040*/  UIMAD UR11, UR51, 0x780, UR6 ;  /* 0x00000780330b78a4 */ /* 0x000fca000f8e0206 */
[----:B------:R-:W3:Y:S01]  /*7050*/  MUFU.TANH R170, R170 ;  /* 0x000000aa00aa7308 */ /* 0x000ee20000002400 */
[----:B-1----:R-:W-:Y:S01]  /*7060*/  FMNMX.FTZ R193, R190, R193, !PT ;  /* 0x000000c1bec17209 */ /* 0x002fe20007810000 */
[----:B------:R-:W-:Y:S01]  /*7070*/  UMOV UR6, UR11 ;  /* 0x0000000b00067c82 */ /* 0x000fe20008000000 */
[----:B--2---:R-:W-:Y:S01]  /*7080*/  LOP3.LUT P1, RZ, R224, 0x7f, RZ, 0xc0, !PT ;  /* 0x0000007fe0ff7812 */ /* 0x004fe2000782c0ff */
[----:B------:R-:W-:Y:S01]  /*7090*/  QGMMA.64x192x32.F32.E4M3.E4M3 R24, R200, gdesc[UR4], R24, gsb0 ;  /* 0x02e00004c8187df3 */ /* 0x000fe20008000818 */
[----:B------:R-:W-:Y:S01]  /*70a0*/  UIADD3 UR6, UR11, 0x180, URZ ;  /* 0x000001800b067890 */ /* 0x000fe2000fffe03f */
[----:B------:R-:W-:Y:S02]  /*70b0*/  UMOV UR7, 0xc0000010 ;  /* 0xc000001000077882 */ /* 0x000fe40000000000 */
        /* <DEDUP_REMOVED lines=33> */
[----:B--2---:R-:W-:Y:S01]  /*72d0*/  FMNMX.FTZ R192, R152, R191, !PT ;  /* 0x000000bf98c07209 */ /* 0x004fe20007810000 */
[----:B------:R-:W-:-:S06]  /*72e0*/  FMUL.FTZ R191, R0, R126 ;  /* 0x0000007e00bf7220 */ /* 0x000fcc0000410000 */
        /* <DEDUP_REMOVED lines=18> */
[----:B------:R-:W-:Y:S02]  /*7410*/  WARPGROUP.DEPBAR.LE gsb0, 0x0 ;  /* 0x00008000000079c5 */ /* 0x000fe40000010000 */
[----:B------:R-:W-:Y:S01]  /*7420*/  WARPGROUP.ARRIVE ;  /* 0x00000000000079c5 */ /* 0x000fe20000000000 */
[----:B------:R-:W-:-:S03]  /*7430*/  IMAD.U32 R200, RZ, RZ, UR50 ;  /* 0x00000032ffc87e24 */ /* 0x000fc6000f8e00ff */
[----:B------:R-:W2:Y:S01]  /*7440*/  MUFU.TANH R163, R163 ;  /* 0x000000a300a37308 */ /* 0x000ea20000002400 */
[----:B-1----:R-:W-:Y:S01]  /*7450*/  FMNMX.FTZ R192, R162, R195, !PT ;  /* 0x000000c3a2c07209 */ /* 0x002fe20007810000 */
[----:B------:R-:W-:Y:S01]  /*7460*/  QGMMA.64x192x32.F32.E4M3.E4M3 R24, R204, gdesc[UR4], R24, gsb0 ;  /* 0x02e00004cc187df3 */ /* 0x000fe20008000818 */
[----:B------:R-:W-:Y:S01]  /*7470*/  UIADD3 UR6, UR11, 0x300, URZ ;  /* 0x000003000b067890 */ /* 0x000fe2000fffe03f */
[----:B------:R-:W-:-:S04]  /*7480*/  UMOV UR7, 0xc0000010 ;  /* 0xc000001000077882 */ /* 0x000fc80000000000 */
        /* <DEDUP_REMOVED lines=50> */
[----:B0-----:R-:W-:Y:S01]  /*77b0*/  FMNMX.FTZ R126, R124, R193, !PT ;  /* 0x000000c17c7e7209 */ /* 0x001fe20007810000 */
[----:B------:R-:W-:Y:S02]  /*77c0*/  WARPGROUP.DEPBAR.LE gsb0, 0x0 ;  /* 0x00008000000079c5 */ /* 0x000fe40000010000 */
[----:B------:R-:W-:-:S04]  /*77d0*/  WARPGROUP.ARRIVE ;  /* 0x00000000000079c5 */ /* 0x000fc80000000000 */
[----:B------:R-:W0:Y:S01]  /*77e0*/  MUFU.TANH R191, R191 ;  /* 0x000000bf00bf7308 */ /* 0x000e220000002400 */
[----:B--2---:R-:W-:Y:S01]  /*77f0*/  FMNMX.FTZ R132, R123, R132, !PT ;  /* 0x000000847b847209 */ /* 0x004fe20007810000 */
[----:B------:R-:W-:Y:S01]  /*7800*/  QGMMA.64x192x32.F32.E4M3.E4M3 R24, R208, gdesc[UR4], R24, gsb0 ;  /* 0x02e00004d0187df3 */ /* 0x000fe20008000818 */
[----:B------:R-:W-:Y:S01]  /*7810*/  UIADD3 UR6, UR11, 0x480, URZ ;  /* 0x000004800b067890 */ /* 0x000fe2000fffe03f */
[----:B-1----:R-:W-:Y:S01]  /*7820*/  FMNMX.FTZ R193, R125, R126, !PT ;  /* 0x0000007e7dc17209 */ /* 0x002fe20007810000 */
[----:B------:R-:W-:-:S03]  /*7830*/  UMOV UR7, 0xc0000010 ;  /* 0xc000001000077882 */ /* 0x000fc60000000000 */
[----:B------:R-:W1:Y:S08]  /*7840*/  MUFU.TANH R128, R128 ;  /* 0x0000008000807308 */ /* 0x000e700000002400 */
        /* <DEDUP_REMOVED lines=15> */
[----:B-1----:R-:W-:-:S05]  /*7940*/  FMNMX.FTZ R193, R133, R126, !PT ;  /* 0x0000007e85c17209 */ /* 0x002fca0007810000 */
[----:B------:R-:W1:Y:S01]  /*7950*/  SHFL.BFLY PT, R126, R193, 0x2, 0x1f ;  /* 0x0c401f00c17e7f89 */ /* 0x000e6200000e0000 */
[----:B--2---:R-:W-:-:S04]  /*7960*/  FMNMX.FTZ R132, R134, R195, !PT ;  /* 0x000000c386847209 */ /* 0x004fc80007810000 */
[----:B0-----:R-:W-:-:S05]  /*7970*/  FMNMX.FTZ R194, R135, R132, !PT ;  /* 0x0000008487c27209 */ /* 0x001fca0007810000 */
[----:B------:R-:W0:Y:S01]  /*7980*/  SHFL.BFLY PT, R197, R194, 0x2, 0x1f ;  /* 0x0c401f00c2c57f89 */ /* 0x000e2200000e0000 */
[----:B-1----:R-:W-:Y:S01]  /*7990*/  FMNMX.FTZ R195, R193, R126, !PT ;  /* 0x0000007ec1c37209 */ /* 0x002fe20007810000 */
[----:B------:R-:W-:-:S04]  /*79a0*/  IMAD.U32 R193, RZ, RZ, UR10 ;  /* 0x0000000affc17e24 */ /* 0x000fc8000f8e00ff */
[----:B------:R-:W1:Y:S01]  /*79b0*/  SHFL.BFLY PT, R126, R195, 0x1, 0x1f ;  /* 0x0c201f00c37e7f89 */ /* 0x000e6200000e0000 */
[----:B0-----:R-:W-:-:S05]  /*79c0*/  FMNMX.FTZ R197, R194, R197, !PT ;  /* 0x000000c5c2c57209 */ /* 0x001fca0007810000 */
[----:B------:R-:W0:Y:S01]  /*79d0*/  SHFL.BFLY PT, R132, R197, 0x1, 0x1f ;  /* 0x0c201f00c5847f89 */ /* 0x000e2200000e0000 */
[----:B-1----:R-:W-:Y:S01]  /*79e0*/  FMNMX.FTZ R126, R195, R126, !PT ;  /* 0x0000007ec37e7209 */ /* 0x002fe20007810000 */
        /* <DEDUP_REMOVED lines=10> */
[----:B0-----:R-:W-:Y:S01]  /*7a90*/  FMNMX.FTZ R132, R197, R132, !PT ;  /* 0x00000084c5847209 */ /* 0x001fe20007810000 */
[----:B------:R-:W-:Y:S01]  /*7aa0*/  MUFU.EX2 R10, R10 ;  /* 0x0000000a000a7308 */ /* 0x000fe20000000800 */
[----:B------:R-:W-:-:S01]  /*7ab0*/  FFMA.FTZ R187, R187, UR10, -R193 ;  /* 0x0000000abbbb7c23 */ /* 0x000fc200080108c1 */
[--C-:B------:R-:W-:Y:S01]  /*7ac0*/  FFMA.FTZ R188, R188, UR10, -R193.reuse ;  /* 0x0000000abcbc7c23 */ /* 0x100fe200080108c1 */
[----:B------:R-:W-:-:S01]  /*7ad0*/  FFMA.FTZ R168, R168, UR10, -R193 ;  /* 0x0000000aa8a87c23 */ /* 0x000fc200080108c1 */
[----:B------:R-:W-:Y:S01]  /*7ae0*/  FADD.FTZ R5, -R132, R7 ;  /* 0x0000000784057221 */ /* 0x000fe20000010100 */
[----:B------:R-:W-:-:S01]  /*7af0*/  FFMA.FTZ R169, R169, UR10, -R193 ;  /* 0x0000000aa9a97c23 */ /* 0x000fc200080108c1 */
[--C-:B------:R-:W-:Y:S01]  /*7b00*/  FFMA.FTZ R172, R172, UR10, -R193.reuse ;  /* 0x0000000aacac7c23 */ /* 0x100fe200080108c1 */
[----:B------:R-:W-:-:S01]  /*7b10*/  FFMA.FTZ R173, R173, UR10, -R193 ;  /* 0x0000000aadad7c23 */ /* 0x000fc200080108c1 */
[----:B------:R0:W1:Y:S01]  /*7b20*/  MUFU.EX2 R7, R194 ;  /* 0x000000c200077308 */ /* 0x0000620000000800 */
[----:B------:R-:W-:Y:S01]  /*7b30*/  FMUL.FTZ R5, R5, UR10 ;  /* 0x0000000a05057c20 */ /* 0x000fe20008410000 */
[--C-:B------:R-:W-:Y:S01]  /*7b40*/  FFMA.FTZ R176, R176, UR10, -R193.reuse ;  /* 0x0000000ab0b07c23 */ /* 0x100fe200080108c1 */
[----:B------:R-:W-:-:S01]  /*7b50*/  FFMA.FTZ R177, R177, UR10, -R193 ;  /* 0x0000000ab1b17c23 */ /* 0x000fc200080108c1 */
[--C-:B------:R-:W-:Y:S01]  /*7b60*/  FFMA.FTZ R180, R180, UR10, -R193.reuse ;  /* 0x0000000ab4b47c23 */ /* 0x100fe200080108c1 */
[----:B------:R-:W-:-:S01]  /*7b70*/  FFMA.FTZ R181, R181, UR10, -R193 ;  /* 0x0000000ab5b57c23 */ /* 0x000fc200080108c1 */
[--C-:B------:R-:W-:Y:S01]  /*7b80*/  FFMA.FTZ R152, R152, UR10, -R193.reuse ;  /* 0x0000000a98987c23 */ /* 0x100fe200080108c1 */
[----:B------:R-:W-:-:S01]  /*7b90*/  FFMA.FTZ R153, R153, UR10, -R193 ;  /* 0x0000000a99997c23 */ /* 0x000fc200080108c1 */
[----:B------:R-:W-:Y:S01]  /*7ba0*/  MUFU.EX2 R5, R5 ;  /* 0x0000000500057308 */ /* 0x000fe20000000800 */
[----:B0-----:R-:W-:-:S01]  /*7bb0*/  FFMA.FTZ R194, R132, R195, -8 ;  /* 0xc100000084c27423 */ /* 0x001fc200000100c3 */
[--C-:B------:R-:W-:Y:S01]  /*7bc0*/  FFMA.FTZ R156, R156, UR10, -R193.reuse ;  /* 0x0000000a9c9c7c23 */ /* 0x100fe200080108c1 */
[----:B------:R-:W-:-:S01]  /*7bd0*/  FFMA.FTZ R157, R157, UR10, -R193 ;  /* 0x0000000a9d9d7c23 */ /* 0x000fc200080108c1 */
[----:B------:R-:W-:Y:S01]  /*7be0*/  FFMA.FTZ R160, R160, UR10, -R193 ;  /* 0x0000000aa0a07c23 */ /* 0x000fe200080108c1 */
[----:B------:R-:W-:-:S01]  /*7bf0*/  FFMA.FTZ R12, R12, UR10, -R194 ;  /* 0x0000000a0c0c7c23 */ /* 0x000fc200080108c2 */
[--C-:B------:R-:W-:Y:S01]  /*7c00*/  FFMA.FTZ R11, R11, UR10, -R194.reuse ;  /* 0x0000000a0b0b7c23 */ /* 0x100fe200080108c2 */
[----:B------:R-:W-:-:S01]  /*7c10*/  FFMA.FTZ R15, R15, UR10, -R194 ;  /* 0x0000000a0f0f7c23 */ /* 0x000fc200080108c2 */
[----:B------:R-:W0:Y:S01]  /*7c20*/  MUFU.EX2 R9, R9 ;  /* 0x0000000900097308 */ /* 0x000e220000000800 */
[----:B------:R-:W-:-:S01]  /*7c30*/  FFMA.FTZ R20, R20, UR10, -R194 ;  /* 0x0000000a14147c23 */ /* 0x000fc200080108c2 */
[--C-:B------:R-:W-:Y:S01]  /*7c40*/  FFMA.FTZ R185, R185, UR10, -R194.reuse ;  /* 0x0000000ab9b97c23 */ /* 0x100fe200080108c2 */
[----:B------:R-:W-:-:S01]  /*7c50*/  FFMA.FTZ R186, R186, UR10, -R194 ;  /* 0x0000000ababa7c23 */ /* 0x000fc200080108c2 */
[----:B-1----:R-:W-:Y:S01]  /*7c60*/  FFMA.FTZ R6, R7, R6, R10 ;  /* 0x0000000607067223 */ /* 0x002fe2000001000a */
[----:B------:R-:W-:-:S01]  /*7c70*/  FFMA.FTZ R189, R189, UR10, -R194 ;  /* 0x0000000abdbd7c23 */ /* 0x000fc200080108c2 */
[----:B------:R-:W-:Y:S01]  /*7c80*/  FFMA.FTZ R190, R190, UR10, -R194 ;  /* 0x0000000abebe7c23 */ /* 0x000fe200080108c2 */
        /* <DEDUP_REMOVED lines=10> */
[----:B0-----:R-:W-:-:S01]  /*7d30*/  FADD.FTZ R6, R9, R6 ;  /* 0x0000000609067221 */ /* 0x001fc20000010000 */
[--C-:B------:R-:W-:Y:S01]  /*7d40*/  FFMA.FTZ R145, R145, UR10, -R193.reuse ;  /* 0x0000000a91917c23 */ /* 0x100fe200080108c1 */
[----:B------:R-:W-:-:S01]  /*7d50*/  FFMA.FTZ R148, R148, UR10, -R193 ;  /* 0x0000000a94947c23 */ /* 0x000fc200080108c1 */
[--C-:B------:R-:W-:Y:S01]  /*7d60*/  FFMA.FTZ R149, R149, UR10, -R193.reuse ;  /* 0x0000000a95957c23 */ /* 0x100fe200080108c1 */
[----:B------:R-:W-:-:S01]  /*7d70*/  FFMA.FTZ R120, R120, UR10, -R193 ;  /* 0x0000000a78787c23 */ /* 0x000fc200080108c1 */
[--C-:B------:R-:W-:Y:S01]  /*7d80*/  FFMA.FTZ R121, R121, UR10, -R193.reuse ;  /* 0x0000000a79797c23 */ /* 0x100fe200080108c1 */
[----:B------:R-:W-:-:S01]  /*7d90*/  FFMA.FTZ R124, R124, UR10, -R193 ;  /* 0x0000000a7c7c7c23 */ /* 0x000fc200080108c1 */
[----:B------:R-:W0:Y:S01]  /*7da0*/  MUFU.EX2 R13, R13 ;  /* 0x0000000d000d7308 */ /* 0x000e220000000800 */
[----:B-1----:R-:W-:-:S01]  /*7db0*/  FFMA.FTZ R8, R5, R8, R12 ;  /* 0x0000000805087223 */ /* 0x002fc2000001000c */
[--C-:B------:R-:W-:Y:S01]  /*7dc0*/  FFMA.FTZ R125, R125, UR10, -R193.reuse ;  /* 0x0000000a7d7d7c23 */ /* 0x100fe200080108c1 */
[----:B------:R-:W-:-:S01]  /*7dd0*/  FFMA.FTZ R128, R128, UR10, -R193 ;  /* 0x0000000a80807c23 */ /* 0x000fc200080108c1 */
[--C-:B------:R-:W-:Y:S01]  /*7de0*/  FFMA.FTZ R129, R129, UR10, -R193.reuse ;  /* 0x0000000a81817c23 */ /* 0x100fe200080108c1 */
[----:B------:R-:W-:-:S01]  /*7df0*/  FFMA.FTZ R192, R192, UR10, -R193 ;  /* 0x0000000ac0c07c23 */ /* 0x000fc200080108c1 */
[----:B------:R-:W-:Y:S01]  /*7e00*/  FFMA.FTZ R133, R133, UR10, -R193 ;  /* 0x0000000a85857c23 */ /* 0x000fe200080108c1 */
[----:B------:R-:W-:-:S01]  /*7e10*/  FFMA.FTZ R170, R170, UR10, -R194 ;  /* 0x0000000aaaaa7c23 */ /* 0x000fc200080108c2 */
[----:B------:R-:W1:Y:S01]  /*7e20*/  MUFU.EX2 R15, R15 ;  /* 0x0000000f000f7308 */ /* 0x000e620000000800 */
[----:B--2---:R-:W-:-:S01]  /*7e30*/  FADD.FTZ R8, R11, R8 ;  /* 0x000000080b087221 */ /* 0x004fc20000010000 */
[--C-:B------:R-:W-:Y:S01]  /*7e40*/  FFMA.FTZ R171, R171, UR10, -R194.reuse ;  /* 0x0000000aabab7c23 */ /* 0x100fe200080108c2 */
[----:B------:R-:W-:-:S01]  /*7e50*/  FFMA.FTZ R174, R174, UR10, -R194 ;  /* 0x0000000aaeae7c23 */ /* 0x000fc200080108c2 */
[--C-:B------:R-:W-:Y:S01]  /*7e60*/  FFMA.FTZ R175, R175, UR10, -R194.reuse ;  /* 0x0000000aafaf7c23 */ /* 0x100fe200080108c2 */
[----:B------:R-:W-:-:S01]  /*7e70*/  FFMA.FTZ R178, R178, UR10, -R194 ;  /* 0x0000000ab2b27c23 */ /* 0x000fc200080108c2 */
[----:B------:R-:W-:-:S02]  /*7e80*/  WARPGROUP.DEPBAR.LE gsb0, 0x0 ;  /* 0x00008000000079c5 */ /* 0x000fc40000010000 */
[----:B------:R-:W-:Y:S01]  /*7e90*/  WARPGROUP.ARRIVE ;  /* 0x00000000000079c5 */ /* 0x000fe20000000000 */
[----:B------:R-:W2:Y:S01]  /*7ea0*/  MUFU.EX2 R14, R14 ;  /* 0x0000000e000e7308 */ /* 0x000ea20000000800 */
[----:B0-----:R-:W-:-:S01]  /*7eb0*/  FADD.FTZ R193, R13, R6 ;  /* 0x000000060dc17221 */ /* 0x001fc20000010000 */
[--C-:B------:R-:W-:Y:S01]  /*7ec0*/  FFMA.FTZ R179, R179, UR10, -R194.reuse ;  /* 0x0000000ab3b37c23 */ /* 0x100fe200080108c2 */
[----:B------:R-:W-:-:S01]  /*7ed0*/  FFMA.FTZ R182, R182, UR10, -R194 ;  /* 0x0000000ab6b67c23 */ /* 0x000fc200080108c2 */
[--C-:B------:R-:W-:Y:S01]  /*7ee0*/  FFMA.FTZ R183, R183, UR10, -R194.reuse ;  /* 0x0000000ab7b77c23 */ /* 0x100fe200080108c2 */
[----:B------:R-:W-:Y:S01]  /*7ef0*/  QGMMA.64x192x32.F32.E4M3.E4M3 R24, R212, gdesc[UR4], R24, gsb0 ;  /* 0x02e00004d4187df3 */ /* 0x000fe20008000818 */
[----:B------:R-:W-:Y:S01]  /*7f00*/  UIADD3 UR6, UR11, 0x600, URZ ;  /* 0x000006000b067890 */ /* 0x000fe2000fffe03f */
[----:B------:R-:W-:Y:S01]  /*7f10*/  FFMA.FTZ R154, R154, UR10, -R194 ;  /* 0x0000000a9a9a7c23 */ /* 0x000fe200080108c2 */
[----:B------:R-:W0:Y:S01]  /*7f20*/  MUFU.EX2 R20, R20 ;  /* 0x0000001400147308 */ /* 0x000e220000000800 */
[----:B------:R-:W-:Y:S01]  /*7f30*/  UMOV UR7, 0xc0000010 ;  /* 0xc000001000077882 */ /* 0x000fe20000000000 */
[----:B-1----:R-:W-:Y:S01]  /*7f40*/  FADD.FTZ R195, R15, R8 ;  /* 0x000000080fc37221 */ /* 0x002fe20000010000 */
        /* <DEDUP_REMOVED lines=27> */
[----:B------:R-:W-:-:S02]  /*8100*/  FFMA.FTZ R135, R135, UR10, -R194 ;  /* 0x0000000a87877c23 */ /* 0x000fc400080108c2 */
        /* <DEDUP_REMOVED lines=48> */
[----:B------:R-:W-:Y:S06]  /*8410*/  QGMMA.64x192x32.F32.E4M3.E4M3 R24, R216, gdesc[UR4], R24, gsb0 ;  /* 0x02e00004d8187df3 */ /* 0x000fec0008000818 */
        /* <DEDUP_REMOVED lines=53> */
[----:B------:R-:W-:-:S06]  /*8770*/  WARPGROUP.DEPBAR.LE gsb0, 0x0 ;  /* 0x00008000000079c5 */ /* 0x000fcc0000010000 */
        /* <DEDUP_REMOVED lines=8> */
[----:B0-----:R-:W-:-:S01]  /*8800*/  FADD.FTZ R198, R150, R195 ;  /* 0x000000c396c67221 */ /* 0x001fc20000010000 */
[----:B------:R-:W-:Y:S01]  /*8810*/  @!P1 IMAD R195, R200, 0x8, R3 ;  /* 0x00000008c8c39824 */ /* 0x000fe200078e0203 */
[----:B------:R0:W-:Y:S06]  /*8820*/  BAR.ARV R6, 0x100 ;  /* 0x000400060000751d */ /* 0x0001ec0000002000 */
[----:B------:R-:W3:Y:S01]  /*8830*/  MUFU.EX2 R120, R120 ;  /* 0x0000007800787308 */ /* 0x000ee20000000800 */
[----:B-1----:R-:W-:-:S01]  /*8840*/  FADD.FTZ R131, R149, R8 ;  /* 0x0000000895837221 */ /* 0x002fc20000010000 */
[----:B0-----:R-:W-:-:S05]  /*8850*/  @!P1 VIADD R6, R195, 0x33440 ;  /* 0x00033440c3069836 */ /* 0x001fca0000000000 */
[----:B------:R-:W-:Y:S01]  /*8860*/  @!P1 PRMT R6, RZ, 0x654, R6 ;  /* 0x00000654ff069816 */ /* 0x000fe20000000006 */
[----:B------:R-:W0:Y:S01]  /*8870*/  MUFU.EX2 R122, R122 ;  /* 0x0000007a007a7308 */ /* 0x000e220000000800 */
[----:B--2---:R-:W-:-:S02]  /*8880*/  FADD.FTZ R193, R151, R198 ;  /* 0x000000c697c17221 */ /* 0x004fc40000010000 */
[----:B------:R1:W-:Y:S05]  /*8890*/  @!P1 SYNCS.ARRIVE.TRANS64.RED.A1T0 RZ, [R6+URZ], RZ ;  /* 0x000000ff06ff99a7 */ /* 0x0003ea000810043f */
        /* <DEDUP_REMOVED lines=10> */
[----:B------:R-:W1:Y:S01]  /*8940*/  MUFU.EX2 R196, R196 ;  /* 0x000000c400c47308 */ /* 0x000e620000000800 */
[----:B--2---:R-:W-:-:S07]  /*8950*/  FADD.FTZ R131, R191, R198 ;  /* 0x000000c6bf837221 */ /* 0x004fce0000010000 */
[----:B------:R-:W0:Y:S01]  /*8960*/  MUFU.EX2 R128, R128 ;  /* 0x0000008000807308 */ /* 0x000e220000000800 */
[----:B---3--:R-:W-:-:S07]  /*8970*/  FADD.FTZ R193, R125, R8 ;  /* 0x000000087dc17221 */ /* 0x008fce0000010000 */
        /* <DEDUP_REMOVED lines=14> */
[----:B0-----:R-:W-:-:S03]  /*8a60*/  FADD.FTZ R6, R133, R6 ;  /* 0x0000000685067221 */ /* 0x001fc60000010000 */
[----:B--2---:R-:W-:Y:S01]  /*8a70*/  FADD.FTZ R8, R135, R131 ;  /* 0x0000008387087221 */ /* 0x004fe20000010000 */
[----:B------:R-:W-:Y:S06]  /*8a80*/  @!P0 BRA `(.L_x_3032) ;  /* 0x0000000000048947 */ /* 0x000fec0003800000 */
[----:B------:R-:W-:Y:S01]  /*8a90*/  BPT.TRAP 0x1 ;  /* 0x000000040000795c */ /* 0x000fe20000300000 */
.L_x_3032:
        /* <DEDUP_REMOVED lines=147> */
[----:B------:R-:W-:Y:S01]  /*93d0*/  F2FP.SATFINITE.E4M3.F32.PACK_AB_MERGE_C R219, R130, R127, R14 ;  /* 0x0000007f82db723e */ /* 0x000fe2000480700e */
[----:B0-----:R-:W-:Y:S06]  /*93e0*/  @P1 BRA `(.L_x_3033) ;  /* 0xffffffc400ac1947 */ /* 0x001fec000383ffff */
.L_x_3023:
[----:B------:R-:W-:Y:S06]  /*93f0*/  BAR.ARV 0x8, 0x120 ;  /* 0x0204800000007b1d */ /* 0x000fec0000002000 */
[----:B------:R-:W-:Y:S05]  /*9400*/  @!P0 BRA `(.L_x_3034) ;  /* 0x0000000000048947 */ /* 0x000fea0003800000 */
[----:B------:R-:W-:Y:S01]  /*9410*/  BPT.TRAP 0x1 ;  /* 0x000000040000795c */ /* 0x000fe20000300000 */
.L_x_3034:
[----:B------:R-:W-:Y:S02]  /*9420*/  IMAD.U32 R0, RZ, RZ, UR50 ;  /* 0x00000032ff007e24 */ /* 0x000fe4000f8e00ff */
[----:B------:R-:W-:Y:S02]  /*9430*/  IMAD.U32 R5, RZ, RZ, UR42 ;  /* 0x0000002aff057e24 */ /* 0x000fe4000f8e00ff */
[----:B------:R-:W-:-:S03]  /*9440*/  IMAD R21, R0, 0x8, R3 ;  /* 0x0000000800157824 */ /* 0x000fc600078e0203 */
[----:B------:R-:W-:-:S04]  /*9450*/  SHF.L.U32 R0, R5, 0x1f, RZ ;  /* 0x0000001f05007819 */ /* 0x000fc800000006ff */
[----:B------:R0:W1:Y:S01]  /*9460*/  SYNCS.PHASECHK.TRANS64.TRYWAIT P1, [R21+URZ+0x33450], R0 ;  /* 0x03345000150075a7 */ /* 0x000062000802017f */
[----:B------:R-:W-:Y:S05]  /*9470*/  @!P0 BRA `(.L_x_3035) ;  /* 0x0000000000048947 */ /* 0x000fea0003800000 */
[----:B------:R-:W-:Y:S01]  /*9480*/  BPT.TRAP 0x1 ;  /* 0x000000040000795c */ /* 0x000fe20000300000 */
.L_x_3035:
        /* <DEDUP_REMOVED lines=8> */
.L_x_3036:
[----:B------:R-:W-:Y:S01]  /*9510*/  IMAD R10, R10, 0x780, R3 ;  /* 0x000007800a0a7824 */ /* 0x000fe200078e0203 */
[----:B------:R-:W-:Y:S05]  /*9520*/  WARPSYNC.ALL ;  /* 0x0000000000007948 */ /* 0x000fea0003800000 */
[----:B------:R-:W-:Y:S01]  /*9530*/  IMAD.MOV.U32 R11, RZ, RZ, -0x3ffffff0 ;  /* 0xc0000010ff0b7424 */ /* 0x000fe200078e00ff */
[C---:B------:R-:W-:Y:S01]  /*9540*/  R2UR UR6, R10.reuse ;  /* 0x000000000a0672ca */ /* 0x040fe200000e0000 */
[----:B------:R-:W-:Y:S01]  /*9550*/  WARPGROUP.ARRIVE ;  /* 0x00000000000079c5 */ /* 0x000fe20000000000 */
[----:B------:R-:W-:Y:S01]  /*9560*/  VIADD R12, R10, 0x180 ;  /* 0x000001800a0c7836 */ /* 0x000fe20000000000 */
[----:B------:R-:W-:Y:S01]  /*9570*/  ULDC.64 UR8, c[0x0][0x9a0] ;  /* 0x0002680000087ab9 */ /* 0x000fe20000000a00 */
[----:B------:R-:W-:Y:S01]  /*9580*/  R2UR UR7, R11 ;  /* 0x000000000b0772ca */ /* 0x000fe200000e0000 */
[----:B------:R-:W-:Y:S01]  /*9590*/  IMAD.MOV.U32 R13, RZ, RZ, -0x3ffffff0 ;  /* 0xc0000010ff0d7424 */ /* 0x000fe200078e00ff */
[----:B------:R-:W-:Y:S01]  /*95a0*/  UISETP.NE.U32.AND UP0, UPT, UR8, URZ, UPT ;  /* 0x0000003f0800728c */ /* 0x000fe2000bf05070 */
[----:B------:R-:W-:-:S03]  /*95b0*/  IMAD.MOV.U32 R5, RZ, RZ, 0x3f800000 ;  /* 0x3f800000ff057424 */ /* 0x000fc600078e00ff */
[----:B------:R-:W-:-:S06]  /*95c0*/  UISETP.NE.AND.EX UP0, UPT, UR9, URZ, UPT, UP0 ;  /* 0x0000003f0900728c */ /* 0x000fcc000bf05300 */
[----:B------:R-:W-:Y:S01]  /*95d0*/  PLOP3.LUT P1, PT, PT, PT, UP0, 0x80, 0x0 ;  /* 0x000000000000781c */ /* 0x000fe20003f2f008 */
[----:B------:R-:W-:Y:S01]  /*95e0*/  QGMMA.64x192x32.F32.E4M3.E4M3 R24, R200, gdesc[UR4], R24, gsb0 ;  /* 0x02e00004c8187df3 */ /* 0x000fe20008000818 */
[----:B------:R-:W-:Y:S01]  /*95f0*/  R2UR UR6, R12 ;  /* 0x000000000c0672ca */ /* 0x000fe200000e0000 */
[----:B------:R-:W-:Y:S01]  /*9600*/  VIADD R12, R10, 0x300 ;  /* 0x000003000a0c7836 */ /* 0x000fe20000000000 */
[----:B------:R-:W-:Y:S01]  /*9610*/  R2UR UR7, R13 ;  /* 0x000000000d0772ca */ /* 0x000fe200000e0000 */
[----:B------:R-:W-:Y:S01]  /*9620*/  IMAD.MOV.U32 R13, RZ, RZ, -0x3ffffff0 ;  /* 0xc0000010ff0d7424 */ /* 0x000fe200078e00ff */
[----:B------:R-:W-:Y:S02]  /*9630*/  @UP0 ULDC.64 UR12, c[0x0][0x9c8] ;  /* 0x00027200000c0ab9 */ /* 0x000fe40000000a00 */
[----:B------:R-:W-:Y:S01]  /*9640*/  @UP0 UIMAD.WIDE.U32 UR4, UR36, UR12, URZ ;  /* 0x0000000c240402a5 */ /* 0x000fe2000f8e003f */
[----:B------:R-:W-:Y:S02]  /*9650*/  WARPGROUP.DEPBAR.LE gsb0, 0x0 ;  /* 0x00008000000079c5 */ /* 0x000fe40000010000 */
[----:B------:R-:W-:-:S10]  /*9660*/  WARPGROUP.ARRIVE ;  /* 0x00000000000079c5 */ /* 0x000fd40000000000 */
[----:B------:R-:W-:Y:S01]  /*9670*/  QGMMA.64x192x32.F32.E4M3.E4M3 R24, R204, gdesc[UR4], R24, gsb0 ;  /* 0x02e00004cc187df3 */ /* 0x000fe20008000818 */
[----:B------:R-:W-:Y:S02]  /*9680*/  R2UR UR6, R12 ;  /* 0x000000000c0672ca */ /* 0x000fe400000e0000 */
[----:B------:R-:W-:Y:S01]  /*9690*/  R2UR UR7, R13 ;  /* 0x000000000d0772ca */ /* 0x000fe200000e0000 */
[----:B------:R-:W-:Y:S02]  /*96a0*/  VIADD R12, R10, 0x480 ;  /* 0x000004800a0c7836 */ /* 0x000fe40000000000 */
[----:B------:R-:W-:Y:S01]  /*96b0*/  IMAD.MOV.U32 R13, RZ, RZ, -0x3ffffff0 ;  /* 0xc0000010ff0d7424 */ /* 0x000fe200078e00ff */
[----:B------:R-:W-:Y:S02]  /*96c0*/  WARPGROUP.DEPBAR.LE gsb0, 0x0 ;  /* 0x00008000000079c5 */ /* 0x000fe40000010000 */
[----:B------:R-:W-:-:S11]  /*96d0*/  WARPGROUP.ARRIVE ;  /* 0x00000000000079c5 */ /* 0x000fd60000000000 */
[----:B------:R-:W-:Y:S01]  /*96e0*/  QGMMA.64x192x32.F32.E4M3.E4M3 R24, R208, gdesc[UR4], R24, gsb0 ;  /* 0x02e00004d0187df3 */ /* 0x000fe20008000818 */
[----:B------:R-:W-:Y:S02]  /*96f0*/  @UP0 UIMAD UR6, UR37, UR12, URZ ;  /* 0x0000000c250602a4 */ /* 0x000fe4000f8e023f */
[----:B------:R-:W-:Y:S02]  /*9700*/  @UP0 USHF.R.S32.HI UR7, URZ, 0x1f, UR38 ;  /* 0x0000001f3f070899 */ /* 0x000fe40008011426 */
[----:B------:R-:W-:-:S03]  /*9710*/  @UP0 UIMAD UR6, UR36, UR13, UR6 ;  /* 0x0000000d240602a4 */ /* 0x000fc6000f8e0206 */
[----:B------:R-:W-:Y:S01]  /*9720*/  @UP0 ULDC.64 UR12, c[0x0][0x9d0] ;  /* 0x00027400000c0ab9 */ /* 0x000fe20000000a00 */
[----:B------:R-:W-:Y:S02]  /*9730*/  @UP0 UIADD3 UR5, UR5, UR6, URZ ;  /* 0x0000000605050290 */ /* 0x000fe4000fffe03f */
[----:B------:R-:W-:Y:S02]  /*9740*/  @UP0 UIMAD UR6, UR7, UR12, URZ ;  /* 0x0000000c070602a4 */ /* 0x000fe4000f8e023f */
[----:B------:R-:W-:Y:S02]  /*9750*/  @UP0 UIMAD.WIDE.U32 UR4, UR38, UR12, UR4 ;  /* 0x0000000c260402a5 */ /* 0x000fe4000f8e0004 */
[----:B------:R-:W-:-:S04]  /*9760*/  @UP0 UIMAD UR6, UR38, UR13, UR6 ;  /* 0x0000000d260602a4 */ /* 0x000fc8000f8e0206 */
[----:B------:R-:W-:Y:S02]  /*9770*/  @UP0 UIADD3 UR5, UR5, UR6, URZ ;  /* 0x0000000605050290 */ /* 0x000fe4000fffe03f */
[----:B------:R-:W-:-:S04]  /*9780*/  @UP0 ULEA UR6, UP1, UR4, UR8, 0x2 ;  /* 0x0000000804060291 */ /* 0x000fc8000f82103f */
[----:B------:R-:W-:-:S03]  /*9790*/  @UP0 ULEA.HI.X UR5, UR4, UR9, UR5, 0x2, UP1 ;  /* 0x0000000904050291 */ /* 0x000fc600088f1405 */
[----:B------:R-:W-:Y:S02]  /*97a0*/  @UP0 UMOV UR4, UR6 ;  /* 0x0000000600040c82 */ /* 0x000fe40008000000 */
[----:B------:R-:W-:Y:S02]  /*97b0*/  IMAD.U32 R14, RZ, RZ, UR4 ;  /* 0x00000004ff0e7e24 */ /* 0x000fe4000f8e00ff */
[----:B------:R-:W-:-:S05]  /*97c0*/  IMAD.U32 R15, RZ, RZ, UR5 ;  /* 0x00000005ff0f7e24 */ /* 0x000fca000f8e00ff */
[----:B------:R2:W3:Y:S01]  /*97d0*/  @P1 LDG.E R5, desc[UR46][R14.64] ;  /* 0x0000002e0e051981 */ /* 0x0004e2000c1e1900 */
[----:B------:R-:W-:Y:S02]  /*97e0*/  R2UR UR6, R12 ;  /* 0x000000000c0672ca */ /* 0x000fe400000e0000 */
[----:B------:R-:W-:Y:S01]  /*97f0*/  R2UR UR7, R13 ;  /* 0x000000000d0772ca */ /* 0x000fe200000e0000 */
[----:B------:R-:W-:Y:S02]  /*9800*/  VIADD R10, R10, 0x600 ;  /* 0x000006000a0a7836 */ /* 0x000fe40000000000 */
[----:B------:R-:W-:Y:S01]  /*9810*/  IMAD.MOV.U32 R11, RZ, RZ, -0x3ffffff0 ;  /* 0xc0000010ff0b7424 */ /* 0x000fe200078e00ff */
[----:B------:R-:W-:Y:S02]  /*9820*/  WARPGROUP.DEPBAR.LE gsb0, 0x0 ;  /* 0x00008000000079c5 */ /* 0x000fe40000010000 */
[----:B------:R-:W-:-:S07]  /*9830*/  WARPGROUP.ARRIVE ;  /* 0x00000000000079c5 */ /* 0x000fce0000000000 */
[----:B------:R-:W-:Y:S01]  /*9840*/  QGMMA.64x192x32.F32.E4M3.E4M3 R24, R212, gdesc[UR4], R24, gsb0 ;  /* 0x02e00004d4187df3 */ /* 0x000fe20008000818 */
        /* <DEDUP_REMOVED lines=8> */
[----:B------:R-:W-:Y:S02]  /*98d0*/  IMAD.MOV.U32 R6, RZ, RZ, RZ ;  /* 0x000000ffff067224 */ /* 0x000fe400078e00ff */
[----:B0-----:R-:W-:Y:S01]  /*98e0*/  FADD.FTZ R11, R3, R0 ;  /* 0x00000000030b7221 */ /* 0x001fe20000010000 */
[----:B-1----:R-:W-:-:S04]  /*98f0*/  FADD.FTZ R12, R7, R10 ;  /* 0x0000000a070c7221 */ /* 0x002fc80000010000 */
[C---:B------:R-:W-:Y:S01]  /*9900*/  FSETP.NE.FTZ.AND P1, PT, R11.reuse, RZ, PT ;  /* 0x000000ff0b00720b */ /* 0x040fe20003f35000 */
[----:B------:R-:W-:Y:S01]  /*9910*/  FMUL.FTZ R13, R11, 0.00390625 ;  /* 0x3b8000000b0d7820 */ /* 0x000fe20000410000 */
[----:B--2---:R-:W-:-:S04]  /*9920*/  FMUL.FTZ R14, R12, 0.00390625 ;  /* 0x3b8000000c0e7820 */ /* 0x004fc80000410000 */
[----:B------:R-:W-:Y:S02]  /*9930*/  FSETP.NE.FTZ.AND P2, PT, R13, RZ, PT ;  /* 0x000000ff0d00720b */ /* 0x000fe40003f55000 */
[----:B------:R-:W-:-:S05]  /*9940*/  FSETP.NE.FTZ.AND P3, PT, R14, RZ, PT ;  /* 0x000000ff0e00720b */ /* 0x000fca0003f75000 */
[----:B------:R-:W-:Y:S01]  /*9950*/  @P1 MUFU.RCP R6, R11 ;  /* 0x0000000b00061308 */ /* 0x000fe20000001000 */
[----:B------:R-:W-:Y:S01]  /*9960*/  FSETP.NE.FTZ.AND P1, PT, R12, RZ, PT ;  /* 0x000000ff0c00720b */ /* 0x000fe20003f35000 */
[----:B------:R-:W-:-:S06]  /*9970*/  IMAD.MOV.U32 R10, RZ, RZ, RZ ;  /* 0x000000ffff0a7224 */ /* 0x000fcc00078e00ff */
[----:B------:R-:W0:Y:S01]  /*9980*/  @P2 MUFU.LG2 R8, R13 ;  /* 0x0000000d00082308 */ /* 0x000e220000000c00 */
[----:B------:R-:W-:Y:S02]  /*9990*/  WARPGROUP.DEPBAR.LE gsb0, 0x0 ;  /* 0x00008000000079c5 */ /* 0x000fe40000010000 */
[----:B------:R-:W-:-:S06]  /*99a0*/  WARPGROUP.ARRIVE ;  /* 0x00000000000079c5 */ /* 0x000fcc0000000000 */
[----:B------:R-:W-:Y:S01]  /*99b0*/  QGMMA.64x192x32.F32.E4M3.E4M3 R24, R216, gdesc[UR4], R24, gsb0 ;  /* 0x02e00004d8187df3 */ /* 0x000fe20008000818 */
[----:B------:R-:W1:Y:S08]  /*99c0*/  @P3 MUFU.LG2 R9, R14 ;  /* 0x0000000e00093308 */ /* 0x000e700000000c00 */
[----:B------:R-:W2:Y:S01]  /*99d0*/  @P1 MUFU.RCP R10, R12 ;  /* 0x0000000c000a1308 */ /* 0x000ea20000001000 */
[----:B------:R-:W-:-:S02]  /*99e0*/  IMAD.U32 R7, RZ, RZ, UR10 ;  /* 0x0000000aff077e24 */ /* 0x000fc4000f8e00ff */
[----:B------:R-:W-:Y:S02]  /*99f0*/  IMAD.U32 R20, RZ, RZ, UR10 ;  /* 0x0000000aff147e24 */ /* 0x000fe4000f8e00ff */
[----:B0-----:R-:W-:Y:S01]  /*9a00*/  @P2 FMUL.FTZ R8, R8, 0.69314718246459960938 ;  /* 0x3f31721808082820 */ /* 0x001fe20000410000 */
[----:B------:R-:W-:Y:S01]  /*9a10*/  @P2 FMUL.FTZ R7, R7, 0.69314718246459960938 ;  /* 0x3f31721807072820 */ /* 0x000fe20000410000 */
[----:B------:R-:W-:Y:S01]  /*9a20*/  @P3 FMUL.FTZ R20, R20, 0.69314718246459960938 ;  /* 0x3f31721814143820 */ /* 0x000fe20000410000 */
[----:B-1----:R-:W-:Y:S01]  /*9a30*/  @P3 FMUL.FTZ R9, R9, 0.69314718246459960938 ;  /* 0x3f31721809093820 */ /* 0x002fe20000410000 */
[----:B------:R-:W-:Y:S02]  /*9a40*/  IMAD.MOV.U32 R0, RZ, RZ, -0x800000 ;  /* 0xff800000ff007424 */ /* 0x000fe400078e00ff */
[----:B------:R-:W-:Y:S01]  /*9a50*/  @P2 FFMA.FTZ R0, R7, R126, R8 ;  /* 0x0000007e07002223 */ /* 0x000fe20000010008 */
[----:B------:R-:W-:Y:S02]  /*9a60*/  IMAD.MOV.U32 R3, RZ, RZ, -0x800000 ;  /* 0xff800000ff037424 */ /* 0x000fe400078e00ff */
[----:B------:R-:W-:Y:S01]  /*9a70*/  @P3 FFMA.FTZ R3, R20, R132, R9 ;  /* 0x0000008414033223 */ /* 0x000fe20000010009 */
[-C--:B---3--:R-:W-:Y:S01]  /*9a80*/  FMUL.FTZ R6, R6, R5.reuse ;  /* 0x0000000506067220 */ /* 0x088fe20000410000 */
[----:B--2---:R-:W-:Y:S01]  /*9a90*/  FMUL.FTZ R7, R10, R5 ;  /* 0x000000050a077220 */ /* 0x004fe20000410000 */
[----:B------:R-:W-:-:S02]  /*9aa0*/  WARPGROUP.DEPBAR.LE gsb0, 0x0 ;  /* 0x00008000000079c5 */ /* 0x000fc40000010000 */
[----:B------:R-:W-:Y:S05]  /*9ab0*/  @!P0 BRA `(.L_x_3038) ;  /* 0x0000000000048947 */ /* 0x000fea0003800000 */
[----:B------:R-:W-:Y:S01]  /*9ac0*/  BPT.TRAP 0x1 ;  /* 0x000000040000795c */ /* 0x000fe20000300000 */
.L_x_3038:
[----:B------:R-:W-:Y:S01]  /*9ad0*/  VIADD R5, R21, 0x33460 ;  /* 0x0003346015057836 */ /* 0x000fe20000000000 */
[----:B------:R-:W-:Y:S01]  /*9ae0*/  UIADD3 UR50, UR50, 0x1, URZ ;  /* 0x0000000132327890 */ /* 0x000fe2000fffe03f */
[-C--:B------:R-:W-:Y:S01]  /*9af0*/  FMUL.FTZ R143, R24, R6.reuse ;  /* 0x00000006188f7220 */ /* 0x080fe20000410000 */
[-C--:B------:R-:W-:Y:S01]  /*9b00*/  FMUL.FTZ R140, R28, R6.reuse ;  /* 0x000000061c8c7220 */ /* 0x080fe20000410000 */
[-C--:B------:R-:W-:Y:S01]  /*9b10*/  FMUL.FTZ R138, R29, R6.reuse ;  /* 0x000000061d8a7220 */ /* 0x080fe20000410000 */
[----:B------:R-:W-:Y:S01]  /*9b20*/  PRMT R5, R4, 0x654, R5 ;  /* 0x0000065404057816 */ /* 0x000fe20000000005 */
[----:B------:R-:W-:Y:S01]  /*9b30*/  UISETP.NE.AND UP0, UPT, UR50, 0x2, UPT ;  /* 0x000000023200788c */ /* 0x000fe2000bf05270 */
        /* <DEDUP_REMOVED lines=98> */
[----:B0-----:R-:W-:-:S12]  /*a160*/  ULOP3.LUT UR42, UR42, UR4, URZ, 0x3c, !UPT ;  /* 0x000000042a2a7292 */ /* 0x001fd8000f8e3c3f */
.L_x_3016:
        /* <DEDUP_REMOVED lines=20> */
[----:B------:R-:W-:Y:S01]  /*a2b0*/  F2FP.BF16.F32.PACK_AB R21, R21, R24 ;  /* 0x000000181515723e */ /* 0x000fe200000010ff */
[----:B------:R-:W1:Y:S01]  /*a2c0*/  S2R R9, SR_SWINHI ;  /* 0x0000000000097919 */ /* 0x000e620000002f00 */
[----:B------:R-:W-:Y:S01]  /*a2d0*/  F2FP.BF16.F32.PACK_AB R44, R44, R45 ;  /* 0x0000002d2c2c723e */ /* 0x000fe200000010ff */
[----:B------:R-:W-:Y:S01]  /*a2e0*/  UISETP.NE.AND.EX UP0, UPT, UR7, URZ, UPT, UP0 ;  /* 0x0000003f0700728c */ /* 0x000fe2000bf05300 */
[----:B------:R-:W-:Y:S01]  /*a2f0*/  F2FP.BF16.F32.PACK_AB R81, R81, R88 ;  /* 0x000000585151723e */ /* 0x000fe200000010ff */
[----:B------:R-:W-:Y:S01]  /*a300*/  ULEA UR4, UP1, UR36, UR6, 0x2 ;  /* 0x0000000624047291 */ /* 0x000fe2000f82103f */
[----:B------:R-:W-:Y:S02]  /*a310*/  F2FP.BF16.F32.PACK_AB R84, R77, R84 ;  /* 0x000000544d54723e */ /* 0x000fe400000010ff */
[----:B0-----:R-:W-:Y:S01]  /*a320*/  LOP3.LUT P0, R6, R70, 0x3, RZ, 0xc0, !PT ;  /* 0x0000000346067812 */ /* 0x001fe2000780c0ff */
[----:B------:R-:W-:Y:S01]  /*a330*/  ULEA.HI.X UR6, UR36, UR7, UR37, 0x2, UP1 ;  /* 0x0000000724067291 */ /* 0x000fe200088f1425 */
[----:B------:R-:W-:-:S02]  /*a340*/  F2FP.BF16.F32.PACK_AB R60, R60, R61 ;  /* 0x0000003d3c3c723e */ /* 0x000fc400000010ff */
[----:B------:R-:W-:Y:S02]  /*a350*/  ISETP.EQ.OR P0, PT, R6, 0x3, !P0 ;  /* 0x000000030600780c */ /* 0x000fe40004702670 */
[----:B------:R-:W-:Y:S02]  /*a360*/  F2FP.BF16.F32.PACK_AB R11, R11, R12 ;  /* 0x0000000c0b0b723e */ /* 0x000fe400000010ff */
[----:B------:R-:W-:Y:S02]  /*a370*/  SEL R66, R28, R21, P0 ;  /* 0x000000151c427207 */ /* 0x000fe40000000000 */
[----:B------:R-:W-:Y:S02]  /*a380*/  SEL R45, R21, R28, P0 ;  /* 0x0000001c152d7207 */ /* 0x000fe40000000000 */
[----:B------:R-:W-:Y:S02]  /*a390*/  F2FP.BF16.F32.PACK_AB R8, R119, R8 ;  /* 0x000000087708723e */ /* 0x000fe400000010ff */
[----:B------:R-:W-:-:S02]  /*a3a0*/  F2FP.BF16.F32.PACK_AB R57, R56, R57 ;  /* 0x000000393839723e */ /* 0x000fc400000010ff */
[----:B------:R-:W-:Y:S02]  /*a3b0*/  SEL R78, R81, R84, P0 ;  /* 0x00000054514e7207 */ /* 0x000fe40000000000 */
[----:B------:R-:W-:Y:S02]  /*a3c0*/  SEL R81, R84, R81, P0 ;  /* 0x0000005154517207 */ /* 0x000fe40000000000 */
[----:B------:R-:W-:Y:S02]  /*a3d0*/  F2FP.BF16.F32.PACK_AB R52, R52, R53 ;  /* 0x000000353434723e */ /* 0x000fe400000010ff */
[----:B------:R-:W-:Y:S02]  /*a3e0*/  F2FP.BF16.F32.PACK_AB R49, R48, R49 ;  /* 0x000000313031723e */ /* 0x000fe400000010ff */
[----:B------:R-:W-:Y:S02]  /*a3f0*/  SEL R84, R11, R8, P0 ;  /* 0x000000080b547207 */ /* 0x000fe40000000000 */
[----:B------:R-:W-:-:S02]  /*a400*/  MOV R6, R4 ;  /* 0x0000000400067202 */ /* 0x000fc40000000f00 */
[----:B-1----:R-:W-:Y:S02]  /*a410*/  MOV R7, R9 ;  /* 0x0000000900077202 */ /* 0x002fe40000000f00 */
[----:B------:R-:W-:Y:S02]  /*a420*/  SEL R71, R8, R11, P0 ;  /* 0x0000000b08477207 */ /* 0x000fe40000000000 */
[----:B------:R-:W-:Y:S01]  /*a430*/  F2FP.BF16.F32.PACK_AB R41, R40, R41 ;  /* 0x000000292829723e */ /* 0x000fe200000010ff */
[----:B------:R-:W-:Y:S01]  /*a440*/  IMAD.WIDE R28, R222, 0x2, R6 ;  /* 0x00000002de1c7825 */ /* 0x000fe200078e0206 */
[----:B------:R-:W-:Y:S02]  /*a450*/  SEL R64, R60, R57, P0 ;  /* 0x000000393c407207 */ /* 0x000fe40000000000 */
[----:B------:R-:W-:Y:S02]  /*a460*/  F2FP.BF16.F32.PACK_AB R73, R73, R80 ;  /* 0x000000504949723e */ /* 0x000fe400000010ff */
[----:B------:R-:W-:-:S02]  /*a470*/  IADD3 R61, P4, R28, 0x20, RZ ;  /* 0x000000201c3d7810 */ /* 0x000fc40007f9e0ff */
[----:B------:R-:W-:Y:S02]  /*a480*/  F2FP.BF16.F32.PACK_AB R76, R69, R76 ;  /* 0x0000004c454c723e */ /* 0x000fe400000010ff */
[----:B------:R-:W-:Y:S02]  /*a490*/  LOP3.LUT R8, R61, 0x380, RZ, 0xc0, !PT ;  /* 0x000003803d087812 */ /* 0x000fe400078ec0ff */
[----:B------:R-:W-:Y:S02]  /*a4a0*/  SEL R57, R57, R60, P0 ;  /* 0x0000003c39397207 */ /* 0x000fe40000000000 */
[----:B------:R-:W-:Y:S01]  /*a4b0*/  F2FP.BF16.F32.PACK_AB R36, R36, R37 ;  /* 0x000000252424723e */ /* 0x000fe200000010ff */
[----:B------:R-:W-:Y:S01]  /*a4c0*/  IMAD.X R37, RZ, RZ, R29, P4 ;  /* 0x000000ffff257224 */ /* 0x000fe200020e061d */
[----:B------:R-:W-:Y:S02]  /*a4d0*/  F2FP.BF16.F32.PACK_AB R33, R32, R33 ;  /* 0x000000212021723e */ /* 0x000fe400000010ff */
[----:B------:R-:W-:-:S02]  /*a4e0*/  SEL R60, R52, R49, P0 ;  /* 0x00000031343c7207 */ /* 0x000fc40000000000 */
[----:B------:R-:W-:Y:S02]  /*a4f0*/  F2FP.BF16.F32.PACK_AB R63, R63, R72 ;  /* 0x000000483f3f723e */ /* 0x000fe400000010ff */
[----:B------:R-:W-:Y:S02]  /*a500*/  F2FP.BF16.F32.PACK_AB R62, R59, R62 ;  /* 0x0000003e3b3e723e */ /* 0x000fe400000010ff */
[----:B------:R-:W-:Y:S02]  /*a510*/  SEL R49, R49, R52, P0 ;  /* 0x0000003431317207 */ /* 0x000fe40000000000 */
[----:B------:R-:W-:Y:S02]  /*a520*/  SHF.R.U64 R8, R8, 0x3, RZ ;  /* 0x0000000308087819 */ /* 0x000fe400000012ff */
[----:B------:R-:W-:Y:S02]  /*a530*/  SEL R52, R44, R41, P0 ;  /* 0x000000292c347207 */ /* 0x000fe40000000000 */
[----:B------:R-:W-:-:S02]  /*a540*/  IADD3 R77, P1, R28, 0x4000, RZ ;  /* 0x000040001c4d7810 */ /* 0x000fc40007f3e0ff */
[----:B------:R-:W-:Y:S02]  /*a550*/  F2FP.BF16.F32.PACK_AB R55, R55, R58 ;  /* 0x0000003a3737723e */ /* 0x000fe400000010ff */
[----:B------:R-:W-:Y:S02]  /*a560*/  F2FP.BF16.F32.PACK_AB R54, R51, R54 ;  /* 0x000000363336723e */ /* 0x000fe400000010ff */
[----:B------:R-:W-:Y:S02]  /*a570*/  F2FP.BF16.F32.PACK_AB R46, R43, R46 ;  /* 0x0000002e2b2e723e */ /* 0x000fe400000010ff */
[----:B------:R-:W-:Y:S02]  /*a580*/  SEL R41, R41, R44, P0 ;  /* 0x0000002c29297207 */ /* 0x000fe40000000000 */
[----:B------:R-:W-:Y:S02]  /*a590*/  SEL R80, R73, R76, P0 ;  /* 0x0000004c49507207 */ /* 0x000fe40000000000 */
[----:B------:R-:W-:-:S02]  /*a5a0*/  F2FP.BF16.F32.PACK_AB R13, R13, R14 ;  /* 0x0000000e0d0d723e */ /* 0x000fc400000010ff */
[----:B------:R-:W-:Y:S02]  /*a5b0*/  SEL R44, R36, R33, P0 ;  /* 0x00000021242c7207 */ /* 0x000fe40000000000 */
[----:B------:R-:W-:Y:S02]  /*a5c0*/  SEL R43, R33, R36, P0 ;  /* 0x00000024212b7207 */ /* 0x000fe40000000000 */
[----:B------:R-:W-:Y:S02]  /*a5d0*/  SEL R73, R76, R73, P0 ;  /* 0x000000494c497207 */ /* 0x000fe40000000000 */
[----:B------:R-:W-:Y:S02]  /*a5e0*/  F2FP.BF16.F32.PACK_AB R47, R47, R50 ;  /* 0x000000322f2f723e */ /* 0x000fe400000010ff */
[----:B------:R-:W-:Y:S02]  /*a5f0*/  SEL R76, R63, R62, P0 ;  /* 0x0000003e3f4c7207 */ /* 0x000fe40000000000 */
[----:B------:R-:W-:-:S02]  /*a600*/  IADD3 R69, P5, R28, 0x40, RZ ;  /* 0x000000401c457810 */ /* 0x000fc40007fbe0ff */
[----:B------:R-:W-:Y:S02]  /*a610*/  LOP3.LUT R36, R8, R61, RZ, 0x3c, !PT ;  /* 0x0000003d08247212 */ /* 0x000fe400078e3cff */
[----:B------:R-:W-:Y:S02]  /*a620*/  SEL R63, R62, R63, P0 ;  /* 0x0000003f3e3f7207 */ /* 0x000fe40000000000 */
[----:B------:R-:W-:Y:S02]  /*a630*/  LOP3.LUT R8, R77, 0x380, RZ, 0xc0, !PT ;  /* 0x000003804d087812 */ /* 0x000fe400078ec0ff */
[----:B------:R-:W-:Y:S02]  /*a640*/  F2FP.BF16.F32.PACK_AB R92, R85, R92 ;  /* 0x0000005c555c723e */ /* 0x000fe400000010ff */
[----:B------:R-:W-:Y:S02]  /*a650*/  F2FP.BF16.F32.PACK_AB R121, R68, R121 ;  /* 0x000000794479723e */ /* 0x000fe400000010ff */
[----:B------:R-:W-:-:S02]  /*a660*/  F2FP.BF16.F32.PACK_AB R39, R39, R42 ;  /* 0x0000002a2727723e */ /* 0x000fc400000010ff */
[----:B------:R-:W-:Y:S01]  /*a670*/  F2FP.BF16.F32.PACK_AB R38, R35, R38 ;  /* 0x000000262326723e */ /* 0x000fe200000010ff */
[----:B------:R-:W-:Y:S01]  /*a680*/  IMAD.X R35, RZ, RZ, R29, P5 ;  /* 0x000000ffff237224 */ /* 0x000fe200028e061d */
[----:B------:R-:W-:Y:S02]  /*a690*/  SEL R62, R55, R54, P0 ;  /* 0x00000036373e7207 */ /* 0x000fe40000000000 */
[----:B------:R-:W-:Y:S02]  /*a6a0*/  SEL R68, R13, R10, P0 ;  /* 0x0000000a0d447207 */ /* 0x000fe40000000000 */
[----:B------:R-:W-:Y:S02]  /*a6b0*/  SEL R51, R10, R13, P0 ;  /* 0x0000000d0a337207 */ /* 0x000fe40000000000 */
[----:B------:R-:W-:Y:S02]  /*a6c0*/  SEL R55, R54, R55, P0 ;  /* 0x0000003736377207 */ /* 0x000fe40000000000 */
[----:B------:R-:W-:-:S02]  /*a6d0*/  IADD3 R85, P4, R28, 0x4060, RZ ;  /* 0x000040601c557810 */ /* 0x000fc40007f9e0ff */
[----:B------:R-:W-:Y:S02]  /*a6e0*/  F2FP.BF16.F32.PACK_AB R31, R31, R34 ;  /* 0x000000221f1f723e */ /* 0x000fe400000010ff */
[----:B------:R-:W-:Y:S01]  /*a6f0*/  F2FP.BF16.F32.PACK_AB R30, R27, R30 ;  /* 0x0000001e1b1e723e */ /* 0x000fe200000010ff */
[----:B------:R-:W-:Y:S01]  /*a700*/  IMAD.X R21, RZ, RZ, R29, P4 ;  /* 0x000000ffff157224 */ /* 0x000fe200020e061d */
[----:B------:R-:W-:Y:S02]  /*a710*/  SEL R54, R47, R46, P0 ;  /* 0x0000002e2f367207 */ /* 0x000fe40000000000 */
[----:B------:R-:W-:Y:S02]  /*a720*/  LOP3.LUT R10, R69, 0x380, RZ, 0xc0, !PT ;  /* 0x00000380450a7812 */ /* 0x000fe400078ec0ff */
[----:B------:R-:W-:Y:S02]  /*a730*/  SEL R47, R46, R47, P0 ;  /* 0x0000002f2e2f7207 */ /* 0x000fe40000000000 */
[----:B------:R-:W-:-:S02]  /*a740*/  SHF.R.U64 R8, R8, 0x3, RZ ;  /* 0x0000000308087819 */ /* 0x000fc400000012ff */
[----:B------:R-:W-:Y:S02]  /*a750*/  SEL R46, R39, R38, P0 ;  /* 0x00000026272e7207 */ /* 0x000fe40000000000 */
[----:B------:R-:W-:Y:S02]  /*a760*/  IADD3 R87, P5, R28, 0x8000, RZ ;  /* 0x000080001c577810 */ /* 0x000fe40007fbe0ff */
[----:B------:R-:W-:Y:S02]  /*a770*/  SEL R39, R38, R39, P0 ;  /* 0x0000002726277207 */ /* 0x000fe40000000000 */
[----:B------:R-:W-:Y:S02]  /*a780*/  LOP3.LUT R14, R85, 0x380, RZ, 0xc0, !PT ;  /* 0x00000380550e7812 */ /* 0x000fe400078ec0ff */
[----:B------:R-:W-:Y:S02]  /*a790*/  SEL R38, R31, R30, P0 ;  /* 0x0000001e1f267207 */ /* 0x000fe40000000000 */
[----:B------:R-:W-:Y:S01]  /*a7a0*/  SEL R53, R30, R31, P0 ;  /* 0x0000001f1e357207 */ /* 0x000fe20000000000 */
[----:B------:R-:W-:Y:S01]  /*a7b0*/  IMAD.X R31, RZ, RZ, R29, P1 ;  /* 0x000000ffff1f7224 */ /* 0x000fe200008e061d */
[----:B------:R-:W-:-:S02]  /*a7c0*/  IADD3 R75, P6, R28, 0x60, RZ ;  /* 0x000000601c4b7810 */ /* 0x000fc40007fde0ff */
[----:B------:R-:W-:Y:S02]  /*a7d0*/  SHF.R.U64 R10, R10, 0x3, RZ ;  /* 0x000000030a0a7819 */ /* 0x000fe400000012ff */
[----:B------:R-:W-:Y:S01]  /*a7e0*/  IADD3 R79, P2, R28, 0x4020, RZ ;  /* 0x000040201c4f7810 */ /* 0x000fe20007f5e0ff */
[--C-:B------:R-:W-:Y:S01]  /*a7f0*/  IMAD.X R33, RZ, RZ, R29.reuse, P6 ;  /* 0x000000ffff217224 */ /* 0x100fe200030e061d */
[----:B------:R-:W-:Y:S02]  /*a800*/  LOP3.LUT R30, R8, R77, RZ, 0x3c, !PT ;  /* 0x0000004d081e7212 */ /* 0x000fe400078e3cff */
[----:B------:R-:W-:Y:S02]  /*a810*/  F2FP.BF16.F32.PACK_AB R25, R25, R26 ;  /* 0x0000001a1919723e */ /* 0x000fe400000010ff */
[----:B------:R-:W-:Y:S01]  /*a820*/  F2FP.BF16.F32.PACK_AB R20, R15, R20 ;  /* 0x000000140f14723e */ /* 0x000fe200000010ff */
[----:B------:R-:W-:Y:S01]  /*a830*/  IMAD.X R15, RZ, RZ, R29, P5 ;  /* 0x000000ffff0f7224 */ /* 0x000fe200028e061d */
[----:B------:R-:W-:-:S02]  /*a840*/  LOP3.LUT R8, R87, 0x380, RZ, 0xc0, !PT ;  /* 0x0000038057087812 */ /* 0x000fc400078ec0ff */
[----:B------:R-:W-:Y:S02]  /*a850*/  SHF.R.U64 R14, R14, 0x3, RZ ;  /* 0x000000030e0e7819 */ /* 0x000fe400000012ff */
[----:B------:R-:W-:Y:S02]  /*a860*/  LOP3.LUT R12, R75, 0x380, RZ, 0xc0, !PT ;  /* 0x000003804b0c7812 */ /* 0x000fe400078ec0ff */
[----:B------:R-:W-:Y:S02]  /*a870*/  LOP3.LUT R34, R10, R69, RZ, 0x3c, !PT ;  /* 0x000000450a227212 */ /* 0x000fe400078e3cff */
[----:B------:R-:W-:Y:S02]  /*a880*/  LOP3.LUT R10, R79, 0x380, RZ, 0xc0, !PT ;  /* 0x000003804f0a7812 */ /* 0x000fe400078ec0ff */
[----:B------:R-:W-:Y:S02]  /*a890*/  F2FP.BF16.F32.PACK_AB R140, R140, R143 ;  /* 0x0000008f8c8c723e */ /* 0x000fe400000010ff */
[----:B------:R-:W-:-:S02]  /*a8a0*/  F2FP.BF16.F32.PACK_AB R105, R105, R112 ;  /* 0x000000706969723e */ /* 0x000fc400000010ff */
[----:B------:R-:W-:Y:S02]  /*a8b0*/  F2FP.BF16.F32.PACK_AB R141, R138, R141 ;  /* 0x0000008d8a8d723e */ /* 0x000fe400000010ff */
[----:B------:R-:W-:Y:S02]  /*a8c0*/  F2FP.BF16.F32.PACK_AB R108, R101, R108 ;  /* 0x0000006c656c723e */ /* 0x000fe400000010ff */
[----:B------:R-:W-:Y:S02]  /*a8d0*/  SEL R82, R25, R20, P0 ;  /* 0x0000001419527207 */ /* 0x000fe40000000000 */
[----:B------:R-:W-:Y:S01]  /*a8e0*/  SEL R59, R20, R25, P0 ;  /* 0x00000019143b7207 */ /* 0x000fe20000000000 */
[----:B------:R-:W-:Y:S01]  /*a8f0*/  IMAD.X R25, RZ, RZ, R29, P2 ;  /* 0x000000ffff197224 */ /* 0x000fe200010e061d */
[----:B------:R-:W-:Y:S02]  /*a900*/  SHF.R.U64 R8, R8, 0x3, RZ ;  /* 0x0000000308087819 */ /* 0x000fe400000012ff */
[----:B------:R-:W-:-:S02]  /*a910*/  F2FP.BF16.F32.PACK_AB R136, R136, R139 ;  /* 0x0000008b8888723e */ /* 0x000fc400000010ff */
[----:B------:R-:W-:Y:S02]  /*a920*/  F2FP.BF16.F32.PACK_AB R97, R97, R104 ;  /* 0x000000686161723e */ /* 0x000fe400000010ff */
[----:B------:R-:W-:Y:S02]  /*a930*/  F2FP.BF16.F32.PACK_AB R137, R134, R137 ;  /* 0x000000898689723e */ /* 0x000fe400000010ff */
[----:B------:R-:W-:Y:S02]  /*a940*/  F2FP.BF16.F32.PACK_AB R100, R93, R100 ;  /* 0x000000645d64723e */ /* 0x000fe400000010ff */
[----:B------:R-:W-:Y:S02]  /*a950*/  LOP3.LUT R20, R14, R85, RZ, 0x3c, !PT ;  /* 0x000000550e147212 */ /* 0x000fe400078e3cff */
[----:B------:R-:W-:Y:S02]  /*a960*/  F2FP.BF16.F32.PACK_AB R132, R132, R135 ;  /* 0x000000878484723e */ /* 0x000fe400000010ff */
[----:B------:R-:W-:-:S02]  /*a970*/  F2FP.BF16.F32.PACK_AB R89, R89, R96 ;  /* 0x000000605959723e */ /* 0x000fc400000010ff */
[----:B------:R-:W-:Y:S02]  /*a980*/  F2FP.BF16.F32.PACK_AB R133, R130, R133 ;  /* 0x000000858285723e */ /* 0x000fe400000010ff */
[----:B------:R-:W-:Y:S02]  /*a990*/  SHF.R.U64 R12, R12, 0x3, RZ ;  /* 0x000000030c0c7819 */ /* 0x000fe400000012ff */
[----:B------:R-:W-:Y:S02]  /*a9a0*/  F2FP.BF16.F32.PACK_AB R128, R128, R131 ;  /* 0x000000838080723e */ /* 0x000fe400000010ff */
[----:B------:R-:W-:Y:S02]  /*a9b0*/  F2FP.BF16.F32.PACK_AB R129, R126, R129 ;  /* 0x000000817e81723e */ /* 0x000fe400000010ff */
[----:B------:R-:W-:Y:S02]  /*a9c0*/  F2FP.BF16.F32.PACK_AB R124, R124, R127 ;  /* 0x0000007f7c7c723e */ /* 0x000fe400000010ff */
[----:B------:R-:W-:-:S02]  /*a9d0*/  F2FP.BF16.F32.PACK_AB R125, R122, R125 ;  /* 0x0000007d7a7d723e */ /* 0x000fc400000010ff */
[----:B------:R-:W-:Y:S02]  /*a9e0*/  IADD3 R83, P3, R28, 0x4040, RZ ;  /* 0x000040401c537810 */ /* 0x000fe40007f7e0ff */
[----:B------:R-:W-:Y:S02]  /*a9f0*/  SHF.R.U64 R10, R10, 0x3, RZ ;  /* 0x000000030a0a7819 */ /* 0x000fe400000012ff */
[----:B------:R-:W-:Y:S01]  /*aa00*/  F2FP.BF16.F32.PACK_AB R120, R120, R123 ;  /* 0x0000007b7878723e */ /* 0x000fe200000010ff */
[----:B------:R-:W-:Y:S01]  /*aa10*/  IMAD.X R27, RZ, RZ, R29, P3 ;  /* 0x000000ffff1b7224 */ /* 0x000fe200018e061d */
[----:B------:R-:W-:Y:S02]  /*aa20*/  SEL R40, R140, R141, P0 ;  /* 0x0000008d8c287207 */ /* 0x000fe40000000000 */
[----:B------:R-:W-:Y:S02]  /*aa30*/  SEL R70, R105, R108, P0 ;  /* 0x0000006c69467207 */ /* 0x000fe40000000000 */
[----:B------:R-:W-:-:S02]  /*aa40*/  IADD3 R91, P6, R28, 0x8020, RZ ;  /* 0x000080201c5b7810 */ /* 0x000fc40007fde0ff */
[C---:B------:R-:W-:Y:S02]  /*aa50*/  IADD3 R86, P1, R28.reuse, 0x8040, RZ ;  /* 0x000080401c567810 */ /* 0x040fe40007f3e0ff */
[----:B------:R-:W-:Y:S01]  /*aa60*/  IADD3 R88, P2, R28, 0x8060, RZ ;  /* 0x000080601c587810 */ /* 0x000fe20007f5e0ff */
[--C-:B------:R-:W-:Y:S01]  /*aa70*/  IMAD.X R13, RZ, RZ, R29.reuse, P6 ;  /* 0x000000ffff0d7224 */ /* 0x100fe200030e061d */
[----:B------:R-:W-:Y:S01]  /*aa80*/  LOP3.LUT R14, R8, R87, RZ, 0x3c, !PT ;  /* 0x00000057080e7212 */ /* 0x000fe200078e3cff */
[----:B------:R-:W-:Y:S01]  /*aa90*/  IMAD.X R11, RZ, RZ, R29, P1 ;  /* 0x000000ffff0b7224 */ /* 0x000fe200008e061d */
[----:B------:R-:W-:Y:S02]  /*aaa0*/  SEL R141, R141, R140, P0 ;  /* 0x0000008c8d8d7207 */ /* 0x000fe40000000000 */
[----:B------:R-:W-:Y:S02]  /*aab0*/  SEL R42, R136, R137, P0 ;  /* 0x00000089882a7207 */ /* 0x000fe40000000000 */
[----:B------:R-:W-:-:S02]  /*aac0*/  SEL R105, R108, R105, P0 ;  /* 0x000000696c697207 */ /* 0x000fc40000000000 */
[----:B------:R-:W-:Y:S02]  /*aad0*/  SEL R72, R97, R100, P0 ;  /* 0x0000006461487207 */ /* 0x000fe40000000000 */
[----:B------:R-:W-:Y:S02]  /*aae0*/  MOV R87, R20 ;  /* 0x0000001400577202 */ /* 0x000fe40000000f00 */
[----:B------:R-:W-:Y:S02]  /*aaf0*/  SEL R137, R137, R136, P0 ;  /* 0x0000008889897207 */ /* 0x000fe40000000000 */
[----:B------:R-:W-:Y:S02]  /*ab00*/  SEL R48, R132, R133, P0 ;  /* 0x0000008584307207 */ /* 0x000fe40000000000 */
[----:B------:R-:W-:Y:S02]  /*ab10*/  SEL R97, R100, R97, P0 ;  /* 0x0000006164617207 */ /* 0x000fe40000000000 */
[----:B------:R-:W-:-:S02]  /*ab20*/  SEL R74, R89, R92, P0 ;  /* 0x0000005c594a7207 */ /* 0x000fc40000000000 */
[----:B------:R-:W-:Y:S02]  /*ab30*/  LOP3.LUT R32, R12, R75, RZ, 0x3c, !PT ;  /* 0x0000004b0c207212 */ /* 0x000fe400078e3cff */
[----:B------:R-:W-:Y:S02]  /*ab40*/  SEL R133, R133, R132, P0 ;  /* 0x0000008485857207 */ /* 0x000fe40000000000 */
[----:B------:R-:W-:Y:S02]  /*ab50*/  SEL R50, R128, R129, P0 ;  /* 0x0000008180327207 */ /* 0x000fe40000000000 */
[----:B------:R-:W-:Y:S02]  /*ab60*/  SEL R56, R124, R125, P0 ;  /* 0x0000007d7c387207 */ /* 0x000fe40000000000 */
[----:B------:R-:W-:Y:S02]  /*ab70*/  SEL R89, R92, R89, P0 ;  /* 0x000000595c597207 */ /* 0x000fe40000000000 */
[----:B------:R-:W-:-:S02]  /*ab80*/  LOP3.LUT R12, R83, 0x380, RZ, 0xc0, !PT ;  /* 0x00000380530c7812 */ /* 0x000fc400078ec0ff */
[----:B------:R-:W-:Y:S02]  /*ab90*/  LOP3.LUT R24, R10, R79, RZ, 0x3c, !PT ;  /* 0x0000004f0a187212 */ /* 0x000fe400078e3cff */
[----:B------:R-:W-:Y:S02]  /*aba0*/  SEL R129, R129, R128, P0 ;  /* 0x0000008081817207 */ /* 0x000fe40000000000 */
[----:B------:R-:W-:Y:S02]  /*abb0*/  SEL R125, R125, R124, P0 ;  /* 0x0000007c7d7d7207 */ /* 0x000fe40000000000 */
[----:B------:R-:W-:Y:S02]  /*abc0*/  SEL R58, R120, R121, P0 ;  /* 0x00000079783a7207 */ /* 0x000fe40000000000 */
[----:B------:R-:W-:Y:S02]  /*abd0*/  LOP3.LUT R10, R91, 0x380, RZ, 0xc0, !PT ;  /* 0x000003805b0a7812 */ /* 0x000fe400078ec0ff */
[----:B------:R-:W-:-:S02]  /*abe0*/  LOP3.LUT R61, R86, 0x380, RZ, 0xc0, !PT ;  /* 0x00000380563d7812 */ /* 0x000fc400078ec0ff */
[----:B------:R-:W-:Y:S02]  /*abf0*/  LOP3.LUT R69, R88, 0x380, RZ, 0xc0, !PT ;  /* 0x0000038058457812 */ /* 0x000fe400078ec0ff */
[----:B------:R-:W-:Y:S02]  /*ac00*/  SEL R121, R121, R120, P0 ;  /* 0x0000007879797207 */ /* 0x000fe40000000000 */
[----:B------:R-:W-:Y:S02]  /*ac10*/  SHF.R.U64 R12, R12, 0x3, RZ ;  /* 0x000000030c0c7819 */ /* 0x000fe400000012ff */
[----:B------:R-:W-:Y:S02]  /*ac20*/  SHF.R.U64 R10, R10, 0x3, RZ ;  /* 0x000000030a0a7819 */ /* 0x000fe400000012ff */
[----:B------:R-:W-:Y:S02]  /*ac30*/  SHF.R.U64 R61, R61, 0x3, RZ ;  /* 0x000000033d3d7819 */ /* 0x000fe400000012ff */
[----:B------:R-:W-:-:S02]  /*ac40*/  SHF.R.U64 R69, R69, 0x3, RZ ;  /* 0x0000000345457819 */ /* 0x000fc400000012ff */
[----:B------:R-:W-:Y:S02]  /*ac50*/  LOP3.LUT R26, R12, R83, RZ, 0x3c, !PT ;  /* 0x000000530c1a7212 */ /* 0x000fe400078e3cff */
[----:B------:R-:W-:Y:S02]  /*ac60*/  LOP3.LUT R12, R10, R91, RZ, 0x3c, !PT ;  /* 0x0000005b0a0c7212 */ /* 0x000fe400078e3cff */
[----:B------:R-:W-:Y:S02]  /*ac70*/  LOP3.LUT R10, R61, R86, RZ, 0x3c, !PT ;  /* 0x000000563d0a7212 */ /* 0x000fe400078e3cff */
[----:B------:R-:W-:Y:S02]  /*ac80*/  LOP3.LUT R8, R69, R88, RZ, 0x3c, !PT ;  /* 0x0000005845087212 */ /* 0x000fe400078e3cff */
[----:B------:R-:W-:Y:S02]  /*ac90*/  LOP3.LUT R9, R28, 0x380, RZ, 0xc0, !PT ;  /* 0x000003801c097812 */ /* 0x000fe400078ec0ff */
[----:B------:R-:W-:-:S02]  /*aca0*/  MOV R79, R10 ;  /* 0x0000000a004f7202 */ /* 0x000fc40000000f00 */
[----:B------:R-:W-:Y:S02]  /*acb0*/  SHF.R.U64 R9, R9, 0x3, RZ ;  /* 0x0000000309097819 */ /* 0x000fe400000012ff */
[----:B------:R-:W-:Y:S02]  /*acc0*/  MOV R85, R14 ;  /* 0x0000000e00557202 */ /* 0x000fe40000000f00 */
[----:B------:R-:W-:Y:S01]  /*acd0*/  LOP3.LUT R28, R9, R28, RZ, 0x3c, !PT ;  /* 0x0000001c091c7212 */ /* 0x000fe200078e3cff */
[----:B------:R-:W-:Y:S01]  /*ace0*/  IMAD.X R9, RZ, RZ, R29, P2 ;  /* 0x000000ffff097224 */ /* 0x000fe200010e061d */
[----:B------:R-:W-:Y:S02]  /*acf0*/  MOV R83, R12 ;  /* 0x0000000c00537202 */ /* 0x000fe40000000f00 */
[----:B------:R-:W-:Y:S01]  /*ad00*/  MOV R95, R28 ;  /* 0x0000001c005f7202 */ /* 0x000fe20000000f00 */
[----:B--2---:R-:W-:Y:S01]  /*ad10*/  SHFL.IDX PT, R40, R40, R5, 0x1c1f ;  /* 0x001c1f0528287589 */ /* 0x004fe200000e0000 */
[----:B------:R-:W-:-:S02]  /*ad20*/  LOP3.LUT R20, R5, 0x2, RZ, 0x3c, !PT ;  /* 0x0000000205147812 */ /* 0x000fc400078e3cff */
[----:B------:R-:W-:Y:S01]  /*ad30*/  MOV R77, R8 ;  /* 0x00000008004d7202 */ /* 0x000fe20000000f00 */
[----:B------:R-:W-:Y:S01]  /*ad40*/  SHFL.IDX PT, R70, R70, R5, 0x1c1f ;  /* 0x001c1f0546467589 */ /* 0x000fe200000e0000 */
[----:B------:R-:W-:Y:S02]  /*ad50*/  MOV R94, R36 ;  /* 0x00000024005e7202 */ /* 0x000fe40000000f00 */
[----:B------:R-:W-:Y:S01]  /*ad60*/  MOV R90, R24 ;  /* 0x00000018005a7202 */ /* 0x000fe20000000f00 */
[----:B------:R-:W0:Y:S01]  /*ad70*/  SHFL.IDX PT, R141, R141, R20, 0x1c1f ;  /* 0x001c1f148d8d7589 */ /* 0x000e2200000e0000 */
[----:B------:R-:W-:Y:S02]  /*ad80*/  MOV R88, R26 ;  /* 0x0000001a00587202 */ /* 0x000fe40000000f00 */
[----:B------:R-:W-:Y:S01]  /*ad90*/  MOV R93, R34 ;  /* 0x00000022005d7202 */ /* 0x000fe20000000f00 */
[----:B------:R-:W1:Y:S01]  /*ada0*/  SHFL.IDX PT, R105, R105, R20, 0x1c1f ;  /* 0x001c1f1469697589 */ /* 0x000e6200000e0000 */
[----:B------:R-:W-:-:S02]  /*adb0*/  MOV R92, R32 ;  /* 0x00000020005c7202 */ /* 0x000fc40000000f00 */
[----:B------:R-:W-:Y:S01]  /*adc0*/  MOV R91, R30 ;  /* 0x0000001e005b7202 */ /* 0x000fe20000000f00 */
[----:B------:R-:W-:Y:S01]  /*add0*/  SHFL.IDX PT, R42, R42, R5, 0x1c1f ;  /* 0x001c1f052a2a7589 */ /* 0x000fe200000e0000 */
[----:B------:R-:W-:-:S03]  /*ade0*/  PLOP3.LUT P1, PT, PT, PT, UP0, 0x80, 0x0 ;  /* 0x000000000000781c */ /* 0x000fc60003f2f008 */
[----:B------:R-:W-:Y:S04]  /*adf0*/  SHFL.IDX PT, R72, R72, R5, 0x1c1f ;  /* 0x001c1f0548487589 */ /* 0x000fe800000e0000 */
[----:B------:R-:W2:Y:S04]  /*ae00*/  SHFL.IDX PT, R137, R137, R20, 0x1c1f ;  /* 0x001c1f1489897589 */ /* 0x000ea800000e0000 */
[----:B------:R-:W3:Y:S04]  /*ae10*/  SHFL.IDX PT, R97, R97, R20, 0x1c1f ;  /* 0x001c1f1461617589 */ /* 0x000ee800000e0000 */
        /* <DEDUP_REMOVED lines=8> */
[----:B------:R-:W-:Y:S01]  /*aea0*/  SHFL.IDX PT, R50, R50, R5, 0x1c1f ;  /* 0x001c1f0532327589 */ /* 0x000fe200000e0000 */
[----:B--2---:R-:W-:-:S02]  /*aeb0*/  SEL R12, R42, R137, P0 ;  /* 0x000000892a0c7207 */ /* 0x004fc40000000000 */
[----:B------:R-:W-:Y:S01]  /*aec0*/  SEL R14, R137, R42, P0 ;  /* 0x0000002a890e7207 */ /* 0x000fe20000000000 */
[----:B------:R-:W-:Y:S01]  /*aed0*/  SHFL.IDX PT, R56, R56, R5, 0x1c1f ;  /* 0x001c1f0538387589 */ /* 0x000fe200000e0000 */
[----:B---3--:R-:W-:Y:S02]  /*aee0*/  SEL R13, R72, R97, P0 ;  /* 0x00000061480d7207 */ /* 0x008fe40000000000 */
[----:B------:R-:W-:Y:S01]  /*aef0*/  SEL R15, R97, R72, P0 ;  /* 0x00000048610f7207 */ /* 0x000fe20000000000 */
[----:B------:R-:W-:Y:S04]  /*af00*/  SHFL.IDX PT, R78, R78, R5, 0x1c1f ;  /* 0x001c1f054e4e7589 */ /* 0x000fe800000e0000 */
[----:B------:R-:W2:Y:S04]  /*af10*/  SHFL.IDX PT, R129, R129, R20, 0x1c1f ;  /* 0x001c1f1481817589 */ /* 0x000ea800000e0000 */
[----:B------:R-:W3:Y:S01]  /*af20*/  SHFL.IDX PT, R125, R125, R20, 0x1c1f ;  /* 0x001c1f147d7d7589 */ /* 0x000ee200000e0000 */
[----:B0-----:R-:W-:-:S02]  /*af30*/  SEL R24, R48, R133, P0 ;  /* 0x0000008530187207 */ /* 0x001fc40000000000 */
[----:B------:R-:W-:Y:S01]  /*af40*/  SEL R26, R133, R48, P0 ;  /* 0x00000030851a7207 */ /* 0x000fe20000000000 */
[----:B------:R-:W0:Y:S01]  /*af50*/  SHFL.IDX PT, R81, R81, R20, 0x1c1f ;  /* 0x001c1f1451517589 */ /* 0x000e2200000e0000 */
[----:B-1----:R-:W-:Y:S02]  /*af60*/  SEL R25, R74, R89, P0 ;  /* 0x000000594a197207 */ /* 0x002fe40000000000 */
[----:B------:R-:W-:Y:S01]  /*af70*/  SEL R27, R89, R74, P0 ;  /* 0x0000004a591b7207 */ /* 0x000fe20000000000 */
[----:B------:R-:W-:Y:S04]  /*af80*/  SHFL.IDX PT, R58, R58, R5, 0x1c1f ;  /* 0x001c1f053a3a7589 */ /* 0x000fe800000e0000 */
[----:B------:R-:W-:Y:S04]  /*af90*/  SHFL.IDX PT, R80, R80, R5, 0x1c1f ;  /* 0x001c1f0550507589 */ /* 0x000fe800000e0000 */
[----:B------:R-:W1:Y:S04]  /*afa0*/  SHFL.IDX PT, R121, R121, R20, 0x1c1f ;  /* 0x001c1f1479797589 */ /* 0x000e6800000e0000 */
[----:B------:R-:W4:Y:S01]  /*afb0*/  SHFL.IDX PT, R73, R73, R20, 0x1c1f ;  /* 0x001c1f1449497589 */ /* 0x000f2200000e0000 */
[----:B--2---:R-:W-:-:S02]  /*afc0*/  SEL R28, R50, R129, P0 ;  /* 0x00000081321c7207 */ /* 0x004fc40000000000 */
[----:B------:R-:W-:Y:S01]  /*afd0*/  SEL R30, R129, R50, P0 ;  /* 0x00000032811e7207 */ /* 0x000fe20000000000 */
[----:B------:R-:W-:Y:S01]  /*afe0*/  SHFL.IDX PT, R76, R76, R5, 0x1c1f ;  /* 0x001c1f054c4c7589 */ /* 0x000fe200000e0000 */
[----:B---3--:R-:W-:Y:S02]  /*aff0*/  SEL R32, R56, R125, P0 ;  /* 0x0000007d38207207 */ /* 0x008fe40000000000 */
[----:B------:R-:W-:Y:S01]  /*b000*/  SEL R34, R125, R56, P0 ;  /* 0x000000387d227207 */ /* 0x000fe20000000000 */
[----:B------:R-:W2:Y:S01]  /*b010*/  SHFL.IDX PT, R63, R63, R20, 0x1c1f ;  /* 0x001c1f143f3f7589 */ /* 0x000ea200000e0000 */
[----:B0-----:R-:W-:Y:S02]  /*b020*/  SEL R29, R78, R81, P0 ;  /* 0x000000514e1d7207 */ /* 0x001fe40000000000 */
[----:B------:R-:W-:Y:S01]  /*b030*/  SEL R31, R81, R78, P0 ;  /* 0x0000004e511f7207 */ /* 0x000fe20000000000 */
[----:B------:R-:W-:Y:S06]  /*b040*/  BAR.SYNC.DEFER_BLOCKING 0x1, 0x100 ;  /* 0x0044000000007b1d */ /* 0x000fec0000010000 */
[----:B------:R-:W-:Y:S01]  /*b050*/  SHFL.IDX PT, R64, R64, R5, 0x1c1f ;  /* 0x001c1f0540407589 */ /* 0x000fe200000e0000 */
[----:B-1----:R-:W-:-:S02]  /*b060*/  SEL R56, R58, R121, P0 ;  /* 0x000000793a387207 */ /* 0x002fc40000000000 */
[----:B------:R-:W-:Y:S01]  /*b070*/  SEL R58, R121, R58, P0 ;  /* 0x0000003a793a7207 */ /* 0x000fe20000000000 */
[----:B------:R-:W-:Y:S01]  /*b080*/  SHFL.IDX PT, R62, R62, R5, 0x1c1f ;  /* 0x001c1f053e3e7589 */ /* 0x000fe200000e0000 */
[----:B----4-:R-:W-:Y:S02]  /*b090*/  SEL R33, R80, R73, P0 ;  /* 0x0000004950217207 */ /* 0x010fe40000000000 */
[----:B------:R-:W-:Y:S01]  /*b0a0*/  SEL R35, R73, R80, P0 ;  /* 0x0000005049237207 */ /* 0x000fe20000000000 */
[----:B------:R2:W0:Y:S04]  /*b0b0*/  SHFL.IDX PT, R21, R57, R20, 0x1c1f ;  /* 0x001c1f1439157589 */ /* 0x00042800000e0000 */
[----:B------:R-:W1:Y:S04]  /*b0c0*/  SHFL.IDX PT, R55, R55, R20, 0x1c1f ;  /* 0x001c1f1437377589 */ /* 0x000e6800000e0000 */
[----:B------:R-:W-:Y:S01]  /*b0d0*/  SHFL.IDX PT, R60, R60, R5, 0x1c1f ;  /* 0x001c1f053c3c7589 */ /* 0x000fe200000e0000 */
[----:B--2---:R-:W-:-:S03]  /*b0e0*/  SEL R57, R76, R63, P0 ;  /* 0x0000003f4c397207 */ /* 0x004fc60000000000 */
[----:B------:R-:W-:Y:S04]  /*b0f0*/  SHFL.IDX PT, R52, R52, R5, 0x1c1f ;  /* 0x001c1f0534347589 */ /* 0x000fe800000e0000 */
[----:B------:R-:W-:Y:S04]  /*b100*/  SHFL.IDX PT, R44, R44, R5, 0x1c1f ;  /* 0x001c1f052c2c7589 */ /* 0x000fe800000e0000 */
[----:B------:R-:W-:Y:S04]  /*b110*/  SHFL.IDX PT, R66, R66, R5, 0x1c1f ;  /* 0x001c1f0542427589 */ /* 0x000fe800000e0000 */
[----:B------:R-:W-:Y:S01]  /*b120*/  SHFL.IDX PT, R68, R68, R5, 0x1c1f ;  /* 0x001c1f0544447589 */ /* 0x000fe200000e0000 */
[----:B0-----:R-:W-:-:S03]  /*b130*/  SEL R36, R64, R21, P0 ;  /* 0x0000001540247207 */ /* 0x001fc60000000000 */
[----:B------:R-:W-:Y:S01]  /*b140*/  SHFL.IDX PT, R54, R54, R5, 0x1c1f ;  /* 0x001c1f0536367589 */ /* 0x000fe200000e0000 */
[----:B-1----:R-:W-:-:S03]  /*b150*/  SEL R37, R62, R55, P0 ;  /* 0x000000373e257207 */ /* 0x002fc60000000000 */
[----:B------:R-:W-:Y:S04]  /*b160*/  SHFL.IDX PT, R46, R46, R5, 0x1c1f ;  /* 0x001c1f052e2e7589 */ /* 0x000fe800000e0000 */
[----:B------:R0:W-:Y:S04]  /*b170*/  SHFL.IDX PT, R61, R38, R5, 0x1c1f ;  /* 0x001c1f05263d7589 */ /* 0x0001e800000e0000 */
[----:B------:R-:W-:Y:S04]  /*b180*/  SHFL.IDX PT, R69, R82, R5, 0x1c1f ;  /* 0x001c1f0552457589 */ /* 0x000fe800000e0000 */
[----:B------:R-:W-:Y:S01]  /*b190*/  SHFL.IDX PT, R75, R84, R5, 0x1c1f ;  /* 0x001c1f05544b7589 */ /* 0x000fe200000e0000 */
[----:B0-----:R-:W-:-:S03]  /*b1a0*/  SEL R38, R21, R64, P0 ;  /* 0x0000004015267207 */ /* 0x001fc60000000000 */
[----:B------:R-:W0:Y:S04]  /*b1b0*/  SHFL.IDX PT, R49, R49, R20, 0x1c1f ;  /* 0x001c1f1431317589 */ /* 0x000e2800000e0000 */
[----:B------:R-:W1:Y:S04]  /*b1c0*/  SHFL.IDX PT, R47, R47, R20, 0x1c1f ;  /* 0x001c1f142f2f7589 */ /* 0x000e6800000e0000 */
[----:B------:R-:W2:Y:S04]  /*b1d0*/  SHFL.IDX PT, R41, R41, R20, 0x1c1f ;  /* 0x001c1f1429297589 */ /* 0x000ea800000e0000 */
[----:B------:R3:W4:Y:S04]  /*b1e0*/  SHFL.IDX PT, R5, R39, R20, 0x1c1f ;  /* 0x001c1f1427057589 */ /* 0x00072800000e0000 */
[----:B------:R-:W4:Y:S04]  /*b1f0*/  SHFL.IDX PT, R43, R43, R20, 0x1c1f ;  /* 0x001c1f142b2b7589 */ /* 0x000f2800000e0000 */
[----:B------:R-:W4:Y:S01]  /*b200*/  SHFL.IDX PT, R82, R53, R20, 0x1c1f ;  /* 0x001c1f1435527589 */ /* 0x000f2200000e0000 */
[----:B---3--:R-:W-:-:S03]  /*b210*/  SEL R39, R55, R62, P0 ;  /* 0x0000003e37277207 */ /* 0x008fc60000000000 */
[----:B------:R-:W3:Y:S04]  /*b220*/  SHFL.IDX PT, R45, R45, R20, 0x1c1f ;  /* 0x001c1f142d2d7589 */ /* 0x000ee800000e0000 */
[----:B------:R0:W3:Y:S04]  /*b230*/  SHFL.IDX PT, R84, R59, R20, 0x1c1f ;  /* 0x001c1f143b547589 */ /* 0x0000e800000e0000 */
[----:B------:R-:W-:Y:S04]  /*b240*/  SHFL.IDX PT, R51, R51, R20, 0x1c1f ;  /* 0x001c1f1433337589 */ /* 0x000fe800000e0000 */
[----:B------:R-:W3:Y:S01]  /*b250*/  SHFL.IDX PT, R86, R71, R20, 0x1c1f ;  /* 0x001c1f1447567589 */ /* 0x000ee200000e0000 */
[----:B0-----:R-:W-:-:S03]  /*b260*/  SEL R59, R63, R76, P0 ;  /* 0x0000004c3f3b7207 */ /* 0x001fc60000000000 */
[----:B------:R0:W-:Y:S04]  /*b270*/  STSM.16.M88.4 [R95], R8 ;  /* 0x000000085f007844 */ /* 0x0001e80000000200 */
[----:B------:R2:W-:Y:S04]  /*b280*/  STSM.16.M88.4 [R94], R12 ;  /* 0x0000000c5e007844 */ /* 0x0005e80000000200 */
[----:B------:R3:W-:Y:S04]  /*b290*/  STSM.16.M88.4 [R93], R24 ;  /* 0x000000185d007844 */ /* 0x0007e80000000200 */
[----:B------:R3:W-:Y:S01]  /*b2a0*/  STSM.16.M88.4 [R92], R28 ;  /* 0x0000001c5c007844 */ /* 0x0007e20000000200 */
[----:B0-----:R-:W-:-:S03]  /*b2b0*/  SEL R8, R60, R49, P0 ;  /* 0x000000313c087207 */ /* 0x001fc60000000000 */
[----:B------:R-:W-:Y:S01]  /*b2c0*/  STSM.16.M88.4 [R91], R32 ;  /* 0x000000205b007844 */ /* 0x000fe20000000200 */
[----:B------:R-:W-:Y:S02]  /*b2d0*/  SEL R10, R49, R60, P0 ;  /* 0x0000003c310a7207 */ /* 0x000fe40000000000 */
[----:B-1----:R-:W-:Y:S01]  /*b2e0*/  SEL R9, R54, R47, P0 ;  /* 0x0000002f36097207 */ /* 0x002fe20000000000 */
[----:B------:R-:W-:Y:S01]  /*b2f0*/  STSM.16.M88.4 [R90], R56 ;  /* 0x000000385a007844 */ /* 0x000fe20000000200 */
[----:B------:R-:W-:Y:S02]  /*b300*/  SEL R11, R47, R54, P0 ;  /* 0x000000362f0b7207 */ /* 0x000fe40000000000 */
[----:B--2---:R-:W-:Y:S01]  /*b310*/  SEL R12, R52, R41, P0 ;  /* 0x00000029340c7207 */ /* 0x004fe20000000000 */
[----:B------:R-:W-:Y:S01]  /*b320*/  STSM.16.M88.4 [R88], R36 ;  /* 0x0000002458007844 */ /* 0x000fe20000000200 */
[----:B------:R-:W-:Y:S02]  /*b330*/  SEL R14, R41, R52, P0 ;  /* 0x00000034290e7207 */ /* 0x000fe40000000000 */
[----:B----4-:R-:W-:Y:S01]  /*b340*/  SEL R13, R46, R5, P0 ;  /* 0x000000052e0d7207 */ /* 0x010fe20000000000 */
[----:B------:R0:W-:Y:S01]  /*b350*/  STSM.16.M88.4 [R87], R8 ;  /* 0x0000000857007844 */ /* 0x0001e20000000200 */
[----:B------:R-:W-:-:S02]  /*b360*/  SEL R15, R5, R46, P0 ;  /* 0x0000002e050f7207 */ /* 0x000fc40000000000 */
[----:B---3--:R-:W-:Y:S02]  /*b370*/  SEL R24, R44, R43, P0 ;  /* 0x0000002b2c187207 */ /* 0x008fe40000000000 */
[----:B------:R-:W-:Y:S01]  /*b380*/  SEL R26, R43, R44, P0 ;  /* 0x0000002c2b1a7207 */ /* 0x000fe20000000000 */
[----:B------:R1:W-:Y:S01]  /*b390*/  STSM.16.M88.4 [R85], R12 ;  /* 0x0000000c55007844 */ /* 0x0003e20000000200 */
[----:B------:R-:W-:Y:S02]  /*b3a0*/  SEL R25, R61, R82, P0 ;  /* 0x000000523d197207 */ /* 0x000fe40000000000 */
[----:B------:R-:W-:Y:S02]  /*b3b0*/  SEL R27, R82, R61, P0 ;  /* 0x0000003d521b7207 */ /* 0x000fe40000000000 */
[----:B------:R-:W-:Y:S02]  /*b3c0*/  SEL R28, R66, R45, P0 ;  /* 0x0000002d421c7207 */ /* 0x000fe40000000000 */
[----:B------:R-:W-:Y:S01]  /*b3d0*/  SEL R30, R45, R66, P0 ;  /* 0x000000422d1e7207 */ /* 0x000fe20000000000 */
[----:B------:R1:W-:Y:S01]  /*b3e0*/  STSM.16.M88.4 [R83], R24 ;  /* 0x0000001853007844 */ /* 0x0003e20000000200 */
[----:B------:R-:W-:Y:S01]  /*b3f0*/  SEL R29, R69, R84, P0 ;  /* 0x00000054451d7207 */ /* 0x000fe20000000000 */
[----:B0-----:R-:W-:Y:S01]  /*b400*/  IMAD.U32 R8, RZ, RZ, UR4 ;  /* 0x00000004ff087e24 */ /* 0x001fe2000f8e00ff */
[----:B------:R-:W-:Y:S01]  /*b410*/  SEL R31, R84, R69, P0 ;  /* 0x00000045541f7207 */ /* 0x000fe20000000000 */
[----:B------:R-:W-:Y:S01]  /*b420*/  IMAD.U32 R9, RZ, RZ, UR6 ;  /* 0x00000006ff097e24 */ /* 0x000fe2000f8e00ff */
[----:B------:R-:W-:Y:S01]  /*b430*/  SEL R33, R75, R86, P0 ;  /* 0x000000564b217207 */ /* 0x000fe20000000000 */
[----:B------:R-:W-:Y:S01]  /*b440*/  ULDC.64 UR6, c[0x0][0xbe0] ;  /* 0x0002f80000067ab9 */ /* 0x000fe20000000a00 */
[----:B------:R-:W-:Y:S01]  /*b450*/  SEL R35, R86, R75, P0 ;  /* 0x0000004b56237207 */ /* 0x000fe20000000000 */
[----:B------:R1:W-:Y:S01]  /*b460*/  STSM.16.M88.4 [R79], R28 ;  /* 0x0000001c4f007844 */ /* 0x0003e20000000200 */
[----:B------:R-:W-:-:S02]  /*b470*/  SEL R32, R68, R51, P0 ;  /* 0x0000003344207207 */ /* 0x000fc40000000000 */
[----:B------:R-:W-:-:S05]  /*b480*/  SEL R34, R51, R68, P0 ;  /* 0x0000004433227207 */ /* 0x000fca0000000000 */
[----:B------:R1:W-:Y:S01]  /*b490*/  STSM.16.M88.4 [R77], R32 ;  /* 0x000000204d007844 */ /* 0x0003e20000000200 */
[----:B------:R-:W-:Y:S06]  /*b4a0*/  BAR.SYNC.DEFER_BLOCKING 0x1, 0x100 ;  /* 0x0044000000007b1d */ /* 0x000fec0000010000 */
[----:B------:R-:W2:Y:S01]  /*b4b0*/  @P1 LDG.E R10, desc[UR46][R8.64] ;  /* 0x0000002e080a1981 */ /* 0x000ea2000c1e1900 */
[----:B------:R-:W-:Y:S01]  /*b4c0*/  UISETP.NE.U32.AND UP1, UPT, UR6, URZ, UPT ;  /* 0x0000003f0600728c */ /* 0x000fe2000bf25070 */
[----:B------:R-:W0:Y:S01]  /*b4d0*/  LDC R5, c[0x0][0xa88] ;  /* 0x0002a200ff057b82 */ /* 0x000e220000000800 */
[----:B------:R-:W-:Y:S01]  /*b4e0*/  IMAD R11, R16, 0x40, R2 ;  /* 0x00000040100b7824 */ /* 0x000fe200078e0202 */
[----:B------:R-:W-:Y:S01]  /*b4f0*/  UMOV UR4, URZ ;  /* 0x0000003f00047c82 */ /* 0x000fe20008000000 */
[----:B------:R-:W-:-:S02]  /*b500*/  UISETP.NE.AND.EX UP1, UPT, UR7, URZ, UPT, UP1 ;  /* 0x0000003f0700728c */ /* 0x000fc4000bf25310 */
[----:B------:R-:W-:-:S04]  /*b510*/  IMAD.WIDE R6, R11, 0x2, R6 ;  /* 0x000000020b067825 */ /* 0x000fc800078e0206 */
[----:B------:R-:W-:Y:S02]  /*b520*/  PLOP3.LUT P0, PT, PT, PT, UP1, 0x80, 0x0 ;  /* 0x000000000000781c */ /* 0x000fe40003f0f018 */
[----:B------:R-:W-:-:S03]  /*b530*/  IADD3 R37, P5, R6, 0x1000, RZ ;  /* 0x0000100006257810 */ /* 0x000fc60007fbe0ff */
[----:B------:R-:W-:Y:S02]  /*b540*/  @UP1 ULDC.64 UR6, c[0x0][0xbe0] ;  /* 0x0002f80000061ab9 */ /* 0x000fe40000000a00 */
[----:B------:R-:W-:-:S06]  /*b550*/  @UP1 UIMAD.WIDE UR6, UR36, 0x4, UR6 ;  /* 0x00000004240618a5 */ /* 0x000fcc000f8e0206 */
[----:B------:R-:W-:Y:S01]  /*b560*/  IMAD.U32 R11, RZ, RZ, UR7 ;  /* 0x00000007ff0b7e24 */ /* 0x000fe2000f8e00ff */
[----:B--2---:R-:W-:Y:S01]  /*b570*/  @P1 R2UR UR4, R10 ;  /* 0x000000000a0412ca */ /* 0x004fe200000e0000 */
[----:B------:R-:W-:-:S05]  /*b580*/  IMAD.U32 R10, RZ, RZ, UR6 ;  /* 0x00000006ff0a7e24 */ /* 0x000fca000f8e00ff */
[----:B0-----:R1:W5:Y:S01]  /*b590*/  @P0 LDG.E R5, desc[UR46][R10.64] ;  /* 0x0000002e0a050981 */ /* 0x001362000c1e1900 */
[----:B------:R-:W-:Y:S08]  /*b5a0*/  @P0 BRA `(.L_x_3041) ;  /* 0x0000000000100947 */ /* 0x000ff00003800000 */
[----:B------:R-:W-:Y:S05]  /*b5b0*/  @!P1 BRA `(.L_x_3041) ;  /* 0x00000000000c9947 */ /* 0x000fea0003800000 */
[----:B-1----:R-:W2:Y:S04]  /*b5c0*/  LDG.E R10, desc[UR46][R8.64] ;  /* 0x0000002e080a7981 */ /* 0x002ea8000c1e1900 */
[----:B-----5:R-:W2:Y:S02]  /*b5d0*/  LDG.E R5, desc[UR46][R8.64+0x4] ;  /* 0x0000042e08057981 */ /* 0x020ea4000c1e1900 */
[----:B--2---:R-:W-:-:S07]  /*b5e0*/  IMAD.IADD R5, R5, 0x1, -R10 ;  /* 0x0000000105057824 */ /* 0x004fce00078e0a0a */
.L_x_3041:
[----:B------:R-:W-:Y:S01]  /*b5f0*/  USHF.R.S32.HI UR11, URZ, 0x1f, UR39 ;  /* 0x0000001f3f0b7899 */ /* 0x000fe20008011427 */
[----:B------:R-:W-:Y:S01]  /*b600*/  IADD3 R9, P3, R6, 0x3000, RZ ;  /* 0x0000300006097810 */ /* 0x000fe20007f7e0ff */
[----:B------:R-:W-:Y:S01]  /*b610*/  ULDC.64 UR12, c[0x0][0xb70] ;  /* 0x0002dc00000c7ab9 */ /* 0x000fe20000000a00 */
[----:B------:R-:W-:Y:S01]  /*b620*/  USHF.R.S32.HI UR9, URZ, 0x1f, UR4 ;  /* 0x0000001f3f097899 */ /* 0x000fe20008011404 */
[----:B-1----:R-:W-:Y:S01]  /*b630*/  IMAD R14, R18, 0x80, R221 ;  /* 0x00000080120e7824 */ /* 0x002fe200078e02dd */
[----:B------:R-:W-:Y:S01]  /*b640*/  UIMAD UR10, UR11, UR12, URZ ;  /* 0x0000000c0b0a72a4 */ /* 0x000fe2000f8e023f */
[----:B------:R-:W-:Y:S01]  /*b650*/  LOP3.LUT R8, R9, 0x380, RZ, 0xc0, !PT ;  /* 0x0000038009087812 */ /* 0x000fe200078ec0ff */
[----:B------:R-:W-:Y:S01]  /*b660*/  UMOV UR8, UR4 ;  /* 0x0000000400087c82 */ /* 0x000fe20008000000 */
[----:B------:R-:W-:Y:S01]  /*b670*/  USEL UR37, UR37, URZ, !UP0 ;  /* 0x0000003f25257287 */ /* 0x000fe2000c000000 */
[----:B------:R-:W-:Y:S01]  /*b680*/  IADD3 R57, P0, R6, 0x4000, RZ ;  /* 0x0000400006397810 */ /* 0x000fe20007f1e0ff */
        /* <DEDUP_REMOVED lines=9> */
[----:B------:R-:W-:Y:S01]  /*b720*/  UIMAD UR8, UR37, UR12, URZ ;  /* 0x0000000c250872a4 */ /* 0x000fe2000f8e023f */
[----:B------:R-:W-:Y:S01]  /*b730*/  LOP3.LUT R56, R57, 0x380, RZ, 0xc0, !PT ;  /* 0x0000038039387812 */ /* 0x000fe200078ec0ff */
[----:B------:R-:W-:Y:S01]  /*b740*/  UIMAD.WIDE.U32 UR6, UR36, UR12, UR6 ;  /* 0x0000000c240672a5 */ /* 0x000fe2000f8e0006 */
[----:B------:R-:W-:Y:S01]  /*b750*/  IADD3 R25, P4, R6, 0x2000, RZ ;  /* 0x0000200006197810 */ /* 0x000fe20007f9e0ff */
[----:B------:R-:W-:Y:S01]  /*b760*/  UIMAD UR8, UR36, UR13, UR8 ;  /* 0x0000000d240872a4 */ /* 0x000fe2000f8e0208 */
[----:B------:R-:W-:-:S02]  /*b770*/  LOP3.LUT R44, R45, 0x380, RZ, 0xc0, !PT ;  /* 0x000003802d2c7812 */ /* 0x000fc400078ec0ff */
[----:B------:R-:W-:Y:S01]  /*b780*/  SHF.R.U64 R56, R56, 0x3, RZ ;  /* 0x0000000338387819 */ /* 0x000fe200000012ff */
[----:B------:R-:W-:Y:S01]  /*b790*/  ULDC.64 UR12, c[0x0][0xaa0] ;  /* 0x0002a800000c7ab9 */ /* 0x000fe20000000a00 */
[----:B------:R-:W-:Y:S01]  /*b7a0*/  IADD3 R10, P6, R14, UR6, RZ ;  /* 0x000000060e0a7c10 */ /* 0x000fe2000ffde0ff */
[----:B------:R-:W-:Y:S01]  /*b7b0*/  IMAD.U32 R12, RZ, RZ, UR8 ;  /* 0x00000008ff0c7e24 */ /* 0x000fe2000f8e00ff */
[----:B------:R-:W-:Y:S02]  /*b7c0*/  IADD3 R33, P2, R6, 0x6000, RZ ;  /* 0x0000600006217810 */ /* 0x000fe40007f5e0ff */
[----:B------:R-:W-:Y:S02]  /*b7d0*/  LOP3.LUT R36, R37, 0x380, RZ, 0xc0, !PT ;  /* 0x0000038025247812 */ /* 0x000fe400078ec0ff */
[----:B------:R-:W-:Y:S01]  /*b7e0*/  IADD3.X R9, R9, UR7, R12, P6, !PT ;  /* 0x0000000709097c10 */ /* 0x000fe2000b7fe40c */
[----:B------:R-:W-:Y:S01]  /*b7f0*/  ULDC.64 UR6, c[0x0][0xb40] ;  /* 0x0002d00000067ab9 */ /* 0x000fe20000000a00 */
[----:B------:R-:W-:-:S02]  /*b800*/  LOP3.LUT R24, R25, 0x380, RZ, 0xc0, !PT ;  /* 0x0000038019187812 */ /* 0x000fc400078ec0ff */
[----:B------:R-:W-:Y:S02]  /*b810*/  LEA R20, P6, R10, UR6, 0x2 ;  /* 0x000000060a147c11 */ /* 0x000fe4000f8c10ff */
[----:B------:R-:W-:Y:S02]  /*b820*/  SHF.R.U64 R44, R44, 0x3, RZ ;  /* 0x000000032c2c7819 */ /* 0x000fe400000012ff */
[----:B------:R-:W-:Y:S01]  /*b830*/  LOP3.LUT R56, R56, R57, RZ, 0x3c, !PT ;  /* 0x0000003938387212 */ /* 0x000fe200078e3cff */
[----:B------:R-:W-:Y:S01]  /*b840*/  IMAD.X R57, RZ, RZ, R7, P0 ;  /* 0x000000ffff397224 */ /* 0x000fe200000e0607 */
[----:B------:R-:W-:Y:S02]  /*b850*/  LOP3.LUT R32, R33, 0x380, RZ, 0xc0, !PT ;  /* 0x0000038021207812 */ /* 0x000fe400078ec0ff */
[----:B------:R-:W-:Y:S01]  /*b860*/  LEA.HI.X R21, R10, UR7, R9, 0x2, P6 ;  /* 0x000000070a157c11 */ /* 0x000fe2000b0f1409 */
[----:B------:R-:W-:Y:S01]  /*b870*/  VIADD R10, R14, 0x8 ;  /* 0x000000080e0a7836 */ /* 0x000fe20000000000 */
[----:B------:R-:W-:Y:S01]  /*b880*/  SHF.R.U64 R36, R36, 0x3, RZ ;  /* 0x0000000324247819 */ /* 0x000fe200000012ff */
[----:B------:R-:W-:Y:S01]  /*b890*/  IMAD.X R9, RZ, RZ, R7, P3 ;  /* 0x000000ffff097224 */ /* 0x000fe200018e0607 */
[----:B------:R-:W-:-:S02]  /*b8a0*/  SHF.R.U64 R24, R24, 0x3, RZ ;  /* 0x0000000318187819 */ /* 0x000fc400000012ff */
[----:B------:R-:W-:Y:S02]  /*b8b0*/  LOP3.LUT P0, RZ, R19, 0x3, RZ, 0xc0, !PT ;  /* 0x0000000313ff7812 */ /* 0x000fe4000780c0ff */
[----:B------:R-:W-:Y:S01]  /*b8c0*/  LOP3.LUT R44, R44, R45, RZ, 0x3c, !PT ;  /* 0x0000002d2c2c7212 */ /* 0x000fe200078e3cff */
[--C-:B------:R-:W-:Y:S01]  /*b8d0*/  IMAD.X R45, RZ, RZ, R7.reuse, P1 ;  /* 0x000000ffff2d7224 */ /* 0x100fe200008e0607 */
[----:B------:R-:W-:Y:S02]  /*b8e0*/  SHF.R.U64 R32, R32, 0x3, RZ ;  /* 0x0000000320207819 */ /* 0x000fe400000012ff */
[----:B------:R-:W-:Y:S01]  /*b8f0*/  LOP3.LUT R36, R36, R37, RZ, 0x3c, !PT ;  /* 0x0000002524247212 */ /* 0x000fe200078e3cff */
[--C-:B------:R-:W-:Y:S01]  /*b900*/  IMAD.X R37, RZ, RZ, R7.reuse, P5 ;  /* 0x000000ffff257224 */ /* 0x100fe200028e0607 */
[----:B------:R-:W-:Y:S01]  /*b910*/  LOP3.LUT R24, R24, R25, RZ, 0x3c, !PT ;  /* 0x0000001918187212 */ /* 0x000fe200078e3cff */
[----:B------:R-:W-:Y:S01]  /*b920*/  IMAD.X R25, RZ, RZ, R7, P4 ;  /* 0x000000ffff197224 */ /* 0x000fe200020e0607 */
[----:B-----5:R-:W-:-:S02]  /*b930*/  ISETP.GE.OR P1, PT, R14, R5, P0 ;  /* 0x000000050e00720c */ /* 0x020fc40000726670 */
[----:B------:R-:W-:Y:S02]  /*b940*/  ISETP.GE.OR P0, PT, R10, R5, P0 ;  /* 0x000000050a00720c */ /* 0x000fe40000706670 */
[C---:B------:R-:W-:Y:S02]  /*b950*/  IADD3 R13, P6, R6.reuse, 0x7000, RZ ;  /* 0x00007000060d7810 */ /* 0x040fe40007fde0ff */
[C---:B------:R-:W-:Y:S02]  /*b960*/  IADD3 R61, P5, R6.reuse, 0x8000, RZ ;  /* 0x00008000063d7810 */ /* 0x040fe40007fbe0ff */
[C---:B------:R-:W-:Y:S02]  /*b970*/  IADD3 R53, P4, R6.reuse, 0x9000, RZ ;  /* 0x0000900006357810 */ /* 0x040fe40007f9e0ff */
[C---:B------:R-:W-:Y:S02]  /*b980*/  IADD3 R41, P3, R6.reuse, 0xa000, RZ ;  /* 0x0000a00006297810 */ /* 0x040fe40007f7e0ff */
[----:B------:R-:W-:Y:S01]  /*b990*/  LOP3.LUT R15, R6, 0x380, RZ, 0xc0, !PT ;  /* 0x00000380060f7812 */ /* 0x000fe200078ec0ff */
[----:B------:R-:W-:Y:S01]  /*b9a0*/  @!P1 STG.E desc[UR46][R20.64], R0 ;  /* 0x0000000014009986 */ /* 0x000fe2000c10192e */
[----:B------:R-:W-:Y:S01]  /*b9b0*/  LOP3.LUT R32, R32, R33, RZ, 0x3c, !PT ;  /* 0x0000002120207212 */ /* 0x000fe200078e3cff */
[----:B------:R-:W-:Y:S01]  /*b9c0*/  IMAD.X R33, RZ, RZ, R7, P2 ;  /* 0x000000ffff217224 */ /* 0x000fe200010e0607 */
[----:B------:R-:W-:Y:S01]  /*b9d0*/  IADD3 R11, P2, R6, 0xb000, RZ ;  /* 0x0000b000060b7810 */ /* 0x000fe20007f5e0ff */
[----:B------:R0:W-:Y:S01]  /*b9e0*/  @!P0 STG.E desc[UR46][R20.64+0x20], R3 ;  /* 0x0000200314008986 */ /* 0x0001e2000c10192e */
[----:B------:R-:W-:-:S02]  /*b9f0*/  LOP3.LUT R12, R13, 0x380, RZ, 0xc0, !PT ;  /* 0x000003800d0c7812 */ /* 0x000fc400078ec0ff */
[----:B------:R-:W-:Y:S01]  /*ba00*/  LOP3.LUT R60, R61, 0x380, RZ, 0xc0, !PT ;  /* 0x000003803d3c7812 */ /* 0x000fe200078ec0ff */
[----:B------:R-:W-:Y:S01]  /*ba10*/  UIMAD UR6, UR9, UR12, URZ ;  /* 0x0000000c090672a4 */ /* 0x000fe2000f8e023f */
[----:B------:R-:W-:Y:S01]  /*ba20*/  LOP3.LUT R52, R53, 0x380, RZ, 0xc0, !PT ;  /* 0x0000038035347812 */ /* 0x000fe200078ec0ff */
[----:B------:R-:W-:Y:S01]  /*ba30*/  IMAD.X R29, RZ, RZ, R7, P2 ;  /* 0x000000ffff1d7224 */ /* 0x000fe200010e0607 */
[----:B------:R-:W-:Y:S01]  /*ba40*/  LOP3.LUT R40, R41, 0x380, RZ, 0xc0, !PT ;  /* 0x0000038029287812 */ /* 0x000fe200078ec0ff */
[----:B------:R-:W5:Y:S01]  /*ba50*/  LD.E.128 R36, desc[UR46][R36.64] ;  /* 0x0000002e24247980 */ /* 0x000f62000c101d00 */
[----:B------:R-:W-:Y:S02]  /*ba60*/  SHF.R.U64 R15, R15, 0x3, RZ ;  /* 0x000000030f0f7819 */ /* 0x000fe400000012ff */
[----:B------:R-:W-:Y:S01]  /*ba70*/  LOP3.LUT R10, R11, 0x380, RZ, 0xc0, !PT ;  /* 0x000003800b0a7812 */ /* 0x000fe200078ec0ff */
[----:B------:R-:W5:Y:S01]  /*ba80*/  LD.E.128 R24, desc[UR46][R24.64] ;  /* 0x0000002e18187980 */ /* 0x000f62000c101d00 */
[----:B------:R-:W-:-:S02]  /*ba90*/  SHF.R.U64 R12, R12, 0x3, RZ ;  /* 0x000000030c0c7819 */ /* 0x000fc400000012ff */
[----:B------:R-:W-:Y:S01]  /*baa0*/  SHF.R.U64 R60, R60, 0x3, RZ ;  /* 0x000000033c3c7819 */ /* 0x000fe200000012ff */
[----:B------:R-:W5:Y:S01]  /*bab0*/  LD.E.128 R56, desc[UR46][R56.64] ;  /* 0x0000002e38387980 */ /* 0x000f62000c101d00 */
[----:B------:R-:W-:Y:S02]  /*bac0*/  SHF.R.U64 R52, R52, 0x3, RZ ;  /* 0x0000000334347819 */ /* 0x000fe400000012ff */
[----:B------:R-:W-:Y:S01]  /*bad0*/  SHF.R.U64 R40, R40, 0x3, RZ ;  /* 0x0000000328287819 */ /* 0x000fe200000012ff */
[----:B------:R-:W5:Y:S01]  /*bae0*/  LD.E.128 R44, desc[UR46][R44.64] ;  /* 0x0000002e2c2c7980 */ /* 0x000f62000c101d00 */
[----:B------:R-:W-:Y:S02]  /*baf0*/  LOP3.LUT R6, R15, R6, RZ, 0x3c, !PT ;  /* 0x000000060f067212 */ /* 0x000fe400078e3cff */
        /* <DEDUP_REMOVED lines=10> */
[----:B------:R1:W5:Y:S01]  /*bba0*/  LD.E.128 R48, desc[UR46][R6.64] ;  /* 0x0000002e06307980 */ /* 0x000362000c101d00 */
[----:B0-----:R-:W-:Y:S01]  /*bbb0*/  SHF.R.S32.HI R3, RZ, 0x1f, R2 ;  /* 0x0000001fff037819 */ /* 0x001fe20000011402 */
[----:B------:R-:W-:Y:S01]  /*bbc0*/  UIMAD UR6, UR4, UR13, UR6 ;  /* 0x0000000d040672a4 */ /* 0x000fe2000f8e0206 */
[----:B------:R-:W-:Y:S01]  /*bbd0*/  LOP3.LUT R28, R10, R11, RZ, 0x3c, !PT ;  /* 0x0000000b0a1c7212 */ /* 0x000fe200078e3cff */
[----:B------:R-:W5:Y:S04]  /*bbe0*/  LD.E.128 R12, desc[UR46][R12.64] ;  /* 0x0000002e0c0c7980 */ /* 0x000f68000c101d00 */
[----:B------:R-:W5:Y:S01]  /*bbf0*/  LD.E.128 R8, desc[UR46][R8.64] ;  /* 0x0000002e08087980 */ /* 0x000f62000c101d00 */
[----:B-1----:R-:W-:-:S03]  /*bc00*/  IMAD.U32 R7, RZ, RZ, UR12 ;  /* 0x0000000cff077e24 */ /* 0x002fc6000f8e00ff */
[----:B------:R-:W5:Y:S01]  /*bc10*/  LD.E.128 R60, desc[UR46][R60.64] ;  /* 0x0000002e3c3c7980 */ /* 0x000f62000c101d00 */
[----:B------:R-:W-:-:S03]  /*bc20*/  IMAD.WIDE.U32 R6, R7, UR4, R2 ;  /* 0x0000000407067c25 */ /* 0x000fc6000f8e0002 */
[----:B------:R-:W5:Y:S01]  /*bc30*/  LD.E.128 R52, desc[UR46][R52.64] ;  /* 0x0000002e34347980 */ /* 0x000f62000c101d00 */
[----:B------:R-:W-:Y:S01]  /*bc40*/  VIADD R7, R7, UR6 ;  /* 0x0000000607077c36 */ /* 0x000fe20008000000 */
[----:B------:R-:W-:Y:S02]  /*bc50*/  ULDC.64 UR6, c[0x0][0xae0] ;  /* 0x0002b80000067ab9 */ /* 0x000fe40000000a00 */
        /* <DEDUP_REMOVED lines=13> */
[----:B------:R-:W-:Y:S02]  /*bd30*/  ULDC.64 UR6, c[0x0][0xae8] ;  /* 0x0002ba0000067ab9 */ /* 0x000fe40000000a00 */
[----:B------:R-:W-:Y:S01]  /*bd40*/  ISETP.GE.AND P3, PT, R16, R5, PT ;  /* 0x000000051000720c */ /* 0x000fe20003f66270 */
[----:B------:R-:W-:Y:S01]  /*bd50*/  VIADD R7, R7, UR4 ;  /* 0x0000000407077c36 */ /* 0x000fe20008000000 */
[----:B------:R-:W-:Y:S01]  /*bd60*/  UIMAD UR4, UR37, UR6, URZ ;  /* 0x00000006250472a4 */ /* 0x000fe2000f8e023f */
[----:B------:R-:W-:Y:S02]  /*bd70*/  VIADD R4, R4, 0x33420 ;  /* 0x0003342004047836 */ /* 0x000fe40000000000 */
[----:B------:R-:W-:Y:S02]  /*bd80*/  VIADD R0, R16, 0x20 ;  /* 0x0000002010007836 */ /* 0x000fe40000000000 */
[----:B------:R-:W-:Y:S01]  /*bd90*/  IMAD.U32 R21, RZ, RZ, UR6 ;  /* 0x00000006ff157e24 */ /* 0x000fe2000f8e00ff */
[----:B------:R-:W-:Y:S01]  /*bda0*/  UIMAD UR4, UR36, UR7, UR4 ;  /* 0x00000007240472a4 */ /* 0x000fe2000f8e0204 */
[----:B------:R-:W-:-:S02]  /*bdb0*/  PRMT R4, RZ, 0x654, R4 ;  /* 0x00000654ff047816 */ /* 0x000fc40000000004 */
[----:B------:R-:W-:Y:S01]  /*bdc0*/  IMAD.WIDE.U32 R20, R21, UR36, R6 ;  /* 0x0000002415147c25 */ /* 0x000fe2000f8e0006 */
[-C--:B------:R-:W-:Y:S02]  /*bdd0*/  ISETP.GE.AND P0, PT, R0, R5.reuse, PT ;  /* 0x000000050000720c */ /* 0x080fe40003f06270 */
[--C-:B------:R-:W-:Y:S01]  /*bde0*/  SHF.R.S32.HI R17, RZ, 0x1f, R16.reuse ;  /* 0x0000001fff117819 */ /* 0x100fe20000011410 */
[C---:B------:R-:W-:Y:S01]  /*bdf0*/  VIADD R0, R16.reuse, 0x40 ;  /* 0x0000004010007836 */ /* 0x040fe20000000000 */
[----:B0-----:R0:W-:Y:S01]  /*be00*/  SYNCS.ARRIVE.TRANS64.RED.A1T0 RZ, [R4+URZ], RZ ;  /* 0x000000ff04ff79a7 */ /* 0x0011e2000810043f */
[----:B------:R-:W-:Y:S01]  /*be10*/  VIADD R3, R16, 0x60 ;  /* 0x0000006010037836 */ /* 0x000fe20000000000 */
[----:B------:R-:W-:Y:S01]  /*be20*/  BSSY B1, `(.L_x_3042) ;  /* 0x0000019000017945 */ /* 0x000fe20003800000 */
[----:B------:R-:W-:Y:S01]  /*be30*/  VIADD R71, R21, UR4 ;  /* 0x0000000415477c36 */ /* 0x000fe20008000000 */
[-C--:B------:R-:W-:Y:S01]  /*be40*/  ISETP.GE.AND P1, PT, R0, R5.reuse, PT ;  /* 0x000000050000720c */ /* 0x080fe20003f26270 */
[----:B------:R-:W-:Y:S01]  /*be50*/  IMAD.WIDE R6, R18, 0x80, R16 ;  /* 0x0000008012067825 */ /* 0x000fe200078e0210 */
[----:B------:R-:W-:Y:S01]  /*be60*/  ISETP.GE.AND P2, PT, R3, R5, PT ;  /* 0x000000050300720c */ /* 0x000fe20003f46270 */
[----:B------:R-:W-:-:S12]  /*be70*/  @P3 BRA `(.L_x_3043) ;  /* 0x00000000004c3947 */ /* 0x000fd80003800000 */
[----:B------:R-:W-:Y:S01]  /*be80*/  ULDC.64 UR6, c[0x0][0xad8] ;  /* 0x0002b60000067ab9 */ /* 0x000fe20000000a00 */
[C---:B------:R-:W-:Y:S01]  /*be90*/  VIADD R0, R2.reuse, 0x40 ;  /* 0x0000004002007836 */ /* 0x040fe20000000000 */
[----:B------:R-:W-:Y:S01]  /*bea0*/  ULDC UR4, c[0x0][0xa8c] ;  /* 0x0002a30000047ab9 */ /* 0x000fe20000000800 */
[C---:B------:R-:W-:Y:S01]  /*beb0*/  VIADD R18, R2.reuse, 0x80 ;  /* 0x0000008002127836 */ /* 0x040fe20000000000 */
[----:B------:R-:W-:Y:S01]  /*bec0*/  ISETP.GE.AND P3, PT, R2, UR4, PT ;  /* 0x0000000402007c0c */ /* 0x000fe2000bf66270 */
[----:B------:R-:W-:Y:S01]  /*bed0*/  IMAD R3, R7, UR6, RZ ;  /* 0x0000000607037c24 */ /* 0x000fe2000f8e02ff */
[----:B------:R-:W-:Y:S01]  /*bee0*/  ISETP.GE.AND P4, PT, R0, UR4, PT ;  /* 0x0000000400007c0c */ /* 0x000fe2000bf86270 */
[----:B0-----:R-:W-:Y:S01]  /*bef0*/  IMAD.MOV.U32 R4, RZ, RZ, R20 ;  /* 0x000000ffff047224 */ /* 0x001fe200078e0014 */
[----:B------:R-:W-:Y:S01]  /*bf00*/  ISETP.GE.AND P5, PT, R18, UR4, PT ;  /* 0x0000000412007c0c */ /* 0x000fe2000bfa6270 */
[----:B------:R-:W-:Y:S02]  /*bf10*/  IMAD.MOV.U32 R5, RZ, RZ, R71 ;  /* 0x000000ffff057224 */ /* 0x000fe400078e0047 */
[----:B------:R-:W-:-:S02]  /*bf20*/  IMAD R3, R6, UR7, R3 ;  /* 0x0000000706037c24 */ /* 0x000fc4000f8e0203 */
[----:B------:R-:W-:Y:S01]  /*bf30*/  IMAD.WIDE.U32 R4, R6, UR6, R4 ;  /* 0x0000000606047c25 */ /* 0x000fe2000f8e0004 */
[----:B------:R-:W-:-:S03]  /*bf40*/  ULDC.64 UR6, c[0x0][0xa80] ;  /* 0x0002a00000067ab9 */ /* 0x000fc60000000a00 */
[----:B------:R-:W-:Y:S01]  /*bf50*/  IMAD.IADD R3, R5, 0x1, R3 ;  /* 0x0000000105037824 */ /* 0x000fe200078e0203 */
[----:B------:R-:W-:-:S04]  /*bf60*/  LEA R68, P6, R4, UR6, 0x1 ;  /* 0x0000000604447c11 */ /* 0x000fc8000f8c08ff */
[----:B------:R-:W-:-:S05]  /*bf70*/  LEA.HI.X R69, R4, UR7, R3, 0x1, P6 ;  /* 0x0000000704457c11 */ /* 0x000fca000b0f0c03 */
[----:B-----5:R1:W-:Y:S04]  /*bf80*/  @!P3 STG.E.128 desc[UR46][R68.64], R48 ;  /* 0x000000304400b986 */ /* 0x0203e8000c101d2e */
[----:B------:R1:W-:Y:S04]  /*bf90*/  @!P4 STG.E.128 desc[UR46][R68.64+0x80], R56 ;  /* 0x000080384400c986 */ /* 0x0003e8000c101d2e */
[----:B------:R1:W-:Y:S02]  /*bfa0*/  @!P5 STG.E.128 desc[UR46][R68.64+0x100], R60 ;  /* 0x0001003c4400d986 */ /* 0x0003e4000c101d2e */
.L_x_3043:
[----:B------:R-:W-:Y:S05]  /*bfb0*/  BSYNC B1 ;  /* 0x0000000000017941 */ /* 0x000fea0003800000 */
.L_x_3042:
[----:B------:R-:W-:Y:S04]  /*bfc0*/  BSSY B1, `(.L_x_3044) ;  /* 0x0000017000017945 */ /* 0x000fe80003800000 */
[----:B------:R-:W-:Y:S05]  /*bfd0*/  @P0 BRA `(.L_x_3045) ;  /* 0x0000000000540947 */ /* 0x000fea0003800000 */
[----:B------:R-:W-:Y:S01]  /*bfe0*/  IADD3 R3, P0, R6, 0x20, RZ ;  /* 0x0000002006037810 */ /* 0x000fe20007f1e0ff */
[C---:B0-----:R-:W-:Y:S01]  /*bff0*/  VIADD R4, R2.reuse, 0x40 ;  /* 0x0000004002047836 */ /* 0x041fe20000000000 */
        /* <DEDUP_REMOVED lines=9> */
[----:B------:R-:W-:Y:S01]  /*c090*/  IMAD.WIDE.U32 R4, R3, UR6, R4 ;  /* 0x0000000603047c25 */ /* 0x000fe2000f8e0004 */
[----:B------:R-:W-:-:S03]  /*c0a0*/  ISETP.GE.AND P5, PT, R18, UR4, PT ;  /* 0x0000000412007c0c */ /* 0x000fc6000bfa6270 */
[----:B------:R-:W-:Y:S01]  /*c0b0*/  IMAD R3, R3, UR7, R0 ;  /* 0x0000000703037c24 */ /* 0x000fe2000f8e0200 */
[----:B------:R-:W-:Y:S02]  /*c0c0*/  ULDC.64 UR6, c[0x0][0xa80] ;  /* 0x0002a00000067ab9 */ /* 0x000fe40000000a00 */
[----:B-1---5:R-:W-:Y:S01]  /*c0d0*/  LEA R48, P0, R4, UR6, 0x1 ;  /* 0x0000000604307c11 */ /* 0x022fe2000f8008ff */
[----:B------:R-:W-:-:S05]  /*c0e0*/  IMAD.IADD R3, R5, 0x1, R3 ;  /* 0x0000000105037824 */ /* 0x000fca00078e0203 */
[----:B------:R-:W-:-:S05]  /*c0f0*/  LEA.HI.X R49, R4, UR7, R3, 0x1, P0 ;  /* 0x0000000704317c11 */ /* 0x000fca00080f0c03 */
[----:B------:R2:W-:Y:S04]  /*c100*/  @!P3 STG.E.128 desc[UR46][R48.64], R36 ;  /* 0x000000243000b986 */ /* 0x0005e8000c101d2e */
[----:B------:R2:W-:Y:S04]  /*c110*/  @!P4 STG.E.128 desc[UR46][R48.64+0x80], R44 ;  /* 0x0000802c3000c986 */ /* 0x0005e8000c101d2e */
[----:B------:R2:W-:Y:S02]  /*c120*/  @!P5 STG.E.128 desc[UR46][R48.64+0x100], R52 ;  /* 0x000100343000d986 */ /* 0x0005e4000c101d2e */
.L_x_3045:
[----:B------:R-:W-:Y:S05]  /*c130*/  BSYNC B1 ;  /* 0x0000000000017941 */ /* 0x000fea0003800000 */
.L_x_3044:
        /* <DEDUP_REMOVED lines=17> */
[----:B--2--5:R-:W-:Y:S01]  /*c250*/  LEA R36, P0, R4, UR6, 0x1 ;  /* 0x0000000604247c11 */ /* 0x024fe2000f8008ff */
[----:B------:R-:W-:-:S05]  /*c260*/  IMAD.IADD R3, R5, 0x1, R3 ;  /* 0x0000000105037824 */ /* 0x000fca00078e0203 */
[----:B------:R-:W-:-:S05]  /*c270*/  LEA.HI.X R37, R4, UR7, R3, 0x1, P0 ;  /* 0x0000000704257c11 */ /* 0x000fca00080f0c03 */
[----:B------:R3:W-:Y:S04]  /*c280*/  @!P1 STG.E.128 desc[UR46][R36.64], R24 ;  /* 0x0000001824009986 */ /* 0x0007e8000c101d2e */
[----:B------:R3:W-:Y:S04]  /*c290*/  @!P3 STG.E.128 desc[UR46][R36.64+0x80], R32 ;  /* 0x000080202400b986 */ /* 0x0007e8000c101d2e */
[----:B------:R3:W-:Y:S02]  /*c2a0*/  @!P4 STG.E.128 desc[UR46][R36.64+0x100], R40 ;  /* 0x000100282400c986 */ /* 0x0007e4000c101d2e */
.L_x_3047:
[----:B------:R-:W-:Y:S05]  /*c2b0*/  BSYNC B1 ;  /* 0x0000000000017941 */ /* 0x000fea0003800000 */
.L_x_3046:
[----:B------:R-:W-:Y:S05]  /*c2c0*/  @P2 BRA `(.L_x_3048) ;  /* 0x0000000c00282947 */ /* 0x000fea0003800000 */
[----:B------:R-:W-:Y:S01]  /*c2d0*/  IADD3 R3, P0, R6, 0x60, RZ ;  /* 0x0000006006037810 */ /* 0x000fe20007f1e0ff */
[----:B------:R-:W-:Y:S01]  /*c2e0*/  ULDC.64 UR6, c[0x0][0xad8] ;  /* 0x0002b60000067ab9 */ /* 0x000fe20000000a00 */
[----:B0-----:R-:W-:Y:S01]  /*c2f0*/  IMAD.MOV.U32 R4, RZ, RZ, R20 ;  /* 0x000000ffff047224 */ /* 0x001fe200078e0014 */
[----:B------:R-:W-:Y:S01]  /*c300*/  ULDC UR4, c[0x0][0xa8c] ;  /* 0x0002a30000047ab9 */ /* 0x000fe20000000800 */
[----:B------:R-:W-:Y:S01]  /*c310*/  IMAD.MOV.U32 R5, RZ, RZ, R71 ;  /* 0x000000ffff057224 */ /* 0x000fe200078e0047 */
[C---:B------:R-:W-:Y:S01]  /*c320*/  ISETP.GE.AND P1, PT, R2.reuse, UR4, PT ;  /* 0x0000000402007c0c */ /* 0x040fe2000bf26270 */
[----:B------:R-:W-:Y:S02]  /*c330*/  IMAD.X R6, RZ, RZ, R7, P0 ;  /* 0x000000ffff067224 */ /* 0x000fe400000e0607 */
[----:B------:R-:W-:Y:S02]  /*c340*/  VIADD R0, R2, 0x40 ;  /* 0x0000004002007836 */ /* 0x000fe40000000000 */
[----:B------:R-:W-:-:S02]  /*c350*/  IMAD R6, R6, UR6, RZ ;  /* 0x0000000606067c24 */ /* 0x000fc4000f8e02ff */
[----:B------:R-:W-:Y:S01]  /*c360*/  IMAD.WIDE.U32 R4, R3, UR6, R4 ;  /* 0x0000000603047c25 */ /* 0x000fe2000f8e0004 */
[----:B------:R-:W-:-:S03]  /*c370*/  ISETP.GE.AND P2, PT, R0, UR4, PT ;  /* 0x0000000400007c0c */ /* 0x000fc6000bf46270 */
        /* <DEDUP_REMOVED lines=8> */
[----:B------:R4:W-:Y:S06]  /*c400*/  @!P2 STG.E.128 desc[UR46][R6.64+0x80], R12 ;  /* 0x0000800c0600a986 */ /* 0x0009ec000c101d2e */
[----:B------:R-:W-:Y:S05]  /*c410*/  @P0 BRA `(.L_x_3048) ;  /* 0x0000000800d40947 */ /* 0x000fea0003800000 */
[----:B------:R0:W-:Y:S01]  /*c420*/  STG.E.128 desc[UR46][R6.64+0x100], R28 ;  /* 0x0001001c06007986 */ /* 0x0001e2000c101d2e */
[----:B------:R-:W-:Y:S05]  /*c430*/  BRA `(.L_x_3048) ;  /* 0x0000000800cc7947 */ /* 0x000fea0003800000 */
.L_x_3040:
        /* <DEDUP_REMOVED lines=23> */
[----:B------:R-:W2:Y:S04]  /*c5b0*/  LDG.E R0, desc[UR46][R4.64] ;  /* 0x0000002e04007981 */ /* 0x000ea8000c1e1900 */
[----:B-----5:R-:W2:Y:S02]  /*c5c0*/  LDG.E R9, desc[UR46][R4.64+0x4] ;  /* 0x0000042e04097981 */ /* 0x020ea4000c1e1900 */
[----:B--2---:R-:W-:-:S07]  /*c5d0*/  IMAD.IADD R9, R9, 0x1, -R0 ;  /* 0x0000000109097824 */ /* 0x004fce00078e0a00 */
.L_x_3049:
[----:B------:R-:W-:Y:S01]  /*c5e0*/  USHF.R.S32.HI UR7, URZ, 0x1f, UR39 ;  /* 0x0000001f3f077899 */ /* 0x000fe20008011427 */
[----:B------:R-:W-:Y:S01]  /*c5f0*/  BSSY B1, `(.L_x_3050) ;  /* 0x000001e000017945 */ /* 0x000fe20003800000 */
[----:B------:R-:W-:Y:S01]  /*c600*/  USEL UR36, UR36, URZ, !UP0 ;  /* 0x0000003f24247287 */ /* 0x000fe2000c000000 */
[----:B------:R-:W-:Y:S01]  /*c610*/  SHF.R.S32.HI R13, RZ, 0x1f, R2 ;  /* 0x0000001fff0d7819 */ /* 0x000fe20000011402 */
[----:B------:R-:W-:Y:S01]  /*c620*/  USEL UR37, UR37, URZ, !UP0 ;  /* 0x0000003f25257287 */ /* 0x000fe2000c000000 */
[----:B-----5:R-:W-:Y:S01]  /*c630*/  SHF.R.S32.HI R8, RZ, 0x1f, R11 ;  /* 0x0000001fff087819 */ /* 0x020fe2000001140b */
[----:B------:R-:W-:Y:S10]  /*c640*/  @P0 BRA `(.L_x_3051) ;  /* 0x0000000000600947 */ /* 0x000ff40003800000 */
[----:B------:R-:W0:Y:S02]  /*c650*/  S2R R0, SR_TID.X ;  /* 0x0000000000007919 */ /* 0x000e240000002100 */
[----:B0-----:R-:W-:-:S04]  /*c660*/  IMAD R0, R18, 0x80, R0 ;  /* 0x0000008012007824 */ /* 0x001fc800078e0200 */
[----:B------:R-:W-:-:S05]  /*c670*/  VIADD R0, R0, 0xffffff80 ;  /* 0xffffff8000007836 */ /* 0x000fca0000000000 */
[----:B------:R-:W-:-:S13]  /*c680*/  ISETP.GE.AND P0, PT, R0, R9, PT ;  /* 0x000000090000720c */ /* 0x000fda0003f06270 */
[----:B------:R-:W-:Y:S05]  /*c690*/  @P0 BRA `(.L_x_3051) ;  /* 0x00000000004c0947 */ /* 0x000fea0003800000 */
[C---:B-1----:R-:W-:Y:S01]  /*c6a0*/  IADD3 R4, P0, R0.reuse, R11, RZ ;  /* 0x0000000b00047210 */ /* 0x042fe20007f1e0ff */
        /* <DEDUP_REMOVED lines=18> */
.L_x_3051:
[----:B------:R-:W-:Y:S05]  /*c7d0*/  BSYNC B1 ;  /* 0x0000000000017941 */ /* 0x000fea0003800000 */
.L_x_3050:
[----:B------:R-:W-:Y:S01]  /*c7e0*/  ULDC.64 UR8, c[0x0][0xaa0] ;  /* 0x0002a80000087ab9 */ /* 0x000fe20000000a00 */
[----:B0-----:R-:W-:Y:S01]  /*c7f0*/  IMAD.MOV.U32 R3, RZ, RZ, R13 ;  /* 0x000000ffff037224 */ /* 0x001fe200078e000d */
[----:B------:R-:W-:Y:S01]  /*c800*/  BSSY B1, `(.L_x_3052) ;  /* 0x0000030000017945 */ /* 0x000fe20003800000 */
[----:B------:R-:W-:Y:S02]  /*c810*/  IMAD R0, R8, UR8, RZ ;  /* 0x0000000808007c24 */ /* 0x000fe4000f8e02ff */
[----:B-1----:R-:W-:-:S04]  /*c820*/  IMAD.WIDE.U32 R4, R11, UR8, R2 ;  /* 0x000000080b047c25 */ /* 0x002fc8000f8e0002 */
[----:B------:R-:W-:Y:S01]  /*c830*/  IMAD R11, R11, UR9, R0 ;  /* 0x000000090b0b7c24 */ /* 0x000fe2000f8e0200 */
[----:B------:R-:W-:Y:S01]  /*c840*/  ULDC.64 UR8, c[0x0][0xae0] ;  /* 0x0002b80000087ab9 */ /* 0x000fe20000000a00 */
[----:B------:R-:W-:Y:S01]  /*c850*/  IMAD R9, R18, -0x80, R9 ;  /* 0xffffff8012097824 */ /* 0x000fe200078e0209 */
[----:B------:R-:W-:Y:S01]  /*c860*/  UIMAD UR4, UR7, UR8, URZ ;  /* 0x00000008070472a4 */ /* 0x000fe2000f8e023f */
[----:B------:R-:W-:Y:S02]  /*c870*/  IMAD.IADD R5, R5, 0x1, R11 ;  /* 0x0000000105057824 */ /* 0x000fe400078e020b */
[----:B------:R-:W-:Y:S01]  /*c880*/  IMAD.U32 R3, RZ, RZ, UR8 ;  /* 0x00000008ff037e24 */ /* 0x000fe2000f8e00ff */
[----:B------:R-:W-:Y:S01]  /*c890*/  UIMAD UR4, UR39, UR9, UR4 ;  /* 0x00000009270472a4 */ /* 0x000fe2000f8e0204 */
[C---:B------:R-:W-:Y:S01]  /*c8a0*/  VIADD R0, R16.reuse, 0x20 ;  /* 0x0000002010007836 */ /* 0x040fe20000000000 */
[----:B------:R-:W-:Y:S01]  /*c8b0*/  ULDC.64 UR6, c[0x0][0xae8] ;  /* 0x0002ba0000067ab9 */ /* 0x000fe20000000a00 */
[----:B------:R-:W-:Y:S01]  /*c8c0*/  IMAD.WIDE.U32 R4, R3, UR39, R4 ;  /* 0x0000002703047c25 */ /* 0x000fe2000f8e0004 */
[----:B------:R-:W-:-:S02]  /*c8d0*/  ISETP.GE.AND P3, PT, R16, R9, PT ;  /* 0x000000091000720c */ /* 0x000fc40003f66270 */
[-C--:B------:R-:W-:Y:S01]  /*c8e0*/  ISETP.GE.AND P2, PT, R0, R9.reuse, PT ;  /* 0x000000090000720c */ /* 0x080fe20003f46270 */
[----:B------:R-:W-:Y:S01]  /*c8f0*/  VIADD R5, R5, UR4 ;  /* 0x0000000405057c36 */ /* 0x000fe20008000000 */
[----:B------:R-:W-:Y:S01]  /*c900*/  UIMAD UR4, UR37, UR6, URZ ;  /* 0x00000006250472a4 */ /* 0x000fe2000f8e023f */
[C---:B------:R-:W-:Y:S02]  /*c910*/  VIADD R6, R16.reuse, 0x40 ;  /* 0x0000004010067836 */ /* 0x040fe40000000000 */
[----:B------:R-:W-:Y:S01]  /*c920*/  VIADD R0, R16, 0x60 ;  /* 0x0000006010007836 */ /* 0x000fe20000000000 */
[----:B------:R-:W-:Y:S01]  /*c930*/  UIMAD UR4, UR36, UR7, UR4 ;  /* 0x00000007240472a4 */ /* 0x000fe2000f8e0204 */
[----:B------:R-:W-:Y:S01]  /*c940*/  IMAD.U32 R7, RZ, RZ, UR6 ;  /* 0x00000006ff077e24 */ /* 0x000fe2000f8e00ff */
[-C--:B------:R-:W-:Y:S01]  /*c950*/  ISETP.GE.AND P1, PT, R6, R9.reuse, PT ;  /* 0x000000090600720c */ /* 0x080fe20003f26270 */
[----:B------:R-:W-:Y:S01]  /*c960*/  IMAD.MOV.U32 R8, RZ, RZ, R16 ;  /* 0x000000ffff087224 */ /* 0x000fe200078e0010 */
[----:B------:R-:W-:Y:S01]  /*c970*/  ISETP.GE.AND P0, PT, R0, R9, PT ;  /* 0x000000090000720c */ /* 0x000fe20003f06270 */
[----:B------:R-:W-:Y:S01]  /*c980*/  IMAD.WIDE.U32 R6, R7, UR36, R4 ;  /* 0x0000002407067c25 */ /* 0x000fe2000f8e0004 */
[----:B------:R-:W-:-:S03]  /*c990*/  SHF.R.S32.HI R9, RZ, 0x1f, R16 ;  /* 0x0000001fff097819 */ /* 0x000fc60000011410 */
[----:B------:R-:W-:Y:S02]  /*c9a0*/  VIADD R11, R7, UR4 ;  /* 0x00000004070b7c36 */ /* 0x000fe40008000000 */
[----:B------:R-:W-:Y:S01]  /*c9b0*/  IMAD.WIDE R8, R18, 0x80, R8 ;  /* 0x0000008012087825 */ /* 0x000fe200078e0208 */
[----:B------:R-:W-:Y:S06]  /*c9c0*/  @P3 BRA `(.L_x_3053) ;  /* 0x00000000004c3947 */ /* 0x000fec0003800000 */
[----:B------:R-:W-:Y:S01]  /*c9d0*/  ULDC.64 UR6, c[0x0][0xad8] ;  /* 0x0002b60000067ab9 */ /* 0x000fe20000000a00 */
[C---:B------:R-:W-:Y:S01]  /*c9e0*/  VIADD R0, R2.reuse, 0x40 ;  /* 0x0000004002007836 */ /* 0x040fe20000000000 */
[----:B------:R-:W-:Y:S01]  /*c9f0*/  ULDC UR4, c[0x0][0xa8c] ;  /* 0x0002a30000047ab9 */ /* 0x000fe20000000800 */
[C---:B------:R-:W-:Y:S01]  /*ca00*/  VIADD R10, R2.reuse, 0x80 ;  /* 0x00000080020a7836 */ /* 0x040fe20000000000 */
[----:B------:R-:W-:Y:S01]  /*ca10*/  ISETP.GE.AND P4, PT, R2, UR4, PT ;  /* 0x0000000402007c0c */ /* 0x000fe2000bf86270 */
[----:B------:R-:W-:Y:S01]  /*ca20*/  IMAD R3, R9, UR6, RZ ;  /* 0x0000000609037c24 */ /* 0x000fe2000f8e02ff */
[----:B------:R-:W-:Y:S01]  /*ca30*/  ISETP.GE.AND P5, PT, R0, UR4, PT ;  /* 0x0000000400007c0c */ /* 0x000fe2000bfa6270 */
[----:B------:R-:W-:Y:S01]  /*ca40*/  IMAD.MOV.U32 R4, RZ, RZ, R6 ;  /* 0x000000ffff047224 */ /* 0x000fe200078e0006 */
        /* <DEDUP_REMOVED lines=10> */
[----:B------:R0:W-:Y:S02]  /*caf0*/  @!P6 STG.E.128 desc[UR46][R12.64+0x100], RZ ;  /* 0x000100ff0c00e986 */ /* 0x0001e4000c101d2e */
.L_x_3053:
[----:B------:R-:W-:Y:S05]  /*cb00*/  BSYNC B1 ;  /* 0x0000000000017941 */ /* 0x000fea0003800000 */
.L_x_3052:
        /* <DEDUP_REMOVED lines=17> */
[----:B0-----:R-:W-:Y:S01]  /*cc20*/  LEA R12, P2, R4, UR6, 0x1 ;  /* 0x00000006040c7c11 */ /* 0x001fe2000f8408ff */
[----:B------:R-:W-:-:S05]  /*cc30*/  IMAD.IADD R3, R5, 0x1, R3 ;  /* 0x0000000105037824 */ /* 0x000fca00078e0203 */
[----:B------:R-:W-:-:S05]  /*cc40*/  LEA.HI.X R13, R4, UR7, R3, 0x1, P2 ;  /* 0x00000007040d7c11 */ /* 0x000fca00090f0c03 */
[----:B------:R1:W-:Y:S04]  /*cc50*/  @!P3 STG.E.128 desc[UR46][R12.64], RZ ;  /* 0x000000ff0c00b986 */ /* 0x0003e8000c101d2e */
[----:B------:R1:W-:Y:S04]  /*cc60*/  @!P4 STG.E.128 desc[UR46][R12.64+0x80], RZ ;  /* 0x000080ff0c00c986 */ /* 0x0003e8000c101d2e */
[----:B------:R1:W-:Y:S02]  /*cc70*/  @!P5 STG.E.128 desc[UR46][R12.64+0x100], RZ ;  /* 0x000100ff0c00d986 */ /* 0x0003e4000c101d2e */
.L_x_3055:
[----:B------:R-:W-:Y:S05]  /*cc80*/  BSYNC B1 ;  /* 0x0000000000017941 */ /* 0x000fea0003800000 */
.L_x_3054:
        /* <DEDUP_REMOVED lines=17> */
[----:B01----:R-:W-:Y:S01]  /*cda0*/  LEA R12, P1, R4, UR6, 0x1 ;  /* 0x00000006040c7c11 */ /* 0x003fe2000f8208ff */
[----:B------:R-:W-:-:S05]  /*cdb0*/  IMAD.IADD R3, R5, 0x1, R3 ;  /* 0x0000000105037824 */ /* 0x000fca00078e0203 */
[----:B------:R-:W-:-:S05]  /*cdc0*/  LEA.HI.X R13, R4, UR7, R3, 0x1, P1 ;  /* 0x00000007040d7c11 */ /* 0x000fca00088f0c03 */
[----:B------:R2:W-:Y:S04]  /*cdd0*/  @!P2 STG.E.128 desc[UR46][R12.64], RZ ;  /* 0x000000ff0c00a986 */ /* 0x0005e8000c101d2e */
[----:B------:R2:W-:Y:S04]  /*cde0*/  @!P3 STG.E.128 desc[UR46][R12.64+0x80], RZ ;  /* 0x000080ff0c00b986 */ /* 0x0005e8000c101d2e */
[----:B------:R2:W-:Y:S02]  /*cdf0*/  @!P4 STG.E.128 desc[UR46][R12.64+0x100], RZ ;  /* 0x000100ff0c00c986 */ /* 0x0005e4000c101d2e */
.L_x_3057:
[----:B------:R-:W-:Y:S05]  /*ce00*/  BSYNC B1 ;  /* 0x0000000000017941 */ /* 0x000fea0003800000 */
.L_x_3056:
        /* <DEDUP_REMOVED lines=21> */
[----:B------:R3:W-:Y:S02]  /*cf60*/  @!P3 STG.E.128 desc[UR46][R6.64+0x100], RZ ;  /* 0x000100ff0600b986 */ /* 0x0007e4000c101d2e */
.L_x_3048:
[----:B------:R-:W-:Y:S05]  /*cf70*/  BSYNC B0 ;  /* 0x0000000000007941 */ /* 0x000fea0003800000 */
.L_x_3039:
[----:B------:R-:W-:Y:S02]  /*cf80*/  ULDC UR4, c[0x0][0xc14] ;  /* 0x0003050000047ab9 */ /* 0x000fe40000000800 */
[----:B------:R-:W-:-:S13]  /*cf90*/  ISETP.GE.AND P0, PT, R67, UR4, PT ;  /* 0x0000000443007c0c */ /* 0x000fda000bf06270 */
[----:B------:R-:W-:Y:S05]  /*cfa0*/  @!P0 BRA `(.L_x_3058) ;  /* 0xffffff3c007c8947 */ /* 0x000fea000383ffff */
[----:B------:R-:W-:Y:S05]  /*cfb0*/  EXIT ;  /* 0x000000000000794d */ /* 0x000fea0003800000 */
.L_x_3013:
        /* <DEDUP_REMOVED lines=20> */
.L_x_3059:
        /* <DEDUP_REMOVED lines=41> */
.L_x_3065:
        /* <DEDUP_REMOVED lines=14> */
.L_x_3064:
[----:B------:R-:W-:Y:S05]  /*d470*/  BSYNC B0 ;  /* 0x0000000000007941 */ /* 0x000fea0003800000 */
.L_x_3063:
        /* <DEDUP_REMOVED lines=22> */
.L_x_3061:
        /* <DEDUP_REMOVED lines=17> */
.L_x_3066:
        /* <DEDUP_REMOVED lines=28> */
.L_x_3062:
[----:B------:R0:W-:Y:S01]  /*d8b0*/  STL [R1+0x18], R4 ;  /* 0x0000180401007387 */ /* 0x0001e20000100800 */
[----:B------:R-:W-:-:S03]  /*d8c0*/  UMOV UR38, URZ ;  /* 0x0000003f00267c82 */ /* 0x000fc60008000000 */
[----:B------:R0:W-:Y:S02]  /*d8d0*/  STL [R1+0x1c], RZ ;  /* 0x00001cff01007387 */ /* 0x0001e40000100800 */
.L_x_3067:
        /* <DEDUP_REMOVED lines=11> */
.L_x_3060:
[----:B--2---:R-:W-:Y:S01]  /*d990*/  IMAD.MOV.U32 R0, RZ, RZ, 0x1 ;  /* 0x00000001ff007424 */ /* 0x004fe200078e00ff */
[----:B------:R-:W-:Y:S01]  /*d9a0*/  ULDC UR4, c[0x0][0xc14] ;  /* 0x0003050000047ab9 */ /* 0x000fe20000000800 */
[----:B------:R2:W-:Y:S01]  /*d9b0*/  STL [R1+0x20], RZ ;  /* 0x000020ff01007387 */ /* 0x0005e20000100800 */
[----:B------:R-:W-:Y:S01]  /*d9c0*/  UISETP.GE.AND UP0, UPT, UR52, UR4, UPT ;  /* 0x000000043400728c */ /* 0x000fe2000bf06270 */
[----:B------:R-:W-:Y:S02]  /*d9d0*/  IMAD.MOV.U32 R19, RZ, RZ, RZ ;  /* 0x000000ffff137224 */ /* 0x000fe400078e00ff */
[----:B------:R2:W-:Y:S03]  /*d9e0*/  STL [R1+0x4], R0 ;  /* 0x0000040001007387 */ /* 0x0005e60000100800 */
[----:B------:R-:W-:-:S13]  /*d9f0*/  PLOP3.LUT P0, PT, PT, PT, UP0, 0x80, 0x0 ;  /* 0x000000000000781c */ /* 0x000fda0003f0f008 */
[----:B--2---:R-:W-:Y:S05]  /*da00*/  @P0 BRA `(.L_x_3068) ;  /* 0x0000004800700947 */ /* 0x004fea0003800000 */
[----:B------:R-:W2:Y:S01]  /*da10*/  S2R R0, SR_TID.X ;  /* 0x0000000000007919 */ /* 0x000ea20000002100 */
[----:B------:R-:W-:Y:S01]  /*da20*/  IMAD.MOV.U32 R19, RZ, RZ, RZ ;  /* 0x000000ffff137224 */ /* 0x000fe200078e00ff */
[----:B------:R-:W-:Y:S01]  /*da30*/  ULOP3.LUT UR42, UR40, 0x1, URZ, 0xfc, !UPT ;  /* 0x00000001282a7892 */ /* 0x000fe2000f8efc3f */
[----:B-1----:R-:W0:Y:S01]  /*da40*/  S2R R4, SR_TID.X ;  /* 0x0000000000047919 */ /* 0x002e220000002100 */
[----:B------:R-:W-:Y:S01]  /*da50*/  ULOP3.LUT UR51, UR40, 0x2, URZ, 0xfc, !UPT ;  /* 0x0000000228337892 */ /* 0x000fe2000f8efc3f */
[----:B------:R-:W-:Y:S01]  /*da60*/  ULDC UR50, c[0x0][0xc] ;  /* 0x0000030000327ab9 */ /* 0x000fe20000000800 */
[----:B------:R-:W-:Y:S01]  /*da70*/  ULDC.64 UR54, c[0x0][0x198] ;  /* 0x0000660000367ab9 */ /* 0x000fe20000000a00 */
[----:B--2---:R-:W-:Y:S01]  /*da80*/  LOP3.LUT R0, R0, 0x7f, RZ, 0xc0, !PT ;  /* 0x0000007f00007812 */ /* 0x004fe200078ec0ff */
[----:B0-----:R-:W-:-:S04]  /*da90*/  IMAD.SHL.U32 R2, R4, 0x20, RZ ;  /* 0x0000002004027824 */ /* 0x001fc800078e00ff */
[----:B------:R-:W-:Y:S02]  /*daa0*/  IMAD.SHL.U32 R0, R0, 0x10, RZ ;  /* 0x0000001000007824 */ /* 0x000fe400078e00ff */
[----:B------:R-:W-:-:S03]  /*dab0*/  IMAD.SHL.U32 R17, R4, 0x40, RZ ;  /* 0x0000004004117824 */ /* 0x000fc600078e00ff */
[----:B------:R-:W-:Y:S02]  /*dac0*/  LOP3.LUT R3, R0, 0x600, RZ, 0xc0, !PT ;  /* 0x0000060000037812 */ /* 0x000fe400078ec0ff */
[----:B------:R-:W-:Y:S02]  /*dad0*/  SHF.R.U32.HI R0, RZ, 0x1, R4 ;  /* 0x00000001ff007819 */ /* 0x000fe40000011604 */
[--C-:B------:R-:W-:Y:S02]  /*dae0*/  LOP3.LUT R5, R3, 0x60, R2.reuse, 0xf8, !PT ;  /* 0x0000006003057812 */ /* 0x100fe400078ef802 */
[----:B------:R-:W-:Y:S02]  /*daf0*/  LOP3.LUT R3, R17, 0x180, RZ, 0xc0, !PT ;  /* 0x0000018011037812 */ /* 0x000fe400078ec0ff */
[----:B------:R-:W-:Y:S02]  /*db00*/  LOP3.LUT R5, R5, 0x100, R2, 0xf8, !PT ;  /* 0x0000010005057812 */ /* 0x000fe400078ef802 */
[----:B------:R-:W-:Y:S01]  /*db10*/  LOP3.LUT R0, R3, 0x30, R0, 0xf8, !PT ;  /* 0x0000003003007812 */ /* 0x000fe200078ef800 */
[----:B------:R-:W-:Y:S01]  /*db20*/  IMAD.SHL.U32 R3, R4, 0x8, RZ ;  /* 0x0000000804037824 */ /* 0x000fe200078e00ff */
[----:B------:R-:W-:-:S04]  /*db30*/  LOP3.LUT R2, R2, 0x80, RZ, 0xc0, !PT ;  /* 0x0000008002027812 */ /* 0x000fc800078ec0ff */
[----:B------:R-:W-:Y:S01]  /*db40*/  LOP3.LUT R0, R0, 0x30, R3, 0x78, !PT ;  /* 0x0000003000007812 */ /* 0x000fe200078e7803 */
[----:B------:R-:W-:Y:S01]  /*db50*/  IMAD.SHL.U32 R3, R4, 0x4, RZ ;  /* 0x0000000404037824 */ /* 0x000fe200078e00ff */
[----:B------:R-:W-:Y:S02]  /*db60*/  LOP3.LUT R2, R2, 0x10, R4, 0xf8, !PT ;  /* 0x0000001002027812 */ /* 0x000fe400078ef804 */
[----:B------:R-:W-:Y:S01]  /*db70*/  LOP3.LUT R17, R0, 0x640, R17, 0xf8, !PT ;  /* 0x0000064000117812 */ /* 0x000fe200078ef811 */
[----:B------:R-:W-:Y:S01]  /*db80*/  IMAD.MOV.U32 R0, RZ, RZ, 0x1 ;  /* 0x00000001ff007424 */ /* 0x000fe200078e00ff */
[----:B------:R-:W-:-:S04]  /*db90*/  LOP3.LUT R2, R2, 0x10, R3, 0x78, !PT ;  /* 0x0000001002027812 */ /* 0x000fc800078e7803 */
[----:B------:R0:W-:Y:S01]  /*dba0*/  STL [R1+0x4], R0 ;  /* 0x0000040001007387 */ /* 0x0001e20000100800 */
[----:B------:R-:W-:-:S03]  /*dbb0*/  LOP3.LUT R16, R5, R2, RZ, 0xfc, !PT ;  /* 0x0000000205107212 */ /* 0x000fc600078efcff */
[----:B------:R0:W-:Y:S04]  /*dbc0*/  STL [R1+0x20], RZ ;  /* 0x000020ff01007387 */ /* 0x0001e80000100800 */
.L_x_3130:
[----:B------:R-:W-:Y:S01]  /*dbd0*/  ULDC.64 UR4, c[0x0][0xc60] ;  /* 0x0003180000047ab9 */ /* 0x000fe20000000a00 */
[----:B0-----:R-:W-:Y:S01]  /*dbe0*/  IMAD.MOV.U32 R0, RZ, RZ, RZ ;  /* 0x000000ffff007224 */ /* 0x001fe200078e00ff */
[----:B------:R-:W-:Y:S01]  /*dbf0*/  UIMAD.WIDE UR4, UR52, 0x4, UR4 ;  /* 0x00000004340478a5 */ /* 0x000fe2000f8e0204 */
[----:B------:R-:W-:Y:S01]  /*dc00*/  ULDC.64 UR6, c[0x0][0xa28] ;  /* 0x00028a0000067ab9 */ /* 0x000fe20000000a00 */
[----:B------:R-:W-:Y:S01]  /*dc10*/  ULDC.64 UR10, c[0x0][0xa20] ;  /* 0x00028800000a7ab9 */ /* 0x000fe20000000a00 */
[----:B-1----:R-:W-:Y:S01]  /*dc20*/  IMAD.MOV.U32 R4, RZ, RZ, RZ ;  /* 0x000000ffff047224 */ /* 0x002fe200078e00ff */
[----:B------:R-:W-:Y:S02]  /*dc30*/  ULDC UR44, c[0x0][0x2e0] ;  /* 0x0000b800002c7ab9 */ /* 0x000fe40000000800 */
[----:B------:R-:W-:Y:S02]  /*dc40*/  IMAD.U32 R2, RZ, RZ, UR4 ;  /* 0x00000004ff027e24 */ /* 0x000fe4000f8e00ff */
[----:B------:R-:W-:Y:S01]  /*dc50*/  IMAD.U32 R3, RZ, RZ, UR5 ;  /* 0x00000005ff037e24 */ /* 0x000fe2000f8e00ff */
[----:B------:R-:W-:-:S04]  /*dc60*/  ULDC.64 UR4, c[0x0][0xa00] ;  /* 0x0002800000047ab9 */ /* 0x000fc80000000a00 */
[----:B------:R-:W2:Y:S01]  /*dc70*/  LDG.E R2, desc[UR46][R2.64] ;  /* 0x0000002e02027981 */ /* 0x000ea2000c1e1900 */
[----:B------:R-:W-:Y:S02]  /*dc80*/  UISETP.NE.U32.AND UP0, UPT, UR4, URZ, UPT ;  /* 0x0000003f0400728c */ /* 0x000fe4000bf05070 */
[----:B------:R-:W-:Y:S02]  /*dc90*/  UISETP.NE.U32.AND UP1, UPT, UR6, URZ, UPT ;  /* 0x0000003f0600728c */ /* 0x000fe4000bf25070 */
[----:B------:R-:W-:-:S06]  /*dca0*/  UISETP.NE.AND.EX UP0, UPT, UR5, URZ, UPT, UP0 ;  /* 0x0000003f0500728c */ /* 0x000fcc000bf05300 */
[----:B------:R-:W-:Y:S02]  /*dcb0*/  PLOP3.LUT P0, PT, PT, PT, UP0, 0x80, 0x0 ;  /* 0x000000000000781c */ /* 0x000fe40003f0f008 */
[----:B--2---:R-:W-:-:S13]  /*dcc0*/  R2UR UR49, R2 ;  /* 0x00000000023172ca */ /* 0x004fda00000e0000 */
[----:B------:R-:W-:Y:S02]  /*dcd0*/  USHF.R.S32.HI UR8, URZ, 0x1f, UR49 ;  /* 0x0000001f3f087899 */ /* 0x000fe40008011431 */
[----:B------:R-:W-:-:S04]  /*dce0*/  @UP0 ULEA UR4, UP2, UR49, UR4, 0x2 ;  /* 0x0000000431040291 */ /* 0x000fc8000f84103f */
[----:B------:R-:W-:Y:S02]  /*dcf0*/  @UP0 ULEA.HI.X UR5, UR49, UR5, UR8, 0x2, UP2 ;  /* 0x0000000531050291 */ /* 0x000fe400090f1408 */
[----:B------:R-:W-:Y:S01]  /*dd00*/  IMAD.U32 R2, RZ, RZ, UR4 ;  /* 0x00000004ff027e24 */ /* 0x000fe2000f8e00ff */
[----:B------:R-:W-:Y:S02]  /*dd10*/  UISETP.NE.AND.EX UP0, UPT, UR7, URZ, UPT, UP1 ;  /* 0x0000003f0700728c */ /* 0x000fe4000bf05310 */
[----:B------:R-:W-:Y:S01]  /*dd20*/  UISETP.NE.U32.AND UP2, UPT, UR10, URZ, UPT ;  /* 0x0000003f0a00728c */ /* 0x000fe2000bf45070 */
[----:B------:R-:W-:-:S03]  /*dd30*/  IMAD.U32 R3, RZ, RZ, UR5 ;  /* 0x00000005ff037e24 */ /* 0x000fc6000f8e00ff */
[----:B------:R-:W-:Y:S02]  /*dd40*/  UISETP.NE.AND.EX UP2, UPT, UR11, URZ, UPT, UP2 ;  /* 0x0000003f0b00728c */ /* 0x000fe4000bf45320 */
[----:B------:R0:W2:Y:S01]  /*dd50*/  @P0 LDG.E R0, desc[UR46][R2.64] ;  /* 0x0000002e02000981 */ /* 0x0000a2000c1e1900 */
[----:B------:R-:W-:Y:S01]  /*dd60*/  USHF.L.U32 UR45, UR49, 0x2, URZ ;  /* 0x00000002312d7899 */ /* 0x000fe2000800063f */
[----:B------:R-:W-:Y:S01]  /*dd70*/  PLOP3.LUT P1, PT, PT, PT, UP0, 0x80, 0x0 ;  /* 0x000000000000781c */ /* 0x000fe20003f2f008 */
[----:B------:R-:W-:Y:S01]  /*dd80*/  @UP0 ULEA UR4, UP1, UR49, UR6, 0x2 ;  /* 0x0000000631040291 */ /* 0x000fe2000f82103f */
[----:B------:R-:W-:Y:S01]  /*dd90*/  PLOP3.LUT P2, PT, PT, PT, UP2, 0x80, 0x0 ;  /* 0x000000000000781c */ /* 0x000fe20003f4f028 */
[----:B------:R-:W-:Y:S02]  /*dda0*/  USHF.L.U64.HI UR48, UR49, 0x2, UR8 ;  /* 0x0000000231307899 */ /* 0x000fe40008010208 */
[----:B------:R-:W-:Y:S02]  /*ddb0*/  @UP0 ULEA.HI.X UR5, UR49, UR7, UR8, 0x2, UP1 ;  /* 0x0000000731050291 */ /* 0x000fe400088f1408 */
[----:B------:R-:W-:Y:S01]  /*ddc0*/  @UP2 UIADD3 UR6, UP3, UR45, UR10, URZ ;  /* 0x0000000a2d062290 */ /* 0x000fe2000ff7e03f */
[----:B0-----:R-:W-:Y:S01]  /*ddd0*/  IMAD.U32 R2, RZ, RZ, UR4 ;  /* 0x00000004ff027e24 */ /* 0x001fe2000f8e00ff */
[----:B------:R-:W-:-:S02]  /*dde0*/  ULDC.64 UR8, c[0x0][0xa08] ;  /* 0x0002820000087ab9 */ /* 0x000fc40000000a00 */
[----:B------:R-:W-:Y:S01]  /*ddf0*/  @UP2 UIADD3.X UR7, UR48, UR11, URZ, UP3, !UPT ;  /* 0x0000000b30072290 */ /* 0x000fe20009ffe43f */
[----:B------:R-:W-:Y:S01]  /*de00*/  IMAD.U32 R3, RZ, RZ, UR5 ;  /* 0x00000005ff037e24 */ /* 0x000fe2000f8e00ff */
[----:B------:R-:W-:Y:S01]  /*de10*/  ISETP.NE.U32.AND P0, PT, RZ, UR8, PT ;  /* 0x00000008ff007c0c */ /* 0x000fe2000bf05070 */
[----:B------:R-:W-:-:S03]  /*de20*/  UIADD3 UR8, UP0, UR45, UR8, URZ ;  /* 0x000000082d087290 */ /* 0x000fc6000ff1e03f */
[----:B------:R-:W-:Y:S01]  /*de30*/  ISETP.NE.AND.EX P0, PT, RZ, UR9, PT, P0 ;  /* 0x00000009ff007c0c */ /* 0x000fe2000bf05300 */
[----:B------:R-:W-:Y:S01]  /*de40*/  UIADD3.X UR4, UR48, UR9, URZ, UP0, !UPT ;  /* 0x0000000930047290 */ /* 0x000fe200087fe43f */
[----:B--2---:R0:W-:Y:S04]  /*de50*/  STL [R1], R0 ;  /* 0x0000000001007387 */ /* 0x0041e80000100800 */
[----:B0-----:R0:W2:Y:S02]  /*de60*/  @P1 LDG.E R0, desc[UR46][R2.64] ;  /* 0x0000002e02001981 */ /* 0x0010a4000c1e1900 */
        /* <DEDUP_REMOVED lines=22> */
.L_x_3069:
[----:B-----5:R-:W-:Y:S01]  /*dfd0*/  VIADD R0, R4, UR4 ;  /* 0x0000000404007c36 */ /* 0x020fe20008000000 */
[----:B------:R-:W-:Y:S01]  /*dfe0*/  UIADD3 UR44, -UR4, UR44, URZ ;  /* 0x0000002c042c7290 */ /* 0x000fe2000fffe13f */
[----:B------:R-:W-:Y:S03]  /*dff0*/  BSSY B6, `(.L_x_3070) ;  /* 0x000039b000067945 */ /* 0x000fe60003800000 */
[----:B------:R0:W-:Y:S01]  /*e000*/  STL [R1+0x10], R0 ;  /* 0x0000100001007387 */ /* 0x0001e20000100800 */
[----:B------:R-:W-:Y:S02]  /*e010*/  UIADD3 UR6, UR44, 0x9f, URZ ;  /* 0x0000009f2c067890 */ /* 0x000fe4000fffe03f */
[----:B------:R-:W-:Y:S02]  /*e020*/  ISETP.LT.AND P0, PT, RZ, UR44, PT ;  /* 0x0000002cff007c0c */ /* 0x000fe4000bf01270 */
[----:B------:R-:W-:-:S04]  /*e030*/  UIMAD.WIDE UR6, UR6, 0x66666667, URZ ;  /* 0x66666667060678a5 */ /* 0x000fc8000f8e023f */
[----:B------:R-:W-:-:S04]  /*e040*/  USHF.R.U32.HI UR43, URZ, 0x1f, UR7 ;  /* 0x0000001f3f2b7899 */ /* 0x000fc80008011607 */
[----:B------:R-:W-:-:S03]  /*e050*/  ULEA.HI.SX32 UR43, UR7, UR43, 0x1a ;  /* 0x0000002b072b7291 */ /* 0x000fc6000f8fd23f */
[----:B0-----:R-:W-:Y:S09]  /*e060*/  @P0 BRA `(.L_x_3071) ;  /* 0x0000000000480947 */ /* 0x001ff20003800000 */
        /* <DEDUP_REMOVED lines=18> */
.L_x_3071:
        /* <DEDUP_REMOVED lines=23> */
.L_x_3073:
        /* <DEDUP_REMOVED lines=20> */
.L_x_3074:
        /* <DEDUP_REMOVED lines=20> */
.L_x_3075:
        /* <DEDUP_REMOVED lines=18> */
.L_x_3076:
[----:B------:R-:W0:Y:S01]  /*e6a0*/  LDC R0, c[0x0][0x428] ;  /* 0x00010a00ff007b82 */ /* 0x000e220000000800 */
[----:B------:R-:W-:Y:S01]  /*e6b0*/  ULDC.64 UR4, c[0x0][0x9f8] ;  /* 0x00027e0000047ab9 */ /* 0x000fe20000000a00 */
[----:B------:R-:W-:Y:S01]  /*e6c0*/  IMAD.U32 R18, RZ, RZ, UR38 ;  /* 0x00000026ff127e24 */ /* 0x000fe2000f8e00ff */
[----:B------:R-:W-:Y:S01]  /*e6d0*/  UISETP.NE.U32.AND UP0, UPT, UR4, URZ, UPT ;  /* 0x0000003f0400728c */ /* 0x000fe2000bf05070 */
[----:B------:R-:W-:Y:S01]  /*e6e0*/  IMAD.U32 R8, RZ, RZ, UR49 ;  /* 0x00000031ff087e24 */ /* 0x000fe2000f8e00ff */
[----:B------:R-:W2:Y:S01]  /*e6f0*/  LDL.LU R6, [R1] ;  /* 0x0000000001067983 */ /* 0x000ea20000300800 */
[----:B------:R-:W-:Y:S01]  /*e700*/  ULDC.64 UR14, c[0x0][0xa08] ;  /* 0x00028200000e7ab9 */ /* 0x000fe20000000a00 */
[----:B0-----:R-:W-:Y:S01]  /*e710*/  ISETP.NE.AND P0, PT, R0, 0x1, PT ;  /* 0x000000010000780c */ /* 0x001fe20003f05270 */
[----:B------:R-:W-:Y:S01]  /*e720*/  UISETP.NE.AND.EX UP0, UPT, UR5, URZ, UPT, UP0 ;  /* 0x0000003f0500728c */ /* 0x000fe2000bf05300 */
[----:B------:R-:W2:Y:S01]  /*e730*/  LDL.LU R4, [R1+0x1c] ;  /* 0x00001c0001047983 */ /* 0x000ea20000300800 */
[----:B------:R-:W0:Y:S04]  /*e740*/  S2R R5, SR_TID.X ;  /* 0x0000000000057919 */ /* 0x000e280000002100 */
[----:B------:R-:W-:-:S05]  /*e750*/  PLOP3.LUT P1, PT, PT, PT, UP0, 0x80, 0x0 ;  /* 0x000000000000781c */ /* 0x000fca0003f2f008 */
[----:B------:R-:W-:Y:S01]  /*e760*/  @UP0 UIADD3 UR4, UP1, UR45, UR4, URZ ;  /* 0x000000042d040290 */ /* 0x000fe2000ff3e03f */
[----:B------:R-:W1:Y:S03]  /*e770*/  @P0 LDC R0, c[0x0][0x42c] ;  /* 0x00010b00ff000b82 */ /* 0x000e660000000800 */
[----:B------:R-:W-:Y:S02]  /*e780*/  @UP0 UIADD3.X UR5, UR48, UR5, URZ, UP1, !UPT ;  /* 0x0000000530050290 */ /* 0x000fe40008ffe43f */
[----:B------:R-:W-:-:S03]  /*e790*/  IMAD.U32 R2, RZ, RZ, UR4 ;  /* 0x00000004ff027e24 */ /* 0x000fc6000f8e00ff */
[----:B------:R-:W3:Y:S01]  /*e7a0*/  @P0 LDC R3, c[0x0][0x430] ;  /* 0x00010c00ff030b82 */ /* 0x000ee20000000800 */
[----:B-1----:R-:W-:Y:S01]  /*e7b0*/  @P0 IMAD.HI.U32 R0, R0, UR38, RZ ;  /* 0x0000002600000c27 */ /* 0x002fe2000f8e00ff */
[----:B0-----:R-:W-:-:S04]  /*e7c0*/  LOP3.LUT R10, R5, 0x7f, RZ, 0xc0, !PT ;  /* 0x0000007f050a7812 */ /* 0x001fc800078ec0ff */
[----:B---3--:R-:W-:Y:S01]  /*e7d0*/  @P0 SHF.R.U32.HI R18, RZ, R3, R0 ;  /* 0x00000003ff120219 */ /* 0x008fe20000011600 */
[----:B------:R-:W-:Y:S01]  /*e7e0*/  IMAD.U32 R3, RZ, RZ, UR5 ;  /* 0x00000005ff037e24 */ /* 0x000fe2000f8e00ff */
[----:B------:R-:W-:-:S04]  /*e7f0*/  ULDC.64 UR4, c[0x0][0xa00] ;  /* 0x0002800000047ab9 */ /* 0x000fc80000000a00 */
[----:B------:R0:W3:Y:S01]  /*e800*/  @P1 LDG.E R8, desc[UR46][R2.64] ;  /* 0x0000002e02081981 */ /* 0x0000e2000c1e1900 */
[----:B------:R-:W-:Y:S01]  /*e810*/  ISETP.NE.AND P1, PT, R10, RZ, PT ;  /* 0x000000ff0a00720c */ /* 0x000fe20003f25270 */
[----:B------:R-:W-:Y:S01]  /*e820*/  UMOV UR36, URZ ;  /* 0x0000003f00247c82 */ /* 0x000fe20008000000 */
[----:B------:R-:W-:Y:S01]  /*e830*/  ISETP.NE.U32.AND P0, PT, RZ, UR4, PT ;  /* 0x00000004ff007c0c */ /* 0x000fe2000bf05070 */
[----:B------:R-:W-:Y:S01]  /*e840*/  UMOV UR4, 0x40 ;  /* 0x0000004000047882 */ /* 0x000fe20000000000 */
[----:B------:R-:W-:Y:S01]  /*e850*/  UMOV UR6, UR38 ;  /* 0x0000002600067c82 */ /* 0x000fe20008000000 */
[----:B------:R-:W-:Y:S01]  /*e860*/  UMOV UR8, 0x80 ;  /* 0x0000008000087882 */ /* 0x000fe20000000000 */
[----:B------:R-:W-:Y:S01]  /*e870*/  ISETP.NE.AND.EX P0, PT, RZ, UR5, PT, P0 ;  /* 0x00000005ff007c0c */ /* 0x000fe2000bf05300 */
[----:B------:R-:W-:Y:S01]  /*e880*/  UMOV UR10, UR38 ;  /* 0x00000026000a7c82 */ /* 0x000fe20008000000 */
[----:B------:R-:W-:Y:S01]  /*e890*/  SHF.R.U32.HI R5, RZ, 0x5, R5 ;  /* 0x00000005ff057819 */ /* 0x000fe20000011605 */
[----:B0-----:R-:W0:Y:S01]  /*e8a0*/  LDC.64 R2, c[0x0][0x3f8] ;  /* 0x0000fe00ff027b82 */ /* 0x001e220000000a00 */
[----:B------:R-:W-:-:S02]  /*e8b0*/  SEL R7, RZ, UR49, P0 ;  /* 0x00000031ff077c07 */ /* 0x000fc40008000000 */
[----:B------:R-:W-:Y:S01]  /*e8c0*/  LOP3.LUT R5, R5, 0x3, RZ, 0xc0, !PT ;  /* 0x0000000305057812 */ /* 0x000fe200078ec0ff */
[----:B------:R-:W-:Y:S01]  /*e8d0*/  VOTEU.ALL UP1, P1 ;  /* 0x00000000003f7886 */ /* 0x000fe20000820000 */
[----:B------:R-:W-:-:S04]  /*e8e0*/  R2UR UR39, R7 ;  /* 0x00000000072772ca */ /* 0x000fc800000e0000 */
[----:B------:R-:W-:-:S04]  /*e8f0*/  @!UP1 UIADD3 UR12, UP0, UR54, 0x270, URZ ;  /* 0x00000270360c9890 */ /* 0x000fc8000ff1e03f */
[----:B------:R-:W-:-:S05]  /*e900*/  @!UP1 UIADD3.X UR13, URZ, UR55, URZ, UP0, !UPT ;  /* 0x000000373f0d9290 */ /* 0x000fca00087fe43f */
[----:B------:R-:W-:Y:S01]  /*e910*/  UMOV UR7, UR39 ;  /* 0x0000002700077c82 */ /* 0x000fe20008000000 */
[----:B------:R-:W-:Y:S01]  /*e920*/  UMOV UR11, UR39 ;  /* 0x00000027000b7c82 */ /* 0x000fe20008000000 */
[----:B0-----:R-:W-:Y:S01]  /*e930*/  LOP3.LUT P0, RZ, R2, UR14, RZ, 0xfc, !PT ;  /* 0x0000000e02ff7c12 */ /* 0x001fe2000f80fcff */
[----:B------:R-:W-:-:S03]  /*e940*/  UMOV UR14, 0xffffffff ;  /* 0xffffffff000e7882 */ /* 0x000fc60000000000 */
[----:B------:R-:W-:Y:S01]  /*e950*/  LOP3.LUT P0, RZ, R3, UR15, RZ, 0xfc, P0 ;  /* 0x0000000f03ff7c12 */ /* 0x000fe2000800fcff */
[----:B--2---:R-:W-:-:S05]  /*e960*/  IMAD R6, R4, 0x80, R6 ;  /* 0x0000008004067824 */ /* 0x004fca00078e0206 */
[----:B------:R-:W-:-:S13]  /*e970*/  R2UR UR37, R6 ;  /* 0x00000000062572ca */ /* 0x000fda00000e0000 */
[----:B------:R-:W-:Y:S01]  /*e980*/  UMOV UR5, UR37 ;  /* 0x0000002500057c82 */ /* 0x000fe20008000000 */
[----:B------:R-:W-:Y:S01]  /*e990*/  UMOV UR9, UR37 ;  /* 0x0000002500097c82 */ /* 0x000fe20008000000 */
[----:B------:R0:W-:Y:S01]  /*e9a0*/  @!UP1 UTMAPF.L2.4D [UR36], [UR12] ;  /* 0x000000240c0095b8 */ /* 0x0001e20008018000 */
        /* <DEDUP_REMOVED lines=8> */
.L_x_3149:
[----:B--2---:R-:W-:Y:S02]  /*ea30*/  ISETP.NE.AND P0, PT, R14, RZ, PT ;  /* 0x000000ff0e00720c */ /* 0x004fe40003f05270 */
[----:B------:R-:W-:-:S11]  /*ea40*/  PLOP3.LUT P6, PT, PT, PT, PT, 0x8, 0x0 ;  /* 0x000000000000781c */ /* 0x000fd60003fce170 */
[----:B------:R-:W-:Y:S05]  /*ea50*/  @P0 BRA `(.L_x_3078) ;  /* 0x0000000800180947 */ /* 0x000fea0003800000 */
[----:B0-----:R-:W-:-:S06]  /*ea60*/  UIADD3 UR4, UR43, -0x1, URZ ;  /* 0xffffffff2b047890 */ /* 0x001fcc000fffe03f */
[----:B------:R-:W-:Y:S01]  /*ea70*/  IMAD.U32 R8, RZ, RZ, UR4 ;  /* 0x00000004ff087e24 */ /* 0x000fe2000f8e00ff */
[----:B------:R-:W-:-:S03]  /*ea80*/  UMOV UR4, 0xffffffff ;  /* 0xffffffff00047882 */ /* 0x000fc60000000000 */
[----:B------:R-:W-:Y:S05]  /*ea90*/  BRA.DIV UR4, `(.L_x_3079) ;  /* 0x0000003e04e07947 */ /* 0x000fea000b800000 */
[----:B------:R-:W-:-:S13]  /*eaa0*/  ELECT P6, URZ, PT ;  /* 0x00000000003f782f */ /* 0x000fda00038c0000 */
.L_x_3152:
[----:B------:R-:W-:Y:S05]  /*eab0*/  @!P6 BRA `(.L_x_3080) ;  /* 0x000000040084e947 */ /* 0x000fea0003800000 */
[----:B------:R-:W-:-:S04]  /*eac0*/  ISETP.NE.U32.AND P0, PT, R2, RZ, PT ;  /* 0x000000ff0200720c */ /* 0x000fc80003f05070 */
[----:B------:R-:W-:-:S13]  /*ead0*/  ISETP.NE.AND.EX P0, PT, R3, RZ, PT, P0 ;  /* 0x000000ff0300720c */ /* 0x000fda0003f05300 */
[----:B------:R-:W-:Y:S05]  /*eae0*/  @!P0 BRA `(.L_x_3081) ;  /* 0x00000000004c8947 */ /* 0x000fea0003800000 */
[----:B------:R-:W2:Y:S01]  /*eaf0*/  LDL R11, [R1+0x8] ;  /* 0x00000800010b7983 */ /* 0x000ea20000100800 */
[----:B------:R-:W0:Y:S01]  /*eb00*/  LDC R9, c[0x0][0x41c] ;  /* 0x00010700ff097b82 */ /* 0x000e220000000800 */
[----:B------:R-:W-:Y:S01]  /*eb10*/  IMAD.MOV.U32 R12, RZ, RZ, R4 ;  /* 0x000000ffff0c7224 */ /* 0x000fe200078e0004 */
[----:B------:R-:W-:Y:S01]  /*eb20*/  ULDC.64 UR4, c[0x0][0x408] ;  /* 0x0001020000047ab9 */ /* 0x000fe20000000a00 */
[----:B0-----:R-:W-:-:S13]  /*eb30*/  ISETP.NE.AND P0, PT, R9, 0x1, PT ;  /* 0x000000010900780c */ /* 0x001fda0003f05270 */
[----:B-1----:R-:W0:Y:S02]  /*eb40*/  @P0 LDC.64 R4, c[0x0][0x420] ;  /* 0x00010800ff040b82 */ /* 0x002e240000000a00 */
[----:B0-----:R-:W-:-:S04]  /*eb50*/  @P0 IMAD.HI.U32 R0, R8, R4, RZ ;  /* 0x0000000408000227 */ /* 0x001fc800078e00ff */
[----:B------:R-:W-:Y:S01]  /*eb60*/  IMAD.MOV.U32 R4, RZ, RZ, R8 ;  /* 0x000000ffff047224 */ /* 0x000fe200078e0008 */
[----:B------:R-:W-:-:S05]  /*eb70*/  @P0 SHF.R.U32.HI R4, RZ, R5, R0 ;  /* 0x00000005ff040219 */ /* 0x000fca0000011600 */
[--C-:B------:R-:W-:Y:S01]  /*eb80*/  IMAD.MOV R0, RZ, RZ, -R4.reuse ;  /* 0x000000ffff007224 */ /* 0x100fe200078e0a04 */
[----:B------:R-:W-:-:S03]  /*eb90*/  SHF.R.S32.HI R5, RZ, 0x1f, R4 ;  /* 0x0000001fff057819 */ /* 0x000fc60000011404 */
[----:B------:R-:W-:Y:S02]  /*eba0*/  IMAD R8, R9, R0, R8 ;  /* 0x0000000009087224 */ /* 0x000fe400078e0208 */
[----:B------:R-:W-:Y:S02]  /*ebb0*/  IMAD R0, R12, UR4, RZ ;  /* 0x000000040c007c24 */ /* 0x000fe4000f8e02ff */
[----:B--2---:R-:W-:-:S04]  /*ebc0*/  IMAD.WIDE.U32 R4, R11, UR4, R4 ;  /* 0x000000040b047c25 */ /* 0x004fc8000f8e0004 */
[----:B------:R-:W-:Y:S01]  /*ebd0*/  IMAD R0, R11, UR5, R0 ;  /* 0x000000050b007c24 */ /* 0x000fe2000f8e0200 */
[----:B------:R-:W-:-:S03]  /*ebe0*/  LEA R2, P0, R4, R2, 0x2 ;  /* 0x0000000204027211 */ /* 0x000fc600078010ff */
[----:B------:R-:W-:-:S05]  /*ebf0*/  IMAD.IADD R0, R5, 0x1, R0 ;  /* 0x0000000105007824 */ /* 0x000fca00078e0200 */
[----:B------:R-:W-:-:S05]  /*ec00*/  LEA.HI.X R3, R4, R3, R0, 0x2, P0 ;  /* 0x0000000304037211 */ /* 0x000fca00000f1400 */
[----:B------:R0:W5:Y:S02]  /*ec10*/  LDG.E R0, desc[UR46][R2.64] ;  /* 0x0000002e02007981 */ /* 0x000164000c1e1900 */
.L_x_3081:
[----:B0-----:R-:W2:Y:S01]  /*ec20*/  LDL R2, [R1+0x4] ;  /* 0x0000040001027983 */ /* 0x001ea20000100800 */
[----:B------:R-:W-:Y:S02]  /*ec30*/  LEA R4, R19, UR41, 0x3 ;  /* 0x0000002913047c11 */ /* 0x000fe4000f8e18ff */
[----:B------:R-:W-:Y:S02]  /*ec40*/  ISETP.NE.AND P0, PT, R10, RZ, PT ;  /* 0x000000ff0a00720c */ /* 0x000fe40003f05270 */
[----:B--2---:R-:W-:-:S04]  /*ec50*/  SHF.L.U32 R3, R2, 0x1f, RZ ;  /* 0x0000001f02037819 */ /* 0x004fc800000006ff */
[----:B------:R-:W0:Y:S02]  /*ec60*/  SYNCS.PHASECHK.TRANS64.TRYWAIT P2, [R4+URZ+0x33480], R3 ;  /* 0x03348003040075a7 */ /* 0x000e24000804017f */
[----:B0-----:R-:W-:Y:S05]  /*ec70*/  @!P2 BRA `(.L_x_3082) ;  /* 0x0000003c0088a947 */ /* 0x001fea0003800000 */
.L_x_3153:
[----:B------:R-:W-:Y:S05]  /*ec80*/  @P0 BRA `(.L_x_3083) ;  /* 0x00000000001c0947 */ /* 0x000fea0003800000 */
[----:B------:R-:W2:Y:S01]  /*ec90*/  S2R R2, SR_TID.X ;  /* 0x0000000000027919 */ /* 0x000ea20000002100 */
[----:B-1----:R-:W-:-:S04]  /*eca0*/  IMAD.MOV.U32 R5, RZ, RZ, 0x7800 ;  /* 0x00007800ff057424 */ /* 0x002fc800078e00ff */
[----:B------:R3:W-:Y:S01]  /*ecb0*/  SYNCS.ARRIVE.TRANS64 RZ, [R4+URZ+0x33470], R5 ;  /* 0x0334700504ff79a7 */ /* 0x0007e2000800003f */
[----:B--2---:R-:W-:-:S04]  /*ecc0*/  LOP3.LUT R2, R2, 0x1f, RZ, 0xc0, !PT ;  /* 0x0000001f02027812 */ /* 0x004fc800078ec0ff */
[----:B------:R-:W-:-:S13]  /*ecd0*/  ISETP.NE.AND P2, PT, R2, RZ, PT ;  /* 0x000000ff0200720c */ /* 0x000fda0003f45270 */
[----:B---3--:R-:W-:Y:S05]  /*ece0*/  @!P2 BRA `(.L_x_3083) ;  /* 0x000000000004a947 */ /* 0x008fea0003800000 */
[----:B------:R-:W-:Y:S01]  /*ecf0*/  BPT.TRAP 0x1 ;  /* 0x000000040000795c */ /* 0x000fe20000300000 */
.L_x_3083:
[----:B-1----:R-:W2:Y:S01]  /*ed00*/  LDL R5, [R1+0x10] ;  /* 0x0000100001057983 */ /* 0x002ea20000100800 */
[----:B------:R-:W-:-:S04]  /*ed10*/  IMAD.U32 R2, RZ, RZ, UR41 ;  /* 0x00000029ff027e24 */ /* 0x000fc8000f8e00ff */
[----:B------:R-:W-:Y:S01]  /*ed20*/  IMAD R2, R19, 0x7800, R2 ;  /* 0x0000780013027824 */ /* 0x000fe200078e0202 */
[----:B------:R-:W-:-:S04]  /*ed30*/  R2UR UR9, R4 ;  /* 0x00000000040972ca */ /* 0x000fc800000e0000 */
[----:B------:R-:W-:Y:S01]  /*ed40*/  R2UR UR15, R2 ;  /* 0x00000000020f72ca */ /* 0x000fe200000e0000 */
[----:B------:R-:W-:Y:S01]  /*ed50*/  UIADD3 UR4, UP0, UR54, 0x470, URZ ;  /* 0x0000047036047890 */ /* 0x000fe2000ff1e03f */
[----:B------:R-:W-:Y:S02]  /*ed60*/  R2UR UR12, R18 ;  /* 0x00000000120c72ca */ /* 0x000fe400000e0000 */
[----:B-----5:R-:W-:Y:S01]  /*ed70*/  R2UR UR13, R0 ;  /* 0x00000000000d72ca */ /* 0x020fe200000e0000 */
[----:B------:R-:W-:-:S04]  /*ed80*/  UIADD3.X UR5, URZ, UR55, URZ, UP0, !UPT ;  /* 0x000000373f057290 */ /* 0x000fc800087fe43f */
[----:B------:R-:W-:-:S04]  /*ed90*/  UIADD3 UR9, UR9, 0x33470, URZ ;  /* 0x0003347009097890 */ /* 0x000fc8000fffe03f */
[----:B------:R-:W-:Y:S02]  /*eda0*/  UIADD3 UR8, UR15, 0xf200, URZ ;  /* 0x0000f2000f087890 */ /* 0x000fe4000fffe03f */
[----:B------:R-:W-:Y:S02]  /*edb0*/  UIADD3 UR14, UR15, 0x11a00, URZ ;  /* 0x00011a000f0e7890 */ /* 0x000fe4000fffe03f */
[----:B------:R-:W-:Y:S01]  /*edc0*/  UIADD3 UR15, UR15, 0x14200, URZ ;  /* 0x000142000f0f7890 */ /* 0x000fe2000fffe03f */
[----:B------:R-:W-:Y:S01]  /*edd0*/  UMOV UR10, URZ ;  /* 0x0000003f000a7c82 */ /* 0x000fe20008000000 */
[----:B------:R-:W-:Y:S01]  /*ede0*/  UMOV UR6, 0x0 ;  /* 0x0000000000067882 */ /* 0x000fe20000000000 */
[----:B------:R-:W-:Y:S01]  /*edf0*/  UMOV UR7, 0x14f00000 ;  /* 0x14f0000000077882 */ /* 0x000fe20000000000 */
[----:B------:R-:W-:Y:S01]  /*ee00*/  UMOV UR16, 0x40 ;  /* 0x0000004000107882 */ /* 0x000fe20000000000 */
[----:B--2---:R-:W-:-:S05]  /*ee10*/  IMAD R8, R8, 0xa0, R5 ;  /* 0x000000a008087824 */ /* 0x004fca00078e0205 */
[----:B------:R-:W-:-:S13]  /*ee20*/  R2UR UR11, R8 ;  /* 0x00000000080b72ca */ /* 0x000fda00000e0000 */
[----:B------:R1:W-:Y:S02]  /*ee30*/  UTMALDG.4D [UR8], [UR4], desc[UR6] ;  /* 0x00000608040075b4 */ /* 0x0003e40008019000 */
[----:B-1----:R-:W-:Y:S01]  /*ee40*/  UMOV UR8, UR14 ;  /* 0x0000000e00087c82 */ /* 0x002fe20008000000 */
[----:B------:R-:W-:Y:S01]  /*ee50*/  UMOV UR10, UR16 ;  /* 0x00000010000a7c82 */ /* 0x000fe20008000000 */
[----:B------:R-:W-:Y:S01]  /*ee60*/  UMOV UR14, 0x80 ;  /* 0x00000080000e7882 */ /* 0x000fe20000000000 */
[----:B------:R1:W-:Y:S02]  /*ee70*/  UTMALDG.4D [UR8], [UR4], desc[UR6] ;  /* 0x00000608040075b4 */ /* 0x0003e40008019000 */
[----:B-1----:R-:W-:Y:S01]  /*ee80*/  UMOV UR8, UR15 ;  /* 0x0000000f00087c82 */ /* 0x002fe20008000000 */
[----:B------:R-:W-:Y:S02]  /*ee90*/  UMOV UR10, UR14 ;  /* 0x0000000e000a7c82 */ /* 0x000fe40008000000 */
[----:B------:R1:W-:Y:S01]  /*eea0*/  UTMALDG.4D [UR8], [UR4], desc[UR6] ;  /* 0x00000608040075b4 */ /* 0x0003e20008019000 */
[----:B------:R-:W2:Y:S02]  /*eeb0*/  SYNCS.PHASECHK.TRANS64.TRYWAIT P2, [R4+URZ+0x33440], R3 ;  /* 0x03344003040075a7 */ /* 0x000ea4000804017f */
[----:B-12---:R-:W-:Y:S05]  /*eec0*/  @!P2 BRA `(.L_x_3084) ;  /* 0x0000003c0008a947 */ /* 0x006fea0003800000 */
.L_x_3154:
        /* <DEDUP_REMOVED lines=8> */
.L_x_3085:
        /* <DEDUP_REMOVED lines=22> */
[----:B------:R2:W-:Y:S02]  /*f0b0*/  UTMALDG.4D [UR8], [UR4], desc[UR6] ;  /* 0x00000608040075b4 */ /* 0x0005e40008019000 */
[----:B--2---:R-:W-:Y:S01]  /*f0c0*/  NOP ;  /* 0x0000000000007918 */ /* 0x004fe20000000000 */
.L_x_3080:
        /* <DEDUP_REMOVED lines=13> */
[C---:B------:R-:W-:Y:S01]  /*f1a0*/  @P0 R2UR UR27, R6.reuse ;  /* 0x00000000061b02ca */ /* 0x040fe200000e0000 */
[----:B------:R-:W-:Y:S01]  /*f1b0*/  UMOV UR7, 0x12f00000 ;  /* 0x12f0000000077882 */ /* 0x000fe20000000000 */
[C---:B------:R-:W-:Y:S01]  /*f1c0*/  @P0 R2UR UR29, R7.reuse ;  /* 0x00000000071d02ca */ /* 0x040fe200000e0000 */
[----:B------:R-:W-:Y:S01]  /*f1d0*/  UMOV UR10, URZ ;  /* 0x0000003f000a7c82 */ /* 0x000fe20008000000 */
[----:B------:R-:W-:Y:S01]  /*f1e0*/  @P0 R2UR UR19, R6 ;  /* 0x00000000061302ca */ /* 0x000fe200000e0000 */
[----:B------:R-:W-:Y:S01]  /*f1f0*/  UMOV UR12, UR38 ;  /* 0x00000026000c7c82 */ /* 0x000fe20008000000 */
[----:B------:R-:W-:Y:S01]  /*f200*/  @P0 R2UR UR21, R7 ;  /* 0x00000000071502ca */ /* 0x000fe200000e0000 */
[----:B------:R-:W-:Y:S01]  /*f210*/  UMOV UR26, 0x40 ;  /* 0x00000040001a7882 */ /* 0x000fe20000000000 */
[----:B------:R2:W-:Y:S01]  /*f220*/  @P0 SYNCS.ARRIVE.TRANS64 RZ, [UR41+0x33400], R2 ;  /* 0x03340002ffff09a7 */ /* 0x0005e20008000029 */
[----:B------:R-:W-:Y:S01]  /*f230*/  UMOV UR28, UR38 ;  /* 0x00000026001c7c82 */ /* 0x000fe20008000000 */
[----:B------:R-:W-:Y:S01]  /*f240*/  UMOV UR25, UR9 ;  /* 0x0000000900197c82 */ /* 0x000fe20008000000 */
[----:B------:R-:W-:Y:S01]  /*f250*/  UMOV UR18, 0x80 ;  /* 0x0000008000127882 */ /* 0x000fe20000000000 */
[----:B------:R-:W-:Y:S01]  /*f260*/  UMOV UR20, UR38 ;  /* 0x0000002600147c82 */ /* 0x000fe20008000000 */
[----:B------:R2:W-:Y:S01]  /*f270*/  UTMALDG.4D [UR8], [UR4], desc[UR6] ;  /* 0x00000608040075b4 */ /* 0x0005e20008019000 */
[----:B------:R-:W-:Y:S01]  /*f280*/  UMOV UR17, UR9 ;  /* 0x0000000900117c82 */ /* 0x000fe20008000000 */
[----:B------:R2:W-:Y:S04]  /*f290*/  UTMALDG.4D [UR24], [UR4], desc[UR6] ;  /* 0x00000618040075b4 */ /* 0x0005e80008019000 */
[----:B------:R2:W-:Y:S02]  /*f2a0*/  UTMALDG.4D [UR16], [UR4], desc[UR6] ;  /* 0x00000610040075b4 */ /* 0x0005e40008019000 */
[----:B--2---:R-:W-:Y:S01]  /*f2b0*/  NOP ;  /* 0x0000000000007918 */ /* 0x004fe20000000000 */
.L_x_3078:
[----:B01----:R-:W2:Y:S01]  /*f2c0*/  LDL.LU R3, [R1+0x20] ;  /* 0x0000200001037983 */ /* 0x003ea20000300800 */
[----:B------:R-:W-:Y:S01]  /*f2d0*/  BSSY B0, `(.L_x_3086) ;  /* 0x0000009000007945 */ /* 0x000fe20003800000 */
[----:B--2---:R-:W-:-:S05]  /*f2e0*/  VIADD R3, R3, 0x1 ;  /* 0x0000000103037836 */ /* 0x004fca0000000000 */
[----:B------:R-:W-:Y:S01]  /*f2f0*/  LEA.HI R2, R3, R3, RZ, 0x1 ;  /* 0x0000000303027211 */ /* 0x000fe200078f08ff */
[----:B------:R0:W-:Y:S03]  /*f300*/  STL [R1+0x20], R3 ;  /* 0x0000200301007387 */ /* 0x0001e60000100800 */
[----:B------:R-:W-:-:S05]  /*f310*/  LOP3.LUT R2, R2, 0xfffffffe, RZ, 0xc0, !PT ;  /* 0xfffffffe02027812 */ /* 0x000fca00078ec0ff */
[----:B------:R-:W-:-:S05]  /*f320*/  IMAD.IADD R2, R3, 0x1, -R2 ;  /* 0x0000000103027824 */ /* 0x000fca00078e0a02 */
[----:B------:R-:W-:-:S04]  /*f330*/  SHF.L.U32 R2, R2, 0x1f, RZ ;  /* 0x0000001f02027819 */ /* 0x000fc800000006ff */
[----:B------:R-:W1:Y:S02]  /*f340*/  SYNCS.PHASECHK.TRANS64.TRYWAIT P0, [UR41+0x33420], R2 ;  /* 0x03342002ff0075a7 */ /* 0x000e640008000169 */
[----:B01----:R-:W-:Y:S05]  /*f350*/  @!P0 BRA `(.L_x_3087) ;  /* 0x0000003400f88947 */ /* 0x003fea0003800000 */
.L_x_3155:
[----:B------:R-:W-:Y:S05]  /*f360*/  BSYNC B0 ;  /* 0x0000000000007941 */ /* 0x000fea0003800000 */
.L_x_3086:
[----:B------:R-:W-:-:S06]  /*f370*/  UISETP.GE.AND UP0, UPT, UR44, 0xa1, UPT ;  /* 0x000000a12c00788c */ /* 0x000fcc000bf06270 */
[----:B------:R-:W-:-:S13]  /*f380*/  PLOP3.LUT P0, PT, PT, PT, UP0, 0x80, 0x0 ;  /* 0x000000000000781c */ /* 0x000fda0003f0f008 */
[----:B------:R-:W-:Y:S05]  /*f390*/  @!P0 BRA `(.L_x_3088) ;  /* 0x00000018000c8947 */ /* 0x000fea0003800000 */
[----:B0-----:R0:W5:Y:S01]  /*f3a0*/  LDL.LU R2, [R1+0x4] ;  /* 0x0000040001027983 */ /* 0x0011620000300800 */
[----:B------:R-:W-:Y:S01]  /*f3b0*/  UIADD3 UR4, UR43, -0x2, URZ ;  /* 0xfffffffe2b047890 */ /* 0x000fe2000fffe03f */
[----:B------:R-:W-:-:S05]  /*f3c0*/  IMAD.MOV.U32 R8, RZ, RZ, R19 ;  /* 0x000000ffff087224 */ /* 0x000fca00078e0013 */
[----:B------:R-:W-:-:S07]  /*f3d0*/  IMAD.U32 R3, RZ, RZ, UR4 ;  /* 0x00000004ff037e24 */ /* 0x000fce000f8e00ff */
.L_x_3112:
[----:B------:R-:W-:Y:S01]  /*f3e0*/  VIADD R19, R8, 0x1 ;  /* 0x0000000108137836 */ /* 0x000fe20000000000 */
[----:B------:R-:W-:Y:S05]  /*f3f0*/  YIELD ;  /* 0x0000000000007946 */ /* 0x000fea0003800000 */
[----:B------:R-:W-:Y:S01]  /*f400*/  ISETP.NE.AND P0, PT, R19, 0x2, PT ;  /* 0x000000021300780c */ /* 0x000fe20003f05270 */
[----:B------:R-:W-:Y:S03]  /*f410*/  BSSY B0, `(.L_x_3089) ;  /* 0x00000a8000007945 */ /* 0x000fe60003800000 */
[----:B------:R-:W-:-:S02]  /*f420*/  SEL R5, RZ, 0x1, P0 ;  /* 0x00000001ff057807 */ /* 0x000fc40000000000 */
[----:B------:R-:W-:Y:S02]  /*f430*/  SEL R19, R19, RZ, P0 ;  /* 0x000000ff13137207 */ /* 0x000fe40000000000 */
[----:B-----5:R-:W-:-:S05]  /*f440*/  LOP3.LUT R10, R2, R5, RZ, 0x3c, !PT ;  /* 0x00000005020a7212 */ /* 0x020fca00078e3cff */
[----:B-1----:R1:W-:Y:S01]  /*f450*/  STL [R1+0x4], R10 ;  /* 0x0000040a01007387 */ /* 0x0023e20000100800 */
        /* <DEDUP_REMOVED lines=25> */
.L_x_3091:
        /* <DEDUP_REMOVED lines=8> */
.L_x_3156:
[----:B------:R-:W-:Y:S05]  /*f670*/  BSYNC B1 ;  /* 0x0000000000017941 */ /* 0x000fea0003800000 */
.L_x_3092:
        /* <DEDUP_REMOVED lines=9> */
.L_x_3095:
[----:B------:R-:W-:Y:S05]  /*f710*/  BSYNC B1 ;  /* 0x0000000000017941 */ /* 0x000fea0003800000 */
.L_x_3094:
[----:B------:R-:W3:Y:S01]  /*f720*/  LDL R7, [R1+0x10] ;  /* 0x0000100001077983 */ /* 0x000ee20000100800 */
[----:B------:R-:W-:Y:S01]  /*f730*/  IMAD.MOV.U32 R14, RZ, RZ, RZ ;  /* 0x000000ffff0e7224 */ /* 0x000fe200078e00ff */
[----:B------:R-:W-:Y:S01]  /*f740*/  R2UR UR12, R18 ;  /* 0x00000000120c72ca */ /* 0x000fe200000e0000 */
[----:B------:R-:W-:Y:S01]  /*f750*/  IMAD.U32 R4, RZ, RZ, UR41 ;  /* 0x00000029ff047e24 */ /* 0x000fe2000f8e00ff */
[----:B------:R-:W-:Y:S01]  /*f760*/  UIADD3 UR4, UP0, UR54, 0x470, URZ ;  /* 0x0000047036047890 */ /* 0x000fe2000ff1e03f */
[----:B------:R-:W-:Y:S01]  /*f770*/  PLOP3.LUT P0, PT, PT, PT, PT, 0x80, 0x0 ;  /* 0x000000000000781c */ /* 0x000fe20003f0f070 */
[----:B------:R-:W-:Y:S01]  /*f780*/  UMOV UR6, 0x0 ;  /* 0x0000000000067882 */ /* 0x000fe20000000000 */
[----:B------:R-:W-:Y:S01]  /*f790*/  R2UR UR10, R14 ;  /* 0x000000000e0a72ca */ /* 0x000fe200000e0000 */
[----:B------:R-:W-:Y:S01]  /*f7a0*/  IMAD R4, R19, 0x7800, R4 ;  /* 0x0000780013047824 */ /* 0x000fe200078e0204 */
[----:B------:R-:W-:Y:S01]  /*f7b0*/  UIADD3.X UR5, URZ, UR55, URZ, UP0, !UPT ;  /* 0x000000373f057290 */ /* 0x000fe200087fe43f */
[----:B------:R-:W-:-:S02]  /*f7c0*/  UMOV UR7, 0x14f00000 ;  /* 0x14f0000000077882 */ /* 0x000fc40000000000 */
[----:B-1----:R-:W-:Y:S02]  /*f7d0*/  VIADD R10, R4, 0xf200 ;  /* 0x0000f200040a7836 */ /* 0x002fe40000000000 */
[----:B---3--:R-:W-:Y:S02]  /*f7e0*/  IMAD R9, R9, 0xa0, R7 ;  /* 0x000000a009097824 */ /* 0x008fe400078e0207 */
[----:B------:R-:W-:-:S07]  /*f7f0*/  VIADD R7, R6, 0x33470 ;  /* 0x0003347006077836 */ /* 0x000fce0000000000 */
.L_x_3096:
        /* <DEDUP_REMOVED lines=9> */
[----:B------:R-:W-:Y:S01]  /*f890*/  IMAD.MOV.U32 R13, RZ, RZ, 0x40 ;  /* 0x00000040ff0d7424 */ /* 0x000fe200078e00ff */
[----:B------:R-:W-:Y:S01]  /*f8a0*/  R2UR UR12, R18 ;  /* 0x00000000120c72ca */ /* 0x000fe200000e0000 */
[----:B------:R-:W-:Y:S01]  /*f8b0*/  VIADD R10, R4, 0x11a00 ;  /* 0x00011a00040a7836 */ /* 0x000fe20000000000 */
[----:B------:R-:W-:Y:S01]  /*f8c0*/  PLOP3.LUT P0, PT, PT, PT, PT, 0x80, 0x0 ;  /* 0x000000000000781c */ /* 0x000fe20003f0f070 */
[----:B------:R-:W-:Y:S01]  /*f8d0*/  UMOV UR6, 0x0 ;  /* 0x0000000000067882 */ /* 0x000fe20000000000 */
[----:B------:R-:W-:Y:S01]  /*f8e0*/  R2UR UR10, R13 ;  /* 0x000000000d0a72ca */ /* 0x000fe200000e0000 */
[----:B------:R-:W-:-:S14]  /*f8f0*/  UMOV UR7, 0x14f00000 ;  /* 0x14f0000000077882 */ /* 0x000fdc0000000000 */
.L_x_3097:
        /* <DEDUP_REMOVED lines=16> */
.L_x_3098:
        /* <DEDUP_REMOVED lines=12> */
.L_x_3157:
[----:B------:R-:W-:Y:S05]  /*fac0*/  BSYNC B1 ;  /* 0x0000000000017941 */ /* 0x000fea0003800000 */
.L_x_3099:
        /* <DEDUP_REMOVED lines=11> */
.L_x_3102:
[----:B------:R-:W-:Y:S05]  /*fb80*/  BSYNC B1 ;  /* 0x0000000000017941 */ /* 0x000fea0003800000 */
.L_x_3101:
[----:B------:R-:W-:Y:S01]  /*fb90*/  R2UR UR10, R14 ;  /* 0x000000000e0a72ca */ /* 0x000fe200000e0000 */
[----:B------:R-:W-:Y:S01]  /*fba0*/  UIADD3 UR4, UP0, UR54, 0x370, URZ ;  /* 0x0000037036047890 */ /* 0x000fe2000ff1e03f */
[----:B------:R-:W-:Y:S01]  /*fbb0*/  R2UR UR6, R10 ;  /* 0x000000000a0672ca */ /* 0x000fe200000e0000 */
[----:B-12---:R-:W-:Y:S01]  /*fbc0*/  VIADD R6, R6, 0x33430 ;  /* 0x0003343006067836 */ /* 0x006fe20000000000 */
[----:B------:R-:W-:Y:S01]  /*fbd0*/  R2UR UR7, R11 ;  /* 0x000000000b0772ca */ /* 0x000fe200000e0000 */
[----:B------:R-:W-:Y:S01]  /*fbe0*/  VIADD R5, R4, 0x24200 ;  /* 0x0002420004057836 */ /* 0x000fe20000000000 */
[----:B------:R-:W-:Y:S01]  /*fbf0*/  R2UR UR12, R18 ;  /* 0x00000000120c72ca */ /* 0x000fe200000e0000 */
[----:B------:R-:W-:Y:S01]  /*fc00*/  UIADD3.X UR5, URZ, UR55, URZ, UP0, !UPT ;  /* 0x000000373f057290 */ /* 0x000fe200087fe43f */
[----:B------:R-:W-:-:S13]  /*fc10*/  PLOP3.LUT P0, PT, PT, PT, PT, 0x80, 0x0 ;  /* 0x000000000000781c */ /* 0x000fda0003f0f070 */
.L_x_3103:
        /* <DEDUP_REMOVED lines=15> */
.L_x_3104:
        /* <DEDUP_REMOVED lines=15> */
.L_x_3105:
        /* <DEDUP_REMOVED lines=9> */
.L_x_3090:
[----:B------:R-:W-:Y:S05]  /*fe90*/  BSYNC B0 ;  /* 0x0000000000007941 */ /* 0x000fea0003800000 */
.L_x_3089:
[----:B------:R-:W-:-:S06]  /*fea0*/  UISETP.NE.AND UP0, UPT, UR42, 0x3, UPT ;  /* 0x000000032a00788c */ /* 0x000fcc000bf05270 */
[----:B------:R-:W-:-:S13]  /*feb0*/  PLOP3.LUT P0, PT, PT, PT, UP0, 0x80, 0x0 ;  /* 0x000000000000781c */ /* 0x000fda0003f0f008 */
[----:B------:R-:W-:Y:S05]  /*fec0*/  @!P0 BRA `(.L_x_3106) ;  /* 0x0000000000048947 */ /* 0x000fea0003800000 */
[----:B------:R-:W-:Y:S01]  /*fed0*/  BPT.TRAP 0x1 ;  /* 0x000000040000795c */ /* 0x000fe20000300000 */
.L_x_3106:
        /* <DEDUP_REMOVED lines=8> */
.L_x_3158:
[----:B------:R-:W-:Y:S05]  /*ff60*/  BSYNC B0 ;  /* 0x0000000000007941 */ /* 0x000fea0003800000 */
.L_x_3107:
[----:B------:R-:W-:Y:S05]  /*ff70*/  @!P0 BRA `(.L_x_3109) ;  /* 0x0000000000048947 */ /* 0x000fea0003800000 */
[----:B------:R-:W-:Y:S01]  /*ff80*/  BPT.TRAP 0x1 ;  /* 0x000000040000795c */ /* 0x000fe20000300000 */
.L_x_3109:
[----:B--2---:R-:W-:Y:S01]  /*ff90*/  SHF.L.U32 R4, R2, 0x1f, RZ ;  /* 0x0000001f02047819 */ /* 0x004fe200000006ff */
[----:B------:R-:W-:-:S03]  /*ffa0*/  IMAD R2, R8, 0x7800, RZ ;  /* 0x0000780008027824 */ /* 0x000fc600078e02ff */
[----:B------:R-:W2:Y:S02]  /*ffb0*/  SYNCS.PHASECHK.TRANS64.TRYWAIT P2, [R12+URZ+0x33460], R4 ;  /* 0x033460040c0075a7 */ /* 0x000ea4000804017f */
[----:B--2---:R-:W-:Y:S05]  /*ffc0*/  @!P2 BRA `(.L_x_3110) ;  /* 0x0000002c0030a947 */ /* 0x004fea0003800000 */
.L_x_3159:
[C---:B------:R-:W-:Y:S01]  /*ffd0*/  LOP3.LUT R13, R2.reuse, R17, RZ, 0xfc, !PT ;  /* 0x00000011020d7212 */ /* 0x040fe200078efcff */
[----:B------:R-:W-:Y:S05]  /*ffe0*/  WARPSYNC.ALL ;  /* 0x0000000000007948 */ /* 0x000fea0003800000 */
[----:B--2---:R2:W3:Y:S01]  /*fff0*/  LDSM.16.MT88.4 R4, [R13+UR41+0xf200] ;  /* 0x00f200290d04783b */ /* 0x0044e20008004200 */
[----:B------:R-:W-:Y:S02]  /*10000*/  IMAD.U32 R14, RZ, RZ, UR41 ;  /* 0x00000029ff0e7e24 */ /* 0x000fe4000f8e00ff */
[----:B------:R-:W-:Y:S02]  /*10010*/  VIADD R15, R2, 0x2800 ;  /* 0x00002800020f7836 */ /* 0x000fe40000000000 */
[----:B------:R-:W-:-:S02]  /*10020*/  VIADD R14, R14, 0x200 ;  /* 0x000002000e0e7836 */ /* 0x000fc40000000000 */
[C---:B------:R-:W-:Y:S02]  /*10030*/  VIADD R20, R2.reuse, 0x1800 ;  /* 0x0000180002147836 */ /* 0x040fe40000000000 */
[C---:B--2---:R-:W-:Y:S02]  /*10040*/  VIADD R13, R2.reuse, 0x800 ;  /* 0x00000800020d7836 */ /* 0x044fe40000000000 */
[----:B------:R-:W-:Y:S01]  /*10050*/  VIADD R21, R2, 0x5800 ;  /* 0x0000580002157836 */ /* 0x000fe20000000000 */
[C-C-:B---3--:R-:W-:Y:S02]  /*10060*/  PRMT R8, R4.reuse, 0x6420, R5.reuse ;  /* 0x0000642004087816 */ /* 0x148fe40000000005 */
[----:B------:R-:W-:Y:S02]  /*10070*/  PRMT R9, R4, 0x7531, R5 ;  /* 0x0000753104097816 */ /* 0x000fe40000000005 */
[----:B------:R-:W-:Y:S02]  /*10080*/  LOP3.LUT R4, R2, R16, RZ, 0xfc, !PT ;  /* 0x0000001002047212 */ /* 0x000fe400078efcff */
[----:B-1----:R-:W-:-:S02]  /*10090*/  PRMT R10, R6, 0x6420, R7 ;  /* 0x00006420060a7816 */ /* 0x002fc40000000007 */
[----:B------:R-:W-:Y:S01]  /*100a0*/  PRMT R11, R6, 0x7531, R7 ;  /* 0x00007531060b7816 */ /* 0x000fe20000000007 */
[----:B------:R-:W-:-:S05]  /*100b0*/  IMAD.IADD R4, R14, 0x1, R4 ;  /* 0x000000010e047824 */ /* 0x000fca00078e0204 */
[----:B------:R1:W-:Y:S02]  /*100c0*/  STSM.16.M88.4 [R4], R8 ;  /* 0x0000000804007844 */ /* 0x0003e40000000200 */
[----:B-1----:R-:W-:-:S06]  /*100d0*/  LOP3.LUT R4, R15, R17, RZ, 0xfc, !PT ;  /* 0x000000110f047212 */ /* 0x002fcc00078efcff */
[----:B------:R-:W1:Y:S02]  /*100e0*/  LDSM.16.MT88.4 R4, [R4+UR41+0xf200] ;  /* 0x00f200290404783b */ /* 0x000e640008004200 */
[C-C-:B-1----:R-:W-:Y:S02]  /*100f0*/  PRMT R8, R4.reuse, 0x6420, R5.reuse ;  /* 0x0000642004087816 */ /* 0x142fe40000000005 */
[----:B------:R-:W-:Y:S01]  /*10100*/  PRMT R9, R4, 0x7531, R5 ;  /* 0x0000753104097816 */ /* 0x000fe20000000005 */
[----:B------:R-:W-:Y:S01]  /*10110*/  VIADD R5, R2, 0x5000 ;  /* 0x0000500002057836 */ /* 0x000fe20000000000 */
        /* <DEDUP_REMOVED lines=14> */
[----:B------:R-:W-:-:S03]  /*10200*/  PRMT R11, R6, 0x7531, R7 ;  /* 0x00007531060b7816 */ /* 0x000fc60000000007 */
[----:B------:R-:W-:-:S05]  /*10210*/  IMAD.IADD R4, R5, 0x1, R4 ;  /* 0x0000000105047824 */ /* 0x000fca00078e0204 */
[----:B------:R1:W-:Y:S02]  /*10220*/  STSM.16.M88.4 [R4], R8 ;  /* 0x0000000804007844 */ /* 0x0003e40000000200 */
[----:B-1----:R-:W-:Y:S01]  /*10230*/  LOP3.LUT R4, R13, R17, RZ, 0xfc, !PT ;  /* 0x000000110d047212 */ /* 0x002fe200078efcff */
[----:B------:R-:W-:-:S04]  /*10240*/  IMAD.U32 R13, RZ, RZ, UR41 ;  /* 0x00000029ff0d7e24 */ /* 0x000fc8000f8e00ff */
[----:B------:R-:W-:Y:S01]  /*10250*/  VIADD R13, R13, 0x200 ;  /* 0x000002000d0d7836 */ /* 0x000fe20000000000 */
        /* <DEDUP_REMOVED lines=21> */
[----:B-1----:R-:W-:-:S06]  /*103b0*/  LOP3.LUT R4, R21, R17, RZ, 0xfc, !PT ;  /* 0x0000001115047212 */ /* 0x002fcc00078efcff */
[----:B------:R-:W1:Y:S02]  /*103c0*/  LDSM.16.MT88.4 R4, [R4+UR41+0xf200] ;  /* 0x00f200290404783b */ /* 0x000e640008004200 */
[C-C-:B-1----:R-:W-:Y:S02]  /*103d0*/  PRMT R8, R4.reuse, 0x6420, R5.reuse ;  /* 0x0000642004087816 */ /* 0x142fe40000000005 */
[----:B------:R-:W-:Y:S01]  /*103e0*/  PRMT R9, R4, 0x7531, R5 ;  /* 0x0000753104097816 */ /* 0x000fe20000000005 */
[----:B------:R-:W-:Y:S01]  /*103f0*/  IMAD.U32 R5, RZ, RZ, UR41 ;  /* 0x00000029ff057e24 */ /* 0x000fe2000f8e00ff */
[----:B------:R-:W-:Y:S01]  /*10400*/  LOP3.LUT R4, R15, R16, RZ, 0xfc, !PT ;  /* 0x000000100f047212 */ /* 0x000fe200078efcff */
[----:B------:R-:W-:Y:S01]  /*10410*/  VIADD R15, R2, 0x6000 ;  /* 0x00006000020f7836 */ /* 0x000fe20000000000 */
        /* <DEDUP_REMOVED lines=11> */
[----:B------:R-:W-:Y:S01]  /*104d0*/  LOP3.LUT R4, R13, R16, RZ, 0xfc, !PT ;  /* 0x000000100d047212 */ /* 0x000fe200078efcff */
[----:B------:R-:W-:Y:S01]  /*104e0*/  VIADD R13, R2, 0x4000 ;  /* 0x00004000020d7836 */ /* 0x000fe20000000000 */
[C-C-:B------:R-:W-:Y:S02]  /*104f0*/  PRMT R10, R6.reuse, 0x6420, R7.reuse ;  /* 0x00006420060a7816 */ /* 0x140fe40000000007 */
[----:B------:R-:W-:Y:S01]  /*10500*/  PRMT R11, R6, 0x7531, R7 ;  /* 0x00007531060b7816 */ /* 0x000fe20000000007 */
[----:B------:R-:W-:-:S05]  /*10510*/  IMAD.IADD R4, R14, 0x1, R4 ;  /* 0x000000010e047824 */ /* 0x000fca00078e0204 */
[----:B------:R1:W-:Y:S02]  /*10520*/  STSM.16.M88.4 [R4], R8 ;  /* 0x0000000804007844 */ /* 0x0003e40000000200 */
[----:B-1----:R-:W-:-:S05]  /*10530*/  VIADD R10, R2, 0x3800 ;  /* 0x00003800020a7836 */ /* 0x002fca0000000000 */
        /* <DEDUP_REMOVED lines=54> */
[----:B------:R-:W-:-:S02]  /*108a0*/  VIADD R5, R2, 0x2000 ;  /* 0x0000200002057836 */ /* 0x000fc40000000000 */
[----:B------:R-:W-:Y:S02]  /*108b0*/  VIADD R2, R2, 0x7000 ;  /* 0x0000700002027836 */ /* 0x000fe40000000000 */
[----:B------:R-:W-:-:S05]  /*108c0*/  IMAD.IADD R4, R7, 0x1, R4 ;  /* 0x0000000107047824 */ /* 0x000fca00078e0204 */
[----:B------:R1:W-:Y:S02]  /*108d0*/  STSM.16.M88.4 [R4], R8 ;  /* 0x0000000804007844 */ /* 0x0003e40000000200 */
[----:B-1----:R-:W-:-:S06]  /*108e0*/  LOP3.LUT R4, R5, R17, RZ, 0xfc, !PT ;  /* 0x0000001105047212 */ /* 0x002fcc00078efcff */
[----:B------:R-:W1:Y:S02]  /*108f0*/  LDSM.16.MT88.4 R4, [R4+UR41+0xf200] ;  /* 0x00f200290404783b */ /* 0x000e640008004200 */
[C-C-:B-1----:R-:W-:Y:S02]  /*10900*/  PRMT R8, R4.reuse, 0x6420, R5.reuse ;  /* 0x0000642004087816 */ /* 0x142fe40000000005 */
[----:B------:R-:W-:Y:S01]  /*10910*/  PRMT R9, R4, 0x7531, R5 ;  /* 0x0000753104097816 */ /* 0x000fe20000000005 */
[----:B------:R-:W-:Y:S01]  /*10920*/  IMAD.U32 R5, RZ, RZ, UR41 ;  /* 0x00000029ff057e24 */ /* 0x000fe2000f8e00ff */
[C-C-:B------:R-:W-:Y:S02]  /*10930*/  PRMT R10, R6.reuse, 0x6420, R7.reuse ;  /* 0x00006420060a7816 */ /* 0x140fe40000000007 */
[----:B------:R-:W-:Y:S01]  /*10940*/  PRMT R11, R6, 0x7531, R7 ;  /* 0x00007531060b7816 */ /* 0x000fe20000000007 */
[----:B------:R-:W-:Y:S01]  /*10950*/  VIADD R5, R5, 0x200 ;  /* 0x0000020005057836 */ /* 0x000fe20000000000 */
[----:B------:R-:W-:-:S03]  /*10960*/  LOP3.LUT R4, R14, R17, RZ, 0xfc, !PT ;  /* 0x000000110e047212 */ /* 0x000fc600078efcff */
[----:B------:R-:W-:-:S05]  /*10970*/  IMAD.IADD R15, R5, 0x1, R15 ;  /* 0x00000001050f7824 */ /* 0x000fca00078e020f */
[----:B------:R1:W-:Y:S04]  /*10980*/  STSM.16.M88.4 [R15], R8 ;  /* 0x000000080f007844 */ /* 0x0003e80000000200 */
[----:B------:R-:W2:Y:S01]  /*10990*/  LDSM.16.MT88.4 R4, [R4+UR41+0xf200] ;  /* 0x00f200290404783b */ /* 0x000ea20008004200 */
[----:B-1----:R-:W-:-:S04]  /*109a0*/  IMAD.U32 R15, RZ, RZ, UR41 ;  /* 0x00000029ff0f7e24 */ /* 0x002fc8000f8e00ff */
[----:B------:R-:W-:-:S04]  /*109b0*/  VIADD R15, R15, 0x200 ;  /* 0x000002000f0f7836 */ /* 0x000fc80000000000 */
[C---:B------:R-:W-:Y:S01]  /*109c0*/  IMAD.IADD R13, R15.reuse, 0x1, R13 ;  /* 0x000000010f0d7824 */ /* 0x040fe200078e020d */
[C-C-:B--2---:R-:W-:Y:S02]  /*109d0*/  PRMT R8, R4.reuse, 0x6420, R5.reuse ;  /* 0x0000642004087816 */ /* 0x144fe40000000005 */
        /* <DEDUP_REMOVED lines=21> */
.L_x_3111:
[----:B-1----:R1:W5:Y:S01]  /*10b30*/  LDL R2, [R1+0x4] ;  /* 0x0000040001027983 */ /* 0x0023620000100800 */
[----:B--2---:R2:W-:Y:S01]  /*10b40*/  SYNCS.ARRIVE.TRANS64.A1T0 RZ, [R12+URZ+0x33450], RZ ;  /* 0x033450ff0cff79a7 */ /* 0x0045e2000810003f */
[----:B------:R-:W-:Y:S01]  /*10b50*/  BAR.SYNC.DEFER_BLOCKING 0x2, 0x80 ;  /* 0x0082000000007b1d */ /* 0x000fe20000010000 */
[C---:B------:R-:W-:Y:S01]  /*10b60*/  ISETP.GT.AND P0, PT, R3.reuse, RZ, PT ;  /* 0x000000ff0300720c */ /* 0x040fe20003f04270 */
[----:B------:R-:W-:Y:S02]  /*10b70*/  VIADD R3, R3, 0xffffffff ;  /* 0xffffffff03037836 */ /* 0x000fe40000000000 */
[----:B--2---:R-:W-:-:S05]  /*10b80*/  @!P1 VIADD R12, R12, 0x33480 ;  /* 0x000334800c0c9836 */ /* 0x004fca0000000000 */
[----:B------:R-:W-:Y:S01]  /*10b90*/  @!P1 PRMT R12, RZ, 0x654, R12 ;  /* 0x00000654ff0c9816 */ /* 0x000fe2000000000c */
[----:B------:R-:W-:-:S03]  /*10ba0*/  IMAD.MOV.U32 R8, RZ, RZ, R19 ;  /* 0x000000ffff087224 */ /* 0x000fc600078e0013 */
[----:B------:R1:W-:Y:S01]  /*10bb0*/  @!P1 SYNCS.ARRIVE.TRANS64.RED.A1T0 RZ, [R12+URZ], RZ ;  /* 0x000000ff0cff99a7 */ /* 0x0003e2000810043f */
[----:B------:R-:W-:Y:S05]  /*10bc0*/  @P0 BRA `(.L_x_3112) ;  /* 0xffffffe800040947 */ /* 0x000fea000383ffff */
.L_x_3088:
[----:B------:R-:W-:Y:S04]  /*10bd0*/  BSSY B0, `(.L_x_3113) ;  /* 0x000000f000007945 */ /* 0x000fe80003800000 */
[----:B------:R-:W-:Y:S05]  /*10be0*/  @P1 BRA `(.L_x_3114) ;  /* 0x0000000000341947 */ /* 0x000fea0003800000 */
[----:B------:R-:W2:Y:S01]  /*10bf0*/  S2R R5, SR_LANEID ;  /* 0x0000000000057919 */ /* 0x000ea20000000000 */
[----:B------:R-:W-:Y:S01]  /*10c00*/  VOTEU.ANY UR4, UPT, PT ;  /* 0x0000000000047886 */ /* 0x000fe200038e0100 */
[----:B0----5:R-:W0:Y:S01]  /*10c10*/  LDC.64 R2, c[0x0][0xc38] ;  /* 0x00030e00ff027b82 */ /* 0x021e220000000a00 */
[----:B------:R-:W2:Y:S02]  /*10c20*/  FLO.U32 R0, UR4 ;  /* 0x0000000400007d00 */ /* 0x000ea400080e0000 */
[----:B--2---:R-:W-:-:S06]  /*10c30*/  ISETP.EQ.U32.AND P0, PT, R0, R5, PT ;  /* 0x000000050000720c */ /* 0x004fcc0003f02070 */
[----:B------:R-:W0:Y:S07]  /*10c40*/  POPC R5, UR4 ;  /* 0x0000000400057d09 */ /* 0x000e2e0008000000 */
[----:B0-----:R-:W2:Y:S01]  /*10c50*/  @P0 ATOMG.E.ADD.STRONG.GPU PT, R3, desc[UR46][R2.64], R5 ;  /* 0x00000005020309a8 */ /* 0x001ea200081ee1ee */
[----:B------:R-:W0:Y:S02]  /*10c60*/  S2R R4, SR_LTMASK ;  /* 0x0000000000047919 */ /* 0x000e240000003900 */
[----:B0-----:R-:W-:-:S04]  /*10c70*/  LOP3.LUT R4, R4, UR4, RZ, 0xc0, !PT ;  /* 0x0000000404047c12 */ /* 0x001fc8000f8ec0ff */
[----:B------:R-:W0:Y:S01]  /*10c80*/  POPC R7, R4 ;  /* 0x0000000400077309 */ /* 0x000e220000000000 */
[----:B--2---:R-:W0:Y:S02]  /*10c90*/  SHFL.IDX PT, R0, R3, R0, 0x1f ;  /* 0x00001f0003007589 */ /* 0x004e2400000e0000 */
[----:B0-----:R-:W-:-:S05]  /*10ca0*/  IADD3 R0, R0, UR50, R7 ;  /* 0x0000003200007c10 */ /* 0x001fca000fffe007 */
[----:B------:R2:W-:Y:S02]  /*10cb0*/  STL [R1+0x18], R0 ;  /* 0x0000180001007387 */ /* 0x0005e40000100800 */
.L_x_3114:
[----:B------:R-:W-:Y:S05]  /*10cc0*/  BSYNC B0 ;  /* 0x0000000000007941 */ /* 0x000fea0003800000 */
.L_x_3113:
[----:B------:R-:W-:-:S06]  /*10cd0*/  UISETP.NE.AND UP0, UPT, UR42, 0x3, UPT ;  /* 0x000000032a00788c */ /* 0x000fcc000bf05270 */
[----:B------:R-:W-:-:S13]  /*10ce0*/  PLOP3.LUT P0, PT, PT, PT, UP0, 0x80, 0x0 ;  /* 0x000000000000781c */ /* 0x000fda0003f0f008 */
[----:B------:R-:W-:Y:S05]  /*10cf0*/  @!P0 BRA `(.L_x_3115) ;  /* 0x0000000000048947 */ /* 0x000fea0003800000 */
[----:B------:R-:W-:Y:S01]  /*10d00*/  BPT.TRAP 0x1 ;  /* 0x000000040000795c */ /* 0x000fe20000300000 */
.L_x_3115:
[----:B--2---:R-:W2:Y:S01]  /*10d10*/  LDL R0, [R1+0x4] ;  /* 0x0000040001007983 */ /* 0x004ea20000100800 */
[----:B0----5:R-:W-:Y:S01]  /*10d20*/  IMAD.U32 R2, RZ, RZ, UR51 ;  /* 0x00000033ff027e24 */ /* 0x021fe2000f8e00ff */
[----:B------:R-:W-:Y:S04]  /*10d30*/  BSSY B0, `(.L_x_3116) ;  /* 0x0000007000007945 */ /* 0x000fe80003800000 */
[----:B------:R-:W-:Y:S02]  /*10d40*/  ISETP.NE.AND P2, PT, R2, 0x3, PT ;  /* 0x000000030200780c */ /* 0x000fe40003f45270 */
[----:B--2---:R-:W-:Y:S02]  /*10d50*/  LOP3.LUT R3, R0, 0x1, RZ, 0x3c, !PT ;  /* 0x0000000100037812 */ /* 0x004fe400078e3cff */
[----:B------:R-:W-:-:S02]  /*10d60*/  LEA R0, R19, UR41, 0x3 ;  /* 0x0000002913007c11 */ /* 0x000fc4000f8e18ff */
[----:B------:R-:W-:-:S04]  /*10d70*/  SHF.L.U32 R3, R3, 0x1f, RZ ;  /* 0x0000001f03037819 */ /* 0x000fc800000006ff */
[----:B------:R-:W0:Y:S02]  /*10d80*/  SYNCS.PHASECHK.TRANS64.TRYWAIT P0, [R0+URZ+0x33470], R3 ;  /* 0x03347003000075a7 */ /* 0x000e24000800017f */
[----:B0-----:R-:W-:Y:S05]  /*10d90*/  @!P0 BRA `(.L_x_3117) ;  /* 0x0000001c00d08947 */ /* 0x001fea0003800000 */
.L_x_3160:
[----:B------:R-:W-:Y:S05]  /*10da0*/  BSYNC B0 ;  /* 0x0000000000007941 */ /* 0x000fea0003800000 */
.L_x_3116:
[----:B------:R-:W-:Y:S05]  /*10db0*/  @!P2 BRA `(.L_x_3118) ;  /* 0x000000000004a947 */ /* 0x000fea0003800000 */
[----:B------:R-:W-:Y:S01]  /*10dc0*/  BPT.TRAP 0x1 ;  /* 0x000000040000795c */ /* 0x000fe20000300000 */
.L_x_3118:
[----:B------:R-:W0:Y:S02]  /*10dd0*/  LDL R2, [R1+0x4] ;  /* 0x0000040001027983 */ /* 0x000e240000100800 */
[----:B0-----:R-:W-:-:S04]  /*10de0*/  SHF.L.U32 R3, R2, 0x1f, RZ ;  /* 0x0000001f02037819 */ /* 0x001fc800000006ff */
[----:B------:R-:W0:Y:S02]  /*10df0*/  SYNCS.PHASECHK.TRANS64.TRYWAIT P0, [R0+URZ+0x33460], R3 ;  /* 0x03346003000075a7 */ /* 0x000e24000800017f */
[----:B0-----:R-:W-:Y:S05]  /*10e00*/  @!P0 BRA `(.L_x_3119) ;  /* 0x0000001c00c88947 */ /* 0x001fea0003800000 */
.L_x_3161:
[----:B------:R-:W-:Y:S01]  /*10e10*/  IMAD R2, R19, 0x7800, RZ ;  /* 0x0000780013027824 */ /* 0x000fe200078e02ff */
[----:B------:R-:W-:Y:S05]  /*10e20*/  WARPSYNC.ALL ;  /* 0x0000000000007948 */ /* 0x000fea0003800000 */
[C---:B0-----:R-:W-:Y:S01]  /*10e30*/  LOP3.LUT R3, R2.reuse, R17, RZ, 0xfc, !PT ;  /* 0x0000001102037212 */ /* 0x041fe200078efcff */
[----:B------:R-:W-:Y:S02]  /*10e40*/  IMAD.U32 R14, RZ, RZ, UR41 ;  /* 0x00000029ff0e7e24 */ /* 0x000fe4000f8e00ff */
[----:B------:R-:W-:Y:S02]  /*10e50*/  VIADD R13, R2, 0x2800 ;  /* 0x00002800020d7836 */ /* 0x000fe40000000000 */
[----:B------:R0:W2:Y:S01]  /*10e60*/  LDSM.16.MT88.4 R4, [R3+UR41+0xf200] ;  /* 0x00f200290304783b */ /* 0x0000a20008004200 */
[----:B------:R-:W-:-:S02]  /*10e70*/  VIADD R14, R14, 0x200 ;  /* 0x000002000e0e7836 */ /* 0x000fc40000000000 */
[C---:B------:R-:W-:Y:S02]  /*10e80*/  VIADD R20, R2.reuse, 0x5000 ;  /* 0x0000500002147836 */ /* 0x040fe40000000000 */
[C---:B------:R-:W-:Y:S02]  /*10e90*/  VIADD R18, R2.reuse, 0x2000 ;  /* 0x0000200002127836 */ /* 0x040fe40000000000 */
[----:B0-----:R-:W-:Y:S01]  /*10ea0*/  VIADD R3, R2, 0x800 ;  /* 0x0000080002037836 */ /* 0x001fe20000000000 */
[C---:B------:R-:W-:Y:S02]  /*10eb0*/  LOP3.LUT R15, R20.reuse, R17, RZ, 0xfc, !PT ;  /* 0x00000011140f7212 */ /* 0x040fe400078efcff */
[----:B------:R-:W-:Y:S02]  /*10ec0*/  LOP3.LUT R20, R20, R16, RZ, 0xfc, !PT ;  /* 0x0000001014147212 */ /* 0x000fe400078efcff */
[C-C-:B--2---:R-:W-:Y:S02]  /*10ed0*/  PRMT R8, R4.reuse, 0x6420, R5.reuse ;  /* 0x0000642004087816 */ /* 0x144fe40000000005 */
[----:B------:R-:W-:-:S02]  /*10ee0*/  PRMT R9, R4, 0x7531, R5 ;  /* 0x0000753104097816 */ /* 0x000fc40000000005 */
[-C--:B------:R-:W-:Y:S02]  /*10ef0*/  LOP3.LUT R4, R2, R16.reuse, RZ, 0xfc, !PT ;  /* 0x0000001002047212 */ /* 0x080fe400078efcff */
[C-C-:B------:R-:W-:Y:S02]  /*10f00*/  PRMT R10, R6.reuse, 0x6420, R7.reuse ;  /* 0x00006420060a7816 */ /* 0x140fe40000000007 */
[----:B------:R-:W-:Y:S01]  /*10f10*/  PRMT R11, R6, 0x7531, R7 ;  /* 0x00007531060b7816 */ /* 0x000fe20000000007 */
[----:B-1----:R-:W-:Y:S01]  /*10f20*/  IMAD.IADD R12, R14, 0x1, R4 ;  /* 0x000000010e0c7824 */ /* 0x002fe200078e0204 */
[C---:B------:R-:W-:Y:S02]  /*10f30*/  LOP3.LUT R4, R13.reuse, R17, RZ, 0xfc, !PT ;  /* 0x000000110d047212 */ /* 0x040fe400078efcff */
[----:B------:R-:W-:Y:S02]  /*10f40*/  LOP3.LUT R13, R13, R16, RZ, 0xfc, !PT ;  /* 0x000000100d0d7212 */ /* 0x000fe400078efcff */
[----:B------:R0:W-:Y:S04]  /*10f50*/  STSM.16.M88.4 [R12], R8 ;  /* 0x000000080c007844 */ /* 0x0001e80000000200 */
[----:B------:R-:W1:Y:S01]  /*10f60*/  LDSM.16.MT88.4 R4, [R4+UR41+0xf200] ;  /* 0x00f200290404783b */ /* 0x000e620008004200 */
[----:B0-----:R-:W-:Y:S01]  /*10f70*/  VIADD R12, R2, 0x1000 ;  /* 0x00001000020c7836 */ /* 0x001fe20000000000 */
[----:B-1----:R-:W-:-:S02]  /*10f80*/  PRMT R8, R4, 0x6420, R5 ;  /* 0x0000642004087816 */ /* 0x002fc40000000005 */
[----:B------:R-:W-:Y:S02]  /*10f90*/  PRMT R9, R4, 0x7531, R5 ;  /* 0x0000753104097816 */ /* 0x000fe40000000005 */
[----:B------:R-:W-:Y:S02]  /*10fa0*/  LOP3.LUT R5, R3, R16, RZ, 0xfc, !PT ;  /* 0x0000001003057212 */ /* 0x000fe400078efcff */
[C-C-:B------:R-:W-:Y:S02]  /*10fb0*/  PRMT R10, R6.reuse, 0x6420, R7.reuse ;  /* 0x00006420060a7816 */ /* 0x140fe40000000007 */
[----:B------:R-:W-:Y:S01]  /*10fc0*/  PRMT R11, R6, 0x7531, R7 ;  /* 0x00007531060b7816 */ /* 0x000fe20000000007 */
[----:B------:R-:W-:-:S05]  /*10fd0*/  IMAD.IADD R14, R14, 0x1, R5 ;  /* 0x000000010e0e7824 */ /* 0x000fca00078e0205 */
[----:B------:R-:W-:Y:S04]  /*10fe0*/  STSM.16.M88.4 [R14], R8 ;  /* 0x000000080e007844 */ /* 0x000fe80000000200 */
[----:B------:R0:W1:Y:S02]  /*10ff0*/  LDSM.16.MT88.4 R4, [R15+UR41+0xf200] ;  /* 0x00f200290f04783b */ /* 0x0000640008004200 */
[----:B0-----:R-:W-:-:S04]  /*11000*/  IMAD.U32 R15, RZ, RZ, UR41 ;  /* 0x00000029ff0f7e24 */ /* 0x001fc8000f8e00ff */
[----:B------:R-:W-:Y:S02]  /*11010*/  VIADD R15, R15, 0x200 ;  /* 0x000002000f0f7836 */ /* 0x000fe40000000000 */
[----:B------:R-:W-:Y:S01]  /*11020*/  VIADD R14, R2, 0x1800 ;  /* 0x00001800020e7836 */ /* 0x000fe20000000000 */
        /* <DEDUP_REMOVED lines=8> */
[----:B------:R-:W-:Y:S01]  /*110b0*/  STSM.16.M88.4 [R4], R8 ;  /* 0x0000000804007844 */ /* 0x000fe20000000200 */
[-C--:B------:R-:W-:Y:S02]  /*110c0*/  LOP3.LUT R12, R12, R17.reuse, RZ, 0xfc, !PT ;  /* 0x000000110c0c7212 */ /* 0x080fe400078efcff */
[----:B------:R-:W-:Y:S01]  /*110d0*/  IMAD.IADD R3, R15, 0x1, R3 ;  /* 0x000000010f037824 */ /* 0x000fe200078e0203 */
[----:B------:R-:W0:Y:S01]  /*110e0*/  LDSM.16.MT88.4 R4, [R5+UR41+0xf200] ;  /* 0x00f200290504783b */ /* 0x000e220008004200 */
[----:B------:R-:W-:Y:S02]  /*110f0*/  LOP3.LUT R14, R14, R17, RZ, 0xfc, !PT ;  /* 0x000000110e0e7212 */ /* 0x000fe400078efcff */
[C-C-:B0-----:R-:W-:Y:S02]  /*11100*/  PRMT R8, R4.reuse, 0x6420, R5.reuse ;  /* 0x0000642004087816 */ /* 0x141fe40000000005 */
[----:B------:R-:W-:-:S02]  /*11110*/  PRMT R9, R4, 0x7531, R5 ;  /* 0x0000753104097816 */ /* 0x000fc40000000005 */
[C-C-:B------:R-:W-:Y:S02]  /*11120*/  PRMT R10, R6.reuse, 0x6420, R7.reuse ;  /* 0x00006420060a7816 */ /* 0x140fe40000000007 */
[----:B------:R-:W-:-:S05]  /*11130*/  PRMT R11, R6, 0x7531, R7 ;  /* 0x00007531060b7816 */ /* 0x000fca0000000007 */
[----:B------:R0:W-:Y:S02]  /*11140*/  STSM.16.M88.4 [R3], R8 ;  /* 0x0000000803007844 */ /* 0x0001e40000000200 */
[----:B0-----:R-:W-:-:S05]  /*11150*/  VIADD R3, R2, 0x3000 ;  /* 0x0000300002037836 */ /* 0x001fca0000000000 */
[C---:B------:R-:W-:Y:S02]  /*11160*/  LOP3.LUT R6, R3.reuse, R17, RZ, 0xfc, !PT ;  /* 0x0000001103067212 */ /* 0x040fe400078efcff */
[----:B------:R-:W-:-:S04]  /*11170*/  LOP3.LUT R3, R3, R16, RZ, 0xfc, !PT ;  /* 0x0000001003037212 */ /* 0x000fc800078efcff */
[----:B------:R-:W0:Y:S02]  /*11180*/  LDSM.16.MT88.4 R4, [R6+UR41+0xf200] ;  /* 0x00f200290604783b */ /* 0x000e240008004200 */
[C-C-:B0-----:R-:W-:Y:S02]  /*11190*/  PRMT R8, R4.reuse, 0x6420, R5.reuse ;  /* 0x0000642004087816 */ /* 0x141fe40000000005 */
        /* <DEDUP_REMOVED lines=9> */
[----:B------:R-:W-:-:S03]  /*11230*/  LOP3.LUT R15, R15, R16, RZ, 0xfc, !PT ;  /* 0x000000100f0f7212 */ /* 0x000fc600078efcff */
[----:B------:R-:W0:Y:S02]  /*11240*/  LDSM.16.MT88.4 R4, [R21+UR41+0xf200] ;  /* 0x00f200291504783b */ /* 0x000e240008004200 */
[C-C-:B0-----:R-:W-:Y:S02]  /*11250*/  PRMT R8, R4.reuse, 0x6420, R5.reuse ;  /* 0x0000642004087816 */ /* 0x141fe40000000005 */
[----:B------:R-:W-:Y:S01]  /*11260*/  PRMT R9, R4, 0x7531, R5 ;  /* 0x0000753104097816 */ /* 0x000fe20000000005 */
[----:B------:R-:W-:Y:S01]  /*11270*/  IMAD.U32 R5, RZ, RZ, UR41 ;  /* 0x00000029ff057e24 */ /* 0x000fe2000f8e00ff */
[C-C-:B------:R-:W-:Y:S02]  /*11280*/  PRMT R10, R6.reuse, 0x6420, R7.reuse ;  /* 0x00006420060a7816 */ /* 0x140fe40000000007 */
[----:B------:R-:W-:Y:S01]  /*11290*/  PRMT R11, R6, 0x7531, R7 ;  /* 0x00007531060b7816 */ /* 0x000fe20000000007 */
[----:B------:R-:W-:-:S04]  /*112a0*/  VIADD R5, R5, 0x200 ;  /* 0x0000020005057836 */ /* 0x000fc80000000000 */
[----:B------:R-:W-:-:S05]  /*112b0*/  IMAD.IADD R13, R5, 0x1, R13 ;  /* 0x00000001050d7824 */ /* 0x000fca00078e020d */
[----:B------:R0:W-:Y:S04]  /*112c0*/  STSM.16.M88.4 [R13], R8 ;  /* 0x000000080d007844 */ /* 0x0001e80000000200 */
[----:B------:R-:W1:Y:S01]  /*112d0*/  LDSM.16.MT88.4 R4, [R12+UR41+0xf200] ;  /* 0x00f200290c04783b */ /* 0x000e620008004200 */
[----:B0-----:R-:W-:-:S04]  /*112e0*/  IMAD.U32 R13, RZ, RZ, UR41 ;  /* 0x00000029ff0d7e24 */ /* 0x001fc8000f8e00ff */
[----:B------:R-:W-:-:S04]  /*112f0*/  VIADD R13, R13, 0x200 ;  /* 0x000002000d0d7836 */ /* 0x000fc80000000000 */
[----:B------:R-:W-:Y:S01]  /*11300*/  IMAD.IADD R3, R13, 0x1, R3 ;  /* 0x000000010d037824 */ /* 0x000fe200078e0203 */
[C-C-:B-1----:R-:W-:Y:S02]  /*11310*/  PRMT R8, R4.reuse, 0x6420, R5.reuse ;  /* 0x0000642004087816 */ /* 0x142fe40000000005 */
[----:B------:R-:W-:Y:S02]  /*11320*/  PRMT R9, R4, 0x7531, R5 ;  /* 0x0000753104097816 */ /* 0x000fe40000000005 */
[C-C-:B------:R-:W-:Y:S02]  /*11330*/  PRMT R10, R6.reuse, 0x6420, R7.reuse ;  /* 0x00006420060a7816 */ /* 0x140fe40000000007 */
[----:B------:R-:W-:-:S05]  /*11340*/  PRMT R11, R6, 0x7531, R7 ;  /* 0x00007531060b7816 */ /* 0x000fca0000000007 */
[----:B------:R0:W-:Y:S02]  /*11350*/  STSM.16.M88.4 [R3], R8 ;  /* 0x0000000803007844 */ /* 0x0001e40000000200 */
[----:B0-----:R-:W-:-:S05]  /*11360*/  VIADD R3, R2, 0x3800 ;  /* 0x0000380002037836 */ /* 0x001fca0000000000 */
[C---:B------:R-:W-:Y:S02]  /*11370*/  LOP3.LUT R21, R3.reuse, R17, RZ, 0xfc, !PT ;  /* 0x0000001103157212 */ /* 0x040fe400078efcff */
[----:B------:R-:W-:-:S03]  /*11380*/  LOP3.LUT R3, R3, R16, RZ, 0xfc, !PT ;  /* 0x0000001003037212 */ /* 0x000fc600078efcff */
[----:B------:R-:W0:Y:S02]  /*11390*/  LDSM.16.MT88.4 R4, [R21+UR41+0xf200] ;  /* 0x00f200291504783b */ /* 0x000e240008004200 */
[----:B------:R-:W-:Y:S02]  /*113a0*/  IMAD.IADD R3, R13, 0x1, R3 ;  /* 0x000000010d037824 */ /* 0x000fe400078e0203 */
[----:B------:R-:W-:-:S05]  /*113b0*/  VIADD R13, R2, 0x6000 ;  /* 0x00006000020d7836 */ /* 0x000fca0000000000 */
[C---:B------:R-:W-:Y:S02]  /*113c0*/  LOP3.LUT R12, R13.reuse, R17, RZ, 0xfc, !PT ;  /* 0x000000110d0c7212 */ /* 0x040fe400078efcff */
[----:B------:R-:W-:Y:S02]  /*113d0*/  LOP3.LUT R13, R13, R16, RZ, 0xfc, !PT ;  /* 0x000000100d0d7212 */ /* 0x000fe400078efcff */
[C-C-:B0-----:R-:W-:Y:S02]  /*113e0*/  PRMT R8, R4.reuse, 0x6420, R5.reuse ;  /* 0x0000642004087816 */ /* 0x141fe40000000005 */
[----:B------:R-:W-:Y:S02]  /*113f0*/  PRMT R9, R4, 0x7531, R5 ;  /* 0x0000753104097816 */ /* 0x000fe40000000005 */
[C-C-:B------:R-:W-:Y:S02]  /*11400*/  PRMT R10, R6.reuse, 0x6420, R7.reuse ;  /* 0x00006420060a7816 */ /* 0x140fe40000000007 */
[----:B------:R-:W-:-:S05]  /*11410*/  PRMT R11, R6, 0x7531, R7 ;  /* 0x00007531060b7816 */ /* 0x000fca0000000007 */
[----:B------:R-:W-:Y:S04]  /*11420*/  STSM.16.M88.4 [R3], R8 ;  /* 0x0000000803007844 */ /* 0x000fe80000000200 */
[----:B------:R0:W1:Y:S02]  /*11430*/  LDSM.16.MT88.4 R4, [R12+UR41+0xf200] ;  /* 0x00f200290c04783b */ /* 0x0000640008004200 */
[----:B0-----:R-:W-:Y:S02]  /*11440*/  IMAD.U32 R12, RZ, RZ, UR41 ;  /* 0x00000029ff0c7e24 */ /* 0x001fe4000f8e00ff */
[----:B------:R-:W-:Y:S02]  /*11450*/  VIADD R3, R2, 0x4000 ;  /* 0x0000400002037836 */ /* 0x000fe40000000000 */
[----:B------:R-:W-:-:S03]  /*11460*/  VIADD R12, R12, 0x200 ;  /* 0x000002000c0c7836 */ /* 0x000fc60000000000 */
[C---:B------:R-:W-:Y:S02]  /*11470*/  LOP3.LUT R21, R3.reuse, R17, RZ, 0xfc, !PT ;  /* 0x0000001103157212 */ /* 0x040fe400078efcff */
[C-C-:B-1----:R-:W-:Y:S02]  /*11480*/  PRMT R8, R4.reuse, 0x6420, R5.reuse ;  /* 0x0000642004087816 */ /* 0x142fe40000000005 */
[----:B------:R-:W-:Y:S02]  /*11490*/  PRMT R9, R4, 0x7531, R5 ;  /* 0x0000753104097816 */ /* 0x000fe40000000005 */
[----:B------:R-:W-:Y:S01]  /*114a0*/  LOP3.LUT R4, R3, R16, RZ, 0xfc, !PT ;  /* 0x0000001003047212 */ /* 0x000fe200078efcff */
[----:B------:R-:W-:Y:S01]  /*114b0*/  VIADD R3, R2, 0x6800 ;  /* 0x0000680002037836 */ /* 0x000fe20000000000 */
[C-C-:B------:R-:W-:Y:S02]  /*114c0*/  PRMT R10, R6.reuse, 0x6420, R7.reuse ;  /* 0x00006420060a7816 */ /* 0x140fe40000000007 */
[----:B------:R-:W-:Y:S01]  /*114d0*/  PRMT R11, R6, 0x7531, R7 ;  /* 0x00007531060b7816 */ /* 0x000fe20000000007 */
[----:B------:R-:W-:-:S02]  /*114e0*/  IMAD.IADD R4, R12, 0x1, R4 ;  /* 0x000000010c047824 */ /* 0x000fc400078e0204 */
[C---:B------:R-:W-:Y:S02]  /*114f0*/  VIADD R12, R2.reuse, 0x4800 ;  /* 0x00004800020c7836 */ /* 0x040fe40000000000 */
[----:B------:R-:W-:Y:S01]  /*11500*/  VIADD R2, R2, 0x7000 ;  /* 0x0000700002027836 */ /* 0x000fe20000000000 */
[----:B------:R-:W-:Y:S04]  /*11510*/  STSM.16.M88.4 [R4], R8 ;  /* 0x0000000804007844 */ /* 0x000fe80000000200 */
[----:B------:R0:W1:Y:S02]  /*11520*/  LDSM.16.MT88.4 R4, [R14+UR41+0xf200] ;  /* 0x00f200290e04783b */ /* 0x0000640008004200 */
[----:B0-----:R-:W-:-:S04]  /*11530*/  IMAD.U32 R14, RZ, RZ, UR41 ;  /* 0x00000029ff0e7e24 */ /* 0x001fc8000f8e00ff */
[----:B------:R-:W-:-:S04]  /*11540*/  VIADD R14, R14, 0x200 ;  /* 0x000002000e0e7836 */ /* 0x000fc80000000000 */
        /* <DEDUP_REMOVED lines=10> */
[----:B------:R-:W-:-:S03]  /*115f0*/  LOP3.LUT R3, R3, R16, RZ, 0xfc, !PT ;  /* 0x0000001003037212 */ /* 0x000fc600078efcff */
[----:B------:R-:W0:Y:S02]  /*11600*/  LDSM.16.MT88.4 R4, [R21+UR41+0xf200] ;  /* 0x00f200291504783b */ /* 0x000e240008004200 */
[C-C-:B0-----:R-:W-:Y:S02]  /*11610*/  PRMT R8, R4.reuse, 0x6420, R5.reuse ;  /* 0x0000642004087816 */ /* 0x141fe40000000005 */
[----:B------:R-:W-:Y:S02]  /*11620*/  PRMT R9, R4, 0x7531, R5 ;  /* 0x0000753104097816 */ /* 0x000fe40000000005 */
[C-C-:B------:R-:W-:Y:S02]  /*11630*/  PRMT R10, R6.reuse, 0x6420, R7.reuse ;  /* 0x00006420060a7816 */ /* 0x140fe40000000007 */
[----:B------:R-:W-:-:S05]  /*11640*/  PRMT R11, R6, 0x7531, R7 ;  /* 0x00007531060b7816 */ /* 0x000fca0000000007 */
[----:B------:R-:W-:Y:S04]  /*11650*/  STSM.16.M88.4 [R20], R8 ;  /* 0x0000000814007844 */ /* 0x000fe80000000200 */
[----:B------:R0:W1:Y:S02]  /*11660*/  LDSM.16.MT88.4 R4, [R14+UR41+0xf200] ;  /* 0x00f200290e04783b */ /* 0x0000640008004200 */
[----:B0-----:R-:W-:-:S04]  /*11670*/  IMAD.U32 R14, RZ, RZ, UR41 ;  /* 0x00000029ff0e7e24 */ /* 0x001fc8000f8e00ff */
[----:B------:R-:W-:-:S04]  /*11680*/  VIADD R14, R14, 0x200 ;  /* 0x000002000e0e7836 */ /* 0x000fc80000000000 */
[C---:B------:R-:W-:Y:S02]  /*11690*/  IMAD.IADD R15, R14.reuse, 0x1, R15 ;  /* 0x000000010e0f7824 */ /* 0x040fe400078e020f */
[C---:B------:R-:W-:Y:S02]  /*116a0*/  IMAD.IADD R13, R14.reuse, 0x1, R13 ;  /* 0x000000010e0d7824 */ /* 0x040fe400078e020d */
[----:B------:R-:W-:Y:S01]  /*116b0*/  IMAD.IADD R3, R14, 0x1, R3 ;  /* 0x000000010e037824 */ /* 0x000fe200078e0203 */
[C-C-:B-1----:R-:W-:Y:S02]  /*116c0*/  PRMT R8, R4.reuse, 0x6420, R5.reuse ;  /* 0x0000642004087816 */ /* 0x142fe40000000005 */
[----:B------:R-:W-:Y:S02]  /*116d0*/  PRMT R9, R4, 0x7531, R5 ;  /* 0x0000753104097816 */ /* 0x000fe40000000005 */
[C-C-:B------:R-:W-:Y:S02]  /*116e0*/  PRMT R10, R6.reuse, 0x6420, R7.reuse ;  /* 0x00006420060a7816 */ /* 0x140fe40000000007 */
[----:B------:R-:W-:-:S05]  /*116f0*/  PRMT R11, R6, 0x7531, R7 ;  /* 0x00007531060b7816 */ /* 0x000fca0000000007 */
[----:B------:R-:W-:Y:S04]  /*11700*/  STSM.16.M88.4 [R15], R8 ;  /* 0x000000080f007844 */ /* 0x000fe80000000200 */
[----:B------:R-:W0:Y:S02]  /*11710*/  LDSM.16.MT88.4 R4, [R18+UR41+0xf200] ;  /* 0x00f200291204783b */ /* 0x000e240008004200 */
[C-C-:B0-----:R-:W-:Y:S02]  /*11720*/  PRMT R8, R4.reuse, 0x6420, R5.reuse ;  /* 0x0000642004087816 */ /* 0x141fe40000000005 */
[----:B------:R-:W-:Y:S02]  /*11730*/  PRMT R9, R4, 0x7531, R5 ;  /* 0x0000753104097816 */ /* 0x000fe40000000005 */
[----:B------:R-:W-:-:S02]  /*11740*/  PRMT R10, R6, 0x6420, R7 ;  /* 0x00006420060a7816 */ /* 0x000fc40000000007 */
[----:B------:R-:W-:-:S05]  /*11750*/  PRMT R11, R6, 0x7531, R7 ;  /* 0x00007531060b7816 */ /* 0x000fca0000000007 */
[----:B------:R-:W-:Y:S04]  /*11760*/  STSM.16.M88.4 [R13], R8 ;  /* 0x000000080d007844 */ /* 0x000fe80000000200 */
[----:B------:R-:W0:Y:S02]  /*11770*/  LDSM.16.MT88.4 R4, [R12+UR41+0xf200] ;  /* 0x00f200290c04783b */ /* 0x000e240008004200 */
[C-C-:B0-----:R-:W-:Y:S02]  /*11780*/  PRMT R8, R4.reuse, 0x6420, R5.reuse ;  /* 0x0000642004087816 */ /* 0x141fe40000000005 */
[----:B------:R-:W-:Y:S02]  /*11790*/  PRMT R9, R4, 0x7531, R5 ;  /* 0x0000753104097816 */ /* 0x000fe40000000005 */
[----:B------:R-:W-:-:S02]  /*117a0*/  PRMT R10, R6, 0x6420, R7 ;  /* 0x00006420060a7816 */ /* 0x000fc40000000007 */
[----:B------:R-:W-:Y:S02]  /*117b0*/  PRMT R11, R6, 0x7531, R7 ;  /* 0x00007531060b7816 */ /* 0x000fe40000000007 */
[C---:B------:R-:W-:Y:S02]  /*117c0*/  LOP3.LUT R4, R2.reuse, R17, RZ, 0xfc, !PT ;  /* 0x0000001102047212 */ /* 0x040fe400078efcff */
[----:B------:R-:W-:Y:S01]  /*117d0*/  LOP3.LUT R2, R2, R16, RZ, 0xfc, !PT ;  /* 0x0000001002027212 */ /* 0x000fe200078efcff */
[----:B------:R-:W-:Y:S04]  /*117e0*/  STSM.16.M88.4 [R3], R8 ;  /* 0x0000000803007844 */ /* 0x000fe80000000200 */
[----:B------:R-:W0:Y:S01]  /*117f0*/  LDSM.16.MT88.4 R4, [R4+UR41+0xf200] ;  /* 0x00f200290404783b */ /* 0x000e220008004200 */
[----:B------:R-:W-:Y:S01]  /*11800*/  IMAD.IADD R2, R14, 0x1, R2 ;  /* 0x000000010e027824 */ /* 0x000fe200078e0202 */
[----:B0-----:R-:W-:-:S02]  /*11810*/  PRMT R8, R4, 0x6420, R5 ;  /* 0x0000642004087816 */ /* 0x001fc40000000005 */
        /* <DEDUP_REMOVED lines=12> */
.L_x_3120:
[----:B------:R-:W2:Y:S01]  /*118e0*/  LDL.LU R3, [R1+0x4] ;  /* 0x0000040001037983 */ /* 0x000ea20000300800 */
[----:B-1----:R1:W-:Y:S01]  /*118f0*/  SYNCS.ARRIVE.TRANS64.A1T0 RZ, [R0+URZ+0x33450], RZ ;  /* 0x033450ff00ff79a7 */ /* 0x0023e2000810003f */
[----:B------:R-:W-:Y:S02]  /*11900*/  VIADD R19, R19, 0x1 ;  /* 0x0000000113137836 */ /* 0x000fe40000000000 */
[----:B0-----:R-:W-:Y:S01]  /*11910*/  @!P1 VIADD R2, R0, 0x33480 ;  /* 0x0003348000029836 */ /* 0x001fe20000000000 */
[----:B------:R-:W-:Y:S02]  /*11920*/  BAR.SYNC.DEFER_BLOCKING 0x2, 0x80 ;  /* 0x0082000000007b1d */ /* 0x000fe40000010000 */
[----:B------:R-:W-:Y:S02]  /*11930*/  ISETP.NE.AND P0, PT, R19, 0x2, PT ;  /* 0x000000021300780c */ /* 0x000fe40003f05270 */
[----:B------:R-:W-:Y:S02]  /*11940*/  @!P1 PRMT R2, RZ, 0x654, R2 ;  /* 0x00000654ff029816 */ /* 0x000fe40000000002 */
[----:B-1----:R-:W-:-:S02]  /*11950*/  SEL R0, RZ, 0x1, P0 ;  /* 0x00000001ff007807 */ /* 0x002fc40000000000 */
[----:B------:R-:W-:Y:S01]  /*11960*/  SEL R19, R19, RZ, P0 ;  /* 0x000000ff13137207 */ /* 0x000fe20000000000 */
[----:B------:R0:W-:Y:S01]  /*11970*/  @!P1 SYNCS.ARRIVE.TRANS64.RED.A1T0 RZ, [R2+URZ], RZ ;  /* 0x000000ff02ff99a7 */ /* 0x0001e2000810043f */
[----:B--2---:R-:W-:-:S05]  /*11980*/  LOP3.LUT R3, R3, R0, RZ, 0x3c, !PT ;  /* 0x0000000003037212 */ /* 0x004fca00078e3cff */
[----:B------:R0:W-:Y:S02]  /*11990*/  STL [R1+0x4], R3 ;  /* 0x0000040301007387 */ /* 0x0001e40000100800 */
.L_x_3072:
[----:B------:R-:W-:Y:S05]  /*119a0*/  BSYNC B6 ;  /* 0x0000000000067941 */ /* 0x000fea0003800000 */
.L_x_3070:
[----:B-1----:R-:W2:Y:S02]  /*119b0*/  LDL R0, [R1+0x24] ;  /* 0x0000240001007983 */ /* 0x002ea40000100800 */
        /* <DEDUP_REMOVED lines=8> */
[----:B0-----:R-:W-:Y:S02]  /*11a40*/  IMAD.MOV.U32 R2, RZ, RZ, R7 ;  /* 0x000000ffff027224 */ /* 0x001fe400078e0007 */
[----:B------:R-:W-:-:S03]  /*11a50*/  IMAD.MOV.U32 R0, RZ, RZ, R6 ;  /* 0x000000ffff007224 */ /* 0x000fc600078e0006 */
[----:B------:R-:W-:Y:S02]  /*11a60*/  R2UR UR52, R2 ;  /* 0x00000000023472ca */ /* 0x000fe400000e0000 */
[----:B------:R-:W-:Y:S01]  /*11a70*/  R2UR UR38, R0 ;  /* 0x00000000002672ca */ /* 0x000fe200000e0000 */
[----:B------:R-:W-:Y:S06]  /*11a80*/  BAR.ARV 0x4, 0x180 ;  /* 0x0106000000007b1d */ /* 0x000fec0000002000 */
[----:B------:R-:W-:Y:S08]  /*11a90*/  BRA `(.L_x_3122) ;  /* 0x00000008003c7947 */ /* 0x000ff00003800000 */
.L_x_3121:
[----:B0-----:R-:W0:Y:S01]  /*11aa0*/  S2R R2, SR_TID.X ;  /* 0x0000000000027919 */ /* 0x001e220000002100 */
[----:B------:R-:W-:Y:S01]  /*11ab0*/  ULDC UR4, c[0x0][0xc14] ;  /* 0x0003050000047ab9 */ /* 0x000fe20000000800 */
[----:B------:R-:W2:Y:S01]  /*11ac0*/  LDL.LU R0, [R1+0x18] ;  /* 0x0000180001007983 */ /* 0x000ea20000300800 */
[----:B------:R-:W-:Y:S01]  /*11ad0*/  IMAD.MOV.U32 R4, RZ, RZ, RZ ;  /* 0x000000ffff047224 */ /* 0x000fe200078e00ff */
[----:B0-----:R-:W-:-:S04]  /*11ae0*/  LOP3.LUT R9, R2, 0x1f, RZ, 0xc0, !PT ;  /* 0x0000001f02097812 */ /* 0x001fc800078ec0ff */
[C---:B------:R-:W-:Y:S01]  /*11af0*/  ISETP.NE.AND P0, PT, R9.reuse, 0x1f, PT ;  /* 0x0000001f0900780c */ /* 0x040fe20003f05270 */
[----:B------:R-:W-:-:S05]  /*11b00*/  VIADD R5, R9, UR52 ;  /* 0x0000003409057c36 */ /* 0x000fca0008000000 */
[----:B------:R-:W-:Y:S01]  /*11b10*/  ISETP.GE.OR P1, PT, R5, UR4, !P0 ;  /* 0x0000000405007c0c */ /* 0x000fe2000c726670 */
[----:B------:R-:W-:-:S12]  /*11b20*/  ULDC UR4, c[0x0][0xc14] ;  /* 0x0003050000047ab9 */ /* 0x000fd80000000800 */
[----:B------:R-:W0:Y:S02]  /*11b30*/  @!P1 LDC.64 R2, c[0x0][0xc58] ;  /* 0x00031600ff029b82 */ /* 0x000e240000000a00 */
[----:B0-----:R-:W-:-:S05]  /*11b40*/  @!P1 IMAD.WIDE R2, R5, 0x4, R2 ;  /* 0x0000000405029825 */ /* 0x001fca00078e0202 */
        /* <DEDUP_REMOVED lines=19> */
[----:B------:R-:W0:Y:S04]  /*11c80*/  SHFL.UP PT, R2, R7, 0x10, RZ ;  /* 0x0600000007027989 */ /* 0x000e2800000e00ff */
[----:B------:R-:W-:Y:S01]  /*11c90*/  SHFL.IDX PT, R9, R8, 0x1, 0x1f ;  /* 0x00201f0008097f89 */ /* 0x000fe200000e0000 */
[----:B0-----:R-:W-:-:S05]  /*11ca0*/  SEL R2, R2, RZ, P5 ;  /* 0x000000ff02027207 */ /* 0x001fca0002800000 */
[----:B------:R-:W-:Y:S02]  /*11cb0*/  IMAD.IADD R3, R7, 0x1, R2 ;  /* 0x0000000107037824 */ /* 0x000fe400078e0202 */
[----:B------:R-:W0:Y:S03]  /*11cc0*/  LDC R2, c[0x0][0xc10] ;  /* 0x00030400ff027b82 */ /* 0x000e260000000800 */
[----:B------:R-:W0:Y:S04]  /*11cd0*/  SHFL.IDX PT, R5, R3, 0x1f, 0x1f ;  /* 0x03e01f0003057f89 */ /* 0x000e2800000e0000 */
[----:B------:R-:W1:Y:S01]  /*11ce0*/  SHFL.IDX PT, R0, R8, RZ, 0x1f ;  /* 0x00001fff08007589 */ /* 0x000e6200000e0000 */
[----:B0-----:R-:W-:-:S04]  /*11cf0*/  IMAD R6, R5, R2, RZ ;  /* 0x0000000205067224 */ /* 0x001fc800078e02ff */
[----:B------:R-:W-:-:S05]  /*11d00*/  IMAD.IADD R5, R9, 0x1, R6 ;  /* 0x0000000109057824 */ /* 0x000fca00078e0206 */
[----:B-1----:R-:W-:-:S13]  /*11d10*/  ISETP.GT.AND P6, PT, R5, R0, PT ;  /* 0x000000000500720c */ /* 0x002fda0003fc4270 */
[----:B------:R-:W-:Y:S05]  /*11d20*/  @P6 BRA `(.L_x_3123) ;  /* 0x0000000000906947 */ /* 0x000fea0003800000 */
.L_x_3127:
        /* <DEDUP_REMOVED lines=14> */
.L_x_3126:
[----:B------:R-:W-:Y:S05]  /*11e10*/  BSYNC B0 ;  /* 0x0000000000007941 */ /* 0x000fea0003800000 */
.L_x_3125:
        /* <DEDUP_REMOVED lines=13> */
[----:B0-----:R-:W-:Y:S02]  /*11ef0*/  SEL R9, R2, RZ, P5 ;  /* 0x000000ff02097207 */ /* 0x001fe40002800000 */
[----:B------:R-:W0:Y:S03]  /*11f00*/  LDC R2, c[0x0][0xc10] ;  /* 0x00030400ff027b82 */ /* 0x000e260000000800 */
[----:B------:R-:W-:-:S05]  /*11f10*/  IMAD.IADD R3, R8, 0x1, R9 ;  /* 0x0000000108037824 */ /* 0x000fca00078e0209 */
[----:B------:R-:W0:Y:S02]  /*11f20*/  SHFL.IDX PT, R9, R3, 0x1f, 0x1f ;  /* 0x03e01f0003097f89 */ /* 0x000e2400000e0000 */
[----:B0-----:R-:W-:-:S04]  /*11f30*/  IMAD R6, R9, R2, RZ ;  /* 0x0000000209067224 */ /* 0x001fc800078e02ff */
[----:B------:R-:W-:-:S05]  /*11f40*/  IMAD.IADD R5, R6, 0x1, R5 ;  /* 0x0000000106057824 */ /* 0x000fca00078e0205 */
[----:B------:R-:W-:-:S13]  /*11f50*/  ISETP.GT.AND P6, PT, R5, R0, PT ;  /* 0x000000000500720c */ /* 0x000fda0003fc4270 */
[----:B------:R-:W-:Y:S05]  /*11f60*/  @!P6 BRA `(.L_x_3127) ;  /* 0xfffffffc0070e947 */ /* 0x000fea000383ffff */
.L_x_3123:
[----:B------:R-:W-:Y:S02]  /*11f70*/  IMAD.IADD R7, R5, 0x1, -R6 ;  /* 0x0000000105077824 */ /* 0x000fe400078e0a06 */
[----:B------:R-:W-:Y:S02]  /*11f80*/  IMAD.MOV.U32 R6, RZ, RZ, RZ ;  /* 0x000000ffff067224 */ /* 0x000fe400078e00ff */
        /* <DEDUP_REMOVED lines=14> */
[----:B------:R-:W-:-:S06]  /*12070*/  IMAD.U32 R6, RZ, RZ, UR5 ;  /* 0x00000005ff067e24 */ /* 0x000fcc000f8e00ff */
[----:B------:R1:W2:Y:S02]  /*12080*/  SHFL.IDX PT, R6, R3, R6, 0x1f ;  /* 0x00001f0603067589 */ /* 0x0002a400000e0000 */
.L_x_3128:
[----:B--2---:R-:W-:Y:S01]  /*12090*/  IMAD R7, R6, R2, R7 ;  /* 0x0000000206077224 */ /* 0x004fe200078e0207 */
[----:B------:R-:W-:Y:S01]  /*120a0*/  UIADD3 UR52, UR4, UR52, URZ ;  /* 0x0000003404347290 */ /* 0x000fe2000fffe03f */
[--C-:B0-----:R-:W-:Y:S02]  /*120b0*/  IMAD.MOV R6, RZ, RZ, -R9.reuse ;  /* 0x000000ffff067224 */ /* 0x101fe400078e0a09 */
[----:B------:R-:W-:Y:S01]  /*120c0*/  IMAD.MOV.U32 R2, RZ, RZ, RZ ;  /* 0x000000ffff027224 */ /* 0x000fe200078e00ff */
[----:B------:R0:W-:Y:S01]  /*120d0*/  STL [R1+0x18], R7 ;  /* 0x0000180701007387 */ /* 0x0001e20000100800 */
[----:B------:R-:W-:Y:S02]  /*120e0*/  IMAD R6, R6, R5, RZ ;  /* 0x0000000506067224 */ /* 0x000fe400078e02ff */
[----:B-1----:R-:W-:Y:S02]  /*120f0*/  IMAD.MOV.U32 R3, RZ, RZ, R9 ;  /* 0x000000ffff037224 */ /* 0x002fe400078e0009 */
[----:B------:R-:W-:Y:S01]  /*12100*/  IMAD.HI.U32 R9, R9, R6, R2 ;  /* 0x0000000609097227 */ /* 0x000fe200078e0002 */
[----:B------:R-:W-:-:S03]  /*12110*/  IABS R2, R4 ;  /* 0x0000000400027213 */ /* 0x000fc60000000000 */
[----:B------:R-:W-:Y:S02]  /*12120*/  IMAD.IADD R3, R0, 0x1, -R7 ;  /* 0x0000000100037824 */ /* 0x000fe400078e0a07 */
[----:B------:R-:W-:-:S03]  /*12130*/  IMAD.MOV R2, RZ, RZ, -R2 ;  /* 0x000000ffff027224 */ /* 0x000fc600078e0a02 */
        /* <DEDUP_REMOVED lines=18> */
.L_x_3124:
[----:B------:R1:W-:Y:S01]  /*12260*/  STL [R1+0x18], R0 ;  /* 0x0000180001007387 */ /* 0x0003e20000100800 */
[----:B------:R-:W-:Y:S01]  /*12270*/  ULDC UR52, c[0x0][0xc14] ;  /* 0x0003050000347ab9 */ /* 0x000fe20000000800 */
[----:B------:R-:W-:Y:S02]  /*12280*/  UMOV UR38, URZ ;  /* 0x0000003f00267c82 */ /* 0x000fe40008000000 */
[----:B------:R1:W-:Y:S03]  /*12290*/  STL [R1+0x1c], RZ ;  /* 0x00001cff01007387 */ /* 0x0003e60000100800 */
.L_x_3129:
[----:B------:R-:W2:Y:S04]  /*122a0*/  LDL R3, [R1+0x18] ;  /* 0x0000180001037983 */ /* 0x000ea80000100800 */
[----:B------:R-:W3:Y:S01]  /*122b0*/  LDL R2, [R1+0x1c] ;  /* 0x00001c0001027983 */ /* 0x000ee20000100800 */
[----:B------:R-:W-:Y:S02]  /*122c0*/  IMAD.U32 R6, RZ, RZ, UR38 ;  /* 0x00000026ff067e24 */ /* 0x000fe4000f8e00ff */
[----:B0-----:R-:W-:Y:S01]  /*122d0*/  IMAD.U32 R7, RZ, RZ, UR52 ;  /* 0x00000034ff077e24 */ /* 0x001fe2000f8e00ff */
[----:B-1----:R-:W0:Y:S02]  /*122e0*/  S2R R0, SR_TID.X ;  /* 0x0000000000007919 */ /* 0x002e240000002100 */
        /* <DEDUP_REMOVED lines=10> */
.L_x_3122:
[----:B------:R-:W-:Y:S02]  /*12390*/  ULDC UR4, c[0x0][0xc14] ;  /* 0x0003050000047ab9 */ /* 0x000fe40000000800 */
[----:B------:R-:W-:-:S06]  /*123a0*/  UISETP.GE.AND UP0, UPT, UR52, UR4, UPT ;  /* 0x000000043400728c */ /* 0x000fcc000bf06270 */
[----:B------:R-:W-:-:S13]  /*123b0*/  PLOP3.LUT P0, PT, PT, PT, UP0, 0x80, 0x0 ;  /* 0x000000000000781c */ /* 0x000fda0003f0f008 */
[----:B------:R-:W-:Y:S05]  /*123c0*/  @!P0 BRA `(.L_x_3130) ;  /* 0xffffffb800008947 */ /* 0x000fea000383ffff */
.L_x_3068:
        /* <DEDUP_REMOVED lines=12> */
.L_x_3162:
[----:B------:R-:W-:Y:S05]  /*12490*/  BSYNC B0 ;  /* 0x0000000000007941 */ /* 0x000fea0003800000 */
.L_x_3131:
[----:B------:R-:W-:-:S03]  /*124a0*/  UMOV UR4, 0xffffffff ;  /* 0xffffffff00047882 */ /* 0x000fc60000000000 */
[----:B------:R-:W-:Y:S05]  /*124b0*/  BRA.DIV UR4, `(.L_x_3133) ;  /* 0x0000000a04447947 */ /* 0x000fea000b800000 */
[----:B------:R-:W1:Y:S02]  /*124c0*/  S2R R2, SR_TID.X ;  /* 0x0000000000027919 */ /* 0x000e640000002100 */
[----:B-1----:R-:W-:-:S04]  /*124d0*/  SHF.R.U32.HI R2, RZ, 0x5, R2 ;  /* 0x00000005ff027819 */ /* 0x002fc80000011602 */
[----:B------:R-:W-:-:S05]  /*124e0*/  LOP3.LUT R2, R2, 0x3, RZ, 0xc0, !PT ;  /* 0x0000000302027812 */ /* 0x000fca00078ec0ff */
[----:B------:R1:W2:Y:S02]  /*124f0*/  SHFL.IDX PT, R14, R2, RZ, 0x1f ;  /* 0x00001fff020e7589 */ /* 0x0002a400000e0000 */
.L_x_3165:
[----:B--2---:R-:W-:Y:S01]  /*12500*/  ISETP.NE.AND P0, PT, R14, RZ, PT ;  /* 0x000000ff0e00720c */ /* 0x004fe20003f05270 */
[----:B------:R-:W-:-:S12]  /*12510*/  BSSY B0, `(.L_x_3134) ;  /* 0x000002c000007945 */ /* 0x000fd80003800000 */
[----:B------:R-:W-:Y:S05]  /*12520*/  @P0 BRA `(.L_x_3135) ;  /* 0x0000000000a80947 */ /* 0x000fea0003800000 */
[----:B------:R-:W-:-:S03]  /*12530*/  UMOV UR4, 0xffffffff ;  /* 0xffffffff00047882 */ /* 0x000fc60000000000 */
[----:B------:R-:W-:Y:S05]  /*12540*/  BRA.DIV UR4, `(.L_x_3136) ;  /* 0x0000000a04547947 */ /* 0x000fea000b800000 */
[----:B------:R-:W-:-:S13]  /*12550*/  ELECT P6, URZ, PT ;  /* 0x00000000003f782f */ /* 0x000fda00038c0000 */
.L_x_3168:
[----:B------:R-:W-:Y:S05]  /*12560*/  @!P6 BRA `(.L_x_3135) ;  /* 0x000000000098e947 */ /* 0x000fea0003800000 */
[----:B------:R-:W-:-:S06]  /*12570*/  ULOP3.LUT UR4, UR40, 0x2, URZ, 0xfc, !UPT ;  /* 0x0000000228047892 */ /* 0x000fcc000f8efc3f */
[----:B-1----:R-:W-:-:S05]  /*12580*/  IMAD.U32 R2, RZ, RZ, UR4 ;  /* 0x00000004ff027e24 */ /* 0x002fca000f8e00ff */
[----:B------:R-:W-:-:S13]  /*12590*/  ISETP.NE.AND P0, PT, R2, 0x3, PT ;  /* 0x000000030200780c */ /* 0x000fda0003f05270 */
[----:B------:R-:W-:Y:S05]  /*125a0*/  @!P0 BRA `(.L_x_3137) ;  /* 0x0000000000048947 */ /* 0x000fea0003800000 */
[----:B------:R-:W-:Y:S01]  /*125b0*/  BPT.TRAP 0x1 ;  /* 0x000000040000795c */ /* 0x000fe20000300000 */
.L_x_3137:
[----:B------:R-:W2:Y:S01]  /*125c0*/  LDL.LU R7, [R1+0x4] ;  /* 0x0000040001077983 */ /* 0x000ea20000300800 */
[----:B------:R-:W-:Y:S02]  /*125d0*/  VIADD R2, R0, 0x33440 ;  /* 0x0003344000027836 */ /* 0x000fe40000000000 */
[C---:B0-----:R-:W-:Y:S02]  /*125e0*/  VIADD R3, R19.reuse, 0x1 ;  /* 0x0000000113037836 */ /* 0x041fe40000000000 */
[----:B------:R-:W-:-:S03]  /*125f0*/  IMAD R6, R19, 0x8, R2 ;  /* 0x0000000813067824 */ /* 0x000fc600078e0202 */
[----:B------:R-:W-:-:S04]  /*12600*/  ISETP.NE.AND P2, PT, R3, 0x2, PT ;  /* 0x000000020300780c */ /* 0x000fc80003f45270 */
[----:B------:R-:W-:Y:S02]  /*12610*/  SEL R4, RZ, 0x1, P2 ;  /* 0x00000001ff047807 */ /* 0x000fe40001000000 */
[----:B------:R-:W-:Y:S02]  /*12620*/  SEL R3, R3, RZ, P2 ;  /* 0x000000ff03037207 */ /* 0x000fe40001000000 */
[C---:B--2---:R-:W-:Y:S02]  /*12630*/  SHF.L.U32 R5, R7.reuse, 0x1f, RZ ;  /* 0x0000001f07057819 */ /* 0x044fe400000006ff */
[----:B------:R-:W-:Y:S01]  /*12640*/  LOP3.LUT R4, R7, R4, RZ, 0x3c, !PT ;  /* 0x0000000407047212 */ /* 0x000fe200078e3cff */
[----:B------:R-:W-:Y:S01]  /*12650*/  IMAD R7, R3, 0x8, R2 ;  /* 0x0000000803077824 */ /* 0x000fe200078e0202 */
[----:B------:R-:W0:Y:S02]  /*12660*/  SYNCS.PHASECHK.TRANS64.TRYWAIT P1, [R6+URZ], R5 ;  /* 0x00000005060075a7 */ /* 0x000e24000802017f */
[----:B------:R-:W-:Y:S01]  /*12670*/  SHF.L.U32 R2, R4, 0x1f, RZ ;  /* 0x0000001f04027819 */ /* 0x000fe200000006ff */
[----:B0-----:R-:W-:Y:S06]  /*12680*/  @!P1 BRA `(.L_x_3138) ;  /* 0x0000000800249947 */ /* 0x001fec0003800000 */
.L_x_3169:
[----:B------:R-:W1:Y:S02]  /*12690*/  SYNCS.PHASECHK.TRANS64.TRYWAIT P1, [R7+URZ], R2 ;  /* 0x00000002070075a7 */ /* 0x000e64000802017f */
[----:B-1----:R-:W-:Y:S05]  /*126a0*/  @!P1 BRA `(.L_x_3139) ;  /* 0x0000000800309947 */ /* 0x002fea0003800000 */
.L_x_3170:
[----:B------:R-:W-:Y:S05]  /*126b0*/  @!P0 BRA `(.L_x_3140) ;  /* 0x0000000000048947 */ /* 0x000fea0003800000 */
[----:B------:R-:W-:Y:S01]  /*126c0*/  BPT.TRAP 0x1 ;  /* 0x000000040000795c */ /* 0x000fe20000300000 */
.L_x_3140:
[----:B------:R-:W-:-:S04]  /*126d0*/  IMAD R4, R19, 0x8, R0 ;  /* 0x0000000813047824 */ /* 0x000fc800078e0200 */
[----:B------:R-:W2:Y:S02]  /*126e0*/  SYNCS.PHASECHK.TRANS64.TRYWAIT P1, [R4+URZ+0x33460], R5 ;  /* 0x03346005040075a7 */ /* 0x000ea4000802017f */
[----:B--2---:R-:W-:Y:S05]  /*126f0*/  @!P1 BRA `(.L_x_3141) ;  /* 0x0000000800309947 */ /* 0x004fea0003800000 */
.L_x_3171:
[----:B------:R-:W-:Y:S05]  /*12700*/  @!P0 BRA `(.L_x_3142) ;  /* 0x0000000000048947 */ /* 0x000fea0003800000 */
[----:B------:R-:W-:Y:S01]  /*12710*/  BPT.TRAP 0x1 ;  /* 0x000000040000795c */ /* 0x000fe20000300000 */
.L_x_3142:
[----:B------:R-:W-:-:S04]  /*12720*/  IMAD R3, R3, 0x8, R0 ;  /* 0x0000000803037824 */ /* 0x000fc800078e0200 */
[----:B------:R-:W3:Y:S02]  /*12730*/  SYNCS.PHASECHK.TRANS64.TRYWAIT P1, [R3+URZ+0x33460], R2 ;  /* 0x03346002030075a7 */ /* 0x000ee4000802017f */
[----:B---3--:R-:W-:Y:S05]  /*12740*/  @!P1 BRA `(.L_x_3143) ;  /* 0x0000000800309947 */ /* 0x008fea0003800000 */
.L_x_3172:
[----:B------:R-:W-:Y:S05]  /*12750*/  @!P0 BRA `(.L_x_3144) ;  /* 0x0000000000048947 */ /* 0x000fea0003800000 */
[----:B------:R-:W-:Y:S01]  /*12760*/  BPT.TRAP 0x1 ;  /* 0x000000040000795c */ /* 0x000fe20000300000 */
.L_x_3144:
[----:B------:R-:W4:Y:S02]  /*12770*/  SYNCS.PHASECHK.TRANS64.TRYWAIT P0, [R4+URZ+0x33480], R5 ;  /* 0x03348005040075a7 */ /* 0x000f24000800017f */
[----:B----4-:R-:W-:Y:S05]  /*12780*/  @!P0 BRA `(.L_x_3145) ;  /* 0x0000000800348947 */ /* 0x010fea0003800000 */
.L_x_3146:
[----:B------:R0:W0:Y:S02]  /*12790*/  SYNCS.PHASECHK.TRANS64.TRYWAIT P0, [R3+URZ+0x33480], R2 ;  /* 0x03348002030075a7 */ /* 0x000024000800017f */
[----:B0-----:R-:W-:Y:S05]  /*127a0*/  @!P0 NANOSLEEP.SYNCS 0x989680 ;  /* 0x009896800000895d */ /* 0x001fea0003900000 */
[----:B------:R-:W0:Y:S02]  /*127b0*/  @!P0 SYNCS.PHASECHK.TRANS64 P0, [R3+URZ+0x33480], R2 ;  /* 0x03348002030085a7 */ /* 0x000e24000800007f */
[----:B0-----:R-:W-:Y:S05]  /*127c0*/  @!P0 BRA `(.L_x_3146) ;  /* 0xfffffffc00f08947 */ /* 0x001fea000383ffff */
.L_x_3135:
[----:B------:R-:W-:Y:S05]  /*127d0*/  BSYNC B0 ;  /* 0x0000000000007941 */ /* 0x000fea0003800000 */
.L_x_3134:
[----:B------:R-:W-:Y:S05]  /*127e0*/  EXIT ;  /* 0x000000000000794d */ /* 0x000fea0003800000 */
.L_x_3018:
[----:B0-----:R0:W1:Y:S02]  /*127f0*/  SYNCS.PHASECHK.TRANS64.TRYWAIT P1, [R3+URZ+0x33400], R10 ;  /* 0x0334000a030075a7 */ /* 0x001064000802017f */
[----:B-1----:R-:W-:Y:S05]  /*12800*/  @!P1 NANOSLEEP.SYNCS 0x989680 ;  /* 0x009896800000995d */ /* 0x002fea0003900000 */
[----:B------:R-:W1:Y:S02]  /*12810*/  @!P1 SYNCS.PHASECHK.TRANS64 P1, [R3+URZ+0x33400], R10 ;  /* 0x0334000a030095a7 */ /* 0x000e64000802007f */
[----:B-1----:R-:W-:Y:S05]  /*12820*/  @!P1 BRA `(.L_x_3018) ;  /* 0xfffffffc00f09947 */ /* 0x002fea000383ffff */
[----:B------:R-:W-:Y:S05]  /*12830*/  BRA `(.L_x_3147) ;  /* 0xfffffef0009c7947 */ /* 0x000fea000383ffff */
.L_x_3022:
[----:B--2---:R2:W3:Y:S02]  /*12840*/  SYNCS.PHASECHK.TRANS64.TRYWAIT P1, [R5+URZ+0x33430], R6 ;  /* 0x03343006050075a7 */ /* 0x0044e4000802017f */
[----:B---3--:R-:W-:Y:S05]  /*12850*/  @!P1 NANOSLEEP.SYNCS 0x989680 ;  /* 0x009896800000995d */ /* 0x008fea0003900000 */
[----:B------:R-:W3:Y:S02]  /*12860*/  @!P1 SYNCS.PHASECHK.TRANS64 P1, [R5+URZ+0x33430], R6 ;  /* 0x03343006050095a7 */ /* 0x000ee4000802007f */
[----:B---3--:R-:W-:Y:S05]  /*12870*/  @!P1 BRA `(.L_x_3022) ;  /* 0xfffffffc00f09947 */ /* 0x008fea000383ffff */
[----:B------:R-:W-:Y:S05]  /*12880*/  BRA `(.L_x_3021) ;  /* 0xfffffef000c47947 */ /* 0x000fea000383ffff */
.L_x_3027:
[----:B-1----:R-:W-:-:S04]  /*12890*/  IMAD.U32 R4, RZ, RZ, UR6 ;  /* 0x00000006ff047e24 */ /* 0x002fc8000f8e00ff */
[----:B------:R1:W2:Y:S03]  /*128a0*/  SYNCS.PHASECHK.TRANS64.TRYWAIT P1, [R4+URZ+0x33430], R3 ;  /* 0x03343003040075a7 */ /* 0x0002a6000802017f */
[----:B--2---:R-:W-:Y:S05]  /*128b0*/  @!P1 NANOSLEEP.SYNCS 0x989680 ;  /* 0x009896800000995d */ /* 0x004fea0003900000 */
[----:B------:R-:W2:Y:S02]  /*128c0*/  @!P1 SYNCS.PHASECHK.TRANS64 P1, [R4+URZ+0x33430], R3 ;  /* 0x03343003040095a7 */ /* 0x000ea4000802007f */
[----:B--2---:R-:W-:Y:S05]  /*128d0*/  @!P1 BRA `(.L_x_3027) ;  /* 0xfffffffc00ec9947 */ /* 0x004fea000383ffff */
[----:B------:R-:W-:Y:S05]  /*128e0*/  BRA `(.L_x_3024) ;  /* 0xffffff3000c47947 */ /* 0x000fea000383ffff */
.L_x_3031:
[----:B-1----:R-:W-:-:S04]  /*128f0*/  IMAD.U32 R4, RZ, RZ, UR6 ;  /* 0x00000006ff047e24 */ /* 0x002fc8000f8e00ff */
[----:B------:R1:W2:Y:S03]  /*12900*/  SYNCS.PHASECHK.TRANS64.TRYWAIT P1, [R4+URZ+0x33450], R3 ;  /* 0x03345003040075a7 */ /* 0x0002a6000802017f */
[----:B--2---:R-:W-:Y:S05]  /*12910*/  @!P1 NANOSLEEP.SYNCS 0x989680 ;  /* 0x009896800000995d */ /* 0x004fea0003900000 */
[----:B------:R-:W2:Y:S02]  /*12920*/  @!P1 SYNCS.PHASECHK.TRANS64 P1, [R4+URZ+0x33450], R3 ;  /* 0x03345003040095a7 */ /* 0x000ea4000802007f */
[----:B--2---:R-:W-:Y:S05]  /*12930*/  @!P1 BRA `(.L_x_3031) ;  /* 0xfffffffc00ec9947 */ /* 0x004fea000383ffff */
[----:B------:R-:W-:Y:S05]  /*12940*/  BRA `(.L_x_3028) ;  /* 0xffffff3c00d07947 */ /* 0x000fea000383ffff */
.L_x_3037:
[----:B-1----:R1:W2:Y:S02]  /*12950*/  SYNCS.PHASECHK.TRANS64.TRYWAIT P1, [R21+URZ+0x33450], R0 ;  /* 0x03345000150075a7 */ /* 0x0022a4000802017f */
[----:B--2---:R-:W-:Y:S05]  /*12960*/  @!P1 NANOSLEEP.SYNCS 0x989680 ;  /* 0x009896800000995d */ /* 0x004fea0003900000 */
[----:B------:R-:W2:Y:S02]  /*12970*/  @!P1 SYNCS.PHASECHK.TRANS64 P1, [R21+URZ+0x33450], R0 ;  /* 0x03345000150095a7 */ /* 0x000ea4000802007f */
[----:B--2---:R-:W-:Y:S05]  /*12980*/  @!P1 BRA `(.L_x_3037) ;  /* 0xfffffffc00f09947 */ /* 0x004fea000383ffff */
[----:B------:R-:W-:Y:S05]  /*12990*/  BRA `(.L_x_3036) ;  /* 0xffffff6800dc7947 */ /* 0x000fea000383ffff */
.L_x_3077:
[----:B------:R-:W-:Y:S02]  /*129a0*/  IMAD.MOV.U32 R13, RZ, RZ, R5 ;  /* 0x000000ffff0d7224 */ /* 0x000fe400078e0005 */
[----:B------:R-:W-:Y:S02]  /*129b0*/  IMAD.MOV.U32 R12, RZ, RZ, RZ ;  /* 0x000000ffff0c7224 */ /* 0x000fe400078e00ff */
[----:B------:R-:W-:Y:S02]  /*129c0*/  IMAD.MOV.U32 R11, RZ, RZ, 0x1f ;  /* 0x0000001fff0b7424 */ /* 0x000fe400078e00ff */
[----:B------:R-:W-:-:S07]  /*129d0*/  IMAD.MOV.U32 R15, RZ, RZ, -0x1 ;  /* 0xffffffffff0f7424 */ /* 0x000fce00078e00ff */
[----:B0-----:R-:W-:Y:S05]  /*129e0*/  WARPSYNC.COLLECTIVE R15, `(.L_x_3148) ;  /* 0x000000000f087348 */ /* 0x001fea0003c00000 */
[----:B------:R1:W2:Y:S02]  /*129f0*/  SHFL.IDX P6, R14, R13, R12, R11 ;  /* 0x0000000c0d0e7389 */ /* 0x0002a400000c000b */
[----:B012---:R-:W-:Y:S01]  /*12a00*/  ENDCOLLECTIVE ;  /* 0x000000000000791b */ /* 0x007fe20003800000 */
.L_x_3148:
[----:B------:R-:W-:Y:S05]  /*12a10*/  BRA `(.L_x_3149) ;  /* 0xffffffc000047947 */ /* 0x000fea000383ffff */
.L_x_3079:
[----:B------:R-:W-:Y:S01]  /*12a20*/  BSSY B0, `(.L_x_3150) ;  /* 0x0000006000007945 */ /* 0x000fe20003800000 */
[----:B------:R-:W-:-:S07]  /*12a30*/  IMAD.MOV.U32 R15, RZ, RZ, -0x1 ;  /* 0xffffffffff0f7424 */ /* 0x000fce00078e00ff */
[----:B-1----:R-:W-:Y:S05]  /*12a40*/  WARPSYNC.COLLECTIVE R15, `(.L_x_3151) ;  /* 0x000000000f0c7348 */ /* 0x002fea0003c00000 */
[----:B------:R-:W-:Y:S02]  /*12a50*/  ELECT P6, UR62, PT ;  /* 0x00000000003e782f */ /* 0x000fe400038c0000 */
[----:B------:R-:W-:Y:S01]  /*12a60*/  MOV R14, UR62 ;  /* 0x0000003e000e7c02 */ /* 0x000fe20008000f00 */
[----:B-1----:R-:W-:Y:S10]  /*12a70*/  ENDCOLLECTIVE ;  /* 0x000000000000791b */ /* 0x002ff40003800000 */
.L_x_3151:
[----:B------:R-:W-:Y:S05]  /*12a80*/  BSYNC B0 ;  /* 0x0000000000007941 */ /* 0x000fea0003800000 */
.L_x_3150:
[----:B------:R-:W-:Y:S05]  /*12a90*/  BRA `(.L_x_3152) ;  /* 0xffffffc000047947 */ /* 0x000fea000383ffff */
.L_x_3082:
[----:B0-----:R0:W2:Y:S02]  /*12aa0*/  SYNCS.PHASECHK.TRANS64.TRYWAIT P2, [R4+URZ+0x33480], R3 ;  /* 0x03348003040075a7 */ /* 0x0010a4000804017f */
[----:B--2---:R-:W-:Y:S05]  /*12ab0*/  @!P2 NANOSLEEP.SYNCS 0x989680 ;  /* 0x009896800000a95d */ /* 0x004fea0003900000 */
[----:B------:R-:W2:Y:S02]  /*12ac0*/  @!P2 SYNCS.PHASECHK.TRANS64 P2, [R4+URZ+0x33480], R3 ;  /* 0x033480030400a5a7 */ /* 0x000ea4000804007f */
[----:B--2---:R-:W-:Y:S05]  /*12ad0*/  @!P2 BRA `(.L_x_3082) ;  /* 0xfffffffc00f0a947 */ /* 0x004fea000383ffff */
[----:B------:R-:W-:Y:S05]  /*12ae0*/  BRA `(.L_x_3153) ;  /* 0xffffffc000647947 */ /* 0x000fea000383ffff */
.L_x_3084:
[----:B-1----:R1:W2:Y:S02]  /*12af0*/  SYNCS.PHASECHK.TRANS64.TRYWAIT P2, [R4+URZ+0x33440], R3 ;  /* 0x03344003040075a7 */ /* 0x0022a4000804017f */
[----:B--2---:R-:W-:Y:S05]  /*12b00*/  @!P2 NANOSLEEP.SYNCS 0x989680 ;  /* 0x009896800000a95d */ /* 0x004fea0003900000 */
[----:B------:R-:W2:Y:S02]  /*12b10*/  @!P2 SYNCS.PHASECHK.TRANS64 P2, [R4+URZ+0x33440], R3 ;  /* 0x033440030400a5a7 */ /* 0x000ea4000804007f */
[----:B--2---:R-:W-:Y:S05]  /*12b20*/  @!P2 BRA `(.L_x_3084) ;  /* 0xfffffffc00f0a947 */ /* 0x004fea000383ffff */
[----:B------:R-:W-:Y:S05]  /*12b30*/  BRA `(.L_x_3154) ;  /* 0xffffffc000e47947 */ /* 0x000fea000383ffff */
.L_x_3087:
[----:B0-----:R-:W-:-:S04]  /*12b40*/  IMAD.U32 R3, RZ, RZ, UR41 ;  /* 0x00000029ff037e24 */ /* 0x001fc8000f8e00ff */
[----:B------:R0:W1:Y:S03]  /*12b50*/  SYNCS.PHASECHK.TRANS64.TRYWAIT P0, [R3+URZ+0x33420], R2 ;  /* 0x03342002030075a7 */ /* 0x000066000800017f */
[----:B-1----:R-:W-:Y:S05]  /*12b60*/  @!P0 NANOSLEEP.SYNCS 0x989680 ;  /* 0x009896800000895d */ /* 0x002fea0003900000 */
[----:B------:R-:W1:Y:S02]  /*12b70*/  @!P0 SYNCS.PHASECHK.TRANS64 P0, [R3+URZ+0x33420], R2 ;  /* 0x03342002030085a7 */ /* 0x000e64000800007f */
[----:B-1----:R-:W-:Y:S05]  /*12b80*/  @!P0 BRA `(.L_x_3087) ;  /* 0xfffffffc00ec8947 */ /* 0x002fea000383ffff */
[----:B------:R-:W-:Y:S05]  /*12b90*/  BRA `(.L_x_3155) ;  /* 0xffffffc400f07947 */ /* 0x000fea000383ffff */
.L_x_3093:
[----:B--2---:R2:W3:Y:S02]  /*12ba0*/  SYNCS.PHASECHK.TRANS64.TRYWAIT P0, [R6+URZ+0x33480], R5 ;  /* 0x03348005060075a7 */ /* 0x0044e4000800017f */
[----:B---3--:R-:W-:Y:S05]  /*12bb0*/  @!P0 NANOSLEEP.SYNCS 0x989680 ;  /* 0x009896800000895d */ /* 0x008fea0003900000 */
[----:B------:R-:W3:Y:S02]  /*12bc0*/  @!P0 SYNCS.PHASECHK.TRANS64 P0, [R6+URZ+0x33480], R5 ;  /* 0x03348005060085a7 */ /* 0x000ee4000800007f */
[----:B---3--:R-:W-:Y:S05]  /*12bd0*/  @!P0 BRA `(.L_x_3093) ;  /* 0xfffffffc00f08947 */ /* 0x008fea000383ffff */
[----:B------:R-:W-:Y:S05]  /*12be0*/  BRA `(.L_x_3156) ;  /* 0xffffffc800a07947 */ /* 0x000fea000383ffff */
.L_x_3100:
[----:B-1----:R1:W3:Y:S02]  /*12bf0*/  SYNCS.PHASECHK.TRANS64.TRYWAIT P0, [R6+URZ+0x33440], R5 ;  /* 0x03344005060075a7 */ /* 0x0022e4000800017f */
[----:B---3--:R-:W-:Y:S05]  /*12c00*/  @!P0 NANOSLEEP.SYNCS 0x989680 ;  /* 0x009896800000895d */ /* 0x008fea0003900000 */
[----:B------:R-:W3:Y:S02]  /*12c10*/  @!P0 SYNCS.PHASECHK.TRANS64 P0, [R6+URZ+0x33440], R5 ;  /* 0x03344005060085a7 */ /* 0x000ee4000800007f */
[----:B---3--:R-:W-:Y:S05]  /*12c20*/  @!P0 BRA `(.L_x_3100) ;  /* 0xfffffffc00f08947 */ /* 0x008fea000383ffff */
[----:B------:R-:W-:Y:S05]  /*12c30*/  BRA `(.L_x_3157) ;  /* 0xffffffcc00a07947 */ /* 0x000fea000383ffff */
.L_x_3108:
[----:B--2---:R2:W3:Y:S02]  /*12c40*/  SYNCS.PHASECHK.TRANS64.TRYWAIT P2, [R12+URZ+0x33470], R4 ;  /* 0x033470040c0075a7 */ /* 0x0044e4000804017f */
[----:B---3--:R-:W-:Y:S05]  /*12c50*/  @!P2 NANOSLEEP.SYNCS 0x989680 ;  /* 0x009896800000a95d */ /* 0x008fea0003900000 */
[----:B------:R-:W3:Y:S02]  /*12c60*/  @!P2 SYNCS.PHASECHK.TRANS64 P2, [R12+URZ+0x33470], R4 ;  /* 0x033470040c00a5a7 */ /* 0x000ee4000804007f */
[----:B---3--:R-:W-:Y:S05]  /*12c70*/  @!P2 BRA `(.L_x_3108) ;  /* 0xfffffffc00f0a947 */ /* 0x008fea000383ffff */
[----:B------:R-:W-:Y:S05]  /*12c80*/  BRA `(.L_x_3158) ;  /* 0xffffffd000b47947 */ /* 0x000fea000383ffff */
.L_x_3110:
[----:B--2---:R2:W3:Y:S02]  /*12c90*/  SYNCS.PHASECHK.TRANS64.TRYWAIT P2, [R12+URZ+0x33460], R4 ;  /* 0x033460040c0075a7 */ /* 0x0044e4000804017f */
[----:B---3--:R-:W-:Y:S05]  /*12ca0*/  @!P2 NANOSLEEP.SYNCS 0x989680 ;  /* 0x009896800000a95d */ /* 0x008fea0003900000 */
[----:B------:R-:W3:Y:S02]  /*12cb0*/  @!P2 SYNCS.PHASECHK.TRANS64 P2, [R12+URZ+0x33460], R4 ;  /* 0x033460040c00a5a7 */ /* 0x000ee4000804007f */
[----:B---3--:R-:W-:Y:S05]  /*12cc0*/  @!P2 BRA `(.L_x_3110) ;  /* 0xfffffffc00f0a947 */ /* 0x008fea000383ffff */
[----:B------:R-:W-:Y:S05]  /*12cd0*/  BRA `(.L_x_3159) ;  /* 0xffffffd000bc7947 */ /* 0x000fea000383ffff */
.L_x_3117:
[----:B0-----:R0:W2:Y:S02]  /*12ce0*/  SYNCS.PHASECHK.TRANS64.TRYWAIT P0, [R0+URZ+0x33470], R3 ;  /* 0x03347003000075a7 */ /* 0x0010a4000800017f */
[----:B--2---:R-:W-:Y:S05]  /*12cf0*/  @!P0 NANOSLEEP.SYNCS 0x989680 ;  /* 0x009896800000895d */ /* 0x004fea0003900000 */
[----:B------:R-:W2:Y:S02]  /*12d00*/  @!P0 SYNCS.PHASECHK.TRANS64 P0, [R0+URZ+0x33470], R3 ;  /* 0x03347003000085a7 */ /* 0x000ea4000800007f */
[----:B--2---:R-:W-:Y:S05]  /*12d10*/  @!P0 BRA `(.L_x_3117) ;  /* 0xfffffffc00f08947 */ /* 0x004fea000383ffff */
[----:B------:R-:W-:Y:S05]  /*12d20*/  BRA `(.L_x_3160) ;  /* 0xffffffe0001c7947 */ /* 0x000fea000383ffff */
.L_x_3119:
[----:B0-----:R0:W2:Y:S02]  /*12d30*/  SYNCS.PHASECHK.TRANS64.TRYWAIT P0, [R0+URZ+0x33460], R3 ;  /* 0x03346003000075a7 */ /* 0x0010a4000800017f */
[----:B--2---:R-:W-:Y:S05]  /*12d40*/  @!P0 NANOSLEEP.SYNCS 0x989680 ;  /* 0x009896800000895d */ /* 0x004fea0003900000 */
[----:B------:R-:W2:Y:S02]  /*12d50*/  @!P0 SYNCS.PHASECHK.TRANS64 P0, [R0+URZ+0x33460], R3 ;  /* 0x03346003000085a7 */ /* 0x000ea4000800007f */
[----:B--2---:R-:W-:Y:S05]  /*12d60*/  @!P0 BRA `(.L_x_3119) ;  /* 0xfffffffc00f08947 */ /* 0x004fea000383ffff */
[----:B------:R-:W-:Y:S05]  /*12d70*/  BRA `(.L_x_3161) ;  /* 0xffffffe000247947 */ /* 0x000fea000383ffff */
.L_x_3132:
[----:B0-----:R0:W1:Y:S02]  /*12d80*/  SYNCS.PHASECHK.TRANS64.TRYWAIT P0, [R0+URZ+0x33420], R3 ;  /* 0x03342003000075a7 */ /* 0x001064000800017f */
[----:B-1----:R-:W-:Y:S05]  /*12d90*/  @!P0 NANOSLEEP.SYNCS 0x989680 ;  /* 0x009896800000895d */ /* 0x002fea0003900000 */
[----:B------:R-:W1:Y:S02]  /*12da0*/  @!P0 SYNCS.PHASECHK.TRANS64 P0, [R0+URZ+0x33420], R3 ;  /* 0x03342003000085a7 */ /* 0x000e64000800007f */
[----:B-1----:R-:W-:Y:S05]  /*12db0*/  @!P0 BRA `(.L_x_3132) ;  /* 0xfffffffc00f08947 */ /* 0x002fea000383ffff */
[----:B------:R-:W-:Y:S05]  /*12dc0*/  BRA `(.L_x_3162) ;  /* 0xfffffff400b07947 */ /* 0x000fea000383ffff */
.L_x_3133:
        /* <DEDUP_REMOVED lines=11> */
.L_x_3164:
[----:B------:R-:W-:Y:S05]  /*12e80*/  BSYNC B0 ;  /* 0x0000000000007941 */ /* 0x000fea0003800000 */
.L_x_3163:
[----:B------:R-:W-:Y:S05]  /*12e90*/  BRA `(.L_x_3165) ;  /* 0xfffffff400987947 */ /* 0x000fea000383ffff */
.L_x_3136:
[----:B------:R-:W-:Y:S01]  /*12ea0*/  BSSY B1, `(.L_x_3166) ;  /* 0x0000006000017945 */ /* 0x000fe20003800000 */
[----:B------:R-:W-:-:S07]  /*12eb0*/  IMAD.MOV.U32 R15, RZ, RZ, -0x1 ;  /* 0xffffffffff0f7424 */ /* 0x000fce00078e00ff */
[----:B01----:R-:W-:Y:S05]  /*12ec0*/  WARPSYNC.COLLECTIVE R15, `(.L_x_3167) ;  /* 0x000000000f0c7348 */ /* 0x003fea0003c00000 */
[----:B------:R-:W-:Y:S02]  /*12ed0*/  ELECT P6, UR62, PT ;  /* 0x00000000003e782f */ /* 0x000fe400038c0000 */
[----:B------:R-:W-:Y:S01]  /*12ee0*/  MOV R14, UR62 ;  /* 0x0000003e000e7c02 */ /* 0x000fe20008000f00 */
[----:B01----:R-:W-:Y:S10]  /*12ef0*/  ENDCOLLECTIVE ;  /* 0x000000000000791b */ /* 0x003ff40003800000 */
.L_x_3167:
[----:B------:R-:W-:Y:S05]  /*12f00*/  BSYNC B1 ;  /* 0x0000000000017941 */ /* 0x000fea0003800000 */
.L_x_3166:
[----:B------:R-:W-:Y:S05]  /*12f10*/  BRA `(.L_x_3168) ;  /* 0xfffffff400907947 */ /* 0x000fea000383ffff */
.L_x_3138:
[----:B0-----:R0:W1:Y:S02]  /*12f20*/  SYNCS.PHASECHK.TRANS64.TRYWAIT P1, [R6+URZ], R5 ;  /* 0x00000005060075a7 */ /* 0x001064000802017f */
[----:B-1----:R-:W-:Y:S05]  /*12f30*/  @!P1 NANOSLEEP.SYNCS 0x989680 ;  /* 0x009896800000995d */ /* 0x002fea0003900000 */
[----:B------:R-:W1:Y:S02]  /*12f40*/  @!P1 SYNCS.PHASECHK.TRANS64 P1, [R6+URZ], R5 ;  /* 0x00000005060095a7 */ /* 0x000e64000802007f */
[----:B-1----:R-:W-:Y:S05]  /*12f50*/  @!P1 BRA `(.L_x_3138) ;  /* 0xfffffffc00f09947 */ /* 0x002fea000383ffff */
[----:B------:R-:W-:Y:S05]  /*12f60*/  BRA `(.L_x_3169) ;  /* 0xfffffff400c87947 */ /* 0x000fea000383ffff */
.L_x_3139:
[----:B-1----:R1:W2:Y:S02]  /*12f70*/  SYNCS.PHASECHK.TRANS64.TRYWAIT P1, [R7+URZ], R2 ;  /* 0x00000002070075a7 */ /* 0x0022a4000802017f */
[----:B--2---:R-:W-:Y:S05]  /*12f80*/  @!P1 NANOSLEEP.SYNCS 0x989680 ;  /* 0x009896800000995d */ /* 0x004fea0003900000 */
[----:B------:R-:W2:Y:S02]  /*12f90*/  @!P1 SYNCS.PHASECHK.TRANS64 P1, [R7+URZ], R2 ;  /* 0x00000002070095a7 */ /* 0x000ea4000802007f */
[----:B--2---:R-:W-:Y:S05]  /*12fa0*/  @!P1 BRA `(.L_x_3139) ;  /* 0xfffffffc00f09947 */ /* 0x004fea000383ffff */
[----:B------:R-:W-:Y:S05]  /*12fb0*/  BRA `(.L_x_3170) ;  /* 0xfffffff400bc7947 */ /* 0x000fea000383ffff */
.L_x_3141:
[----:B--2---:R2:W3:Y:S02]  /*12fc0*/  SYNCS.PHASECHK.TRANS64.TRYWAIT P1, [R4+URZ+0x33460], R5 ;  /* 0x03346005040075a7 */ /* 0x0044e4000802017f */
[----:B---3--:R-:W-:Y:S05]  /*12fd0*/  @!P1 NANOSLEEP.SYNCS 0x989680 ;  /* 0x009896800000995d */ /* 0x008fea0003900000 */
[----:B------:R-:W3:Y:S02]  /*12fe0*/  @!P1 SYNCS.PHASECHK.TRANS64 P1, [R4+URZ+0x33460], R5 ;  /* 0x03346005040095a7 */ /* 0x000ee4000802007f */
[----:B---3--:R-:W-:Y:S05]  /*12ff0*/  @!P1 BRA `(.L_x_3141) ;  /* 0xfffffffc00f09947 */ /* 0x008fea000383ffff */
[----:B------:R-:W-:Y:S05]  /*13000*/  BRA `(.L_x_3171) ;  /* 0xfffffff400bc7947 */ /* 0x000fea000383ffff */
.L_x_3143:
[----:B---3--:R3:W4:Y:S02]  /*13010*/  SYNCS.PHASECHK.TRANS64.TRYWAIT P1, [R3+URZ+0x33460], R2 ;  /* 0x03346002030075a7 */ /* 0x008724000802017f */
[----:B----4-:R-:W-:Y:S05]  /*13020*/  @!P1 NANOSLEEP.SYNCS 0x989680 ;  /* 0x009896800000995d */ /* 0x010fea0003900000 */
[----:B------:R-:W4:Y:S02]  /*13030*/  @!P1 SYNCS.PHASECHK.TRANS64 P1, [R3+URZ+0x33460], R2 ;  /* 0x03346002030095a7 */ /* 0x000f24000802007f */
[----:B----4-:R-:W-:Y:S05]  /*13040*/  @!P1 BRA `(.L_x_3143) ;  /* 0xfffffffc00f09947 */ /* 0x010fea000383ffff */
[----:B------:R-:W-:Y:S05]  /*13050*/  BRA `(.L_x_3172) ;  /* 0xfffffff400bc7947 */ /* 0x000fea000383ffff */
.L_x_3145:
[----:B----4-:R4:W0:Y:S02]  /*13060*/  SYNCS.PHASECHK.TRANS64.TRYWAIT P0, [R4+URZ+0x33480], R5 ;  /* 0x03348005040075a7 */ /* 0x010824000800017f */
[----:B0-----:R-:W-:Y:S05]  /*13070*/  @!P0 NANOSLEEP.SYNCS 0x989680 ;  /* 0x009896800000895d */ /* 0x001fea0003900000 */
[----:B------:R-:W0:Y:S02]  /*13080*/  @!P0 SYNCS.PHASECHK.TRANS64 P0, [R4+URZ+0x33480], R5 ;  /* 0x03348005040085a7 */ /* 0x000e24000800007f */
[----:B0-----:R-:W-:Y:S05]  /*13090*/  @!P0 BRA `(.L_x_3145) ;  /* 0xfffffffc00f08947 */ /* 0x001fea000383ffff */
[----:B------:R-:W-:Y:S05]  /*130a0*/  BRA `(.L_x_3146) ;  /* 0xfffffff400b87947 */ /* 0x000fea000383ffff */
.L_x_3173:
        /* <DEDUP_REMOVED lines=13> */
.L_x_12345:


//--------------------- .text._ZN7cutlass13device_kernelIN5flash11enable_sm90INS1_16FlashAttnFwdSm90INS1_25CollectiveMainloopFwdSm90ILi2EN4cute5tupleIJNS5_1CILi1EEES8_S8_EEENS6_IJNS7_ILi128EEENS7_ILi160EEENS7_ILi192EEEEEELi192ENS_12float_e4m3_tEfNS_4arch4Sm90ELb0ELb0ELb1ELb1ELb0ELb1ELb0ELb1ELb1ELb0ELb0ELb0EEENS1_21CollectiveEpilogueFwdINS6_IJSA_SC_SB_EEES9_NS_10bfloat16_tESG_Li256ELb1ELb0ELb0ELb1EEENS1_36VarlenDynamicPersistentTileSchedulerILi128ELi160ELi256ELi128ELb0ELb0ELb1ELb0ELb1ELb1EEEEEEEEEvNT_6ParamsE --------------------------
	.section	.text._ZN7cutlass13device_kernelIN5flash11enable_sm90INS1_16FlashAttnFwdSm90INS1_25CollectiveMainloopFwdSm90ILi2EN4cute5tupleIJNS5_1CILi1EEES8_S8_EEENS6_IJNS7_ILi128EEENS7_ILi160EEENS7_ILi192EEEEEELi192ENS_12float_e4m3_tEfNS_4arch4Sm90ELb0ELb0ELb1ELb1ELb0ELb1ELb0ELb1ELb1ELb0ELb0ELb0EEENS1_21CollectiveEpilogueFwdINS6_IJSA_SC_SB_EEES9_NS_10bfloat16_tESG_Li256ELb1ELb0ELb0ELb1EEENS1_36VarlenDynamicPersistentTileSchedulerILi128ELi160ELi256ELi128ELb0ELb0ELb1ELb0ELb1ELb1EEEEEEEEEvNT_6ParamsE,"ax",@progbits
	.align	128
.text._ZN7cutlass13device_kernelIN5flash11enable_sm90INS1_16FlashAttnFwdSm90INS1_25CollectiveMainloopFwdSm90ILi2EN4cute5tupleIJNS5_1CILi1EEES8_S8_EEENS6_IJNS7_ILi128EEENS7_ILi160EEENS7_ILi192EEEEEELi192ENS_12float_e4m3_tEfNS_4arch4Sm90ELb0ELb0ELb1ELb1ELb0ELb1ELb0ELb1ELb1ELb0ELb0ELb0EEENS1_21CollectiveEpilogueFwdINS6_IJSA_SC_SB_EEES9_NS_10bfloat16_tESG_Li256ELb1ELb0ELb0ELb1EEENS1_36VarlenDynamicPersistentTileSchedulerILi128ELi160ELi256ELi128ELb0ELb0ELb1ELb0ELb1ELb1EEEEEEEEEvNT_6ParamsE:
        .type           _ZN7cutlass13device_kernelIN5flash11enable_sm90INS1_16FlashAttnFwdSm90INS1_25CollectiveMainloopFwdSm90ILi2EN4cute5tupleIJNS5_1CILi1EEES8_S8_EEENS6_IJNS7_ILi128EEENS7_ILi160EEENS7_ILi192EEEEEELi192ENS_12float_e4m3_tEfNS_4arch4Sm90ELb0ELb0ELb1ELb1ELb0ELb1ELb0ELb1ELb1ELb0ELb0ELb0EEENS1_21CollectiveEpilogueFwdINS6_IJSA_SC_SB_EEES9_NS_10bfloat16_tESG_Li256ELb1ELb0ELb0ELb1EEENS1_36VarlenDynamicPersistentTileSchedulerILi128ELi160ELi256ELi128ELb0ELb0ELb1ELb0ELb1ELb1EEEEEEEEEvNT_6ParamsE,@function
        .size           _ZN7cutlass13device_kernelIN5flash11enable_sm90INS1_16FlashAttnFwdSm90INS1_25CollectiveMainloopFwdSm90ILi2EN4cute5tupleIJNS5_1CILi1EEES8_S8_EEENS6_IJNS7_ILi128EEENS7_ILi160EEENS7_ILi192EEEEEELi192ENS_12float_e4m3_tEfNS_4arch4Sm90ELb0ELb0ELb1ELb1ELb0ELb1ELb0ELb1ELb1ELb0ELb0ELb0EEENS1_21CollectiveEpilogueFwdINS6_IJSA_SC_SB_EEES9_NS_10bfloat16_tESG_Li256ELb1ELb0ELb0ELb1EEENS1_36VarlenDynamicPersistentTileSchedulerILi128ELi160ELi256ELi128ELb0ELb0ELb1ELb0ELb1ELb1EEEEEEEEEvNT_6ParamsE,(.L_x_12346 - _ZN7cutlass13device_kernelIN5flash11enable_sm90INS1_16FlashAttnFwdSm90INS1_25CollectiveMainloopFwdSm90ILi2EN4cute5tupleIJNS5_1CILi1EEES8_S8_EEENS6_IJNS7_ILi128EEENS7_ILi160EEENS7_ILi192EEEEEELi192ENS_12float_e4m3_tEfNS_4arch4Sm90ELb0ELb0ELb1ELb1ELb0ELb1ELb0ELb1ELb1ELb0ELb0ELb0EEENS1_21CollectiveEpilogueFwdINS6_IJSA_SC_SB_EEES9_NS_10bfloat16_tESG_Li256ELb1ELb0ELb0ELb1EEENS1_36VarlenDynamicPersistentTileSchedulerILi128ELi160ELi256ELi128ELb0ELb0ELb1ELb0ELb1ELb1EEEEEEEEEvNT_6ParamsE)
        .other          _ZN7cutlass13device_kernelIN5flash11enable_sm90INS1_16FlashAttnFwdSm90INS1_25CollectiveMainloopFwdSm90ILi2EN4cute5tupleIJNS5_1CILi1EEES8_S8_EEENS6_IJNS7_ILi128EEENS7_ILi160EEENS7_ILi192EEEEEELi192ENS_12float_e4m3_tEfNS_4arch4Sm90ELb0ELb0ELb1ELb1ELb0ELb1ELb0ELb1ELb1ELb0ELb0ELb0EEENS1_21CollectiveEpilogueFwdINS6_IJSA_SC_SB_EEES9_NS_10bfloat16_tESG_Li256ELb1ELb0ELb0ELb1EEENS1_36VarlenDynamicPersistentTileSchedulerILi128ELi160ELi256ELi128ELb0ELb0ELb1ELb0ELb1ELb1EEEEEEEEEvNT_6ParamsE,@"STO_CUDA_ENTRY STV_DEFAULT"
_ZN7cutlass13device_kernelIN5flash11enable_sm90INS1_16FlashAttnFwdSm90INS1_25CollectiveMainloopFwdSm90ILi2EN4cute5tupleIJNS5_1CILi1EEES8_S8_EEENS6_IJNS7_ILi128EEENS7_ILi160EEENS7_ILi192EEEEEELi192ENS_12float_e4m3_tEfNS_4arch4Sm90ELb0ELb0ELb1ELb1ELb0ELb1ELb0ELb1ELb1ELb0ELb0ELb0EEENS1_21CollectiveEpilogueFwdINS6_IJSA_SC_SB_EEES9_NS_10bfloat16_tESG_Li256ELb1ELb0ELb0ELb1EEENS1_36VarlenDynamicPersistentTileSchedulerILi128ELi160ELi256ELi128ELb0ELb0ELb1ELb0ELb1ELb1EEEEEEEEEvNT_6ParamsE:
        /* <DEDUP_REMOVED lines=27> */
.L_x_3175:
[----:B------:R-:W-:Y:S05]  /*01b0*/  BSYNC B0 ;  /* 0x0000000000007941 */ /* 0x000fea0003800000 */
.L_x_3174:
        /* <DEDUP_REMOVED lines=41> */
.L_x_3176:
        /* <DEDUP_REMOVED lines=22> */
.L_x_3177:
        /* <DEDUP_REMOVED lines=18> */
.L_x_3178:
        /* <DEDUP_REMOVED lines=22> */
.L_x_3179:
        /* <DEDUP_REMOVED lines=22> */
.L_x_3180:
        /* <DEDUP_REMOVED lines=8> */
.L_x_3183:
[----:B------:R-:W-:-:S08]  /*0a10*/  NOP ;  /* 0x0000000000007918 */ /* 0x000fd00000000000 */
[----:B------:R-:W0:Y:S02]  /*0a20*/  USETMAXREG.TRY_ALLOC.CTAPOOL UP0, 0xf0 ;  /* 0x000000f0000079c8 */ /* 0x000e240008000600 */
[----:B0-----:R-:W-:-:S13]  /*0a30*/  PLOP3.LUT P0, PT, PT, PT, UP0, 0x80, 0x0 ;  /* 0x000000000000781c */ /* 0x001fda0003f0f008 */
[----:B------:R-:W-:Y:S05]  /*0a40*/  @!P0 BRA `(.L_x_3183) ;  /* 0xfffffffc00f08947 */ /* 0x000fea000383ffff */
[----:B------:R-:W2:Y:S01]  /*0a50*/  LDL.LU R0, [R1+0x10] ;  /* 0x0000100001007983 */ /* 0x000ea20000300800 */
[----:B------:R-:W0:Y:S01]  /*0a60*/  S2R R2, SR_TID.X ;  /* 0x0000000000027919 */ /* 0x000e220000002100 */
[----:B------:R-:W1:Y:S01]  /*0a70*/  S2UR UR42, SR_CgaCtaId ;  /* 0x00000000002a79c3 */ /* 0x000e620000008800 */
[----:B------:R-:W-:Y:S01]  /*0a80*/  UMOV UR4, 0x400 ;  /* 0x0000040000047882 */ /* 0x000fe20000000000 */
[----:B0-----:R-:W-:-:S06]  /*0a90*/  SHF.R.U32.HI R2, RZ, 0x7, R2 ;  /* 0x00000007ff027819 */ /* 0x001fcc0000011602 */
[----:B------:R-:W-:Y:S06]  /*0aa0*/  BAR.ARV 0x8, 0x120 ;  /* 0x0204800000007b1d */ /* 0x000fec0000002000 */
[----:B------:R-:W-:-:S13]  /*0ab0*/  ISETP.NE.AND P0, PT, R2, 0x1, PT ;  /* 0x000000010200780c */ /* 0x000fda0003f05270 */
[----:B------:R-:W-:Y:S08]  /*0ac0*/  @!P0 BAR.ARV 0x9, 0x100 ;  /* 0x0244000000008b1d */ /* 0x000ff00000002000 */
[----:B------:R-:W-:Y:S01]  /*0ad0*/  BAR.SYNC.DEFER_BLOCKING 0x5, 0x180 ;  /* 0x0146000000007b1d */ /* 0x000fe20000010000 */
[----:B-1----:R-:W-:-:S06]  /*0ae0*/  ULEA UR4, UR42, UR4, 0x18 ;  /* 0x000000042a047291 */ /* 0x002fcc000f8ec03f */
[----:B------:R-:W-:Y:S01]  /*0af0*/  IMAD.U32 R18, RZ, RZ, UR4 ;  /* 0x00000004ff127e24 */ /* 0x000fe2000f8e00ff */
[----:B------:R-:W-:-:S04]  /*0b00*/  ULDC UR4, c[0x0][0xc14] ;  /* 0x0003050000047ab9 */ /* 0x000fc80000000800 */
[----:B------:R-:W0:Y:S01]  /*0b10*/  LDS.128 R144, [R18+0x334d0] ;  /* 0x0334d00012907984 */ /* 0x000e220000000c00 */
[----:B------:R-:W-:Y:S06]  /*0b20*/  BAR.ARV 0x4, 0x180 ;  /* 0x0106000000007b1d */ /* 0x000fec0000002000 */
[----:B--2---:R-:W-:-:S04]  /*0b30*/  LOP3.LUT R0, R0, 0xfffffff7, RZ, 0xc0, !PT ;  /* 0xfffffff700007812 */ /* 0x004fc800078ec0ff */
[----:B------:R-:W-:-:S05]  /*0b40*/  @P0 LOP3.LUT R0, R0, 0x8, RZ, 0xfc, !PT ;  /* 0x0000000800000812 */ /* 0x000fca00078efcff */
[----:B------:R1:W-:Y:S01]  /*0b50*/  STL [R1+0x10], R0 ;  /* 0x0000100001007387 */ /* 0x0003e20000100800 */
[----:B0-----:R-:W-:-:S13]  /*0b60*/  ISETP.GE.AND P0, PT, R147, UR4, PT ;  /* 0x0000000493007c0c */ /* 0x001fda000bf06270 */
[----:B-1----:R-:W-:Y:S05]  /*0b70*/  @P0 BRA `(.L_x_3184) ;  /* 0x0000029c009c0947 */ /* 0x002fea0003800000 */
[----:B------:R-:W0:Y:S01]  /*0b80*/  S2R R0, SR_TID.X ;  /* 0x0000000000007919 */ /* 0x000e220000002100 */
[----:B------:R-:W-:Y:S01]  /*0b90*/  IMAD.MOV.U32 R14, RZ, RZ, -0x2 ;  /* 0xfffffffeff0e7424 */ /* 0x000fe200078e00ff */
[----:B------:R-:W-:Y:S01]  /*0ba0*/  R2UR UR52, R18 ;  /* 0x00000000123472ca */ /* 0x000fe200000e0000 */
[----:B------:R-:W-:Y:S01]  /*0bb0*/  IMAD.MOV.U32 R223, RZ, RZ, RZ ;  /* 0x000000ffffdf7224 */ /* 0x000fe200078e00ff */
[----:B------:R-:W-:Y:S01]  /*0bc0*/  ULOP3.LUT UR53, UR36, 0x1, URZ, 0xfc, !UPT ;  /* 0x0000000124357892 */ /* 0x000fe2000f8efc3f */
[----:B------:R-:W-:Y:S01]  /*0bd0*/  IMAD.MOV.U32 R19, RZ, RZ, RZ ;  /* 0x000000ffff137224 */ /* 0x000fe200078e00ff */
[----:B------:R-:W-:Y:S01]  /*0be0*/  UMOV UR43, URZ ;  /* 0x0000003f002b7c82 */ /* 0x000fe20008000000 */
[----:B------:R-:W-:Y:S02]  /*0bf0*/  IMAD.MOV.U32 R227, RZ, RZ, RZ ;  /* 0x000000ffffe37224 */ /* 0x000fe400078e00ff */
[----:B------:R-:W-:-:S06]  /*0c00*/  IMAD.MOV.U32 R148, RZ, RZ, RZ ;  /* 0x000000ffff947224 */ /* 0x000fcc00078e00ff */
[----:B------:R-:W-:Y:S01]  /*0c10*/  UIADD3 UR52, UR52, 0x1e200, URZ ;  /* 0x0001e20034347890 */ /* 0x000fe2000fffe03f */
[----:B0-----:R-:W-:-:S05]  /*0c20*/  VIADD R15, R0, 0xffffff80 ;  /* 0xffffff80000f7836 */ /* 0x001fca0000000000 */
[----:B------:R-:W-:Y:S02]  /*0c30*/  SHF.R.S32.HI R0, RZ, 0x1f, R15 ;  /* 0x0000001fff007819 */ /* 0x000fe4000001140f */
[-C--:B------:R-:W-:Y:S02]  /*0c40*/  LEA.HI R7, R15, R15.reuse, RZ, 0x1 ;  /* 0x0000000f0f077211 */ /* 0x080fe400078f08ff */
[CC--:B------:R-:W-:Y:S02]  /*0c50*/  LEA.HI R2, R0.reuse, R15.reuse, RZ, 0x5 ;  /* 0x0000000f00027211 */ /* 0x0c0fe400078f28ff */
[----:B------:R-:W-:Y:S02]  /*0c60*/  LEA.HI R3, R0, R15, RZ, 0x4 ;  /* 0x0000000f00037211 */ /* 0x000fe400078f20ff */
[----:B------:R-:W-:Y:S01]  /*0c70*/  SHF.R.S32.HI R220, RZ, 0x1, R7 ;  /* 0x00000001ffdc7819 */ /* 0x000fe20000011407 */
[----:B------:R-:W-:Y:S01]  /*0c80*/  IMAD.SHL.U32 R4, R2, 0x20, RZ ;  /* 0x0000002002047824 */ /* 0x000fe200078e00ff */
[----:B------:R-:W-:-:S02]  /*0c90*/  LOP3.LUT R2, R3, 0x3fffff0, RZ, 0xc0, !PT ;  /* 0x03fffff003027812 */ /* 0x000fc400078ec0ff */
[----:B------:R-:W-:Y:S01]  /*0ca0*/  LEA.HI R8, R0, R15, RZ, 0x2 ;  /* 0x0000000f00087211 */ /* 0x000fe200078f10ff */
[----:B------:R-:W-:Y:S01]  /*0cb0*/  VIADD R11, R220, 0x80 ;  /* 0x00000080dc0b7836 */ /* 0x000fe20000000000 */
[----:B------:R-:W-:Y:S02]  /*0cc0*/  LOP3.LUT R5, R4, 0xfffffc00, RZ, 0xc0, !PT ;  /* 0xfffffc0004057812 */ /* 0x000fe400078ec0ff */
[----:B------:R-:W-:Y:S02]  /*0cd0*/  IADD3 R2, R15, -R2, RZ ;  /* 0x800000020f027210 */ /* 0x000fe40007ffe0ff */
[----:B------:R-:W-:Y:S02]  /*0ce0*/  SHF.R.S32.HI R4, RZ, 0x4, R3 ;  /* 0x00000004ff047819 */ /* 0x000fe40000011403 */
[----:B------:R-:W-:Y:S01]  /*0cf0*/  SHF.R.S32.HI R236, RZ, 0x2, R8 ;  /* 0x00000002ffec7819 */ /* 0x000fe20000011408 */
[----:B------:R-:W-:Y:S01]  /*0d00*/  IMAD R6, R2, 0x40, R5 ;  /* 0x0000004002067824 */ /* 0x000fe200078e0205 */
[----:B------:R-:W-:-:S02]  /*0d10*/  LEA.HI R5, R7, R220, RZ, 0x1 ;  /* 0x000000dc07057211 */ /* 0x000fc400078f08ff */
[----:B------:R-:W-:Y:S02]  /*0d20*/  LEA.HI R2, R0, R15, RZ, 0x7 ;  /* 0x0000000f00027211 */ /* 0x000fe400078f38ff */
[----:B------:R-:W-:Y:S02]  /*0d30*/  LOP3.LUT R9, R5, 0x3fffffe, RZ, 0xc0, !PT ;  /* 0x03fffffe05097812 */ /* 0x000fe400078ec0ff */
[----:B------:R-:W-:Y:S02]  /*0d40*/  SHF.R.S32.HI R5, RZ, 0x1f, R8 ;  /* 0x0000001fff057819 */ /* 0x000fe40000011408 */
[----:B------:R-:W-:Y:S01]  /*0d50*/  LEA.HI R3, R3, R4, RZ, 0x1 ;  /* 0x0000000403037211 */ /* 0x000fe200078f08ff */
[----:B------:R-:W-:Y:S01]  /*0d60*/  IMAD.IADD R9, R220, 0x1, -R9 ;  /* 0x00000001dc097824 */ /* 0x000fe200078e0a09 */
[----:B------:R-:W-:Y:S02]  /*0d70*/  LOP3.LUT R8, R2, 0xffffff80, RZ, 0xc0, !PT ;  /* 0xffffff8002087812 */ /* 0x000fe400078ec0ff */
[----:B------:R-:W-:-:S02]  /*0d80*/  LOP3.LUT R3, R3, 0x1ffffffe, RZ, 0xc0, !PT ;  /* 0x1ffffffe03037812 */ /* 0x000fc400078ec0ff */
[----:B------:R-:W-:Y:S01]  /*0d90*/  LEA.HI R5, R5, R236, RZ, 0x2 ;  /* 0x000000ec05057211 */ /* 0x000fe200078f10ff */
[----:B------:R-:W-:Y:S01]  /*0da0*/  IMAD.IADD R13, R15, 0x1, -R8 ;  /* 0x000000010f0d7824 */ /* 0x000fe200078e0a08 */
[----:B------:R-:W-:Y:S01]  /*0db0*/  LEA.HI R10, R11, R11, RZ, 0x1 ;  /* 0x0000000b0b0a7211 */ /* 0x000fe200078f08ff */
[C---:B------:R-:W-:Y:S01]  /*0dc0*/  IMAD.IADD R3, R4.reuse, 0x1, -R3 ;  /* 0x0000000104037824 */ /* 0x040fe200078e0a03 */
[----:B------:R-:W-:Y:S02]  /*0dd0*/  LEA R226, R4, R9, 0x3 ;  /* 0x0000000904e27211 */ /* 0x000fe400078e18ff */
[----:B------:R-:W-:Y:S01]  /*0de0*/  SHF.R.S32.HI R9, RZ, 0x1f, R11 ;  /* 0x0000001fff097819 */ /* 0x000fe2000001140b */
[----:B------:R-:W-:Y:S01]  /*0df0*/  IMAD R3, R3, 0x8, R6 ;  /* 0x0000000803037824 */ /* 0x000fe200078e0206 */
[----:B------:R-:W-:Y:S01]  /*0e00*/  LOP3.LUT R5, R5, 0xfffffffc, RZ, 0xc0, !PT ;  /* 0xfffffffc05057812 */ /* 0x000fe200078ec0ff */
[----:B------:R-:W-:Y:S01]  /*0e10*/  IMAD.SHL.U32 R226, R226, 0x40, RZ ;  /* 0x00000040e2e27824 */ /* 0x000fe200078e00ff */
[----:B------:R-:W-:-:S02]  /*0e20*/  LOP3.LUT R8, R10, 0x3fffffe, RZ, 0xc0, !PT ;  /* 0x03fffffe0a087812 */ /* 0x000fc400078ec0ff */
[----:B------:R-:W-:Y:S01]  /*0e30*/  SHF.R.S32.HI R4, RZ, 0x1f, R13 ;  /* 0x0000001fff047819 */ /* 0x000fe2000001140d */
[----:B------:R-:W-:Y:S01]  /*0e40*/  IMAD.IADD R236, R236, 0x1, -R5 ;  /* 0x00000001ecec7824 */ /* 0x000fe200078e0a05 */
[----:B------:R-:W-:Y:S01]  /*0e50*/  LEA.HI R9, R9, R11, RZ, 0x3 ;  /* 0x0000000b09097211 */ /* 0x000fe200078f18ff */
[----:B------:R-:W-:Y:S01]  /*0e60*/  IMAD.IADD R229, R11, 0x1, -R8 ;  /* 0x000000010be57824 */ /* 0x000fe200078e0a08 */
[----:B------:R-:W-:Y:S01]  /*0e70*/  LEA.HI R5, R4, R13, RZ, 0x2 ;  /* 0x0000000d04057211 */ /* 0x000fe200078f10ff */
[----:B------:R0:W-:Y:S01]  /*0e80*/  STL [R1+0x48], R3 ;  /* 0x0000480301007387 */ /* 0x0001e20000100800 */
[----:B------:R-:W-:Y:S02]  /*0e90*/  SHF.L.U32 R11, R9, 0x6, RZ ;  /* 0x00000006090b7819 */ /* 0x000fe400000006ff */
[----:B------:R-:W-:Y:S02]  /*0ea0*/  LOP3.LUT R9, R5, 0x7ffffffc, RZ, 0xc0, !PT ;  /* 0x7ffffffc05097812 */ /* 0x000fe400078ec0ff */
[----:B------:R-:W-:-:S02]  /*0eb0*/  LOP3.LUT R12, R11, 0xfffffe00, RZ, 0xc0, !PT ;  /* 0xfffffe000b0c7812 */ /* 0x000fc400078ec0ff */
[----:B------:R-:W-:Y:S01]  /*0ec0*/  LOP3.LUT R7, R7, 0xfffffffe, RZ, 0xc0, !PT ;  /* 0xfffffffe07077812 */ /* 0x000fe200078ec0ff */
[----:B------:R-:W-:Y:S01]  /*0ed0*/  IMAD.IADD R9, R13, 0x1, -R9 ;  /* 0x000000010d097824 */ /* 0x000fe200078e0a09 */
[--C-:B------:R-:W-:Y:S01]  /*0ee0*/  SHF.R.S32.HI R8, RZ, 0x2, R5.reuse ;  /* 0x00000002ff087819 */ /* 0x100fe20000011405 */
[----:B------:R-:W-:Y:S01]  /*0ef0*/  IMAD R229, R229, 0x40, R12 ;  /* 0x00000040e5e57824 */ /* 0x000fe200078e020c */
[----:B------:R-:W-:Y:S01]  /*0f00*/  SHF.R.S32.HI R5, RZ, 0x1f, R5 ;  /* 0x0000001fff057819 */ /* 0x000fe20000011405 */
[----:B------:R-:W-:Y:S01]  /*0f10*/  IMAD.IADD R12, R15, 0x1, -R7 ;  /* 0x000000010f0c7824 */ /* 0x000fe200078e0a07 */
[----:B------:R-:W-:Y:S01]  /*0f20*/  LEA.HI R4, R4, R13, RZ, 0x5 ;  /* 0x0000000d04047211 */ /* 0x000fe200078f28ff */
[----:B0-----:R-:W-:Y:S01]  /*0f30*/  IMAD R3, R9, R14, 0xa0 ;  /* 0x000000a009037424 */ /* 0x001fe200078e020e */
[----:B------:R-:W-:Y:S01]  /*0f40*/  LEA.HI R5, R5, R8, RZ, 0x3 ;  /* 0x0000000805057211 */ /* 0x000fe200078f18ff */
[----:B------:R-:W-:Y:S01]  /*0f50*/  IMAD.SHL.U32 R16, R12, 0x8, RZ ;  /* 0x000000080c107824 */ /* 0x000fe200078e00ff */
[----:B------:R-:W-:-:S02]  /*0f60*/  SHF.R.S32.HI R9, RZ, 0x7, R2 ;  /* 0x00000007ff097819 */ /* 0x000fc40000011402 */
[----:B------:R-:W-:Y:S01]  /*0f70*/  LOP3.LUT R5, R5, 0xfffffff8, RZ, 0xc0, !PT ;  /* 0xfffffff805057812 */ /* 0x000fe200078ec0ff */
[----:B------:R0:W-:Y:S01]  /*0f80*/  STL [R1+0x40], R3 ;  /* 0x0000400301007387 */ /* 0x0001e20000100800 */
[----:B------:R-:W-:Y:S02]  /*0f90*/  SHF.L.U32 R22, R12, 0x4, RZ ;  /* 0x000000040c167819 */ /* 0x000fe400000006ff */
[----:B------:R-:W-:Y:S01]  /*0fa0*/  LEA.HI R2, R2, R9, RZ, 0x1 ;  /* 0x0000000902027211 */ /* 0x000fe200078f08ff */
[----:B------:R-:W-:Y:S01]  /*0fb0*/  IMAD.IADD R5, R8, 0x1, -R5 ;  /* 0x0000000108057824 */ /* 0x000fe200078e0a05 */
[----:B------:R-:W-:Y:S01]  /*0fc0*/  SHF.R.S32.HI R4, RZ, 0x5, R4 ;  /* 0x00000005ff047819 */ /* 0x000fe20000011404 */
[----:B------:R-:W-:Y:S01]  /*0fd0*/  VIADD R221, R22, 0x20 ;  /* 0x0000002016dd7836 */ /* 0x000fe20000000000 */
[----:B------:R-:W-:Y:S01]  /*0fe0*/  LOP3.LUT R2, R2, 0x3fffffe, RZ, 0xc0, !PT ;  /* 0x03fffffe02027812 */ /* 0x000fe200078ec0ff */
[----:B------:R-:W-:Y:S01]  /*0ff0*/  VIADD R222, R22, 0x40 ;  /* 0x0000004016de7836 */ /* 0x000fe20000000000 */
[----:B------:R-:W-:Y:S01]  /*1000*/  SHF.L.U32 R224, R236, 0x7, RZ ;  /* 0x00000007ece07819 */ /* 0x000fe200000006ff */
[----:B------:R-:W-:Y:S01]  /*1010*/  IMAD R5, R4, 0x10, R5 ;  /* 0x0000001004057824 */ /* 0x000fe200078e0205 */
[----:B------:R-:W-:Y:S01]  /*1020*/  SHF.R.S32.HI R4, RZ, 0x1f, R221 ;  /* 0x0000001fff047819 */ /* 0x000fe200000114dd */
[----:B------:R-:W-:Y:S01]  /*1030*/  IMAD.IADD R2, R9, 0x1, -R2 ;  /* 0x0000000109027824 */ /* 0x000fe200078e0a02 */
[----:B0-----:R-:W-:-:S02]  /*1040*/  SHF.R.S32.HI R3, RZ, 0x1f, R222 ;  /* 0x0000001fff037819 */ /* 0x001fc400000114de */
[CC--:B------:R-:W-:Y:S02]  /*1050*/  LEA.HI R7, R4.reuse, R221.reuse, RZ, 0x4 ;  /* 0x000000dd04077211 */ /* 0x0c0fe400078f20ff */
[----:B------:R-:W-:Y:S02]  /*1060*/  LEA.HI R4, R4, R221, RZ, 0x6 ;  /* 0x000000dd04047211 */ /* 0x000fe400078f30ff */
[----:B------:R-:W-:Y:S02]  /*1070*/  LOP3.LUT R224, R224, 0x180, RZ, 0xc0, !PT ;  /* 0x00000180e0e07812 */ /* 0x000fe400078ec0ff */
[----:B------:R-:W-:Y:S02]  /*1080*/  LEA R2, R2, R5, 0x6 ;  /* 0x0000000502027211 */ /* 0x000fe400078e30ff */
[CC--:B------:R-:W-:Y:S02]  /*1090*/  LEA.HI R11, R3.reuse, R222.reuse, RZ, 0x4 ;  /* 0x000000de030b7211 */ /* 0x0c0fe400078f20ff */
[----:B------:R-:W-:Y:S01]  /*10a0*/  LEA.HI R6, R3, R222, RZ, 0x6 ;  /* 0x000000de03067211 */ /* 0x000fe200078f30ff */
[----:B------:R-:W-:Y:S01]  /*10b0*/  IMAD.SHL.U32 R3, R4, 0x80, RZ ;  /* 0x0000008004037824 */ /* 0x000fe200078e00ff */
[----:B------:R-:W-:Y:S01]  /*10c0*/  LEA.HI R0, R0, R15, RZ, 0x3 ;  /* 0x0000000f00007211 */ /* 0x000fe200078f18ff */
[----:B------:R0:W-:Y:S01]  /*10d0*/  STL [R1+0x44], R2 ;  /* 0x0000440201007387 */ /* 0x0001e20000100800 */
[----:B------:R-:W-:Y:S01]  /*10e0*/  LOP3.LUT R4, R224, 0x30, R7, 0xf8, !PT ;  /* 0x00000030e0047812 */ /* 0x000fe200078ef807 */
[----:B------:R-:W-:Y:S01]  /*10f0*/  IMAD.SHL.U32 R8, R6, 0x80, RZ ;  /* 0x0000008006087824 */ /* 0x000fe200078e00ff */
[----:B------:R-:W-:-:S02]  /*1100*/  SHF.R.U32.HI R225, RZ, 0x3, R224 ;  /* 0x00000003ffe17819 */ /* 0x000fc400000116e0 */
[----:B------:R-:W-:Y:S02]  /*1110*/  LOP3.LUT R3, R3, 0xffffe000, RZ, 0xc0, !PT ;  /* 0xffffe00003037812 */ /* 0x000fe400078ec0ff */
[----:B------:R-:W-:Y:S02]  /*1120*/  LOP3.LUT R4, R4, R225, RZ, 0x3c, !PT ;  /* 0x000000e104047212 */ /* 0x000fe400078e3cff */
[----:B------:R-:W-:Y:S02]  /*1130*/  LOP3.LUT R6, R224, 0x30, R11, 0xf8, !PT ;  /* 0x00000030e0067812 */ /* 0x000fe400078ef80b */
[----:B0-----:R-:W-:Y:S02]  /*1140*/  LOP3.LUT R2, R0, 0x1ffffff8, RZ, 0xc0, !PT ;  /* 0x1ffffff800027812 */ /* 0x001fe400078ec0ff */
[----:B------:R-:W-:Y:S02]  /*1150*/  SHF.R.S32.HI R232, RZ, 0x3, R0 ;  /* 0x00000003ffe87819 */ /* 0x000fe40000011400 */
[----:B------:R-:W-:-:S02]  /*1160*/  IADD3 R2, R15, -R2, RZ ;  /* 0x800000020f027210 */ /* 0x000fc40007ffe0ff */
[----:B------:R-:W-:Y:S02]  /*1170*/  IADD3 R9, R4, R226, R3 ;  /* 0x000000e204097210 */ /* 0x000fe40007ffe003 */
[--C-:B------:R-:W-:Y:S01]  /*1180*/  LOP3.LUT R0, R224, 0x10, R22.reuse, 0xf8, !PT ;  /* 0x00000010e0007812 */ /* 0x100fe200078ef816 */
[----:B------:R-:W-:Y:S01]  /*1190*/  IMAD.SHL.U32 R230, R2, 0x8, RZ ;  /* 0x0000000802e67824 */ /* 0x000fe200078e00ff */
[----:B------:R-:W-:Y:S02]  /*11a0*/  LOP3.LUT R4, R224, 0x30, R22, 0xf8, !PT ;  /* 0x00000030e0047812 */ /* 0x000fe400078ef816 */
[----:B------:R-:W-:Y:S02]  /*11b0*/  LOP3.LUT R13, R8, 0xffffe000, RZ, 0xc0, !PT ;  /* 0xffffe000080d7812 */ /* 0x000fe400078ec0ff */
[-C--:B------:R-:W-:Y:S02]  /*11c0*/  LOP3.LUT R6, R6, R225.reuse, RZ, 0x3c, !PT ;  /* 0x000000e106067212 */ /* 0x080fe400078e3cff */
[----:B------:R-:W-:-:S02]  /*11d0*/  LOP3.LUT R235, R0, R225, RZ, 0x3c, !PT ;  /* 0x000000e100eb7212 */ /* 0x000fc400078e3cff */
[----:B------:R-:W-:Y:S02]  /*11e0*/  SHF.R.S32.HI R2, RZ, 0x4, R7 ;  /* 0x00000004ff027819 */ /* 0x000fe40000011407 */
[----:B------:R-:W-:Y:S01]  /*11f0*/  LOP3.LUT R3, R4, R225, RZ, 0x3c, !PT ;  /* 0x000000e104037212 */ /* 0x000fe200078e3cff */
[----:B------:R-:W-:Y:S01]  /*1200*/  IMAD.IADD R235, R226, 0x1, R235 ;  /* 0x00000001e2eb7824 */ /* 0x000fe200078e02eb */
[----:B------:R-:W-:Y:S01]  /*1210*/  SHF.R.S32.HI R0, RZ, 0x4, R11 ;  /* 0x00000004ff007819 */ /* 0x000fe2000001140b */
[----:B------:R0:W-:Y:S01]  /*1220*/  STL [R1+0x3c], R2 ;  /* 0x00003c0201007387 */ /* 0x0001e20000100800 */
[-C--:B------:R-:W-:Y:S02]  /*1230*/  IADD3 R13, R6, R226.reuse, R13 ;  /* 0x000000e2060d7210 */ /* 0x080fe40007ffe00d */
[----:B------:R-:W-:Y:S01]  /*1240*/  IADD3 R3, R18, R226, R3 ;  /* 0x000000e212037210 */ /* 0x000fe20007ffe003 */
[----:B------:R1:W-:Y:S01]  /*1250*/  STL [R1+0x38], R0 ;  /* 0x0000380001007387 */ /* 0x0003e20000100800 */
[----:B------:R-:W-:-:S03]  /*1260*/  SHF.R.S32.HI R10, RZ, 0x1, R10 ;  /* 0x00000001ff0a7819 */ /* 0x000fc6000001140a */
[----:B------:R2:W-:Y:S01]  /*1270*/  STL [R1+0x30], R3 ;  /* 0x0000300301007387 */ /* 0x0005e20000100800 */
[----:B0-----:R-:W-:Y:S01]  /*1280*/  IADD3 R2, R18, R9, RZ ;  /* 0x0000000912027210 */ /* 0x001fe20007ffe0ff */
[----:B------:R-:W-:Y:S02]  /*1290*/  IMAD.SHL.U32 R10, R10, 0x80, RZ ;  /* 0x000000800a0a7824 */ /* 0x000fe400078e00ff */
[----:B-1----:R-:W-:Y:S02]  /*12a0*/  IMAD.IADD R0, R18, 0x1, R13 ;  /* 0x0000000112007824 */ /* 0x002fe400078e020d */
[----:B------:R2:W-:Y:S01]  /*12b0*/  STL [R1+0x2c], R2 ;  /* 0x00002c0201007387 */ /* 0x0005e20000100800 */
[----:B------:R-:W-:-:S03]  /*12c0*/  LOP3.LUT R228, R10, 0x180, RZ, 0xc0, !PT ;  /* 0x000001800ae47812 */ /* 0x000fc600078ec0ff */
[----:B------:R2:W-:Y:S04]  /*12d0*/  STL [R1+0x28], R0 ;  /* 0x0000280001007387 */ /* 0x0005e80000100800 */
.L_x_3377:
[----:B0-2---:R-:W0:Y:S02]  /*12e0*/  LDC.64 R2, c[0x0][0xc60] ;  /* 0x00031800ff027b82 */ /* 0x005e240000000a00 */
[----:B0-----:R-:W-:-:S05]  /*12f0*/  IMAD.WIDE R2, R147, 0x4, R2 ;  /* 0x0000000493027825 */ /* 0x001fca00078e0202 */
[----:B------:R0:W2:Y:S01]  /*1300*/  LDG.E R237, desc[UR54][R2.64] ;  /* 0x0000003602ed7981 */ /* 0x0000a2000c1e1900 */
[----:B------:R-:W-:Y:S05]  /*1310*/  YIELD ;  /* 0x0000000000007946 */ /* 0x000fea0003800000 */
[----:B------:R-:W-:Y:S01]  /*1320*/  ULDC.64 UR4, c[0x0][0xa28] ;  /* 0x00028a0000047ab9 */ /* 0x000fe20000000a00 */
[----:B------:R-:W-:Y:S01]  /*1330*/  ULDC.64 UR8, c[0x0][0xa18] ;  /* 0x0002860000087ab9 */ /* 0x000fe20000000a00 */
[----:B------:R-:W-:Y:S01]  /*1340*/  ISETP.NE.U32.AND P1, PT, RZ, UR4, PT ;  /* 0x00000004ff007c0c */ /* 0x000fe2000bf25070 */
[----:B------:R-:W-:Y:S01]  /*1350*/  ULDC.64 UR6, c[0x0][0xa08] ;  /* 0x0002820000067ab9 */ /* 0x000fe20000000a00 */
[----:B0-----:R-:W-:Y:S01]  /*1360*/  IMAD.MOV.U32 R3, RZ, RZ, RZ ;  /* 0x000000ffff037224 */ /* 0x001fe200078e00ff */
[----:B------:R-:W-:Y:S01]  /*1370*/  ISETP.NE.U32.AND P0, PT, RZ, UR6, PT ;  /* 0x00000006ff007c0c */ /* 0x000fe2000bf05070 */
[----:B---3-5:R-:W-:Y:S01]  /*1380*/  IMAD.MOV.U32 R27, RZ, RZ, RZ ;  /* 0x000000ffff1b7224 */ /* 0x028fe200078e00ff */
[----:B------:R-:W-:-:S02]  /*1390*/  ISETP.NE.AND.EX P1, PT, RZ, UR5, PT, P1 ;  /* 0x00000005ff007c0c */ /* 0x000fc4000bf25310 */
[----:B------:R-:W-:Y:S02]  /*13a0*/  ISETP.NE.AND.EX P0, PT, RZ, UR7, PT, P0 ;  /* 0x00000007ff007c0c */ /* 0x000fe4000bf05300 */
[----:B--2---:R-:W-:Y:S01]  /*13b0*/  SHF.R.S32.HI R0, RZ, 0x1f, R237 ;  /* 0x0000001fff007819 */ /* 0x004fe200000114ed */
[----:B------:R-:W-:-:S08]  /*13c0*/  IMAD.SHL.U32 R29, R237, 0x4, RZ ;  /* 0x00000004ed1d7824 */ /* 0x000fd000078e00ff */
[C---:B----4-:R-:W-:Y:S02]  /*13d0*/  @P1 LEA R4, P2, R237.reuse, UR4, 0x2 ;  /* 0x00000004ed041c11 */ /* 0x050fe4000f8410ff */
[C-C-:B------:R-:W-:Y:S01]  /*13e0*/  SHF.L.U64.HI R28, R237.reuse, 0x2, R0.reuse ;  /* 0x00000002ed1c7819 */ /* 0x140fe20000010200 */
[----:B------:R0:W-:Y:S01]  /*13f0*/  STL [R1+0xc], R0 ;  /* 0x00000c0001007387 */ /* 0x0001e20000100800 */
[----:B------:R-:W-:Y:S02]  /*1400*/  @P1 LEA.HI.X R5, R237, UR5, R0, 0x2, P2 ;  /* 0x00000005ed051c11 */ /* 0x000fe400090f1400 */
[----:B------:R-:W-:Y:S01]  /*1410*/  ISETP.NE.U32.AND P2, PT, RZ, UR8, PT ;  /* 0x00000008ff007c0c */ /* 0x000fe2000bf45070 */
[----:B------:R-:W-:Y:S01]  /*1420*/  ULDC UR4, c[0x0][0x288] ;  /* 0x0000a20000047ab9 */ /* 0x000fe20000000800 */
[----:B------:R-:W-:Y:S01]  /*1430*/  IADD3 R8, P3, R29, UR6, RZ ;  /* 0x000000061d087c10 */ /* 0x000fe2000ff7e0ff */
[----:B------:R0:W5:Y:S01]  /*1440*/  @P1 LDG.E R3, desc[UR54][R4.64] ;  /* 0x0000003604031981 */ /* 0x000162000c1e1900 */
[----:B------:R-:W-:-:S02]  /*1450*/  ISETP.NE.AND.EX P2, PT, RZ, UR9, PT, P2 ;  /* 0x00000009ff007c0c */ /* 0x000fc4000bf45320 */
[----:B------:R-:W-:Y:S01]  /*1460*/  MOV R150, UR4 ;  /* 0x0000000400967c02 */ /* 0x000fe20008000f00 */
[----:B------:R-:W-:Y:S01]  /*1470*/  ULDC.64 UR4, c[0x0][0x3f8] ;  /* 0x0000fe0000047ab9 */ /* 0x000fe20000000a00 */
[C---:B------:R-:W-:Y:S01]  /*1480*/  IADD3.X R9, R28.reuse, UR7, RZ, P3, !PT ;  /* 0x000000071c097c10 */ /* 0x040fe20009ffe4ff */
[----:B------:R0:W-:Y:S04]  /*1490*/  STL [R1+0x4], R29 ;  /* 0x0000041d01007387 */ /* 0x0001e80000100800 */
[----:B------:R0:W5:Y:S04]  /*14a0*/  @P0 LDG.E R27, desc[UR54][R8.64] ;  /* 0x00000036081b0981 */ /* 0x000168000c1e1900 */
[----:B------:R-:W-:Y:S01]  /*14b0*/  @P2 IADD3 R6, P1, R29, UR8, RZ ;  /* 0x000000081d062c10 */ /* 0x000fe2000ff3e0ff */
[----:B------:R-:W-:Y:S01]  /*14c0*/  UISETP.NE.U32.AND UP0, UPT, UR4, URZ, UPT ;  /* 0x0000003f0400728c */ /* 0x000fe2000bf05070 */
[----:B------:R0:W-:Y:S02]  /*14d0*/  STL [R1+0x8], R28 ;  /* 0x0000081c01007387 */ /* 0x0001e40000100800 */
[----:B------:R-:W-:Y:S01]  /*14e0*/  @P2 IADD3.X R7, R28, UR9, RZ, P1, !PT ;  /* 0x000000091c072c10 */ /* 0x000fe20008ffe4ff */
[----:B------:R-:W-:-:S04]  /*14f0*/  ULDC UR4, c[0x0][0x404] ;  /* 0x0001010000047ab9 */ /* 0x000fc80000000800 */
[----:B------:R0:W5:Y:S01]  /*1500*/  @P2 LDG.E R150, desc[UR54][R6.64] ;  /* 0x0000003606962981 */ /* 0x000162000c1e1900 */
[----:B------:R-:W-:-:S03]  /*1510*/  UISETP.NE.AND.EX UP0, UPT, UR5, URZ, UPT, UP0 ;  /* 0x0000003f0500728c */ /* 0x000fc6000bf05300 */
[----:B------:R-:W-:Y:S01]  /*1520*/  ULDC UR5, c[0x0][0x2e0] ;  /* 0x0000b80000057ab9 */ /* 0x000fe20000000800 */
[----:B------:R-:W-:-:S04]  /*1530*/  USEL UR4, UR4, 0x1, UP0 ;  /* 0x0000000104047887 */ /* 0x000fc80008000000 */
[----:B------:R-:W-:-:S03]  /*1540*/  UIMAD UR4, UR4, UR5, URZ ;  /* 0x00000005040472a4 */ /* 0x000fc6000f8e023f */
[----:B------:R-:W-:Y:S02]  /*1550*/  ULDC UR5, c[0x0][0x338] ;  /* 0x0000ce0000057ab9 */ /* 0x000fe40000000800 */
[----:B------:R-:W-:Y:S02]  /*1560*/  IMAD.U32 R2, RZ, RZ, UR5 ;  /* 0x00000005ff027e24 */ /* 0x000fe4000f8e00ff */
[----:B------:R-:W-:Y:S02]  /*1570*/  IMAD.U32 R26, RZ, RZ, UR4 ;  /* 0x00000004ff1a7e24 */ /* 0x000fe4000f8e00ff */
[----:B------:R-:W-:Y:S01]  /*1580*/  IMAD.MOV.U32 R25, RZ, RZ, R237 ;  /* 0x000000ffff197224 */ /* 0x000fe200078e00ed */
[----:B0-----:R-:W-:Y:S06]  /*1590*/  @P2 BRA `(.L_x_3185) ;  /* 0x0000000000242947 */ /* 0x001fec0003800000 */
        /* <DEDUP_REMOVED lines=9> */
.L_x_3185:
[----:B------:R-:W-:Y:S01]  /*1630*/  ULDC.64 UR4, c[0x0][0xa20] ;  /* 0x0002880000047ab9 */ /* 0x000fe20000000a00 */
[----:B------:R0:W-:Y:S01]  /*1640*/  STL [R1+0x18], R145 ;  /* 0x0000189101007387 */ /* 0x0001e20000100800 */
[----:B------:R-:W-:-:S03]  /*1650*/  ISETP.NE.U32.AND P1, PT, RZ, UR4, PT ;  /* 0x00000004ff007c0c */ /* 0x000fc6000bf25070 */
[----:B------:R0:W-:Y:S01]  /*1660*/  STL [R1], R146 ;  /* 0x0000009201007387 */ /* 0x0001e20000100800 */
[----:B------:R-:W-:-:S13]  /*1670*/  ISETP.NE.AND.EX P1, PT, RZ, UR5, PT, P1 ;  /* 0x00000005ff007c0c */ /* 0x000fda000bf25310 */
[----:B0-----:R-:W-:Y:S05]  /*1680*/  @!P1 BRA `(.L_x_3186) ;  /* 0x0000000000109947 */ /* 0x001fea0003800000 */
[----:B------:R-:W-:-:S04]  /*1690*/  IADD3 R4, P0, R29, UR4, RZ ;  /* 0x000000041d047c10 */ /* 0x000fc8000ff1e0ff */
[----:B------:R-:W-:-:S05]  /*16a0*/  IADD3.X R5, R28, UR5, RZ, P0, !PT ;  /* 0x000000051c057c10 */ /* 0x000fca00087fe4ff */
[----:B------:R0:W5:Y:S01]  /*16b0*/  LDG.E R26, desc[UR54][R4.64] ;  /* 0x00000036041a7981 */ /* 0x000162000c1e1900 */
[----:B------:R-:W-:Y:S05]  /*16c0*/  BRA `(.L_x_3187) ;  /* 0x0000000000107947 */ /* 0x000fea0003800000 */
.L_x_3186:
[----:B------:R-:W-:Y:S05]  /*16d0*/  @!P0 BRA `(.L_x_3187) ;  /* 0x00000000000c8947 */ /* 0x000fea0003800000 */
[----:B------:R-:W2:Y:S04]  /*16e0*/  LDG.E R5, desc[UR54][R8.64] ;  /* 0x0000003608057981 */ /* 0x000ea8000c1e1900 */
[----:B------:R-:W2:Y:S02]  /*16f0*/  LDG.E R26, desc[UR54][R8.64+0x4] ;  /* 0x00000436081a7981 */ /* 0x000ea4000c1e1900 */
[----:B--2---:R-:W-:-:S07]  /*1700*/  IADD3 R26, -R5, R26, RZ ;  /* 0x0000001a051a7210 */ /* 0x004fce0007ffe1ff */
.L_x_3187:
        /* <DEDUP_REMOVED lines=8> */
[----:B------:R0:W2:Y:S01]  /*1790*/  @P0 LDG.E R9, desc[UR54][R4.64+0x4] ;  /* 0x0000043604090981 */ /* 0x0000a2000c1e1900 */
[----:B------:R-:W-:Y:S01]  /*17a0*/  ISETP.NE.U32.AND P1, PT, RZ, UR4, PT ;  /* 0x00000004ff007c0c */ /* 0x000fe2000bf25070 */
[----:B------:R-:W-:-:S03]  /*17b0*/  IMAD.MOV.U32 R123, RZ, RZ, R26 ;  /* 0x000000ffff7b7224 */ /* 0x000fc600078e001a */
[----:B------:R-:W-:Y:S01]  /*17c0*/  ISETP.NE.AND.EX P1, PT, RZ, UR5, PT, P1 ;  /* 0x00000005ff007c0c */ /* 0x000fe2000bf25310 */
[----:B0-----:R-:W-:-:S05]  /*17d0*/  IMAD.MOV R4, RZ, RZ, -R3 ;  /* 0x000000ffff047224 */ /* 0x001fca00078e0a03 */
[----:B------:R-:W-:-:S07]  /*17e0*/  VIMNMX R4, RZ, R4, !PT ;  /* 0x00000004ff047248 */ /* 0x000fce0007fe0100 */
[----:B------:R-:W-:-:S04]  /*17f0*/  @P1 IADD3 R6, P2, R29, UR4, RZ ;  /* 0x000000041d061c10 */ /* 0x000fc8000ff5e0ff */
[----:B------:R-:W-:-:S05]  /*1800*/  @P1 IADD3.X R7, R28, UR5, RZ, P2, !PT ;  /* 0x000000051c071c10 */ /* 0x000fca00097fe4ff */
[----:B------:R0:W5:Y:S01]  /*1810*/  @P1 LDG.E R123, desc[UR54][R6.64] ;  /* 0x00000036067b1981 */ /* 0x000162000c1e1900 */
[----:B--2---:R-:W-:-:S04]  /*1820*/  @P0 IMAD.IADD R2, R9, 0x1, -R0 ;  /* 0x0000000109020824 */ /* 0x004fc800078e0a00 */
[----:B------:R-:W-:-:S05]  /*1830*/  IMAD.IADD R149, R3, 0x1, R2 ;  /* 0x0000000103957824 */ /* 0x000fca00078e0202 */
[----:B------:R-:W-:-:S05]  /*1840*/  IADD3 R0, R149, 0x9f, RZ ;  /* 0x0000009f95007810 */ /* 0x000fca0007ffe0ff */
[----:B------:R-:W-:-:S05]  /*1850*/  IMAD.HI R0, R0, 0x66666667, RZ ;  /* 0x6666666700007827 */ /* 0x000fca00078e02ff */
[----:B------:R-:W-:-:S04]  /*1860*/  SHF.R.U32.HI R157, RZ, 0x1f, R0 ;  /* 0x0000001fff9d7819 */ /* 0x000fc80000011600 */
[----:B------:R-:W-:-:S05]  /*1870*/  LEA.HI.SX32 R157, R0, R157, 0x1a ;  /* 0x0000009d009d7211 */ /* 0x000fca00078fd2ff */
[----:B------:R-:W-:-:S05]  /*1880*/  IMAD R3, R157, 0xa0, -R3 ;  /* 0x000000a09d037824 */ /* 0x000fca00078e0a03 */
[----:B------:R-:W-:-:S04]  /*1890*/  VIMNMX R3, R3, R2, PT ;  /* 0x0000000203037248 */ /* 0x000fc80003fe0100 */
[----:B------:R-:W-:Y:S01]  /*18a0*/  ISETP.GT.AND P0, PT, R3, R4, PT ;  /* 0x000000040300720c */ /* 0x000fe20003f04270 */
[----:B------:R-:W-:-:S05]  /*18b0*/  IMAD.WIDE.U32 R4, R4, -0x33333333, RZ ;  /* 0xcccccccd04047825 */ /* 0x000fca00078e00ff */
[----:B------:R-:W-:-:S05]  /*18c0*/  SHF.R.U32.HI R122, RZ, 0x7, R5 ;  /* 0x00000007ff7a7819 */ /* 0x000fca0000011605 */
[----:B------:R-:W-:Y:S02]  /*18d0*/  IMAD.MOV.U32 R24, RZ, RZ, R122 ;  /* 0x000000ffff187224 */ /* 0x000fe400078e007a */
[----:B------:R-:W-:-:S04]  /*18e0*/  @P0 VIADD R0, R3, 0x9f ;  /* 0x0000009f03000836 */ /* 0x000fc80000000000 */
[----:B------:R-:W-:-:S05]  /*18f0*/  @P0 IMAD.HI R0, R0, 0x66666667, RZ ;  /* 0x6666666700000827 */ /* 0x000fca00078e02ff */
[----:B------:R-:W-:-:S04]  /*1900*/  @P0 SHF.R.U32.HI R3, RZ, 0x1f, R0 ;  /* 0x0000001fff030819 */ /* 0x000fc80000011600 */
[----:B------:R-:W-:Y:S02]  /*1910*/  @P0 LEA.HI.SX32 R24, R0, R3, 0x1a ;  /* 0x0000000300180211 */ /* 0x000fe400078fd2ff */
[----:B------:R-:W-:Y:S02]  /*1920*/  PLOP3.LUT P0, PT, PT, PT, PT, 0x80, 0x0 ;  /* 0x000000000000781c */ /* 0x000fe40003f0f070 */
[----:B------:R-:W-:-:S13]  /*1930*/  ISETP.GT.AND P1, PT, R24, R122, PT ;  /* 0x0000007a1800720c */ /* 0x000fda0003f24270 */
[----:B0-----:R-:W-:Y:S05]  /*1940*/  @!P1 BRA `(.L_x_3188) ;  /* 0x000000e400b49947 */ /* 0x001fea0003800000 */
[----:B------:R-:W-:Y:S01]  /*1950*/  VIADD R0, R18, 0x24200 ;  /* 0x0002420012007836 */ /* 0x000fe20000000000 */
[----:B------:R-:W-:Y:S04]  /*1960*/  BSSY B6, `(.L_x_3189) ;  /* 0x0000013000067945 */ /* 0x000fe80003800000 */
[----:B------:R-:W-:-:S13]  /*1970*/  LOP3.LUT P0, RZ, R0, 0x1bf, RZ, 0xc0, !PT ;  /* 0x000001bf00ff7812 */ /* 0x000fda000780c0ff */
[----:B------:R-:W-:Y:S05]  /*1980*/  @!P0 BRA `(.L_x_3190) ;  /* 0x0000000000408947 */ /* 0x000fea0003800000 */
        /* <DEDUP_REMOVED lines=16> */
.L_x_3190:
[----:B------:R-:W-:Y:S05]  /*1a90*/  BSYNC B6 ;  /* 0x0000000000067941 */ /* 0x000fea0003800000 */
.L_x_3189:
        /* <DEDUP_REMOVED lines=20> */
.L_x_3192:
[----:B------:R-:W-:Y:S05]  /*1be0*/  BSYNC B6 ;  /* 0x0000000000067941 */ /* 0x000fea0003800000 */
.L_x_3191:
[----:B------:R-:W-:Y:S01]  /*1bf0*/  ULDC.64 UR4, c[0x0][0x9f8] ;  /* 0x00027e0000047ab9 */ /* 0x000fe20000000a00 */
[----:B------:R-:W0:Y:S01]  /*1c00*/  LDC R0, c[0x0][0x428] ;  /* 0x00010a00ff007b82 */ /* 0x000e220000000800 */
[----:B------:R-:W-:-:S07]  /*1c10*/  ISETP.NE.U32.AND P0, PT, RZ, UR4, PT ;  /* 0x00000004ff007c0c */ /* 0x000fce000bf05070 */
[----:B------:R-:W1:Y:S01]  /*1c20*/  LDC.64 R116, c[0x0][0x2f0] ;  /* 0x0000bc00ff747b82 */ /* 0x000e620000000a00 */
[----:B------:R-:W-:Y:S01]  /*1c30*/  ISETP.NE.AND.EX P0, PT, RZ, UR5, PT, P0 ;  /* 0x00000005ff007c0c */ /* 0x000fe2000bf05300 */
[----:B------:R-:W2:Y:S01]  /*1c40*/  S2R R20, SR_TID.X ;  /* 0x0000000000147919 */ /* 0x000ea20000002100 */
[----:B------:R-:W-:Y:S01]  /*1c50*/  IMAD.IADD R103, R27, 0x1, R26 ;  /* 0x000000011b677824 */ /* 0x000fe200078e021a */
[----:B------:R-:W-:Y:S01]  /*1c60*/  ULDC.64 UR6, c[0x0][0xa08] ;  /* 0x0002820000067ab9 */ /* 0x000fe20000000a00 */
[----:B------:R-:W-:-:S03]  /*1c70*/  SHF.R.S32.HI R23, RZ, 0x1f, R22 ;  /* 0x0000001fff177819 */ /* 0x000fc60000011416 */
[----:B------:R-:W3:Y:S06]  /*1c80*/  LDC.64 R110, c[0x0][0x3d8] ;  /* 0x0000f600ff6e7b82 */ /* 0x000eec0000000a00 */
[----:B------:R-:W-:Y:S02]  /*1c90*/  @P0 IADD3 R4, P1, R29, UR4, RZ ;  /* 0x000000041d040c10 */ /* 0x000fe4000ff3e0ff */
[----:B------:R-:W-:Y:S01]  /*1ca0*/  SHF.R.S32.HI R144, RZ, 0x1f, R220 ;  /* 0x0000001fff907819 */ /* 0x000fe200000114dc */
[----:B------:R-:W4:Y:S01]  /*1cb0*/  LDC.64 R104, c[0x0][0x3e8] ;  /* 0x0000fa00ff687b82 */ /* 0x000f220000000a00 */
[----:B------:R-:W-:Y:S01]  /*1cc0*/  @P0 IADD3.X R5, R28, UR5, RZ, P1, !PT ;  /* 0x000000051c050c10 */ /* 0x000fe20008ffe4ff */
[----:B------:R-:W-:Y:S01]  /*1cd0*/  ULDC.64 UR4, c[0x0][0x2f8] ;  /* 0x0000be0000047ab9 */ /* 0x000fe20000000a00 */
[----:B------:R-:W4:Y:S04]  /*1ce0*/  LDL.LU R28, [R1+0x10] ;  /* 0x00001000011c7983 */ /* 0x000f280000300800 */
[----:B------:R2:W4:Y:S01]  /*1cf0*/  @P0 LDG.E R25, desc[UR54][R4.64] ;  /* 0x0000003604190981 */ /* 0x000522000c1e1900 */
[----:B0-----:R-:W-:Y:S01]  /*1d00*/  ISETP.NE.AND P0, PT, R0, 0x1, PT ;  /* 0x000000010000780c */ /* 0x001fe20003f05270 */
[----:B------:R-:W0:Y:S01]  /*1d10*/  LDC R101, c[0x0][0x3d4] ;  /* 0x0000f500ff657b82 */ /* 0x000e220000000800 */
[----:B------:R-:W-:-:S05]  /*1d20*/  SHF.R.S32.HI R37, RZ, 0x1f, R103 ;  /* 0x0000001fff257819 */ /* 0x000fca0000011467 */
[-C--:B-1----:R-:W-:Y:S02]  /*1d30*/  IMAD R6, R37, R116.reuse, RZ ;  /* 0x0000007425067224 */ /* 0x082fe400078e02ff */
[----:B--2---:R-:W-:Y:S01]  /*1d40*/  IMAD.WIDE.U32 R4, R103, R116, RZ ;  /* 0x0000007467047225 */ /* 0x004fe200078e00ff */
[----:B------:R-:W-:-:S03]  /*1d50*/  SHF.R.U32.HI R20, RZ, 0x7, R20 ;  /* 0x00000007ff147819 */ /* 0x000fc60000011614 */
[----:B------:R-:W1:Y:S08]  /*1d60*/  @P0 LDC R3, c[0x0][0x42c] ;  /* 0x00010b00ff030b82 */ /* 0x000e700000000800 */
[----:B------:R-:W2:Y:S01]  /*1d70*/  @P0 LDC R7, c[0x0][0x430] ;  /* 0x00010c00ff070b82 */ /* 0x000ea20000000800 */
[----:B-1----:R-:W-:Y:S01]  /*1d80*/  @P0 IMAD.HI.U32 R0, R146, R3, RZ ;  /* 0x0000000392000227 */ /* 0x002fe200078e00ff */
[----:B------:R-:W-:-:S04]  /*1d90*/  MOV R3, R146 ;  /* 0x0000009200037202 */ /* 0x000fc80000000f00 */
[----:B--2---:R-:W-:Y:S01]  /*1da0*/  @P0 SHF.R.U32.HI R3, RZ, R7, R0 ;  /* 0x00000007ff030219 */ /* 0x004fe20000011600 */
[----:B------:R-:W-:Y:S01]  /*1db0*/  IMAD R7, R103, R117, R6 ;  /* 0x0000007567077224 */ /* 0x000fe200078e0206 */
[----:B------:R-:W-:Y:S02]  /*1dc0*/  ISETP.NE.U32.AND P0, PT, RZ, UR6, PT ;  /* 0x00000006ff007c0c */ /* 0x000fe4000bf05070 */
[----:B------:R-:W-:Y:S01]  /*1dd0*/  SHF.R.S32.HI R6, RZ, 0x1f, R3 ;  /* 0x0000001fff067819 */ /* 0x000fe20000011403 */
[----:B------:R-:W-:Y:S01]  /*1de0*/  IMAD.IADD R5, R5, 0x1, R7 ;  /* 0x0000000105057824 */ /* 0x000fe200078e0207 */
[----:B------:R-:W-:-:S03]  /*1df0*/  ISETP.NE.AND.EX P0, PT, RZ, UR7, PT, P0 ;  /* 0x00000007ff007c0c */ /* 0x000fc6000bf05300 */
[----:B------:R-:W-:Y:S01]  /*1e00*/  IMAD R0, R6, UR4, RZ ;  /* 0x0000000406007c24 */ /* 0x000fe2000f8e02ff */
[----:B------:R-:W-:Y:S01]  /*1e10*/  ISETP.NE.AND P6, PT, R20, 0x1, PT ;  /* 0x000000011400780c */ /* 0x000fe20003fc5270 */
[----:B------:R-:W-:-:S04]  /*1e20*/  IMAD.WIDE.U32 R4, R3, UR4, R4 ;  /* 0x0000000403047c25 */ /* 0x000fc8000f8e0004 */
[----:B------:R-:W-:Y:S01]  /*1e30*/  IMAD R7, R3, UR5, R0 ;  /* 0x0000000503077c24 */ /* 0x000fe2000f8e0200 */
[----:B------:R-:W-:-:S03]  /*1e40*/  ULDC.64 UR4, c[0x0][0x300] ;  /* 0x0000c00000047ab9 */ /* 0x000fc60000000a00 */
[----:B------:R-:W-:Y:S01]  /*1e50*/  IMAD.IADD R5, R5, 0x1, R7 ;  /* 0x0000000105057824 */ /* 0x000fe200078e0207 */
[----:B------:R-:W-:Y:S01]  /*1e60*/  SHF.R.S32.HI R17, RZ, 0x1f, R16 ;  /* 0x0000001fff117819 */ /* 0x000fe20000011410 */
[----:B---3--:R-:W-:Y:S01]  /*1e70*/  IMAD.WIDE.U32 R112, R220, R110, R22 ;  /* 0x0000006edc707225 */ /* 0x008fe200078e0016 */
[----:B0-----:R-:W-:-:S03]  /*1e80*/  ISETP.GE.AND P3, PT, R222, R101, PT ;  /* 0x00000065de00720c */ /* 0x001fc60003f66270 */
[----:B----4-:R-:W-:-:S04]  /*1e90*/  IMAD.WIDE.U32 R108, R220, R104, R16 ;  /* 0x00000068dc6c7225 */ /* 0x010fc800078e0010 */
[----:B------:R-:W-:-:S04]  /*1ea0*/  IMAD.WIDE.U32 R106, R220, R104, R22 ;  /* 0x00000068dc6a7225 */ /* 0x000fc800078e0016 */
[----:B------:R-:W-:Y:S01]  /*1eb0*/  IMAD.WIDE.U32 R114, R220, R110, R16 ;  /* 0x0000006edc727225 */ /* 0x000fe200078e0010 */
[----:B------:R-:W-:-:S03]  /*1ec0*/  SHF.L.U64.HI R129, R116, 0x7, R117 ;  /* 0x0000000774817819 */ /* 0x000fc60000010275 */
[----:B------:R-:W-:Y:S02]  /*1ed0*/  IMAD.SHL.U32 R130, R116, 0x80, RZ ;  /* 0x0000008074827824 */ /* 0x000fe400078e00ff */
[----:B------:R-:W-:Y:S02]  /*1ee0*/  VIADD R26, R220, 0x80 ;  /* 0x00000080dc1a7836 */ /* 0x000fe40000000000 */
[----:B------:R-:W-:-:S03]  /*1ef0*/  IMAD R125, R111, 0xa0, RZ ;  /* 0x000000a06f7d7824 */ /* 0x000fc600078e02ff */
[----:B------:R-:W-:Y:S01]  /*1f00*/  SHF.R.S32.HI R147, RZ, 0x1f, R26 ;  /* 0x0000001fff937819 */ /* 0x000fe2000001141a */
[----:B------:R-:W-:Y:S01]  /*1f10*/  VIADD R151, R20, 0x8 ;  /* 0x0000000814977836 */ /* 0x000fe20000000000 */
[----:B------:R-:W-:Y:S02]  /*1f20*/  SHF.R.S32.HI R0, RZ, 0x1f, R25 ;  /* 0x0000001fff007819 */ /* 0x000fe40000011419 */
[----:B------:R-:W-:Y:S02]  /*1f30*/  SEL R13, R25, RZ, !P0 ;  /* 0x000000ff190d7207 */ /* 0x000fe40004000000 */
[----:B------:R-:W-:-:S05]  /*1f40*/  SEL R10, R0, RZ, !P0 ;  /* 0x000000ff000a7207 */ /* 0x000fca0004000000 */
[----:B------:R-:W-:Y:S02]  /*1f50*/  IMAD R0, R10, UR4, RZ ;  /* 0x000000040a007c24 */ /* 0x000fe4000f8e02ff */
[----:B------:R-:W-:-:S04]  /*1f60*/  IMAD.WIDE.U32 R120, R13, UR4, R4 ;  /* 0x000000040d787c25 */ /* 0x000fc8000f8e0004 */
[----:B------:R-:W-:Y:S01]  /*1f70*/  IMAD R9, R13, UR5, R0 ;  /* 0x000000050d097c24 */ /* 0x000fe2000f8e0200 */
[----:B------:R-:W-:Y:S05]  /*1f80*/  @!P6 WARPSYNC.ALL ;  /* 0x000000000000e948 */ /* 0x000fea0003800000 */
[----:B------:R-:W-:Y:S01]  /*1f90*/  ULDC.64 UR4, c[0x0][0x320] ;  /* 0x0000c80000047ab9 */ /* 0x000fe20000000a00 */
[----:B------:R-:W-:Y:S01]  /*1fa0*/  IMAD R0, R144, R116, RZ ;  /* 0x0000007490007224 */ /* 0x000fe200078e02ff */
[----:B------:R-:W-:Y:S01]  /*1fb0*/  ULDC.64 UR6, c[0x0][0x328] ;  /* 0x0000ca0000067ab9 */ /* 0x000fe20000000a00 */
[----:B------:R-:W-:Y:S02]  /*1fc0*/  IMAD R4, R6, UR4, RZ ;  /* 0x0000000406047c24 */ /* 0x000fe4000f8e02ff */
[----:B------:R-:W-:Y:S01]  /*1fd0*/  IMAD.WIDE.U32 R6, R3, UR4, R22 ;  /* 0x0000000403067c25 */ /* 0x000fe2000f8e0016 */
[----:B------:R-:W-:-:S03]  /*1fe0*/  ULDC UR4, c[0x0][0x2e4] ;  /* 0x0000b90000047ab9 */ /* 0x000fc60000000800 */
[----:B------:R-:W-:Y:S02]  /*1ff0*/  IMAD R119, R3, UR5, R4 ;  /* 0x0000000503777c24 */ /* 0x000fe4000f8e0204 */
[C---:B------:R-:W-:Y:S01]  /*2000*/  IMAD.WIDE.U32 R4, R220.reuse, R116, R22 ;  /* 0x00000074dc047225 */ /* 0x040fe200078e0016 */
[----:B------:R-:W-:Y:S01]  /*2010*/  @!P6 BAR.SYNC.DEFER_BLOCKING 0x9, 0x100 ;  /* 0x024400000000eb1d */ /* 0x000fe20000010000 */
[----:B------:R-:W-:Y:S02]  /*2020*/  ISETP.GE.AND P1, PT, R221, UR4, PT ;  /* 0x00000004dd007c0c */ /* 0x000fe4000bf26270 */
[----:B------:R-:W-:Y:S01]  /*2030*/  IMAD R11, R220, R117, R0 ;  /* 0x00000075dc0b7224 */ /* 0x000fe200078e0200 */
[----:B------:R-:W-:Y:S01]  /*2040*/  IADD3 R3, P2, R120, R4, RZ ;  /* 0x0000000478037210 */ /* 0x000fe20007f5e0ff */
[----:B------:R-:W-:Y:S01]  /*2050*/  IMAD.IADD R0, R121, 0x1, R9 ;  /* 0x0000000179007824 */ /* 0x000fe200078e0209 */
[----:B------:R-:W-:Y:S02]  /*2060*/  SEL R4, RZ, 0xffffffff, P1 ;  /* 0xffffffffff047807 */ /* 0x000fe40000800000 */
[----:B------:R-:W-:Y:S01]  /*2070*/  ISETP.GE.AND P0, PT, R22, UR4, PT ;  /* 0x0000000416007c0c */ /* 0x000fe2000bf06270 */
[----:B------:R-:W-:Y:S01]  /*2080*/  IMAD.IADD R119, R7, 0x1, R119 ;  /* 0x0000000107777824 */ /* 0x000fe200078e0277 */
[----:B------:R-:W-:-:S02]  /*2090*/  SHF.L.U32 R8, R4, 0x1, RZ ;  /* 0x0000000104087819 */ /* 0x000fc400000006ff */
[----:B------:R-:W-:Y:S02]  /*20a0*/  SEL R7, RZ, 0x1, P0 ;  /* 0x00000001ff077807 */ /* 0x000fe40000000000 */
[----:B------:R-:W-:Y:S01]  /*20b0*/  IADD3.X R4, R0, R5, R11, P2, !PT ;  /* 0x0000000500047210 */ /* 0x000fe200017fe40b */
[----:B------:R-:W-:Y:S01]  /*20c0*/  VIADD R5, R22, 0x60 ;  /* 0x0000006016057836 */ /* 0x000fe20000000000 */
[----:B------:R-:W-:Y:S01]  /*20d0*/  LOP3.LUT R7, R8, 0x2, R7, 0xe2, !PT ;  /* 0x0000000208077812 */ /* 0x000fe200078ee207 */
[----:B------:R-:W-:Y:S01]  /*20e0*/  IMAD.MOV.U32 R118, RZ, RZ, R6 ;  /* 0x000000ffff767224 */ /* 0x000fe200078e0006 */
[----:B------:R-:W-:Y:S01]  /*20f0*/  ISETP.GE.AND P0, PT, R222, UR4, PT ;  /* 0x00000004de007c0c */ /* 0x000fe2000bf06270 */
[----:B------:R-:W-:Y:S01]  /*2100*/  IMAD R8, R144, R110, RZ ;  /* 0x0000006e90087224 */ /* 0x000fe200078e02ff */
[----:B------:R-:W-:Y:S01]  /*2110*/  ISETP.GE.AND P1, PT, R5, UR4, PT ;  /* 0x0000000405007c0c */ /* 0x000fe2000bf26270 */
[----:B------:R-:W-:Y:S02]  /*2120*/  VIADD R6, R22, 0x80 ;  /* 0x0000008016067836 */ /* 0x000fe40000000000 */
[----:B------:R-:W-:Y:S01]  /*2130*/  IMAD R11, R220, R111, R8 ;  /* 0x0000006fdc0b7224 */ /* 0x000fe200078e0208 */
[----:B------:R-:W-:-:S02]  /*2140*/  SEL R8, RZ, 0x4, P0 ;  /* 0x00000004ff087807 */ /* 0x000fc40000000000 */
[----:B------:R-:W-:Y:S02]  /*2150*/  SEL R9, RZ, 0x8, P1 ;  /* 0x00000008ff097807 */ /* 0x000fe40000800000 */
[----:B------:R-:W-:Y:S02]  /*2160*/  ISETP.GE.AND P0, PT, R6, UR4, PT ;  /* 0x0000000406007c0c */ /* 0x000fe4000bf06270 */
[----:B------:R-:W-:Y:S02]  /*2170*/  LOP3.LUT R7, R9, R7, R8, 0xfe, !PT ;  /* 0x0000000709077212 */ /* 0x000fe400078efe08 */
[----:B------:R-:W-:Y:S01]  /*2180*/  SEL R8, RZ, 0x10, P0 ;  /* 0x00000010ff087807 */ /* 0x000fe20000000000 */
[----:B------:R-:W-:Y:S01]  /*2190*/  IMAD R9, R10, UR6, RZ ;  /* 0x000000060a097c24 */ /* 0x000fe2000f8e02ff */
[-C--:B------:R-:W-:Y:S02]  /*21a0*/  ISETP.GE.AND P0, PT, R22, R101.reuse, PT ;  /* 0x000000651600720c */ /* 0x080fe40003f06270 */
[----:B------:R-:W-:Y:S01]  /*21b0*/  LOP3.LUT R35, R7, R8, RZ, 0xfc, !PT ;  /* 0x0000000807237212 */ /* 0x000fe200078efcff */
[----:B------:R-:W-:Y:S01]  /*21c0*/  IMAD R7, R144, R104, RZ ;  /* 0x0000006890077224 */ /* 0x000fe200078e02ff */
[----:B------:R-:W-:Y:S01]  /*21d0*/  ISETP.GE.AND P1, PT, R221, R101, PT ;  /* 0x00000065dd00720c */ /* 0x000fe20003f26270 */
[----:B------:R-:W-:-:S02]  /*21e0*/  IMAD R33, R13, UR7, R9 ;  /* 0x000000070d217c24 */ /* 0x000fc4000f8e0209 */
[----:B------:R-:W-:Y:S01]  /*21f0*/  IMAD R9, R220, R105, R7 ;  /* 0x00000069dc097224 */ /* 0x000fe200078e0207 */
[C---:B------:R-:W-:Y:S02]  /*2200*/  SEL R7, R101.reuse, RZ, P0 ;  /* 0x000000ff65077207 */ /* 0x040fe40000000000 */
[----:B------:R-:W-:Y:S01]  /*2210*/  SEL R8, R101, RZ, P1 ;  /* 0x000000ff65087207 */ /* 0x000fe20000800000 */
[----:B------:R-:W-:Y:S02]  /*2220*/  IMAD.IADD R109, R109, 0x1, R9 ;  /* 0x000000016d6d7824 */ /* 0x000fe400078e0209 */
[----:B------:R-:W-:Y:S01]  /*2230*/  IMAD.IADD R7, R22, 0x1, R7 ;  /* 0x0000000116077824 */ /* 0x000fe200078e0207 */
[----:B------:R-:W-:Y:S01]  /*2240*/  IADD3 R113, R11, R113, RZ ;  /* 0x000000710b717210 */ /* 0x000fe20007ffe0ff */
[----:B------:R-:W-:Y:S02]  /*2250*/  IMAD.IADD R107, R9, 0x1, R107 ;  /* 0x00000001096b7824 */ /* 0x000fe400078e026b */
[----:B------:R-:W-:Y:S01]  /*2260*/  IMAD.IADD R115, R115, 0x1, R11 ;  /* 0x0000000173737824 */ /* 0x000fe200078e020b */
[----:B------:R-:W-:Y:S01]  /*2270*/  SEL R11, R101, RZ, P3 ;  /* 0x000000ff650b7207 */ /* 0x000fe20001800000 */
[----:B------:R-:W-:Y:S01]  /*2280*/  IMAD.IADD R9, R221, 0x1, R8 ;  /* 0x00000001dd097824 */ /* 0x000fe200078e0208 */
[----:B------:R-:W-:-:S02]  /*2290*/  SHF.R.S32.HI R8, RZ, 0x1f, R7 ;  /* 0x0000001fff087819 */ /* 0x000fc40000011407 */
[----:B------:R-:W-:Y:S02]  /*22a0*/  IADD3 R14, R222, R11, RZ ;  /* 0x0000000bde0e7210 */ /* 0x000fe40007ffe0ff */
[----:B------:R-:W-:Y:S02]  /*22b0*/  SHF.R.S32.HI R10, RZ, 0x1f, R9 ;  /* 0x0000001fff0a7819 */ /* 0x000fe40000011409 */
[CC--:B------:R-:W-:Y:S02]  /*22c0*/  LEA.HI R25, R8.reuse, R7.reuse, RZ, 0x4 ;  /* 0x0000000708197211 */ /* 0x0c0fe400078f20ff */
[----:B------:R-:W-:Y:S02]  /*22d0*/  LEA.HI R8, R8, R7, RZ, 0x6 ;  /* 0x0000000708087211 */ /* 0x000fe400078f30ff */
[----:B------:R-:W-:Y:S02]  /*22e0*/  SHF.R.S32.HI R15, RZ, 0x1f, R14 ;  /* 0x0000001fff0f7819 */ /* 0x000fe4000001140e */
[----:B------:R-:W-:-:S02]  /*22f0*/  LEA.HI R27, R10, R9, RZ, 0x4 ;  /* 0x000000090a1b7211 */ /* 0x000fc400078f20ff */
[----:B------:R-:W-:Y:S02]  /*2300*/  LEA.HI R10, R10, R9, RZ, 0x6 ;  /* 0x000000090a0a7211 */ /* 0x000fe400078f30ff */
[----:B------:R-:W-:Y:S02]  /*2310*/  SHF.R.S32.HI R9, RZ, 0x6, R8 ;  /* 0x00000006ff097819 */ /* 0x000fe40000011408 */
[--C-:B------:R-:W-:Y:S02]  /*2320*/  LOP3.LUT R8, R224, 0x30, R25.reuse, 0xf8, !PT ;  /* 0x00000030e0087812 */ /* 0x100fe400078ef819 */
[----:B------:R-:W-:Y:S02]  /*2330*/  SHF.R.U32.HI R7, RZ, 0x3, R228 ;  /* 0x00000003ff077819 */ /* 0x000fe400000116e4 */
[----:B------:R-:W-:Y:S02]  /*2340*/  LEA.HI R29, R15, R14, RZ, 0x4 ;  /* 0x0000000e0f1d7211 */ /* 0x000fe400078f20ff */
[----:B------:R-:W-:-:S02]  /*2350*/  LOP3.LUT R12, R228, 0x30, R25, 0xf8, !PT ;  /* 0x00000030e40c7812 */ /* 0x000fc400078ef819 */
[----:B------:R-:W-:Y:S01]  /*2360*/  LEA.HI R14, R15, R14, RZ, 0x6 ;  /* 0x0000000e0f0e7211 */ /* 0x000fe200078f30ff */
[----:B------:R-:W-:Y:S01]  /*2370*/  IMAD.WIDE.U32 R118, R13, UR6, R118 ;  /* 0x000000060d767c25 */ /* 0x000fe2000f8e0076 */
[----:B------:R-:W-:Y:S02]  /*2380*/  LOP3.LUT R28, R28, 0xfffffffe, RZ, 0xc0, !PT ;  /* 0xfffffffe1c1c7812 */ /* 0x000fe400078ec0ff */
[----:B------:R-:W-:Y:S01]  /*2390*/  LOP3.LUT R8, R8, R225, RZ, 0x3c, !PT ;  /* 0x000000e108087212 */ /* 0x000fe200078e3cff */
[----:B------:R-:W-:Y:S01]  /*23a0*/  IMAD R137, R9, 0x2800, R226 ;  /* 0x0000280009897824 */ /* 0x000fe200078e02e2 */
[----:B------:R-:W-:Y:S02]  /*23b0*/  LOP3.LUT R13, R12, R7, RZ, 0x3c, !PT ;  /* 0x000000070c0d7212 */ /* 0x000fe400078e3cff */
[----:B------:R-:W-:Y:S02]  /*23c0*/  SHF.R.S32.HI R14, RZ, 0x6, R14 ;  /* 0x00000006ff0e7819 */ /* 0x000fe4000001140e */
[----:B------:R-:W-:Y:S01]  /*23d0*/  LOP3.LUT R12, R228, 0x30, R29, 0xf8, !PT ;  /* 0x00000030e40c7812 */ /* 0x000fe200078ef81d */
[----:B------:R-:W-:Y:S01]  /*23e0*/  IMAD.IADD R137, R137, 0x1, R8 ;  /* 0x0000000189897824 */ /* 0x000fe200078e0208 */
[----:B------:R-:W-:-:S02]  /*23f0*/  @P3 LOP3.LUT R28, R28, 0x1, RZ, 0xfc, !PT ;  /* 0x000000011c1c3812 */ /* 0x000fc400078efcff */
[----:B------:R-:W-:Y:S02]  /*2400*/  SHF.R.S32.HI R11, RZ, 0x6, R10 ;  /* 0x00000006ff0b7819 */ /* 0x000fe4000001140a */
[----:B------:R-:W-:Y:S01]  /*2410*/  LOP3.LUT P3, RZ, R236, 0x2, RZ, 0xc0, !PT ;  /* 0x00000002ecff7812 */ /* 0x000fe2000786c0ff */
[----:B------:R-:W-:Y:S01]  /*2420*/  IMAD R131, R14, 0x2800, R229 ;  /* 0x000028000e837824 */ /* 0x000fe200078e02e5 */
[C---:B------:R-:W-:Y:S02]  /*2430*/  LOP3.LUT R10, R224.reuse, 0x30, R27, 0xf8, !PT ;  /* 0x00000030e00a7812 */ /* 0x040fe400078ef81b */
[----:B------:R-:W-:Y:S02]  /*2440*/  LOP3.LUT R8, R224, 0x30, R29, 0xf8, !PT ;  /* 0x00000030e0087812 */ /* 0x000fe400078ef81d */
[----:B------:R-:W-:Y:S01]  /*2450*/  LOP3.LUT R12, R12, R7, RZ, 0x3c, !PT ;  /* 0x000000070c0c7212 */ /* 0x000fe200078e3cff */
[--C-:B------:R-:W-:Y:S01]  /*2460*/  IMAD R134, R9, 0x2800, R229.reuse ;  /* 0x0000280009867824 */ /* 0x100fe200078e02e5 */
[-C--:B------:R-:W-:Y:S01]  /*2470*/  LOP3.LUT R9, R10, R225.reuse, RZ, 0x3c, !PT ;  /* 0x000000e10a097212 */ /* 0x080fe200078e3cff */
[C-C-:B------:R-:W-:Y:S01]  /*2480*/  IMAD R136, R11.reuse, 0x2800, R226.reuse ;  /* 0x000028000b887824 */ /* 0x140fe200078e02e2 */
[----:B------:R-:W-:Y:S01]  /*2490*/  LOP3.LUT R8, R8, R225, RZ, 0x3c, !PT ;  /* 0x000000e108087212 */ /* 0x000fe200078e3cff */
[----:B------:R-:W-:Y:S01]  /*24a0*/  IMAD R132, R11, 0x2800, R229 ;  /* 0x000028000b847824 */ /* 0x000fe200078e02e5 */
[----:B-----5:R-:W-:Y:S01]  /*24b0*/  SHF.R.S32.HI R11, RZ, 0x1f, R123 ;  /* 0x0000001fff0b7819 */ /* 0x020fe2000001147b */
[----:B------:R-:W-:Y:S01]  /*24c0*/  IMAD R133, R14, 0x2800, R226 ;  /* 0x000028000e857824 */ /* 0x000fe200078e02e2 */
[----:B------:R-:W-:Y:S01]  /*24d0*/  IADD3 R102, P2, R220, R103, RZ ;  /* 0x00000067dc667210 */ /* 0x000fe20007f5e0ff */
[----:B------:R-:W-:Y:S01]  /*24e0*/  IMAD.IADD R131, R131, 0x1, R12 ;  /* 0x0000000183837824 */ /* 0x000fe200078e020c */
[----:B------:R-:W-:-:S02]  /*24f0*/  LOP3.LUT R10, R228, 0x30, R27, 0xf8, !PT ;  /* 0x00000030e40a7812 */ /* 0x000fc400078ef81b */
[----:B------:R-:W-:Y:S01]  /*2500*/  IADD3 R12, R22, 0xa0, RZ ;  /* 0x000000a0160c7810 */ /* 0x000fe20007ffe0ff */
[----:B------:R-:W-:Y:S01]  /*2510*/  IMAD.IADD R136, R136, 0x1, R9 ;  /* 0x0000000188887824 */ /* 0x000fe200078e0209 */
[----:B------:R-:W-:Y:S01]  /*2520*/  IADD3 R133, R133, R8, RZ ;  /* 0x0000000885857210 */ /* 0x000fe20007ffe0ff */
[----:B------:R-:W-:Y:S01]  /*2530*/  IMAD.IADD R134, R134, 0x1, R13 ;  /* 0x0000000186867824 */ /* 0x000fe200078e020d */
[----:B------:R-:W-:Y:S01]  /*2540*/  LOP3.LUT R28, R28, 0xfffffffb, RZ, 0xc0, !PT ;  /* 0xfffffffb1c1c7812 */ /* 0x000fe200078ec0ff */
[----:B------:R-:W-:Y:S01]  /*2550*/  IMAD R8, R11, R110, RZ ;  /* 0x0000006e0b087224 */ /* 0x000fe200078e02ff */
[----:B------:R-:W-:Y:S01]  /*2560*/  LOP3.LUT R9, R10, R7, RZ, 0x3c, !PT ;  /* 0x000000070a097212 */ /* 0x000fe200078e3cff */
[----:B------:R-:W-:Y:S01]  /*2570*/  IMAD.X R103, R37, 0x1, R144, P2 ;  /* 0x0000000125677824 */ /* 0x000fe200010e0690 */
[----:B------:R-:W-:Y:S01]  /*2580*/  ISETP.GE.AND P2, PT, R12, UR4, PT ;  /* 0x000000040c007c0c */ /* 0x000fe2000bf46270 */
[----:B------:R-:W-:Y:S01]  /*2590*/  IMAD R13, R117, 0xa0, RZ ;  /* 0x000000a0750d7824 */ /* 0x000fe200078e02ff */
[----:B------:R-:W-:Y:S01]  /*25a0*/  @P3 LOP3.LUT R28, R28, 0x4, RZ, 0xfc, !PT ;  /* 0x000000041c1c3812 */ /* 0x000fe200078efcff */
[----:B------:R-:W-:Y:S01]  /*25b0*/  IMAD.WIDE.U32 R116, R116, 0xa0, RZ ;  /* 0x000000a074747825 */ /* 0x000fe200078e00ff */
[----:B------:R-:W-:-:S03]  /*25c0*/  SEL R32, RZ, 0x20, P2 ;  /* 0x00000020ff207807 */ /* 0x000fc60001000000 */
[----:B------:R-:W-:Y:S02]  /*25d0*/  IMAD R10, R11, R104, RZ ;  /* 0x000000680b0a7224 */ /* 0x000fe400078e02ff */
[C---:B------:R-:W-:Y:S02]  /*25e0*/  IMAD R21, R123.reuse, R111, R8 ;  /* 0x0000006f7b157224 */ /* 0x040fe400078e0208 */
[----:B------:R-:W-:Y:S01]  /*25f0*/  IMAD.WIDE.U32 R114, R123, R110, R114 ;  /* 0x0000006e7b727225 */ /* 0x000fe200078e0072 */
[----:B------:R-:W-:-:S03]  /*2600*/  IADD3 R124, R117, R13, RZ ;  /* 0x0000000d757c7210 */ /* 0x000fc60007ffe0ff */
[C---:B------:R-:W-:Y:S01]  /*2610*/  IMAD.WIDE.U32 R112, R123.reuse, R110, R112 ;  /* 0x0000006e7b707225 */ /* 0x040fe200078e0070 */
[----:B------:R0:W-:Y:S03]  /*2620*/  STL [R1+0x10], R28 ;  /* 0x0000101c01007387 */ /* 0x0001e60000100800 */
[----:B------:R-:W-:Y:S01]  /*2630*/  IMAD R31, R123, R105, R10 ;  /* 0x000000697b1f7224 */ /* 0x000fe200078e020a */
[C---:B------:R-:W-:Y:S01]  /*2640*/  SHF.L.U64.HI R10, R104.reuse, 0x7, R105 ;  /* 0x00000007680a7819 */ /* 0x040fe20000010269 */
[----:B------:R-:W-:Y:S02]  /*2650*/  IMAD R15, R105, 0xa0, RZ ;  /* 0x000000a0690f7824 */ /* 0x000fe400078e02ff */
[----:B------:R-:W-:Y:S02]  /*2660*/  IMAD.SHL.U32 R11, R104, 0x80, RZ ;  /* 0x00000080680b7824 */ /* 0x000fe400078e00ff */
[----:B------:R-:W-:Y:S01]  /*2670*/  IMAD.WIDE.U32 R108, R123, R104, R108 ;  /* 0x000000687b6c7225 */ /* 0x000fe200078e006c */
[----:B------:R-:W-:-:S03]  /*2680*/  SHF.L.U64.HI R8, R110, 0x7, R111 ;  /* 0x000000076e087819 */ /* 0x000fc6000001026f */
[----:B------:R-:W-:Y:S01]  /*2690*/  IMAD.WIDE.U32 R106, R123, R104, R106 ;  /* 0x000000687b6a7225 */ /* 0x000fe200078e006a */
[----:B------:R-:W-:Y:S02]  /*26a0*/  SHF.R.S32.HI R26, RZ, 0x4, R27 ;  /* 0x00000004ff1a7819 */ /* 0x000fe4000001141b */
[----:B0-----:R-:W-:Y:S01]  /*26b0*/  SHF.R.S32.HI R28, RZ, 0x4, R29 ;  /* 0x00000004ff1c7819 */ /* 0x001fe2000001141d */
[----:B------:R-:W-:Y:S01]  /*26c0*/  IMAD.IADD R132, R132, 0x1, R9 ;  /* 0x0000000184847824 */ /* 0x000fe200078e0209 */
[----:B------:R-:W-:Y:S01]  /*26d0*/  LOP3.LUT R39, R35, R32, RZ, 0xfc, !PT ;  /* 0x0000002023277212 */ /* 0x000fe200078efcff */
[----:B------:R-:W-:Y:S01]  /*26e0*/  IMAD.WIDE.U32 R104, R104, 0xa0, RZ ;  /* 0x000000a068687825 */ /* 0x000fe200078e00ff */
[----:B------:R-:W-:-:S03]  /*26f0*/  LOP3.LUT R27, R27, 0xfffffff0, RZ, 0xc0, !PT ;  /* 0xfffffff01b1b7812 */ /* 0x000fc600078ec0ff */
[----:B------:R-:W-:Y:S02]  /*2700*/  IMAD.IADD R13, R115, 0x1, R21 ;  /* 0x00000001730d7824 */ /* 0x000fe400078e0215 */
[----:B------:R-:W-:Y:S01]  /*2710*/  IMAD.IADD R14, R21, 0x1, R113 ;  /* 0x00000001150e7824 */ /* 0x000fe200078e0271 */
[----:B------:R-:W-:Y:S01]  /*2720*/  SHF.R.S32.HI R21, RZ, 0x4, R25 ;  /* 0x00000004ff157819 */ /* 0x000fe20000011419 */
[C---:B------:R-:W-:Y:S01]  /*2730*/  IMAD.SHL.U32 R9, R110.reuse, 0x80, RZ ;  /* 0x000000806e097824 */ /* 0x040fe200078e00ff */
[----:B------:R-:W-:Y:S01]  /*2740*/  LOP3.LUT R25, R25, 0xfffffff0, RZ, 0xc0, !PT ;  /* 0xfffffff019197812 */ /* 0x000fe200078ec0ff */
[----:B------:R-:W-:Y:S01]  /*2750*/  IMAD.WIDE.U32 R110, R110, 0xa0, RZ ;  /* 0x000000a06e6e7825 */ /* 0x000fe200078e00ff */
[----:B------:R-:W-:Y:S02]  /*2760*/  LOP3.LUT R29, R29, 0xfffffff0, RZ, 0xc0, !PT ;  /* 0xfffffff01d1d7812 */ /* 0x000fe400078ec0ff */
[----:B------:R-:W-:Y:S01]  /*2770*/  LOP3.LUT R34, R35, 0x1, RZ, 0xc0, !PT ;  /* 0x0000000123227812 */ /* 0x000fe200078ec0ff */
[----:B------:R-:W-:Y:S01]  /*2780*/  IMAD.IADD R128, R105, 0x1, R15 ;  /* 0x0000000169807824 */ /* 0x000fe200078e020f */
[----:B------:R-:W-:Y:S01]  /*2790*/  IADD3 R15, R109, R31, RZ ;  /* 0x0000001f6d0f7210 */ /* 0x000fe20007ffe0ff */
[----:B------:R-:W-:Y:S01]  /*27a0*/  IMAD.IADD R20, R31, 0x1, R107 ;  /* 0x000000011f147824 */ /* 0x000fe200078e026b */
[----:B------:R-:W-:Y:S01]  /*27b0*/  LOP3.LUT R35, R39, 0x2, RZ, 0xc0, !PT ;  /* 0x0000000227237812 */ /* 0x000fe200078ec0ff */
[----:B------:R-:W-:Y:S01]  /*27c0*/  IMAD.SHL.U32 R101, R101, 0x2, RZ ;  /* 0x0000000265657824 */ /* 0x000fe200078e00ff */
[----:B------:R-:W-:Y:S01]  /*27d0*/  LOP3.LUT R36, R39, 0x4, RZ, 0xc0, !PT ;  /* 0x0000000427247812 */ /* 0x000fe200078ec0ff */
[----:B------:R-:W-:Y:S01]  /*27e0*/  IMAD.IADD R125, R111, 0x1, R125 ;  /* 0x000000016f7d7824 */ /* 0x000fe200078e027d */
[----:B------:R-:W-:Y:S01]  /*27f0*/  LOP3.LUT R37, R39, 0x8, RZ, 0xc0, !PT ;  /* 0x0000000827257812 */ /* 0x000fe200078ec0ff */
[----:B------:R-:W-:Y:S01]  /*2800*/  IMAD.IADD R33, R119, 0x1, R33 ;  /* 0x0000000177217824 */ /* 0x000fe200078e0221 */
[----:B------:R-:W-:-:S02]  /*2810*/  LOP3.LUT R38, R39, 0x10, RZ, 0xc0, !PT ;  /* 0x0000001027267812 */ /* 0x000fc400078ec0ff */
[----:B------:R-:W-:Y:S02]  /*2820*/  SHF.R.S32.HI R30, RZ, 0x1f, R25 ;  /* 0x0000001fff1e7819 */ /* 0x000fe40000011419 */
[----:B------:R-:W-:Y:S02]  /*2830*/  SHF.R.S32.HI R31, RZ, 0x1f, R27 ;  /* 0x0000001fff1f7819 */ /* 0x000fe4000001141b */
[----:B------:R-:W-:Y:S02]  /*2840*/  SHF.R.S32.HI R32, RZ, 0x1f, R29 ;  /* 0x0000001fff207819 */ /* 0x000fe4000001141d */
[----:B------:R-:W-:-:S07]  /*2850*/  LOP3.LUT R39, R39, 0x20, RZ, 0xc0, !PT ;  /* 0x0000002027277812 */ /* 0x000fce00078ec0ff */
.L_x_3292:
[----:B------:R-:W2:Y:S01]  /*2860*/  LDL.LU R40, [R1+0x10] ;  /* 0x0000100001287983 */ /* 0x000ea20000300800 */
[----:B0-----:R-:W0:Y:S01]  /*2870*/  LDC.64 R126, c[0x0][0x2d8] ;  /* 0x0000b600ff7e7b82 */ /* 0x001e220000000a00 */
[----:B------:R-:W-:Y:S01]  /*2880*/  VIADD R47, R24, 0xffffffff ;  /* 0xffffffff182f7836 */ /* 0x000fe20000000000 */
[----:B------:R-:W-:Y:S01]  /*2890*/  LOP3.LUT P4, RZ, R236, 0x2, RZ, 0xc0, !PT ;  /* 0x00000002ecff7812 */ /* 0x000fe2000788c0ff */
[----:B------:R-:W-:Y:S05]  /*28a0*/  YIELD ;  /* 0x0000000000007946 */ /* 0x000fea0003800000 */
[----:B------:R-:W-:Y:S01]  /*28b0*/  SHF.R.S32.HI R42, RZ, 0x1f, R47 ;  /* 0x0000001fff2a7819 */ /* 0x000fe2000001142f */
[-C--:B------:R-:W-:Y:S01]  /*28c0*/  IMAD R41, R124, R47.reuse, RZ ;  /* 0x0000002f7c297224 */ /* 0x080fe200078e02ff */
[----:B------:R-:W1:Y:S01]  /*28d0*/  LDC R135, c[0x0][0x3d4] ;  /* 0x0000f500ff877b82 */ /* 0x000e620000000800 */
[----:B------:R-:W-:Y:S01]  /*28e0*/  IMAD.WIDE.U32 R140, R116, R47, RZ ;  /* 0x0000002f748c7225 */ /* 0x000fe200078e00ff */
[----:B------:R-:W-:Y:S03]  /*28f0*/  BSSY B0, `(.L_x_3193) ;  /* 0x0000d04000007945 */ /* 0x000fe60003800000 */
[----:B------:R-:W-:Y:S01]  /*2900*/  IMAD R41, R42, R116, R41 ;  /* 0x000000742a297224 */ /* 0x000fe200078e0229 */
[----:B------:R-:W-:-:S03]  /*2910*/  IADD3 R49, P2, P3, R3, R140, R130 ;  /* 0x0000008c03317210 */ /* 0x000fc60007b5e082 */
[----:B------:R-:W-:Y:S02]  /*2920*/  IMAD.IADD R143, R141, 0x1, R41 ;  /* 0x000000018d8f7824 */ /* 0x000fe400078e0229 */
[----:B------:R-:W-:-:S03]  /*2930*/  IMAD R41, R19, 0x7800, R235 ;  /* 0x0000780013297824 */ /* 0x000fc600078e02eb */
[----:B------:R-:W-:Y:S02]  /*2940*/  IADD3.X R24, R4, R143, R129, P2, P3 ;  /* 0x0000008f04187210 */ /* 0x000fe400017e6481 */
[-C--:B0-----:R-:W-:Y:S02]  /*2950*/  IADD3 R50, P2, P3, R140, R126.reuse, R3 ;  /* 0x0000007e8c327210 */ /* 0x081fe40007b5e003 */
[C---:B------:R-:W-:Y:S01]  /*2960*/  IADD3 R43, R41.reuse, 0x20, RZ ;  /* 0x00000020292b7810 */ /* 0x040fe20007ffe0ff */
[----:B------:R-:W-:Y:S01]  /*2970*/  @P4 VIADD R43, R41, 0xffffffe0 ;  /* 0xffffffe0292b4836 */ /* 0x000fe20000000000 */
[----:B------:R-:W-:Y:S02]  /*2980*/  IADD3.X R51, R143, R127, R4, P2, P3 ;  /* 0x0000007f8f337210 */ /* 0x000fe400017e6404 */
[----:B------:R-:W-:Y:S02]  /*2990*/  IADD3 R48, P2, R49, R126, RZ ;  /* 0x0000007e31307210 */ /* 0x000fe40007f5e0ff */
[----:B------:R-:W-:-:S03]  /*29a0*/  ISETP.GT.AND P3, PT, R47, R122, PT ;  /* 0x0000007a2f00720c */ /* 0x000fc60003f64270 */
[----:B------:R-:W-:Y:S01]  /*29b0*/  IMAD.X R49, R24, 0x1, R127, P2 ;  /* 0x0000000118317824 */ /* 0x000fe200010e067f */
[----:B-1----:R-:W-:Y:S01]  /*29c0*/  ISETP.GE.AND P2, PT, R135, 0x1, PT ;  /* 0x000000018700780c */ /* 0x002fe20003f46270 */
[----:B------:R-:W-:Y:S01]  /*29d0*/  IMAD.MOV.U32 R24, RZ, RZ, R47 ;  /* 0x000000ffff187224 */ /* 0x000fe200078e002f */
[----:B--2---:R-:W-:-:S07]  /*29e0*/  LOP3.LUT R40, R40, 0xfffffffd, RZ, 0xc0, !PT ;  /* 0xfffffffd28287812 */ /* 0x004fce00078ec0ff */
[----:B------:R-:W-:-:S05]  /*29f0*/  @P3 LOP3.LUT R40, R40, 0x2, RZ, 0xfc, !PT ;  /* 0x0000000228283812 */ /* 0x000fca00078efcff */
[----:B------:R0:W-:Y:S02]  /*2a00*/  STL [R1+0x10], R40 ;  /* 0x0000102801007387 */ /* 0x0001e40000100800 */
[C---:B0-----:R-:W-:Y:S01]  /*2a10*/  IMAD.IADD R40, R18.reuse, 0x1, R41 ;  /* 0x0000000112287824 */ /* 0x041fe200078e0229 */
[----:B------:R-:W-:Y:S01]  /*2a20*/  IADD3 R41, R18, R43, RZ ;  /* 0x0000002b12297210 */ /* 0x000fe20007ffe0ff */
[----:B------:R-:W-:Y:S06]  /*2a30*/  @!P2 BRA `(.L_x_3194) ;  /* 0x000000c800e0a947 */ /* 0x000fec0003800000 */
        /* <DEDUP_REMOVED lines=39> */
[----:B------:R-:W-:Y:S06]  /*2cb0*/  @P3 BRA `(.L_x_3197) ;  /* 0x0000000000a43947 */ /* 0x000fec0003800000 */
        /* <DEDUP_REMOVED lines=8> */
[C---:B------:R-:W-:Y:S01]  /*2d40*/  ISETP.GE.AND P2, PT, R16.reuse, R135, PT ;  /* 0x000000871000720c */ /* 0x040fe20003f46270 */
[----:B------:R-:W-:Y:S01]  /*2d50*/  VIADD R76, R16, 0x10 ;  /* 0x00000010104c7836 */ /* 0x000fe20000000000 */
[----:B------:R-:W-:Y:S02]  /*2d60*/  CS2R R96, SRZ ;  /* 0x0000000000607805 */ /* 0x000fe4000001ff00 */
[----:B------:R-:W-:-:S09]  /*2d70*/  CS2R R98, SRZ ;  /* 0x0000000000627805 */ /* 0x000fd2000001ff00 */
[----:B------:R0:W5:Y:S04]  /*2d80*/  @!P2 LDG.E.64 R126, desc[UR54][R44.64] ;  /* 0x000000362c7ea981 */ /* 0x000168000c1e1b00 */
[----:B------:R0:W5:Y:S01]  /*2d90*/  @!P2 LDG.E.64 R138, desc[UR54][R46.64] ;  /* 0x000000362e8aa981 */ /* 0x000162000c1e1b00 */
[----:B------:R-:W-:Y:S01]  /*2da0*/  ISETP.GE.AND P2, PT, R76, R135, PT ;  /* 0x000000874c00720c */ /* 0x000fe20003f46270 */
[----:B------:R-:W-:Y:S01]  /*2db0*/  VIADD R76, R16, 0x20 ;  /* 0x00000020104c7836 */ /* 0x000fe20000000000 */
[----:B------:R-:W-:Y:S02]  /*2dc0*/  CS2R R88, SRZ ;  /* 0x0000000000587805 */ /* 0x000fe4000001ff00 */
[----:B------:R-:W-:-:S09]  /*2dd0*/  CS2R R90, SRZ ;  /* 0x00000000005a7805 */ /* 0x000fd2000001ff00 */
[----:B------:R0:W5:Y:S04]  /*2de0*/  @!P2 LDG.E.64 R96, desc[UR54][R44.64+0x10] ;  /* 0x000010362c60a981 */ /* 0x000168000c1e1b00 */
[----:B------:R0:W5:Y:S01]  /*2df0*/  @!P2 LDG.E.64 R98, desc[UR54][R46.64+0x10] ;  /* 0x000010362e62a981 */ /* 0x000162000c1e1b00 */
[----:B------:R-:W-:Y:S02]  /*2e00*/  ISETP.GE.AND P2, PT, R76, R135, PT ;  /* 0x000000874c00720c */ /* 0x000fe40003f46270 */
[----:B------:R-:W-:Y:S02]  /*2e10*/  IADD3 R76, R16, 0x30, RZ ;  /* 0x00000030104c7810 */ /* 0x000fe40007ffe0ff */
[----:B------:R-:W-:Y:S02]  /*2e20*/  CS2R R84, SRZ ;  /* 0x0000000000547805 */ /* 0x000fe4000001ff00 */
[----:B------:R-:W-:-:S07]  /*2e30*/  CS2R R86, SRZ ;  /* 0x0000000000567805 */ /* 0x000fce000001ff00 */
        /* <DEDUP_REMOVED lines=14> */
[----:B------:R-:W-:-:S13]  /*2f20*/  ISETP.GE.AND P2, PT, R140, R135, PT ;  /* 0x000000878c00720c */ /* 0x000fda0003f46270 */
[----:B------:R0:W5:Y:S04]  /*2f30*/  @!P2 LDG.E.64 R76, desc[UR54][R44.64+0x50] ;  /* 0x000050362c4ca981 */ /* 0x000168000c1e1b00 */
[----:B------:R0:W5:Y:S02]  /*2f40*/  @!P2 LDG.E.64 R78, desc[UR54][R46.64+0x50] ;  /* 0x000050362e4ea981 */ /* 0x000164000c1e1b00 */
.L_x_3197:
[----:B------:R-:W-:Y:S05]  /*2f50*/  BSYNC B1 ;  /* 0x0000000000017941 */ /* 0x000fea0003800000 */
.L_x_3196:
[----:B0-----:R-:W-:Y:S01]  /*2f60*/  VIADD R44, R220, 0x80 ;  /* 0x00000080dc2c7836 */ /* 0x001fe20000000000 */
[----:B------:R-:W-:Y:S01]  /*2f70*/  BSSY B1, `(.L_x_3198) ;  /* 0x0000032000017945 */ /* 0x000fe20003800000 */
[----:B-----5:R-:W-:Y:S01]  /*2f80*/  IMAD.MOV.U32 R152, RZ, RZ, R76 ;  /* 0x000000ffff987224 */ /* 0x020fe200078e004c */
[----:B------:R-:W-:Y:S02]  /*2f90*/  MOV R155, R80 ;  /* 0x00000050009b7202 */ /* 0x000fe40000000f00 */
[----:B------:R-:W-:-:S13]  /*2fa0*/  ISETP.GE.AND P4, PT, R44, R42, PT ;  /* 0x0000002a2c00720c */ /* 0x000fda0003f86270 */
        /* <DEDUP_REMOVED lines=43> */
[----:B------:R-:W-:-:S13]  /*3260*/  ISETP.GE.AND P2, PT, R92, R135, PT ;  /* 0x000000875c00720c */ /* 0x000fda0003f46270 */
[----:B------:R0:W5:Y:S04]  /*3270*/  @!P2 LDG.E.64 R52, desc[UR54][R44.64+0x50] ;  /* 0x000050362c34a981 */ /* 0x000168000c1e1b00 */
[----:B------:R0:W5:Y:S02]  /*3280*/  @!P2 LDG.E.64 R54, desc[UR54][R46.64+0x50] ;  /* 0x000050362e36a981 */ /* 0x000164000c1e1b00 */
.L_x_3199:
[----:B------:R-:W-:Y:S05]  /*3290*/  BSYNC B1 ;  /* 0x0000000000017941 */ /* 0x000fea0003800000 */
.L_x_3198:
[----:B------:R-:W-:Y:S01]  /*32a0*/  UISETP.NE.AND UP0, UPT, UR53, 0x3, UPT ;  /* 0x000000033500788c */ /* 0x000fe2000bf05270 */
[----:B------:R-:W-:Y:S01]  /*32b0*/  IMAD.MOV.U32 R161, RZ, RZ, R84 ;  /* 0x000000ffffa17224 */ /* 0x000fe200078e0054 */
[----:B------:R-:W-:Y:S01]  /*32c0*/  MOV R159, R78 ;  /* 0x0000004e009f7202 */ /* 0x000fe20000000f00 */
[----:B------:R-:W-:Y:S01]  /*32d0*/  IMAD.MOV.U32 R164, RZ, RZ, R88 ;  /* 0x000000ffffa47224 */ /* 0x000fe200078e0058 */
[----:B------:R-:W-:Y:S01]  /*32e0*/  MOV R168, R138 ;  /* 0x0000008a00a87202 */ /* 0x000fe20000000f00 */
[----:B------:R-:W-:Y:S01]  /*32f0*/  IMAD.MOV.U32 R165, RZ, RZ, R96 ;  /* 0x000000ffffa57224 */ /* 0x000fe200078e0060 */
[----:B------:R-:W-:Y:S01]  /*3300*/  PLOP3.LUT P2, PT, PT, PT, UP0, 0x80, 0x0 ;  /* 0x000000000000781c */ /* 0x000fe20003f4f008 */
[----:B------:R-:W-:Y:S01]  /*3310*/  IMAD.MOV.U32 R167, RZ, RZ, R126 ;  /* 0x000000ffffa77224 */ /* 0x000fe200078e007e */
[----:B-----5:R-:W-:Y:S01]  /*3320*/  MOV R153, R68 ;  /* 0x0000004400997202 */ /* 0x020fe20000000f00 */
[----:B------:R-:W-:Y:S01]  /*3330*/  IMAD.MOV.U32 R160, RZ, RZ, R82 ;  /* 0x000000ffffa07224 */ /* 0x000fe200078e0052 */
[----:B------:R-:W-:Y:S01]  /*3340*/  MOV R143, R66 ;  /* 0x00000042008f7202 */ /* 0x000fe20000000f00 */
[----:B------:R-:W-:-:S02]  /*3350*/  IMAD.MOV.U32 R162, RZ, RZ, R86 ;  /* 0x000000ffffa27224 */ /* 0x000fc400078e0056 */
[----:B------:R-:W-:Y:S02]  /*3360*/  IMAD.MOV.U32 R163, RZ, RZ, R90 ;  /* 0x000000ffffa37224 */ /* 0x000fe400078e005a */
[----:B------:R-:W-:Y:S02]  /*3370*/  IMAD.MOV.U32 R166, RZ, RZ, R98 ;  /* 0x000000ffffa67224 */ /* 0x000fe400078e0062 */
[----:B------:R-:W-:Y:S02]  /*3380*/  IMAD.MOV.U32 R92, RZ, RZ, R52 ;  /* 0x000000ffff5c7224 */ /* 0x000fe400078e0034 */
[----:B------:R-:W-:Y:S02]  /*3390*/  IMAD.MOV.U32 R94, RZ, RZ, R56 ;  /* 0x000000ffff5e7224 */ /* 0x000fe400078e0038 */
[----:B------:R-:W-:Y:S02]  /*33a0*/  IMAD.MOV.U32 R140, RZ, RZ, R60 ;  /* 0x000000ffff8c7224 */ /* 0x000fe400078e003c */
[----:B------:R-:W-:-:S02]  /*33b0*/  IMAD.MOV.U32 R142, RZ, RZ, R64 ;  /* 0x000000ffff8e7224 */ /* 0x000fc400078e0040 */
[----:B------:R-:W-:Y:S02]  /*33c0*/  IMAD.MOV.U32 R156, RZ, RZ, R72 ;  /* 0x000000ffff9c7224 */ /* 0x000fe400078e0048 */
[----:B------:R-:W-:Y:S02]  /*33d0*/  IMAD.MOV.U32 R93, RZ, RZ, R54 ;  /* 0x000000ffff5d7224 */ /* 0x000fe400078e0036 */
[----:B------:R-:W-:Y:S02]  /*33e0*/  IMAD.MOV.U32 R95, RZ, RZ, R58 ;  /* 0x000000ffff5f7224 */ /* 0x000fe400078e003a */
[----:B------:R-:W-:Y:S02]  /*33f0*/  IMAD.MOV.U32 R141, RZ, RZ, R62 ;  /* 0x000000ffff8d7224 */ /* 0x000fe400078e003e */
[----:B------:R-:W-:Y:S02]  /*3400*/  IMAD.MOV.U32 R154, RZ, RZ, R70 ;  /* 0x000000ffff9a7224 */ /* 0x000fe400078e0046 */
[----:B------:R-:W-:Y:S01]  /*3410*/  IMAD.MOV.U32 R158, RZ, RZ, R74 ;  /* 0x000000ffff9e7224 */ /* 0x000fe200078e004a */
[----:B------:R-:W-:Y:S06]  /*3420*/  @!P2 BRA `(.L_x_3200) ;  /* 0x000000000004a947 */ /* 0x000fec0003800000 */
[----:B------:R-:W-:Y:S01]  /*3430*/  BPT.TRAP 0x1 ;  /* 0x000000040000795c */ /* 0x000fe20000300000 */
.L_x_3200:
[----:B------:R-:W-:Y:S01]  /*3440*/  IMAD R43, R19, 0x8, R18 ;  /* 0x00000008132b7824 */ /* 0x000fe200078e0212 */
[----:B------:R-:W-:Y:S01]  /*3450*/  SHF.L.U32 R100, R223, 0x1f, RZ ;  /* 0x0000001fdf647819 */ /* 0x000fe200000006ff */
[----:B------:R-:W-:Y:S03]  /*3460*/  BSSY B1, `(.L_x_3201) ;  /* 0x0000003000017945 */ /* 0x000fe60003800000 */
[----:B------:R-:W1:Y:S02]  /*3470*/  SYNCS.PHASECHK.TRANS64.TRYWAIT P5, [R43+URZ+0x33490], R100 ;  /* 0x033490642b0075a7 */ /* 0x000e6400080a017f */
[----:B-1----:R-:W-:Y:S05]  /*3480*/  @!P5 BRA `(.L_x_3202) ;  /* 0x000002740060d947 */ /* 0x002fea0003800000 */
.L_x_3511:
[----:B------:R-:W-:Y:S05]  /*3490*/  BSYNC B1 ;  /* 0x0000000000017941 */ /* 0x000fea0003800000 */
.L_x_3201:
[----:B------:R-:W-:Y:S04]  /*34a0*/  BSSY B1, `(.L_x_3203) ;  /* 0x00002c4000017945 */ /* 0x000fe80003800000 */
[----:B------:R-:W-:Y:S05]  /*34b0*/  @P3 BRA `(.L_x_3204) ;  /* 0x0000002c00083947 */ /* 0x000fea0003800000 */
[----:B------:R-:W-:Y:S01]  /*34c0*/  ISETP.NE.AND P3, PT, R34, RZ, PT ;  /* 0x000000ff2200720c */ /* 0x000fe20003f65270 */
[----:B------:R-:W-:-:S12]  /*34d0*/  BSSY B2, `(.L_x_3205) ;  /* 0x0000073000027945 */ /* 0x000fd80003800000 */
[----:B------:R-:W-:Y:S05]  /*34e0*/  @!P3 BRA `(.L_x_3206) ;  /* 0x0000000400c4b947 */ /* 0x000fea0003800000 */
[----:B0-----:R0:W2:Y:S01]  /*34f0*/  LDS.128 R44, [R40+0x24200] ;  /* 0x02420000282c7984 */ /* 0x0010a20000000c00 */
[----:B------:R-:W-:Y:S01]  /*3500*/  ISETP.GE.AND P3, PT, R16, R135, PT ;  /* 0x000000871000720c */ /* 0x000fe20003f66270 */
[----:B------:R-:W-:-:S12]  /*3510*/  BSSY B3, `(.L_x_3207) ;  /* 0x000006d000037945 */ /* 0x000fd80003800000 */
[----:B0-----:R-:W-:Y:S05]  /*3520*/  @P3 BRA `(.L_x_3208) ;  /* 0x0000000400ac3947 */ /* 0x001fea0003800000 */
        /* <DEDUP_REMOVED lines=8> */
[----:B------:R-:W-:Y:S01]  /*35b0*/  PRMT R127, R127, 0x654, R126 ;  /* 0x000006547f7f7816 */ /* 0x000fe2000000007e */
[----:B------:R-:W-:Y:S01]  /*35c0*/  IMAD.SHL.U32 R126, R172, 0x100, RZ ;  /* 0x00000100ac7e7824 */ /* 0x000fe200078e00ff */
[----:B------:R-:W-:Y:S01]  /*35d0*/  PRMT R170, R139, 0x654, R138 ;  /* 0x000006548baa7816 */ /* 0x000fe2000000008a */
[----:B--2---:R-:W-:Y:S01]  /*35e0*/  IMAD.MOV.U32 R138, RZ, RZ, R44 ;  /* 0x000000ffff8a7224 */ /* 0x004fe200078e002c */
[----:B------:R-:W-:Y:S02]  /*35f0*/  SHF.L.U32 R139, R169, 0x8, RZ ;  /* 0x00000008a98b7819 */ /* 0x000fe400000006ff */
[----:B------:R-:W-:Y:S01]  /*3600*/  LOP3.LUT R127, R127, 0xff00, R126, 0xf8, !PT ;  /* 0x0000ff007f7f7812 */ /* 0x000fe200078ef87e */
[----:B------:R-:W-:Y:S01]  /*3610*/  IMAD.U32 R126, R173, 0x10000, RZ ;  /* 0x00010000ad7e7824 */ /* 0x000fe200078e00ff */
[----:B------:R-:W-:Y:S01]  /*3620*/  LOP3.LUT R170, R170, 0xff00, R139, 0xf8, !PT ;  /* 0x0000ff00aaaa7812 */ /* 0x000fe200078ef88b */
[----:B------:R-:W-:Y:S01]  /*3630*/  IMAD.U32 R139, R171, 0x10000, RZ ;  /* 0x00010000ab8b7824 */ /* 0x000fe200078e00ff */
[----:B------:R-:W-:-:S02]  /*3640*/  F2FP.F16.E4M3.UNPACK_B R44, R45 ;  /* 0x0000002dff2c723e */ /* 0x000fc400020006ff */
[-C--:B------:R-:W-:Y:S02]  /*3650*/  F2FP.F16.E4M3.UNPACK_B R169, R168.reuse.H1 ;  /* 0x000000a8ffa9723e */ /* 0x080fe400030006ff */
[----:B------:R-:W-:Y:S02]  /*3660*/  LOP3.LUT R126, R127, 0xff0000, R126, 0xf8, !PT ;  /* 0x00ff00007f7e7812 */ /* 0x000fe400078ef87e */
[----:B------:R-:W-:Y:S01]  /*3670*/  LOP3.LUT R127, R170, 0xff0000, R139, 0xf8, !PT ;  /* 0x00ff0000aa7f7812 */ /* 0x000fe200078ef88b */
[--C-:B------:R-:W-:Y:S01]  /*3680*/  HADD2.F32 R139, -RZ, R44.reuse.H1_H1 ;  /* 0x3000002cff8b7230 */ /* 0x100fe20000004100 */
[----:B------:R-:W-:Y:S01]  /*3690*/  F2FP.F16.E4M3.UNPACK_B R171, R167.H1 ;  /* 0x000000a7ffab723e */ /* 0x000fe200030006ff */
[--C-:B------:R-:W-:Y:S01]  /*36a0*/  HADD2.F32 R173, -RZ, R169.reuse.H0_H0 ;  /* 0x200000a9ffad7230 */ /* 0x100fe20000004100 */
[----:B------:R-:W-:Y:S01]  /*36b0*/  F2FP.F16.E4M3.UNPACK_B R45, R45.H1 ;  /* 0x0000002dff2d723e */ /* 0x000fe200030006ff */
[----:B------:R-:W-:Y:S01]  /*36c0*/  HADD2.F32 R44, -RZ, R44.H0_H0 ;  /* 0x2000002cff2c7230 */ /* 0x000fe20000004100 */
[----:B------:R-:W-:Y:S01]  /*36d0*/  F2FP.F16.E4M3.UNPACK_B R168, R168 ;  /* 0x000000a8ffa8723e */ /* 0x000fe200020006ff */
[----:B------:R-:W-:-:S02]  /*36e0*/  HADD2.F32 R174, -RZ, R169.H1_H1 ;  /* 0x300000a9ffae7230 */ /* 0x000fc40000004100 */
[CC--:B------:R-:W-:Y:S01]  /*36f0*/  FMUL.FTZ R175, R139.reuse, R173.reuse ;  /* 0x000000ad8baf7220 */ /* 0x0c0fe20000410000 */
[----:B------:R-:W-:Y:S02]  /*3700*/  HADD2.F32 R172, -RZ, R171.H0_H0 ;  /* 0x200000abffac7230 */ /* 0x000fe40000004100 */
[----:B------:R-:W-:Y:S01]  /*3710*/  FMUL.FTZ R176, R44, R173 ;  /* 0x000000ad2cb07220 */ /* 0x000fe20000410000 */
[--C-:B------:R-:W-:Y:S01]  /*3720*/  HADD2.F32 R170, -RZ, R45.reuse.H1_H1 ;  /* 0x3000002dffaa7230 */ /* 0x100fe20000004100 */
[----:B------:R-:W-:Y:S01]  /*3730*/  F2FP.F16.E4M3.UNPACK_B R177, R127.H1 ;  /* 0x0000007fffb1723e */ /* 0x000fe200030006ff */
[----:B------:R-:W-:Y:S02]  /*3740*/  HADD2.F32 R169, -RZ, R45.H0_H0 ;  /* 0x2000002dffa97230 */ /* 0x000fe40000004100 */
[----:B------:R-:W-:Y:S01]  /*3750*/  FFMA.FTZ R45, R139, R172, R176 ;  /* 0x000000ac8b2d7223 */ /* 0x000fe200000100b0 */
[----:B------:R-:W-:Y:S02]  /*3760*/  HADD2.F32 R171, -RZ, R171.H1_H1 ;  /* 0x300000abffab7230 */ /* 0x000fe40000004100 */
[----:B------:R-:W-:Y:S01]  /*3770*/  FMUL.FTZ R178, R170, R174 ;  /* 0x000000aeaab27220 */ /* 0x000fe20000410000 */
[----:B------:R-:W-:Y:S01]  /*3780*/  F2FP.F16.E4M3.UNPACK_B R139, R138.H1 ;  /* 0x0000008aff8b723e */ /* 0x000fe200030006ff */
[C---:B------:R-:W-:Y:S01]  /*3790*/  FMUL.FTZ R173, R169.reuse, R174 ;  /* 0x000000aea9ad7220 */ /* 0x040fe20000410000 */
[----:B------:R-:W-:Y:S01]  /*37a0*/  FFMA.FTZ R44, R44, R172, -R175 ;  /* 0x000000ac2c2c7223 */ /* 0x000fe200000108af */
[----:B------:R-:W-:Y:S01]  /*37b0*/  F2FP.F16.E4M3.UNPACK_B R138, R138 ;  /* 0x0000008aff8a723e */ /* 0x000fe200020006ff */
[-C--:B------:R-:W-:Y:S01]  /*37c0*/  FFMA.FTZ R178, R169, R171.reuse, -R178 ;  /* 0x000000aba9b27223 */ /* 0x080fe200000108b2 */
[----:B------:R-:W-:Y:S01]  /*37d0*/  FFMA.FTZ R175, R170, R171, R173 ;  /* 0x000000abaaaf7223 */ /* 0x000fe200000100ad */
[--C-:B------:R-:W-:Y:S01]  /*37e0*/  HADD2.F32 R171, -RZ, R168.reuse.H1_H1 ;  /* 0x300000a8ffab7230 */ /* 0x100fe20000004100 */
[----:B------:R-:W-:Y:S01]  /*37f0*/  F2FP.F16.E4M3.UNPACK_B R170, R167 ;  /* 0x000000a7ffaa723e */ /* 0x000fe200020006ff */
[----:B------:R-:W-:-:S02]  /*3800*/  HADD2.F32 R172, -RZ, R168.H0_H0 ;  /* 0x200000a8ffac7230 */ /* 0x000fc40000004100 */
[--C-:B------:R-:W-:Y:S02]  /*3810*/  HADD2.F32 R168, -RZ, R139.reuse.H0_H0 ;  /* 0x2000008bffa87230 */ /* 0x100fe40000004100 */
[----:B------:R-:W-:Y:S02]  /*3820*/  HADD2.F32 R169, -RZ, R139.H1_H1 ;  /* 0x3000008bffa97230 */ /* 0x000fe40000004100 */
[--C-:B------:R-:W-:Y:S02]  /*3830*/  HADD2.F32 R167, -RZ, R138.reuse.H1_H1 ;  /* 0x3000008affa77230 */ /* 0x100fe40000004100 */
[-C--:B------:R-:W-:Y:S01]  /*3840*/  FMUL.FTZ R176, R168, R171.reuse ;  /* 0x000000aba8b07220 */ /* 0x080fe20000410000 */
[----:B------:R-:W-:Y:S02]  /*3850*/  HADD2.F32 R139, -RZ, R138.H0_H0 ;  /* 0x2000008aff8b7230 */ /* 0x000fe40000004100 */
[----:B------:R-:W-:Y:S01]  /*3860*/  FMUL.FTZ R173, R169, R171 ;  /* 0x000000aba9ad7220 */ /* 0x000fe20000410000 */
[----:B------:R-:W-:-:S02]  /*3870*/  HADD2.F32 R138, -RZ, R170.H1_H1 ;  /* 0x300000aaff8a7230 */ /* 0x000fc40000004100 */
[-C--:B------:R-:W-:Y:S01]  /*3880*/  FMUL.FTZ R174, R167, R172.reuse ;  /* 0x000000aca7ae7220 */ /* 0x080fe20000410000 */
[----:B------:R-:W-:Y:S02]  /*3890*/  HADD2.F32 R170, -RZ, R170.H0_H0 ;  /* 0x200000aaffaa7230 */ /* 0x000fe40000004100 */
[----:B------:R-:W-:Y:S01]  /*38a0*/  FMUL.FTZ R172, R139, R172 ;  /* 0x000000ac8bac7220 */ /* 0x000fe20000410000 */
[-C--:B------:R-:W-:Y:S01]  /*38b0*/  FFMA.FTZ R168, R168, R138.reuse, -R173 ;  /* 0x0000008aa8a87223 */ /* 0x080fe200000108ad */
[----:B------:R-:W-:Y:S01]  /*38c0*/  FFMA.FTZ R169, R169, R138, R176 ;  /* 0x0000008aa9a97223 */ /* 0x000fe200000100b0 */
[-C--:B------:R-:W-:Y:S01]  /*38d0*/  FFMA.FTZ R138, R139, R170.reuse, -R174 ;  /* 0x000000aa8b8a7223 */ /* 0x080fe200000108ae */
[----:B------:R-:W-:Y:S01]  /*38e0*/  FFMA.FTZ R139, R167, R170, R172 ;  /* 0x000000aaa78b7223 */ /* 0x000fe200000100ac */
[----:B------:R-:W-:Y:S01]  /*38f0*/  F2FP.F16.E4M3.UNPACK_B R170, R47.H1 ;  /* 0x0000002fffaa723e */ /* 0x000fe200030006ff */
[----:B------:R-:W-:Y:S01]  /*3900*/  HADD2.F32 R174, -RZ, R177.H1_H1 ;  /* 0x300000b1ffae7230 */ /* 0x000fe20000004100 */
[----:B------:R-:W-:-:S02]  /*3910*/  F2FP.SATFINITE.E4M3.F32.PACK_AB_MERGE_C R168, R169, R168, RZ ;  /* 0x000000a8a9a8723e */ /* 0x000fc400048070ff */
[----:B------:R-:W-:Y:S01]  /*3920*/  F2FP.F16.E4M3.UNPACK_B R169, R46.H1 ;  /* 0x0000002effa9723e */ /* 0x000fe200030006ff */
[--C-:B------:R-:W-:Y:S01]  /*3930*/  HADD2.F32 R171, -RZ, R170.reuse.H0_H0 ;  /* 0x200000aaffab7230 */ /* 0x100fe20000004100 */
[----:B------:R-:W-:Y:S01]  /*3940*/  F2FP.F16.E4M3.UNPACK_B R176, R127 ;  /* 0x0000007fffb0723e */ /* 0x000fe200020006ff */
[----:B------:R-:W-:Y:S01]  /*3950*/  HADD2.F32 R170, -RZ, R170.H1_H1 ;  /* 0x300000aaffaa7230 */ /* 0x000fe20000004100 */
[----:B------:R-:W-:Y:S01]  /*3960*/  F2FP.SATFINITE.E4M3.F32.PACK_AB_MERGE_C R167, R175, R178, RZ ;  /* 0x000000b2afa7723e */ /* 0x000fe200048070ff */
[--C-:B------:R-:W-:Y:S01]  /*3970*/  HADD2.F32 R127, -RZ, R169.reuse.H1_H1 ;  /* 0x300000a9ff7f7230 */ /* 0x100fe20000004100 */
[-C--:B------:R-:W-:Y:S01]  /*3980*/  F2FP.F16.E4M3.UNPACK_B R173, R126.reuse.H1 ;  /* 0x0000007effad723e */ /* 0x080fe200030006ff */
[----:B------:R-:W-:Y:S01]  /*3990*/  HADD2.F32 R178, -RZ, R176.H1_H1 ;  /* 0x300000b0ffb27230 */ /* 0x000fe20000004100 */
[----:B------:R-:W-:Y:S01]  /*39a0*/  F2FP.F16.E4M3.UNPACK_B R172, R126 ;  /* 0x0000007effac723e */ /* 0x000fe200020006ff */
[----:B------:R-:W-:Y:S02]  /*39b0*/  HADD2.F32 R169, -RZ, R169.H0_H0 ;  /* 0x200000a9ffa97230 */ /* 0x000fe40000004100 */
[----:B------:R-:W-:Y:S01]  /*39c0*/  FMUL.FTZ R126, R170, R174 ;  /* 0x000000aeaa7e7220 */ /* 0x000fe20000410000 */
[----:B------:R-:W-:-:S02]  /*39d0*/  HADD2.F32 R175, -RZ, R173.H1_H1 ;  /* 0x300000adffaf7230 */ /* 0x000fc40000004100 */
[----:B------:R-:W-:Y:S01]  /*39e0*/  FMUL.FTZ R179, R171, R174 ;  /* 0x000000aeabb37220 */ /* 0x000fe20000410000 */
[----:B------:R-:W-:Y:S02]  /*39f0*/  HADD2.F32 R174, -RZ, R172.H1_H1 ;  /* 0x300000acffae7230 */ /* 0x000fe40000004100 */
[-C--:B------:R-:W-:Y:S01]  /*3a00*/  FMUL.FTZ R180, R127, R178.reuse ;  /* 0x000000b27fb47220 */ /* 0x080fe20000410000 */
[----:B------:R-:W-:Y:S01]  /*3a10*/  F2FP.F16.E4M3.UNPACK_B R47, R47 ;  /* 0x0000002fff2f723e */ /* 0x000fe200020006ff */
[----:B------:R-:W-:Y:S01]  /*3a20*/  FMUL.FTZ R178, R169, R178 ;  /* 0x000000b2a9b27220 */ /* 0x000fe20000410000 */
[----:B------:R-:W-:Y:S01]  /*3a30*/  F2FP.F16.E4M3.UNPACK_B R46, R46 ;  /* 0x0000002eff2e723e */ /* 0x000fe200020006ff */
[-C--:B------:R-:W-:Y:S01]  /*3a40*/  FFMA.FTZ R126, R171, R175.reuse, -R126 ;  /* 0x000000afab7e7223 */ /* 0x080fe2000001087e */
[----:B------:R-:W-:Y:S01]  /*3a50*/  FFMA.FTZ R179, R170, R175, R179 ;  /* 0x000000afaab37223 */ /* 0x000fe200000100b3 */
[-C--:B------:R-:W-:Y:S01]  /*3a60*/  FFMA.FTZ R180, R169, R174.reuse, -R180 ;  /* 0x000000aea9b47223 */ /* 0x080fe200000108b4 */
[----:B------:R-:W-:Y:S01]  /*3a70*/  FFMA.FTZ R175, R127, R174, R178 ;  /* 0x000000ae7faf7223 */ /* 0x000fe200000100b2 */
[--C-:B------:R-:W-:Y:S01]  /*3a80*/  HADD2.F32 R127, -RZ, R47.reuse.H0_H0 ;  /* 0x2000002fff7f7230 */ /* 0x100fe20000004100 */
[----:B------:R-:W-:Y:S01]  /*3a90*/  F2FP.SATFINITE.E4M3.F32.PACK_AB_MERGE_C R45, R45, R44, R167 ;  /* 0x0000002c2d2d723e */ /* 0x000fe200048070a7 */
[----:B------:R-:W-:Y:S01]  /*3aa0*/  HADD2.F32 R169, -RZ, R47.H1_H1 ;  /* 0x3000002fffa97230 */ /* 0x000fe20000004100 */
[----:B------:R-:W-:Y:S01]  /*3ab0*/  F2FP.SATFINITE.E4M3.F32.PACK_AB_MERGE_C R126, R179, R126, RZ ;  /* 0x0000007eb37e723e */ /* 0x000fe200048070ff */
[----:B------:R-:W-:Y:S01]  /*3ac0*/  HADD2.F32 R174, -RZ, R177.H0_H0 ;  /* 0x200000b1ffae7230 */ /* 0x000fe20000004100 */
[----:B------:R-:W-:Y:S01]  /*3ad0*/  F2FP.SATFINITE.E4M3.F32.PACK_AB_MERGE_C R175, R175, R180, RZ ;  /* 0x000000b4afaf723e */ /* 0x000fe200048070ff */
[--C-:B------:R-:W-:Y:S01]  /*3ae0*/  HADD2.F32 R47, -RZ, R46.reuse.H0_H0 ;  /* 0x2000002eff2f7230 */ /* 0x100fe20000004100 */
[----:B------:R-:W-:Y:S01]  /*3af0*/  F2FP.SATFINITE.E4M3.F32.PACK_AB_MERGE_C R44, R139, R138, R168 ;  /* 0x0000008a8b2c723e */ /* 0x000fe200048070a8 */
[----:B------:R-:W-:-:S02]  /*3b00*/  HADD2.F32 R46, -RZ, R46.H1_H1 ;  /* 0x3000002eff2e7230 */ /* 0x000fc40000004100 */
[-C--:B------:R-:W-:Y:S01]  /*3b10*/  FMUL.FTZ R178, R169, R174.reuse ;  /* 0x000000aea9b27220 */ /* 0x080fe20000410000 */
[----:B------:R-:W-:Y:S02]  /*3b20*/  HADD2.F32 R176, -RZ, R176.H0_H0 ;  /* 0x200000b0ffb07230 */ /* 0x000fe40000004100 */
[----:B------:R-:W-:Y:S01]  /*3b30*/  FMUL.FTZ R182, R127, R174 ;  /* 0x000000ae7fb67220 */ /* 0x000fe20000410000 */
[----:B------:R-:W-:Y:S02]  /*3b40*/  HADD2.F32 R170, -RZ, R173.H0_H0 ;  /* 0x200000adffaa7230 */ /* 0x000fe40000004100 */
[----:B------:R-:W-:Y:S02]  /*3b50*/  HADD2.F32 R172, -RZ, R172.H0_H0 ;  /* 0x200000acffac7230 */ /* 0x000fe40000004100 */
[CC--:B------:R-:W-:Y:S01]  /*3b60*/  FMUL.FTZ R174, R46.reuse, R176.reuse ;  /* 0x000000b02eae7220 */ /* 0x0c0fe20000410000 */
[----:B------:R-:W-:Y:S01]  /*3b70*/  FMUL.FTZ R171, R47, R176 ;  /* 0x000000b02fab7220 */ /* 0x000fe20000410000 */
[-C--:B------:R-:W-:Y:S01]  /*3b80*/  FFMA.FTZ R178, R127, R170.reuse, -R178 ;  /* 0x000000aa7fb27223 */ /* 0x080fe200000108b2 */
[----:B------:R-:W-:Y:S01]  /*3b90*/  FFMA.FTZ R169, R169, R170, R182 ;  /* 0x000000aaa9a97223 */ /* 0x000fe200000100b6 */
[-C--:B------:R-:W-:Y:S01]  /*3ba0*/  FFMA.FTZ R174, R47, R172.reuse, -R174 ;  /* 0x000000ac2fae7223 */ /* 0x080fe200000108ae */
[----:B------:R-:W-:-:S03]  /*3bb0*/  FFMA.FTZ R171, R46, R172, R171 ;  /* 0x000000ac2eab7223 */ /* 0x000fc600000100ab */
[----:B------:R-:W-:Y:S02]  /*3bc0*/  F2FP.SATFINITE.E4M3.F32.PACK_AB_MERGE_C R47, R169, R178, R126 ;  /* 0x000000b2a92f723e */ /* 0x000fe4000480707e */
[----:B------:R-:W-:-:S07]  /*3bd0*/  F2FP.SATFINITE.E4M3.F32.PACK_AB_MERGE_C R46, R171, R174, R175 ;  /* 0x000000aeab2e723e */ /* 0x000fce00048070af */
.L_x_3208:
[----:B------:R-:W-:Y:S05]  /*3be0*/  BSYNC B3 ;  /* 0x0000000000037941 */ /* 0x000fea0003800000 */
.L_x_3207:
[----:B--2---:R2:W-:Y:S02]  /*3bf0*/  STG.E.128 desc[UR54][R50.64], R44 ;  /* 0x0000002c32007986 */ /* 0x0045e4000c101d36 */
.L_x_3206:
[----:B------:R-:W-:Y:S05]  /*3c00*/  BSYNC B2 ;  /* 0x0000000000027941 */ /* 0x000fea0003800000 */
.L_x_3205:
[----:B------:R-:W-:Y:S01]  /*3c10*/  ISETP.NE.AND P3, PT, R35, RZ, PT ;  /* 0x000000ff2300720c */ /* 0x000fe20003f65270 */
[----:B------:R-:W-:-:S12]  /*3c20*/  BSSY B2, `(.L_x_3209) ;  /* 0x0000075000027945 */ /* 0x000fd80003800000 */
[----:B------:R-:W-:Y:S05]  /*3c30*/  @!P3 BRA `(.L_x_3210) ;  /* 0x0000000400ccb947 */ /* 0x000fea0003800000 */
[----:B0-2---:R0:W2:Y:S01]  /*3c40*/  LDS.128 R44, [R41+0x24200] ;  /* 0x02420000292c7984 */ /* 0x0050a20000000c00 */
[----:B------:R-:W-:Y:S01]  /*3c50*/  VIADD R126, R16, 0x10 ;  /* 0x00000010107e7836 */ /* 0x000fe20000000000 */
[----:B------:R-:W-:Y:S04]  /*3c60*/  BSSY B3, `(.L_x_3211) ;  /* 0x000006f000037945 */ /* 0x000fe80003800000 */
[----:B------:R-:W-:-:S13]  /*3c70*/  ISETP.GE.AND P3, PT, R126, R135, PT ;  /* 0x000000877e00720c */ /* 0x000fda0003f66270 */
[----:B0-----:R-:W-:Y:S05]  /*3c80*/  @P3 BRA `(.L_x_3212) ;  /* 0x0000000400b03947 */ /* 0x001fea0003800000 */
[--C-:B------:R-:W-:Y:S02]  /*3c90*/  SHF.R.U32.HI R167, RZ, 0x18, R97.reuse ;  /* 0x00000018ffa77819 */ /* 0x100fe40000011661 */
[----:B------:R-:W-:Y:S02]  /*3ca0*/  LOP3.LUT R96, R97, 0xff, RZ, 0xc0, !PT ;  /* 0x000000ff61607812 */ /* 0x000fe400078ec0ff */
[--C-:B------:R-:W-:Y:S02]  /*3cb0*/  SHF.R.U32.HI R98, RZ, 0x8, R97.reuse ;  /* 0x00000008ff627819 */ /* 0x100fe40000011661 */
[----:B------:R-:W-:Y:S02]  /*3cc0*/  SHF.R.U32.HI R139, RZ, 0x10, R97 ;  /* 0x00000010ff8b7819 */ /* 0x000fe40000011661 */
[----:B------:R-:W-:Y:S02]  /*3cd0*/  SHF.R.U32.HI R126, RZ, 0x18, R99 ;  /* 0x00000018ff7e7819 */ /* 0x000fe40000011663 */
[----:B------:R-:W-:-:S02]  /*3ce0*/  LOP3.LUT R97, R99, 0xff, RZ, 0xc0, !PT ;  /* 0x000000ff63617812 */ /* 0x000fc400078ec0ff */
[--C-:B------:R-:W-:Y:S02]  /*3cf0*/  SHF.R.U32.HI R127, RZ, 0x8, R99.reuse ;  /* 0x00000008ff7f7819 */ /* 0x100fe40000011663 */
[----:B------:R-:W-:Y:S02]  /*3d00*/  SHF.R.U32.HI R138, RZ, 0x10, R99 ;  /* 0x00000010ff8a7819 */ /* 0x000fe40000011663 */
[----:B------:R-:W-:Y:S01]  /*3d10*/  PRMT R96, R167, 0x654, R96 ;  /* 0x00000654a7607816 */ /* 0x000fe20000000060 */
[----:B------:R-:W-:Y:S01]  /*3d20*/  IMAD.SHL.U32 R127, R127, 0x100, RZ ;  /* 0x000001007f7f7824 */ /* 0x000fe200078e00ff */
[----:B------:R-:W-:Y:S01]  /*3d30*/  SHF.L.U32 R99, R98, 0x8, RZ ;  /* 0x0000000862637819 */ /* 0x000fe200000006ff */
[----:B--2---:R-:W-:Y:S01]  /*3d40*/  IMAD.MOV.U32 R98, RZ, RZ, R44 ;  /* 0x000000ffff627224 */ /* 0x004fe200078e002c */
[----:B------:R-:W-:Y:S01]  /*3d50*/  PRMT R126, R126, 0x654, R97 ;  /* 0x000006547e7e7816 */ /* 0x000fe20000000061 */
[----:B------:R-:W-:Y:S01]  /*3d60*/  IMAD.MOV.U32 R97, RZ, RZ, R45 ;  /* 0x000000ffff617224 */ /* 0x000fe200078e002d */
[----:B------:R-:W-:Y:S01]  /*3d70*/  LOP3.LUT R45, R96, 0xff00, R99, 0xf8, !PT ;  /* 0x0000ff00602d7812 */ /* 0x000fe200078ef863 */
[----:B------:R-:W-:Y:S01]  /*3d80*/  IMAD.U32 R96, R139, 0x10000, RZ ;  /* 0x000100008b607824 */ /* 0x000fe200078e00ff */
[----:B------:R-:W-:-:S02]  /*3d90*/  LOP3.LUT R127, R126, 0xff00, R127, 0xf8, !PT ;  /* 0x0000ff007e7f7812 */ /* 0x000fc400078ef87f */
[----:B------:R-:W-:Y:S02]  /*3da0*/  SHF.L.U32 R138, R138, 0x10, RZ ;  /* 0x000000108a8a7819 */ /* 0x000fe400000006ff */
[----:B------:R-:W-:Y:S02]  /*3db0*/  F2FP.F16.E4M3.UNPACK_B R44, R97 ;  /* 0x00000061ff2c723e */ /* 0x000fe400020006ff */
[----:B------:R-:W-:Y:S02]  /*3dc0*/  F2FP.F16.E4M3.UNPACK_B R126, R166.H1 ;  /* 0x000000a6ff7e723e */ /* 0x000fe400030006ff */
[----:B------:R-:W-:Y:S01]  /*3dd0*/  LOP3.LUT R45, R45, 0xff0000, R96, 0xf8, !PT ;  /* 0x00ff00002d2d7812 */ /* 0x000fe200078ef860 */
[----:B------:R-:W-:Y:S01]  /*3de0*/  HADD2.F32 R99, -RZ, R44.H1_H1 ;  /* 0x3000002cff637230 */ /* 0x000fe20000004100 */
[----:B------:R-:W-:Y:S01]  /*3df0*/  LOP3.LUT R96, R127, 0xff0000, R138, 0xf8, !PT ;  /* 0x00ff00007f607812 */ /* 0x000fe200078ef88a */
[----:B------:R-:W-:Y:S01]  /*3e00*/  HADD2.F32 R167, -RZ, R126.H0_H0 ;  /* 0x2000007effa77230 */ /* 0x000fe20000004100 */
        /* <DEDUP_REMOVED lines=15> */
[----:B------:R-:W-:Y:S01]  /*3f00*/  F2FP.F16.E4M3.UNPACK_B R98, R98 ;  /* 0x00000062ff62723e */ /* 0x000fe200020006ff */
[----:B------:R-:W-:Y:S01]  /*3f10*/  FFMA.FTZ R44, R44, R139, -R169 ;  /* 0x0000008b2c2c7223 */ /* 0x000fe200000108a9 */
[-C--:B------:R-:W-:Y:S01]  /*3f20*/  FFMA.FTZ R169, R126, R138.reuse, -R167 ;  /* 0x0000008a7ea97223 */ /* 0x080fe200000108a7 */
[----:B------:R-:W-:Y:S01]  /*3f30*/  FFMA.FTZ R172, R127, R138, R168 ;  /* 0x0000008a7fac7223 */ /* 0x000fe200000100a8 */
[----:B------:R-:W-:Y:S01]  /*3f40*/  F2FP.F16.E4M3.UNPACK_B R165, R165 ;  /* 0x000000a5ffa5723e */ /* 0x000fe200020006ff */
[----:B------:R-:W-:-:S02]  /*3f50*/  HADD2.F32 R139, -RZ, R166.H1_H1 ;  /* 0x300000a6ff8b7230 */ /* 0x000fc40000004100 */
[--C-:B------:R-:W-:Y:S02]  /*3f60*/  HADD2.F32 R127, -RZ, R99.reuse.H0_H0 ;  /* 0x20000063ff7f7230 */ /* 0x100fe40000004100 */
[----:B------:R-:W-:Y:S02]  /*3f70*/  HADD2.F32 R138, -RZ, R99.H1_H1 ;  /* 0x30000063ff8a7230 */ /* 0x000fe40000004100 */
[----:B------:R-:W-:Y:S02]  /*3f80*/  HADD2.F32 R166, -RZ, R166.H0_H0 ;  /* 0x200000a6ffa67230 */ /* 0x000fe40000004100 */
[-C--:B------:R-:W-:Y:S01]  /*3f90*/  FMUL.FTZ R167, R127, R139.reuse ;  /* 0x0000008b7fa77220 */ /* 0x080fe20000410000 */
[--C-:B------:R-:W-:Y:S02]  /*3fa0*/  HADD2.F32 R126, -RZ, R98.reuse.H1_H1 ;  /* 0x30000062ff7e7230 */ /* 0x100fe40000004100 */
[----:B------:R-:W-:Y:S01]  /*3fb0*/  FMUL.FTZ R170, R138, R139 ;  /* 0x0000008b8aaa7220 */ /* 0x000fe20000410000 */
[----:B------:R-:W-:-:S02]  /*3fc0*/  HADD2.F32 R99, -RZ, R98.H0_H0 ;  /* 0x20000062ff637230 */ /* 0x000fc40000004100 */
[--C-:B------:R-:W-:Y:S02]  /*3fd0*/  HADD2.F32 R98, -RZ, R165.reuse.H1_H1 ;  /* 0x300000a5ff627230 */ /* 0x100fe40000004100 */
[-C--:B------:R-:W-:Y:S01]  /*3fe0*/  FMUL.FTZ R168, R126, R166.reuse ;  /* 0x000000a67ea87220 */ /* 0x080fe20000410000 */
[----:B------:R-:W-:Y:S02]  /*3ff0*/  HADD2.F32 R165, -RZ, R165.H0_H0 ;  /* 0x200000a5ffa57230 */ /* 0x000fe40000004100 */
[----:B------:R-:W-:Y:S01]  /*4000*/  FMUL.FTZ R139, R99, R166 ;  /* 0x000000a6638b7220 */ /* 0x000fe20000410000 */
[----:B------:R-:W-:Y:S01]  /*4010*/  F2FP.F16.E4M3.UNPACK_B R166, R45 ;  /* 0x0000002dffa6723e */ /* 0x000fe200020006ff */
[-C--:B------:R-:W-:Y:S01]  /*4020*/  FFMA.FTZ R127, R127, R98.reuse, -R170 ;  /* 0x000000627f7f7223 */ /* 0x080fe200000108aa */
[----:B------:R-:W-:Y:S01]  /*4030*/  FFMA.FTZ R138, R138, R98, R167 ;  /* 0x000000628a8a7223 */ /* 0x000fe200000100a7 */
[-C--:B------:R-:W-:Y:S01]  /*4040*/  FFMA.FTZ R98, R99, R165.reuse, -R168 ;  /* 0x000000a563627223 */ /* 0x080fe200000108a8 */
[----:B------:R-:W-:Y:S01]  /*4050*/  FFMA.FTZ R99, R126, R165, R139 ;  /* 0x000000a57e637223 */ /* 0x000fe2000001008b */
[----:B------:R-:W-:-:S02]  /*4060*/  F2FP.F16.E4M3.UNPACK_B R139, R47.H1 ;  /* 0x0000002fff8b723e */ /* 0x000fc400030006ff */
[----:B------:R-:W-:Y:S02]  /*4070*/  F2FP.F16.E4M3.UNPACK_B R170, R96.H1 ;  /* 0x00000060ffaa723e */ /* 0x000fe400030006ff */
[----:B------:R-:W-:Y:S01]  /*4080*/  F2FP.SATFINITE.E4M3.F32.PACK_AB_MERGE_C R126, R172, R169, RZ ;  /* 0x000000a9ac7e723e */ /* 0x000fe200048070ff */
[--C-:B------:R-:W-:Y:S01]  /*4090*/  HADD2.F32 R165, -RZ, R139.reuse.H0_H0 ;  /* 0x2000008bffa57230 */ /* 0x100fe20000004100 */
[----:B------:R-:W-:Y:S01]  /*40a0*/  F2FP.SATFINITE.E4M3.F32.PACK_AB_MERGE_C R127, R138, R127, RZ ;  /* 0x0000007f8a7f723e */ /* 0x000fe200048070ff */
[----:B------:R-:W-:Y:S01]  /*40b0*/  HADD2.F32 R139, -RZ, R139.H1_H1 ;  /* 0x3000008bff8b7230 */ /* 0x000fe20000004100 */
[----:B------:R-:W-:Y:S01]  /*40c0*/  F2FP.F16.E4M3.UNPACK_B R167, R45.H1 ;  /* 0x0000002dffa7723e */ /* 0x000fe200030006ff */
[----:B------:R-:W-:Y:S01]  /*40d0*/  HADD2.F32 R172, -RZ, R170.H1_H1 ;  /* 0x300000aaffac7230 */ /* 0x000fe20000004100 */
[----:B------:R-:W-:Y:S01]  /*40e0*/  F2FP.F16.E4M3.UNPACK_B R138, R46.H1 ;  /* 0x0000002eff8a723e */ /* 0x000fe200030006ff */
[----:B------:R-:W-:Y:S01]  /*40f0*/  HADD2.F32 R45, -RZ, R166.H1_H1 ;  /* 0x300000a6ff2d7230 */ /* 0x000fe20000004100 */
[----:B------:R-:W-:Y:S01]  /*4100*/  F2FP.F16.E4M3.UNPACK_B R169, R96 ;  /* 0x00000060ffa9723e */ /* 0x000fe200020006ff */
[----:B------:R-:W-:-:S02]  /*4110*/  HADD2.F32 R168, -RZ, R167.H1_H1 ;  /* 0x300000a7ffa87230 */ /* 0x000fc40000004100 */
[-C--:B------:R-:W-:Y:S01]  /*4120*/  FMUL.FTZ R174, R139, R172.reuse ;  /* 0x000000ac8bae7220 */ /* 0x080fe20000410000 */
[--C-:B------:R-:W-:Y:S02]  /*4130*/  HADD2.F32 R96, -RZ, R138.reuse.H1_H1 ;  /* 0x3000008aff607230 */ /* 0x100fe40000004100 */
[C---:B------:R-:W-:Y:S01]  /*4140*/  FMUL.FTZ R172, R165.reuse, R172 ;  /* 0x000000aca5ac7220 */ /* 0x040fe20000410000 */
[----:B------:R-:W-:Y:S02]  /*4150*/  HADD2.F32 R171, -RZ, R169.H1_H1 ;  /* 0x300000a9ffab7230 */ /* 0x000fe40000004100 */
[-C--:B------:R-:W-:Y:S01]  /*4160*/  FFMA.FTZ R174, R165, R168.reuse, -R174 ;  /* 0x000000a8a5ae7223 */ /* 0x080fe200000108ae */
[----:B------:R-:W-:Y:S01]  /*4170*/  HADD2.F32 R138, -RZ, R138.H0_H0 ;  /* 0x2000008aff8a7230 */ /* 0x000fe20000004100 */
[----:B------:R-:W-:Y:S01]  /*4180*/  F2FP.F16.E4M3.UNPACK_B R47, R47 ;  /* 0x0000002fff2f723e */ /* 0x000fe200020006ff */
[----:B------:R-:W-:Y:S01]  /*4190*/  FFMA.FTZ R173, R139, R168, R172 ;  /* 0x000000a88bad7223 */ /* 0x000fe200000100ac */
[-C--:B------:R-:W-:Y:S01]  /*41a0*/  FMUL.FTZ R165, R96, R171.reuse ;  /* 0x000000ab60a57220 */ /* 0x080fe20000410000 */
[----:B------:R-:W-:Y:S01]  /*41b0*/  F2FP.F16.E4M3.UNPACK_B R46, R46 ;  /* 0x0000002eff2e723e */ /* 0x000fe200020006ff */
[----:B------:R-:W-:Y:S01]  /*41c0*/  FMUL.FTZ R171, R138, R171 ;  /* 0x000000ab8aab7220 */ /* 0x000fe20000410000 */
[----:B------:R-:W-:-:S02]  /*41d0*/  HADD2.F32 R170, -RZ, R170.H0_H0 ;  /* 0x200000aaffaa7230 */ /* 0x000fc40000004100 */
[-C--:B------:R-:W-:Y:S01]  /*41e0*/  FFMA.FTZ R165, R138, R45.reuse, -R165 ;  /* 0x0000002d8aa57223 */ /* 0x080fe200000108a5 */
[----:B------:R-:W-:Y:S02]  /*41f0*/  HADD2.F32 R169, -RZ, R169.H0_H0 ;  /* 0x200000a9ffa97230 */ /* 0x000fe40000004100 */
[----:B------:R-:W-:Y:S01]  /*4200*/  FFMA.FTZ R168, R96, R45, R171 ;  /* 0x0000002d60a87223 */ /* 0x000fe200000100ab */
[--C-:B------:R-:W-:Y:S01]  /*4210*/  HADD2.F32 R96, -RZ, R47.reuse.H0_H0 ;  /* 0x2000002fff607230 */ /* 0x100fe20000004100 */
[----:B------:R-:W-:Y:S01]  /*4220*/  F2FP.SATFINITE.E4M3.F32.PACK_AB_MERGE_C R173, R173, R174, RZ ;  /* 0x000000aeadad723e */ /* 0x000fe200048070ff */
[--C-:B------:R-:W-:Y:S02]  /*4230*/  HADD2.F32 R45, -RZ, R46.reuse.H0_H0 ;  /* 0x2000002eff2d7230 */ /* 0x100fe40000004100 */
[----:B------:R-:W-:Y:S01]  /*4240*/  HADD2.F32 R47, -RZ, R47.H1_H1 ;  /* 0x3000002fff2f7230 */ /* 0x000fe20000004100 */
[----:B------:R-:W-:Y:S01]  /*4250*/  F2FP.SATFINITE.E4M3.F32.PACK_AB_MERGE_C R165, R168, R165, RZ ;  /* 0x000000a5a8a5723e */ /* 0x000fe200048070ff */
[----:B------:R-:W-:-:S02]  /*4260*/  HADD2.F32 R46, -RZ, R46.H1_H1 ;  /* 0x3000002eff2e7230 */ /* 0x000fc40000004100 */
[----:B------:R-:W-:Y:S02]  /*4270*/  HADD2.F32 R167, -RZ, R167.H0_H0 ;  /* 0x200000a7ffa77230 */ /* 0x000fe40000004100 */
[-C--:B------:R-:W-:Y:S01]  /*4280*/  FMUL.FTZ R139, R47, R170.reuse ;  /* 0x000000aa2f8b7220 */ /* 0x080fe20000410000 */
[----:B------:R-:W-:Y:S02]  /*4290*/  HADD2.F32 R166, -RZ, R166.H0_H0 ;  /* 0x200000a6ffa67230 */ /* 0x000fe40000004100 */
[-C--:B------:R-:W-:Y:S01]  /*42a0*/  FMUL.FTZ R138, R46, R169.reuse ;  /* 0x000000a92e8a7220 */ /* 0x080fe20000410000 */
[C---:B------:R-:W-:Y:S01]  /*42b0*/  FMUL.FTZ R170, R96.reuse, R170 ;  /* 0x000000aa60aa7220 */ /* 0x040fe20000410000 */
[C---:B------:R-:W-:Y:S01]  /*42c0*/  FMUL.FTZ R169, R45.reuse, R169 ;  /* 0x000000a92da97220 */ /* 0x040fe20000410000 */
[-C--:B------:R-:W-:Y:S01]  /*42d0*/  FFMA.FTZ R139, R96, R167.reuse, -R139 ;  /* 0x000000a7608b7223 */ /* 0x080fe2000001088b */
[-C--:B------:R-:W-:Y:S01]  /*42e0*/  FFMA.FTZ R138, R45, R166.reuse, -R138 ;  /* 0x000000a62d8a7223 */ /* 0x080fe2000001088a */
[----:B------:R-:W-:Y:S01]  /*42f0*/  FFMA.FTZ R170, R47, R167, R170 ;  /* 0x000000a72faa7223 */ /* 0x000fe200000100aa */
[----:B------:R-:W-:Y:S01]  /*4300*/  FFMA.FTZ R169, R46, R166, R169 ;  /* 0x000000a62ea97223 */ /* 0x000fe200000100a9 */
[----:B------:R-:W-:-:S02]  /*4310*/  F2FP.SATFINITE.E4M3.F32.PACK_AB_MERGE_C R45, R97, R44, R126 ;  /* 0x0000002c612d723e */ /* 0x000fc4000480707e */
[----:B------:R-:W-:Y:S02]  /*4320*/  F2FP.SATFINITE.E4M3.F32.PACK_AB_MERGE_C R44, R99, R98, R127 ;  /* 0x00000062632c723e */ /* 0x000fe4000480707f */
[----:B------:R-:W-:Y:S02]  /*4330*/  F2FP.SATFINITE.E4M3.F32.PACK_AB_MERGE_C R46, R169, R138, R165 ;  /* 0x0000008aa92e723e */ /* 0x000fe400048070a5 */
[----:B------:R-:W-:-:S07]  /*4340*/  F2FP.SATFINITE.E4M3.F32.PACK_AB_MERGE_C R47, R170, R139, R173 ;  /* 0x0000008baa2f723e */ /* 0x000fce00048070ad */
.L_x_3212:
[----:B------:R-:W-:Y:S05]  /*4350*/  BSYNC B3 ;  /* 0x0000000000037941 */ /* 0x000fea0003800000 */
.L_x_3211:
[----:B--2---:R3:W-:Y:S02]  /*4360*/  STG.E.128 desc[UR54][R50.64+0x20], R44 ;  /* 0x0000202c32007986 */ /* 0x0047e4000c101d36 */
.L_x_3210:
[----:B------:R-:W-:Y:S05]  /*4370*/  BSYNC B2 ;  /* 0x0000000000027941 */ /* 0x000fea0003800000 */
.L_x_3209:
[----:B------:R-:W-:Y:S01]  /*4380*/  ISETP.NE.AND P3, PT, R36, RZ, PT ;  /* 0x000000ff2400720c */ /* 0x000fe20003f65270 */
[----:B------:R-:W-:-:S12]  /*4390*/  BSSY B2, `(.L_x_3213) ;  /* 0x0000074000027945 */ /* 0x000fd80003800000 */
[----:B------:R-:W-:Y:S05]  /*43a0*/  @!P3 BRA `(.L_x_3214) ;  /* 0x0000000400c8b947 */ /* 0x000fea0003800000 */
[----:B0-23--:R0:W2:Y:S01]  /*43b0*/  LDS.128 R44, [R40+0x26a00] ;  /* 0x026a0000282c7984 */ /* 0x00d0a20000000c00 */
[----:B------:R-:W-:Y:S01]  /*43c0*/  VIADD R96, R16, 0x20 ;  /* 0x0000002010607836 */ /* 0x000fe20000000000 */
[----:B------:R-:W-:Y:S04]  /*43d0*/  BSSY B3, `(.L_x_3215) ;  /* 0x000006e000037945 */ /* 0x000fe80003800000 */
[----:B------:R-:W-:-:S13]  /*43e0*/  ISETP.GE.AND P3, PT, R96, R135, PT ;  /* 0x000000876000720c */ /* 0x000fda0003f66270 */
[----:B0-----:R-:W-:Y:S05]  /*43f0*/  @P3 BRA `(.L_x_3216) ;  /* 0x0000000400ac3947 */ /* 0x001fea0003800000 */
        /* <DEDUP_REMOVED lines=10> */
[----:B------:R-:W-:Y:S01]  /*44a0*/  PRMT R96, R91, 0x654, R90 ;  /* 0x000006545b607816 */ /* 0x000fe2000000005a */
[----:B------:R-:W-:Y:S02]  /*44b0*/  IMAD.SHL.U32 R91, R97, 0x100, RZ ;  /* 0x00000100615b7824 */ /* 0x000fe400078e00ff */
[----:B--2---:R-:W-:Y:S01]  /*44c0*/  IMAD.MOV.U32 R90, RZ, RZ, R44 ;  /* 0x000000ffff5a7224 */ /* 0x004fe200078e002c */
[----:B------:R-:W-:-:S02]  /*44d0*/  LOP3.LUT R89, R89, 0xff00, R88, 0xf8, !PT ;  /* 0x0000ff0059597812 */ /* 0x000fc400078ef858 */
[----:B------:R-:W-:Y:S01]  /*44e0*/  LOP3.LUT R98, R96, 0xff00, R91, 0xf8, !PT ;  /* 0x0000ff0060627812 */ /* 0x000fe200078ef85b */
[----:B------:R-:W-:Y:S01]  /*44f0*/  IMAD.U32 R91, R99, 0x10000, RZ ;  /* 0x00010000635b7824 */ /* 0x000fe200078e00ff */
[----:B------:R-:W-:Y:S02]  /*4500*/  SHF.L.U32 R88, R126, 0x10, RZ ;  /* 0x000000107e587819 */ /* 0x000fe400000006ff */
[----:B------:R-:W-:Y:S02]  /*4510*/  F2FP.F16.E4M3.UNPACK_B R96, R163.H1 ;  /* 0x000000a3ff60723e */ /* 0x000fe400030006ff */
[-C--:B------:R-:W-:Y:S02]  /*4520*/  F2FP.F16.E4M3.UNPACK_B R44, R45.reuse ;  /* 0x0000002dff2c723e */ /* 0x080fe400020006ff */
[----:B------:R-:W-:Y:S01]  /*4530*/  LOP3.LUT R88, R89, 0xff0000, R88, 0xf8, !PT ;  /* 0x00ff000059587812 */ /* 0x000fe200078ef858 */
[----:B------:R-:W-:Y:S01]  /*4540*/  HADD2.F32 R126, -RZ, R96.H0_H0 ;  /* 0x20000060ff7e7230 */ /* 0x000fe20000004100 */
[----:B------:R-:W-:Y:S01]  /*4550*/  LOP3.LUT R89, R98, 0xff0000, R91, 0xf8, !PT ;  /* 0x00ff000062597812 */ /* 0x000fe200078ef85b */
[--C-:B------:R-:W-:Y:S01]  /*4560*/  HADD2.F32 R91, -RZ, R44.reuse.H1_H1 ;  /* 0x3000002cff5b7230 */ /* 0x100fe20000004100 */
[----:B------:R-:W-:Y:S01]  /*4570*/  F2FP.F16.E4M3.UNPACK_B R98, R164.H1 ;  /* 0x000000a4ff62723e */ /* 0x000fe200030006ff */
[----:B------:R-:W-:Y:S01]  /*4580*/  HADD2.F32 R44, -RZ, R44.H0_H0 ;  /* 0x2000002cff2c7230 */ /* 0x000fe20000004100 */
[----:B------:R-:W-:Y:S01]  /*4590*/  F2FP.F16.E4M3.UNPACK_B R45, R45.H1 ;  /* 0x0000002dff2d723e */ /* 0x000fe200030006ff */
[----:B------:R-:W-:-:S02]  /*45a0*/  HADD2.F32 R127, -RZ, R96.H1_H1 ;  /* 0x30000060ff7f7230 */ /* 0x000fc40000004100 */
[CC--:B------:R-:W-:Y:S01]  /*45b0*/  FMUL.FTZ R139, R91.reuse, R126.reuse ;  /* 0x0000007e5b8b7220 */ /* 0x0c0fe20000410000 */
[--C-:B------:R-:W-:Y:S02]  /*45c0*/  HADD2.F32 R99, -RZ, R98.reuse.H0_H0 ;  /* 0x20000062ff637230 */ /* 0x100fe40000004100 */
        /* <DEDUP_REMOVED lines=15> */
[--C-:B------:R-:W-:Y:S01]  /*46c0*/  HADD2.F32 R98, -RZ, R91.reuse.H1_H1 ;  /* 0x3000005bff627230 */ /* 0x100fe20000004100 */
[----:B------:R-:W-:Y:S01]  /*46d0*/  F2FP.F16.E4M3.UNPACK_B R127, R88.H1 ;  /* 0x00000058ff7f723e */ /* 0x000fe200030006ff */
[----:B------:R-:W-:-:S02]  /*46e0*/  HADD2.F32 R97, -RZ, R91.H0_H0 ;  /* 0x2000005bff617230 */ /* 0x000fc40000004100 */
[----:B------:R-:W-:Y:S02]  /*46f0*/  HADD2.F32 R163, -RZ, R163.H0_H0 ;  /* 0x200000a3ffa37230 */ /* 0x000fe40000004100 */
[-C--:B------:R-:W-:Y:S01]  /*4700*/  FMUL.FTZ R138, R98, R99.reuse ;  /* 0x00000063628a7220 */ /* 0x080fe20000410000 */
[--C-:B------:R-:W-:Y:S02]  /*4710*/  HADD2.F32 R96, -RZ, R90.reuse.H1_H1 ;  /* 0x3000005aff607230 */ /* 0x100fe40000004100 */
[----:B------:R-:W-:Y:S01]  /*4720*/  FMUL.FTZ R99, R97, R99 ;  /* 0x0000006361637220 */ /* 0x000fe20000410000 */
[----:B------:R-:W-:Y:S02]  /*4730*/  HADD2.F32 R91, -RZ, R90.H0_H0 ;  /* 0x2000005aff5b7230 */ /* 0x000fe40000004100 */
[--C-:B------:R-:W-:Y:S02]  /*4740*/  HADD2.F32 R90, -RZ, R164.reuse.H1_H1 ;  /* 0x300000a4ff5a7230 */ /* 0x100fe40000004100 */
[----:B------:R-:W-:Y:S01]  /*4750*/  FMUL.FTZ R126, R96, R163 ;  /* 0x000000a3607e7220 */ /* 0x000fe20000410000 */
[----:B------:R-:W-:-:S02]  /*4760*/  HADD2.F32 R164, -RZ, R164.H0_H0 ;  /* 0x200000a4ffa47230 */ /* 0x000fc40000004100 */
[----:B------:R-:W-:Y:S01]  /*4770*/  FMUL.FTZ R163, R91, R163 ;  /* 0x000000a35ba37220 */ /* 0x000fe20000410000 */
[-C--:B------:R-:W-:Y:S01]  /*4780*/  FFMA.FTZ R138, R97, R90.reuse, -R138 ;  /* 0x0000005a618a7223 */ /* 0x080fe2000001088a */
[----:B------:R-:W-:Y:S01]  /*4790*/  FFMA.FTZ R99, R98, R90, R99 ;  /* 0x0000005a62637223 */ /* 0x000fe20000010063 */
[-C--:B------:R-:W-:Y:S01]  /*47a0*/  FFMA.FTZ R90, R91, R164.reuse, -R126 ;  /* 0x000000a45b5a7223 */ /* 0x080fe2000001087e */
[----:B------:R-:W-:Y:S01]  /*47b0*/  FFMA.FTZ R91, R96, R164, R163 ;  /* 0x000000a4605b7223 */ /* 0x000fe200000100a3 */
[----:B------:R-:W-:Y:S02]  /*47c0*/  F2FP.F16.E4M3.UNPACK_B R98, R47.H1 ;  /* 0x0000002fff62723e */ /* 0x000fe400030006ff */
[----:B------:R-:W-:Y:S02]  /*47d0*/  F2FP.F16.E4M3.UNPACK_B R163, R89.H1 ;  /* 0x00000059ffa3723e */ /* 0x000fe400030006ff */
[----:B------:R-:W-:Y:S01]  /*47e0*/  F2FP.SATFINITE.E4M3.F32.PACK_AB_MERGE_C R169, R99, R138, RZ ;  /* 0x0000008a63a9723e */ /* 0x000fe200048070ff */
[--C-:B------:R-:W-:Y:S01]  /*47f0*/  HADD2.F32 R99, -RZ, R98.reuse.H0_H0 ;  /* 0x20000062ff637230 */ /* 0x100fe20000004100 */
[----:B------:R-:W-:Y:S01]  /*4800*/  F2FP.SATFINITE.E4M3.F32.PACK_AB_MERGE_C R96, R166, R139, RZ ;  /* 0x0000008ba660723e */ /* 0x000fe200048070ff */
[----:B------:R-:W-:Y:S01]  /*4810*/  HADD2.F32 R98, -RZ, R98.H1_H1 ;  /* 0x30000062ff627230 */ /* 0x000fe20000004100 */
        /* <DEDUP_REMOVED lines=27> */
[----:B------:R-:W-:Y:S01]  /*49d0*/  HADD2.F32 R163, -RZ, R163.H0_H0 ;  /* 0x200000a3ffa37230 */ /* 0x000fe20000004100 */
[----:B------:R-:W-:Y:S01]  /*49e0*/  F2FP.SATFINITE.E4M3.F32.PACK_AB_MERGE_C R44, R91, R90, R169 ;  /* 0x0000005a5b2c723e */ /* 0x000fe200048070a9 */
        /* <DEDUP_REMOVED lines=12> */
.L_x_3216:
[----:B------:R-:W-:Y:S05]  /*4ab0*/  BSYNC B3 ;  /* 0x0000000000037941 */ /* 0x000fea0003800000 */
.L_x_3215:
[----:B--2---:R4:W-:Y:S02]  /*4ac0*/  STG.E.128 desc[UR54][R50.64+0x40], R44 ;  /* 0x0000402c32007986 */ /* 0x0049e4000c101d36 */
.L_x_3214:
[----:B------:R-:W-:Y:S05]  /*4ad0*/  BSYNC B2 ;  /* 0x0000000000027941 */ /* 0x000fea0003800000 */
.L_x_3213:
[----:B------:R-:W-:Y:S01]  /*4ae0*/  ISETP.NE.AND P3, PT, R37, RZ, PT ;  /* 0x000000ff2500720c */ /* 0x000fe20003f65270 */
[----:B------:R-:W-:-:S12]  /*4af0*/  BSSY B2, `(.L_x_3217) ;  /* 0x0000074000027945 */ /* 0x000fd80003800000 */
[----:B------:R-:W-:Y:S05]  /*4b00*/  @!P3 BRA `(.L_x_3218) ;  /* 0x0000000400c8b947 */ /* 0x000fea0003800000 */
[----:B0-234-:R0:W2:Y:S01]  /*4b10*/  LDS.128 R44, [R41+0x26a00] ;  /* 0x026a0000292c7984 */ /* 0x01d0a20000000c00 */
[----:B------:R-:W-:Y:S01]  /*4b20*/  VIADD R88, R16, 0x30 ;  /* 0x0000003010587836 */ /* 0x000fe20000000000 */
[----:B------:R-:W-:Y:S04]  /*4b30*/  BSSY B3, `(.L_x_3219) ;  /* 0x000006e000037945 */ /* 0x000fe80003800000 */
[----:B------:R-:W-:-:S13]  /*4b40*/  ISETP.GE.AND P3, PT, R88, R135, PT ;  /* 0x000000875800720c */ /* 0x000fda0003f66270 */
[----:B0-----:R-:W-:Y:S05]  /*4b50*/  @P3 BRA `(.L_x_3220) ;  /* 0x0000000400ac3947 */ /* 0x001fea0003800000 */
[----:B------:R-:W-:Y:S02]  /*4b60*/  SHF.R.U32.HI R89, RZ, 0x8, R87 ;  /* 0x00000008ff597819 */ /* 0x000fe40000011657 */
[--C-:B------:R-:W-:Y:S02]  /*4b70*/  SHF.R.U32.HI R97, RZ, 0x18, R85.reuse ;  /* 0x00000018ff617819 */ /* 0x100fe40000011655 */
[----:B------:R-:W-:Y:S01]  /*4b80*/  LOP3.LUT R84, R85, 0xff, RZ, 0xc0, !PT ;  /* 0x000000ff55547812 */ /* 0x000fe200078ec0ff */
[----:B------:R-:W-:Y:S01]  /*4b90*/  IMAD.SHL.U32 R89, R89, 0x100, RZ ;  /* 0x0000010059597824 */ /* 0x000fe200078e00ff */
[--C-:B------:R-:W-:Y:S02]  /*4ba0*/  SHF.R.U32.HI R91, RZ, 0x8, R85.reuse ;  /* 0x00000008ff5b7819 */ /* 0x100fe40000011655 */
[----:B------:R-:W-:Y:S02]  /*4bb0*/  SHF.R.U32.HI R90, RZ, 0x10, R85 ;  /* 0x00000010ff5a7819 */ /* 0x000fe40000011655 */
[----:B------:R-:W-:-:S02]  /*4bc0*/  SHF.R.U32.HI R86, RZ, 0x18, R87 ;  /* 0x00000018ff567819 */ /* 0x000fc40000011657 */
[----:B------:R-:W-:Y:S02]  /*4bd0*/  LOP3.LUT R85, R87, 0xff, RZ, 0xc0, !PT ;  /* 0x000000ff57557812 */ /* 0x000fe400078ec0ff */
[----:B------:R-:W-:Y:S01]  /*4be0*/  SHF.R.U32.HI R88, RZ, 0x10, R87 ;  /* 0x00000010ff587819 */ /* 0x000fe20000011657 */
[----:B------:R-:W-:Y:S01]  /*4bf0*/  IMAD.SHL.U32 R87, R91, 0x100, RZ ;  /* 0x000001005b577824 */ /* 0x000fe200078e00ff */
[----:B------:R-:W-:Y:S02]  /*4c00*/  PRMT R86, R86, 0x654, R85 ;  /* 0x0000065456567816 */ /* 0x000fe40000000055 */
[----:B------:R-:W-:Y:S02]  /*4c10*/  PRMT R84, R97, 0x654, R84 ;  /* 0x0000065461547816 */ /* 0x000fe40000000054 */
[----:B------:R-:W-:Y:S01]  /*4c20*/  LOP3.LUT R86, R86, 0xff00, R89, 0xf8, !PT ;  /* 0x0000ff0056567812 */ /* 0x000fe200078ef859 */
[----:B------:R-:W-:Y:S01]  /*4c30*/  IMAD.U32 R89, R88, 0x10000, RZ ;  /* 0x0001000058597824 */ /* 0x000fe200078e00ff */
[----:B--2---:R-:W-:-:S02]  /*4c40*/  MOV R85, R44 ;  /* 0x0000002c00557202 */ /* 0x004fc40000000f00 */
[----:B------:R-:W-:Y:S02]  /*4c50*/  F2FP.F16.E4M3.UNPACK_B R44, R45 ;  /* 0x0000002dff2c723e */ /* 0x000fe400020006ff */
[----:B------:R-:W-:Y:S02]  /*4c60*/  F2FP.F16.E4M3.UNPACK_B R88, R162.H1 ;  /* 0x000000a2ff58723e */ /* 0x000fe400030006ff */
[----:B------:R-:W-:Y:S01]  /*4c70*/  LOP3.LUT R84, R84, 0xff00, R87, 0xf8, !PT ;  /* 0x0000ff0054547812 */ /* 0x000fe200078ef857 */
[----:B------:R-:W-:Y:S01]  /*4c80*/  IMAD.U32 R87, R90, 0x10000, RZ ;  /* 0x000100005a577824 */ /* 0x000fe200078e00ff */
[----:B------:R-:W-:Y:S01]  /*4c90*/  LOP3.LUT R96, R86, 0xff0000, R89, 0xf8, !PT ;  /* 0x00ff000056607812 */ /* 0x000fe200078ef859 */
[----:B------:R-:W-:Y:S01]  /*4ca0*/  HADD2.F32 R86, -RZ, R44.H1_H1 ;  /* 0x3000002cff567230 */ /* 0x000fe20000004100 */
[----:B------:R-:W-:Y:S01]  /*4cb0*/  F2FP.F16.E4M3.UNPACK_B R89, R161.H1 ;  /* 0x000000a1ff59723e */ /* 0x000fe200030006ff */
[----:B------:R-:W-:Y:S01]  /*4cc0*/  HADD2.F32 R97, -RZ, R88.H0_H0 ;  /* 0x20000058ff617230 */ /* 0x000fe20000004100 */
[----:B------:R-:W-:Y:S01]  /*4cd0*/  F2FP.F16.E4M3.UNPACK_B R45, R45.H1 ;  /* 0x0000002dff2d723e */ /* 0x000fe200030006ff */
[----:B------:R-:W-:Y:S01]  /*4ce0*/  HADD2.F32 R44, -RZ, R44.H0_H0 ;  /* 0x2000002cff2c7230 */ /* 0x000fe20000004100 */
[----:B------:R-:W-:Y:S01]  /*4cf0*/  LOP3.LUT R84, R84, 0xff0000, R87, 0xf8, !PT ;  /* 0x00ff000054547812 */ /* 0x000fe200078ef857 */
[----:B------:R-:W-:-:S02]  /*4d00*/  HADD2.F32 R90, -RZ, R88.H1_H1 ;  /* 0x30000058ff5a7230 */ /* 0x000fc40000004100 */
[----:B------:R-:W-:Y:S01]  /*4d10*/  FMUL.FTZ R99, R86, R97 ;  /* 0x0000006156637220 */ /* 0x000fe20000410000 */
[----:B------:R-:W-:Y:S01]  /*4d20*/  HADD2.F32 R91, -RZ, R89.H0_H0 ;  /* 0x20000059ff5b7230 */ /* 0x000fe20000004100 */
[----:B------:R-:W-:Y:S01]  /*4d30*/  F2FP.F16.E4M3.UNPACK_B R162, R162 ;  /* 0x000000a2ffa2723e */ /* 0x000fe200020006ff */
[--C-:B------:R-:W-:Y:S01]  /*4d40*/  HADD2.F32 R88, -RZ, R45.reuse.H1_H1 ;  /* 0x3000002dff587230 */ /* 0x100fe20000004100 */
[----:B------:R-:W-:Y:S01]  /*4d50*/  F2FP.F16.E4M3.UNPACK_B R161, R161 ;  /* 0x000000a1ffa1723e */ /* 0x000fe200020006ff */
[----:B------:R-:W-:Y:S02]  /*4d60*/  HADD2.F32 R87, -RZ, R45.H0_H0 ;  /* 0x2000002dff577230 */ /* 0x000fe40000004100 */
[----:B------:R-:W-:Y:S01]  /*4d70*/  FMUL.FTZ R45, R44, R97 ;  /* 0x000000612c2d7220 */ /* 0x000fe20000410000 */
[----:B------:R-:W-:Y:S02]  /*4d80*/  HADD2.F32 R89, -RZ, R89.H1_H1 ;  /* 0x30000059ff597230 */ /* 0x000fe40000004100 */
[-C--:B------:R-:W-:Y:S01]  /*4d90*/  FMUL.FTZ R98, R88, R90.reuse ;  /* 0x0000005a58627220 */ /* 0x080fe20000410000 */
[-C--:B------:R-:W-:Y:S01]  /*4da0*/  FFMA.FTZ R44, R44, R91.reuse, -R99 ;  /* 0x0000005b2c2c7223 */ /* 0x080fe20000010863 */
[----:B------:R-:W-:Y:S01]  /*4db0*/  FFMA.FTZ R45, R86, R91, R45 ;  /* 0x0000005b562d7223 */ /* 0x000fe2000001002d */
[C---:B------:R-:W-:Y:S01]  /*4dc0*/  FMUL.FTZ R97, R87.reuse, R90 ;  /* 0x0000005a57617220 */ /* 0x040fe20000410000 */
[----:B------:R-:W-:Y:S01]  /*4dd0*/  F2FP.F16.E4M3.UNPACK_B R86, R85.H1 ;  /* 0x00000055ff56723e */ /* 0x000fe200030006ff */
[----:B------:R-:W-:Y:S01]  /*4de0*/  FFMA.FTZ R98, R87, R89, -R98 ;  /* 0x0000005957627223 */ /* 0x000fe20000010862 */
[----:B------:R-:W-:Y:S01]  /*4df0*/  F2FP.F16.E4M3.UNPACK_B R85, R85 ;  /* 0x00000055ff55723e */ /* 0x000fe200020006ff */
[----:B------:R-:W-:Y:S01]  /*4e00*/  FFMA.FTZ R99, R88, R89, R97 ;  /* 0x0000005958637223 */ /* 0x000fe20000010061 */
[----:B------:R-:W-:-:S02]  /*4e10*/  HADD2.F32 R90, -RZ, R162.H1_H1 ;  /* 0x300000a2ff5a7230 */ /* 0x000fc40000004100 */
[----:B------:R-:W-:Y:S02]  /*4e20*/  HADD2.F32 R89, -RZ, R86.H1_H1 ;  /* 0x30000056ff597230 */ /* 0x000fe40000004100 */
[----:B------:R-:W-:Y:S02]  /*4e30*/  HADD2.F32 R162, -RZ, R162.H0_H0 ;  /* 0x200000a2ffa27230 */ /* 0x000fe40000004100 */
[----:B------:R-:W-:Y:S02]  /*4e40*/  HADD2.F32 R88, -RZ, R86.H0_H0 ;  /* 0x20000056ff587230 */ /* 0x000fe40000004100 */
[-C--:B------:R-:W-:Y:S01]  /*4e50*/  FMUL.FTZ R97, R89, R90.reuse ;  /* 0x0000005a59617220 */ /* 0x080fe20000410000 */
[--C-:B------:R-:W-:Y:S02]  /*4e60*/  HADD2.F32 R87, -RZ, R85.reuse.H1_H1 ;  /* 0x30000055ff577230 */ /* 0x100fe40000004100 */
        /* <DEDUP_REMOVED lines=10> */
[----:B------:R-:W-:Y:S02]  /*4f10*/  F2FP.SATFINITE.E4M3.F32.PACK_AB_MERGE_C R161, R99, R98, RZ ;  /* 0x0000006263a1723e */ /* 0x000fe400048070ff */
        /* <DEDUP_REMOVED lines=31> */
[----:B------:R-:W-:Y:S01]  /*5110*/  HADD2.F32 R87, -RZ, R98.H0_H0 ;  /* 0x20000062ff577230 */ /* 0x000fe20000004100 */
[----:B------:R-:W-:Y:S01]  /*5120*/  F2FP.SATFINITE.E4M3.F32.PACK_AB_MERGE_C R44, R162, R85, R139 ;  /* 0x00000055a22c723e */ /* 0x000fe2000480708b */
[----:B------:R-:W-:-:S02]  /*5130*/  HADD2.F32 R46, -RZ, R46.H1_H1 ;  /* 0x3000002eff2e7230 */ /* 0x000fc40000004100 */
[----:B------:R-:W-:Y:S02]  /*5140*/  HADD2.F32 R97, -RZ, R97.H0_H0 ;  /* 0x20000061ff617230 */ /* 0x000fe40000004100 */
[-C--:B------:R-:W-:Y:S01]  /*5150*/  FMUL.FTZ R89, R86, R87.reuse ;  /* 0x0000005756597220 */ /* 0x080fe20000410000 */
[----:B------:R-:W-:Y:S02]  /*5160*/  HADD2.F32 R91, -RZ, R91.H0_H0 ;  /* 0x2000005bff5b7230 */ /* 0x000fe40000004100 */
[----:B------:R-:W-:Y:S01]  /*5170*/  FMUL.FTZ R87, R84, R87 ;  /* 0x0000005754577220 */ /* 0x000fe20000410000 */
[----:B------:R-:W-:Y:S02]  /*5180*/  HADD2.F32 R90, -RZ, R90.H0_H0 ;  /* 0x2000005aff5a7230 */ /* 0x000fe40000004100 */
[-C--:B------:R-:W-:Y:S01]  /*5190*/  FMUL.FTZ R88, R46, R97.reuse ;  /* 0x000000612e587220 */ /* 0x080fe20000410000 */
[C---:B------:R-:W-:Y:S01]  /*51a0*/  FMUL.FTZ R97, R47.reuse, R97 ;  /* 0x000000612f617220 */ /* 0x040fe20000410000 */
[-C--:B------:R-:W-:Y:S01]  /*51b0*/  FFMA.FTZ R89, R84, R91.reuse, -R89 ;  /* 0x0000005b54597223 */ /* 0x080fe20000010859 */
[----:B------:R-:W-:Y:S01]  /*51c0*/  FFMA.FTZ R86, R86, R91, R87 ;  /* 0x0000005b56567223 */ /* 0x000fe20000010057 */
[-C--:B------:R-:W-:Y:S01]  /*51d0*/  FFMA.FTZ R88, R47, R90.reuse, -R88 ;  /* 0x0000005a2f587223 */ /* 0x080fe20000010858 */
[----:B------:R-:W-:-:S03]  /*51e0*/  FFMA.FTZ R97, R46, R90, R97 ;  /* 0x0000005a2e617223 */ /* 0x000fc60000010061 */
[----:B------:R-:W-:Y:S02]  /*51f0*/  F2FP.SATFINITE.E4M3.F32.PACK_AB_MERGE_C R47, R86, R89, R99 ;  /* 0x00000059562f723e */ /* 0x000fe40004807063 */
[----:B------:R-:W-:-:S07]  /*5200*/  F2FP.SATFINITE.E4M3.F32.PACK_AB_MERGE_C R46, R97, R88, R96 ;  /* 0x00000058612e723e */ /* 0x000fce0004807060 */
.L_x_3220:
[----:B------:R-:W-:Y:S05]  /*5210*/  BSYNC B3 ;  /* 0x0000000000037941 */ /* 0x000fea0003800000 */
.L_x_3219:
[----:B--2---:R0:W-:Y:S02]  /*5220*/  STG.E.128 desc[UR54][R50.64+0x60], R44 ;  /* 0x0000602c32007986 */ /* 0x0041e4000c101d36 */
.L_x_3218:
[----:B------:R-:W-:Y:S05]  /*5230*/  BSYNC B2 ;  /* 0x0000000000027941 */ /* 0x000fea0003800000 */
.L_x_3217:
        /* <DEDUP_REMOVED lines=8> */
[--C-:B------:R-:W-:Y:S02]  /*52c0*/  SHF.R.U32.HI R89, RZ, 0x10, R81.reuse ;  /* 0x00000010ff597819 */ /* 0x100fe40000011651 */
[--C-:B------:R-:W-:Y:S02]  /*52d0*/  SHF.R.U32.HI R88, RZ, 0x8, R81.reuse ;  /* 0x00000008ff587819 */ /* 0x100fe40000011651 */
[----:B------:R-:W-:Y:S02]  /*52e0*/  LOP3.LUT R80, R81, 0xff, RZ, 0xc0, !PT ;  /* 0x000000ff51507812 */ /* 0x000fe400078ec0ff */
[----:B------:R-:W-:Y:S02]  /*52f0*/  SHF.R.U32.HI R87, RZ, 0x18, R81 ;  /* 0x00000018ff577819 */ /* 0x000fe40000011651 */
[----:B------:R-:W-:Y:S02]  /*5300*/  LOP3.LUT R81, R83, 0xff, RZ, 0xc0, !PT ;  /* 0x000000ff53517812 */ /* 0x000fe400078ec0ff */
[----:B------:R-:W-:-:S02]  /*5310*/  SHF.R.U32.HI R84, RZ, 0x18, R83 ;  /* 0x00000018ff547819 */ /* 0x000fc40000011653 */
[----:B------:R-:W-:Y:S02]  /*5320*/  SHF.R.U32.HI R85, RZ, 0x8, R83 ;  /* 0x00000008ff557819 */ /* 0x000fe40000011653 */
[----:B------:R-:W-:Y:S01]  /*5330*/  PRMT R84, R84, 0x654, R81 ;  /* 0x0000065454547816 */ /* 0x000fe20000000051 */
[----:B------:R-:W-:Y:S01]  /*5340*/  IMAD.SHL.U32 R81, R88, 0x100, RZ ;  /* 0x0000010058517824 */ /* 0x000fe200078e00ff */
[----:B------:R-:W-:Y:S02]  /*5350*/  SHF.R.U32.HI R86, RZ, 0x10, R83 ;  /* 0x00000010ff567819 */ /* 0x000fe40000011653 */
        /* <DEDUP_REMOVED lines=97> */
.L_x_3224:
[----:B------:R-:W-:Y:S05]  /*5970*/  BSYNC B3 ;  /* 0x0000000000037941 */ /* 0x000fea0003800000 */
.L_x_3223:
[----:B--2---:R0:W-:Y:S02]  /*5980*/  STG.E.128 desc[UR54][R50.64+0x80], R44 ;  /* 0x0000802c32007986 */ /* 0x0041e4000c101d36 */
.L_x_3222:
[----:B------:R-:W-:Y:S05]  /*5990*/  BSYNC B2 ;  /* 0x0000000000027941 */ /* 0x000fea0003800000 */
.L_x_3221:
[----:B------:R-:W-:-:S13]  /*59a0*/  ISETP.NE.AND P3, PT, R39, RZ, PT ;  /* 0x000000ff2700720c */ /* 0x000fda0003f65270 */
[----:B------:R-:W-:Y:S05]  /*59b0*/  @!P3 BRA `(.L_x_3204) ;  /* 0x0000000400c8b947 */ /* 0x000fea0003800000 */
[----:B0-234-:R0:W2:Y:S01]  /*59c0*/  LDS.128 R44, [R41+0x29200] ;  /* 0x02920000292c7984 */ /* 0x01d0a20000000c00 */
[----:B------:R-:W-:Y:S01]  /*59d0*/  VIADD R80, R16, 0x50 ;  /* 0x0000005010507836 */ /* 0x000fe20000000000 */
[----:B------:R-:W-:Y:S04]  /*59e0*/  BSSY B2, `(.L_x_3225) ;  /* 0x000006e000027945 */ /* 0x000fe80003800000 */
[----:B------:R-:W-:-:S13]  /*59f0*/  ISETP.GE.AND P3, PT, R80, R135, PT ;  /* 0x000000875000720c */ /* 0x000fda0003f66270 */
[----:B0-----:R-:W-:Y:S05]  /*5a00*/  @P3 BRA `(.L_x_3226) ;  /* 0x0000000400ac3947 */ /* 0x001fea0003800000 */
[----:B------:R-:W-:Y:S02]  /*5a10*/  SHF.R.U32.HI R83, RZ, 0x18, R79 ;  /* 0x00000018ff537819 */ /* 0x000fe4000001164f */
[----:B------:R-:W-:Y:S02]  /*5a20*/  LOP3.LUT R78, R79, 0xff, RZ, 0xc0, !PT ;  /* 0x000000ff4f4e7812 */ /* 0x000fe400078ec0ff */
[--C-:B------:R-:W-:Y:S02]  /*5a30*/  SHF.R.U32.HI R85, RZ, 0x18, R77.reuse ;  /* 0x00000018ff557819 */ /* 0x100fe4000001164d */
[----:B------:R-:W-:Y:S02]  /*5a40*/  LOP3.LUT R76, R77, 0xff, RZ, 0xc0, !PT ;  /* 0x000000ff4d4c7812 */ /* 0x000fe400078ec0ff */
[----:B------:R-:W-:Y:S02]  /*5a50*/  SHF.R.U32.HI R84, RZ, 0x8, R77 ;  /* 0x00000008ff547819 */ /* 0x000fe4000001164d */
[----:B------:R-:W-:-:S02]  /*5a60*/  SHF.R.U32.HI R80, RZ, 0x8, R79 ;  /* 0x00000008ff507819 */ /* 0x000fc4000001164f */
[----:B------:R-:W-:Y:S02]  /*5a70*/  SHF.R.U32.HI R81, RZ, 0x10, R79 ;  /* 0x00000010ff517819 */ /* 0x000fe4000001164f */
[----:B------:R-:W-:Y:S01]  /*5a80*/  SHF.R.U32.HI R82, RZ, 0x10, R77 ;  /* 0x00000010ff527819 */ /* 0x000fe2000001164d */
[----:B------:R-:W-:Y:S01]  /*5a90*/  IMAD.SHL.U32 R80, R80, 0x100, RZ ;  /* 0x0000010050507824 */ /* 0x000fe200078e00ff */
        /* <DEDUP_REMOVED lines=55> */
[----:B------:R-:W-:Y:S01]  /*5e10*/  F2FP.F16.E4M3.UNPACK_B R77, R47.H1 ;  /* 0x0000002fff4d723e */ /* 0x000fe200030006ff */
[--C-:B------:R-:W-:Y:S01]  /*5e20*/  HADD2.F32 R81, -RZ, R80.reuse.H1_H1 ;  /* 0x30000050ff517230 */ /* 0x100fe20000004100 */
[-C--:B------:R-:W-:Y:S01]  /*5e30*/  F2FP.F16.E4M3.UNPACK_B R83, R85.reuse.H1 ;  /* 0x00000055ff53723e */ /* 0x080fe200030006ff */
[----:B------:R-:W-:Y:S01]  /*5e40*/  HADD2.F32 R80, -RZ, R80.H0_H0 ;  /* 0x20000050ff507230 */ /* 0x000fe20000004100 */
[-C--:B------:R-:W-:Y:S01]  /*5e50*/  F2FP.F16.E4M3.UNPACK_B R76, R46.reuse.H1 ;  /* 0x0000002eff4c723e */ /* 0x080fe200030006ff */
        /* <DEDUP_REMOVED lines=25> */
[C---:B------:R-:W-:Y:S01]  /*5ff0*/  FMUL.FTZ R79, R77.reuse, R83 ;  /* 0x000000534d4f7220 */ /* 0x040fe20000410000 */
[----:B------:R-:W-:Y:S02]  /*6000*/  HADD2.F32 R82, -RZ, R82.H0_H0 ;  /* 0x20000052ff527230 */ /* 0x000fe40000004100 */
[-C--:B------:R-:W-:Y:S01]  /*6010*/  FFMA.FTZ R86, R77, R80.reuse, R86 ;  /* 0x000000504d567223 */ /* 0x080fe20000010056 */
[----:B------:R-:W-:Y:S01]  /*6020*/  F2FP.SATFINITE.E4M3.F32.PACK_AB_MERGE_C R84, R84, R89, RZ ;  /* 0x000000595454723e */ /* 0x000fe200048070ff */
[-C--:B------:R-:W-:Y:S01]  /*6030*/  FMUL.FTZ R78, R46, R85.reuse ;  /* 0x000000552e4e7220 */ /* 0x080fe20000410000 */
[----:B------:R-:W-:Y:S01]  /*6040*/  FMUL.FTZ R85, R47, R85 ;  /* 0x000000552f557220 */ /* 0x000fe20000410000 */
[----:B------:R-:W-:Y:S01]  /*6050*/  FFMA.FTZ R79, R76, R80, -R79 ;  /* 0x000000504c4f7223 */ /* 0x000fe2000001084f */
[----:B------:R-:W-:Y:S01]  /*6060*/  F2FP.SATFINITE.E4M3.F32.PACK_AB_MERGE_C R81, R81, R88, RZ ;  /* 0x000000585151723e */ /* 0x000fe200048070ff */
[-C--:B------:R-:W-:Y:S01]  /*6070*/  FFMA.FTZ R78, R47, R82.reuse, -R78 ;  /* 0x000000522f4e7223 */ /* 0x080fe2000001084e */
[----:B------:R-:W-:Y:S01]  /*6080*/  FFMA.FTZ R85, R46, R82, R85 ;  /* 0x000000522e557223 */ /* 0x000fe20000010055 */
[----:B------:R-:W-:-:S02]  /*6090*/  F2FP.SATFINITE.E4M3.F32.PACK_AB_MERGE_C R44, R152, R87, R90 ;  /* 0x00000057982c723e */ /* 0x000fc4000480705a */
[----:B------:R-:W-:Y:S02]  /*60a0*/  F2FP.SATFINITE.E4M3.F32.PACK_AB_MERGE_C R47, R86, R79, R81 ;  /* 0x0000004f562f723e */ /* 0x000fe40004807051 */
[----:B------:R-:W-:-:S07]  /*60b0*/  F2FP.SATFINITE.E4M3.F32.PACK_AB_MERGE_C R46, R85, R78, R84 ;  /* 0x0000004e552e723e */ /* 0x000fce0004807054 */
.L_x_3226:
[----:B------:R-:W-:Y:S05]  /*60c0*/  BSYNC B2 ;  /* 0x0000000000027941 */ /* 0x000fea0003800000 */
.L_x_3225:
[----:B--2---:R0:W-:Y:S02]  /*60d0*/  STG.E.128 desc[UR54][R50.64+0xa0], R44 ;  /* 0x0000a02c32007986 */ /* 0x0041e4000c101d36 */
.L_x_3204:
[----:B------:R-:W-:Y:S05]  /*60e0*/  BSYNC B1 ;  /* 0x0000000000017941 */ /* 0x000fea0003800000 */
.L_x_3203:
[----:B------:R-:W-:Y:S05]  /*60f0*/  @P4 BRA `(.L_x_3227) ;  /* 0x00000098000c4947 */ /* 0x000fea0003800000 */
[----:B------:R-:W-:Y:S01]  /*6100*/  ISETP.NE.AND P3, PT, R34, RZ, PT ;  /* 0x000000ff2200720c */ /* 0x000fe20003f65270 */
[----:B------:R-:W-:-:S12]  /*6110*/  BSSY B1, `(.L_x_3228) ;  /* 0x0000073000017945 */ /* 0x000fd80003800000 */
[----:B------:R-:W-:Y:S05]  /*6120*/  @!P3 BRA `(.L_x_3229) ;  /* 0x0000000400c4b947 */ /* 0x000fea0003800000 */
[----:B0-234-:R0:W2:Y:S01]  /*6130*/  LDS.128 R44, [R40+0x26200] ;  /* 0x02620000282c7984 */ /* 0x01d0a20000000c00 */
[----:B------:R-:W-:Y:S01]  /*6140*/  ISETP.GE.AND P3, PT, R16, R135, PT ;  /* 0x000000871000720c */ /* 0x000fe20003f66270 */
[----:B------:R-:W-:-:S12]  /*6150*/  BSSY B2, `(.L_x_3230) ;  /* 0x000006d000027945 */ /* 0x000fd80003800000 */
[----:B0-----:R-:W-:Y:S05]  /*6160*/  @P3 BRA `(.L_x_3231) ;  /* 0x0000000400ac3947 */ /* 0x001fea0003800000 */
[--C-:B------:R-:W-:Y:S02]  /*6170*/  SHF.R.U32.HI R51, RZ, 0x18, R73.reuse ;  /* 0x00000018ff337819 */ /* 0x100fe40000011649 */
[----:B------:R-:W-:Y:S02]  /*6180*/  LOP3.LUT R50, R73, 0xff, RZ, 0xc0, !PT ;  /* 0x000000ff49327812 */ /* 0x000fe400078ec0ff */
[--C-:B------:R-:W-:Y:S02]  /*6190*/  SHF.R.U32.HI R78, RZ, 0x8, R73.reuse ;  /* 0x00000008ff4e7819 */ /* 0x100fe40000011649 */
[----:B------:R-:W-:Y:S02]  /*61a0*/  SHF.R.U32.HI R77, RZ, 0x10, R73 ;  /* 0x00000010ff4d7819 */ /* 0x000fe40000011649 */
[--C-:B------:R-:W-:Y:S02]  /*61b0*/  SHF.R.U32.HI R74, RZ, 0x8, R75.reuse ;  /* 0x00000008ff4a7819 */ /* 0x100fe4000001164b */
[----:B------:R-:W-:-:S02]  /*61c0*/  SHF.R.U32.HI R73, RZ, 0x18, R75 ;  /* 0x00000018ff497819 */ /* 0x000fc4000001164b */
[----:B------:R-:W-:Y:S01]  /*61d0*/  LOP3.LUT R72, R75, 0xff, RZ, 0xc0, !PT ;  /* 0x000000ff4b487812 */ /* 0x000fe200078ec0ff */
[----:B------:R-:W-:Y:S01]  /*61e0*/  IMAD.SHL.U32 R74, R74, 0x100, RZ ;  /* 0x000001004a4a7824 */ /* 0x000fe200078e00ff */
[----:B------:R-:W-:Y:S02]  /*61f0*/  SHF.R.U32.HI R76, RZ, 0x10, R75 ;  /* 0x00000010ff4c7819 */ /* 0x000fe4000001164b */
[----:B------:R-:W-:Y:S02]  /*6200*/  PRMT R73, R73, 0x654, R72 ;  /* 0x0000065449497816 */ /* 0x000fe40000000048 */
[----:B------:R-:W-:Y:S01]  /*6210*/  PRMT R51, R51, 0x654, R50 ;  /* 0x0000065433337816 */ /* 0x000fe20000000032 */
[----:B------:R-:W-:Y:S01]  /*6220*/  IMAD.U32 R76, R76, 0x10000, RZ ;  /* 0x000100004c4c7824 */ /* 0x000fe200078e00ff */
[----:B------:R-:W-:Y:S01]  /*6230*/  SHF.L.U32 R72, R78, 0x8, RZ ;  /* 0x000000084e487819 */ /* 0x000fe200000006ff */
[----:B--2---:R-:W-:Y:S01]  /*6240*/  IMAD.MOV.U32 R50, RZ, RZ, R44 ;  /* 0x000000ffff327224 */ /* 0x004fe200078e002c */
[----:B------:R-:W-:-:S02]  /*6250*/  LOP3.LUT R73, R73, 0xff00, R74, 0xf8, !PT ;  /* 0x0000ff0049497812 */ /* 0x000fc400078ef84a */
[----:B------:R-:W-:Y:S01]  /*6260*/  LOP3.LUT R51, R51, 0xff00, R72, 0xf8, !PT ;  /* 0x0000ff0033337812 */ /* 0x000fe200078ef848 */
[----:B------:R-:W-:Y:S01]  /*6270*/  IMAD.U32 R72, R77, 0x10000, RZ ;  /* 0x000100004d487824 */ /* 0x000fe200078e00ff */
[-C--:B------:R-:W-:Y:S02]  /*6280*/  F2FP.F16.E4M3.UNPACK_B R44, R45.reuse ;  /* 0x0000002dff2c723e */ /* 0x080fe400020006ff */
[----:B------:R-:W-:Y:S02]  /*6290*/  F2FP.F16.E4M3.UNPACK_B R74, R158.H1 ;  /* 0x0000009eff4a723e */ /* 0x000fe400030006ff */
[----:B------:R-:W-:Y:S02]  /*62a0*/  F2FP.F16.E4M3.UNPACK_B R45, R45.H1 ;  /* 0x0000002dff2d723e */ /* 0x000fe400030006ff */
[----:B------:R-:W-:Y:S01]  /*62b0*/  LOP3.LUT R78, R73, 0xff0000, R76, 0xf8, !PT ;  /* 0x00ff0000494e7812 */ /* 0x000fe200078ef84c */
[--C-:B------:R-:W-:Y:S01]  /*62c0*/  HADD2.F32 R77, -RZ, R74.reuse.H1_H1 ;  /* 0x3000004aff4d7230 */ /* 0x100fe20000004100 */
[----:B------:R-:W-:Y:S01]  /*62d0*/  F2FP.F16.E4M3.UNPACK_B R73, R156.H1 ;  /* 0x0000009cff49723e */ /* 0x000fe200030006ff */
        /* <DEDUP_REMOVED lines=17> */
[----:B------:R-:W-:Y:S01]  /*63f0*/  FFMA.FTZ R85, R72, R73, R77 ;  /* 0x0000004948557223 */ /* 0x000fe2000001004d */
[----:B------:R-:W-:Y:S01]  /*6400*/  F2FP.F16.E4M3.UNPACK_B R50, R50 ;  /* 0x00000032ff32723e */ /* 0x000fe200020006ff */
[----:B------:R-:W-:Y:S01]  /*6410*/  FFMA.FTZ R83, R51, R74, R76 ;  /* 0x0000004a33537223 */ /* 0x000fe2000001004c */
[----:B------:R-:W-:-:S02]  /*6420*/  HADD2.F32 R74, -RZ, R158.H1_H1 ;  /* 0x3000009eff4a7230 */ /* 0x000fc40000004100 */
[--C-:B------:R-:W-:Y:S01]  /*6430*/  HADD2.F32 R51, -RZ, R45.reuse.H0_H0 ;  /* 0x2000002dff337230 */ /* 0x100fe20000004100 */
[----:B------:R-:W-:Y:S01]  /*6440*/  F2FP.SATFINITE.E4M3.F32.PACK_AB_MERGE_C R87, R85, R82, RZ ;  /* 0x000000525557723e */ /* 0x000fe200048070ff */
[----:B------:R-:W-:Y:S02]  /*6450*/  HADD2.F32 R72, -RZ, R45.H1_H1 ;  /* 0x3000002dff487230 */ /* 0x000fe40000004100 */
[----:B------:R-:W-:Y:S02]  /*6460*/  HADD2.F32 R73, -RZ, R156.H1_H1 ;  /* 0x3000009cff497230 */ /* 0x000fe40000004100 */
[-C--:B------:R-:W-:Y:S01]  /*6470*/  FMUL.FTZ R79, R51, R74.reuse ;  /* 0x0000004a334f7220 */ /* 0x080fe20000410000 */
[----:B------:R-:W-:Y:S02]  /*6480*/  HADD2.F32 R158, -RZ, R158.H0_H0 ;  /* 0x2000009eff9e7230 */ /* 0x000fe40000004100 */
[----:B------:R-:W-:Y:S01]  /*6490*/  FMUL.FTZ R76, R72, R74 ;  /* 0x0000004a484c7220 */ /* 0x000fe20000410000 */
[----:B------:R-:W-:-:S02]  /*64a0*/  HADD2.F32 R45, -RZ, R50.H0_H0 ;  /* 0x20000032ff2d7230 */ /* 0x000fc40000004100 */
[-C--:B------:R-:W-:Y:S01]  /*64b0*/  FFMA.FTZ R79, R72, R73.reuse, R79 ;  /* 0x00000049484f7223 */ /* 0x080fe2000001004f */
[----:B------:R-:W-:Y:S02]  /*64c0*/  HADD2.F32 R50, -RZ, R50.H1_H1 ;  /* 0x30000032ff327230 */ /* 0x000fe40000004100 */
[----:B------:R-:W-:Y:S01]  /*64d0*/  FFMA.FTZ R76, R51, R73, -R76 ;  /* 0x00000049334c7223 */ /* 0x000fe2000001084c */
[----:B------:R-:W-:Y:S02]  /*64e0*/  HADD2.F32 R156, -RZ, R156.H0_H0 ;  /* 0x2000009cff9c7230 */ /* 0x000fe40000004100 */
[-C--:B------:R-:W-:Y:S01]  /*64f0*/  FMUL.FTZ R77, R45, R158.reuse ;  /* 0x0000009e2d4d7220 */ /* 0x080fe20000410000 */
[----:B------:R-:W-:Y:S01]  /*6500*/  F2FP.F16.E4M3.UNPACK_B R73, R75.H1 ;  /* 0x0000004bff49723e */ /* 0x000fe200030006ff */
[C---:B------:R-:W-:Y:S01]  /*6510*/  FMUL.FTZ R74, R50.reuse, R158 ;  /* 0x0000009e324a7220 */ /* 0x040fe20000410000 */
[----:B------:R-:W-:Y:S01]  /*6520*/  F2FP.SATFINITE.E4M3.F32.PACK_AB_MERGE_C R86, R79, R76, RZ ;  /* 0x0000004c4f56723e */ /* 0x000fe200048070ff */
[-C--:B------:R-:W-:Y:S01]  /*6530*/  FFMA.FTZ R81, R50, R156.reuse, R77 ;  /* 0x0000009c32517223 */ /* 0x080fe2000001004d */
[----:B------:R-:W-:Y:S01]  /*6540*/  F2FP.F16.E4M3.UNPACK_B R50, R47.H1 ;  /* 0x0000002fff32723e */ /* 0x000fe200030006ff */
[----:B------:R-:W-:Y:S01]  /*6550*/  FFMA.FTZ R80, R45, R156, -R74 ;  /* 0x0000009c2d507223 */ /* 0x000fe2000001084a */
[----:B------:R-:W-:Y:S01]  /*6560*/  F2FP.F16.E4M3.UNPACK_B R76, R78.H1 ;  /* 0x0000004eff4c723e */ /* 0x000fe200030006ff */
        /* <DEDUP_REMOVED lines=24> */
[----:B------:R-:W-:Y:S02]  /*66f0*/  HADD2.F32 R47, -RZ, R47.H1_H1 ;  /* 0x3000002fff2f7230 */ /* 0x000fe40000004100 */
[--C-:B------:R-:W-:Y:S01]  /*6700*/  HADD2.F32 R45, -RZ, R46.reuse.H0_H0 ;  /* 0x2000002eff2d7230 */ /* 0x100fe20000004100 */
[----:B------:R-:W-:Y:S01]  /*6710*/  F2FP.SATFINITE.E4M3.F32.PACK_AB_MERGE_C R77, R77, R82, RZ ;  /* 0x000000524d4d723e */ /* 0x000fe200048070ff */
[----:B------:R-:W-:-:S02]  /*6720*/  HADD2.F32 R46, -RZ, R46.H1_H1 ;  /* 0x3000002eff2e7230 */ /* 0x000fc40000004100 */
[-C--:B------:R-:W-:Y:S01]  /*6730*/  FMUL.FTZ R79, R47, R76.reuse ;  /* 0x0000004c2f4f7220 */ /* 0x080fe20000410000 */
[----:B------:R-:W-:Y:S02]  /*6740*/  HADD2.F32 R73, -RZ, R73.H0_H0 ;  /* 0x20000049ff497230 */ /* 0x000fe40000004100 */
[----:B------:R-:W-:Y:S01]  /*6750*/  FMUL.FTZ R76, R50, R76 ;  /* 0x0000004c324c7220 */ /* 0x000fe20000410000 */
        /* <DEDUP_REMOVED lines=12> */
.L_x_3231:
[----:B------:R-:W-:Y:S05]  /*6820*/  BSYNC B2 ;  /* 0x0000000000027941 */ /* 0x000fea0003800000 */
.L_x_3230:
[----:B--2---:R0:W-:Y:S02]  /*6830*/  STG.E.128 desc[UR54][R48.64], R44 ;  /* 0x0000002c30007986 */ /* 0x0041e4000c101d36 */
.L_x_3229:
[----:B------:R-:W-:Y:S05]  /*6840*/  BSYNC B1 ;  /* 0x0000000000017941 */ /* 0x000fea0003800000 */
.L_x_3228:
[----:B------:R-:W-:Y:S01]  /*6850*/  ISETP.NE.AND P3, PT, R35, RZ, PT ;  /* 0x000000ff2300720c */ /* 0x000fe20003f65270 */
[----:B------:R-:W-:-:S12]  /*6860*/  BSSY B1, `(.L_x_3232) ;  /* 0x0000073000017945 */ /* 0x000fd80003800000 */
[----:B------:R-:W-:Y:S05]  /*6870*/  @!P3 BRA `(.L_x_3233) ;  /* 0x0000000400c4b947 */ /* 0x000fea0003800000 */
[----:B0-234-:R0:W2:Y:S01]  /*6880*/  LDS.128 R44, [R41+0x26200] ;  /* 0x02620000292c7984 */ /* 0x01d0a20000000c00 */
[----:B------:R-:W-:Y:S01]  /*6890*/  IADD3 R50, R16, 0x10, RZ ;  /* 0x0000001010327810 */ /* 0x000fe20007ffe0ff */
[----:B------:R-:W-:Y:S03]  /*68a0*/  BSSY B2, `(.L_x_3234) ;  /* 0x000006d000027945 */ /* 0x000fe60003800000 */
[----:B------:R-:W-:-:S13]  /*68b0*/  ISETP.GE.AND P3, PT, R50, R135, PT ;  /* 0x000000873200720c */ /* 0x000fda0003f66270 */
[----:B0-----:R-:W-:Y:S05]  /*68c0*/  @P3 BRA `(.L_x_3235) ;  /* 0x0000000400a83947 */ /* 0x001fea0003800000 */
        /* <DEDUP_REMOVED lines=9> */
[----:B------:R-:W-:Y:S01]  /*6960*/  PRMT R70, R69, 0x654, R68 ;  /* 0x0000065445467816 */ /* 0x000fe20000000044 */
[----:B------:R-:W-:Y:S01]  /*6970*/  IMAD.SHL.U32 R69, R72, 0x100, RZ ;  /* 0x0000010048457824 */ /* 0x000fe200078e00ff */
[----:B------:R-:W-:Y:S02]  /*6980*/  SHF.R.U32.HI R73, RZ, 0x10, R71 ;  /* 0x00000010ff497819 */ /* 0x000fe40000011647 */
        /* <DEDUP_REMOVED lines=94> */
.L_x_3235:
[----:B------:R-:W-:Y:S05]  /*6f70*/  BSYNC B2 ;  /* 0x0000000000027941 */ /* 0x000fea0003800000 */
.L_x_3234:
[----:B--2---:R0:W-:Y:S02]  /*6f80*/  STG.E.128 desc[UR54][R48.64+0x20], R44 ;  /* 0x0000202c30007986 */ /* 0x0041e4000c101d36 */
.L_x_3233:
[----:B------:R-:W-:Y:S05]  /*6f90*/  BSYNC B1 ;  /* 0x0000000000017941 */ /* 0x000fea0003800000 */
.L_x_3232:
        /* <DEDUP_REMOVED lines=8> */
[----:B------:R-:W-:Y:S01]  /*7020*/  SHF.R.U32.HI R71, RZ, 0x8, R65 ;  /* 0x00000008ff477819 */ /* 0x000fe20000011641 */
[----:B--2---:R-:W-:Y:S01]  /*7030*/  IMAD.MOV.U32 R64, RZ, RZ, R47 ;  /* 0x000000ffff407224 */ /* 0x004fe200078e002f */
[----:B------:R-:W-:Y:S01]  /*7040*/  SHF.R.U32.HI R66, RZ, 0x8, R67 ;  /* 0x00000008ff427819 */ /* 0x000fe20000011643 */
[----:B------:R-:W-:Y:S01]  /*7050*/  IMAD.MOV.U32 R51, RZ, RZ, R46 ;  /* 0x000000ffff337224 */ /* 0x000fe200078e002e */
[--C-:B------:R-:W-:Y:S01]  /*7060*/  SHF.R.U32.HI R73, RZ, 0x18, R65.reuse ;  /* 0x00000018ff497819 */ /* 0x100fe20000011641 */
[----:B------:R-:W-:Y:S01]  /*7070*/  IMAD.SHL.U32 R47, R71, 0x100, RZ ;  /* 0x00000100472f7824 */ /* 0x000fe200078e00ff */
[----:B------:R-:W-:Y:S01]  /*7080*/  LOP3.LUT R50, R65, 0xff, RZ, 0xc0, !PT ;  /* 0x000000ff41327812 */ /* 0x000fe200078ec0ff */
[----:B------:R-:W-:Y:S01]  /*7090*/  IMAD.SHL.U32 R46, R66, 0x100, RZ ;  /* 0x00000100422e7824 */ /* 0x000fe200078e00ff */
[----:B------:R-:W-:Y:S02]  /*70a0*/  SHF.R.U32.HI R69, RZ, 0x10, R65 ;  /* 0x00000010ff457819 */ /* 0x000fe40000011641 */
[----:B------:R-:W-:-:S02]  /*70b0*/  SHF.R.U32.HI R70, RZ, 0x18, R67 ;  /* 0x00000018ff467819 */ /* 0x000fc40000011643 */
[----:B------:R-:W-:Y:S02]  /*70c0*/  LOP3.LUT R65, R67, 0xff, RZ, 0xc0, !PT ;  /* 0x000000ff43417812 */ /* 0x000fe400078ec0ff */
[----:B------:R-:W-:Y:S02]  /*70d0*/  SHF.R.U32.HI R68, RZ, 0x10, R67 ;  /* 0x00000010ff447819 */ /* 0x000fe40000011643 */
[----:B------:R-:W-:Y:S02]  /*70e0*/  PRMT R50, R73, 0x654, R50 ;  /* 0x0000065449327816 */ /* 0x000fe40000000032 */
[----:B------:R-:W-:Y:S01]  /*70f0*/  PRMT R65, R70, 0x654, R65 ;  /* 0x0000065446417816 */ /* 0x000fe20000000041 */
[----:B------:R-:W-:Y:S01]  /*7100*/  IMAD.U32 R68, R68, 0x10000, RZ ;  /* 0x0001000044447824 */ /* 0x000fe200078e00ff */
[----:B------:R-:W-:Y:S02]  /*7110*/  LOP3.LUT R47, R50, 0xff00, R47, 0xf8, !PT ;  /* 0x0000ff00322f7812 */ /* 0x000fe400078ef82f */
        /* <DEDUP_REMOVED lines=93> */
.L_x_3239:
[----:B------:R-:W-:Y:S05]  /*76f0*/  BSYNC B2 ;  /* 0x0000000000027941 */ /* 0x000fea0003800000 */
.L_x_3238:
[----:B--2---:R0:W-:Y:S02]  /*7700*/  STG.E.128 desc[UR54][R48.64+0x40], R44 ;  /* 0x0000402c30007986 */ /* 0x0041e4000c101d36 */
.L_x_3237:
[----:B------:R-:W-:Y:S05]  /*7710*/  BSYNC B1 ;  /* 0x0000000000017941 */ /* 0x000fea0003800000 */
.L_x_3236:
        /* <DEDUP_REMOVED lines=8> */
[----:B------:R-:W-:Y:S01]  /*77a0*/  SHF.R.U32.HI R68, RZ, 0x10, R61 ;  /* 0x00000010ff447819 */ /* 0x000fe2000001163d */
[----:B--2---:R-:W-:Y:S01]  /*77b0*/  IMAD.MOV.U32 R60, RZ, RZ, R47 ;  /* 0x000000ffff3c7224 */ /* 0x004fe200078e002f */
[--C-:B------:R-:W-:Y:S02]  /*77c0*/  SHF.R.U32.HI R66, RZ, 0x8, R61.reuse ;  /* 0x00000008ff427819 */ /* 0x100fe4000001163d */
[----:B------:R-:W-:Y:S02]  /*77d0*/  LOP3.LUT R50, R61, 0xff, RZ, 0xc0, !PT ;  /* 0x000000ff3d327812 */ /* 0x000fe400078ec0ff */
[----:B------:R-:W-:Y:S02]  /*77e0*/  SHF.R.U32.HI R67, RZ, 0x18, R61 ;  /* 0x00000018ff437819 */ /* 0x000fe4000001163d */
[----:B------:R-:W-:Y:S02]  /*77f0*/  SHF.R.U32.HI R64, RZ, 0x8, R63 ;  /* 0x00000008ff407819 */ /* 0x000fe4000001163f */
[----:B------:R-:W-:-:S02]  /*7800*/  LOP3.LUT R61, R63, 0xff, RZ, 0xc0, !PT ;  /* 0x000000ff3f3d7812 */ /* 0x000fc400078ec0ff */
[----:B------:R-:W-:Y:S02]  /*7810*/  SHF.R.U32.HI R62, RZ, 0x18, R63 ;  /* 0x00000018ff3e7819 */ /* 0x000fe4000001163f */
[----:B------:R-:W-:Y:S01]  /*7820*/  MOV R51, R46 ;  /* 0x0000002e00337202 */ /* 0x000fe20000000f00 */
[----:B------:R-:W-:Y:S01]  /*7830*/  IMAD.SHL.U32 R46, R66, 0x100, RZ ;  /* 0x00000100422e7824 */ /* 0x000fe200078e00ff */
[----:B------:R-:W-:Y:S01]  /*7840*/  PRMT R62, R62, 0x654, R61 ;  /* 0x000006543e3e7816 */ /* 0x000fe2000000003d */
[----:B------:R-:W-:Y:S01]  /*7850*/  IMAD.SHL.U32 R61, R64, 0x100, RZ ;  /* 0x00000100403d7824 */ /* 0x000fe200078e00ff */
[----:B------:R-:W-:Y:S02]  /*7860*/  SHF.R.U32.HI R65, RZ, 0x10, R63 ;  /* 0x00000010ff417819 */ /* 0x000fe4000001163f */
[----:B------:R-:W-:Y:S02]  /*7870*/  PRMT R47, R67, 0x654, R50 ;  /* 0x00000654432f7816 */ /* 0x000fe40000000032 */
[----:B------:R-:W-:Y:S01]  /*7880*/  LOP3.LUT R64, R62, 0xff00, R61, 0xf8, !PT ;  /* 0x0000ff003e407812 */ /* 0x000fe200078ef83d */
[----:B------:R-:W-:Y:S01]  /*7890*/  IMAD.U32 R61, R65, 0x10000, RZ ;  /* 0x00010000413d7824 */ /* 0x000fe200078e00ff */
[----:B------:R-:W-:Y:S01]  /*78a0*/  LOP3.LUT R50, R47, 0xff00, R46, 0xf8, !PT ;  /* 0x0000ff002f327812 */ /* 0x000fe200078ef82e */
[----:B------:R-:W-:Y:S01]  /*78b0*/  IMAD.U32 R47, R68, 0x10000, RZ ;  /* 0x00010000442f7824 */ /* 0x000fe200078e00ff */
[----:B------:R-:W-:-:S02]  /*78c0*/  F2FP.F16.E4M3.UNPACK_B R62, R141.H1 ;  /* 0x0000008dff3e723e */ /* 0x000fc400030006ff */
        /* <DEDUP_REMOVED lines=90> */
.L_x_3243:
[----:B------:R-:W-:Y:S05]  /*7e70*/  BSYNC B2 ;  /* 0x0000000000027941 */ /* 0x000fea0003800000 */
.L_x_3242:
[----:B--2---:R0:W-:Y:S02]  /*7e80*/  STG.E.128 desc[UR54][R48.64+0x60], R44 ;  /* 0x0000602c30007986 */ /* 0x0041e4000c101d36 */
.L_x_3241:
[----:B------:R-:W-:Y:S05]  /*7e90*/  BSYNC B1 ;  /* 0x0000000000017941 */ /* 0x000fea0003800000 */
.L_x_3240:
        /* <DEDUP_REMOVED lines=10> */
[--C-:B------:R-:W-:Y:S01]  /*7f40*/  SHF.R.U32.HI R65, RZ, 0x18, R57.reuse ;  /* 0x00000018ff417819 */ /* 0x100fe20000011639 */
[----:B------:R-:W-:Y:S01]  /*7f50*/  IMAD.MOV.U32 R51, RZ, RZ, R46 ;  /* 0x000000ffff337224 */ /* 0x000fe200078e002e */
[----:B------:R-:W-:Y:S01]  /*7f60*/  LOP3.LUT R50, R57, 0xff, RZ, 0xc0, !PT ;  /* 0x000000ff39327812 */ /* 0x000fe200078ec0ff */
[----:B------:R-:W-:Y:S01]  /*7f70*/  IMAD.SHL.U32 R47, R63, 0x100, RZ ;  /* 0x000001003f2f7824 */ /* 0x000fe200078e00ff */
[----:B------:R-:W-:Y:S02]  /*7f80*/  SHF.R.U32.HI R61, RZ, 0x10, R57 ;  /* 0x00000010ff3d7819 */ /* 0x000fe40000011639 */
[----:B------:R-:W-:Y:S02]  /*7f90*/  SHF.R.U32.HI R62, RZ, 0x18, R59 ;  /* 0x00000018ff3e7819 */ /* 0x000fe4000001163b */
[----:B------:R-:W-:-:S02]  /*7fa0*/  LOP3.LUT R57, R59, 0xff, RZ, 0xc0, !PT ;  /* 0x000000ff3b397812 */ /* 0x000fc400078ec0ff */
[--C-:B------:R-:W-:Y:S02]  /*7fb0*/  SHF.R.U32.HI R58, RZ, 0x8, R59.reuse ;  /* 0x00000008ff3a7819 */ /* 0x100fe4000001163b */
[----:B------:R-:W-:Y:S02]  /*7fc0*/  SHF.R.U32.HI R60, RZ, 0x10, R59 ;  /* 0x00000010ff3c7819 */ /* 0x000fe4000001163b */
[----:B------:R-:W-:Y:S02]  /*7fd0*/  PRMT R50, R65, 0x654, R50 ;  /* 0x0000065441327816 */ /* 0x000fe40000000032 */
[----:B------:R-:W-:Y:S01]  /*7fe0*/  PRMT R57, R62, 0x654, R57 ;  /* 0x000006543e397816 */ /* 0x000fe20000000039 */
[----:B------:R-:W-:Y:S01]  /*7ff0*/  IMAD.U32 R60, R60, 0x10000, RZ ;  /* 0x000100003c3c7824 */ /* 0x000fe200078e00ff */
[----:B------:R-:W-:Y:S02]  /*8000*/  SHF.L.U32 R46, R58, 0x8, RZ ;  /* 0x000000083a2e7819 */ /* 0x000fe400000006ff */
        /* <DEDUP_REMOVED lines=94> */
.L_x_3247:
[----:B------:R-:W-:Y:S05]  /*85f0*/  BSYNC B2 ;  /* 0x0000000000027941 */ /* 0x000fea0003800000 */
.L_x_3246:
[----:B--2---:R0:W-:Y:S02]  /*8600*/  STG.E.128 desc[UR54][R48.64+0x80], R44 ;  /* 0x0000802c30007986 */ /* 0x0041e4000c101d36 */
.L_x_3245:
[----:B------:R-:W-:Y:S05]  /*8610*/  BSYNC B1 ;  /* 0x0000000000017941 */ /* 0x000fea0003800000 */
.L_x_3244:
[----:B------:R-:W-:-:S13]  /*8620*/  ISETP.NE.AND P3, PT, R39, RZ, PT ;  /* 0x000000ff2700720c */ /* 0x000fda0003f65270 */
[----:B------:R-:W-:Y:S05]  /*8630*/  @!P3 BRA `(.L_x_3227) ;  /* 0x0000007000bcb947 */ /* 0x000fea0003800000 */
[----:B0-234-:R0:W2:Y:S01]  /*8640*/  LDS.128 R44, [R41+0x2b200] ;  /* 0x02b20000292c7984 */ /* 0x01d0a20000000c00 */
[----:B------:R-:W-:Y:S01]  /*8650*/  VIADD R50, R16, 0x50 ;  /* 0x0000005010327836 */ /* 0x000fe20000000000 */
[----:B------:R-:W-:Y:S04]  /*8660*/  BSSY B1, `(.L_x_3248) ;  /* 0x000006e000017945 */ /* 0x000fe80003800000 */
[----:B------:R-:W-:-:S13]  /*8670*/  ISETP.GE.AND P3, PT, R50, R135, PT ;  /* 0x000000873200720c */ /* 0x000fda0003f66270 */
[----:B0-----:R-:W-:Y:S05]  /*8680*/  @P3 BRA `(.L_x_3249) ;  /* 0x0000000400ac3947 */ /* 0x001fea0003800000 */
[--C-:B------:R-:W-:Y:S01]  /*8690*/  SHF.R.U32.HI R58, RZ, 0x10, R53.reuse ;  /* 0x00000010ff3a7819 */ /* 0x100fe20000011635 */
[----:B--2---:R-:W-:Y:S01]  /*86a0*/  IMAD.MOV.U32 R51, RZ, RZ, R46 ;  /* 0x000000ffff337224 */ /* 0x004fe200078e002e */
[--C-:B------:R-:W-:Y:S02]  /*86b0*/  SHF.R.U32.HI R56, RZ, 0x8, R53.reuse ;  /* 0x00000008ff387819 */ /* 0x100fe40000011635 */
[----:B------:R-:W-:Y:S02]  /*86c0*/  LOP3.LUT R50, R53, 0xff, RZ, 0xc0, !PT ;  /* 0x000000ff35327812 */ /* 0x000fe400078ec0ff */
[----:B------:R-:W-:Y:S01]  /*86d0*/  SHF.R.U32.HI R59, RZ, 0x18, R53 ;  /* 0x00000018ff3b7819 */ /* 0x000fe20000011635 */
[----:B------:R-:W-:Y:S01]  /*86e0*/  IMAD.SHL.U32 R46, R56, 0x100, RZ ;  /* 0x00000100382e7824 */ /* 0x000fe200078e00ff */
[----:B------:R-:W-:Y:S02]  /*86f0*/  SHF.R.U32.HI R53, RZ, 0x8, R55 ;  /* 0x00000008ff357819 */ /* 0x000fe40000011637 */
[----:B------:R-:W-:-:S02]  /*8700*/  MOV R52, R47 ;  /* 0x0000002f00347202 */ /* 0x000fc40000000f00 */
[----:B------:R-:W-:Y:S01]  /*8710*/  LOP3.LUT R54, R55, 0xff0000ff, RZ, 0xc0, !PT ;  /* 0xff0000ff37367812 */ /* 0x000fe200078ec0ff */
[----:B------:R-:W-:Y:S01]  /*8720*/  IMAD.SHL.U32 R53, R53, 0x100, RZ ;  /* 0x0000010035357824 */ /* 0x000fe200078e00ff */
[----:B------:R-:W-:Y:S02]  /*8730*/  PRMT R47, R59, 0x654, R50 ;  /* 0x000006543b2f7816 */ /* 0x000fe40000000032 */
[----:B------:R-:W-:Y:S02]  /*8740*/  SHF.R.U32.HI R57, RZ, 0x10, R55 ;  /* 0x00000010ff397819 */ /* 0x000fe40000011637 */
[----:B------:R-:W-:Y:S01]  /*8750*/  LOP3.LUT R50, R47, 0xff00, R46, 0xf8, !PT ;  /* 0x0000ff002f327812 */ /* 0x000fe200078ef82e */
[----:B------:R-:W-:Y:S01]  /*8760*/  IMAD.U32 R47, R58, 0x10000, RZ ;  /* 0x000100003a2f7824 */ /* 0x000fe200078e00ff */
[----:B------:R-:W-:Y:S02]  /*8770*/  LOP3.LUT R56, R54, 0xff00, R53, 0xf8, !PT ;  /* 0x0000ff0036387812 */ /* 0x000fe400078ef835 */
[----:B------:R-:W-:-:S02]  /*8780*/  SHF.L.U32 R53, R57, 0x10, RZ ;  /* 0x0000001039357819 */ /* 0x000fc400000006ff */
        /* <DEDUP_REMOVED lines=91> */
.L_x_3249:
[----:B------:R-:W-:Y:S05]  /*8d40*/  BSYNC B1 ;  /* 0x0000000000017941 */ /* 0x000fea0003800000 */
.L_x_3248:
[----:B--2---:R0:W-:Y:S01]  /*8d50*/  STG.E.128 desc[UR54][R48.64+0xa0], R44 ;  /* 0x0000a02c30007986 */ /* 0x0041e2000c101d36 */
[----:B------:R-:W-:Y:S05]  /*8d60*/  BRA `(.L_x_3227) ;  /* 0x0000006800f07947 */ /* 0x000fea0003800000 */
.L_x_3195:
        /* <DEDUP_REMOVED lines=31> */
[----:B------:R-:W-:Y:S02]  /*8f60*/  CS2R R90, SRZ ;  /* 0x00000000005a7805 */ /* 0x000fe4000001ff00 */
[----:B------:R-:W-:Y:S02]  /*8f70*/  CS2R R88, SRZ ;  /* 0x0000000000587805 */ /* 0x000fe4000001ff00 */
[----:B------:R-:W-:Y:S01]  /*8f80*/  IADD3.X R97, R14, UR5, R100, P2, P3 ;  /* 0x000000050e617c10 */ /* 0x000fe200097e6464 */
[----:B------:R-:W-:-:S02]  /*8f90*/  ULDC.64 UR4, c[0x0][0x3e0] ;  /* 0x0000f80000047ab9 */ /* 0x000fc40000000a00 */
[----:B------:R-:W-:-:S04]  /*8fa0*/  IADD3 R98, P2, P3, R106, UR4, R92 ;  /* 0x000000046a627c10 */ /* 0x000fc8000fb5e05c */
[----:B------:R-:W-:Y:S02]  /*8fb0*/  IADD3.X R99, R20, UR5, R43, P2, P3 ;  /* 0x0000000514637c10 */ /* 0x000fe400097e642b */
[----:B------:R-:W-:Y:S02]  /*8fc0*/  ISETP.GE.AND P2, PT, R22, R135, PT ;  /* 0x000000871600720c */ /* 0x000fe40003f46270 */
[----:B------:R-:W-:Y:S02]  /*8fd0*/  CS2R R50, SRZ ;  /* 0x0000000000327805 */ /* 0x000fe4000001ff00 */
[----:B------:R-:W-:Y:S02]  /*8fe0*/  CS2R R48, SRZ ;  /* 0x0000000000307805 */ /* 0x000fe4000001ff00 */
[----:B------:R-:W-:Y:S02]  /*8ff0*/  CS2R R62, SRZ ;  /* 0x00000000003e7805 */ /* 0x000fe4000001ff00 */
[----:B------:R-:W-:-:S05]  /*9000*/  CS2R R60, SRZ ;  /* 0x00000000003c7805 */ /* 0x000fca000001ff00 */
[----:B------:R0:W5:Y:S04]  /*9010*/  @!P2 LDG.E.128 R52, desc[UR54][R96.64] ;  /* 0x000000366034a981 */ /* 0x000168000c1e1d00 */
[----:B------:R0:W5:Y:S01]  /*9020*/  @!P2 LDG.E.128 R88, desc[UR54][R98.64] ;  /* 0x000000366258a981 */ /* 0x000162000c1e1d00 */
[----:B------:R-:W-:Y:S02]  /*9030*/  ISETP.GE.AND P2, PT, R221, R135, PT ;  /* 0x00000087dd00720c */ /* 0x000fe40003f46270 */
[----:B------:R-:W-:Y:S02]  /*9040*/  CS2R R46, SRZ ;  /* 0x00000000002e7805 */ /* 0x000fe4000001ff00 */
[----:B------:R-:W-:Y:S02]  /*9050*/  CS2R R44, SRZ ;  /* 0x00000000002c7805 */ /* 0x000fe4000001ff00 */
[----:B------:R-:W-:-:S02]  /*9060*/  CS2R R58, SRZ ;  /* 0x00000000003a7805 */ /* 0x000fc4000001ff00 */
[----:B------:R-:W-:-:S05]  /*9070*/  CS2R R56, SRZ ;  /* 0x0000000000387805 */ /* 0x000fca000001ff00 */
[----:B------:R0:W5:Y:S04]  /*9080*/  @!P2 LDG.E.128 R48, desc[UR54][R96.64+0x20] ;  /* 0x000020366030a981 */ /* 0x000168000c1e1d00 */
[----:B------:R0:W5:Y:S01]  /*9090*/  @!P2 LDG.E.128 R60, desc[UR54][R98.64+0x20] ;  /* 0x00002036623ca981 */ /* 0x000162000c1e1d00 */
[----:B------:R-:W-:-:S13]  /*90a0*/  ISETP.GE.AND P2, PT, R222, R135, PT ;  /* 0x00000087de00720c */ /* 0x000fda0003f46270 */
[----:B------:R0:W5:Y:S04]  /*90b0*/  @!P2 LDG.E.128 R44, desc[UR54][R96.64+0x40] ;  /* 0x00004036602ca981 */ /* 0x000168000c1e1d00 */
[----:B------:R0:W5:Y:S02]  /*90c0*/  @!P2 LDG.E.128 R56, desc[UR54][R98.64+0x40] ;  /* 0x000040366238a981 */ /* 0x000164000c1e1d00 */
.L_x_3251:
[----:B------:R-:W-:Y:S05]  /*90d0*/  BSYNC B1 ;  /* 0x0000000000017941 */ /* 0x000fea0003800000 */
.L_x_3250:
[----:B0-----:R-:W-:Y:S01]  /*90e0*/  VIADD R96, R220, 0x80 ;  /* 0x00000080dc607836 */ /* 0x001fe20000000000 */
[----:B------:R-:W-:Y:S01]  /*90f0*/  BSSY B1, `(.L_x_3252) ;  /* 0x0000024000017945 */ /* 0x000fe20003800000 */
[----:B-----5:R-:W-:Y:S02]  /*9100*/  IMAD.MOV.U32 R167, RZ, RZ, R46 ;  /* 0x000000ffffa77224 */ /* 0x020fe400078e002e */
[----:B------:R-:W-:Y:S01]  /*9110*/  IMAD.MOV.U32 R168, RZ, RZ, R44 ;  /* 0x000000ffffa87224 */ /* 0x000fe200078e002c */
[----:B------:R-:W-:-:S13]  /*9120*/  ISETP.GE.AND P3, PT, R96, R42, PT ;  /* 0x0000002a6000720c */ /* 0x000fda0003f66270 */
[----:B------:R-:W-:Y:S05]  /*9130*/  @P3 BRA `(.L_x_3253) ;  /* 0x00000000007c3947 */ /* 0x000fea0003800000 */
[----:B------:R-:W-:Y:S01]  /*9140*/  IADD3 R93, P2, P5, R112, R94, R9 ;  /* 0x0000005e705d7210 */ /* 0x000fe20007d5e009 */
[----:B------:R-:W-:Y:S01]  /*9150*/  ULDC.64 UR4, c[0x0][0x3c8] ;  /* 0x0000f20000047ab9 */ /* 0x000fe20000000a00 */
[----:B------:R-:W-:Y:S02]  /*9160*/  CS2R R74, SRZ ;  /* 0x00000000004a7805 */ /* 0x000fe4000001ff00 */
[----:B------:R-:W-:Y:S02]  /*9170*/  CS2R R72, SRZ ;  /* 0x0000000000487805 */ /* 0x000fe4000001ff00 */
[----:B------:R-:W-:Y:S02]  /*9180*/  IADD3.X R100, R14, R100, R8, P2, P5 ;  /* 0x000000640e647210 */ /* 0x000fe400017ea408 */
[----:B------:R-:W-:Y:S02]  /*9190*/  CS2R R86, SRZ ;  /* 0x0000000000567805 */ /* 0x000fe4000001ff00 */
[----:B------:R-:W-:-:S02]  /*91a0*/  IADD3 R94, P2, P5, R106, R92, R11 ;  /* 0x0000005c6a5e7210 */ /* 0x000fc40007d5e00b */
[----:B------:R-:W-:Y:S02]  /*91b0*/  CS2R R84, SRZ ;  /* 0x0000000000547805 */ /* 0x000fe4000001ff00 */
        /* <DEDUP_REMOVED lines=23> */
.L_x_3253:
[----:B------:R-:W-:Y:S05]  /*9330*/  BSYNC B1 ;  /* 0x0000000000017941 */ /* 0x000fea0003800000 */
.L_x_3252:
[----:B------:R-:W-:Y:S01]  /*9340*/  UISETP.NE.AND UP0, UPT, UR53, 0x3, UPT ;  /* 0x000000033500788c */ /* 0x000fe2000bf05270 */
[----:B------:R-:W-:Y:S01]  /*9350*/  MOV R172, R50 ;  /* 0x0000003200ac7202 */ /* 0x000fe20000000f00 */
[----:B------:R-:W-:Y:S01]  /*9360*/  IMAD.MOV.U32 R173, RZ, RZ, R48 ;  /* 0x000000ffffad7224 */ /* 0x000fe200078e0030 */
[----:B------:R-:W-:Y:S01]  /*9370*/  MOV R169, R56 ;  /* 0x0000003800a97202 */ /* 0x000fe20000000f00 */
[----:B------:R-:W-:Y:S01]  /*9380*/  IMAD.MOV.U32 R178, RZ, RZ, R54 ;  /* 0x000000ffffb27224 */ /* 0x000fe200078e0036 */
[----:B-----5:R-:W-:Y:S01]  /*9390*/  MOV R152, R66 ;  /* 0x0000004200987202 */ /* 0x020fe20000000f00 */
[----:B------:R-:W-:Y:S01]  /*93a0*/  IMAD.MOV.U32 R181, RZ, RZ, R52 ;  /* 0x000000ffffb57224 */ /* 0x000fe200078e0034 */
[----:B------:R-:W-:Y:S01]  /*93b0*/  PLOP3.LUT P2, PT, PT, PT, UP0, 0x80, 0x0 ;  /* 0x000000000000781c */ /* 0x000fe20003f4f008 */
[----:B------:R-:W-:Y:S01]  /*93c0*/  IMAD.MOV.U32 R170, RZ, RZ, R58 ;  /* 0x000000ffffaa7224 */ /* 0x000fe200078e003a */
[----:B------:R-:W-:Y:S01]  /*93d0*/  MOV R164, R72 ;  /* 0x0000004800a47202 */ /* 0x000fe20000000f00 */
        /* <DEDUP_REMOVED lines=16> */
.L_x_3254:
[----:B------:R-:W-:Y:S01]  /*94e0*/  IMAD R43, R19, 0x8, R18 ;  /* 0x00000008132b7824 */ /* 0x000fe200078e0212 */
[----:B------:R-:W-:Y:S01]  /*94f0*/  SHF.L.U32 R100, R223, 0x1f, RZ ;  /* 0x0000001fdf647819 */ /* 0x000fe200000006ff */
[----:B------:R-:W1:Y:S01]  /*9500*/  LDC R156, c[0x0][0x2e4] ;  /* 0x0000b900ff9c7b82 */ /* 0x000e620000000800 */
[----:B------:R-:W-:Y:S02]  /*9510*/  BSSY B1, `(.L_x_3255) ;  /* 0x0000004000017945 */ /* 0x000fe40003800000 */
[----:B------:R-:W2:Y:S05]  /*9520*/  SYNCS.PHASECHK.TRANS64.TRYWAIT P5, [R43+URZ+0x33490], R100 ;  /* 0x033490642b0075a7 */ /* 0x000eaa00080a017f */
[----:B------:R-:W3:Y:S01]  /*9530*/  LDC.64 R138, c[0x0][0x2f0] ;  /* 0x0000bc00ff8a7b82 */ /* 0x000ee20000000a00 */
[----:B--2---:R-:W-:Y:S05]  /*9540*/  @!P5 BRA `(.L_x_3256) ;  /* 0x000002140044d947 */ /* 0x004fea0003800000 */
.L_x_3512:
[----:B------:R-:W-:Y:S05]  /*9550*/  BSYNC B1 ;  /* 0x0000000000017941 */ /* 0x000fea0003800000 */
.L_x_3255:
[----:B------:R-:W-:Y:S01]  /*9560*/  BSSY B1, `(.L_x_3257) ;  /* 0x00002fa000017945 */ /* 0x000fe20003800000 */
[----:B-1----:R-:W-:Y:S02]  /*9570*/  IMAD.IADD R162, R156, 0x1, -R101 ;  /* 0x000000019ca27824 */ /* 0x002fe400078e0a65 */
[----:B------:R-:W-:Y:S01]  /*9580*/  IMAD.MOV.U32 R141, RZ, RZ, R143 ;  /* 0x000000ffff8d7224 */ /* 0x000fe200078e008f */
[----:B------:R-:W-:Y:S06]  /*9590*/  @P4 BRA `(.L_x_3258) ;  /* 0x0000002c00d84947 */ /* 0x000fec0003800000 */
[----:B------:R-:W-:Y:S01]  /*95a0*/  ISETP.NE.AND P4, PT, R34, RZ, PT ;  /* 0x000000ff2200720c */ /* 0x000fe20003f85270 */
[-C--:B0--3--:R-:W-:Y:S01]  /*95b0*/  IMAD R92, R144, R138.reuse, RZ ;  /* 0x0000008a905c7224 */ /* 0x089fe200078e02ff */
[----:B------:R-:W-:Y:S01]  /*95c0*/  BSSY B2, `(.L_x_3259) ;  /* 0x00000fc000027945 */ /* 0x000fe20003800000 */
[----:B------:R-:W-:-:S04]  /*95d0*/  IMAD.WIDE.U32 R142, R220, R138, R140 ;  /* 0x0000008adc8e7225 */ /* 0x000fc800078e008c */
[----:B------:R-:W-:-:S05]  /*95e0*/  IMAD R171, R220, R139, R92 ;  /* 0x0000008bdcab7224 */ /* 0x000fca00078e025c */
[----:B------:R-:W-:Y:S01]  /*95f0*/  IADD3 R171, R171, R143, RZ ;  /* 0x0000008fabab7210 */ /* 0x000fe20007ffe0ff */
[----:B------:R-:W-:Y:S06]  /*9600*/  @!P4 BRA `(.L_x_3260) ;  /* 0x0000000c00dcc947 */ /* 0x000fec0003800000 */
[----:B------:R-:W-:Y:S01]  /*9610*/  SEL R92, R101, R162, !P0 ;  /* 0x000000a2655c7207 */ /* 0x000fe20004000000 */
[----:B------:R-:W-:Y:S01]  /*9620*/  BSSY B3, `(.L_x_3261) ;  /* 0x00000eb000037945 */ /* 0x000fe20003800000 */
[----:B------:R-:W-:Y:S02]  /*9630*/  IADD3 R179, P4, P5, R120, R142, R25 ;  /* 0x0000008e78b37210 */ /* 0x000fe40007d9e019 */
[----:B------:R-:W-:Y:S02]  /*9640*/  SHF.R.S32.HI R93, RZ, 0x1f, R92 ;  /* 0x0000001fff5d7819 */ /* 0x000fe4000001145c */
[----:B------:R-:W-:Y:S02]  /*9650*/  IADD3.X R176, R0, R171, R30, P4, P5 ;  /* 0x000000ab00b07210 */ /* 0x000fe400027ea41e */
[----:B------:R-:W-:Y:S02]  /*9660*/  LEA.HI R92, R93, R92, RZ, 0x5 ;  /* 0x0000005c5d5c7211 */ /* 0x000fe400078f28ff */
[----:B------:R-:W-:-:S02]  /*9670*/  ISETP.GE.AND P4, PT, R22, R135, PT ;  /* 0x000000871600720c */ /* 0x000fc40003f86270 */
[----:B------:R-:W-:-:S04]  /*9680*/  LEA.HI.SX32 R92, R92, R21, 0x1b ;  /* 0x000000155c5c7211 */ /* 0x000fc800078fdaff */
[----:B------:R-:W-:Y:S01]  /*9690*/  SHF.R.S32.HI R93, RZ, 0x1f, R92 ;  /* 0x0000001fff5d7819 */ /* 0x000fe2000001145c */
[----:B------:R-:W-:-:S03]  /*96a0*/  IMAD.SHL.U32 R180, R92, 0x10, RZ ;  /* 0x000000105cb47824 */ /* 0x000fc600078e00ff */
[----:B------:R-:W-:Y:S02]  /*96b0*/  LEA.HI R93, R93, R92, RZ, 0x2 ;  /* 0x0000005c5d5d7211 */ /* 0x000fe400078f10ff */
[----:B------:R-:W-:Y:S02]  /*96c0*/  LOP3.LUT R92, R224, 0x30, R180, 0xf8, !PT ;  /* 0x00000030e05c7812 */ /* 0x000fe400078ef8b4 */
[----:B------:R-:W-:Y:S02]  /*96d0*/  SHF.R.S32.HI R93, RZ, 0x2, R93 ;  /* 0x00000002ff5d7819 */ /* 0x000fe4000001145d */
[----:B------:R-:W-:-:S03]  /*96e0*/  LOP3.LUT R92, R92, R225, RZ, 0x3c, !PT ;  /* 0x000000e15c5c7212 */ /* 0x000fc600078e3cff */
[----:B------:R-:W-:-:S04]  /*96f0*/  IMAD R93, R93, 0x2800, R226 ;  /* 0x000028005d5d7824 */ /* 0x000fc800078e02e2 */
[----:B------:R-:W-:Y:S02]  /*9700*/  IMAD.IADD R92, R93, 0x1, R92 ;  /* 0x000000015d5c7824 */ /* 0x000fe400078e025c */
[C---:B------:R-:W-:Y:S02]  /*9710*/  IMAD R93, R19.reuse, 0x7800, R137 ;  /* 0x00007800135d7824 */ /* 0x040fe400078e0289 */
[----:B------:R-:W-:Y:S02]  /*9720*/  IMAD R95, R19, 0x7800, R92 ;  /* 0x00007800135f7824 */ /* 0x000fe400078e025c */
[C---:B------:R-:W-:Y:S02]  /*9730*/  IMAD.IADD R93, R18.reuse, 0x1, R93 ;  /* 0x00000001125d7824 */ /* 0x040fe400078e025d */
[----:B------:R-:W-:-:S04]  /*9740*/  IMAD.IADD R96, R18, 0x1, R95 ;  /* 0x0000000112607824 */ /* 0x000fc800078e025f */
[----:B------:R-:W0:Y:S04]  /*9750*/  LDS.128 R92, [R93+0x24200] ;  /* 0x024200005d5c7984 */ /* 0x000e280000000c00 */
[----:B------:R-:W1:Y:S01]  /*9760*/  LDS.128 R96, [R96+0x24200] ;  /* 0x0242000060607984 */ /* 0x000e620000000c00 */
[----:B------:R-:W-:Y:S05]  /*9770*/  @P4 BRA `(.L_x_3262) ;  /* 0x0000000c00544947 */ /* 0x000fea0003800000 */
[----:B------:R-:W-:Y:S02]  /*9780*/  F2FP.F16.E4M3.UNPACK_B R185, R184.H1 ;  /* 0x000000b8ffb9723e */ /* 0x000fe400030006ff */
[----:B-1----:R-:W-:Y:S02]  /*9790*/  F2FP.F16.E4M3.UNPACK_B R90, R96.H1 ;  /* 0x00000060ff5a723e */ /* 0x002fe400030006ff */
[----:B0-----:R-:W-:Y:S01]  /*97a0*/  F2FP.F16.E4M3.UNPACK_B R52, R92.H1 ;  /* 0x0000005cff34723e */ /* 0x001fe200030006ff */
[----:B------:R-:W-:Y:S01]  /*97b0*/  HADD2.F32 R187, -RZ, R185.H0_H0 ;  /* 0x200000b9ffbb7230 */ /* 0x000fe20000004100 */
[----:B------:R-:W-:Y:S01]  /*97c0*/  F2FP.F16.E4M3.UNPACK_B R182, R181.H1 ;  /* 0x000000b5ffb6723e */ /* 0x000fe200030006ff */
[----:B------:R-:W-:Y:S01]  /*97d0*/  HADD2.F32 R54, -RZ, R90.H0_H0 ;  /* 0x2000005aff367230 */ /* 0x000fe20000004100 */
[----:B------:R-:W-:Y:S01]  /*97e0*/  F2FP.F16.E4M3.UNPACK_B R96, R96 ;  /* 0x00000060ff60723e */ /* 0x000fe200020006ff */
[----:B------:R-:W-:Y:S01]  /*97f0*/  HADD2.F32 R88, -RZ, R52.H0_H0 ;  /* 0x20000034ff587230 */ /* 0x000fe20000004100 */
[----:B------:R-:W-:Y:S01]  /*9800*/  F2FP.F16.E4M3.UNPACK_B R196, R98.H1 ;  /* 0x00000062ffc4723e */ /* 0x000fe200030006ff */
[----:B------:R-:W-:-:S02]  /*9810*/  HADD2.F32 R183, -RZ, R182.H0_H0 ;  /* 0x200000b6ffb77230 */ /* 0x000fc40000004100 */
[-C--:B------:R-:W-:Y:S01]  /*9820*/  FMUL.FTZ R189, R54, R187.reuse ;  /* 0x000000bb36bd7220 */ /* 0x080fe20000410000 */
[----:B------:R-:W-:Y:S02]  /*9830*/  HADD2.F32 R90, -RZ, R90.H1_H1 ;  /* 0x3000005aff5a7230 */ /* 0x000fe40000004100 */
[C---:B------:R-:W-:Y:S01]  /*9840*/  FMUL.FTZ R187, R88.reuse, R187 ;  /* 0x000000bb58bb7220 */ /* 0x040fe20000410000 */
[----:B------:R-:W-:Y:S02]  /*9850*/  HADD2.F32 R52, -RZ, R52.H1_H1 ;  /* 0x30000034ff347230 */ /* 0x000fe40000004100 */
[-C--:B------:R-:W-:Y:S01]  /*9860*/  FFMA.FTZ R88, R88, R183.reuse, -R189 ;  /* 0x000000b758587223 */ /* 0x080fe200000108bd */
[----:B------:R-:W-:Y:S01]  /*9870*/  F2FP.F16.E4M3.UNPACK_B R195, R94.H1 ;  /* 0x0000005effc3723e */ /* 0x000fe200030006ff */
[----:B------:R-:W-:Y:S01]  /*9880*/  FFMA.FTZ R54, R54, R183, R187 ;  /* 0x000000b736367223 */ /* 0x000fe200000100bb */
[----:B------:R-:W-:Y:S01]  /*9890*/  HADD2.F32 R183, -RZ, R185.H1_H1 ;  /* 0x300000b9ffb77230 */ /* 0x000fe20000004100 */
[----:B------:R-:W-:Y:S01]  /*98a0*/  F2FP.F16.E4M3.UNPACK_B R198, R178.H1 ;  /* 0x000000b2ffc6723e */ /* 0x000fe200030006ff */
[----:B------:R-:W-:Y:S01]  /*98b0*/  HADD2.F32 R185, -RZ, R182.H1_H1 ;  /* 0x300000b6ffb97230 */ /* 0x000fe20000004100 */
[----:B------:R-:W-:Y:S01]  /*98c0*/  F2FP.F16.E4M3.UNPACK_B R98, R98 ;  /* 0x00000062ff62723e */ /* 0x000fe200020006ff */
[----:B------:R-:W-:-:S02]  /*98d0*/  HADD2.F32 R197, -RZ, R196.H0_H0 ;  /* 0x200000c4ffc57230 */ /* 0x000fc40000004100 */
[-C--:B------:R-:W-:Y:S01]  /*98e0*/  FMUL.FTZ R187, R90, R183.reuse ;  /* 0x000000b75abb7220 */ /* 0x080fe20000410000 */
[C---:B------:R-:W-:Y:S01]  /*98f0*/  FMUL.FTZ R189, R52.reuse, R183 ;  /* 0x000000b734bd7220 */ /* 0x040fe20000410000 */
[----:B------:R-:W-:Y:S01]  /*9900*/  HADD2.F32 R199, -RZ, R195.H0_H0 ;  /* 0x200000c3ffc77230 */ /* 0x000fe20000004100 */
[----:B------:R-:W-:Y:S01]  /*9910*/  F2FP.F16.E4M3.UNPACK_B R94, R94 ;  /* 0x0000005eff5e723e */ /* 0x000fe200020006ff */
[-C--:B------:R-:W-:Y:S01]  /*9920*/  FFMA.FTZ R183, R52, R185.reuse, -R187 ;  /* 0x000000b934b77223 */ /* 0x080fe200000108bb */
[----:B------:R-:W-:Y:S01]  /*9930*/  FFMA.FTZ R182, R90, R185, R189 ;  /* 0x000000b95ab67223 */ /* 0x000fe200000100bd */
[----:B------:R-:W-:Y:S01]  /*9940*/  F2FP.F16.E4M3.UNPACK_B R185, R184 ;  /* 0x000000b8ffb9723e */ /* 0x000fe200020006ff */
[----:B------:R-:W-:Y:S01]  /*9950*/  HADD2.F32 R200, -RZ, R198.H0_H0 ;  /* 0x200000c6ffc87230 */ /* 0x000fe20000004100 */
[----:B------:R-:W-:Y:S01]  /*9960*/  F2FP.F16.E4M3.UNPACK_B R52, R92 ;  /* 0x0000005cff34723e */ /* 0x000fe200020006ff */
[----:B------:R-:W-:Y:S01]  /*9970*/  HADD2.F32 R92, -RZ, R96.H0_H0 ;  /* 0x20000060ff5c7230 */ /* 0x000fe20000004100 */
[----:B------:R-:W-:Y:S01]  /*9980*/  F2FP.F16.E4M3.UNPACK_B R184, R181 ;  /* 0x000000b5ffb8723e */ /* 0x000fe200020006ff */
[----:B------:R-:W-:Y:S01]  /*9990*/  HADD2.F32 R187, -RZ, R185.H0_H0 ;  /* 0x200000b9ffbb7230 */ /* 0x000fe20000004100 */
[----:B------:R-:W-:Y:S01]  /*99a0*/  F2FP.F16.E4M3.UNPACK_B R178, R178 ;  /* 0x000000b2ffb2723e */ /* 0x000fe200020006ff */
[----:B------:R-:W-:Y:S01]  /*99b0*/  HADD2.F32 R90, -RZ, R52.H0_H0 ;  /* 0x20000034ff5a7230 */ /* 0x000fe20000004100 */
[----:B------:R-:W-:Y:S01]  /*99c0*/  SHF.R.U32.HI R188, RZ, 0x8, R55 ;  /* 0x00000008ffbc7819 */ /* 0x000fe20000011637 */
        /* <DEDUP_REMOVED lines=9> */
[-C--:B------:R-:W-:Y:S01]  /*9a60*/  FMUL.FTZ R186, R52, R185.reuse ;  /* 0x000000b934ba7220 */ /* 0x080fe20000410000 */
[----:B------:R-:W-:Y:S01]  /*9a70*/  HADD2.F32 R196, -RZ, R196.H1_H1 ;  /* 0x300000c4ffc47230 */ /* 0x000fe20000004100 */
[----:B------:R-:W-:Y:S01]  /*9a80*/  SHF.R.U32.HI R189, RZ, 0x18, R55 ;  /* 0x00000018ffbd7819 */ /* 0x000fe20000011637 */
[----:B------:R-:W-:Y:S02]  /*9a90*/  HADD2.F32 R195, -RZ, R195.H1_H1 ;  /* 0x300000c3ffc37230 */ /* 0x000fe40000004100 */
[C---:B------:R-:W-:Y:S01]  /*9aa0*/  FMUL.FTZ R187, R181.reuse, R185 ;  /* 0x000000b9b5bb7220 */ /* 0x040fe20000410000 */
[----:B------:R-:W-:Y:S01]  /*9ab0*/  HADD2.F32 R198, -RZ, R198.H1_H1 ;  /* 0x300000c6ffc67230 */ /* 0x000fe20000004100 */
[----:B------:R-:W-:Y:S01]  /*9ac0*/  SHF.R.U32.HI R185, RZ, 0x8, R53 ;  /* 0x00000008ffb97819 */ /* 0x000fe20000011635 */
[----:B------:R-:W-:Y:S02]  /*9ad0*/  IMAD.SHL.U32 R188, R188, 0x100, RZ ;  /* 0x00000100bcbc7824 */ /* 0x000fe400078e00ff */
[-C--:B------:R-:W-:Y:S01]  /*9ae0*/  FFMA.FTZ R96, R52, R184.reuse, -R187 ;  /* 0x000000b834607223 */ /* 0x080fe200000108bb */
[----:B------:R-:W-:Y:S01]  /*9af0*/  FFMA.FTZ R52, R181, R184, R186 ;  /* 0x000000b8b5347223 */ /* 0x000fe200000100ba */
[----:B------:R-:W-:-:S02]  /*9b00*/  LOP3.LUT R181, R53, 0xff, RZ, 0xc0, !PT ;  /* 0x000000ff35b57812 */ /* 0x000fc400078ec0ff */
[--C-:B------:R-:W-:Y:S02]  /*9b10*/  SHF.R.U32.HI R187, RZ, 0x18, R53.reuse ;  /* 0x00000018ffbb7819 */ /* 0x100fe40000011635 */
[----:B------:R-:W-:Y:S02]  /*9b20*/  SHF.R.U32.HI R184, RZ, 0x10, R53 ;  /* 0x00000010ffb87819 */ /* 0x000fe40000011635 */
[----:B------:R-:W-:Y:S02]  /*9b30*/  PRMT R187, R187, 0x654, R181 ;  /* 0x00000654bbbb7816 */ /* 0x000fe400000000b5 */
[-C--:B------:R-:W-:Y:S01]  /*9b40*/  F2FP.F16.E4M3.UNPACK_B R181, R177.reuse.H1 ;  /* 0x000000b1ffb5723e */ /* 0x080fe200030006ff */
[----:B------:R-:W-:Y:S01]  /*9b50*/  IMAD.U32 R184, R184, 0x10000, RZ ;  /* 0x00010000b8b87824 */ /* 0x000fe200078e00ff */
[----:B------:R-:W-:Y:S02]  /*9b60*/  F2FP.F16.E4M3.UNPACK_B R177, R177 ;  /* 0x000000b1ffb1723e */ /* 0x000fe400020006ff */
[----:B------:R-:W-:Y:S01]  /*9b70*/  SHF.R.U32.HI R186, RZ, 0x10, R55 ;  /* 0x00000010ffba7819 */ /* 0x000fe20000011637 */
[--C-:B------:R-:W-:Y:S01]  /*9b80*/  HADD2.F32 R202, -RZ, R181.reuse.H0_H0 ;  /* 0x200000b5ffca7230 */ /* 0x100fe20000004100 */
[----:B------:R-:W-:Y:S01]  /*9b90*/  LOP3.LUT R53, R55, 0xff, RZ, 0xc0, !PT ;  /* 0x000000ff37357812 */ /* 0x000fe200078ec0ff */
[----:B------:R-:W-:Y:S01]  /*9ba0*/  HADD2.F32 R181, -RZ, R181.H1_H1 ;  /* 0x300000b5ffb57230 */ /* 0x000fe20000004100 */
[----:B------:R-:W-:-:S02]  /*9bb0*/  SHF.R.U32.HI R190, RZ, 0x8, R89 ;  /* 0x00000008ffbe7819 */ /* 0x000fc40000011659 */
[-C--:B------:R-:W-:Y:S01]  /*9bc0*/  FMUL.FTZ R201, R197, R202.reuse ;  /* 0x000000cac5c97220 */ /* 0x080fe20000410000 */
[C---:B------:R-:W-:Y:S01]  /*9bd0*/  FMUL.FTZ R202, R199.reuse, R202 ;  /* 0x000000cac7ca7220 */ /* 0x040fe20000410000 */
[----:B------:R-:W-:Y:S01]  /*9be0*/  SHF.R.U32.HI R55, RZ, 0x10, R89 ;  /* 0x00000010ff377819 */ /* 0x000fe20000011659 */
[----:B------:R-:W-:Y:S02]  /*9bf0*/  IMAD.SHL.U32 R190, R190, 0x100, RZ ;  /* 0x00000100bebe7824 */ /* 0x000fe400078e00ff */
[-C--:B------:R-:W-:Y:S01]  /*9c00*/  FFMA.FTZ R201, R199, R200.reuse, -R201 ;  /* 0x000000c8c7c97223 */ /* 0x080fe200000108c9 */
[----:B------:R-:W-:Y:S01]  /*9c10*/  FFMA.FTZ R202, R197, R200, R202 ;  /* 0x000000c8c5ca7223 */ /* 0x000fe200000100ca */
[CC--:B------:R-:W-:Y:S01]  /*9c20*/  FMUL.FTZ R197, R196.reuse, R181.reuse ;  /* 0x000000b5c4c57220 */ /* 0x0c0fe20000410000 */
[----:B------:R-:W-:Y:S01]  /*9c30*/  FMUL.FTZ R181, R195, R181 ;  /* 0x000000b5c3b57220 */ /* 0x000fe20000410000 */
[----:B------:R-:W-:Y:S01]  /*9c40*/  HADD2.F32 R200, -RZ, R177.H0_H0 ;  /* 0x200000b1ffc87230 */ /* 0x000fe20000004100 */
[----:B------:R-:W-:Y:S01]  /*9c50*/  LOP3.LUT R191, R89, 0xff, RZ, 0xc0, !PT ;  /* 0x000000ff59bf7812 */ /* 0x000fe200078ec0ff */
[-C--:B------:R-:W-:Y:S01]  /*9c60*/  FFMA.FTZ R195, R195, R198.reuse, -R197 ;  /* 0x000000c6c3c37223 */ /* 0x080fe200000108c5 */
[----:B------:R-:W-:Y:S01]  /*9c70*/  FFMA.FTZ R181, R196, R198, R181 ;  /* 0x000000c6c4b57223 */ /* 0x000fe200000100b5 */
[----:B------:R-:W-:Y:S01]  /*9c80*/  HADD2.F32 R196, -RZ, R98.H0_H0 ;  /* 0x20000062ffc47230 */ /* 0x000fe20000004100 */
[----:B------:R-:W-:Y:S01]  /*9c90*/  SHF.R.U32.HI R192, RZ, 0x18, R89 ;  /* 0x00000018ffc07819 */ /* 0x000fe20000011659 */
[----:B------:R-:W-:Y:S01]  /*9ca0*/  HADD2.F32 R198, -RZ, R94.H0_H0 ;  /* 0x2000005effc67230 */ /* 0x000fe20000004100 */
[----:B------:R-:W-:Y:S01]  /*9cb0*/  SHF.R.U32.HI R193, RZ, 0x8, R91 ;  /* 0x00000008ffc17819 */ /* 0x000fe2000001165b */
[----:B------:R-:W-:-:S02]  /*9cc0*/  HADD2.F32 R197, -RZ, R178.H0_H0 ;  /* 0x200000b2ffc57230 */ /* 0x000fc40000004100 */
[-C--:B------:R-:W-:Y:S01]  /*9cd0*/  FMUL.FTZ R199, R196, R200.reuse ;  /* 0x000000c8c4c77220 */ /* 0x080fe20000410000 */
[----:B------:R-:W-:Y:S02]  /*9ce0*/  HADD2.F32 R177, -RZ, R177.H1_H1 ;  /* 0x300000b1ffb17230 */ /* 0x000fe40000004100 */
[----:B------:R-:W-:Y:S01]  /*9cf0*/  FMUL.FTZ R200, R198, R200 ;  /* 0x000000c8c6c87220 */ /* 0x000fe20000410000 */
[----:B------:R-:W-:Y:S01]  /*9d00*/  HADD2.F32 R98, -RZ, R98.H1_H1 ;  /* 0x30000062ff627230 */ /* 0x000fe20000004100 */
[--C-:B------:R-:W-:Y:S01]  /*9d10*/  SHF.R.U32.HI R89, RZ, 0x10, R91.reuse ;  /* 0x00000010ff597819 */ /* 0x100fe2000001165b */
[----:B------:R-:W-:Y:S02]  /*9d20*/  HADD2.F32 R94, -RZ, R94.H1_H1 ;  /* 0x3000005eff5e7230 */ /* 0x000fe40000004100 */
[----:B------:R-:W-:Y:S01]  /*9d30*/  FFMA.FTZ R200, R196, R197, R200 ;  /* 0x000000c5c4c87223 */ /* 0x000fe200000100c8 */
[----:B------:R-:W-:Y:S02]  /*9d40*/  HADD2.F32 R178, -RZ, R178.H1_H1 ;  /* 0x300000b2ffb27230 */ /* 0x000fe40000004100 */
[-C--:B------:R-:W-:Y:S01]  /*9d50*/  FMUL.FTZ R196, R98, R177.reuse ;  /* 0x000000b162c47220 */ /* 0x080fe20000410000 */
[----:B------:R-:W-:Y:S01]  /*9d60*/  LOP3.LUT R194, R91, 0xff, RZ, 0xc0, !PT ;  /* 0x000000ff5bc27812 */ /* 0x000fe200078ec0ff */
[C---:B------:R-:W-:Y:S01]  /*9d70*/  FMUL.FTZ R177, R94.reuse, R177 ;  /* 0x000000b15eb17220 */ /* 0x040fe20000410000 */
[----:B------:R-:W-:Y:S01]  /*9d80*/  SHF.R.U32.HI R91, RZ, 0x18, R91 ;  /* 0x00000018ff5b7819 */ /* 0x000fe2000001165b */
[-C--:B------:R-:W-:Y:S01]  /*9d90*/  FFMA.FTZ R196, R94, R178.reuse, -R196 ;  /* 0x000000b25ec47223 */ /* 0x080fe200000108c4 */
[----:B------:R-:W-:Y:S01]  /*9da0*/  SHF.L.U32 R94, R185, 0x8, RZ ;  /* 0x00000008b95e7819 */ /* 0x000fe200000006ff */
[----:B------:R-:W-:Y:S01]  /*9db0*/  IMAD.U32 R55, R55, 0x10000, RZ ;  /* 0x0001000037377824 */ /* 0x000fe200078e00ff */
[----:B------:R-:W-:Y:S01]  /*9dc0*/  PRMT R191, R192, 0x654, R191 ;  /* 0x00000654c0bf7816 */ /* 0x000fe200000000bf */
[----:B------:R-:W-:Y:S01]  /*9dd0*/  FFMA.FTZ R177, R98, R178, R177 ;  /* 0x000000b262b17223 */ /* 0x000fe200000100b1 */
[----:B------:R-:W-:Y:S01]  /*9de0*/  LOP3.LUT R187, R187, 0xff00, R94, 0xf8, !PT ;  /* 0x0000ff00bbbb7812 */ /* 0x000fe200078ef85e */
[----:B------:R-:W-:Y:S01]  /*9df0*/  IMAD.SHL.U32 R94, R193, 0x100, RZ ;  /* 0x00000100c15e7824 */ /* 0x000fe200078e00ff */
[----:B------:R-:W-:Y:S01]  /*9e00*/  PRMT R91, R91, 0x654, R194 ;  /* 0x000006545b5b7816 */ /* 0x000fe200000000c2 */
[----:B------:R-:W-:Y:S01]  /*9e10*/  FFMA.FTZ R199, R198, R197, -R199 ;  /* 0x000000c5c6c77223 */ /* 0x000fe200000108c7 */
[----:B------:R-:W-:-:S02]  /*9e20*/  LOP3.LUT R190, R191, 0xff00, R190, 0xf8, !PT ;  /* 0x0000ff00bfbe7812 */ /* 0x000fc400078ef8be */
[----:B------:R-:W-:Y:S01]  /*9e30*/  LOP3.LUT R185, R91, 0xff00, R94, 0xf8, !PT ;  /* 0x0000ff005bb97812 */ /* 0x000fe200078ef85e */
[----:B------:R-:W-:Y:S01]  /*9e40*/  IMAD.U32 R94, R89, 0x10000, RZ ;  /* 0x00010000595e7824 */ /* 0x000fe200078e00ff */
[----:B------:R-:W-:Y:S02]  /*9e50*/  LOP3.LUT R89, R190, 0xff0000, R55, 0xf8, !PT ;  /* 0x00ff0000be597812 */ /* 0x000fe400078ef837 */
[----:B------:R-:W-:Y:S02]  /*9e60*/  F2FP.SATFINITE.E4M3.F32.PACK_AB_MERGE_C R183, R183, R88, RZ ;  /* 0x00000058b7b7723e */ /* 0x000fe400048070ff */
[----:B------:R-:W-:Y:S02]  /*9e70*/  LOP3.LUT R55, R185, 0xff0000, R94, 0xf8, !PT ;  /* 0x00ff0000b9377812 */ /* 0x000fe400078ef85e */
[----:B------:R-:W-:Y:S02]  /*9e80*/  F2FP.SATFINITE.E4M3.F32.PACK_AB_MERGE_C R185, R182, R54, RZ ;  /* 0x00000036b6b9723e */ /* 0x000fe400048070ff */
[----:B------:R-:W-:-:S02]  /*9e90*/  F2FP.F16.E4M3.UNPACK_B R88, R97 ;  /* 0x00000061ff58723e */ /* 0x000fc400020006ff */
[----:B------:R-:W-:Y:S02]  /*9ea0*/  F2FP.F16.E4M3.UNPACK_B R178, R89 ;  /* 0x00000059ffb2723e */ /* 0x000fe400020006ff */
[----:B------:R-:W-:Y:S02]  /*9eb0*/  LOP3.LUT R91, R187, 0xff0000, R184, 0xf8, !PT ;  /* 0x00ff0000bb5b7812 */ /* 0x000fe400078ef8b8 */
[----:B------:R-:W-:Y:S02]  /*9ec0*/  F2FP.F16.E4M3.UNPACK_B R182, R93 ;  /* 0x0000005dffb6723e */ /* 0x000fe400020006ff */
[----:B------:R-:W-:Y:S02]  /*9ed0*/  F2FP.SATFINITE.E4M3.F32.PACK_AB_MERGE_C R90, R96, R90, R183 ;  /* 0x0000005a605a723e */ /* 0x000fe400048070b7 */
[----:B------:R-:W-:Y:S01]  /*9ee0*/  F2FP.SATFINITE.E4M3.F32.PACK_AB_MERGE_C R96, R52, R92, R185 ;  /* 0x0000005c3460723e */ /* 0x000fe200048070b9 */
[----:B------:R-:W-:Y:S01]  /*9ef0*/  HADD2.F32 R52, -RZ, R88.H0_H0 ;  /* 0x20000058ff347230 */ /* 0x000fe20000004100 */
[----:B------:R-:W-:Y:S01]  /*9f00*/  F2FP.F16.E4M3.UNPACK_B R183, R91 ;  /* 0x0000005bffb7723e */ /* 0x000fe200020006ff */
[----:B------:R-:W-:Y:S01]  /*9f10*/  HADD2.F32 R185, -RZ, R178.H0_H0 ;  /* 0x200000b2ffb97230 */ /* 0x000fe20000004100 */
[----:B------:R-:W-:Y:S01]  /*9f20*/  F2FP.SATFINITE.E4M3.F32.PACK_AB_MERGE_C R98, R181, R202, RZ ;  /* 0x000000cab562723e */ /* 0x000fe200048070ff */
        /* <DEDUP_REMOVED lines=8> */
[----:B------:R-:W-:Y:S01]  /*9fb0*/  F2FP.F16.E4M3.UNPACK_B R93, R93.H1 ;  /* 0x0000005dff5d723e */ /* 0x000fe200030006ff */
[----:B------:R-:W-:Y:S01]  /*9fc0*/  FFMA.FTZ R52, R52, R181, R185 ;  /* 0x000000b534347223 */ /* 0x000fe200000100b9 */
[----:B------:R-:W-:Y:S01]  /*9fd0*/  HADD2.F32 R185, -RZ, R178.H1_H1 ;  /* 0x300000b2ffb97230 */ /* 0x000fe20000004100 */
[----:B------:R-:W-:Y:S01]  /*9fe0*/  F2FP.F16.E4M3.UNPACK_B R181, R89.H1 ;  /* 0x00000059ffb5723e */ /* 0x000fe200030006ff */
[----:B------:R-:W-:Y:S01]  /*9ff0*/  HADD2.F32 R183, -RZ, R183.H1_H1 ;  /* 0x300000b7ffb77230 */ /* 0x000fe20000004100 */
[----:B------:R-:W-:Y:S01]  /*a000*/  F2FP.F16.E4M3.UNPACK_B R178, R91.H1 ;  /* 0x0000005bffb2723e */ /* 0x000fe200030006ff */
[----:B------:R-:W-:Y:S01]  /*a010*/  HADD2.F32 R88, -RZ, R93.H0_H0 ;  /* 0x2000005dff587230 */ /* 0x000fe20000004100 */
[----:B------:R-:W-:Y:S01]  /*a020*/  F2FP.SATFINITE.E4M3.F32.PACK_AB_MERGE_C R98, R177, R200, R98 ;  /* 0x000000c8b162723e */ /* 0x000fe20004807062 */
[----:B------:R-:W-:Y:S01]  /*a030*/  FMUL.FTZ R91, R182, R185 ;  /* 0x000000b9b65b7220 */ /* 0x000fe20000410000 */
[----:B------:R-:W-:-:S02]  /*a040*/  HADD2.F32 R177, -RZ, R97.H0_H0 ;  /* 0x20000061ffb17230 */ /* 0x000fc40000004100 */
[C---:B------:R-:W-:Y:S01]  /*a050*/  FMUL.FTZ R89, R92.reuse, R185 ;  /* 0x000000b95c597220 */ /* 0x040fe20000410000 */
[----:B------:R-:W-:Y:S02]  /*a060*/  HADD2.F32 R184, -RZ, R181.H0_H0 ;  /* 0x200000b5ffb87230 */ /* 0x000fe40000004100 */
[-C--:B------:R-:W-:Y:S01]  /*a070*/  FFMA.FTZ R91, R92, R183.reuse, R91 ;  /* 0x000000b75c5b7223 */ /* 0x080fe2000001005b */
[----:B------:R-:W-:Y:S01]  /*a080*/  PRMT R53, R189, 0x654, R53 ;  /* 0x00000654bd357816 */ /* 0x000fe20000000035 */
[--C-:B------:R-:W-:Y:S02]  /*a090*/  HADD2.F32 R92, -RZ, R178.reuse.H0_H0 ;  /* 0x200000b2ff5c7230 */ /* 0x100fe40000004100 */
[----:B------:R-:W-:Y:S01]  /*a0a0*/  FFMA.FTZ R89, R182, R183, -R89 ;  /* 0x000000b7b6597223 */ /* 0x000fe20000010859 */
[-C--:B------:R-:W-:Y:S01]  /*a0b0*/  FMUL.FTZ R185, R177, R184.reuse ;  /* 0x000000b8b1b97220 */ /* 0x080fe20000410000 */
[----:B------:R-:W-:Y:S01]  /*a0c0*/  FMUL.FTZ R182, R88, R184 ;  /* 0x000000b858b67220 */ /* 0x000fe20000410000 */
[----:B------:R-:W-:Y:S01]  /*a0d0*/  HADD2.F32 R183, -RZ, R97.H1_H1 ;  /* 0x30000061ffb77230 */ /* 0x000fe20000004100 */
[----:B------:R-:W-:Y:S01]  /*a0e0*/  LOP3.LUT R188, R53, 0xff00, R188, 0xf8, !PT ;  /* 0x0000ff0035bc7812 */ /* 0x000fe200078ef8bc */
[----:B------:R-:W-:Y:S01]  /*a0f0*/  HADD2.F32 R184, -RZ, R181.H1_H1 ;  /* 0x300000b5ffb87230 */ /* 0x000fe20000004100 */
[----:B------:R-:W-:Y:S01]  /*a100*/  SHF.L.U32 R53, R186, 0x10, RZ ;  /* 0x00000010ba357819 */ /* 0x000fe200000006ff */
[-C--:B------:R-:W-:Y:S01]  /*a110*/  FFMA.FTZ R88, R88, R92.reuse, -R185 ;  /* 0x0000005c58587223 */ /* 0x080fe200000108b9 */
[----:B------:R-:W-:Y:S01]  /*a120*/  FFMA.FTZ R92, R177, R92, R182 ;  /* 0x0000005cb15c7223 */ /* 0x000fe200000100b6 */
[----:B------:R-:W-:Y:S01]  /*a130*/  HADD2.F32 R93, -RZ, R93.H1_H1 ;  /* 0x3000005dff5d7230 */ /* 0x000fe20000004100 */
[----:B------:R-:W-:Y:S01]  /*a140*/  LOP3.LUT R53, R188, 0xff0000, R53, 0xf8, !PT ;  /* 0x00ff0000bc357812 */ /* 0x000fe200078ef835 */
[----:B------:R-:W-:-:S02]  /*a150*/  HADD2.F32 R182, -RZ, R178.H1_H1 ;  /* 0x300000b2ffb67230 */ /* 0x000fc40000004100 */
[-C--:B------:R-:W-:Y:S01]  /*a160*/  FMUL.FTZ R178, R183, R184.reuse ;  /* 0x000000b8b7b27220 */ /* 0x080fe20000410000 */
[----:B------:R-:W-:Y:S01]  /*a170*/  F2FP.F16.E4M3.UNPACK_B R181, R99 ;  /* 0x00000063ffb5723e */ /* 0x000fe200020006ff */
[C---:B------:R-:W-:Y:S01]  /*a180*/  FMUL.FTZ R184, R93.reuse, R184 ;  /* 0x000000b85db87220 */ /* 0x040fe20000410000 */
[----:B------:R-:W-:Y:S01]  /*a190*/  F2FP.F16.E4M3.UNPACK_B R97, R55 ;  /* 0x00000037ff61723e */ /* 0x000fe200020006ff */
[-C--:B------:R-:W-:Y:S01]  /*a1a0*/  FFMA.FTZ R177, R93, R182.reuse, -R178 ;  /* 0x000000b65db17223 */ /* 0x080fe200000108b2 */
[----:B------:R-:W-:Y:S01]  /*a1b0*/  F2FP.F16.E4M3.UNPACK_B R178, R95 ;  /* 0x0000005fffb2723e */ /* 0x000fe200020006ff */
[----:B------:R-:W-:Y:S01]  /*a1c0*/  HADD2.F32 R185, -RZ, R181.H0_H0 ;  /* 0x200000b5ffb97230 */ /* 0x000fe20000004100 */
[----:B------:R-:W-:Y:S01]  /*a1d0*/  F2FP.F16.E4M3.UNPACK_B R93, R53 ;  /* 0x00000035ff5d723e */ /* 0x000fe200020006ff */
[----:B------:R-:W-:Y:S02]  /*a1e0*/  HADD2.F32 R186, -RZ, R97.H0_H0 ;  /* 0x20000061ffba7230 */ /* 0x000fe40000004100 */
[----:B------:R-:W-:Y:S01]  /*a1f0*/  FFMA.FTZ R183, R183, R182, R184 ;  /* 0x000000b6b7b77223 */ /* 0x000fe200000100b8 */
[----:B------:R-:W-:Y:S01]  /*a200*/  HADD2.F32 R184, -RZ, R178.H0_H0 ;  /* 0x200000b2ffb87230 */ /* 0x000fe20000004100 */
[----:B------:R-:W-:Y:S01]  /*a210*/  F2FP.F16.E4M3.UNPACK_B R182, R55.H1 ;  /* 0x00000037ffb6723e */ /* 0x000fe200030006ff */
[----:B------:R-:W-:-:S02]  /*a220*/  HADD2.F32 R188, -RZ, R93.H0_H0 ;  /* 0x2000005dffbc7230 */ /* 0x000fc40000004100 */
[CC--:B------:R-:W-:Y:S01]  /*a230*/  FMUL.FTZ R187, R185.reuse, R186.reuse ;  /* 0x000000bab9bb7220 */ /* 0x0c0fe20000410000 */
[----:B------:R-:W-:Y:S01]  /*a240*/  F2FP.F16.E4M3.UNPACK_B R99, R99.H1 ;  /* 0x00000063ff63723e */ /* 0x000fe200030006ff */
[C---:B------:R-:W-:Y:S01]  /*a250*/  FMUL.FTZ R190, R184.reuse, R186 ;  /* 0x000000bab8be7220 */ /* 0x040fe20000410000 */
[----:B------:R-:W-:Y:S02]  /*a260*/  HADD2.F32 R189, -RZ, R182.H0_H0 ;  /* 0x200000b6ffbd7230 */ /* 0x000fe40000004100 */
[-C--:B------:R-:W-:Y:S01]  /*a270*/  FFMA.FTZ R55, R184, R188.reuse, -R187 ;  /* 0x000000bcb8377223 */ /* 0x080fe200000108bb */
[----:B------:R-:W-:Y:S01]  /*a280*/  F2FP.F16.E4M3.UNPACK_B R184, R95.H1 ;  /* 0x0000005fffb8723e */ /* 0x000fe200030006ff */
[--C-:B------:R-:W-:Y:S01]  /*a290*/  HADD2.F32 R186, -RZ, R99.reuse.H0_H0 ;  /* 0x20000063ffba7230 */ /* 0x100fe20000004100 */
[----:B------:R-:W-:Y:S01]  /*a2a0*/  F2FP.F16.E4M3.UNPACK_B R187, R53.H1 ;  /* 0x00000035ffbb723e */ /* 0x000fe200030006ff */
[----:B------:R-:W-:Y:S01]  /*a2b0*/  FFMA.FTZ R53, R185, R188, R190 ;  /* 0x000000bcb9357223 */ /* 0x000fe200000100be */
[----:B------:R-:W-:Y:S01]  /*a2c0*/  HADD2.F32 R185, -RZ, R99.H1_H1 ;  /* 0x30000063ffb97230 */ /* 0x000fe20000004100 */
[----:B------:R-:W-:Y:S01]  /*a2d0*/  F2FP.SATFINITE.E4M3.F32.PACK_AB_MERGE_C R92, R183, R92, RZ ;  /* 0x0000005cb75c723e */ /* 0x000fe200048070ff */
[----:B------:R-:W-:-:S02]  /*a2e0*/  HADD2.F32 R95, -RZ, R184.H0_H0 ;  /* 0x200000b8ff5f7230 */ /* 0x000fc40000004100 */
[C---:B------:R-:W-:Y:S01]  /*a2f0*/  FMUL.FTZ R190, R186.reuse, R189 ;  /* 0x000000bdbabe7220 */ /* 0x040fe20000410000 */
[--C-:B------:R-:W-:Y:S01]  /*a300*/  HADD2.F32 R188, -RZ, R187.reuse.H0_H0 ;  /* 0x200000bbffbc7230 */ /* 0x100fe20000004100 */
[----:B------:R-:W-:Y:S01]  /*a310*/  F2FP.SATFINITE.E4M3.F32.PACK_AB_MERGE_C R94, R195, R201, RZ ;  /* 0x000000c9c35e723e */ /* 0x000fe200048070ff */
[----:B------:R-:W-:Y:S02]  /*a320*/  HADD2.F32 R182, -RZ, R182.H1_H1 ;  /* 0x300000b6ffb67230 */ /* 0x000fe40000004100 */
[C---:B------:R-:W-:Y:S01]  /*a330*/  FMUL.FTZ R189, R95.reuse, R189 ;  /* 0x000000bd5fbd7220 */ /* 0x040fe20000410000 */
[----:B------:R-:W-:Y:S02]  /*a340*/  HADD2.F32 R184, -RZ, R184.H1_H1 ;  /* 0x300000b8ffb87230 */ /* 0x000fe40000004100 */
[-C--:B------:R-:W-:Y:S01]  /*a350*/  FFMA.FTZ R95, R95, R188.reuse, -R190 ;  /* 0x000000bc5f5f7223 */ /* 0x080fe200000108be */
[----:B------:R-:W-:Y:S02]  /*a360*/  HADD2.F32 R187, -RZ, R187.H1_H1 ;  /* 0x300000bbffbb7230 */ /* 0x000fe40000004100 */
[----:B------:R-:W-:Y:S01]  /*a370*/  FFMA.FTZ R99, R186, R188, R189 ;  /* 0x000000bcba637223 */ /* 0x000fe200000100bd */
[-C--:B------:R-:W-:Y:S01]  /*a380*/  FMUL.FTZ R189, R185, R182.reuse ;  /* 0x000000b6b9bd7220 */ /* 0x080fe20000410000 */
[----:B------:R-:W-:Y:S01]  /*a390*/  FMUL.FTZ R182, R184, R182 ;  /* 0x000000b6b8b67220 */ /* 0x000fe20000410000 */
[----:B------:R-:W-:Y:S01]  /*a3a0*/  HADD2.F32 R181, -RZ, R181.H1_H1 ;  /* 0x300000b5ffb57230 */ /* 0x000fe20000004100 */
[----:B------:R-:W-:Y:S01]  /*a3b0*/  F2FP.SATFINITE.E4M3.F32.PACK_AB_MERGE_C R88, R177, R88, RZ ;  /* 0x00000058b158723e */ /* 0x000fe200048070ff */
[----:B------:R-:W-:-:S02]  /*a3c0*/  HADD2.F32 R97, -RZ, R97.H1_H1 ;  /* 0x30000061ff617230 */ /* 0x000fc40000004100 */
[-C--:B------:R-:W-:Y:S01]  /*a3d0*/  FFMA.FTZ R186, R185, R187.reuse, R182 ;  /* 0x000000bbb9ba7223 */ /* 0x080fe200000100b6 */
[----:B------:R-:W-:Y:S02]  /*a3e0*/  HADD2.F32 R178, -RZ, R178.H1_H1 ;  /* 0x300000b2ffb27230 */ /* 0x000fe40000004100 */
[----:B------:R-:W-:Y:S01]  /*a3f0*/  FFMA.FTZ R184, R184, R187, -R189 ;  /* 0x000000bbb8b87223 */ /* 0x000fe200000108bd */
[----:B------:R-:W-:Y:S02]  /*a400*/  HADD2.F32 R93, -RZ, R93.H1_H1 ;  /* 0x3000005dff5d7230 */ /* 0x000fe40000004100 */
[----:B------:R-:W-:Y:S01]  /*a410*/  FMUL.FTZ R185, R181, R97 ;  /* 0x00000061b5b97220 */ /* 0x000fe20000410000 */
[----:B------:R-:W-:Y:S01]  /*a420*/  F2FP.SATFINITE.E4M3.F32.PACK_AB_MERGE_C R99, R186, R99, RZ ;  /* 0x00000063ba63723e */ /* 0x000fe200048070ff */
[----:B------:R-:W-:Y:S01]  /*a430*/  FMUL.FTZ R182, R178, R97 ;  /* 0x00000061b2b67220 */ /* 0x000fe20000410000 */
[----:B------:R-:W-:Y:S01]  /*a440*/  F2FP.SATFINITE.E4M3.F32.PACK_AB_MERGE_C R95, R184, R95, RZ ;  /* 0x0000005fb85f723e */ /* 0x000fe200048070ff */
[-C--:B------:R-:W-:Y:S01]  /*a450*/  FFMA.FTZ R178, R178, R93.reuse, -R185 ;  /* 0x0000005db2b27223 */ /* 0x080fe200000108b9 */
[----:B------:R-:W-:Y:S01]  /*a460*/  F2FP.SATFINITE.E4M3.F32.PACK_AB_MERGE_C R97, R91, R52, R92 ;  /* 0x000000345b61723e */ /* 0x000fe2000480705c */
[----:B------:R-:W-:Y:S01]  /*a470*/  FFMA.FTZ R182, R181, R93, R182 ;  /* 0x0000005db5b67223 */ /* 0x000fe200000100b6 */
[----:B------:R-:W-:Y:S01]  /*a480*/  F2FP.SATFINITE.E4M3.F32.PACK_AB_MERGE_C R94, R196, R199, R94 ;  /* 0x000000c7c45e723e */ /* 0x000fe2000480705e */
[----:B------:R-:W-:Y:S01]  /*a490*/  IMAD.MOV.U32 R92, RZ, RZ, R90 ;  /* 0x000000ffff5c7224 */ /* 0x000fe200078e005a */
[----:B------:R-:W-:-:S02]  /*a4a0*/  F2FP.SATFINITE.E4M3.F32.PACK_AB_MERGE_C R93, R89, R54, R88 ;  /* 0x00000036595d723e */ /* 0x000fc40004807058 */
[----:B------:R-:W-:Y:S02]  /*a4b0*/  F2FP.SATFINITE.E4M3.F32.PACK_AB_MERGE_C R95, R178, R55, R95 ;  /* 0x00000037b25f723e */ /* 0x000fe4000480705f */
[----:B------:R-:W-:-:S07]  /*a4c0*/  F2FP.SATFINITE.E4M3.F32.PACK_AB_MERGE_C R99, R182, R53, R99 ;  /* 0x00000035b663723e */ /* 0x000fce0004807063 */
.L_x_3262:
[----:B------:R-:W-:Y:S05]  /*a4d0*/  BSYNC B3 ;  /* 0x0000000000037941 */ /* 0x000fea0003800000 */
.L_x_3261:
[----:B------:R-:W-:-:S13]  /*a4e0*/  ISETP.GE.AND P4, PT, R180, R156, PT ;  /* 0x0000009cb400720c */ /* 0x000fda0003f86270 */
[--C-:B------:R-:W-:Y:S02]  /*a4f0*/  @!P4 SHF.R.S32.HI R52, RZ, 0x1f, R180.reuse ;  /* 0x0000001fff34c819 */ /* 0x100fe400000114b4 */
[----:B------:R-:W-:-:S04]  /*a500*/  @!P4 IADD3 R55, P5, P6, R120, R142, R180 ;  /* 0x0000008e7837c210 */ /* 0x000fc80007ebe0b4 */
[----:B------:R-:W-:Y:S02]  /*a510*/  @!P4 IADD3.X R88, R0, R171, R52, P5, P6 ;  /* 0x000000ab0058c210 */ /* 0x000fe40002fec434 */
[----:B------:R-:W-:-:S05]  /*a520*/  IADD3 R52, P5, R179, R126, RZ ;  /* 0x0000007eb3347210 */ /* 0x000fca0007fbe0ff */
[----:B------:R-:W-:Y:S01]  /*a530*/  IMAD.X R53, R176, 0x1, R127, P5 ;  /* 0x00000001b0357824 */ /* 0x000fe200028e067f */
[----:B------:R-:W-:-:S04]  /*a540*/  @!P4 IADD3 R54, P5, R55, R126, RZ ;  /* 0x0000007e3736c210 */ /* 0x000fc80007fbe0ff */
[----:B------:R-:W-:Y:S01]  /*a550*/  @!P4 IADD3.X R55, R88, R127, RZ, P5, !PT ;  /* 0x0000007f5837c210 */ /* 0x000fe20002ffe4ff */
[----:B0-----:R0:W-:Y:S04]  /*a560*/  STG.E.128 desc[UR54][R52.64], R92 ;  /* 0x0000005c34007986 */ /* 0x0011e8000c101d36 */
[----:B-1----:R0:W-:Y:S04]  /*a570*/  @!P4 STG.E.128 desc[UR54][R54.64], R96 ;  /* 0x000000603600c986 */ /* 0x0021e8000c101d36 */
.L_x_3260:
[----:B------:R-:W-:Y:S05]  /*a580*/  BSYNC B2 ;  /* 0x0000000000027941 */ /* 0x000fea0003800000 */
.L_x_3259:
[----:B------:R-:W-:Y:S01]  /*a590*/  ISETP.NE.AND P4, PT, R35, RZ, PT ;  /* 0x000000ff2300720c */ /* 0x000fe20003f85270 */
[----:B------:R-:W-:-:S12]  /*a5a0*/  BSSY B2, `(.L_x_3263) ;  /* 0x00000f9000027945 */ /* 0x000fd80003800000 */
[----:B------:R-:W-:Y:S05]  /*a5b0*/  @!P4 BRA `(.L_x_3264) ;  /* 0x0000000c00dcc947 */ /* 0x000fea0003800000 */
[----:B0-----:R-:W-:Y:S01]  /*a5c0*/  SEL R52, R101, R162, !P1 ;  /* 0x000000a265347207 */ /* 0x001fe20004800000 */
        /* <DEDUP_REMOVED lines=9> */
[----:B------:R-:W-:-:S04]  /*a660*/  LEA.HI R52, R52, R53, RZ, 0x2 ;  /* 0x0000003534347211 */ /* 0x000fc800078f10ff */
[----:B------:R-:W-:Y:S02]  /*a670*/  SHF.R.S32.HI R53, RZ, 0x2, R52 ;  /* 0x00000002ff357819 */ /* 0x000fe40000011434 */
[----:B------:R-:W-:-:S03]  /*a680*/  LOP3.LUT R52, R224, 0x30, R95, 0xf8, !PT ;  /* 0x00000030e0347812 */ /* 0x000fc600078ef85f */
[----:B------:R-:W-:Y:S01]  /*a690*/  IMAD R53, R53, 0x2800, R226 ;  /* 0x0000280035357824 */ /* 0x000fe200078e02e2 */
[----:B------:R-:W-:-:S05]  /*a6a0*/  LOP3.LUT R52, R52, R225, RZ, 0x3c, !PT ;  /* 0x000000e134347212 */ /* 0x000fca00078e3cff */
        /* <DEDUP_REMOVED lines=8> */
[----:B------:R-:W-:Y:S02]  /*a730*/  SHF.R.U32.HI R176, RZ, 0x8, R49 ;  /* 0x00000008ffb07819 */ /* 0x000fe40000011631 */
[----:B------:R-:W-:Y:S02]  /*a740*/  SHF.R.U32.HI R99, RZ, 0x8, R61 ;  /* 0x00000008ff637819 */ /* 0x000fe4000001163d */
[----:B------:R-:W-:Y:S02]  /*a750*/  SHF.R.U32.HI R177, RZ, 0x8, R63 ;  /* 0x00000008ffb17819 */ /* 0x000fe4000001163f */
[----:B------:R-:W-:Y:S01]  /*a760*/  SHF.R.U32.HI R98, RZ, 0x8, R51 ;  /* 0x00000008ff627819 */ /* 0x000fe20000011633 */
[----:B------:R-:W-:Y:S01]  /*a770*/  IMAD.SHL.U32 R99, R99, 0x100, RZ ;  /* 0x0000010063637824 */ /* 0x000fe200078e00ff */
[----:B------:R-:W-:Y:S01]  /*a780*/  SHF.R.U32.HI R97, RZ, 0x18, R63 ;  /* 0x00000018ff617819 */ /* 0x000fe2000001163f */
[----:B------:R-:W-:Y:S01]  /*a790*/  IMAD.SHL.U32 R177, R177, 0x100, RZ ;  /* 0x00000100b1b17824 */ /* 0x000fe200078e00ff */
[----:B------:R-:W-:-:S02]  /*a7a0*/  LOP3.LUT R96, R63, 0xff, RZ, 0xc0, !PT ;  /* 0x000000ff3f607812 */ /* 0x000fc400078ec0ff */
[----:B------:R-:W-:Y:S02]  /*a7b0*/  SHF.R.U32.HI R183, RZ, 0x18, R49 ;  /* 0x00000018ffb77819 */ /* 0x000fe40000011631 */
[----:B------:R-:W-:Y:S02]  /*a7c0*/  LOP3.LUT R60, R49, 0xff, RZ, 0xc0, !PT ;  /* 0x000000ff313c7812 */ /* 0x000fe400078ec0ff */
[----:B------:R-:W-:Y:S02]  /*a7d0*/  SHF.R.U32.HI R179, RZ, 0x18, R61 ;  /* 0x00000018ffb37819 */ /* 0x000fe4000001163d */
[----:B------:R-:W-:Y:S02]  /*a7e0*/  LOP3.LUT R94, R61, 0xff, RZ, 0xc0, !PT ;  /* 0x000000ff3d5e7812 */ /* 0x000fe400078ec0ff */
[----:B------:R-:W-:Y:S02]  /*a7f0*/  SHF.R.U32.HI R181, RZ, 0x18, R51 ;  /* 0x00000018ffb57819 */ /* 0x000fe40000011633 */
[----:B------:R-:W-:-:S02]  /*a800*/  LOP3.LUT R62, R51, 0xff, RZ, 0xc0, !PT ;  /* 0x000000ff333e7812 */ /* 0x000fc400078ec0ff */
[----:B------:R-:W-:Y:S02]  /*a810*/  SHF.R.U32.HI R48, RZ, 0x10, R51 ;  /* 0x00000010ff307819 */ /* 0x000fe40000011633 */
[----:B------:R-:W-:Y:S01]  /*a820*/  SHF.R.U32.HI R51, RZ, 0x10, R63 ;  /* 0x00000010ff337819 */ /* 0x000fe2000001163f */
[----:B------:R-:W-:Y:S01]  /*a830*/  IMAD.SHL.U32 R63, R176, 0x100, RZ ;  /* 0x00000100b03f7824 */ /* 0x000fe200078e00ff */
[----:B------:R-:W-:Y:S01]  /*a840*/  PRMT R96, R97, 0x654, R96 ;  /* 0x0000065461607816 */ /* 0x000fe20000000060 */
[----:B------:R-:W-:Y:S01]  /*a850*/  IMAD.SHL.U32 R97, R98, 0x100, RZ ;  /* 0x0000010062617824 */ /* 0x000fe200078e00ff */
[----:B------:R-:W-:Y:S01]  /*a860*/  SHF.R.U32.HI R50, RZ, 0x10, R49 ;  /* 0x00000010ff327819 */ /* 0x000fe20000011631 */
[----:B------:R-:W-:Y:S01]  /*a870*/  IMAD.U32 R48, R48, 0x10000, RZ ;  /* 0x0001000030307824 */ /* 0x000fe200078e00ff */
[----:B------:R-:W-:Y:S01]  /*a880*/  PRMT R60, R183, 0x654, R60 ;  /* 0x00000654b73c7816 */ /* 0x000fe2000000003c */
[----:B------:R-:W-:Y:S01]  /*a890*/  IMAD.U32 R176, R51, 0x10000, RZ ;  /* 0x0001000033b07824 */ /* 0x000fe200078e00ff */
[----:B------:R-:W-:-:S02]  /*a8a0*/  PRMT R94, R179, 0x654, R94 ;  /* 0x00000654b35e7816 */ /* 0x000fc4000000005e */
[----:B------:R-:W-:Y:S02]  /*a8b0*/  SHF.R.U32.HI R49, RZ, 0x10, R61 ;  /* 0x00000010ff317819 */ /* 0x000fe4000001163d */
[----:B------:R-:W-:Y:S02]  /*a8c0*/  PRMT R62, R181, 0x654, R62 ;  /* 0x00000654b53e7816 */ /* 0x000fe4000000003e */
[----:B0-----:R-:W-:Y:S01]  /*a8d0*/  MOV R61, R52 ;  /* 0x00000034003d7202 */ /* 0x001fe20000000f00 */
[----:B------:R-:W-:Y:S01]  /*a8e0*/  IMAD.U32 R49, R49, 0x10000, RZ ;  /* 0x0001000031317824 */ /* 0x000fe200078e00ff */
[----:B------:R-:W-:Y:S02]  /*a8f0*/  LOP3.LUT R60, R60, 0xff00, R63, 0xf8, !PT ;  /* 0x0000ff003c3c7812 */ /* 0x000fe400078ef83f */
[----:B------:R-:W-:Y:S02]  /*a900*/  LOP3.LUT R98, R94, 0xff00, R99, 0xf8, !PT ;  /* 0x0000ff005e627812 */ /* 0x000fe400078ef863 */
[----:B------:R-:W-:-:S02]  /*a910*/  LOP3.LUT R177, R96, 0xff00, R177, 0xf8, !PT ;  /* 0x0000ff0060b17812 */ /* 0x000fc400078ef8b1 */
[----:B------:R-:W-:Y:S02]  /*a920*/  SHF.L.U32 R63, R50, 0x10, RZ ;  /* 0x00000010323f7819 */ /* 0x000fe400000006ff */
[----:B------:R-:W-:Y:S02]  /*a930*/  LOP3.LUT R97, R62, 0xff00, R97, 0xf8, !PT ;  /* 0x0000ff003e617812 */ /* 0x000fe400078ef861 */
[----:B------:R-:W-:Y:S02]  /*a940*/  F2FP.F16.E4M3.UNPACK_B R96, R175.H1 ;  /* 0x000000afff60723e */ /* 0x000fe400030006ff */
[----:B-1----:R-:W-:Y:S02]  /*a950*/  F2FP.F16.E4M3.UNPACK_B R94, R88.H1 ;  /* 0x00000058ff5e723e */ /* 0x002fe400030006ff */
[----:B------:R-:W-:Y:S01]  /*a960*/  F2FP.F16.E4M3.UNPACK_B R62, R61.H1 ;  /* 0x0000003dff3e723e */ /* 0x000fe200030006ff */
[----:B------:R-:W-:Y:S01]  /*a970*/  HADD2.F32 R99, -RZ, R96.H0_H0 ;  /* 0x20000060ff637230 */ /* 0x000fe20000004100 */
[----:B------:R-:W-:Y:S01]  /*a980*/  LOP3.LUT R50, R60, 0xff0000, R63, 0xf8, !PT ;  /* 0x00ff00003c327812 */ /* 0x000fe200078ef83f */
[----:B------:R-:W-:Y:S01]  /*a990*/  HADD2.F32 R60, -RZ, R94.H0_H0 ;  /* 0x2000005eff3c7230 */ /* 0x000fe20000004100 */
[----:B------:R-:W-:Y:S01]  /*a9a0*/  F2FP.F16.E4M3.UNPACK_B R63, R173.H1 ;  /* 0x000000adff3f723e */ /* 0x000fe200030006ff */
[----:B------:R-:W-:Y:S01]  /*a9b0*/  HADD2.F32 R52, -RZ, R62.H0_H0 ;  /* 0x2000003eff347230 */ /* 0x000fe20000004100 */
[----:B------:R-:W-:Y:S01]  /*a9c0*/  LOP3.LUT R48, R97, 0xff0000, R48, 0xf8, !PT ;  /* 0x00ff000061307812 */ /* 0x000fe200078ef830 */
[----:B------:R-:W-:-:S02]  /*a9d0*/  HADD2.F32 R96, -RZ, R96.H1_H1 ;  /* 0x30000060ff607230 */ /* 0x000fc40000004100 */
[-C--:B------:R-:W-:Y:S01]  /*a9e0*/  FMUL.FTZ R179, R60, R99.reuse ;  /* 0x000000633cb37220 */ /* 0x080fe20000410000 */
[--C-:B------:R-:W-:Y:S02]  /*a9f0*/  HADD2.F32 R97, -RZ, R63.reuse.H0_H0 ;  /* 0x2000003fff617230 */ /* 0x100fe40000004100 */
[----:B------:R-:W-:Y:S01]  /*aa00*/  FMUL.FTZ R99, R52, R99 ;  /* 0x0000006334637220 */ /* 0x000fe20000410000 */
[----:B------:R-:W-:Y:S01]  /*aa10*/  LOP3.LUT R51, R98, 0xff0000, R49, 0xf8, !PT ;  /* 0x00ff000062337812 */ /* 0x000fe200078ef831 */
[----:B------:R-:W-:Y:S01]  /*aa20*/  HADD2.F32 R98, -RZ, R63.H1_H1 ;  /* 0x3000003fff627230 */ /* 0x000fe20000004100 */
[----:B------:R-:W-:Y:S01]  /*aa30*/  F2FP.F16.E4M3.UNPACK_B R175, R175 ;  /* 0x000000afffaf723e */ /* 0x000fe200020006ff */
[-C--:B------:R-:W-:Y:S01]  /*aa40*/  FFMA.FTZ R52, R52, R97.reuse, -R179 ;  /* 0x0000006134347223 */ /* 0x080fe200000108b3 */
[----:B------:R-:W-:Y:S01]  /*aa50*/  FFMA.FTZ R60, R60, R97, R99 ;  /* 0x000000613c3c7223 */ /* 0x000fe20000010063 */
[----:B------:R-:W-:Y:S01]  /*aa60*/  HADD2.F32 R97, -RZ, R94.H1_H1 ;  /* 0x3000005eff617230 */ /* 0x000fe20000004100 */
[----:B------:R-:W-:Y:S01]  /*aa70*/  F2FP.F16.E4M3.UNPACK_B R88, R88 ;  /* 0x00000058ff58723e */ /* 0x000fe200020006ff */
[----:B------:R-:W-:Y:S01]  /*aa80*/  HADD2.F32 R63, -RZ, R62.H1_H1 ;  /* 0x3000003eff3f7230 */ /* 0x000fe20000004100 */
[----:B------:R-:W-:Y:S01]  /*aa90*/  F2FP.F16.E4M3.UNPACK_B R94, R61 ;  /* 0x0000003dff5e723e */ /* 0x000fe200020006ff */
[----:B------:R-:W-:Y:S01]  /*aaa0*/  HADD2.F32 R99, -RZ, R175.H0_H0 ;  /* 0x200000afff637230 */ /* 0x000fe20000004100 */
[----:B------:R-:W-:Y:S01]  /*aab0*/  LOP3.LUT R49, R177, 0xff0000, R176, 0xf8, !PT ;  /* 0x00ff0000b1317812 */ /* 0x000fe200078ef8b0 */
        /* <DEDUP_REMOVED lines=43> */
[--C-:B------:R-:W-:Y:S01]  /*ad70*/  HADD2.F32 R177, -RZ, R174.reuse.H0_H0 ;  /* 0x200000aeffb17230 */ /* 0x100fe20000004100 */
[----:B------:R-:W-:Y:S01]  /*ad80*/  F2FP.SATFINITE.E4M3.F32.PACK_AB_MERGE_C R52, R61, R52, RZ ;  /* 0x000000343d34723e */ /* 0x000fe200048070ff */
[----:B------:R-:W-:-:S02]  /*ad90*/  HADD2.F32 R179, -RZ, R174.H1_H1 ;  /* 0x300000aeffb37230 */ /* 0x000fc40000004100 */
[----:B------:R-:W-:Y:S01]  /*ada0*/  FFMA.FTZ R187, R175, R176, R180 ;  /* 0x000000b0afbb7223 */ /* 0x000fe200000100b4 */
[----:B------:R-:W-:Y:S01]  /*adb0*/  HADD2.F32 R172, -RZ, R98.H0_H0 ;  /* 0x20000062ffac7230 */ /* 0x000fe20000004100 */
[----:B------:R-:W-:Y:S01]  /*adc0*/  F2FP.SATFINITE.E4M3.F32.PACK_AB_MERGE_C R60, R63, R60, RZ ;  /* 0x0000003c3f3c723e */ /* 0x000fe200048070ff */
[----:B------:R-:W-:Y:S01]  /*add0*/  HADD2.F32 R90, -RZ, R54.H0_H0 ;  /* 0x20000036ff5a7230 */ /* 0x000fe20000004100 */
[----:B------:R-:W-:Y:S01]  /*ade0*/  F2FP.SATFINITE.E4M3.F32.PACK_AB_MERGE_C R52, R97, R62, R52 ;  /* 0x0000003e6134723e */ /* 0x000fe20004807034 */
[----:B------:R-:W-:Y:S02]  /*adf0*/  HADD2.F32 R98, -RZ, R98.H1_H1 ;  /* 0x30000062ff627230 */ /* 0x000fe40000004100 */
[-C--:B------:R-:W-:Y:S01]  /*ae00*/  FMUL.FTZ R181, R172, R177.reuse ;  /* 0x000000b1acb57220 */ /* 0x080fe20000410000 */
[----:B------:R-:W-:Y:S02]  /*ae10*/  HADD2.F32 R54, -RZ, R54.H1_H1 ;  /* 0x30000036ff367230 */ /* 0x000fe40000004100 */
[----:B------:R-:W-:Y:S01]  /*ae20*/  FMUL.FTZ R177, R90, R177 ;  /* 0x000000b15ab17220 */ /* 0x000fe20000410000 */
[----:B------:R-:W-:-:S02]  /*ae30*/  HADD2.F32 R175, -RZ, R173.H0_H0 ;  /* 0x200000adffaf7230 */ /* 0x000fc40000004100 */
[-C--:B------:R-:W-:Y:S01]  /*ae40*/  FMUL.FTZ R183, R98, R179.reuse ;  /* 0x000000b362b77220 */ /* 0x080fe20000410000 */
[----:B------:R-:W-:Y:S02]  /*ae50*/  HADD2.F32 R173, -RZ, R173.H1_H1 ;  /* 0x300000adffad7230 */ /* 0x000fe40000004100 */
[----:B------:R-:W-:Y:S01]  /*ae60*/  FMUL.FTZ R179, R54, R179 ;  /* 0x000000b336b37220 */ /* 0x000fe20000410000 */
[----:B------:R-:W-:Y:S01]  /*ae70*/  F2FP.F16.E4M3.UNPACK_B R63, R89 ;  /* 0x00000059ff3f723e */ /* 0x000fe200020006ff */
[----:B------:R-:W-:Y:S01]  /*ae80*/  FFMA.FTZ R181, R90, R175, -R181 ;  /* 0x000000af5ab57223 */ /* 0x000fe200000108b5 */
[----:B------:R-:W-:Y:S01]  /*ae90*/  F2FP.F16.E4M3.UNPACK_B R62, R51 ;  /* 0x00000033ff3e723e */ /* 0x000fe200020006ff */
[----:B------:R-:W-:Y:S01]  /*aea0*/  FFMA.FTZ R90, R172, R175, R177 ;  /* 0x000000afac5a7223 */ /* 0x000fe200000100b1 */
[----:B------:R-:W-:Y:S01]  /*aeb0*/  F2FP.F16.E4M3.UNPACK_B R61, R53 ;  /* 0x00000035ff3d723e */ /* 0x000fe200020006ff */
[-C--:B------:R-:W-:Y:S01]  /*aec0*/  FFMA.FTZ R179, R98, R173.reuse, R179 ;  /* 0x000000ad62b37223 */ /* 0x080fe200000100b3 */
[----:B------:R-:W-:Y:S01]  /*aed0*/  FFMA.FTZ R54, R54, R173, -R183 ;  /* 0x000000ad36367223 */ /* 0x000fe200000108b7 */
[----:B------:R-:W-:Y:S01]  /*aee0*/  F2FP.SATFINITE.E4M3.F32.PACK_AB_MERGE_C R185, R185, R94, RZ ;  /* 0x0000005eb9b9723e */ /* 0x000fe200048070ff */
[----:B------:R-:W-:Y:S01]  /*aef0*/  HADD2.F32 R94, -RZ, R63.H0_H0 ;  /* 0x2000003fff5e7230 */ /* 0x000fe20000004100 */
[----:B------:R-:W-:Y:S01]  /*af00*/  F2FP.SATFINITE.E4M3.F32.PACK_AB_MERGE_C R96, R187, R96, RZ ;  /* 0x00000060bb60723e */ /* 0x000fe200048070ff */
[----:B------:R-:W-:Y:S01]  /*af10*/  HADD2.F32 R173, -RZ, R62.H0_H0 ;  /* 0x2000003effad7230 */ /* 0x000fe20000004100 */
[----:B------:R-:W-:Y:S01]  /*af20*/  F2FP.SATFINITE.E4M3.F32.PACK_AB_MERGE_C R88, R99, R88, R60 ;  /* 0x000000586358723e */ /* 0x000fe2000480703c */
[----:B------:R-:W-:Y:S01]  /*af30*/  HADD2.F32 R60, -RZ, R61.H0_H0 ;  /* 0x2000003dff3c7230 */ /* 0x000fe20000004100 */
[----:B------:R-:W-:-:S02]  /*af40*/  F2FP.F16.E4M3.UNPACK_B R97, R50 ;  /* 0x00000032ff61723e */ /* 0x000fc400020006ff */
[----:B------:R-:W-:Y:S01]  /*af50*/  F2FP.SATFINITE.E4M3.F32.PACK_AB_MERGE_C R90, R179, R90, R96 ;  /* 0x0000005ab35a723e */ /* 0x000fe20004807060 */
[----:B------:R-:W-:Y:S02]  /*af60*/  HADD2.F32 R96, -RZ, R63.H1_H1 ;  /* 0x3000003fff607230 */ /* 0x000fe40000004100 */
[-C--:B------:R-:W-:Y:S01]  /*af70*/  FMUL.FTZ R175, R94, R173.reuse ;  /* 0x000000ad5eaf7220 */ /* 0x080fe20000410000 */
[----:B------:R-:W-:Y:S02]  /*af80*/  HADD2.F32 R99, -RZ, R97.H0_H0 ;  /* 0x20000061ff637230 */ /* 0x000fe40000004100 */
[C---:B------:R-:W-:Y:S01]  /*af90*/  FMUL.FTZ R63, R60.reuse, R173 ;  /* 0x000000ad3c3f7220 */ /* 0x040fe20000410000 */
[----:B------:R-:W-:Y:S01]  /*afa0*/  HADD2.F32 R173, -RZ, R62.H1_H1 ;  /* 0x3000003effad7230 */ /* 0x000fe20000004100 */
[----:B------:R-:W-:Y:S01]  /*afb0*/  F2FP.F16.E4M3.UNPACK_B R89, R89.H1 ;  /* 0x00000059ff59723e */ /* 0x000fe200030006ff */
[----:B------:R-:W-:Y:S02]  /*afc0*/  HADD2.F32 R62, -RZ, R61.H1_H1 ;  /* 0x3000003dff3e7230 */ /* 0x000fe40000004100 */
[-C--:B------:R-:W-:Y:S01]  /*afd0*/  FFMA.FTZ R60, R60, R99.reuse, -R175 ;  /* 0x000000633c3c7223 */ /* 0x080fe200000108af */
[----:B------:R-:W-:Y:S01]  /*afe0*/  FFMA.FTZ R61, R94, R99, R63 ;  /* 0x000000635e3d7223 */ /* 0x000fe2000001003f */
[----:B------:R-:W-:-:S02]  /*aff0*/  HADD2.F32 R97, -RZ, R97.H1_H1 ;  /* 0x30000061ff617230 */ /* 0x000fc40000004100 */
[-C--:B------:R-:W-:Y:S01]  /*b000*/  FMUL.FTZ R99, R96, R173.reuse ;  /* 0x000000ad60637220 */ /* 0x080fe20000410000 */
[C---:B------:R-:W-:Y:S01]  /*b010*/  FMUL.FTZ R173, R62.reuse, R173 ;  /* 0x000000ad3ead7220 */ /* 0x040fe20000410000 */
[----:B------:R-:W-:Y:S01]  /*b020*/  F2FP.F16.E4M3.UNPACK_B R98, R51.H1 ;  /* 0x00000033ff62723e */ /* 0x000fe200030006ff */
[----:B------:R-:W-:Y:S01]  /*b030*/  HADD2.F32 R94, -RZ, R89.H0_H0 ;  /* 0x20000059ff5e7230 */ /* 0x000fe20000004100 */
[----:B------:R-:W-:Y:S01]  /*b040*/  F2FP.F16.E4M3.UNPACK_B R63, R53.H1 ;  /* 0x00000035ff3f723e */ /* 0x000fe200030006ff */
[-C--:B------:R-:W-:Y:S01]  /*b050*/  FFMA.FTZ R53, R62, R97.reuse, -R99 ;  /* 0x000000613e357223 */ /* 0x080fe20000010863 */
[----:B------:R-:W-:Y:S01]  /*b060*/  FFMA.FTZ R62, R96, R97, R173 ;  /* 0x00000061603e7223 */ /* 0x000fe200000100ad */
[----:B------:R-:W-:Y:S01]  /*b070*/  F2FP.F16.E4M3.UNPACK_B R50, R50.H1 ;  /* 0x00000032ff32723e */ /* 0x000fe200030006ff */
[----:B------:R-:W-:Y:S01]  /*b080*/  HADD2.F32 R97, -RZ, R98.H0_H0 ;  /* 0x20000062ff617230 */ /* 0x000fe20000004100 */
[-C--:B------:R-:W-:Y:S01]  /*b090*/  F2FP.F16.E4M3.UNPACK_B R178, R49.reuse.H1 ;  /* 0x00000031ffb2723e */ /* 0x080fe200030006ff */
        /* <DEDUP_REMOVED lines=8> */
[----:B------:R-:W-:Y:S01]  /*b120*/  HADD2.F32 R63, -RZ, R63.H1_H1 ;  /* 0x3000003fff3f7230 */ /* 0x000fe20000004100 */
[----:B------:R-:W-:Y:S01]  /*b130*/  F2FP.SATFINITE.E4M3.F32.PACK_AB_MERGE_C R54, R54, R181, R185 ;  /* 0x000000b53636723e */ /* 0x000fe200048070b9 */
[----:B------:R-:W-:Y:S02]  /*b140*/  HADD2.F32 R98, -RZ, R50.H1_H1 ;  /* 0x30000032ff627230 */ /* 0x000fe40000004100 */
[----:B------:R-:W-:Y:S01]  /*b150*/  FFMA.FTZ R50, R51, R89, -R172 ;  /* 0x0000005933327223 */ /* 0x000fe200000108ac */
[----:B------:R-:W-:Y:S01]  /*b160*/  FMUL.FTZ R174, R96, R99 ;  /* 0x0000006360ae7220 */ /* 0x000fe20000410000 */
[----:B------:R-:W-:Y:S01]  /*b170*/  FFMA.FTZ R51, R94, R89, R97 ;  /* 0x000000595e337223 */ /* 0x000fe20000010061 */
[C---:B------:R-:W-:Y:S01]  /*b180*/  FMUL.FTZ R99, R63.reuse, R99 ;  /* 0x000000633f637220 */ /* 0x040fe20000410000 */
[-C--:B------:R-:W-:Y:S01]  /*b190*/  F2FP.F16.E4M3.UNPACK_B R89, R55.reuse ;  /* 0x00000037ff59723e */ /* 0x080fe200020006ff */
[-C--:B------:R-:W-:Y:S01]  /*b1a0*/  FFMA.FTZ R63, R63, R98.reuse, -R174 ;  /* 0x000000623f3f7223 */ /* 0x080fe200000108ae */
[----:B------:R-:W-:Y:S01]  /*b1b0*/  F2FP.F16.E4M3.UNPACK_B R55, R55.H1 ;  /* 0x00000037ff37723e */ /* 0x000fe200030006ff */
[----:B------:R-:W-:Y:S01]  /*b1c0*/  FFMA.FTZ R94, R96, R98, R99 ;  /* 0x00000062605e7223 */ /* 0x000fe20000010063 */
[-C--:B------:R-:W-:Y:S01]  /*b1d0*/  F2FP.F16.E4M3.UNPACK_B R97, R91.reuse ;  /* 0x0000005bff61723e */ /* 0x080fe200020006ff */
[----:B------:R-:W-:Y:S01]  /*b1e0*/  HADD2.F32 R49, -RZ, R178.H0_H0 ;  /* 0x200000b2ff317230 */ /* 0x000fe20000004100 */
[----:B------:R-:W-:Y:S01]  /*b1f0*/  F2FP.F16.E4M3.UNPACK_B R98, R91.H1 ;  /* 0x0000005bff62723e */ /* 0x000fe200030006ff */
[----:B------:R-:W-:Y:S01]  /*b200*/  HADD2.F32 R96, -RZ, R55.H0_H0 ;  /* 0x20000037ff607230 */ /* 0x000fe20000004100 */
[----:B------:R-:W-:Y:S01]  /*b210*/  F2FP.F16.E4M3.UNPACK_B R174, R48.H1 ;  /* 0x00000030ffae723e */ /* 0x000fe200030006ff */
[----:B------:R-:W-:Y:S01]  /*b220*/  HADD2.F32 R99, -RZ, R97.H0_H0 ;  /* 0x20000061ff637230 */ /* 0x000fe20000004100 */
[----:B------:R-:W-:Y:S01]  /*b230*/  F2FP.SATFINITE.E4M3.F32.PACK_AB_MERGE_C R50, R63, R50, RZ ;  /* 0x000000323f32723e */ /* 0x000fe200048070ff */
[----:B------:R-:W-:-:S02]  /*b240*/  HADD2.F32 R48, -RZ, R177.H0_H0 ;  /* 0x200000b1ff307230 */ /* 0x000fc40000004100 */
[----:B------:R-:W-:Y:S01]  /*b250*/  FMUL.FTZ R181, R96, R49 ;  /* 0x0000003160b57220 */ /* 0x000fe20000410000 */
[----:B------:R-:W-:Y:S01]  /*b260*/  HADD2.F32 R91, -RZ, R89.H0_H0 ;  /* 0x20000059ff5b7230 */ /* 0x000fe20000004100 */
[----:B------:R-:W-:Y:S01]  /*b270*/  F2FP.SATFINITE.E4M3.F32.PACK_AB_MERGE_C R51, R94, R51, RZ ;  /* 0x000000335e33723e */ /* 0x000fe200048070ff */
[----:B------:R-:W-:Y:S02]  /*b280*/  HADD2.F32 R172, -RZ, R98.H0_H0 ;  /* 0x20000062ffac7230 */ /* 0x000fe40000004100 */
[-C--:B------:R-:W-:Y:S01]  /*b290*/  FMUL.FTZ R180, R99, R48.reuse ;  /* 0x0000003063b47220 */ /* 0x080fe20000410000 */
[----:B------:R-:W-:Y:S02]  /*b2a0*/  HADD2.F32 R175, -RZ, R174.H0_H0 ;  /* 0x200000aeffaf7230 */ /* 0x000fe40000004100 */
[----:B------:R-:W-:Y:S01]  /*b2b0*/  FMUL.FTZ R182, R91, R48 ;  /* 0x000000305bb67220 */ /* 0x000fe20000410000 */
[----:B------:R-:W-:Y:S02]  /*b2c0*/  HADD2.F32 R176, -RZ, R173.H0_H0 ;  /* 0x200000adffb07230 */ /* 0x000fe40000004100 */
[----:B------:R-:W-:Y:S01]  /*b2d0*/  FMUL.FTZ R179, R172, R49 ;  /* 0x00000031acb37220 */ /* 0x000fe20000410000 */
[----:B------:R-:W-:-:S02]  /*b2e0*/  HADD2.F32 R98, -RZ, R98.H1_H1 ;  /* 0x30000062ff627230 */ /* 0x000fc40000004100 */
[-C--:B------:R-:W-:Y:S01]  /*b2f0*/  FFMA.FTZ R181, R172, R175.reuse, R181 ;  /* 0x000000afacb57223 */ /* 0x080fe200000100b5 */
[----:B------:R-:W-:Y:S02]  /*b300*/  HADD2.F32 R178, -RZ, R178.H1_H1 ;  /* 0x300000b2ffb27230 */ /* 0x000fe40000004100 */
[----:B------:R-:W-:Y:S01]  /*b310*/  FFMA.FTZ R48, R91, R176, -R180 ;  /* 0x000000b05b307223 */ /* 0x000fe200000108b4 */
[----:B------:R-:W-:Y:S02]  /*b320*/  HADD2.F32 R55, -RZ, R55.H1_H1 ;  /* 0x30000037ff377230 */ /* 0x000fe40000004100 */
[----:B------:R-:W-:Y:S01]  /*b330*/  FFMA.FTZ R179, R96, R175, -R179 ;  /* 0x000000af60b37223 */ /* 0x000fe200000108b3 */
[----:B------:R-:W-:Y:S02]  /*b340*/  HADD2.F32 R97, -RZ, R97.H1_H1 ;  /* 0x30000061ff617230 */ /* 0x000fe40000004100 */
[----:B------:R-:W-:Y:S01]  /*b350*/  FMUL.FTZ R180, R98, R178 ;  /* 0x000000b262b47220 */ /* 0x000fe20000410000 */
[----:B------:R-:W-:-:S02]  /*b360*/  HADD2.F32 R172, -RZ, R177.H1_H1 ;  /* 0x300000b1ffac7230 */ /* 0x000fc40000004100 */
[----:B------:R-:W-:Y:S01]  /*b370*/  FMUL.FTZ R91, R55, R178 ;  /* 0x000000b2375b7220 */ /* 0x000fe20000410000 */
[----:B------:R-:W-:Y:S02]  /*b380*/  HADD2.F32 R174, -RZ, R174.H1_H1 ;  /* 0x300000aeffae7230 */ /* 0x000fe40000004100 */
[----:B------:R-:W-:Y:S01]  /*b390*/  FFMA.FTZ R49, R99, R176, R182 ;  /* 0x000000b063317223 */ /* 0x000fe200000100b6 */
[----:B------:R-:W-:Y:S02]  /*b3a0*/  HADD2.F32 R89, -RZ, R89.H1_H1 ;  /* 0x30000059ff597230 */ /* 0x000fe40000004100 */
[----:B------:R-:W-:Y:S01]  /*b3b0*/  FMUL.FTZ R176, R97, R172 ;  /* 0x000000ac61b07220 */ /* 0x000fe20000410000 */
[----:B------:R-:W-:Y:S02]  /*b3c0*/  HADD2.F32 R96, -RZ, R173.H1_H1 ;  /* 0x300000adff607230 */ /* 0x000fe40000004100 */
[-C--:B------:R-:W-:Y:S01]  /*b3d0*/  FFMA.FTZ R180, R55, R174.reuse, -R180 ;  /* 0x000000ae37b47223 */ /* 0x080fe200000108b4 */
[----:B------:R-:W-:Y:S01]  /*b3e0*/  FFMA.FTZ R98, R98, R174, R91 ;  /* 0x000000ae62627223 */ /* 0x000fe2000001005b */
[----:B------:R-:W-:Y:S01]  /*b3f0*/  FMUL.FTZ R172, R89, R172 ;  /* 0x000000ac59ac7220 */ /* 0x000fe20000410000 */
[----:B------:R-:W-:Y:S01]  /*b400*/  F2FP.SATFINITE.E4M3.F32.PACK_AB_MERGE_C R53, R53, R60, R50 ;  /* 0x0000003c3535723e */ /* 0x000fe20004807032 */
[-C--:B------:R-:W-:Y:S01]  /*b410*/  FFMA.FTZ R89, R89, R96.reuse, -R176 ;  /* 0x0000006059597223 */ /* 0x080fe200000108b0 */
[----:B------:R-:W-:Y:S01]  /*b420*/  F2FP.SATFINITE.E4M3.F32.PACK_AB_MERGE_C R179, R180, R179, RZ ;  /* 0x000000b3b4b3723e */ /* 0x000fe200048070ff */
[----:B------:R-:W-:Y:S01]  /*b430*/  FFMA.FTZ R172, R97, R96, R172 ;  /* 0x0000006061ac7223 */ /* 0x000fe200000100ac */
[----:B------:R-:W-:-:S02]  /*b440*/  F2FP.SATFINITE.E4M3.F32.PACK_AB_MERGE_C R98, R98, R181, RZ ;  /* 0x000000b56262723e */ /* 0x000fc400048070ff */
[----:B------:R-:W-:Y:S02]  /*b450*/  F2FP.SATFINITE.E4M3.F32.PACK_AB_MERGE_C R55, R89, R48, R179 ;  /* 0x000000305937723e */ /* 0x000fe400048070b3 */
[----:B------:R-:W-:Y:S02]  /*b460*/  F2FP.SATFINITE.E4M3.F32.PACK_AB_MERGE_C R89, R62, R61, R51 ;  /* 0x0000003d3e59723e */ /* 0x000fe40004807033 */
[----:B------:R-:W-:-:S07]  /*b470*/  F2FP.SATFINITE.E4M3.F32.PACK_AB_MERGE_C R91, R172, R49, R98 ;  /* 0x00000031ac5b723e */ /* 0x000fce0004807062 */
.L_x_3266:
[----:B------:R-:W-:Y:S05]  /*b480*/  BSYNC B3 ;  /* 0x0000000000037941 */ /* 0x000fea0003800000 */
.L_x_3265:
        /* <DEDUP_REMOVED lines=10> */
.L_x_3264:
[----:B------:R-:W-:Y:S05]  /*b530*/  BSYNC B2 ;  /* 0x0000000000027941 */ /* 0x000fea0003800000 */
.L_x_3263:
[----:B------:R-:W-:-:S13]  /*b540*/  ISETP.NE.AND P4, PT, R36, RZ, PT ;  /* 0x000000ff2400720c */ /* 0x000fda0003f85270 */
[----:B------:R-:W-:Y:S05]  /*b550*/  @!P4 BRA `(.L_x_3258) ;  /* 0x0000000c00e8c947 */ /* 0x000fea0003800000 */
[----:B---3--:R-:W3:Y:S01]  /*b560*/  LDL R48, [R1+0x10] ;  /* 0x0000100001307983 */ /* 0x008ee20000100800 */
[----:B------:R-:W-:Y:S01]  /*b570*/  IADD3 R61, P4, P5, R120, R142, R29 ;  /* 0x0000008e783d7210 */ /* 0x000fe20007d9e01d */
[----:B------:R-:W-:Y:S03]  /*b580*/  BSSY B2, `(.L_x_3267) ;  /* 0x00000ed000027945 */ /* 0x000fe60003800000 */
[----:B------:R-:W-:Y:S02]  /*b590*/  IADD3.X R60, R0, R171, R32, P4, P5 ;  /* 0x000000ab003c7210 */ /* 0x000fe400027ea420 */
[----:B------:R-:W-:Y:S02]  /*b5a0*/  ISETP.GE.AND P4, PT, R222, R135, PT ;  /* 0x00000087de00720c */ /* 0x000fe40003f86270 */
[----:B---3--:R-:W-:-:S04]  /*b5b0*/  LOP3.LUT P6, RZ, R48, 0x1, RZ, 0xc0, !PT ;  /* 0x0000000130ff7812 */ /* 0x008fc800078cc0ff */
[----:B------:R-:W-:-:S04]  /*b5c0*/  SEL R48, R101, R162, !P6 ;  /* 0x000000a265307207 */ /* 0x000fc80007000000 */
[----:B------:R-:W-:-:S04]  /*b5d0*/  SHF.R.S32.HI R49, RZ, 0x1f, R48 ;  /* 0x0000001fff317819 */ /* 0x000fc80000011430 */
[----:B------:R-:W-:-:S04]  /*b5e0*/  LEA.HI R49, R49, R48, RZ, 0x5 ;  /* 0x0000003031317211 */ /* 0x000fc800078f28ff */
        /* <DEDUP_REMOVED lines=12> */
[----:B0-----:R-:W-:-:S04]  /*b6b0*/  IMAD.IADD R52, R18, 0x1, R51 ;  /* 0x0000000112347824 */ /* 0x001fc800078e0233 */
[----:B------:R-:W0:Y:S04]  /*b6c0*/  LDS.128 R48, [R49+0x24200] ;  /* 0x0242000031307984 */ /* 0x000e280000000c00 */
[----:B------:R-:W1:Y:S01]  /*b6d0*/  LDS.128 R52, [R52+0x24200] ;  /* 0x0242000034347984 */ /* 0x000e620000000c00 */
[----:B------:R-:W-:Y:S05]  /*b6e0*/  @P4 BRA `(.L_x_3268) ;  /* 0x0000000c00584947 */ /* 0x000fea0003800000 */
[--C-:B------:R-:W-:Y:S02]  /*b6f0*/  SHF.R.U32.HI R96, RZ, 0x8, R45.reuse ;  /* 0x00000008ff607819 */ /* 0x100fe4000001162d */
[----:B------:R-:W-:Y:S02]  /*b700*/  LOP3.LUT R44, R45, 0xff, RZ, 0xc0, !PT ;  /* 0x000000ff2d2c7812 */ /* 0x000fe400078ec0ff */
[----:B------:R-:W-:Y:S02]  /*b710*/  SHF.R.U32.HI R95, RZ, 0x18, R45 ;  /* 0x00000018ff5f7819 */ /* 0x000fe4000001162d */
[--C-:B------:R-:W-:Y:S02]  /*b720*/  SHF.R.U32.HI R94, RZ, 0x10, R47.reuse ;  /* 0x00000010ff5e7819 */ /* 0x100fe4000001162f */
[----:B------:R-:W-:Y:S02]  /*b730*/  SHF.R.U32.HI R92, RZ, 0x8, R47 ;  /* 0x00000008ff5c7819 */ /* 0x000fe4000001162f */
[----:B------:R-:W-:-:S02]  /*b740*/  LOP3.LUT R46, R47, 0xff, RZ, 0xc0, !PT ;  /* 0x000000ff2f2e7812 */ /* 0x000fc400078ec0ff */
[----:B------:R-:W-:Y:S02]  /*b750*/  SHF.R.U32.HI R89, RZ, 0x18, R47 ;  /* 0x00000018ff597819 */ /* 0x000fe4000001162f */
[--C-:B------:R-:W-:Y:S02]  /*b760*/  SHF.R.U32.HI R47, RZ, 0x10, R59.reuse ;  /* 0x00000010ff2f7819 */ /* 0x100fe4000001163b */
[--C-:B------:R-:W-:Y:S02]  /*b770*/  SHF.R.U32.HI R88, RZ, 0x8, R59.reuse ;  /* 0x00000008ff587819 */ /* 0x100fe4000001163b */
[----:B------:R-:W-:Y:S02]  /*b780*/  LOP3.LUT R62, R59, 0xff, RZ, 0xc0, !PT ;  /* 0x000000ff3b3e7812 */ /* 0x000fe400078ec0ff */
[----:B------:R-:W-:Y:S02]  /*b790*/  SHF.R.U32.HI R93, RZ, 0x18, R59 ;  /* 0x00000018ff5d7819 */ /* 0x000fe4000001163b */
[----:B------:R-:W-:-:S02]  /*b7a0*/  SHF.R.U32.HI R97, RZ, 0x10, R45 ;  /* 0x00000010ff617819 */ /* 0x000fc4000001162d */
[----:B------:R-:W-:Y:S01]  /*b7b0*/  PRMT R59, R95, 0x654, R44 ;  /* 0x000006545f3b7816 */ /* 0x000fe2000000002c */
[----:B------:R-:W-:Y:S01]  /*b7c0*/  IMAD.SHL.U32 R44, R96, 0x100, RZ ;  /* 0x00000100602c7824 */ /* 0x000fe200078e00ff */
[----:B------:R-:W-:Y:S01]  /*b7d0*/  PRMT R89, R89, 0x654, R46 ;  /* 0x0000065459597816 */ /* 0x000fe2000000002e */
[----:B------:R-:W-:Y:S01]  /*b7e0*/  IMAD.U32 R46, R97, 0x10000, RZ ;  /* 0x00010000612e7824 */ /* 0x000fe200078e00ff */
[--C-:B------:R-:W-:Y:S02]  /*b7f0*/  SHF.R.U32.HI R45, RZ, 0x10, R57.reuse ;  /* 0x00000010ff2d7819 */ /* 0x100fe40000011639 */
[--C-:B------:R-:W-:Y:S02]  /*b800*/  SHF.R.U32.HI R90, RZ, 0x8, R57.reuse ;  /* 0x00000008ff5a7819 */ /* 0x100fe40000011639 */
[----:B------:R-:W-:Y:S01]  /*b810*/  LOP3.LUT R58, R57, 0xff, RZ, 0xc0, !PT ;  /* 0x000000ff393a7812 */ /* 0x000fe200078ec0ff */
[----:B------:R-:W-:Y:S01]  /*b820*/  IMAD.U32 R45, R45, 0x10000, RZ ;  /* 0x000100002d2d7824 */ /* 0x000fe200078e00ff */
[----:B------:R-:W-:Y:S01]  /*b830*/  SHF.R.U32.HI R91, RZ, 0x18, R57 ;  /* 0x00000018ff5b7819 */ /* 0x000fe20000011639 */
[----:B-1----:R-:W-:Y:S01]  /*b840*/  IMAD.MOV.U32 R57, RZ, RZ, R52 ;  /* 0x000000ffff397224 */ /* 0x002fe200078e0034 */
[----:B------:R-:W-:Y:S01]  /*b850*/  LOP3.LUT R59, R59, 0xff00, R44, 0xf8, !PT ;  /* 0x0000ff003b3b7812 */ /* 0x000fe200078ef82c */
[----:B------:R-:W-:Y:S01]  /*b860*/  IMAD.SHL.U32 R44, R92, 0x100, RZ ;  /* 0x000001005c2c7824 */ /* 0x000fe200078e00ff */
[----:B0-----:R-:W-:Y:S01]  /*b870*/  MOV R56, R48 ;  /* 0x0000003000387202 */ /* 0x001fe20000000f00 */
[----:B------:R-:W-:Y:S01]  /*b880*/  IMAD.SHL.U32 R48, R90, 0x100, RZ ;  /* 0x000001005a307824 */ /* 0x000fe200078e00ff */
[----:B------:R-:W-:Y:S01]  /*b890*/  SHF.L.U32 R52, R88, 0x8, RZ ;  /* 0x0000000858347819 */ /* 0x000fe200000006ff */
[----:B------:R-:W-:Y:S01]  /*b8a0*/  IMAD.U32 R92, R47, 0x10000, RZ ;  /* 0x000100002f5c7824 */ /* 0x000fe200078e00ff */
[----:B------:R-:W-:-:S02]  /*b8b0*/  LOP3.LUT R46, R59, 0xff0000, R46, 0xf8, !PT ;  /* 0x00ff00003b2e7812 */ /* 0x000fc400078ef82e */
[----:B------:R-:W-:Y:S02]  /*b8c0*/  PRMT R91, R91, 0x654, R58 ;  /* 0x000006545b5b7816 */ /* 0x000fe4000000003a */
[----:B------:R-:W-:Y:S02]  /*b8d0*/  PRMT R93, R93, 0x654, R62 ;  /* 0x000006545d5d7816 */ /* 0x000fe4000000003e */
[----:B------:R-:W-:Y:S02]  /*b8e0*/  F2FP.F16.E4M3.UNPACK_B R88, R169.H1 ;  /* 0x000000a9ff58723e */ /* 0x000fe400030006ff */
[----:B------:R-:W-:Y:S02]  /*b8f0*/  F2FP.F16.E4M3.UNPACK_B R59, R57.H1 ;  /* 0x00000039ff3b723e */ /* 0x000fe400030006ff */
[----:B------:R-:W-:Y:S02]  /*b900*/  F2FP.F16.E4M3.UNPACK_B R58, R56.H1 ;  /* 0x00000038ff3a723e */ /* 0x000fe400030006ff */
[----:B------:R-:W-:Y:S01]  /*b910*/  LOP3.LUT R89, R89, 0xff00, R44, 0xf8, !PT ;  /* 0x0000ff0059597812 */ /* 0x000fe200078ef82c */
[----:B------:R-:W-:Y:S01]  /*b920*/  IMAD.U32 R44, R94, 0x10000, RZ ;  /* 0x000100005e2c7824 */ /* 0x000fe200078e00ff */
[----:B------:R-:W-:Y:S01]  /*b930*/  LOP3.LUT R90, R91, 0xff00, R48, 0xf8, !PT ;  /* 0x0000ff005b5a7812 */ /* 0x000fe200078ef830 */
[----:B------:R-:W-:Y:S01]  /*b940*/  HADD2.F32 R91, -RZ, R88.H0_H0 ;  /* 0x20000058ff5b7230 */ /* 0x000fe20000004100 */
[----:B------:R-:W-:Y:S01]  /*b950*/  LOP3.LUT R93, R93, 0xff00, R52, 0xf8, !PT ;  /* 0x0000ff005d5d7812 */ /* 0x000fe200078ef834 */
[----:B------:R-:W-:Y:S01]  /*b960*/  HADD2.F32 R52, -RZ, R59.H0_H0 ;  /* 0x2000003bff347230 */ /* 0x000fe20000004100 */
[----:B------:R-:W-:Y:S01]  /*b970*/  F2FP.F16.E4M3.UNPACK_B R62, R168.H1 ;  /* 0x000000a8ff3e723e */ /* 0x000fe200030006ff */
[--C-:B------:R-:W-:Y:S01]  /*b980*/  HADD2.F32 R48, -RZ, R58.reuse.H0_H0 ;  /* 0x2000003aff307230 */ /* 0x100fe20000004100 */
[----:B------:R-:W-:Y:S01]  /*b990*/  LOP3.LUT R44, R89, 0xff0000, R44, 0xf8, !PT ;  /* 0x00ff0000592c7812 */ /* 0x000fe200078ef82c */
[----:B------:R-:W-:-:S02]  /*b9a0*/  HADD2.F32 R58, -RZ, R58.H1_H1 ;  /* 0x3000003aff3a7230 */ /* 0x000fc40000004100 */
[-C--:B------:R-:W-:Y:S01]  /*b9b0*/  FMUL.FTZ R95, R52, R91.reuse ;  /* 0x0000005b345f7220 */ /* 0x080fe20000410000 */
[----:B------:R-:W-:Y:S02]  /*b9c0*/  HADD2.F32 R89, -RZ, R62.H0_H0 ;  /* 0x2000003eff597230 */ /* 0x000fe40000004100 */
        /* <DEDUP_REMOVED lines=38> */
[----:B------:R-:W-:Y:S01]  /*bc30*/  HADD2.F32 R95, -RZ, R93.H0_H0 ;  /* 0x2000005dff5f7230 */ /* 0x000fe20000004100 */
[----:B------:R-:W-:Y:S01]  /*bc40*/  F2FP.F16.E4M3.UNPACK_B R170, R170 ;  /* 0x000000aaffaa723e */ /* 0x000fe200020006ff */
[----:B------:R-:W-:Y:S02]  /*bc50*/  HADD2.F32 R88, -RZ, R62.H0_H0 ;  /* 0x2000003eff587230 */ /* 0x000fe40000004100 */
[----:B------:R-:W-:Y:S01]  /*bc60*/  FMUL.FTZ R169, R92, R97 ;  /* 0x000000615ca97220 */ /* 0x000fe20000410000 */
[----:B------:R-:W-:Y:S01]  /*bc70*/  HADD2.F32 R99, -RZ, R94.H1_H1 ;  /* 0x3000005eff637230 */ /* 0x000fe20000004100 */
[----:B------:R-:W-:Y:S01]  /*bc80*/  F2FP.F16.E4M3.UNPACK_B R50, R50 ;  /* 0x00000032ff32723e */ /* 0x000fe200020006ff */
[----:B------:R-:W-:Y:S02]  /*bc90*/  HADD2.F32 R90, -RZ, R90.H1_H1 ;  /* 0x3000005aff5a7230 */ /* 0x000fe40000004100 */
[----:B------:R-:W-:Y:S01]  /*bca0*/  FFMA.FTZ R94, R88, R95, -R169 ;  /* 0x0000005f585e7223 */ /* 0x000fe200000108a9 */
[----:B------:R-:W-:-:S02]  /*bcb0*/  HADD2.F32 R62, -RZ, R62.H1_H1 ;  /* 0x3000003eff3e7230 */ /* 0x000fc40000004100 */
[----:B------:R-:W-:Y:S01]  /*bcc0*/  FMUL.FTZ R97, R88, R97 ;  /* 0x0000006158617220 */ /* 0x000fe20000410000 */
[----:B------:R-:W-:Y:S02]  /*bcd0*/  HADD2.F32 R93, -RZ, R93.H1_H1 ;  /* 0x3000005dff5d7230 */ /* 0x000fe40000004100 */
[----:B------:R-:W-:Y:S01]  /*bce0*/  FMUL.FTZ R169, R90, R99 ;  /* 0x000000635aa97220 */ /* 0x000fe20000410000 */
[----:B------:R-:W-:Y:S01]  /*bcf0*/  F2FP.F16.E4M3.UNPACK_B R167, R167 ;  /* 0x000000a7ffa7723e */ /* 0x000fe200020006ff */
[----:B------:R-:W-:Y:S01]  /*bd00*/  FMUL.FTZ R99, R62, R99 ;  /* 0x000000633e637220 */ /* 0x000fe20000410000 */
[----:B------:R-:W-:Y:S01]  /*bd10*/  FFMA.FTZ R92, R92, R95, R97 ;  /* 0x0000005f5c5c7223 */ /* 0x000fe20000010061 */
[-C--:B------:R-:W-:Y:S01]  /*bd20*/  FFMA.FTZ R173, R62, R93.reuse, -R169 ;  /* 0x0000005d3ead7223 */ /* 0x080fe200000108a9 */
[----:B------:R-:W-:Y:S01]  /*bd30*/  F2FP.F16.E4M3.UNPACK_B R62, R54 ;  /* 0x00000036ff3e723e */ /* 0x000fe200020006ff */
[--C-:B------:R-:W-:Y:S02]  /*bd40*/  HADD2.F32 R95, -RZ, R170.reuse.H0_H0 ;  /* 0x200000aaff5f7230 */ /* 0x100fe40000004100 */
[----:B------:R-:W-:Y:S01]  /*bd50*/  FFMA.FTZ R175, R90, R93, R99 ;  /* 0x0000005d5aaf7223 */ /* 0x000fe20000010063 */
[----:B------:R-:W-:Y:S01]  /*bd60*/  HADD2.F32 R97, -RZ, R170.H1_H1 ;  /* 0x300000aaff617230 */ /* 0x000fe20000004100 */
[----:B------:R-:W-:Y:S01]  /*bd70*/  F2FP.SATFINITE.E4M3.F32.PACK_AB_MERGE_C R48, R57, R48, RZ ;  /* 0x000000303930723e */ /* 0x000fe200048070ff */
        /* <DEDUP_REMOVED lines=8> */
[--C-:B------:R-:W-:Y:S02]  /*be00*/  HADD2.F32 R93, -RZ, R167.reuse.H0_H0 ;  /* 0x200000a7ff5d7230 */ /* 0x100fe40000004100 */
[-C--:B------:R-:W-:Y:S01]  /*be10*/  FMUL.FTZ R169, R62, R97.reuse ;  /* 0x000000613ea97220 */ /* 0x080fe20000410000 */
[----:B------:R-:W-:Y:S02]  /*be20*/  HADD2.F32 R167, -RZ, R167.H1_H1 ;  /* 0x300000a7ffa77230 */ /* 0x000fe40000004100 */
[----:B------:R-:W-:Y:S01]  /*be30*/  FMUL.FTZ R97, R50, R97 ;  /* 0x0000006132617220 */ /* 0x000fe20000410000 */
[----:B------:R-:W-:Y:S01]  /*be40*/  F2FP.F16.E4M3.UNPACK_B R90, R47 ;  /* 0x0000002fff5a723e */ /* 0x000fe200020006ff */
[----:B------:R-:W-:Y:S01]  /*be50*/  FFMA.FTZ R99, R54, R93, -R99 ;  /* 0x0000005d36637223 */ /* 0x000fe20000010863 */
[----:B------:R-:W-:Y:S01]  /*be60*/  F2FP.F16.E4M3.UNPACK_B R57, R49 ;  /* 0x00000031ff39723e */ /* 0x000fe200020006ff */
[----:B------:R-:W-:Y:S01]  /*be70*/  FFMA.FTZ R54, R88, R93, R95 ;  /* 0x0000005d58367223 */ /* 0x000fe2000001005f */
[----:B------:R-:W-:Y:S01]  /*be80*/  FFMA.FTZ R97, R62, R167, R97 ;  /* 0x000000a73e617223 */ /* 0x000fe20000010061 */
[----:B------:R-:W-:Y:S01]  /*be90*/  F2FP.SATFINITE.E4M3.F32.PACK_AB_MERGE_C R48, R89, R56, R48 ;  /* 0x000000385930723e */ /* 0x000fe20004807030 */
[----:B------:R-:W-:Y:S01]  /*bea0*/  HADD2.F32 R62, -RZ, R59.H0_H0 ;  /* 0x2000003bff3e7230 */ /* 0x000fe20000004100 */
[----:B------:R-:W-:Y:S01]  /*beb0*/  F2FP.F16.E4M3.UNPACK_B R89, R46 ;  /* 0x0000002eff59723e */ /* 0x000fe200020006ff */
[----:B------:R-:W-:Y:S01]  /*bec0*/  HADD2.F32 R93, -RZ, R90.H0_H0 ;  /* 0x2000005aff5d7230 */ /* 0x000fe20000004100 */
[----:B------:R-:W-:Y:S01]  /*bed0*/  F2FP.SATFINITE.E4M3.F32.PACK_AB_MERGE_C R52, R91, R58, R52 ;  /* 0x0000003a5b34723e */ /* 0x000fe20004807034 */
[----:B------:R-:W-:Y:S01]  /*bee0*/  HADD2.F32 R56, -RZ, R57.H0_H0 ;  /* 0x20000039ff387230 */ /* 0x000fe20000004100 */
[----:B------:R-:W-:Y:S01]  /*bef0*/  F2FP.F16.E4M3.UNPACK_B R53, R53.H1 ;  /* 0x00000035ff35723e */ /* 0x000fe200030006ff */
[----:B------:R-:W-:-:S02]  /*bf00*/  HADD2.F32 R88, -RZ, R59.H1_H1 ;  /* 0x3000003bff587230 */ /* 0x000fc40000004100 */
        /* <DEDUP_REMOVED lines=12> */
[----:B------:R-:W-:Y:S02]  /*bfd0*/  HADD2.F32 R62, -RZ, R53.H0_H0 ;  /* 0x20000035ff3e7230 */ /* 0x000fe40000004100 */
[-C--:B------:R-:W-:Y:S01]  /*bfe0*/  FFMA.FTZ R49, R58, R89.reuse, -R91 ;  /* 0x000000593a317223 */ /* 0x080fe2000001085b */
[----:B------:R-:W-:Y:S01]  /*bff0*/  FFMA.FTZ R58, R88, R89, R93 ;  /* 0x00000059583a7223 */ /* 0x000fe2000001005d */
[----:B------:R-:W-:Y:S01]  /*c000*/  F2FP.F16.E4M3.UNPACK_B R46, R46.H1 ;  /* 0x0000002eff2e723e */ /* 0x000fe200030006ff */
[----:B------:R-:W-:Y:S01]  /*c010*/  HADD2.F32 R89, -RZ, R90.H0_H0 ;  /* 0x2000005aff597230 */ /* 0x000fe20000004100 */
[----:B------:R-:W-:Y:S01]  /*c020*/  F2FP.SATFINITE.E4M3.F32.PACK_AB_MERGE_C R92, R175, R92, RZ ;  /* 0x0000005caf5c723e */ /* 0x000fe200048070ff */
[----:B------:R-:W-:-:S02]  /*c030*/  HADD2.F32 R47, -RZ, R59.H0_H0 ;  /* 0x2000003bff2f7230 */ /* 0x000fc40000004100 */
[----:B------:R-:W-:Y:S01]  /*c040*/  FFMA.FTZ R50, R50, R167, -R169 ;  /* 0x000000a732327223 */ /* 0x000fe200000108a9 */
[----:B------:R-:W-:Y:S01]  /*c050*/  HADD2.F32 R88, -RZ, R53.H1_H1 ;  /* 0x30000035ff587230 */ /* 0x000fe20000004100 */
[----:B------:R-:W-:Y:S01]  /*c060*/  F2FP.SATFINITE.E4M3.F32.PACK_AB_MERGE_C R54, R97, R54, R92 ;  /* 0x000000366136723e */ /* 0x000fe2000480705c */
[----:B------:R-:W-:Y:S02]  /*c070*/  HADD2.F32 R53, -RZ, R46.H0_H0 ;  /* 0x2000002eff357230 */ /* 0x000fe40000004100 */
[-C--:B------:R-:W-:Y:S01]  /*c080*/  FMUL.FTZ R92, R62, R89.reuse ;  /* 0x000000593e5c7220 */ /* 0x080fe20000410000 */
[----:B------:R-:W-:Y:S01]  /*c090*/  F2FP.SATFINITE.E4M3.F32.PACK_AB_MERGE_C R94, R173, R94, RZ ;  /* 0x0000005ead5e723e */ /* 0x000fe200048070ff */
[----:B------:R-:W-:Y:S02]  /*c0a0*/  HADD2.F32 R59, -RZ, R59.H1_H1 ;  /* 0x3000003bff3b7230 */ /* 0x000fe40000004100 */
[----:B------:R-:W-:Y:S01]  /*c0b0*/  FMUL.FTZ R91, R47, R89 ;  /* 0x000000592f5b7220 */ /* 0x000fe20000410000 */
[----:B------:R-:W-:Y:S01]  /*c0c0*/  HADD2.F32 R90, -RZ, R90.H1_H1 ;  /* 0x3000005aff5a7230 */ /* 0x000fe20000004100 */
[----:B------:R-:W-:Y:S01]  /*c0d0*/  F2FP.SATFINITE.E4M3.F32.PACK_AB_MERGE_C R50, R50, R99, R94 ;  /* 0x000000633232723e */ /* 0x000fe2000480705e */
[----:B------:R-:W-:-:S02]  /*c0e0*/  HADD2.F32 R89, -RZ, R46.H1_H1 ;  /* 0x3000002eff597230 */ /* 0x000fc40000004100 */
[-C--:B------:R-:W-:Y:S01]  /*c0f0*/  FFMA.FTZ R46, R47, R53.reuse, -R92 ;  /* 0x000000352f2e7223 */ /* 0x080fe2000001085c */
[----:B------:R-:W-:Y:S01]  /*c100*/  FFMA.FTZ R47, R62, R53, R91 ;  /* 0x000000353e2f7223 */ /* 0x000fe2000001005b */
[CC--:B------:R-:W-:Y:S01]  /*c110*/  FMUL.FTZ R94, R88.reuse, R90.reuse ;  /* 0x0000005a585e7220 */ /* 0x0c0fe20000410000 */
[C---:B------:R-:W-:Y:S01]  /*c120*/  FMUL.FTZ R91, R59.reuse, R90 ;  /* 0x0000005a3b5b7220 */ /* 0x040fe20000410000 */
[----:B------:R-:W-:Y:S02]  /*c130*/  F2FP.F16.E4M3.UNPACK_B R62, R55 ;  /* 0x00000037ff3e723e */ /* 0x000fe400020006ff */
[----:B------:R-:W-:Y:S01]  /*c140*/  F2FP.F16.E4M3.UNPACK_B R93, R45 ;  /* 0x0000002dff5d723e */ /* 0x000fe200020006ff */
[----:B------:R-:W-:Y:S01]  /*c150*/  FFMA.FTZ R97, R59, R89, -R94 ;  /* 0x000000593b617223 */ /* 0x000fe2000001085e */
[----:B------:R-:W-:Y:S01]  /*c160*/  F2FP.F16.E4M3.UNPACK_B R53, R51 ;  /* 0x00000033ff35723e */ /* 0x000fe200020006ff */
[----:B------:R-:W-:Y:S01]  /*c170*/  FFMA.FTZ R98, R88, R89, R91 ;  /* 0x0000005958627223 */ /* 0x000fe2000001005b */
        /* <DEDUP_REMOVED lines=31> */
[----:B------:R-:W-:Y:S02]  /*c370*/  HADD2.F32 R45, -RZ, R45.H1_H1 ;  /* 0x3000002dff2d7230 */ /* 0x000fe40000004100 */
[-C--:B------:R-:W-:Y:S01]  /*c380*/  FFMA.FTZ R51, R51, R90.reuse, -R92 ;  /* 0x0000005a33337223 */ /* 0x080fe2000001085c */
[----:B------:R-:W-:Y:S01]  /*c390*/  FFMA.FTZ R88, R88, R90, R55 ;  /* 0x0000005a58587223 */ /* 0x000fe20000010037 */
[----:B------:R-:W-:Y:S01]  /*c3a0*/  FMUL.FTZ R93, R53, R93 ;  /* 0x0000005d355d7220 */ /* 0x000fe20000410000 */
[----:B------:R-:W-:Y:S01]  /*c3b0*/  F2FP.SATFINITE.E4M3.F32.PACK_AB_MERGE_C R46, R97, R46, RZ ;  /* 0x0000002e612e723e */ /* 0x000fe200048070ff */
[-C--:B------:R-:W-:Y:S01]  /*c3c0*/  FFMA.FTZ R53, R53, R45.reuse, -R44 ;  /* 0x0000002d35357223 */ /* 0x080fe2000001082c */
[----:B------:R-:W-:Y:S01]  /*c3d0*/  F2FP.SATFINITE.E4M3.F32.PACK_AB_MERGE_C R51, R51, R170, RZ ;  /* 0x000000aa3333723e */ /* 0x000fe200048070ff */
[----:B------:R-:W-:Y:S01]  /*c3e0*/  FFMA.FTZ R93, R62, R45, R93 ;  /* 0x0000002d3e5d7223 */ /* 0x000fe2000001005d */
[----:B------:R-:W-:-:S02]  /*c3f0*/  F2FP.SATFINITE.E4M3.F32.PACK_AB_MERGE_C R47, R98, R47, RZ ;  /* 0x0000002f622f723e */ /* 0x000fc400048070ff */
[----:B------:R-:W-:Y:S02]  /*c400*/  F2FP.SATFINITE.E4M3.F32.PACK_AB_MERGE_C R88, R88, R95, RZ ;  /* 0x0000005f5858723e */ /* 0x000fe400048070ff */
[----:B------:R-:W-:Y:S02]  /*c410*/  F2FP.SATFINITE.E4M3.F32.PACK_AB_MERGE_C R51, R53, R168, R51 ;  /* 0x000000a83533723e */ /* 0x000fe40004807033 */
[----:B------:R-:W-:Y:S02]  /*c420*/  F2FP.SATFINITE.E4M3.F32.PACK_AB_MERGE_C R49, R49, R56, R46 ;  /* 0x000000383131723e */ /* 0x000fe4000480702e */
[----:B------:R-:W-:Y:S02]  /*c430*/  F2FP.SATFINITE.E4M3.F32.PACK_AB_MERGE_C R53, R58, R57, R47 ;  /* 0x000000393a35723e */ /* 0x000fe4000480702f */
[----:B------:R-:W-:-:S07]  /*c440*/  F2FP.SATFINITE.E4M3.F32.PACK_AB_MERGE_C R55, R93, R96, R88 ;  /* 0x000000605d37723e */ /* 0x000fce0004807058 */
.L_x_3268:
[----:B------:R-:W-:Y:S05]  /*c450*/  BSYNC B2 ;  /* 0x0000000000027941 */ /* 0x000fea0003800000 */
.L_x_3267:
[----:B------:R-:W-:-:S13]  /*c460*/  ISETP.GE.AND P4, PT, R63, R156, PT ;  /* 0x0000009c3f00720c */ /* 0x000fda0003f86270 */
[--C-:B------:R-:W-:Y:S02]  /*c470*/  @!P4 SHF.R.S32.HI R44, RZ, 0x1f, R63.reuse ;  /* 0x0000001fff2cc819 */ /* 0x100fe4000001143f */
[----:B------:R-:W-:-:S04]  /*c480*/  @!P4 IADD3 R47, P5, P6, R120, R142, R63 ;  /* 0x0000008e782fc210 */ /* 0x000fc80007ebe03f */
[----:B------:R-:W-:Y:S02]  /*c490*/  @!P4 IADD3.X R56, R0, R171, R44, P5, P6 ;  /* 0x000000ab0038c210 */ /* 0x000fe40002fec42c */
[----:B------:R-:W-:-:S04]  /*c4a0*/  IADD3 R44, P5, R61, R126, RZ ;  /* 0x0000007e3d2c7210 */ /* 0x000fc80007fbe0ff */
[----:B------:R-:W-:Y:S02]  /*c4b0*/  IADD3.X R45, R60, R127, RZ, P5, !PT ;  /* 0x0000007f3c2d7210 */ /* 0x000fe40002ffe4ff */
[----:B------:R-:W-:-:S03]  /*c4c0*/  @!P4 IADD3 R46, P5, R47, R126, RZ ;  /* 0x0000007e2f2ec210 */ /* 0x000fc60007fbe0ff */
[----:B0-----:R4:W-:Y:S02]  /*c4d0*/  STG.E.128 desc[UR54][R44.64], R48 ;  /* 0x000000302c007986 */ /* 0x0019e4000c101d36 */
[----:B------:R-:W-:-:S05]  /*c4e0*/  @!P4 IMAD.X R47, R56, 0x1, R127, P5 ;  /* 0x00000001382fc824 */ /* 0x000fca00028e067f */
[----:B-1----:R4:W-:Y:S03]  /*c4f0*/  @!P4 STG.E.128 desc[UR54][R46.64], R52 ;  /* 0x000000342e00c986 */ /* 0x0029e6000c101d36 */
.L_x_3258:
[----:B------:R-:W-:Y:S05]  /*c500*/  BSYNC B1 ;  /* 0x0000000000017941 */ /* 0x000fea0003800000 */
.L_x_3257:
[----:B----4-:R-:W-:Y:S02]  /*c510*/  VIADD R45, R220, 0x80 ;  /* 0x00000080dc2d7836 */ /* 0x010fe40000000000 */
[-C--:B---3--:R-:W-:Y:S02]  /*c520*/  IMAD R44, R147, R138.reuse, RZ ;  /* 0x0000008a932c7224 */ /* 0x088fe400078e02ff */
[----:B------:R-:W-:-:S04]  /*c530*/  IMAD.WIDE.U32 R140, R45, R138, R140 ;  /* 0x0000008a2d8c7225 */ /* 0x000fc800078e008c */
[----:B------:R-:W-:Y:S01]  /*c540*/  IMAD R57, R45, R139, R44 ;  /* 0x0000008b2d397224 */ /* 0x000fe200078e022c */
[----:B------:R-:W-:Y:S06]  /*c550*/  @P3 BRA `(.L_x_3227) ;  /* 0x0000003000f43947 */ /* 0x000fec0003800000 */
[----:B------:R-:W-:Y:S01]  /*c560*/  ISETP.NE.AND P3, PT, R34, RZ, PT ;  /* 0x000000ff2200720c */ /* 0x000fe20003f65270 */
[----:B------:R-:W-:Y:S01]  /*c570*/  BSSY B1, `(.L_x_3269) ;  /* 0x0000100000017945 */ /* 0x000fe20003800000 */
[----:B------:R-:W-:-:S11]  /*c580*/  IMAD.IADD R57, R141, 0x1, R57 ;  /* 0x000000018d397824 */ /* 0x000fd600078e0239 */
[----:B------:R-:W-:Y:S05]  /*c590*/  @!P3 BRA `(.L_x_3270) ;  /* 0x0000000c00f4b947 */ /* 0x000fea0003800000 */
[----:B------:R-:W-:Y:S01]  /*c5a0*/  SEL R44, R101, R162, !P0 ;  /* 0x000000a2652c7207 */ /* 0x000fe20004000000 */
[----:B------:R-:W-:Y:S01]  /*c5b0*/  BSSY B2, `(.L_x_3271) ;  /* 0x00000f1000027945 */ /* 0x000fe20003800000 */
[----:B0-----:R-:W-:Y:S02]  /*c5c0*/  IADD3 R53, P3, P4, R120, R140, R25 ;  /* 0x0000008c78357210 */ /* 0x001fe40007c7e019 */
        /* <DEDUP_REMOVED lines=11> */
[----:B------:R-:W-:-:S05]  /*c680*/  IMAD R45, R46, 0x2800, R229 ;  /* 0x000028002e2d7824 */ /* 0x000fca00078e02e5 */
[----:B------:R-:W-:Y:S01]  /*c690*/  IADD3 R44, R45, R44, RZ ;  /* 0x0000002c2d2c7210 */ /* 0x000fe20007ffe0ff */
[----:B------:R-:W-:-:S04]  /*c6a0*/  IMAD R45, R19, 0x7800, R134 ;  /* 0x00007800132d7824 */ /* 0x000fc800078e0286 */
[----:B------:R-:W-:Y:S02]  /*c6b0*/  IMAD R47, R19, 0x7800, R44 ;  /* 0x00007800132f7824 */ /* 0x000fe400078e022c */
[C---:B------:R-:W-:Y:S02]  /*c6c0*/  IMAD.IADD R45, R18.reuse, 0x1, R45 ;  /* 0x00000001122d7824 */ /* 0x040fe400078e022d */
[----:B------:R-:W-:-:S04]  /*c6d0*/  IMAD.IADD R48, R18, 0x1, R47 ;  /* 0x0000000112307824 */ /* 0x000fc800078e022f */
[----:B------:R-:W0:Y:S04]  /*c6e0*/  LDS.128 R44, [R45+0x24200] ;  /* 0x024200002d2c7984 */ /* 0x000e280000000c00 */
[----:B------:R-:W1:Y:S01]  /*c6f0*/  LDS.128 R48, [R48+0x24200] ;  /* 0x0242000030307984 */ /* 0x000e620000000c00 */
[----:B------:R-:W-:Y:S05]  /*c700*/  @P3 BRA `(.L_x_3272) ;  /* 0x0000000c006c3947 */ /* 0x000fea0003800000 */
[----:B------:R-:W-:Y:S01]  /*c710*/  SHF.R.U32.HI R90, RZ, 0x8, R73 ;  /* 0x00000008ff5a7819 */ /* 0x000fe20000011649 */
[----:B0-----:R-:W-:Y:S01]  /*c720*/  IMAD.MOV.U32 R52, RZ, RZ, R45 ;  /* 0x000000ffff347224 */ /* 0x001fe200078e002d */
[--C-:B------:R-:W-:Y:S01]  /*c730*/  SHF.R.U32.HI R91, RZ, 0x18, R73.reuse ;  /* 0x00000018ff5b7819 */ /* 0x100fe20000011649 */
[----:B------:R-:W-:Y:S01]  /*c740*/  IMAD.MOV.U32 R56, RZ, RZ, R46 ;  /* 0x000000ffff387224 */ /* 0x000fe200078e002e */
[----:B------:R-:W-:Y:S01]  /*c750*/  LOP3.LUT R58, R73, 0xff, RZ, 0xc0, !PT ;  /* 0x000000ff493a7812 */ /* 0x000fe200078ec0ff */
[----:B------:R-:W-:Y:S01]  /*c760*/  IMAD.SHL.U32 R45, R90, 0x100, RZ ;  /* 0x000001005a2d7824 */ /* 0x000fe200078e00ff */
[----:B------:R-:W-:Y:S01]  /*c770*/  SHF.R.U32.HI R89, RZ, 0x10, R73 ;  /* 0x00000010ff597819 */ /* 0x000fe20000011649 */
[----:B------:R-:W-:Y:S01]  /*c780*/  IMAD.MOV.U32 R60, RZ, RZ, R44 ;  /* 0x000000ffff3c7224 */ /* 0x000fe200078e002c */
[----:B------:R-:W-:Y:S02]  /*c790*/  SHF.R.U32.HI R73, RZ, 0x8, R85 ;  /* 0x00000008ff497819 */ /* 0x000fe40000011655 */
[----:B------:R-:W-:Y:S01]  /*c7a0*/  SHF.R.U32.HI R86, RZ, 0x8, R75 ;  /* 0x00000008ff567819 */ /* 0x000fe2000001164b */
[----:B------:R-:W-:Y:S01]  /*c7b0*/  IMAD.U32 R46, R89, 0x10000, RZ ;  /* 0x00010000592e7824 */ /* 0x000fe200078e00ff */
[----:B------:R-:W-:-:S02]  /*c7c0*/  PRMT R58, R91, 0x654, R58 ;  /* 0x000006545b3a7816 */ /* 0x000fc4000000003a */
[----:B------:R-:W-:Y:S01]  /*c7d0*/  SHF.R.U32.HI R84, RZ, 0x18, R85 ;  /* 0x00000018ff547819 */ /* 0x000fe20000011655 */
[----:B------:R-:W-:Y:S01]  /*c7e0*/  IMAD.SHL.U32 R44, R86, 0x100, RZ ;  /* 0x00000100562c7824 */ /* 0x000fe200078e00ff */
[----:B------:R-:W-:Y:S02]  /*c7f0*/  LOP3.LUT R61, R85, 0xff, RZ, 0xc0, !PT ;  /* 0x000000ff553d7812 */ /* 0x000fe400078ec0ff */
[--C-:B------:R-:W-:Y:S02]  /*c800*/  SHF.R.U32.HI R74, RZ, 0x18, R87.reuse ;  /* 0x00000018ff4a7819 */ /* 0x100fe40000011657 */
[----:B------:R-:W-:Y:S02]  /*c810*/  LOP3.LUT R63, R87, 0xff, RZ, 0xc0, !PT ;  /* 0x000000ff573f7812 */ /* 0x000fe400078ec0ff */
[----:B------:R-:W-:Y:S02]  /*c820*/  SHF.R.U32.HI R72, RZ, 0x8, R87 ;  /* 0x00000008ff487819 */ /* 0x000fe40000011657 */
[----:B------:R-:W-:-:S02]  /*c830*/  SHF.R.U32.HI R88, RZ, 0x18, R75 ;  /* 0x00000018ff587819 */ /* 0x000fc4000001164b */
[----:B------:R-:W-:Y:S02]  /*c840*/  LOP3.LUT R59, R75, 0xff, RZ, 0xc0, !PT ;  /* 0x000000ff4b3b7812 */ /* 0x000fe400078ec0ff */
[----:B-1----:R-:W-:Y:S01]  /*c850*/  MOV R62, R48 ;  /* 0x00000030003e7202 */ /* 0x002fe20000000f00 */
[----:B------:R-:W-:Y:S01]  /*c860*/  IMAD.SHL.U32 R48, R73, 0x100, RZ ;  /* 0x0000010049307824 */ /* 0x000fe200078e00ff */
[----:B------:R-:W-:Y:S02]  /*c870*/  SHF.R.U32.HI R75, RZ, 0x10, R75 ;  /* 0x00000010ff4b7819 */ /* 0x000fe4000001164b */
[----:B------:R-:W-:Y:S02]  /*c880*/  LOP3.LUT R45, R58, 0xff00, R45, 0xf8, !PT ;  /* 0x0000ff003a2d7812 */ /* 0x000fe400078ef82d */
[----:B------:R-:W-:Y:S02]  /*c890*/  PRMT R61, R84, 0x654, R61 ;  /* 0x00000654543d7816 */ /* 0x000fe4000000003d */
[----:B------:R-:W-:-:S02]  /*c8a0*/  PRMT R63, R74, 0x654, R63 ;  /* 0x000006544a3f7816 */ /* 0x000fc4000000003f */
[----:B------:R-:W-:Y:S02]  /*c8b0*/  SHF.L.U32 R58, R72, 0x8, RZ ;  /* 0x00000008483a7819 */ /* 0x000fe400000006ff */
[----:B------:R-:W-:Y:S02]  /*c8c0*/  PRMT R59, R88, 0x654, R59 ;  /* 0x00000654583b7816 */ /* 0x000fe4000000003b */
[----:B------:R-:W-:Y:S01]  /*c8d0*/  LOP3.LUT R46, R45, 0xff0000, R46, 0xf8, !PT ;  /* 0x00ff00002d2e7812 */ /* 0x000fe200078ef82e */
[----:B------:R-:W-:Y:S01]  /*c8e0*/  IMAD.U32 R45, R75, 0x10000, RZ ;  /* 0x000100004b2d7824 */ /* 0x000fe200078e00ff */
[----:B------:R-:W-:Y:S02]  /*c8f0*/  LOP3.LUT R48, R61, 0xff00, R48, 0xf8, !PT ;  /* 0x0000ff003d307812 */ /* 0x000fe400078ef830 */
[----:B------:R-:W-:Y:S02]  /*c900*/  LOP3.LUT R74, R63, 0xff00, R58, 0xf8, !PT ;  /* 0x0000ff003f4a7812 */ /* 0x000fe400078ef83a */
[----:B------:R-:W-:-:S02]  /*c910*/  LOP3.LUT R44, R59, 0xff00, R44, 0xf8, !PT ;  /* 0x0000ff003b2c7812 */ /* 0x000fc400078ef82c */
[----:B------:R-:W-:Y:S02]  /*c920*/  F2FP.F16.E4M3.UNPACK_B R75, R166.H1 ;  /* 0x000000a6ff4b723e */ /* 0x000fe400030006ff */
[----:B------:R-:W-:Y:S02]  /*c930*/  F2FP.F16.E4M3.UNPACK_B R63, R62.H1 ;  /* 0x0000003eff3f723e */ /* 0x000fe400030006ff */
[----:B------:R-:W-:Y:S02]  /*c940*/  F2FP.F16.E4M3.UNPACK_B R61, R60.H1 ;  /* 0x0000003cff3d723e */ /* 0x000fe400030006ff */
[----:B------:R-:W-:Y:S01]  /*c950*/  SHF.R.U32.HI R87, RZ, 0x10, R87 ;  /* 0x00000010ff577819 */ /* 0x000fe20000011657 */
[----:B------:R-:W-:Y:S01]  /*c960*/  HADD2.F32 R59, -RZ, R63.H0_H0 ;  /* 0x2000003fff3b7230 */ /* 0x000fe20000004100 */
[----:B------:R-:W-:Y:S01]  /*c970*/  LOP3.LUT R44, R44, 0xff0000, R45, 0xf8, !PT ;  /* 0x00ff00002c2c7812 */ /* 0x000fe200078ef82d */
[----:B------:R-:W-:Y:S01]  /*c980*/  HADD2.F32 R45, -RZ, R75.H0_H0 ;  /* 0x2000004bff2d7230 */ /* 0x000fe20000004100 */
[----:B------:R-:W-:Y:S01]  /*c990*/  F2FP.F16.E4M3.UNPACK_B R72, R164.H1 ;  /* 0x000000a4ff48723e */ /* 0x000fe200030006ff */
[----:B------:R-:W-:Y:S01]  /*c9a0*/  HADD2.F32 R58, -RZ, R61.H0_H0 ;  /* 0x2000003dff3a7230 */ /* 0x000fe20000004100 */
[----:B------:R-:W-:Y:S01]  /*c9b0*/  SHF.R.U32.HI R85, RZ, 0x10, R85 ;  /* 0x00000010ff557819 */ /* 0x000fe20000011655 */
[----:B------:R-:W-:-:S02]  /*c9c0*/  IMAD.U32 R87, R87, 0x10000, RZ ;  /* 0x0001000057577824 */ /* 0x000fc400078e00ff */
[CC--:B------:R-:W-:Y:S01]  /*c9d0*/  FMUL.FTZ R89, R59.reuse, R45.reuse ;  /* 0x0000002d3b597220 */ /* 0x0c0fe20000410000 */
[--C-:B------:R-:W-:Y:S02]  /*c9e0*/  HADD2.F32 R73, -RZ, R72.reuse.H0_H0 ;  /* 0x20000048ff497230 */ /* 0x100fe40000004100 */
[----:B------:R-:W-:Y:S01]  /*c9f0*/  FMUL.FTZ R84, R58, R45 ;  /* 0x0000002d3a547220 */ /* 0x000fe20000410000 */
[----:B------:R-:W-:Y:S01]  /*ca00*/  HADD2.F32 R61, -RZ, R61.H1_H1 ;  /* 0x3000003dff3d7230 */ /* 0x000fe20000004100 */
[----:B------:R-:W-:Y:S01]  /*ca10*/  LOP3.LUT R45, R74, 0xff0000, R87, 0xf8, !PT ;  /* 0x00ff00004a2d7812 */ /* 0x000fe200078ef857 */
[----:B------:R-:W-:Y:S02]  /*ca20*/  HADD2.F32 R74, -RZ, R72.H1_H1 ;  /* 0x30000048ff4a7230 */ /* 0x000fe40000004100 */
[-C--:B------:R-:W-:Y:S01]  /*ca30*/  FFMA.FTZ R58, R58, R73.reuse, -R89 ;  /* 0x000000493a3a7223 */ /* 0x080fe20000010859 */
[----:B------:R-:W-:Y:S01]  /*ca40*/  FFMA.FTZ R59, R59, R73, R84 ;  /* 0x000000493b3b7223 */ /* 0x000fe20000010054 */
[----:B------:R-:W-:Y:S01]  /*ca50*/  HADD2.F32 R72, -RZ, R75.H1_H1 ;  /* 0x3000004bff487230 */ /* 0x000fe20000004100 */
[----:B------:R-:W-:Y:S01]  /*ca60*/  F2FP.F16.E4M3.UNPACK_B R166, R166 ;  /* 0x000000a6ffa6723e */ /* 0x000fe200020006ff */
[----:B------:R-:W-:Y:S01]  /*ca70*/  HADD2.F32 R73, -RZ, R63.H1_H1 ;  /* 0x3000003fff497230 */ /* 0x000fe20000004100 */
[----:B------:R-:W-:Y:S01]  /*ca80*/  F2FP.F16.E4M3.UNPACK_B R63, R62 ;  /* 0x0000003eff3f723e */ /* 0x000fe200020006ff */
[----:B------:R-:W-:Y:S01]  /*ca90*/  IMAD.U32 R85, R85, 0x10000, RZ ;  /* 0x0001000055557824 */ /* 0x000fe200078e00ff */
[----:B------:R-:W-:Y:S01]  /*caa0*/  F2FP.F16.E4M3.UNPACK_B R60, R60 ;  /* 0x0000003cff3c723e */ /* 0x000fe200020006ff */
[-C--:B------:R-:W-:Y:S01]  /*cab0*/  FMUL.FTZ R86, R61, R72.reuse ;  /* 0x000000483d567220 */ /* 0x080fe20000410000 */
[----:B------:R-:W-:Y:S01]  /*cac0*/  FMUL.FTZ R84, R73, R72 ;  /* 0x0000004849547220 */ /* 0x000fe20000410000 */
[----:B------:R-:W-:Y:S01]  /*cad0*/  F2FP.F16.E4M3.UNPACK_B R164, R164 ;  /* 0x000000a4ffa4723e */ /* 0x000fe200020006ff */
[----:B------:R-:W-:Y:S01]  /*cae0*/  HADD2.F32 R75, -RZ, R166.H0_H0 ;  /* 0x200000a6ff4b7230 */ /* 0x000fe20000004100 */
[----:B------:R-:W-:Y:S01]  /*caf0*/  LOP3.LUT R48, R48, 0xff0000, R85, 0xf8, !PT ;  /* 0x00ff000030307812 */ /* 0x000fe200078ef855 */
[----:B------:R-:W-:-:S02]  /*cb00*/  HADD2.F32 R72, -RZ, R63.H0_H0 ;  /* 0x2000003fff487230 */ /* 0x000fc40000004100 */
[-C--:B------:R-:W-:Y:S01]  /*cb10*/  FFMA.FTZ R88, R73, R74.reuse, R86 ;  /* 0x0000004a49587223 */ /* 0x080fe20000010056 */
[----:B------:R-:W-:Y:S02]  /*cb20*/  HADD2.F32 R62, -RZ, R60.H0_H0 ;  /* 0x2000003cff3e7230 */ /* 0x000fe40000004100 */
[----:B------:R-:W-:Y:S01]  /*cb30*/  FFMA.FTZ R61, R61, R74, -R84 ;  /* 0x0000004a3d3d7223 */ /* 0x000fe20000010854 */
        /* <DEDUP_REMOVED lines=15> */
[--C-:B------:R-:W-:Y:S01]  /*cc30*/  HADD2.F32 R75, -RZ, R62.reuse.H0_H0 ;  /* 0x2000003eff4b7230 */ /* 0x100fe20000004100 */
[----:B------:R-:W-:Y:S01]  /*cc40*/  F2FP.F16.E4M3.UNPACK_B R74, R163.H1 ;  /* 0x000000a3ff4a723e */ /* 0x000fe200030006ff */
[----:B------:R-:W-:-:S02]  /*cc50*/  HADD2.F32 R85, -RZ, R62.H1_H1 ;  /* 0x3000003eff557230 */ /* 0x000fc40000004100 */
[----:B------:R-:W-:Y:S01]  /*cc60*/  FFMA.FTZ R89, R63, R164, R166 ;  /* 0x000000a43f597223 */ /* 0x000fe200000100a6 */
[----:B------:R-:W-:Y:S01]  /*cc70*/  HADD2.F32 R73, -RZ, R72.H0_H0 ;  /* 0x20000048ff497230 */ /* 0x000fe20000004100 */
[----:B------:R-:W-:Y:S01]  /*cc80*/  F2FP.F16.E4M3.UNPACK_B R165, R165 ;  /* 0x000000a5ffa5723e */ /* 0x000fe200020006ff */
[----:B------:R-:W-:Y:S01]  /*cc90*/  HADD2.F32 R62, -RZ, R60.H0_H0 ;  /* 0x2000003cff3e7230 */ /* 0x000fe20000004100 */
[----:B------:R-:W-:Y:S01]  /*cca0*/  F2FP.F16.E4M3.UNPACK_B R56, R56 ;  /* 0x00000038ff38723e */ /* 0x000fe200020006ff */
[----:B------:R-:W-:Y:S02]  /*ccb0*/  HADD2.F32 R72, -RZ, R72.H1_H1 ;  /* 0x30000048ff487230 */ /* 0x000fe40000004100 */
[-C--:B------:R-:W-:Y:S01]  /*ccc0*/  FMUL.FTZ R91, R73, R75.reuse ;  /* 0x0000004b495b7220 */ /* 0x080fe20000410000 */
[----:B------:R-:W-:Y:S02]  /*ccd0*/  HADD2.F32 R60, -RZ, R60.H1_H1 ;  /* 0x3000003cff3c7230 */ /* 0x000fe40000004100 */
[----:B------:R-:W-:Y:S01]  /*cce0*/  FMUL.FTZ R90, R62, R75 ;  /* 0x0000004b3e5a7220 */ /* 0x000fe20000410000 */
[----:B------:R-:W-:-:S02]  /*ccf0*/  HADD2.F32 R75, -RZ, R74.H1_H1 ;  /* 0x3000004aff4b7230 */ /* 0x000fc40000004100 */
[-C--:B------:R-:W-:Y:S01]  /*cd00*/  FMUL.FTZ R93, R72, R85.reuse ;  /* 0x00000055485d7220 */ /* 0x080fe20000410000 */
[----:B------:R-:W-:Y:S02]  /*cd10*/  HADD2.F32 R63, -RZ, R74.H0_H0 ;  /* 0x2000004aff3f7230 */ /* 0x000fe40000004100 */
[C---:B------:R-:W-:Y:S01]  /*cd20*/  FMUL.FTZ R85, R60.reuse, R85 ;  /* 0x000000553c557220 */ /* 0x040fe20000410000 */
[----:B------:R-:W-:Y:S01]  /*cd30*/  F2FP.F16.E4M3.UNPACK_B R163, R163 ;  /* 0x000000a3ffa3723e */ /* 0x000fe200020006ff */
[----:B------:R-:W-:Y:S01]  /*cd40*/  FFMA.FTZ R74, R60, R75, -R93 ;  /* 0x0000004b3c4a7223 */ /* 0x000fe2000001085d */
[----:B------:R-:W-:Y:S01]  /*cd50*/  F2FP.F16.E4M3.UNPACK_B R60, R50 ;  /* 0x00000032ff3c723e */ /* 0x000fe200020006ff */
[-C--:B------:R-:W-:Y:S01]  /*cd60*/  FFMA.FTZ R91, R62, R63.reuse, -R91 ;  /* 0x0000003f3e5b7223 */ /* 0x080fe2000001085b */
[----:B------:R-:W-:Y:S01]  /*cd70*/  FFMA.FTZ R90, R73, R63, R90 ;  /* 0x0000003f495a7223 */ /* 0x000fe2000001005a */
[--C-:B------:R-:W-:Y:S02]  /*cd80*/  HADD2.F32 R73, -RZ, R165.reuse.H0_H0 ;  /* 0x200000a5ff497230 */ /* 0x100fe40000004100 */
[----:B------:R-:W-:Y:S01]  /*cd90*/  FFMA.FTZ R93, R72, R75, R85 ;  /* 0x0000004b485d7223 */ /* 0x000fe20000010055 */
        /* <DEDUP_REMOVED lines=8> */
[--C-:B------:R-:W-:Y:S01]  /*ce20*/  HADD2.F32 R63, -RZ, R163.reuse.H0_H0 ;  /* 0x200000a3ff3f7230 */ /* 0x100fe20000004100 */
        /* <DEDUP_REMOVED lines=11> */
[----:B------:R-:W-:Y:S01]  /*cee0*/  F2FP.SATFINITE.E4M3.F32.PACK_AB_MERGE_C R56, R74, R91, RZ ;  /* 0x0000005b4a38723e */ /* 0x000fe200048070ff */
[--C-:B------:R-:W-:Y:S01]  /*cef0*/  HADD2.F32 R63, -RZ, R62.reuse.H0_H0 ;  /* 0x2000003eff3f7230 */ /* 0x100fe20000004100 */
[----:B------:R-:W-:Y:S01]  /*cf00*/  F2FP.SATFINITE.E4M3.F32.PACK_AB_MERGE_C R59, R87, R84, R58 ;  /* 0x00000054573b723e */ /* 0x000fe2000480703a */
[----:B------:R-:W-:Y:S01]  /*cf10*/  HADD2.F32 R84, -RZ, R75.H0_H0 ;  /* 0x2000004bff547230 */ /* 0x000fe20000004100 */
[----:B------:R-:W-:Y:S01]  /*cf20*/  F2FP.F16.E4M3.UNPACK_B R73, R46 ;  /* 0x0000002eff49723e */ /* 0x000fe200020006ff */
[----:B------:R-:W-:Y:S01]  /*cf30*/  HADD2.F32 R60, -RZ, R61.H0_H0 ;  /* 0x2000003dff3c7230 */ /* 0x000fe20000004100 */
[----:B------:R-:W-:Y:S01]  /*cf40*/  F2FP.SATFINITE.E4M3.F32.PACK_AB_MERGE_C R90, R93, R90, RZ ;  /* 0x0000005a5d5a723e */ /* 0x000fe200048070ff */
[----:B------:R-:W-:Y:S01]  /*cf50*/  HADD2.F32 R75, -RZ, R75.H1_H1 ;  /* 0x3000004bff4b7230 */ /* 0x000fe20000004100 */
        /* <DEDUP_REMOVED lines=10> */
[-C--:B------:R-:W-:Y:S01]  /*d000*/  FMUL.FTZ R85, R72, R75.reuse ;  /* 0x0000004b48557220 */ /* 0x080fe20000410000 */
[C---:B------:R-:W-:Y:S01]  /*d010*/  FMUL.FTZ R75, R62.reuse, R75 ;  /* 0x0000004b3e4b7220 */ /* 0x040fe20000410000 */
[----:B------:R-:W-:Y:S02]  /*d020*/  F2FP.F16.E4M3.UNPACK_B R63, R49.H1 ;  /* 0x00000031ff3f723e */ /* 0x000fe400030006ff */
[----:B------:R-:W-:Y:S01]  /*d030*/  F2FP.F16.E4M3.UNPACK_B R52, R52.H1 ;  /* 0x00000034ff34723e */ /* 0x000fe200030006ff */
[-C--:B------:R-:W-:Y:S01]  /*d040*/  FFMA.FTZ R49, R62, R73.reuse, -R85 ;  /* 0x000000493e317223 */ /* 0x080fe20000010855 */
[----:B------:R-:W-:Y:S01]  /*d050*/  F2FP.F16.E4M3.UNPACK_B R74, R48.H1 ;  /* 0x00000030ff4a723e */ /* 0x000fe200030006ff */
[----:B------:R-:W-:Y:S01]  /*d060*/  FFMA.FTZ R48, R72, R73, R75 ;  /* 0x0000004948307223 */ /* 0x000fe2000001004b */
[--C-:B------:R-:W-:Y:S01]  /*d070*/  HADD2.F32 R72, -RZ, R63.reuse.H0_H0 ;  /* 0x2000003fff487230 */ /* 0x100fe20000004100 */
[----:B------:R-:W-:Y:S01]  /*d080*/  F2FP.F16.E4M3.UNPACK_B R46, R46.H1 ;  /* 0x0000002eff2e723e */ /* 0x000fe200030006ff */
[----:B------:R-:W-:Y:S01]  /*d090*/  HADD2.F32 R62, -RZ, R52.H0_H0 ;  /* 0x20000034ff3e7230 */ /* 0x000fe20000004100 */
[----:B------:R-:W-:Y:S01]  /*d0a0*/  F2FP.SATFINITE.E4M3.F32.PACK_AB_MERGE_C R58, R89, R86, R88 ;  /* 0x00000056593a723e */ /* 0x000fe20004807058 */
[----:B------:R-:W-:-:S02]  /*d0b0*/  HADD2.F32 R63, -RZ, R63.H1_H1 ;  /* 0x3000003fff3f7230 */ /* 0x000fc40000004100 */
[--C-:B------:R-:W-:Y:S02]  /*d0c0*/  HADD2.F32 R84, -RZ, R74.reuse.H1_H1 ;  /* 0x3000004aff547230 */ /* 0x100fe40000004100 */
[----:B------:R-:W-:Y:S02]  /*d0d0*/  HADD2.F32 R75, -RZ, R74.H0_H0 ;  /* 0x2000004aff4b7230 */ /* 0x000fe40000004100 */
[----:B------:R-:W-:Y:S02]  /*d0e0*/  HADD2.F32 R52, -RZ, R52.H1_H1 ;  /* 0x30000034ff347230 */ /* 0x000fe40000004100 */
[----:B------:R-:W-:Y:S01]  /*d0f0*/  FMUL.FTZ R87, R63, R84 ;  /* 0x000000543f577220 */ /* 0x000fe20000410000 */
[--C-:B------:R-:W-:Y:S02]  /*d100*/  HADD2.F32 R73, -RZ, R46.reuse.H0_H0 ;  /* 0x2000002eff497230 */ /* 0x100fe40000004100 */
[----:B------:R-:W-:Y:S01]  /*d110*/  FMUL.FTZ R85, R72, R75 ;  /* 0x0000004b48557220 */ /* 0x000fe20000410000 */
[----:B------:R-:W-:-:S02]  /*d120*/  HADD2.F32 R74, -RZ, R46.H1_H1 ;  /* 0x3000002eff4a7230 */ /* 0x000fc40000004100 */
[----:B------:R-:W-:Y:S01]  /*d130*/  FMUL.FTZ R84, R52, R84 ;  /* 0x0000005434547220 */ /* 0x000fe20000410000 */
[C---:B------:R-:W-:Y:S01]  /*d140*/  FMUL.FTZ R75, R62.reuse, R75 ;  /* 0x0000004b3e4b7220 */ /* 0x040fe20000410000 */
[----:B------:R-:W-:Y:S01]  /*d150*/  FFMA.FTZ R88, R62, R73, -R85 ;  /* 0x000000493e587223 */ /* 0x000fe20000010855 */
[----:B------:R-:W-:Y:S01]  /*d160*/  F2FP.F16.E4M3.UNPACK_B R85, R45.H1 ;  /* 0x0000002dff55723e */ /* 0x000fe200030006ff */
[-C--:B------:R-:W-:Y:S01]  /*d170*/  FFMA.FTZ R90, R63, R74.reuse, R84 ;  /* 0x0000004a3f5a7223 */ /* 0x080fe20000010054 */
[----:B------:R-:W-:Y:S01]  /*d180*/  F2FP.F16.E4M3.UNPACK_B R63, R51.H1 ;  /* 0x00000033ff3f723e */ /* 0x000fe200030006ff */
[----:B------:R-:W-:Y:S01]  /*d190*/  FFMA.FTZ R89, R72, R73, R75 ;  /* 0x0000004948597223 */ /* 0x000fe2000001004b */
[----:B------:R-:W-:Y:S01]  /*d1a0*/  F2FP.F16.E4M3.UNPACK_B R46, R47 ;  /* 0x0000002fff2e723e */ /* 0x000fe200020006ff */
[----:B------:R-:W-:Y:S01]  /*d1b0*/  FFMA.FTZ R91, R52, R74, -R87 ;  /* 0x0000004a345b7223 */ /* 0x000fe20000010857 */
[----:B------:R-:W-:Y:S01]  /*d1c0*/  F2FP.F16.E4M3.UNPACK_B R84, R45 ;  /* 0x0000002dff54723e */ /* 0x000fe200020006ff */
[----:B------:R-:W-:Y:S01]  /*d1d0*/  HADD2.F32 R87, -RZ, R85.H0_H0 ;  /* 0x20000055ff577230 */ /* 0x000fe20000004100 */
[----:B------:R-:W-:Y:S01]  /*d1e0*/  F2FP.F16.E4M3.UNPACK_B R62, R51 ;  /* 0x00000033ff3e723e */ /* 0x000fe200020006ff */
        /* <DEDUP_REMOVED lines=17> */
[-C--:B------:R-:W-:Y:S01]  /*d300*/  FFMA.FTZ R92, R51, R74.reuse, -R92 ;  /* 0x0000004a335c7223 */ /* 0x080fe2000001085c */
[----:B------:R-:W-:Y:S02]  /*d310*/  HADD2.F32 R47, -RZ, R47.H1_H1 ;  /* 0x3000002fff2f7230 */ /* 0x000fe40000004100 */
[----:B------:R-:W-:Y:S01]  /*d320*/  FFMA.FTZ R93, R72, R74, R93 ;  /* 0x0000004a485d7223 */ /* 0x000fe2000001005d */
[----:B------:R-:W-:Y:S01]  /*d330*/  FFMA.FTZ R87, R44, R75, R87 ;  /* 0x0000004b2c577223 */ /* 0x000fe20000010057 */
[----:B------:R-:W-:Y:S02]  /*d340*/  HADD2.F32 R62, -RZ, R62.H1_H1 ;  /* 0x3000003eff3e7230 */ /* 0x000fe40000004100 */
[----:B------:R-:W-:Y:S01]  /*d350*/  FMUL.FTZ R72, R63, R52 ;  /* 0x000000343f487220 */ /* 0x000fe20000410000 */
[----:B------:R-:W-:-:S02]  /*d360*/  HADD2.F32 R51, -RZ, R84.H1_H1 ;  /* 0x30000054ff337230 */ /* 0x000fc40000004100 */
[----:B------:R-:W-:Y:S01]  /*d370*/  FMUL.FTZ R52, R47, R52 ;  /* 0x000000342f347220 */ /* 0x000fe20000410000 */
[----:B------:R-:W-:Y:S01]  /*d380*/  HADD2.F32 R46, -RZ, R46.H1_H1 ;  /* 0x3000002eff2e7230 */ /* 0x000fe20000004100 */
[----:B------:R-:W-:Y:S01]  /*d390*/  F2FP.SATFINITE.E4M3.F32.PACK_AB_MERGE_C R88, R91, R88, RZ ;  /* 0x000000585b58723e */ /* 0x000fe200048070ff */
        /* <DEDUP_REMOVED lines=15> */
[----:B------:R-:W-:Y:S02]  /*d490*/  F2FP.SATFINITE.E4M3.F32.PACK_AB_MERGE_C R47, R73, R92, R72 ;  /* 0x0000005c492f723e */ /* 0x000fe40004807048 */
[----:B------:R-:W-:Y:S02]  /*d4a0*/  F2FP.SATFINITE.E4M3.F32.PACK_AB_MERGE_C R51, R62, R93, R52 ;  /* 0x0000005d3e33723e */ /* 0x000fe40004807034 */
[----:B------:R-:W-:-:S07]  /*d4b0*/  MOV R44, R59 ;  /* 0x0000003b002c7202 */ /* 0x000fce0000000f00 */
.L_x_3272:
[----:B------:R-:W-:Y:S05]  /*d4c0*/  BSYNC B2 ;  /* 0x0000000000027941 */ /* 0x000fea0003800000 */
.L_x_3271:
[----:B------:R-:W-:-:S13]  /*d4d0*/  ISETP.GE.AND P3, PT, R55, R156, PT ;  /* 0x0000009c3700720c */ /* 0x000fda0003f66270 */
[--C-:B------:R-:W-:Y:S02]  /*d4e0*/  @!P3 SHF.R.S32.HI R56, RZ, 0x1f, R55.reuse ;  /* 0x0000001fff38b819 */ /* 0x100fe40000011437 */
[----:B------:R-:W-:-:S04]  /*d4f0*/  @!P3 IADD3 R55, P4, P5, R120, R140, R55 ;  /* 0x0000008c7837b210 */ /* 0x000fc80007d9e037 */
[----:B------:R-:W-:Y:S02]  /*d500*/  @!P3 IADD3.X R56, R0, R57, R56, P4, P5 ;  /* 0x000000390038b210 */ /* 0x000fe400027ea438 */
[----:B------:R-:W-:-:S05]  /*d510*/  IADD3 R52, P4, R53, R126, RZ ;  /* 0x0000007e35347210 */ /* 0x000fca0007f9e0ff */
[----:B------:R-:W-:Y:S01]  /*d520*/  IMAD.X R53, R54, 0x1, R127, P4 ;  /* 0x0000000136357824 */ /* 0x000fe200020e067f */
[----:B------:R-:W-:-:S04]  /*d530*/  @!P3 IADD3 R54, P4, R55, R126, RZ ;  /* 0x0000007e3736b210 */ /* 0x000fc80007f9e0ff */
[----:B0-----:R3:W-:Y:S01]  /*d540*/  STG.E.128 desc[UR54][R52.64], R44 ;  /* 0x0000002c34007986 */ /* 0x0017e2000c101d36 */
[----:B------:R-:W-:-:S05]  /*d550*/  @!P3 IMAD.X R55, R56, 0x1, R127, P4 ;  /* 0x000000013837b824 */ /* 0x000fca00020e067f */
[----:B-1----:R3:W-:Y:S03]  /*d560*/  @!P3 STG.E.128 desc[UR54][R54.64], R48 ;  /* 0x000000303600b986 */ /* 0x0027e6000c101d36 */
.L_x_3270:
[----:B------:R-:W-:Y:S05]  /*d570*/  BSYNC B1 ;  /* 0x0000000000017941 */ /* 0x000fea0003800000 */
.L_x_3269:
[----:B------:R-:W-:Y:S01]  /*d580*/  ISETP.NE.AND P3, PT, R35, RZ, PT ;  /* 0x000000ff2300720c */ /* 0x000fe20003f65270 */
[----:B------:R-:W-:-:S12]  /*d590*/  BSSY B1, `(.L_x_3273) ;  /* 0x0000100000017945 */ /* 0x000fd80003800000 */
[----:B------:R-:W-:Y:S05]  /*d5a0*/  @!P3 BRA `(.L_x_3274) ;  /* 0x0000000c00f8b947 */ /* 0x000fea0003800000 */
[----:B---3--:R-:W-:Y:S01]  /*d5b0*/  SEL R44, R101, R162, !P1 ;  /* 0x000000a2652c7207 */ /* 0x008fe20004800000 */
[----:B------:R-:W-:Y:S01]  /*d5c0*/  BSSY B2, `(.L_x_3275) ;  /* 0x00000f2000027945 */ /* 0x000fe20003800000 */
[----:B0-----:R-:W-:Y:S02]  /*d5d0*/  IADD3 R53, P3, P4, R120, R140, R27 ;  /* 0x0000008c78357210 */ /* 0x001fe40007c7e01b */
[----:B------:R-:W-:Y:S02]  /*d5e0*/  SHF.R.S32.HI R45, RZ, 0x1f, R44 ;  /* 0x0000001fff2d7819 */ /* 0x000fe4000001142c */
[----:B------:R-:W-:Y:S02]  /*d5f0*/  IADD3.X R54, R0, R57, R31, P3, P4 ;  /* 0x0000003900367210 */ /* 0x000fe40001fe841f */
[----:B------:R-:W-:Y:S02]  /*d600*/  LEA.HI R45, R45, R44, RZ, 0x5 ;  /* 0x0000002c2d2d7211 */ /* 0x000fe400078f28ff */
[----:B------:R-:W-:-:S02]  /*d610*/  ISETP.GE.AND P3, PT, R221, R135, PT ;  /* 0x00000087dd00720c */ /* 0x000fc40003f66270 */
[----:B------:R-:W-:-:S04]  /*d620*/  LEA.HI.SX32 R45, R45, R26, 0x1b ;  /* 0x0000001a2d2d7211 */ /* 0x000fc800078fdaff */
[----:B------:R-:W-:Y:S02]  /*d630*/  SHF.R.S32.HI R44, RZ, 0x1f, R45 ;  /* 0x0000001fff2c7819 */ /* 0x000fe4000001142d */
[----:B------:R-:W-:Y:S02]  /*d640*/  SHF.L.U32 R55, R45, 0x4, RZ ;  /* 0x000000042d377819 */ /* 0x000fe400000006ff */
        /* <DEDUP_REMOVED lines=13> */
[--C-:B------:R-:W-:Y:S01]  /*d720*/  SHF.R.U32.HI R84, RZ, 0x8, R69.reuse ;  /* 0x00000008ff547819 */ /* 0x100fe20000011645 */
[----:B0-----:R-:W-:Y:S01]  /*d730*/  IMAD.MOV.U32 R60, RZ, RZ, R44 ;  /* 0x000000ffff3c7224 */ /* 0x001fe200078e002c */
[----:B------:R-:W-:Y:S01]  /*d740*/  LOP3.LUT R58, R69, 0xff, RZ, 0xc0, !PT ;  /* 0x000000ff453a7812 */ /* 0x000fe200078ec0ff */
[----:B------:R-:W-:Y:S01]  /*d750*/  IMAD.MOV.U32 R52, RZ, RZ, R46 ;  /* 0x000000ffff347224 */ /* 0x000fe200078e002e */
[----:B------:R-:W-:Y:S01]  /*d760*/  SHF.R.U32.HI R59, RZ, 0x18, R69 ;  /* 0x00000018ff3b7819 */ /* 0x000fe20000011645 */
[----:B------:R-:W-:Y:S01]  /*d770*/  IMAD.SHL.U32 R44, R84, 0x100, RZ ;  /* 0x00000100542c7824 */ /* 0x000fe200078e00ff */
[--C-:B------:R-:W-:Y:S01]  /*d780*/  SHF.R.U32.HI R73, RZ, 0x8, R71.reuse ;  /* 0x00000008ff497819 */ /* 0x100fe20000011647 */
[----:B-1----:R-:W-:Y:S01]  /*d790*/  IMAD.MOV.U32 R56, RZ, RZ, R50 ;  /* 0x000000ffff387224 */ /* 0x002fe200078e0032 */
[----:B------:R-:W-:Y:S02]  /*d7a0*/  PRMT R59, R59, 0x654, R58 ;  /* 0x000006543b3b7816 */ /* 0x000fe4000000003a */
[----:B------:R-:W-:-:S02]  /*d7b0*/  SHF.R.U32.HI R82, RZ, 0x10, R71 ;  /* 0x00000010ff527819 */ /* 0x000fc40000011647 */
[----:B------:R-:W-:Y:S02]  /*d7c0*/  LOP3.LUT R61, R71, 0xff, RZ, 0xc0, !PT ;  /* 0x000000ff473d7812 */ /* 0x000fe400078ec0ff */
[----:B------:R-:W-:Y:S02]  /*d7d0*/  SHF.R.U32.HI R80, RZ, 0x18, R71 ;  /* 0x00000018ff507819 */ /* 0x000fe40000011647 */
[--C-:B------:R-:W-:Y:S02]  /*d7e0*/  SHF.R.U32.HI R72, RZ, 0x8, R81.reuse ;  /* 0x00000008ff487819 */ /* 0x100fe40000011651 */
[----:B------:R-:W-:Y:S02]  /*d7f0*/  LOP3.LUT R62, R81, 0xff, RZ, 0xc0, !PT ;  /* 0x000000ff513e7812 */ /* 0x000fe400078ec0ff */
[----:B------:R-:W-:Y:S02]  /*d800*/  SHF.R.U32.HI R71, RZ, 0x18, R81 ;  /* 0x00000018ff477819 */ /* 0x000fe40000011651 */
[----:B------:R-:W-:-:S02]  /*d810*/  SHF.R.U32.HI R85, RZ, 0x10, R69 ;  /* 0x00000010ff557819 */ /* 0x000fc40000011645 */
[--C-:B------:R-:W-:Y:S02]  /*d820*/  SHF.R.U32.HI R69, RZ, 0x8, R83.reuse ;  /* 0x00000008ff457819 */ /* 0x100fe40000011653 */
[----:B------:R-:W-:Y:S01]  /*d830*/  LOP3.LUT R59, R59, 0xff00, R44, 0xf8, !PT ;  /* 0x0000ff003b3b7812 */ /* 0x000fe200078ef82c */
[----:B------:R-:W-:Y:S01]  /*d840*/  IMAD.SHL.U32 R44, R73, 0x100, RZ ;  /* 0x00000100492c7824 */ /* 0x000fe200078e00ff */
[----:B------:R-:W-:Y:S01]  /*d850*/  LOP3.LUT R68, R83, 0xff, RZ, 0xc0, !PT ;  /* 0x000000ff53447812 */ /* 0x000fe200078ec0ff */
[----:B------:R-:W-:Y:S01]  /*d860*/  IMAD.SHL.U32 R50, R69, 0x100, RZ ;  /* 0x0000010045327824 */ /* 0x000fe200078e00ff */
[----:B------:R-:W-:Y:S02]  /*d870*/  SHF.R.U32.HI R75, RZ, 0x18, R83 ;  /* 0x00000018ff4b7819 */ /* 0x000fe40000011653 */
[----:B------:R-:W-:Y:S02]  /*d880*/  PRMT R61, R80, 0x654, R61 ;  /* 0x00000654503d7816 */ /* 0x000fe4000000003d */
[----:B------:R-:W-:-:S02]  /*d890*/  PRMT R71, R71, 0x654, R62 ;  /* 0x0000065447477816 */ /* 0x000fc4000000003e */
[----:B------:R-:W-:Y:S02]  /*d8a0*/  SHF.L.U32 R46, R72, 0x8, RZ ;  /* 0x00000008482e7819 */ /* 0x000fe400000006ff */
[----:B------:R-:W-:Y:S01]  /*d8b0*/  MOV R63, R48 ;  /* 0x00000030003f7202 */ /* 0x000fe20000000f00 */
[----:B------:R-:W-:Y:S01]  /*d8c0*/  IMAD.U32 R48, R85, 0x10000, RZ ;  /* 0x0001000055307824 */ /* 0x000fe200078e00ff */
[----:B------:R-:W-:Y:S02]  /*d8d0*/  PRMT R75, R75, 0x654, R68 ;  /* 0x000006544b4b7816 */ /* 0x000fe40000000044 */
[----:B------:R-:W-:Y:S01]  /*d8e0*/  LOP3.LUT R69, R61, 0xff00, R44, 0xf8, !PT ;  /* 0x0000ff003d457812 */ /* 0x000fe200078ef82c */
[----:B------:R-:W-:Y:S01]  /*d8f0*/  IMAD.U32 R44, R82, 0x10000, RZ ;  /* 0x00010000522c7824 */ /* 0x000fe200078e00ff */
[----:B------:R-:W-:Y:S02]  /*d900*/  LOP3.LUT R73, R71, 0xff00, R46, 0xf8, !PT ;  /* 0x0000ff0047497812 */ /* 0x000fe400078ef82e */
[----:B------:R-:W-:-:S02]  /*d910*/  F2FP.F16.E4M3.UNPACK_B R71, R161.H1 ;  /* 0x000000a1ff47723e */ /* 0x000fc400030006ff */
[----:B------:R-:W-:Y:S02]  /*d920*/  F2FP.F16.E4M3.UNPACK_B R68, R63.H1 ;  /* 0x0000003fff44723e */ /* 0x000fe400030006ff */
[----:B------:R-:W-:Y:S01]  /*d930*/  F2FP.F16.E4M3.UNPACK_B R61, R60.H1 ;  /* 0x0000003cff3d723e */ /* 0x000fe200030006ff */
[----:B------:R-:W-:Y:S01]  /*d940*/  HADD2.F32 R46, -RZ, R71.H0_H0 ;  /* 0x20000047ff2e7230 */ /* 0x000fe20000004100 */
[----:B------:R-:W-:Y:S01]  /*d950*/  LOP3.LUT R48, R59, 0xff0000, R48, 0xf8, !PT ;  /* 0x00ff00003b307812 */ /* 0x000fe200078ef830 */
[----:B------:R-:W-:Y:S01]  /*d960*/  HADD2.F32 R59, -RZ, R68.H0_H0 ;  /* 0x20000044ff3b7230 */ /* 0x000fe20000004100 */
[----:B------:R-:W-:Y:S01]  /*d970*/  F2FP.F16.E4M3.UNPACK_B R62, R159.H1 ;  /* 0x0000009fff3e723e */ /* 0x000fe200030006ff */
[----:B------:R-:W-:Y:S01]  /*d980*/  HADD2.F32 R58, -RZ, R61.H0_H0 ;  /* 0x2000003dff3a7230 */ /* 0x000fe20000004100 */
[----:B------:R-:W-:Y:S02]  /*d990*/  SHF.R.U32.HI R70, RZ, 0x10, R83 ;  /* 0x00000010ff467819 */ /* 0x000fe40000011653 */
[----:B------:R-:W-:Y:S01]  /*d9a0*/  LOP3.LUT R44, R69, 0xff0000, R44, 0xf8, !PT ;  /* 0x00ff0000452c7812 */ /* 0x000fe200078ef82c */
[----:B------:R-:W-:Y:S01]  /*d9b0*/  HADD2.F32 R69, -RZ, R62.H0_H0 ;  /* 0x2000003eff457230 */ /* 0x000fe20000004100 */
[----:B------:R-:W-:Y:S01]  /*d9c0*/  SHF.R.U32.HI R74, RZ, 0x10, R81 ;  /* 0x00000010ff4a7819 */ /* 0x000fe20000011651 */
[-C--:B------:R-:W-:Y:S01]  /*d9d0*/  FMUL.FTZ R81, R59, R46.reuse ;  /* 0x0000002e3b517220 */ /* 0x080fe20000410000 */
[----:B------:R-:W-:Y:S01]  /*d9e0*/  LOP3.LUT R75, R75, 0xff00, R50, 0xf8, !PT ;  /* 0x0000ff004b4b7812 */ /* 0x000fe200078ef832 */
[----:B------:R-:W-:Y:S01]  /*d9f0*/  FMUL.FTZ R72, R58, R46 ;  /* 0x0000002e3a487220 */ /* 0x000fe20000410000 */
[----:B------:R-:W-:Y:S01]  /*da00*/  SHF.L.U32 R70, R70, 0x10, RZ ;  /* 0x0000001046467819 */ /* 0x000fe200000006ff */
[----:B------:R-:W-:-:S02]  /*da10*/  IMAD.U32 R50, R74, 0x10000, RZ ;  /* 0x000100004a327824 */ /* 0x000fc400078e00ff */
[-C--:B------:R-:W-:Y:S01]  /*da20*/  FFMA.FTZ R58, R58, R69.reuse, -R81 ;  /* 0x000000453a3a7223 */ /* 0x080fe20000010851 */
[----:B------:R-:W-:Y:S01]  /*da30*/  FFMA.FTZ R59, R59, R69, R72 ;  /* 0x000000453b3b7223 */ /* 0x000fe20000010048 */
[----:B------:R-:W-:Y:S01]  /*da40*/  LOP3.LUT R46, R75, 0xff0000, R70, 0xf8, !PT ;  /* 0x00ff00004b2e7812 */ /* 0x000fe200078ef846 */
[----:B------:R-:W-:Y:S01]  /*da50*/  HADD2.F32 R70, -RZ, R62.H1_H1 ;  /* 0x3000003eff467230 */ /* 0x000fe20000004100 */
[----:B------:R-:W-:Y:S01]  /*da60*/  F2FP.F16.E4M3.UNPACK_B R161, R161 ;  /* 0x000000a1ffa1723e */ /* 0x000fe200020006ff */
[----:B------:R-:W-:Y:S01]  /*da70*/  HADD2.F32 R72, -RZ, R71.H1_H1 ;  /* 0x30000047ff487230 */ /* 0x000fe20000004100 */
[----:B------:R-:W-:Y:S01]  /*da80*/  F2FP.F16.E4M3.UNPACK_B R63, R63 ;  /* 0x0000003fff3f723e */ /* 0x000fe200020006ff */
[----:B------:R-:W-:Y:S01]  /*da90*/  HADD2.F32 R69, -RZ, R68.H1_H1 ;  /* 0x30000044ff457230 */ /* 0x000fe20000004100 */
[----:B------:R-:W-:Y:S01]  /*daa0*/  F2FP.F16.E4M3.UNPACK_B R60, R60 ;  /* 0x0000003cff3c723e */ /* 0x000fe200020006ff */
[----:B------:R-:W-:Y:S01]  /*dab0*/  HADD2.F32 R62, -RZ, R61.H1_H1 ;  /* 0x3000003dff3e7230 */ /* 0x000fe20000004100 */
[----:B------:R-:W-:Y:S01]  /*dac0*/  LOP3.LUT R50, R73, 0xff0000, R50, 0xf8, !PT ;  /* 0x00ff000049327812 */ /* 0x000fe200078ef832 */
[----:B------:R-:W-:-:S02]  /*dad0*/  HADD2.F32 R71, -RZ, R161.H0_H0 ;  /* 0x200000a1ff477230 */ /* 0x000fc40000004100 */
[CC--:B------:R-:W-:Y:S01]  /*dae0*/  FMUL.FTZ R73, R69.reuse, R72.reuse ;  /* 0x0000004845497220 */ /* 0x0c0fe20000410000 */
[----:B------:R-:W-:Y:S01]  /*daf0*/  F2FP.F16.E4M3.UNPACK_B R159, R159 ;  /* 0x0000009fff9f723e */ /* 0x000fe200020006ff */
        /* <DEDUP_REMOVED lines=38> */
[----:B------:R-:W-:Y:S02]  /*dd60*/  HADD2.F32 R68, -RZ, R160.H0_H0 ;  /* 0x200000a0ff447230 */ /* 0x000fe40000004100 */
[-C--:B------:R-:W-:Y:S01]  /*dd70*/  FFMA.FTZ R87, R60, R69.reuse, -R61 ;  /* 0x000000453c577223 */ /* 0x080fe2000001083d */
[----:B------:R-:W-:Y:S01]  /*dd80*/  F2FP.F16.E4M3.UNPACK_B R60, R56 ;  /* 0x00000038ff3c723e */ /* 0x000fe200020006ff */
[----:B------:R-:W-:Y:S01]  /*dd90*/  HADD2.F32 R56, -RZ, R52.H0_H0 ;  /* 0x20000034ff387230 */ /* 0x000fe20000004100 */
[----:B------:R-:W-:Y:S01]  /*dda0*/  F2FP.F16.E4M3.UNPACK_B R158, R158 ;  /* 0x0000009eff9e723e */ /* 0x000fe200020006ff */
[----:B------:R-:W-:Y:S01]  /*ddb0*/  FFMA.FTZ R89, R62, R69, R71 ;  /* 0x000000453e597223 */ /* 0x000fe20000010047 */
[----:B------:R-:W-:Y:S01]  /*ddc0*/  HADD2.F32 R69, -RZ, R160.H1_H1 ;  /* 0x300000a0ff457230 */ /* 0x000fe20000004100 */
[----:B------:R-:W-:Y:S01]  /*ddd0*/  F2FP.SATFINITE.E4M3.F32.PACK_AB_MERGE_C R58, R81, R58, RZ ;  /* 0x0000003a513a723e */ /* 0x000fe200048070ff */
[--C-:B------:R-:W-:Y:S01]  /*dde0*/  HADD2.F32 R61, -RZ, R60.reuse.H0_H0 ;  /* 0x2000003cff3d7230 */ /* 0x100fe20000004100 */
[----:B------:R-:W-:Y:S01]  /*ddf0*/  F2FP.SATFINITE.E4M3.F32.PACK_AB_MERGE_C R80, R80, R59, RZ ;  /* 0x0000003b5050723e */ /* 0x000fe200048070ff */
[----:B------:R-:W-:Y:S01]  /*de00*/  HADD2.F32 R60, -RZ, R60.H1_H1 ;  /* 0x3000003cff3c7230 */ /* 0x000fe20000004100 */
[----:B------:R-:W-:Y:S01]  /*de10*/  F2FP.SATFINITE.E4M3.F32.PACK_AB_MERGE_C R59, R75, R72, R58 ;  /* 0x000000484b3b723e */ /* 0x000fe2000480703a */
[----:B------:R-:W-:-:S02]  /*de20*/  HADD2.F32 R52, -RZ, R52.H1_H1 ;  /* 0x30000034ff347230 */ /* 0x000fc40000004100 */
[CC--:B------:R-:W-:Y:S01]  /*de30*/  FMUL.FTZ R71, R61.reuse, R68.reuse ;  /* 0x000000443d477220 */ /* 0x0c0fe20000410000 */
[--C-:B------:R-:W-:Y:S02]  /*de40*/  HADD2.F32 R62, -RZ, R158.reuse.H0_H0 ;  /* 0x2000009eff3e7230 */ /* 0x100fe40000004100 */
[----:B------:R-:W-:Y:S01]  /*de50*/  FMUL.FTZ R68, R56, R68 ;  /* 0x0000004438447220 */ /* 0x000fe20000410000 */
[----:B------:R-:W-:Y:S02]  /*de60*/  HADD2.F32 R63, -RZ, R158.H1_H1 ;  /* 0x3000009eff3f7230 */ /* 0x000fe40000004100 */
[-C--:B------:R-:W-:Y:S01]  /*de70*/  FMUL.FTZ R83, R60, R69.reuse ;  /* 0x000000453c537220 */ /* 0x080fe20000410000 */
[----:B------:R-:W-:Y:S01]  /*de80*/  FMUL.FTZ R69, R52, R69 ;  /* 0x0000004534457220 */ /* 0x000fe20000410000 */
[-C--:B------:R-:W-:Y:S01]  /*de90*/  FFMA.FTZ R56, R56, R62.reuse, -R71 ;  /* 0x0000003e38387223 */ /* 0x080fe20000010847 */
[----:B------:R-:W-:Y:S01]  /*dea0*/  FFMA.FTZ R68, R61, R62, R68 ;  /* 0x0000003e3d447223 */ /* 0x000fe20000010044 */
[----:B------:R-:W-:Y:S01]  /*deb0*/  F2FP.F16.E4M3.UNPACK_B R62, R49 ;  /* 0x00000031ff3e723e */ /* 0x000fe200020006ff */
[-C--:B------:R-:W-:Y:S01]  /*dec0*/  FFMA.FTZ R85, R60, R63.reuse, R69 ;  /* 0x0000003f3c557223 */ /* 0x080fe20000010045 */
[----:B------:R-:W-:Y:S01]  /*ded0*/  F2FP.F16.E4M3.UNPACK_B R71, R50 ;  /* 0x00000032ff47723e */ /* 0x000fe200020006ff */
[----:B------:R-:W-:Y:S01]  /*dee0*/  FFMA.FTZ R83, R52, R63, -R83 ;  /* 0x0000003f34537223 */ /* 0x000fe20000010853 */
[----:B------:R-:W-:Y:S01]  /*def0*/  F2FP.F16.E4M3.UNPACK_B R61, R45 ;  /* 0x0000002dff3d723e */ /* 0x000fe200020006ff */
[--C-:B------:R-:W-:Y:S01]  /*df00*/  HADD2.F32 R63, -RZ, R62.reuse.H0_H0 ;  /* 0x2000003eff3f7230 */ /* 0x100fe20000004100 */
        /* <DEDUP_REMOVED lines=25> */
[--C-:B------:R-:W-:Y:S01]  /*e0a0*/  HADD2.F32 R63, -RZ, R61.reuse.H0_H0 ;  /* 0x2000003dff3f7230 */ /* 0x100fe20000004100 */
[----:B------:R-:W-:Y:S01]  /*e0b0*/  F2FP.SATFINITE.E4M3.F32.PACK_AB_MERGE_C R82, R87, R82, RZ ;  /* 0x000000525752723e */ /* 0x000fe200048070ff */
[----:B------:R-:W-:Y:S01]  /*e0c0*/  HADD2.F32 R62, -RZ, R62.H1_H1 ;  /* 0x3000003eff3e7230 */ /* 0x000fe20000004100 */
[----:B------:R-:W-:Y:S01]  /*e0d0*/  F2FP.F16.E4M3.UNPACK_B R69, R46 ;  /* 0x0000002eff45723e */ /* 0x000fe200020006ff */
[----:B------:R-:W-:Y:S02]  /*e0e0*/  HADD2.F32 R68, -RZ, R61.H1_H1 ;  /* 0x3000003dff447230 */ /* 0x000fe40000004100 */
[-C--:B------:R-:W-:Y:S01]  /*e0f0*/  FMUL.FTZ R70, R50, R63.reuse ;  /* 0x0000003f32467220 */ /* 0x080fe20000410000 */
[----:B------:R-:W-:Y:S02]  /*e100*/  HADD2.F32 R61, -RZ, R48.H0_H0 ;  /* 0x20000030ff3d7230 */ /* 0x000fe40000004100 */
[----:B------:R-:W-:Y:S01]  /*e110*/  FMUL.FTZ R63, R49, R63 ;  /* 0x0000003f313f7220 */ /* 0x000fe20000410000 */
[----:B------:R-:W-:-:S02]  /*e120*/  HADD2.F32 R45, -RZ, R45.H1_H1 ;  /* 0x3000002dff2d7230 */ /* 0x000fc40000004100 */
[----:B------:R-:W-:Y:S01]  /*e130*/  FMUL.FTZ R72, R62, R68 ;  /* 0x000000443e487220 */ /* 0x000fe20000410000 */
[----:B------:R-:W-:Y:S02]  /*e140*/  HADD2.F32 R48, -RZ, R48.H1_H1 ;  /* 0x30000030ff307230 */ /* 0x000fe40000004100 */
[----:B------:R-:W-:Y:S01]  /*e150*/  FFMA.FTZ R81, R50, R61, R63 ;  /* 0x0000003d32517223 */ /* 0x000fe2000001003f */
[----:B------:R-:W-:Y:S01]  /*e160*/  F2FP.F16.E4M3.UNPACK_B R50, R51 ;  /* 0x00000033ff32723e */ /* 0x000fe200020006ff */
[----:B------:R-:W-:Y:S01]  /*e170*/  FFMA.FTZ R80, R49, R61, -R70 ;  /* 0x0000003d31507223 */ /* 0x000fe20000010846 */
[----:B------:R-:W-:Y:S01]  /*e180*/  F2FP.SATFINITE.E4M3.F32.PACK_AB_MERGE_C R56, R83, R56, R82 ;  /* 0x000000385338723e */ /* 0x000fe20004807052 */
[C---:B------:R-:W-:Y:S01]  /*e190*/  FMUL.FTZ R49, R45.reuse, R68 ;  /* 0x000000442d317220 */ /* 0x040fe20000410000 */
[----:B------:R-:W-:Y:S01]  /*e1a0*/  FFMA.FTZ R83, R45, R48, -R72 ;  /* 0x000000302d537223 */ /* 0x000fe20000010848 */
[-C--:B------:R-:W-:Y:S01]  /*e1b0*/  F2FP.F16.E4M3.UNPACK_B R45, R47.reuse ;  /* 0x0000002fff2d723e */ /* 0x080fe200020006ff */
        /* <DEDUP_REMOVED lines=13> */
[C---:B------:R-:W-:Y:S01]  /*e290*/  FMUL.FTZ R84, R48.reuse, R71 ;  /* 0x0000004730547220 */ /* 0x040fe20000410000 */
[----:B------:R-:W-:Y:S01]  /*e2a0*/  HADD2.F32 R63, -RZ, R46.H0_H0 ;  /* 0x2000002eff3f7230 */ /* 0x000fe20000004100 */
[----:B------:R-:W-:Y:S01]  /*e2b0*/  F2FP.SATFINITE.E4M3.F32.PACK_AB_MERGE_C R80, R83, R80, RZ ;  /* 0x000000505350723e */ /* 0x000fe200048070ff */
[----:B------:R-:W-:Y:S02]  /*e2c0*/  HADD2.F32 R51, -RZ, R51.H1_H1 ;  /* 0x30000033ff337230 */ /* 0x000fe40000004100 */
[----:B------:R-:W-:Y:S01]  /*e2d0*/  FMUL.FTZ R71, R49, R72 ;  /* 0x0000004831477220 */ /* 0x000fe20000410000 */
[----:B------:R-:W-:Y:S02]  /*e2e0*/  HADD2.F32 R70, -RZ, R70.H1_H1 ;  /* 0x30000046ff467230 */ /* 0x000fe40000004100 */
[----:B------:R-:W-:Y:S01]  /*e2f0*/  FFMA.FTZ R85, R48, R63, -R85 ;  /* 0x0000003f30557223 */ /* 0x000fe20000010855 */
[----:B------:R-:W-:-:S02]  /*e300*/  HADD2.F32 R47, -RZ, R47.H1_H1 ;  /* 0x3000002fff2f7230 */ /* 0x000fc40000004100 */
[C---:B------:R-:W-:Y:S01]  /*e310*/  FMUL.FTZ R86, R44.reuse, R72 ;  /* 0x000000482c567220 */ /* 0x040fe20000410000 */
[----:B------:R-:W-:Y:S02]  /*e320*/  HADD2.F32 R68, -RZ, R62.H0_H0 ;  /* 0x2000003eff447230 */ /* 0x000fe40000004100 */
[-C--:B------:R-:W-:Y:S01]  /*e330*/  FMUL.FTZ R48, R51, R70.reuse ;  /* 0x0000004633307220 */ /* 0x080fe20000410000 */
[----:B------:R-:W-:Y:S02]  /*e340*/  HADD2.F32 R50, -RZ, R50.H1_H1 ;  /* 0x30000032ff327230 */ /* 0x000fe40000004100 */
[----:B------:R-:W-:Y:S01]  /*e350*/  FMUL.FTZ R70, R47, R70 ;  /* 0x000000462f467220 */ /* 0x000fe20000410000 */
[----:B------:R-:W-:Y:S02]  /*e360*/  HADD2.F32 R69, -RZ, R69.H1_H1 ;  /* 0x30000045ff457230 */ /* 0x000fe40000004100 */
[----:B------:R-:W-:Y:S01]  /*e370*/  FFMA.FTZ R71, R44, R68, R71 ;  /* 0x000000442c477223 */ /* 0x000fe20000010047 */
[----:B------:R-:W-:-:S02]  /*e380*/  HADD2.F32 R62, -RZ, R62.H1_H1 ;  /* 0x3000003eff3e7230 */ /* 0x000fc40000004100 */
[----:B------:R-:W-:Y:S01]  /*e390*/  FFMA.FTZ R86, R49, R68, -R86 ;  /* 0x0000004431567223 */ /* 0x000fe20000010856 */
[----:B------:R-:W-:Y:S02]  /*e3a0*/  HADD2.F32 R45, -RZ, R45.H1_H1 ;  /* 0x3000002dff2d7230 */ /* 0x000fe40000004100 */
[CC--:B------:R-:W-:Y:S01]  /*e3b0*/  FMUL.FTZ R44, R50.reuse, R69.reuse ;  /* 0x00000045322c7220 */ /* 0x0c0fe20000410000 */
[----:B------:R-:W-:Y:S02]  /*e3c0*/  HADD2.F32 R46, -RZ, R46.H1_H1 ;  /* 0x3000002eff2e7230 */ /* 0x000fe40000004100 */
[-C--:B------:R-:W-:Y:S01]  /*e3d0*/  FFMA.FTZ R47, R47, R62.reuse, -R48 ;  /* 0x0000003e2f2f7223 */ /* 0x080fe20000010830 */
[----:B------:R-:W-:Y:S01]  /*e3e0*/  FFMA.FTZ R70, R51, R62, R70 ;  /* 0x0000003e33467223 */ /* 0x000fe20000010046 */
[----:B------:R-:W-:Y:S01]  /*e3f0*/  FMUL.FTZ R69, R45, R69 ;  /* 0x000000452d457220 */ /* 0x000fe20000410000 */
[----:B------:R-:W-:Y:S01]  /*e400*/  FFMA.FTZ R84, R61, R63, R84 ;  /* 0x0000003f3d547223 */ /* 0x000fe20000010054 */
        /* <DEDUP_REMOVED lines=9> */
[----:B------:R-:W-:Y:S01]  /*e4a0*/  F2FP.SATFINITE.E4M3.F32.PACK_AB_MERGE_C R45, R75, R60, R80 ;  /* 0x0000003c4b2d723e */ /* 0x000fe20004807050 */
[----:B------:R-:W-:Y:S01]  /*e4b0*/  IMAD.MOV.U32 R50, RZ, RZ, R52 ;  /* 0x000000ffff327224 */ /* 0x000fe200078e0034 */
[----:B------:R-:W-:-:S02]  /*e4c0*/  F2FP.SATFINITE.E4M3.F32.PACK_AB_MERGE_C R49, R74, R73, R81 ;  /* 0x000000494a31723e */ /* 0x000fc40004807051 */
[----:B------:R-:W-:-:S07]  /*e4d0*/  F2FP.SATFINITE.E4M3.F32.PACK_AB_MERGE_C R51, R69, R84, R70 ;  /* 0x000000544533723e */ /* 0x000fce0004807046 */
.L_x_3276:
[----:B------:R-:W-:Y:S05]  /*e4e0*/  BSYNC B2 ;  /* 0x0000000000027941 */ /* 0x000fea0003800000 */
.L_x_3275:
        /* <DEDUP_REMOVED lines=10> */
.L_x_3274:
[----:B------:R-:W-:Y:S05]  /*e590*/  BSYNC B1 ;  /* 0x0000000000017941 */ /* 0x000fea0003800000 */
.L_x_3273:
[----:B------:R-:W-:-:S13]  /*e5a0*/  ISETP.NE.AND P3, PT, R36, RZ, PT ;  /* 0x000000ff2400720c */ /* 0x000fda0003f65270 */
[----:B------:R-:W-:Y:S05]  /*e5b0*/  @!P3 BRA `(.L_x_3227) ;  /* 0x0000001000dcb947 */ /* 0x000fea0003800000 */
[----:B---34-:R-:W3:Y:S01]  /*e5c0*/  LDL R44, [R1+0x10] ;  /* 0x00001000012c7983 */ /* 0x018ee20000100800 */
[----:B0-----:R-:W-:Y:S01]  /*e5d0*/  IADD3 R53, P3, P4, R120, R140, R29 ;  /* 0x0000008c78357210 */ /* 0x001fe20007c7e01d */
[----:B------:R-:W-:Y:S01]  /*e5e0*/  BSSY B1, `(.L_x_3277) ;  /* 0x00000f3000017945 */ /* 0x000fe20003800000 */
[----:B---3--:R-:W-:Y:S02]  /*e5f0*/  LOP3.LUT P5, RZ, R44, 0x1, RZ, 0xc0, !PT ;  /* 0x000000012cff7812 */ /* 0x008fe400078ac0ff */
[----:B------:R-:W-:Y:S02]  /*e600*/  IADD3.X R44, R0, R57, R32, P3, P4 ;  /* 0x00000039002c7210 */ /* 0x000fe40001fe8420 */
[----:B------:R-:W-:Y:S02]  /*e610*/  SEL R162, R101, R162, !P5 ;  /* 0x000000a265a27207 */ /* 0x000fe40006800000 */
[----:B------:R-:W-:Y:S02]  /*e620*/  IADD3 R52, P3, R53, R126, RZ ;  /* 0x0000007e35347210 */ /* 0x000fe40007f7e0ff */
[----:B------:R-:W-:-:S03]  /*e630*/  SHF.R.S32.HI R45, RZ, 0x1f, R162 ;  /* 0x0000001fff2d7819 */ /* 0x000fc600000114a2 */
[----:B------:R-:W-:Y:S01]  /*e640*/  IMAD.X R53, R44, 0x1, R127, P3 ;  /* 0x000000012c357824 */ /* 0x000fe200018e067f */
[----:B------:R-:W-:Y:S02]  /*e650*/  LEA.HI R45, R45, R162, RZ, 0x5 ;  /* 0x000000a22d2d7211 */ /* 0x000fe400078f28ff */
[----:B------:R-:W-:Y:S02]  /*e660*/  ISETP.GE.AND P3, PT, R222, R135, PT ;  /* 0x00000087de00720c */ /* 0x000fe40003f66270 */
        /* <DEDUP_REMOVED lines=10> */
[----:B------:R-:W-:-:S03]  /*e710*/  IMAD R47, R19, 0x7800, R44 ;  /* 0x00007800132f7824 */ /* 0x000fc600078e022c */
[C---:B------:R-:W-:Y:S01]  /*e720*/  IADD3 R45, R18.reuse, R45, RZ ;  /* 0x0000002d122d7210 */ /* 0x040fe20007ffe0ff */
[----:B------:R-:W-:-:S05]  /*e730*/  IMAD.IADD R48, R18, 0x1, R47 ;  /* 0x0000000112307824 */ /* 0x000fca00078e022f */
[----:B------:R-:W0:Y:S04]  /*e740*/  LDS.128 R44, [R45+0x24200] ;  /* 0x024200002d2c7984 */ /* 0x000e280000000c00 */
[----:B------:R-:W1:Y:S01]  /*e750*/  LDS.128 R48, [R48+0x24200] ;  /* 0x0242000030307984 */ /* 0x000e620000000c00 */
[----:B------:R-:W-:Y:S05]  /*e760*/  @P3 BRA `(.L_x_3278) ;  /* 0x0000000c00683947 */ /* 0x000fea0003800000 */
[--C-:B------:R-:W-:Y:S01]  /*e770*/  SHF.R.U32.HI R73, RZ, 0x18, R65.reuse ;  /* 0x00000018ff497819 */ /* 0x100fe20000011641 */
[----:B0-----:R-:W-:Y:S01]  /*e780*/  IMAD.MOV.U32 R58, RZ, RZ, R44 ;  /* 0x000000ffff3a7224 */ /* 0x001fe200078e002c */
[----:B------:R-:W-:Y:S01]  /*e790*/  LOP3.LUT R56, R65, 0xff, RZ, 0xc0, !PT ;  /* 0x000000ff41387812 */ /* 0x000fe200078ec0ff */
[----:B-1----:R-:W-:Y:S01]  /*e7a0*/  IMAD.MOV.U32 R61, RZ, RZ, R48 ;  /* 0x000000ffff3d7224 */ /* 0x002fe200078e0030 */
[----:B------:R-:W-:Y:S01]  /*e7b0*/  SHF.R.U32.HI R59, RZ, 0x8, R65 ;  /* 0x00000008ff3b7819 */ /* 0x000fe20000011641 */
[----:B------:R-:W-:Y:S01]  /*e7c0*/  IMAD.MOV.U32 R54, RZ, RZ, R46 ;  /* 0x000000ffff367224 */ /* 0x000fe200078e002e */
[----:B------:R-:W-:Y:S02]  /*e7d0*/  SHF.R.U32.HI R68, RZ, 0x8, R67 ;  /* 0x00000008ff447819 */ /* 0x000fe40000011643 */
[----:B------:R-:W-:Y:S02]  /*e7e0*/  SHF.R.U32.HI R63, RZ, 0x18, R77 ;  /* 0x00000018ff3f7819 */ /* 0x000fe4000001164d */
[----:B------:R-:W-:-:S02]  /*e7f0*/  LOP3.LUT R62, R77, 0xff, RZ, 0xc0, !PT ;  /* 0x000000ff4d3e7812 */ /* 0x000fc400078ec0ff */
[----:B------:R-:W-:Y:S02]  /*e800*/  SHF.R.U32.HI R72, RZ, 0x10, R65 ;  /* 0x00000010ff487819 */ /* 0x000fe40000011641 */
[----:B------:R-:W-:Y:S02]  /*e810*/  SHF.R.U32.HI R71, RZ, 0x18, R67 ;  /* 0x00000018ff477819 */ /* 0x000fe40000011643 */
[----:B------:R-:W-:Y:S02]  /*e820*/  LOP3.LUT R60, R67, 0xff, RZ, 0xc0, !PT ;  /* 0x000000ff433c7812 */ /* 0x000fe400078ec0ff */
[----:B------:R-:W-:Y:S02]  /*e830*/  SHF.R.U32.HI R65, RZ, 0x8, R77 ;  /* 0x00000008ff417819 */ /* 0x000fe4000001164d */
[----:B------:R-:W-:Y:S01]  /*e840*/  PRMT R44, R73, 0x654, R56 ;  /* 0x00000654492c7816 */ /* 0x000fe20000000038 */
[----:B------:R-:W-:Y:S01]  /*e850*/  IMAD.MOV.U32 R56, RZ, RZ, R50 ;  /* 0x000000ffff387224 */ /* 0x000fe200078e0032 */
[----:B------:R-:W-:Y:S01]  /*e860*/  SHF.L.U32 R59, R59, 0x8, RZ ;  /* 0x000000083b3b7819 */ /* 0x000fe200000006ff */
[----:B------:R-:W-:Y:S01]  /*e870*/  IMAD.SHL.U32 R65, R65, 0x100, RZ ;  /* 0x0000010041417824 */ /* 0x000fe200078e00ff */
[----:B------:R-:W-:-:S02]  /*e880*/  SHF.R.U32.HI R66, RZ, 0x10, R67 ;  /* 0x00000010ff427819 */ /* 0x000fc40000011643 */
[----:B------:R-:W-:Y:S01]  /*e890*/  PRMT R62, R63, 0x654, R62 ;  /* 0x000006543f3e7816 */ /* 0x000fe2000000003e */
[----:B------:R-:W-:Y:S01]  /*e8a0*/  IMAD.SHL.U32 R63, R68, 0x100, RZ ;  /* 0x00000100443f7824 */ /* 0x000fe200078e00ff */
[----:B------:R-:W-:Y:S02]  /*e8b0*/  SHF.R.U32.HI R67, RZ, 0x8, R79 ;  /* 0x00000008ff437819 */ /* 0x000fe4000001164f */
[----:B------:R-:W-:Y:S02]  /*e8c0*/  PRMT R60, R71, 0x654, R60 ;  /* 0x00000654473c7816 */ /* 0x000fe4000000003c */
[----:B------:R-:W-:Y:S01]  /*e8d0*/  LOP3.LUT R44, R44, 0xff00, R59, 0xf8, !PT ;  /* 0x0000ff002c2c7812 */ /* 0x000fe200078ef83b */
[----:B------:R-:W-:Y:S01]  /*e8e0*/  IMAD.SHL.U32 R67, R67, 0x100, RZ ;  /* 0x0000010043437824 */ /* 0x000fe200078e00ff */
[----:B------:R-:W-:Y:S02]  /*e8f0*/  SHF.L.U32 R59, R72, 0x10, RZ ;  /* 0x00000010483b7819 */ /* 0x000fe400000006ff */
[----:B------:R-:W-:Y:S01]  /*e900*/  LOP3.LUT R60, R60, 0xff00, R63, 0xf8, !PT ;  /* 0x0000ff003c3c7812 */ /* 0x000fe200078ef83f */
[----:B------:R-:W-:Y:S01]  /*e910*/  IMAD.U32 R63, R66, 0x10000, RZ ;  /* 0x00010000423f7824 */ /* 0x000fe200078e00ff */
[----:B------:R-:W-:-:S02]  /*e920*/  LOP3.LUT R64, R79, 0xff0000ff, RZ, 0xc0, !PT ;  /* 0xff0000ff4f407812 */ /* 0x000fc400078ec0ff */
[----:B------:R-:W-:Y:S02]  /*e930*/  LOP3.LUT R48, R44, 0xff0000, R59, 0xf8, !PT ;  /* 0x00ff00002c307812 */ /* 0x000fe400078ef83b */
[----:B------:R-:W-:Y:S02]  /*e940*/  LOP3.LUT R50, R62, 0xff00, R65, 0xf8, !PT ;  /* 0x0000ff003e327812 */ /* 0x000fe400078ef841 */
[----:B------:R-:W-:Y:S02]  /*e950*/  F2FP.F16.E4M3.UNPACK_B R66, R155.H1 ;  /* 0x0000009bff42723e */ /* 0x000fe400030006ff */
[----:B------:R-:W-:Y:S02]  /*e960*/  F2FP.F16.E4M3.UNPACK_B R59, R58.H1 ;  /* 0x0000003aff3b723e */ /* 0x000fe400030006ff */
[----:B------:R-:W-:Y:S01]  /*e970*/  F2FP.F16.E4M3.UNPACK_B R62, R61.H1 ;  /* 0x0000003dff3e723e */ /* 0x000fe200030006ff */
[--C-:B------:R-:W-:Y:S01]  /*e980*/  HADD2.F32 R46, -RZ, R66.reuse.H0_H0 ;  /* 0x20000042ff2e7230 */ /* 0x100fe20000004100 */
[----:B------:R-:W-:Y:S01]  /*e990*/  LOP3.LUT R68, R64, 0xff00, R67, 0xf8, !PT ;  /* 0x0000ff0040447812 */ /* 0x000fe200078ef843 */
[----:B------:R-:W-:Y:S01]  /*e9a0*/  HADD2.F32 R66, -RZ, R66.H1_H1 ;  /* 0x30000042ff427230 */ /* 0x000fe20000004100 */
[----:B------:R-:W-:-:S02]  /*e9b0*/  SHF.R.U32.HI R70, RZ, 0x10, R77 ;  /* 0x00000010ff467819 */ /* 0x000fc4000001164d */
[----:B------:R-:W-:Y:S01]  /*e9c0*/  LOP3.LUT R44, R60, 0xff0000, R63, 0xf8, !PT ;  /* 0x00ff00003c2c7812 */ /* 0x000fe200078ef83f */
[--C-:B------:R-:W-:Y:S01]  /*e9d0*/  HADD2.F32 R60, -RZ, R59.reuse.H0_H0 ;  /* 0x2000003bff3c7230 */ /* 0x100fe20000004100 */
[----:B------:R-:W-:Y:S01]  /*e9e0*/  F2FP.F16.E4M3.UNPACK_B R64, R153.H1 ;  /* 0x00000099ff40723e */ /* 0x000fe200030006ff */
[----:B------:R-:W-:Y:S01]  /*e9f0*/  HADD2.F32 R63, -RZ, R62.H0_H0 ;  /* 0x2000003eff3f7230 */ /* 0x000fe20000004100 */
[----:B------:R-:W-:Y:S01]  /*ea00*/  F2FP.F16.E4M3.UNPACK_B R155, R155 ;  /* 0x0000009bff9b723e */ /* 0x000fe200020006ff */
[----:B------:R-:W-:Y:S02]  /*ea10*/  IMAD.U32 R67, R70, 0x10000, RZ ;  /* 0x0001000046437824 */ /* 0x000fe400078e00ff */
[CC--:B------:R-:W-:Y:S01]  /*ea20*/  FMUL.FTZ R70, R60.reuse, R46.reuse ;  /* 0x0000002e3c467220 */ /* 0x0c0fe20000410000 */
[--C-:B------:R-:W-:Y:S02]  /*ea30*/  HADD2.F32 R65, -RZ, R64.reuse.H0_H0 ;  /* 0x20000040ff417230 */ /* 0x100fe40000004100 */
        /* <DEDUP_REMOVED lines=14> */
[----:B------:R-:W-:Y:S01]  /*eb20*/  HADD2.F32 R59, -RZ, R58.H0_H0 ;  /* 0x2000003aff3b7230 */ /* 0x000fe20000004100 */
[----:B------:R-:W-:Y:S01]  /*eb30*/  SHF.R.U32.HI R69, RZ, 0x10, R79 ;  /* 0x00000010ff457819 */ /* 0x000fe2000001164f */
[-C--:B------:R-:W-:Y:S01]  /*eb40*/  FFMA.FTZ R72, R60, R64.reuse, -R67 ;  /* 0x000000403c487223 */ /* 0x080fe20000010843 */
[----:B------:R-:W-:Y:S01]  /*eb50*/  FFMA.FTZ R73, R63, R64, R66 ;  /* 0x000000403f497223 */ /* 0x000fe20000010042 */
[----:B------:R-:W-:Y:S02]  /*eb60*/  HADD2.F32 R155, -RZ, R155.H1_H1 ;  /* 0x3000009bff9b7230 */ /* 0x000fe40000004100 */
[----:B------:R-:W-:Y:S01]  /*eb70*/  FMUL.FTZ R64, R62, R65 ;  /* 0x000000413e407220 */ /* 0x000fe20000410000 */
[----:B------:R-:W-:-:S02]  /*eb80*/  HADD2.F32 R61, -RZ, R61.H1_H1 ;  /* 0x3000003dff3d7230 */ /* 0x000fc40000004100 */
[----:B------:R-:W-:Y:S01]  /*eb90*/  FMUL.FTZ R65, R59, R65 ;  /* 0x000000413b417220 */ /* 0x000fe20000410000 */
[--C-:B------:R-:W-:Y:S02]  /*eba0*/  HADD2.F32 R60, -RZ, R153.reuse.H0_H0 ;  /* 0x20000099ff3c7230 */ /* 0x100fe40000004100 */
[----:B------:R-:W-:Y:S02]  /*ebb0*/  IMAD.U32 R69, R69, 0x10000, RZ ;  /* 0x0001000045457824 */ /* 0x000fe400078e00ff */
[----:B------:R-:W-:Y:S01]  /*ebc0*/  FMUL.FTZ R63, R61, R155 ;  /* 0x0000009b3d3f7220 */ /* 0x000fe20000410000 */
[----:B------:R-:W-:Y:S02]  /*ebd0*/  HADD2.F32 R58, -RZ, R58.H1_H1 ;  /* 0x3000003aff3a7230 */ /* 0x000fe40000004100 */
[-C--:B------:R-:W-:Y:S01]  /*ebe0*/  FFMA.FTZ R66, R59, R60.reuse, -R64 ;  /* 0x0000003c3b427223 */ /* 0x080fe20000010840 */
[----:B------:R-:W-:Y:S02]  /*ebf0*/  HADD2.F32 R153, -RZ, R153.H1_H1 ;  /* 0x30000099ff997230 */ /* 0x000fe40000004100 */
[----:B------:R-:W-:Y:S01]  /*ec00*/  FFMA.FTZ R67, R62, R60, R65 ;  /* 0x0000003c3e437223 */ /* 0x000fe20000010041 */
[----:B------:R-:W-:-:S02]  /*ec10*/  F2FP.F16.E4M3.UNPACK_B R59, R154.H1 ;  /* 0x0000009aff3b723e */ /* 0x000fc400030006ff */
[----:B------:R-:W-:Y:S02]  /*ec20*/  F2FP.F16.E4M3.UNPACK_B R60, R56.H1 ;  /* 0x00000038ff3c723e */ /* 0x000fe400030006ff */
[----:B------:R-:W-:Y:S01]  /*ec30*/  LOP3.LUT R46, R68, 0xff0000, R69, 0xf8, !PT ;  /* 0x00ff0000442e7812 */ /* 0x000fe200078ef845 */
[C---:B------:R-:W-:Y:S01]  /*ec40*/  FMUL.FTZ R68, R58.reuse, R155 ;  /* 0x0000009b3a447220 */ /* 0x040fe20000410000 */
[-C--:B------:R-:W-:Y:S01]  /*ec50*/  FFMA.FTZ R69, R58, R153.reuse, -R63 ;  /* 0x000000993a457223 */ /* 0x080fe2000001083f */
[----:B------:R-:W-:Y:S01]  /*ec60*/  F2FP.F16.E4M3.UNPACK_B R58, R54.H1 ;  /* 0x00000036ff3a723e */ /* 0x000fe200030006ff */
[--C-:B------:R-:W-:Y:S01]  /*ec70*/  HADD2.F32 R64, -RZ, R59.reuse.H0_H0 ;  /* 0x2000003bff407230 */ /* 0x100fe20000004100 */
[----:B------:R-:W-:Y:S01]  /*ec80*/  F2FP.F16.E4M3.UNPACK_B R63, R152.H1 ;  /* 0x00000098ff3f723e */ /* 0x000fe200030006ff */
[----:B------:R-:W-:Y:S02]  /*ec90*/  HADD2.F32 R62, -RZ, R60.H0_H0 ;  /* 0x2000003cff3e7230 */ /* 0x000fe40000004100 */
[----:B------:R-:W-:Y:S01]  /*eca0*/  FFMA.FTZ R68, R61, R153, R68 ;  /* 0x000000993d447223 */ /* 0x000fe20000010044 */
[----:B------:R-:W-:Y:S01]  /*ecb0*/  HADD2.F32 R65, -RZ, R59.H1_H1 ;  /* 0x3000003bff417230 */ /* 0x000fe20000004100 */
[----:B------:R-:W-:Y:S01]  /*ecc0*/  F2FP.F16.E4M3.UNPACK_B R154, R154 ;  /* 0x0000009aff9a723e */ /* 0x000fe200020006ff */
[----:B------:R-:W-:-:S02]  /*ecd0*/  HADD2.F32 R59, -RZ, R58.H0_H0 ;  /* 0x2000003aff3b7230 */ /* 0x000fc40000004100 */
[----:B------:R-:W-:Y:S01]  /*ece0*/  FMUL.FTZ R74, R62, R64 ;  /* 0x000000403e4a7220 */ /* 0x000fe20000410000 */
[--C-:B------:R-:W-:Y:S01]  /*ecf0*/  HADD2.F32 R61, -RZ, R63.reuse.H0_H0 ;  /* 0x2000003fff3d7230 */ /* 0x100fe20000004100 */
[----:B------:R-:W-:Y:S01]  /*ed00*/  F2FP.F16.E4M3.UNPACK_B R54, R54 ;  /* 0x00000036ff36723e */ /* 0x000fe200020006ff */
[----:B------:R-:W-:Y:S02]  /*ed10*/  HADD2.F32 R60, -RZ, R60.H1_H1 ;  /* 0x3000003cff3c7230 */ /* 0x000fe40000004100 */
[C---:B------:R-:W-:Y:S01]  /*ed20*/  FMUL.FTZ R75, R59.reuse, R64 ;  /* 0x000000403b4b7220 */ /* 0x040fe20000410000 */
[----:B------:R-:W-:Y:S02]  /*ed30*/  HADD2.F32 R58, -RZ, R58.H1_H1 ;  /* 0x3000003aff3a7230 */ /* 0x000fe40000004100 */
[----:B------:R-:W-:Y:S01]  /*ed40*/  FFMA.FTZ R64, R59, R61, -R74 ;  /* 0x0000003d3b407223 */ /* 0x000fe2000001084a */
[----:B------:R-:W-:Y:S02]  /*ed50*/  HADD2.F32 R63, -RZ, R63.H1_H1 ;  /* 0x3000003fff3f7230 */ /* 0x000fe40000004100 */
[----:B------:R-:W-:Y:S01]  /*ed60*/  FMUL.FTZ R59, R60, R65 ;  /* 0x000000413c3b7220 */ /* 0x000fe20000410000 */
[----:B------:R-:W-:Y:S01]  /*ed70*/  FFMA.FTZ R76, R62, R61, R75 ;  /* 0x0000003d3e4c7223 */ /* 0x000fe2000001004b */
[----:B------:R-:W-:Y:S01]  /*ed80*/  FMUL.FTZ R65, R58, R65 ;  /* 0x000000413a417220 */ /* 0x000fe20000410000 */
[----:B------:R-:W-:-:S02]  /*ed90*/  HADD2.F32 R62, -RZ, R154.H0_H0 ;  /* 0x2000009aff3e7230 */ /* 0x000fc40000004100 */
        /* <DEDUP_REMOVED lines=8> */
[-C--:B------:R-:W-:Y:S01]  /*ee20*/  F2FP.F16.E4M3.UNPACK_B R64, R48.reuse ;  /* 0x00000030ff40723e */ /* 0x080fe200020006ff */
[----:B------:R-:W-:Y:S01]  /*ee30*/  HADD2.F32 R58, -RZ, R58.H1_H1 ;  /* 0x3000003aff3a7230 */ /* 0x000fe20000004100 */
[----:B------:R-:W-:Y:S01]  /*ee40*/  F2FP.F16.E4M3.UNPACK_B R48, R48.H1 ;  /* 0x00000030ff30723e */ /* 0x000fe200030006ff */
[----:B------:R-:W-:-:S02]  /*ee50*/  HADD2.F32 R60, -RZ, R152.H0_H0 ;  /* 0x20000098ff3c7230 */ /* 0x000fc40000004100 */
[CC--:B------:R-:W-:Y:S01]  /*ee60*/  FMUL.FTZ R65, R59.reuse, R62.reuse ;  /* 0x0000003e3b417220 */ /* 0x0c0fe20000410000 */
[----:B------:R-:W-:Y:S02]  /*ee70*/  HADD2.F32 R54, -RZ, R54.H1_H1 ;  /* 0x30000036ff367230 */ /* 0x000fe40000004100 */
[----:B------:R-:W-:Y:S01]  /*ee80*/  FMUL.FTZ R62, R56, R62 ;  /* 0x0000003e383e7220 */ /* 0x000fe20000410000 */
[----:B------:R-:W-:Y:S02]  /*ee90*/  HADD2.F32 R61, -RZ, R152.H1_H1 ;  /* 0x30000098ff3d7230 */ /* 0x000fe40000004100 */
[-C--:B------:R-:W-:Y:S01]  /*eea0*/  FMUL.FTZ R77, R58, R63.reuse ;  /* 0x0000003f3a4d7220 */ /* 0x080fe20000410000 */
[-C--:B------:R-:W-:Y:S01]  /*eeb0*/  FFMA.FTZ R74, R56, R60.reuse, -R65 ;  /* 0x0000003c384a7223 */ /* 0x080fe20000010841 */
[----:B------:R-:W-:Y:S01]  /*eec0*/  FFMA.FTZ R75, R59, R60, R62 ;  /* 0x0000003c3b4b7223 */ /* 0x000fe2000001003e */
[C---:B------:R-:W-:Y:S01]  /*eed0*/  FMUL.FTZ R63, R54.reuse, R63 ;  /* 0x0000003f363f7220 */ /* 0x040fe20000410000 */
[----:B------:R-:W-:Y:S01]  /*eee0*/  F2FP.SATFINITE.E4M3.F32.PACK_AB_MERGE_C R56, R73, R70, RZ ;  /* 0x000000464938723e */ /* 0x000fe200048070ff */
[----:B------:R-:W-:Y:S01]  /*eef0*/  FFMA.FTZ R59, R54, R61, -R77 ;  /* 0x0000003d363b7223 */ /* 0x000fe2000001084d */
[----:B------:R-:W-:Y:S01]  /*ef00*/  F2FP.F16.E4M3.UNPACK_B R62, R49 ;  /* 0x00000031ff3e723e */ /* 0x000fe200020006ff */
[----:B------:R-:W-:Y:S01]  /*ef10*/  FFMA.FTZ R58, R58, R61, R63 ;  /* 0x0000003d3a3a7223 */ /* 0x000fe2000001003f */
[----:B------:R-:W-:-:S02]  /*ef20*/  F2FP.F16.E4M3.UNPACK_B R65, R50 ;  /* 0x00000032ff41723e */ /* 0x000fc400020006ff */
[----:B------:R-:W-:Y:S01]  /*ef30*/  F2FP.F16.E4M3.UNPACK_B R60, R45 ;  /* 0x0000002dff3c723e */ /* 0x000fe200020006ff */
[----:B------:R-:W-:Y:S01]  /*ef40*/  HADD2.F32 R63, -RZ, R62.H0_H0 ;  /* 0x2000003eff3f7230 */ /* 0x000fe20000004100 */
[----:B------:R-:W-:Y:S01]  /*ef50*/  F2FP.SATFINITE.E4M3.F32.PACK_AB_MERGE_C R56, R68, R67, R56 ;  /* 0x000000434438723e */ /* 0x000fe20004807038 */
[--C-:B------:R-:W-:Y:S01]  /*ef60*/  HADD2.F32 R68, -RZ, R65.reuse.H0_H0 ;  /* 0x20000041ff447230 */ /* 0x100fe20000004100 */
[----:B------:R-:W-:Y:S01]  /*ef70*/  F2FP.SATFINITE.E4M3.F32.PACK_AB_MERGE_C R54, R72, R71, RZ ;  /* 0x000000474836723e */ /* 0x000fe200048070ff */
[----:B------:R-:W-:Y:S01]  /*ef80*/  HADD2.F32 R61, -RZ, R60.H0_H0 ;  /* 0x2000003cff3d7230 */ /* 0x000fe20000004100 */
[----:B------:R-:W-:Y:S01]  /*ef90*/  F2FP.F16.E4M3.UNPACK_B R45, R45.H1 ;  /* 0x0000002dff2d723e */ /* 0x000fe200030006ff */
[----:B------:R-:W-:Y:S01]  /*efa0*/  HADD2.F32 R62, -RZ, R62.H1_H1 ;  /* 0x3000003eff3e7230 */ /* 0x000fe20000004100 */
[----:B------:R-:W-:Y:S01]  /*efb0*/  F2FP.SATFINITE.E4M3.F32.PACK_AB_MERGE_C R54, R69, R66, R54 ;  /* 0x000000424536723e */ /* 0x000fe20004807036 */
[----:B------:R-:W-:Y:S02]  /*efc0*/  HADD2.F32 R66, -RZ, R64.H0_H0 ;  /* 0x20000040ff427230 */ /* 0x000fe40000004100 */
[-C--:B------:R-:W-:Y:S01]  /*efd0*/  FMUL.FTZ R70, R63, R68.reuse ;  /* 0x000000443f467220 */ /* 0x080fe20000410000 */
[----:B------:R-:W-:Y:S01]  /*efe0*/  FMUL.FTZ R68, R61, R68 ;  /* 0x000000443d447220 */ /* 0x000fe20000410000 */
[----:B------:R-:W-:Y:S01]  /*eff0*/  HADD2.F32 R65, -RZ, R65.H1_H1 ;  /* 0x30000041ff417230 */ /* 0x000fe20000004100 */
[----:B------:R-:W-:Y:S01]  /*f000*/  F2FP.SATFINITE.E4M3.F32.PACK_AB_MERGE_C R76, R81, R76, RZ ;  /* 0x0000004c514c723e */ /* 0x000fe200048070ff */
[----:B------:R-:W-:-:S02]  /*f010*/  HADD2.F32 R60, -RZ, R60.H1_H1 ;  /* 0x3000003cff3c7230 */ /* 0x000fc40000004100 */
[-C--:B------:R-:W-:Y:S01]  /*f020*/  FFMA.FTZ R68, R63, R66.reuse, R68 ;  /* 0x000000423f447223 */ /* 0x080fe20000010044 */
[----:B------:R-:W-:Y:S02]  /*f030*/  HADD2.F32 R63, -RZ, R64.H1_H1 ;  /* 0x30000040ff3f7230 */ /* 0x000fe40000004100 */
[-C--:B------:R-:W-:Y:S01]  /*f040*/  FMUL.FTZ R67, R62, R65.reuse ;  /* 0x000000413e437220 */ /* 0x080fe20000410000 */
[----:B------:R-:W-:Y:S01]  /*f050*/  FFMA.FTZ R70, R61, R66, -R70 ;  /* 0x000000423d467223 */ /* 0x000fe20000010846 */
[C---:B------:R-:W-:Y:S01]  /*f060*/  FMUL.FTZ R65, R60.reuse, R65 ;  /* 0x000000413c417220 */ /* 0x040fe20000410000 */
[----:B------:R-:W-:Y:S01]  /*f070*/  F2FP.F16.E4M3.UNPACK_B R61, R49.H1 ;  /* 0x00000031ff3d723e */ /* 0x000fe200030006ff */
[-C--:B------:R-:W-:Y:S01]  /*f080*/  FFMA.FTZ R69, R60, R63.reuse, -R67 ;  /* 0x0000003f3c457223 */ /* 0x080fe20000010843 */
[----:B------:R-:W-:Y:S01]  /*f090*/  F2FP.F16.E4M3.UNPACK_B R60, R50.H1 ;  /* 0x00000032ff3c723e */ /* 0x000fe200030006ff */
[----:B------:R-:W-:Y:S01]  /*f0a0*/  FFMA.FTZ R71, R62, R63, R65 ;  /* 0x0000003f3e477223 */ /* 0x000fe20000010041 */
[----:B------:R-:W-:Y:S01]  /*f0b0*/  HADD2.F32 R49, -RZ, R45.H0_H0 ;  /* 0x2000002dff317230 */ /* 0x000fe20000004100 */
[----:B------:R-:W-:Y:S01]  /*f0c0*/  F2FP.SATFINITE.E4M3.F32.PACK_AB_MERGE_C R59, R59, R74, R79 ;  /* 0x0000004a3b3b723e */ /* 0x000fe2000480704f */
[--C-:B------:R-:W-:Y:S01]  /*f0d0*/  HADD2.F32 R50, -RZ, R61.reuse.H0_H0 ;  /* 0x2000003dff327230 */ /* 0x100fe20000004100 */
[----:B------:R-:W-:Y:S01]  /*f0e0*/  F2FP.SATFINITE.E4M3.F32.PACK_AB_MERGE_C R58, R58, R75, R76 ;  /* 0x0000004b3a3a723e */ /* 0x000fe2000480704c */
[----:B------:R-:W-:Y:S01]  /*f0f0*/  HADD2.F32 R62, -RZ, R60.H0_H0 ;  /* 0x2000003cff3e7230 */ /* 0x000fe20000004100 */
[----:B------:R-:W-:Y:S01]  /*f100*/  F2FP.F16.E4M3.UNPACK_B R65, R46.H1 ;  /* 0x0000002eff41723e */ /* 0x000fe200030006ff */
[----:B------:R-:W-:-:S02]  /*f110*/  HADD2.F32 R61, -RZ, R61.H1_H1 ;  /* 0x3000003dff3d7230 */ /* 0x000fc40000004100 */
[----:B------:R-:W-:Y:S02]  /*f120*/  HADD2.F32 R64, -RZ, R60.H1_H1 ;  /* 0x3000003cff407230 */ /* 0x000fe40000004100 */
[CC--:B------:R-:W-:Y:S01]  /*f130*/  FMUL.FTZ R66, R50.reuse, R62.reuse ;  /* 0x0000003e32427220 */ /* 0x0c0fe20000410000 */
[----:B------:R-:W-:Y:S02]  /*f140*/  HADD2.F32 R45, -RZ, R45.H1_H1 ;  /* 0x3000002dff2d7230 */ /* 0x000fe40000004100 */
[----:B------:R-:W-:Y:S01]  /*f150*/  FMUL.FTZ R63, R49, R62 ;  /* 0x0000003e313f7220 */ /* 0x000fe20000410000 */
[--C-:B------:R-:W-:Y:S02]  /*f160*/  HADD2.F32 R60, -RZ, R48.reuse.H0_H0 ;  /* 0x20000030ff3c7230 */ /* 0x100fe40000004100 */
[-C--:B------:R-:W-:Y:S01]  /*f170*/  FMUL.FTZ R62, R61, R64.reuse ;  /* 0x000000403d3e7220 */ /* 0x080fe20000410000 */
[----:B------:R-:W-:Y:S02]  /*f180*/  HADD2.F32 R48, -RZ, R48.H1_H1 ;  /* 0x30000030ff307230 */ /* 0x000fe40000004100 */
[----:B------:R-:W-:Y:S01]  /*f190*/  FMUL.FTZ R64, R45, R64 ;  /* 0x000000402d407220 */ /* 0x000fe20000410000 */
[----:B------:R-:W-:Y:S01]  /*f1a0*/  FFMA.FTZ R73, R50, R60, R63 ;  /* 0x0000003c32497223 */ /* 0x000fe2000001003f */
[----:B------:R-:W-:-:S02]  /*f1b0*/  F2FP.F16.E4M3.UNPACK_B R50, R51 ;  /* 0x00000033ff32723e */ /* 0x000fc400020006ff */
[----:B------:R-:W-:Y:S01]  /*f1c0*/  FFMA.FTZ R74, R61, R48, R64 ;  /* 0x000000303d4a7223 */ /* 0x000fe20000010040 */
[----:B------:R-:W-:Y:S01]  /*f1d0*/  F2FP.F16.E4M3.UNPACK_B R64, R46 ;  /* 0x0000002eff40723e */ /* 0x000fe200020006ff */
[----:B------:R-:W-:Y:S01]  /*f1e0*/  FFMA.FTZ R75, R45, R48, -R62 ;  /* 0x000000302d4b7223 */ /* 0x000fe2000001083e */
[-C--:B------:R-:W-:Y:S01]  /*f1f0*/  F2FP.F16.E4M3.UNPACK_B R45, R47.reuse ;  /* 0x0000002fff2d723e */ /* 0x080fe200020006ff */
[----:B------:R-:W-:Y:S01]  /*f200*/  FFMA.FTZ R72, R49, R60, -R66 ;  /* 0x0000003c31487223 */ /* 0x000fe20000010842 */
[----:B------:R-:W-:Y:S01]  /*f210*/  F2FP.F16.E4M3.UNPACK_B R47, R47.H1 ;  /* 0x0000002fff2f723e */ /* 0x000fe200030006ff */
[----:B------:R-:W-:Y:S01]  /*f220*/  HADD2.F32 R60, -RZ, R50.H0_H0 ;  /* 0x20000032ff3c7230 */ /* 0x000fe20000004100 */
[-C--:B------:R-:W-:Y:S01]  /*f230*/  F2FP.F16.E4M3.UNPACK_B R46, R44.reuse ;  /* 0x0000002cff2e723e */ /* 0x080fe200020006ff */
[----:B------:R-:W-:Y:S01]  /*f240*/  HADD2.F32 R67, -RZ, R64.H0_H0 ;  /* 0x20000040ff437230 */ /* 0x000fe20000004100 */
[----:B------:R-:W-:Y:S01]  /*f250*/  F2FP.F16.E4M3.UNPACK_B R51, R51.H1 ;  /* 0x00000033ff33723e */ /* 0x000fe200030006ff */
        /* <DEDUP_REMOVED lines=8> */
[----:B------:R-:W-:Y:S02]  /*f2e0*/  HADD2.F32 R44, -RZ, R51.H0_H0 ;  /* 0x20000033ff2c7230 */ /* 0x000fe40000004100 */
[----:B------:R-:W-:Y:S01]  /*f2f0*/  FMUL.FTZ R79, R49, R66 ;  /* 0x00000042314f7220 */ /* 0x000fe20000410000 */
[----:B------:R-:W-:Y:S02]  /*f300*/  HADD2.F32 R62, -RZ, R61.H0_H0 ;  /* 0x2000003dff3e7230 */ /* 0x000fe40000004100 */
[----:B------:R-:W-:Y:S01]  /*f310*/  FFMA.FTZ R77, R48, R63, -R77 ;  /* 0x0000003f304d7223 */ /* 0x000fe2000001084d */
[----:B------:R-:W-:-:S02]  /*f320*/  HADD2.F32 R51, -RZ, R51.H1_H1 ;  /* 0x30000033ff337230 */ /* 0x000fc40000004100 */
[C---:B------:R-:W-:Y:S01]  /*f330*/  FMUL.FTZ R76, R44.reuse, R66 ;  /* 0x000000422c4c7220 */ /* 0x040fe20000410000 */
[----:B------:R-:W-:Y:S02]  /*f340*/  HADD2.F32 R48, -RZ, R65.H1_H1 ;  /* 0x30000041ff307230 */ /* 0x000fe40000004100 */
[-C--:B------:R-:W-:Y:S01]  /*f350*/  FFMA.FTZ R79, R44, R62.reuse, R79 ;  /* 0x0000003e2c4f7223 */ /* 0x080fe2000001004f */
[----:B------:R-:W-:Y:S02]  /*f360*/  HADD2.F32 R47, -RZ, R47.H1_H1 ;  /* 0x3000002fff2f7230 */ /* 0x000fe40000004100 */
[----:B------:R-:W-:Y:S01]  /*f370*/  FFMA.FTZ R67, R60, R63, R67 ;  /* 0x0000003f3c437223 */ /* 0x000fe20000010043 */
[----:B------:R-:W-:Y:S02]  /*f380*/  HADD2.F32 R50, -RZ, R50.H1_H1 ;  /* 0x30000032ff327230 */ /* 0x000fe40000004100 */
[----:B------:R-:W-:Y:S01]  /*f390*/  FFMA.FTZ R76, R49, R62, -R76 ;  /* 0x0000003e314c7223 */ /* 0x000fe2000001084c */
[----:B------:R-:W-:-:S02]  /*f3a0*/  HADD2.F32 R64, -RZ, R64.H1_H1 ;  /* 0x30000040ff407230 */ /* 0x000fc40000004100 */
[-C--:B------:R-:W-:Y:S01]  /*f3b0*/  FMUL.FTZ R60, R51, R48.reuse ;  /* 0x00000030333c7220 */ /* 0x080fe20000410000 */
[----:B------:R-:W-:Y:S02]  /*f3c0*/  HADD2.F32 R45, -RZ, R45.H1_H1 ;  /* 0x3000002dff2d7230 */ /* 0x000fe40000004100 */
        /* <DEDUP_REMOVED lines=20> */
.L_x_3278:
[----:B------:R-:W-:Y:S05]  /*f510*/  BSYNC B1 ;  /* 0x0000000000017941 */ /* 0x000fea0003800000 */
.L_x_3277:
[----:B0-----:R0:W-:Y:S01]  /*f520*/  STG.E.128 desc[UR54][R52.64], R44 ;  /* 0x0000002c34007986 */ /* 0x0011e2000c101d36 */
[----:B------:R-:W-:-:S13]  /*f530*/  ISETP.GE.AND P3, PT, R55, R156, PT ;  /* 0x0000009c3700720c */ /* 0x000fda0003f66270 */
[----:B------:R-:W-:Y:S05]  /*f540*/  @P3 BRA `(.L_x_3227) ;  /* 0x0000000000f83947 */ /* 0x000fea0003800000 */
[--C-:B0-----:R-:W-:Y:S02]  /*f550*/  SHF.R.S32.HI R44, RZ, 0x1f, R55.reuse ;  /* 0x0000001fff2c7819 */ /* 0x101fe40000011437 */
[----:B------:R-:W-:-:S04]  /*f560*/  IADD3 R55, P3, P4, R120, R140, R55 ;  /* 0x0000008c78377210 */ /* 0x000fc80007c7e037 */
[----:B------:R-:W-:Y:S02]  /*f570*/  IADD3.X R44, R0, R57, R44, P3, P4 ;  /* 0x00000039002c7210 */ /* 0x000fe40001fe842c */
[----:B------:R-:W-:-:S05]  /*f580*/  IADD3 R126, P3, R55, R126, RZ ;  /* 0x0000007e377e7210 */ /* 0x000fca0007f7e0ff */
[----:B------:R-:W-:-:S05]  /*f590*/  IMAD.X R127, R44, 0x1, R127, P3 ;  /* 0x000000012c7f7824 */ /* 0x000fca00018e067f */
[----:B-1----:R0:W-:Y:S01]  /*f5a0*/  STG.E.128 desc[UR54][R126.64], R48 ;  /* 0x000000307e007986 */ /* 0x0021e2000c101d36 */
[----:B------:R-:W-:Y:S05]  /*f5b0*/  BRA `(.L_x_3227) ;  /* 0x0000000000dc7947 */ /* 0x000fea0003800000 */
.L_x_3194:
[----:B------:R-:W-:-:S06]  /*f5c0*/  UISETP.NE.AND UP0, UPT, UR53, 0x3, UPT ;  /* 0x000000033500788c */ /* 0x000fcc000bf05270 */
[----:B------:R-:W-:-:S13]  /*f5d0*/  PLOP3.LUT P2, PT, PT, PT, UP0, 0x80, 0x0 ;  /* 0x000000000000781c */ /* 0x000fda0003f4f008 */
[----:B------:R-:W-:Y:S05]  /*f5e0*/  @!P2 BRA `(.L_x_3279) ;  /* 0x000000000004a947 */ /* 0x000fea0003800000 */
[----:B------:R-:W-:Y:S01]  /*f5f0*/  BPT.TRAP 0x1 ;  /* 0x000000040000795c */ /* 0x000fe20000300000 */
.L_x_3279:
[----:B------:R-:W-:Y:S01]  /*f600*/  IMAD R43, R19, 0x8, R18 ;  /* 0x00000008132b7824 */ /* 0x000fe200078e0212 */
[----:B------:R-:W-:Y:S01]  /*f610*/  SHF.L.U32 R100, R223, 0x1f, RZ ;  /* 0x0000001fdf647819 */ /* 0x000fe200000006ff */
[----:B------:R-:W-:Y:S01]  /*f620*/  IMAD R42, R24, -0xa0, R2 ;  /* 0xffffff60182a7824 */ /* 0x000fe200078e0202 */
[----:B------:R-:W-:Y:S02]  /*f630*/  BSSY B1, `(.L_x_3280) ;  /* 0x0000004000017945 */ /* 0x000fe40003800000 */
[----:B------:R-:W0:Y:S02]  /*f640*/  SYNCS.PHASECHK.TRANS64.TRYWAIT P3, [R43+URZ+0x33490], R100 ;  /* 0x033490642b0075a7 */ /* 0x000e24000806017f */
[----:B------:R-:W-:Y:S01]  /*f650*/  VIMNMX R42, R42, 0xa0, PT ;  /* 0x000000a02a2a7848 */ /* 0x000fe20003fe0100 */
[----:B0-----:R-:W-:Y:S06]  /*f660*/  @!P3 BRA `(.L_x_3281) ;  /* 0x000001b40010b947 */ /* 0x001fec0003800000 */
.L_x_3513:
[----:B------:R-:W-:Y:S05]  /*f670*/  BSYNC B1 ;  /* 0x0000000000017941 */ /* 0x000fea0003800000 */
.L_x_3280:
[----:B------:R-:W-:Y:S01]  /*f680*/  ISETP.GE.AND P3, PT, R220, R42, PT ;  /* 0x0000002adc00720c */ /* 0x000fe20003f66270 */
[----:B------:R-:W-:-:S12]  /*f690*/  BSSY B1, `(.L_x_3282) ;  /* 0x0000014000017945 */ /* 0x000fd80003800000 */
[----:B------:R-:W-:Y:S05]  /*f6a0*/  @P3 BRA `(.L_x_3283) ;  /* 0x0000000000483947 */ /* 0x000fea0003800000 */
[----:B------:R-:W-:-:S13]  /*f6b0*/  ISETP.NE.AND P3, PT, R34, RZ, PT ;  /* 0x000000ff2200720c */ /* 0x000fda0003f65270 */
[----:B------:R-:W1:Y:S04]  /*f6c0*/  @P3 LDS.128 R44, [R40+0x24200] ;  /* 0x02420000282c3984 */ /* 0x000e680000000c00 */
[----:B-1----:R-:W-:Y:S01]  /*f6d0*/  @P3 STG.E.128 desc[UR54][R50.64], R44 ;  /* 0x0000002c32003986 */ /* 0x002fe2000c101d36 */
        /* <DEDUP_REMOVED lines=14> */
[----:B-1----:R1:W-:Y:S02]  /*f7c0*/  @P3 STG.E.128 desc[UR54][R50.64+0xa0], R44 ;  /* 0x0000a02c32003986 */ /* 0x0023e4000c101d36 */
.L_x_3283:
[----:B------:R-:W-:Y:S05]  /*f7d0*/  BSYNC B1 ;  /* 0x0000000000017941 */ /* 0x000fea0003800000 */
.L_x_3282:
[----:B-1----:R-:W-:-:S04]  /*f7e0*/  IADD3 R44, R220, 0x80, RZ ;  /* 0x00000080dc2c7810 */ /* 0x002fc80007ffe0ff */
[----:B------:R-:W-:-:S13]  /*f7f0*/  ISETP.GE.AND P3, PT, R44, R42, PT ;  /* 0x0000002a2c00720c */ /* 0x000fda0003f66270 */
        /* <DEDUP_REMOVED lines=19> */
.L_x_3227:
[----:B------:R-:W-:Y:S05]  /*f930*/  BSYNC B0 ;  /* 0x0000000000007941 */ /* 0x000fea0003800000 */
.L_x_3193:
        /* <DEDUP_REMOVED lines=17> */
.L_x_3285:
[----:B------:R-:W-:Y:S05]  /*fa50*/  BSYNC B0 ;  /* 0x0000000000007941 */ /* 0x000fea0003800000 */
.L_x_3284:
[----:B------:R-:W1:Y:S01]  /*fa60*/  SYNCS.PHASECHK.TRANS64.TRYWAIT P2, [R43+URZ+0x334b0], R100 ;  /* 0x0334b0642b0075a7 */ /* 0x000e62000804017f */
[----:B------:R-:W-:Y:S01]  /*fa70*/  ULDC UR37, c[0x0][0x2e4] ;  /* 0x0000b90000257ab9 */ /* 0x000fe20000000800 */
[----:B------:R-:W-:Y:S01]  /*fa80*/  ULDC.64 UR40, c[0x0][0x318] ;  /* 0x0000c60000287ab9 */ /* 0x000fe20000000a00 */
[----:B------:R-:W-:Y:S01]  /*fa90*/  ULDC.64 UR38, c[0x0][0x308] ;  /* 0x0000c20000267ab9 */ /* 0x000fe20000000a00 */
[----:B------:R-:W-:Y:S01]  /*faa0*/  BSSY B0, `(.L_x_3286) ;  /* 0x0000003000007945 */ /* 0x000fe20003800000 */
[----:B------:R-:W-:-:S03]  /*fab0*/  IMAD.WIDE R48, R24, 0xa0, R102 ;  /* 0x000000a018307825 */ /* 0x000fc600078e0266 */
[----:B-1----:R-:W-:Y:S05]  /*fac0*/  @!P2 BRA `(.L_x_3287) ;  /* 0x000001b0000ca947 */ /* 0x002fea0003800000 */
.L_x_3514:
[----:B------:R-:W-:Y:S05]  /*fad0*/  BSYNC B0 ;  /* 0x0000000000007941 */ /* 0x000fea0003800000 */
.L_x_3286:
[----:B------:R-:W-:Y:S01]  /*fae0*/  ISETP.GE.AND P2, PT, R220, R42, PT ;  /* 0x0000002adc00720c */ /* 0x000fe20003f46270 */
[----:B------:R-:W-:-:S12]  /*faf0*/  BSSY B0, `(.L_x_3288) ;  /* 0x000001b000007945 */ /* 0x000fd80003800000 */
[----:B------:R-:W-:Y:S05]  /*fb00*/  @P2 BRA `(.L_x_3289) ;  /* 0x0000000000642947 */ /* 0x000fea0003800000 */
[----:B0-----:R-:W-:Y:S02]  /*fb10*/  IMAD.MOV.U32 R44, RZ, RZ, R118 ;  /* 0x000000ffff2c7224 */ /* 0x001fe400078e0076 */
        /* <DEDUP_REMOVED lines=23> */
[----:B0-----:R2:W-:Y:S02]  /*fc90*/  @!P2 STG.E.128 desc[UR54][R50.64+0xa0], R44 ;  /* 0x0000a02c3200a986 */ /* 0x0015e4000c101d36 */
.L_x_3289:
[----:B------:R-:W-:Y:S05]  /*fca0*/  BSYNC B0 ;  /* 0x0000000000007941 */ /* 0x000fea0003800000 */
.L_x_3288:
[----:B0-2---:R-:W-:Y:S01]  /*fcb0*/  VIADD R44, R220, 0x80 ;  /* 0x00000080dc2c7836 */ /* 0x005fe20000000000 */
[----:B------:R-:W-:Y:S04]  /*fcc0*/  BSSY B0, `(.L_x_3290) ;  /* 0x000001e000007945 */ /* 0x000fe80003800000 */
[----:B------:R-:W-:-:S13]  /*fcd0*/  ISETP.GE.AND P2, PT, R44, R42, PT ;  /* 0x0000002a2c00720c */ /* 0x000fda0003f46270 */
[----:B------:R-:W-:Y:S05]  /*fce0*/  @P2 BRA `(.L_x_3291) ;  /* 0x00000000006c2947 */ /* 0x000fea0003800000 */
[----:B------:R-:W-:Y:S01]  /*fcf0*/  IADD3 R47, P2, R48, 0x80, RZ ;  /* 0x00000080302f7810 */ /* 0x000fe20007f5e0ff */
[----:B------:R-:W-:Y:S02]  /*fd00*/  IMAD.MOV.U32 R44, RZ, RZ, R118 ;  /* 0x000000ffff2c7224 */ /* 0x000fe400078e0076 */
[----:B------:R-:W-:Y:S01]  /*fd10*/  IMAD.MOV.U32 R45, RZ, RZ, R33 ;  /* 0x000000ffff2d7224 */ /* 0x000fe200078e0021 */
[----:B------:R-:W-:Y:S01]  /*fd20*/  IADD3.X R48, RZ, R49, RZ, P2, !PT ;  /* 0x00000031ff307210 */ /* 0x000fe200017fe4ff */
        /* <DEDUP_REMOVED lines=23> */
.L_x_3291:
[----:B------:R-:W-:Y:S05]  /*fea0*/  BSYNC B0 ;  /* 0x0000000000007941 */ /* 0x000fea0003800000 */
.L_x_3290:
[----:B------:R-:W2:Y:S01]  /*feb0*/  LDL R40, [R1+0x10] ;  /* 0x0000100001287983 */ /* 0x000ea20000100800 */
[----:B------:R-:W-:Y:S02]  /*fec0*/  VIADD R19, R19, 0x1 ;  /* 0x0000000113137836 */ /* 0x000fe40000000000 */
[----:B-1----:R-:W-:Y:S01]  /*fed0*/  @!P3 VIADD R43, R43, 0x334c0 ;  /* 0x000334c02b2bb836 */ /* 0x002fe20000000000 */
[----:B------:R-:W-:Y:S01]  /*fee0*/  @!PT LDS RZ, [RZ] ;  /* 0x00000000fffff984 */ /* 0x000fe20000000800 */
[----:B------:R-:W-:Y:S01]  /*fef0*/  @!PT LDS RZ, [RZ] ;  /* 0x00000000fffff984 */ /* 0x000fe20000000800 */
[----:B------:R-:W-:Y:S01]  /*ff00*/  @!PT LDS RZ, [RZ] ;  /* 0x00000000fffff984 */ /* 0x000fe20000000800 */
[----:B------:R-:W-:Y:S01]  /*ff10*/  @!PT LDS RZ, [RZ] ;  /* 0x00000000fffff984 */ /* 0x000fe20000000800 */
[----:B------:R1:W-:Y:S06]  /*ff20*/  MEMBAR.ALL.CTA ;  /* 0x0000000000007992 */ /* 0x0003ec0000008000 */
[----:B-1----:R-:W1:Y:S02]  /*ff30*/  FENCE.VIEW.ASYNC.S ;  /* 0x00000000000073c6 */ /* 0x002e640000000000 */
[----:B-1----:R1:W-:Y:S01]  /*ff40*/  BAR.SYNC.DEFER_BLOCKING R151, 0x80 ;  /* 0x000200970000751d */ /* 0x0023e20000010000 */
[----:B------:R-:W-:-:S02]  /*ff50*/  ISETP.NE.AND P2, PT, R19, 0x2, PT ;  /* 0x000000021300780c */ /* 0x000fc40003f45270 */
[----:B------:R-:W-:Y:S02]  /*ff60*/  @!P3 PRMT R43, RZ, 0x654, R43 ;  /* 0x00000654ff2bb816 */ /* 0x000fe4000000002b */
[----:B------:R-:W-:Y:S02]  /*ff70*/  SEL R19, R19, RZ, P2 ;  /* 0x000000ff13137207 */ /* 0x000fe40001000000 */
[----:B------:R1:W-:Y:S01]  /*ff80*/  @!P3 SYNCS.ARRIVE.TRANS64.RED.A1T0 RZ, [R43+URZ], RZ ;  /* 0x000000ff2bffb9a7 */ /* 0x0003e2000810043f */
[----:B--2---:R-:W-:Y:S02]  /*ff90*/  LOP3.LUT P4, RZ, R40, 0x2, RZ, 0xc0, !PT ;  /* 0x0000000228ff7812 */ /* 0x004fe4000788c0ff */
[----:B------:R-:W-:-:S04]  /*ffa0*/  SEL R40, RZ, 0x1, P2 ;  /* 0x00000001ff287807 */ /* 0x000fc80001000000 */
[----:B------:R-:W-:-:S07]  /*ffb0*/  LOP3.LUT R223, R223, R40, RZ, 0x3c, !PT ;  /* 0x00000028dfdf7212 */ /* 0x000fce00078e3cff */
[----:B-1----:R-:W-:Y:S05]  /*ffc0*/  @P4 BRA `(.L_x_3292) ;  /* 0xffffff2800244947 */ /* 0x002fea000383ffff */
[----:B------:R-:W1:Y:S01]  /*ffd0*/  S2R R41, SR_TID.X ;  /* 0x0000000000297919 */ /* 0x000e620000002100 */
[----:B------:R-:W-:Y:S02]  /*ffe0*/  PLOP3.LUT P0, PT, PT, PT, PT, 0x8, 0x0 ;  /* 0x000000000000781c */ /* 0x000fe40003f0e170 */
[----:B-1----:R-:W-:-:S04]  /*fff0*/  SHF.R.U32.HI R41, RZ, 0x7, R41 ;  /* 0x00000007ff297819 */ /* 0x002fc80000011629 */
[----:B------:R-:W-:-:S13]  /*10000*/  ISETP.NE.AND P4, PT, R41, 0x1, PT ;  /* 0x000000012900780c */ /* 0x000fda0003f85270 */
[----:B------:R-:W-:Y:S06]  /*10010*/  @!P4 BAR.ARV 0x9, 0x100 ;  /* 0x024400000000cb1d */ /* 0x000fec0000002000 */
.L_x_3188:
[----:B------:R-:W1:Y:S01]  /*10020*/  LDC R0, c[0x0][0x428] ;  /* 0x00010a00ff007b82 */ /* 0x000e620000000800 */
[----:B------:R-:W-:Y:S02]  /*10030*/  MOV R234, R146 ;  /* 0x0000009200ea7202 */ /* 0x000fe40000000f00 */
[----:B------:R-:W-:Y:S02]  /*10040*/  CS2R R124, SRZ ;  /* 0x00000000007c7805 */ /* 0x000fe4000001ff00 */
[----:B------:R-:W-:Y:S01]  /*10050*/  ISETP.GE.AND P2, PT, R149, 0x1, PT ;  /* 0x000000019500780c */ /* 0x000fe20003f46270 */
[----:B------:R-:W-:Y:S01]  /*10060*/  IMAD.MOV.U32 R122, RZ, RZ, RZ ;  /* 0x000000ffff7a7224 */ /* 0x000fe200078e00ff */
[----:B------:R-:W-:Y:S01]  /*10070*/  PLOP3.LUT P1, PT, PT, PT, PT, 0x80, 0x0 ;  /* 0x000000000000781c */ /* 0x000fe20003f2f070 */
[----:B------:R-:W-:Y:S01]  /*10080*/  IMAD.MOV.U32 R119, RZ, RZ, RZ ;  /* 0x000000ffff777224 */ /* 0x000fe200078e00ff */
        /* <DEDUP_REMOVED lines=11> */
[----:B------:R-:W-:Y:S01]  /*10140*/  IMAD.MOV.U32 R67, RZ, RZ, RZ ;  /* 0x000000ffff437224 */ /* 0x000fe200078e00ff */
[----:B------:R-:W-:Y:S02]  /*10150*/  CS2R R72, SRZ ;  /* 0x0000000000487805 */ /* 0x000fe4000001ff00 */
[----:B------:R-:W-:Y:S01]  /*10160*/  CS2R R70, SRZ ;  /* 0x0000000000467805 */ /* 0x000fe2000001ff00 */
[----:B------:R-:W-:Y:S01]  /*10170*/  IMAD.MOV.U32 R82, RZ, RZ, RZ ;  /* 0x000000ffff527224 */ /* 0x000fe200078e00ff */
[----:B------:R-:W-:-:S02]  /*10180*/  CS2R R64, SRZ ;  /* 0x0000000000407805 */ /* 0x000fc4000001ff00 */
[----:B------:R-:W-:Y:S02]  /*10190*/  CS2R R74, SRZ ;  /* 0x00000000004a7805 */ /* 0x000fe4000001ff00 */
[----:B-1----:R-:W-:Y:S02]  /*101a0*/  ISETP.NE.AND P3, PT, R0, 0x1, PT ;  /* 0x000000010000780c */ /* 0x002fe40003f65270 */
[----:B------:R-:W-:Y:S02]  /*101b0*/  CS2R R60, SRZ ;  /* 0x00000000003c7805 */ /* 0x000fe4000001ff00 */
[----:B------:R-:W-:Y:S02]  /*101c0*/  MOV R86, RZ ;  /* 0x000000ff00567202 */ /* 0x000fe40000000f00 */
        /* <DEDUP_REMOVED lines=8> */
[----:B------:R-:W-:Y:S02]  /*10250*/  CS2R R100, SRZ ;  /* 0x0000000000647805 */ /* 0x000fe4000001ff00 */
[----:B------:R-:W-:Y:S01]  /*10260*/  CS2R R32, SRZ ;  /* 0x0000000000207805 */ /* 0x000fe2000001ff00 */
[----:B------:R-:W0:Y:S01]  /*10270*/  @P3 LDC R3, c[0x0][0x42c] ;  /* 0x00010b00ff033b82 */ /* 0x000e220000000800 */
[----:B------:R-:W-:Y:S02]  /*10280*/  CS2R R8, SRZ ;  /* 0x0000000000087805 */ /* 0x000fe4000001ff00 */
[----:B------:R-:W-:Y:S02]  /*10290*/  CS2R R26, SRZ ;  /* 0x00000000001a7805 */ /* 0x000fe4000001ff00 */
[----:B------:R-:W-:Y:S02]  /*102a0*/  CS2R R104, SRZ ;  /* 0x0000000000687805 */ /* 0x000fe4000001ff00 */
[----:B------:R-:W-:-:S02]  /*102b0*/  CS2R R40, SRZ ;  /* 0x0000000000287805 */ /* 0x000fc4000001ff00 */
[----:B------:R-:W-:Y:S01]  /*102c0*/  CS2R R12, SRZ ;  /* 0x00000000000c7805 */ /* 0x000fe2000001ff00 */
[----:B------:R-:W-:Y:S01]  /*102d0*/  IMAD.MOV.U32 R50, RZ, RZ, RZ ;  /* 0x000000ffff327224 */ /* 0x000fe200078e00ff */
[----:B------:R-:W-:Y:S01]  /*102e0*/  CS2R R28, SRZ ;  /* 0x00000000001c7805 */ /* 0x000fe2000001ff00 */
[----:B------:R-:W1:Y:S01]  /*102f0*/  @P3 LDC R0, c[0x0][0x430] ;  /* 0x00010c00ff003b82 */ /* 0x000e620000000800 */
[----:B------:R-:W-:Y:S01]  /*10300*/  CS2R R6, SRZ ;  /* 0x0000000000067805 */ /* 0x000fe2000001ff00 */
[----:B------:R-:W-:Y:S01]  /*10310*/  IMAD.MOV.U32 R55, RZ, RZ, RZ ;  /* 0x000000ffff377224 */ /* 0x000fe200078e00ff */
[----:B------:R-:W-:Y:S01]  /*10320*/  CS2R R108, SRZ ;  /* 0x00000000006c7805 */ /* 0x000fe2000001ff00 */
[----:B------:R-:W-:Y:S01]  /*10330*/  IMAD.MOV.U32 R46, RZ, RZ, RZ ;  /* 0x000000ffff2e7224 */ /* 0x000fe200078e00ff */
        /* <DEDUP_REMOVED lines=8> */
[----:B------:R-:W-:-:S02]  /*103c0*/  MOV R4, RZ ;  /* 0x000000ff00047202 */ /* 0x000fc40000000f00 */
[----:B------:R-:W-:Y:S01]  /*103d0*/  CS2R R128, SRZ ;  /* 0x0000000000807805 */ /* 0x000fe2000001ff00 */
[----:B0-----:R-:W-:-:S05]  /*103e0*/  @P3 IMAD.HI.U32 R3, R146, R3, RZ ;  /* 0x0000000392033227 */ /* 0x001fca00078e00ff */
[----:B-1----:R-:W-:Y:S01]  /*103f0*/  @P3 SHF.R.U32.HI R234, RZ, R0, R3 ;  /* 0x00000000ffea3219 */ /* 0x002fe20000011603 */
[----:B------:R-:W-:Y:S06]  /*10400*/  @P0 BRA `(.L_x_3293) ;  /* 0x00000000000c0947 */ /* 0x000fec0003800000 */
[----:B------:R-:W0:Y:S01]  /*10410*/  FENCE.VIEW.ASYNC.G ;  /* 0x00000000000073c6 */ /* 0x000e220000000100 */
[----:B------:R-:W-:Y:S05]  /*10420*/  WARPSYNC.ALL ;  /* 0x0000000000007948 */ /* 0x000fea0003800000 */
[----:B0-----:R-:W-:Y:S06]  /*10430*/  BAR.ARV 0xc, 0x180 ;  /* 0x0306000000007b1d */ /* 0x001fec0000002000 */
.L_x_3293:
[----:B------:R-:W-:Y:S02]  /*10440*/  IMAD.MOV.U32 R24, RZ, RZ, RZ ;  /* 0x000000ffff187224 */ /* 0x000fe400078e00ff */
[----:B------:R-:W-:Y:S01]  /*10450*/  IMAD.MOV.U32 R5, RZ, RZ, RZ ;  /* 0x000000ffff057224 */ /* 0x000fe200078e00ff */
[----:B------:R-:W-:Y:S06]  /*10460*/  @!P2 BRA `(.L_x_3294) ;  /* 0x000000fc00f0a947 */ /* 0x000fec0003800000 */
[----:B------:R-:W-:-:S03]  /*10470*/  UMOV UR4, 0xffffffff ;  /* 0xffffffff00047882 */ /* 0x000fc60000000000 */
[----:B------:R-:W-:Y:S05]  /*10480*/  BRA.DIV UR4, `(.L_x_3295) ;  /* 0x000001a604b07947 */ /* 0x000fea000b800000 */
[----:B------:R-:W0:Y:S02]  /*10490*/  S2R R0, SR_TID.X ;  /* 0x0000000000007919 */ /* 0x000e240000002100 */
[----:B0-----:R-:W-:-:S05]  /*104a0*/  VIADD R2, R0, 0xffffff80 ;  /* 0xffffff8000027836 */ /* 0x001fca0000000000 */
[----:B------:R-:W-:-:S04]  /*104b0*/  SHF.R.S32.HI R0, RZ, 0x1f, R2 ;  /* 0x0000001fff007819 */ /* 0x000fc80000011402 */
[----:B------:R-:W-:-:S04]  /*104c0*/  LEA.HI R0, R0, R2, RZ, 0x7 ;  /* 0x0000000200007211 */ /* 0x000fc800078f38ff */
[----:B------:R-:W-:-:S05]  /*104d0*/  SHF.R.S32.HI R0, RZ, 0x7, R0 ;  /* 0x00000007ff007819 */ /* 0x000fca0000011400 */
[----:B------:R0:W1:Y:S02]  /*104e0*/  SHFL.IDX PT, R231, R0, RZ, 0x1f ;  /* 0x00001fff00e77589 */ /* 0x00006400000e0000 */
.L_x_3517:
[----:B01----:R-:W-:Y:S01]  /*104f0*/  LEA.HI R0, R231, R231, RZ, 0x1 ;  /* 0x000000e7e7007211 */ /* 0x003fe200078f08ff */
        /* <DEDUP_REMOVED lines=24> */
.L_x_3296:
[----:B------:R-:W2:Y:S01]  /*10680*/  LDL R2, [R1+0xc] ;  /* 0x00000c0001027983 */ /* 0x000ea20000100800 */
[----:B------:R-:W-:Y:S01]  /*10690*/  ULDC.64 UR4, c[0x0][0x990] ;  /* 0x0002640000047ab9 */ /* 0x000fe20000000a00 */
[----:B------:R-:W-:Y:S01]  /*106a0*/  ULDC.64 UR6, c[0x0][0x998] ;  /* 0x0002660000067ab9 */ /* 0x000fe20000000a00 */
[----:B------:R-:W-:Y:S02]  /*106b0*/  ISETP.NE.U32.AND P0, PT, RZ, UR4, PT ;  /* 0x00000004ff007c0c */ /* 0x000fe4000bf05070 */
[----:B------:R-:W-:Y:S02]  /*106c0*/  ISETP.NE.U32.AND P1, PT, RZ, UR6, PT ;  /* 0x00000006ff007c0c */ /* 0x000fe4000bf25070 */
[----:B------:R-:W-:Y:S02]  /*106d0*/  ISETP.NE.AND.EX P0, PT, RZ, UR5, PT, P0 ;  /* 0x00000005ff007c0c */ /* 0x000fe4000bf05300 */
[----:B------:R-:W-:-:S11]  /*106e0*/  ISETP.NE.AND.EX P1, PT, RZ, UR7, PT, P1 ;  /* 0x00000007ff007c0c */ /* 0x000fd6000bf25310 */
[----:B------:R-:W2:Y:S01]  /*106f0*/  @P0 LDC.64 R8, c[0x0][0x9a8] ;  /* 0x00026a00ff080b82 */ /* 0x000ea20000000a00 */
[----:B------:R-:W-:-:S07]  /*10700*/  @P0 SHF.R.S32.HI R7, RZ, 0x1f, R234 ;  /* 0x0000001fff070819 */ /* 0x000fce00000114ea */
[----:B------:R-:W0:Y:S08]  /*10710*/  @P1 LDC.64 R10, c[0x0][0x9b8] ;  /* 0x00026e00ff0a1b82 */ /* 0x000e300000000a00 */
[----:B------:R-:W1:Y:S08]  /*10720*/  @P0 LDC.64 R12, c[0x0][0x9b0] ;  /* 0x00026c00ff0c0b82 */ /* 0x000e700000000a00 */
[----:B------:R-:W3:Y:S01]  /*10730*/  @P1 LDC.64 R14, c[0x0][0x9c0] ;  /* 0x00027000ff0e1b82 */ /* 0x000ee20000000a00 */
[----:B-1----:R-:W-:-:S02]  /*10740*/  @P0 IMAD R7, R7, R12, RZ ;  /* 0x0000000c07070224 */ /* 0x002fc400078e02ff */
[C---:B--2---:R-:W-:Y:S02]  /*10750*/  @P0 IMAD R0, R2.reuse, R8, RZ ;  /* 0x0000000802000224 */ /* 0x044fe400078e02ff */
[----:B0-----:R-:W-:Y:S02]  /*10760*/  @P1 IMAD R4, R2, R10, RZ ;  /* 0x0000000a02041224 */ /* 0x001fe400078e02ff */
[C---:B------:R-:W-:Y:S02]  /*10770*/  @P0 IMAD R9, R237.reuse, R9, R0 ;  /* 0x00000009ed090224 */ /* 0x040fe400078e0200 */
[----:B------:R-:W-:-:S04]  /*10780*/  @P0 IMAD.WIDE.U32 R2, R237, R8, RZ ;  /* 0x00000008ed020225 */ /* 0x000fc800078e00ff */
[C---:B------:R-:W-:Y:S02]  /*10790*/  @P1 IMAD R11, R237.reuse, R11, R4 ;  /* 0x0000000bed0b1224 */ /* 0x040fe400078e0204 */
[----:B------:R-:W-:-:S04]  /*107a0*/  @P1 IMAD.WIDE.U32 R4, R237, R10, RZ ;  /* 0x0000000aed041225 */ /* 0x000fc800078e00ff */
[----:B------:R-:W-:Y:S01]  /*107b0*/  @P0 IMAD.IADD R3, R3, 0x1, R9 ;  /* 0x0000000103030824 */ /* 0x000fe200078e0209 */
[----:B------:R-:W-:Y:S02]  /*107c0*/  @P1 SHF.R.S32.HI R9, RZ, 0x1f, R234 ;  /* 0x0000001fff091819 */ /* 0x000fe400000114ea */
[----:B------:R-:W-:Y:S01]  /*107d0*/  @P1 IADD3 R5, R5, R11, RZ ;  /* 0x0000000b05051210 */ /* 0x000fe20007ffe0ff */
[----:B------:R-:W-:-:S04]  /*107e0*/  @P0 IMAD.WIDE.U32 R2, R234, R12, R2 ;  /* 0x0000000cea020225 */ /* 0x000fc800078e0002 */
[-C--:B---3--:R-:W-:Y:S02]  /*107f0*/  @P1 IMAD R0, R9, R14.reuse, RZ ;  /* 0x0000000e09001224 */ /* 0x088fe400078e02ff */
[C---:B------:R-:W-:Y:S02]  /*10800*/  @P0 IMAD R9, R234.reuse, R13, R7 ;  /* 0x0000000dea090224 */ /* 0x040fe400078e0207 */
[C---:B------:R-:W-:Y:S02]  /*10810*/  @P1 IMAD R11, R234.reuse, R15, R0 ;  /* 0x0000000fea0b1224 */ /* 0x040fe400078e0200 */
[----:B------:R-:W-:Y:S01]  /*10820*/  @P1 IMAD.WIDE.U32 R6, R234, R14, R4 ;  /* 0x0000000eea061225 */ /* 0x000fe200078e0004 */
[----:B------:R-:W-:Y:S01]  /*10830*/  @P0 LEA R4, P2, R2, UR4, 0x2 ;  /* 0x0000000402040c11 */ /* 0x000fe2000f8410ff */
[----:B------:R-:W-:Y:S02]  /*10840*/  ULDC UR4, c[0x0][0x3d4] ;  /* 0x0000f50000047ab9 */ /* 0x000fe40000000800 */
[----:B------:R-:W-:Y:S01]  /*10850*/  @P0 IMAD.IADD R5, R3, 0x1, R9 ;  /* 0x0000000103050824 */ /* 0x000fe200078e0209 */
[----:B------:R-:W-:Y:S01]  /*10860*/  @P1 LEA R8, P3, R6, UR6, 0x2 ;  /* 0x0000000606081c11 */ /* 0x000fe2000f8610ff */
[----:B------:R-:W-:-:S02]  /*10870*/  @P1 IMAD.IADD R3, R7, 0x1, R11 ;  /* 0x0000000107031824 */ /* 0x000fc400078e020b */
[----:B------:R-:W-:Y:S01]  /*10880*/  IMAD.MOV.U32 R0, RZ, RZ, 0x3f800000 ;  /* 0x3f800000ff007424 */ /* 0x000fe200078e00ff */
        /* <DEDUP_REMOVED lines=13> */
[----:B------:R-:W-:-:S04]  /*10960*/  MOV R3, UR4 ;  /* 0x0000000400037c02 */ /* 0x000fc80008000f00 */
[----:B------:R-:W-:-:S04]  /*10970*/  SHF.L.U32 R3, R3, 0x1f, RZ ;  /* 0x0000001f03037819 */ /* 0x000fc800000006ff */
[----:B------:R0:W1:Y:S03]  /*10980*/  SYNCS.PHASECHK.TRANS64.TRYWAIT P0, [R18+URZ+0x33400], R3 ;  /* 0x03340003120075a7 */ /* 0x000066000800017f */
[----:B-1----:R-:W-:Y:S05]  /*10990*/  @!P0 NANOSLEEP.SYNCS 0x989680 ;  /* 0x009896800000895d */ /* 0x002fea0003900000 */
[----:B------:R-:W1:Y:S01]  /*109a0*/  @!P0 SYNCS.PHASECHK.TRANS64 P0, [R18+URZ+0x33400], R3 ;  /* 0x03340003120085a7 */ /* 0x000e62000800007f */
[----:B------:R-:W-:Y:S04]  /*109b0*/  BSSY B0, `(.L_x_3298) ;  /* 0x0000006000007945 */ /* 0x000fe80003800000 */
[----:B-1----:R-:W-:Y:S05]  /*109c0*/  @P0 BRA `(.L_x_3299) ;  /* 0x0000000000100947 */ /* 0x002fea0003800000 */
.L_x_3300:
[----:B-1----:R1:W2:Y:S02]  /*109d0*/  SYNCS.PHASECHK.TRANS64.TRYWAIT P0, [R18+URZ+0x33400], R3 ;  /* 0x03340003120075a7 */ /* 0x0022a4000800017f */
[----:B--2---:R-:W-:Y:S05]  /*109e0*/  @!P0 NANOSLEEP.SYNCS 0x989680 ;  /* 0x009896800000895d */ /* 0x004fea0003900000 */
[----:B------:R-:W2:Y:S02]  /*109f0*/  @!P0 SYNCS.PHASECHK.TRANS64 P0, [R18+URZ+0x33400], R3 ;  /* 0x03340003120085a7 */ /* 0x000ea4000800007f */
[----:B--2---:R-:W-:Y:S05]  /*10a00*/  @!P0 BRA `(.L_x_3300) ;  /* 0xfffffffc00f08947 */ /* 0x004fea000383ffff */
.L_x_3299:
[----:B------:R-:W-:Y:S05]  /*10a10*/  BSYNC B0 ;  /* 0x0000000000007941 */ /* 0x000fea0003800000 */
.L_x_3298:
[----:B------:R-:W-:Y:S05]  /*10a20*/  BRA `(.L_x_3301) ;  /* 0x0000006800bc7947 */ /* 0x000fea0003800000 */
.L_x_3297:
[----:B------:R-:W0:Y:S01]  /*10a30*/  LDC.64 R24, c[0x0][0x3c8] ;  /* 0x0000f200ff187b82 */ /* 0x000e220000000a00 */
[----:B-----5:R-:W-:Y:S01]  /*10a40*/  SHF.R.S32.HI R0, RZ, 0x1f, R123 ;  /* 0x0000001fff007819 */ /* 0x020fe2000001147b */
[--C-:B------:R-:W-:Y:S01]  /*10a50*/  IMAD.MOV.U32 R8, RZ, RZ, R16.reuse ;  /* 0x000000ffff087224 */ /* 0x100fe200078e0010 */
[----:B------:R-:W-:Y:S01]  /*10a60*/  SHF.R.S32.HI R9, RZ, 0x1f, R16 ;  /* 0x0000001fff097819 */ /* 0x000fe20000011410 */
[--C-:B------:R-:W-:Y:S01]  /*10a70*/  IMAD.MOV.U32 R10, RZ, RZ, R22.reuse ;  /* 0x000000ffff0a7224 */ /* 0x100fe200078e0016 */
[----:B------:R-:W-:Y:S01]  /*10a80*/  SHF.R.S32.HI R11, RZ, 0x1f, R22 ;  /* 0x0000001fff0b7819 */ /* 0x000fe20000011416 */
[----:B------:R-:W-:Y:S01]  /*10a90*/  ULDC.64 UR4, c[0x0][0x3d8] ;  /* 0x0000f60000047ab9 */ /* 0x000fe20000000a00 */
[----:B------:R-:W-:Y:S01]  /*10aa0*/  ULDC.64 UR6, c[0x0][0x3c8] ;  /* 0x0000f20000067ab9 */ /* 0x000fe20000000a00 */
[----:B------:R-:W1:Y:S01]  /*10ab0*/  LDC.64 R48, c[0x0][0x3e0] ;  /* 0x0000f800ff307b82 */ /* 0x000e620000000a00 */
[----:B------:R-:W-:Y:S01]  /*10ac0*/  IMAD R12, R0, UR4, RZ ;  /* 0x00000004000c7c24 */ /* 0x000fe2000f8e02ff */
[----:B------:R-:W-:Y:S01]  /*10ad0*/  ULOP3.LUT UP0, URZ, UR52, 0x1bf, URZ, 0xc0, !UPT ;  /* 0x000001bf343f7892 */ /* 0x000fe2000f80c03f */
[----:B------:R-:W-:-:S04]  /*10ae0*/  IMAD.WIDE.U32 R4, R123, UR4, R8 ;  /* 0x000000047b047c25 */ /* 0x000fc8000f8e0008 */
[C---:B------:R-:W-:Y:S01]  /*10af0*/  IMAD.WIDE.U32 R6, R123.reuse, UR4, R10 ;  /* 0x000000047b067c25 */ /* 0x040fe2000f8e000a */
[----:B------:R-:W-:Y:S02]  /*10b00*/  IADD3 R52, P0, R4, UR6, RZ ;  /* 0x0000000604347c10 */ /* 0x000fe4000ff1e0ff */
[----:B------:R-:W-:Y:S01]  /*10b10*/  PLOP3.LUT P2, PT, PT, PT, UP0, 0x80, 0x0 ;  /* 0x000000000000781c */ /* 0x000fe20003f4f008 */
[----:B------:R-:W-:Y:S01]  /*10b20*/  IMAD R3, R123, UR5, R12 ;  /* 0x000000057b037c24 */ /* 0x000fe2000f8e020c */
[----:B------:R-:W-:-:S04]  /*10b30*/  IADD3 R56, P1, R6, UR6, RZ ;  /* 0x0000000606387c10 */ /* 0x000fc8000ff3e0ff */
[----:B------:R-:W-:Y:S01]  /*10b40*/  IADD3.X R53, R3, UR7, R5, P0, !PT ;  /* 0x0000000703357c10 */ /* 0x000fe200087fe405 */
[----:B0-----:R-:W-:Y:S01]  /*10b50*/  IMAD.WIDE.U32 R24, R123, UR4, R24 ;  /* 0x000000047b187c25 */ /* 0x001fe2000f8e0018 */
[----:B------:R-:W-:Y:S01]  /*10b60*/  IADD3.X R57, R3, UR7, R7, P1, !PT ;  /* 0x0000000703397c10 */ /* 0x000fe20008ffe407 */
[----:B------:R-:W-:Y:S01]  /*10b70*/  ULDC.64 UR6, c[0x0][0x3e8] ;  /* 0x0000fa0000067ab9 */ /* 0x000fe20000000a00 */
[----:B------:R-:W-:Y:S01]  /*10b80*/  ULDC.64 UR4, c[0x0][0x3e0] ;  /* 0x0000f80000047ab9 */ /* 0x000fe20000000a00 */
[----:B------:R-:W-:Y:S02]  /*10b90*/  IMAD R0, R0, UR6, RZ ;  /* 0x0000000600007c24 */ /* 0x000fe4000f8e02ff */
[----:B------:R-:W-:-:S04]  /*10ba0*/  IMAD.WIDE.U32 R4, R123, UR6, R8 ;  /* 0x000000067b047c25 */ /* 0x000fc8000f8e0008 */
[----:B------:R-:W-:Y:S01]  /*10bb0*/  IMAD.WIDE.U32 R6, R123, UR6, R10 ;  /* 0x000000067b067c25 */ /* 0x000fe2000f8e000a */
[----:B------:R-:W-:-:S03]  /*10bc0*/  IADD3 R54, P0, R4, UR4, RZ ;  /* 0x0000000404367c10 */ /* 0x000fc6000ff1e0ff */
[C---:B------:R-:W-:Y:S01]  /*10bd0*/  IMAD R27, R123.reuse, UR7, R0 ;  /* 0x000000077b1b7c24 */ /* 0x040fe2000f8e0200 */
[----:B------:R-:W-:Y:S01]  /*10be0*/  IADD3 R58, P1, R6, UR4, RZ ;  /* 0x00000004063a7c10 */ /* 0x000fe2000ff3e0ff */
[----:B-1----:R-:W-:-:S03]  /*10bf0*/  IMAD.WIDE.U32 R48, R123, UR6, R48 ;  /* 0x000000067b307c25 */ /* 0x002fc6000f8e0030 */
[----:B------:R-:W-:Y:S01]  /*10c00*/  IADD3.X R55, R27, UR5, R5, P0, !PT ;  /* 0x000000051b377c10 */ /* 0x000fe200087fe405 */
[----:B------:R-:W-:Y:S01]  /*10c10*/  IMAD.IADD R26, R3, 0x1, R25 ;  /* 0x00000001031a7824 */ /* 0x000fe200078e0219 */
[C---:B------:R-:W-:Y:S01]  /*10c20*/  IADD3.X R59, R27.reuse, UR5, R7, P1, !PT ;  /* 0x000000051b3b7c10 */ /* 0x040fe20008ffe407 */
[----:B------:R-:W-:Y:S01]  /*10c30*/  IMAD.IADD R27, R27, 0x1, R49 ;  /* 0x000000011b1b7824 */ /* 0x000fe200078e0231 */
        /* <DEDUP_REMOVED lines=16> */
[----:B-1----:R-:W-:Y:S05]  /*10d40*/  CALL.ABS.NOINC R14 ;  /* 0x000000000e007343 */ /* 0x002fea0003c00000 */
.L_x_3302:
        /* <DEDUP_REMOVED lines=21> */
[C---:B------:R-:W-:Y:S01]  /*10ea0*/  VIADD R0, R16.reuse, 0x10 ;  /* 0x0000001010007836 */ /* 0x040fe20000000000 */
[----:B------:R-:W-:Y:S01]  /*10eb0*/  ULDC UR4, c[0x0][0x3d4] ;  /* 0x0000f50000047ab9 */ /* 0x000fe20000000800 */
[C---:B------:R-:W-:Y:S02]  /*10ec0*/  IADD3 R3, R16.reuse, 0x20, RZ ;  /* 0x0000002010037810 */ /* 0x040fe40007ffe0ff */
[----:B------:R-:W-:Y:S02]  /*10ed0*/  CS2R R44, SRZ ;  /* 0x00000000002c7805 */ /* 0x000fe4000001ff00 */
[----:B------:R-:W-:Y:S02]  /*10ee0*/  ISETP.GE.AND P5, PT, R16, UR4, PT ;  /* 0x0000000410007c0c */ /* 0x000fe4000bfa6270 */
[----:B------:R-:W-:Y:S02]  /*10ef0*/  CS2R R46, SRZ ;  /* 0x00000000002e7805 */ /* 0x000fe4000001ff00 */
[----:B------:R-:W-:Y:S01]  /*10f00*/  ISETP.GE.AND P4, PT, R0, UR4, PT ;  /* 0x0000000400007c0c */ /* 0x000fe2000bf86270 */
[C---:B------:R-:W-:Y:S01]  /*10f10*/  VIADD R0, R16.reuse, 0x30 ;  /* 0x0000003010007836 */ /* 0x040fe20000000000 */
[----:B------:R-:W-:Y:S01]  /*10f20*/  ISETP.GE.AND P3, PT, R3, UR4, PT ;  /* 0x0000000403007c0c */ /* 0x000fe2000bf66270 */
[----:B------:R-:W-:-:S03]  /*10f30*/  VIADD R3, R16, 0x40 ;  /* 0x0000004010037836 */ /* 0x000fc60000000000 */
[----:B------:R-:W-:Y:S01]  /*10f40*/  ISETP.GE.AND P2, PT, R0, UR4, PT ;  /* 0x0000000400007c0c */ /* 0x000fe2000bf46270 */
[----:B------:R-:W-:Y:S01]  /*10f50*/  VIADD R0, R16, 0x50 ;  /* 0x0000005010007836 */ /* 0x000fe20000000000 */
[----:B------:R-:W-:Y:S01]  /*10f60*/  ISETP.GE.AND P1, PT, R3, UR4, PT ;  /* 0x0000000403007c0c */ /* 0x000fe2000bf26270 */
[----:B------:R0:W5:Y:S04]  /*10f70*/  @!P5 LDG.E.64 R44, desc[UR54][R52.64] ;  /* 0x00000036342cd981 */ /* 0x000168000c1e1b00 */
[----:B------:R0:W5:Y:S01]  /*10f80*/  @!P5 LDG.E.64 R46, desc[UR54][R54.64] ;  /* 0x00000036362ed981 */ /* 0x000162000c1e1b00 */
        /* <DEDUP_REMOVED lines=11> */
[----:B------:R0:W5:Y:S04]  /*11040*/  @!P4 LDG.E.64 R40, desc[UR54][R52.64+0x10] ;  /* 0x000010363428c981 */ /* 0x000168000c1e1b00 */
        /* <DEDUP_REMOVED lines=8> */
[----:B------:R0:W5:Y:S02]  /*110d0*/  @!P5 LDG.E.64 R20, desc[UR54][R54.64+0x50] ;  /* 0x000050363614d981 */ /* 0x000164000c1e1b00 */
.L_x_3306:
[----:B------:R-:W-:Y:S05]  /*110e0*/  BSYNC B1 ;  /* 0x0000000000017941 */ /* 0x000fea0003800000 */
.L_x_3305:
[----:B------:R-:W-:-:S03]  /*110f0*/  UMOV UR4, 0xffffffff ;  /* 0xffffffff00047882 */ /* 0x000fc60000000000 */
[----:B------:R-:W-:Y:S05]  /*11100*/  BRA.DIV UR4, `(.L_x_3307) ;  /* 0x0000019a04d07947 */ /* 0x000fea000b800000 */
.L_x_3520:
[----:B------:R-:W-:-:S03]  /*11110*/  UMOV UR4, 0xffffffff ;  /* 0xffffffff00047882 */ /* 0x000fc60000000000 */
[----:B------:R-:W-:Y:S05]  /*11120*/  BRA.DIV UR4, `(.L_x_3308) ;  /* 0x0000019a04f07947 */ /* 0x000fea000b800000 */
.L_x_3523:
[----:B------:R-:W-:-:S03]  /*11130*/  UMOV UR4, 0xffffffff ;  /* 0xffffffff00047882 */ /* 0x000fc60000000000 */
[----:B------:R-:W-:Y:S05]  /*11140*/  BRA.DIV UR4, `(.L_x_3309) ;  /* 0x0000019e04107947 */ /* 0x000fea000b800000 */
.L_x_3526:
[----:B------:R-:W-:-:S03]  /*11150*/  UMOV UR4, 0xffffffff ;  /* 0xffffffff00047882 */ /* 0x000fc60000000000 */
[----:B------:R-:W-:Y:S05]  /*11160*/  BRA.DIV UR4, `(.L_x_3310) ;  /* 0x0000019e04307947 */ /* 0x000fea000b800000 */
.L_x_3529:
        /* <DEDUP_REMOVED lines=8> */
.L_x_3530:
[----:B------:R-:W-:Y:S05]  /*111f0*/  BSYNC B1 ;  /* 0x0000000000017941 */ /* 0x000fea0003800000 */
.L_x_3311:
[----:B------:R-:W-:Y:S05]  /*11200*/  @P0 BRA `(.L_x_3313) ;  /* 0x0000006000a00947 */ /* 0x000fea0003800000 */
[----:B------:R-:W2:Y:S01]  /*11210*/  LDC R5, c[0x0][0x3d4] ;  /* 0x0000f500ff057b82 */ /* 0x000ea20000000800 */
[C---:B------:R-:W-:Y:S01]  /*11220*/  IADD3 R0, R16.reuse, 0x10, RZ ;  /* 0x0000001010007810 */ /* 0x040fe20007ffe0ff */
[----:B------:R-:W-:Y:S01]  /*11230*/  VIADD R4, R16, 0x20 ;  /* 0x0000002010047836 */ /* 0x000fe20000000000 */
[----:B-1----:R-:W-:Y:S01]  /*11240*/  IADD3 R3, R18, R235, RZ ;  /* 0x000000eb12037210 */ /* 0x002fe20007ffe0ff */
[----:B------:R-:W-:Y:S01]  /*11250*/  VIADD R6, R16, 0x30 ;  /* 0x0000003010067836 */ /* 0x000fe20000000000 */
[----:B------:R-:W-:Y:S01]  /*11260*/  BSSY B1, `(.L_x_3314) ;  /* 0x0000082000017945 */ /* 0x000fe20003800000 */
[----:B------:R-:W-:Y:S02]  /*11270*/  LOP3.LUT P5, RZ, R236, 0x2, RZ, 0xc0, !PT ;  /* 0x00000002ecff7812 */ /* 0x000fe400078ac0ff */
[-C--:B--2---:R-:W-:Y:S02]  /*11280*/  ISETP.GE.AND P6, PT, R16, R5.reuse, PT ;  /* 0x000000051000720c */ /* 0x084fe40003fc6270 */
[-C--:B------:R-:W-:Y:S01]  /*11290*/  ISETP.GE.AND P0, PT, R0, R5.reuse, PT ;  /* 0x000000050000720c */ /* 0x080fe20003f06270 */
[----:B------:R-:W-:Y:S01]  /*112a0*/  VIADD R0, R16, 0x40 ;  /* 0x0000004010007836 */ /* 0x000fe20000000000 */
[-C--:B------:R-:W-:Y:S01]  /*112b0*/  ISETP.GE.AND P1, PT, R4, R5.reuse, PT ;  /* 0x000000050400720c */ /* 0x080fe20003f26270 */
[----:B------:R-:W-:Y:S01]  /*112c0*/  VIADD R4, R16, 0x50 ;  /* 0x0000005010047836 */ /* 0x000fe20000000000 */
[----:B------:R-:W-:-:S02]  /*112d0*/  ISETP.GE.AND P2, PT, R6, R5, PT ;  /* 0x000000050600720c */ /* 0x000fc40003f46270 */
[-C--:B------:R-:W-:Y:S01]  /*112e0*/  ISETP.GE.AND P3, PT, R0, R5.reuse, PT ;  /* 0x000000050000720c */ /* 0x080fe20003f66270 */
[----:B------:R-:W-:Y:S01]  /*112f0*/  VIADD R0, R3, 0x20 ;  /* 0x0000002003007836 */ /* 0x000fe20000000000 */
[----:B------:R-:W-:-:S03]  /*11300*/  ISETP.GE.AND P4, PT, R4, R5, PT ;  /* 0x000000050400720c */ /* 0x000fc60003f86270 */
[----:B------:R-:W-:Y:S10]  /*11310*/  @P6 BRA `(.L_x_3315) ;  /* 0x0000000400d86947 */ /* 0x000ff40003800000 */
[----:B------:R-:W1:Y:S01]  /*11320*/  LDS.128 R4, [R3+0x1e200] ;  /* 0x01e2000003047984 */ /* 0x000e620000000c00 */
[----:B-----5:R-:W-:Y:S02]  /*11330*/  SHF.R.U32.HI R13, RZ, 0x8, R45 ;  /* 0x00000008ff0d7819 */ /* 0x020fe4000001162d */
[----:B------:R-:W-:Y:S02]  /*11340*/  SHF.R.U32.HI R11, RZ, 0x8, R44 ;  /* 0x00000008ff0b7819 */ /* 0x000fe4000001162c */
[----:B------:R-:W-:Y:S02]  /*11350*/  LOP3.LUT R12, R45, 0xff, RZ, 0xc0, !PT ;  /* 0x000000ff2d0c7812 */ /* 0x000fe400078ec0ff */
[----:B------:R-:W-:Y:S02]  /*11360*/  LOP3.LUT R13, R13, 0xff, RZ, 0xc0, !PT ;  /* 0x000000ff0d0d7812 */ /* 0x000fe400078ec0ff */
[----:B------:R-:W-:Y:S02]  /*11370*/  SHF.R.U32.HI R25, RZ, 0x8, R47 ;  /* 0x00000008ff197819 */ /* 0x000fe4000001162f */
[----:B------:R-:W-:-:S02]  /*11380*/  LOP3.LUT R10, R44, 0xff, RZ, 0xc0, !PT ;  /* 0x000000ff2c0a7812 */ /* 0x000fc400078ec0ff */
[----:B------:R-:W-:Y:S02]  /*11390*/  LOP3.LUT R11, R11, 0xff, RZ, 0xc0, !PT ;  /* 0x000000ff0b0b7812 */ /* 0x000fe400078ec0ff */
[----:B------:R-:W-:Y:S02]  /*113a0*/  PRMT R12, R13, 0x7604, R12 ;  /* 0x000076040d0c7816 */ /* 0x000fe4000000000c */
[----:B------:R-:W-:Y:S02]  /*113b0*/  SHF.R.U32.HI R26, RZ, 0x10, R45 ;  /* 0x00000010ff1a7819 */ /* 0x000fe4000001162d */
[----:B------:R-:W-:Y:S02]  /*113c0*/  SHF.R.U32.HI R13, RZ, 0x8, R46 ;  /* 0x00000008ff0d7819 */ /* 0x000fe4000001162e */
[----:B------:R-:W-:Y:S02]  /*113d0*/  LOP3.LUT R14, R47, 0xff, RZ, 0xc0, !PT ;  /* 0x000000ff2f0e7812 */ /* 0x000fe400078ec0ff */
[----:B------:R-:W-:-:S02]  /*113e0*/  LOP3.LUT R25, R25, 0xff, RZ, 0xc0, !PT ;  /* 0x000000ff19197812 */ /* 0x000fc400078ec0ff */
[----:B------:R-:W-:Y:S02]  /*113f0*/  SHF.R.U32.HI R24, RZ, 0x10, R47 ;  /* 0x00000010ff187819 */ /* 0x000fe4000001162f */
[----:B------:R-:W-:Y:S02]  /*11400*/  PRMT R11, R11, 0x7604, R10 ;  /* 0x000076040b0b7816 */ /* 0x000fe4000000000a */
        /* <DEDUP_REMOVED lines=10> */
[----:B------:R-:W-:Y:S02]  /*114b0*/  LOP3.LUT R15, R11, 0xff000000, R44, 0xf8, !PT ;  /* 0xff0000000b0f7812 */ /* 0x000fe400078ef82c */
[----:B------:R-:W-:-:S02]  /*114c0*/  LOP3.LUT R27, R27, 0xff000000, R47, 0xf8, !PT ;  /* 0xff0000001b1b7812 */ /* 0x000fc400078ef82f */
[----:B------:R-:W-:Y:S02]  /*114d0*/  LOP3.LUT R44, R13, 0xff000000, R45, 0xf8, !PT ;  /* 0xff0000000d2c7812 */ /* 0x000fe400078ef82d */
[----:B-1----:R-:W-:Y:S02]  /*114e0*/  F2FP.F16.E4M3.UNPACK_B R10, R6.H1 ;  /* 0x00000006ff0a723e */ /* 0x002fe400030006ff */
[----:B------:R-:W-:Y:S02]  /*114f0*/  F2FP.F16.E4M3.UNPACK_B R26, R27 ;  /* 0x0000001bff1a723e */ /* 0x000fe400020006ff */
[----:B------:R-:W-:Y:S01]  /*11500*/  F2FP.F16.E4M3.UNPACK_B R24, R44 ;  /* 0x0000002cff18723e */ /* 0x000fe200020006ff */
[--C-:B------:R-:W-:Y:S01]  /*11510*/  HADD2.F32 R13, -RZ, R10.reuse.H0_H0 ;  /* 0x2000000aff0d7230 */ /* 0x100fe20000004100 */
[----:B------:R-:W-:Y:S01]  /*11520*/  LOP3.LUT R46, R25, 0xff000000, R46, 0xf8, !PT ;  /* 0xff000000192e7812 */ /* 0x000fe200078ef82e */
[----:B------:R-:W-:Y:S01]  /*11530*/  HADD2.F32 R10, -RZ, R10.H1_H1 ;  /* 0x3000000aff0a7230 */ /* 0x000fe20000004100 */
[----:B------:R-:W-:Y:S01]  /*11540*/  F2FP.F16.E4M3.UNPACK_B R12, R6 ;  /* 0x00000006ff0c723e */ /* 0x000fe200020006ff */
[----:B------:R-:W-:Y:S01]  /*11550*/  HADD2.F32 R45, -RZ, R26.H1_H1 ;  /* 0x3000001aff2d7230 */ /* 0x000fe20000004100 */
[----:B------:R-:W-:Y:S01]  /*11560*/  F2FP.F16.E4M3.UNPACK_B R11, R5.H1 ;  /* 0x00000005ff0b723e */ /* 0x000fe200030006ff */
[----:B------:R-:W-:Y:S01]  /*11570*/  HADD2.F32 R25, -RZ, R24.H1_H1 ;  /* 0x30000018ff197230 */ /* 0x000fe20000004100 */
[----:B------:R-:W-:Y:S01]  /*11580*/  F2FP.F16.E4M3.UNPACK_B R14, R7 ;  /* 0x00000007ff0e723e */ /* 0x000fe200020006ff */
[----:B------:R-:W-:-:S02]  /*11590*/  HADD2.F32 R26, -RZ, R26.H0_H0 ;  /* 0x2000001aff1a7230 */ /* 0x000fc40000004100 */
[C---:B------:R-:W-:Y:S01]  /*115a0*/  FMUL.FTZ R48, R10.reuse, R45 ;  /* 0x0000002d0a307220 */ /* 0x040fe20000410000 */
[----:B------:R-:W-:Y:S02]  /*115b0*/  HADD2.F32 R24, -RZ, R24.H0_H0 ;  /* 0x20000018ff187230 */ /* 0x000fe40000004100 */
[----:B0-----:R-:W-:Y:S01]  /*115c0*/  FMUL.FTZ R52, R10, R25 ;  /* 0x000000190a347220 */ /* 0x001fe20000410000 */
[----:B------:R-:W-:Y:S01]  /*115d0*/  F2FP.F16.E4M3.UNPACK_B R10, R5 ;  /* 0x00000005ff0a723e */ /* 0x000fe200020006ff */
[--C-:B------:R-:W-:Y:S02]  /*115e0*/  HADD2.F32 R5, -RZ, R12.reuse.H1_H1 ;  /* 0x3000000cff057230 */ /* 0x100fe40000004100 */
[C---:B------:R-:W-:Y:S01]  /*115f0*/  FFMA.FTZ R49, R13.reuse, R25, -R48 ;  /* 0x000000190d317223 */ /* 0x040fe20000010830 */
[----:B------:R-:W-:Y:S01]  /*11600*/  FFMA.FTZ R52, R13, R45, R52 ;  /* 0x0000002d0d347223 */ /* 0x000fe20000010034 */
[----:B------:R-:W-:Y:S01]  /*11610*/  HADD2.F32 R12, -RZ, R12.H0_H0 ;  /* 0x2000000cff0c7230 */ /* 0x000fe20000004100 */
[----:B------:R-:W-:Y:S01]  /*11620*/  F2FP.F16.E4M3.UNPACK_B R27, R27.H1 ;  /* 0x0000001bff1b723e */ /* 0x000fe200030006ff */
[C---:B------:R-:W-:Y:S01]  /*11630*/  FMUL.FTZ R13, R5.reuse, R26 ;  /* 0x0000001a050d7220 */ /* 0x040fe20000410000 */
[----:B------:R-:W-:Y:S01]  /*11640*/  F2FP.F16.E4M3.UNPACK_B R44, R44.H1 ;  /* 0x0000002cff2c723e */ /* 0x000fe200030006ff */
[-C--:B------:R-:W-:Y:S01]  /*11650*/  FMUL.FTZ R47, R5, R24.reuse ;  /* 0x00000018052f7220 */ /* 0x080fe20000410000 */
[----:B------:R-:W-:Y:S01]  /*11660*/  F2FP.F16.E4M3.UNPACK_B R7, R7.H1 ;  /* 0x00000007ff07723e */ /* 0x000fe200030006ff */
[----:B------:R-:W-:Y:S01]  /*11670*/  FFMA.FTZ R45, R12, R24, -R13 ;  /* 0x000000180c2d7223 */ /* 0x000fe2000001080d */
[----:B------:R-:W-:-:S02]  /*11680*/  HADD2.F32 R5, -RZ, R14.H1_H1 ;  /* 0x3000000eff057230 */ /* 0x000fc40000004100 */
[----:B------:R-:W-:Y:S01]  /*11690*/  FFMA.FTZ R48, R12, R26, R47 ;  /* 0x0000001a0c307223 */ /* 0x000fe2000001002f */
[--C-:B------:R-:W-:Y:S01]  /*116a0*/  HADD2.F32 R25, -RZ, R27.reuse.H0_H0 ;  /* 0x2000001bff197230 */ /* 0x100fe20000004100 */
[-C--:B------:R-:W-:Y:S01]  /*116b0*/  F2FP.F16.E4M3.UNPACK_B R6, R4.reuse ;  /* 0x00000004ff06723e */ /* 0x080fe200020006ff */
[----:B------:R-:W-:Y:S01]  /*116c0*/  HADD2.F32 R13, -RZ, R44.H0_H0 ;  /* 0x2000002cff0d7230 */ /* 0x000fe20000004100 */
[----:B------:R-:W-:Y:S01]  /*116d0*/  F2FP.F16.E4M3.UNPACK_B R4, R4.H1 ;  /* 0x00000004ff04723e */ /* 0x000fe200030006ff */
        /* <DEDUP_REMOVED lines=8> */
[----:B------:R-:W-:Y:S02]  /*11760*/  HADD2.F32 R5, -RZ, R7.H0_H0 ;  /* 0x20000007ff057230 */ /* 0x000fe40000004100 */
[C---:B------:R-:W-:Y:S01]  /*11770*/  FMUL.FTZ R24, R12.reuse, R27 ;  /* 0x0000001b0c187220 */ /* 0x040fe20000410000 */
[----:B------:R-:W-:Y:S01]  /*11780*/  F2FP.F16.E4M3.UNPACK_B R13, R46 ;  /* 0x0000002eff0d723e */ /* 0x000fe200020006ff */
[-C--:B------:R-:W-:Y:S01]  /*11790*/  FMUL.FTZ R14, R12, R44.reuse ;  /* 0x0000002c0c0e7220 */ /* 0x080fe20000410000 */
[----:B------:R-:W-:Y:S01]  /*117a0*/  F2FP.F16.E4M3.UNPACK_B R12, R15 ;  /* 0x0000000fff0c723e */ /* 0x000fe200020006ff */
[----:B------:R-:W-:Y:S01]  /*117b0*/  FFMA.FTZ R44, R5, R44, -R24 ;  /* 0x0000002c052c7223 */ /* 0x000fe20000010818 */
[----:B------:R-:W-:-:S02]  /*117c0*/  HADD2.F32 R7, -RZ, R4.H1_H1 ;  /* 0x30000004ff077230 */ /* 0x000fc40000004100 */
[----:B------:R-:W-:Y:S01]  /*117d0*/  FFMA.FTZ R51, R5, R27, R14 ;  /* 0x0000001b05337223 */ /* 0x000fe2000001000e */
[--C-:B------:R-:W-:Y:S01]  /*117e0*/  HADD2.F32 R24, -RZ, R13.reuse.H1_H1 ;  /* 0x3000000dff187230 */ /* 0x100fe20000004100 */
[----:B------:R-:W-:Y:S01]  /*117f0*/  F2FP.F16.E4M3.UNPACK_B R15, R15.H1 ;  /* 0x0000000fff0f723e */ /* 0x000fe200030006ff */
[----:B------:R-:W-:Y:S01]  /*11800*/  HADD2.F32 R14, -RZ, R12.H1_H1 ;  /* 0x3000000cff0e7230 */ /* 0x000fe20000004100 */
[----:B------:R-:W-:Y:S01]  /*11810*/  F2FP.F16.E4M3.UNPACK_B R46, R46.H1 ;  /* 0x0000002eff2e723e */ /* 0x000fe200030006ff */
[----:B------:R-:W-:Y:S02]  /*11820*/  HADD2.F32 R5, -RZ, R4.H0_H0 ;  /* 0x20000004ff057230 */ /* 0x000fe40000004100 */
[----:B------:R-:W-:Y:S01]  /*11830*/  FMUL.FTZ R26, R7, R24 ;  /* 0x00000018071a7220 */ /* 0x000fe20000410000 */
[----:B------:R-:W-:Y:S02]  /*11840*/  HADD2.F32 R25, -RZ, R13.H0_H0 ;  /* 0x2000000dff197230 */ /* 0x000fe40000004100 */
[----:B------:R-:W-:-:S02]  /*11850*/  HADD2.F32 R4, -RZ, R6.H1_H1 ;  /* 0x30000006ff047230 */ /* 0x000fc40000004100 */
[-C--:B------:R-:W-:Y:S01]  /*11860*/  FFMA.FTZ R26, R5, R14.reuse, -R26 ;  /* 0x0000000e051a7223 */ /* 0x080fe2000001081a */
[----:B------:R-:W-:Y:S02]  /*11870*/  HADD2.F32 R13, -RZ, R12.H0_H0 ;  /* 0x2000000cff0d7230 */ /* 0x000fe40000004100 */
[----:B------:R-:W-:Y:S01]  /*11880*/  FMUL.FTZ R12, R7, R14 ;  /* 0x0000000e070c7220 */ /* 0x000fe20000410000 */
[----:B------:R-:W-:Y:S02]  /*11890*/  HADD2.F32 R6, -RZ, R6.H0_H0 ;  /* 0x20000006ff067230 */ /* 0x000fe40000004100 */
[C---:B------:R-:W-:Y:S01]  /*118a0*/  FMUL.FTZ R7, R4.reuse, R25 ;  /* 0x0000001904077220 */ /* 0x040fe20000410000 */
[-C--:B------:R-:W-:Y:S01]  /*118b0*/  FMUL.FTZ R4, R4, R13.reuse ;  /* 0x0000000d04047220 */ /* 0x080fe20000410000 */
[----:B------:R-:W-:Y:S02]  /*118c0*/  FFMA.FTZ R27, R5, R24, R12 ;  /* 0x00000018051b7223 */ /* 0x000fe4000001000c */
[----:B------:R-:W-:Y:S01]  /*118d0*/  FFMA.FTZ R13, R6, R13, -R7 ;  /* 0x0000000d060d7223 */ /* 0x000fe20000010807 */
[----:B------:R-:W-:-:S02]  /*118e0*/  HADD2.F32 R5, -RZ, R11.H1_H1 ;  /* 0x3000000bff057230 */ /* 0x000fc40000004100 */
[----:B------:R-:W-:Y:S01]  /*118f0*/  FFMA.FTZ R14, R6, R25, R4 ;  /* 0x00000019060e7223 */ /* 0x000fe20000010004 */
[--C-:B------:R-:W-:Y:S02]  /*11900*/  HADD2.F32 R6, -RZ, R15.reuse.H1_H1 ;  /* 0x3000000fff067230 */ /* 0x100fe40000004100 */
[--C-:B------:R-:W-:Y:S02]  /*11910*/  HADD2.F32 R12, -RZ, R46.reuse.H1_H1 ;  /* 0x3000002eff0c7230 */ /* 0x100fe40000004100 */
[----:B------:R-:W-:Y:S02]  /*11920*/  HADD2.F32 R7, -RZ, R46.H0_H0 ;  /* 0x2000002eff077230 */ /* 0x000fe40000004100 */
[C---:B------:R-:W-:Y:S01]  /*11930*/  FMUL.FTZ R25, R5.reuse, R6 ;  /* 0x0000000605197220 */ /* 0x040fe20000410000 */
[----:B------:R-:W-:Y:S02]  /*11940*/  HADD2.F32 R4, -RZ, R10.H1_H1 ;  /* 0x3000000aff047230 */ /* 0x000fe40000004100 */
[----:B------:R-:W-:Y:S01]  /*11950*/  FMUL.FTZ R24, R5, R12 ;  /* 0x0000000c05187220 */ /* 0x000fe20000410000 */
[----:B------:R-:W-:-:S02]  /*11960*/  HADD2.F32 R15, -RZ, R15.H0_H0 ;  /* 0x2000000fff0f7230 */ /* 0x000fc40000004100 */
        /* <DEDUP_REMOVED lines=17> */
.L_x_3315:
[----:B------:R-:W-:Y:S05]  /*11a80*/  BSYNC B1 ;  /* 0x0000000000017941 */ /* 0x000fea0003800000 */
.L_x_3314:
[----:B------:R-:W-:Y:S01]  /*11a90*/  BSSY B1, `(.L_x_3316) ;  /* 0x000007d000017945 */ /* 0x000fe20003800000 */
[----:B------:R-:W-:-:S03]  /*11aa0*/  @P5 VIADD R0, R3, 0xffffffe0 ;  /* 0xffffffe003005836 */ /* 0x000fc60000000000 */
[----:B------:R-:W-:Y:S05]  /*11ab0*/  @P0 BRA `(.L_x_3317) ;  /* 0x0000000400e80947 */ /* 0x000fea0003800000 */
[----:B-1----:R-:W1:Y:S01]  /*11ac0*/  LDS.128 R4, [R0+0x1e200] ;  /* 0x01e2000000047984 */ /* 0x002e620000000c00 */
[----:B-----5:R-:W-:Y:S02]  /*11ad0*/  SHF.R.U32.HI R10, RZ, 0x8, R40 ;  /* 0x00000008ff0a7819 */ /* 0x020fe40000011628 */
        /* <DEDUP_REMOVED lines=8> */
[----:B------:R-:W-:Y:S02]  /*11b60*/  LOP3.LUT R24, R24, 0xff, RZ, 0xc0, !PT ;  /* 0x000000ff18187812 */ /* 0x000fe400078ec0ff */
[----:B------:R-:W-:Y:S02]  /*11b70*/  LOP3.LUT R15, R42, 0xff, RZ, 0xc0, !PT ;  /* 0x000000ff2a0f7812 */ /* 0x000fe400078ec0ff */
[----:B------:R-:W-:-:S02]  /*11b80*/  LOP3.LUT R14, R14, 0xff, RZ, 0xc0, !PT ;  /* 0x000000ff0e0e7812 */ /* 0x000fc400078ec0ff */
[----:B------:R-:W-:Y:S02]  /*11b90*/  PRMT R11, R10, 0x7604, R11 ;  /* 0x000076040a0b7816 */ /* 0x000fe4000000000b */
[----:B------:R-:W-:Y:S02]  /*11ba0*/  PRMT R13, R12, 0x7604, R13 ;  /* 0x000076040c0d7816 */ /* 0x000fe4000000000d */
[----:B------:R-:W-:Y:S02]  /*11bb0*/  PRMT R25, R24, 0x7604, R25 ;  /* 0x0000760418197816 */ /* 0x000fe40000000019 */
[----:B------:R-:W-:Y:S02]  /*11bc0*/  SHF.R.U32.HI R10, RZ, 0x10, R40 ;  /* 0x00000010ff0a7819 */ /* 0x000fe40000011628 */
[----:B------:R-:W-:Y:S02]  /*11bd0*/  SHF.R.U32.HI R12, RZ, 0x10, R41 ;  /* 0x00000010ff0c7819 */ /* 0x000fe40000011629 */
[----:B------:R-:W-:-:S02]  /*11be0*/  SHF.R.U32.HI R24, RZ, 0x10, R43 ;  /* 0x00000010ff187819 */ /* 0x000fc4000001162b */
[----:B------:R-:W-:Y:S02]  /*11bf0*/  PRMT R15, R14, 0x7604, R15 ;  /* 0x000076040e0f7816 */ /* 0x000fe4000000000f */
        /* <DEDUP_REMOVED lines=26> */
[----:B------:R-:W-:Y:S01]  /*11da0*/  FMUL.FTZ R46, R10, R25 ;  /* 0x000000190a2e7220 */ /* 0x000fe20000410000 */
        /* <DEDUP_REMOVED lines=75> */
.L_x_3317:
[----:B------:R-:W-:Y:S05]  /*12260*/  BSYNC B1 ;  /* 0x0000000000017941 */ /* 0x000fea0003800000 */
.L_x_3316:
[----:B------:R-:W-:Y:S04]  /*12270*/  BSSY B1, `(.L_x_3318) ;  /* 0x0000078000017945 */ /* 0x000fe80003800000 */
[----:B------:R-:W-:Y:S05]  /*12280*/  @P1 BRA `(.L_x_3319) ;  /* 0x0000000400d81947 */ /* 0x000fea0003800000 */
[----:B-12---:R-:W1:Y:S01]  /*12290*/  LDS.128 R4, [R3+0x20200] ;  /* 0x0202000003047984 */ /* 0x006e620000000c00 */
        /* <DEDUP_REMOVED lines=11> */
[----:B------:R-:W-:-:S02]  /*12350*/  SHF.R.U32.HI R24, RZ, 0x10, R39 ;  /* 0x00000010ff187819 */ /* 0x000fc40000011627 */
[----:B------:R-:W-:Y:S02]  /*12360*/  SHF.R.U32.HI R26, RZ, 0x10, R37 ;  /* 0x00000010ff1a7819 */ /* 0x000fe40000011625 */
[----:B------:R-:W-:Y:S02]  /*12370*/  PRMT R11, R11, 0x7604, R10 ;  /* 0x000076040b0b7816 */ /* 0x000fe4000000000a */
[----:B------:R-:W-:Y:S02]  /*12380*/  LOP3.LUT R10, R38, 0xff, RZ, 0xc0, !PT ;  /* 0x000000ff260a7812 */ /* 0x000fe400078ec0ff */
[----:B------:R-:W-:Y:S02]  /*12390*/  LOP3.LUT R15, R13, 0xff, RZ, 0xc0, !PT ;  /* 0x000000ff0d0f7812 */ /* 0x000fe400078ec0ff */
[----:B------:R-:W-:Y:S01]  /*123a0*/  PRMT R14, R25, 0x7604, R14 ;  /* 0x00007604190e7816 */ /* 0x000fe2000000000e */
[----:B------:R-:W-:Y:S01]  /*123b0*/  IMAD.U32 R25, R24, 0x10000, RZ ;  /* 0x0001000018197824 */ /* 0x000fe200078e00ff */
[----:B------:R-:W-:-:S02]  /*123c0*/  SHF.L.U32 R13, R26, 0x10, RZ ;  /* 0x000000101a0d7819 */ /* 0x000fc400000006ff */
[----:B------:R-:W-:Y:S02]  /*123d0*/  PRMT R15, R15, 0x7604, R10 ;  /* 0x000076040f0f7816 */ /* 0x000fe4000000000a */
[----:B------:R-:W-:Y:S02]  /*123e0*/  LOP3.LUT R11, R11, 0xff0000, R36, 0xf8, !PT ;  /* 0x00ff00000b0b7812 */ /* 0x000fe400078ef824 */
[----:B------:R-:W-:Y:S02]  /*123f0*/  LOP3.LUT R13, R12, 0xff0000, R13, 0xf8, !PT ;  /* 0x00ff00000c0d7812 */ /* 0x000fe400078ef80d */
[----:B------:R-:W-:Y:S02]  /*12400*/  LOP3.LUT R27, R14, 0xff0000, R25, 0xf8, !PT ;  /* 0x00ff00000e1b7812 */ /* 0x000fe400078ef819 */
[----:B------:R-:W-:Y:S02]  /*12410*/  LOP3.LUT R25, R15, 0xff0000, R38, 0xf8, !PT ;  /* 0x00ff00000f197812 */ /* 0x000fe400078ef826 */
[----:B------:R-:W-:-:S02]  /*12420*/  LOP3.LUT R15, R11, 0xff000000, R36, 0xf8, !PT ;  /* 0xff0000000b0f7812 */ /* 0x000fc400078ef824 */
[----:B------:R-:W-:Y:S02]  /*12430*/  LOP3.LUT R27, R27, 0xff000000, R39, 0xf8, !PT ;  /* 0xff0000001b1b7812 */ /* 0x000fe400078ef827 */
        /* <DEDUP_REMOVED lines=91> */
.L_x_3319:
[----:B------:R-:W-:Y:S05]  /*129f0*/  BSYNC B1 ;  /* 0x0000000000017941 */ /* 0x000fea0003800000 */
.L_x_3318:
[----:B------:R-:W-:Y:S04]  /*12a00*/  BSSY B1, `(.L_x_3320) ;  /* 0x000007c000017945 */ /* 0x000fe80003800000 */
[----:B------:R-:W-:Y:S05]  /*12a10*/  @P2 BRA `(.L_x_3321) ;  /* 0x0000000400e82947 */ /* 0x000fea0003800000 */
[----:B-123--:R-:W1:Y:S01]  /*12a20*/  LDS.128 R4, [R0+0x20200] ;  /* 0x0202000000047984 */ /* 0x00ee620000000c00 */
        /* <DEDUP_REMOVED lines=121> */
.L_x_3321:
[----:B------:R-:W-:Y:S05]  /*131c0*/  BSYNC B1 ;  /* 0x0000000000017941 */ /* 0x000fea0003800000 */
.L_x_3320:
[----:B------:R-:W-:Y:S04]  /*131d0*/  BSSY B1, `(.L_x_3322) ;  /* 0x0000078000017945 */ /* 0x000fe80003800000 */
[----:B------:R-:W-:Y:S05]  /*131e0*/  @P3 BRA `(.L_x_3323) ;  /* 0x0000000400d83947 */ /* 0x000fea0003800000 */
[----:B-1234-:R-:W1:Y:S01]  /*131f0*/  LDS.128 R4, [R3+0x22200] ;  /* 0x0222000003047984 */ /* 0x01ee620000000c00 */
        /* <DEDUP_REMOVED lines=117> */
.L_x_3323:
[----:B------:R-:W-:Y:S05]  /*13950*/  BSYNC B1 ;  /* 0x0000000000017941 */ /* 0x000fea0003800000 */
.L_x_3322:
[----:B------:R-:W-:Y:S05]  /*13960*/  @P4 BRA `(.L_x_3313) ;  /* 0x0000003800c84947 */ /* 0x000fea0003800000 */
[----:B-1234-:R-:W1:Y:S01]  /*13970*/  LDS.128 R4, [R0+0x22200] ;  /* 0x0222000000047984 */ /* 0x01ee620000000c00 */
[----:B-----5:R-:W-:Y:S02]  /*13980*/  SHF.R.U32.HI R11, RZ, 0x8, R9 ;  /* 0x00000008ff0b7819 */ /* 0x020fe40000011609 */
[----:B------:R-:W-:Y:S02]  /*13990*/  SHF.R.U32.HI R24, RZ, 0x8, R21 ;  /* 0x00000008ff187819 */ /* 0x000fe40000011615 */
[----:B------:R-:W-:Y:S02]  /*139a0*/  SHF.R.U32.HI R13, RZ, 0x8, R20 ;  /* 0x00000008ff0d7819 */ /* 0x000fe40000011614 */
[----:B------:R-:W-:Y:S02]  /*139b0*/  LOP3.LUT R12, R9, 0xff, RZ, 0xc0, !PT ;  /* 0x000000ff090c7812 */ /* 0x000fe400078ec0ff */
[----:B------:R-:W-:Y:S02]  /*139c0*/  LOP3.LUT R25, R21, 0xff, RZ, 0xc0, !PT ;  /* 0x000000ff15197812 */ /* 0x000fe400078ec0ff */
[----:B------:R-:W-:-:S02]  /*139d0*/  LOP3.LUT R11, R11, 0xff, RZ, 0xc0, !PT ;  /* 0x000000ff0b0b7812 */ /* 0x000fc400078ec0ff */
[----:B------:R-:W-:Y:S02]  /*139e0*/  LOP3.LUT R24, R24, 0xff, RZ, 0xc0, !PT ;  /* 0x000000ff18187812 */ /* 0x000fe400078ec0ff */
[----:B------:R-:W-:Y:S02]  /*139f0*/  SHF.R.U32.HI R3, RZ, 0x8, R8 ;  /* 0x00000008ff037819 */ /* 0x000fe40000011608 */
[----:B------:R-:W-:Y:S02]  /*13a00*/  LOP3.LUT R14, R13, 0xff, RZ, 0xc0, !PT ;  /* 0x000000ff0d0e7812 */ /* 0x000fe400078ec0ff */
[----:B------:R-:W-:Y:S02]  /*13a10*/  PRMT R13, R11, 0x7604, R12 ;  /* 0x000076040b0d7816 */ /* 0x000fe4000000000c */
        /* <DEDUP_REMOVED lines=9> */
[----:B------:R-:W-:Y:S02]  /*13ab0*/  SHF.R.U32.HI R3, RZ, 0x10, R8 ;  /* 0x00000010ff037819 */ /* 0x000fe40000011608 */
[----:B------:R-:W-:Y:S02]  /*13ac0*/  SHF.R.U32.HI R11, RZ, 0x10, R20 ;  /* 0x00000010ff0b7819 */ /* 0x000fe40000011614 */
[----:B------:R-:W-:Y:S02]  /*13ad0*/  PRMT R13, R12, 0x7054, R13 ;  /* 0x000070540c0d7816 */ /* 0x000fe4000000000d */
[----:B------:R-:W-:Y:S02]  /*13ae0*/  PRMT R25, R24, 0x7054, R25 ;  /* 0x0000705418197816 */ /* 0x000fe40000000019 */
[----:B------:R-:W-:-:S02]  /*13af0*/  PRMT R15, R14, 0x7604, R15 ;  /* 0x000076040e0f7816 */ /* 0x000fc4000000000f */
[----:B------:R-:W-:Y:S02]  /*13b00*/  LOP3.LUT R3, R3, 0xff, RZ, 0xc0, !PT ;  /* 0x000000ff03037812 */ /* 0x000fe400078ec0ff */
[----:B------:R-:W-:Y:S02]  /*13b10*/  LOP3.LUT R14, R11, 0xff, RZ, 0xc0, !PT ;  /* 0x000000ff0b0e7812 */ /* 0x000fe400078ec0ff */
[----:B------:R-:W-:Y:S02]  /*13b20*/  LOP3.LUT R25, R25, 0xff000000, R21, 0xf8, !PT ;  /* 0xff00000019197812 */ /* 0x000fe400078ef815 */
[----:B------:R-:W-:Y:S02]  /*13b30*/  LOP3.LUT R13, R13, 0xff000000, R9, 0xf8, !PT ;  /* 0xff0000000d0d7812 */ /* 0x000fe400078ef809 */
[----:B------:R-:W-:Y:S02]  /*13b40*/  PRMT R11, R3, 0x7054, R10 ;  /* 0x00007054030b7816 */ /* 0x000fe4000000000a */
[----:B------:R-:W-:-:S02]  /*13b50*/  PRMT R15, R14, 0x7054, R15 ;  /* 0x000070540e0f7816 */ /* 0x000fc4000000000f */
[-C--:B-1----:R-:W-:Y:S02]  /*13b60*/  F2FP.F16.E4M3.UNPACK_B R3, R6.reuse.H1 ;  /* 0x00000006ff03723e */ /* 0x082fe400030006ff */
[----:B------:R-:W-:Y:S02]  /*13b70*/  F2FP.F16.E4M3.UNPACK_B R21, R25 ;  /* 0x00000019ff15723e */ /* 0x000fe400020006ff */
[----:B------:R-:W-:Y:S01]  /*13b80*/  F2FP.F16.E4M3.UNPACK_B R14, R13 ;  /* 0x0000000dff0e723e */ /* 0x000fe200020006ff */
[--C-:B------:R-:W-:Y:S01]  /*13b90*/  HADD2.F32 R9, -RZ, R3.reuse.H0_H0 ;  /* 0x20000003ff097230 */ /* 0x100fe20000004100 */
[----:B------:R-:W-:Y:S01]  /*13ba0*/  LOP3.LUT R12, R11, 0xff000000, R8, 0xf8, !PT ;  /* 0xff0000000b0c7812 */ /* 0x000fe200078ef808 */
[----:B------:R-:W-:Y:S01]  /*13bb0*/  HADD2.F32 R8, -RZ, R3.H1_H1 ;  /* 0x30000003ff087230 */ /* 0x000fe20000004100 */
[----:B------:R-:W-:Y:S01]  /*13bc0*/  LOP3.LUT R20, R15, 0xff000000, R20, 0xf8, !PT ;  /* 0xff0000000f147812 */ /* 0x000fe200078ef814 */
[--C-:B------:R-:W-:Y:S01]  /*13bd0*/  HADD2.F32 R24, -RZ, R21.reuse.H1_H1 ;  /* 0x30000015ff187230 */ /* 0x100fe20000004100 */
[----:B------:R-:W-:Y:S01]  /*13be0*/  F2FP.F16.E4M3.UNPACK_B R6, R6 ;  /* 0x00000006ff06723e */ /* 0x000fe200020006ff */
[--C-:B------:R-:W-:Y:S01]  /*13bf0*/  HADD2.F32 R15, -RZ, R14.reuse.H1_H1 ;  /* 0x3000000eff0f7230 */ /* 0x100fe20000004100 */
[-C--:B------:R-:W-:Y:S01]  /*13c00*/  F2FP.F16.E4M3.UNPACK_B R10, R7.reuse ;  /* 0x00000007ff0a723e */ /* 0x080fe200020006ff */
[----:B------:R-:W-:Y:S01]  /*13c10*/  HADD2.F32 R21, -RZ, R21.H0_H0 ;  /* 0x20000015ff157230 */ /* 0x000fe20000004100 */
[----:B------:R-:W-:Y:S01]  /*13c20*/  F2FP.F16.E4M3.UNPACK_B R11, R7.H1 ;  /* 0x00000007ff0b723e */ /* 0x000fe200030006ff */
[C---:B------:R-:W-:Y:S01]  /*13c30*/  FMUL.FTZ R26, R8.reuse, R24 ;  /* 0x00000018081a7220 */ /* 0x040fe20000410000 */
[----:B------:R-:W-:Y:S01]  /*13c40*/  FMUL.FTZ R29, R8, R15 ;  /* 0x0000000f081d7220 */ /* 0x000fe20000410000 */
[-C--:B------:R-:W-:Y:S01]  /*13c50*/  F2FP.F16.E4M3.UNPACK_B R7, R5.reuse ;  /* 0x00000005ff07723e */ /* 0x080fe200020006ff */
[----:B------:R-:W-:Y:S01]  /*13c60*/  HADD2.F32 R14, -RZ, R14.H0_H0 ;  /* 0x2000000eff0e7230 */ /* 0x000fe20000004100 */
[----:B------:R-:W-:Y:S01]  /*13c70*/  F2FP.F16.E4M3.UNPACK_B R8, R5.H1 ;  /* 0x00000005ff08723e */ /* 0x000fe200030006ff */
[----:B------:R-:W-:-:S02]  /*13c80*/  HADD2.F32 R5, -RZ, R6.H1_H1 ;  /* 0x30000006ff057230 */ /* 0x000fc40000004100 */
[C---:B------:R-:W-:Y:S01]  /*13c90*/  FFMA.FTZ R27, R9.reuse, R15, -R26 ;  /* 0x0000000f091b7223 */ /* 0x040fe2000001081a */
[----:B------:R-:W-:Y:S01]  /*13ca0*/  FFMA.FTZ R28, R9, R24, R29 ;  /* 0x00000018091c7223 */ /* 0x000fe2000001001d */
[----:B------:R-:W-:Y:S01]  /*13cb0*/  HADD2.F32 R6, -RZ, R6.H0_H0 ;  /* 0x20000006ff067230 */ /* 0x000fe20000004100 */
[----:B------:R-:W-:Y:S01]  /*13cc0*/  F2FP.F16.E4M3.UNPACK_B R25, R25.H1 ;  /* 0x00000019ff19723e */ /* 0x000fe200030006ff */
[C---:B------:R-:W-:Y:S01]  /*13cd0*/  FMUL.FTZ R9, R5.reuse, R21 ;  /* 0x0000001505097220 */ /* 0x040fe20000410000 */
[----:B------:R-:W-:Y:S01]  /*13ce0*/  F2FP.F16.E4M3.UNPACK_B R13, R13.H1 ;  /* 0x0000000dff0d723e */ /* 0x000fe200030006ff */
[-C--:B------:R-:W-:Y:S01]  /*13cf0*/  FMUL.FTZ R24, R5, R14.reuse ;  /* 0x0000000e05187220 */ /* 0x080fe20000410000 */
[----:B------:R-:W-:Y:S02]  /*13d00*/  HADD2.F32 R5, -RZ, R10.H1_H1 ;  /* 0x3000000aff057230 */ /* 0x000fe40000004100 */
[----:B------:R-:W-:Y:S01]  /*13d10*/  FFMA.FTZ R26, R6, R14, -R9 ;  /* 0x0000000e061a7223 */ /* 0x000fe20000010809 */
[----:B------:R-:W-:-:S02]  /*13d20*/  HADD2.F32 R15, -RZ, R25.H0_H0 ;  /* 0x20000019ff0f7230 */ /* 0x000fc40000004100 */
[----:B------:R-:W-:Y:S01]  /*13d30*/  FFMA.FTZ R21, R6, R21, R24 ;  /* 0x0000001506157223 */ /* 0x000fe20000010018 */
[----:B------:R-:W-:Y:S01]  /*13d40*/  HADD2.F32 R9, -RZ, R13.H0_H0 ;  /* 0x2000000dff097230 */ /* 0x000fe20000004100 */
[----:B------:R-:W-:Y:S01]  /*13d50*/  F2FP.F16.E4M3.UNPACK_B R3, R4 ;  /* 0x00000004ff03723e */ /* 0x000fe200020006ff */
[----:B------:R-:W-:Y:S02]  /*13d60*/  HADD2.F32 R10, -RZ, R10.H0_H0 ;  /* 0x2000000aff0a7230 */ /* 0x000fe40000004100 */
[C---:B------:R-:W-:Y:S01]  /*13d70*/  FMUL.FTZ R29, R5.reuse, R15 ;  /* 0x0000000f051d7220 */ /* 0x040fe20000410000 */
[----:B------:R-:W-:Y:S02]  /*13d80*/  HADD2.F32 R25, -RZ, R25.H1_H1 ;  /* 0x30000019ff197230 */ /* 0x000fe40000004100 */
[-C--:B------:R-:W-:Y:S01]  /*13d90*/  FMUL.FTZ R5, R5, R9.reuse ;  /* 0x0000000905057220 */ /* 0x080fe20000410000 */
[----:B------:R-:W-:Y:S02]  /*13da0*/  HADD2.F32 R6, -RZ, R11.H1_H1 ;  /* 0x3000000bff067230 */ /* 0x000fe40000004100 */
[----:B------:R-:W-:Y:S01]  /*13db0*/  FFMA.FTZ R29, R10, R9, -R29 ;  /* 0x000000090a1d7223 */ /* 0x000fe2000001081d */
[----:B------:R-:W-:-:S02]  /*13dc0*/  HADD2.F32 R13, -RZ, R13.H1_H1 ;  /* 0x3000000dff0d7230 */ /* 0x000fc40000004100 */
[----:B------:R-:W-:Y:S01]  /*13dd0*/  FFMA.FTZ R30, R10, R15, R5 ;  /* 0x0000000f0a1e7223 */ /* 0x000fe20000010005 */
[----:B------:R-:W-:Y:S02]  /*13de0*/  HADD2.F32 R11, -RZ, R11.H0_H0 ;  /* 0x2000000bff0b7230 */ /* 0x000fe40000004100 */
[C---:B------:R-:W-:Y:S01]  /*13df0*/  FMUL.FTZ R14, R6.reuse, R25 ;  /* 0x00000019060e7220 */ /* 0x040fe20000410000 */
[----:B------:R-:W-:Y:S01]  /*13e00*/  F2FP.F16.E4M3.UNPACK_B R5, R20 ;  /* 0x00000014ff05723e */ /* 0x000fe200020006ff */
[-C--:B------:R-:W-:Y:S01]  /*13e10*/  FMUL.FTZ R10, R6, R13.reuse ;  /* 0x0000000d060a7220 */ /* 0x080fe20000410000 */
[----:B------:R-:W-:Y:S01]  /*13e20*/  F2FP.F16.E4M3.UNPACK_B R4, R4.H1 ;  /* 0x00000004ff04723e */ /* 0x000fe200030006ff */
[C---:B------:R-:W-:Y:S01]  /*13e30*/  FFMA.FTZ R31, R11.reuse, R13, -R14 ;  /* 0x0000000d0b1f7223 */ /* 0x040fe2000001080e */
[-C--:B------:R-:W-:Y:S01]  /*13e40*/  F2FP.F16.E4M3.UNPACK_B R9, R12.reuse ;  /* 0x0000000cff09723e */ /* 0x080fe200020006ff */
[----:B------:R-:W-:Y:S01]  /*13e50*/  FFMA.FTZ R32, R11, R25, R10 ;  /* 0x000000190b207223 */ /* 0x000fe2000001000a */
[--C-:B------:R-:W-:Y:S01]  /*13e60*/  HADD2.F32 R13, -RZ, R5.reuse.H1_H1 ;  /* 0x30000005ff0d7230 */ /* 0x100fe20000004100 */
[----:B------:R-:W-:Y:S01]  /*13e70*/  F2FP.F16.E4M3.UNPACK_B R12, R12.H1 ;  /* 0x0000000cff0c723e */ /* 0x000fe200030006ff */
[----:B------:R-:W-:Y:S01]  /*13e80*/  HADD2.F32 R11, -RZ, R5.H0_H0 ;  /* 0x20000005ff0b7230 */ /* 0x000fe20000004100 */
[----:B------:R-:W-:Y:S01]  /*13e90*/  F2FP.F16.E4M3.UNPACK_B R20, R20.H1 ;  /* 0x00000014ff14723e */ /* 0x000fe200030006ff */
[----:B------:R-:W-:Y:S01]  /*13ea0*/  HADD2.F32 R6, -RZ, R4.H1_H1 ;  /* 0x30000004ff067230 */ /* 0x000fe20000004100 */
[----:B------:R-:W-:Y:S01]  /*13eb0*/  F2FP.SATFINITE.E4M3.F32.PACK_AB_MERGE_C R27, R28, R27, RZ ;  /* 0x0000001b1c1b723e */ /* 0x000fe200048070ff */
[----:B------:R-:W-:-:S02]  /*13ec0*/  HADD2.F32 R10, -RZ, R9.H1_H1 ;  /* 0x30000009ff0a7230 */ /* 0x000fc40000004100 */
[----:B------:R-:W-:Y:S02]  /*13ed0*/  HADD2.F32 R5, -RZ, R4.H0_H0 ;  /* 0x20000004ff057230 */ /* 0x000fe40000004100 */
[C---:B------:R-:W-:Y:S01]  /*13ee0*/  FMUL.FTZ R14, R6.reuse, R13 ;  /* 0x0000000d060e7220 */ /* 0x040fe20000410000 */
[----:B------:R-:W-:Y:S02]  /*13ef0*/  HADD2.F32 R4, -RZ, R3.H1_H1 ;  /* 0x30000003ff047230 */ /* 0x000fe40000004100 */
[-C--:B------:R-:W-:Y:S01]  /*13f00*/  FMUL.FTZ R24, R6, R10.reuse ;  /* 0x0000000a06187220 */ /* 0x080fe20000410000 */
[----:B------:R-:W-:Y:S02]  /*13f10*/  HADD2.F32 R9, -RZ, R9.H0_H0 ;  /* 0x20000009ff097230 */ /* 0x000fe40000004100 */
[C---:B------:R-:W-:Y:S01]  /*13f20*/  FFMA.FTZ R14, R5.reuse, R10, -R14 ;  /* 0x0000000a050e7223 */ /* 0x040fe2000001080e */
[----:B------:R-:W-:Y:S02]  /*13f30*/  HADD2.F32 R3, -RZ, R3.H0_H0 ;  /* 0x20000003ff037230 */ /* 0x000fe40000004100 */
[C---:B------:R-:W-:Y:S01]  /*13f40*/  FMUL.FTZ R6, R4.reuse, R11 ;  /* 0x0000000b04067220 */ /* 0x040fe20000410000 */
[----:B------:R-:W-:Y:S01]  /*13f50*/  FFMA.FTZ R13, R5, R13, R24 ;  /* 0x0000000d050d7223 */ /* 0x000fe20000010018 */
[----:B------:R-:W-:Y:S01]  /*13f60*/  FMUL.FTZ R4, R4, R9 ;  /* 0x0000000904047220 */ /* 0x000fe20000410000 */
[----:B------:R-:W-:-:S02]  /*13f70*/  HADD2.F32 R5, -RZ, R12.H1_H1 ;  /* 0x3000000cff057230 */ /* 0x000fc40000004100 */
[C---:B------:R-:W-:Y:S01]  /*13f80*/  FFMA.FTZ R10, R3.reuse, R9, -R6 ;  /* 0x00000009030a7223 */ /* 0x040fe20000010806 */
[----:B------:R-:W-:Y:S02]  /*13f90*/  HADD2.F32 R9, -RZ, R20.H1_H1 ;  /* 0x30000014ff097230 */ /* 0x000fe40000004100 */
[----:B------:R-:W-:Y:S01]  /*13fa0*/  FFMA.FTZ R11, R3, R11, R4 ;  /* 0x0000000b030b7223 */ /* 0x000fe20000010004 */
[----:B------:R-:W-:Y:S02]  /*13fb0*/  HADD2.F32 R4, -RZ, R8.H1_H1 ;  /* 0x30000008ff047230 */ /* 0x000fe40000004100 */
[----:B------:R-:W-:Y:S02]  /*13fc0*/  HADD2.F32 R20, -RZ, R20.H0_H0 ;  /* 0x20000014ff147230 */ /* 0x000fe40000004100 */
[----:B------:R-:W-:Y:S02]  /*13fd0*/  HADD2.F32 R3, -RZ, R7.H1_H1 ;  /* 0x30000007ff037230 */ /* 0x000fe40000004100 */
[----:B------:R-:W-:Y:S01]  /*13fe0*/  FMUL.FTZ R15, R4, R9 ;  /* 0x00000009040f7220 */ /* 0x000fe20000410000 */
        /* <DEDUP_REMOVED lines=19> */
.L_x_3304:
        /* <DEDUP_REMOVED lines=15> */
[----:B------:R-:W-:Y:S01]  /*14210*/  ULDC UR4, c[0x0][0x3d4] ;  /* 0x0000f50000047ab9 */ /* 0x000fe20000000800 */
[----:B------:R-:W-:Y:S02]  /*14220*/  CS2R R36, SRZ ;  /* 0x0000000000247805 */ /* 0x000fe4000001ff00 */
[----:B------:R-:W-:Y:S02]  /*14230*/  ISETP.GE.AND P1, PT, R22, UR4, PT ;  /* 0x0000000416007c0c */ /* 0x000fe4000bf26270 */
[----:B------:R-:W-:Y:S02]  /*14240*/  CS2R R38, SRZ ;  /* 0x0000000000267805 */ /* 0x000fe4000001ff00 */
[----:B------:R-:W-:Y:S02]  /*14250*/  ISETP.GE.AND P2, PT, R221, UR4, PT ;  /* 0x00000004dd007c0c */ /* 0x000fe4000bf46270 */
[----:B------:R-:W-:Y:S02]  /*14260*/  CS2R R40, SRZ ;  /* 0x0000000000287805 */ /* 0x000fe4000001ff00 */
[----:B------:R-:W-:-:S02]  /*14270*/  ISETP.GE.AND P3, PT, R222, UR4, PT ;  /* 0x00000004de007c0c */ /* 0x000fc4000bf66270 */
        /* <DEDUP_REMOVED lines=9> */
[----:B------:R0:W5:Y:S04]  /*14310*/  @!P1 LDG.E.128 R36, desc[UR54][R56.64] ;  /* 0x0000003638249981 */ /* 0x000168000c1e1d00 */
[----:B------:R0:W5:Y:S04]  /*14320*/  @!P2 LDG.E.128 R40, desc[UR54][R56.64+0x20] ;  /* 0x000020363828a981 */ /* 0x000168000c1e1d00 */
[----:B------:R0:W5:Y:S04]  /*14330*/  @!P3 LDG.E.128 R44, desc[UR54][R56.64+0x40] ;  /* 0x00004036382cb981 */ /* 0x000168000c1e1d00 */
[----:B------:R0:W5:Y:S04]  /*14340*/  @!P1 LDG.E.128 R4, desc[UR54][R58.64] ;  /* 0x000000363a049981 */ /* 0x000168000c1e1d00 */
[----:B------:R0:W5:Y:S04]  /*14350*/  @!P2 LDG.E.128 R28, desc[UR54][R58.64+0x20] ;  /* 0x000020363a1ca981 */ /* 0x000168000c1e1d00 */
[----:B------:R0:W5:Y:S02]  /*14360*/  @!P3 LDG.E.128 R32, desc[UR54][R58.64+0x40] ;  /* 0x000040363a20b981 */ /* 0x000164000c1e1d00 */
.L_x_3325:
[----:B------:R-:W-:Y:S05]  /*14370*/  BSYNC B1 ;  /* 0x0000000000017941 */ /* 0x000fea0003800000 */
.L_x_3324:
[----:B------:R-:W-:-:S03]  /*14380*/  UMOV UR4, 0xffffffff ;  /* 0xffffffff00047882 */ /* 0x000fc60000000000 */
[----:B------:R-:W-:Y:S05]  /*14390*/  BRA.DIV UR4, `(.L_x_3326) ;  /* 0x0000016a04e07947 */ /* 0x000fea000b800000 */
.L_x_3533:
[----:B------:R-:W-:-:S03]  /*143a0*/  UMOV UR4, 0xffffffff ;  /* 0xffffffff00047882 */ /* 0x000fc60000000000 */
[----:B------:R-:W-:Y:S05]  /*143b0*/  BRA.DIV UR4, `(.L_x_3327) ;  /* 0x0000016e04007947 */ /* 0x000fea000b800000 */
.L_x_3536:
[----:B------:R-:W-:-:S03]  /*143c0*/  UMOV UR4, 0xffffffff ;  /* 0xffffffff00047882 */ /* 0x000fc60000000000 */
[----:B------:R-:W-:Y:S05]  /*143d0*/  BRA.DIV UR4, `(.L_x_3328) ;  /* 0x0000016e04207947 */ /* 0x000fea000b800000 */
.L_x_3539:
[----:B------:R-:W-:-:S03]  /*143e0*/  UMOV UR4, 0xffffffff ;  /* 0xffffffff00047882 */ /* 0x000fc60000000000 */
[----:B------:R-:W-:Y:S05]  /*143f0*/  BRA.DIV UR4, `(.L_x_3329) ;  /* 0x0000016e04407947 */ /* 0x000fea000b800000 */
.L_x_3542:
        /* <DEDUP_REMOVED lines=8> */
.L_x_3543:
[----:B------:R-:W-:Y:S05]  /*14480*/  BSYNC B1 ;  /* 0x0000000000017941 */ /* 0x000fea0003800000 */
.L_x_3330:
[----:B------:R-:W-:Y:S05]  /*14490*/  @P0 BRA `(.L_x_3313) ;  /* 0x0000002c00fc0947 */ /* 0x000fea0003800000 */
[----:B-1----:R-:W1:Y:S01]  /*144a0*/  LDC R3, c[0x0][0x3d4] ;  /* 0x0000f500ff037b82 */ /* 0x002e620000000800 */
[----:B------:R-:W-:Y:S01]  /*144b0*/  BSSY B1, `(.L_x_3332) ;  /* 0x0000101000017945 */ /* 0x000fe20003800000 */
[-C--:B-1----:R-:W-:Y:S02]  /*144c0*/  ISETP.GE.AND P0, PT, R22, R3.reuse, PT ;  /* 0x000000031600720c */ /* 0x082fe40003f06270 */
[-C--:B------:R-:W-:Y:S02]  /*144d0*/  ISETP.GE.AND P1, PT, R221, R3.reuse, PT ;  /* 0x00000003dd00720c */ /* 0x080fe40003f26270 */
[----:B------:R-:W-:-:S09]  /*144e0*/  ISETP.GE.AND P2, PT, R222, R3, PT ;  /* 0x00000003de00720c */ /* 0x000fd20003f46270 */
[----:B------:R-:W-:Y:S05]  /*144f0*/  @P0 BRA `(.L_x_3333) ;  /* 0x0000000c00f00947 */ /* 0x000fea0003800000 */
[----:B------:R-:W2:Y:S01]  /*14500*/  LDL R70, [R1+0x30] ;  /* 0x0000300001467983 */ /* 0x000ea20000100800 */
[----:B------:R-:W1:Y:S01]  /*14510*/  S2R R8, SR_TID.X ;  /* 0x0000000000087919 */ /* 0x000e620000002100 */
[----:B-----5:R-:W-:Y:S02]  /*14520*/  SHF.R.U32.HI R0, RZ, 0x8, R36 ;  /* 0x00000008ff007819 */ /* 0x020fe40000011624 */
[----:B------:R-:W-:Y:S02]  /*14530*/  SHF.R.U32.HI R13, RZ, 0x8, R38 ;  /* 0x00000008ff0d7819 */ /* 0x000fe40000011626 */
[----:B------:R-:W-:Y:S02]  /*14540*/  LOP3.LUT R12, R38, 0xff, RZ, 0xc0, !PT ;  /* 0x000000ff260c7812 */ /* 0x000fe400078ec0ff */
[----:B-1----:R-:W-:-:S04]  /*14550*/  IADD3 R9, R8, -0x80, RZ ;  /* 0xffffff8008097810 */ /* 0x002fc80007ffe0ff */
[----:B------:R-:W-:-:S04]  /*14560*/  LEA.HI R14, R9, R9, RZ, 0x1 ;  /* 0x00000009090e7211 */ /* 0x000fc800078f08ff */
[----:B------:R-:W-:-:S05]  /*14570*/  LOP3.LUT R14, R14, 0xfffffffe, RZ, 0xc0, !PT ;  /* 0xfffffffe0e0e7812 */ /* 0x000fca00078ec0ff */
[----:B------:R-:W-:Y:S01]  /*14580*/  IMAD.IADD R14, R9, 0x1, -R14 ;  /* 0x00000001090e7824 */ /* 0x000fe200078e0a0e */
[----:B------:R-:W-:Y:S02]  /*14590*/  LOP3.LUT R8, R36, 0xff, RZ, 0xc0, !PT ;  /* 0x000000ff24087812 */ /* 0x000fe400078ec0ff */
[----:B------:R-:W-:Y:S02]  /*145a0*/  LOP3.LUT R9, R0, 0xff, RZ, 0xc0, !PT ;  /* 0x000000ff00097812 */ /* 0x000fe400078ec0ff */
[----:B------:R-:W-:Y:S02]  /*145b0*/  LEA.HI R0, R3, R14, RZ, 0x1c ;  /* 0x0000000e03007211 */ /* 0x000fe400078fe0ff */
[----:B------:R-:W-:Y:S02]  /*145c0*/  PRMT R21, R9, 0x7604, R8 ;  /* 0x0000760409157816 */ /* 0x000fe40000000008 */
[----:B------:R-:W-:Y:S02]  /*145d0*/  SHF.R.S32.HI R9, RZ, 0x1f, R0 ;  /* 0x0000001fff097819 */ /* 0x000fe40000011400 */
[----:B------:R-:W-:-:S02]  /*145e0*/  LOP3.LUT R13, R13, 0xff, RZ, 0xc0, !PT ;  /* 0x000000ff0d0d7812 */ /* 0x000fc400078ec0ff */
[----:B------:R-:W-:Y:S01]  /*145f0*/  LEA.HI R8, R9, R0, RZ, 0x2 ;  /* 0x0000000009087211 */ /* 0x000fe200078f10ff */
[----:B------:R-:W-:Y:S01]  /*14600*/  IMAD.SHL.U32 R9, R0, 0x10, RZ ;  /* 0x0000001000097824 */ /* 0x000fe200078e00ff */
[----:B------:R-:W-:Y:S02]  /*14610*/  PRMT R27, R13, 0x7604, R12 ;  /* 0x000076040d1b7816 */ /* 0x000fe4000000000c */
[----:B------:R-:W-:Y:S01]  /*14620*/  SHF.R.U32.HI R13, RZ, 0x8, R39 ;  /* 0x00000008ff0d7819 */ /* 0x000fe20000011627 */
[----:B------:R-:W-:Y:S01]  /*14630*/  IMAD.SHL.U32 R8, R8, 0x800, RZ ;  /* 0x0000080008087824 */ /* 0x000fe200078e00ff */
[----:B------:R-:W-:Y:S02]  /*14640*/  LOP3.LUT R0, R224, 0x30, R9, 0xf8, !PT ;  /* 0x00000030e0007812 */ /* 0x000fe400078ef809 */
[----:B------:R-:W-:Y:S02]  /*14650*/  SHF.R.U32.HI R11, RZ, 0x8, R37 ;  /* 0x00000008ff0b7819 */ /* 0x000fe40000011625 */
[----:B------:R-:W-:-:S02]  /*14660*/  LOP3.LUT R9, R13, 0xff, RZ, 0xc0, !PT ;  /* 0x000000ff0d097812 */ /* 0x000fc400078ec0ff */
[----:B------:R-:W-:Y:S02]  /*14670*/  LOP3.LUT R0, R0, R225, RZ, 0x3c, !PT ;  /* 0x000000e100007212 */ /* 0x000fe400078e3cff */
[----:B------:R-:W-:Y:S02]  /*14680*/  LOP3.LUT R13, R8, 0xffffe000, RZ, 0xc0, !PT ;  /* 0xffffe000080d7812 */ /* 0x000fe400078ec0ff */
[----:B------:R-:W-:Y:S02]  /*14690*/  LOP3.LUT R10, R37, 0xff, RZ, 0xc0, !PT ;  /* 0x000000ff250a7812 */ /* 0x000fe400078ec0ff */
[----:B------:R-:W-:Y:S02]  /*146a0*/  LOP3.LUT R11, R11, 0xff, RZ, 0xc0, !PT ;  /* 0x000000ff0b0b7812 */ /* 0x000fe400078ec0ff */
[----:B------:R-:W-:Y:S02]  /*146b0*/  SHF.R.U32.HI R12, RZ, 0x8, R4 ;  /* 0x00000008ff0c7819 */ /* 0x000fe40000011604 */
[----:B------:R-:W-:-:S02]  /*146c0*/  IADD3 R13, R0, R226, R13 ;  /* 0x000000e2000d7210 */ /* 0x000fc40007ffe00d */
[----:B------:R-:W-:Y:S02]  /*146d0*/  PRMT R20, R11, 0x7604, R10 ;  /* 0x000076040b147816 */ /* 0x000fe4000000000a */
[----:B------:R-:W-:Y:S02]  /*146e0*/  LOP3.LUT R10, R39, 0xff, RZ, 0xc0, !PT ;  /* 0x000000ff270a7812 */ /* 0x000fe400078ec0ff */
[----:B------:R-:W-:Y:S02]  /*146f0*/  LOP3.LUT R11, R4, 0xff, RZ, 0xc0, !PT ;  /* 0x000000ff040b7812 */ /* 0x000fe400078ec0ff */
[----:B------:R-:W-:Y:S01]  /*14700*/  LOP3.LUT R12, R12, 0xff, RZ, 0xc0, !PT ;  /* 0x000000ff0c0c7812 */ /* 0x000fe200078ec0ff */
[----:B------:R-:W-:Y:S01]  /*14710*/  IMAD.IADD R0, R18, 0x1, R13 ;  /* 0x0000000112007824 */ /* 0x000fe200078e020d */
[----:B------:R-:W-:Y:S02]  /*14720*/  PRMT R24, R9, 0x7604, R10 ;  /* 0x0000760409187816 */ /* 0x000fe4000000000a */
[----:B------:R-:W-:-:S02]  /*14730*/  PRMT R51, R12, 0x7604, R11 ;  /* 0x000076040c337816 */ /* 0x000fc4000000000b */
[----:B------:R-:W1:Y:S01]  /*14740*/  LDS.128 R12, [R0+0x1e200] ;  /* 0x01e20000000c7984 */ /* 0x000e620000000c00 */
[----:B------:R-:W-:Y:S02]  /*14750*/  SHF.R.U32.HI R26, RZ, 0x8, R5 ;  /* 0x00000008ff1a7819 */ /* 0x000fe40000011605 */
[----:B------:R-:W-:Y:S02]  /*14760*/  SHF.R.U32.HI R49, RZ, 0x8, R6 ;  /* 0x00000008ff317819 */ /* 0x000fe40000011606 */
[----:B------:R-:W-:Y:S02]  /*14770*/  LOP3.LUT R25, R5, 0xff, RZ, 0xc0, !PT ;  /* 0x000000ff05197812 */ /* 0x000fe400078ec0ff */
[----:B------:R-:W-:Y:S02]  /*14780*/  LOP3.LUT R26, R26, 0xff, RZ, 0xc0, !PT ;  /* 0x000000ff1a1a7812 */ /* 0x000fe400078ec0ff */
[----:B------:R-:W-:Y:S02]  /*14790*/  LOP3.LUT R48, R6, 0xff, RZ, 0xc0, !PT ;  /* 0x000000ff06307812 */ /* 0x000fe400078ec0ff */
[----:B------:R-:W-:-:S02]  /*147a0*/  LOP3.LUT R49, R49, 0xff, RZ, 0xc0, !PT ;  /* 0x000000ff31317812 */ /* 0x000fc400078ec0ff */
[----:B------:R-:W-:Y:S02]  /*147b0*/  SHF.R.U32.HI R55, RZ, 0x10, R5 ;  /* 0x00000010ff377819 */ /* 0x000fe40000011605 */
[----:B------:R-:W-:Y:S02]  /*147c0*/  PRMT R26, R26, 0x7604, R25 ;  /* 0x000076041a1a7816 */ /* 0x000fe40000000019 */
[----:B------:R-:W-:Y:S02]  /*147d0*/  SHF.R.U32.HI R25, RZ, 0x10, R37 ;  /* 0x00000010ff197819 */ /* 0x000fe40000011625 */
[----:B0-----:R-:W-:Y:S01]  /*147e0*/  PRMT R57, R49, 0x7604, R48 ;  /* 0x0000760431397816 */ /* 0x001fe20000000030 */
[----:B------:R-:W-:Y:S01]  /*147f0*/  IMAD.U32 R55, R55, 0x10000, RZ ;  /* 0x0001000037377824 */ /* 0x000fe200078e00ff */
[----:B------:R-:W-:Y:S02]  /*14800*/  SHF.R.U32.HI R49, RZ, 0x10, R39 ;  /* 0x00000010ff317819 */ /* 0x000fe40000011627 */
[----:B------:R-:W-:-:S02]  /*14810*/  SHF.R.U32.HI R53, RZ, 0x8, R7 ;  /* 0x00000008ff357819 */ /* 0x000fc40000011607 */
[----:B------:R-:W-:Y:S02]  /*14820*/  LOP3.LUT R21, R21, 0xff0000, R36, 0xf8, !PT ;  /* 0x00ff000015157812 */ /* 0x000fe400078ef824 */
[----:B------:R-:W-:Y:S01]  /*14830*/  SHF.L.U32 R25, R25, 0x10, RZ ;  /* 0x0000001019197819 */ /* 0x000fe200000006ff */
[----:B------:R-:W-:Y:S01]  /*14840*/  IMAD.U32 R49, R49, 0x10000, RZ ;  /* 0x0001000031317824 */ /* 0x000fe200078e00ff */
[----:B------:R-:W-:Y:S02]  /*14850*/  LOP3.LUT R52, R7, 0xff, RZ, 0xc0, !PT ;  /* 0x000000ff07347812 */ /* 0x000fe400078ec0ff */
[----:B------:R-:W-:Y:S02]  /*14860*/  LOP3.LUT R53, R53, 0xff, RZ, 0xc0, !PT ;  /* 0x000000ff35357812 */ /* 0x000fe400078ec0ff */
[----:B------:R-:W-:Y:S02]  /*14870*/  SHF.R.U32.HI R59, RZ, 0x10, R7 ;  /* 0x00000010ff3b7819 */ /* 0x000fe40000011607 */
[----:B------:R-:W-:-:S02]  /*14880*/  LOP3.LUT R55, R26, 0xff0000, R55, 0xf8, !PT ;  /* 0x00ff00001a377812 */ /* 0x000fc400078ef837 */
[----:B------:R-:W-:Y:S02]  /*14890*/  LOP3.LUT R48, R21, 0xff000000, R36, 0xf8, !PT ;  /* 0xff00000015307812 */ /* 0x000fe400078ef824 */
[----:B------:R-:W-:Y:S02]  /*148a0*/  LOP3.LUT R25, R20, 0xff0000, R25, 0xf8, !PT ;  /* 0x00ff000014197812 */ /* 0x000fe400078ef819 */
[----:B------:R-:W-:Y:S02]  /*148b0*/  LOP3.LUT R21, R51, 0xff0000, R4, 0xf8, !PT ;  /* 0x00ff000033157812 */ /* 0x000fe400078ef804 */
[----:B------:R-:W-:Y:S01]  /*148c0*/  PRMT R52, R53, 0x7604, R52 ;  /* 0x0000760435347816 */ /* 0x000fe20000000034 */
[----:B------:R-:W-:Y:S01]  /*148d0*/  IMAD.U32 R59, R59, 0x10000, RZ ;  /* 0x000100003b3b7824 */ /* 0x000fe200078e00ff */
[----:B------:R-:W-:Y:S02]  /*148e0*/  LOP3.LUT R53, R24, 0xff0000, R49, 0xf8, !PT ;  /* 0x00ff000018357812 */ /* 0x000fe400078ef831 */
[----:B------:R-:W-:-:S02]  /*148f0*/  LOP3.LUT R27, R27, 0xff0000, R38, 0xf8, !PT ;  /* 0x00ff00001b1b7812 */ /* 0x000fc400078ef826 */
[----:B------:R-:W-:Y:S02]  /*14900*/  LOP3.LUT R55, R55, 0xff000000, R5, 0xf8, !PT ;  /* 0xff00000037377812 */ /* 0x000fe400078ef805 */
[----:B------:R-:W-:Y:S02]  /*14910*/  LOP3.LUT R49, R25, 0xff000000, R37, 0xf8, !PT ;  /* 0xff00000019317812 */ /* 0x000fe400078ef825 */
[----:B------:R-:W-:Y:S02]  /*14920*/  LOP3.LUT R54, R21, 0xff000000, R4, 0xf8, !PT ;  /* 0xff00000015367812 */ /* 0x000fe400078ef804 */
[----:B------:R-:W-:Y:S02]  /*14930*/  LOP3.LUT R57, R57, 0xff0000, R6, 0xf8, !PT ;  /* 0x00ff000039397812 */ /* 0x000fe400078ef806 */
[----:B------:R-:W-:Y:S02]  /*14940*/  LOP3.LUT R51, R27, 0xff000000, R38, 0xf8, !PT ;  /* 0xff0000001b337812 */ /* 0x000fe400078ef826 */
[----:B------:R-:W-:-:S02]  /*14950*/  F2FP.F16.E4M3.UNPACK_B R56, R55 ;  /* 0x00000037ff38723e */ /* 0x000fc400020006ff */
[----:B------:R-:W-:Y:S02]  /*14960*/  F2FP.F16.E4M3.UNPACK_B R38, R49 ;  /* 0x00000031ff26723e */ /* 0x000fe400020006ff */
[----:B------:R-:W-:Y:S02]  /*14970*/  LOP3.LUT R61, R52, 0xff0000, R59, 0xf8, !PT ;  /* 0x00ff0000343d7812 */ /* 0x000fe400078ef83b */
[----:B------:R-:W-:Y:S01]  /*14980*/  LOP3.LUT R59, R57, 0xff000000, R6, 0xf8, !PT ;  /* 0xff000000393b7812 */ /* 0x000fe200078ef806 */
[----:B------:R-:W-:Y:S01]  /*14990*/  HADD2.F32 R58, -RZ, R56.H0_H0 ;  /* 0x20000038ff3a7230 */ /* 0x000fe20000004100 */
[----:B------:R-:W-:Y:S01]  /*149a0*/  LOP3.LUT R61, R61, 0xff000000, R7, 0xf8, !PT ;  /* 0xff0000003d3d7812 */ /* 0x000fe200078ef807 */
[----:B------:R-:W-:Y:S01]  /*149b0*/  HADD2.F32 R52, -RZ, R38.H0_H0 ;  /* 0x20000026ff347230 */ /* 0x000fe20000004100 */
[-C--:B-1----:R-:W-:Y:S02]  /*149c0*/  F2FP.F16.E4M3.UNPACK_B R36, R15.reuse ;  /* 0x0000000fff24723e */ /* 0x082fe400020006ff */
[----:B------:R-:W-:-:S02]  /*149d0*/  F2FP.F16.E4M3.UNPACK_B R37, R15.H1 ;  /* 0x0000000fff25723e */ /* 0x000fc400030006ff */
[----:B------:R-:W-:Y:S02]  /*149e0*/  F2FP.F16.E4M3.UNPACK_B R25, R13.H1 ;  /* 0x0000000dff19723e */ /* 0x000fe400030006ff */
[----:B------:R-:W-:Y:S02]  /*149f0*/  F2FP.F16.E4M3.UNPACK_B R55, R55.H1 ;  /* 0x00000037ff37723e */ /* 0x000fe400030006ff */
[----:B------:R-:W-:Y:S01]  /*14a00*/  F2FP.F16.E4M3.UNPACK_B R49, R49.H1 ;  /* 0x00000031ff31723e */ /* 0x000fe200030006ff */
[----:B------:R-:W-:Y:S01]  /*14a10*/  HADD2.F32 R57, -RZ, R56.H1_H1 ;  /* 0x30000038ff397230 */ /* 0x000fe20000004100 */
[-C--:B------:R-:W-:Y:S02]  /*14a20*/  F2FP.F16.E4M3.UNPACK_B R26, R14.reuse ;  /* 0x0000000eff1a723e */ /* 0x080fe400020006ff */
[----:B------:R-:W-:Y:S02]  /*14a30*/  F2FP.F16.E4M3.UNPACK_B R27, R14.H1 ;  /* 0x0000000eff1b723e */ /* 0x000fe400030006ff */
[----:B------:R-:W-:Y:S01]  /*14a40*/  LOP3.LUT R53, R53, 0xff000000, R39, 0xf8, !PT ;  /* 0xff00000035357812 */ /* 0x000fe200078ef827 */
[----:B------:R-:W-:-:S02]  /*14a50*/  HADD2.F32 R39, -RZ, R38.H1_H1 ;  /* 0x30000026ff277230 */ /* 0x000fc40000004100 */
[----:B------:R-:W-:Y:S01]  /*14a60*/  HADD2.F32 R38, -RZ, R49.H0_H0 ;  /* 0x20000031ff267230 */ /* 0x000fe20000004100 */
[----:B--2---:R-:W0:Y:S02]  /*14a70*/  LDS.128 R8, [R70+0x1e200] ;  /* 0x01e2000046087984 */ /* 0x004e240000000c00 */
[-C--:B0-----:R-:W-:Y:S02]  /*14a80*/  F2FP.F16.E4M3.UNPACK_B R21, R11.reuse ;  /* 0x0000000bff15723e */ /* 0x081fe400020006ff */
[----:B------:R-:W-:Y:S02]  /*14a90*/  F2FP.F16.E4M3.UNPACK_B R24, R11.H1 ;  /* 0x0000000bff18723e */ /* 0x000fe400030006ff */
[-C--:B------:R-:W-:Y:S02]  /*14aa0*/  F2FP.F16.E4M3.UNPACK_B R11, R10.reuse ;  /* 0x0000000aff0b723e */ /* 0x080fe400020006ff */
[----:B------:R-:W-:Y:S02]  /*14ab0*/  F2FP.F16.E4M3.UNPACK_B R20, R10.H1 ;  /* 0x0000000aff14723e */ /* 0x000fe400030006ff */
[----:B------:R-:W-:-:S02]  /*14ac0*/  F2FP.F16.E4M3.UNPACK_B R10, R13 ;  /* 0x0000000dff0a723e */ /* 0x000fc400020006ff */
[----:B------:R-:W-:-:S03]  /*14ad0*/  F2FP.F16.E4M3.UNPACK_B R6, R9 ;  /* 0x00000009ff06723e */ /* 0x000fc600020006ff */
[----:B------:R-:W-:Y:S01]  /*14ae0*/  HADD2.F32 R5, -RZ, R10.H0_H0 ;  /* 0x2000000aff057230 */ /* 0x000fe20000004100 */
[----:B------:R-:W-:Y:S01]  /*14af0*/  F2FP.F16.E4M3.UNPACK_B R7, R9.H1 ;  /* 0x00000009ff07723e */ /* 0x000fe200030006ff */
[----:B------:R-:W-:-:S03]  /*14b00*/  HADD2.F32 R9, -RZ, R6.H0_H0 ;  /* 0x20000006ff097230 */ /* 0x000fc60000004100 */
[C---:B------:R-:W-:Y:S01]  /*14b10*/  FMUL.FTZ R60, R5.reuse, R58 ;  /* 0x0000003a053c7220 */ /* 0x040fe20000410000 */
[-C--:B------:R-:W-:Y:S01]  /*14b20*/  FMUL.FTZ R15, R5, R52.reuse ;  /* 0x00000034050f7220 */ /* 0x080fe20000410000 */
[----:B------:R-:W-:Y:S02]  /*14b30*/  HADD2.F32 R14, -RZ, R10.H1_H1 ;  /* 0x3000000aff0e7230 */ /* 0x000fe40000004100 */
[C---:B------:R-:W-:Y:S01]  /*14b40*/  FFMA.FTZ R5, R9.reuse, R52, -R60 ;  /* 0x0000003409057223 */ /* 0x040fe2000001083c */
[----:B------:R-:W-:Y:S01]  /*14b50*/  FFMA.FTZ R9, R9, R58, R15 ;  /* 0x0000003a09097223 */ /* 0x000fe2000001000f */
[----:B------:R-:W-:Y:S02]  /*14b60*/  HADD2.F32 R52, -RZ, R55.H0_H0 ;  /* 0x20000037ff347230 */ /* 0x000fe40000004100 */
[----:B------:R-:W-:Y:S02]  /*14b70*/  HADD2.F32 R15, -RZ, R25.H0_H0 ;  /* 0x20000019ff0f7230 */ /* 0x000fe40000004100 */
[----:B------:R-:W-:Y:S01]  /*14b80*/  FMUL.FTZ R63, R14, R57 ;  /* 0x000000390e3f7220 */ /* 0x000fe20000410000 */
[----:B------:R-:W-:-:S02]  /*14b90*/  HADD2.F32 R6, -RZ, R6.H1_H1 ;  /* 0x30000006ff067230 */ /* 0x000fc40000004100 */
[----:B------:R-:W-:Y:S01]  /*14ba0*/  FMUL.FTZ R14, R14, R39 ;  /* 0x000000270e0e7220 */ /* 0x000fe20000410000 */
[----:B------:R-:W-:Y:S02]  /*14bb0*/  HADD2.F32 R10, -RZ, R7.H0_H0 ;  /* 0x20000007ff0a7230 */ /* 0x000fe40000004100 */
[C---:B------:R-:W-:Y:S01]  /*14bc0*/  FMUL.FTZ R65, R15.reuse, R52 ;  /* 0x000000340f417220 */ /* 0x040fe20000410000 */
[-C--:B------:R-:W-:Y:S01]  /*14bd0*/  FMUL.FTZ R15, R15, R38.reuse ;  /* 0x000000260f0f7220 */ /* 0x080fe20000410000 */
[----:B------:R-:W-:Y:S01]  /*14be0*/  FFMA.FTZ R58, R6, R57, R14 ;  /* 0x00000039063a7223 */ /* 0x000fe2000001000e */
[----:B------:R-:W-:Y:S02]  /*14bf0*/  HADD2.F32 R14, -RZ, R49.H1_H1 ;  /* 0x30000031ff0e7230 */ /* 0x000fe40000004100 */
[C---:B------:R-:W-:Y:S01]  /*14c00*/  FFMA.FTZ R65, R10.reuse, R38, -R65 ;  /* 0x000000260a417223 */ /* 0x040fe20000010841 */
[----:B------:R-:W-:Y:S01]  /*14c10*/  FFMA.FTZ R52, R10, R52, R15 ;  /* 0x000000340a347223 */ /* 0x000fe2000001000f */
[----:B------:R-:W-:Y:S01]  /*14c20*/  F2FP.F16.E4M3.UNPACK_B R49, R61 ;  /* 0x0000003dff31723e */ /* 0x000fe200020006ff */
[----:B------:R-:W-:Y:S01]  /*14c30*/  HADD2.F32 R38, -RZ, R55.H1_H1 ;  /* 0x30000037ff267230 */ /* 0x000fe20000004100 */
[----:B------:R-:W-:Y:S01]  /*14c40*/  F2FP.F16.E4M3.UNPACK_B R15, R53 ;  /* 0x00000035ff0f723e */ /* 0x000fe200020006ff */
[----:B------:R-:W-:-:S02]  /*14c50*/  HADD2.F32 R25, -RZ, R25.H1_H1 ;  /* 0x30000019ff197230 */ /* 0x000fc40000004100 */
[----:B------:R-:W-:Y:S01]  /*14c60*/  FFMA.FTZ R56, R6, R39, -R63 ;  /* 0x0000002706387223 */ /* 0x000fe2000001083f */
[----:B------:R-:W-:Y:S02]  /*14c70*/  HADD2.F32 R55, -RZ, R49.H0_H0 ;  /* 0x20000031ff377230 */ /* 0x000fe40000004100 */
[----:B------:R-:W-:Y:S02]  /*14c80*/  HADD2.F32 R10, -RZ, R36.H0_H0 ;  /* 0x20000024ff0a7230 */ /* 0x000fe40000004100 */
[C---:B------:R-:W-:Y:S01]  /*14c90*/  FMUL.FTZ R60, R25.reuse, R38 ;  /* 0x00000026193c7220 */ /* 0x040fe20000410000 */
[----:B------:R-:W-:Y:S02]  /*14ca0*/  HADD2.F32 R7, -RZ, R7.H1_H1 ;  /* 0x30000007ff077230 */ /* 0x000fe40000004100 */
[----:B------:R-:W-:Y:S01]  /*14cb0*/  FMUL.FTZ R25, R25, R14 ;  /* 0x0000000e19197220 */ /* 0x000fe20000410000 */
[----:B------:R-:W-:Y:S01]  /*14cc0*/  HADD2.F32 R39, -RZ, R15.H0_H0 ;  /* 0x2000000fff277230 */ /* 0x000fe20000004100 */
[----:B------:R-:W-:Y:S01]  /*14cd0*/  F2FP.F16.E4M3.UNPACK_B R61, R61.H1 ;  /* 0x0000003dff3d723e */ /* 0x000fe200030006ff */
[----:B------:R-:W-:-:S02]  /*14ce0*/  HADD2.F32 R6, -RZ, R21.H0_H0 ;  /* 0x20000015ff067230 */ /* 0x000fc40000004100 */
[C---:B------:R-:W-:Y:S01]  /*14cf0*/  FMUL.FTZ R63, R10.reuse, R55 ;  /* 0x000000370a3f7220 */ /* 0x040fe20000410000 */
[C---:B------:R-:W-:Y:S01]  /*14d00*/  FFMA.FTZ R60, R7.reuse, R14, -R60 ;  /* 0x0000000e073c7223 */ /* 0x040fe2000001083c */
[----:B------:R-:W-:Y:S01]  /*14d10*/  FMUL.FTZ R10, R10, R39 ;  /* 0x000000270a0a7220 */ /* 0x000fe20000410000 */
[----:B------:R-:W-:Y:S01]  /*14d20*/  FFMA.FTZ R57, R7, R38, R25 ;  /* 0x0000002607397223 */ /* 0x000fe20000010019 */
[----:B------:R-:W-:Y:S01]  /*14d30*/  F2FP.F16.E4M3.UNPACK_B R53, R53.H1 ;  /* 0x00000035ff35723e */ /* 0x000fe200030006ff */
[----:B------:R-:W-:Y:S02]  /*14d40*/  HADD2.F32 R14, -RZ, R61.H0_H0 ;  /* 0x2000003dff0e7230 */ /* 0x000fe40000004100 */
[----:B------:R-:W-:Y:S02]  /*14d50*/  HADD2.F32 R7, -RZ, R37.H0_H0 ;  /* 0x20000025ff077230 */ /* 0x000fe40000004100 */
[C---:B------:R-:W-:Y:S01]  /*14d60*/  FFMA.FTZ R63, R6.reuse, R39, -R63 ;  /* 0x00000027063f7223 */ /* 0x040fe2000001083f */
[----:B------:R-:W-:Y:S01]  /*14d70*/  FFMA.FTZ R55, R6, R55, R10 ;  /* 0x0000003706377223 */ /* 0x000fe2000001000a */
[----:B------:R-:W-:-:S02]  /*14d80*/  HADD2.F32 R49, -RZ, R49.H1_H1 ;  /* 0x30000031ff317230 */ /* 0x000fc40000004100 */
[----:B------:R-:W-:Y:S02]  /*14d90*/  HADD2.F32 R36, -RZ, R36.H1_H1 ;  /* 0x30000024ff247230 */ /* 0x000fe40000004100 */
[----:B------:R-:W-:Y:S01]  /*14da0*/  FMUL.FTZ R25, R7, R14 ;  /* 0x0000000e07197220 */ /* 0x000fe20000410000 */
[----:B------:R-:W-:Y:S02]  /*14db0*/  HADD2.F32 R10, -RZ, R53.H0_H0 ;  /* 0x20000035ff0a7230 */ /* 0x000fe40000004100 */
[----:B------:R-:W-:Y:S01]  /*14dc0*/  HADD2.F32 R6, -RZ, R24.H0_H0 ;  /* 0x20000018ff067230 */ /* 0x000fe20000004100 */
[----:B------:R-:W-:Y:S01]  /*14dd0*/  F2FP.F16.E4M3.UNPACK_B R13, R12 ;  /* 0x0000000cff0d723e */ /* 0x000fe200020006ff */
[----:B------:R-:W-:Y:S02]  /*14de0*/  HADD2.F32 R15, -RZ, R15.H1_H1 ;  /* 0x3000000fff0f7230 */ /* 0x000fe40000004100 */
[----:B------:R-:W-:Y:S01]  /*14df0*/  FMUL.FTZ R38, R36, R49 ;  /* 0x0000003124267220 */ /* 0x000fe20000410000 */
[----:B------:R-:W-:-:S02]  /*14e00*/  HADD2.F32 R21, -RZ, R21.H1_H1 ;  /* 0x30000015ff157230 */ /* 0x000fc40000004100 */
[-C--:B------:R-:W-:Y:S01]  /*14e10*/  FMUL.FTZ R7, R7, R10.reuse ;  /* 0x0000000a07077220 */ /* 0x080fe20000410000 */
[----:B------:R-:W-:Y:S01]  /*14e20*/  FFMA.FTZ R66, R6, R10, -R25 ;  /* 0x0000000a06427223 */ /* 0x000fe20000010819 */
[----:B------:R-:W-:Y:S02]  /*14e30*/  F2FP.F16.E4M3.UNPACK_B R12, R12.H1 ;  /* 0x0000000cff0c723e */ /* 0x000fe400030006ff */
[----:B------:R-:W-:Y:S01]  /*14e40*/  F2FP.F16.E4M3.UNPACK_B R10, R48.H1 ;  /* 0x00000030ff0a723e */ /* 0x000fe200030006ff */
[-C--:B------:R-:W-:Y:S01]  /*14e50*/  FMUL.FTZ R36, R36, R15.reuse ;  /* 0x0000000f24247220 */ /* 0x080fe20000410000 */
[-C--:B------:R-:W-:Y:S01]  /*14e60*/  F2FP.F16.E4M3.UNPACK_B R4, R8.reuse ;  /* 0x00000008ff04723e */ /* 0x080fe200020006ff */
[----:B------:R-:W-:Y:S01]  /*14e70*/  FFMA.FTZ R62, R21, R15, -R38 ;  /* 0x0000000f153e7223 */ /* 0x000fe20000010826 */
[----:B------:R-:W-:Y:S01]  /*14e80*/  F2FP.F16.E4M3.UNPACK_B R8, R8.H1 ;  /* 0x00000008ff08723e */ /* 0x000fe200030006ff */
[----:B------:R-:W-:Y:S01]  /*14e90*/  FFMA.FTZ R67, R6, R14, R7 ;  /* 0x0000000e06437223 */ /* 0x000fe20000010007 */
[----:B------:R-:W-:Y:S01]  /*14ea0*/  F2FP.F16.E4M3.UNPACK_B R15, R54.H1 ;  /* 0x00000036ff0f723e */ /* 0x000fe200030006ff */
[----:B------:R-:W-:-:S02]  /*14eb0*/  HADD2.F32 R7, -RZ, R12.H0_H0 ;  /* 0x2000000cff077230 */ /* 0x000fc40000004100 */
[----:B------:R-:W-:Y:S02]  /*14ec0*/  HADD2.F32 R14, -RZ, R10.H0_H0 ;  /* 0x2000000aff0e7230 */ /* 0x000fe40000004100 */
[----:B------:R-:W-:Y:S01]  /*14ed0*/  FFMA.FTZ R64, R21, R49, R36 ;  /* 0x0000003115407223 */ /* 0x000fe20000010024 */
[----:B------:R-:W-:Y:S02]  /*14ee0*/  HADD2.F32 R21, -RZ, R15.H0_H0 ;  /* 0x2000000fff157230 */ /* 0x000fe40000004100 */
[----:B------:R-:W-:Y:S02]  /*14ef0*/  HADD2.F32 R6, -RZ, R8.H0_H0 ;  /* 0x20000008ff067230 */ /* 0x000fe40000004100 */
[C---:B------:R-:W-:Y:S01]  /*14f00*/  FMUL.FTZ R36, R7.reuse, R14 ;  /* 0x0000000e07247220 */ /* 0x040fe20000410000 */
[----:B------:R-:W-:Y:S02]  /*14f10*/  HADD2.F32 R61, -RZ, R61.H1_H1 ;  /* 0x3000003dff3d7230 */ /* 0x000fe40000004100 */
[----:B------:R-:W-:Y:S01]  /*14f20*/  FMUL.FTZ R25, R7, R21 ;  /* 0x0000001507197220 */ /* 0x000fe20000410000 */
[----:B------:R-:W-:-:S02]  /*14f30*/  HADD2.F32 R37, -RZ, R37.H1_H1 ;  /* 0x30000025ff257230 */ /* 0x000fc40000004100 */
[C---:B------:R-:W-:Y:S01]  /*14f40*/  FFMA.FTZ R36, R6.reuse, R21, R36 ;  /* 0x0000001506247223 */ /* 0x040fe20000010024 */
[----:B------:R-:W-:Y:S02]  /*14f50*/  HADD2.F32 R21, -RZ, R15.H1_H1 ;  /* 0x3000000fff157230 */ /* 0x000fe40000004100 */
[----:B------:R-:W-:Y:S01]  /*14f60*/  HADD2.F32 R12, -RZ, R12.H1_H1 ;  /* 0x3000000cff0c7230 */ /* 0x000fe20000004100 */
[----:B------:R-:W-:Y:S01]  /*14f70*/  F2FP.F16.E4M3.UNPACK_B R54, R54 ;  /* 0x00000036ff36723e */ /* 0x000fe200020006ff */
[----:B------:R-:W-:Y:S02]  /*14f80*/  HADD2.F32 R15, -RZ, R10.H1_H1 ;  /* 0x3000000aff0f7230 */ /* 0x000fe40000004100 */
[----:B------:R-:W-:Y:S01]  /*14f90*/  FFMA.FTZ R14, R6, R14, -R25 ;  /* 0x0000000e060e7223 */ /* 0x000fe20000010819 */
[----:B------:R-:W-:Y:S02]  /*14fa0*/  HADD2.F32 R53, -RZ, R53.H1_H1 ;  /* 0x30000035ff357230 */ /* 0x000fe40000004100 */
[----:B------:R-:W-:Y:S01]  /*14fb0*/  FMUL.FTZ R39, R37, R61 ;  /* 0x0000003d25277220 */ /* 0x000fe20000410000 */
[----:B------:R-:W-:-:S02]  /*14fc0*/  HADD2.F32 R24, -RZ, R24.H1_H1 ;  /* 0x30000018ff187230 */ /* 0x000fc40000004100 */
[C---:B------:R-:W-:Y:S01]  /*14fd0*/  FMUL.FTZ R25, R12.reuse, R21 ;  /* 0x000000150c197220 */ /* 0x040fe20000410000 */
[----:B------:R-:W-:Y:S01]  /*14fe0*/  HADD2.F32 R8, -RZ, R8.H1_H1 ;  /* 0x30000008ff087230 */ /* 0x000fe20000004100 */
[----:B------:R-:W-:Y:S01]  /*14ff0*/  F2FP.F16.E4M3.UNPACK_B R48, R48 ;  /* 0x00000030ff30723e */ /* 0x000fe200020006ff */
[----:B------:R-:W-:Y:S01]  /*15000*/  FMUL.FTZ R12, R12, R15 ;  /* 0x0000000f0c0c7220 */ /* 0x000fe20000410000 */
[----:B------:R-:W-:Y:S02]  /*15010*/  HADD2.F32 R10, -RZ, R54.H0_H0 ;  /* 0x20000036ff0a7230 */ /* 0x000fe40000004100 */
[----:B------:R-:W-:Y:S02]  /*15020*/  HADD2.F32 R7, -RZ, R13.H0_H0 ;  /* 0x2000000dff077230 */ /* 0x000fe40000004100 */
[-C--:B------:R-:W-:Y:S01]  /*15030*/  FMUL.FTZ R38, R37, R53.reuse ;  /* 0x0000003525267220 */ /* 0x080fe20000410000 */
[----:B------:R-:W-:Y:S01]  /*15040*/  FFMA.FTZ R69, R24, R53, -R39 ;  /* 0x0000003518457223 */ /* 0x000fe20000010827 */
[C---:B------:R-:W-:Y:S01]  /*15050*/  FFMA.FTZ R37, R8.reuse, R15, -R25 ;  /* 0x0000000f08257223 */ /* 0x040fe20000010819 */
[----:B------:R-:W-:Y:S01]  /*15060*/  FFMA.FTZ R39, R8, R21, R12 ;  /* 0x0000001508277223 */ /* 0x000fe2000001000c */
[----:B------:R-:W-:-:S02]  /*15070*/  HADD2.F32 R8, -RZ, R48.H0_H0 ;  /* 0x20000030ff087230 */ /* 0x000fc40000004100 */
[C---:B------:R-:W-:Y:S01]  /*15080*/  FMUL.FTZ R15, R7.reuse, R10 ;  /* 0x0000000a070f7220 */ /* 0x040fe20000410000 */
[----:B------:R-:W-:Y:S02]  /*15090*/  HADD2.F32 R6, -RZ, R4.H0_H0 ;  /* 0x20000004ff067230 */ /* 0x000fe40000004100 */
[----:B------:R-:W-:Y:S02]  /*150a0*/  HADD2.F32 R54, -RZ, R54.H1_H1 ;  /* 0x30000036ff367230 */ /* 0x000fe40000004100 */
[----:B------:R-:W-:Y:S02]  /*150b0*/  HADD2.F32 R13, -RZ, R13.H1_H1 ;  /* 0x3000000dff0d7230 */ /* 0x000fe40000004100 */
[-C--:B------:R-:W-:Y:S01]  /*150c0*/  FMUL.FTZ R7, R7, R8.reuse ;  /* 0x0000000807077220 */ /* 0x080fe20000410000 */
        /* <DEDUP_REMOVED lines=9> */
[----:B------:R-:W-:Y:S02]  /*15160*/  HADD2.F32 R15, -RZ, R8.H0_H0 ;  /* 0x20000008ff0f7230 */ /* 0x000fe40000004100 */
[----:B------:R-:W-:Y:S02]  /*15170*/  HADD2.F32 R6, -RZ, R27.H0_H0 ;  /* 0x2000001bff067230 */ /* 0x000fe40000004100 */
[----:B------:R-:W-:Y:S01]  /*15180*/  FFMA.FTZ R25, R4, R54, R13 ;  /* 0x0000003604197223 */ /* 0x000fe2000001000d */
[----:B------:R-:W-:-:S02]  /*15190*/  HADD2.F32 R13, -RZ, R7.H0_H0 ;  /* 0x20000007ff0d7230 */ /* 0x000fc40000004100 */
[----:B------:R-:W-:Y:S02]  /*151a0*/  HADD2.F32 R4, -RZ, R20.H0_H0 ;  /* 0x20000014ff047230 */ /* 0x000fe40000004100 */
[C---:B------:R-:W-:Y:S01]  /*151b0*/  FMUL.FTZ R49, R6.reuse, R15 ;  /* 0x0000000f06317220 */ /* 0x040fe20000410000 */
[----:B------:R-:W-:Y:S02]  /*151c0*/  HADD2.F32 R8, -RZ, R8.H1_H1 ;  /* 0x30000008ff087230 */ /* 0x000fe40000004100 */
[----:B------:R-:W-:Y:S02]  /*151d0*/  HADD2.F32 R27, -RZ, R27.H1_H1 ;  /* 0x3000001bff1b7230 */ /* 0x000fe40000004100 */
[-C--:B------:R-:W-:Y:S01]  /*151e0*/  FMUL.FTZ R53, R6, R13.reuse ;  /* 0x0000000d06357220 */ /* 0x080fe20000410000 */
[----:B------:R-:W-:Y:S02]  /*151f0*/  HADD2.F32 R7, -RZ, R7.H1_H1 ;  /* 0x30000007ff077230 */ /* 0x000fe40000004100 */
[----:B------:R-:W-:Y:S01]  /*15200*/  FFMA.FTZ R49, R4, R13, -R49 ;  /* 0x0000000d04317223 */ /* 0x000fe20000010831 */
[----:B------:R-:W-:-:S02]  /*15210*/  HADD2.F32 R20, -RZ, R20.H1_H1 ;  /* 0x30000014ff147230 */ /* 0x000fc40000004100 */
[C---:B------:R-:W-:Y:S01]  /*15220*/  FMUL.FTZ R13, R27.reuse, R8 ;  /* 0x000000081b0d7220 */ /* 0x040fe20000410000 */
[----:B------:R-:W-:Y:S02]  /*15230*/  F2FP.F16.E4M3.UNPACK_B R59, R59 ;  /* 0x0000003bff3b723e */ /* 0x000fe400020006ff */
[----:B------:R-:W-:Y:S01]  /*15240*/  F2FP.F16.E4M3.UNPACK_B R51, R51 ;  /* 0x00000033ff33723e */ /* 0x000fe200020006ff */
[----:B------:R-:W-:Y:S01]  /*15250*/  FFMA.FTZ R68, R24, R61, R38 ;  /* 0x0000003d18447223 */ /* 0x000fe20000010026 */
[-C--:B------:R-:W-:Y:S01]  /*15260*/  FFMA.FTZ R24, R20, R7.reuse, -R13 ;  /* 0x0000000714187223 */ /* 0x080fe2000001080d */
[----:B------:R-:W-:Y:S01]  /*15270*/  FMUL.FTZ R27, R27, R7 ;  /* 0x000000071b1b7220 */ /* 0x000fe20000410000 */
[----:B------:R-:W-:Y:S02]  /*15280*/  HADD2.F32 R13, -RZ, R59.H0_H0 ;  /* 0x2000003bff0d7230 */ /* 0x000fe40000004100 */
[----:B------:R-:W-:Y:S02]  /*15290*/  HADD2.F32 R6, -RZ, R26.H0_H0 ;  /* 0x2000001aff067230 */ /* 0x000fe40000004100 */
[----:B------:R-:W-:-:S02]  /*152a0*/  HADD2.F32 R7, -RZ, R51.H0_H0 ;  /* 0x20000033ff077230 */ /* 0x000fc40000004100 */
[----:B------:R-:W-:Y:S02]  /*152b0*/  HADD2.F32 R59, -RZ, R59.H1_H1 ;  /* 0x3000003bff3b7230 */ /* 0x000fe40000004100 */
[----:B------:R-:W-:Y:S02]  /*152c0*/  HADD2.F32 R26, -RZ, R26.H1_H1 ;  /* 0x3000001aff1a7230 */ /* 0x000fe40000004100 */
[----:B------:R-:W-:Y:S01]  /*152d0*/  FFMA.FTZ R53, R4, R15, R53 ;  /* 0x0000000f04357223 */ /* 0x000fe20000010035 */
[----:B------:R-:W-:Y:S02]  /*152e0*/  HADD2.F32 R51, -RZ, R51.H1_H1 ;  /* 0x30000033ff337230 */ /* 0x000fe40000004100 */
[----:B------:R-:W-:Y:S01]  /*152f0*/  FFMA.FTZ R38, R20, R8, R27 ;  /* 0x0000000814267223 */ /* 0x000fe2000001001b */
[--C-:B------:R-:W-:Y:S02]  /*15300*/  HADD2.F32 R4, -RZ, R11.reuse.H0_H0 ;  /* 0x2000000bff047230 */ /* 0x100fe40000004100 */
[----:B------:R-:W-:Y:S01]  /*15310*/  FMUL.FTZ R15, R6, R13 ;  /* 0x0000000d060f7220 */ /* 0x000fe20000410000 */
[----:B------:R-:W-:-:S02]  /*15320*/  HADD2.F32 R11, -RZ, R11.H1_H1 ;  /* 0x3000000bff0b7230 */ /* 0x000fc40000004100 */
[----:B------:R-:W-:Y:S01]  /*15330*/  FMUL.FTZ R8, R6, R7 ;  /* 0x0000000706087220 */ /* 0x000fe20000410000 */
[C---:B------:R-:W-:Y:S01]  /*15340*/  FMUL.FTZ R20, R26.reuse, R59 ;  /* 0x0000003b1a147220 */ /* 0x040fe20000410000 */
        /* <DEDUP_REMOVED lines=21> */
[----:B------:R1:W-:Y:S04]  /*154a0*/  STS.128 [R70+0x1e200], R4 ;  /* 0x01e2000446007388 */ /* 0x0003e80000000c00 */
[----:B------:R1:W-:Y:S02]  /*154b0*/  STS.128 [R0+0x1e200], R8 ;  /* 0x01e2000800007388 */ /* 0x0003e40000000c00 */
.L_x_3333:
[----:B------:R-:W-:Y:S05]  /*154c0*/  BSYNC B1 ;  /* 0x0000000000017941 */ /* 0x000fea0003800000 */
.L_x_3332:
[----:B------:R-:W-:Y:S04]  /*154d0*/  BSSY B1, `(.L_x_3334) ;  /* 0x0000102000017945 */ /* 0x000fe80003800000 */
[----:B------:R-:W-:Y:S05]  /*154e0*/  @P1 BRA `(.L_x_3335) ;  /* 0x0000001000001947 */ /* 0x000fea0003800000 */
[----:B-1----:R-:W2:Y:S04]  /*154f0*/  LDL R8, [R1+0x3c] ;  /* 0x00003c0001087983 */ /* 0x002ea80000100800 */
[----:B------:R-:W3:Y:S01]  /*15500*/  LDL R60, [R1+0x2c] ;  /* 0x00002c00013c7983 */ /* 0x000ee20000100800 */
[----:B-----5:R-:W-:Y:S02]  /*15510*/  SHF.R.U32.HI R0, RZ, 0x8, R40 ;  /* 0x00000008ff007819 */ /* 0x020fe40000011628 */
[----:B------:R-:W-:Y:S02]  /*15520*/  LOP3.LUT R5, R40, 0xff, RZ, 0xc0, !PT ;  /* 0x000000ff28057812 */ /* 0x000fe400078ec0ff */
[----:B------:R-:W-:Y:S02]  /*15530*/  LOP3.LUT R4, R0, 0xff, RZ, 0xc0, !PT ;  /* 0x000000ff00047812 */ /* 0x000fe400078ec0ff */
[----:B------:R-:W-:-:S02]  /*15540*/  LOP3.LUT R9, R43, 0xff, RZ, 0xc0, !PT ;  /* 0x000000ff2b097812 */ /* 0x000fc400078ec0ff */
[----:B------:R-:W-:Y:S02]  /*15550*/  PRMT R13, R4, 0x7604, R5 ;  /* 0x00007604040d7816 */ /* 0x000fe40000000005 */
[----:B------:R-:W-:Y:S02]  /*15560*/  SHF.R.U32.HI R10, RZ, 0x8, R28 ;  /* 0x00000008ff0a7819 */ /* 0x000fe4000001161c */
[----:B------:R-:W-:Y:S02]  /*15570*/  SHF.R.U32.HI R6, RZ, 0x8, R41 ;  /* 0x00000008ff067819 */ /* 0x000fe40000011629 */
[----:B------:R-:W-:Y:S02]  /*15580*/  LOP3.LUT R11, R28, 0xff, RZ, 0xc0, !PT ;  /* 0x000000ff1c0b7812 */ /* 0x000fe400078ec0ff */
[----:B------:R-:W-:Y:S02]  /*15590*/  LOP3.LUT R10, R10, 0xff, RZ, 0xc0, !PT ;  /* 0x000000ff0a0a7812 */ /* 0x000fe400078ec0ff */
[----:B------:R-:W-:-:S02]  /*155a0*/  LOP3.LUT R7, R41, 0xff, RZ, 0xc0, !PT ;  /* 0x000000ff29077812 */ /* 0x000fc400078ec0ff */
[----:B------:R-:W-:Y:S02]  /*155b0*/  LOP3.LUT R6, R6, 0xff, RZ, 0xc0, !PT ;  /* 0x000000ff06067812 */ /* 0x000fe400078ec0ff */
[----:B------:R-:W-:Y:S02]  /*155c0*/  PRMT R27, R10, 0x7604, R11 ;  /* 0x000076040a1b7816 */ /* 0x000fe4000000000b */
[----:B------:R-:W-:Y:S02]  /*155d0*/  LOP3.LUT R11, R29, 0xff, RZ, 0xc0, !PT ;  /* 0x000000ff1d0b7812 */ /* 0x000fe400078ec0ff */
[----:B------:R-:W-:Y:S02]  /*155e0*/  SHF.R.U32.HI R10, RZ, 0x8, R31 ;  /* 0x00000008ff0a7819 */ /* 0x000fe4000001161f */
[----:B------:R-:W-:Y:S02]  /*155f0*/  PRMT R15, R6, 0x7604, R7 ;  /* 0x00007604060f7816 */ /* 0x000fe40000000007 */
[----:B------:R-:W-:-:S02]  /*15600*/  SHF.R.U32.HI R6, RZ, 0x8, R42 ;  /* 0x00000008ff067819 */ /* 0x000fc4000001162a */
[----:B------:R-:W-:Y:S02]  /*15610*/  LOP3.LUT R10, R10, 0xff, RZ, 0xc0, !PT ;  /* 0x000000ff0a0a7812 */ /* 0x000fe400078ec0ff */
[----:B------:R-:W-:Y:S02]  /*15620*/  LOP3.LUT R39, R30, 0xff, RZ, 0xc0, !PT ;  /* 0x000000ff1e277812 */ /* 0x000fe400078ec0ff */
[----:B------:R-:W-:Y:S02]  /*15630*/  LOP3.LUT R51, R31, 0xff, RZ, 0xc0, !PT ;  /* 0x000000ff1f337812 */ /* 0x000fe400078ec0ff */
[----:B------:R-:W-:Y:S02]  /*15640*/  LOP3.LUT R7, R42, 0xff, RZ, 0xc0, !PT ;  /* 0x000000ff2a077812 */ /* 0x000fe400078ec0ff */
[----:B------:R-:W-:Y:S02]  /*15650*/  LOP3.LUT R6, R6, 0xff, RZ, 0xc0, !PT ;  /* 0x000000ff06067812 */ /* 0x000fe400078ec0ff */
[----:B------:R-:W-:-:S02]  /*15660*/  PRMT R51, R10, 0x7604, R51 ;  /* 0x000076040a337816 */ /* 0x000fc40000000033 */
[----:B------:R-:W-:Y:S02]  /*15670*/  PRMT R21, R6, 0x7604, R7 ;  /* 0x0000760406157816 */ /* 0x000fe40000000007 */
[----:B------:R-:W-:Y:S02]  /*15680*/  SHF.R.U32.HI R14, RZ, 0x10, R41 ;  /* 0x00000010ff0e7819 */ /* 0x000fe40000011629 */
[----:B------:R-:W-:Y:S02]  /*15690*/  SHF.R.U32.HI R12, RZ, 0x10, R40 ;  /* 0x00000010ff0c7819 */ /* 0x000fe40000011628 */
[----:B------:R-:W-:Y:S02]  /*156a0*/  SHF.R.U32.HI R20, RZ, 0x10, R42 ;  /* 0x00000010ff147819 */ /* 0x000fe4000001162a */
[----:B------:R-:W-:Y:S02]  /*156b0*/  LOP3.LUT R14, R14, 0xff, RZ, 0xc0, !PT ;  /* 0x000000ff0e0e7812 */ /* 0x000fe400078ec0ff */
[----:B------:R-:W-:-:S02]  /*156c0*/  LOP3.LUT R12, R12, 0xff, RZ, 0xc0, !PT ;  /* 0x000000ff0c0c7812 */ /* 0x000fc400078ec0ff */
[----:B------:R-:W-:Y:S02]  /*156d0*/  LOP3.LUT R20, R20, 0xff, RZ, 0xc0, !PT ;  /* 0x000000ff14147812 */ /* 0x000fe400078ec0ff */
[----:B------:R-:W-:Y:S02]  /*156e0*/  SHF.R.U32.HI R24, RZ, 0x10, R43 ;  /* 0x00000010ff187819 */ /* 0x000fe4000001162b */
[----:B------:R-:W-:Y:S02]  /*156f0*/  PRMT R15, R14, 0x7054, R15 ;  /* 0x000070540e0f7816 */ /* 0x000fe4000000000f */
[----:B------:R-:W-:Y:S02]  /*15700*/  SHF.R.U32.HI R14, RZ, 0x10, R29 ;  /* 0x00000010ff0e7819 */ /* 0x000fe4000001161d */
[----:B------:R-:W-:Y:S02]  /*15710*/  PRMT R13, R12, 0x7054, R13 ;  /* 0x000070540c0d7816 */ /* 0x000fe4000000000d */
[----:B------:R-:W-:-:S02]  /*15720*/  PRMT R21, R20, 0x7054, R21 ;  /* 0x0000705414157816 */ /* 0x000fc40000000015 */
[----:B------:R-:W-:Y:S02]  /*15730*/  SHF.R.U32.HI R12, RZ, 0x10, R28 ;  /* 0x00000010ff0c7819 */ /* 0x000fe4000001161c */
[----:B------:R-:W-:Y:S02]  /*15740*/  LOP3.LUT R24, R24, 0xff, RZ, 0xc0, !PT ;  /* 0x000000ff18187812 */ /* 0x000fe400078ec0ff */
[----:B------:R-:W-:Y:S02]  /*15750*/  SHF.R.U32.HI R20, RZ, 0x10, R30 ;  /* 0x00000010ff147819 */ /* 0x000fe4000001161e */
[----:B------:R-:W-:Y:S02]  /*15760*/  LOP3.LUT R14, R14, 0xff, RZ, 0xc0, !PT ;  /* 0x000000ff0e0e7812 */ /* 0x000fe400078ec0ff */
[----:B------:R-:W-:Y:S02]  /*15770*/  LOP3.LUT R12, R12, 0xff, RZ, 0xc0, !PT ;  /* 0x000000ff0c0c7812 */ /* 0x000fe400078ec0ff */
[----:B------:R-:W-:-:S02]  /*15780*/  LOP3.LUT R20, R20, 0xff, RZ, 0xc0, !PT ;  /* 0x000000ff14147812 */ /* 0x000fc400078ec0ff */
[----:B------:R-:W-:Y:S02]  /*15790*/  PRMT R27, R12, 0x7054, R27 ;  /* 0x000070540c1b7816 */ /* 0x000fe4000000001b */
[----:B------:R-:W-:Y:S02]  /*157a0*/  LOP3.LUT R36, R13, 0xff000000, R40, 0xf8, !PT ;  /* 0xff0000000d247812 */ /* 0x000fe400078ef828 */
[----:B------:R-:W-:Y:S02]  /*157b0*/  LOP3.LUT R40, R15, 0xff000000, R41, 0xf8, !PT ;  /* 0xff0000000f287812 */ /* 0x000fe400078ef829 */
[----:B------:R-:W-:Y:S02]  /*157c0*/  LOP3.LUT R38, R27, 0xff000000, R28, 0xf8, !PT ;  /* 0xff0000001b267812 */ /* 0x000fe400078ef81c */
[-C--:B------:R-:W-:Y:S02]  /*157d0*/  F2FP.F16.E4M3.UNPACK_B R28, R40.reuse ;  /* 0x00000028ff1c723e */ /* 0x080fe400020006ff */
[----:B------:R-:W-:-:S02]  /*157e0*/  F2FP.F16.E4M3.UNPACK_B R40, R40.H1 ;  /* 0x00000028ff28723e */ /* 0x000fc400030006ff */
[----:B--2---:R-:W-:Y:S02]  /*157f0*/  LEA.HI R0, R3, R8, RZ, 0x1c ;  /* 0x0000000803007211 */ /* 0x004fe400078fe0ff */
[----:B------:R-:W-:Y:S02]  /*15800*/  SHF.R.U32.HI R8, RZ, 0x8, R43 ;  /* 0x00000008ff087819 */ /* 0x000fe4000001162b */
[----:B------:R-:W-:Y:S02]  /*15810*/  SHF.R.S32.HI R5, RZ, 0x1f, R0 ;  /* 0x0000001fff057819 */ /* 0x000fe40000011400 */
[----:B------:R-:W-:Y:S02]  /*15820*/  LOP3.LUT R8, R8, 0xff, RZ, 0xc0, !PT ;  /* 0x000000ff08087812 */ /* 0x000fe400078ec0ff */
[----:B------:R-:W-:Y:S01]  /*15830*/  LEA.HI R4, R5, R0, RZ, 0x2 ;  /* 0x0000000005047211 */ /* 0x000fe200078f10ff */
[----:B------:R-:W-:Y:S01]  /*15840*/  IMAD.SHL.U32 R5, R0, 0x10, RZ ;  /* 0x0000001000057824 */ /* 0x000fe200078e00ff */
[----:B------:R-:W-:-:S02]  /*15850*/  PRMT R25, R8, 0x7604, R9 ;  /* 0x0000760408197816 */ /* 0x000fc40000000009 */
[----:B------:R-:W-:Y:S02]  /*15860*/  SHF.L.U32 R4, R4, 0xb, RZ ;  /* 0x0000000b04047819 */ /* 0x000fe400000006ff */
[----:B------:R-:W-:Y:S02]  /*15870*/  LOP3.LUT R0, R224, 0x30, R5, 0xf8, !PT ;  /* 0x00000030e0007812 */ /* 0x000fe400078ef805 */
[----:B------:R-:W-:Y:S02]  /*15880*/  LOP3.LUT R5, R4, 0xffffe000, RZ, 0xc0, !PT ;  /* 0xffffe00004057812 */ /* 0x000fe400078ec0ff */
[----:B------:R-:W-:Y:S02]  /*15890*/  LOP3.LUT R0, R0, R225, RZ, 0x3c, !PT ;  /* 0x000000e100007212 */ /* 0x000fe400078e3cff */
[----:B------:R-:W-:Y:S02]  /*158a0*/  SHF.R.U32.HI R8, RZ, 0x8, R30 ;  /* 0x00000008ff087819 */ /* 0x000fe4000001161e */
[----:B------:R-:W-:-:S02]  /*158b0*/  IADD3 R9, R0, R226, R5 ;  /* 0x000000e200097210 */ /* 0x000fc40007ffe005 */
[----:B------:R-:W-:Y:S01]  /*158c0*/  SHF.R.U32.HI R0, RZ, 0x8, R29 ;  /* 0x00000008ff007819 */ /* 0x000fe2000001161d */
[----:B---3--:R-:W1:Y:S01]  /*158d0*/  LDS.128 R4, [R60+0x1e200] ;  /* 0x01e200003c047984 */ /* 0x008e620000000c00 */
[----:B------:R-:W-:Y:S02]  /*158e0*/  LOP3.LUT R8, R8, 0xff, RZ, 0xc0, !PT ;  /* 0x000000ff08087812 */ /* 0x000fe400078ec0ff */
[----:B------:R-:W-:Y:S02]  /*158f0*/  LOP3.LUT R0, R0, 0xff, RZ, 0xc0, !PT ;  /* 0x000000ff00007812 */ /* 0x000fe400078ec0ff */
[----:B------:R-:W-:Y:S02]  /*15900*/  PRMT R49, R8, 0x7604, R39 ;  /* 0x0000760408317816 */ /* 0x000fe40000000027 */
[----:B------:R-:W-:Y:S01]  /*15910*/  PRMT R37, R0, 0x7604, R11 ;  /* 0x0000760400257816 */ /* 0x000fe2000000000b */
[----:B------:R-:W-:Y:S01]  /*15920*/  IMAD.IADD R0, R18, 0x1, R9 ;  /* 0x0000000112007824 */ /* 0x000fe200078e0209 */
[----:B------:R-:W-:-:S02]  /*15930*/  PRMT R25, R24, 0x7054, R25 ;  /* 0x0000705418197816 */ /* 0x000fc40000000019 */
[----:B------:R-:W-:Y:S02]  /*15940*/  SHF.R.U32.HI R24, RZ, 0x10, R31 ;  /* 0x00000010ff187819 */ /* 0x000fe4000001161f */
[----:B------:R-:W2:Y:S01]  /*15950*/  LDS.128 R8, [R0+0x1e200] ;  /* 0x01e2000000087984 */ /* 0x000ea20000000c00 */
[----:B------:R-:W-:Y:S02]  /*15960*/  PRMT R39, R14, 0x7054, R37 ;  /* 0x000070540e277816 */ /* 0x000fe40000000025 */
[----:B------:R-:W-:Y:S02]  /*15970*/  PRMT R49, R20, 0x7054, R49 ;  /* 0x0000705414317816 */ /* 0x000fe40000000031 */
[----:B------:R-:W-:Y:S02]  /*15980*/  LOP3.LUT R24, R24, 0xff, RZ, 0xc0, !PT ;  /* 0x000000ff18187812 */ /* 0x000fe400078ec0ff */
[----:B------:R-:W-:Y:S01]  /*15990*/  LOP3.LUT R39, R39, 0xff000000, R29, 0xf8, !PT ;  /* 0xff00000027277812 */ /* 0x000fe200078ef81d */
[--C-:B------:R-:W-:Y:S01]  /*159a0*/  HADD2.F32 R29, -RZ, R28.reuse.H0_H0 ;  /* 0x2000001cff1d7230 */ /* 0x100fe20000004100 */
[----:B------:R-:W-:Y:S01]  /*159b0*/  LOP3.LUT R37, R21, 0xff000000, R42, 0xf8, !PT ;  /* 0xff00000015257812 */ /* 0x000fe200078ef82a */
[----:B------:R-:W-:Y:S01]  /*159c0*/  HADD2.F32 R28, -RZ, R28.H1_H1 ;  /* 0x3000001cff1c7230 */ /* 0x000fe20000004100 */
[----:B------:R-:W-:-:S02]  /*159d0*/  LOP3.LUT R49, R49, 0xff000000, R30, 0xf8, !PT ;  /* 0xff00000031317812 */ /* 0x000fc400078ef81e */
[----:B------:R-:W-:Y:S02]  /*159e0*/  PRMT R51, R24, 0x7054, R51 ;  /* 0x0000705418337816 */ /* 0x000fe40000000033 */
[-C--:B------:R-:W-:Y:S02]  /*159f0*/  F2FP.F16.E4M3.UNPACK_B R30, R39.reuse ;  /* 0x00000027ff1e723e */ /* 0x080fe400020006ff */
[----:B------:R-:W-:Y:S02]  /*15a00*/  LOP3.LUT R42, R25, 0xff000000, R43, 0xf8, !PT ;  /* 0xff000000192a7812 */ /* 0x000fe400078ef82b */
[----:B------:R-:W-:Y:S01]  /*15a10*/  LOP3.LUT R51, R51, 0xff000000, R31, 0xf8, !PT ;  /* 0xff00000033337812 */ /* 0x000fe200078ef81f */
[--C-:B------:R-:W-:Y:S01]  /*15a20*/  HADD2.F32 R31, -RZ, R30.reuse.H0_H0 ;  /* 0x2000001eff1f7230 */ /* 0x100fe20000004100 */
[----:B------:R-:W-:Y:S01]  /*15a30*/  F2FP.F16.E4M3.UNPACK_B R39, R39.H1 ;  /* 0x00000027ff27723e */ /* 0x000fe200030006ff */
[----:B------:R-:W-:Y:S01]  /*15a40*/  HADD2.F32 R30, -RZ, R30.H1_H1 ;  /* 0x3000001eff1e7230 */ /* 0x000fe20000004100 */
[----:B-1----:R-:W-:-:S02]  /*15a50*/  F2FP.F16.E4M3.UNPACK_B R12, R5 ;  /* 0x00000005ff0c723e */ /* 0x002fc400020006ff */
[-C--:B------:R-:W-:Y:S02]  /*15a60*/  F2FP.F16.E4M3.UNPACK_B R15, R7.reuse ;  /* 0x00000007ff0f723e */ /* 0x080fe400020006ff */
[----:B------:R-:W-:Y:S02]  /*15a70*/  F2FP.F16.E4M3.UNPACK_B R20, R7.H1 ;  /* 0x00000007ff14723e */ /* 0x000fe400030006ff */
[-C--:B------:R-:W-:Y:S02]  /*15a80*/  F2FP.F16.E4M3.UNPACK_B R7, R6.reuse ;  /* 0x00000006ff07723e */ /* 0x080fe400020006ff */
[----:B------:R-:W-:Y:S01]  /*15a90*/  F2FP.F16.E4M3.UNPACK_B R14, R6.H1 ;  /* 0x00000006ff0e723e */ /* 0x000fe200030006ff */
[--C-:B------:R-:W-:Y:S01]  /*15aa0*/  HADD2.F32 R6, -RZ, R12.reuse.H0_H0 ;  /* 0x2000000cff067230 */ /* 0x100fe20000004100 */
[----:B------:R-:W-:Y:S01]  /*15ab0*/  F2FP.F16.E4M3.UNPACK_B R13, R5.H1 ;  /* 0x00000005ff0d723e */ /* 0x000fe200030006ff */
[----:B------:R-:W-:Y:S01]  /*15ac0*/  HADD2.F32 R12, -RZ, R12.H1_H1 ;  /* 0x3000000cff0c7230 */ /* 0x000fe20000004100 */
[----:B------:R-:W-:-:S02]  /*15ad0*/  F2FP.F16.E4M3.UNPACK_B R5, R4 ;  /* 0x00000004ff05723e */ /* 0x000fc400020006ff */
[-C--:B--2---:R-:W-:Y:S02]  /*15ae0*/  F2FP.F16.E4M3.UNPACK_B R21, R9.reuse ;  /* 0x00000009ff15723e */ /* 0x084fe400020006ff */
[----:B------:R-:W-:Y:S02]  /*15af0*/  F2FP.F16.E4M3.UNPACK_B R24, R9.H1 ;  /* 0x00000009ff18723e */ /* 0x000fe400030006ff */
[-C--:B------:R-:W-:Y:S01]  /*15b00*/  F2FP.F16.E4M3.UNPACK_B R26, R11.reuse ;  /* 0x0000000bff1a723e */ /* 0x080fe200020006ff */
[--C-:B------:R-:W-:Y:S01]  /*15b10*/  HADD2.F32 R25, -RZ, R21.reuse.H0_H0 ;  /* 0x20000015ff197230 */ /* 0x100fe20000004100 */
[----:B------:R-:W-:Y:S01]  /*15b20*/  F2FP.F16.E4M3.UNPACK_B R27, R11.H1 ;  /* 0x0000000bff1b723e */ /* 0x000fe200030006ff */
[----:B------:R-:W-:Y:S01]  /*15b30*/  HADD2.F32 R21, -RZ, R21.H1_H1 ;  /* 0x30000015ff157230 */ /* 0x000fe20000004100 */
[-C--:B------:R-:W-:Y:S02]  /*15b40*/  F2FP.F16.E4M3.UNPACK_B R11, R10.reuse ;  /* 0x0000000aff0b723e */ /* 0x080fe400020006ff */
[C---:B------:R-:W-:Y:S01]  /*15b50*/  FMUL.FTZ R48, R25.reuse, R29 ;  /* 0x0000001d19307220 */ /* 0x040fe20000410000 */
[----:B------:R-:W-:Y:S01]  /*15b60*/  FMUL.FTZ R41, R25, R31 ;  /* 0x0000001f19297220 */ /* 0x000fe20000410000 */
[----:B------:R-:W-:Y:S01]  /*15b70*/  F2FP.F16.E4M3.UNPACK_B R25, R10.H1 ;  /* 0x0000000aff19723e */ /* 0x000fe200030006ff */
[----:B------:R-:W-:-:S02]  /*15b80*/  HADD2.F32 R10, -RZ, R24.H0_H0 ;  /* 0x20000018ff0a7230 */ /* 0x000fc40000004100 */
[C---:B------:R-:W-:Y:S01]  /*15b90*/  FFMA.FTZ R48, R6.reuse, R31, R48 ;  /* 0x0000001f06307223 */ /* 0x040fe20000010030 */
[----:B------:R-:W-:Y:S01]  /*15ba0*/  FFMA.FTZ R41, R6, R29, -R41 ;  /* 0x0000001d06297223 */ /* 0x000fe20000010829 */
[----:B------:R-:W-:Y:S02]  /*15bb0*/  HADD2.F32 R31, -RZ, R39.H0_H0 ;  /* 0x20000027ff1f7230 */ /* 0x000fe40000004100 */
[C---:B------:R-:W-:Y:S01]  /*15bc0*/  FMUL.FTZ R43, R21.reuse, R30 ;  /* 0x0000001e152b7220 */ /* 0x040fe20000410000 */
[----:B------:R-:W-:Y:S02]  /*15bd0*/  HADD2.F32 R29, -RZ, R40.H0_H0 ;  /* 0x20000028ff1d7230 */ /* 0x000fe40000004100 */
[-C--:B------:R-:W-:Y:S01]  /*15be0*/  FMUL.FTZ R21, R21, R28.reuse ;  /* 0x0000001c15157220 */ /* 0x080fe20000410000 */
[----:B------:R-:W-:Y:S02]  /*15bf0*/  HADD2.F32 R6, -RZ, R13.H0_H0 ;  /* 0x2000000dff067230 */ /* 0x000fe40000004100 */
[----:B------:R-:W-:Y:S01]  /*15c00*/  FMUL.FTZ R53, R10, R31 ;  /* 0x0000001f0a357220 */ /* 0x000fe20000410000 */
[----:B------:R-:W-:Y:S01]  /*15c10*/  FFMA.FTZ R52, R12, R28, -R43 ;  /* 0x0000001c0c347223 */ /* 0x000fe2000001082b */
[----:B------:R-:W-:Y:S01]  /*15c20*/  FMUL.FTZ R10, R10, R29 ;  /* 0x0000001d0a0a7220 */ /* 0x000fe20000410000 */
[----:B------:R-:W-:Y:S01]  /*15c30*/  FFMA.FTZ R43, R12, R30, R21 ;  /* 0x0000001e0c2b7223 */ /* 0x000fe20000010015 */
[----:B------:R-:W-:Y:S01]  /*15c40*/  F2FP.F16.E4M3.UNPACK_B R28, R51 ;  /* 0x00000033ff1c723e */ /* 0x000fe200020006ff */
[C---:B------:R-:W-:Y:S01]  /*15c50*/  FFMA.FTZ R53, R6.reuse, R29, -R53 ;  /* 0x0000001d06357223 */ /* 0x040fe20000010835 */
[-C--:B------:R-:W-:Y:S01]  /*15c60*/  F2FP.F16.E4M3.UNPACK_B R12, R42.reuse ;  /* 0x0000002aff0c723e */ /* 0x080fe200020006ff */
        /* <DEDUP_REMOVED lines=18> */
[C---:B------:R-:W-:Y:S01]  /*15d90*/  FFMA.FTZ R54, R13.reuse, R40, -R54 ;  /* 0x000000280d367223 */ /* 0x040fe20000010836 */
[----:B------:R-:W-:Y:S02]  /*15da0*/  HADD2.F32 R28, -RZ, R28.H1_H1 ;  /* 0x3000001cff1c7230 */ /* 0x000fe40000004100 */
[C---:B------:R-:W-:Y:S01]  /*15db0*/  FFMA.FTZ R40, R6.reuse, R21, -R31 ;  /* 0x0000001506287223 */ /* 0x040fe2000001081f */
[----:B------:R-:W-:Y:S02]  /*15dc0*/  HADD2.F32 R26, -RZ, R26.H1_H1 ;  /* 0x3000001aff1a7230 */ /* 0x000fe40000004100 */
[----:B------:R-:W-:Y:S01]  /*15dd0*/  FFMA.FTZ R55, R6, R29, R10 ;  /* 0x0000001d06377223 */ /* 0x000fe2000001000a */
[----:B------:R-:W-:Y:S01]  /*15de0*/  FFMA.FTZ R39, R13, R39, R24 ;  /* 0x000000270d277223 */ /* 0x000fe20000010018 */
[----:B------:R-:W-:Y:S01]  /*15df0*/  HADD2.F32 R15, -RZ, R15.H1_H1 ;  /* 0x3000000fff0f7230 */ /* 0x000fe20000004100 */
[----:B------:R-:W-:Y:S01]  /*15e00*/  F2FP.F16.E4M3.UNPACK_B R4, R4.H1 ;  /* 0x00000004ff04723e */ /* 0x000fe200030006ff */
[----:B------:R-:W-:-:S02]  /*15e10*/  HADD2.F32 R21, -RZ, R51.H0_H0 ;  /* 0x20000033ff157230 */ /* 0x000fc40000004100 */
[C---:B------:R-:W-:Y:S01]  /*15e20*/  FMUL.FTZ R24, R26.reuse, R28 ;  /* 0x0000001c1a187220 */ /* 0x040fe20000410000 */
[----:B------:R-:W-:Y:S02]  /*15e30*/  HADD2.F32 R10, -RZ, R27.H0_H0 ;  /* 0x2000001bff0a7230 */ /* 0x000fe40000004100 */
[-C--:B------:R-:W-:Y:S01]  /*15e40*/  FMUL.FTZ R29, R26, R12.reuse ;  /* 0x0000000c1a1d7220 */ /* 0x080fe20000410000 */
[----:B------:R-:W-:Y:S02]  /*15e50*/  HADD2.F32 R13, -RZ, R42.H0_H0 ;  /* 0x2000002aff0d7230 */ /* 0x000fe40000004100 */
[C---:B0-----:R-:W-:Y:S01]  /*15e60*/  FFMA.FTZ R57, R15.reuse, R12, -R24 ;  /* 0x0000000c0f397223 */ /* 0x041fe20000010818 */
[----:B------:R-:W-:Y:S02]  /*15e70*/  HADD2.F32 R6, -RZ, R20.H0_H0 ;  /* 0x20000014ff067230 */ /* 0x000fe40000004100 */
[C---:B------:R-:W-:Y:S01]  /*15e80*/  FMUL.FTZ R31, R10.reuse, R21 ;  /* 0x000000150a1f7220 */ /* 0x040fe20000410000 */
[----:B------:R-:W-:Y:S01]  /*15e90*/  FFMA.FTZ R56, R15, R28, R29 ;  /* 0x0000001c0f387223 */ /* 0x000fe2000001001d */
[----:B------:R-:W-:Y:S01]  /*15ea0*/  FMUL.FTZ R10, R10, R13 ;  /* 0x0000000d0a0a7220 */ /* 0x000fe20000410000 */
[----:B------:R-:W-:Y:S01]  /*15eb0*/  F2FP.F16.E4M3.UNPACK_B R15, R38.H1 ;  /* 0x00000026ff0f723e */ /* 0x000fe200030006ff */
[----:B------:R-:W-:Y:S01]  /*15ec0*/  HADD2.F32 R42, -RZ, R42.H1_H1 ;  /* 0x3000002aff2a7230 */ /* 0x000fe20000004100 */
[----:B------:R-:W-:Y:S01]  /*15ed0*/  F2FP.F16.E4M3.UNPACK_B R12, R36.H1 ;  /* 0x00000024ff0c723e */ /* 0x000fe200030006ff */
        /* <DEDUP_REMOVED lines=34> */
[----:B------:R-:W-:Y:S01]  /*16100*/  FMUL.FTZ R27, R6, R13 ;  /* 0x0000000d061b7220 */ /* 0x000fe20000410000 */
[--C-:B------:R-:W-:Y:S01]  /*16110*/  HADD2.F32 R4, -RZ, R5.reuse.H0_H0 ;  /* 0x20000005ff047230 */ /* 0x100fe20000004100 */
[----:B------:R-:W-:Y:S01]  /*16120*/  F2FP.F16.E4M3.UNPACK_B R49, R49 ;  /* 0x00000031ff31723e */ /* 0x000fe200020006ff */
[----:B------:R-:W-:Y:S02]  /*16130*/  HADD2.F32 R36, -RZ, R36.H1_H1 ;  /* 0x30000024ff247230 */ /* 0x000fe40000004100 */
[C---:B------:R-:W-:Y:S01]  /*16140*/  FMUL.FTZ R6, R9.reuse, R38 ;  /* 0x0000002609067220 */ /* 0x040fe20000410000 */
[----:B------:R-:W-:Y:S02]  /*16150*/  HADD2.F32 R5, -RZ, R5.H1_H1 ;  /* 0x30000005ff057230 */ /* 0x000fe40000004100 */
[C---:B------:R-:W-:Y:S01]  /*16160*/  FFMA.FTZ R21, R4.reuse, R13, -R21 ;  /* 0x0000000d04157223 */ /* 0x040fe20000010815 */
[----:B------:R-:W-:Y:S01]  /*16170*/  FFMA.FTZ R27, R4, R15, R27 ;  /* 0x0000000f041b7223 */ /* 0x000fe2000001001b */
[-C--:B------:R-:W-:Y:S01]  /*16180*/  F2FP.F16.E4M3.UNPACK_B R4, R37.reuse.H1 ;  /* 0x00000025ff04723e */ /* 0x080fe200030006ff */
[-C--:B------:R-:W-:Y:S01]  /*16190*/  FMUL.FTZ R13, R9, R36.reuse ;  /* 0x00000024090d7220 */ /* 0x080fe20000410000 */
[----:B------:R-:W-:Y:S01]  /*161a0*/  FFMA.FTZ R36, R5, R36, -R6 ;  /* 0x0000002405247223 */ /* 0x000fe20000010806 */
[----:B------:R-:W-:Y:S01]  /*161b0*/  HADD2.F32 R9, -RZ, R10.H0_H0 ;  /* 0x2000000aff097230 */ /* 0x000fe20000004100 */
[----:B------:R-:W-:Y:S01]  /*161c0*/  F2FP.F16.E4M3.UNPACK_B R37, R37 ;  /* 0x00000025ff25723e */ /* 0x000fe200020006ff */
[----:B------:R-:W-:-:S02]  /*161d0*/  HADD2.F32 R6, -RZ, R25.H0_H0 ;  /* 0x20000019ff067230 */ /* 0x000fc40000004100 */
[----:B------:R-:W-:Y:S01]  /*161e0*/  FFMA.FTZ R38, R5, R38, R13 ;  /* 0x0000002605267223 */ /* 0x000fe2000001000d */
[--C-:B------:R-:W-:Y:S02]  /*161f0*/  HADD2.F32 R5, -RZ, R4.reuse.H0_H0 ;  /* 0x20000004ff057230 */ /* 0x100fe40000004100 */
[----:B------:R-:W-:Y:S02]  /*16200*/  HADD2.F32 R8, -RZ, R4.H1_H1 ;  /* 0x30000004ff087230 */ /* 0x000fe40000004100 */
[C---:B------:R-:W-:Y:S01]  /*16210*/  FMUL.FTZ R13, R6.reuse, R9 ;  /* 0x00000009060d7220 */ /* 0x040fe20000410000 */
[----:B------:R-:W-:Y:S02]  /*16220*/  HADD2.F32 R4, -RZ, R14.H0_H0 ;  /* 0x2000000eff047230 */ /* 0x000fe40000004100 */
[----:B------:R-:W-:Y:S01]  /*16230*/  FMUL.FTZ R15, R6, R5 ;  /* 0x00000005060f7220 */ /* 0x000fe20000410000 */
[----:B------:R-:W-:Y:S02]  /*16240*/  HADD2.F32 R10, -RZ, R10.H1_H1 ;  /* 0x3000000aff0a7230 */ /* 0x000fe40000004100 */
[----:B------:R-:W-:-:S02]  /*16250*/  HADD2.F32 R25, -RZ, R25.H1_H1 ;  /* 0x30000019ff197230 */ /* 0x000fc40000004100 */
[C---:B------:R-:W-:Y:S01]  /*16260*/  FFMA.FTZ R26, R4.reuse, R5, -R13 ;  /* 0x00000005041a7223 */ /* 0x040fe2000001080d */
[----:B------:R-:W-:Y:S02]  /*16270*/  HADD2.F32 R14, -RZ, R14.H1_H1 ;  /* 0x3000000eff0e7230 */ /* 0x000fe40000004100 */
[----:B------:R-:W-:Y:S02]  /*16280*/  HADD2.F32 R6, -RZ, R37.H0_H0 ;  /* 0x20000025ff067230 */ /* 0x000fe40000004100 */
[C---:B------:R-:W-:Y:S01]  /*16290*/  FMUL.FTZ R5, R25.reuse, R10 ;  /* 0x0000000a19057220 */ /* 0x040fe20000410000 */
[-C--:B------:R-:W-:Y:S01]  /*162a0*/  FMUL.FTZ R13, R25, R8.reuse ;  /* 0x00000008190d7220 */ /* 0x080fe20000410000 */
[----:B------:R-:W-:Y:S01]  /*162b0*/  FFMA.FTZ R25, R4, R9, R15 ;  /* 0x0000000904197223 */ /* 0x000fe2000001000f */
[----:B------:R-:W-:Y:S02]  /*162c0*/  HADD2.F32 R9, -RZ, R49.H0_H0 ;  /* 0x20000031ff097230 */ /* 0x000fe40000004100 */
[C---:B------:R-:W-:Y:S01]  /*162d0*/  FFMA.FTZ R51, R14.reuse, R8, -R5 ;  /* 0x000000080e337223 */ /* 0x040fe20000010805 */
[----:B------:R-:W-:Y:S01]  /*162e0*/  FFMA.FTZ R28, R14, R10, R13 ;  /* 0x0000000a0e1c7223 */ /* 0x000fe2000001000d */
[----:B------:R-:W-:-:S02]  /*162f0*/  HADD2.F32 R5, -RZ, R11.H0_H0 ;  /* 0x2000000bff057230 */ /* 0x000fc40000004100 */
[----:B------:R-:W-:Y:S01]  /*16300*/  HADD2.F32 R10, -RZ, R49.H1_H1 ;  /* 0x30000031ff0a7230 */ /* 0x000fe20000004100 */
[----:B------:R-:W-:Y:S01]  /*16310*/  F2FP.SATFINITE.E4M3.F32.PACK_AB_MERGE_C R26, R51, R26, RZ ;  /* 0x0000001a331a723e */ /* 0x000fe200048070ff */
[----:B------:R-:W-:Y:S02]  /*16320*/  HADD2.F32 R11, -RZ, R11.H1_H1 ;  /* 0x3000000bff0b7230 */ /* 0x000fe40000004100 */
[C---:B------:R-:W-:Y:S01]  /*16330*/  FMUL.FTZ R13, R5.reuse, R9 ;  /* 0x00000009050d7220 */ /* 0x040fe20000410000 */
[----:B------:R-:W-:Y:S02]  /*16340*/  HADD2.F32 R8, -RZ, R37.H1_H1 ;  /* 0x30000025ff087230 */ /* 0x000fe40000004100 */
[----:B------:R-:W-:Y:S01]  /*16350*/  FMUL.FTZ R12, R5, R6 ;  /* 0x00000006050c7220 */ /* 0x000fe20000410000 */
[--C-:B------:R-:W-:Y:S02]  /*16360*/  HADD2.F32 R4, -RZ, R7.reuse.H0_H0 ;  /* 0x20000007ff047230 */ /* 0x100fe40000004100 */
[----:B------:R-:W-:Y:S01]  /*16370*/  FMUL.FTZ R14, R11, R10 ;  /* 0x0000000a0b0e7220 */ /* 0x000fe20000410000 */
[----:B------:R-:W-:-:S02]  /*16380*/  HADD2.F32 R7, -RZ, R7.H1_H1 ;  /* 0x30000007ff077230 */ /* 0x000fc40000004100 */
[----:B------:R-:W-:Y:S01]  /*16390*/  FMUL.FTZ R11, R11, R8 ;  /* 0x000000080b0b7220 */ /* 0x000fe20000410000 */
[----:B------:R-:W-:Y:S01]  /*163a0*/  F2FP.SATFINITE.E4M3.F32.PACK_AB_MERGE_C R5, R54, R53, RZ ;  /* 0x000000353605723e */ /* 0x000fe200048070ff */
        /* <DEDUP_REMOVED lines=14> */
[----:B------:R-:W-:Y:S02]  /*16490*/  F2FP.SATFINITE.E4M3.F32.PACK_AB_MERGE_C R9, R43, R48, R9 ;  /* 0x000000302b09723e */ /* 0x000fe40004807009 */
[----:B------:R-:W-:Y:S01]  /*164a0*/  F2FP.SATFINITE.E4M3.F32.PACK_AB_MERGE_C R11, R56, R55, R11 ;  /* 0x00000037380b723e */ /* 0x000fe2000480700b */
[----:B------:R2:W-:Y:S01]  /*164b0*/  STS.128 [R60+0x1e200], R4 ;  /* 0x01e200043c007388 */ /* 0x0005e20000000c00 */
[----:B------:R-:W-:Y:S02]  /*164c0*/  F2FP.SATFINITE.E4M3.F32.PACK_AB_MERGE_C R8, R38, R27, R8 ;  /* 0x0000001b2608723e */ /* 0x000fe40004807008 */
[----:B------:R-:W-:-:S05]  /*164d0*/  F2FP.SATFINITE.E4M3.F32.PACK_AB_MERGE_C R10, R15, R12, R10 ;  /* 0x0000000c0f0a723e */ /* 0x000fca000480700a */
[----:B------:R2:W-:Y:S02]  /*164e0*/  STS.128 [R0+0x1e200], R8 ;  /* 0x01e2000800007388 */ /* 0x0005e40000000c00 */
.L_x_3335:
[----:B------:R-:W-:Y:S05]  /*164f0*/  BSYNC B1 ;  /* 0x0000000000017941 */ /* 0x000fea0003800000 */
.L_x_3334:
[----:B------:R-:W-:Y:S05]  /*16500*/  @P2 BRA `(.L_x_3313) ;  /* 0x0000000c00e02947 */ /* 0x000fea0003800000 */
[----:B-12---:R-:W2:Y:S04]  /*16510*/  LDL R0, [R1+0x38] ;  /* 0x0000380001007983 */ /* 0x006ea80000100800 */
[----:B------:R-:W3:Y:S01]  /*16520*/  LDL R49, [R1+0x28] ;  /* 0x0000280001317983 */ /* 0x000ee20000100800 */
[----:B-----5:R-:W-:Y:S02]  /*16530*/  SHF.R.U32.HI R4, RZ, 0x8, R44 ;  /* 0x00000008ff047819 */ /* 0x020fe4000001162c */
[----:B------:R-:W-:Y:S02]  /*16540*/  SHF.R.U32.HI R8, RZ, 0x8, R46 ;  /* 0x00000008ff087819 */ /* 0x000fe4000001162e */
[----:B------:R-:W-:Y:S02]  /*16550*/  LOP3.LUT R5, R4, 0xff, RZ, 0xc0, !PT ;  /* 0x000000ff04057812 */ /* 0x000fe400078ec0ff */
[----:B------:R-:W-:-:S02]  /*16560*/  LOP3.LUT R4, R46, 0xff, RZ, 0xc0, !PT ;  /* 0x000000ff2e047812 */ /* 0x000fc400078ec0ff */
[----:B------:R-:W-:Y:S02]  /*16570*/  LOP3.LUT R9, R8, 0xff, RZ, 0xc0, !PT ;  /* 0x000000ff08097812 */ /* 0x000fe400078ec0ff */
[----:B------:R-:W-:Y:S02]  /*16580*/  SHF.R.U32.HI R7, RZ, 0x8, R45 ;  /* 0x00000008ff077819 */ /* 0x000fe4000001162d */
[----:B------:R-:W-:Y:S02]  /*16590*/  PRMT R15, R9, 0x7604, R4 ;  /* 0x00007604090f7816 */ /* 0x000fe40000000004 */
[----:B------:R-:W-:Y:S02]  /*165a0*/  LOP3.LUT R6, R45, 0xff, RZ, 0xc0, !PT ;  /* 0x000000ff2d067812 */ /* 0x000fe400078ec0ff */
[----:B------:R-:W-:Y:S02]  /*165b0*/  LOP3.LUT R7, R7, 0xff, RZ, 0xc0, !PT ;  /* 0x000000ff07077812 */ /* 0x000fe400078ec0ff */
[----:B------:R-:W-:-:S02]  /*165c0*/  SHF.R.U32.HI R8, RZ, 0x8, R32 ;  /* 0x00000008ff087819 */ /* 0x000fc40000011620 */
[----:B------:R-:W-:Y:S02]  /*165d0*/  PRMT R12, R7, 0x7604, R6 ;  /* 0x00007604070c7816 */ /* 0x000fe40000000006 */
[----:B------:R-:W-:Y:S02]  /*165e0*/  LOP3.LUT R7, R32, 0xff, RZ, 0xc0, !PT ;  /* 0x000000ff20077812 */ /* 0x000fe400078ec0ff */
[----:B------:R-:W-:Y:S02]  /*165f0*/  LOP3.LUT R8, R8, 0xff, RZ, 0xc0, !PT ;  /* 0x000000ff08087812 */ /* 0x000fe400078ec0ff */
[----:B------:R-:W-:Y:S02]  /*16600*/  SHF.R.U32.HI R6, RZ, 0x8, R47 ;  /* 0x00000008ff067819 */ /* 0x000fe4000001162f */
[----:B------:R-:W-:Y:S02]  /*16610*/  PRMT R25, R8, 0x7604, R7 ;  /* 0x0000760408197816 */ /* 0x000fe40000000007 */
[----:B------:R-:W-:-:S02]  /*16620*/  SHF.R.U32.HI R8, RZ, 0x8, R33 ;  /* 0x00000008ff087819 */ /* 0x000fc40000011621 */
[----:B------:R-:W-:Y:S02]  /*16630*/  LOP3.LUT R6, R6, 0xff, RZ, 0xc0, !PT ;  /* 0x000000ff06067812 */ /* 0x000fe400078ec0ff */
[----:B------:R-:W-:Y:S02]  /*16640*/  SHF.R.U32.HI R27, RZ, 0x8, R35 ;  /* 0x00000008ff1b7819 */ /* 0x000fe40000011623 */
[----:B------:R-:W-:Y:S02]  /*16650*/  LOP3.LUT R26, R35, 0xff, RZ, 0xc0, !PT ;  /* 0x000000ff231a7812 */ /* 0x000fe400078ec0ff */
[----:B------:R-:W-:Y:S02]  /*16660*/  LOP3.LUT R27, R27, 0xff, RZ, 0xc0, !PT ;  /* 0x000000ff1b1b7812 */ /* 0x000fe400078ec0ff */
[----:B------:R-:W-:Y:S02]  /*16670*/  LOP3.LUT R20, R33, 0xff, RZ, 0xc0, !PT ;  /* 0x000000ff21147812 */ /* 0x000fe400078ec0ff */
[----:B------:R-:W-:-:S02]  /*16680*/  PRMT R26, R27, 0x7604, R26 ;  /* 0x000076041b1a7816 */ /* 0x000fc4000000001a */
[----:B------:R-:W-:Y:S02]  /*16690*/  SHF.R.U32.HI R27, RZ, 0x10, R33 ;  /* 0x00000010ff1b7819 */ /* 0x000fe40000011621 */
[----:B------:R-:W-:Y:S02]  /*166a0*/  SHF.R.U32.HI R24, RZ, 0x8, R34 ;  /* 0x00000008ff187819 */ /* 0x000fe40000011622 */
[----:B------:R-:W-:Y:S01]  /*166b0*/  LOP3.LUT R21, R34, 0xff, RZ, 0xc0, !PT ;  /* 0x000000ff22157812 */ /* 0x000fe200078ec0ff */
[----:B------:R-:W-:Y:S01]  /*166c0*/  IMAD.U32 R27, R27, 0x10000, RZ ;  /* 0x000100001b1b7824 */ /* 0x000fe200078e00ff */
[----:B------:R-:W-:Y:S02]  /*166d0*/  LOP3.LUT R24, R24, 0xff, RZ, 0xc0, !PT ;  /* 0x000000ff18187812 */ /* 0x000fe400078ec0ff */
[----:B------:R-:W-:Y:S02]  /*166e0*/  SHF.R.U32.HI R37, RZ, 0x10, R35 ;  /* 0x00000010ff257819 */ /* 0x000fe40000011623 */
[----:B------:R-:W-:-:S02]  /*166f0*/  PRMT R31, R24, 0x7604, R21 ;  /* 0x00007604181f7816 */ /* 0x000fc40000000015 */
[----:B------:R-:W-:Y:S01]  /*16700*/  SHF.R.U32.HI R21, RZ, 0x10, R47 ;  /* 0x00000010ff157819 */ /* 0x000fe2000001162f */
[----:B------:R-:W-:Y:S01]  /*16710*/  IMAD.U32 R37, R37, 0x10000, RZ ;  /* 0x0001000025257824 */ /* 0x000fe200078e00ff */
[----:B------:R-:W-:Y:S02]  /*16720*/  LOP3.LUT R31, R31, 0xff0000, R34, 0xf8, !PT ;  /* 0x00ff00001f1f7812 */ /* 0x000fe400078ef822 */
[----:B------:R-:W-:Y:S01]  /*16730*/  LOP3.LUT R15, R15, 0xff0000, R46, 0xf8, !PT ;  /* 0x00ff00000f0f7812 */ /* 0x000fe200078ef82e */
[----:B------:R-:W-:Y:S01]  /*16740*/  IMAD.U32 R21, R21, 0x10000, RZ ;  /* 0x0001000015157824 */ /* 0x000fe200078e00ff */
[----:B------:R-:W-:Y:S02]  /*16750*/  LOP3.LUT R34, R31, 0xff000000, R34, 0xf8, !PT ;  /* 0xff0000001f227812 */ /* 0x000fe400078ef822 */
[----:B------:R-:W-:Y:S02]  /*16760*/  LOP3.LUT R37, R26, 0xff0000, R37, 0xf8, !PT ;  /* 0x00ff00001a257812 */ /* 0x000fe400078ef825 */
[----:B------:R-:W-:-:S02]  /*16770*/  LOP3.LUT R30, R15, 0xff000000, R46, 0xf8, !PT ;  /* 0xff0000000f1e7812 */ /* 0x000fc400078ef82e */
[----:B------:R-:W-:Y:S02]  /*16780*/  LOP3.LUT R36, R37, 0xff000000, R35, 0xf8, !PT ;  /* 0xff00000025247812 */ /* 0x000fe400078ef823 */
[----:B------:R-:W-:-:S04]  /*16790*/  LOP3.LUT R25, R25, 0xff0000, R32, 0xf8, !PT ;  /* 0x00ff000019197812 */ /* 0x000fc800078ef820 */
[----:B------:R-:W-:Y:S02]  /*167a0*/  LOP3.LUT R32, R25, 0xff000000, R32, 0xf8, !PT ;  /* 0xff00000019207812 */ /* 0x000fe400078ef820 */
[----:B--2---:R-:W-:Y:S02]  /*167b0*/  LEA.HI R3, R3, R0, RZ, 0x1c ;  /* 0x0000000003037211 */ /* 0x004fe400078fe0ff */
[----:B------:R-:W-:-:S04]  /*167c0*/  LOP3.LUT R0, R44, 0xff, RZ, 0xc0, !PT ;  /* 0x000000ff2c007812 */ /* 0x000fc800078ec0ff */
[----:B------:R-:W-:Y:S02]  /*167d0*/  PRMT R13, R5, 0x7604, R0 ;  /* 0x00007604050d7816 */ /* 0x000fe40000000000 */
[----:B------:R-:W-:Y:S02]  /*167e0*/  SHF.R.S32.HI R0, RZ, 0x1f, R3 ;  /* 0x0000001fff007819 */ /* 0x000fe40000011403 */
[----:B------:R-:W-:Y:S02]  /*167f0*/  LOP3.LUT R5, R47, 0xff, RZ, 0xc0, !PT ;  /* 0x000000ff2f057812 */ /* 0x000fe400078ec0ff */
[----:B------:R-:W-:Y:S01]  /*16800*/  LEA.HI R4, R0, R3, RZ, 0x2 ;  /* 0x0000000300047211 */ /* 0x000fe200078f10ff */
[----:B------:R-:W-:Y:S01]  /*16810*/  IMAD.SHL.U32 R3, R3, 0x10, RZ ;  /* 0x0000001003037824 */ /* 0x000fe200078e00ff */
[----:B------:R-:W-:Y:S02]  /*16820*/  PRMT R14, R6, 0x7604, R5 ;  /* 0x00007604060e7816 */ /* 0x000fe40000000005 */
[----:B------:R-:W-:Y:S01]  /*16830*/  LOP3.LUT R13, R13, 0xff0000, R44, 0xf8, !PT ;  /* 0x00ff00000d0d7812 */ /* 0x000fe200078ef82c */
[----:B------:R-:W-:Y:S01]  /*16840*/  IMAD.SHL.U32 R4, R4, 0x800, RZ ;  /* 0x0000080004047824 */ /* 0x000fe200078e00ff */
[----:B------:R-:W-:-:S02]  /*16850*/  LOP3.LUT R0, R224, 0x30, R3, 0xf8, !PT ;  /* 0x00000030e0007812 */ /* 0x000fc400078ef803 */
[----:B------:R-:W-:Y:S02]  /*16860*/  LOP3.LUT R21, R14, 0xff0000, R21, 0xf8, !PT ;  /* 0x00ff00000e157812 */ /* 0x000fe400078ef815 */
[----:B------:R-:W-:Y:S02]  /*16870*/  LOP3.LUT R0, R0, R225, RZ, 0x3c, !PT ;  /* 0x000000e100007212 */ /* 0x000fe400078e3cff */
[----:B------:R-:W-:Y:S02]  /*16880*/  LOP3.LUT R3, R4, 0xffffe000, RZ, 0xc0, !PT ;  /* 0xffffe00004037812 */ /* 0x000fe400078ec0ff */
[----:B---3--:R-:W1:Y:S01]  /*16890*/  LDS.128 R4, [R49+0x1e200] ;  /* 0x01e2000031047984 */ /* 0x008e620000000c00 */
[----:B------:R-:W-:Y:S02]  /*168a0*/  LOP3.LUT R46, R21, 0xff000000, R47, 0xf8, !PT ;  /* 0xff000000152e7812 */ /* 0x000fe400078ef82f */
[----:B------:R-:W-:-:S05]  /*168b0*/  IADD3 R3, R0, R226, R3 ;  /* 0x000000e200037210 */ /* 0x000fca0007ffe003 */
[----:B------:R-:W-:Y:S01]  /*168c0*/  IMAD.IADD R0, R18, 0x1, R3 ;  /* 0x0000000112007824 */ /* 0x000fe200078e0203 */
[----:B------:R-:W-:-:S04]  /*168d0*/  LOP3.LUT R3, R8, 0xff, RZ, 0xc0, !PT ;  /* 0x000000ff08037812 */ /* 0x000fc800078ec0ff */
[----:B------:R-:W2:Y:S01]  /*168e0*/  LDS.128 R8, [R0+0x1e200] ;  /* 0x01e2000000087984 */ /* 0x000ea20000000c00 */
[----:B------:R-:W-:Y:S02]  /*168f0*/  PRMT R20, R3, 0x7604, R20 ;  /* 0x0000760403147816 */ /* 0x000fe40000000014 */
[----:B------:R-:W-:Y:S02]  /*16900*/  SHF.R.U32.HI R3, RZ, 0x10, R45 ;  /* 0x00000010ff037819 */ /* 0x000fe4000001162d */
[----:B------:R-:W-:Y:S02]  /*16910*/  LOP3.LUT R29, R20, 0xff0000, R27, 0xf8, !PT ;  /* 0x00ff0000141d7812 */ /* 0x000fe400078ef81b */
[----:B------:R-:W-:Y:S02]  /*16920*/  SHF.L.U32 R3, R3, 0x10, RZ ;  /* 0x0000001003037819 */ /* 0x000fe400000006ff */
[----:B------:R-:W-:Y:S02]  /*16930*/  LOP3.LUT R27, R13, 0xff000000, R44, 0xf8, !PT ;  /* 0xff0000000d1b7812 */ /* 0x000fe400078ef82c */
[----:B------:R-:W-:-:S02]  /*16940*/  LOP3.LUT R3, R12, 0xff0000, R3, 0xf8, !PT ;  /* 0x00ff00000c037812 */ /* 0x000fc400078ef803 */
[----:B------:R-:W-:Y:S02]  /*16950*/  LOP3.LUT R33, R29, 0xff000000, R33, 0xf8, !PT ;  /* 0xff0000001d217812 */ /* 0x000fe400078ef821 */
[----:B------:R-:W-:Y:S02]  /*16960*/  LOP3.LUT R44, R3, 0xff000000, R45, 0xf8, !PT ;  /* 0xff000000032c7812 */ /* 0x000fe400078ef82d */
[-C--:B------:R-:W-:Y:S02]  /*16970*/  F2FP.F16.E4M3.UNPACK_B R31, R33.reuse ;  /* 0x00000021ff1f723e */ /* 0x080fe400020006ff */
[-C--:B------:R-:W-:Y:S02]  /*16980*/  F2FP.F16.E4M3.UNPACK_B R28, R44.reuse ;  /* 0x0000002cff1c723e */ /* 0x080fe400020006ff */
[----:B------:R-:W-:Y:S01]  /*16990*/  F2FP.F16.E4M3.UNPACK_B R33, R33.H1 ;  /* 0x00000021ff21723e */ /* 0x000fe200030006ff */
[----:B------:R-:W-:Y:S01]  /*169a0*/  HADD2.F32 R35, -RZ, R31.H0_H0 ;  /* 0x2000001fff237230 */ /* 0x000fe20000004100 */
[----:B------:R-:W-:Y:S01]  /*169b0*/  F2FP.F16.E4M3.UNPACK_B R44, R44.H1 ;  /* 0x0000002cff2c723e */ /* 0x000fe200030006ff */
[----:B------:R-:W-:Y:S01]  /*169c0*/  HADD2.F32 R29, -RZ, R28.H0_H0 ;  /* 0x2000001cff1d7230 */ /* 0x000fe20000004100 */
        /* <DEDUP_REMOVED lines=22> */
[----:B------:R-:W-:Y:S01]  /*16b30*/  HADD2.F32 R35, -RZ, R31.H1_H1 ;  /* 0x3000001fff237230 */ /* 0x000fe20000004100 */
[----:B------:R-:W-:Y:S01]  /*16b40*/  F2FP.F16.E4M3.UNPACK_B R9, R8 ;  /* 0x00000008ff09723e */ /* 0x000fe200020006ff */
[----:B------:R-:W-:Y:S01]  /*16b50*/  HADD2.F32 R29, -RZ, R28.H1_H1 ;  /* 0x3000001cff1d7230 */ /* 0x000fe20000004100 */
[----:B------:R-:W-:Y:S01]  /*16b60*/  F2FP.F16.E4M3.UNPACK_B R28, R36 ;  /* 0x00000024ff1c723e */ /* 0x000fe200020006ff */
[----:B------:R-:W-:Y:S02]  /*16b70*/  HADD2.F32 R37, -RZ, R33.H0_H0 ;  /* 0x20000021ff257230 */ /* 0x000fe40000004100 */
[C---:B------:R-:W-:Y:S01]  /*16b80*/  FMUL.FTZ R39, R20.reuse, R35 ;  /* 0x0000002314277220 */ /* 0x040fe20000410000 */
[----:B------:R-:W-:Y:S02]  /*16b90*/  HADD2.F32 R31, -RZ, R44.H0_H0 ;  /* 0x2000002cff1f7230 */ /* 0x000fe40000004100 */
[----:B------:R-:W-:Y:S01]  /*16ba0*/  FMUL.FTZ R20, R20, R29 ;  /* 0x0000001d14147220 */ /* 0x000fe20000410000 */
[----:B------:R-:W-:-:S02]  /*16bb0*/  HADD2.F32 R6, -RZ, R5.H0_H0 ;  /* 0x20000005ff067230 */ /* 0x000fc40000004100 */
[----:B------:R-:W-:Y:S01]  /*16bc0*/  FMUL.FTZ R41, R10, R37 ;  /* 0x000000250a297220 */ /* 0x000fe20000410000 */
[----:B------:R-:W-:Y:S01]  /*16bd0*/  FFMA.FTZ R39, R12, R29, -R39 ;  /* 0x0000001d0c277223 */ /* 0x000fe20000010827 */
[----:B------:R-:W-:Y:S01]  /*16be0*/  FMUL.FTZ R10, R10, R31 ;  /* 0x0000001f0a0a7220 */ /* 0x000fe20000410000 */
[----:B------:R-:W-:Y:S01]  /*16bf0*/  FFMA.FTZ R35, R12, R35, R20 ;  /* 0x000000230c237223 */ /* 0x000fe20000010014 */
[----:B------:R-:W-:Y:S01]  /*16c00*/  F2FP.F16.E4M3.UNPACK_B R12, R46 ;  /* 0x0000002eff0c723e */ /* 0x000fe200020006ff */
[C---:B------:R-:W-:Y:S01]  /*16c10*/  FFMA.FTZ R41, R6.reuse, R31, -R41 ;  /* 0x0000001f06297223 */ /* 0x040fe20000010829 */
[----:B------:R-:W-:Y:S01]  /*16c20*/  FFMA.FTZ R37, R6, R37, R10 ;  /* 0x0000002506257223 */ /* 0x000fe2000001000a */
        /* <DEDUP_REMOVED lines=21> */
[----:B------:R-:W-:Y:S02]  /*16d80*/  HADD2.F32 R20, -RZ, R36.H0_H0 ;  /* 0x20000024ff147230 */ /* 0x000fe40000004100 */
[----:B------:R-:W-:Y:S02]  /*16d90*/  HADD2.F32 R6, -RZ, R26.H0_H0 ;  /* 0x2000001aff067230 */ /* 0x000fe40000004100 */
        /* <DEDUP_REMOVED lines=111> */
.L_x_3313:
[----:B------:R-:W-:Y:S05]  /*17490*/  BSYNC B0 ;  /* 0x0000000000007941 */ /* 0x000fea0003800000 */
.L_x_3303:
[----:B------:R-:W-:Y:S01]  /*174a0*/  @!PT LDS RZ, [RZ] ;  /* 0x00000000fffff984 */ /* 0x000fe20000000800 */
[----:B------:R-:W-:Y:S01]  /*174b0*/  @!PT LDS RZ, [RZ] ;  /* 0x00000000fffff984 */ /* 0x000fe20000000800 */
[----:B------:R-:W-:Y:S01]  /*174c0*/  @!PT LDS RZ, [RZ] ;  /* 0x00000000fffff984 */ /* 0x000fe20000000800 */
[----:B------:R-:W-:Y:S01]  /*174d0*/  @!PT LDS RZ, [RZ] ;  /* 0x00000000fffff984 */ /* 0x000fe20000000800 */
[----:B------:R0:W-:Y:S06]  /*174e0*/  MEMBAR.ALL.CTA ;  /* 0x0000000000007992 */ /* 0x0001ec0000008000 */
[----:B0-----:R-:W0:Y:S01]  /*174f0*/  FENCE.VIEW.ASYNC.S ;  /* 0x00000000000073c6 */ /* 0x001e220000000000 */
[----:B------:R-:W-:Y:S05]  /*17500*/  WARPSYNC.ALL ;  /* 0x0000000000007948 */ /* 0x000fea0003800000 */
[----:B0-----:R-:W-:Y:S06]  /*17510*/  BAR.SYNC.DEFER_BLOCKING 0xd, 0x100 ;  /* 0x0344000000007b1d */ /* 0x001fec0000010000 */
.L_x_3301:
[----:B-1234-:R-:W-:-:S05]  /*17520*/  IMAD.U32 R0, RZ, RZ, UR53 ;  /* 0x00000035ff007e24 */ /* 0x01efca000f8e00ff */
[----:B------:R-:W-:-:S13]  /*17530*/  ISETP.NE.AND P0, PT, R0, 0x3, PT ;  /* 0x000000030000780c */ /* 0x000fda0003f05270 */
[----:B------:R-:W-:Y:S05]  /*17540*/  @!P0 BRA `(.L_x_3336) ;  /* 0x0000000000048947 */ /* 0x000fea0003800000 */
[----:B------:R-:W-:Y:S01]  /*17550*/  BPT.TRAP 0x1 ;  /* 0x000000040000795c */ /* 0x000fe20000300000 */
.L_x_3336:
[----:B------:R-:W-:Y:S02]  /*17560*/  LEA R0, R148, R18, 0x3 ;  /* 0x0000001294007211 */ /* 0x000fe400078e18ff */
[----:B0-----:R-:W-:-:S04]  /*17570*/  SHF.L.U32 R3, R227, 0x1f, RZ ;  /* 0x0000001fe3037819 */ /* 0x001fc800000006ff */
[----:B------:R0:W1:Y:S01]  /*17580*/  SYNCS.PHASECHK.TRANS64.TRYWAIT P2, [R0+URZ+0x33430], R3 ;  /* 0x03343003000075a7 */ /* 0x000062000804017f */
[----:B------:R-:W-:Y:S05]  /*17590*/  @!P0 BRA `(.L_x_3337) ;  /* 0x0000000000048947 */ /* 0x000fea0003800000 */
[----:B------:R-:W-:Y:S01]  /*175a0*/  BPT.TRAP 0x1 ;  /* 0x000000040000795c */ /* 0x000fe20000300000 */
.L_x_3337:
[----:B-----5:R-:W2:Y:S01]  /*175b0*/  S2R R4, SR_TID.X ;  /* 0x0000000000047919 */ /* 0x020ea20000002100 */
[----:B------:R-:W-:Y:S01]  /*175c0*/  IMAD.MOV.U32 R119, RZ, RZ, RZ ;  /* 0x000000ffff777224 */ /* 0x000fe200078e00ff */
[----:B--2---:R-:W-:-:S04]  /*175d0*/  LOP3.LUT R4, R4, 0x7f, RZ, 0xc0, !PT ;  /* 0x0000007f04047812 */ /* 0x004fc800078ec0ff */
[----:B------:R-:W-:Y:S01]  /*175e0*/  ISETP.NE.AND P1, PT, R4, RZ, PT ;  /* 0x000000ff0400720c */ /* 0x000fe20003f25270 */
[----:B-1----:R-:W-:-:S12]  /*175f0*/  @P2 BRA `(.L_x_3338) ;  /* 0x0000000000082947 */ /* 0x002fd80003800000 */
[----:B------:R-:W1:Y:S02]  /*17600*/  SYNCS.PHASECHK.TRANS64.TRYWAIT P2, [R0+URZ+0x33430], R3 ;  /* 0x03343003000075a7 */ /* 0x000e64000804017f */
[----:B-1----:R-:W-:Y:S05]  /*17610*/  @!P2 BRA `(.L_x_3339) ;  /* 0x0000013800f4a947 */ /* 0x002fea0003800000 */
.L_x_3338:
[----:B------:R-:W-:Y:S05]  /*17620*/  WARPSYNC.ALL ;  /* 0x0000000000007948 */ /* 0x000fea0003800000 */
[----:B01----:R-:W-:Y:S01]  /*17630*/  VIADD R3, R18, 0x24200 ;  /* 0x0002420012037836 */ /* 0x003fe20000000000 */
[----:B------:R-:W-:Y:S01]  /*17640*/  R2UR UR32, R50 ;  /* 0x00000000322072ca */ /* 0x000fe200000e0000 */
[----:B------:R-:W-:Y:S01]  /*17650*/  IMAD.MOV.U32 R5, RZ, RZ, -0x7fffffe0 ;  /* 0x80000020ff057424 */ /* 0x000fe200078e00ff */
[----:B------:R-:W-:Y:S01]  /*17660*/  WARPGROUP.ARRIVE ;  /* 0x00000000000079c5 */ /* 0x000fe20000000000 */
[----:B------:R-:W-:Y:S01]  /*17670*/  UMOV UR29, 0x80000020 ;  /* 0x80000020001d7882 */ /* 0x000fe20000000000 */
[----:B------:R-:W-:Y:S01]  /*17680*/  SHF.R.U32.HI R3, RZ, 0x4, R3 ;  /* 0x00000004ff037819 */ /* 0x000fe20000011603 */
[----:B------:R-:W-:Y:S01]  /*17690*/  IMAD.MOV.U32 R7, RZ, RZ, -0x7fffffe0 ;  /* 0x80000020ff077424 */ /* 0x000fe200078e00ff */
[----:B------:R-:W2:Y:S01]  /*176a0*/  LDL R105, [R1+0x40] ;  /* 0x0000400001697983 */ /* 0x000ea20000100800 */
[----:B------:R-:W-:Y:S01]  /*176b0*/  R2UR UR31, R5 ;  /* 0x00000000051f72ca */ /* 0x000fe200000e0000 */
[----:B------:R-:W-:Y:S01]  /*176c0*/  IMAD.MOV.U32 R9, RZ, RZ, -0x7fffffe0 ;  /* 0x80000020ff097424 */ /* 0x000fe200078e00ff */
[----:B------:R-:W-:Y:S01]  /*176d0*/  LOP3.LUT R3, R3, 0x3fff, RZ, 0xc0, !PT ;  /* 0x00003fff03037812 */ /* 0x000fe200078ec0ff */
[----:B------:R-:W-:Y:S01]  /*176e0*/  UMOV UR5, UR29 ;  /* 0x0000001d00057c82 */ /* 0x000fe20008000000 */
[----:B------:R-:W-:Y:S01]  /*176f0*/  UMOV UR9, UR29 ;  /* 0x0000001d00097c82 */ /* 0x000fe20008000000 */
[----:B------:R-:W-:Y:S01]  /*17700*/  UMOV UR13, UR29 ;  /* 0x0000001d000d7c82 */ /* 0x000fe20008000000 */
[----:B------:R-:W-:Y:S01]  /*17710*/  LOP3.LUT R14, R3, 0x10000, RZ, 0xfc, !PT ;  /* 0x00010000030e7812 */ /* 0x000fe200078efcff */
[----:B------:R-:W-:Y:S01]  /*17720*/  ULOP3.LUT UR32, UR32, 0x10000, URZ, 0xfc, !UPT ;  /* 0x0001000020207892 */ /* 0x000fe2000f8efc3f */
[----:B------:R-:W-:Y:S01]  /*17730*/  R2UR UR7, R9 ;  /* 0x00000000090772ca */ /* 0x000fe200000e0000 */
[----:B------:R-:W-:Y:S01]  /*17740*/  IMAD.MOV.U32 R9, RZ, RZ, -0x7fffffe0 ;  /* 0x80000020ff097424 */ /* 0x000fe200078e00ff */
[----:B------:R-:W-:Y:S01]  /*17750*/  UMOV UR49, 0x80000020 ;  /* 0x8000002000317882 */ /* 0x000fe20000000000 */
[----:B------:R-:W-:Y:S01]  /*17760*/  IMAD R4, R148, 0x780, R14 ;  /* 0x0000078094047824 */ /* 0x000fe200078e020e */
[----:B------:R-:W-:Y:S01]  /*17770*/  UIADD3 UR48, UR32, 0x2, URZ ;  /* 0x0000000220307890 */ /* 0x000fe2000fffe03f */
[----:B------:R-:W-:Y:S01]  /*17780*/  IMAD.MOV.U32 R11, RZ, RZ, -0x7fffffe0 ;  /* 0x80000020ff0b7424 */ /* 0x000fe200078e00ff */
[----:B------:R-:W-:Y:S01]  /*17790*/  UMOV UR28, UR32 ;  /* 0x00000020001c7c82 */ /* 0x000fe20008000000 */
[C---:B------:R-:W-:Y:S01]  /*177a0*/  VIADD R6, R4.reuse, 0x80 ;  /* 0x0000008004067836 */ /* 0x040fe20000000000 */
[C---:B------:R-:W-:Y:S01]  /*177b0*/  R2UR UR30, R4.reuse ;  /* 0x00000000041e72ca */ /* 0x040fe200000e0000 */
[----:B------:R-:W-:Y:S01]  /*177c0*/  UMOV UR4, UR28 ;  /* 0x0000001c00047c82 */ /* 0x000fe20008000000 */
[----:B------:R-:W-:Y:S01]  /*177d0*/  IADD3 R8, R4, 0x100, RZ ;  /* 0x0000010004087810 */ /* 0x000fe20007ffe0ff */
[----:B------:R-:W-:Y:S01]  /*177e0*/  UMOV UR8, UR28 ;  /* 0x0000001c00087c82 */ /* 0x000fe20008000000 */
[----:B------:R-:W-:Y:S01]  /*177f0*/  R2UR UR15, R9 ;  /* 0x00000000090f72ca */ /* 0x000fe200000e0000 */
[----:B------:R-:W-:Y:S01]  /*17800*/  UMOV UR12, UR28 ;  /* 0x0000001c000c7c82 */ /* 0x000fe20008000000 */
[----:B------:R-:W-:Y:S01]  /*17810*/  R2UR UR6, R8 ;  /* 0x00000000080672ca */ /* 0x000fe200000e0000 */
[C---:B------:R-:W-:Y:S01]  /*17820*/  VIADD R8, R4.reuse, 0x200 ;  /* 0x0000020004087836 */ /* 0x040fe20000000000 */
[----:B------:R-:W-:Y:S01]  /*17830*/  IADD3 R10, R4, 0x2, RZ ;  /* 0x00000002040a7810 */ /* 0x000fe20007ffe0ff */
[----:B------:R-:W-:Y:S01]  /*17840*/  IMAD.MOV.U32 R9, RZ, RZ, -0x7fffffe0 ;  /* 0x80000020ff097424 */ /* 0x000fe200078e00ff */
[----:B------:R-:W-:Y:S01]  /*17850*/  R2UR UR51, R11 ;  /* 0x000000000b3372ca */ /* 0x000fe200000e0000 */
[----:B------:R-:W-:Y:S01]  /*17860*/  UMOV UR16, UR48 ;  /* 0x0000003000107c82 */ /* 0x000fe20008000000 */
[----:B------:R-:W-:Y:S01]  /*17870*/  R2UR UR14, R8 ;  /* 0x00000000080e72ca */ /* 0x000fe200000e0000 */
[----:B------:R-:W-:Y:S01]  /*17880*/  QGMMA.64x32x32.F32.E4M3.E4M3 R88, gdesc[UR28], RZ, !UPT, gsb0 ;  /* 0x006000001c5879f3 */ /* 0x000fe2000c0008ff */
[----:B------:R-:W-:Y:S01]  /*17890*/  R2UR UR30, R6 ;  /* 0x00000000061e72ca */ /* 0x000fe200000e0000 */
[----:B------:R-:W-:Y:S01]  /*178a0*/  VIADD R6, R4, 0x180 ;  /* 0x0000018004067836 */ /* 0x000fe20000000000 */
[----:B------:R-:W-:Y:S01]  /*178b0*/  R2UR UR31, R7 ;  /* 0x00000000071f72ca */ /* 0x000fe200000e0000 */
[----:B------:R-:W-:Y:S01]  /*178c0*/  IMAD.MOV.U32 R7, RZ, RZ, -0x7fffffe0 ;  /* 0x80000020ff077424 */ /* 0x000fe200078e00ff */
[----:B------:R-:W-:Y:S01]  /*178d0*/  R2UR UR50, R10 ;  /* 0x000000000a3272ca */ /* 0x000fe200000e0000 */
[----:B------:R-:W-:Y:S01]  /*178e0*/  UMOV UR17, UR49 ;  /* 0x0000003100117c82 */ /* 0x000fe20008000000 */
[----:B------:R-:W-:Y:S01]  /*178f0*/  R2UR UR10, R6 ;  /* 0x00000000060a72ca */ /* 0x000fe200000e0000 */
[C---:B------:R-:W-:Y:S01]  /*17900*/  VIADD R6, R4.reuse, 0x82 ;  /* 0x0000008204067836 */ /* 0x040fe20000000000 */
[----:B------:R-:W-:Y:S01]  /*17910*/  R2UR UR11, R7 ;  /* 0x00000000070b72ca */ /* 0x000fe200000e0000 */
[----:B------:R-:W-:Y:S01]  /*17920*/  IMAD.MOV.U32 R7, RZ, RZ, -0x7fffffe0 ;  /* 0x80000020ff077424 */ /* 0x000fe200078e00ff */
[C---:B------:R-:W-:Y:S01]  /*17930*/  IADD3 R8, R4.reuse, 0x102, RZ ;  /* 0x0000010204087810 */ /* 0x040fe20007ffe0ff */
[----:B------:R-:W-:Y:S01]  /*17940*/  IMAD.MOV.U32 R11, RZ, RZ, -0x7fffffe0 ;  /* 0x80000020ff0b7424 */ /* 0x000fe200078e00ff */
[C---:B------:R-:W-:Y:S01]  /*17950*/  IADD3 R10, R4.reuse, 0x280, RZ ;  /* 0x00000280040a7810 */ /* 0x040fe20007ffe0ff */
[----:B------:R-:W-:Y:S01]  /*17960*/  VIADD R20, R4, 0x602 ;  /* 0x0000060204147836 */ /* 0x000fe20000000000 */
[----:B------:R-:W-:Y:S01]  /*17970*/  ULDC UR56, c[0x0][0x988] ;  /* 0x0002620000387ab9 */ /* 0x000fe20000000800 */
[----:B------:R-:W-:Y:S01]  /*17980*/  IMAD.MOV.U32 R21, RZ, RZ, -0x7fffffe0 ;  /* 0x80000020ff157424 */ /* 0x000fe200078e00ff */
[----:B------:R-:W-:Y:S01]  /*17990*/  MOV R118, R119 ;  /* 0x0000007700767202 */ /* 0x000fe20000000f00 */
[----:B------:R-:W-:-:S02]  /*179a0*/  IMAD.MOV.U32 R116, RZ, RZ, R119 ;  /* 0x000000ffff747224 */ /* 0x000fc400078e0077 */
[--C-:B------:R-:W-:Y:S02]  /*179b0*/  IMAD.MOV.U32 R114, RZ, RZ, R119.reuse ;  /* 0x000000ffff727224 */ /* 0x100fe400078e0077 */
[--C-:B------:R-:W-:Y:S02]  /*179c0*/  IMAD.MOV.U32 R112, RZ, RZ, R119.reuse ;  /* 0x000000ffff707224 */ /* 0x100fe400078e0077 */
[----:B------:R-:W-:Y:S01]  /*179d0*/  IMAD.MOV.U32 R110, RZ, RZ, R119 ;  /* 0x000000ffff6e7224 */ /* 0x000fe200078e0077 */
[----:B------:R-:W-:Y:S02]  /*179e0*/  WARPGROUP.DEPBAR.LE gsb0, 0x0 ;  /* 0x00008000000079c5 */ /* 0x000fe40000010000 */
[----:B------:R-:W-:-:S06]  /*179f0*/  WARPGROUP.ARRIVE ;  /* 0x00000000000079c5 */ /* 0x000fcc0000000000 */
[----:B------:R-:W-:Y:S03]  /*17a00*/  QGMMA.64x32x32.F32.E4M3.E4M3 R72, gdesc[UR28], RZ, !UPT, gsb0 ;  /* 0x006000001c4879f3 */ /* 0x000fe6000c0008ff */
[----:B------:R-:W-:Y:S02]  /*17a10*/  WARPGROUP.DEPBAR.LE gsb0, 0x0 ;  /* 0x00008000000079c5 */ /* 0x000fe40000010000 */
[----:B------:R-:W-:-:S06]  /*17a20*/  WARPGROUP.ARRIVE ;  /* 0x00000000000079c5 */ /* 0x000fcc0000000000 */
[----:B------:R-:W-:Y:S01]  /*17a30*/  QGMMA.64x32x32.F32.E4M3.E4M3 R56, gdesc[UR4], RZ, !UPT, gsb0 ;  /* 0x00600000043879f3 */ /* 0x000fe2000c0008ff */
[----:B------:R-:W-:Y:S01]  /*17a40*/  R2UR UR6, R10 ;  /* 0x000000000a0672ca */ /* 0x000fe200000e0000 */
[----:B------:R-:W-:Y:S01]  /*17a50*/  UIADD3 UR4, UR32, 0x200, URZ ;  /* 0x0000020020047890 */ /* 0x000fe2000fffe03f */
[----:B------:R-:W-:Y:S01]  /*17a60*/  R2UR UR7, R11 ;  /* 0x000000000b0772ca */ /* 0x000fe200000e0000 */
[----:B------:R-:W-:Y:S01]  /*17a70*/  UMOV UR5, 0x80000020 ;  /* 0x8000002000057882 */ /* 0x000fe20000000000 */
[----:B------:R-:W-:Y:S01]  /*17a80*/  IMAD.MOV.U32 R11, RZ, RZ, -0x7fffffe0 ;  /* 0x80000020ff0b7424 */ /* 0x000fe200078e00ff */
[----:B------:R-:W-:Y:S01]  /*17a90*/  UMOV UR21, UR5 ;  /* 0x0000000500157c82 */ /* 0x000fe20008000000 */
[----:B------:R-:W-:Y:S02]  /*17aa0*/  IADD3 R10, R4, 0x282, RZ ;  /* 0x00000282040a7810 */ /* 0x000fe40007ffe0ff */
[----:B------:R-:W-:Y:S01]  /*17ab0*/  UMOV UR20, UR4 ;  /* 0x0000000400147c82 */ /* 0x000fe20008000000 */
[----:B------:R-:W-:-:S02]  /*17ac0*/  WARPGROUP.DEPBAR.LE gsb0, 0x0 ;  /* 0x00008000000079c5 */ /* 0x000fc40000010000 */
[----:B------:R-:W-:-:S06]  /*17ad0*/  WARPGROUP.ARRIVE ;  /* 0x00000000000079c5 */ /* 0x000fcc0000000000 */
[----:B------:R-:W-:Y:S01]  /*17ae0*/  QGMMA.64x32x32.F32.E4M3.E4M3 R40, gdesc[UR8], RZ, !UPT, gsb0 ;  /* 0x00600000082879f3 */ /* 0x000fe2000c0008ff */
[----:B------:R-:W-:Y:S01]  /*17af0*/  R2UR UR10, R8 ;  /* 0x00000000080a72ca */ /* 0x000fe200000e0000 */
[----:B------:R-:W-:Y:S01]  /*17b00*/  UMOV UR8, UR48 ;  /* 0x0000003000087c82 */ /* 0x000fe20008000000 */
[----:B------:R-:W-:Y:S01]  /*17b10*/  R2UR UR11, R9 ;  /* 0x00000000090b72ca */ /* 0x000fe200000e0000 */
[----:B------:R-:W-:Y:S01]  /*17b20*/  UMOV UR9, UR49 ;  /* 0x0000003100097c82 */ /* 0x000fe20008000000 */
[----:B------:R-:W-:Y:S02]  /*17b30*/  VIADD R8, R4, 0x202 ;  /* 0x0000020204087836 */ /* 0x000fe40000000000 */
[----:B------:R-:W-:-:S03]  /*17b40*/  IMAD.MOV.U32 R9, RZ, RZ, -0x7fffffe0 ;  /* 0x80000020ff097424 */ /* 0x000fc600078e00ff */
[----:B------:R-:W-:Y:S02]  /*17b50*/  R2UR UR18, R8 ;  /* 0x00000000081272ca */ /* 0x000fe400000e0000 */
[----:B------:R-:W-:Y:S01]  /*17b60*/  R2UR UR19, R9 ;  /* 0x00000000091372ca */ /* 0x000fe200000e0000 */
[----:B------:R-:W-:Y:S01]  /*17b70*/  IMAD.MOV.U32 R9, RZ, RZ, -0x7fffffe0 ;  /* 0x80000020ff097424 */ /* 0x000fe200078e00ff */
[----:B------:R-:W-:Y:S01]  /*17b80*/  IADD3 R8, R4, 0x380, RZ ;  /* 0x0000038004087810 */ /* 0x000fe20007ffe0ff */
[----:B------:R-:W-:Y:S02]  /*17b90*/  WARPGROUP.DEPBAR.LE gsb0, 0x0 ;  /* 0x00008000000079c5 */ /* 0x000fe40000010000 */
[----:B------:R-:W-:-:S06]  /*17ba0*/  WARPGROUP.ARRIVE ;  /* 0x00000000000079c5 */ /* 0x000fcc0000000000 */
[----:B------:R-:W-:Y:S01]  /*17bb0*/  QGMMA.64x32x32.F32.E4M3.E4M3 R24, gdesc[UR12], RZ, !UPT, gsb0 ;  /* 0x006000000c1879f3 */ /* 0x000fe2000c0008ff */
[----:B------:R-:W-:Y:S01]  /*17bc0*/  UMOV UR12, UR48 ;  /* 0x00000030000c7c82 */ /* 0x000fe20008000000 */
[----:B------:R-:W-:Y:S01]  /*17bd0*/  UMOV UR13, UR49 ;  /* 0x00000031000d7c82 */ /* 0x000fe20008000000 */
[----:B------:R-:W-:Y:S02]  /*17be0*/  WARPGROUP.DEPBAR.LE gsb0, 0x0 ;  /* 0x00008000000079c5 */ /* 0x000fe40000010000 */
[----:B------:R-:W-:-:S06]  /*17bf0*/  WARPGROUP.ARRIVE ;  /* 0x00000000000079c5 */ /* 0x000fcc0000000000 */
[----:B------:R-:W-:Y:S01]  /*17c00*/  QGMMA.64x32x32.F32.E4M3.E4M3 R88, gdesc[UR48], R88, gsb0 ;  /* 0x00600000305879f3 */ /* 0x000fe20008000858 */
[----:B------:R-:W-:Y:S01]  /*17c10*/  R2UR UR50, R6 ;  /* 0x00000000063272ca */ /* 0x000fe200000e0000 */
[----:B------:R-:W-:Y:S01]  /*17c20*/  VIADD R6, R4, 0x182 ;  /* 0x0000018204067836 */ /* 0x000fe20000000000 */
[----:B------:R-:W-:Y:S01]  /*17c30*/  R2UR UR51, R7 ;  /* 0x00000000073372ca */ /* 0x000fe200000e0000 */
[----:B------:R-:W-:-:S03]  /*17c40*/  IMAD.MOV.U32 R7, RZ, RZ, -0x7fffffe0 ;  /* 0x80000020ff077424 */ /* 0x000fc600078e00ff */
[----:B------:R-:W-:Y:S01]  /*17c50*/  R2UR UR14, R6 ;  /* 0x00000000060e72ca */ /* 0x000fe200000e0000 */
[----:B------:R-:W-:Y:S01]  /*17c60*/  VIADD R6, R4, 0x300 ;  /* 0x0000030004067836 */ /* 0x000fe20000000000 */
[----:B------:R-:W-:Y:S01]  /*17c70*/  R2UR UR15, R7 ;  /* 0x00000000070f72ca */ /* 0x000fe200000e0000 */
[----:B------:R-:W-:Y:S01]  /*17c80*/  IMAD.MOV.U32 R7, RZ, RZ, -0x7fffffe0 ;  /* 0x80000020ff077424 */ /* 0x000fe200078e00ff */
[----:B------:R-:W-:Y:S02]  /*17c90*/  WARPGROUP.DEPBAR.LE gsb0, 0x0 ;  /* 0x00008000000079c5 */ /* 0x000fe40000010000 */
[----:B------:R-:W-:-:S06]  /*17ca0*/  WARPGROUP.ARRIVE ;  /* 0x00000000000079c5 */ /* 0x000fcc0000000000 */
[----:B------:R-:W-:Y:S03]  /*17cb0*/  QGMMA.64x32x32.F32.E4M3.E4M3 R72, gdesc[UR48], R72, gsb0 ;  /* 0x00600000304879f3 */ /* 0x000fe60008000848 */
[----:B------:R-:W-:Y:S02]  /*17cc0*/  WARPGROUP.DEPBAR.LE gsb0, 0x0 ;  /* 0x00008000000079c5 */ /* 0x000fe40000010000 */
[----:B------:R-:W-:-:S06]  /*17cd0*/  WARPGROUP.ARRIVE ;  /* 0x00000000000079c5 */ /* 0x000fcc0000000000 */
[----:B------:R-:W-:Y:S01]  /*17ce0*/  QGMMA.64x32x32.F32.E4M3.E4M3 R56, gdesc[UR8], R56, gsb0 ;  /* 0x00600000083879f3 */ /* 0x000fe20008000838 */
        /* <DEDUP_REMOVED lines=10> */
[----:B------:R-:W-:Y:S01]  /*17d90*/  QGMMA.64x32x32.F32.E4M3.E4M3 R40, gdesc[UR12], R40, gsb0 ;  /* 0x006000000c2879f3 */ /* 0x000fe20008000828 */
        /* <DEDUP_REMOVED lines=12> */
[----:B------:R-:W-:Y:S01]  /*17e60*/  QGMMA.64x32x32.F32.E4M3.E4M3 R24, gdesc[UR16], R24, gsb0 ;  /* 0x00600000101879f3 */ /* 0x000fe20008000818 */
        /* <DEDUP_REMOVED lines=15> */
[----:B------:R-:W-:Y:S01]  /*17f60*/  QGMMA.64x32x32.F32.E4M3.E4M3 R72, gdesc[UR4], R72, gsb0 ;  /* 0x00600000044879f3 */ /* 0x000fe20008000848 */
[----:B------:R-:W-:Y:S02]  /*17f70*/  ULDC UR6, c[0x0][0x988] ;  /* 0x0002620000067ab9 */ /* 0x000fe40000000800 */
        /* <DEDUP_REMOVED lines=9> */
[----:B------:R-:W-:Y:S01]  /*18010*/  IADD3 R10, R4, 0x502, RZ ;  /* 0x00000502040a7810 */ /* 0x000fe20007ffe0ff */
[----:B------:R-:W-:Y:S02]  /*18020*/  WARPGROUP.DEPBAR.LE gsb0, 0x0 ;  /* 0x00008000000079c5 */ /* 0x000fe40000010000 */
        /* <DEDUP_REMOVED lines=34> */
[----:B------:R-:W-:Y:S01]  /*18250*/  UIADD3 UR16, UR32, 0x402, URZ ;  /* 0x0000040220107890 */ /* 0x000fe2000fffe03f */
[----:B------:R-:W-:Y:S01]  /*18260*/  R2UR UR18, R10 ;  /* 0x000000000a1272ca */ /* 0x000fe200000e0000 */
[----:B------:R-:W-:Y:S01]  /*18270*/  UMOV UR17, 0x80000020 ;  /* 0x8000002000117882 */ /* 0x000fe20000000000 */
[----:B------:R-:W-:Y:S01]  /*18280*/  UMOV UR32, UR12 ;  /* 0x0000000c00207c82 */ /* 0x000fe20008000000 */
[----:B------:R-:W-:Y:S01]  /*18290*/  R2UR UR19, R11 ;  /* 0x000000000b1372ca */ /* 0x000fe200000e0000 */
        /* <DEDUP_REMOVED lines=9> */
[----:B------:R-:W-:Y:S01]  /*18330*/  R2UR UR34, R8 ;  /* 0x00000000082272ca */ /* 0x000fe200000e0000 */
[----:B------:R-:W-:Y:S01]  /*18340*/  VIADD R8, R4, 0x582 ;  /* 0x0000058204087836 */ /* 0x000fe20000000000 */
[----:B------:R-:W-:Y:S02]  /*18350*/  R2UR UR35, R9 ;  /* 0x00000000092372ca */ /* 0x000fe400000e0000 */
[----:B------:R-:W-:Y:S01]  /*18360*/  MOV R9, 0x80000020 ;  /* 0x8000002000097802 */ /* 0x000fe20000000f00 */
        /* <DEDUP_REMOVED lines=12> */
[----:B------:R-:W-:Y:S02]  /*18430*/  R2UR UR26, R6 ;  /* 0x00000000061a72ca */ /* 0x000fe400000e0000 */
[----:B------:R-:W-:Y:S01]  /*18440*/  R2UR UR27, R7 ;  /* 0x00000000071b72ca */ /* 0x000fe200000e0000 */
        /* <DEDUP_REMOVED lines=15> */
[----:B------:R-:W-:Y:S02]  /*18540*/  R2UR UR18, R8 ;  /* 0x00000000081272ca */ /* 0x000fe400000e0000 */
[----:B------:R-:W-:Y:S01]  /*18550*/  R2UR UR19, R9 ;  /* 0x00000000091372ca */ /* 0x000fe200000e0000 */
[----:B------:R-:W-:Y:S02]  /*18560*/  WARPGROUP.DEPBAR.LE gsb0, 0x0 ;  /* 0x00008000000079c5 */ /* 0x000fe40000010000 */
[----:B------:R-:W-:Y:S01]  /*18570*/  WARPGROUP.ARRIVE ;  /* 0x00000000000079c5 */ /* 0x000fe20000000000 */
[C---:B------:R-:W-:Y:S01]  /*18580*/  FMUL.FTZ R6, R2.reuse, R89 ;  /* 0x0000005902067220 */ /* 0x040fe20000410000 */
[C---:B------:R-:W-:Y:S01]  /*18590*/  FMUL.FTZ R9, R2.reuse, R91 ;  /* 0x0000005b02097220 */ /* 0x040fe20000410000 */
[C---:B------:R-:W-:Y:S01]  /*185a0*/  FMUL.FTZ R5, R2.reuse, R88 ;  /* 0x0000005802057220 */ /* 0x040fe20000410000 */
[C---:B------:R-:W-:Y:S01]  /*185b0*/  FMUL.FTZ R10, R2.reuse, R97 ;  /* 0x00000061020a7220 */ /* 0x040fe20000410000 */
[----:B------:R-:W-:-:S05]  /*185c0*/  FMUL.FTZ R7, R2, R92 ;  /* 0x0000005c02077220 */ /* 0x000fca0000410000 */
[----:B------:R-:W-:Y:S01]  /*185d0*/  QGMMA.64x32x32.F32.E4M3.E4M3 R72, gdesc[UR16], R72, gsb0 ;  /* 0x00600000104879f3 */ /* 0x000fe20008000848 */
[----:B------:R-:W-:Y:S01]  /*185e0*/  R2UR UR18, R20 ;  /* 0x00000000141272ca */ /* 0x000fe200000e0000 */
[----:B------:R-:W-:Y:S01]  /*185f0*/  VIADD R20, R4, 0x682 ;  /* 0x0000068204147836 */ /* 0x000fe20000000000 */
[----:B------:R-:W-:Y:S01]  /*18600*/  R2UR UR19, R21 ;  /* 0x00000000151372ca */ /* 0x000fe200000e0000 */
[----:B------:R-:W-:Y:S01]  /*18610*/  IMAD.MOV.U32 R21, RZ, RZ, -0x7fffffe0 ;  /* 0x80000020ff157424 */ /* 0x000fe200078e00ff */
        /* <DEDUP_REMOVED lines=12> */
[----:B------:R-:W-:-:S04]  /*186e0*/  FMUL.FTZ R91, R2, R103 ;  /* 0x00000067025b7220 */ /* 0x000fc80000410000 */
[----:B------:R-:W1:Y:S08]  /*186f0*/  MUFU.TANH R5, R5 ;  /* 0x0000000500057308 */ /* 0x000e700000002400 */
[----:B------:R-:W3:Y:S08]  /*18700*/  MUFU.TANH R10, R10 ;  /* 0x0000000a000a7308 */ /* 0x000ef00000002400 */
[----:B------:R-:W4:Y:S08]  /*18710*/  MUFU.TANH R7, R7 ;  /* 0x0000000700077308 */ /* 0x000f300000002400 */
[----:B------:R-:W5:Y:S08]  /*18720*/  MUFU.TANH R3, R3 ;  /* 0x0000000300037308 */ /* 0x000f700000002400 */
[----:B------:R-:W5:Y:S01]  /*18730*/  MUFU.TANH R8, R8 ;  /* 0x0000000800087308 */ /* 0x000f620000002400 */
[----:B------:R-:W-:-:S02]  /*18740*/  WARPGROUP.DEPBAR.LE gsb0, 0x0 ;  /* 0x00008000000079c5 */ /* 0x000fc40000010000 */
[----:B------:R-:W-:-:S05]  /*18750*/  WARPGROUP.ARRIVE ;  /* 0x00000000000079c5 */ /* 0x000fca0000000000 */
[----:B------:R-:W5:Y:S01]  /*18760*/  MUFU.TANH R11, R11 ;  /* 0x0000000b000b7308 */ /* 0x000f620000002400 */
[C---:B------:R-:W-:Y:S01]  /*18770*/  FMUL.FTZ R93, R2.reuse, R75 ;  /* 0x0000004b025d7220 */ /* 0x040fe20000410000 */
[C---:B------:R-:W-:Y:S01]  /*18780*/  FMUL.FTZ R75, R2.reuse, R76 ;  /* 0x0000004c024b7220 */ /* 0x040fe20000410000 */
[C---:B------:R-:W-:Y:S01]  /*18790*/  FMUL.FTZ R95, R2.reuse, R78 ;  /* 0x0000004e025f7220 */ /* 0x040fe20000410000 */
[----:B------:R-:W-:Y:S01]  /*187a0*/  FMUL.FTZ R78, R2, R79 ;  /* 0x0000004f024e7220 */ /* 0x000fe20000410000 */
[----:B------:R-:W-:Y:S01]  /*187b0*/  QGMMA.64x32x32.F32.E4M3.E4M3 R56, gdesc[UR16], R56, gsb0 ;  /* 0x00600000103879f3 */ /* 0x000fe20008000838 */
[----:B------:R-:W-:Y:S01]  /*187c0*/  R2UR UR18, R20 ;  /* 0x00000000141272ca */ /* 0x000fe200000e0000 */
[----:B------:R-:W-:Y:S01]  /*187d0*/  FMUL.FTZ R76, R2, R81 ;  /* 0x00000051024c7220 */ /* 0x000fe20000410000 */
[----:B------:R-:W-:Y:S01]  /*187e0*/  R2UR UR19, R21 ;  /* 0x00000000151372ca */ /* 0x000fe200000e0000 */
[----:B------:R-:W-:Y:S01]  /*187f0*/  IMAD.MOV.U32 R21, RZ, RZ, -0x7fffffe0 ;  /* 0x80000020ff157424 */ /* 0x000fe200078e00ff */
[----:B------:R-:W-:Y:S01]  /*18800*/  IADD3 R20, R4, 0x702, RZ ;  /* 0x0000070204147810 */ /* 0x000fe20007ffe0ff */
[----:B--2---:R-:W-:Y:S01]  /*18810*/  IMAD.IADD R4, R105, 0x1, R149 ;  /* 0x0000000169047824 */ /* 0x004fe200078e0295 */
        /* <DEDUP_REMOVED lines=12> */
[----:B------:R-:W-:-:S04]  /*188e0*/  FMUL.FTZ R86, R2, R86 ;  /* 0x0000005602567220 */ /* 0x000fc80000410000 */
[----:B------:R-:W2:Y:S08]  /*188f0*/  MUFU.TANH R15, R15 ;  /* 0x0000000f000f7308 */ /* 0x000eb00000002400 */
[----:B------:R-:W2:Y:S08]  /*18900*/  MUFU.TANH R90, R90 ;  /* 0x0000005a005a7308 */ /* 0x000eb00000002400 */
[----:B------:R-:W2:Y:S08]  /*18910*/  MUFU.TANH R88, R88 ;  /* 0x0000005800587308 */ /* 0x000eb00000002400 */
[----:B------:R-:W2:Y:S08]  /*18920*/  MUFU.TANH R89, R89 ;  /* 0x0000005900597308 */ /* 0x000eb00000002400 */
[----:B------:R-:W2:Y:S01]  /*18930*/  MUFU.TANH R72, R72 ;  /* 0x0000004800487308 */ /* 0x000ea20000002400 */
[----:B------:R-:W-:-:S02]  /*18940*/  WARPGROUP.DEPBAR.LE gsb0, 0x0 ;  /* 0x00008000000079c5 */ /* 0x000fc40000010000 */
[----:B------:R-:W-:Y:S01]  /*18950*/  WARPGROUP.ARRIVE ;  /* 0x00000000000079c5 */ /* 0x000fe20000000000 */
[C---:B------:R-:W-:Y:S01]  /*18960*/  FMUL.FTZ R98, R2.reuse, R58 ;  /* 0x0000003a02627220 */ /* 0x040fe20000410000 */
[C---:B------:R-:W-:Y:S01]  /*18970*/  FMUL.FTZ R58, R2.reuse, R65 ;  /* 0x00000041023a7220 */ /* 0x040fe20000410000 */
[C---:B------:R-:W-:Y:S01]  /*18980*/  FMUL.FTZ R100, R2.reuse, R63 ;  /* 0x0000003f02647220 */ /* 0x040fe20000410000 */
[C---:B------:R-:W-:Y:S01]  /*18990*/  FMUL.FTZ R63, R2.reuse, R67 ;  /* 0x00000043023f7220 */ /* 0x040fe20000410000 */
[----:B------:R-:W-:Y:S01]  /*189a0*/  FMUL.FTZ R84, R2, R56 ;  /* 0x0000003802547220 */ /* 0x000fe20000410000 */
[----:B------:R-:W-:Y:S01]  /*189b0*/  QGMMA.64x32x32.F32.E4M3.E4M3 R40, gdesc[UR16], R40, gsb0 ;  /* 0x00600000102879f3 */ /* 0x000fe20008000828 */
[----:B------:R-:W-:Y:S01]  /*189c0*/  R2UR UR18, R20 ;  /* 0x00000000141272ca */ /* 0x000fe200000e0000 */
[----:B------:R-:W-:Y:S01]  /*189d0*/  IMAD R20, R157, -0xa0, R4 ;  /* 0xffffff609d147824 */ /* 0x000fe200078e0204 */
[----:B------:R-:W-:Y:S01]  /*189e0*/  R2UR UR19, R21 ;  /* 0x00000000151372ca */ /* 0x000fe200000e0000 */
[C---:B------:R-:W-:Y:S01]  /*189f0*/  FMUL.FTZ R56, R2.reuse, R57 ;  /* 0x0000003902387220 */ /* 0x040fe20000410000 */
[C---:B------:R-:W-:Y:S01]  /*18a00*/  FMUL.FTZ R57, R2.reuse, R59 ;  /* 0x0000003b02397220 */ /* 0x040fe20000410000 */
[----:B------:R-:W-:Y:S01]  /*18a10*/  FMUL.FTZ R102, R2, R62 ;  /* 0x0000003e02667220 */ /* 0x000fe20000410000 */
[----:B------:R-:W-:Y:S01]  /*18a20*/  ISETP.GT.AND P3, PT, R20, 0x1, PT ;  /* 0x000000011400780c */ /* 0x000fe20003f64270 */
[----:B------:R-:W-:Y:S01]  /*18a30*/  FMUL.FTZ R59, R2, R60 ;  /* 0x0000003c023b7220 */ /* 0x000fe20000410000 */
[----:B------:R-:W-:Y:S01]  /*18a40*/  ISETP.GT.AND P2, PT, R20, RZ, PT ;  /* 0x000000ff1400720c */ /* 0x000fe20003f44270 */
[C---:B------:R-:W-:Y:S01]  /*18a50*/  FMUL.FTZ R62, R2.reuse, R69 ;  /* 0x00000045023e7220 */ /* 0x040fe20000410000 */
[----:B0-----:R-:W-:Y:S01]  /*18a60*/  FSEL R4, R9, -INF , P3 ;  /* 0xff80000009047808 */ /* 0x001fe20001800000 */
[----:B------:R-:W-:Y:S01]  /*18a70*/  FMUL.FTZ R60, R2, R61 ;  /* 0x0000003d023c7220 */ /* 0x000fe20000410000 */
[----:B------:R-:W-:Y:S01]  /*18a80*/  FSEL R6, R6, -INF , P3 ;  /* 0xff80000006067808 */ /* 0x000fe20001800000 */
[----:B------:R-:W-:Y:S01]  /*18a90*/  FMUL.FTZ R61, R2, R64 ;  /* 0x00000040023d7220 */ /* 0x000fe20000410000 */
[----:B------:R-:W-:Y:S01]  /*18aa0*/  ISETP.GT.AND P3, PT, R20, 0x11, PT ;  /* 0x000000111400780c */ /* 0x000fe20003f64270 */
[----:B------:R-:W-:Y:S01]  /*18ab0*/  FMUL.FTZ R64, R2, R68 ;  /* 0x0000004402407220 */ /* 0x000fe20000410000 */
[----:B------:R-:W-:Y:S01]  /*18ac0*/  ISETP.GT.AND P4, PT, R20, 0x8, PT ;  /* 0x000000081400780c */ /* 0x000fe20003f84270 */
[----:B------:R-:W-:Y:S01]  /*18ad0*/  FMUL.FTZ R68, R2, R71 ;  /* 0x0000004702447220 */ /* 0x000fe20000410000 */
[----:B-1----:R-:W-:Y:S01]  /*18ae0*/  FSEL R65, R5, -INF , P2 ;  /* 0xff80000005417808 */ /* 0x002fe20001000000 */
[----:B------:R-:W0:Y:S01]  /*18af0*/  MUFU.TANH R92, R92 ;  /* 0x0000005c005c7308 */ /* 0x000e220000002400 */
[----:B---3--:R-:W-:Y:S01]  /*18b00*/  FSEL R81, R10, -INF , P3 ;  /* 0xff8000000a517808 */ /* 0x008fe20001800000 */
[----:B------:R-:W-:Y:S01]  /*18b10*/  FMUL.FTZ R104, R2, R66 ;  /* 0x0000004202687220 */ /* 0x000fe20000410000 */
[----:B------:R-:W-:Y:S01]  /*18b20*/  ISETP.GT.AND P5, PT, R20, 0x9, PT ;  /* 0x000000091400780c */ /* 0x000fe20003fa4270 */
[----:B------:R-:W-:Y:S01]  /*18b30*/  FMUL.FTZ R106, R2, R70 ;  /* 0x00000046026a7220 */ /* 0x000fe20000410000 */
[----:B----4-:R-:W-:-:S02]  /*18b40*/  FSEL R67, R7, -INF , P4 ;  /* 0xff80000007437808 */ /* 0x010fc40002000000 */
[----:B------:R-:W-:Y:S01]  /*18b50*/  FMNMX.FTZ R10, R65, R6, !PT ;  /* 0x00000006410a7209 */ /* 0x000fe20007810000 */
[----:B------:R-:W1:Y:S01]  /*18b60*/  MUFU.TANH R73, R73 ;  /* 0x0000004900497308 */ /* 0x000e620000002400 */
[----:B-----5:R-:W-:Y:S02]  /*18b70*/  FSEL R3, R3, -INF , P2 ;  /* 0xff80000003037808 */ /* 0x020fe40001000000 */
[----:B------:R-:W-:Y:S02]  /*18b80*/  ISETP.GT.AND P2, PT, R20, 0x10, PT ;  /* 0x000000101400780c */ /* 0x000fe40003f44270 */
[----:B------:R-:W-:Y:S02]  /*18b90*/  FSEL R69, R8, -INF , P5 ;  /* 0xff80000008457808 */ /* 0x000fe40002800000 */
[----:B------:R-:W-:Y:S01]  /*18ba0*/  FMNMX.FTZ R10, R67, R10, !PT ;  /* 0x0000000a430a7209 */ /* 0x000fe20007810000 */
[----:B------:R-:W3:Y:S01]  /*18bb0*/  MUFU.TANH R91, R91 ;  /* 0x0000005b005b7308 */ /* 0x000ee20000002400 */
[----:B------:R-:W-:-:S02]  /*18bc0*/  FSEL R71, R11, -INF , P2 ;  /* 0xff8000000b477808 */ /* 0x000fc40001000000 */
[----:B------:R-:W-:Y:S02]  /*18bd0*/  FMNMX.FTZ R10, R69, R10, !PT ;  /* 0x0000000a450a7209 */ /* 0x000fe40007810000 */
[----:B--2---:R-:W-:Y:S02]  /*18be0*/  FSEL R5, R13, -INF , P4 ;  /* 0xff8000000d057808 */ /* 0x004fe40002000000 */
[----:B------:R-:W-:Y:S01]  /*18bf0*/  ISETP.GT.AND P4, PT, R20, 0x18, PT ;  /* 0x000000181400780c */ /* 0x000fe20003f84270 */
[----:B------:R-:W2:Y:S01]  /*18c00*/  MUFU.TANH R75, R75 ;  /* 0x0000004b004b7308 */ /* 0x000ea20000002400 */
[----:B------:R-:W-:Y:S02]  /*18c10*/  FMNMX.FTZ R10, R71, R10, !PT ;  /* 0x0000000a470a7209 */ /* 0x000fe40007810000 */
[----:B------:R-:W-:Y:S02]  /*18c20*/  FSEL R7, R12, -INF , P5 ;  /* 0xff8000000c077808 */ /* 0x000fe40002800000 */
[----:B------:R-:W-:-:S02]  /*18c30*/  ISETP.GT.AND P5, PT, R20, 0x19, PT ;  /* 0x000000191400780c */ /* 0x000fc40003fa4270 */
[----:B------:R-:W-:Y:S01]  /*18c40*/  FSEL R83, R15, -INF , P4 ;  /* 0xff8000000f537808 */ /* 0x000fe20002000000 */
[----:B------:R-:W-:Y:S01]  /*18c50*/  MUFU.TANH R94, R94 ;  /* 0x0000005e005e7308 */ /* 0x000fe20000002400 */
[----:B------:R-:W-:Y:S02]  /*18c60*/  FMNMX.FTZ R10, R81, R10, !PT ;  /* 0x0000000a510a7209 */ /* 0x000fe40007810000 */
[----:B------:R-:W-:Y:S01]  /*18c70*/  FSEL R9, R90, -INF , P2 ;  /* 0xff8000005a097808 */ /* 0x000fe20001000000 */
[--C-:B------:R-:W-:Y:S01]  /*18c80*/  IMAD.MOV.U32 R90, RZ, RZ, R119.reuse ;  /* 0x000000ffff5a7224 */ /* 0x100fe200078e0077 */
[----:B------:R-:W-:Y:S02]  /*18c90*/  ISETP.GT.AND P2, PT, R20, 0x20, PT ;  /* 0x000000201400780c */ /* 0x000fe40003f44270 */
[----:B------:R-:W-:Y:S01]  /*18ca0*/  FSEL R85, R88, -INF , P5 ;  /* 0xff80000058557808 */ /* 0x000fe20002800000 */
[----:B------:R-:W-:Y:S02]  /*18cb0*/  WARPGROUP.DEPBAR.LE gsb0, 0x0 ;  /* 0x00008000000079c5 */ /* 0x000fe40000010000 */
[----:B------:R-:W-:Y:S01]  /*18cc0*/  WARPGROUP.ARRIVE ;  /* 0x00000000000079c5 */ /* 0x000fe20000000000 */
[----:B------:R-:W4:Y:S01]  /*18cd0*/  MUFU.TANH R93, R93 ;  /* 0x0000005d005d7308 */ /* 0x000f220000002400 */
[----:B------:R-:W-:Y:S01]  /*18ce0*/  FMNMX.FTZ R10, R83, R10, !PT ;  /* 0x0000000a530a7209 */ /* 0x000fe20007810000 */
[C---:B------:R-:W-:Y:S01]  /*18cf0*/  FMUL.FTZ R21, R2.reuse, R48 ;  /* 0x0000003002157220 */ /* 0x040fe20000410000 */
[----:B------:R-:W-:Y:S01]  /*18d00*/  FSEL R11, R89, -INF , P3 ;  /* 0xff800000590b7808 */ /* 0x000fe20001800000 */
[----:B------:R-:W-:Y:S01]  /*18d10*/  FMUL.FTZ R66, R2, R40 ;  /* 0x0000002802427220 */ /* 0x000fe20000410000 */
[----:B------:R-:W-:Y:S01]  /*18d20*/  QGMMA.64x32x32.F32.E4M3.E4M3 R24, gdesc[UR16], R24, gsb0 ;  /* 0x00600000101879f3 */ /* 0x000fe20008000818 */
[----:B------:R-:W-:Y:S01]  /*18d30*/  ISETP.GT.AND P3, PT, R20, 0x21, PT ;  /* 0x000000211400780c */ /* 0x000fe20003f64270 */
[----:B------:R-:W-:Y:S01]  /*18d40*/  FMUL.FTZ R40, R2, R41 ;  /* 0x0000002902287220 */ /* 0x000fe20000410000 */
[----:B------:R-:W5:Y:S01]  /*18d50*/  MUFU.TANH R74, R74 ;  /* 0x0000004a004a7308 */ /* 0x000f620000002400 */
[----:B------:R-:W-:Y:S01]  /*18d60*/  FSEL R87, R72, -INF , P2 ;  /* 0xff80000048577808 */ /* 0x000fe20001000000 */
[C---:B------:R-:W-:Y:S01]  /*18d70*/  FMUL.FTZ R70, R2.reuse, R43 ;  /* 0x0000002b02467220 */ /* 0x040fe20000410000 */
[----:B------:R-:W-:Y:S01]  /*18d80*/  FMNMX.FTZ R10, R85, R10, !PT ;  /* 0x0000000a550a7209 */ /* 0x000fe20007810000 */
[----:B------:R-:W-:Y:S01]  /*18d90*/  FMUL.FTZ R49, R2, R49 ;  /* 0x0000003102317220 */ /* 0x000fe20000410000 */
[----:B0-----:R-:W-:Y:S01]  /*18da0*/  FSEL R13, R92, -INF , P4 ;  /* 0xff8000005c0d7808 */ /* 0x001fe20002000000 */
[----:B------:R-:W-:Y:S01]  /*18db0*/  FMUL.FTZ R107, R2, R42 ;  /* 0x0000002a026b7220 */ /* 0x000fe20000410000 */
[----:B------:R-:W-:Y:S01]  /*18dc0*/  ISETP.GT.AND P4, PT, R20, 0x28, PT ;  /* 0x000000281400780c */ /* 0x000fe20003f84270 */
[----:B------:R-:W0:Y:S01]  /*18dd0*/  MUFU.TANH R95, R95 ;  /* 0x0000005f005f7308 */ /* 0x000e220000002400 */
[----:B-1----:R-:W-:Y:S01]  /*18de0*/  FSEL R89, R73, -INF , P3 ;  /* 0xff80000049597808 */ /* 0x002fe20001800000 */
[C---:B------:R-:W-:Y:S01]  /*18df0*/  FMUL.FTZ R42, R2.reuse, R44 ;  /* 0x0000002c022a7220 */ /* 0x040fe20000410000 */
[----:B------:R-:W-:Y:S01]  /*18e00*/  FMNMX.FTZ R10, R87, R10, !PT ;  /* 0x0000000a570a7209 */ /* 0x000fe20007810000 */
[C---:B------:R-:W-:Y:S01]  /*18e10*/  FMUL.FTZ R44, R2.reuse, R45 ;  /* 0x0000002d022c7220 */ /* 0x040fe20000410000 */
[----:B---3--:R-:W-:Y:S01]  /*18e20*/  FSEL R15, R91, -INF , P5 ;  /* 0xff8000005b0f7808 */ /* 0x008fe20002800000 */
[----:B------:R-:W-:Y:S01]  /*18e30*/  FMUL.FTZ R47, R2, R47 ;  /* 0x0000002f022f7220 */ /* 0x000fe20000410000 */
[----:B------:R-:W-:Y:S01]  /*18e40*/  ISETP.GT.AND P5, PT, R20, 0x29, PT ;  /* 0x000000291400780c */ /* 0x000fe20003fa4270 */
[----:B------:R-:W-:Y:S01]  /*18e50*/  MUFU.TANH R77, R77 ;  /* 0x0000004d004d7308 */ /* 0x000fe20000002400 */
[----:B--2---:R-:W-:Y:S01]  /*18e60*/  FSEL R91, R75, -INF , P4 ;  /* 0xff8000004b5b7808 */ /* 0x004fe20002000000 */
[C---:B------:R-:W-:Y:S01]  /*18e70*/  FMUL.FTZ R51, R2.reuse, R51 ;  /* 0x0000003302337220 */ /* 0x040fe20000410000 */
[----:B------:R-:W-:Y:S01]  /*18e80*/  FMNMX.FTZ R12, R89, R10, !PT ;  /* 0x0000000a590c7209 */ /* 0x000fe20007810000 */
[C---:B------:R-:W-:Y:S01]  /*18e90*/  FMUL.FTZ R53, R2.reuse, R53 ;  /* 0x0000003502357220 */ /* 0x040fe20000410000 */
[----:B----4-:R-:W-:Y:S01]  /*18ea0*/  FSEL R41, R93, -INF , P3 ;  /* 0xff8000005d297808 */ /* 0x010fe20001800000 */
[----:B------:R-:W-:Y:S01]  /*18eb0*/  FMUL.FTZ R50, R2, R50 ;  /* 0x0000003202327220 */ /* 0x000fe20000410000 */
[----:B-----5:R-:W-:Y:S01]  /*18ec0*/  FSEL R93, R74, -INF , P5 ;  /* 0xff8000004a5d7808 */ /* 0x020fe20002800000 */
[----:B------:R-:W1:Y:S01]  /*18ed0*/  MUFU.TANH R76, R76 ;  /* 0x0000004c004c7308 */ /* 0x000e620000002400 */
[----:B------:R-:W-:Y:S01]  /*18ee0*/  FMNMX.FTZ R12, R91, R12, !PT ;  /* 0x0000000c5b0c7209 */ /* 0x000fe20007810000 */
[C---:B------:R-:W-:Y:S01]  /*18ef0*/  FMUL.FTZ R46, R2.reuse, R46 ;  /* 0x0000002e022e7220 */ /* 0x040fe20000410000 */
[----:B0-----:R-:W-:Y:S01]  /*18f00*/  FSEL R43, R95, -INF , P4 ;  /* 0xff8000005f2b7808 */ /* 0x001fe20002000000 */
[----:B------:R-:W-:Y:S01]  /*18f10*/  FMUL.FTZ R108, R2, R55 ;  /* 0x00000037026c7220 */ /* 0x000fe20000410000 */
[----:B------:R-:W-:Y:S01]  /*18f20*/  ISETP.GT.AND P3, PT, R20, 0x31, PT ;  /* 0x000000311400780c */ /* 0x000fe20003f64270 */
[----:B------:R-:W-:Y:S01]  /*18f30*/  FMUL.FTZ R52, R2, R52 ;  /* 0x0000003402347220 */ /* 0x000fe20000410000 */
[----:B------:R-:W-:Y:S01]  /*18f40*/  FMNMX.FTZ R12, R93, R12, !PT ;  /* 0x0000000c5d0c7209 */ /* 0x000fe20007810000 */
[----:B------:R-:W-:Y:S01]  /*18f50*/  MUFU.TANH R82, R82 ;  /* 0x0000005200527308 */ /* 0x000fe20000002400 */
[----:B------:R-:W-:Y:S01]  /*18f60*/  ISETP.GT.AND P4, PT, R20, 0x38, PT ;  /* 0x000000381400780c */ /* 0x000fe20003f84270 */
[----:B------:R-:W-:Y:S01]  /*18f70*/  FMUL.FTZ R54, R2, R54 ;  /* 0x0000003602367220 */ /* 0x000fe20000410000 */
[----:B------:R-:W-:Y:S01]  /*18f80*/  IMAD.MOV.U32 R92, RZ, RZ, R119 ;  /* 0x000000ffff5c7224 */ /* 0x000fe200078e0077 */
[----:B------:R-:W-:-:S04]  /*18f90*/  MOV R88, R119 ;  /* 0x0000007700587202 */ /* 0x000fc80000000f00 */
[----:B------:R-:W0:Y:S01]  /*18fa0*/  MUFU.TANH R78, R78 ;  /* 0x0000004e004e7308 */ /* 0x000e220000002400 */
[----:B-1----:R-:W-:-:S07]  /*18fb0*/  FSEL R99, R76, -INF , P3 ;  /* 0xff8000004c637808 */ /* 0x002fce0001800000 */
[----:B------:R-:W1:Y:S08]  /*18fc0*/  MUFU.TANH R79, R79 ;  /* 0x0000004f004f7308 */ /* 0x000e700000002400 */
[----:B------:R-:W-:Y:S01]  /*18fd0*/  MUFU.TANH R96, R96 ;  /* 0x0000006000607308 */ /* 0x000fe20000002400 */
[----:B0-----:R-:W-:Y:S01]  /*18fe0*/  FSEL R45, R78, -INF , P5 ;  /* 0xff8000004e2d7808 */ /* 0x001fe20002800000 */
[----:B------:R-:W-:-:S02]  /*18ff0*/  WARPGROUP.DEPBAR.LE gsb0, 0x0 ;  /* 0x00008000000079c5 */ /* 0x000fc40000010000 */
[----:B------:R-:W-:Y:S01]  /*19000*/  ISETP.GT.AND P5, PT, R20, 0x39, PT ;  /* 0x000000391400780c */ /* 0x000fe20003fa4270 */
[C---:B------:R-:W-:Y:S01]  /*19010*/  FMUL.FTZ R10, R2.reuse, R25 ;  /* 0x00000019020a7220 */ /* 0x040fe20000410000 */
[C---:B------:R-:W-:Y:S01]  /*19020*/  FMUL.FTZ R26, R2.reuse, R26 ;  /* 0x0000001a021a7220 */ /* 0x040fe20000410000 */
[C---:B------:R-:W-:Y:S01]  /*19030*/  FMUL.FTZ R28, R2.reuse, R28 ;  /* 0x0000001c021c7220 */ /* 0x040fe20000410000 */
[----:B------:R-:W-:Y:S01]  /*19040*/  MUFU.TANH R56, R56 ;  /* 0x0000003800387308 */ /* 0x000fe20000002400 */
[----:B-1----:R-:W-:Y:S01]  /*19050*/  FSEL R101, R79, -INF , P4 ;  /* 0xff8000004f657808 */ /* 0x002fe20002000000 */
[C---:B------:R-:W-:Y:S01]  /*19060*/  FMUL.FTZ R30, R2.reuse, R30 ;  /* 0x0000001e021e7220 */ /* 0x040fe20000410000 */
[C---:B------:R-:W-:Y:S01]  /*19070*/  FMUL.FTZ R24, R2.reuse, R24 ;  /* 0x0000001802187220 */ /* 0x040fe20000410000 */
[C---:B------:R-:W-:Y:S01]  /*19080*/  FMUL.FTZ R32, R2.reuse, R32 ;  /* 0x0000002002207220 */ /* 0x040fe20000410000 */
[C---:B------:R-:W-:Y:S01]  /*19090*/  FMUL.FTZ R36, R2.reuse, R36 ;  /* 0x0000002402247220 */ /* 0x040fe20000410000 */
[C---:B------:R-:W-:Y:S01]  /*190a0*/  FMUL.FTZ R34, R2.reuse, R34 ;  /* 0x0000002202227220 */ /* 0x040fe20000410000 */
[----:B------:R-:W-:Y:S01]  /*190b0*/  FMUL.FTZ R38, R2, R38 ;  /* 0x0000002602267220 */ /* 0x000fe20000410000 */
[----:B------:R0:W-:Y:S08]  /*190c0*/  MUFU.TANH R139, R21 ;  /* 0x00000015008b7308 */ /* 0x0001f00000002400 */
[----:B------:R-:W1:Y:S01]  /*190d0*/  MUFU.TANH R80, R80 ;  /* 0x0000005000507308 */ /* 0x000e620000002400 */
[----:B0-----:R-:W-:Y:S01]  /*190e0*/  FSEL R21, R94, -INF , P2 ;  /* 0xff8000005e157808 */ /* 0x001fe20001000000 */
[----:B------:R-:W-:Y:S01]  /*190f0*/  IMAD.MOV.U32 R94, RZ, RZ, R119 ;  /* 0x000000ffff5e7224 */ /* 0x000fe200078e0077 */
[----:B------:R-:W-:-:S04]  /*19100*/  ISETP.GT.AND P2, PT, R20, 0x30, PT ;  /* 0x000000301400780c */ /* 0x000fc80003f44270 */
[----:B------:R-:W-:Y:S01]  /*19110*/  FSEL R95, R77, -INF , P2 ;  /* 0xff8000004d5f7808 */ /* 0x000fe20001000000 */
[----:B------:R-:W-:Y:S03]  /*19120*/  MUFU.TANH R84, R84 ;  /* 0x0000005400547308 */ /* 0x000fe60000002400 */
[----:B------:R-:W-:-:S04]  /*19130*/  FMNMX.FTZ R12, R95, R12, !PT ;  /* 0x0000000c5f0c7209 */ /* 0x000fc80007810000 */
[----:B------:R-:W-:Y:S01]  /*19140*/  FMNMX.FTZ R12, R99, R12, !PT ;  /* 0x0000000c630c7209 */ /* 0x000fe20007810000 */
[----:B------:R-:W-:Y:S01]  /*19150*/  MUFU.TANH R86, R86 ;  /* 0x0000005600567308 */ /* 0x000fe20000002400 */
[----:B-1----:R-:W-:-:S07]  /*19160*/  FSEL R103, R80, -INF , P5 ;  /* 0xff80000050677808 */ /* 0x002fce0002800000 */
[----:B------:R-:W0:Y:S08]  /*19170*/  MUFU.TANH R57, R57 ;  /* 0x0000003900397308 */ /* 0x000e300000002400 */
[----:B------:R1:W-:Y:S08]  /*19180*/  MUFU.TANH R141, R49 ;  /* 0x00000031008d7308 */ /* 0x0003f00000002400 */
[----:B------:R-:W-:Y:S01]  /*19190*/  MUFU.TANH R97, R97 ;  /* 0x0000006100617308 */ /* 0x000fe20000002400 */
[----:B-1----:R-:W-:-:S02]  /*191a0*/  FSEL R49, R82, -INF , P3 ;  /* 0xff80000052317808 */ /* 0x002fc40001800000 */
[----:B------:R-:W-:-:S04]  /*191b0*/  ISETP.GT.AND P3, PT, R20, 0x41, PT ;  /* 0x000000411400780c */ /* 0x000fc80003f64270 */
[----:B------:R-:W-:Y:S01]  /*191c0*/  FSEL R109, R56, -INF , P3 ;  /* 0xff800000386d7808 */ /* 0x000fe20001800000 */
[----:B------:R-:W-:Y:S01]  /*191d0*/  MUFU.TANH R59, R59 ;  /* 0x0000003b003b7308 */ /* 0x000fe20000002400 */
[----:B------:R-:W-:Y:S01]  /*191e0*/  FMNMX.FTZ R56, R101, R12, !PT ;  /* 0x0000000c65387209 */ /* 0x000fe20007810000 */
[----:B------:R-:W-:Y:S01]  /*191f0*/  FMUL.FTZ R12, R2, R27 ;  /* 0x0000001b020c7220 */ /* 0x000fe20000410000 */
[----:B0-----:R-:W-:Y:S02]  /*19200*/  FSEL R25, R57, -INF , P3 ;  /* 0xff80000039197808 */ /* 0x001fe40001800000 */
[----:B------:R-:W-:Y:S02]  /*19210*/  FMNMX.FTZ R56, R103, R56, !PT ;  /* 0x0000003867387209 */ /* 0x000fe40007810000 */
[----:B------:R-:W-:Y:S01]  /*19220*/  ISETP.GT.AND P3, PT, R20, 0x51, PT ;  /* 0x000000511400780c */ /* 0x000fe20003f64270 */
[----:B------:R-:W-:Y:S08]  /*19230*/  MUFU.TANH R98, R98 ;  /* 0x0000006200627308 */ /* 0x000ff00000002400 */
[----:B------:R-:W0:Y:S08]  /*19240*/  MUFU.TANH R58, R58 ;  /* 0x0000003a003a7308 */ /* 0x000e300000002400 */
[----:B------:R1:W-:Y:S08]  /*19250*/  MUFU.TANH R48, R47 ;  /* 0x0000002f00307308 */ /* 0x0003f00000002400 */
[----:B------:R-:W-:Y:S01]  /*19260*/  MUFU.TANH R60, R60 ;  /* 0x0000003c003c7308 */ /* 0x000fe20000002400 */
[----:B-1----:R-:W-:Y:S01]  /*19270*/  FSEL R47, R96, -INF , P2 ;  /* 0xff800000602f7808 */ /* 0x002fe20001000000 */
[----:B------:R-:W-:Y:S01]  /*19280*/  IMAD.MOV.U32 R96, RZ, RZ, R119 ;  /* 0x000000ffff607224 */ /* 0x000fe200078e0077 */
[----:B------:R-:W-:-:S02]  /*19290*/  ISETP.GT.AND P2, PT, R20, 0x40, PT ;  /* 0x000000401400780c */ /* 0x000fc40003f44270 */
[----:B0-----:R-:W-:Y:S02]  /*192a0*/  FSEL R117, R58, -INF , P3 ;  /* 0xff8000003a757808 */ /* 0x001fe40001800000 */
[----:B------:R-:W-:Y:S01]  /*192b0*/  FSEL R105, R84, -INF , P2 ;  /* 0xff80000054697808 */ /* 0x000fe20001000000 */
[----:B------:R-:W0:Y:S01]  /*192c0*/  MUFU.TANH R61, R61 ;  /* 0x0000003d003d7308 */ /* 0x000e220000002400 */
[----:B------:R-:W-:Y:S02]  /*192d0*/  FSEL R55, R98, -INF , P2 ;  /* 0xff80000062377808 */ /* 0x000fe40001000000 */
[----:B------:R-:W-:Y:S02]  /*192e0*/  FMNMX.FTZ R56, R105, R56, !PT ;  /* 0x0000003869387209 */ /* 0x000fe40007810000 */
[----:B------:R-:W-:Y:S02]  /*192f0*/  ISETP.GT.AND P2, PT, R20, 0x50, PT ;  /* 0x000000501400780c */ /* 0x000fe40003f44270 */
[----:B------:R-:W-:Y:S01]  /*19300*/  FMNMX.FTZ R56, R109, R56, !PT ;  /* 0x000000386d387209 */ /* 0x000fe20007810000 */
[----:B------:R-:W1:Y:S01]  /*19310*/  MUFU.TANH R63, R63 ;  /* 0x0000003f003f7308 */ /* 0x000e620000002400 */
[----:B------:R-:W-:-:S07]  /*19320*/  MOV R98, R119 ;  /* 0x0000007700627202 */ /* 0x000fce0000000f00 */
[----:B------:R-:W-:Y:S01]  /*19330*/  MUFU.TANH R102, R102 ;  /* 0x0000006600667308 */ /* 0x000fe20000002400 */
[----:B0-----:R-:W-:-:S07]  /*19340*/  FSEL R115, R61, -INF , P2 ;  /* 0xff8000003d737808 */ /* 0x001fce0001000000 */
[----:B------:R-:W0:Y:S01]  /*19350*/  MUFU.TANH R104, R104 ;  /* 0x0000006800687308 */ /* 0x000e220000002400 */
[----:B-1----:R-:W-:Y:S02]  /*19360*/  FSEL R61, R63, -INF , P3 ;  /* 0xff8000003f3d7808 */ /* 0x002fe40001800000 */
[----:B------:R-:W-:-:S05]  /*19370*/  ISETP.GT.AND P3, PT, R20, 0x61, PT ;  /* 0x000000611400780c */ /* 0x000fca0003f64270 */
[----:B------:R1:W-:Y:S08]  /*19380*/  MUFU.TANH R8, R51 ;  /* 0x0000003300087308 */ /* 0x0003f00000002400 */
[----:B------:R-:W2:Y:S01]  /*19390*/  MUFU.TANH R40, R40 ;  /* 0x0000002800287308 */ /* 0x000ea20000002400 */
[----:B-1----:R-:W-:Y:S02]  /*193a0*/  FSEL R51, R86, -INF , P4 ;  /* 0xff80000056337808 */ /* 0x002fe40002000000 */
[----:B------:R-:W-:-:S02]  /*193b0*/  ISETP.GT.AND P4, PT, R20, 0x48, PT ;  /* 0x000000481400780c */ /* 0x000fc40003f84270 */
[----:B0-----:R-:W-:Y:S01]  /*193c0*/  FSEL R27, R104, -INF , P2 ;  /* 0xff800000681b7808 */ /* 0x001fe20001000000 */
[--C-:B------:R-:W-:Y:S01]  /*193d0*/  IMAD.MOV.U32 R104, RZ, RZ, R119.reuse ;  /* 0x000000ffff687224 */ /* 0x100fe200078e0077 */
[----:B------:R-:W-:Y:S01]  /*193e0*/  FSEL R111, R59, -INF , P4 ;  /* 0xff8000003b6f7808 */ /* 0x000fe20002000000 */
[----:B------:R-:W0:Y:S01]  /*193f0*/  MUFU.TANH R70, R70 ;  /* 0x0000004600467308 */ /* 0x000e220000002400 */
[----:B------:R-:W-:Y:S01]  /*19400*/  FSEL R57, R102, -INF , P4 ;  /* 0xff80000066397808 */ /* 0x000fe20002000000 */
[----:B------:R-:W-:Y:S01]  /*19410*/  IMAD.MOV.U32 R102, RZ, RZ, R119 ;  /* 0x000000ffff667224 */ /* 0x000fe200078e0077 */
[----:B------:R-:W-:Y:S01]  /*19420*/  FMNMX.FTZ R58, R111, R56, !PT ;  /* 0x000000386f3a7209 */ /* 0x000fe20007810000 */
[----:B------:R-:W-:Y:S01]  /*19430*/  FMUL.FTZ R56, R2, R29 ;  /* 0x0000001d02387220 */ /* 0x000fe20000410000 */
[C---:B------:R-:W-:Y:S02]  /*19440*/  ISETP.GT.AND P4, PT, R20.reuse, 0x58, PT ;  /* 0x000000581400780c */ /* 0x040fe40003f84270 */
[----:B------:R-:W-:Y:S01]  /*19450*/  ISETP.GT.AND P2, PT, R20, 0x60, PT ;  /* 0x000000601400780c */ /* 0x000fe20003f44270 */
[----:B------:R-:W1:Y:S01]  /*19460*/  MUFU.TANH R100, R100 ;  /* 0x0000006400647308 */ /* 0x000e620000002400 */
[----:B--2---:R-:W-:Y:S01]  /*19470*/  FSEL R133, R40, -INF , P3 ;  /* 0xff80000028857808 */ /* 0x004fe20001800000 */
[----:B------:R-:W-:-:S06]  /*19480*/  FMUL.FTZ R40, R2, R31 ;  /* 0x0000001f02287220 */ /* 0x000fcc0000410000 */
[----:B------:R2:W-:Y:S01]  /*19490*/  MUFU.TANH R145, R53 ;  /* 0x0000003500917308 */ /* 0x0005e20000002400 */
[----:B0-----:R-:W-:Y:S02]  /*194a0*/  FSEL R75, R70, -INF , P3 ;  /* 0xff800000464b7808 */ /* 0x001fe40001800000 */
[----:B------:R-:W-:-:S04]  /*194b0*/  ISETP.GT.AND P3, PT, R20, 0x71, PT ;  /* 0x000000711400780c */ /* 0x000fc80003f64270 */
[----:B------:R-:W-:Y:S01]  /*194c0*/  FSEL R141, R141, -INF , P3 ;  /* 0xff8000008d8d7808 */ /* 0x000fe20001800000 */
[----:B------:R-:W0:Y:S01]  /*194d0*/  MUFU.TANH R64, R64 ;  /* 0x0000004000407308 */ /* 0x000e220000002400 */
[----:B--2---:R-:W-:Y:S02]  /*194e0*/  FSEL R53, R97, -INF , P5 ;  /* 0xff80000061357808 */ /* 0x004fe40002800000 */
[----:B------:R-:W-:Y:S02]  /*194f0*/  ISETP.GT.AND P5, PT, R20, 0x49, PT ;  /* 0x000000491400780c */ /* 0x000fe40003fa4270 */
[----:B------:R-:W-:Y:S01]  /*19500*/  FSEL R97, R8, -INF , P3 ;  /* 0xff80000008617808 */ /* 0x000fe20001800000 */
[----:B------:R-:W-:Y:S01]  /*19510*/  FMUL.FTZ R8, R2, R33 ;  /* 0x0000002102087220 */ /* 0x000fe20000410000 */
[----:B------:R-:W-:Y:S01]  /*19520*/  FSEL R113, R60, -INF , P5 ;  /* 0xff8000003c717808 */ /* 0x000fe20002800000 */
[----:B------:R-:W2:Y:S01]  /*19530*/  MUFU.TANH R66, R66 ;  /* 0x0000004200427308 */ /* 0x000ea20000002400 */
[----:B-1----:R-:W-:Y:S01]  /*19540*/  FSEL R59, R100, -INF , P5 ;  /* 0xff800000643b7808 */ /* 0x002fe20002800000 */
[----:B------:R-:W-:Y:S01]  /*19550*/  IMAD.MOV.U32 R100, RZ, RZ, R119 ;  /* 0x000000ffff647224 */ /* 0x000fe200078e0077 */
[----:B------:R-:W-:-:S02]  /*19560*/  FMNMX.FTZ R58, R113, R58, !PT ;  /* 0x0000003a713a7209 */ /* 0x000fc40007810000 */
[----:B------:R-:W-:Y:S02]  /*19570*/  ISETP.GT.AND P5, PT, R20, 0x59, PT ;  /* 0x000000591400780c */ /* 0x000fe40003fa4270 */
[----:B------:R-:W-:Y:S01]  /*19580*/  FMNMX.FTZ R58, R115, R58, !PT ;  /* 0x0000003a733a7209 */ /* 0x000fe20007810000 */
[----:B------:R-:W1:Y:S01]  /*19590*/  MUFU.TANH R107, R107 ;  /* 0x0000006b006b7308 */ /* 0x000e620000002400 */
[----:B0-----:R-:W-:Y:S02]  /*195a0*/  FSEL R121, R64, -INF , P4 ;  /* 0xff80000040797808 */ /* 0x001fe40002000000 */
[----:B------:R-:W-:Y:S02]  /*195b0*/  FMNMX.FTZ R58, R117, R58, !PT ;  /* 0x0000003a753a7209 */ /* 0x000fe40007810000 */
[----:B------:R-:W-:Y:S02]  /*195c0*/  ISETP.GT.AND P3, PT, R20, 0x81, PT ;  /* 0x000000811400780c */ /* 0x000fe40003f64270 */
[----:B------:R-:W-:Y:S01]  /*195d0*/  FMNMX.FTZ R58, R121, R58, !PT ;  /* 0x0000003a793a7209 */ /* 0x000fe20007810000 */
[----:B------:R-:W0:Y:S01]  /*195e0*/  MUFU.TANH R106, R106 ;  /* 0x0000006a006a7308 */ /* 0x000e220000002400 */
[----:B--2---:R-:W-:-:S07]  /*195f0*/  FSEL R131, R66, -INF , P2 ;  /* 0xff80000042837808 */ /* 0x004fce0001000000 */
[----:B------:R-:W2:Y:S01]  /*19600*/  MUFU.TANH R62, R62 ;  /* 0x0000003e003e7308 */ /* 0x000ea20000002400 */
[----:B-1----:R-:W-:Y:S02]  /*19610*/  FSEL R73, R107, -INF , P2 ;  /* 0xff8000006b497808 */ /* 0x002fe40001000000 */
[----:B------:R-:W-:-:S04]  /*19620*/  ISETP.GT.AND P2, PT, R20, 0x70, PT ;  /* 0x000000701400780c */ /* 0x000fc80003f44270 */
[----:B------:R-:W-:Y:S01]  /*19630*/  FSEL R139, R139, -INF , P2 ;  /* 0xff8000008b8b7808 */ /* 0x000fe20001000000 */
[----:B------:R-:W1:Y:S01]  /*19640*/  MUFU.TANH R50, R50 ;  /* 0x0000003200327308 */ /* 0x000e620000002400 */
[----:B0-----:R-:W-:Y:S01]  /*19650*/  FSEL R63, R106, -INF , P4 ;  /* 0xff8000006a3f7808 */ /* 0x001fe20002000000 */
[----:B------:R-:W-:Y:S01]  /*19660*/  IMAD.MOV.U32 R106, RZ, RZ, R119 ;  /* 0x000000ffff6a7224 */ /* 0x000fe200078e0077 */
[----:B------:R-:W-:-:S05]  /*19670*/  ISETP.GT.AND P4, PT, R20, 0x68, PT ;  /* 0x000000681400780c */ /* 0x000fca0003f84270 */
[----:B------:R-:W0:Y:S01]  /*19680*/  MUFU.TANH R42, R42 ;  /* 0x0000002a002a7308 */ /* 0x000e220000002400 */
[----:B--2---:R-:W-:-:S04]  /*19690*/  FSEL R125, R62, -INF , P5 ;  /* 0xff8000003e7d7808 */ /* 0x004fc80002800000 */
[----:B------:R-:W-:-:S03]  /*196a0*/  FMNMX.FTZ R58, R125, R58, !PT ;  /* 0x0000003a7d3a7209 */ /* 0x000fc60007810000 */
[----:B------:R-:W2:Y:S01]  /*196b0*/  MUFU.TANH R46, R46 ;  /* 0x0000002e002e7308 */ /* 0x000ea20000002400 */
[----:B-1----:R-:W-:Y:S02]  /*196c0*/  FSEL R79, R50, -INF , P2 ;  /* 0xff800000324f7808 */ /* 0x002fe40001000000 */
[----:B------:R-:W-:Y:S02]  /*196d0*/  ISETP.GT.AND P2, PT, R20, 0x80, PT ;  /* 0x000000801400780c */ /* 0x000fe40003f44270 */
[----:B------:R-:W-:-:S03]  /*196e0*/  FMNMX.FTZ R58, R131, R58, !PT ;  /* 0x0000003a833a7209 */ /* 0x000fc60007810000 */
[----:B------:R-:W1:Y:S01]  /*196f0*/  MUFU.TANH R10, R10 ;  /* 0x0000000a000a7308 */ /* 0x000e620000002400 */
[----:B0-----:R-:W-:Y:S02]  /*19700*/  FSEL R135, R42, -INF , P4 ;  /* 0xff8000002a877808 */ /* 0x001fe40002000000 */
[----:B------:R-:W-:-:S04]  /*19710*/  FMNMX.FTZ R58, R133, R58, !PT ;  /* 0x0000003a853a7209 */ /* 0x000fc80007810000 */
[----:B------:R-:W-:Y:S01]  /*19720*/  FMNMX.FTZ R58, R135, R58, !PT ;  /* 0x0000003a873a7209 */ /* 0x000fe20007810000 */
[----:B------:R-:W0:Y:S01]  /*19730*/  MUFU.TANH R26, R26 ;  /* 0x0000001a001a7308 */ /* 0x000e220000002400 */
[----:B--2---:R-:W-:Y:S02]  /*19740*/  FSEL R31, R46, -INF , P4 ;  /* 0xff8000002e1f7808 */ /* 0x004fe40002000000 */
[----:B------:R-:W-:-:S05]  /*19750*/  ISETP.GT.AND P4, PT, R20, 0x78, PT ;  /* 0x000000781400780c */ /* 0x000fca0003f84270 */
[----:B------:R-:W2:Y:S01]  /*19760*/  MUFU.TANH R52, R52 ;  /* 0x0000003400347308 */ /* 0x000ea20000002400 */
[----:B-1----:R-:W-:Y:S01]  /*19770*/  FSEL R151, R10, -INF , P3 ;  /* 0xff8000000a977808 */ /* 0x002fe20001800000 */
[----:B------:R-:W-:-:S06]  /*19780*/  FMUL.FTZ R10, R2, R37 ;  /* 0x00000025020a7220 */ /* 0x000fcc0000410000 */
[----:B------:R-:W1:Y:S01]  /*19790*/  MUFU.TANH R54, R54 ;  /* 0x0000003600367308 */ /* 0x000e620000002400 */
[----:B0-----:R-:W-:Y:S02]  /*197a0*/  FSEL R37, R26, -INF , P2 ;  /* 0xff8000001a257808 */ /* 0x001fe40001000000 */
[----:B------:R-:W-:-:S04]  /*197b0*/  FMNMX.FTZ R26, R3, R4, !PT ;  /* 0x00000004031a7209 */ /* 0x000fc80007810000 */
[----:B------:R-:W-:Y:S01]  /*197c0*/  FMNMX.FTZ R26, R5, R26, !PT ;  /* 0x0000001a051a7209 */ /* 0x000fe20007810000 */
[----:B------:R-:W0:Y:S01]  /*197d0*/  MUFU.TANH R68, R68 ;  /* 0x0000004400447308 */ /* 0x000e220000002400 */
[----:B--2---:R-:W-:-:S07]  /*197e0*/  FSEL R143, R52, -INF , P4 ;  /* 0xff800000348f7808 */ /* 0x004fce0002000000 */
[----:B------:R-:W2:Y:S01]  /*197f0*/  MUFU.TANH R28, R28 ;  /* 0x0000001c001c7308 */ /* 0x000ea20000002400 */
[----:B-1----:R-:W-:Y:S02]  /*19800*/  FSEL R33, R54, -INF , P4 ;  /* 0xff80000036217808 */ /* 0x002fe40002000000 */
[----:B------:R-:W-:-:S05]  /*19810*/  ISETP.GT.AND P4, PT, R20, 0x88, PT ;  /* 0x000000881400780c */ /* 0x000fca0003f84270 */
[----:B------:R-:W1:Y:S01]  /*19820*/  MUFU.TANH R44, R44 ;  /* 0x0000002c002c7308 */ /* 0x000e620000002400 */
[----:B0-----:R-:W-:Y:S02]  /*19830*/  FSEL R29, R68, -INF , P5 ;  /* 0xff800000441d7808 */ /* 0x001fe40002800000 */
[----:B------:R-:W-:-:S04]  /*19840*/  ISETP.GT.AND P5, PT, R20, 0x69, PT ;  /* 0x000000691400780c */ /* 0x000fc80003fa4270 */
[----:B------:R-:W-:Y:S01]  /*19850*/  FSEL R77, R48, -INF , P5 ;  /* 0xff800000304d7808 */ /* 0x000fe20002800000 */
[----:B------:R-:W0:Y:S01]  /*19860*/  MUFU.TANH R30, R30 ;  /* 0x0000001e001e7308 */ /* 0x000e220000002400 */
[----:B--2---:R-:W-:Y:S02]  /*19870*/  FSEL R153, R28, -INF , P4 ;  /* 0xff8000001c997808 */ /* 0x004fe40002000000 */
[----:B------:R-:W-:-:S04]  /*19880*/  FMNMX.FTZ R28, R7, R26, !PT ;  /* 0x0000001a071c7209 */ /* 0x000fc80007810000 */
[----:B------:R-:W-:Y:S01]  /*19890*/  FMNMX.FTZ R28, R9, R28, !PT ;  /* 0x0000001c091c7209 */ /* 0x000fe20007810000 */
[----:B------:R-:W2:Y:S01]  /*198a0*/  MUFU.TANH R24, R24 ;  /* 0x0000001800187308 */ /* 0x000ea20000002400 */
[----:B-1----:R-:W-:Y:S02]  /*198b0*/  FSEL R137, R44, -INF , P5 ;  /* 0xff8000002c897808 */ /* 0x002fe40002800000 */
[----:B------:R-:W-:Y:S02]  /*198c0*/  FMNMX.FTZ R28, R11, R28, !PT ;  /* 0x0000001c0b1c7209 */ /* 0x000fe40007810000 */
[----:B------:R-:W-:Y:S02]  /*198d0*/  FMNMX.FTZ R58, R137, R58, !PT ;  /* 0x0000003a893a7209 */ /* 0x000fe40007810000 */
[----:B------:R-:W-:Y:S01]  /*198e0*/  FMNMX.FTZ R28, R13, R28, !PT ;  /* 0x0000001c0d1c7209 */ /* 0x000fe20007810000 */
[----:B------:R-:W1:Y:S01]  /*198f0*/  MUFU.TANH R108, R108 ;  /* 0x0000006c006c7308 */ /* 0x000e620000002400 */
[----:B------:R-:W-:-:S02]  /*19900*/  FMNMX.FTZ R58, R139, R58, !PT ;  /* 0x0000003a8b3a7209 */ /* 0x000fc40007810000 */
[----:B------:R-:W-:Y:S02]  /*19910*/  ISETP.GT.AND P5, PT, R20, 0x79, PT ;  /* 0x000000791400780c */ /* 0x000fe40003fa4270 */
[----:B------:R-:W-:Y:S02]  /*19920*/  FMNMX.FTZ R58, R141, R58, !PT ;  /* 0x0000003a8d3a7209 */ /* 0x000fe40007810000 */
[----:B0-----:R-:W-:Y:S01]  /*19930*/  FSEL R127, R30, -INF , P4 ;  /* 0xff8000001e7f7808 */ /* 0x001fe20002000000 */
[----:B------:R-:W0:Y:S01]  /*19940*/  MUFU.TANH R32, R32 ;  /* 0x0000002000207308 */ /* 0x000e220000002400 */
[----:B------:R-:W-:Y:S02]  /*19950*/  FMNMX.FTZ R30, R15, R28, !PT ;  /* 0x0000001c0f1e7209 */ /* 0x000fe40007810000 */
[----:B------:R-:W-:Y:S02]  /*19960*/  FSEL R145, R145, -INF , P5 ;  /* 0xff80000091917808 */ /* 0x000fe40002800000 */
[----:B------:R-:W-:-:S02]  /*19970*/  FMNMX.FTZ R58, R143, R58, !PT ;  /* 0x0000003a8f3a7209 */ /* 0x000fc40007810000 */
[----:B------:R-:W-:Y:S01]  /*19980*/  FMNMX.FTZ R30, R21, R30, !PT ;  /* 0x0000001e151e7209 */ /* 0x000fe20007810000 */
[----:B------:R-:W3:Y:S01]  /*19990*/  MUFU.TANH R56, R56 ;  /* 0x0000003800387308 */ /* 0x000ee20000002400 */
[----:B--2---:R-:W-:Y:S01]  /*199a0*/  FSEL R147, R24, -INF , P2 ;  /* 0xff80000018937808 */ /* 0x004fe20001000000 */
[----:B------:R-:W-:Y:S01]  /*199b0*/  FMUL.FTZ R24, R2, R39 ;  /* 0x0000002702187220 */ /* 0x000fe20000410000 */
[----:B------:R-:W-:Y:S02]  /*199c0*/  FMNMX.FTZ R58, R145, R58, !PT ;  /* 0x0000003a913a7209 */ /* 0x000fe40007810000 */
[----:B------:R-:W-:Y:S02]  /*199d0*/  FMNMX.FTZ R30, R41, R30, !PT ;  /* 0x0000001e291e7209 */ /* 0x000fe40007810000 */
[----:B------:R-:W-:Y:S01]  /*199e0*/  FMNMX.FTZ R58, R147, R58, !PT ;  /* 0x0000003a933a7209 */ /* 0x000fe20007810000 */
[----:B------:R-:W2:Y:S01]  /*199f0*/  MUFU.TANH R12, R12 ;  /* 0x0000000c000c7308 */ /* 0x000ea20000002400 */
[----:B------:R-:W-:-:S02]  /*19a00*/  ISETP.GT.AND P2, PT, R20, 0x90, PT ;  /* 0x000000901400780c */ /* 0x000fc40003f44270 */
[----:B-1----:R-:W-:Y:S02]  /*19a10*/  FSEL R107, R108, -INF , P5 ;  /* 0xff8000006c6b7808 */ /* 0x002fe40002800000 */
[----:B------:R-:W-:Y:S02]  /*19a20*/  FMNMX.FTZ R30, R43, R30, !PT ;  /* 0x0000001e2b1e7209 */ /* 0x000fe40007810000 */
[----:B------:R-:W-:Y:S01]  /*19a30*/  ISETP.GT.AND P5, PT, R20, 0x89, PT ;  /* 0x000000891400780c */ /* 0x000fe20003fa4270 */
[----:B------:R-:W1:Y:S01]  /*19a40*/  MUFU.TANH R8, R8 ;  /* 0x0000000800087308 */ /* 0x000e620000002400 */
[----:B------:R-:W-:Y:S02]  /*19a50*/  FMNMX.FTZ R58, R151, R58, !PT ;  /* 0x0000003a973a7209 */ /* 0x000fe40007810000 */
[----:B0-----:R-:W-:Y:S02]  /*19a60*/  FSEL R159, R32, -INF , P2 ;  /* 0xff800000209f7808 */ /* 0x001fe40001000000 */
[----:B------:R-:W-:-:S02]  /*19a70*/  FMNMX.FTZ R32, R45, R30, !PT ;  /* 0x0000001e2d207209 */ /* 0x000fc40007810000 */
[----:B---3--:R-:W-:Y:S01]  /*19a80*/  FSEL R155, R56, -INF , P5 ;  /* 0xff800000389b7808 */ /* 0x008fe20002800000 */
[----:B------:R-:W0:Y:S01]  /*19a90*/  MUFU.TANH R40, R40 ;  /* 0x0000002800287308 */ /* 0x000e220000002400 */
[----:B------:R-:W-:Y:S02]  /*19aa0*/  FMNMX.FTZ R58, R153, R58, !PT ;  /* 0x0000003a993a7209 */ /* 0x000fe40007810000 */
[----:B--2---:R-:W-:Y:S01]  /*19ab0*/  FSEL R123, R12, -INF , P3 ;  /* 0xff8000000c7b7808 */ /* 0x004fe20001800000 */
[----:B------:R-:W-:Y:S01]  /*19ac0*/  FMUL.FTZ R12, R2, R35 ;  /* 0x00000023020c7220 */ /* 0x000fe20000410000 */
[----:B------:R-:W-:Y:S02]  /*19ad0*/  FMNMX.FTZ R32, R47, R32, !PT ;  /* 0x000000202f207209 */ /* 0x000fe40007810000 */
[----:B------:R-:W-:Y:S01]  /*19ae0*/  ISETP.GT.AND P3, PT, R20, 0x91, PT ;  /* 0x000000911400780c */ /* 0x000fe20003f64270 */
[----:B------:R-:W2:Y:S01]  /*19af0*/  MUFU.TANH R36, R36 ;  /* 0x0000002400247308 */ /* 0x000ea20000002400 */
[----:B------:R-:W-:-:S02]  /*19b00*/  FMNMX.FTZ R58, R155, R58, !PT ;  /* 0x0000003a9b3a7209 */ /* 0x000fc40007810000 */
[----:B------:R-:W-:Y:S02]  /*19b10*/  FMNMX.FTZ R32, R49, R32, !PT ;  /* 0x0000002031207209 */ /* 0x000fe40007810000 */
[----:B------:R-:W-:Y:S02]  /*19b20*/  ISETP.GT.AND P4, PT, R20, 0x98, PT ;  /* 0x000000981400780c */ /* 0x000fe40003f84270 */
[----:B-1----:R-:W-:Y:S01]  /*19b30*/  FSEL R161, R8, -INF , P3 ;  /* 0xff80000008a17808 */ /* 0x002fe20001800000 */
[----:B------:R-:W1:Y:S01]  /*19b40*/  MUFU.TANH R10, R10 ;  /* 0x0000000a000a7308 */ /* 0x000e620000002400 */
[----:B------:R-:W-:Y:S02]  /*19b50*/  FMNMX.FTZ R58, R159, R58, !PT ;  /* 0x0000003a9f3a7209 */ /* 0x000fe40007810000 */
[----:B0-----:R-:W-:Y:S02]  /*19b60*/  FSEL R129, R40, -INF , P5 ;  /* 0xff80000028817808 */ /* 0x001fe40002800000 */
[----:B------:R-:W-:-:S02]  /*19b70*/  FMNMX.FTZ R32, R51, R32, !PT ;  /* 0x0000002033207209 */ /* 0x000fc40007810000 */
[----:B------:R-:W-:Y:S01]  /*19b80*/  ISETP.GT.AND P5, PT, R20, 0x99, PT ;  /* 0x000000991400780c */ /* 0x000fe20003fa4270 */
[----:B------:R0:W3:Y:S01]  /*19b90*/  MUFU.TANH R42, R34 ;  /* 0x00000022002a7308 */ /* 0x0000e20000002400 */
[----:B--2---:R-:W-:Y:S02]  /*19ba0*/  FSEL R163, R36, -INF , P4 ;  /* 0xff80000024a37808 */ /* 0x004fe40002000000 */
[----:B------:R-:W-:Y:S02]  /*19bb0*/  FMNMX.FTZ R58, R161, R58, !PT ;  /* 0x0000003aa13a7209 */ /* 0x000fe40007810000 */
[----:B------:R-:W-:Y:S02]  /*19bc0*/  MOV R108, R119 ;  /* 0x00000077006c7202 */ /* 0x000fe40000000f00 */
[----:B------:R-:W-:Y:S01]  /*19bd0*/  FMNMX.FTZ R58, R163, R58, !PT ;  /* 0x0000003aa33a7209 */ /* 0x000fe20007810000 */
[----:B------:R2:W-:Y:S01]  /*19be0*/  MUFU.TANH R46, R38 ;  /* 0x00000026002e7308 */ /* 0x0005e20000002400 */
[----:B0-----:R-:W-:-:S02]  /*19bf0*/  FMNMX.FTZ R34, R53, R32, !PT ;  /* 0x0000002035227209 */ /* 0x001fc40007810000 */
[----:B-1----:R-:W-:Y:S01]  /*19c00*/  FSEL R165, R10, -INF , P5 ;  /* 0xff8000000aa57808 */ /* 0x002fe20002800000 */
[----:B------:R-:W-:Y:S01]  /*19c10*/  IMAD.U32 R10, RZ, RZ, UR6 ;  /* 0x00000006ff0a7e24 */ /* 0x000fe2000f8e00ff */
[----:B------:R-:W-:Y:S02]  /*19c20*/  FMNMX.FTZ R34, R55, R34, !PT ;  /* 0x0000002237227209 */ /* 0x000fe40007810000 */
[----:B------:R-:W-:Y:S01]  /*19c30*/  FMNMX.FTZ R58, R165, R58, !PT ;  /* 0x0000003aa53a7209 */ /* 0x000fe20007810000 */
[----:B------:R0:W-:Y:S01]  /*19c40*/  MUFU.TANH R44, R12 ;  /* 0x0000000c002c7308 */ /* 0x0001e20000002400 */
[----:B------:R-:W-:-:S03]  /*19c50*/  FMNMX.FTZ R34, R25, R34, !PT ;  /* 0x0000002219227209 */ /* 0x000fc60007810000 */
[----:B------:R-:W1:Y:S01]  /*19c60*/  SHFL.BFLY PT, R167, R58, 0x2, 0x1f ;  /* 0x0c401f003aa77f89 */ /* 0x000e6200000e0000 */
[----:B------:R-:W-:-:S03]  /*19c70*/  FMNMX.FTZ R34, R57, R34, !PT ;  /* 0x0000002239227209 */ /* 0x000fc60007810000 */
[----:B------:R4:W5:Y:S01]  /*19c80*/  MUFU.TANH R48, R24 ;  /* 0x0000001800307308 */ /* 0x0009620000002400 */
[----:B------:R-:W-:-:S04]  /*19c90*/  FMNMX.FTZ R36, R59, R34, !PT ;  /* 0x000000223b247209 */ /* 0x000fc80007810000 */
[----:B------:R-:W-:-:S04]  /*19ca0*/  FMNMX.FTZ R36, R27, R36, !PT ;  /* 0x000000241b247209 */ /* 0x000fc80007810000 */
[----:B------:R-:W-:-:S04]  /*19cb0*/  FMNMX.FTZ R36, R61, R36, !PT ;  /* 0x000000243d247209 */ /* 0x000fc80007810000 */
[----:B------:R-:W-:-:S04]  /*19cc0*/  FMNMX.FTZ R36, R63, R36, !PT ;  /* 0x000000243f247209 */ /* 0x000fc80007810000 */
[----:B--2---:R-:W-:Y:S02]  /*19cd0*/  FMNMX.FTZ R38, R29, R36, !PT ;  /* 0x000000241d267209 */ /* 0x004fe40007810000 */
[----:B-1----:R-:W-:Y:S02]  /*19ce0*/  FMNMX.FTZ R167, R58, R167, !PT ;  /* 0x000000a73aa77209 */ /* 0x002fe40007810000 */
[----:B------:R-:W-:-:S03]  /*19cf0*/  FMNMX.FTZ R38, R73, R38, !PT ;  /* 0x0000002649267209 */ /* 0x000fc60007810000 */
[----:B------:R-:W1:Y:S01]  /*19d00*/  SHFL.BFLY PT, R120, R167, 0x1, 0x1f ;  /* 0x0c201f00a7787f89 */ /* 0x000e6200000e0000 */
[----:B------:R-:W-:-:S04]  /*19d10*/  FMNMX.FTZ R38, R75, R38, !PT ;  /* 0x000000264b267209 */ /* 0x000fc80007810000 */
[----:B------:R-:W-:-:S04]  /*19d20*/  FMNMX.FTZ R38, R31, R38, !PT ;  /* 0x000000261f267209 */ /* 0x000fc80007810000 */
[----:B------:R-:W-:-:S04]  /*19d30*/  FMNMX.FTZ R40, R77, R38, !PT ;  /* 0x000000264d287209 */ /* 0x000fc80007810000 */
[----:B------:R-:W-:-:S04]  /*19d40*/  FMNMX.FTZ R40, R79, R40, !PT ;  /* 0x000000284f287209 */ /* 0x000fc80007810000 */
[----:B------:R-:W-:-:S04]  /*19d50*/  FMNMX.FTZ R40, R97, R40, !PT ;  /* 0x0000002861287209 */ /* 0x000fc80007810000 */
[----:B------:R-:W-:Y:S02]  /*19d60*/  FMNMX.FTZ R40, R33, R40, !PT ;  /* 0x0000002821287209 */ /* 0x000fe40007810000 */
[----:B-1----:R-:W-:Y:S02]  /*19d70*/  FMNMX.FTZ R120, R167, R120, !PT ;  /* 0x00000078a7787209 */ /* 0x002fe40007810000 */
[----:B------:R-:W-:Y:S02]  /*19d80*/  FMNMX.FTZ R50, R107, R40, !PT ;  /* 0x000000286b327209 */ /* 0x000fe40007810000 */
[C---:B------:R-:W-:Y:S01]  /*19d90*/  FSETP.NEU.FTZ.AND P6, PT, R120.reuse, -INF , PT ;  /* 0xff8000007800780b */ /* 0x040fe20003fdd000 */
[----:B------:R-:W-:-:S01]  /*19da0*/  FFMA.FTZ R20, R120, R10, -8 ;  /* 0xc100000078147423 */ /* 0x000fc2000001000a */
[----:B------:R-:W-:-:S04]  /*19db0*/  FMNMX.FTZ R50, R37, R50, !PT ;  /* 0x0000003225327209 */ /* 0x000fc80007810000 */
[----:B------:R-:W-:Y:S02]  /*19dc0*/  FMNMX.FTZ R50, R123, R50, !PT ;  /* 0x000000327b327209 */ /* 0x000fe40007810000 */
[----:B------:R-:W-:Y:S02]  /*19dd0*/  FSEL R20, R20, RZ, P6 ;  /* 0x000000ff14147208 */ /* 0x000fe40003000000 */
[----:B------:R-:W-:-:S03]  /*19de0*/  FMNMX.FTZ R50, R127, R50, !PT ;  /* 0x000000327f327209 */ /* 0x000fc60007810000 */
[-CC-:B0-----:R-:W-:Y:S01]  /*19df0*/  FFMA.FTZ R12, R71, R10.reuse, -R20.reuse ;  /* 0x0000000a470c7223 */ /* 0x181fe20000010814 */
[----:B------:R-:W-:-:S01]  /*19e00*/  FFMA.FTZ R71, R93, R10, -R20 ;  /* 0x0000000a5d477223 */ /* 0x000fc20000010814 */
[-CC-:B------:R-:W-:Y:S01]  /*19e10*/  FFMA.FTZ R95, R95, R10.reuse, -R20.reuse ;  /* 0x0000000a5f5f7223 */ /* 0x180fe20000010814 */
[----:B---3--:R-:W-:Y:S01]  /*19e20*/  FSEL R93, R42, -INF , P2 ;  /* 0xff8000002a5d7808 */ /* 0x008fe20001000000 */
[--C-:B------:R-:W-:Y:S01]  /*19e30*/  FFMA.FTZ R101, R101, R10, -R20.reuse ;  /* 0x0000000a65657223 */ /* 0x100fe20000010814 */
[----:B------:R-:W-:Y:S01]  /*19e40*/  FMNMX.FTZ R50, R129, R50, !PT ;  /* 0x0000003281327209 */ /* 0x000fe20007810000 */
[----:B------:R0:W-:Y:S01]  /*19e50*/  MUFU.EX2 R30, R95 ;  /* 0x0000005f001e7308 */ /* 0x0001e20000000800 */
[----:B----4-:R-:W-:-:S01]  /*19e60*/  FFMA.FTZ R24, R83, R10, -R20 ;  /* 0x0000000a53187223 */ /* 0x010fc20000010814 */
[--C-:B------:R-:W-:Y:S01]  /*19e70*/  FFMA.FTZ R83, R103, R10, -R20.reuse ;  /* 0x0000000a67537223 */ /* 0x100fe20000010814 */
[----:B------:R-:W-:Y:S01]  /*19e80*/  FMNMX.FTZ R50, R93, R50, !PT ;  /* 0x000000325d327209 */ /* 0x000fe20007810000 */
[-CC-:B------:R-:W-:Y:S01]  /*19e90*/  FFMA.FTZ R87, R87, R10.reuse, -R20.reuse ;  /* 0x0000000a57577223 */ /* 0x180fe20000010814 */
[----:B-----5:R-:W-:Y:S01]  /*19ea0*/  FSEL R103, R48, -INF , P5 ;  /* 0xff80000030677808 */ /* 0x020fe20002800000 */
[-CC-:B------:R-:W-:Y:S01]  /*19eb0*/  FFMA.FTZ R121, R121, R10.reuse, -R20.reuse ;  /* 0x0000000a79797223 */ /* 0x180fe20000010814 */
[----:B------:R-:W-:-:S01]  /*19ec0*/  FFMA.FTZ R8, R65, R10, -R20 ;  /* 0x0000000a41087223 */ /* 0x000fc20000010814 */
[----:B------:R1:W-:Y:S01]  /*19ed0*/  MUFU.EX2 R32, R101 ;  /* 0x0000006500207308 */ /* 0x0003e20000000800 */
[----:B0-----:R-:W-:Y:S01]  /*19ee0*/  FSEL R95, R44, -INF , P3 ;  /* 0xff8000002c5f7808 */ /* 0x001fe20001800000 */
[-CC-:B------:R-:W-:Y:S01]  /*19ef0*/  FFMA.FTZ R35, R6, R10.reuse, -R20.reuse ;  /* 0x0000000a06237223 */ /* 0x180fe20000010814 */
[----:B------:R-:W-:-:S01]  /*19f00*/  FFMA.FTZ R6, R67, R10, -R20 ;  /* 0x0000000a43067223 */ /* 0x000fc20000010814 */
[--C-:B------:R-:W-:Y:S01]  /*19f10*/  FFMA.FTZ R39, R69, R10, -R20.reuse ;  /* 0x0000000a45277223 */ /* 0x100fe20000010814 */
[----:B------:R-:W-:Y:S01]  /*19f20*/  FMNMX.FTZ R50, R95, R50, !PT ;  /* 0x000000325f327209 */ /* 0x000fe20007810000 */
[-CC-:B------:R-:W-:Y:S01]  /*19f30*/  FFMA.FTZ R42, R131, R10.reuse, -R20.reuse ;  /* 0x0000000a832a7223 */ /* 0x180fe20000010814 */
[----:B------:R-:W-:-:S01]  /*19f40*/  FFMA.FTZ R91, R91, R10, -R20 ;  /* 0x0000000a5b5b7223 */ /* 0x000fc20000010814 */
[----:B------:R0:W-:Y:S01]  /*19f50*/  MUFU.EX2 R26, R87 ;  /* 0x00000057001a7308 */ /* 0x0001e20000000800 */
[----:B-1----:R-:W-:Y:S01]  /*19f60*/  FSEL R101, R46, -INF , P4 ;  /* 0xff8000002e657808 */ /* 0x002fe20002000000 */
[-CC-:B------:R-:W-:Y:S01]  /*19f70*/  FFMA.FTZ R105, R105, R10.reuse, -R20.reuse ;  /* 0x0000000a69697223 */ /* 0x180fe20000010814 */
[----:B------:R-:W-:-:S01]  /*19f80*/  FFMA.FTZ R111, R111, R10, -R20 ;  /* 0x0000000a6f6f7223 */ /* 0x000fc20000010814 */
[--C-:B------:R-:W-:Y:S01]  /*19f90*/  FFMA.FTZ R115, R115, R10, -R20.reuse ;  /* 0x0000000a73737223 */ /* 0x100fe20000010814 */
[----:B------:R-:W-:Y:S01]  /*19fa0*/  FMNMX.FTZ R50, R101, R50, !PT ;  /* 0x0000003265327209 */ /* 0x000fe20007810000 */
[-CC-:B------:R-:W-:Y:S01]  /*19fb0*/  FFMA.FTZ R65, R81, R10.reuse, -R20.reuse ;  /* 0x0000000a51417223 */ /* 0x180fe20000010814 */
[----:B------:R-:W-:-:S01]  /*19fc0*/  FFMA.FTZ R67, R85, R10, -R20 ;  /* 0x0000000a55437223 */ /* 0x000fc20000010814 */
[----:B------:R1:W-:Y:S01]  /*19fd0*/  MUFU.EX2 R40, R121 ;  /* 0x0000007900287308 */ /* 0x0003e20000000800 */
[----:B------:R-:W-:Y:S01]  /*19fe0*/  FMNMX.FTZ R50, R103, R50, !PT ;  /* 0x0000003267327209 */ /* 0x000fe20007810000 */
[-CC-:B0-----:R-:W-:Y:S01]  /*19ff0*/  FFMA.FTZ R87, R113, R10.reuse, -R20.reuse ;  /* 0x0000000a71577223 */ /* 0x181fe20000010814 */
[----:B------:R-:W-:-:S01]  /*1a000*/  FFMA.FTZ R69, R89, R10, -R20 ;  /* 0x0000000a59457223 */ /* 0x000fc20000010814 */
[-CC-:B------:R-:W-:Y:S01]  /*1a010*/  FFMA.FTZ R81, R99, R10.reuse, -R20.reuse ;  /* 0x0000000a63517223 */ /* 0x180fe20000010814 */
[----:B------:R-:W-:-:S01]  /*1a020*/  FFMA.FTZ R85, R109, R10, -R20 ;  /* 0x0000000a6d557223 */ /* 0x000fc20000010814 */
[----:B------:R-:W0:Y:S01]  /*1a030*/  SHFL.BFLY PT, R113, R50, 0x2, 0x1f ;  /* 0x0c401f0032717f89 */ /* 0x000e2200000e0000 */
        /* <DEDUP_REMOVED lines=10> */
[----:B------:R-:W-:-:S07]  /*1a0e0*/  FFMA.FTZ R117, R161, R10, -R20 ;  /* 0x0000000aa1757223 */ /* 0x000fce0000010814 */
[----:B------:R-:W-:Y:S01]  /*1a0f0*/  MUFU.EX2 R6, R6 ;  /* 0x0000000600067308 */ /* 0x000fe20000000800 */
[----:B0-----:R-:W-:Y:S01]  /*1a100*/  FMNMX.FTZ R56, R50, R113, !PT ;  /* 0x0000007132387209 */ /* 0x001fe20007810000 */
[----:B------:R-:W-:-:S06]  /*1a110*/  FFMA.FTZ R50, R147, R10, -R20 ;  /* 0x0000000a93327223 */ /* 0x000fcc0000010814 */
[----:B------:R-:W0:Y:S01]  /*1a120*/  MUFU.EX2 R39, R39 ;  /* 0x0000002700277308 */ /* 0x000e220000000800 */
[----:B------:R-:W-:-:S01]  /*1a130*/  FFMA.FTZ R113, R151, R10, -R20 ;  /* 0x0000000a97717223 */ /* 0x000fc20000010814 */
[----:B-1----:R-:W1:Y:S06]  /*1a140*/  SHFL.BFLY PT, R121, R56, 0x1, 0x1f ;  /* 0x0c201f0038797f89 */ /* 0x002e6c00000e0000 */
[----:B------:R2:W-:Y:S08]  /*1a150*/  MUFU.EX2 R28, R91 ;  /* 0x0000005b001c7308 */ /* 0x0005f00000000800 */
[----:B------:R3:W-:Y:S01]  /*1a160*/  MUFU.EX2 R34, R105 ;  /* 0x0000006900227308 */ /* 0x0007e20000000800 */
[----:B--2---:R-:W-:-:S01]  /*1a170*/  FFMA.FTZ R91, R125, R10, -R20 ;  /* 0x0000000a7d5b7223 */ /* 0x004fc20000010814 */
[----:B------:R-:W-:Y:S01]  /*1a180*/  FFMA.FTZ R125, R165, R10, -R20 ;  /* 0x0000000aa57d7223 */ /* 0x000fe20000010814 */
[----:B0-----:R-:W-:-:S04]  /*1a190*/  F2FP.SATFINITE.E4M3.F32.PACK_AB_MERGE_C R200, R39, R6, RZ ;  /* 0x0000000627c8723e */ /* 0x001fc800048070ff */
[----:B------:R-:W-:Y:S01]  /*1a1a0*/  F2FP.SATFINITE.E4M3.F32.PACK_AB_MERGE_C R200, R35, R8, R200 ;  /* 0x0000000823c8723e */ /* 0x000fe200048070c8 */
[----:B------:R0:W-:Y:S01]  /*1a1b0*/  MUFU.EX2 R36, R111 ;  /* 0x0000006f00247308 */ /* 0x0001e20000000800 */
[----:B---3--:R-:W-:-:S01]  /*1a1c0*/  FFMA.FTZ R105, R137, R10, -R20 ;  /* 0x0000000a89697223 */ /* 0x008fc20000010814 */
[----:B-1----:R-:W-:Y:S01]  /*1a1d0*/  FMNMX.FTZ R121, R56, R121, !PT ;  /* 0x0000007938797209 */ /* 0x002fe20007810000 */
[----:B------:R-:W-:-:S03]  /*1a1e0*/  FFMA.FTZ R56, R163, R10, -R20 ;  /* 0x0000000aa3387223 */ /* 0x000fc60000010814 */
[C---:B------:R-:W-:Y:S01]  /*1a1f0*/  FSETP.NEU.FTZ.AND P2, PT, R121.reuse, -INF , PT ;  /* 0xff8000007900780b */ /* 0x040fe20003f5d000 */
[----:B------:R-:W-:-:S01]  /*1a200*/  FFMA.FTZ R58, R121, R10, -8 ;  /* 0xc1000000793a7423 */ /* 0x000fc2000001000a */
[----:B------:R1:W-:Y:S01]  /*1a210*/  MUFU.EX2 R38, R115 ;  /* 0x0000007300267308 */ /* 0x0003e20000000800 */
[----:B0-----:R-:W-:-:S03]  /*1a220*/  FFMA.FTZ R111, R145, R10, -R20 ;  /* 0x0000000a916f7223 */ /* 0x001fc60000010814 */
[----:B------:R-:W-:Y:S02]  /*1a230*/  FSEL R70, R58, RZ, P2 ;  /* 0x000000ff3a467208 */ /* 0x000fe40001000000 */
[----:B------:R-:W-:Y:S02]  /*1a240*/  ISETP.GE.AND P2, PT, R149, 0xa1, PT ;  /* 0x000000a19500780c */ /* 0x000fe40003f46270 */
[----:B------:R-:W-:Y:S01]  /*1a250*/  MUFU.EX2 R12, R12 ;  /* 0x0000000c000c7308 */ /* 0x000fe20000000800 */
[----:B------:R-:W-:-:S01]  /*1a260*/  FFMA.FTZ R3, R3, R10, -R70 ;  /* 0x0000000a03037223 */ /* 0x000fc20000010846 */
[-CC-:B------:R-:W-:Y:S01]  /*1a270*/  FFMA.FTZ R4, R4, R10.reuse, -R70.reuse ;  /* 0x0000000a04047223 */ /* 0x180fe20000010846 */
[----:B------:R-:W-:-:S01]  /*1a280*/  FFMA.FTZ R60, R5, R10, -R70 ;  /* 0x0000000a053c7223 */ /* 0x000fc20000010846 */
[-CC-:B------:R-:W-:Y:S01]  /*1a290*/  FFMA.FTZ R131, R7, R10.reuse, -R70.reuse ;  /* 0x0000000a07837223 */ /* 0x180fe20000010846 */
[----:B------:R-:W-:-:S01]  /*1a2a0*/  FFMA.FTZ R5, R9, R10, -R70 ;  /* 0x0000000a09057223 */ /* 0x000fc20000010846 */
[-C--:B-1----:R-:W-:Y:S01]  /*1a2b0*/  FFMA.FTZ R115, R155, R10.reuse, -R20 ;  /* 0x0000000a9b737223 */ /* 0x082fe20000010814 */
[----:B------:R-:W-:-:S01]  /*1a2c0*/  FFMA.FTZ R20, R11, R10, -R70 ;  /* 0x0000000a0b147223 */ /* 0x000fc20000010846 */
[----:B------:R-:W-:Y:S01]  /*1a2d0*/  MUFU.EX2 R3, R3 ;  /* 0x0000000300037308 */ /* 0x000fe20000000800 */
[----:B------:R-:W-:-:S01]  /*1a2e0*/  FFMA.FTZ R68, R13, R10, -R70 ;  /* 0x0000000a0d447223 */ /* 0x000fc20000010846 */
[-CC-:B------:R-:W-:Y:S01]  /*1a2f0*/  FFMA.FTZ R133, R15, R10.reuse, -R70.reuse ;  /* 0x0000000a0f857223 */ /* 0x180fe20000010846 */
[----:B------:R-:W-:-:S01]  /*1a300*/  FFMA.FTZ R7, R21, R10, -R70 ;  /* 0x0000000a15077223 */ /* 0x000fc20000010846 */
[----:B------:R-:W-:Y:S01]  /*1a310*/  FADD.FTZ R15, R8, R35 ;  /* 0x00000023080f7221 */ /* 0x000fe20000010000 */
[----:B------:R-:W-:-:S01]  /*1a320*/  FFMA.FTZ R58, R41, R10, -R70 ;  /* 0x0000000a293a7223 */ /* 0x000fc20000010846 */
[-CC-:B------:R-:W-:Y:S01]  /*1a330*/  FFMA.FTZ R43, R43, R10.reuse, -R70.reuse ;  /* 0x0000000a2b2b7223 */ /* 0x180fe20000010846 */
[----:B------:R-:W-:-:S01]  /*1a340*/  FFMA.FTZ R64, R25, R10, -R70 ;  /* 0x0000000a19407223 */ /* 0x000fc20000010846 */
[----:B------:R-:W0:Y:S01]  /*1a350*/  MUFU.EX2 R4, R4 ;  /* 0x0000000400047308 */ /* 0x000e220000000800 */
[----:B------:R-:W-:-:S01]  /*1a360*/  FADD.FTZ R80, R6, R15 ;  /* 0x0000000f06507221 */ /* 0x000fc20000010000 */
        /* <DEDUP_REMOVED lines=12> */
[----:B------:R-:W-:Y:S01]  /*1a430*/  FFMA.FTZ R29, R29, R10, -R70 ;  /* 0x0000000a1d1d7223 */ /* 0x000fe20000010846 */
[----:B------:R-:W-:Y:S01]  /*1a440*/  @!P1 VIADD R15, R0, 0x33440 ;  /* 0x00033440000f9836 */ /* 0x000fe20000000000 */
[----:B------:R-:W2:Y:S01]  /*1a450*/  MUFU.EX2 R131, R131 ;  /* 0x0000008300837308 */ /* 0x000ea20000000800 */
[----:B0-----:R-:W-:-:S01]  /*1a460*/  FADD.FTZ R21, R3, R4 ;  /* 0x0000000403157221 */ /* 0x001fc20000010000 */
[-CC-:B------:R-:W-:Y:S01]  /*1a470*/  FFMA.FTZ R73, R73, R10.reuse, -R70.reuse ;  /* 0x0000000a49497223 */ /* 0x180fe20000010846 */
[----:B------:R-:W-:-:S01]  /*1a480*/  FFMA.FTZ R75, R75, R10, -R70 ;  /* 0x0000000a4b4b7223 */ /* 0x000fc20000010846 */
[----:B------:R-:W-:Y:S01]  /*1a490*/  @!P1 PRMT R15, RZ, 0x654, R15 ;  /* 0x00000654ff0f9816 */ /* 0x000fe2000000000f */
[----:B------:R-:W-:-:S01]  /*1a4a0*/  FFMA.FTZ R31, R31, R10, -R70 ;  /* 0x0000000a1f1f7223 */ /* 0x000fc20000010846 */
[-CC-:B------:R-:W-:Y:S01]  /*1a4b0*/  FFMA.FTZ R77, R77, R10.reuse, -R70.reuse ;  /* 0x0000000a4d4d7223 */ /* 0x180fe20000010846 */
[----:B------:R-:W-:-:S01]  /*1a4c0*/  FFMA.FTZ R97, R97, R10, -R70 ;  /* 0x0000000a61617223 */ /* 0x000fc20000010846 */
[----:B------:R-:W0:Y:S01]  /*1a4d0*/  MUFU.EX2 R5, R5 ;  /* 0x0000000500057308 */ /* 0x000e220000000800 */
[----:B-1----:R-:W-:-:S01]  /*1a4e0*/  FADD.FTZ R82, R60, R21 ;  /* 0x000000153c527221 */ /* 0x002fc20000010000 */
[----:B------:R-:W-:Y:S01]  /*1a4f0*/  FADD.FTZ R21, R39, R80 ;  /* 0x0000005027157221 */ /* 0x000fe20000010000 */
[----:B------:R1:W-:Y:S01]  /*1a500*/  @!P1 SYNCS.ARRIVE.TRANS64.RED.A1T0 RZ, [R15+URZ], RZ ;  /* 0x000000ff0fff99a7 */ /* 0x0003e2000810043f */
[----:B------:R-:W-:-:S01]  /*1a510*/  FFMA.FTZ R33, R33, R10, -R70 ;  /* 0x0000000a21217223 */ /* 0x000fc20000010846 */
[----:B------:R-:W-:Y:S01]  /*1a520*/  FFMA.FTZ R107, R107, R10, -R70 ;  /* 0x0000000a6b6b7223 */ /* 0x000fe20000010846 */
[----:B------:R-:W-:-:S01]  /*1a530*/  FADD.FTZ R80, R12, R21 ;  /* 0x000000150c507221 */ /* 0x000fc20000010000 */
[----:B------:R-:W-:Y:S01]  /*1a540*/  FFMA.FTZ R37, R37, R10, -R70 ;  /* 0x0000000a25257223 */ /* 0x000fe20000010846 */
[----:B------:R-:W3:Y:S01]  /*1a550*/  MUFU.EX2 R65, R65 ;  /* 0x0000004100417308 */ /* 0x000ee20000000800 */
[----:B--2---:R-:W-:-:S01]  /*1a560*/  FADD.FTZ R82, R131, R82 ;  /* 0x0000005283527221 */ /* 0x004fc20000010000 */
[-CC-:B------:R-:W-:Y:S01]  /*1a570*/  FFMA.FTZ R123, R123, R10.reuse, -R70.reuse ;  /* 0x0000000a7b7b7223 */ /* 0x180fe20000010846 */
[----:B------:R-:W-:-:S01]  /*1a580*/  FFMA.FTZ R127, R127, R10, -R70 ;  /* 0x0000000a7f7f7223 */ /* 0x000fc20000010846 */
[-CC-:B------:R-:W-:Y:S01]  /*1a590*/  FFMA.FTZ R129, R129, R10.reuse, -R70.reuse ;  /* 0x0000000a81817223 */ /* 0x180fe20000010846 */
[----:B------:R-:W-:-:S01]  /*1a5a0*/  FFMA.FTZ R93, R93, R10, -R70 ;  /* 0x0000000a5d5d7223 */ /* 0x000fc20000010846 */
[----:B------:R-:W-:Y:S01]  /*1a5b0*/  F2FP.SATFINITE.E4M3.F32.PACK_AB_MERGE_C R201, R131, R60, RZ ;  /* 0x0000003c83c9723e */ /* 0x000fe200048070ff */
[----:B------:R-:W-:-:S01]  /*1a5c0*/  FFMA.FTZ R95, R95, R10, -R70 ;  /* 0x0000000a5f5f7223 */ /* 0x000fc20000010846 */
[----:B------:R-:W2:Y:S01]  /*1a5d0*/  MUFU.EX2 R20, R20 ;  /* 0x0000001400147308 */ /* 0x000ea20000000800 */
[----:B0-----:R-:W-:-:S01]  /*1a5e0*/  FADD.FTZ R21, R5, R82 ;  /* 0x0000005205157221 */ /* 0x001fc20000010000 */
[----:B------:R-:W-:Y:S01]  /*1a5f0*/  F2FP.SATFINITE.E4M3.F32.PACK_AB_MERGE_C R201, R4, R3, R201 ;  /* 0x0000000304c9723e */ /* 0x000fe200048070c9 */
[----:B------:R-:W-:-:S01]  /*1a600*/  FFMA.FTZ R101, R101, R10, -R70 ;  /* 0x0000000a65657223 */ /* 0x000fc20000010846 */
[----:B------:R-:W-:-:S02]  /*1a610*/  IMAD.MOV.U32 R61, RZ, RZ, R119 ;  /* 0x000000ffff3d7224 */ /* 0x000fc400078e0077 */
[----:B------:R-:W-:Y:S02]  /*1a620*/  IMAD.MOV.U32 R60, RZ, RZ, R119 ;  /* 0x000000ffff3c7224 */ /* 0x000fe400078e0077 */
[----:B------:R-:W0:Y:S01]  /*1a630*/  MUFU.EX2 R24, R24 ;  /* 0x0000001800187308 */ /* 0x000e220000000800 */
[----:B---3--:R-:W-:-:S01]  /*1a640*/  FADD.FTZ R25, R65, R80 ;  /* 0x0000005041197221 */ /* 0x008fc20000010000 */
[--C-:B------:R-:W-:Y:S02]  /*1a650*/  IMAD.MOV.U32 R55, RZ, RZ, R119.reuse ;  /* 0x000000ffff377224 */ /* 0x100fe400078e0077 */
[--C-:B------:R-:W-:Y:S02]  /*1a660*/  IMAD.MOV.U32 R49, RZ, RZ, R119.reuse ;  /* 0x000000ffff317224 */ /* 0x100fe400078e0077 */
[----:B------:R-:W-:Y:S02]  /*1a670*/  IMAD.MOV.U32 R47, RZ, RZ, R119 ;  /* 0x000000ffff2f7224 */ /* 0x000fe400078e0077 */
[----:B------:R-:W3:Y:S01]  /*1a680*/  MUFU.EX2 R68, R68 ;  /* 0x0000004400447308 */ /* 0x000ee20000000800 */
[----:B--2---:R-:W-:-:S01]  /*1a690*/  FADD.FTZ R21, R20, R21 ;  /* 0x0000001514157221 */ /* 0x004fc20000010000 */
[----:B------:R-:W-:-:S02]  /*1a6a0*/  IMAD.MOV.U32 R41, RZ, RZ, R119 ;  /* 0x000000ffff297224 */ /* 0x000fc400078e0077 */
[--C-:B------:R-:W-:Y:S02]  /*1a6b0*/  IMAD.MOV.U32 R39, RZ, RZ, R119.reuse ;  /* 0x000000ffff277224 */ /* 0x100fe400078e0077 */
[----:B------:R-:W-:Y:S02]  /*1a6c0*/  IMAD.MOV.U32 R35, RZ, RZ, R119 ;  /* 0x000000ffff237224 */ /* 0x000fe400078e0077 */
[----:B------:R-:W2:Y:S01]  /*1a6d0*/  MUFU.EX2 R67, R67 ;  /* 0x0000004300437308 */ /* 0x000ea20000000800 */
[----:B0-----:R-:W-:-:S07]  /*1a6e0*/  FADD.FTZ R80, R24, R25 ;  /* 0x0000001918507221 */ /* 0x001fce0000010000 */
[----:B------:R-:W0:Y:S01]  /*1a6f0*/  MUFU.EX2 R133, R133 ;  /* 0x0000008500857308 */ /* 0x000e220000000800 */
[----:B---3--:R-:W-:-:S01]  /*1a700*/  FADD.FTZ R82, R68, R21 ;  /* 0x0000001544527221 */ /* 0x008fc20000010000 */
[-CC-:B------:R-:W-:Y:S01]  /*1a710*/  FFMA.FTZ R21, R79, R10.reuse, -R70.reuse ;  /* 0x0000000a4f157223 */ /* 0x180fe20000010846 */
[----:B------:R-:W-:-:S01]  /*1a720*/  FFMA.FTZ R70, R103, R10, -R70 ;  /* 0x0000000a67467223 */ /* 0x000fc20000010846 */
[----:B------:R-:W-:Y:S01]  /*1a730*/  MOV R103, R119 ;  /* 0x0000007700677202 */ /* 0x000fe20000000f00 */
[----:B------:R-:W-:-:S03]  /*1a740*/  IMAD.MOV.U32 R79, RZ, RZ, R119 ;  /* 0x000000ffff4f7224 */ /* 0x000fc600078e0077 */
[----:B------:R-:W3:Y:S01]  /*1a750*/  MUFU.EX2 R7, R7 ;  /* 0x0000000700077308 */ /* 0x000ee20000000800 */
[----:B--2---:R-:W-:-:S01]  /*1a760*/  FADD.FTZ R25, R67, R80 ;  /* 0x0000005043197221 */ /* 0x004fc20000010000 */
[----:B------:R-:W-:Y:S01]  /*1a770*/  F2FP.SATFINITE.E4M3.F32.PACK_AB_MERGE_C R202, R67, R24, RZ ;  /* 0x0000001843ca723e */ /* 0x000fe200048070ff */
[----:B------:R-:W-:Y:S02]  /*1a780*/  IMAD.MOV.U32 R67, RZ, RZ, R119 ;  /* 0x000000ffff437224 */ /* 0x000fe400078e0077 */
[----:B------:R-:W-:Y:S01]  /*1a790*/  FADD.FTZ R80, R26, R25 ;  /* 0x000000191a507221 */ /* 0x000fe20000010000 */
[----:B------:R-:W-:Y:S01]  /*1a7a0*/  F2FP.SATFINITE.E4M3.F32.PACK_AB_MERGE_C R202, R65, R12, R202 ;  /* 0x0000000c41ca723e */ /* 0x000fe200048070ca */
[----:B------:R-:W-:Y:S01]  /*1a7b0*/  IMAD.MOV.U32 R65, RZ, RZ, R119 ;  /* 0x000000ffff417224 */ /* 0x000fe200078e0077 */
[----:B------:R-:W2:Y:S01]  /*1a7c0*/  MUFU.EX2 R69, R69 ;  /* 0x0000004500457308 */ /* 0x000ea20000000800 */
[----:B0-----:R-:W-:-:S01]  /*1a7d0*/  FADD.FTZ R82, R133, R82 ;  /* 0x0000005285527221 */ /* 0x001fc20000010000 */
[----:B------:R-:W-:-:S04]  /*1a7e0*/  F2FP.SATFINITE.E4M3.F32.PACK_AB_MERGE_C R68, R133, R68, RZ ;  /* 0x000000448544723e */ /* 0x000fc800048070ff */
[----:B------:R-:W-:Y:S02]  /*1a7f0*/  F2FP.SATFINITE.E4M3.F32.PACK_AB_MERGE_C R203, R20, R5, R68 ;  /* 0x0000000514cb723e */ /* 0x000fe40004807044 */
[----:B------:R-:W0:Y:S01]  /*1a800*/  MUFU.EX2 R58, R58 ;  /* 0x0000003a003a7308 */ /* 0x000e220000000800 */
[----:B---3--:R-:W-:-:S01]  /*1a810*/  FADD.FTZ R25, R7, R82 ;  /* 0x0000005207197221 */ /* 0x008fc20000010000 */
[----:B------:R-:W-:-:S06]  /*1a820*/  MOV R68, R119 ;  /* 0x0000007700447202 */ /* 0x000fcc0000000f00 */
[----:B------:R-:W3:Y:S01]  /*1a830*/  MUFU.EX2 R43, R43 ;  /* 0x0000002b002b7308 */ /* 0x000ee20000000800 */
[----:B--2---:R-:W-:-:S04]  /*1a840*/  FADD.FTZ R27, R69, R80 ;  /* 0x00000050451b7221 */ /* 0x004fc80000010000 */
[----:B------:R-:W-:-:S03]  /*1a850*/  FADD.FTZ R84, R28, R27 ;  /* 0x0000001b1c547221 */ /* 0x000fc60000010000 */
[----:B------:R-:W2:Y:S01]  /*1a860*/  MUFU.EX2 R71, R71 ;  /* 0x0000004700477308 */ /* 0x000ea20000000800 */
[----:B0-----:R-:W-:-:S07]  /*1a870*/  FADD.FTZ R82, R58, R25 ;  /* 0x000000193a527221 */ /* 0x001fce0000010000 */
[----:B------:R-:W0:Y:S01]  /*1a880*/  MUFU.EX2 R72, R45 ;  /* 0x0000002d00487308 */ /* 0x000e220000000800 */
[----:B---3--:R-:W-:-:S07]  /*1a890*/  FADD.FTZ R25, R43, R82 ;  /* 0x000000522b197221 */ /* 0x008fce0000010000 */
        /* <DEDUP_REMOVED lines=9> */
[----:B------:R-:W-:Y:S01]  /*1a930*/  F2FP.SATFINITE.E4M3.F32.PACK_AB_MERGE_C R43, R72, R43, RZ ;  /* 0x0000002b482b723e */ /* 0x000fe200048070ff */
[----:B------:R-:W-:-:S02]  /*1a940*/  IMAD.MOV.U32 R72, RZ, RZ, R119 ;  /* 0x000000ffff487224 */ /* 0x000fc400078e0077 */
[----:B------:R-:W-:Y:S01]  /*1a950*/  IMAD.MOV.U32 R45, RZ, RZ, R119 ;  /* 0x000000ffff2d7224 */ /* 0x000fe200078e0077 */
[----:B------:R-:W-:Y:S02]  /*1a960*/  F2FP.SATFINITE.E4M3.F32.PACK_AB_MERGE_C R205, R58, R7, R43 ;  /* 0x000000073acd723e */ /* 0x000fe4000480702b */
[----:B------:R-:W0:Y:S01]  /*1a970*/  MUFU.EX2 R62, R62 ;  /* 0x0000003e003e7308 */ /* 0x000e220000000800 */
[----:B---3--:R-:W-:-:S01]  /*1a980*/  FADD.FTZ R25, R9, R82 ;  /* 0x0000005209197221 */ /* 0x008fc20000010000 */
[-C--:B------:R-:W-:Y:S02]  /*1a990*/  MOV R58, R119.reuse ;  /* 0x00000077003a7202 */ /* 0x080fe40000000f00 */
[----:B------:R-:W-:-:S04]  /*1a9a0*/  MOV R43, R119 ;  /* 0x00000077002b7202 */ /* 0x000fc80000000f00 */
        /* <DEDUP_REMOVED lines=10> */
[----:B------:R-:W-:Y:S01]  /*1aa50*/  IMAD.MOV.U32 R86, RZ, RZ, R119 ;  /* 0x000000ffff567224 */ /* 0x000fe200078e0077 */
[----:B------:R-:W-:Y:S01]  /*1aa60*/  MOV R83, R119 ;  /* 0x0000007700537202 */ /* 0x000fe20000000f00 */
[----:B------:R-:W-:-:S01]  /*1aa70*/  FADD.FTZ R84, R34, R27 ;  /* 0x0000001b22547221 */ /* 0x000fc20000010000 */
[----:B------:R-:W-:Y:S01]  /*1aa80*/  F2FP.SATFINITE.E4M3.F32.PACK_AB_MERGE_C R206, R81, R30, R206 ;  /* 0x0000001e51ce723e */ /* 0x000fe200048070ce */
[----:B------:R-:W-:Y:S01]  /*1aa90*/  IMAD.MOV.U32 R81, RZ, RZ, R119 ;  /* 0x000000ffff517224 */ /* 0x000fe200078e0077 */
[----:B------:R-:W2:Y:S01]  /*1aaa0*/  MUFU.EX2 R85, R85 ;  /* 0x0000005500557308 */ /* 0x000ea20000000800 */
[----:B0-----:R-:W-:-:S01]  /*1aab0*/  FADD.FTZ R6, R74, R25 ;  /* 0x000000194a067221 */ /* 0x001fc20000010000 */
[----:B------:R-:W-:Y:S01]  /*1aac0*/  F2FP.SATFINITE.E4M3.F32.PACK_AB_MERGE_C R51, R74, R51, RZ ;  /* 0x000000334a33723e */ /* 0x000fe200048070ff */
[--C-:B------:R-:W-:Y:S01]  /*1aad0*/  IMAD.MOV.U32 R74, RZ, RZ, R119.reuse ;  /* 0x000000ffff4a7224 */ /* 0x100fe200078e0077 */
[----:B------:R-:W-:Y:S01]  /*1aae0*/  MOV R53, R119 ;  /* 0x0000007700357202 */ /* 0x000fe20000000f00 */
[----:B------:R-:W-:Y:S01]  /*1aaf0*/  IMAD.MOV.U32 R30, RZ, RZ, R119 ;  /* 0x000000ffff1e7224 */ /* 0x000fe200078e0077 */
[----:B------:R-:W-:Y:S01]  /*1ab00*/  F2FP.SATFINITE.E4M3.F32.PACK_AB_MERGE_C R207, R62, R9, R51 ;  /* 0x000000093ecf723e */ /* 0x000fe20004807033 */
[----:B------:R-:W-:Y:S01]  /*1ab10*/  IMAD.MOV.U32 R62, RZ, RZ, R119 ;  /* 0x000000ffff3e7224 */ /* 0x000fe200078e0077 */
[----:B------:R-:W0:Y:S01]  /*1ab20*/  MUFU.EX2 R64, R64 ;  /* 0x0000004000407308 */ /* 0x000e220000000800 */
[----:B---3--:R-:W-:-:S01]  /*1ab30*/  FADD.FTZ R25, R11, R6 ;  /* 0x000000060b197221 */ /* 0x008fc20000010000 */
[----:B------:R-:W-:-:S06]  /*1ab40*/  IMAD.MOV.U32 R51, RZ, RZ, R119 ;  /* 0x000000ffff337224 */ /* 0x000fcc00078e0077 */
[----:B------:R-:W3:Y:S01]  /*1ab50*/  MUFU.EX2 R57, R57 ;  /* 0x0000003900397308 */ /* 0x000ee20000000800 */
[----:B--2---:R-:W-:-:S01]  /*1ab60*/  FADD.FTZ R27, R85, R84 ;  /* 0x00000054551b7221 */ /* 0x004fc20000010000 */
[----:B------:R-:W-:-:S03]  /*1ab70*/  IMAD.MOV.U32 R84, RZ, RZ, R119 ;  /* 0x000000ffff547224 */ /* 0x000fc600078e0077 */
[----:B------:R-:W-:-:S03]  /*1ab80*/  FADD.FTZ R28, R36, R27 ;  /* 0x0000001b241c7221 */ /* 0x000fc60000010000 */
[----:B------:R-:W2:Y:S01]  /*1ab90*/  MUFU.EX2 R87, R87 ;  /* 0x0000005700577308 */ /* 0x000ea20000000800 */
[----:B0-----:R-:W-:-:S07]  /*1aba0*/  FADD.FTZ R24, R64, R25 ;  /* 0x0000001940187221 */ /* 0x001fce0000010000 */
[----:B------:R0:W4:Y:S01]  /*1abb0*/  MUFU.EX2 R76, R59 ;  /* 0x0000003b004c7308 */ /* 0x0001220000000800 */
[----:B---3--:R-:W-:-:S07]  /*1abc0*/  FADD.FTZ R25, R57, R24 ;  /* 0x0000001839197221 */ /* 0x008fce0000010000 */
[----:B------:R-:W3:Y:S01]  /*1abd0*/  MUFU.EX2 R13, R13 ;  /* 0x0000000d000d7308 */ /* 0x000ee20000000800 */
[C---:B--2---:R-:W-:Y:S01]  /*1abe0*/  F2FP.SATFINITE.E4M3.F32.PACK_AB_MERGE_C R208, R87.reuse, R36, RZ ;  /* 0x0000002457d0723e */ /* 0x044fe200048070ff */
[----:B------:R-:W-:Y:S01]  /*1abf0*/  FADD.FTZ R87, R87, R28 ;  /* 0x0000001c57577221 */ /* 0x000fe20000010000 */
[----:B0-----:R-:W-:Y:S02]  /*1ac00*/  IMAD.MOV.U32 R59, RZ, RZ, R119 ;  /* 0x000000ffff3b7224 */ /* 0x001fe400078e0077 */
[----:B------:R-:W-:Y:S01]  /*1ac10*/  F2FP.SATFINITE.E4M3.F32.PACK_AB_MERGE_C R208, R85, R34, R208 ;  /* 0x0000002255d0723e */ /* 0x000fe200048070d0 */
[----:B------:R-:W-:-:S01]  /*1ac20*/  FADD.FTZ R28, R38, R87 ;  /* 0x00000057261c7221 */ /* 0x000fc20000010000 */
[----:B------:R-:W-:Y:S01]  /*1ac30*/  IMAD.MOV.U32 R87, RZ, RZ, R119 ;  /* 0x000000ffff577224 */ /* 0x000fe200078e0077 */
[----:B------:R-:W0:Y:S01]  /*1ac40*/  MUFU.EX2 R89, R89 ;  /* 0x0000005900597308 */ /* 0x000e220000000800 */
[----:B----4-:R-:W-:-:S01]  /*1ac50*/  FADD.FTZ R24, R76, R25 ;  /* 0x000000194c187221 */ /* 0x010fc20000010000 */
[----:B------:R-:W-:Y:S01]  /*1ac60*/  F2FP.SATFINITE.E4M3.F32.PACK_AB_MERGE_C R57, R76, R57, RZ ;  /* 0x000000394c39723e */ /* 0x000fe200048070ff */
[----:B------:R-:W-:-:S02]  /*1ac70*/  IMAD.MOV.U32 R85, RZ, RZ, R119 ;  /* 0x000000ffff557224 */ /* 0x000fc400078e0077 */
[----:B------:R-:W-:Y:S01]  /*1ac80*/  IMAD.MOV.U32 R76, RZ, RZ, R119 ;  /* 0x000000ffff4c7224 */ /* 0x000fe200078e0077 */
[----:B------:R-:W-:Y:S01]  /*1ac90*/  F2FP.SATFINITE.E4M3.F32.PACK_AB_MERGE_C R209, R64, R11, R57 ;  /* 0x0000000b40d1723e */ /* 0x000fe20004807039 */
[----:B------:R-:W-:Y:S01]  /*1aca0*/  IMAD.MOV.U32 R64, RZ, RZ, R119 ;  /* 0x000000ffff407224 */ /* 0x000fe200078e0077 */
[----:B------:R-:W2:Y:S01]  /*1acb0*/  MUFU.EX2 R66, R66 ;  /* 0x0000004200427308 */ /* 0x000ea20000000800 */
[----:B---3--:R-:W-:-:S01]  /*1acc0*/  FADD.FTZ R25, R13, R24 ;  /* 0x000000180d197221 */ /* 0x008fc20000010000 */
[--C-:B------:R-:W-:Y:S02]  /*1acd0*/  IMAD.MOV.U32 R57, RZ, RZ, R119.reuse ;  /* 0x000000ffff397224 */ /* 0x100fe400078e0077 */
[--C-:B------:R-:W-:Y:S02]  /*1ace0*/  IMAD.MOV.U32 R36, RZ, RZ, R119.reuse ;  /* 0x000000ffff247224 */ /* 0x100fe400078e0077 */
[----:B------:R-:W-:Y:S02]  /*1acf0*/  IMAD.MOV.U32 R34, RZ, RZ, R119 ;  /* 0x000000ffff227224 */ /* 0x000fe400078e0077 */
[----:B------:R-:W3:Y:S01]  /*1ad00*/  MUFU.EX2 R63, R63 ;  /* 0x0000003f003f7308 */ /* 0x000ee20000000800 */
[----:B0-----:R-:W-:-:S04]  /*1ad10*/  FADD.FTZ R27, R89, R28 ;  /* 0x0000001c591b7221 */ /* 0x001fc80000010000 */
[----:B------:R-:W-:-:S03]  /*1ad20*/  FADD.FTZ R32, R40, R27 ;  /* 0x0000001b28207221 */ /* 0x000fc60000010000 */
[----:B------:R-:W0:Y:S01]  /*1ad30*/  MUFU.EX2 R91, R91 ;  /* 0x0000005b005b7308 */ /* 0x000e220000000800 */
[----:B--2---:R-:W-:-:S07]  /*1ad40*/  FADD.FTZ R28, R66, R25 ;  /* 0x00000019421c7221 */ /* 0x004fce0000010000 */
[----:B------:R-:W2:Y:S01]  /*1ad50*/  MUFU.EX2 R78, R29 ;  /* 0x0000001d004e7308 */ /* 0x000ea20000000800 */
[----:B---3--:R-:W-:-:S01]  /*1ad60*/  FADD.FTZ R25, R63, R28 ;  /* 0x0000001c3f197221 */ /* 0x008fc20000010000 */
[----:B------:R-:W-:-:S06]  /*1ad70*/  MOV R28, R119 ;  /* 0x00000077001c7202 */ /* 0x000fcc0000000f00 */
[----:B------:R-:W3:Y:S01]  /*1ad80*/  MUFU.EX2 R42, R42 ;  /* 0x0000002a002a7308 */ /* 0x000ee20000000800 */
[C---:B0-----:R-:W-:Y:S01]  /*1ad90*/  F2FP.SATFINITE.E4M3.F32.PACK_AB_MERGE_C R210, R91.reuse, R40, RZ ;  /* 0x000000285bd2723e */ /* 0x041fe200048070ff */
[----:B------:R-:W-:Y:S01]  /*1ada0*/  FADD.FTZ R91, R91, R32 ;  /* 0x000000205b5b7221 */ /* 0x000fe20000010000 */
[--C-:B------:R-:W-:Y:S02]  /*1adb0*/  IMAD.MOV.U32 R40, RZ, RZ, R119.reuse ;  /* 0x000000ffff287224 */ /* 0x100fe400078e0077 */
[----:B------:R-:W-:Y:S01]  /*1adc0*/  F2FP.SATFINITE.E4M3.F32.PACK_AB_MERGE_C R210, R89, R38, R210 ;  /* 0x0000002659d2723e */ /* 0x000fe200048070d2 */
[----:B------:R-:W-:Y:S01]  /*1add0*/  IMAD.MOV.U32 R89, RZ, RZ, R119 ;  /* 0x000000ffff597224 */ /* 0x000fe200078e0077 */
[----:B------:R-:W-:Y:S01]  /*1ade0*/  MOV R38, R119 ;  /* 0x0000007700267202 */ /* 0x000fe20000000f00 */
[----:B------:R0:W4:Y:S01]  /*1adf0*/  MUFU.EX2 R0, R73 ;  /* 0x0000004900007308 */ /* 0x0001220000000800 */
[----:B--2---:R-:W-:-:S01]  /*1ae00*/  FADD.FTZ R25, R78, R25 ;  /* 0x000000194e197221 */ /* 0x004fc20000010000 */
[----:B------:R-:W-:Y:S01]  /*1ae10*/  F2FP.SATFINITE.E4M3.F32.PACK_AB_MERGE_C R63, R78, R63, RZ ;  /* 0x0000003f4e3f723e */ /* 0x000fe200048070ff */
[--C-:B------:R-:W-:Y:S01]  /*1ae20*/  IMAD.MOV.U32 R32, RZ, RZ, R119.reuse ;  /* 0x000000ffff207224 */ /* 0x100fe200078e0077 */
[----:B------:R-:W-:Y:S01]  /*1ae30*/  MOV R78, R119 ;  /* 0x00000077004e7202 */ /* 0x000fe20000000f00 */
[----:B------:R-:W-:Y:S01]  /*1ae40*/  IMAD.MOV.U32 R29, RZ, RZ, R119 ;  /* 0x000000ffff1d7224 */ /* 0x000fe200078e0077 */
[----:B------:R-:W-:Y:S01]  /*1ae50*/  F2FP.SATFINITE.E4M3.F32.PACK_AB_MERGE_C R211, R66, R13, R63 ;  /* 0x0000000d42d3723e */ /* 0x000fe2000480703f */
[----:B------:R-:W-:Y:S01]  /*1ae60*/  IMAD.MOV.U32 R66, RZ, RZ, R119 ;  /* 0x000000ffff427224 */ /* 0x000fe200078e0077 */
[----:B------:R-:W2:Y:S01]  /*1ae70*/  MUFU.EX2 R99, R99 ;  /* 0x0000006300637308 */ /* 0x000ea20000000800 */
[----:B---3--:R-:W-:-:S01]  /*1ae80*/  FADD.FTZ R8, R42, R91 ;  /* 0x0000005b2a087221 */ /* 0x008fc20000010000 */
[----:B------:R-:W-:Y:S01]  /*1ae90*/  IMAD.MOV.U32 R91, RZ, RZ, R119 ;  /* 0x000000ffff5b7224 */ /* 0x000fe200078e0077 */
[----:B0-----:R-:W-:-:S02]  /*1aea0*/  MOV R73, R119 ;  /* 0x0000007700497202 */ /* 0x001fc40000000f00 */
[----:B------:R-:W-:-:S03]  /*1aeb0*/  MOV R63, R119 ;  /* 0x00000077003f7202 */ /* 0x000fc60000000f00 */
[----:B-1----:R0:W1:Y:S01]  /*1aec0*/  MUFU.EX2 R15, R75 ;  /* 0x0000004b000f7308 */ /* 0x0020620000000800 */
[----:B----4-:R-:W-:-:S07]  /*1aed0*/  FADD.FTZ R12, R0, R25 ;  /* 0x00000019000c7221 */ /* 0x010fce0000010000 */
[----:B------:R-:W3:Y:S01]  /*1aee0*/  MUFU.EX2 R44, R44 ;  /* 0x0000002c002c7308 */ /* 0x000ee20000000800 */
[----:B--2---:R-:W-:-:S01]  /*1aef0*/  FADD.FTZ R25, R99, R8 ;  /* 0x0000000863197221 */ /* 0x004fc20000010000 */
[----:B0-----:R-:W-:-:S06]  /*1af00*/  IMAD.MOV.U32 R75, RZ, RZ, R119 ;  /* 0x000000ffff4b7224 */ /* 0x001fcc00078e0077 */
[----:B------:R-:W0:Y:S01]  /*1af10*/  MUFU.EX2 R31, R31 ;  /* 0x0000001f001f7308 */ /* 0x000e220000000800 */
[----:B-1----:R-:W-:-:S07]  /*1af20*/  FADD.FTZ R12, R15, R12 ;  /* 0x0000000c0f0c7221 */ /* 0x002fce0000010000 */
[----:B------:R-:W1:Y:S01]  /*1af30*/  MUFU.EX2 R105, R105 ;  /* 0x0000006900697308 */ /* 0x000e620000000800 */
[----:B---3--:R-:W-:-:S07]  /*1af40*/  FADD.FTZ R26, R44, R25 ;  /* 0x000000192c1a7221 */ /* 0x008fce0000010000 */
[----:B------:R2:W3:Y:S01]  /*1af50*/  MUFU.EX2 R80, R77 ;  /* 0x0000004d00507308 */ /* 0x0004e20000000800 */
[----:B0-----:R-:W-:-:S07]  /*1af60*/  FADD.FTZ R25, R31, R12 ;  /* 0x0000000c1f197221 */ /* 0x001fce0000010000 */
[----:B------:R-:W0:Y:S01]  /*1af70*/  MUFU.EX2 R46, R46 ;  /* 0x0000002e002e7308 */ /* 0x000e220000000800 */
[C---:B-1----:R-:W-:Y:S01]  /*1af80*/  F2FP.SATFINITE.E4M3.F32.PACK_AB_MERGE_C R212, R105.reuse, R44, RZ ;  /* 0x0000002c69d4723e */ /* 0x042fe200048070ff */
[----:B------:R-:W-:Y:S01]  /*1af90*/  FADD.FTZ R105, R105, R26 ;  /* 0x0000001a69697221 */ /* 0x000fe20000010000 */
[--C-:B--2---:R-:W-:Y:S02]  /*1afa0*/  IMAD.MOV.U32 R77, RZ, RZ, R119.reuse ;  /* 0x000000ffff4d7224 */ /* 0x104fe400078e0077 */
[----:B------:R-:W-:Y:S01]  /*1afb0*/  F2FP.SATFINITE.E4M3.F32.PACK_AB_MERGE_C R212, R99, R42, R212 ;  /* 0x0000002a63d4723e */ /* 0x000fe200048070d4 */
[----:B------:R-:W-:Y:S02]  /*1afc0*/  IMAD.MOV.U32 R99, RZ, RZ, R119 ;  /* 0x000000ffff637224 */ /* 0x000fe400078e0077 */
[----:B------:R-:W1:Y:S01]  /*1afd0*/  MUFU.EX2 R21, R21 ;  /* 0x0000001500157308 */ /* 0x000e620000000800 */
[C---:B---3--:R-:W-:Y:S01]  /*1afe0*/  F2FP.SATFINITE.E4M3.F32.PACK_AB_MERGE_C R31, R80.reuse, R31, RZ ;  /* 0x0000001f501f723e */ /* 0x048fe200048070ff */
[----:B------:R-:W-:Y:S01]  /*1aff0*/  FADD.FTZ R80, R80, R25 ;  /* 0x0000001950507221 */ /* 0x000fe20000010000 */
[----:B------:R-:W-:-:S02]  /*1b000*/  IMAD.MOV.U32 R44, RZ, RZ, R119 ;  /* 0x000000ffff2c7224 */ /* 0x000fc400078e0077 */
[----:B------:R-:W-:Y:S01]  /*1b010*/  F2FP.SATFINITE.E4M3.F32.PACK_AB_MERGE_C R213, R15, R0, R31 ;  /* 0x000000000fd5723e */ /* 0x000fe2000480701f */
[----:B------:R-:W-:Y:S02]  /*1b020*/  IMAD.MOV.U32 R42, RZ, RZ, R119 ;  /* 0x000000ffff2a7224 */ /* 0x000fe400078e0077 */
[----:B------:R-:W2:Y:S01]  /*1b030*/  MUFU.EX2 R109, R109 ;  /* 0x0000006d006d7308 */ /* 0x000ea20000000800 */
[----:B0-----:R-:W-:-:S01]  /*1b040*/  FADD.FTZ R12, R46, R105 ;  /* 0x000000692e0c7221 */ /* 0x001fc20000010000 */
[--C-:B------:R-:W-:Y:S02]  /*1b050*/  IMAD.MOV.U32 R105, RZ, RZ, R119.reuse ;  /* 0x000000ffff697224 */ /* 0x100fe400078e0077 */
[----:B------:R-:W-:-:S04]  /*1b060*/  IMAD.MOV.U32 R31, RZ, RZ, R119 ;  /* 0x000000ffff1f7224 */ /* 0x000fc800078e0077 */
[----:B------:R0:W3:Y:S01]  /*1b070*/  MUFU.EX2 R82, R97 ;  /* 0x0000006100527308 */ /* 0x0000e20000000800 */
[----:B-1----:R-:W-:-:S01]  /*1b080*/  FADD.FTZ R25, R21, R80 ;  /* 0x0000005015197221 */ /* 0x002fc20000010000 */
[----:B------:R-:W-:-:S06]  /*1b090*/  IMAD.MOV.U32 R80, RZ, RZ, R119 ;  /* 0x000000ffff507224 */ /* 0x000fcc00078e0077 */
[----:B------:R-:W-:Y:S01]  /*1b0a0*/  MUFU.EX2 R48, R48 ;  /* 0x0000003000307308 */ /* 0x000fe20000000800 */
[----:B--2---:R-:W-:-:S01]  /*1b0b0*/  FADD.FTZ R27, R109, R12 ;  /* 0x0000000c6d1b7221 */ /* 0x004fc20000010000 */
[----:B0-----:R-:W-:-:S06]  /*1b0c0*/  IMAD.MOV.U32 R97, RZ, RZ, R119 ;  /* 0x000000ffff617224 */ /* 0x001fcc00078e0077 */
[----:B------:R-:W0:Y:S01]  /*1b0d0*/  MUFU.EX2 R111, R111 ;  /* 0x0000006f006f7308 */ /* 0x000e220000000800 */
[----:B---3--:R-:W-:-:S07]  /*1b0e0*/  FADD.FTZ R26, R82, R25 ;  /* 0x00000019521a7221 */ /* 0x008fce0000010000 */
[----:B------:R-:W1:Y:S08]  /*1b0f0*/  MUFU.EX2 R33, R33 ;  /* 0x0000002100217308 */ /* 0x000e700000000800 */
[----:B------:R2:W3:Y:S01]  /*1b100*/  MUFU.EX2 R6, R107 ;  /* 0x0000006b00067308 */ /* 0x0004e20000000800 */
[----:B0-----:R-:W-:Y:S01]  /*1b110*/  F2FP.SATFINITE.E4M3.F32.PACK_AB_MERGE_C R214, R111, R48, RZ ;  /* 0x000000306fd6723e */ /* 0x001fe200048070ff */
[----:B------:R-:W-:Y:S01]  /*1b120*/  FADD.FTZ R48, R48, R27 ;  /* 0x0000001b30307221 */ /* 0x000fe20000010000 */
[----:B------:R-:W-:-:S02]  /*1b130*/  IMAD.MOV.U32 R27, RZ, RZ, R119 ;  /* 0x000000ffff1b7224 */ /* 0x000fc400078e0077 */
[----:B------:R-:W-:Y:S01]  /*1b140*/  F2FP.SATFINITE.E4M3.F32.PACK_AB_MERGE_C R214, R109, R46, R214 ;  /* 0x0000002e6dd6723e */ /* 0x000fe200048070d6 */
[----:B------:R-:W-:-:S01]  /*1b150*/  FADD.FTZ R111, R111, R48 ;  /* 0x000000306f6f7221 */ /* 0x000fc20000010000 */
[----:B------:R-:W-:Y:S01]  /*1b160*/  IMAD.MOV.U32 R109, RZ, RZ, R119 ;  /* 0x000000ffff6d7224 */ /* 0x000fe200078e0077 */
[----:B------:R-:W-:Y:S01]  /*1b170*/  MUFU.EX2 R52, R52 ;  /* 0x0000003400347308 */ /* 0x000fe20000000800 */
[----:B-1----:R-:W-:-:S01]  /*1b180*/  FADD.FTZ R25, R33, R26 ;  /* 0x0000001a21197221 */ /* 0x002fc20000010000 */
[--C-:B--2---:R-:W-:Y:S01]  /*1b190*/  IMAD.MOV.U32 R107, RZ, RZ, R119.reuse ;  /* 0x000000ffff6b7224 */ /* 0x104fe200078e0077 */
[----:B------:R-:W-:Y:S01]  /*1b1a0*/  MOV R48, R119 ;  /* 0x0000007700307202 */ /* 0x000fe20000000f00 */
[--C-:B------:R-:W-:Y:S02]  /*1b1b0*/  IMAD.MOV.U32 R46, RZ, RZ, R119.reuse ;  /* 0x000000ffff2e7224 */ /* 0x100fe400078e0077 */
[----:B------:R-:W-:Y:S02]  /*1b1c0*/  IMAD.MOV.U32 R26, RZ, RZ, R119 ;  /* 0x000000ffff1a7224 */ /* 0x000fe400078e0077 */
        /* <DEDUP_REMOVED lines=11> */
[----:B------:R-:W-:-:S06]  /*1b280*/  IMAD.MOV.U32 R111, RZ, RZ, R119 ;  /* 0x000000ffff6f7224 */ /* 0x000fcc00078e0077 */
[----:B------:R-:W1:Y:S01]  /*1b290*/  MUFU.EX2 R24, R123 ;  /* 0x0000007b00187308 */ /* 0x000e620000000800 */
[----:B--2---:R-:W-:-:S07]  /*1b2a0*/  FADD.FTZ R3, R37, R6 ;  /* 0x0000000625037221 */ /* 0x004fce0000010000 */
[----:B------:R-:W2:Y:S01]  /*1b2b0*/  MUFU.EX2 R127, R127 ;  /* 0x0000007f007f7308 */ /* 0x000ea20000000800 */
[C---:B0-----:R-:W-:Y:S01]  /*1b2c0*/  F2FP.SATFINITE.E4M3.F32.PACK_AB_MERGE_C R216, R113.reuse, R50, R25 ;  /* 0x0000003271d8723e */ /* 0x041fe20004807019 */
[----:B------:R-:W-:Y:S01]  /*1b2d0*/  FADD.FTZ R113, R113, R4 ;  /* 0x0000000471717221 */ /* 0x000fe20000010000 */
[--C-:B------:R-:W-:Y:S02]  /*1b2e0*/  IMAD.MOV.U32 R50, RZ, RZ, R119.reuse ;  /* 0x000000ffff327224 */ /* 0x100fe400078e0077 */
[----:B------:R-:W-:Y:S02]  /*1b2f0*/  IMAD.MOV.U32 R25, RZ, RZ, R119 ;  /* 0x000000ffff197224 */ /* 0x000fe400078e0077 */
[----:B------:R-:W-:-:S01]  /*1b300*/  FADD.FTZ R52, R52, R113 ;  /* 0x0000007134347221 */ /* 0x000fc20000010000 */
[----:B------:R-:W-:Y:S01]  /*1b310*/  MOV R113, R119 ;  /* 0x0000007700717202 */ /* 0x000fe20000000f00 */
[----:B------:R-:W0:Y:S01]  /*1b320*/  MUFU.EX2 R8, R129 ;  /* 0x0000008100087308 */ /* 0x000e220000000800 */
[----:B-1----:R-:W-:-:S01]  /*1b330*/  FADD.FTZ R4, R24, R3 ;  /* 0x0000000318047221 */ /* 0x002fc20000010000 */
[----:B------:R-:W-:Y:S01]  /*1b340*/  FADD.FTZ R115, R115, R52 ;  /* 0x0000003473737221 */ /* 0x000fe20000010000 */
[----:B------:R-:W-:-:S05]  /*1b350*/  IMAD.MOV.U32 R52, RZ, RZ, R119 ;  /* 0x000000ffff347224 */ /* 0x000fca00078e0077 */
[----:B------:R-:W-:Y:S01]  /*1b360*/  MUFU.EX2 R56, R56 ;  /* 0x0000003800387308 */ /* 0x000fe20000000800 */
[----:B--2---:R-:W-:-:S07]  /*1b370*/  FADD.FTZ R3, R127, R4 ;  /* 0x000000047f037221 */ /* 0x004fce0000010000 */
[----:B------:R-:W1:Y:S01]  /*1b380*/  MUFU.EX2 R125, R125 ;  /* 0x0000007d007d7308 */ /* 0x000e620000000800 */
[C---:B0-----:R-:W-:Y:S01]  /*1b390*/  F2FP.SATFINITE.E4M3.F32.PACK_AB_MERGE_C R127, R8.reuse, R127, RZ ;  /* 0x0000007f087f723e */ /* 0x041fe200048070ff */
[----:B------:R-:W-:-:S03]  /*1b3a0*/  FADD.FTZ R8, R8, R3 ;  /* 0x0000000308087221 */ /* 0x000fc60000010000 */
[----:B------:R-:W-:Y:S01]  /*1b3b0*/  F2FP.SATFINITE.E4M3.F32.PACK_AB_MERGE_C R217, R24, R37, R127 ;  /* 0x0000002518d9723e */ /* 0x000fe2000480707f */
[--C-:B------:R-:W-:Y:S02]  /*1b3c0*/  IMAD.MOV.U32 R37, RZ, RZ, R119.reuse ;  /* 0x000000ffff257224 */ /* 0x100fe400078e0077 */
[----:B------:R-:W0:Y:S01]  /*1b3d0*/  MUFU.EX2 R54, R54 ;  /* 0x0000003600367308 */ /* 0x000e220000000800 */
[----:B------:R-:W-:-:S07]  /*1b3e0*/  IMAD.MOV.U32 R24, RZ, RZ, R119 ;  /* 0x000000ffff187224 */ /* 0x000fce00078e0077 */
[----:B------:R-:W2:Y:S01]  /*1b3f0*/  MUFU.EX2 R93, R93 ;  /* 0x0000005d005d7308 */ /* 0x000ea20000000800 */
[----:B-1----:R-:W-:-:S07]  /*1b400*/  F2FP.SATFINITE.E4M3.F32.PACK_AB_MERGE_C R5, R125, R56, RZ ;  /* 0x000000387d05723e */ /* 0x002fce00048070ff */
[----:B------:R-:W1:Y:S01]  /*1b410*/  MUFU.EX2 R117, R117 ;  /* 0x0000007500757308 */ /* 0x000e620000000800 */
[----:B0-----:R-:W-:-:S01]  /*1b420*/  FADD.FTZ R4, R54, R115 ;  /* 0x0000007336047221 */ /* 0x001fc20000010000 */
[----:B------:R-:W-:-:S06]  /*1b430*/  IMAD.MOV.U32 R115, RZ, RZ, R119 ;  /* 0x000000ffff737224 */ /* 0x000fcc00078e0077 */
[----:B------:R0:W3:Y:S01]  /*1b440*/  MUFU.EX2 R12, R95 ;  /* 0x0000005f000c7308 */ /* 0x0000e20000000800 */
[----:B--2---:R-:W-:-:S07]  /*1b450*/  FADD.FTZ R3, R93, R8 ;  /* 0x000000085d037221 */ /* 0x004fce0000010000 */
[----:B------:R-:W2:Y:S01]  /*1b460*/  MUFU.EX2 R101, R101 ;  /* 0x0000006500657308 */ /* 0x000ea20000000800 */
[C---:B-1----:R-:W-:Y:S01]  /*1b470*/  F2FP.SATFINITE.E4M3.F32.PACK_AB_MERGE_C R218, R117.reuse, R54, R5 ;  /* 0x0000003675da723e */ /* 0x042fe20004807005 */
[----:B------:R-:W-:Y:S01]  /*1b480*/  FADD.FTZ R117, R117, R4 ;  /* 0x0000000475757221 */ /* 0x000fe20000010000 */
[--C-:B0-----:R-:W-:Y:S02]  /*1b490*/  IMAD.MOV.U32 R95, RZ, RZ, R119.reuse ;  /* 0x000000ffff5f7224 */ /* 0x101fe400078e0077 */
[----:B------:R-:W-:Y:S02]  /*1b4a0*/  IMAD.MOV.U32 R54, RZ, RZ, R119 ;  /* 0x000000ffff367224 */ /* 0x000fe400078e0077 */
[----:B------:R-:W-:-:S01]  /*1b4b0*/  FADD.FTZ R56, R56, R117 ;  /* 0x0000007538387221 */ /* 0x000fc20000010000 */
[----:B------:R-:W-:Y:S01]  /*1b4c0*/  IMAD.MOV.U32 R117, RZ, RZ, R119 ;  /* 0x000000ffff757224 */ /* 0x000fe200078e0077 */
[----:B------:R-:W0:Y:S01]  /*1b4d0*/  MUFU.EX2 R70, R70 ;  /* 0x0000004600467308 */ /* 0x000e220000000800 */
[----:B---3--:R-:W-:-:S04]  /*1b4e0*/  FADD.FTZ R0, R12, R3 ;  /* 0x000000030c007221 */ /* 0x008fc80000010000 */
[----:B--2---:R-:W-:Y:S01]  /*1b4f0*/  FADD.FTZ R3, R101, R0 ;  /* 0x0000000065037221 */ /* 0x004fe20000010000 */
[----:B------:R-:W-:-:S01]  /*1b500*/  FADD.FTZ R0, R125, R56 ;  /* 0x000000387d007221 */ /* 0x000fc20000010000 */
[----:B------:R-:W-:Y:S01]  /*1b510*/  IMAD.MOV.U32 R56, RZ, RZ, R119 ;  /* 0x000000ffff387224 */ /* 0x000fe200078e0077 */
[C---:B0-----:R-:W-:Y:S01]  /*1b520*/  F2FP.SATFINITE.E4M3.F32.PACK_AB_MERGE_C R4, R70.reuse, R101, RZ ;  /* 0x000000654604723e */ /* 0x041fe200048070ff */
[----:B------:R-:W-:Y:S01]  /*1b530*/  FADD.FTZ R3, R70, R3 ;  /* 0x0000000346037221 */ /* 0x000fe20000010000 */
[--C-:B------:R-:W-:Y:S02]  /*1b540*/  IMAD.MOV.U32 R101, RZ, RZ, R119.reuse ;  /* 0x000000ffff657224 */ /* 0x100fe400078e0077 */
[----:B------:R-:W-:Y:S01]  /*1b550*/  F2FP.SATFINITE.E4M3.F32.PACK_AB_MERGE_C R219, R12, R93, R4 ;  /* 0x0000005d0cdb723e */ /* 0x000fe20004807004 */
[----:B------:R-:W-:Y:S01]  /*1b560*/  IMAD.MOV.U32 R70, RZ, RZ, R119 ;  /* 0x000000ffff467224 */ /* 0x000fe200078e0077 */
[----:B------:R-:W-:Y:S01]  /*1b570*/  MOV R93, R119 ;  /* 0x00000077005d7202 */ /* 0x000fe20000000f00 */
[----:B------:R-:W-:Y:S06]  /*1b580*/  @!P2 BRA `(.L_x_3340) ;  /* 0x000000400060a947 */ /* 0x000fec0003800000 */
[----:B------:R-:W-:Y:S01]  /*1b590*/  IADD3 R4, R157, -0x2, RZ ;  /* 0xfffffffe9d047810 */ /* 0x000fe20007ffe0ff */
        /* <DEDUP_REMOVED lines=51> */
[----:B------:R-:W-:-:S07]  /*1b8d0*/  CS2R R24, SRZ ;  /* 0x0000000000187805 */ /* 0x000fce000001ff00 */
.L_x_3351:
        /* <DEDUP_REMOVED lines=8> */
.L_x_3342:
[----:B------:R-:W-:Y:S02]  /*1b960*/  IADD3 R9, R8, 0x1, RZ ;  /* 0x0000000108097810 */ /* 0x000fe40007ffe0ff */
[----:B------:R-:W-:Y:S02]  /*1b970*/  SHF.L.U32 R10, R227, 0x1f, RZ ;  /* 0x0000001fe30a7819 */ /* 0x000fe400000006ff */
[----:B------:R-:W-:-:S04]  /*1b980*/  ISETP.NE.AND P2, PT, R9, 0x2, PT ;  /* 0x000000020900780c */ /* 0x000fc80003f45270 */
[----:B------:R-:W-:-:S05]  /*1b990*/  SEL R9, R9, RZ, P2 ;  /* 0x000000ff09097207 */ /* 0x000fca0001000000 */
[----:B------:R-:W-:-:S04]  /*1b9a0*/  IMAD R9, R9, 0x8, R18 ;  /* 0x0000000809097824 */ /* 0x000fc800078e0212 */
[----:B------:R0:W1:Y:S01]  /*1b9b0*/  SYNCS.PHASECHK.TRANS64.TRYWAIT P2, [R9+URZ+0x33430], R10 ;  /* 0x0334300a090075a7 */ /* 0x000062000804017f */
[----:B------:R-:W-:Y:S05]  /*1b9c0*/  @!P0 BRA `(.L_x_3343) ;  /* 0x0000000000048947 */ /* 0x000fea0003800000 */
[----:B------:R-:W-:Y:S01]  /*1b9d0*/  BPT.TRAP 0x1 ;  /* 0x000000040000795c */ /* 0x000fe20000300000 */
.L_x_3343:
[----:B------:R-:W-:Y:S04]  /*1b9e0*/  BSSY B0, `(.L_x_3341) ;  /* 0x0000004000007945 */ /* 0x000fe80003800000 */
[----:B-1----:R-:W-:Y:S05]  /*1b9f0*/  @P2 BRA `(.L_x_3344) ;  /* 0x0000000000082947 */ /* 0x002fea0003800000 */
[----:B------:R-:W1:Y:S02]  /*1ba00*/  SYNCS.PHASECHK.TRANS64.TRYWAIT P2, [R9+URZ+0x33430], R10 ;  /* 0x0334300a090075a7 */ /* 0x000e64000804017f */
[----:B-1----:R-:W-:Y:S05]  /*1ba10*/  @!P2 BRA `(.L_x_3345) ;  /* 0x000000f80008a947 */ /* 0x002fea0003800000 */
.L_x_3344:
[----:B------:R-:W-:Y:S05]  /*1ba20*/  BSYNC B0 ;  /* 0x0000000000007941 */ /* 0x000fea0003800000 */
.L_x_3341:
[----:B01----:R-:W0:Y:S01]  /*1ba30*/  S2R R9, SR_TID.X ;  /* 0x0000000000097919 */ /* 0x003e220000002100 */
[----:B------:R-:W-:Y:S05]  /*1ba40*/  WARPSYNC.ALL ;  /* 0x0000000000007948 */ /* 0x000fea0003800000 */
[----:B------:R-:W-:Y:S01]  /*1ba50*/  MOV R11, 0x80000020 ;  /* 0x80000020000b7802 */ /* 0x000fe20000000f00 */
[----:B------:R-:W-:Y:S01]  /*1ba60*/  UMOV UR20, UR28 ;  /* 0x0000001c00147c82 */ /* 0x000fe20008000000 */
[----:B------:R-:W-:Y:S01]  /*1ba70*/  UMOV UR21, UR29 ;  /* 0x0000001d00157c82 */ /* 0x000fe20008000000 */
[----:B------:R-:W-:Y:S01]  /*1ba80*/  IMAD.MOV.U32 R13, RZ, RZ, -0x7fffffe0 ;  /* 0x80000020ff0d7424 */ /* 0x000fe200078e00ff */
[----:B------:R-:W-:Y:S01]  /*1ba90*/  R2UR UR23, R11 ;  /* 0x000000000b1772ca */ /* 0x000fe200000e0000 */
[----:B------:R-:W-:Y:S01]  /*1baa0*/  UMOV UR24, UR28 ;  /* 0x0000001c00187c82 */ /* 0x000fe20008000000 */
[----:B------:R-:W-:Y:S01]  /*1bab0*/  UMOV UR25, UR29 ;  /* 0x0000001d00197c82 */ /* 0x000fe20008000000 */
[----:B------:R-:W-:Y:S01]  /*1bac0*/  MOV R21, 0x80000020 ;  /* 0x8000002000157802 */ /* 0x000fe20000000f00 */
[----:B------:R-:W-:Y:S01]  /*1bad0*/  UMOV UR32, UR28 ;  /* 0x0000001c00207c82 */ /* 0x000fe20008000000 */
[----:B------:R-:W-:Y:S01]  /*1bae0*/  R2UR UR27, R13 ;  /* 0x000000000d1b72ca */ /* 0x000fe200000e0000 */
[----:B------:R-:W-:Y:S01]  /*1baf0*/  UMOV UR33, UR29 ;  /* 0x0000001d00217c82 */ /* 0x000fe20008000000 */
[----:B------:R-:W-:Y:S01]  /*1bb00*/  R2UR UR31, R21 ;  /* 0x00000000151f72ca */ /* 0x000fe200000e0000 */
[----:B------:R-:W-:Y:S01]  /*1bb10*/  IMAD.MOV.U32 R121, RZ, RZ, -0x7fffffe0 ;  /* 0x80000020ff797424 */ /* 0x000fe200078e00ff */
[----:B------:R-:W-:Y:S01]  /*1bb20*/  R2UR UR35, R13 ;  /* 0x000000000d2372ca */ /* 0x000fe200000e0000 */
[----:B------:R-:W-:Y:S01]  /*1bb30*/  UMOV UR44, UR28 ;  /* 0x0000001c002c7c82 */ /* 0x000fe20008000000 */
[----:B------:R-:W-:Y:S01]  /*1bb40*/  UMOV UR45, UR29 ;  /* 0x0000001d002d7c82 */ /* 0x000fe20008000000 */
[----:B------:R-:W-:Y:S01]  /*1bb50*/  R2UR UR51, R21 ;  /* 0x00000000153372ca */ /* 0x000fe200000e0000 */
[----:B------:R-:W-:Y:S01]  /*1bb60*/  IMAD.MOV.U32 R13, RZ, RZ, -0x7fffffe0 ;  /* 0x80000020ff0d7424 */ /* 0x000fe200078e00ff */
[----:B------:R-:W-:-:S02]  /*1bb70*/  R2UR UR47, R121 ;  /* 0x00000000792f72ca */ /* 0x000fc400000e0000 */
[----:B------:R-:W-:Y:S02]  /*1bb80*/  MOV R21, 0x80000020 ;  /* 0x8000002000157802 */ /* 0x000fe40000000f00 */
[----:B------:R-:W-:Y:S02]  /*1bb90*/  MOV R11, 0x80000020 ;  /* 0x80000020000b7802 */ /* 0x000fe40000000f00 */
[----:B0-----:R-:W-:Y:S01]  /*1bba0*/  SHF.R.U32.HI R10, RZ, 0x7, R9 ;  /* 0x00000007ff0a7819 */ /* 0x001fe20000011609 */
[----:B------:R-:W-:-:S04]  /*1bbb0*/  VIADD R9, R8, 0x1 ;  /* 0x0000000108097836 */ /* 0x000fc80000000000 */
[----:B------:R-:W-:-:S05]  /*1bbc0*/  VIADD R15, R10, 0x8 ;  /* 0x000000080a0f7836 */ /* 0x000fca0000000000 */
[----:B------:R0:W-:Y:S01]  /*1bbd0*/  BAR.SYNC.DEFER_BLOCKING R15, 0x100 ;  /* 0x0004000f0000751d */ /* 0x0001e20000010000 */
[----:B------:R-:W-:-:S04]  /*1bbe0*/  ISETP.NE.AND P2, PT, R9, 0x2, PT ;  /* 0x000000020900780c */ /* 0x000fc80003f45270 */
[----:B------:R-:W-:-:S05]  /*1bbf0*/  SEL R9, R9, RZ, P2 ;  /* 0x000000ff09097207 */ /* 0x000fca0001000000 */
[----:B------:R-:W-:-:S04]  /*1bc00*/  IMAD R10, R9, 0x780, R14 ;  /* 0x00000780090a7824 */ /* 0x000fc800078e020e */
[C---:B------:R-:W-:Y:S01]  /*1bc10*/  VIADD R12, R10.reuse, 0x80 ;  /* 0x000000800a0c7836 */ /* 0x040fe20000000000 */
[C---:B------:R-:W-:Y:S01]  /*1bc20*/  R2UR UR22, R10.reuse ;  /* 0x000000000a1672ca */ /* 0x040fe200000e0000 */
[C---:B------:R-:W-:Y:S02]  /*1bc30*/  VIADD R20, R10.reuse, 0x100 ;  /* 0x000001000a147836 */ /* 0x040fe40000000000 */
[----:B------:R-:W-:Y:S01]  /*1bc40*/  VIADD R120, R10, 0x200 ;  /* 0x000002000a787836 */ /* 0x000fe20000000000 */
[----:B------:R-:W-:Y:S01]  /*1bc50*/  R2UR UR26, R12 ;  /* 0x000000000c1a72ca */ /* 0x000fe200000e0000 */
[----:B------:R-:W-:Y:S01]  /*1bc60*/  VIADD R12, R10, 0x180 ;  /* 0x000001800a0c7836 */ /* 0x000fe20000000000 */
[----:B------:R-:W-:Y:S01]  /*1bc70*/  R2UR UR30, R20 ;  /* 0x00000000141e72ca */ /* 0x000fe200000e0000 */
[----:B------:R-:W-:Y:S01]  /*1bc80*/  VIADD R20, R10, 0x2 ;  /* 0x000000020a147836 */ /* 0x000fe20000000000 */
[----:B------:R-:W-:Y:S01]  /*1bc90*/  R2UR UR46, R120 ;  /* 0x00000000782e72ca */ /* 0x000fe200000e0000 */
[----:B------:R-:W-:Y:S01]  /*1bca0*/  WARPGROUP.ARRIVE ;  /* 0x00000000000079c5 */ /* 0x000fe20000000000 */
[----:B------:R-:W-:Y:S01]  /*1bcb0*/  R2UR UR34, R12 ;  /* 0x000000000c2272ca */ /* 0x000fe200000e0000 */
[----:B------:R-:W-:Y:S01]  /*1bcc0*/  VIADD R12, R10, 0x102 ;  /* 0x000001020a0c7836 */ /* 0x000fe20000000000 */
[----:B------:R-:W-:Y:S01]  /*1bcd0*/  R2UR UR50, R20 ;  /* 0x00000000143272ca */ /* 0x000fe200000e0000 */
[----:B------:R-:W-:-:S02]  /*1bce0*/  VIADD R20, R10, 0x82 ;  /* 0x000000820a147836 */ /* 0x000fc40000000000 */
[----:B------:R-:W-:Y:S01]  /*1bcf0*/  QGMMA.64x32x32.F32.E4M3.E4M3 R184, gdesc[UR20], RZ, !UPT, gsb0 ;  /* 0x0060000014b879f3 */ /* 0x000fe2000c0008ff */
[----:B------:R-:W-:Y:S01]  /*1bd00*/  R2UR UR23, R21 ;  /* 0x00000000151772ca */ /* 0x000fe200000e0000 */
[----:B------:R-:W-:Y:S01]  /*1bd10*/  UMOV UR20, UR48 ;  /* 0x0000003000147c82 */ /* 0x000fe20008000000 */
[----:B------:R-:W-:Y:S01]  /*1bd20*/  R2UR UR22, R20 ;  /* 0x00000000141672ca */ /* 0x000fe200000e0000 */
[----:B------:R-:W-:Y:S01]  /*1bd30*/  UMOV UR21, UR49 ;  /* 0x0000003100157c82 */ /* 0x000fe20008000000 */
[----:B------:R-:W-:Y:S02]  /*1bd40*/  WARPGROUP.DEPBAR.LE gsb0, 0x0 ;  /* 0x00008000000079c5 */ /* 0x000fe40000010000 */
[----:B------:R-:W-:-:S06]  /*1bd50*/  WARPGROUP.ARRIVE ;  /* 0x00000000000079c5 */ /* 0x000fcc0000000000 */
[----:B------:R-:W-:Y:S01]  /*1bd60*/  QGMMA.64x32x32.F32.E4M3.E4M3 R168, gdesc[UR24], RZ, !UPT, gsb0 ;  /* 0x0060000018a879f3 */ /* 0x000fe2000c0008ff */
[----:B------:R-:W-:Y:S01]  /*1bd70*/  R2UR UR26, R12 ;  /* 0x000000000c1a72ca */ /* 0x000fe200000e0000 */
[----:B------:R-:W-:Y:S01]  /*1bd80*/  UMOV UR24, UR48 ;  /* 0x0000003000187c82 */ /* 0x000fe20008000000 */
[----:B------:R-:W-:Y:S01]  /*1bd90*/  R2UR UR27, R13 ;  /* 0x000000000d1b72ca */ /* 0x000fe200000e0000 */
[----:B------:R-:W-:Y:S01]  /*1bda0*/  UMOV UR25, UR49 ;  /* 0x0000003100197c82 */ /* 0x000fe20008000000 */
[----:B------:R-:W-:Y:S02]  /*1bdb0*/  VIADD R12, R10, 0x182 ;  /* 0x000001820a0c7836 */ /* 0x000fe40000000000 */
[----:B------:R-:W-:Y:S01]  /*1bdc0*/  IMAD.MOV.U32 R13, RZ, RZ, -0x7fffffe0 ;  /* 0x80000020ff0d7424 */ /* 0x000fe200078e00ff */
[----:B------:R-:W-:Y:S02]  /*1bdd0*/  WARPGROUP.DEPBAR.LE gsb0, 0x0 ;  /* 0x00008000000079c5 */ /* 0x000fe40000010000 */
[----:B------:R-:W-:-:S06]  /*1bde0*/  WARPGROUP.ARRIVE ;  /* 0x00000000000079c5 */ /* 0x000fcc0000000000 */
[----:B------:R-:W-:Y:S03]  /*1bdf0*/  QGMMA.64x32x32.F32.E4M3.E4M3 R152, gdesc[UR28], RZ, !UPT, gsb0 ;  /* 0x006000001c9879f3 */ /* 0x000fe6000c0008ff */
[----:B------:R-:W-:Y:S02]  /*1be00*/  WARPGROUP.DEPBAR.LE gsb0, 0x0 ;  /* 0x00008000000079c5 */ /* 0x000fe40000010000 */
[----:B------:R-:W-:-:S06]  /*1be10*/  WARPGROUP.ARRIVE ;  /* 0x00000000000079c5 */ /* 0x000fcc0000000000 */
[----:B------:R-:W-:Y:S01]  /*1be20*/  QGMMA.64x32x32.F32.E4M3.E4M3 R136, gdesc[UR32], RZ, !UPT, gsb0 ;  /* 0x00600000208879f3 */ /* 0x000fe2000c0008ff */
[----:B------:R-:W-:Y:S01]  /*1be30*/  R2UR UR34, R12 ;  /* 0x000000000c2272ca */ /* 0x000fe200000e0000 */
[----:B------:R-:W-:Y:S01]  /*1be40*/  UMOV UR32, UR48 ;  /* 0x0000003000207c82 */ /* 0x000fe20008000000 */
[----:B------:R-:W-:Y:S01]  /*1be50*/  R2UR UR35, R13 ;  /* 0x000000000d2372ca */ /* 0x000fe200000e0000 */
[----:B------:R-:W-:Y:S01]  /*1be60*/  UMOV UR33, UR49 ;  /* 0x0000003100217c82 */ /* 0x000fe20008000000 */
[----:B------:R-:W-:Y:S01]  /*1be70*/  VIADD R12, R10, 0x202 ;  /* 0x000002020a0c7836 */ /* 0x000fe20000000000 */
[----:B------:R-:W-:Y:S01]  /*1be80*/  MOV R13, 0x80000020 ;  /* 0x80000020000d7802 */ /* 0x000fe20000000f00 */
        /* <DEDUP_REMOVED lines=20> */
[----:B------:R-:W-:Y:S01]  /*1bfd0*/  UMOV UR20, UR4 ;  /* 0x0000000400147c82 */ /* 0x000fe20008000000 */
[----:B------:R-:W-:Y:S01]  /*1bfe0*/  R2UR UR23, R13 ;  /* 0x000000000d1772ca */ /* 0x000fe200000e0000 */
[----:B------:R-:W-:Y:S01]  /*1bff0*/  UMOV UR21, UR5 ;  /* 0x0000000500157c82 */ /* 0x000fe20008000000 */
[----:B------:R-:W-:Y:S01]  /*1c000*/  IMAD.MOV.U32 R13, RZ, RZ, -0x7fffffe0 ;  /* 0x80000020ff0d7424 */ /* 0x000fe200078e00ff */
        /* <DEDUP_REMOVED lines=12> */
[----:B------:R-:W-:Y:S01]  /*1c0d0*/  QGMMA.64x32x32.F32.E4M3.E4M3 R136, gdesc[UR32], R136, gsb0 ;  /* 0x00600000208879f3 */ /* 0x000fe20008000888 */
        /* <DEDUP_REMOVED lines=124> */
[C---:B------:R-:W-:Y:S02]  /*1c8a0*/  VIADD R12, R10.reuse, 0x682 ;  /* 0x000006820a0c7836 */ /* 0x040fe40000000000 */
[----:B------:R-:W-:Y:S02]  /*1c8b0*/  IMAD.MOV.U32 R13, RZ, RZ, -0x7fffffe0 ;  /* 0x80000020ff0d7424 */ /* 0x000fe400078e00ff */
[----:B------:R-:W-:Y:S01]  /*1c8c0*/  VIADD R10, R10, 0x702 ;  /* 0x000007020a0a7836 */ /* 0x000fe20000000000 */
[----:B------:R-:W-:-:S02]  /*1c8d0*/  WARPGROUP.DEPBAR.LE gsb0, 0x0 ;  /* 0x00008000000079c5 */ /* 0x000fc40000010000 */
[----:B------:R-:W-:-:S06]  /*1c8e0*/  WARPGROUP.ARRIVE ;  /* 0x00000000000079c5 */ /* 0x000fcc0000000000 */
[----:B------:R-:W-:Y:S01]  /*1c8f0*/  QGMMA.64x32x32.F32.E4M3.E4M3 R136, gdesc[UR32], R136, gsb0 ;  /* 0x00600000208879f3 */ /* 0x000fe20008000888 */
[----:B------:R-:W-:Y:S01]  /*1c900*/  R2UR UR34, R12 ;  /* 0x000000000c2272ca */ /* 0x000fe200000e0000 */
[----:B------:R-:W-:Y:S01]  /*1c910*/  UMOV UR32, UR16 ;  /* 0x0000001000207c82 */ /* 0x000fe20008000000 */
[----:B------:R-:W-:Y:S01]  /*1c920*/  R2UR UR35, R13 ;  /* 0x000000000d2372ca */ /* 0x000fe200000e0000 */
[----:B------:R-:W-:Y:S01]  /*1c930*/  UMOV UR33, UR17 ;  /* 0x0000001100217c82 */ /* 0x000fe20008000000 */
[----:B------:R-:W-:Y:S02]  /*1c940*/  WARPGROUP.DEPBAR.LE gsb0, 0x0 ;  /* 0x00008000000079c5 */ /* 0x000fe40000010000 */
        /* <DEDUP_REMOVED lines=22> */
[----:B0-----:R-:W-:Y:S05]  /*1cab0*/  @P1 BRA `(.L_x_3346) ;  /* 0x0000000000281947 */ /* 0x001fea0003800000 */
[----:B------:R-:W-:Y:S05]  /*1cac0*/  @!P0 BRA `(.L_x_3347) ;  /* 0x0000000000048947 */ /* 0x000fea0003800000 */
[----:B------:R-:W-:Y:S01]  /*1cad0*/  BPT.TRAP 0x1 ;  /* 0x000000040000795c */ /* 0x000fe20000300000 */
.L_x_3347:
[----:B------:R-:W-:Y:S01]  /*1cae0*/  SHF.L.U32 R7, R7, 0x1f, RZ ;  /* 0x0000001f07077819 */ /* 0x000fe200000006ff */
[----:B------:R-:W-:-:S04]  /*1caf0*/  IMAD R10, R8, 0x8, R18 ;  /* 0x00000008080a7824 */ /* 0x000fc800078e0212 */
[----:B------:R0:W1:Y:S01]  /*1cb00*/  SYNCS.PHASECHK.TRANS64.TRYWAIT P1, [R10+URZ+0x33450], R7 ;  /* 0x033450070a0075a7 */ /* 0x000062000802017f */
[----:B------:R-:W-:Y:S05]  /*1cb10*/  @!P0 BRA `(.L_x_3348) ;  /* 0x0000000000048947 */ /* 0x000fea0003800000 */
[----:B------:R-:W-:Y:S01]  /*1cb20*/  BPT.TRAP 0x1 ;  /* 0x000000040000795c */ /* 0x000fe20000300000 */
.L_x_3348:
[----:B-1----:R-:W-:Y:S05]  /*1cb30*/  @P1 BRA `(.L_x_3346) ;  /* 0x0000000000081947 */ /* 0x002fea0003800000 */
[----:B------:R-:W1:Y:S02]  /*1cb40*/  SYNCS.PHASECHK.TRANS64.TRYWAIT P1, [R10+URZ+0x33450], R7 ;  /* 0x033450070a0075a7 */ /* 0x000e64000802017f */
[----:B-1----:R-:W-:Y:S05]  /*1cb50*/  @!P1 BRA `(.L_x_3349) ;  /* 0x000000e400cc9947 */ /* 0x002fea0003800000 */
.L_x_3346:
[----:B01----:R-:W-:Y:S01]  /*1cb60*/  VIADD R7, R18, 0x200 ;  /* 0x0000020012077836 */ /* 0x003fe20000000000 */
[----:B------:R-:W-:Y:S05]  /*1cb70*/  WARPSYNC.ALL ;  /* 0x0000000000007948 */ /* 0x000fea0003800000 */
[----:B------:R-:W-:Y:S01]  /*1cb80*/  SHF.R.U32.HI R7, RZ, 0x4, R7 ;  /* 0x00000004ff077819 */ /* 0x000fe20000011607 */
[----:B------:R-:W-:Y:S01]  /*1cb90*/  IMAD.MOV.U32 R11, RZ, RZ, -0x3ffffff0 ;  /* 0xc0000010ff0b7424 */ /* 0x000fe200078e00ff */
[----:B------:R-:W-:Y:S01]  /*1cba0*/  WARPGROUP.ARRIVE ;  /* 0x00000000000079c5 */ /* 0x000fe20000000000 */
[----:B------:R-:W-:Y:S01]  /*1cbb0*/  MOV R13, 0xc0000010 ;  /* 0xc0000010000d7802 */ /* 0x000fe20000000f00 */
[C---:B------:R-:W-:Y:S01]  /*1cbc0*/  FMUL.FTZ R15, R2.reuse, R188 ;  /* 0x000000bc020f7220 */ /* 0x040fe20000410000 */
[----:B------:R-:W-:Y:S01]  /*1cbd0*/  LOP3.LUT R7, R7, 0x3fff, RZ, 0xc0, !PT ;  /* 0x00003fff07077812 */ /* 0x000fe200078ec0ff */
[C---:B------:R-:W-:Y:S01]  /*1cbe0*/  FMUL.FTZ R21, R2.reuse, R190 ;  /* 0x000000be02157220 */ /* 0x040fe20000410000 */
[----:B------:R-:W-:Y:S01]  /*1cbf0*/  R2UR UR7, R11 ;  /* 0x000000000b0772ca */ /* 0x000fe200000e0000 */
[C---:B------:R-:W-:Y:S01]  /*1cc00*/  FMUL.FTZ R11, R2.reuse, R185 ;  /* 0x000000b9020b7220 */ /* 0x040fe20000410000 */
[----:B------:R-:W-:Y:S01]  /*1cc10*/  LOP3.LUT R7, R7, 0x10000, RZ, 0xfc, !PT ;  /* 0x0001000007077812 */ /* 0x000fe200078efcff */
[C---:B------:R-:W-:Y:S01]  /*1cc20*/  FMUL.FTZ R20, R2.reuse, R189 ;  /* 0x000000bd02147220 */ /* 0x040fe20000410000 */
[----:B------:R-:W-:Y:S01]  /*1cc30*/  MUFU.TANH R15, R15 ;  /* 0x0000000f000f7308 */ /* 0x000fe20000002400 */
[C---:B------:R-:W-:Y:S01]  /*1cc40*/  FMUL.FTZ R185, R2.reuse, R192 ;  /* 0x000000c002b97220 */ /* 0x040fe20000410000 */
        /* <DEDUP_REMOVED lines=18> */
[----:B------:R-:W-:Y:S01]  /*1cd70*/  FMUL.FTZ R173, R2, R173 ;  /* 0x000000ad02ad7220 */ /* 0x000fe20000410000 */
[----:B------:R-:W-:Y:S01]  /*1cd80*/  QGMMA.64x192x32.F32.E4M3.E4M3 R24, R200, gdesc[UR4], R24, gsb0 ;  /* 0x02e00004c8187df3 */ /* 0x000fe20008000818 */
        /* <DEDUP_REMOVED lines=66> */
[----:B------:R-:W-:-:S02]  /*1d1b0*/  FMUL.FTZ R135, R2, R135 ;  /* 0x0000008702877220 */ /* 0x000fc40000410000 */
        /* <DEDUP_REMOVED lines=20> */
[----:B------:R-:W3:Y:S01]  /*1d300*/  S2R R203, SR_TID.X ;  /* 0x0000000000cb7919 */ /* 0x000ee20000002100 */
[----:B------:R-:W-:Y:S01]  /*1d310*/  MUFU.TANH R154, R154 ;  /* 0x0000009a009a7308 */ /* 0x000fe20000002400 */
[----:B------:R-:W-:Y:S01]  /*1d320*/  QGMMA.64x192x32.F32.E4M3.E4M3 R24, R204, gdesc[UR4], R24, gsb0 ;  /* 0x02e00004cc187df3 */ /* 0x000fe20008000818 */
[----:B------:R-:W-:Y:S01]  /*1d330*/  R2UR UR6, R12 ;  /* 0x000000000c0672ca */ /* 0x000fe200000e0000 */
[----:B------:R-:W-:Y:S01]  /*1d340*/  VIADD R12, R10, 0x480 ;  /* 0x000004800a0c7836 */ /* 0x000fe20000000000 */
[----:B------:R-:W-:Y:S01]  /*1d350*/  R2UR UR7, R13 ;  /* 0x000000000d0772ca */ /* 0x000fe200000e0000 */
[----:B------:R-:W-:-:S03]  /*1d360*/  IMAD.MOV.U32 R13, RZ, RZ, -0x3ffffff0 ;  /* 0xc0000010ff0d7424 */ /* 0x000fc600078e00ff */
[----:B------:R-:W-:Y:S08]  /*1d370*/  MUFU.TANH R153, R153 ;  /* 0x0000009900997308 */ /* 0x000ff00000002400 */
[----:B------:R-:W-:Y:S08]  /*1d380*/  MUFU.TANH R155, R155 ;  /* 0x0000009b009b7308 */ /* 0x000ff00000002400 */
[----:B------:R-:W-:Y:S01]  /*1d390*/  MUFU.TANH R156, R156 ;  /* 0x0000009c009c7308 */ /* 0x000fe20000002400 */
[----:B---3--:R-:W-:-:S07]  /*1d3a0*/  LOP3.LUT R203, R203, 0x7f, RZ, 0xc0, !PT ;  /* 0x0000007fcbcb7812 */ /* 0x008fce00078ec0ff */
[----:B------:R-:W-:Y:S01]  /*1d3b0*/  MUFU.TANH R158, R158 ;  /* 0x0000009e009e7308 */ /* 0x000fe20000002400 */
[----:B------:R-:W-:Y:S02]  /*1d3c0*/  ISETP.NE.AND P1, PT, R203, RZ, PT ;  /* 0x000000ffcb00720c */ /* 0x000fe40003f25270 */
[----:B------:R-:W3:Y:S05]  /*1d3d0*/  S2R R203, SR_TID.X ;  /* 0x0000000000cb7919 */ /* 0x000eea0000002100 */
[----:B------:R-:W-:Y:S08]  /*1d3e0*/  MUFU.TANH R157, R157 ;  /* 0x0000009d009d7308 */ /* 0x000ff00000002400 */
[----:B------:R-:W-:Y:S08]  /*1d3f0*/  MUFU.TANH R159, R159 ;  /* 0x0000009f009f7308 */ /* 0x000ff00000002400 */
[----:B------:R-:W-:Y:S08]  /*1d400*/  MUFU.TANH R160, R160 ;  /* 0x000000a000a07308 */ /* 0x000ff00000002400 */
[----:B------:R-:W-:Y:S01]  /*1d410*/  MUFU.TANH R162, R162 ;  /* 0x000000a200a27308 */ /* 0x000fe20000002400 */
[----:B---3--:R-:W-:-:S07]  /*1d420*/  SHF.R.U32.HI R203, RZ, 0x7, R203 ;  /* 0x00000007ffcb7819 */ /* 0x008fce00000116cb */
        /* <DEDUP_REMOVED lines=20> */
[----:B------:R-:W-:Y:S01]  /*1d570*/  QGMMA.64x192x32.F32.E4M3.E4M3 R24, R208, gdesc[UR4], R24, gsb0 ;  /* 0x02e00004d0187df3 */ /* 0x000fe20008000818 */
[----:B------:R-:W-:Y:S01]  /*1d580*/  R2UR UR6, R12 ;  /* 0x000000000c0672ca */ /* 0x000fe200000e0000 */
[C---:B------:R-:W-:Y:S01]  /*1d590*/  FMUL.FTZ R12, R2.reuse, R186 ;  /* 0x000000ba020c7220 */ /* 0x040fe20000410000 */
[----:B------:R-:W-:Y:S01]  /*1d5a0*/  R2UR UR7, R13 ;  /* 0x000000000d0772ca */ /* 0x000fe200000e0000 */
[C---:B------:R-:W-:Y:S01]  /*1d5b0*/  FMUL.FTZ R13, R2.reuse, R187 ;  /* 0x000000bb020d7220 */ /* 0x040fe20000410000 */
[C---:B------:R-:W-:Y:S01]  /*1d5c0*/  FMUL.FTZ R187, R2.reuse, R194 ;  /* 0x000000c202bb7220 */ /* 0x040fe20000410000 */
[C---:B------:R-:W-:Y:S01]  /*1d5d0*/  FMUL.FTZ R186, R2.reuse, R193 ;  /* 0x000000c102ba7220 */ /* 0x040fe20000410000 */
[----:B0-----:R-:W-:Y:S01]  /*1d5e0*/  FMNMX.FTZ R194, R7, R6, !PT ;  /* 0x0000000607c27209 */ /* 0x001fe20007810000 */
[----:B------:R-:W0:Y:S01]  /*1d5f0*/  MUFU.TANH R12, R12 ;  /* 0x0000000c000c7308 */ /* 0x000e220000002400 */
[----:B------:R-:W-:-:S02]  /*1d600*/  FMUL.FTZ R193, R2, R120 ;  /* 0x0000007802c17220 */ /* 0x000fc40000410000 */
[----:B------:R-:W-:-:S04]  /*1d610*/  FMNMX.FTZ R194, R11, R194, !PT ;  /* 0x000000c20bc27209 */ /* 0x000fc80007810000 */
[----:B------:R-:W-:Y:S01]  /*1d620*/  FMNMX.FTZ R194, R15, R194, !PT ;  /* 0x000000c20fc27209 */ /* 0x000fe20007810000 */
[----:B------:R-:W3:Y:S03]  /*1d630*/  MUFU.TANH R13, R13 ;  /* 0x0000000d000d7308 */ /* 0x000ee60000002400 */
[----:B-1----:R-:W-:-:S04]  /*1d640*/  FMNMX.FTZ R194, R20, R194, !PT ;  /* 0x000000c214c27209 */ /* 0x002fc80007810000 */
[----:B--2---:R-:W-:Y:S01]  /*1d650*/  FMNMX.FTZ R194, R185, R194, !PT ;  /* 0x000000c2b9c27209 */ /* 0x004fe20007810000 */
[----:B------:R-:W1:Y:S01]  /*1d660*/  MUFU.TANH R187, R187 ;  /* 0x000000bb00bb7308 */ /* 0x000e620000002400 */
[----:B0-----:R-:W-:-:S07]  /*1d670*/  FMNMX.FTZ R195, R12, R5, !PT ;  /* 0x000000050cc37209 */ /* 0x001fce0007810000 */
[----:B------:R-:W0:Y:S01]  /*1d680*/  MUFU.TANH R186, R186 ;  /* 0x000000ba00ba7308 */ /* 0x000e220000002400 */
[----:B---3--:R-:W-:-:S04]  /*1d690*/  FMNMX.FTZ R195, R13, R195, !PT ;  /* 0x000000c30dc37209 */ /* 0x008fc80007810000 */
[----:B------:R-:W-:-:S03]  /*1d6a0*/  FMNMX.FTZ R195, R21, R195, !PT ;  /* 0x000000c315c37209 */ /* 0x000fc60007810000 */
[----:B------:R-:W2:Y:S01]  /*1d6b0*/  MUFU.TANH R148, R148 ;  /* 0x0000009400947308 */ /* 0x000ea20000002400 */
[----:B------:R-:W-:-:S04]  /*1d6c0*/  FMNMX.FTZ R195, R184, R195, !PT ;  /* 0x000000c3b8c37209 */ /* 0x000fc80007810000 */
[----:B-1----:R-:W-:Y:S01]  /*1d6d0*/  FMNMX.FTZ R120, R187, R195, !PT ;  /* 0x000000c3bb787209 */ /* 0x002fe20007810000 */
[----:B------:R-:W-:Y:S02]  /*1d6e0*/  FMUL.FTZ R195, R2, R121 ;  /* 0x0000007902c37220 */ /* 0x000fe40000410000 */
[----:B------:R-:W1:Y:S01]  /*1d6f0*/  MUFU.TANH R150, R150 ;  /* 0x0000009600967308 */ /* 0x000e620000002400 */
[----:B0-----:R-:W-:Y:S02]  /*1d700*/  FMNMX.FTZ R194, R186, R194, !PT ;  /* 0x000000c2bac27209 */ /* 0x001fe40007810000 */
[----:B------:R-:W-:Y:S02]  /*1d710*/  FMNMX.FTZ R120, R188, R120, !PT ;  /* 0x00000078bc787209 */ /* 0x000fe40007810000 */
[----:B------:R-:W-:Y:S02]  /*1d720*/  FMNMX.FTZ R194, R189, R194, !PT ;  /* 0x000000c2bdc27209 */ /* 0x000fe40007810000 */
[----:B------:R-:W-:Y:S01]  /*1d730*/  FMNMX.FTZ R120, R191, R120, !PT ;  /* 0x00000078bf787209 */ /* 0x000fe20007810000 */
[----:B------:R-:W0:Y:S01]  /*1d740*/  MUFU.TANH R149, R149 ;  /* 0x0000009500957308 */ /* 0x000e220000002400 */
[----:B------:R-:W-:-:S02]  /*1d750*/  FMNMX.FTZ R121, R190, R194, !PT ;  /* 0x000000c2be797209 */ /* 0x000fc40007810000 */
[----:B------:R-:W-:Y:S02]  /*1d760*/  FMNMX.FTZ R120, R192, R120, !PT ;  /* 0x00000078c0787209 */ /* 0x000fe40007810000 */
[----:B------:R-:W-:Y:S02]  /*1d770*/  FMNMX.FTZ R121, R168, R121, !PT ;  /* 0x00000079a8797209 */ /* 0x000fe40007810000 */
[----:B------:R-:W-:Y:S01]  /*1d780*/  FMNMX.FTZ R120, R170, R120, !PT ;  /* 0x00000078aa787209 */ /* 0x000fe20007810000 */
[----:B------:R-:W3:Y:S01]  /*1d790*/  MUFU.TANH R151, R151 ;  /* 0x0000009700977308 */ /* 0x000ee20000002400 */
[----:B------:R-:W-:Y:S02]  /*1d7a0*/  FMNMX.FTZ R121, R169, R121, !PT ;  /* 0x00000079a9797209 */ /* 0x000fe40007810000 */
[----:B------:R-:W-:Y:S02]  /*1d7b0*/  FMNMX.FTZ R120, R171, R120, !PT ;  /* 0x00000078ab787209 */ /* 0x000fe40007810000 */
[----:B------:R-:W-:-:S02]  /*1d7c0*/  FMNMX.FTZ R121, R172, R121, !PT ;  /* 0x00000079ac797209 */ /* 0x000fc40007810000 */
[----:B------:R-:W-:Y:S01]  /*1d7d0*/  FMNMX.FTZ R120, R174, R120, !PT ;  /* 0x00000078ae787209 */ /* 0x000fe20007810000 */
[----:B------:R-:W4:Y:S01]  /*1d7e0*/  MUFU.TANH R193, R193 ;  /* 0x000000c100c17308 */ /* 0x000f220000002400 */
[----:B------:R-:W-:Y:S02]  /*1d7f0*/  FMNMX.FTZ R121, R173, R121, !PT ;  /* 0x00000079ad797209 */ /* 0x000fe40007810000 */
[----:B------:R-:W-:Y:S02]  /*1d800*/  FMNMX.FTZ R120, R175, R120, !PT ;  /* 0x00000078af787209 */ /* 0x000fe40007810000 */
[----:B------:R-:W-:Y:S02]  /*1d810*/  FMNMX.FTZ R121, R176, R121, !PT ;  /* 0x00000079b0797209 */ /* 0x000fe40007810000 */
[----:B------:R-:W-:Y:S01]  /*1d820*/  FMNMX.FTZ R120, R178, R120, !PT ;  /* 0x00000078b2787209 */ /* 0x000fe20007810000 */
[----:B------:R-:W5:Y:S01]  /*1d830*/  MUFU.TANH R122, R122 ;  /* 0x0000007a007a7308 */ /* 0x000f620000002400 */
[----:B------:R-:W-:-:S02]  /*1d840*/  FMNMX.FTZ R121, R177, R121, !PT ;  /* 0x00000079b1797209 */ /* 0x000fc40007810000 */
[----:B------:R-:W-:Y:S02]  /*1d850*/  FMNMX.FTZ R120, R179, R120, !PT ;  /* 0x00000078b3787209 */ /* 0x000fe40007810000 */
[----:B------:R-:W-:Y:S02]  /*1d860*/  FMNMX.FTZ R121, R180, R121, !PT ;  /* 0x00000079b4797209 */ /* 0x000fe40007810000 */
[----:B------:R-:W-:Y:S01]  /*1d870*/  FMNMX.FTZ R120, R182, R120, !PT ;  /* 0x00000078b6787209 */ /* 0x000fe20007810000 */
[----:B------:R-:W5:Y:S01]  /*1d880*/  MUFU.TANH R194, R195 ;  /* 0x000000c300c27308 */ /* 0x000f620000002400 */
[----:B------:R-:W-:Y:S02]  /*1d890*/  FMNMX.FTZ R121, R181, R121, !PT ;  /* 0x00000079b5797209 */ /* 0x000fe40007810000 */
[----:B------:R-:W-:Y:S02]  /*1d8a0*/  FMNMX.FTZ R120, R183, R120, !PT ;  /* 0x00000078b7787209 */ /* 0x000fe40007810000 */
[----:B------:R-:W-:-:S02]  /*1d8b0*/  FMNMX.FTZ R121, R152, R121, !PT ;  /* 0x0000007998797209 */ /* 0x000fc40007810000 */
[----:B------:R-:W-:Y:S01]  /*1d8c0*/  FMNMX.FTZ R120, R154, R120, !PT ;  /* 0x000000789a787209 */ /* 0x000fe20007810000 */
[----:B------:R-:W5:Y:S01]  /*1d8d0*/  MUFU.TANH R123, R123 ;  /* 0x0000007b007b7308 */ /* 0x000f620000002400 */
        /* <DEDUP_REMOVED lines=32> */
[----:B--2---:R-:W-:Y:S02]  /*1dae0*/  FMNMX.FTZ R121, R148, R121, !PT ;  /* 0x0000007994797209 */ /* 0x004fe40007810000 */
[----:B-1----:R-:W-:Y:S01]  /*1daf0*/  FMNMX.FTZ R120, R150, R120, !PT ;  /* 0x0000007896787209 */ /* 0x002fe20007810000 */
[----:B------:R-:W1:Y:S01]  /*1db00*/  MUFU.TANH R129, R129 ;  /* 0x0000008100817308 */ /* 0x000e620000002400 */
[----:B0-----:R-:W-:-:S02]  /*1db10*/  FMNMX.FTZ R121, R149, R121, !PT ;  /* 0x0000007995797209 */ /* 0x001fc40007810000 */
[----:B---3--:R-:W-:Y:S02]  /*1db20*/  FMNMX.FTZ R120, R151, R120, !PT ;  /* 0x0000007897787209 */ /* 0x008fe40007810000 */
[----:B----4-:R-:W-:Y:S02]  /*1db30*/  FMNMX.FTZ R121, R193, R121, !PT ;  /* 0x00000079c1797209 */ /* 0x010fe40007810000 */
[----:B-----5:R-:W-:Y:S01]  /*1db40*/  FMNMX.FTZ R120, R122, R120, !PT ;  /* 0x000000787a787209 */ /* 0x020fe20007810000 */
[----:B------:R-:W0:Y:S01]  /*1db50*/  MUFU.TANH R131, R131 ;  /* 0x0000008300837308 */ /* 0x000e220000002400 */
[----:B------:R-:W-:Y:S02]  /*1db60*/  FMNMX.FTZ R121, R194, R121, !PT ;  /* 0x00000079c2797209 */ /* 0x000fe40007810000 */
[----:B------:R-:W-:Y:S02]  /*1db70*/  FMNMX.FTZ R120, R123, R120, !PT ;  /* 0x000000787b787209 */ /* 0x000fe40007810000 */
[----:B------:R-:W-:-:S02]  /*1db80*/  FMNMX.FTZ R121, R124, R121, !PT ;  /* 0x000000797c797209 */ /* 0x000fc40007810000 */
[----:B------:R-:W-:Y:S01]  /*1db90*/  FMNMX.FTZ R120, R126, R120, !PT ;  /* 0x000000787e787209 */ /* 0x000fe20007810000 */
[----:B------:R-:W2:Y:S01]  /*1dba0*/  MUFU.TANH R132, R132 ;  /* 0x0000008400847308 */ /* 0x000ea20000002400 */
[----:B------:R-:W-:Y:S02]  /*1dbb0*/  FMNMX.FTZ R121, R125, R121, !PT ;  /* 0x000000797d797209 */ /* 0x000fe40007810000 */
[----:B------:R-:W-:Y:S02]  /*1dbc0*/  FMNMX.FTZ R120, R127, R120, !PT ;  /* 0x000000787f787209 */ /* 0x000fe40007810000 */
[----:B------:R-:W-:Y:S02]  /*1dbd0*/  FMNMX.FTZ R121, R128, R121, !PT ;  /* 0x0000007980797209 */ /* 0x000fe40007810000 */
[----:B------:R-:W-:Y:S01]  /*1dbe0*/  FMNMX.FTZ R120, R130, R120, !PT ;  /* 0x0000007882787209 */ /* 0x000fe20007810000 */
[----:B------:R-:W3:Y:S01]  /*1dbf0*/  MUFU.TANH R134, R134 ;  /* 0x0000008600867308 */ /* 0x000ee20000002400 */
[----:B-1----:R-:W-:-:S02]  /*1dc00*/  FMNMX.FTZ R121, R129, R121, !PT ;  /* 0x0000007981797209 */ /* 0x002fc40007810000 */
[----:B0-----:R-:W-:-:S05]  /*1dc10*/  FMNMX.FTZ R120, R131, R120, !PT ;  /* 0x0000007883787209 */ /* 0x001fca0007810000 */
[----:B------:R-:W0:Y:S01]  /*1dc20*/  MUFU.TANH R133, R133 ;  /* 0x0000008500857308 */ /* 0x000e220000002400 */
[----:B--2---:R-:W-:-:S07]  /*1dc30*/  FMNMX.FTZ R121, R132, R121, !PT ;  /* 0x0000007984797209 */ /* 0x004fce0007810000 */
[----:B------:R-:W1:Y:S01]  /*1dc40*/  MUFU.TANH R135, R135 ;  /* 0x0000008700877308 */ /* 0x000e620000002400 */
[----:B---3--:R-:W-:Y:S02]  /*1dc50*/  FMNMX.FTZ R120, R134, R120, !PT ;  /* 0x0000007886787209 */ /* 0x008fe40007810000 */
[----:B0-----:R-:W-:Y:S01]  /*1dc60*/  FMNMX.FTZ R196, R133, R121, !PT ;  /* 0x0000007985c47209 */ /* 0x001fe20007810000 */
[----:B------:R-:W-:Y:S02]  /*1dc70*/  WARPGROUP.DEPBAR.LE gsb0, 0x0 ;  /* 0x00008000000079c5 */ /* 0x000fe40000010000 */
[----:B------:R-:W-:Y:S01]  /*1dc80*/  WARPGROUP.ARRIVE ;  /* 0x00000000000079c5 */ /* 0x000fe20000000000 */
[----:B-1----:R-:W-:Y:S01]  /*1dc90*/  FMNMX.FTZ R195, R135, R120, !PT ;  /* 0x0000007887c37209 */ /* 0x002fe20007810000 */
[----:B------:R-:W0:Y:S04]  /*1dca0*/  SHFL.BFLY PT, R121, R196, 0x2, 0x1f ;  /* 0x0c401f00c4797f89 */ /* 0x000e2800000e0000 */
[----:B------:R-:W-:Y:S01]  /*1dcb0*/  QGMMA.64x192x32.F32.E4M3.E4M3 R24, R212, gdesc[UR4], R24, gsb0 ;  /* 0x02e00004d4187df3 */ /* 0x000fe20008000818 */
[----:B------:R-:W1:Y:S01]  /*1dcc0*/  SHFL.BFLY PT, R120, R195, 0x2, 0x1f ;  /* 0x0c401f00c3787f89 */ /* 0x000e6200000e0000 */
[----:B0-----:R-:W-:Y:S01]  /*1dcd0*/  FMNMX.FTZ R196, R196, R121, !PT ;  /* 0x00000079c4c47209 */ /* 0x001fe20007810000 */
[----:B------:R-:W-:Y:S01]  /*1dce0*/  IMAD.MOV.U32 R121, RZ, RZ, -0x3ffffff0 ;  /* 0xc0000010ff797424 */ /* 0x000fe200078e00ff */
[----:B-1----:R-:W-:-:S03]  /*1dcf0*/  FMNMX.FTZ R195, R195, R120, !PT ;  /* 0x00000078c3c37209 */ /* 0x002fc60007810000 */
[----:B------:R-:W0:Y:S01]  /*1dd00*/  SHFL.BFLY PT, R197, R196, 0x1, 0x1f ;  /* 0x0c201f00c4c57f89 */ /* 0x000e2200000e0000 */
[----:B------:R-:W-:Y:S02]  /*1dd10*/  IADD3 R120, R10, 0x600, RZ ;  /* 0x000006000a787810 */ /* 0x000fe40007ffe0ff */
[----:B------:R-:W-:Y:S01]  /*1dd20*/  R2UR UR7, R121 ;  /* 0x00000000790772ca */ /* 0x000fe200000e0000 */
[----:B------:R-:W1:Y:S01]  /*1dd30*/  SHFL.BFLY PT, R10, R195, 0x1, 0x1f ;  /* 0x0c201f00c30a7f89 */ /* 0x000e6200000e0000 */
[----:B------:R-:W-:Y:S02]  /*1dd40*/  R2UR UR6, R120 ;  /* 0x00000000780672ca */ /* 0x000fe400000e0000 */
[----:B0-----:R-:W-:Y:S02]  /*1dd50*/  FMNMX.FTZ R120, R196, R197, !PT ;  /* 0x000000c5c4787209 */ /* 0x001fe40007810000 */
[----:B-1----:R-:W-:Y:S01]  /*1dd60*/  FMNMX.FTZ R121, R195, R10, !PT ;  /* 0x0000000ac3797209 */ /* 0x002fe20007810000 */
[----:B------:R-:W-:-:S02]  /*1dd70*/  IMAD.U32 R10, RZ, RZ, UR56 ;  /* 0x00000038ff0a7e24 */ /* 0x000fc4000f8e00ff */
[C---:B------:R-:W-:Y:S02]  /*1dd80*/  FADD.FTZ R197, -R120.reuse, R6 ;  /* 0x0000000678c57221 */ /* 0x040fe40000010100 */
[----:B------:R-:W-:-:S01]  /*1dd90*/  FFMA.FTZ R195, R120, R10, -8 ;  /* 0xc100000078c37423 */ /* 0x000fc2000001000a */
[----:B------:R-:W-:Y:S01]  /*1dda0*/  FADD.FTZ R199, -R121, R5 ;  /* 0x0000000579c77221 */ /* 0x000fe20000010100 */
[-C--:B------:R-:W-:Y:S02]  /*1ddb0*/  FMUL.FTZ R197, R197, R10.reuse ;  /* 0x0000000ac5c57220 */ /* 0x080fe40000410000 */
[-CC-:B------:R-:W-:Y:S01]  /*1ddc0*/  FFMA.FTZ R196, R7, R10.reuse, -R195.reuse ;  /* 0x0000000a07c47223 */ /* 0x180fe200000108c3 */
[----:B------:R-:W-:-:S01]  /*1ddd0*/  FFMA.FTZ R7, R11, R10, -R195 ;  /* 0x0000000a0b077223 */ /* 0x000fc200000108c3 */
[-CC-:B------:R-:W-:Y:S01]  /*1dde0*/  FFMA.FTZ R11, R15, R10.reuse, -R195.reuse ;  /* 0x0000000a0f0b7223 */ /* 0x180fe200000108c3 */
[----:B------:R-:W-:-:S01]  /*1ddf0*/  FFMA.FTZ R15, R185, R10, -R195 ;  /* 0x0000000ab90f7223 */ /* 0x000fc200000108c3 */
[-CC-:B------:R-:W-:Y:S01]  /*1de00*/  FFMA.FTZ R185, R189, R10.reuse, -R195.reuse ;  /* 0x0000000abdb97223 */ /* 0x180fe200000108c3 */
[----:B------:R-:W-:-:S01]  /*1de10*/  FFMA.FTZ R189, R193, R10, -R195 ;  /* 0x0000000ac1bd7223 */ /* 0x000fc200000108c3 */
[-C--:B------:R-:W-:Y:S01]  /*1de20*/  FFMA.FTZ R193, R121, R10.reuse, -8 ;  /* 0xc100000079c17423 */ /* 0x080fe2000001000a */
        /* <DEDUP_REMOVED lines=33> */
[-C--:B------:R-:W-:Y:S01]  /*1e040*/  FFMA.FTZ R133, R133, R10.reuse, -R195 ;  /* 0x0000000a85857223 */ /* 0x080fe200000108c3 */
[-C--:B------:R-:W-:Y:S01]  /*1e050*/  FMUL.FTZ R6, R199, R10.reuse ;  /* 0x0000000ac7067220 */ /* 0x080fe20000410000 */
        /* <DEDUP_REMOVED lines=47> */
[----:B------:R-:W-:-:S03]  /*1e350*/  FFMA.FTZ R135, R135, R10, -R193 ;  /* 0x0000000a87877223 */ /* 0x000fc600000108c1 */
        /* <DEDUP_REMOVED lines=18> */
[----:B------:R-:W-:Y:S06]  /*1e480*/  QGMMA.64x192x32.F32.E4M3.E4M3 R24, R216, gdesc[UR4], R24, gsb0 ;  /* 0x02e00004d8187df3 */ /* 0x000fec0008000818 */
        /* <DEDUP_REMOVED lines=52> */
[----:B------:R-:W-:-:S06]  /*1e7d0*/  WARPGROUP.DEPBAR.LE gsb0, 0x0 ;  /* 0x00008000000079c5 */ /* 0x000fcc0000010000 */
        /* <DEDUP_REMOVED lines=48> */
[----:B------:R-:W-:-:S04]  /*1eae0*/  @!P1 IMAD R0, R9, 0x8, R18 ;  /* 0x0000000809009824 */ /* 0x000fc800078e0212 */
[----:B------:R-:W-:Y:S02]  /*1eaf0*/  @!P1 VIADD R0, R0, 0x33440 ;  /* 0x0003344000009836 */ /* 0x000fe40000000000 */
[----:B------:R-:W0:Y:S01]  /*1eb00*/  MUFU.EX2 R149, R149 ;  /* 0x0000009500957308 */ /* 0x000e220000000800 */
[----:B--2---:R-:W-:-:S02]  /*1eb10*/  FADD.FTZ R198, R148, R3 ;  /* 0x0000000394c67221 */ /* 0x004fc40000010000 */
[----:B------:R-:W-:-:S05]  /*1eb20*/  @!P1 PRMT R0, RZ, 0x654, R0 ;  /* 0x00000654ff009816 */ /* 0x000fca0000000000 */
        /* <DEDUP_REMOVED lines=12> */
[----:B------:R-:W-:-:S05]  /*1ebf0*/  IADD3 R3, -R203, 0xb, RZ ;  /* 0x0000000bcb037810 */ /* 0x000fca0007ffe1ff */
[----:B------:R2:W-:Y:S06]  /*1ec00*/  BAR.ARV R3, 0x100 ;  /* 0x000400030000751d */ /* 0x0005ec0000002000 */
[----:B------:R-:W3:Y:S01]  /*1ec10*/  MUFU.EX2 R126, R126 ;  /* 0x0000007e007e7308 */ /* 0x000ee20000000800 */
[----:B-1----:R-:W-:-:S01]  /*1ec20*/  FADD.FTZ R193, R123, R198 ;  /* 0x000000c67bc17221 */ /* 0x002fc20000010000 */
[----:B------:R1:W-:Y:S01]  /*1ec30*/  @!P1 SYNCS.ARRIVE.TRANS64.RED.A1T0 RZ, [R0+URZ], RZ ;  /* 0x000000ff00ff99a7 */ /* 0x0003e2000810043f */
[----:B0-----:R-:W-:-:S05]  /*1ec40*/  FADD.FTZ R198, R124, R191 ;  /* 0x000000bf7cc67221 */ /* 0x001fca0000010000 */
[----:B------:R-:W0:Y:S08]  /*1ec50*/  MUFU.EX2 R125, R125 ;  /* 0x0000007d007d7308 */ /* 0x000e300000000800 */
[----:B------:R-:W4:Y:S01]  /*1ec60*/  MUFU.EX2 R127, R127 ;  /* 0x0000007f007f7308 */ /* 0x000f220000000800 */
[----:B---3--:R-:W-:-:S07]  /*1ec70*/  FADD.FTZ R200, R126, R193 ;  /* 0x000000c17ec87221 */ /* 0x008fce0000010000 */
[----:B------:R-:W1:Y:S01]  /*1ec80*/  MUFU.EX2 R128, R128 ;  /* 0x0000008000807308 */ /* 0x000e620000000800 */
[----:B0-----:R-:W-:-:S07]  /*1ec90*/  FADD.FTZ R191, R125, R198 ;  /* 0x000000c67dbf7221 */ /* 0x001fce0000010000 */
[----:B------:R-:W0:Y:S01]  /*1eca0*/  MUFU.EX2 R130, R130 ;  /* 0x0000008200827308 */ /* 0x000e220000000800 */
[----:B----4-:R-:W-:-:S07]  /*1ecb0*/  FADD.FTZ R193, R127, R200 ;  /* 0x000000c87fc17221 */ /* 0x010fce0000010000 */
[----:B------:R-:W3:Y:S01]  /*1ecc0*/  MUFU.EX2 R129, R129 ;  /* 0x0000008100817308 */ /* 0x000ee20000000800 */
[----:B-1----:R-:W-:-:S07]  /*1ecd0*/  FADD.FTZ R0, R128, R191 ;  /* 0x000000bf80007221 */ /* 0x002fce0000010000 */
[----:B------:R-:W1:Y:S01]  /*1ece0*/  MUFU.EX2 R131, R131 ;  /* 0x0000008300837308 */ /* 0x000e620000000800 */
[----:B0-----:R-:W-:-:S07]  /*1ecf0*/  FADD.FTZ R198, R130, R193 ;  /* 0x000000c182c67221 */ /* 0x001fce0000010000 */
[----:B------:R-:W0:Y:S01]  /*1ed00*/  MUFU.EX2 R132, R132 ;  /* 0x0000008400847308 */ /* 0x000e220000000800 */
[----:B---3--:R-:W-:-:S07]  /*1ed10*/  FADD.FTZ R191, R129, R0 ;  /* 0x0000000081bf7221 */ /* 0x008fce0000010000 */
[----:B------:R-:W3:Y:S01]  /*1ed20*/  MUFU.EX2 R134, R134 ;  /* 0x0000008600867308 */ /* 0x000ee20000000800 */
[----:B-1----:R-:W-:-:S07]  /*1ed30*/  FADD.FTZ R193, R131, R198 ;  /* 0x000000c683c17221 */ /* 0x002fce0000010000 */
[----:B------:R-:W1:Y:S01]  /*1ed40*/  MUFU.EX2 R133, R133 ;  /* 0x0000008500857308 */ /* 0x000e620000000800 */
[----:B0-----:R-:W-:-:S07]  /*1ed50*/  FADD.FTZ R0, R132, R191 ;  /* 0x000000bf84007221 */ /* 0x001fce0000010000 */
[----:B------:R-:W2:Y:S01]  /*1ed60*/  MUFU.EX2 R135, R135 ;  /* 0x0000008700877308 */ /* 0x000ea20000000800 */
[----:B---3--:R-:W-:-:S01]  /*1ed70*/  FADD.FTZ R198, R134, R193 ;  /* 0x000000c186c67221 */ /* 0x008fc20000010000 */
[----:B-1----:R-:W-:-:S03]  /*1ed80*/  FADD.FTZ R0, R133, R0 ;  /* 0x0000000085007221 */ /* 0x002fc60000010000 */
[----:B--2---:R-:W-:Y:S01]  /*1ed90*/  FADD.FTZ R3, R135, R198 ;  /* 0x000000c687037221 */ /* 0x004fe20000010000 */
[----:B------:R-:W-:Y:S06]  /*1eda0*/  @!P0 BRA `(.L_x_3350) ;  /* 0x0000000000048947 */ /* 0x000fec0003800000 */
[----:B------:R-:W-:Y:S01]  /*1edb0*/  BPT.TRAP 0x1 ;  /* 0x000000040000795c */ /* 0x000fe20000300000 */
.L_x_3350:
[----:B------:R-:W-:Y:S01]  /*1edc0*/  F2FP.SATFINITE.E4M3.F32.PACK_AB_MERGE_C R11, R20, R11, RZ ;  /* 0x0000000b140b723e */ /* 0x000fe200048070ff */
[-C--:B------:R-:W-:Y:S01]  /*1edd0*/  FMUL.FTZ R24, R24, R5.reuse ;  /* 0x0000000518187220 */ /* 0x080fe20000410000 */
[----:B------:R-:W-:Y:S01]  /*1ede0*/  ISETP.GT.AND P1, PT, R4, RZ, PT ;  /* 0x000000ff0400720c */ /* 0x000fe20003f24270 */
[-C--:B------:R-:W-:Y:S01]  /*1edf0*/  FMUL.FTZ R25, R25, R5.reuse ;  /* 0x0000000519197220 */ /* 0x080fe20000410000 */
[----:B------:R-:W-:Y:S01]  /*1ee00*/  F2FP.SATFINITE.E4M3.F32.PACK_AB_MERGE_C R200, R7, R196, R11 ;  /* 0x000000c407c8723e */ /* 0x000fe2000480700b */
[----:B------:R-:W-:Y:S01]  /*1ee10*/  FMUL.FTZ R28, R28, R5 ;  /* 0x000000051c1c7220 */ /* 0x000fe20000410000 */
[----:B------:R-:W-:Y:S01]  /*1ee20*/  LEA R7, R8, R18, 0x3 ;  /* 0x0000001208077211 */ /* 0x000fe200078e18ff */
[----:B------:R-:W-:Y:S01]  /*1ee30*/  IMAD.U32 R8, RZ, RZ, UR42 ;  /* 0x0000002aff087e24 */ /* 0x000fe2000f8e00ff */
[----:B------:R-:W-:Y:S01]  /*1ee40*/  F2FP.SATFINITE.E4M3.F32.PACK_AB_MERGE_C R13, R184, R13, RZ ;  /* 0x0000000db80d723e */ /* 0x000fe200048070ff */
[----:B------:R-:W-:Y:S01]  /*1ee50*/  FMUL.FTZ R29, R29, R5 ;  /* 0x000000051d1d7220 */ /* 0x000fe20000410000 */
        /* <DEDUP_REMOVED lines=136> */
[----:B------:R-:W-:Y:S01]  /*1f6e0*/  MOV R6, R120 ;  /* 0x0000007800067202 */ /* 0x000fe20000000f00 */
[----:B------:R-:W-:Y:S06]  /*1f6f0*/  @P1 BRA `(.L_x_3351) ;  /* 0xffffffc000781947 */ /* 0x000fec000383ffff */
[----:B------:R-:W-:-:S07]  /*1f700*/  IMAD.MOV.U32 R148, RZ, RZ, R9 ;  /* 0x000000ffff947224 */ /* 0x000fce00078e0009 */
.L_x_3340:
[----:B------:R-:W-:Y:S05]  /*1f710*/  WARPSYNC.ALL ;  /* 0x0000000000007948 */ /* 0x000fea0003800000 */
[----:B------:R-:W-:Y:S06]  /*1f720*/  BAR.ARV 0x8, 0x120 ;  /* 0x0204800000007b1d */ /* 0x000fec0000002000 */
[----:B------:R-:W-:Y:S05]  /*1f730*/  @!P0 BRA `(.L_x_3352) ;  /* 0x0000000000048947 */ /* 0x000fea0003800000 */
[----:B------:R-:W-:Y:S01]  /*1f740*/  BPT.TRAP 0x1 ;  /* 0x000000040000795c */ /* 0x000fe20000300000 */
.L_x_3352:
[----:B------:R-:W-:Y:S01]  /*1f750*/  IMAD R11, R148, 0x8, R18 ;  /* 0x00000008940b7824 */ /* 0x000fe200078e0212 */
[----:B------:R-:W-:-:S04]  /*1f760*/  SHF.L.U32 R2, R227, 0x1f, RZ ;  /* 0x0000001fe3027819 */ /* 0x000fc800000006ff */
[----:B------:R0:W1:Y:S01]  /*1f770*/  SYNCS.PHASECHK.TRANS64.TRYWAIT P1, [R11+URZ+0x33450], R2 ;  /* 0x033450020b0075a7 */ /* 0x000062000802017f */
[----:B------:R-:W-:Y:S05]  /*1f780*/  @!P0 BRA `(.L_x_3353) ;  /* 0x0000000000048947 */ /* 0x000fea0003800000 */
[----:B------:R-:W-:Y:S01]  /*1f790*/  BPT.TRAP 0x1 ;  /* 0x000000040000795c */ /* 0x000fe20000300000 */
.L_x_3353:
[----:B------:R-:W-:-:S04]  /*1f7a0*/  IADD3 R18, R18, 0x200, RZ ;  /* 0x0000020012127810 */ /* 0x000fc80007ffe0ff */
[----:B------:R-:W-:-:S04]  /*1f7b0*/  SHF.R.U32.HI R18, RZ, 0x4, R18 ;  /* 0x00000004ff127819 */ /* 0x000fc80000011612 */
[----:B------:R-:W-:-:S04]  /*1f7c0*/  LOP3.LUT R18, R18, 0x3fff, RZ, 0xc0, !PT ;  /* 0x00003fff12127812 */ /* 0x000fc800078ec0ff */
[----:B------:R-:W-:Y:S01]  /*1f7d0*/  LOP3.LUT R5, R18, 0x10000, RZ, 0xfc, !PT ;  /* 0x0001000012057812 */ /* 0x000fe200078efcff */
[----:B-1----:R-:W-:Y:S06]  /*1f7e0*/  @P1 BRA `(.L_x_3354) ;  /* 0x0000000000081947 */ /* 0x002fec0003800000 */
[----:B------:R-:W1:Y:S02]  /*1f7f0*/  SYNCS.PHASECHK.TRANS64.TRYWAIT P1, [R11+URZ+0x33450], R2 ;  /* 0x033450020b0075a7 */ /* 0x000e64000802017f */
[----:B-1----:R-:W-:Y:S05]  /*1f800*/  @!P1 BRA `(.L_x_3355) ;  /* 0x000000b800b49947 */ /* 0x002fea0003800000 */
.L_x_3354:
[----:B------:R-:W-:Y:S01]  /*1f810*/  IMAD R4, R148, 0x780, R5 ;  /* 0x0000078094047824 */ /* 0x000fe200078e0205 */
[----:B------:R-:W0:Y:S01]  /*1f820*/  LDL R12, [R1+0xc] ;  /* 0x00000c00010c7983 */ /* 0x000e220000100800 */
[----:B------:R-:W-:Y:S01]  /*1f830*/  IMAD.MOV.U32 R5, RZ, RZ, -0x3ffffff0 ;  /* 0xc0000010ff057424 */ /* 0x000fe200078e00ff */
[----:B------:R-:W-:Y:S05]  /*1f840*/  WARPSYNC.ALL ;  /* 0x0000000000007948 */ /* 0x000fea0003800000 */
[C---:B------:R-:W-:Y:S01]  /*1f850*/  R2UR UR6, R4.reuse ;  /* 0x00000000040672ca */ /* 0x040fe200000e0000 */
[----:B------:R-:W-:Y:S01]  /*1f860*/  WARPGROUP.ARRIVE ;  /* 0x00000000000079c5 */ /* 0x000fe20000000000 */
[----:B------:R-:W-:Y:S01]  /*1f870*/  R2UR UR7, R5 ;  /* 0x00000000050772ca */ /* 0x000fe200000e0000 */
[----:B------:R-:W-:Y:S01]  /*1f880*/  VIADD R6, R4, 0x180 ;  /* 0x0000018004067836 */ /* 0x000fe20000000000 */
[----:B------:R-:W-:Y:S01]  /*1f890*/  ULDC.64 UR4, c[0x0][0x9a0] ;  /* 0x0002680000047ab9 */ /* 0x000fe20000000a00 */
[----:B------:R-:W-:Y:S01]  /*1f8a0*/  IMAD.MOV.U32 R7, RZ, RZ, -0x3ffffff0 ;  /* 0xc0000010ff077424 */ /* 0x000fe200078e00ff */
[----:B------:R-:W-:-:S04]  /*1f8b0*/  ISETP.NE.U32.AND P1, PT, RZ, UR4, PT ;  /* 0x00000004ff007c0c */ /* 0x000fc8000bf25070 */
[----:B------:R-:W-:-:S05]  /*1f8c0*/  ISETP.NE.AND.EX P1, PT, RZ, UR5, PT, P1 ;  /* 0x00000005ff007c0c */ /* 0x000fca000bf25310 */
[----:B------:R-:W-:Y:S01]  /*1f8d0*/  QGMMA.64x192x32.F32.E4M3.E4M3 R24, R200, gdesc[UR4], R24, gsb0 ;  /* 0x02e00004c8187df3 */ /* 0x000fe20008000818 */
[----:B------:R-:W-:Y:S01]  /*1f8e0*/  R2UR UR6, R6 ;  /* 0x00000000060672ca */ /* 0x000fe200000e0000 */
[----:B------:R-:W-:Y:S01]  /*1f8f0*/  VIADD R6, R4, 0x300 ;  /* 0x0000030004067836 */ /* 0x000fe20000000000 */
[----:B------:R-:W-:Y:S02]  /*1f900*/  R2UR UR7, R7 ;  /* 0x00000000070772ca */ /* 0x000fe400000e0000 */
[----:B------:R-:W-:-:S03]  /*1f910*/  MOV R7, 0xc0000010 ;  /* 0xc000001000077802 */ /* 0x000fc60000000f00 */
[----:B------:R-:W2:Y:S01]  /*1f920*/  @P1 LDC.64 R8, c[0x0][0x9d0] ;  /* 0x00027400ff081b82 */ /* 0x000ea20000000a00 */
[----:B------:R-:W-:Y:S01]  /*1f930*/  @P1 SHF.R.S32.HI R13, RZ, 0x1f, R234 ;  /* 0x0000001fff0d1819 */ /* 0x000fe200000114ea */
[----:B------:R-:W-:Y:S02]  /*1f940*/  WARPGROUP.DEPBAR.LE gsb0, 0x0 ;  /* 0x00008000000079c5 */ /* 0x000fe40000010000 */
[----:B------:R-:W-:-:S08]  /*1f950*/  WARPGROUP.ARRIVE ;  /* 0x00000000000079c5 */ /* 0x000fd00000000000 */
[----:B------:R-:W-:Y:S01]  /*1f960*/  QGMMA.64x192x32.F32.E4M3.E4M3 R24, R204, gdesc[UR4], R24, gsb0 ;  /* 0x02e00004cc187df3 */ /* 0x000fe20008000818 */
[----:B------:R-:W-:Y:S02]  /*1f970*/  R2UR UR6, R6 ;  /* 0x00000000060672ca */ /* 0x000fe400000e0000 */
[----:B------:R-:W-:Y:S02]  /*1f980*/  R2UR UR7, R7 ;  /* 0x00000000070772ca */ /* 0x000fe400000e0000 */
[----:B------:R-:W0:Y:S02]  /*1f990*/  @P1 LDC.64 R6, c[0x0][0x9c8] ;  /* 0x00027200ff061b82 */ /* 0x000e240000000a00 */
        /* <DEDUP_REMOVED lines=8> */
[----:B------:R-:W-:Y:S01]  /*1fa20*/  @P1 LEA R8, P2, R6, UR4, 0x2 ;  /* 0x0000000406081c11 */ /* 0x000fe2000f8410ff */
[----:B------:R-:W-:-:S03]  /*1fa30*/  IMAD.MOV.U32 R2, RZ, RZ, 0x3f800000 ;  /* 0x3f800000ff027424 */ /* 0x000fc600078e00ff */
[----:B------:R-:W-:-:S05]  /*1fa40*/  @P1 LEA.HI.X R9, R6, UR5, R5, 0x2, P2 ;  /* 0x0000000506091c11 */ /* 0x000fca00090f1405 */
[----:B------:R0:W2:Y:S01]  /*1fa50*/  @P1 LDG.E R2, desc[UR54][R8.64] ;  /* 0x0000003608021981 */ /* 0x0000a2000c1e1900 */
[----:B------:R-:W-:Y:S02]  /*1fa60*/  WARPGROUP.DEPBAR.LE gsb0, 0x0 ;  /* 0x00008000000079c5 */ /* 0x000fe40000010000 */
[----:B------:R-:W-:-:S06]  /*1fa70*/  WARPGROUP.ARRIVE ;  /* 0x00000000000079c5 */ /* 0x000fcc0000000000 */
[----:B------:R-:W-:Y:S01]  /*1fa80*/  QGMMA.64x192x32.F32.E4M3.E4M3 R24, R208, gdesc[UR4], R24, gsb0 ;  /* 0x02e00004d0187df3 */ /* 0x000fe20008000818 */
[----:B------:R-:W-:Y:S01]  /*1fa90*/  VIADD R6, R4, 0x480 ;  /* 0x0000048004067836 */ /* 0x000fe20000000000 */
[----:B------:R-:W-:-:S04]  /*1faa0*/  MOV R7, 0xc0000010 ;  /* 0xc000001000077802 */ /* 0x000fc80000000f00 */
[----:B------:R-:W-:Y:S02]  /*1fab0*/  R2UR UR6, R6 ;  /* 0x00000000060672ca */ /* 0x000fe400000e0000 */
[----:B------:R-:W-:Y:S01]  /*1fac0*/  R2UR UR7, R7 ;  /* 0x00000000070772ca */ /* 0x000fe200000e0000 */
[----:B------:R-:W-:Y:S02]  /*1fad0*/  VIADD R4, R4, 0x600 ;  /* 0x0000060004047836 */ /* 0x000fe40000000000 */
[----:B------:R-:W-:Y:S01]  /*1fae0*/  IMAD.MOV.U32 R5, RZ, RZ, -0x3ffffff0 ;  /* 0xc0000010ff057424 */ /* 0x000fe200078e00ff */
[----:B------:R-:W1:Y:S01]  /*1faf0*/  SHFL.BFLY PT, R6, R3, 0x2, 0x1f ;  /* 0x0c401f0003067f89 */ /* 0x000e6200000e0000 */
[----:B------:R-:W-:Y:S02]  /*1fb00*/  WARPGROUP.DEPBAR.LE gsb0, 0x0 ;  /* 0x00008000000079c5 */ /* 0x000fe40000010000 */
[----:B------:R-:W-:-:S06]  /*1fb10*/  WARPGROUP.ARRIVE ;  /* 0x00000000000079c5 */ /* 0x000fcc0000000000 */
[----:B------:R-:W-:Y:S01]  /*1fb20*/  QGMMA.64x192x32.F32.E4M3.E4M3 R24, R212, gdesc[UR4], R24, gsb0 ;  /* 0x02e00004d4187df3 */ /* 0x000fe20008000818 */
[----:B------:R-:W-:Y:S02]  /*1fb30*/  R2UR UR6, R4 ;  /* 0x00000000040672ca */ /* 0x000fe400000e0000 */
[----:B------:R-:W-:Y:S02]  /*1fb40*/  R2UR UR7, R5 ;  /* 0x00000000050772ca */ /* 0x000fe400000e0000 */
[----:B------:R-:W3:Y:S01]  /*1fb50*/  SHFL.BFLY PT, R5, R0, 0x2, 0x1f ;  /* 0x0c401f0000057f89 */ /* 0x000ee200000e0000 */
[----:B-1----:R-:W-:-:S05]  /*1fb60*/  FADD.FTZ R6, R6, R3 ;  /* 0x0000000306067221 */ /* 0x002fca0000010000 */
[----:B------:R-:W0:Y:S01]  /*1fb70*/  SHFL.BFLY PT, R7, R6, 0x1, 0x1f ;  /* 0x0c201f0006077f89 */ /* 0x000e2200000e0000 */
[----:B---3--:R-:W-:-:S05]  /*1fb80*/  FADD.FTZ R5, R5, R0 ;  /* 0x0000000005057221 */ /* 0x008fca0000010000 */
[----:B------:R-:W1:Y:S01]  /*1fb90*/  SHFL.BFLY PT, R4, R5, 0x1, 0x1f ;  /* 0x0c201f0005047f89 */ /* 0x000e6200000e0000 */
[----:B0-----:R-:W-:-:S01]  /*1fba0*/  FADD.FTZ R9, R6, R7 ;  /* 0x0000000706097221 */ /* 0x001fc20000010000 */
[----:B------:R-:W-:-:S03]  /*1fbb0*/  IMAD.MOV.U32 R7, RZ, RZ, RZ ;  /* 0x000000ffff077224 */ /* 0x000fc600078e00ff */
[----:B------:R-:W-:Y:S01]  /*1fbc0*/  FMUL.FTZ R13, R9, 0.00390625 ;  /* 0x3b800000090d7820 */ /* 0x000fe20000410000 */
[----:B-1----:R-:W-:-:S05]  /*1fbd0*/  FADD.FTZ R8, R5, R4 ;  /* 0x0000000405087221 */ /* 0x002fca0000010000 */
[C---:B------:R-:W-:Y:S01]  /*1fbe0*/  FSETP.NE.FTZ.AND P1, PT, R8.reuse, RZ, PT ;  /* 0x000000ff0800720b */ /* 0x040fe20003f35000 */
[----:B------:R-:W-:Y:S01]  /*1fbf0*/  FMUL.FTZ R12, R8, 0.00390625 ;  /* 0x3b800000080c7820 */ /* 0x000fe20000410000 */
[----:B------:R-:W-:-:S04]  /*1fc00*/  FSETP.NE.FTZ.AND P3, PT, R13, RZ, PT ;  /* 0x000000ff0d00720b */ /* 0x000fc80003f75000 */
[----:B------:R-:W-:-:S07]  /*1fc10*/  FSETP.NE.FTZ.AND P2, PT, R12, RZ, PT ;  /* 0x000000ff0c00720b */ /* 0x000fce0003f55000 */
        /* <DEDUP_REMOVED lines=8> */
[----:B------:R-:W3:Y:S01]  /*1fca0*/  @P1 MUFU.RCP R5, R9 ;  /* 0x0000000900051308 */ /* 0x000ee20000001000 */
[----:B------:R-:W-:Y:S01]  /*1fcb0*/  @P2 FMUL.FTZ R3, R10, 0.69314718246459960938 ;  /* 0x3f3172180a032820 */ /* 0x000fe20000410000 */
[----:B0-----:R-:W-:Y:S01]  /*1fcc0*/  @P2 FMUL.FTZ R0, R0, 0.69314718246459960938 ;  /* 0x3f31721800002820 */ /* 0x001fe20000410000 */
[----:B------:R-:W-:Y:S01]  /*1fcd0*/  @P3 FMUL.FTZ R15, R10, 0.69314718246459960938 ;  /* 0x3f3172180a0f3820 */ /* 0x000fe20000410000 */
[----:B------:R-:W-:Y:S01]  /*1fce0*/  MOV R122, 0xff800000 ;  /* 0xff800000007a7802 */ /* 0x000fe20000000f00 */
[----:B------:R-:W-:-:S02]  /*1fcf0*/  IMAD.MOV.U32 R124, RZ, RZ, -0x800000 ;  /* 0xff800000ff7c7424 */ /* 0x000fc400078e00ff */
[----:B------:R-:W-:Y:S01]  /*1fd00*/  @P2 FFMA.FTZ R122, R3, R120, R0 ;  /* 0x00000078037a2223 */ /* 0x000fe20000010000 */
[----:B-1----:R-:W-:Y:S01]  /*1fd10*/  @P3 FMUL.FTZ R4, R4, 0.69314718246459960938 ;  /* 0x3f31721804043820 */ /* 0x002fe20000410000 */
[----:B--2---:R-:W-:-:S03]  /*1fd20*/  FMUL.FTZ R3, R7, R2 ;  /* 0x0000000207037220 */ /* 0x004fc60000410000 */
[----:B------:R-:W-:Y:S01]  /*1fd30*/  @P3 FFMA.FTZ R124, R15, R121, R4 ;  /* 0x000000790f7c3223 */ /* 0x000fe20000010004 */
[----:B---3--:R-:W-:Y:S01]  /*1fd40*/  FMUL.FTZ R0, R5, R2 ;  /* 0x0000000205007220 */ /* 0x008fe20000410000 */
[----:B------:R-:W-:Y:S02]  /*1fd50*/  WARPGROUP.DEPBAR.LE gsb0, 0x0 ;  /* 0x00008000000079c5 */ /* 0x000fe40000010000 */
[----:B------:R-:W-:Y:S05]  /*1fd60*/  @!P0 BRA `(.L_x_3356) ;  /* 0x0000000000048947 */ /* 0x000fea0003800000 */
[----:B------:R-:W-:Y:S01]  /*1fd70*/  BPT.TRAP 0x1 ;  /* 0x000000040000795c */ /* 0x000fe20000300000 */
.L_x_3356:
        /* <DEDUP_REMOVED lines=9> */
[----:B------:R-:W-:Y:S01]  /*1fe10*/  ISETP.NE.AND P0, PT, R148, 0x2, PT ;  /* 0x000000029400780c */ /* 0x000fe20003f05270 */
        /* <DEDUP_REMOVED lines=97> */
.L_x_3294:
[----:B------:R-:W-:Y:S05]  /*20430*/  WARPSYNC.ALL ;  /* 0x0000000000007948 */ /* 0x000fea0003800000 */
[----:B------:R-:W0:Y:S08]  /*20440*/  S2UR UR42, SR_CgaCtaId ;  /* 0x00000000002a79c3 */ /* 0x000e300000008800 */
[----:B------:R-:W-:Y:S06]  /*20450*/  BAR.SYNC.DEFER_BLOCKING 0x5, 0x180 ;  /* 0x0146000000007b1d */ /* 0x000fec0000010000 */
[----:B------:R-:W-:Y:S01]  /*20460*/  UMOV UR4, 0x400 ;  /* 0x0000040000047882 */ /* 0x000fe20000000000 */
[----:B------:R-:W-:Y:S01]  /*20470*/  BSSY B0, `(.L_x_3357) ;  /* 0x00002e1000007945 */ /* 0x000fe20003800000 */
[----:B0-----:R-:W-:-:S06]  /*20480*/  ULEA UR4, UR42, UR4, 0x18 ;  /* 0x000000042a047291 */ /* 0x001fcc000f8ec03f */
[----:B------:R-:W-:-:S05]  /*20490*/  MOV R18, UR4 ;  /* 0x0000000400127c02 */ /* 0x000fca0008000f00 */
[----:B------:R0:W1:Y:S01]  /*204a0*/  LDS.128 R144, [R18+0x334d0] ;  /* 0x0334d00012907984 */ /* 0x0000620000000c00 */
[----:B------:R-:W-:Y:S06]  /*204b0*/  BAR.ARV 0x4, 0x180 ;  /* 0x0106000000007b1d */ /* 0x000fec0000002000 */
[----:B------:R-:W-:Y:S05]  /*204c0*/  @P1 BRA `(.L_x_3358) ;  /* 0x0000002000ac1947 */ /* 0x000fea0003800000 */
[----:B------:R-:W2:Y:S01]  /*204d0*/  LDL R90, [R1+0x48] ;  /* 0x00004800015a7983 */ /* 0x000ea20000100800 */
[----:B------:R-:W-:Y:S01]  /*204e0*/  ULDC.64 UR4, c[0x4][0x100] ;  /* 0x0100400000047ab9 */ /* 0x000fe20000000a00 */
[----:B------:R-:W3:Y:S02]  /*204f0*/  S2R R83, SR_TID.X ;  /* 0x0000000000537919 */ /* 0x000ee40000002100 */
[----:B---3--:R-:W-:-:S05]  /*20500*/  IMAD.SHL.U32 R0, R83, 0x4, RZ ;  /* 0x0000000453007824 */ /* 0x008fca00078e00ff */
[----:B------:R-:W-:-:S04]  /*20510*/  LOP3.LUT R0, R0, 0xc, RZ, 0xc0, !PT ;  /* 0x0000000c00007812 */ /* 0x000fc800078ec0ff */
[----:B------:R-:W-:-:S05]  /*20520*/  IADD3 R2, P0, R0, UR4, RZ ;  /* 0x0000000400027c10 */ /* 0x000fca000ff1e0ff */
[----:B------:R-:W-:-:S05]  /*20530*/  IMAD.X R3, RZ, RZ, UR5, P0 ;  /* 0x00000005ff037e24 */ /* 0x000fca00080e06ff */
[----:B------:R3:W4:Y:S01]  /*20540*/  LDG.E.CONSTANT R0, desc[UR54][R2.64] ;  /* 0x0000003602007981 */ /* 0x000722000c1e9900 */
[----:B------:R-:W-:Y:S01]  /*20550*/  F2FP.BF16.F32.PACK_AB R48, R53, R48 ;  /* 0x000000303530723e */ /* 0x000fe200000010ff */
[----:B------:R-:W-:Y:S01]  /*20560*/  UMOV UR4, 0xffffffff ;  /* 0xffffffff00047882 */ /* 0x000fe20000000000 */
[----:B------:R-:W-:Y:S02]  /*20570*/  F2FP.BF16.F32.PACK_AB R49, R52, R49 ;  /* 0x000000313431723e */ /* 0x000fe400000010ff */
[----:B------:R-:W-:Y:S02]  /*20580*/  F2FP.BF16.F32.PACK_AB R120, R120, R21 ;  /* 0x000000157878723e */ /* 0x000fe400000010ff */
[----:B------:R-:W-:Y:S02]  /*20590*/  F2FP.BF16.F32.PACK_AB R121, R121, R20 ;  /* 0x000000147979723e */ /* 0x000fe400000010ff */
[----:B------:R-:W-:Y:S01]  /*205a0*/  F2FP.BF16.F32.PACK_AB R56, R56, R27 ;  /* 0x0000001b3838723e */ /* 0x000fe200000010ff */
[----:B---3--:R-:W3:Y:S01]  /*205b0*/  S2R R3, SR_SWINHI ;  /* 0x0000000000037919 */ /* 0x008ee20000002f00 */
[----:B------:R-:W-:-:S02]  /*205c0*/  F2FP.BF16.F32.PACK_AB R27, R37, R10 ;  /* 0x0000000a251b723e */ /* 0x000fc400000010ff */
[----:B------:R-:W-:Y:S02]  /*205d0*/  F2FP.BF16.F32.PACK_AB R11, R36, R11 ;  /* 0x0000000b240b723e */ /* 0x000fe400000010ff */
[----:B------:R-:W-:Y:S02]  /*205e0*/  LOP3.LUT P0, R2, R83, 0x3, RZ, 0xc0, !PT ;  /* 0x0000000353027812 */ /* 0x000fe4000780c0ff */
[----:B------:R-:W-:Y:S02]  /*205f0*/  F2FP.BF16.F32.PACK_AB R24, R24, R5 ;  /* 0x000000051818723e */ /* 0x000fe400000010ff */
[----:B------:R-:W-:Y:S02]  /*20600*/  F2FP.BF16.F32.PACK_AB R25, R25, R4 ;  /* 0x000000041919723e */ /* 0x000fe400000010ff */
[----:B------:R-:W-:Y:S02]  /*20610*/  ISETP.EQ.OR P0, PT, R2, 0x3, !P0 ;  /* 0x000000030200780c */ /* 0x000fe40004702670 */
        /* <DEDUP_REMOVED lines=10> */
[----:B------:R-:W-:Y:S02]  /*206c0*/  MOV R52, R18 ;  /* 0x0000001200347202 */ /* 0x000fe40000000f00 */
[----:B---3--:R-:W-:Y:S02]  /*206d0*/  MOV R53, R3 ;  /* 0x0000000300357202 */ /* 0x008fe40000000f00 */
[----:B------:R-:W-:-:S02]  /*206e0*/  F2FP.BF16.F32.PACK_AB R80, R31, R34 ;  /* 0x000000221f50723e */ /* 0x000fc400000010ff */
        /* <DEDUP_REMOVED lines=33> */
[----:B------:R-:W-:Y:S02]  /*20900*/  LOP3.LUT R36, R37, 0x380, RZ, 0xc0, !PT ;  /* 0x0000038025247812 */ /* 0x000fe400078ec0ff */
[----:B------:R-:W-:Y:S02]  /*20910*/  IADD3 R35, P2, R20, 0x8040, RZ ;  /* 0x0000804014237810 */ /* 0x000fe40007f5e0ff */
[----:B------:R-:W-:Y:S02]  /*20920*/  SHF.R.U64 R36, R36, 0x3, RZ ;  /* 0x0000000324247819 */ /* 0x000fe400000012ff */
[----:B------:R-:W-:-:S02]  /*20930*/  IADD3 R33, P1, R20, 0x8020, RZ ;  /* 0x0000802014217810 */ /* 0x000fc40007f3e0ff */
[----:B------:R-:W-:Y:S01]  /*20940*/  LOP3.LUT R36, R36, R37, RZ, 0x3c, !PT ;  /* 0x0000002524247212 */ /* 0x000fe200078e3cff */
[----:B------:R-:W-:Y:S01]  /*20950*/  IMAD.X R37, RZ, RZ, R21, P3 ;  /* 0x000000ffff257224 */ /* 0x000fe200018e0615 */
        /* <DEDUP_REMOVED lines=49> */
[----:B------:R-:W-:Y:S02]  /*20c70*/  LOP3.LUT R20, R3, R20, RZ, 0x3c, !PT ;  /* 0x0000001403147212 */ /* 0x000fe400078e3cff */
        /* <DEDUP_REMOVED lines=12> */
[----:B----4-:R-:W-:Y:S01]  /*20d40*/  LOP3.LUT R3, R0, 0x2, RZ, 0x3c, !PT ;  /* 0x0000000200037812 */ /* 0x010fe200078e3cff */
[----:B------:R-:W-:Y:S06]  /*20d50*/  BRA.DIV UR4, `(.L_x_3359) ;  /* 0x000000a604747947 */ /* 0x000fec000b800000 */
[----:B------:R-:W-:Y:S01]  /*20d60*/  SEL R9, R121, R42, P0 ;  /* 0x0000002a79097207 */ /* 0x000fe20000000000 */
[----:B------:R-:W-:Y:S01]  /*20d70*/  SHFL.IDX PT, R6, R13, R0, 0x1c1f ;  /* 0x001c1f000d067589 */ /* 0x000fe200000e0000 */
[----:B------:R-:W-:Y:S02]  /*20d80*/  SEL R20, R42, R121, P0 ;  /* 0x000000792a147207 */ /* 0x000fe40000000000 */
[----:B------:R-:W-:Y:S02]  /*20d90*/  SEL R29, R45, R44, P0 ;  /* 0x0000002c2d1d7207 */ /* 0x000fe40000000000 */
        /* <DEDUP_REMOVED lines=39> */
[----:B------:R3:W-:Y:S01]  /*21010*/  SHFL.IDX PT, R39, R50, R3, 0x1c1f ;  /* 0x001c1f0332277589 */ /* 0x0007e200000e0000 */
        /* <DEDUP_REMOVED lines=11> */
[----:B------:R-:W0:Y:S01]  /*210d0*/  SHFL.IDX PT, R7, R8, R3, 0x1c1f ;  /* 0x001c1f0308077589 */ /* 0x000e2200000e0000 */
        /* <DEDUP_REMOVED lines=11> */
[----:B------:R-:W1:Y:S01]  /*21190*/  SHFL.IDX PT, R25, R28, R3, 0x1c1f ;  /* 0x001c1f031c197589 */ /* 0x000e6200000e0000 */
[----:B--2---:R-:W-:Y:S02]  /*211a0*/  SEL R48, R33, R44, P0 ;  /* 0x0000002c21307207 */ /* 0x004fe40000000000 */
[----:B---3--:R-:W-:Y:S01]  /*211b0*/  SEL R50, R44, R33, P0 ;  /* 0x000000212c327207 */ /* 0x008fe20000000000 */
[----:B------:R2:W3:Y:S01]  /*211c0*/  SHFL.IDX PT, R27, R32, R3, 0x1c1f ;  /* 0x001c1f03201b7589 */ /* 0x0004e200000e0000 */
        /* <DEDUP_REMOVED lines=8> */
[----:B------:R-:W-:Y:S04]  /*21250*/  SHFL.IDX PT, R49, R49, R0, 0x1c1f ;  /* 0x001c1f0031317589 */ /* 0x000fe800000e0000 */
[----:B------:R-:W-:Y:S01]  /*21260*/  SHFL.IDX PT, R51, R51, R0, 0x1c1f ;  /* 0x001c1f0033337589 */ /* 0x000fe200000e0000 */
[----:B-1----:R-:W-:-:S02]  /*21270*/  SEL R12, R29, R40, P0 ;  /* 0x000000281d0c7207 */ /* 0x002fc40000000000 */
[----:B------:R-:W-:Y:S01]  /*21280*/  SEL R14, R40, R29, P0 ;  /* 0x0000001d280e7207 */ /* 0x000fe20000000000 */
[----:B------:R-:W0:Y:S01]  /*21290*/  SHFL.IDX PT, R54, R54, R3, 0x1c1f ;  /* 0x001c1f0336367589 */ /* 0x000e2200000e0000 */
[----:B--2---:R-:W-:Y:S02]  /*212a0*/  SEL R32, R34, R25, P0 ;  /* 0x0000001922207207 */ /* 0x004fe40000000000 */
[----:B------:R-:W-:Y:S01]  /*212b0*/  SEL R40, R31, R42, P0 ;  /* 0x0000002a1f287207 */ /* 0x000fe20000000000 */
[----:B------:R1:W2:Y:S01]  /*212c0*/  SHFL.IDX PT, R2, R56, R3, 0x1c1f ;  /* 0x001c1f0338027589 */ /* 0x0002a200000e0000 */
[----:B---3--:R-:W-:Y:S02]  /*212d0*/  SEL R36, R38, R27, P0 ;  /* 0x0000001b26247207 */ /* 0x008fe40000000000 */
[----:B------:R-:W-:Y:S01]  /*212e0*/  SEL R34, R25, R34, P0 ;  /* 0x0000002219227207 */ /* 0x000fe20000000000 */
[----:B------:R-:W3:Y:S01]  /*212f0*/  SHFL.IDX PT, R66, R66, R3, 0x1c1f ;  /* 0x001c1f0342427589 */ /* 0x000ee200000e0000 */
[----:B------:R-:W-:-:S02]  /*21300*/  SEL R38, R27, R38, P0 ;  /* 0x000000261b267207 */ /* 0x000fc40000000000 */
[----:B------:R-:W-:Y:S01]  /*21310*/  SEL R42, R42, R31, P0 ;  /* 0x0000001f2a2a7207 */ /* 0x000fe20000000000 */
[----:B------:R-:W4:Y:S01]  /*21320*/  SHFL.IDX PT, R68, R68, R3, 0x1c1f ;  /* 0x001c1f0344447589 */ /* 0x000f2200000e0000 */
[----:B-1----:R-:W-:-:S03]  /*21330*/  SEL R56, R37, R58, P0 ;  /* 0x0000003a25387207 */ /* 0x002fc60000000000 */
[----:B------:R-:W-:Y:S01]  /*21340*/  SHFL.IDX PT, R45, R45, R0, 0x1c1f ;  /* 0x001c1f002d2d7589 */ /* 0x000fe200000e0000 */
[----:B------:R-:W-:-:S03]  /*21350*/  SEL R58, R58, R37, P0 ;  /* 0x000000253a3a7207 */ /* 0x000fc60000000000 */
[----:B------:R-:W-:Y:S04]  /*21360*/  SHFL.IDX PT, R47, R47, R0, 0x1c1f ;  /* 0x001c1f002f2f7589 */ /* 0x000fe800000e0000 */
[----:B------:R-:W-:Y:S01]  /*21370*/  SHFL.IDX PT, R57, R57, R0, 0x1c1f ;  /* 0x001c1f0039397589 */ /* 0x000fe200000e0000 */
[----:B0-----:R-:W-:Y:S02]  /*21380*/  SEL R5, R41, R54, P0 ;  /* 0x0000003629057207 */ /* 0x001fe40000000000 */
[----:B------:R-:W-:Y:S01]  /*21390*/  SEL R7, R54, R41, P0 ;  /* 0x0000002936077207 */ /* 0x000fe20000000000 */
[----:B------:R-:W-:Y:S01]  /*213a0*/  SHFL.IDX PT, R59, R59, R0, 0x1c1f ;  /* 0x001c1f003b3b7589 */ /* 0x000fe200000e0000 */
[----:B--2---:R-:W-:-:S03]  /*213b0*/  SEL R11, R2, R43, P0 ;  /* 0x0000002b020b7207 */ /* 0x004fc60000000000 */
[----:B------:R0:W1:Y:S01]  /*213c0*/  SHFL.IDX PT, R21, R24, R3, 0x1c1f ;  /* 0x001c1f0318157589 */ /* 0x00006200000e0000 */
[----:B---3--:R-:W-:Y:S02]  /*213d0*/  SEL R33, R49, R66, P0 ;  /* 0x0000004231217207 */ /* 0x008fe40000000000 */
[----:B------:R-:W-:Y:S01]  /*213e0*/  SEL R35, R66, R49, P0 ;  /* 0x0000003142237207 */ /* 0x000fe20000000000 */
[----:B------:R2:W3:Y:S01]  /*213f0*/  SHFL.IDX PT, R20, R60, R3, 0x1c1f ;  /* 0x001c1f033c147589 */ /* 0x0004e200000e0000 */
[----:B----4-:R-:W-:-:S03]  /*21400*/  SEL R37, R51, R68, P0 ;  /* 0x0000004433257207 */ /* 0x010fc60000000000 */
[----:B------:R-:W4:Y:S01]  /*21410*/  SHFL.IDX PT, R64, R64, R3, 0x1c1f ;  /* 0x001c1f0340407589 */ /* 0x000f2200000e0000 */
[----:B0-----:R-:W-:-:S03]  /*21420*/  SEL R24, R26, R9, P0 ;  /* 0x000000091a187207 */ /* 0x001fc60000000000 */
[----:B------:R-:W0:Y:S01]  /*21430*/  SHFL.IDX PT, R72, R72, R3, 0x1c1f ;  /* 0x001c1f0348487589 */ /* 0x000e2200000e0000 */
[----:B------:R-:W-:Y:S02]  /*21440*/  SEL R26, R9, R26, P0 ;  /* 0x0000001a091a7207 */ /* 0x000fe40000000000 */
[----:B--2---:R-:W-:Y:S01]  /*21450*/  SEL R60, R62, R39, P0 ;  /* 0x000000273e3c7207 */ /* 0x004fe20000000000 */
[----:B------:R-:W2:Y:S01]  /*21460*/  SHFL.IDX PT, R74, R74, R3, 0x1c1f ;  /* 0x001c1f034a4a7589 */ /* 0x000ea200000e0000 */
[----:B------:R-:W-:Y:S02]  /*21470*/  SEL R62, R39, R62, P0 ;  /* 0x0000003e273e7207 */ /* 0x000fe40000000000 */
[----:B------:R-:W-:Y:S01]  /*21480*/  SEL R9, R43, R2, P0 ;  /* 0x000000022b097207 */ /* 0x000fe20000000000 */
[----:B------:R-:W-:Y:S01]  /*21490*/  SHFL.IDX PT, R55, R55, R0, 0x1c1f ;  /* 0x001c1f0037377589 */ /* 0x000fe200000e0000 */
[----:B------:R-:W-:-:S03]  /*214a0*/  SEL R39, R68, R51, P0 ;  /* 0x0000003344277207 */ /* 0x000fc60000000000 */
[----:B------:R-:W-:Y:S01]  /*214b0*/  SHFL.IDX PT, R61, R61, R0, 0x1c1f ;  /* 0x001c1f003d3d7589 */ /* 0x000fe200000e0000 */
[----:B-1----:R-:W-:Y:S02]  /*214c0*/  SEL R28, R30, R21, P0 ;  /* 0x000000151e1c7207 */ /* 0x002fe40000000000 */
[----:B------:R-:W-:Y:S01]  /*214d0*/  SEL R30, R21, R30, P0 ;  /* 0x0000001e151e7207 */ /* 0x000fe20000000000 */
[----:B------:R-:W-:Y:S01]  /*214e0*/  SHFL.IDX PT, R63, R63, R0, 0x1c1f ;  /* 0x001c1f003f3f7589 */ /* 0x000fe200000e0000 */
[----:B---3--:R-:W-:Y:S02]  /*214f0*/  SEL R25, R45, R20, P0 ;  /* 0x000000142d197207 */ /* 0x008fe40000000000 */
[----:B------:R-:W-:Y:S01]  /*21500*/  SEL R27, R20, R45, P0 ;  /* 0x0000002d141b7207 */ /* 0x000fe20000000000 */
[----:B------:R-:W1:Y:S01]  /*21510*/  SHFL.IDX PT, R70, R70, R3, 0x1c1f ;  /* 0x001c1f0346467589 */ /* 0x000e6200000e0000 */
[----:B----4-:R-:W-:Y:S02]  /*21520*/  SEL R29, R47, R64, P0 ;  /* 0x000000402f1d7207 */ /* 0x010fe40000000000 */
[----:B------:R-:W-:Y:S01]  /*21530*/  SEL R31, R64, R47, P0 ;  /* 0x0000002f401f7207 */ /* 0x000fe20000000000 */
[----:B------:R-:W3:Y:S01]  /*21540*/  SHFL.IDX PT, R76, R76, R3, 0x1c1f ;  /* 0x001c1f034c4c7589 */ /* 0x000ee200000e0000 */
[----:B0-----:R-:W-:-:S02]  /*21550*/  SEL R41, R57, R72, P0 ;  /* 0x0000004839297207 */ /* 0x001fc40000000000 */
[----:B------:R-:W-:Y:S01]  /*21560*/  SEL R43, R72, R57, P0 ;  /* 0x00000039482b7207 */ /* 0x000fe20000000000 */
[----:B------:R-:W0:Y:S01]  /*21570*/  SHFL.IDX PT, R78, R78, R3, 0x1c1f ;  /* 0x001c1f034e4e7589 */ /* 0x000e2200000e0000 */
[----:B--2---:R-:W-:Y:S02]  /*21580*/  SEL R49, R59, R74, P0 ;  /* 0x0000004a3b317207 */ /* 0x004fe40000000000 */
[----:B------:R-:W-:Y:S01]  /*21590*/  SEL R51, R74, R59, P0 ;  /* 0x0000003b4a337207 */ /* 0x000fe20000000000 */
[----:B------:R-:W2:Y:S04]  /*215a0*/  SHFL.IDX PT, R80, R80, R3, 0x1c1f ;  /* 0x001c1f0350507589 */ /* 0x000ea800000e0000 */
[----:B------:R4:W2:Y:S01]  /*215b0*/  SHFL.IDX PT, R65, R65, R0, 0x1c1f ;  /* 0x001c1f0041417589 */ /* 0x0008a200000e0000 */
[----:B-1----:R-:W-:-:S02]  /*215c0*/  SEL R13, R55, R70, P0 ;  /* 0x00000046370d7207 */ /* 0x002fc40000000000 */
[----:B------:R-:W-:Y:S01]  /*215d0*/  SEL R15, R70, R55, P0 ;  /* 0x00000037460f7207 */ /* 0x000fe20000000000 */
[----:B----4-:R-:W-:Y:S01]  /*215e0*/  IMAD.MOV.U32 R0, RZ, RZ, RZ ;  /* 0x000000ffff007224 */ /* 0x010fe200078e00ff */
[----:B---3--:R-:W-:Y:S02]  /*215f0*/  SEL R45, R61, R76, P0 ;  /* 0x0000004c3d2d7207 */ /* 0x008fe40000000000 */
[----:B------:R-:W-:Y:S02]  /*21600*/  SEL R47, R76, R61, P0 ;  /* 0x0000003d4c2f7207 */ /* 0x000fe40000000000 */
[----:B0-----:R-:W-:Y:S02]  /*21610*/  SEL R57, R63, R78, P0 ;  /* 0x0000004e3f397207 */ /* 0x001fe40000000000 */
[----:B------:R-:W-:-:S07]  /*21620*/  SEL R59, R78, R63, P0 ;  /* 0x0000003f4e3b7207 */ /* 0x000fce0000000000 */
.L_x_3592:
[----:B------:R-:W3:Y:S04]  /*21630*/  LDL.LU R2, [R1+0x4] ;  /* 0x0000040001027983 */ /* 0x000ee80000300800 */
[----:B------:R-:W4:Y:S01]  /*21640*/  LDL.LU R54, [R1+0x8] ;  /* 0x0000080001367983 */ /* 0x000f220000300800 */
[----:B------:R-:W-:Y:S05]  /*21650*/  WARPSYNC.ALL ;  /* 0x0000000000007948 */ /* 0x000fea0003800000 */
[----:B------:R-:W-:Y:S01]  /*21660*/  BAR.SYNC.DEFER_BLOCKING 0x1, 0x100 ;  /* 0x0044000000007b1d */ /* 0x000fe20000010000 */
[----:B--2---:R-:W-:-:S02]  /*21670*/  SEL R61, R65, R80, P0 ;  /* 0x00000050413d7207 */ /* 0x004fc40000000000 */
[----:B------:R-:W-:-:S03]  /*21680*/  SEL R63, R80, R65, P0 ;  /* 0x00000041503f7207 */ /* 0x000fc60000000000 */
[----:B------:R-:W-:Y:S02]  /*21690*/  ULDC.64 UR4, c[0x0][0xbd8] ;  /* 0x0002f60000047ab9 */ /* 0x000fe40000000a00 */
[----:B------:R-:W-:-:S04]  /*216a0*/  ISETP.NE.U32.AND P1, PT, RZ, UR4, PT ;  /* 0x00000004ff007c0c */ /* 0x000fc8000bf25070 */
[----:B------:R-:W-:Y:S01]  /*216b0*/  ISETP.NE.AND.EX P1, PT, RZ, UR5, PT, P1 ;  /* 0x00000005ff007c0c */ /* 0x000fe2000bf25310 */
[----:B------:R-:W-:Y:S04]  /*216c0*/  STSM.16.M88.4 [R75], R4 ;  /* 0x000000044b007844 */ /* 0x000fe80000000200 */
[----:B------:R0:W-:Y:S04]  /*216d0*/  STSM.16.M88.4 [R85], R8 ;  /* 0x0000000855007844 */ /* 0x0001e80000000200 */
[----:B------:R-:W-:Y:S04]  /*216e0*/  STSM.16.M88.4 [R84], R24 ;  /* 0x0000001854007844 */ /* 0x000fe80000000200 */
        /* <DEDUP_REMOVED lines=9> */
[----:B------:R-:W-:-:S05]  /*21780*/  LEA R3, R232, R230, 0x6 ;  /* 0x000000e6e8037211 */ /* 0x000fca00078e30ff */
[----:B------:R-:W-:Y:S01]  /*21790*/  IMAD.WIDE R52, R3, 0x2, R52 ;  /* 0x0000000203347825 */ /* 0x000fe200078e0234 */
[----:B------:R-:W-:Y:S01]  /*217a0*/  BAR.SYNC.DEFER_BLOCKING 0x1, 0x100 ;  /* 0x0044000000007b1d */ /* 0x000fe20000010000 */
[----:B---3--:R-:W-:-:S04]  /*217b0*/  IADD3 R20, P2, R2, UR4, RZ ;  /* 0x0000000402147c10 */ /* 0x008fc8000ff5e0ff */
[----:B----4-:R-:W-:Y:S01]  /*217c0*/  IADD3.X R21, R54, UR5, RZ, P2, !PT ;  /* 0x0000000536157c10 */ /* 0x010fe200097fe4ff */
[----:B------:R-:W-:Y:S02]  /*217d0*/  ULDC.64 UR4, c[0x0][0xbe0] ;  /* 0x0002f80000047ab9 */ /* 0x000fe40000000a00 */
[----:B------:R-:W-:Y:S02]  /*217e0*/  ISETP.NE.U32.AND P0, PT, RZ, UR4, PT ;  /* 0x00000004ff007c0c */ /* 0x000fe4000bf05070 */
[----:B------:R2:W5:Y:S01]  /*217f0*/  @P1 LDG.E R0, desc[UR54][R20.64] ;  /* 0x0000003614001981 */ /* 0x000562000c1e1900 */
[----:B0-----:R-:W-:Y:S02]  /*21800*/  IADD3 R9, P2, R52, 0x1000, RZ ;  /* 0x0000100034097810 */ /* 0x001fe40007f5e0ff */
[----:B------:R-:W-:-:S13]  /*21810*/  ISETP.NE.AND.EX P0, PT, RZ, UR5, PT, P0 ;  /* 0x00000005ff007c0c */ /* 0x000fda000bf05300 */
[----:B------:R-:W-:Y:S01]  /*21820*/  @P0 IADD3 R2, P3, R2, UR4, RZ ;  /* 0x0000000402020c10 */ /* 0x000fe2000ff7e0ff */
[----:B------:R-:W-:Y:S02]  /*21830*/  ULDC UR4, c[0x0][0xa88] ;  /* 0x0002a20000047ab9 */ /* 0x000fe40000000800 */
[----:B-1----:R-:W-:Y:S01]  /*21840*/  IMAD.U32 R60, RZ, RZ, UR4 ;  /* 0x00000004ff3c7e24 */ /* 0x002fe2000f8e00ff */
[----:B------:R-:W-:-:S05]  /*21850*/  @P0 IADD3.X R3, R54, UR5, RZ, P3, !PT ;  /* 0x0000000536030c10 */ /* 0x000fca0009ffe4ff */
[----:B------:R2:W5:Y:S01]  /*21860*/  @P0 LDG.E R60, desc[UR54][R2.64] ;  /* 0x00000036023c0981 */ /* 0x000562000c1e1900 */
[----:B------:R-:W-:Y:S05]  /*21870*/  @P0 BRA `(.L_x_3360) ;  /* 0x0000000000100947 */ /* 0x000fea0003800000 */
[----:B------:R-:W-:Y:S05]  /*21880*/  @!P1 BRA `(.L_x_3360) ;  /* 0x00000000000c9947 */ /* 0x000fea0003800000 */
[----:B--2---:R-:W2:Y:S04]  /*21890*/  LDG.E R3, desc[UR54][R20.64] ;  /* 0x0000003614037981 */ /* 0x004ea8000c1e1900 */
[----:B-----5:R-:W2:Y:S02]  /*218a0*/  LDG.E R60, desc[UR54][R20.64+0x4] ;  /* 0x00000436143c7981 */ /* 0x020ea4000c1e1900 */
[----:B--2---:R-:W-:-:S07]  /*218b0*/  IMAD.IADD R60, R60, 0x1, -R3 ;  /* 0x000000013c3c7824 */ /* 0x004fce00078e0a03 */
.L_x_3360:
[----:B------:R-:W3:Y:S01]  /*218c0*/  LDL.LU R10, [R1+0xc] ;  /* 0x00000c00010a7983 */ /* 0x000ee20000300800 */
[----:B------:R-:W-:-:S03]  /*218d0*/  ULDC.64 UR4, c[0x0][0xb70] ;  /* 0x0002dc0000047ab9 */ /* 0x000fc60000000a00 */
[----:B------:R-:W4:Y:S04]  /*218e0*/  LDL R6, [R1+0x44] ;  /* 0x0000440001067983 */ /* 0x000f280000100800 */
[----:B------:R-:W4:Y:S04]  /*218f0*/  LDL.LU R65, [R1] ;  /* 0x0000000001417983 */ /* 0x000f280000300800 */
[----:B------:R-:W4:Y:S01]  /*21900*/  LDL.LU R64, [R1+0x18] ;  /* 0x0000180001407983 */ /* 0x000f220000300800 */
[--C-:B--2--5:R-:W-:Y:S01]  /*21910*/  SHF.R.S32.HI R3, RZ, 0x1f, R0.reuse ;  /* 0x0000001fff037819 */ /* 0x124fe20000011400 */
[----:B------:R-:W-:Y:S01]  /*21920*/  IMAD.MOV.U32 R2, RZ, RZ, R0 ;  /* 0x000000ffff027224 */ /* 0x000fe200078e0000 */
[----:B------:R-:W-:-:S02]  /*21930*/  SEL R237, R237, RZ, !P1 ;  /* 0x000000ffeded7207 */ /* 0x000fc40004800000 */
[----:B------:R-:W-:Y:S02]  /*21940*/  LOP3.LUT R8, R9, 0x380, RZ, 0xc0, !PT ;  /* 0x0000038009087812 */ /* 0x000fe400078ec0ff */
[----:B------:R-:W-:Y:S02]  /*21950*/  IADD3 R33, P0, R52, 0x5000, RZ ;  /* 0x0000500034217810 */ /* 0x000fe40007f1e0ff */
[----:B------:R-:W-:Y:S02]  /*21960*/  SHF.R.U64 R8, R8, 0x3, RZ ;  /* 0x0000000308087819 */ /* 0x000fe400000012ff */
[----:B------:R-:W-:Y:S02]  /*21970*/  IADD3 R13, P3, R52, 0x2000, RZ ;  /* 0x00002000340d7810 */ /* 0x000fe40007f7e0ff */
        /* <DEDUP_REMOVED lines=20> */
[----:B------:R-:W-:Y:S01]  /*21ac0*/  IMAD.X R25, RZ, RZ, R53, P4 ;  /* 0x000000ffff197224 */ /* 0x000fe200020e0635 */
[----:B------:R-:W-:Y:S02]  /*21ad0*/  LOP3.LUT R28, R28, R29, RZ, 0x3c, !PT ;  /* 0x0000001d1c1c7212 */ /* 0x000fe400078e3cff */
[----:B------:R-:W-:Y:S02]  /*21ae0*/  LOP3.LUT R40, R40, R41, RZ, 0x3c, !PT ;  /* 0x0000002928287212 */ /* 0x000fe400078e3cff */
[----:B------:R-:W-:-:S02]  /*21af0*/  IADD3.X R29, RZ, R53, RZ, P5, !PT ;  /* 0x00000035ff1d7210 */ /* 0x000fc40002ffe4ff */
[C---:B------:R-:W-:Y:S02]  /*21b00*/  IADD3 R45, P3, R52.reuse, 0x8000, RZ ;  /* 0x00008000342d7810 */ /* 0x040fe40007f7e0ff */
[C---:B------:R-:W-:Y:S02]  /*21b10*/  IADD3 R49, P4, R52.reuse, 0x9000, RZ ;  /* 0x0000900034317810 */ /* 0x040fe40007f9e0ff */
[----:B------:R-:W-:Y:S02]  /*21b20*/  IADD3 R55, P5, R52, 0xa000, RZ ;  /* 0x0000a00034377810 */ /* 0x000fe40007fbe0ff */
[----:B------:R-:W-:Y:S02]  /*21b30*/  IADD3.X R41, RZ, R53, RZ, P2, !PT ;  /* 0x00000035ff297210 */ /* 0x000fe400017fe4ff */
        /* <DEDUP_REMOVED lines=12> */
[----:B------:R-:W-:-:S02]  /*21c00*/  SHF.R.S32.HI R231, RZ, 0x1f, R230 ;  /* 0x0000001fffe77819 */ /* 0x000fc400000114e6 */
[----:B------:R-:W-:Y:S01]  /*21c10*/  SHF.R.S32.HI R233, RZ, 0x1f, R232 ;  /* 0x0000001fffe97819 */ /* 0x000fe200000114e8 */
[----:B------:R-:W-:Y:S01]  /*21c20*/  BSSY B1, `(.L_x_3361) ;  /* 0x000006d000017945 */ /* 0x000fe20003800000 */
[----:B---3--:R-:W-:Y:S02]  /*21c30*/  SEL R62, R10, RZ, !P1 ;  /* 0x000000ff0a3e7207 */ /* 0x008fe40004800000 */
[----:B------:R-:W0:Y:S01]  /*21c40*/  S2R R10, SR_TID.X ;  /* 0x00000000000a7919 */ /* 0x000e220000002100 */
[----:B----4-:R-:W-:Y:S02]  /*21c50*/  SHF.R.S32.HI R61, RZ, 0x1f, R65 ;  /* 0x0000001fff3d7819 */ /* 0x010fe40000011441 */
[----:B------:R-:W-:-:S03]  /*21c60*/  LEA R11, R64, R6, 0x7 ;  /* 0x00000006400b7211 */ /* 0x000fc600078e38ff */
[----:B------:R-:W-:-:S04]  /*21c70*/  IMAD R4, R61, UR4, RZ ;  /* 0x000000043d047c24 */ /* 0x000fc8000f8e02ff */
[C---:B------:R-:W-:Y:S02]  /*21c80*/  IMAD R7, R65.reuse, UR5, R4 ;  /* 0x0000000541077c24 */ /* 0x040fe4000f8e0204 */
[----:B------:R-:W-:Y:S01]  /*21c90*/  IMAD.WIDE.U32 R4, R65, UR4, R2 ;  /* 0x0000000441047c25 */ /* 0x000fe2000f8e0002 */
[----:B------:R-:W-:-:S03]  /*21ca0*/  ULDC.64 UR4, c[0x0][0xb78] ;  /* 0x0002de0000047ab9 */ /* 0x000fc60000000a00 */
[----:B------:R-:W-:Y:S01]  /*21cb0*/  IMAD.IADD R5, R5, 0x1, R7 ;  /* 0x0000000105057824 */ /* 0x000fe200078e0207 */
[----:B------:R-:W-:Y:S01]  /*21cc0*/  SHF.R.S32.HI R7, RZ, 0x1f, R11 ;  /* 0x0000001fff077819 */ /* 0x000fe2000001140b */
[----:B------:R-:W-:Y:S02]  /*21cd0*/  IMAD R2, R62, UR4, RZ ;  /* 0x000000043e027c24 */ /* 0x000fe4000f8e02ff */
[----:B------:R-:W-:-:S04]  /*21ce0*/  IMAD.WIDE.U32 R4, R237, UR4, R4 ;  /* 0x00000004ed047c25 */ /* 0x000fc8000f8e0004 */
[----:B------:R-:W-:Y:S01]  /*21cf0*/  IMAD R6, R237, UR5, R2 ;  /* 0x00000005ed067c24 */ /* 0x000fe2000f8e0202 */
[----:B------:R-:W-:Y:S01]  /*21d00*/  IADD3 R2, P1, R11, R4, RZ ;  /* 0x000000040b027210 */ /* 0x000fe20007f3e0ff */
[----:B------:R-:W-:Y:S01]  /*21d10*/  ULDC.64 UR4, c[0x0][0xb40] ;  /* 0x0002d00000047ab9 */ /* 0x000fe20000000a00 */
[----:B0-----:R-:W-:Y:S02]  /*21d20*/  VIADD R14, R10, 0xffffff80 ;  /* 0xffffff800a0e7836 */ /* 0x001fe40000000000 */
[----:B------:R-:W-:Y:S01]  /*21d30*/  IADD3.X R7, R7, R5, R6, P1, !PT ;  /* 0x0000000507077210 */ /* 0x000fe20000ffe406 */
[----:B------:R-:W-:Y:S01]  /*21d40*/  VIADD R5, R11, 0x8 ;  /* 0x000000080b057836 */ /* 0x000fe20000000000 */
[C---:B------:R-:W-:Y:S02]  /*21d50*/  LEA R20, P1, R2.reuse, UR4, 0x2 ;  /* 0x0000000402147c11 */ /* 0x040fe4000f8210ff */
[----:B------:R-:W-:Y:S02]  /*21d60*/  SHF.R.S32.HI R10, RZ, 0x1f, R14 ;  /* 0x0000001fff0a7819 */ /* 0x000fe4000001140e */
[----:B------:R-:W-:Y:S01]  /*21d70*/  LEA.HI.X R21, R2, UR5, R7, 0x2, P1 ;  /* 0x0000000502157c11 */ /* 0x000fe200088f1407 */
[----:B------:R-:W-:Y:S01]  /*21d80*/  ULDC.64 UR4, c[0x0][0xaa0] ;  /* 0x0002a80000047ab9 */ /* 0x000fe20000000a00 */
[----:B------:R-:W-:-:S02]  /*21d90*/  LEA.HI R10, R10, R14, RZ, 0x7 ;  /* 0x0000000e0a0a7211 */ /* 0x000fc400078f38ff */
[----:B------:R-:W-:Y:S02]  /*21da0*/  IADD3 R37, P1, R52, 0x6000, RZ ;  /* 0x0000600034257810 */ /* 0x000fe40007f3e0ff */
[----:B------:R-:W-:Y:S02]  /*21db0*/  LOP3.LUT R10, R10, 0xffffff80, RZ, 0xc0, !PT ;  /* 0xffffff800a0a7812 */ /* 0x000fe400078ec0ff */
[----:B------:R-:W-:Y:S02]  /*21dc0*/  LOP3.LUT R36, R37, 0x380, RZ, 0xc0, !PT ;  /* 0x0000038025247812 */ /* 0x000fe400078ec0ff */
[----:B------:R-:W-:Y:S01]  /*21dd0*/  LOP3.LUT R2, R52, 0x380, RZ, 0xc0, !PT ;  /* 0x0000038034027812 */ /* 0x000fe200078ec0ff */
[----:B------:R-:W-:Y:S01]  /*21de0*/  IMAD.IADD R10, R14, 0x1, -R10 ;  /* 0x000000010e0a7824 */ /* 0x000fe200078e0a0a */
[----:B------:R-:W-:Y:S02]  /*21df0*/  SHF.R.U64 R36, R36, 0x3, RZ ;  /* 0x0000000324247819 */ /* 0x000fe400000012ff */
[----:B------:R-:W-:-:S02]  /*21e00*/  IADD3 R7, P2, R52, 0xb000, RZ ;  /* 0x0000b00034077810 */ /* 0x000fc40007f5e0ff */
[----:B------:R-:W-:Y:S02]  /*21e10*/  LOP3.LUT P0, RZ, R10, 0x3, RZ, 0xc0, !PT ;  /* 0x000000030aff7812 */ /* 0x000fe4000780c0ff */
[----:B------:R-:W-:Y:S01]  /*21e20*/  LOP3.LUT R36, R36, R37, RZ, 0x3c, !PT ;  /* 0x0000002524247212 */ /* 0x000fe200078e3cff */
[--C-:B------:R-:W-:Y:S01]  /*21e30*/  IMAD.X R37, RZ, RZ, R53.reuse, P1 ;  /* 0x000000ffff257224 */ /* 0x100fe200008e0635 */
[-C--:B------:R-:W-:Y:S01]  /*21e40*/  ISETP.GE.OR P1, PT, R11, R60.reuse, P0 ;  /* 0x0000003c0b00720c */ /* 0x080fe20000726670 */
[----:B------:R-:W-:Y:S01]  /*21e50*/  IMAD.X R57, RZ, RZ, R53, P2 ;  /* 0x000000ffff397224 */ /* 0x000fe200010e0635 */
[----:B------:R-:W-:Y:S02]  /*21e60*/  ISETP.GE.OR P0, PT, R5, R60, P0 ;  /* 0x0000003c0500720c */ /* 0x000fe40000706670 */
[----:B------:R-:W-:Y:S02]  /*21e70*/  SHF.R.U64 R5, R2, 0x3, RZ ;  /* 0x0000000302057819 */ /* 0x000fe400000012ff */
[----:B------:R-:W-:-:S02]  /*21e80*/  LOP3.LUT R2, R7, 0x380, RZ, 0xc0, !PT ;  /* 0x0000038007027812 */ /* 0x000fc400078ec0ff */
[----:B------:R-:W-:Y:S02]  /*21e90*/  LOP3.LUT R4, R5, R52, RZ, 0x3c, !PT ;  /* 0x0000003405047212 */ /* 0x000fe400078e3cff */
[----:B------:R-:W-:Y:S02]  /*21ea0*/  SHF.R.U64 R2, R2, 0x3, RZ ;  /* 0x0000000302027819 */ /* 0x000fe400000012ff */
[----:B------:R-:W-:Y:S01]  /*21eb0*/  MOV R5, R53 ;  /* 0x0000003500057202 */ /* 0x000fe20000000f00 */
[----:B------:R-:W-:Y:S01]  /*21ec0*/  @!P1 STG.E desc[UR54][R20.64], R122 ;  /* 0x0000007a14009986 */ /* 0x000fe2000c101936 */
[----:B------:R-:W-:-:S03]  /*21ed0*/  LOP3.LUT R56, R2, R7, RZ, 0x3c, !PT ;  /* 0x0000000702387212 */ /* 0x000fc600078e3cff */
[----:B------:R0:W-:Y:S04]  /*21ee0*/  @!P0 STG.E desc[UR54][R20.64+0x20], R124 ;  /* 0x0000207c14008986 */ /* 0x0001e8000c101936 */
[----:B------:R-:W5:Y:S04]  /*21ef0*/  LD.E.128 R4, desc[UR54][R4.64] ;  /* 0x0000003604047980 */ /* 0x000f68000c101d00 */
[----:B------:R-:W5:Y:S04]  /*21f00*/  LD.E.128 R8, desc[UR54][R8.64] ;  /* 0x0000003608087980 */ /* 0x000f68000c101d00 */
[----:B------:R-:W5:Y:S01]  /*21f10*/  LD.E.128 R12, desc[UR54][R12.64] ;  /* 0x000000360c0c7980 */ /* 0x000f62000c101d00 */
[----:B0-----:R-:W-:-:S03]  /*21f20*/  IMAD R21, R3, UR4, RZ ;  /* 0x0000000403157c24 */ /* 0x001fc6000f8e02ff */
        /* <DEDUP_REMOVED lines=19> */
[----:B------:R-:W-:Y:S02]  /*22060*/  IMAD.IADD R3, R3, 0x1, R21 ;  /* 0x0000000103037824 */ /* 0x000fe400078e0215 */
[C---:B------:R-:W-:Y:S01]  /*22070*/  VIADD R0, R232.reuse, 0x20 ;  /* 0x00000020e8007836 */ /* 0x040fe20000000000 */
[CC--:B------:R-:W-:Y:S01]  /*22080*/  ISETP.GE.AND P3, PT, R232.reuse, R63.reuse, PT ;  /* 0x0000003fe800720c */ /* 0x0c0fe20003f66270 */
[----:B------:R-:W-:Y:S02]  /*22090*/  IMAD R61, R61, UR4, RZ ;  /* 0x000000043d3d7c24 */ /* 0x000fe4000f8e02ff */
[----:B------:R-:W-:Y:S01]  /*220a0*/  VIADD R20, R232, 0x40 ;  /* 0x00000040e8147836 */ /* 0x000fe20000000000 */
[-C--:B------:R-:W-:Y:S01]  /*220b0*/  ISETP.GE.AND P0, PT, R0, R63.reuse, PT ;  /* 0x0000003f0000720c */ /* 0x080fe20003f06270 */
[C---:B------:R-:W-:Y:S02]  /*220c0*/  IMAD R61, R65.reuse, UR5, R61 ;  /* 0x00000005413d7c24 */ /* 0x040fe4000f8e023d */
[----:B------:R-:W-:Y:S01]  /*220d0*/  IMAD.WIDE.U32 R2, R65, UR4, R2 ;  /* 0x0000000441027c25 */ /* 0x000fe2000f8e0002 */
[----:B------:R-:W-:Y:S01]  /*220e0*/  ULDC.64 UR4, c[0x0][0xae8] ;  /* 0x0002ba0000047ab9 */ /* 0x000fe20000000a00 */
[----:B------:R-:W-:-:S02]  /*220f0*/  ISETP.GE.AND P1, PT, R20, R63, PT ;  /* 0x0000003f1400720c */ /* 0x000fc40003f26270 */
[----:B------:R-:W-:Y:S01]  /*22100*/  VIADD R0, R18, 0x33420 ;  /* 0x0003342012007836 */ /* 0x000fe20000000000 */
[----:B------:R-:W-:Y:S01]  /*22110*/  IADD3 R3, R3, R61, RZ ;  /* 0x0000003d03037210 */ /* 0x000fe20007ffe0ff */
[----:B------:R-:W-:Y:S02]  /*22120*/  VIADD R21, R232, 0x60 ;  /* 0x00000060e8157836 */ /* 0x000fe40000000000 */
[----:B------:R-:W-:Y:S01]  /*22130*/  IMAD R20, R62, UR4, RZ ;  /* 0x000000043e147c24 */ /* 0x000fe2000f8e02ff */
[----:B------:R-:W-:Y:S01]  /*22140*/  PRMT R0, RZ, 0x654, R0 ;  /* 0x00000654ff007816 */ /* 0x000fe20000000000 */
[----:B------:R-:W-:Y:S01]  /*22150*/  IMAD.WIDE.U32 R60, R237, UR4, R2 ;  /* 0x00000004ed3c7c25 */ /* 0x000fe2000f8e0002 */
[----:B------:R-:W-:Y:S02]  /*22160*/  ISETP.GE.AND P2, PT, R21, R63, PT ;  /* 0x0000003f1500720c */ /* 0x000fe40003f46270 */
[----:B0-----:R0:W-:Y:S01]  /*22170*/  SYNCS.ARRIVE.TRANS64.RED.A1T0 RZ, [R0+URZ], RZ ;  /* 0x000000ff00ff79a7 */ /* 0x0011e2000810043f */
[----:B------:R-:W-:-:S02]  /*22180*/  IMAD R63, R237, UR5, R20 ;  /* 0x00000005ed3f7c24 */ /* 0x000fc4000f8e0214 */
[----:B------:R-:W-:-:S04]  /*22190*/  IMAD.WIDE R20, R64, 0x80, R232 ;  /* 0x0000008040147825 */ /* 0x000fc800078e02e8 */
[----:B------:R-:W-:Y:S01]  /*221a0*/  IMAD.IADD R65, R61, 0x1, R63 ;  /* 0x000000013d417824 */ /* 0x000fe200078e023f */
[----:B0-----:R-:W-:Y:S06]  /*221b0*/  @P3 BRA `(.L_x_3362) ;  /* 0x00000000004c3947 */ /* 0x001fec0003800000 */
[----:B------:R-:W-:Y:S01]  /*221c0*/  ULDC.64 UR4, c[0x0][0xad8] ;  /* 0x0002b60000047ab9 */ /* 0x000fe20000000a00 */
[----:B------:R-:W-:Y:S01]  /*221d0*/  IMAD.MOV.U32 R2, RZ, RZ, R60 ;  /* 0x000000ffff027224 */ /* 0x000fe200078e003c */
[----:B------:R-:W-:Y:S01]  /*221e0*/  ULDC.64 UR6, c[0x0][0xa80] ;  /* 0x0002a00000067ab9 */ /* 0x000fe20000000a00 */
[----:B------:R-:W-:Y:S01]  /*221f0*/  IMAD R63, R21, UR4, RZ ;  /* 0x00000004153f7c24 */ /* 0x000fe2000f8e02ff */
[----:B------:R-:W-:Y:S01]  /*22200*/  IADD3 R0, R230, 0x40, RZ ;  /* 0x00000040e6007810 */ /* 0x000fe20007ffe0ff */
[----:B------:R-:W-:Y:S02]  /*22210*/  IMAD.MOV.U32 R3, RZ, RZ, R65 ;  /* 0x000000ffff037224 */ /* 0x000fe400078e0041 */
[C---:B------:R-:W-:Y:S02]  /*22220*/  IMAD R63, R20.reuse, UR5, R63 ;  /* 0x00000005143f7c24 */ /* 0x040fe4000f8e023f */
[----:B------:R-:W-:Y:S01]  /*22230*/  IMAD.WIDE.U32 R2, R20, UR4, R2 ;  /* 0x0000000414027c25 */ /* 0x000fe2000f8e0002 */
[----:B------:R-:W-:-:S02]  /*22240*/  ULDC UR4, c[0x0][0xa8c] ;  /* 0x0002a30000047ab9 */ /* 0x000fc40000000800 */
[----:B------:R-:W-:Y:S01]  /*22250*/  ISETP.GE.AND P3, PT, R0, UR4, PT ;  /* 0x0000000400007c0c */ /* 0x000fe2000bf66270 */
[----:B------:R-:W-:Y:S01]  /*22260*/  IMAD.IADD R3, R3, 0x1, R63 ;  /* 0x0000000103037824 */ /* 0x000fe200078e023f */
[----:B------:R-:W-:Y:S01]  /*22270*/  LEA R62, P5, R2, UR6, 0x1 ;  /* 0x00000006023e7c11 */ /* 0x000fe2000f8a08ff */
[C---:B------:R-:W-:Y:S01]  /*22280*/  VIADD R64, R230.reuse, 0x80 ;  /* 0x00000080e6407836 */ /* 0x040fe20000000000 */
[----:B------:R-:W-:Y:S02]  /*22290*/  ISETP.GE.AND P4, PT, R230, UR4, PT ;  /* 0x00000004e6007c0c */ /* 0x000fe4000bf86270 */
[----:B------:R-:W-:Y:S02]  /*222a0*/  LEA.HI.X R63, R2, UR7, R3, 0x1, P5 ;  /* 0x00000007023f7c11 */ /* 0x000fe4000a8f0c03 */
[----:B------:R-:W-:-:S05]  /*222b0*/  ISETP.GE.AND P5, PT, R64, UR4, PT ;  /* 0x0000000440007c0c */ /* 0x000fca000bfa6270 */
[----:B-----5:R0:W-:Y:S04]  /*222c0*/  @!P3 STG.E.128 desc[UR54][R62.64+0x80], R28 ;  /* 0x0000801c3e00b986 */ /* 0x0201e8000c101d36 */
[----:B------:R0:W-:Y:S04]  /*222d0*/  @!P4 STG.E.128 desc[UR54][R62.64], R4 ;  /* 0x000000043e00c986 */ /* 0x0001e8000c101d36 */
[----:B------:R0:W-:Y:S02]  /*222e0*/  @!P5 STG.E.128 desc[UR54][R62.64+0x100], R44 ;  /* 0x0001002c3e00d986 */ /* 0x0001e4000c101d36 */
.L_x_3362:
[----:B------:R-:W-:Y:S05]  /*222f0*/  BSYNC B1 ;  /* 0x0000000000017941 */ /* 0x000fea0003800000 */
.L_x_3361:
[----:B------:R-:W-:Y:S04]  /*22300*/  BSSY B1, `(.L_x_3363) ;  /* 0x0000017000017945 */ /* 0x000fe80003800000 */
[----:B------:R-:W-:Y:S05]  /*22310*/  @P0 BRA `(.L_x_3364) ;  /* 0x0000000000540947 */ /* 0x000fea0003800000 */
[----:B0----5:R-:W-:Y:S01]  /*22320*/  IADD3 R5, P0, R20, 0x20, RZ ;  /* 0x0000002014057810 */ /* 0x021fe20007f1e0ff */
[C---:B------:R-:W-:Y:S01]  /*22330*/  VIADD R2, R230.reuse, 0x40 ;  /* 0x00000040e6027836 */ /* 0x040fe20000000000 */
[----:B------:R-:W-:Y:S01]  /*22340*/  ULDC UR4, c[0x0][0xa8c] ;  /* 0x0002a30000047ab9 */ /* 0x000fe20000000800 */
[----:B------:R-:W-:Y:S01]  /*22350*/  ULDC.64 UR6, c[0x0][0xad8] ;  /* 0x0002b60000067ab9 */ /* 0x000fe20000000a00 */
[----:B------:R-:W-:Y:S01]  /*22360*/  IMAD.MOV.U32 R3, RZ, RZ, R65 ;  /* 0x000000ffff037224 */ /* 0x000fe200078e0041 */
[----:B------:R-:W-:Y:S01]  /*22370*/  IADD3 R4, R230, 0x80, RZ ;  /* 0x00000080e6047810 */ /* 0x000fe20007ffe0ff */
[----:B------:R-:W-:Y:S01]  /*22380*/  IMAD.X R0, RZ, RZ, R21, P0 ;  /* 0x000000ffff007224 */ /* 0x000fe200000e0615 */
        /* <DEDUP_REMOVED lines=13> */
[----:B------:R1:W-:Y:S02]  /*22460*/  @!P5 STG.E.128 desc[UR54][R4.64+0x100], R48 ;  /* 0x000100300400d986 */ /* 0x0003e4000c101d36 */
.L_x_3364:
[----:B------:R-:W-:Y:S05]  /*22470*/  BSYNC B1 ;  /* 0x0000000000017941 */ /* 0x000fea0003800000 */
.L_x_3363:
[----:B------:R-:W-:Y:S04]  /*22480*/  BSSY B1, `(.L_x_3365) ;  /* 0x0000017000017945 */ /* 0x000fe80003800000 */
[----:B------:R-:W-:Y:S05]  /*22490*/  @P1 BRA `(.L_x_3366) ;  /* 0x0000000000541947 */ /* 0x000fea0003800000 */
[----:B01---5:R-:W-:Y:S01]  /*224a0*/  IADD3 R5, P0, R20, 0x40, RZ ;  /* 0x0000004014057810 */ /* 0x023fe20007f1e0ff */
[----:B------:R-:W-:Y:S01]  /*224b0*/  ULDC UR4, c[0x0][0xa8c] ;  /* 0x0002a30000047ab9 */ /* 0x000fe20000000800 */
[C---:B------:R-:W-:Y:S01]  /*224c0*/  IADD3 R2, R230.reuse, 0x40, RZ ;  /* 0x00000040e6027810 */ /* 0x040fe20007ffe0ff */
        /* <DEDUP_REMOVED lines=18> */
.L_x_3366:
[----:B------:R-:W-:Y:S05]  /*225f0*/  BSYNC B1 ;  /* 0x0000000000017941 */ /* 0x000fea0003800000 */
.L_x_3365:
[----:B------:R-:W-:Y:S05]  /*22600*/  @P2 BRA `(.L_x_3367) ;  /* 0x0000000c001c2947 */ /* 0x000fea0003800000 */
[----:B012--5:R-:W-:Y:S01]  /*22610*/  IADD3 R5, P0, R20, 0x60, RZ ;  /* 0x0000006014057810 */ /* 0x027fe20007f1e0ff */
[----:B------:R-:W-:Y:S01]  /*22620*/  ULDC.64 UR4, c[0x0][0xad8] ;  /* 0x0002b60000047ab9 */ /* 0x000fe20000000a00 */
[----:B------:R-:W-:Y:S01]  /*22630*/  IMAD.MOV.U32 R2, RZ, RZ, R60 ;  /* 0x000000ffff027224 */ /* 0x000fe200078e003c */
[----:B------:R-:W-:Y:S01]  /*22640*/  ULDC.64 UR6, c[0x0][0xa80] ;  /* 0x0002a00000067ab9 */ /* 0x000fe20000000a00 */
[----:B------:R-:W-:Y:S01]  /*22650*/  IADD3.X R20, RZ, R21, RZ, P0, !PT ;  /* 0x00000015ff147210 */ /* 0x000fe200007fe4ff */
[----:B------:R-:W-:Y:S02]  /*22660*/  IMAD.MOV.U32 R3, RZ, RZ, R65 ;  /* 0x000000ffff037224 */ /* 0x000fe400078e0041 */
[----:B------:R-:W-:Y:S02]  /*22670*/  VIADD R0, R230, 0x40 ;  /* 0x00000040e6007836 */ /* 0x000fe40000000000 */
[----:B------:R-:W-:Y:S02]  /*22680*/  IMAD R20, R20, UR4, RZ ;  /* 0x0000000414147c24 */ /* 0x000fe4000f8e02ff */
[----:B------:R-:W-:Y:S01]  /*22690*/  IMAD.WIDE.U32 R2, R5, UR4, R2 ;  /* 0x0000000405027c25 */ /* 0x000fe2000f8e0002 */
[----:B------:R-:W-:-:S02]  /*226a0*/  ULDC UR4, c[0x0][0xa8c] ;  /* 0x0002a30000047ab9 */ /* 0x000fc40000000800 */
[----:B------:R-:W-:Y:S01]  /*226b0*/  ISETP.GE.AND P1, PT, R230, UR4, PT ;  /* 0x00000004e6007c0c */ /* 0x000fe2000bf26270 */
[----:B------:R-:W-:Y:S01]  /*226c0*/  IMAD R5, R5, UR5, R20 ;  /* 0x0000000505057c24 */ /* 0x000fe2000f8e0214 */
[----:B------:R-:W-:Y:S02]  /*226d0*/  ISETP.GE.AND P2, PT, R0, UR4, PT ;  /* 0x0000000400007c0c */ /* 0x000fe4000bf46270 */
[----:B------:R-:W-:Y:S01]  /*226e0*/  LEA R4, P0, R2, UR6, 0x1 ;  /* 0x0000000602047c11 */ /* 0x000fe2000f8008ff */
[----:B------:R-:W-:Y:S01]  /*226f0*/  IMAD.IADD R3, R3, 0x1, R5 ;  /* 0x0000000103037824 */ /* 0x000fe200078e0205 */
[----:B------:R-:W-:-:S04]  /*22700*/  IADD3 R0, R230, 0x80, RZ ;  /* 0x00000080e6007810 */ /* 0x000fc80007ffe0ff */
[----:B------:R-:W-:Y:S02]  /*22710*/  LEA.HI.X R5, R2, UR7, R3, 0x1, P0 ;  /* 0x0000000702057c11 */ /* 0x000fe400080f0c03 */
[----:B------:R-:W-:-:S03]  /*22720*/  ISETP.GE.AND P0, PT, R0, UR4, PT ;  /* 0x0000000400007c0c */ /* 0x000fc6000bf06270 */
[----:B------:R3:W-:Y:S04]  /*22730*/  @!P1 STG.E.128 desc[UR54][R4.64], R24 ;  /* 0x0000001804009986 */ /* 0x0007e8000c101d36 */
[----:B------:R3:W-:Y:S06]  /*22740*/  @!P2 STG.E.128 desc[UR54][R4.64+0x80], R40 ;  /* 0x000080280400a986 */ /* 0x0007ec000c101d36 */
[----:B------:R-:W-:Y:S05]  /*22750*/  @P0 BRA `(.L_x_3367) ;  /* 0x0000000800c80947 */ /* 0x000fea0003800000 */
[----:B------:R4:W-:Y:S01]  /*22760*/  STG.E.128 desc[UR54][R4.64+0x100], R56 ;  /* 0x0001003804007986 */ /* 0x0009e2000c101d36 */
[----:B------:R-:W-:Y:S05]  /*22770*/  BRA `(.L_x_3367) ;  /* 0x0000000800c07947 */ /* 0x000fea0003800000 */
.L_x_3358:
[----:B------:R-:W2:Y:S01]  /*22780*/  LDL.LU R4, [R1+0x4] ;  /* 0x0000040001047983 */ /* 0x000ea20000300800 */
[----:B------:R-:W-:-:S03]  /*22790*/  ULDC.64 UR4, c[0x0][0xbd8] ;  /* 0x0002f60000047ab9 */ /* 0x000fc60000000a00 */
[----:B------:R-:W3:Y:S01]  /*227a0*/  LDL.LU R0, [R1+0x8] ;  /* 0x0000080001007983 */ /* 0x000ee20000300800 */
[----:B------:R-:W-:Y:S01]  /*227b0*/  ISETP.NE.U32.AND P0, PT, RZ, UR4, PT ;  /* 0x00000004ff007c0c */ /* 0x000fe2000bf05070 */
[----:B------:R-:W-:-:S03]  /*227c0*/  IMAD.MOV.U32 R7, RZ, RZ, RZ ;  /* 0x000000ffff077224 */ /* 0x000fc600078e00ff */
[----:B------:R-:W-:Y:S02]  /*227d0*/  ISETP.NE.AND.EX P0, PT, RZ, UR5, PT, P0 ;  /* 0x00000005ff007c0c */ /* 0x000fe4000bf05300 */
[----:B--2---:R-:W-:-:S04]  /*227e0*/  IADD3 R2, P1, R4, UR4, RZ ;  /* 0x0000000404027c10 */ /* 0x004fc8000ff3e0ff */
[----:B---3--:R-:W-:Y:S01]  /*227f0*/  IADD3.X R3, R0, UR5, RZ, P1, !PT ;  /* 0x0000000500037c10 */ /* 0x008fe20008ffe4ff */
[----:B------:R-:W-:Y:S02]  /*22800*/  ULDC.64 UR4, c[0x0][0xbe0] ;  /* 0x0002f80000047ab9 */ /* 0x000fe40000000a00 */
[----:B------:R-:W-:-:S04]  /*22810*/  ISETP.NE.U32.AND P1, PT, RZ, UR4, PT ;  /* 0x00000004ff007c0c */ /* 0x000fc8000bf25070 */
[----:B------:R2:W5:Y:S01]  /*22820*/  @P0 LDG.E R7, desc[UR54][R2.64] ;  /* 0x0000003602070981 */ /* 0x000562000c1e1900 */
[----:B------:R-:W-:Y:S01]  /*22830*/  ISETP.NE.AND.EX P1, PT, RZ, UR5, PT, P1 ;  /* 0x00000005ff007c0c */ /* 0x000fe2000bf25310 */
[----:B------:R-:W3:-:S12]  /*22840*/  S2R R6, SR_TID.X ;  /* 0x0000000000067919 */ /* 0x000ed80000002100 */
[----:B------:R-:W-:Y:S01]  /*22850*/  @P1 IADD3 R4, P2, R4, UR4, RZ ;  /* 0x0000000404041c10 */ /* 0x000fe2000ff5e0ff */
[----:B------:R-:W-:-:S03]  /*22860*/  ULDC UR4, c[0x0][0xa88] ;  /* 0x0002a20000047ab9 */ /* 0x000fc60000000800 */
[----:B------:R-:W-:Y:S01]  /*22870*/  @P1 IADD3.X R5, R0, UR5, RZ, P2, !PT ;  /* 0x0000000500051c10 */ /* 0x000fe200097fe4ff */
[----:B------:R-:W-:-:S06]  /*22880*/  IMAD.U32 R0, RZ, RZ, UR4 ;  /* 0x00000004ff007e24 */ /* 0x000fcc000f8e00ff */
[----:B------:R2:W5:Y:S01]  /*22890*/  @P1 LDG.E R0, desc[UR54][R4.64] ;  /* 0x0000003604001981 */ /* 0x000562000c1e1900 */
[----:B---3--:R-:W-:-:S05]  /*228a0*/  VIADD R6, R6, 0xffffff80 ;  /* 0xffffff8006067836 */ /* 0x008fca0000000000 */
[----:B------:R-:W-:Y:S01]  /*228b0*/  ISETP.GE.AND P2, PT, R6, 0x80, PT ;  /* 0x000000800600780c */ /* 0x000fe20003f46270 */
[----:B--2---:R-:W-:-:S12]  /*228c0*/  @P1 BRA `(.L_x_3368) ;  /* 0x0000000000101947 */ /* 0x004fd80003800000 */
[----:B------:R-:W-:Y:S05]  /*228d0*/  @!P0 BRA `(.L_x_3368) ;  /* 0x00000000000c8947 */ /* 0x000fea0003800000 */
[----:B------:R-:W2:Y:S04]  /*228e0*/  LDG.E R5, desc[UR54][R2.64] ;  /* 0x0000003602057981 */ /* 0x000ea8000c1e1900 */
[----:B-----5:R-:W2:Y:S02]  /*228f0*/  LDG.E R0, desc[UR54][R2.64+0x4] ;  /* 0x0000043602007981 */ /* 0x020ea4000c1e1900 */
[----:B--2---:R-:W-:-:S07]  /*22900*/  IMAD.IADD R0, R0, 0x1, -R5 ;  /* 0x0000000100007824 */ /* 0x004fce00078e0a05 */
.L_x_3368:
[----:B------:R-:W2:Y:S04]  /*22910*/  LDL.LU R2, [R1+0xc] ;  /* 0x00000c0001027983 */ /* 0x000ea80000300800 */
[----:B------:R-:W3:Y:S04]  /*22920*/  LDL R12, [R1] ;  /* 0x00000000010c7983 */ /* 0x000ee80000100800 */
[----:B------:R4:W5:Y:S01]  /*22930*/  LDL R10, [R1+0x18] ;  /* 0x00001800010a7983 */ /* 0x0009620000100800 */
[----:B------:R-:W-:Y:S01]  /*22940*/  BSSY B1, `(.L_x_3369) ;  /* 0x000001d000017945 */ /* 0x000fe20003800000 */
[----:B------:R-:W-:-:S02]  /*22950*/  SHF.R.S32.HI R231, RZ, 0x1f, R230 ;  /* 0x0000001fffe77819 */ /* 0x000fc400000114e6 */
[----:B------:R-:W-:Y:S02]  /*22960*/  SEL R237, R237, RZ, !P0 ;  /* 0x000000ffeded7207 */ /* 0x000fe40004000000 */
[----:B-----5:R-:W-:Y:S02]  /*22970*/  SHF.R.S32.HI R6, RZ, 0x1f, R7 ;  /* 0x0000001fff067819 */ /* 0x020fe40000011407 */
[----:B--2---:R-:W-:Y:S02]  /*22980*/  SEL R9, R2, RZ, !P0 ;  /* 0x000000ff02097207 */ /* 0x004fe40004000000 */
[----:B---3--:R-:W-:Y:S01]  /*22990*/  SHF.R.S32.HI R8, RZ, 0x1f, R12 ;  /* 0x0000001fff087819 */ /* 0x008fe2000001140c */
[----:B----4-:R-:W-:Y:S06]  /*229a0*/  @P2 BRA `(.L_x_3370) ;  /* 0x0000000000582947 */ /* 0x010fec0003800000 */
[----:B------:R-:W2:Y:S02]  /*229b0*/  S2R R2, SR_TID.X ;  /* 0x0000000000027919 */ /* 0x000ea40000002100 */
[----:B--2---:R-:W-:-:S05]  /*229c0*/  LEA R2, R10, R2, 0x7 ;  /* 0x000000020a027211 */ /* 0x004fca00078e38ff */
        /* <DEDUP_REMOVED lines=20> */
.L_x_3370:
[----:B------:R-:W-:Y:S05]  /*22b10*/  BSYNC B1 ;  /* 0x0000000000017941 */ /* 0x000fea0003800000 */
.L_x_3369:
[----:B------:R-:W-:Y:S01]  /*22b20*/  ULDC.64 UR4, c[0x0][0xaa0] ;  /* 0x0002a80000047ab9 */ /* 0x000fe20000000a00 */
[----:B------:R-:W-:Y:S01]  /*22b30*/  IMAD R11, R10, -0x80, R0 ;  /* 0xffffff800a0b7824 */ /* 0x000fe200078e0200 */
[----:B------:R-:W-:Y:S01]  /*22b40*/  BSSY B1, `(.L_x_3371) ;  /* 0x000002c000017945 */ /* 0x000fe20003800000 */
[----:B--2---:R-:W-:Y:S02]  /*22b50*/  IMAD R4, R6, UR4, RZ ;  /* 0x0000000406047c24 */ /* 0x004fe4000f8e02ff */
[----:B------:R-:W-:Y:S01]  /*22b60*/  IMAD.WIDE.U32 R2, R7, UR4, R230 ;  /* 0x0000000407027c25 */ /* 0x000fe2000f8e00e6 */
[----:B------:R-:W-:-:S03]  /*22b70*/  ISETP.GE.AND P1, PT, R232, R11, PT ;  /* 0x0000000be800720c */ /* 0x000fc60003f26270 */
[----:B------:R-:W-:Y:S01]  /*22b80*/  IMAD R7, R7, UR5, R4 ;  /* 0x0000000507077c24 */ /* 0x000fe2000f8e0204 */
[----:B------:R-:W-:Y:S01]  /*22b90*/  ULDC.64 UR4, c[0x0][0xae0] ;  /* 0x0002b80000047ab9 */ /* 0x000fe20000000a00 */
[----:B------:R-:W-:Y:S02]  /*22ba0*/  VIADD R0, R232, 0x40 ;  /* 0x00000040e8007836 */ /* 0x000fe40000000000 */
[----:B------:R-:W-:Y:S01]  /*22bb0*/  IMAD R4, R8, UR4, RZ ;  /* 0x0000000408047c24 */ /* 0x000fe2000f8e02ff */
[----:B------:R-:W-:Y:S01]  /*22bc0*/  IADD3 R3, R3, R7, RZ ;  /* 0x0000000703037210 */ /* 0x000fe20007ffe0ff */
[----:B------:R-:W-:Y:S01]  /*22bd0*/  VIADD R6, R232, 0x20 ;  /* 0x00000020e8067836 */ /* 0x000fe20000000000 */
[-C--:B------:R-:W-:Y:S01]  /*22be0*/  ISETP.GE.AND P0, PT, R0, R11.reuse, PT ;  /* 0x0000000b0000720c */ /* 0x080fe20003f06270 */
[C---:B------:R-:W-:Y:S01]  /*22bf0*/  IMAD R5, R12.reuse, UR5, R4 ;  /* 0x000000050c057c24 */ /* 0x040fe2000f8e0204 */
[----:B------:R-:W-:Y:S01]  /*22c00*/  SHF.R.S32.HI R7, RZ, 0x1f, R232 ;  /* 0x0000001fff077819 */ /* 0x000fe200000114e8 */
[----:B------:R-:W-:Y:S01]  /*22c10*/  IMAD.WIDE.U32 R2, R12, UR4, R2 ;  /* 0x000000040c027c25 */ /* 0x000fe2000f8e0002 */
[----:B------:R-:W-:Y:S01]  /*22c20*/  ULDC.64 UR4, c[0x0][0xae8] ;  /* 0x0002ba0000047ab9 */ /* 0x000fe20000000a00 */
[----:B------:R-:W-:-:S02]  /*22c30*/  ISETP.GE.AND P2, PT, R6, R11, PT ;  /* 0x0000000b0600720c */ /* 0x000fc40003f46270 */
[----:B------:R-:W-:Y:S02]  /*22c40*/  IMAD.IADD R3, R3, 0x1, R5 ;  /* 0x0000000103037824 */ /* 0x000fe400078e0205 */
[----:B------:R-:W-:Y:S02]  /*22c50*/  IMAD R0, R9, UR4, RZ ;  /* 0x0000000409007c24 */ /* 0x000fe4000f8e02ff */
[----:B------:R-:W-:-:S04]  /*22c60*/  IMAD.WIDE.U32 R4, R237, UR4, R2 ;  /* 0x00000004ed047c25 */ /* 0x000fc8000f8e0002 */
[----:B------:R-:W-:Y:S01]  /*22c70*/  IMAD R9, R237, UR5, R0 ;  /* 0x00000005ed097c24 */ /* 0x000fe2000f8e0200 */
[----:B------:R-:W-:Y:S01]  /*22c80*/  IADD3 R0, R232, 0x60, RZ ;  /* 0x00000060e8007810 */ /* 0x000fe20007ffe0ff */
[----:B------:R-:W-:Y:S02]  /*22c90*/  IMAD.MOV.U32 R6, RZ, RZ, R232 ;  /* 0x000000ffff067224 */ /* 0x000fe400078e00e8 */
[----:B------:R-:W-:Y:S02]  /*22ca0*/  IMAD.IADD R13, R5, 0x1, R9 ;  /* 0x00000001050d7824 */ /* 0x000fe400078e0209 */
[----:B------:R-:W-:Y:S01]  /*22cb0*/  IMAD.WIDE R6, R10, 0x80, R6 ;  /* 0x000000800a067825 */ /* 0x000fe200078e0206 */
[----:B------:R-:W-:Y:S06]  /*22cc0*/  @P1 BRA `(.L_x_3372) ;  /* 0x00000000004c1947 */ /* 0x000fec0003800000 */
[C---:B------:R-:W-:Y:S01]  /*22cd0*/  VIADD R2, R230.reuse, 0x40 ;  /* 0x00000040e6027836 */ /* 0x040fe20000000000 */
[----:B------:R-:W-:Y:S01]  /*22ce0*/  ULDC UR4, c[0x0][0xa8c] ;  /* 0x0002a30000047ab9 */ /* 0x000fe20000000800 */
[----:B------:R-:W-:Y:S01]  /*22cf0*/  ULDC.64 UR6, c[0x0][0xad8] ;  /* 0x0002b60000067ab9 */ /* 0x000fe20000000a00 */
[----:B------:R-:W-:Y:S01]  /*22d00*/  MOV R3, R13 ;  /* 0x0000000d00037202 */ /* 0x000fe20000000f00 */
[----:B------:R-:W-:Y:S01]  /*22d10*/  VIADD R8, R230, 0x80 ;  /* 0x00000080e6087836 */ /* 0x000fe20000000000 */
[----:B------:R-:W-:Y:S01]  /*22d20*/  ISETP.GE.AND P4, PT, R2, UR4, PT ;  /* 0x0000000402007c0c */ /* 0x000fe2000bf86270 */
[----:B------:R-:W-:Y:S01]  /*22d30*/  IMAD R9, R7, UR6, RZ ;  /* 0x0000000607097c24 */ /* 0x000fe2000f8e02ff */
        /* <DEDUP_REMOVED lines=12> */
.L_x_3372:
[----:B------:R-:W-:Y:S05]  /*22e00*/  BSYNC B1 ;  /* 0x0000000000017941 */ /* 0x000fea0003800000 */
.L_x_3371:
[----:B------:R-:W-:Y:S01]  /*22e10*/  BSSY B1, `(.L_x_3373) ;  /* 0x0000018000017945 */ /* 0x000fe20003800000 */
[----:B------:R-:W-:-:S03]  /*22e20*/  ISETP.GE.AND P1, PT, R0, R11, PT ;  /* 0x0000000b0000720c */ /* 0x000fc60003f26270 */
[----:B------:R-:W-:Y:S10]  /*22e30*/  @P2 BRA `(.L_x_3374) ;  /* 0x0000000000542947 */ /* 0x000ff40003800000 */
[----:B--2---:R-:W-:Y:S01]  /*22e40*/  IADD3 R9, P2, R6, 0x20, RZ ;  /* 0x0000002006097810 */ /* 0x004fe20007f5e0ff */
[C---:B------:R-:W-:Y:S01]  /*22e50*/  VIADD R2, R230.reuse, 0x40 ;  /* 0x00000040e6027836 */ /* 0x040fe20000000000 */
[----:B------:R-:W-:Y:S01]  /*22e60*/  ULDC UR4, c[0x0][0xa8c] ;  /* 0x0002a30000047ab9 */ /* 0x000fe20000000800 */
[----:B------:R-:W-:Y:S01]  /*22e70*/  ULDC.64 UR6, c[0x0][0xad8] ;  /* 0x0002b60000067ab9 */ /* 0x000fe20000000a00 */
[----:B------:R-:W-:Y:S01]  /*22e80*/  IMAD.MOV.U32 R3, RZ, RZ, R13 ;  /* 0x000000ffff037224 */ /* 0x000fe200078e000d */
[----:B------:R-:W-:Y:S01]  /*22e90*/  ISETP.GE.AND P3, PT, R230, UR4, PT ;  /* 0x00000004e6007c0c */ /* 0x000fe2000bf66270 */
[----:B------:R-:W-:Y:S01]  /*22ea0*/  IMAD.X R0, RZ, RZ, R7, P2 ;  /* 0x000000ffff007224 */ /* 0x000fe200010e0607 */
[----:B------:R-:W-:Y:S01]  /*22eb0*/  ISETP.GE.AND P4, PT, R2, UR4, PT ;  /* 0x0000000402007c0c */ /* 0x000fe2000bf86270 */
[----:B------:R-:W-:Y:S01]  /*22ec0*/  VIADD R8, R230, 0x80 ;  /* 0x00000080e6087836 */ /* 0x000fe20000000000 */
[----:B------:R-:W-:Y:S01]  /*22ed0*/  MOV R2, R4 ;  /* 0x0000000400027202 */ /* 0x000fe20000000f00 */
[----:B------:R-:W-:-:S03]  /*22ee0*/  IMAD R0, R0, UR6, RZ ;  /* 0x0000000600007c24 */ /* 0x000fc6000f8e02ff */
        /* <DEDUP_REMOVED lines=10> */
.L_x_3374:
[----:B------:R-:W-:Y:S05]  /*22f90*/  BSYNC B1 ;  /* 0x0000000000017941 */ /* 0x000fea0003800000 */
.L_x_3373:
[----:B------:R-:W-:Y:S04]  /*22fa0*/  BSSY B1, `(.L_x_3375) ;  /* 0x0000017000017945 */ /* 0x000fe80003800000 */
[----:B------:R-:W-:Y:S05]  /*22fb0*/  @P0 BRA `(.L_x_3376) ;  /* 0x0000000000540947 */ /* 0x000fea0003800000 */
[----:B--23--:R-:W-:Y:S01]  /*22fc0*/  IADD3 R9, P0, R6, 0x40, RZ ;  /* 0x0000004006097810 */ /* 0x00cfe20007f1e0ff */
        /* <DEDUP_REMOVED lines=20> */
.L_x_3376:
[----:B------:R-:W-:Y:S05]  /*23110*/  BSYNC B1 ;  /* 0x0000000000017941 */ /* 0x000fea0003800000 */
.L_x_3375:
        /* <DEDUP_REMOVED lines=9> */
[----:B------:R-:W-:Y:S01]  /*231b0*/  ISETP.GE.AND P1, PT, R230, UR4, PT ;  /* 0x00000004e6007c0c */ /* 0x000fe2000bf26270 */
[----:B------:R-:W-:Y:S02]  /*231c0*/  IMAD R6, R6, UR6, RZ ;  /* 0x0000000606067c24 */ /* 0x000fe4000f8e02ff */
[----:B------:R-:W-:-:S02]  /*231d0*/  VIADD R0, R230, 0x80 ;  /* 0x00000080e6007836 */ /* 0x000fc40000000000 */
        /* <DEDUP_REMOVED lines=10> */
.L_x_3367:
[----:B------:R-:W-:Y:S05]  /*23280*/  BSYNC B0 ;  /* 0x0000000000007941 */ /* 0x000fea0003800000 */
.L_x_3357:
[----:B------:R-:W-:Y:S02]  /*23290*/  ULDC UR4, c[0x0][0xc14] ;  /* 0x0003050000047ab9 */ /* 0x000fe40000000800 */
[----:B-1----:R-:W-:-:S13]  /*232a0*/  ISETP.GE.AND P0, PT, R147, UR4, PT ;  /* 0x0000000493007c0c */ /* 0x002fda000bf06270 */
[----:B------:R-:W-:Y:S05]  /*232b0*/  @!P0 BRA `(.L_x_3377) ;  /* 0xfffffde000088947 */ /* 0x000fea000383ffff */
[----:B------:R-:W-:Y:S05]  /*232c0*/  BRA `(.L_x_3184) ;  /* 0x0000007400c87947 */ /* 0x000fea0003800000 */
.L_x_3182:
[----:B------:R-:W-:-:S08]  /*232d0*/  NOP ;  /* 0x0000000000007918 */ /* 0x000fd00000000000 */
[----:B------:R-:W0:-:S00]  /*232e0*/  USETMAXREG.DEALLOC.CTAPOOL 0x18 ;  /* 0x00000018000079c8 */ /* 0x000e0000080e0500 */
[----:B0-----:R-:W2:Y:S01]  /*232f0*/  LDL.LU R2, [R1+0x10] ;  /* 0x0000100001027983 */ /* 0x001ea20000300800 */
[----:B------:R-:W-:-:S06]  /*23300*/  LOP3.LUT R0, R0, 0x3, RZ, 0xc0, !PT ;  /* 0x0000000300007812 */ /* 0x000fcc00078ec0ff */
[----:B------:R-:W0:Y:S02]  /*23310*/  SHFL.IDX PT, R0, R0, RZ, 0x1f ;  /* 0x00001fff00007589 */ /* 0x000e2400000e0000 */
[----:B0-----:R-:W-:Y:S02]  /*23320*/  ISETP.NE.AND P0, PT, R0, RZ, PT ;  /* 0x000000ff0000720c */ /* 0x001fe40003f05270 */
[----:B------:R-:W-:Y:S02]  /*23330*/  MOV R0, RZ ;  /* 0x000000ff00007202 */ /* 0x000fe40000000f00 */
[----:B--2---:R-:W-:-:S09]  /*23340*/  LOP3.LUT R2, R2, 0xfffffffd, RZ, 0xc0, !PT ;  /* 0xfffffffd02027812 */ /* 0x004fd200078ec0ff */
        /* <DEDUP_REMOVED lines=12> */
.L_x_3378:
        /* <DEDUP_REMOVED lines=34> */
[----:B------:R-:W-:Y:S01]  /*23630*/  IMAD.MOV.U32 R9, RZ, RZ, R6 ;  /* 0x000000ffff097224 */ /* 0x000fe200078e0006 */
[----:B-1----:R-:W-:-:S13]  /*23640*/  ISETP.GT.AND P6, PT, R6, UR6, PT ;  /* 0x0000000606007c0c */ /* 0x002fda000bfc4270 */
[----:B------:R-:W-:Y:S05]  /*23650*/  @P6 BRA `(.L_x_3380) ;  /* 0x0000000000a46947 */ /* 0x000fea0003800000 */
[----:B------:R-:W0:Y:S01]  /*23660*/  LDC R7, c[0x0][0xc14] ;  /* 0x00030500ff077b82 */ /* 0x000e220000000800 */
[----:B------:R-:W-:Y:S01]  /*23670*/  IMAD.MOV.U32 R6, RZ, RZ, R9 ;  /* 0x000000ffff067224 */ /* 0x000fe200078e0009 */
[----:B------:R-:W-:Y:S01]  /*23680*/  UMOV UR4, URZ ;  /* 0x0000003f00047c82 */ /* 0x000fe20008000000 */
[----:B------:R-:W-:Y:S01]  /*23690*/  ULDC UR7, c[0x0][0xc14] ;  /* 0x0003050000077ab9 */ /* 0x000fe20000000800 */
[----:B------:R-:W-:-:S05]  /*236a0*/  ULDC UR5, c[0x0][0xc10] ;  /* 0x0003040000057ab9 */ /* 0x000fca0000000800 */
.L_x_3384:
        /* <DEDUP_REMOVED lines=13> */
.L_x_3383:
[----:B------:R-:W-:Y:S05]  /*23780*/  BSYNC B0 ;  /* 0x0000000000007941 */ /* 0x000fea0003800000 */
.L_x_3382:
        /* <DEDUP_REMOVED lines=20> */
[----:B------:R-:W-:Y:S02]  /*238d0*/  IMAD.MOV.U32 R2, RZ, RZ, R11 ;  /* 0x000000ffff027224 */ /* 0x000fe400078e000b */
[----:B------:R-:W-:-:S07]  /*238e0*/  IMAD.MOV.U32 R9, RZ, RZ, R3 ;  /* 0x000000ffff097224 */ /* 0x000fce00078e0003 */
.L_x_3380:
[----:B------:R-:W-:-:S05]  /*238f0*/  IADD3 R9, -R9, R6, RZ ;  /* 0x0000000609097210 */ /* 0x000fca0007ffe1ff */
        /* <DEDUP_REMOVED lines=11> */
[----:B0-----:R-:W-:Y:S01]  /*239b0*/  IMAD.MOV R13, RZ, RZ, -R3 ;  /* 0x000000ffff0d7224 */ /* 0x001fe200078e0a03 */
[----:B------:R-:W-:Y:S06]  /*239c0*/  @!P0 BRA `(.L_x_3385) ;  /* 0x0000000000088947 */ /* 0x000fec0003800000 */
[----:B------:R-:W-:-:S05]  /*239d0*/  VIADD R11, R7, 0xffffffff ;  /* 0xffffffff070b7836 */ /* 0x000fca0000000000 */
[----:B------:R0:W1:Y:S02]  /*239e0*/  SHFL.IDX PT, R4, R2, R11, 0x1f ;  /* 0x00001f0b02047589 */ /* 0x00006400000e0000 */
.L_x_3385:
        /* <DEDUP_REMOVED lines=22> */
[----:B------:R-:W-:Y:S02]  /*23b50*/  IMAD R3, R0, R3, R9 ;  /* 0x0000000300037224 */ /* 0x000fe400078e0209 */
[----:B------:R-:W-:-:S03]  /*23b60*/  VIADD R0, R7, UR4 ;  /* 0x0000000407007c36 */ /* 0x000fc60008000000 */
[----:B------:R1:W-:Y:S04]  /*23b70*/  STL [R1+0x4], R3 ;  /* 0x0000040301007387 */ /* 0x0003e80000100800 */
[----:B------:R1:W-:Y:S04]  /*23b80*/  STL [R1+0x8], R2 ;  /* 0x0000080201007387 */ /* 0x0003e80000100800 */
[----:B------:R1:W-:Y:S01]  /*23b90*/  STL [R1+0xc], R0 ;  /* 0x00000c0001007387 */ /* 0x0003e20000100800 */
[----:B------:R-:W-:Y:S05]  /*23ba0*/  BRA `(.L_x_3386) ;  /* 0x0000000000107947 */ /* 0x000fea0003800000 */
.L_x_3381:
[----:B------:R-:W-:Y:S01]  /*23bb0*/  IMAD.U32 R0, RZ, RZ, UR6 ;  /* 0x00000006ff007e24 */ /* 0x000fe2000f8e00ff */
[----:B------:R0:W-:Y:S04]  /*23bc0*/  STL [R1+0x4], RZ ;  /* 0x000004ff01007387 */ /* 0x0001e80000100800 */
[----:B------:R0:W-:Y:S04]  /*23bd0*/  STL [R1+0x8], RZ ;  /* 0x000008ff01007387 */ /* 0x0001e80000100800 */
[----:B------:R0:W-:Y:S02]  /*23be0*/  STL [R1], R0 ;  /* 0x0000000001007387 */ /* 0x0001e40000100800 */
.L_x_3386:
        /* <DEDUP_REMOVED lines=10> */
.L_x_3379:
[----:B0-----:R-:W2:Y:S01]  /*23c90*/  LDL R0, [R1+0xc] ;  /* 0x00000c0001007983 */ /* 0x001ea20000100800 */
[----:B------:R-:W-:Y:S01]  /*23ca0*/  ULDC UR4, c[0x0][0xc14] ;  /* 0x0003050000047ab9 */ /* 0x000fe20000000800 */
[----:B------:R-:W-:Y:S01]  /*23cb0*/  IMAD.MOV.U32 R18, RZ, RZ, RZ ;  /* 0x000000ffff127224 */ /* 0x000fe200078e00ff */
[----:B--2---:R-:W-:Y:S01]  /*23cc0*/  ISETP.GE.AND P0, PT, R0, UR4, PT ;  /* 0x0000000400007c0c */ /* 0x004fe2000bf06270 */
[----:B------:R-:W-:-:S05]  /*23cd0*/  IMAD.MOV.U32 R0, RZ, RZ, 0x1 ;  /* 0x00000001ff007424 */ /* 0x000fca00078e00ff */
[----:B------:R0:W-:Y:S04]  /*23ce0*/  STL [R1+0x1c], R0 ;  /* 0x00001c0001007387 */ /* 0x0001e80000100800 */
[----:B------:R0:W-:Y:S03]  /*23cf0*/  STL [R1+0x44], RZ ;  /* 0x000044ff01007387 */ /* 0x0001e60000100800 */
[----:B------:R-:W-:Y:S05]  /*23d00*/  @P0 BRA `(.L_x_3387) ;  /* 0x00000068003c0947 */ /* 0x000fea0003800000 */
[----:B0-----:R-:W0:Y:S01]  /*23d10*/  S2R R0, SR_TID.X ;  /* 0x0000000000007919 */ /* 0x001e220000002100 */
[----:B------:R-:W-:Y:S01]  /*23d20*/  BSSY B7, `(.L_x_3387) ;  /* 0x000068d000077945 */ /* 0x000fe20003800000 */
[----:B------:R-:W-:Y:S01]  /*23d30*/  IMAD.MOV.U32 R18, RZ, RZ, RZ ;  /* 0x000000ffff127224 */ /* 0x000fe200078e00ff */
[----:B------:R-:W-:Y:S01]  /*23d40*/  ULDC UR38, c[0x0][0xc] ;  /* 0x0000030000267ab9 */ /* 0x000fe20000000800 */
[----:B-1----:R-:W1:Y:S01]  /*23d50*/  S2R R4, SR_TID.X ;  /* 0x0000000000047919 */ /* 0x002e620000002100 */
[----:B------:R-:W-:Y:S02]  /*23d60*/  ULOP3.LUT UR37, UR36, 0x1, URZ, 0xfc, !UPT ;  /* 0x0000000124257892 */ /* 0x000fe4000f8efc3f */
[----:B------:R-:W-:Y:S01]  /*23d70*/  ULOP3.LUT UR39, UR36, 0x2, URZ, 0xfc, !UPT ;  /* 0x0000000224277892 */ /* 0x000fe2000f8efc3f */
[----:B------:R2:W-:Y:S01]  /*23d80*/  STL [R1+0x44], RZ ;  /* 0x000044ff01007387 */ /* 0x0005e20000100800 */
[----:B------:R-:W-:Y:S01]  /*23d90*/  ULDC.64 UR40, c[0x0][0x198] ;  /* 0x0000660000287ab9 */ /* 0x000fe20000000a00 */
[----:B0-----:R-:W-:-:S04]  /*23da0*/  LOP3.LUT R0, R0, 0x7f, RZ, 0xc0, !PT ;  /* 0x0000007f00007812 */ /* 0x001fc800078ec0ff */
[----:B------:R-:W-:Y:S01]  /*23db0*/  SHF.L.U32 R0, R0, 0x4, RZ ;  /* 0x0000000400007819 */ /* 0x000fe200000006ff */
[C---:B-1----:R-:W-:Y:S02]  /*23dc0*/  IMAD.SHL.U32 R2, R4.reuse, 0x20, RZ ;  /* 0x0000002004027824 */ /* 0x042fe400078e00ff */
[----:B------:R-:W-:Y:S01]  /*23dd0*/  IMAD.SHL.U32 R17, R4, 0x40, RZ ;  /* 0x0000004004117824 */ /* 0x000fe200078e00ff */
[----:B------:R-:W-:Y:S02]  /*23de0*/  LOP3.LUT R3, R0, 0x600, RZ, 0xc0, !PT ;  /* 0x0000060000037812 */ /* 0x000fe400078ec0ff */
[----:B------:R-:W-:Y:S02]  /*23df0*/  SHF.R.U32.HI R0, RZ, 0x1, R4 ;  /* 0x00000001ff007819 */ /* 0x000fe40000011604 */
[----:B------:R-:W-:Y:S02]  /*23e00*/  LOP3.LUT R5, R3, 0x60, R2, 0xf8, !PT ;  /* 0x0000006003057812 */ /* 0x000fe400078ef802 */
[----:B------:R-:W-:-:S02]  /*23e10*/  LOP3.LUT R3, R17, 0x180, RZ, 0xc0, !PT ;  /* 0x0000018011037812 */ /* 0x000fc400078ec0ff */
[----:B------:R-:W-:Y:S02]  /*23e20*/  LOP3.LUT R5, R5, 0x100, R2, 0xf8, !PT ;  /* 0x0000010005057812 */ /* 0x000fe400078ef802 */
[----:B------:R-:W-:Y:S01]  /*23e30*/  LOP3.LUT R0, R3, 0x30, R0, 0xf8, !PT ;  /* 0x0000003003007812 */ /* 0x000fe200078ef800 */
[----:B------:R-:W-:Y:S01]  /*23e40*/  IMAD.SHL.U32 R3, R4, 0x8, RZ ;  /* 0x0000000804037824 */ /* 0x000fe200078e00ff */
[----:B------:R-:W-:-:S04]  /*23e50*/  LOP3.LUT R2, R2, 0x80, RZ, 0xc0, !PT ;  /* 0x0000008002027812 */ /* 0x000fc800078ec0ff */
[----:B------:R-:W-:Y:S01]  /*23e60*/  LOP3.LUT R0, R0, 0x30, R3, 0x78, !PT ;  /* 0x0000003000007812 */ /* 0x000fe200078e7803 */
[----:B------:R-:W-:Y:S01]  /*23e70*/  IMAD.SHL.U32 R3, R4, 0x4, RZ ;  /* 0x0000000404037824 */ /* 0x000fe200078e00ff */
[----:B------:R-:W-:Y:S02]  /*23e80*/  LOP3.LUT R2, R2, 0x10, R4, 0xf8, !PT ;  /* 0x0000001002027812 */ /* 0x000fe400078ef804 */
[----:B------:R-:W-:Y:S02]  /*23e90*/  LOP3.LUT R17, R0, 0x640, R17, 0xf8, !PT ;  /* 0x0000064000117812 */ /* 0x000fe400078ef811 */
[----:B------:R-:W-:Y:S02]  /*23ea0*/  MOV R0, 0x1 ;  /* 0x0000000100007802 */ /* 0x000fe40000000f00 */
[----:B------:R-:W-:-:S03]  /*23eb0*/  LOP3.LUT R2, R2, 0x10, R3, 0x78, !PT ;  /* 0x0000001002027812 */ /* 0x000fc600078e7803 */
[----:B------:R2:W-:Y:S01]  /*23ec0*/  STL [R1+0x20], R0 ;  /* 0x0000200001007387 */ /* 0x0005e20000100800 */
[----:B------:R-:W-:-:S03]  /*23ed0*/  LOP3.LUT R16, R5, R2, RZ, 0xfc, !PT ;  /* 0x0000000205107212 */ /* 0x000fc600078efcff */
[----:B------:R2:W-:Y:S04]  /*23ee0*/  STL [R1+0x14], RZ ;  /* 0x000014ff01007387 */ /* 0x0005e80000100800 */
[----:B------:R2:W-:Y:S02]  /*23ef0*/  STL [R1+0x1c], R0 ;  /* 0x00001c0001007387 */ /* 0x0005e40000100800 */
.L_x_3496:
[----:B--2---:R-:W2:Y:S01]  /*23f00*/  LDL R0, [R1+0xc] ;  /* 0x00000c0001007983 */ /* 0x004ea20000100800 */
[----:B-1----:R-:W2:Y:S01]  /*23f10*/  LDC.64 R2, c[0x0][0xc60] ;  /* 0x00031800ff027b82 */ /* 0x002ea20000000a00 */
[----:B------:R-:W-:Y:S05]  /*23f20*/  YIELD ;  /* 0x0000000000007946 */ /* 0x000fea0003800000 */
[----:B------:R-:W-:Y:S01]  /*23f30*/  ULDC.64 UR4, c[0x0][0xa28] ;  /* 0x00028a0000047ab9 */ /* 0x000fe20000000a00 */
[----:B------:R-:W-:Y:S01]  /*23f40*/  ULDC.64 UR6, c[0x0][0xa00] ;  /* 0x0002800000067ab9 */ /* 0x000fe20000000a00 */
[----:B------:R-:W-:Y:S01]  /*23f50*/  ISETP.NE.U32.AND P0, PT, RZ, UR4, PT ;  /* 0x00000004ff007c0c */ /* 0x000fe2000bf05070 */
[----:B--2---:R-:W-:-:S05]  /*23f60*/  IMAD.WIDE R2, R0, 0x4, R2 ;  /* 0x0000000400027825 */ /* 0x004fca00078e0202 */
[----:B------:R-:W2:Y:S01]  /*23f70*/  LDG.E R19, desc[UR54][R2.64] ;  /* 0x0000003602137981 */ /* 0x000ea2000c1e1900 */
[----:B------:R-:W-:Y:S01]  /*23f80*/  ISETP.NE.AND.EX P0, PT, RZ, UR5, PT, P0 ;  /* 0x00000005ff007c0c */ /* 0x000fe2000bf05300 */
[----:B------:R-:W-:Y:S01]  /*23f90*/  IMAD.MOV.U32 R0, RZ, RZ, RZ ;  /* 0x000000ffff007224 */ /* 0x000fe200078e00ff */
[----:B------:R-:W-:-:S04]  /*23fa0*/  ISETP.NE.U32.AND P1, PT, RZ, UR6, PT ;  /* 0x00000006ff007c0c */ /* 0x000fc8000bf25070 */
[----:B------:R-:W-:Y:S01]  /*23fb0*/  ISETP.NE.AND.EX P1, PT, RZ, UR7, PT, P1 ;  /* 0x00000007ff007c0c */ /* 0x000fe2000bf25310 */
[----:B------:R-:W-:Y:S01]  /*23fc0*/  IMAD.MOV.U32 R5, RZ, RZ, RZ ;  /* 0x000000ffff057224 */ /* 0x000fe200078e00ff */
[----:B--2---:R-:W-:-:S05]  /*23fd0*/  SHF.R.S32.HI R4, RZ, 0x1f, R19 ;  /* 0x0000001fff047819 */ /* 0x004fca0000011413 */
[----:B------:R-:W-:-:S04]  /*23fe0*/  @P0 LEA R2, P2, R19, UR4, 0x2 ;  /* 0x0000000413020c11 */ /* 0x000fc8000f8410ff */
[----:B------:R-:W-:Y:S01]  /*23ff0*/  @P0 LEA.HI.X R3, R19, UR5, R4, 0x2, P2 ;  /* 0x0000000513030c11 */ /* 0x000fe200090f1404 */
[----:B------:R-:W-:-:S04]  /*24000*/  ULDC.64 UR4, c[0x0][0xa08] ;  /* 0x0002820000047ab9 */ /* 0x000fc80000000a00 */
[----:B------:R0:W5:Y:S02]  /*24010*/  @P0 LDG.E R0, desc[UR54][R2.64] ;  /* 0x0000003602000981 */ /* 0x000164000c1e1900 */
[----:B0-----:R-:W-:-:S04]  /*24020*/  @P1 LEA R2, P0, R19, UR6, 0x2 ;  /* 0x0000000613021c11 */ /* 0x001fc8000f8010ff */
[----:B------:R-:W-:Y:S01]  /*24030*/  @P1 LEA.HI.X R3, R19, UR7, R4, 0x2, P0 ;  /* 0x0000000713031c11 */ /* 0x000fe200080f1404 */
[----:B------:R-:W-:-:S04]  /*24040*/  ULDC.64 UR6, c[0x0][0xa10] ;  /* 0x0002840000067ab9 */ /* 0x000fc80000000a00 */
[----:B------:R-:W2:Y:S01]  /*24050*/  @P1 LDG.E R5, desc[UR54][R2.64] ;  /* 0x0000003602051981 */ /* 0x000ea2000c1e1900 */
[----:B------:R-:W-:Y:S02]  /*24060*/  ISETP.NE.U32.AND P1, PT, RZ, UR6, PT ;  /* 0x00000006ff007c0c */ /* 0x000fe4000bf25070 */
[C---:B------:R-:W-:Y:S02]  /*24070*/  SHF.L.U64.HI R6, R19.reuse, 0x2, R4 ;  /* 0x0000000213067819 */ /* 0x040fe40000010204 */
[----:B------:R-:W-:Y:S02]  /*24080*/  ISETP.NE.AND.EX P1, PT, RZ, UR7, PT, P1 ;  /* 0x00000007ff007c0c */ /* 0x000fe4000bf25310 */
[----:B------:R-:W-:Y:S01]  /*24090*/  MOV R10, RZ ;  /* 0x000000ff000a7202 */ /* 0x000fe20000000f00 */
[----:B------:R-:W-:Y:S01]  /*240a0*/  IMAD.MOV.U32 R7, RZ, RZ, RZ ;  /* 0x000000ffff077224 */ /* 0x000fe200078e00ff */
[----:B--2---:R0:W-:Y:S02]  /*240b0*/  STL [R1+0x3c], R5 ;  /* 0x00003c0501007387 */ /* 0x0041e40000100800 */
[----:B0-----:R-:W-:-:S05]  /*240c0*/  IMAD.SHL.U32 R5, R19, 0x4, RZ ;  /* 0x0000000413057824 */ /* 0x001fca00078e00ff */
[C---:B------:R-:W-:Y:S01]  /*240d0*/  IADD3 R2, P0, R5.reuse, UR6, RZ ;  /* 0x0000000605027c10 */ /* 0x040fe2000ff1e0ff */
[----:B------:R0:W-:Y:S03]  /*240e0*/  STL [R1+0x24], R5 ;  /* 0x0000240501007387 */ /* 0x0001e60000100800 */
[----:B------:R-:W-:Y:S01]  /*240f0*/  IADD3.X R3, R6, UR7, RZ, P0, !PT ;  /* 0x0000000706037c10 */ /* 0x000fe200087fe4ff */
[----:B------:R-:W-:Y:S01]  /*24100*/  ULDC.64 UR6, c[0x0][0xa20] ;  /* 0x0002880000067ab9 */ /* 0x000fe20000000a00 */
[----:B------:R-:W-:Y:S01]  /*24110*/  ISETP.NE.U32.AND P0, PT, RZ, UR4, PT ;  /* 0x00000004ff007c0c */ /* 0x000fe2000bf05070 */
[----:B------:R1:W-:Y:S03]  /*24120*/  STL [R1+0x28], R6 ;  /* 0x0000280601007387 */ /* 0x0003e60000100800 */
[----:B------:R-:W-:Y:S01]  /*24130*/  ISETP.NE.AND.EX P0, PT, RZ, UR5, PT, P0 ;  /* 0x00000005ff007c0c */ /* 0x000fe2000bf05300 */
[----:B------:R-:W5:Y:S04]  /*24140*/  @P1 LDG.E R10, desc[UR54][R2.64] ;  /* 0x00000036020a1981 */ /* 0x000f68000c1e1900 */
[----:B------:R-:W5:Y:S04]  /*24150*/  @P1 LDG.E R9, desc[UR54][R2.64] ;  /* 0x0000003602091981 */ /* 0x000f68000c1e1900 */
[----:B------:R2:W5:Y:S02]  /*24160*/  @P1 LDG.E R8, desc[UR54][R2.64+0x4] ;  /* 0x0000043602081981 */ /* 0x000564000c1e1900 */
[----:B--2---:R-:W-:-:S04]  /*24170*/  IADD3 R2, P2, R5, UR4, RZ ;  /* 0x0000000405027c10 */ /* 0x004fc8000ff5e0ff */
[----:B------:R-:W-:Y:S01]  /*24180*/  IADD3.X R3, R6, UR5, RZ, P2, !PT ;  /* 0x0000000506037c10 */ /* 0x000fe200097fe4ff */
[----:B------:R-:W-:-:S04]  /*24190*/  ULDC.64 UR4, c[0x0][0x3f8] ;  /* 0x0000fe0000047ab9 */ /* 0x000fc80000000a00 */
[----:B------:R-:W5:Y:S01]  /*241a0*/  @P0 LDG.E R7, desc[UR54][R2.64] ;  /* 0x0000003602070981 */ /* 0x000f62000c1e1900 */
[----:B------:R-:W-:Y:S01]  /*241b0*/  ISETP.NE.U32.AND P2, PT, RZ, UR6, PT ;  /* 0x00000006ff007c0c */ /* 0x000fe2000bf45070 */
[----:B------:R-:W-:-:S03]  /*241c0*/  UISETP.NE.U32.AND UP0, UPT, UR4, URZ, UPT ;  /* 0x0000003f0400728c */ /* 0x000fc6000bf05070 */
[----:B------:R-:W-:Y:S01]  /*241d0*/  ISETP.NE.AND.EX P2, PT, RZ, UR7, PT, P2 ;  /* 0x00000007ff007c0c */ /* 0x000fe2000bf45320 */
[----:B------:R-:W-:Y:S01]  /*241e0*/  UISETP.NE.AND.EX UP0, UPT, UR5, URZ, UPT, UP0 ;  /* 0x0000003f0500728c */ /* 0x000fe2000bf05300 */
[----:B------:R-:W-:Y:S02]  /*241f0*/  ULDC UR4, c[0x0][0x404] ;  /* 0x0001010000047ab9 */ /* 0x000fe40000000800 */
[----:B------:R-:W-:Y:S01]  /*24200*/  ULDC UR5, c[0x0][0x2e0] ;  /* 0x0000b80000057ab9 */ /* 0x000fe20000000800 */
[----:B------:R-:W-:-:S04]  /*24210*/  USEL UR4, UR4, 0x1, UP0 ;  /* 0x0000000104047887 */ /* 0x000fc80008000000 */
[----:B------:R-:W-:-:S04]  /*24220*/  UIMAD UR4, UR4, UR5, URZ ;  /* 0x00000005040472a4 */ /* 0x000fc8000f8e023f */
[----:B------:R-:W-:-:S04]  /*24230*/  @P2 IADD3 R4, P3, R5, UR6, RZ ;  /* 0x0000000605042c10 */ /* 0x000fc8000ff7e0ff */
[----:B0-----:R-:W-:Y:S01]  /*24240*/  @P2 IADD3.X R5, R6, UR7, RZ, P3, !PT ;  /* 0x0000000706052c10 */ /* 0x001fe20009ffe4ff */
[----:B-1----:R-:W-:Y:S01]  /*24250*/  IMAD.U32 R6, RZ, RZ, UR4 ;  /* 0x00000004ff067e24 */ /* 0x002fe2000f8e00ff */
[----:B------:R-:W-:-:S05]  /*24260*/  ULDC UR4, c[0x0][0x338] ;  /* 0x0000ce0000047ab9 */ /* 0x000fca0000000800 */
[----:B------:R0:W5:Y:S02]  /*24270*/  @P2 LDG.E R6, desc[UR54][R4.64] ;  /* 0x0000003604062981 */ /* 0x000164000c1e1900 */
[----:B0-----:R-:W-:Y:S01]  /*24280*/  IMAD.U32 R4, RZ, RZ, UR4 ;  /* 0x00000004ff047e24 */ /* 0x001fe2000f8e00ff */
[----:B------:R-:W-:Y:S06]  /*24290*/  @P2 BRA `(.L_x_3388) ;  /* 0x0000000000102947 */ /* 0x000fec0003800000 */
[----:B------:R-:W-:Y:S05]  /*242a0*/  @!P0 BRA `(.L_x_3388) ;  /* 0x00000000000c8947 */ /* 0x000fea0003800000 */
[----:B-----5:R-:W2:Y:S04]  /*242b0*/  LDG.E R6, desc[UR54][R2.64] ;  /* 0x0000003602067981 */ /* 0x020ea8000c1e1900 */
[----:B------:R-:W2:Y:S02]  /*242c0*/  LDG.E R2, desc[UR54][R2.64+0x4] ;  /* 0x0000043602027981 */ /* 0x000ea4000c1e1900 */
[----:B--2---:R-:W-:-:S07]  /*242d0*/  IMAD.IADD R6, R2, 0x1, -R6 ;  /* 0x0000000102067824 */ /* 0x004fce00078e0a06 */
.L_x_3388:
[----:B-----5:R-:W-:Y:S01]  /*242e0*/  @P1 IADD3 R4, -R9, R8, RZ ;  /* 0x0000000809041210 */ /* 0x020fe20007ffe1ff */
[--C-:B------:R-:W-:Y:S01]  /*242f0*/  IMAD.IADD R6, R6, 0x1, -R0.reuse ;  /* 0x0000000106067824 */ /* 0x100fe200078e0a00 */
[----:B------:R-:W-:Y:S01]  /*24300*/  BSSY B0, `(.L_x_3389) ;  /* 0x0000175000007945 */ /* 0x000fe20003800000 */
[----:B------:R-:W-:Y:S02]  /*24310*/  IMAD.IADD R0, R7, 0x1, R0 ;  /* 0x0000000107007824 */ /* 0x000fe400078e0200 */
[----:B------:R-:W-:-:S05]  /*24320*/  IMAD.IADD R2, R6, 0x1, R4 ;  /* 0x0000000106027824 */ /* 0x000fca00078e0204 */
[----:B------:R0:W-:Y:S02]  /*24330*/  STL [R1+0x34], R2 ;  /* 0x0000340201007387 */ /* 0x0001e40000100800 */
[----:B0-----:R-:W-:-:S04]  /*24340*/  VIADD R2, R2, 0x9f ;  /* 0x0000009f02027836 */ /* 0x001fc80000000000 */
[----:B------:R-:W-:-:S05]  /*24350*/  IMAD.HI R2, R2, 0x66666667, RZ ;  /* 0x6666666702027827 */ /* 0x000fca00078e02ff */
[----:B------:R-:W-:-:S04]  /*24360*/  SHF.R.U32.HI R3, RZ, 0x1f, R2 ;  /* 0x0000001fff037819 */ /* 0x000fc80000011602 */
[----:B------:R-:W-:-:S05]  /*24370*/  LEA.HI.SX32 R5, R2, R3, 0x1a ;  /* 0x0000000302057211 */ /* 0x000fca00078fd2ff */
[--C-:B------:R-:W-:Y:S01]  /*24380*/  IMAD R2, R5, 0xa0, -R6.reuse ;  /* 0x000000a005027824 */ /* 0x100fe200078e0a06 */
[----:B------:R0:W-:Y:S01]  /*24390*/  STL [R1+0x38], R5 ;  /* 0x0000380501007387 */ /* 0x0001e20000100800 */
[----:B------:R-:W-:-:S03]  /*243a0*/  IMAD.MOV R6, RZ, RZ, -R6 ;  /* 0x000000ffff067224 */ /* 0x000fc600078e0a06 */
[----:B------:R-:W-:Y:S01]  /*243b0*/  VIMNMX R4, R2, R4, PT ;  /* 0x0000000402047248 */ /* 0x000fe20003fe0100 */
[----:B------:R1:W-:Y:S01]  /*243c0*/  STL [R1+0x2c], R0 ;  /* 0x00002c0001007387 */ /* 0x0003e20000100800 */
[----:B------:R-:W-:-:S04]  /*243d0*/  VIMNMX R2, RZ, R6, !PT ;  /* 0x00000006ff027248 */ /* 0x000fc80007fe0100 */
[----:B------:R-:W-:Y:S01]  /*243e0*/  ISETP.GT.AND P0, PT, R4, R2, PT ;  /* 0x000000020400720c */ /* 0x000fe20003f04270 */
[----:B------:R-:W-:-:S05]  /*243f0*/  IMAD.WIDE.U32 R2, R2, -0x33333333, RZ ;  /* 0xcccccccd02027825 */ /* 0x000fca00078e00ff */
[----:B------:R-:W-:-:S07]  /*24400*/  SHF.R.U32.HI R3, RZ, 0x7, R3 ;  /* 0x00000007ff037819 */ /* 0x000fce0000011603 */
[----:B------:R-:W-:-:S05]  /*24410*/  @P0 IADD3 R4, R4, 0x9f, RZ ;  /* 0x0000009f04040810 */ /* 0x000fca0007ffe0ff */
[----:B------:R-:W-:-:S04]  /*24420*/  @P0 IMAD.HI R2, R4, 0x66666667, RZ ;  /* 0x6666666704020827 */ /* 0x000fc800078e02ff */
[----:B------:R-:W-:Y:S01]  /*24430*/  IMAD.MOV.U32 R4, RZ, RZ, R3 ;  /* 0x000000ffff047224 */ /* 0x000fe200078e0003 */
[----:B0-----:R-:W-:-:S04]  /*24440*/  @P0 SHF.R.U32.HI R5, RZ, 0x1f, R2 ;  /* 0x0000001fff050819 */ /* 0x001fc80000011602 */
[----:B------:R-:W-:Y:S02]  /*24450*/  @P0 LEA.HI.SX32 R4, R2, R5, 0x1a ;  /* 0x0000000502040211 */ /* 0x000fe400078fd2ff */
[----:B------:R-:W-:Y:S02]  /*24460*/  PLOP3.LUT P0, PT, PT, PT, PT, 0x80, 0x0 ;  /* 0x000000000000781c */ /* 0x000fe40003f0f070 */
[----:B------:R-:W-:-:S13]  /*24470*/  ISETP.GT.AND P2, PT, R4, R3, PT ;  /* 0x000000030400720c */ /* 0x000fda0003f44270 */
[----:B-1----:R-:W-:Y:S05]  /*24480*/  @!P2 BRA `(.L_x_3390) ;  /* 0x000000140070a947 */ /* 0x002fea0003800000 */
        /* <DEDUP_REMOVED lines=15> */
.L_x_3595:
[----:B-1----:R-:W-:Y:S02]  /*24580*/  ISETP.NE.AND P0, PT, R14, RZ, PT ;  /* 0x000000ff0e00720c */ /* 0x002fe40003f05270 */
[----:B------:R-:W-:-:S11]  /*24590*/  PLOP3.LUT P6, PT, PT, PT, PT, 0x8, 0x0 ;  /* 0x000000000000781c */ /* 0x000fd60003fce170 */
[----:B------:R-:W-:Y:S05]  /*245a0*/  @P0 BRA `(.L_x_3392) ;  /* 0x00000000000c0947 */ /* 0x000fea0003800000 */
[----:B------:R-:W-:-:S03]  /*245b0*/  UMOV UR4, 0xffffffff ;  /* 0xffffffff00047882 */ /* 0x000fc60000000000 */
[----:B------:R-:W-:Y:S05]  /*245c0*/  BRA.DIV UR4, `(.L_x_3393) ;  /* 0x0000008604887947 */ /* 0x000fea000b800000 */
[----:B------:R-:W-:-:S13]  /*245d0*/  ELECT P6, URZ, PT ;  /* 0x00000000003f782f */ /* 0x000fda00038c0000 */
.L_x_3392:
        /* <DEDUP_REMOVED lines=12> */
.L_x_3598:
[----:B------:R-:W-:Y:S05]  /*246a0*/  BSYNC B1 ;  /* 0x0000000000017941 */ /* 0x000fea0003800000 */
.L_x_3394:
        /* <DEDUP_REMOVED lines=12> */
.L_x_3599:
[----:B------:R-:W-:Y:S05]  /*24770*/  BSYNC B2 ;  /* 0x0000000000027941 */ /* 0x000fea0003800000 */
.L_x_3398:
        /* <DEDUP_REMOVED lines=9> */
.L_x_3401:
[----:B------:R-:W-:Y:S05]  /*24810*/  BSYNC B2 ;  /* 0x0000000000027941 */ /* 0x000fea0003800000 */
.L_x_3400:
        /* <DEDUP_REMOVED lines=13> */
.L_x_3402:
        /* <DEDUP_REMOVED lines=16> */
.L_x_3403:
        /* <DEDUP_REMOVED lines=16> */
.L_x_3404:
        /* <DEDUP_REMOVED lines=13> */
.L_x_3600:
[----:B------:R-:W-:Y:S05]  /*24bc0*/  BSYNC B2 ;  /* 0x0000000000027941 */ /* 0x000fea0003800000 */
.L_x_3405:
[----:B------:R-:W-:Y:S01]  /*24bd0*/  BSSY B2, `(.L_x_3407) ;  /* 0x000000b000027945 */ /* 0x000fe20003800000 */
[----:B01----:R-:W-:Y:S02]  /*24be0*/  IMAD.MOV.U32 R12, RZ, RZ, 0x0 ;  /* 0x00000000ff0c7424 */ /* 0x003fe400078e00ff */
[----:B------:R-:W-:Y:S01]  /*24bf0*/  IMAD.MOV.U32 R13, RZ, RZ, 0x12f00000 ;  /* 0x12f00000ff0d7424 */ /* 0x000fe200078e00ff */
[----:B------:R-:W-:Y:S06]  /*24c00*/  @P1 BRA `(.L_x_3408) ;  /* 0x00000000001c1947 */ /* 0x000fec0003800000 */
[----:B------:R-:W0:Y:S02]  /*24c10*/  S2R R5, SR_TID.X ;  /* 0x0000000000057919 */ /* 0x000e240000002100 */
[----:B0-----:R-:W-:Y:S01]  /*24c20*/  LOP3.LUT R8, R5, 0x1f, RZ, 0xc0, !PT ;  /* 0x0000001f05087812 */ /* 0x001fe200078ec0ff */
[----:B------:R-:W-:-:S03]  /*24c30*/  IMAD.MOV.U32 R5, RZ, RZ, 0x7800 ;  /* 0x00007800ff057424 */ /* 0x000fc600078e00ff */
[----:B------:R-:W-:Y:S01]  /*24c40*/  ISETP.NE.AND P0, PT, R8, RZ, PT ;  /* 0x000000ff0800720c */ /* 0x000fe20003f05270 */
[----:B------:R0:W-:-:S12]  /*24c50*/  SYNCS.ARRIVE.TRANS64 RZ, [R7+URZ+0x334b0], R5 ;  /* 0x0334b00507ff79a7 */ /* 0x0001d8000800003f */
[----:B0-----:R-:W-:Y:S05]  /*24c60*/  @!P0 BRA `(.L_x_3408) ;  /* 0x0000000000048947 */ /* 0x001fea0003800000 */
[----:B------:R-:W-:Y:S01]  /*24c70*/  BPT.TRAP 0x1 ;  /* 0x000000040000795c */ /* 0x000fe20000300000 */
.L_x_3408:
[----:B------:R-:W-:Y:S05]  /*24c80*/  BSYNC B2 ;  /* 0x0000000000027941 */ /* 0x000fea0003800000 */
.L_x_3407:
        /* <DEDUP_REMOVED lines=8> */
.L_x_3409:
        /* <DEDUP_REMOVED lines=15> */
.L_x_3410:
        /* <DEDUP_REMOVED lines=15> */
.L_x_3411:
        /* <DEDUP_REMOVED lines=10> */
.L_x_3397:
[----:B------:R-:W-:Y:S05]  /*24f90*/  BSYNC B1 ;  /* 0x0000000000017941 */ /* 0x000fea0003800000 */
.L_x_3396:
[----:B0-----:R-:W2:Y:S04]  /*24fa0*/  LDL.LU R5, [R1+0x14] ;  /* 0x0000140001057983 */ /* 0x001ea80000300800 */
[----:B------:R-:W3:Y:S01]  /*24fb0*/  LDL.LU R8, [R1+0x20] ;  /* 0x0000200001087983 */ /* 0x000ee20000300800 */
        /* <DEDUP_REMOVED lines=14> */
.L_x_3428:
        /* <DEDUP_REMOVED lines=13> */
.L_x_3601:
[----:B------:R-:W-:Y:S05]  /*25170*/  BSYNC B2 ;  /* 0x0000000000027941 */ /* 0x000fea0003800000 */
.L_x_3414:
        /* <DEDUP_REMOVED lines=9> */
.L_x_3417:
[----:B------:R-:W-:Y:S05]  /*25210*/  BSYNC B2 ;  /* 0x0000000000027941 */ /* 0x000fea0003800000 */
.L_x_3416:
        /* <DEDUP_REMOVED lines=8> */
[----:B--2---:R-:W-:Y:S01]  /*252a0*/  IMAD R5, R4, 0x7800, R11 ;  /* 0x0000780004057824 */ /* 0x004fe200078e020b */
[----:B------:R-:W-:-:S03]  /*252b0*/  IADD3 R4, R7, 0x33490, RZ ;  /* 0x0003349007047810 */ /* 0x000fc60007ffe0ff */
[----:B------:R-:W-:-:S09]  /*252c0*/  VIADD R10, R5, 0x24200 ;  /* 0x00024200050a7836 */ /* 0x000fd20000000000 */
.L_x_3418:
        /* <DEDUP_REMOVED lines=16> */
.L_x_3419:
        /* <DEDUP_REMOVED lines=16> */
.L_x_3420:
        /* <DEDUP_REMOVED lines=13> */
.L_x_3602:
[----:B------:R-:W-:Y:S05]  /*255a0*/  BSYNC B2 ;  /* 0x0000000000027941 */ /* 0x000fea0003800000 */
.L_x_3421:
        /* <DEDUP_REMOVED lines=11> */
.L_x_3424:
[----:B------:R-:W-:Y:S05]  /*25660*/  BSYNC B2 ;  /* 0x0000000000027941 */ /* 0x000fea0003800000 */
.L_x_3423:
        /* <DEDUP_REMOVED lines=8> */
.L_x_3425:
        /* <DEDUP_REMOVED lines=15> */
.L_x_3426:
        /* <DEDUP_REMOVED lines=15> */
.L_x_3427:
        /* <DEDUP_REMOVED lines=10> */
.L_x_3413:
[----:B------:R-:W-:Y:S05]  /*25970*/  BSYNC B1 ;  /* 0x0000000000017941 */ /* 0x000fea0003800000 */
.L_x_3412:
[----:B------:R-:W2:Y:S04]  /*25980*/  LDL.LU R4, [R1+0x14] ;  /* 0x0000140001047983 */ /* 0x000ea80000300800 */
[----:B------:R-:W3:Y:S01]  /*25990*/  LDL.LU R6, [R1+0x20] ;  /* 0x0000200001067983 */ /* 0x000ee20000300800 */
[----:B------:R-:W-:Y:S01]  /*259a0*/  VIADD R9, R9, 0xffffffff ;  /* 0xffffffff09097836 */ /* 0x000fe20000000000 */
[----:B------:R-:W-:-:S04]  /*259b0*/  IADD3 R8, R8, -0xa0, RZ ;  /* 0xffffff6008087810 */ /* 0x000fc80007ffe0ff */
        /* <DEDUP_REMOVED lines=9> */
.L_x_3390:
[----:B------:R-:W-:Y:S05]  /*25a50*/  BSYNC B0 ;  /* 0x0000000000007941 */ /* 0x000fea0003800000 */
.L_x_3389:
[----:B0-----:R-:W2:Y:S01]  /*25a60*/  LDL R4, [R1+0x34] ;  /* 0x0000340001047983 */ /* 0x001ea20000100800 */
[----:B------:R-:W-:Y:S05]  /*25a70*/  @!P0 WARPSYNC.ALL ;  /* 0x0000000000008948 */ /* 0x000fea0003800000 */
[----:B------:R-:W-:Y:S06]  /*25a80*/  @!P0 BAR.SYNC.DEFER_BLOCKING 0xc, 0x180 ;  /* 0x0306000000008b1d */ /* 0x000fec0000010000 */
[----:B------:R-:W-:Y:S01]  /*25a90*/  BSSY B6, `(.L_x_3429) ;  /* 0x0000402000067945 */ /* 0x000fe20003800000 */
[----:B--2---:R-:W-:-:S13]  /*25aa0*/  ISETP.GT.AND P0, PT, R4, RZ, PT ;  /* 0x000000ff0400720c */ /* 0x004fda0003f04270 */
        /* <DEDUP_REMOVED lines=19> */
.L_x_3430:
[----:B------:R-:W0:Y:S01]  /*25be0*/  S2R R0, SR_CgaCtaId ;  /* 0x0000000000007919 */ /* 0x000e220000008800 */
[----:B------:R-:W-:-:S04]  /*25bf0*/  MOV R2, 0x400 ;  /* 0x0000040000027802 */ /* 0x000fc80000000f00 */
[----:B0-----:R-:W-:-:S05]  /*25c00*/  LEA R3, R0, R2, 0x18 ;  /* 0x0000000200037211 */ /* 0x001fca00078ec0ff */
[----:B------:R0:W-:Y:S01]  /*25c10*/  STL [R1+0x18], R3 ;  /* 0x0000180301007387 */ /* 0x0001e20000100800 */
[----:B------:R-:W-:-:S05]  /*25c20*/  VIADD R0, R3, 0x24200 ;  /* 0x0002420003007836 */ /* 0x000fca0000000000 */
[----:B------:R-:W-:-:S13]  /*25c30*/  LOP3.LUT P0, RZ, R0, 0x1bf, RZ, 0xc0, !PT ;  /* 0x000001bf00ff7812 */ /* 0x000fda000780c0ff */
[----:B0-----:R-:W-:Y:S05]  /*25c40*/  @!P0 BRA `(.L_x_3432) ;  /* 0x0000000000408947 */ /* 0x001fea0003800000 */
[----:B------:R-:W-:Y:S01]  /*25c50*/  MOV R2, 0x0 ;  /* 0x0000000000027802 */ /* 0x000fe20000000f00 */
[----:B------:R-:W-:Y:S01]  /*25c60*/  ULDC.64 UR6, c[0x4][0x1c8] ;  /* 0x0100720000067ab9 */ /* 0x000fe20000000a00 */
[----:B------:R-:W-:Y:S01]  /*25c70*/  ULDC.64 UR8, c[0x4][0x1d0] ;  /* 0x0100740000087ab9 */ /* 0x000fe20000000a00 */
[----:B------:R-:W-:Y:S01]  /*25c80*/  ULDC.64 UR4, c[0x4][0xd8] ;  /* 0x0100360000047ab9 */ /* 0x000fe20000000a00 */
[----:B------:R-:W-:Y:S01]  /*25c90*/  IMAD.U32 R4, RZ, RZ, UR6 ;  /* 0x00000006ff047e24 */ /* 0x000fe2000f8e00ff */
[----:B------:R-:W-:Y:S01]  /*25ca0*/  MOV R7, UR9 ;  /* 0x0000000900077c02 */ /* 0x000fe20008000f00 */
[----:B------:R-:W0:Y:S01]  /*25cb0*/  LDC.64 R2, c[0x4][R2] ;  /* 0x0100000002027b82 */ /* 0x000e220000000a00 */
[----:B------:R-:W-:Y:S01]  /*25cc0*/  IMAD.U32 R5, RZ, RZ, UR7 ;  /* 0x00000007ff057e24 */ /* 0x000fe2000f8e00ff */
[----:B------:R-:W-:Y:S01]  /*25cd0*/  MOV R13, RZ ;  /* 0x000000ff000d7202 */ /* 0x000fe20000000f00 */
[----:B------:R-:W-:Y:S02]  /*25ce0*/  IMAD.U32 R6, RZ, RZ, UR8 ;  /* 0x00000008ff067e24 */ /* 0x000fe4000f8e00ff */
[----:B------:R-:W-:-:S02]  /*25cf0*/  IMAD.U32 R10, RZ, RZ, UR4 ;  /* 0x00000004ff0a7e24 */ /* 0x000fc4000f8e00ff */
[----:B------:R-:W-:Y:S02]  /*25d00*/  IMAD.U32 R11, RZ, RZ, UR5 ;  /* 0x00000005ff0b7e24 */ /* 0x000fe4000f8e00ff */
[----:B------:R-:W-:Y:S02]  /*25d10*/  IMAD.MOV.U32 R8, RZ, RZ, 0x70 ;  /* 0x00000070ff087424 */ /* 0x000fe400078e00ff */
[----:B------:R-:W-:-:S07]  /*25d20*/  IMAD.MOV.U32 R12, RZ, RZ, 0x1 ;  /* 0x00000001ff0c7424 */ /* 0x000fce00078e00ff */
[----:B------:R-:W-:-:S07]  /*25d30*/  LEPC R20, `(.L_x_3432) ;  /* 0x000000001014794e */ /* 0x000fce0000000000 */
[----:B0-----:R-:W-:Y:S05]  /*25d40*/  CALL.ABS.NOINC R2 ;  /* 0x0000000002007343 */ /* 0x001fea0003c00000 */
.L_x_3432:
[----:B------:R-:W2:Y:S01]  /*25d50*/  LDL.LU R2, [R1+0x10] ;  /* 0x0000100001027983 */ /* 0x000ea20000300800 */
[----:B------:R-:W-:Y:S01]  /*25d60*/  MOV R0, 0x400 ;  /* 0x0000040000007802 */ /* 0x000fe20000000f00 */
[----:B------:R-:W0:Y:S03]  /*25d70*/  S2R R15, SR_CgaCtaId ;  /* 0x00000000000f7919 */ /* 0x000e260000008800 */
[----:B0-----:R-:W-:-:S05]  /*25d80*/  LEA R0, R15, R0, 0x18 ;  /* 0x000000000f007211 */ /* 0x001fca00078ec0ff */
[----:B------:R-:W-:-:S05]  /*25d90*/  VIADD R0, R0, 0xf200 ;  /* 0x0000f20000007836 */ /* 0x000fca0000000000 */
[----:B------:R-:W-:Y:S01]  /*25da0*/  LOP3.LUT P0, RZ, R0, 0x1bf, RZ, 0xc0, !PT ;  /* 0x000001bf00ff7812 */ /* 0x000fe2000780c0ff */
[----:B------:R0:W-:Y:S01]  /*25db0*/  STL [R1+0x48], R0 ;  /* 0x0000480001007387 */ /* 0x0001e20000100800 */
        /* <DEDUP_REMOVED lines=20> */
.L_x_3433:
[----:B0-----:R-:W2:Y:S02]  /*25f00*/  LDL R2, [R1+0x18] ;  /* 0x0000180001027983 */ /* 0x001ea40000100800 */
[----:B--2---:R-:W-:-:S05]  /*25f10*/  VIADD R0, R2, 0x200 ;  /* 0x0000020002007836 */ /* 0x004fca0000000000 */
[----:B------:R0:W-:Y:S01]  /*25f20*/  STL [R1+0x30], R0 ;  /* 0x0000300001007387 */ /* 0x0001e20000100800 */
        /* <DEDUP_REMOVED lines=18> */
.L_x_3434:
[----:B------:R-:W2:Y:S02]  /*26050*/  LDL.LU R2, [R1+0x48] ;  /* 0x0000480001027983 */ /* 0x000ea40000300800 */
[----:B--2---:R-:W-:-:S13]  /*26060*/  LOP3.LUT P6, RZ, R2, 0x1bf, RZ, 0xc0, !PT ;  /* 0x000001bf02ff7812 */ /* 0x004fda00078cc0ff */
[----:B------:R-:W-:Y:S05]  /*26070*/  @!P6 BRA `(.L_x_3435) ;  /* 0x000000000040e947 */ /* 0x000fea0003800000 */
[----:B------:R-:W-:Y:S01]  /*26080*/  MOV R2, 0x0 ;  /* 0x0000000000027802 */ /* 0x000fe20000000f00 */
[----:B------:R-:W-:Y:S01]  /*26090*/  ULDC.64 UR4, c[0x4][0x1c8] ;  /* 0x0100720000047ab9 */ /* 0x000fe20000000a00 */
[----:B------:R-:W-:Y:S01]  /*260a0*/  ULDC.64 UR6, c[0x4][0x1d0] ;  /* 0x0100740000067ab9 */ /* 0x000fe20000000a00 */
[----:B------:R-:W-:Y:S01]  /*260b0*/  ULDC.64 UR8, c[0x4][0xf0] ;  /* 0x01003c0000087ab9 */ /* 0x000fe20000000a00 */
[----:B------:R-:W-:Y:S01]  /*260c0*/  IMAD.U32 R4, RZ, RZ, UR4 ;  /* 0x00000004ff047e24 */ /* 0x000fe2000f8e00ff */
[----:B------:R-:W-:Y:S01]  /*260d0*/  MOV R10, UR8 ;  /* 0x00000008000a7c02 */ /* 0x000fe20008000f00 */
        /* <DEDUP_REMOVED lines=10> */
.L_x_3435:
[----:B------:R-:W2:Y:S01]  /*26180*/  LDL.LU R2, [R1+0x24] ;  /* 0x0000240001027983 */ /* 0x000ea20000300800 */
[----:B------:R-:W-:-:S03]  /*26190*/  ULDC.64 UR4, c[0x0][0x9f8] ;  /* 0x00027e0000047ab9 */ /* 0x000fc60000000a00 */
[----:B------:R-:W3:Y:S01]  /*261a0*/  LDL.LU R5, [R1+0x28] ;  /* 0x0000280001057983 */ /* 0x000ee20000300800 */
[----:B------:R-:W-:-:S03]  /*261b0*/  ISETP.NE.U32.AND P0, PT, RZ, UR4, PT ;  /* 0x00000004ff007c0c */ /* 0x000fc6000bf05070 */
[----:B------:R-:W4:Y:S01]  /*261c0*/  LDL.LU R4, [R1+0x3c] ;  /* 0x00003c0001047983 */ /* 0x000f220000300800 */
[----:B------:R-:W-:-:S03]  /*261d0*/  ISETP.NE.AND.EX P0, PT, RZ, UR5, PT, P0 ;  /* 0x00000005ff007c0c */ /* 0x000fc6000bf05300 */
[----:B------:R-:W4:Y:S04]  /*261e0*/  LDL.LU R0, [R1+0x4] ;  /* 0x0000040001007983 */ /* 0x000f280000300800 */
[----:B------:R-:W5:Y:S06]  /*261f0*/  LDL R6, [R1+0x8] ;  /* 0x0000080001067983 */ /* 0x000f6c0000100800 */
[----:B--2---:R-:W-:-:S04]  /*26200*/  @P0 IADD3 R2, P1, R2, UR4, RZ ;  /* 0x0000000402020c10 */ /* 0x004fc8000ff3e0ff */
[----:B---3--:R-:W-:Y:S01]  /*26210*/  @P0 IADD3.X R3, R5, UR5, RZ, P1, !PT ;  /* 0x0000000505030c10 */ /* 0x008fe20008ffe4ff */
[----:B------:R-:W-:Y:S01]  /*26220*/  ULDC.64 UR4, c[0x0][0xa00] ;  /* 0x0002800000047ab9 */ /* 0x000fe20000000a00 */
[----:B------:R-:W-:-:S06]  /*26230*/  MOV R5, R19 ;  /* 0x0000001300057202 */ /* 0x000fcc0000000f00 */
[----:B------:R0:W2:Y:S01]  /*26240*/  @P0 LDG.E R5, desc[UR54][R2.64] ;  /* 0x0000003602050981 */ /* 0x0000a2000c1e1900 */
[----:B----4-:R-:W-:Y:S02]  /*26250*/  IMAD R4, R0, 0x80, R4 ;  /* 0x0000008000047824 */ /* 0x010fe400078e0204 */
[----:B------:R-:W1:Y:S02]  /*26260*/  LDC R0, c[0x0][0x428] ;  /* 0x00010a00ff007b82 */ /* 0x000e640000000800 */
[----:B-1----:R-:W-:Y:S01]  /*26270*/  ISETP.NE.AND P0, PT, R0, 0x1, PT ;  /* 0x000000010000780c */ /* 0x002fe20003f05270 */
[----:B-----5:R-:W-:-:S12]  /*26280*/  IMAD.MOV.U32 R0, RZ, RZ, R6 ;  /* 0x000000ffff007224 */ /* 0x020fd800078e0006 */
[----:B0-----:R-:W0:Y:S08]  /*26290*/  @P0 LDC R2, c[0x0][0x42c] ;  /* 0x00010b00ff020b82 */ /* 0x001e300000000800 */
[----:B------:R-:W1:Y:S01]  /*262a0*/  @P0 LDC R3, c[0x0][0x430] ;  /* 0x00010c00ff030b82 */ /* 0x000e620000000800 */
[----:B0-----:R-:W-:-:S05]  /*262b0*/  @P0 IMAD.HI.U32 R2, R6, R2, RZ ;  /* 0x0000000206020227 */ /* 0x001fca00078e00ff */
[----:B-1----:R-:W-:Y:S02]  /*262c0*/  @P0 SHF.R.U32.HI R0, RZ, R3, R2 ;  /* 0x00000003ff000219 */ /* 0x002fe40000011602 */
[----:B------:R-:W-:-:S04]  /*262d0*/  ISETP.NE.U32.AND P0, PT, RZ, UR4, PT ;  /* 0x00000004ff007c0c */ /* 0x000fc8000bf05070 */
[----:B------:R-:W-:-:S04]  /*262e0*/  ISETP.NE.AND.EX P2, PT, RZ, UR5, PT, P0 ;  /* 0x00000005ff007c0c */ /* 0x000fc8000bf45300 */
[----:B------:R-:W-:Y:S01]  /*262f0*/  SEL R3, R19, RZ, !P2 ;  /* 0x000000ff13037207 */ /* 0x000fe20005000000 */
[----:B--2---:R0:W-:Y:S02]  /*26300*/  STL [R1+0x24], R5 ;  /* 0x0000240501007387 */ /* 0x0041e40000100800 */
[----:B0-----:R-:W0:Y:S02]  /*26310*/  S2R R5, SR_TID.X ;  /* 0x0000000000057919 */ /* 0x001e240000002100 */
[----:B0-----:R-:W-:-:S04]  /*26320*/  LOP3.LUT R5, R5, 0x7f, RZ, 0xc0, !PT ;  /* 0x0000007f05057812 */ /* 0x001fc800078ec0ff */
[----:B------:R-:W-:-:S04]  /*26330*/  ISETP.NE.AND P1, PT, R5, RZ, PT ;  /* 0x000000ff0500720c */ /* 0x000fc80003f25270 */
[----:B------:R-:W-:-:S09]  /*26340*/  PLOP3.LUT P3, PT, P1, PT, PT, 0x8, 0x0 ;  /* 0x000000000000781c */ /* 0x000fd20000f6e170 */
[----:B------:R-:W-:-:S05]  /*26350*/  VOTEU.ALL UP1, P1 ;  /* 0x00000000003f7886 */ /* 0x000fca0000820000 */
[----:B------:R-:W-:-:S04]  /*26360*/  @!UP1 UIADD3 UR8, UP0, UR40, 0x270, URZ ;  /* 0x0000027028089890 */ /* 0x000fc8000ff1e03f */
[----:B------:R-:W-:-:S03]  /*26370*/  @!UP1 UIADD3.X UR9, URZ, UR41, URZ, UP0, !UPT ;  /* 0x000000293f099290 */ /* 0x000fc600087fe43f */
[----:B------:R-:W-:-:S09]  /*26380*/  VOTEU.ALL UP0, P1 ;  /* 0x00000000003f7886 */ /* 0x000fd20000800000 */
.L_x_3436:
        /* <DEDUP_REMOVED lines=14> */
.L_x_3437:
        /* <DEDUP_REMOVED lines=13> */
.L_x_3438:
        /* <DEDUP_REMOVED lines=20> */
[----:B0-----:R-:W0:Y:S02]  /*26680*/  S2R R5, SR_TID.X ;  /* 0x0000000000057919 */ /* 0x001e240000002100 */
[----:B0-----:R-:W-:-:S04]  /*26690*/  SHF.R.U32.HI R5, RZ, 0x5, R5 ;  /* 0x00000005ff057819 */ /* 0x001fc80000011605 */
[----:B------:R-:W-:-:S05]  /*266a0*/  LOP3.LUT R5, R5, 0x3, RZ, 0xc0, !PT ;  /* 0x0000000305057812 */ /* 0x000fca00078ec0ff */
[----:B------:R0:W1:Y:S02]  /*266b0*/  SHFL.IDX PT, R14, R5, RZ, 0x1f ;  /* 0x00001fff050e7589 */ /* 0x00006400000e0000 */
.L_x_3605:
[----:B-1----:R-:W-:Y:S02]  /*266c0*/  ISETP.NE.AND P0, PT, R14, RZ, PT ;  /* 0x000000ff0e00720c */ /* 0x002fe40003f05270 */
[----:B------:R-:W-:-:S11]  /*266d0*/  PLOP3.LUT P6, PT, PT, PT, PT, 0x8, 0x0 ;  /* 0x000000000000781c */ /* 0x000fd60003fce170 */
[----:B------:R-:W-:Y:S05]  /*266e0*/  @P0 BRA `(.L_x_3440) ;  /* 0x0000000800540947 */ /* 0x000fea0003800000 */
[----:B------:R-:W-:-:S03]  /*266f0*/  UMOV UR4, 0xffffffff ;  /* 0xffffffff00047882 */ /* 0x000fc60000000000 */
[----:B------:R-:W-:Y:S05]  /*26700*/  BRA.DIV UR4, `(.L_x_3441) ;  /* 0x0000006604f07947 */ /* 0x000fea000b800000 */
[----:B------:R-:W-:-:S13]  /*26710*/  ELECT P6, URZ, PT ;  /* 0x00000000003f782f */ /* 0x000fda00038c0000 */
.L_x_3608:
[----:B------:R-:W-:Y:S05]  /*26720*/  @!P6 BRA `(.L_x_3442) ;  /* 0x0000000400a8e947 */ /* 0x000fea0003800000 */
[----:B0-----:R-:W2:Y:S01]  /*26730*/  LDL R5, [R1+0x38] ;  /* 0x0000380001057983 */ /* 0x001ea20000100800 */
[----:B------:R-:W-:-:S04]  /*26740*/  ISETP.NE.U32.AND P0, PT, R6, RZ, PT ;  /* 0x000000ff0600720c */ /* 0x000fc80003f05070 */
[----:B------:R-:W-:Y:S01]  /*26750*/  ISETP.NE.AND.EX P0, PT, R7, RZ, PT, P0 ;  /* 0x000000ff0700720c */ /* 0x000fe20003f05300 */
[----:B--2---:R-:W-:-:S12]  /*26760*/  VIADD R5, R5, 0xffffffff ;  /* 0xffffffff05057836 */ /* 0x004fd80000000000 */
[----:B------:R-:W-:Y:S05]  /*26770*/  @!P0 BRA `(.L_x_3443) ;  /* 0x00000000004c8947 */ /* 0x000fea0003800000 */
[----:B------:R-:W2:Y:S01]  /*26780*/  LDL R11, [R1+0x28] ;  /* 0x00002800010b7983 */ /* 0x000ea20000100800 */
[----:B------:R-:W0:Y:S01]  /*26790*/  LDC R10, c[0x0][0x41c] ;  /* 0x00010700ff0a7b82 */ /* 0x000e220000000800 */
[----:B------:R-:W-:Y:S01]  /*267a0*/  IMAD.MOV.U32 R2, RZ, RZ, R5 ;  /* 0x000000ffff027224 */ /* 0x000fe200078e0005 */
[----:B------:R-:W-:Y:S01]  /*267b0*/  ULDC.64 UR4, c[0x0][0x408] ;  /* 0x0001020000047ab9 */ /* 0x000fe20000000a00 */
[----:B0-----:R-:W-:-:S13]  /*267c0*/  ISETP.NE.AND P0, PT, R10, 0x1, PT ;  /* 0x000000010a00780c */ /* 0x001fda0003f05270 */
[----:B------:R-:W0:Y:S02]  /*267d0*/  @P0 LDC.64 R8, c[0x0][0x420] ;  /* 0x00010800ff080b82 */ /* 0x000e240000000a00 */
[----:B0-----:R-:W-:-:S05]  /*267e0*/  @P0 IMAD.HI.U32 R8, R5, R8, RZ ;  /* 0x0000000805080227 */ /* 0x001fca00078e00ff */
[----:B------:R-:W-:-:S04]  /*267f0*/  @P0 SHF.R.U32.HI R2, RZ, R9, R8 ;  /* 0x00000009ff020219 */ /* 0x000fc80000011608 */
[----:B------:R-:W-:Y:S02]  /*26800*/  IADD3 R8, -R2, RZ, RZ ;  /* 0x000000ff02087210 */ /* 0x000fe40007ffe1ff */
[----:B------:R-:W-:-:S03]  /*26810*/  SHF.R.S32.HI R9, RZ, 0x1f, R2 ;  /* 0x0000001fff097819 */ /* 0x000fc60000011402 */
[----:B------:R-:W-:Y:S02]  /*26820*/  IMAD R5, R10, R8, R5 ;  /* 0x000000080a057224 */ /* 0x000fe400078e0205 */
[----:B------:R-:W-:-:S04]  /*26830*/  IMAD.MOV.U32 R8, RZ, RZ, R2 ;  /* 0x000000ffff087224 */ /* 0x000fc800078e0002 */
[----:B------:R-:W-:-:S03]  /*26840*/  IMAD.WIDE.U32 R8, R19, UR4, R8 ;  /* 0x0000000413087c25 */ /* 0x000fc6000f8e0008 */
[----:B------:R-:W-:Y:S01]  /*26850*/  LEA R6, P0, R8, R6, 0x2 ;  /* 0x0000000608067211 */ /* 0x000fe200078010ff */
[----:B--2---:R-:W-:-:S04]  /*26860*/  IMAD R10, R11, UR4, RZ ;  /* 0x000000040b0a7c24 */ /* 0x004fc8000f8e02ff */
[----:B------:R-:W-:-:S04]  /*26870*/  IMAD R2, R19, UR5, R10 ;  /* 0x0000000513027c24 */ /* 0x000fc8000f8e020a */
[----:B------:R-:W-:-:S05]  /*26880*/  IMAD.IADD R2, R9, 0x1, R2 ;  /* 0x0000000109027824 */ /* 0x000fca00078e0202 */
[----:B------:R-:W-:-:S05]  /*26890*/  LEA.HI.X R7, R8, R7, R2, 0x2, P0 ;  /* 0x0000000708077211 */ /* 0x000fca00000f1402 */
[----:B------:R0:W5:Y:S02]  /*268a0*/  LDG.E R2, desc[UR54][R6.64] ;  /* 0x0000003606027981 */ /* 0x000164000c1e1900 */
.L_x_3443:
[----:B------:R-:W2:Y:S01]  /*268b0*/  LDL R8, [R1+0x1c] ;  /* 0x00001c0001087983 */ /* 0x000ea20000100800 */
[----:B0-----:R-:W-:Y:S01]  /*268c0*/  MOV R6, 0x400 ;  /* 0x0000040000067802 */ /* 0x001fe20000000f00 */
[----:B------:R-:W0:Y:S01]  /*268d0*/  S2R R9, SR_CgaCtaId ;  /* 0x0000000000097919 */ /* 0x000e220000008800 */
[----:B------:R-:W1:Y:S02]  /*268e0*/  S2R R7, SR_TID.X ;  /* 0x0000000000077919 */ /* 0x000e640000002100 */
[----:B0-----:R-:W-:-:S05]  /*268f0*/  LEA R6, R9, R6, 0x18 ;  /* 0x0000000609067211 */ /* 0x001fca00078ec0ff */
[----:B------:R-:W-:Y:S01]  /*26900*/  IMAD R6, R18, 0x8, R6 ;  /* 0x0000000812067824 */ /* 0x000fe200078e0206 */
[----:B-1----:R-:W-:-:S04]  /*26910*/  LOP3.LUT R7, R7, 0x7f, RZ, 0xc0, !PT ;  /* 0x0000007f07077812 */ /* 0x002fc800078ec0ff */
[----:B------:R-:W-:Y:S02]  /*26920*/  ISETP.NE.AND P0, PT, R7, RZ, PT ;  /* 0x000000ff0700720c */ /* 0x000fe40003f05270 */
[----:B--2---:R-:W-:-:S04]  /*26930*/  SHF.L.U32 R8, R8, 0x1f, RZ ;  /* 0x0000001f08087819 */ /* 0x004fc800000006ff */
[----:B------:R-:W0:Y:S02]  /*26940*/  SYNCS.PHASECHK.TRANS64.TRYWAIT P2, [R6+URZ+0x33480], R8 ;  /* 0x03348008060075a7 */ /* 0x000e24000804017f */
[----:B0-----:R-:W-:Y:S05]  /*26950*/  @!P2 BRA `(.L_x_3444) ;  /* 0x00000064007ca947 */ /* 0x001fea0003800000 */
.L_x_3609:
        /* <DEDUP_REMOVED lines=8> */
.L_x_3445:
[----:B------:R-:W2:Y:S01]  /*269e0*/  LDL R9, [R1+0x2c] ;  /* 0x00002c0001097983 */ /* 0x000ea20000100800 */
[----:B------:R-:W-:Y:S01]  /*269f0*/  MOV R7, 0x400 ;  /* 0x0000040000077802 */ /* 0x000fe20000000f00 */
[----:B------:R-:W1:Y:S01]  /*26a00*/  S2R R10, SR_CgaCtaId ;  /* 0x00000000000a7919 */ /* 0x000e620000008800 */
[----:B------:R-:W-:Y:S01]  /*26a10*/  R2UR UR9, R6 ;  /* 0x00000000060972ca */ /* 0x000fe200000e0000 */
[----:B------:R-:W-:Y:S01]  /*26a20*/  UIADD3 UR4, UP0, UR40, 0x470, URZ ;  /* 0x0000047028047890 */ /* 0x000fe2000ff1e03f */
[----:B------:R-:W-:Y:S02]  /*26a30*/  R2UR UR12, R0 ;  /* 0x00000000000c72ca */ /* 0x000fe400000e0000 */
[----:B-----5:R-:W-:Y:S01]  /*26a40*/  R2UR UR13, R2 ;  /* 0x00000000020d72ca */ /* 0x020fe200000e0000 */
[----:B------:R-:W-:Y:S01]  /*26a50*/  UIADD3.X UR5, URZ, UR41, URZ, UP0, !UPT ;  /* 0x000000293f057290 */ /* 0x000fe200087fe43f */
[----:B-1----:R-:W-:-:S05]  /*26a60*/  LEA R7, R10, R7, 0x18 ;  /* 0x000000070a077211 */ /* 0x002fca00078ec0ff */
[----:B------:R-:W-:-:S05]  /*26a70*/  IMAD R7, R18, 0x7800, R7 ;  /* 0x0000780012077824 */ /* 0x000fca00078e0207 */
[----:B------:R-:W-:Y:S01]  /*26a80*/  R2UR UR15, R7 ;  /* 0x00000000070f72ca */ /* 0x000fe200000e0000 */
[----:B------:R-:W-:Y:S01]  /*26a90*/  UIADD3 UR9, UR9, 0x33470, URZ ;  /* 0x0003347009097890 */ /* 0x000fe2000fffe03f */
[----:B------:R-:W-:Y:S01]  /*26aa0*/  UMOV UR10, URZ ;  /* 0x0000003f000a7c82 */ /* 0x000fe20008000000 */
[----:B------:R-:W-:Y:S01]  /*26ab0*/  UMOV UR6, 0x0 ;  /* 0x0000000000067882 */ /* 0x000fe20000000000 */
[----:B------:R-:W-:-:S09]  /*26ac0*/  UMOV UR7, 0x14f00000 ;  /* 0x14f0000000077882 */ /* 0x000fd20000000000 */
[----:B------:R-:W-:Y:S02]  /*26ad0*/  UIADD3 UR8, UR15, 0xf200, URZ ;  /* 0x0000f2000f087890 */ /* 0x000fe4000fffe03f */
[----:B------:R-:W-:Y:S02]  /*26ae0*/  UIADD3 UR14, UR15, 0x11a00, URZ ;  /* 0x00011a000f0e7890 */ /* 0x000fe4000fffe03f */
[----:B------:R-:W-:Y:S01]  /*26af0*/  UIADD3 UR15, UR15, 0x14200, URZ ;  /* 0x000142000f0f7890 */ /* 0x000fe2000fffe03f */
        /* <DEDUP_REMOVED lines=13> */
.L_x_3610:
[----:B------:R-:W-:Y:S05]  /*26bd0*/  @P0 BRA `(.L_x_3447) ;  /* 0x00000000001c0947 */ /* 0x000fea0003800000 */
[----:B------:R-:W2:Y:S01]  /*26be0*/  S2R R9, SR_TID.X ;  /* 0x0000000000097919 */ /* 0x000ea20000002100 */
[----:B01----:R-:W-:-:S04]  /*26bf0*/  MOV R8, 0x7800 ;  /* 0x0000780000087802 */ /* 0x003fc80000000f00 */
[----:B------:R3:W-:Y:S01]  /*26c00*/  SYNCS.ARRIVE.TRANS64 RZ, [R6+URZ+0x33430], R8 ;  /* 0x0334300806ff79a7 */ /* 0x0007e2000800003f */
[----:B--2---:R-:W-:-:S04]  /*26c10*/  LOP3.LUT R9, R9, 0x1f, RZ, 0xc0, !PT ;  /* 0x0000001f09097812 */ /* 0x004fc800078ec0ff */
[----:B------:R-:W-:-:S13]  /*26c20*/  ISETP.NE.AND P0, PT, R9, RZ, PT ;  /* 0x000000ff0900720c */ /* 0x000fda0003f05270 */
[----:B---3--:R-:W-:Y:S05]  /*26c30*/  @!P0 BRA `(.L_x_3447) ;  /* 0x0000000000048947 */ /* 0x008fea0003800000 */
[----:B------:R-:W-:Y:S01]  /*26c40*/  BPT.TRAP 0x1 ;  /* 0x000000040000795c */ /* 0x000fe20000300000 */
.L_x_3447:
        /* <DEDUP_REMOVED lines=24> */
.L_x_3442:
[----:B01----:R-:W2:Y:S01]  /*26dd0*/  LDL.LU R6, [R1+0x8] ;  /* 0x0000080001067983 */ /* 0x003ea20000300800 */
[----:B------:R-:W-:Y:S01]  /*26de0*/  MOV R7, 0x400 ;  /* 0x0000040000077802 */ /* 0x000fe20000000f00 */
[----:B------:R-:W0:Y:S01]  /*26df0*/  S2R R8, SR_CgaCtaId ;  /* 0x0000000000087919 */ /* 0x000e220000008800 */
[----:B------:R-:W-:Y:S05]  /*26e00*/  WARPSYNC.ALL ;  /* 0x0000000000007948 */ /* 0x000fea0003800000 */
[----:B------:R-:W-:-:S13]  /*26e10*/  ELECT P0, URZ, PT ;  /* 0x00000000003f782f */ /* 0x000fda0003800000 */
[----:B------:R-:W-:Y:S01]  /*26e20*/  @P0 R2UR UR13, R3 ;  /* 0x00000000030d02ca */ /* 0x000fe200000e0000 */
[----:B------:R-:W-:Y:S01]  /*26e30*/  UIADD3 UR4, UP0, UR40, 0x270, URZ ;  /* 0x0000027028047890 */ /* 0x000fe2000ff1e03f */
[----:B------:R-:W-:-:S03]  /*26e40*/  @P0 R2UR UR11, R4 ;  /* 0x00000000040b02ca */ /* 0x000fc600000e0000 */
[----:B------:R-:W-:Y:S01]  /*26e50*/  UIADD3.X UR5, URZ, UR41, URZ, UP0, !UPT ;  /* 0x000000293f057290 */ /* 0x000fe200087fe43f */
[----:B0-----:R-:W-:-:S04]  /*26e60*/  LEA R7, R8, R7, 0x18 ;  /* 0x0000000708077211 */ /* 0x001fc800078ec0ff */
[----:B------:R-:W-:Y:S01]  /*26e70*/  R2UR UR24, R7 ;  /* 0x00000000071872ca */ /* 0x000fe200000e0000 */
[----:B------:R-:W-:Y:S01]  /*26e80*/  @P0 IMAD.MOV.U32 R5, RZ, RZ, 0x6000 ;  /* 0x00006000ff050424 */ /* 0x000fe200078e00ff */
[----:B------:R-:W-:Y:S01]  /*26e90*/  BAR.SYNC.DEFER_BLOCKING 0x8, 0x120 ;  /* 0x0204800000007b1d */ /* 0x000fe20000010000 */
[----:B------:R-:W-:-:S10]  /*26ea0*/  @P0 R2UR UR21, R3 ;  /* 0x00000000031502ca */ /* 0x000fd400000e0000 */
[----:B------:R-:W-:Y:S02]  /*26eb0*/  UIADD3 UR8, UR24, 0x1e200, URZ ;  /* 0x0001e20018087890 */ /* 0x000fe4000fffe03f */
[----:B------:R-:W-:Y:S01]  /*26ec0*/  UIADD3 UR9, UR24, 0x33400, URZ ;  /* 0x0003340018097890 */ /* 0x000fe2000fffe03f */
[----:B------:R-:W-:Y:S01]  /*26ed0*/  UMOV UR6, 0x0 ;  /* 0x0000000000067882 */ /* 0x000fe20000000000 */
[----:B------:R-:W-:Y:S01]  /*26ee0*/  UMOV UR7, 0x12f00000 ;  /* 0x12f0000000077882 */ /* 0x000fe20000000000 */
[----:B------:R-:W-:Y:S01]  /*26ef0*/  UMOV UR10, URZ ;  /* 0x0000003f000a7c82 */ /* 0x000fe20008000000 */
[----:B------:R-:W-:Y:S01]  /*26f00*/  @P0 R2UR UR19, R4 ;  /* 0x00000000041302ca */ /* 0x000fe200000e0000 */
[----:B------:R-:W-:Y:S01]  /*26f10*/  UIADD3 UR16, UR24, 0x20200, URZ ;  /* 0x0002020018107890 */ /* 0x000fe2000fffe03f */
[----:B------:R1:W-:Y:S01]  /*26f20*/  @P0 SYNCS.ARRIVE.TRANS64 RZ, [R7+URZ+0x33400], R5 ;  /* 0x0334000507ff09a7 */ /* 0x0003e2000800003f */
[----:B------:R-:W-:Y:S01]  /*26f30*/  UMOV UR14, 0x0 ;  /* 0x00000000000e7882 */ /* 0x000fe20000000000 */
[----:B------:R-:W-:Y:S01]  /*26f40*/  UMOV UR15, 0x12f00000 ;  /* 0x12f00000000f7882 */ /* 0x000fe20000000000 */
[----:B------:R-:W-:Y:S01]  /*26f50*/  UMOV UR18, 0x40 ;  /* 0x0000004000127882 */ /* 0x000fe20000000000 */
[----:B------:R-:W-:Y:S01]  /*26f60*/  UMOV UR17, UR9 ;  /* 0x0000000900117c82 */ /* 0x000fe20008000000 */
[----:B------:R-:W-:Y:S01]  /*26f70*/  UMOV UR22, 0x0 ;  /* 0x0000000000167882 */ /* 0x000fe20000000000 */
[----:B------:R-:W-:Y:S01]  /*26f80*/  UMOV UR23, 0x12f00000 ;  /* 0x12f0000000177882 */ /* 0x000fe20000000000 */
[----:B--2---:R-:W-:-:S02]  /*26f90*/  @P0 R2UR UR12, R6 ;  /* 0x00000000060c02ca */ /* 0x004fc400000e0000 */
[----:B------:R-:W-:-:S11]  /*26fa0*/  @P0 R2UR UR20, R6 ;  /* 0x00000000061402ca */ /* 0x000fd600000e0000 */
[----:B------:R0:W-:Y:S02]  /*26fb0*/  UTMALDG.4D [UR8], [UR4], desc[UR6] ;  /* 0x00000608040075b4 */ /* 0x0001e40008019000 */
[----:B------:R1:W-:Y:S01]  /*26fc0*/  UTMALDG.4D [UR16], [UR4], desc[UR14] ;  /* 0x00000e10040075b4 */ /* 0x0003e20008019000 */
[----:B0-----:R-:W-:Y:S02]  /*26fd0*/  @P0 R2UR UR13, R3 ;  /* 0x00000000030d02ca */ /* 0x001fe400000e0000 */
[----:B------:R-:W-:Y:S02]  /*26fe0*/  @P0 R2UR UR12, R6 ;  /* 0x00000000060c02ca */ /* 0x000fe400000e0000 */
[----:B------:R-:W-:Y:S01]  /*26ff0*/  @P0 R2UR UR11, R4 ;  /* 0x00000000040b02ca */ /* 0x000fe200000e0000 */
[----:B------:R-:W-:Y:S01]  /*27000*/  UIADD3 UR8, UR24, 0x22200, URZ ;  /* 0x0002220018087890 */ /* 0x000fe2000fffe03f */
[----:B------:R-:W-:-:S11]  /*27010*/  UMOV UR10, 0x80 ;  /* 0x00000080000a7882 */ /* 0x000fd60000000000 */
[----:B------:R1:W-:Y:S02]  /*27020*/  UTMALDG.4D [UR8], [UR4], desc[UR22] ;  /* 0x00001608040075b4 */ /* 0x0003e40008019000 */
[----:B-1----:R-:W-:Y:S01]  /*27030*/  NOP ;  /* 0x0000000000007918 */ /* 0x002fe20000000000 */
.L_x_3440:
[----:B------:R-:W2:Y:S01]  /*27040*/  LDL.LU R6, [R1+0x44] ;  /* 0x0000440001067983 */ /* 0x000ea20000300800 */
[----:B------:R-:W-:Y:S01]  /*27050*/  MOV R4, 0x400 ;  /* 0x0000040000047802 */ /* 0x000fe20000000f00 */
[----:B------:R-:W-:Y:S01]  /*27060*/  BSSY B0, `(.L_x_3448) ;  /* 0x000000b000007945 */ /* 0x000fe20003800000 */
[----:B0-----:R-:W0:Y:S02]  /*27070*/  S2R R5, SR_CgaCtaId ;  /* 0x0000000000057919 */ /* 0x001e240000008800 */
[----:B0-----:R-:W-:Y:S01]  /*27080*/  LEA R4, R5, R4, 0x18 ;  /* 0x0000000405047211 */ /* 0x001fe200078ec0ff */
[----:B--2---:R-:W-:-:S05]  /*27090*/  VIADD R6, R6, 0x1 ;  /* 0x0000000106067836 */ /* 0x004fca0000000000 */
[----:B------:R-:W-:Y:S01]  /*270a0*/  LEA.HI R3, R6, R6, RZ, 0x1 ;  /* 0x0000000606037211 */ /* 0x000fe200078f08ff */
[----:B------:R0:W-:Y:S03]  /*270b0*/  STL [R1+0x44], R6 ;  /* 0x0000440601007387 */ /* 0x0001e60000100800 */
[----:B------:R-:W-:-:S05]  /*270c0*/  LOP3.LUT R3, R3, 0xfffffffe, RZ, 0xc0, !PT ;  /* 0xfffffffe03037812 */ /* 0x000fca00078ec0ff */
[----:B------:R-:W-:-:S05]  /*270d0*/  IMAD.IADD R3, R6, 0x1, -R3 ;  /* 0x0000000106037824 */ /* 0x000fca00078e0a03 */
[----:B------:R-:W-:-:S04]  /*270e0*/  SHF.L.U32 R3, R3, 0x1f, RZ ;  /* 0x0000001f03037819 */ /* 0x000fc800000006ff */
[----:B------:R-:W1:Y:S02]  /*270f0*/  SYNCS.PHASECHK.TRANS64.TRYWAIT P0, [R4+URZ+0x33420], R3 ;  /* 0x03342003040075a7 */ /* 0x000e64000800017f */
[----:B01----:R-:W-:Y:S05]  /*27100*/  @!P0 BRA `(.L_x_3449) ;  /* 0x0000005c00b88947 */ /* 0x003fea0003800000 */
.L_x_3611:
[----:B------:R-:W-:Y:S05]  /*27110*/  BSYNC B0 ;  /* 0x0000000000007941 */ /* 0x000fea0003800000 */
.L_x_3448:
[----:B0-----:R-:W2:Y:S02]  /*27120*/  LDL.LU R4, [R1+0x34] ;  /* 0x0000340001047983 */ /* 0x001ea40000300800 */
[----:B--2---:R-:W-:-:S13]  /*27130*/  ISETP.GE.AND P0, PT, R4, 0xa1, PT ;  /* 0x000000a10400780c */ /* 0x004fda0003f06270 */
[----:B------:R-:W-:Y:S05]  /*27140*/  @!P0 BRA `(.L_x_3450) ;  /* 0x0000001800a08947 */ /* 0x000fea0003800000 */
[----:B------:R-:W2:Y:S01]  /*27150*/  LDL.LU R4, [R1+0x38] ;  /* 0x0000380001047983 */ /* 0x000ea20000300800 */
[----:B------:R-:W-:-:S03]  /*27160*/  MOV R6, R18 ;  /* 0x0000001200067202 */ /* 0x000fc60000000f00 */
[----:B------:R0:W5:Y:S02]  /*27170*/  LDL.LU R7, [R1+0x1c] ;  /* 0x00001c0001077983 */ /* 0x0001640000300800 */
[----:B0-2---:R-:W-:-:S07]  /*27180*/  VIADD R12, R4, 0xfffffffe ;  /* 0xfffffffe040c7836 */ /* 0x005fce0000000000 */
.L_x_3474:
[----:B------:R-:W-:Y:S01]  /*27190*/  VIADD R18, R6, 0x1 ;  /* 0x0000000106127836 */ /* 0x000fe20000000000 */
[----:B------:R-:W-:Y:S05]  /*271a0*/  YIELD ;  /* 0x0000000000007946 */ /* 0x000fea0003800000 */
[----:B------:R-:W-:Y:S01]  /*271b0*/  ISETP.NE.AND P0, PT, R18, 0x2, PT ;  /* 0x000000021200780c */ /* 0x000fe20003f05270 */
[----:B------:R-:W-:Y:S03]  /*271c0*/  BSSY B0, `(.L_x_3451) ;  /* 0x00000ad000007945 */ /* 0x000fe60003800000 */
[----:B0-----:R-:W-:-:S02]  /*271d0*/  SEL R3, RZ, 0x1, P0 ;  /* 0x00000001ff037807 */ /* 0x001fc40000000000 */
[----:B------:R-:W-:Y:S02]  /*271e0*/  SEL R18, R18, RZ, P0 ;  /* 0x000000ff12127207 */ /* 0x000fe40000000000 */
[----:B-----5:R-:W-:-:S05]  /*271f0*/  LOP3.LUT R9, R7, R3, RZ, 0x3c, !PT ;  /* 0x0000000307097212 */ /* 0x020fca00078e3cff */
[----:B------:R0:W-:Y:S01]  /*27200*/  STL [R1+0x1c], R9 ;  /* 0x00001c0901007387 */ /* 0x0001e20000100800 */
[----:B--2---:R-:W-:Y:S05]  /*27210*/  @!P6 BRA `(.L_x_3452) ;  /* 0x00000008009ce947 */ /* 0x004fea0003800000 */
[----:B------:R-:W-:Y:S01]  /*27220*/  ULDC.64 UR4, c[0x0][0x3f8] ;  /* 0x0000fe0000047ab9 */ /* 0x000fe20000000a00 */
[----:B------:R-:W-:Y:S01]  /*27230*/  IMAD.MOV.U32 R8, RZ, RZ, R12 ;  /* 0x000000ffff087224 */ /* 0x000fe200078e000c */
[----:B------:R-:W-:-:S04]  /*27240*/  ISETP.NE.U32.AND P0, PT, RZ, UR4, PT ;  /* 0x00000004ff007c0c */ /* 0x000fc8000bf05070 */
[----:B------:R-:W-:-:S13]  /*27250*/  ISETP.NE.AND.EX P0, PT, RZ, UR5, PT, P0 ;  /* 0x00000005ff007c0c */ /* 0x000fda000bf05300 */
[----:B------:R-:W-:Y:S05]  /*27260*/  @!P0 BRA `(.L_x_3453) ;  /* 0x00000000004c8947 */ /* 0x000fea0003800000 */
[----:B------:R-:W2:Y:S01]  /*27270*/  LDL R11, [R1+0x28] ;  /* 0x00002800010b7983 */ /* 0x000ea20000100800 */
[----:B------:R-:W1:Y:S01]  /*27280*/  LDC R5, c[0x0][0x41c] ;  /* 0x00010700ff057b82 */ /* 0x000e620000000800 */
[----:B------:R-:W-:Y:S02]  /*27290*/  ULDC.64 UR6, c[0x0][0x408] ;  /* 0x0001020000067ab9 */ /* 0x000fe40000000a00 */
[----:B------:R-:W3:Y:S01]  /*272a0*/  LDL R10, [R1+0x24] ;  /* 0x00002400010a7983 */ /* 0x000ee20000100800 */
        /* <DEDUP_REMOVED lines=8> */
[----:B--2---:R-:W-:-:S04]  /*27330*/  IMAD R4, R11, UR6, RZ ;  /* 0x000000060b047c24 */ /* 0x004fc8000f8e02ff */
[C---:B---3--:R-:W-:Y:S02]  /*27340*/  IMAD R4, R10.reuse, UR7, R4 ;  /* 0x000000070a047c24 */ /* 0x048fe4000f8e0204 */
[----:B------:R-:W-:-:S05]  /*27350*/  IMAD.WIDE.U32 R2, R10, UR6, R2 ;  /* 0x000000060a027c25 */ /* 0x000fca000f8e0002 */
[----:B------:R-:W-:Y:S02]  /*27360*/  IADD3 R3, R4, R3, RZ ;  /* 0x0000000304037210 */ /* 0x000fe40007ffe0ff */
[----:B------:R-:W-:-:S04]  /*27370*/  LEA R4, P0, R2, UR4, 0x2 ;  /* 0x0000000402047c11 */ /* 0x000fc8000f8010ff */
[----:B------:R-:W-:-:S05]  /*27380*/  LEA.HI.X R5, R2, UR5, R3, 0x2, P0 ;  /* 0x0000000502057c11 */ /* 0x000fca00080f1403 */
[----:B------:R1:W5:Y:S04]  /*27390*/  LDG.E R2, desc[UR54][R4.64] ;  /* 0x0000003604027981 */ /* 0x000368000c1e1900 */
.L_x_3453:
[----:B-1----:R-:W1:Y:S01]  /*273a0*/  S2R R5, SR_CgaCtaId ;  /* 0x0000000000057919 */ /* 0x002e620000008800 */
[----:B------:R-:W-:Y:S01]  /*273b0*/  MOV R4, 0x400 ;  /* 0x0000040000047802 */ /* 0x000fe20000000f00 */
[----:B------:R-:W-:Y:S01]  /*273c0*/  BSSY B1, `(.L_x_3454) ;  /* 0x0000009000017945 */ /* 0x000fe20003800000 */
[----:B------:R-:W2:Y:S02]  /*273d0*/  S2R R3, SR_TID.X ;  /* 0x0000000000037919 */ /* 0x000ea40000002100 */
[----:B-1----:R-:W-:Y:S02]  /*273e0*/  LEA R4, R5, R4, 0x18 ;  /* 0x0000000405047211 */ /* 0x002fe400078ec0ff */
[----:B--2---:R-:W-:-:S03]  /*273f0*/  LOP3.LUT R3, R3, 0x7f, RZ, 0xc0, !PT ;  /* 0x0000007f03037812 */ /* 0x004fc600078ec0ff */
[----:B------:R-:W-:Y:S01]  /*27400*/  IMAD R5, R18, 0x8, R4 ;  /* 0x0000000812057824 */ /* 0x000fe200078e0204 */
[----:B------:R-:W-:Y:S02]  /*27410*/  SHF.L.U32 R4, R9, 0x1f, RZ ;  /* 0x0000001f09047819 */ /* 0x000fe400000006ff */
[----:B------:R-:W-:Y:S02]  /*27420*/  ISETP.NE.AND P2, PT, R3, RZ, PT ;  /* 0x000000ff0300720c */ /* 0x000fe40003f45270 */
[----:B------:R-:W1:Y:S02]  /*27430*/  SYNCS.PHASECHK.TRANS64.TRYWAIT P0, [R5+URZ+0x33480], R4 ;  /* 0x03348004050075a7 */ /* 0x000e64000800017f */
[----:B-1----:R-:W-:Y:S09]  /*27440*/  @!P0 BRA `(.L_x_3455) ;  /* 0x0000005c00088947 */ /* 0x002ff20003800000 */
.L_x_3612:
[----:B------:R-:W-:Y:S05]  /*27450*/  BSYNC B1 ;  /* 0x0000000000017941 */ /* 0x000fea0003800000 */
.L_x_3454:
[----:B------:R-:W-:Y:S04]  /*27460*/  BSSY B1, `(.L_x_3456) ;  /* 0x0000009000017945 */ /* 0x000fe80003800000 */
[----:B------:R-:W-:Y:S05]  /*27470*/  @P2 BRA `(.L_x_3457) ;  /* 0x00000000001c2947 */ /* 0x000fea0003800000 */
[----:B------:R-:W0:Y:S02]  /*27480*/  S2R R3, SR_TID.X ;  /* 0x0000000000037919 */ /* 0x000e240000002100 */
[----:B0-----:R-:W-:Y:S01]  /*27490*/  LOP3.LUT R9, R3, 0x1f, RZ, 0xc0, !PT ;  /* 0x0000001f03097812 */ /* 0x001fe200078ec0ff */
[----:B------:R-:W-:-:S03]  /*274a0*/  IMAD.MOV.U32 R3, RZ, RZ, 0x7800 ;  /* 0x00007800ff037424 */ /* 0x000fc600078e00ff */
[----:B------:R-:W-:Y:S01]  /*274b0*/  ISETP.NE.AND P0, PT, R9, RZ, PT ;  /* 0x000000ff0900720c */ /* 0x000fe20003f05270 */
[----:B------:R2:W-:-:S12]  /*274c0*/  SYNCS.ARRIVE.TRANS64 RZ, [R5+URZ+0x33470], R3 ;  /* 0x0334700305ff79a7 */ /* 0x0005d8000800003f */
[----:B--2---:R-:W-:Y:S05]  /*274d0*/  @!P0 BRA `(.L_x_3457) ;  /* 0x0000000000048947 */ /* 0x004fea0003800000 */
[----:B------:R-:W-:Y:S01]  /*274e0*/  BPT.TRAP 0x1 ;  /* 0x000000040000795c */ /* 0x000fe20000300000 */
.L_x_3457:
[----:B------:R-:W-:Y:S05]  /*274f0*/  BSYNC B1 ;  /* 0x0000000000017941 */ /* 0x000fea0003800000 */
.L_x_3456:
[----:B0-----:R-:W2:Y:S01]  /*27500*/  LDL R9, [R1+0x2c] ;  /* 0x00002c0001097983 */ /* 0x001ea20000100800 */
        /* <DEDUP_REMOVED lines=10> */
[----:B------:R-:W-:-:S05]  /*275b0*/  IMAD R3, R18, 0x7800, R3 ;  /* 0x0000780012037824 */ /* 0x000fca00078e0203 */
[----:B------:R-:W-:Y:S01]  /*275c0*/  IADD3 R10, R3, 0xf200, RZ ;  /* 0x0000f200030a7810 */ /* 0x000fe20007ffe0ff */
[----:B--2---:R-:W-:Y:S02]  /*275d0*/  IMAD R9, R8, 0xa0, R9 ;  /* 0x000000a008097824 */ /* 0x004fe400078e0209 */
[----:B------:R-:W-:-:S07]  /*275e0*/  VIADD R8, R5, 0x33470 ;  /* 0x0003347005087836 */ /* 0x000fce0000000000 */
.L_x_3458:
        /* <DEDUP_REMOVED lines=16> */
.L_x_3459:
        /* <DEDUP_REMOVED lines=16> */
.L_x_3460:
        /* <DEDUP_REMOVED lines=13> */
.L_x_3613:
[----:B------:R-:W-:Y:S05]  /*278c0*/  BSYNC B1 ;  /* 0x0000000000017941 */ /* 0x000fea0003800000 */
.L_x_3461:
[----:B------:R-:W-:Y:S01]  /*278d0*/  BSSY B1, `(.L_x_3463) ;  /* 0x000000b000017945 */ /* 0x000fe20003800000 */
[----:B------:R-:W-:Y:S01]  /*278e0*/  MOV R10, 0x0 ;  /* 0x00000000000a7802 */ /* 0x000fe20000000f00 */
[----:B------:R-:W-:Y:S02]  /*278f0*/  IMAD.MOV.U32 R11, RZ, RZ, 0x14f00000 ;  /* 0x14f00000ff0b7424 */ /* 0x000fe400078e00ff */
        /* <DEDUP_REMOVED lines=8> */
.L_x_3464:
[----:B------:R-:W-:Y:S05]  /*27980*/  BSYNC B1 ;  /* 0x0000000000017941 */ /* 0x000fea0003800000 */
.L_x_3463:
        /* <DEDUP_REMOVED lines=8> */
.L_x_3465:
        /* <DEDUP_REMOVED lines=15> */
.L_x_3466:
        /* <DEDUP_REMOVED lines=15> */
.L_x_3467:
        /* <DEDUP_REMOVED lines=10> */
.L_x_3452:
[----:B------:R-:W-:Y:S05]  /*27c90*/  BSYNC B0 ;  /* 0x0000000000007941 */ /* 0x000fea0003800000 */
.L_x_3451:
[----:B------:R-:W-:-:S06]  /*27ca0*/  UISETP.NE.AND UP0, UPT, UR37, 0x3, UPT ;  /* 0x000000032500788c */ /* 0x000fcc000bf05270 */
[----:B------:R-:W-:-:S13]  /*27cb0*/  PLOP3.LUT P0, PT, PT, PT, UP0, 0x80, 0x0 ;  /* 0x000000000000781c */ /* 0x000fda0003f0f008 */
[----:B------:R-:W-:Y:S05]  /*27cc0*/  @!P0 BRA `(.L_x_3468) ;  /* 0x0000000000048947 */ /* 0x000fea0003800000 */
[----:B------:R-:W-:Y:S01]  /*27cd0*/  BPT.TRAP 0x1 ;  /* 0x000000040000795c */ /* 0x000fe20000300000 */
.L_x_3468:
[----:B------:R-:W1:Y:S01]  /*27ce0*/  S2R R5, SR_CgaCtaId ;  /* 0x0000000000057919 */ /* 0x000e620000008800 */
[----:B------:R-:W-:Y:S01]  /*27cf0*/  IMAD.U32 R3, RZ, RZ, UR39 ;  /* 0x00000027ff037e24 */ /* 0x000fe2000f8e00ff */
[----:B------:R-:W-:Y:S01]  /*27d00*/  MOV R4, 0x400 ;  /* 0x0000040000047802 */ /* 0x000fe20000000f00 */
[----:B------:R-:W-:Y:S03]  /*27d10*/  BSSY B0, `(.L_x_3469) ;  /* 0x0000008000007945 */ /* 0x000fe60003800000 */
[----:B------:R-:W-:Y:S02]  /*27d20*/  ISETP.NE.AND P0, PT, R3, 0x3, PT ;  /* 0x000000030300780c */ /* 0x000fe40003f05270 */
[----:B------:R-:W-:-:S04]  /*27d30*/  LOP3.LUT R3, R7, 0x1, RZ, 0x3c, !PT ;  /* 0x0000000107037812 */ /* 0x000fc800078e3cff */
[----:B------:R-:W-:Y:S02]  /*27d40*/  SHF.L.U32 R3, R3, 0x1f, RZ ;  /* 0x0000001f03037819 */ /* 0x000fe400000006ff */
[----:B-1----:R-:W-:-:S05]  /*27d50*/  LEA R4, R5, R4, 0x18 ;  /* 0x0000000405047211 */ /* 0x002fca00078ec0ff */
[----:B------:R-:W-:-:S04]  /*27d60*/  IMAD R13, R6, 0x8, R4 ;  /* 0x00000008060d7824 */ /* 0x000fc800078e0204 */
[----:B------:R-:W1:Y:S02]  /*27d70*/  SYNCS.PHASECHK.TRANS64.TRYWAIT P2, [R13+URZ+0x33470], R3 ;  /* 0x033470030d0075a7 */ /* 0x000e64000804017f */
[----:B-1----:R-:W-:Y:S05]  /*27d80*/  @!P2 BRA `(.L_x_3470) ;  /* 0x0000005000e0a947 */ /* 0x002fea0003800000 */
.L_x_3614:
[----:B------:R-:W-:Y:S05]  /*27d90*/  BSYNC B0 ;  /* 0x0000000000007941 */ /* 0x000fea0003800000 */
.L_x_3469:
[----:B------:R-:W-:Y:S05]  /*27da0*/  @!P0 BRA `(.L_x_3471) ;  /* 0x0000000000048947 */ /* 0x000fea0003800000 */
[----:B------:R-:W-:Y:S01]  /*27db0*/  BPT.TRAP 0x1 ;  /* 0x000000040000795c */ /* 0x000fe20000300000 */
.L_x_3471:
[----:B------:R-:W-:Y:S01]  /*27dc0*/  SHF.L.U32 R4, R7, 0x1f, RZ ;  /* 0x0000001f07047819 */ /* 0x000fe200000006ff */
[----:B-1----:R-:W-:-:S03]  /*27dd0*/  IMAD R3, R6, 0x7800, RZ ;  /* 0x0000780006037824 */ /* 0x002fc600078e02ff */
[----:B------:R-:W1:Y:S02]  /*27de0*/  SYNCS.PHASECHK.TRANS64.TRYWAIT P2, [R13+URZ+0x33460], R4 ;  /* 0x033460040d0075a7 */ /* 0x000e64000804017f */
[----:B-1----:R-:W-:Y:S05]  /*27df0*/  @!P2 BRA `(.L_x_3472) ;  /* 0x0000005000d8a947 */ /* 0x002fea0003800000 */
.L_x_3615:
[----:B------:R-:W2:Y:S04]  /*27e00*/  LDL R14, [R1+0x18] ;  /* 0x00001800010e7983 */ /* 0x000ea80000100800 */
[----:B------:R-:W3:Y:S01]  /*27e10*/  LDL R15, [R1+0x30] ;  /* 0x00003000010f7983 */ /* 0x000ee20000100800 */
[C---:B-1----:R-:W-:Y:S01]  /*27e20*/  LOP3.LUT R4, R3.reuse, R17, RZ, 0xfc, !PT ;  /* 0x0000001103047212 */ /* 0x042fe200078efcff */
[----:B------:R-:W-:Y:S05]  /*27e30*/  WARPSYNC.ALL ;  /* 0x0000000000007948 */ /* 0x000fea0003800000 */
[----:B------:R-:W-:-:S02]  /*27e40*/  VIADD R19, R3, 0x2800 ;  /* 0x0000280003137836 */ /* 0x000fc40000000000 */
[C---:B------:R-:W-:Y:S02]  /*27e50*/  VIADD R20, R3.reuse, 0x1800 ;  /* 0x0000180003147836 */ /* 0x040fe40000000000 */
[----:B------:R-:W-:Y:S02]  /*27e60*/  VIADD R21, R3, 0x5800 ;  /* 0x0000580003157836 */ /* 0x000fe40000000000 */
[----:B--2---:R-:W-:-:S06]  /*27e70*/  IMAD.IADD R4, R14, 0x1, R4 ;  /* 0x000000010e047824 */ /* 0x004fcc00078e0204 */
[----:B------:R-:W1:Y:S02]  /*27e80*/  LDSM.16.MT88.4 R4, [R4+0xf200] ;  /* 0x00f200000404783b */ /* 0x000e640000004200 */
[C-C-:B-1----:R-:W-:Y:S02]  /*27e90*/  PRMT R8, R4.reuse, 0x6420, R5.reuse ;  /* 0x0000642004087816 */ /* 0x142fe40000000005 */
[----:B0-----:R-:W-:Y:S02]  /*27ea0*/  PRMT R9, R4, 0x7531, R5 ;  /* 0x0000753104097816 */ /* 0x001fe40000000005 */
[----:B------:R-:W-:Y:S02]  /*27eb0*/  LOP3.LUT R4, R3, R16, RZ, 0xfc, !PT ;  /* 0x0000001003047212 */ /* 0x000fe400078efcff */
[C-C-:B------:R-:W-:Y:S02]  /*27ec0*/  PRMT R10, R6.reuse, 0x6420, R7.reuse ;  /* 0x00006420060a7816 */ /* 0x140fe40000000007 */
[----:B------:R-:W-:-:S02]  /*27ed0*/  PRMT R11, R6, 0x7531, R7 ;  /* 0x00007531060b7816 */ /* 0x000fc40000000007 */
[----:B---3--:R-:W-:-:S05]  /*27ee0*/  IADD3 R4, R15, R4, RZ ;  /* 0x000000040f047210 */ /* 0x008fca0007ffe0ff */
[----:B------:R0:W-:Y:S02]  /*27ef0*/  STSM.16.M88.4 [R4], R8 ;  /* 0x0000000804007844 */ /* 0x0001e40000000200 */
[----:B0-----:R-:W-:-:S05]  /*27f00*/  LOP3.LUT R4, R19, R17, RZ, 0xfc, !PT ;  /* 0x0000001113047212 */ /* 0x001fca00078efcff */
[----:B------:R-:W-:-:S06]  /*27f10*/  IMAD.IADD R4, R14, 0x1, R4 ;  /* 0x000000010e047824 */ /* 0x000fcc00078e0204 */
[----:B------:R-:W0:Y:S02]  /*27f20*/  LDSM.16.MT88.4 R4, [R4+0xf200] ;  /* 0x00f200000404783b */ /* 0x000e240000004200 */
[C-C-:B0-----:R-:W-:Y:S02]  /*27f30*/  PRMT R8, R4.reuse, 0x6420, R5.reuse ;  /* 0x0000642004087816 */ /* 0x141fe40000000005 */
[----:B------:R-:W-:Y:S01]  /*27f40*/  PRMT R9, R4, 0x7531, R5 ;  /* 0x0000753104097816 */ /* 0x000fe20000000005 */
[----:B------:R-:W-:Y:S01]  /*27f50*/  IMAD.MOV.U32 R5, RZ, RZ, R14 ;  /* 0x000000ffff057224 */ /* 0x000fe200078e000e */
[C-C-:B------:R-:W-:Y:S01]  /*27f60*/  PRMT R10, R6.reuse, 0x6420, R7.reuse ;  /* 0x00006420060a7816 */ /* 0x140fe20000000007 */
[----:B------:R-:W-:Y:S01]  /*27f70*/  VIADD R14, R3, 0x800 ;  /* 0x00000800030e7836 */ /* 0x000fe20000000000 */
[----:B------:R-:W-:-:S04]  /*27f80*/  PRMT R11, R6, 0x7531, R7 ;  /* 0x00007531060b7816 */ /* 0x000fc80000000007 */
[C---:B------:R-:W-:Y:S02]  /*27f90*/  LOP3.LUT R4, R14.reuse, R16, RZ, 0xfc, !PT ;  /* 0x000000100e047212 */ /* 0x040fe400078efcff */
[----:B------:R-:W-:Y:S02]  /*27fa0*/  LOP3.LUT R14, R14, R17, RZ, 0xfc, !PT ;  /* 0x000000110e0e7212 */ /* 0x000fe400078efcff */
[----:B------:R-:W-:-:S05]  /*27fb0*/  IADD3 R4, R15, R4, RZ ;  /* 0x000000040f047210 */ /* 0x000fca0007ffe0ff */
[----:B------:R0:W-:Y:S02]  /*27fc0*/  STSM.16.M88.4 [R4], R8 ;  /* 0x0000000804007844 */ /* 0x0001e40000000200 */
[----:B0-----:R-:W-:Y:S02]  /*27fd0*/  VIADD R4, R3, 0x5000 ;  /* 0x0000500003047836 */ /* 0x001fe40000000000 */
[----:B------:R-:W-:-:S03]  /*27fe0*/  IMAD.MOV.U32 R11, RZ, RZ, R5 ;  /* 0x000000ffff0b7224 */ /* 0x000fc600078e0005 */
[----:B------:R-:W-:-:S05]  /*27ff0*/  LOP3.LUT R4, R4, R17, RZ, 0xfc, !PT ;  /* 0x0000001104047212 */ /* 0x000fca00078efcff */
[----:B------:R-:W-:-:S06]  /*28000*/  IMAD.IADD R4, R11, 0x1, R4 ;  /* 0x000000010b047824 */ /* 0x000fcc00078e0204 */
[----:B------:R-:W0:Y:S02]  /*28010*/  LDSM.16.MT88.4 R4, [R4+0xf200] ;  /* 0x00f200000404783b */ /* 0x000e240000004200 */
[C-C-:B0-----:R-:W-:Y:S02]  /*28020*/  PRMT R8, R4.reuse, 0x6420, R5.reuse ;  /* 0x0000642004087816 */ /* 0x141fe40000000005 */
[----:B------:R-:W-:Y:S01]  /*28030*/  PRMT R9, R4, 0x7531, R5 ;  /* 0x0000753104097816 */ /* 0x000fe20000000005 */
[----:B------:R-:W-:Y:S01]  /*28040*/  IMAD.MOV.U32 R5, RZ, RZ, R11 ;  /* 0x000000ffff057224 */ /* 0x000fe200078e000b */
[C-C-:B------:R-:W-:Y:S02]  /*28050*/  PRMT R10, R6.reuse, 0x6420, R7.reuse ;  /* 0x00006420060a7816 */ /* 0x140fe40000000007 */
[----:B------:R-:W-:Y:S02]  /*28060*/  PRMT R11, R6, 0x7531, R7 ;  /* 0x00007531060b7816 */ /* 0x000fe40000000007 */
[----:B------:R-:W-:Y:S01]  /*28070*/  MOV R7, R15 ;  /* 0x0000000f00077202 */ /* 0x000fe20000000f00 */
[----:B------:R-:W-:-:S05]  /*28080*/  VIADD R15, R3, 0x1000 ;  /* 0x00001000030f7836 */ /* 0x000fca0000000000 */
[C---:B------:R-:W-:Y:S02]  /*28090*/  LOP3.LUT R4, R15.reuse, R16, RZ, 0xfc, !PT ;  /* 0x000000100f047212 */ /* 0x040fe400078efcff */
[----:B------:R-:W-:-:S03]  /*280a0*/  LOP3.LUT R15, R15, R17, RZ, 0xfc, !PT ;  /* 0x000000110f0f7212 */ /* 0x000fc600078efcff */
[----:B------:R-:W-:-:S05]  /*280b0*/  IMAD.IADD R4, R7, 0x1, R4 ;  /* 0x0000000107047824 */ /* 0x000fca00078e0204 */
[----:B------:R0:W-:Y:S02]  /*280c0*/  STSM.16.M88.4 [R4], R8 ;  /* 0x0000000804007844 */ /* 0x0001e40000000200 */
[----:B0-----:R-:W-:Y:S01]  /*280d0*/  IMAD.IADD R4, R5, 0x1, R14 ;  /* 0x0000000105047824 */ /* 0x001fe200078e020e */
[----:B------:R-:W-:Y:S01]  /*280e0*/  MOV R14, R5 ;  /* 0x00000005000e7202 */ /* 0x000fe20000000f00 */
[----:B------:R-:W-:-:S04]  /*280f0*/  IMAD.MOV.U32 R11, RZ, RZ, R7 ;  /* 0x000000ffff0b7224 */ /* 0x000fc800078e0007 */
[----:B------:R-:W0:Y:S02]  /*28100*/  LDSM.16.MT88.4 R4, [R4+0xf200] ;  /* 0x00f200000404783b */ /* 0x000e240000004200 */
[C-C-:B0-----:R-:W-:Y:S02]  /*28110*/  PRMT R8, R4.reuse, 0x6420, R5.reuse ;  /* 0x0000642004087816 */ /* 0x141fe40000000005 */
[----:B------:R-:W-:Y:S01]  /*28120*/  PRMT R9, R4, 0x7531, R5 ;  /* 0x0000753104097816 */ /* 0x000fe20000000005 */
[----:B------:R-:W-:Y:S01]  /*28130*/  IMAD.MOV.U32 R5, RZ, RZ, R11 ;  /* 0x000000ffff057224 */ /* 0x000fe200078e000b */
[----:B------:R-:W-:Y:S02]  /*28140*/  LOP3.LUT R4, R20, R16, RZ, 0xfc, !PT ;  /* 0x0000001014047212 */ /* 0x000fe400078efcff */
[C-C-:B------:R-:W-:Y:S02]  /*28150*/  PRMT R10, R6.reuse, 0x6420, R7.reuse ;  /* 0x00006420060a7816 */ /* 0x140fe40000000007 */
[----:B------:R-:W-:Y:S01]  /*28160*/  PRMT R11, R6, 0x7531, R7 ;  /* 0x00007531060b7816 */ /* 0x000fe20000000007 */
[----:B------:R-:W-:Y:S01]  /*28170*/  IMAD.IADD R4, R5, 0x1, R4 ;  /* 0x0000000105047824 */ /* 0x000fe200078e0204 */
[----:B------:R-:W-:-:S04]  /*28180*/  LOP3.LUT R20, R20, R17, RZ, 0xfc, !PT ;  /* 0x0000001114147212 */ /* 0x000fc800078efcff */
[----:B------:R0:W-:Y:S02]  /*28190*/  STSM.16.M88.4 [R4], R8 ;  /* 0x0000000804007844 */ /* 0x0001e40000000200 */
[----:B0-----:R-:W-:Y:S01]  /*281a0*/  MOV R11, R14 ;  /* 0x0000000e000b7202 */ /* 0x001fe20000000f00 */
[----:B------:R-:W-:Y:S02]  /*281b0*/  VIADD R14, R3, 0x3000 ;  /* 0x00003000030e7836 */ /* 0x000fe40000000000 */
[----:B------:R-:W-:-:S03]  /*281c0*/  IMAD.MOV.U32 R10, RZ, RZ, R5 ;  /* 0x000000ffff0a7224 */ /* 0x000fc600078e0005 */
[----:B------:R-:W-:-:S05]  /*281d0*/  LOP3.LUT R4, R14, R17, RZ, 0xfc, !PT ;  /* 0x000000110e047212 */ /* 0x000fca00078efcff */
[----:B------:R-:W-:-:S06]  /*281e0*/  IMAD.IADD R4, R11, 0x1, R4 ;  /* 0x000000010b047824 */ /* 0x000fcc00078e0204 */
[----:B------:R-:W0:Y:S02]  /*281f0*/  LDSM.16.MT88.4 R4, [R4+0xf200] ;  /* 0x00f200000404783b */ /* 0x000e240000004200 */
[C-C-:B0-----:R-:W-:Y:S02]  /*28200*/  PRMT R8, R4.reuse, 0x6420, R5.reuse ;  /* 0x0000642004087816 */ /* 0x141fe40000000005 */
[----:B------:R-:W-:Y:S01]  /*28210*/  PRMT R9, R4, 0x7531, R5 ;  /* 0x0000753104097816 */ /* 0x000fe20000000005 */
[----:B------:R-:W-:Y:S01]  /*28220*/  IMAD.MOV.U32 R4, RZ, RZ, R10 ;  /* 0x000000ffff047224 */ /* 0x000fe200078e000a */
[----:B------:R-:W-:Y:S02]  /*28230*/  MOV R5, R11 ;  /* 0x0000000b00057202 */ /* 0x000fe40000000f00 */
[C-C-:B------:R-:W-:Y:S02]  /*28240*/  PRMT R10, R6.reuse, 0x6420, R7.reuse ;  /* 0x00006420060a7816 */ /* 0x140fe40000000007 */
[----:B------:R-:W-:Y:S01]  /*28250*/  PRMT R11, R6, 0x7531, R7 ;  /* 0x00007531060b7816 */ /* 0x000fe20000000007 */
[----:B------:R-:W-:-:S02]  /*28260*/  IMAD.MOV.U32 R7, RZ, RZ, R4 ;  /* 0x000000ffff077224 */ /* 0x000fc400078e0004 */
[----:B------:R-:W-:-:S05]  /*28270*/  VIADD R4, R3, 0x2000 ;  /* 0x0000200003047836 */ /* 0x000fca0000000000 */
[----:B------:R-:W-:-:S05]  /*28280*/  LOP3.LUT R4, R4, R16, RZ, 0xfc, !PT ;  /* 0x0000001004047212 */ /* 0x000fca00078efcff */
[----:B------:R-:W-:-:S05]  /*28290*/  IMAD.IADD R4, R7, 0x1, R4 ;  /* 0x0000000107047824 */ /* 0x000fca00078e0204 */
[----:B------:R0:W-:Y:S02]  /*282a0*/  STSM.16.M88.4 [R4], R8 ;  /* 0x0000000804007844 */ /* 0x0001e40000000200 */
[----:B0-----:R-:W-:Y:S01]  /*282b0*/  LOP3.LUT R4, R21, R17, RZ, 0xfc, !PT ;  /* 0x0000001115047212 */ /* 0x001fe200078efcff */
[----:B------:R-:W-:Y:S01]  /*282c0*/  IMAD.MOV.U32 R11, RZ, RZ, R5 ;  /* 0x000000ffff0b7224 */ /* 0x000fe200078e0005 */
[----:B------:R-:W-:-:S03]  /*282d0*/  MOV R10, R7 ;  /* 0x00000007000a7202 */ /* 0x000fc60000000f00 */
[----:B------:R-:W-:-:S06]  /*282e0*/  IMAD.IADD R4, R11, 0x1, R4 ;  /* 0x000000010b047824 */ /* 0x000fcc00078e0204 */
[----:B------:R-:W0:Y:S02]  /*282f0*/  LDSM.16.MT88.4 R4, [R4+0xf200] ;  /* 0x00f200000404783b */ /* 0x000e240000004200 */
[C-C-:B0-----:R-:W-:Y:S02]  /*28300*/  PRMT R8, R4.reuse, 0x6420, R5.reuse ;  /* 0x0000642004087816 */ /* 0x141fe40000000005 */
[----:B------:R-:W-:Y:S02]  /*28310*/  PRMT R9, R4, 0x7531, R5 ;  /* 0x0000753104097816 */ /* 0x000fe40000000005 */
[----:B------:R-:W-:Y:S02]  /*28320*/  MOV R5, R10 ;  /* 0x0000000a00057202 */ /* 0x000fe40000000f00 */
[----:B------:R-:W-:Y:S01]  /*28330*/  LOP3.LUT R4, R19, R16, RZ, 0xfc, !PT ;  /* 0x0000001013047212 */ /* 0x000fe200078efcff */
[----:B------:R-:W-:Y:S01]  /*28340*/  IMAD.MOV.U32 R19, RZ, RZ, R11 ;  /* 0x000000ffff137224 */ /* 0x000fe200078e000b */
[----:B------:R-:W-:-:S02]  /*28350*/  PRMT R10, R6, 0x6420, R7 ;  /* 0x00006420060a7816 */ /* 0x000fc40000000007 */
[----:B------:R-:W-:Y:S01]  /*28360*/  PRMT R11, R6, 0x7531, R7 ;  /* 0x00007531060b7816 */ /* 0x000fe20000000007 */
[----:B------:R-:W-:-:S05]  /*28370*/  IMAD.IADD R4, R5, 0x1, R4 ;  /* 0x0000000105047824 */ /* 0x000fca00078e0204 */
[----:B------:R0:W-:Y:S02]  /*28380*/  STSM.16.M88.4 [R4], R8 ;  /* 0x0000000804007844 */ /* 0x0001e40000000200 */
[----:B0-----:R-:W-:Y:S01]  /*28390*/  IMAD.IADD R4, R19, 0x1, R15 ;  /* 0x0000000113047824 */ /* 0x001fe200078e020f */
[----:B------:R-:W-:-:S05]  /*283a0*/  MOV R15, R5 ;  /* 0x00000005000f7202 */ /* 0x000fca0000000f00 */
[----:B------:R-:W0:Y:S02]  /*283b0*/  LDSM.16.MT88.4 R4, [R4+0xf200] ;  /* 0x00f200000404783b */ /* 0x000e240000004200 */
[C-C-:B0-----:R-:W-:Y:S02]  /*283c0*/  PRMT R8, R4.reuse, 0x6420, R5.reuse ;  /* 0x0000642004087816 */ /* 0x141fe40000000005 */
[----:B------:R-:W-:Y:S02]  /*283d0*/  PRMT R9, R4, 0x7531, R5 ;  /* 0x0000753104097816 */ /* 0x000fe40000000005 */
[----:B------:R-:W-:Y:S01]  /*283e0*/  LOP3.LUT R4, R14, R16, RZ, 0xfc, !PT ;  /* 0x000000100e047212 */ /* 0x000fe200078efcff */
[----:B------:R-:W-:Y:S01]  /*283f0*/  IMAD.MOV.U32 R14, RZ, RZ, R19 ;  /* 0x000000ffff0e7224 */ /* 0x000fe200078e0013 */
[C-C-:B------:R-:W-:Y:S01]  /*28400*/  PRMT R10, R6.reuse, 0x6420, R7.reuse ;  /* 0x00006420060a7816 */ /* 0x140fe20000000007 */
[----:B------:R-:W-:Y:S01]  /*28410*/  VIADD R19, R3, 0x6000 ;  /* 0x0000600003137836 */ /* 0x000fe20000000000 */
[----:B------:R-:W-:Y:S01]  /*28420*/  PRMT R11, R6, 0x7531, R7 ;  /* 0x00007531060b7816 */ /* 0x000fe20000000007 */
[----:B------:R-:W-:-:S05]  /*28430*/  IMAD.IADD R4, R15, 0x1, R4 ;  /* 0x000000010f047824 */ /* 0x000fca00078e0204 */
[----:B------:R0:W-:Y:S02]  /*28440*/  STSM.16.M88.4 [R4], R8 ;  /* 0x0000000804007844 */ /* 0x0001e40000000200 */
[----:B0-----:R-:W-:-:S05]  /*28450*/  VIADD R10, R3, 0x3800 ;  /* 0x00003800030a7836 */ /* 0x001fca0000000000 */
[----:B------:R-:W-:-:S04]  /*28460*/  LOP3.LUT R4, R10, R17, RZ, 0xfc, !PT ;  /* 0x000000110a047212 */ /* 0x000fc800078efcff */
[----:B------:R-:W-:-:S06]  /*28470*/  IADD3 R4, R14, R4, RZ ;  /* 0x000000040e047210 */ /* 0x000fcc0007ffe0ff */
[----:B------:R-:W0:Y:S02]  /*28480*/  LDSM.16.MT88.4 R4, [R4+0xf200] ;  /* 0x00f200000404783b */ /* 0x000e240000004200 */
[C-C-:B0-----:R-:W-:Y:S02]  /*28490*/  PRMT R8, R4.reuse, 0x6420, R5.reuse ;  /* 0x0000642004087816 */ /* 0x141fe40000000005 */
[----:B------:R-:W-:Y:S02]  /*284a0*/  PRMT R9, R4, 0x7531, R5 ;  /* 0x0000753104097816 */ /* 0x000fe40000000005 */
[----:B------:R-:W-:Y:S02]  /*284b0*/  LOP3.LUT R4, R10, R16, RZ, 0xfc, !PT ;  /* 0x000000100a047212 */ /* 0x000fe400078efcff */
[C-C-:B------:R-:W-:Y:S02]  /*284c0*/  PRMT R10, R6.reuse, 0x6420, R7.reuse ;  /* 0x00006420060a7816 */ /* 0x140fe40000000007 */
[----:B------:R-:W-:Y:S01]  /*284d0*/  PRMT R11, R6, 0x7531, R7 ;  /* 0x00007531060b7816 */ /* 0x000fe20000000007 */
[----:B------:R-:W-:-:S05]  /*284e0*/  IMAD.IADD R4, R15, 0x1, R4 ;  /* 0x000000010f047824 */ /* 0x000fca00078e0204 */
[----:B------:R0:W-:Y:S02]  /*284f0*/  STSM.16.M88.4 [R4], R8 ;  /* 0x0000000804007844 */ /* 0x0001e40000000200 */
[----:B0-----:R-:W-:-:S05]  /*28500*/  LOP3.LUT R4, R19, R17, RZ, 0xfc, !PT ;  /* 0x0000001113047212 */ /* 0x001fca00078efcff */
[----:B------:R-:W-:-:S06]  /*28510*/  IMAD.IADD R4, R14, 0x1, R4 ;  /* 0x000000010e047824 */ /* 0x000fcc00078e0204 */
[----:B------:R-:W0:Y:S02]  /*28520*/  LDSM.16.MT88.4 R4, [R4+0xf200] ;  /* 0x00f200000404783b */ /* 0x000e240000004200 */
[C-C-:B0-----:R-:W-:Y:S02]  /*28530*/  PRMT R8, R4.reuse, 0x6420, R5.reuse ;  /* 0x0000642004087816 */ /* 0x141fe40000000005 */
[----:B------:R-:W-:Y:S02]  /*28540*/  PRMT R9, R4, 0x7531, R5 ;  /* 0x0000753104097816 */ /* 0x000fe40000000005 */
[----:B------:R-:W-:Y:S01]  /*28550*/  MOV R5, R14 ;  /* 0x0000000e00057202 */ /* 0x000fe20000000f00 */
[----:B------:R-:W-:Y:S01]  /*28560*/  VIADD R14, R3, 0x4000 ;  /* 0x00004000030e7836 */ /* 0x000fe20000000000 */
[C-C-:B------:R-:W-:Y:S02]  /*28570*/  PRMT R10, R6.reuse, 0x6420, R7.reuse ;  /* 0x00006420060a7816 */ /* 0x140fe40000000007 */
[----:B------:R-:W-:-:S02]  /*28580*/  PRMT R11, R6, 0x7531, R7 ;  /* 0x00007531060b7816 */ /* 0x000fc40000000007 */
[C---:B------:R-:W-:Y:S02]  /*28590*/  LOP3.LUT R4, R14.reuse, R16, RZ, 0xfc, !PT ;  /* 0x000000100e047212 */ /* 0x040fe400078efcff */
[----:B------:R-:W-:-:S03]  /*285a0*/  LOP3.LUT R14, R14, R17, RZ, 0xfc, !PT ;  /* 0x000000110e0e7212 */ /* 0x000fc600078efcff */
[----:B------:R-:W-:-:S05]  /*285b0*/  IMAD.IADD R4, R15, 0x1, R4 ;  /* 0x000000010f047824 */ /* 0x000fca00078e0204 */
[----:B------:R0:W-:Y:S02]  /*285c0*/  STSM.16.M88.4 [R4], R8 ;  /* 0x0000000804007844 */ /* 0x0001e40000000200 */
[----:B0-----:R-:W-:-:S05]  /*285d0*/  IMAD.MOV.U32 R11, RZ, RZ, R5 ;  /* 0x000000ffff0b7224 */ /* 0x001fca00078e0005 */
[----:B------:R-:W-:-:S06]  /*285e0*/  IADD3 R4, R11, R20, RZ ;  /* 0x000000140b047210 */ /* 0x000fcc0007ffe0ff */
[----:B------:R-:W0:Y:S02]  /*285f0*/  LDSM.16.MT88.4 R4, [R4+0xf200] ;  /* 0x00f200000404783b */ /* 0x000e240000004200 */
[C-C-:B0-----:R-:W-:Y:S02]  /*28600*/  PRMT R8, R4.reuse, 0x6420, R5.reuse ;  /* 0x0000642004087816 */ /* 0x141fe40000000005 */
[----:B------:R-:W-:Y:S01]  /*28610*/  PRMT R9, R4, 0x7531, R5 ;  /* 0x0000753104097816 */ /* 0x000fe20000000005 */
[----:B------:R-:W-:Y:S01]  /*28620*/  IMAD.MOV.U32 R5, RZ, RZ, R11 ;  /* 0x000000ffff057224 */ /* 0x000fe200078e000b */
[C-C-:B------:R-:W-:Y:S02]  /*28630*/  PRMT R10, R6.reuse, 0x6420, R7.reuse ;  /* 0x00006420060a7816 */ /* 0x140fe40000000007 */
[----:B------:R-:W-:Y:S01]  /*28640*/  PRMT R11, R6, 0x7531, R7 ;  /* 0x00007531060b7816 */ /* 0x000fe20000000007 */
[----:B------:R-:W-:Y:S02]  /*28650*/  IMAD.MOV.U32 R7, RZ, RZ, R15 ;  /* 0x000000ffff077224 */ /* 0x000fe400078e000f */
[----:B------:R-:W-:-:S05]  /*28660*/  VIADD R15, R3, 0x4800 ;  /* 0x00004800030f7836 */ /* 0x000fca0000000000 */
[----:B------:R-:W-:-:S04]  /*28670*/  LOP3.LUT R4, R15, R16, RZ, 0xfc, !PT ;  /* 0x000000100f047212 */ /* 0x000fc800078efcff */
[----:B------:R-:W-:-:S05]  /*28680*/  IADD3 R4, R7, R4, RZ ;  /* 0x0000000407047210 */ /* 0x000fca0007ffe0ff */
[----:B------:R0:W-:Y:S02]  /*28690*/  STSM.16.M88.4 [R4], R8 ;  /* 0x0000000804007844 */ /* 0x0001e40000000200 */
[----:B0-----:R-:W-:Y:S02]  /*286a0*/  IMAD.IADD R4, R5, 0x1, R14 ;  /* 0x0000000105047824 */ /* 0x001fe400078e020e */
[----:B------:R-:W-:Y:S02]  /*286b0*/  IMAD.MOV.U32 R14, RZ, RZ, R5 ;  /* 0x000000ffff0e7224 */ /* 0x000fe400078e0005 */
[----:B------:R-:W-:Y:S02]  /*286c0*/  VIADD R11, R3, 0x5000 ;  /* 0x00005000030b7836 */ /* 0x000fe40000000000 */
[----:B------:R-:W0:Y:S02]  /*286d0*/  LDSM.16.MT88.4 R4, [R4+0xf200] ;  /* 0x00f200000404783b */ /* 0x000e240000004200 */
[----:B0-----:R-:W-:-:S02]  /*286e0*/  PRMT R8, R4, 0x6420, R5 ;  /* 0x0000642004087816 */ /* 0x001fc40000000005 */
[----:B------:R-:W-:Y:S02]  /*286f0*/  PRMT R9, R4, 0x7531, R5 ;  /* 0x0000753104097816 */ /* 0x000fe40000000005 */
[----:B------:R-:W2:Y:S01]  /*28700*/  LDL R5, [R1+0x30] ;  /* 0x0000300001057983 */ /* 0x000ea20000100800 */
[----:B------:R-:W-:Y:S02]  /*28710*/  LOP3.LUT R4, R11, R16, RZ, 0xfc, !PT ;  /* 0x000000100b047212 */ /* 0x000fe400078efcff */
[C-C-:B------:R-:W-:Y:S02]  /*28720*/  PRMT R10, R6.reuse, 0x6420, R7.reuse ;  /* 0x00006420060a7816 */ /* 0x140fe40000000007 */
[----:B------:R-:W-:Y:S02]  /*28730*/  PRMT R11, R6, 0x7531, R7 ;  /* 0x00007531060b7816 */ /* 0x000fe40000000007 */
[----:B--2---:R-:W-:-:S05]  /*28740*/  IADD3 R4, R5, R4, RZ ;  /* 0x0000000405047210 */ /* 0x004fca0007ffe0ff */
[----:B------:R0:W-:Y:S02]  /*28750*/  STSM.16.M88.4 [R4], R8 ;  /* 0x0000000804007844 */ /* 0x0001e40000000200 */
[----:B0-----:R-:W-:Y:S02]  /*28760*/  IMAD.MOV.U32 R11, RZ, RZ, R14 ;  /* 0x000000ffff0b7224 */ /* 0x001fe400078e000e */
[----:B------:R-:W-:-:S05]  /*28770*/  VIADD R14, R3, 0x6800 ;  /* 0x00006800030e7836 */ /* 0x000fca0000000000 */
[----:B------:R-:W-:-:S05]  /*28780*/  LOP3.LUT R4, R14, R17, RZ, 0xfc, !PT ;  /* 0x000000110e047212 */ /* 0x000fca00078efcff */
[----:B------:R-:W-:-:S06]  /*28790*/  IMAD.IADD R4, R11, 0x1, R4 ;  /* 0x000000010b047824 */ /* 0x000fcc00078e0204 */
[----:B------:R-:W0:Y:S02]  /*287a0*/  LDSM.16.MT88.4 R4, [R4+0xf200] ;  /* 0x00f200000404783b */ /* 0x000e240000004200 */
[C-C-:B0-----:R-:W-:Y:S02]  /*287b0*/  PRMT R8, R4.reuse, 0x6420, R5.reuse ;  /* 0x0000642004087816 */ /* 0x141fe40000000005 */
[----:B------:R-:W-:Y:S02]  /*287c0*/  PRMT R9, R4, 0x7531, R5 ;  /* 0x0000753104097816 */ /* 0x000fe40000000005 */
[----:B------:R-:W-:Y:S02]  /*287d0*/  MOV R5, R11 ;  /* 0x0000000b00057202 */ /* 0x000fe40000000f00 */
[C-C-:B------:R-:W-:Y:S02]  /*287e0*/  PRMT R10, R6.reuse, 0x6420, R7.reuse ;  /* 0x00006420060a7816 */ /* 0x140fe40000000007 */
[----:B------:R-:W-:-:S02]  /*287f0*/  PRMT R11, R6, 0x7531, R7 ;  /* 0x00007531060b7816 */ /* 0x000fc40000000007 */
[----:B------:R-:W2:Y:S01]  /*28800*/  LDL R6, [R1+0x30] ;  /* 0x0000300001067983 */ /* 0x000ea20000100800 */
[-C--:B------:R-:W-:Y:S01]  /*28810*/  LOP3.LUT R4, R21, R16.reuse, RZ, 0xfc, !PT ;  /* 0x0000001015047212 */ /* 0x080fe200078efcff */
[----:B------:R-:W-:Y:S02]  /*28820*/  IMAD.MOV.U32 R7, RZ, RZ, R5 ;  /* 0x000000ffff077224 */ /* 0x000fe400078e0005 */
[----:B------:R-:W-:Y:S01]  /*28830*/  VIADD R5, R3, 0x2000 ;  /* 0x0000200003057836 */ /* 0x000fe20000000000 */
[-C--:B------:R-:W-:Y:S02]  /*28840*/  LOP3.LUT R19, R19, R16.reuse, RZ, 0xfc, !PT ;  /* 0x0000001013137212 */ /* 0x080fe400078efcff */
[----:B------:R-:W-:Y:S01]  /*28850*/  LOP3.LUT R15, R15, R17, RZ, 0xfc, !PT ;  /* 0x000000110f0f7212 */ /* 0x000fe200078efcff */
[----:B------:R-:W-:Y:S01]  /*28860*/  VIADD R3, R3, 0x7000 ;  /* 0x0000700003037836 */ /* 0x000fe20000000000 */
[----:B------:R-:W-:Y:S01]  /*28870*/  LOP3.LUT R14, R14, R16, RZ, 0xfc, !PT ;  /* 0x000000100e0e7212 */ /* 0x000fe200078efcff */
[----:B--2---:R-:W-:-:S05]  /*28880*/  IMAD.IADD R4, R6, 0x1, R4 ;  /* 0x0000000106047824 */ /* 0x004fca00078e0204 */
[----:B------:R0:W-:Y:S02]  /*28890*/  STSM.16.M88.4 [R4], R8 ;  /* 0x0000000804007844 */ /* 0x0001e40000000200 */
[----:B0-----:R-:W-:Y:S01]  /*288a0*/  LOP3.LUT R4, R5, R17, RZ, 0xfc, !PT ;  /* 0x0000001105047212 */ /* 0x001fe200078efcff */
[----:B------:R-:W-:-:S04]  /*288b0*/  IMAD.MOV.U32 R11, RZ, RZ, R7 ;  /* 0x000000ffff0b7224 */ /* 0x000fc800078e0007 */
[----:B------:R-:W-:Y:S01]  /*288c0*/  IMAD.IADD R4, R11, 0x1, R4 ;  /* 0x000000010b047824 */ /* 0x000fe200078e0204 */
[----:B------:R-:W-:-:S05]  /*288d0*/  MOV R10, R6 ;  /* 0x00000006000a7202 */ /* 0x000fca0000000f00 */
[----:B------:R-:W0:Y:S02]  /*288e0*/  LDSM.16.MT88.4 R4, [R4+0xf200] ;  /* 0x00f200000404783b */ /* 0x000e240000004200 */
[C-C-:B0-----:R-:W-:Y:S02]  /*288f0*/  PRMT R8, R4.reuse, 0x6420, R5.reuse ;  /* 0x0000642004087816 */ /* 0x141fe40000000005 */
[----:B------:R-:W-:Y:S01]  /*28900*/  PRMT R9, R4, 0x7531, R5 ;  /* 0x0000753104097816 */ /* 0x000fe20000000005 */
[----:B------:R-:W-:Y:S01]  /*28910*/  IMAD.MOV.U32 R4, RZ, RZ, R10 ;  /* 0x000000ffff047224 */ /* 0x000fe200078e000a */
[----:B------:R-:W-:Y:S02]  /*28920*/  MOV R5, R11 ;  /* 0x0000000b00057202 */ /* 0x000fe40000000f00 */
[----:B------:R-:W-:Y:S01]  /*28930*/  PRMT R10, R6, 0x6420, R7 ;  /* 0x00006420060a7816 */ /* 0x000fe20000000007 */
[----:B------:R-:W-:Y:S01]  /*28940*/  IMAD.IADD R19, R4, 0x1, R19 ;  /* 0x0000000104137824 */ /* 0x000fe200078e0213 */
[----:B------:R-:W-:-:S05]  /*28950*/  PRMT R11, R6, 0x7531, R7 ;  /* 0x00007531060b7816 */ /* 0x000fca0000000007 */
[----:B------:R0:W-:Y:S02]  /*28960*/  STSM.16.M88.4 [R19], R8 ;  /* 0x0000000813007844 */ /* 0x0001e40000000200 */
[----:B0-----:R-:W-:Y:S02]  /*28970*/  IMAD.MOV.U32 R19, RZ, RZ, R4 ;  /* 0x000000ffff137224 */ /* 0x001fe400078e0004 */
[----:B------:R-:W-:Y:S01]  /*28980*/  IMAD.IADD R4, R5, 0x1, R15 ;  /* 0x0000000105047824 */ /* 0x000fe200078e020f */
[----:B------:R-:W-:-:S05]  /*28990*/  MOV R15, R5 ;  /* 0x00000005000f7202 */ /* 0x000fca0000000f00 */
[----:B------:R-:W0:Y:S01]  /*289a0*/  LDSM.16.MT88.4 R4, [R4+0xf200] ;  /* 0x00f200000404783b */ /* 0x000e220000004200 */
[----:B------:R-:W-:Y:S01]  /*289b0*/  IMAD.IADD R14, R19, 0x1, R14 ;  /* 0x00000001130e7824 */ /* 0x000fe200078e020e */
[C-C-:B0-----:R-:W-:Y:S02]  /*289c0*/  PRMT R8, R4.reuse, 0x6420, R5.reuse ;  /* 0x0000642004087816 */ /* 0x141fe40000000005 */
[----:B------:R-:W-:Y:S02]  /*289d0*/  PRMT R9, R4, 0x7531, R5 ;  /* 0x0000753104097816 */ /* 0x000fe40000000005 */
[----:B------:R-:W-:Y:S02]  /*289e0*/  LOP3.LUT R4, R3, R17, RZ, 0xfc, !PT ;  /* 0x0000001103047212 */ /* 0x000fe400078efcff */
[C-C-:B------:R-:W-:Y:S02]  /*289f0*/  PRMT R10, R6.reuse, 0x6420, R7.reuse ;  /* 0x00006420060a7816 */ /* 0x140fe40000000007 */
[----:B------:R-:W-:Y:S01]  /*28a00*/  PRMT R11, R6, 0x7531, R7 ;  /* 0x00007531060b7816 */ /* 0x000fe20000000007 */
[----:B------:R-:W-:-:S04]  /*28a10*/  IMAD.IADD R4, R15, 0x1, R4 ;  /* 0x000000010f047824 */ /* 0x000fc800078e0204 */
[----:B------:R-:W-:Y:S04]  /*28a20*/  STSM.16.M88.4 [R14], R8 ;  /* 0x000000080e007844 */ /* 0x000fe80000000200 */
[----:B------:R-:W0:Y:S01]  /*28a30*/  LDSM.16.MT88.4 R4, [R4+0xf200] ;  /* 0x00f200000404783b */ /* 0x000e220000004200 */
[----:B------:R-:W-:-:S04]  /*28a40*/  LOP3.LUT R3, R3, R16, RZ, 0xfc, !PT ;  /* 0x0000001003037212 */ /* 0x000fc800078efcff */
[----:B------:R-:W-:Y:S02]  /*28a50*/  IADD3 R3, R19, R3, RZ ;  /* 0x0000000313037210 */ /* 0x000fe40007ffe0ff */
[C-C-:B0-----:R-:W-:Y:S02]  /*28a60*/  PRMT R8, R4.reuse, 0x6420, R5.reuse ;  /* 0x0000642004087816 */ /* 0x141fe40000000005 */
        /* <DEDUP_REMOVED lines=12> */
.L_x_3473:
[----:B------:R2:W5:Y:S01]  /*28b30*/  LDL R7, [R1+0x1c] ;  /* 0x00001c0001077983 */ /* 0x0005620000100800 */
[----:B-1----:R1:W-:Y:S01]  /*28b40*/  SYNCS.ARRIVE.TRANS64.A1T0 RZ, [R13+URZ+0x33450], RZ ;  /* 0x033450ff0dff79a7 */ /* 0x0023e2000810003f */
[----:B------:R-:W-:Y:S01]  /*28b50*/  BAR.SYNC.DEFER_BLOCKING 0x2, 0x80 ;  /* 0x0082000000007b1d */ /* 0x000fe20000010000 */
[C---:B------:R-:W-:Y:S01]  /*28b60*/  ISETP.GT.AND P0, PT, R12.reuse, RZ, PT ;  /* 0x000000ff0c00720c */ /* 0x040fe20003f04270 */
[----:B------:R-:W-:Y:S02]  /*28b70*/  VIADD R12, R12, 0xffffffff ;  /* 0xffffffff0c0c7836 */ /* 0x000fe40000000000 */
[----:B------:R-:W-:Y:S02]  /*28b80*/  IMAD.MOV.U32 R6, RZ, RZ, R18 ;  /* 0x000000ffff067224 */ /* 0x000fe400078e0012 */
[----:B-1----:R-:W-:-:S05]  /*28b90*/  @!P1 VIADD R13, R13, 0x33480 ;  /* 0x000334800d0d9836 */ /* 0x002fca0000000000 */
[----:B------:R-:W-:-:S04]  /*28ba0*/  @!P1 PRMT R13, RZ, 0x654, R13 ;  /* 0x00000654ff0d9816 */ /* 0x000fc8000000000d */
[----:B------:R2:W-:Y:S01]  /*28bb0*/  @!P1 SYNCS.ARRIVE.TRANS64.RED.A1T0 RZ, [R13+URZ], RZ ;  /* 0x000000ff0dff99a7 */ /* 0x0005e2000810043f */
[----:B------:R-:W-:Y:S05]  /*28bc0*/  @P0 BRA `(.L_x_3474) ;  /* 0xffffffe400700947 */ /* 0x000fea000383ffff */
.L_x_3450:
[----:B------:R-:W-:Y:S04]  /*28bd0*/  BSSY B0, `(.L_x_3475) ;  /* 0x000000f000007945 */ /* 0x000fe80003800000 */
[----:B------:R-:W-:Y:S05]  /*28be0*/  @P1 BRA `(.L_x_3476) ;  /* 0x0000000000341947 */ /* 0x000fea0003800000 */
[----:B------:R-:W1:Y:S01]  /*28bf0*/  S2R R5, SR_LANEID ;  /* 0x0000000000057919 */ /* 0x000e620000000000 */
[----:B------:R-:W-:Y:S01]  /*28c00*/  VOTEU.ANY UR4, UPT, PT ;  /* 0x0000000000047886 */ /* 0x000fe200038e0100 */
[----:B0-----:R-:W0:Y:S01]  /*28c10*/  LDC.64 R2, c[0x0][0xc38] ;  /* 0x00030e00ff027b82 */ /* 0x001e220000000a00 */
[----:B------:R-:W1:Y:S02]  /*28c20*/  FLO.U32 R0, UR4 ;  /* 0x0000000400007d00 */ /* 0x000e6400080e0000 */
[----:B-1----:R-:W-:-:S06]  /*28c30*/  ISETP.EQ.U32.AND P0, PT, R0, R5, PT ;  /* 0x000000050000720c */ /* 0x002fcc0003f02070 */
[----:B------:R-:W0:Y:S07]  /*28c40*/  POPC R5, UR4 ;  /* 0x0000000400057d09 */ /* 0x000e2e0008000000 */
[----:B0-----:R-:W3:Y:S01]  /*28c50*/  @P0 ATOMG.E.ADD.STRONG.GPU PT, R3, desc[UR54][R2.64], R5 ;  /* 0x00000005020309a8 */ /* 0x001ee200081ee1f6 */
[----:B------:R-:W0:Y:S02]  /*28c60*/  S2R R4, SR_LTMASK ;  /* 0x0000000000047919 */ /* 0x000e240000003900 */
[----:B0-----:R-:W-:-:S04]  /*28c70*/  LOP3.LUT R4, R4, UR4, RZ, 0xc0, !PT ;  /* 0x0000000404047c12 */ /* 0x001fc8000f8ec0ff */
[----:B-----5:R-:W0:Y:S01]  /*28c80*/  POPC R7, R4 ;  /* 0x0000000400077309 */ /* 0x020e220000000000 */
[----:B---3--:R-:W0:Y:S02]  /*28c90*/  SHFL.IDX PT, R0, R3, R0, 0x1f ;  /* 0x00001f0003007589 */ /* 0x008e2400000e0000 */
[----:B0-----:R-:W-:-:S05]  /*28ca0*/  IADD3 R0, R0, UR38, R7 ;  /* 0x0000002600007c10 */ /* 0x001fca000fffe007 */
[----:B------:R1:W-:Y:S02]  /*28cb0*/  STL [R1], R0 ;  /* 0x0000000001007387 */ /* 0x0003e40000100800 */
.L_x_3476:
[----:B------:R-:W-:Y:S05]  /*28cc0*/  BSYNC B0 ;  /* 0x0000000000007941 */ /* 0x000fea0003800000 */
.L_x_3475:
[----:B------:R-:W-:-:S06]  /*28cd0*/  UISETP.NE.AND UP0, UPT, UR37, 0x3, UPT ;  /* 0x000000032500788c */ /* 0x000fcc000bf05270 */
[----:B------:R-:W-:-:S13]  /*28ce0*/  PLOP3.LUT P0, PT, PT, PT, UP0, 0x80, 0x0 ;  /* 0x000000000000781c */ /* 0x000fda0003f0f008 */
[----:B------:R-:W-:Y:S05]  /*28cf0*/  @!P0 BRA `(.L_x_3477) ;  /* 0x0000000000048947 */ /* 0x000fea0003800000 */
[----:B------:R-:W-:Y:S01]  /*28d00*/  BPT.TRAP 0x1 ;  /* 0x000000040000795c */ /* 0x000fe20000300000 */
.L_x_3477:
[----:B0-----:R-:W3:Y:S01]  /*28d10*/  LDL R3, [R1+0x1c] ;  /* 0x00001c0001037983 */ /* 0x001ee20000100800 */
[----:B-1----:R-:W-:Y:S01]  /*28d20*/  MOV R0, 0x400 ;  /* 0x0000040000007802 */ /* 0x002fe20000000f00 */
[----:B------:R-:W-:Y:S01]  /*28d30*/  BSSY B0, `(.L_x_3478) ;  /* 0x000000a000007945 */ /* 0x000fe20003800000 */
[----:B------:R-:W0:Y:S02]  /*28d40*/  S2R R2, SR_CgaCtaId ;  /* 0x0000000000027919 */ /* 0x000e240000008800 */
[----:B0-----:R-:W-:Y:S01]  /*28d50*/  LEA R0, R2, R0, 0x18 ;  /* 0x0000000002007211 */ /* 0x001fe200078ec0ff */
[----:B------:R-:W-:-:S03]  /*28d60*/  IMAD.U32 R2, RZ, RZ, UR39 ;  /* 0x00000027ff027e24 */ /* 0x000fc6000f8e00ff */
[----:B------:R-:W-:Y:S02]  /*28d70*/  LEA R0, R18, R0, 0x3 ;  /* 0x0000000012007211 */ /* 0x000fe400078e18ff */
[----:B------:R-:W-:Y:S02]  /*28d80*/  ISETP.NE.AND P2, PT, R2, 0x3, PT ;  /* 0x000000030200780c */ /* 0x000fe40003f45270 */
[----:B---3--:R-:W-:-:S04]  /*28d90*/  LOP3.LUT R3, R3, 0x1, RZ, 0x3c, !PT ;  /* 0x0000000103037812 */ /* 0x008fc800078e3cff */
[----:B------:R-:W-:-:S04]  /*28da0*/  SHF.L.U32 R3, R3, 0x1f, RZ ;  /* 0x0000001f03037819 */ /* 0x000fc800000006ff */
[----:B------:R-:W0:Y:S02]  /*28db0*/  SYNCS.PHASECHK.TRANS64.TRYWAIT P0, [R0+URZ+0x33470], R3 ;  /* 0x03347003000075a7 */ /* 0x000e24000800017f */
[----:B0-----:R-:W-:Y:S05]  /*28dc0*/  @!P0 BRA `(.L_x_3479) ;  /* 0x0000004000f88947 */ /* 0x001fea0003800000 */
.L_x_3616:
[----:B------:R-:W-:Y:S05]  /*28dd0*/  BSYNC B0 ;  /* 0x0000000000007941 */ /* 0x000fea0003800000 */
.L_x_3478:
[----:B------:R-:W-:Y:S05]  /*28de0*/  @!P2 BRA `(.L_x_3480) ;  /* 0x000000000004a947 */ /* 0x000fea0003800000 */
[----:B------:R-:W-:Y:S01]  /*28df0*/  BPT.TRAP 0x1 ;  /* 0x000000040000795c */ /* 0x000fe20000300000 */
.L_x_3480:
[----:B------:R-:W0:Y:S02]  /*28e00*/  LDL R2, [R1+0x1c] ;  /* 0x00001c0001027983 */ /* 0x000e240000100800 */
[----:B0-----:R-:W-:-:S04]  /*28e10*/  SHF.L.U32 R3, R2, 0x1f, RZ ;  /* 0x0000001f02037819 */ /* 0x001fc800000006ff */
[----:B------:R-:W0:Y:S02]  /*28e20*/  SYNCS.PHASECHK.TRANS64.TRYWAIT P0, [R0+URZ+0x33460], R3 ;  /* 0x03346003000075a7 */ /* 0x000e24000800017f */
[----:B0-----:R-:W-:Y:S05]  /*28e30*/  @!P0 BRA `(.L_x_3481) ;  /* 0x0000004000f08947 */ /* 0x001fea0003800000 */
.L_x_3617:
[----:B------:R-:W3:Y:S04]  /*28e40*/  LDL R19, [R1+0x18] ;  /* 0x0000180001137983 */ /* 0x000ee80000100800 */
[----:B------:R-:W4:Y:S01]  /*28e50*/  LDL R12, [R1+0x30] ;  /* 0x00003000010c7983 */ /* 0x000f220000100800 */
[----:B------:R-:W-:-:S05]  /*28e60*/  IMAD R2, R18, 0x7800, RZ ;  /* 0x0000780012027824 */ /* 0x000fca00078e02ff */
[C---:B0-----:R-:W-:Y:S01]  /*28e70*/  LOP3.LUT R3, R2.reuse, R17, RZ, 0xfc, !PT ;  /* 0x0000001102037212 */ /* 0x041fe200078efcff */
[----:B------:R-:W-:Y:S05]  /*28e80*/  WARPSYNC.ALL ;  /* 0x0000000000007948 */ /* 0x000fea0003800000 */
[C---:B------:R-:W-:Y:S02]  /*28e90*/  IADD3 R14, R2.reuse, 0x2800, RZ ;  /* 0x00002800020e7810 */ /* 0x040fe40007ffe0ff */
[C---:B------:R-:W-:Y:S01]  /*28ea0*/  IADD3 R21, R2.reuse, 0x5000, RZ ;  /* 0x0000500002157810 */ /* 0x040fe20007ffe0ff */
[C---:B--2---:R-:W-:Y:S02]  /*28eb0*/  VIADD R13, R2.reuse, 0x1000 ;  /* 0x00001000020d7836 */ /* 0x044fe40000000000 */
[----:B------:R-:W-:-:S02]  /*28ec0*/  VIADD R15, R2, 0x1800 ;  /* 0x00001800020f7836 */ /* 0x000fc40000000000 */
[----:B------:R-:W-:Y:S02]  /*28ed0*/  VIADD R20, R2, 0x2000 ;  /* 0x0000200002147836 */ /* 0x000fe40000000000 */
[----:B---3--:R-:W-:-:S06]  /*28ee0*/  IMAD.IADD R5, R19, 0x1, R3 ;  /* 0x0000000113057824 */ /* 0x008fcc00078e0203 */
[----:B-----5:R-:W0:Y:S01]  /*28ef0*/  LDSM.16.MT88.4 R4, [R5+0xf200] ;  /* 0x00f200000504783b */ /* 0x020e220000004200 */
[----:B------:R-:W-:-:S05]  /*28f00*/  LOP3.LUT R3, R2, R16, RZ, 0xfc, !PT ;  /* 0x0000001002037212 */ /* 0x000fca00078efcff */
[----:B----4-:R-:W-:Y:S01]  /*28f10*/  IMAD.IADD R3, R12, 0x1, R3 ;  /* 0x000000010c037824 */ /* 0x010fe200078e0203 */
[C-C-:B0-----:R-:W-:Y:S02]  /*28f20*/  PRMT R8, R4.reuse, 0x6420, R5.reuse ;  /* 0x0000642004087816 */ /* 0x141fe40000000005 */
[----:B------:R-:W-:Y:S02]  /*28f30*/  PRMT R9, R4, 0x7531, R5 ;  /* 0x0000753104097816 */ /* 0x000fe40000000005 */
[----:B------:R-:W-:Y:S02]  /*28f40*/  LOP3.LUT R4, R14, R17, RZ, 0xfc, !PT ;  /* 0x000000110e047212 */ /* 0x000fe400078efcff */
[C-C-:B------:R-:W-:Y:S02]  /*28f50*/  PRMT R10, R6.reuse, 0x6420, R7.reuse ;  /* 0x00006420060a7816 */ /* 0x140fe40000000007 */
[----:B------:R-:W-:Y:S01]  /*28f60*/  PRMT R11, R6, 0x7531, R7 ;  /* 0x00007531060b7816 */ /* 0x000fe20000000007 */
[----:B------:R-:W-:-:S04]  /*28f70*/  IMAD.IADD R6, R19, 0x1, R4 ;  /* 0x0000000113067824 */ /* 0x000fc800078e0204 */
[----:B------:R0:W-:Y:S04]  /*28f80*/  STSM.16.M88.4 [R3], R8 ;  /* 0x0000000803007844 */ /* 0x0001e80000000200 */
[----:B------:R-:W1:Y:S01]  /*28f90*/  LDSM.16.MT88.4 R4, [R6+0xf200] ;  /* 0x00f200000604783b */ /* 0x000e620000004200 */
[----:B0-----:R-:W-:Y:S01]  /*28fa0*/  VIADD R3, R2, 0x800 ;  /* 0x0000080002037836 */ /* 0x001fe20000000000 */
[C-C-:B-1----:R-:W-:Y:S02]  /*28fb0*/  PRMT R8, R4.reuse, 0x6420, R5.reuse ;  /* 0x0000642004087816 */ /* 0x142fe40000000005 */
[----:B------:R-:W-:Y:S02]  /*28fc0*/  PRMT R9, R4, 0x7531, R5 ;  /* 0x0000753104097816 */ /* 0x000fe40000000005 */
[----:B------:R-:W-:-:S02]  /*28fd0*/  LOP3.LUT R4, R3, R16, RZ, 0xfc, !PT ;  /* 0x0000001003047212 */ /* 0x000fc400078efcff */
[----:B------:R-:W-:Y:S02]  /*28fe0*/  LOP3.LUT R5, R21, R17, RZ, 0xfc, !PT ;  /* 0x0000001115057212 */ /* 0x000fe400078efcff */
[--C-:B------:R-:W-:Y:S01]  /*28ff0*/  PRMT R10, R6, 0x6420, R7.reuse ;  /* 0x00006420060a7816 */ /* 0x100fe20000000007 */
[----:B------:R-:W-:Y:S01]  /*29000*/  IMAD.IADD R4, R12, 0x1, R4 ;  /* 0x000000010c047824 */ /* 0x000fe200078e0204 */
[----:B------:R-:W-:Y:S01]  /*29010*/  PRMT R11, R6, 0x7531, R7 ;  /* 0x00007531060b7816 */ /* 0x000fe20000000007 */
[----:B------:R-:W-:-:S04]  /*29020*/  IMAD.IADD R5, R19, 0x1, R5 ;  /* 0x0000000113057824 */ /* 0x000fc800078e0205 */
[----:B------:R-:W-:Y:S04]  /*29030*/  STSM.16.M88.4 [R4], R8 ;  /* 0x0000000804007844 */ /* 0x000fe80000000200 */
[----:B------:R-:W0:Y:S01]  /*29040*/  LDSM.16.MT88.4 R4, [R5+0xf200] ;  /* 0x00f200000504783b */ /* 0x000e220000004200 */
[----:B------:R-:W-:Y:S02]  /*29050*/  LOP3.LUT R3, R3, R17, RZ, 0xfc, !PT ;  /* 0x0000001103037212 */ /* 0x000fe400078efcff */
[C-C-:B0-----:R-:W-:Y:S02]  /*29060*/  PRMT R8, R4.reuse, 0x6420, R5.reuse ;  /* 0x0000642004087816 */ /* 0x141fe40000000005 */
[----:B------:R-:W-:Y:S02]  /*29070*/  PRMT R9, R4, 0x7531, R5 ;  /* 0x0000753104097816 */ /* 0x000fe40000000005 */
[----:B------:R-:W-:-:S02]  /*29080*/  LOP3.LUT R4, R13, R16, RZ, 0xfc, !PT ;  /* 0x000000100d047212 */ /* 0x000fc400078efcff */
[C-C-:B------:R-:W-:Y:S02]  /*29090*/  PRMT R10, R6.reuse, 0x6420, R7.reuse ;  /* 0x00006420060a7816 */ /* 0x140fe40000000007 */
[----:B------:R-:W-:Y:S01]  /*290a0*/  PRMT R11, R6, 0x7531, R7 ;  /* 0x00007531060b7816 */ /* 0x000fe20000000007 */
[----:B------:R-:W-:Y:S01]  /*290b0*/  IMAD.IADD R4, R12, 0x1, R4 ;  /* 0x000000010c047824 */ /* 0x000fe200078e0204 */
[----:B------:R-:W-:-:S04]  /*290c0*/  IADD3 R6, R19, R3, RZ ;  /* 0x0000000313067210 */ /* 0x000fc80007ffe0ff */
[----:B------:R-:W-:Y:S04]  /*290d0*/  STSM.16.M88.4 [R4], R8 ;  /* 0x0000000804007844 */ /* 0x000fe80000000200 */
[----:B------:R-:W0:Y:S01]  /*290e0*/  LDSM.16.MT88.4 R4, [R6+0xf200] ;  /* 0x00f200000604783b */ /* 0x000e220000004200 */
[----:B------:R-:W-:-:S05]  /*290f0*/  LOP3.LUT R3, R15, R16, RZ, 0xfc, !PT ;  /* 0x000000100f037212 */ /* 0x000fca00078efcff */
[----:B------:R-:W-:Y:S01]  /*29100*/  IMAD.IADD R3, R12, 0x1, R3 ;  /* 0x000000010c037824 */ /* 0x000fe200078e0203 */
[C-C-:B0-----:R-:W-:Y:S02]  /*29110*/  PRMT R8, R4.reuse, 0x6420, R5.reuse ;  /* 0x0000642004087816 */ /* 0x141fe40000000005 */
[----:B------:R-:W-:Y:S02]  /*29120*/  PRMT R9, R4, 0x7531, R5 ;  /* 0x0000753104097816 */ /* 0x000fe40000000005 */
[C-C-:B------:R-:W-:Y:S02]  /*29130*/  PRMT R10, R6.reuse, 0x6420, R7.reuse ;  /* 0x00006420060a7816 */ /* 0x140fe40000000007 */
[----:B------:R-:W-:-:S05]  /*29140*/  PRMT R11, R6, 0x7531, R7 ;  /* 0x00007531060b7816 */ /* 0x000fca0000000007 */
[----:B------:R0:W-:Y:S02]  /*29150*/  STSM.16.M88.4 [R3], R8 ;  /* 0x0000000803007844 */ /* 0x0001e40000000200 */
[----:B0-----:R-:W-:Y:S01]  /*29160*/  IMAD.MOV.U32 R11, RZ, RZ, R12 ;  /* 0x000000ffff0b7224 */ /* 0x001fe200078e000c */
[----:B------:R-:W-:-:S04]  /*29170*/  IADD3 R12, R2, 0x3000, RZ ;  /* 0x00003000020c7810 */ /* 0x000fc80007ffe0ff */
[----:B------:R-:W-:-:S05]  /*29180*/  LOP3.LUT R3, R12, R17, RZ, 0xfc, !PT ;  /* 0x000000110c037212 */ /* 0x000fca00078efcff */
[----:B------:R-:W-:-:S05]  /*29190*/  IMAD.IADD R3, R19, 0x1, R3 ;  /* 0x0000000113037824 */ /* 0x000fca00078e0203 */
[----:B------:R0:W1:Y:S02]  /*291a0*/  LDSM.16.MT88.4 R4, [R3+0xf200] ;  /* 0x00f200000304783b */ /* 0x0000640000004200 */
[----:B0-----:R-:W-:Y:S02]  /*291b0*/  LOP3.LUT R3, R20, R16, RZ, 0xfc, !PT ;  /* 0x0000001014037212 */ /* 0x001fe400078efcff */
[C-C-:B-1----:R-:W-:Y:S02]  /*291c0*/  PRMT R8, R4.reuse, 0x6420, R5.reuse ;  /* 0x0000642004087816 */ /* 0x142fe40000000005 */
[----:B------:R-:W-:Y:S01]  /*291d0*/  PRMT R9, R4, 0x7531, R5 ;  /* 0x0000753104097816 */ /* 0x000fe20000000005 */
[----:B------:R-:W-:Y:S01]  /*291e0*/  IMAD.MOV.U32 R5, RZ, RZ, R11 ;  /* 0x000000ffff057224 */ /* 0x000fe200078e000b */
[C-C-:B------:R-:W-:Y:S02]  /*291f0*/  PRMT R10, R6.reuse, 0x6420, R7.reuse ;  /* 0x00006420060a7816 */ /* 0x140fe40000000007 */
[----:B------:R-:W-:-:S02]  /*29200*/  PRMT R11, R6, 0x7531, R7 ;  /* 0x00007531060b7816 */ /* 0x000fc40000000007 */
[----:B------:R-:W-:-:S05]  /*29210*/  IADD3 R3, R5, R3, RZ ;  /* 0x0000000305037210 */ /* 0x000fca0007ffe0ff */
[----:B------:R0:W-:Y:S02]  /*29220*/  STSM.16.M88.4 [R3], R8 ;  /* 0x0000000803007844 */ /* 0x0001e40000000200 */
[----:B0-----:R-:W-:Y:S02]  /*29230*/  IMAD.MOV.U32 R11, RZ, RZ, R19 ;  /* 0x000000ffff0b7224 */ /* 0x001fe400078e0013 */
[----:B------:R-:W-:-:S05]  /*29240*/  VIADD R19, R2, 0x5800 ;  /* 0x0000580002137836 */ /* 0x000fca0000000000 */
[----:B------:R-:W-:-:S04]  /*29250*/  LOP3.LUT R3, R19, R17, RZ, 0xfc, !PT ;  /* 0x0000001113037212 */ /* 0x000fc800078efcff */
[----:B------:R-:W-:Y:S01]  /*29260*/  IADD3 R3, R11, R3, RZ ;  /* 0x000000030b037210 */ /* 0x000fe20007ffe0ff */
[----:B------:R-:W-:-:S04]  /*29270*/  IMAD.MOV.U32 R10, RZ, RZ, R5 ;  /* 0x000000ffff0a7224 */ /* 0x000fc800078e0005 */
[----:B------:R0:W1:Y:S01]  /*29280*/  LDSM.16.MT88.4 R4, [R3+0xf200] ;  /* 0x00f200000304783b */ /* 0x0000620000004200 */
[----:B------:R-:W-:Y:S02]  /*29290*/  LOP3.LUT R13, R13, R17, RZ, 0xfc, !PT ;  /* 0x000000110d0d7212 */ /* 0x000fe400078efcff */
[----:B0-----:R-:W-:Y:S01]  /*292a0*/  LOP3.LUT R3, R14, R16, RZ, 0xfc, !PT ;  /* 0x000000100e037212 */ /* 0x001fe200078efcff */
[----:B------:R-:W-:Y:S01]  /*292b0*/  IMAD.MOV.U32 R14, RZ, RZ, R11 ;  /* 0x000000ffff0e7224 */ /* 0x000fe200078e000b */
[C-C-:B-1----:R-:W-:Y:S02]  /*292c0*/  PRMT R8, R4.reuse, 0x6420, R5.reuse ;  /* 0x0000642004087816 */ /* 0x142fe40000000005 */
[----:B------:R-:W-:Y:S01]  /*292d0*/  PRMT R9, R4, 0x7531, R5 ;  /* 0x0000753104097816 */ /* 0x000fe20000000005 */
[----:B------:R-:W-:Y:S01]  /*292e0*/  IMAD.MOV.U32 R5, RZ, RZ, R10 ;  /* 0x000000ffff057224 */ /* 0x000fe200078e000a */
[C-C-:B------:R-:W-:Y:S02]  /*292f0*/  PRMT R10, R6.reuse, 0x6420, R7.reuse ;  /* 0x00006420060a7816 */ /* 0x140fe40000000007 */
[----:B------:R-:W-:Y:S01]  /*29300*/  PRMT R11, R6, 0x7531, R7 ;  /* 0x00007531060b7816 */ /* 0x000fe20000000007 */
[----:B------:R-:W-:Y:S01]  /*29310*/  IMAD.IADD R3, R5, 0x1, R3 ;  /* 0x0000000105037824 */ /* 0x000fe200078e0203 */
[----:B------:R-:W-:Y:S01]  /*29320*/  IADD3 R4, R14, R13, RZ ;  /* 0x0000000d0e047210 */ /* 0x000fe20007ffe0ff */
[----:B------:R-:W-:-:S03]  /*29330*/  IMAD.MOV.U32 R13, RZ, RZ, R5 ;  /* 0x000000ffff0d7224 */ /* 0x000fc600078e0005 */
[----:B------:R0:W-:Y:S04]  /*29340*/  STSM.16.M88.4 [R3], R8 ;  /* 0x0000000803007844 */ /* 0x0001e80000000200 */
[----:B------:R-:W1:Y:S01]  /*29350*/  LDSM.16.MT88.4 R4, [R4+0xf200] ;  /* 0x00f200000404783b */ /* 0x000e620000004200 */
[----:B0-----:R-:W-:-:S05]  /*29360*/  LOP3.LUT R3, R12, R16, RZ, 0xfc, !PT ;  /* 0x000000100c037212 */ /* 0x001fca00078efcff */
[----:B------:R-:W-:Y:S02]  /*29370*/  IMAD.IADD R3, R13, 0x1, R3 ;  /* 0x000000010d037824 */ /* 0x000fe400078e0203 */
[----:B------:R-:W-:Y:S01]  /*29380*/  IMAD.MOV.U32 R12, RZ, RZ, R14 ;  /* 0x000000ffff0c7224 */ /* 0x000fe200078e000e */
[C-C-:B-1----:R-:W-:Y:S02]  /*29390*/  PRMT R8, R4.reuse, 0x6420, R5.reuse ;  /* 0x0000642004087816 */ /* 0x142fe40000000005 */
[----:B------:R-:W-:Y:S02]  /*293a0*/  PRMT R9, R4, 0x7531, R5 ;  /* 0x0000753104097816 */ /* 0x000fe40000000005 */
[C-C-:B------:R-:W-:Y:S02]  /*293b0*/  PRMT R10, R6.reuse, 0x6420, R7.reuse ;  /* 0x00006420060a7816 */ /* 0x140fe40000000007 */
[----:B------:R-:W-:-:S05]  /*293c0*/  PRMT R11, R6, 0x7531, R7 ;  /* 0x00007531060b7816 */ /* 0x000fca0000000007 */
[----:B------:R0:W-:Y:S02]  /*293d0*/  STSM.16.M88.4 [R3], R8 ;  /* 0x0000000803007844 */ /* 0x0001e40000000200 */
[----:B0-----:R-:W-:-:S04]  /*293e0*/  IADD3 R3, R2, 0x3800, RZ ;  /* 0x0000380002037810 */ /* 0x001fc80007ffe0ff */
[----:B------:R-:W-:-:S05]  /*293f0*/  LOP3.LUT R4, R3, R17, RZ, 0xfc, !PT ;  /* 0x0000001103047212 */ /* 0x000fca00078efcff */
[----:B------:R-:W-:-:S06]  /*29400*/  IMAD.IADD R4, R12, 0x1, R4 ;  /* 0x000000010c047824 */ /* 0x000fcc00078e0204 */
[----:B------:R-:W0:Y:S01]  /*29410*/  LDSM.16.MT88.4 R4, [R4+0xf200] ;  /* 0x00f200000404783b */ /* 0x000e220000004200 */
[----:B------:R-:W-:Y:S01]  /*29420*/  LOP3.LUT R3, R3, R16, RZ, 0xfc, !PT ;  /* 0x0000001003037212 */ /* 0x000fe200078efcff */
[----:B------:R-:W-:-:S04]  /*29430*/  VIADD R14, R2, 0x6000 ;  /* 0x00006000020e7836 */ /* 0x000fc80000000000 */
[----:B------:R-:W-:Y:S01]  /*29440*/  IMAD.IADD R3, R13, 0x1, R3 ;  /* 0x000000010d037824 */ /* 0x000fe200078e0203 */
[C-C-:B0-----:R-:W-:Y:S02]  /*29450*/  PRMT R8, R4.reuse, 0x6420, R5.reuse ;  /* 0x0000642004087816 */ /* 0x141fe40000000005 */
[----:B------:R-:W-:Y:S02]  /*29460*/  PRMT R9, R4, 0x7531, R5 ;  /* 0x0000753104097816 */ /* 0x000fe40000000005 */
[C-C-:B------:R-:W-:Y:S02]  /*29470*/  PRMT R10, R6.reuse, 0x6420, R7.reuse ;  /* 0x00006420060a7816 */ /* 0x140fe40000000007 */
[----:B------:R-:W-:-:S05]  /*29480*/  PRMT R11, R6, 0x7531, R7 ;  /* 0x00007531060b7816 */ /* 0x000fca0000000007 */
[----:B------:R0:W-:Y:S02]  /*29490*/  STSM.16.M88.4 [R3], R8 ;  /* 0x0000000803007844 */ /* 0x0001e40000000200 */
[----:B0-----:R-:W-:-:S04]  /*294a0*/  LOP3.LUT R3, R14, R17, RZ, 0xfc, !PT ;  /* 0x000000110e037212 */ /* 0x001fc800078efcff */
[----:B------:R-:W-:-:S05]  /*294b0*/  IADD3 R3, R12, R3, RZ ;  /* 0x000000030c037210 */ /* 0x000fca0007ffe0ff */
[----:B------:R0:W1:Y:S02]  /*294c0*/  LDSM.16.MT88.4 R4, [R3+0xf200] ;  /* 0x00f200000304783b */ /* 0x0000640000004200 */
[----:B0-----:R-:W-:Y:S01]  /*294d0*/  VIADD R3, R2, 0x4000 ;  /* 0x0000400002037836 */ /* 0x001fe20000000000 */
[----:B------:R-:W-:Y:S02]  /*294e0*/  LOP3.LUT R15, R15, R17, RZ, 0xfc, !PT ;  /* 0x000000110f0f7212 */ /* 0x000fe400078efcff */
[C-C-:B-1----:R-:W-:Y:S02]  /*294f0*/  PRMT R8, R4.reuse, 0x6420, R5.reuse ;  /* 0x0000642004087816 */ /* 0x142fe40000000005 */
[----:B------:R-:W-:Y:S02]  /*29500*/  PRMT R9, R4, 0x7531, R5 ;  /* 0x0000753104097816 */ /* 0x000fe40000000005 */
[----:B------:R-:W-:Y:S02]  /*29510*/  LOP3.LUT R4, R3, R16, RZ, 0xfc, !PT ;  /* 0x0000001003047212 */ /* 0x000fe400078efcff */
[----:B------:R-:W-:-:S02]  /*29520*/  PRMT R10, R6, 0x6420, R7 ;  /* 0x00006420060a7816 */ /* 0x000fc40000000007 */
[----:B------:R-:W-:Y:S01]  /*29530*/  PRMT R11, R6, 0x7531, R7 ;  /* 0x00007531060b7816 */ /* 0x000fe20000000007 */
[----:B------:R-:W-:-:S05]  /*29540*/  IMAD.IADD R4, R13, 0x1, R4 ;  /* 0x000000010d047824 */ /* 0x000fca00078e0204 */
[----:B------:R0:W-:Y:S02]  /*29550*/  STSM.16.M88.4 [R4], R8 ;  /* 0x0000000804007844 */ /* 0x0001e40000000200 */
[----:B0-----:R-:W-:Y:S02]  /*29560*/  IMAD.IADD R4, R12, 0x1, R15 ;  /* 0x000000010c047824 */ /* 0x001fe400078e020f */
[----:B------:R-:W2:Y:S04]  /*29570*/  LDL.LU R15, [R1+0x30] ;  /* 0x00003000010f7983 */ /* 0x000ea80000300800 */
[----:B------:R-:W0:Y:S01]  /*29580*/  LDSM.16.MT88.4 R4, [R4+0xf200] ;  /* 0x00f200000404783b */ /* 0x000e220000004200 */
[----:B------:R-:W-:Y:S02]  /*29590*/  IADD3 R13, R2, 0x4800, RZ ;  /* 0x00004800020d7810 */ /* 0x000fe40007ffe0ff */
[----:B------:R-:W-:-:S05]  /*295a0*/  LOP3.LUT R3, R3, R17, RZ, 0xfc, !PT ;  /* 0x0000001103037212 */ /* 0x000fca00078efcff */
[----:B------:R-:W-:Y:S01]  /*295b0*/  IMAD.IADD R3, R12, 0x1, R3 ;  /* 0x000000010c037824 */ /* 0x000fe200078e0203 */
[C-C-:B0-----:R-:W-:Y:S02]  /*295c0*/  PRMT R8, R4.reuse, 0x6420, R5.reuse ;  /* 0x0000642004087816 */ /* 0x141fe40000000005 */
[----:B------:R-:W-:Y:S02]  /*295d0*/  PRMT R9, R4, 0x7531, R5 ;  /* 0x0000753104097816 */ /* 0x000fe40000000005 */
[----:B------:R-:W-:Y:S02]  /*295e0*/  LOP3.LUT R4, R13, R16, RZ, 0xfc, !PT ;  /* 0x000000100d047212 */ /* 0x000fe400078efcff */
[C-C-:B------:R-:W-:Y:S02]  /*295f0*/  PRMT R10, R6.reuse, 0x6420, R7.reuse ;  /* 0x00006420060a7816 */ /* 0x140fe40000000007 */
[----:B------:R-:W-:Y:S01]  /*29600*/  PRMT R11, R6, 0x7531, R7 ;  /* 0x00007531060b7816 */ /* 0x000fe20000000007 */
[----:B--2---:R-:W-:-:S05]  /*29610*/  IMAD.IADD R4, R15, 0x1, R4 ;  /* 0x000000010f047824 */ /* 0x004fca00078e0204 */
[----:B------:R-:W-:Y:S04]  /*29620*/  STSM.16.M88.4 [R4], R8 ;  /* 0x0000000804007844 */ /* 0x000fe80000000200 */
[----:B------:R0:W1:Y:S02]  /*29630*/  LDSM.16.MT88.4 R4, [R3+0xf200] ;  /* 0x00f200000304783b */ /* 0x0000640000004200 */
[----:B0-----:R-:W-:-:S04]  /*29640*/  LOP3.LUT R3, R21, R16, RZ, 0xfc, !PT ;  /* 0x0000001015037212 */ /* 0x001fc800078efcff */
[----:B------:R-:W-:Y:S02]  /*29650*/  IADD3 R3, R15, R3, RZ ;  /* 0x000000030f037210 */ /* 0x000fe40007ffe0ff */
[C-C-:B-1----:R-:W-:Y:S02]  /*29660*/  PRMT R8, R4.reuse, 0x6420, R5.reuse ;  /* 0x0000642004087816 */ /* 0x142fe40000000005 */
[----:B------:R-:W-:Y:S01]  /*29670*/  PRMT R9, R4, 0x7531, R5 ;  /* 0x0000753104097816 */ /* 0x000fe20000000005 */
[----:B------:R-:W-:Y:S01]  /*29680*/  IMAD.MOV.U32 R5, RZ, RZ, R12 ;  /* 0x000000ffff057224 */ /* 0x000fe200078e000c */
[--C-:B------:R-:W-:Y:S01]  /*29690*/  PRMT R10, R6, 0x6420, R7.reuse ;  /* 0x00006420060a7816 */ /* 0x100fe20000000007 */
[----:B------:R-:W-:Y:S01]  /*296a0*/  VIADD R12, R2, 0x6800 ;  /* 0x00006800020c7836 */ /* 0x000fe20000000000 */
[----:B------:R-:W-:-:S05]  /*296b0*/  PRMT R11, R6, 0x7531, R7 ;  /* 0x00007531060b7816 */ /* 0x000fca0000000007 */
[----:B------:R0:W-:Y:S02]  /*296c0*/  STSM.16.M88.4 [R3], R8 ;  /* 0x0000000803007844 */ /* 0x0001e40000000200 */
[----:B0-----:R-:W-:-:S05]  /*296d0*/  LOP3.LUT R3, R12, R17, RZ, 0xfc, !PT ;  /* 0x000000110c037212 */ /* 0x001fca00078efcff */
[----:B------:R-:W-:-:S05]  /*296e0*/  IMAD.IADD R3, R5, 0x1, R3 ;  /* 0x0000000105037824 */ /* 0x000fca00078e0203 */
[----:B------:R0:W1:Y:S02]  /*296f0*/  LDSM.16.MT88.4 R4, [R3+0xf200] ;  /* 0x00f200000304783b */ /* 0x0000640000004200 */
[----:B0-----:R-:W-:Y:S02]  /*29700*/  LOP3.LUT R3, R19, R16, RZ, 0xfc, !PT ;  /* 0x0000001013037212 */ /* 0x001fe400078efcff */
[----:B------:R-:W2:Y:S01]  /*29710*/  LDL.LU R19, [R1+0x18] ;  /* 0x0000180001137983 */ /* 0x000ea20000300800 */
[----:B------:R-:W-:Y:S02]  /*29720*/  LOP3.LUT R20, R20, R17, RZ, 0xfc, !PT ;  /* 0x0000001114147212 */ /* 0x000fe400078efcff */
[----:B------:R-:W-:Y:S01]  /*29730*/  IMAD.IADD R3, R15, 0x1, R3 ;  /* 0x000000010f037824 */ /* 0x000fe200078e0203 */
[C-C-:B-1----:R-:W-:Y:S02]  /*29740*/  PRMT R8, R4.reuse, 0x6420, R5.reuse ;  /* 0x0000642004087816 */ /* 0x142fe40000000005 */
[----:B------:R-:W-:-:S02]  /*29750*/  PRMT R9, R4, 0x7531, R5 ;  /* 0x0000753104097816 */ /* 0x000fc40000000005 */
[C-C-:B------:R-:W-:Y:S02]  /*29760*/  PRMT R10, R6.reuse, 0x6420, R7.reuse ;  /* 0x00006420060a7816 */ /* 0x140fe40000000007 */
[----:B------:R-:W-:-:S05]  /*29770*/  PRMT R11, R6, 0x7531, R7 ;  /* 0x00007531060b7816 */ /* 0x000fca0000000007 */
[----:B------:R0:W-:Y:S01]  /*29780*/  STSM.16.M88.4 [R3], R8 ;  /* 0x0000000803007844 */ /* 0x0001e20000000200 */
[----:B------:R-:W-:Y:S02]  /*29790*/  LOP3.LUT R13, R13, R17, RZ, 0xfc, !PT ;  /* 0x000000110d0d7212 */ /* 0x000fe400078efcff */
[----:B0-----:R-:W-:-:S05]  /*297a0*/  LOP3.LUT R3, R14, R16, RZ, 0xfc, !PT ;  /* 0x000000100e037212 */ /* 0x001fca00078efcff */
[----:B------:R-:W-:Y:S01]  /*297b0*/  IMAD.IADD R3, R15, 0x1, R3 ;  /* 0x000000010f037824 */ /* 0x000fe200078e0203 */
[----:B------:R-:W-:Y:S02]  /*297c0*/  IADD3 R2, R2, 0x7000, RZ ;  /* 0x0000700002027810 */ /* 0x000fe40007ffe0ff */
[----:B--2---:R-:W-:-:S05]  /*297d0*/  IADD3 R20, R19, R20, RZ ;  /* 0x0000001413147210 */ /* 0x004fca0007ffe0ff */
[----:B------:R-:W0:Y:S02]  /*297e0*/  LDSM.16.MT88.4 R4, [R20+0xf200] ;  /* 0x00f200001404783b */ /* 0x000e240000004200 */
[C-C-:B0-----:R-:W-:Y:S02]  /*297f0*/  PRMT R8, R4.reuse, 0x6420, R5.reuse ;  /* 0x0000642004087816 */ /* 0x141fe40000000005 */
[----:B------:R-:W-:Y:S01]  /*29800*/  PRMT R9, R4, 0x7531, R5 ;  /* 0x0000753104097816 */ /* 0x000fe20000000005 */
[----:B------:R-:W-:Y:S01]  /*29810*/  IMAD.IADD R5, R19, 0x1, R13 ;  /* 0x0000000113057824 */ /* 0x000fe200078e020d */
[C-C-:B------:R-:W-:Y:S02]  /*29820*/  PRMT R10, R6.reuse, 0x6420, R7.reuse ;  /* 0x00006420060a7816 */ /* 0x140fe40000000007 */
[----:B------:R-:W-:-:S05]  /*29830*/  PRMT R11, R6, 0x7531, R7 ;  /* 0x00007531060b7816 */ /* 0x000fca0000000007 */
[----:B------:R0:W-:Y:S04]  /*29840*/  STSM.16.M88.4 [R3], R8 ;  /* 0x0000000803007844 */ /* 0x0001e80000000200 */
[----:B------:R-:W1:Y:S01]  /*29850*/  LDSM.16.MT88.4 R4, [R5+0xf200] ;  /* 0x00f200000504783b */ /* 0x000e620000004200 */
[----:B0-----:R-:W-:-:S05]  /*29860*/  LOP3.LUT R3, R12, R16, RZ, 0xfc, !PT ;  /* 0x000000100c037212 */ /* 0x001fca00078efcff */
[----:B------:R-:W-:Y:S01]  /*29870*/  IMAD.IADD R3, R15, 0x1, R3 ;  /* 0x000000010f037824 */ /* 0x000fe200078e0203 */
[C-C-:B-1----:R-:W-:Y:S02]  /*29880*/  PRMT R8, R4.reuse, 0x6420, R5.reuse ;  /* 0x0000642004087816 */ /* 0x142fe40000000005 */
[----:B------:R-:W-:Y:S02]  /*29890*/  PRMT R9, R4, 0x7531, R5 ;  /* 0x0000753104097816 */ /* 0x000fe40000000005 */
[----:B------:R-:W-:Y:S02]  /*298a0*/  LOP3.LUT R4, R2, R17, RZ, 0xfc, !PT ;  /* 0x0000001102047212 */ /* 0x000fe400078efcff */
[C-C-:B------:R-:W-:Y:S02]  /*298b0*/  PRMT R10, R6.reuse, 0x6420, R7.reuse ;  /* 0x00006420060a7816 */ /* 0x140fe40000000007 */
[----:B------:R-:W-:Y:S01]  /*298c0*/  PRMT R11, R6, 0x7531, R7 ;  /* 0x00007531060b7816 */ /* 0x000fe20000000007 */
[----:B------:R-:W-:-:S04]  /*298d0*/  IMAD.IADD R4, R19, 0x1, R4 ;  /* 0x0000000113047824 */ /* 0x000fc800078e0204 */
        /* <DEDUP_REMOVED lines=17> */
.L_x_3482:
[----:B------:R-:W2:Y:S01]  /*299f0*/  LDL.LU R3, [R1+0x1c] ;  /* 0x00001c0001037983 */ /* 0x000ea20000300800 */
[----:B-1----:R1:W-:Y:S01]  /*29a00*/  SYNCS.ARRIVE.TRANS64.A1T0 RZ, [R0+URZ+0x33450], RZ ;  /* 0x033450ff00ff79a7 */ /* 0x0023e2000810003f */
[----:B------:R-:W-:Y:S01]  /*29a10*/  IADD3 R18, R18, 0x1, RZ ;  /* 0x0000000112127810 */ /* 0x000fe20007ffe0ff */
        /* <DEDUP_REMOVED lines=9> */
.L_x_3431:
[----:B------:R-:W-:Y:S05]  /*29ab0*/  BSYNC B6 ;  /* 0x0000000000067941 */ /* 0x000fea0003800000 */
.L_x_3429:
[----:B0-----:R-:W2:Y:S02]  /*29ac0*/  LDL R0, [R1+0x10] ;  /* 0x0000100001007983 */ /* 0x001ea40000100800 */
        /* <DEDUP_REMOVED lines=12> */
.L_x_3483:
[----:B------:R-:W0:Y:S01]  /*29b90*/  S2R R0, SR_TID.X ;  /* 0x0000000000007919 */ /* 0x000e220000002100 */
[----:B------:R-:W-:Y:S01]  /*29ba0*/  UMOV UR4, 0xffffffff ;  /* 0xffffffff00047882 */ /* 0x000fe20000000000 */
[----:B0-----:R-:W-:-:S04]  /*29bb0*/  LOP3.LUT R9, R0, 0x1f, RZ, 0xc0, !PT ;  /* 0x0000001f00097812 */ /* 0x001fc800078ec0ff */
[----:B------:R-:W-:Y:S01]  /*29bc0*/  ISETP.NE.AND P0, PT, R9, 0x1f, PT ;  /* 0x0000001f0900780c */ /* 0x000fe20003f05270 */
[----:B------:R-:W-:-:S12]  /*29bd0*/  BRA.DIV UR4, `(.L_x_3485) ;  /* 0x00000036049c7947 */ /* 0x000fd8000b800000 */
[----:B------:R-:W2:Y:S01]  /*29be0*/  LDL.LU R6, [R1] ;  /* 0x0000000001067983 */ /* 0x000ea20000300800 */
[----:B------:R-:W-:-:S03]  /*29bf0*/  ULDC UR4, c[0x0][0xc14] ;  /* 0x0003050000047ab9 */ /* 0x000fc60000000800 */
[----:B------:R-:W3:Y:S01]  /*29c00*/  LDL R5, [R1+0xc] ;  /* 0x00000c0001057983 */ /* 0x000ee20000100800 */
[C---:B------:R-:W-:Y:S02]  /*29c10*/  ISETP.GE.U32.AND P2, PT, R9.reuse, 0x2, PT ;  /* 0x000000020900780c */ /* 0x040fe40003f46070 */
[C---:B------:R-:W-:Y:S02]  /*29c20*/  ISETP.GE.U32.AND P3, PT, R9.reuse, 0x4, PT ;  /* 0x000000040900780c */ /* 0x040fe40003f66070 */
[C---:B------:R-:W-:Y:S02]  /*29c30*/  ISETP.GE.U32.AND P4, PT, R9.reuse, 0x8, PT ;  /* 0x000000080900780c */ /* 0x040fe40003f86070 */
[----:B------:R-:W-:Y:S01]  /*29c40*/  ISETP.GE.U32.AND P5, PT, R9, 0x10, PT ;  /* 0x000000100900780c */ /* 0x000fe20003fa6070 */
[----:B--2---:R-:W-:Y:S02]  /*29c50*/  IMAD.MOV.U32 R8, RZ, RZ, R6 ;  /* 0x000000ffff087224 */ /* 0x004fe400078e0006 */
[----:B---3--:R-:W-:-:S05]  /*29c60*/  IMAD.IADD R5, R5, 0x1, R9 ;  /* 0x0000000105057824 */ /* 0x008fca00078e0209 */
[----:B------:R-:W-:-:S13]  /*29c70*/  ISETP.GE.OR P1, PT, R5, UR4, !P0 ;  /* 0x0000000405007c0c */ /* 0x000fda000c726670 */
[----:B-1----:R-:W0:Y:S02]  /*29c80*/  @!P1 LDC.64 R2, c[0x0][0xc58] ;  /* 0x00031600ff029b82 */ /* 0x002e240000000a00 */
[----:B0-----:R-:W-:-:S06]  /*29c90*/  @!P1 IMAD.WIDE R2, R5, 0x4, R2 ;  /* 0x0000000405029825 */ /* 0x001fcc00078e0202 */
[----:B------:R0:W2:Y:S04]  /*29ca0*/  @!P1 LDG.E R3, desc[UR54][R2.64] ;  /* 0x0000003602039981 */ /* 0x0000a8000c1e1900 */
[----:B------:R-:W-:Y:S04]  /*29cb0*/  SHFL.IDX PT, R0, R8, RZ, 0x1f ;  /* 0x00001fff08007589 */ /* 0x000fe800000e0000 */
[----:B------:R-:W-:Y:S01]  /*29cc0*/  SHFL.IDX PT, R4, R8, 0x1, 0x1f ;  /* 0x00201f0008047f89 */ /* 0x000fe200000e0000 */
[----:B0-----:R-:W-:Y:S01]  /*29cd0*/  IMAD.MOV.U32 R2, RZ, RZ, RZ ;  /* 0x000000ffff027224 */ /* 0x001fe200078e00ff */
[----:B--2---:R-:W-:-:S02]  /*29ce0*/  @!P1 MOV R2, R3 ;  /* 0x0000000300029202 */ /* 0x004fc40000000f00 */
[----:B------:R-:W-:-:S03]  /*29cf0*/  ISETP.NE.AND P1, PT, R9, RZ, PT ;  /* 0x000000ff0900720c */ /* 0x000fc60003f25270 */
        /* <DEDUP_REMOVED lines=15> */
[----:B------:R0:W1:Y:S02]  /*29df0*/  SHFL.IDX PT, R14, R3, 0x1f, 0x1f ;  /* 0x03e01f00030e7f89 */ /* 0x00006400000e0000 */
.L_x_3627:
[----:B------:R-:W-:Y:S02]  /*29e00*/  ULDC UR4, c[0x0][0xc10] ;  /* 0x0003040000047ab9 */ /* 0x000fe40000000800 */
[----:B------:R-:W-:-:S04]  /*29e10*/  IMAD.U32 R7, RZ, RZ, UR4 ;  /* 0x00000004ff077e24 */ /* 0x000fc8000f8e00ff */
[----:B-1----:R-:W-:-:S04]  /*29e20*/  IMAD R5, R14, R7, RZ ;  /* 0x000000070e057224 */ /* 0x002fc800078e02ff */
[----:B------:R-:W-:-:S05]  /*29e30*/  IMAD.IADD R4, R4, 0x1, R5 ;  /* 0x0000000104047824 */ /* 0x000fca00078e0205 */
[----:B------:R-:W-:-:S13]  /*29e40*/  ISETP.GT.AND P6, PT, R4, R0, PT ;  /* 0x000000000400720c */ /* 0x000fda0003fc4270 */
[----:B------:R-:W-:Y:S05]  /*29e50*/  @P6 BRA `(.L_x_3486) ;  /* 0x0000000000a46947 */ /* 0x000fea0003800000 */
.L_x_3491:
[----:B------:R-:W2:Y:S01]  /*29e60*/  LDL.LU R2, [R1+0xc] ;  /* 0x00000c0001027983 */ /* 0x000ea20000300800 */
[----:B0-----:R-:W0:Y:S01]  /*29e70*/  LDC R3, c[0x0][0xc14] ;  /* 0x00030500ff037b82 */ /* 0x001e220000000800 */
[----:B--2---:R-:W-:-:S04]  /*29e80*/  IADD3 R2, R2, 0x1f, RZ ;  /* 0x0000001f02027810 */ /* 0x004fc80007ffe0ff */
        /* <DEDUP_REMOVED lines=13> */
.L_x_3489:
[----:B------:R-:W-:Y:S05]  /*29f60*/  BSYNC B0 ;  /* 0x0000000000007941 */ /* 0x000fea0003800000 */
.L_x_3488:
[----:B------:R-:W-:-:S03]  /*29f70*/  UMOV UR4, 0xffffffff ;  /* 0xffffffff00047882 */ /* 0x000fc60000000000 */
[----:B------:R-:W-:Y:S05]  /*29f80*/  BRA.DIV UR4, `(.L_x_3490) ;  /* 0x0000003604dc7947 */ /* 0x000fea000b800000 */
[----:B-----5:R-:W1:Y:S02]  /*29f90*/  SHFL.UP PT, R14, R2, 0x1, RZ ;  /* 0x04200000020e7989 */ /* 0x020e6400000e00ff */
[----:B-1----:R-:W-:-:S05]  /*29fa0*/  SEL R13, R14, RZ, P1 ;  /* 0x000000ff0e0d7207 */ /* 0x002fca0000800000 */
[----:B------:R-:W-:-:S05]  /*29fb0*/  IMAD.IADD R13, R2, 0x1, R13 ;  /* 0x00000001020d7824 */ /* 0x000fca00078e020d */
[----:B------:R-:W1:Y:S02]  /*29fc0*/  SHFL.UP PT, R14, R13, 0x2, RZ ;  /* 0x044000000d0e7989 */ /* 0x000e6400000e00ff */
[----:B-1----:R-:W-:-:S04]  /*29fd0*/  SEL R14, R14, RZ, P2 ;  /* 0x000000ff0e0e7207 */ /* 0x002fc80001000000 */
[----:B------:R-:W-:-:S05]  /*29fe0*/  IADD3 R5, R13, R14, RZ ;  /* 0x0000000e0d057210 */ /* 0x000fca0007ffe0ff */
        /* <DEDUP_REMOVED lines=8> */
[----:B0-----:R-:W-:-:S05]  /*2a070*/  IMAD.IADD R3, R7, 0x1, R14 ;  /* 0x0000000107037824 */ /* 0x001fca00078e020e */
[----:B------:R0:W1:Y:S02]  /*2a080*/  SHFL.IDX PT, R14, R3, 0x1f, 0x1f ;  /* 0x03e01f00030e7f89 */ /* 0x00006400000e0000 */
.L_x_3635:
[----:B------:R-:W-:Y:S02]  /*2a090*/  ULDC UR4, c[0x0][0xc10] ;  /* 0x0003040000047ab9 */ /* 0x000fe40000000800 */
[----:B------:R-:W-:-:S05]  /*2a0a0*/  MOV R7, UR4 ;  /* 0x0000000400077c02 */ /* 0x000fca0008000f00 */
[----:B-1----:R-:W-:-:S04]  /*2a0b0*/  IMAD R5, R14, R7, RZ ;  /* 0x000000070e057224 */ /* 0x002fc800078e02ff */
[----:B------:R-:W-:-:S05]  /*2a0c0*/  IMAD.IADD R4, R5, 0x1, R4 ;  /* 0x0000000105047824 */ /* 0x000fca00078e0204 */
[----:B------:R-:W-:-:S13]  /*2a0d0*/  ISETP.GT.AND P6, PT, R4, R0, PT ;  /* 0x000000000400720c */ /* 0x000fda0003fc4270 */
[----:B------:R-:W-:Y:S05]  /*2a0e0*/  @!P6 BRA `(.L_x_3491) ;  /* 0xfffffffc005ce947 */ /* 0x000fea000383ffff */
.L_x_3486:
        /* <DEDUP_REMOVED lines=8> */
.L_x_3639:
[----:B------:R-:W-:Y:S01]  /*2a170*/  ISETP.NE.AND P0, PT, R6, RZ, PT ;  /* 0x000000ff0600720c */ /* 0x000fe20003f05270 */
[----:B------:R-:W-:-:S12]  /*2a180*/  IMAD.MOV.U32 R14, RZ, RZ, RZ ;  /* 0x000000ffff0e7224 */ /* 0x000fd800078e00ff */
[----:B------:R-:W-:Y:S05]  /*2a190*/  @!P0 BRA `(.L_x_3493) ;  /* 0x0000000000108947 */ /* 0x000fea0003800000 */
[----:B------:R-:W-:Y:S01]  /*2a1a0*/  UMOV UR4, 0xffffffff ;  /* 0xffffffff00047882 */ /* 0x000fe20000000000 */
[----:B------:R-:W-:Y:S02]  /*2a1b0*/  IADD3 R12, R4, -0x1, RZ ;  /* 0xffffffff040c7810 */ /* 0x000fe40007ffe0ff */
[----:B------:R-:W-:Y:S05]  /*2a1c0*/  BRA.DIV UR4, `(.L_x_3494) ;  /* 0x0000003a04507947 */ /* 0x000fea000b800000 */
[----:B------:R3:W4:Y:S02]  /*2a1d0*/  SHFL.IDX PT, R14, R3, R12, 0x1f ;  /* 0x00001f0c030e7589 */ /* 0x00072400000e0000 */
.L_x_3493:
[----:B------:R-:W5:Y:S01]  /*2a1e0*/  LDL.LU R10, [R1+0xc] ;  /* 0x00000c00010a7983 */ /* 0x000f620000300800 */
[----:B--2---:R-:W-:Y:S01]  /*2a1f0*/  IABS R6, R5 ;  /* 0x0000000500067213 */ /* 0x004fe20000000000 */
[----:B----4-:R-:W-:Y:S02]  /*2a200*/  IMAD R11, R14, R7, R8 ;  /* 0x000000070e0b7224 */ /* 0x010fe400078e0208 */
[----:B-1----:R-:W-:Y:S01]  /*2a210*/  IMAD.MOV.U32 R2, RZ, RZ, RZ ;  /* 0x000000ffff027224 */ /* 0x002fe200078e00ff */
[----:B------:R-:W1:Y:S02]  /*2a220*/  I2F.RP R7, R6 ;  /* 0x0000000600077306 */ /* 0x000e640000209400 */
[----:B------:R-:W-:Y:S01]  /*2a230*/  IADD3 R0, R0, -R11, RZ ;  /* 0x8000000b00007210 */ /* 0x000fe20007ffe0ff */
[----:B------:R2:W-:Y:S05]  /*2a240*/  STL [R1], R11 ;  /* 0x0000000b01007387 */ /* 0x0005ea0000100800 */
[----:B-1----:R-:W1:Y:S02]  /*2a250*/  MUFU.RCP R7, R7 ;  /* 0x0000000700077308 */ /* 0x002e640000001000 */
[----:B-1----:R-:W-:-:S06]  /*2a260*/  VIADD R8, R7, 0xffffffe ;  /* 0x0ffffffe07087836 */ /* 0x002fcc0000000000 */
[----:B0--3--:R-:W0:Y:S02]  /*2a270*/  F2I.FTZ.U32.TRUNC.NTZ R3, R8 ;  /* 0x0000000800037305 */ /* 0x009e24000021f000 */
        /* <DEDUP_REMOVED lines=19> */
[----:B------:R-:W-:-:S05]  /*2a3b0*/  IMAD R0, R5, R3, R0 ;  /* 0x0000000305007224 */ /* 0x000fca00078e0200 */
[----:B------:R2:W-:Y:S04]  /*2a3c0*/  STL [R1+0x4], R0 ;  /* 0x0000040001007387 */ /* 0x0005e80000100800 */
[----:B------:R2:W-:Y:S01]  /*2a3d0*/  STL [R1+0x8], R2 ;  /* 0x0000080201007387 */ /* 0x0005e20000100800 */
[----:B-----5:R-:W-:-:S05]  /*2a3e0*/  IMAD.IADD R10, R4, 0x1, R10 ;  /* 0x00000001040a7824 */ /* 0x020fca00078e020a */
[----:B------:R2:W-:Y:S01]  /*2a3f0*/  STL [R1+0xc], R10 ;  /* 0x00000c0a01007387 */ /* 0x0005e20000100800 */
[----:B------:R-:W-:Y:S05]  /*2a400*/  BRA `(.L_x_3495) ;  /* 0x0000000000287947 */ /* 0x000fea0003800000 */
.L_x_3487:
        /* <DEDUP_REMOVED lines=10> */
.L_x_3495:
[----:B-1----:R-:W3:Y:S04]  /*2a4b0*/  LDL R3, [R1+0x8] ;  /* 0x0000080001037983 */ /* 0x002ee80000100800 */
[----:B--2---:R-:W2:Y:S04]  /*2a4c0*/  LDL R2, [R1+0xc] ;  /* 0x00000c0001027983 */ /* 0x004ea80000100800 */
        /* <DEDUP_REMOVED lines=8> */
[----:B---3--:R-:W-:Y:S02]  /*2a550*/  IMAD.MOV.U32 R6, RZ, RZ, R3 ;  /* 0x000000ffff067224 */ /* 0x008fe400078e0003 */
[----:B------:R-:W0:Y:S01]  /*2a560*/  @!P0 S2R R3, SR_CgaCtaId ;  /* 0x0000000000038919 */ /* 0x000e220000008800 */
[----:B--2---:R-:W-:Y:S02]  /*2a570*/  MOV R7, R2 ;  /* 0x0000000200077202 */ /* 0x004fe40000000f00 */
[----:B0-----:R-:W-:-:S05]  /*2a580*/  @!P0 LEA R0, R3, R0, 0x18 ;  /* 0x0000000003008211 */ /* 0x001fca00078ec0ff */
[----:B----4-:R0:W-:Y:S01]  /*2a590*/  @!P0 STS.128 [R0+0x334d0], R4 ;  /* 0x0334d00400008388 */ /* 0x0101e20000000c00 */
[----:B------:R-:W-:Y:S06]  /*2a5a0*/  BAR.ARV 0x5, 0x180 ;  /* 0x0146000000007b1d */ /* 0x000fec0000002000 */
.L_x_3484:
[----:B0-----:R-:W3:Y:S01]  /*2a5b0*/  LDL R0, [R1+0xc] ;  /* 0x00000c0001007983 */ /* 0x001ee20000100800 */
[----:B------:R-:W-:Y:S02]  /*2a5c0*/  ULDC UR4, c[0x0][0xc14] ;  /* 0x0003050000047ab9 */ /* 0x000fe40000000800 */
[----:B---3--:R-:W-:-:S13]  /*2a5d0*/  ISETP.GE.AND P0, PT, R0, UR4, PT ;  /* 0x0000000400007c0c */ /* 0x008fda000bf06270 */
[----:B------:R-:W-:Y:S05]  /*2a5e0*/  @!P0 BRA `(.L_x_3496) ;  /* 0xffffff9800448947 */ /* 0x000fea000383ffff */
[----:B------:R-:W-:Y:S05]  /*2a5f0*/  BSYNC B7 ;  /* 0x0000000000077941 */ /* 0x000fea0003800000 */
.L_x_3387:
[----:B0-----:R-:W3:Y:S01]  /*2a600*/  LDL.LU R0, [R1+0x44] ;  /* 0x0000440001007983 */ /* 0x001ee20000300800 */
[----:B------:R-:W-:Y:S01]  /*2a610*/  BSSY B0, `(.L_x_3497) ;  /* 0x000000b000007945 */ /* 0x000fe20003800000 */
[----:B-12---:R-:W0:Y:S01]  /*2a620*/  S2R R4, SR_CgaCtaId ;  /* 0x0000000000047919 */ /* 0x006e220000008800 */
        /* <DEDUP_REMOVED lines=9> */
.L_x_3642:
[----:B------:R-:W-:Y:S05]  /*2a6c0*/  BSYNC B0 ;  /* 0x0000000000007941 */ /* 0x000fea0003800000 */
.L_x_3497:
[----:B------:R-:W-:-:S03]  /*2a6d0*/  UMOV UR4, 0xffffffff ;  /* 0xffffffff00047882 */ /* 0x000fc60000000000 */
[----:B------:R-:W-:Y:S05]  /*2a6e0*/  BRA.DIV UR4, `(.L_x_3499) ;  /* 0x0000003604407947 */ /* 0x000fea000b800000 */
[----:B0-----:R-:W0:Y:S02]  /*2a6f0*/  S2R R0, SR_TID.X ;  /* 0x0000000000007919 */ /* 0x001e240000002100 */
[----:B0-----:R-:W-:-:S04]  /*2a700*/  SHF.R.U32.HI R0, RZ, 0x5, R0 ;  /* 0x00000005ff007819 */ /* 0x001fc80000011600 */
[----:B------:R-:W-:-:S05]  /*2a710*/  LOP3.LUT R0, R0, 0x3, RZ, 0xc0, !PT ;  /* 0x0000000300007812 */ /* 0x000fca00078ec0ff */
[----:B------:R0:W1:Y:S02]  /*2a720*/  SHFL.IDX PT, R14, R0, RZ, 0x1f ;  /* 0x00001fff000e7589 */ /* 0x00006400000e0000 */
.L_x_3645:
[----:B-1----:R-:W-:-:S13]  /*2a730*/  ISETP.NE.AND P0, PT, R14, RZ, PT ;  /* 0x000000ff0e00720c */ /* 0x002fda0003f05270 */
[----:B------:R-:W-:Y:S05]  /*2a740*/  @P0 BRA `(.L_x_3184) ;  /* 0x0000000000a80947 */ /* 0x000fea0003800000 */
[----:B------:R-:W-:-:S03]  /*2a750*/  UMOV UR4, 0xffffffff ;  /* 0xffffffff00047882 */ /* 0x000fc60000000000 */
[----:B------:R-:W-:Y:S05]  /*2a760*/  BRA.DIV UR4, `(.L_x_3500) ;  /* 0x0000003604547947 */ /* 0x000fea000b800000 */
[----:B------:R-:W-:-:S13]  /*2a770*/  ELECT P6, URZ, PT ;  /* 0x00000000003f782f */ /* 0x000fda00038c0000 */
.L_x_3648:
[----:B------:R-:W-:Y:S05]  /*2a780*/  @!P6 BRA `(.L_x_3184) ;  /* 0x000000000098e947 */ /* 0x000fea0003800000 */
[----:B------:R-:W-:-:S06]  /*2a790*/  ULOP3.LUT UR4, UR36, 0x2, URZ, 0xfc, !UPT ;  /* 0x0000000224047892 */ /* 0x000fcc000f8efc3f */
[----:B0-----:R-:W-:-:S05]  /*2a7a0*/  IMAD.U32 R0, RZ, RZ, UR4 ;  /* 0x00000004ff007e24 */ /* 0x001fca000f8e00ff */
[----:B------:R-:W-:-:S13]  /*2a7b0*/  ISETP.NE.AND P0, PT, R0, 0x3, PT ;  /* 0x000000030000780c */ /* 0x000fda0003f05270 */
[----:B------:R-:W-:Y:S05]  /*2a7c0*/  @!P0 BRA `(.L_x_3501) ;  /* 0x0000000000048947 */ /* 0x000fea0003800000 */
[----:B------:R-:W-:Y:S01]  /*2a7d0*/  BPT.TRAP 0x1 ;  /* 0x000000040000795c */ /* 0x000fe20000300000 */
.L_x_3501:
[----:B------:R-:W2:Y:S01]  /*2a7e0*/  LDL.LU R6, [R1+0x1c] ;  /* 0x00001c0001067983 */ /* 0x000ea20000300800 */
[----:B------:R-:W-:Y:S01]  /*2a7f0*/  IADD3 R5, R3, 0x33440, RZ ;  /* 0x0003344003057810 */ /* 0x000fe20007ffe0ff */
[----:B------:R-:W-:-:S04]  /*2a800*/  VIADD R0, R18, 0x1 ;  /* 0x0000000112007836 */ /* 0x000fc80000000000 */
[----:B------:R-:W-:Y:S01]  /*2a810*/  IMAD R7, R18, 0x8, R5 ;  /* 0x0000000812077824 */ /* 0x000fe200078e0205 */
[----:B------:R-:W-:-:S04]  /*2a820*/  ISETP.NE.AND P2, PT, R0, 0x2, PT ;  /* 0x000000020000780c */ /* 0x000fc80003f45270 */
[----:B------:R-:W-:Y:S02]  /*2a830*/  SEL R2, RZ, 0x1, P2 ;  /* 0x00000001ff027807 */ /* 0x000fe40001000000 */
[C---:B--2---:R-:W-:Y:S02]  /*2a840*/  SHF.L.U32 R4, R6.reuse, 0x1f, RZ ;  /* 0x0000001f06047819 */ /* 0x044fe400000006ff */
[----:B------:R-:W-:Y:S02]  /*2a850*/  LOP3.LUT R6, R6, R2, RZ, 0x3c, !PT ;  /* 0x0000000206067212 */ /* 0x000fe400078e3cff */
[----:B------:R-:W0:Y:S01]  /*2a860*/  SYNCS.PHASECHK.TRANS64.TRYWAIT P1, [R7+URZ], R4 ;  /* 0x00000004070075a7 */ /* 0x000e22000802017f */
[----:B------:R-:W-:Y:S02]  /*2a870*/  SEL R2, R0, RZ, P2 ;  /* 0x000000ff00027207 */ /* 0x000fe40001000000 */
[----:B------:R-:W-:-:S03]  /*2a880*/  SHF.L.U32 R0, R6, 0x1f, RZ ;  /* 0x0000001f06007819 */ /* 0x000fc600000006ff */
[----:B------:R-:W-:Y:S01]  /*2a890*/  IMAD R5, R2, 0x8, R5 ;  /* 0x0000000802057824 */ /* 0x000fe200078e0205 */
[----:B0-----:R-:W-:Y:S06]  /*2a8a0*/  @!P1 BRA `(.L_x_3502) ;  /* 0x0000003400249947 */ /* 0x001fec0003800000 */
.L_x_3649:
[----:B------:R-:W1:Y:S02]  /*2a8b0*/  SYNCS.PHASECHK.TRANS64.TRYWAIT P1, [R5+URZ], R0 ;  /* 0x00000000050075a7 */ /* 0x000e64000802017f */
[----:B-1----:R-:W-:Y:S05]  /*2a8c0*/  @!P1 BRA `(.L_x_3503) ;  /* 0x0000003400309947 */ /* 0x002fea0003800000 */
.L_x_3650:
[----:B------:R-:W-:Y:S05]  /*2a8d0*/  @!P0 BRA `(.L_x_3504) ;  /* 0x0000000000048947 */ /* 0x000fea0003800000 */
[----:B------:R-:W-:Y:S01]  /*2a8e0*/  BPT.TRAP 0x1 ;  /* 0x000000040000795c */ /* 0x000fe20000300000 */
.L_x_3504:
[----:B-1----:R-:W-:-:S04]  /*2a8f0*/  LEA R5, R18, R3, 0x3 ;  /* 0x0000000312057211 */ /* 0x002fc800078e18ff */
[----:B------:R-:W1:Y:S02]  /*2a900*/  SYNCS.PHASECHK.TRANS64.TRYWAIT P1, [R5+URZ+0x33460], R4 ;  /* 0x03346004050075a7 */ /* 0x000e64000802017f */
[----:B-1----:R-:W-:Y:S05]  /*2a910*/  @!P1 BRA `(.L_x_3505) ;  /* 0x0000003400309947 */ /* 0x002fea0003800000 */
.L_x_3651:
[----:B------:R-:W-:Y:S05]  /*2a920*/  @!P0 BRA `(.L_x_3506) ;  /* 0x0000000000048947 */ /* 0x000fea0003800000 */
[----:B------:R-:W-:Y:S01]  /*2a930*/  BPT.TRAP 0x1 ;  /* 0x000000040000795c */ /* 0x000fe20000300000 */
.L_x_3506:
[----:B------:R-:W-:-:S04]  /*2a940*/  IMAD R3, R2, 0x8, R3 ;  /* 0x0000000802037824 */ /* 0x000fc800078e0203 */
[----:B------:R-:W2:Y:S02]  /*2a950*/  SYNCS.PHASECHK.TRANS64.TRYWAIT P1, [R3+URZ+0x33460], R0 ;  /* 0x03346000030075a7 */ /* 0x000ea4000802017f */
[----:B--2---:R-:W-:Y:S05]  /*2a960*/  @!P1 BRA `(.L_x_3507) ;  /* 0x0000003400309947 */ /* 0x004fea0003800000 */
.L_x_3652:
[----:B------:R-:W-:Y:S05]  /*2a970*/  @!P0 BRA `(.L_x_3508) ;  /* 0x0000000000048947 */ /* 0x000fea0003800000 */
[----:B------:R-:W-:Y:S01]  /*2a980*/  BPT.TRAP 0x1 ;  /* 0x000000040000795c */ /* 0x000fe20000300000 */
.L_x_3508:
[----:B------:R-:W3:Y:S02]  /*2a990*/  SYNCS.PHASECHK.TRANS64.TRYWAIT P0, [R5+URZ+0x33480], R4 ;  /* 0x03348004050075a7 */ /* 0x000ee4000800017f */
[----:B---3--:R-:W-:Y:S05]  /*2a9a0*/  @!P0 BRA `(.L_x_3509) ;  /* 0x0000003400348947 */ /* 0x008fea0003800000 */
.L_x_3510:
[----:B----4-:R4:W0:Y:S02]  /*2a9b0*/  SYNCS.PHASECHK.TRANS64.TRYWAIT P0, [R3+URZ+0x33480], R0 ;  /* 0x03348000030075a7 */ /* 0x010824000800017f */
[----:B0-----:R-:W-:Y:S05]  /*2a9c0*/  @!P0 NANOSLEEP.SYNCS 0x989680 ;  /* 0x009896800000895d */ /* 0x001fea0003900000 */
[----:B------:R-:W0:Y:S02]  /*2a9d0*/  @!P0 SYNCS.PHASECHK.TRANS64 P0, [R3+URZ+0x33480], R0 ;  /* 0x03348000030085a7 */ /* 0x000e24000800007f */
[----:B0-----:R-:W-:Y:S05]  /*2a9e0*/  @!P0 BRA `(.L_x_3510) ;  /* 0xfffffffc00f08947 */ /* 0x001fea000383ffff */
.L_x_3184:
[----:B------:R-:W-:Y:S05]  /*2a9f0*/  BSYNC B8 ;  /* 0x0000000000087941 */ /* 0x000fea0003800000 */
.L_x_3181:
[----:B------:R-:W-:Y:S05]  /*2aa00*/  EXIT ;  /* 0x000000000000794d */ /* 0x000fea0003800000 */
.L_x_3202:
[----:B-1----:R1:W2:Y:S02]  /*2aa10*/  SYNCS.PHASECHK.TRANS64.TRYWAIT P5, [R43+URZ+0x33490], R100 ;  /* 0x033490642b0075a7 */ /* 0x0022a400080a017f */
[----:B--2---:R-:W-:Y:S05]  /*2aa20*/  @!P5 NANOSLEEP.SYNCS 0x989680 ;  /* 0x009896800000d95d */ /* 0x004fea0003900000 */
[----:B------:R-:W2:Y:S02]  /*2aa30*/  @!P5 SYNCS.PHASECHK.TRANS64 P5, [R43+URZ+0x33490], R100 ;  /* 0x033490642b00d5a7 */ /* 0x000ea400080a007f */
[----:B--2---:R-:W-:Y:S05]  /*2aa40*/  @!P5 BRA `(.L_x_3202) ;  /* 0xfffffffc00f0d947 */ /* 0x004fea000383ffff */
[----:B------:R-:W-:Y:S05]  /*2aa50*/  BRA `(.L_x_3511) ;  /* 0xfffffd88008c7947 */ /* 0x000fea000383ffff */
.L_x_3256:
[----:B--2---:R2:W4:Y:S02]  /*2aa60*/  SYNCS.PHASECHK.TRANS64.TRYWAIT P5, [R43+URZ+0x33490], R100 ;  /* 0x033490642b0075a7 */ /* 0x00452400080a017f */
[----:B----4-:R-:W-:Y:S05]  /*2aa70*/  @!P5 NANOSLEEP.SYNCS 0x989680 ;  /* 0x009896800000d95d */ /* 0x010fea0003900000 */
[----:B------:R-:W4:Y:S02]  /*2aa80*/  @!P5 SYNCS.PHASECHK.TRANS64 P5, [R43+URZ+0x33490], R100 ;  /* 0x033490642b00d5a7 */ /* 0x000f2400080a007f */
[----:B----4-:R-:W-:Y:S05]  /*2aa90*/  @!P5 BRA `(.L_x_3256) ;  /* 0xfffffffc00f0d947 */ /* 0x010fea000383ffff */
[----:B------:R-:W-:Y:S05]  /*2aaa0*/  BRA `(.L_x_3512) ;  /* 0xfffffde800a87947 */ /* 0x000fea000383ffff */
.L_x_3281:
[----:B0-----:R0:W1:Y:S02]  /*2aab0*/  SYNCS.PHASECHK.TRANS64.TRYWAIT P3, [R43+URZ+0x33490], R100 ;  /* 0x033490642b0075a7 */ /* 0x001064000806017f */
[----:B-1----:R-:W-:Y:S05]  /*2aac0*/  @!P3 NANOSLEEP.SYNCS 0x989680 ;  /* 0x009896800000b95d */ /* 0x002fea0003900000 */
[----:B------:R-:W1:Y:S02]  /*2aad0*/  @!P3 SYNCS.PHASECHK.TRANS64 P3, [R43+URZ+0x33490], R100 ;  /* 0x033490642b00b5a7 */ /* 0x000e64000806007f */
[----:B-1----:R-:W-:Y:S05]  /*2aae0*/  @!P3 BRA `(.L_x_3281) ;  /* 0xfffffffc00f0b947 */ /* 0x002fea000383ffff */
[----:B------:R-:W-:Y:S05]  /*2aaf0*/  BRA `(.L_x_3513) ;  /* 0xfffffe4800dc7947 */ /* 0x000fea000383ffff */
.L_x_3287:
[----:B-1----:R1:W2:Y:S02]  /*2ab00*/  SYNCS.PHASECHK.TRANS64.TRYWAIT P2, [R43+URZ+0x334b0], R100 ;  /* 0x0334b0642b0075a7 */ /* 0x0022a4000804017f */
[----:B--2---:R-:W-:Y:S05]  /*2ab10*/  @!P2 NANOSLEEP.SYNCS 0x989680 ;  /* 0x009896800000a95d */ /* 0x004fea0003900000 */
[----:B------:R-:W2:Y:S02]  /*2ab20*/  @!P2 SYNCS.PHASECHK.TRANS64 P2, [R43+URZ+0x334b0], R100 ;  /* 0x0334b0642b00a5a7 */ /* 0x000ea4000804007f */
[----:B--2---:R-:W-:Y:S05]  /*2ab30*/  @!P2 BRA `(.L_x_3287) ;  /* 0xfffffffc00f0a947 */ /* 0x004fea000383ffff */
[----:B------:R-:W-:Y:S05]  /*2ab40*/  BRA `(.L_x_3514) ;  /* 0xfffffe4c00e07947 */ /* 0x000fea000383ffff */
.L_x_3295:
[----:B------:R-:W0:Y:S01]  /*2ab50*/  S2R R0, SR_TID.X ;  /* 0x0000000000007919 */ /* 0x000e220000002100 */
[----:B------:R-:W-:Y:S01]  /*2ab60*/  BSSY B0, `(.L_x_3515) ;  /* 0x000000c000007945 */ /* 0x000fe20003800000 */
[----:B------:R-:W-:Y:S01]  /*2ab70*/  MOV R12, RZ ;  /* 0x000000ff000c7202 */ /* 0x000fe20000000f00 */
[----:B------:R-:W-:Y:S02]  /*2ab80*/  IMAD.MOV.U32 R11, RZ, RZ, 0x1f ;  /* 0x0000001fff0b7424 */ /* 0x000fe400078e00ff */
[----:B------:R-:W-:Y:S02]  /*2ab90*/  IMAD.MOV.U32 R15, RZ, RZ, -0x1 ;  /* 0xffffffffff0f7424 */ /* 0x000fe400078e00ff */
[----:B0-----:R-:W-:-:S05]  /*2aba0*/  VIADD R2, R0, 0xffffff80 ;  /* 0xffffff8000027836 */ /* 0x001fca0000000000 */
[----:B------:R-:W-:-:S04]  /*2abb0*/  SHF.R.S32.HI R0, RZ, 0x1f, R2 ;  /* 0x0000001fff007819 */ /* 0x000fc80000011402 */
[----:B------:R-:W-:-:S04]  /*2abc0*/  LEA.HI R0, R0, R2, RZ, 0x7 ;  /* 0x0000000200007211 */ /* 0x000fc800078f38ff */
[----:B------:R-:W-:-:S05]  /*2abd0*/  SHF.R.S32.HI R0, RZ, 0x7, R0 ;  /* 0x00000007ff007819 */ /* 0x000fca0000011400 */
[----:B------:R-:W-:-:S07]  /*2abe0*/  IMAD.MOV.U32 R13, RZ, RZ, R0 ;  /* 0x000000ffff0d7224 */ /* 0x000fce00078e0000 */
[----:B-----5:R-:W-:Y:S05]  /*2abf0*/  WARPSYNC.COLLECTIVE R15, `(.L_x_3516) ;  /* 0x000000000f087348 */ /* 0x020fea0003c00000 */
[----:B------:R0:W1:Y:S02]  /*2ac00*/  SHFL.IDX P6, R14, R13, R12, R11 ;  /* 0x0000000c0d0e7389 */ /* 0x00006400000c000b */
[----:B01---5:R-:W-:Y:S01]  /*2ac10*/  ENDCOLLECTIVE ;  /* 0x000000000000791b */ /* 0x023fe20003800000 */
.L_x_3516:
[----:B------:R-:W-:Y:S05]  /*2ac20*/  BSYNC B0 ;  /* 0x0000000000007941 */ /* 0x000fea0003800000 */
.L_x_3515:
[----:B------:R-:W-:Y:S01]  /*2ac30*/  IMAD.MOV.U32 R231, RZ, RZ, R14 ;  /* 0x000000ffffe77224 */ /* 0x000fe200078e000e */
[----:B------:R-:W-:Y:S06]  /*2ac40*/  BRA `(.L_x_3517) ;  /* 0xfffffe5800287947 */ /* 0x000fec000383ffff */
.L_x_3307:
[----:B------:R-:W-:Y:S01]  /*2ac50*/  BSSY B1, `(.L_x_3518) ;  /* 0x0000008000017945 */ /* 0x000fe20003800000 */
[----:B------:R-:W-:Y:S01]  /*2ac60*/  MOV R13, R26 ;  /* 0x0000001a000d7202 */ /* 0x000fe20000000f00 */
[----:B------:R-:W-:Y:S02]  /*2ac70*/  IMAD.MOV.U32 R12, RZ, RZ, RZ ;  /* 0x000000ffff0c7224 */ /* 0x000fe400078e00ff */
[----:B------:R-:W-:Y:S02]  /*2ac80*/  IMAD.MOV.U32 R11, RZ, RZ, 0x1e1f ;  /* 0x00001e1fff0b7424 */ /* 0x000fe400078e00ff */
[----:B------:R-:W-:-:S07]  /*2ac90*/  IMAD.MOV.U32 R15, RZ, RZ, -0x1 ;  /* 0xffffffffff0f7424 */ /* 0x000fce00078e00ff */
[----:B0----5:R-:W-:Y:S05]  /*2aca0*/  WARPSYNC.COLLECTIVE R15, `(.L_x_3519) ;  /* 0x000000000f087348 */ /* 0x021fea0003c00000 */
[----:B------:R1:W2:Y:S02]  /*2acb0*/  SHFL.IDX P6, R14, R13, R12, R11 ;  /* 0x0000000c0d0e7389 */ /* 0x0002a400000c000b */
[----:B012--5:R-:W-:Y:S01]  /*2acc0*/  ENDCOLLECTIVE ;  /* 0x000000000000791b */ /* 0x027fe20003800000 */
.L_x_3519:
[----:B------:R-:W-:Y:S05]  /*2acd0*/  BSYNC B1 ;  /* 0x0000000000017941 */ /* 0x000fea0003800000 */
.L_x_3518:
[----:B------:R-:W-:Y:S05]  /*2ace0*/  BRA `(.L_x_3520) ;  /* 0xfffffe6400087947 */ /* 0x000fea000383ffff */
.L_x_3308:
        /* <DEDUP_REMOVED lines=8> */
.L_x_3522:
[----:B------:R-:W-:Y:S05]  /*2ad70*/  BSYNC B1 ;  /* 0x0000000000017941 */ /* 0x000fea0003800000 */
.L_x_3521:
[----:B------:R-:W-:Y:S05]  /*2ad80*/  BRA `(.L_x_3523) ;  /* 0xfffffe6000e87947 */ /* 0x000fea000383ffff */
.L_x_3309:
        /* <DEDUP_REMOVED lines=8> */
.L_x_3525:
[----:B------:R-:W-:Y:S05]  /*2ae10*/  BSYNC B1 ;  /* 0x0000000000017941 */ /* 0x000fea0003800000 */
.L_x_3524:
[----:B------:R-:W-:Y:S05]  /*2ae20*/  BRA `(.L_x_3526) ;  /* 0xfffffe6000c87947 */ /* 0x000fea000383ffff */
.L_x_3310:
        /* <DEDUP_REMOVED lines=8> */
.L_x_3528:
[----:B------:R-:W-:Y:S05]  /*2aeb0*/  BSYNC B1 ;  /* 0x0000000000017941 */ /* 0x000fea0003800000 */
.L_x_3527:
[----:B------:R-:W-:Y:S05]  /*2aec0*/  BRA `(.L_x_3529) ;  /* 0xfffffe6000a87947 */ /* 0x000fea000383ffff */
.L_x_3312:
[----:B-1----:R1:W2:Y:S02]  /*2aed0*/  SYNCS.PHASECHK.TRANS64.TRYWAIT P1, [R18+URZ+0x33400], R3 ;  /* 0x03340003120075a7 */ /* 0x0022a4000802017f */
[----:B--2---:R-:W-:Y:S05]  /*2aee0*/  @!P1 NANOSLEEP.SYNCS 0x989680 ;  /* 0x009896800000995d */ /* 0x004fea0003900000 */
[----:B------:R-:W2:Y:S02]  /*2aef0*/  @!P1 SYNCS.PHASECHK.TRANS64 P1, [R18+URZ+0x33400], R3 ;  /* 0x03340003120095a7 */ /* 0x000ea4000802007f */
[----:B--2---:R-:W-:Y:S05]  /*2af00*/  @!P1 BRA `(.L_x_3312) ;  /* 0xfffffffc00f09947 */ /* 0x004fea000383ffff */
[----:B------:R-:W-:Y:S05]  /*2af10*/  BRA `(.L_x_3530) ;  /* 0xfffffe6000b47947 */ /* 0x000fea000383ffff */
.L_x_3326:
        /* <DEDUP_REMOVED lines=8> */
.L_x_3532:
[----:B------:R-:W-:Y:S05]  /*2afa0*/  BSYNC B1 ;  /* 0x0000000000017941 */ /* 0x000fea0003800000 */
.L_x_3531:
[----:B------:R-:W-:Y:S05]  /*2afb0*/  BRA `(.L_x_3533) ;  /* 0xfffffe9000f87947 */ /* 0x000fea000383ffff */
.L_x_3327:
        /* <DEDUP_REMOVED lines=8> */
.L_x_3535:
[----:B------:R-:W-:Y:S05]  /*2b040*/  BSYNC B1 ;  /* 0x0000000000017941 */ /* 0x000fea0003800000 */
.L_x_3534:
[----:B------:R-:W-:Y:S05]  /*2b050*/  BRA `(.L_x_3536) ;  /* 0xfffffe9000d87947 */ /* 0x000fea000383ffff */
.L_x_3328:
        /* <DEDUP_REMOVED lines=8> */
.L_x_3538:
[----:B------:R-:W-:Y:S05]  /*2b0e0*/  BSYNC B1 ;  /* 0x0000000000017941 */ /* 0x000fea0003800000 */
.L_x_3537:
[----:B------:R-:W-:Y:S05]  /*2b0f0*/  BRA `(.L_x_3539) ;  /* 0xfffffe9000b87947 */ /* 0x000fea000383ffff */
.L_x_3329:
        /* <DEDUP_REMOVED lines=8> */
.L_x_3541:
[----:B------:R-:W-:Y:S05]  /*2b180*/  BSYNC B1 ;  /* 0x0000000000017941 */ /* 0x000fea0003800000 */
.L_x_3540:
[----:B------:R-:W-:Y:S05]  /*2b190*/  BRA `(.L_x_3542) ;  /* 0xfffffe9000987947 */ /* 0x000fea000383ffff */
.L_x_3331:
[----:B-1----:R1:W2:Y:S02]  /*2b1a0*/  SYNCS.PHASECHK.TRANS64.TRYWAIT P1, [R18+URZ+0x33400], R3 ;  /* 0x03340003120075a7 */ /* 0x0022a4000802017f */
[----:B--2---:R-:W-:Y:S05]  /*2b1b0*/  @!P1 NANOSLEEP.SYNCS 0x989680 ;  /* 0x009896800000995d */ /* 0x004fea0003900000 */
[----:B------:R-:W2:Y:S02]  /*2b1c0*/  @!P1 SYNCS.PHASECHK.TRANS64 P1, [R18+URZ+0x33400], R3 ;  /* 0x03340003120095a7 */ /* 0x000ea4000802007f */
[----:B--2---:R-:W-:Y:S05]  /*2b1d0*/  @!P1 BRA `(.L_x_3331) ;  /* 0xfffffffc00f09947 */ /* 0x004fea000383ffff */
[----:B------:R-:W-:Y:S05]  /*2b1e0*/  BRA `(.L_x_3543) ;  /* 0xfffffe9000a47947 */ /* 0x000fea000383ffff */
.L_x_3339:
[----:B-1----:R1:W2:Y:S02]  /*2b1f0*/  SYNCS.PHASECHK.TRANS64.TRYWAIT P2, [R0+URZ+0x33430], R3 ;  /* 0x03343003000075a7 */ /* 0x0022a4000804017f */
[----:B--2---:R-:W-:Y:S05]  /*2b200*/  @!P2 NANOSLEEP.SYNCS 0x989680 ;  /* 0x009896800000a95d */ /* 0x004fea0003900000 */
[----:B------:R-:W2:Y:S02]  /*2b210*/  @!P2 SYNCS.PHASECHK.TRANS64 P2, [R0+URZ+0x33430], R3 ;  /* 0x033430030000a5a7 */ /* 0x000ea4000804007f */
[----:B--2---:R-:W-:Y:S05]  /*2b220*/  @!P2 BRA `(.L_x_3339) ;  /* 0xfffffffc00f0a947 */ /* 0x004fea000383ffff */
[----:B------:R-:W-:Y:S05]  /*2b230*/  BRA `(.L_x_3338) ;  /* 0xfffffec000f87947 */ /* 0x000fea000383ffff */
.L_x_3345:
[----:B-1----:R1:W2:Y:S02]  /*2b240*/  SYNCS.PHASECHK.TRANS64.TRYWAIT P2, [R9+URZ+0x33430], R10 ;  /* 0x0334300a090075a7 */ /* 0x0022a4000804017f */
[----:B--2---:R-:W-:Y:S05]  /*2b250*/  @!P2 NANOSLEEP.SYNCS 0x989680 ;  /* 0x009896800000a95d */ /* 0x004fea0003900000 */
[----:B------:R-:W2:Y:S02]  /*2b260*/  @!P2 SYNCS.PHASECHK.TRANS64 P2, [R9+URZ+0x33430], R10 ;  /* 0x0334300a0900a5a7 */ /* 0x000ea4000804007f */
[----:B--2---:R-:W-:Y:S05]  /*2b270*/  @!P2 BRA `(.L_x_3345) ;  /* 0xfffffffc00f0a947 */ /* 0x004fea000383ffff */
[----:B------:R-:W-:Y:S05]  /*2b280*/  BRA `(.L_x_3344) ;  /* 0xffffff0400e47947 */ /* 0x000fea000383ffff */
.L_x_3349:
[----:B-1----:R1:W2:Y:S02]  /*2b290*/  SYNCS.PHASECHK.TRANS64.TRYWAIT P1, [R10+URZ+0x33450], R7 ;  /* 0x033450070a0075a7 */ /* 0x0022a4000802017f */
[----:B--2---:R-:W-:Y:S05]  /*2b2a0*/  @!P1 NANOSLEEP.SYNCS 0x989680 ;  /* 0x009896800000995d */ /* 0x004fea0003900000 */
[----:B------:R-:W2:Y:S02]  /*2b2b0*/  @!P1 SYNCS.PHASECHK.TRANS64 P1, [R10+URZ+0x33450], R7 ;  /* 0x033450070a0095a7 */ /* 0x000ea4000802007f */
[----:B--2---:R-:W-:Y:S05]  /*2b2c0*/  @!P1 BRA `(.L_x_3349) ;  /* 0xfffffffc00f09947 */ /* 0x004fea000383ffff */
[----:B------:R-:W-:Y:S05]  /*2b2d0*/  BRA `(.L_x_3346) ;  /* 0xffffff1800207947 */ /* 0x000fea000383ffff */
.L_x_3355:
[----:B-1----:R1:W2:Y:S02]  /*2b2e0*/  SYNCS.PHASECHK.TRANS64.TRYWAIT P1, [R11+URZ+0x33450], R2 ;  /* 0x033450020b0075a7 */ /* 0x0022a4000802017f */
[----:B--2---:R-:W-:Y:S05]  /*2b2f0*/  @!P1 NANOSLEEP.SYNCS 0x989680 ;  /* 0x009896800000995d */ /* 0x004fea0003900000 */
[----:B------:R-:W2:Y:S02]  /*2b300*/  @!P1 SYNCS.PHASECHK.TRANS64 P1, [R11+URZ+0x33450], R2 ;  /* 0x033450020b0095a7 */ /* 0x000ea4000802007f */
[----:B--2---:R-:W-:Y:S05]  /*2b310*/  @!P1 BRA `(.L_x_3355) ;  /* 0xfffffffc00f09947 */ /* 0x004fea000383ffff */
[----:B------:R-:W-:Y:S05]  /*2b320*/  BRA `(.L_x_3354) ;  /* 0xffffff4400387947 */ /* 0x000fea000383ffff */
.L_x_3359:
[----:B------:R-:W-:Y:S01]  /*2b330*/  SEL R21, R11, R46, P0 ;  /* 0x0000002e0b157207 */ /* 0x000fe20000000000 */
[----:B------:R-:W-:Y:S01]  /*2b340*/  IMAD.MOV.U32 R15, RZ, RZ, -0x1 ;  /* 0xffffffffff0f7424 */ /* 0x000fe200078e00ff */
[----:B------:R-:W-:Y:S01]  /*2b350*/  SEL R24, R46, R11, P0 ;  /* 0x0000000b2e187207 */ /* 0x000fe20000000000 */
[----:B------:R-:W-:Y:S01]  /*2b360*/  IMAD.MOV.U32 R11, RZ, RZ, 0x1c1f ;  /* 0x00001c1fff0b7424 */ /* 0x000fe200078e00ff */
[----:B------:R-:W-:Y:S02]  /*2b370*/  SEL R25, R12, R39, P0 ;  /* 0x000000270c197207 */ /* 0x000fe40000000000 */
[----:B------:R-:W-:Y:S02]  /*2b380*/  SEL R28, R39, R12, P0 ;  /* 0x0000000c271c7207 */ /* 0x000fe40000000000 */
[----:B------:R-:W-:Y:S02]  /*2b390*/  MOV R12, R0 ;  /* 0x00000000000c7202 */ /* 0x000fe40000000f00 */
[----:B------:R-:W-:-:S02]  /*2b3a0*/  SEL R7, R120, R27, P0 ;  /* 0x0000001b78077207 */ /* 0x000fc40000000000 */
[----:B------:R-:W-:-:S07]  /*2b3b0*/  SEL R8, R27, R120, P0 ;  /* 0x000000781b087207 */ /* 0x000fce0000000000 */
[----:B01---5:R-:W-:Y:S05]  /*2b3c0*/  WARPSYNC.COLLECTIVE R15, `(.L_x_3544) ;  /* 0x000000000f087348 */ /* 0x023fea0003c00000 */
[----:B------:R2:W3:Y:S02]  /*2b3d0*/  SHFL.IDX P6, R14, R13, R12, R11 ;  /* 0x0000000c0d0e7389 */ /* 0x0004e400000c000b */
[----:B0123-5:R-:W-:Y:S01]  /*2b3e0*/  ENDCOLLECTIVE ;  /* 0x000000000000791b */ /* 0x02ffe20003800000 */
.L_x_3544:
        /* <DEDUP_REMOVED lines=18> */
.L_x_3545:
        /* <DEDUP_REMOVED lines=18> */
.L_x_3546:
        /* <DEDUP_REMOVED lines=19> */
.L_x_3547:
[----:B------:R-:W-:Y:S02]  /*2b760*/  SEL R78, R93, R78, P0 ;  /* 0x0000004e5d4e7207 */ /* 0x000fe40000000000 */
[----:B------:R-:W-:Y:S02]  /*2b770*/  SEL R65, R80, R119, P0 ;  /* 0x0000007750417207 */ /* 0x000fe40000000000 */
        /* <DEDUP_REMOVED lines=9> */
.L_x_3548:
        /* <DEDUP_REMOVED lines=8> */
.L_x_3549:
[----:B------:R-:W-:Y:S01]  /*2b890*/  IMAD.MOV.U32 R13, RZ, RZ, R21 ;  /* 0x000000ffff0d7224 */ /* 0x000fe200078e0015 */
[----:B------:R-:W-:Y:S01]  /*2b8a0*/  MOV R12, R0 ;  /* 0x00000000000c7202 */ /* 0x000fe20000000f00 */
[----:B------:R-:W-:-:S07]  /*2b8b0*/  IMAD.MOV.U32 R9, RZ, RZ, R14 ;  /* 0x000000ffff097224 */ /* 0x000fce00078e000e */
[----:B------:R-:W-:Y:S05]  /*2b8c0*/  WARPSYNC.COLLECTIVE R15, `(.L_x_3550) ;  /* 0x000000000f087348 */ /* 0x000fea0003c00000 */
[----:B------:R0:W1:Y:S02]  /*2b8d0*/  SHFL.IDX P6, R14, R13, R12, R11 ;  /* 0x0000000c0d0e7389 */ /* 0x00006400000c000b */
[----:B01----:R-:W-:Y:S01]  /*2b8e0*/  ENDCOLLECTIVE ;  /* 0x000000000000791b */ /* 0x003fe20003800000 */
.L_x_3550:
        /* <DEDUP_REMOVED lines=8> */
.L_x_3551:
[----:B------:R-:W-:Y:S02]  /*2b970*/  IMAD.MOV.U32 R13, RZ, RZ, R25 ;  /* 0x000000ffff0d7224 */ /* 0x000fe400078e0019 */
[----:B------:R-:W-:Y:S01]  /*2b980*/  IMAD.MOV.U32 R12, RZ, RZ, R0 ;  /* 0x000000ffff0c7224 */ /* 0x000fe200078e0000 */
[----:B------:R-:W-:-:S07]  /*2b990*/  MOV R21, R14 ;  /* 0x0000000e00157202 */ /* 0x000fce0000000f00 */
[----:B------:R-:W-:Y:S05]  /*2b9a0*/  WARPSYNC.COLLECTIVE R15, `(.L_x_3552) ;  /* 0x000000000f087348 */ /* 0x000fea0003c00000 */
[----:B------:R0:W1:Y:S02]  /*2b9b0*/  SHFL.IDX P6, R14, R13, R12, R11 ;  /* 0x0000000c0d0e7389 */ /* 0x00006400000c000b */
[----:B01----:R-:W-:Y:S01]  /*2b9c0*/  ENDCOLLECTIVE ;  /* 0x000000000000791b */ /* 0x003fe20003800000 */
.L_x_3552:
        /* <DEDUP_REMOVED lines=8> */
.L_x_3553:
[----:B------:R-:W-:Y:S01]  /*2ba50*/  IMAD.MOV.U32 R13, RZ, RZ, R27 ;  /* 0x000000ffff0d7224 */ /* 0x000fe200078e001b */
[----:B------:R-:W-:Y:S01]  /*2ba60*/  MOV R12, R0 ;  /* 0x00000000000c7202 */ /* 0x000fe20000000f00 */
[----:B------:R-:W-:-:S07]  /*2ba70*/  IMAD.MOV.U32 R25, RZ, RZ, R14 ;  /* 0x000000ffff197224 */ /* 0x000fce00078e000e */
[----:B------:R-:W-:Y:S05]  /*2ba80*/  WARPSYNC.COLLECTIVE R15, `(.L_x_3554) ;  /* 0x000000000f087348 */ /* 0x000fea0003c00000 */
[----:B------:R0:W1:Y:S02]  /*2ba90*/  SHFL.IDX P6, R14, R13, R12, R11 ;  /* 0x0000000c0d0e7389 */ /* 0x00006400000c000b */
[----:B01----:R-:W-:Y:S01]  /*2baa0*/  ENDCOLLECTIVE ;  /* 0x000000000000791b */ /* 0x003fe20003800000 */
.L_x_3554:
        /* <DEDUP_REMOVED lines=8> */
.L_x_3555:
[----:B------:R-:W-:Y:S02]  /*2bb30*/  IMAD.MOV.U32 R13, RZ, RZ, R29 ;  /* 0x000000ffff0d7224 */ /* 0x000fe400078e001d */
[----:B------:R-:W-:Y:S01]  /*2bb40*/  IMAD.MOV.U32 R12, RZ, RZ, R0 ;  /* 0x000000ffff0c7224 */ /* 0x000fe200078e0000 */
[----:B------:R-:W-:-:S07]  /*2bb50*/  MOV R27, R14 ;  /* 0x0000000e001b7202 */ /* 0x000fce0000000f00 */
[----:B------:R-:W-:Y:S05]  /*2bb60*/  WARPSYNC.COLLECTIVE R15, `(.L_x_3556) ;  /* 0x000000000f087348 */ /* 0x000fea0003c00000 */
[----:B------:R0:W1:Y:S02]  /*2bb70*/  SHFL.IDX P6, R14, R13, R12, R11 ;  /* 0x0000000c0d0e7389 */ /* 0x00006400000c000b */
[----:B01----:R-:W-:Y:S01]  /*2bb80*/  ENDCOLLECTIVE ;  /* 0x000000000000791b */ /* 0x003fe20003800000 */
.L_x_3556:
        /* <DEDUP_REMOVED lines=8> */
.L_x_3557:
[----:B------:R-:W-:Y:S01]  /*2bc10*/  IMAD.MOV.U32 R13, RZ, RZ, R31 ;  /* 0x000000ffff0d7224 */ /* 0x000fe200078e001f */
[----:B------:R-:W-:Y:S01]  /*2bc20*/  MOV R12, R0 ;  /* 0x00000000000c7202 */ /* 0x000fe20000000f00 */
[----:B------:R-:W-:-:S07]  /*2bc30*/  IMAD.MOV.U32 R40, RZ, RZ, R14 ;  /* 0x000000ffff287224 */ /* 0x000fce00078e000e */
[----:B------:R-:W-:Y:S05]  /*2bc40*/  WARPSYNC.COLLECTIVE R15, `(.L_x_3558) ;  /* 0x000000000f087348 */ /* 0x000fea0003c00000 */
[----:B------:R0:W1:Y:S02]  /*2bc50*/  SHFL.IDX P6, R14, R13, R12, R11 ;  /* 0x0000000c0d0e7389 */ /* 0x00006400000c000b */
[----:B01----:R-:W-:Y:S01]  /*2bc60*/  ENDCOLLECTIVE ;  /* 0x000000000000791b */ /* 0x003fe20003800000 */
.L_x_3558:
[----:B------:R-:W-:Y:S02]  /*2bc70*/  IMAD.MOV.U32 R13, RZ, RZ, R42 ;  /* 0x000000ffff0d7224 */ /* 0x000fe400078e002a */
[----:B------:R-:W-:Y:S02]  /*2bc80*/  IMAD.MOV.U32 R12, RZ, RZ, R3 ;  /* 0x000000ffff0c7224 */ /* 0x000fe400078e0003 */
[----:B------:R-:W-:-:S07]  /*2bc90*/  IMAD.MOV.U32 R31, RZ, RZ, R14 ;  /* 0x000000ffff1f7224 */ /* 0x000fce00078e000e */
[----:B------:R-:W-:Y:S05]  /*2bca0*/  WARPSYNC.COLLECTIVE R15, `(.L_x_3559) ;  /* 0x000000000f087348 */ /* 0x000fea0003c00000 */
[----:B------:R0:W1:Y:S02]  /*2bcb0*/  SHFL.IDX P6, R14, R13, R12, R11 ;  /* 0x0000000c0d0e7389 */ /* 0x00006400000c000b */
[----:B01----:R-:W-:Y:S01]  /*2bcc0*/  ENDCOLLECTIVE ;  /* 0x000000000000791b */ /* 0x003fe20003800000 */
.L_x_3559:
[----:B------:R-:W-:Y:S02]  /*2bcd0*/  IMAD.MOV.U32 R13, RZ, RZ, R33 ;  /* 0x000000ffff0d7224 */ /* 0x000fe400078e0021 */
[----:B------:R-:W-:Y:S01]  /*2bce0*/  IMAD.MOV.U32 R12, RZ, RZ, R0 ;  /* 0x000000ffff0c7224 */ /* 0x000fe200078e0000 */
[----:B------:R-:W-:-:S07]  /*2bcf0*/  MOV R42, R14 ;  /* 0x0000000e002a7202 */ /* 0x000fce0000000f00 */
[----:B------:R-:W-:Y:S05]  /*2bd00*/  WARPSYNC.COLLECTIVE R15, `(.L_x_3560) ;  /* 0x000000000f087348 */ /* 0x000fea0003c00000 */
[----:B------:R0:W1:Y:S02]  /*2bd10*/  SHFL.IDX P6, R14, R13, R12, R11 ;  /* 0x0000000c0d0e7389 */ /* 0x00006400000c000b */
[----:B01----:R-:W-:Y:S01]  /*2bd20*/  ENDCOLLECTIVE ;  /* 0x000000000000791b */ /* 0x003fe20003800000 */
.L_x_3560:
[----:B------:R-:W-:Y:S01]  /*2bd30*/  MOV R13, R44 ;  /* 0x0000002c000d7202 */ /* 0x000fe20000000f00 */
[----:B------:R-:W-:Y:S02]  /*2bd40*/  IMAD.MOV.U32 R12, RZ, RZ, R3 ;  /* 0x000000ffff0c7224 */ /* 0x000fe400078e0003 */
[----:B------:R-:W-:-:S07]  /*2bd50*/  IMAD.MOV.U32 R33, RZ, RZ, R14 ;  /* 0x000000ffff217224 */ /* 0x000fce00078e000e */
[----:B------:R-:W-:Y:S05]  /*2bd60*/  WARPSYNC.COLLECTIVE R15, `(.L_x_3561) ;  /* 0x000000000f087348 */ /* 0x000fea0003c00000 */
[----:B------:R0:W1:Y:S02]  /*2bd70*/  SHFL.IDX P6, R14, R13, R12, R11 ;  /* 0x0000000c0d0e7389 */ /* 0x00006400000c000b */
[----:B01----:R-:W-:Y:S01]  /*2bd80*/  ENDCOLLECTIVE ;  /* 0x000000000000791b */ /* 0x003fe20003800000 */
.L_x_3561:
[----:B------:R-:W-:Y:S01]  /*2bd90*/  IMAD.MOV.U32 R13, RZ, RZ, R35 ;  /* 0x000000ffff0d7224 */ /* 0x000fe200078e0023 */
[----:B------:R-:W-:Y:S01]  /*2bda0*/  MOV R12, R0 ;  /* 0x00000000000c7202 */ /* 0x000fe20000000f00 */
[----:B------:R-:W-:-:S07]  /*2bdb0*/  IMAD.MOV.U32 R44, RZ, RZ, R14 ;  /* 0x000000ffff2c7224 */ /* 0x000fce00078e000e */
[----:B------:R-:W-:Y:S05]  /*2bdc0*/  WARPSYNC.COLLECTIVE R15, `(.L_x_3562) ;  /* 0x000000000f087348 */ /* 0x000fea0003c00000 */
[----:B------:R0:W1:Y:S02]  /*2bdd0*/  SHFL.IDX P6, R14, R13, R12, R11 ;  /* 0x0000000c0d0e7389 */ /* 0x00006400000c000b */
[----:B01----:R-:W-:Y:S01]  /*2bde0*/  ENDCOLLECTIVE ;  /* 0x000000000000791b */ /* 0x003fe20003800000 */
.L_x_3562:
[----:B------:R-:W-:Y:S02]  /*2bdf0*/  IMAD.MOV.U32 R13, RZ, RZ, R46 ;  /* 0x000000ffff0d7224 */ /* 0x000fe400078e002e */
[----:B------:R-:W-:Y:S02]  /*2be00*/  IMAD.MOV.U32 R12, RZ, RZ, R3 ;  /* 0x000000ffff0c7224 */ /* 0x000fe400078e0003 */
[----:B------:R-:W-:-:S07]  /*2be10*/  IMAD.MOV.U32 R35, RZ, RZ, R14 ;  /* 0x000000ffff237224 */ /* 0x000fce00078e000e */
[----:B------:R-:W-:Y:S05]  /*2be20*/  WARPSYNC.COLLECTIVE R15, `(.L_x_3563) ;  /* 0x000000000f087348 */ /* 0x000fea0003c00000 */
[----:B------:R0:W1:Y:S02]  /*2be30*/  SHFL.IDX P6, R14, R13, R12, R11 ;  /* 0x0000000c0d0e7389 */ /* 0x00006400000c000b */
[----:B01----:R-:W-:Y:S01]  /*2be40*/  ENDCOLLECTIVE ;  /* 0x000000000000791b */ /* 0x003fe20003800000 */
.L_x_3563:
[----:B------:R-:W-:Y:S02]  /*2be50*/  IMAD.MOV.U32 R13, RZ, RZ, R37 ;  /* 0x000000ffff0d7224 */ /* 0x000fe400078e0025 */
[----:B------:R-:W-:Y:S01]  /*2be60*/  IMAD.MOV.U32 R12, RZ, RZ, R0 ;  /* 0x000000ffff0c7224 */ /* 0x000fe200078e0000 */
[----:B------:R-:W-:-:S07]  /*2be70*/  MOV R46, R14 ;  /* 0x0000000e002e7202 */ /* 0x000fce0000000f00 */
[----:B------:R-:W-:Y:S05]  /*2be80*/  WARPSYNC.COLLECTIVE R15, `(.L_x_3564) ;  /* 0x000000000f087348 */ /* 0x000fea0003c00000 */
[----:B------:R0:W1:Y:S02]  /*2be90*/  SHFL.IDX P6, R14, R13, R12, R11 ;  /* 0x0000000c0d0e7389 */ /* 0x00006400000c000b */
[----:B01----:R-:W-:Y:S01]  /*2bea0*/  ENDCOLLECTIVE ;  /* 0x000000000000791b */ /* 0x003fe20003800000 */
.L_x_3564:
[----:B------:R-:W-:Y:S01]  /*2beb0*/  MOV R13, R48 ;  /* 0x00000030000d7202 */ /* 0x000fe20000000f00 */
[----:B------:R-:W-:Y:S01]  /*2bec0*/  IMAD.MOV.U32 R12, RZ, RZ, R3 ;  /* 0x000000ffff0c7224 */ /* 0x000fe200078e0003 */
[----:B------:R-:W-:Y:S01]  /*2bed0*/  SEL R48, R33, R44, P0 ;  /* 0x0000002c21307207 */ /* 0x000fe20000000000 */
[----:B------:R-:W-:-:S07]  /*2bee0*/  IMAD.MOV.U32 R37, RZ, RZ, R14 ;  /* 0x000000ffff257224 */ /* 0x000fce00078e000e */
[----:B------:R-:W-:Y:S05]  /*2bef0*/  WARPSYNC.COLLECTIVE R15, `(.L_x_3565) ;  /* 0x000000000f087348 */ /* 0x000fea0003c00000 */
[----:B------:R0:W1:Y:S02]  /*2bf00*/  SHFL.IDX P6, R14, R13, R12, R11 ;  /* 0x0000000c0d0e7389 */ /* 0x00006400000c000b */
[----:B01----:R-:W-:Y:S01]  /*2bf10*/  ENDCOLLECTIVE ;  /* 0x000000000000791b */ /* 0x003fe20003800000 */
.L_x_3565:
[----:B------:R-:W-:Y:S01]  /*2bf20*/  IMAD.MOV.U32 R13, RZ, RZ, R39 ;  /* 0x000000ffff0d7224 */ /* 0x000fe200078e0027 */
[----:B------:R-:W-:Y:S01]  /*2bf30*/  MOV R12, R0 ;  /* 0x00000000000c7202 */ /* 0x000fe20000000f00 */
[----:B------:R-:W-:-:S07]  /*2bf40*/  IMAD.MOV.U32 R58, RZ, RZ, R14 ;  /* 0x000000ffff3a7224 */ /* 0x000fce00078e000e */
[----:B------:R-:W-:Y:S05]  /*2bf50*/  WARPSYNC.COLLECTIVE R15, `(.L_x_3566) ;  /* 0x000000000f087348 */ /* 0x000fea0003c00000 */
[----:B------:R0:W1:Y:S02]  /*2bf60*/  SHFL.IDX P6, R14, R13, R12, R11 ;  /* 0x0000000c0d0e7389 */ /* 0x00006400000c000b */
[----:B01----:R-:W-:Y:S01]  /*2bf70*/  ENDCOLLECTIVE ;  /* 0x000000000000791b */ /* 0x003fe20003800000 */
.L_x_3566:
        /* <DEDUP_REMOVED lines=9> */
.L_x_3567:
[----:B------:R-:W-:Y:S02]  /*2c010*/  IMAD.MOV.U32 R13, RZ, RZ, R41 ;  /* 0x000000ffff0d7224 */ /* 0x000fe400078e0029 */
[----:B------:R-:W-:Y:S01]  /*2c020*/  IMAD.MOV.U32 R12, RZ, RZ, R0 ;  /* 0x000000ffff0c7224 */ /* 0x000fe200078e0000 */
[----:B------:R-:W-:-:S07]  /*2c030*/  MOV R39, R14 ;  /* 0x0000000e00277202 */ /* 0x000fce0000000f00 */
[----:B------:R-:W-:Y:S05]  /*2c040*/  WARPSYNC.COLLECTIVE R15, `(.L_x_3568) ;  /* 0x000000000f087348 */ /* 0x000fea0003c00000 */
[----:B------:R0:W1:Y:S02]  /*2c050*/  SHFL.IDX P6, R14, R13, R12, R11 ;  /* 0x0000000c0d0e7389 */ /* 0x00006400000c000b */
[----:B01----:R-:W-:Y:S01]  /*2c060*/  ENDCOLLECTIVE ;  /* 0x000000000000791b */ /* 0x003fe20003800000 */
.L_x_3568:
[----:B------:R-:W-:Y:S01]  /*2c070*/  MOV R13, R54 ;  /* 0x00000036000d7202 */ /* 0x000fe20000000f00 */
[----:B------:R-:W-:Y:S02]  /*2c080*/  IMAD.MOV.U32 R12, RZ, RZ, R3 ;  /* 0x000000ffff0c7224 */ /* 0x000fe400078e0003 */
[----:B------:R-:W-:-:S07]  /*2c090*/  IMAD.MOV.U32 R41, RZ, RZ, R14 ;  /* 0x000000ffff297224 */ /* 0x000fce00078e000e */
[----:B------:R-:W-:Y:S05]  /*2c0a0*/  WARPSYNC.COLLECTIVE R15, `(.L_x_3569) ;  /* 0x000000000f087348 */ /* 0x000fea0003c00000 */
[----:B------:R0:W1:Y:S02]  /*2c0b0*/  SHFL.IDX P6, R14, R13, R12, R11 ;  /* 0x0000000c0d0e7389 */ /* 0x00006400000c000b */
[----:B01----:R-:W-:Y:S01]  /*2c0c0*/  ENDCOLLECTIVE ;  /* 0x000000000000791b */ /* 0x003fe20003800000 */
.L_x_3569:
[----:B------:R-:W-:Y:S01]  /*2c0d0*/  IMAD.MOV.U32 R13, RZ, RZ, R43 ;  /* 0x000000ffff0d7224 */ /* 0x000fe200078e002b */
[----:B------:R-:W-:Y:S01]  /*2c0e0*/  MOV R12, R0 ;  /* 0x00000000000c7202 */ /* 0x000fe20000000f00 */
[----:B------:R-:W-:-:S07]  /*2c0f0*/  IMAD.MOV.U32 R54, RZ, RZ, R14 ;  /* 0x000000ffff367224 */ /* 0x000fce00078e000e */
[----:B------:R-:W-:Y:S05]  /*2c100*/  WARPSYNC.COLLECTIVE R15, `(.L_x_3570) ;  /* 0x000000000f087348 */ /* 0x000fea0003c00000 */
[----:B------:R0:W1:Y:S02]  /*2c110*/  SHFL.IDX P6, R14, R13, R12, R11 ;  /* 0x0000000c0d0e7389 */ /* 0x00006400000c000b */
[----:B01----:R-:W-:Y:S01]  /*2c120*/  ENDCOLLECTIVE ;  /* 0x000000000000791b */ /* 0x003fe20003800000 */
.L_x_3570:
[----:B------:R-:W-:Y:S02]  /*2c130*/  SEL R5, R41, R54, P0 ;  /* 0x0000003629057207 */ /* 0x000fe40000000000 */
[----:B------:R-:W-:Y:S01]  /*2c140*/  SEL R7, R54, R41, P0 ;  /* 0x0000002936077207 */ /* 0x000fe20000000000 */
        /* <DEDUP_REMOVED lines=8> */
.L_x_3571:
[----:B------:R-:W-:Y:S02]  /*2c1d0*/  IMAD.MOV.U32 R13, RZ, RZ, R45 ;  /* 0x000000ffff0d7224 */ /* 0x000fe400078e002d */
[----:B------:R-:W-:Y:S01]  /*2c1e0*/  IMAD.MOV.U32 R12, RZ, RZ, R0 ;  /* 0x000000ffff0c7224 */ /* 0x000fe200078e0000 */
[----:B------:R-:W-:-:S07]  /*2c1f0*/  MOV R2, R14 ;  /* 0x0000000e00027202 */ /* 0x000fce0000000f00 */
[----:B------:R-:W-:Y:S05]  /*2c200*/  WARPSYNC.COLLECTIVE R15, `(.L_x_3572) ;  /* 0x000000000f087348 */ /* 0x000fea0003c00000 */
[----:B------:R0:W1:Y:S02]  /*2c210*/  SHFL.IDX P6, R14, R13, R12, R11 ;  /* 0x0000000c0d0e7389 */ /* 0x00006400000c000b */
[----:B01----:R-:W-:Y:S01]  /*2c220*/  ENDCOLLECTIVE ;  /* 0x000000000000791b */ /* 0x003fe20003800000 */
.L_x_3572:
        /* <DEDUP_REMOVED lines=9> */
.L_x_3573:
[----:B------:R-:W-:Y:S01]  /*2c2c0*/  IMAD.MOV.U32 R13, RZ, RZ, R47 ;  /* 0x000000ffff0d7224 */ /* 0x000fe200078e002f */
[----:B------:R-:W-:Y:S01]  /*2c2d0*/  MOV R12, R0 ;  /* 0x00000000000c7202 */ /* 0x000fe20000000f00 */
[----:B------:R-:W-:-:S07]  /*2c2e0*/  IMAD.MOV.U32 R20, RZ, RZ, R14 ;  /* 0x000000ffff147224 */ /* 0x000fce00078e000e */
[----:B------:R-:W-:Y:S05]  /*2c2f0*/  WARPSYNC.COLLECTIVE R15, `(.L_x_3574) ;  /* 0x000000000f087348 */ /* 0x000fea0003c00000 */
[----:B------:R0:W1:Y:S02]  /*2c300*/  SHFL.IDX P6, R14, R13, R12, R11 ;  /* 0x0000000c0d0e7389 */ /* 0x00006400000c000b */
[----:B01----:R-:W-:Y:S01]  /*2c310*/  ENDCOLLECTIVE ;  /* 0x000000000000791b */ /* 0x003fe20003800000 */
.L_x_3574:
        /* <DEDUP_REMOVED lines=8> */
.L_x_3575:
[----:B------:R-:W-:Y:S02]  /*2c3a0*/  IMAD.MOV.U32 R13, RZ, RZ, R49 ;  /* 0x000000ffff0d7224 */ /* 0x000fe400078e0031 */
[----:B------:R-:W-:Y:S01]  /*2c3b0*/  IMAD.MOV.U32 R12, RZ, RZ, R0 ;  /* 0x000000ffff0c7224 */ /* 0x000fe200078e0000 */
[----:B------:R-:W-:-:S07]  /*2c3c0*/  MOV R64, R14 ;  /* 0x0000000e00407202 */ /* 0x000fce0000000f00 */
[----:B------:R-:W-:Y:S05]  /*2c3d0*/  WARPSYNC.COLLECTIVE R15, `(.L_x_3576) ;  /* 0x000000000f087348 */ /* 0x000fea0003c00000 */
[----:B------:R0:W1:Y:S02]  /*2c3e0*/  SHFL.IDX P6, R14, R13, R12, R11 ;  /* 0x0000000c0d0e7389 */ /* 0x00006400000c000b */
[----:B01----:R-:W-:Y:S01]  /*2c3f0*/  ENDCOLLECTIVE ;  /* 0x000000000000791b */ /* 0x003fe20003800000 */
.L_x_3576:
[----:B------:R-:W-:Y:S01]  /*2c400*/  MOV R13, R66 ;  /* 0x00000042000d7202 */ /* 0x000fe20000000f00 */
[----:B------:R-:W-:Y:S02]  /*2c410*/  IMAD.MOV.U32 R12, RZ, RZ, R3 ;  /* 0x000000ffff0c7224 */ /* 0x000fe400078e0003 */
[----:B------:R-:W-:-:S07]  /*2c420*/  IMAD.MOV.U32 R49, RZ, RZ, R14 ;  /* 0x000000ffff317224 */ /* 0x000fce00078e000e */
[----:B------:R-:W-:Y:S05]  /*2c430*/  WARPSYNC.COLLECTIVE R15, `(.L_x_3577) ;  /* 0x000000000f087348 */ /* 0x000fea0003c00000 */
[----:B------:R0:W1:Y:S02]  /*2c440*/  SHFL.IDX P6, R14, R13, R12, R11 ;  /* 0x0000000c0d0e7389 */ /* 0x00006400000c000b */
[----:B01----:R-:W-:Y:S01]  /*2c450*/  ENDCOLLECTIVE ;  /* 0x000000000000791b */ /* 0x003fe20003800000 */
.L_x_3577:
[----:B------:R-:W-:Y:S01]  /*2c460*/  IMAD.MOV.U32 R13, RZ, RZ, R51 ;  /* 0x000000ffff0d7224 */ /* 0x000fe200078e0033 */
[----:B------:R-:W-:Y:S01]  /*2c470*/  MOV R12, R0 ;  /* 0x00000000000c7202 */ /* 0x000fe20000000f00 */
[----:B------:R-:W-:-:S07]  /*2c480*/  IMAD.MOV.U32 R66, RZ, RZ, R14 ;  /* 0x000000ffff427224 */ /* 0x000fce00078e000e */
[----:B------:R-:W-:Y:S05]  /*2c490*/  WARPSYNC.COLLECTIVE R15, `(.L_x_3578) ;  /* 0x000000000f087348 */ /* 0x000fea0003c00000 */
[----:B------:R0:W1:Y:S02]  /*2c4a0*/  SHFL.IDX P6, R14, R13, R12, R11 ;  /* 0x0000000c0d0e7389 */ /* 0x00006400000c000b */
[----:B01----:R-:W-:Y:S01]  /*2c4b0*/  ENDCOLLECTIVE ;  /* 0x000000000000791b */ /* 0x003fe20003800000 */
.L_x_3578:
        /* <DEDUP_REMOVED lines=8> */
.L_x_3579:
[----:B------:R-:W-:Y:S02]  /*2c540*/  IMAD.MOV.U32 R13, RZ, RZ, R55 ;  /* 0x000000ffff0d7224 */ /* 0x000fe400078e0037 */
[----:B------:R-:W-:Y:S01]  /*2c550*/  IMAD.MOV.U32 R12, RZ, RZ, R0 ;  /* 0x000000ffff0c7224 */ /* 0x000fe200078e0000 */
[----:B------:R-:W-:-:S07]  /*2c560*/  MOV R68, R14 ;  /* 0x0000000e00447202 */ /* 0x000fce0000000f00 */
[----:B------:R-:W-:Y:S05]  /*2c570*/  WARPSYNC.COLLECTIVE R15, `(.L_x_3580) ;  /* 0x000000000f087348 */ /* 0x000fea0003c00000 */
[----:B------:R0:W1:Y:S02]  /*2c580*/  SHFL.IDX P6, R14, R13, R12, R11 ;  /* 0x0000000c0d0e7389 */ /* 0x00006400000c000b */
[----:B01----:R-:W-:Y:S01]  /*2c590*/  ENDCOLLECTIVE ;  /* 0x000000000000791b */ /* 0x003fe20003800000 */
.L_x_3580:
        /* <DEDUP_REMOVED lines=8> */
.L_x_3581:
[----:B------:R-:W-:Y:S01]  /*2c620*/  IMAD.MOV.U32 R13, RZ, RZ, R57 ;  /* 0x000000ffff0d7224 */ /* 0x000fe200078e0039 */
[----:B------:R-:W-:Y:S01]  /*2c630*/  MOV R12, R0 ;  /* 0x00000000000c7202 */ /* 0x000fe20000000f00 */
[----:B------:R-:W-:-:S07]  /*2c640*/  IMAD.MOV.U32 R70, RZ, RZ, R14 ;  /* 0x000000ffff467224 */ /* 0x000fce00078e000e */
[----:B------:R-:W-:Y:S05]  /*2c650*/  WARPSYNC.COLLECTIVE R15, `(.L_x_3582) ;  /* 0x000000000f087348 */ /* 0x000fea0003c00000 */
[----:B------:R0:W1:Y:S02]  /*2c660*/  SHFL.IDX P6, R14, R13, R12, R11 ;  /* 0x0000000c0d0e7389 */ /* 0x00006400000c000b */
[----:B01----:R-:W-:Y:S01]  /*2c670*/  ENDCOLLECTIVE ;  /* 0x000000000000791b */ /* 0x003fe20003800000 */
.L_x_3582:
[----:B------:R-:W-:Y:S02]  /*2c680*/  IMAD.MOV.U32 R13, RZ, RZ, R72 ;  /* 0x000000ffff0d7224 */ /* 0x000fe400078e0048 */
[----:B------:R-:W-:Y:S02]  /*2c690*/  IMAD.MOV.U32 R12, RZ, RZ, R3 ;  /* 0x000000ffff0c7224 */ /* 0x000fe400078e0003 */
[----:B------:R-:W-:-:S07]  /*2c6a0*/  IMAD.MOV.U32 R57, RZ, RZ, R14 ;  /* 0x000000ffff397224 */ /* 0x000fce00078e000e */
[----:B------:R-:W-:Y:S05]  /*2c6b0*/  WARPSYNC.COLLECTIVE R15, `(.L_x_3583) ;  /* 0x000000000f087348 */ /* 0x000fea0003c00000 */
[----:B------:R0:W1:Y:S02]  /*2c6c0*/  SHFL.IDX P6, R14, R13, R12, R11 ;  /* 0x0000000c0d0e7389 */ /* 0x00006400000c000b */
[----:B01----:R-:W-:Y:S01]  /*2c6d0*/  ENDCOLLECTIVE ;  /* 0x000000000000791b */ /* 0x003fe20003800000 */
.L_x_3583:
[----:B------:R-:W-:Y:S02]  /*2c6e0*/  IMAD.MOV.U32 R13, RZ, RZ, R59 ;  /* 0x000000ffff0d7224 */ /* 0x000fe400078e003b */
[----:B------:R-:W-:Y:S01]  /*2c6f0*/  IMAD.MOV.U32 R12, RZ, RZ, R0 ;  /* 0x000000ffff0c7224 */ /* 0x000fe200078e0000 */
[----:B------:R-:W-:-:S07]  /*2c700*/  MOV R72, R14 ;  /* 0x0000000e00487202 */ /* 0x000fce0000000f00 */
[----:B------:R-:W-:Y:S05]  /*2c710*/  WARPSYNC.COLLECTIVE R15, `(.L_x_3584) ;  /* 0x000000000f087348 */ /* 0x000fea0003c00000 */
[----:B------:R0:W1:Y:S02]  /*2c720*/  SHFL.IDX P6, R14, R13, R12, R11 ;  /* 0x0000000c0d0e7389 */ /* 0x00006400000c000b */
[----:B01----:R-:W-:Y:S01]  /*2c730*/  ENDCOLLECTIVE ;  /* 0x000000000000791b */ /* 0x003fe20003800000 */
.L_x_3584:
[----:B------:R-:W-:Y:S02]  /*2c740*/  SEL R41, R57, R72, P0 ;  /* 0x0000004839297207 */ /* 0x000fe40000000000 */
[----:B------:R-:W-:Y:S01]  /*2c750*/  MOV R13, R74 ;  /* 0x0000004a000d7202 */ /* 0x000fe20000000f00 */
[----:B------:R-:W-:Y:S02]  /*2c760*/  IMAD.MOV.U32 R12, RZ, RZ, R3 ;  /* 0x000000ffff0c7224 */ /* 0x000fe400078e0003 */
[----:B------:R-:W-:-:S07]  /*2c770*/  IMAD.MOV.U32 R59, RZ, RZ, R14 ;  /* 0x000000ffff3b7224 */ /* 0x000fce00078e000e */
[----:B------:R-:W-:Y:S05]  /*2c780*/  WARPSYNC.COLLECTIVE R15, `(.L_x_3585) ;  /* 0x000000000f087348 */ /* 0x000fea0003c00000 */
[----:B------:R0:W1:Y:S02]  /*2c790*/  SHFL.IDX P6, R14, R13, R12, R11 ;  /* 0x0000000c0d0e7389 */ /* 0x00006400000c000b */
[----:B01----:R-:W-:Y:S01]  /*2c7a0*/  ENDCOLLECTIVE ;  /* 0x000000000000791b */ /* 0x003fe20003800000 */
.L_x_3585:
[----:B------:R-:W-:Y:S01]  /*2c7b0*/  IMAD.MOV.U32 R13, RZ, RZ, R61 ;  /* 0x000000ffff0d7224 */ /* 0x000fe200078e003d */
[----:B------:R-:W-:Y:S01]  /*2c7c0*/  MOV R12, R0 ;  /* 0x00000000000c7202 */ /* 0x000fe20000000f00 */
[----:B------:R-:W-:-:S07]  /*2c7d0*/  IMAD.MOV.U32 R74, RZ, RZ, R14 ;  /* 0x000000ffff4a7224 */ /* 0x000fce00078e000e */
[----:B------:R-:W-:Y:S05]  /*2c7e0*/  WARPSYNC.COLLECTIVE R15, `(.L_x_3586) ;  /* 0x000000000f087348 */ /* 0x000fea0003c00000 */
[----:B------:R0:W1:Y:S02]  /*2c7f0*/  SHFL.IDX P6, R14, R13, R12, R11 ;  /* 0x0000000c0d0e7389 */ /* 0x00006400000c000b */
[----:B01----:R-:W-:Y:S01]  /*2c800*/  ENDCOLLECTIVE ;  /* 0x000000000000791b */ /* 0x003fe20003800000 */
.L_x_3586:
        /* <DEDUP_REMOVED lines=8> */
.L_x_3587:
[----:B------:R-:W-:Y:S02]  /*2c890*/  IMAD.MOV.U32 R13, RZ, RZ, R63 ;  /* 0x000000ffff0d7224 */ /* 0x000fe400078e003f */
[----:B------:R-:W-:Y:S01]  /*2c8a0*/  IMAD.MOV.U32 R12, RZ, RZ, R0 ;  /* 0x000000ffff0c7224 */ /* 0x000fe200078e0000 */
[----:B------:R-:W-:-:S07]  /*2c8b0*/  MOV R76, R14 ;  /* 0x0000000e004c7202 */ /* 0x000fce0000000f00 */
[----:B------:R-:W-:Y:S05]  /*2c8c0*/  WARPSYNC.COLLECTIVE R15, `(.L_x_3588) ;  /* 0x000000000f087348 */ /* 0x000fea0003c00000 */
[----:B------:R0:W1:Y:S02]  /*2c8d0*/  SHFL.IDX P6, R14, R13, R12, R11 ;  /* 0x0000000c0d0e7389 */ /* 0x00006400000c000b */
[----:B01----:R-:W-:Y:S01]  /*2c8e0*/  ENDCOLLECTIVE ;  /* 0x000000000000791b */ /* 0x003fe20003800000 */
.L_x_3588:
[----:B------:R-:W-:Y:S02]  /*2c8f0*/  SEL R45, R61, R76, P0 ;  /* 0x0000004c3d2d7207 */ /* 0x000fe40000000000 */
[----:B------:R-:W-:Y:S01]  /*2c900*/  MOV R13, R78 ;  /* 0x0000004e000d7202 */ /* 0x000fe20000000f00 */
[----:B------:R-:W-:Y:S02]  /*2c910*/  IMAD.MOV.U32 R12, RZ, RZ, R3 ;  /* 0x000000ffff0c7224 */ /* 0x000fe400078e0003 */
[----:B------:R-:W-:-:S07]  /*2c920*/  IMAD.MOV.U32 R63, RZ, RZ, R14 ;  /* 0x000000ffff3f7224 */ /* 0x000fce00078e000e */
[----:B------:R-:W-:Y:S05]  /*2c930*/  WARPSYNC.COLLECTIVE R15, `(.L_x_3589) ;  /* 0x000000000f087348 */ /* 0x000fea0003c00000 */
[----:B------:R0:W1:Y:S02]  /*2c940*/  SHFL.IDX P6, R14, R13, R12, R11 ;  /* 0x0000000c0d0e7389 */ /* 0x00006400000c000b */
[----:B01----:R-:W-:Y:S01]  /*2c950*/  ENDCOLLECTIVE ;  /* 0x000000000000791b */ /* 0x003fe20003800000 */
.L_x_3589:
[----:B------:R-:W-:Y:S01]  /*2c960*/  IMAD.MOV.U32 R13, RZ, RZ, R65 ;  /* 0x000000ffff0d7224 */ /* 0x000fe200078e0041 */
[----:B------:R-:W-:Y:S01]  /*2c970*/  MOV R12, R0 ;  /* 0x00000000000c7202 */ /* 0x000fe20000000f00 */
[----:B------:R-:W-:Y:S02]  /*2c980*/  IMAD.MOV.U32 R0, RZ, RZ, RZ ;  /* 0x000000ffff007224 */ /* 0x000fe400078e00ff */
[----:B------:R-:W-:-:S07]  /*2c990*/  IMAD.MOV.U32 R78, RZ, RZ, R14 ;  /* 0x000000ffff4e7224 */ /* 0x000fce00078e000e */
[----:B------:R-:W-:Y:S05]  /*2c9a0*/  WARPSYNC.COLLECTIVE R15, `(.L_x_3590) ;  /* 0x000000000f087348 */ /* 0x000fea0003c00000 */
[----:B------:R0:W1:Y:S02]  /*2c9b0*/  SHFL.IDX P6, R14, R13, R12, R11 ;  /* 0x0000000c0d0e7389 */ /* 0x00006400000c000b */
[----:B01----:R-:W-:Y:S01]  /*2c9c0*/  ENDCOLLECTIVE ;  /* 0x000000000000791b */ /* 0x003fe20003800000 */
.L_x_3590:
[----:B------:R-:W-:Y:S01]  /*2c9d0*/  SEL R59, R78, R63, P0 ;  /* 0x0000003f4e3b7207 */ /* 0x000fe20000000000 */
[----:B------:R-:W-:Y:S02]  /*2c9e0*/  IMAD.MOV.U32 R13, RZ, RZ, R80 ;  /* 0x000000ffff0d7224 */ /* 0x000fe400078e0050 */
[----:B------:R-:W-:Y:S02]  /*2c9f0*/  IMAD.MOV.U32 R12, RZ, RZ, R3 ;  /* 0x000000ffff0c7224 */ /* 0x000fe400078e0003 */
[----:B------:R-:W-:-:S07]  /*2ca00*/  IMAD.MOV.U32 R65, RZ, RZ, R14 ;  /* 0x000000ffff417224 */ /* 0x000fce00078e000e */
[----:B------:R-:W-:Y:S05]  /*2ca10*/  WARPSYNC.COLLECTIVE R15, `(.L_x_3591) ;  /* 0x000000000f087348 */ /* 0x000fea0003c00000 */
[----:B------:R0:W1:Y:S02]  /*2ca20*/  SHFL.IDX P6, R14, R13, R12, R11 ;  /* 0x0000000c0d0e7389 */ /* 0x00006400000c000b */
[----:B01----:R-:W-:Y:S01]  /*2ca30*/  ENDCOLLECTIVE ;  /* 0x000000000000791b */ /* 0x003fe20003800000 */
.L_x_3591:
        /* <DEDUP_REMOVED lines=12> */
[----:B------:R-:W-:Y:S01]  /*2cb00*/  SEL R57, R63, R78, P0 ;  /* 0x0000004e3f397207 */ /* 0x000fe20000000000 */
[----:B------:R-:W-:Y:S06]  /*2cb10*/  BRA `(.L_x_3592) ;  /* 0xffffff4800c47947 */ /* 0x000fec000383ffff */
.L_x_3391:
[----:B------:R-:W0:Y:S01]  /*2cb20*/  S2R R11, SR_TID.X ;  /* 0x00000000000b7919 */ /* 0x000e220000002100 */
[----:B------:R-:W-:Y:S01]  /*2cb30*/  BSSY B1, `(.L_x_3593) ;  /* 0x000000a000017945 */ /* 0x000fe20003800000 */
[----:B------:R-:W-:Y:S02]  /*2cb40*/  IMAD.MOV.U32 R12, RZ, RZ, RZ ;  /* 0x000000ffff0c7224 */ /* 0x000fe400078e00ff */
[----:B------:R-:W-:Y:S01]  /*2cb50*/  IMAD.MOV.U32 R15, RZ, RZ, -0x1 ;  /* 0xffffffffff0f7424 */ /* 0x000fe200078e00ff */
[----:B0-----:R-:W-:Y:S02]  /*2cb60*/  SHF.R.U32.HI R8, RZ, 0x5, R11 ;  /* 0x00000005ff087819 */ /* 0x001fe4000001160b */
[----:B------:R-:W-:Y:S02]  /*2cb70*/  MOV R11, 0x1f ;  /* 0x0000001f000b7802 */ /* 0x000fe40000000f00 */
[----:B------:R-:W-:-:S05]  /*2cb80*/  LOP3.LUT R8, R8, 0x3, RZ, 0xc0, !PT ;  /* 0x0000000308087812 */ /* 0x000fca00078ec0ff */
[----:B------:R-:W-:-:S07]  /*2cb90*/  IMAD.MOV.U32 R13, RZ, RZ, R8 ;  /* 0x000000ffff0d7224 */ /* 0x000fce00078e0008 */
[----:B------:R-:W-:Y:S05]  /*2cba0*/  WARPSYNC.COLLECTIVE R15, `(.L_x_3594) ;  /* 0x000000000f087348 */ /* 0x000fea0003c00000 */
[----:B------:R0:W1:Y:S02]  /*2cbb0*/  SHFL.IDX P6, R14, R13, R12, R11 ;  /* 0x0000000c0d0e7389 */ /* 0x00006400000c000b */
[----:B01----:R-:W-:Y:S01]  /*2cbc0*/  ENDCOLLECTIVE ;  /* 0x000000000000791b */ /* 0x003fe20003800000 */
.L_x_3594:
[----:B------:R-:W-:Y:S05]  /*2cbd0*/  BSYNC B1 ;  /* 0x0000000000017941 */ /* 0x000fea0003800000 */
.L_x_3593:
[----:B------:R-:W-:Y:S05]  /*2cbe0*/  BRA `(.L_x_3595) ;  /* 0xffffff7800647947 */ /* 0x000fea000383ffff */
.L_x_3393:
[----:B------:R-:W-:Y:S01]  /*2cbf0*/  BSSY B1, `(.L_x_3596) ;  /* 0x0000006000017945 */ /* 0x000fe20003800000 */
[----:B------:R-:W-:-:S07]  /*2cc00*/  IMAD.MOV.U32 R15, RZ, RZ, -0x1 ;  /* 0xffffffffff0f7424 */ /* 0x000fce00078e00ff */
[----:B0-----:R-:W-:Y:S05]  /*2cc10*/  WARPSYNC.COLLECTIVE R15, `(.L_x_3597) ;  /* 0x000000000f0c7348 */ /* 0x001fea0003c00000 */
[----:B------:R-:W-:Y:S02]  /*2cc20*/  ELECT P6, UR62, PT ;  /* 0x00000000003e782f */ /* 0x000fe400038c0000 */
[----:B------:R-:W-:Y:S01]  /*2cc30*/  MOV R14, UR62 ;  /* 0x0000003e000e7c02 */ /* 0x000fe20008000f00 */
[----:B0-----:R-:W-:Y:S10]  /*2cc40*/  ENDCOLLECTIVE ;  /* 0x000000000000791b */ /* 0x001ff40003800000 */
.L_x_3597:
[----:B------:R-:W-:Y:S05]  /*2cc50*/  BSYNC B1 ;  /* 0x0000000000017941 */ /* 0x000fea0003800000 */
.L_x_3596:
[----:B------:R-:W-:Y:S05]  /*2cc60*/  BRA `(.L_x_3392) ;  /* 0xffffff78005c7947 */ /* 0x000fea000383ffff */
.L_x_3395:
[----:B0-----:R0:W1:Y:S02]  /*2cc70*/  SYNCS.PHASECHK.TRANS64.TRYWAIT P0, [R11+URZ+0x33420], R5 ;  /* 0x033420050b0075a7 */ /* 0x001064000800017f */
[----:B-1----:R-:W-:Y:S05]  /*2cc80*/  @!P0 NANOSLEEP.SYNCS 0x989680 ;  /* 0x009896800000895d */ /* 0x002fea0003900000 */
[----:B------:R-:W1:Y:S02]  /*2cc90*/  @!P0 SYNCS.PHASECHK.TRANS64 P0, [R11+URZ+0x33420], R5 ;  /* 0x033420050b0085a7 */ /* 0x000e64000800007f */
[----:B-1----:R-:W-:Y:S05]  /*2cca0*/  @!P0 BRA `(.L_x_3395) ;  /* 0xfffffffc00f08947 */ /* 0x002fea000383ffff */
[----:B------:R-:W-:Y:S05]  /*2ccb0*/  BRA `(.L_x_3598) ;  /* 0xffffff7800787947 */ /* 0x000fea000383ffff */
.L_x_3399:
[----:B-1----:R1:W2:Y:S02]  /*2ccc0*/  SYNCS.PHASECHK.TRANS64.TRYWAIT P0, [R7+URZ+0x334a0], R12 ;  /* 0x0334a00c070075a7 */ /* 0x0022a4000800017f */
[----:B--2---:R-:W-:Y:S05]  /*2ccd0*/  @!P0 NANOSLEEP.SYNCS 0x989680 ;  /* 0x009896800000895d */ /* 0x004fea0003900000 */
[----:B------:R-:W2:Y:S02]  /*2cce0*/  @!P0 SYNCS.PHASECHK.TRANS64 P0, [R7+URZ+0x334a0], R12 ;  /* 0x0334a00c070085a7 */ /* 0x000ea4000800007f */
[----:B--2---:R-:W-:Y:S05]  /*2ccf0*/  @!P0 BRA `(.L_x_3399) ;  /* 0xfffffffc00f08947 */ /* 0x004fea000383ffff */
[----:B------:R-:W-:Y:S05]  /*2cd00*/  BRA `(.L_x_3599) ;  /* 0xffffff7800987947 */ /* 0x000fea000383ffff */
.L_x_3406:
[----:B0-----:R0:W2:Y:S02]  /*2cd10*/  SYNCS.PHASECHK.TRANS64.TRYWAIT P0, [R7+URZ+0x334c0], R12 ;  /* 0x0334c00c070075a7 */ /* 0x0010a4000800017f */
[----:B--2---:R-:W-:Y:S05]  /*2cd20*/  @!P0 NANOSLEEP.SYNCS 0x989680 ;  /* 0x009896800000895d */ /* 0x004fea0003900000 */
[----:B------:R-:W2:Y:S02]  /*2cd30*/  @!P0 SYNCS.PHASECHK.TRANS64 P0, [R7+URZ+0x334c0], R12 ;  /* 0x0334c00c070085a7 */ /* 0x000ea4000800007f */
[----:B--2---:R-:W-:Y:S05]  /*2cd40*/  @!P0 BRA `(.L_x_3406) ;  /* 0xfffffffc00f08947 */ /* 0x004fea000383ffff */
[----:B------:R-:W-:Y:S05]  /*2cd50*/  BRA `(.L_x_3600) ;  /* 0xffffff7c00987947 */ /* 0x000fea000383ffff */
.L_x_3415:
[----:B0-----:R0:W1:Y:S02]  /*2cd60*/  SYNCS.PHASECHK.TRANS64.TRYWAIT P1, [R7+URZ+0x334a0], R6 ;  /* 0x0334a006070075a7 */ /* 0x001064000802017f */
[----:B-1----:R-:W-:Y:S05]  /*2cd70*/  @!P1 NANOSLEEP.SYNCS 0x989680 ;  /* 0x009896800000995d */ /* 0x002fea0003900000 */
[----:B------:R-:W1:Y:S02]  /*2cd80*/  @!P1 SYNCS.PHASECHK.TRANS64 P1, [R7+URZ+0x334a0], R6 ;  /* 0x0334a006070095a7 */ /* 0x000e64000802007f */
[----:B-1----:R-:W-:Y:S05]  /*2cd90*/  @!P1 BRA `(.L_x_3415) ;  /* 0xfffffffc00f09947 */ /* 0x002fea000383ffff */
[----:B------:R-:W-:Y:S05]  /*2cda0*/  BRA `(.L_x_3601) ;  /* 0xffffff8000f07947 */ /* 0x000fea000383ffff */
.L_x_3422:
[----:B-1----:R1:W2:Y:S02]  /*2cdb0*/  SYNCS.PHASECHK.TRANS64.TRYWAIT P1, [R7+URZ+0x334c0], R6 ;  /* 0x0334c006070075a7 */ /* 0x0022a4000802017f */
[----:B--2---:R-:W-:Y:S05]  /*2cdc0*/  @!P1 NANOSLEEP.SYNCS 0x989680 ;  /* 0x009896800000995d */ /* 0x004fea0003900000 */
[----:B------:R-:W2:Y:S02]  /*2cdd0*/  @!P1 SYNCS.PHASECHK.TRANS64 P1, [R7+URZ+0x334c0], R6 ;  /* 0x0334c006070095a7 */ /* 0x000ea4000802007f */
[----:B--2---:R-:W-:Y:S05]  /*2cde0*/  @!P1 BRA `(.L_x_3422) ;  /* 0xfffffffc00f09947 */ /* 0x004fea000383ffff */
[----:B------:R-:W-:Y:S05]  /*2cdf0*/  BRA `(.L_x_3602) ;  /* 0xffffff8400e87947 */ /* 0x000fea000383ffff */
.L_x_3439:
[----:B0-----:R-:W0:Y:S01]  /*2ce00*/  S2R R5, SR_TID.X ;  /* 0x0000000000057919 */ /* 0x001e220000002100 */
        /* <DEDUP_REMOVED lines=10> */
.L_x_3604:
[----:B------:R-:W-:Y:S05]  /*2ceb0*/  BSYNC B0 ;  /* 0x0000000000007941 */ /* 0x000fea0003800000 */
.L_x_3603:
[----:B------:R-:W-:Y:S05]  /*2cec0*/  BRA `(.L_x_3605) ;  /* 0xffffff9400fc7947 */ /* 0x000fea000383ffff */
.L_x_3441:
[----:B------:R-:W-:Y:S01]  /*2ced0*/  BSSY B0, `(.L_x_3606) ;  /* 0x0000006000007945 */ /* 0x000fe20003800000 */
[----:B------:R-:W-:-:S07]  /*2cee0*/  IMAD.MOV.U32 R15, RZ, RZ, -0x1 ;  /* 0xffffffffff0f7424 */ /* 0x000fce00078e00ff */
[----:B0-----:R-:W-:Y:S05]  /*2cef0*/  WARPSYNC.COLLECTIVE R15, `(.L_x_3607) ;  /* 0x000000000f0c7348 */ /* 0x001fea0003c00000 */
[----:B------:R-:W-:Y:S02]  /*2cf00*/  ELECT P6, UR62, PT ;  /* 0x00000000003e782f */ /* 0x000fe400038c0000 */
[----:B------:R-:W-:Y:S01]  /*2cf10*/  MOV R14, UR62 ;  /* 0x0000003e000e7c02 */ /* 0x000fe20008000f00 */
[----:B0-----:R-:W-:Y:S10]  /*2cf20*/  ENDCOLLECTIVE ;  /* 0x000000000000791b */ /* 0x001ff40003800000 */
.L_x_3607:
[----:B------:R-:W-:Y:S05]  /*2cf30*/  BSYNC B0 ;  /* 0x0000000000007941 */ /* 0x000fea0003800000 */
.L_x_3606:
[----:B------:R-:W-:Y:S05]  /*2cf40*/  BRA `(.L_x_3608) ;  /* 0xffffff9400f47947 */ /* 0x000fea000383ffff */
.L_x_3444:
[----:B0-----:R0:W1:Y:S02]  /*2cf50*/  SYNCS.PHASECHK.TRANS64.TRYWAIT P2, [R6+URZ+0x33480], R8 ;  /* 0x03348008060075a7 */ /* 0x001064000804017f */
[----:B-1----:R-:W-:Y:S05]  /*2cf60*/  @!P2 NANOSLEEP.SYNCS 0x989680 ;  /* 0x009896800000a95d */ /* 0x002fea0003900000 */
[----:B------:R-:W1:Y:S02]  /*2cf70*/  @!P2 SYNCS.PHASECHK.TRANS64 P2, [R6+URZ+0x33480], R8 ;  /* 0x033480080600a5a7 */ /* 0x000e64000804007f */
[----:B-1----:R-:W-:Y:S05]  /*2cf80*/  @!P2 BRA `(.L_x_3444) ;  /* 0xfffffffc00f0a947 */ /* 0x002fea000383ffff */
[----:B------:R-:W-:Y:S05]  /*2cf90*/  BRA `(.L_x_3609) ;  /* 0xffffff9800707947 */ /* 0x000fea000383ffff */
.L_x_3446:
[----:B-1----:R1:W2:Y:S02]  /*2cfa0*/  SYNCS.PHASECHK.TRANS64.TRYWAIT P2, [R6+URZ+0x33440], R8 ;  /* 0x03344008060075a7 */ /* 0x0022a4000804017f */
[----:B--2---:R-:W-:Y:S05]  /*2cfb0*/  @!P2 NANOSLEEP.SYNCS 0x989680 ;  /* 0x009896800000a95d */ /* 0x004fea0003900000 */
[----:B------:R-:W2:Y:S02]  /*2cfc0*/  @!P2 SYNCS.PHASECHK.TRANS64 P2, [R6+URZ+0x33440], R8 ;  /* 0x033440080600a5a7 */ /* 0x000ea4000804007f */
[----:B--2---:R-:W-:Y:S05]  /*2cfd0*/  @!P2 BRA `(.L_x_3446) ;  /* 0xfffffffc00f0a947 */ /* 0x004fea000383ffff */
[----:B------:R-:W-:Y:S05]  /*2cfe0*/  BRA `(.L_x_3610) ;  /* 0xffffff9800f87947 */ /* 0x000fea000383ffff */
.L_x_3449:
[----:B0-----:R-:W0:Y:S01]  /*2cff0*/  S2R R5, SR_CgaCtaId ;  /* 0x0000000000057919 */ /* 0x001e220000008800 */
[----:B------:R-:W-:-:S04]  /*2d000*/  MOV R4, 0x400 ;  /* 0x0000040000047802 */ /* 0x000fc80000000f00 */
[----:B0-----:R-:W-:-:S04]  /*2d010*/  LEA R4, R5, R4, 0x18 ;  /* 0x0000000405047211 */ /* 0x001fc800078ec0ff */
[----:B------:R0:W1:Y:S03]  /*2d020*/  SYNCS.PHASECHK.TRANS64.TRYWAIT P0, [R4+URZ+0x33420], R3 ;  /* 0x03342003040075a7 */ /* 0x000066000800017f */
[----:B-1----:R-:W-:Y:S05]  /*2d030*/  @!P0 NANOSLEEP.SYNCS 0x989680 ;  /* 0x009896800000895d */ /* 0x002fea0003900000 */
[----:B------:R-:W1:Y:S02]  /*2d040*/  @!P0 SYNCS.PHASECHK.TRANS64 P0, [R4+URZ+0x33420], R3 ;  /* 0x03342003040085a7 */ /* 0x000e64000800007f */
[----:B-1----:R-:W-:Y:S05]  /*2d050*/  @!P0 BRA `(.L_x_3449) ;  /* 0xfffffffc00e48947 */ /* 0x002fea000383ffff */
[----:B------:R-:W-:Y:S05]  /*2d060*/  BRA `(.L_x_3611) ;  /* 0xffffffa000287947 */ /* 0x000fea000383ffff */
.L_x_3455:
[----:B-1----:R1:W2:Y:S02]  /*2d070*/  SYNCS.PHASECHK.TRANS64.TRYWAIT P0, [R5+URZ+0x33480], R4 ;  /* 0x03348004050075a7 */ /* 0x0022a4000800017f */
[----:B--2---:R-:W-:Y:S05]  /*2d080*/  @!P0 NANOSLEEP.SYNCS 0x989680 ;  /* 0x009896800000895d */ /* 0x004fea0003900000 */
[----:B------:R-:W2:Y:S02]  /*2d090*/  @!P0 SYNCS.PHASECHK.TRANS64 P0, [R5+URZ+0x33480], R4 ;  /* 0x03348004050085a7 */ /* 0x000ea4000800007f */
[----:B--2---:R-:W-:Y:S05]  /*2d0a0*/  @!P0 BRA `(.L_x_3455) ;  /* 0xfffffffc00f08947 */ /* 0x004fea000383ffff */
[----:B------:R-:W-:Y:S05]  /*2d0b0*/  BRA `(.L_x_3612) ;  /* 0xffffffa000e47947 */ /* 0x000fea000383ffff */
.L_x_3462:
[----:B0-----:R0:W2:Y:S02]  /*2d0c0*/  SYNCS.PHASECHK.TRANS64.TRYWAIT P0, [R5+URZ+0x33440], R4 ;  /* 0x03344004050075a7 */ /* 0x0010a4000800017f */
[----:B--2---:R-:W-:Y:S05]  /*2d0d0*/  @!P0 NANOSLEEP.SYNCS 0x989680 ;  /* 0x009896800000895d */ /* 0x004fea0003900000 */
[----:B------:R-:W2:Y:S02]  /*2d0e0*/  @!P0 SYNCS.PHASECHK.TRANS64 P0, [R5+URZ+0x33440], R4 ;  /* 0x03344004050085a7 */ /* 0x000ea4000800007f */
[----:B--2---:R-:W-:Y:S05]  /*2d0f0*/  @!P0 BRA `(.L_x_3462) ;  /* 0xfffffffc00f08947 */ /* 0x004fea000383ffff */
[----:B------:R-:W-:Y:S05]  /*2d100*/  BRA `(.L_x_3613) ;  /* 0xffffffa400ec7947 */ /* 0x000fea000383ffff */
.L_x_3470:
[----:B-1----:R1:W2:Y:S02]  /*2d110*/  SYNCS.PHASECHK.TRANS64.TRYWAIT P2, [R13+URZ+0x33470], R3 ;  /* 0x033470030d0075a7 */ /* 0x0022a4000804017f */
[----:B--2---:R-:W-:Y:S05]  /*2d120*/  @!P2 NANOSLEEP.SYNCS 0x989680 ;  /* 0x009896800000a95d */ /* 0x004fea0003900000 */
[----:B------:R-:W2:Y:S02]  /*2d130*/  @!P2 SYNCS.PHASECHK.TRANS64 P2, [R13+URZ+0x33470], R3 ;  /* 0x033470030d00a5a7 */ /* 0x000ea4000804007f */
[----:B--2---:R-:W-:Y:S05]  /*2d140*/  @!P2 BRA `(.L_x_3470) ;  /* 0xfffffffc00f0a947 */ /* 0x004fea000383ffff */
[----:B------:R-:W-:Y:S05]  /*2d150*/  BRA `(.L_x_3614) ;  /* 0xffffffac000c7947 */ /* 0x000fea000383ffff */
.L_x_3472:
[----:B-1----:R1:W2:Y:S02]  /*2d160*/  SYNCS.PHASECHK.TRANS64.TRYWAIT P2, [R13+URZ+0x33460], R4 ;  /* 0x033460040d0075a7 */ /* 0x0022a4000804017f */
[----:B--2---:R-:W-:Y:S05]  /*2d170*/  @!P2 NANOSLEEP.SYNCS 0x989680 ;  /* 0x009896800000a95d */ /* 0x004fea0003900000 */
[----:B------:R-:W2:Y:S02]  /*2d180*/  @!P2 SYNCS.PHASECHK.TRANS64 P2, [R13+URZ+0x33460], R4 ;  /* 0x033460040d00a5a7 */ /* 0x000ea4000804007f */
[----:B--2---:R-:W-:Y:S05]  /*2d190*/  @!P2 BRA `(.L_x_3472) ;  /* 0xfffffffc00f0a947 */ /* 0x004fea000383ffff */
[----:B------:R-:W-:Y:S05]  /*2d1a0*/  BRA `(.L_x_3615) ;  /* 0xffffffac00147947 */ /* 0x000fea000383ffff */
.L_x_3479:
[----:B0-----:R0:W1:Y:S02]  /*2d1b0*/  SYNCS.PHASECHK.TRANS64.TRYWAIT P0, [R0+URZ+0x33470], R3 ;  /* 0x03347003000075a7 */ /* 0x001064000800017f */
[----:B-1----:R-:W-:Y:S05]  /*2d1c0*/  @!P0 NANOSLEEP.SYNCS 0x989680 ;  /* 0x009896800000895d */ /* 0x002fea0003900000 */
[----:B------:R-:W1:Y:S02]  /*2d1d0*/  @!P0 SYNCS.PHASECHK.TRANS64 P0, [R0+URZ+0x33470], R3 ;  /* 0x03347003000085a7 */ /* 0x000e64000800007f */
[----:B-1----:R-:W-:Y:S05]  /*2d1e0*/  @!P0 BRA `(.L_x_3479) ;  /* 0xfffffffc00f08947 */ /* 0x002fea000383ffff */
[----:B------:R-:W-:Y:S05]  /*2d1f0*/  BRA `(.L_x_3616) ;  /* 0xffffffb800f47947 */ /* 0x000fea000383ffff */
.L_x_3481:
[----:B0-----:R0:W1:Y:S02]  /*2d200*/  SYNCS.PHASECHK.TRANS64.TRYWAIT P0, [R0+URZ+0x33460], R3 ;  /* 0x03346003000075a7 */ /* 0x001064000800017f */
[----:B-1----:R-:W-:Y:S05]  /*2d210*/  @!P0 NANOSLEEP.SYNCS 0x989680 ;  /* 0x009896800000895d */ /* 0x002fea0003900000 */
[----:B------:R-:W1:Y:S02]  /*2d220*/  @!P0 SYNCS.PHASECHK.TRANS64 P0, [R0+URZ+0x33460], R3 ;  /* 0x03346003000085a7 */ /* 0x000e64000800007f */
[----:B-1----:R-:W-:Y:S05]  /*2d230*/  @!P0 BRA `(.L_x_3481) ;  /* 0xfffffffc00f08947 */ /* 0x002fea000383ffff */
[----:B------:R-:W-:Y:S05]  /*2d240*/  BRA `(.L_x_3617) ;  /* 0xffffffb800fc7947 */ /* 0x000fea000383ffff */
.L_x_3485:
[----:B-1----:R-:W2:Y:S01]  /*2d250*/  LDL R3, [R1] ;  /* 0x0000000001037983 */ /* 0x002ea20000100800 */
[----:B------:R-:W-:Y:S01]  /*2d260*/  BSSY B0, `(.L_x_3618) ;  /* 0x0000008000007945 */ /* 0x000fe20003800000 */
[----:B------:R-:W-:Y:S02]  /*2d270*/  IMAD.MOV.U32 R12, RZ, RZ, RZ ;  /* 0x000000ffff0c7224 */ /* 0x000fe400078e00ff */
[----:B------:R-:W-:Y:S02]  /*2d280*/  IMAD.MOV.U32 R11, RZ, RZ, 0x1f ;  /* 0x0000001fff0b7424 */ /* 0x000fe400078e00ff */
[----:B------:R-:W-:Y:S01]  /*2d290*/  IMAD.MOV.U32 R15, RZ, RZ, -0x1 ;  /* 0xffffffffff0f7424 */ /* 0x000fe200078e00ff */
[----:B--2---:R-:W-:-:S07]  /*2d2a0*/  MOV R13, R3 ;  /* 0x00000003000d7202 */ /* 0x004fce0000000f00 */
[----:B------:R-:W-:Y:S05]  /*2d2b0*/  WARPSYNC.COLLECTIVE R15, `(.L_x_3619) ;  /* 0x000000000f087348 */ /* 0x000fea0003c00000 */
[----:B------:R0:W1:Y:S02]  /*2d2c0*/  SHFL.IDX P6, R14, R13, R12, R11 ;  /* 0x0000000c0d0e7389 */ /* 0x00006400000c000b */
[----:B01----:R-:W-:Y:S01]  /*2d2d0*/  ENDCOLLECTIVE ;  /* 0x000000000000791b */ /* 0x003fe20003800000 */
.L_x_3619:
[----:B------:R-:W-:Y:S05]  /*2d2e0*/  BSYNC B0 ;  /* 0x0000000000007941 */ /* 0x000fea0003800000 */
.L_x_3618:
[----:B------:R0:W5:Y:S01]  /*2d2f0*/  LDL R2, [R1+0xc] ;  /* 0x00000c0001027983 */ /* 0x0001620000100800 */
[----:B------:R-:W-:Y:S01]  /*2d300*/  IMAD.MOV.U32 R13, RZ, RZ, R3 ;  /* 0x000000ffff0d7224 */ /* 0x000fe200078e0003 */
[----:B------:R-:W-:Y:S01]  /*2d310*/  MOV R15, 0xffffffff ;  /* 0xffffffff000f7802 */ /* 0x000fe20000000f00 */
[----:B------:R-:W-:Y:S01]  /*2d320*/  IMAD.MOV.U32 R12, RZ, RZ, 0x1 ;  /* 0x00000001ff0c7424 */ /* 0x000fe200078e00ff */
[----:B------:R-:W-:Y:S01]  /*2d330*/  MOV R0, R14 ;  /* 0x0000000e00007202 */ /* 0x000fe20000000f00 */
[----:B------:R-:W-:-:S07]  /*2d340*/  IMAD.MOV.U32 R11, RZ, RZ, 0x1f ;  /* 0x0000001fff0b7424 */ /* 0x000fce00078e00ff */
[----:B0----5:R-:W-:Y:S05]  /*2d350*/  WARPSYNC.COLLECTIVE R15, `(.L_x_3620) ;  /* 0x000000000f087348 */ /* 0x021fea0003c00000 */
[----:B------:R1:W2:Y:S02]  /*2d360*/  SHFL.IDX P6, R14, R13, R12, R11 ;  /* 0x0000000c0d0e7389 */ /* 0x0002a400000c000b */
[----:B012--5:R-:W-:Y:S01]  /*2d370*/  ENDCOLLECTIVE ;  /* 0x000000000000791b */ /* 0x027fe20003800000 */
.L_x_3620:
        /* <DEDUP_REMOVED lines=12> */
[----:B0-----:R-:W-:Y:S01]  /*2d440*/  IMAD.MOV.U32 R2, RZ, RZ, RZ ;  /* 0x000000ffff027224 */ /* 0x001fe200078e00ff */
[----:B--2---:R-:W-:Y:S02]  /*2d450*/  @!P1 MOV R2, R3 ;  /* 0x0000000300029202 */ /* 0x004fe40000000f00 */
[----:B------:R-:W-:-:S03]  /*2d460*/  ISETP.NE.AND P1, PT, R9, RZ, PT ;  /* 0x000000ff0900720c */ /* 0x000fc60003f25270 */
[----:B------:R-:W-:-:S10]  /*2d470*/  IMAD.MOV.U32 R13, RZ, RZ, R2 ;  /* 0x000000ffff0d7224 */ /* 0x000fd400078e0002 */
[----:B------:R-:W-:Y:S05]  /*2d480*/  WARPSYNC.COLLECTIVE R15, `(.L_x_3621) ;  /* 0x000000000f087348 */ /* 0x000fea0003c00000 */
[----:B------:R0:W1:Y:S02]  /*2d490*/  SHFL.UP P6, R14, R13, R12, R11 ;  /* 0x0400000c0d0e7389 */ /* 0x00006400000c000b */
[----:B01----:R-:W-:Y:S01]  /*2d4a0*/  ENDCOLLECTIVE ;  /* 0x000000000000791b */ /* 0x003fe20003800000 */
.L_x_3621:
[----:B------:R-:W-:Y:S01]  /*2d4b0*/  IMAD.MOV.U32 R12, RZ, RZ, 0x2 ;  /* 0x00000002ff0c7424 */ /* 0x000fe200078e00ff */
[----:B------:R-:W-:-:S05]  /*2d4c0*/  SEL R5, R14, RZ, P1 ;  /* 0x000000ff0e057207 */ /* 0x000fca0000800000 */
[----:B------:R-:W-:-:S05]  /*2d4d0*/  IMAD.IADD R5, R2, 0x1, R5 ;  /* 0x0000000102057824 */ /* 0x000fca00078e0205 */
[----:B------:R-:W-:-:S07]  /*2d4e0*/  MOV R13, R5 ;  /* 0x00000005000d7202 */ /* 0x000fce0000000f00 */
[----:B------:R-:W-:Y:S05]  /*2d4f0*/  WARPSYNC.COLLECTIVE R15, `(.L_x_3622) ;  /* 0x000000000f087348 */ /* 0x000fea0003c00000 */
[----:B------:R0:W1:Y:S02]  /*2d500*/  SHFL.UP P6, R14, R13, R12, R11 ;  /* 0x0400000c0d0e7389 */ /* 0x00006400000c000b */
[----:B01----:R-:W-:Y:S01]  /*2d510*/  ENDCOLLECTIVE ;  /* 0x000000000000791b */ /* 0x003fe20003800000 */
.L_x_3622:
[----:B------:R-:W-:Y:S02]  /*2d520*/  MOV R12, 0x4 ;  /* 0x00000004000c7802 */ /* 0x000fe40000000f00 */
[----:B------:R-:W-:-:S05]  /*2d530*/  SEL R6, R14, RZ, P2 ;  /* 0x000000ff0e067207 */ /* 0x000fca0001000000 */
[----:B------:R-:W-:-:S04]  /*2d540*/  IMAD.IADD R6, R5, 0x1, R6 ;  /* 0x0000000105067824 */ /* 0x000fc800078e0206 */
[----:B------:R-:W-:-:S07]  /*2d550*/  IMAD.MOV.U32 R13, RZ, RZ, R6 ;  /* 0x000000ffff0d7224 */ /* 0x000fce00078e0006 */
[----:B------:R-:W-:Y:S05]  /*2d560*/  WARPSYNC.COLLECTIVE R15, `(.L_x_3623) ;  /* 0x000000000f087348 */ /* 0x000fea0003c00000 */
[----:B------:R0:W1:Y:S02]  /*2d570*/  SHFL.UP P6, R14, R13, R12, R11 ;  /* 0x0400000c0d0e7389 */ /* 0x00006400000c000b */
[----:B01----:R-:W-:Y:S01]  /*2d580*/  ENDCOLLECTIVE ;  /* 0x000000000000791b */ /* 0x003fe20003800000 */
.L_x_3623:
[----:B------:R-:W-:Y:S01]  /*2d590*/  IMAD.MOV.U32 R12, RZ, RZ, 0x8 ;  /* 0x00000008ff0c7424 */ /* 0x000fe200078e00ff */
[----:B------:R-:W-:-:S05]  /*2d5a0*/  SEL R7, R14, RZ, P3 ;  /* 0x000000ff0e077207 */ /* 0x000fca0001800000 */
[----:B------:R-:W-:-:S04]  /*2d5b0*/  IMAD.IADD R7, R6, 0x1, R7 ;  /* 0x0000000106077824 */ /* 0x000fc800078e0207 */
[----:B------:R-:W-:-:S07]  /*2d5c0*/  IMAD.MOV.U32 R13, RZ, RZ, R7 ;  /* 0x000000ffff0d7224 */ /* 0x000fce00078e0007 */
[----:B------:R-:W-:Y:S05]  /*2d5d0*/  WARPSYNC.COLLECTIVE R15, `(.L_x_3624) ;  /* 0x000000000f087348 */ /* 0x000fea0003c00000 */
[----:B------:R0:W1:Y:S02]  /*2d5e0*/  SHFL.UP P6, R14, R13, R12, R11 ;  /* 0x0400000c0d0e7389 */ /* 0x00006400000c000b */
[----:B01----:R-:W-:Y:S01]  /*2d5f0*/  ENDCOLLECTIVE ;  /* 0x000000000000791b */ /* 0x003fe20003800000 */
.L_x_3624:
[----:B------:R-:W-:Y:S01]  /*2d600*/  IMAD.MOV.U32 R12, RZ, RZ, 0x10 ;  /* 0x00000010ff0c7424 */ /* 0x000fe200078e00ff */
[----:B------:R-:W-:-:S04]  /*2d610*/  SEL R14, R14, RZ, P4 ;  /* 0x000000ff0e0e7207 */ /* 0x000fc80002000000 */
[----:B------:R-:W-:-:S05]  /*2d620*/  IADD3 R5, R7, R14, RZ ;  /* 0x0000000e07057210 */ /* 0x000fca0007ffe0ff */
[----:B------:R-:W-:-:S07]  /*2d630*/  IMAD.MOV.U32 R13, RZ, RZ, R5 ;  /* 0x000000ffff0d7224 */ /* 0x000fce00078e0005 */
[----:B------:R-:W-:Y:S05]  /*2d640*/  WARPSYNC.COLLECTIVE R15, `(.L_x_3625) ;  /* 0x000000000f087348 */ /* 0x000fea0003c00000 */
[----:B------:R0:W1:Y:S02]  /*2d650*/  SHFL.UP P6, R14, R13, R12, R11 ;  /* 0x0400000c0d0e7389 */ /* 0x00006400000c000b */
[----:B01----:R-:W-:Y:S01]  /*2d660*/  ENDCOLLECTIVE ;  /* 0x000000000000791b */ /* 0x003fe20003800000 */
.L_x_3625:
[----:B------:R-:W-:Y:S02]  /*2d670*/  IMAD.MOV.U32 R12, RZ, RZ, 0x1f ;  /* 0x0000001fff0c7424 */ /* 0x000fe400078e00ff */
[----:B------:R-:W-:Y:S01]  /*2d680*/  IMAD.MOV.U32 R11, RZ, RZ, 0x1f ;  /* 0x0000001fff0b7424 */ /* 0x000fe200078e00ff */
[----:B------:R-:W-:-:S05]  /*2d690*/  SEL R14, R14, RZ, P5 ;  /* 0x000000ff0e0e7207 */ /* 0x000fca0002800000 */
[----:B------:R-:W-:-:S05]  /*2d6a0*/  IMAD.IADD R3, R5, 0x1, R14 ;  /* 0x0000000105037824 */ /* 0x000fca00078e020e */
[----:B------:R-:W-:-:S07]  /*2d6b0*/  MOV R13, R3 ;  /* 0x00000003000d7202 */ /* 0x000fce0000000f00 */
[----:B------:R-:W-:Y:S05]  /*2d6c0*/  WARPSYNC.COLLECTIVE R15, `(.L_x_3626) ;  /* 0x000000000f087348 */ /* 0x000fea0003c00000 */
[----:B------:R0:W1:Y:S02]  /*2d6d0*/  SHFL.IDX P6, R14, R13, R12, R11 ;  /* 0x0000000c0d0e7389 */ /* 0x00006400000c000b */
[----:B01----:R-:W-:Y:S01]  /*2d6e0*/  ENDCOLLECTIVE ;  /* 0x000000000000791b */ /* 0x003fe20003800000 */
.L_x_3626:
[----:B------:R-:W-:Y:S05]  /*2d6f0*/  BRA `(.L_x_3627) ;  /* 0xffffffc400c07947 */ /* 0x000fea000383ffff */
.L_x_3490:
[----:B------:R-:W-:Y:S01]  /*2d700*/  BSSY B0, `(.L_x_3628) ;  /* 0x0000008000007945 */ /* 0x000fe20003800000 */
[----:B-----5:R-:W-:Y:S01]  /*2d710*/  IMAD.MOV.U32 R13, RZ, RZ, R2 ;  /* 0x000000ffff0d7224 */ /* 0x020fe200078e0002 */
[----:B------:R-:W-:Y:S01]  /*2d720*/  MOV R12, 0x1 ;  /* 0x00000001000c7802 */ /* 0x000fe20000000f00 */
[----:B------:R-:W-:Y:S02]  /*2d730*/  IMAD.MOV.U32 R11, RZ, RZ, RZ ;  /* 0x000000ffff0b7224 */ /* 0x000fe400078e00ff */
[----:B------:R-:W-:-:S07]  /*2d740*/  IMAD.MOV.U32 R15, RZ, RZ, -0x1 ;  /* 0xffffffffff0f7424 */ /* 0x000fce00078e00ff */
[----:B0-----:R-:W-:Y:S05]  /*2d750*/  WARPSYNC.COLLECTIVE R15, `(.L_x_3629) ;  /* 0x000000000f087348 */ /* 0x001fea0003c00000 */
[----:B------:R1:W2:Y:S02]  /*2d760*/  SHFL.UP P6, R14, R13, R12, R11 ;  /* 0x0400000c0d0e7389 */ /* 0x0002a400000c000b */
[----:B012---:R-:W-:Y:S01]  /*2d770*/  ENDCOLLECTIVE ;  /* 0x000000000000791b */ /* 0x007fe20003800000 */
.L_x_3629:
[----:B------:R-:W-:Y:S05]  /*2d780*/  BSYNC B0 ;  /* 0x0000000000007941 */ /* 0x000fea0003800000 */
.L_x_3628:
[----:B------:R-:W-:Y:S01]  /*2d790*/  SEL R13, R14, RZ, P1 ;  /* 0x000000ff0e0d7207 */ /* 0x000fe20000800000 */
[----:B------:R-:W-:Y:S01]  /*2d7a0*/  IMAD.MOV.U32 R11, RZ, RZ, RZ ;  /* 0x000000ffff0b7224 */ /* 0x000fe200078e00ff */
[----:B------:R-:W-:Y:S01]  /*2d7b0*/  MOV R12, 0x2 ;  /* 0x00000002000c7802 */ /* 0x000fe20000000f00 */
[----:B------:R-:W-:Y:S02]  /*2d7c0*/  IMAD.MOV.U32 R15, RZ, RZ, -0x1 ;  /* 0xffffffffff0f7424 */ /* 0x000fe400078e00ff */
[----:B------:R-:W-:-:S07]  /*2d7d0*/  IMAD.IADD R13, R2, 0x1, R13 ;  /* 0x00000001020d7824 */ /* 0x000fce00078e020d */
[----:B------:R-:W-:Y:S05]  /*2d7e0*/  WARPSYNC.COLLECTIVE R15, `(.L_x_3630) ;  /* 0x000000000f087348 */ /* 0x000fea0003c00000 */
[----:B------:R0:W1:Y:S02]  /*2d7f0*/  SHFL.UP P6, R14, R13, R12, R11 ;  /* 0x0400000c0d0e7389 */ /* 0x00006400000c000b */
[----:B01----:R-:W-:Y:S01]  /*2d800*/  ENDCOLLECTIVE ;  /* 0x000000000000791b */ /* 0x003fe20003800000 */
.L_x_3630:
[----:B------:R-:W-:Y:S01]  /*2d810*/  IMAD.MOV.U32 R12, RZ, RZ, 0x4 ;  /* 0x00000004ff0c7424 */ /* 0x000fe200078e00ff */
[----:B------:R-:W-:-:S05]  /*2d820*/  SEL R14, R14, RZ, P2 ;  /* 0x000000ff0e0e7207 */ /* 0x000fca0001000000 */
[----:B------:R-:W-:-:S05]  /*2d830*/  IMAD.IADD R5, R13, 0x1, R14 ;  /* 0x000000010d057824 */ /* 0x000fca00078e020e */
[----:B------:R-:W-:-:S07]  /*2d840*/  MOV R13, R5 ;  /* 0x00000005000d7202 */ /* 0x000fce0000000f00 */
[----:B------:R-:W-:Y:S05]  /*2d850*/  WARPSYNC.COLLECTIVE R15, `(.L_x_3631) ;  /* 0x000000000f087348 */ /* 0x000fea0003c00000 */
[----:B------:R0:W1:Y:S02]  /*2d860*/  SHFL.UP P6, R14, R13, R12, R11 ;  /* 0x0400000c0d0e7389 */ /* 0x00006400000c000b */
[----:B01----:R-:W-:Y:S01]  /*2d870*/  ENDCOLLECTIVE ;  /* 0x000000000000791b */ /* 0x003fe20003800000 */
.L_x_3631:
[----:B------:R-:W-:Y:S02]  /*2d880*/  MOV R12, 0x8 ;  /* 0x00000008000c7802 */ /* 0x000fe40000000f00 */
[----:B------:R-:W-:-:S05]  /*2d890*/  SEL R6, R14, RZ, P3 ;  /* 0x000000ff0e067207 */ /* 0x000fca0001800000 */
[----:B------:R-:W-:-:S04]  /*2d8a0*/  IMAD.IADD R6, R5, 0x1, R6 ;  /* 0x0000000105067824 */ /* 0x000fc800078e0206 */
[----:B------:R-:W-:-:S07]  /*2d8b0*/  IMAD.MOV.U32 R13, RZ, RZ, R6 ;  /* 0x000000ffff0d7224 */ /* 0x000fce00078e0006 */
[----:B------:R-:W-:Y:S05]  /*2d8c0*/  WARPSYNC.COLLECTIVE R15, `(.L_x_3632) ;  /* 0x000000000f087348 */ /* 0x000fea0003c00000 */
[----:B------:R0:W1:Y:S02]  /*2d8d0*/  SHFL.UP P6, R14, R13, R12, R11 ;  /* 0x0400000c0d0e7389 */ /* 0x00006400000c000b */
[----:B01----:R-:W-:Y:S01]  /*2d8e0*/  ENDCOLLECTIVE ;  /* 0x000000000000791b */ /* 0x003fe20003800000 */
.L_x_3632:
[----:B------:R-:W-:Y:S01]  /*2d8f0*/  IMAD.MOV.U32 R12, RZ, RZ, 0x10 ;  /* 0x00000010ff0c7424 */ /* 0x000fe200078e00ff */
[----:B------:R-:W-:-:S05]  /*2d900*/  SEL R7, R14, RZ, P4 ;  /* 0x000000ff0e077207 */ /* 0x000fca0002000000 */
[----:B------:R-:W-:-:S04]  /*2d910*/  IMAD.IADD R7, R6, 0x1, R7 ;  /* 0x0000000106077824 */ /* 0x000fc800078e0207 */
[----:B------:R-:W-:-:S07]  /*2d920*/  IMAD.MOV.U32 R13, RZ, RZ, R7 ;  /* 0x000000ffff0d7224 */ /* 0x000fce00078e0007 */
[----:B------:R-:W-:Y:S05]  /*2d930*/  WARPSYNC.COLLECTIVE R15, `(.L_x_3633) ;  /* 0x000000000f087348 */ /* 0x000fea0003c00000 */
[----:B------:R0:W1:Y:S02]  /*2d940*/  SHFL.UP P6, R14, R13, R12, R11 ;  /* 0x0400000c0d0e7389 */ /* 0x00006400000c000b */
[----:B01----:R-:W-:Y:S01]  /*2d950*/  ENDCOLLECTIVE ;  /* 0x000000000000791b */ /* 0x003fe20003800000 */
.L_x_3633:
[----:B------:R-:W-:Y:S02]  /*2d960*/  IMAD.MOV.U32 R12, RZ, RZ, 0x1f ;  /* 0x0000001fff0c7424 */ /* 0x000fe400078e00ff */
[----:B------:R-:W-:Y:S01]  /*2d970*/  IMAD.MOV.U32 R11, RZ, RZ, 0x1f ;  /* 0x0000001fff0b7424 */ /* 0x000fe200078e00ff */
[----:B------:R-:W-:-:S04]  /*2d980*/  SEL R14, R14, RZ, P5 ;  /* 0x000000ff0e0e7207 */ /* 0x000fc80002800000 */
[----:B------:R-:W-:-:S05]  /*2d990*/  IADD3 R3, R7, R14, RZ ;  /* 0x0000000e07037210 */ /* 0x000fca0007ffe0ff */
[----:B------:R-:W-:-:S07]  /*2d9a0*/  IMAD.MOV.U32 R13, RZ, RZ, R3 ;  /* 0x000000ffff0d7224 */ /* 0x000fce00078e0003 */
[----:B------:R-:W-:Y:S05]  /*2d9b0*/  WARPSYNC.COLLECTIVE R15, `(.L_x_3634) ;  /* 0x000000000f087348 */ /* 0x000fea0003c00000 */
[----:B------:R0:W1:Y:S02]  /*2d9c0*/  SHFL.IDX P6, R14, R13, R12, R11 ;  /* 0x0000000c0d0e7389 */ /* 0x00006400000c000b */
[----:B01----:R-:W-:Y:S01]  /*2d9d0*/  ENDCOLLECTIVE ;  /* 0x000000000000791b */ /* 0x003fe20003800000 */
.L_x_3634:
[----:B------:R-:W-:Y:S05]  /*2d9e0*/  BRA `(.L_x_3635) ;  /* 0xffffffc400a87947 */ /* 0x000fea000383ffff */
.L_x_3492:
[----:B------:R-:W-:Y:S01]  /*2d9f0*/  BSSY B0, `(.L_x_3636) ;  /* 0x0000006000007945 */ /* 0x000fe20003800000 */
[----:B------:R-:W-:Y:S02]  /*2da00*/  PLOP3.LUT P6, PT, P6, PT, PT, 0x8, 0x0 ;  /* 0x000000000000781c */ /* 0x000fe400037ce170 */
[----:B------:R-:W-:-:S11]  /*2da10*/  MOV R15, 0xffffffff ;  /* 0xffffffff000f7802 */ /* 0x000fd60000000f00 */
[----:B0-----:R-:W-:Y:S05]  /*2da20*/  WARPSYNC.COLLECTIVE R15, `(.L_x_3637) ;  /* 0x000000000f087348 */ /* 0x001fea0003c00000 */
[----:B------:R-:W-:Y:S01]  /*2da30*/  VOTE.ANY R14, PT, P6 ;  /* 0x00000000000e7806 */ /* 0x000fe200030e0100 */
[----:B0-----:R-:W-:Y:S06]  /*2da40*/  ENDCOLLECTIVE ;  /* 0x000000000000791b */ /* 0x001fec0003800000 */
.L_x_3637:
[----:B------:R-:W-:Y:S05]  /*2da50*/  BSYNC B0 ;  /* 0x0000000000007941 */ /* 0x000fea0003800000 */
.L_x_3636:
[----:B------:R-:W-:Y:S01]  /*2da60*/  IMAD.MOV.U32 R6, RZ, RZ, R14 ;  /* 0x000000ffff067224 */ /* 0x000fe200078e000e */
[----:B------:R-:W-:Y:S01]  /*2da70*/  MOV R11, 0x1f ;  /* 0x0000001f000b7802 */ /* 0x000fe20000000f00 */
[----:B------:R-:W-:Y:S02]  /*2da80*/  IMAD.MOV.U32 R13, RZ, RZ, R2 ;  /* 0x000000ffff0d7224 */ /* 0x000fe400078e0002 */
[----:B------:R-:W0:Y:S01]  /*2da90*/  POPC R4, R6 ;  /* 0x0000000600047309 */ /* 0x000e220000000000 */
[----:B------:R-:W-:Y:S02]  /*2daa0*/  IMAD.MOV.U32 R15, RZ, RZ, -0x1 ;  /* 0xffffffffff0f7424 */ /* 0x000fe400078e00ff */
[----:B0-----:R-:W-:-:S07]  /*2dab0*/  IMAD.MOV.U32 R12, RZ, RZ, R4 ;  /* 0x000000ffff0c7224 */ /* 0x001fce00078e0004 */
[----:B------:R-:W-:Y:S05]  /*2dac0*/  WARPSYNC.COLLECTIVE R15, `(.L_x_3638) ;  /* 0x000000000f087348 */ /* 0x000fea0003c00000 */
[----:B------:R0:W1:Y:S02]  /*2dad0*/  SHFL.IDX P6, R14, R13, R12, R11 ;  /* 0x0000000c0d0e7389 */ /* 0x00006400000c000b */
[----:B01----:R-:W-:Y:S01]  /*2dae0*/  ENDCOLLECTIVE ;  /* 0x000000000000791b */ /* 0x003fe20003800000 */
.L_x_3638:
[----:B------:R-:W-:Y:S01]  /*2daf0*/  IMAD.MOV.U32 R5, RZ, RZ, R14 ;  /* 0x000000ffff057224 */ /* 0x000fe200078e000e */
[----:B------:R-:W-:Y:S06]  /*2db00*/  BRA `(.L_x_3639) ;  /* 0xffffffc400987947 */ /* 0x000fec000383ffff */
.L_x_3494:
[----:B------:R-:W-:Y:S01]  /*2db10*/  BSSY B0, `(.L_x_3640) ;  /* 0x0000007000007945 */ /* 0x000fe20003800000 */
[----:B------:R-:W-:Y:S01]  /*2db20*/  IMAD.MOV.U32 R13, RZ, RZ, R3 ;  /* 0x000000ffff0d7224 */ /* 0x000fe200078e0003 */
[----:B------:R-:W-:Y:S01]  /*2db30*/  MOV R11, 0x1f ;  /* 0x0000001f000b7802 */ /* 0x000fe20000000f00 */
[----:B------:R-:W-:-:S07]  /*2db40*/  IMAD.MOV.U32 R15, RZ, RZ, -0x1 ;  /* 0xffffffffff0f7424 */ /* 0x000fce00078e00ff */
[----:B012---:R-:W-:Y:S05]  /*2db50*/  WARPSYNC.COLLECTIVE R15, `(.L_x_3641) ;  /* 0x000000000f087348 */ /* 0x007fea0003c00000 */
[----:B------:R3:W4:Y:S02]  /*2db60*/  SHFL.IDX P6, R14, R13, R12, R11 ;  /* 0x0000000c0d0e7389 */ /* 0x00072400000c000b */
[----:B01234-:R-:W-:Y:S01]  /*2db70*/  ENDCOLLECTIVE ;  /* 0x000000000000791b */ /* 0x01ffe20003800000 */
.L_x_3641:
[----:B------:R-:W-:Y:S05]  /*2db80*/  BSYNC B0 ;  /* 0x0000000000007941 */ /* 0x000fea0003800000 */
.L_x_3640:
[----:B------:R-:W-:Y:S05]  /*2db90*/  BRA `(.L_x_3493) ;  /* 0xffffffc400907947 */ /* 0x000fea000383ffff */
.L_x_3498:
[----:B0-----:R0:W1:Y:S02]  /*2dba0*/  SYNCS.PHASECHK.TRANS64.TRYWAIT P0, [R3+URZ+0x33420], R0 ;  /* 0x03342000030075a7 */ /* 0x001064000800017f */
[----:B-1----:R-:W-:Y:S05]  /*2dbb0*/  @!P0 NANOSLEEP.SYNCS 0x989680 ;  /* 0x009896800000895d */ /* 0x002fea0003900000 */
[----:B------:R-:W1:Y:S02]  /*2dbc0*/  @!P0 SYNCS.PHASECHK.TRANS64 P0, [R3+URZ+0x33420], R0 ;  /* 0x03342000030085a7 */ /* 0x000e64000800007f */
[----:B-1----:R-:W-:Y:S05]  /*2dbd0*/  @!P0 BRA `(.L_x_3498) ;  /* 0xfffffffc00f08947 */ /* 0x002fea000383ffff */
[----:B------:R-:W-:Y:S05]  /*2dbe0*/  BRA `(.L_x_3642) ;  /* 0xffffffc800b47947 */ /* 0x000fea000383ffff */
.L_x_3499:
        /* <DEDUP_REMOVED lines=11> */
.L_x_3644:
[----:B------:R-:W-:Y:S05]  /*2dca0*/  BSYNC B0 ;  /* 0x0000000000007941 */ /* 0x000fea0003800000 */
.L_x_3643:
[----:B------:R-:W-:Y:S05]  /*2dcb0*/  BRA `(.L_x_3645) ;  /* 0xffffffc8009c7947 */ /* 0x000fea000383ffff */
.L_x_3500:
[----:B------:R-:W-:Y:S01]  /*2dcc0*/  BSSY B0, `(.L_x_3646) ;  /* 0x0000006000007945 */ /* 0x000fe20003800000 */
[----:B------:R-:W-:-:S07]  /*2dcd0*/  IMAD.MOV.U32 R15, RZ, RZ, -0x1 ;  /* 0xffffffffff0f7424 */ /* 0x000fce00078e00ff */
[----:B0-----:R-:W-:Y:S05]  /*2dce0*/  WARPSYNC.COLLECTIVE R15, `(.L_x_3647) ;  /* 0x000000000f0c7348 */ /* 0x001fea0003c00000 */
[----:B------:R-:W-:Y:S02]  /*2dcf0*/  ELECT P6, UR62, PT ;  /* 0x00000000003e782f */ /* 0x000fe400038c0000 */
[----:B------:R-:W-:Y:S01]  /*2dd00*/  MOV R14, UR62 ;  /* 0x0000003e000e7c02 */ /* 0x000fe20008000f00 */
[----:B0-----:R-:W-:Y:S10]  /*2dd10*/  ENDCOLLECTIVE ;  /* 0x000000000000791b */ /* 0x001ff40003800000 */
.L_x_3647:
[----:B------:R-:W-:Y:S05]  /*2dd20*/  BSYNC B0 ;  /* 0x0000000000007941 */ /* 0x000fea0003800000 */
.L_x_3646:
[----:B------:R-:W-:Y:S05]  /*2dd30*/  BRA `(.L_x_3648) ;  /* 0xffffffc800907947 */ /* 0x000fea000383ffff */
.L_x_3502:
[----:B0-----:R0:W1:Y:S02]  /*2dd40*/  SYNCS.PHASECHK.TRANS64.TRYWAIT P1, [R7+URZ], R4 ;  /* 0x00000004070075a7 */ /* 0x001064000802017f */
[----:B-1----:R-:W-:Y:S05]  /*2dd50*/  @!P1 NANOSLEEP.SYNCS 0x989680 ;  /* 0x009896800000995d */ /* 0x002fea0003900000 */
[----:B------:R-:W1:Y:S02]  /*2dd60*/  @!P1 SYNCS.PHASECHK.TRANS64 P1, [R7+URZ], R4 ;  /* 0x00000004070095a7 */ /* 0x000e64000802007f */
[----:B-1----:R-:W-:Y:S05]  /*2dd70*/  @!P1 BRA `(.L_x_3502) ;  /* 0xfffffffc00f09947 */ /* 0x002fea000383ffff */
[----:B------:R-:W-:Y:S05]  /*2dd80*/  BRA `(.L_x_3649) ;  /* 0xffffffc800c87947 */ /* 0x000fea000383ffff */
.L_x_3503:
[----:B-1----:R1:W2:Y:S02]  /*2dd90*/  SYNCS.PHASECHK.TRANS64.TRYWAIT P1, [R5+URZ], R0 ;  /* 0x00000000050075a7 */ /* 0x0022a4000802017f */
[----:B--2---:R-:W-:Y:S05]  /*2dda0*/  @!P1 NANOSLEEP.SYNCS 0x989680 ;  /* 0x009896800000995d */ /* 0x004fea0003900000 */
[----:B------:R-:W2:Y:S02]  /*2ddb0*/  @!P1 SYNCS.PHASECHK.TRANS64 P1, [R5+URZ], R0 ;  /* 0x00000000050095a7 */ /* 0x000ea4000802007f */
[----:B--2---:R-:W-:Y:S05]  /*2ddc0*/  @!P1 BRA `(.L_x_3503) ;  /* 0xfffffffc00f09947 */ /* 0x004fea000383ffff */
[----:B------:R-:W-:Y:S05]  /*2ddd0*/  BRA `(.L_x_3650) ;  /* 0xffffffc800bc7947 */ /* 0x000fea000383ffff */
.L_x_3505:
[----:B-1----:R1:W2:Y:S02]  /*2dde0*/  SYNCS.PHASECHK.TRANS64.TRYWAIT P1, [R5+URZ+0x33460], R4 ;  /* 0x03346004050075a7 */ /* 0x0022a4000802017f */
[----:B--2---:R-:W-:Y:S05]  /*2ddf0*/  @!P1 NANOSLEEP.SYNCS 0x989680 ;  /* 0x009896800000995d */ /* 0x004fea0003900000 */
[----:B------:R-:W2:Y:S02]  /*2de00*/  @!P1 SYNCS.PHASECHK.TRANS64 P1, [R5+URZ+0x33460], R4 ;  /* 0x03346004050095a7 */ /* 0x000ea4000802007f */
[----:B--2---:R-:W-:Y:S05]  /*2de10*/  @!P1 BRA `(.L_x_3505) ;  /* 0xfffffffc00f09947 */ /* 0x004fea000383ffff */
[----:B------:R-:W-:Y:S05]  /*2de20*/  BRA `(.L_x_3651) ;  /* 0xffffffc800bc7947 */ /* 0x000fea000383ffff */
.L_x_3507:
[----:B--2---:R2:W3:Y:S02]  /*2de30*/  SYNCS.PHASECHK.TRANS64.TRYWAIT P1, [R3+URZ+0x33460], R0 ;  /* 0x03346000030075a7 */ /* 0x0044e4000802017f */
[----:B---3--:R-:W-:Y:S05]  /*2de40*/  @!P1 NANOSLEEP.SYNCS 0x989680 ;  /* 0x009896800000995d */ /* 0x008fea0003900000 */
[----:B------:R-:W3:Y:S02]  /*2de50*/  @!P1 SYNCS.PHASECHK.TRANS64 P1, [R3+URZ+0x33460], R0 ;  /* 0x03346000030095a7 */ /* 0x000ee4000802007f */
[----:B---3--:R-:W-:Y:S05]  /*2de60*/  @!P1 BRA `(.L_x_3507) ;  /* 0xfffffffc00f09947 */ /* 0x008fea000383ffff */
[----:B------:R-:W-:Y:S05]  /*2de70*/  BRA `(.L_x_3652) ;  /* 0xffffffc800bc7947 */ /* 0x000fea000383ffff */
.L_x_3509:
[----:B---3--:R3:W4:Y:S02]  /*2de80*/  SYNCS.PHASECHK.TRANS64.TRYWAIT P0, [R5+URZ+0x33480], R4 ;  /* 0x03348004050075a7 */ /* 0x008724000800017f */
[----:B----4-:R-:W-:Y:S05]  /*2de90*/  @!P0 NANOSLEEP.SYNCS 0x989680 ;  /* 0x009896800000895d */ /* 0x010fea0003900000 */
[----:B------:R-:W4:Y:S02]  /*2dea0*/  @!P0 SYNCS.PHASECHK.TRANS64 P0, [R5+URZ+0x33480], R4 ;  /* 0x03348004050085a7 */ /* 0x000f24000800007f */
[----:B----4-:R-:W-:Y:S05]  /*2deb0*/  @!P0 BRA `(.L_x_3509) ;  /* 0xfffffffc00f08947 */ /* 0x010fea000383ffff */
[----:B------:R-:W-:Y:S05]  /*2dec0*/  BRA `(.L_x_3510) ;  /* 0xffffffc800b87947 */ /* 0x000fea000383ffff */
.L_x_3653:
        /* <DEDUP_REMOVED lines=11> */
.L_x_12346:


//--------------------- .text._ZN7cutlass13device_kernelIN5flash11enable_sm90INS1_16FlashAttnFwdSm90INS1_25CollectiveMainloopFwdSm90ILi2EN4cute5tupleIJNS5_1CILi1EEES8_S8_EEENS6_IJNS7_ILi128EEESA_NS7_ILi192EEEEEELi192ENS_12float_e4m3_tEfNS_4arch4Sm90ELb0ELb1ELb1ELb0ELb0ELb0ELb0ELb1ELb1ELb0ELb0ELb0EEENS1_21CollectiveEpilogueFwdINS6_IJSA_SB_SA_EEES9_NS_10bfloat16_tESF_Li256ELb0ELb0ELb0ELb1EEENS1_30DynamicPersistentTileSchedulerILi256ELi128ELb0ELb0ELb1EEEEEEEEEvNT_6ParamsE --------------------------
	.section	.text._ZN7cutlass13device_kernelIN5flash11enable_sm90INS1_16FlashAttnFwdSm90INS1_25CollectiveMainloopFwdSm90ILi2EN4cute5tupleIJNS5_1CILi1EEES8_S8_EEENS6_IJNS7_ILi128EEESA_NS7_ILi192EEEEEELi192ENS_12float_e4m3_tEfNS_4arch4Sm90ELb0ELb1ELb1ELb0ELb0ELb0ELb0ELb1ELb1ELb0ELb0ELb0EEENS1_21CollectiveEpilogueFwdINS6_IJSA_SB_SA_EEES9_NS_10bfloat16_tESF_Li256ELb0ELb0ELb0ELb1EEENS1_30DynamicPersistentTileSchedulerILi256ELi128ELb0ELb0ELb1EEEEEEEEEvNT_6ParamsE,"ax",@progbits
	.align	128
.text._ZN7cutlass13device_kernelIN5flash11enable_sm90INS1_16FlashAttnFwdSm90INS1_25CollectiveMainloopFwdSm90ILi2EN4cute5tupleIJNS5_1CILi1EEES8_S8_EEENS6_IJNS7_ILi128EEESA_NS7_ILi192EEEEEELi192ENS_12float_e4m3_tEfNS_4arch4Sm90ELb0ELb1ELb1ELb0ELb0ELb0ELb0ELb1ELb1ELb0ELb0ELb0EEENS1_21CollectiveEpilogueFwdINS6_IJSA_SB_SA_EEES9_NS_10bfloat16_tESF_Li256ELb0ELb0ELb0ELb1EEENS1_30DynamicPersistentTileSchedulerILi256ELi128ELb0ELb0ELb1EEEEEEEEEvNT_6ParamsE:
        .type           _ZN7cutlass13device_kernelIN5flash11enable_sm90INS1_16FlashAttnFwdSm90INS1_25CollectiveMainloopFwdSm90ILi2EN4cute5tupleIJNS5_1CILi1EEES8_S8_EEENS6_IJNS7_ILi128EEESA_NS7_ILi192EEEEEELi192ENS_12float_e4m3_tEfNS_4arch4Sm90ELb0ELb1ELb1ELb0ELb0ELb0ELb0ELb1ELb1ELb0ELb0ELb0EEENS1_21CollectiveEpilogueFwdINS6_IJSA_SB_SA_EEES9_NS_10bfloat16_tESF_Li256ELb0ELb0ELb0ELb1EEENS1_30DynamicPersistentTileSchedulerILi256ELi128ELb0ELb0ELb1EEEEEEEEEvNT_6ParamsE,@function
        .size           _ZN7cutlass13device_kernelIN5flash11enable_sm90INS1_16FlashAttnFwdSm90INS1_25CollectiveMainloopFwdSm90ILi2EN4cute5tupleIJNS5_1CILi1EEES8_S8_EEENS6_IJNS7_ILi128EEESA_NS7_ILi192EEEEEELi192ENS_12float_e4m3_tEfNS_4arch4Sm90ELb0ELb1ELb1ELb0ELb0ELb0ELb0ELb1ELb1ELb0ELb0ELb0EEENS1_21CollectiveEpilogueFwdINS6_IJSA_SB_SA_EEES9_NS_10bfloat16_tESF_Li256ELb0ELb0ELb0ELb1EEENS1_30DynamicPersistentTileSchedulerILi256ELi128ELb0ELb0ELb1EEEEEEEEEvNT_6ParamsE,(.L_x_12347 - _ZN7cutlass13device_kernelIN5flash11enable_sm90INS1_16FlashAttnFwdSm90INS1_25CollectiveMainloopFwdSm90ILi2EN4cute5tupleIJNS5_1CILi1EEES8_S8_EEENS6_IJNS7_ILi128EEESA_NS7_ILi192EEEEEELi192ENS_12float_e4m3_tEfNS_4arch4Sm90ELb0ELb1ELb1ELb0ELb0ELb0ELb0ELb1ELb1ELb0ELb0ELb0EEENS1_21CollectiveEpilogueFwdINS6_IJSA_SB_SA_EEES9_NS_10bfloat16_tESF_Li256ELb0ELb0ELb0ELb1EEENS1_30DynamicPersistentTileSchedulerILi256ELi128ELb0ELb0ELb1EEEEEEEEEvNT_6ParamsE)
        .other          _ZN7cutlass13device_kernelIN5flash11enable_sm90INS1_16FlashAttnFwdSm90INS1_25CollectiveMainloopFwdSm90ILi2EN4cute5tupleIJNS5_1CILi1EEES8_S8_EEENS6_IJNS7_ILi128EEESA_NS7_ILi192EEEEEELi192ENS_12float_e4m3_tEfNS_4arch4Sm90ELb0ELb1ELb1ELb0ELb0ELb0ELb0ELb1ELb1ELb0ELb0ELb0EEENS1_21CollectiveEpilogueFwdINS6_IJSA_SB_SA_EEES9_NS_10bfloat16_tESF_Li256ELb0ELb0ELb0ELb1EEENS1_30DynamicPersistentTileSchedulerILi256ELi128ELb0ELb0ELb1EEEEEEEEEvNT_6ParamsE,@"STO_CUDA_ENTRY STV_DEFAULT"
_ZN7cutlass13device_kernelIN5flash11enable_sm90INS1_16FlashAttnFwdSm90INS1_25CollectiveMainloopFwdSm90ILi2EN4cute5tupleIJNS5_1CILi1EEES8_S8_EEENS6_IJNS7_ILi128EEESA_NS7_ILi192EEEEEELi192ENS_12float_e4m3_tEfNS_4arch4Sm90ELb0ELb1ELb1ELb0ELb0ELb0ELb0ELb1ELb1ELb0ELb0ELb0EEENS1_21CollectiveEpilogueFwdINS6_IJSA_SB_SA_EEES9_NS_10bfloat16_tESF_Li256ELb0ELb0ELb0ELb1EEENS1_30DynamicPersistentTileSchedulerILi256ELi128ELb0ELb0ELb1EEEEEEEEEvNT_6ParamsE:
        /* <DEDUP_REMOVED lines=24> */
.L_x_3655:
[----:B------:R-:W-:Y:S05]  /*0180*/  BSYNC B0 ;  /* 0x0000000000007941 */ /* 0x000fea0003800000 */
.L_x_3654:
        /* <DEDUP_REMOVED lines=37> */
.L_x_3656:
        /* <DEDUP_REMOVED lines=22> */
.L_x_3657:
        /* <DEDUP_REMOVED lines=18> */
.L_x_3658:
        /* <DEDUP_REMOVED lines=22> */
.L_x_3659:
        /* <DEDUP_REMOVED lines=22> */
.L_x_3660:
[----:B------:R-:W-:Y:S01]  /*0920*/  PLOP3.LUT P0, PT, PT, PT, UP0, 0x80, 0x0 ;  /* 0x000000000000781c */ /* 0x000fe20003f0f008 */
[----:B------:R-:W-:Y:S01]  /*0930*/  UMOV UR46, 0x1 ;  /* 0x00000001002e7882 */ /* 0x000fe20000000000 */
[----:B------:R-:W-:Y:S01]  /*0940*/  NOP ;  /* 0x0000000000007918 */ /* 0x000fe20000000000 */
[----:B------:R-:W-:Y:S01]  /*0950*/  USEL UR46, UR46, 0x2, !UP0 ;  /* 0x000000022e2e7887 */ /* 0x000fe2000c000000 */
[----:B------:R-:W-:Y:S01]  /*0960*/  ULDC.64 UR50, c[0x0][0x208] ;  /* 0x0000820000327ab9 */ /* 0x000fe20000000a00 */
[----:B-123--:R-:W-:Y:S08]  /*0970*/  BAR.SYNC.DEFER_BLOCKING 0x0 ;  /* 0x0000000000007b1d */ /* 0x00eff00000010000 */
[----:B------:R-:W-:Y:S05]  /*0980*/  @!P0 BRA `(.L_x_3661) ;  /* 0x0000011400c48947 */ /* 0x000fea0003800000 */
.L_x_3662:
        /* <DEDUP_REMOVED lines=26> */
[----:B------:R-:W-:-:S02]  /*0b30*/  SHF.R.S32.HI R7, RZ, 0x4, R0 ;  /* 0x00000004ff077819 */ /* 0x000fc40000011400 */
[----:B------:R-:W-:Y:S02]  /*0b40*/  LOP3.LUT R9, R5, 0xffffff80, RZ, 0xc0, !PT ;  /* 0xffffff8005097812 */ /* 0x000fe400078ec0ff */
[----:B------:R-:W-:Y:S02]  /*0b50*/  LEA.HI R2, R0, R7, RZ, 0x1 ;  /* 0x0000000700027211 */ /* 0x000fe400078f08ff */
[----:B------:R-:W-:Y:S01]  /*0b60*/  LEA.HI R207, R3, R208, RZ, 0x5 ;  /* 0x000000d003cf7211 */ /* 0x000fe200078f28ff */
[----:B------:R-:W-:Y:S01]  /*0b70*/  IMAD.IADD R204, R208, 0x1, -R9 ;  /* 0x00000001d0cc7824 */ /* 0x000fe200078e0a09 */
[----:B------:R-:W-:Y:S02]  /*0b80*/  LOP3.LUT R2, R2, 0x1ffffffe, RZ, 0xc0, !PT ;  /* 0x1ffffffe02027812 */ /* 0x000fe400078ec0ff */
[----:B------:R-:W-:Y:S02]  /*0b90*/  SHF.R.S32.HI R207, RZ, 0x5, R207 ;  /* 0x00000005ffcf7819 */ /* 0x000fe400000114cf */
[----:B------:R-:W-:Y:S01]  /*0ba0*/  SHF.R.S32.HI R9, RZ, 0x1f, R204 ;  /* 0x0000001fff097819 */ /* 0x000fe200000114cc */
[----:B------:R-:W-:Y:S01]  /*0bb0*/  IMAD.IADD R2, R7, 0x1, -R2 ;  /* 0x0000000107027824 */ /* 0x000fe200078e0a02 */
[----:B------:R-:W-:Y:S01]  /*0bc0*/  LOP3.LUT R7, R0, 0x3fffff0, RZ, 0xc0, !PT ;  /* 0x03fffff000077812 */ /* 0x000fe200078ec0ff */
[----:B-1----:R-:W-:Y:S01]  /*0bd0*/  ULEA UR39, UR47, UR39, 0x18 ;  /* 0x000000272f277291 */ /* 0x002fe2000f8ec03f */
[----:B------:R-:W-:-:S02]  /*0be0*/  LEA.HI R4, R9, R204, RZ, 0x2 ;  /* 0x000000cc09047211 */ /* 0x000fc400078f10ff */
        /* <DEDUP_REMOVED lines=14> */
[----:B------:R-:W-:Y:S01]  /*0cd0*/  SHF.R.S32.HI R9, RZ, 0x5, R9 ;  /* 0x00000005ff097819 */ /* 0x000fe20000011409 */
[----:B------:R-:W-:Y:S01]  /*0ce0*/  UMOV UR4, UR7 ;  /* 0x0000000700047c82 */ /* 0x000fe20008000000 */
[----:B------:R-:W-:Y:S01]  /*0cf0*/  LEA.HI R3, R3, R208, RZ, 0x3 ;  /* 0x000000d003037211 */ /* 0x000fe200078f18ff */
[----:B------:R-:W-:Y:S01]  /*0d00*/  IMAD.IADD R6, R6, 0x1, -R7 ;  /* 0x0000000106067824 */ /* 0x000fe200078e0a07 */
[----:B------:R-:W-:Y:S01]  /*0d10*/  LOP3.LUT R7, R5, 0x3fffffe, RZ, 0xc0, !PT ;  /* 0x03fffffe05077812 */ /* 0x000fe200078ec0ff */
[----:B------:R-:W-:Y:S01]  /*0d20*/  IMAD.SHL.U32 R5, R2, 0x8, RZ ;  /* 0x0000000802057824 */ /* 0x000fe200078e00ff */
[----:B------:R-:W-:Y:S01]  /*0d30*/  SHF.R.S32.HI R202, RZ, 0x3, R3 ;  /* 0x00000003ffca7819 */ /* 0x000fe20000011403 */
[----:B------:R-:W-:-:S02]  /*0d40*/  IMAD R6, R9, 0x10, R6 ;  /* 0x0000001009067824 */ /* 0x000fc400078e0206 */
[----:B------:R-:W-:Y:S02]  /*0d50*/  IMAD.IADD R7, R206, 0x1, -R7 ;  /* 0x00000001ce077824 */ /* 0x000fe400078e0a07 */
[----:B------:R-:W-:Y:S01]  /*0d60*/  IMAD.WIDE R18, R5, 0x2, R18 ;  /* 0x0000000205127825 */ /* 0x000fe200078e0212 */
[----:B------:R-:W-:-:S03]  /*0d70*/  LOP3.LUT R5, R3, 0x1ffffff8, RZ, 0xc0, !PT ;  /* 0x1ffffff803057812 */ /* 0x000fc600078ec0ff */
[----:B------:R-:W-:Y:S01]  /*0d80*/  IMAD R205, R7, 0x40, R6 ;  /* 0x0000004007cd7824 */ /* 0x000fe200078e0206 */
[----:B------:R-:W-:Y:S01]  /*0d90*/  LOP3.LUT R7, R4, 0x7ffffffc, RZ, 0xc0, !PT ;  /* 0x7ffffffc04077812 */ /* 0x000fe200078ec0ff */
[----:B------:R-:W-:-:S04]  /*0da0*/  IMAD.IADD R5, R208, 0x1, -R5 ;  /* 0x00000001d0057824 */ /* 0x000fc800078e0a05 */
[----:B------:R-:W-:Y:S02]  /*0db0*/  IMAD.SHL.U32 R22, R5, 0x8, RZ ;  /* 0x0000000805167824 */ /* 0x000fe400078e00ff */
[----:B------:R-:W-:-:S07]  /*0dc0*/  IMAD.IADD R16, R204, 0x1, -R7 ;  /* 0x00000001cc107824 */ /* 0x000fce00078e0a07 */
.L_x_3759:
        /* <DEDUP_REMOVED lines=11> */
[----:B--2-4-:R-:W-:Y:S05]  /*0e80*/  @!P0 BRA `(.L_x_3663) ;  /* 0x0000000000208947 */ /* 0x014fea0003800000 */
        /* <DEDUP_REMOVED lines=8> */
.L_x_3663:
[----:B------:R-:W-:Y:S01]  /*0f10*/  ULDC UR6, c[0x0][0xdc4] ;  /* 0x0003710000067ab9 */ /* 0x000fe20000000800 */
[----:B------:R-:W-:Y:S01]  /*0f20*/  UMOV UR48, UR7 ;  /* 0x0000000700307c82 */ /* 0x000fe20008000000 */
[----:B------:R-:W-:-:S11]  /*0f30*/  UISETP.NE.AND UP0, UPT, UR6, 0x1, UPT ;  /* 0x000000010600788c */ /* 0x000fd6000bf05270 */
[----:B------:R-:W-:Y:S02]  /*0f40*/  @UP0 ULDC.64 UR10, c[0x0][0xdc8] ;  /* 0x00037200000a0ab9 */ /* 0x000fe40000000a00 */
[----:B------:R-:W-:-:S04]  /*0f50*/  UIMAD.WIDE.U32 UR4, UR7, UR10, URZ ;  /* 0x0000000a070472a5 */ /* 0x000fc8000f8e003f */
[----:B------:R-:W-:-:S04]  /*0f60*/  @UP0 USHF.R.U32.HI UR48, URZ, UR11, UR5 ;  /* 0x0000000b3f300299 */ /* 0x000fc80008011605 */
[----:B------:R-:W-:-:S12]  /*0f70*/  UIMAD UR4, UR48, UR6, URZ ;  /* 0x00000006300472a4 */ /* 0x000fd8000f8e023f */
.L_x_3664:
        /* <DEDUP_REMOVED lines=47> */
.L_x_3666:
[----:B------:R-:W-:-:S13]  /*1270*/  ISETP.NE.AND P0, PT, R11, 0x1, PT ;  /* 0x000000010b00780c */ /* 0x000fda0003f05270 */
[----:B------:R-:W1:Y:S02]  /*1280*/  @P0 LDC.64 R4, c[0x0][0x9e8] ;  /* 0x00027a00ff040b82 */ /* 0x000e640000000a00 */
[----:B-1----:R-:W-:-:S05]  /*1290*/  @P0 IMAD.HI.U32 R4, R2, R4, RZ ;  /* 0x0000000402040227 */ /* 0x002fca00078e00ff */
[----:B------:R-:W-:-:S07]  /*12a0*/  @P0 SHF.R.U32.HI R2, RZ, R5, R4 ;  /* 0x00000005ff020219 */ /* 0x000fce0000011604 */
.L_x_3667:
[----:B------:R-:W-:-:S05]  /*12b0*/  IMAD R3, R2, R11, R11 ;  /* 0x0000000b02037224 */ /* 0x000fca00078e020b */
[----:B------:R-:W-:-:S07]  /*12c0*/  VIMNMX R0, R0, R3, PT ;  /* 0x0000000300007248 */ /* 0x000fce0003fe0100 */
.L_x_3665:
        /* <DEDUP_REMOVED lines=24> */
.L_x_3669:
[----:B------:R-:W-:Y:S01]  /*1450*/  ISETP.NE.AND P0, PT, R11, 0x1, PT ;  /* 0x000000010b00780c */ /* 0x000fe20003f05270 */
[----:B------:R-:W-:-:S12]  /*1460*/  IMAD.MOV.U32 R0, RZ, RZ, R89 ;  /* 0x000000ffff007224 */ /* 0x000fd800078e0059 */
[----:B------:R-:W1:Y:S02]  /*1470*/  @P0 LDC.64 R2, c[0x0][0x9e8] ;  /* 0x00027a00ff020b82 */ /* 0x000e640000000a00 */
[----:B-1----:R-:W-:-:S05]  /*1480*/  @P0 IMAD.HI.U32 R2, R89, R2, RZ ;  /* 0x0000000259020227 */ /* 0x002fca00078e00ff */
[----:B------:R-:W-:-:S07]  /*1490*/  @P0 SHF.R.U32.HI R0, RZ, R3, R2 ;  /* 0x00000003ff000219 */ /* 0x000fce0000011602 */
.L_x_3670:
[----:B------:R-:W-:-:S05]  /*14a0*/  IMAD R0, R0, R11, RZ ;  /* 0x0000000b00007224 */ /* 0x000fca00078e02ff */
[----:B------:R-:W-:-:S13]  /*14b0*/  R2UR UR5, R0 ;  /* 0x00000000000572ca */ /* 0x000fda00000e0000 */
[----:B------:R-:W-:-:S04]  /*14c0*/  UISETP.LT.AND UP0, UPT, UR4, UR5, UPT ;  /* 0x000000050400728c */ /* 0x000fc8000bf01270 */
[----:B------:R-:W-:-:S12]  /*14d0*/  USEL UR4, UR4, UR5, !UP0 ;  /* 0x0000000504047287 */ /* 0x000fd8000c000000 */
.L_x_3668:
        /* <DEDUP_REMOVED lines=56> */
[----:B------:R-:W-:Y:S02]  /*1860*/  IMAD.MOV.U32 R96, RZ, RZ, RZ ;  /* 0x000000ffff607224 */ /* 0x000fe400078e00ff */
[----:B------:R-:W-:Y:S01]  /*1870*/  IMAD.MOV.U32 R133, RZ, RZ, RZ ;  /* 0x000000ffff857224 */ /* 0x000fe200078e00ff */
        /* <DEDUP_REMOVED lines=29> */
.L_x_3672:
        /* <DEDUP_REMOVED lines=56> */
.L_x_3839:
[----:B------:R-:W-:Y:S05]  /*1dd0*/  @!P0 BRA `(.L_x_3674) ;  /* 0x0000000000048947 */ /* 0x000fea0003800000 */
[----:B------:R-:W-:Y:S01]  /*1de0*/  BPT.TRAP 0x1 ;  /* 0x000000040000795c */ /* 0x000fe20000300000 */
.L_x_3674:
[----:B-1----:R-:W-:Y:S02]  /*1df0*/  IMAD.U32 R3, RZ, RZ, UR49 ;  /* 0x00000031ff037e24 */ /* 0x002fe4000f8e00ff */
[----:B------:R-:W-:-:S03]  /*1e00*/  IMAD.U32 R2, RZ, RZ, UR36 ;  /* 0x00000024ff027e24 */ /* 0x000fc6000f8e00ff */
[----:B------:R-:W-:Y:S02]  /*1e10*/  LEA R3, R3, UR39, 0x3 ;  /* 0x0000002703037c11 */ /* 0x000fe4000f8e18ff */
[----:B------:R-:W-:-:S04]  /*1e20*/  SHF.L.U32 R2, R2, 0x1f, RZ ;  /* 0x0000001f02027819 */ /* 0x000fc800000006ff */
[----:B------:R1:W2:Y:S01]  /*1e30*/  SYNCS.PHASECHK.TRANS64.TRYWAIT P2, [R3+URZ+0x2a830], R2 ;  /* 0x02a83002030075a7 */ /* 0x0002a2000804017f */
[----:B------:R-:W-:Y:S05]  /*1e40*/  @!P0 BRA `(.L_x_3675) ;  /* 0x0000000000048947 */ /* 0x000fea0003800000 */
[----:B------:R-:W-:Y:S01]  /*1e50*/  BPT.TRAP 0x1 ;  /* 0x000000040000795c */ /* 0x000fe20000300000 */
.L_x_3675:
[----:B------:R-:W3:Y:S02]  /*1e60*/  S2R R4, SR_TID.X ;  /* 0x0000000000047919 */ /* 0x000ee40000002100 */
[----:B---3--:R-:W-:Y:S01]  /*1e70*/  LOP3.LUT P1, RZ, R4, 0x7f, RZ, 0xc0, !PT ;  /* 0x0000007f04ff7812 */ /* 0x008fe2000782c0ff */
[----:B--2---:R-:W-:-:S12]  /*1e80*/  @P2 BRA `(.L_x_3676) ;  /* 0x0000000000082947 */ /* 0x004fd80003800000 */
[----:B------:R-:W2:Y:S02]  /*1e90*/  SYNCS.PHASECHK.TRANS64.TRYWAIT P2, [R3+URZ+0x2a830], R2 ;  /* 0x02a83002030075a7 */ /* 0x000ea4000804017f */
[----:B--2---:R-:W-:Y:S05]  /*1ea0*/  @!P2 BRA `(.L_x_3677) ;  /* 0x0000014000d0a947 */ /* 0x004fea0003800000 */
.L_x_3676:
[----:B------:R-:W-:Y:S05]  /*1eb0*/  WARPSYNC.ALL ;  /* 0x0000000000007948 */ /* 0x000fea0003800000 */
[----:B------:R-:W-:Y:S01]  /*1ec0*/  UIADD3 UR4, UR39, 0x1e400, URZ ;  /* 0x0001e40027047890 */ /* 0x000fe2000fffe03f */
[----:B------:R-:W-:Y:S01]  /*1ed0*/  WARPGROUP.ARRIVE ;  /* 0x00000000000079c5 */ /* 0x000fe20000000000 */
[----:B------:R-:W-:Y:S01]  /*1ee0*/  ULOP3.LUT UR24, UR54, 0x10000, URZ, 0xfc, !UPT ;  /* 0x0001000036187892 */ /* 0x000fe2000f8efc3f */
[----:B------:R-:W3:Y:S01]  /*1ef0*/  LDC R108, c[0x0][0x288] ;  /* 0x0000a200ff6c7b82 */ /* 0x000ee20000000800 */
[----:B------:R-:W-:Y:S01]  /*1f00*/  USHF.R.U32.HI UR4, URZ, 0x4, UR4 ;  /* 0x000000043f047899 */ /* 0x000fe20008011604 */
[----:B------:R-:W-:Y:S01]  /*1f10*/  IMAD.MOV.U32 R5, RZ, RZ, -0x80 ;  /* 0xffffff80ff057424 */ /* 0x000fe200078e00ff */
[----:B------:R-:W-:Y:S01]  /*1f20*/  UMOV UR25, 0x80000020 ;  /* 0x8000002000197882 */ /* 0x000fe20000000000 */
[----:B------:R-:W-:Y:S01]  /*1f30*/  UMOV UR27, 0x80000020 ;  /* 0x80000020001b7882 */ /* 0x000fe20000000000 */
[----:B------:R-:W-:Y:S01]  /*1f40*/  ULOP3.LUT UR4, UR4, 0x3fff, URZ, 0xc0, !UPT ;  /* 0x00003fff04047892 */ /* 0x000fe2000f8ec03f */
[----:B-12---:R-:W-:Y:S01]  /*1f50*/  @!P1 VIADD R3, R3, 0x2a840 ;  /* 0x0002a84003039836 */ /* 0x006fe20000000000 */
[----:B------:R-:W-:Y:S01]  /*1f60*/  UMOV UR5, 0x80000020 ;  /* 0x8000002000057882 */ /* 0x000fe20000000000 */
[----:B------:R-:W-:Y:S01]  /*1f70*/  UMOV UR7, 0x80000020 ;  /* 0x8000002000077882 */ /* 0x000fe20000000000 */
[----:B------:R-:W-:Y:S01]  /*1f80*/  ULOP3.LUT UR28, UR4, 0x10000, URZ, 0xfc, !UPT ;  /* 0x00010000041c7892 */ /* 0x000fe2000f8efc3f */
[----:B------:R-:W-:Y:S01]  /*1f90*/  IMAD R98, R88, R5, 0x80 ;  /* 0x0000008058627424 */ /* 0x000fe200078e0205 */
[----:B------:R-:W-:Y:S01]  /*1fa0*/  UIADD3 UR4, UR24, 0x2, URZ ;  /* 0x0000000218047890 */ /* 0x000fe2000fffe03f */
[----:B------:R-:W-:Y:S01]  /*1fb0*/  @!P1 PRMT R3, RZ, 0x654, R3 ;  /* 0x00000654ff039816 */ /* 0x000fe20000000003 */
[----:B------:R-:W-:-:S02]  /*1fc0*/  UIMAD UR26, UR49, 0x600, UR28 ;  /* 0x00000600311a78a4 */ /* 0x000fc4000f8e021c */
[----:B------:R-:W-:Y:S02]  /*1fd0*/  UIADD3 UR8, UR24, 0x200, URZ ;  /* 0x0000020018087890 */ /* 0x000fe4000fffe03f */
[----:B------:R-:W-:Y:S02]  /*1fe0*/  UIADD3 UR6, UR26, 0x2, URZ ;  /* 0x000000021a067890 */ /* 0x000fe4000fffe03f */
[----:B------:R-:W-:Y:S01]  /*1ff0*/  UIADD3 UR10, UR26, 0x200, URZ ;  /* 0x000002001a0a7890 */ /* 0x000fe2000fffe03f */
[----:B------:R-:W-:Y:S02]  /*2000*/  UMOV UR9, 0x80000020 ;  /* 0x8000002000097882 */ /* 0x000fe40000000000 */
[----:B------:R-:W-:Y:S01]  /*2010*/  QGMMA.64x128x32.F32.E4M3.E4M3 R24, gdesc[UR24], RZ, !UPT, gsb0 ;  /* 0x01e00000181879f3 */ /* 0x000fe2000c0008ff */
        /* <DEDUP_REMOVED lines=13> */
[----:B------:R-:W-:Y:S02]  /*20f0*/  ULDC UR29, c[0x0][0x9dc] ;  /* 0x00027700001d7ab9 */ /* 0x000fe40000000800 */
[----:B------:R-:W-:Y:S01]  /*2100*/  ULOP3.LUT UR29, URZ, UR29, URZ, 0x33, !UPT ;  /* 0x0000001d3f1d7292 */ /* 0x000fe2000f8e333f */
[----:B------:R-:W-:-:S02]  /*2110*/  WARPGROUP.DEPBAR.LE gsb0, 0x0 ;  /* 0x00008000000079c5 */ /* 0x000fc40000010000 */
[----:B------:R-:W-:-:S06]  /*2120*/  WARPGROUP.ARRIVE ;  /* 0x00000000000079c5 */ /* 0x000fcc0000000000 */
[----:B------:R-:W-:Y:S01]  /*2130*/  QGMMA.64x128x32.F32.E4M3.E4M3 R24, gdesc[UR4], R24, gsb0 ;  /* 0x01e00000041879f3 */ /* 0x000fe20008000818 */
[----:B------:R-:W-:Y:S02]  /*2140*/  ULDC.64 UR6, c[0x0][0x9e0] ;  /* 0x0002780000067ab9 */ /* 0x000fe40000000a00 */
[----:B------:R-:W-:-:S06]  /*2150*/  UISETP.GE.AND UP0, UPT, UR7, 0x1, UPT ;  /* 0x000000010700788c */ /* 0x000fcc000bf06270 */
[----:B------:R-:W-:Y:S01]  /*2160*/  PLOP3.LUT P2, PT, PT, PT, UP0, 0x40, 0x0 ;  /* 0x000000000000781c */ /* 0x000fe20003f4e808 */
[----:B------:R-:W-:Y:S02]  /*2170*/  WARPGROUP.DEPBAR.LE gsb0, 0x0 ;  /* 0x00008000000079c5 */ /* 0x000fe40000010000 */
[----:B------:R-:W-:-:S06]  /*2180*/  WARPGROUP.ARRIVE ;  /* 0x00000000000079c5 */ /* 0x000fcc0000000000 */
[----:B------:R-:W-:Y:S01]  /*2190*/  QGMMA.64x128x32.F32.E4M3.E4M3 R24, gdesc[UR8], R24, gsb0 ;  /* 0x01e00000081879f3 */ /* 0x000fe20008000818 */
[----:B------:R-:W-:Y:S02]  /*21a0*/  ULDC UR10, c[0x0][0x2e0] ;  /* 0x0000b800000a7ab9 */ /* 0x000fe40000000800 */
[----:B------:R-:W-:Y:S01]  /*21b0*/  IMAD R5, R17, UR10, R98 ;  /* 0x0000000a11057c24 */ /* 0x000fe2000f8e0262 */
        /* <DEDUP_REMOVED lines=28> */
[C---:B-1----:R-:W-:Y:S01]  /*2380*/  FMUL.FTZ R25, R0.reuse, R42 ;  /* 0x0000002a00197220 */ /* 0x042fe20000410000 */
[C---:B------:R-:W-:Y:S01]  /*2390*/  FMUL.FTZ R20, R0.reuse, R35 ;  /* 0x0000002300147220 */ /* 0x040fe20000410000 */
[C---:B------:R-:W-:Y:S01]  /*23a0*/  FMUL.FTZ R26, R0.reuse, R43 ;  /* 0x0000002b001a7220 */ /* 0x040fe20000410000 */
[C---:B------:R-:W-:Y:S01]  /*23b0*/  FMUL.FTZ R31, R0.reuse, R54 ;  /* 0x00000036001f7220 */ /* 0x040fe20000410000 */
[C---:B------:R-:W-:Y:S01]  /*23c0*/  FMUL.FTZ R37, R0.reuse, R37 ;  /* 0x0000002500257220 */ /* 0x040fe20000410000 */
[C---:B------:R-:W-:Y:S01]  /*23d0*/  FMUL.FTZ R21, R0.reuse, R38 ;  /* 0x0000002600157220 */ /* 0x040fe20000410000 */
[C---:B------:R-:W-:Y:S01]  /*23e0*/  FMUL.FTZ R24, R0.reuse, R39 ;  /* 0x0000002700187220 */ /* 0x040fe20000410000 */
[----:B------:R1:W2:Y:S01]  /*23f0*/  MUFU.TANH R11, R32 ;  /* 0x00000020000b7308 */ /* 0x0002a20000002400 */
[C---:B----4-:R-:W-:Y:S01]  /*2400*/  FMUL.FTZ R28, R0.reuse, R47 ;  /* 0x0000002f001c7220 */ /* 0x050fe20000410000 */
        /* <DEDUP_REMOVED lines=42> */
[----:B------:R3:W-:Y:S01]  /*26b0*/  @!P1 SYNCS.ARRIVE.TRANS64.RED.A1T0 RZ, [R3+URZ], RZ ;  /* 0x000000ff03ff99a7 */ /* 0x0007e2000810043f */
[----:B------:R-:W-:Y:S01]  /*26c0*/  FMUL.FTZ R75, R0, R75 ;  /* 0x0000004b004b7220 */ /* 0x000fe20000410000 */
[----:B------:R-:W-:-:S02]  /*26d0*/  LEA R82, R88, 0xffffff80, 0x7 ;  /* 0xffffff8058527811 */ /* 0x000fc400078e38ff */
[----:B------:R1:W2:Y:S01]  /*26e0*/  MUFU.TANH R47, R57 ;  /* 0x00000039002f7308 */ /* 0x0002a20000002400 */
[----:B----4-:R-:W-:Y:S01]  /*26f0*/  FMUL.FTZ R56, R0, R86 ;  /* 0x0000005600387220 */ /* 0x010fe20000410000 */
[----:B---3--:R-:W-:-:S06]  /*2700*/  IADD3 R3, R5, 0x1, -R108 ;  /* 0x0000000105037810 */ /* 0x008fcc0007ffe86c */
[----:B------:R-:W3:Y:S01]  /*2710*/  MUFU.TANH R4, R4 ;  /* 0x0000000400047308 */ /* 0x000ee20000002400 */
[----:B-1----:R-:W-:Y:S01]  /*2720*/  FMUL.FTZ R57, R0, R87 ;  /* 0x0000005700397220 */ /* 0x002fe20000410000 */
[----:B------:R-:W-:Y:S02]  /*2730*/  IMAD R6, R16, -0x2, R3 ;  /* 0xfffffffe10067824 */ /* 0x000fe400078e0203 */
[----:B------:R-:W-:Y:S02]  /*2740*/  VIADD R3, R205, UR42 ;  /* 0x0000002acd037c36 */ /* 0x000fe40008000000 */
[C---:B------:R-:W-:Y:S02]  /*2750*/  VIADD R86, R6.reuse, UR6 ;  /* 0x0000000606567c36 */ /* 0x040fe40008000000 */
[----:B------:R-:W1:Y:S01]  /*2760*/  MUFU.TANH R2, R2 ;  /* 0x0000000200027308 */ /* 0x000e620000002400 */
[----:B------:R-:W-:-:S04]  /*2770*/  VIADD R79, R6, UR29 ;  /* 0x0000001d064f7c36 */ /* 0x000fc80008000000 */
[----:B------:R-:W-:-:S03]  /*2780*/  IMAD.IADD R7, R79, 0x1, R3 ;  /* 0x000000014f077824 */ /* 0x000fc600078e0203 */
        /* <DEDUP_REMOVED lines=52> */
[----:B------:R5:W1:Y:S02]  /*2ad0*/  MUFU.TANH R97, R75 ;  /* 0x0000004b00617308 */ /* 0x000a640000002400 */
[----:B-----5:R-:W-:-:S05]  /*2ae0*/  IMAD R75, R16, -0x2, R5 ;  /* 0xfffffffe104b7824 */ /* 0x020fca00078e0205 */
[----:B------:R-:W-:Y:S01]  /*2af0*/  VIADDMNMX R6, R3, R86, R75, PT ;  /* 0x0000005603067246 */ /* 0x000fe2000380014b */
[----:B--234-:R-:W-:Y:S06]  /*2b00*/  @P2 BRA `(.L_x_3678) ;  /* 0x00000000005c2947 */ /* 0x01cfec0003800000 */
        /* <DEDUP_REMOVED lines=13> */
.L_x_3680:
[----:B------:R-:W-:-:S06]  /*2be0*/  UISETP.NE.AND UP1, UPT, UR7, 0x1, UPT ;  /* 0x000000010700788c */ /* 0x000fcc000bf25270 */
[----:B------:R-:W-:-:S05]  /*2bf0*/  PLOP3.LUT P2, PT, PT, PT, UP1, 0x80, 0x0 ;  /* 0x000000000000781c */ /* 0x000fca0003f4f018 */
[----:B------:R-:W-:-:S08]  /*2c00*/  @UP1 ULDC.64 UR14, c[0x0][0x9e8] ;  /* 0x00027a00000e1ab9 */ /* 0x000fd00000000a00 */
[----:B------:R-:W-:-:S05]  /*2c10*/  @P2 IMAD.HI.U32 R48, R5, UR14, RZ ;  /* 0x0000000e05302c27 */ /* 0x000fca000f8e00ff */
[----:B------:R-:W-:-:S07]  /*2c20*/  @P2 SHF.R.U32.HI R5, RZ, UR15, R48 ;  /* 0x0000000fff052c19 */ /* 0x000fce0008011630 */
.L_x_3681:
[----:B------:R-:W-:Y:S05]  /*2c30*/  BSYNC B0 ;  /* 0x0000000000007941 */ /* 0x000fea0003800000 */
.L_x_3679:
[----:B------:R-:W-:-:S04]  /*2c40*/  IMAD R5, R5, UR7, -R82 ;  /* 0x0000000705057c24 */ /* 0x000fc8000f8e0a52 */
[----:B------:R-:W-:-:S05]  /*2c50*/  IMAD R5, R16, -0x2, R5 ;  /* 0xfffffffe10057824 */ /* 0x000fca00078e0205 */
[----:B------:R-:W-:Y:S02]  /*2c60*/  VIMNMX R7, R7, R5, !PT ;  /* 0x0000000507077248 */ /* 0x000fe40007fe0100 */
[----:B------:R-:W-:-:S07]  /*2c70*/  VIADDMNMX R6, R5, UR7, R6, PT ;  /* 0x0000000705067c46 */ /* 0x000fce000b800106 */
.L_x_3678:
[C---:B------:R-:W-:Y:S02]  /*2c80*/  ISETP.GE.AND P2, PT, R98.reuse, 0x2, PT ;  /* 0x000000026200780c */ /* 0x040fe40003f46270 */
[C---:B------:R-:W-:Y:S02]  /*2c90*/  ISETP.GE.AND P5, PT, R98.reuse, 0xa, PT ;  /* 0x0000000a6200780c */ /* 0x040fe40003fa6270 */
[----:B------:R-:W-:Y:S02]  /*2ca0*/  ISETP.GT.AND P3, PT, R7, 0x1, !P2 ;  /* 0x000000010700780c */ /* 0x000fe40005764270 */
[----:B------:R-:W-:Y:S02]  /*2cb0*/  ISETP.GE.AND P4, PT, R98, 0x9, PT ;  /* 0x000000096200780c */ /* 0x000fe40003f86270 */
[----:B------:R-:W-:Y:S02]  /*2cc0*/  ISETP.LT.OR P3, PT, R6, 0x2, P3 ;  /* 0x000000020600780c */ /* 0x000fe40001f61670 */
[----:B------:R-:W-:-:S02]  /*2cd0*/  P2R R83, PR, RZ, 0x10 ;  /* 0x00000010ff537803 */ /* 0x000fc40000000000 */
[----:B------:R-:W-:Y:S02]  /*2ce0*/  FSEL R100, R8, -INF , !P3 ;  /* 0xff80000008647808 */ /* 0x000fe40005800000 */
[C---:B------:R-:W-:Y:S02]  /*2cf0*/  ISETP.GT.AND P3, PT, R7.reuse, 0x9, !P5 ;  /* 0x000000090700780c */ /* 0x040fe40006f64270 */
[----:B------:R-:W-:Y:S02]  /*2d00*/  P2R R87, PR, RZ, 0x20 ;  /* 0x00000020ff577803 */ /* 0x000fe40000000000 */
[----:B------:R-:W-:Y:S02]  /*2d10*/  ISETP.LT.OR P3, PT, R6, 0xa, P3 ;  /* 0x0000000a0600780c */ /* 0x000fe40001f61670 */
[----:B------:R-:W-:Y:S02]  /*2d20*/  ISETP.GT.AND P4, PT, R7, 0x8, !P4 ;  /* 0x000000080700780c */ /* 0x000fe40006784270 */
[----:B------:R-:W-:-:S02]  /*2d30*/  ISETP.GE.AND P5, PT, R98, 0x11, PT ;  /* 0x000000116200780c */ /* 0x000fc40003fa6270 */
[----:B------:R-:W-:Y:S02]  /*2d40*/  FSEL R104, R10, -INF , !P3 ;  /* 0xff8000000a687808 */ /* 0x000fe40005800000 */
[C---:B------:R-:W-:Y:S02]  /*2d50*/  ISETP.LT.OR P4, PT, R6.reuse, 0x9, P4 ;  /* 0x000000090600780c */ /* 0x040fe40002781670 */
[----:B------:R-:W-:Y:S02]  /*2d60*/  ISETP.GT.AND P3, PT, R7, 0x10, !P5 ;  /* 0x000000100700780c */ /* 0x000fe40006f64270 */
[----:B------:R-:W-:Y:S02]  /*2d70*/  FSEL R102, R9, -INF , !P4 ;  /* 0xff80000009667808 */ /* 0x000fe40006000000 */
        /* <DEDUP_REMOVED lines=17> */
[----:B-1----:R-:W-:Y:S02]  /*2e90*/  FSEL R69, R37, -INF , !P3 ;  /* 0xff80000025457808 */ /* 0x002fe40005800000 */
        /* <DEDUP_REMOVED lines=116> */
[----:B------:R-:W-:Y:S01]  /*35e0*/  FSEL R76, R4, -INF , !P6 ;  /* 0xff800000044c7808 */ /* 0x000fe20007000000 */
[----:B------:R-:W-:Y:S01]  /*35f0*/  VIADD R4, R3, 0x8 ;  /* 0x0000000803047836 */ /* 0x000fe20000000000 */
[----:B------:R-:W-:-:S04]  /*3600*/  ISETP.GE.AND P6, PT, R98, 0x7a, PT ;  /* 0x0000007a6200780c */ /* 0x000fc80003fc6270 */
[----:B------:R-:W-:Y:S02]  /*3610*/  P2R R77, PR, RZ, 0x40 ;  /* 0x00000040ff4d7803 */ /* 0x000fe40000000000 */
[----:B------:R-:W-:Y:S02]  /*3620*/  ISETP.GT.AND P6, PT, R7, 0x79, !P6 ;  /* 0x000000790700780c */ /* 0x000fe400077c4270 */
[----:B------:R-:W-:Y:S01]  /*3630*/  VIADDMNMX R72, R4, R86, R75, PT ;  /* 0x0000005604487246 */ /* 0x000fe2000380014b */
[----:B------:R-:W-:Y:S01]  /*3640*/  IMAD.IADD R75, R79, 0x1, R4 ;  /* 0x000000014f4b7824 */ /* 0x000fe200078e0204 */
[----:B------:R-:W-:-:S04]  /*3650*/  ISETP.LT.OR P6, PT, R6, 0x7a, P6 ;  /* 0x0000007a0600780c */ /* 0x000fc800037c1670 */
[----:B------:R-:W-:Y:S02]  /*3660*/  FSEL R6, R85, -INF , !P6 ;  /* 0xff80000055067808 */ /* 0x000fe40007000000 */
[----:B------:R-:W-:-:S13]  /*3670*/  PLOP3.LUT P6, PT, PT, PT, UP0, 0x40, 0x0 ;  /* 0x000000000000781c */ /* 0x000fda0003fce808 */
        /* <DEDUP_REMOVED lines=15> */
.L_x_3684:
[----:B------:R-:W-:-:S06]  /*3770*/  UISETP.NE.AND UP1, UPT, UR7, 0x1, UPT ;  /* 0x000000010700788c */ /* 0x000fcc000bf25270 */
[----:B------:R-:W-:-:S05]  /*3780*/  PLOP3.LUT P6, PT, PT, PT, UP1, 0x80, 0x0 ;  /* 0x000000000000781c */ /* 0x000fca0003fcf018 */
[----:B------:R-:W-:-:S08]  /*3790*/  @UP1 ULDC.64 UR10, c[0x0][0x9e8] ;  /* 0x00027a00000a1ab9 */ /* 0x000fd00000000a00 */
[----:B------:R-:W-:Y:S01]  /*37a0*/  @P6 IMAD.HI.U32 R79, R7, UR10, RZ ;  /* 0x0000000a074f6c27 */ /* 0x000fe2000f8e00ff */
[----:B------:R-:W-:-:S13]  /*37b0*/  PLOP3.LUT P6, PT, PT, PT, UP1, 0x80, 0x0 ;  /* 0x000000000000781c */ /* 0x000fda0003fcf018 */
[----:B------:R-:W-:-:S07]  /*37c0*/  @P6 SHF.R.U32.HI R7, RZ, UR11, R79 ;  /* 0x0000000bff076c19 */ /* 0x000fce000801164f */
.L_x_3685:
[----:B------:R-:W-:Y:S05]  /*37d0*/  BSYNC B0 ;  /* 0x0000000000007941 */ /* 0x000fea0003800000 */
.L_x_3683:
[----:B------:R-:W-:-:S04]  /*37e0*/  IMAD R7, R7, UR7, -R82 ;  /* 0x0000000707077c24 */ /* 0x000fc8000f8e0a52 */
[----:B------:R-:W-:-:S05]  /*37f0*/  IMAD R7, R16, -0x2, R7 ;  /* 0xfffffffe10077824 */ /* 0x000fca00078e0207 */
[----:B------:R-:W-:Y:S02]  /*3800*/  VIMNMX R75, R75, R7, !PT ;  /* 0x000000074b4b7248 */ /* 0x000fe40007fe0100 */
[----:B------:R-:W-:-:S07]  /*3810*/  VIADDMNMX R72, R7, UR7, R72, PT ;  /* 0x0000000707487c46 */ /* 0x000fce000b800148 */
.L_x_3682:
[----:B------:R-:W-:Y:S01]  /*3820*/  ISETP.GT.AND P2, PT, R75, 0x1, !P2 ;  /* 0x000000014b00780c */ /* 0x000fe20005744270 */
[----:B------:R-:W-:Y:S01]  /*3830*/  ULDC UR10, c[0x0][0x988] ;  /* 0x00026200000a7ab9 */ /* 0x000fe20000000800 */
[----:B------:R-:W-:Y:S02]  /*3840*/  ISETP.NE.AND P6, PT, R99, RZ, PT ;  /* 0x000000ff6300720c */ /* 0x000fe40003fc5270 */
        /* <DEDUP_REMOVED lines=12> */
[C---:B------:R-:W-:Y:S02]  /*3910*/  ISETP.GT.AND P2, PT, R75.reuse, 0x9, !P2 ;  /* 0x000000094b00780c */ /* 0x040fe40005744270 */
[C---:B------:R-:W-:Y:S02]  /*3920*/  ISETP.GT.AND P3, PT, R75.reuse, 0x70, !P3 ;  /* 0x000000704b00780c */ /* 0x040fe40005f64270 */
[----:B------:R-:W-:Y:S02]  /*3930*/  ISETP.LT.OR P2, PT, R72, 0xa, P2 ;  /* 0x0000000a4800780c */ /* 0x000fe40001741670 */
[----:B------:R-:W-:-:S02]  /*3940*/  ISETP.GT.AND P4, PT, R75, 0x71, !P4 ;  /* 0x000000714b00780c */ /* 0x000fc40006784270 */
[----:B------:R-:W-:Y:S02]  /*3950*/  FSEL R14, R14, -INF , !P2 ;  /* 0xff8000000e0e7808 */ /* 0x000fe40005000000 */
[----:B------:R-:W-:Y:S02]  /*3960*/  ISETP.GT.AND P2, PT, R75, 0x10, !P6 ;  /* 0x000000104b00780c */ /* 0x000fe40007744270 */
[----:B------:R-:W-:Y:S02]  /*3970*/  ISETP.NE.AND P6, PT, R39, RZ, PT ;  /* 0x000000ff2700720c */ /* 0x000fe40003fc5270 */
[C---:B------:R-:W-:Y:S02]  /*3980*/  ISETP.LT.OR P2, PT, R72.reuse, 0x11, P2 ;  /* 0x000000114800780c */ /* 0x040fe40001741670 */
[----:B------:R-:W-:Y:S02]  /*3990*/  ISETP.LT.OR P3, PT, R72, 0x71, P3 ;  /* 0x000000714800780c */ /* 0x000fe40001f61670 */
[----:B------:R-:W-:-:S02]  /*39a0*/  FSEL R15, R15, -INF , !P2 ;  /* 0xff8000000f0f7808 */ /* 0x000fc40005000000 */
[----:B------:R-:W-:Y:S02]  /*39b0*/  ISETP.NE.AND P2, PT, R101, RZ, PT ;  /* 0x000000ff6500720c */ /* 0x000fe40003f45270 */
[C---:B------:R-:W-:Y:S02]  /*39c0*/  ISETP.GT.AND P5, PT, R75.reuse, 0x78, !P5 ;  /* 0x000000784b00780c */ /* 0x040fe40006fa4270 */
[----:B------:R-:W-:Y:S02]  /*39d0*/  ISETP.GT.AND P2, PT, R75, 0x11, !P2 ;  /* 0x000000114b00780c */ /* 0x000fe40005744270 */
[C---:B------:R-:W-:Y:S02]  /*39e0*/  ISETP.LT.OR P4, PT, R72.reuse, 0x72, P4 ;  /* 0x000000724800780c */ /* 0x040fe40002781670 */
[----:B------:R-:W-:Y:S02]  /*39f0*/  ISETP.LT.OR P2, PT, R72, 0x12, P2 ;  /* 0x000000124800780c */ /* 0x000fe40001741670 */
[----:B------:R-:W-:-:S02]  /*3a00*/  FSEL R55, R55, -INF , !P3 ;  /* 0xff80000037377808 */ /* 0x000fc40005800000 */
[----:B------:R-:W-:Y:S02]  /*3a10*/  FSEL R20, R20, -INF , !P2 ;  /* 0xff80000014147808 */ /* 0x000fe40005000000 */
[----:B------:R-:W-:Y:S02]  /*3a20*/  ISETP.NE.AND P2, PT, R103, RZ, PT ;  /* 0x000000ff6700720c */ /* 0x000fe40003f45270 */
[----:B------:R-:W-:Y:S02]  /*3a30*/  ISETP.LT.OR P5, PT, R72, 0x79, P5 ;  /* 0x000000794800780c */ /* 0x000fe40002fa1670 */
[----:B------:R-:W-:Y:S02]  /*3a40*/  ISETP.GT.AND P2, PT, R75, 0x18, !P2 ;  /* 0x000000184b00780c */ /* 0x000fe40005744270 */
[----:B------:R-:W-:Y:S02]  /*3a50*/  FSEL R54, R54, -INF , !P4 ;  /* 0xff80000036367808 */ /* 0x000fe40006000000 */
[----:B------:R-:W-:-:S02]  /*3a60*/  ISETP.LT.OR P2, PT, R72, 0x19, P2 ;  /* 0x000000194800780c */ /* 0x000fc40001741670 */
[----:B------:R-:W-:Y:S02]  /*3a70*/  FSEL R56, R56, -INF , !P5 ;  /* 0xff80000038387808 */ /* 0x000fe40006800000 */
[----:B------:R-:W-:Y:S02]  /*3a80*/  FSEL R21, R21, -INF , !P2 ;  /* 0xff80000015157808 */ /* 0x000fe40005000000 */
[----:B------:R-:W-:Y:S02]  /*3a90*/  ISETP.NE.AND P2, PT, R91, RZ, PT ;  /* 0x000000ff5b00720c */ /* 0x000fe40003f45270 */
[----:B------:R-:W-:Y:S02]  /*3aa0*/  R2UR UR14, R89 ;  /* 0x00000000590e72ca */ /* 0x000fe400000e0000 */
[----:B------:R-:W-:-:S04]  /*3ab0*/  ISETP.GT.AND P2, PT, R75, 0x19, !P2 ;  /* 0x000000194b00780c */ /* 0x000fc80005744270 */
[----:B------:R-:W-:-:S04]  /*3ac0*/  ISETP.LT.OR P2, PT, R72, 0x1a, P2 ;  /* 0x0000001a4800780c */ /* 0x000fc80001741670 */
[----:B------:R-:W-:Y:S02]  /*3ad0*/  FSEL R24, R24, -INF , !P2 ;  /* 0xff80000018187808 */ /* 0x000fe40005000000 */
[----:B------:R-:W-:Y:S01]  /*3ae0*/  ISETP.NE.AND P2, PT, R37, RZ, PT ;  /* 0x000000ff2500720c */ /* 0x000fe20003f45270 */
[----:B------:R-:W-:-:S03]  /*3af0*/  UIADD3 UR6, UR14, UR6, URZ ;  /* 0x000000060e067290 */ /* 0x000fc6000fffe03f */
[----:B------:R-:W-:-:S04]  /*3b00*/  ISETP.GT.AND P2, PT, R75, 0x20, !P2 ;  /* 0x000000204b00780c */ /* 0x000fc80005744270 */
[----:B------:R-:W-:-:S04]  /*3b10*/  ISETP.LT.OR P2, PT, R72, 0x21, P2 ;  /* 0x000000214800780c */ /* 0x000fc80001741670 */
[----:B------:R-:W-:Y:S02]  /*3b20*/  FSEL R25, R25, -INF , !P2 ;  /* 0xff80000019197808 */ /* 0x000fe40005000000 */
[----:B------:R-:W-:-:S04]  /*3b30*/  ISETP.NE.AND P2, PT, R105, RZ, PT ;  /* 0x000000ff6900720c */ /* 0x000fc80003f45270 */
[----:B------:R-:W-:-:S04]  /*3b40*/  ISETP.GT.AND P2, PT, R75, 0x21, !P2 ;  /* 0x000000214b00780c */ /* 0x000fc80005744270 */
[----:B------:R-:W-:-:S04]  /*3b50*/  ISETP.LT.OR P2, PT, R72, 0x22, P2 ;  /* 0x000000224800780c */ /* 0x000fc80001741670 */
[----:B------:R-:W-:Y:S02]  /*3b60*/  FSEL R26, R26, -INF , !P2 ;  /* 0xff8000001a1a7808 */ /* 0x000fe40005000000 */
[----:B------:R-:W-:-:S04]  /*3b70*/  ISETP.NE.AND P2, PT, R41, RZ, PT ;  /* 0x000000ff2900720c */ /* 0x000fc80003f45270 */
[----:B------:R-:W-:-:S04]  /*3b80*/  ISETP.GT.AND P2, PT, R75, 0x28, !P2 ;  /* 0x000000284b00780c */ /* 0x000fc80005744270 */
[----:B------:R-:W-:-:S04]  /*3b90*/  ISETP.LT.OR P2, PT, R72, 0x29, P2 ;  /* 0x000000294800780c */ /* 0x000fc80001741670 */
        /* <DEDUP_REMOVED lines=18> */
[----:B------:R-:W-:Y:S02]  /*3cc0*/  FMNMX.FTZ R7, R71, R44, !PT ;  /* 0x0000002c47077209 */ /* 0x000fe40007810000 */
        /* <DEDUP_REMOVED lines=8> */
[----:B------:R-:W-:Y:S02]  /*3d50*/  FMNMX.FTZ R44, R66, R7, !PT ;  /* 0x00000007422c7209 */ /* 0x000fe40007810000 */
[----:B------:R-:W-:Y:S02]  /*3d60*/  FSEL R31, R31, -INF , !P2 ;  /* 0xff8000001f1f7808 */ /* 0x000fe40005000000 */
        /* <DEDUP_REMOVED lines=33> */
[----:B------:R-:W-:Y:S01]  /*3f80*/  ISETP.NE.AND P2, PT, R109, RZ, PT ;  /* 0x000000ff6d00720c */ /* 0x000fe20003f45270 */
[----:B------:R-:W1:Y:S01]  /*3f90*/  SHFL.BFLY PT, R7, R44, 0x2, 0x1f ;  /* 0x0c401f002c077f89 */ /* 0x000e6200000e0000 */
[----:B------:R-:W-:Y:S02]  /*3fa0*/  ISETP.NE.AND P6, PT, R95, RZ, PT ;  /* 0x000000ff5f00720c */ /* 0x000fe40003fc5270 */
[----:B------:R-:W-:-:S04]  /*3fb0*/  ISETP.GT.AND P2, PT, R75, 0x50, !P2 ;  /* 0x000000504b00780c */ /* 0x000fc80005744270 */
[----:B------:R-:W-:-:S04]  /*3fc0*/  ISETP.LT.OR P2, PT, R72, 0x51, P2 ;  /* 0x000000514800780c */ /* 0x000fc80001741670 */
[----:B------:R-:W-:Y:S02]  /*3fd0*/  FSEL R43, R43, -INF , !P2 ;  /* 0xff8000002b2b7808 */ /* 0x000fe40005000000 */
[----:B------:R-:W-:-:S04]  /*3fe0*/  ISETP.NE.AND P2, PT, R110, RZ, PT ;  /* 0x000000ff6e00720c */ /* 0x000fc80003f45270 */
[----:B------:R-:W-:-:S04]  /*3ff0*/  ISETP.GT.AND P2, PT, R75, 0x51, !P2 ;  /* 0x000000514b00780c */ /* 0x000fc80005744270 */
[----:B------:R-:W-:Y:S02]  /*4000*/  ISETP.LT.OR P2, PT, R72, 0x52, P2 ;  /* 0x000000524800780c */ /* 0x000fe40001741670 */
[----:B-1----:R-:W-:Y:S02]  /*4010*/  FMNMX.FTZ R45, R44, R7, !PT ;  /* 0x000000072c2d7209 */ /* 0x002fe40007810000 */
[----:B------:R-:W-:Y:S02]  /*4020*/  FSEL R42, R92, -INF , !P2 ;  /* 0xff8000005c2a7808 */ /* 0x000fe40005000000 */
[----:B------:R-:W-:Y:S01]  /*4030*/  ISETP.NE.AND P2, PT, R111, RZ, PT ;  /* 0x000000ff6f00720c */ /* 0x000fe20003f45270 */
[----:B------:R-:W1:Y:S03]  /*4040*/  SHFL.BFLY PT, R46, R45, 0x1, 0x1f ;  /* 0x0c201f002d2e7f89 */ /* 0x000e6600000e0000 */
[----:B------:R-:W-:-:S04]  /*4050*/  ISETP.GT.AND P2, PT, R75, 0x58, !P2 ;  /* 0x000000584b00780c */ /* 0x000fc80005744270 */
[----:B------:R-:W-:-:S04]  /*4060*/  ISETP.LT.OR P2, PT, R72, 0x59, P2 ;  /* 0x000000594800780c */ /* 0x000fc80001741670 */
[----:B------:R-:W-:Y:S02]  /*4070*/  FSEL R38, R93, -INF , !P2 ;  /* 0xff8000005d267808 */ /* 0x000fe40005000000 */
[----:B------:R-:W-:-:S04]  /*4080*/  ISETP.NE.AND P2, PT, R112, RZ, PT ;  /* 0x000000ff7000720c */ /* 0x000fc80003f45270 */
[----:B------:R-:W-:-:S04]  /*4090*/  ISETP.GT.AND P2, PT, R75, 0x59, !P2 ;  /* 0x000000594b00780c */ /* 0x000fc80005744270 */
[----:B------:R-:W-:Y:S02]  /*40a0*/  ISETP.LT.OR P2, PT, R72, 0x5a, P2 ;  /* 0x0000005a4800780c */ /* 0x000fe40001741670 */
[----:B-1----:R-:W-:Y:S01]  /*40b0*/  FMNMX.FTZ R7, R45, R46, !PT ;  /* 0x0000002e2d077209 */ /* 0x002fe20007810000 */
[----:B------:R-:W-:Y:S01]  /*40c0*/  IMAD.U32 R46, RZ, RZ, UR10 ;  /* 0x0000000aff2e7e24 */ /* 0x000fe2000f8e00ff */
[----:B------:R-:W-:Y:S02]  /*40d0*/  FSEL R37, R94, -INF , !P2 ;  /* 0xff8000005e257808 */ /* 0x000fe40005000000 */
[----:B------:R-:W-:Y:S01]  /*40e0*/  ISETP.NE.AND P2, PT, R113, RZ, PT ;  /* 0x000000ff7100720c */ /* 0x000fe20003f45270 */
[----:B------:R-:W-:-:S03]  /*40f0*/  FFMA.FTZ R46, R7, R46, -8 ;  /* 0xc1000000072e7423 */ /* 0x000fc6000001002e */
[----:B------:R-:W-:-:S04]  /*4100*/  ISETP.GT.AND P2, PT, R75, 0x60, !P2 ;  /* 0x000000604b00780c */ /* 0x000fc80005744270 */
[----:B------:R-:W-:-:S04]  /*4110*/  ISETP.LT.OR P2, PT, R72, 0x61, P2 ;  /* 0x000000614800780c */ /* 0x000fc80001741670 */
[----:B------:R-:W-:Y:S02]  /*4120*/  FSEL R41, R96, -INF , !P2 ;  /* 0xff80000060297808 */ /* 0x000fe40005000000 */
[----:B------:R-:W-:-:S04]  /*4130*/  ISETP.NE.AND P2, PT, R114, RZ, PT ;  /* 0x000000ff7200720c */ /* 0x000fc80003f45270 */
[----:B------:R-:W-:-:S04]  /*4140*/  ISETP.GT.AND P2, PT, R75, 0x61, !P2 ;  /* 0x000000614b00780c */ /* 0x000fc80005744270 */
[----:B------:R-:W-:-:S04]  /*4150*/  ISETP.LT.OR P2, PT, R72, 0x62, P2 ;  /* 0x000000624800780c */ /* 0x000fc80001741670 */
[----:B------:R-:W-:Y:S02]  /*4160*/  FSEL R39, R97, -INF , !P2 ;  /* 0xff80000061277808 */ /* 0x000fe40005000000 */
[----:B------:R-:W-:Y:S02]  /*4170*/  ISETP.GT.AND P2, PT, R75, 0x68, !P6 ;  /* 0x000000684b00780c */ /* 0x000fe40007744270 */
[----:B------:R-:W-:Y:S02]  /*4180*/  ISETP.NE.AND P6, PT, R40, RZ, PT ;  /* 0x000000ff2800720c */ /* 0x000fe40003fc5270 */
[----:B------:R-:W-:-:S04]  /*4190*/  ISETP.LT.OR P2, PT, R72, 0x69, P2 ;  /* 0x000000694800780c */ /* 0x000fc80001741670 */
[----:B------:R-:W-:Y:S02]  /*41a0*/  FSEL R40, R78, -INF , !P2 ;  /* 0xff8000004e287808 */ /* 0x000fe40005000000 */
[----:B------:R-:W-:-:S04]  /*41b0*/  FSETP.NEU.FTZ.AND P2, PT, R7, -INF , PT ;  /* 0xff8000000700780b */ /* 0x000fc80003f5d000 */
[----:B------:R-:W-:Y:S02]  /*41c0*/  FSEL R81, R46, RZ, P2 ;  /* 0x000000ff2e517208 */ /* 0x000fe40001000000 */
[----:B------:R-:W-:Y:S02]  /*41d0*/  ISETP.GT.AND P2, PT, R75, RZ, !P6 ;  /* 0x000000ff4b00720c */ /* 0x000fe40007744270 */
[----:B------:R-:W-:Y:S01]  /*41e0*/  ISETP.NE.AND P6, PT, R77, RZ, PT ;  /* 0x000000ff4d00720c */ /* 0x000fe20003fc5270 */
[----:B------:R-:W-:-:S01]  /*41f0*/  FFMA.FTZ R78, R106, UR10, -R81 ;  /* 0x0000000a6a4e7c23 */ /* 0x000fc20008010851 */
[----:B------:R-:W-:Y:S01]  /*4200*/  ISETP.LT.OR P2, PT, R72, 0x1, P2 ;  /* 0x000000014800780c */ /* 0x000fe20001741670 */
[----:B------:R-:W-:-:S01]  /*4210*/  FFMA.FTZ R64, R64, UR10, -R81 ;  /* 0x0000000a40407c23 */ /* 0x000fc20008010851 */
[----:B------:R-:W-:Y:S01]  /*4220*/  ISETP.GT.AND P6, PT, R75, 0x79, !P6 ;  /* 0x000000794b00780c */ /* 0x000fe200077c4270 */
[----:B------:R-:W-:-:S01]  /*4230*/  FFMA.FTZ R45, R100, UR10, -R81 ;  /* 0x0000000a642d7c23 */ /* 0x000fc20008010851 */
[----:B------:R-:W-:Y:S01]  /*4240*/  FSEL R77, R2, -INF , !P2 ;  /* 0xff800000024d7808 */ /* 0x000fe20005000000 */
[----:B------:R-:W-:-:S01]  /*4250*/  FFMA.FTZ R2, R76, UR10, -R81 ;  /* 0x0000000a4c027c23 */ /* 0x000fc20008010851 */
[----:B------:R-:W-:Y:S01]  /*4260*/  ISETP.NE.AND P2, PT, R115, RZ, PT ;  /* 0x000000ff7300720c */ /* 0x000fe20003f45270 */
[----:B------:R-:W-:-:S01]  /*4270*/  FFMA.FTZ R46, R102, UR10, -R81 ;  /* 0x0000000a662e7c23 */ /* 0x000fc20008010851 */
[----:B------:R-:W-:Y:S01]  /*4280*/  FMNMX.FTZ R44, R77, R12, !PT ;  /* 0x0000000c4d2c7209 */ /* 0x000fe20007810000 */
[----:B------:R-:W-:Y:S01]  /*4290*/  MUFU.EX2 R45, R45 ;  /* 0x0000002d002d7308 */ /* 0x000fe20000000800 */
[----:B------:R-:W-:Y:S01]  /*42a0*/  ISETP.GT.AND P2, PT, R75, 0x69, !P2 ;  /* 0x000000694b00780c */ /* 0x000fe20005744270 */
[--C-:B------:R-:W-:Y:S01]  /*42b0*/  FFMA.FTZ R47, R104, UR10, -R81.reuse ;  /* 0x0000000a682f7c23 */ /* 0x100fe20008010851 */
[----:B------:R-:W-:Y:S01]  /*42c0*/  FMNMX.FTZ R49, R13, R44, !PT ;  /* 0x0000002c0d317209 */ /* 0x000fe20007810000 */
[--C-:B------:R-:W-:Y:S01]  /*42d0*/  FFMA.FTZ R48, R48, UR10, -R81.reuse ;  /* 0x0000000a30307c23 */ /* 0x100fe20008010851 */
[----:B------:R-:W-:Y:S01]  /*42e0*/  ISETP.LT.OR P2, PT, R72, 0x6a, P2 ;  /* 0x0000006a4800780c */ /* 0x000fe20001741670 */
[--C-:B------:R-:W-:Y:S01]  /*42f0*/  FFMA.FTZ R69, R69, UR10, -R81.reuse ;  /* 0x0000000a45457c23 */ /* 0x100fe20008010851 */
[----:B------:R-:W-:Y:S01]  /*4300*/  FMNMX.FTZ R76, R14, R49, !PT ;  /* 0x000000310e4c7209 */ /* 0x000fe20007810000 */
[----:B------:R1:W-:Y:S01]  /*4310*/  MUFU.EX2 R44, R78 ;  /* 0x0000004e002c7308 */ /* 0x0003e20000000800 */
[----:B------:R-:W-:Y:S01]  /*4320*/  FSEL R53, R53, -INF , !P2 ;  /* 0xff80000035357808 */ /* 0x000fe20005000000 */
[--C-:B------:R-:W-:Y:S01]  /*4330*/  FFMA.FTZ R49, R90, UR10, -R81.reuse ;  /* 0x0000000a5a317c23 */ /* 0x100fe20008010851 */
[----:B------:R-:W-:Y:S01]  /*4340*/  FMNMX.FTZ R79, R15, R76, !PT ;  /* 0x0000004c0f4f7209 */ /* 0x000fe20007810000 */
[--C-:B------:R-:W-:Y:S01]  /*4350*/  FFMA.FTZ R50, R50, UR10, -R81.reuse ;  /* 0x0000000a32327c23 */ /* 0x100fe20008010851 */
[----:B------:R-:W-:Y:S01]  /*4360*/  ISETP.LT.OR P6, PT, R72, 0x7a, P6 ;  /* 0x0000007a4800780c */ /* 0x000fe200037c1670 */
[--C-:B------:R-:W-:Y:S01]  /*4370*/  FFMA.FTZ R51, R51, UR10, -R81.reuse ;  /* 0x0000000a33337c23 */ /* 0x100fe20008010851 */
[----:B------:R-:W-:Y:S01]  /*4380*/  FMNMX.FTZ R76, R20, R79, !PT ;  /* 0x0000004f144c7209 */ /* 0x000fe20007810000 */
[----:B------:R-:W2:Y:S01]  /*4390*/  MUFU.EX2 R2, R2 ;  /* 0x0000000200027308 */ /* 0x000ea20000000800 */
[----:B-1----:R-:W-:-:S01]  /*43a0*/  FFMA.FTZ R78, R74, UR10, -R81 ;  /* 0x0000000a4a4e7c23 */ /* 0x002fc20008010851 */
[----:B------:R-:W-:Y:S01]  /*43b0*/  FSEL R57, R57, -INF , !P6 ;  /* 0xff80000039397808 */ /* 0x000fe20007000000 */
[----:B------:R-:W-:-:S01]  /*43c0*/  FFMA.FTZ R52, R52, UR10, -R81 ;  /* 0x0000000a34347c23 */ /* 0x000fc20008010851 */
[----:B------:R-:W-:Y:S01]  /*43d0*/  FMNMX.FTZ R79, R21, R76, !PT ;  /* 0x0000004c154f7209 */ /* 0x000fe20007810000 */
[----:B------:R-:W-:-:S01]  /*43e0*/  FFMA.FTZ R71, R71, UR10, -R81 ;  /* 0x0000000a47477c23 */ /* 0x000fc20008010851 */
[--C-:B------:R-:W-:Y:S01]  /*43f0*/  FFMA.FTZ R63, R63, UR10, -R81.reuse ;  /* 0x0000000a3f3f7c23 */ /* 0x100fe20008010851 */
[----:B------:R-:W-:-:S01]  /*4400*/  FFMA.FTZ R62, R62, UR10, -R81 ;  /* 0x0000000a3e3e7c23 */ /* 0x000fc20008010851 */
        /* <DEDUP_REMOVED lines=9> */
[----:B------:R-:W3:Y:S03]  /*44a0*/  MUFU.EX2 R47, R47 ;  /* 0x0000002f002f7308 */ /* 0x000ee60000000800 */
[----:B------:R-:W-:-:S04]  /*44b0*/  FMNMX.FTZ R79, R27, R76, !PT ;  /* 0x0000004c1b4f7209 */ /* 0x000fc80007810000 */
[----:B------:R-:W-:Y:S01]  /*44c0*/  FMNMX.FTZ R76, R28, R79, !PT ;  /* 0x0000004f1c4c7209 */ /* 0x000fe20007810000 */
[----:B------:R-:W4:Y:S03]  /*44d0*/  MUFU.EX2 R49, R49 ;  /* 0x0000003100317308 */ /* 0x000f260000000800 */
[----:B------:R-:W-:-:S04]  /*44e0*/  FMNMX.FTZ R79, R29, R76, !PT ;  /* 0x0000004c1d4f7209 */ /* 0x000fc80007810000 */
[----:B------:R-:W-:Y:S01]  /*44f0*/  FMNMX.FTZ R76, R30, R79, !PT ;  /* 0x0000004f1e4c7209 */ /* 0x000fe20007810000 */
[----:B------:R-:W5:Y:S03]  /*4500*/  MUFU.EX2 R48, R48 ;  /* 0x0000003000307308 */ /* 0x000f660000000800 */
[----:B------:R-:W-:Y:S01]  /*4510*/  FMNMX.FTZ R79, R31, R76, !PT ;  /* 0x0000004c1f4f7209 */ /* 0x000fe20007810000 */
[----:B------:R-:W-:-:S03]  /*4520*/  FFMA.FTZ R76, R73, UR10, -R81 ;  /* 0x0000000a494c7c23 */ /* 0x000fc60008010851 */
[----:B------:R-:W-:Y:S01]  /*4530*/  FMNMX.FTZ R74, R32, R79, !PT ;  /* 0x0000004f204a7209 */ /* 0x000fe20007810000 */
[----:B------:R-:W5:Y:S03]  /*4540*/  MUFU.EX2 R69, R69 ;  /* 0x0000004500457308 */ /* 0x000f660000000800 */
[----:B------:R-:W-:-:S04]  /*4550*/  FMNMX.FTZ R73, R33, R74, !PT ;  /* 0x0000004a21497209 */ /* 0x000fc80007810000 */
[----:B------:R-:W-:Y:S01]  /*4560*/  FMNMX.FTZ R74, R34, R73, !PT ;  /* 0x00000049224a7209 */ /* 0x000fe20007810000 */
[----:B------:R2:W-:Y:S03]  /*4570*/  MUFU.EX2 R79, R76 ;  /* 0x0000004c004f7308 */ /* 0x0005e60000000800 */
[----:B------:R-:W-:-:S04]  /*4580*/  FMNMX.FTZ R73, R35, R74, !PT ;  /* 0x0000004a23497209 */ /* 0x000fc80007810000 */
[----:B------:R-:W-:Y:S01]  /*4590*/  FMNMX.FTZ R74, R36, R73, !PT ;  /* 0x00000049244a7209 */ /* 0x000fe20007810000 */
[----:B------:R-:W5:Y:S01]  /*45a0*/  MUFU.EX2 R50, R50 ;  /* 0x0000003200327308 */ /* 0x000f620000000800 */
[----:B--2---:R-:W-:-:S02]  /*45b0*/  FFMA.FTZ R76, R68, UR10, -R81 ;  /* 0x0000000a444c7c23 */ /* 0x004fc40008010851 */
[----:B------:R-:W-:Y:S01]  /*45c0*/  FMNMX.FTZ R73, R43, R74, !PT ;  /* 0x0000004a2b497209 */ /* 0x000fe20007810000 */
[----:B------:R-:W-:-:S03]  /*45d0*/  FFMA.FTZ R74, R70, UR10, -R81 ;  /* 0x0000000a464a7c23 */ /* 0x000fc60008010851 */
[----:B------:R-:W-:Y:S01]  /*45e0*/  FMNMX.FTZ R73, R42, R73, !PT ;  /* 0x000000492a497209 */ /* 0x000fe20007810000 */
[----:B------:R-:W-:Y:S03]  /*45f0*/  MUFU.EX2 R75, R76 ;  /* 0x0000004c004b7308 */ /* 0x000fe60000000800 */
[----:B------:R-:W-:-:S04]  /*4600*/  FMNMX.FTZ R70, R38, R73, !PT ;  /* 0x0000004926467209 */ /* 0x000fc80007810000 */
[----:B------:R-:W-:Y:S01]  /*4610*/  FMNMX.FTZ R70, R37, R70, !PT ;  /* 0x0000004625467209 */ /* 0x000fe20007810000 */
[----:B------:R-:W-:Y:S03]  /*4620*/  MUFU.EX2 R51, R51 ;  /* 0x0000003300337308 */ /* 0x000fe60000000800 */
[----:B------:R-:W-:-:S04]  /*4630*/  FMNMX.FTZ R70, R41, R70, !PT ;  /* 0x0000004629467209 */ /* 0x000fc80007810000 */
[----:B------:R-:W-:Y:S01]  /*4640*/  FMNMX.FTZ R73, R39, R70, !PT ;  /* 0x0000004627497209 */ /* 0x000fe20007810000 */
[----:B------:R-:W-:-:S01]  /*4650*/  FFMA.FTZ R70, R67, UR10, -R81 ;  /* 0x0000000a43467c23 */ /* 0x000fc20008010851 */
[----:B------:R-:W-:Y:S02]  /*4660*/  MUFU.EX2 R78, R78 ;  /* 0x0000004e004e7308 */ /* 0x000fe40000000800 */
[----:B------:R-:W-:Y:S01]  /*4670*/  FMNMX.FTZ R68, R40, R73, !PT ;  /* 0x0000004928447209 */ /* 0x000fe20007810000 */
[----:B------:R-:W-:-:S03]  /*4680*/  FFMA.FTZ R73, R66, UR10, -R81 ;  /* 0x0000000a42497c23 */ /* 0x000fc60008010851 */
[----:B------:R-:W-:Y:S02]  /*4690*/  FMNMX.FTZ R68, R53, R68, !PT ;  /* 0x0000004435447209 */ /* 0x000fe40007810000 */
[----:B------:R-:W-:Y:S02]  /*46a0*/  MUFU.EX2 R52, R52 ;  /* 0x0000003400347308 */ /* 0x000fe40000000800 */
[----:B------:R-:W-:Y:S01]  /*46b0*/  FMNMX.FTZ R67, R55, R68, !PT ;  /* 0x0000004437437209 */ /* 0x000fe20007810000 */
[----:B------:R-:W-:-:S03]  /*46c0*/  FFMA.FTZ R68, R65, UR10, -R81 ;  /* 0x0000000a41447c23 */ /* 0x000fc60008010851 */
[----:B------:R-:W-:Y:S02]  /*46d0*/  FMNMX.FTZ R67, R54, R67, !PT ;  /* 0x0000004336437209 */ /* 0x000fe40007810000 */
[----:B------:R-:W-:Y:S02]  /*46e0*/  MUFU.EX2 R71, R71 ;  /* 0x0000004700477308 */ /* 0x000fe40000000800 */
[----:B------:R-:W-:-:S04]  /*46f0*/  FMNMX.FTZ R66, R56, R67, !PT ;  /* 0x0000004338427209 */ /* 0x000fc80007810000 */
[----:B------:R-:W-:Y:S02]  /*4700*/  FMNMX.FTZ R66, R57, R66, !PT ;  /* 0x0000004239427209 */ /* 0x000fe40007810000 */
[----:B------:R2:W-:Y:S03]  /*4710*/  MUFU.EX2 R67, R64 ;  /* 0x0000004000437308 */ /* 0x0005e60000000800 */
[----:B------:R-:W1:Y:S05]  /*4720*/  SHFL.BFLY PT, R65, R66, 0x2, 0x1f ;  /* 0x0c401f0042417f89 */ /* 0x000e6a00000e0000 */
[----:B------:R-:W-:Y:S01]  /*4730*/  MUFU.EX2 R74, R74 ;  /* 0x0000004a004a7308 */ /* 0x000fe20000000800 */
[----:B--2---:R-:W-:-:S07]  /*4740*/  FFMA.FTZ R64, R58, UR10, -R81 ;  /* 0x0000000a3a407c23 */ /* 0x004fce0008010851 */
[----:B------:R-:W-:Y:S08]  /*4750*/  MUFU.EX2 R70, R70 ;  /* 0x0000004600467308 */ /* 0x000ff00000000800 */
[----:B------:R-:W-:Y:S01]  /*4760*/  MUFU.EX2 R73, R73 ;  /* 0x0000004900497308 */ /* 0x000fe20000000800 */
[----:B-1----:R-:W-:Y:S01]  /*4770*/  FMNMX.FTZ R65, R66, R65, !PT ;  /* 0x0000004142417209 */ /* 0x002fe20007810000 */
[--C-:B------:R-:W-:Y:S01]  /*4780*/  FFMA.FTZ R66, R11, UR10, -R81.reuse ;  /* 0x0000000a0b427c23 */ /* 0x100fe20008010851 */
[----:B------:R-:W-:-:S01]  /*4790*/  FFMA.FTZ R11, R10, UR10, -R81 ;  /* 0x0000000a0a0b7c23 */ /* 0x000fc20008010851 */
[--C-:B------:R-:W-:Y:S01]  /*47a0*/  FFMA.FTZ R10, R9, UR10, -R81.reuse ;  /* 0x0000000a090a7c23 */ /* 0x100fe20008010851 */
[----:B------:R-:W-:-:S01]  /*47b0*/  FFMA.FTZ R9, R8, UR10, -R81 ;  /* 0x0000000a08097c23 */ /* 0x000fc20008010851 */
[----:B------:R-:W1:Y:S02]  /*47c0*/  SHFL.BFLY PT, R58, R65, 0x1, 0x1f ;  /* 0x0c201f00413a7f89 */ /* 0x000e6400000e0000 */
[----:B------:R-:W-:Y:S08]  /*47d0*/  MUFU.EX2 R68, R68 ;  /* 0x0000004400447308 */ /* 0x000ff00000000800 */
[----:B------:R-:W-:Y:S08]  /*47e0*/  MUFU.EX2 R61, R61 ;  /* 0x0000003d003d7308 */ /* 0x000ff00000000800 */
[----:B------:R-:W-:Y:S01]  /*47f0*/  MUFU.EX2 R60, R60 ;  /* 0x0000003c003c7308 */ /* 0x000fe20000000800 */
[----:B-1----:R-:W-:Y:S01]  /*4800*/  FMNMX.FTZ R8, R65, R58, !PT ;  /* 0x0000003a41087209 */ /* 0x002fe20007810000 */
[----:B------:R-:W-:-:S06]  /*4810*/  IMAD.U32 R65, RZ, RZ, UR10 ;  /* 0x0000000aff417e24 */ /* 0x000fcc000f8e00ff */
[----:B------:R-:W-:Y:S01]  /*4820*/  MUFU.EX2 R63, R63 ;  /* 0x0000003f003f7308 */ /* 0x000fe20000000800 */
[C---:B------:R-:W-:Y:S01]  /*4830*/  FSETP.NEU.FTZ.AND P2, PT, R8.reuse, -INF , PT ;  /* 0xff8000000800780b */ /* 0x040fe20003f5d000 */
[----:B------:R-:W-:Y:S01]  /*4840*/  FFMA.FTZ R58, R8, R65, -8 ;  /* 0xc1000000083a7423 */ /* 0x000fe20000010041 */
[----:B------:R-:W-:-:S04]  /*4850*/  FADD.FTZ R65, R2, R45 ;  /* 0x0000002d02417221 */ /* 0x000fc80000010000 */
[----:B------:R-:W-:Y:S01]  /*4860*/  FSEL R58, R58, RZ, P2 ;  /* 0x000000ff3a3a7208 */ /* 0x000fe20001000000 */
[----:B------:R-:W-:-:S01]  /*4870*/  FADD.FTZ R72, R46, R65 ;  /* 0x000000412e487221 */ /* 0x000fc20000010000 */
[----:B------:R-:W-:Y:S01]  /*4880*/  MUFU.EX2 R62, R62 ;  /* 0x0000003e003e7308 */ /* 0x000fe20000000800 */
        /* <DEDUP_REMOVED lines=9> */
[----:B---3--:R-:W-:Y:S01]  /*4920*/  FADD.FTZ R65, R47, R72 ;  /* 0x000000482f417221 */ /* 0x008fe20000010000 */
[----:B------:R-:W-:-:S01]  /*4930*/  FFMA.FTZ R24, R24, UR10, -R58 ;  /* 0x0000000a18187c23 */ /* 0x000fc2000801083a */
[--C-:B------:R-:W-:Y:S01]  /*4940*/  FFMA.FTZ R25, R25, UR10, -R58.reuse ;  /* 0x0000000a19197c23 */ /* 0x100fe2000801083a */
[----:B------:R-:W-:-:S01]  /*4950*/  FFMA.FTZ R26, R26, UR10, -R58 ;  /* 0x0000000a1a1a7c23 */ /* 0x000fc2000801083a */
[----:B------:R-:W-:Y:S01]  /*4960*/  FADD.FTZ R76, R44, R65 ;  /* 0x000000412c4c7221 */ /* 0x000fe20000010000 */
[----:B------:R-:W-:-:S01]  /*4970*/  FFMA.FTZ R27, R27, UR10, -R58 ;  /* 0x0000000a1b1b7c23 */ /* 0x000fc2000801083a */
[----:B------:R-:W1:Y:S01]  /*4980*/  MUFU.EX2 R12, R12 ;  /* 0x0000000c000c7308 */ /* 0x000e620000000800 */
[----:B------:R-:W-:-:S01]  /*4990*/  FFMA.FTZ R28, R28, UR10, -R58 ;  /* 0x0000000a1c1c7c23 */ /* 0x000fc2000801083a */
[----:B----4-:R-:W-:Y:S01]  /*49a0*/  FADD.FTZ R81, R49, R76 ;  /* 0x0000004c31517221 */ /* 0x010fe20000010000 */
[----:B------:R-:W-:-:S01]  /*49b0*/  FFMA.FTZ R29, R29, UR10, -R58 ;  /* 0x0000000a1d1d7c23 */ /* 0x000fc2000801083a */
[--C-:B------:R-:W-:Y:S01]  /*49c0*/  FFMA.FTZ R30, R30, UR10, -R58.reuse ;  /* 0x0000000a1e1e7c23 */ /* 0x100fe2000801083a */
[----:B------:R-:W-:-:S01]  /*49d0*/  FFMA.FTZ R31, R31, UR10, -R58 ;  /* 0x0000000a1f1f7c23 */ /* 0x000fc2000801083a */
[----:B-----5:R-:W-:Y:S01]  /*49e0*/  FADD.FTZ R76, R48, R81 ;  /* 0x00000051304c7221 */ /* 0x020fe20000010000 */
[----:B------:R-:W-:-:S01]  /*49f0*/  FFMA.FTZ R32, R32, UR10, -R58 ;  /* 0x0000000a20207c23 */ /* 0x000fc2000801083a */
[----:B------:R-:W2:Y:S01]  /*4a00*/  MUFU.EX2 R13, R13 ;  /* 0x0000000d000d7308 */ /* 0x000ea20000000800 */
[----:B------:R-:W-:-:S01]  /*4a10*/  FFMA.FTZ R33, R33, UR10, -R58 ;  /* 0x0000000a21217c23 */ /* 0x000fc2000801083a */
[C---:B------:R-:W-:Y:S01]  /*4a20*/  FADD.FTZ R81, R69.reuse, R76 ;  /* 0x0000004c45517221 */ /* 0x040fe20000010000 */
[----:B------:R-:W-:Y:S01]  /*4a30*/  F2FP.SATFINITE.E4M3.F32.PACK_AB_MERGE_C R69, R69, R48, RZ ;  /* 0x000000304545723e */ /* 0x000fe200048070ff */
[--C-:B------:R-:W-:Y:S01]  /*4a40*/  FFMA.FTZ R34, R34, UR10, -R58.reuse ;  /* 0x0000000a22227c23 */ /* 0x100fe2000801083a */
[----:B------:R-:W-:-:S01]  /*4a50*/  FFMA.FTZ R35, R35, UR10, -R58 ;  /* 0x0000000a23237c23 */ /* 0x000fc2000801083a */
[----:B------:R-:W-:Y:S01]  /*4a60*/  FADD.FTZ R76, R50, R81 ;  /* 0x00000051324c7221 */ /* 0x000fe20000010000 */
[----:B------:R-:W-:Y:S01]  /*4a70*/  F2FP.SATFINITE.E4M3.F32.PACK_AB_MERGE_C R198, R49, R44, R69 ;  /* 0x0000002c31c6723e */ /* 0x000fe20004807045 */
[----:B------:R-:W3:Y:S01]  /*4a80*/  MUFU.EX2 R14, R14 ;  /* 0x0000000e000e7308 */ /* 0x000ee20000000800 */
[----:B-1----:R-:W-:-:S01]  /*4a90*/  FADD.FTZ R72, R77, R12 ;  /* 0x0000000c4d487221 */ /* 0x002fc20000010000 */
[----:B------:R-:W-:Y:S01]  /*4aa0*/  FADD.FTZ R81, R51, R76 ;  /* 0x0000004c33517221 */ /* 0x000fe20000010000 */
[----:B------:R-:W-:Y:S01]  /*4ab0*/  F2FP.SATFINITE.E4M3.F32.PACK_AB_MERGE_C R76, R47, R46, RZ ;  /* 0x0000002e2f4c723e */ /* 0x000fe200048070ff */
[--C-:B------:R-:W-:Y:S01]  /*4ac0*/  FFMA.FTZ R36, R36, UR10, -R58.reuse ;  /* 0x0000000a24247c23 */ /* 0x100fe2000801083a */
[----:B------:R-:W-:-:S01]  /*4ad0*/  FFMA.FTZ R43, R43, UR10, -R58 ;  /* 0x0000000a2b2b7c23 */ /* 0x000fc2000801083a */
[----:B------:R-:W-:Y:S01]  /*4ae0*/  FFMA.FTZ R39, R39, UR10, -R58 ;  /* 0x0000000a27277c23 */ /* 0x000fe2000801083a */
[----:B------:R-:W-:Y:S01]  /*4af0*/  F2FP.SATFINITE.E4M3.F32.PACK_AB_MERGE_C R196, R45, R2, R76 ;  /* 0x000000022dc4723e */ /* 0x000fe2000480704c */
        /* <DEDUP_REMOVED lines=13> */
[----:B------:R-:W-:-:S03]  /*4bd0*/  FFMA.FTZ R57, R57, UR10, -R58 ;  /* 0x0000000a39397c23 */ /* 0x000fc6000801083a */
[----:B------:R-:W3:Y:S01]  /*4be0*/  MUFU.EX2 R21, R21 ;  /* 0x0000001500157308 */ /* 0x000ee20000000800 */
[----:B-1----:R-:W-:-:S07]  /*4bf0*/  FADD.FTZ R65, R15, R72 ;  /* 0x000000480f417221 */ /* 0x002fce0000010000 */
[----:B------:R-:W1:Y:S01]  /*4c00*/  MUFU.EX2 R24, R24 ;  /* 0x0000001800187308 */ /* 0x000e620000000800 */
[----:B--2---:R-:W-:-:S07]  /*4c10*/  FADD.FTZ R72, R20, R65 ;  /* 0x0000004114487221 */ /* 0x004fce0000010000 */
[----:B------:R-:W2:Y:S01]  /*4c20*/  MUFU.EX2 R25, R25 ;  /* 0x0000001900197308 */ /* 0x000ea20000000800 */
[----:B---3--:R-:W-:-:S01]  /*4c30*/  FADD.FTZ R65, R21, R72 ;  /* 0x0000004815417221 */ /* 0x008fc20000010000 */
[----:B------:R-:W-:Y:S01]  /*4c40*/  FADD.FTZ R72, R78, R81 ;  /* 0x000000514e487221 */ /* 0x000fe20000010000 */
[----:B------:R-:W-:-:S04]  /*4c50*/  F2FP.SATFINITE.E4M3.F32.PACK_AB_MERGE_C R78, R79, R78, RZ ;  /* 0x0000004e4f4e723e */ /* 0x000fc800048070ff */
[----:B------:R-:W-:Y:S01]  /*4c60*/  F2FP.SATFINITE.E4M3.F32.PACK_AB_MERGE_C R192, R51, R50, R78 ;  /* 0x0000003233c0723e */ /* 0x000fe2000480704e */
[----:B------:R-:W3:Y:S01]  /*4c70*/  MUFU.EX2 R26, R26 ;  /* 0x0000001a001a7308 */ /* 0x000ee20000000800 */
[----:B-1----:R-:W-:-:S01]  /*4c80*/  FADD.FTZ R46, R24, R65 ;  /* 0x00000041182e7221 */ /* 0x002fc20000010000 */
[----:B------:R-:W-:Y:S01]  /*4c90*/  FADD.FTZ R65, R79, R72 ;  /* 0x000000484f417221 */ /* 0x000fe20000010000 */
[----:B------:R-:W-:-:S03]  /*4ca0*/  F2FP.SATFINITE.E4M3.F32.PACK_AB_MERGE_C R21, R24, R21, RZ ;  /* 0x000000151815723e */ /* 0x000fc600048070ff */
[----:B------:R-:W-:Y:S01]  /*4cb0*/  FADD.FTZ R48, R52, R65 ;  /* 0x0000004134307221 */ /* 0x000fe20000010000 */
[----:B------:R-:W-:Y:S01]  /*4cc0*/  F2FP.SATFINITE.E4M3.F32.PACK_AB_MERGE_C R199, R20, R15, R21 ;  /* 0x0000000f14c7723e */ /* 0x000fe20004807015 */
[----:B------:R-:W1:Y:S01]  /*4cd0*/  MUFU.EX2 R27, R27 ;  /* 0x0000001b001b7308 */ /* 0x000e620000000800 */
[----:B--2---:R-:W-:-:S07]  /*4ce0*/  FADD.FTZ R47, R25, R46 ;  /* 0x0000002e192f7221 */ /* 0x004fce0000010000 */
[----:B------:R-:W2:Y:S01]  /*4cf0*/  MUFU.EX2 R28, R28 ;  /* 0x0000001c001c7308 */ /* 0x000ea20000000800 */
[----:B---3--:R-:W-:-:S01]  /*4d00*/  FADD.FTZ R46, R26, R47 ;  /* 0x0000002f1a2e7221 */ /* 0x008fc20000010000 */
[----:B------:R-:W-:-:S04]  /*4d10*/  FADD.FTZ R47, R71, R48 ;  /* 0x00000030472f7221 */ /* 0x000fc80000010000 */
[----:B------:R-:W-:Y:S01]  /*4d20*/  FADD.FTZ R44, R74, R47 ;  /* 0x0000002f4a2c7221 */ /* 0x000fe20000010000 */
[----:B------:R-:W-:Y:S01]  /*4d30*/  F2FP.SATFINITE.E4M3.F32.PACK_AB_MERGE_C R74, R75, R74, RZ ;  /* 0x0000004a4b4a723e */ /* 0x000fe200048070ff */
[----:B------:R-:W3:Y:S01]  /*4d40*/  MUFU.EX2 R29, R29 ;  /* 0x0000001d001d7308 */ /* 0x000ee20000000800 */
[----:B-1----:R-:W-:-:S01]  /*4d50*/  FADD.FTZ R45, R27, R46 ;  /* 0x0000002e1b2d7221 */ /* 0x002fc20000010000 */
[----:B------:R-:W-:Y:S01]  /*4d60*/  FADD.FTZ R75, R75, R44 ;  /* 0x0000002c4b4b7221 */ /* 0x000fe20000010000 */
[----:B------:R-:W-:-:S03]  /*4d70*/  F2FP.SATFINITE.E4M3.F32.PACK_AB_MERGE_C R194, R71, R52, R74 ;  /* 0x0000003447c2723e */ /* 0x000fc6000480704a */
[----:B------:R-:W-:Y:S02]  /*4d80*/  FADD.FTZ R46, R70, R75 ;  /* 0x0000004b462e7221 */ /* 0x000fe40000010000 */
[----:B------:R-:W1:Y:S01]  /*4d90*/  MUFU.EX2 R30, R30 ;  /* 0x0000001e001e7308 */ /* 0x000e620000000800 */
[----:B--2---:R-:W-:-:S01]  /*4da0*/  FADD.FTZ R2, R28, R45 ;  /* 0x0000002d1c027221 */ /* 0x004fc20000010000 */
[----:B------:R-:W-:Y:S01]  /*4db0*/  FADD.FTZ R47, R73, R46 ;  /* 0x0000002e492f7221 */ /* 0x000fe20000010000 */
[----:B------:R-:W-:Y:S02]  /*4dc0*/  F2FP.SATFINITE.E4M3.F32.PACK_AB_MERGE_C R46, R67, R68, RZ ;  /* 0x00000044432e723e */ /* 0x000fe400048070ff */
[----:B------:R-:W-:Y:S01]  /*4dd0*/  F2FP.SATFINITE.E4M3.F32.PACK_AB_MERGE_C R27, R28, R27, RZ ;  /* 0x0000001b1c1b723e */ /* 0x000fe200048070ff */
[----:B------:R-:W-:-:S01]  /*4de0*/  FADD.FTZ R68, R68, R47 ;  /* 0x0000002f44447221 */ /* 0x000fc20000010000 */
[----:B------:R-:W-:Y:S01]  /*4df0*/  F2FP.SATFINITE.E4M3.F32.PACK_AB_MERGE_C R188, R73, R70, R46 ;  /* 0x0000004649bc723e */ /* 0x000fe2000480702e */
[----:B------:R-:W2:Y:S01]  /*4e00*/  MUFU.EX2 R31, R31 ;  /* 0x0000001f001f7308 */ /* 0x000ea20000000800 */
[----:B---3--:R-:W-:-:S01]  /*4e10*/  FADD.FTZ R45, R29, R2 ;  /* 0x000000021d2d7221 */ /* 0x008fc20000010000 */
[----:B------:R-:W-:Y:S01]  /*4e20*/  FADD.FTZ R68, R67, R68 ;  /* 0x0000004443447221 */ /* 0x000fe20000010000 */
[----:B------:R-:W-:-:S05]  /*4e30*/  F2FP.SATFINITE.E4M3.F32.PACK_AB_MERGE_C R193, R26, R25, R27 ;  /* 0x000000191ac1723e */ /* 0x000fca000480701b */
[----:B------:R-:W3:Y:S01]  /*4e40*/  MUFU.EX2 R32, R32 ;  /* 0x0000002000207308 */ /* 0x000ee20000000800 */
[----:B-1----:R-:W-:-:S07]  /*4e50*/  FADD.FTZ R44, R30, R45 ;  /* 0x0000002d1e2c7221 */ /* 0x002fce0000010000 */
[----:B------:R-:W1:Y:S01]  /*4e60*/  MUFU.EX2 R33, R33 ;  /* 0x0000002100217308 */ /* 0x000e620000000800 */
[----:B--2---:R-:W-:-:S07]  /*4e70*/  FADD.FTZ R45, R31, R44 ;  /* 0x0000002c1f2d7221 */ /* 0x004fce0000010000 */
[----:B------:R-:W2:Y:S01]  /*4e80*/  MUFU.EX2 R34, R34 ;  /* 0x0000002200227308 */ /* 0x000ea20000000800 */
[----:B---3--:R-:W-:-:S01]  /*4e90*/  FADD.FTZ R44, R32, R45 ;  /* 0x0000002d202c7221 */ /* 0x008fc20000010000 */
[----:B------:R-:W-:Y:S02]  /*4ea0*/  F2FP.SATFINITE.E4M3.F32.PACK_AB_MERGE_C R45, R60, R61, RZ ;  /* 0x0000003d3c2d723e */ /* 0x000fe400048070ff */
[----:B------:R-:W-:Y:S02]  /*4eb0*/  F2FP.SATFINITE.E4M3.F32.PACK_AB_MERGE_C R31, R32, R31, RZ ;  /* 0x0000001f201f723e */ /* 0x000fe400048070ff */
[----:B------:R-:W-:Y:S01]  /*4ec0*/  F2FP.SATFINITE.E4M3.F32.PACK_AB_MERGE_C R190, R62, R63, R45 ;  /* 0x0000003f3ebe723e */ /* 0x000fe2000480702d */
[----:B------:R-:W-:-:S01]  /*4ed0*/  FADD.FTZ R63, R63, R68 ;  /* 0x000000443f3f7221 */ /* 0x000fc20000010000 */
[----:B------:R-:W3:Y:S01]  /*4ee0*/  MUFU.EX2 R35, R35 ;  /* 0x0000002300237308 */ /* 0x000ee20000000800 */
[----:B------:R-:W-:Y:S02]  /*4ef0*/  F2FP.SATFINITE.E4M3.F32.PACK_AB_MERGE_C R195, R30, R29, R31 ;  /* 0x0000001d1ec3723e */ /* 0x000fe4000480701f */
[----:B------:R-:W-:-:S04]  /*4f00*/  FADD.FTZ R62, R62, R63 ;  /* 0x0000003f3e3e7221 */ /* 0x000fc80000010000 */
[----:B------:R-:W-:Y:S01]  /*4f10*/  FADD.FTZ R61, R61, R62 ;  /* 0x0000003e3d3d7221 */ /* 0x000fe20000010000 */
[----:B------:R-:W4:Y:S03]  /*4f20*/  MUFU.EX2 R36, R36 ;  /* 0x0000002400247308 */ /* 0x000f260000000800 */
[----:B------:R-:W-:-:S05]  /*4f30*/  FADD.FTZ R60, R60, R61 ;  /* 0x0000003d3c3c7221 */ /* 0x000fca0000010000 */
[----:B------:R-:W5:Y:S08]  /*4f40*/  MUFU.EX2 R43, R43 ;  /* 0x0000002b002b7308 */ /* 0x000f700000000800 */
[----:B------:R1:W-:Y:S08]  /*4f50*/  MUFU.EX2 R2, R39 ;  /* 0x0000002700027308 */ /* 0x0003f00000000800 */
[----:B------:R-:W5:Y:S01]  /*4f60*/  MUFU.EX2 R42, R42 ;  /* 0x0000002a002a7308 */ /* 0x000f620000000800 */
[----:B-1----:R-:W-:-:S04]  /*4f70*/  FADD.FTZ R39, R33, R44 ;  /* 0x0000002c21277221 */ /* 0x002fc80000010000 */
[----:B--2---:R-:W-:-:S03]  /*4f80*/  FADD.FTZ R44, R34, R39 ;  /* 0x00000027222c7221 */ /* 0x004fc60000010000 */
[----:B------:R-:W1:Y:S01]  /*4f90*/  MUFU.EX2 R38, R38 ;  /* 0x0000002600267308 */ /* 0x000e620000000800 */
[----:B---3--:R-:W-:-:S01]  /*4fa0*/  FADD.FTZ R39, R35, R44 ;  /* 0x0000002c23277221 */ /* 0x008fc20000010000 */
[----:B----4-:R-:W-:-:S03]  /*4fb0*/  F2FP.SATFINITE.E4M3.F32.PACK_AB_MERGE_C R35, R36, R35, RZ ;  /* 0x000000232423723e */ /* 0x010fc600048070ff */
[----:B------:R-:W-:Y:S01]  /*4fc0*/  FADD.FTZ R44, R36, R39 ;  /* 0x00000027242c7221 */ /* 0x000fe20000010000 */
[----:B------:R-:W-:Y:S02]  /*4fd0*/  F2FP.SATFINITE.E4M3.F32.PACK_AB_MERGE_C R39, R14, R13, RZ ;  /* 0x0000000d0e27723e */ /* 0x000fe400048070ff */
[----:B------:R-:W-:Y:S01]  /*4fe0*/  MUFU.EX2 R66, R66 ;  /* 0x0000004200427308 */ /* 0x000fe20000000800 */
[----:B-----5:R-:W-:-:S01]  /*4ff0*/  FADD.FTZ R13, R43, R44 ;  /* 0x0000002c2b0d7221 */ /* 0x020fc20000010000 */
[----:B------:R-:W-:Y:S02]  /*5000*/  F2FP.SATFINITE.E4M3.F32.PACK_AB_MERGE_C R197, R12, R77, R39 ;  /* 0x0000004d0cc5723e */ /* 0x000fe40004807027 */
[----:B------:R-:W-:Y:S01]  /*5010*/  F2FP.SATFINITE.E4M3.F32.PACK_AB_MERGE_C R189, R34, R33, R35 ;  /* 0x0000002122bd723e */ /* 0x000fe20004807023 */
[----:B------:R-:W-:-:S03]  /*5020*/  FADD.FTZ R13, R42, R13 ;  /* 0x0000000d2a0d7221 */ /* 0x000fc60000010000 */
[----:B------:R-:W2:Y:S01]  /*5030*/  MUFU.EX2 R11, R11 ;  /* 0x0000000b000b7308 */ /* 0x000ea20000000800 */
[----:B-1----:R-:W-:-:S07]  /*5040*/  FADD.FTZ R14, R38, R13 ;  /* 0x0000000d260e7221 */ /* 0x002fce0000010000 */
[----:B------:R-:W1:Y:S08]  /*5050*/  MUFU.EX2 R37, R37 ;  /* 0x0000002500257308 */ /* 0x000e700000000800 */
[----:B------:R-:W-:Y:S01]  /*5060*/  MUFU.EX2 R59, R59 ;  /* 0x0000003b003b7308 */ /* 0x000fe20000000800 */
[----:B--2---:R-:W-:-:S07]  /*5070*/  F2FP.SATFINITE.E4M3.F32.PACK_AB_MERGE_C R24, R11, R66, RZ ;  /* 0x000000420b18723e */ /* 0x004fce00048070ff */
[----:B------:R-:W2:Y:S01]  /*5080*/  MUFU.EX2 R64, R64 ;  /* 0x0000004000407308 */ /* 0x000ea20000000800 */
[----:B-1----:R-:W-:-:S01]  /*5090*/  FADD.FTZ R14, R37, R14 ;  /* 0x0000000e250e7221 */ /* 0x002fc20000010000 */
[----:B------:R-:W-:-:S04]  /*50a0*/  F2FP.SATFINITE.E4M3.F32.PACK_AB_MERGE_C R37, R37, R38, RZ ;  /* 0x000000262525723e */ /* 0x000fc800048070ff */
[----:B------:R-:W-:Y:S02]  /*50b0*/  F2FP.SATFINITE.E4M3.F32.PACK_AB_MERGE_C R191, R42, R43, R37 ;  /* 0x0000002b2abf723e */ /* 0x000fe40004807025 */
[----:B------:R-:W1:Y:S08]  /*50c0*/  MUFU.EX2 R41, R41 ;  /* 0x0000002900297308 */ /* 0x000e700000000800 */
[----:B------:R-:W3:Y:S01]  /*50d0*/  MUFU.EX2 R40, R40 ;  /* 0x0000002800287308 */ /* 0x000ee20000000800 */
[----:B--2---:R-:W-:Y:S01]  /*50e0*/  F2FP.SATFINITE.E4M3.F32.PACK_AB_MERGE_C R184, R64, R59, R24 ;  /* 0x0000003b40b8723e */ /* 0x004fe20004807018 */
[----:B------:R-:W-:-:S04]  /*50f0*/  FADD.FTZ R59, R59, R60 ;  /* 0x0000003c3b3b7221 */ /* 0x000fc80000010000 */
[----:B------:R-:W-:Y:S02]  /*5100*/  FADD.FTZ R59, R64, R59 ;  /* 0x0000003b403b7221 */ /* 0x000fe40000010000 */
[----:B------:R-:W-:Y:S01]  /*5110*/  MUFU.EX2 R5, R5 ;  /* 0x0000000500057308 */ /* 0x000fe20000000800 */
[----:B-1----:R-:W-:-:S01]  /*5120*/  FADD.FTZ R13, R41, R14 ;  /* 0x0000000e290d7221 */ /* 0x002fc20000010000 */
[----:B------:R-:W-:-:S03]  /*5130*/  FADD.FTZ R66, R66, R59 ;  /* 0x0000003b42427221 */ /* 0x000fc60000010000 */
[----:B------:R-:W-:Y:S01]  /*5140*/  FADD.FTZ R13, R2, R13 ;  /* 0x0000000d020d7221 */ /* 0x000fe20000010000 */
[----:B------:R-:W-:-:S02]  /*5150*/  FADD.FTZ R11, R11, R66 ;  /* 0x000000420b0b7221 */ /* 0x000fc40000010000 */
        /* <DEDUP_REMOVED lines=8> */
[----:B------:R-:W-:Y:S01]  /*51e0*/  F2FP.SATFINITE.E4M3.F32.PACK_AB_MERGE_C R185, R2, R41, R40 ;  /* 0x0000002902b9723e */ /* 0x000fe20004807028 */
[----:B------:R-:W-:Y:S01]  /*51f0*/  VIADD R2, R88, 0xfffffffe ;  /* 0xfffffffe58027836 */ /* 0x000fe20000000000 */
[----:B------:R-:W2:Y:S08]  /*5200*/  MUFU.EX2 R55, R55 ;  /* 0x0000003700377308 */ /* 0x000eb00000000800 */
[----:B------:R-:W3:Y:S01]  /*5210*/  MUFU.EX2 R54, R54 ;  /* 0x0000003600367308 */ /* 0x000ee20000000800 */
[----:B-1----:R-:W-:Y:S01]  /*5220*/  F2FP.SATFINITE.E4M3.F32.PACK_AB_MERGE_C R186, R9, R10, R13 ;  /* 0x0000000a09ba723e */ /* 0x002fe2000480700d */
[----:B------:R-:W-:-:S04]  /*5230*/  FADD.FTZ R10, R10, R11 ;  /* 0x0000000b0a0a7221 */ /* 0x000fc80000010000 */
[----:B------:R-:W-:Y:S02]  /*5240*/  FADD.FTZ R10, R9, R10 ;  /* 0x0000000a090a7221 */ /* 0x000fe40000010000 */
[----:B------:R-:W-:Y:S01]  /*5250*/  MUFU.EX2 R56, R56 ;  /* 0x0000003800387308 */ /* 0x000fe20000000800 */
[----:B--2---:R-:W-:-:S01]  /*5260*/  FADD.FTZ R11, R55, R12 ;  /* 0x0000000c370b7221 */ /* 0x004fc20000010000 */
[----:B------:R-:W-:-:S04]  /*5270*/  FADD.FTZ R5, R5, R10 ;  /* 0x0000000a05057221 */ /* 0x000fc80000010000 */
[----:B------:R-:W-:Y:S02]  /*5280*/  FADD.FTZ R6, R6, R5 ;  /* 0x0000000506067221 */ /* 0x000fe40000010000 */
[----:B------:R-:W1:Y:S01]  /*5290*/  MUFU.EX2 R57, R57 ;  /* 0x0000003900397308 */ /* 0x000e620000000800 */
[----:B---3--:R-:W-:-:S01]  /*52a0*/  FADD.FTZ R11, R54, R11 ;  /* 0x0000000b360b7221 */ /* 0x008fc20000010000 */
[----:B-1----:R-:W-:-:S03]  /*52b0*/  F2FP.SATFINITE.E4M3.F32.PACK_AB_MERGE_C R9, R57, R56, RZ ;  /* 0x000000383909723e */ /* 0x002fc600048070ff */
[----:B------:R-:W-:Y:S01]  /*52c0*/  FADD.FTZ R56, R56, R11 ;  /* 0x0000000b38387221 */ /* 0x000fe20000010000 */
[----:B------:R-:W-:-:S03]  /*52d0*/  F2FP.SATFINITE.E4M3.F32.PACK_AB_MERGE_C R187, R54, R55, R9 ;  /* 0x0000003736bb723e */ /* 0x000fc60004807009 */
[----:B------:R-:W-:Y:S01]  /*52e0*/  FADD.FTZ R5, R57, R56 ;  /* 0x0000003839057221 */ /* 0x000fe20000010000 */
        /* <DEDUP_REMOVED lines=12> */
.L_x_3687:
[----:B------:R-:W-:-:S11]  /*53b0*/  UISETP.NE.AND UP1, UPT, UR7, 0x1, UPT ;  /* 0x000000010700788c */ /* 0x000fd6000bf25270 */
[----:B------:R-:W-:Y:S02]  /*53c0*/  @UP1 ULDC.64 UR14, c[0x0][0x9e8] ;  /* 0x00027a00000e1ab9 */ /* 0x000fe40000000a00 */
[----:B------:R-:W-:-:S04]  /*53d0*/  UIMAD.WIDE.U32 UR18, UR11, UR14, URZ ;  /* 0x0000000e0b1272a5 */ /* 0x000fc8000f8e003f */
[----:B------:R-:W-:-:S12]  /*53e0*/  @UP1 USHF.R.U32.HI UR11, URZ, UR15, UR19 ;  /* 0x0000000f3f0b1299 */ /* 0x000fd80008011613 */
.L_x_3688:
[----:B------:R-:W-:-:S04]  /*53f0*/  UIMAD UR7, UR11, UR7, UR7 ;  /* 0x000000070b0772a4 */ /* 0x000fc8000f8e0207 */
[----:B------:R-:W-:-:S04]  /*5400*/  UISETP.LT.AND UP1, UPT, UR6, UR7, UPT ;  /* 0x000000070600728c */ /* 0x000fc8000bf21270 */
[----:B------:R-:W-:-:S12]  /*5410*/  USEL UR6, UR6, UR7, UP1 ;  /* 0x0000000706067287 */ /* 0x000fd80008800000 */
.L_x_3686:
        /* <DEDUP_REMOVED lines=62> */
.L_x_3707:
        /* <DEDUP_REMOVED lines=9> */
.L_x_3691:
[----:B------:R-:W-:Y:S01]  /*5890*/  ULEA UR6, UR54, UR39, 0x3 ;  /* 0x0000002736067291 */ /* 0x000fe2000f8e183f */
[----:B------:R-:W-:-:S05]  /*58a0*/  IMAD.U32 R10, RZ, RZ, UR35 ;  /* 0x00000023ff0a7e24 */ /* 0x000fca000f8e00ff */
[----:B------:R-:W-:-:S04]  /*58b0*/  SHF.L.U32 R10, R10, 0x1f, RZ ;  /* 0x0000001f0a0a7819 */ /* 0x000fc800000006ff */
[----:B------:R1:W2:Y:S01]  /*58c0*/  SYNCS.PHASECHK.TRANS64.TRYWAIT P2, [UR6+0x2a830], R10 ;  /* 0x02a8300aff0075a7 */ /* 0x0002a20008040146 */
[----:B------:R-:W-:Y:S05]  /*58d0*/  @!P0 BRA `(.L_x_3692) ;  /* 0x0000000000048947 */ /* 0x000fea0003800000 */
[----:B------:R-:W-:Y:S01]  /*58e0*/  BPT.TRAP 0x1 ;  /* 0x000000040000795c */ /* 0x000fe20000300000 */
.L_x_3692:
[----:B--2---:R-:W-:Y:S05]  /*58f0*/  @P2 BRA `(.L_x_3690) ;  /* 0x0000000000082947 */ /* 0x004fea0003800000 */
[----:B------:R-:W2:Y:S02]  /*5900*/  SYNCS.PHASECHK.TRANS64.TRYWAIT P2, [UR6+0x2a830], R10 ;  /* 0x02a8300aff0075a7 */ /* 0x000ea40008040146 */
[----:B--2---:R-:W-:Y:S05]  /*5910*/  @!P2 BRA `(.L_x_3693) ;  /* 0x000001080048a947 */ /* 0x004fea0003800000 */
.L_x_3690:
[----:B--2---:R-:W2:Y:S01]  /*5920*/  S2R R11, SR_TID.X ;  /* 0x00000000000b7919 */ /* 0x004ea20000002100 */
[----:B------:R-:W-:Y:S01]  /*5930*/  UIMAD UR26, UR54, 0x600, UR28 ;  /* 0x00000600361a78a4 */ /* 0x000fe2000f8e021c */
        /* <DEDUP_REMOVED lines=35> */
.L_x_3695:
[----:B------:R-:W-:Y:S01]  /*5b70*/  ULEA UR6, UR49, UR39, 0x3 ;  /* 0x0000002731067291 */ /* 0x000fe2000f8e183f */
[----:B------:R-:W-:-:S05]  /*5b80*/  IMAD.U32 R10, RZ, RZ, UR36 ;  /* 0x00000024ff0a7e24 */ /* 0x000fca000f8e00ff */
[----:B------:R-:W-:-:S04]  /*5b90*/  SHF.L.U32 R10, R10, 0x1f, RZ ;  /* 0x0000001f0a0a7819 */ /* 0x000fc800000006ff */
[----:B------:R1:W2:Y:S01]  /*5ba0*/  SYNCS.PHASECHK.TRANS64.TRYWAIT P2, [UR6+0x2a850], R10 ;  /* 0x02a8500aff0075a7 */ /* 0x0002a20008040146 */
[----:B------:R-:W-:Y:S05]  /*5bb0*/  @!P0 BRA `(.L_x_3696) ;  /* 0x0000000000048947 */ /* 0x000fea0003800000 */
[----:B------:R-:W-:Y:S01]  /*5bc0*/  BPT.TRAP 0x1 ;  /* 0x000000040000795c */ /* 0x000fe20000300000 */
.L_x_3696:
[----:B--2---:R-:W-:Y:S05]  /*5bd0*/  @P2 BRA `(.L_x_3694) ;  /* 0x0000000000082947 */ /* 0x004fea0003800000 */
[----:B------:R-:W2:Y:S02]  /*5be0*/  SYNCS.PHASECHK.TRANS64.TRYWAIT P2, [UR6+0x2a850], R10 ;  /* 0x02a8500aff0075a7 */ /* 0x000ea40008040146 */
[----:B--2---:R-:W-:Y:S05]  /*5bf0*/  @!P2 BRA `(.L_x_3697) ;  /* 0x0000010400a8a947 */ /* 0x004fea0003800000 */
.L_x_3694:
[----:B------:R-:W-:Y:S01]  /*5c00*/  UIADD3 UR6, UR39, 0x400, URZ ;  /* 0x0000040027067890 */ /* 0x000fe2000fffe03f */
[----:B------:R-:W-:Y:S01]  /*5c10*/  WARPGROUP.ARRIVE ;  /* 0x00000000000079c5 */ /* 0x000fe20000000000 */
[----:B------:R-:W-:-:S05]  /*5c20*/  UMOV UR7, 0x40000040 ;  /* 0x4000004000077882 */ /* 0x000fca0000000000 */
[----:B------:R-:W3:Y:S01]  /*5c30*/  S2R R209, SR_TID.X ;  /* 0x0000000000d17919 */ /* 0x000ee20000002100 */
[----:B------:R-:W-:Y:S01]  /*5c40*/  USHF.R.U32.HI UR6, URZ, 0x4, UR6 ;  /* 0x000000043f067899 */ /* 0x000fe20008011606 */
[C---:B-12---:R-:W-:Y:S01]  /*5c50*/  FMUL.FTZ R10, R0.reuse, R122 ;  /* 0x0000007a000a7220 */ /* 0x046fe20000410000 */
[C---:B------:R-:W-:Y:S01]  /*5c60*/  FMUL.FTZ R122, R0.reuse, R138 ;  /* 0x0000008a007a7220 */ /* 0x040fe20000410000 */
[C---:B------:R-:W-:Y:S01]  /*5c70*/  FMUL.FTZ R138, R0.reuse, R162 ;  /* 0x000000a2008a7220 */ /* 0x040fe20000410000 */
[----:B------:R-:W-:Y:S01]  /*5c80*/  ULOP3.LUT UR6, UR6, 0x3fff, URZ, 0xc0, !UPT ;  /* 0x00003fff06067892 */ /* 0x000fe2000f8ec03f */
[----:B------:R-:W-:Y:S01]  /*5c90*/  FMUL.FTZ R162, R0, R168 ;  /* 0x000000a800a27220 */ /* 0x000fe20000410000 */
[----:B------:R-:W-:Y:S02]  /*5ca0*/  IMAD.SHL.U32 R168, R2, 0x80, RZ ;  /* 0x0000008002a87824 */ /* 0x000fe400078e00ff */
[C---:B------:R-:W-:Y:S01]  /*5cb0*/  FMUL.FTZ R13, R0.reuse, R121 ;  /* 0x00000079000d7220 */ /* 0x040fe20000410000 */
[----:B------:R-:W-:Y:S01]  /*5cc0*/  ULOP3.LUT UR6, UR6, 0x10000, URZ, 0xfc, !UPT ;  /* 0x0001000006067892 */ /* 0x000fe2000f8efc3f */
[C---:B------:R-:W-:Y:S01]  /*5cd0*/  FMUL.FTZ R12, R0.reuse, R120 ;  /* 0x00000078000c7220 */ /* 0x040fe20000410000 */
[C---:B------:R-:W-:Y:S01]  /*5ce0*/  FMUL.FTZ R121, R0.reuse, R135 ;  /* 0x0000008700797220 */ /* 0x040fe20000410000 */
[C---:B------:R-:W-:Y:S01]  /*5cf0*/  FMUL.FTZ R120, R0.reuse, R134 ;  /* 0x0000008600787220 */ /* 0x040fe20000410000 */
[----:B------:R-:W-:Y:S01]  /*5d00*/  UIMAD UR10, UR49, 0x600, UR6 ;  /* 0x00000600310a78a4 */ /* 0x000fe2000f8e0206 */
[C---:B------:R-:W-:Y:S01]  /*5d10*/  FMUL.FTZ R135, R0.reuse, R155 ;  /* 0x0000009b00877220 */ /* 0x040fe20000410000 */
        /* <DEDUP_REMOVED lines=9> */
[----:B------:R-:W-:Y:S01]  /*5db0*/  IADD3 R156, -R168, 0x1, RZ ;  /* 0x00000001a89c7810 */ /* 0x000fe20007ffe1ff */
        /* <DEDUP_REMOVED lines=55> */
[----:B------:R-:W-:Y:S01]  /*6130*/  QGMMA.64x192x32.F32.E4M3.E4M3 R24, R192, gdesc[UR4], R24, gsb0 ;  /* 0x02e00004c0187df3 */ /* 0x000fe20008000818 */
[----:B------:R-:W-:Y:S01]  /*6140*/  UIADD3 UR6, UR10, 0x4, URZ ;  /* 0x000000040a067890 */ /* 0x000fe2000fffe03f */
[C---:B------:R-:W-:Y:S01]  /*6150*/  FMUL.FTZ R198, R0.reuse, R149 ;  /* 0x0000009500c67220 */ /* 0x040fe20000410000 */
[----:B------:R-:W-:Y:S01]  /*6160*/  UMOV UR7, 0x40000040 ;  /* 0x4000004000077882 */ /* 0x000fe20000000000 */
[C---:B------:R-:W-:Y:S01]  /*6170*/  FMUL.FTZ R160, R0.reuse, R164 ;  /* 0x000000a400a07220 */ /* 0x040fe20000410000 */
[C---:B------:R-:W-:Y:S01]  /*6180*/  FMUL.FTZ R136, R0.reuse, R158 ;  /* 0x0000009e00887220 */ /* 0x040fe20000410000 */
        /* <DEDUP_REMOVED lines=30> */
[----:B------:R-:W-:Y:S02]  /*6370*/  IMAD.U32 R129, RZ, RZ, UR54 ;  /* 0x00000036ff817e24 */ /* 0x000fe4000f8e00ff */
[C---:B------:R-:W-:Y:S01]  /*6380*/  FMUL.FTZ R192, R0.reuse, R128 ;  /* 0x0000008000c07220 */ /* 0x040fe20000410000 */
[C---:B------:R-:W-:Y:S01]  /*6390*/  FMUL.FTZ R195, R0.reuse, R132 ;  /* 0x0000008400c37220 */ /* 0x040fe20000410000 */
[C---:B------:R-:W-:Y:S01]  /*63a0*/  FMUL.FTZ R194, R0.reuse, R133 ;  /* 0x0000008500c27220 */ /* 0x040fe20000410000 */
[----:B------:R-:W-:Y:S01]  /*63b0*/  QGMMA.64x192x32.F32.E4M3.E4M3 R24, R188, gdesc[UR4], R24, gsb0 ;  /* 0x02e00004bc187df3 */ /* 0x000fe20008000818 */
[----:B------:R-:W-:Y:S01]  /*63c0*/  UIADD3 UR6, UR10, 0x6, URZ ;  /* 0x000000060a067890 */ /* 0x000fe2000fffe03f */
[----:B------:R-:W-:Y:S01]  /*63d0*/  @!P1 LEA R129, R129, UR39, 0x3 ;  /* 0x0000002781819c11 */ /* 0x000fe2000f8e18ff */
[----:B------:R-:W-:Y:S01]  /*63e0*/  UMOV UR7, 0x40000040 ;  /* 0x4000004000077882 */ /* 0x000fe20000000000 */
[C---:B------:R-:W-:Y:S01]  /*63f0*/  FMUL.FTZ R132, R0.reuse, R150 ;  /* 0x0000009600847220 */ /* 0x040fe20000410000 */
[----:B------:R-:W-:Y:S01]  /*6400*/  IADD3 R128, -R209, 0xb, RZ ;  /* 0x0000000bd1807810 */ /* 0x000fe20007ffe1ff */
[----:B------:R-:W-:Y:S01]  /*6410*/  FMUL.FTZ R133, R0, R151 ;  /* 0x0000009700857220 */ /* 0x000fe20000410000 */
[----:B------:R-:W-:-:S02]  /*6420*/  @!P1 VIADD R129, R129, 0x2a840 ;  /* 0x0002a84081819836 */ /* 0x000fc40000000000 */
[----:B------:R-:W-:Y:S01]  /*6430*/  FMUL.FTZ R150, R0, R153 ;  /* 0x0000009900967220 */ /* 0x000fe20000410000 */
[----:B------:R-:W1:Y:S02]  /*6440*/  MUFU.TANH R192, R192 ;  /* 0x000000c000c07308 */ /* 0x000e640000002400 */
[----:B------:R-:W-:-:S06]  /*6450*/  @!P1 PRMT R129, RZ, 0x654, R129 ;  /* 0x00000654ff819816 */ /* 0x000fcc0000000081 */
        /* <DEDUP_REMOVED lines=50> */
.L_x_3700:
[----:B------:R-:W-:-:S05]  /*6780*/  IMAD.U32 R153, RZ, RZ, UR31 ;  /* 0x0000001fff997e24 */ /* 0x000fca000f8e00ff */
[----:B------:R-:W-:-:S13]  /*6790*/  ISETP.NE.AND P2, PT, R153, 0x1, PT ;  /* 0x000000019900780c */ /* 0x000fda0003f45270 */
[----:B------:R-:W1:Y:S01]  /*67a0*/  @P2 LDC.64 R128, c[0x0][0x9e8] ;  /* 0x00027a00ff802b82 */ /* 0x000e620000000a00 */
[----:B------:R-:W-:-:S04]  /*67b0*/  @P2 IMAD.IADD R151, R201, 0x1, R3 ;  /* 0x00000001c9972824 */ /* 0x000fc800078e0203 */
[----:B-1----:R-:W-:-:S04]  /*67c0*/  @P2 IMAD.HI.U32 R128, R151, R128, RZ ;  /* 0x0000008097802227 */ /* 0x002fc800078e00ff */
[----:B------:R-:W-:Y:S01]  /*67d0*/  IMAD.MOV.U32 R151, RZ, RZ, R9 ;  /* 0x000000ffff977224 */ /* 0x000fe200078e0009 */
[----:B------:R-:W-:-:S07]  /*67e0*/  @P2 SHF.R.U32.HI R151, RZ, R129, R128 ;  /* 0x00000081ff972219 */ /* 0x000fce0000011680 */
.L_x_3701:
[----:B------:R-:W-:Y:S05]  /*67f0*/  BSYNC B0 ;  /* 0x0000000000007941 */ /* 0x000fea0003800000 */
.L_x_3699:
[----:B------:R-:W-:-:S04]  /*6800*/  IMAD R129, R151, R153, -R168 ;  /* 0x0000009997817224 */ /* 0x000fc800078e0aa8 */
[----:B------:R-:W-:-:S05]  /*6810*/  IMAD R129, R16, -0x2, R129 ;  /* 0xfffffffe10817824 */ /* 0x000fca00078e0281 */
[----:B------:R-:W-:Y:S02]  /*6820*/  VIADDMNMX R172, R129, R153, R172, PT ;  /* 0x0000009981ac7246 */ /* 0x000fe400038001ac */
[----:B------:R-:W-:-:S07]  /*6830*/  VIMNMX R174, R174, R129, !PT ;  /* 0x00000081aeae7248 */ /* 0x000fce0007fe0100 */
.L_x_3698:
[----:B------:R-:W-:-:S04]  /*6840*/  ISETP.GT.AND P2, PT, R2, -0x1, PT ;  /* 0xffffffff0200780c */ /* 0x000fc80003f44270 */
[C---:B------:R-:W-:Y:S02]  /*6850*/  ISETP.GT.AND P5, PT, R174.reuse, RZ, P2 ;  /* 0x000000ffae00720c */ /* 0x040fe400017a4270 */
[----:B------:R-:W-:Y:S02]  /*6860*/  ISETP.GT.AND P4, PT, R174, 0x1, P2 ;  /* 0x00000001ae00780c */ /* 0x000fe40001784270 */
[C---:B------:R-:W-:Y:S02]  /*6870*/  ISETP.LT.OR P5, PT, R172.reuse, 0x1, P5 ;  /* 0x00000001ac00780c */ /* 0x040fe40002fa1670 */
[----:B------:R-:W-:Y:S02]  /*6880*/  ISETP.LT.OR P4, PT, R172, 0x2, P4 ;  /* 0x00000002ac00780c */ /* 0x000fe40002781670 */
[----:B------:R-:W-:Y:S02]  /*6890*/  FSEL R179, R12, -INF , !P5 ;  /* 0xff8000000cb37808 */ /* 0x000fe40006800000 */
[----:B------:R-:W-:-:S02]  /*68a0*/  ISETP.GT.AND P5, PT, R174, 0x10, P2 ;  /* 0x00000010ae00780c */ /* 0x000fc400017a4270 */
[----:B------:R-:W-:Y:S02]  /*68b0*/  ISETP.GT.AND P6, PT, R174, 0x8, P2 ;  /* 0x00000008ae00780c */ /* 0x000fe400017c4270 */
[----:B------:R-:W-:Y:S02]  /*68c0*/  ISETP.LT.OR P5, PT, R172, 0x11, P5 ;  /* 0x00000011ac00780c */ /* 0x000fe40002fa1670 */
[C---:B------:R-:W-:Y:S02]  /*68d0*/  ISETP.GT.AND P3, PT, R174.reuse, 0x9, P2 ;  /* 0x00000009ae00780c */ /* 0x040fe40001764270 */
[----:B------:R-:W-:Y:S02]  /*68e0*/  FSEL R177, R13, -INF , !P4 ;  /* 0xff8000000db17808 */ /* 0x000fe40006000000 */
[----:B------:R-:W-:Y:S02]  /*68f0*/  ISETP.GT.AND P4, PT, R174, 0x11, P2 ;  /* 0x00000011ae00780c */ /* 0x000fe40001784270 */
[----:B------:R-:W-:-:S02]  /*6900*/  FSEL R171, R192, -INF , !P5 ;  /* 0xff800000c0ab7808 */ /* 0x000fc40006800000 */
[----:B------:R-:W-:Y:S02]  /*6910*/  ISETP.GT.AND P5, PT, R174, 0x20, P2 ;  /* 0x00000020ae00780c */ /* 0x000fe400017a4270 */
[C---:B------:R-:W-:Y:S02]  /*6920*/  ISETP.LT.OR P6, PT, R172.reuse, 0x9, P6 ;  /* 0x00000009ac00780c */ /* 0x040fe400037c1670 */
[C---:B------:R-:W-:Y:S02]  /*6930*/  ISETP.LT.OR P3, PT, R172.reuse, 0xa, P3 ;  /* 0x0000000aac00780c */ /* 0x040fe40001f61670 */
[C---:B------:R-:W-:Y:S02]  /*6940*/  ISETP.LT.OR P4, PT, R172.reuse, 0x12, P4 ;  /* 0x00000012ac00780c */ /* 0x040fe40002781670 */
[----:B------:R-:W-:Y:S02]  /*6950*/  ISETP.LT.OR P5, PT, R172, 0x21, P5 ;  /* 0x00000021ac00780c */ /* 0x000fe40002fa1670 */
[----:B------:R-:W-:-:S02]  /*6960*/  FSEL R175, R124, -INF , !P6 ;  /* 0xff8000007caf7808 */ /* 0x000fc40007000000 */
[----:B------:R-:W-:Y:S02]  /*6970*/  FSEL R173, R125, -INF , !P3 ;  /* 0xff8000007dad7808 */ /* 0x000fe40005800000 */
[C---:B------:R-:W-:Y:S02]  /*6980*/  ISETP.GT.AND P6, PT, R174.reuse, 0x18, P2 ;  /* 0x00000018ae00780c */ /* 0x040fe400017c4270 */
        /* <DEDUP_REMOVED lines=12> */
[----:B------:R-:W-:Y:S02]  /*6a50*/  ISETP.GT.AND P3, PT, R174, 0x29, P2 ;  /* 0x00000029ae00780c */ /* 0x000fe40001764270 */
        /* <DEDUP_REMOVED lines=37> */
[----:B------:R-:W-:Y:S02]  /*6cb0*/  FSEL R157, R162, -INF , !P5 ;  /* 0xff800000a29d7808 */ /* 0x000fe40006800000 */
[----:B------:R-:W-:-:S02]  /*6cc0*/  ISETP.GT.AND P5, PT, R174, 0x70, P2 ;  /* 0x00000070ae00780c */ /* 0x000fc400017a4270 */
[C---:B------:R-:W-:Y:S02]  /*6cd0*/  ISETP.LT.OR P6, PT, R172.reuse, 0x59, P6 ;  /* 0x00000059ac00780c */ /* 0x040fe400037c1670 */
[C---:B------:R-:W-:Y:S02]  /*6ce0*/  ISETP.LT.OR P3, PT, R172.reuse, 0x5a, P3 ;  /* 0x0000005aac00780c */ /* 0x040fe40001f61670 */
[----:B------:R-:W-:Y:S02]  /*6cf0*/  ISETP.LT.OR P5, PT, R172, 0x71, P5 ;  /* 0x00000071ac00780c */ /* 0x000fe40002fa1670 */
[----:B------:R-:W-:Y:S02]  /*6d00*/  ISETP.GT.AND P4, PT, R174, 0x61, P2 ;  /* 0x00000061ae00780c */ /* 0x000fe40001784270 */
[----:B------:R-:W-:Y:S02]  /*6d10*/  FSEL R154, R160, -INF , !P6 ;  /* 0xff800000a09a7808 */ /* 0x000fe40007000000 */
        /* <DEDUP_REMOVED lines=8> */
[----:B------:R-:W-:Y:S01]  /*6da0*/  FSEL R159, R163, -INF , !P4 ;  /* 0xff800000a39f7808 */ /* 0x000fe20006000000 */
[----:B------:R-:W-:Y:S01]  /*6db0*/  IMAD.IADD R163, R4, 0x1, R176 ;  /* 0x0000000104a37824 */ /* 0x000fe200078e02b0 */
[----:B------:R-:W-:Y:S02]  /*6dc0*/  ISETP.GT.AND P4, PT, R174, 0x71, P2 ;  /* 0x00000071ae00780c */ /* 0x000fe40001784270 */
[----:B------:R-:W-:Y:S01]  /*6dd0*/  FSEL R160, R164, -INF , !P6 ;  /* 0xff800000a4a07808 */ /* 0x000fe20007000000 */
[----:B------:R-:W-:Y:S01]  /*6de0*/  IMAD.IADD R164, R4, 0x1, R178 ;  /* 0x0000000104a47824 */ /* 0x000fe200078e02b2 */
[----:B------:R-:W-:Y:S02]  /*6df0*/  FSEL R161, R165, -INF , !P3 ;  /* 0xff800000a5a17808 */ /* 0x000fe40005800000 */
[----:B------:R-:W-:-:S02]  /*6e00*/  ISETP.GT.AND P6, PT, R174, 0x78, P2 ;  /* 0x00000078ae00780c */ /* 0x000fc400017c4270 */
[----:B------:R-:W-:Y:S02]  /*6e10*/  ISETP.GT.AND P3, PT, R174, 0x79, P2 ;  /* 0x00000079ae00780c */ /* 0x000fe40001764270 */
[C---:B------:R-:W-:Y:S02]  /*6e20*/  ISETP.LT.OR P4, PT, R172.reuse, 0x72, P4 ;  /* 0x00000072ac00780c */ /* 0x040fe40002781670 */
[C---:B------:R-:W-:Y:S02]  /*6e30*/  ISETP.LT.OR P6, PT, R172.reuse, 0x79, P6 ;  /* 0x00000079ac00780c */ /* 0x040fe400037c1670 */
[----:B------:R-:W-:Y:S02]  /*6e40*/  ISETP.LT.OR P3, PT, R172, 0x7a, P3 ;  /* 0x0000007aac00780c */ /* 0x000fe40001f61670 */
        /* <DEDUP_REMOVED lines=16> */
.L_x_3704:
[----:B------:R-:W-:-:S05]  /*6f50*/  IMAD.U32 R170, RZ, RZ, UR31 ;  /* 0x0000001fffaa7e24 */ /* 0x000fca000f8e00ff */
[----:B------:R-:W-:-:S13]  /*6f60*/  ISETP.NE.AND P3, PT, R170, 0x1, PT ;  /* 0x00000001aa00780c */ /* 0x000fda0003f65270 */
[----:B------:R-:W1:Y:S02]  /*6f70*/  @P3 LDC.64 R12, c[0x0][0x9e8] ;  /* 0x00027a00ff0c3b82 */ /* 0x000e640000000a00 */
[----:B-1----:R-:W-:-:S05]  /*6f80*/  @P3 IMAD.HI.U32 R12, R169, R12, RZ ;  /* 0x0000000ca90c3227 */ /* 0x002fca00078e00ff */
[----:B------:R-:W-:-:S07]  /*6f90*/  @P3 SHF.R.U32.HI R169, RZ, R13, R12 ;  /* 0x0000000dffa93219 */ /* 0x000fce000001160c */
.L_x_3705:
[----:B------:R-:W-:Y:S05]  /*6fa0*/  BSYNC B0 ;  /* 0x0000000000007941 */ /* 0x000fea0003800000 */
.L_x_3703:
[----:B------:R-:W-:-:S04]  /*6fb0*/  IMAD R169, R169, R170, -R168 ;  /* 0x000000aaa9a97224 */ /* 0x000fc800078e0aa8 */
[----:B------:R-:W-:-:S05]  /*6fc0*/  IMAD R169, R16, -0x2, R169 ;  /* 0xfffffffe10a97824 */ /* 0x000fca00078e02a9 */
[----:B------:R-:W-:Y:S02]  /*6fd0*/  VIADDMNMX R163, R169, R170, R163, PT ;  /* 0x000000aaa9a37246 */ /* 0x000fe400038001a3 */
[----:B------:R-:W-:-:S07]  /*6fe0*/  VIMNMX R164, R164, R169, !PT ;  /* 0x000000a9a4a47248 */ /* 0x000fce0007fe0100 */
.L_x_3702:
        /* <DEDUP_REMOVED lines=9> */
[C---:B------:R-:W-:Y:S02]  /*7080*/  ISETP.GT.AND P5, PT, R164.reuse, 0x11, P2 ;  /* 0x00000011a400780c */ /* 0x040fe400017a4270 */
        /* <DEDUP_REMOVED lines=19> */
[----:B------:R-:W-:Y:S02]  /*71c0*/  ISETP.GT.AND P5, PT, R164, RZ, P2 ;  /* 0x000000ffa400720c */ /* 0x000fe400017a4270 */
        /* <DEDUP_REMOVED lines=9> */
[C---:B------:R-:W-:Y:S02]  /*7260*/  ISETP.LT.OR P4, PT, R163.reuse, 0x1a, P4 ;  /* 0x0000001aa300780c */ /* 0x040fe40002781670 */
[----:B------:R-:W-:Y:S02]  /*7270*/  FMNMX.FTZ R13, R128, R13, !PT ;  /* 0x0000000d800d7209 */ /* 0x000fe40007810000 */
        /* <DEDUP_REMOVED lines=19> */
[----:B------:R-:W-:-:S04]  /*73b0*/  FMNMX.FTZ R13, R165, R12, !PT ;  /* 0x0000000ca50d7209 */ /* 0x000fc80007810000 */
[----:B------:R-:W-:-:S04]  /*73c0*/  FMNMX.FTZ R12, R166, R13, !PT ;  /* 0x0000000da60c7209 */ /* 0x000fc80007810000 */
[----:B------:R-:W-:-:S05]  /*73d0*/  FMNMX.FTZ R13, R167, R12, !PT ;  /* 0x0000000ca70d7209 */ /* 0x000fca0007810000 */
[----:B------:R-:W1:Y:S02]  /*73e0*/  SHFL.BFLY PT, R12, R13, 0x2, 0x1f ;  /* 0x0c401f000d0c7f89 */ /* 0x000e6400000e0000 */
[----:B-1----:R-:W-:-:S05]  /*73f0*/  FMNMX.FTZ R168, R13, R12, !PT ;  /* 0x0000000c0da87209 */ /* 0x002fca0007810000 */
[----:B------:R-:W1:Y:S02]  /*7400*/  SHFL.BFLY PT, R169, R168, 0x1, 0x1f ;  /* 0x0c201f00a8a97f89 */ /* 0x000e6400000e0000 */
[----:B-1----:R-:W-:-:S04]  /*7410*/  FMNMX.FTZ R12, R168, R169, !PT ;  /* 0x000000a9a80c7209 */ /* 0x002fc80007810000 */
[C---:B------:R-:W-:Y:S01]  /*7420*/  FSETP.NEU.FTZ.AND P6, PT, R12.reuse, -INF , PT ;  /* 0xff8000000c00780b */ /* 0x040fe20003fdd000 */
[----:B------:R-:W-:-:S05]  /*7430*/  FFMA.FTZ R169, R12, R181, -8 ;  /* 0xc10000000ca97423 */ /* 0x000fca00000100b5 */
[----:B------:R-:W-:Y:S02]  /*7440*/  FSEL R168, R169, RZ, P6 ;  /* 0x000000ffa9a87208 */ /* 0x000fe40003000000 */
[----:B------:R-:W-:Y:S02]  /*7450*/  FSEL R169, R121, -INF , !P4 ;  /* 0xff80000079a97808 */ /* 0x000fe40006000000 */
[----:B------:R-:W-:Y:S01]  /*7460*/  ISETP.GT.AND P4, PT, R164, 0x28, P2 ;  /* 0x00000028a400780c */ /* 0x000fe20001784270 */
[----:B------:R-:W-:-:S01]  /*7470*/  FFMA.FTZ R176, R171, UR10, -R168 ;  /* 0x0000000aabb07c23 */ /* 0x000fc200080108a8 */
[----:B------:R-:W-:Y:S01]  /*7480*/  FSEL R171, R10, -INF , !P5 ;  /* 0xff8000000aab7808 */ /* 0x000fe20006800000 */
[----:B------:R-:W-:-:S01]  /*7490*/  FFMA.FTZ R175, R175, UR10, -R168 ;  /* 0x0000000aafaf7c23 */ /* 0x000fc200080108a8 */
[--C-:B------:R-:W-:Y:S01]  /*74a0*/  FFMA.FTZ R170, R177, UR10, -R168.reuse ;  /* 0x0000000ab1aa7c23 */ /* 0x100fe200080108a8 */
[----:B------:R-:W-:Y:S01]  /*74b0*/  MUFU.EX2 R10, R176 ;  /* 0x000000b0000a7308 */ /* 0x000fe20000000800 */
[----:B------:R-:W-:Y:S01]  /*74c0*/  FMNMX.FTZ R174, R171, R8, !PT ;  /* 0x00000008abae7209 */ /* 0x000fe20007810000 */
[--C-:B------:R-:W-:Y:S01]  /*74d0*/  FFMA.FTZ R13, R179, UR10, -R168.reuse ;  /* 0x0000000ab30d7c23 */ /* 0x100fe200080108a8 */
[C---:B------:R-:W-:Y:S01]  /*74e0*/  ISETP.LT.OR P4, PT, R163.reuse, 0x29, P4 ;  /* 0x00000029a300780c */ /* 0x040fe20002781670 */
[--C-:B------:R-:W-:Y:S01]  /*74f0*/  FFMA.FTZ R182, R158, UR10, -R168.reuse ;  /* 0x0000000a9eb67c23 */ /* 0x100fe200080108a8 */
[----:B------:R-:W-:Y:S01]  /*7500*/  ISETP.LT.OR P5, PT, R163, 0x2a, P3 ;  /* 0x0000002aa300780c */ /* 0x000fe20001fa1670 */
[--C-:B------:R-:W-:Y:S01]  /*7510*/  FFMA.FTZ R183, R156, UR10, -R168.reuse ;  /* 0x0000000a9cb77c23 */ /* 0x100fe200080108a8 */
[----:B------:R-:W-:Y:S01]  /*7520*/  FSEL R126, R126, -INF , !P4 ;  /* 0xff8000007e7e7808 */ /* 0x000fe20006000000 */
[----:B------:R1:W-:Y:S01]  /*7530*/  MUFU.EX2 R121, R175 ;  /* 0x000000af00797308 */ /* 0x0003e20000000800 */
[C---:B------:R-:W-:Y:S01]  /*7540*/  ISETP.GT.AND P4, PT, R164.reuse, 0x30, P2 ;  /* 0x00000030a400780c */ /* 0x040fe20001784270 */
[--C-:B------:R-:W-:Y:S01]  /*7550*/  FFMA.FTZ R172, R173, UR10, -R168.reuse ;  /* 0x0000000aadac7c23 */ /* 0x100fe200080108a8 */
[----:B------:R-:W-:Y:S01]  /*7560*/  ISETP.GT.AND P3, PT, R164, 0x31, P2 ;  /* 0x00000031a400780c */ /* 0x000fe20001764270 */
[--C-:B------:R-:W-:Y:S01]  /*7570*/  FFMA.FTZ R173, R193, UR10, -R168.reuse ;  /* 0x0000000ac1ad7c23 */ /* 0x100fe200080108a8 */
[----:B------:R-:W-:Y:S01]  /*7580*/  FSEL R127, R127, -INF , !P5 ;  /* 0xff8000007f7f7808 */ /* 0x000fe20006800000 */
[--C-:B------:R-:W-:Y:S01]  /*7590*/  FFMA.FTZ R195, R195, UR10, -R168.reuse ;  /* 0x0000000ac3c37c23 */ /* 0x100fe200080108a8 */
[----:B------:R-:W-:Y:S01]  /*75a0*/  ISETP.LT.OR P4, PT, R163, 0x31, P4 ;  /* 0x00000031a300780c */ /* 0x000fe20002781670 */
[--C-:B------:R-:W-:Y:S01]  /*75b0*/  FFMA.FTZ R194, R194, UR10, -R168.reuse ;  /* 0x0000000ac2c27c23 */ /* 0x100fe200080108a8 */
[----:B-1----:R-:W-:Y:S01]  /*75c0*/  FMNMX.FTZ R175, R11, R174, !PT ;  /* 0x000000ae0baf7209 */ /* 0x002fe20007810000 */
[--C-:B------:R-:W-:Y:S01]  /*75d0*/  FFMA.FTZ R197, R197, UR10, -R168.reuse ;  /* 0x0000000ac5c57c23 */ /* 0x100fe200080108a8 */
        /* <DEDUP_REMOVED lines=12> */
[----:B------:R-:W-:Y:S01]  /*76a0*/  ISETP.GT.AND P4, PT, R164, 0x39, P2 ;  /* 0x00000039a400780c */ /* 0x000fe20001784270 */
        /* <DEDUP_REMOVED lines=8> */
[----:B------:R-:W-:Y:S01]  /*7730*/  FFMA.FTZ R167, R167, UR10, -R168 ;  /* 0x0000000aa7a77c23 */ /* 0x000fe200080108a8 */
[----:B------:R-:W-:Y:S01]  /*7740*/  FMNMX.FTZ R177, R169, R176, !PT ;  /* 0x000000b0a9b17209 */ /* 0x000fe20007810000 */
[----:B------:R-:W-:Y:S01]  /*7750*/  MUFU.EX2 R13, R13 ;  /* 0x0000000d000d7308 */ /* 0x000fe20000000800 */
[----:B------:R-:W-:-:S02]  /*7760*/  ISETP.GT.AND P3, PT, R164, 0x40, P2 ;  /* 0x00000040a400780c */ /* 0x000fc40001764270 */
[----:B------:R-:W-:Y:S02]  /*7770*/  FMNMX.FTZ R178, R122, R177, !PT ;  /* 0x000000b17ab27209 */ /* 0x000fe40007810000 */
[----:B------:R-:W-:Y:S02]  /*7780*/  ISETP.LT.OR P4, PT, R163, 0x3a, P4 ;  /* 0x0000003aa300780c */ /* 0x000fe40002781670 */
[----:B------:R-:W-:Y:S01]  /*7790*/  FMNMX.FTZ R179, R123, R178, !PT ;  /* 0x000000b27bb37209 */ /* 0x000fe20007810000 */
[----:B------:R-:W-:Y:S01]  /*77a0*/  MUFU.EX2 R170, R170 ;  /* 0x000000aa00aa7308 */ /* 0x000fe20000000800 */
[----:B------:R-:W-:Y:S02]  /*77b0*/  FSEL R175, R132, -INF , !P5 ;  /* 0xff80000084af7808 */ /* 0x000fe40006800000 */
[----:B------:R-:W-:Y:S02]  /*77c0*/  FMNMX.FTZ R178, R126, R179, !PT ;  /* 0x000000b37eb27209 */ /* 0x000fe40007810000 */
[----:B------:R-:W-:-:S02]  /*77d0*/  ISETP.GT.AND P5, PT, R164, 0x41, P2 ;  /* 0x00000041a400780c */ /* 0x000fc400017a4270 */
[----:B------:R-:W-:Y:S01]  /*77e0*/  FMNMX.FTZ R179, R127, R178, !PT ;  /* 0x000000b27fb37209 */ /* 0x000fe20007810000 */
[----:B------:R-:W-:Y:S01]  /*77f0*/  MUFU.EX2 R172, R172 ;  /* 0x000000ac00ac7308 */ /* 0x000fe20000000800 */
[----:B------:R-:W-:Y:S02]  /*7800*/  FSEL R133, R133, -INF , !P4 ;  /* 0xff80000085857808 */ /* 0x000fe40006000000 */
[----:B------:R-:W-:Y:S02]  /*7810*/  FMNMX.FTZ R179, R130, R179, !PT ;  /* 0x000000b382b37209 */ /* 0x000fe40007810000 */
[----:B------:R-:W-:Y:S02]  /*7820*/  ISETP.LT.OR P3, PT, R163, 0x41, P3 ;  /* 0x00000041a300780c */ /* 0x000fe40001f61670 */
[----:B------:R-:W-:Y:S01]  /*7830*/  FMNMX.FTZ R180, R174, R179, !PT ;  /* 0x000000b3aeb47209 */ /* 0x000fe20007810000 */
[----:B------:R-:W-:Y:S01]  /*7840*/  MUFU.EX2 R173, R173 ;  /* 0x000000ad00ad7308 */ /* 0x000fe20000000800 */
[----:B------:R-:W-:-:S02]  /*7850*/  ISETP.GT.AND P4, PT, R164, 0x48, P2 ;  /* 0x00000048a400780c */ /* 0x000fc40001784270 */
[----:B------:R-:W-:Y:S02]  /*7860*/  FMNMX.FTZ R180, R175, R180, !PT ;  /* 0x000000b4afb47209 */ /* 0x000fe40007810000 */
[----:B------:R-:W-:Y:S02]  /*7870*/  ISETP.LT.OR P5, PT, R163, 0x42, P5 ;  /* 0x00000042a300780c */ /* 0x000fe40002fa1670 */
[----:B------:R-:W-:Y:S01]  /*7880*/  FSEL R134, R134, -INF , !P3 ;  /* 0xff80000086867808 */ /* 0x000fe20005800000 */
[----:B------:R-:W-:Y:S01]  /*7890*/  MUFU.EX2 R131, R195 ;  /* 0x000000c300837308 */ /* 0x000fe20000000800 */
[----:B------:R-:W-:Y:S02]  /*78a0*/  FMNMX.FTZ R181, R133, R180, !PT ;  /* 0x000000b485b57209 */ /* 0x000fe40007810000 */
[----:B------:R-:W-:Y:S02]  /*78b0*/  ISETP.GT.AND P3, PT, R164, 0x49, P2 ;  /* 0x00000049a400780c */ /* 0x000fe40001764270 */
[----:B------:R-:W-:-:S02]  /*78c0*/  FSEL R177, R135, -INF , !P5 ;  /* 0xff80000087b17808 */ /* 0x000fc40006800000 */
[C---:B------:R-:W-:Y:S01]  /*78d0*/  ISETP.LT.OR P4, PT, R163.reuse, 0x49, P4 ;  /* 0x00000049a300780c */ /* 0x040fe20002781670 */
[----:B------:R-:W-:Y:S01]  /*78e0*/  MUFU.EX2 R132, R194 ;  /* 0x000000c200847308 */ /* 0x000fe20000000800 */
[----:B------:R-:W-:Y:S02]  /*78f0*/  FMNMX.FTZ R180, R134, R181, !PT ;  /* 0x000000b586b47209 */ /* 0x000fe40007810000 */
[----:B------:R-:W-:Y:S02]  /*7900*/  ISETP.GT.AND P5, PT, R164, 0x50, P2 ;  /* 0x00000050a400780c */ /* 0x000fe400017a4270 */
[----:B------:R-:W-:Y:S02]  /*7910*/  ISETP.LT.OR P3, PT, R163, 0x4a, P3 ;  /* 0x0000004aa300780c */ /* 0x000fe40001f61670 */
[----:B------:R-:W-:Y:S01]  /*7920*/  FSEL R178, R136, -INF , !P4 ;  /* 0xff80000088b27808 */ /* 0x000fe20006000000 */
[----:B------:R-:W-:Y:S01]  /*7930*/  MUFU.EX2 R176, R197 ;  /* 0x000000c500b07308 */ /* 0x000fe20000000800 */
[----:B------:R-:W-:-:S02]  /*7940*/  FMNMX.FTZ R181, R177, R180, !PT ;  /* 0x000000b4b1b57209 */ /* 0x000fc40007810000 */
[----:B------:R-:W-:Y:S02]  /*7950*/  ISETP.GT.AND P4, PT, R164, 0x51, P2 ;  /* 0x00000051a400780c */ /* 0x000fe40001784270 */
[----:B------:R-:W-:Y:S02]  /*7960*/  FSEL R137, R137, -INF , !P3 ;  /* 0xff80000089897808 */ /* 0x000fe40005800000 */
[C---:B------:R-:W-:Y:S01]  /*7970*/  ISETP.LT.OR P5, PT, R163.reuse, 0x51, P5 ;  /* 0x00000051a300780c */ /* 0x040fe20002fa1670 */
[----:B------:R-:W-:Y:S01]  /*7980*/  MUFU.EX2 R135, R196 ;  /* 0x000000c400877308 */ /* 0x000fe20000000800 */
[----:B------:R-:W-:Y:S02]  /*7990*/  FMNMX.FTZ R180, R178, R181, !PT ;  /* 0x000000b5b2b47209 */ /* 0x000fe40007810000 */
[----:B------:R-:W-:Y:S02]  /*79a0*/  ISETP.GT.AND P3, PT, R164, 0x58, P2 ;  /* 0x00000058a400780c */ /* 0x000fe40001764270 */
[----:B------:R-:W-:-:S02]  /*79b0*/  ISETP.LT.OR P4, PT, R163, 0x52, P4 ;  /* 0x00000052a300780c */ /* 0x000fc40002781670 */
[----:B------:R-:W-:Y:S01]  /*79c0*/  FSEL R138, R138, -INF , !P5 ;  /* 0xff8000008a8a7808 */ /* 0x000fe20006800000 */
[----:B------:R-:W-:Y:S01]  /*79d0*/  MUFU.EX2 R136, R189 ;  /* 0x000000bd00887308 */ /* 0x000fe20000000800 */
[----:B------:R-:W-:Y:S01]  /*79e0*/  FMNMX.FTZ R181, R137, R180, !PT ;  /* 0x000000b489b57209 */ /* 0x000fe20007810000 */
[----:B------:R-:W-:Y:S01]  /*79f0*/  FFMA.FTZ R180, R151, UR10, -R168 ;  /* 0x0000000a97b47c23 */ /* 0x000fe200080108a8 */
[----:B------:R-:W-:Y:S02]  /*7a00*/  ISETP.GT.AND P5, PT, R164, 0x59, P2 ;  /* 0x00000059a400780c */ /* 0x000fe400017a4270 */
[----:B------:R-:W-:Y:S02]  /*7a10*/  FSEL R158, R139, -INF , !P4 ;  /* 0xff8000008b9e7808 */ /* 0x000fe40006000000 */
[----:B------:R-:W-:Y:S01]  /*7a20*/  ISETP.LT.OR P3, PT, R163, 0x59, P3 ;  /* 0x00000059a300780c */ /* 0x000fe20001f61670 */
[----:B------:R1:W-:Y:S01]  /*7a30*/  MUFU.EX2 R139, R182 ;  /* 0x000000b6008b7308 */ /* 0x0003e20000000800 */
[----:B------:R-:W-:-:S02]  /*7a40*/  FMNMX.FTZ R181, R138, R181, !PT ;  /* 0x000000b58ab57209 */ /* 0x000fc40007810000 */
[----:B------:R-:W-:Y:S02]  /*7a50*/  ISETP.GT.AND P4, PT, R164, 0x60, P2 ;  /* 0x00000060a400780c */ /* 0x000fe40001784270 */
        /* <DEDUP_REMOVED lines=8> */
[----:B-1----:R-:W-:Y:S02]  /*7ae0*/  FMNMX.FTZ R182, R156, R181, !PT ;  /* 0x000000b59cb67209 */ /* 0x002fe40007810000 */
        /* <DEDUP_REMOVED lines=10> */
[----:B------:R-:W-:Y:S02]  /*7b90*/  ISETP.LT.OR P4, PT, R163, 0x6a, P4 ;  /* 0x0000006aa300780c */ /* 0x000fe40002781670 */
[----:B------:R-:W-:-:S02]  /*7ba0*/  ISETP.GT.AND P3, PT, R164, 0x70, P2 ;  /* 0x00000070a400780c */ /* 0x000fc40001764270 */
[----:B------:R-:W-:Y:S01]  /*7bb0*/  FSEL R144, R144, -INF , !P5 ;  /* 0xff80000090907808 */ /* 0x000fe20006800000 */
[----:B------:R-:W-:Y:S01]  /*7bc0*/  MUFU.EX2 R129, R129 ;  /* 0x0000008100817308 */ /* 0x000fe20000000800 */
[----:B------:R-:W-:Y:S02]  /*7bd0*/  FMNMX.FTZ R151, R143, R182, !PT ;  /* 0x000000b68f977209 */ /* 0x000fe40007810000 */
[----:B------:R-:W-:Y:S02]  /*7be0*/  FSEL R145, R145, -INF , !P4 ;  /* 0xff80000091917808 */ /* 0x000fe40006000000 */
[C---:B------:R-:W-:Y:S02]  /*7bf0*/  ISETP.GT.AND P5, PT, R164.reuse, 0x71, P2 ;  /* 0x00000071a400780c */ /* 0x040fe400017a4270 */
[C---:B------:R-:W-:Y:S01]  /*7c00*/  ISETP.GT.AND P4, PT, R164.reuse, 0x78, P2 ;  /* 0x00000078a400780c */ /* 0x040fe20001784270 */
[----:B------:R-:W-:Y:S01]  /*7c10*/  MUFU.EX2 R124, R124 ;  /* 0x0000007c007c7308 */ /* 0x000fe20000000800 */
[----:B------:R-:W-:-:S02]  /*7c20*/  ISETP.GT.AND P2, PT, R164, 0x79, P2 ;  /* 0x00000079a400780c */ /* 0x000fc40001744270 */
[C---:B------:R-:W-:Y:S02]  /*7c30*/  ISETP.LT.OR P3, PT, R163.reuse, 0x71, P3 ;  /* 0x00000071a300780c */ /* 0x040fe40001f61670 */
[----:B------:R-:W-:Y:S02]  /*7c40*/  FMNMX.FTZ R164, R144, R151, !PT ;  /* 0x0000009790a47209 */ /* 0x000fe40007810000 */
[----:B------:R-:W-:Y:S01]  /*7c50*/  ISETP.LT.OR P5, PT, R163, 0x72, P5 ;  /* 0x00000072a300780c */ /* 0x000fe20002fa1670 */
[----:B------:R-:W-:Y:S01]  /*7c60*/  MUFU.EX2 R125, R125 ;  /* 0x0000007d007d7308 */ /* 0x000fe20000000800 */
[----:B------:R-:W-:Y:S02]  /*7c70*/  FSEL R146, R146, -INF , !P3 ;  /* 0xff80000092927808 */ /* 0x000fe40005800000 */
[----:B------:R-:W-:Y:S02]  /*7c80*/  FMNMX.FTZ R151, R145, R164, !PT ;  /* 0x000000a491977209 */ /* 0x000fe40007810000 */
[----:B------:R-:W-:-:S02]  /*7c90*/  ISETP.LT.OR P4, PT, R163, 0x79, P4 ;  /* 0x00000079a300780c */ /* 0x000fc40002781670 */
[----:B------:R-:W-:Y:S01]  /*7ca0*/  FSEL R147, R147, -INF , !P5 ;  /* 0xff80000093937808 */ /* 0x000fe20006800000 */
[----:B------:R-:W-:Y:S01]  /*7cb0*/  MUFU.EX2 R128, R128 ;  /* 0x0000008000807308 */ /* 0x000fe20000000800 */
[----:B------:R-:W-:Y:S02]  /*7cc0*/  FMNMX.FTZ R164, R146, R151, !PT ;  /* 0x0000009792a47209 */ /* 0x000fe40007810000 */
[----:B------:R-:W-:Y:S01]  /*7cd0*/  ISETP.LT.OR P2, PT, R163, 0x7a, P2 ;  /* 0x0000007aa300780c */ /* 0x000fe20001741670 */
[----:B------:R-:W-:-:S01]  /*7ce0*/  FFMA.FTZ R163, R152, UR10, -R168 ;  /* 0x0000000a98a37c23 */ /* 0x000fc200080108a8 */
[----:B------:R-:W-:Y:S01]  /*7cf0*/  FSEL R148, R148, -INF , !P4 ;  /* 0xff80000094947808 */ /* 0x000fe20006000000 */
[----:B------:R-:W-:-:S01]  /*7d00*/  FFMA.FTZ R152, R154, UR10, -R168 ;  /* 0x0000000a9a987c23 */ /* 0x000fc200080108a8 */
[----:B------:R-:W-:Y:S01]  /*7d10*/  FMNMX.FTZ R151, R147, R164, !PT ;  /* 0x000000a493977209 */ /* 0x000fe20007810000 */
[----:B------:R-:W-:-:S01]  /*7d20*/  FFMA.FTZ R154, R157, UR10, -R168 ;  /* 0x0000000a9d9a7c23 */ /* 0x000fc200080108a8 */
[----:B------:R-:W-:Y:S01]  /*7d30*/  FSEL R149, R149, -INF , !P2 ;  /* 0xff80000095957808 */ /* 0x000fe20005000000 */
[----:B------:R-:W-:-:S01]  /*7d40*/  FFMA.FTZ R157, R159, UR10, -R168 ;  /* 0x0000000a9f9d7c23 */ /* 0x000fc200080108a8 */
[----:B------:R-:W-:Y:S01]  /*7d50*/  FMNMX.FTZ R164, R148, R151, !PT ;  /* 0x0000009794a47209 */ /* 0x000fe20007810000 */
[----:B------:R-:W-:-:S01]  /*7d60*/  FFMA.FTZ R159, R160, UR10, -R168 ;  /* 0x0000000aa09f7c23 */ /* 0x000fc200080108a8 */
[--C-:B------:R-:W-:Y:S01]  /*7d70*/  FFMA.FTZ R160, R161, UR10, -R168.reuse ;  /* 0x0000000aa1a07c23 */ /* 0x100fe200080108a8 */
[----:B------:R-:W-:-:S01]  /*7d80*/  FFMA.FTZ R161, R162, UR10, -R168 ;  /* 0x0000000aa2a17c23 */ /* 0x000fc200080108a8 */
[----:B------:R-:W-:Y:S01]  /*7d90*/  FMNMX.FTZ R164, R149, R164, !PT ;  /* 0x000000a495a47209 */ /* 0x000fe20007810000 */
[----:B------:R-:W-:-:S01]  /*7da0*/  FFMA.FTZ R162, R165, UR10, -R168 ;  /* 0x0000000aa5a27c23 */ /* 0x000fc200080108a8 */
[----:B------:R-:W-:Y:S03]  /*7db0*/  MUFU.EX2 R150, R150 ;  /* 0x0000009600967308 */ /* 0x000fe60000000800 */
[----:B------:R-:W1:Y:S05]  /*7dc0*/  SHFL.BFLY PT, R151, R164, 0x2, 0x1f ;  /* 0x0c401f00a4977f89 */ /* 0x000e6a00000e0000 */
[----:B------:R-:W-:Y:S08]  /*7dd0*/  MUFU.EX2 R163, R163 ;  /* 0x000000a300a37308 */ /* 0x000ff00000000800 */
[----:B------:R-:W-:Y:S08]  /*7de0*/  MUFU.EX2 R152, R152 ;  /* 0x0000009800987308 */ /* 0x000ff00000000800 */
[----:B------:R-:W-:Y:S01]  /*7df0*/  MUFU.EX2 R155, R155 ;  /* 0x0000009b009b7308 */ /* 0x000fe20000000800 */
[----:B-1----:R-:W-:Y:S01]  /*7e00*/  FMNMX.FTZ R151, R164, R151, !PT ;  /* 0x00000097a4977209 */ /* 0x002fe20007810000 */
[----:B------:R-:W-:Y:S01]  /*7e10*/  FFMA.FTZ R164, R166, UR10, -R168 ;  /* 0x0000000aa6a47c23 */ /* 0x000fe200080108a8 */
[----:B------:R-:W-:Y:S01]  /*7e20*/  IMAD.U32 R168, RZ, RZ, UR10 ;  /* 0x0000000affa87e24 */ /* 0x000fe2000f8e00ff */
[----:B------:R-:W-:-:S02]  /*7e30*/  FSEL R166, R12, RZ, P6 ;  /* 0x000000ff0ca67208 */ /* 0x000fc40003000000 */
[----:B------:R-:W1:Y:S02]  /*7e40*/  SHFL.BFLY PT, R182, R151, 0x1, 0x1f ;  /* 0x0c201f0097b67f89 */ /* 0x000e6400000e0000 */
[----:B------:R-:W-:Y:S01]  /*7e50*/  MUFU.EX2 R154, R154 ;  /* 0x0000009a009a7308 */ /* 0x000fe20000000800 */
[----:B------:R-:W-:-:S04]  /*7e60*/  FADD.FTZ R166, -R166, R7 ;  /* 0x00000007a6a67221 */ /* 0x000fc80000010100 */
[----:B------:R-:W-:-:S03]  /*7e70*/  FMUL.FTZ R166, R166, UR10 ;  /* 0x0000000aa6a67c20 */ /* 0x000fc60008410000 */
[----:B------:R2:W-:Y:S08]  /*7e80*/  MUFU.EX2 R7, R167 ;  /* 0x000000a700077308 */ /* 0x0005f00000000800 */
[----:B------:R-:W3:Y:S01]  /*7e90*/  MUFU.EX2 R166, R166 ;  /* 0x000000a600a67308 */ /* 0x000ee20000000800 */
[----:B-1----:R-:W-:-:S07]  /*7ea0*/  FMNMX.FTZ R151, R151, R182, !PT ;  /* 0x000000b697977209 */ /* 0x002fce0007810000 */
[----:B------:R-:W-:Y:S01]  /*7eb0*/  MUFU.EX2 R157, R157 ;  /* 0x0000009d009d7308 */ /* 0x000fe20000000800 */
[C---:B------:R-:W-:Y:S01]  /*7ec0*/  FSETP.NEU.FTZ.AND P2, PT, R151.reuse, -INF , PT ;  /* 0xff8000009700780b */ /* 0x040fe20003f5d000 */
[----:B------:R-:W-:-:S06]  /*7ed0*/  FFMA.FTZ R165, R151, R168, -8 ;  /* 0xc100000097a57423 */ /* 0x000fcc00000100a8 */
[----:B------:R-:W-:Y:S01]  /*7ee0*/  MUFU.EX2 R159, R159 ;  /* 0x0000009f009f7308 */ /* 0x000fe20000000800 */
[----:B------:R-:W-:-:S05]  /*7ef0*/  FSEL R165, R165, RZ, P2 ;  /* 0x000000ffa5a57208 */ /* 0x000fca0001000000 */
[--C-:B------:R-:W-:Y:S01]  /*7f00*/  FFMA.FTZ R168, R171, UR10, -R165.reuse ;  /* 0x0000000aaba87c23 */ /* 0x100fe200080108a5 */
[----:B------:R-:W-:Y:S01]  /*7f10*/  FSEL R171, R151, RZ, P2 ;  /* 0x000000ff97ab7208 */ /* 0x000fe20001000000 */
[--C-:B------:R-:W-:Y:S01]  /*7f20*/  FFMA.FTZ R11, R11, UR10, -R165.reuse ;  /* 0x0000000a0b0b7c23 */ /* 0x100fe200080108a5 */
[----:B------:R-:W-:-:S01]  /*7f30*/  FFMA.FTZ R14, R14, UR10, -R165 ;  /* 0x0000000a0e0e7c23 */ /* 0x000fc200080108a5 */
[--C-:B------:R-:W-:Y:S01]  /*7f40*/  FFMA.FTZ R15, R15, UR10, -R165.reuse ;  /* 0x0000000a0f0f7c23 */ /* 0x100fe200080108a5 */
[----:B------:R-:W-:-:S01]  /*7f50*/  FFMA.FTZ R20, R20, UR10, -R165 ;  /* 0x0000000a14147c23 */ /* 0x000fc200080108a5 */
[----:B------:R-:W-:Y:S01]  /*7f60*/  FADD.FTZ R171, -R171, R8 ;  /* 0x00000008abab7221 */ /* 0x000fe20000010100 */
[----:B------:R-:W-:Y:S01]  /*7f70*/  MUFU.EX2 R168, R168 ;  /* 0x000000a800a87308 */ /* 0x000fe20000000800 */
[----:B--2---:R-:W-:-:S01]  /*7f80*/  FFMA.FTZ R167, R169, UR10, -R165 ;  /* 0x0000000aa9a77c23 */ /* 0x004fc200080108a5 */
[--C-:B------:R-:W-:Y:S01]  /*7f90*/  FFMA.FTZ R169, R174, UR10, -R165.reuse ;  /* 0x0000000aaea97c23 */ /* 0x100fe200080108a5 */
[----:B------:R-:W-:Y:S01]  /*7fa0*/  FMUL.FTZ R171, R171, UR10 ;  /* 0x0000000aabab7c20 */ /* 0x000fe20008410000 */
[--C-:B------:R-:W-:Y:S01]  /*7fb0*/  FFMA.FTZ R21, R21, UR10, -R165.reuse ;  /* 0x0000000a15157c23 */ /* 0x100fe200080108a5 */
[----:B------:R-:W-:-:S01]  /*7fc0*/  FFMA.FTZ R174, R175, UR10, -R165 ;  /* 0x0000000aafae7c23 */ /* 0x000fc200080108a5 */
[----:B------:R-:W-:Y:S01]  /*7fd0*/  FFMA.FTZ R175, R177, UR10, -R165 ;  /* 0x0000000ab1af7c23 */ /* 0x000fe200080108a5 */
[----:B---3--:R-:W-:-:S01]  /*7fe0*/  FFMA.FTZ R177, R166, R6, R13 ;  /* 0x00000006a6b17223 */ /* 0x008fc2000001000d */
        /* <DEDUP_REMOVED lines=8> */
[----:B------:R-:W1:Y:S01]  /*8070*/  MUFU.EX2 R171, R171 ;  /* 0x000000ab00ab7308 */ /* 0x000e620000000800 */
[----:B------:R-:W-:-:S01]  /*8080*/  FFMA.FTZ R127, R127, UR10, -R165 ;  /* 0x0000000a7f7f7c23 */ /* 0x000fc200080108a5 */
[----:B------:R-:W-:Y:S01]  /*8090*/  FFMA.FTZ R130, R130, UR10, -R165 ;  /* 0x0000000a82827c23 */ /* 0x000fe200080108a5 */
[----:B------:R-:W-:-:S01]  /*80a0*/  FADD.FTZ R177, R172, R177 ;  /* 0x000000b1acb17221 */ /* 0x000fc20000010000 */
        /* <DEDUP_REMOVED lines=13> */
[----:B-1----:R-:W-:-:S04]  /*8180*/  FFMA.FTZ R6, R171, R5, R168 ;  /* 0x00000005ab067223 */ /* 0x002fc800000100a8 */
[----:B------:R-:W-:-:S03]  /*8190*/  FADD.FTZ R5, R11, R6 ;  /* 0x000000060b057221 */ /* 0x000fc60000010000 */
[----:B------:R-:W1:Y:S01]  /*81a0*/  MUFU.EX2 R20, R20 ;  /* 0x0000001400147308 */ /* 0x000e620000000800 */
[----:B--2---:R-:W-:-:S07]  /*81b0*/  FADD.FTZ R6, R14, R5 ;  /* 0x000000050e067221 */ /* 0x004fce0000010000 */
[----:B------:R-:W2:Y:S01]  /*81c0*/  MUFU.EX2 R21, R21 ;  /* 0x0000001500157308 */ /* 0x000ea20000000800 */
[----:B---3--:R-:W-:-:S01]  /*81d0*/  FADD.FTZ R5, R15, R6 ;  /* 0x000000060f057221 */ /* 0x008fc20000010000 */
[----:B------:R-:W-:Y:S01]  /*81e0*/  FADD.FTZ R6, R10, R177 ;  /* 0x000000b10a067221 */ /* 0x000fe20000010000 */
[----:B------:R-:W-:-:S03]  /*81f0*/  FFMA.FTZ R177, R158, UR10, -R165 ;  /* 0x0000000a9eb17c23 */ /* 0x000fc600080108a5 */
[----:B------:R-:W-:Y:S02]  /*8200*/  FADD.FTZ R6, R173, R6 ;  /* 0x00000006ad067221 */ /* 0x000fe40000010000 */
[----:B------:R-:W3:Y:S02]  /*8210*/  MUFU.EX2 R120, R120 ;  /* 0x0000007800787308 */ /* 0x000ee40000000800 */
[----:B------:R-:W-:-:S04]  /*8220*/  FADD.FTZ R181, R131, R6 ;  /* 0x0000000683b57221 */ /* 0x000fc80000010000 */
[----:B------:R-:W-:Y:S02]  /*8230*/  FADD.FTZ R181, R132, R181 ;  /* 0x000000b584b57221 */ /* 0x000fe40000010000 */
[----:B------:R-:W4:Y:S08]  /*8240*/  MUFU.EX2 R167, R167 ;  /* 0x000000a700a77308 */ /* 0x000f300000000800 */
[----:B------:R-:W-:Y:S08]  /*8250*/  MUFU.EX2 R8, R174 ;  /* 0x000000ae00087308 */ /* 0x000ff00000000800 */
[----:B------:R-:W5:Y:S08]  /*8260*/  MUFU.EX2 R122, R122 ;  /* 0x0000007a007a7308 */ /* 0x000f700000000800 */
[----:B------:R1:W-:Y:S08]  /*8270*/  MUFU.EX2 R174, R178 ;  /* 0x000000b200ae7308 */ /* 0x0003f00000000800 */
[----:B------:R-:W5:Y:S01]  /*8280*/  MUFU.EX2 R123, R123 ;  /* 0x0000007b007b7308 */ /* 0x000f620000000800 */
[----:B-1----:R-:W-:-:S04]  /*8290*/  FADD.FTZ R178, R20, R5 ;  /* 0x0000000514b27221 */ /* 0x002fc80000010000 */
[----:B--2---:R-:W-:-:S03]  /*82a0*/  FADD.FTZ R5, R21, R178 ;  /* 0x000000b215057221 */ /* 0x004fc60000010000 */
[----:B------:R-:W1:Y:S01]  /*82b0*/  MUFU.EX2 R126, R126 ;  /* 0x0000007e007e7308 */ /* 0x000e620000000800 */
[----:B---3--:R-:W-:-:S04]  /*82c0*/  FADD.FTZ R6, R120, R5 ;  /* 0x0000000578067221 */ /* 0x008fc80000010000 */
[----:B----4-:R-:W-:Y:S01]  /*82d0*/  FADD.FTZ R5, R167, R6 ;  /* 0x00000006a7057221 */ /* 0x010fe20000010000 */
[----:B------:R-:W-:-:S02]  /*82e0*/  FADD.FTZ R6, R176, R181 ;  /* 0x000000b5b0067221 */ /* 0x000fc40000010000 */
[----:B------:R-:W2:Y:S01]  /*82f0*/  MUFU.EX2 R127, R127 ;  /* 0x0000007f007f7308 */ /* 0x000ea20000000800 */
[----:B-----5:R-:W-:-:S01]  /*8300*/  FADD.FTZ R158, R122, R5 ;  /* 0x000000057a9e7221 */ /* 0x020fc20000010000 */
[----:B------:R-:W-:-:S03]  /*8310*/  FADD.FTZ R5, R135, R6 ;  /* 0x0000000687057221 */ /* 0x000fc60000010000 */
[----:B------:R-:W-:Y:S01]  /*8320*/  FADD.FTZ R181, R123, R158 ;  /* 0x0000009e7bb57221 */ /* 0x000fe20000010000 */
[----:B------:R-:W-:-:S02]  /*8330*/  FADD.FTZ R6, R136, R5 ;  /* 0x0000000588067221 */ /* 0x000fc40000010000 */
[----:B------:R-:W3:Y:S01]  /*8340*/  MUFU.EX2 R130, R130 ;  /* 0x0000008200827308 */ /* 0x000ee20000000800 */
        /* <DEDUP_REMOVED lines=12> */
[----:B-1----:R-:W-:-:S01]  /*8410*/  FADD.FTZ R5, R169, R6 ;  /* 0x00000006a9057221 */ /* 0x002fc20000010000 */
[----:B------:R-:W-:-:S03]  /*8420*/  FADD.FTZ R158, R124, R181 ;  /* 0x000000b57c9e7221 */ /* 0x000fc60000010000 */
[----:B------:R-:W-:-:S03]  /*8430*/  FADD.FTZ R6, R8, R5 ;  /* 0x0000000508067221 */ /* 0x000fc60000010000 */
[----:B------:R-:W1:Y:S01]  /*8440*/  MUFU.EX2 R175, R175 ;  /* 0x000000af00af7308 */ /* 0x000e620000000800 */
[----:B--2---:R-:W-:-:S07]  /*8450*/  FADD.FTZ R5, R133, R6 ;  /* 0x0000000685057221 */ /* 0x004fce0000010000 */
[----:B------:R-:W2:Y:S01]  /*8460*/  MUFU.EX2 R137, R137 ;  /* 0x0000008900897308 */ /* 0x000ea20000000800 */
[----:B---3--:R-:W-:-:S01]  /*8470*/  FADD.FTZ R6, R134, R5 ;  /* 0x0000000586067221 */ /* 0x008fc20000010000 */
[----:B------:R-:W-:Y:S01]  /*8480*/  FFMA.FTZ R5, R145, UR10, -R165 ;  /* 0x0000000a91057c23 */ /* 0x000fe200080108a5 */
[----:B------:R-:W-:-:S05]  /*8490*/  FADD.FTZ R145, R125, R158 ;  /* 0x0000009e7d917221 */ /* 0x000fca0000010000 */
[----:B------:R-:W3:Y:S01]  /*84a0*/  MUFU.EX2 R138, R138 ;  /* 0x0000008a008a7308 */ /* 0x000ee20000000800 */
[----:B-1----:R-:W-:-:S04]  /*84b0*/  FADD.FTZ R181, R175, R6 ;  /* 0x00000006afb57221 */ /* 0x002fc80000010000 */
[----:B------:R-:W-:Y:S01]  /*84c0*/  FADD.FTZ R6, R174, R181 ;  /* 0x000000b5ae067221 */ /* 0x000fe20000010000 */
[----:B------:R-:W-:-:S01]  /*84d0*/  FADD.FTZ R181, R128, R145 ;  /* 0x0000009180b57221 */ /* 0x000fc20000010000 */
[----:B------:R-:W-:Y:S01]  /*84e0*/  FFMA.FTZ R145, R146, UR10, -R165 ;  /* 0x0000000a92917c23 */ /* 0x000fe200080108a5 */
[----:B------:R-:W1:Y:S01]  /*84f0*/  MUFU.EX2 R177, R177 ;  /* 0x000000b100b17308 */ /* 0x000e620000000800 */
[----:B--2---:R-:W-:-:S01]  /*8500*/  FADD.FTZ R183, R137, R6 ;  /* 0x0000000689b77221 */ /* 0x004fc20000010000 */
[----:B------:R-:W-:-:S04]  /*8510*/  FADD.FTZ R6, R150, R181 ;  /* 0x000000b596067221 */ /* 0x000fc80000010000 */
[----:B------:R-:W-:Y:S02]  /*8520*/  FADD.FTZ R181, R163, R6 ;  /* 0x00000006a3b57221 */ /* 0x000fe40000010000 */
[----:B------:R-:W2:Y:S01]  /*8530*/  MUFU.EX2 R156, R156 ;  /* 0x0000009c009c7308 */ /* 0x000ea20000000800 */
[----:B---3--:R-:W-:-:S01]  /*8540*/  FADD.FTZ R146, R138, R183 ;  /* 0x000000b78a927221 */ /* 0x008fc20000010000 */
[----:B------:R-:W-:-:S06]  /*8550*/  FADD.FTZ R6, R152, R181 ;  /* 0x000000b598067221 */ /* 0x000fcc0000010000 */
        /* <DEDUP_REMOVED lines=9> */
[----:B------:R-:W-:Y:S08]  /*85f0*/  MUFU.EX2 R160, R160 ;  /* 0x000000a000a07308 */ /* 0x000ff00000000800 */
[----:B------:R1:W4:Y:S08]  /*8600*/  MUFU.EX2 R178, R5 ;  /* 0x0000000500b27308 */ /* 0x0003300000000800 */
[----:B------:R-:W5:Y:S01]  /*8610*/  MUFU.EX2 R161, R161 ;  /* 0x000000a100a17308 */ /* 0x000f620000000800 */
[----:B-1----:R-:W-:-:S04]  /*8620*/  FADD.FTZ R5, R155, R6 ;  /* 0x000000069b057221 */ /* 0x002fc80000010000 */
[----:B------:R-:W-:Y:S01]  /*8630*/  FADD.FTZ R6, R154, R5 ;  /* 0x000000059a067221 */ /* 0x000fe20000010000 */
[----:B--2---:R-:W-:-:S02]  /*8640*/  FADD.FTZ R5, R143, R158 ;  /* 0x0000009e8f057221 */ /* 0x004fc40000010000 */
[----:B------:R-:W1:Y:S01]  /*8650*/  MUFU.EX2 R145, R145 ;  /* 0x0000009100917308 */ /* 0x000e620000000800 */
[----:B------:R-:W-:-:S01]  /*8660*/  FADD.FTZ R6, R157, R6 ;  /* 0x000000069d067221 */ /* 0x000fc20000010000 */
[----:B---3--:R-:W-:-:S03]  /*8670*/  FADD.FTZ R5, R144, R5 ;  /* 0x0000000590057221 */ /* 0x008fc60000010000 */
[----:B------:R-:W-:Y:S01]  /*8680*/  FADD.FTZ R147, R159, R6 ;  /* 0x000000069f937221 */ /* 0x000fe20000010000 */
[----:B----4-:R-:W-:-:S02]  /*8690*/  FADD.FTZ R158, R178, R5 ;  /* 0x00000005b29e7221 */ /* 0x010fc40000010000 */
[----:B------:R-:W2:Y:S01]  /*86a0*/  MUFU.EX2 R162, R162 ;  /* 0x000000a200a27308 */ /* 0x000ea20000000800 */
[----:B------:R-:W-:-:S04]  /*86b0*/  FADD.FTZ R6, R160, R147 ;  /* 0x00000093a0067221 */ /* 0x000fc80000010000 */
[----:B-----5:R-:W-:-:S03]  /*86c0*/  FADD.FTZ R5, R161, R6 ;  /* 0x00000006a1057221 */ /* 0x020fc60000010000 */
[----:B------:R-:W3:Y:S01]  /*86d0*/  MUFU.EX2 R146, R146 ;  /* 0x0000009200927308 */ /* 0x000ee20000000800 */
[----:B-1----:R-:W-:-:S07]  /*86e0*/  FADD.FTZ R147, R145, R158 ;  /* 0x0000009e91937221 */ /* 0x002fce0000010000 */
[----:B------:R-:W1:Y:S01]  /*86f0*/  MUFU.EX2 R164, R164 ;  /* 0x000000a400a47308 */ /* 0x000e620000000800 */
[----:B--2---:R-:W-:-:S07]  /*8700*/  FADD.FTZ R5, R162, R5 ;  /* 0x00000005a2057221 */ /* 0x004fce0000010000 */
[----:B------:R-:W2:Y:S01]  /*8710*/  MUFU.EX2 R148, R148 ;  /* 0x0000009400947308 */ /* 0x000ea20000000800 */
[----:B---3--:R-:W-:-:S07]  /*8720*/  FADD.FTZ R147, R146, R147 ;  /* 0x0000009392937221 */ /* 0x008fce0000010000 */
[----:B------:R-:W3:Y:S01]  /*8730*/  MUFU.EX2 R149, R149 ;  /* 0x0000009500957308 */ /* 0x000ee20000000800 */
[----:B-1----:R-:W-:-:S04]  /*8740*/  FADD.FTZ R6, R164, R5 ;  /* 0x00000005a4067221 */ /* 0x002fc80000010000 */
[----:B------:R-:W-:Y:S01]  /*8750*/  FADD.FTZ R6, R7, R6 ;  /* 0x0000000607067221 */ /* 0x000fe20000010000 */
[----:B--2---:R-:W-:-:S04]  /*8760*/  FADD.FTZ R147, R148, R147 ;  /* 0x0000009394937221 */ /* 0x004fc80000010000 */
[----:B---3--:R-:W-:Y:S01]  /*8770*/  FADD.FTZ R5, R149, R147 ;  /* 0x0000009395057221 */ /* 0x008fe20000010000 */
[----:B------:R-:W-:Y:S06]  /*8780*/  @!P0 BRA `(.L_x_3706) ;  /* 0x0000000000048947 */ /* 0x000fec0003800000 */
[----:B------:R-:W-:Y:S01]  /*8790*/  BPT.TRAP 0x1 ;  /* 0x000000040000795c */ /* 0x000fe20000300000 */
.L_x_3706:
        /* <DEDUP_REMOVED lines=139> */
[----:B------:R-:W-:Y:S01]  /*9050*/  IMAD.MOV.U32 R8, RZ, RZ, R151 ;  /* 0x000000ffff087224 */ /* 0x000fe200078e0097 */
[----:B------:R-:W-:Y:S01]  /*9060*/  UMOV UR49, UR54 ;  /* 0x0000003600317c82 */ /* 0x000fe20008000000 */
[----:B------:R-:W-:Y:S01]  /*9070*/  IMAD.MOV.U32 R7, RZ, RZ, R12 ;  /* 0x000000ffff077224 */ /* 0x000fe200078e000c */
[----:B------:R-:W-:-:S06]  /*9080*/  UMOV UR36, UR35 ;  /* 0x0000002300247c82 */ /* 0x000fcc0008000000 */
.L_x_3689:
        /* <DEDUP_REMOVED lines=15> */
.L_x_3709:
[----:B------:R-:W-:-:S13]  /*9180*/  ISETP.NE.AND P2, PT, R11, 0x1, PT ;  /* 0x000000010b00780c */ /* 0x000fda0003f45270 */
[----:B------:R-:W1:Y:S02]  /*9190*/  @P2 LDC.64 R12, c[0x0][0x9e8] ;  /* 0x00027a00ff0c2b82 */ /* 0x000e640000000a00 */
[----:B-1----:R-:W-:-:S05]  /*91a0*/  @P2 IMAD.HI.U32 R10, R200, R12, RZ ;  /* 0x0000000cc80a2227 */ /* 0x002fca00078e00ff */
[----:B------:R-:W-:-:S07]  /*91b0*/  @P2 SHF.R.U32.HI R200, RZ, R13, R10 ;  /* 0x0000000dffc82219 */ /* 0x000fce000001160a */
.L_x_3710:
[----:B------:R-:W-:-:S05]  /*91c0*/  IMAD R200, R200, R11, RZ ;  /* 0x0000000bc8c87224 */ /* 0x000fca00078e02ff */
[----:B------:R-:W-:-:S13]  /*91d0*/  R2UR UR7, R200 ;  /* 0x00000000c80772ca */ /* 0x000fda00000e0000 */
[----:B------:R-:W-:-:S04]  /*91e0*/  UISETP.LT.AND UP0, UPT, UR6, UR7, UPT ;  /* 0x000000070600728c */ /* 0x000fc8000bf01270 */
[----:B------:R-:W-:-:S12]  /*91f0*/  USEL UR6, UR6, UR7, !UP0 ;  /* 0x0000000706067287 */ /* 0x000fd8000c000000 */
.L_x_3708:
        /* <DEDUP_REMOVED lines=13> */
.L_x_3721:
[----:B------:R-:W-:Y:S01]  /*92d0*/  ISETP.NE.AND P3, PT, RZ, UR41, PT ;  /* 0x00000029ff007c0c */ /* 0x000fe2000bf65270 */
[----:B------:R-:W-:-:S04]  /*92e0*/  UISETP.NE.AND UP0, UPT, UR32, 0x1, UPT ;  /* 0x000000012000788c */ /* 0x000fc8000bf05270 */
[----:B------:R-:W-:-:S04]  /*92f0*/  USEL UR36, URZ, 0x1, UP0 ;  /* 0x000000013f247887 */ /* 0x000fc80008000000 */
[----:B------:R-:W-:-:S04]  /*9300*/  ULOP3.LUT UR36, UR33, UR36, URZ, 0x3c, !UPT ;  /* 0x0000002421247292 */ /* 0x000fc8000f8e3c3f */
[----:B------:R-:W-:Y:S08]  /*9310*/  @P3 BRA `(.L_x_3712) ;  /* 0x0000000000383947 */ /* 0x000ff00003800000 */
[----:B------:R-:W-:Y:S05]  /*9320*/  @!P0 BRA `(.L_x_3713) ;  /* 0x0000000000048947 */ /* 0x000fea0003800000 */
[----:B------:R-:W-:Y:S01]  /*9330*/  BPT.TRAP 0x1 ;  /* 0x000000040000795c */ /* 0x000fe20000300000 */
.L_x_3713:
        /* <DEDUP_REMOVED lines=9> */
.L_x_3714:
[----:B--2---:R-:W-:Y:S05]  /*93d0*/  @P2 BRA `(.L_x_3712) ;  /* 0x0000000000082947 */ /* 0x004fea0003800000 */
[----:B------:R-:W2:Y:S02]  /*93e0*/  SYNCS.PHASECHK.TRANS64.TRYWAIT P2, [UR6+0x2a830], R7 ;  /* 0x02a83007ff0075a7 */ /* 0x000ea40008040146 */
[----:B--2---:R-:W-:Y:S05]  /*93f0*/  @!P2 BRA `(.L_x_3715) ;  /* 0x000000cc00c0a947 */ /* 0x004fea0003800000 */
.L_x_3712:
        /* <DEDUP_REMOVED lines=10> */
[----:B------:R-:W-:-:S04]  /*94a0*/  UIMAD UR26, UR49, 0x600, UR28 ;  /* 0x00000600311a78a4 */ /* 0x000fc8000f8e021c */
[----:B------:R-:W-:Y:S02]  /*94b0*/  UIADD3 UR6, UR26, 0x2, URZ ;  /* 0x000000021a067890 */ /* 0x000fe4000fffe03f */
[----:B------:R-:W-:Y:S02]  /*94c0*/  UIADD3 UR10, UR26, 0x200, URZ ;  /* 0x000002001a0a7890 */ /* 0x000fe4000fffe03f */
        /* <DEDUP_REMOVED lines=27> */
.L_x_3717:
[----:B------:R-:W-:Y:S01]  /*9680*/  ULEA UR6, UR32, UR39, 0x3 ;  /* 0x0000002720067291 */ /* 0x000fe2000f8e183f */
[----:B------:R-:W-:-:S05]  /*9690*/  IMAD.U32 R7, RZ, RZ, UR33 ;  /* 0x00000021ff077e24 */ /* 0x000fca000f8e00ff */
[----:B------:R-:W-:-:S04]  /*96a0*/  SHF.L.U32 R7, R7, 0x1f, RZ ;  /* 0x0000001f07077819 */ /* 0x000fc800000006ff */
[----:B------:R1:W2:Y:S01]  /*96b0*/  SYNCS.PHASECHK.TRANS64.TRYWAIT P2, [UR6+0x2a850], R7 ;  /* 0x02a85007ff0075a7 */ /* 0x0002a20008040146 */
[----:B------:R-:W-:Y:S05]  /*96c0*/  @!P0 BRA `(.L_x_3718) ;  /* 0x0000000000048947 */ /* 0x000fea0003800000 */
[----:B------:R-:W-:Y:S01]  /*96d0*/  BPT.TRAP 0x1 ;  /* 0x000000040000795c */ /* 0x000fe20000300000 */
.L_x_3718:
[----:B--2---:R-:W-:Y:S05]  /*96e0*/  @P2 BRA `(.L_x_3716) ;  /* 0x0000000000082947 */ /* 0x004fea0003800000 */
[----:B------:R-:W2:Y:S02]  /*96f0*/  SYNCS.PHASECHK.TRANS64.TRYWAIT P2, [UR6+0x2a850], R7 ;  /* 0x02a85007ff0075a7 */ /* 0x000ea40008040146 */
[----:B--2---:R-:W-:Y:S05]  /*9700*/  @!P2 BRA `(.L_x_3719) ;  /* 0x000000cc0014a947 */ /* 0x004fea0003800000 */
.L_x_3716:
        /* <DEDUP_REMOVED lines=17> */
[----:B------:R-:W3:Y:S01]  /*9820*/  MUFU.TANH R12, R12 ;  /* 0x0000000c000c7308 */ /* 0x000ee20000002400 */
[C---:B------:R-:W-:Y:S01]  /*9830*/  FMUL.FTZ R125, R0.reuse, R132 ;  /* 0x00000084007d7220 */ /* 0x040fe20000410000 */
[C---:B------:R-:W-:Y:S01]  /*9840*/  FMUL.FTZ R143, R0.reuse, R150 ;  /* 0x00000096008f7220 */ /* 0x040fe20000410000 */
[C---:B------:R-:W-:Y:S01]  /*9850*/  FMUL.FTZ R150, R0.reuse, R157 ;  /* 0x0000009d00967220 */ /* 0x040fe20000410000 */
[C---:B------:R-:W-:Y:S01]  /*9860*/  FMUL.FTZ R157, R0.reuse, R164 ;  /* 0x000000a4009d7220 */ /* 0x040fe20000410000 */
[C---:B------:R-:W-:Y:S01]  /*9870*/  FMUL.FTZ R21, R0.reuse, R126 ;  /* 0x0000007e00157220 */ /* 0x040fe20000410000 */
[----:B------:R-:W-:Y:S01]  /*9880*/  UMOV UR6, UR11 ;  /* 0x0000000b00067c82 */ /* 0x000fe20008000000 */
[C---:B------:R-:W-:Y:S01]  /*9890*/  FMUL.FTZ R126, R0.reuse, R133 ;  /* 0x00000085007e7220 */ /* 0x040fe20000410000 */
[----:B------:R-:W-:Y:S01]  /*98a0*/  QGMMA.64x192x32.F32.E4M3.E4M3 R24, R196, gdesc[UR4], R24, gsb0 ;  /* 0x02e00004c4187df3 */ /* 0x000fe20008000818 */
[----:B------:R-:W-:Y:S01]  /*98b0*/  UIADD3 UR6, UR11, 0x2, URZ ;  /* 0x000000020b067890 */ /* 0x000fe2000fffe03f */
[----:B------:R-:W4:Y:S01]  /*98c0*/  MUFU.TANH R15, R15 ;  /* 0x0000000f000f7308 */ /* 0x000f220000002400 */
[----:B------:R-:W-:Y:S01]  /*98d0*/  UMOV UR7, 0x40000040 ;  /* 0x4000004000077882 */ /* 0x000fe20000000000 */
[----:B-12---:R-:W-:Y:S01]  /*98e0*/  FMNMX.FTZ R7, R11, R10, !PT ;  /* 0x0000000a0b077209 */ /* 0x006fe20007810000 */
[C---:B------:R-:W-:Y:S01]  /*98f0*/  FMUL.FTZ R124, R0.reuse, R131 ;  /* 0x00000083007c7220 */ /* 0x040fe20000410000 */
[C---:B------:R-:W-:Y:S01]  /*9900*/  FMUL.FTZ R131, R0.reuse, R138 ;  /* 0x0000008a00837220 */ /* 0x040fe20000410000 */
[C---:B------:R-:W-:Y:S01]  /*9910*/  FMUL.FTZ R138, R0.reuse, R145 ;  /* 0x00000091008a7220 */ /* 0x040fe20000410000 */
[----:B------:R-:W-:Y:S01]  /*9920*/  FMUL.FTZ R13, R0, R123 ;  /* 0x0000007b000d7220 */ /* 0x000fe20000410000 */
[----:B---3--:R-:W-:Y:S01]  /*9930*/  FMNMX.FTZ R164, R12, R7, !PT ;  /* 0x000000070ca47209 */ /* 0x008fe20007810000 */
        /* <DEDUP_REMOVED lines=9> */
[----:B----4-:R-:W-:Y:S01]  /*99d0*/  FMNMX.FTZ R7, R15, R164, !PT ;  /* 0x000000a40f077209 */ /* 0x010fe20007810000 */
        /* <DEDUP_REMOVED lines=35> */
[----:B------:R-:W-:Y:S01]  /*9c10*/  FMUL.FTZ R166, R0, R173 ;  /* 0x000000ad00a67220 */ /* 0x000fe20000410000 */
[----:B------:R-:W-:Y:S01]  /*9c20*/  UMOV UR10, UR31 ;  /* 0x0000001f000a7c82 */ /* 0x000fe20008000000 */
[----:B------:R-:W1:Y:S01]  /*9c30*/  S2R R200, SR_TID.X ;  /* 0x0000000000c87919 */ /* 0x000e620000002100 */
[----:B------:R-:W4:Y:S01]  /*9c40*/  MUFU.TANH R13, R13 ;  /* 0x0000000d000d7308 */ /* 0x000f220000002400 */
[----:B--2---:R-:W-:-:S07]  /*9c50*/  FMNMX.FTZ R8, R14, R9, !PT ;  /* 0x000000090e087209 */ /* 0x004fce0007810000 */
        /* <DEDUP_REMOVED lines=16> */
[C---:B------:R-:W-:Y:S01]  /*9d60*/  FMUL.FTZ R168, R0.reuse, R175 ;  /* 0x000000af00a87220 */ /* 0x040fe20000410000 */
[----:B------:R-:W-:-:S05]  /*9d70*/  FMUL.FTZ R175, R0, R180 ;  /* 0x000000b400af7220 */ /* 0x000fca0000410000 */
        /* <DEDUP_REMOVED lines=17> */
[C---:B------:R-:W-:Y:S01]  /*9e90*/  FMUL.FTZ R170, R0.reuse, R177 ;  /* 0x000000b100aa7220 */ /* 0x040fe20000410000 */
[----:B------:R-:W-:-:S05]  /*9ea0*/  FMUL.FTZ R177, R0, R181 ;  /* 0x000000b500b17220 */ /* 0x000fca0000410000 */
[----:B------:R-:W1:Y:S01]  /*9eb0*/  MUFU.TANH R132, R132 ;  /* 0x0000008400847308 */ /* 0x000e620000002400 */
[----:B--2---:R-:W-:-:S07]  /*9ec0*/  FMNMX.FTZ R7, R131, R8, !PT ;  /* 0x0000000883077209 */ /* 0x004fce0007810000 */
[----:B------:R-:W2:Y:S01]  /*9ed0*/  MUFU.TANH R145, R145 ;  /* 0x0000009100917308 */ /* 0x000ea20000002400 */
[----:B---3--:R-:W-:-:S07]  /*9ee0*/  FMNMX.FTZ R172, R142, R171, !PT ;  /* 0x000000ab8eac7209 */ /* 0x008fce0007810000 */
[----:B------:R-:W3:Y:S01]  /*9ef0*/  MUFU.TANH R135, R135 ;  /* 0x0000008700877308 */ /* 0x000ee20000002400 */
[----:B-1----:R-:W-:Y:S01]  /*9f00*/  FMNMX.FTZ R8, R132, R7, !PT ;  /* 0x0000000784087209 */ /* 0x002fe20007810000 */
[----:B------:R-:W-:Y:S02]  /*9f10*/  WARPGROUP.DEPBAR.LE gsb0, 0x0 ;  /* 0x00008000000079c5 */ /* 0x000fe40000010000 */
[----:B------:R-:W-:-:S04]  /*9f20*/  WARPGROUP.ARRIVE ;  /* 0x00000000000079c5 */ /* 0x000fc80000000000 */
[----:B------:R-:W1:Y:S01]  /*9f30*/  MUFU.TANH R146, R146 ;  /* 0x0000009200927308 */ /* 0x000e620000002400 */
[----:B--2---:R-:W-:Y:S01]  /*9f40*/  FMNMX.FTZ R171, R145, R172, !PT ;  /* 0x000000ac91ab7209 */ /* 0x004fe20007810000 */
[----:B------:R-:W-:Y:S01]  /*9f50*/  QGMMA.64x192x32.F32.E4M3.E4M3 R24, R192, gdesc[UR4], R24, gsb0 ;  /* 0x02e00004c0187df3 */ /* 0x000fe20008000818 */
[----:B------:R-:W-:Y:S01]  /*9f60*/  UIADD3 UR6, UR11, 0x4, URZ ;  /* 0x000000040b067890 */ /* 0x000fe2000fffe03f */
[----:B------:R-:W-:-:S04]  /*9f70*/  UMOV UR7, 0x40000040 ;  /* 0x4000004000077882 */ /* 0x000fc80000000000 */
        /* <DEDUP_REMOVED lines=66> */
[----:B-1----:R-:W-:-:S07]  /*a3a0*/  FMNMX.FTZ R7, R163, R8, !PT ;  /* 0x00000008a3077209 */ /* 0x002fce0007810000 */
[----:B------:R-:W1:Y:S01]  /*a3b0*/  MUFU.TANH R167, R167 ;  /* 0x000000a700a77308 */ /* 0x000e620000002400 */
[----:B--2---:R-:W-:-:S05]  /*a3c0*/  FMNMX.FTZ R176, R177, R176, !PT ;  /* 0x000000b0b1b07209 */ /* 0x004fca0007810000 */
[----:B------:R-:W2:Y:S02]  /*a3d0*/  SHFL.BFLY PT, R179, R176, 0x2, 0x1f ;  /* 0x0c401f00b0b37f89 */ /* 0x000ea400000e0000 */
[----:B------:R-:W4:Y:S01]  /*a3e0*/  MUFU.TANH R168, R168 ;  /* 0x000000a800a87308 */ /* 0x000f220000002400 */
[----:B---3--:R-:W-:-:S07]  /*a3f0*/  FMNMX.FTZ R8, R164, R7, !PT ;  /* 0x00000007a4087209 */ /* 0x008fce0007810000 */
[----:B------:R-:W3:Y:S01]  /*a400*/  MUFU.TANH R171, R171 ;  /* 0x000000ab00ab7308 */ /* 0x000ee20000002400 */
[----:B-1----:R-:W-:-:S07]  /*a410*/  FMNMX.FTZ R7, R167, R8, !PT ;  /* 0x00000008a7077209 */ /* 0x002fce0007810000 */
[----:B------:R-:W1:Y:S01]  /*a420*/  MUFU.TANH R172, R172 ;  /* 0x000000ac00ac7308 */ /* 0x000e620000002400 */
[----:B----4-:R-:W-:Y:S02]  /*a430*/  FMNMX.FTZ R8, R168, R7, !PT ;  /* 0x00000007a8087209 */ /* 0x010fe40007810000 */
[----:B--2---:R-:W-:-:S05]  /*a440*/  FMNMX.FTZ R179, R176, R179, !PT ;  /* 0x000000b3b0b37209 */ /* 0x004fca0007810000 */
[----:B------:R-:W2:Y:S01]  /*a450*/  MUFU.TANH R173, R173 ;  /* 0x000000ad00ad7308 */ /* 0x000ea20000002400 */
[----:B---3--:R-:W-:-:S07]  /*a460*/  FMNMX.FTZ R7, R171, R8, !PT ;  /* 0x00000008ab077209 */ /* 0x008fce0007810000 */
[----:B------:R-:W3:Y:S01]  /*a470*/  MUFU.TANH R174, R174 ;  /* 0x000000ae00ae7308 */ /* 0x000ee20000002400 */
[----:B-1----:R-:W-:-:S04]  /*a480*/  FMNMX.FTZ R8, R172, R7, !PT ;  /* 0x00000007ac087209 */ /* 0x002fc80007810000 */
[----:B--2---:R-:W-:Y:S02]  /*a490*/  FMNMX.FTZ R7, R173, R8, !PT ;  /* 0x00000008ad077209 */ /* 0x004fe40007810000 */
[----:B------:R-:W-:Y:S02]  /*a4a0*/  SHFL.BFLY PT, R8, R179, 0x1, 0x1f ;  /* 0x0c201f00b3087f89 */ /* 0x000fe400000e0000 */
[----:B---3--:R-:W-:-:S05]  /*a4b0*/  FMNMX.FTZ R178, R174, R7, !PT ;  /* 0x00000007aeb27209 */ /* 0x008fca0007810000 */
[----:B------:R-:W1:Y:S02]  /*a4c0*/  SHFL.BFLY PT, R7, R178, 0x2, 0x1f ;  /* 0x0c401f00b2077f89 */ /* 0x000e6400000e0000 */
[----:B-1----:R-:W-:Y:S01]  /*a4d0*/  FMNMX.FTZ R180, R178, R7, !PT ;  /* 0x00000007b2b47209 */ /* 0x002fe20007810000 */
[----:B------:R-:W-:Y:S01]  /*a4e0*/  IMAD.U32 R178, RZ, RZ, UR10 ;  /* 0x0000000affb27e24 */ /* 0x000fe2000f8e00ff */
[----:B------:R-:W-:-:S03]  /*a4f0*/  FMNMX.FTZ R7, R179, R8, !PT ;  /* 0x00000008b3077209 */ /* 0x000fc60007810000 */
[----:B------:R-:W1:Y:S02]  /*a500*/  SHFL.BFLY PT, R181, R180, 0x1, 0x1f ;  /* 0x0c201f00b4b57f89 */ /* 0x000e6400000e0000 */
[----:B------:R-:W-:-:S01]  /*a510*/  FFMA.FTZ R178, R7, R178, -8 ;  /* 0xc100000007b27423 */ /* 0x000fc200000100b2 */
        /* <DEDUP_REMOVED lines=31> */
[----:B-1----:R-:W-:Y:S01]  /*a710*/  FMNMX.FTZ R8, R180, R181, !PT ;  /* 0x000000b5b4087209 */ /* 0x002fe20007810000 */
[----:B------:R-:W-:-:S01]  /*a720*/  FFMA.FTZ R170, R175, UR10, -R178 ;  /* 0x0000000aafaa7c23 */ /* 0x000fc200080108b2 */
[----:B------:R-:W-:-:S02]  /*a730*/  IMAD.U32 R175, RZ, RZ, UR10 ;  /* 0x0000000affaf7e24 */ /* 0x000fc4000f8e00ff */
[----:B------:R-:W-:Y:S01]  /*a740*/  FMUL.FTZ R181, R10, UR10 ;  /* 0x0000000a0ab57c20 */ /* 0x000fe20008410000 */
[----:B------:R-:W-:Y:S01]  /*a750*/  MUFU.EX2 R176, R176 ;  /* 0x000000b000b07308 */ /* 0x000fe20000000800 */
[----:B------:R-:W-:-:S01]  /*a760*/  FADD.FTZ R10, -R8, R9 ;  /* 0x00000009080a7221 */ /* 0x000fc20000010100 */
[----:B------:R-:W-:Y:S01]  /*a770*/  FFMA.FTZ R175, R8, R175, -8 ;  /* 0xc100000008af7423 */ /* 0x000fe200000100af */
[----:B------:R-:W-:-:S01]  /*a780*/  FFMA.FTZ R177, R177, UR10, -R178 ;  /* 0x0000000ab1b17c23 */ /* 0x000fc200080108b2 */
[----:B------:R-:W-:Y:S01]  /*a790*/  IADD3 R180, -R200, 0xb, RZ ;  /* 0x0000000bc8b47810 */ /* 0x000fe20007ffe1ff */
[----:B------:R-:W-:Y:S01]  /*a7a0*/  FMUL.FTZ R10, R10, UR10 ;  /* 0x0000000a0a0a7c20 */ /* 0x000fe20008410000 */
        /* <DEDUP_REMOVED lines=29> */
[----:B------:R-:W-:-:S05]  /*a980*/  FFMA.FTZ R174, R174, UR10, -R175 ;  /* 0x0000000aaeae7c23 */ /* 0x000fca00080108af */
        /* <DEDUP_REMOVED lines=8> */
[----:B------:R-:W-:Y:S06]  /*aa10*/  QGMMA.64x192x32.F32.E4M3.E4M3 R24, R184, gdesc[UR4], R24, gsb0 ;  /* 0x02e00004b8187df3 */ /* 0x000fec0008000818 */
[----:B------:R-:W3:Y:S01]  /*aa20*/  MUFU.EX2 R15, R15 ;  /* 0x0000000f000f7308 */ /* 0x000ee20000000800 */
[----:B--2---:R-:W-:-:S01]  /*aa30*/  FADD.FTZ R178, R12, R151 ;  /* 0x000000970cb27221 */ /* 0x004fc20000010000 */
[----:B------:R-:W-:-:S06]  /*aa40*/  FFMA.FTZ R151, R155, UR10, -R175 ;  /* 0x0000000a9b977c23 */ /* 0x000fcc00080108af */
        /* <DEDUP_REMOVED lines=16> */
[----:B------:R-:W-:-:S06]  /*ab50*/  FFMA.FTZ R155, R159, UR10, -R175 ;  /* 0x0000000a9f9b7c23 */ /* 0x000fcc00080108af */
        /* <DEDUP_REMOVED lines=16> */
[----:B------:R-:W-:-:S06]  /*ac60*/  FFMA.FTZ R159, R163, UR10, -R175 ;  /* 0x0000000aa39f7c23 */ /* 0x000fcc00080108af */
        /* <DEDUP_REMOVED lines=16> */
[----:B------:R-:W-:-:S06]  /*ad70*/  FFMA.FTZ R163, R167, UR10, -R175 ;  /* 0x0000000aa7a37c23 */ /* 0x000fcc00080108af */
[----:B------:R-:W2:Y:S01]  /*ad80*/  MUFU.EX2 R144, R144 ;  /* 0x0000009000907308 */ /* 0x000ea20000000800 */
[----:B-1----:R-:W-:-:S01]  /*ad90*/  FADD.FTZ R5, R139, R6 ;  /* 0x000000068b057221 */ /* 0x002fc20000010000 */
[----:B------:R-:W-:Y:S02]  /*ada0*/  WARPGROUP.DEPBAR.LE gsb0, 0x0 ;  /* 0x00008000000079c5 */ /* 0x000fe40000010000 */
[----:B------:R1:W-:Y:S06]  /*adb0*/  BAR.ARV R180, 0x100 ;  /* 0x000400b40000751d */ /* 0x0003ec0000002000 */
[----:B------:R-:W4:Y:S01]  /*adc0*/  MUFU.EX2 R142, R142 ;  /* 0x0000008e008e7308 */ /* 0x000f220000000800 */
[----:B---3--:R-:W-:-:S01]  /*add0*/  FADD.FTZ R181, R141, R178 ;  /* 0x000000b28db57221 */ /* 0x008fc20000010000 */
[----:B--2---:R-:W-:-:S06]  /*ade0*/  FADD.FTZ R6, R144, R5 ;  /* 0x0000000590067221 */ /* 0x004fcc0000010000 */
[----:B------:R-:W2:Y:S08]  /*adf0*/  MUFU.EX2 R143, R143 ;  /* 0x0000008f008f7308 */ /* 0x000eb00000000800 */
[----:B------:R-:W3:Y:S01]  /*ae00*/  MUFU.EX2 R145, R145 ;  /* 0x0000009100917308 */ /* 0x000ee20000000800 */
[----:B----4-:R-:W-:-:S07]  /*ae10*/  FADD.FTZ R178, R142, R181 ;  /* 0x000000b58eb27221 */ /* 0x010fce0000010000 */
[----:B------:R-:W4:Y:S01]  /*ae20*/  MUFU.EX2 R148, R148 ;  /* 0x0000009400947308 */ /* 0x000f220000000800 */
[----:B--2---:R-:W-:-:S07]  /*ae30*/  FADD.FTZ R5, R143, R6 ;  /* 0x000000068f057221 */ /* 0x004fce0000010000 */
[----:B------:R-:W2:Y:S01]  /*ae40*/  MUFU.EX2 R146, R146 ;  /* 0x0000009200927308 */ /* 0x000ea20000000800 */
[----:B---3--:R-:W-:-:S01]  /*ae50*/  FADD.FTZ R167, R145, R178 ;  /* 0x000000b291a77221 */ /* 0x008fc20000010000 */
[----:B------:R-:W-:-:S06]  /*ae60*/  FFMA.FTZ R178, R168, UR10, -R175 ;  /* 0x0000000aa8b27c23 */ /* 0x000fcc00080108af */
[----:B------:R-:W3:Y:S01]  /*ae70*/  MUFU.EX2 R147, R147 ;  /* 0x0000009300937308 */ /* 0x000ee20000000800 */
[----:B----4-:R-:W-:-:S07]  /*ae80*/  FADD.FTZ R6, R148, R5 ;  /* 0x0000000594067221 */ /* 0x010fce0000010000 */
[----:B------:R-:W4:Y:S01]  /*ae90*/  MUFU.EX2 R149, R149 ;  /* 0x0000009500957308 */ /* 0x000f220000000800 */
[----:B--2---:R-:W-:-:S01]  /*aea0*/  FADD.FTZ R168, R146, R167 ;  /* 0x000000a792a87221 */ /* 0x004fc20000010000 */
[----:B------:R-:W-:-:S06]  /*aeb0*/  FFMA.FTZ R167, R171, UR10, -R175 ;  /* 0x0000000aaba77c23 */ /* 0x000fcc00080108af */
[----:B------:R-:W2:Y:S01]  /*aec0*/  MUFU.EX2 R152, R152 ;  /* 0x0000009800987308 */ /* 0x000ea20000000800 */
[----:B---3--:R-:W-:-:S07]  /*aed0*/  FADD.FTZ R5, R147, R6 ;  /* 0x0000000693057221 */ /* 0x008fce0000010000 */
[----:B------:R-:W3:Y:S01]  /*aee0*/  MUFU.EX2 R150, R150 ;  /* 0x0000009600967308 */ /* 0x000ee20000000800 */
[----:B----4-:R-:W-:-:S07]  /*aef0*/  FADD.FTZ R181, R149, R168 ;  /* 0x000000a895b57221 */ /* 0x010fce0000010000 */
[----:B------:R-:W4:Y:S01]  /*af00*/  MUFU.EX2 R151, R151 ;  /* 0x0000009700977308 */ /* 0x000f220000000800 */
[----:B--2---:R-:W-:-:S07]  /*af10*/  FADD.FTZ R6, R152, R5 ;  /* 0x0000000598067221 */ /* 0x004fce0000010000 */
[----:B------:R-:W2:Y:S01]  /*af20*/  MUFU.EX2 R153, R153 ;  /* 0x0000009900997308 */ /* 0x000ea20000000800 */
[----:B---3--:R-:W-:-:S01]  /*af30*/  FADD.FTZ R168, R150, R181 ;  /* 0x000000b596a87221 */ /* 0x008fc20000010000 */
[----:B------:R-:W-:-:S06]  /*af40*/  IMAD.U32 R181, RZ, RZ, UR49 ;  /* 0x00000031ffb57e24 */ /* 0x000fcc000f8e00ff */
        /* <DEDUP_REMOVED lines=12> */
[----:B---3--:R-:W-:-:S07]  /*b010*/  FADD.FTZ R171, R157, R172 ;  /* 0x000000ac9dab7221 */ /* 0x008fce0000010000 */
[----:B------:R-:W3:Y:S01]  /*b020*/  MUFU.EX2 R159, R159 ;  /* 0x0000009f009f7308 */ /* 0x000ee20000000800 */
[----:B----4-:R-:W-:-:S01]  /*b030*/  FADD.FTZ R6, R160, R5 ;  /* 0x00000005a0067221 */ /* 0x010fc20000010000 */
[----:B------:R-:W-:-:S05]  /*b040*/  @!P1 LEA R5, R181, UR39, 0x3 ;  /* 0x00000027b5059c11 */ /* 0x000fca000f8e18ff */
[----:B------:R-:W-:Y:S01]  /*b050*/  @!P1 VIADD R5, R5, 0x2a840 ;  /* 0x0002a84005059836 */ /* 0x000fe20000000000 */
[----:B------:R-:W4:Y:S01]  /*b060*/  MUFU.EX2 R161, R161 ;  /* 0x000000a100a17308 */ /* 0x000f220000000800 */
[----:B--2---:R-:W-:-:S03]  /*b070*/  FADD.FTZ R172, R158, R171 ;  /* 0x000000ab9eac7221 */ /* 0x004fc60000010000 */
[----:B------:R-:W-:-:S04]  /*b080*/  @!P1 PRMT R5, RZ, 0x654, R5 ;  /* 0x00000654ff059816 */ /* 0x000fc80000000005 */
[----:B------:R-:W2:Y:S01]  /*b090*/  MUFU.EX2 R164, R164 ;  /* 0x000000a400a47308 */ /* 0x000ea20000000800 */
[----:B---3--:R-:W-:-:S01]  /*b0a0*/  FADD.FTZ R171, R159, R6 ;  /* 0x000000069fab7221 */ /* 0x008fc20000010000 */
[----:B------:R3:W-:Y:S06]  /*b0b0*/  @!P1 SYNCS.ARRIVE.TRANS64.RED.A1T0 RZ, [R5+URZ], RZ ;  /* 0x000000ff05ff99a7 */ /* 0x0007ec000810043f */
[----:B------:R-:W5:Y:S01]  /*b0c0*/  MUFU.EX2 R162, R162 ;  /* 0x000000a200a27308 */ /* 0x000f620000000800 */
[----:B----4-:R-:W-:-:S07]  /*b0d0*/  FADD.FTZ R181, R161, R172 ;  /* 0x000000aca1b57221 */ /* 0x010fce0000010000 */
[----:B------:R-:W4:Y:S01]  /*b0e0*/  MUFU.EX2 R163, R163 ;  /* 0x000000a300a37308 */ /* 0x000f220000000800 */
[----:B--2---:R-:W-:-:S07]  /*b0f0*/  FADD.FTZ R6, R164, R171 ;  /* 0x000000aba4067221 */ /* 0x004fce0000010000 */
[----:B------:R-:W3:Y:S01]  /*b100*/  MUFU.EX2 R165, R165 ;  /* 0x000000a500a57308 */ /* 0x000ee20000000800 */
[----:B-----5:R-:W-:-:S07]  /*b110*/  FADD.FTZ R172, R162, R181 ;  /* 0x000000b5a2ac7221 */ /* 0x020fce0000010000 */
[----:B------:R-:W2:Y:S01]  /*b120*/  MUFU.EX2 R178, R178 ;  /* 0x000000b200b27308 */ /* 0x000ea20000000800 */
[----:B----4-:R-:W-:-:S07]  /*b130*/  FADD.FTZ R171, R163, R6 ;  /* 0x00000006a3ab7221 */ /* 0x010fce0000010000 */
[----:B------:R-:W4:Y:S01]  /*b140*/  MUFU.EX2 R166, R166 ;  /* 0x000000a600a67308 */ /* 0x000f220000000800 */
[----:B---3--:R-:W-:-:S07]  /*b150*/  FADD.FTZ R5, R165, R172 ;  /* 0x000000aca5057221 */ /* 0x008fce0000010000 */
[----:B------:R-:W3:Y:S01]  /*b160*/  MUFU.EX2 R167, R167 ;  /* 0x000000a700a77308 */ /* 0x000ee20000000800 */
[----:B--2---:R-:W-:-:S07]  /*b170*/  FADD.FTZ R6, R178, R171 ;  /* 0x000000abb2067221 */ /* 0x004fce0000010000 */
[----:B------:R-:W2:Y:S01]  /*b180*/  MUFU.EX2 R169, R169 ;  /* 0x000000a900a97308 */ /* 0x000ea20000000800 */
[----:B----4-:R-:W-:-:S07]  /*b190*/  FADD.FTZ R172, R166, R5 ;  /* 0x00000005a6ac7221 */ /* 0x010fce0000010000 */
[----:B------:R-:W4:Y:S01]  /*b1a0*/  MUFU.EX2 R168, R168 ;  /* 0x000000a800a87308 */ /* 0x000f220000000800 */
[----:B---3--:R-:W-:-:S07]  /*b1b0*/  FADD.FTZ R5, R167, R6 ;  /* 0x00000006a7057221 */ /* 0x008fce0000010000 */
[----:B------:R-:W3:Y:S01]  /*b1c0*/  MUFU.EX2 R170, R170 ;  /* 0x000000aa00aa7308 */ /* 0x000ee20000000800 */
[----:B--2---:R-:W-:-:S07]  /*b1d0*/  FADD.FTZ R171, R169, R172 ;  /* 0x000000aca9ab7221 */ /* 0x004fce0000010000 */
[----:B-1----:R-:W1:Y:S01]  /*b1e0*/  MUFU.EX2 R180, R173 ;  /* 0x000000ad00b47308 */ /* 0x002e620000000800 */
[----:B----4-:R-:W-:-:S07]  /*b1f0*/  FADD.FTZ R5, R168, R5 ;  /* 0x00000005a8057221 */ /* 0x010fce0000010000 */
        /* <DEDUP_REMOVED lines=8> */
.L_x_3720:
        /* <DEDUP_REMOVED lines=138> */
[----:B------:R-:W-:Y:S06]  /*bb20*/  @P2 BRA `(.L_x_3721) ;  /* 0xffffffd400e82947 */ /* 0x000fec000383ffff */
.L_x_3711:
[----:B------:R-:W-:-:S13]  /*bb30*/  ISETP.GE.AND P2, PT, R2, UR40, PT ;  /* 0x0000002802007c0c */ /* 0x000fda000bf46270 */
[----:B------:R-:W-:Y:S05]  /*bb40*/  @!P2 BRA `(.L_x_3722) ;  /* 0x000000380044a947 */ /* 0x000fea0003800000 */
[----:B------:R-:W-:Y:S01]  /*bb50*/  IMAD.MOV.U32 R11, RZ, RZ, R8 ;  /* 0x000000ffff0b7224 */ /* 0x000fe200078e0008 */
[----:B------:R-:W-:Y:S01]  /*bb60*/  UMOV UR54, UR36 ;  /* 0x0000002400367c82 */ /* 0x000fe20008000000 */
[----:B------:R-:W-:Y:S01]  /*bb70*/  IMAD.MOV.U32 R10, RZ, RZ, R7 ;  /* 0x000000ffff0a7224 */ /* 0x000fe200078e0007 */
[----:B------:R-:W-:Y:S01]  /*bb80*/  UMOV UR35, UR49 ;  /* 0x0000003100237c82 */ /* 0x000fe20008000000 */
[----:B------:R-:W-:Y:S01]  /*bb90*/  IMAD.IADD R9, R201, 0x1, R3 ;  /* 0x00000001c9097824 */ /* 0x000fe200078e0203 */
[----:B------:R-:W-:Y:S01]  /*bba0*/  ULDC UR31, c[0x0][0x9e4] ;  /* 0x00027900001f7ab9 */ /* 0x000fe20000000800 */
[----:B------:R-:W-:Y:S01]  /*bbb0*/  ULDC UR34, c[0x0][0x2e0] ;  /* 0x0000b80000227ab9 */ /* 0x000fe20000000800 */
[----:B------:R-:W-:Y:S01]  /*bbc0*/  ULDC UR33, c[0x0][0x288] ;  /* 0x0000a20000217ab9 */ /* 0x000fe20000000800 */
[----:B------:R-:W-:Y:S01]  /*bbd0*/  ULDC UR30, c[0x0][0x988] ;  /* 0x00026200001e7ab9 */ /* 0x000fe20000000800 */
[----:B------:R-:W-:-:S05]  /*bbe0*/  ULDC UR32, c[0x0][0x9e0] ;  /* 0x0002780000207ab9 */ /* 0x000fca0000000800 */
.L_x_3740:
[----:B------:R-:W-:Y:S01]  /*bbf0*/  ISETP.NE.AND P3, PT, RZ, UR41, PT ;  /* 0x00000029ff007c0c */ /* 0x000fe2000bf65270 */
[----:B------:R-:W-:-:S04]  /*bc00*/  UISETP.NE.AND UP0, UPT, UR35, 0x1, UPT ;  /* 0x000000012300788c */ /* 0x000fc8000bf05270 */
[----:B------:R-:W-:-:S04]  /*bc10*/  USEL UR36, URZ, 0x1, UP0 ;  /* 0x000000013f247887 */ /* 0x000fc80008000000 */
[----:B------:R-:W-:-:S04]  /*bc20*/  ULOP3.LUT UR36, UR54, UR36, URZ, 0x3c, !UPT ;  /* 0x0000002436247292 */ /* 0x000fc8000f8e3c3f */
[----:B------:R-:W-:Y:S08]  /*bc30*/  @P3 BRA `(.L_x_3723) ;  /* 0x0000000000383947 */ /* 0x000ff00003800000 */
[----:B------:R-:W-:Y:S05]  /*bc40*/  @!P0 BRA `(.L_x_3724) ;  /* 0x0000000000048947 */ /* 0x000fea0003800000 */
[----:B------:R-:W-:Y:S01]  /*bc50*/  BPT.TRAP 0x1 ;  /* 0x000000040000795c */ /* 0x000fe20000300000 */
.L_x_3724:
        /* <DEDUP_REMOVED lines=9> */
.L_x_3725:
[----:B--2---:R-:W-:Y:S05]  /*bcf0*/  @P2 BRA `(.L_x_3723) ;  /* 0x0000000000082947 */ /* 0x004fea0003800000 */
[----:B------:R-:W2:Y:S02]  /*bd00*/  SYNCS.PHASECHK.TRANS64.TRYWAIT P2, [UR6+0x2a830], R7 ;  /* 0x02a83007ff0075a7 */ /* 0x000ea40008040146 */
[----:B--2---:R-:W-:Y:S05]  /*bd10*/  @!P2 BRA `(.L_x_3726) ;  /* 0x000000a400a8a947 */ /* 0x004fea0003800000 */
.L_x_3723:
        /* <DEDUP_REMOVED lines=40> */
.L_x_3728:
[----:B------:R-:W-:Y:S01]  /*bfa0*/  ULEA UR6, UR35, UR39, 0x3 ;  /* 0x0000002723067291 */ /* 0x000fe2000f8e183f */
[----:B------:R-:W-:-:S05]  /*bfb0*/  IMAD.U32 R7, RZ, RZ, UR54 ;  /* 0x00000036ff077e24 */ /* 0x000fca000f8e00ff */
[----:B------:R-:W-:-:S04]  /*bfc0*/  SHF.L.U32 R7, R7, 0x1f, RZ ;  /* 0x0000001f07077819 */ /* 0x000fc800000006ff */
[----:B------:R1:W2:Y:S01]  /*bfd0*/  SYNCS.PHASECHK.TRANS64.TRYWAIT P2, [UR6+0x2a850], R7 ;  /* 0x02a85007ff0075a7 */ /* 0x0002a20008040146 */
[----:B------:R-:W-:Y:S05]  /*bfe0*/  @!P0 BRA `(.L_x_3729) ;  /* 0x0000000000048947 */ /* 0x000fea0003800000 */
[----:B------:R-:W-:Y:S01]  /*bff0*/  BPT.TRAP 0x1 ;  /* 0x000000040000795c */ /* 0x000fe20000300000 */
.L_x_3729:
[----:B--2---:R-:W-:Y:S05]  /*c000*/  @P2 BRA `(.L_x_3727) ;  /* 0x0000000000082947 */ /* 0x004fea0003800000 */
[----:B------:R-:W2:Y:S02]  /*c010*/  SYNCS.PHASECHK.TRANS64.TRYWAIT P2, [UR6+0x2a850], R7 ;  /* 0x02a85007ff0075a7 */ /* 0x000ea40008040146 */
[----:B--2---:R-:W-:Y:S05]  /*c020*/  @!P2 BRA `(.L_x_3730) ;  /* 0x000000a000fca947 */ /* 0x004fea0003800000 */
.L_x_3727:
[----:B------:R-:W-:Y:S01]  /*c030*/  UIADD3 UR6, UR39, 0x400, URZ ;  /* 0x0000040027067890 */ /* 0x000fe2000fffe03f */
[----:B------:R-:W-:Y:S01]  /*c040*/  WARPGROUP.ARRIVE ;  /* 0x00000000000079c5 */ /* 0x000fe20000000000 */
[----:B------:R-:W-:-:S05]  /*c050*/  UMOV UR7, 0x40000040 ;  /* 0x4000004000077882 */ /* 0x000fca0000000000 */
[----:B------:R-:W3:Y:S01]  /*c060*/  S2R R200, SR_TID.X ;  /* 0x0000000000c87919 */ /* 0x000ee20000002100 */
[----:B------:R-:W-:Y:S01]  /*c070*/  USHF.R.U32.HI UR6, URZ, 0x4, UR6 ;  /* 0x000000043f067899 */ /* 0x000fe20008011606 */
[C---:B------:R-:W-:Y:S01]  /*c080*/  FMUL.FTZ R12, R0.reuse, R123 ;  /* 0x0000007b000c7220 */ /* 0x040fe20000410000 */
[C---:B------:R-:W-:Y:S01]  /*c090*/  FMUL.FTZ R123, R0.reuse, R139 ;  /* 0x0000008b007b7220 */ /* 0x040fe20000410000 */
[C---:B------:R-:W-:Y:S01]  /*c0a0*/  FMUL.FTZ R139, R0.reuse, R163 ;  /* 0x000000a3008b7220 */ /* 0x040fe20000410000 */
[----:B------:R-:W-:Y:S01]  /*c0b0*/  ULOP3.LUT UR6, UR6, 0x3fff, URZ, 0xc0, !UPT ;  /* 0x00003fff06067892 */ /* 0x000fe2000f8ec03f */
[----:B------:R-:W-:Y:S01]  /*c0c0*/  FMUL.FTZ R163, R0, R169 ;  /* 0x000000a900a37220 */ /* 0x000fe20000410000 */
[----:B------:R-:W-:Y:S02]  /*c0d0*/  IMAD.SHL.U32 R169, R2, 0x80, RZ ;  /* 0x0000008002a97824 */ /* 0x000fe400078e00ff */
[C---:B--2---:R-:W-:Y:S01]  /*c0e0*/  FMUL.FTZ R8, R0.reuse, R122 ;  /* 0x0000007a00087220 */ /* 0x044fe20000410000 */
[----:B------:R-:W-:Y:S01]  /*c0f0*/  ULOP3.LUT UR6, UR6, 0x10000, URZ, 0xfc, !UPT ;  /* 0x0001000006067892 */ /* 0x000fe2000f8efc3f */
[C---:B-1----:R-:W-:Y:S01]  /*c100*/  FMUL.FTZ R7, R0.reuse, R120 ;  /* 0x0000007800077220 */ /* 0x042fe20000410000 */
        /* <DEDUP_REMOVED lines=30> */
[----:B---3--:R-:W-:Y:S01]  /*c2f0*/  SHF.R.U32.HI R200, RZ, 0x7, R200 ;  /* 0x00000007ffc87819 */ /* 0x008fe200000116c8 */
[----:B------:R-:W1:Y:S03]  /*c300*/  MUFU.TANH R7, R7 ;  /* 0x0000000700077308 */ /* 0x000e660000002400 */
[----:B------:R-:W-:-:S05]  /*c310*/  IADD3 R154, -R200, 0xb, RZ ;  /* 0x0000000bc89a7810 */ /* 0x000fca0007ffe1ff */
        /* <DEDUP_REMOVED lines=68> */
[----:B------:R-:W-:Y:S01]  /*c760*/  FMUL.FTZ R150, R0, R153 ;  /* 0x0000009900967220 */ /* 0x000fe20000410000 */
[----:B------:R-:W-:-:S02]  /*c770*/  IMAD.U32 R128, RZ, RZ, UR49 ;  /* 0x00000031ff807e24 */ /* 0x000fc4000f8e00ff */
[C---:B------:R-:W-:Y:S01]  /*c780*/  FMUL.FTZ R153, R0.reuse, R157 ;  /* 0x0000009d00997220 */ /* 0x040fe20000410000 */
[----:B------:R-:W-:Y:S01]  /*c790*/  IADD3 R152, -R169, 0x1, RZ ;  /* 0x00000001a9987810 */ /* 0x000fe20007ffe1ff */
[C---:B------:R-:W-:Y:S01]  /*c7a0*/  FMUL.FTZ R157, R0.reuse, R160 ;  /* 0x000000a0009d7220 */ /* 0x040fe20000410000 */
[C---:B------:R-:W-:Y:S01]  /*c7b0*/  FMUL.FTZ R160, R0.reuse, R164 ;  /* 0x000000a400a07220 */ /* 0x040fe20000410000 */
[C---:B------:R-:W-:Y:S01]  /*c7c0*/  FMUL.FTZ R193, R0.reuse, R129 ;  /* 0x0000008100c17220 */ /* 0x040fe20000410000 */
[----:B------:R-:W-:Y:S01]  /*c7d0*/  FMUL.FTZ R164, R0, R172 ;  /* 0x000000ac00a47220 */ /* 0x000fe20000410000 */
[----:B------:R-:W-:Y:S01]  /*c7e0*/  @!P1 LEA R128, R128, UR39, 0x3 ;  /* 0x0000002780809c11 */ /* 0x000fe2000f8e18ff */
[----:B------:R-:W-:Y:S01]  /*c7f0*/  IMAD R152, R17, UR34, R152 ;  /* 0x0000002211987c24 */ /* 0x000fe2000f8e0298 */
[----:B------:R-:W1:Y:S03]  /*c800*/  MUFU.TANH R192, R192 ;  /* 0x000000c000c07308 */ /* 0x000e660000002400 */
[----:B------:R-:W-:-:S02]  /*c810*/  @!P1 VIADD R128, R128, 0x2a840 ;  /* 0x0002a84080809836 */ /* 0x000fc40000000000 */
[----:B------:R-:W-:-:S03]  /*c820*/  VIADD R129, R152, -UR33 ;  /* 0x8000002198817c36 */ /* 0x000fc60008000000 */
[----:B------:R-:W1:Y:S01]  /*c830*/  MUFU.TANH R193, R193 ;  /* 0x000000c100c17308 */ /* 0x000e620000002400 */
[----:B------:R-:W-:Y:S01]  /*c840*/  IMAD R129, R16, -0x2, R129 ;  /* 0xfffffffe10817824 */ /* 0x000fe200078e0281 */
[----:B------:R-:W-:-:S03]  /*c850*/  @!P1 PRMT R128, RZ, 0x654, R128 ;  /* 0x00000654ff809816 */ /* 0x000fc60000000080 */
[----:B------:R-:W-:-:S03]  /*c860*/  VIADD R178, R129, UR29 ;  /* 0x0000001d81b27c36 */ /* 0x000fc60008000000 */
        /* <DEDUP_REMOVED lines=23> */
[----:B------:R-:W1:Y:S01]  /*c9e0*/  MUFU.TANH R189, R189 ;  /* 0x000000bd00bd7308 */ /* 0x000e620000002400 */
[----:B------:R-:W-:-:S02]  /*c9f0*/  VIADD R176, R129, UR32 ;  /* 0x0000002081b07c36 */ /* 0x000fc40008000000 */
[C---:B------:R-:W-:Y:S02]  /*ca00*/  IMAD.IADD R174, R3.reuse, 0x1, R178 ;  /* 0x0000000103ae7824 */ /* 0x040fe400078e02b2 */
[----:B------:R-:W-:-:S03]  /*ca10*/  IMAD.IADD R172, R3, 0x1, R176 ;  /* 0x0000000103ac7824 */ /* 0x000fc600078e02b0 */
        /* <DEDUP_REMOVED lines=11> */
[----:B------:R1:W-:Y:S01]  /*cad0*/  @!P1 SYNCS.ARRIVE.TRANS64.RED.A1T0 RZ, [R128+URZ], RZ ;  /* 0x000000ff80ff99a7 */ /* 0x0003e2000810043f */
[----:B--234-:R-:W-:Y:S05]  /*cae0*/  @!P5 BRA `(.L_x_3731) ;  /* 0x00000000005cd947 */ /* 0x01cfea0003800000 */
        /* <DEDUP_REMOVED lines=11> */
.L_x_3733:
[----:B------:R-:W-:-:S05]  /*cba0*/  IMAD.U32 R152, RZ, RZ, UR31 ;  /* 0x0000001fff987e24 */ /* 0x000fca000f8e00ff */
[----:B------:R-:W-:-:S13]  /*cbb0*/  ISETP.NE.AND P2, PT, R152, 0x1, PT ;  /* 0x000000019800780c */ /* 0x000fda0003f45270 */
[----:B-1----:R-:W1:Y:S01]  /*cbc0*/  @P2 LDC.64 R128, c[0x0][0x9e8] ;  /* 0x00027a00ff802b82 */ /* 0x002e620000000a00 */
[----:B------:R-:W-:-:S04]  /*cbd0*/  @P2 IMAD.IADD R159, R201, 0x1, R3 ;  /* 0x00000001c99f2824 */ /* 0x000fc800078e0203 */
[----:B-1----:R-:W-:-:S04]  /*cbe0*/  @P2 IMAD.HI.U32 R154, R159, R128, RZ ;  /* 0x000000809f9a2227 */ /* 0x002fc800078e00ff */
[----:B------:R-:W-:Y:S01]  /*cbf0*/  IMAD.MOV.U32 R128, RZ, RZ, R9 ;  /* 0x000000ffff807224 */ /* 0x000fe200078e0009 */
[----:B------:R-:W-:-:S07]  /*cc00*/  @P2 SHF.R.U32.HI R128, RZ, R129, R154 ;  /* 0x00000081ff802219 */ /* 0x000fce000001169a */
.L_x_3734:
[----:B------:R-:W-:Y:S05]  /*cc10*/  BSYNC B0 ;  /* 0x0000000000007941 */ /* 0x000fea0003800000 */
.L_x_3732:
[----:B------:R-:W-:-:S04]  /*cc20*/  IMAD R129, R128, R152, -R169 ;  /* 0x0000009880817224 */ /* 0x000fc800078e0aa9 */
[----:B------:R-:W-:-:S05]  /*cc30*/  IMAD R129, R16, -0x2, R129 ;  /* 0xfffffffe10817824 */ /* 0x000fca00078e0281 */
[----:B------:R-:W-:Y:S02]  /*cc40*/  VIADDMNMX R172, R129, R152, R172, PT ;  /* 0x0000009881ac7246 */ /* 0x000fe400038001ac */
[----:B------:R-:W-:-:S07]  /*cc50*/  VIMNMX R174, R174, R129, !PT ;  /* 0x00000081aeae7248 */ /* 0x000fce0007fe0100 */
.L_x_3731:
[----:B------:R-:W-:-:S04]  /*cc60*/  ISETP.GT.AND P2, PT, R2, -0x1, PT ;  /* 0xffffffff0200780c */ /* 0x000fc80003f44270 */
[C---:B------:R-:W-:Y:S02]  /*cc70*/  ISETP.GT.AND P4, PT, R174.reuse, RZ, P2 ;  /* 0x000000ffae00720c */ /* 0x040fe40001784270 */
[----:B------:R-:W-:Y:S02]  /*cc80*/  ISETP.GT.AND P6, PT, R174, 0x1, P2 ;  /* 0x00000001ae00780c */ /* 0x000fe400017c4270 */
[C---:B------:R-:W-:Y:S02]  /*cc90*/  ISETP.LT.OR P4, PT, R172.reuse, 0x1, P4 ;  /* 0x00000001ac00780c */ /* 0x040fe40002781670 */
[----:B------:R-:W-:Y:S02]  /*cca0*/  ISETP.LT.OR P6, PT, R172, 0x2, P6 ;  /* 0x00000002ac00780c */ /* 0x000fe400037c1670 */
[----:B-1----:R-:W-:Y:S02]  /*ccb0*/  FSEL R179, R7, -INF , !P4 ;  /* 0xff80000007b37808 */ /* 0x002fe40006000000 */
[----:B------:R-:W-:-:S02]  /*ccc0*/  ISETP.GT.AND P3, PT, R174, 0x8, P2 ;  /* 0x00000008ae00780c */ /* 0x000fc40001764270 */
[C---:B------:R-:W-:Y:S02]  /*ccd0*/  ISETP.GT.AND P4, PT, R174.reuse, 0x9, P2 ;  /* 0x00000009ae00780c */ /* 0x040fe40001784270 */
[----:B------:R-:W-:Y:S02]  /*cce0*/  FSEL R177, R121, -INF , !P6 ;  /* 0xff80000079b17808 */ /* 0x000fe40007000000 */
[----:B------:R-:W-:Y:S02]  /*ccf0*/  ISETP.GT.AND P6, PT, R174, 0x10, P2 ;  /* 0x00000010ae00780c */ /* 0x000fe400017c4270 */
[C---:B------:R-:W-:Y:S02]  /*cd00*/  ISETP.LT.OR P3, PT, R172.reuse, 0x9, P3 ;  /* 0x00000009ac00780c */ /* 0x040fe40001f61670 */
[C---:B------:R-:W-:Y:S02]  /*cd10*/  ISETP.LT.OR P4, PT, R172.reuse, 0xa, P4 ;  /* 0x0000000aac00780c */ /* 0x040fe40002781670 */
[----:B------:R-:W-:-:S02]  /*cd20*/  ISETP.LT.OR P6, PT, R172, 0x11, P6 ;  /* 0x00000011ac00780c */ /* 0x000fc400037c1670 */
[----:B------:R-:W-:Y:S02]  /*cd30*/  FSEL R175, R124, -INF , !P3 ;  /* 0xff8000007caf7808 */ /* 0x000fe40005800000 */
[----:B------:R-:W-:Y:S02]  /*cd40*/  FSEL R171, R125, -INF , !P4 ;  /* 0xff8000007dab7808 */ /* 0x000fe40006000000 */
[C---:B------:R-:W-:Y:S02]  /*cd50*/  ISETP.GT.AND P3, PT, R174.reuse, 0x11, P2 ;  /* 0x00000011ae00780c */ /* 0x040fe40001764270 */
[----:B------:R-:W-:Y:S02]  /*cd60*/  ISETP.GT.AND P4, PT, R174, 0x18, P2 ;  /* 0x00000018ae00780c */ /* 0x000fe40001784270 */
[----:B------:R-:W-:Y:S02]  /*cd70*/  FSEL R173, R192, -INF , !P6 ;  /* 0xff800000c0ad7808 */ /* 0x000fe40007000000 */
[----:B------:R-:W-:-:S02]  /*cd80*/  ISETP.GT.AND P6, PT, R174, 0x19, P2 ;  /* 0x00000019ae00780c */ /* 0x000fc400017c4270 */
[C---:B------:R-:W-:Y:S02]  /*cd90*/  ISETP.LT.OR P3, PT, R172.reuse, 0x12, P3 ;  /* 0x00000012ac00780c */ /* 0x040fe40001f61670 */
[C---:B------:R-:W-:Y:S02]  /*cda0*/  ISETP.LT.OR P4, PT, R172.reuse, 0x19, P4 ;  /* 0x00000019ac00780c */ /* 0x040fe40002781670 */
[----:B------:R-:W-:Y:S02]  /*cdb0*/  ISETP.LT.OR P6, PT, R172, 0x1a, P6 ;  /* 0x0000001aac00780c */ /* 0x000fe400037c1670 */
[----:B------:R-:W-:Y:S02]  /*cdc0*/  FSEL R193, R193, -INF , !P3 ;  /* 0xff800000c1c17808 */ /* 0x000fe40005800000 */
[----:B------:R-:W-:Y:S02]  /*cdd0*/  FSEL R195, R195, -INF , !P4 ;  /* 0xff800000c3c37808 */ /* 0x000fe40006000000 */
[----:B------:R-:W-:-:S02]  /*cde0*/  ISETP.GT.AND P3, PT, R174, 0x20, P2 ;  /* 0x00000020ae00780c */ /* 0x000fc40001764270 */
[----:B------:R-:W-:Y:S02]  /*cdf0*/  ISETP.GT.AND P4, PT, R174, 0x21, P2 ;  /* 0x00000021ae00780c */ /* 0x000fe40001784270 */
        /* <DEDUP_REMOVED lines=8> */
[C---:B------:R-:W-:Y:S02]  /*ce80*/  ISETP.GT.AND P4, PT, R174.reuse, 0x30, P2 ;  /* 0x00000030ae00780c */ /* 0x040fe40001784270 */
        /* <DEDUP_REMOVED lines=34> */
[----:B------:R-:W-:Y:S02]  /*d0b0*/  ISETP.GT.AND P4, PT, R174, 0x60, P2 ;  /* 0x00000060ae00780c */ /* 0x000fe40001784270 */
[----:B------:R-:W-:Y:S02]  /*d0c0*/  FSEL R155, R160, -INF , !P6 ;  /* 0xff800000a09b7808 */ /* 0x000fe40007000000 */
[C---:B------:R-:W-:Y:S02]  /*d0d0*/  ISETP.GT.AND P3, PT, R174.reuse, 0x59, P2 ;  /* 0x00000059ae00780c */ /* 0x040fe40001764270 */
        /* <DEDUP_REMOVED lines=13> */
[----:B------:R-:W-:Y:S01]  /*d1b0*/  FSEL R162, R165, -INF , !P4 ;  /* 0xff800000a5a27808 */ /* 0x000fe20006000000 */
[----:B------:R-:W-:Y:S01]  /*d1c0*/  IMAD.IADD R165, R4, 0x1, R178 ;  /* 0x0000000104a57824 */ /* 0x000fe200078e02b2 */
[----:B------:R-:W-:Y:S01]  /*d1d0*/  FSEL R161, R164, -INF , !P3 ;  /* 0xff800000a4a17808 */ /* 0x000fe20005800000 */
[----:B------:R-:W-:Y:S01]  /*d1e0*/  IMAD.IADD R164, R4, 0x1, R176 ;  /* 0x0000000104a47824 */ /* 0x000fe200078e02b0 */
[C---:B------:R-:W-:Y:S02]  /*d1f0*/  ISETP.GT.AND P4, PT, R174.reuse, 0x78, P2 ;  /* 0x00000078ae00780c */ /* 0x040fe40001784270 */
        /* <DEDUP_REMOVED lines=22> */
.L_x_3737:
[----:B------:R-:W-:-:S05]  /*d360*/  IMAD.U32 R172, RZ, RZ, UR31 ;  /* 0x0000001fffac7e24 */ /* 0x000fca000f8e00ff */
[----:B------:R-:W-:-:S13]  /*d370*/  ISETP.NE.AND P3, PT, R172, 0x1, PT ;  /* 0x00000001ac00780c */ /* 0x000fda0003f65270 */
[----:B------:R-:W1:Y:S02]  /*d380*/  @P3 LDC.64 R124, c[0x0][0x9e8] ;  /* 0x00027a00ff7c3b82 */ /* 0x000e640000000a00 */
[----:B-1----:R-:W-:-:S05]  /*d390*/  @P3 IMAD.HI.U32 R124, R170, R124, RZ ;  /* 0x0000007caa7c3227 */ /* 0x002fca00078e00ff */
[----:B------:R-:W-:-:S07]  /*d3a0*/  @P3 SHF.R.U32.HI R170, RZ, R125, R124 ;  /* 0x0000007dffaa3219 */ /* 0x000fce000001167c */
.L_x_3738:
[----:B------:R-:W-:Y:S05]  /*d3b0*/  BSYNC B0 ;  /* 0x0000000000007941 */ /* 0x000fea0003800000 */
.L_x_3736:
[----:B------:R-:W-:-:S04]  /*d3c0*/  IMAD R169, R170, R172, -R169 ;  /* 0x000000acaaa97224 */ /* 0x000fc800078e0aa9 */
[----:B------:R-:W-:-:S05]  /*d3d0*/  IMAD R169, R16, -0x2, R169 ;  /* 0xfffffffe10a97824 */ /* 0x000fca00078e02a9 */
[----:B------:R-:W-:Y:S02]  /*d3e0*/  VIADDMNMX R164, R169, R172, R164, PT ;  /* 0x000000aca9a47246 */ /* 0x000fe400038001a4 */
[----:B------:R-:W-:-:S07]  /*d3f0*/  VIMNMX R165, R165, R169, !PT ;  /* 0x000000a9a5a57248 */ /* 0x000fce0007fe0100 */
.L_x_3735:
        /* <DEDUP_REMOVED lines=34> */
[----:B------:R-:W-:Y:S02]  /*d620*/  FSEL R15, R15, -INF , !P4 ;  /* 0xff8000000f0f7808 */ /* 0x000fe40006000000 */
[----:B------:R-:W-:Y:S02]  /*d630*/  FMNMX.FTZ R7, R121, R124, !PT ;  /* 0x0000007c79077209 */ /* 0x000fe40007810000 */
[----:B------:R-:W-:-:S02]  /*d640*/  ISETP.LT.OR P6, PT, R164, 0x9, P6 ;  /* 0x00000009a400780c */ /* 0x000fc400037c1670 */
[----:B------:R-:W-:Y:S02]  /*d650*/  FMNMX.FTZ R7, R128, R7, !PT ;  /* 0x0000000780077209 */ /* 0x000fe40007810000 */
[----:B------:R-:W-:Y:S02]  /*d660*/  ISETP.GT.AND P4, PT, R165, 0x18, P2 ;  /* 0x00000018a500780c */ /* 0x000fe40001784270 */
[----:B------:R-:W-:Y:S02]  /*d670*/  FMNMX.FTZ R124, R150, R7, !PT ;  /* 0x00000007967c7209 */ /* 0x000fe40007810000 */
[----:B------:R-:W-:Y:S02]  /*d680*/  ISETP.LT.OR P3, PT, R164, 0x22, P3 ;  /* 0x00000022a400780c */ /* 0x000fe40001f61670 */
[----:B------:R-:W-:Y:S02]  /*d690*/  FMNMX.FTZ R124, R151, R124, !PT ;  /* 0x0000007c977c7209 */ /* 0x000fe40007810000 */
[----:B------:R-:W-:-:S02]  /*d6a0*/  FSEL R13, R13, -INF , !P6 ;  /* 0xff8000000d0d7808 */ /* 0x000fc40007000000 */
[----:B------:R-:W-:Y:S02]  /*d6b0*/  FMNMX.FTZ R124, R153, R124, !PT ;  /* 0x0000007c997c7209 */ /* 0x000fe40007810000 */
[----:B------:R-:W-:Y:S02]  /*d6c0*/  ISETP.LT.OR P4, PT, R164, 0x19, P4 ;  /* 0x00000019a400780c */ /* 0x000fe40002781670 */
[----:B------:R-:W-:Y:S02]  /*d6d0*/  FMNMX.FTZ R124, R155, R124, !PT ;  /* 0x0000007c9b7c7209 */ /* 0x000fe40007810000 */
[----:B------:R-:W-:Y:S02]  /*d6e0*/  FSEL R123, R123, -INF , !P3 ;  /* 0xff8000007b7b7808 */ /* 0x000fe40005800000 */
[----:B------:R-:W-:Y:S02]  /*d6f0*/  FMNMX.FTZ R7, R157, R124, !PT ;  /* 0x0000007c9d077209 */ /* 0x000fe40007810000 */
[----:B------:R-:W-:-:S02]  /*d700*/  ISETP.GT.AND P3, PT, R165, RZ, P2 ;  /* 0x000000ffa500720c */ /* 0x000fc40001764270 */
        /* <DEDUP_REMOVED lines=16> */
[----:B------:R-:W-:Y:S01]  /*d810*/  ISETP.GT.AND P3, PT, R165, 0x38, P2 ;  /* 0x00000038a500780c */ /* 0x000fe20001764270 */
[----:B------:R-:W1:Y:S03]  /*d820*/  SHFL.BFLY PT, R7, R124, 0x2, 0x1f ;  /* 0x0c401f007c077f89 */ /* 0x000e6600000e0000 */
[----:B------:R-:W-:-:S04]  /*d830*/  ISETP.LT.OR P3, PT, R164, 0x39, P3 ;  /* 0x00000039a400780c */ /* 0x000fc80001f61670 */
[----:B------:R-:W-:Y:S02]  /*d840*/  FSEL R132, R132, -INF , !P3 ;  /* 0xff80000084847808 */ /* 0x000fe40005800000 */
[----:B------:R-:W-:-:S04]  /*d850*/  ISETP.GT.AND P3, PT, R165, 0x40, P2 ;  /* 0x00000040a500780c */ /* 0x000fc80001764270 */
[----:B------:R-:W-:Y:S02]  /*d860*/  ISETP.LT.OR P3, PT, R164, 0x41, P3 ;  /* 0x00000041a400780c */ /* 0x000fe40001f61670 */
[----:B-1----:R-:W-:-:S05]  /*d870*/  FMNMX.FTZ R125, R124, R7, !PT ;  /* 0x000000077c7d7209 */ /* 0x002fca0007810000 */
[----:B------:R-:W1:Y:S02]  /*d880*/  SHFL.BFLY PT, R170, R125, 0x1, 0x1f ;  /* 0x0c201f007daa7f89 */ /* 0x000e6400000e0000 */
[----:B-1----:R-:W-:Y:S01]  /*d890*/  FMNMX.FTZ R7, R125, R170, !PT ;  /* 0x000000aa7d077209 */ /* 0x002fe20007810000 */
[----:B------:R-:W-:-:S03]  /*d8a0*/  IMAD.U32 R170, RZ, RZ, UR10 ;  /* 0x0000000affaa7e24 */ /* 0x000fc6000f8e00ff */
[C---:B------:R-:W-:Y:S01]  /*d8b0*/  FSETP.NEU.FTZ.AND P6, PT, R7.reuse, -INF , PT ;  /* 0xff8000000700780b */ /* 0x040fe20003fdd000 */
[----:B------:R-:W-:-:S01]  /*d8c0*/  FFMA.FTZ R124, R7, R170, -8 ;  /* 0xc1000000077c7423 */ /* 0x000fc200000100aa */
[----:B------:R-:W-:Y:S02]  /*d8d0*/  FSEL R170, R122, -INF , !P4 ;  /* 0xff8000007aaa7808 */ /* 0x000fe40006000000 */
[----:B------:R-:W-:Y:S02]  /*d8e0*/  ISETP.GT.AND P4, PT, R165, 0x28, P2 ;  /* 0x00000028a500780c */ /* 0x000fe40001784270 */
[----:B------:R-:W-:Y:S02]  /*d8f0*/  FSEL R124, R124, RZ, P6 ;  /* 0x000000ff7c7c7208 */ /* 0x000fe40003000000 */
[----:B------:R-:W-:-:S03]  /*d900*/  ISETP.LT.OR P4, PT, R164, 0x29, P4 ;  /* 0x00000029a400780c */ /* 0x000fc60002781670 */
[--C-:B------:R-:W-:Y:S01]  /*d910*/  FFMA.FTZ R175, R175, UR10, -R124.reuse ;  /* 0x0000000aafaf7c23 */ /* 0x100fe2000801087c */
[----:B------:R-:W-:-:S01]  /*d920*/  FFMA.FTZ R177, R177, UR10, -R124 ;  /* 0x0000000ab1b17c23 */ /* 0x000fc2000801087c */
[----:B------:R-:W-:Y:S01]  /*d930*/  FSEL R126, R126, -INF , !P4 ;  /* 0xff8000007e7e7808 */ /* 0x000fe20006000000 */
[----:B------:R-:W-:-:S01]  /*d940*/  FFMA.FTZ R125, R179, UR10, -R124 ;  /* 0x0000000ab37d7c23 */ /* 0x000fc2000801087c */
[----:B------:R1:W-:Y:S01]  /*d950*/  MUFU.EX2 R122, R175 ;  /* 0x000000af007a7308 */ /* 0x0003e20000000800 */
[----:B------:R-:W-:Y:S01]  /*d960*/  ISETP.GT.AND P4, PT, R165, 0x29, P2 ;  /* 0x00000029a500780c */ /* 0x000fe20001784270 */
[--C-:B------:R-:W-:Y:S01]  /*d970*/  FFMA.FTZ R182, R159, UR10, -R124.reuse ;  /* 0x0000000a9fb67c23 */ /* 0x100fe2000801087c */
[----:B------:R-:W-:-:S01]  /*d980*/  FFMA.FTZ R183, R152, UR10, -R124 ;  /* 0x0000000a98b77c23 */ /* 0x000fc2000801087c */
[--C-:B------:R-:W-:Y:S01]  /*d990*/  FFMA.FTZ R168, R168, UR10, -R124.reuse ;  /* 0x0000000aa8a87c23 */ /* 0x100fe2000801087c */
[----:B------:R-:W-:Y:S01]  /*d9a0*/  ISETP.LT.OR P4, PT, R164, 0x2a, P4 ;  /* 0x0000002aa400780c */ /* 0x000fe20002781670 */
[--C-:B------:R-:W-:Y:S01]  /*d9b0*/  FFMA.FTZ R171, R171, UR10, -R124.reuse ;  /* 0x0000000aabab7c23 */ /* 0x100fe2000801087c */
[----:B------:R-:W-:-:S01]  /*d9c0*/  FFMA.FTZ R173, R173, UR10, -R124 ;  /* 0x0000000aadad7c23 */ /* 0x000fc2000801087c */
[----:B------:R2:W-:Y:S01]  /*d9d0*/  MUFU.EX2 R120, R177 ;  /* 0x000000b100787308 */ /* 0x0005e20000000800 */
[----:B-1----:R-:W-:Y:S01]  /*d9e0*/  FMNMX.FTZ R175, R172, R11, !PT ;  /* 0x0000000bacaf7209 */ /* 0x002fe20007810000 */
        /* <DEDUP_REMOVED lines=15> */
[----:B--2---:R-:W-:Y:S01]  /*dae0*/  FMNMX.FTZ R177, R15, R8, !PT ;  /* 0x000000080fb17209 */ /* 0x004fe20007810000 */
[--C-:B------:R-:W-:Y:S01]  /*daf0*/  FFMA.FTZ R128, R128, UR10, -R124.reuse ;  /* 0x0000000a80807c23 */ /* 0x100fe2000801087c */
[----:B------:R-:W-:Y:S01]  /*db00*/  ISETP.GT.AND P4, PT, R165, 0x39, P2 ;  /* 0x00000039a500780c */ /* 0x000fe20001784270 */
[----:B------:R-:W-:Y:S01]  /*db10*/  FFMA.FTZ R151, R151, UR10, -R124 ;  /* 0x0000000a97977c23 */ /* 0x000fe2000801087c */
[----:B------:R-:W-:Y:S01]  /*db20*/  FMNMX.FTZ R8, R20, R177, !PT ;  /* 0x000000b114087209 */ /* 0x000fe20007810000 */
[----:B------:R-:W-:Y:S01]  /*db30*/  MUFU.EX2 R125, R125 ;  /* 0x0000007d007d7308 */ /* 0x000fe20000000800 */
[----:B------:R-:W-:-:S02]  /*db40*/  ISETP.LT.OR P4, PT, R164, 0x3a, P4 ;  /* 0x0000003aa400780c */ /* 0x000fc40002781670 */
[----:B------:R-:W-:Y:S02]  /*db50*/  FMNMX.FTZ R8, R21, R8, !PT ;  /* 0x0000000815087209 */ /* 0x000fe40007810000 */
[----:B------:R-:W-:Y:S02]  /*db60*/  FSEL R133, R133, -INF , !P4 ;  /* 0xff80000085857808 */ /* 0x000fe40006000000 */
[----:B------:R-:W-:Y:S01]  /*db70*/  FMNMX.FTZ R179, R169, R8, !PT ;  /* 0x00000008a9b37209 */ /* 0x000fe20007810000 */
[----:B------:R-:W-:Y:S01]  /*db80*/  MUFU.EX2 R171, R171 ;  /* 0x000000ab00ab7308 */ /* 0x000fe20000000800 */
[----:B------:R-:W-:Y:S02]  /*db90*/  ISETP.GT.AND P4, PT, R165, 0x41, P2 ;  /* 0x00000041a500780c */ /* 0x000fe40001784270 */
[----:B------:R-:W-:Y:S02]  /*dba0*/  FMNMX.FTZ R8, R170, R179, !PT ;  /* 0x000000b3aa087209 */ /* 0x000fe40007810000 */
[----:B------:R-:W-:-:S02]  /*dbb0*/  FSEL R177, R134, -INF , !P3 ;  /* 0xff80000086b17808 */ /* 0x000fc40005800000 */
[----:B------:R-:W-:Y:S01]  /*dbc0*/  FMNMX.FTZ R179, R123, R8, !PT ;  /* 0x000000087bb37209 */ /* 0x000fe20007810000 */
[----:B------:R-:W-:Y:S01]  /*dbd0*/  MUFU.EX2 R173, R173 ;  /* 0x000000ad00ad7308 */ /* 0x000fe20000000800 */
[----:B------:R-:W-:Y:S02]  /*dbe0*/  ISETP.GT.AND P3, PT, R165, 0x48, P2 ;  /* 0x00000048a500780c */ /* 0x000fe40001764270 */
[----:B------:R-:W-:Y:S01]  /*dbf0*/  FMNMX.FTZ R8, R126, R179, !PT ;  /* 0x000000b37e087209 */ /* 0x000fe20007810000 */
[----:B------:R-:W-:-:S01]  /*dc00*/  FFMA.FTZ R179, R189, UR10, -R124 ;  /* 0x0000000abdb37c23 */ /* 0x000fc2000801087c */
[C---:B------:R-:W-:Y:S02]  /*dc10*/  ISETP.LT.OR P4, PT, R164.reuse, 0x42, P4 ;  /* 0x00000042a400780c */ /* 0x040fe40002781670 */
        /* <DEDUP_REMOVED lines=13> */
[C---:B------:R-:W-:Y:S02]  /*dcf0*/  ISETP.LT.OR P4, PT, R164.reuse, 0x4a, P4 ;  /* 0x0000004aa400780c */ /* 0x040fe40002781670 */
[----:B------:R-:W-:Y:S02]  /*dd00*/  FMNMX.FTZ R181, R177, R8, !PT ;  /* 0x00000008b1b57209 */ /* 0x000fe40007810000 */
[----:B------:R-:W-:Y:S01]  /*dd10*/  ISETP.LT.OR P3, PT, R164, 0x51, P3 ;  /* 0x00000051a400780c */ /* 0x000fe20001f61670 */
[----:B------:R-:W-:Y:S01]  /*dd20*/  MUFU.EX2 R134, R197 ;  /* 0x000000c500867308 */ /* 0x000fe20000000800 */
[----:B------:R-:W-:-:S02]  /*dd30*/  FSEL R137, R137, -INF , !P4 ;  /* 0xff80000089897808 */ /* 0x000fc40006000000 */
[C---:B------:R-:W-:Y:S02]  /*dd40*/  ISETP.GT.AND P4, PT, R165.reuse, 0x51, P2 ;  /* 0x00000051a500780c */ /* 0x040fe40001784270 */
[----:B------:R-:W-:Y:S02]  /*dd50*/  FMNMX.FTZ R181, R178, R181, !PT ;  /* 0x000000b5b2b57209 */ /* 0x000fe40007810000 */
[----:B------:R-:W-:Y:S01]  /*dd60*/  FSEL R180, R138, -INF , !P3 ;  /* 0xff8000008ab47808 */ /* 0x000fe20005800000 */
[----:B------:R-:W-:Y:S01]  /*dd70*/  MUFU.EX2 R135, R196 ;  /* 0x000000c400877308 */ /* 0x000fe20000000800 */
[----:B------:R-:W-:Y:S02]  /*dd80*/  ISETP.GT.AND P3, PT, R165, 0x58, P2 ;  /* 0x00000058a500780c */ /* 0x000fe40001764270 */
[----:B------:R-:W-:Y:S02]  /*dd90*/  ISETP.LT.OR P4, PT, R164, 0x52, P4 ;  /* 0x00000052a400780c */ /* 0x000fe40002781670 */
[----:B------:R-:W-:-:S02]  /*dda0*/  FMNMX.FTZ R8, R136, R181, !PT ;  /* 0x000000b588087209 */ /* 0x000fc40007810000 */
[----:B------:R-:W-:Y:S01]  /*ddb0*/  ISETP.LT.OR P3, PT, R164, 0x59, P3 ;  /* 0x00000059a400780c */ /* 0x000fe20001f61670 */
[----:B------:R-:W-:Y:S01]  /*ddc0*/  MUFU.EX2 R179, R179 ;  /* 0x000000b300b37308 */ /* 0x000fe20000000800 */
[----:B------:R-:W-:Y:S02]  /*ddd0*/  FSEL R159, R139, -INF , !P4 ;  /* 0xff8000008b9f7808 */ /* 0x000fe40006000000 */
[----:B------:R-:W-:Y:S02]  /*dde0*/  FMNMX.FTZ R181, R137, R8, !PT ;  /* 0x0000000889b57209 */ /* 0x000fe40007810000 */
[----:B------:R-:W-:Y:S02]  /*ddf0*/  ISETP.GT.AND P4, PT, R165, 0x59, P2 ;  /* 0x00000059a500780c */ /* 0x000fe40001784270 */
[----:B------:R-:W-:Y:S01]  /*de00*/  FSEL R140, R140, -INF , !P3 ;  /* 0xff8000008c8c7808 */ /* 0x000fe20005800000 */
[----:B------:R1:W-:Y:S01]  /*de10*/  MUFU.EX2 R139, R182 ;  /* 0x000000b6008b7308 */ /* 0x0003e20000000800 */
[----:B------:R-:W-:-:S02]  /*de20*/  FMNMX.FTZ R8, R180, R181, !PT ;  /* 0x000000b5b4087209 */ /* 0x000fc40007810000 */
[----:B------:R-:W-:Y:S02]  /*de30*/  ISETP.GT.AND P3, PT, R165, 0x60, P2 ;  /* 0x00000060a500780c */ /* 0x000fe40001764270 */
[C---:B------:R-:W-:Y:S02]  /*de40*/  ISETP.LT.OR P4, PT, R164.reuse, 0x5a, P4 ;  /* 0x0000005aa400780c */ /* 0x040fe40002781670 */
[----:B------:R-:W-:Y:S01]  /*de50*/  FMNMX.FTZ R181, R159, R8, !PT ;  /* 0x000000089fb57209 */ /* 0x000fe20007810000 */
[----:B------:R-:W-:Y:S01]  /*de60*/  MUFU.EX2 R138, R188 ;  /* 0x000000bc008a7308 */ /* 0x000fe20000000800 */
[----:B------:R-:W-:Y:S01]  /*de70*/  ISETP.LT.OR P3, PT, R164, 0x61, P3 ;  /* 0x00000061a400780c */ /* 0x000fe20001f61670 */
[----:B-1----:R-:W-:Y:S01]  /*de80*/  FFMA.FTZ R182, R154, UR10, -R124 ;  /* 0x0000000a9ab67c23 */ /* 0x002fe2000801087c */
[----:B------:R-:W-:Y:S02]  /*de90*/  FSEL R141, R141, -INF , !P4 ;  /* 0xff8000008d8d7808 */ /* 0x000fe40006000000 */
[----:B------:R-:W-:-:S02]  /*dea0*/  ISETP.GT.AND P4, PT, R165, 0x61, P2 ;  /* 0x00000061a500780c */ /* 0x000fc40001784270 */
[----:B------:R-:W-:Y:S01]  /*deb0*/  FMNMX.FTZ R8, R140, R181, !PT ;  /* 0x000000b58c087209 */ /* 0x000fe20007810000 */
[----:B------:R-:W-:Y:S01]  /*dec0*/  MUFU.EX2 R156, R156 ;  /* 0x0000009c009c7308 */ /* 0x000fe20000000800 */
[----:B------:R-:W-:Y:S02]  /*ded0*/  FSEL R154, R142, -INF , !P3 ;  /* 0xff8000008e9a7808 */ /* 0x000fe40005800000 */
[----:B------:R-:W-:Y:S02]  /*dee0*/  ISETP.GT.AND P3, PT, R165, 0x68, P2 ;  /* 0x00000068a500780c */ /* 0x000fe40001764270 */
[C---:B------:R-:W-:Y:S02]  /*def0*/  ISETP.LT.OR P4, PT, R164.reuse, 0x62, P4 ;  /* 0x00000062a400780c */ /* 0x040fe40002781670 */
[----:B------:R-:W-:Y:S01]  /*df00*/  FMNMX.FTZ R181, R141, R8, !PT ;  /* 0x000000088db57209 */ /* 0x000fe20007810000 */
[----:B------:R1:W-:Y:S01]  /*df10*/  MUFU.EX2 R142, R182 ;  /* 0x000000b6008e7308 */ /* 0x0003e20000000800 */
[----:B------:R-:W-:-:S02]  /*df20*/  ISETP.LT.OR P3, PT, R164, 0x69, P3 ;  /* 0x00000069a400780c */ /* 0x000fc40001f61670 */
[----:B------:R-:W-:Y:S02]  /*df30*/  FSEL R152, R143, -INF , !P4 ;  /* 0xff8000008f987808 */ /* 0x000fe40006000000 */
[----:B------:R-:W-:Y:S02]  /*df40*/  ISETP.GT.AND P4, PT, R165, 0x69, P2 ;  /* 0x00000069a500780c */ /* 0x000fe40001784270 */
[----:B------:R-:W-:Y:S01]  /*df50*/  FMNMX.FTZ R181, R154, R181, !PT ;  /* 0x000000b59ab57209 */ /* 0x000fe20007810000 */
[----:B------:R-:W-:Y:S01]  /*df60*/  MUFU.EX2 R143, R183 ;  /* 0x000000b7008f7308 */ /* 0x000fe20000000800 */
[----:B------:R-:W-:Y:S01]  /*df70*/  FSEL R144, R144, -INF , !P3 ;  /* 0xff80000090907808 */ /* 0x000fe20005800000 */
[----:B-1----:R-:W-:Y:S01]  /*df80*/  FFMA.FTZ R182, R121, UR10, -R124 ;  /* 0x0000000a79b67c23 */ /* 0x002fe2000801087c */
[----:B------:R-:W-:Y:S02]  /*df90*/  ISETP.GT.AND P3, PT, R165, 0x70, P2 ;  /* 0x00000070a500780c */ /* 0x000fe40001764270 */
[----:B------:R-:W-:-:S02]  /*dfa0*/  ISETP.LT.OR P4, PT, R164, 0x6a, P4 ;  /* 0x0000006aa400780c */ /* 0x000fc40002781670 */
[----:B------:R-:W-:Y:S01]  /*dfb0*/  FMNMX.FTZ R181, R152, R181, !PT ;  /* 0x000000b598b57209 */ /* 0x000fe20007810000 */
[----:B------:R-:W-:Y:S01]  /*dfc0*/  MUFU.EX2 R129, R129 ;  /* 0x0000008100817308 */ /* 0x000fe20000000800 */
[----:B------:R-:W-:Y:S02]  /*dfd0*/  ISETP.LT.OR P3, PT, R164, 0x71, P3 ;  /* 0x00000071a400780c */ /* 0x000fe40001f61670 */
[----:B------:R-:W-:Y:S02]  /*dfe0*/  FSEL R145, R145, -INF , !P4 ;  /* 0xff80000091917808 */ /* 0x000fe40006000000 */
[----:B------:R-:W-:Y:S02]  /*dff0*/  ISETP.GT.AND P4, PT, R165, 0x71, P2 ;  /* 0x00000071a500780c */ /* 0x000fe40001784270 */
[----:B------:R-:W-:Y:S01]  /*e000*/  FMNMX.FTZ R8, R144, R181, !PT ;  /* 0x000000b590087209 */ /* 0x000fe20007810000 */
[----:B------:R-:W-:-:S01]  /*e010*/  FFMA.FTZ R181, R150, UR10, -R124 ;  /* 0x0000000a96b57c23 */ /* 0x000fc2000801087c */
[----:B------:R-:W-:Y:S01]  /*e020*/  FSEL R121, R146, -INF , !P3 ;  /* 0xff80000092797808 */ /* 0x000fe20005800000 */
[----:B------:R-:W-:Y:S01]  /*e030*/  MUFU.EX2 R128, R128 ;  /* 0x0000008000807308 */ /* 0x000fe20000000800 */
[----:B------:R-:W-:-:S02]  /*e040*/  ISETP.GT.AND P3, PT, R165, 0x78, P2 ;  /* 0x00000078a500780c */ /* 0x000fc40001764270 */
[C---:B------:R-:W-:Y:S02]  /*e050*/  ISETP.LT.OR P4, PT, R164.reuse, 0x72, P4 ;  /* 0x00000072a400780c */ /* 0x040fe40002781670 */
[----:B------:R-:W-:Y:S02]  /*e060*/  FMNMX.FTZ R8, R145, R8, !PT ;  /* 0x0000000891087209 */ /* 0x000fe40007810000 */
[----:B------:R-:W-:Y:S01]  /*e070*/  ISETP.GT.AND P2, PT, R165, 0x79, P2 ;  /* 0x00000079a500780c */ /* 0x000fe20001744270 */
[----:B------:R1:W-:Y:S01]  /*e080*/  MUFU.EX2 R146, R182 ;  /* 0x000000b600927308 */ /* 0x0003e20000000800 */
[----:B------:R-:W-:Y:S02]  /*e090*/  ISETP.LT.OR P3, PT, R164, 0x79, P3 ;  /* 0x00000079a400780c */ /* 0x000fe40001f61670 */
[----:B------:R-:W-:Y:S02]  /*e0a0*/  FSEL R147, R147, -INF , !P4 ;  /* 0xff80000093937808 */ /* 0x000fe40006000000 */
[----:B------:R-:W-:-:S02]  /*e0b0*/  FMNMX.FTZ R8, R121, R8, !PT ;  /* 0x0000000879087209 */ /* 0x000fc40007810000 */
[----:B------:R-:W-:Y:S01]  /*e0c0*/  ISETP.LT.OR P2, PT, R164, 0x7a, P2 ;  /* 0x0000007aa400780c */ /* 0x000fe20001741670 */
[----:B------:R-:W-:-:S01]  /*e0d0*/  FFMA.FTZ R164, R153, UR10, -R124 ;  /* 0x0000000a99a47c23 */ /* 0x000fc2000801087c */
[----:B------:R-:W-:Y:S01]  /*e0e0*/  FSEL R148, R148, -INF , !P3 ;  /* 0xff80000094947808 */ /* 0x000fe20005800000 */
[----:B------:R-:W-:-:S01]  /*e0f0*/  FFMA.FTZ R153, R155, UR10, -R124 ;  /* 0x0000000a9b997c23 */ /* 0x000fc2000801087c */
[----:B------:R-:W-:Y:S01]  /*e100*/  FMNMX.FTZ R165, R147, R8, !PT ;  /* 0x0000000893a57209 */ /* 0x000fe20007810000 */
        /* <DEDUP_REMOVED lines=11> */
[----:B------:R-:W-:Y:S01]  /*e1c0*/  FSEL R167, R7, RZ, P6 ;  /* 0x000000ff07a77208 */ /* 0x000fe20003000000 */
[----:B------:R-:W1:Y:S01]  /*e1d0*/  SHFL.BFLY PT, R8, R165, 0x2, 0x1f ;  /* 0x0c401f00a5087f89 */ /* 0x000e6200000e0000 */
[----:B------:R-:W-:Y:S03]  /*e1e0*/  MUFU.EX2 R149, R181 ;  /* 0x000000b500957308 */ /* 0x000fe60000000800 */
[----:B------:R-:W-:-:S04]  /*e1f0*/  FADD.FTZ R167, -R167, R10 ;  /* 0x0000000aa7a77221 */ /* 0x000fc80000010100 */
[----:B------:R-:W-:Y:S01]  /*e200*/  FMUL.FTZ R124, R167, UR10 ;  /* 0x0000000aa77c7c20 */ /* 0x000fe20008410000 */
[----:B------:R2:W-:Y:S08]  /*e210*/  MUFU.EX2 R10, R168 ;  /* 0x000000a8000a7308 */ /* 0x0005f00000000800 */
[----:B------:R-:W3:Y:S01]  /*e220*/  MUFU.EX2 R124, R124 ;  /* 0x0000007c007c7308 */ /* 0x000ee20000000800 */
[----:B-1----:R-:W-:-:S07]  /*e230*/  FMNMX.FTZ R8, R165, R8, !PT ;  /* 0x00000008a5087209 */ /* 0x002fce0007810000 */
        /* <DEDUP_REMOVED lines=10> */
[----:B------:R-:W-:-:S05]  /*e2e0*/  FSEL R165, R165, RZ, P2 ;  /* 0x000000ffa5a57208 */ /* 0x000fca0001000000 */
[----:B------:R-:W-:Y:S01]  /*e2f0*/  MUFU.EX2 R158, R158 ;  /* 0x0000009e009e7308 */ /* 0x000fe20000000800 */
[----:B------:R-:W-:-:S01]  /*e300*/  FFMA.FTZ R166, R172, UR10, -R165 ;  /* 0x0000000aaca67c23 */ /* 0x000fc200080108a5 */
[----:B------:R-:W-:Y:S01]  /*e310*/  FSEL R172, R8, RZ, P2 ;  /* 0x000000ff08ac7208 */ /* 0x000fe20001000000 */
[----:B--2---:R-:W-:-:S01]  /*e320*/  FFMA.FTZ R168, R170, UR10, -R165 ;  /* 0x0000000aaaa87c23 */ /* 0x004fc200080108a5 */
[--C-:B------:R-:W-:Y:S01]  /*e330*/  FFMA.FTZ R170, R175, UR10, -R165.reuse ;  /* 0x0000000aafaa7c23 */ /* 0x100fe200080108a5 */
[----:B------:R-:W-:-:S01]  /*e340*/  FFMA.FTZ R167, R12, UR10, -R165 ;  /* 0x0000000a0ca77c23 */ /* 0x000fc200080108a5 */
[----:B------:R-:W-:Y:S01]  /*e350*/  FFMA.FTZ R12, R13, UR10, -R165 ;  /* 0x0000000a0d0c7c23 */ /* 0x000fe200080108a5 */
[----:B------:R-:W-:-:S01]  /*e360*/  FADD.FTZ R172, -R172, R11 ;  /* 0x0000000bacac7221 */ /* 0x000fc20000010100 */
        /* <DEDUP_REMOVED lines=12> */
[----:B---3--:R-:W-:Y:S01]  /*e430*/  FFMA.FTZ R177, R124, R6, R125 ;  /* 0x000000067cb17223 */ /* 0x008fe2000001007d */
        /* <DEDUP_REMOVED lines=17> */
[----:B------:R-:W-:-:S02]  /*e550*/  FFMA.FTZ R150, R150, UR10, -R165 ;  /* 0x0000000a96967c23 */ /* 0x000fc400080108a5 */
[----:B------:R-:W3:Y:S01]  /*e560*/  MUFU.EX2 R13, R13 ;  /* 0x0000000d000d7308 */ /* 0x000ee20000000800 */
[----:B-1----:R-:W-:-:S04]  /*e570*/  FFMA.FTZ R6, R175, R5, R166 ;  /* 0x00000005af067223 */ /* 0x002fc800000100a6 */
[----:B------:R-:W-:Y:S01]  /*e580*/  FADD.FTZ R5, R167, R6 ;  /* 0x00000006a7057221 */ /* 0x000fe20000010000 */
[----:B------:R-:W-:-:S02]  /*e590*/  FADD.FTZ R6, R122, R177 ;  /* 0x000000b17a067221 */ /* 0x000fc40000010000 */
[----:B------:R-:W1:Y:S02]  /*e5a0*/  MUFU.EX2 R14, R14 ;  /* 0x0000000e000e7308 */ /* 0x000e640000000800 */
[----:B------:R-:W-:-:S04]  /*e5b0*/  FADD.FTZ R6, R171, R6 ;  /* 0x00000006ab067221 */ /* 0x000fc80000010000 */
[----:B------:R-:W-:Y:S02]  /*e5c0*/  FADD.FTZ R177, R173, R6 ;  /* 0x00000006adb17221 */ /* 0x000fe40000010000 */
[----:B------:R-:W4:Y:S02]  /*e5d0*/  MUFU.EX2 R15, R15 ;  /* 0x0000000f000f7308 */ /* 0x000f240000000800 */
[----:B------:R-:W-:-:S04]  /*e5e0*/  FADD.FTZ R178, R130, R177 ;  /* 0x000000b182b27221 */ /* 0x000fc80000010000 */
[----:B------:R-:W-:Y:S02]  /*e5f0*/  FADD.FTZ R177, R131, R178 ;  /* 0x000000b283b17221 */ /* 0x000fe40000010000 */
[----:B------:R-:W5:Y:S02]  /*e600*/  MUFU.EX2 R20, R20 ;  /* 0x0000001400147308 */ /* 0x000f640000000800 */
[----:B------:R-:W-:-:S06]  /*e610*/  FADD.FTZ R177, R176, R177 ;  /* 0x000000b1b0b17221 */ /* 0x000fcc0000010000 */
[----:B------:R2:W-:Y:S08]  /*e620*/  MUFU.EX2 R11, R174 ;  /* 0x000000ae000b7308 */ /* 0x0005f00000000800 */
[----:B------:R-:W5:Y:S01]  /*e630*/  MUFU.EX2 R21, R21 ;  /* 0x0000001500157308 */ /* 0x000f620000000800 */
[----:B--2---:R-:W-:-:S04]  /*e640*/  FADD.FTZ R174, R12, R5 ;  /* 0x000000050cae7221 */ /* 0x004fc80000010000 */
[----:B---3--:R-:W-:Y:S01]  /*e650*/  FADD.FTZ R5, R13, R174 ;  /* 0x000000ae0d057221 */ /* 0x008fe20000010000 */
[----:B------:R-:W-:-:S02]  /*e660*/  FFMA.FTZ R174, R180, UR10, -R165 ;  /* 0x0000000ab4ae7c23 */ /* 0x000fc400080108a5 */
[----:B------:R-:W2:Y:S01]  /*e670*/  MUFU.EX2 R168, R168 ;  /* 0x000000a800a87308 */ /* 0x000ea20000000800 */
[----:B-1----:R-:W-:-:S04]  /*e680*/  FADD.FTZ R6, R14, R5 ;  /* 0x000000050e067221 */ /* 0x002fc80000010000 */
[----:B----4-:R-:W-:-:S03]  /*e690*/  FADD.FTZ R5, R15, R6 ;  /* 0x000000060f057221 */ /* 0x010fc60000010000 */
[----:B------:R-:W1:Y:S01]  /*e6a0*/  MUFU.EX2 R123, R123 ;  /* 0x0000007b007b7308 */ /* 0x000e620000000800 */
[----:B-----5:R-:W-:-:S04]  /*e6b0*/  FADD.FTZ R6, R20, R5 ;  /* 0x0000000514067221 */ /* 0x020fc80000010000 */
[----:B------:R-:W-:Y:S01]  /*e6c0*/  FADD.FTZ R5, R21, R6 ;  /* 0x0000000615057221 */ /* 0x000fe20000010000 */
[----:B------:R-:W-:-:S02]  /*e6d0*/  FADD.FTZ R6, R134, R177 ;  /* 0x000000b186067221 */ /* 0x000fc40000010000 */
[----:B------:R-:W3:Y:S01]  /*e6e0*/  MUFU.EX2 R126, R126 ;  /* 0x0000007e007e7308 */ /* 0x000ee20000000800 */
[----:B--2---:R-:W-:-:S01]  /*e6f0*/  FADD.FTZ R178, R168, R5 ;  /* 0x00000005a8b27221 */ /* 0x004fc20000010000 */
[----:B------:R-:W-:-:S04]  /*e700*/  FADD.FTZ R6, R135, R6 ;  /* 0x0000000687067221 */ /* 0x000fc80000010000 */
[----:B------:R-:W-:Y:S02]  /*e710*/  FADD.FTZ R177, R179, R6 ;  /* 0x00000006b3b17221 */ /* 0x000fe40000010000 */
[----:B------:R-:W2:Y:S01]  /*e720*/  MUFU.EX2 R127, R127 ;  /* 0x0000007f007f7308 */ /* 0x000ea20000000800 */
[----:B-1----:R-:W-:-:S01]  /*e730*/  FADD.FTZ R5, R123, R178 ;  /* 0x000000b27b057221 */ /* 0x002fc20000010000 */
[----:B------:R-:W-:-:S06]  /*e740*/  FADD.FTZ R178, R138, R177 ;  /* 0x000000b18ab27221 */ /* 0x000fcc0000010000 */
[----:B------:R-:W1:Y:S01]  /*e750*/  MUFU.EX2 R169, R169 ;  /* 0x000000a900a97308 */ /* 0x000e620000000800 */
[----:B---3--:R-:W-:-:S01]  /*e760*/  FADD.FTZ R6, R126, R5 ;  /* 0x000000057e067221 */ /* 0x008fc20000010000 */
[----:B------:R-:W-:-:S04]  /*e770*/  FADD.FTZ R5, R139, R178 ;  /* 0x000000b28b057221 */ /* 0x000fc80000010000 */
[----:B------:R-:W-:Y:S02]  /*e780*/  FADD.FTZ R5, R156, R5 ;  /* 0x000000059c057221 */ /* 0x000fe40000010000 */
[----:B------:R-:W3:Y:S01]  /*e790*/  MUFU.EX2 R170, R170 ;  /* 0x000000aa00aa7308 */ /* 0x000ee20000000800 */
[----:B--2---:R-:W-:-:S07]  /*e7a0*/  FADD.FTZ R6, R127, R6 ;  /* 0x000000067f067221 */ /* 0x004fce0000010000 */
[----:B------:R-:W2:Y:S01]  /*e7b0*/  MUFU.EX2 R132, R132 ;  /* 0x0000008400847308 */ /* 0x000ea20000000800 */
[----:B-1----:R-:W-:-:S07]  /*e7c0*/  FADD.FTZ R177, R169, R6 ;  /* 0x00000006a9b17221 */ /* 0x002fce0000010000 */
[----:B------:R-:W1:Y:S01]  /*e7d0*/  MUFU.EX2 R133, R133 ;  /* 0x0000008500857308 */ /* 0x000e620000000800 */
[----:B---3--:R-:W-:-:S01]  /*e7e0*/  FADD.FTZ R6, R170, R177 ;  /* 0x000000b1aa067221 */ /* 0x008fc20000010000 */
[----:B------:R-:W-:Y:S01]  /*e7f0*/  FFMA.FTZ R177, R152, UR10, -R165 ;  /* 0x0000000a98b17c23 */ /* 0x000fe200080108a5 */
[----:B------:R-:W-:-:S02]  /*e800*/  FADD.FTZ R152, R142, R5 ;  /* 0x000000058e987221 */ /* 0x000fc40000010000 */
[----:B------:R-:W-:Y:S02]  /*e810*/  FADD.FTZ R5, R11, R6 ;  /* 0x000000060b057221 */ /* 0x000fe40000010000 */
[----:B------:R-:W-:-:S01]  /*e820*/  FADD.FTZ R152, R143, R152 ;  /* 0x000000988f987221 */ /* 0x000fc20000010000 */
[----:B------:R-:W3:Y:S01]  /*e830*/  MUFU.EX2 R172, R172 ;  /* 0x000000ac00ac7308 */ /* 0x000ee20000000800 */
[----:B--2---:R-:W-:-:S02]  /*e840*/  FADD.FTZ R6, R132, R5 ;  /* 0x0000000584067221 */ /* 0x004fc40000010000 */
[----:B------:R-:W-:-:S04]  /*e850*/  FADD.FTZ R5, R129, R152 ;  /* 0x0000009881057221 */ /* 0x000fc80000010000 */
[----:B------:R-:W-:Y:S01]  /*e860*/  FADD.FTZ R5, R146, R5 ;  /* 0x0000000592057221 */ /* 0x000fe20000010000 */
[----:B------:R-:W2:Y:S01]  /*e870*/  MUFU.EX2 R136, R136 ;  /* 0x0000008800887308 */ /* 0x000ea20000000800 */
[----:B-1----:R-:W-:-:S02]  /*e880*/  FADD.FTZ R181, R133, R6 ;  /* 0x0000000685b57221 */ /* 0x002fc40000010000 */
[----:B------:R-:W-:-:S04]  /*e890*/  FADD.FTZ R6, R128, R5 ;  /* 0x0000000580067221 */ /* 0x000fc80000010000 */
[----:B------:R-:W-:Y:S01]  /*e8a0*/  FADD.FTZ R6, R149, R6 ;  /* 0x0000000695067221 */ /* 0x000fe20000010000 */
        /* <DEDUP_REMOVED lines=8> */
[----:B------:R-:W-:Y:S01]  /*e930*/  FFMA.FTZ R152, R147, UR10, -R165 ;  /* 0x0000000a93987c23 */ /* 0x000fe200080108a5 */
[----:B------:R-:W-:-:S04]  /*e940*/  FADD.FTZ R147, R153, R178 ;  /* 0x000000b299937221 */ /* 0x000fc80000010000 */
[----:B------:R-:W-:Y:S01]  /*e950*/  FADD.FTZ R178, R182, R147 ;  /* 0x00000093b6b27221 */ /* 0x000fe20000010000 */
        /* <DEDUP_REMOVED lines=8> */
[----:B------:R-:W-:Y:S01]  /*e9e0*/  MUFU.EX2 R157, R157 ;  /* 0x0000009d009d7308 */ /* 0x000fe20000000800 */
[----:B--2---:R-:W-:-:S07]  /*e9f0*/  FADD.FTZ R6, R154, R5 ;  /* 0x000000059a067221 */ /* 0x004fce0000010000 */
[----:B------:R-:W2:Y:S01]  /*ea00*/  MUFU.EX2 R144, R144 ;  /* 0x0000009000907308 */ /* 0x000ea20000000800 */
[----:B-1----:R-:W-:-:S07]  /*ea10*/  FADD.FTZ R5, R177, R6 ;  /* 0x00000006b1057221 */ /* 0x002fce0000010000 */
[----:B------:R-:W-:Y:S08]  /*ea20*/  MUFU.EX2 R160, R160 ;  /* 0x000000a000a07308 */ /* 0x000ff00000000800 */
[----:B------:R1:W3:Y:S01]  /*ea30*/  MUFU.EX2 R180, R145 ;  /* 0x0000009100b47308 */ /* 0x0002e20000000800 */
[----:B--2---:R-:W-:-:S07]  /*ea40*/  FADD.FTZ R5, R144, R5 ;  /* 0x0000000590057221 */ /* 0x004fce0000010000 */
[----:B------:R-:W2:Y:S01]  /*ea50*/  MUFU.EX2 R161, R161 ;  /* 0x000000a100a17308 */ /* 0x000ea20000000800 */
[----:B-1----:R-:W-:-:S04]  /*ea60*/  FADD.FTZ R145, R155, R178 ;  /* 0x000000b29b917221 */ /* 0x002fc80000010000 */
[----:B------:R-:W-:-:S03]  /*ea70*/  FADD.FTZ R178, R158, R145 ;  /* 0x000000919eb27221 */ /* 0x000fc60000010000 */
[----:B------:R-:W1:Y:S01]  /*ea80*/  MUFU.EX2 R121, R121 ;  /* 0x0000007900797308 */ /* 0x000e620000000800 */
[----:B------:R-:W-:-:S01]  /*ea90*/  FADD.FTZ R145, R157, R178 ;  /* 0x000000b29d917221 */ /* 0x000fc20000010000 */
[----:B---3--:R-:W-:-:S03]  /*eaa0*/  FADD.FTZ R178, R180, R5 ;  /* 0x00000005b4b27221 */ /* 0x008fc60000010000 */
[----:B------:R-:W-:-:S03]  /*eab0*/  FADD.FTZ R6, R160, R145 ;  /* 0x00000091a0067221 */ /* 0x000fc60000010000 */
        /* <DEDUP_REMOVED lines=15> */
.L_x_3739:
        /* <DEDUP_REMOVED lines=139> */
.L_x_3722:
[----:B------:R-:W-:Y:S06]  /*f460*/  BAR.ARV 0x8, 0x120 ;  /* 0x0204800000007b1d */ /* 0x000fec0000002000 */
[----:B------:R-:W-:Y:S05]  /*f470*/  @!P0 BRA `(.L_x_3741) ;  /* 0x0000000000048947 */ /* 0x000fea0003800000 */
[----:B------:R-:W-:Y:S01]  /*f480*/  BPT.TRAP 0x1 ;  /* 0x000000040000795c */ /* 0x000fe20000300000 */
.L_x_3741:
[----:B------:R-:W-:Y:S01]  /*f490*/  ULEA UR9, UR49, UR39, 0x3 ;  /* 0x0000002731097291 */ /* 0x000fe2000f8e183f */
[----:B------:R-:W-:-:S05]  /*f4a0*/  IMAD.U32 R0, RZ, RZ, UR36 ;  /* 0x00000024ff007e24 */ /* 0x000fca000f8e00ff */
[----:B------:R-:W-:-:S04]  /*f4b0*/  SHF.L.U32 R0, R0, 0x1f, RZ ;  /* 0x0000001f00007819 */ /* 0x000fc800000006ff */
[----:B------:R1:W2:Y:S01]  /*f4c0*/  SYNCS.PHASECHK.TRANS64.TRYWAIT P1, [UR9+0x2a850], R0 ;  /* 0x02a85000ff0075a7 */ /* 0x0002a20008020149 */
[----:B------:R-:W-:Y:S05]  /*f4d0*/  @!P0 BRA `(.L_x_3742) ;  /* 0x0000000000048947 */ /* 0x000fea0003800000 */
[----:B------:R-:W-:Y:S01]  /*f4e0*/  BPT.TRAP 0x1 ;  /* 0x000000040000795c */ /* 0x000fe20000300000 */
.L_x_3742:
[----:B--2---:R-:W-:Y:S05]  /*f4f0*/  @P1 BRA `(.L_x_3743) ;  /* 0x0000000000081947 */ /* 0x004fea0003800000 */
[----:B------:R-:W2:Y:S02]  /*f500*/  SYNCS.PHASECHK.TRANS64.TRYWAIT P1, [UR9+0x2a850], R0 ;  /* 0x02a85000ff0075a7 */ /* 0x000ea40008020149 */
[----:B--2---:R-:W-:Y:S05]  /*f510*/  @!P1 BRA `(.L_x_3744) ;  /* 0x0000006c00d89947 */ /* 0x004fea0003800000 */
.L_x_3743:
        /* <DEDUP_REMOVED lines=10> */
[----:B------:R-:W-:Y:S01]  /*f5c0*/  UIMAD UR8, UR49, 0x600, UR8 ;  /* 0x00000600310878a4 */ /* 0x000fe2000f8e0208 */
[----:B------:R-:W-:-:S03]  /*f5d0*/  PLOP3.LUT P1, PT, PT, PT, UP0, 0x80, 0x0 ;  /* 0x000000000000781c */ /* 0x000fc60003f2f008 */
[----:B------:R-:W-:Y:S01]  /*f5e0*/  UIADD3 UR4, UR8, 0x2, URZ ;  /* 0x0000000208047890 */ /* 0x000fe2000fffe03f */
[----:B------:R-:W-:Y:S02]  /*f5f0*/  @UP0 ULDC.64 UR14, c[0x0][0x9c8] ;  /* 0x00027200000e0ab9 */ /* 0x000fe40000000a00 */
[----:B------:R-:W-:-:S06]  /*f600*/  UMOV UR6, UR8 ;  /* 0x0000000800067c82 */ /* 0x000fcc0008000000 */
[----:B------:R-:W-:Y:S01]  /*f610*/  QGMMA.64x192x32.F32.E4M3.E4M3 R24, R196, gdesc[UR4], R24, gsb0 ;  /* 0x02e00004c4187df3 */ /* 0x000fe20008000818 */
[----:B------:R-:W-:Y:S01]  /*f620*/  UMOV UR7, 0x40000040 ;  /* 0x4000004000077882 */ /* 0x000fe20000000000 */
[----:B------:R-:W-:Y:S01]  /*f630*/  UMOV UR6, UR4 ;  /* 0x0000000400067c82 */ /* 0x000fe20008000000 */
[----:B------:R-:W-:Y:S01]  /*f640*/  @UP0 UIMAD.WIDE.U32 UR4, UR44, UR14, URZ ;  /* 0x0000000e2c0402a5 */ /* 0x000fe2000f8e003f */
[----:B------:R-:W-:Y:S02]  /*f650*/  WARPGROUP.DEPBAR.LE gsb0, 0x0 ;  /* 0x00008000000079c5 */ /* 0x000fe40000010000 */
[----:B------:R-:W-:-:S14]  /*f660*/  WARPGROUP.ARRIVE ;  /* 0x00000000000079c5 */ /* 0x000fdc0000000000 */
[----:B------:R-:W-:Y:S01]  /*f670*/  QGMMA.64x192x32.F32.E4M3.E4M3 R24, R192, gdesc[UR4], R24, gsb0 ;  /* 0x02e00004c0187df3 */ /* 0x000fe20008000818 */
[----:B------:R-:W-:Y:S02]  /*f680*/  @UP0 USHF.R.S32.HI UR6, URZ, 0x1f, UR44 ;  /* 0x0000001f3f060899 */ /* 0x000fe4000801142c */
[----:B------:R-:W-:Y:S02]  /*f690*/  @UP0 USHF.R.S32.HI UR7, URZ, 0x1f, UR45 ;  /* 0x0000001f3f070899 */ /* 0x000fe4000801142d */
[----:B------:R-:W-:-:S04]  /*f6a0*/  @UP0 UIMAD UR6, UR6, UR14, URZ ;  /* 0x0000000e060602a4 */ /* 0x000fc8000f8e023f */
        /* <DEDUP_REMOVED lines=15> */
[----:B------:R-:W-:Y:S01]  /*f7a0*/  UIADD3 UR8, UR8, 0x6, URZ ;  /* 0x0000000608087890 */ /* 0x000fe2000fffe03f */
[----:B------:R-:W-:Y:S02]  /*f7b0*/  WARPGROUP.DEPBAR.LE gsb0, 0x0 ;  /* 0x00008000000079c5 */ /* 0x000fe40000010000 */
[----:B------:R-:W-:-:S06]  /*f7c0*/  WARPGROUP.ARRIVE ;  /* 0x00000000000079c5 */ /* 0x000fcc0000000000 */
[----:B------:R-:W-:Y:S01]  /*f7d0*/  QGMMA.64x192x32.F32.E4M3.E4M3 R24, R188, gdesc[UR4], R24, gsb0 ;  /* 0x02e00004bc187df3 */ /* 0x000fe20008000818 */
[----:B------:R-:W-:Y:S01]  /*f7e0*/  UMOV UR6, UR8 ;  /* 0x0000000800067c82 */ /* 0x000fe20008000000 */
[----:B------:R-:W-:Y:S01]  /*f7f0*/  UMOV UR7, 0x40000040 ;  /* 0x4000004000077882 */ /* 0x000fe20000000000 */
[----:B------:R-:W4:Y:S04]  /*f800*/  SHFL.BFLY PT, R9, R6, 0x2, 0x1f ;  /* 0x0c401f0006097f89 */ /* 0x000f2800000e0000 */
[----:B------:R-:W5:Y:S01]  /*f810*/  SHFL.BFLY PT, R10, R5, 0x2, 0x1f ;  /* 0x0c401f00050a7f89 */ /* 0x000f6200000e0000 */
[----:B----4-:R-:W-:-:S01]  /*f820*/  FADD.FTZ R9, R9, R6 ;  /* 0x0000000609097221 */ /* 0x010fc20000010000 */
[----:B-----5:R-:W-:-:S04]  /*f830*/  FADD.FTZ R10, R10, R5 ;  /* 0x000000050a0a7221 */ /* 0x020fc80000010000 */
[----:B-1----:R-:W1:Y:S04]  /*f840*/  SHFL.BFLY PT, R0, R9, 0x1, 0x1f ;  /* 0x0c201f0009007f89 */ /* 0x002e6800000e0000 */
        /* <DEDUP_REMOVED lines=33> */
.L_x_3745:
        /* <DEDUP_REMOVED lines=106> */
.L_x_3671:
        /* <DEDUP_REMOVED lines=25> */
[----:B------:R-:W-:Y:S01]  /*10290*/  F2FP.BF16.F32.PACK_AB R26, R87, R26 ;  /* 0x0000001a571a723e */ /* 0x000fe200000010ff */
[----:B-1----:R-:W-:Y:S01]  /*102a0*/  IMAD.SHL.U32 R3, R17, 0x4, RZ ;  /* 0x0000000411037824 */ /* 0x002fe200078e00ff */
        /* <DEDUP_REMOVED lines=22> */
[----:B------:R-:W-:Y:S01]  /*10410*/  F2FP.BF16.F32.PACK_AB R40, R69, R40 ;  /* 0x000000284528723e */ /* 0x000fe200000010ff */
[----:B------:R-:W-:Y:S01]  /*10420*/  VIADD R89, R205, UR42 ;  /* 0x0000002acd597c36 */ /* 0x000fe20008000000 */
[----:B------:R-:W-:Y:S01]  /*10430*/  LOP3.LUT R3, R3, 0xc, RZ, 0xc0, !PT ;  /* 0x0000000c03037812 */ /* 0x000fe200078ec0ff */
[----:B------:R-:W-:Y:S01]  /*10440*/  ULDC UR10, c[0x0][0xa88] ;  /* 0x0002a200000a7ab9 */ /* 0x000fe20000000800 */
[----:B------:R-:W-:-:S02]  /*10450*/  F2FP.BF16.F32.PACK_AB R7, R118, R7 ;  /* 0x000000077607723e */ /* 0x000fc400000010ff */
[----:B------:R-:W-:Y:S02]  /*10460*/  F2FP.BF16.F32.PACK_AB R6, R119, R6 ;  /* 0x000000067706723e */ /* 0x000fe400000010ff */
[----:B------:R-:W-:Y:S02]  /*10470*/  F2FP.BF16.F32.PACK_AB R11, R110, R11 ;  /* 0x0000000b6e0b723e */ /* 0x000fe400000010ff */
[----:B------:R-:W-:Y:S02]  /*10480*/  F2FP.BF16.F32.PACK_AB R10, R111, R10 ;  /* 0x0000000a6f0a723e */ /* 0x000fe400000010ff */
[----:B------:R-:W-:Y:S02]  /*10490*/  F2FP.BF16.F32.PACK_AB R9, R116, R9 ;  /* 0x000000097409723e */ /* 0x000fe400000010ff */
[----:B------:R-:W-:Y:S02]  /*104a0*/  F2FP.BF16.F32.PACK_AB R8, R117, R8 ;  /* 0x000000087508723e */ /* 0x000fe400000010ff */
[----:B------:R-:W-:Y:S01]  /*104b0*/  F2FP.BF16.F32.PACK_AB R36, R77, R36 ;  /* 0x000000244d24723e */ /* 0x000fe200000010ff */
[----:B------:R-:W-:Y:S01]  /*104c0*/  BAR.SYNC.DEFER_BLOCKING 0x1, 0x100 ;  /* 0x0044000000007b1d */ /* 0x000fe20000010000 */
[----:B------:R-:W-:-:S05]  /*104d0*/  IADD3 R4, P0, R3, UR6, RZ ;  /* 0x0000000603047c10 */ /* 0x000fca000ff1e0ff */
[----:B------:R-:W-:Y:S01]  /*104e0*/  IMAD.X R5, RZ, RZ, UR7, P0 ;  /* 0x00000007ff057e24 */ /* 0x000fe200080e06ff */
[----:B------:R-:W-:Y:S02]  /*104f0*/  LOP3.LUT P1, RZ, R204, 0x3, RZ, 0xc0, !PT ;  /* 0x00000003ccff7812 */ /* 0x000fe4000782c0ff */
[----:B------:R-:W-:Y:S02]  /*10500*/  F2FP.BF16.F32.PACK_AB R33, R84, R33 ;  /* 0x000000215421723e */ /* 0x000fe400000010ff */
[----:B------:R-:W-:Y:S01]  /*10510*/  F2FP.BF16.F32.PACK_AB R32, R85, R32 ;  /* 0x000000205520723e */ /* 0x000fe200000010ff */
[----:B------:R1:W2:Y:S01]  /*10520*/  LDG.E.CONSTANT R3, desc[UR50][R4.64] ;  /* 0x0000003204037981 */ /* 0x0002a2000c1e9900 */
[----:B------:R-:W-:Y:S01]  /*10530*/  USHF.R.S32.HI UR5, URZ, 0x1f, UR43 ;  /* 0x0000001f3f057899 */ /* 0x000fe2000801142b */
[----:B------:R-:W3:Y:S01]  /*10540*/  LDC.64 R90, c[0x0][0xb78] ;  /* 0x0002de00ff5a7b82 */ /* 0x000ee20000000a00 */
[----:B------:R-:W-:Y:S02]  /*10550*/  ULDC.64 UR6, c[0x0][0xb70] ;  /* 0x0002dc0000067ab9 */ /* 0x000fe40000000a00 */
[----:B------:R-:W-:-:S02]  /*10560*/  UIMAD UR5, UR5, UR6, URZ ;  /* 0x00000006050572a4 */ /* 0x000fc4000f8e023f */
[----:B------:R-:W-:Y:S02]  /*10570*/  UIMAD.WIDE.U32 UR8, UR43, UR6, URZ ;  /* 0x000000062b0872a5 */ /* 0x000fe4000f8e003f */
[----:B------:R-:W-:Y:S01]  /*10580*/  UIMAD UR5, UR43, UR7, UR5 ;  /* 0x000000072b0572a4 */ /* 0x000fe2000f8e0205 */
[----:B-1----:R-:W-:Y:S02]  /*10590*/  LOP3.LUT P0, R4, R17, 0x3, RZ, 0xc0, !PT ;  /* 0x0000000311047812 */ /* 0x002fe4000780c0ff */
[----:B------:R-:W-:Y:S01]  /*105a0*/  ULDC.64 UR6, c[0x0][0xb40] ;  /* 0x0002d00000067ab9 */ /* 0x000fe20000000a00 */
[----:B------:R-:W-:Y:S01]  /*105b0*/  UIADD3 UR5, UR9, UR5, URZ ;  /* 0x0000000509057290 */ /* 0x000fe2000fffe03f */
[----:B------:R-:W-:Y:S01]  /*105c0*/  ISETP.EQ.OR P0, PT, R4, 0x3, !P0 ;  /* 0x000000030400780c */ /* 0x000fe20004702670 */
[----:B------:R-:W-:-:S03]  /*105d0*/  VIADD R4, R89, 0x8 ;  /* 0x0000000859047836 */ /* 0x000fc60000000000 */
[----:B------:R-:W-:Y:S02]  /*105e0*/  SEL R58, R29, R28, P0 ;  /* 0x0000001c1d3a7207 */ /* 0x000fe40000000000 */
[----:B------:R-:W-:Y:S02]  /*105f0*/  SEL R49, R28, R29, P0 ;  /* 0x0000001d1c317207 */ /* 0x000fe40000000000 */
[----:B------:R-:W-:Y:S02]  /*10600*/  IADD3 R29, P4, R18, 0x40, RZ ;  /* 0x00000040121d7810 */ /* 0x000fe40007f9e0ff */
[----:B------:R-:W-:Y:S02]  /*10610*/  SEL R70, R65, R64, P0 ;  /* 0x0000004041467207 */ /* 0x000fe40000000000 */
[----:B------:R-:W-:Y:S02]  /*10620*/  LOP3.LUT R28, R29, 0x380, RZ, 0xc0, !PT ;  /* 0x000003801d1c7812 */ /* 0x000fe400078ec0ff */
[----:B------:R-:W-:-:S02]  /*10630*/  SEL R65, R64, R65, P0 ;  /* 0x0000004140417207 */ /* 0x000fc40000000000 */
[----:B------:R-:W-:Y:S02]  /*10640*/  SEL R64, R46, R47, P0 ;  /* 0x0000002f2e407207 */ /* 0x000fe40000000000 */
[----:B------:R-:W-:Y:S02]  /*10650*/  SEL R47, R47, R46, P0 ;  /* 0x0000002e2f2f7207 */ /* 0x000fe40000000000 */
[----:B------:R-:W-:Y:S02]  /*10660*/  SHF.R.U64 R28, R28, 0x3, RZ ;  /* 0x000000031c1c7819 */ /* 0x000fe400000012ff */
[----:B------:R-:W-:Y:S02]  /*10670*/  SEL R46, R43, R42, P0 ;  /* 0x0000002a2b2e7207 */ /* 0x000fe40000000000 */
[----:B------:R-:W-:Y:S02]  /*10680*/  SEL R43, R42, R43, P0 ;  /* 0x0000002b2a2b7207 */ /* 0x000fe40000000000 */
[----:B------:R-:W-:-:S02]  /*10690*/  SEL R42, R39, R38, P0 ;  /* 0x00000026272a7207 */ /* 0x000fc40000000000 */
[----:B------:R-:W-:Y:S02]  /*106a0*/  SEL R39, R38, R39, P0 ;  /* 0x0000002726277207 */ /* 0x000fe40000000000 */
[----:B------:R-:W-:Y:S01]  /*106b0*/  LOP3.LUT R28, R28, R29, RZ, 0x3c, !PT ;  /* 0x0000001d1c1c7212 */ /* 0x000fe200078e3cff */
[----:B------:R-:W-:Y:S01]  /*106c0*/  IMAD.X R29, RZ, RZ, R19, P4 ;  /* 0x000000ffff1d7224 */ /* 0x000fe200020e0613 */
[----:B------:R-:W-:Y:S02]  /*106d0*/  SEL R38, R35, R34, P0 ;  /* 0x0000002223267207 */ /* 0x000fe40000000000 */
[----:B------:R-:W-:Y:S02]  /*106e0*/  SEL R76, R15, R14, P0 ;  /* 0x0000000e0f4c7207 */ /* 0x000fe40000000000 */
[----:B------:R-:W-:Y:S02]  /*106f0*/  SEL R67, R14, R15, P0 ;  /* 0x0000000f0e437207 */ /* 0x000fe40000000000 */
[----:B------:R-:W-:-:S02]  /*10700*/  SEL R35, R34, R35, P0 ;  /* 0x0000002322237207 */ /* 0x000fc40000000000 */
[----:B------:R-:W-:Y:S02]  /*10710*/  SEL R72, R27, R26, P0 ;  /* 0x0000001a1b487207 */ /* 0x000fe40000000000 */
[----:B------:R-:W-:Y:S02]  /*10720*/  SEL R61, R26, R27, P0 ;  /* 0x0000001b1a3d7207 */ /* 0x000fe40000000000 */
[----:B------:R-:W-:Y:S02]  /*10730*/  IADD3 R15, P4, R18, 0x4040, RZ ;  /* 0x00004040120f7810 */ /* 0x000fe40007f9e0ff */
[----:B------:R-:W-:Y:S02]  /*10740*/  SEL R34, R31, R30, P0 ;  /* 0x0000001e1f227207 */ /* 0x000fe40000000000 */
[----:B------:R-:W-:Y:S02]  /*10750*/  SEL R59, R30, R31, P0 ;  /* 0x0000001f1e3b7207 */ /* 0x000fe40000000000 */
[----:B------:R-:W-:-:S02]  /*10760*/  IADD3 R27, P5, R18, 0x60, RZ ;  /* 0x00000060121b7810 */ /* 0x000fc40007fbe0ff */
[----:B------:R-:W-:Y:S02]  /*10770*/  IADD3 R31, P3, R18, 0x20, RZ ;  /* 0x00000020121f7810 */ /* 0x000fe40007f7e0ff */
[----:B------:R-:W-:Y:S02]  /*10780*/  LOP3.LUT R14, R15, 0x380, RZ, 0xc0, !PT ;  /* 0x000003800f0e7812 */ /* 0x000fe400078ec0ff */
[----:B------:R-:W-:Y:S02]  /*10790*/  LOP3.LUT R26, R27, 0x380, RZ, 0xc0, !PT ;  /* 0x000003801b1a7812 */ /* 0x000fe400078ec0ff */
[----:B------:R-:W-:Y:S02]  /*107a0*/  LOP3.LUT R30, R31, 0x380, RZ, 0xc0, !PT ;  /* 0x000003801f1e7812 */ /* 0x000fe400078ec0ff */
[----:B------:R-:W-:Y:S02]  /*107b0*/  SHF.R.U64 R14, R14, 0x3, RZ ;  /* 0x000000030e0e7819 */ /* 0x000fe400000012ff */
[----:B------:R-:W-:-:S02]  /*107c0*/  SHF.R.U64 R26, R26, 0x3, RZ ;  /* 0x000000031a1a7819 */ /* 0x000fc400000012ff */
[----:B------:R-:W-:Y:S02]  /*107d0*/  SHF.R.U64 R30, R30, 0x3, RZ ;  /* 0x000000031e1e7819 */ /* 0x000fe400000012ff */
[----:B------:R-:W-:Y:S01]  /*107e0*/  LOP3.LUT R14, R14, R15, RZ, 0x3c, !PT ;  /* 0x0000000f0e0e7212 */ /* 0x000fe200078e3cff */
[--C-:B------:R-:W-:Y:S01]  /*107f0*/  IMAD.X R15, RZ, RZ, R19.reuse, P4 ;  /* 0x000000ffff0f7224 */ /* 0x100fe200020e0613 */
[----:B------:R-:W-:Y:S01]  /*10800*/  LOP3.LUT R26, R26, R27, RZ, 0x3c, !PT ;  /* 0x0000001b1a1a7212 */ /* 0x000fe200078e3cff */
[--C-:B------:R-:W-:Y:S01]  /*10810*/  IMAD.X R27, RZ, RZ, R19.reuse, P5 ;  /* 0x000000ffff1b7224 */ /* 0x100fe200028e0613 */
[----:B------:R-:W-:Y:S02]  /*10820*/  SEL R62, R13, R12, P0 ;  /* 0x0000000c0d3e7207 */ /* 0x000fe40000000000 */
[----:B------:R-:W-:Y:S02]  /*10830*/  SEL R55, R12, R13, P0 ;  /* 0x0000000d0c377207 */ /* 0x000fe40000000000 */
[----:B------:R-:W-:Y:S01]  /*10840*/  LOP3.LUT R30, R30, R31, RZ, 0x3c, !PT ;  /* 0x0000001f1e1e7212 */ /* 0x000fe200078e3cff */
[----:B------:R-:W-:Y:S01]  /*10850*/  IMAD.X R31, RZ, RZ, R19, P3 ;  /* 0x000000ffff1f7224 */ /* 0x000fe200018e0613 */
[----:B------:R-:W-:-:S02]  /*10860*/  SEL R60, R21, R20, P0 ;  /* 0x00000014153c7207 */ /* 0x000fc40000000000 */
[----:B------:R-:W-:Y:S02]  /*10870*/  SEL R51, R20, R21, P0 ;  /* 0x0000001514337207 */ /* 0x000fe40000000000 */
[----:B------:R-:W-:Y:S02]  /*10880*/  SEL R74, R25, R24, P0 ;  /* 0x00000018194a7207 */ /* 0x000fe40000000000 */
[----:B------:R-:W-:Y:S02]  /*10890*/  SEL R63, R24, R25, P0 ;  /* 0x00000019183f7207 */ /* 0x000fe40000000000 */
[C---:B------:R-:W-:Y:S02]  /*108a0*/  IADD3 R13, P5, R18.reuse, 0x4060, RZ ;  /* 0x00004060120d7810 */ /* 0x040fe40007fbe0ff */
[C---:B------:R-:W-:Y:S02]  /*108b0*/  IADD3 R25, P6, R18.reuse, 0x4000, RZ ;  /* 0x0000400012197810 */ /* 0x040fe40007fde0ff */
[----:B------:R-:W-:-:S02]  /*108c0*/  IADD3 R21, P3, R18, 0x4020, RZ ;  /* 0x0000402012157810 */ /* 0x000fc40007f7e0ff */
[----:B------:R-:W-:Y:S02]  /*108d0*/  SEL R48, R130, R131, P0 ;  /* 0x0000008382307207 */ /* 0x000fe40000000000 */
[----:B------:R-:W-:Y:S02]  /*108e0*/  SEL R68, R81, R80, P0 ;  /* 0x0000005051447207 */ /* 0x000fe40000000000 */
[----:B------:R-:W-:Y:S02]  /*108f0*/  SEL R131, R131, R130, P0 ;  /* 0x0000008283837207 */ /* 0x000fe40000000000 */
[----:B------:R-:W-:Y:S02]  /*10900*/  SEL R50, R126, R127, P0 ;  /* 0x0000007f7e327207 */ /* 0x000fe40000000000 */
[----:B------:R-:W-:Y:S02]  /*10910*/  SEL R81, R80, R81, P0 ;  /* 0x0000005150517207 */ /* 0x000fe40000000000 */
[----:B------:R-:W-:-:S02]  /*10920*/  MOV R83, R14 ;  /* 0x0000000e00537202 */ /* 0x000fc40000000f00 */
[----:B------:R-:W-:Y:S02]  /*10930*/  SEL R127, R127, R126, P0 ;  /* 0x0000007e7f7f7207 */ /* 0x000fe40000000000 */
[----:B------:R-:W-:Y:S02]  /*10940*/  LOP3.LUT R12, R13, 0x380, RZ, 0xc0, !PT ;  /* 0x000003800d0c7812 */ /* 0x000fe400078ec0ff */
[----:B------:R-:W-:Y:S02]  /*10950*/  LOP3.LUT R24, R25, 0x380, RZ, 0xc0, !PT ;  /* 0x0000038019187812 */ /* 0x000fe400078ec0ff */
[----:B------:R-:W-:Y:S02]  /*10960*/  LOP3.LUT R20, R21, 0x380, RZ, 0xc0, !PT ;  /* 0x0000038015147812 */ /* 0x000fe400078ec0ff */
[----:B------:R-:W-:Y:S02]  /*10970*/  SEL R56, R52, R53, P0 ;  /* 0x0000003534387207 */ /* 0x000fe40000000000 */
[----:B------:R-:W-:-:S02]  /*10980*/  SEL R54, R122, R123, P0 ;  /* 0x0000007b7a367207 */ /* 0x000fc40000000000 */
[----:B------:R-:W-:Y:S02]  /*10990*/  SEL R53, R53, R52, P0 ;  /* 0x0000003435357207 */ /* 0x000fe40000000000 */
[----:B------:R-:W-:Y:S02]  /*109a0*/  SEL R123, R123, R122, P0 ;  /* 0x0000007a7b7b7207 */ /* 0x000fe40000000000 */
[----:B------:R-:W-:Y:S02]  /*109b0*/  SEL R52, R45, R44, P0 ;  /* 0x0000002c2d347207 */ /* 0x000fe40000000000 */
[----:B------:R-:W-:Y:S02]  /*109c0*/  SHF.R.U64 R12, R12, 0x3, RZ ;  /* 0x000000030c0c7819 */ /* 0x000fe400000012ff */
[----:B------:R-:W-:Y:S02]  /*109d0*/  SEL R45, R44, R45, P0 ;  /* 0x0000002d2c2d7207 */ /* 0x000fe40000000000 */
[----:B------:R-:W-:-:S02]  /*109e0*/  SHF.R.U64 R24, R24, 0x3, RZ ;  /* 0x0000000318187819 */ /* 0x000fc400000012ff */
[----:B------:R-:W-:Y:S02]  /*109f0*/  SHF.R.U64 R20, R20, 0x3, RZ ;  /* 0x0000000314147819 */ /* 0x000fe400000012ff */
[----:B------:R-:W-:Y:S02]  /*10a00*/  SEL R44, R41, R40, P0 ;  /* 0x00000028292c7207 */ /* 0x000fe40000000000 */
[----:B------:R-:W-:Y:S02]  /*10a10*/  SEL R41, R40, R41, P0 ;  /* 0x0000002928297207 */ /* 0x000fe40000000000 */
[----:B------:R-:W-:Y:S01]  /*10a20*/  LOP3.LUT R12, R12, R13, RZ, 0x3c, !PT ;  /* 0x0000000d0c0c7212 */ /* 0x000fe200078e3cff */
[----:B------:R-:W-:Y:S01]  /*10a30*/  IMAD.X R13, RZ, RZ, R19, P5 ;  /* 0x000000ffff0d7224 */ /* 0x000fe200028e0613 */
        /* <DEDUP_REMOVED lines=8> */
[----:B------:R-:W-:Y:S02]  /*10ac0*/  SEL R78, R11, R10, P0 ;  /* 0x0000000a0b4e7207 */ /* 0x000fe40000000000 */
[----:B------:R-:W-:-:S02]  /*10ad0*/  SEL R69, R10, R11, P0 ;  /* 0x0000000b0a457207 */ /* 0x000fc40000000000 */
[C---:B------:R-:W-:Y:S02]  /*10ae0*/  IADD3 R7, P4, R18.reuse, 0x8040, RZ ;  /* 0x0000804012077810 */ /* 0x040fe40007f9e0ff */
[C---:B------:R-:W-:Y:S02]  /*10af0*/  IADD3 R5, P5, R18.reuse, 0x8060, RZ ;  /* 0x0000806012057810 */ /* 0x040fe40007fbe0ff */
[C---:B------:R-:W-:Y:S02]  /*10b00*/  IADD3 R11, P6, R18.reuse, 0x8000, RZ ;  /* 0x00008000120b7810 */ /* 0x040fe40007fde0ff */
[----:B------:R-:W-:Y:S02]  /*10b10*/  IADD3 R9, P3, R18, 0x8020, RZ ;  /* 0x0000802012097810 */ /* 0x000fe40007f7e0ff */
[----:B------:R-:W-:Y:S02]  /*10b20*/  SEL R40, R37, R36, P0 ;  /* 0x0000002425287207 */ /* 0x000fe40000000000 */
[----:B------:R-:W-:-:S02]  /*10b30*/  SEL R37, R36, R37, P0 ;  /* 0x0000002524257207 */ /* 0x000fc40000000000 */
[----:B------:R-:W-:Y:S02]  /*10b40*/  ISETP.GE.OR P2, PT, R4, UR10, P1 ;  /* 0x0000000a04007c0c */ /* 0x000fe40008f46670 */
[----:B------:R-:W-:Y:S02]  /*10b50*/  SEL R36, R33, R32, P0 ;  /* 0x0000002021247207 */ /* 0x000fe40000000000 */
[----:B------:R-:W-:Y:S02]  /*10b60*/  SEL R17, R32, R33, P0 ;  /* 0x0000002120117207 */ /* 0x000fe40000000000 */
        /* <DEDUP_REMOVED lines=10> */
[----:B------:R-:W-:Y:S02]  /*10c10*/  MOV R84, R20 ;  /* 0x0000001400547202 */ /* 0x000fe40000000f00 */
[----:B------:R-:W-:Y:S01]  /*10c20*/  LOP3.LUT R6, R6, R7, RZ, 0x3c, !PT ;  /* 0x0000000706067212 */ /* 0x000fe200078e3cff */
[--C-:B------:R-:W-:Y:S01]  /*10c30*/  IMAD.X R7, RZ, RZ, R19.reuse, P4 ;  /* 0x000000ffff077224 */ /* 0x100fe200020e0613 */
[----:B------:R-:W-:Y:S01]  /*10c40*/  LOP3.LUT R4, R4, R5, RZ, 0x3c, !PT ;  /* 0x0000000504047212 */ /* 0x000fe200078e3cff */
[--C-:B------:R-:W-:Y:S01]  /*10c50*/  IMAD.X R5, RZ, RZ, R19.reuse, P5 ;  /* 0x000000ffff057224 */ /* 0x100fe200028e0613 */
[----:B------:R-:W-:Y:S01]  /*10c60*/  LOP3.LUT R32, R33, R18, RZ, 0x3c, !PT ;  /* 0x0000001221207212 */ /* 0x000fe200078e3cff */
[--C-:B------:R-:W-:Y:S01]  /*10c70*/  IMAD.MOV.U32 R33, RZ, RZ, R19.reuse ;  /* 0x000000ffff217224 */ /* 0x100fe200078e0013 */
[----:B------:R-:W-:Y:S01]  /*10c80*/  LOP3.LUT R10, R10, R11, RZ, 0x3c, !PT ;  /* 0x0000000b0a0a7212 */ /* 0x000fe200078e3cff */
[--C-:B------:R-:W-:Y:S01]  /*10c90*/  IMAD.X R11, RZ, RZ, R19.reuse, P6 ;  /* 0x000000ffff0b7224 */ /* 0x100fe200030e0613 */
[----:B------:R-:W-:Y:S01]  /*10ca0*/  LOP3.LUT R8, R8, R9, RZ, 0x3c, !PT ;  /* 0x0000000908087212 */ /* 0x000fe200078e3cff */
[----:B------:R-:W-:Y:S01]  /*10cb0*/  IMAD.X R9, RZ, RZ, R19, P3 ;  /* 0x000000ffff097224 */ /* 0x000fe200018e0613 */
[----:B------:R-:W-:-:S02]  /*10cc0*/  MOV R75, R6 ;  /* 0x00000006004b7202 */ /* 0x000fc40000000f00 */
[----:B------:R-:W-:Y:S02]  /*10cd0*/  MOV R73, R4 ;  /* 0x0000000400497202 */ /* 0x000fe40000000f00 */
[----:B------:R-:W-:Y:S02]  /*10ce0*/  MOV R88, R32 ;  /* 0x0000002000587202 */ /* 0x000fe40000000f00 */
[----:B------:R-:W-:Y:S01]  /*10cf0*/  MOV R82, R12 ;  /* 0x0000000c00527202 */ /* 0x000fe20000000f00 */
[----:B------:R-:W-:Y:S01]  /*10d00*/  IMAD.U32 R13, RZ, RZ, UR9 ;  /* 0x00000009ff0d7e24 */ /* 0x000fe2000f8e00ff */
[----:B------:R-:W-:Y:S01]  /*10d10*/  MOV R79, R10 ;  /* 0x0000000a004f7202 */ /* 0x000fe20000000f00 */
[----:B------:R-:W-:Y:S01]  /*10d20*/  IMAD.U32 R13, RZ, RZ, UR5 ;  /* 0x00000005ff0d7e24 */ /* 0x000fe2000f8e00ff */
[----:B------:R-:W-:Y:S01]  /*10d30*/  MOV R77, R8 ;  /* 0x00000008004d7202 */ /* 0x000fe20000000f00 */
[----:B------:R-:W-:Y:S01]  /*10d40*/  USHF.R.S32.HI UR5, URZ, 0x1f, UR44 ;  /* 0x0000001f3f057899 */ /* 0x000fe2000801142c */
[----:B------:R-:W-:Y:S01]  /*10d50*/  MOV R33, R30 ;  /* 0x0000001e00217202 */ /* 0x000fe20000000f00 */
[----:B------:R-:W-:Y:S01]  /*10d60*/  IMAD.U32 R12, RZ, RZ, UR8 ;  /* 0x00000008ff0c7e24 */ /* 0x000fe2000f8e00ff */
[----:B------:R-:W-:-:S02]  /*10d70*/  MOV R86, R26 ;  /* 0x0000001a00567202 */ /* 0x000fc40000000f00 */
[----:B------:R-:W-:Y:S01]  /*10d80*/  MOV R85, R24 ;  /* 0x0000001800557202 */ /* 0x000fe20000000f00 */
[----:B---3--:R-:W-:Y:S01]  /*10d90*/  IMAD.WIDE.U32 R12, R90, UR44, R12 ;  /* 0x0000002c5a0c7c25 */ /* 0x008fe2000f8e000c */
[----:B------:R-:W-:Y:S02]  /*10da0*/  MOV R87, R28 ;  /* 0x0000001c00577202 */ /* 0x000fe40000000f00 */
[----:B------:R-:W-:Y:S02]  /*10db0*/  ISETP.GE.OR P1, PT, R89, UR10, P1 ;  /* 0x0000000a59007c0c */ /* 0x000fe40008f26670 */
[----:B--2---:R-:W-:Y:S01]  /*10dc0*/  LOP3.LUT R14, R3, 0x2, RZ, 0x3c, !PT ;  /* 0x00000002030e7812 */ /* 0x004fe200078e3cff */
[----:B------:R-:W-:Y:S04]  /*10dd0*/  SHFL.IDX PT, R48, R48, R3, 0x1c1f ;  /* 0x001c1f0330307589 */ /* 0x000fe800000e0000 */
[----:B------:R-:W1:Y:S04]  /*10de0*/  SHFL.IDX PT, R131, R131, R14, 0x1c1f ;  /* 0x001c1f0e83837589 */ /* 0x000e6800000e0000 */
[----:B------:R-:W-:Y:S04]  /*10df0*/  SHFL.IDX PT, R68, R68, R3, 0x1c1f ;  /* 0x001c1f0344447589 */ /* 0x000fe800000e0000 */
[----:B------:R-:W2:Y:S04]  /*10e00*/  SHFL.IDX PT, R81, R81, R14, 0x1c1f ;  /* 0x001c1f0e51517589 */ /* 0x000ea800000e0000 */
[----:B------:R-:W-:Y:S04]  /*10e10*/  SHFL.IDX PT, R50, R50, R3, 0x1c1f ;  /* 0x001c1f0332327589 */ /* 0x000fe800000e0000 */
[----:B------:R-:W3:Y:S04]  /*10e20*/  SHFL.IDX PT, R127, R127, R14, 0x1c1f ;  /* 0x001c1f0e7f7f7589 */ /* 0x000ee800000e0000 */
[----:B------:R-:W-:Y:S04]  /*10e30*/  SHFL.IDX PT, R70, R70, R3, 0x1c1f ;  /* 0x001c1f0346467589 */ /* 0x000fe800000e0000 */
[----:B------:R-:W4:Y:S01]  /*10e40*/  SHFL.IDX PT, R65, R65, R14, 0x1c1f ;  /* 0x001c1f0e41417589 */ /* 0x000f2200000e0000 */
[----:B-1----:R-:W-:-:S02]  /*10e50*/  SEL R4, R48, R131, P0 ;  /* 0x0000008330047207 */ /* 0x002fc40000000000 */
[----:B------:R-:W-:Y:S01]  /*10e60*/  SEL R6, R131, R48, P0 ;  /* 0x0000003083067207 */ /* 0x000fe20000000000 */
[----:B------:R-:W-:Y:S04]  /*10e70*/  SHFL.IDX PT, R54, R54, R3, 0x1c1f ;  /* 0x001c1f0336367589 */ /* 0x000fe800000e0000 */
[----:B------:R-:W-:Y:S01]  /*10e80*/  SHFL.IDX PT, R64, R64, R3, 0x1c1f ;  /* 0x001c1f0340407589 */ /* 0x000fe200000e0000 */
[----:B--2---:R-:W-:Y:S02]  /*10e90*/  SEL R5, R68, R81, P0 ;  /* 0x0000005144057207 */ /* 0x004fe40000000000 */
[----:B------:R-:W-:Y:S01]  /*10ea0*/  SEL R7, R81, R68, P0 ;  /* 0x0000004451077207 */ /* 0x000fe20000000000 */
[----:B------:R-:W1:Y:S04]  /*10eb0*/  SHFL.IDX PT, R123, R123, R14, 0x1c1f ;  /* 0x001c1f0e7b7b7589 */ /* 0x000e6800000e0000 */
[----:B------:R-:W2:Y:S01]  /*10ec0*/  SHFL.IDX PT, R47, R47, R14, 0x1c1f ;  /* 0x001c1f0e2f2f7589 */ /* 0x000ea200000e0000 */
[----:B---3--:R-:W-:-:S02]  /*10ed0*/  SEL R8, R50, R127, P0 ;  /* 0x0000007f32087207 */ /* 0x008fc40000000000 */
[----:B------:R-:W-:Y:S01]  /*10ee0*/  SEL R10, R127, R50, P0 ;  /* 0x000000327f0a7207 */ /* 0x000fe20000000000 */
[----:B------:R-:W-:Y:S04]  /*10ef0*/  SHFL.IDX PT, R56, R56, R3, 0x1c1f ;  /* 0x001c1f0338387589 */ /* 0x000fe800000e0000 */
[----:B------:R-:W-:Y:S01]  /*10f00*/  SHFL.IDX PT, R46, R46, R3, 0x1c1f ;  /* 0x001c1f032e2e7589 */ /* 0x000fe200000e0000 */
[----:B----4-:R-:W-:Y:S02]  /*10f10*/  SEL R9, R70, R65, P0 ;  /* 0x0000004146097207 */ /* 0x010fe40000000000 */
[----:B------:R-:W-:Y:S01]  /*10f20*/  SEL R11, R65, R70, P0 ;  /* 0x00000046410b7207 */ /* 0x000fe20000000000 */
        /* <DEDUP_REMOVED lines=11> */
[----:B---3--:R-:W-:-:S02]  /*10fe0*/  SEL R28, R56, R53, P0 ;  /* 0x00000035381c7207 */ /* 0x008fc40000000000 */
[----:B------:R-:W-:Y:S01]  /*10ff0*/  SEL R30, R53, R56, P0 ;  /* 0x00000038351e7207 */ /* 0x000fe20000000000 */
[----:B------:R-:W-:Y:S01]  /*11000*/  SHFL.IDX PT, R38, R38, R3, 0x1c1f ;  /* 0x001c1f0326267589 */ /* 0x000fe200000e0000 */
[----:B----4-:R-:W-:Y:S02]  /*11010*/  SEL R29, R46, R43, P0 ;  /* 0x0000002b2e1d7207 */ /* 0x010fe40000000000 */
[----:B------:R-:W-:Y:S01]  /*11020*/  SEL R31, R43, R46, P0 ;  /* 0x0000002e2b1f7207 */ /* 0x000fe20000000000 */
[----:B------:R-:W-:Y:S04]  /*11030*/  SHFL.IDX PT, R41, R41, R14, 0x1c1f ;  /* 0x001c1f0e29297589 */ /* 0x000fe800000e0000 */
[----:B------:R2:W-:Y:S04]  /*11040*/  SHFL.IDX PT, R15, R35, R14, 0x1c1f ;  /* 0x001c1f0e230f7589 */ /* 0x0005e800000e0000 */
[----:B------:R-:W-:Y:S01]  /*11050*/  SHFL.IDX PT, R40, R40, R3, 0x1c1f ;  /* 0x001c1f0328287589 */ /* 0x000fe200000e0000 */
[----:B-1----:R-:W-:-:S03]  /*11060*/  SEL R32, R52, R45, P0 ;  /* 0x0000002d34207207 */ /* 0x002fc60000000000 */
[----:B------:R1:W-:Y:S01]  /*11070*/  SHFL.IDX PT, R20, R34, R3, 0x1c1f ;  /* 0x001c1f0322147589 */ /* 0x0003e200000e0000 */
[----:B--2---:R-:W-:-:S03]  /*11080*/  SEL R35, R39, R42, P0 ;  /* 0x0000002a27237207 */ /* 0x004fc60000000000 */
[----:B------:R-:W-:Y:S04]  /*11090*/  SHFL.IDX PT, R37, R37, R14, 0x1c1f ;  /* 0x001c1f0e25257589 */ /* 0x000fe800000e0000 */
[----:B------:R-:W-:Y:S01]  /*110a0*/  SHFL.IDX PT, R59, R59, R14, 0x1c1f ;  /* 0x001c1f0e3b3b7589 */ /* 0x000fe200000e0000 */
[----:B-1----:R-:W-:-:S03]  /*110b0*/  SEL R34, R45, R52, P0 ;  /* 0x000000342d227207 */ /* 0x002fc60000000000 */
[----:B------:R-:W-:Y:S04]  /*110c0*/  SHFL.IDX PT, R36, R36, R3, 0x1c1f ;  /* 0x001c1f0324247589 */ /* 0x000fe800000e0000 */
[----:B------:R-:W-:Y:S04]  /*110d0*/  SHFL.IDX PT, R58, R58, R3, 0x1c1f ;  /* 0x001c1f033a3a7589 */ /* 0x000fe800000e0000 */
[----:B------:R-:W-:Y:S04]  /*110e0*/  SHFL.IDX PT, R72, R72, R3, 0x1c1f ;  /* 0x001c1f0348487589 */ /* 0x000fe800000e0000 */
[----:B------:R-:W-:Y:S04]  /*110f0*/  SHFL.IDX PT, R17, R17, R14, 0x1c1f ;  /* 0x001c1f0e11117589 */ /* 0x000fe800000e0000 */
[----:B------:R-:W1:Y:S04]  /*11100*/  SHFL.IDX PT, R49, R49, R14, 0x1c1f ;  /* 0x001c1f0e31317589 */ /* 0x000e6800000e0000 */
[----:B------:R-:W-:Y:S04]  /*11110*/  SHFL.IDX PT, R61, R61, R14, 0x1c1f ;  /* 0x001c1f0e3d3d7589 */ /* 0x000fe800000e0000 */
[----:B------:R-:W-:Y:S04]  /*11120*/  SHFL.IDX PT, R60, R60, R3, 0x1c1f ;  /* 0x001c1f033c3c7589 */ /* 0x000fe800000e0000 */
[----:B------:R-:W-:Y:S04]  /*11130*/  SHFL.IDX PT, R74, R74, R3, 0x1c1f ;  /* 0x001c1f034a4a7589 */ /* 0x000fe800000e0000 */
[----:B------:R-:W-:Y:S04]  /*11140*/  SHFL.IDX PT, R51, R51, R14, 0x1c1f ;  /* 0x001c1f0e33337589 */ /* 0x000fe800000e0000 */
[----:B------:R-:W2:Y:S04]  /*11150*/  SHFL.IDX PT, R63, R63, R14, 0x1c1f ;  /* 0x001c1f0e3f3f7589 */ /* 0x000ea800000e0000 */
[----:B------:R-:W-:Y:S01]  /*11160*/  SHFL.IDX PT, R62, R62, R3, 0x1c1f ;  /* 0x001c1f033e3e7589 */ /* 0x000fe200000e0000 */
[----:B-1----:R-:W-:-:S02]  /*11170*/  SEL R56, R58, R49, P0 ;  /* 0x000000313a387207 */ /* 0x002fc40000000000 */
[----:B------:R-:W-:Y:S01]  /*11180*/  SEL R58, R49, R58, P0 ;  /* 0x0000003a313a7207 */ /* 0x000fe20000000000 */
[----:B------:R-:W-:Y:S04]  /*11190*/  SHFL.IDX PT, R66, R66, R3, 0x1c1f ;  /* 0x001c1f0342427589 */ /* 0x000fe800000e0000 */
[----:B------:R-:W-:Y:S04]  /*111a0*/  SHFL.IDX PT, R76, R76, R3, 0x1c1f ;  /* 0x001c1f034c4c7589 */ /* 0x000fe800000e0000 */
[----:B------:R-:W-:Y:S04]  /*111b0*/  SHFL.IDX PT, R78, R78, R3, 0x1c1f ;  /* 0x001c1f034e4e7589 */ /* 0x000fe800000e0000 */
[----:B------:R-:W-:Y:S04]  /*111c0*/  SHFL.IDX PT, R80, R80, R3, 0x1c1f ;  /* 0x001c1f0350507589 */ /* 0x000fe800000e0000 */
[----:B------:R-:W-:Y:S04]  /*111d0*/  SHFL.IDX PT, R55, R55, R14, 0x1c1f ;  /* 0x001c1f0e37377589 */ /* 0x000fe800000e0000 */
[----:B------:R-:W-:Y:S04]  /*111e0*/  SHFL.IDX PT, R21, R67, R14, 0x1c1f ;  /* 0x001c1f0e43157589 */ /* 0x000fe800000e0000 */
[----:B------:R2:W1:Y:S04]  /*111f0*/  SHFL.IDX PT, R3, R57, R14, 0x1c1f ;  /* 0x001c1f0e39037589 */ /* 0x00046800000e0000 */
[----:B------:R-:W3:Y:S04]  /*11200*/  SHFL.IDX PT, R69, R69, R14, 0x1c1f ;  /* 0x001c1f0e45457589 */ /* 0x000ee800000e0000 */
[----:B------:R-:W4:Y:S01]  /*11210*/  SHFL.IDX PT, R71, R71, R14, 0x1c1f ;  /* 0x001c1f0e47477589 */ /* 0x000f2200000e0000 */
[----:B--2---:R-:W-:-:S03]  /*11220*/  SEL R57, R74, R63, P0 ;  /* 0x0000003f4a397207 */ /* 0x004fc60000000000 */
[----:B------:R2:W-:Y:S04]  /*11230*/  STSM.16.M88.4 [R88], R4 ;  /* 0x0000000458007844 */ /* 0x0005e80000000200 */
[----:B------:R5:W-:Y:S04]  /*11240*/  STSM.16.M88.4 [R33], R8 ;  /* 0x0000000821007844 */ /* 0x000be80000000200 */
[----:B------:R3:W-:Y:S04]  /*11250*/  STSM.16.M88.4 [R87], R24 ;  /* 0x0000001857007844 */ /* 0x0007e80000000200 */
[----:B------:R-:W-:Y:S01]  /*11260*/  STSM.16.M88.4 [R86], R28 ;  /* 0x0000001c56007844 */ /* 0x000fe20000000200 */
[----:B-1----:R-:W-:-:S02]  /*11270*/  SEL R64, R66, R3, P0 ;  /* 0x0000000342407207 */ /* 0x002fc40000000000 */
[----:B------:R-:W-:Y:S02]  /*11280*/  SEL R66, R3, R66, P0 ;  /* 0x0000004203427207 */ /* 0x000fe40000000000 */
[----:B--2---:R-:W-:Y:S01]  /*11290*/  SEL R4, R44, R41, P0 ;  /* 0x000000292c047207 */ /* 0x004fe20000000000 */
[----:B------:R-:W1:Y:S01]  /*112a0*/  SHFL.IDX PT, R3, R207, RZ, 0x1f ;  /* 0x00001fffcf037589 */ /* 0x000e6200000e0000 */
[----:B------:R-:W-:Y:S01]  /*112b0*/  SEL R6, R41, R44, P0 ;  /* 0x0000002c29067207 */ /* 0x000fe20000000000 */
[----:B-----5:R-:W-:Y:S01]  /*112c0*/  IMAD R8, R90, UR5, RZ ;  /* 0x000000055a087c24 */ /* 0x020fe2000f8e02ff */
[----:B------:R-:W-:Y:S02]  /*112d0*/  SEL R33, R42, R39, P0 ;  /* 0x000000272a217207 */ /* 0x000fe40000000000 */
[----:B------:R-:W-:Y:S01]  /*112e0*/  SEL R5, R38, R15, P0 ;  /* 0x0000000f26057207 */ /* 0x000fe20000000000 */
[----:B------:R-:W-:Y:S01]  /*112f0*/  IMAD R14, R91, UR44, R8 ;  /* 0x0000002c5b0e7c24 */ /* 0x000fe2000f8e0208 */
[----:B------:R-:W-:Y:S01]  /*11300*/  SEL R7, R15, R38, P0 ;  /* 0x000000260f077207 */ /* 0x000fe20000000000 */
[----:B------:R-:W-:Y:S01]  /*11310*/  STSM.16.M88.4 [R85], R32 ;  /* 0x0000002055007844 */ /* 0x000fe20000000200 */
[----:B------:R-:W-:-:S02]  /*11320*/  SEL R8, R40, R37, P0 ;  /* 0x0000002528087207 */ /* 0x000fc40000000000 */
[----:B------:R-:W-:Y:S01]  /*11330*/  SEL R10, R37, R40, P0 ;  /* 0x00000028250a7207 */ /* 0x000fe20000000000 */
[----:B------:R2:W-:Y:S01]  /*11340*/  STSM.16.M88.4 [R84], R4 ;  /* 0x0000000454007844 */ /* 0x0005e20000000200 */
[----:B------:R-:W-:Y:S02]  /*11350*/  SEL R9, R20, R59, P0 ;  /* 0x0000003b14097207 */ /* 0x000fe40000000000 */
[----:B------:R-:W-:Y:S02]  /*11360*/  SEL R11, R59, R20, P0 ;  /* 0x000000143b0b7207 */ /* 0x000fe40000000000 */
[----:B---3--:R-:W-:Y:S02]  /*11370*/  SEL R24, R36, R17, P0 ;  /* 0x0000001124187207 */ /* 0x008fe40000000000 */
[----:B------:R-:W-:Y:S01]  /*11380*/  SEL R26, R17, R36, P0 ;  /* 0x00000024111a7207 */ /* 0x000fe20000000000 */
[----:B------:R3:W-:Y:S01]  /*11390*/  STSM.16.M88.4 [R83], R8 ;  /* 0x0000000853007844 */ /* 0x0007e20000000200 */
[----:B------:R-:W-:-:S02]  /*113a0*/  SEL R25, R72, R61, P0 ;  /* 0x0000003d48197207 */ /* 0x000fc40000000000 */
[----:B------:R-:W-:Y:S02]  /*113b0*/  SEL R27, R61, R72, P0 ;  /* 0x000000483d1b7207 */ /* 0x000fe40000000000 */
[----:B------:R-:W-:Y:S02]  /*113c0*/  SEL R59, R63, R74, P0 ;  /* 0x0000004a3f3b7207 */ /* 0x000fe40000000000 */
[----:B------:R-:W-:Y:S01]  /*113d0*/  SEL R15, R21, R76, P0 ;  /* 0x0000004c150f7207 */ /* 0x000fe20000000000 */
[----:B------:R3:W-:Y:S01]  /*113e0*/  STSM.16.M88.4 [R82], R24 ;  /* 0x0000001852007844 */ /* 0x0007e20000000200 */
[----:B--2---:R-:W-:Y:S02]  /*113f0*/  SHF.R.S32.HI R5, RZ, 0x1f, R89 ;  /* 0x0000001fff057819 */ /* 0x004fe40000011459 */
[----:B------:R-:W-:Y:S01]  /*11400*/  IADD3 R6, P3, R89, R12, RZ ;  /* 0x0000000c59067210 */ /* 0x000fe20007f7e0ff */
[----:B------:R3:W-:Y:S01]  /*11410*/  STSM.16.M88.4 [R79], R56 ;  /* 0x000000384f007844 */ /* 0x0007e20000000200 */
[----:B------:R-:W-:-:S02]  /*11420*/  SEL R12, R60, R51, P0 ;  /* 0x000000333c0c7207 */ /* 0x000fc40000000000 */
[----:B------:R-:W-:Y:S02]  /*11430*/  IADD3.X R5, R5, R13, R14, P3, !PT ;  /* 0x0000000d05057210 */ /* 0x000fe40001ffe40e */
[----:B------:R-:W-:Y:S02]  /*11440*/  SEL R14, R51, R60, P0 ;  /* 0x0000003c330e7207 */ /* 0x000fe40000000000 */
[----:B------:R-:W-:Y:S02]  /*11450*/  SEL R13, R76, R21, P0 ;  /* 0x000000154c0d7207 */ /* 0x000fe40000000000 */
[----:B------:R-:W-:Y:S02]  /*11460*/  SEL R60, R62, R55, P0 ;  /* 0x000000373e3c7207 */ /* 0x000fe40000000000 */
[----:B------:R-:W-:Y:S01]  /*11470*/  SEL R62, R55, R62, P0 ;  /* 0x0000003e373e7207 */ /* 0x000fe20000000000 */
[----:B------:R3:W-:Y:S01]  /*11480*/  STSM.16.M88.4 [R77], R12 ;  /* 0x0000000c4d007844 */ /* 0x0007e20000000200 */
[----:B------:R-:W-:-:S02]  /*11490*/  SEL R61, R78, R69, P0 ;  /* 0x000000454e3d7207 */ /* 0x000fc40000000000 */
[----:B------:R-:W-:Y:S02]  /*114a0*/  SEL R63, R69, R78, P0 ;  /* 0x0000004e453f7207 */ /* 0x000fe40000000000 */
[----:B----4-:R-:W-:Y:S02]  /*114b0*/  SEL R65, R80, R71, P0 ;  /* 0x0000004750417207 */ /* 0x010fe40000000000 */
[----:B------:R-:W-:Y:S01]  /*114c0*/  SEL R67, R71, R80, P0 ;  /* 0x0000005047437207 */ /* 0x000fe20000000000 */
[----:B------:R3:W-:Y:S01]  /*114d0*/  STSM.16.M88.4 [R75], R60 ;  /* 0x0000003c4b007844 */ /* 0x0007e20000000200 */
[C---:B------:R-:W-:Y:S02]  /*114e0*/  LEA R4, P3, R6.reuse, UR6, 0x2 ;  /* 0x0000000606047c11 */ /* 0x040fe4000f8610ff */
[----:B-1----:R-:W-:Y:S01]  /*114f0*/  ISETP.NE.AND P0, PT, R3, 0x7, PT ;  /* 0x000000070300780c */ /* 0x002fe20003f05270 */
[----:B------:R3:W-:Y:S01]  /*11500*/  STSM.16.M88.4 [R73], R64 ;  /* 0x0000004049007844 */ /* 0x0007e20000000200 */
[----:B------:R-:W-:Y:S01]  /*11510*/  LEA.HI.X R5, R6, UR7, R5, 0x2, P3 ;  /* 0x0000000706057c11 */ /* 0x000fe200098f1405 */
[----:B------:R1:W-:Y:S06]  /*11520*/  MEMBAR.ALL.CTA ;  /* 0x0000000000007992 */ /* 0x0003ec0000008000 */
[----:B-1----:R-:W1:Y:S02]  /*11530*/  FENCE.VIEW.ASYNC.S ;  /* 0x00000000000073c6 */ /* 0x002e640000000000 */
[----:B-1----:R-:W-:Y:S06]  /*11540*/  BAR.ARV 0x1, 0x120 ;  /* 0x0044800000007b1d */ /* 0x002fec0000002000 */
[----:B------:R3:W-:Y:S04]  /*11550*/  @!P1 STG.E desc[UR50][R4.64], R0 ;  /* 0x0000000004009986 */ /* 0x0007e8000c101932 */
[----:B------:R3:W-:Y:S01]  /*11560*/  @!P2 STG.E desc[UR50][R4.64+0x20], R2 ;  /* 0x000020020400a986 */ /* 0x0007e2000c101932 */
        /* <DEDUP_REMOVED lines=26> */
.L_x_3749:
[----:B------:R-:W-:Y:S05]  /*11710*/  BSYNC B0 ;  /* 0x0000000000007941 */ /* 0x000fea0003800000 */
.L_x_3748:
[----:B------:R-:W-:Y:S05]  /*11720*/  BRA `(.L_x_3747) ;  /* 0x00000008004c7947 */ /* 0x000fea0003800000 */
.L_x_3746:
[----:B------:R-:W1:Y:S01]  /*11730*/  LDC R12, c[0x0][0xdac] ;  /* 0x00036b00ff0c7b82 */ /* 0x000e620000000800 */
[----:B------:R-:W-:Y:S01]  /*11740*/  ISETP.GT.AND P0, PT, R208, 0x7f, PT ;  /* 0x0000007fd000780c */ /* 0x000fe20003f04270 */
[----:B------:R-:W-:Y:S01]  /*11750*/  USHF.R.S32.HI UR6, URZ, 0x1f, UR43 ;  /* 0x0000001f3f067899 */ /* 0x000fe2000801142b */
[----:B------:R-:W-:Y:S01]  /*11760*/  BSSY B0, `(.L_x_3750) ;  /* 0x000001c000007945 */ /* 0x000fe20003800000 */
[----:B------:R-:W-:Y:S01]  /*11770*/  USHF.R.S32.HI UR7, URZ, 0x1f, UR44 ;  /* 0x0000001f3f077899 */ /* 0x000fe2000801142c */
[----:B------:R-:W-:-:S03]  /*11780*/  SHF.R.S32.HI R23, RZ, 0x1f, R22 ;  /* 0x0000001fff177819 */ /* 0x000fc60000011416 */
[----:B------:R-:W2:Y:S08]  /*11790*/  LDC.64 R6, c[0x0][0xae0] ;  /* 0x0002b800ff067b82 */ /* 0x000eb00000000a00 */
[----:B------:R-:W3:Y:S01]  /*117a0*/  LDC.64 R8, c[0x0][0xae8] ;  /* 0x0002ba00ff087b82 */ /* 0x000ee20000000a00 */
[----:B------:R-:W-:Y:S05]  /*117b0*/  @P0 BRA `(.L_x_3751) ;  /* 0x0000000000580947 */ /* 0x000fea0003800000 */
[----:B------:R-:W4:Y:S01]  /*117c0*/  S2R R0, SR_TID.X ;  /* 0x0000000000007919 */ /* 0x000f220000002100 */
[----:B------:R-:W-:Y:S01]  /*117d0*/  IMAD.U32 R2, RZ, RZ, UR42 ;  /* 0x0000002aff027e24 */ /* 0x000fe2000f8e00ff */
[----:B------:R-:W-:-:S04]  /*117e0*/  ULDC UR5, c[0x0][0xa88] ;  /* 0x0002a20000057ab9 */ /* 0x000fc80000000800 */
[----:B----4-:R-:W-:-:S04]  /*117f0*/  IADD3 R2, R2, -0x80, R0 ;  /* 0xffffff8002027810 */ /* 0x010fc80007ffe000 */
[----:B------:R-:W-:-:S13]  /*11800*/  ISETP.GE.AND P0, PT, R2, UR5, PT ;  /* 0x0000000502007c0c */ /* 0x000fda000bf06270 */
[----:B------:R-:W-:Y:S05]  /*11810*/  @P0 BRA `(.L_x_3751) ;  /* 0x0000000000400947 */ /* 0x000fea0003800000 */
[----:B------:R-:W4:Y:S01]  /*11820*/  LDC.64 R4, c[0x0][0xb70] ;  /* 0x0002dc00ff047b82 */ /* 0x000f220000000a00 */
[----:B------:R-:W-:Y:S01]  /*11830*/  SHF.R.S32.HI R3, RZ, 0x1f, R2 ;  /* 0x0000001fff037819 */ /* 0x000fe20000011402 */
[----:B------:R-:W-:-:S06]  /*11840*/  ULDC.64 UR8, c[0x0][0xb40] ;  /* 0x0002d00000087ab9 */ /* 0x000fcc0000000a00 */
[----:B------:R-:W5:Y:S01]  /*11850*/  LDC.64 R10, c[0x0][0xb78] ;  /* 0x0002de00ff0a7b82 */ /* 0x000f620000000a00 */
[C---:B----4-:R-:W-:Y:S02]  /*11860*/  IMAD R0, R4.reuse, UR6, RZ ;  /* 0x0000000604007c24 */ /* 0x050fe4000f8e02ff */
[----:B------:R-:W-:-:S04]  /*11870*/  IMAD.WIDE.U32 R2, R4, UR43, R2 ;  /* 0x0000002b04027c25 */ /* 0x000fc8000f8e0002 */
[----:B------:R-:W-:Y:S02]  /*11880*/  IMAD R5, R5, UR43, R0 ;  /* 0x0000002b05057c24 */ /* 0x000fe4000f8e0200 */
[C---:B-----5:R-:W-:Y:S02]  /*11890*/  IMAD R0, R10.reuse, UR7, RZ ;  /* 0x000000070a007c24 */ /* 0x060fe4000f8e02ff */
        /* <DEDUP_REMOVED lines=8> */
.L_x_3751:
[----:B------:R-:W-:Y:S05]  /*11920*/  BSYNC B0 ;  /* 0x0000000000007941 */ /* 0x000fea0003800000 */
.L_x_3750:
[----:B------:R-:W-:Y:S01]  /*11930*/  ULDC UR5, c[0x0][0xa88] ;  /* 0x0002a20000057ab9 */ /* 0x000fe20000000800 */
[C---:B--2---:R-:W-:Y:S01]  /*11940*/  IMAD R0, R6.reuse, UR6, RZ ;  /* 0x0000000606007c24 */ /* 0x044fe2000f8e02ff */
[----:B------:R-:W-:Y:S01]  /*11950*/  UIADD3 UR42, -UR42, UR5, URZ ;  /* 0x000000052a2a7290 */ /* 0x000fe2000fffe13f */
[----:B----4-:R-:W-:Y:S01]  /*11960*/  IMAD.WIDE.U32 R2, R6, UR43, R22 ;  /* 0x0000002b06027c25 */ /* 0x010fe2000f8e0016 */
[----:B------:R-:W-:Y:S01]  /*11970*/  ULOP3.LUT UR48, URZ, UR48, URZ, 0x33, !UPT ;  /* 0x000000303f307292 */ /* 0x000fe2000f8e333f */
[----:B------:R-:W-:Y:S01]  /*11980*/  SHF.R.S32.HI R203, RZ, 0x1f, R202 ;  /* 0x0000001fffcb7819 */ /* 0x000fe200000114ca */
[----:B------:R-:W-:Y:S01]  /*11990*/  BSSY B0, `(.L_x_3752) ;  /* 0x0000024000007945 */ /* 0x000fe20003800000 */
[----:B------:R-:W-:Y:S01]  /*119a0*/  IMAD R5, R7, UR43, R0 ;  /* 0x0000002b07057c24 */ /* 0x000fe2000f8e0200 */
[C---:B------:R-:W-:Y:S01]  /*119b0*/  ISETP.GE.AND P3, PT, R202.reuse, UR42, PT ;  /* 0x0000002aca007c0c */ /* 0x040fe2000bf66270 */
[C---:B------:R-:W-:Y:S02]  /*119c0*/  VIADD R0, R202.reuse, 0x40 ;  /* 0x00000040ca007836 */ /* 0x040fe40000000000 */
[----:B------:R-:W-:-:S02]  /*119d0*/  VIADD R4, R202, 0x20 ;  /* 0x00000020ca047836 */ /* 0x000fc40000000000 */
[----:B------:R-:W-:Y:S01]  /*119e0*/  IMAD.IADD R3, R3, 0x1, R5 ;  /* 0x0000000103037824 */ /* 0x000fe200078e0205 */
[----:B------:R-:W-:Y:S01]  /*119f0*/  ISETP.GE.AND P1, PT, R0, UR42, PT ;  /* 0x0000002a00007c0c */ /* 0x000fe2000bf26270 */
[----:B---3--:R-:W-:Y:S01]  /*11a00*/  IMAD R0, R8, UR7, RZ ;  /* 0x0000000708007c24 */ /* 0x008fe2000f8e02ff */
[----:B------:R-:W-:Y:S01]  /*11a10*/  ISETP.GE.AND P0, PT, R4, UR42, PT ;  /* 0x0000002a04007c0c */ /* 0x000fe2000bf06270 */
[----:B------:R-:W-:Y:S02]  /*11a20*/  VIADD R4, R202, 0x60 ;  /* 0x00000060ca047836 */ /* 0x000fe40000000000 */
[----:B------:R-:W-:Y:S02]  /*11a30*/  IMAD R9, R9, UR44, R0 ;  /* 0x0000002c09097c24 */ /* 0x000fe4000f8e0200 */
[----:B-1----:R-:W-:Y:S01]  /*11a40*/  VIADD R5, R12, UR48 ;  /* 0x000000300c057c36 */ /* 0x002fe20008000000 */
[----:B------:R-:W-:Y:S01]  /*11a50*/  ISETP.GE.AND P2, PT, R4, UR42, PT ;  /* 0x0000002a04007c0c */ /* 0x000fe2000bf46270 */
[----:B------:R-:W-:-:S04]  /*11a60*/  IMAD.WIDE.U32 R6, R8, UR44, R2 ;  /* 0x0000002c08067c25 */ /* 0x000fc8000f8e0002 */
[----:B------:R-:W-:-:S04]  /*11a70*/  IMAD.WIDE R4, R5, 0x80, R202 ;  /* 0x0000008005047825 */ /* 0x000fc800078e02ca */
[----:B------:R-:W-:Y:S01]  /*11a80*/  IMAD.IADD R11, R7, 0x1, R9 ;  /* 0x00000001070b7824 */ /* 0x000fe200078e0209 */
        /* <DEDUP_REMOVED lines=20> */
.L_x_3753:
[----:B------:R-:W-:Y:S05]  /*11bd0*/  BSYNC B0 ;  /* 0x0000000000007941 */ /* 0x000fea0003800000 */
.L_x_3752:
[----:B------:R-:W-:Y:S04]  /*11be0*/  BSSY B0, `(.L_x_3754) ;  /* 0x0000017000007945 */ /* 0x000fe80003800000 */
[----:B------:R-:W-:Y:S05]  /*11bf0*/  @P0 BRA `(.L_x_3755) ;  /* 0x0000000000540947 */ /* 0x000fea0003800000 */
[----:B-1----:R-:W-:Y:S01]  /*11c00*/  IADD3 R9, P0, R4, 0x20, RZ ;  /* 0x0000002004097810 */ /* 0x002fe20007f1e0ff */
        /* <DEDUP_REMOVED lines=20> */
.L_x_3755:
[----:B------:R-:W-:Y:S05]  /*11d50*/  BSYNC B0 ;  /* 0x0000000000007941 */ /* 0x000fea0003800000 */
.L_x_3754:
[----:B------:R-:W-:Y:S04]  /*11d60*/  BSSY B0, `(.L_x_3756) ;  /* 0x0000017000007945 */ /* 0x000fe80003800000 */
[----:B------:R-:W-:Y:S05]  /*11d70*/  @P1 BRA `(.L_x_3757) ;  /* 0x0000000000541947 */ /* 0x000fea0003800000 */
[----:B-12---:R-:W-:Y:S01]  /*11d80*/  IADD3 R9, P0, R4, 0x40, RZ ;  /* 0x0000004004097810 */ /* 0x006fe20007f1e0ff */
        /* <DEDUP_REMOVED lines=20> */
.L_x_3757:
[----:B------:R-:W-:Y:S05]  /*11ed0*/  BSYNC B0 ;  /* 0x0000000000007941 */ /* 0x000fea0003800000 */
.L_x_3756:
        /* <DEDUP_REMOVED lines=23> */
.L_x_3758:
[----:B------:R-:W-:Y:S05]  /*12050*/  BSYNC B0 ;  /* 0x0000000000007941 */ /* 0x000fea0003800000 */
.L_x_3747:
[----:B---3--:R-:W3:Y:S02]  /*12060*/  LDC R0, c[0x0][0xda8] ;  /* 0x00036a00ff007b82 */ /* 0x008ee40000000800 */
[----:B---3--:R-:W-:-:S13]  /*12070*/  ISETP.LE.AND P0, PT, R0, UR4, PT ;  /* 0x0000000400007c0c */ /* 0x008fda000bf03270 */
[----:B------:R-:W-:Y:S05]  /*12080*/  @!P0 BRA `(.L_x_3759) ;  /* 0xfffffeec00508947 */ /* 0x000fea000383ffff */
[----:B------:R-:W-:Y:S05]  /*12090*/  EXIT ;  /* 0x000000000000794d */ /* 0x000fea0003800000 */
.L_x_3661:
[----:B------:R-:W-:-:S08]  /*120a0*/  NOP ;  /* 0x0000000000007918 */ /* 0x000fd00000000000 */
[----:B------:R-:W1:-:S00]  /*120b0*/  USETMAXREG.DEALLOC.CTAPOOL 0x18 ;  /* 0x00000018000079c8 */ /* 0x000e4000080e0500 */
[----:B-1----:R-:W2:Y:S01]  /*120c0*/  LDL.LU R2, [R1+0x18] ;  /* 0x0000180001027983 */ /* 0x002ea20000300800 */
[----:B------:R-:W-:-:S05]  /*120d0*/  LOP3.LUT R0, R0, 0x3, RZ, 0xc0, !PT ;  /* 0x0000000300007812 */ /* 0x000fca00078ec0ff */
[----:B------:R-:W1:Y:S01]  /*120e0*/  S2UR UR4, SR_CTAID.X ;  /* 0x00000000000479c3 */ /* 0x000e620000002500 */
[----:B------:R-:W-:Y:S02]  /*120f0*/  IMAD.MOV.U32 R18, RZ, RZ, RZ ;  /* 0x000000ffff127224 */ /* 0x000fe400078e00ff */
[----:B------:R-:W-:Y:S01]  /*12100*/  IMAD.MOV.U32 R19, RZ, RZ, 0x1 ;  /* 0x00000001ff137424 */ /* 0x000fe200078e00ff */
[----:B------:R-:W3:Y:S02]  /*12110*/  SHFL.IDX PT, R0, R0, RZ, 0x1f ;  /* 0x00001fff00007589 */ /* 0x000ee400000e0000 */
[----:B---3--:R-:W-:Y:S02]  /*12120*/  ISETP.NE.AND P0, PT, R0, RZ, PT ;  /* 0x000000ff0000720c */ /* 0x008fe40003f05270 */
[----:B------:R-:W1:Y:S11]  /*12130*/  LDC R0, c[0x0][0xda8] ;  /* 0x00036a00ff007b82 */ /* 0x000e760000000800 */
[----:B------:R-:W-:Y:S06]  /*12140*/  @P0 BAR.ARV 0x4, 0x180 ;  /* 0x0106000000000b1d */ /* 0x000fec0000002000 */
[----:B--2---:R-:W-:-:S04]  /*12150*/  LOP3.LUT R2, R2, 0xfffffffd, RZ, 0xc0, !PT ;  /* 0xfffffffd02027812 */ /* 0x004fc800078ec0ff */
[----:B------:R-:W-:Y:S02]  /*12160*/  @P0 LOP3.LUT R2, R2, 0x2, RZ, 0xfc, !PT ;  /* 0x0000000202020812 */ /* 0x000fe400078efcff */
[----:B-1----:R-:W-:-:S03]  /*12170*/  ISETP.LE.AND P0, PT, R0, UR4, PT ;  /* 0x0000000400007c0c */ /* 0x002fc6000bf03270 */
[----:B------:R1:W-:Y:S04]  /*12180*/  STL [R1+0x18], R2 ;  /* 0x0000180201007387 */ /* 0x0003e80000100800 */
[----:B------:R1:W-:Y:S06]  /*12190*/  STL [R1+0x1c], RZ ;  /* 0x00001cff01007387 */ /* 0x0003ec0000100800 */
[----:B------:R-:W-:Y:S05]  /*121a0*/  @P0 BRA `(.L_x_3760) ;  /* 0x0000003800f40947 */ /* 0x000fea0003800000 */
[----:B-1----:R-:W1:Y:S01]  /*121b0*/  S2R R2, SR_TID.X ;  /* 0x0000000000027919 */ /* 0x002e620000002100 */
[----:B------:R-:W-:Y:S01]  /*121c0*/  IMAD.MOV.U32 R19, RZ, RZ, 0x1 ;  /* 0x00000001ff137424 */ /* 0x000fe200078e00ff */
[----:B------:R-:W-:Y:S01]  /*121d0*/  ULDC UR43, c[0x0][0xc] ;  /* 0x00000300002b7ab9 */ /* 0x000fe20000000800 */
[----:B------:R-:W-:Y:S01]  /*121e0*/  IMAD.MOV.U32 R18, RZ, RZ, RZ ;  /* 0x000000ffff127224 */ /* 0x000fe200078e00ff */
[----:B------:R-:W2:Y:S01]  /*121f0*/  S2R R6, SR_TID.X ;  /* 0x0000000000067919 */ /* 0x000ea20000002100 */
[----:B------:R-:W-:Y:S02]  /*12200*/  ULOP3.LUT UR41, UR46, 0x1, URZ, 0xfc, !UPT ;  /* 0x000000012e297892 */ /* 0x000fe4000f8efc3f */
[----:B------:R-:W-:Y:S01]  /*12210*/  ULOP3.LUT UR44, UR46, 0x2, URZ, 0xfc, !UPT ;  /* 0x000000022e2c7892 */ /* 0x000fe2000f8efc3f */
[----:B------:R-:W-:Y:S01]  /*12220*/  ULDC.64 UR48, c[0x0][0x198] ;  /* 0x0000660000307ab9 */ /* 0x000fe20000000a00 */
[----:B-1----:R-:W-:Y:S01]  /*12230*/  LOP3.LUT R2, R2, 0x7f, RZ, 0xc0, !PT ;  /* 0x0000007f02027812 */ /* 0x002fe200078ec0ff */
[C---:B--2---:R-:W-:Y:S01]  /*12240*/  IMAD.SHL.U32 R0, R6.reuse, 0x80, RZ ;  /* 0x0000008006007824 */ /* 0x044fe200078e00ff */
[----:B------:R-:W-:-:S03]  /*12250*/  R2P PR, R6, 0x6 ;  /* 0x0000000606007804 */ /* 0x000fc60000000000 */
[----:B------:R-:W-:Y:S02]  /*12260*/  IMAD.SHL.U32 R3, R2, 0x40, RZ ;  /* 0x0000004002037824 */ /* 0x000fe400078e00ff */
[----:B------:R-:W-:Y:S01]  /*12270*/  IMAD.SHL.U32 R16, R6, 0x40, RZ ;  /* 0x0000004006107824 */ /* 0x000fe200078e00ff */
[----:B------:R-:W-:-:S04]  /*12280*/  LOP3.LUT R2, R0, 0x400, RZ, 0xc0, !PT ;  /* 0x0000040000027812 */ /* 0x000fc800078ec0ff */
[----:B------:R-:W-:Y:S02]  /*12290*/  LOP3.LUT R4, R2, 0x1800, R3, 0xf8, !PT ;  /* 0x0000180002047812 */ /* 0x000fe400078ef803 */
[----:B------:R-:W-:Y:S02]  /*122a0*/  LOP3.LUT R2, R0, 0x380, RZ, 0xc0, !PT ;  /* 0x0000038000027812 */ /* 0x000fe400078ec0ff */
[--C-:B------:R-:W-:Y:S02]  /*122b0*/  SHF.R.U32.HI R0, RZ, 0x1, R6.reuse ;  /* 0x00000001ff007819 */ /* 0x100fe40000011606 */
[----:B------:R-:W-:Y:S02]  /*122c0*/  LOP3.LUT R3, R16, 0x180, RZ, 0xc0, !PT ;  /* 0x0000018010037812 */ /* 0x000fe400078ec0ff */
[----:B------:R-:W-:Y:S02]  /*122d0*/  LOP3.LUT R2, R2, 0x10, R6, 0xf8, !PT ;  /* 0x0000001002027812 */ /* 0x000fe400078ef806 */
[----:B------:R-:W-:Y:S01]  /*122e0*/  LOP3.LUT R0, R3, 0x30, R0, 0xf8, !PT ;  /* 0x0000003003007812 */ /* 0x000fe200078ef800 */
[----:B------:R-:W-:-:S05]  /*122f0*/  IMAD.SHL.U32 R3, R6, 0x10, RZ ;  /* 0x0000001006037824 */ /* 0x000fca00078e00ff */
[----:B------:R-:W-:Y:S01]  /*12300*/  LOP3.LUT R5, R2, 0x70, R3, 0x78, !PT ;  /* 0x0000007002057812 */ /* 0x000fe200078e7803 */
[----:B------:R-:W-:-:S03]  /*12310*/  IMAD.SHL.U32 R3, R6, 0x8, RZ ;  /* 0x0000000806037824 */ /* 0x000fc600078e00ff */
[----:B------:R-:W-:Y:S02]  /*12320*/  LOP3.LUT R7, R4, R5, RZ, 0xfc, !PT ;  /* 0x0000000504077212 */ /* 0x000fe400078efcff */
[----:B------:R-:W-:Y:S01]  /*12330*/  LOP3.LUT R3, R0, 0x30, R3, 0x78, !PT ;  /* 0x0000003000037812 */ /* 0x000fe200078e7803 */
[----:B------:R-:W-:Y:S02]  /*12340*/  IMAD.MOV.U32 R0, RZ, RZ, 0x20 ;  /* 0x00000020ff007424 */ /* 0x000fe400078e00ff */
[----:B------:R-:W-:Y:S01]  /*12350*/  VIADD R6, R7, 0x40 ;  /* 0x0000004007067836 */ /* 0x000fe20000000000 */
[----:B------:R-:W-:Y:S01]  /*12360*/  LOP3.LUT R16, R3, 0x640, R16, 0xf8, !PT ;  /* 0x0000064003107812 */ /* 0x000fe200078ef810 */
[----:B------:R-:W-:Y:S01]  /*12370*/  @P2 VIADD R6, R7, 0xffffffc0 ;  /* 0xffffffc007062836 */ /* 0x000fe20000000000 */
[----:B------:R-:W-:Y:S01]  /*12380*/  SEL R0, R0, 0xffffffe0, !P1 ;  /* 0xffffffe000007807 */ /* 0x000fe20004800000 */
[----:B------:R-:W-:Y:S04]  /*12390*/  STL [R1], R7 ;  /* 0x0000000701007387 */ /* 0x000fe80000100800 */
[C---:B------:R-:W-:Y:S01]  /*123a0*/  IMAD.IADD R3, R0.reuse, 0x1, R7 ;  /* 0x0000000100037824 */ /* 0x040fe200078e0207 */
[----:B------:R-:W-:Y:S01]  /*123b0*/  STL [R1+0x4], R6 ;  /* 0x0000040601007387 */ /* 0x000fe20000100800 */
[----:B------:R-:W-:-:S02]  /*123c0*/  IMAD.IADD R2, R0, 0x1, R6 ;  /* 0x0000000100027824 */ /* 0x000fc400078e0206 */
[----:B------:R-:W-:Y:S01]  /*123d0*/  IMAD.U32 R0, RZ, RZ, UR4 ;  /* 0x00000004ff007e24 */ /* 0x000fe2000f8e00ff */
[----:B------:R1:W-:Y:S04]  /*123e0*/  STL [R1+0x8], R3 ;  /* 0x0000080301007387 */ /* 0x0003e80000100800 */
[----:B------:R2:W-:Y:S04]  /*123f0*/  STL [R1+0xc], R2 ;  /* 0x00000c0201007387 */ /* 0x0005e80000100800 */
[----:B------:R3:W-:Y:S01]  /*12400*/  STL [R1+0x10], R0 ;  /* 0x0000100001007387 */ /* 0x0007e20000100800 */
[----:B-1----:R-:W-:-:S03]  /*12410*/  LOP3.LUT R3, R16, 0x2800, RZ, 0xfc, !PT ;  /* 0x0000280010037812 */ /* 0x002fc600078efcff */
[----:B------:R1:W-:Y:S01]  /*12420*/  STL [R1+0x1c], RZ ;  /* 0x00001cff01007387 */ /* 0x0003e20000100800 */
[C---:B------:R-:W-:Y:S02]  /*12430*/  LOP3.LUT R3, R16.reuse, 0x5000, RZ, 0xfc, !PT ;  /* 0x0000500010037812 */ /* 0x040fe400078efcff */
[C---:B--2---:R-:W-:Y:S02]  /*12440*/  LOP3.LUT R2, R16.reuse, 0x4800, RZ, 0xfc, !PT ;  /* 0x0000480010027812 */ /* 0x044fe400078efcff */
[C---:B------:R-:W-:Y:S02]  /*12450*/  LOP3.LUT R2, R16.reuse, 0x3800, RZ, 0xfc, !PT ;  /* 0x0000380010027812 */ /* 0x040fe400078efcff */
[C---:B---3--:R-:W-:Y:S02]  /*12460*/  LOP3.LUT R0, R16.reuse, 0x3000, RZ, 0xfc, !PT ;  /* 0x0000300010007812 */ /* 0x048fe400078efcff */
[----:B-1----:R-:W-:-:S07]  /*12470*/  LOP3.LUT R0, R16, 0x5800, RZ, 0xfc, !PT ;  /* 0x0000580010007812 */ /* 0x002fce00078efcff */
.L_x_3822:
[----:B-1----:R-:W2:Y:S01]  /*12480*/  LDL R2, [R1+0x10] ;  /* 0x0000100001027983 */ /* 0x002ea20000100800 */
        /* <DEDUP_REMOVED lines=21> */
.L_x_3761:
[----:B------:R-:W-:Y:S01]  /*125e0*/  ULDC UR9, c[0x0][0xdc4] ;  /* 0x0003710000097ab9 */ /* 0x000fe20000000800 */
[----:B------:R-:W-:Y:S01]  /*125f0*/  UMOV UR7, UR8 ;  /* 0x0000000800077c82 */ /* 0x000fe20008000000 */
[----:B------:R-:W-:-:S11]  /*12600*/  UISETP.NE.AND UP0, UPT, UR9, 0x1, UPT ;  /* 0x000000010900788c */ /* 0x000fd6000bf05270 */
[----:B------:R-:W-:Y:S02]  /*12610*/  @UP0 ULDC.64 UR10, c[0x0][0xdc8] ;  /* 0x00037200000a0ab9 */ /* 0x000fe40000000a00 */
[----:B------:R-:W-:-:S04]  /*12620*/  UIMAD.WIDE.U32 UR4, UR8, UR10, URZ ;  /* 0x0000000a080472a5 */ /* 0x000fc8000f8e003f */
[----:B------:R-:W-:-:S04]  /*12630*/  @UP0 USHF.R.U32.HI UR7, URZ, UR11, UR5 ;  /* 0x0000000b3f070299 */ /* 0x000fc80008011605 */
[----:B------:R-:W-:-:S12]  /*12640*/  UIMAD UR4, UR7, UR9, URZ ;  /* 0x00000009070472a4 */ /* 0x000fd8000f8e023f */
.L_x_3762:
[----:B------:R-:W-:Y:S01]  /*12650*/  ULDC.64 UR10, c[0x0][0x3f8] ;  /* 0x0000fe00000a7ab9 */ /* 0x000fe20000000a00 */
[----:B------:R-:W-:Y:S02]  /*12660*/  ULOP3.LUT UR7, URZ, UR7, URZ, 0x33, !UPT ;  /* 0x000000073f077292 */ /* 0x000fe4000f8e333f */
[----:B------:R-:W-:Y:S01]  /*12670*/  UISETP.NE.U32.AND UP0, UPT, UR10, URZ, UPT ;  /* 0x0000003f0a00728c */ /* 0x000fe2000bf05070 */
[----:B------:R-:W-:Y:S02]  /*12680*/  ULDC UR37, c[0x0][0xdac] ;  /* 0x00036b0000257ab9 */ /* 0x000fe40000000800 */
[----:B------:R-:W-:Y:S01]  /*12690*/  ULDC UR10, c[0x0][0xdb8] ;  /* 0x00036e00000a7ab9 */ /* 0x000fe20000000800 */
[----:B------:R-:W-:Y:S02]  /*126a0*/  UIADD3 UR37, UR7, UR37, URZ ;  /* 0x0000002507257290 */ /* 0x000fe4000fffe03f */
[----:B------:R-:W-:Y:S02]  /*126b0*/  UISETP.NE.AND UP1, UPT, UR10, 0x1, UPT ;  /* 0x000000010a00788c */ /* 0x000fe4000bf25270 */
[----:B------:R-:W-:Y:S01]  /*126c0*/  UIADD3 UR8, UR8, -UR4, URZ ;  /* 0x8000000408087290 */ /* 0x000fe2000fffe03f */
[----:B------:R-:W-:-:S02]  /*126d0*/  ULDC UR9, c[0x0][0xdc4] ;  /* 0x0003710000097ab9 */ /* 0x000fc40000000800 */
[----:B------:R-:W-:Y:S01]  /*126e0*/  ULDC.64 UR4, c[0x0][0x9e0] ;  /* 0x0002780000047ab9 */ /* 0x000fe20000000a00 */
[----:B------:R-:W-:Y:S02]  /*126f0*/  UISETP.NE.AND.EX UP0, UPT, UR11, URZ, UPT, UP0 ;  /* 0x0000003f0b00728c */ /* 0x000fe4000bf05300 */
[----:B------:R-:W-:Y:S02]  /*12700*/  UISETP.GE.AND UP2, UPT, UR5, 0x1, UPT ;  /* 0x000000010500788c */ /* 0x000fe4000bf46270 */
[----:B------:R-:W-:Y:S01]  /*12710*/  USHF.L.U32 UR37, UR37, 0x7, URZ ;  /* 0x0000000725257899 */ /* 0x000fe2000800063f */
[----:B------:R-:W-:Y:S01]  /*12720*/  ULDC UR11, c[0x0][0x404] ;  /* 0x00010100000b7ab9 */ /* 0x000fe20000000800 */
[----:B------:R-:W-:Y:S01]  /*12730*/  ULDC UR12, c[0x0][0x288] ;  /* 0x0000a200000c7ab9 */ /* 0x000fe20000000800 */
[----:B------:R-:W-:Y:S01]  /*12740*/  UIMAD UR9, UR6, UR9, UR8 ;  /* 0x00000009060972a4 */ /* 0x000fe2000f8e0208 */
[----:B------:R-:W-:Y:S01]  /*12750*/  PLOP3.LUT P1, PT, PT, PT, UP2, 0x80, 0x0 ;  /* 0x000000000000781c */ /* 0x000fe20003f2f028 */
[----:B------:R-:W-:Y:S01]  /*12760*/  USEL UR11, UR11, 0x1, UP0 ;  /* 0x000000010b0b7887 */ /* 0x000fe20008000000 */
[----:B------:R-:W-:Y:S01]  /*12770*/  @UP1 ULDC UR6, c[0x0][0xdbc] ;  /* 0x00036f0000061ab9 */ /* 0x000fe20000000800 */
[----:B------:R-:W-:Y:S01]  /*12780*/  UIADD3 UR8, UR37, 0x80, -UR12 ;  /* 0x0000008025087890 */ /* 0x000fe2000fffe80c */
[----:B------:R-:W-:Y:S01]  /*12790*/  ULDC UR13, c[0x0][0x2e0] ;  /* 0x0000b800000d7ab9 */ /* 0x000fe20000000800 */
[----:B------:R-:W-:Y:S01]  /*127a0*/  UIMAD.WIDE.U32 UR6, UR9, UR6, URZ ;  /* 0x00000006090672a5 */ /* 0x000fe2000f8e003f */
[----:B------:R-:W-:Y:S01]  /*127b0*/  @UP1 ULDC UR14, c[0x0][0xdc0] ;  /* 0x00037000000e1ab9 */ /* 0x000fe20000000800 */
[----:B------:R-:W-:Y:S01]  /*127c0*/  UIMAD UR8, UR11, UR13, UR8 ;  /* 0x0000000d0b0872a4 */ /* 0x000fe2000f8e0208 */
[----:B------:R-:W-:Y:S01]  /*127d0*/  UMOV UR39, UR9 ;  /* 0x0000000900277c82 */ /* 0x000fe20008000000 */
[----:B------:R-:W-:-:S02]  /*127e0*/  @UP1 USHF.R.U32.HI UR39, URZ, UR14, UR7 ;  /* 0x0000000e3f271299 */ /* 0x000fc40008011607 */
[----:B------:R-:W-:Y:S02]  /*127f0*/  UIADD3 UR4, UR8, UR4, URZ ;  /* 0x0000000408047290 */ /* 0x000fe4000fffe03f */
[----:B------:R-:W-:-:S04]  /*12800*/  UIADD3 UR38, -UR39, URZ, URZ ;  /* 0x0000003f27267290 */ /* 0x000fc8000fffe13f */
[----:B------:R-:W-:Y:S01]  /*12810*/  UIMAD UR38, UR10, UR38, UR9 ;  /* 0x000000260a2672a4 */ /* 0x000fe2000f8e0209 */
[----:B------:R-:W-:Y:S01]  /*12820*/  IMAD.U32 R0, RZ, RZ, UR4 ;  /* 0x00000004ff007e24 */ /* 0x000fe2000f8e00ff */
[----:B------:R-:W-:Y:S10]  /*12830*/  @!P1 BRA `(.L_x_3763) ;  /* 0x0000000000409947 */ /* 0x000ff40003800000 */
        /* <DEDUP_REMOVED lines=10> */
.L_x_3764:
[----:B------:R-:W-:-:S11]  /*128e0*/  UISETP.NE.AND UP0, UPT, UR5, 0x1, UPT ;  /* 0x000000010500788c */ /* 0x000fd6000bf05270 */
[----:B------:R-:W-:Y:S02]  /*128f0*/  @UP0 ULDC.64 UR8, c[0x0][0x9e8] ;  /* 0x00027a0000080ab9 */ /* 0x000fe40000000a00 */
[----:B------:R-:W-:-:S04]  /*12900*/  UIMAD.WIDE.U32 UR6, UR4, UR8, URZ ;  /* 0x00000008040672a5 */ /* 0x000fc8000f8e003f */
[----:B------:R-:W-:-:S12]  /*12910*/  @UP0 USHF.R.U32.HI UR4, URZ, UR9, UR7 ;  /* 0x000000093f040299 */ /* 0x000fd80008011607 */
.L_x_3765:
[----:B------:R-:W-:-:S06]  /*12920*/  UIMAD UR4, UR4, UR5, UR5 ;  /* 0x00000005040472a4 */ /* 0x000fcc000f8e0205 */
[----:B------:R-:W-:-:S07]  /*12930*/  VIMNMX R0, R0, UR4, PT ;  /* 0x0000000400007c48 */ /* 0x000fce000bfe0100 */
.L_x_3763:
[----:B------:R-:W-:Y:S01]  /*12940*/  UIMAD UR6, UR11, UR13, 0x7f ;  /* 0x0000007f0b0674a4 */ /* 0x000fe2000f8e020d */
[----:B------:R-:W-:Y:S01]  /*12950*/  VIADD R0, R0, 0x7f ;  /* 0x0000007f00007836 */ /* 0x000fe20000000000 */
[----:B------:R-:W-:Y:S02]  /*12960*/  UIADD3 UR4, UR37, -UR12, URZ ;  /* 0x8000000c25047290 */ /* 0x000fe4000fffe03f */
[----:B------:R-:W-:Y:S02]  /*12970*/  USHF.R.S32.HI UR7, URZ, 0x1f, UR6 ;  /* 0x0000001f3f077899 */ /* 0x000fe40008011406 */
[----:B------:R-:W-:Y:S01]  /*12980*/  SHF.R.S32.HI R3, RZ, 0x1f, R0 ;  /* 0x0000001fff037819 */ /* 0x000fe20000011400 */
[----:B------:R-:W-:Y:S02]  /*12990*/  UIMAD UR4, UR11, UR13, UR4 ;  /* 0x0000000d0b0472a4 */ /* 0x000fe4000f8e0204 */
[----:B------:R-:W-:Y:S01]  /*129a0*/  ULEA.HI UR7, UR7, UR6, URZ, 0x7 ;  /* 0x0000000607077291 */ /* 0x000fe2000f8f383f */
[----:B------:R-:W-:Y:S01]  /*129b0*/  LEA.HI R3, R3, R0, RZ, 0x7 ;  /* 0x0000000003037211 */ /* 0x000fe200078f38ff */
[----:B------:R-:W-:-:S02]  /*129c0*/  ULDC UR8, c[0x0][0x9dc] ;  /* 0x0002770000087ab9 */ /* 0x000fc40000000800 */
[----:B------:R-:W-:Y:S01]  /*129d0*/  USHF.R.S32.HI UR7, URZ, 0x7, UR7 ;  /* 0x000000073f077899 */ /* 0x000fe20008011407 */
[----:B------:R-:W-:Y:S01]  /*129e0*/  SHF.R.S32.HI R3, RZ, 0x7, R3 ;  /* 0x00000007ff037819 */ /* 0x000fe20000011403 */
[----:B------:R-:W-:-:S04]  /*129f0*/  UIADD3 UR8, UR4, -UR8, URZ ;  /* 0x8000000804087290 */ /* 0x000fc8000fffe03f */
[----:B------:R-:W-:-:S05]  /*12a00*/  VIMNMX R2, R3, UR7, PT ;  /* 0x0000000703027c48 */ /* 0x000fca000bfe0100 */
[----:B------:R1:W-:Y:S01]  /*12a10*/  STL [R1+0x14], R2 ;  /* 0x0000140201007387 */ /* 0x0003e20000100800 */
[----:B------:R-:W-:Y:S05]  /*12a20*/  @!P1 BRA `(.L_x_3766) ;  /* 0x0000000000449947 */ /* 0x000fea0003800000 */
        /* <DEDUP_REMOVED lines=10> */
.L_x_3767:
[----:B------:R-:W-:-:S11]  /*12ad0*/  UISETP.NE.AND UP0, UPT, UR5, 0x1, UPT ;  /* 0x000000010500788c */ /* 0x000fd6000bf05270 */
[----:B------:R-:W-:Y:S02]  /*12ae0*/  @UP0 ULDC.64 UR10, c[0x0][0x9e8] ;  /* 0x00027a00000a0ab9 */ /* 0x000fe40000000a00 */
[----:B------:R-:W-:-:S04]  /*12af0*/  UIMAD.WIDE.U32 UR6, UR4, UR10, URZ ;  /* 0x0000000a040672a5 */ /* 0x000fc8000f8e003f */
[----:B------:R-:W-:-:S12]  /*12b00*/  @UP0 USHF.R.U32.HI UR4, URZ, UR11, UR7 ;  /* 0x0000000b3f040299 */ /* 0x000fd80008011607 */
.L_x_3768:
[----:B------:R-:W-:-:S04]  /*12b10*/  UIMAD UR4, UR4, UR5, URZ ;  /* 0x00000005040472a4 */ /* 0x000fc8000f8e023f */
[----:B------:R-:W-:-:S04]  /*12b20*/  UISETP.LT.AND UP0, UPT, UR8, UR4, UPT ;  /* 0x000000040800728c */ /* 0x000fc8000bf01270 */
[----:B------:R-:W-:-:S12]  /*12b30*/  USEL UR8, UR8, UR4, !UP0 ;  /* 0x0000000408087287 */ /* 0x000fd8000c000000 */
.L_x_3766:
[----:B------:R-:W-:Y:S01]  /*12b40*/  USHF.R.S32.HI UR4, URZ, 0x1f, UR8 ;  /* 0x0000001f3f047899 */ /* 0x000fe20008011408 */
[----:B------:R-:W-:Y:S03]  /*12b50*/  BSSY B6, `(.L_x_3769) ;  /* 0x0000307000067945 */ /* 0x000fe60003800000 */
[----:B------:R-:W-:-:S04]  /*12b60*/  ULEA.HI UR4, UR4, UR8, URZ, 0x7 ;  /* 0x0000000804047291 */ /* 0x000fc8000f8f383f */
[----:B------:R-:W-:-:S04]  /*12b70*/  USHF.R.S32.HI UR4, URZ, 0x7, UR4 ;  /* 0x000000073f047899 */ /* 0x000fc80008011404 */
[----:B------:R-:W-:-:S04]  /*12b80*/  UISETP.LT.AND UP0, UPT, URZ, UR4, UPT ;  /* 0x000000043f00728c */ /* 0x000fc8000bf01270 */
[----:B------:R-:W-:-:S06]  /*12b90*/  USEL UR42, URZ, UR4, !UP0 ;  /* 0x000000043f2a7287 */ /* 0x000fcc000c000000 */
[----:B------:R-:W-:-:S13]  /*12ba0*/  ISETP.GT.AND P0, PT, R2, UR42, PT ;  /* 0x0000002a02007c0c */ /* 0x000fda000bf04270 */
[----:B------:R-:W-:Y:S05]  /*12bb0*/  @P0 BRA `(.L_x_3770) ;  /* 0x0000000000480947 */ /* 0x000fea0003800000 */
[----:B------:R-:W2:Y:S02]  /*12bc0*/  S2R R0, SR_TID.X ;  /* 0x0000000000007919 */ /* 0x000ea40000002100 */
[----:B--2---:R-:W-:-:S04]  /*12bd0*/  LOP3.LUT R0, R0, 0x7f, RZ, 0xc0, !PT ;  /* 0x0000007f00007812 */ /* 0x004fc800078ec0ff */
[----:B------:R-:W-:-:S13]  /*12be0*/  ISETP.NE.AND P0, PT, R0, RZ, PT ;  /* 0x000000ff0000720c */ /* 0x000fda0003f05270 */
[----:B------:R-:W-:Y:S05]  /*12bf0*/  @P0 BRA `(.L_x_3771) ;  /* 0x0000002c00f00947 */ /* 0x000fea0003800000 */
[----:B------:R-:W2:Y:S01]  /*12c00*/  S2R R3, SR_LANEID ;  /* 0x0000000000037919 */ /* 0x000ea20000000000 */
[----:B------:R-:W-:Y:S01]  /*12c10*/  VOTEU.ANY UR4, UPT, PT ;  /* 0x0000000000047886 */ /* 0x000fe200038e0100 */
[----:B------:R-:W3:Y:S01]  /*12c20*/  LDC.64 R4, c[0x0][0xdf0] ;  /* 0x00037c00ff047b82 */ /* 0x000ee20000000a00 */
[----:B------:R-:W2:Y:S08]  /*12c30*/  FLO.U32 R0, UR4 ;  /* 0x0000000400007d00 */ /* 0x000eb000080e0000 */
[----:B-1----:R-:W3:Y:S01]  /*12c40*/  POPC R2, UR4 ;  /* 0x0000000400027d09 */ /* 0x002ee20008000000 */
[----:B--2---:R-:W-:-:S13]  /*12c50*/  ISETP.EQ.U32.AND P0, PT, R0, R3, PT ;  /* 0x000000030000720c */ /* 0x004fda0003f02070 */
[----:B---3--:R-:W2:Y:S01]  /*12c60*/  @P0 ATOMG.E.ADD.STRONG.GPU PT, R5, desc[UR50][R4.64], R2 ;  /* 0x00000002040509a8 */ /* 0x008ea200081ee1f2 */
[----:B------:R-:W1:Y:S02]  /*12c70*/  S2R R3, SR_LTMASK ;  /* 0x0000000000037919 */ /* 0x000e640000003900 */
[----:B-1----:R-:W-:-:S06]  /*12c80*/  LOP3.LUT R3, R3, UR4, RZ, 0xc0, !PT ;  /* 0x0000000403037c12 */ /* 0x002fcc000f8ec0ff */
[----:B------:R-:W1:Y:S01]  /*12c90*/  POPC R3, R3 ;  /* 0x0000000300037309 */ /* 0x000e620000000000 */
[----:B--2---:R-:W1:Y:S02]  /*12ca0*/  SHFL.IDX PT, R0, R5, R0, 0x1f ;  /* 0x00001f0005007589 */ /* 0x004e6400000e0000 */
[----:B-1----:R-:W-:-:S05]  /*12cb0*/  IADD3 R0, R0, UR43, R3 ;  /* 0x0000002b00007c10 */ /* 0x002fca000fffe003 */
[----:B------:R2:W-:Y:S01]  /*12cc0*/  STL [R1+0x10], R0 ;  /* 0x0000100001007387 */ /* 0x0005e20000100800 */
[----:B------:R-:W-:Y:S05]  /*12cd0*/  BRA `(.L_x_3771) ;  /* 0x0000002c00b87947 */ /* 0x000fea0003800000 */
.L_x_3770:
[----:B------:R-:W2:Y:S01]  /*12ce0*/  S2UR UR4, SR_CgaCtaId ;  /* 0x00000000000479c3 */ /* 0x000ea20000008800 */
[----:B------:R-:W-:Y:S02]  /*12cf0*/  UMOV UR40, 0x400 ;  /* 0x0000040000287882 */ /* 0x000fe40000000000 */
[----:B--2---:R-:W-:-:S04]  /*12d00*/  ULEA UR40, UR4, UR40, 0x18 ;  /* 0x0000002804287291 */ /* 0x004fc8000f8ec03f */
[----:B------:R-:W-:-:S04]  /*12d10*/  UIADD3 UR4, UR40, 0x1e400, URZ ;  /* 0x0001e40028047890 */ /* 0x000fc8000fffe03f */
[----:B------:R-:W-:-:S06]  /*12d20*/  ULOP3.LUT UP0, URZ, UR4, 0x1bf, URZ, 0xc0, !UPT ;  /* 0x000001bf043f7892 */ /* 0x000fcc000f80c03f */
[----:B------:R-:W-:-:S13]  /*12d30*/  PLOP3.LUT P0, PT, PT, PT, UP0, 0x80, 0x0 ;  /* 0x000000000000781c */ /* 0x000fda0003f0f008 */
        /* <DEDUP_REMOVED lines=17> */
.L_x_3772:
[----:B-1----:R-:W2:Y:S01]  /*12e50*/  LDL.LU R2, [R1+0x18] ;  /* 0x0000180001027983 */ /* 0x002ea20000300800 */
        /* <DEDUP_REMOVED lines=23> */
.L_x_3773:
        /* <DEDUP_REMOVED lines=20> */
.L_x_3774:
        /* <DEDUP_REMOVED lines=18> */
.L_x_3775:
[----:B------:R-:W2:Y:S01]  /*13230*/  LDC R0, c[0x0][0x428] ;  /* 0x00010a00ff007b82 */ /* 0x000ea20000000800 */
[----:B------:R-:W-:Y:S01]  /*13240*/  ULDC.64 UR4, c[0x0][0x9f8] ;  /* 0x00027e0000047ab9 */ /* 0x000fe20000000a00 */
[----:B------:R-:W-:Y:S01]  /*13250*/  IMAD.U32 R17, RZ, RZ, UR38 ;  /* 0x00000026ff117e24 */ /* 0x000fe2000f8e00ff */
[----:B------:R-:W-:Y:S01]  /*13260*/  ISETP.NE.U32.AND P0, PT, RZ, UR4, PT ;  /* 0x00000004ff007c0c */ /* 0x000fe2000bf05070 */
[----:B------:R-:W-:Y:S01]  /*13270*/  IMAD.U32 R20, RZ, RZ, UR39 ;  /* 0x00000027ff147e24 */ /* 0x000fe2000f8e00ff */
[----:B------:R-:W3:Y:S02]  /*13280*/  S2R R4, SR_TID.X ;  /* 0x0000000000047919 */ /* 0x000ee40000002100 */
[----:B------:R-:W-:Y:S02]  /*13290*/  ISETP.NE.AND.EX P0, PT, RZ, UR5, PT, P0 ;  /* 0x00000005ff007c0c */ /* 0x000fe4000bf05300 */
[----:B--2---:R-:W-:-:S13]  /*132a0*/  ISETP.NE.AND P1, PT, R0, 0x1, PT ;  /* 0x000000010000780c */ /* 0x004fda0003f25270 */
[----:B-1----:R-:W1:Y:S01]  /*132b0*/  @P1 LDC R2, c[0x0][0x42c] ;  /* 0x00010b00ff021b82 */ /* 0x002e620000000800 */
[----:B---3--:R-:W-:-:S07]  /*132c0*/  LOP3.LUT R8, R4, 0x7f, RZ, 0xc0, !PT ;  /* 0x0000007f04087812 */ /* 0x008fce00078ec0ff */
[----:B------:R-:W2:Y:S01]  /*132d0*/  @P1 LDC R0, c[0x0][0x430] ;  /* 0x00010c00ff001b82 */ /* 0x000ea20000000800 */
[----:B-1----:R-:W-:-:S05]  /*132e0*/  @P1 IMAD.HI.U32 R2, R2, UR38, RZ ;  /* 0x0000002602021c27 */ /* 0x002fca000f8e00ff */
[----:B--2---:R-:W-:Y:S01]  /*132f0*/  @P1 SHF.R.U32.HI R17, RZ, R0, R2 ;  /* 0x00000000ff111219 */ /* 0x004fe20000011602 */
[----:B------:R-:W-:Y:S01]  /*13300*/  IMAD.U32 R0, RZ, RZ, UR39 ;  /* 0x00000027ff007e24 */ /* 0x000fe2000f8e00ff */
[----:B------:R-:W1:Y:S03]  /*13310*/  @P0 LDC.64 R2, c[0x0][0x9f8] ;  /* 0x00027e00ff020b82 */ /* 0x000e660000000a00 */
        /* <DEDUP_REMOVED lines=9> */
[----:B------:R-:W-:Y:S01]  /*133b0*/  UMOV UR13, UR37 ;  /* 0x00000025000d7c82 */ /* 0x000fe20008000000 */
[----:B------:R-:W-:Y:S01]  /*133c0*/  UMOV UR14, UR38 ;  /* 0x00000026000e7c82 */ /* 0x000fe20008000000 */
[----:B-1----:R-:W1:Y:S01]  /*133d0*/  LDC.64 R2, c[0x0][0x3f8] ;  /* 0x0000fe00ff027b82 */ /* 0x002e620000000a00 */
[----:B------:R-:W-:Y:S01]  /*133e0*/  UMOV UR15, UR39 ;  /* 0x00000027000f7c82 */ /* 0x000fe20008000000 */
[----:B------:R-:W-:Y:S01]  /*133f0*/  UMOV UR6, 0xffffffff ;  /* 0xffffffff00067882 */ /* 0x000fe20000000000 */
[----:B------:R-:W-:Y:S01]  /*13400*/  SHF.R.U32.HI R4, RZ, 0x5, R4 ;  /* 0x00000005ff047819 */ /* 0x000fe20000011604 */
[----:B------:R-:W-:-:S03]  /*13410*/  VOTEU.ALL UP1, P2 ;  /* 0x00000000003f7886 */ /* 0x000fc60001020000 */
[----:B------:R-:W-:Y:S02]  /*13420*/  LOP3.LUT R4, R4, 0x3, RZ, 0xc0, !PT ;  /* 0x0000000304047812 */ /* 0x000fe400078ec0ff */
[----:B------:R-:W-:-:S04]  /*13430*/  @!UP1 UIADD3 UR4, UP0, UR48, 0x270, URZ ;  /* 0x0000027030049890 */ /* 0x000fc8000ff1e03f */
[----:B------:R-:W-:-:S09]  /*13440*/  @!UP1 UIADD3.X UR5, URZ, UR49, URZ, UP0, !UPT ;  /* 0x000000313f059290 */ /* 0x000fd200087fe43f */
[----:B------:R3:W-:Y:S01]  /*13450*/  @!UP1 UTMAPF.L2.4D [UR36], [UR4] ;  /* 0x00000024040095b8 */ /* 0x0007e20008018000 */
[----:B-1----:R-:W-:-:S04]  /*13460*/  ISETP.NE.U32.AND P1, PT, R2, RZ, PT ;  /* 0x000000ff0200720c */ /* 0x002fc80003f25070 */
[----:B------:R-:W-:Y:S01]  /*13470*/  ISETP.NE.AND.EX P1, PT, R3, RZ, PT, P1 ;  /* 0x000000ff0300720c */ /* 0x000fe20003f25310 */
[----:B------:R3:W-:Y:S01]  /*13480*/  @!UP1 UTMAPF.L2.4D [UR8], [UR4] ;  /* 0x00000008040095b8 */ /* 0x0007e20008018000 */
[----:B------:R3:W-:Y:S01]  /*13490*/  @!UP1 UTMAPF.L2.4D [UR12], [UR4] ;  /* 0x0000000c040095b8 */ /* 0x0007e20008018000 */
[----:B--2---:R-:W-:Y:S02]  /*134a0*/  SHF.R.S32.HI R21, RZ, 0x1f, R20 ;  /* 0x0000001fff157819 */ /* 0x004fe40000011414 */
[----:B------:R-:W-:Y:S01]  /*134b0*/  SEL R0, R20, RZ, !P1 ;  /* 0x000000ff14007207 */ /* 0x000fe20004800000 */
[----:B---3--:R-:W-:Y:S07]  /*134c0*/  BRA.DIV UR6, `(.L_x_3776) ;  /* 0x0000003206047947 */ /* 0x008fee000b800000 */
[----:B------:R1:W2:Y:S02]  /*134d0*/  SHFL.IDX PT, R14, R4, RZ, 0x1f ;  /* 0x00001fff040e7589 */ /* 0x0002a400000e0000 */
.L_x_3841:
[----:B--2---:R-:W-:Y:S02]  /*134e0*/  ISETP.NE.AND P0, PT, R14, RZ, PT ;  /* 0x000000ff0e00720c */ /* 0x004fe40003f05270 */
[----:B------:R-:W-:-:S11]  /*134f0*/  PLOP3.LUT P6, PT, PT, PT, PT, 0x8, 0x0 ;  /* 0x000000000000781c */ /* 0x000fd60003fce170 */
[----:B------:R-:W-:Y:S05]  /*13500*/  @P0 BRA `(.L_x_3777) ;  /* 0x0000000800080947 */ /* 0x000fea0003800000 */
[----:B-1----:R-:W2:Y:S01]  /*13510*/  LDL R4, [R1+0x14] ;  /* 0x0000140001047983 */ /* 0x002ea20000100800 */
[----:B------:R-:W-:Y:S01]  /*13520*/  UMOV UR4, 0xffffffff ;  /* 0xffffffff00047882 */ /* 0x000fe20000000000 */
[----:B--2---:R-:W-:Y:S02]  /*13530*/  VIADD R6, R4, 0xffffffff ;  /* 0xffffffff04067836 */ /* 0x004fe40000000000 */
[----:B------:R-:W-:Y:S05]  /*13540*/  BRA.DIV UR4, `(.L_x_3778) ;  /* 0x0000003204047947 */ /* 0x000fea000b800000 */
[----:B------:R-:W-:-:S13]  /*13550*/  ELECT P6, URZ, PT ;  /* 0x00000000003f782f */ /* 0x000fda00038c0000 */
.L_x_3844:
[----:B------:R-:W-:Y:S05]  /*13560*/  @!P6 BRA `(.L_x_3779) ;  /* 0x000000040074e947 */ /* 0x000fea0003800000 */
[----:B------:R-:W-:Y:S01]  /*13570*/  IMAD.MOV.U32 R0, RZ, RZ, R20 ;  /* 0x000000ffff007224 */ /* 0x000fe200078e0014 */
[----:B------:R-:W-:Y:S06]  /*13580*/  @!P1 BRA `(.L_x_3780) ;  /* 0x0000000000489947 */ /* 0x000fec0003800000 */
[----:B------:R-:W1:Y:S01]  /*13590*/  LDC R7, c[0x0][0x41c] ;  /* 0x00010700ff077b82 */ /* 0x000e620000000800 */
[----:B------:R-:W-:Y:S01]  /*135a0*/  IMAD.MOV.U32 R0, RZ, RZ, R6 ;  /* 0x000000ffff007224 */ /* 0x000fe200078e0006 */
[----:B------:R-:W-:Y:S01]  /*135b0*/  ULDC.64 UR4, c[0x0][0x408] ;  /* 0x0001020000047ab9 */ /* 0x000fe20000000a00 */
[----:B-1----:R-:W-:-:S13]  /*135c0*/  ISETP.NE.AND P0, PT, R7, 0x1, PT ;  /* 0x000000010700780c */ /* 0x002fda0003f05270 */
[----:B------:R-:W1:Y:S02]  /*135d0*/  @P0 LDC.64 R4, c[0x0][0x420] ;  /* 0x00010800ff040b82 */ /* 0x000e640000000a00 */
[----:B-1----:R-:W-:-:S05]  /*135e0*/  @P0 IMAD.HI.U32 R4, R6, R4, RZ ;  /* 0x0000000406040227 */ /* 0x002fca00078e00ff */
        /* <DEDUP_REMOVED lines=12> */
.L_x_3780:
[----:B------:R-:W-:Y:S02]  /*136b0*/  LEA R4, R18, UR40, 0x3 ;  /* 0x0000002812047c11 */ /* 0x000fe4000f8e18ff */
[----:B-1----:R-:W-:Y:S02]  /*136c0*/  SHF.L.U32 R3, R19, 0x1f, RZ ;  /* 0x0000001f13037819 */ /* 0x002fe400000006ff */
[----:B------:R-:W-:Y:S02]  /*136d0*/  ISETP.NE.AND P0, PT, R8, RZ, PT ;  /* 0x000000ff0800720c */ /* 0x000fe40003f05270 */
[----:B------:R-:W1:Y:S02]  /*136e0*/  SYNCS.PHASECHK.TRANS64.TRYWAIT P3, [R4+URZ+0x2a880], R3 ;  /* 0x02a88003040075a7 */ /* 0x000e64000806017f */
[----:B-1----:R-:W-:Y:S09]  /*136f0*/  @!P3 BRA `(.L_x_3781) ;  /* 0x0000002c00b8b947 */ /* 0x002ff20003800000 */
.L_x_3845:
        /* <DEDUP_REMOVED lines=8> */
.L_x_3782:
[----:B------:R-:W-:Y:S01]  /*13780*/  IMAD.U32 R2, RZ, RZ, UR40 ;  /* 0x00000028ff027e24 */ /* 0x000fe2000f8e00ff */
[----:B------:R-:W-:Y:S01]  /*13790*/  R2UR UR9, R4 ;  /* 0x00000000040972ca */ /* 0x000fe200000e0000 */
[----:B------:R-:W-:Y:S01]  /*137a0*/  IMAD.SHL.U32 R6, R6, 0x80, RZ ;  /* 0x0000008006067824 */ /* 0x000fe200078e00ff */
        /* <DEDUP_REMOVED lines=25> */
.L_x_3846:
        /* <DEDUP_REMOVED lines=8> */
.L_x_3784:
        /* <DEDUP_REMOVED lines=24> */
.L_x_3779:
[----:B------:R-:W-:Y:S05]  /*13b40*/  WARPSYNC.ALL ;  /* 0x0000000000007948 */ /* 0x000fea0003800000 */
[----:B------:R-:W-:Y:S01]  /*13b50*/  BAR.SYNC.DEFER_BLOCKING 0x8, 0x120 ;  /* 0x0204800000007b1d */ /* 0x000fe20000010000 */
[----:B------:R-:W-:Y:S01]  /*13b60*/  ELECT P0, URZ, PT ;  /* 0x00000000003f782f */ /* 0x000fe20003800000 */
[----:B------:R-:W-:Y:S02]  /*13b70*/  UIADD3 UR4, UP0, UR48, 0x270, URZ ;  /* 0x0000027030047890 */ /* 0x000fe4000ff1e03f */
[----:B------:R-:W-:Y:S02]  /*13b80*/  UIADD3 UR8, UR40, 0x18400, URZ ;  /* 0x0001840028087890 */ /* 0x000fe4000fffe03f */
[----:B------:R-:W-:-:S02]  /*13b90*/  UIADD3 UR9, UR40, 0x2a800, URZ ;  /* 0x0002a80028097890 */ /* 0x000fc4000fffe03f */
[----:B------:R-:W-:Y:S02]  /*13ba0*/  UIADD3.X UR5, URZ, UR49, URZ, UP0, !UPT ;  /* 0x000000313f057290 */ /* 0x000fe400087fe43f */
[----:B------:R-:W-:Y:S02]  /*13bb0*/  UIADD3 UR24, UR40, 0x1a400, URZ ;  /* 0x0001a40028187890 */ /* 0x000fe4000fffe03f */
[----:B------:R-:W-:Y:S02]  /*13bc0*/  UIADD3 UR16, UR40, 0x1c400, URZ ;  /* 0x0001c40028107890 */ /* 0x000fe4000fffe03f */
[----:B------:R-:W-:Y:S01]  /*13bd0*/  @P0 IMAD.MOV.U32 R2, RZ, RZ, 0x6000 ;  /* 0x00006000ff020424 */ /* 0x000fe200078e00ff */
[----:B------:R-:W-:Y:S01]  /*13be0*/  UMOV UR6, 0x0 ;  /* 0x0000000000067882 */ /* 0x000fe20000000000 */
        /* <DEDUP_REMOVED lines=8> */
[----:B------:R3:W-:Y:S01]  /*13c70*/  @P0 SYNCS.ARRIVE.TRANS64 RZ, [UR40+0x2a800], R2 ;  /* 0x02a80002ffff09a7 */ /* 0x0007e20008000028 */
[----:B------:R-:W-:Y:S01]  /*13c80*/  UMOV UR29, UR39 ;  /* 0x00000027001d7c82 */ /* 0x000fe20008000000 */
[----:B------:R-:W-:Y:S01]  /*13c90*/  UMOV UR25, UR9 ;  /* 0x0000000900197c82 */ /* 0x000fe20008000000 */
[----:B------:R-:W-:Y:S01]  /*13ca0*/  UMOV UR18, 0x80 ;  /* 0x0000008000127882 */ /* 0x000fe20000000000 */
[----:B------:R-:W-:Y:S01]  /*13cb0*/  UMOV UR19, UR37 ;  /* 0x0000002500137c82 */ /* 0x000fe20008000000 */
[----:B------:R-:W-:Y:S01]  /*13cc0*/  UMOV UR20, UR38 ;  /* 0x0000002600147c82 */ /* 0x000fe20008000000 */
[----:B------:R-:W-:Y:S01]  /*13cd0*/  UMOV UR21, UR39 ;  /* 0x0000002700157c82 */ /* 0x000fe20008000000 */
[----:B------:R3:W-:Y:S01]  /*13ce0*/  UTMALDG.4D [UR8], [UR4], desc[UR6] ;  /* 0x00000608040075b4 */ /* 0x0007e20008019000 */
[----:B------:R-:W-:Y:S01]  /*13cf0*/  UMOV UR17, UR9 ;  /* 0x0000000900117c82 */ /* 0x000fe20008000000 */
[----:B------:R3:W-:Y:S01]  /*13d00*/  UTMALDG.4D [UR24], [UR4], desc[UR6] ;  /* 0x00000618040075b4 */ /* 0x0007e20008019000 */
[----:B------:R3:W-:Y:S02]  /*13d10*/  UTMALDG.4D [UR16], [UR4], desc[UR6] ;  /* 0x00000610040075b4 */ /* 0x0007e40008019000 */
[----:B---3--:R-:W-:Y:S01]  /*13d20*/  NOP ;  /* 0x0000000000007918 */ /* 0x008fe20000000000 */
.L_x_3777:
[----:B-12---:R-:W2:Y:S01]  /*13d30*/  LDL.LU R3, [R1+0x1c] ;  /* 0x00001c0001037983 */ /* 0x006ea20000300800 */
[----:B------:R-:W-:Y:S01]  /*13d40*/  BSSY B0, `(.L_x_3785) ;  /* 0x0000009000007945 */ /* 0x000fe20003800000 */
[----:B--2---:R-:W-:-:S05]  /*13d50*/  VIADD R3, R3, 0x1 ;  /* 0x0000000103037836 */ /* 0x004fca0000000000 */
[----:B------:R-:W-:Y:S01]  /*13d60*/  LEA.HI R2, R3, R3, RZ, 0x1 ;  /* 0x0000000303027211 */ /* 0x000fe200078f08ff */
[----:B------:R1:W-:Y:S03]  /*13d70*/  STL [R1+0x1c], R3 ;  /* 0x00001c0301007387 */ /* 0x0003e60000100800 */
[----:B------:R-:W-:-:S05]  /*13d80*/  LOP3.LUT R2, R2, 0xfffffffe, RZ, 0xc0, !PT ;  /* 0xfffffffe02027812 */ /* 0x000fca00078ec0ff */
[----:B------:R-:W-:-:S05]  /*13d90*/  IMAD.IADD R2, R3, 0x1, -R2 ;  /* 0x0000000103027824 */ /* 0x000fca00078e0a02 */
[----:B------:R-:W-:-:S04]  /*13da0*/  SHF.L.U32 R2, R2, 0x1f, RZ ;  /* 0x0000001f02027819 */ /* 0x000fc800000006ff */
[----:B------:R-:W2:Y:S02]  /*13db0*/  SYNCS.PHASECHK.TRANS64.TRYWAIT P0, [UR40+0x2a820], R2 ;  /* 0x02a82002ff0075a7 */ /* 0x000ea40008000168 */
[----:B-12---:R-:W-:Y:S05]  /*13dc0*/  @!P0 BRA `(.L_x_3786) ;  /* 0x00000028002c8947 */ /* 0x006fea0003800000 */
.L_x_3847:
[----:B------:R-:W-:Y:S05]  /*13dd0*/  BSYNC B0 ;  /* 0x0000000000007941 */ /* 0x000fea0003800000 */
.L_x_3785:
[----:B-1----:R-:W2:Y:S02]  /*13de0*/  LDL.LU R3, [R1+0x14] ;  /* 0x0000140001037983 */ /* 0x002ea40000300800 */
[----:B--2---:R-:W-:-:S05]  /*13df0*/  VIADD R3, R3, 0xfffffffe ;  /* 0xfffffffe03037836 */ /* 0x004fca0000000000 */
[----:B------:R-:W-:-:S13]  /*13e00*/  ISETP.GE.AND P0, PT, R3, UR42, PT ;  /* 0x0000002a03007c0c */ /* 0x000fda000bf06270 */
[----:B------:R-:W-:Y:S05]  /*13e10*/  @!P0 BRA `(.L_x_3787) ;  /* 0x0000001000e48947 */ /* 0x000fea0003800000 */
[----:B------:R-:W-:Y:S02]  /*13e20*/  IMAD.MOV.U32 R2, RZ, RZ, R18 ;  /* 0x000000ffff027224 */ /* 0x000fe400078e0012 */
[----:B------:R-:W-:-:S07]  /*13e30*/  IMAD.MOV.U32 R8, RZ, RZ, R19 ;  /* 0x000000ffff087224 */ /* 0x000fce00078e0013 */
.L_x_3811:
[----:B------:R-:W-:Y:S01]  /*13e40*/  VIADD R18, R2, 0x1 ;  /* 0x0000000102127836 */ /* 0x000fe20000000000 */
[----:B------:R-:W-:Y:S05]  /*13e50*/  YIELD ;  /* 0x0000000000007946 */ /* 0x000fea0003800000 */
[----:B------:R-:W-:Y:S01]  /*13e60*/  ISETP.NE.AND P0, PT, R18, 0x2, PT ;  /* 0x000000021200780c */ /* 0x000fe20003f05270 */
[----:B------:R-:W-:Y:S03]  /*13e70*/  BSSY B0, `(.L_x_3788) ;  /* 0x00000a2000007945 */ /* 0x000fe60003800000 */
[----:B------:R-:W-:-:S02]  /*13e80*/  SEL R19, RZ, 0x1, P0 ;  /* 0x00000001ff137807 */ /* 0x000fc40000000000 */
[----:B------:R-:W-:Y:S02]  /*13e90*/  SEL R18, R18, RZ, P0 ;  /* 0x000000ff12127207 */ /* 0x000fe40000000000 */
[----:B------:R-:W-:Y:S01]  /*13ea0*/  LOP3.LUT R19, R8, R19, RZ, 0x3c, !PT ;  /* 0x0000001308137212 */ /* 0x000fe200078e3cff */
[----:B-1----:R-:W-:Y:S06]  /*13eb0*/  @!P6 BRA `(.L_x_3789) ;  /* 0x000000080074e947 */ /* 0x002fec0003800000 */
        /* <DEDUP_REMOVED lines=15> */
[----:B------:R-:W-:Y:S02]  /*13fb0*/  ULDC.64 UR4, c[0x0][0x3f8] ;  /* 0x0000fe0000047ab9 */ /* 0x000fe40000000a00 */
[----:B------:R-:W-:Y:S01]  /*13fc0*/  LEA R6, P0, R4, UR4, 0x2 ;  /* 0x0000000404067c11 */ /* 0x000fe2000f8010ff */
[----:B------:R-:W-:-:S05]  /*13fd0*/  IMAD.IADD R0, R0, 0x1, R5 ;  /* 0x0000000100007824 */ /* 0x000fca00078e0205 */
[----:B------:R-:W-:-:S05]  /*13fe0*/  LEA.HI.X R7, R4, UR5, R0, 0x2, P0 ;  /* 0x0000000504077c11 */ /* 0x000fca00080f1400 */
[----:B------:R1:W5:Y:S02]  /*13ff0*/  LDG.E R0, desc[UR50][R6.64] ;  /* 0x0000003206007981 */ /* 0x000364000c1e1900 */
.L_x_3790:
[----:B-1----:R-:W-:Y:S01]  /*14000*/  LEA R6, R18, UR40, 0x3 ;  /* 0x0000002812067c11 */ /* 0x002fe2000f8e18ff */
[----:B------:R-:W1:Y:S01]  /*14010*/  S2R R4, SR_TID.X ;  /* 0x0000000000047919 */ /* 0x000e620000002100 */
[----:B------:R-:W-:Y:S01]  /*14020*/  SHF.L.U32 R5, R19, 0x1f, RZ ;  /* 0x0000001f13057819 */ /* 0x000fe200000006ff */
[----:B------:R-:W-:Y:S03]  /*14030*/  BSSY B1, `(.L_x_3791) ;  /* 0x0000005000017945 */ /* 0x000fe60003800000 */
[----:B------:R-:W2:Y:S01]  /*14040*/  SYNCS.PHASECHK.TRANS64.TRYWAIT P0, [R6+URZ+0x2a880], R5 ;  /* 0x02a88005060075a7 */ /* 0x000ea2000800017f */
[----:B-1----:R-:W-:-:S04]  /*14050*/  LOP3.LUT R4, R4, 0x7f, RZ, 0xc0, !PT ;  /* 0x0000007f04047812 */ /* 0x002fc800078ec0ff */
[----:B------:R-:W-:Y:S01]  /*14060*/  ISETP.NE.AND P3, PT, R4, RZ, PT ;  /* 0x000000ff0400720c */ /* 0x000fe20003f65270 */
[----:B--2---:R-:W-:-:S12]  /*14070*/  @!P0 BRA `(.L_x_3792) ;  /* 0x0000002400988947 */ /* 0x004fd80003800000 */
.L_x_3848:
[----:B------:R-:W-:Y:S05]  /*14080*/  BSYNC B1 ;  /* 0x0000000000017941 */ /* 0x000fea0003800000 */
.L_x_3791:
[----:B------:R-:W-:Y:S04]  /*14090*/  BSSY B1, `(.L_x_3793) ;  /* 0x0000009000017945 */ /* 0x000fe80003800000 */
        /* <DEDUP_REMOVED lines=8> */
.L_x_3794:
[----:B------:R-:W-:Y:S05]  /*14120*/  BSYNC B1 ;  /* 0x0000000000017941 */ /* 0x000fea0003800000 */
.L_x_3793:
[----:B------:R-:W-:Y:S01]  /*14130*/  IMAD.MOV.U32 R14, RZ, RZ, RZ ;  /* 0x000000ffff0e7224 */ /* 0x000fe200078e00ff */
[----:B------:R-:W-:Y:S01]  /*14140*/  R2UR UR12, R17 ;  /* 0x00000000110c72ca */ /* 0x000fe200000e0000 */
[----:B------:R-:W-:Y:S01]  /*14150*/  IMAD.U32 R4, RZ, RZ, UR40 ;  /* 0x00000028ff047e24 */ /* 0x000fe2000f8e00ff */
[----:B------:R-:W-:Y:S01]  /*14160*/  UIADD3 UR4, UP0, UR48, 0x470, URZ ;  /* 0x0000047030047890 */ /* 0x000fe2000ff1e03f */
[----:B------:R-:W-:Y:S01]  /*14170*/  PLOP3.LUT P0, PT, PT, PT, PT, 0x80, 0x0 ;  /* 0x000000000000781c */ /* 0x000fe20003f0f070 */
[----:B------:R-:W-:Y:S01]  /*14180*/  IMAD.SHL.U32 R9, R9, 0x80, RZ ;  /* 0x0000008009097824 */ /* 0x000fe200078e00ff */
[----:B------:R-:W-:Y:S01]  /*14190*/  R2UR UR10, R14 ;  /* 0x000000000e0a72ca */ /* 0x000fe200000e0000 */
[----:B------:R-:W-:Y:S01]  /*141a0*/  IMAD R4, R18, 0x6000, R4 ;  /* 0x0000600012047824 */ /* 0x000fe200078e0204 */
[----:B------:R-:W-:Y:S01]  /*141b0*/  UIADD3.X UR5, URZ, UR49, URZ, UP0, !UPT ;  /* 0x000000313f057290 */ /* 0x000fe200087fe43f */
[----:B------:R-:W-:Y:S01]  /*141c0*/  VIADD R7, R6, 0x2a870 ;  /* 0x0002a87006077836 */ /* 0x000fe20000000000 */
[----:B------:R-:W-:Y:S01]  /*141d0*/  UMOV UR6, 0x0 ;  /* 0x0000000000067882 */ /* 0x000fe20000000000 */
[----:B------:R-:W-:Y:S01]  /*141e0*/  VIADD R10, R4, 0xc400 ;  /* 0x0000c400040a7836 */ /* 0x000fe20000000000 */
[----:B------:R-:W-:-:S09]  /*141f0*/  UMOV UR7, 0x14f00000 ;  /* 0x14f0000000077882 */ /* 0x000fd20000000000 */
.L_x_3795:
        /* <DEDUP_REMOVED lines=9> */
[----:B------:R-:W-:Y:S01]  /*14290*/  IMAD.MOV.U32 R13, RZ, RZ, 0x40 ;  /* 0x00000040ff0d7424 */ /* 0x000fe200078e00ff */
[----:B------:R-:W-:Y:S01]  /*142a0*/  R2UR UR12, R17 ;  /* 0x00000000110c72ca */ /* 0x000fe200000e0000 */
[----:B------:R-:W-:Y:S01]  /*142b0*/  VIADD R10, R4, 0xe400 ;  /* 0x0000e400040a7836 */ /* 0x000fe20000000000 */
[----:B------:R-:W-:Y:S01]  /*142c0*/  PLOP3.LUT P0, PT, PT, PT, PT, 0x80, 0x0 ;  /* 0x000000000000781c */ /* 0x000fe20003f0f070 */
[----:B------:R-:W-:Y:S01]  /*142d0*/  UMOV UR6, 0x0 ;  /* 0x0000000000067882 */ /* 0x000fe20000000000 */
[----:B------:R-:W-:Y:S01]  /*142e0*/  R2UR UR10, R13 ;  /* 0x000000000d0a72ca */ /* 0x000fe200000e0000 */
[----:B------:R-:W-:-:S14]  /*142f0*/  UMOV UR7, 0x14f00000 ;  /* 0x14f0000000077882 */ /* 0x000fdc0000000000 */
.L_x_3796:
        /* <DEDUP_REMOVED lines=16> */
.L_x_3797:
        /* <DEDUP_REMOVED lines=12> */
.L_x_3849:
[----:B------:R-:W-:Y:S05]  /*144c0*/  BSYNC B1 ;  /* 0x0000000000017941 */ /* 0x000fea0003800000 */
.L_x_3798:
        /* <DEDUP_REMOVED lines=11> */
.L_x_3801:
[----:B------:R-:W-:Y:S05]  /*14580*/  BSYNC B1 ;  /* 0x0000000000017941 */ /* 0x000fea0003800000 */
.L_x_3800:
        /* <DEDUP_REMOVED lines=9> */
.L_x_3802:
        /* <DEDUP_REMOVED lines=15> */
.L_x_3803:
        /* <DEDUP_REMOVED lines=15> */
.L_x_3804:
        /* <DEDUP_REMOVED lines=9> */
.L_x_3789:
[----:B------:R-:W-:Y:S05]  /*14890*/  BSYNC B0 ;  /* 0x0000000000007941 */ /* 0x000fea0003800000 */
.L_x_3788:
[----:B------:R-:W-:-:S06]  /*148a0*/  UISETP.NE.AND UP0, UPT, UR41, 0x3, UPT ;  /* 0x000000032900788c */ /* 0x000fcc000bf05270 */
[----:B------:R-:W-:-:S13]  /*148b0*/  PLOP3.LUT P0, PT, PT, PT, UP0, 0x80, 0x0 ;  /* 0x000000000000781c */ /* 0x000fda0003f0f008 */
[----:B------:R-:W-:Y:S05]  /*148c0*/  @!P0 BRA `(.L_x_3805) ;  /* 0x0000000000048947 */ /* 0x000fea0003800000 */
[----:B------:R-:W-:Y:S01]  /*148d0*/  BPT.TRAP 0x1 ;  /* 0x000000040000795c */ /* 0x000fe20000300000 */
.L_x_3805:
[----:B------:R-:W-:Y:S01]  /*148e0*/  IMAD.U32 R4, RZ, RZ, UR44 ;  /* 0x0000002cff047e24 */ /* 0x000fe2000f8e00ff */
[----:B------:R-:W-:Y:S01]  /*148f0*/  LEA R13, R2, UR40, 0x3 ;  /* 0x00000028020d7c11 */ /* 0x000fe2000f8e18ff */
[----:B------:R-:W-:Y:S03]  /*14900*/  BSSY B0, `(.L_x_3806) ;  /* 0x0000006000007945 */ /* 0x000fe60003800000 */
[----:B------:R-:W-:Y:S02]  /*14910*/  ISETP.NE.AND P0, PT, R4, 0x3, PT ;  /* 0x000000030400780c */ /* 0x000fe40003f05270 */
[----:B------:R-:W-:-:S04]  /*14920*/  LOP3.LUT R4, R8, 0x1, RZ, 0x3c, !PT ;  /* 0x0000000108047812 */ /* 0x000fc800078e3cff */
[----:B------:R-:W-:-:S04]  /*14930*/  SHF.L.U32 R4, R4, 0x1f, RZ ;  /* 0x0000001f04047819 */ /* 0x000fc800000006ff */
[----:B------:R-:W1:Y:S02]  /*14940*/  SYNCS.PHASECHK.TRANS64.TRYWAIT P3, [R13+URZ+0x2a870], R4 ;  /* 0x02a870040d0075a7 */ /* 0x000e64000806017f */
[----:B-1----:R-:W-:Y:S05]  /*14950*/  @!P3 BRA `(.L_x_3807) ;  /* 0x0000001c0088b947 */ /* 0x002fea0003800000 */
.L_x_3850:
[----:B------:R-:W-:Y:S05]  /*14960*/  BSYNC B0 ;  /* 0x0000000000007941 */ /* 0x000fea0003800000 */
.L_x_3806:
[----:B------:R-:W-:Y:S05]  /*14970*/  @!P0 BRA `(.L_x_3808) ;  /* 0x0000000000048947 */ /* 0x000fea0003800000 */
[----:B------:R-:W-:Y:S01]  /*14980*/  BPT.TRAP 0x1 ;  /* 0x000000040000795c */ /* 0x000fe20000300000 */
.L_x_3808:
[----:B-1----:R-:W-:Y:S01]  /*14990*/  SHF.L.U32 R4, R8, 0x1f, RZ ;  /* 0x0000001f08047819 */ /* 0x002fe200000006ff */
[----:B------:R-:W-:-:S03]  /*149a0*/  IMAD R2, R2, 0x6000, RZ ;  /* 0x0000600002027824 */ /* 0x000fc600078e02ff */
[----:B------:R-:W1:Y:S02]  /*149b0*/  SYNCS.PHASECHK.TRANS64.TRYWAIT P3, [R13+URZ+0x2a860], R4 ;  /* 0x02a860040d0075a7 */ /* 0x000e64000806017f */
[----:B-1----:R-:W-:Y:S05]  /*149c0*/  @!P3 BRA `(.L_x_3809) ;  /* 0x0000001c0080b947 */ /* 0x002fea0003800000 */
.L_x_3851:
[----:B------:R-:W2:Y:S04]  /*149d0*/  LDL R14, [R1] ;  /* 0x00000000010e7983 */ /* 0x000ea80000100800 */
[----:B------:R-:W3:Y:S01]  /*149e0*/  LDL R12, [R1+0x8] ;  /* 0x00000800010c7983 */ /* 0x000ee20000100800 */
[----:B-1----:R-:W-:Y:S01]  /*149f0*/  LOP3.LUT R4, R2, R16, RZ, 0xfc, !PT ;  /* 0x0000001002047212 */ /* 0x002fe200078efcff */
[----:B------:R-:W-:Y:S05]  /*14a00*/  WARPSYNC.ALL ;  /* 0x0000000000007948 */ /* 0x000fea0003800000 */
[----:B------:R-:W1:Y:S01]  /*14a10*/  LDSM.16.MT88.4 R4, [R4+UR40+0xc400] ;  /* 0x00c400280404783b */ /* 0x000e620008004200 */
[----:B------:R-:W-:-:S04]  /*14a20*/  IMAD.U32 R15, RZ, RZ, UR40 ;  /* 0x00000028ff0f7e24 */ /* 0x000fc8000f8e00ff */
[----:B------:R-:W-:Y:S01]  /*14a30*/  VIADD R15, R15, 0x400 ;  /* 0x000004000f0f7836 */ /* 0x000fe20000000000 */
[C-C-:B-1----:R-:W-:Y:S02]  /*14a40*/  PRMT R8, R4.reuse, 0x6420, R5.reuse ;  /* 0x0000642004087816 */ /* 0x142fe40000000005 */
[----:B------:R-:W-:Y:S02]  /*14a50*/  PRMT R9, R4, 0x7531, R5 ;  /* 0x0000753104097816 */ /* 0x000fe40000000005 */
[C-C-:B------:R-:W-:Y:S02]  /*14a60*/  PRMT R10, R6.reuse, 0x6420, R7.reuse ;  /* 0x00006420060a7816 */ /* 0x140fe40000000007 */
[----:B------:R-:W-:Y:S02]  /*14a70*/  PRMT R11, R6, 0x7531, R7 ;  /* 0x00007531060b7816 */ /* 0x000fe40000000007 */
[----:B--2---:R-:W-:Y:S02]  /*14a80*/  LOP3.LUT R4, R2, R14, RZ, 0xfc, !PT ;  /* 0x0000000e02047212 */ /* 0x004fe400078efcff */
[----:B---3--:R-:W-:-:S03]  /*14a90*/  IADD3 R12, R15, R12, R2 ;  /* 0x0000000c0f0c7210 */ /* 0x008fc60007ffe002 */
        /* <DEDUP_REMOVED lines=20> */
[----:B------:R-:W-:Y:S01]  /*14be0*/  IMAD.IADD R4, R15, 0x1, R4 ;  /* 0x000000010f047824 */ /* 0x000fe200078e0204 */
[----:B------:R-:W-:-:S04]  /*14bf0*/  LOP3.LUT R14, R16, 0x2800, RZ, 0xfc, !PT ;  /* 0x00002800100e7812 */ /* 0x000fc800078efcff */
[----:B------:R1:W-:Y:S02]  /*14c00*/  STSM.16.M88.4 [R4], R8 ;  /* 0x0000000804007844 */ /* 0x0003e40000000200 */
[----:B-1----:R-:W-:-:S06]  /*14c10*/  LOP3.LUT R4, R2, 0x800, R16, 0xfe, !PT ;  /* 0x0000080002047812 */ /* 0x002fcc00078efe10 */
[----:B------:R-:W1:Y:S02]  /*14c20*/  LDSM.16.MT88.4 R4, [R4+UR40+0xc400] ;  /* 0x00c400280404783b */ /* 0x000e640008004200 */
[C-C-:B-1----:R-:W-:Y:S02]  /*14c30*/  PRMT R8, R4.reuse, 0x6420, R5.reuse ;  /* 0x0000642004087816 */ /* 0x142fe40000000005 */
[----:B------:R-:W-:Y:S02]  /*14c40*/  PRMT R9, R4, 0x7531, R5 ;  /* 0x0000753104097816 */ /* 0x000fe40000000005 */
[C-C-:B------:R-:W-:Y:S02]  /*14c50*/  PRMT R10, R6.reuse, 0x6420, R7.reuse ;  /* 0x00006420060a7816 */ /* 0x140fe40000000007 */
[----:B------:R-:W-:Y:S02]  /*14c60*/  PRMT R11, R6, 0x7531, R7 ;  /* 0x00007531060b7816 */ /* 0x000fe40000000007 */
[----:B------:R-:W-:-:S02]  /*14c70*/  IADD3 R4, R14, UR40, R2 ;  /* 0x000000280e047c10 */ /* 0x000fc4000fffe002 */
[----:B------:R-:W-:Y:S01]  /*14c80*/  LOP3.LUT R14, R16, 0x4800, RZ, 0xfc, !PT ;  /* 0x00004800100e7812 */ /* 0x000fe200078efcff */
[----:B------:R-:W-:Y:S04]  /*14c90*/  STSM.16.M88.4 [R12], R8 ;  /* 0x000000080c007844 */ /* 0x000fe80000000200 */
[----:B------:R-:W1:Y:S02]  /*14ca0*/  LDSM.16.MT88.4 R4, [R4+0xc400] ;  /* 0x00c400000404783b */ /* 0x000e640000004200 */
[C-C-:B-1----:R-:W-:Y:S02]  /*14cb0*/  PRMT R8, R4.reuse, 0x6420, R5.reuse ;  /* 0x0000642004087816 */ /* 0x142fe40000000005 */
[----:B------:R-:W-:Y:S02]  /*14cc0*/  PRMT R9, R4, 0x7531, R5 ;  /* 0x0000753104097816 */ /* 0x000fe40000000005 */
[----:B------:R-:W-:-:S02]  /*14cd0*/  PRMT R10, R6, 0x6420, R7 ;  /* 0x00006420060a7816 */ /* 0x000fc40000000007 */
[----:B------:R-:W-:Y:S02]  /*14ce0*/  PRMT R11, R6, 0x7531, R7 ;  /* 0x00007531060b7816 */ /* 0x000fe40000000007 */
[----:B------:R-:W-:-:S03]  /*14cf0*/  IADD3 R4, R14, UR40, R2 ;  /* 0x000000280e047c10 */ /* 0x000fc6000fffe002 */
[----:B------:R-:W-:Y:S04]  /*14d00*/  STSM.16.M88.4 [R12+0x2000], R8 ;  /* 0x002000080c007844 */ /* 0x000fe80000000200 */
[----:B------:R-:W1:Y:S02]  /*14d10*/  LDSM.16.MT88.4 R4, [R4+0xc400] ;  /* 0x00c400000404783b */ /* 0x000e640000004200 */
[C-C-:B-1----:R-:W-:Y:S02]  /*14d20*/  PRMT R8, R4.reuse, 0x6420, R5.reuse ;  /* 0x0000642004087816 */ /* 0x142fe40000000005 */
[----:B------:R-:W-:Y:S02]  /*14d30*/  PRMT R9, R4, 0x7531, R5 ;  /* 0x0000753104097816 */ /* 0x000fe40000000005 */
[----:B------:R-:W-:-:S02]  /*14d40*/  PRMT R10, R6, 0x6420, R7 ;  /* 0x00006420060a7816 */ /* 0x000fc40000000007 */
[----:B------:R-:W-:-:S05]  /*14d50*/  PRMT R11, R6, 0x7531, R7 ;  /* 0x00007531060b7816 */ /* 0x000fca0000000007 */
[----:B------:R1:W-:Y:S04]  /*14d60*/  STSM.16.M88.4 [R12+0x4000], R8 ;  /* 0x004000080c007844 */ /* 0x0003e80000000200 */
[----:B-1----:R-:W2:Y:S01]  /*14d70*/  LDL R12, [R1+0x4] ;  /* 0x00000400010c7983 */ /* 0x002ea20000100800 */
[----:B------:R-:W-:Y:S02]  /*14d80*/  LOP3.LUT R4, R2, 0x1000, R16, 0xfe, !PT ;  /* 0x0000100002047812 */ /* 0x000fe400078efe10 */
[----:B------:R-:W-:-:S04]  /*14d90*/  LOP3.LUT R14, R16, 0x3000, RZ, 0xfc, !PT ;  /* 0x00003000100e7812 */ /* 0x000fc800078efcff */
[----:B------:R-:W1:Y:S02]  /*14da0*/  LDSM.16.MT88.4 R4, [R4+UR40+0xc400] ;  /* 0x00c400280404783b */ /* 0x000e640008004200 */
[C-C-:B-1----:R-:W-:Y:S02]  /*14db0*/  PRMT R8, R4.reuse, 0x6420, R5.reuse ;  /* 0x0000642004087816 */ /* 0x142fe40000000005 */
[----:B------:R-:W-:Y:S02]  /*14dc0*/  PRMT R9, R4, 0x7531, R5 ;  /* 0x0000753104097816 */ /* 0x000fe40000000005 */
[C-C-:B------:R-:W-:Y:S02]  /*14dd0*/  PRMT R10, R6.reuse, 0x6420, R7.reuse ;  /* 0x00006420060a7816 */ /* 0x140fe40000000007 */
[----:B------:R-:W-:Y:S02]  /*14de0*/  PRMT R11, R6, 0x7531, R7 ;  /* 0x00007531060b7816 */ /* 0x000fe40000000007 */
[----:B------:R-:W-:-:S02]  /*14df0*/  IADD3 R4, R14, UR40, R2 ;  /* 0x000000280e047c10 */ /* 0x000fc4000fffe002 */
[----:B------:R-:W-:Y:S02]  /*14e00*/  LOP3.LUT R14, R16, 0x5000, RZ, 0xfc, !PT ;  /* 0x00005000100e7812 */ /* 0x000fe400078efcff */
[----:B--2---:R-:W-:-:S05]  /*14e10*/  IADD3 R12, R15, R12, R2 ;  /* 0x0000000c0f0c7210 */ /* 0x004fca0007ffe002 */
        /* <DEDUP_REMOVED lines=47> */
.L_x_3810:
[----:B--2---:R2:W-:Y:S01]  /*15110*/  SYNCS.ARRIVE.TRANS64.A1T0 RZ, [R13+URZ+0x2a850], RZ ;  /* 0x02a850ff0dff79a7 */ /* 0x0045e2000810003f */
[----:B------:R-:W-:Y:S01]  /*15120*/  BAR.SYNC.DEFER_BLOCKING 0x2, 0x80 ;  /* 0x0082000000007b1d */ /* 0x000fe20000010000 */
[C---:B------:R-:W-:Y:S01]  /*15130*/  ISETP.GT.AND P0, PT, R3.reuse, UR42, PT ;  /* 0x0000002a03007c0c */ /* 0x040fe2000bf04270 */
[----:B------:R-:W-:Y:S02]  /*15140*/  VIADD R3, R3, 0xffffffff ;  /* 0xffffffff03037836 */ /* 0x000fe40000000000 */
[----:B------:R-:W-:Y:S02]  /*15150*/  IMAD.MOV.U32 R2, RZ, RZ, R18 ;  /* 0x000000ffff027224 */ /* 0x000fe400078e0012 */
[----:B-1----:R-:W-:Y:S02]  /*15160*/  IMAD.MOV.U32 R8, RZ, RZ, R19 ;  /* 0x000000ffff087224 */ /* 0x002fe400078e0013 */
[----:B--2---:R-:W-:-:S05]  /*15170*/  @!P2 VIADD R13, R13, 0x2a880 ;  /* 0x0002a8800d0da836 */ /* 0x004fca0000000000 */
[----:B------:R-:W-:-:S04]  /*15180*/  @!P2 PRMT R13, RZ, 0x654, R13 ;  /* 0x00000654ff0da816 */ /* 0x000fc8000000000d */
[----:B------:R1:W-:Y:S01]  /*15190*/  @!P2 SYNCS.ARRIVE.TRANS64.RED.A1T0 RZ, [R13+URZ], RZ ;  /* 0x000000ff0dffa9a7 */ /* 0x0003e2000810043f */
[----:B------:R-:W-:Y:S05]  /*151a0*/  @P0 BRA `(.L_x_3811) ;  /* 0xffffffec00240947 */ /* 0x000fea000383ffff */
.L_x_3787:
[----:B------:R-:W-:Y:S04]  /*151b0*/  BSSY B0, `(.L_x_3812) ;  /* 0x000000f000007945 */ /* 0x000fe80003800000 */
[----:B------:R-:W-:Y:S05]  /*151c0*/  @P2 BRA `(.L_x_3813) ;  /* 0x0000000000342947 */ /* 0x000fea0003800000 */
[----:B------:R-:W2:Y:S01]  /*151d0*/  S2R R3, SR_LANEID ;  /* 0x0000000000037919 */ /* 0x000ea20000000000 */
[----:B------:R-:W-:Y:S01]  /*151e0*/  VOTEU.ANY UR4, UPT, PT ;  /* 0x0000000000047886 */ /* 0x000fe200038e0100 */
[----:B------:R-:W3:Y:S01]  /*151f0*/  LDC.64 R4, c[0x0][0xdf0] ;  /* 0x00037c00ff047b82 */ /* 0x000ee20000000a00 */
[----:B------:R-:W2:Y:S08]  /*15200*/  FLO.U32 R0, UR4 ;  /* 0x0000000400007d00 */ /* 0x000eb000080e0000 */
[----:B------:R-:W3:Y:S01]  /*15210*/  POPC R2, UR4 ;  /* 0x0000000400027d09 */ /* 0x000ee20008000000 */
[----:B--2---:R-:W-:-:S13]  /*15220*/  ISETP.EQ.U32.AND P0, PT, R0, R3, PT ;  /* 0x000000030000720c */ /* 0x004fda0003f02070 */
[----:B---3--:R-:W2:Y:S01]  /*15230*/  @P0 ATOMG.E.ADD.STRONG.GPU PT, R5, desc[UR50][R4.64], R2 ;  /* 0x00000002040509a8 */ /* 0x008ea200081ee1f2 */
[----:B------:R-:W3:Y:S02]  /*15240*/  S2R R3, SR_LTMASK ;  /* 0x0000000000037919 */ /* 0x000ee40000003900 */
[----:B---3--:R-:W-:-:S06]  /*15250*/  LOP3.LUT R3, R3, UR4, RZ, 0xc0, !PT ;  /* 0x0000000403037c12 */ /* 0x008fcc000f8ec0ff */
[----:B------:R-:W3:Y:S01]  /*15260*/  POPC R3, R3 ;  /* 0x0000000300037309 */ /* 0x000ee20000000000 */
[----:B--2---:R-:W3:Y:S02]  /*15270*/  SHFL.IDX PT, R0, R5, R0, 0x1f ;  /* 0x00001f0005007589 */ /* 0x004ee400000e0000 */
[----:B---3--:R-:W-:-:S05]  /*15280*/  IADD3 R0, R0, UR43, R3 ;  /* 0x0000002b00007c10 */ /* 0x008fca000fffe003 */
[----:B------:R2:W-:Y:S02]  /*15290*/  STL [R1+0x10], R0 ;  /* 0x0000100001007387 */ /* 0x0005e40000100800 */
.L_x_3813:
[----:B------:R-:W-:Y:S05]  /*152a0*/  BSYNC B0 ;  /* 0x0000000000007941 */ /* 0x000fea0003800000 */
.L_x_3812:
[----:B------:R-:W-:-:S06]  /*152b0*/  UISETP.NE.AND UP0, UPT, UR41, 0x3, UPT ;  /* 0x000000032900788c */ /* 0x000fcc000bf05270 */
[----:B------:R-:W-:-:S13]  /*152c0*/  PLOP3.LUT P0, PT, PT, PT, UP0, 0x80, 0x0 ;  /* 0x000000000000781c */ /* 0x000fda0003f0f008 */
[----:B------:R-:W-:Y:S05]  /*152d0*/  @!P0 BRA `(.L_x_3814) ;  /* 0x0000000000048947 */ /* 0x000fea0003800000 */
[----:B------:R-:W-:Y:S01]  /*152e0*/  BPT.TRAP 0x1 ;  /* 0x000000040000795c */ /* 0x000fe20000300000 */
.L_x_3814:
[----:B--2---:R-:W-:Y:S01]  /*152f0*/  IMAD.U32 R0, RZ, RZ, UR44 ;  /* 0x0000002cff007e24 */ /* 0x004fe2000f8e00ff */
[----:B------:R-:W-:Y:S01]  /*15300*/  LEA R2, R18, UR40, 0x3 ;  /* 0x0000002812027c11 */ /* 0x000fe2000f8e18ff */
[----:B------:R-:W-:Y:S03]  /*15310*/  BSSY B0, `(.L_x_3815) ;  /* 0x0000006000007945 */ /* 0x000fe60003800000 */
[----:B------:R-:W-:Y:S02]  /*15320*/  ISETP.NE.AND P1, PT, R0, 0x3, PT ;  /* 0x000000030000780c */ /* 0x000fe40003f25270 */
[----:B------:R-:W-:-:S04]  /*15330*/  LOP3.LUT R0, R19, 0x1, RZ, 0x3c, !PT ;  /* 0x0000000113007812 */ /* 0x000fc800078e3cff */
[----:B------:R-:W-:-:S04]  /*15340*/  SHF.L.U32 R0, R0, 0x1f, RZ ;  /* 0x0000001f00007819 */ /* 0x000fc800000006ff */
[----:B------:R-:W2:Y:S02]  /*15350*/  SYNCS.PHASECHK.TRANS64.TRYWAIT P0, [R2+URZ+0x2a870], R0 ;  /* 0x02a87000020075a7 */ /* 0x000ea4000800017f */
[----:B--2---:R-:W-:Y:S05]  /*15360*/  @!P0 BRA `(.L_x_3816) ;  /* 0x00000014002c8947 */ /* 0x004fea0003800000 */
.L_x_3852:
[----:B------:R-:W-:Y:S05]  /*15370*/  BSYNC B0 ;  /* 0x0000000000007941 */ /* 0x000fea0003800000 */
.L_x_3815:
[----:B------:R-:W-:Y:S05]  /*15380*/  @!P1 BRA `(.L_x_3817) ;  /* 0x0000000000049947 */ /* 0x000fea0003800000 */
[----:B------:R-:W-:Y:S01]  /*15390*/  BPT.TRAP 0x1 ;  /* 0x000000040000795c */ /* 0x000fe20000300000 */
.L_x_3817:
[----:B--2---:R-:W-:-:S04]  /*153a0*/  SHF.L.U32 R0, R19, 0x1f, RZ ;  /* 0x0000001f13007819 */ /* 0x004fc800000006ff */
[----:B------:R-:W2:Y:S02]  /*153b0*/  SYNCS.PHASECHK.TRANS64.TRYWAIT P0, [R2+URZ+0x2a860], R0 ;  /* 0x02a86000020075a7 */ /* 0x000ea4000800017f */
[----:B--2---:R-:W-:Y:S05]  /*153c0*/  @!P0 BRA `(.L_x_3818) ;  /* 0x0000001400288947 */ /* 0x004fea0003800000 */
.L_x_3853:
[----:B------:R-:W2:Y:S04]  /*153d0*/  LDL R12, [R1] ;  /* 0x00000000010c7983 */ /* 0x000ea80000100800 */
[----:B------:R-:W3:Y:S01]  /*153e0*/  LDL R14, [R1+0x8] ;  /* 0x00000800010e7983 */ /* 0x000ee20000100800 */
[----:B------:R-:W-:Y:S01]  /*153f0*/  IMAD R3, R18, 0x6000, RZ ;  /* 0x0000600012037824 */ /* 0x000fe200078e02ff */
[----:B------:R-:W-:Y:S05]  /*15400*/  WARPSYNC.ALL ;  /* 0x0000000000007948 */ /* 0x000fea0003800000 */
[----:B------:R-:W-:Y:S01]  /*15410*/  LOP3.LUT R4, R3, R16, RZ, 0xfc, !PT ;  /* 0x0000001003047212 */ /* 0x000fe200078efcff */
[----:B-1----:R-:W-:-:S04]  /*15420*/  IMAD.U32 R13, RZ, RZ, UR40 ;  /* 0x00000028ff0d7e24 */ /* 0x002fc8000f8e00ff */
[----:B------:R-:W-:Y:S01]  /*15430*/  VIADD R13, R13, 0x400 ;  /* 0x000004000d0d7836 */ /* 0x000fe20000000000 */
[----:B------:R-:W1:Y:S02]  /*15440*/  LDSM.16.MT88.4 R4, [R4+UR40+0xc400] ;  /* 0x00c400280404783b */ /* 0x000e640008004200 */
[C-C-:B-1----:R-:W-:Y:S02]  /*15450*/  PRMT R8, R4.reuse, 0x6420, R5.reuse ;  /* 0x0000642004087816 */ /* 0x142fe40000000005 */
[----:B------:R-:W-:Y:S02]  /*15460*/  PRMT R9, R4, 0x7531, R5 ;  /* 0x0000753104097816 */ /* 0x000fe40000000005 */
[C-C-:B------:R-:W-:Y:S02]  /*15470*/  PRMT R10, R6.reuse, 0x6420, R7.reuse ;  /* 0x00006420060a7816 */ /* 0x140fe40000000007 */
[----:B------:R-:W-:Y:S02]  /*15480*/  PRMT R11, R6, 0x7531, R7 ;  /* 0x00007531060b7816 */ /* 0x000fe40000000007 */
[----:B--2---:R-:W-:-:S05]  /*15490*/  LOP3.LUT R0, R3, R12, RZ, 0xfc, !PT ;  /* 0x0000000c03007212 */ /* 0x004fca00078efcff */
[----:B------:R-:W-:-:S05]  /*154a0*/  IMAD.IADD R0, R13, 0x1, R0 ;  /* 0x000000010d007824 */ /* 0x000fca00078e0200 */
[----:B------:R1:W-:Y:S02]  /*154b0*/  STSM.16.M88.4 [R0], R8 ;  /* 0x0000000800007844 */ /* 0x0003e40000000200 */
[----:B-1----:R-:W-:-:S05]  /*154c0*/  VIADD R0, R3, 0x2000 ;  /* 0x0000200003007836 */ /* 0x002fca0000000000 */
[C---:B------:R-:W-:Y:S02]  /*154d0*/  LOP3.LUT R4, R0.reuse, R16, RZ, 0xfc, !PT ;  /* 0x0000001000047212 */ /* 0x040fe400078efcff */
[----:B------:R-:W-:-:S04]  /*154e0*/  LOP3.LUT R0, R0, R12, RZ, 0xfc, !PT ;  /* 0x0000000c00007212 */ /* 0x000fc800078efcff */
[----:B------:R-:W1:Y:S01]  /*154f0*/  LDSM.16.MT88.4 R4, [R4+UR40+0xc400] ;  /* 0x00c400280404783b */ /* 0x000e620008004200 */
[----:B------:R-:W-:Y:S01]  /*15500*/  IMAD.IADD R0, R13, 0x1, R0 ;  /* 0x000000010d007824 */ /* 0x000fe200078e0200 */
[C-C-:B-1----:R-:W-:Y:S02]  /*15510*/  PRMT R8, R4.reuse, 0x6420, R5.reuse ;  /* 0x0000642004087816 */ /* 0x142fe40000000005 */
[----:B------:R-:W-:Y:S02]  /*15520*/  PRMT R9, R4, 0x7531, R5 ;  /* 0x0000753104097816 */ /* 0x000fe40000000005 */
[C-C-:B------:R-:W-:Y:S02]  /*15530*/  PRMT R10, R6.reuse, 0x6420, R7.reuse ;  /* 0x00006420060a7816 */ /* 0x140fe40000000007 */
[----:B------:R-:W-:-:S05]  /*15540*/  PRMT R11, R6, 0x7531, R7 ;  /* 0x00007531060b7816 */ /* 0x000fca0000000007 */
[----:B------:R1:W-:Y:S02]  /*15550*/  STSM.16.M88.4 [R0], R8 ;  /* 0x0000000800007844 */ /* 0x0003e40000000200 */
[----:B-1----:R-:W-:-:S05]  /*15560*/  VIADD R0, R3, 0x4000 ;  /* 0x0000400003007836 */ /* 0x002fca0000000000 */
[C---:B------:R-:W-:Y:S02]  /*15570*/  LOP3.LUT R4, R0.reuse, R16, RZ, 0xfc, !PT ;  /* 0x0000001000047212 */ /* 0x040fe400078efcff */
[----:B------:R-:W-:Y:S02]  /*15580*/  LOP3.LUT R0, R0, R12, RZ, 0xfc, !PT ;  /* 0x0000000c00007212 */ /* 0x000fe400078efcff */
[----:B------:R-:W-:Y:S02]  /*15590*/  LOP3.LUT R12, R16, 0x2800, RZ, 0xfc, !PT ;  /* 0x00002800100c7812 */ /* 0x000fe400078efcff */
[----:B------:R-:W1:Y:S01]  /*155a0*/  LDSM.16.MT88.4 R4, [R4+UR40+0xc400] ;  /* 0x00c400280404783b */ /* 0x000e620008004200 */
[----:B------:R-:W-:Y:S01]  /*155b0*/  IMAD.IADD R0, R13, 0x1, R0 ;  /* 0x000000010d007824 */ /* 0x000fe200078e0200 */
[C-C-:B-1----:R-:W-:Y:S02]  /*155c0*/  PRMT R8, R4.reuse, 0x6420, R5.reuse ;  /* 0x0000642004087816 */ /* 0x142fe40000000005 */
[----:B------:R-:W-:-:S02]  /*155d0*/  PRMT R9, R4, 0x7531, R5 ;  /* 0x0000753104097816 */ /* 0x000fc40000000005 */
[C-C-:B------:R-:W-:Y:S02]  /*155e0*/  PRMT R10, R6.reuse, 0x6420, R7.reuse ;  /* 0x00006420060a7816 */ /* 0x140fe40000000007 */
[----:B------:R-:W-:Y:S02]  /*155f0*/  PRMT R11, R6, 0x7531, R7 ;  /* 0x00007531060b7816 */ /* 0x000fe40000000007 */
[----:B------:R-:W-:-:S03]  /*15600*/  LOP3.LUT R4, R3, 0x800, R16, 0xfe, !PT ;  /* 0x0000080003047812 */ /* 0x000fc600078efe10 */
[----:B------:R3:W-:Y:S04]  /*15610*/  STSM.16.M88.4 [R0], R8 ;  /* 0x0000000800007844 */ /* 0x0007e80000000200 */
[----:B------:R-:W1:Y:S01]  /*15620*/  LDSM.16.MT88.4 R4, [R4+UR40+0xc400] ;  /* 0x00c400280404783b */ /* 0x000e620008004200 */
[----:B---3--:R-:W-:-:S03]  /*15630*/  IADD3 R0, R13, R14, R3 ;  /* 0x0000000e0d007210 */ /* 0x008fc60007ffe003 */
[----:B------:R-:W2:Y:S01]  /*15640*/  LDL R14, [R1+0x4] ;  /* 0x00000400010e7983 */ /* 0x000ea20000100800 */
[C-C-:B-1----:R-:W-:Y:S02]  /*15650*/  PRMT R8, R4.reuse, 0x6420, R5.reuse ;  /* 0x0000642004087816 */ /* 0x142fe40000000005 */
[----:B------:R-:W-:Y:S02]  /*15660*/  PRMT R9, R4, 0x7531, R5 ;  /* 0x0000753104097816 */ /* 0x000fe40000000005 */
[C-C-:B------:R-:W-:Y:S02]  /*15670*/  PRMT R10, R6.reuse, 0x6420, R7.reuse ;  /* 0x00006420060a7816 */ /* 0x140fe40000000007 */
[----:B------:R-:W-:Y:S02]  /*15680*/  PRMT R11, R6, 0x7531, R7 ;  /* 0x00007531060b7816 */ /* 0x000fe40000000007 */
[----:B------:R-:W-:-:S03]  /*15690*/  IADD3 R4, R12, UR40, R3 ;  /* 0x000000280c047c10 */ /* 0x000fc6000fffe003 */
[----:B------:R-:W-:Y:S04]  /*156a0*/  STSM.16.M88.4 [R0], R8 ;  /* 0x0000000800007844 */ /* 0x000fe80000000200 */
[----:B------:R-:W1:Y:S01]  /*156b0*/  LDSM.16.MT88.4 R4, [R4+0xc400] ;  /* 0x00c400000404783b */ /* 0x000e620000004200 */
[----:B------:R-:W-:Y:S02]  /*156c0*/  LOP3.LUT R12, R16, 0x4800, RZ, 0xfc, !PT ;  /* 0x00004800100c7812 */ /* 0x000fe400078efcff */
        /* <DEDUP_REMOVED lines=12> */
[----:B------:R-:W-:-:S06]  /*15790*/  LOP3.LUT R4, R3, 0x1000, R16, 0xfe, !PT ;  /* 0x0000100003047812 */ /* 0x000fcc00078efe10 */
[----:B------:R-:W1:Y:S01]  /*157a0*/  LDSM.16.MT88.4 R4, [R4+UR40+0xc400] ;  /* 0x00c400280404783b */ /* 0x000e620008004200 */
[----:B--2---:R-:W-:-:S03]  /*157b0*/  IADD3 R0, R13, R14, R3 ;  /* 0x0000000e0d007210 */ /* 0x004fc60007ffe003 */
[----:B------:R-:W2:Y:S01]  /*157c0*/  LDL R14, [R1+0xc] ;  /* 0x00000c00010e7983 */ /* 0x000ea20000100800 */
[----:B------:R-:W-:Y:S02]  /*157d0*/  LOP3.LUT R12, R16, 0x3000, RZ, 0xfc, !PT ;  /* 0x00003000100c7812 */ /* 0x000fe400078efcff */
        /* <DEDUP_REMOVED lines=18> */
[----:B------:R-:W-:Y:S02]  /*15900*/  PRMT R11, R6, 0x7531, R7 ;  /* 0x00007531060b7816 */ /* 0x000fe40000000007 */
[----:B------:R-:W-:-:S03]  /*15910*/  LOP3.LUT R4, R3, 0x1800, R16, 0xfe, !PT ;  /* 0x0000180003047812 */ /* 0x000fc600078efe10 */
[----:B------:R-:W-:Y:S04]  /*15920*/  STSM.16.M88.4 [R0+0x4000], R8 ;  /* 0x0040000800007844 */ /* 0x000fe80000000200 */
[----:B------:R-:W1:Y:S01]  /*15930*/  LDSM.16.MT88.4 R4, [R4+UR40+0xc400] ;  /* 0x00c400280404783b */ /* 0x000e620008004200 */
[----:B------:R-:W-:Y:S02]  /*15940*/  LOP3.LUT R12, R16, 0x3800, RZ, 0xfc, !PT ;  /* 0x00003800100c7812 */ /* 0x000fe400078efcff */
[C-C-:B-1----:R-:W-:Y:S02]  /*15950*/  PRMT R8, R4.reuse, 0x6420, R5.reuse ;  /* 0x0000642004087816 */ /* 0x142fe40000000005 */
[----:B------:R-:W-:Y:S02]  /*15960*/  PRMT R9, R4, 0x7531, R5 ;  /* 0x0000753104097816 */ /* 0x000fe40000000005 */
[----:B------:R-:W-:-:S02]  /*15970*/  PRMT R10, R6, 0x6420, R7 ;  /* 0x00006420060a7816 */ /* 0x000fc40000000007 */
[----:B------:R-:W-:Y:S02]  /*15980*/  PRMT R11, R6, 0x7531, R7 ;  /* 0x00007531060b7816 */ /* 0x000fe40000000007 */
[--C-:B------:R-:W-:Y:S02]  /*15990*/  IADD3 R4, R12, UR40, R3.reuse ;  /* 0x000000280c047c10 */ /* 0x100fe4000fffe003 */
        /* <DEDUP_REMOVED lines=24> */
.L_x_3819:
[----:B--2---:R2:W-:Y:S01]  /*15b20*/  SYNCS.ARRIVE.TRANS64.A1T0 RZ, [R2+URZ+0x2a850], RZ ;  /* 0x02a850ff02ff79a7 */ /* 0x0045e2000810003f */
[----:B------:R-:W-:Y:S01]  /*15b30*/  VIADD R18, R18, 0x1 ;  /* 0x0000000112127836 */ /* 0x000fe20000000000 */
[----:B------:R-:W-:Y:S04]  /*15b40*/  BAR.SYNC.DEFER_BLOCKING 0x2, 0x80 ;  /* 0x0082000000007b1d */ /* 0x000fe80000010000 */
[----:B------:R-:W-:Y:S01]  /*15b50*/  ISETP.NE.AND P0, PT, R18, 0x2, PT ;  /* 0x000000021200780c */ /* 0x000fe20003f05270 */
[----:B--2---:R-:W-:-:S03]  /*15b60*/  @!P2 VIADD R2, R2, 0x2a880 ;  /* 0x0002a8800202a836 */ /* 0x004fc60000000000 */
[----:B-1----:R-:W-:Y:S02]  /*15b70*/  SEL R0, RZ, 0x1, P0 ;  /* 0x00000001ff007807 */ /* 0x002fe40000000000 */
[----:B------:R-:W-:Y:S02]  /*15b80*/  SEL R18, R18, RZ, P0 ;  /* 0x000000ff12127207 */ /* 0x000fe40000000000 */
[----:B------:R-:W-:Y:S02]  /*15b90*/  @!P2 PRMT R2, RZ, 0x654, R2 ;  /* 0x00000654ff02a816 */ /* 0x000fe40000000002 */
[----:B------:R-:W-:Y:S02]  /*15ba0*/  LOP3.LUT R19, R19, R0, RZ, 0x3c, !PT ;  /* 0x0000000013137212 */ /* 0x000fe400078e3cff */
[----:B------:R3:W-:Y:S05]  /*15bb0*/  @!P2 SYNCS.ARRIVE.TRANS64.RED.A1T0 RZ, [R2+URZ], RZ ;  /* 0x000000ff02ffa9a7 */ /* 0x0007ea000810043f */
.L_x_3771:
[----:B------:R-:W-:Y:S05]  /*15bc0*/  BSYNC B6 ;  /* 0x0000000000067941 */ /* 0x000fea0003800000 */
.L_x_3769:
[----:B--2---:R-:W2:Y:S04]  /*15bd0*/  LDL R0, [R1+0x18] ;  /* 0x0000180001007983 */ /* 0x004ea80000100800 */
[----:B-1-3--:R1:W5:Y:S01]  /*15be0*/  LDL R2, [R1+0x10] ;  /* 0x0000100001027983 */ /* 0x00a3620000100800 */
[----:B--2---:R-:W-:-:S13]  /*15bf0*/  LOP3.LUT P0, RZ, R0, 0x2, RZ, 0xc0, !PT ;  /* 0x0000000200ff7812 */ /* 0x004fda000780c0ff */
        /* <DEDUP_REMOVED lines=9> */
.L_x_3820:
        /* <DEDUP_REMOVED lines=11> */
.L_x_3821:
[----:B--2---:R-:W2:Y:S01]  /*15d40*/  LDL R0, [R1+0x10] ;  /* 0x0000100001007983 */ /* 0x004ea20000100800 */
[----:B------:R-:W-:Y:S02]  /*15d50*/  ULDC UR4, c[0x0][0xda8] ;  /* 0x00036a0000047ab9 */ /* 0x000fe40000000800 */
[----:B--2---:R-:W-:-:S13]  /*15d60*/  ISETP.GE.AND P0, PT, R0, UR4, PT ;  /* 0x0000000400007c0c */ /* 0x004fda000bf06270 */
[----:B------:R-:W-:Y:S05]  /*15d70*/  @!P0 BRA `(.L_x_3822) ;  /* 0xffffffc400c08947 */ /* 0x000fea000383ffff */
.L_x_3760:
[----:B------:R-:W2:Y:S01]  /*15d80*/  LDL.LU R0, [R1+0x1c] ;  /* 0x00001c0001007983 */ /* 0x000ea20000300800 */
        /* <DEDUP_REMOVED lines=11> */
.L_x_3854:
[----:B------:R-:W-:Y:S05]  /*15e40*/  BSYNC B0 ;  /* 0x0000000000007941 */ /* 0x000fea0003800000 */
.L_x_3823:
[----:B------:R-:W-:-:S03]  /*15e50*/  UMOV UR4, 0xffffffff ;  /* 0xffffffff00047882 */ /* 0x000fc60000000000 */
[----:B------:R-:W-:Y:S05]  /*15e60*/  BRA.DIV UR4, `(.L_x_3825) ;  /* 0x0000000a04a87947 */ /* 0x000fea000b800000 */
[----:B-1----:R-:W1:Y:S02]  /*15e70*/  S2R R0, SR_TID.X ;  /* 0x0000000000007919 */ /* 0x002e640000002100 */
[----:B-1----:R-:W-:-:S04]  /*15e80*/  SHF.R.U32.HI R0, RZ, 0x5, R0 ;  /* 0x00000005ff007819 */ /* 0x002fc80000011600 */
[----:B------:R-:W-:-:S05]  /*15e90*/  LOP3.LUT R0, R0, 0x3, RZ, 0xc0, !PT ;  /* 0x0000000300007812 */ /* 0x000fca00078ec0ff */
[----:B------:R1:W2:Y:S02]  /*15ea0*/  SHFL.IDX PT, R14, R0, RZ, 0x1f ;  /* 0x00001fff000e7589 */ /* 0x0002a400000e0000 */
.L_x_3857:
[----:B--2---:R-:W-:Y:S01]  /*15eb0*/  ISETP.NE.AND P0, PT, R14, RZ, PT ;  /* 0x000000ff0e00720c */ /* 0x004fe20003f05270 */
[----:B------:R-:W-:-:S12]  /*15ec0*/  BSSY B0, `(.L_x_3826) ;  /* 0x000002b000007945 */ /* 0x000fd80003800000 */
[----:B------:R-:W-:Y:S05]  /*15ed0*/  @P0 BRA `(.L_x_3827) ;  /* 0x0000000000a40947 */ /* 0x000fea0003800000 */
[----:B------:R-:W-:-:S03]  /*15ee0*/  UMOV UR4, 0xffffffff ;  /* 0xffffffff00047882 */ /* 0x000fc60000000000 */
[----:B------:R-:W-:Y:S05]  /*15ef0*/  BRA.DIV UR4, `(.L_x_3828) ;  /* 0x0000000a04b87947 */ /* 0x000fea000b800000 */
[----:B------:R-:W-:-:S13]  /*15f00*/  ELECT P6, URZ, PT ;  /* 0x00000000003f782f */ /* 0x000fda00038c0000 */
.L_x_3860:
[----:B------:R-:W-:Y:S05]  /*15f10*/  @!P6 BRA `(.L_x_3827) ;  /* 0x000000000094e947 */ /* 0x000fea0003800000 */
[----:B------:R-:W-:-:S06]  /*15f20*/  ULOP3.LUT UR4, UR46, 0x2, URZ, 0xfc, !UPT ;  /* 0x000000022e047892 */ /* 0x000fcc000f8efc3f */
[----:B-1----:R-:W-:-:S05]  /*15f30*/  IMAD.U32 R0, RZ, RZ, UR4 ;  /* 0x00000004ff007e24 */ /* 0x002fca000f8e00ff */
[----:B------:R-:W-:-:S13]  /*15f40*/  ISETP.NE.AND P0, PT, R0, 0x3, PT ;  /* 0x000000030000780c */ /* 0x000fda0003f05270 */
[----:B------:R-:W-:Y:S05]  /*15f50*/  @!P0 BRA `(.L_x_3829) ;  /* 0x0000000000048947 */ /* 0x000fea0003800000 */
[----:B------:R-:W-:Y:S01]  /*15f60*/  BPT.TRAP 0x1 ;  /* 0x000000040000795c */ /* 0x000fe20000300000 */
.L_x_3829:
[----:B------:R-:W-:Y:S01]  /*15f70*/  VIADD R5, R3, 0x2a840 ;  /* 0x0002a84003057836 */ /* 0x000fe20000000000 */
[----:B------:R-:W-:Y:S01]  /*15f80*/  SHF.L.U32 R4, R19, 0x1f, RZ ;  /* 0x0000001f13047819 */ /* 0x000fe200000006ff */
[C---:B------:R-:W-:Y:S02]  /*15f90*/  VIADD R0, R18.reuse, 0x1 ;  /* 0x0000000112007836 */ /* 0x040fe40000000000 */
[----:B------:R-:W-:-:S03]  /*15fa0*/  IMAD R7, R18, 0x8, R5 ;  /* 0x0000000812077824 */ /* 0x000fc600078e0205 */
[----:B------:R-:W-:Y:S01]  /*15fb0*/  ISETP.NE.AND P2, PT, R0, 0x2, PT ;  /* 0x000000020000780c */ /* 0x000fe20003f45270 */
[----:B------:R-:W1:Y:S03]  /*15fc0*/  SYNCS.PHASECHK.TRANS64.TRYWAIT P1, [R7+URZ], R4 ;  /* 0x00000004070075a7 */ /* 0x000e66000802017f */
[----:B------:R-:W-:-:S04]  /*15fd0*/  SEL R2, RZ, 0x1, P2 ;  /* 0x00000001ff027807 */ /* 0x000fc80001000000 */
[----:B------:R-:W-:Y:S02]  /*15fe0*/  LOP3.LUT R19, R19, R2, RZ, 0x3c, !PT ;  /* 0x0000000213137212 */ /* 0x000fe400078e3cff */
[----:B------:R-:W-:Y:S02]  /*15ff0*/  SEL R2, R0, RZ, P2 ;  /* 0x000000ff00027207 */ /* 0x000fe40001000000 */
[----:B------:R-:W-:-:S03]  /*16000*/  SHF.L.U32 R0, R19, 0x1f, RZ ;  /* 0x0000001f13007819 */ /* 0x000fc600000006ff */
[----:B------:R-:W-:Y:S01]  /*16010*/  IMAD R5, R2, 0x8, R5 ;  /* 0x0000000802057824 */ /* 0x000fe200078e0205 */
[----:B-1----:R-:W-:Y:S06]  /*16020*/  @!P1 BRA `(.L_x_3830) ;  /* 0x00000008008c9947 */ /* 0x002fec0003800000 */
.L_x_3861:
[----:B------:R-:W2:Y:S02]  /*16030*/  SYNCS.PHASECHK.TRANS64.TRYWAIT P1, [R5+URZ], R0 ;  /* 0x00000000050075a7 */ /* 0x000ea4000802017f */
[----:B--2---:R-:W-:Y:S05]  /*16040*/  @!P1 BRA `(.L_x_3831) ;  /* 0x0000000800989947 */ /* 0x004fea0003800000 */
.L_x_3862:
[----:B------:R-:W-:Y:S05]  /*16050*/  @!P0 BRA `(.L_x_3832) ;  /* 0x0000000000048947 */ /* 0x000fea0003800000 */
[----:B------:R-:W-:Y:S01]  /*16060*/  BPT.TRAP 0x1 ;  /* 0x000000040000795c */ /* 0x000fe20000300000 */
.L_x_3832:
[----:B--2---:R-:W-:-:S04]  /*16070*/  IMAD R5, R18, 0x8, R3 ;  /* 0x0000000812057824 */ /* 0x004fc800078e0203 */
[----:B------:R-:W2:Y:S02]  /*16080*/  SYNCS.PHASECHK.TRANS64.TRYWAIT P1, [R5+URZ+0x2a860], R4 ;  /* 0x02a86004050075a7 */ /* 0x000ea4000802017f */
[----:B--2---:R-:W-:Y:S05]  /*16090*/  @!P1 BRA `(.L_x_3833) ;  /* 0x0000000800989947 */ /* 0x004fea0003800000 */
.L_x_3863:
[----:B------:R-:W-:Y:S05]  /*160a0*/  @!P0 BRA `(.L_x_3834) ;  /* 0x0000000000048947 */ /* 0x000fea0003800000 */
[----:B------:R-:W-:Y:S01]  /*160b0*/  BPT.TRAP 0x1 ;  /* 0x000000040000795c */ /* 0x000fe20000300000 */
.L_x_3834:
[----:B------:R-:W-:-:S04]  /*160c0*/  IMAD R3, R2, 0x8, R3 ;  /* 0x0000000802037824 */ /* 0x000fc800078e0203 */
[----:B------:R-:W3:Y:S02]  /*160d0*/  SYNCS.PHASECHK.TRANS64.TRYWAIT P1, [R3+URZ+0x2a860], R0 ;  /* 0x02a86000030075a7 */ /* 0x000ee4000802017f */
[----:B---3--:R-:W-:Y:S05]  /*160e0*/  @!P1 BRA `(.L_x_3835) ;  /* 0x0000000800989947 */ /* 0x008fea0003800000 */
.L_x_3864:
[----:B------:R-:W-:Y:S05]  /*160f0*/  @!P0 BRA `(.L_x_3836) ;  /* 0x0000000000048947 */ /* 0x000fea0003800000 */
[----:B------:R-:W-:Y:S01]  /*16100*/  BPT.TRAP 0x1 ;  /* 0x000000040000795c */ /* 0x000fe20000300000 */
.L_x_3836:
[----:B------:R-:W4:Y:S02]  /*16110*/  SYNCS.PHASECHK.TRANS64.TRYWAIT P0, [R5+URZ+0x2a880], R4 ;  /* 0x02a88004050075a7 */ /* 0x000f24000800017f */
[----:B----4-:R-:W-:Y:S05]  /*16120*/  @!P0 BRA `(.L_x_3837) ;  /* 0x00000008009c8947 */ /* 0x010fea0003800000 */
.L_x_3838:
[----:B------:R1:W1:Y:S02]  /*16130*/  SYNCS.PHASECHK.TRANS64.TRYWAIT P0, [R3+URZ+0x2a880], R0 ;  /* 0x02a88000030075a7 */ /* 0x000264000800017f */
[----:B-1----:R-:W-:Y:S05]  /*16140*/  @!P0 NANOSLEEP.SYNCS 0x989680 ;  /* 0x009896800000895d */ /* 0x002fea0003900000 */
[----:B------:R-:W1:Y:S02]  /*16150*/  @!P0 SYNCS.PHASECHK.TRANS64 P0, [R3+URZ+0x2a880], R0 ;  /* 0x02a88000030085a7 */ /* 0x000e64000800007f */
[----:B-1----:R-:W-:Y:S05]  /*16160*/  @!P0 BRA `(.L_x_3838) ;  /* 0xfffffffc00f08947 */ /* 0x002fea000383ffff */
.L_x_3827:
[----:B------:R-:W-:Y:S05]  /*16170*/  BSYNC B0 ;  /* 0x0000000000007941 */ /* 0x000fea0003800000 */
.L_x_3826:
[----:B------:R-:W-:Y:S05]  /*16180*/  EXIT ;  /* 0x000000000000794d */ /* 0x000fea0003800000 */
.L_x_3673:
[----:B-1----:R-:W-:-:S04]  /*16190*/  IMAD.U32 R3, RZ, RZ, UR39 ;  /* 0x00000027ff037e24 */ /* 0x002fc8000f8e00ff */
[----:B------:R1:W2:Y:S03]  /*161a0*/  SYNCS.PHASECHK.TRANS64.TRYWAIT P1, [R3+URZ+0x2a800], R6 ;  /* 0x02a80006030075a7 */ /* 0x0002a6000802017f */
[----:B--2---:R-:W-:Y:S05]  /*161b0*/  @!P1 NANOSLEEP.SYNCS 0x989680 ;  /* 0x009896800000995d */ /* 0x004fea0003900000 */
[----:B------:R-:W2:Y:S02]  /*161c0*/  @!P1 SYNCS.PHASECHK.TRANS64 P1, [R3+URZ+0x2a800], R6 ;  /* 0x02a80006030095a7 */ /* 0x000ea4000802007f */
[----:B--2---:R-:W-:Y:S05]  /*161d0*/  @!P1 BRA `(.L_x_3673) ;  /* 0xfffffffc00ec9947 */ /* 0x004fea000383ffff */
[----:B------:R-:W-:Y:S05]  /*161e0*/  BRA `(.L_x_3839) ;  /* 0xfffffeb800f87947 */ /* 0x000fea000383ffff */
.L_x_3677:
[----:B--2---:R2:W3:Y:S02]  /*161f0*/  SYNCS.PHASECHK.TRANS64.TRYWAIT P2, [R3+URZ+0x2a830], R2 ;  /* 0x02a83002030075a7 */ /* 0x0044e4000804017f */
[----:B---3--:R-:W-:Y:S05]  /*16200*/  @!P2 NANOSLEEP.SYNCS 0x989680 ;  /* 0x009896800000a95d */ /* 0x008fea0003900000 */
[----:B------:R-:W3:Y:S02]  /*16210*/  @!P2 SYNCS.PHASECHK.TRANS64 P2, [R3+URZ+0x2a830], R2 ;  /* 0x02a830020300a5a7 */ /* 0x000ee4000804007f */
[----:B---3--:R-:W-:Y:S05]  /*16220*/  @!P2 BRA `(.L_x_3677) ;  /* 0xfffffffc00f0a947 */ /* 0x008fea000383ffff */
[----:B------:R-:W-:Y:S05]  /*16230*/  BRA `(.L_x_3676) ;  /* 0xfffffebc001c7947 */ /* 0x000fea000383ffff */
.L_x_3693:
[----:B--2---:R-:W-:-:S04]  /*16240*/  IMAD.U32 R11, RZ, RZ, UR6 ;  /* 0x00000006ff0b7e24 */ /* 0x004fc8000f8e00ff */
[----:B------:R2:W3:Y:S03]  /*16250*/  SYNCS.PHASECHK.TRANS64.TRYWAIT P2, [R11+URZ+0x2a830], R10 ;  /* 0x02a8300a0b0075a7 */ /* 0x0004e6000804017f */
[----:B---3--:R-:W-:Y:S05]  /*16260*/  @!P2 NANOSLEEP.SYNCS 0x989680 ;  /* 0x009896800000a95d */ /* 0x008fea0003900000 */
[----:B------:R-:W3:Y:S02]  /*16270*/  @!P2 SYNCS.PHASECHK.TRANS64 P2, [R11+URZ+0x2a830], R10 ;  /* 0x02a8300a0b00a5a7 */ /* 0x000ee4000804007f */
[----:B---3--:R-:W-:Y:S05]  /*16280*/  @!P2 BRA `(.L_x_3693) ;  /* 0xfffffffc00eca947 */ /* 0x008fea000383ffff */
[----:B------:R-:W-:Y:S05]  /*16290*/  BRA `(.L_x_3690) ;  /* 0xfffffef400a07947 */ /* 0x000fea000383ffff */
.L_x_3697:
[----:B--2---:R-:W-:-:S04]  /*162a0*/  IMAD.U32 R11, RZ, RZ, UR6 ;  /* 0x00000006ff0b7e24 */ /* 0x004fc8000f8e00ff */
[----:B------:R2:W3:Y:S03]  /*162b0*/  SYNCS.PHASECHK.TRANS64.TRYWAIT P2, [R11+URZ+0x2a850], R10 ;  /* 0x02a8500a0b0075a7 */ /* 0x0004e6000804017f */
[----:B---3--:R-:W-:Y:S05]  /*162c0*/  @!P2 NANOSLEEP.SYNCS 0x989680 ;  /* 0x009896800000a95d */ /* 0x008fea0003900000 */
[----:B------:R-:W3:Y:S02]  /*162d0*/  @!P2 SYNCS.PHASECHK.TRANS64 P2, [R11+URZ+0x2a850], R10 ;  /* 0x02a8500a0b00a5a7 */ /* 0x000ee4000804007f */
[----:B---3--:R-:W-:Y:S05]  /*162e0*/  @!P2 BRA `(.L_x_3697) ;  /* 0xfffffffc00eca947 */ /* 0x008fea000383ffff */
[----:B------:R-:W-:Y:S05]  /*162f0*/  BRA `(.L_x_3694) ;  /* 0xfffffef800407947 */ /* 0x000fea000383ffff */
.L_x_3715:
[----:B--2---:R-:W-:-:S04]  /*16300*/  IMAD.U32 R8, RZ, RZ, UR6 ;  /* 0x00000006ff087e24 */ /* 0x004fc8000f8e00ff */
[----:B------:R2:W3:Y:S03]  /*16310*/  SYNCS.PHASECHK.TRANS64.TRYWAIT P2, [R8+URZ+0x2a830], R7 ;  /* 0x02a83007080075a7 */ /* 0x0004e6000804017f */
[----:B---3--:R-:W-:Y:S05]  /*16320*/  @!P2 NANOSLEEP.SYNCS 0x989680 ;  /* 0x009896800000a95d */ /* 0x008fea0003900000 */
[----:B------:R-:W3:Y:S02]  /*16330*/  @!P2 SYNCS.PHASECHK.TRANS64 P2, [R8+URZ+0x2a830], R7 ;  /* 0x02a830070800a5a7 */ /* 0x000ee4000804007f */
[----:B---3--:R-:W-:Y:S05]  /*16340*/  @!P2 BRA `(.L_x_3715) ;  /* 0xfffffffc00eca947 */ /* 0x008fea000383ffff */
[----:B------:R-:W-:Y:S05]  /*16350*/  BRA `(.L_x_3712) ;  /* 0xffffff3000287947 */ /* 0x000fea000383ffff */
.L_x_3719:
[----:B--2---:R-:W-:-:S04]  /*16360*/  IMAD.U32 R8, RZ, RZ, UR6 ;  /* 0x00000006ff087e24 */ /* 0x004fc8000f8e00ff */
[----:B------:R2:W3:Y:S03]  /*16370*/  SYNCS.PHASECHK.TRANS64.TRYWAIT P2, [R8+URZ+0x2a850], R7 ;  /* 0x02a85007080075a7 */ /* 0x0004e6000804017f */
[----:B---3--:R-:W-:Y:S05]  /*16380*/  @!P2 NANOSLEEP.SYNCS 0x989680 ;  /* 0x009896800000a95d */ /* 0x008fea0003900000 */
[----:B------:R-:W3:Y:S02]  /*16390*/  @!P2 SYNCS.PHASECHK.TRANS64 P2, [R8+URZ+0x2a850], R7 ;  /* 0x02a850070800a5a7 */ /* 0x000ee4000804007f */
[----:B---3--:R-:W-:Y:S05]  /*163a0*/  @!P2 BRA `(.L_x_3719) ;  /* 0xfffffffc00eca947 */ /* 0x008fea000383ffff */
[----:B------:R-:W-:Y:S05]  /*163b0*/  BRA `(.L_x_3716) ;  /* 0xffffff3000d47947 */ /* 0x000fea000383ffff */
.L_x_3726:
[----:B--2---:R-:W-:-:S04]  /*163c0*/  IMAD.U32 R8, RZ, RZ, UR6 ;  /* 0x00000006ff087e24 */ /* 0x004fc8000f8e00ff */
[----:B------:R2:W3:Y:S03]  /*163d0*/  SYNCS.PHASECHK.TRANS64.TRYWAIT P2, [R8+URZ+0x2a830], R7 ;  /* 0x02a83007080075a7 */ /* 0x0004e6000804017f */
[----:B---3--:R-:W-:Y:S05]  /*163e0*/  @!P2 NANOSLEEP.SYNCS 0x989680 ;  /* 0x009896800000a95d */ /* 0x008fea0003900000 */
[----:B------:R-:W3:Y:S02]  /*163f0*/  @!P2 SYNCS.PHASECHK.TRANS64 P2, [R8+URZ+0x2a830], R7 ;  /* 0x02a830070800a5a7 */ /* 0x000ee4000804007f */
[----:B---3--:R-:W-:Y:S05]  /*16400*/  @!P2 BRA `(.L_x_3726) ;  /* 0xfffffffc00eca947 */ /* 0x008fea000383ffff */
[----:B------:R-:W-:Y:S05]  /*16410*/  BRA `(.L_x_3723) ;  /* 0xffffff5800407947 */ /* 0x000fea000383ffff */
.L_x_3730:
[----:B--2---:R-:W-:-:S04]  /*16420*/  IMAD.U32 R8, RZ, RZ, UR6 ;  /* 0x00000006ff087e24 */ /* 0x004fc8000f8e00ff */
[----:B------:R2:W3:Y:S03]  /*16430*/  SYNCS.PHASECHK.TRANS64.TRYWAIT P2, [R8+URZ+0x2a850], R7 ;  /* 0x02a85007080075a7 */ /* 0x0004e6000804017f */
[----:B---3--:R-:W-:Y:S05]  /*16440*/  @!P2 NANOSLEEP.SYNCS 0x989680 ;  /* 0x009896800000a95d */ /* 0x008fea0003900000 */
[----:B------:R-:W3:Y:S02]  /*16450*/  @!P2 SYNCS.PHASECHK.TRANS64 P2, [R8+URZ+0x2a850], R7 ;  /* 0x02a850070800a5a7 */ /* 0x000ee4000804007f */
[----:B---3--:R-:W-:Y:S05]  /*16460*/  @!P2 BRA `(.L_x_3730) ;  /* 0xfffffffc00eca947 */ /* 0x008fea000383ffff */
[----:B------:R-:W-:Y:S05]  /*16470*/  BRA `(.L_x_3727) ;  /* 0xffffff5800ec7947 */ /* 0x000fea000383ffff */
.L_x_3744:
[----:B--2---:R-:W-:-:S04]  /*16480*/  IMAD.U32 R3, RZ, RZ, UR9 ;  /* 0x00000009ff037e24 */ /* 0x004fc8000f8e00ff */
[----:B------:R2:W3:Y:S03]  /*16490*/  SYNCS.PHASECHK.TRANS64.TRYWAIT P1, [R3+URZ+0x2a850], R0 ;  /* 0x02a85000030075a7 */ /* 0x0004e6000802017f */
[----:B---3--:R-:W-:Y:S05]  /*164a0*/  @!P1 NANOSLEEP.SYNCS 0x989680 ;  /* 0x009896800000995d */ /* 0x008fea0003900000 */
[----:B------:R-:W3:Y:S02]  /*164b0*/  @!P1 SYNCS.PHASECHK.TRANS64 P1, [R3+URZ+0x2a850], R0 ;  /* 0x02a85000030095a7 */ /* 0x000ee4000802007f */
[----:B---3--:R-:W-:Y:S05]  /*164c0*/  @!P1 BRA `(.L_x_3744) ;  /* 0xfffffffc00ec9947 */ /* 0x008fea000383ffff */
[----:B------:R-:W-:Y:S05]  /*164d0*/  BRA `(.L_x_3743) ;  /* 0xffffff9000107947 */ /* 0x000fea000383ffff */
.L_x_3776:
[----:B------:R-:W-:Y:S02]  /*164e0*/  IMAD.MOV.U32 R13, RZ, RZ, R4 ;  /* 0x000000ffff0d7224 */ /* 0x000fe400078e0004 */
[----:B------:R-:W-:Y:S02]  /*164f0*/  IMAD.MOV.U32 R12, RZ, RZ, RZ ;  /* 0x000000ffff0c7224 */ /* 0x000fe400078e00ff */
[----:B------:R-:W-:Y:S02]  /*16500*/  IMAD.MOV.U32 R11, RZ, RZ, 0x1f ;  /* 0x0000001fff0b7424 */ /* 0x000fe400078e00ff */
[----:B------:R-:W-:-:S07]  /*16510*/  IMAD.MOV.U32 R15, RZ, RZ, -0x1 ;  /* 0xffffffffff0f7424 */ /* 0x000fce00078e00ff */
[----:B------:R-:W-:Y:S05]  /*16520*/  WARPSYNC.COLLECTIVE R15, `(.L_x_3840) ;  /* 0x000000000f087348 */ /* 0x000fea0003c00000 */
[----:B------:R1:W2:Y:S02]  /*16530*/  SHFL.IDX P6, R14, R13, R12, R11 ;  /* 0x0000000c0d0e7389 */ /* 0x0002a400000c000b */
[----:B-12---:R-:W-:Y:S01]  /*16540*/  ENDCOLLECTIVE ;  /* 0x000000000000791b */ /* 0x006fe20003800000 */
.L_x_3840:
[----:B------:R-:W-:Y:S05]  /*16550*/  BRA `(.L_x_3841) ;  /* 0xffffffcc00e07947 */ /* 0x000fea000383ffff */
.L_x_3778:
[----:B------:R-:W-:Y:S01]  /*16560*/  BSSY B0, `(.L_x_3842) ;  /* 0x0000006000007945 */ /* 0x000fe20003800000 */
[----:B------:R-:W-:-:S07]  /*16570*/  IMAD.MOV.U32 R15, RZ, RZ, -0x1 ;  /* 0xffffffffff0f7424 */ /* 0x000fce00078e00ff */
[----:B------:R-:W-:Y:S05]  /*16580*/  WARPSYNC.COLLECTIVE R15, `(.L_x_3843) ;  /* 0x000000000f0c7348 */ /* 0x000fea0003c00000 */
[----:B------:R-:W-:Y:S02]  /*16590*/  ELECT P6, UR62, PT ;  /* 0x00000000003e782f */ /* 0x000fe400038c0000 */
[----:B------:R-:W-:Y:S01]  /*165a0*/  MOV R14, UR62 ;  /* 0x0000003e000e7c02 */ /* 0x000fe20008000f00 */
[----:B------:R-:W-:Y:S10]  /*165b0*/  ENDCOLLECTIVE ;  /* 0x000000000000791b */ /* 0x000ff40003800000 */
.L_x_3843:
[----:B------:R-:W-:Y:S05]  /*165c0*/  BSYNC B0 ;  /* 0x0000000000007941 */ /* 0x000fea0003800000 */
.L_x_3842:
[----:B------:R-:W-:Y:S05]  /*165d0*/  BRA `(.L_x_3844) ;  /* 0xffffffcc00e07947 */ /* 0x000fea000383ffff */
.L_x_3781:
[----:B-1----:R1:W2:Y:S02]  /*165e0*/  SYNCS.PHASECHK.TRANS64.TRYWAIT P3, [R4+URZ+0x2a880], R3 ;  /* 0x02a88003040075a7 */ /* 0x0022a4000806017f */
[----:B--2---:R-:W-:Y:S05]  /*165f0*/  @!P3 NANOSLEEP.SYNCS 0x989680 ;  /* 0x009896800000b95d */ /* 0x004fea0003900000 */
[----:B------:R-:W2:Y:S02]  /*16600*/  @!P3 SYNCS.PHASECHK.TRANS64 P3, [R4+URZ+0x2a880], R3 ;  /* 0x02a880030400b5a7 */ /* 0x000ea4000806007f */
[----:B--2---:R-:W-:Y:S05]  /*16610*/  @!P3 BRA `(.L_x_3781) ;  /* 0xfffffffc00f0b947 */ /* 0x004fea000383ffff */
[----:B------:R-:W-:Y:S05]  /*16620*/  BRA `(.L_x_3845) ;  /* 0xffffffd000347947 */ /* 0x000fea000383ffff */
.L_x_3783:
[----:B--2---:R2:W3:Y:S02]  /*16630*/  SYNCS.PHASECHK.TRANS64.TRYWAIT P3, [R4+URZ+0x2a840], R3 ;  /* 0x02a84003040075a7 */ /* 0x0044e4000806017f */
[----:B---3--:R-:W-:Y:S05]  /*16640*/  @!P3 NANOSLEEP.SYNCS 0x989680 ;  /* 0x009896800000b95d */ /* 0x008fea0003900000 */
[----:B------:R-:W3:Y:S02]  /*16650*/  @!P3 SYNCS.PHASECHK.TRANS64 P3, [R4+URZ+0x2a840], R3 ;  /* 0x02a840030400b5a7 */ /* 0x000ee4000806007f */
[----:B---3--:R-:W-:Y:S05]  /*16660*/  @!P3 BRA `(.L_x_3783) ;  /* 0xfffffffc00f0b947 */ /* 0x008fea000383ffff */
[----:B------:R-:W-:Y:S05]  /*16670*/  BRA `(.L_x_3846) ;  /* 0xffffffd000b07947 */ /* 0x000fea000383ffff */
.L_x_3786:
[----:B-1----:R-:W-:-:S04]  /*16680*/  IMAD.U32 R3, RZ, RZ, UR40 ;  /* 0x00000028ff037e24 */ /* 0x002fc8000f8e00ff */
[----:B------:R1:W2:Y:S03]  /*16690*/  SYNCS.PHASECHK.TRANS64.TRYWAIT P0, [R3+URZ+0x2a820], R2 ;  /* 0x02a82002030075a7 */ /* 0x0002a6000800017f */
[----:B--2---:R-:W-:Y:S05]  /*166a0*/  @!P0 NANOSLEEP.SYNCS 0x989680 ;  /* 0x009896800000895d */ /* 0x004fea0003900000 */
[----:B------:R-:W2:Y:S02]  /*166b0*/  @!P0 SYNCS.PHASECHK.TRANS64 P0, [R3+URZ+0x2a820], R2 ;  /* 0x02a82002030085a7 */ /* 0x000ea4000800007f */
[----:B--2---:R-:W-:Y:S05]  /*166c0*/  @!P0 BRA `(.L_x_3786) ;  /* 0xfffffffc00ec8947 */ /* 0x004fea000383ffff */
[----:B------:R-:W-:Y:S05]  /*166d0*/  BRA `(.L_x_3847) ;  /* 0xffffffd400bc7947 */ /* 0x000fea000383ffff */
.L_x_3792:
[----:B-1----:R1:W2:Y:S02]  /*166e0*/  SYNCS.PHASECHK.TRANS64.TRYWAIT P0, [R6+URZ+0x2a880], R5 ;  /* 0x02a88005060075a7 */ /* 0x0022a4000800017f */
[----:B--2---:R-:W-:Y:S05]  /*166f0*/  @!P0 NANOSLEEP.SYNCS 0x989680 ;  /* 0x009896800000895d */ /* 0x004fea0003900000 */
[----:B------:R-:W2:Y:S02]  /*16700*/  @!P0 SYNCS.PHASECHK.TRANS64 P0, [R6+URZ+0x2a880], R5 ;  /* 0x02a88005060085a7 */ /* 0x000ea4000800007f */
[----:B--2---:R-:W-:Y:S05]  /*16710*/  @!P0 BRA `(.L_x_3792) ;  /* 0xfffffffc00f08947 */ /* 0x004fea000383ffff */
[----:B------:R-:W-:Y:S05]  /*16720*/  BRA `(.L_x_3848) ;  /* 0xffffffd800547947 */ /* 0x000fea000383ffff */
.L_x_3799:
[----:B--2---:R2:W3:Y:S02]  /*16730*/  SYNCS.PHASECHK.TRANS64.TRYWAIT P0, [R6+URZ+0x2a840], R5 ;  /* 0x02a84005060075a7 */ /* 0x0044e4000800017f */
[----:B---3--:R-:W-:Y:S05]  /*16740*/  @!P0 NANOSLEEP.SYNCS 0x989680 ;  /* 0x009896800000895d */ /* 0x008fea0003900000 */
[----:B------:R-:W3:Y:S02]  /*16750*/  @!P0 SYNCS.PHASECHK.TRANS64 P0, [R6+URZ+0x2a840], R5 ;  /* 0x02a84005060085a7 */ /* 0x000ee4000800007f */
[----:B---3--:R-:W-:Y:S05]  /*16760*/  @!P0 BRA `(.L_x_3799) ;  /* 0xfffffffc00f08947 */ /* 0x008fea000383ffff */
[----:B------:R-:W-:Y:S05]  /*16770*/  BRA `(.L_x_3849) ;  /* 0xffffffdc00507947 */ /* 0x000fea000383ffff */
.L_x_3807:
[----:B-1----:R1:W2:Y:S02]  /*16780*/  SYNCS.PHASECHK.TRANS64.TRYWAIT P3, [R13+URZ+0x2a870], R4 ;  /* 0x02a870040d0075a7 */ /* 0x0022a4000806017f */
[----:B--2---:R-:W-:Y:S05]  /*16790*/  @!P3 NANOSLEEP.SYNCS 0x989680 ;  /* 0x009896800000b95d */ /* 0x004fea0003900000 */
[----:B------:R-:W2:Y:S02]  /*167a0*/  @!P3 SYNCS.PHASECHK.TRANS64 P3, [R13+URZ+0x2a870], R4 ;  /* 0x02a870040d00b5a7 */ /* 0x000ea4000806007f */
[----:B--2---:R-:W-:Y:S05]  /*167b0*/  @!P3 BRA `(.L_x_3807) ;  /* 0xfffffffc00f0b947 */ /* 0x004fea000383ffff */
[----:B------:R-:W-:Y:S05]  /*167c0*/  BRA `(.L_x_3850) ;  /* 0xffffffe000647947 */ /* 0x000fea000383ffff */
.L_x_3809:
[----:B-1----:R1:W2:Y:S02]  /*167d0*/  SYNCS.PHASECHK.TRANS64.TRYWAIT P3, [R13+URZ+0x2a860], R4 ;  /* 0x02a860040d0075a7 */ /* 0x0022a4000806017f */
[----:B--2---:R-:W-:Y:S05]  /*167e0*/  @!P3 NANOSLEEP.SYNCS 0x989680 ;  /* 0x009896800000b95d */ /* 0x004fea0003900000 */
[----:B------:R-:W2:Y:S02]  /*167f0*/  @!P3 SYNCS.PHASECHK.TRANS64 P3, [R13+URZ+0x2a860], R4 ;  /* 0x02a860040d00b5a7 */ /* 0x000ea4000806007f */
[----:B--2---:R-:W-:Y:S05]  /*16800*/  @!P3 BRA `(.L_x_3809) ;  /* 0xfffffffc00f0b947 */ /* 0x004fea000383ffff */
[----:B------:R-:W-:Y:S05]  /*16810*/  BRA `(.L_x_3851) ;  /* 0xffffffe0006c7947 */ /* 0x000fea000383ffff */
.L_x_3816:
[----:B--2---:R2:W3:Y:S02]  /*16820*/  SYNCS.PHASECHK.TRANS64.TRYWAIT P0, [R2+URZ+0x2a870], R0 ;  /* 0x02a87000020075a7 */ /* 0x0044e4000800017f */
[----:B---3--:R-:W-:Y:S05]  /*16830*/  @!P0 NANOSLEEP.SYNCS 0x989680 ;  /* 0x009896800000895d */ /* 0x008fea0003900000 */
[----:B------:R-:W3:Y:S02]  /*16840*/  @!P0 SYNCS.PHASECHK.TRANS64 P0, [R2+URZ+0x2a870], R0 ;  /* 0x02a87000020085a7 */ /* 0x000ee4000800007f */
[----:B---3--:R-:W-:Y:S05]  /*16850*/  @!P0 BRA `(.L_x_3816) ;  /* 0xfffffffc00f08947 */ /* 0x008fea000383ffff */
[----:B------:R-:W-:Y:S05]  /*16860*/  BRA `(.L_x_3852) ;  /* 0xffffffe800c07947 */ /* 0x000fea000383ffff */
.L_x_3818:
[----:B--2---:R2:W3:Y:S02]  /*16870*/  SYNCS.PHASECHK.TRANS64.TRYWAIT P0, [R2+URZ+0x2a860], R0 ;  /* 0x02a86000020075a7 */ /* 0x0044e4000800017f */
[----:B---3--:R-:W-:Y:S05]  /*16880*/  @!P0 NANOSLEEP.SYNCS 0x989680 ;  /* 0x009896800000895d */ /* 0x008fea0003900000 */
[----:B------:R-:W3:Y:S02]  /*16890*/  @!P0 SYNCS.PHASECHK.TRANS64 P0, [R2+URZ+0x2a860], R0 ;  /* 0x02a86000020085a7 */ /* 0x000ee4000800007f */
[----:B---3--:R-:W-:Y:S05]  /*168a0*/  @!P0 BRA `(.L_x_3818) ;  /* 0xfffffffc00f08947 */ /* 0x008fea000383ffff */
[----:B------:R-:W-:Y:S05]  /*168b0*/  BRA `(.L_x_3853) ;  /* 0xffffffe800c47947 */ /* 0x000fea000383ffff */
.L_x_3824:
[----:B-1----:R1:W2:Y:S02]  /*168c0*/  SYNCS.PHASECHK.TRANS64.TRYWAIT P0, [R3+URZ+0x2a820], R0 ;  /* 0x02a82000030075a7 */ /* 0x0022a4000800017f */
[----:B--2---:R-:W-:Y:S05]  /*168d0*/  @!P0 NANOSLEEP.SYNCS 0x989680 ;  /* 0x009896800000895d */ /* 0x004fea0003900000 */
[----:B------:R-:W2:Y:S02]  /*168e0*/  @!P0 SYNCS.PHASECHK.TRANS64 P0, [R3+URZ+0x2a820], R0 ;  /* 0x02a82000030085a7 */ /* 0x000ea4000800007f */
[----:B--2---:R-:W-:Y:S05]  /*168f0*/  @!P0 BRA `(.L_x_3824) ;  /* 0xfffffffc00f08947 */ /* 0x004fea000383ffff */
[----:B------:R-:W-:Y:S05]  /*16900*/  BRA `(.L_x_3854) ;  /* 0xfffffff4004c7947 */ /* 0x000fea000383ffff */
.L_x_3825:
        /* <DEDUP_REMOVED lines=11> */
.L_x_3856:
[----:B------:R-:W-:Y:S05]  /*169c0*/  BSYNC B0 ;  /* 0x0000000000007941 */ /* 0x000fea0003800000 */
.L_x_3855:
[----:B------:R-:W-:Y:S05]  /*169d0*/  BRA `(.L_x_3857) ;  /* 0xfffffff400347947 */ /* 0x000fea000383ffff */
.L_x_3828:
[----:B------:R-:W-:Y:S01]  /*169e0*/  BSSY B1, `(.L_x_3858) ;  /* 0x0000006000017945 */ /* 0x000fe20003800000 */
[----:B------:R-:W-:-:S07]  /*169f0*/  IMAD.MOV.U32 R15, RZ, RZ, -0x1 ;  /* 0xffffffffff0f7424 */ /* 0x000fce00078e00ff */
[----:B-1----:R-:W-:Y:S05]  /*16a00*/  WARPSYNC.COLLECTIVE R15, `(.L_x_3859) ;  /* 0x000000000f0c7348 */ /* 0x002fea0003c00000 */
[----:B------:R-:W-:Y:S02]  /*16a10*/  ELECT P6, UR62, PT ;  /* 0x00000000003e782f */ /* 0x000fe400038c0000 */
[----:B------:R-:W-:Y:S01]  /*16a20*/  MOV R14, UR62 ;  /* 0x0000003e000e7c02 */ /* 0x000fe20008000f00 */
[----:B-1----:R-:W-:Y:S10]  /*16a30*/  ENDCOLLECTIVE ;  /* 0x000000000000791b */ /* 0x002ff40003800000 */
.L_x_3859:
[----:B------:R-:W-:Y:S05]  /*16a40*/  BSYNC B1 ;  /* 0x0000000000017941 */ /* 0x000fea0003800000 */
.L_x_3858:
[----:B------:R-:W-:Y:S05]  /*16a50*/  BRA `(.L_x_3860) ;  /* 0xfffffff4002c7947 */ /* 0x000fea000383ffff */
.L_x_3830:
[----:B-1----:R1:W2:Y:S02]  /*16a60*/  SYNCS.PHASECHK.TRANS64.TRYWAIT P1, [R7+URZ], R4 ;  /* 0x00000004070075a7 */ /* 0x0022a4000802017f */
[----:B--2---:R-:W-:Y:S05]  /*16a70*/  @!P1 NANOSLEEP.SYNCS 0x989680 ;  /* 0x009896800000995d */ /* 0x004fea0003900000 */
[----:B------:R-:W2:Y:S02]  /*16a80*/  @!P1 SYNCS.PHASECHK.TRANS64 P1, [R7+URZ], R4 ;  /* 0x00000004070095a7 */ /* 0x000ea4000802007f */
[----:B--2---:R-:W-:Y:S05]  /*16a90*/  @!P1 BRA `(.L_x_3830) ;  /* 0xfffffffc00f09947 */ /* 0x004fea000383ffff */
[----:B------:R-:W-:Y:S05]  /*16aa0*/  BRA `(.L_x_3861) ;  /* 0xfffffff400607947 */ /* 0x000fea000383ffff */
.L_x_3831:
[----:B--2---:R2:W3:Y:S02]  /*16ab0*/  SYNCS.PHASECHK.TRANS64.TRYWAIT P1, [R5+URZ], R0 ;  /* 0x00000000050075a7 */ /* 0x0044e4000802017f */
[----:B---3--:R-:W-:Y:S05]  /*16ac0*/  @!P1 NANOSLEEP.SYNCS 0x989680 ;  /* 0x009896800000995d */ /* 0x008fea0003900000 */
[----:B------:R-:W3:Y:S02]  /*16ad0*/  @!P1 SYNCS.PHASECHK.TRANS64 P1, [R5+URZ], R0 ;  /* 0x00000000050095a7 */ /* 0x000ee4000802007f */
[----:B---3--:R-:W-:Y:S05]  /*16ae0*/  @!P1 BRA `(.L_x_3831) ;  /* 0xfffffffc00f09947 */ /* 0x008fea000383ffff */
[----:B------:R-:W-:Y:S05]  /*16af0*/  BRA `(.L_x_3862) ;  /* 0xfffffff400547947 */ /* 0x000fea000383ffff */
.L_x_3833:
[----:B--2---:R2:W3:Y:S02]  /*16b00*/  SYNCS.PHASECHK.TRANS64.TRYWAIT P1, [R5+URZ+0x2a860], R4 ;  /* 0x02a86004050075a7 */ /* 0x0044e4000802017f */
[----:B---3--:R-:W-:Y:S05]  /*16b10*/  @!P1 NANOSLEEP.SYNCS 0x989680 ;  /* 0x009896800000995d */ /* 0x008fea0003900000 */
[----:B------:R-:W3:Y:S02]  /*16b20*/  @!P1 SYNCS.PHASECHK.TRANS64 P1, [R5+URZ+0x2a860], R4 ;  /* 0x02a86004050095a7 */ /* 0x000ee4000802007f */
[----:B---3--:R-:W-:Y:S05]  /*16b30*/  @!P1 BRA `(.L_x_3833) ;  /* 0xfffffffc00f09947 */ /* 0x008fea000383ffff */
[----:B------:R-:W-:Y:S05]  /*16b40*/  BRA `(.L_x_3863) ;  /* 0xfffffff400547947 */ /* 0x000fea000383ffff */
.L_x_3835:
[----:B---3--:R3:W4:Y:S02]  /*16b50*/  SYNCS.PHASECHK.TRANS64.TRYWAIT P1, [R3+URZ+0x2a860], R0 ;  /* 0x02a86000030075a7 */ /* 0x008724000802017f */
[----:B----4-:R-:W-:Y:S05]  /*16b60*/  @!P1 NANOSLEEP.SYNCS 0x989680 ;  /* 0x009896800000995d */ /* 0x010fea0003900000 */
[----:B------:R-:W4:Y:S02]  /*16b70*/  @!P1 SYNCS.PHASECHK.TRANS64 P1, [R3+URZ+0x2a860], R0 ;  /* 0x02a86000030095a7 */ /* 0x000f24000802007f */
[----:B----4-:R-:W-:Y:S05]  /*16b80*/  @!P1 BRA `(.L_x_3835) ;  /* 0xfffffffc00f09947 */ /* 0x010fea000383ffff */
[----:B------:R-:W-:Y:S05]  /*16b90*/  BRA `(.L_x_3864) ;  /* 0xfffffff400547947 */ /* 0x000fea000383ffff */
.L_x_3837:
[----:B----4-:R4:W1:Y:S02]  /*16ba0*/  SYNCS.PHASECHK.TRANS64.TRYWAIT P0, [R5+URZ+0x2a880], R4 ;  /* 0x02a88004050075a7 */ /* 0x010864000800017f */
[----:B-1----:R-:W-:Y:S05]  /*16bb0*/  @!P0 NANOSLEEP.SYNCS 0x989680 ;  /* 0x009896800000895d */ /* 0x002fea0003900000 */
[----:B------:R-:W1:Y:S02]  /*16bc0*/  @!P0 SYNCS.PHASECHK.TRANS64 P0, [R5+URZ+0x2a880], R4 ;  /* 0x02a88004050085a7 */ /* 0x000e64000800007f */
[----:B-1----:R-:W-:Y:S05]  /*16bd0*/  @!P0 BRA `(.L_x_3837) ;  /* 0xfffffffc00f08947 */ /* 0x002fea000383ffff */
[----:B------:R-:W-:Y:S05]  /*16be0*/  BRA `(.L_x_3838) ;  /* 0xfffffff400507947 */ /* 0x000fea000383ffff */
.L_x_3865:
        /* <DEDUP_REMOVED lines=9> */
.L_x_12347:


//--------------------- .text._ZN7cutlass13device_kernelIN5flash11enable_sm90INS1_16FlashAttnFwdSm90INS1_25CollectiveMainloopFwdSm90ILi2EN4cute5tupleIJNS5_1CILi1EEES8_S8_EEENS6_IJNS7_ILi128EEESA_NS7_ILi192EEEEEELi192ENS_12float_e4m3_tEfNS_4arch4Sm90ELb0ELb1ELb1ELb1ELb0ELb0ELb0ELb1ELb1ELb0ELb0ELb0EEENS1_21CollectiveEpilogueFwdINS6_IJSA_SB_SA_EEES9_NS_10bfloat16_tESF_Li256ELb1ELb0ELb0ELb1EEENS1_36VarlenDynamicPersistentTileSchedulerILi128ELi128ELi256ELi128ELb0ELb0ELb1ELb1ELb0ELb1EEEEEEEEEvNT_6ParamsE --------------------------
	.section	.text._ZN7cutlass13device_kernelIN5flash11enable_sm90INS1_16FlashAttnFwdSm90INS1_25CollectiveMainloopFwdSm90ILi2EN4cute5tupleIJNS5_1CILi1EEES8_S8_EEENS6_IJNS7_ILi128EEESA_NS7_ILi192EEEEEELi192ENS_12float_e4m3_tEfNS_4arch4Sm90ELb0ELb1ELb1ELb1ELb0ELb0ELb0ELb1ELb1ELb0ELb0ELb0EEENS1_21CollectiveEpilogueFwdINS6_IJSA_SB_SA_EEES9_NS_10bfloat16_tESF_Li256ELb1ELb0ELb0ELb1EEENS1_36VarlenDynamicPersistentTileSchedulerILi128ELi128ELi256ELi128ELb0ELb0ELb1ELb1ELb0ELb1EEEEEEEEEvNT_6ParamsE,"ax",@progbits
	.align	128
.text._ZN7cutlass13device_kernelIN5flash11enable_sm90INS1_16FlashAttnFwdSm90INS1_25CollectiveMainloopFwdSm90ILi2EN4cute5tupleIJNS5_1CILi1EEES8_S8_EEENS6_IJNS7_ILi128EEESA_NS7_ILi192EEEEEELi192ENS_12float_e4m3_tEfNS_4arch4Sm90ELb0ELb1ELb1ELb1ELb0ELb0ELb0ELb1ELb1ELb0ELb0ELb0EEENS1_21CollectiveEpilogueFwdINS6_IJSA_SB_SA_EEES9_NS_10bfloat16_tESF_Li256ELb1ELb0ELb0ELb1EEENS1_36VarlenDynamicPersistentTileSchedulerILi128ELi128ELi256ELi128ELb0ELb0ELb1ELb1ELb0ELb1EEEEEEEEEvNT_6ParamsE:
        .type           _ZN7cutlass13device_kernelIN5flash11enable_sm90INS1_16FlashAttnFwdSm90INS1_25CollectiveMainloopFwdSm90ILi2EN4cute5tupleIJNS5_1CILi1EEES8_S8_EEENS6_IJNS7_ILi128EEESA_NS7_ILi192EEEEEELi192ENS_12float_e4m3_tEfNS_4arch4Sm90ELb0ELb1ELb1ELb1ELb0ELb0ELb0ELb1ELb1ELb0ELb0ELb0EEENS1_21CollectiveEpilogueFwdINS6_IJSA_SB_SA_EEES9_NS_10bfloat16_tESF_Li256ELb1ELb0ELb0ELb1EEENS1_36VarlenDynamicPersistentTileSchedulerILi128ELi128ELi256ELi128ELb0ELb0ELb1ELb1ELb0ELb1EEEEEEEEEvNT_6ParamsE,@function
        .size           _ZN7cutlass13device_kernelIN5flash11enable_sm90INS1_16FlashAttnFwdSm90INS1_25CollectiveMainloopFwdSm90ILi2EN4cute5tupleIJNS5_1CILi1EEES8_S8_EEENS6_IJNS7_ILi128EEESA_NS7_ILi192EEEEEELi192ENS_12float_e4m3_tEfNS_4arch4Sm90ELb0ELb1ELb1ELb1ELb0ELb0ELb0ELb1ELb1ELb0ELb0ELb0EEENS1_21CollectiveEpilogueFwdINS6_IJSA_SB_SA_EEES9_NS_10bfloat16_tESF_Li256ELb1ELb0ELb0ELb1EEENS1_36VarlenDynamicPersistentTileSchedulerILi128ELi128ELi256ELi128ELb0ELb0ELb1ELb1ELb0ELb1EEEEEEEEEvNT_6ParamsE,(.L_x_12348 - _ZN7cutlass13device_kernelIN5flash11enable_sm90INS1_16FlashAttnFwdSm90INS1_25CollectiveMainloopFwdSm90ILi2EN4cute5tupleIJNS5_1CILi1EEES8_S8_EEENS6_IJNS7_ILi128EEESA_NS7_ILi192EEEEEELi192ENS_12float_e4m3_tEfNS_4arch4Sm90ELb0ELb1ELb1ELb1ELb0ELb0ELb0ELb1ELb1ELb0ELb0ELb0EEENS1_21CollectiveEpilogueFwdINS6_IJSA_SB_SA_EEES9_NS_10bfloat16_tESF_Li256ELb1ELb0ELb0ELb1EEENS1_36VarlenDynamicPersistentTileSchedulerILi128ELi128ELi256ELi128ELb0ELb0ELb1ELb1ELb0ELb1EEEEEEEEEvNT_6ParamsE)
        .other          _ZN7cutlass13device_kernelIN5flash11enable_sm90INS1_16FlashAttnFwdSm90INS1_25CollectiveMainloopFwdSm90ILi2EN4cute5tupleIJNS5_1CILi1EEES8_S8_EEENS6_IJNS7_ILi128EEESA_NS7_ILi192EEEEEELi192ENS_12float_e4m3_tEfNS_4arch4Sm90ELb0ELb1ELb1ELb1ELb0ELb0ELb0ELb1ELb1ELb0ELb0ELb0EEENS1_21CollectiveEpilogueFwdINS6_IJSA_SB_SA_EEES9_NS_10bfloat16_tESF_Li256ELb1ELb0ELb0ELb1EEENS1_36VarlenDynamicPersistentTileSchedulerILi128ELi128ELi256ELi128ELb0ELb0ELb1ELb1ELb0ELb1EEEEEEEEEvNT_6ParamsE,@"STO_CUDA_ENTRY STV_DEFAULT"
_ZN7cutlass13device_kernelIN5flash11enable_sm90INS1_16FlashAttnFwdSm90INS1_25CollectiveMainloopFwdSm90ILi2EN4cute5tupleIJNS5_1CILi1EEES8_S8_EEENS6_IJNS7_ILi128EEESA_NS7_ILi192EEEEEELi192ENS_12float_e4m3_tEfNS_4arch4Sm90ELb0ELb1ELb1ELb1ELb0ELb0ELb0ELb1ELb1ELb0ELb0ELb0EEENS1_21CollectiveEpilogueFwdINS6_IJSA_SB_SA_EEES9_NS_10bfloat16_tESF_Li256ELb1ELb0ELb0ELb1EEENS1_36VarlenDynamicPersistentTileSchedulerILi128ELi128ELi256ELi128ELb0ELb0ELb1ELb1ELb0ELb1EEEEEEEEEvNT_6ParamsE:
        /* <DEDUP_REMOVED lines=21> */
.L_x_3867:
[----:B------:R-:W-:Y:S05]  /*0150*/  BSYNC B0 ;  /* 0x0000000000007941 */ /* 0x000fea0003800000 */
.L_x_3866:
        /* <DEDUP_REMOVED lines=41> */
.L_x_3868:
        /* <DEDUP_REMOVED lines=22> */
.L_x_3869:
        /* <DEDUP_REMOVED lines=18> */
.L_x_3870:
        /* <DEDUP_REMOVED lines=22> */
.L_x_3871:
        /* <DEDUP_REMOVED lines=22> */
.L_x_3872:
[----:B------:R-:W-:Y:S01]  /*0930*/  PLOP3.LUT P0, PT, PT, PT, UP0, 0x80, 0x0 ;  /* 0x000000000000781c */ /* 0x000fe20003f0f008 */
[----:B------:R-:W-:Y:S01]  /*0940*/  UMOV UR40, 0x1 ;  /* 0x0000000100287882 */ /* 0x000fe20000000000 */
[----:B------:R-:W-:Y:S01]  /*0950*/  NOP ;  /* 0x0000000000007918 */ /* 0x000fe20000000000 */
[----:B------:R-:W-:Y:S01]  /*0960*/  USEL UR40, UR40, 0x2, !UP0 ;  /* 0x0000000228287887 */ /* 0x000fe2000c000000 */
[----:B------:R-:W-:Y:S01]  /*0970*/  ULDC.64 UR48, c[0x0][0x208] ;  /* 0x0000820000307ab9 */ /* 0x000fe20000000a00 */
[----:B012-4-:R-:W-:Y:S08]  /*0980*/  BAR.SYNC.DEFER_BLOCKING 0x0 ;  /* 0x0000000000007b1d */ /* 0x017ff00000010000 */
[----:B------:R-:W-:Y:S05]  /*0990*/  @!P0 BRA `(.L_x_3873) ;  /* 0x0000012400a48947 */ /* 0x000fea0003800000 */
.L_x_3874:
        /* <DEDUP_REMOVED lines=63> */
.L_x_3978:
[----:B------:R-:W-:Y:S01]  /*0d90*/  ULDC.64 UR4, c[0x0][0xa28] ;  /* 0x00028a0000047ab9 */ /* 0x000fe20000000a00 */
[----:B0-----:R-:W0:Y:S01]  /*0da0*/  LDC R18, c[0x0][0x288] ;  /* 0x0000a200ff127b82 */ /* 0x001e220000000800 */
[----:B------:R-:W-:Y:S01]  /*0db0*/  UISETP.NE.U32.AND UP0, UPT, UR4, URZ, UPT ;  /* 0x0000003f0400728c */ /* 0x000fe2000bf05070 */
[----:B----45:R-:W-:-:S03]  /*0dc0*/  IMAD.MOV.U32 R6, RZ, RZ, RZ ;  /* 0x000000ffff067224 */ /* 0x030fc600078e00ff */
[----:B------:R-:W-:-:S03]  /*0dd0*/  UISETP.NE.AND.EX UP0, UPT, UR5, URZ, UPT, UP0 ;  /* 0x0000003f0500728c */ /* 0x000fc6000bf05300 */
[----:B------:R-:W-:Y:S01]  /*0de0*/  ULDC.64 UR4, c[0x0][0xa18] ;  /* 0x0002860000047ab9 */ /* 0x000fe20000000a00 */
[----:B-12---:R-:W1:Y:S01]  /*0df0*/  LDC.64 R8, c[0x0][0x3f8] ;  /* 0x0000fe00ff087b82 */ /* 0x006e620000000a00 */
[----:B------:R-:W-:Y:S01]  /*0e00*/  UISETP.NE.U32.AND UP1, UPT, UR4, URZ, UPT ;  /* 0x0000003f0400728c */ /* 0x000fe2000bf25070 */
[----:B------:R-:W-:-:S03]  /*0e10*/  PLOP3.LUT P0, PT, PT, PT, UP0, 0x80, 0x0 ;  /* 0x000000000000781c */ /* 0x000fc60003f0f008 */
[----:B------:R-:W-:-:S03]  /*0e20*/  UISETP.NE.AND.EX UP1, UPT, UR5, URZ, UPT, UP1 ;  /* 0x0000003f0500728c */ /* 0x000fc6000bf25310 */
[----:B------:R-:W-:Y:S01]  /*0e30*/  @UP0 ULDC.64 UR4, c[0x0][0xa28] ;  /* 0x00028a0000040ab9 */ /* 0x000fe20000000a00 */
[----:B------:R-:W2:Y:S01]  /*0e40*/  LDC R0, c[0x0][0x404] ;  /* 0x00010100ff007b82 */ /* 0x000ea20000000800 */
[----:B------:R-:W-:Y:S01]  /*0e50*/  @UP0 UIMAD.WIDE UR4, UR47, 0x4, UR4 ;  /* 0x000000042f0408a5 */ /* 0x000fe2000f8e0204 */
[----:B------:R-:W-:-:S05]  /*0e60*/  PLOP3.LUT P2, PT, PT, PT, UP1, 0x80, 0x0 ;  /* 0x000000000000781c */ /* 0x000fca0003f4f018 */
[----:B------:R-:W-:Y:S01]  /*0e70*/  @UP1 ULDC.64 UR6, c[0x0][0xa18] ;  /* 0x0002860000061ab9 */ /* 0x000fe20000000a00 */
[----:B------:R-:W-:Y:S01]  /*0e80*/  IMAD.U32 R2, RZ, RZ, UR4 ;  /* 0x00000004ff027e24 */ /* 0x000fe2000f8e00ff */
[----:B---3--:R-:W3:Y:S01]  /*0e90*/  LDC R17, c[0x0][0x2e0] ;  /* 0x0000b800ff117b82 */ /* 0x008ee20000000800 */
[----:B------:R-:W-:Y:S01]  /*0ea0*/  IMAD.U32 R3, RZ, RZ, UR5 ;  /* 0x00000005ff037e24 */ /* 0x000fe2000f8e00ff */
[----:B------:R-:W-:-:S04]  /*0eb0*/  @UP1 UIMAD.WIDE UR4, UR47, 0x4, UR6 ;  /* 0x000000042f0418a5 */ /* 0x000fc8000f8e0206 */
[----:B------:R4:W5:Y:S02]  /*0ec0*/  @P0 LDG.E R6, desc[UR48][R2.64] ;  /* 0x0000003002060981 */ /* 0x000964000c1e1900 */
        /* <DEDUP_REMOVED lines=21> */
.L_x_3875:
        /* <DEDUP_REMOVED lines=11> */
.L_x_3876:
        /* <DEDUP_REMOVED lines=11> */
.L_x_3877:
        /* <DEDUP_REMOVED lines=14> */
[----:B0-----:R-:W-:-:S12]  /*1260*/  VIADD R2, R200, 0xffffffff ;  /* 0xffffffffc8027836 */ /* 0x001fd80000000000 */
        /* <DEDUP_REMOVED lines=8> */
.L_x_3879:
[----:B------:R-:W-:-:S13]  /*12f0*/  ISETP.NE.AND P0, PT, R9, 0x1, PT ;  /* 0x000000010900780c */ /* 0x000fda0003f05270 */
[----:B------:R-:W0:Y:S02]  /*1300*/  @P0 LDC.64 R4, c[0x0][0x9e8] ;  /* 0x00027a00ff040b82 */ /* 0x000e240000000a00 */
[----:B0-----:R-:W-:-:S05]  /*1310*/  @P0 IMAD.HI.U32 R4, R2, R4, RZ ;  /* 0x0000000402040227 */ /* 0x001fca00078e00ff */
[----:B------:R-:W-:-:S07]  /*1320*/  @P0 SHF.R.U32.HI R2, RZ, R5, R4 ;  /* 0x00000005ff020219 */ /* 0x000fce0000011604 */
.L_x_3880:
[----:B------:R-:W-:-:S05]  /*1330*/  IMAD R3, R2, R9, R9 ;  /* 0x0000000902037224 */ /* 0x000fca00078e0209 */
[----:B------:R-:W-:-:S07]  /*1340*/  VIMNMX R0, R0, R3, PT ;  /* 0x0000000300007248 */ /* 0x000fce0003fe0100 */
.L_x_3878:
        /* <DEDUP_REMOVED lines=24> */
.L_x_3882:
[----:B------:R-:W-:Y:S01]  /*14d0*/  ISETP.NE.AND P0, PT, R9, 0x1, PT ;  /* 0x000000010900780c */ /* 0x000fe20003f05270 */
[----:B------:R-:W-:-:S12]  /*14e0*/  IMAD.MOV.U32 R0, RZ, RZ, R89 ;  /* 0x000000ffff007224 */ /* 0x000fd800078e0059 */
[----:B------:R-:W0:Y:S02]  /*14f0*/  @P0 LDC.64 R2, c[0x0][0x9e8] ;  /* 0x00027a00ff020b82 */ /* 0x000e240000000a00 */
[----:B0-----:R-:W-:-:S05]  /*1500*/  @P0 IMAD.HI.U32 R2, R89, R2, RZ ;  /* 0x0000000259020227 */ /* 0x001fca00078e00ff */
[----:B------:R-:W-:-:S07]  /*1510*/  @P0 SHF.R.U32.HI R0, RZ, R3, R2 ;  /* 0x00000003ff000219 */ /* 0x000fce0000011602 */
.L_x_3883:
[----:B------:R-:W-:-:S05]  /*1520*/  IMAD R0, R0, R9, RZ ;  /* 0x0000000900007224 */ /* 0x000fca00078e02ff */
[----:B------:R-:W-:-:S13]  /*1530*/  R2UR UR5, R0 ;  /* 0x00000000000572ca */ /* 0x000fda00000e0000 */
[----:B------:R-:W-:-:S04]  /*1540*/  UISETP.LT.AND UP0, UPT, UR4, UR5, UPT ;  /* 0x000000050400728c */ /* 0x000fc8000bf01270 */
[----:B------:R-:W-:-:S12]  /*1550*/  USEL UR4, UR4, UR5, !UP0 ;  /* 0x0000000504047287 */ /* 0x000fd8000c000000 */
.L_x_3881:
        /* <DEDUP_REMOVED lines=20> */
[----:B------:R-:W-:Y:S01]  /*16a0*/  CS2R R24, SRZ ;  /* 0x0000000000187805 */ /* 0x000fe2000001ff00 */
[----:B------:R-:W-:Y:S01]  /*16b0*/  IMAD.MOV.U32 R91, RZ, RZ, RZ ;  /* 0x000000ffff5b7224 */ /* 0x000fe200078e00ff */
[----:B------:R-:W-:Y:S02]  /*16c0*/  ISETP.GT.AND P1, PT, R88, UR39, PT ;  /* 0x0000002758007c0c */ /* 0x000fe4000bf24270 */
        /* <DEDUP_REMOVED lines=67> */
.L_x_3885:
        /* <DEDUP_REMOVED lines=56> */
.L_x_4075:
[----:B------:R-:W-:Y:S05]  /*1e80*/  @!P0 BRA `(.L_x_3887) ;  /* 0x0000000000048947 */ /* 0x000fea0003800000 */
[----:B------:R-:W-:Y:S01]  /*1e90*/  BPT.TRAP 0x1 ;  /* 0x000000040000795c */ /* 0x000fe20000300000 */
.L_x_3887:
[----:B0-----:R-:W-:Y:S02]  /*1ea0*/  IMAD.U32 R3, RZ, RZ, UR50 ;  /* 0x00000032ff037e24 */ /* 0x001fe4000f8e00ff */
[----:B------:R-:W-:-:S03]  /*1eb0*/  IMAD.U32 R2, RZ, RZ, UR44 ;  /* 0x0000002cff027e24 */ /* 0x000fc6000f8e00ff */
[----:B------:R-:W-:Y:S02]  /*1ec0*/  LEA R3, R3, UR36, 0x3 ;  /* 0x0000002403037c11 */ /* 0x000fe4000f8e18ff */
[----:B------:R-:W-:-:S04]  /*1ed0*/  SHF.L.U32 R2, R2, 0x1f, RZ ;  /* 0x0000001f02027819 */ /* 0x000fc800000006ff */
[----:B------:R0:W1:Y:S01]  /*1ee0*/  SYNCS.PHASECHK.TRANS64.TRYWAIT P2, [R3+URZ+0x2a830], R2 ;  /* 0x02a83002030075a7 */ /* 0x000062000804017f */
[----:B------:R-:W-:Y:S05]  /*1ef0*/  @!P0 BRA `(.L_x_3888) ;  /* 0x0000000000048947 */ /* 0x000fea0003800000 */
[----:B------:R-:W-:Y:S01]  /*1f00*/  BPT.TRAP 0x1 ;  /* 0x000000040000795c */ /* 0x000fe20000300000 */
.L_x_3888:
[----:B------:R-:W2:Y:S02]  /*1f10*/  S2R R4, SR_TID.X ;  /* 0x0000000000047919 */ /* 0x000ea40000002100 */
[----:B--2---:R-:W-:Y:S01]  /*1f20*/  LOP3.LUT P1, RZ, R4, 0x7f, RZ, 0xc0, !PT ;  /* 0x0000007f04ff7812 */ /* 0x004fe2000782c0ff */
[----:B-1----:R-:W-:-:S12]  /*1f30*/  @P2 BRA `(.L_x_3889) ;  /* 0x0000000000082947 */ /* 0x002fd80003800000 */
[----:B------:R-:W1:Y:S02]  /*1f40*/  SYNCS.PHASECHK.TRANS64.TRYWAIT P2, [R3+URZ+0x2a830], R2 ;  /* 0x02a83002030075a7 */ /* 0x000e64000804017f */
[----:B-1----:R-:W-:Y:S05]  /*1f50*/  @!P2 BRA `(.L_x_3890) ;  /* 0x0000016800aca947 */ /* 0x002fea0003800000 */
.L_x_3889:
        /* <DEDUP_REMOVED lines=15> */
[----:B------:R-:W-:Y:S02]  /*2050*/  UIMAD UR26, UR50, 0x600, UR28 ;  /* 0x00000600321a78a4 */ /* 0x000fe4000f8e021c */
[----:B------:R-:W-:Y:S02]  /*2060*/  UIADD3 UR8, UR24, 0x200, URZ ;  /* 0x0000020018087890 */ /* 0x000fe4000fffe03f */
[----:B------:R-:W-:Y:S02]  /*2070*/  UIADD3 UR6, UR26, 0x2, URZ ;  /* 0x000000021a067890 */ /* 0x000fe4000fffe03f */
[----:B------:R-:W-:Y:S01]  /*2080*/  UIADD3 UR10, UR26, 0x200, URZ ;  /* 0x000002001a0a7890 */ /* 0x000fe2000fffe03f */
[----:B------:R-:W-:-:S02]  /*2090*/  UMOV UR9, 0x80000020 ;  /* 0x8000002000097882 */ /* 0x000fc40000000000 */
[----:B------:R-:W-:Y:S01]  /*20a0*/  QGMMA.64x128x32.F32.E4M3.E4M3 R24, gdesc[UR24], RZ, !UPT, gsb0 ;  /* 0x01e00000181879f3 */ /* 0x000fe2000c0008ff */
        /* <DEDUP_REMOVED lines=13> */
[----:B------:R-:W-:Y:S02]  /*2180*/  ULDC UR29, c[0x0][0x9dc] ;  /* 0x00027700001d7ab9 */ /* 0x000fe40000000800 */
[----:B------:R-:W-:Y:S01]  /*2190*/  ULOP3.LUT UR29, URZ, UR29, URZ, 0x33, !UPT ;  /* 0x0000001d3f1d7292 */ /* 0x000fe2000f8e333f */
[----:B------:R-:W-:Y:S02]  /*21a0*/  WARPGROUP.DEPBAR.LE gsb0, 0x0 ;  /* 0x00008000000079c5 */ /* 0x000fe40000010000 */
[----:B------:R-:W-:-:S06]  /*21b0*/  WARPGROUP.ARRIVE ;  /* 0x00000000000079c5 */ /* 0x000fcc0000000000 */
[----:B------:R-:W-:Y:S01]  /*21c0*/  QGMMA.64x128x32.F32.E4M3.E4M3 R24, gdesc[UR4], R24, gsb0 ;  /* 0x01e00000041879f3 */ /* 0x000fe20008000818 */
[----:B------:R-:W-:Y:S02]  /*21d0*/  ULDC.64 UR6, c[0x0][0x9e0] ;  /* 0x0002780000067ab9 */ /* 0x000fe40000000a00 */
[----:B------:R-:W-:-:S06]  /*21e0*/  UISETP.GE.AND UP0, UPT, UR7, 0x1, UPT ;  /* 0x000000010700788c */ /* 0x000fcc000bf06270 */
[----:B------:R-:W-:Y:S01]  /*21f0*/  PLOP3.LUT P2, PT, PT, PT, UP0, 0x40, 0x0 ;  /* 0x000000000000781c */ /* 0x000fe20003f4e808 */
        /* <DEDUP_REMOVED lines=24> */
[----:B------:R-:W-:Y:S01]  /*2380*/  FMUL.FTZ R12, R0, R34 ;  /* 0x00000022000c7220 */ /* 0x000fe20000410000 */
[----:B------:R2:W3:Y:S01]  /*2390*/  MUFU.TANH R8, R28 ;  /* 0x0000001c00087308 */ /* 0x0004e20000002400 */
[----:B0-----:R-:W-:-:S02]  /*23a0*/  IMAD R70, R88, R7, 0x80 ;  /* 0x0000008058467424 */ /* 0x001fc400078e0207 */
[C---:B------:R-:W-:Y:S01]  /*23b0*/  FMUL.FTZ R15, R0.reuse, R39 ;  /* 0x00000027000f7220 */ /* 0x040fe20000410000 */
[C---:B------:R-:W-:Y:S01]  /*23c0*/  FMUL.FTZ R20, R0.reuse, R42 ;  /* 0x0000002a00147220 */ /* 0x040fe20000410000 */
[C---:B------:R-:W-:Y:S01]  /*23d0*/  FMUL.FTZ R5, R0.reuse, R24 ;  /* 0x0000001800057220 */ /* 0x040fe20000410000 */
[C---:B------:R-:W-:Y:S01]  /*23e0*/  FMUL.FTZ R10, R0.reuse, R30 ;  /* 0x0000001e000a7220 */ /* 0x040fe20000410000 */
[C---:B------:R-:W-:Y:S01]  /*23f0*/  FMUL.FTZ R11, R0.reuse, R31 ;  /* 0x0000001f000b7220 */ /* 0x040fe20000410000 */
[C---:B------:R-:W-:Y:S01]  /*2400*/  FMUL.FTZ R26, R0.reuse, R50 ;  /* 0x00000032001a7220 */ /* 0x040fe20000410000 */
[----:B------:R0:W4:Y:S01]  /*2410*/  MUFU.TANH R6, R25 ;  /* 0x0000001900067308 */ /* 0x0001220000002400 */
[C---:B------:R-:W-:Y:S01]  /*2420*/  FMUL.FTZ R27, R0.reuse, R51 ;  /* 0x00000033001b7220 */ /* 0x040fe20000410000 */
[C---:B--2---:R-:W-:Y:S01]  /*2430*/  FMUL.FTZ R28, R0.reuse, R54 ;  /* 0x00000036001c7220 */ /* 0x044fe20000410000 */
[----:B------:R-:W-:Y:S02]  /*2440*/  IMAD.IADD R7, R17, 0x1, R70 ;  /* 0x0000000111077824 */ /* 0x000fe400078e0246 */
        /* <DEDUP_REMOVED lines=10> */
[C---:B0-----:R-:W-:Y:S01]  /*24f0*/  FMUL.FTZ R25, R0.reuse, R47 ;  /* 0x0000002f00197220 */ /* 0x041fe20000410000 */
[C---:B------:R-:W-:Y:S01]  /*2500*/  FMUL.FTZ R48, R0.reuse, R48 ;  /* 0x0000003000307220 */ /* 0x040fe20000410000 */
[----:B------:R0:W1:Y:S01]  /*2510*/  MUFU.TANH R91, R32 ;  /* 0x00000020005b7308 */ /* 0x0000620000002400 */
[C---:B--2---:R-:W-:Y:S01]  /*2520*/  FMUL.FTZ R29, R0.reuse, R55 ;  /* 0x00000037001d7220 */ /* 0x044fe20000410000 */
[C---:B------:R-:W-:Y:S01]  /*2530*/  FMUL.FTZ R56, R0.reuse, R56 ;  /* 0x0000003800387220 */ /* 0x040fe20000410000 */
[C---:B------:R-:W-:Y:S01]  /*2540*/  FMUL.FTZ R57, R0.reuse, R57 ;  /* 0x0000003900397220 */ /* 0x040fe20000410000 */
[C---:B------:R-:W-:Y:S01]  /*2550*/  FMUL.FTZ R30, R0.reuse, R58 ;  /* 0x0000003a001e7220 */ /* 0x040fe20000410000 */
[C---:B------:R-:W-:Y:S01]  /*2560*/  FMUL.FTZ R31, R0.reuse, R59 ;  /* 0x0000003b001f7220 */ /* 0x040fe20000410000 */
[C---:B------:R-:W-:Y:S01]  /*2570*/  FMUL.FTZ R60, R0.reuse, R60 ;  /* 0x0000003c003c7220 */ /* 0x040fe20000410000 */
[C---:B------:R-:W-:Y:S01]  /*2580*/  FMUL.FTZ R61, R0.reuse, R61 ;  /* 0x0000003d003d7220 */ /* 0x040fe20000410000 */
[----:B------:R2:W1:Y:S01]  /*2590*/  MUFU.TANH R34, R40 ;  /* 0x0000002800227308 */ /* 0x0004620000002400 */
[C---:B0-----:R-:W-:Y:S01]  /*25a0*/  FMUL.FTZ R32, R0.reuse, R62 ;  /* 0x0000003e00207220 */ /* 0x041fe20000410000 */
[C---:B------:R-:W-:Y:S01]  /*25b0*/  FMUL.FTZ R73, R0.reuse, R73 ;  /* 0x0000004900497220 */ /* 0x040fe20000410000 */
[C---:B------:R-:W-:Y:S01]  /*25c0*/  FMUL.FTZ R75, R0.reuse, R75 ;  /* 0x0000004b004b7220 */ /* 0x040fe20000410000 */
[C---:B------:R-:W-:Y:S01]  /*25d0*/  FMUL.FTZ R76, R0.reuse, R76 ;  /* 0x0000004c004c7220 */ /* 0x040fe20000410000 */
[C---:B------:R-:W-:Y:S01]  /*25e0*/  FMUL.FTZ R77, R0.reuse, R77 ;  /* 0x0000004d004d7220 */ /* 0x040fe20000410000 */
[C---:B------:R-:W-:Y:S01]  /*25f0*/  FMUL.FTZ R78, R0.reuse, R78 ;  /* 0x0000004e004e7220 */ /* 0x040fe20000410000 */
        /* <DEDUP_REMOVED lines=17> */
[C---:B------:R-:W-:Y:S01]  /*2710*/  FMUL.FTZ R69, R0.reuse, R69 ;  /* 0x0000004500457220 */ /* 0x040fe20000410000 */
[C---:B--2---:R-:W-:Y:S01]  /*2720*/  FMUL.FTZ R53, R0.reuse, R86 ;  /* 0x0000005600357220 */ /* 0x044fe20000410000 */
[C---:B------:R-:W-:Y:S01]  /*2730*/  FMUL.FTZ R71, R0.reuse, R71 ;  /* 0x0000004700477220 */ /* 0x040fe20000410000 */
[C---:B------:R-:W-:Y:S01]  /*2740*/  FMUL.FTZ R72, R0.reuse, R72 ;  /* 0x0000004800487220 */ /* 0x040fe20000410000 */
[C---:B------:R-:W-:Y:S01]  /*2750*/  FMUL.FTZ R74, R0.reuse, R74 ;  /* 0x0000004a004a7220 */ /* 0x040fe20000410000 */
[----:B------:R0:W-:Y:S01]  /*2760*/  @!P1 SYNCS.ARRIVE.TRANS64.RED.A1T0 RZ, [R3+URZ], RZ ;  /* 0x000000ff03ff99a7 */ /* 0x0001e2000810043f */
[----:B------:R-:W2:Y:S01]  /*2770*/  MUFU.TANH R5, R5 ;  /* 0x0000000500057308 */ /* 0x000ea20000002400 */
[----:B------:R-:W-:Y:S01]  /*2780*/  FMUL.FTZ R33, R0, R33 ;  /* 0x0000002100217220 */ /* 0x000fe20000410000 */
[----:B------:R-:W-:Y:S01]  /*2790*/  IMAD R82, R16, -0x2, R7 ;  /* 0xfffffffe10527824 */ /* 0x000fe200078e0207 */
[----:B------:R-:W-:-:S02]  /*27a0*/  LEA R79, R88, 0xffffff80, 0x7 ;  /* 0xffffff80584f7811 */ /* 0x000fc400078e38ff */
[----:B0-----:R-:W-:-:S03]  /*27b0*/  IADD3 R3, -R18, 0x1, R7 ;  /* 0x0000000112037810 */ /* 0x001fc60007ffe107 */
[----:B------:R-:W0:Y:S02]  /*27c0*/  MUFU.TANH R2, R2 ;  /* 0x0000000200027308 */ /* 0x000e240000002400 */
[----:B------:R-:W-:Y:S02]  /*27d0*/  IMAD R4, R16, -0x2, R3 ;  /* 0xfffffffe10047824 */ /* 0x000fe400078e0203 */
[----:B------:R-:W-:-:S04]  /*27e0*/  IMAD R3, R93, 0x80, R203 ;  /* 0x000000805d037824 */ /* 0x000fc800078e02cb */
[----:B------:R-:W0:Y:S01]  /*27f0*/  MUFU.TANH R9, R9 ;  /* 0x0000000900097308 */ /* 0x000e220000002400 */
[C---:B------:R-:W-:Y:S02]  /*2800*/  VIADD R83, R4.reuse, UR6 ;  /* 0x0000000604537c36 */ /* 0x040fe40008000000 */
[----:B------:R-:W-:-:S03]  /*2810*/  VIADD R86, R4, UR29 ;  /* 0x0000001d04567c36 */ /* 0x000fc60008000000 */
[----:B------:R-:W-:Y:S02]  /*2820*/  VIADDMNMX R7, R3, R83, R82, PT ;  /* 0x0000005303077246 */ /* 0x000fe40003800152 */
        /* <DEDUP_REMOVED lines=52> */
[----:B------:R5:W0:Y:S02]  /*2b70*/  MUFU.TANH R92, R33 ;  /* 0x00000021005c7308 */ /* 0x000a240000002400 */
[----:B-----5:R-:W-:Y:S01]  /*2b80*/  IMAD.IADD R33, R86, 0x1, R3 ;  /* 0x0000000156217824 */ /* 0x020fe200078e0203 */
[----:B-1234-:R-:W-:Y:S06]  /*2b90*/  @P2 BRA `(.L_x_3891) ;  /* 0x0000000000582947 */ /* 0x01efec0003800000 */
        /* <DEDUP_REMOVED lines=12> */
.L_x_3893:
[----:B------:R-:W-:-:S06]  /*2c60*/  UISETP.NE.AND UP1, UPT, UR7, 0x1, UPT ;  /* 0x000000010700788c */ /* 0x000fcc000bf25270 */
[----:B------:R-:W-:-:S05]  /*2c70*/  PLOP3.LUT P2, PT, PT, PT, UP1, 0x80, 0x0 ;  /* 0x000000000000781c */ /* 0x000fca0003f4f018 */
[----:B------:R-:W-:-:S08]  /*2c80*/  @UP1 ULDC.64 UR10, c[0x0][0x9e8] ;  /* 0x00027a00000a1ab9 */ /* 0x000fd00000000a00 */
[----:B------:R-:W-:-:S05]  /*2c90*/  @P2 IMAD.HI.U32 R35, R4, UR10, RZ ;  /* 0x0000000a04232c27 */ /* 0x000fca000f8e00ff */
[----:B------:R-:W-:-:S07]  /*2ca0*/  @P2 SHF.R.U32.HI R4, RZ, UR11, R35 ;  /* 0x0000000bff042c19 */ /* 0x000fce0008011623 */
.L_x_3894:
[----:B------:R-:W-:Y:S05]  /*2cb0*/  BSYNC B0 ;  /* 0x0000000000007941 */ /* 0x000fea0003800000 */
.L_x_3892:
[----:B------:R-:W-:-:S04]  /*2cc0*/  IMAD R35, R4, UR7, -R79 ;  /* 0x0000000704237c24 */ /* 0x000fc8000f8e0a4f */
[----:B------:R-:W-:-:S05]  /*2cd0*/  IMAD R4, R16, -0x2, R35 ;  /* 0xfffffffe10047824 */ /* 0x000fca00078e0223 */
[----:B------:R-:W-:Y:S02]  /*2ce0*/  VIMNMX R33, R33, R4, !PT ;  /* 0x0000000421217248 */ /* 0x000fe40007fe0100 */
[----:B------:R-:W-:-:S07]  /*2cf0*/  VIADDMNMX R7, R4, UR7, R7, PT ;  /* 0x0000000704077c46 */ /* 0x000fce000b800107 */
.L_x_3891:
[C---:B------:R-:W-:Y:S02]  /*2d00*/  ISETP.GE.AND P2, PT, R70.reuse, 0x2, PT ;  /* 0x000000024600780c */ /* 0x040fe40003f46270 */
[C---:B------:R-:W-:Y:S02]  /*2d10*/  ISETP.GE.AND P5, PT, R70.reuse, 0xa, PT ;  /* 0x0000000a4600780c */ /* 0x040fe40003fa6270 */
[----:B------:R-:W-:Y:S02]  /*2d20*/  ISETP.GT.AND P3, PT, R33, 0x1, !P2 ;  /* 0x000000012100780c */ /* 0x000fe40005764270 */
[----:B------:R-:W-:Y:S02]  /*2d30*/  ISETP.GE.AND P4, PT, R70, 0x9, PT ;  /* 0x000000094600780c */ /* 0x000fe40003f86270 */
[----:B------:R-:W-:Y:S02]  /*2d40*/  ISETP.LT.OR P3, PT, R7, 0x2, P3 ;  /* 0x000000020700780c */ /* 0x000fe40001f61670 */
[----:B------:R-:W-:-:S02]  /*2d50*/  P2R R35, PR, RZ, 0x10 ;  /* 0x00000010ff237803 */ /* 0x000fc40000000000 */
[----:B------:R-:W-:Y:S02]  /*2d60*/  FSEL R100, R6, -INF , !P3 ;  /* 0xff80000006647808 */ /* 0x000fe40005800000 */
[----:B------:R-:W-:Y:S02]  /*2d70*/  ISETP.GT.AND P3, PT, R33, 0x9, !P5 ;  /* 0x000000092100780c */ /* 0x000fe40006f64270 */
[----:B------:R-:W-:Y:S02]  /*2d80*/  P2R R87, PR, RZ, 0x20 ;  /* 0x00000020ff577803 */ /* 0x000fe40000000000 */
[----:B------:R-:W-:Y:S02]  /*2d90*/  ISETP.LT.OR P3, PT, R7, 0xa, P3 ;  /* 0x0000000a0700780c */ /* 0x000fe40001f61670 */
[----:B------:R-:W-:Y:S02]  /*2da0*/  ISETP.GT.AND P4, PT, R33, 0x8, !P4 ;  /* 0x000000082100780c */ /* 0x000fe40006784270 */
[----:B------:R-:W-:-:S02]  /*2db0*/  ISETP.GE.AND P5, PT, R70, 0x11, PT ;  /* 0x000000114600780c */ /* 0x000fc40003fa6270 */
[----:B------:R-:W-:Y:S02]  /*2dc0*/  FSEL R90, R90, -INF , !P3 ;  /* 0xff8000005a5a7808 */ /* 0x000fe40005800000 */
[----:B------:R-:W-:Y:S02]  /*2dd0*/  ISETP.LT.OR P4, PT, R7, 0x9, P4 ;  /* 0x000000090700780c */ /* 0x000fe40002781670 */
        /* <DEDUP_REMOVED lines=9> */
[----:B0-----:R-:W-:-:S02]  /*2e70*/  FSEL R92, R92, -INF , !P3 ;  /* 0xff8000005c5c7808 */ /* 0x001fc40005800000 */
        /* <DEDUP_REMOVED lines=18> */
[C---:B------:R-:W-:Y:S02]  /*2fa0*/  ISETP.GE.AND P4, PT, R70.reuse, 0x29, PT ;  /* 0x000000294600780c */ /* 0x040fe40003f86270 */
        /* <DEDUP_REMOVED lines=91> */
[----:B------:R-:W-:Y:S02]  /*3560*/  ISETP.GE.AND P3, PT, R70, 0x71, PT ;  /* 0x000000714600780c */ /* 0x000fe40003f66270 */
[----:B------:R-:W-:Y:S02]  /*3570*/  IADD3 R73, R86, 0x8, R3 ;  /* 0x0000000856497810 */ /* 0x000fe40007ffe003 */
        /* <DEDUP_REMOVED lines=16> */
[----:B------:R-:W-:Y:S01]  /*3680*/  ISETP.GE.AND P6, PT, R70, 0x7a, PT ;  /* 0x0000007a4600780c */ /* 0x000fe20003fc6270 */
[----:B------:R-:W-:-:S03]  /*3690*/  VIADD R70, R3, 0x8 ;  /* 0x0000000803467836 */ /* 0x000fc60000000000 */
[----:B------:R-:W-:Y:S02]  /*36a0*/  P2R R76, PR, RZ, 0x40 ;  /* 0x00000040ff4c7803 */ /* 0x000fe40000000000 */
[----:B------:R-:W-:Y:S02]  /*36b0*/  ISETP.GT.AND P6, PT, R33, 0x79, !P6 ;  /* 0x000000792100780c */ /* 0x000fe400077c4270 */
[----:B------:R-:W-:Y:S02]  /*36c0*/  VIADDMNMX R70, R70, R83, R82, PT ;  /* 0x0000005346467246 */ /* 0x000fe40003800152 */
[----:B------:R-:W-:-:S04]  /*36d0*/  ISETP.LT.OR P6, PT, R7, 0x7a, P6 ;  /* 0x0000007a0700780c */ /* 0x000fc800037c1670 */
[----:B------:R-:W-:Y:S02]  /*36e0*/  FSEL R5, R85, -INF , !P6 ;  /* 0xff80000055057808 */ /* 0x000fe40007000000 */
[----:B------:R-:W-:-:S13]  /*36f0*/  PLOP3.LUT P6, PT, PT, PT, UP0, 0x40, 0x0 ;  /* 0x000000000000781c */ /* 0x000fda0003fce808 */
        /* <DEDUP_REMOVED lines=15> */
.L_x_3897:
[----:B------:R-:W-:-:S06]  /*37f0*/  UISETP.NE.AND UP1, UPT, UR7, 0x1, UPT ;  /* 0x000000010700788c */ /* 0x000fcc000bf25270 */
[----:B------:R-:W-:-:S05]  /*3800*/  PLOP3.LUT P6, PT, PT, PT, UP1, 0x80, 0x0 ;  /* 0x000000000000781c */ /* 0x000fca0003fcf018 */
[----:B------:R-:W-:-:S08]  /*3810*/  @UP1 ULDC.64 UR10, c[0x0][0x9e8] ;  /* 0x00027a00000a1ab9 */ /* 0x000fd00000000a00 */
[----:B------:R-:W-:Y:S01]  /*3820*/  @P6 IMAD.HI.U32 R33, R7, UR10, RZ ;  /* 0x0000000a07216c27 */ /* 0x000fe2000f8e00ff */
[----:B------:R-:W-:-:S13]  /*3830*/  PLOP3.LUT P6, PT, PT, PT, UP1, 0x80, 0x0 ;  /* 0x000000000000781c */ /* 0x000fda0003fcf018 */
[----:B------:R-:W-:-:S07]  /*3840*/  @P6 SHF.R.U32.HI R7, RZ, UR11, R33 ;  /* 0x0000000bff076c19 */ /* 0x000fce0008011621 */
.L_x_3898:
[----:B------:R-:W-:Y:S05]  /*3850*/  BSYNC B0 ;  /* 0x0000000000007941 */ /* 0x000fea0003800000 */
.L_x_3896:
[----:B------:R-:W-:-:S04]  /*3860*/  IMAD R7, R7, UR7, -R79 ;  /* 0x0000000707077c24 */ /* 0x000fc8000f8e0a4f */
[----:B------:R-:W-:-:S05]  /*3870*/  IMAD R7, R16, -0x2, R7 ;  /* 0xfffffffe10077824 */ /* 0x000fca00078e0207 */
[----:B------:R-:W-:Y:S02]  /*3880*/  VIMNMX R73, R73, R7, !PT ;  /* 0x0000000749497248 */ /* 0x000fe40007fe0100 */
[----:B------:R-:W-:-:S07]  /*3890*/  VIADDMNMX R70, R7, UR7, R70, PT ;  /* 0x0000000707467c46 */ /* 0x000fce000b800146 */
.L_x_3895:
        /* <DEDUP_REMOVED lines=20> */
[----:B------:R-:W-:Y:S02]  /*39e0*/  ISETP.GT.AND P2, PT, R73, 0x10, !P6 ;  /* 0x000000104900780c */ /* 0x000fe40007744270 */
[----:B------:R-:W-:Y:S02]  /*39f0*/  ISETP.NE.AND P6, PT, R39, RZ, PT ;  /* 0x000000ff2700720c */ /* 0x000fe40003fc5270 */
[----:B------:R-:W-:Y:S02]  /*3a00*/  ISETP.LT.OR P2, PT, R70, 0x11, P2 ;  /* 0x000000114600780c */ /* 0x000fe40001741670 */
[----:B------:R-:W-:Y:S02]  /*3a10*/  ISETP.GT.AND P3, PT, R73, 0x70, !P3 ;  /* 0x000000704900780c */ /* 0x000fe40005f64270 */
[----:B------:R-:W-:-:S02]  /*3a20*/  FSEL R12, R12, -INF , !P2 ;  /* 0xff8000000c0c7808 */ /* 0x000fc40005000000 */
[----:B------:R-:W-:Y:S02]  /*3a30*/  ISETP.NE.AND P2, PT, R91, RZ, PT ;  /* 0x000000ff5b00720c */ /* 0x000fe40003f45270 */
[C---:B------:R-:W-:Y:S02]  /*3a40*/  ISETP.GT.AND P4, PT, R73.reuse, 0x71, !P4 ;  /* 0x000000714900780c */ /* 0x040fe40006784270 */
[C---:B------:R-:W-:Y:S02]  /*3a50*/  ISETP.GT.AND P2, PT, R73.reuse, 0x11, !P2 ;  /* 0x000000114900780c */ /* 0x040fe40005744270 */
[C---:B------:R-:W-:Y:S02]  /*3a60*/  ISETP.LT.OR P3, PT, R70.reuse, 0x71, P3 ;  /* 0x000000714600780c */ /* 0x040fe40001f61670 */
[----:B------:R-:W-:Y:S02]  /*3a70*/  ISETP.LT.OR P2, PT, R70, 0x12, P2 ;  /* 0x000000124600780c */ /* 0x000fe40001741670 */
[----:B------:R-:W-:-:S02]  /*3a80*/  ISETP.GT.AND P5, PT, R73, 0x78, !P5 ;  /* 0x000000784900780c */ /* 0x000fc40006fa4270 */
[----:B------:R-:W-:Y:S02]  /*3a90*/  FSEL R13, R13, -INF , !P2 ;  /* 0xff8000000d0d7808 */ /* 0x000fe40005000000 */
[----:B------:R-:W-:Y:S02]  /*3aa0*/  ISETP.NE.AND P2, PT, R99, RZ, PT ;  /* 0x000000ff6300720c */ /* 0x000fe40003f45270 */
[----:B------:R-:W-:Y:S02]  /*3ab0*/  ISETP.LT.OR P4, PT, R70, 0x72, P4 ;  /* 0x000000724600780c */ /* 0x000fe40002781670 */
[----:B------:R-:W-:Y:S02]  /*3ac0*/  ISETP.GT.AND P2, PT, R73, 0x18, !P2 ;  /* 0x000000184900780c */ /* 0x000fe40005744270 */
[----:B------:R-:W-:Y:S02]  /*3ad0*/  FSEL R52, R52, -INF , !P3 ;  /* 0xff80000034347808 */ /* 0x000fe40005800000 */
[----:B------:R-:W-:-:S02]  /*3ae0*/  ISETP.LT.OR P2, PT, R70, 0x19, P2 ;  /* 0x000000194600780c */ /* 0x000fc40001741670 */
[----:B------:R-:W-:Y:S02]  /*3af0*/  ISETP.LT.OR P5, PT, R70, 0x79, P5 ;  /* 0x000000794600780c */ /* 0x000fe40002fa1670 */
[----:B------:R-:W-:Y:S02]  /*3b00*/  FSEL R14, R14, -INF , !P2 ;  /* 0xff8000000e0e7808 */ /* 0x000fe40005000000 */
[----:B------:R-:W-:Y:S02]  /*3b10*/  ISETP.NE.AND P2, PT, R101, RZ, PT ;  /* 0x000000ff6500720c */ /* 0x000fe40003f45270 */
[----:B------:R-:W-:Y:S02]  /*3b20*/  FSEL R53, R53, -INF , !P5 ;  /* 0xff80000035357808 */ /* 0x000fe40006800000 */
[----:B------:R-:W-:Y:S02]  /*3b30*/  ISETP.GT.AND P2, PT, R73, 0x19, !P2 ;  /* 0x000000194900780c */ /* 0x000fe40005744270 */
[----:B------:R-:W-:-:S02]  /*3b40*/  R2UR UR14, R89 ;  /* 0x00000000590e72ca */ /* 0x000fc400000e0000 */
[----:B------:R-:W-:-:S04]  /*3b50*/  ISETP.LT.OR P2, PT, R70, 0x1a, P2 ;  /* 0x0000001a4600780c */ /* 0x000fc80001741670 */
[----:B------:R-:W-:Y:S02]  /*3b60*/  FSEL R15, R15, -INF , !P2 ;  /* 0xff8000000f0f7808 */ /* 0x000fe40005000000 */
[----:B------:R-:W-:-:S04]  /*3b70*/  ISETP.NE.AND P2, PT, R37, RZ, PT ;  /* 0x000000ff2500720c */ /* 0x000fc80003f45270 */
[----:B------:R-:W-:Y:S01]  /*3b80*/  ISETP.GT.AND P2, PT, R73, 0x20, !P2 ;  /* 0x000000204900780c */ /* 0x000fe20005744270 */
[----:B------:R-:W-:-:S03]  /*3b90*/  UIADD3 UR6, UR14, UR6, URZ ;  /* 0x000000060e067290 */ /* 0x000fc6000fffe03f */
        /* <DEDUP_REMOVED lines=37> */
[----:B------:R-:W-:Y:S02]  /*3df0*/  FMNMX.FTZ R42, R71, R42, !PT ;  /* 0x0000002a472a7209 */ /* 0x000fe40007810000 */
[----:B------:R-:W-:Y:S02]  /*3e00*/  ISETP.NE.AND P2, PT, R105, RZ, PT ;  /* 0x000000ff6900720c */ /* 0x000fe40003f45270 */
[----:B------:R-:W-:Y:S02]  /*3e10*/  FMNMX.FTZ R42, R49, R42, !PT ;  /* 0x0000002a312a7209 */ /* 0x000fe40007810000 */
[----:B------:R-:W-:-:S02]  /*3e20*/  ISETP.GT.AND P2, PT, R73, 0x41, !P2 ;  /* 0x000000414900780c */ /* 0x000fc40005744270 */
[----:B------:R-:W-:Y:S02]  /*3e30*/  FMNMX.FTZ R7, R69, R42, !PT ;  /* 0x0000002a45077209 */ /* 0x000fe40007810000 */
[----:B------:R-:W-:Y:S02]  /*3e40*/  ISETP.LT.OR P2, PT, R70, 0x42, P2 ;  /* 0x000000424600780c */ /* 0x000fe40001741670 */
[----:B------:R-:W-:Y:S02]  /*3e50*/  FMNMX.FTZ R42, R68, R7, !PT ;  /* 0x00000007442a7209 */ /* 0x000fe40007810000 */
[----:B------:R-:W-:Y:S02]  /*3e60*/  FSEL R31, R31, -INF , !P2 ;  /* 0xff8000001f1f7808 */ /* 0x000fe40005000000 */
[----:B------:R-:W-:Y:S02]  /*3e70*/  FMNMX.FTZ R7, R67, R42, !PT ;  /* 0x0000002a43077209 */ /* 0x000fe40007810000 */
[----:B------:R-:W-:-:S02]  /*3e80*/  ISETP.NE.AND P2, PT, R107, RZ, PT ;  /* 0x000000ff6b00720c */ /* 0x000fc40003f45270 */
[----:B------:R-:W-:Y:S02]  /*3e90*/  FMNMX.FTZ R42, R66, R7, !PT ;  /* 0x00000007422a7209 */ /* 0x000fe40007810000 */
[----:B------:R-:W-:Y:S02]  /*3ea0*/  ISETP.GT.AND P2, PT, R73, 0x48, !P2 ;  /* 0x000000484900780c */ /* 0x000fe40005744270 */
[----:B------:R-:W-:Y:S02]  /*3eb0*/  FMNMX.FTZ R7, R65, R42, !PT ;  /* 0x0000002a41077209 */ /* 0x000fe40007810000 */
[----:B------:R-:W-:Y:S02]  /*3ec0*/  ISETP.LT.OR P2, PT, R70, 0x49, P2 ;  /* 0x000000494600780c */ /* 0x000fe40001741670 */
[----:B------:R-:W-:Y:S02]  /*3ed0*/  FMNMX.FTZ R42, R64, R7, !PT ;  /* 0x00000007402a7209 */ /* 0x000fe40007810000 */
[----:B------:R-:W-:-:S02]  /*3ee0*/  FSEL R32, R32, -INF , !P2 ;  /* 0xff80000020207808 */ /* 0x000fc40005000000 */
[----:B------:R-:W-:Y:S02]  /*3ef0*/  FMNMX.FTZ R7, R63, R42, !PT ;  /* 0x0000002a3f077209 */ /* 0x000fe40007810000 */
        /* <DEDUP_REMOVED lines=24> */
[----:B------:R-:W-:-:S03]  /*4080*/  ISETP.NE.AND P2, PT, R43, RZ, PT ;  /* 0x000000ff2b00720c */ /* 0x000fc60003f45270 */
[----:B------:R-:W0:Y:S01]  /*4090*/  SHFL.BFLY PT, R7, R42, 0x2, 0x1f ;  /* 0x0c401f002a077f89 */ /* 0x000e2200000e0000 */
        /* <DEDUP_REMOVED lines=8> */
[----:B0-----:R-:W-:Y:S02]  /*4120*/  FMNMX.FTZ R41, R42, R7, !PT ;  /* 0x000000072a297209 */ /* 0x001fe40007810000 */
[----:B------:R-:W-:-:S03]  /*4130*/  ISETP.GT.AND P2, PT, R73, 0x60, !P2 ;  /* 0x000000604900780c */ /* 0x000fc60005744270 */
[----:B------:R-:W0:Y:S01]  /*4140*/  SHFL.BFLY PT, R44, R41, 0x1, 0x1f ;  /* 0x0c201f00292c7f89 */ /* 0x000e2200000e0000 */
        /* <DEDUP_REMOVED lines=8> */
[----:B0-----:R-:W-:Y:S01]  /*41d0*/  FMNMX.FTZ R7, R41, R44, !PT ;  /* 0x0000002c29077209 */ /* 0x001fe20007810000 */
[----:B------:R-:W-:Y:S01]  /*41e0*/  IMAD.U32 R44, RZ, RZ, UR10 ;  /* 0x0000000aff2c7e24 */ /* 0x000fe2000f8e00ff */
[----:B------:R-:W-:-:S03]  /*41f0*/  ISETP.LT.OR P2, PT, R70, 0x69, P2 ;  /* 0x000000694600780c */ /* 0x000fc60001741670 */
[C---:B------:R-:W-:Y:S01]  /*4200*/  FFMA.FTZ R43, R7.reuse, R44, -8 ;  /* 0xc1000000072b7423 */ /* 0x040fe2000001002c */
        /* <DEDUP_REMOVED lines=13> */
[----:B------:R-:W-:Y:S01]  /*42e0*/  MUFU.EX2 R41, R41 ;  /* 0x0000002900297308 */ /* 0x000fe20000000800 */
[----:B------:R-:W-:Y:S01]  /*42f0*/  FMNMX.FTZ R45, R76, R9, !PT ;  /* 0x000000094c2d7209 */ /* 0x000fe20007810000 */
[--C-:B------:R-:W-:Y:S01]  /*4300*/  FFMA.FTZ R44, R90, UR10, -R77.reuse ;  /* 0x0000000a5a2c7c23 */ /* 0x100fe2000801084d */
[----:B------:R-:W-:Y:S01]  /*4310*/  ISETP.GT.AND P2, PT, R73, 0x69, !P2 ;  /* 0x000000694900780c */ /* 0x000fe20005744270 */
[--C-:B------:R-:W-:Y:S01]  /*4320*/  FFMA.FTZ R42, R104, UR10, -R77.reuse ;  /* 0x0000000a682a7c23 */ /* 0x100fe2000801084d */
[----:B------:R-:W-:Y:S01]  /*4330*/  FMNMX.FTZ R48, R10, R45, !PT ;  /* 0x0000002d0a307209 */ /* 0x000fe20007810000 */
[--C-:B------:R-:W-:Y:S01]  /*4340*/  FFMA.FTZ R56, R56, UR10, -R77.reuse ;  /* 0x0000000a38387c23 */ /* 0x100fe2000801084d */
[----:B------:R-:W-:Y:S01]  /*4350*/  ISETP.LT.OR P2, PT, R70, 0x6a, P2 ;  /* 0x0000006a4600780c */ /* 0x000fe20001741670 */
[----:B------:R-:W0:Y:S01]  /*4360*/  MUFU.EX2 R2, R2 ;  /* 0x0000000200027308 */ /* 0x000e220000000800 */
[----:B------:R-:W-:Y:S01]  /*4370*/  FMNMX.FTZ R45, R11, R48, !PT ;  /* 0x000000300b2d7209 */ /* 0x000fe20007810000 */
[--C-:B------:R-:W-:Y:S01]  /*4380*/  FFMA.FTZ R46, R46, UR10, -R77.reuse ;  /* 0x0000000a2e2e7c23 */ /* 0x100fe2000801084d */
[----:B------:R-:W-:Y:S01]  /*4390*/  ISETP.LT.OR P6, PT, R70, 0x7a, P6 ;  /* 0x0000007a4600780c */ /* 0x000fe200037c1670 */
[--C-:B------:R-:W-:Y:S01]  /*43a0*/  FFMA.FTZ R70, R57, UR10, -R77.reuse ;  /* 0x0000000a39467c23 */ /* 0x100fe2000801084d */
[----:B------:R-:W-:Y:S01]  /*43b0*/  FMNMX.FTZ R48, R12, R45, !PT ;  /* 0x0000002d0c307209 */ /* 0x000fe20007810000 */
[--C-:B------:R-:W-:Y:S01]  /*43c0*/  FFMA.FTZ R47, R47, UR10, -R77.reuse ;  /* 0x0000000a2f2f7c23 */ /* 0x100fe2000801084d */
[----:B------:R-:W-:Y:S01]  /*43d0*/  FSEL R54, R54, -INF , !P6 ;  /* 0xff80000036367808 */ /* 0x000fe20007000000 */
[----:B------:R1:W-:Y:S01]  /*43e0*/  MUFU.EX2 R45, R79 ;  /* 0x0000004f002d7308 */ /* 0x0003e20000000800 */
[----:B------:R-:W-:Y:S01]  /*43f0*/  FMNMX.FTZ R75, R13, R48, !PT ;  /* 0x000000300d4b7209 */ /* 0x000fe20007810000 */
[--C-:B------:R-:W-:Y:S01]  /*4400*/  FFMA.FTZ R48, R106, UR10, -R77.reuse ;  /* 0x0000000a6a307c23 */ /* 0x100fe2000801084d */
[----:B------:R-:W-:-:S01]  /*4410*/  FFMA.FTZ R49, R49, UR10, -R77 ;  /* 0x0000000a31317c23 */ /* 0x000fc2000801084d */
[--C-:B------:R-:W-:Y:S01]  /*4420*/  FFMA.FTZ R65, R65, UR10, -R77.reuse ;  /* 0x0000000a41417c23 */ /* 0x100fe2000801084d */
[----:B------:R-:W-:Y:S01]  /*4430*/  FMNMX.FTZ R78, R14, R75, !PT ;  /* 0x0000004b0e4e7209 */ /* 0x000fe20007810000 */
[--C-:B------:R-:W-:Y:S01]  /*4440*/  FFMA.FTZ R64, R64, UR10, -R77.reuse ;  /* 0x0000000a40407c23 */ /* 0x100fe2000801084d */
[----:B------:R-:W-:-:S01]  /*4450*/  FFMA.FTZ R63, R63, UR10, -R77 ;  /* 0x0000000a3f3f7c23 */ /* 0x000fc2000801084d */
[----:B------:R-:W2:Y:S01]  /*4460*/  MUFU.EX2 R43, R43 ;  /* 0x0000002b002b7308 */ /* 0x000ea20000000800 */
[----:B------:R-:W-:Y:S01]  /*4470*/  FMNMX.FTZ R75, R15, R78, !PT ;  /* 0x0000004e0f4b7209 */ /* 0x000fe20007810000 */
[--C-:B------:R-:W-:Y:S01]  /*4480*/  FFMA.FTZ R78, R74, UR10, -R77.reuse ;  /* 0x0000000a4a4e7c23 */ /* 0x100fe2000801084d */
[----:B-1----:R-:W-:-:S01]  /*4490*/  FFMA.FTZ R79, R68, UR10, -R77 ;  /* 0x0000000a444f7c23 */ /* 0x002fc2000801084d */
[--C-:B------:R-:W-:Y:S01]  /*44a0*/  FFMA.FTZ R62, R62, UR10, -R77.reuse ;  /* 0x0000000a3e3e7c23 */ /* 0x100fe2000801084d */
[----:B------:R-:W-:Y:S01]  /*44b0*/  FMNMX.FTZ R74, R20, R75, !PT ;  /* 0x0000004b144a7209 */ /* 0x000fe20007810000 */
[--C-:B------:R-:W-:Y:S01]  /*44c0*/  FFMA.FTZ R61, R61, UR10, -R77.reuse ;  /* 0x0000000a3d3d7c23 */ /* 0x100fe2000801084d */
[----:B------:R-:W-:-:S01]  /*44d0*/  FFMA.FTZ R60, R60, UR10, -R77 ;  /* 0x0000000a3c3c7c23 */ /* 0x000fc2000801084d */
[----:B------:R1:W-:Y:S01]  /*44e0*/  MUFU.EX2 R81, R78 ;  /* 0x0000004e00517308 */ /* 0x0003e20000000800 */
[----:B------:R-:W-:Y:S01]  /*44f0*/  FMNMX.FTZ R75, R21, R74, !PT ;  /* 0x0000004a154b7209 */ /* 0x000fe20007810000 */
[--C-:B------:R-:W-:Y:S01]  /*4500*/  FFMA.FTZ R59, R59, UR10, -R77.reuse ;  /* 0x0000000a3b3b7c23 */ /* 0x100fe2000801084d */
[----:B------:R-:W-:-:S01]  /*4510*/  FFMA.FTZ R4, R4, UR10, -R77 ;  /* 0x0000000a04047c23 */ /* 0x000fc2000801084d */
[----:B------:R-:W-:Y:S01]  /*4520*/  FFMA.FTZ R5, R5, UR10, -R77 ;  /* 0x0000000a05057c23 */ /* 0x000fe2000801084d */
[----:B------:R-:W-:-:S03]  /*4530*/  FMNMX.FTZ R74, R24, R75, !PT ;  /* 0x0000004b184a7209 */ /* 0x000fc60007810000 */
[----:B------:R-:W3:Y:S01]  /*4540*/  MUFU.EX2 R44, R44 ;  /* 0x0000002c002c7308 */ /* 0x000ee20000000800 */
[----:B------:R-:W-:Y:S01]  /*4550*/  FMNMX.FTZ R75, R25, R74, !PT ;  /* 0x0000004a194b7209 */ /* 0x000fe20007810000 */
[----:B-1----:R-:W-:-:S03]  /*4560*/  FFMA.FTZ R78, R71, UR10, -R77 ;  /* 0x0000000a474e7c23 */ /* 0x002fc6000801084d */
[----:B------:R-:W-:-:S03]  /*4570*/  FMNMX.FTZ R74, R26, R75, !PT ;  /* 0x0000004b1a4a7209 */ /* 0x000fc60007810000 */
[----:B------:R-:W1:Y:S01]  /*4580*/  MUFU.EX2 R42, R42 ;  /* 0x0000002a002a7308 */ /* 0x000e620000000800 */
[----:B------:R-:W-:Y:S01]  /*4590*/  FMNMX.FTZ R75, R27, R74, !PT ;  /* 0x0000004a1b4b7209 */ /* 0x000fe20007810000 */
[----:B------:R-:W-:-:S03]  /*45a0*/  FFMA.FTZ R74, R72, UR10, -R77 ;  /* 0x0000000a484a7c23 */ /* 0x000fc6000801084d */
[----:B------:R-:W-:-:S03]  /*45b0*/  FMNMX.FTZ R72, R28, R75, !PT ;  /* 0x0000004b1c487209 */ /* 0x000fc60007810000 */
[----:B------:R-:W4:Y:S01]  /*45c0*/  MUFU.EX2 R48, R48 ;  /* 0x0000003000307308 */ /* 0x000f220000000800 */
[----:B------:R-:W-:-:S04]  /*45d0*/  FMNMX.FTZ R75, R29, R72, !PT ;  /* 0x000000481d4b7209 */ /* 0x000fc80007810000 */
[----:B------:R-:W-:-:S03]  /*45e0*/  FMNMX.FTZ R72, R30, R75, !PT ;  /* 0x0000004b1e487209 */ /* 0x000fc60007810000 */
[----:B------:R5:W-:Y:S01]  /*45f0*/  MUFU.EX2 R75, R78 ;  /* 0x0000004e004b7308 */ /* 0x000be20000000800 */
[----:B------:R-:W-:-:S04]  /*4600*/  FMNMX.FTZ R71, R31, R72, !PT ;  /* 0x000000481f477209 */ /* 0x000fc80007810000 */
[----:B------:R-:W-:-:S03]  /*4610*/  FMNMX.FTZ R71, R32, R71, !PT ;  /* 0x0000004720477209 */ /* 0x000fc60007810000 */
[----:B------:R-:W4:Y:S01]  /*4620*/  MUFU.EX2 R46, R46 ;  /* 0x0000002e002e7308 */ /* 0x000f220000000800 */
[----:B------:R-:W-:Y:S01]  /*4630*/  FMNMX.FTZ R72, R40, R71, !PT ;  /* 0x0000004728487209 */ /* 0x000fe20007810000 */
[--C-:B------:R-:W-:Y:S01]  /*4640*/  FFMA.FTZ R71, R69, UR10, -R77.reuse ;  /* 0x0000000a45477c23 */ /* 0x100fe2000801084d */
[----:B-----5:R-:W-:-:S01]  /*4650*/  FFMA.FTZ R78, R67, UR10, -R77 ;  /* 0x0000000a434e7c23 */ /* 0x020fc2000801084d */
[----:B------:R-:W-:Y:S02]  /*4660*/  FSEL R67, R50, -INF , !P2 ;  /* 0xff80000032437808 */ /* 0x000fe40005000000 */
[----:B------:R-:W-:Y:S02]  /*4670*/  FMNMX.FTZ R69, R39, R72, !PT ;  /* 0x0000004827457209 */ /* 0x000fe40007810000 */
[----:B------:R-:W-:Y:S02]  /*4680*/  MUFU.EX2 R72, R71 ;  /* 0x0000004700487308 */ /* 0x000fe40000000800 */
[----:B------:R-:W-:-:S04]  /*4690*/  FMNMX.FTZ R69, R38, R69, !PT ;  /* 0x0000004526457209 */ /* 0x000fc80007810000 */
[----:B------:R-:W-:Y:S02]  /*46a0*/  FMNMX.FTZ R68, R34, R69, !PT ;  /* 0x0000004522447209 */ /* 0x000fe40007810000 */
[----:B------:R0:W-:Y:S02]  /*46b0*/  MUFU.EX2 R71, R56 ;  /* 0x0000003800477308 */ /* 0x0001e40000000800 */
[----:B------:R-:W-:-:S04]  /*46c0*/  FMNMX.FTZ R68, R33, R68, !PT ;  /* 0x0000004421447209 */ /* 0x000fc80007810000 */
[----:B------:R-:W-:Y:S02]  /*46d0*/  FMNMX.FTZ R68, R37, R68, !PT ;  /* 0x0000004425447209 */ /* 0x000fe40007810000 */
[----:B------:R-:W5:Y:S01]  /*46e0*/  MUFU.EX2 R47, R47 ;  /* 0x0000002f002f7308 */ /* 0x000f620000000800 */
[----:B0-----:R-:W-:-:S01]  /*46f0*/  FADD.FTZ R56, R2, R41 ;  /* 0x0000002902387221 */ /* 0x001fc20000010000 */
[----:B------:R-:W-:Y:S01]  /*4700*/  FMNMX.FTZ R69, R35, R68, !PT ;  /* 0x0000004423457209 */ /* 0x000fe20007810000 */
[----:B------:R-:W-:-:S01]  /*4710*/  FFMA.FTZ R68, R66, UR10, -R77 ;  /* 0x0000000a42447c23 */ /* 0x000fc2000801084d */
[----:B------:R-:W-:Y:S02]  /*4720*/  FSEL R66, R51, -INF , !P4 ;  /* 0xff80000033427808 */ /* 0x000fe40006000000 */
[----:B------:R-:W-:Y:S02]  /*4730*/  FMNMX.FTZ R50, R36, R69, !PT ;  /* 0x0000004524327209 */ /* 0x000fe40007810000 */
[----:B------:R-:W-:Y:S02]  /*4740*/  MUFU.EX2 R74, R74 ;  /* 0x0000004a004a7308 */ /* 0x000fe40000000800 */
[----:B------:R-:W-:-:S04]  /*4750*/  FMNMX.FTZ R69, R67, R50, !PT ;  /* 0x0000003243457209 */ /* 0x000fc80007810000 */
[----:B------:R-:W-:Y:S02]  /*4760*/  FMNMX.FTZ R69, R52, R69, !PT ;  /* 0x0000004534457209 */ /* 0x000fe40007810000 */
[----:B------:R-:W-:Y:S02]  /*4770*/  MUFU.EX2 R49, R49 ;  /* 0x0000003100317308 */ /* 0x000fe40000000800 */
[----:B------:R-:W-:Y:S01]  /*4780*/  FMNMX.FTZ R50, R66, R69, !PT ;  /* 0x0000004542327209 */ /* 0x000fe20007810000 */
[----:B------:R-:W-:-:S03]  /*4790*/  FFMA.FTZ R69, R58, UR10, -R77 ;  /* 0x0000000a3a457c23 */ /* 0x000fc6000801084d */
[----:B------:R-:W-:Y:S02]  /*47a0*/  FMNMX.FTZ R51, R53, R50, !PT ;  /* 0x0000003235337209 */ /* 0x000fe40007810000 */
[----:B------:R-:W-:Y:S02]  /*47b0*/  MUFU.EX2 R79, R79 ;  /* 0x0000004f004f7308 */ /* 0x000fe40000000800 */
[----:B------:R-:W-:-:S05]  /*47c0*/  FMNMX.FTZ R51, R54, R51, !PT ;  /* 0x0000003336337209 */ /* 0x000fca0007810000 */
[----:B------:R-:W0:Y:S01]  /*47d0*/  SHFL.BFLY PT, R50, R51, 0x2, 0x1f ;  /* 0x0c401f0033327f89 */ /* 0x000e2200000e0000 */
[----:B------:R-:W-:Y:S08]  /*47e0*/  MUFU.EX2 R78, R78 ;  /* 0x0000004e004e7308 */ /* 0x000ff00000000800 */
[----:B------:R-:W-:Y:S08]  /*47f0*/  MUFU.EX2 R68, R68 ;  /* 0x0000004400447308 */ /* 0x000ff00000000800 */
[----:B------:R-:W-:Y:S01]  /*4800*/  MUFU.EX2 R65, R65 ;  /* 0x0000004100417308 */ /* 0x000fe20000000800 */
[----:B0-----:R-:W-:Y:S01]  /*4810*/  FMNMX.FTZ R58, R51, R50, !PT ;  /* 0x00000032333a7209 */ /* 0x001fe20007810000 */
[--C-:B------:R-:W-:Y:S01]  /*4820*/  FFMA.FTZ R51, R8, UR10, -R77.reuse ;  /* 0x0000000a08337c23 */ /* 0x100fe2000801084d */
[----:B------:R-:W-:-:S01]  /*4830*/  FFMA.FTZ R8, R6, UR10, -R77 ;  /* 0x0000000a06087c23 */ /* 0x000fc2000801084d */
[----:B------:R-:W-:Y:S01]  /*4840*/  FFMA.FTZ R50, R55, UR10, -R77 ;  /* 0x0000000a37327c23 */ /* 0x000fe2000801084d */
[----:B------:R-:W-:Y:S01]  /*4850*/  IMAD.U32 R55, RZ, RZ, UR10 ;  /* 0x0000000aff377e24 */ /* 0x000fe2000f8e00ff */
[----:B------:R-:W0:Y:S02]  /*4860*/  SHFL.BFLY PT, R57, R58, 0x1, 0x1f ;  /* 0x0c201f003a397f89 */ /* 0x000e2400000e0000 */
[----:B------:R-:W-:Y:S08]  /*4870*/  MUFU.EX2 R64, R64 ;  /* 0x0000004000407308 */ /* 0x000ff00000000800 */
[----:B------:R-:W-:Y:S08]  /*4880*/  MUFU.EX2 R63, R63 ;  /* 0x0000003f003f7308 */ /* 0x000ff00000000800 */
[----:B------:R-:W-:Y:S01]  /*4890*/  MUFU.EX2 R60, R60 ;  /* 0x0000003c003c7308 */ /* 0x000fe20000000800 */
[----:B0-----:R-:W-:Y:S01]  /*48a0*/  FMNMX.FTZ R6, R58, R57, !PT ;  /* 0x000000393a067209 */ /* 0x001fe20007810000 */
[----:B--2---:R-:W-:-:S06]  /*48b0*/  FADD.FTZ R57, R43, R56 ;  /* 0x000000382b397221 */ /* 0x004fcc0000010000 */
[----:B------:R-:W-:Y:S01]  /*48c0*/  MUFU.EX2 R59, R59 ;  /* 0x0000003b003b7308 */ /* 0x000fe20000000800 */
[C---:B------:R-:W-:Y:S01]  /*48d0*/  FSETP.NEU.FTZ.AND P2, PT, R6.reuse, -INF , PT ;  /* 0xff8000000600780b */ /* 0x040fe20003f5d000 */
[----:B------:R-:W-:Y:S01]  /*48e0*/  FFMA.FTZ R55, R6, R55, -8 ;  /* 0xc100000006377423 */ /* 0x000fe20000010037 */
[----:B---3--:R-:W-:-:S04]  /*48f0*/  FADD.FTZ R57, R44, R57 ;  /* 0x000000392c397221 */ /* 0x008fc80000010000 */
[----:B------:R-:W-:Y:S01]  /*4900*/  FSEL R55, R55, RZ, P2 ;  /* 0x000000ff37377208 */ /* 0x000fe20001000000 */
[----:B-1----:R-:W-:-:S01]  /*4910*/  FADD.FTZ R56, R42, R57 ;  /* 0x000000392a387221 */ /* 0x002fc20000010000 */
        /* <DEDUP_REMOVED lines=11> */
[----:B------:R-:W-:-:S01]  /*49d0*/  FADD.FTZ R77, R45, R56 ;  /* 0x000000382d4d7221 */ /* 0x000fc20000010000 */
[--C-:B------:R-:W-:Y:S01]  /*49e0*/  FFMA.FTZ R20, R20, UR10, -R55.reuse ;  /* 0x0000000a14147c23 */ /* 0x100fe20008010837 */
[----:B------:R-:W-:-:S01]  /*49f0*/  FFMA.FTZ R21, R21, UR10, -R55 ;  /* 0x0000000a15157c23 */ /* 0x000fc20008010837 */
[----:B------:R-:W-:Y:S01]  /*4a00*/  FFMA.FTZ R24, R24, UR10, -R55 ;  /* 0x0000000a18187c23 */ /* 0x000fe20008010837 */
[----:B----4-:R-:W-:-:S01]  /*4a10*/  FADD.FTZ R58, R48, R77 ;  /* 0x0000004d303a7221 */ /* 0x010fc20000010000 */
        /* <DEDUP_REMOVED lines=11> */
[----:B-----5:R-:W-:-:S01]  /*4ad0*/  FADD.FTZ R77, R47, R58 ;  /* 0x0000003a2f4d7221 */ /* 0x020fc20000010000 */
        /* <DEDUP_REMOVED lines=8> */
[----:B------:R-:W-:Y:S01]  /*4b60*/  F2FP.SATFINITE.E4M3.F32.PACK_AB_MERGE_C R48, R81, R48, RZ ;  /* 0x000000305130723e */ /* 0x000fe200048070ff */
[----:B------:R-:W-:-:S01]  /*4b70*/  FFMA.FTZ R33, R33, UR10, -R55 ;  /* 0x0000000a21217c23 */ /* 0x000fc20008010837 */
[--C-:B------:R-:W-:Y:S01]  /*4b80*/  FFMA.FTZ R37, R37, UR10, -R55.reuse ;  /* 0x0000000a25257c23 */ /* 0x100fe20008010837 */
[----:B------:R-:W-:-:S01]  /*4b90*/  FFMA.FTZ R36, R36, UR10, -R55 ;  /* 0x0000000a24247c23 */ /* 0x000fc20008010837 */
[----:B------:R-:W0:Y:S01]  /*4ba0*/  MUFU.EX2 R12, R12 ;  /* 0x0000000c000c7308 */ /* 0x000e220000000800 */
[----:B-1----:R-:W-:-:S01]  /*4bb0*/  FADD.FTZ R56, R10, R73 ;  /* 0x000000490a387221 */ /* 0x002fc20000010000 */
[----:B------:R-:W-:Y:S01]  /*4bc0*/  F2FP.SATFINITE.E4M3.F32.PACK_AB_MERGE_C R198, R45, R42, R48 ;  /* 0x0000002a2dc6723e */ /* 0x000fe20004807030 */
[----:B------:R-:W-:-:S01]  /*4bd0*/  FFMA.FTZ R67, R67, UR10, -R55 ;  /* 0x0000000a43437c23 */ /* 0x000fc20008010837 */
[----:B------:R-:W-:Y:S01]  /*4be0*/  F2FP.SATFINITE.E4M3.F32.PACK_AB_MERGE_C R42, R63, R64, RZ ;  /* 0x000000403f2a723e */ /* 0x000fe200048070ff */
[----:B------:R-:W-:-:S01]  /*4bf0*/  FFMA.FTZ R52, R52, UR10, -R55 ;  /* 0x0000000a34347c23 */ /* 0x000fc20008010837 */
[--C-:B------:R-:W-:Y:S01]  /*4c00*/  FFMA.FTZ R66, R66, UR10, -R55.reuse ;  /* 0x0000000a42427c23 */ /* 0x100fe20008010837 */
[----:B------:R-:W-:-:S01]  /*4c10*/  FFMA.FTZ R53, R53, UR10, -R55 ;  /* 0x0000000a35357c23 */ /* 0x000fc20008010837 */
[----:B------:R-:W1:Y:S01]  /*4c20*/  MUFU.EX2 R13, R13 ;  /* 0x0000000d000d7308 */ /* 0x000e620000000800 */
[----:B--2---:R-:W-:-:S01]  /*4c30*/  FADD.FTZ R73, R11, R56 ;  /* 0x000000380b497221 */ /* 0x004fc20000010000 */
[----:B------:R-:W-:Y:S01]  /*4c40*/  FFMA.FTZ R54, R54, UR10, -R55 ;  /* 0x0000000a36367c23 */ /* 0x000fe20008010837 */
[----:B------:R-:W-:-:S05]  /*4c50*/  F2FP.SATFINITE.E4M3.F32.PACK_AB_MERGE_C R188, R65, R68, R42 ;  /* 0x0000004441bc723e */ /* 0x000fca000480702a */
[----:B------:R-:W2:Y:S01]  /*4c60*/  MUFU.EX2 R14, R14 ;  /* 0x0000000e000e7308 */ /* 0x000ea20000000800 */
[----:B0-----:R-:W-:-:S07]  /*4c70*/  FADD.FTZ R56, R12, R73 ;  /* 0x000000490c387221 */ /* 0x001fce0000010000 */
[----:B------:R-:W0:Y:S01]  /*4c80*/  MUFU.EX2 R15, R15 ;  /* 0x0000000f000f7308 */ /* 0x000e220000000800 */
[----:B-1----:R-:W-:-:S01]  /*4c90*/  FADD.FTZ R73, R13, R56 ;  /* 0x000000380d497221 */ /* 0x002fc20000010000 */
[----:B------:R-:W-:Y:S01]  /*4ca0*/  F2FP.SATFINITE.E4M3.F32.PACK_AB_MERGE_C R56, R44, R43, RZ ;  /* 0x0000002b2c38723e */ /* 0x000fe200048070ff */
[----:B------:R-:W-:-:S01]  /*4cb0*/  FADD.FTZ R44, R74, R77 ;  /* 0x0000004d4a2c7221 */ /* 0x000fc20000010000 */
[----:B------:R-:W-:Y:S02]  /*4cc0*/  F2FP.SATFINITE.E4M3.F32.PACK_AB_MERGE_C R74, R75, R74, RZ ;  /* 0x0000004a4b4a723e */ /* 0x000fe400048070ff */
[----:B------:R-:W-:Y:S01]  /*4cd0*/  F2FP.SATFINITE.E4M3.F32.PACK_AB_MERGE_C R196, R41, R2, R56 ;  /* 0x0000000229c4723e */ /* 0x000fe20004807038 */
[----:B------:R-:W-:Y:S01]  /*4ce0*/  FADD.FTZ R44, R75, R44 ;  /* 0x0000002c4b2c7221 */ /* 0x000fe20000010000 */
[----:B------:R-:W1:Y:S01]  /*4cf0*/  MUFU.EX2 R20, R20 ;  /* 0x0000001400147308 */ /* 0x000e620000000800 */
[----:B------:R-:W-:-:S07]  /*4d00*/  F2FP.SATFINITE.E4M3.F32.PACK_AB_MERGE_C R192, R47, R46, R74 ;  /* 0x0000002e2fc0723e */ /* 0x000fce000480704a */
[----:B------:R-:W3:Y:S08]  /*4d10*/  MUFU.EX2 R21, R21 ;  /* 0x0000001500157308 */ /* 0x000ef00000000800 */
[----:B------:R-:W4:Y:S08]  /*4d20*/  MUFU.EX2 R24, R24 ;  /* 0x0000001800187308 */ /* 0x000f300000000800 */
[----:B------:R2:W-:Y:S08]  /*4d30*/  MUFU.EX2 R57, R40 ;  /* 0x0000002800397308 */ /* 0x0005f00000000800 */
[----:B------:R-:W5:Y:S01]  /*4d40*/  MUFU.EX2 R25, R25 ;  /* 0x0000001900197308 */ /* 0x000f620000000800 */
[----:B--2---:R-:W-:-:S01]  /*4d50*/  FADD.FTZ R40, R14, R73 ;  /* 0x000000490e287221 */ /* 0x004fc20000010000 */
[----:B------:R-:W-:Y:S01]  /*4d60*/  FADD.FTZ R73, R49, R44 ;  /* 0x0000002c31497221 */ /* 0x000fe20000010000 */
[----:B0-----:R-:W-:-:S02]  /*4d70*/  F2FP.SATFINITE.E4M3.F32.PACK_AB_MERGE_C R14, R15, R14, RZ ;  /* 0x0000000e0f0e723e */ /* 0x001fc400048070ff */
[----:B------:R-:W-:Y:S02]  /*4d80*/  FADD.FTZ R43, R15, R40 ;  /* 0x000000280f2b7221 */ /* 0x000fe40000010000 */
[----:B------:R-:W-:Y:S01]  /*4d90*/  F2FP.SATFINITE.E4M3.F32.PACK_AB_MERGE_C R199, R13, R12, R14 ;  /* 0x0000000c0dc7723e */ /* 0x000fe2000480700e */
[----:B------:R-:W0:Y:S01]  /*4da0*/  MUFU.EX2 R26, R26 ;  /* 0x0000001a001a7308 */ /* 0x000e220000000800 */
[----:B-1----:R-:W-:-:S04]  /*4db0*/  FADD.FTZ R40, R20, R43 ;  /* 0x0000002b14287221 */ /* 0x002fc80000010000 */
[----:B---3--:R-:W-:Y:S01]  /*4dc0*/  FADD.FTZ R43, R21, R40 ;  /* 0x00000028152b7221 */ /* 0x008fe20000010000 */
[----:B------:R-:W-:-:S02]  /*4dd0*/  FADD.FTZ R40, R72, R73 ;  /* 0x0000004948287221 */ /* 0x000fc40000010000 */
[----:B------:R-:W1:Y:S01]  /*4de0*/  MUFU.EX2 R27, R27 ;  /* 0x0000001b001b7308 */ /* 0x000e620000000800 */
[----:B----4-:R-:W-:-:S01]  /*4df0*/  FADD.FTZ R2, R24, R43 ;  /* 0x0000002b18027221 */ /* 0x010fc20000010000 */
[----:B------:R-:W-:Y:S01]  /*4e00*/  FADD.FTZ R43, R79, R40 ;  /* 0x000000284f2b7221 */ /* 0x000fe20000010000 */
[C---:B-----5:R-:W-:Y:S02]  /*4e10*/  F2FP.SATFINITE.E4M3.F32.PACK_AB_MERGE_C R24, R25.reuse, R24, RZ ;  /* 0x000000181918723e */ /* 0x060fe400048070ff */
[----:B------:R-:W-:Y:S01]  /*4e20*/  FADD.FTZ R41, R25, R2 ;  /* 0x0000000219297221 */ /* 0x000fe20000010000 */
[----:B------:R-:W-:-:S01]  /*4e30*/  FADD.FTZ R43, R78, R43 ;  /* 0x0000002b4e2b7221 */ /* 0x000fc20000010000 */
[----:B------:R-:W-:Y:S01]  /*4e40*/  F2FP.SATFINITE.E4M3.F32.PACK_AB_MERGE_C R79, R78, R79, RZ ;  /* 0x0000004f4e4f723e */ /* 0x000fe200048070ff */
[----:B------:R-:W2:Y:S01]  /*4e50*/  MUFU.EX2 R28, R28 ;  /* 0x0000001c001c7308 */ /* 0x000ea20000000800 */
[----:B0-----:R-:W-:-:S01]  /*4e60*/  FADD.FTZ R2, R26, R41 ;  /* 0x000000291a027221 */ /* 0x001fc20000010000 */
[----:B------:R-:W-:Y:S01]  /*4e70*/  FADD.FTZ R40, R68, R43 ;  /* 0x0000002b44287221 */ /* 0x000fe20000010000 */
[----:B------:R-:W-:-:S02]  /*4e80*/  F2FP.SATFINITE.E4M3.F32.PACK_AB_MERGE_C R194, R72, R49, R79 ;  /* 0x0000003148c2723e */ /* 0x000fc4000480704f */
[----:B------:R-:W-:Y:S01]  /*4e90*/  F2FP.SATFINITE.E4M3.F32.PACK_AB_MERGE_C R193, R21, R20, R24 ;  /* 0x0000001415c1723e */ /* 0x000fe20004807018 */
[----:B------:R-:W-:-:S02]  /*4ea0*/  FADD.FTZ R43, R65, R40 ;  /* 0x00000028412b7221 */ /* 0x000fc40000010000 */
[----:B------:R-:W0:Y:S01]  /*4eb0*/  MUFU.EX2 R29, R29 ;  /* 0x0000001d001d7308 */ /* 0x000e220000000800 */
[----:B-1----:R-:W-:-:S01]  /*4ec0*/  FADD.FTZ R41, R27, R2 ;  /* 0x000000021b297221 */ /* 0x002fc20000010000 */
[----:B------:R-:W-:-:S04]  /*4ed0*/  FADD.FTZ R64, R64, R43 ;  /* 0x0000002b40407221 */ /* 0x000fc80000010000 */
[----:B------:R-:W-:Y:S02]  /*4ee0*/  FADD.FTZ R63, R63, R64 ;  /* 0x000000403f3f7221 */ /* 0x000fe40000010000 */
[----:B------:R-:W1:Y:S01]  /*4ef0*/  MUFU.EX2 R30, R30 ;  /* 0x0000001e001e7308 */ /* 0x000e620000000800 */
[----:B--2---:R-:W-:-:S07]  /*4f00*/  FADD.FTZ R40, R28, R41 ;  /* 0x000000291c287221 */ /* 0x004fce0000010000 */
[----:B------:R-:W-:Y:S01]  /*4f10*/  MUFU.EX2 R31, R31 ;  /* 0x0000001f001f7308 */ /* 0x000fe20000000800 */
[----:B0-----:R-:W-:-:S01]  /*4f20*/  FADD.FTZ R41, R29, R40 ;  /* 0x000000281d297221 */ /* 0x001fc20000010000 */
[----:B------:R-:W-:-:S04]  /*4f30*/  F2FP.SATFINITE.E4M3.F32.PACK_AB_MERGE_C R28, R29, R28, RZ ;  /* 0x0000001c1d1c723e */ /* 0x000fc800048070ff */
[----:B------:R-:W-:Y:S02]  /*4f40*/  F2FP.SATFINITE.E4M3.F32.PACK_AB_MERGE_C R195, R27, R26, R28 ;  /* 0x0000001a1bc3723e */ /* 0x000fe4000480701c */
[----:B------:R-:W-:Y:S01]  /*4f50*/  MUFU.EX2 R32, R32 ;  /* 0x0000002000207308 */ /* 0x000fe20000000800 */
[----:B-1----:R-:W-:-:S01]  /*4f60*/  FADD.FTZ R40, R30, R41 ;  /* 0x000000291e287221 */ /* 0x002fc20000010000 */
[----:B------:R-:W-:-:S06]  /*4f70*/  F2FP.SATFINITE.E4M3.F32.PACK_AB_MERGE_C R41, R59, R60, RZ ;  /* 0x0000003c3b29723e */ /* 0x000fcc00048070ff */
[----:B------:R-:W0:Y:S08]  /*4f80*/  MUFU.EX2 R61, R61 ;  /* 0x0000003d003d7308 */ /* 0x000e300000000800 */
[----:B------:R-:W1:Y:S08]  /*4f90*/  MUFU.EX2 R39, R39 ;  /* 0x0000002700277308 */ /* 0x000e700000000800 */
[----:B------:R-:W2:Y:S01]  /*4fa0*/  MUFU.EX2 R38, R38 ;  /* 0x0000002600267308 */ /* 0x000ea20000000800 */
[----:B0-----:R-:W-:Y:S01]  /*4fb0*/  F2FP.SATFINITE.E4M3.F32.PACK_AB_MERGE_C R190, R61, R62, R41 ;  /* 0x0000003e3dbe723e */ /* 0x001fe20004807029 */
[----:B------:R-:W-:-:S04]  /*4fc0*/  FADD.FTZ R62, R62, R63 ;  /* 0x0000003f3e3e7221 */ /* 0x000fc80000010000 */
[----:B------:R-:W-:Y:S02]  /*4fd0*/  FADD.FTZ R61, R61, R62 ;  /* 0x0000003e3d3d7221 */ /* 0x000fe40000010000 */
[----:B------:R0:W-:Y:S02]  /*4fe0*/  MUFU.EX2 R2, R35 ;  /* 0x0000002300027308 */ /* 0x0001e40000000800 */
[----:B------:R-:W-:-:S04]  /*4ff0*/  FADD.FTZ R60, R60, R61 ;  /* 0x0000003d3c3c7221 */ /* 0x000fc80000010000 */
[----:B------:R-:W-:Y:S02]  /*5000*/  FADD.FTZ R60, R59, R60 ;  /* 0x0000003c3b3c7221 */ /* 0x000fe40000010000 */
[----:B------:R-:W3:Y:S01]  /*5010*/  MUFU.EX2 R34, R34 ;  /* 0x0000002200227308 */ /* 0x000ee20000000800 */
[----:B0-----:R-:W-:-:S04]  /*5020*/  FADD.FTZ R35, R31, R40 ;  /* 0x000000281f237221 */ /* 0x001fc80000010000 */
[----:B------:R-:W-:Y:S01]  /*5030*/  FADD.FTZ R40, R32, R35 ;  /* 0x0000002320287221 */ /* 0x000fe20000010000 */
[----:B------:R-:W-:Y:S02]  /*5040*/  F2FP.SATFINITE.E4M3.F32.PACK_AB_MERGE_C R35, R11, R10, RZ ;  /* 0x0000000a0b23723e */ /* 0x000fe400048070ff */
[----:B------:R-:W0:Y:S01]  /*5050*/  MUFU.EX2 R50, R50 ;  /* 0x0000003200327308 */ /* 0x000e220000000800 */
[----:B------:R-:W-:-:S01]  /*5060*/  FADD.FTZ R40, R57, R40 ;  /* 0x0000002839287221 */ /* 0x000fc20000010000 */
[----:B------:R-:W-:Y:S02]  /*5070*/  F2FP.SATFINITE.E4M3.F32.PACK_AB_MERGE_C R197, R9, R76, R35 ;  /* 0x0000004c09c5723e */ /* 0x000fe40004807023 */
[----:B------:R-:W-:Y:S01]  /*5080*/  F2FP.SATFINITE.E4M3.F32.PACK_AB_MERGE_C R32, R57, R32, RZ ;  /* 0x000000203920723e */ /* 0x000fe200048070ff */
[----:B-1----:R-:W-:-:S03]  /*5090*/  FADD.FTZ R11, R39, R40 ;  /* 0x00000028270b7221 */ /* 0x002fc60000010000 */
[----:B------:R-:W1:Y:S01]  /*50a0*/  MUFU.EX2 R33, R33 ;  /* 0x0000002100217308 */ /* 0x000e620000000800 */
[----:B--2---:R-:W-:-:S01]  /*50b0*/  FADD.FTZ R15, R38, R11 ;  /* 0x0000000b260f7221 */ /* 0x004fc20000010000 */
[----:B------:R-:W-:-:S03]  /*50c0*/  F2FP.SATFINITE.E4M3.F32.PACK_AB_MERGE_C R189, R31, R30, R32 ;  /* 0x0000001e1fbd723e */ /* 0x000fc60004807020 */
[----:B---3--:R-:W-:-:S03]  /*50d0*/  FADD.FTZ R10, R34, R15 ;  /* 0x0000000f220a7221 */ /* 0x008fc60000010000 */
        /* <DEDUP_REMOVED lines=11> */
[----:B------:R-:W-:Y:S01]  /*5190*/  MUFU.EX2 R4, R4 ;  /* 0x0000000400047308 */ /* 0x000fe20000000800 */
[----:B-1----:R-:W-:-:S01]  /*51a0*/  FADD.FTZ R15, R37, R10 ;  /* 0x0000000a250f7221 */ /* 0x002fc20000010000 */
[----:B------:R-:W-:-:S03]  /*51b0*/  FADD.FTZ R71, R71, R70 ;  /* 0x0000004647477221 */ /* 0x000fc60000010000 */
[----:B------:R-:W-:Y:S01]  /*51c0*/  FADD.FTZ R15, R2, R15 ;  /* 0x0000000f020f7221 */ /* 0x000fe20000010000 */
[----:B------:R-:W-:-:S02]  /*51d0*/  FADD.FTZ R50, R50, R71 ;  /* 0x0000004732327221 */ /* 0x000fc40000010000 */
[----:B------:R-:W0:Y:S01]  /*51e0*/  MUFU.EX2 R5, R5 ;  /* 0x0000000500057308 */ /* 0x000e220000000800 */
[----:B--2---:R-:W-:-:S07]  /*51f0*/  FADD.FTZ R10, R36, R15 ;  /* 0x0000000f240a7221 */ /* 0x004fce0000010000 */
[----:B------:R-:W1:Y:S08]  /*5200*/  MUFU.EX2 R67, R67 ;  /* 0x0000004300437308 */ /* 0x000e700000000800 */
[----:B------:R-:W-:Y:S01]  /*5210*/  MUFU.EX2 R51, R51 ;  /* 0x0000003300337308 */ /* 0x000fe20000000800 */
[----:B0-----:R-:W-:-:S07]  /*5220*/  F2FP.SATFINITE.E4M3.F32.PACK_AB_MERGE_C R9, R5, R4, RZ ;  /* 0x000000040509723e */ /* 0x001fce00048070ff */
[----:B------:R-:W0:Y:S01]  /*5230*/  MUFU.EX2 R8, R8 ;  /* 0x0000000800087308 */ /* 0x000e220000000800 */
[C---:B-1----:R-:W-:Y:S01]  /*5240*/  F2FP.SATFINITE.E4M3.F32.PACK_AB_MERGE_C R36, R67.reuse, R36, RZ ;  /* 0x000000244324723e */ /* 0x042fe200048070ff */
[----:B------:R-:W-:-:S03]  /*5250*/  FADD.FTZ R67, R67, R10 ;  /* 0x0000000a43437221 */ /* 0x000fc60000010000 */
[----:B------:R-:W-:Y:S01]  /*5260*/  F2FP.SATFINITE.E4M3.F32.PACK_AB_MERGE_C R185, R2, R37, R36 ;  /* 0x0000002502b9723e */ /* 0x000fe20004807024 */
[----:B------:R-:W-:Y:S02]  /*5270*/  VIADD R2, R88, 0xfffffffe ;  /* 0xfffffffe58027836 */ /* 0x000fe40000000000 */
[----:B------:R-:W1:Y:S08]  /*5280*/  MUFU.EX2 R52, R52 ;  /* 0x0000003400347308 */ /* 0x000e700000000800 */
[----:B------:R-:W2:Y:S01]  /*5290*/  MUFU.EX2 R11, R66 ;  /* 0x00000042000b7308 */ /* 0x000ea20000000800 */
[----:B0-----:R-:W-:Y:S01]  /*52a0*/  F2FP.SATFINITE.E4M3.F32.PACK_AB_MERGE_C R186, R8, R51, R9 ;  /* 0x0000003308ba723e */ /* 0x001fe20004807009 */
[----:B------:R-:W-:-:S04]  /*52b0*/  FADD.FTZ R51, R51, R50 ;  /* 0x0000003233337221 */ /* 0x000fc80000010000 */
[----:B------:R-:W-:Y:S02]  /*52c0*/  FADD.FTZ R51, R8, R51 ;  /* 0x0000003308337221 */ /* 0x000fe40000010000 */
[----:B------:R-:W-:Y:S01]  /*52d0*/  MUFU.EX2 R53, R53 ;  /* 0x0000003500357308 */ /* 0x000fe20000000800 */
[----:B-1----:R-:W-:-:S01]  /*52e0*/  FADD.FTZ R10, R52, R67 ;  /* 0x00000043340a7221 */ /* 0x002fc20000010000 */
[----:B------:R-:W-:-:S04]  /*52f0*/  FADD.FTZ R4, R4, R51 ;  /* 0x0000003304047221 */ /* 0x000fc80000010000 */
[----:B------:R-:W-:Y:S02]  /*5300*/  FADD.FTZ R5, R5, R4 ;  /* 0x0000000405057221 */ /* 0x000fe40000010000 */
[----:B------:R-:W0:Y:S01]  /*5310*/  MUFU.EX2 R54, R54 ;  /* 0x0000003600367308 */ /* 0x000e220000000800 */
[----:B--2---:R-:W-:-:S01]  /*5320*/  FADD.FTZ R10, R11, R10 ;  /* 0x0000000a0b0a7221 */ /* 0x004fc20000010000 */
[----:B0-----:R-:W-:-:S03]  /*5330*/  F2FP.SATFINITE.E4M3.F32.PACK_AB_MERGE_C R8, R54, R53, RZ ;  /* 0x000000353608723e */ /* 0x001fc600048070ff */
        /* <DEDUP_REMOVED lines=15> */
.L_x_3900:
[----:B------:R-:W-:-:S11]  /*5430*/  UISETP.NE.AND UP1, UPT, UR7, 0x1, UPT ;  /* 0x000000010700788c */ /* 0x000fd6000bf25270 */
[----:B------:R-:W-:Y:S02]  /*5440*/  @UP1 ULDC.64 UR18, c[0x0][0x9e8] ;  /* 0x00027a0000121ab9 */ /* 0x000fe40000000a00 */
[----:B------:R-:W-:-:S04]  /*5450*/  UIMAD.WIDE.U32 UR14, UR11, UR18, URZ ;  /* 0x000000120b0e72a5 */ /* 0x000fc8000f8e003f */
[----:B------:R-:W-:-:S12]  /*5460*/  @UP1 USHF.R.U32.HI UR11, URZ, UR19, UR15 ;  /* 0x000000133f0b1299 */ /* 0x000fd8000801160f */
.L_x_3901:
[----:B------:R-:W-:-:S04]  /*5470*/  UIMAD UR7, UR11, UR7, UR7 ;  /* 0x000000070b0772a4 */ /* 0x000fc8000f8e0207 */
[----:B------:R-:W-:-:S04]  /*5480*/  UISETP.LT.AND UP1, UPT, UR6, UR7, UPT ;  /* 0x000000070600728c */ /* 0x000fc8000bf21270 */
[----:B------:R-:W-:-:S12]  /*5490*/  USEL UR6, UR6, UR7, UP1 ;  /* 0x0000000706067287 */ /* 0x000fd80008800000 */
.L_x_3899:
        /* <DEDUP_REMOVED lines=63> */
.L_x_3920:
        /* <DEDUP_REMOVED lines=9> */
.L_x_3904:
[----:B------:R-:W-:Y:S01]  /*5920*/  ULEA UR6, UR34, UR36, 0x3 ;  /* 0x0000002422067291 */ /* 0x000fe2000f8e183f */
[----:B------:R-:W-:-:S05]  /*5930*/  IMAD.U32 R10, RZ, RZ, UR33 ;  /* 0x00000021ff0a7e24 */ /* 0x000fca000f8e00ff */
[----:B------:R-:W-:-:S04]  /*5940*/  SHF.L.U32 R10, R10, 0x1f, RZ ;  /* 0x0000001f0a0a7819 */ /* 0x000fc800000006ff */
[----:B------:R0:W1:Y:S01]  /*5950*/  SYNCS.PHASECHK.TRANS64.TRYWAIT P2, [UR6+0x2a830], R10 ;  /* 0x02a8300aff0075a7 */ /* 0x0000620008040146 */
[----:B------:R-:W-:Y:S05]  /*5960*/  @!P0 BRA `(.L_x_3905) ;  /* 0x0000000000048947 */ /* 0x000fea0003800000 */
[----:B------:R-:W-:Y:S01]  /*5970*/  BPT.TRAP 0x1 ;  /* 0x000000040000795c */ /* 0x000fe20000300000 */
.L_x_3905:
[----:B-1----:R-:W-:Y:S05]  /*5980*/  @P2 BRA `(.L_x_3903) ;  /* 0x0000000000082947 */ /* 0x002fea0003800000 */
[----:B------:R-:W1:Y:S02]  /*5990*/  SYNCS.PHASECHK.TRANS64.TRYWAIT P2, [UR6+0x2a830], R10 ;  /* 0x02a8300aff0075a7 */ /* 0x000e640008040146 */
[----:B-1----:R-:W-:Y:S05]  /*59a0*/  @!P2 BRA `(.L_x_3906) ;  /* 0x00000130002ca947 */ /* 0x002fea0003800000 */
.L_x_3903:
[----:B------:R-:W2:Y:S01]  /*59b0*/  S2R R12, SR_TID.X ;  /* 0x00000000000c7919 */ /* 0x000ea20000002100 */
        /* <DEDUP_REMOVED lines=36> */
.L_x_3908:
[----:B------:R-:W-:Y:S01]  /*5c00*/  ULEA UR6, UR50, UR36, 0x3 ;  /* 0x0000002432067291 */ /* 0x000fe2000f8e183f */
[----:B------:R-:W-:-:S05]  /*5c10*/  IMAD.U32 R10, RZ, RZ, UR44 ;  /* 0x0000002cff0a7e24 */ /* 0x000fca000f8e00ff */
[----:B------:R-:W-:-:S04]  /*5c20*/  SHF.L.U32 R10, R10, 0x1f, RZ ;  /* 0x0000001f0a0a7819 */ /* 0x000fc800000006ff */
[----:B------:R0:W1:Y:S01]  /*5c30*/  SYNCS.PHASECHK.TRANS64.TRYWAIT P2, [UR6+0x2a850], R10 ;  /* 0x02a8500aff0075a7 */ /* 0x0000620008040146 */
[----:B------:R-:W-:Y:S05]  /*5c40*/  @!P0 BRA `(.L_x_3909) ;  /* 0x0000000000048947 */ /* 0x000fea0003800000 */
[----:B------:R-:W-:Y:S01]  /*5c50*/  BPT.TRAP 0x1 ;  /* 0x000000040000795c */ /* 0x000fe20000300000 */
.L_x_3909:
[----:B-1----:R-:W-:Y:S05]  /*5c60*/  @P2 BRA `(.L_x_3907) ;  /* 0x0000000000082947 */ /* 0x002fea0003800000 */
[----:B------:R-:W1:Y:S02]  /*5c70*/  SYNCS.PHASECHK.TRANS64.TRYWAIT P2, [UR6+0x2a850], R10 ;  /* 0x02a8500aff0075a7 */ /* 0x000e640008040146 */
[----:B-1----:R-:W-:Y:S05]  /*5c80*/  @!P2 BRA `(.L_x_3910) ;  /* 0x0000012c008ca947 */ /* 0x002fea0003800000 */
.L_x_3907:
[----:B------:R-:W-:Y:S01]  /*5c90*/  UIADD3 UR6, UR36, 0x400, URZ ;  /* 0x0000040024067890 */ /* 0x000fe2000fffe03f */
[----:B------:R-:W-:Y:S01]  /*5ca0*/  WARPGROUP.ARRIVE ;  /* 0x00000000000079c5 */ /* 0x000fe20000000000 */
[----:B------:R-:W-:-:S05]  /*5cb0*/  UMOV UR7, 0x40000040 ;  /* 0x4000004000077882 */ /* 0x000fca0000000000 */
[----:B------:R-:W2:Y:S01]  /*5cc0*/  S2R R209, SR_TID.X ;  /* 0x0000000000d17919 */ /* 0x000ea20000002100 */
[----:B------:R-:W-:Y:S01]  /*5cd0*/  USHF.R.U32.HI UR6, URZ, 0x4, UR6 ;  /* 0x000000043f067899 */ /* 0x000fe20008011606 */
[C---:B01----:R-:W-:Y:S01]  /*5ce0*/  FMUL.FTZ R10, R0.reuse, R122 ;  /* 0x0000007a000a7220 */ /* 0x043fe20000410000 */
[C---:B------:R-:W-:Y:S01]  /*5cf0*/  FMUL.FTZ R21, R0.reuse, R127 ;  /* 0x0000007f00157220 */ /* 0x040fe20000410000 */
[C---:B------:R-:W-:Y:S01]  /*5d00*/  FMUL.FTZ R122, R0.reuse, R134 ;  /* 0x00000086007a7220 */ /* 0x040fe20000410000 */
[----:B------:R-:W-:Y:S01]  /*5d10*/  ULOP3.LUT UR6, UR6, 0x3fff, URZ, 0xc0, !UPT ;  /* 0x00003fff06067892 */ /* 0x000fe2000f8ec03f */
[C---:B------:R-:W-:Y:S01]  /*5d20*/  FMUL.FTZ R134, R0.reuse, R154 ;  /* 0x0000009a00867220 */ /* 0x040fe20000410000 */
[----:B------:R-:W-:Y:S02]  /*5d30*/  IMAD.U32 R127, RZ, RZ, UR34 ;  /* 0x00000022ff7f7e24 */ /* 0x000fe4000f8e00ff */
        /* <DEDUP_REMOVED lines=27> */
[----:B------:R-:W0:Y:S01]  /*5ef0*/  MUFU.TANH R14, R14 ;  /* 0x0000000e000e7308 */ /* 0x000e220000002400 */
[----:B------:R-:W-:-:S02]  /*5f00*/  PLOP3.LUT P2, PT, PT, PT, UP0, 0x40, 0x0 ;  /* 0x000000000000781c */ /* 0x000fc40003f4e808 */
[----:B--2---:R-:W-:Y:S01]  /*5f10*/  SHF.R.U32.HI R209, RZ, 0x7, R209 ;  /* 0x00000007ffd17819 */ /* 0x004fe200000116d1 */
[----:B------:R-:W-:-:S03]  /*5f20*/  @!P1 VIADD R127, R127, 0x2a840 ;  /* 0x0002a8407f7f9836 */ /* 0x000fc60000000000 */
[----:B------:R-:W-:Y:S01]  /*5f30*/  IADD3 R126, -R209, 0xb, RZ ;  /* 0x0000000bd17e7810 */ /* 0x000fe20007ffe1ff */
[----:B------:R-:W1:Y:S01]  /*5f40*/  MUFU.TANH R15, R15 ;  /* 0x0000000f000f7308 */ /* 0x000e620000002400 */
[----:B------:R-:W-:-:S07]  /*5f50*/  @!P1 PRMT R127, RZ, 0x654, R127 ;  /* 0x00000654ff7f9816 */ /* 0x000fce000000007f */
        /* <DEDUP_REMOVED lines=61> */
[----:B------:R-:W-:Y:S01]  /*6330*/  FMUL.FTZ R193, R0, R125 ;  /* 0x0000007d00c17220 */ /* 0x000fe20000410000 */
[----:B------:R-:W-:Y:S01]  /*6340*/  QGMMA.64x192x32.F32.E4M3.E4M3 R24, R188, gdesc[UR4], R24, gsb0 ;  /* 0x02e00004bc187df3 */ /* 0x000fe20008000818 */
[----:B------:R-:W-:Y:S01]  /*6350*/  UIADD3 UR6, UR10, 0x6, URZ ;  /* 0x000000060a067890 */ /* 0x000fe2000fffe03f */
[----:B------:R-:W-:Y:S01]  /*6360*/  IMAD.SHL.U32 R170, R2, 0x80, RZ ;  /* 0x0000008002aa7824 */ /* 0x000fe200078e00ff */
        /* <DEDUP_REMOVED lines=12> */
[----:B------:R-:W-:Y:S01]  /*6430*/  IADD3 R153, R17, 0x1, -R170 ;  /* 0x0000000111997810 */ /* 0x000fe20007ffe8aa */
[----:B------:R-:W0:Y:S04]  /*6440*/  MUFU.TANH R192, R192 ;  /* 0x000000c000c07308 */ /* 0x000e280000002400 */
[----:B------:R-:W-:-:S04]  /*6450*/  IMAD.IADD R153, R153, 0x1, -R18 ;  /* 0x0000000199997824 */ /* 0x000fc800078e0a12 */
[----:B------:R-:W0:Y:S01]  /*6460*/  MUFU.TANH R193, R193 ;  /* 0x000000c100c17308 */ /* 0x000e220000002400 */
[----:B------:R-:W-:-:S04]  /*6470*/  IMAD R153, R16, -0x2, R153 ;  /* 0xfffffffe10997824 */ /* 0x000fc800078e0299 */
[----:B------:R-:W-:-:S03]  /*6480*/  VIADD R178, R153, UR29 ;  /* 0x0000001d99b27c36 */ /* 0x000fc60008000000 */
        /* <DEDUP_REMOVED lines=27> */
[----:B------:R-:W0:Y:S01]  /*6640*/  MUFU.TANH R189, R189 ;  /* 0x000000bd00bd7308 */ /* 0x000e220000002400 */
[----:B------:R-:W-:-:S02]  /*6650*/  VIADD R176, R153, UR32 ;  /* 0x0000002099b07c36 */ /* 0x000fc40008000000 */
[C---:B------:R-:W-:Y:S02]  /*6660*/  IMAD.IADD R174, R3.reuse, 0x1, R178 ;  /* 0x0000000103ae7824 */ /* 0x040fe400078e02b2 */
[----:B------:R-:W-:-:S03]  /*6670*/  IMAD.IADD R172, R3, 0x1, R176 ;  /* 0x0000000103ac7824 */ /* 0x000fc600078e02b0 */
        /* <DEDUP_REMOVED lines=10> */
[----:B------:R0:W-:Y:S06]  /*6720*/  BAR.ARV R126, 0x100 ;  /* 0x0004007e0000751d */ /* 0x0001ec0000002000 */
[----:B------:R0:W-:Y:S01]  /*6730*/  @!P1 SYNCS.ARRIVE.TRANS64.RED.A1T0 RZ, [R127+URZ], RZ ;  /* 0x000000ff7fff99a7 */ /* 0x0001e2000810043f */
        /* <DEDUP_REMOVED lines=13> */
.L_x_3913:
[----:B------:R-:W-:Y:S02]  /*6810*/  IMAD.U32 R155, RZ, RZ, UR31 ;  /* 0x0000001fff9b7e24 */ /* 0x000fe4000f8e00ff */
[----:B------:R-:W-:-:S03]  /*6820*/  IMAD.MOV.U32 R153, RZ, RZ, R13 ;  /* 0x000000ffff997224 */ /* 0x000fc600078e000d */
[----:B------:R-:W-:-:S13]  /*6830*/  ISETP.NE.AND P2, PT, R155, 0x1, PT ;  /* 0x000000019b00780c */ /* 0x000fda0003f45270 */
[----:B0-----:R-:W0:Y:S02]  /*6840*/  @P2 LDC.64 R126, c[0x0][0x9e8] ;  /* 0x00027a00ff7e2b82 */ /* 0x001e240000000a00 */
[----:B0-----:R-:W-:-:S05]  /*6850*/  @P2 IMAD.HI.U32 R126, R13, R126, RZ ;  /* 0x0000007e0d7e2227 */ /* 0x001fca00078e00ff */
[----:B------:R-:W-:-:S07]  /*6860*/  @P2 SHF.R.U32.HI R153, RZ, R127, R126 ;  /* 0x0000007fff992219 */ /* 0x000fce000001167e */
.L_x_3914:
[----:B------:R-:W-:Y:S05]  /*6870*/  BSYNC B0 ;  /* 0x0000000000007941 */ /* 0x000fea0003800000 */
.L_x_3912:
[----:B------:R-:W-:-:S04]  /*6880*/  IMAD R127, R153, R155, -R170 ;  /* 0x0000009b997f7224 */ /* 0x000fc800078e0aaa */
[----:B------:R-:W-:-:S05]  /*6890*/  IMAD R127, R16, -0x2, R127 ;  /* 0xfffffffe107f7824 */ /* 0x000fca00078e027f */
[----:B------:R-:W-:Y:S02]  /*68a0*/  VIADDMNMX R172, R127, R155, R172, PT ;  /* 0x0000009b7fac7246 */ /* 0x000fe400038001ac */
[----:B------:R-:W-:-:S07]  /*68b0*/  VIMNMX R174, R174, R127, !PT ;  /* 0x0000007faeae7248 */ /* 0x000fce0007fe0100 */
.L_x_3911:
[----:B------:R-:W-:-:S04]  /*68c0*/  ISETP.GT.AND P2, PT, R2, -0x1, PT ;  /* 0xffffffff0200780c */ /* 0x000fc80003f44270 */
[C---:B------:R-:W-:Y:S02]  /*68d0*/  ISETP.GT.AND P5, PT, R174.reuse, RZ, P2 ;  /* 0x000000ffae00720c */ /* 0x040fe400017a4270 */
[----:B------:R-:W-:Y:S02]  /*68e0*/  ISETP.GT.AND P4, PT, R174, 0x1, P2 ;  /* 0x00000001ae00780c */ /* 0x000fe40001784270 */
[----:B------:R-:W-:Y:S02]  /*68f0*/  ISETP.LT.OR P5, PT, R172, 0x1, P5 ;  /* 0x00000001ac00780c */ /* 0x000fe40002fa1670 */
[C---:B------:R-:W-:Y:S02]  /*6900*/  ISETP.GT.AND P6, PT, R174.reuse, 0x8, P2 ;  /* 0x00000008ae00780c */ /* 0x040fe400017c4270 */
[----:B------:R-:W-:Y:S02]  /*6910*/  ISETP.GT.AND P3, PT, R174, 0x9, P2 ;  /* 0x00000009ae00780c */ /* 0x000fe40001764270 */
[----:B0-----:R-:W-:-:S02]  /*6920*/  FSEL R177, R14, -INF , !P5 ;  /* 0xff8000000eb17808 */ /* 0x001fc40006800000 */
[----:B------:R-:W-:Y:S02]  /*6930*/  ISETP.GT.AND P5, PT, R174, 0x10, P2 ;  /* 0x00000010ae00780c */ /* 0x000fe400017a4270 */
[C---:B------:R-:W-:Y:S02]  /*6940*/  ISETP.LT.OR P4, PT, R172.reuse, 0x2, P4 ;  /* 0x00000002ac00780c */ /* 0x040fe40002781670 */
[C---:B------:R-:W-:Y:S02]  /*6950*/  ISETP.LT.OR P6, PT, R172.reuse, 0x9, P6 ;  /* 0x00000009ac00780c */ /* 0x040fe400037c1670 */
[C---:B------:R-:W-:Y:S02]  /*6960*/  ISETP.LT.OR P3, PT, R172.reuse, 0xa, P3 ;  /* 0x0000000aac00780c */ /* 0x040fe40001f61670 */
[----:B------:R-:W-:Y:S02]  /*6970*/  ISETP.LT.OR P5, PT, R172, 0x11, P5 ;  /* 0x00000011ac00780c */ /* 0x000fe40002fa1670 */
[----:B------:R-:W-:-:S02]  /*6980*/  FSEL R171, R15, -INF , !P4 ;  /* 0xff8000000fab7808 */ /* 0x000fc40006000000 */
[----:B------:R-:W-:Y:S02]  /*6990*/  ISETP.GT.AND P4, PT, R174, 0x11, P2 ;  /* 0x00000011ae00780c */ /* 0x000fe40001784270 */
[----:B------:R-:W-:Y:S02]  /*69a0*/  FSEL R175, R192, -INF , !P6 ;  /* 0xff800000c0af7808 */ /* 0x000fe40007000000 */
[----:B------:R-:W-:Y:S02]  /*69b0*/  FSEL R193, R193, -INF , !P3 ;  /* 0xff800000c1c17808 */ /* 0x000fe40005800000 */
[C---:B------:R-:W-:Y:S02]  /*69c0*/  ISETP.GT.AND P6, PT, R174.reuse, 0x18, P2 ;  /* 0x00000018ae00780c */ /* 0x040fe400017c4270 */
        /* <DEDUP_REMOVED lines=48> */
[----:B------:R-:W-:Y:S02]  /*6cd0*/  FSEL R152, R157, -INF , !P5 ;  /* 0xff8000009d987808 */ /* 0x000fe40006800000 */
[----:B------:R-:W-:-:S02]  /*6ce0*/  ISETP.GT.AND P5, PT, R174, 0x60, P2 ;  /* 0x00000060ae00780c */ /* 0x000fc400017a4270 */
[C---:B------:R-:W-:Y:S02]  /*6cf0*/  ISETP.LT.OR P4, PT, R172.reuse, 0x52, P4 ;  /* 0x00000052ac00780c */ /* 0x040fe40002781670 */
[C---:B------:R-:W-:Y:S02]  /*6d00*/  ISETP.LT.OR P6, PT, R172.reuse, 0x59, P6 ;  /* 0x00000059ac00780c */ /* 0x040fe400037c1670 */
[----:B------:R-:W-:Y:S02]  /*6d10*/  ISETP.LT.OR P5, PT, R172, 0x61, P5 ;  /* 0x00000061ac00780c */ /* 0x000fe40002fa1670 */
[----:B------:R-:W-:Y:S02]  /*6d20*/  FSEL R154, R156, -INF , !P4 ;  /* 0xff8000009c9a7808 */ /* 0x000fe40006000000 */
[----:B------:R-:W-:Y:S02]  /*6d30*/  ISETP.GT.AND P3, PT, R174, 0x59, P2 ;  /* 0x00000059ae00780c */ /* 0x000fe40001764270 */
[----:B------:R-:W-:-:S02]  /*6d40*/  FSEL R156, R159, -INF , !P6 ;  /* 0xff8000009f9c7808 */ /* 0x000fc40007000000 */
[----:B------:R-:W-:Y:S02]  /*6d50*/  ISETP.GT.AND P6, PT, R174, 0x68, P2 ;  /* 0x00000068ae00780c */ /* 0x000fe400017c4270 */
[----:B------:R-:W-:Y:S02]  /*6d60*/  FSEL R159, R162, -INF , !P5 ;  /* 0xff800000a29f7808 */ /* 0x000fe40006800000 */
[----:B------:R-:W-:Y:S02]  /*6d70*/  ISETP.GT.AND P5, PT, R174, 0x70, P2 ;  /* 0x00000070ae00780c */ /* 0x000fe400017a4270 */
[C---:B------:R-:W-:Y:S02]  /*6d80*/  ISETP.LT.OR P3, PT, R172.reuse, 0x5a, P3 ;  /* 0x0000005aac00780c */ /* 0x040fe40001f61670 */
[C---:B------:R-:W-:Y:S02]  /*6d90*/  ISETP.LT.OR P6, PT, R172.reuse, 0x69, P6 ;  /* 0x00000069ac00780c */ /* 0x040fe400037c1670 */
[----:B------:R-:W-:-:S02]  /*6da0*/  ISETP.LT.OR P5, PT, R172, 0x71, P5 ;  /* 0x00000071ac00780c */ /* 0x000fc40002fa1670 */
[C---:B------:R-:W-:Y:S02]  /*6db0*/  ISETP.GT.AND P4, PT, R174.reuse, 0x61, P2 ;  /* 0x00000061ae00780c */ /* 0x040fe40001784270 */
[----:B------:R-:W-:Y:S02]  /*6dc0*/  FSEL R157, R161, -INF , !P3 ;  /* 0xff800000a19d7808 */ /* 0x000fe40005800000 */
[----:B------:R-:W-:Y:S02]  /*6dd0*/  ISETP.GT.AND P3, PT, R174, 0x69, P2 ;  /* 0x00000069ae00780c */ /* 0x000fe40001764270 */
[----:B------:R-:W-:Y:S02]  /*6de0*/  FSEL R162, R164, -INF , !P6 ;  /* 0xff800000a4a27808 */ /* 0x000fe40007000000 */
[----:B------:R-:W-:Y:S02]  /*6df0*/  FSEL R164, R166, -INF , !P5 ;  /* 0xff800000a6a47808 */ /* 0x000fe40006800000 */
[----:B------:R-:W-:-:S02]  /*6e00*/  PLOP3.LUT P5, PT, PT, PT, UP0, 0x40, 0x0 ;  /* 0x000000000000781c */ /* 0x000fc40003fae808 */
[C---:B------:R-:W-:Y:S02]  /*6e10*/  ISETP.LT.OR P4, PT, R172.reuse, 0x62, P4 ;  /* 0x00000062ac00780c */ /* 0x040fe40002781670 */
[----:B------:R-:W-:Y:S02]  /*6e20*/  ISETP.LT.OR P3, PT, R172, 0x6a, P3 ;  /* 0x0000006aac00780c */ /* 0x000fe40001f61670 */
[----:B------:R-:W-:Y:S02]  /*6e30*/  FSEL R161, R163, -INF , !P4 ;  /* 0xff800000a3a17808 */ /* 0x000fe40006000000 */
[----:B------:R-:W-:Y:S02]  /*6e40*/  FSEL R163, R165, -INF , !P3 ;  /* 0xff800000a5a37808 */ /* 0x000fe40005800000 */
[C---:B------:R-:W-:Y:S02]  /*6e50*/  ISETP.GT.AND P4, PT, R174.reuse, 0x71, P2 ;  /* 0x00000071ae00780c */ /* 0x040fe40001784270 */
[----:B------:R-:W-:-:S02]  /*6e60*/  ISETP.GT.AND P6, PT, R174, 0x78, P2 ;  /* 0x00000078ae00780c */ /* 0x000fc400017c4270 */
[----:B------:R-:W-:Y:S02]  /*6e70*/  ISETP.GT.AND P3, PT, R174, 0x79, P2 ;  /* 0x00000079ae00780c */ /* 0x000fe40001764270 */
[C---:B------:R-:W-:Y:S02]  /*6e80*/  ISETP.LT.OR P4, PT, R172.reuse, 0x72, P4 ;  /* 0x00000072ac00780c */ /* 0x040fe40002781670 */
[C---:B------:R-:W-:Y:S02]  /*6e90*/  ISETP.LT.OR P6, PT, R172.reuse, 0x79, P6 ;  /* 0x00000079ac00780c */ /* 0x040fe400037c1670 */
[----:B------:R-:W-:Y:S02]  /*6ea0*/  ISETP.LT.OR P3, PT, R172, 0x7a, P3 ;  /* 0x0000007aac00780c */ /* 0x000fe40001f61670 */
[--C-:B------:R-:W-:Y:S02]  /*6eb0*/  IADD3 R165, R176, 0x8, R3.reuse ;  /* 0x00000008b0a57810 */ /* 0x100fe40007ffe003 */
[----:B------:R-:W-:-:S02]  /*6ec0*/  IADD3 R166, R178, 0x8, R3 ;  /* 0x00000008b2a67810 */ /* 0x000fc40007ffe003 */
        /* <DEDUP_REMOVED lines=15> */
.L_x_3917:
[----:B------:R-:W-:Y:S02]  /*6fc0*/  IMAD.U32 R174, RZ, RZ, UR31 ;  /* 0x0000001fffae7e24 */ /* 0x000fe4000f8e00ff */
[----:B------:R-:W-:-:S03]  /*6fd0*/  IMAD.MOV.U32 R179, RZ, RZ, R11 ;  /* 0x000000ffffb37224 */ /* 0x000fc600078e000b */
[----:B------:R-:W-:-:S13]  /*6fe0*/  ISETP.NE.AND P3, PT, R174, 0x1, PT ;  /* 0x00000001ae00780c */ /* 0x000fda0003f65270 */
[----:B------:R-:W0:Y:S02]  /*6ff0*/  @P3 LDC.64 R14, c[0x0][0x9e8] ;  /* 0x00027a00ff0e3b82 */ /* 0x000e240000000a00 */
[----:B0-----:R-:W-:-:S05]  /*7000*/  @P3 IMAD.HI.U32 R14, R11, R14, RZ ;  /* 0x0000000e0b0e3227 */ /* 0x001fca00078e00ff */
[----:B------:R-:W-:-:S07]  /*7010*/  @P3 SHF.R.U32.HI R179, RZ, R15, R14 ;  /* 0x0000000fffb33219 */ /* 0x000fce000001160e */
.L_x_3918:
[----:B------:R-:W-:Y:S05]  /*7020*/  BSYNC B0 ;  /* 0x0000000000007941 */ /* 0x000fea0003800000 */
.L_x_3916:
[----:B------:R-:W-:-:S04]  /*7030*/  IMAD R15, R179, R174, -R170 ;  /* 0x000000aeb30f7224 */ /* 0x000fc800078e0aaa */
[----:B------:R-:W-:-:S05]  /*7040*/  IMAD R15, R16, -0x2, R15 ;  /* 0xfffffffe100f7824 */ /* 0x000fca00078e020f */
[----:B------:R-:W-:Y:S02]  /*7050*/  VIADDMNMX R165, R15, R174, R165, PT ;  /* 0x000000ae0fa57246 */ /* 0x000fe400038001a5 */
[----:B------:R-:W-:-:S07]  /*7060*/  VIMNMX R166, R166, R15, !PT ;  /* 0x0000000fa6a67248 */ /* 0x000fce0007fe0100 */
.L_x_3915:
[----:B------:R-:W-:Y:S01]  /*7070*/  FMNMX.FTZ R14, R177, R7, !PT ;  /* 0x00000007b10e7209 */ /* 0x000fe20007810000 */
[----:B------:R-:W-:Y:S01]  /*7080*/  UMOV UR10, UR30 ;  /* 0x0000001e000a7c82 */ /* 0x000fe20008000000 */
[C---:B------:R-:W-:Y:S01]  /*7090*/  ISETP.GT.AND P5, PT, R166.reuse, 0x8, P2 ;  /* 0x00000008a600780c */ /* 0x040fe200017a4270 */
[----:B------:R-:W-:Y:S01]  /*70a0*/  IMAD.U32 R181, RZ, RZ, UR10 ;  /* 0x0000000affb57e24 */ /* 0x000fe2000f8e00ff */
        /* <DEDUP_REMOVED lines=46> */
[----:B------:R-:W-:-:S05]  /*7390*/  FMNMX.FTZ R15, R169, R14, !PT ;  /* 0x0000000ea90f7209 */ /* 0x000fca0007810000 */
[----:B------:R-:W0:Y:S02]  /*73a0*/  SHFL.BFLY PT, R14, R15, 0x2, 0x1f ;  /* 0x0c401f000f0e7f89 */ /* 0x000e2400000e0000 */
[----:B0-----:R-:W-:Y:S02]  /*73b0*/  FMNMX.FTZ R170, R15, R14, !PT ;  /* 0x0000000e0faa7209 */ /* 0x001fe40007810000 */
[----:B------:R-:W-:Y:S02]  /*73c0*/  FSEL R15, R12, -INF , !P4 ;  /* 0xff8000000c0f7808 */ /* 0x000fe40006000000 */
[----:B------:R-:W-:Y:S01]  /*73d0*/  ISETP.GT.AND P4, PT, R166, 0x10, P2 ;  /* 0x00000010a600780c */ /* 0x000fe20001784270 */
[----:B------:R-:W0:Y:S03]  /*73e0*/  SHFL.BFLY PT, R179, R170, 0x1, 0x1f ;  /* 0x0c201f00aab37f89 */ /* 0x000e2600000e0000 */
[----:B------:R-:W-:-:S04]  /*73f0*/  ISETP.LT.OR P4, PT, R165, 0x11, P4 ;  /* 0x00000011a500780c */ /* 0x000fc80002781670 */
[----:B------:R-:W-:Y:S02]  /*7400*/  FSEL R120, R120, -INF , !P4 ;  /* 0xff80000078787808 */ /* 0x000fe40006000000 */
[----:B------:R-:W-:-:S04]  /*7410*/  ISETP.GT.AND P4, PT, R166, 0x19, P2 ;  /* 0x00000019a600780c */ /* 0x000fc80001784270 */
[----:B------:R-:W-:Y:S02]  /*7420*/  ISETP.LT.OR P4, PT, R165, 0x1a, P4 ;  /* 0x0000001aa500780c */ /* 0x000fe40002781670 */
[----:B0-----:R-:W-:-:S04]  /*7430*/  FMNMX.FTZ R14, R170, R179, !PT ;  /* 0x000000b3aa0e7209 */ /* 0x001fc80007810000 */
        /* <DEDUP_REMOVED lines=8> */
[----:B------:R-:W-:Y:S01]  /*74c0*/  ISETP.GT.AND P5, PT, R166, 0x20, P2 ;  /* 0x00000020a600780c */ /* 0x000fe200017a4270 */
[----:B------:R-:W-:-:S01]  /*74d0*/  FFMA.FTZ R170, R177, UR10, -R12 ;  /* 0x0000000ab1aa7c23 */ /* 0x000fc2000801080c */
[----:B------:R-:W-:Y:S01]  /*74e0*/  ISETP.LT.OR P4, PT, R165, 0x29, P4 ;  /* 0x00000029a500780c */ /* 0x000fe20002781670 */
[----:B------:R-:W-:-:S01]  /*74f0*/  FFMA.FTZ R184, R160, UR10, -R12 ;  /* 0x0000000aa0b87c23 */ /* 0x000fc2000801080c */
[----:B------:R-:W-:Y:S01]  /*7500*/  ISETP.LT.OR P5, PT, R165, 0x21, P5 ;  /* 0x00000021a500780c */ /* 0x000fe20002fa1670 */
[----:B------:R-:W-:-:S01]  /*7510*/  FFMA.FTZ R185, R158, UR10, -R12 ;  /* 0x0000000a9eb97c23 */ /* 0x000fc2000801080c */
[----:B------:R-:W-:Y:S01]  /*7520*/  FSEL R128, R128, -INF , !P4 ;  /* 0xff80000080807808 */ /* 0x000fe20006000000 */
[----:B------:R-:W-:-:S01]  /*7530*/  FFMA.FTZ R175, R175, UR10, -R12 ;  /* 0x0000000aafaf7c23 */ /* 0x000fc2000801080c */
[----:B------:R-:W-:Y:S01]  /*7540*/  FSEL R124, R124, -INF , !P5 ;  /* 0xff8000007c7c7808 */ /* 0x000fe20006800000 */
[----:B------:R0:W-:Y:S01]  /*7550*/  MUFU.EX2 R121, R174 ;  /* 0x000000ae00797308 */ /* 0x0001e20000000800 */
[C---:B------:R-:W-:Y:S01]  /*7560*/  ISETP.GT.AND P5, PT, R166.reuse, RZ, P2 ;  /* 0x000000ffa600720c */ /* 0x040fe200017a4270 */
[--C-:B------:R-:W-:Y:S01]  /*7570*/  FFMA.FTZ R197, R197, UR10, -R12.reuse ;  /* 0x0000000ac5c57c23 */ /* 0x100fe2000801080c */
[----:B------:R-:W-:Y:S01]  /*7580*/  ISETP.GT.AND P4, PT, R166, 0x30, P2 ;  /* 0x00000030a600780c */ /* 0x000fe20001784270 */
[--C-:B------:R-:W-:Y:S01]  /*7590*/  FFMA.FTZ R196, R196, UR10, -R12.reuse ;  /* 0x0000000ac4c47c23 */ /* 0x100fe2000801080c */
[C---:B------:R-:W-:Y:S01]  /*75a0*/  ISETP.LT.OR P5, PT, R165.reuse, 0x1, P5 ;  /* 0x00000001a500780c */ /* 0x040fe20002fa1670 */
[--C-:B------:R-:W-:Y:S01]  /*75b0*/  FFMA.FTZ R198, R198, UR10, -R12.reuse ;  /* 0x0000000ac6c67c23 */ /* 0x100fe2000801080c */
[----:B------:R-:W-:Y:S01]  /*75c0*/  ISETP.LT.OR P4, PT, R165, 0x31, P4 ;  /* 0x00000031a500780c */ /* 0x000fe20002781670 */
[----:B------:R1:W-:Y:S01]  /*75d0*/  MUFU.EX2 R123, R175 ;  /* 0x000000af007b7308 */ /* 0x0003e20000000800 */
[----:B------:R-:W-:Y:S01]  /*75e0*/  FSEL R173, R10, -INF , !P5 ;  /* 0xff8000000aad7808 */ /* 0x000fe20006800000 */
[--C-:B0-----:R-:W-:Y:S01]  /*75f0*/  FFMA.FTZ R174, R193, UR10, -R12.reuse ;  /* 0x0000000ac1ae7c23 */ /* 0x101fe2000801080c */
[----:B------:R-:W-:Y:S01]  /*7600*/  ISETP.LT.OR P5, PT, R165, 0x2a, P3 ;  /* 0x0000002aa500780c */ /* 0x000fe20001fa1670 */
[--C-:B------:R-:W-:Y:S01]  /*7610*/  FFMA.FTZ R189, R189, UR10, -R12.reuse ;  /* 0x0000000abdbd7c23 */ /* 0x100fe2000801080c */
[----:B------:R-:W-:Y:S01]  /*7620*/  FMNMX.FTZ R176, R173, R6, !PT ;  /* 0x00000006adb07209 */ /* 0x000fe20007810000 */
[--C-:B------:R-:W-:Y:S01]  /*7630*/  FFMA.FTZ R188, R188, UR10, -R12.reuse ;  /* 0x0000000abcbc7c23 */ /* 0x100fe2000801080c */
[----:B------:R-:W-:Y:S01]  /*7640*/  ISETP.GT.AND P3, PT, R166, 0x31, P2 ;  /* 0x00000031a600780c */ /* 0x000fe20001764270 */
[----:B------:R0:W-:Y:S01]  /*7650*/  MUFU.EX2 R10, R178 ;  /* 0x000000b2000a7308 */ /* 0x0001e20000000800 */
[----:B------:R-:W-:Y:S01]  /*7660*/  FMNMX.FTZ R177, R15, R176, !PT ;  /* 0x000000b00fb17209 */ /* 0x000fe20007810000 */
[--C-:B-1----:R-:W-:Y:S01]  /*7670*/  FFMA.FTZ R175, R195, UR10, -R12.reuse ;  /* 0x0000000ac3af7c23 */ /* 0x102fe2000801080c */
[----:B------:R-:W-:Y:S01]  /*7680*/  FSEL R129, R129, -INF , !P5 ;  /* 0xff80000081817808 */ /* 0x000fe20006800000 */
[--C-:B------:R-:W-:Y:S01]  /*7690*/  FFMA.FTZ R155, R155, UR10, -R12.reuse ;  /* 0x0000000a9b9b7c23 */ /* 0x100fe2000801080c */
[----:B------:R-:W-:Y:S01]  /*76a0*/  FMNMX.FTZ R176, R20, R177, !PT ;  /* 0x000000b114b07209 */ /* 0x000fe20007810000 */
[----:B------:R-:W-:Y:S01]  /*76b0*/  FFMA.FTZ R157, R157, UR10, -R12 ;  /* 0x0000000a9d9d7c23 */ /* 0x000fe2000801080c */
[----:B------:R-:W-:Y:S01]  /*76c0*/  ISETP.GT.AND P5, PT, R166, 0x38, P2 ;  /* 0x00000038a600780c */ /* 0x000fe200017a4270 */
[----:B------:R-:W-:Y:S01]  /*76d0*/  MUFU.EX2 R170, R170 ;  /* 0x000000aa00aa7308 */ /* 0x000fe20000000800 */
[----:B------:R-:W-:-:S02]  /*76e0*/  FMNMX.FTZ R177, R21, R176, !PT ;  /* 0x000000b015b17209 */ /* 0x000fc40007810000 */
[----:B------:R-:W-:Y:S02]  /*76f0*/  ISETP.LT.OR P3, PT, R165, 0x32, P3 ;  /* 0x00000032a500780c */ /* 0x000fe40001f61670 */
[----:B0-----:R-:W-:Y:S02]  /*7700*/  FMNMX.FTZ R178, R120, R177, !PT ;  /* 0x000000b178b27209 */ /* 0x001fe40007810000 */
[----:B------:R-:W-:Y:S01]  /*7710*/  FSEL R130, R130, -INF , !P4 ;  /* 0xff80000082827808 */ /* 0x000fe20006000000 */
[----:B------:R-:W-:Y:S01]  /*7720*/  MUFU.EX2 R174, R174 ;  /* 0x000000ae00ae7308 */ /* 0x000fe20000000800 */
[----:B------:R-:W-:Y:S01]  /*7730*/  FMNMX.FTZ R179, R171, R178, !PT ;  /* 0x000000b2abb37209 */ /* 0x000fe20007810000 */
[----:B------:R-:W-:Y:S01]  /*7740*/  FFMA.FTZ R178, R199, UR10, -R12 ;  /* 0x0000000ac7b27c23 */ /* 0x000fe2000801080c */
[----:B------:R-:W-:Y:S02]  /*7750*/  ISETP.GT.AND P4, PT, R166, 0x39, P2 ;  /* 0x00000039a600780c */ /* 0x000fe40001784270 */
[----:B------:R-:W-:-:S02]  /*7760*/  FMNMX.FTZ R179, R122, R179, !PT ;  /* 0x000000b37ab37209 */ /* 0x000fc40007810000 */
[----:B------:R-:W-:Y:S01]  /*7770*/  FSEL R176, R131, -INF , !P3 ;  /* 0xff80000083b07808 */ /* 0x000fe20005800000 */
[----:B------:R-:W-:Y:S01]  /*7780*/  MUFU.EX2 R175, R175 ;  /* 0x000000af00af7308 */ /* 0x000fe20000000800 */
[----:B------:R-:W-:Y:S02]  /*7790*/  FMNMX.FTZ R179, R172, R179, !PT ;  /* 0x000000b3acb37209 */ /* 0x000fe40007810000 */
[----:B------:R-:W-:Y:S02]  /*77a0*/  ISETP.LT.OR P5, PT, R165, 0x39, P5 ;  /* 0x00000039a500780c */ /* 0x000fe40002fa1670 */
[----:B------:R-:W-:Y:S02]  /*77b0*/  FMNMX.FTZ R180, R124, R179, !PT ;  /* 0x000000b37cb47209 */ /* 0x000fe40007810000 */
[----:B------:R-:W-:Y:S01]  /*77c0*/  ISETP.GT.AND P3, PT, R166, 0x40, P2 ;  /* 0x00000040a600780c */ /* 0x000fe20001764270 */
[----:B------:R-:W-:Y:S01]  /*77d0*/  MUFU.EX2 R131, R197 ;  /* 0x000000c500837308 */ /* 0x000fe20000000800 */
[----:B------:R-:W-:-:S02]  /*77e0*/  FMNMX.FTZ R181, R125, R180, !PT ;  /* 0x000000b47db57209 */ /* 0x000fc40007810000 */
[----:B------:R-:W-:Y:S02]  /*77f0*/  ISETP.LT.OR P4, PT, R165, 0x3a, P4 ;  /* 0x0000003aa500780c */ /* 0x000fe40002781670 */
[----:B------:R-:W-:Y:S02]  /*7800*/  FMNMX.FTZ R180, R128, R181, !PT ;  /* 0x000000b580b47209 */ /* 0x000fe40007810000 */
[----:B------:R-:W-:Y:S01]  /*7810*/  FSEL R177, R132, -INF , !P5 ;  /* 0xff80000084b17808 */ /* 0x000fe20006800000 */
[----:B------:R-:W-:Y:S01]  /*7820*/  MUFU.EX2 R178, R178 ;  /* 0x000000b200b27308 */ /* 0x000fe20000000800 */
[----:B------:R-:W-:Y:S02]  /*7830*/  FMNMX.FTZ R181, R129, R180, !PT ;  /* 0x000000b481b57209 */ /* 0x000fe40007810000 */
        /* <DEDUP_REMOVED lines=9> */
[----:B------:R-:W-:-:S02]  /*78d0*/  ISETP.LT.OR P5, PT, R165, 0x42, P5 ;  /* 0x00000042a500780c */ /* 0x000fc40002fa1670 */
[----:B------:R-:W-:Y:S02]  /*78e0*/  FSEL R134, R134, -INF , !P3 ;  /* 0xff80000086867808 */ /* 0x000fe40005800000 */
[----:B------:R-:W-:Y:S02]  /*78f0*/  FMNMX.FTZ R183, R133, R182, !PT ;  /* 0x000000b685b77209 */ /* 0x000fe40007810000 */
[----:B------:R-:W-:Y:S01]  /*7900*/  ISETP.GT.AND P3, PT, R166, 0x49, P2 ;  /* 0x00000049a600780c */ /* 0x000fe20001764270 */
[----:B------:R-:W-:Y:S01]  /*7910*/  MUFU.EX2 R155, R155 ;  /* 0x0000009b009b7308 */ /* 0x000fe20000000800 */
[----:B------:R-:W-:Y:S02]  /*7920*/  FSEL R179, R135, -INF , !P5 ;  /* 0xff80000087b37808 */ /* 0x000fe40006800000 */
[----:B------:R-:W-:Y:S02]  /*7930*/  ISETP.LT.OR P4, PT, R165, 0x49, P4 ;  /* 0x00000049a500780c */ /* 0x000fe40002781670 */
[----:B------:R-:W-:-:S02]  /*7940*/  FMNMX.FTZ R182, R134, R183, !PT ;  /* 0x000000b786b67209 */ /* 0x000fc40007810000 */
[----:B------:R-:W-:Y:S01]  /*7950*/  ISETP.GT.AND P5, PT, R166, 0x50, P2 ;  /* 0x00000050a600780c */ /* 0x000fe200017a4270 */
[----:B------:R-:W-:Y:S01]  /*7960*/  MUFU.EX2 R135, R198 ;  /* 0x000000c600877308 */ /* 0x000fe20000000800 */
[----:B------:R-:W-:Y:S02]  /*7970*/  ISETP.LT.OR P3, PT, R165, 0x4a, P3 ;  /* 0x0000004aa500780c */ /* 0x000fe40001f61670 */
[----:B------:R-:W-:Y:S02]  /*7980*/  FSEL R180, R136, -INF , !P4 ;  /* 0xff80000088b47808 */ /* 0x000fe40006000000 */
[----:B------:R-:W-:Y:S02]  /*7990*/  FMNMX.FTZ R183, R179, R182, !PT ;  /* 0x000000b6b3b77209 */ /* 0x000fe40007810000 */
[----:B------:R-:W-:Y:S01]  /*79a0*/  ISETP.GT.AND P4, PT, R166, 0x51, P2 ;  /* 0x00000051a600780c */ /* 0x000fe20001784270 */
[----:B------:R-:W-:Y:S01]  /*79b0*/  MUFU.EX2 R136, R189 ;  /* 0x000000bd00887308 */ /* 0x000fe20000000800 */
[----:B------:R-:W-:-:S02]  /*79c0*/  FSEL R137, R137, -INF , !P3 ;  /* 0xff80000089897808 */ /* 0x000fc40005800000 */
[C---:B------:R-:W-:Y:S02]  /*79d0*/  ISETP.LT.OR P5, PT, R165.reuse, 0x51, P5 ;  /* 0x00000051a500780c */ /* 0x040fe40002fa1670 */
[----:B------:R-:W-:Y:S02]  /*79e0*/  FMNMX.FTZ R182, R180, R183, !PT ;  /* 0x000000b7b4b67209 */ /* 0x000fe40007810000 */
[----:B------:R-:W-:Y:S01]  /*79f0*/  ISETP.GT.AND P3, PT, R166, 0x58, P2 ;  /* 0x00000058a600780c */ /* 0x000fe20001764270 */
[----:B------:R-:W-:Y:S01]  /*7a00*/  MUFU.EX2 R157, R157 ;  /* 0x0000009d009d7308 */ /* 0x000fe20000000800 */
[----:B------:R-:W-:Y:S02]  /*7a10*/  ISETP.LT.OR P4, PT, R165, 0x52, P4 ;  /* 0x00000052a500780c */ /* 0x000fe40002781670 */
[----:B------:R-:W-:Y:S02]  /*7a20*/  FSEL R138, R138, -INF , !P5 ;  /* 0xff8000008a8a7808 */ /* 0x000fe40006800000 */
[----:B------:R-:W-:Y:S01]  /*7a30*/  FMNMX.FTZ R183, R137, R182, !PT ;  /* 0x000000b689b77209 */ /* 0x000fe20007810000 */
[----:B------:R-:W-:Y:S01]  /*7a40*/  FFMA.FTZ R182, R153, UR10, -R12 ;  /* 0x0000000a99b67c23 */ /* 0x000fe2000801080c */
[----:B------:R-:W-:-:S02]  /*7a50*/  ISETP.GT.AND P5, PT, R166, 0x59, P2 ;  /* 0x00000059a600780c */ /* 0x000fc400017a4270 */
[----:B------:R-:W-:Y:S02]  /*7a60*/  FSEL R160, R139, -INF , !P4 ;  /* 0xff8000008ba07808 */ /* 0x000fe40006000000 */
[C---:B------:R-:W-:Y:S01]  /*7a70*/  ISETP.LT.OR P3, PT, R165.reuse, 0x59, P3 ;  /* 0x00000059a500780c */ /* 0x040fe20001f61670 */
[----:B------:R0:W-:Y:S01]  /*7a80*/  MUFU.EX2 R139, R184 ;  /* 0x000000b8008b7308 */ /* 0x0001e20000000800 */
        /* <DEDUP_REMOVED lines=8> */
[----:B------:R-:W-:Y:S01]  /*7b10*/  ISETP.LT.OR P4, PT, R165, 0x61, P4 ;  /* 0x00000061a500780c */ /* 0x000fe20002781670 */
[----:B------:R-:W-:Y:S01]  /*7b20*/  MUFU.EX2 R140, R185 ;  /* 0x000000b9008c7308 */ /* 0x000fe20000000800 */
[----:B0-----:R-:W-:Y:S01]  /*7b30*/  FMNMX.FTZ R184, R158, R183, !PT ;  /* 0x000000b79eb87209 */ /* 0x001fe20007810000 */
[----:B------:R-:W-:Y:S01]  /*7b40*/  FFMA.FTZ R183, R151, UR10, -R12 ;  /* 0x0000000a97b77c23 */ /* 0x000fe2000801080c */
[----:B------:R-:W-:Y:S02]  /*7b50*/  ISETP.GT.AND P5, PT, R166, 0x68, P2 ;  /* 0x00000068a600780c */ /* 0x000fe400017a4270 */
[----:B------:R-:W-:-:S02]  /*7b60*/  ISETP.LT.OR P3, PT, R165, 0x62, P3 ;  /* 0x00000062a500780c */ /* 0x000fc40001f61670 */
[----:B------:R-:W-:Y:S02]  /*7b70*/  FSEL R142, R142, -INF , !P4 ;  /* 0xff8000008e8e7808 */ /* 0x000fe40006000000 */
[----:B------:R-:W-:Y:S02]  /*7b80*/  FMNMX.FTZ R153, R141, R184, !PT ;  /* 0x000000b88d997209 */ /* 0x000fe40007810000 */
[----:B------:R-:W-:Y:S02]  /*7b90*/  ISETP.GT.AND P4, PT, R166, 0x69, P2 ;  /* 0x00000069a600780c */ /* 0x000fe40001784270 */
[----:B------:R-:W-:Y:S02]  /*7ba0*/  FSEL R143, R143, -INF , !P3 ;  /* 0xff8000008f8f7808 */ /* 0x000fe40005800000 */
[----:B------:R-:W-:Y:S02]  /*7bb0*/  ISETP.LT.OR P5, PT, R165, 0x69, P5 ;  /* 0x00000069a500780c */ /* 0x000fe40002fa1670 */
[----:B------:R-:W-:Y:S01]  /*7bc0*/  FMNMX.FTZ R184, R142, R153, !PT ;  /* 0x000000998eb87209 */ /* 0x000fe20007810000 */
[----:B------:R-:W-:-:S01]  /*7bd0*/  FFMA.FTZ R153, R126, UR10, -R12 ;  /* 0x0000000a7e997c23 */ /* 0x000fc2000801080c */
[----:B------:R-:W-:Y:S01]  /*7be0*/  ISETP.GT.AND P3, PT, R166, 0x70, P2 ;  /* 0x00000070a600780c */ /* 0x000fe20001764270 */
[----:B------:R-:W-:-:S01]  /*7bf0*/  FFMA.FTZ R126, R127, UR10, -R12 ;  /* 0x0000000a7f7e7c23 */ /* 0x000fc2000801080c */
[----:B------:R-:W-:-:S02]  /*7c00*/  ISETP.LT.OR P4, PT, R165, 0x6a, P4 ;  /* 0x0000006aa500780c */ /* 0x000fc40002781670 */
[----:B------:R-:W-:Y:S01]  /*7c10*/  FSEL R151, R144, -INF , !P5 ;  /* 0xff80000090977808 */ /* 0x000fe20006800000 */
[----:B------:R-:W-:Y:S01]  /*7c20*/  MUFU.EX2 R153, R153 ;  /* 0x0000009900997308 */ /* 0x000fe20000000800 */
[----:B------:R-:W-:Y:S02]  /*7c30*/  FMNMX.FTZ R184, R143, R184, !PT ;  /* 0x000000b88fb87209 */ /* 0x000fe40007810000 */
        /* <DEDUP_REMOVED lines=9> */
[----:B------:R-:W-:Y:S01]  /*7cd0*/  FMNMX.FTZ R127, R145, R184, !PT ;  /* 0x000000b8917f7209 */ /* 0x000fe20007810000 */
[--C-:B------:R-:W-:Y:S01]  /*7ce0*/  FFMA.FTZ R184, R152, UR10, -R12.reuse ;  /* 0x0000000a98b87c23 */ /* 0x100fe2000801080c */
[----:B------:R-:W-:Y:S01]  /*7cf0*/  ISETP.GT.AND P2, PT, R166, 0x79, P2 ;  /* 0x00000079a600780c */ /* 0x000fe20001744270 */
[--C-:B------:R-:W-:Y:S01]  /*7d00*/  FFMA.FTZ R152, R156, UR10, -R12.reuse ;  /* 0x0000000a9c987c23 */ /* 0x100fe2000801080c */
[----:B------:R-:W-:Y:S01]  /*7d10*/  ISETP.LT.OR P4, PT, R165, 0x79, P4 ;  /* 0x00000079a500780c */ /* 0x000fe20002781670 */
[--C-:B------:R-:W-:Y:S01]  /*7d20*/  FFMA.FTZ R156, R162, UR10, -R12.reuse ;  /* 0x0000000aa29c7c23 */ /* 0x100fe2000801080c */
[----:B------:R-:W-:Y:S01]  /*7d30*/  FSEL R147, R147, -INF , !P5 ;  /* 0xff80000093937808 */ /* 0x000fe20006800000 */
[--C-:B------:R-:W-:Y:S01]  /*7d40*/  FFMA.FTZ R162, R164, UR10, -R12.reuse ;  /* 0x0000000aa4a27c23 */ /* 0x100fe2000801080c */
[----:B------:R-:W-:Y:S01]  /*7d50*/  FMNMX.FTZ R166, R146, R127, !PT ;  /* 0x0000007f92a67209 */ /* 0x000fe20007810000 */
[--C-:B------:R-:W-:Y:S01]  /*7d60*/  FFMA.FTZ R127, R150, UR10, -R12.reuse ;  /* 0x0000000a967f7c23 */ /* 0x100fe2000801080c */
[----:B------:R-:W-:Y:S01]  /*7d70*/  ISETP.LT.OR P2, PT, R165, 0x7a, P2 ;  /* 0x0000007aa500780c */ /* 0x000fe20001741670 */
[----:B------:R-:W-:Y:S01]  /*7d80*/  FFMA.FTZ R164, R168, UR10, -R12 ;  /* 0x0000000aa8a47c23 */ /* 0x000fe2000801080c */
[----:B------:R-:W-:Y:S01]  /*7d90*/  FSEL R148, R148, -INF , !P4 ;  /* 0xff80000094947808 */ /* 0x000fe20006000000 */
[----:B------:R-:W-:Y:S01]  /*7da0*/  MUFU.EX2 R152, R152 ;  /* 0x0000009800987308 */ /* 0x000fe20000000800 */
[----:B------:R-:W-:-:S02]  /*7db0*/  FMNMX.FTZ R165, R147, R166, !PT ;  /* 0x000000a693a57209 */ /* 0x000fc40007810000 */
[----:B------:R-:W-:Y:S02]  /*7dc0*/  FSEL R149, R149, -INF , !P2 ;  /* 0xff80000095957808 */ /* 0x000fe40005000000 */
[----:B------:R-:W-:Y:S01]  /*7dd0*/  FMNMX.FTZ R150, R148, R165, !PT ;  /* 0x000000a594967209 */ /* 0x000fe20007810000 */
[--C-:B------:R-:W-:Y:S01]  /*7de0*/  FFMA.FTZ R165, R154, UR10, -R12.reuse ;  /* 0x0000000a9aa57c23 */ /* 0x100fe2000801080c */
[----:B------:R-:W-:-:S01]  /*7df0*/  FFMA.FTZ R154, R159, UR10, -R12 ;  /* 0x0000000a9f9a7c23 */ /* 0x000fc2000801080c */
[--C-:B------:R-:W-:Y:S01]  /*7e00*/  FFMA.FTZ R159, R161, UR10, -R12.reuse ;  /* 0x0000000aa19f7c23 */ /* 0x100fe2000801080c */
[----:B------:R-:W-:Y:S01]  /*7e10*/  FMNMX.FTZ R166, R149, R150, !PT ;  /* 0x0000009695a67209 */ /* 0x000fe20007810000 */
[--C-:B------:R-:W-:Y:S01]  /*7e20*/  FFMA.FTZ R161, R163, UR10, -R12.reuse ;  /* 0x0000000aa3a17c23 */ /* 0x100fe2000801080c */
[----:B------:R1:W-:Y:S01]  /*7e30*/  MUFU.EX2 R150, R184 ;  /* 0x000000b800967308 */ /* 0x0003e20000000800 */
[----:B------:R-:W-:-:S01]  /*7e40*/  FFMA.FTZ R163, R167, UR10, -R12 ;  /* 0x0000000aa7a37c23 */ /* 0x000fc2000801080c */
[----:B------:R-:W-:Y:S01]  /*7e50*/  IMAD.U32 R167, RZ, RZ, UR10 ;  /* 0x0000000affa77e24 */ /* 0x000fe2000f8e00ff */
[----:B0-----:R-:W0:Y:S01]  /*7e60*/  SHFL.BFLY PT, R183, R166, 0x2, 0x1f ;  /* 0x0c401f00a6b77f89 */ /* 0x001e2200000e0000 */
[----:B------:R-:W-:-:S04]  /*7e70*/  FSEL R168, R14, RZ, P6 ;  /* 0x000000ff0ea87208 */ /* 0x000fc80003000000 */
[----:B------:R-:W-:Y:S01]  /*7e80*/  MUFU.EX2 R127, R127 ;  /* 0x0000007f007f7308 */ /* 0x000fe20000000800 */
[----:B-1----:R-:W-:-:S01]  /*7e90*/  FFMA.FTZ R184, R169, UR10, -R12 ;  /* 0x0000000aa9b87c23 */ /* 0x002fc2000801080c */
[----:B------:R-:W-:-:S06]  /*7ea0*/  FADD.FTZ R168, -R168, R7 ;  /* 0x00000007a8a87221 */ /* 0x000fcc0000010100 */
[----:B------:R-:W-:Y:S08]  /*7eb0*/  MUFU.EX2 R7, R184 ;  /* 0x000000b800077308 */ /* 0x000ff00000000800 */
[----:B------:R-:W-:Y:S01]  /*7ec0*/  MUFU.EX2 R165, R165 ;  /* 0x000000a500a57308 */ /* 0x000fe20000000800 */
[----:B0-----:R-:W-:-:S05]  /*7ed0*/  FMNMX.FTZ R183, R166, R183, !PT ;  /* 0x000000b7a6b77209 */ /* 0x001fca0007810000 */
[----:B------:R-:W0:Y:S02]  /*7ee0*/  SHFL.BFLY PT, R166, R183, 0x1, 0x1f ;  /* 0x0c201f00b7a67f89 */ /* 0x000e2400000e0000 */
[----:B------:R-:W-:Y:S08]  /*7ef0*/  MUFU.EX2 R154, R154 ;  /* 0x0000009a009a7308 */ /* 0x000ff00000000800 */
[----:B------:R-:W-:Y:S08]  /*7f00*/  MUFU.EX2 R159, R159 ;  /* 0x0000009f009f7308 */ /* 0x000ff00000000800 */
[----:B------:R-:W-:Y:S01]  /*7f10*/  MUFU.EX2 R156, R156 ;  /* 0x0000009c009c7308 */ /* 0x000fe20000000800 */
[----:B0-----:R-:W-:-:S07]  /*7f20*/  FMNMX.FTZ R12, R183, R166, !PT ;  /* 0x000000a6b70c7209 */ /* 0x001fce0007810000 */
[----:B------:R-:W-:Y:S01]  /*7f30*/  MUFU.EX2 R161, R161 ;  /* 0x000000a100a17308 */ /* 0x000fe20000000800 */
[C---:B------:R-:W-:Y:S01]  /*7f40*/  FSETP.NEU.FTZ.AND P2, PT, R12.reuse, -INF , PT ;  /* 0xff8000000c00780b */ /* 0x040fe20003f5d000 */
[----:B------:R-:W-:Y:S01]  /*7f50*/  FFMA.FTZ R166, R12, R167, -8 ;  /* 0xc10000000ca67423 */ /* 0x000fe200000100a7 */
[----:B------:R-:W-:Y:S02]  /*7f60*/  FMUL.FTZ R167, R168, UR10 ;  /* 0x0000000aa8a77c20 */ /* 0x000fe40008410000 */
[----:B------:R-:W-:-:S03]  /*7f70*/  FSEL R183, R12, RZ, P2 ;  /* 0x000000ff0cb77208 */ /* 0x000fc60001000000 */
[----:B------:R-:W-:Y:S01]  /*7f80*/  MUFU.EX2 R162, R162 ;  /* 0x000000a200a27308 */ /* 0x000fe20000000800 */
[----:B------:R-:W-:Y:S01]  /*7f90*/  FSEL R166, R166, RZ, P2 ;  /* 0x000000ffa6a67208 */ /* 0x000fe20001000000 */
[----:B------:R-:W-:-:S04]  /*7fa0*/  FADD.FTZ R183, -R183, R6 ;  /* 0x00000006b7b77221 */ /* 0x000fc80000010100 */
        /* <DEDUP_REMOVED lines=34> */
[----:B------:R-:W-:-:S06]  /*81d0*/  FFMA.FTZ R149, R149, UR10, -R166 ;  /* 0x0000000a95957c23 */ /* 0x000fcc00080108a6 */
[----:B------:R-:W2:Y:S01]  /*81e0*/  MUFU.EX2 R15, R15 ;  /* 0x0000000f000f7308 */ /* 0x000ea20000000800 */
[----:B-1----:R-:W-:-:S07]  /*81f0*/  FFMA.FTZ R5, R172, R4, R169 ;  /* 0x00000004ac057223 */ /* 0x002fce00000100a9 */
[----:B------:R-:W1:Y:S01]  /*8200*/  MUFU.EX2 R20, R20 ;  /* 0x0000001400147308 */ /* 0x000e620000000800 */
[----:B0-----:R-:W-:-:S01]  /*8210*/  FADD.FTZ R4, R168, R5 ;  /* 0x00000005a8047221 */ /* 0x001fc20000010000 */
[----:B------:R-:W-:-:S04]  /*8220*/  FADD.FTZ R5, R123, R184 ;  /* 0x000000b87b057221 */ /* 0x000fc80000010000 */
[----:B------:R-:W-:Y:S02]  /*8230*/  FADD.FTZ R5, R174, R5 ;  /* 0x00000005ae057221 */ /* 0x000fe40000010000 */
[----:B------:R-:W0:Y:S01]  /*8240*/  MUFU.EX2 R21, R21 ;  /* 0x0000001500157308 */ /* 0x000e220000000800 */
[----:B--2---:R-:W-:-:S01]  /*8250*/  FADD.FTZ R179, R15, R4 ;  /* 0x000000040fb37221 */ /* 0x004fc20000010000 */
[----:B------:R-:W-:-:S04]  /*8260*/  FADD.FTZ R184, R10, R5 ;  /* 0x000000050ab87221 */ /* 0x000fc80000010000 */
[----:B------:R-:W-:Y:S02]  /*8270*/  FADD.FTZ R184, R175, R184 ;  /* 0x000000b8afb87221 */ /* 0x000fe40000010000 */
[----:B------:R-:W2:Y:S01]  /*8280*/  MUFU.EX2 R120, R120 ;  /* 0x0000007800787308 */ /* 0x000ea20000000800 */
[----:B-1----:R-:W-:-:S01]  /*8290*/  FADD.FTZ R4, R20, R179 ;  /* 0x000000b314047221 */ /* 0x002fc20000010000 */
[----:B------:R-:W-:Y:S01]  /*82a0*/  FADD.FTZ R183, R131, R184 ;  /* 0x000000b883b77221 */ /* 0x000fe20000010000 */
[----:B------:R-:W-:-:S03]  /*82b0*/  FFMA.FTZ R179, R160, UR10, -R166 ;  /* 0x0000000aa0b37c23 */ /* 0x000fc600080108a6 */
[----:B------:R-:W-:Y:S02]  /*82c0*/  FADD.FTZ R183, R132, R183 ;  /* 0x000000b784b77221 */ /* 0x000fe40000010000 */
        /* <DEDUP_REMOVED lines=8> */
[----:B------:R-:W-:-:S06]  /*8350*/  FADD.FTZ R4, R178, R183 ;  /* 0x000000b7b2047221 */ /* 0x000fcc0000010000 */
[----:B------:R-:W0:Y:S01]  /*8360*/  MUFU.EX2 R128, R128 ;  /* 0x0000008000807308 */ /* 0x000e220000000800 */
[----:B--2---:R-:W-:-:S01]  /*8370*/  FADD.FTZ R160, R124, R5 ;  /* 0x000000057ca07221 */ /* 0x004fc20000010000 */
[----:B------:R-:W-:-:S04]  /*8380*/  FADD.FTZ R5, R135, R4 ;  /* 0x0000000487057221 */ /* 0x000fc80000010000 */
[----:B------:R-:W-:Y:S02]  /*8390*/  FADD.FTZ R4, R136, R5 ;  /* 0x0000000588047221 */ /* 0x000fe40000010000 */
[----:B------:R-:W2:Y:S01]  /*83a0*/  MUFU.EX2 R129, R129 ;  /* 0x0000008100817308 */ /* 0x000ea20000000800 */
[----:B-1----:R-:W-:-:S01]  /*83b0*/  FADD.FTZ R183, R125, R160 ;  /* 0x000000a07db77221 */ /* 0x002fc20000010000 */
[----:B------:R-:W-:-:S06]  /*83c0*/  FADD.FTZ R4, R181, R4 ;  /* 0x00000004b5047221 */ /* 0x000fcc0000010000 */
        /* <DEDUP_REMOVED lines=11> */
[----:B0-----:R-:W-:-:S07]  /*8480*/  FADD.FTZ R5, R173, R4 ;  /* 0x00000004ad057221 */ /* 0x001fce0000010000 */
[----:B------:R-:W0:Y:S01]  /*8490*/  MUFU.EX2 R134, R134 ;  /* 0x0000008600867308 */ /* 0x000e220000000800 */
[----:B--2---:R-:W-:-:S07]  /*84a0*/  FADD.FTZ R4, R6, R5 ;  /* 0x0000000506047221 */ /* 0x004fce0000010000 */
[----:B------:R-:W2:Y:S01]  /*84b0*/  MUFU.EX2 R177, R177 ;  /* 0x000000b100b17308 */ /* 0x000ea20000000800 */
[----:B-1----:R-:W-:-:S01]  /*84c0*/  FADD.FTZ R5, R133, R4 ;  /* 0x0000000485057221 */ /* 0x002fc20000010000 */
[----:B------:R-:W-:-:S06]  /*84d0*/  FADD.FTZ R4, R144, R183 ;  /* 0x000000b790047221 */ /* 0x000fcc0000010000 */
[----:B------:R-:W1:Y:S01]  /*84e0*/  MUFU.EX2 R176, R180 ;  /* 0x000000b400b07308 */ /* 0x000e620000000800 */
[----:B0-----:R-:W-:-:S01]  /*84f0*/  FADD.FTZ R160, R134, R5 ;  /* 0x0000000586a07221 */ /* 0x001fc20000010000 */
[----:B------:R-:W-:Y:S01]  /*8500*/  FADD.FTZ R5, R153, R4 ;  /* 0x0000000499057221 */ /* 0x000fe20000010000 */
[----:B------:R-:W-:-:S01]  /*8510*/  FFMA.FTZ R4, R145, UR10, -R166 ;  /* 0x0000000a91047c23 */ /* 0x000fc200080108a6 */
[----:B------:R-:W-:-:S04]  /*8520*/  FFMA.FTZ R145, R146, UR10, -R166 ;  /* 0x0000000a92917c23 */ /* 0x000fc800080108a6 */
[----:B------:R-:W0:Y:S01]  /*8530*/  MUFU.EX2 R137, R137 ;  /* 0x0000008900897308 */ /* 0x000e220000000800 */
[----:B--2---:R-:W-:-:S01]  /*8540*/  FADD.FTZ R183, R177, R160 ;  /* 0x000000a0b1b77221 */ /* 0x004fc20000010000 */
[----:B------:R-:W-:-:S04]  /*8550*/  FADD.FTZ R160, R126, R5 ;  /* 0x000000057ea07221 */ /* 0x000fc80000010000 */
[----:B------:R-:W-:Y:S02]  /*8560*/  FADD.FTZ R5, R127, R160 ;  /* 0x000000a07f057221 */ /* 0x000fe40000010000 */
[----:B------:R-:W2:Y:S01]  /*8570*/  MUFU.EX2 R138, R138 ;  /* 0x0000008a008a7308 */ /* 0x000ea20000000800 */
[----:B-1----:R-:W-:-:S01]  /*8580*/  FADD.FTZ R180, R176, R183 ;  /* 0x000000b7b0b47221 */ /* 0x002fc20000010000 */
[----:B------:R-:W-:-:S04]  /*8590*/  FADD.FTZ R146, R150, R5 ;  /* 0x0000000596927221 */ /* 0x000fc80000010000 */
[----:B------:R-:W-:Y:S01]  /*85a0*/  FADD.FTZ R5, R165, R146 ;  /* 0x00000092a5057221 */ /* 0x000fe20000010000 */
[----:B------:R-:W-:-:S01]  /*85b0*/  FFMA.FTZ R146, R147, UR10, -R166 ;  /* 0x0000000a93927c23 */ /* 0x000fc200080108a6 */
[----:B------:R-:W1:Y:S01]  /*85c0*/  MUFU.EX2 R179, R179 ;  /* 0x000000b300b37308 */ /* 0x000e620000000800 */
[----:B0-----:R-:W-:-:S07]  /*85d0*/  FADD.FTZ R183, R137, R180 ;  /* 0x000000b489b77221 */ /* 0x001fce0000010000 */
[----:B------:R-:W0:Y:S01]  /*85e0*/  MUFU.EX2 R158, R158 ;  /* 0x0000009e009e7308 */ /* 0x000e220000000800 */
[----:B--2---:R-:W-:-:S07]  /*85f0*/  FADD.FTZ R160, R138, R183 ;  /* 0x000000b78aa07221 */ /* 0x004fce0000010000 */
[----:B------:R-:W2:Y:S01]  /*8600*/  MUFU.EX2 R141, R141 ;  /* 0x0000008d008d7308 */ /* 0x000ea20000000800 */
[----:B-1----:R-:W-:-:S01]  /*8610*/  FADD.FTZ R183, R179, R160 ;  /* 0x000000a0b3b77221 */ /* 0x002fc20000010000 */
[----:B------:R-:W-:-:S04]  /*8620*/  FADD.FTZ R160, R152, R5 ;  /* 0x0000000598a07221 */ /* 0x000fc80000010000 */
[----:B------:R-:W-:Y:S02]  /*8630*/  FADD.FTZ R5, R157, R160 ;  /* 0x000000a09d057221 */ /* 0x000fe40000010000 */
[----:B------:R-:W1:Y:S08]  /*8640*/  MUFU.EX2 R142, R142 ;  /* 0x0000008e008e7308 */ /* 0x000e700000000800 */
[----:B------:R-:W3:Y:S08]  /*8650*/  MUFU.EX2 R143, R143 ;  /* 0x0000008f008f7308 */ /* 0x000ef00000000800 */
[----:B------:R-:W4:Y:S08]  /*8660*/  MUFU.EX2 R151, R151 ;  /* 0x0000009700977308 */ /* 0x000f300000000800 */
[----:B------:R0:W5:Y:S08]  /*8670*/  MUFU.EX2 R184, R4 ;  /* 0x0000000400b87308 */ /* 0x0001700000000800 */
[----:B------:R-:W5:Y:S01]  /*8680*/  MUFU.EX2 R145, R145 ;  /* 0x0000009100917308 */ /* 0x000f620000000800 */
[----:B0-----:R-:W-:-:S04]  /*8690*/  FADD.FTZ R4, R158, R183 ;  /* 0x000000b79e047221 */ /* 0x001fc80000010000 */
[----:B--2---:R-:W-:Y:S01]  /*86a0*/  FADD.FTZ R147, R141, R4 ;  /* 0x000000048d937221 */ /* 0x004fe20000010000 */
[----:B------:R-:W-:-:S02]  /*86b0*/  FADD.FTZ R4, R154, R5 ;  /* 0x000000059a047221 */ /* 0x000fc40000010000 */
[----:B------:R-:W0:Y:S01]  /*86c0*/  MUFU.EX2 R163, R163 ;  /* 0x000000a300a37308 */ /* 0x000e220000000800 */
[----:B-1----:R-:W-:-:S01]  /*86d0*/  FADD.FTZ R160, R142, R147 ;  /* 0x000000938ea07221 */ /* 0x002fc20000010000 */
[----:B------:R-:W-:-:S03]  /*86e0*/  FADD.FTZ R5, R159, R4 ;  /* 0x000000049f057221 */ /* 0x000fc60000010000 */
[----:B---3--:R-:W-:Y:S01]  /*86f0*/  FADD.FTZ R160, R143, R160 ;  /* 0x000000a08fa07221 */ /* 0x008fe20000010000 */
[----:B------:R-:W-:-:S02]  /*8700*/  FADD.FTZ R4, R156, R5 ;  /* 0x000000059c047221 */ /* 0x000fc40000010000 */
[----:B------:R-:W1:Y:S01]  /*8710*/  MUFU.EX2 R146, R146 ;  /* 0x0000009200927308 */ /* 0x000e620000000800 */
[----:B----4-:R-:W-:-:S01]  /*8720*/  FADD.FTZ R160, R151, R160 ;  /* 0x000000a097a07221 */ /* 0x010fc20000010000 */
[----:B------:R-:W-:-:S03]  /*8730*/  FADD.FTZ R5, R161, R4 ;  /* 0x00000004a1057221 */ /* 0x000fc60000010000 */
[----:B-----5:R-:W-:Y:S01]  /*8740*/  FADD.FTZ R160, R184, R160 ;  /* 0x000000a0b8a07221 */ /* 0x020fe20000010000 */
[----:B------:R-:W-:-:S02]  /*8750*/  FADD.FTZ R4, R162, R5 ;  /* 0x00000005a2047221 */ /* 0x000fc40000010000 */
[----:B------:R-:W2:Y:S01]  /*8760*/  MUFU.EX2 R164, R164 ;  /* 0x000000a400a47308 */ /* 0x000ea20000000800 */
[----:B------:R-:W-:-:S01]  /*8770*/  FADD.FTZ R5, R145, R160 ;  /* 0x000000a091057221 */ /* 0x000fc20000010000 */
[----:B0-----:R-:W-:-:S06]  /*8780*/  FADD.FTZ R147, R163, R4 ;  /* 0x00000004a3937221 */ /* 0x001fcc0000010000 */
[----:B------:R-:W0:Y:S01]  /*8790*/  MUFU.EX2 R148, R148 ;  /* 0x0000009400947308 */ /* 0x000e220000000800 */
[----:B-1----:R-:W-:-:S07]  /*87a0*/  FADD.FTZ R5, R146, R5 ;  /* 0x0000000592057221 */ /* 0x002fce0000010000 */
[----:B------:R-:W1:Y:S01]  /*87b0*/  MUFU.EX2 R149, R149 ;  /* 0x0000009500957308 */ /* 0x000e620000000800 */
[----:B--2---:R-:W-:-:S01]  /*87c0*/  FADD.FTZ R4, R164, R147 ;  /* 0x00000093a4047221 */ /* 0x004fc20000010000 */
[----:B0-----:R-:W-:-:S03]  /*87d0*/  FADD.FTZ R147, R148, R5 ;  /* 0x0000000594937221 */ /* 0x001fc60000010000 */
[----:B------:R-:W-:Y:S01]  /*87e0*/  FADD.FTZ R5, R7, R4 ;  /* 0x0000000407057221 */ /* 0x000fe20000010000 */
[----:B-1----:R-:W-:-:S01]  /*87f0*/  FADD.FTZ R4, R149, R147 ;  /* 0x0000009395047221 */ /* 0x002fc20000010000 */
[----:B------:R-:W-:Y:S06]  /*8800*/  @!P0 BRA `(.L_x_3919) ;  /* 0x0000000000048947 */ /* 0x000fec0003800000 */
[----:B------:R-:W-:Y:S01]  /*8810*/  BPT.TRAP 0x1 ;  /* 0x000000040000795c */ /* 0x000fe20000300000 */
.L_x_3919:
        /* <DEDUP_REMOVED lines=143> */
.L_x_3902:
        /* <DEDUP_REMOVED lines=15> */
.L_x_3922:
[----:B------:R-:W-:-:S13]  /*9200*/  ISETP.NE.AND P2, PT, R11, 0x1, PT ;  /* 0x000000010b00780c */ /* 0x000fda0003f45270 */
[----:B------:R-:W0:Y:S02]  /*9210*/  @P2 LDC.64 R8, c[0x0][0x9e8] ;  /* 0x00027a00ff082b82 */ /* 0x000e240000000a00 */
[----:B0-----:R-:W-:-:S05]  /*9220*/  @P2 IMAD.HI.U32 R8, R200, R8, RZ ;  /* 0x00000008c8082227 */ /* 0x001fca00078e00ff */
[----:B------:R-:W-:-:S07]  /*9230*/  @P2 SHF.R.U32.HI R200, RZ, R9, R8 ;  /* 0x00000009ffc82219 */ /* 0x000fce0000011608 */
.L_x_3923:
[----:B------:R-:W-:-:S05]  /*9240*/  IMAD R200, R200, R11, RZ ;  /* 0x0000000bc8c87224 */ /* 0x000fca00078e02ff */
[----:B------:R-:W-:-:S13]  /*9250*/  R2UR UR7, R200 ;  /* 0x00000000c80772ca */ /* 0x000fda00000e0000 */
[----:B------:R-:W-:-:S04]  /*9260*/  UISETP.LT.AND UP0, UPT, UR6, UR7, UPT ;  /* 0x000000070600728c */ /* 0x000fc8000bf01270 */
[----:B------:R-:W-:-:S12]  /*9270*/  USEL UR6, UR6, UR7, !UP0 ;  /* 0x0000000706067287 */ /* 0x000fd8000c000000 */
.L_x_3921:
        /* <DEDUP_REMOVED lines=13> */
.L_x_3934:
[----:B------:R-:W-:Y:S01]  /*9350*/  ISETP.NE.AND P3, PT, RZ, UR37, PT ;  /* 0x00000025ff007c0c */ /* 0x000fe2000bf65270 */
[----:B------:R-:W-:-:S04]  /*9360*/  UISETP.NE.AND UP0, UPT, UR32, 0x1, UPT ;  /* 0x000000012000788c */ /* 0x000fc8000bf05270 */
[----:B------:R-:W-:-:S04]  /*9370*/  USEL UR44, URZ, 0x1, UP0 ;  /* 0x000000013f2c7887 */ /* 0x000fc80008000000 */
[----:B------:R-:W-:-:S04]  /*9380*/  ULOP3.LUT UR44, UR33, UR44, URZ, 0x3c, !UPT ;  /* 0x0000002c212c7292 */ /* 0x000fc8000f8e3c3f */
[----:B------:R-:W-:Y:S08]  /*9390*/  @P3 BRA `(.L_x_3925) ;  /* 0x0000000000383947 */ /* 0x000ff00003800000 */
[----:B------:R-:W-:Y:S05]  /*93a0*/  @!P0 BRA `(.L_x_3926) ;  /* 0x0000000000048947 */ /* 0x000fea0003800000 */
[----:B------:R-:W-:Y:S01]  /*93b0*/  BPT.TRAP 0x1 ;  /* 0x000000040000795c */ /* 0x000fe20000300000 */
.L_x_3926:
        /* <DEDUP_REMOVED lines=9> */
.L_x_3927:
[----:B-1----:R-:W-:Y:S05]  /*9450*/  @P2 BRA `(.L_x_3925) ;  /* 0x0000000000082947 */ /* 0x002fea0003800000 */
[----:B------:R-:W1:Y:S02]  /*9460*/  SYNCS.PHASECHK.TRANS64.TRYWAIT P2, [UR6+0x2a830], R6 ;  /* 0x02a83006ff0075a7 */ /* 0x000e640008040146 */
[----:B-1----:R-:W-:Y:S05]  /*9470*/  @!P2 BRA `(.L_x_3928) ;  /* 0x000000f400a8a947 */ /* 0x002fea0003800000 */
.L_x_3925:
        /* <DEDUP_REMOVED lines=16> */
[----:B-1----:R-:W-:-:S05]  /*9580*/  SHF.R.U32.HI R7, RZ, 0x7, R7 ;  /* 0x00000007ff077819 */ /* 0x002fca0000011607 */
[----:B0-----:R-:W-:-:S05]  /*9590*/  VIADD R6, R7, 0x8 ;  /* 0x0000000807067836 */ /* 0x001fca0000000000 */
        /* <DEDUP_REMOVED lines=22> */
.L_x_3930:
[----:B------:R-:W-:Y:S01]  /*9700*/  ULEA UR6, UR32, UR36, 0x3 ;  /* 0x0000002420067291 */ /* 0x000fe2000f8e183f */
[----:B------:R-:W-:-:S05]  /*9710*/  IMAD.U32 R6, RZ, RZ, UR33 ;  /* 0x00000021ff067e24 */ /* 0x000fca000f8e00ff */
[----:B------:R-:W-:-:S04]  /*9720*/  SHF.L.U32 R6, R6, 0x1f, RZ ;  /* 0x0000001f06067819 */ /* 0x000fc800000006ff */
[----:B------:R0:W1:Y:S01]  /*9730*/  SYNCS.PHASECHK.TRANS64.TRYWAIT P2, [UR6+0x2a850], R6 ;  /* 0x02a85006ff0075a7 */ /* 0x0000620008040146 */
[----:B------:R-:W-:Y:S05]  /*9740*/  @!P0 BRA `(.L_x_3931) ;  /* 0x0000000000048947 */ /* 0x000fea0003800000 */
[----:B------:R-:W-:Y:S01]  /*9750*/  BPT.TRAP 0x1 ;  /* 0x000000040000795c */ /* 0x000fe20000300000 */
.L_x_3931:
[----:B-1----:R-:W-:Y:S05]  /*9760*/  @P2 BRA `(.L_x_3929) ;  /* 0x0000000000082947 */ /* 0x002fea0003800000 */
[----:B------:R-:W1:Y:S02]  /*9770*/  SYNCS.PHASECHK.TRANS64.TRYWAIT P2, [UR6+0x2a850], R6 ;  /* 0x02a85006ff0075a7 */ /* 0x000e640008040146 */
[----:B-1----:R-:W-:Y:S05]  /*9780*/  @!P2 BRA `(.L_x_3932) ;  /* 0x000000f000fca947 */ /* 0x002fea0003800000 */
.L_x_3929:
        /* <DEDUP_REMOVED lines=27> */
[----:B------:R-:W0:Y:S01]  /*9940*/  MUFU.TANH R12, R12 ;  /* 0x0000000c000c7308 */ /* 0x000e220000002400 */
        /* <DEDUP_REMOVED lines=50> */
[----:B------:R-:W-:Y:S01]  /*9c70*/  FMUL.FTZ R163, R0, R171 ;  /* 0x000000ab00a37220 */ /* 0x000fe20000410000 */
[----:B------:R-:W-:Y:S01]  /*9c80*/  UMOV UR10, UR31 ;  /* 0x0000001f000a7c82 */ /* 0x000fe20008000000 */
[----:B------:R-:W1:Y:S03]  /*9c90*/  S2R R200, SR_TID.X ;  /* 0x0000000000c87919 */ /* 0x000e660000002100 */
[----:B------:R-:W3:Y:S01]  /*9ca0*/  MUFU.TANH R121, R121 ;  /* 0x0000007900797308 */ /* 0x000ee20000002400 */
[----:B--2---:R-:W-:-:S07]  /*9cb0*/  FMNMX.FTZ R164, R120, R165, !PT ;  /* 0x000000a578a47209 */ /* 0x004fce0007810000 */
[----:B------:R-:W2:Y:S01]  /*9cc0*/  MUFU.TANH R122, R122 ;  /* 0x0000007a007a7308 */ /* 0x000ea20000002400 */
[----:B0-----:R-:W-:-:S07]  /*9cd0*/  FMNMX.FTZ R7, R21, R6, !PT ;  /* 0x0000000615077209 */ /* 0x001fce0007810000 */
[----:B------:R-:W0:Y:S01]  /*9ce0*/  MUFU.TANH R124, R124 ;  /* 0x0000007c007c7308 */ /* 0x000e220000002400 */
[----:B---3--:R-:W-:Y:S01]  /*9cf0*/  FMNMX.FTZ R165, R121, R164, !PT ;  /* 0x000000a479a57209 */ /* 0x008fe20007810000 */
[C---:B------:R-:W-:Y:S01]  /*9d00*/  FMUL.FTZ R164, R0.reuse, R172 ;  /* 0x000000ac00a47220 */ /* 0x040fe20000410000 */
[----:B------:R-:W-:-:S05]  /*9d10*/  FMUL.FTZ R172, R0, R176 ;  /* 0x000000b000ac7220 */ /* 0x000fca0000410000 */
[----:B------:R-:W3:Y:S01]  /*9d20*/  MUFU.TANH R123, R123 ;  /* 0x0000007b007b7308 */ /* 0x000ee20000002400 */
[----:B--2---:R-:W-:Y:S02]  /*9d30*/  FMNMX.FTZ R6, R122, R7, !PT ;  /* 0x000000077a067209 */ /* 0x004fe40007810000 */
[----:B-1----:R-:W-:-:S05]  /*9d40*/  SHF.R.U32.HI R200, RZ, 0x7, R200 ;  /* 0x00000007ffc87819 */ /* 0x002fca00000116c8 */
[----:B------:R-:W1:Y:S01]  /*9d50*/  MUFU.TANH R125, R125 ;  /* 0x0000007d007d7308 */ /* 0x000e620000002400 */
[----:B0-----:R-:W-:Y:S01]  /*9d60*/  FMNMX.FTZ R166, R124, R165, !PT ;  /* 0x000000a57ca67209 */ /* 0x001fe20007810000 */
[C---:B------:R-:W-:Y:S01]  /*9d70*/  FMUL.FTZ R165, R0.reuse, R173 ;  /* 0x000000ad00a57220 */ /* 0x040fe20000410000 */
[----:B------:R-:W-:-:S05]  /*9d80*/  FMUL.FTZ R173, R0, R177 ;  /* 0x000000b100ad7220 */ /* 0x000fca0000410000 */
        /* <DEDUP_REMOVED lines=12> */
[C---:B------:R-:W-:Y:S01]  /*9e50*/  FMUL.FTZ R166, R0.reuse, R174 ;  /* 0x000000ae00a67220 */ /* 0x040fe20000410000 */
[----:B------:R-:W-:-:S05]  /*9e60*/  FMUL.FTZ R174, R0, R180 ;  /* 0x000000b400ae7220 */ /* 0x000fca0000410000 */
[----:B------:R-:W0:Y:S01]  /*9e70*/  MUFU.TANH R131, R131 ;  /* 0x0000008300837308 */ /* 0x000e220000002400 */
[----:B--2---:R-:W-:-:S07]  /*9e80*/  FMNMX.FTZ R6, R130, R7, !PT ;  /* 0x0000000782067209 */ /* 0x004fce0007810000 */
[----:B------:R-:W2:Y:S01]  /*9e90*/  MUFU.TANH R133, R133 ;  /* 0x0000008500857308 */ /* 0x000ea20000002400 */
[----:B-1----:R-:W-:Y:S01]  /*9ea0*/  FMNMX.FTZ R168, R132, R167, !PT ;  /* 0x000000a784a87209 */ /* 0x002fe20007810000 */
[C---:B------:R-:W-:Y:S01]  /*9eb0*/  FMUL.FTZ R167, R0.reuse, R175 ;  /* 0x000000af00a77220 */ /* 0x040fe20000410000 */
[----:B------:R-:W-:-:S05]  /*9ec0*/  FMUL.FTZ R175, R0, R181 ;  /* 0x000000b500af7220 */ /* 0x000fca0000410000 */
        /* <DEDUP_REMOVED lines=11> */
[----:B-1----:R-:W-:Y:S01]  /*9f80*/  FMNMX.FTZ R169, R137, R168, !PT ;  /* 0x000000a889a97209 */ /* 0x002fe20007810000 */
[----:B------:R-:W-:Y:S02]  /*9f90*/  WARPGROUP.DEPBAR.LE gsb0, 0x0 ;  /* 0x00008000000079c5 */ /* 0x000fe40000010000 */
[----:B------:R-:W-:-:S04]  /*9fa0*/  WARPGROUP.ARRIVE ;  /* 0x00000000000079c5 */ /* 0x000fc80000000000 */
[----:B------:R-:W1:Y:S01]  /*9fb0*/  MUFU.TANH R139, R139 ;  /* 0x0000008b008b7308 */ /* 0x000e620000002400 */
[----:B0-----:R-:W-:Y:S01]  /*9fc0*/  FMNMX.FTZ R6, R138, R7, !PT ;  /* 0x000000078a067209 */ /* 0x001fe20007810000 */
[----:B------:R-:W-:Y:S01]  /*9fd0*/  QGMMA.64x192x32.F32.E4M3.E4M3 R24, R192, gdesc[UR4], R24, gsb0 ;  /* 0x02e00004c0187df3 */ /* 0x000fe20008000818 */
[----:B------:R-:W-:Y:S01]  /*9fe0*/  UIADD3 UR6, UR11, 0x4, URZ ;  /* 0x000000040b067890 */ /* 0x000fe2000fffe03f */
[----:B------:R-:W-:-:S04]  /*9ff0*/  UMOV UR7, 0x40000040 ;  /* 0x4000004000077882 */ /* 0x000fc80000000000 */
        /* <DEDUP_REMOVED lines=18> */
[----:B0-----:R-:W-:Y:S01]  /*a120*/  FMNMX.FTZ R170, R148, R169, !PT ;  /* 0x000000a994aa7209 */ /* 0x001fe20007810000 */
[----:B------:R-:W-:-:S06]  /*a130*/  FMUL.FTZ R169, R0, R179 ;  /* 0x000000b300a97220 */ /* 0x000fcc0000410000 */
        /* <DEDUP_REMOVED lines=28> */
[----:B------:R-:W-:-:S06]  /*a300*/  FMUL.FTZ R170, R0, R182 ;  /* 0x000000b600aa7220 */ /* 0x000fcc0000410000 */
[----:B------:R-:W1:Y:S01]  /*a310*/  MUFU.TANH R163, R163 ;  /* 0x000000a300a37308 */ /* 0x000e620000002400 */
[----:B0-----:R-:W-:-:S07]  /*a320*/  FMNMX.FTZ R6, R162, R7, !PT ;  /* 0x00000007a2067209 */ /* 0x001fce0007810000 */
[----:B------:R-:W0:Y:S01]  /*a330*/  MUFU.TANH R165, R165 ;  /* 0x000000a500a57308 */ /* 0x000e220000002400 */
[----:B--2---:R-:W-:Y:S01]  /*a340*/  FMNMX.FTZ R176, R164, R171, !PT ;  /* 0x000000aba4b07209 */ /* 0x004fe20007810000 */
[----:B------:R-:W-:-:S06]  /*a350*/  FMUL.FTZ R171, R0, R183 ;  /* 0x000000b700ab7220 */ /* 0x000fcc0000410000 */
        /* <DEDUP_REMOVED lines=24> */
[----:B-1----:R-:W-:Y:S02]  /*a4e0*/  FMNMX.FTZ R176, R175, R176, !PT ;  /* 0x000000b0afb07209 */ /* 0x002fe40007810000 */
[----:B0-----:R-:W-:-:S03]  /*a4f0*/  FMNMX.FTZ R6, R170, R7, !PT ;  /* 0x00000007aa067209 */ /* 0x001fc60007810000 */
[----:B------:R-:W0:Y:S01]  /*a500*/  SHFL.BFLY PT, R7, R176, 0x2, 0x1f ;  /* 0x0c401f00b0077f89 */ /* 0x000e2200000e0000 */
[----:B--2---:R-:W-:-:S05]  /*a510*/  FMNMX.FTZ R177, R171, R6, !PT ;  /* 0x00000006abb17209 */ /* 0x004fca0007810000 */
[----:B------:R-:W1:Y:S01]  /*a520*/  SHFL.BFLY PT, R6, R177, 0x2, 0x1f ;  /* 0x0c401f00b1067f89 */ /* 0x000e6200000e0000 */
[----:B0-----:R-:W-:Y:S01]  /*a530*/  FMNMX.FTZ R178, R176, R7, !PT ;  /* 0x00000007b0b27209 */ /* 0x001fe20007810000 */
[----:B------:R-:W-:-:S04]  /*a540*/  IMAD.U32 R176, RZ, RZ, UR10 ;  /* 0x0000000affb07e24 */ /* 0x000fc8000f8e00ff */
[----:B------:R-:W0:Y:S01]  /*a550*/  SHFL.BFLY PT, R7, R178, 0x1, 0x1f ;  /* 0x0c201f00b2077f89 */ /* 0x000e2200000e0000 */
[----:B-1----:R-:W-:-:S05]  /*a560*/  FMNMX.FTZ R179, R177, R6, !PT ;  /* 0x00000006b1b37209 */ /* 0x002fca0007810000 */
[----:B------:R-:W1:Y:S01]  /*a570*/  SHFL.BFLY PT, R6, R179, 0x1, 0x1f ;  /* 0x0c201f00b3067f89 */ /* 0x000e6200000e0000 */
[----:B0-----:R-:W-:Y:S02]  /*a580*/  FMNMX.FTZ R7, R178, R7, !PT ;  /* 0x00000007b2077209 */ /* 0x001fe40007810000 */
[----:B------:R-:W-:-:S03]  /*a590*/  IADD3 R178, -R200, 0xb, RZ ;  /* 0x0000000bc8b27810 */ /* 0x000fc60007ffe1ff */
[C---:B------:R-:W-:Y:S01]  /*a5a0*/  FFMA.FTZ R176, R7.reuse, R176, -8 ;  /* 0xc100000007b07423 */ /* 0x040fe200000100b0 */
[----:B------:R-:W-:-:S03]  /*a5b0*/  FADD.FTZ R8, -R7, R8 ;  /* 0x0000000807087221 */ /* 0x000fc60000010100 */
[--C-:B------:R-:W-:Y:S01]  /*a5c0*/  FFMA.FTZ R177, R175, UR10, -R176.reuse ;  /* 0x0000000aafb17c23 */ /* 0x100fe200080108b0 */
[----:B------:R-:W-:Y:S01]  /*a5d0*/  FMUL.FTZ R8, R8, UR10 ;  /* 0x0000000a08087c20 */ /* 0x000fe20008410000 */
[----:B-1----:R-:W-:Y:S01]  /*a5e0*/  FMNMX.FTZ R6, R179, R6, !PT ;  /* 0x00000006b3067209 */ /* 0x002fe20007810000 */
[----:B------:R-:W-:Y:S02]  /*a5f0*/  IMAD.U32 R179, RZ, RZ, UR10 ;  /* 0x0000000affb37e24 */ /* 0x000fe4000f8e00ff */
[--C-:B------:R-:W-:Y:S01]  /*a600*/  FFMA.FTZ R11, R11, UR10, -R176.reuse ;  /* 0x0000000a0b0b7c23 */ /* 0x100fe200080108b0 */
[----:B------:R-:W-:-:S01]  /*a610*/  FFMA.FTZ R10, R10, UR10, -R176 ;  /* 0x0000000a0a0a7c23 */ /* 0x000fc200080108b0 */
[----:B------:R-:W-:Y:S01]  /*a620*/  FFMA.FTZ R14, R14, UR10, -R176 ;  /* 0x0000000a0e0e7c23 */ /* 0x000fe200080108b0 */
[----:B------:R-:W-:-:S01]  /*a630*/  FADD.FTZ R9, -R6, R9 ;  /* 0x0000000906097221 */ /* 0x000fc20000010100 */
[----:B------:R-:W-:Y:S01]  /*a640*/  FFMA.FTZ R175, R6, R179, -8 ;  /* 0xc100000006af7423 */ /* 0x000fe200000100b3 */
[----:B------:R-:W-:Y:S01]  /*a650*/  MUFU.EX2 R8, R8 ;  /* 0x0000000800087308 */ /* 0x000fe20000000800 */
[----:B------:R-:W-:-:S01]  /*a660*/  FFMA.FTZ R15, R15, UR10, -R176 ;  /* 0x0000000a0f0f7c23 */ /* 0x000fc200080108b0 */
[----:B------:R-:W-:Y:S01]  /*a670*/  FMUL.FTZ R9, R9, UR10 ;  /* 0x0000000a09097c20 */ /* 0x000fe20008410000 */
[----:B------:R-:W-:-:S01]  /*a680*/  FFMA.FTZ R12, R12, UR10, -R175 ;  /* 0x0000000a0c0c7c23 */ /* 0x000fc200080108af */
[--C-:B------:R-:W-:Y:S01]  /*a690*/  FFMA.FTZ R13, R13, UR10, -R175.reuse ;  /* 0x0000000a0d0d7c23 */ /* 0x100fe200080108af */
        /* <DEDUP_REMOVED lines=9> */
[----:B------:R-:W-:Y:S01]  /*a730*/  FFMA.FTZ R125, R125, UR10, -R176 ;  /* 0x0000000a7d7d7c23 */ /* 0x000fe200080108b0 */
        /* <DEDUP_REMOVED lines=29> */
[----:B------:R-:W-:Y:S01]  /*a910*/  FFMA.FTZ R174, R174, UR10, -R176 ;  /* 0x0000000aaeae7c23 */ /* 0x000fe200080108b0 */
[----:B------:R-:W-:-:S01]  /*a920*/  FFMA.FTZ R130, R130, UR10, -R175 ;  /* 0x0000000a82827c23 */ /* 0x000fc200080108af */
[--C-:B------:R-:W-:Y:S01]  /*a930*/  FFMA.FTZ R131, R131, UR10, -R175.reuse ;  /* 0x0000000a83837c23 */ /* 0x100fe200080108af */
[----:B------:R-:W-:-:S01]  /*a940*/  FFMA.FTZ R134, R134, UR10, -R175 ;  /* 0x0000000a86867c23 */ /* 0x000fc200080108af */
[----:B------:R-:W1:Y:S01]  /*a950*/  MUFU.EX2 R14, R14 ;  /* 0x0000000e000e7308 */ /* 0x000e620000000800 */
        /* <DEDUP_REMOVED lines=16> */
[----:B-1----:R-:W-:-:S01]  /*aa60*/  FADD.FTZ R4, R14, R5 ;  /* 0x000000050e047221 */ /* 0x002fc20000010000 */
[--C-:B------:R-:W-:Y:S01]  /*aa70*/  FFMA.FTZ R155, R155, UR10, -R175.reuse ;  /* 0x0000000a9b9b7c23 */ /* 0x100fe200080108af */
[----:B------:R-:W-:-:S01]  /*aa80*/  FFMA.FTZ R158, R158, UR10, -R175 ;  /* 0x0000000a9e9e7c23 */ /* 0x000fc200080108af */
[--C-:B------:R-:W-:Y:S01]  /*aa90*/  FFMA.FTZ R159, R159, UR10, -R175.reuse ;  /* 0x0000000a9f9f7c23 */ /* 0x100fe200080108af */
[----:B------:R-:W-:Y:S01]  /*aaa0*/  QGMMA.64x192x32.F32.E4M3.E4M3 R24, R184, gdesc[UR4], R24, gsb0 ;  /* 0x02e00004b8187df3 */ /* 0x000fe20008000818 */
[----:B------:R-:W-:-:S01]  /*aab0*/  FFMA.FTZ R162, R162, UR10, -R175 ;  /* 0x0000000aa2a27c23 */ /* 0x000fc200080108af */
[----:B------:R-:W-:Y:S01]  /*aac0*/  FFMA.FTZ R163, R163, UR10, -R175 ;  /* 0x0000000aa3a37c23 */ /* 0x000fe200080108af */
[----:B------:R-:W1:Y:S01]  /*aad0*/  MUFU.EX2 R21, R21 ;  /* 0x0000001500157308 */ /* 0x000e620000000800 */
[----:B0-----:R-:W-:-:S01]  /*aae0*/  FADD.FTZ R176, R20, R179 ;  /* 0x000000b314b07221 */ /* 0x001fc20000010000 */
[--C-:B------:R-:W-:Y:S01]  /*aaf0*/  FFMA.FTZ R167, R167, UR10, -R175.reuse ;  /* 0x0000000aa7a77c23 */ /* 0x100fe200080108af */
[----:B------:R-:W-:-:S01]  /*ab00*/  FFMA.FTZ R170, R170, UR10, -R175 ;  /* 0x0000000aaaaa7c23 */ /* 0x000fc200080108af */
[----:B------:R-:W-:-:S04]  /*ab10*/  FFMA.FTZ R171, R171, UR10, -R175 ;  /* 0x0000000aabab7c23 */ /* 0x000fc800080108af */
        /* <DEDUP_REMOVED lines=50> */
[----:B------:R-:W-:-:S06]  /*ae40*/  WARPGROUP.DEPBAR.LE gsb0, 0x0 ;  /* 0x00008000000079c5 */ /* 0x000fcc0000010000 */
[----:B------:R-:W2:Y:S01]  /*ae50*/  MUFU.EX2 R146, R146 ;  /* 0x0000009200927308 */ /* 0x000ea20000000800 */
[----:B-1----:R-:W-:-:S01]  /*ae60*/  FADD.FTZ R179, R143, R176 ;  /* 0x000000b08fb37221 */ /* 0x002fc20000010000 */
[----:B------:R-:W-:-:S06]  /*ae70*/  FFMA.FTZ R176, R166, UR10, -R175 ;  /* 0x0000000aa6b07c23 */ /* 0x000fcc00080108af */
        /* <DEDUP_REMOVED lines=16> */
[----:B------:R-:W-:-:S06]  /*af80*/  FFMA.FTZ R166, R168, UR10, -R175 ;  /* 0x0000000aa8a67c23 */ /* 0x000fcc00080108af */
        /* <DEDUP_REMOVED lines=12> */
[----:B------:R-:W-:-:S06]  /*b050*/  IMAD.U32 R179, RZ, RZ, UR50 ;  /* 0x00000032ffb37e24 */ /* 0x000fcc000f8e00ff */
[----:B------:R-:W2:Y:S01]  /*b060*/  MUFU.EX2 R160, R160 ;  /* 0x000000a000a07308 */ /* 0x000ea20000000800 */
[----:B-1----:R-:W-:-:S01]  /*b070*/  FADD.FTZ R5, R157, R4 ;  /* 0x000000049d057221 */ /* 0x002fc20000010000 */
[----:B------:R-:W-:-:S05]  /*b080*/  @!P1 LEA R4, R179, UR36, 0x3 ;  /* 0x00000024b3049c11 */ /* 0x000fca000f8e18ff */
[----:B------:R-:W-:Y:S01]  /*b090*/  @!P1 VIADD R4, R4, 0x2a840 ;  /* 0x0002a84004049836 */ /* 0x000fe20000000000 */
[----:B------:R-:W1:Y:S04]  /*b0a0*/  MUFU.EX2 R162, R162 ;  /* 0x000000a200a27308 */ /* 0x000e680000000800 */
[----:B------:R-:W-:Y:S01]  /*b0b0*/  @!P1 PRMT R4, RZ, 0x654, R4 ;  /* 0x00000654ff049816 */ /* 0x000fe20000000004 */
[----:B------:R1:W-:Y:S06]  /*b0c0*/  BAR.ARV R178, 0x100 ;  /* 0x000400b20000751d */ /* 0x0003ec0000002000 */
[----:B------:R-:W3:Y:S01]  /*b0d0*/  MUFU.EX2 R161, R161 ;  /* 0x000000a100a17308 */ /* 0x000ee20000000800 */
[----:B------:R4:W-:Y:S07]  /*b0e0*/  @!P1 SYNCS.ARRIVE.TRANS64.RED.A1T0 RZ, [R4+URZ], RZ ;  /* 0x000000ff04ff99a7 */ /* 0x0009ee000810043f */
[----:B------:R-:W5:Y:S08]  /*b0f0*/  MUFU.EX2 R163, R163 ;  /* 0x000000a300a37308 */ /* 0x000f700000000800 */
[----:B------:R-:W4:Y:S08]  /*b100*/  MUFU.EX2 R164, R164 ;  /* 0x000000a400a47308 */ /* 0x000f300000000800 */
[----:B------:R-:W4:Y:S08]  /*b110*/  MUFU.EX2 R176, R176 ;  /* 0x000000b000b07308 */ /* 0x000f300000000800 */
[----:B------:R-:W4:Y:S08]  /*b120*/  MUFU.EX2 R165, R165 ;  /* 0x000000a500a57308 */ /* 0x000f300000000800 */
[----:B------:R0:W4:Y:S08]  /*b130*/  MUFU.EX2 R180, R167 ;  /* 0x000000a700b47308 */ /* 0x0001300000000800 */
[----:B------:R-:W4:Y:S01]  /*b140*/  MUFU.EX2 R172, R172 ;  /* 0x000000ac00ac7308 */ /* 0x000f220000000800 */
[----:B0-----:R-:W-:-:S01]  /*b150*/  FFMA.FTZ R167, R169, UR10, -R175 ;  /* 0x0000000aa9a77c23 */ /* 0x001fc200080108af */
[----:B------:R-:W-:Y:S01]  /*b160*/  FADD.FTZ R169, R159, R168 ;  /* 0x000000a89fa97221 */ /* 0x000fe20000010000 */
[----:B--2---:R-:W-:-:S03]  /*b170*/  FADD.FTZ R168, R160, R5 ;  /* 0x00000005a0a87221 */ /* 0x004fc60000010000 */
[----:B-1----:R-:W-:Y:S01]  /*b180*/  FADD.FTZ R178, R162, R169 ;  /* 0x000000a9a2b27221 */ /* 0x002fe20000010000 */
[----:B---3--:R-:W-:-:S01]  /*b190*/  FADD.FTZ R5, R161, R168 ;  /* 0x000000a8a1057221 */ /* 0x008fc20000010000 */
[----:B------:R-:W0:Y:S02]  /*b1a0*/  MUFU.EX2 R166, R166 ;  /* 0x000000a600a67308 */ /* 0x000e240000000800 */
[----:B-----5:R-:W-:-:S01]  /*b1b0*/  FADD.FTZ R169, R163, R178 ;  /* 0x000000b2a3a97221 */ /* 0x020fc20000010000 */
[----:B----4-:R-:W-:-:S03]  /*b1c0*/  FADD.FTZ R168, R164, R5 ;  /* 0x00000005a4a87221 */ /* 0x010fc60000010000 */
[----:B------:R-:W-:Y:S01]  /*b1d0*/  FADD.FTZ R169, R176, R169 ;  /* 0x000000a9b0a97221 */ /* 0x000fe20000010000 */
[----:B------:R-:W-:-:S01]  /*b1e0*/  FADD.FTZ R5, R165, R168 ;  /* 0x000000a8a5057221 */ /* 0x000fc20000010000 */
[----:B------:R-:W1:Y:S02]  /*b1f0*/  MUFU.EX2 R173, R173 ;  /* 0x000000ad00ad7308 */ /* 0x000e640000000800 */
[----:B------:R-:W-:-:S01]  /*b200*/  FADD.FTZ R169, R180, R169 ;  /* 0x000000a9b4a97221 */ /* 0x000fc20000010000 */
[----:B------:R-:W-:-:S05]  /*b210*/  FADD.FTZ R4, R172, R5 ;  /* 0x00000005ac047221 */ /* 0x000fca0000010000 */
        /* <DEDUP_REMOVED lines=14> */
.L_x_3933:
        /* <DEDUP_REMOVED lines=139> */
.L_x_3924:
        /* <DEDUP_REMOVED lines=13> */
.L_x_3953:
[----:B------:R-:W-:Y:S01]  /*bc80*/  ISETP.NE.AND P3, PT, RZ, UR37, PT ;  /* 0x00000025ff007c0c */ /* 0x000fe2000bf65270 */
[----:B------:R-:W-:-:S04]  /*bc90*/  UISETP.NE.AND UP0, UPT, UR33, 0x1, UPT ;  /* 0x000000012100788c */ /* 0x000fc8000bf05270 */
[----:B------:R-:W-:-:S04]  /*bca0*/  USEL UR44, URZ, 0x1, UP0 ;  /* 0x000000013f2c7887 */ /* 0x000fc80008000000 */
[----:B------:R-:W-:-:S04]  /*bcb0*/  ULOP3.LUT UR44, UR34, UR44, URZ, 0x3c, !UPT ;  /* 0x0000002c222c7292 */ /* 0x000fc8000f8e3c3f */
[----:B------:R-:W-:Y:S08]  /*bcc0*/  @P3 BRA `(.L_x_3936) ;  /* 0x0000000000383947 */ /* 0x000ff00003800000 */
[----:B------:R-:W-:Y:S05]  /*bcd0*/  @!P0 BRA `(.L_x_3937) ;  /* 0x0000000000048947 */ /* 0x000fea0003800000 */
[----:B------:R-:W-:Y:S01]  /*bce0*/  BPT.TRAP 0x1 ;  /* 0x000000040000795c */ /* 0x000fe20000300000 */
.L_x_3937:
        /* <DEDUP_REMOVED lines=9> */
.L_x_3938:
[----:B-1----:R-:W-:Y:S05]  /*bd80*/  @P2 BRA `(.L_x_3936) ;  /* 0x0000000000082947 */ /* 0x002fea0003800000 */
[----:B------:R-:W1:Y:S02]  /*bd90*/  SYNCS.PHASECHK.TRANS64.TRYWAIT P2, [UR6+0x2a830], R6 ;  /* 0x02a83006ff0075a7 */ /* 0x000e640008040146 */
[----:B-1----:R-:W-:Y:S05]  /*bda0*/  @!P2 BRA `(.L_x_3939) ;  /* 0x000000cc008ca947 */ /* 0x002fea0003800000 */
.L_x_3936:
        /* <DEDUP_REMOVED lines=40> */
.L_x_3941:
[----:B------:R-:W-:Y:S01]  /*c030*/  ULEA UR6, UR33, UR36, 0x3 ;  /* 0x0000002421067291 */ /* 0x000fe2000f8e183f */
[----:B------:R-:W-:-:S05]  /*c040*/  IMAD.U32 R6, RZ, RZ, UR34 ;  /* 0x00000022ff067e24 */ /* 0x000fca000f8e00ff */
[----:B------:R-:W-:-:S04]  /*c050*/  SHF.L.U32 R6, R6, 0x1f, RZ ;  /* 0x0000001f06067819 */ /* 0x000fc800000006ff */
[----:B------:R0:W1:Y:S01]  /*c060*/  SYNCS.PHASECHK.TRANS64.TRYWAIT P2, [UR6+0x2a850], R6 ;  /* 0x02a85006ff0075a7 */ /* 0x0000620008040146 */
[----:B------:R-:W-:Y:S05]  /*c070*/  @!P0 BRA `(.L_x_3942) ;  /* 0x0000000000048947 */ /* 0x000fea0003800000 */
[----:B------:R-:W-:Y:S01]  /*c080*/  BPT.TRAP 0x1 ;  /* 0x000000040000795c */ /* 0x000fe20000300000 */
.L_x_3942:
[----:B-1----:R-:W-:Y:S05]  /*c090*/  @P2 BRA `(.L_x_3940) ;  /* 0x0000000000082947 */ /* 0x002fea0003800000 */
[----:B------:R-:W1:Y:S02]  /*c0a0*/  SYNCS.PHASECHK.TRANS64.TRYWAIT P2, [UR6+0x2a850], R6 ;  /* 0x02a85006ff0075a7 */ /* 0x000e640008040146 */
[----:B-1----:R-:W-:Y:S05]  /*c0b0*/  @!P2 BRA `(.L_x_3943) ;  /* 0x000000c800e0a947 */ /* 0x002fea0003800000 */
.L_x_3940:
[----:B------:R-:W-:Y:S01]  /*c0c0*/  UIADD3 UR6, UR36, 0x400, URZ ;  /* 0x0000040024067890 */ /* 0x000fe2000fffe03f */
[----:B------:R-:W-:Y:S01]  /*c0d0*/  WARPGROUP.ARRIVE ;  /* 0x00000000000079c5 */ /* 0x000fe20000000000 */
[----:B------:R-:W-:-:S05]  /*c0e0*/  UMOV UR7, 0x40000040 ;  /* 0x4000004000077882 */ /* 0x000fca0000000000 */
[----:B------:R-:W2:Y:S01]  /*c0f0*/  S2R R207, SR_TID.X ;  /* 0x0000000000cf7919 */ /* 0x000ea20000002100 */
[----:B------:R-:W-:Y:S01]  /*c100*/  USHF.R.U32.HI UR6, URZ, 0x4, UR6 ;  /* 0x000000043f067899 */ /* 0x000fe20008011606 */
[C---:B------:R-:W-:Y:S01]  /*c110*/  FMUL.FTZ R14, R0.reuse, R126 ;  /* 0x0000007e000e7220 */ /* 0x040fe20000410000 */
[C---:B------:R-:W-:Y:S01]  /*c120*/  FMUL.FTZ R126, R0.reuse, R142 ;  /* 0x0000008e007e7220 */ /* 0x040fe20000410000 */
[C---:B------:R-:W-:Y:S01]  /*c130*/  FMUL.FTZ R142, R0.reuse, R170 ;  /* 0x000000aa008e7220 */ /* 0x040fe20000410000 */
[----:B------:R-:W-:Y:S01]  /*c140*/  ULOP3.LUT UR6, UR6, 0x3fff, URZ, 0xc0, !UPT ;  /* 0x00003fff06067892 */ /* 0x000fe2000f8ec03f */
[C---:B-1----:R-:W-:Y:S01]  /*c150*/  FMUL.FTZ R7, R0.reuse, R120 ;  /* 0x0000007800077220 */ /* 0x042fe20000410000 */
[C---:B0-----:R-:W-:Y:S01]  /*c160*/  FMUL.FTZ R6, R0.reuse, R122 ;  /* 0x0000007a00067220 */ /* 0x041fe20000410000 */
[----:B------:R-:W-:Y:S01]  /*c170*/  FMUL.FTZ R12, R0, R123 ;  /* 0x0000007b000c7220 */ /* 0x000fe20000410000 */
[----:B------:R-:W-:Y:S01]  /*c180*/  ULOP3.LUT UR6, UR6, 0x10000, URZ, 0xfc, !UPT ;  /* 0x0001000006067892 */ /* 0x000fe2000f8efc3f */
[----:B------:R-:W-:-:S02]  /*c190*/  IMAD.SHL.U32 R170, R2, 0x80, RZ ;  /* 0x0000008002aa7824 */ /* 0x000fc400078e00ff */
        /* <DEDUP_REMOVED lines=30> */
[----:B--2---:R-:W-:Y:S01]  /*c380*/  SHF.R.U32.HI R207, RZ, 0x7, R207 ;  /* 0x00000007ffcf7819 */ /* 0x004fe200000116cf */
        /* <DEDUP_REMOVED lines=43> */
[----:B------:R-:W0:Y:S01]  /*c640*/  MUFU.TANH R196, R196 ;  /* 0x000000c400c47308 */ /* 0x000e220000002400 */
[----:B------:R-:W-:-:S07]  /*c650*/  IADD3 R153, -R207, 0xb, RZ ;  /* 0x0000000bcf997810 */ /* 0x000fce0007ffe1ff */
        /* <DEDUP_REMOVED lines=34> */
[----:B------:R-:W-:Y:S01]  /*c880*/  FMUL.FTZ R152, R0, R157 ;  /* 0x0000009d00987220 */ /* 0x000fe20000410000 */
[----:B------:R-:W-:Y:S01]  /*c890*/  @!P1 LEA R128, R128, UR36, 0x3 ;  /* 0x0000002480809c11 */ /* 0x000fe2000f8e18ff */
[----:B------:R-:W0:Y:S01]  /*c8a0*/  MUFU.TANH R192, R192 ;  /* 0x000000c000c07308 */ /* 0x000e220000002400 */
[----:B------:R-:W-:-:S03]  /*c8b0*/  IADD3 R129, R17, 0x1, -R170 ;  /* 0x0000000111817810 */ /* 0x000fc60007ffe8aa */
[----:B------:R-:W-:Y:S02]  /*c8c0*/  @!P1 VIADD R128, R128, 0x2a840 ;  /* 0x0002a84080809836 */ /* 0x000fe40000000000 */
[----:B------:R-:W-:Y:S02]  /*c8d0*/  IMAD.IADD R129, R129, 0x1, -R18 ;  /* 0x0000000181817824 */ /* 0x000fe400078e0a12 */
[----:B------:R-:W0:Y:S01]  /*c8e0*/  MUFU.TANH R193, R193 ;  /* 0x000000c100c17308 */ /* 0x000e220000002400 */
[----:B------:R-:W-:Y:S01]  /*c8f0*/  @!P1 PRMT R128, RZ, 0x654, R128 ;  /* 0x00000654ff809816 */ /* 0x000fe20000000080 */
[----:B------:R-:W-:-:S04]  /*c900*/  IMAD R129, R16, -0x2, R129 ;  /* 0xfffffffe10817824 */ /* 0x000fc800078e0281 */
[----:B------:R-:W-:Y:S02]  /*c910*/  VIADD R182, R129, UR32 ;  /* 0x0000002081b67c36 */ /* 0x000fe40008000000 */
[----:B------:R-:W0:Y:S02]  /*c920*/  MUFU.TANH R194, R194 ;  /* 0x000000c200c27308 */ /* 0x000e240000002400 */
[----:B------:R-:W-:-:S06]  /*c930*/  IMAD.IADD R171, R3, 0x1, R182 ;  /* 0x0000000103ab7824 */ /* 0x000fcc00078e02b6 */
        /* <DEDUP_REMOVED lines=31> */
[----:B------:R-:W-:Y:S01]  /*cb30*/  VIADD R184, R129, UR29 ;  /* 0x0000001d81b87c36 */ /* 0x000fe20008000000 */
[----:B------:R0:W-:Y:S03]  /*cb40*/  @!P1 SYNCS.ARRIVE.TRANS64.RED.A1T0 RZ, [R128+URZ], RZ ;  /* 0x000000ff80ff99a7 */ /* 0x0001e6000810043f */
[----:B------:R-:W-:Y:S01]  /*cb50*/  IMAD.IADD R173, R3, 0x1, R184 ;  /* 0x0000000103ad7824 */ /* 0x000fe200078e02b8 */
[----:B-1234-:R-:W-:Y:S06]  /*cb60*/  @!P5 BRA `(.L_x_3944) ;  /* 0x00000000005cd947 */ /* 0x01efec0003800000 */
[----:B------:R-:W-:Y:S01]  /*cb70*/  ISETP.GT.AND P2, PT, R11, -0x1, PT ;  /* 0xffffffff0b00780c */ /* 0x000fe20003f44270 */
[----:B------:R-:W-:-:S12]  /*cb80*/  BSSY B0, `(.L_x_3945) ;  /* 0x0000011000007945 */ /* 0x000fd80003800000 */
[----:B------:R-:W-:Y:S05]  /*cb90*/  @P2 BRA `(.L_x_3946) ;  /* 0x0000000000242947 */ /* 0x000fea0003800000 */
[----:B------:R-:W-:Y:S01]  /*cba0*/  IMAD.U32 R155, RZ, RZ, UR31 ;  /* 0x0000001fff9b7e24 */ /* 0x000fe2000f8e00ff */
[----:B0-----:R-:W-:-:S04]  /*cbb0*/  IADD3 R153, R3, R17, -R18 ;  /* 0x0000001103997210 */ /* 0x001fc80007ffe812 */
[----:B------:R-:W-:Y:S02]  /*cbc0*/  ISETP.NE.AND P2, PT, R155, 0x1, PT ;  /* 0x000000019b00780c */ /* 0x000fe40003f45270 */
[----:B------:R-:W-:-:S11]  /*cbd0*/  LOP3.LUT R153, RZ, R153, RZ, 0x33, !PT ;  /* 0x00000099ff997212 */ /* 0x000fd600078e33ff */
[----:B------:R-:W0:Y:S02]  /*cbe0*/  @P2 LDC.64 R128, c[0x0][0x9e8] ;  /* 0x00027a00ff802b82 */ /* 0x000e240000000a00 */
[----:B0-----:R-:W-:-:S05]  /*cbf0*/  @P2 IMAD.HI.U32 R128, R153, R128, RZ ;  /* 0x0000008099802227 */ /* 0x001fca00078e00ff */
[----:B------:R-:W-:-:S04]  /*cc00*/  @P2 SHF.R.U32.HI R153, RZ, R129, R128 ;  /* 0x00000081ff992219 */ /* 0x000fc80000011680 */
[----:B------:R-:W-:Y:S01]  /*cc10*/  LOP3.LUT R153, RZ, R153, RZ, 0x33, !PT ;  /* 0x00000099ff997212 */ /* 0x000fe200078e33ff */
[----:B------:R-:W-:Y:S06]  /*cc20*/  BRA `(.L_x_3947) ;  /* 0x0000000000187947 */ /* 0x000fec0003800000 */
.L_x_3946:
[----:B------:R-:W-:Y:S02]  /*cc30*/  IMAD.U32 R155, RZ, RZ, UR31 ;  /* 0x0000001fff9b7e24 */ /* 0x000fe4000f8e00ff */
[----:B0-----:R-:W-:-:S03]  /*cc40*/  IMAD.MOV.U32 R153, RZ, RZ, R11 ;  /* 0x000000ffff997224 */ /* 0x001fc600078e000b */
[----:B------:R-:W-:-:S13]  /*cc50*/  ISETP.NE.AND P2, PT, R155, 0x1, PT ;  /* 0x000000019b00780c */ /* 0x000fda0003f45270 */
[----:B------:R-:W0:Y:S02]  /*cc60*/  @P2 LDC.64 R128, c[0x0][0x9e8] ;  /* 0x00027a00ff802b82 */ /* 0x000e240000000a00 */
[----:B0-----:R-:W-:-:S05]  /*cc70*/  @P2 IMAD.HI.U32 R128, R11, R128, RZ ;  /* 0x000000800b802227 */ /* 0x001fca00078e00ff */
[----:B------:R-:W-:-:S07]  /*cc80*/  @P2 SHF.R.U32.HI R153, RZ, R129, R128 ;  /* 0x00000081ff992219 */ /* 0x000fce0000011680 */
.L_x_3947:
[----:B------:R-:W-:Y:S05]  /*cc90*/  BSYNC B0 ;  /* 0x0000000000007941 */ /* 0x000fea0003800000 */
.L_x_3945:
[----:B------:R-:W-:-:S04]  /*cca0*/  IMAD R129, R153, R155, -R170 ;  /* 0x0000009b99817224 */ /* 0x000fc800078e0aaa */
[----:B------:R-:W-:-:S05]  /*ccb0*/  IMAD R128, R16, -0x2, R129 ;  /* 0xfffffffe10807824 */ /* 0x000fca00078e0281 */
[----:B------:R-:W-:Y:S02]  /*ccc0*/  VIADDMNMX R171, R128, R155, R171, PT ;  /* 0x0000009b80ab7246 */ /* 0x000fe400038001ab */
[----:B------:R-:W-:-:S07]  /*ccd0*/  VIMNMX R173, R173, R128, !PT ;  /* 0x00000080adad7248 */ /* 0x000fce0007fe0100 */
.L_x_3944:
[----:B------:R-:W-:-:S04]  /*cce0*/  ISETP.GT.AND P2, PT, R2, -0x1, PT ;  /* 0xffffffff0200780c */ /* 0x000fc80003f44270 */
[C---:B------:R-:W-:Y:S02]  /*ccf0*/  ISETP.GT.AND P4, PT, R173.reuse, RZ, P2 ;  /* 0x000000ffad00720c */ /* 0x040fe40001784270 */
[----:B------:R-:W-:Y:S02]  /*cd00*/  ISETP.GT.AND P6, PT, R173, 0x1, P2 ;  /* 0x00000001ad00780c */ /* 0x000fe400017c4270 */
[C---:B------:R-:W-:Y:S02]  /*cd10*/  ISETP.LT.OR P4, PT, R171.reuse, 0x1, P4 ;  /* 0x00000001ab00780c */ /* 0x040fe40002781670 */
[----:B------:R-:W-:Y:S02]  /*cd20*/  ISETP.LT.OR P6, PT, R171, 0x2, P6 ;  /* 0x00000002ab00780c */ /* 0x000fe400037c1670 */
[----:B------:R-:W-:Y:S02]  /*cd30*/  ISETP.GT.AND P3, PT, R173, 0x8, P2 ;  /* 0x00000008ad00780c */ /* 0x000fe40001764270 */
[----:B0-----:R-:W-:-:S02]  /*cd40*/  FSEL R180, R7, -INF , !P4 ;  /* 0xff80000007b47808 */ /* 0x001fc40006000000 */
        /* <DEDUP_REMOVED lines=104> */
.L_x_3950:
[----:B------:R-:W-:Y:S02]  /*d3d0*/  IMAD.U32 R182, RZ, RZ, UR31 ;  /* 0x0000001fffb67e24 */ /* 0x000fe4000f8e00ff */
[----:B------:R-:W-:-:S03]  /*d3e0*/  IMAD.MOV.U32 R7, RZ, RZ, R13 ;  /* 0x000000ffff077224 */ /* 0x000fc600078e000d */
[----:B------:R-:W-:-:S13]  /*d3f0*/  ISETP.NE.AND P3, PT, R182, 0x1, PT ;  /* 0x00000001b600780c */ /* 0x000fda0003f65270 */
[----:B------:R-:W0:Y:S02]  /*d400*/  @P3 LDC.64 R124, c[0x0][0x9e8] ;  /* 0x00027a00ff7c3b82 */ /* 0x000e240000000a00 */
[----:B0-----:R-:W-:-:S05]  /*d410*/  @P3 IMAD.HI.U32 R124, R13, R124, RZ ;  /* 0x0000007c0d7c3227 */ /* 0x001fca00078e00ff */
[----:B------:R-:W-:-:S07]  /*d420*/  @P3 SHF.R.U32.HI R7, RZ, R125, R124 ;  /* 0x0000007dff073219 */ /* 0x000fce000001167c */
.L_x_3951:
[----:B------:R-:W-:Y:S05]  /*d430*/  BSYNC B0 ;  /* 0x0000000000007941 */ /* 0x000fea0003800000 */
.L_x_3949:
[----:B------:R-:W-:-:S04]  /*d440*/  IMAD R7, R7, R182, -R170 ;  /* 0x000000b607077224 */ /* 0x000fc800078e0aaa */
[----:B------:R-:W-:-:S05]  /*d450*/  IMAD R7, R16, -0x2, R7 ;  /* 0xfffffffe10077824 */ /* 0x000fca00078e0207 */
[----:B------:R-:W-:Y:S02]  /*d460*/  VIADDMNMX R165, R7, R182, R165, PT ;  /* 0x000000b607a57246 */ /* 0x000fe400038001a5 */
[----:B------:R-:W-:-:S07]  /*d470*/  VIMNMX R166, R166, R7, !PT ;  /* 0x00000007a6a67248 */ /* 0x000fce0007fe0100 */
.L_x_3948:
        /* <DEDUP_REMOVED lines=63> */
[----:B------:R-:W-:-:S05]  /*d870*/  FMNMX.FTZ R124, R169, R124, !PT ;  /* 0x0000007ca97c7209 */ /* 0x000fca0007810000 */
[----:B------:R-:W0:Y:S02]  /*d880*/  SHFL.BFLY PT, R7, R124, 0x2, 0x1f ;  /* 0x0c401f007c077f89 */ /* 0x000e2400000e0000 */
[----:B0-----:R-:W-:-:S05]  /*d890*/  FMNMX.FTZ R125, R124, R7, !PT ;  /* 0x000000077c7d7209 */ /* 0x001fca0007810000 */
[----:B------:R-:W0:Y:S02]  /*d8a0*/  SHFL.BFLY PT, R170, R125, 0x1, 0x1f ;  /* 0x0c201f007daa7f89 */ /* 0x000e2400000e0000 */
[----:B0-----:R-:W-:Y:S01]  /*d8b0*/  FMNMX.FTZ R7, R125, R170, !PT ;  /* 0x000000aa7d077209 */ /* 0x001fe20007810000 */
        /* <DEDUP_REMOVED lines=8> */
[----:B------:R-:W-:Y:S01]  /*d940*/  FSEL R123, R123, -INF , !P3 ;  /* 0xff8000007b7b7808 */ /* 0x000fe20005800000 */
[--C-:B------:R-:W-:Y:S01]  /*d950*/  FFMA.FTZ R182, R157, UR10, -R125.reuse ;  /* 0x0000000a9db67c23 */ /* 0x100fe2000801087d */
[----:B------:R-:W-:Y:S01]  /*d960*/  ISETP.GT.AND P3, PT, R166, RZ, P2 ;  /* 0x000000ffa600720c */ /* 0x000fe20001764270 */
[----:B------:R0:W-:Y:S01]  /*d970*/  MUFU.EX2 R122, R178 ;  /* 0x000000b2007a7308 */ /* 0x0001e20000000800 */
[----:B------:R-:W-:-:S01]  /*d980*/  FFMA.FTZ R184, R160, UR10, -R125 ;  /* 0x0000000aa0b87c23 */ /* 0x000fc2000801087d */
[--C-:B------:R-:W-:Y:S01]  /*d990*/  FFMA.FTZ R124, R180, UR10, -R125.reuse ;  /* 0x0000000ab47c7c23 */ /* 0x100fe2000801087d */
[----:B------:R-:W-:Y:S01]  /*d9a0*/  ISETP.LT.OR P3, PT, R165, 0x1, P3 ;  /* 0x00000001a500780c */ /* 0x000fe20001f61670 */
[--C-:B------:R-:W-:Y:S01]  /*d9b0*/  FFMA.FTZ R173, R176, UR10, -R125.reuse ;  /* 0x0000000ab0ad7c23 */ /* 0x100fe2000801087d */
[----:B------:R-:W-:-:S01]  /*d9c0*/  FFMA.FTZ R192, R192, UR10, -R125 ;  /* 0x0000000ac0c07c23 */ /* 0x000fc2000801087d */
[--C-:B------:R-:W-:Y:S01]  /*d9d0*/  FFMA.FTZ R172, R172, UR10, -R125.reuse ;  /* 0x0000000aacac7c23 */ /* 0x100fe2000801087d */
[----:B------:R-:W-:Y:S01]  /*d9e0*/  FSEL R175, R6, -INF , !P3 ;  /* 0xff80000006af7808 */ /* 0x000fe20005800000 */
[--C-:B------:R-:W-:Y:S01]  /*d9f0*/  FFMA.FTZ R194, R194, UR10, -R125.reuse ;  /* 0x0000000ac2c27c23 */ /* 0x100fe2000801087d */
[----:B------:R-:W-:Y:S01]  /*da00*/  ISETP.GT.AND P3, PT, R166, 0x30, P2 ;  /* 0x00000030a600780c */ /* 0x000fe20001764270 */
[--C-:B0-----:R-:W-:Y:S01]  /*da10*/  FFMA.FTZ R178, R174, UR10, -R125.reuse ;  /* 0x0000000aaeb27c23 */ /* 0x101fe2000801087d */
        /* <DEDUP_REMOVED lines=18> */
[----:B------:R0:W-:Y:S01]  /*db40*/  MUFU.EX2 R131, R178 ;  /* 0x000000b200837308 */ /* 0x0001e20000000800 */
[----:B------:R-:W-:Y:S02]  /*db50*/  ISETP.GT.AND P4, PT, R166, 0x39, P2 ;  /* 0x00000039a600780c */ /* 0x000fe40001784270 */
[----:B------:R-:W-:Y:S02]  /*db60*/  FMNMX.FTZ R179, R120, R179, !PT ;  /* 0x000000b378b37209 */ /* 0x000fe40007810000 */
[----:B------:R-:W-:-:S02]  /*db70*/  FSEL R132, R132, -INF , !P3 ;  /* 0xff80000084847808 */ /* 0x000fc40005800000 */
[----:B------:R-:W-:Y:S01]  /*db80*/  FMNMX.FTZ R6, R170, R179, !PT ;  /* 0x000000b3aa067209 */ /* 0x000fe20007810000 */
[----:B------:R-:W-:Y:S01]  /*db90*/  MUFU.EX2 R121, R192 ;  /* 0x000000c000797308 */ /* 0x000fe20000000800 */
[----:B------:R-:W-:Y:S02]  /*dba0*/  ISETP.GT.AND P3, PT, R166, 0x40, P2 ;  /* 0x00000040a600780c */ /* 0x000fe40001764270 */
[----:B------:R-:W-:Y:S02]  /*dbb0*/  FMNMX.FTZ R6, R171, R6, !PT ;  /* 0x00000006ab067209 */ /* 0x000fe40007810000 */
[----:B------:R-:W-:Y:S02]  /*dbc0*/  ISETP.LT.OR P4, PT, R165, 0x3a, P4 ;  /* 0x0000003aa500780c */ /* 0x000fe40002781670 */
        /* <DEDUP_REMOVED lines=9> */
[----:B0-----:R-:W-:-:S02]  /*dc60*/  FSEL R178, R134, -INF , !P3 ;  /* 0xff80000086b27808 */ /* 0x001fc40005800000 */
        /* <DEDUP_REMOVED lines=8> */
[----:B------:R-:W-:Y:S02]  /*dcf0*/  ISETP.GT.AND P4, PT, R166, 0x49, P2 ;  /* 0x00000049a600780c */ /* 0x000fe40001784270 */
[----:B------:R-:W-:Y:S02]  /*dd00*/  FMNMX.FTZ R183, R133, R6, !PT ;  /* 0x0000000685b77209 */ /* 0x000fe40007810000 */
[----:B------:R-:W-:Y:S01]  /*dd10*/  FSEL R136, R136, -INF , !P3 ;  /* 0xff80000088887808 */ /* 0x000fe20005800000 */
[----:B------:R-:W-:Y:S01]  /*dd20*/  MUFU.EX2 R134, R198 ;  /* 0x000000c600867308 */ /* 0x000fe20000000800 */
[----:B------:R-:W-:Y:S02]  /*dd30*/  ISETP.GT.AND P3, PT, R166, 0x50, P2 ;  /* 0x00000050a600780c */ /* 0x000fe40001764270 */
[----:B------:R-:W-:Y:S02]  /*dd40*/  ISETP.LT.OR P4, PT, R165, 0x4a, P4 ;  /* 0x0000004aa500780c */ /* 0x000fe40002781670 */
[----:B------:R-:W-:Y:S01]  /*dd50*/  FMNMX.FTZ R6, R178, R183, !PT ;  /* 0x000000b7b2067209 */ /* 0x000fe20007810000 */
[----:B------:R-:W-:Y:S01]  /*dd60*/  FFMA.FTZ R183, R155, UR10, -R125 ;  /* 0x0000000a9bb77c23 */ /* 0x000fe2000801087d */
        /* <DEDUP_REMOVED lines=23> */
[----:B0-----:R-:W-:Y:S01]  /*dee0*/  FFMA.FTZ R184, R153, UR10, -R125 ;  /* 0x0000000a99b87c23 */ /* 0x001fe2000801087d */
[----:B------:R-:W-:Y:S02]  /*def0*/  FSEL R141, R141, -INF , !P4 ;  /* 0xff8000008d8d7808 */ /* 0x000fe40006000000 */
[----:B------:R-:W-:-:S02]  /*df00*/  ISETP.GT.AND P4, PT, R166, 0x61, P2 ;  /* 0x00000061a600780c */ /* 0x000fc40001784270 */
[----:B------:R-:W-:Y:S01]  /*df10*/  FMNMX.FTZ R6, R140, R157, !PT ;  /* 0x0000009d8c067209 */ /* 0x000fe20007810000 */
[--C-:B------:R-:W-:Y:S01]  /*df20*/  FFMA.FTZ R157, R128, UR10, -R125.reuse ;  /* 0x0000000a809d7c23 */ /* 0x100fe2000801087d */
[----:B------:R-:W-:Y:S01]  /*df30*/  FSEL R155, R142, -INF , !P3 ;  /* 0xff8000008e9b7808 */ /* 0x000fe20005800000 */
[----:B------:R-:W-:Y:S01]  /*df40*/  FFMA.FTZ R128, R129, UR10, -R125 ;  /* 0x0000000a81807c23 */ /* 0x000fe2000801087d */
[----:B------:R-:W-:Y:S01]  /*df50*/  ISETP.GT.AND P3, PT, R166, 0x68, P2 ;  /* 0x00000068a600780c */ /* 0x000fe20001764270 */
[----:B------:R0:W-:Y:S01]  /*df60*/  MUFU.EX2 R142, R183 ;  /* 0x000000b7008e7308 */ /* 0x0001e20000000800 */
[----:B------:R-:W-:Y:S02]  /*df70*/  ISETP.LT.OR P4, PT, R165, 0x62, P4 ;  /* 0x00000062a500780c */ /* 0x000fe40002781670 */
[----:B------:R-:W-:Y:S02]  /*df80*/  FMNMX.FTZ R6, R141, R6, !PT ;  /* 0x000000068d067209 */ /* 0x000fe40007810000 */
[----:B------:R-:W-:-:S02]  /*df90*/  ISETP.LT.OR P3, PT, R165, 0x69, P3 ;  /* 0x00000069a500780c */ /* 0x000fc40001f61670 */
[----:B------:R-:W-:Y:S01]  /*dfa0*/  FSEL R153, R143, -INF , !P4 ;  /* 0xff8000008f997808 */ /* 0x000fe20006000000 */
[----:B------:R-:W-:Y:S01]  /*dfb0*/  MUFU.EX2 R150, R150 ;  /* 0x0000009600967308 */ /* 0x000fe20000000800 */
[----:B------:R-:W-:Y:S02]  /*dfc0*/  ISETP.GT.AND P4, PT, R166, 0x69, P2 ;  /* 0x00000069a600780c */ /* 0x000fe40001784270 */
[----:B------:R-:W-:Y:S02]  /*dfd0*/  FMNMX.FTZ R6, R155, R6, !PT ;  /* 0x000000069b067209 */ /* 0x000fe40007810000 */
[----:B------:R-:W-:Y:S02]  /*dfe0*/  FSEL R144, R144, -INF , !P3 ;  /* 0xff80000090907808 */ /* 0x000fe40005800000 */
[----:B------:R-:W-:Y:S01]  /*dff0*/  ISETP.GT.AND P3, PT, R166, 0x70, P2 ;  /* 0x00000070a600780c */ /* 0x000fe20001764270 */
[----:B------:R-:W-:Y:S01]  /*e000*/  MUFU.EX2 R143, R184 ;  /* 0x000000b8008f7308 */ /* 0x000fe20000000800 */
[----:B------:R-:W-:-:S02]  /*e010*/  ISETP.LT.OR P4, PT, R165, 0x6a, P4 ;  /* 0x0000006aa500780c */ /* 0x000fc40002781670 */
[----:B0-----:R-:W-:Y:S02]  /*e020*/  FMNMX.FTZ R183, R153, R6, !PT ;  /* 0x0000000699b77209 */ /* 0x001fe40007810000 */
[----:B------:R-:W-:Y:S02]  /*e030*/  ISETP.LT.OR P3, PT, R165, 0x71, P3 ;  /* 0x00000071a500780c */ /* 0x000fe40001f61670 */
[----:B------:R-:W-:Y:S01]  /*e040*/  FSEL R145, R145, -INF , !P4 ;  /* 0xff80000091917808 */ /* 0x000fe20006000000 */
[----:B------:R-:W-:Y:S01]  /*e050*/  MUFU.EX2 R157, R157 ;  /* 0x0000009d009d7308 */ /* 0x000fe20000000800 */
[----:B------:R-:W-:Y:S02]  /*e060*/  ISETP.GT.AND P4, PT, R166, 0x71, P2 ;  /* 0x00000071a600780c */ /* 0x000fe40001784270 */
[----:B------:R-:W-:Y:S02]  /*e070*/  FMNMX.FTZ R6, R144, R183, !PT ;  /* 0x000000b790067209 */ /* 0x000fe40007810000 */
[----:B------:R-:W-:-:S02]  /*e080*/  FSEL R146, R146, -INF , !P3 ;  /* 0xff80000092927808 */ /* 0x000fc40005800000 */
[C---:B------:R-:W-:Y:S01]  /*e090*/  ISETP.GT.AND P3, PT, R166.reuse, 0x78, P2 ;  /* 0x00000078a600780c */ /* 0x040fe20001764270 */
[----:B------:R-:W-:Y:S01]  /*e0a0*/  MUFU.EX2 R128, R128 ;  /* 0x0000008000807308 */ /* 0x000fe20000000800 */
[----:B------:R-:W-:Y:S02]  /*e0b0*/  ISETP.LT.OR P4, PT, R165, 0x72, P4 ;  /* 0x00000072a500780c */ /* 0x000fe40002781670 */
[----:B------:R-:W-:Y:S02]  /*e0c0*/  FMNMX.FTZ R129, R145, R6, !PT ;  /* 0x0000000691817209 */ /* 0x000fe40007810000 */
[----:B------:R-:W-:Y:S01]  /*e0d0*/  ISETP.GT.AND P2, PT, R166, 0x79, P2 ;  /* 0x00000079a600780c */ /* 0x000fe20001744270 */
[----:B------:R-:W-:Y:S01]  /*e0e0*/  FFMA.FTZ R166, R169, UR10, -R125 ;  /* 0x0000000aa9a67c23 */ /* 0x000fe2000801087d */
[----:B------:R-:W-:Y:S02]  /*e0f0*/  ISETP.LT.OR P3, PT, R165, 0x79, P3 ;  /* 0x00000079a500780c */ /* 0x000fe40001f61670 */
[----:B------:R-:W-:-:S02]  /*e100*/  FSEL R147, R147, -INF , !P4 ;  /* 0xff80000093937808 */ /* 0x000fc40006000000 */
[----:B------:R-:W-:Y:S01]  /*e110*/  FMNMX.FTZ R6, R146, R129, !PT ;  /* 0x0000008192067209 */ /* 0x000fe20007810000 */
[--C-:B------:R-:W-:Y:S01]  /*e120*/  FFMA.FTZ R129, R151, UR10, -R125.reuse ;  /* 0x0000000a97817c23 */ /* 0x100fe2000801087d */
[----:B------:R-:W-:Y:S01]  /*e130*/  ISETP.LT.OR P2, PT, R165, 0x7a, P2 ;  /* 0x0000007aa500780c */ /* 0x000fe20001741670 */
        /* <DEDUP_REMOVED lines=16> */
[----:B------:R-:W0:Y:S01]  /*e240*/  SHFL.BFLY PT, R183, R6, 0x2, 0x1f ;  /* 0x0c401f0006b77f89 */ /* 0x000e2200000e0000 */
[----:B------:R-:W-:Y:S01]  /*e250*/  IMAD.U32 R167, RZ, RZ, UR10 ;  /* 0x0000000affa77e24 */ /* 0x000fe2000f8e00ff */
[----:B------:R-:W-:Y:S01]  /*e260*/  FSEL R125, R7, RZ, P6 ;  /* 0x000000ff077d7208 */ /* 0x000fe20003000000 */
[----:B------:R-:W-:Y:S04]  /*e270*/  MUFU.EX2 R129, R129 ;  /* 0x0000008100817308 */ /* 0x000fe80000000800 */
[----:B------:R-:W-:-:S04]  /*e280*/  FADD.FTZ R8, -R125, R8 ;  /* 0x000000087d087221 */ /* 0x000fc80000010100 */
[----:B------:R-:W-:Y:S01]  /*e290*/  FMUL.FTZ R169, R8, UR10 ;  /* 0x0000000a08a97c20 */ /* 0x000fe20008410000 */
[----:B------:R-:W-:Y:S08]  /*e2a0*/  MUFU.EX2 R125, R166 ;  /* 0x000000a6007d7308 */ /* 0x000ff00000000800 */
[----:B------:R-:W1:Y:S01]  /*e2b0*/  MUFU.EX2 R169, R169 ;  /* 0x000000a900a97308 */ /* 0x000e620000000800 */
[----:B0-----:R-:W-:-:S07]  /*e2c0*/  FMNMX.FTZ R183, R6, R183, !PT ;  /* 0x000000b706b77209 */ /* 0x001fce0007810000 */
[----:B------:R-:W-:Y:S01]  /*e2d0*/  MUFU.EX2 R151, R151 ;  /* 0x0000009700977308 */ /* 0x000fe20000000800 */
[----:B------:R-:W0:Y:S07]  /*e2e0*/  SHFL.BFLY PT, R6, R183, 0x1, 0x1f ;  /* 0x0c201f00b7067f89 */ /* 0x000e2e00000e0000 */
[----:B------:R-:W-:Y:S08]  /*e2f0*/  MUFU.EX2 R152, R152 ;  /* 0x0000009800987308 */ /* 0x000ff00000000800 */
[----:B------:R-:W-:Y:S08]  /*e300*/  MUFU.EX2 R154, R154 ;  /* 0x0000009a009a7308 */ /* 0x000ff00000000800 */
        /* <DEDUP_REMOVED lines=17> */
[----:B------:R-:W-:Y:S01]  /*e420*/  FFMA.FTZ R183, R170, UR10, -R167 ;  /* 0x0000000aaab77c23 */ /* 0x000fe200080108a7 */
[----:B-1----:R-:W-:-:S01]  /*e430*/  FFMA.FTZ R170, R169, R5, R124 ;  /* 0x00000005a9aa7223 */ /* 0x002fc2000001007c */
[--C-:B------:R-:W-:Y:S01]  /*e440*/  FFMA.FTZ R20, R120, UR10, -R167.reuse ;  /* 0x0000000a78147c23 */ /* 0x100fe200080108a7 */
[----:B------:R-:W-:-:S01]  /*e450*/  FFMA.FTZ R120, R171, UR10, -R167 ;  /* 0x0000000aab787c23 */ /* 0x000fc200080108a7 */
[----:B------:R-:W-:Y:S01]  /*e460*/  FFMA.FTZ R123, R123, UR10, -R167 ;  /* 0x0000000a7b7b7c23 */ /* 0x000fe200080108a7 */
[----:B------:R-:W-:-:S01]  /*e470*/  FADD.FTZ R185, R121, R170 ;  /* 0x000000aa79b97221 */ /* 0x000fc20000010000 */
        /* <DEDUP_REMOVED lines=18> */
[----:B------:R-:W-:Y:S01]  /*e5a0*/  FADD.FTZ R4, R122, R185 ;  /* 0x000000b97a047221 */ /* 0x000fe20000010000 */
[----:B------:R-:W-:-:S01]  /*e5b0*/  FFMA.FTZ R147, R147, UR10, -R167 ;  /* 0x0000000a93937c23 */ /* 0x000fc200080108a7 */
[--C-:B------:R-:W-:Y:S01]  /*e5c0*/  FFMA.FTZ R148, R148, UR10, -R167.reuse ;  /* 0x0000000a94947c23 */ /* 0x100fe200080108a7 */
[----:B------:R-:W-:-:S03]  /*e5d0*/  FFMA.FTZ R149, R149, UR10, -R167 ;  /* 0x0000000a95957c23 */ /* 0x000fc600080108a7 */
[----:B------:R-:W0:Y:S01]  /*e5e0*/  MUFU.EX2 R15, R15 ;  /* 0x0000000f000f7308 */ /* 0x000e220000000800 */
[----:B-1----:R-:W-:-:S07]  /*e5f0*/  FADD.FTZ R5, R8, R5 ;  /* 0x0000000508057221 */ /* 0x002fce0000010000 */
[----:B------:R-:W1:Y:S08]  /*e600*/  MUFU.EX2 R14, R14 ;  /* 0x0000000e000e7308 */ /* 0x000e700000000800 */
[----:B------:R-:W3:Y:S08]  /*e610*/  MUFU.EX2 R21, R21 ;  /* 0x0000001500157308 */ /* 0x000ef00000000800 */
[----:B------:R-:W4:Y:S08]  /*e620*/  MUFU.EX2 R20, R20 ;  /* 0x0000001400147308 */ /* 0x000f300000000800 */
[----:B------:R2:W-:Y:S08]  /*e630*/  MUFU.EX2 R10, R168 ;  /* 0x000000a8000a7308 */ /* 0x0005f00000000800 */
[----:B------:R-:W5:Y:S01]  /*e640*/  MUFU.EX2 R183, R183 ;  /* 0x000000b700b77308 */ /* 0x000f620000000800 */
[----:B--2---:R-:W-:-:S01]  /*e650*/  FADD.FTZ R168, R12, R5 ;  /* 0x000000050ca87221 */ /* 0x004fc20000010000 */
[----:B------:R-:W-:-:S03]  /*e660*/  FADD.FTZ R5, R173, R4 ;  /* 0x00000004ad057221 */ /* 0x000fc60000010000 */
[----:B0-----:R-:W-:Y:S01]  /*e670*/  FADD.FTZ R185, R15, R168 ;  /* 0x000000a80fb97221 */ /* 0x001fe20000010000 */
[----:B------:R-:W-:-:S02]  /*e680*/  FADD.FTZ R4, R172, R5 ;  /* 0x00000005ac047221 */ /* 0x000fc40000010000 */
[----:B------:R-:W0:Y:S01]  /*e690*/  MUFU.EX2 R120, R120 ;  /* 0x0000007800787308 */ /* 0x000e220000000800 */
[----:B-1----:R-:W-:-:S01]  /*e6a0*/  FADD.FTZ R168, R14, R185 ;  /* 0x000000b90ea87221 */ /* 0x002fc20000010000 */
[----:B------:R-:W-:Y:S01]  /*e6b0*/  FADD.FTZ R4, R177, R4 ;  /* 0x00000004b1047221 */ /* 0x000fe20000010000 */
[----:B------:R-:W-:-:S02]  /*e6c0*/  FFMA.FTZ R185, R160, UR10, -R167 ;  /* 0x0000000aa0b97c23 */ /* 0x000fc400080108a7 */
        /* <DEDUP_REMOVED lines=8> */
[----:B0-----:R-:W-:-:S01]  /*e750*/  FADD.FTZ R160, R120, R5 ;  /* 0x0000000578a07221 */ /* 0x001fc20000010000 */
[----:B------:R-:W-:-:S04]  /*e760*/  FADD.FTZ R5, R135, R4 ;  /* 0x0000000487057221 */ /* 0x000fc80000010000 */
[----:B------:R-:W-:Y:S02]  /*e770*/  FADD.FTZ R4, R180, R5 ;  /* 0x00000005b4047221 */ /* 0x000fe40000010000 */
[----:B------:R-:W0:Y:S01]  /*e780*/  MUFU.EX2 R127, R127 ;  /* 0x0000007f007f7308 */ /* 0x000e220000000800 */
[----:B-1----:R-:W-:-:S01]  /*e790*/  FADD.FTZ R187, R123, R160 ;  /* 0x000000a07bbb7221 */ /* 0x002fc20000010000 */
[----:B------:R-:W-:-:S06]  /*e7a0*/  FADD.FTZ R4, R181, R4 ;  /* 0x00000004b5047221 */ /* 0x000fcc0000010000 */
[----:B------:R-:W1:Y:S01]  /*e7b0*/  MUFU.EX2 R130, R130 ;  /* 0x0000008200827308 */ /* 0x000e620000000800 */
[----:B--2---:R-:W-:-:S01]  /*e7c0*/  FADD.FTZ R160, R126, R187 ;  /* 0x000000bb7ea07221 */ /* 0x004fc20000010000 */
[----:B------:R-:W-:-:S04]  /*e7d0*/  FADD.FTZ R187, R139, R4 ;  /* 0x000000048bbb7221 */ /* 0x000fc80000010000 */
[----:B------:R-:W-:Y:S02]  /*e7e0*/  FADD.FTZ R187, R182, R187 ;  /* 0x000000bbb6bb7221 */ /* 0x000fe40000010000 */
[----:B------:R-:W2:Y:S01]  /*e7f0*/  MUFU.EX2 R171, R171 ;  /* 0x000000ab00ab7308 */ /* 0x000ea20000000800 */
[----:B0-----:R-:W-:-:S01]  /*e800*/  FADD.FTZ R5, R127, R160 ;  /* 0x000000a07f057221 */ /* 0x001fc20000010000 */
[--C-:B------:R-:W-:Y:S01]  /*e810*/  FFMA.FTZ R160, R153, UR10, -R167.reuse ;  /* 0x0000000a99a07c23 */ /* 0x100fe200080108a7 */
[----:B------:R-:W-:-:S05]  /*e820*/  FFMA.FTZ R153, R144, UR10, -R167 ;  /* 0x0000000a90997c23 */ /* 0x000fca00080108a7 */
[----:B------:R-:W0:Y:S01]  /*e830*/  MUFU.EX2 R133, R133 ;  /* 0x0000008500857308 */ /* 0x000e220000000800 */
[----:B-1----:R-:W-:-:S07]  /*e840*/  FADD.FTZ R4, R130, R5 ;  /* 0x0000000582047221 */ /* 0x002fce0000010000 */
[----:B------:R-:W1:Y:S01]  /*e850*/  MUFU.EX2 R166, R166 ;  /* 0x000000a600a67308 */ /* 0x000e620000000800 */
[----:B--2---:R-:W-:-:S01]  /*e860*/  FADD.FTZ R5, R171, R4 ;  /* 0x00000004ab057221 */ /* 0x004fc20000010000 */
[----:B------:R-:W-:-:S03]  /*e870*/  FADD.FTZ R4, R142, R187 ;  /* 0x000000bb8e047221 */ /* 0x000fc60000010000 */
[----:B------:R-:W-:Y:S01]  /*e880*/  FADD.FTZ R168, R10, R5 ;  /* 0x000000050aa87221 */ /* 0x000fe20000010000 */
[----:B------:R-:W-:-:S02]  /*e890*/  FADD.FTZ R5, R143, R4 ;  /* 0x000000048f057221 */ /* 0x000fc40000010000 */
[----:B------:R-:W2:Y:S01]  /*e8a0*/  MUFU.EX2 R179, R179 ;  /* 0x000000b300b37308 */ /* 0x000ea20000000800 */
[----:B0-----:R-:W-:-:S01]  /*e8b0*/  FADD.FTZ R187, R133, R168 ;  /* 0x000000a885bb7221 */ /* 0x001fc20000010000 */
[----:B------:R-:W-:-:S04]  /*e8c0*/  FADD.FTZ R4, R150, R5 ;  /* 0x0000000596047221 */ /* 0x000fc80000010000 */
[----:B------:R-:W-:Y:S02]  /*e8d0*/  FADD.FTZ R5, R157, R4 ;  /* 0x000000049d057221 */ /* 0x000fe40000010000 */
[----:B------:R-:W0:Y:S01]  /*e8e0*/  MUFU.EX2 R136, R136 ;  /* 0x0000008800887308 */ /* 0x000e220000000800 */
[----:B-1----:R-:W-:-:S01]  /*e8f0*/  FADD.FTZ R144, R166, R187 ;  /* 0x000000bba6907221 */ /* 0x002fc20000010000 */
[----:B------:R-:W-:-:S04]  /*e900*/  FADD.FTZ R4, R128, R5 ;  /* 0x0000000580047221 */ /* 0x000fc80000010000 */
[----:B------:R-:W-:Y:S02]  /*e910*/  FADD.FTZ R4, R129, R4 ;  /* 0x0000000481047221 */ /* 0x000fe40000010000 */
[----:B------:R-:W1:Y:S01]  /*e920*/  MUFU.EX2 R137, R137 ;  /* 0x0000008900897308 */ /* 0x000e620000000800 */
[----:B--2---:R-:W-:-:S07]  /*e930*/  FADD.FTZ R187, R179, R144 ;  /* 0x00000090b3bb7221 */ /* 0x004fce0000010000 */
[----:B------:R-:W2:Y:S01]  /*e940*/  MUFU.EX2 R138, R138 ;  /* 0x0000008a008a7308 */ /* 0x000ea20000000800 */
[----:B0-----:R-:W-:-:S01]  /*e950*/  FADD.FTZ R144, R136, R187 ;  /* 0x000000bb88907221 */ /* 0x001fc20000010000 */
[----:B------:R-:W-:-:S04]  /*e960*/  FADD.FTZ R187, R151, R4 ;  /* 0x0000000497bb7221 */ /* 0x000fc80000010000 */
[----:B------:R-:W-:Y:S02]  /*e970*/  FADD.FTZ R187, R152, R187 ;  /* 0x000000bb98bb7221 */ /* 0x000fe40000010000 */
[----:B------:R-:W0:Y:S01]  /*e980*/  MUFU.EX2 R185, R185 ;  /* 0x000000b900b97308 */ /* 0x000e220000000800 */
[----:B-1----:R-:W-:-:S01]  /*e990*/  FADD.FTZ R5, R137, R144 ;  /* 0x0000009089057221 */ /* 0x002fc20000010000 */
[----:B------:R-:W-:-:S06]  /*e9a0*/  FFMA.FTZ R144, R146, UR10, -R167 ;  /* 0x0000000a92907c23 */ /* 0x000fcc00080108a7 */
[----:B------:R-:W1:Y:S01]  /*e9b0*/  MUFU.EX2 R140, R140 ;  /* 0x0000008c008c7308 */ /* 0x000e620000000800 */
[----:B--2---:R-:W-:-:S07]  /*e9c0*/  FADD.FTZ R4, R138, R5 ;  /* 0x000000058a047221 */ /* 0x004fce0000010000 */
[----:B------:R-:W2:Y:S01]  /*e9d0*/  MUFU.EX2 R141, R141 ;  /* 0x0000008d008d7308 */ /* 0x000ea20000000800 */
[----:B0-----:R-:W-:-:S01]  /*e9e0*/  FADD.FTZ R5, R185, R4 ;  /* 0x00000004b9057221 */ /* 0x001fc20000010000 */
[----:B------:R-:W-:-:S06]  /*e9f0*/  FADD.FTZ R4, R154, R187 ;  /* 0x000000bb9a047221 */ /* 0x000fcc0000010000 */
[----:B------:R-:W0:Y:S01]  /*ea00*/  MUFU.EX2 R155, R155 ;  /* 0x0000009b009b7308 */ /* 0x000e220000000800 */
[----:B-1----:R-:W-:-:S01]  /*ea10*/  FADD.FTZ R146, R140, R5 ;  /* 0x000000058c927221 */ /* 0x002fc20000010000 */
[----:B------:R-:W-:-:S04]  /*ea20*/  FADD.FTZ R5, R165, R4 ;  /* 0x00000004a5057221 */ /* 0x000fc80000010000 */
[----:B------:R-:W-:Y:S02]  /*ea30*/  FADD.FTZ R4, R156, R5 ;  /* 0x000000059c047221 */ /* 0x000fe40000010000 */
        /* <DEDUP_REMOVED lines=14> */
[----:B------:R-:W2:Y:S08]  /*eb20*/  MUFU.EX2 R144, R144 ;  /* 0x0000009000907308 */ /* 0x000eb00000000800 */
[----:B------:R-:W3:Y:S08]  /*eb30*/  MUFU.EX2 R163, R163 ;  /* 0x000000a300a37308 */ /* 0x000ef00000000800 */
[----:B------:R0:W4:Y:S08]  /*eb40*/  MUFU.EX2 R145, R147 ;  /* 0x0000009300917308 */ /* 0x0001300000000800 */
[----:B------:R-:W5:Y:S01]  /*eb50*/  MUFU.EX2 R164, R164 ;  /* 0x000000a400a47308 */ /* 0x000f620000000800 */
[----:B0-----:R-:W-:-:S01]  /*eb60*/  FADD.FTZ R147, R168, R4 ;  /* 0x00000004a8937221 */ /* 0x001fc20000010000 */
[----:B-1----:R-:W-:-:S03]  /*eb70*/  FADD.FTZ R4, R162, R5 ;  /* 0x00000005a2047221 */ /* 0x002fc60000010000 */
[----:B--2---:R-:W-:Y:S01]  /*eb80*/  FADD.FTZ R146, R144, R147 ;  /* 0x0000009390927221 */ /* 0x004fe20000010000 */
[----:B---3--:R-:W-:-:S02]  /*eb90*/  FADD.FTZ R5, R163, R4 ;  /* 0x00000004a3057221 */ /* 0x008fc40000010000 */
[----:B------:R-:W0:Y:S01]  /*eba0*/  MUFU.EX2 R189, R148 ;  /* 0x0000009400bd7308 */ /* 0x000e220000000800 */
[----:B----4-:R-:W-:-:S07]  /*ebb0*/  FADD.FTZ R146, R145, R146 ;  /* 0x0000009291927221 */ /* 0x010fce0000010000 */
[----:B------:R-:W1:Y:S01]  /*ebc0*/  MUFU.EX2 R149, R149 ;  /* 0x0000009500957308 */ /* 0x000e620000000800 */
[----:B-----5:R-:W-:-:S04]  /*ebd0*/  FADD.FTZ R4, R164, R5 ;  /* 0x00000005a4047221 */ /* 0x020fc80000010000 */
[----:B------:R-:W-:Y:S01]  /*ebe0*/  FADD.FTZ R5, R125, R4 ;  /* 0x000000047d057221 */ /* 0x000fe20000010000 */
[----:B0-----:R-:W-:-:S04]  /*ebf0*/  FADD.FTZ R146, R189, R146 ;  /* 0x00000092bd927221 */ /* 0x001fc80000010000 */
[----:B-1----:R-:W-:Y:S01]  /*ec00*/  FADD.FTZ R4, R149, R146 ;  /* 0x0000009295047221 */ /* 0x002fe20000010000 */
[----:B------:R-:W-:Y:S06]  /*ec10*/  @!P0 BRA `(.L_x_3952) ;  /* 0x0000000000048947 */ /* 0x000fec0003800000 */
[----:B------:R-:W-:Y:S01]  /*ec20*/  BPT.TRAP 0x1 ;  /* 0x000000040000795c */ /* 0x000fe20000300000 */
.L_x_3952:
        /* <DEDUP_REMOVED lines=139> */
.L_x_3935:
[----:B------:R-:W-:Y:S06]  /*f4e0*/  BAR.ARV 0x8, 0x120 ;  /* 0x0204800000007b1d */ /* 0x000fec0000002000 */
[----:B------:R-:W-:Y:S05]  /*f4f0*/  @!P0 BRA `(.L_x_3954) ;  /* 0x0000000000048947 */ /* 0x000fea0003800000 */
[----:B------:R-:W-:Y:S01]  /*f500*/  BPT.TRAP 0x1 ;  /* 0x000000040000795c */ /* 0x000fe20000300000 */
.L_x_3954:
[----:B------:R-:W-:Y:S01]  /*f510*/  ULEA UR9, UR50, UR36, 0x3 ;  /* 0x0000002432097291 */ /* 0x000fe2000f8e183f */
[----:B------:R-:W-:-:S05]  /*f520*/  IMAD.U32 R0, RZ, RZ, UR44 ;  /* 0x0000002cff007e24 */ /* 0x000fca000f8e00ff */
[----:B------:R-:W-:-:S04]  /*f530*/  SHF.L.U32 R0, R0, 0x1f, RZ ;  /* 0x0000001f00007819 */ /* 0x000fc800000006ff */
[----:B------:R0:W1:Y:S01]  /*f540*/  SYNCS.PHASECHK.TRANS64.TRYWAIT P1, [UR9+0x2a850], R0 ;  /* 0x02a85000ff0075a7 */ /* 0x0000620008020149 */
[----:B------:R-:W-:Y:S05]  /*f550*/  @!P0 BRA `(.L_x_3955) ;  /* 0x0000000000048947 */ /* 0x000fea0003800000 */
[----:B------:R-:W-:Y:S01]  /*f560*/  BPT.TRAP 0x1 ;  /* 0x000000040000795c */ /* 0x000fe20000300000 */
.L_x_3955:
[----:B-1----:R-:W-:Y:S05]  /*f570*/  @P1 BRA `(.L_x_3956) ;  /* 0x0000000000081947 */ /* 0x002fea0003800000 */
[----:B------:R-:W1:Y:S02]  /*f580*/  SYNCS.PHASECHK.TRANS64.TRYWAIT P1, [UR9+0x2a850], R0 ;  /* 0x02a85000ff0075a7 */ /* 0x000e640008020149 */
[----:B-1----:R-:W-:Y:S05]  /*f590*/  @!P1 BRA `(.L_x_3957) ;  /* 0x0000009400c09947 */ /* 0x002fea0003800000 */
.L_x_3956:
        /* <DEDUP_REMOVED lines=35> */
[----:B-1----:R-:W-:-:S05]  /*f7d0*/  IMAD.U32 R3, RZ, RZ, UR7 ;  /* 0x00000007ff037e24 */ /* 0x002fca000f8e00ff */
[----:B------:R1:W2:Y:S01]  /*f7e0*/  @P1 LDG.E R8, desc[UR48][R2.64] ;  /* 0x0000003002081981 */ /* 0x0002a2000c1e1900 */
        /* <DEDUP_REMOVED lines=9> */
[----:B0-----:R-:W0:Y:S04]  /*f880*/  SHFL.BFLY PT, R0, R5, 0x2, 0x1f ;  /* 0x0c401f0005007f89 */ /* 0x001e2800000e0000 */
[----:B------:R-:W3:Y:S01]  /*f890*/  SHFL.BFLY PT, R11, R4, 0x2, 0x1f ;  /* 0x0c401f00040b7f89 */ /* 0x000ee200000e0000 */
[----:B0-----:R-:W-:-:S01]  /*f8a0*/  FADD.FTZ R0, R0, R5 ;  /* 0x0000000500007221 */ /* 0x001fc20000010000 */
[----:B---3--:R-:W-:-:S04]  /*f8b0*/  FADD.FTZ R11, R11, R4 ;  /* 0x000000040b0b7221 */ /* 0x008fc80000010000 */
[----:B------:R-:W0:Y:S04]  /*f8c0*/  SHFL.BFLY PT, R9, R0, 0x1, 0x1f ;  /* 0x0c201f0000097f89 */ /* 0x000e2800000e0000 */
[----:B-1----:R-:W1:Y:S01]  /*f8d0*/  SHFL.BFLY PT, R2, R11, 0x1, 0x1f ;  /* 0x0c201f000b027f89 */ /* 0x002e6200000e0000 */
[----:B------:R-:W-:Y:S02]  /*f8e0*/  IMAD.MOV.U32 R3, RZ, RZ, RZ ;  /* 0x000000ffff037224 */ /* 0x000fe400078e00ff */
[----:B0-----:R-:W-:Y:S01]  /*f8f0*/  FADD.FTZ R12, R0, R9 ;  /* 0x00000009000c7221 */ /* 0x001fe20000010000 */
[----:B-1----:R-:W-:-:S04]  /*f900*/  FADD.FTZ R13, R11, R2 ;  /* 0x000000020b0d7221 */ /* 0x002fc80000010000 */
[C---:B------:R-:W-:Y:S01]  /*f910*/  FSETP.NE.FTZ.AND P1, PT, R12.reuse, RZ, PT ;  /* 0x000000ff0c00720b */ /* 0x040fe20003f35000 */
[----:B------:R-:W-:Y:S01]  /*f920*/  FMUL.FTZ R14, R12, 0.00390625 ;  /* 0x3b8000000c0e7820 */ /* 0x000fe20000410000 */
[----:B------:R-:W-:-:S04]  /*f930*/  FMUL.FTZ R10, R13, 0.00390625 ;  /* 0x3b8000000d0a7820 */ /* 0x000fc80000410000 */
[----:B------:R-:W-:Y:S02]  /*f940*/  FSETP.NE.FTZ.AND P2, PT, R14, RZ, PT ;  /* 0x000000ff0e00720b */ /* 0x000fe40003f55000 */
[----:B------:R-:W-:-:S05]  /*f950*/  FSETP.NE.FTZ.AND P3, PT, R10, RZ, PT ;  /* 0x000000ff0a00720b */ /* 0x000fca0003f75000 */
[----:B------:R0:W-:Y:S01]  /*f960*/  @P1 MUFU.RCP R3, R12 ;  /* 0x0000000c00031308 */ /* 0x0001e20000001000 */
[----:B------:R-:W-:Y:S01]  /*f970*/  FSETP.NE.FTZ.AND P1, PT, R13, RZ, PT ;  /* 0x000000ff0d00720b */ /* 0x000fe20003f35000 */
[----:B------:R-:W-:-:S06]  /*f980*/  IMAD.MOV.U32 R9, RZ, RZ, RZ ;  /* 0x000000ffff097224 */ /* 0x000fcc00078e00ff */
[----:B------:R-:W1:Y:S01]  /*f990*/  @P3 MUFU.LG2 R10, R10 ;  /* 0x0000000a000a3308 */ /* 0x000e620000000c00 */
[----:B------:R-:W-:Y:S02]  /*f9a0*/  WARPGROUP.DEPBAR.LE gsb0, 0x0 ;  /* 0x00008000000079c5 */ /* 0x000fe40000010000 */
[----:B------:R-:W-:-:S06]  /*f9b0*/  WARPGROUP.ARRIVE ;  /* 0x00000000000079c5 */ /* 0x000fcc0000000000 */
[----:B------:R-:W-:Y:S01]  /*f9c0*/  QGMMA.64x192x32.F32.E4M3.E4M3 R24, R184, gdesc[UR4], R24, gsb0 ;  /* 0x02e00004b8187df3 */ /* 0x000fe20008000818 */
[----:B------:R-:W3:Y:S01]  /*f9d0*/  @P2 MUFU.LG2 R5, R14 ;  /* 0x0000000e00052308 */ /* 0x000ee20000000c00 */
[----:B------:R-:W-:-:S07]  /*f9e0*/  IMAD.U32 R11, RZ, RZ, UR10 ;  /* 0x0000000aff0b7e24 */ /* 0x000fce000f8e00ff */
        /* <DEDUP_REMOVED lines=9> */
[-C--:B--2---:R-:W-:Y:S01]  /*fa80*/  FMUL.FTZ R3, R3, R8.reuse ;  /* 0x0000000803037220 */ /* 0x084fe20000410000 */
[----:B------:R-:W-:Y:S01]  /*fa90*/  @P2 FFMA.FTZ R0, R4, R7, R5 ;  /* 0x0000000704002223 */ /* 0x000fe20000010005 */
[----:B----4-:R-:W-:Y:S01]  /*faa0*/  FMUL.FTZ R6, R9, R8 ;  /* 0x0000000809067220 */ /* 0x010fe20000410000 */
[----:B------:R-:W-:-:S02]  /*fab0*/  WARPGROUP.DEPBAR.LE gsb0, 0x0 ;  /* 0x00008000000079c5 */ /* 0x000fc40000010000 */
[----:B------:R-:W-:Y:S05]  /*fac0*/  @!P0 BRA `(.L_x_3958) ;  /* 0x0000000000048947 */ /* 0x000fea0003800000 */
[----:B------:R-:W-:Y:S01]  /*fad0*/  BPT.TRAP 0x1 ;  /* 0x000000040000795c */ /* 0x000fe20000300000 */
.L_x_3958:
        /* <DEDUP_REMOVED lines=106> */
.L_x_3884:
        /* <DEDUP_REMOVED lines=31> */
[----:B------:R-:W-:Y:S02]  /*10370*/  F2FP.BF16.F32.PACK_AB R11, R110, R11 ;  /* 0x0000000b6e0b723e */ /* 0x000fe400000010ff */
[----:B------:R-:W-:Y:S02]  /*10380*/  F2FP.BF16.F32.PACK_AB R10, R111, R10 ;  /* 0x0000000a6f0a723e */ /* 0x000fe400000010ff */
[----:B------:R-:W-:Y:S02]  /*10390*/  ISETP.EQ.OR P0, PT, R7, 0x3, !P0 ;  /* 0x000000030700780c */ /* 0x000fe40004702670 */
        /* <DEDUP_REMOVED lines=8> */
[----:B------:R-:W-:-:S02]  /*10420*/  MOV R4, R3 ;  /* 0x0000000300047202 */ /* 0x000fc40000000f00 */
[----:B-1----:R-:W-:Y:S02]  /*10430*/  MOV R5, R24 ;  /* 0x0000001800057202 */ /* 0x002fe40000000f00 */
[----:B------:R-:W-:Y:S02]  /*10440*/  F2FP.BF16.F32.PACK_AB R8, R117, R8 ;  /* 0x000000087508723e */ /* 0x000fe400000010ff */
[----:B------:R-:W-:Y:S01]  /*10450*/  SEL R71, R57, R56, P0 ;  /* 0x0000003839477207 */ /* 0x000fe20000000000 */
[----:B------:R-:W-:Y:S01]  /*10460*/  IMAD.WIDE R24, R205, 0x2, R4 ;  /* 0x00000002cd187825 */ /* 0x000fe200078e0204 */
[----:B------:R-:W-:Y:S02]  /*10470*/  SEL R79, R11, R10, P0 ;  /* 0x0000000a0b4f7207 */ /* 0x000fe40000000000 */
[----:B------:R-:W-:Y:S02]  /*10480*/  SEL R70, R10, R11, P0 ;  /* 0x0000000b0a467207 */ /* 0x000fe40000000000 */
[----:B------:R-:W-:-:S02]  /*10490*/  IADD3 R85, P5, R24, 0x40, RZ ;  /* 0x0000004018557810 */ /* 0x000fc40007fbe0ff */
[----:B------:R-:W-:Y:S02]  /*104a0*/  F2FP.BF16.F32.PACK_AB R26, R26, R27 ;  /* 0x0000001b1a1a723e */ /* 0x000fe400000010ff */
[----:B------:R-:W-:Y:S02]  /*104b0*/  SEL R56, R56, R57, P0 ;  /* 0x0000003938387207 */ /* 0x000fe40000000000 */
[----:B------:R-:W-:Y:S02]  /*104c0*/  IADD3 R83, P4, R24, 0x20, RZ ;  /* 0x0000002018537810 */ /* 0x000fe40007f9e0ff */
[----:B------:R-:W-:Y:S02]  /*104d0*/  LOP3.LUT R10, R85, 0x380, RZ, 0xc0, !PT ;  /* 0x00000380550a7812 */ /* 0x000fe400078ec0ff */
[----:B------:R-:W-:Y:S02]  /*104e0*/  SEL R57, R47, R46, P0 ;  /* 0x0000002e2f397207 */ /* 0x000fe40000000000 */
[----:B------:R-:W-:-:S02]  /*104f0*/  F2FP.BF16.F32.PACK_AB R72, R65, R72 ;  /* 0x000000484148723e */ /* 0x000fc400000010ff */
[----:B------:R-:W-:Y:S02]  /*10500*/  F2FP.BF16.F32.PACK_AB R45, R60, R45 ;  /* 0x0000002d3c2d723e */ /* 0x000fe400000010ff */
[----:B------:R-:W-:Y:S02]  /*10510*/  SEL R46, R46, R47, P0 ;  /* 0x0000002f2e2e7207 */ /* 0x000fe40000000000 */
[----:B------:R-:W-:Y:S02]  /*10520*/  F2FP.BF16.F32.PACK_AB R35, R78, R35 ;  /* 0x000000234e23723e */ /* 0x000fe400000010ff */
[----:B------:R-:W-:Y:S02]  /*10530*/  F2FP.BF16.F32.PACK_AB R30, R87, R30 ;  /* 0x0000001e571e723e */ /* 0x000fe400000010ff */
[----:B------:R-:W-:Y:S02]  /*10540*/  F2FP.BF16.F32.PACK_AB R13, R108, R13 ;  /* 0x0000000d6c0d723e */ /* 0x000fe400000010ff */
[----:B------:R-:W-:-:S02]  /*10550*/  F2FP.BF16.F32.PACK_AB R12, R109, R12 ;  /* 0x0000000c6d0c723e */ /* 0x000fc400000010ff */
[----:B------:R-:W-:Y:S02]  /*10560*/  SEL R65, R9, R8, P0 ;  /* 0x0000000809417207 */ /* 0x000fe40000000000 */
[----:B------:R-:W-:Y:S02]  /*10570*/  SEL R60, R8, R9, P0 ;  /* 0x00000009083c7207 */ /* 0x000fe40000000000 */
[----:B------:R-:W-:Y:S02]  /*10580*/  SEL R47, R43, R42, P0 ;  /* 0x0000002a2b2f7207 */ /* 0x000fe40000000000 */
[----:B------:R-:W-:Y:S02]  /*10590*/  F2FP.BF16.F32.PACK_AB R52, R52, R121 ;  /* 0x000000793434723e */ /* 0x000fe400000010ff */
[----:B------:R-:W-:Y:S02]  /*105a0*/  F2FP.BF16.F32.PACK_AB R53, R53, R120 ;  /* 0x000000783535723e */ /* 0x000fe400000010ff */
[----:B------:R-:W-:-:S02]  /*105b0*/  SEL R42, R42, R43, P0 ;  /* 0x0000002b2a2a7207 */ /* 0x000fc40000000000 */
[----:B------:R-:W-:Y:S02]  /*105c0*/  SEL R75, R26, R91, P0 ;  /* 0x0000005b1a4b7207 */ /* 0x000fe40000000000 */
[----:B------:R-:W-:Y:S02]  /*105d0*/  SEL R66, R91, R26, P0 ;  /* 0x0000001a5b427207 */ /* 0x000fe40000000000 */
[----:B------:R-:W-:Y:S02]  /*105e0*/  IADD3 R87, P6, R24, 0x60, RZ ;  /* 0x0000006018577810 */ /* 0x000fe40007fde0ff */
[----:B------:R-:W-:Y:S02]  /*105f0*/  LOP3.LUT R8, R83, 0x380, RZ, 0xc0, !PT ;  /* 0x0000038053087812 */ /* 0x000fe400078ec0ff */
[----:B------:R-:W-:Y:S02]  /*10600*/  SHF.R.U64 R10, R10, 0x3, RZ ;  /* 0x000000030a0a7819 */ /* 0x000fe400000012ff */
[----:B------:R-:W-:-:S02]  /*10610*/  SEL R43, R39, R38, P0 ;  /* 0x00000026272b7207 */ /* 0x000fc40000000000 */
[----:B------:R-:W-:Y:S02]  /*10620*/  IADD3 R91, P2, R24, 0x4020, RZ ;  /* 0x00004020185b7810 */ /* 0x000fe40007f5e0ff */
[----:B------:R-:W-:Y:S02]  /*10630*/  F2FP.BF16.F32.PACK_AB R48, R61, R48 ;  /* 0x000000303d30723e */ /* 0x000fe400000010ff */
[----:B------:R-:W-:Y:S02]  /*10640*/  SEL R38, R38, R39, P0 ;  /* 0x0000002726267207 */ /* 0x000fe40000000000 */
[----:B------:R-:W-:Y:S02]  /*10650*/  F2FP.BF16.F32.PACK_AB R33, R84, R33 ;  /* 0x000000215421723e */ /* 0x000fe400000010ff */
[----:B------:R-:W-:Y:S02]  /*10660*/  SEL R63, R13, R12, P0 ;  /* 0x0000000c0d3f7207 */ /* 0x000fe40000000000 */
[----:B------:R-:W-:-:S02]  /*10670*/  SEL R58, R12, R13, P0 ;  /* 0x0000000d0c3a7207 */ /* 0x000fc40000000000 */
[----:B------:R-:W-:Y:S02]  /*10680*/  SEL R39, R35, R34, P0 ;  /* 0x0000002223277207 */ /* 0x000fe40000000000 */
[----:B------:R-:W-:Y:S01]  /*10690*/  SEL R62, R34, R35, P0 ;  /* 0x00000023223e7207 */ /* 0x000fe20000000000 */
[----:B------:R-:W-:Y:S01]  /*106a0*/  IMAD.X R35, RZ, RZ, R25, P5 ;  /* 0x000000ffff237224 */ /* 0x000fe200028e0619 */
[----:B------:R-:W-:Y:S02]  /*106b0*/  F2FP.BF16.F32.PACK_AB R41, R68, R41 ;  /* 0x000000294429723e */ /* 0x000fe400000010ff */
[----:B------:R-:W-:Y:S02]  /*106c0*/  F2FP.BF16.F32.PACK_AB R44, R69, R44 ;  /* 0x0000002c452c723e */ /* 0x000fe400000010ff */
[----:B------:R-:W-:Y:S02]  /*106d0*/  SEL R51, R52, R53, P0 ;  /* 0x0000003534337207 */ /* 0x000fe40000000000 */
[----:B------:R-:W-:-:S02]  /*106e0*/  LOP3.LUT R12, R87, 0x380, RZ, 0xc0, !PT ;  /* 0x00000380570c7812 */ /* 0x000fc400078ec0ff */
[----:B------:R-:W-:Y:S02]  /*106f0*/  SHF.R.U64 R8, R8, 0x3, RZ ;  /* 0x0000000308087819 */ /* 0x000fe400000012ff */
[----:B------:R-:W-:Y:S02]  /*10700*/  LOP3.LUT R34, R10, R85, RZ, 0x3c, !PT ;  /* 0x000000550a227212 */ /* 0x000fe400078e3cff */
[----:B------:R-:W-:Y:S02]  /*10710*/  F2FP.BF16.F32.PACK_AB R29, R29, R32 ;  /* 0x000000201d1d723e */ /* 0x000fe400000010ff */
[----:B------:R-:W-:Y:S02]  /*10720*/  SEL R52, R53, R52, P0 ;  /* 0x0000003435347207 */ /* 0x000fe40000000000 */
[----:B------:R-:W-:Y:S02]  /*10730*/  IADD3 R89, P1, R24, 0x4000, RZ ;  /* 0x0000400018597810 */ /* 0x000fe40007f3e0ff */
[----:B------:R-:W-:-:S02]  /*10740*/  LOP3.LUT R10, R91, 0x380, RZ, 0xc0, !PT ;  /* 0x000003805b0a7812 */ /* 0x000fc400078ec0ff */
[----:B------:R-:W-:Y:S02]  /*10750*/  F2FP.BF16.F32.PACK_AB R37, R76, R37 ;  /* 0x000000254c25723e */ /* 0x000fe400000010ff */
[----:B------:R-:W-:Y:S02]  /*10760*/  F2FP.BF16.F32.PACK_AB R40, R77, R40 ;  /* 0x000000284d28723e */ /* 0x000fe400000010ff */
[----:B------:R-:W-:Y:S02]  /*10770*/  SEL R53, R45, R48, P0 ;  /* 0x000000302d357207 */ /* 0x000fe40000000000 */
[----:B------:R-:W-:Y:S02]  /*10780*/  F2FP.BF16.F32.PACK_AB R97, R97, R104 ;  /* 0x000000686161723e */ /* 0x000fe400000010ff */
[----:B------:R-:W-:Y:S02]  /*10790*/  F2FP.BF16.F32.PACK_AB R96, R81, R96 ;  /* 0x000000605160723e */ /* 0x000fe400000010ff */
[----:B------:R-:W-:-:S02]  /*107a0*/  F2FP.BF16.F32.PACK_AB R73, R73, R80 ;  /* 0x000000504949723e */ /* 0x000fc400000010ff */
[----:B------:R-:W-:Y:S02]  /*107b0*/  SEL R48, R48, R45, P0 ;  /* 0x0000002d30307207 */ /* 0x000fe40000000000 */
[----:B------:R-:W-:Y:S02]  /*107c0*/  SEL R55, R33, R36, P0 ;  /* 0x0000002421377207 */ /* 0x000fe40000000000 */
[----:B------:R-:W-:Y:S01]  /*107d0*/  SEL R18, R36, R33, P0 ;  /* 0x0000002124127207 */ /* 0x000fe20000000000 */
[----:B------:R-:W-:Y:S01]  /*107e0*/  IMAD.X R33, RZ, RZ, R25, P6 ;  /* 0x000000ffff217224 */ /* 0x000fe200030e0619 */
[----:B------:R-:W-:Y:S02]  /*107f0*/  SEL R45, R41, R44, P0 ;  /* 0x0000002c292d7207 */ /* 0x000fe40000000000 */
[----:B------:R-:W-:Y:S02]  /*10800*/  SHF.R.U64 R12, R12, 0x3, RZ ;  /* 0x000000030c0c7819 */ /* 0x000fe400000012ff */
[----:B------:R-:W-:-:S02]  /*10810*/  LOP3.LUT R36, R8, R83, RZ, 0x3c, !PT ;  /* 0x0000005308247212 */ /* 0x000fc400078e3cff */
[----:B------:R-:W-:Y:S02]  /*10820*/  F2FP.BF16.F32.PACK_AB R31, R86, R31 ;  /* 0x0000001f561f723e */ /* 0x000fe400000010ff */
[----:B------:R-:W-:Y:S02]  /*10830*/  F2FP.BF16.F32.PACK_AB R20, R101, R20 ;  /* 0x000000146514723e */ /* 0x000fe400000010ff */
[----:B------:R-:W-:Y:S02]  /*10840*/  SEL R44, R44, R41, P0 ;  /* 0x000000292c2c7207 */ /* 0x000fe40000000000 */
[----:B------:R-:W-:Y:S02]  /*10850*/  SEL R59, R29, R28, P0 ;  /* 0x0000001c1d3b7207 */ /* 0x000fe40000000000 */
[----:B------:R-:W-:Y:S01]  /*10860*/  SEL R50, R28, R29, P0 ;  /* 0x0000001d1c327207 */ /* 0x000fe20000000000 */
[----:B------:R-:W-:Y:S01]  /*10870*/  IMAD.X R29, RZ, RZ, R25, P2 ;  /* 0x000000ffff1d7224 */ /* 0x000fe200010e0619 */
[----:B------:R-:W-:-:S02]  /*10880*/  IADD3 R95, P3, R24, 0x4040, RZ ;  /* 0x00004040185f7810 */ /* 0x000fc40007f7e0ff */
[----:B------:R-:W-:Y:S02]  /*10890*/  LOP3.LUT R8, R89, 0x380, RZ, 0xc0, !PT ;  /* 0x0000038059087812 */ /* 0x000fe400078ec0ff */
[----:B------:R-:W-:Y:S01]  /*108a0*/  SHF.R.U64 R10, R10, 0x3, RZ ;  /* 0x000000030a0a7819 */ /* 0x000fe200000012ff */
[--C-:B------:R-:W-:Y:S01]  /*108b0*/  IMAD.X R27, RZ, RZ, R25.reuse, P3 ;  /* 0x000000ffff1b7224 */ /* 0x100fe200018e0619 */
[----:B------:R-:W-:Y:S02]  /*108c0*/  SEL R41, R37, R40, P0 ;  /* 0x0000002825297207 */ /* 0x000fe40000000000 */
[----:B------:R-:W-:Y:S02]  /*108d0*/  IADD3 R101, P6, R24, 0x8020, RZ ;  /* 0x0000802018657810 */ /* 0x000fe40007fde0ff */
[----:B------:R-:W-:Y:S01]  /*108e0*/  SEL R40, R40, R37, P0 ;  /* 0x0000002528287207 */ /* 0x000fe20000000000 */
[--C-:B------:R-:W-:Y:S01]  /*108f0*/  IMAD.X R37, RZ, RZ, R25.reuse, P4 ;  /* 0x000000ffff257224 */ /* 0x100fe200020e0619 */
[----:B------:R-:W-:Y:S01]  /*10900*/  SEL R67, R97, R96, P0 ;  /* 0x0000006061437207 */ /* 0x000fe20000000000 */
[----:B------:R-:W-:Y:S01]  /*10910*/  IMAD.X R13, RZ, RZ, R25, P6 ;  /* 0x000000ffff0d7224 */ /* 0x000fe200030e0619 */
[----:B------:R-:W-:-:S02]  /*10920*/  SEL R69, R73, R72, P0 ;  /* 0x0000004849457207 */ /* 0x000fc40000000000 */
[----:B------:R-:W-:Y:S02]  /*10930*/  IADD3 R105, P2, R24, 0x8060, RZ ;  /* 0x0000806018697810 */ /* 0x000fe40007f5e0ff */
[----:B------:R-:W-:Y:S02]  /*10940*/  F2FP.BF16.F32.PACK_AB R15, R102, R15 ;  /* 0x0000000f660f723e */ /* 0x000fe400000010ff */
[----:B------:R-:W-:Y:S02]  /*10950*/  F2FP.BF16.F32.PACK_AB R14, R103, R14 ;  /* 0x0000000e670e723e */ /* 0x000fe400000010ff */
[----:B------:R-:W-:Y:S02]  /*10960*/  SEL R96, R96, R97, P0 ;  /* 0x0000006160607207 */ /* 0x000fe40000000000 */
[----:B------:R-:W-:Y:S02]  /*10970*/  SEL R72, R72, R73, P0 ;  /* 0x0000004948487207 */ /* 0x000fe40000000000 */
[----:B------:R-:W-:-:S02]  /*10980*/  LOP3.LUT R32, R12, R87, RZ, 0x3c, !PT ;  /* 0x000000570c207212 */ /* 0x000fc400078e3cff */
[----:B------:R-:W-:Y:S02]  /*10990*/  SEL R73, R31, R30, P0 ;  /* 0x0000001e1f497207 */ /* 0x000fe40000000000 */
[----:B------:R-:W-:Y:S01]  /*109a0*/  SEL R64, R30, R31, P0 ;  /* 0x0000001f1e407207 */ /* 0x000fe20000000000 */
[----:B------:R-:W-:Y:S01]  /*109b0*/  IMAD.X R31, RZ, RZ, R25, P1 ;  /* 0x000000ffff1f7224 */ /* 0x000fe200008e0619 */
[----:B------:R-:W-:Y:S02]  /*109c0*/  IADD3 R97, P4, R24, 0x4060, RZ ;  /* 0x0000406018617810 */ /* 0x000fe40007f9e0ff */
[----:B------:R-:W-:Y:S02]  /*109d0*/  LOP3.LUT R12, R95, 0x380, RZ, 0xc0, !PT ;  /* 0x000003805f0c7812 */ /* 0x000fe400078ec0ff */
[----:B------:R-:W-:Y:S02]  /*109e0*/  SHF.R.U64 R8, R8, 0x3, RZ ;  /* 0x0000000308087819 */ /* 0x000fe400000012ff */
[----:B------:R-:W-:-:S02]  /*109f0*/  LOP3.LUT R28, R10, R91, RZ, 0x3c, !PT ;  /* 0x0000005b0a1c7212 */ /* 0x000fc400078e3cff */
[C---:B------:R-:W-:Y:S02]  /*10a00*/  LOP3.LUT R11, R24.reuse, 0x380, RZ, 0xc0, !PT ;  /* 0x00000380180b7812 */ /* 0x040fe400078ec0ff */
[C---:B------:R-:W-:Y:S02]  /*10a10*/  IADD3 R99, P5, R24.reuse, 0x8000, RZ ;  /* 0x0000800018637810 */ /* 0x040fe40007fbe0ff */
[----:B------:R-:W-:Y:S02]  /*10a20*/  LOP3.LUT R10, R101, 0x380, RZ, 0xc0, !PT ;  /* 0x00000380650a7812 */ /* 0x000fe400078ec0ff */
[----:B------:R-:W-:Y:S02]  /*10a30*/  IADD3 R103, P1, R24, 0x8040, RZ ;  /* 0x0000804018677810 */ /* 0x000fe40007f3e0ff */
[----:B------:R-:W-:Y:S02]  /*10a40*/  LOP3.LUT R76, R105, 0x380, RZ, 0xc0, !PT ;  /* 0x00000380694c7812 */ /* 0x000fe400078ec0ff */
[----:B------:R-:W-:Y:S01]  /*10a50*/  SEL R77, R15, R14, P0 ;  /* 0x0000000e0f4d7207 */ /* 0x000fe20000000000 */
[--C-:B------:R-:W-:Y:S01]  /*10a60*/  IMAD.X R9, RZ, RZ, R25.reuse, P1 ;  /* 0x000000ffff097224 */ /* 0x100fe200008e0619 */
[----:B------:R-:W-:Y:S01]  /*10a70*/  SEL R68, R14, R15, P0 ;  /* 0x0000000f0e447207 */ /* 0x000fe20000000000 */
[----:B------:R-:W-:Y:S01]  /*10a80*/  IMAD.X R15, RZ, RZ, R25, P5 ;  /* 0x000000ffff0f7224 */ /* 0x000fe200028e0619 */
[----:B------:R-:W-:-:S02]  /*10a90*/  LOP3.LUT R14, R97, 0x380, RZ, 0xc0, !PT ;  /* 0x00000380610e7812 */ /* 0x000fc400078ec0ff */
[----:B------:R-:W-:Y:S02]  /*10aa0*/  SHF.R.U64 R12, R12, 0x3, RZ ;  /* 0x000000030c0c7819 */ /* 0x000fe400000012ff */
[----:B------:R-:W-:Y:S02]  /*10ab0*/  LOP3.LUT R30, R8, R89, RZ, 0x3c, !PT ;  /* 0x00000059081e7212 */ /* 0x000fe400078e3cff */
[----:B------:R-:W-:Y:S02]  /*10ac0*/  SHF.R.U64 R11, R11, 0x3, RZ ;  /* 0x000000030b0b7819 */ /* 0x000fe400000012ff */
[----:B------:R-:W-:Y:S02]  /*10ad0*/  LOP3.LUT R8, R99, 0x380, RZ, 0xc0, !PT ;  /* 0x0000038063087812 */ /* 0x000fe400078ec0ff */
[----:B------:R-:W-:Y:S02]  /*10ae0*/  SHF.R.U64 R10, R10, 0x3, RZ ;  /* 0x000000030a0a7819 */ /* 0x000fe400000012ff */
[----:B------:R-:W-:-:S02]  /*10af0*/  LOP3.LUT R74, R103, 0x380, RZ, 0xc0, !PT ;  /* 0x00000380674a7812 */ /* 0x000fc400078ec0ff */
[----:B------:R-:W-:Y:S02]  /*10b00*/  SHF.R.U64 R76, R76, 0x3, RZ ;  /* 0x000000034c4c7819 */ /* 0x000fe400000012ff */
[----:B------:R-:W-:Y:S02]  /*10b10*/  F2FP.BF16.F32.PACK_AB R132, R132, R133 ;  /* 0x000000858484723e */ /* 0x000fe400000010ff */
[----:B------:R-:W-:Y:S02]  /*10b20*/  F2FP.BF16.F32.PACK_AB R131, R130, R131 ;  /* 0x000000838283723e */ /* 0x000fe400000010ff */
[----:B------:R-:W-:Y:S02]  /*10b30*/  F2FP.BF16.F32.PACK_AB R21, R100, R21 ;  /* 0x000000156415723e */ /* 0x000fe400000010ff */
[----:B------:R-:W-:Y:S02]  /*10b40*/  SHF.R.U64 R14, R14, 0x3, RZ ;  /* 0x000000030e0e7819 */ /* 0x000fe400000012ff */
[----:B------:R-:W-:-:S02]  /*10b50*/  LOP3.LUT R26, R12, R95, RZ, 0x3c, !PT ;  /* 0x0000005f0c1a7212 */ /* 0x000fc400078e3cff */
[----:B------:R-:W-:Y:S01]  /*10b60*/  LOP3.LUT R24, R11, R24, RZ, 0x3c, !PT ;  /* 0x000000180b187212 */ /* 0x000fe200078e3cff */
[----:B------:R-:W-:Y:S01]  /*10b70*/  IMAD.X R11, RZ, RZ, R25, P2 ;  /* 0x000000ffff0b7224 */ /* 0x000fe200010e0619 */
[----:B------:R-:W-:Y:S02]  /*10b80*/  SHF.R.U64 R8, R8, 0x3, RZ ;  /* 0x0000000308087819 */ /* 0x000fe400000012ff */
[----:B------:R-:W-:Y:S02]  /*10b90*/  LOP3.LUT R12, R10, R101, RZ, 0x3c, !PT ;  /* 0x000000650a0c7212 */ /* 0x000fe400078e3cff */
[----:B------:R-:W-:Y:S02]  /*10ba0*/  SHF.R.U64 R74, R74, 0x3, RZ ;  /* 0x000000034a4a7819 */ /* 0x000fe400000012ff */
[----:B------:R-:W-:Y:S02]  /*10bb0*/  LOP3.LUT R10, R76, R105, RZ, 0x3c, !PT ;  /* 0x000000694c0a7212 */ /* 0x000fe400078e3cff */
[----:B------:R-:W-:-:S02]  /*10bc0*/  SEL R7, R132, R131, P0 ;  /* 0x0000008384077207 */ /* 0x000fc40000000000 */
[----:B------:R-:W-:Y:S02]  /*10bd0*/  SEL R61, R21, R20, P0 ;  /* 0x00000014153d7207 */ /* 0x000fe40000000000 */
[----:B------:R-:W-:Y:S01]  /*10be0*/  SEL R54, R20, R21, P0 ;  /* 0x0000001514367207 */ /* 0x000fe20000000000 */
[----:B------:R-:W-:Y:S01]  /*10bf0*/  IMAD.X R21, RZ, RZ, R25, P4 ;  /* 0x000000ffff157224 */ /* 0x000fe200020e0619 */
[----:B------:R-:W-:Y:S02]  /*10c00*/  LOP3.LUT R20, R14, R97, RZ, 0x3c, !PT ;  /* 0x000000610e147212 */ /* 0x000fe400078e3cff */
[----:B------:R-:W-:Y:S02]  /*10c10*/  LOP3.LUT R14, R8, R99, RZ, 0x3c, !PT ;  /* 0x00000063080e7212 */ /* 0x000fe400078e3cff */
[----:B------:R-:W-:Y:S02]  /*10c20*/  F2FP.BF16.F32.PACK_AB R128, R128, R129 ;  /* 0x000000818080723e */ /* 0x000fe400000010ff */
[----:B------:R-:W-:-:S02]  /*10c30*/  F2FP.BF16.F32.PACK_AB R127, R126, R127 ;  /* 0x0000007f7e7f723e */ /* 0x000fc400000010ff */
[----:B------:R-:W-:Y:S02]  /*10c40*/  LOP3.LUT R8, R74, R103, RZ, 0x3c, !PT ;  /* 0x000000674a087212 */ /* 0x000fe400078e3cff */
[----:B------:R-:W-:Y:S02]  /*10c50*/  F2FP.BF16.F32.PACK_AB R124, R124, R125 ;  /* 0x0000007d7c7c723e */ /* 0x000fe400000010ff */
[----:B------:R-:W-:Y:S02]  /*10c60*/  F2FP.BF16.F32.PACK_AB R123, R122, R123 ;  /* 0x0000007b7a7b723e */ /* 0x000fe400000010ff */
[----:B------:R-:W-:Y:S02]  /*10c70*/  MOV R74, R10 ;  /* 0x0000000a004a7202 */ /* 0x000fe40000000f00 */
[----:B------:R-:W-:Y:S02]  /*10c80*/  SEL R132, R131, R132, P0 ;  /* 0x0000008483847207 */ /* 0x000fe40000000000 */
[----:B------:R-:W-:-:S02]  /*10c90*/  SEL R17, R128, R127, P0 ;  /* 0x0000007f80117207 */ /* 0x000fc40000000000 */
[----:B------:R-:W-:Y:S02]  /*10ca0*/  SEL R128, R127, R128, P0 ;  /* 0x000000807f807207 */ /* 0x000fe40000000000 */
[----:B------:R-:W-:Y:S02]  /*10cb0*/  SEL R49, R124, R123, P0 ;  /* 0x0000007b7c317207 */ /* 0x000fe40000000000 */
[----:B------:R-:W-:Y:S02]  /*10cc0*/  SEL R124, R123, R124, P0 ;  /* 0x0000007c7b7c7207 */ /* 0x000fe40000000000 */
[----:B------:R-:W-:Y:S02]  /*10cd0*/  MOV R76, R8 ;  /* 0x00000008004c7202 */ /* 0x000fe40000000f00 */
[----:B------:R-:W-:Y:S02]  /*10ce0*/  SEL R81, R118, R119, P0 ;  /* 0x0000007776517207 */ /* 0x000fe40000000000 */
[----:B------:R-:W-:-:S02]  /*10cf0*/  MOV R82, R20 ;  /* 0x0000001400527202 */ /* 0x000fc40000000f00 */
[----:B------:R-:W-:Y:S02]  /*10d00*/  SEL R118, R119, R118, P0 ;  /* 0x0000007677767207 */ /* 0x000fe40000000000 */
[----:B------:R-:W-:Y:S02]  /*10d10*/  MOV R89, R24 ;  /* 0x0000001800597202 */ /* 0x000fe40000000f00 */
[----:B------:R-:W-:Y:S01]  /*10d20*/  MOV R80, R14 ;  /* 0x0000000e00507202 */ /* 0x000fe20000000f00 */
[----:B--2---:R0:W-:Y:S01]  /*10d30*/  SHFL.IDX PT, R10, R7, R6, 0x1c1f ;  /* 0x001c1f06070a7589 */ /* 0x0041e200000e0000 */
[----:B------:R-:W-:Y:S02]  /*10d40*/  MOV R78, R12 ;  /* 0x0000000c004e7202 */ /* 0x000fe40000000f00 */
[----:B------:R-:W-:Y:S01]  /*10d50*/  MOV R88, R36 ;  /* 0x0000002400587202 */ /* 0x000fe20000000f00 */
[----:B------:R-:W-:Y:S01]  /*10d60*/  SHFL.IDX PT, R67, R67, R6, 0x1c1f ;  /* 0x001c1f0643437589 */ /* 0x000fe200000e0000 */
[----:B------:R-:W-:-:S02]  /*10d70*/  MOV R83, R26 ;  /* 0x0000001a00537202 */ /* 0x000fc40000000f00 */
[----:B------:R-:W-:Y:S01]  /*10d80*/  MOV R87, R34 ;  /* 0x0000002200577202 */ /* 0x000fe20000000f00 */
[----:B------:R-:W-:Y:S01]  /*10d90*/  SHFL.IDX PT, R17, R17, R6, 0x1c1f ;  /* 0x001c1f0611117589 */ /* 0x000fe200000e0000 */
[----:B------:R-:W-:Y:S02]  /*10da0*/  MOV R85, R30 ;  /* 0x0000001e00557202 */ /* 0x000fe40000000f00 */
[----:B0-----:R-:W-:Y:S01]  /*10db0*/  LOP3.LUT R7, R6, 0x2, RZ, 0x3c, !PT ;  /* 0x0000000206077812 */ /* 0x001fe200078e3cff */
[----:B------:R-:W-:Y:S01]  /*10dc0*/  SHFL.IDX PT, R69, R69, R6, 0x1c1f ;  /* 0x001c1f0645457589 */ /* 0x000fe200000e0000 */
[----:B------:R-:W-:Y:S02]  /*10dd0*/  MOV R84, R28 ;  /* 0x0000001c00547202 */ /* 0x000fe40000000f00 */
[----:B------:R-:W-:Y:S01]  /*10de0*/  MOV R86, R32 ;  /* 0x0000002000567202 */ /* 0x000fe20000000f00 */
[----:B------:R-:W0:Y:S01]  /*10df0*/  SHFL.IDX PT, R9, R132, R7, 0x1c1f ;  /* 0x001c1f0784097589 */ /* 0x000e2200000e0000 */
[----:B------:R-:W-:-:S03]  /*10e00*/  PLOP3.LUT P1, PT, PT, PT, UP0, 0x80, 0x0 ;  /* 0x000000000000781c */ /* 0x000fc60003f2f008 */
[----:B------:R-:W1:Y:S04]  /*10e10*/  SHFL.IDX PT, R96, R96, R7, 0x1c1f ;  /* 0x001c1f0760607589 */ /* 0x000e6800000e0000 */
[----:B------:R-:W2:Y:S04]  /*10e20*/  SHFL.IDX PT, R128, R128, R7, 0x1c1f ;  /* 0x001c1f0780807589 */ /* 0x000ea800000e0000 */
[----:B------:R-:W3:Y:S04]  /*10e30*/  SHFL.IDX PT, R72, R72, R7, 0x1c1f ;  /* 0x001c1f0748487589 */ /* 0x000ee800000e0000 */
[----:B------:R-:W-:Y:S04]  /*10e40*/  SHFL.IDX PT, R49, R49, R6, 0x1c1f ;  /* 0x001c1f0631317589 */ /* 0x000fe800000e0000 */
[----:B------:R-:W-:Y:S04]  /*10e50*/  SHFL.IDX PT, R71, R71, R6, 0x1c1f ;  /* 0x001c1f0647477589 */ /* 0x000fe800000e0000 */
[----:B------:R-:W4:Y:S01]  /*10e60*/  SHFL.IDX PT, R124, R124, R7, 0x1c1f ;  /* 0x001c1f077c7c7589 */ /* 0x000f2200000e0000 */
[----:B0-----:R-:W-:-:S02]  /*10e70*/  SEL R8, R10, R9, P0 ;  /* 0x000000090a087207 */ /* 0x001fc40000000000 */
[----:B------:R-:W-:Y:S01]  /*10e80*/  SEL R10, R9, R10, P0 ;  /* 0x0000000a090a7207 */ /* 0x000fe20000000000 */
[----:B------:R-:W0:Y:S01]  /*10e90*/  SHFL.IDX PT, R56, R56, R7, 0x1c1f ;  /* 0x001c1f0738387589 */ /* 0x000e2200000e0000 */
[----:B-1----:R-:W-:Y:S02]  /*10ea0*/  SEL R9, R67, R96, P0 ;  /* 0x0000006043097207 */ /* 0x002fe40000000000 */
[----:B------:R-:W-:Y:S01]  /*10eb0*/  SEL R11, R96, R67, P0 ;  /* 0x00000043600b7207 */ /* 0x000fe20000000000 */
[----:B------:R-:W-:Y:S01]  /*10ec0*/  SHFL.IDX PT, R51, R51, R6, 0x1c1f ;  /* 0x001c1f0633337589 */ /* 0x000fe200000e0000 */
[----:B--2---:R-:W-:Y:S02]  /*10ed0*/  SEL R12, R17, R128, P0 ;  /* 0x00000080110c7207 */ /* 0x004fe40000000000 */
[----:B------:R-:W-:Y:S01]  /*10ee0*/  SEL R14, R128, R17, P0 ;  /* 0x00000011800e7207 */ /* 0x000fe20000000000 */
[----:B------:R-:W-:Y:S01]  /*10ef0*/  SHFL.IDX PT, R57, R57, R6, 0x1c1f ;  /* 0x001c1f0639397589 */ /* 0x000fe200000e0000 */
[----:B---3--:R-:W-:-:S02]  /*10f00*/  SEL R13, R69, R72, P0 ;  /* 0x00000048450d7207 */ /* 0x008fc40000000000 */
[----:B------:R-:W-:Y:S01]  /*10f10*/  SEL R15, R72, R69, P0 ;  /* 0x00000045480f7207 */ /* 0x000fe20000000000 */
[----:B------:R-:W1:Y:S04]  /*10f20*/  SHFL.IDX PT, R52, R52, R7, 0x1c1f ;  /* 0x001c1f0734347589 */ /* 0x000e6800000e0000 */
[----:B------:R-:W2:Y:S04]  /*10f30*/  SHFL.IDX PT, R46, R46, R7, 0x1c1f ;  /* 0x001c1f072e2e7589 */ /* 0x000ea800000e0000 */
[----:B------:R-:W-:Y:S01]  /*10f40*/  SHFL.IDX PT, R53, R53, R6, 0x1c1f ;  /* 0x001c1f0635357589 */ /* 0x000fe200000e0000 */
[----:B----4-:R-:W-:-:S02]  /*10f50*/  SEL R24, R49, R124, P0 ;  /* 0x0000007c31187207 */ /* 0x010fc40000000000 */
[----:B------:R-:W-:Y:S01]  /*10f60*/  SEL R26, R124, R49, P0 ;  /* 0x000000317c1a7207 */ /* 0x000fe20000000000 */
[----:B------:R-:W-:Y:S01]  /*10f70*/  SHFL.IDX PT, R45, R45, R6, 0x1c1f ;  /* 0x001c1f062d2d7589 */ /* 0x000fe200000e0000 */
[----:B0-----:R-:W-:Y:S02]  /*10f80*/  SEL R25, R71, R56, P0 ;  /* 0x0000003847197207 */ /* 0x001fe40000000000 */
[----:B------:R-:W-:Y:S01]  /*10f90*/  SEL R27, R56, R71, P0 ;  /* 0x00000047381b7207 */ /* 0x000fe20000000000 */
[----:B------:R-:W-:Y:S04]  /*10fa0*/  SHFL.IDX PT, R41, R41, R6, 0x1c1f ;  /* 0x001c1f0629297589 */ /* 0x000fe800000e0000 */
[----:B------:R-:W-:Y:S04]  /*10fb0*/  SHFL.IDX PT, R55, R55, R6, 0x1c1f ;  /* 0x001c1f0637377589 */ /* 0x000fe800000e0000 */
[----:B------:R-:W-:Y:S01]  /*10fc0*/  SHFL.IDX PT, R59, R59, R6, 0x1c1f ;  /* 0x001c1f063b3b7589 */ /* 0x000fe200000e0000 */
[----:B-1----:R-:W-:-:S02]  /*10fd0*/  SEL R28, R51, R52, P0 ;  /* 0x00000034331c7207 */ /* 0x002fc40000000000 */
[----:B------:R-:W-:Y:S01]  /*10fe0*/  SEL R30, R52, R51, P0 ;  /* 0x00000033341e7207 */ /* 0x000fe20000000000 */
[----:B------:R-:W-:Y:S01]  /*10ff0*/  SHFL.IDX PT, R61, R61, R6, 0x1c1f ;  /* 0x001c1f063d3d7589 */ /* 0x000fe200000e0000 */
[----:B--2---:R-:W-:Y:S02]  /*11000*/  SEL R29, R57, R46, P0 ;  /* 0x0000002e391d7207 */ /* 0x004fe40000000000 */
[----:B------:R-:W-:Y:S01]  /*11010*/  SEL R31, R46, R57, P0 ;  /* 0x000000392e1f7207 */ /* 0x000fe20000000000 */
        /* <DEDUP_REMOVED lines=11> */
[----:B------:R-:W1:Y:S04]  /*110d0*/  SHFL.IDX PT, R42, R42, R7, 0x1c1f ;  /* 0x001c1f072a2a7589 */ /* 0x000e6800000e0000 */
[----:B------:R-:W2:Y:S04]  /*110e0*/  SHFL.IDX PT, R44, R44, R7, 0x1c1f ;  /* 0x001c1f072c2c7589 */ /* 0x000ea800000e0000 */
[----:B------:R3:W4:Y:S01]  /*110f0*/  SHFL.IDX PT, R6, R38, R7, 0x1c1f ;  /* 0x001c1f0726067589 */ /* 0x00072200000e0000 */
[----:B------:R-:W-:Y:S06]  /*11100*/  BAR.SYNC.DEFER_BLOCKING 0x1, 0x100 ;  /* 0x0044000000007b1d */ /* 0x000fec0000010000 */
[----:B------:R-:W-:Y:S01]  /*11110*/  SHFL.IDX PT, R40, R40, R7, 0x1c1f ;  /* 0x001c1f0728287589 */ /* 0x000fe200000e0000 */
[----:B0-----:R-:W-:-:S02]  /*11120*/  SEL R32, R53, R48, P0 ;  /* 0x0000003035207207 */ /* 0x001fc40000000000 */
[----:B------:R-:W-:Y:S01]  /*11130*/  SEL R34, R48, R53, P0 ;  /* 0x0000003530227207 */ /* 0x000fe20000000000 */
[----:B------:R-:W-:Y:S01]  /*11140*/  SHFL.IDX PT, R21, R62, R7, 0x1c1f ;  /* 0x001c1f073e157589 */ /* 0x000fe200000e0000 */
[----:B-1----:R-:W-:Y:S02]  /*11150*/  SEL R33, R47, R42, P0 ;  /* 0x0000002a2f217207 */ /* 0x002fe40000000000 */
[----:B------:R-:W-:Y:S01]  /*11160*/  SEL R35, R42, R47, P0 ;  /* 0x0000002f2a237207 */ /* 0x000fe20000000000 */
[----:B------:R-:W-:Y:S01]  /*11170*/  SHFL.IDX PT, R18, R18, R7, 0x1c1f ;  /* 0x001c1f0712127589 */ /* 0x000fe200000e0000 */
[----:B--2---:R-:W-:Y:S02]  /*11180*/  SEL R36, R45, R44, P0 ;  /* 0x0000002c2d247207 */ /* 0x004fe40000000000 */
[----:B---3--:R-:W-:Y:S01]  /*11190*/  SEL R38, R44, R45, P0 ;  /* 0x0000002d2c267207 */ /* 0x008fe20000000000 */
[----:B------:R-:W0:Y:S01]  /*111a0*/  SHFL.IDX PT, R50, R50, R7, 0x1c1f ;  /* 0x001c1f0732327589 */ /* 0x000e2200000e0000 */
[----:B----4-:R-:W-:-:S02]  /*111b0*/  SEL R37, R43, R6, P0 ;  /* 0x000000062b257207 */ /* 0x010fc40000000000 */
[----:B------:R-:W-:Y:S01]  /*111c0*/  SEL R39, R6, R43, P0 ;  /* 0x0000002b06277207 */ /* 0x000fe20000000000 */
[----:B------:R-:W-:Y:S01]  /*111d0*/  SHFL.IDX PT, R64, R64, R7, 0x1c1f ;  /* 0x001c1f0740407589 */ /* 0x000fe200000e0000 */
[----:B------:R-:W-:-:S03]  /*111e0*/  IMAD.U32 R6, RZ, RZ, UR4 ;  /* 0x00000004ff067e24 */ /* 0x000fc6000f8e00ff */
[----:B------:R-:W1:Y:S04]  /*111f0*/  SHFL.IDX PT, R54, R54, R7, 0x1c1f ;  /* 0x001c1f0736367589 */ /* 0x000e6800000e0000 */
[----:B------:R-:W2:Y:S04]  /*11200*/  SHFL.IDX PT, R66, R66, R7, 0x1c1f ;  /* 0x001c1f0742427589 */ /* 0x000ea800000e0000 */
[----:B------:R-:W3:Y:S04]  /*11210*/  SHFL.IDX PT, R58, R58, R7, 0x1c1f ;  /* 0x001c1f073a3a7589 */ /* 0x000ee800000e0000 */
[----:B------:R-:W4:Y:S04]  /*11220*/  SHFL.IDX PT, R68, R68, R7, 0x1c1f ;  /* 0x001c1f0744447589 */ /* 0x000f2800000e0000 */
[----:B------:R-:W4:Y:S01]  /*11230*/  SHFL.IDX PT, R70, R70, R7, 0x1c1f ;  /* 0x001c1f0746467589 */ /* 0x000f2200000e0000 */
[----:B0-----:R-:W-:-:S02]  /*11240*/  SEL R48, R59, R50, P0 ;  /* 0x000000323b307207 */ /* 0x001fc40000000000 */
[----:B------:R-:W-:Y:S01]  /*11250*/  SEL R50, R50, R59, P0 ;  /* 0x0000003b32327207 */ /* 0x000fe20000000000 */
[----:B------:R-:W-:Y:S04]  /*11260*/  SHFL.IDX PT, R60, R60, R7, 0x1c1f ;  /* 0x001c1f073c3c7589 */ /* 0x000fe800000e0000 */
[----:B------:R0:W4:Y:S01]  /*11270*/  SHFL.IDX PT, R118, R118, R7, 0x1c1f ;  /* 0x001c1f0776767589 */ /* 0x00012200000e0000 */
[----:B-1----:R-:W-:Y:S02]  /*11280*/  SEL R52, R61, R54, P0 ;  /* 0x000000363d347207 */ /* 0x002fe40000000000 */
[----:B------:R-:W-:Y:S01]  /*11290*/  SEL R54, R54, R61, P0 ;  /* 0x0000003d36367207 */ /* 0x000fe20000000000 */
[----:B------:R1:W-:Y:S01]  /*112a0*/  STSM.16.M88.4 [R89], R8 ;  /* 0x0000000859007844 */ /* 0x0003e20000000200 */
[----:B--2---:R-:W-:-:S02]  /*112b0*/  SEL R49, R75, R66, P0 ;  /* 0x000000424b317207 */ /* 0x004fc40000000000 */
[----:B------:R-:W-:Y:S01]  /*112c0*/  SEL R51, R66, R75, P0 ;  /* 0x0000004b42337207 */ /* 0x000fe20000000000 */
[----:B------:R2:W-:Y:S01]  /*112d0*/  STSM.16.M88.4 [R88], R12 ;  /* 0x0000000c58007844 */ /* 0x0005e20000000200 */
[----:B---3--:R-:W-:Y:S01]  /*112e0*/  SEL R56, R63, R58, P0 ;  /* 0x0000003a3f387207 */ /* 0x008fe20000000000 */
[----:B0-----:R-:W-:Y:S01]  /*112f0*/  IMAD.U32 R7, RZ, RZ, UR5 ;  /* 0x00000005ff077e24 */ /* 0x001fe2000f8e00ff */
[----:B------:R-:W-:Y:S01]  /*11300*/  SEL R58, R58, R63, P0 ;  /* 0x0000003f3a3a7207 */ /* 0x000fe20000000000 */
[----:B------:R0:W-:Y:S01]  /*11310*/  STSM.16.M88.4 [R87], R24 ;  /* 0x0000001857007844 */ /* 0x0001e20000000200 */
[----:B----4-:R-:W-:Y:S01]  /*11320*/  SEL R53, R77, R68, P0 ;  /* 0x000000444d357207 */ /* 0x010fe20000000000 */
[----:B------:R-:W-:Y:S02]  /*11330*/  ULDC.64 UR4, c[0x0][0xbe0] ;  /* 0x0002f80000047ab9 */ /* 0x000fe40000000a00 */
[----:B------:R-:W-:Y:S01]  /*11340*/  STSM.16.M88.4 [R86], R28 ;  /* 0x0000001c56007844 */ /* 0x000fe20000000200 */
[----:B------:R-:W-:-:S02]  /*11350*/  SEL R57, R79, R70, P0 ;  /* 0x000000464f397207 */ /* 0x000fc40000000000 */
[----:B------:R-:W-:Y:S01]  /*11360*/  SEL R59, R70, R79, P0 ;  /* 0x0000004f463b7207 */ /* 0x000fe20000000000 */
[----:B------:R-:W-:Y:S01]  /*11370*/  STSM.16.M88.4 [R85], R32 ;  /* 0x0000002055007844 */ /* 0x000fe20000000200 */
[----:B-1----:R-:W-:Y:S02]  /*11380*/  SEL R8, R41, R40, P0 ;  /* 0x0000002829087207 */ /* 0x002fe40000000000 */
[----:B------:R-:W-:Y:S01]  /*11390*/  SEL R10, R40, R41, P0 ;  /* 0x00000029280a7207 */ /* 0x000fe20000000000 */
[----:B------:R-:W-:Y:S01]  /*113a0*/  STSM.16.M88.4 [R84], R36 ;  /* 0x0000002454007844 */ /* 0x000fe20000000200 */
[----:B------:R-:W-:Y:S02]  /*113b0*/  SEL R9, R20, R21, P0 ;  /* 0x0000001514097207 */ /* 0x000fe40000000000 */
[----:B------:R-:W-:Y:S02]  /*113c0*/  SEL R11, R21, R20, P0 ;  /* 0x00000014150b7207 */ /* 0x000fe40000000000 */
[----:B--2---:R-:W-:-:S02]  /*113d0*/  SEL R12, R55, R18, P0 ;  /* 0x00000012370c7207 */ /* 0x004fc40000000000 */
[----:B------:R-:W-:Y:S01]  /*113e0*/  SEL R14, R18, R55, P0 ;  /* 0x00000037120e7207 */ /* 0x000fe20000000000 */
[----:B------:R1:W-:Y:S01]  /*113f0*/  STSM.16.M88.4 [R83], R8 ;  /* 0x0000000853007844 */ /* 0x0003e20000000200 */
[----:B------:R-:W-:Y:S02]  /*11400*/  SEL R13, R73, R64, P0 ;  /* 0x00000040490d7207 */ /* 0x000fe40000000000 */
[----:B------:R-:W-:Y:S02]  /*11410*/  SEL R15, R64, R73, P0 ;  /* 0x00000049400f7207 */ /* 0x000fe40000000000 */
[----:B------:R-:W-:Y:S02]  /*11420*/  SEL R55, R68, R77, P0 ;  /* 0x0000004d44377207 */ /* 0x000fe40000000000 */
[----:B0-----:R-:W-:Y:S01]  /*11430*/  SEL R25, R81, R118, P0 ;  /* 0x0000007651197207 */ /* 0x001fe20000000000 */
[----:B------:R0:W-:Y:S01]  /*11440*/  STSM.16.M88.4 [R82], R12 ;  /* 0x0000000c52007844 */ /* 0x0001e20000000200 */
[----:B------:R-:W-:-:S02]  /*11450*/  SEL R27, R118, R81, P0 ;  /* 0x00000051761b7207 */ /* 0x000fc40000000000 */
[----:B------:R-:W-:Y:S01]  /*11460*/  SEL R24, R65, R60, P0 ;  /* 0x0000003c41187207 */ /* 0x000fe20000000000 */
[----:B------:R0:W-:Y:S01]  /*11470*/  STSM.16.M88.4 [R80], R48 ;  /* 0x0000003050007844 */ /* 0x0001e20000000200 */
[----:B------:R-:W-:-:S03]  /*11480*/  SEL R26, R60, R65, P0 ;  /* 0x000000413c1a7207 */ /* 0x000fc60000000000 */
[----:B------:R0:W-:Y:S04]  /*11490*/  STSM.16.M88.4 [R78], R52 ;  /* 0x000000344e007844 */ /* 0x0001e80000000200 */
[----:B------:R0:W-:Y:S04]  /*114a0*/  STSM.16.M88.4 [R76], R56 ;  /* 0x000000384c007844 */ /* 0x0001e80000000200 */
[----:B------:R0:W-:Y:S01]  /*114b0*/  STSM.16.M88.4 [R74], R24 ;  /* 0x000000184a007844 */ /* 0x0001e20000000200 */
[----:B------:R-:W-:Y:S06]  /*114c0*/  BAR.SYNC.DEFER_BLOCKING 0x1, 0x100 ;  /* 0x0044000000007b1d */ /* 0x000fec0000010000 */
[----:B-1----:R-:W2:Y:S01]  /*114d0*/  @P1 LDG.E R8, desc[UR48][R6.64] ;  /* 0x0000003006081981 */ /* 0x002ea2000c1e1900 */
[----:B------:R-:W-:Y:S01]  /*114e0*/  UISETP.NE.U32.AND UP1, UPT, UR4, URZ, UPT ;  /* 0x0000003f0400728c */ /* 0x000fe2000bf25070 */
[----:B------:R-:W1:Y:S01]  /*114f0*/  LDC R18, c[0x0][0xa88] ;  /* 0x0002a200ff127b82 */ /* 0x000e620000000800 */
        /* <DEDUP_REMOVED lines=11> */
[----:B-1----:R0:W5:Y:S01]  /*115b0*/  @P0 LDG.E R18, desc[UR48][R8.64] ;  /* 0x0000003008120981 */ /* 0x002162000c1e1900 */
[----:B------:R-:W-:Y:S08]  /*115c0*/  @P0 BRA `(.L_x_3961) ;  /* 0x0000000000100947 */ /* 0x000ff00003800000 */
[----:B------:R-:W-:Y:S05]  /*115d0*/  @!P1 BRA `(.L_x_3961) ;  /* 0x00000000000c9947 */ /* 0x000fea0003800000 */
[----:B0-----:R-:W2:Y:S04]  /*115e0*/  LDG.E R9, desc[UR48][R6.64] ;  /* 0x0000003006097981 */ /* 0x001ea8000c1e1900 */
[----:B-----5:R-:W2:Y:S02]  /*115f0*/  LDG.E R18, desc[UR48][R6.64+0x4] ;  /* 0x0000043006127981 */ /* 0x020ea4000c1e1900 */
[----:B--2---:R-:W-:-:S07]  /*11600*/  IMAD.IADD R18, R18, 0x1, -R9 ;  /* 0x0000000112127824 */ /* 0x004fce00078e0a09 */
.L_x_3961:
[----:B------:R-:W-:Y:S01]  /*11610*/  USHF.R.S32.HI UR9, URZ, 0x1f, UR43 ;  /* 0x0000001f3f097899 */ /* 0x000fe2000801142b */
[C---:B------:R-:W-:Y:S01]  /*11620*/  IADD3 R7, P3, R4.reuse, 0x3000, RZ ;  /* 0x0000300004077810 */ /* 0x040fe20007f7e0ff */
[----:B------:R-:W-:Y:S01]  /*11630*/  ULDC.64 UR10, c[0x0][0xb70] ;  /* 0x0002dc00000a7ab9 */ /* 0x000fe20000000a00 */
[----:B------:R-:W-:Y:S01]  /*11640*/  USHF.R.S32.HI UR5, URZ, 0x1f, UR4 ;  /* 0x0000001f3f057899 */ /* 0x000fe20008011404 */
[----:B------:R-:W-:Y:S01]  /*11650*/  IMAD R11, R201, 0x80, R203 ;  /* 0x00000080c90b7824 */ /* 0x000fe200078e02cb */
[----:B------:R-:W-:Y:S01]  /*11660*/  UIMAD UR8, UR9, UR10, URZ ;  /* 0x0000000a090872a4 */ /* 0x000fe2000f8e023f */
[----:B------:R-:W-:Y:S01]  /*11670*/  LOP3.LUT R6, R7, 0x380, RZ, 0xc0, !PT ;  /* 0x0000038007067812 */ /* 0x000fe200078ec0ff */
[----:B------:R-:W-:Y:S01]  /*11680*/  USHF.R.S32.HI UR13, URZ, 0x1f, UR42 ;  /* 0x0000001f3f0d7899 */ /* 0x000fe2000801142a */
[----:B0-----:R-:W-:Y:S01]  /*11690*/  IADD3 R53, P0, R4, 0x4000, RZ ;  /* 0x0000400004357810 */ /* 0x001fe20007f1e0ff */
        /* <DEDUP_REMOVED lines=10> */
[C---:B------:R-:W-:Y:S01]  /*11740*/  IADD3 R41, P1, R4.reuse, 0x5000, RZ ;  /* 0x0000500004297810 */ /* 0x040fe20007f3e0ff */
[----:B------:R-:W-:Y:S01]  /*11750*/  UIMAD UR8, UR13, UR10, URZ ;  /* 0x0000000a0d0872a4 */ /* 0x000fe2000f8e023f */
[----:B------:R-:W-:Y:S01]  /*11760*/  LOP3.LUT R52, R53, 0x380, RZ, 0xc0, !PT ;  /* 0x0000038035347812 */ /* 0x000fe200078ec0ff */
[----:B------:R-:W-:Y:S01]  /*11770*/  UIMAD.WIDE.U32 UR6, UR12, UR10, UR6 ;  /* 0x0000000a0c0672a5 */ /* 0x000fe2000f8e0006 */
[----:B------:R-:W-:Y:S01]  /*11780*/  IADD3 R29, P2, R4, 0x6000, RZ ;  /* 0x00006000041d7810 */ /* 0x000fe20007f5e0ff */
[----:B------:R-:W-:Y:S01]  /*11790*/  UIMAD UR8, UR12, UR11, UR8 ;  /* 0x0000000b0c0872a4 */ /* 0x000fe2000f8e0208 */
[----:B------:R-:W-:-:S02]  /*117a0*/  LOP3.LUT R32, R33, 0x380, RZ, 0xc0, !PT ;  /* 0x0000038021207812 */ /* 0x000fc400078ec0ff */
[----:B------:R-:W-:Y:S02]  /*117b0*/  LOP3.LUT R12, R13, 0x380, RZ, 0xc0, !PT ;  /* 0x000003800d0c7812 */ /* 0x000fe400078ec0ff */
[----:B------:R-:W-:Y:S01]  /*117c0*/  IADD3 R8, P6, R11, UR6, RZ ;  /* 0x000000060b087c10 */ /* 0x000fe2000ffde0ff */
[----:B------:R-:W-:Y:S01]  /*117d0*/  IMAD.U32 R10, RZ, RZ, UR8 ;  /* 0x00000008ff0a7e24 */ /* 0x000fe2000f8e00ff */
[----:B------:R-:W-:Y:S02]  /*117e0*/  LOP3.LUT R40, R41, 0x380, RZ, 0xc0, !PT ;  /* 0x0000038029287812 */ /* 0x000fe400078ec0ff */
[----:B------:R-:W-:Y:S02]  /*117f0*/  SHF.R.U64 R52, R52, 0x3, RZ ;  /* 0x0000000334347819 */ /* 0x000fe400000012ff */
[----:B------:R-:W-:Y:S01]  /*11800*/  IADD3.X R7, R7, UR7, R10, P6, !PT ;  /* 0x0000000707077c10 */ /* 0x000fe2000b7fe40a */
[----:B------:R-:W-:Y:S01]  /*11810*/  ULDC.64 UR6, c[0x0][0xb40] ;  /* 0x0002d00000067ab9 */ /* 0x000fe20000000a00 */
[----:B------:R-:W-:-:S02]  /*11820*/  LOP3.LUT R28, R29, 0x380, RZ, 0xc0, !PT ;  /* 0x000003801d1c7812 */ /* 0x000fc400078ec0ff */
[----:B------:R-:W-:Y:S02]  /*11830*/  LEA R20, P6, R8, UR6, 0x2 ;  /* 0x0000000608147c11 */ /* 0x000fe4000f8c10ff */
[----:B------:R-:W-:Y:S02]  /*11840*/  SHF.R.U64 R32, R32, 0x3, RZ ;  /* 0x0000000320207819 */ /* 0x000fe400000012ff */
[----:B------:R-:W-:Y:S01]  /*11850*/  LEA.HI.X R21, R8, UR7, R7, 0x2, P6 ;  /* 0x0000000708157c11 */ /* 0x000fe2000b0f1407 */
[----:B------:R-:W-:Y:S01]  /*11860*/  IMAD.X R7, RZ, RZ, R5, P3 ;  /* 0x000000ffff077224 */ /* 0x000fe200018e0605 */
[----:B------:R-:W-:Y:S01]  /*11870*/  IADD3 R9, P6, R4, 0x7000, RZ ;  /* 0x0000700004097810 */ /* 0x000fe20007fde0ff */
[----:B------:R-:W-:Y:S01]  /*11880*/  ULDC.64 UR6, c[0x0][0xaa0] ;  /* 0x0002a80000067ab9 */ /* 0x000fe20000000a00 */
[----:B------:R-:W-:Y:S02]  /*11890*/  SHF.R.U64 R12, R12, 0x3, RZ ;  /* 0x000000030c0c7819 */ /* 0x000fe400000012ff */
[----:B------:R-:W-:-:S02]  /*118a0*/  LOP3.LUT R8, R9, 0x380, RZ, 0xc0, !PT ;  /* 0x0000038009087812 */ /* 0x000fc400078ec0ff */
[----:B------:R-:W-:Y:S02]  /*118b0*/  SHF.R.U64 R40, R40, 0x3, RZ ;  /* 0x0000000328287819 */ /* 0x000fe400000012ff */
[----:B------:R-:W-:Y:S02]  /*118c0*/  SHF.R.U64 R8, R8, 0x3, RZ ;  /* 0x0000000308087819 */ /* 0x000fe400000012ff */
[----:B------:R-:W-:Y:S01]  /*118d0*/  LOP3.LUT R52, R52, R53, RZ, 0x3c, !PT ;  /* 0x0000003534347212 */ /* 0x000fe200078e3cff */
[----:B------:R-:W-:Y:S01]  /*118e0*/  IMAD.X R53, RZ, RZ, R5, P0 ;  /* 0x000000ffff357224 */ /* 0x000fe200000e0605 */
[----:B------:R-:W-:Y:S02]  /*118f0*/  SHF.R.U64 R28, R28, 0x3, RZ ;  /* 0x000000031c1c7819 */ /* 0x000fe400000012ff */
[----:B------:R-:W-:Y:S01]  /*11900*/  LOP3.LUT R8, R8, R9, RZ, 0x3c, !PT ;  /* 0x0000000908087212 */ /* 0x000fe200078e3cff */
[----:B------:R-:W-:Y:S01]  /*11910*/  VIADD R9, R11, 0x8 ;  /* 0x000000080b097836 */ /* 0x000fe20000000000 */
[----:B------:R-:W-:-:S02]  /*11920*/  LOP3.LUT P0, RZ, R202, 0x3, RZ, 0xc0, !PT ;  /* 0x00000003caff7812 */ /* 0x000fc4000780c0ff */
        /* <DEDUP_REMOVED lines=8> */
[C---:B------:R-:W-:Y:S02]  /*119b0*/  IADD3 R57, P5, R4.reuse, 0x8000, RZ ;  /* 0x0000800004397810 */ /* 0x040fe40007fbe0ff */
[----:B------:R-:W-:-:S02]  /*119c0*/  IADD3 R49, P4, R4, 0x9000, RZ ;  /* 0x0000900004317810 */ /* 0x000fc40007f9e0ff */
[C---:B------:R-:W-:Y:S02]  /*119d0*/  IADD3 R37, P3, R4.reuse, 0xa000, RZ ;  /* 0x0000a00004257810 */ /* 0x040fe40007f7e0ff */
[-C--:B-----5:R-:W-:Y:S02]  /*119e0*/  ISETP.GE.OR P1, PT, R11, R18.reuse, P0 ;  /* 0x000000120b00720c */ /* 0x0a0fe40000726670 */
[C---:B------:R-:W-:Y:S02]  /*119f0*/  LOP3.LUT R45, R4.reuse, 0x380, RZ, 0xc0, !PT ;  /* 0x00000380042d7812 */ /* 0x040fe400078ec0ff */
[----:B------:R-:W-:Y:S02]  /*11a00*/  IADD3 R11, P2, R4, 0xb000, RZ ;  /* 0x0000b000040b7810 */ /* 0x000fe40007f5e0ff */
[----:B------:R-:W-:Y:S01]  /*11a10*/  ISETP.GE.OR P0, PT, R9, R18, P0 ;  /* 0x000000120900720c */ /* 0x000fe20000706670 */
[--C-:B------:R-:W-:Y:S01]  /*11a20*/  IMAD.X R9, RZ, RZ, R5.reuse, P6 ;  /* 0x000000ffff097224 */ /* 0x100fe200030e0605 */
[----:B------:R-:W-:Y:S01]  /*11a30*/  LOP3.LUT R56, R57, 0x380, RZ, 0xc0, !PT ;  /* 0x0000038039387812 */ /* 0x000fe200078ec0ff */
[----:B------:R-:W-:Y:S01]  /*11a40*/  IMAD.X R25, RZ, RZ, R5, P2 ;  /* 0x000000ffff197224 */ /* 0x000fe200010e0605 */
[----:B------:R-:W-:-:S02]  /*11a50*/  LOP3.LUT R48, R49, 0x380, RZ, 0xc0, !PT ;  /* 0x0000038031307812 */ /* 0x000fc400078ec0ff */
[----:B------:R-:W-:Y:S01]  /*11a60*/  LOP3.LUT R36, R37, 0x380, RZ, 0xc0, !PT ;  /* 0x0000038025247812 */ /* 0x000fe200078ec0ff */
[----:B------:R-:W-:Y:S01]  /*11a70*/  @!P1 STG.E desc[UR48][R20.64], R0 ;  /* 0x0000000014009986 */ /* 0x000fe2000c101930 */
[----:B------:R-:W-:Y:S02]  /*11a80*/  SHF.R.U64 R45, R45, 0x3, RZ ;  /* 0x000000032d2d7819 */ /* 0x000fe400000012ff */
[----:B------:R-:W-:Y:S02]  /*11a90*/  LOP3.LUT R10, R11, 0x380, RZ, 0xc0, !PT ;  /* 0x000003800b0a7812 */ /* 0x000fe400078ec0ff */
[----:B------:R-:W-:Y:S01]  /*11aa0*/  SHF.R.U64 R56, R56, 0x3, RZ ;  /* 0x0000000338387819 */ /* 0x000fe200000012ff */
[----:B------:R0:W-:Y:S01]  /*11ab0*/  @!P0 STG.E desc[UR48][R20.64+0x20], R2 ;  /* 0x0000200214008986 */ /* 0x0001e2000c101930 */
[----:B------:R-:W-:Y:S02]  /*11ac0*/  SHF.R.U64 R48, R48, 0x3, RZ ;  /* 0x0000000330307819 */ /* 0x000fe400000012ff */
[----:B------:R-:W-:Y:S01]  /*11ad0*/  SHF.R.U64 R36, R36, 0x3, RZ ;  /* 0x0000000324247819 */ /* 0x000fe200000012ff */
[----:B------:R-:W-:Y:S01]  /*11ae0*/  UIMAD UR5, UR5, UR6, URZ ;  /* 0x00000006050572a4 */ /* 0x000fe2000f8e023f */
[----:B------:R-:W-:Y:S01]  /*11af0*/  LOP3.LUT R44, R45, R4, RZ, 0x3c, !PT ;  /* 0x000000042d2c7212 */ /* 0x000fe200078e3cff */
[--C-:B------:R-:W-:Y:S01]  /*11b00*/  IMAD.MOV.U32 R45, RZ, RZ, R5.reuse ;  /* 0x000000ffff2d7224 */ /* 0x100fe200078e0005 */
[----:B------:R-:W-:Y:S01]  /*11b10*/  SHF.R.U64 R4, R10, 0x3, RZ ;  /* 0x000000030a047819 */ /* 0x000fe200000012ff */
[----:B------:R-:W-:Y:S01]  /*11b20*/  IMAD.U32 R17, RZ, RZ, UR6 ;  /* 0x00000006ff117e24 */ /* 0x000fe2000f8e00ff */
[----:B------:R-:W-:Y:S01]  /*11b30*/  LOP3.LUT R56, R56, R57, RZ, 0x3c, !PT ;  /* 0x0000003938387212 */ /* 0x000fe200078e3cff */
[--C-:B------:R-:W-:Y:S01]  /*11b40*/  IMAD.X R57, RZ, RZ, R5.reuse, P5 ;  /* 0x000000ffff397224 */ /* 0x100fe200028e0605 */
[----:B------:R-:W-:Y:S01]  /*11b50*/  LOP3.LUT R48, R48, R49, RZ, 0x3c, !PT ;  /* 0x0000003130307212 */ /* 0x000fe200078e3cff */
[--C-:B------:R-:W-:Y:S01]  /*11b60*/  IMAD.X R49, RZ, RZ, R5.reuse, P4 ;  /* 0x000000ffff317224 */ /* 0x100fe200020e0605 */
[----:B------:R-:W-:Y:S01]  /*11b70*/  LOP3.LUT R36, R36, R37, RZ, 0x3c, !PT ;  /* 0x0000002524247212 */ /* 0x000fe200078e3cff */
[----:B------:R-:W-:Y:S01]  /*11b80*/  IMAD.X R37, RZ, RZ, R5, P3 ;  /* 0x000000ffff257224 */ /* 0x000fe200018e0605 */
[----:B------:R-:W-:Y:S01]  /*11b90*/  LOP3.LUT R24, R4, R11, RZ, 0x3c, !PT ;  /* 0x0000000b04187212 */ /* 0x000fe200078e3cff */
[--C-:B0-----:R-:W-:Y:S01]  /*11ba0*/  IMAD.MOV.U32 R20, RZ, RZ, R19.reuse ;  /* 0x000000ffff147224 */ /* 0x101fe200078e0013 */
[----:B------:R-:W-:Y:S01]  /*11bb0*/  SHF.R.S32.HI R21, RZ, 0x1f, R19 ;  /* 0x0000001fff157819 */ /* 0x000fe20000011413 */
[----:B------:R-:W5:Y:S01]  /*11bc0*/  LD.E.128 R44, desc[UR48][R44.64] ;  /* 0x000000302c2c7980 */ /* 0x000f62000c101d00 */
[----:B------:R-:W-:-:S03]  /*11bd0*/  UIMAD UR5, UR4, UR7, UR5 ;  /* 0x00000007040572a4 */ /* 0x000fc6000f8e0205 */
[----:B------:R-:W5:Y:S01]  /*11be0*/  LD.E.128 R32, desc[UR48][R32.64] ;  /* 0x0000003020207980 */ /* 0x000f62000c101d00 */
[----:B------:R-:W-:Y:S01]  /*11bf0*/  IMAD.WIDE.U32 R20, R17, UR4, R20 ;  /* 0x0000000411147c25 */ /* 0x000fe2000f8e0014 */
[----:B------:R-:W-:Y:S02]  /*11c00*/  ULDC.64 UR6, c[0x0][0xae0] ;  /* 0x0002b80000067ab9 */ /* 0x000fe40000000a00 */
        /* <DEDUP_REMOVED lines=11> */
[----:B------:R-:W-:Y:S01]  /*11cc0*/  VIADD R21, R21, UR5 ;  /* 0x0000000515157c36 */ /* 0x000fe20008000000 */
[----:B------:R-:W-:Y:S01]  /*11cd0*/  BSSY B1, `(.L_x_3962) ;  /* 0x0000032000017945 */ /* 0x000fe20003800000 */
        /* <DEDUP_REMOVED lines=10> */
[----:B------:R-:W-:Y:S01]  /*11d80*/  ULDC.64 UR6, c[0x0][0xae8] ;  /* 0x0002ba0000067ab9 */ /* 0x000fe20000000a00 */
[----:B------:R-:W-:Y:S02]  /*11d90*/  SHF.R.S32.HI R23, RZ, 0x1f, R22 ;  /* 0x0000001fff177819 */ /* 0x000fe40000011416 */
[CC--:B------:R-:W-:Y:S01]  /*11da0*/  ISETP.GE.AND P3, PT, R22.reuse, R17.reuse, PT ;  /* 0x000000111600720c */ /* 0x0c0fe20003f66270 */
[----:B------:R-:W-:Y:S01]  /*11db0*/  VIADD R21, R21, UR4 ;  /* 0x0000000415157c36 */ /* 0x000fe20008000000 */
[----:B------:R-:W-:Y:S01]  /*11dc0*/  UIMAD UR4, UR13, UR6, URZ ;  /* 0x000000060d0472a4 */ /* 0x000fe2000f8e023f */
[----:B------:R-:W-:Y:S02]  /*11dd0*/  VIADD R3, R3, 0x2a820 ;  /* 0x0002a82003037836 */ /* 0x000fe40000000000 */
[C---:B------:R-:W-:Y:S01]  /*11de0*/  VIADD R0, R22.reuse, 0x20 ;  /* 0x0000002016007836 */ /* 0x040fe20000000000 */
[----:B------:R-:W-:Y:S01]  /*11df0*/  UIMAD UR4, UR12, UR7, UR4 ;  /* 0x000000070c0472a4 */ /* 0x000fe2000f8e0204 */
[----:B------:R-:W-:Y:S01]  /*11e00*/  IMAD.U32 R61, RZ, RZ, UR6 ;  /* 0x00000006ff3d7e24 */ /* 0x000fe2000f8e00ff */
[----:B------:R-:W-:Y:S01]  /*11e10*/  PRMT R3, RZ, 0x654, R3 ;  /* 0x00000654ff037816 */ /* 0x000fe20000000003 */
[----:B------:R-:W-:Y:S01]  /*11e20*/  VIADD R2, R22, 0x60 ;  /* 0x0000006016027836 */ /* 0x000fe20000000000 */
[----:B------:R-:W-:Y:S01]  /*11e30*/  ISETP.GE.AND P0, PT, R0, R17, PT ;  /* 0x000000110000720c */ /* 0x000fe20003f06270 */
[----:B------:R-:W-:-:S03]  /*11e40*/  IMAD.WIDE.U32 R60, R61, UR12, R20 ;  /* 0x0000000c3d3c7c25 */ /* 0x000fc6000f8e0014 */
[-C--:B------:R-:W-:Y:S01]  /*11e50*/  ISETP.GE.AND P2, PT, R2, R17.reuse, PT ;  /* 0x000000110200720c */ /* 0x080fe20003f46270 */
[----:B------:R-:W-:Y:S01]  /*11e60*/  VIADD R0, R22, 0x40 ;  /* 0x0000004016007836 */ /* 0x000fe20000000000 */
[----:B0-----:R0:W-:Y:S01]  /*11e70*/  SYNCS.ARRIVE.TRANS64.RED.A1T0 RZ, [R3+URZ], RZ ;  /* 0x000000ff03ff79a7 */ /* 0x0011e2000810043f */
[----:B------:R-:W-:Y:S02]  /*11e80*/  VIADD R65, R61, UR4 ;  /* 0x000000043d417c36 */ /* 0x000fe40008000000 */
        /* <DEDUP_REMOVED lines=12> */
[----:B0-----:R-:W-:Y:S02]  /*11f50*/  IMAD.MOV.U32 R3, RZ, RZ, R65 ;  /* 0x000000ffff037224 */ /* 0x001fe400078e0041 */
        /* <DEDUP_REMOVED lines=9> */
.L_x_3963:
[----:B------:R-:W-:Y:S05]  /*11ff0*/  BSYNC B1 ;  /* 0x0000000000017941 */ /* 0x000fea0003800000 */
.L_x_3962:
[----:B------:R-:W-:Y:S04]  /*12000*/  BSSY B1, `(.L_x_3964) ;  /* 0x0000017000017945 */ /* 0x000fe80003800000 */
[----:B------:R-:W-:Y:S05]  /*12010*/  @P0 BRA `(.L_x_3965) ;  /* 0x0000000000540947 */ /* 0x000fea0003800000 */
[----:B------:R-:W-:Y:S01]  /*12020*/  IADD3 R17, P0, R20, 0x20, RZ ;  /* 0x0000002014117810 */ /* 0x000fe20007f1e0ff */
[C---:B------:R-:W-:Y:S01]  /*12030*/  VIADD R2, R19.reuse, 0x40 ;  /* 0x0000004013027836 */ /* 0x040fe20000000000 */
[----:B------:R-:W-:Y:S01]  /*12040*/  ULDC UR4, c[0x0][0xa8c] ;  /* 0x0002a30000047ab9 */ /* 0x000fe20000000800 */
[----:B------:R-:W-:Y:S01]  /*12050*/  ULDC.64 UR6, c[0x0][0xad8] ;  /* 0x0002b60000067ab9 */ /* 0x000fe20000000a00 */
[----:B0-----:R-:W-:Y:S01]  /*12060*/  IMAD.MOV.U32 R3, RZ, RZ, R65 ;  /* 0x000000ffff037224 */ /* 0x001fe200078e0041 */
[C---:B------:R-:W-:Y:S01]  /*12070*/  ISETP.GE.AND P3, PT, R19.reuse, UR4, PT ;  /* 0x0000000413007c0c */ /* 0x040fe2000bf66270 */
        /* <DEDUP_REMOVED lines=15> */
.L_x_3965:
[----:B------:R-:W-:Y:S05]  /*12170*/  BSYNC B1 ;  /* 0x0000000000017941 */ /* 0x000fea0003800000 */
.L_x_3964:
        /* <DEDUP_REMOVED lines=23> */
.L_x_3967:
[----:B------:R-:W-:Y:S05]  /*122f0*/  BSYNC B1 ;  /* 0x0000000000017941 */ /* 0x000fea0003800000 */
.L_x_3966:
[----:B------:R-:W-:Y:S05]  /*12300*/  @P2 BRA `(.L_x_3968) ;  /* 0x0000000c00302947 */ /* 0x000fea0003800000 */
[----:B---3-5:R-:W-:Y:S01]  /*12310*/  IADD3 R13, P0, R20, 0x60, RZ ;  /* 0x00000060140d7810 */ /* 0x028fe20007f1e0ff */
[----:B------:R-:W-:Y:S01]  /*12320*/  ULDC.64 UR4, c[0x0][0xad8] ;  /* 0x0002b60000047ab9 */ /* 0x000fe20000000a00 */
[----:B------:R-:W-:Y:S01]  /*12330*/  IMAD.MOV.U32 R2, RZ, RZ, R60 ;  /* 0x000000ffff027224 */ /* 0x000fe200078e003c */
[----:B------:R-:W-:Y:S01]  /*12340*/  ULDC.64 UR6, c[0x0][0xa80] ;  /* 0x0002a00000067ab9 */ /* 0x000fe20000000a00 */
[----:B0-----:R-:W-:Y:S02]  /*12350*/  IMAD.MOV.U32 R3, RZ, RZ, R65 ;  /* 0x000000ffff037224 */ /* 0x001fe400078e0041 */
[----:B------:R-:W-:Y:S02]  /*12360*/  IMAD.X R20, RZ, RZ, R21, P0 ;  /* 0x000000ffff147224 */ /* 0x000fe400000e0615 */
[----:B------:R-:W-:Y:S02]  /*12370*/  VIADD R0, R19, 0x40 ;  /* 0x0000004013007836 */ /* 0x000fe40000000000 */
[----:B------:R-:W-:-:S02]  /*12380*/  IMAD R20, R20, UR4, RZ ;  /* 0x0000000414147c24 */ /* 0x000fc4000f8e02ff */
[----:B------:R-:W-:Y:S01]  /*12390*/  IMAD.WIDE.U32 R2, R13, UR4, R2 ;  /* 0x000000040d027c25 */ /* 0x000fe2000f8e0002 */
[----:B------:R-:W-:Y:S02]  /*123a0*/  ULDC UR4, c[0x0][0xa8c] ;  /* 0x0002a30000047ab9 */ /* 0x000fe40000000800 */
[----:B------:R-:W-:Y:S01]  /*123b0*/  ISETP.GE.AND P1, PT, R19, UR4, PT ;  /* 0x0000000413007c0c */ /* 0x000fe2000bf26270 */
[----:B------:R-:W-:Y:S01]  /*123c0*/  IMAD R13, R13, UR5, R20 ;  /* 0x000000050d0d7c24 */ /* 0x000fe2000f8e0214 */
[----:B------:R-:W-:Y:S01]  /*123d0*/  ISETP.GE.AND P2, PT, R0, UR4, PT ;  /* 0x0000000400007c0c */ /* 0x000fe2000bf46270 */
[----:B------:R-:W-:Y:S01]  /*123e0*/  VIADD R0, R19, 0x80 ;  /* 0x0000008013007836 */ /* 0x000fe20000000000 */
[----:B------:R-:W-:Y:S01]  /*123f0*/  LEA R12, P0, R2, UR6, 0x1 ;  /* 0x00000006020c7c11 */ /* 0x000fe2000f8008ff */
[----:B------:R-:W-:-:S05]  /*12400*/  IMAD.IADD R3, R3, 0x1, R13 ;  /* 0x0000000103037824 */ /* 0x000fca00078e020d */
[----:B------:R-:W-:Y:S02]  /*12410*/  LEA.HI.X R13, R2, UR7, R3, 0x1, P0 ;  /* 0x00000007020d7c11 */ /* 0x000fe400080f0c03 */
[----:B------:R-:W-:-:S03]  /*12420*/  ISETP.GE.AND P0, PT, R0, UR4, PT ;  /* 0x0000000400007c0c */ /* 0x000fc6000bf06270 */
[----:B------:R4:W-:Y:S04]  /*12430*/  @!P1 STG.E.128 desc[UR48][R12.64], R4 ;  /* 0x000000040c009986 */ /* 0x0009e8000c101d30 */
[----:B------:R4:W-:Y:S06]  /*12440*/  @!P2 STG.E.128 desc[UR48][R12.64+0x80], R8 ;  /* 0x000080080c00a986 */ /* 0x0009ec000c101d30 */
[----:B------:R-:W-:Y:S05]  /*12450*/  @P0 BRA `(.L_x_3968) ;  /* 0x0000000800dc0947 */ /* 0x000fea0003800000 */
[----:B------:R0:W-:Y:S01]  /*12460*/  STG.E.128 desc[UR48][R12.64+0x100], R24 ;  /* 0x000100180c007986 */ /* 0x0001e2000c101d30 */
[----:B------:R-:W-:Y:S05]  /*12470*/  BRA `(.L_x_3968) ;  /* 0x0000000800d47947 */ /* 0x000fea0003800000 */
.L_x_3960:
        /* <DEDUP_REMOVED lines=27> */
.L_x_3969:
        /* <DEDUP_REMOVED lines=31> */
.L_x_3971:
[----:B------:R-:W-:Y:S05]  /*12820*/  BSYNC B1 ;  /* 0x0000000000017941 */ /* 0x000fea0003800000 */
.L_x_3970:
[----:B------:R-:W-:Y:S01]  /*12830*/  ULDC.64 UR4, c[0x0][0xaa0] ;  /* 0x0002a80000047ab9 */ /* 0x000fe20000000a00 */
[----:B-1----:R-:W-:Y:S01]  /*12840*/  IMAD.MOV.U32 R2, RZ, RZ, R19 ;  /* 0x000000ffff027224 */ /* 0x002fe200078e0013 */
[----:B------:R-:W-:Y:S01]  /*12850*/  ULDC.64 UR10, c[0x0][0xae0] ;  /* 0x0002b800000a7ab9 */ /* 0x000fe20000000a00 */
[----:B0-----:R-:W-:Y:S01]  /*12860*/  IMAD.MOV.U32 R3, RZ, RZ, R8 ;  /* 0x000000ffff037224 */ /* 0x001fe200078e0008 */
[----:B------:R-:W-:Y:S01]  /*12870*/  BSSY B1, `(.L_x_3972) ;  /* 0x000002f000017945 */ /* 0x000fe20003800000 */
[----:B------:R-:W-:Y:S02]  /*12880*/  IMAD R4, R6, UR4, RZ ;  /* 0x0000000406047c24 */ /* 0x000fe4000f8e02ff */
        /* <DEDUP_REMOVED lines=8> */
[C---:B------:R-:W-:Y:S01]  /*12910*/  VIADD R0, R22.reuse, 0x20 ;  /* 0x0000002016007836 */ /* 0x040fe20000000000 */
[----:B------:R-:W-:Y:S01]  /*12920*/  ISETP.GE.AND P3, PT, R22, R5, PT ;  /* 0x000000051600720c */ /* 0x000fe20003f66270 */
[----:B------:R-:W-:Y:S01]  /*12930*/  IMAD.WIDE.U32 R2, R7, UR43, R2 ;  /* 0x0000002b07027c25 */ /* 0x000fe2000f8e0002 */
[----:B------:R-:W-:-:S02]  /*12940*/  SHF.R.S32.HI R7, RZ, 0x1f, R22 ;  /* 0x0000001fff077819 */ /* 0x000fc40000011416 */
        /* <DEDUP_REMOVED lines=10> */
[----:B------:R-:W-:-:S04]  /*129f0*/  IMAD.WIDE.U32 R4, R9, UR8, R2 ;  /* 0x0000000809047c25 */ /* 0x000fc8000f8e0002 */
        /* <DEDUP_REMOVED lines=22> */
.L_x_3973:
[----:B------:R-:W-:Y:S05]  /*12b60*/  BSYNC B1 ;  /* 0x0000000000017941 */ /* 0x000fea0003800000 */
.L_x_3972:
[----:B------:R-:W-:Y:S04]  /*12b70*/  BSSY B1, `(.L_x_3974) ;  /* 0x0000017000017945 */ /* 0x000fe80003800000 */
[----:B------:R-:W-:Y:S05]  /*12b80*/  @P2 BRA `(.L_x_3975) ;  /* 0x0000000000542947 */ /* 0x000fea0003800000 */
[----:B0-----:R-:W-:Y:S01]  /*12b90*/  IADD3 R9, P2, R6, 0x20, RZ ;  /* 0x0000002006097810 */ /* 0x001fe20007f5e0ff */
[C---:B------:R-:W-:Y:S01]  /*12ba0*/  VIADD R2, R19.reuse, 0x40 ;  /* 0x0000004013027836 */ /* 0x040fe20000000000 */
[----:B------:R-:W-:Y:S01]  /*12bb0*/  ULDC UR4, c[0x0][0xa8c] ;  /* 0x0002a30000047ab9 */ /* 0x000fe20000000800 */
[----:B------:R-:W-:Y:S01]  /*12bc0*/  ULDC.64 UR6, c[0x0][0xad8] ;  /* 0x0002b60000067ab9 */ /* 0x000fe20000000a00 */
[----:B------:R-:W-:Y:S01]  /*12bd0*/  IMAD.MOV.U32 R3, RZ, RZ, R11 ;  /* 0x000000ffff037224 */ /* 0x000fe200078e000b */
        /* <DEDUP_REMOVED lines=16> */
.L_x_3975:
[----:B------:R-:W-:Y:S05]  /*12ce0*/  BSYNC B1 ;  /* 0x0000000000017941 */ /* 0x000fea0003800000 */
.L_x_3974:
[----:B------:R-:W-:Y:S04]  /*12cf0*/  BSSY B1, `(.L_x_3976) ;  /* 0x0000017000017945 */ /* 0x000fe80003800000 */
[----:B------:R-:W-:Y:S05]  /*12d00*/  @P1 BRA `(.L_x_3977) ;  /* 0x0000000000541947 */ /* 0x000fea0003800000 */
[----:B01----:R-:W-:Y:S01]  /*12d10*/  IADD3 R9, P1, R6, 0x40, RZ ;  /* 0x0000004006097810 */ /* 0x003fe20007f3e0ff */
        /* <DEDUP_REMOVED lines=20> */
.L_x_3977:
[----:B------:R-:W-:Y:S05]  /*12e60*/  BSYNC B1 ;  /* 0x0000000000017941 */ /* 0x000fea0003800000 */
.L_x_3976:
        /* <DEDUP_REMOVED lines=22> */
.L_x_3968:
[----:B------:R-:W-:Y:S05]  /*12fd0*/  BSYNC B0 ;  /* 0x0000000000007941 */ /* 0x000fea0003800000 */
.L_x_3959:
[----:B------:R-:W-:Y:S02]  /*12fe0*/  ULDC UR4, c[0x0][0xc14] ;  /* 0x0003050000047ab9 */ /* 0x000fe40000000800 */
[----:B------:R-:W-:-:S06]  /*12ff0*/  UISETP.GE.AND UP0, UPT, UR47, UR4, UPT ;  /* 0x000000042f00728c */ /* 0x000fcc000bf06270 */
[----:B------:R-:W-:-:S13]  /*13000*/  PLOP3.LUT P0, PT, PT, PT, UP0, 0x80, 0x0 ;  /* 0x000000000000781c */ /* 0x000fda0003f0f008 */
[----:B------:R-:W-:Y:S05]  /*13010*/  @!P0 BRA `(.L_x_3978) ;  /* 0xfffffedc005c8947 */ /* 0x000fea000383ffff */
[----:B------:R-:W-:Y:S05]  /*13020*/  EXIT ;  /* 0x000000000000794d */ /* 0x000fea0003800000 */
.L_x_3873:
        /* <DEDUP_REMOVED lines=22> */
.L_x_3979:
        /* <DEDUP_REMOVED lines=41> */
.L_x_3985:
        /* <DEDUP_REMOVED lines=14> */
.L_x_3984:
[----:B------:R-:W-:Y:S05]  /*13500*/  BSYNC B0 ;  /* 0x0000000000007941 */ /* 0x000fea0003800000 */
.L_x_3983:
        /* <DEDUP_REMOVED lines=22> */
.L_x_3981:
        /* <DEDUP_REMOVED lines=25> */
.L_x_3986:
        /* <DEDUP_REMOVED lines=58> */
.L_x_3982:
[----:B------:R0:W-:Y:S01]  /*13ba0*/  STL [R1+0x10], R0 ;  /* 0x0000100001007387 */ /* 0x0001e20000100800 */
[----:B------:R-:W-:-:S03]  /*13bb0*/  UMOV UR38, URZ ;  /* 0x0000003f00267c82 */ /* 0x000fc60008000000 */
[----:B------:R0:W-:Y:S02]  /*13bc0*/  STL [R1+0x14], RZ ;  /* 0x000014ff01007387 */ /* 0x0001e40000100800 */
.L_x_3987:
        /* <DEDUP_REMOVED lines=11> */
.L_x_3980:
[----:B------:R-:W-:Y:S01]  /*13c80*/  ULDC UR4, c[0x0][0xc14] ;  /* 0x0003050000047ab9 */ /* 0x000fe20000000800 */
[----:B------:R2:W-:Y:S01]  /*13c90*/  STL [R1+0x30], RZ ;  /* 0x000030ff01007387 */ /* 0x0005e20000100800 */
[----:B------:R-:W-:Y:S01]  /*13ca0*/  UISETP.GE.AND UP0, UPT, UR45, UR4, UPT ;  /* 0x000000042d00728c */ /* 0x000fe2000bf06270 */
[----:B------:R-:W-:Y:S02]  /*13cb0*/  IMAD.MOV.U32 R19, RZ, RZ, 0x1 ;  /* 0x00000001ff137424 */ /* 0x000fe400078e00ff */
[----:B------:R-:W-:-:S03]  /*13cc0*/  IMAD.MOV.U32 R18, RZ, RZ, RZ ;  /* 0x000000ffff127224 */ /* 0x000fc600078e00ff */
[----:B------:R-:W-:-:S13]  /*13cd0*/  PLOP3.LUT P0, PT, PT, PT, UP0, 0x80, 0x0 ;  /* 0x000000000000781c */ /* 0x000fda0003f0f008 */
[----:B--2---:R-:W-:Y:S05]  /*13ce0*/  @P0 BRA `(.L_x_3988) ;  /* 0x00000048002c0947 */ /* 0x004fea0003800000 */
[----:B0-----:R-:W0:Y:S01]  /*13cf0*/  S2R R6, SR_TID.X ;  /* 0x0000000000067919 */ /* 0x001e220000002100 */
[----:B------:R-:W-:Y:S01]  /*13d00*/  IMAD.MOV.U32 R19, RZ, RZ, 0x1 ;  /* 0x00000001ff137424 */ /* 0x000fe200078e00ff */
[----:B------:R-:W-:Y:S01]  /*13d10*/  ULDC UR43, c[0x0][0xc] ;  /* 0x00000300002b7ab9 */ /* 0x000fe20000000800 */
[----:B------:R-:W-:Y:S01]  /*13d20*/  IMAD.MOV.U32 R18, RZ, RZ, RZ ;  /* 0x000000ffff127224 */ /* 0x000fe200078e00ff */
[----:B------:R-:W1:Y:S01]  /*13d30*/  S2R R2, SR_TID.X ;  /* 0x0000000000027919 */ /* 0x000e620000002100 */
[----:B------:R-:W-:Y:S02]  /*13d40*/  ULOP3.LUT UR42, UR40, 0x1, URZ, 0xfc, !UPT ;  /* 0x00000001282a7892 */ /* 0x000fe4000f8efc3f */
[----:B------:R-:W-:Y:S01]  /*13d50*/  ULOP3.LUT UR44, UR40, 0x2, URZ, 0xfc, !UPT ;  /* 0x00000002282c7892 */ /* 0x000fe2000f8efc3f */
[----:B------:R-:W-:Y:S01]  /*13d60*/  ULDC.64 UR46, c[0x0][0x198] ;  /* 0x00006600002e7ab9 */ /* 0x000fe20000000a00 */
[----:B0-----:R-:W-:Y:S01]  /*13d70*/  IMAD.SHL.U32 R16, R6, 0x40, RZ ;  /* 0x0000004006107824 */ /* 0x001fe200078e00ff */
[----:B------:R-:W-:-:S02]  /*13d80*/  SHF.R.U32.HI R0, RZ, 0x1, R6 ;  /* 0x00000001ff007819 */ /* 0x000fc40000011606 */
[----:B------:R-:W-:Y:S02]  /*13d90*/  R2P PR, R6, 0x6 ;  /* 0x0000000606007804 */ /* 0x000fe40000000000 */
[----:B-1----:R-:W-:Y:S01]  /*13da0*/  LOP3.LUT R4, R2, 0x7f, RZ, 0xc0, !PT ;  /* 0x0000007f02047812 */ /* 0x002fe200078ec0ff */
[----:B------:R-:W-:Y:S01]  /*13db0*/  IMAD.SHL.U32 R2, R6, 0x80, RZ ;  /* 0x0000008006027824 */ /* 0x000fe200078e00ff */
[----:B------:R-:W-:-:S03]  /*13dc0*/  LOP3.LUT R3, R16, 0x180, RZ, 0xc0, !PT ;  /* 0x0000018010037812 */ /* 0x000fc600078ec0ff */
[----:B------:R-:W-:Y:S01]  /*13dd0*/  IMAD.SHL.U32 R5, R4, 0x40, RZ ;  /* 0x0000004004057824 */ /* 0x000fe200078e00ff */
[----:B------:R-:W-:Y:S01]  /*13de0*/  LOP3.LUT R0, R3, 0x30, R0, 0xf8, !PT ;  /* 0x0000003003007812 */ /* 0x000fe200078ef800 */
[----:B------:R-:W-:Y:S01]  /*13df0*/  IMAD.SHL.U32 R4, R6, 0x10, RZ ;  /* 0x0000001006047824 */ /* 0x000fe200078e00ff */
[C---:B------:R-:W-:Y:S02]  /*13e00*/  LOP3.LUT R3, R2.reuse, 0x380, RZ, 0xc0, !PT ;  /* 0x0000038002037812 */ /* 0x040fe400078ec0ff */
[----:B------:R-:W-:Y:S02]  /*13e10*/  LOP3.LUT R2, R2, 0x400, RZ, 0xc0, !PT ;  /* 0x0000040002027812 */ /* 0x000fe400078ec0ff */
[----:B------:R-:W-:Y:S02]  /*13e20*/  LOP3.LUT R3, R3, 0x10, R6, 0xf8, !PT ;  /* 0x0000001003037812 */ /* 0x000fe400078ef806 */
[----:B------:R-:W-:Y:S02]  /*13e30*/  LOP3.LUT R2, R2, 0x1800, R5, 0xf8, !PT ;  /* 0x0000180002027812 */ /* 0x000fe400078ef805 */
[----:B------:R-:W-:Y:S01]  /*13e40*/  LOP3.LUT R5, R3, 0x70, R4, 0x78, !PT ;  /* 0x0000007003057812 */ /* 0x000fe200078e7804 */
[----:B------:R-:W-:-:S03]  /*13e50*/  IMAD.SHL.U32 R3, R6, 0x8, RZ ;  /* 0x0000000806037824 */ /* 0x000fc600078e00ff */
[----:B------:R-:W-:Y:S02]  /*13e60*/  LOP3.LUT R7, R2, R5, RZ, 0xfc, !PT ;  /* 0x0000000502077212 */ /* 0x000fe400078efcff */
[----:B------:R-:W-:Y:S01]  /*13e70*/  LOP3.LUT R3, R0, 0x30, R3, 0x78, !PT ;  /* 0x0000003000037812 */ /* 0x000fe200078e7803 */
[----:B------:R-:W-:Y:S02]  /*13e80*/  IMAD.MOV.U32 R0, RZ, RZ, 0x20 ;  /* 0x00000020ff007424 */ /* 0x000fe400078e00ff */
[C---:B------:R-:W-:Y:S01]  /*13e90*/  VIADD R6, R7.reuse, 0x40 ;  /* 0x0000004007067836 */ /* 0x040fe20000000000 */
[----:B------:R-:W-:Y:S01]  /*13ea0*/  STL [R1], R7 ;  /* 0x0000000701007387 */ /* 0x000fe20000100800 */
[----:B------:R-:W-:Y:S01]  /*13eb0*/  @P2 VIADD R6, R7, 0xffffffc0 ;  /* 0xffffffc007062836 */ /* 0x000fe20000000000 */
[----:B------:R-:W-:Y:S02]  /*13ec0*/  SEL R0, R0, 0xffffffe0, !P1 ;  /* 0xffffffe000007807 */ /* 0x000fe40004800000 */
[----:B------:R-:W-:-:S02]  /*13ed0*/  LOP3.LUT R16, R3, 0x640, R16, 0xf8, !PT ;  /* 0x0000064003107812 */ /* 0x000fc400078ef810 */
[----:B------:R-:W-:Y:S01]  /*13ee0*/  STL [R1+0x1c], R6 ;  /* 0x00001c0601007387 */ /* 0x000fe20000100800 */
[----:B------:R-:W-:Y:S01]  /*13ef0*/  IMAD.IADD R2, R0, 0x1, R7 ;  /* 0x0000000100027824 */ /* 0x000fe200078e0207 */
[----:B------:R-:W-:Y:S01]  /*13f00*/  LOP3.LUT R3, R16, 0x2800, RZ, 0xfc, !PT ;  /* 0x0000280010037812 */ /* 0x000fe200078efcff */
[----:B------:R-:W-:Y:S01]  /*13f10*/  IMAD.IADD R0, R0, 0x1, R6 ;  /* 0x0000000100007824 */ /* 0x000fe200078e0206 */
[C---:B------:R-:W-:Y:S02]  /*13f20*/  LOP3.LUT R3, R16.reuse, 0x5000, RZ, 0xfc, !PT ;  /* 0x0000500010037812 */ /* 0x040fe400078efcff */
[----:B------:R0:W-:Y:S04]  /*13f30*/  STL [R1+0x20], R2 ;  /* 0x0000200201007387 */ /* 0x0001e80000100800 */
[----:B------:R1:W-:Y:S04]  /*13f40*/  STL [R1+0x24], R0 ;  /* 0x0000240001007387 */ /* 0x0003e80000100800 */
[----:B------:R2:W-:Y:S01]  /*13f50*/  STL [R1+0x30], RZ ;  /* 0x000030ff01007387 */ /* 0x0005e20000100800 */
[----:B0-----:R-:W-:-:S02]  /*13f60*/  LOP3.LUT R2, R16, 0x4800, RZ, 0xfc, !PT ;  /* 0x0000480010027812 */ /* 0x001fc400078efcff */
[C---:B------:R-:W-:Y:S02]  /*13f70*/  LOP3.LUT R2, R16.reuse, 0x3800, RZ, 0xfc, !PT ;  /* 0x0000380010027812 */ /* 0x040fe400078efcff */
[C---:B-1----:R-:W-:Y:S02]  /*13f80*/  LOP3.LUT R0, R16.reuse, 0x3000, RZ, 0xfc, !PT ;  /* 0x0000300010007812 */ /* 0x042fe400078efcff */
[----:B--2---:R-:W-:-:S07]  /*13f90*/  LOP3.LUT R0, R16, 0x5800, RZ, 0xfc, !PT ;  /* 0x0000580010007812 */ /* 0x004fce00078efcff */
.L_x_4058:
[----:B------:R-:W-:Y:S01]  /*13fa0*/  ULDC.64 UR4, c[0x0][0xa00] ;  /* 0x0002800000047ab9 */ /* 0x000fe20000000a00 */
[----:B------:R-:W-:Y:S01]  /*13fb0*/  ULDC.64 UR6, c[0x0][0xa00] ;  /* 0x0002800000067ab9 */ /* 0x000fe20000000a00 */
[----:B------:R-:W-:Y:S01]  /*13fc0*/  ISETP.NE.U32.AND P0, PT, RZ, UR4, PT ;  /* 0x00000004ff007c0c */ /* 0x000fe2000bf05070 */
[----:B------:R-:W-:Y:S01]  /*13fd0*/  UIMAD.WIDE UR6, UR45, 0x4, UR6 ;  /* 0x000000042d0678a5 */ /* 0x000fe2000f8e0206 */
[----:B-1----:R-:W-:Y:S01]  /*13fe0*/  IMAD.MOV.U32 R0, RZ, RZ, RZ ;  /* 0x000000ffff007224 */ /* 0x002fe200078e00ff */
[----:B------:R-:W-:Y:S01]  /*13ff0*/  ULDC.64 UR10, c[0x0][0xa08] ;  /* 0x00028200000a7ab9 */ /* 0x000fe20000000a00 */
[----:B------:R-:W-:Y:S01]  /*14000*/  ISETP.NE.AND.EX P0, PT, RZ, UR5, PT, P0 ;  /* 0x00000005ff007c0c */ /* 0x000fe2000bf05300 */
[----:B------:R-:W-:Y:S01]  /*14010*/  ULDC.64 UR4, c[0x0][0xa28] ;  /* 0x00028a0000047ab9 */ /* 0x000fe20000000a00 */
[----:B------:R-:W-:Y:S01]  /*14020*/  ULDC.64 UR8, c[0x0][0xa08] ;  /* 0x0002820000087ab9 */ /* 0x000fe20000000a00 */
[----:B------:R-:W-:Y:S01]  /*14030*/  IMAD.U32 R2, RZ, RZ, UR6 ;  /* 0x00000006ff027e24 */ /* 0x000fe2000f8e00ff */
[----:B0-----:R-:W-:Y:S01]  /*14040*/  CS2R R4, SRZ ;  /* 0x0000000000047805 */ /* 0x001fe2000001ff00 */
[----:B------:R-:W-:Y:S01]  /*14050*/  IMAD.U32 R3, RZ, RZ, UR7 ;  /* 0x00000007ff037e24 */ /* 0x000fe2000f8e00ff */
[----:B------:R-:W0:Y:S07]  /*14060*/  LDC R6, c[0x0][0x404] ;  /* 0x00010100ff067b82 */ /* 0x000e2e0000000800 */
[----:B------:R1:W2:Y:S01]  /*14070*/  @P0 LDG.E R0, desc[UR48][R2.64] ;  /* 0x0000003002000981 */ /* 0x0002a2000c1e1900 */
[----:B------:R-:W-:Y:S01]  /*14080*/  UISETP.NE.U32.AND UP0, UPT, UR4, URZ, UPT ;  /* 0x0000003f0400728c */ /* 0x000fe2000bf05070 */
[----:B------:R-:W-:Y:S01]  /*14090*/  ISETP.NE.U32.AND P1, PT, RZ, UR10, PT ;  /* 0x0000000aff007c0c */ /* 0x000fe2000bf25070 */
[----:B------:R-:W-:-:S02]  /*140a0*/  UIMAD.WIDE UR8, UR45, 0x4, UR8 ;  /* 0x000000042d0878a5 */ /* 0x000fc4000f8e0208 */
[----:B------:R-:W-:Y:S01]  /*140b0*/  UISETP.NE.AND.EX UP0, UPT, UR5, URZ, UPT, UP0 ;  /* 0x0000003f0500728c */ /* 0x000fe2000bf05300 */
[----:B------:R-:W-:Y:S01]  /*140c0*/  ISETP.NE.AND.EX P1, PT, RZ, UR11, PT, P1 ;  /* 0x0000000bff007c0c */ /* 0x000fe2000bf25310 */
[----:B------:R-:W-:Y:S02]  /*140d0*/  ULDC.64 UR10, c[0x0][0xa18] ;  /* 0x00028600000a7ab9 */ /* 0x000fe40000000a00 */
[----:B------:R-:W-:Y:S01]  /*140e0*/  UISETP.NE.U32.AND UP1, UPT, UR10, URZ, UPT ;  /* 0x0000003f0a00728c */ /* 0x000fe2000bf25070 */
[----:B-1----:R-:W-:Y:S02]  /*140f0*/  IMAD.U32 R2, RZ, RZ, UR8 ;  /* 0x00000008ff027e24 */ /* 0x002fe4000f8e00ff */
[----:B------:R-:W-:Y:S01]  /*14100*/  IMAD.U32 R3, RZ, RZ, UR9 ;  /* 0x00000009ff037e24 */ /* 0x000fe2000f8e00ff */
[----:B------:R-:W-:-:S03]  /*14110*/  UISETP.NE.AND.EX UP1, UPT, UR11, URZ, UPT, UP1 ;  /* 0x0000003f0b00728c */ /* 0x000fc6000bf25310 */
[----:B------:R-:W-:Y:S01]  /*14120*/  @UP0 ULDC.64 UR4, c[0x0][0xa28] ;  /* 0x00028a0000040ab9 */ /* 0x000fe20000000a00 */
[----:B------:R-:W-:Y:S01]  /*14130*/  PLOP3.LUT P2, PT, PT, PT, UP0, 0x80, 0x0 ;  /* 0x000000000000781c */ /* 0x000fe20003f4f008 */
[----:B------:R-:W-:Y:S01]  /*14140*/  @UP0 UIMAD.WIDE UR4, UR45, 0x4, UR4 ;  /* 0x000000042d0408a5 */ /* 0x000fe2000f8e0204 */
[----:B------:R1:W5:Y:S01]  /*14150*/  @P1 LDG.E R5, desc[UR48][R2.64] ;  /* 0x0000003002051981 */ /* 0x000362000c1e1900 */
[----:B------:R-:W-:-:S04]  /*14160*/  PLOP3.LUT P4, PT, PT, PT, UP1, 0x80, 0x0 ;  /* 0x000000000000781c */ /* 0x000fc80003f8f018 */
[----:B-1----:R-:W-:Y:S02]  /*14170*/  IMAD.U32 R2, RZ, RZ, UR4 ;  /* 0x00000004ff027e24 */ /* 0x002fe4000f8e00ff */
[----:B------:R-:W-:Y:S01]  /*14180*/  IMAD.U32 R3, RZ, RZ, UR5 ;  /* 0x00000005ff037e24 */ /* 0x000fe2000f8e00ff */
[----:B------:R-:W-:Y:S02]  /*14190*/  @UP1 ULDC.64 UR4, c[0x0][0xa18] ;  /* 0x0002860000041ab9 */ /* 0x000fe40000000a00 */
[----:B------:R-:W-:Y:S02]  /*141a0*/  @UP1 UIMAD.WIDE UR4, UR45, 0x4, UR4 ;  /* 0x000000042d0418a5 */ /* 0x000fe4000f8e0204 */
[----:B------:R1:W5:Y:S04]  /*141b0*/  @P2 LDG.E R4, desc[UR48][R2.64] ;  /* 0x0000003002042981 */ /* 0x000368000c1e1900 */
[----:B-1----:R-:W-:-:S02]  /*141c0*/  IMAD.U32 R2, RZ, RZ, UR4 ;  /* 0x00000004ff027e24 */ /* 0x002fc4000f8e00ff */
[----:B------:R-:W-:Y:S01]  /*141d0*/  IMAD.U32 R3, RZ, RZ, UR5 ;  /* 0x00000005ff037e24 */ /* 0x000fe2000f8e00ff */
[----:B------:R-:W-:Y:S02]  /*141e0*/  ULDC.64 UR4, c[0x0][0xa20] ;  /* 0x0002880000047ab9 */ /* 0x000fe40000000a00 */
[----:B------:R-:W-:-:S04]  /*141f0*/  ISETP.NE.U32.AND P3, PT, RZ, UR4, PT ;  /* 0x00000004ff007c0c */ /* 0x000fc8000bf65070 */
[----:B------:R-:W-:Y:S01]  /*14200*/  ISETP.NE.AND.EX P3, PT, RZ, UR5, PT, P3 ;  /* 0x00000005ff007c0c */ /* 0x000fe2000bf65330 */
[----:B--2---:R1:W-:Y:S02]  /*14210*/  STL [R1+0x28], R0 ;  /* 0x0000280001007387 */ /* 0x0043e40000100800 */
[----:B-1----:R-:W1:Y:S02]  /*14220*/  LDC R0, c[0x0][0x288] ;  /* 0x0000a200ff007b82 */ /* 0x002e640000000800 */
[----:B-1----:R1:W5:Y:S06]  /*14230*/  @P4 LDG.E R0, desc[UR48][R2.64] ;  /* 0x0000003002004981 */ /* 0x00236c000c1e1900 */
[----:B-1----:R-:W1:Y:S02]  /*14240*/  LDC.64 R2, c[0x0][0x3f8] ;  /* 0x0000fe00ff027b82 */ /* 0x002e640000000a00 */
[----:B-1----:R-:W-:-:S06]  /*14250*/  ISETP.NE.U32.AND P2, PT, R2, RZ, PT ;  /* 0x000000ff0200720c */ /* 0x002fcc0003f45070 */
[----:B------:R-:W1:Y:S01]  /*14260*/  LDC R2, c[0x0][0x2e0] ;  /* 0x0000b800ff027b82 */ /* 0x000e620000000800 */
[----:B------:R-:W-:-:S04]  /*14270*/  ISETP.NE.AND.EX P2, PT, R3, RZ, PT, P2 ;  /* 0x000000ff0300720c */ /* 0x000fc80003f45320 */
[----:B0-----:R-:W-:-:S05]  /*14280*/  SEL R6, R6, 0x1, P2 ;  /* 0x0000000106067807 */ /* 0x001fca0001000000 */
[----:B-1----:R-:W-:Y:S01]  /*14290*/  IMAD R6, R6, R2, RZ ;  /* 0x0000000206067224 */ /* 0x002fe200078e02ff */
[----:B------:R-:W-:Y:S06]  /*142a0*/  @P4 BRA `(.L_x_3989) ;  /* 0x0000000000184947 */ /* 0x000fec0003800000 */
[----:B------:R-:W-:Y:S05]  /*142b0*/  @!P0 BRA `(.L_x_3989) ;  /* 0x0000000000148947 */ /* 0x000fea0003800000 */
[----:B------:R-:W-:Y:S02]  /*142c0*/  IMAD.U32 R2, RZ, RZ, UR6 ;  /* 0x00000006ff027e24 */ /* 0x000fe4000f8e00ff */
[----:B------:R-:W-:-:S05]  /*142d0*/  IMAD.U32 R3, RZ, RZ, UR7 ;  /* 0x00000007ff037e24 */ /* 0x000fca000f8e00ff */
[----:B-----5:R-:W2:Y:S04]  /*142e0*/  LDG.E R0, desc[UR48][R2.64] ;  /* 0x0000003002007981 */ /* 0x020ea8000c1e1900 */
[----:B------:R-:W2:Y:S02]  /*142f0*/  LDG.E R2, desc[UR48][R2.64+0x4] ;  /* 0x0000043002027981 */ /* 0x000ea4000c1e1900 */
[----:B--2---:R-:W-:-:S07]  /*14300*/  IMAD.IADD R0, R2, 0x1, -R0 ;  /* 0x0000000102007824 */ /* 0x004fce00078e0a00 */
.L_x_3989:
[----:B-----5:R-:W-:-:S05]  /*14310*/  IMAD.IADD R2, R5, 0x1, R4 ;  /* 0x0000000105027824 */ /* 0x020fca00078e0204 */
[----:B------:R0:W-:Y:S01]  /*14320*/  STL [R1+0x8], R2 ;  /* 0x0000080201007387 */ /* 0x0001e20000100800 */
[----:B------:R-:W-:Y:S05]  /*14330*/  @!P3 BRA `(.L_x_3990) ;  /* 0x000000000018b947 */ /* 0x000fea0003800000 */
[----:B------:R-:W-:Y:S02]  /*14340*/  ULDC.64 UR4, c[0x0][0xa20] ;  /* 0x0002880000047ab9 */ /* 0x000fe40000000a00 */
[----:B------:R-:W-:-:S06]  /*14350*/  UIMAD.WIDE UR4, UR45, 0x4, UR4 ;  /* 0x000000042d0478a5 */ /* 0x000fcc000f8e0204 */
[----:B------:R-:W-:Y:S02]  /*14360*/  IMAD.U32 R6, RZ, RZ, UR4 ;  /* 0x00000004ff067e24 */ /* 0x000fe4000f8e00ff */
[----:B------:R-:W-:-:S05]  /*14370*/  IMAD.U32 R7, RZ, RZ, UR5 ;  /* 0x00000005ff077e24 */ /* 0x000fca000f8e00ff */
[----:B------:R1:W5:Y:S01]  /*14380*/  LDG.E R6, desc[UR48][R6.64] ;  /* 0x0000003006067981 */ /* 0x000362000c1e1900 */
[----:B------:R-:W-:Y:S05]  /*14390*/  BRA `(.L_x_3991) ;  /* 0x0000000000187947 */ /* 0x000fea0003800000 */
.L_x_3990:
[----:B------:R-:W-:Y:S05]  /*143a0*/  @!P1 BRA `(.L_x_3991) ;  /* 0x0000000000149947 */ /* 0x000fea0003800000 */
[----:B0-----:R-:W-:Y:S02]  /*143b0*/  IMAD.U32 R2, RZ, RZ, UR8 ;  /* 0x00000008ff027e24 */ /* 0x001fe4000f8e00ff */
[----:B------:R-:W-:-:S05]  /*143c0*/  IMAD.U32 R3, RZ, RZ, UR9 ;  /* 0x00000009ff037e24 */ /* 0x000fca000f8e00ff */
[----:B------:R-:W2:Y:S04]  /*143d0*/  LDG.E R6, desc[UR48][R2.64] ;  /* 0x0000003002067981 */ /* 0x000ea8000c1e1900 */
[----:B------:R-:W2:Y:S02]  /*143e0*/  LDG.E R2, desc[UR48][R2.64+0x4] ;  /* 0x0000043002027981 */ /* 0x000ea4000c1e1900 */
[----:B--2---:R-:W-:-:S07]  /*143f0*/  IMAD.IADD R6, R2, 0x1, -R6 ;  /* 0x0000000102067824 */ /* 0x004fce00078e0a06 */
.L_x_3991:
[----:B------:R-:W1:Y:S01]  /*14400*/  LDL R9, [R1+0x14] ;  /* 0x0000140001097983 */ /* 0x000e620000100800 */
[----:B0-----:R-:W0:Y:S01]  /*14410*/  LDC.64 R2, c[0x0][0x9e0] ;  /* 0x00027800ff027b82 */ /* 0x001e220000000a00 */
[----:B-----5:R-:W-:Y:S01]  /*14420*/  IMAD.IADD R6, R6, 0x1, -R4 ;  /* 0x0000000106067824 */ /* 0x020fe200078e0a04 */
[----:B0-----:R-:W-:Y:S02]  /*14430*/  ISETP.GE.AND P1, PT, R3, 0x1, PT ;  /* 0x000000010300780c */ /* 0x001fe40003f26270 */
[----:B-1----:R-:W-:-:S04]  /*14440*/  LEA R7, R9, 0x80, 0x7 ;  /* 0x0000008009077811 */ /* 0x002fc800078e38ff */
        /* <DEDUP_REMOVED lines=13> */
.L_x_3993:
[----:B------:R-:W-:-:S13]  /*14520*/  ISETP.NE.AND P0, PT, R3, 0x1, PT ;  /* 0x000000010300780c */ /* 0x000fda0003f05270 */
[----:B------:R-:W0:Y:S02]  /*14530*/  @P0 LDC.64 R4, c[0x0][0x9e8] ;  /* 0x00027a00ff040b82 */ /* 0x000e240000000a00 */
[----:B0-----:R-:W-:-:S05]  /*14540*/  @P0 IMAD.HI.U32 R4, R8, R4, RZ ;  /* 0x0000000408040227 */ /* 0x001fca00078e00ff */
[----:B------:R-:W-:-:S07]  /*14550*/  @P0 SHF.R.U32.HI R8, RZ, R5, R4 ;  /* 0x00000005ff080219 */ /* 0x000fce0000011604 */
.L_x_3994:
[----:B------:R-:W-:-:S05]  /*14560*/  IMAD R8, R8, R3, R3 ;  /* 0x0000000308087224 */ /* 0x000fca00078e0203 */
[----:B------:R-:W-:-:S07]  /*14570*/  VIMNMX R2, R2, R8, PT ;  /* 0x0000000802027248 */ /* 0x000fce0003fe0100 */
.L_x_3992:
        /* <DEDUP_REMOVED lines=12> */
[----:B------:R-:W-:-:S04]  /*14640*/  VIADD R0, R2, -UR4 ;  /* 0x8000000402007c36 */ /* 0x000fc80008000000 */
[----:B------:R0:W-:Y:S01]  /*14650*/  STL [R1+0x18], R7 ;  /* 0x0000180701007387 */ /* 0x0001e20000100800 */
        /* <DEDUP_REMOVED lines=10> */
.L_x_3996:
[----:B------:R-:W-:-:S13]  /*14700*/  ISETP.NE.AND P0, PT, R3, 0x1, PT ;  /* 0x000000010300780c */ /* 0x000fda0003f05270 */
[----:B------:R-:W1:Y:S02]  /*14710*/  @P0 LDC.64 R4, c[0x0][0x9e8] ;  /* 0x00027a00ff040b82 */ /* 0x000e640000000a00 */
[----:B-1----:R-:W-:-:S05]  /*14720*/  @P0 IMAD.HI.U32 R4, R2, R4, RZ ;  /* 0x0000000402040227 */ /* 0x002fca00078e00ff */
[----:B------:R-:W-:-:S07]  /*14730*/  @P0 SHF.R.U32.HI R2, RZ, R5, R4 ;  /* 0x00000005ff020219 */ /* 0x000fce0000011604 */
.L_x_3997:
[----:B------:R-:W-:-:S05]  /*14740*/  IMAD R2, R2, R3, RZ ;  /* 0x0000000302027224 */ /* 0x000fca00078e02ff */
[----:B------:R-:W-:-:S07]  /*14750*/  VIMNMX R0, R0, R2, !PT ;  /* 0x0000000200007248 */ /* 0x000fce0007fe0100 */
.L_x_3995:
        /* <DEDUP_REMOVED lines=12> */
[----:B------:R-:W1:Y:S01]  /*14820*/  S2R R3, SR_LANEID ;  /* 0x0000000000037919 */ /* 0x000e620000000000 */
[----:B------:R-:W-:Y:S02]  /*14830*/  VOTEU.ANY UR4, UPT, PT ;  /* 0x0000000000047886 */ /* 0x000fe400038e0100 */
[----:B------:R-:W1:Y:S08]  /*14840*/  FLO.U32 R0, UR4 ;  /* 0x0000000400007d00 */ /* 0x000e7000080e0000 */
[----:B------:R-:W2:Y:S01]  /*14850*/  POPC R4, UR4 ;  /* 0x0000000400047d09 */ /* 0x000ea20008000000 */
[----:B-1----:R-:W-:-:S02]  /*14860*/  ISETP.EQ.U32.AND P0, PT, R0, R3, PT ;  /* 0x000000030000720c */ /* 0x002fc40003f02070 */
[----:B------:R-:W2:Y:S11]  /*14870*/  LDC.64 R2, c[0x0][0xc38] ;  /* 0x00030e00ff027b82 */ /* 0x000eb60000000a00 */
[----:B--2---:R-:W2:Y:S01]  /*14880*/  @P0 ATOMG.E.ADD.STRONG.GPU PT, R3, desc[UR48][R2.64], R4 ;  /* 0x00000004020309a8 */ /* 0x004ea200081ee1f0 */
[----:B------:R-:W1:Y:S02]  /*14890*/  S2R R5, SR_LTMASK ;  /* 0x0000000000057919 */ /* 0x000e640000003900 */
[----:B-1----:R-:W-:-:S06]  /*148a0*/  LOP3.LUT R5, R5, UR4, RZ, 0xc0, !PT ;  /* 0x0000000405057c12 */ /* 0x002fcc000f8ec0ff */
[----:B------:R-:W1:Y:S01]  /*148b0*/  POPC R5, R5 ;  /* 0x0000000500057309 */ /* 0x000e620000000000 */
[----:B--2---:R-:W1:Y:S02]  /*148c0*/  SHFL.IDX PT, R0, R3, R0, 0x1f ;  /* 0x00001f0003007589 */ /* 0x004e6400000e0000 */
[----:B-1----:R-:W-:-:S05]  /*148d0*/  IADD3 R0, R0, UR43, R5 ;  /* 0x0000002b00007c10 */ /* 0x002fca000fffe005 */
[----:B------:R1:W-:Y:S01]  /*148e0*/  STL [R1+0x10], R0 ;  /* 0x0000100001007387 */ /* 0x0003e20000100800 */
[----:B------:R-:W-:Y:S05]  /*148f0*/  BRA `(.L_x_4000) ;  /* 0x0000003000047947 */ /* 0x000fea0003800000 */
.L_x_3999:
        /* <DEDUP_REMOVED lines=15> */
[----:B0-----:R-:W-:-:S02]  /*149f0*/  IMAD.U32 R7, RZ, RZ, UR9 ;  /* 0x00000009ff077e24 */ /* 0x001fc4000f8e00ff */
[----:B------:R-:W-:Y:S02]  /*14a00*/  IMAD.U32 R10, RZ, RZ, UR4 ;  /* 0x00000004ff0a7e24 */ /* 0x000fe4000f8e00ff */
[----:B------:R-:W-:Y:S02]  /*14a10*/  IMAD.U32 R11, RZ, RZ, UR5 ;  /* 0x00000005ff0b7e24 */ /* 0x000fe4000f8e00ff */
[----:B------:R-:W-:Y:S02]  /*14a20*/  IMAD.MOV.U32 R8, RZ, RZ, 0x70 ;  /* 0x00000070ff087424 */ /* 0x000fe400078e00ff */
[----:B------:R-:W-:Y:S02]  /*14a30*/  IMAD.MOV.U32 R12, RZ, RZ, 0x1 ;  /* 0x00000001ff0c7424 */ /* 0x000fe400078e00ff */
[----:B------:R-:W-:-:S07]  /*14a40*/  IMAD.MOV.U32 R13, RZ, RZ, RZ ;  /* 0x000000ffff0d7224 */ /* 0x000fce00078e00ff */
[----:B------:R-:W-:-:S07]  /*14a50*/  LEPC R20, `(.L_x_4001) ;  /* 0x000000001014794e */ /* 0x000fce0000000000 */
[----:B-1----:R-:W-:Y:S05]  /*14a60*/  CALL.ABS.NOINC R2 ;  /* 0x0000000002007343 */ /* 0x002fea0003c00000 */
.L_x_4001:
        /* <DEDUP_REMOVED lines=24> */
.L_x_4002:
        /* <DEDUP_REMOVED lines=20> */
.L_x_4003:
        /* <DEDUP_REMOVED lines=18> */
.L_x_4004:
[----:B------:R-:W2:Y:S01]  /*14e50*/  LDC R0, c[0x0][0x428] ;  /* 0x00010a00ff007b82 */ /* 0x000ea20000000800 */
[----:B------:R-:W-:Y:S01]  /*14e60*/  ULDC.64 UR4, c[0x0][0x9f8] ;  /* 0x00027e0000047ab9 */ /* 0x000fe20000000a00 */
[----:B------:R-:W3:Y:S01]  /*14e70*/  LDL.LU R6, [R1+0x28] ;  /* 0x0000280001067983 */ /* 0x000ee20000300800 */
[----:B------:R-:W-:Y:S01]  /*14e80*/  IMAD.U32 R17, RZ, RZ, UR38 ;  /* 0x00000026ff117e24 */ /* 0x000fe2000f8e00ff */
[----:B------:R-:W-:Y:S01]  /*14e90*/  ULDC.64 UR6, c[0x0][0xa08] ;  /* 0x0002820000067ab9 */ /* 0x000fe20000000a00 */
[----:B--2---:R-:W-:Y:S01]  /*14ea0*/  ISETP.NE.AND P0, PT, R0, 0x1, PT ;  /* 0x000000010000780c */ /* 0x004fe20003f05270 */
[----:B------:R-:W-:Y:S01]  /*14eb0*/  UISETP.NE.U32.AND UP0, UPT, UR4, URZ, UPT ;  /* 0x0000003f0400728c */ /* 0x000fe2000bf05070 */
[----:B------:R-:W3:Y:S01]  /*14ec0*/  LDL.LU R5, [R1+0x14] ;  /* 0x0000140001057983 */ /* 0x000ee20000300800 */
[----:B------:R-:W-:Y:S02]  /*14ed0*/  IMAD.U32 R20, RZ, RZ, UR45 ;  /* 0x0000002dff147e24 */ /* 0x000fe4000f8e00ff */
[----:B------:R-:W-:Y:S01]  /*14ee0*/  UISETP.NE.AND.EX UP0, UPT, UR5, URZ, UPT, UP0 ;  /* 0x0000003f0500728c */ /* 0x000fe2000bf05300 */
[----:B------:R-:W2:Y:S07]  /*14ef0*/  S2R R4, SR_TID.X ;  /* 0x0000000000047919 */ /* 0x000eae0000002100 */
[----:B-1----:R-:W1:Y:S03]  /*14f00*/  @P0 LDC R2, c[0x0][0x42c] ;  /* 0x00010b00ff020b82 */ /* 0x002e660000000800 */
[----:B------:R-:W-:-:S02]  /*14f10*/  @UP0 ULDC.64 UR4, c[0x0][0x9f8] ;  /* 0x00027e0000040ab9 */ /* 0x000fc40000000a00 */
[----:B------:R-:W-:-:S03]  /*14f20*/  @UP0 UIMAD.WIDE UR4, UR45, 0x4, UR4 ;  /* 0x000000042d0408a5 */ /* 0x000fc6000f8e0204 */
[----:B------:R-:W4:Y:S03]  /*14f30*/  @P0 LDC R0, c[0x0][0x430] ;  /* 0x00010c00ff000b82 */ /* 0x000f260000000800 */
[----:B------:R-:W-:Y:S02]  /*14f40*/  IMAD.U32 R3, RZ, RZ, UR5 ;  /* 0x00000005ff037e24 */ /* 0x000fe4000f8e00ff */
[----:B-1----:R-:W-:Y:S01]  /*14f50*/  @P0 IMAD.HI.U32 R2, R2, UR38, RZ ;  /* 0x0000002602020c27 */ /* 0x002fe2000f8e00ff */
[----:B--2---:R-:W-:-:S04]  /*14f60*/  LOP3.LUT R10, R4, 0x7f, RZ, 0xc0, !PT ;  /* 0x0000007f040a7812 */ /* 0x004fc800078ec0ff */
[----:B----4-:R-:W-:Y:S01]  /*14f70*/  @P0 SHF.R.U32.HI R17, RZ, R0, R2 ;  /* 0x00000000ff110219 */ /* 0x010fe20000011602 */
[----:B------:R-:W-:Y:S01]  /*14f80*/  IMAD.U32 R2, RZ, RZ, UR4 ;  /* 0x00000004ff027e24 */ /* 0x000fe2000f8e00ff */
[----:B------:R-:W-:Y:S01]  /*14f90*/  PLOP3.LUT P0, PT, PT, PT, UP0, 0x80, 0x0 ;  /* 0x000000000000781c */ /* 0x000fe20003f0f008 */
[----:B------:R-:W-:-:S12]  /*14fa0*/  ULDC.64 UR4, c[0x0][0xa00] ;  /* 0x0002800000047ab9 */ /* 0x000fd80000000a00 */
[----:B------:R1:W2:Y:S01]  /*14fb0*/  @P0 LDG.E R20, desc[UR48][R2.64] ;  /* 0x0000003002140981 */ /* 0x0002a2000c1e1900 */
        /* <DEDUP_REMOVED lines=9> */
[----:B-1----:R-:W1:Y:S01]  /*15050*/  LDC.64 R2, c[0x0][0x3f8] ;  /* 0x0000fe00ff027b82 */ /* 0x002e620000000a00 */
        /* <DEDUP_REMOVED lines=8> */
[----:B-1----:R-:W-:Y:S01]  /*150e0*/  LOP3.LUT P0, RZ, R2, UR6, RZ, 0xfc, !PT ;  /* 0x0000000602ff7c12 */ /* 0x002fe2000f80fcff */
[----:B------:R-:W-:-:S03]  /*150f0*/  UMOV UR6, 0xffffffff ;  /* 0xffffffff00067882 */ /* 0x000fc60000000000 */
[----:B------:R-:W-:Y:S01]  /*15100*/  LOP3.LUT P0, RZ, R3, UR7, RZ, 0xfc, P0 ;  /* 0x0000000703ff7c12 */ /* 0x000fe2000800fcff */
[----:B---3--:R-:W-:-:S05]  /*15110*/  IMAD R5, R5, 0x80, R6 ;  /* 0x0000008005057824 */ /* 0x008fca00078e0206 */
[----:B------:R-:W-:-:S13]  /*15120*/  R2UR UR37, R5 ;  /* 0x00000000052572ca */ /* 0x000fda00000e0000 */
[----:B------:R-:W-:Y:S01]  /*15130*/  UMOV UR9, UR37 ;  /* 0x0000002500097c82 */ /* 0x000fe20008000000 */
[----:B------:R-:W-:Y:S01]  /*15140*/  UMOV UR13, UR37 ;  /* 0x00000025000d7c82 */ /* 0x000fe20008000000 */
[----:B------:R1:W-:Y:S01]  /*15150*/  @!UP1 UTMAPF.L2.4D [UR36], [UR4] ;  /* 0x00000024040095b8 */ /* 0x0003e20008018000 */
[----:B------:R1:W-:Y:S01]  /*15160*/  @!UP1 UTMAPF.L2.4D [UR8], [UR4] ;  /* 0x00000008040095b8 */ /* 0x0003e20008018000 */
[----:B------:R1:W-:Y:S01]  /*15170*/  @!UP1 UTMAPF.L2.4D [UR12], [UR4] ;  /* 0x0000000c040095b8 */ /* 0x0003e20008018000 */
[----:B--2---:R-:W-:Y:S02]  /*15180*/  SHF.R.S32.HI R21, RZ, 0x1f, R20 ;  /* 0x0000001fff157819 */ /* 0x004fe40000011414 */
[----:B------:R-:W-:Y:S01]  /*15190*/  SEL R0, R20, RZ, !P0 ;  /* 0x000000ff14007207 */ /* 0x000fe20004000000 */
[----:B-1----:R-:W-:Y:S06]  /*151a0*/  BRA.DIV UR6, `(.L_x_4005) ;  /* 0x0000003a06d47947 */ /* 0x002fec000b800000 */
[----:B------:R1:W2:Y:S02]  /*151b0*/  SHFL.IDX PT, R14, R4, RZ, 0x1f ;  /* 0x00001fff040e7589 */ /* 0x0002a400000e0000 */
.L_x_4077:
        /* <DEDUP_REMOVED lines=8> */
.L_x_4080:
[----:B------:R-:W-:Y:S05]  /*15240*/  @!P6 BRA `(.L_x_4008) ;  /* 0x00000004007ce947 */ /* 0x000fea0003800000 */
[----:B------:R-:W-:-:S04]  /*15250*/  ISETP.NE.U32.AND P0, PT, R2, RZ, PT ;  /* 0x000000ff0200720c */ /* 0x000fc80003f05070 */
[----:B------:R-:W-:-:S13]  /*15260*/  ISETP.NE.AND.EX P0, PT, R3, RZ, PT, P0 ;  /* 0x000000ff0300720c */ /* 0x000fda0003f05300 */
[----:B------:R-:W-:Y:S05]  /*15270*/  @!P0 BRA `(.L_x_4009) ;  /* 0x0000000000488947 */ /* 0x000fea0003800000 */
[----:B------:R-:W1:Y:S01]  /*15280*/  LDC R9, c[0x0][0x41c] ;  /* 0x00010700ff097b82 */ /* 0x000e620000000800 */
[----:B------:R-:W-:Y:S01]  /*15290*/  IMAD.MOV.U32 R0, RZ, RZ, R4 ;  /* 0x000000ffff007224 */ /* 0x000fe200078e0004 */
[----:B------:R-:W-:Y:S01]  /*152a0*/  ULDC.64 UR4, c[0x0][0x408] ;  /* 0x0001020000047ab9 */ /* 0x000fe20000000a00 */
[----:B-1----:R-:W-:-:S13]  /*152b0*/  ISETP.NE.AND P0, PT, R9, 0x1, PT ;  /* 0x000000010900780c */ /* 0x002fda0003f05270 */
[----:B0-----:R-:W0:Y:S02]  /*152c0*/  @P0 LDC.64 R6, c[0x0][0x420] ;  /* 0x00010800ff060b82 */ /* 0x001e240000000a00 */
        /* <DEDUP_REMOVED lines=13> */
.L_x_4009:
[----:B-1----:R-:W-:Y:S02]  /*153a0*/  LEA R2, R18, UR41, 0x3 ;  /* 0x0000002912027c11 */ /* 0x002fe4000f8e18ff */
[----:B------:R-:W-:Y:S02]  /*153b0*/  SHF.L.U32 R6, R19, 0x1f, RZ ;  /* 0x0000001f13067819 */ /* 0x000fe400000006ff */
[----:B------:R-:W-:Y:S02]  /*153c0*/  ISETP.NE.AND P0, PT, R10, RZ, PT ;  /* 0x000000ff0a00720c */ /* 0x000fe40003f05270 */
[----:B------:R-:W1:Y:S02]  /*153d0*/  SYNCS.PHASECHK.TRANS64.TRYWAIT P2, [R2+URZ+0x2a880], R6 ;  /* 0x02a88006020075a7 */ /* 0x000e64000804017f */
[----:B-1----:R-:W-:Y:S09]  /*153e0*/  @!P2 BRA `(.L_x_4010) ;  /* 0x000000380084a947 */ /* 0x002ff20003800000 */
.L_x_4081:
        /* <DEDUP_REMOVED lines=8> */
.L_x_4011:
[----:B0-----:R-:W2:Y:S01]  /*15470*/  LDL R7, [R1+0x8] ;  /* 0x0000080001077983 */ /* 0x001ea20000100800 */
        /* <DEDUP_REMOVED lines=19> */
[----:B0-----:R-:W-:Y:S01]  /*155b0*/  UMOV UR8, UR14 ;  /* 0x0000000e00087c82 */ /* 0x001fe20008000000 */
[----:B------:R-:W-:Y:S01]  /*155c0*/  UMOV UR10, UR16 ;  /* 0x00000010000a7c82 */ /* 0x000fe20008000000 */
[----:B------:R-:W-:Y:S01]  /*155d0*/  UMOV UR14, 0x80 ;  /* 0x00000080000e7882 */ /* 0x000fe20000000000 */
[----:B------:R0:W-:Y:S02]  /*155e0*/  UTMALDG.4D [UR8], [UR4], desc[UR6] ;  /* 0x00000608040075b4 */ /* 0x0001e40008019000 */
[----:B0-----:R-:W-:Y:S01]  /*155f0*/  UMOV UR8, UR15 ;  /* 0x0000000f00087c82 */ /* 0x001fe20008000000 */
[----:B------:R-:W-:Y:S02]  /*15600*/  UMOV UR10, UR14 ;  /* 0x0000000e000a7c82 */ /* 0x000fe40008000000 */
[----:B------:R0:W-:Y:S01]  /*15610*/  UTMALDG.4D [UR8], [UR4], desc[UR6] ;  /* 0x00000608040075b4 */ /* 0x0001e20008019000 */
[----:B------:R-:W2:Y:S02]  /*15620*/  SYNCS.PHASECHK.TRANS64.TRYWAIT P2, [R2+URZ+0x2a840], R6 ;  /* 0x02a84006020075a7 */ /* 0x000ea4000804017f */
[----:B0-2---:R-:W-:Y:S05]  /*15630*/  @!P2 BRA `(.L_x_4012) ;  /* 0x000000380004a947 */ /* 0x005fea0003800000 */
.L_x_4082:
        /* <DEDUP_REMOVED lines=8> */
.L_x_4013:
        /* <DEDUP_REMOVED lines=24> */
.L_x_4008:
        /* <DEDUP_REMOVED lines=10> */
[----:B01----:R-:W-:Y:S01]  /*158e0*/  @P0 IMAD.MOV.U32 R2, RZ, RZ, 0x6000 ;  /* 0x00006000ff020424 */ /* 0x003fe200078e00ff */
        /* <DEDUP_REMOVED lines=20> */
.L_x_4006:
        /* <DEDUP_REMOVED lines=10> */
.L_x_4083:
[----:B------:R-:W-:Y:S05]  /*15ad0*/  BSYNC B0 ;  /* 0x0000000000007941 */ /* 0x000fea0003800000 */
.L_x_4014:
[----:B--2---:R-:W2:Y:S04]  /*15ae0*/  LDL.LU R3, [R1+0x18] ;  /* 0x0000180001037983 */ /* 0x004ea80000300800 */
[----:B-1----:R-:W3:Y:S01]  /*15af0*/  LDL R4, [R1+0x4] ;  /* 0x0000040001047983 */ /* 0x002ee20000100800 */
[----:B--2---:R-:W-:-:S05]  /*15b00*/  VIADD R3, R3, 0xfffffffe ;  /* 0xfffffffe03037836 */ /* 0x004fca0000000000 */
[----:B---3--:R-:W-:-:S13]  /*15b10*/  ISETP.GE.AND P0, PT, R3, R4, PT ;  /* 0x000000040300720c */ /* 0x008fda0003f06270 */
[----:B------:R-:W-:Y:S05]  /*15b20*/  @!P0 BRA `(.L_x_4016) ;  /* 0x0000001000f48947 */ /* 0x000fea0003800000 */
[----:B------:R-:W-:Y:S02]  /*15b30*/  IMAD.MOV.U32 R2, RZ, RZ, R18 ;  /* 0x000000ffff027224 */ /* 0x000fe400078e0012 */
[----:B------:R-:W-:-:S07]  /*15b40*/  IMAD.MOV.U32 R8, RZ, RZ, R19 ;  /* 0x000000ffff087224 */ /* 0x000fce00078e0013 */
.L_x_4040:
[----:B------:R-:W-:Y:S01]  /*15b50*/  VIADD R18, R2, 0x1 ;  /* 0x0000000102127836 */ /* 0x000fe20000000000 */
[----:B------:R-:W-:Y:S05]  /*15b60*/  YIELD ;  /* 0x0000000000007946 */ /* 0x000fea0003800000 */
[----:B------:R-:W-:Y:S01]  /*15b70*/  ISETP.NE.AND P0, PT, R18, 0x2, PT ;  /* 0x000000021200780c */ /* 0x000fe20003f05270 */
[----:B------:R-:W-:Y:S03]  /*15b80*/  BSSY B0, `(.L_x_4017) ;  /* 0x00000a5000007945 */ /* 0x000fe60003800000 */
[----:B------:R-:W-:-:S02]  /*15b90*/  SEL R19, RZ, 0x1, P0 ;  /* 0x00000001ff137807 */ /* 0x000fc40000000000 */
[----:B------:R-:W-:Y:S02]  /*15ba0*/  SEL R18, R18, RZ, P0 ;  /* 0x000000ff12127207 */ /* 0x000fe40000000000 */
[----:B------:R-:W-:Y:S01]  /*15bb0*/  LOP3.LUT R19, R8, R19, RZ, 0x3c, !PT ;  /* 0x0000001308137212 */ /* 0x000fe200078e3cff */
[----:B------:R-:W-:Y:S06]  /*15bc0*/  @!P6 BRA `(.L_x_4018) ;  /* 0x000000080080e947 */ /* 0x000fec0003800000 */
[----:B------:R-:W-:Y:S01]  /*15bd0*/  ULDC.64 UR4, c[0x0][0x3f8] ;  /* 0x0000fe0000047ab9 */ /* 0x000fe20000000a00 */
[----:B------:R-:W-:Y:S01]  /*15be0*/  IMAD.MOV.U32 R9, RZ, RZ, R3 ;  /* 0x000000ffff097224 */ /* 0x000fe200078e0003 */
[----:B------:R-:W-:-:S04]  /*15bf0*/  ISETP.NE.U32.AND P0, PT, RZ, UR4, PT ;  /* 0x00000004ff007c0c */ /* 0x000fc8000bf05070 */
[----:B------:R-:W-:-:S13]  /*15c00*/  ISETP.NE.AND.EX P0, PT, RZ, UR5, PT, P0 ;  /* 0x00000005ff007c0c */ /* 0x000fda000bf05300 */
[----:B------:R-:W-:Y:S05]  /*15c10*/  @!P0 BRA `(.L_x_4019) ;  /* 0x0000000000448947 */ /* 0x000fea0003800000 */
[----:B------:R-:W1:Y:S01]  /*15c20*/  LDC R6, c[0x0][0x41c] ;  /* 0x00010700ff067b82 */ /* 0x000e620000000800 */
[----:B------:R-:W-:Y:S01]  /*15c30*/  ULDC.64 UR6, c[0x0][0x408] ;  /* 0x0001020000067ab9 */ /* 0x000fe20000000a00 */
[----:B-1----:R-:W-:-:S13]  /*15c40*/  ISETP.NE.AND P0, PT, R6, 0x1, PT ;  /* 0x000000010600780c */ /* 0x002fda0003f05270 */
[----:B------:R-:W1:Y:S02]  /*15c50*/  @P0 LDC.64 R4, c[0x0][0x420] ;  /* 0x00010800ff040b82 */ /* 0x000e640000000a00 */
[----:B-1----:R-:W-:-:S04]  /*15c60*/  @P0 IMAD.HI.U32 R0, R3, R4, RZ ;  /* 0x0000000403000227 */ /* 0x002fc800078e00ff */
[----:B------:R-:W-:Y:S01]  /*15c70*/  IMAD.MOV.U32 R4, RZ, RZ, R3 ;  /* 0x000000ffff047224 */ /* 0x000fe200078e0003 */
[----:B------:R-:W-:Y:S01]  /*15c80*/  @P0 SHF.R.U32.HI R4, RZ, R5, R0 ;  /* 0x00000005ff040219 */ /* 0x000fe20000011600 */
[----:B------:R-:W-:-:S03]  /*15c90*/  IMAD R0, R21, UR6, RZ ;  /* 0x0000000615007c24 */ /* 0x000fc6000f8e02ff */
[--C-:B------:R-:W-:Y:S01]  /*15ca0*/  SHF.R.S32.HI R5, RZ, 0x1f, R4.reuse ;  /* 0x0000001fff057819 */ /* 0x100fe20000011404 */
[----:B------:R-:W-:Y:S02]  /*15cb0*/  IMAD.MOV R9, RZ, RZ, -R4 ;  /* 0x000000ffff097224 */ /* 0x000fe400078e0a04 */
[C---:B------:R-:W-:Y:S02]  /*15cc0*/  IMAD R0, R20.reuse, UR7, R0 ;  /* 0x0000000714007c24 */ /* 0x040fe4000f8e0200 */
[----:B------:R-:W-:-:S04]  /*15cd0*/  IMAD.WIDE.U32 R4, R20, UR6, R4 ;  /* 0x0000000614047c25 */ /* 0x000fc8000f8e0004 */
[----:B------:R-:W-:Y:S01]  /*15ce0*/  IMAD R9, R6, R9, R3 ;  /* 0x0000000906097224 */ /* 0x000fe200078e0203 */
[----:B------:R-:W-:Y:S01]  /*15cf0*/  LEA R6, P0, R4, UR4, 0x2 ;  /* 0x0000000404067c11 */ /* 0x000fe2000f8010ff */
[----:B------:R-:W-:-:S05]  /*15d00*/  IMAD.IADD R0, R0, 0x1, R5 ;  /* 0x0000000100007824 */ /* 0x000fca00078e0205 */
[----:B0-----:R-:W-:-:S05]  /*15d10*/  LEA.HI.X R7, R4, UR5, R0, 0x2, P0 ;  /* 0x0000000504077c11 */ /* 0x001fca00080f1400 */
[----:B------:R1:W5:Y:S02]  /*15d20*/  LDG.E R0, desc[UR48][R6.64] ;  /* 0x0000003006007981 */ /* 0x000364000c1e1900 */
.L_x_4019:
        /* <DEDUP_REMOVED lines=8> */
.L_x_4084:
[----:B------:R-:W-:Y:S05]  /*15db0*/  BSYNC B1 ;  /* 0x0000000000017941 */ /* 0x000fea0003800000 */
.L_x_4020:
        /* <DEDUP_REMOVED lines=9> */
.L_x_4023:
[----:B------:R-:W-:Y:S05]  /*15e50*/  BSYNC B1 ;  /* 0x0000000000017941 */ /* 0x000fea0003800000 */
.L_x_4022:
[----:B0-----:R-:W2:Y:S01]  /*15e60*/  LDL R7, [R1+0x8] ;  /* 0x0000080001077983 */ /* 0x001ea20000100800 */
        /* <DEDUP_REMOVED lines=10> */
[----:B------:R-:W-:Y:S02]  /*15f10*/  VIADD R10, R4, 0xc400 ;  /* 0x0000c400040a7836 */ /* 0x000fe40000000000 */
[----:B--2---:R-:W-:Y:S02]  /*15f20*/  IMAD R9, R9, 0x80, R7 ;  /* 0x0000008009097824 */ /* 0x004fe400078e0207 */
[----:B------:R-:W-:-:S07]  /*15f30*/  VIADD R7, R6, 0x2a870 ;  /* 0x0002a87006077836 */ /* 0x000fce0000000000 */
.L_x_4024:
        /* <DEDUP_REMOVED lines=8> */
[----:B0-----:R-:W-:Y:S05]  /*15fc0*/  @P0 BRA.U.ANY `(.L_x_4024) ;  /* 0xfffffffd00dc0947 */ /* 0x001fea000393ffff */
[----:B------:R-:W-:Y:S01]  /*15fd0*/  IMAD.MOV.U32 R13, RZ, RZ, 0x40 ;  /* 0x00000040ff0d7424 */ /* 0x000fe200078e00ff */
[----:B------:R-:W-:Y:S01]  /*15fe0*/  R2UR UR12, R17 ;  /* 0x00000000110c72ca */ /* 0x000fe200000e0000 */
[----:B------:R-:W-:Y:S01]  /*15ff0*/  VIADD R10, R4, 0xe400 ;  /* 0x0000e400040a7836 */ /* 0x000fe20000000000 */
[----:B------:R-:W-:Y:S01]  /*16000*/  PLOP3.LUT P0, PT, PT, PT, PT, 0x80, 0x0 ;  /* 0x000000000000781c */ /* 0x000fe20003f0f070 */
[----:B------:R-:W-:Y:S01]  /*16010*/  UMOV UR6, 0x0 ;  /* 0x0000000000067882 */ /* 0x000fe20000000000 */
[----:B------:R-:W-:Y:S01]  /*16020*/  R2UR UR10, R13 ;  /* 0x000000000d0a72ca */ /* 0x000fe200000e0000 */
[----:B------:R-:W-:-:S14]  /*16030*/  UMOV UR7, 0x14f00000 ;  /* 0x14f0000000077882 */ /* 0x000fdc0000000000 */
.L_x_4025:
        /* <DEDUP_REMOVED lines=16> */
.L_x_4026:
        /* <DEDUP_REMOVED lines=9> */
[----:B------:R-:W0:Y:S01]  /*161d0*/  SYNCS.PHASECHK.TRANS64.TRYWAIT P0, [R6+URZ+0x2a840], R5 ;  /* 0x02a84005060075a7 */ /* 0x000e22000800017f */
[----:B------:R-:W-:Y:S04]  /*161e0*/  BSSY B1, `(.L_x_4027) ;  /* 0x0000002000017945 */ /* 0x000fe80003800000 */
[----:B0-----:R-:W-:Y:S05]  /*161f0*/  @!P0 BRA `(.L_x_4028) ;  /* 0x0000002c00548947 */ /* 0x001fea0003800000 */
.L_x_4085:
[----:B------:R-:W-:Y:S05]  /*16200*/  BSYNC B1 ;  /* 0x0000000000017941 */ /* 0x000fea0003800000 */
.L_x_4027:
[----:B------:R-:W-:Y:S01]  /*16210*/  BSSY B1, `(.L_x_4029) ;  /* 0x000000b000017945 */ /* 0x000fe20003800000 */
[----:B------:R-:W-:Y:S02]  /*16220*/  IMAD.MOV.U32 R10, RZ, RZ, 0x0 ;  /* 0x00000000ff0a7424 */ /* 0x000fe400078e00ff */
[----:B------:R-:W-:Y:S01]  /*16230*/  IMAD.MOV.U32 R11, RZ, RZ, 0x14f00000 ;  /* 0x14f00000ff0b7424 */ /* 0x000fe200078e00ff */
[----:B------:R-:W-:Y:S06]  /*16240*/  @P2 BRA `(.L_x_4030) ;  /* 0x00000000001c2947 */ /* 0x000fec0003800000 */
[----:B------:R-:W2:Y:S01]  /*16250*/  S2R R7, SR_TID.X ;  /* 0x0000000000077919 */ /* 0x000ea20000002100 */
[----:B01----:R-:W-:-:S04]  /*16260*/  IMAD.MOV.U32 R5, RZ, RZ, 0x6000 ;  /* 0x00006000ff057424 */ /* 0x003fc800078e00ff */
[----:B------:R3:W-:Y:S01]  /*16270*/  SYNCS.ARRIVE.TRANS64 RZ, [R6+URZ+0x2a830], R5 ;  /* 0x02a8300506ff79a7 */ /* 0x0007e2000800003f */
[----:B--2---:R-:W-:-:S04]  /*16280*/  LOP3.LUT R7, R7, 0x1f, RZ, 0xc0, !PT ;  /* 0x0000001f07077812 */ /* 0x004fc800078ec0ff */
[----:B------:R-:W-:-:S13]  /*16290*/  ISETP.NE.AND P0, PT, R7, RZ, PT ;  /* 0x000000ff0700720c */ /* 0x000fda0003f05270 */
[----:B---3--:R-:W-:Y:S05]  /*162a0*/  @!P0 BRA `(.L_x_4030) ;  /* 0x0000000000048947 */ /* 0x008fea0003800000 */
[----:B------:R-:W-:Y:S01]  /*162b0*/  BPT.TRAP 0x1 ;  /* 0x000000040000795c */ /* 0x000fe20000300000 */
.L_x_4030:
[----:B------:R-:W-:Y:S05]  /*162c0*/  BSYNC B1 ;  /* 0x0000000000017941 */ /* 0x000fea0003800000 */
.L_x_4029:
[----:B------:R-:W-:Y:S01]  /*162d0*/  R2UR UR10, R14 ;  /* 0x000000000e0a72ca */ /* 0x000fe200000e0000 */
[----:B------:R-:W-:Y:S01]  /*162e0*/  UIADD3 UR4, UP0, UR46, 0x370, URZ ;  /* 0x000003702e047890 */ /* 0x000fe2000ff1e03f */
[----:B------:R-:W-:Y:S01]  /*162f0*/  R2UR UR6, R10 ;  /* 0x000000000a0672ca */ /* 0x000fe200000e0000 */
[----:B01----:R-:W-:Y:S01]  /*16300*/  VIADD R6, R6, 0x2a830 ;  /* 0x0002a83006067836 */ /* 0x003fe20000000000 */
[----:B------:R-:W-:Y:S01]  /*16310*/  R2UR UR7, R11 ;  /* 0x000000000b0772ca */ /* 0x000fe200000e0000 */
[----:B------:R-:W-:Y:S01]  /*16320*/  VIADD R5, R4, 0x1e400 ;  /* 0x0001e40004057836 */ /* 0x000fe20000000000 */
[----:B------:R-:W-:Y:S01]  /*16330*/  R2UR UR12, R17 ;  /* 0x00000000110c72ca */ /* 0x000fe200000e0000 */
[----:B------:R-:W-:Y:S01]  /*16340*/  UIADD3.X UR5, URZ, UR47, URZ, UP0, !UPT ;  /* 0x0000002f3f057290 */ /* 0x000fe200087fe43f */
[----:B------:R-:W-:-:S13]  /*16350*/  PLOP3.LUT P0, PT, PT, PT, PT, 0x80, 0x0 ;  /* 0x000000000000781c */ /* 0x000fda0003f0f070 */
.L_x_4031:
        /* <DEDUP_REMOVED lines=9> */
[----:B------:R-:W-:Y:S01]  /*163f0*/  R2UR UR10, R13 ;  /* 0x000000000d0a72ca */ /* 0x000fe200000e0000 */
[----:B------:R-:W-:Y:S01]  /*16400*/  VIADD R5, R4, 0x20400 ;  /* 0x0002040004057836 */ /* 0x000fe20000000000 */
[----:B------:R-:W-:Y:S02]  /*16410*/  R2UR UR6, R10 ;  /* 0x000000000a0672ca */ /* 0x000fe400000e0000 */
[----:B------:R-:W-:Y:S02]  /*16420*/  R2UR UR7, R11 ;  /* 0x000000000b0772ca */ /* 0x000fe400000e0000 */
[----:B------:R-:W-:Y:S02]  /*16430*/  R2UR UR12, R17 ;  /* 0x00000000110c72ca */ /* 0x000fe400000e0000 */
[----:B------:R-:W-:-:S13]  /*16440*/  PLOP3.LUT P0, PT, PT, PT, PT, 0x80, 0x0 ;  /* 0x000000000000781c */ /* 0x000fda0003f0f070 */
.L_x_4032:
        /* <DEDUP_REMOVED lines=15> */
.L_x_4033:
        /* <DEDUP_REMOVED lines=9> */
.L_x_4018:
[----:B------:R-:W-:Y:S05]  /*165d0*/  BSYNC B0 ;  /* 0x0000000000007941 */ /* 0x000fea0003800000 */
.L_x_4017:
[----:B------:R-:W-:-:S06]  /*165e0*/  UISETP.NE.AND UP0, UPT, UR42, 0x3, UPT ;  /* 0x000000032a00788c */ /* 0x000fcc000bf05270 */
[----:B------:R-:W-:-:S13]  /*165f0*/  PLOP3.LUT P0, PT, PT, PT, UP0, 0x80, 0x0 ;  /* 0x000000000000781c */ /* 0x000fda0003f0f008 */
[----:B------:R-:W-:Y:S05]  /*16600*/  @!P0 BRA `(.L_x_4034) ;  /* 0x0000000000048947 */ /* 0x000fea0003800000 */
[----:B------:R-:W-:Y:S01]  /*16610*/  BPT.TRAP 0x1 ;  /* 0x000000040000795c */ /* 0x000fe20000300000 */
.L_x_4034:
        /* <DEDUP_REMOVED lines=8> */
.L_x_4086:
[----:B------:R-:W-:Y:S05]  /*166a0*/  BSYNC B0 ;  /* 0x0000000000007941 */ /* 0x000fea0003800000 */
.L_x_4035:
[----:B------:R-:W-:Y:S05]  /*166b0*/  @!P0 BRA `(.L_x_4037) ;  /* 0x0000000000048947 */ /* 0x000fea0003800000 */
[----:B------:R-:W-:Y:S01]  /*166c0*/  BPT.TRAP 0x1 ;  /* 0x000000040000795c */ /* 0x000fe20000300000 */
.L_x_4037:
[----:B-1----:R-:W-:Y:S01]  /*166d0*/  SHF.L.U32 R4, R8, 0x1f, RZ ;  /* 0x0000001f08047819 */ /* 0x002fe200000006ff */
[----:B------:R-:W-:-:S03]  /*166e0*/  IMAD R2, R2, 0x6000, RZ ;  /* 0x0000600002027824 */ /* 0x000fc600078e02ff */
[----:B------:R-:W1:Y:S02]  /*166f0*/  SYNCS.PHASECHK.TRANS64.TRYWAIT P2, [R13+URZ+0x2a860], R4 ;  /* 0x02a860040d0075a7 */ /* 0x000e64000804017f */
[----:B-1----:R-:W-:Y:S05]  /*16700*/  @!P2 BRA `(.L_x_4038) ;  /* 0x000000280038a947 */ /* 0x002fea0003800000 */
.L_x_4087:
[----:B------:R-:W2:Y:S04]  /*16710*/  LDL R14, [R1] ;  /* 0x00000000010e7983 */ /* 0x000ea80000100800 */
[----:B------:R-:W3:Y:S01]  /*16720*/  LDL R12, [R1+0x20] ;  /* 0x00002000010c7983 */ /* 0x000ee20000100800 */
[----:B-1----:R-:W-:Y:S01]  /*16730*/  LOP3.LUT R4, R2, R16, RZ, 0xfc, !PT ;  /* 0x0000001002047212 */ /* 0x002fe200078efcff */
[----:B------:R-:W-:Y:S05]  /*16740*/  WARPSYNC.ALL ;  /* 0x0000000000007948 */ /* 0x000fea0003800000 */
[----:B0-----:R-:W0:Y:S01]  /*16750*/  LDSM.16.MT88.4 R4, [R4+UR41+0xc400] ;  /* 0x00c400290404783b */ /* 0x001e220008004200 */
[----:B------:R-:W-:-:S04]  /*16760*/  IMAD.U32 R15, RZ, RZ, UR41 ;  /* 0x00000029ff0f7e24 */ /* 0x000fc8000f8e00ff */
[----:B------:R-:W-:Y:S01]  /*16770*/  VIADD R15, R15, 0x400 ;  /* 0x000004000f0f7836 */ /* 0x000fe20000000000 */
[C-C-:B0-----:R-:W-:Y:S02]  /*16780*/  PRMT R8, R4.reuse, 0x6420, R5.reuse ;  /* 0x0000642004087816 */ /* 0x141fe40000000005 */
[----:B------:R-:W-:Y:S02]  /*16790*/  PRMT R9, R4, 0x7531, R5 ;  /* 0x0000753104097816 */ /* 0x000fe40000000005 */
[C-C-:B------:R-:W-:Y:S02]  /*167a0*/  PRMT R10, R6.reuse, 0x6420, R7.reuse ;  /* 0x00006420060a7816 */ /* 0x140fe40000000007 */
[----:B------:R-:W-:Y:S02]  /*167b0*/  PRMT R11, R6, 0x7531, R7 ;  /* 0x00007531060b7816 */ /* 0x000fe40000000007 */
[----:B--2---:R-:W-:Y:S02]  /*167c0*/  LOP3.LUT R4, R2, R14, RZ, 0xfc, !PT ;  /* 0x0000000e02047212 */ /* 0x004fe400078efcff */
[----:B---3--:R-:W-:-:S03]  /*167d0*/  IADD3 R12, R15, R12, R2 ;  /* 0x0000000c0f0c7210 */ /* 0x008fc60007ffe002 */
[----:B------:R-:W-:-:S05]  /*167e0*/  IMAD.IADD R4, R15, 0x1, R4 ;  /* 0x000000010f047824 */ /* 0x000fca00078e0204 */
[----:B------:R0:W-:Y:S02]  /*167f0*/  STSM.16.M88.4 [R4], R8 ;  /* 0x0000000804007844 */ /* 0x0001e40000000200 */
[----:B0-----:R-:W-:-:S05]  /*16800*/  VIADD R10, R2, 0x2000 ;  /* 0x00002000020a7836 */ /* 0x001fca0000000000 */
[----:B------:R-:W-:-:S06]  /*16810*/  LOP3.LUT R4, R10, R16, RZ, 0xfc, !PT ;  /* 0x000000100a047212 */ /* 0x000fcc00078efcff */
[----:B------:R-:W0:Y:S02]  /*16820*/  LDSM.16.MT88.4 R4, [R4+UR41+0xc400] ;  /* 0x00c400290404783b */ /* 0x000e240008004200 */
        /* <DEDUP_REMOVED lines=15> */
[----:B------:R-:W-:Y:S01]  /*16920*/  IMAD.IADD R4, R15, 0x1, R4 ;  /* 0x000000010f047824 */ /* 0x000fe200078e0204 */
[----:B------:R-:W-:-:S04]  /*16930*/  LOP3.LUT R14, R16, 0x2800, RZ, 0xfc, !PT ;  /* 0x00002800100e7812 */ /* 0x000fc800078efcff */
[----:B------:R0:W-:Y:S02]  /*16940*/  STSM.16.M88.4 [R4], R8 ;  /* 0x0000000804007844 */ /* 0x0001e40000000200 */
[----:B0-----:R-:W-:-:S06]  /*16950*/  LOP3.LUT R4, R2, 0x800, R16, 0xfe, !PT ;  /* 0x0000080002047812 */ /* 0x001fcc00078efe10 */
[----:B------:R-:W0:Y:S02]  /*16960*/  LDSM.16.MT88.4 R4, [R4+UR41+0xc400] ;  /* 0x00c400290404783b */ /* 0x000e240008004200 */
[C-C-:B0-----:R-:W-:Y:S02]  /*16970*/  PRMT R8, R4.reuse, 0x6420, R5.reuse ;  /* 0x0000642004087816 */ /* 0x141fe40000000005 */
[----:B------:R-:W-:Y:S02]  /*16980*/  PRMT R9, R4, 0x7531, R5 ;  /* 0x0000753104097816 */ /* 0x000fe40000000005 */
[C-C-:B------:R-:W-:Y:S02]  /*16990*/  PRMT R10, R6.reuse, 0x6420, R7.reuse ;  /* 0x00006420060a7816 */ /* 0x140fe40000000007 */
[----:B------:R-:W-:Y:S02]  /*169a0*/  PRMT R11, R6, 0x7531, R7 ;  /* 0x00007531060b7816 */ /* 0x000fe40000000007 */
[----:B------:R-:W-:-:S02]  /*169b0*/  IADD3 R4, R14, UR41, R2 ;  /* 0x000000290e047c10 */ /* 0x000fc4000fffe002 */
[----:B------:R-:W-:Y:S01]  /*169c0*/  LOP3.LUT R14, R16, 0x4800, RZ, 0xfc, !PT ;  /* 0x00004800100e7812 */ /* 0x000fe200078efcff */
[----:B------:R-:W-:Y:S04]  /*169d0*/  STSM.16.M88.4 [R12], R8 ;  /* 0x000000080c007844 */ /* 0x000fe80000000200 */
[----:B------:R-:W0:Y:S02]  /*169e0*/  LDSM.16.MT88.4 R4, [R4+0xc400] ;  /* 0x00c400000404783b */ /* 0x000e240000004200 */
[C-C-:B0-----:R-:W-:Y:S02]  /*169f0*/  PRMT R8, R4.reuse, 0x6420, R5.reuse ;  /* 0x0000642004087816 */ /* 0x141fe40000000005 */
[----:B------:R-:W-:Y:S02]  /*16a00*/  PRMT R9, R4, 0x7531, R5 ;  /* 0x0000753104097816 */ /* 0x000fe40000000005 */
[----:B------:R-:W-:-:S02]  /*16a10*/  PRMT R10, R6, 0x6420, R7 ;  /* 0x00006420060a7816 */ /* 0x000fc40000000007 */
[----:B------:R-:W-:Y:S02]  /*16a20*/  PRMT R11, R6, 0x7531, R7 ;  /* 0x00007531060b7816 */ /* 0x000fe40000000007 */
[----:B------:R-:W-:-:S03]  /*16a30*/  IADD3 R4, R14, UR41, R2 ;  /* 0x000000290e047c10 */ /* 0x000fc6000fffe002 */
[----:B------:R-:W-:Y:S04]  /*16a40*/  STSM.16.M88.4 [R12+0x2000], R8 ;  /* 0x002000080c007844 */ /* 0x000fe80000000200 */
[----:B------:R-:W0:Y:S02]  /*16a50*/  LDSM.16.MT88.4 R4, [R4+0xc400] ;  /* 0x00c400000404783b */ /* 0x000e240000004200 */
[C-C-:B0-----:R-:W-:Y:S02]  /*16a60*/  PRMT R8, R4.reuse, 0x6420, R5.reuse ;  /* 0x0000642004087816 */ /* 0x141fe40000000005 */
[----:B------:R-:W-:Y:S02]  /*16a70*/  PRMT R9, R4, 0x7531, R5 ;  /* 0x0000753104097816 */ /* 0x000fe40000000005 */
[----:B------:R-:W-:-:S02]  /*16a80*/  PRMT R10, R6, 0x6420, R7 ;  /* 0x00006420060a7816 */ /* 0x000fc40000000007 */
[----:B------:R-:W-:-:S05]  /*16a90*/  PRMT R11, R6, 0x7531, R7 ;  /* 0x00007531060b7816 */ /* 0x000fca0000000007 */
[----:B------:R0:W-:Y:S04]  /*16aa0*/  STSM.16.M88.4 [R12+0x4000], R8 ;  /* 0x004000080c007844 */ /* 0x0001e80000000200 */
[----:B0-----:R-:W2:Y:S01]  /*16ab0*/  LDL R12, [R1+0x1c] ;  /* 0x00001c00010c7983 */ /* 0x001ea20000100800 */
[----:B------:R-:W-:Y:S02]  /*16ac0*/  LOP3.LUT R4, R2, 0x1000, R16, 0xfe, !PT ;  /* 0x0000100002047812 */ /* 0x000fe400078efe10 */
[----:B------:R-:W-:-:S04]  /*16ad0*/  LOP3.LUT R14, R16, 0x3000, RZ, 0xfc, !PT ;  /* 0x00003000100e7812 */ /* 0x000fc800078efcff */
[----:B------:R-:W0:Y:S02]  /*16ae0*/  LDSM.16.MT88.4 R4, [R4+UR41+0xc400] ;  /* 0x00c400290404783b */ /* 0x000e240008004200 */
[C-C-:B0-----:R-:W-:Y:S02]  /*16af0*/  PRMT R8, R4.reuse, 0x6420, R5.reuse ;  /* 0x0000642004087816 */ /* 0x141fe40000000005 */
[----:B------:R-:W-:Y:S02]  /*16b00*/  PRMT R9, R4, 0x7531, R5 ;  /* 0x0000753104097816 */ /* 0x000fe40000000005 */
[C-C-:B------:R-:W-:Y:S02]  /*16b10*/  PRMT R10, R6.reuse, 0x6420, R7.reuse ;  /* 0x00006420060a7816 */ /* 0x140fe40000000007 */
[----:B------:R-:W-:Y:S02]  /*16b20*/  PRMT R11, R6, 0x7531, R7 ;  /* 0x00007531060b7816 */ /* 0x000fe40000000007 */
[----:B------:R-:W-:-:S02]  /*16b30*/  IADD3 R4, R14, UR41, R2 ;  /* 0x000000290e047c10 */ /* 0x000fc4000fffe002 */
[----:B------:R-:W-:Y:S02]  /*16b40*/  LOP3.LUT R14, R16, 0x5000, RZ, 0xfc, !PT ;  /* 0x00005000100e7812 */ /* 0x000fe400078efcff */
[----:B--2---:R-:W-:-:S05]  /*16b50*/  IADD3 R12, R15, R12, R2 ;  /* 0x0000000c0f0c7210 */ /* 0x004fca0007ffe002 */
        /* <DEDUP_REMOVED lines=47> */
.L_x_4039:
[----:B------:R-:W2:Y:S01]  /*16e50*/  LDL R2, [R1+0x4] ;  /* 0x0000040001027983 */ /* 0x000ea20000100800 */
[----:B-1----:R1:W-:Y:S01]  /*16e60*/  SYNCS.ARRIVE.TRANS64.A1T0 RZ, [R13+URZ+0x2a850], RZ ;  /* 0x02a850ff0dff79a7 */ /* 0x0023e2000810003f */
[----:B0-----:R-:W-:Y:S02]  /*16e70*/  IMAD.MOV.U32 R8, RZ, RZ, R19 ;  /* 0x000000ffff087224 */ /* 0x001fe400078e0013 */
[----:B-1----:R-:W-:-:S05]  /*16e80*/  @!P1 VIADD R13, R13, 0x2a880 ;  /* 0x0002a8800d0d9836 */ /* 0x002fca0000000000 */
[----:B------:R-:W-:Y:S01]  /*16e90*/  @!P1 PRMT R13, RZ, 0x654, R13 ;  /* 0x00000654ff0d9816 */ /* 0x000fe2000000000d */
[----:B------:R-:W-:Y:S06]  /*16ea0*/  BAR.SYNC.DEFER_BLOCKING 0x2, 0x80 ;  /* 0x0082000000007b1d */ /* 0x000fec0000010000 */
[----:B------:R1:W-:Y:S01]  /*16eb0*/  @!P1 SYNCS.ARRIVE.TRANS64.RED.A1T0 RZ, [R13+URZ], RZ ;  /* 0x000000ff0dff99a7 */ /* 0x0003e2000810043f */
[C---:B--2---:R-:W-:Y:S01]  /*16ec0*/  ISETP.GT.AND P0, PT, R3.reuse, R2, PT ;  /* 0x000000020300720c */ /* 0x044fe20003f04270 */
[----:B------:R-:W-:Y:S02]  /*16ed0*/  VIADD R3, R3, 0xffffffff ;  /* 0xffffffff03037836 */ /* 0x000fe40000000000 */
[----:B------:R-:W-:-:S10]  /*16ee0*/  IMAD.MOV.U32 R2, RZ, RZ, R18 ;  /* 0x000000ffff027224 */ /* 0x000fd400078e0012 */
[----:B-1----:R-:W-:Y:S05]  /*16ef0*/  @P0 BRA `(.L_x_4040) ;  /* 0xffffffec00140947 */ /* 0x002fea000383ffff */
.L_x_4016:
[----:B------:R-:W-:Y:S04]  /*16f00*/  BSSY B0, `(.L_x_4041) ;  /* 0x000000f000007945 */ /* 0x000fe80003800000 */
[----:B------:R-:W-:Y:S05]  /*16f10*/  @P1 BRA `(.L_x_4042) ;  /* 0x0000000000341947 */ /* 0x000fea0003800000 */
[----:B------:R-:W1:Y:S01]  /*16f20*/  S2R R3, SR_LANEID ;  /* 0x0000000000037919 */ /* 0x000e620000000000 */
[----:B------:R-:W-:Y:S01]  /*16f30*/  VOTEU.ANY UR4, UPT, PT ;  /* 0x0000000000047886 */ /* 0x000fe200038e0100 */
[----:B------:R-:W2:Y:S01]  /*16f40*/  LDC.64 R4, c[0x0][0xc38] ;  /* 0x00030e00ff047b82 */ /* 0x000ea20000000a00 */
[----:B------:R-:W1:Y:S08]  /*16f50*/  FLO.U32 R0, UR4 ;  /* 0x0000000400007d00 */ /* 0x000e7000080e0000 */
        /* <DEDUP_REMOVED lines=8> */
[----:B------:R1:W-:Y:S02]  /*16fe0*/  STL [R1+0x10], R0 ;  /* 0x0000100001007387 */ /* 0x0003e40000100800 */
.L_x_4042:
[----:B------:R-:W-:Y:S05]  /*16ff0*/  BSYNC B0 ;  /* 0x0000000000007941 */ /* 0x000fea0003800000 */
.L_x_4041:
[----:B------:R-:W-:-:S06]  /*17000*/  UISETP.NE.AND UP0, UPT, UR42, 0x3, UPT ;  /* 0x000000032a00788c */ /* 0x000fcc000bf05270 */
[----:B------:R-:W-:-:S13]  /*17010*/  PLOP3.LUT P0, PT, PT, PT, UP0, 0x80, 0x0 ;  /* 0x000000000000781c */ /* 0x000fda0003f0f008 */
[----:B------:R-:W-:Y:S05]  /*17020*/  @!P0 BRA `(.L_x_4043) ;  /* 0x0000000000048947 */ /* 0x000fea0003800000 */
[----:B------:R-:W-:Y:S01]  /*17030*/  BPT.TRAP 0x1 ;  /* 0x000000040000795c */ /* 0x000fe20000300000 */
.L_x_4043:
[----:B-1----:R-:W-:Y:S01]  /*17040*/  IMAD.U32 R0, RZ, RZ, UR44 ;  /* 0x0000002cff007e24 */ /* 0x002fe2000f8e00ff */
[----:B------:R-:W-:Y:S01]  /*17050*/  LEA R2, R18, UR41, 0x3 ;  /* 0x0000002912027c11 */ /* 0x000fe2000f8e18ff */
[----:B------:R-:W-:Y:S03]  /*17060*/  BSSY B0, `(.L_x_4044) ;  /* 0x0000006000007945 */ /* 0x000fe60003800000 */
[----:B------:R-:W-:Y:S02]  /*17070*/  ISETP.NE.AND P2, PT, R0, 0x3, PT ;  /* 0x000000030000780c */ /* 0x000fe40003f45270 */
[----:B------:R-:W-:-:S04]  /*17080*/  LOP3.LUT R0, R19, 0x1, RZ, 0x3c, !PT ;  /* 0x0000000113007812 */ /* 0x000fc800078e3cff */
[----:B------:R-:W-:-:S04]  /*17090*/  SHF.L.U32 R0, R0, 0x1f, RZ ;  /* 0x0000001f00007819 */ /* 0x000fc800000006ff */
[----:B------:R-:W1:Y:S02]  /*170a0*/  SYNCS.PHASECHK.TRANS64.TRYWAIT P0, [R2+URZ+0x2a870], R0 ;  /* 0x02a87000020075a7 */ /* 0x000e64000800017f */
[----:B-1----:R-:W-:Y:S05]  /*170b0*/  @!P0 BRA `(.L_x_4045) ;  /* 0x0000001c00e08947 */ /* 0x002fea0003800000 */
.L_x_4088:
[----:B------:R-:W-:Y:S05]  /*170c0*/  BSYNC B0 ;  /* 0x0000000000007941 */ /* 0x000fea0003800000 */
.L_x_4044:
[----:B------:R-:W-:Y:S05]  /*170d0*/  @!P2 BRA `(.L_x_4046) ;  /* 0x000000000004a947 */ /* 0x000fea0003800000 */
[----:B------:R-:W-:Y:S01]  /*170e0*/  BPT.TRAP 0x1 ;  /* 0x000000040000795c */ /* 0x000fe20000300000 */
.L_x_4046:
[----:B-1----:R-:W-:-:S04]  /*170f0*/  SHF.L.U32 R0, R19, 0x1f, RZ ;  /* 0x0000001f13007819 */ /* 0x002fc800000006ff */
[----:B------:R-:W1:Y:S02]  /*17100*/  SYNCS.PHASECHK.TRANS64.TRYWAIT P0, [R2+URZ+0x2a860], R0 ;  /* 0x02a86000020075a7 */ /* 0x000e64000800017f */
[----:B-1----:R-:W-:Y:S05]  /*17110*/  @!P0 BRA `(.L_x_4047) ;  /* 0x0000001c00dc8947 */ /* 0x002fea0003800000 */
.L_x_4089:
[----:B------:R-:W1:Y:S04]  /*17120*/  LDL R12, [R1] ;  /* 0x00000000010c7983 */ /* 0x000e680000100800 */
[----:B------:R-:W2:Y:S01]  /*17130*/  LDL R14, [R1+0x20] ;  /* 0x00002000010e7983 */ /* 0x000ea20000100800 */
[----:B------:R-:W-:Y:S01]  /*17140*/  IMAD R3, R18, 0x6000, RZ ;  /* 0x0000600012037824 */ /* 0x000fe200078e02ff */
[----:B------:R-:W-:Y:S05]  /*17150*/  WARPSYNC.ALL ;  /* 0x0000000000007948 */ /* 0x000fea0003800000 */
[----:B------:R-:W-:Y:S01]  /*17160*/  LOP3.LUT R4, R3, R16, RZ, 0xfc, !PT ;  /* 0x0000001003047212 */ /* 0x000fe200078efcff */
[----:B------:R-:W-:-:S04]  /*17170*/  IMAD.U32 R13, RZ, RZ, UR41 ;  /* 0x00000029ff0d7e24 */ /* 0x000fc8000f8e00ff */
[----:B------:R-:W-:Y:S01]  /*17180*/  VIADD R13, R13, 0x400 ;  /* 0x000004000d0d7836 */ /* 0x000fe20000000000 */
[----:B0-----:R-:W0:Y:S02]  /*17190*/  LDSM.16.MT88.4 R4, [R4+UR41+0xc400] ;  /* 0x00c400290404783b */ /* 0x001e240008004200 */
[C-C-:B0-----:R-:W-:Y:S02]  /*171a0*/  PRMT R8, R4.reuse, 0x6420, R5.reuse ;  /* 0x0000642004087816 */ /* 0x141fe40000000005 */
[----:B------:R-:W-:Y:S02]  /*171b0*/  PRMT R9, R4, 0x7531, R5 ;  /* 0x0000753104097816 */ /* 0x000fe40000000005 */
[C-C-:B------:R-:W-:Y:S02]  /*171c0*/  PRMT R10, R6.reuse, 0x6420, R7.reuse ;  /* 0x00006420060a7816 */ /* 0x140fe40000000007 */
[----:B------:R-:W-:Y:S02]  /*171d0*/  PRMT R11, R6, 0x7531, R7 ;  /* 0x00007531060b7816 */ /* 0x000fe40000000007 */
[----:B-1----:R-:W-:-:S05]  /*171e0*/  LOP3.LUT R0, R3, R12, RZ, 0xfc, !PT ;  /* 0x0000000c03007212 */ /* 0x002fca00078efcff */
[----:B------:R-:W-:-:S05]  /*171f0*/  IMAD.IADD R0, R13, 0x1, R0 ;  /* 0x000000010d007824 */ /* 0x000fca00078e0200 */
[----:B------:R0:W-:Y:S02]  /*17200*/  STSM.16.M88.4 [R0], R8 ;  /* 0x0000000800007844 */ /* 0x0001e40000000200 */
[----:B0-----:R-:W-:-:S05]  /*17210*/  VIADD R0, R3, 0x2000 ;  /* 0x0000200003007836 */ /* 0x001fca0000000000 */
[C---:B------:R-:W-:Y:S02]  /*17220*/  LOP3.LUT R4, R0.reuse, R16, RZ, 0xfc, !PT ;  /* 0x0000001000047212 */ /* 0x040fe400078efcff */
[----:B------:R-:W-:-:S04]  /*17230*/  LOP3.LUT R0, R0, R12, RZ, 0xfc, !PT ;  /* 0x0000000c00007212 */ /* 0x000fc800078efcff */
[----:B------:R-:W0:Y:S01]  /*17240*/  LDSM.16.MT88.4 R4, [R4+UR41+0xc400] ;  /* 0x00c400290404783b */ /* 0x000e220008004200 */
[----:B------:R-:W-:Y:S01]  /*17250*/  IMAD.IADD R0, R13, 0x1, R0 ;  /* 0x000000010d007824 */ /* 0x000fe200078e0200 */
[C-C-:B0-----:R-:W-:Y:S02]  /*17260*/  PRMT R8, R4.reuse, 0x6420, R5.reuse ;  /* 0x0000642004087816 */ /* 0x141fe40000000005 */
[----:B------:R-:W-:Y:S02]  /*17270*/  PRMT R9, R4, 0x7531, R5 ;  /* 0x0000753104097816 */ /* 0x000fe40000000005 */
[C-C-:B------:R-:W-:Y:S02]  /*17280*/  PRMT R10, R6.reuse, 0x6420, R7.reuse ;  /* 0x00006420060a7816 */ /* 0x140fe40000000007 */
[----:B------:R-:W-:-:S05]  /*17290*/  PRMT R11, R6, 0x7531, R7 ;  /* 0x00007531060b7816 */ /* 0x000fca0000000007 */
[----:B------:R0:W-:Y:S02]  /*172a0*/  STSM.16.M88.4 [R0], R8 ;  /* 0x0000000800007844 */ /* 0x0001e40000000200 */
[----:B0-----:R-:W-:-:S05]  /*172b0*/  VIADD R0, R3, 0x4000 ;  /* 0x0000400003007836 */ /* 0x001fca0000000000 */
[C---:B------:R-:W-:Y:S02]  /*172c0*/  LOP3.LUT R4, R0.reuse, R16, RZ, 0xfc, !PT ;  /* 0x0000001000047212 */ /* 0x040fe400078efcff */
[----:B------:R-:W-:Y:S02]  /*172d0*/  LOP3.LUT R0, R0, R12, RZ, 0xfc, !PT ;  /* 0x0000000c00007212 */ /* 0x000fe400078efcff */
[----:B------:R-:W-:Y:S02]  /*172e0*/  LOP3.LUT R12, R16, 0x2800, RZ, 0xfc, !PT ;  /* 0x00002800100c7812 */ /* 0x000fe400078efcff */
[----:B------:R-:W0:Y:S01]  /*172f0*/  LDSM.16.MT88.4 R4, [R4+UR41+0xc400] ;  /* 0x00c400290404783b */ /* 0x000e220008004200 */
[----:B------:R-:W-:Y:S01]  /*17300*/  IMAD.IADD R0, R13, 0x1, R0 ;  /* 0x000000010d007824 */ /* 0x000fe200078e0200 */
[C-C-:B0-----:R-:W-:Y:S02]  /*17310*/  PRMT R8, R4.reuse, 0x6420, R5.reuse ;  /* 0x0000642004087816 */ /* 0x141fe40000000005 */
[----:B------:R-:W-:-:S02]  /*17320*/  PRMT R9, R4, 0x7531, R5 ;  /* 0x0000753104097816 */ /* 0x000fc40000000005 */
[C-C-:B------:R-:W-:Y:S02]  /*17330*/  PRMT R10, R6.reuse, 0x6420, R7.reuse ;  /* 0x00006420060a7816 */ /* 0x140fe40000000007 */
[----:B------:R-:W-:Y:S02]  /*17340*/  PRMT R11, R6, 0x7531, R7 ;  /* 0x00007531060b7816 */ /* 0x000fe40000000007 */
[----:B------:R-:W-:-:S03]  /*17350*/  LOP3.LUT R4, R3, 0x800, R16, 0xfe, !PT ;  /* 0x0000080003047812 */ /* 0x000fc600078efe10 */
[----:B------:R2:W-:Y:S04]  /*17360*/  STSM.16.M88.4 [R0], R8 ;  /* 0x0000000800007844 */ /* 0x0005e80000000200 */
[----:B------:R-:W0:Y:S01]  /*17370*/  LDSM.16.MT88.4 R4, [R4+UR41+0xc400] ;  /* 0x00c400290404783b */ /* 0x000e220008004200 */
[----:B--2---:R-:W-:-:S03]  /*17380*/  IADD3 R0, R13, R14, R3 ;  /* 0x0000000e0d007210 */ /* 0x004fc60007ffe003 */
[----:B------:R-:W2:Y:S01]  /*17390*/  LDL R14, [R1+0x1c] ;  /* 0x00001c00010e7983 */ /* 0x000ea20000100800 */
[C-C-:B0-----:R-:W-:Y:S02]  /*173a0*/  PRMT R8, R4.reuse, 0x6420, R5.reuse ;  /* 0x0000642004087816 */ /* 0x141fe40000000005 */
[----:B------:R-:W-:Y:S02]  /*173b0*/  PRMT R9, R4, 0x7531, R5 ;  /* 0x0000753104097816 */ /* 0x000fe40000000005 */
[C-C-:B------:R-:W-:Y:S02]  /*173c0*/  PRMT R10, R6.reuse, 0x6420, R7.reuse ;  /* 0x00006420060a7816 */ /* 0x140fe40000000007 */
[----:B------:R-:W-:Y:S02]  /*173d0*/  PRMT R11, R6, 0x7531, R7 ;  /* 0x00007531060b7816 */ /* 0x000fe40000000007 */
[----:B------:R-:W-:-:S03]  /*173e0*/  IADD3 R4, R12, UR41, R3 ;  /* 0x000000290c047c10 */ /* 0x000fc6000fffe003 */
[----:B------:R-:W-:Y:S04]  /*173f0*/  STSM.16.M88.4 [R0], R8 ;  /* 0x0000000800007844 */ /* 0x000fe80000000200 */
[----:B------:R-:W0:Y:S01]  /*17400*/  LDSM.16.MT88.4 R4, [R4+0xc400] ;  /* 0x00c400000404783b */ /* 0x000e220000004200 */
[----:B------:R-:W-:Y:S02]  /*17410*/  LOP3.LUT R12, R16, 0x4800, RZ, 0xfc, !PT ;  /* 0x00004800100c7812 */ /* 0x000fe400078efcff */
        /* <DEDUP_REMOVED lines=12> */
[----:B------:R-:W-:-:S06]  /*174e0*/  LOP3.LUT R4, R3, 0x1000, R16, 0xfe, !PT ;  /* 0x0000100003047812 */ /* 0x000fcc00078efe10 */
[----:B------:R-:W0:Y:S01]  /*174f0*/  LDSM.16.MT88.4 R4, [R4+UR41+0xc400] ;  /* 0x00c400290404783b */ /* 0x000e220008004200 */
[----:B--2---:R-:W-:-:S03]  /*17500*/  IADD3 R0, R13, R14, R3 ;  /* 0x0000000e0d007210 */ /* 0x004fc60007ffe003 */
[----:B------:R-:W2:Y:S01]  /*17510*/  LDL R14, [R1+0x24] ;  /* 0x00002400010e7983 */ /* 0x000ea20000100800 */
[----:B------:R-:W-:Y:S02]  /*17520*/  LOP3.LUT R12, R16, 0x3000, RZ, 0xfc, !PT ;  /* 0x00003000100c7812 */ /* 0x000fe400078efcff */
        /* <DEDUP_REMOVED lines=18> */
[----:B------:R-:W-:Y:S02]  /*17650*/  PRMT R11, R6, 0x7531, R7 ;  /* 0x00007531060b7816 */ /* 0x000fe40000000007 */
[----:B------:R-:W-:-:S03]  /*17660*/  LOP3.LUT R4, R3, 0x1800, R16, 0xfe, !PT ;  /* 0x0000180003047812 */ /* 0x000fc600078efe10 */
[----:B------:R-:W-:Y:S04]  /*17670*/  STSM.16.M88.4 [R0+0x4000], R8 ;  /* 0x0040000800007844 */ /* 0x000fe80000000200 */
[----:B------:R-:W0:Y:S01]  /*17680*/  LDSM.16.MT88.4 R4, [R4+UR41+0xc400] ;  /* 0x00c400290404783b */ /* 0x000e220008004200 */
[----:B------:R-:W-:Y:S02]  /*17690*/  LOP3.LUT R12, R16, 0x3800, RZ, 0xfc, !PT ;  /* 0x00003800100c7812 */ /* 0x000fe400078efcff */
[C-C-:B0-----:R-:W-:Y:S02]  /*176a0*/  PRMT R8, R4.reuse, 0x6420, R5.reuse ;  /* 0x0000642004087816 */ /* 0x141fe40000000005 */
[----:B------:R-:W-:Y:S02]  /*176b0*/  PRMT R9, R4, 0x7531, R5 ;  /* 0x0000753104097816 */ /* 0x000fe40000000005 */
[----:B------:R-:W-:-:S02]  /*176c0*/  PRMT R10, R6, 0x6420, R7 ;  /* 0x00006420060a7816 */ /* 0x000fc40000000007 */
[----:B------:R-:W-:Y:S02]  /*176d0*/  PRMT R11, R6, 0x7531, R7 ;  /* 0x00007531060b7816 */ /* 0x000fe40000000007 */
[--C-:B------:R-:W-:Y:S02]  /*176e0*/  IADD3 R4, R12, UR41, R3.reuse ;  /* 0x000000290c047c10 */ /* 0x100fe4000fffe003 */
        /* <DEDUP_REMOVED lines=24> */
.L_x_4048:
[----:B-1----:R1:W-:Y:S01]  /*17870*/  SYNCS.ARRIVE.TRANS64.A1T0 RZ, [R2+URZ+0x2a850], RZ ;  /* 0x02a850ff02ff79a7 */ /* 0x0023e2000810003f */
[----:B------:R-:W-:Y:S01]  /*17880*/  VIADD R18, R18, 0x1 ;  /* 0x0000000112127836 */ /* 0x000fe20000000000 */
[----:B------:R-:W-:Y:S04]  /*17890*/  BAR.SYNC.DEFER_BLOCKING 0x2, 0x80 ;  /* 0x0082000000007b1d */ /* 0x000fe80000010000 */
[----:B------:R-:W-:Y:S01]  /*178a0*/  ISETP.NE.AND P0, PT, R18, 0x2, PT ;  /* 0x000000021200780c */ /* 0x000fe20003f05270 */
[----:B-1----:R-:W-:-:S03]  /*178b0*/  @!P1 VIADD R2, R2, 0x2a880 ;  /* 0x0002a88002029836 */ /* 0x002fc60000000000 */
[----:B0-----:R-:W-:Y:S02]  /*178c0*/  SEL R0, RZ, 0x1, P0 ;  /* 0x00000001ff007807 */ /* 0x001fe40000000000 */
[----:B------:R-:W-:Y:S02]  /*178d0*/  SEL R18, R18, RZ, P0 ;  /* 0x000000ff12127207 */ /* 0x000fe40000000000 */
[----:B------:R-:W-:Y:S02]  /*178e0*/  @!P1 PRMT R2, RZ, 0x654, R2 ;  /* 0x00000654ff029816 */ /* 0x000fe40000000002 */
[----:B------:R-:W-:Y:S02]  /*178f0*/  LOP3.LUT R19, R19, R0, RZ, 0x3c, !PT ;  /* 0x0000000013137212 */ /* 0x000fe400078e3cff */
[----:B------:R0:W-:Y:S05]  /*17900*/  @!P1 SYNCS.ARRIVE.TRANS64.RED.A1T0 RZ, [R2+URZ], RZ ;  /* 0x000000ff02ff99a7 */ /* 0x0001ea000810043f */
.L_x_4000:
[----:B------:R-:W-:Y:S05]  /*17910*/  BSYNC B6 ;  /* 0x0000000000067941 */ /* 0x000fea0003800000 */
.L_x_3998:
[----:B-1----:R-:W2:Y:S02]  /*17920*/  LDL R0, [R1+0x2c] ;  /* 0x00002c0001007983 */ /* 0x002ea40000100800 */
[----:B--2---:R-:W-:-:S13]  /*17930*/  LOP3.LUT P0, RZ, R0, 0x2, RZ, 0xc0, !PT ;  /* 0x0000000200ff7812 */ /* 0x004fda000780c0ff */
[----:B------:R-:W-:Y:S05]  /*17940*/  @!P0 BRA `(.L_x_4049) ;  /* 0x0000000000308947 */ /* 0x000fea0003800000 */
[----:B------:R-:W1:Y:S08]  /*17950*/  S2UR UR5, SR_CgaCtaId ;  /* 0x00000000000579c3 */ /* 0x000e700000008800 */
[----:B------:R-:W-:Y:S06]  /*17960*/  BAR.SYNC.DEFER_BLOCKING 0x5, 0x180 ;  /* 0x0146000000007b1d */ /* 0x000fec0000010000 */
[----:B------:R-:W-:-:S02]  /*17970*/  UMOV UR4, 0x400 ;  /* 0x0000040000047882 */ /* 0x000fc40000000000 */
[----:B-1----:R-:W-:-:S09]  /*17980*/  ULEA UR4, UR5, UR4, 0x18 ;  /* 0x0000000405047291 */ /* 0x002fd2000f8ec03f */
[----:B0-----:R-:W0:Y:S04]  /*17990*/  LDS.128 R4, [UR4+0x2a8d0] ;  /* 0x02a8d004ff047984 */ /* 0x001e280008000c00 */
[----:B0-----:R0:W-:Y:S01]  /*179a0*/  STL.64 [R1+0x10], R4 ;  /* 0x0000100401007387 */ /* 0x0011e20000100a00 */
[----:B------:R-:W-:Y:S02]  /*179b0*/  IMAD.MOV.U32 R2, RZ, RZ, R6 ;  /* 0x000000ffff027224 */ /* 0x000fe400078e0006 */
[----:B------:R-:W-:-:S03]  /*179c0*/  IMAD.MOV.U32 R0, RZ, RZ, R7 ;  /* 0x000000ffff007224 */ /* 0x000fc600078e0007 */
[----:B------:R-:W-:Y:S02]  /*179d0*/  R2UR UR38, R2 ;  /* 0x00000000022672ca */ /* 0x000fe400000e0000 */
[----:B------:R-:W-:Y:S01]  /*179e0*/  R2UR UR45, R0 ;  /* 0x00000000002d72ca */ /* 0x000fe200000e0000 */
[----:B------:R-:W-:Y:S06]  /*179f0*/  BAR.ARV 0x4, 0x180 ;  /* 0x0106000000007b1d */ /* 0x000fec0000002000 */
[----:B------:R-:W-:Y:S08]  /*17a00*/  BRA `(.L_x_4050) ;  /* 0x0000000800d47947 */ /* 0x000ff00003800000 */
.L_x_4049:
[----:B------:R-:W2:Y:S01]  /*17a10*/  LDL.LU R0, [R1+0x10] ;  /* 0x0000100001007983 */ /* 0x000ea20000300800 */
[----:B------:R-:W-:Y:S01]  /*17a20*/  ULDC UR4, c[0x0][0xc14] ;  /* 0x0003050000047ab9 */ /* 0x000fe20000000800 */
[----:B------:R-:W-:Y:S01]  /*17a30*/  IMAD.MOV.U32 R5, RZ, RZ, RZ ;  /* 0x000000ffff057224 */ /* 0x000fe200078e00ff */
[----:B0-----:R-:W0:Y:S02]  /*17a40*/  S2R R2, SR_TID.X ;  /* 0x0000000000027919 */ /* 0x001e240000002100 */
[----:B0-----:R-:W-:-:S04]  /*17a50*/  LOP3.LUT R4, R2, 0x1f, RZ, 0xc0, !PT ;  /* 0x0000001f02047812 */ /* 0x001fc800078ec0ff */
[C---:B------:R-:W-:Y:S01]  /*17a60*/  ISETP.NE.AND P0, PT, R4.reuse, 0x1f, PT ;  /* 0x0000001f0400780c */ /* 0x040fe20003f05270 */
[----:B--2---:R-:W-:Y:S02]  /*17a70*/  IMAD.MOV.U32 R6, RZ, RZ, R0 ;  /* 0x000000ffff067224 */ /* 0x004fe400078e0000 */
[----:B------:R-:W-:-:S05]  /*17a80*/  VIADD R0, R4, UR45 ;  /* 0x0000002d04007c36 */ /* 0x000fca0008000000 */
[----:B------:R-:W-:Y:S02]  /*17a90*/  ISETP.GE.OR P1, PT, R0, UR4, !P0 ;  /* 0x0000000400007c0c */ /* 0x000fe4000c726670 */
[C---:B------:R-:W-:Y:S02]  /*17aa0*/  ISETP.GE.U32.AND P2, PT, R4.reuse, 0x2, PT ;  /* 0x000000020400780c */ /* 0x040fe40003f46070 */
[C---:B------:R-:W-:Y:S02]  /*17ab0*/  ISETP.GE.U32.AND P3, PT, R4.reuse, 0x4, PT ;  /* 0x000000040400780c */ /* 0x040fe40003f66070 */
[C---:B------:R-:W-:Y:S02]  /*17ac0*/  ISETP.GE.U32.AND P4, PT, R4.reuse, 0x8, PT ;  /* 0x000000080400780c */ /* 0x040fe40003f86070 */
[----:B------:R-:W-:Y:S01]  /*17ad0*/  ISETP.GE.U32.AND P5, PT, R4, 0x10, PT ;  /* 0x000000100400780c */ /* 0x000fe20003fa6070 */
[----:B------:R-:W-:Y:S01]  /*17ae0*/  SHFL.IDX PT, R7, R6, 0x1, 0x1f ;  /* 0x00201f0006077f89 */ /* 0x000fe200000e0000 */
[----:B------:R-:W-:-:S03]  /*17af0*/  ULDC UR4, c[0x0][0xc14] ;  /* 0x0003050000047ab9 */ /* 0x000fc60000000800 */
[----:B------:R-:W0:Y:S02]  /*17b00*/  @!P1 LDC.64 R2, c[0x0][0xc58] ;  /* 0x00031600ff029b82 */ /* 0x000e240000000a00 */
[----:B0-----:R-:W-:-:S05]  /*17b10*/  @!P1 IMAD.WIDE R2, R0, 0x4, R2 ;  /* 0x0000000400029825 */ /* 0x001fca00078e0202 */
[----:B------:R-:W2:Y:S01]  /*17b20*/  @!P1 LDG.E R5, desc[UR48][R2.64] ;  /* 0x0000003002059981 */ /* 0x000ea2000c1e1900 */
[----:B------:R-:W-:Y:S02]  /*17b30*/  ISETP.NE.AND P1, PT, R4, RZ, PT ;  /* 0x000000ff0400720c */ /* 0x000fe40003f25270 */
[----:B------:R-:W0:Y:S01]  /*17b40*/  LDC R4, c[0x0][0xc10] ;  /* 0x00030400ff047b82 */ /* 0x000e220000000800 */
[----:B--2---:R-:W1:Y:S02]  /*17b50*/  SHFL.UP PT, R0, R5, 0x1, RZ ;  /* 0x0420000005007989 */ /* 0x004e6400000e00ff */
        /* <DEDUP_REMOVED lines=14> */
[----:B------:R-:W-:Y:S04]  /*17c40*/  SHFL.IDX PT, R0, R6, RZ, 0x1f ;  /* 0x00001fff06007589 */ /* 0x000fe800000e0000 */
[----:B------:R-:W0:Y:S02]  /*17c50*/  SHFL.IDX PT, R2, R8, 0x1f, 0x1f ;  /* 0x03e01f0008027f89 */ /* 0x000e2400000e0000 */
[----:B0-----:R-:W-:-:S04]  /*17c60*/  IMAD R2, R2, R4, RZ ;  /* 0x0000000402027224 */ /* 0x001fc800078e02ff */
[----:B------:R-:W-:-:S05]  /*17c70*/  IMAD.IADD R7, R7, 0x1, R2 ;  /* 0x0000000107077824 */ /* 0x000fca00078e0202 */
[----:B------:R-:W-:-:S13]  /*17c80*/  ISETP.GT.AND P6, PT, R7, R0, PT ;  /* 0x000000000700720c */ /* 0x000fda0003fc4270 */
[----:B------:R-:W-:Y:S05]  /*17c90*/  @P6 BRA `(.L_x_4051) ;  /* 0x0000000000906947 */ /* 0x000fea0003800000 */
.L_x_4055:
        /* <DEDUP_REMOVED lines=14> */
.L_x_4054:
[----:B------:R-:W-:Y:S05]  /*17d80*/  BSYNC B0 ;  /* 0x0000000000007941 */ /* 0x000fea0003800000 */
.L_x_4053:
[----:B0----5:R-:W0:Y:S01]  /*17d90*/  SHFL.UP PT, R2, R5, 0x1, RZ ;  /* 0x0420000005027989 */ /* 0x021e2200000e00ff */
[----:B------:R-:W1:Y:S01]  /*17da0*/  LDC R4, c[0x0][0xc10] ;  /* 0x00030400ff047b82 */ /* 0x000e620000000800 */
        /* <DEDUP_REMOVED lines=14> */
[----:B------:R-:W1:Y:S02]  /*17e90*/  SHFL.IDX PT, R2, R8, 0x1f, 0x1f ;  /* 0x03e01f0008027f89 */ /* 0x000e6400000e0000 */
[----:B-1----:R-:W-:-:S04]  /*17ea0*/  IMAD R2, R2, R4, RZ ;  /* 0x0000000402027224 */ /* 0x002fc800078e02ff */
[----:B------:R-:W-:-:S05]  /*17eb0*/  IMAD.IADD R7, R2, 0x1, R7 ;  /* 0x0000000102077824 */ /* 0x000fca00078e0207 */
[----:B------:R-:W-:-:S13]  /*17ec0*/  ISETP.GT.AND P6, PT, R7, R0, PT ;  /* 0x000000000700720c */ /* 0x000fda0003fc4270 */
[----:B------:R-:W-:Y:S05]  /*17ed0*/  @!P6 BRA `(.L_x_4055) ;  /* 0xfffffffc0070e947 */ /* 0x000fea000383ffff */
.L_x_4051:
        /* <DEDUP_REMOVED lines=11> */
[----:B------:R-:W-:Y:S01]  /*17f90*/  ISETP.NE.AND P0, PT, RZ, UR7, PT ;  /* 0x00000007ff007c0c */ /* 0x000fe2000bf05270 */
[----:B0-----:R-:W-:-:S05]  /*17fa0*/  IMAD.U32 R2, RZ, RZ, UR6 ;  /* 0x00000006ff027e24 */ /* 0x001fca000f8e00ff */
[----:B------:R0:W2:Y:S02]  /*17fb0*/  SHFL.IDX PT, R5, R5, R2, 0x1f ;  /* 0x00001f0205057589 */ /* 0x0000a400000e0000 */
[----:B0-----:R-:W-:Y:S02]  /*17fc0*/  IMAD.MOV.U32 R2, RZ, RZ, RZ ;  /* 0x000000ffff027224 */ /* 0x001fe400078e00ff */
[----:B--2---:R-:W-:-:S05]  /*17fd0*/  IMAD R6, R5, R9, RZ ;  /* 0x0000000905067224 */ /* 0x004fca00078e02ff */
[----:B------:R-:W-:Y:S01]  /*17fe0*/  IABS R10, R6 ;  /* 0x00000006000a7213 */ /* 0x000fe20000000000 */
[----:B------:R-:W-:Y:S06]  /*17ff0*/  @!P0 BRA `(.L_x_4056) ;  /* 0x00000000000c8947 */ /* 0x000fec0003800000 */
[----:B------:R-:W-:-:S06]  /*18000*/  UIADD3 UR4, UR6, -0x1, URZ ;  /* 0xffffffff06047890 */ /* 0x000fcc000fffe03f */
[----:B------:R-:W-:-:S06]  /*18010*/  IMAD.U32 R2, RZ, RZ, UR4 ;  /* 0x00000004ff027e24 */ /* 0x000fcc000f8e00ff */
[----:B------:R0:W1:Y:S02]  /*18020*/  SHFL.IDX PT, R2, R8, R2, 0x1f ;  /* 0x00001f0208027589 */ /* 0x00006400000e0000 */
.L_x_4056:
[----:B------:R-:W2:Y:S01]  /*18030*/  I2F.RP R3, R10 ;  /* 0x0000000a00037306 */ /* 0x000ea20000209400 */
[----:B01----:R-:W-:-:S04]  /*18040*/  IMAD R8, R2, R4, R7 ;  /* 0x0000000402087224 */ /* 0x003fc800078e0207 */
[----:B------:R-:W-:Y:S01]  /*18050*/  IMAD.IADD R0, R0, 0x1, -R8 ;  /* 0x0000000100007824 */ /* 0x000fe200078e0a08 */
[----:B------:R0:W-:Y:S02]  /*18060*/  STL [R1+0x10], R8 ;  /* 0x0000100801007387 */ /* 0x0001e40000100800 */
        /* <DEDUP_REMOVED lines=26> */
[----:B------:R-:W-:-:S04]  /*18210*/  VIADDMNMX R4, R3, R4, R9, PT ;  /* 0x0000000403047246 */ /* 0x000fc80003800109 */
        /* <DEDUP_REMOVED lines=32> */
.L_x_4052:
[----:B------:R1:W-:Y:S01]  /*18420*/  STL [R1+0x10], R0 ;  /* 0x0000100001007387 */ /* 0x0003e20000100800 */
[----:B------:R-:W-:Y:S01]  /*18430*/  ULDC UR45, c[0x0][0xc14] ;  /* 0x00030500002d7ab9 */ /* 0x000fe20000000800 */
[----:B------:R-:W-:Y:S02]  /*18440*/  UMOV UR38, URZ ;  /* 0x0000003f00267c82 */ /* 0x000fe40008000000 */
[----:B------:R1:W-:Y:S03]  /*18450*/  STL [R1+0x14], RZ ;  /* 0x000014ff01007387 */ /* 0x0003e60000100800 */
.L_x_4057:
        /* <DEDUP_REMOVED lines=8> */
[----:B------:R-:W0:Y:S01]  /*184e0*/  @!P0 S2R R0, SR_CgaCtaId ;  /* 0x0000000000008919 */ /* 0x000e220000008800 */
[----:B--2---:R-:W-:Y:S02]  /*184f0*/  IMAD.MOV.U32 R4, RZ, RZ, R3 ;  /* 0x000000ffff047224 */ /* 0x004fe400078e0003 */
[----:B---3--:R-:W-:Y:S01]  /*18500*/  IMAD.MOV.U32 R3, RZ, RZ, R2 ;  /* 0x000000ffff037224 */ /* 0x008fe200078e0002 */
[----:B------:R-:W-:-:S03]  /*18510*/  @!P0 MOV R2, 0x400 ;  /* 0x0000040000028802 */ /* 0x000fc60000000f00 */
[----:B------:R-:W-:Y:S01]  /*18520*/  IMAD.MOV.U32 R5, RZ, RZ, R3 ;  /* 0x000000ffff057224 */ /* 0x000fe200078e0003 */
[----:B0-----:R-:W-:-:S05]  /*18530*/  @!P0 LEA R0, R0, R2, 0x18 ;  /* 0x0000000200008211 */ /* 0x001fca00078ec0ff */
[----:B------:R1:W-:Y:S01]  /*18540*/  @!P0 STS.128 [R0+0x2a8d0], R4 ;  /* 0x02a8d00400008388 */ /* 0x0003e20000000c00 */
[----:B------:R-:W-:Y:S06]  /*18550*/  BAR.ARV 0x5, 0x180 ;  /* 0x0146000000007b1d */ /* 0x000fec0000002000 */
.L_x_4050:
[----:B------:R-:W-:Y:S02]  /*18560*/  ULDC UR4, c[0x0][0xc14] ;  /* 0x0003050000047ab9 */ /* 0x000fe40000000800 */
[----:B------:R-:W-:-:S06]  /*18570*/  UISETP.GE.AND UP0, UPT, UR45, UR4, UPT ;  /* 0x000000042d00728c */ /* 0x000fcc000bf06270 */
[----:B------:R-:W-:-:S13]  /*18580*/  PLOP3.LUT P0, PT, PT, PT, UP0, 0x80, 0x0 ;  /* 0x000000000000781c */ /* 0x000fda0003f0f008 */
[----:B------:R-:W-:Y:S05]  /*18590*/  @!P0 BRA `(.L_x_4058) ;  /* 0xffffffb800808947 */ /* 0x000fea000383ffff */
.L_x_3988:
[----:B01----:R-:W2:Y:S01]  /*185a0*/  LDL.LU R0, [R1+0x30] ;  /* 0x0000300001007983 */ /* 0x003ea20000300800 */
        /* <DEDUP_REMOVED lines=11> */
.L_x_4090:
[----:B------:R-:W-:Y:S05]  /*18660*/  BSYNC B0 ;  /* 0x0000000000007941 */ /* 0x000fea0003800000 */
.L_x_4059:
[----:B------:R-:W-:-:S03]  /*18670*/  UMOV UR4, 0xffffffff ;  /* 0xffffffff00047882 */ /* 0x000fc60000000000 */
[----:B------:R-:W-:Y:S05]  /*18680*/  BRA.DIV UR4, `(.L_x_4061) ;  /* 0x0000000a04a87947 */ /* 0x000fea000b800000 */
[----:B0-----:R-:W0:Y:S02]  /*18690*/  S2R R0, SR_TID.X ;  /* 0x0000000000007919 */ /* 0x001e240000002100 */
[----:B0-----:R-:W-:-:S04]  /*186a0*/  SHF.R.U32.HI R0, RZ, 0x5, R0 ;  /* 0x00000005ff007819 */ /* 0x001fc80000011600 */
[----:B------:R-:W-:-:S05]  /*186b0*/  LOP3.LUT R0, R0, 0x3, RZ, 0xc0, !PT ;  /* 0x0000000300007812 */ /* 0x000fca00078ec0ff */
[----:B------:R0:W1:Y:S02]  /*186c0*/  SHFL.IDX PT, R14, R0, RZ, 0x1f ;  /* 0x00001fff000e7589 */ /* 0x00006400000e0000 */
.L_x_4093:
[----:B-1----:R-:W-:Y:S01]  /*186d0*/  ISETP.NE.AND P0, PT, R14, RZ, PT ;  /* 0x000000ff0e00720c */ /* 0x002fe20003f05270 */
[----:B------:R-:W-:-:S12]  /*186e0*/  BSSY B0, `(.L_x_4062) ;  /* 0x000002b000007945 */ /* 0x000fd80003800000 */
[----:B------:R-:W-:Y:S05]  /*186f0*/  @P0 BRA `(.L_x_4063) ;  /* 0x0000000000a40947 */ /* 0x000fea0003800000 */
[----:B------:R-:W-:-:S03]  /*18700*/  UMOV UR4, 0xffffffff ;  /* 0xffffffff00047882 */ /* 0x000fc60000000000 */
[----:B------:R-:W-:Y:S05]  /*18710*/  BRA.DIV UR4, `(.L_x_4064) ;  /* 0x0000000a04b87947 */ /* 0x000fea000b800000 */
[----:B------:R-:W-:-:S13]  /*18720*/  ELECT P6, URZ, PT ;  /* 0x00000000003f782f */ /* 0x000fda00038c0000 */
.L_x_4096:
[----:B------:R-:W-:Y:S05]  /*18730*/  @!P6 BRA `(.L_x_4063) ;  /* 0x000000000094e947 */ /* 0x000fea0003800000 */
[----:B------:R-:W-:-:S06]  /*18740*/  ULOP3.LUT UR4, UR40, 0x2, URZ, 0xfc, !UPT ;  /* 0x0000000228047892 */ /* 0x000fcc000f8efc3f */
[----:B0-----:R-:W-:-:S05]  /*18750*/  IMAD.U32 R0, RZ, RZ, UR4 ;  /* 0x00000004ff007e24 */ /* 0x001fca000f8e00ff */
[----:B------:R-:W-:-:S13]  /*18760*/  ISETP.NE.AND P0, PT, R0, 0x3, PT ;  /* 0x000000030000780c */ /* 0x000fda0003f05270 */
[----:B------:R-:W-:Y:S05]  /*18770*/  @!P0 BRA `(.L_x_4065) ;  /* 0x0000000000048947 */ /* 0x000fea0003800000 */
[----:B------:R-:W-:Y:S01]  /*18780*/  BPT.TRAP 0x1 ;  /* 0x000000040000795c */ /* 0x000fe20000300000 */
.L_x_4065:
[----:B------:R-:W-:Y:S01]  /*18790*/  VIADD R5, R3, 0x2a840 ;  /* 0x0002a84003057836 */ /* 0x000fe20000000000 */
[----:B------:R-:W-:Y:S01]  /*187a0*/  SHF.L.U32 R4, R19, 0x1f, RZ ;  /* 0x0000001f13047819 */ /* 0x000fe200000006ff */
[C---:B------:R-:W-:Y:S02]  /*187b0*/  VIADD R0, R18.reuse, 0x1 ;  /* 0x0000000112007836 */ /* 0x040fe40000000000 */
[----:B------:R-:W-:-:S03]  /*187c0*/  IMAD R7, R18, 0x8, R5 ;  /* 0x0000000812077824 */ /* 0x000fc600078e0205 */
[----:B------:R-:W-:Y:S01]  /*187d0*/  ISETP.NE.AND P2, PT, R0, 0x2, PT ;  /* 0x000000020000780c */ /* 0x000fe20003f45270 */
[----:B------:R-:W0:Y:S03]  /*187e0*/  SYNCS.PHASECHK.TRANS64.TRYWAIT P1, [R7+URZ], R4 ;  /* 0x00000004070075a7 */ /* 0x000e26000802017f */
[----:B------:R-:W-:-:S04]  /*187f0*/  SEL R2, RZ, 0x1, P2 ;  /* 0x00000001ff027807 */ /* 0x000fc80001000000 */
[----:B------:R-:W-:Y:S02]  /*18800*/  LOP3.LUT R19, R19, R2, RZ, 0x3c, !PT ;  /* 0x0000000213137212 */ /* 0x000fe400078e3cff */
[----:B------:R-:W-:Y:S02]  /*18810*/  SEL R2, R0, RZ, P2 ;  /* 0x000000ff00027207 */ /* 0x000fe40001000000 */
[----:B------:R-:W-:-:S03]  /*18820*/  SHF.L.U32 R0, R19, 0x1f, RZ ;  /* 0x0000001f13007819 */ /* 0x000fc600000006ff */
[----:B------:R-:W-:Y:S01]  /*18830*/  IMAD R5, R2, 0x8, R5 ;  /* 0x0000000802057824 */ /* 0x000fe200078e0205 */
[----:B0-----:R-:W-:Y:S06]  /*18840*/  @!P1 BRA `(.L_x_4066) ;  /* 0x00000008008c9947 */ /* 0x001fec0003800000 */
.L_x_4097:
[----:B------:R-:W1:Y:S02]  /*18850*/  SYNCS.PHASECHK.TRANS64.TRYWAIT P1, [R5+URZ], R0 ;  /* 0x00000000050075a7 */ /* 0x000e64000802017f */
[----:B-1----:R-:W-:Y:S05]  /*18860*/  @!P1 BRA `(.L_x_4067) ;  /* 0x0000000800989947 */ /* 0x002fea0003800000 */
.L_x_4098:
[----:B------:R-:W-:Y:S05]  /*18870*/  @!P0 BRA `(.L_x_4068) ;  /* 0x0000000000048947 */ /* 0x000fea0003800000 */
[----:B------:R-:W-:Y:S01]  /*18880*/  BPT.TRAP 0x1 ;  /* 0x000000040000795c */ /* 0x000fe20000300000 */
.L_x_4068:
[----:B-1----:R-:W-:-:S04]  /*18890*/  IMAD R5, R18, 0x8, R3 ;  /* 0x0000000812057824 */ /* 0x002fc800078e0203 */
[----:B------:R-:W1:Y:S02]  /*188a0*/  SYNCS.PHASECHK.TRANS64.TRYWAIT P1, [R5+URZ+0x2a860], R4 ;  /* 0x02a86004050075a7 */ /* 0x000e64000802017f */
[----:B-1----:R-:W-:Y:S05]  /*188b0*/  @!P1 BRA `(.L_x_4069) ;  /* 0x0000000800989947 */ /* 0x002fea0003800000 */
.L_x_4099:
[----:B------:R-:W-:Y:S05]  /*188c0*/  @!P0 BRA `(.L_x_4070) ;  /* 0x0000000000048947 */ /* 0x000fea0003800000 */
[----:B------:R-:W-:Y:S01]  /*188d0*/  BPT.TRAP 0x1 ;  /* 0x000000040000795c */ /* 0x000fe20000300000 */
.L_x_4070:
[----:B------:R-:W-:-:S04]  /*188e0*/  IMAD R3, R2, 0x8, R3 ;  /* 0x0000000802037824 */ /* 0x000fc800078e0203 */
[----:B------:R-:W2:Y:S02]  /*188f0*/  SYNCS.PHASECHK.TRANS64.TRYWAIT P1, [R3+URZ+0x2a860], R0 ;  /* 0x02a86000030075a7 */ /* 0x000ea4000802017f */
[----:B--2---:R-:W-:Y:S05]  /*18900*/  @!P1 BRA `(.L_x_4071) ;  /* 0x0000000800989947 */ /* 0x004fea0003800000 */
.L_x_4100:
[----:B------:R-:W-:Y:S05]  /*18910*/  @!P0 BRA `(.L_x_4072) ;  /* 0x0000000000048947 */ /* 0x000fea0003800000 */
[----:B------:R-:W-:Y:S01]  /*18920*/  BPT.TRAP 0x1 ;  /* 0x000000040000795c */ /* 0x000fe20000300000 */
.L_x_4072:
[----:B------:R-:W3:Y:S02]  /*18930*/  SYNCS.PHASECHK.TRANS64.TRYWAIT P0, [R5+URZ+0x2a880], R4 ;  /* 0x02a88004050075a7 */ /* 0x000ee4000800017f */
[----:B---3--:R-:W-:Y:S05]  /*18940*/  @!P0 BRA `(.L_x_4073) ;  /* 0x00000008009c8947 */ /* 0x008fea0003800000 */
.L_x_4074:
[----:B----4-:R4:W0:Y:S02]  /*18950*/  SYNCS.PHASECHK.TRANS64.TRYWAIT P0, [R3+URZ+0x2a880], R0 ;  /* 0x02a88000030075a7 */ /* 0x010824000800017f */
[----:B0-----:R-:W-:Y:S05]  /*18960*/  @!P0 NANOSLEEP.SYNCS 0x989680 ;  /* 0x009896800000895d */ /* 0x001fea0003900000 */
[----:B------:R-:W0:Y:S02]  /*18970*/  @!P0 SYNCS.PHASECHK.TRANS64 P0, [R3+URZ+0x2a880], R0 ;  /* 0x02a88000030085a7 */ /* 0x000e24000800007f */
[----:B0-----:R-:W-:Y:S05]  /*18980*/  @!P0 BRA `(.L_x_4074) ;  /* 0xfffffffc00f08947 */ /* 0x001fea000383ffff */
.L_x_4063:
[----:B------:R-:W-:Y:S05]  /*18990*/  BSYNC B0 ;  /* 0x0000000000007941 */ /* 0x000fea0003800000 */
.L_x_4062:
[----:B------:R-:W-:Y:S05]  /*189a0*/  EXIT ;  /* 0x000000000000794d */ /* 0x000fea0003800000 */
.L_x_3886:
[----:B0-----:R-:W-:-:S04]  /*189b0*/  IMAD.U32 R3, RZ, RZ, UR36 ;  /* 0x00000024ff037e24 */ /* 0x001fc8000f8e00ff */
[----:B------:R0:W1:Y:S03]  /*189c0*/  SYNCS.PHASECHK.TRANS64.TRYWAIT P1, [R3+URZ+0x2a800], R6 ;  /* 0x02a80006030075a7 */ /* 0x000066000802017f */
[----:B-1----:R-:W-:Y:S05]  /*189d0*/  @!P1 NANOSLEEP.SYNCS 0x989680 ;  /* 0x009896800000995d */ /* 0x002fea0003900000 */
[----:B------:R-:W1:Y:S02]  /*189e0*/  @!P1 SYNCS.PHASECHK.TRANS64 P1, [R3+URZ+0x2a800], R6 ;  /* 0x02a80006030095a7 */ /* 0x000e64000802007f */
[----:B-1----:R-:W-:Y:S05]  /*189f0*/  @!P1 BRA `(.L_x_3886) ;  /* 0xfffffffc00ec9947 */ /* 0x002fea000383ffff */
[----:B------:R-:W-:Y:S05]  /*18a00*/  BRA `(.L_x_4075) ;  /* 0xfffffe94001c7947 */ /* 0x000fea000383ffff */
.L_x_3890:
[----:B-1----:R1:W2:Y:S02]  /*18a10*/  SYNCS.PHASECHK.TRANS64.TRYWAIT P2, [R3+URZ+0x2a830], R2 ;  /* 0x02a83002030075a7 */ /* 0x0022a4000804017f */
[----:B--2---:R-:W-:Y:S05]  /*18a20*/  @!P2 NANOSLEEP.SYNCS 0x989680 ;  /* 0x009896800000a95d */ /* 0x004fea0003900000 */
[----:B------:R-:W2:Y:S02]  /*18a30*/  @!P2 SYNCS.PHASECHK.TRANS64 P2, [R3+URZ+0x2a830], R2 ;  /* 0x02a830020300a5a7 */ /* 0x000ea4000804007f */
[----:B--2---:R-:W-:Y:S05]  /*18a40*/  @!P2 BRA `(.L_x_3890) ;  /* 0xfffffffc00f0a947 */ /* 0x004fea000383ffff */
[----:B------:R-:W-:Y:S05]  /*18a50*/  BRA `(.L_x_3889) ;  /* 0xfffffe9400407947 */ /* 0x000fea000383ffff */
.L_x_3906:
[----:B-1----:R-:W-:-:S04]  /*18a60*/  IMAD.U32 R15, RZ, RZ, UR6 ;  /* 0x00000006ff0f7e24 */ /* 0x002fc8000f8e00ff */
[----:B------:R1:W2:Y:S03]  /*18a70*/  SYNCS.PHASECHK.TRANS64.TRYWAIT P2, [R15+URZ+0x2a830], R10 ;  /* 0x02a8300a0f0075a7 */ /* 0x0002a6000804017f */
[----:B--2---:R-:W-:Y:S05]  /*18a80*/  @!P2 NANOSLEEP.SYNCS 0x989680 ;  /* 0x009896800000a95d */ /* 0x004fea0003900000 */
[----:B------:R-:W2:Y:S02]  /*18a90*/  @!P2 SYNCS.PHASECHK.TRANS64 P2, [R15+URZ+0x2a830], R10 ;  /* 0x02a8300a0f00a5a7 */ /* 0x000ea4000804007f */
[----:B--2---:R-:W-:Y:S05]  /*18aa0*/  @!P2 BRA `(.L_x_3906) ;  /* 0xfffffffc00eca947 */ /* 0x004fea000383ffff */
[----:B------:R-:W-:Y:S05]  /*18ab0*/  BRA `(.L_x_3903) ;  /* 0xfffffecc00bc7947 */ /* 0x000fea000383ffff */
.L_x_3910:
[----:B-1----:R-:W-:-:S04]  /*18ac0*/  IMAD.U32 R15, RZ, RZ, UR6 ;  /* 0x00000006ff0f7e24 */ /* 0x002fc8000f8e00ff */
[----:B------:R1:W2:Y:S03]  /*18ad0*/  SYNCS.PHASECHK.TRANS64.TRYWAIT P2, [R15+URZ+0x2a850], R10 ;  /* 0x02a8500a0f0075a7 */ /* 0x0002a6000804017f */
[----:B--2---:R-:W-:Y:S05]  /*18ae0*/  @!P2 NANOSLEEP.SYNCS 0x989680 ;  /* 0x009896800000a95d */ /* 0x004fea0003900000 */
[----:B------:R-:W2:Y:S02]  /*18af0*/  @!P2 SYNCS.PHASECHK.TRANS64 P2, [R15+URZ+0x2a850], R10 ;  /* 0x02a8500a0f00a5a7 */ /* 0x000ea4000804007f */
[----:B--2---:R-:W-:Y:S05]  /*18b00*/  @!P2 BRA `(.L_x_3910) ;  /* 0xfffffffc00eca947 */ /* 0x004fea000383ffff */
[----:B------:R-:W-:Y:S05]  /*18b10*/  BRA `(.L_x_3907) ;  /* 0xfffffed0005c7947 */ /* 0x000fea000383ffff */
.L_x_3928:
[----:B-1----:R-:W-:-:S04]  /*18b20*/  IMAD.U32 R7, RZ, RZ, UR6 ;  /* 0x00000006ff077e24 */ /* 0x002fc8000f8e00ff */
[----:B------:R1:W2:Y:S03]  /*18b30*/  SYNCS.PHASECHK.TRANS64.TRYWAIT P2, [R7+URZ+0x2a830], R6 ;  /* 0x02a83006070075a7 */ /* 0x0002a6000804017f */
[----:B--2---:R-:W-:Y:S05]  /*18b40*/  @!P2 NANOSLEEP.SYNCS 0x989680 ;  /* 0x009896800000a95d */ /* 0x004fea0003900000 */
[----:B------:R-:W2:Y:S02]  /*18b50*/  @!P2 SYNCS.PHASECHK.TRANS64 P2, [R7+URZ+0x2a830], R6 ;  /* 0x02a830060700a5a7 */ /* 0x000ea4000804007f */
[----:B--2---:R-:W-:Y:S05]  /*18b60*/  @!P2 BRA `(.L_x_3928) ;  /* 0xfffffffc00eca947 */ /* 0x004fea000383ffff */
[----:B------:R-:W-:Y:S05]  /*18b70*/  BRA `(.L_x_3925) ;  /* 0xffffff0800407947 */ /* 0x000fea000383ffff */
.L_x_3932:
[----:B-1----:R-:W-:-:S04]  /*18b80*/  IMAD.U32 R7, RZ, RZ, UR6 ;  /* 0x00000006ff077e24 */ /* 0x002fc8000f8e00ff */
[----:B------:R1:W2:Y:S03]  /*18b90*/  SYNCS.PHASECHK.TRANS64.TRYWAIT P2, [R7+URZ+0x2a850], R6 ;  /* 0x02a85006070075a7 */ /* 0x0002a6000804017f */
[----:B--2---:R-:W-:Y:S05]  /*18ba0*/  @!P2 NANOSLEEP.SYNCS 0x989680 ;  /* 0x009896800000a95d */ /* 0x004fea0003900000 */
[----:B------:R-:W2:Y:S02]  /*18bb0*/  @!P2 SYNCS.PHASECHK.TRANS64 P2, [R7+URZ+0x2a850], R6 ;  /* 0x02a850060700a5a7 */ /* 0x000ea4000804007f */
[----:B--2---:R-:W-:Y:S05]  /*18bc0*/  @!P2 BRA `(.L_x_3932) ;  /* 0xfffffffc00eca947 */ /* 0x004fea000383ffff */
[----:B------:R-:W-:Y:S05]  /*18bd0*/  BRA `(.L_x_3929) ;  /* 0xffffff0800ec7947 */ /* 0x000fea000383ffff */
.L_x_3939:
[----:B-1----:R-:W-:-:S04]  /*18be0*/  IMAD.U32 R7, RZ, RZ, UR6 ;  /* 0x00000006ff077e24 */ /* 0x002fc8000f8e00ff */
[----:B------:R1:W2:Y:S03]  /*18bf0*/  SYNCS.PHASECHK.TRANS64.TRYWAIT P2, [R7+URZ+0x2a830], R6 ;  /* 0x02a83006070075a7 */ /* 0x0002a6000804017f */
[----:B--2---:R-:W-:Y:S05]  /*18c00*/  @!P2 NANOSLEEP.SYNCS 0x989680 ;  /* 0x009896800000a95d */ /* 0x004fea0003900000 */
[----:B------:R-:W2:Y:S02]  /*18c10*/  @!P2 SYNCS.PHASECHK.TRANS64 P2, [R7+URZ+0x2a830], R6 ;  /* 0x02a830060700a5a7 */ /* 0x000ea4000804007f */
[----:B--2---:R-:W-:Y:S05]  /*18c20*/  @!P2 BRA `(.L_x_3939) ;  /* 0xfffffffc00eca947 */ /* 0x004fea000383ffff */
[----:B------:R-:W-:Y:S05]  /*18c30*/  BRA `(.L_x_3936) ;  /* 0xffffff30005c7947 */ /* 0x000fea000383ffff */
.L_x_3943:
[----:B-1----:R-:W-:-:S04]  /*18c40*/  IMAD.U32 R7, RZ, RZ, UR6 ;  /* 0x00000006ff077e24 */ /* 0x002fc8000f8e00ff */
[----:B------:R1:W2:Y:S03]  /*18c50*/  SYNCS.PHASECHK.TRANS64.TRYWAIT P2, [R7+URZ+0x2a850], R6 ;  /* 0x02a85006070075a7 */ /* 0x0002a6000804017f */
[----:B--2---:R-:W-:Y:S05]  /*18c60*/  @!P2 NANOSLEEP.SYNCS 0x989680 ;  /* 0x009896800000a95d */ /* 0x004fea0003900000 */
[----:B------:R-:W2:Y:S02]  /*18c70*/  @!P2 SYNCS.PHASECHK.TRANS64 P2, [R7+URZ+0x2a850], R6 ;  /* 0x02a850060700a5a7 */ /* 0x000ea4000804007f */
[----:B--2---:R-:W-:Y:S05]  /*18c80*/  @!P2 BRA `(.L_x_3943) ;  /* 0xfffffffc00eca947 */ /* 0x004fea000383ffff */
[----:B------:R-:W-:Y:S05]  /*18c90*/  BRA `(.L_x_3940) ;  /* 0xffffff3400087947 */ /* 0x000fea000383ffff */
.L_x_3957:
[----:B-1----:R-:W-:-:S04]  /*18ca0*/  IMAD.U32 R3, RZ, RZ, UR9 ;  /* 0x00000009ff037e24 */ /* 0x002fc8000f8e00ff */
[----:B------:R1:W2:Y:S03]  /*18cb0*/  SYNCS.PHASECHK.TRANS64.TRYWAIT P1, [R3+URZ+0x2a850], R0 ;  /* 0x02a85000030075a7 */ /* 0x0002a6000802017f */
[----:B--2---:R-:W-:Y:S05]  /*18cc0*/  @!P1 NANOSLEEP.SYNCS 0x989680 ;  /* 0x009896800000995d */ /* 0x004fea0003900000 */
[----:B------:R-:W2:Y:S02]  /*18cd0*/  @!P1 SYNCS.PHASECHK.TRANS64 P1, [R3+URZ+0x2a850], R0 ;  /* 0x02a85000030095a7 */ /* 0x000ea4000802007f */
[----:B--2---:R-:W-:Y:S05]  /*18ce0*/  @!P1 BRA `(.L_x_3957) ;  /* 0xfffffffc00ec9947 */ /* 0x004fea000383ffff */
[----:B------:R-:W-:Y:S05]  /*18cf0*/  BRA `(.L_x_3956) ;  /* 0xffffff6800287947 */ /* 0x000fea000383ffff */
.L_x_4005:
[----:B------:R-:W-:Y:S02]  /*18d00*/  IMAD.MOV.U32 R13, RZ, RZ, R4 ;  /* 0x000000ffff0d7224 */ /* 0x000fe400078e0004 */
[----:B------:R-:W-:Y:S02]  /*18d10*/  IMAD.MOV.U32 R12, RZ, RZ, RZ ;  /* 0x000000ffff0c7224 */ /* 0x000fe400078e00ff */
[----:B------:R-:W-:Y:S02]  /*18d20*/  IMAD.MOV.U32 R11, RZ, RZ, 0x1f ;  /* 0x0000001fff0b7424 */ /* 0x000fe400078e00ff */
[----:B------:R-:W-:-:S07]  /*18d30*/  IMAD.MOV.U32 R15, RZ, RZ, -0x1 ;  /* 0xffffffffff0f7424 */ /* 0x000fce00078e00ff */
[----:B0-----:R-:W-:Y:S05]  /*18d40*/  WARPSYNC.COLLECTIVE R15, `(.L_x_4076) ;  /* 0x000000000f087348 */ /* 0x001fea0003c00000 */
[----:B------:R1:W2:Y:S02]  /*18d50*/  SHFL.IDX P6, R14, R13, R12, R11 ;  /* 0x0000000c0d0e7389 */ /* 0x0002a400000c000b */
[----:B012---:R-:W-:Y:S01]  /*18d60*/  ENDCOLLECTIVE ;  /* 0x000000000000791b */ /* 0x007fe20003800000 */
.L_x_4076:
[----:B------:R-:W-:Y:S05]  /*18d70*/  BRA `(.L_x_4077) ;  /* 0xffffffc400107947 */ /* 0x000fea000383ffff */
.L_x_4007:
[----:B------:R-:W-:Y:S01]  /*18d80*/  BSSY B0, `(.L_x_4078) ;  /* 0x0000006000007945 */ /* 0x000fe20003800000 */
[----:B------:R-:W-:-:S07]  /*18d90*/  IMAD.MOV.U32 R15, RZ, RZ, -0x1 ;  /* 0xffffffffff0f7424 */ /* 0x000fce00078e00ff */
[----:B0-----:R-:W-:Y:S05]  /*18da0*/  WARPSYNC.COLLECTIVE R15, `(.L_x_4079) ;  /* 0x000000000f0c7348 */ /* 0x001fea0003c00000 */
[----:B------:R-:W-:Y:S02]  /*18db0*/  ELECT P6, UR62, PT ;  /* 0x00000000003e782f */ /* 0x000fe400038c0000 */
[----:B------:R-:W-:Y:S01]  /*18dc0*/  MOV R14, UR62 ;  /* 0x0000003e000e7c02 */ /* 0x000fe20008000f00 */
[----:B0-----:R-:W-:Y:S10]  /*18dd0*/  ENDCOLLECTIVE ;  /* 0x000000000000791b */ /* 0x001ff40003800000 */
.L_x_4079:
[----:B------:R-:W-:Y:S05]  /*18de0*/  BSYNC B0 ;  /* 0x0000000000007941 */ /* 0x000fea0003800000 */
.L_x_4078:
[----:B------:R-:W-:Y:S05]  /*18df0*/  BRA `(.L_x_4080) ;  /* 0xffffffc400107947 */ /* 0x000fea000383ffff */
.L_x_4010:
[----:B-1----:R1:W2:Y:S02]  /*18e00*/  SYNCS.PHASECHK.TRANS64.TRYWAIT P2, [R2+URZ+0x2a880], R6 ;  /* 0x02a88006020075a7 */ /* 0x0022a4000804017f */
[----:B--2---:R-:W-:Y:S05]  /*18e10*/  @!P2 NANOSLEEP.SYNCS 0x989680 ;  /* 0x009896800000a95d */ /* 0x004fea0003900000 */
[----:B------:R-:W2:Y:S02]  /*18e20*/  @!P2 SYNCS.PHASECHK.TRANS64 P2, [R2+URZ+0x2a880], R6 ;  /* 0x02a880060200a5a7 */ /* 0x000ea4000804007f */
[----:B--2---:R-:W-:Y:S05]  /*18e30*/  @!P2 BRA `(.L_x_4010) ;  /* 0xfffffffc00f0a947 */ /* 0x004fea000383ffff */
[----:B------:R-:W-:Y:S05]  /*18e40*/  BRA `(.L_x_4081) ;  /* 0xffffffc400687947 */ /* 0x000fea000383ffff */
.L_x_4012:
[----:B0-----:R0:W2:Y:S02]  /*18e50*/  SYNCS.PHASECHK.TRANS64.TRYWAIT P2, [R2+URZ+0x2a840], R6 ;  /* 0x02a84006020075a7 */ /* 0x0010a4000804017f */
[----:B--2---:R-:W-:Y:S05]  /*18e60*/  @!P2 NANOSLEEP.SYNCS 0x989680 ;  /* 0x009896800000a95d */ /* 0x004fea0003900000 */
[----:B------:R-:W2:Y:S02]  /*18e70*/  @!P2 SYNCS.PHASECHK.TRANS64 P2, [R2+URZ+0x2a840], R6 ;  /* 0x02a840060200a5a7 */ /* 0x000ea4000804007f */
[----:B--2---:R-:W-:Y:S05]  /*18e80*/  @!P2 BRA `(.L_x_4012) ;  /* 0xfffffffc00f0a947 */ /* 0x004fea000383ffff */
[----:B------:R-:W-:Y:S05]  /*18e90*/  BRA `(.L_x_4082) ;  /* 0xffffffc400e87947 */ /* 0x000fea000383ffff */
.L_x_4015:
[----:B--2---:R-:W-:-:S04]  /*18ea0*/  IMAD.U32 R3, RZ, RZ, UR41 ;  /* 0x00000029ff037e24 */ /* 0x004fc8000f8e00ff */
[----:B------:R2:W3:Y:S03]  /*18eb0*/  SYNCS.PHASECHK.TRANS64.TRYWAIT P0, [R3+URZ+0x2a820], R2 ;  /* 0x02a82002030075a7 */ /* 0x0004e6000800017f */
[----:B---3--:R-:W-:Y:S05]  /*18ec0*/  @!P0 NANOSLEEP.SYNCS 0x989680 ;  /* 0x009896800000895d */ /* 0x008fea0003900000 */
[----:B------:R-:W3:Y:S02]  /*18ed0*/  @!P0 SYNCS.PHASECHK.TRANS64 P0, [R3+URZ+0x2a820], R2 ;  /* 0x02a82002030085a7 */ /* 0x000ee4000800007f */
[----:B---3--:R-:W-:Y:S05]  /*18ee0*/  @!P0 BRA `(.L_x_4015) ;  /* 0xfffffffc00ec8947 */ /* 0x008fea000383ffff */
[----:B------:R-:W-:Y:S05]  /*18ef0*/  BRA `(.L_x_4083) ;  /* 0xffffffc800f47947 */ /* 0x000fea000383ffff */
.L_x_4021:
[----:B-1----:R1:W2:Y:S02]  /*18f00*/  SYNCS.PHASECHK.TRANS64.TRYWAIT P0, [R6+URZ+0x2a880], R5 ;  /* 0x02a88005060075a7 */ /* 0x0022a4000800017f */
[----:B--2---:R-:W-:Y:S05]  /*18f10*/  @!P0 NANOSLEEP.SYNCS 0x989680 ;  /* 0x009896800000895d */ /* 0x004fea0003900000 */
[----:B------:R-:W2:Y:S02]  /*18f20*/  @!P0 SYNCS.PHASECHK.TRANS64 P0, [R6+URZ+0x2a880], R5 ;  /* 0x02a88005060085a7 */ /* 0x000ea4000800007f */
[----:B--2---:R-:W-:Y:S05]  /*18f30*/  @!P0 BRA `(.L_x_4021) ;  /* 0xfffffffc00f08947 */ /* 0x004fea000383ffff */
[----:B------:R-:W-:Y:S05]  /*18f40*/  BRA `(.L_x_4084) ;  /* 0xffffffcc00987947 */ /* 0x000fea000383ffff */
.L_x_4028:
[----:B0-----:R0:W2:Y:S02]  /*18f50*/  SYNCS.PHASECHK.TRANS64.TRYWAIT P0, [R6+URZ+0x2a840], R5 ;  /* 0x02a84005060075a7 */ /* 0x0010a4000800017f */
[----:B--2---:R-:W-:Y:S05]  /*18f60*/  @!P0 NANOSLEEP.SYNCS 0x989680 ;  /* 0x009896800000895d */ /* 0x004fea0003900000 */
[----:B------:R-:W2:Y:S02]  /*18f70*/  @!P0 SYNCS.PHASECHK.TRANS64 P0, [R6+URZ+0x2a840], R5 ;  /* 0x02a84005060085a7 */ /* 0x000ea4000800007f */
[----:B--2---:R-:W-:Y:S05]  /*18f80*/  @!P0 BRA `(.L_x_4028) ;  /* 0xfffffffc00f08947 */ /* 0x004fea000383ffff */
[----:B------:R-:W-:Y:S05]  /*18f90*/  BRA `(.L_x_4085) ;  /* 0xffffffd000987947 */ /* 0x000fea000383ffff */
.L_x_4036:
[----:B-1----:R1:W2:Y:S02]  /*18fa0*/  SYNCS.PHASECHK.TRANS64.TRYWAIT P2, [R13+URZ+0x2a870], R4 ;  /* 0x02a870040d0075a7 */ /* 0x0022a4000804017f */
[----:B--2---:R-:W-:Y:S05]  /*18fb0*/  @!P2 NANOSLEEP.SYNCS 0x989680 ;  /* 0x009896800000a95d */ /* 0x004fea0003900000 */
[----:B------:R-:W2:Y:S02]  /*18fc0*/  @!P2 SYNCS.PHASECHK.TRANS64 P2, [R13+URZ+0x2a870], R4 ;  /* 0x02a870040d00a5a7 */ /* 0x000ea4000804007f */
[----:B--2---:R-:W-:Y:S05]  /*18fd0*/  @!P2 BRA `(.L_x_4036) ;  /* 0xfffffffc00f0a947 */ /* 0x004fea000383ffff */
[----:B------:R-:W-:Y:S05]  /*18fe0*/  BRA `(.L_x_4086) ;  /* 0xffffffd400ac7947 */ /* 0x000fea000383ffff */
.L_x_4038:
[----:B-1----:R1:W2:Y:S02]  /*18ff0*/  SYNCS.PHASECHK.TRANS64.TRYWAIT P2, [R13+URZ+0x2a860], R4 ;  /* 0x02a860040d0075a7 */ /* 0x0022a4000804017f */
[----:B--2---:R-:W-:Y:S05]  /*19000*/  @!P2 NANOSLEEP.SYNCS 0x989680 ;  /* 0x009896800000a95d */ /* 0x004fea0003900000 */
[----:B------:R-:W2:Y:S02]  /*19010*/  @!P2 SYNCS.PHASECHK.TRANS64 P2, [R13+URZ+0x2a860], R4 ;  /* 0x02a860040d00a5a7 */ /* 0x000ea4000804007f */
[----:B--2---:R-:W-:Y:S05]  /*19020*/  @!P2 BRA `(.L_x_4038) ;  /* 0xfffffffc00f0a947 */ /* 0x004fea000383ffff */
[----:B------:R-:W-:Y:S05]  /*19030*/  BRA `(.L_x_4087) ;  /* 0xffffffd400b47947 */ /* 0x000fea000383ffff */
.L_x_4045:
[----:B-1----:R1:W2:Y:S02]  /*19040*/  SYNCS.PHASECHK.TRANS64.TRYWAIT P0, [R2+URZ+0x2a870], R0 ;  /* 0x02a87000020075a7 */ /* 0x0022a4000800017f */
[----:B--2---:R-:W-:Y:S05]  /*19050*/  @!P0 NANOSLEEP.SYNCS 0x989680 ;  /* 0x009896800000895d */ /* 0x004fea0003900000 */
[----:B------:R-:W2:Y:S02]  /*19060*/  @!P0 SYNCS.PHASECHK.TRANS64 P0, [R2+URZ+0x2a870], R0 ;  /* 0x02a87000020085a7 */ /* 0x000ea4000800007f */
[----:B--2---:R-:W-:Y:S05]  /*19070*/  @!P0 BRA `(.L_x_4045) ;  /* 0xfffffffc00f08947 */ /* 0x004fea000383ffff */
[----:B------:R-:W-:Y:S05]  /*19080*/  BRA `(.L_x_4088) ;  /* 0xffffffe0000c7947 */ /* 0x000fea000383ffff */
.L_x_4047:
[----:B-1----:R1:W2:Y:S02]  /*19090*/  SYNCS.PHASECHK.TRANS64.TRYWAIT P0, [R2+URZ+0x2a860], R0 ;  /* 0x02a86000020075a7 */ /* 0x0022a4000800017f */
[----:B--2---:R-:W-:Y:S05]  /*190a0*/  @!P0 NANOSLEEP.SYNCS 0x989680 ;  /* 0x009896800000895d */ /* 0x004fea0003900000 */
[----:B------:R-:W2:Y:S02]  /*190b0*/  @!P0 SYNCS.PHASECHK.TRANS64 P0, [R2+URZ+0x2a860], R0 ;  /* 0x02a86000020085a7 */ /* 0x000ea4000800007f */
[----:B--2---:R-:W-:Y:S05]  /*190c0*/  @!P0 BRA `(.L_x_4047) ;  /* 0xfffffffc00f08947 */ /* 0x004fea000383ffff */
[----:B------:R-:W-:Y:S05]  /*190d0*/  BRA `(.L_x_4089) ;  /* 0xffffffe000107947 */ /* 0x000fea000383ffff */
.L_x_4060:
[----:B0-----:R0:W1:Y:S02]  /*190e0*/  SYNCS.PHASECHK.TRANS64.TRYWAIT P0, [R3+URZ+0x2a820], R0 ;  /* 0x02a82000030075a7 */ /* 0x001064000800017f */
[----:B-1----:R-:W-:Y:S05]  /*190f0*/  @!P0 NANOSLEEP.SYNCS 0x989680 ;  /* 0x009896800000895d */ /* 0x002fea0003900000 */
[----:B------:R-:W1:Y:S02]  /*19100*/  @!P0 SYNCS.PHASECHK.TRANS64 P0, [R3+URZ+0x2a820], R0 ;  /* 0x02a82000030085a7 */ /* 0x000e64000800007f */
[----:B-1----:R-:W-:Y:S05]  /*19110*/  @!P0 BRA `(.L_x_4060) ;  /* 0xfffffffc00f08947 */ /* 0x002fea000383ffff */
[----:B------:R-:W-:Y:S05]  /*19120*/  BRA `(.L_x_4090) ;  /* 0xfffffff4004c7947 */ /* 0x000fea000383ffff */
.L_x_4061:
        /* <DEDUP_REMOVED lines=11> */
.L_x_4092:
[----:B------:R-:W-:Y:S05]  /*191e0*/  BSYNC B0 ;  /* 0x0000000000007941 */ /* 0x000fea0003800000 */
.L_x_4091:
[----:B------:R-:W-:Y:S05]  /*191f0*/  BRA `(.L_x_4093) ;  /* 0xfffffff400347947 */ /* 0x000fea000383ffff */
.L_x_4064:
[----:B------:R-:W-:Y:S01]  /*19200*/  BSSY B1, `(.L_x_4094) ;  /* 0x0000006000017945 */ /* 0x000fe20003800000 */
[----:B------:R-:W-:-:S07]  /*19210*/  IMAD.MOV.U32 R15, RZ, RZ, -0x1 ;  /* 0xffffffffff0f7424 */ /* 0x000fce00078e00ff */
[----:B0-----:R-:W-:Y:S05]  /*19220*/  WARPSYNC.COLLECTIVE R15, `(.L_x_4095) ;  /* 0x000000000f0c7348 */ /* 0x001fea0003c00000 */
[----:B------:R-:W-:Y:S02]  /*19230*/  ELECT P6, UR62, PT ;  /* 0x00000000003e782f */ /* 0x000fe400038c0000 */
[----:B------:R-:W-:Y:S01]  /*19240*/  MOV R14, UR62 ;  /* 0x0000003e000e7c02 */ /* 0x000fe20008000f00 */
[----:B0-----:R-:W-:Y:S10]  /*19250*/  ENDCOLLECTIVE ;  /* 0x000000000000791b */ /* 0x001ff40003800000 */
.L_x_4095:
[----:B------:R-:W-:Y:S05]  /*19260*/  BSYNC B1 ;  /* 0x0000000000017941 */ /* 0x000fea0003800000 */
.L_x_4094:
[----:B------:R-:W-:Y:S05]  /*19270*/  BRA `(.L_x_4096) ;  /* 0xfffffff4002c7947 */ /* 0x000fea000383ffff */
.L_x_4066:
[----:B0-----:R0:W1:Y:S02]  /*19280*/  SYNCS.PHASECHK.TRANS64.TRYWAIT P1, [R7+URZ], R4 ;  /* 0x00000004070075a7 */ /* 0x001064000802017f */
[----:B-1----:R-:W-:Y:S05]  /*19290*/  @!P1 NANOSLEEP.SYNCS 0x989680 ;  /* 0x009896800000995d */ /* 0x002fea0003900000 */
[----:B------:R-:W1:Y:S02]  /*192a0*/  @!P1 SYNCS.PHASECHK.TRANS64 P1, [R7+URZ], R4 ;  /* 0x00000004070095a7 */ /* 0x000e64000802007f */
[----:B-1----:R-:W-:Y:S05]  /*192b0*/  @!P1 BRA `(.L_x_4066) ;  /* 0xfffffffc00f09947 */ /* 0x002fea000383ffff */
[----:B------:R-:W-:Y:S05]  /*192c0*/  BRA `(.L_x_4097) ;  /* 0xfffffff400607947 */ /* 0x000fea000383ffff */
.L_x_4067:
[----:B-1----:R1:W2:Y:S02]  /*192d0*/  SYNCS.PHASECHK.TRANS64.TRYWAIT P1, [R5+URZ], R0 ;  /* 0x00000000050075a7 */ /* 0x0022a4000802017f */
[----:B--2---:R-:W-:Y:S05]  /*192e0*/  @!P1 NANOSLEEP.SYNCS 0x989680 ;  /* 0x009896800000995d */ /* 0x004fea0003900000 */
[----:B------:R-:W2:Y:S02]  /*192f0*/  @!P1 SYNCS.PHASECHK.TRANS64 P1, [R5+URZ], R0 ;  /* 0x00000000050095a7 */ /* 0x000ea4000802007f */
[----:B--2---:R-:W-:Y:S05]  /*19300*/  @!P1 BRA `(.L_x_4067) ;  /* 0xfffffffc00f09947 */ /* 0x004fea000383ffff */
[----:B------:R-:W-:Y:S05]  /*19310*/  BRA `(.L_x_4098) ;  /* 0xfffffff400547947 */ /* 0x000fea000383ffff */
.L_x_4069:
[----:B-1----:R1:W2:Y:S02]  /*19320*/  SYNCS.PHASECHK.TRANS64.TRYWAIT P1, [R5+URZ+0x2a860], R4 ;  /* 0x02a86004050075a7 */ /* 0x0022a4000802017f */
[----:B--2---:R-:W-:Y:S05]  /*19330*/  @!P1 NANOSLEEP.SYNCS 0x989680 ;  /* 0x009896800000995d */ /* 0x004fea0003900000 */
[----:B------:R-:W2:Y:S02]  /*19340*/  @!P1 SYNCS.PHASECHK.TRANS64 P1, [R5+URZ+0x2a860], R4 ;  /* 0x02a86004050095a7 */ /* 0x000ea4000802007f */
[----:B--2---:R-:W-:Y:S05]  /*19350*/  @!P1 BRA `(.L_x_4069) ;  /* 0xfffffffc00f09947 */ /* 0x004fea000383ffff */
[----:B------:R-:W-:Y:S05]  /*19360*/  BRA `(.L_x_4099) ;  /* 0xfffffff400547947 */ /* 0x000fea000383ffff */
.L_x_4071:
[----:B--2---:R2:W3:Y:S02]  /*19370*/  SYNCS.PHASECHK.TRANS64.TRYWAIT P1, [R3+URZ+0x2a860], R0 ;  /* 0x02a86000030075a7 */ /* 0x0044e4000802017f */
[----:B---3--:R-:W-:Y:S05]  /*19380*/  @!P1 NANOSLEEP.SYNCS 0x989680 ;  /* 0x009896800000995d */ /* 0x008fea0003900000 */
[----:B------:R-:W3:Y:S02]  /*19390*/  @!P1 SYNCS.PHASECHK.TRANS64 P1, [R3+URZ+0x2a860], R0 ;  /* 0x02a86000030095a7 */ /* 0x000ee4000802007f */
[----:B---3--:R-:W-:Y:S05]  /*193a0*/  @!P1 BRA `(.L_x_4071) ;  /* 0xfffffffc00f09947 */ /* 0x008fea000383ffff */
[----:B------:R-:W-:Y:S05]  /*193b0*/  BRA `(.L_x_4100) ;  /* 0xfffffff400547947 */ /* 0x000fea000383ffff */
.L_x_4073:
[----:B---3--:R3:W4:Y:S02]  /*193c0*/  SYNCS.PHASECHK.TRANS64.TRYWAIT P0, [R5+URZ+0x2a880], R4 ;  /* 0x02a88004050075a7 */ /* 0x008724000800017f */
[----:B----4-:R-:W-:Y:S05]  /*193d0*/  @!P0 NANOSLEEP.SYNCS 0x989680 ;  /* 0x009896800000895d */ /* 0x010fea0003900000 */
[----:B------:R-:W4:Y:S02]  /*193e0*/  @!P0 SYNCS.PHASECHK.TRANS64 P0, [R5+URZ+0x2a880], R4 ;  /* 0x02a88004050085a7 */ /* 0x000f24000800007f */
[----:B----4-:R-:W-:Y:S05]  /*193f0*/  @!P0 BRA `(.L_x_4073) ;  /* 0xfffffffc00f08947 */ /* 0x010fea000383ffff */
[----:B------:R-:W-:Y:S05]  /*19400*/  BRA `(.L_x_4074) ;  /* 0xfffffff400507947 */ /* 0x000fea000383ffff */
.L_x_4101:
        /* <DEDUP_REMOVED lines=15> */
.L_x_12348:


//--------------------- .text._ZN7cutlass13device_kernelIN5flash11enable_sm90INS1_16FlashAttnFwdSm90INS1_25CollectiveMainloopFwdSm90ILi2EN4cute5tupleIJNS5_1CILi1EEES8_S8_EEENS6_IJNS7_ILi128EEESA_NS7_ILi192EEEEEELi192ENS_12float_e4m3_tEfNS_4arch4Sm90ELb0ELb1ELb1ELb1ELb0ELb1ELb0ELb1ELb1ELb0ELb0ELb0EEENS1_21CollectiveEpilogueFwdINS6_IJSA_SB_SA_EEES9_NS_10bfloat16_tESF_Li256ELb1ELb0ELb0ELb1EEENS1_36VarlenDynamicPersistentTileSchedulerILi128ELi128ELi256ELi128ELb0ELb0ELb1ELb1ELb0ELb1EEEEEEEEEvNT_6ParamsE --------------------------
	.section	.text._ZN7cutlass13device_kernelIN5flash11enable_sm90INS1_16FlashAttnFwdSm90INS1_25CollectiveMainloopFwdSm90ILi2EN4cute5tupleIJNS5_1CILi1EEES8_S8_EEENS6_IJNS7_ILi128EEESA_NS7_ILi192EEEEEELi192ENS_12float_e4m3_tEfNS_4arch4Sm90ELb0ELb1ELb1ELb1ELb0ELb1ELb0ELb1ELb1ELb0ELb0ELb0EEENS1_21CollectiveEpilogueFwdINS6_IJSA_SB_SA_EEES9_NS_10bfloat16_tESF_Li256ELb1ELb0ELb0ELb1EEENS1_36VarlenDynamicPersistentTileSchedulerILi128ELi128ELi256ELi128ELb0ELb0ELb1ELb1ELb0ELb1EEEEEEEEEvNT_6ParamsE,"ax",@progbits
	.align	128
.text._ZN7cutlass13device_kernelIN5flash11enable_sm90INS1_16FlashAttnFwdSm90INS1_25CollectiveMainloopFwdSm90ILi2EN4cute5tupleIJNS5_1CILi1EEES8_S8_EEENS6_IJNS7_ILi128EEESA_NS7_ILi192EEEEEELi192ENS_12float_e4m3_tEfNS_4arch4Sm90ELb0ELb1ELb1ELb1ELb0ELb1ELb0ELb1ELb1ELb0ELb0ELb0EEENS1_21CollectiveEpilogueFwdINS6_IJSA_SB_SA_EEES9_NS_10bfloat16_tESF_Li256ELb1ELb0ELb0ELb1EEENS1_36VarlenDynamicPersistentTileSchedulerILi128ELi128ELi256ELi128ELb0ELb0ELb1ELb1ELb0ELb1EEEEEEEEEvNT_6ParamsE:
        .type           _ZN7cutlass13device_kernelIN5flash11enable_sm90INS1_16FlashAttnFwdSm90INS1_25CollectiveMainloopFwdSm90ILi2EN4cute5tupleIJNS5_1CILi1EEES8_S8_EEENS6_IJNS7_ILi128EEESA_NS7_ILi192EEEEEELi192ENS_12float_e4m3_tEfNS_4arch4Sm90ELb0ELb1ELb1ELb1ELb0ELb1ELb0ELb1ELb1ELb0ELb0ELb0EEENS1_21CollectiveEpilogueFwdINS6_IJSA_SB_SA_EEES9_NS_10bfloat16_tESF_Li256ELb1ELb0ELb0ELb1EEENS1_36VarlenDynamicPersistentTileSchedulerILi128ELi128ELi256ELi128ELb0ELb0ELb1ELb1ELb0ELb1EEEEEEEEEvNT_6ParamsE,@function
        .size           _ZN7cutlass13device_kernelIN5flash11enable_sm90INS1_16FlashAttnFwdSm90INS1_25CollectiveMainloopFwdSm90ILi2EN4cute5tupleIJNS5_1CILi1EEES8_S8_EEENS6_IJNS7_ILi128EEESA_NS7_ILi192EEEEEELi192ENS_12float_e4m3_tEfNS_4arch4Sm90ELb0ELb1ELb1ELb1ELb0ELb1ELb0ELb1ELb1ELb0ELb0ELb0EEENS1_21CollectiveEpilogueFwdINS6_IJSA_SB_SA_EEES9_NS_10bfloat16_tESF_Li256ELb1ELb0ELb0ELb1EEENS1_36VarlenDynamicPersistentTileSchedulerILi128ELi128ELi256ELi128ELb0ELb0ELb1ELb1ELb0ELb1EEEEEEEEEvNT_6ParamsE,(.L_x_12349 - _ZN7cutlass13device_kernelIN5flash11enable_sm90INS1_16FlashAttnFwdSm90INS1_25CollectiveMainloopFwdSm90ILi2EN4cute5tupleIJNS5_1CILi1EEES8_S8_EEENS6_IJNS7_ILi128EEESA_NS7_ILi192EEEEEELi192ENS_12float_e4m3_tEfNS_4arch4Sm90ELb0ELb1ELb1ELb1ELb0ELb1ELb0ELb1ELb1ELb0ELb0ELb0EEENS1_21CollectiveEpilogueFwdINS6_IJSA_SB_SA_EEES9_NS_10bfloat16_tESF_Li256ELb1ELb0ELb0ELb1EEENS1_36VarlenDynamicPersistentTileSchedulerILi128ELi128ELi256ELi128ELb0ELb0ELb1ELb1ELb0ELb1EEEEEEEEEvNT_6ParamsE)
        .other          _ZN7cutlass13device_kernelIN5flash11enable_sm90INS1_16FlashAttnFwdSm90INS1_25CollectiveMainloopFwdSm90ILi2EN4cute5tupleIJNS5_1CILi1EEES8_S8_EEENS6_IJNS7_ILi128EEESA_NS7_ILi192EEEEEELi192ENS_12float_e4m3_tEfNS_4arch4Sm90ELb0ELb1ELb1ELb1ELb0ELb1ELb0ELb1ELb1ELb0ELb0ELb0EEENS1_21CollectiveEpilogueFwdINS6_IJSA_SB_SA_EEES9_NS_10bfloat16_tESF_Li256ELb1ELb0ELb0ELb1EEENS1_36VarlenDynamicPersistentTileSchedulerILi128ELi128ELi256ELi128ELb0ELb0ELb1ELb1ELb0ELb1EEEEEEEEEvNT_6ParamsE,@"STO_CUDA_ENTRY STV_DEFAULT"
_ZN7cutlass13device_kernelIN5flash11enable_sm90INS1_16FlashAttnFwdSm90INS1_25CollectiveMainloopFwdSm90ILi2EN4cute5tupleIJNS5_1CILi1EEES8_S8_EEENS6_IJNS7_ILi128EEESA_NS7_ILi192EEEEEELi192ENS_12float_e4m3_tEfNS_4arch4Sm90ELb0ELb1ELb1ELb1ELb0ELb1ELb0ELb1ELb1ELb0ELb0ELb0EEENS1_21CollectiveEpilogueFwdINS6_IJSA_SB_SA_EEES9_NS_10bfloat16_tESF_Li256ELb1ELb0ELb0ELb1EEENS1_36VarlenDynamicPersistentTileSchedulerILi128ELi128ELi256ELi128ELb0ELb0ELb1ELb1ELb0ELb1EEEEEEEEEvNT_6ParamsE:
        /* <DEDUP_REMOVED lines=27> */
.L_x_4103:
[----:B------:R-:W-:Y:S05]  /*01b0*/  BSYNC B0 ;  /* 0x0000000000007941 */ /* 0x000fea0003800000 */
.L_x_4102:
        /* <DEDUP_REMOVED lines=41> */
.L_x_4104:
        /* <DEDUP_REMOVED lines=22> */
.L_x_4105:
        /* <DEDUP_REMOVED lines=18> */
.L_x_4106:
        /* <DEDUP_REMOVED lines=22> */
.L_x_4107:
        /* <DEDUP_REMOVED lines=22> */
.L_x_4108:
        /* <DEDUP_REMOVED lines=8> */
.L_x_4111:
        /* <DEDUP_REMOVED lines=35> */
[----:B------:R-:W-:Y:S02]  /*0c40*/  LEA.HI R6, R7, R22, RZ, 0x1 ;  /* 0x0000001607067211 */ /* 0x000fe400078f08ff */
[----:B------:R-:W-:Y:S01]  /*0c50*/  LOP3.LUT R5, R5, 0xfffffc00, RZ, 0xc0, !PT ;  /* 0xfffffc0005057812 */ /* 0x000fe200078ec0ff */
[----:B------:R-:W-:Y:S01]  /*0c60*/  IMAD.IADD R4, R235, 0x1, -R4 ;  /* 0x00000001eb047824 */ /* 0x000fe200078e0a04 */
[----:B------:R-:W-:Y:S02]  /*0c70*/  LOP3.LUT R9, R6, 0x3fffffe, RZ, 0xc0, !PT ;  /* 0x03fffffe06097812 */ /* 0x000fe400078ec0ff */
[-C--:B------:R-:W-:Y:S01]  /*0c80*/  LEA.HI R2, R0, R235.reuse, RZ, 0x7 ;  /* 0x000000eb00027211 */ /* 0x080fe200078f38ff */
[----:B------:R-:W-:Y:S01]  /*0c90*/  IMAD R234, R4, 0x40, R5 ;  /* 0x0000004004ea7824 */ /* 0x000fe200078e0205 */
[----:B------:R-:W-:Y:S01]  /*0ca0*/  SHF.R.S32.HI R4, RZ, 0x4, R3 ;  /* 0x00000004ff047819 */ /* 0x000fe20000011403 */
[----:B------:R-:W-:Y:S01]  /*0cb0*/  IMAD.IADD R9, R22, 0x1, -R9 ;  /* 0x0000000116097824 */ /* 0x000fe200078e0a09 */
[----:B------:R-:W-:-:S02]  /*0cc0*/  LEA.HI R5, R0, R235, RZ, 0x2 ;  /* 0x000000eb00057211 */ /* 0x000fc400078f10ff */
[----:B------:R-:W-:Y:S01]  /*0cd0*/  LEA.HI R3, R3, R4, RZ, 0x1 ;  /* 0x0000000403037211 */ /* 0x000fe200078f08ff */
[----:B------:R-:W-:Y:S01]  /*0ce0*/  IMAD R9, R4, 0x8, R9 ;  /* 0x0000000804097824 */ /* 0x000fe200078e0209 */
[----:B------:R-:W-:Y:S02]  /*0cf0*/  LOP3.LUT R226, R2, 0xffffff80, RZ, 0xc0, !PT ;  /* 0xffffff8002e27812 */ /* 0x000fe400078ec0ff */
[----:B------:R-:W-:Y:S01]  /*0d00*/  LOP3.LUT R3, R3, 0x1ffffffe, RZ, 0xc0, !PT ;  /* 0x1ffffffe03037812 */ /* 0x000fe200078ec0ff */
[----:B------:R-:W-:Y:S01]  /*0d10*/  IMAD.SHL.U32 R212, R9, 0x40, RZ ;  /* 0x0000004009d47824 */ /* 0x000fe200078e00ff */
[--C-:B------:R-:W-:Y:S01]  /*0d20*/  SHF.R.S32.HI R218, RZ, 0x2, R5.reuse ;  /* 0x00000002ffda7819 */ /* 0x100fe20000011405 */
[----:B------:R-:W-:Y:S01]  /*0d30*/  IMAD.IADD R226, R235, 0x1, -R226 ;  /* 0x00000001ebe27824 */ /* 0x000fe200078e0ae2 */
[----:B------:R-:W-:Y:S01]  /*0d40*/  SHF.R.S32.HI R5, RZ, 0x1f, R5 ;  /* 0x0000001fff057819 */ /* 0x000fe20000011405 */
[----:B------:R-:W-:Y:S01]  /*0d50*/  IMAD.IADD R3, R4, 0x1, -R3 ;  /* 0x0000000104037824 */ /* 0x000fe200078e0a03 */
[----:B------:R-:W-:-:S02]  /*0d60*/  LOP3.LUT R4, R7, 0xfffffffe, RZ, 0xc0, !PT ;  /* 0xfffffffe07047812 */ /* 0x000fc400078ec0ff */
[----:B------:R-:W-:Y:S01]  /*0d70*/  LEA.HI R5, R5, R218, RZ, 0x2 ;  /* 0x000000da05057211 */ /* 0x000fe200078f10ff */
[----:B------:R-:W-:Y:S01]  /*0d80*/  IMAD R234, R3, 0x8, R234 ;  /* 0x0000000803ea7824 */ /* 0x000fe200078e02ea */
[----:B------:R-:W-:Y:S01]  /*0d90*/  SHF.R.S32.HI R11, RZ, 0x1f, R226 ;  /* 0x0000001fff0b7819 */ /* 0x000fe200000114e2 */
[----:B------:R-:W-:Y:S01]  /*0da0*/  IMAD.IADD R203, R235, 0x1, -R4 ;  /* 0x00000001ebcb7824 */ /* 0x000fe200078e0a04 */
[----:B------:R-:W-:Y:S02]  /*0db0*/  LOP3.LUT R5, R5, 0xfffffffc, RZ, 0xc0, !PT ;  /* 0xfffffffc05057812 */ /* 0x000fe400078ec0ff */
[-C--:B------:R-:W-:Y:S01]  /*0dc0*/  LEA.HI R6, R11, R226.reuse, RZ, 0x2 ;  /* 0x000000e20b067211 */ /* 0x080fe200078f10ff */
[----:B------:R-:W-:Y:S01]  /*0dd0*/  IMAD.SHL.U32 R23, R203, 0x10, RZ ;  /* 0x00000010cb177824 */ /* 0x000fe200078e00ff */
[----:B------:R-:W-:Y:S01]  /*0de0*/  SHF.R.S32.HI R231, RZ, 0x7, R2 ;  /* 0x00000007ffe77819 */ /* 0x000fe20000011402 */
[----:B------:R-:W-:Y:S01]  /*0df0*/  IMAD.IADD R218, R218, 0x1, -R5 ;  /* 0x00000001dada7824 */ /* 0x000fe200078e0a05 */
[--C-:B------:R-:W-:Y:S01]  /*0e00*/  SHF.R.S32.HI R8, RZ, 0x2, R6.reuse ;  /* 0x00000002ff087819 */ /* 0x100fe20000011406 */
[C---:B------:R-:W-:Y:S01]  /*0e10*/  VIADD R213, R23.reuse, 0x20 ;  /* 0x0000002017d57836 */ /* 0x040fe20000000000 */
[----:B------:R-:W-:Y:S01]  /*0e20*/  SHF.R.S32.HI R13, RZ, 0x1f, R6 ;  /* 0x0000001fff0d7819 */ /* 0x000fe20000011406 */
[----:B------:R-:W-:Y:S01]  /*0e30*/  VIADD R214, R23, 0x40 ;  /* 0x0000004017d67836 */ /* 0x000fe20000000000 */
[----:B------:R-:W-:Y:S01]  /*0e40*/  LEA.HI R11, R11, R226, RZ, 0x5 ;  /* 0x000000e20b0b7211 */ /* 0x000fe200078f28ff */
[----:B------:R-:W-:Y:S01]  /*0e50*/  IMAD.SHL.U32 R206, R218, 0x80, RZ ;  /* 0x00000080dace7824 */ /* 0x000fe200078e00ff */
[----:B------:R-:W-:Y:S01]  /*0e60*/  SHF.R.S32.HI R4, RZ, 0x1f, R213 ;  /* 0x0000001fff047819 */ /* 0x000fe200000114d5 */
[----:B------:R-:W-:Y:S01]  /*0e70*/  IMAD.SHL.U32 R204, R203, 0x8, RZ ;  /* 0x00000008cbcc7824 */ /* 0x000fe200078e00ff */
[----:B------:R-:W-:-:S02]  /*0e80*/  LEA.HI R13, R13, R8, RZ, 0x3 ;  /* 0x000000080d0d7211 */ /* 0x000fc400078f18ff */
[----:B------:R-:W-:Y:S02]  /*0e90*/  SHF.R.S32.HI R3, RZ, 0x1f, R214 ;  /* 0x0000001fff037819 */ /* 0x000fe400000114d6 */
[CC--:B------:R-:W-:Y:S02]  /*0ea0*/  LEA.HI R233, R4.reuse, R213.reuse, RZ, 0x4 ;  /* 0x000000d504e97211 */ /* 0x0c0fe400078f20ff */
[----:B------:R-:W-:Y:S02]  /*0eb0*/  LEA.HI R4, R4, R213, RZ, 0x6 ;  /* 0x000000d504047211 */ /* 0x000fe400078f30ff */
[----:B------:R-:W-:Y:S02]  /*0ec0*/  LOP3.LUT R13, R13, 0xfffffff8, RZ, 0xc0, !PT ;  /* 0xfffffff80d0d7812 */ /* 0x000fe400078ec0ff */
[----:B------:R-:W-:Y:S02]  /*0ed0*/  LEA.HI R2, R2, R231, RZ, 0x1 ;  /* 0x000000e702027211 */ /* 0x000fe400078f08ff */
[----:B------:R-:W-:Y:S01]  /*0ee0*/  LOP3.LUT R206, R206, 0x180, RZ, 0xc0, !PT ;  /* 0x00000180cece7812 */ /* 0x000fe200078ec0ff */
[----:B------:R-:W-:Y:S01]  /*0ef0*/  IMAD.IADD R8, R8, 0x1, -R13 ;  /* 0x0000000108087824 */ /* 0x000fe200078e0a0d */
[----:B------:R-:W-:-:S02]  /*0f00*/  LEA.HI R5, R3, R214, RZ, 0x6 ;  /* 0x000000d603057211 */ /* 0x000fc400078f30ff */
[----:B------:R-:W-:Y:S01]  /*0f10*/  LEA.HI R7, R3, R214, RZ, 0x4 ;  /* 0x000000d603077211 */ /* 0x000fe200078f20ff */
[----:B------:R-:W-:Y:S01]  /*0f20*/  IMAD.SHL.U32 R3, R4, 0x80, RZ ;  /* 0x0000008004037824 */ /* 0x000fe200078e00ff */
[----:B------:R-:W-:Y:S01]  /*0f30*/  SHF.R.S32.HI R11, RZ, 0x5, R11 ;  /* 0x00000005ff0b7819 */ /* 0x000fe2000001140b */
[----:B------:R-:W-:Y:S01]  /*0f40*/  IMAD.SHL.U32 R5, R5, 0x80, RZ ;  /* 0x0000008005057824 */ /* 0x000fe200078e00ff */
[----:B------:R-:W-:Y:S02]  /*0f50*/  LOP3.LUT R2, R2, 0x3fffffe, RZ, 0xc0, !PT ;  /* 0x03fffffe02027812 */ /* 0x000fe400078ec0ff */
[----:B------:R-:W-:Y:S01]  /*0f60*/  LOP3.LUT R4, R206, 0x30, R233, 0xf8, !PT ;  /* 0x00000030ce047812 */ /* 0x000fe200078ef8e9 */
[----:B------:R-:W-:Y:S01]  /*0f70*/  IMAD R11, R11, 0x10, R8 ;  /* 0x000000100b0b7824 */ /* 0x000fe200078e0208 */
[----:B------:R-:W-:Y:S01]  /*0f80*/  SHF.R.U32.HI R207, RZ, 0x3, R206 ;  /* 0x00000003ffcf7819 */ /* 0x000fe200000116ce */
[----:B------:R-:W-:Y:S01]  /*0f90*/  IMAD.IADD R2, R231, 0x1, -R2 ;  /* 0x00000001e7027824 */ /* 0x000fe200078e0a02 */
[----:B------:R-:W-:-:S02]  /*0fa0*/  LOP3.LUT R3, R3, 0xffffe000, RZ, 0xc0, !PT ;  /* 0xffffe00003037812 */ /* 0x000fc400078ec0ff */
[----:B------:R-:W-:Y:S01]  /*0fb0*/  LOP3.LUT R4, R4, R207, RZ, 0x3c, !PT ;  /* 0x000000cf04047212 */ /* 0x000fe200078e3cff */
[----:B------:R-:W-:Y:S01]  /*0fc0*/  IMAD R230, R2, 0x40, R11 ;  /* 0x0000004002e67824 */ /* 0x000fe200078e020b */
[----:B------:R-:W-:Y:S02]  /*0fd0*/  LEA.HI R0, R0, R235, RZ, 0x3 ;  /* 0x000000eb00007211 */ /* 0x000fe400078f18ff */
[----:B------:R-:W-:Y:S02]  /*0fe0*/  LOP3.LUT R8, R206, 0x30, R7, 0xf8, !PT ;  /* 0x00000030ce087812 */ /* 0x000fe400078ef807 */
[----:B------:R-:W-:Y:S02]  /*0ff0*/  LOP3.LUT R9, R5, 0xffffe000, RZ, 0xc0, !PT ;  /* 0xffffe00005097812 */ /* 0x000fe400078ec0ff */
[----:B------:R-:W-:Y:S02]  /*1000*/  IADD3 R5, R4, R212, R3 ;  /* 0x000000d404057210 */ /* 0x000fe40007ffe003 */
[----:B------:R-:W-:-:S02]  /*1010*/  LOP3.LUT R3, R6, 0x7ffffffc, RZ, 0xc0, !PT ;  /* 0x7ffffffc06037812 */ /* 0x000fc400078ec0ff */
[----:B------:R-:W-:Y:S01]  /*1020*/  LOP3.LUT R2, R0, 0x1ffffff8, RZ, 0xc0, !PT ;  /* 0x1ffffff800027812 */ /* 0x000fe200078ec0ff */
[----:B------:R-:W-:Y:S01]  /*1030*/  IMAD.IADD R228, R16, 0x1, R5 ;  /* 0x0000000110e47824 */ /* 0x000fe200078e0205 */
[----:B------:R-:W-:Y:S01]  /*1040*/  SHF.R.S32.HI R216, RZ, 0x3, R0 ;  /* 0x00000003ffd87819 */ /* 0x000fe20000011400 */
[----:B------:R-:W-:Y:S01]  /*1050*/  IMAD.IADD R200, R226, 0x1, -R3 ;  /* 0x00000001e2c87824 */ /* 0x000fe200078e0a03 */
[----:B------:R-:W-:Y:S01]  /*1060*/  LOP3.LUT R8, R8, R207, RZ, 0x3c, !PT ;  /* 0x000000cf08087212 */ /* 0x000fe200078e3cff */
[----:B------:R-:W-:Y:S01]  /*1070*/  IMAD.IADD R2, R235, 0x1, -R2 ;  /* 0x00000001eb027824 */ /* 0x000fe200078e0a02 */
[C-C-:B------:R-:W-:Y:S02]  /*1080*/  LOP3.LUT R0, R206.reuse, 0x10, R23.reuse, 0xf8, !PT ;  /* 0x00000010ce007812 */ /* 0x140fe400078ef817 */
[----:B------:R-:W-:Y:S01]  /*1090*/  LOP3.LUT R4, R206, 0x30, R23, 0xf8, !PT ;  /* 0x00000030ce047812 */ /* 0x000fe200078ef817 */
[----:B------:R-:W-:Y:S01]  /*10a0*/  IMAD.SHL.U32 R215, R2, 0x8, RZ ;  /* 0x0000000802d77824 */ /* 0x000fe200078e00ff */
[----:B------:R-:W-:-:S02]  /*10b0*/  IADD3 R9, R8, R212, R9 ;  /* 0x000000d408097210 */ /* 0x000fc40007ffe009 */
[-C--:B------:R-:W-:Y:S02]  /*10c0*/  LOP3.LUT R3, R0, R207.reuse, RZ, 0x3c, !PT ;  /* 0x000000cf00037212 */ /* 0x080fe400078e3cff */
[----:B------:R-:W-:Y:S01]  /*10d0*/  LOP3.LUT R229, R4, R207, RZ, 0x3c, !PT ;  /* 0x000000cf04e57212 */ /* 0x000fe200078e3cff */
[----:B------:R-:W-:Y:S01]  /*10e0*/  IMAD.IADD R227, R16, 0x1, R9 ;  /* 0x0000000110e37824 */ /* 0x000fe200078e0209 */
[----:B------:R-:W-:Y:S01]  /*10f0*/  SHF.R.S32.HI R225, RZ, 0x1f, R22 ;  /* 0x0000001fffe17819 */ /* 0x000fe20000011416 */
[----:B------:R-:W-:Y:S01]  /*1100*/  IMAD.IADD R220, R212, 0x1, R3 ;  /* 0x00000001d4dc7824 */ /* 0x000fe200078e0203 */
[----:B------:R-:W-:Y:S02]  /*1110*/  SHF.R.S32.HI R233, RZ, 0x4, R233 ;  /* 0x00000004ffe97819 */ /* 0x000fe400000114e9 */
[----:B------:R-:W-:Y:S02]  /*1120*/  SHF.R.S32.HI R232, RZ, 0x4, R7 ;  /* 0x00000004ffe87819 */ /* 0x000fe40000011407 */
[----:B------:R-:W-:-:S07]  /*1130*/  IADD3 R229, R16, R212, R229 ;  /* 0x000000d410e57210 */ /* 0x000fce0007ffe0e5 */
.L_x_4333:
        /* <DEDUP_REMOVED lines=43> */
.L_x_4113:
        /* <DEDUP_REMOVED lines=11> */
.L_x_4114:
[----:B------:R-:W-:Y:S05]  /*14a0*/  @!P0 BRA `(.L_x_4115) ;  /* 0x00000000000c8947 */ /* 0x000fea0003800000 */
[----:B------:R-:W2:Y:S04]  /*14b0*/  LDG.E R3, desc[UR40][R8.64] ;  /* 0x0000002808037981 */ /* 0x000ea8000c1e1900 */
[----:B------:R-:W2:Y:S02]  /*14c0*/  LDG.E R24, desc[UR40][R8.64+0x4] ;  /* 0x0000042808187981 */ /* 0x000ea4000c1e1900 */
[----:B--2---:R-:W-:-:S07]  /*14d0*/  IMAD.IADD R24, R24, 0x1, -R3 ;  /* 0x0000000118187824 */ /* 0x004fce00078e0a03 */
.L_x_4115:
        /* <DEDUP_REMOVED lines=23> */
[----:B------:R-:W-:Y:S01]  /*1650*/  LEA.HI R7, R7, R0, RZ, 0x7 ;  /* 0x0000000007077211 */ /* 0x000fe200078f38ff */
[----:B------:R-:W-:-:S03]  /*1660*/  IMAD.IADD R0, R3, 0x1, R8 ;  /* 0x0000000103007824 */ /* 0x000fc600078e0208 */
        /* <DEDUP_REMOVED lines=13> */
.L_x_4118:
[----:B------:R-:W-:-:S13]  /*1740*/  ISETP.NE.AND P0, PT, R9, 0x1, PT ;  /* 0x000000010900780c */ /* 0x000fda0003f05270 */
[----:B------:R-:W0:Y:S02]  /*1750*/  @P0 LDC.64 R4, c[0x0][0x9e8] ;  /* 0x00027a00ff040b82 */ /* 0x000e240000000a00 */
[----:B0-----:R-:W-:-:S05]  /*1760*/  @P0 IMAD.HI.U32 R4, R2, R4, RZ ;  /* 0x0000000402040227 */ /* 0x001fca00078e00ff */
[----:B------:R-:W-:-:S07]  /*1770*/  @P0 SHF.R.U32.HI R2, RZ, R5, R4 ;  /* 0x00000005ff020219 */ /* 0x000fce0000011604 */
.L_x_4119:
[----:B------:R-:W-:Y:S05]  /*1780*/  BSYNC B0 ;  /* 0x0000000000007941 */ /* 0x000fea0003800000 */
.L_x_4117:
[----:B------:R-:W-:-:S05]  /*1790*/  IMAD R3, R2, R9, R9 ;  /* 0x0000000902037224 */ /* 0x000fca00078e0209 */
[----:B------:R-:W-:-:S07]  /*17a0*/  VIMNMX R0, R0, R3, PT ;  /* 0x0000000300007248 */ /* 0x000fce0003fe0100 */
.L_x_4116:
        /* <DEDUP_REMOVED lines=15> */
.L_x_4122:
[----:B------:R-:W-:-:S13]  /*18a0*/  ISETP.NE.AND P0, PT, R9, 0x1, PT ;  /* 0x000000010900780c */ /* 0x000fda0003f05270 */
[----:B------:R-:W0:Y:S02]  /*18b0*/  @P0 LDC.64 R4, c[0x0][0x9e8] ;  /* 0x00027a00ff040b82 */ /* 0x000e240000000a00 */
[----:B0-----:R-:W-:-:S05]  /*18c0*/  @P0 IMAD.HI.U32 R4, R2, R4, RZ ;  /* 0x0000000402040227 */ /* 0x001fca00078e00ff */
[----:B------:R-:W-:-:S07]  /*18d0*/  @P0 SHF.R.U32.HI R2, RZ, R5, R4 ;  /* 0x00000005ff020219 */ /* 0x000fce0000011604 */
.L_x_4123:
[----:B------:R-:W-:Y:S05]  /*18e0*/  BSYNC B0 ;  /* 0x0000000000007941 */ /* 0x000fea0003800000 */
.L_x_4121:
[----:B------:R-:W-:-:S05]  /*18f0*/  IMAD R2, R2, R9, RZ ;  /* 0x0000000902027224 */ /* 0x000fca00078e02ff */
[----:B------:R-:W-:-:S07]  /*1900*/  VIMNMX R3, R3, R2, !PT ;  /* 0x0000000203037248 */ /* 0x000fce0007fe0100 */
.L_x_4120:
        /* <DEDUP_REMOVED lines=14> */
[----:B------:R-:W-:-:S03]  /*19f0*/  ISETP.GT.AND P0, PT, R5, R2, PT ;  /* 0x000000020500720c */ /* 0x000fc60003f04270 */
[----:B------:R-:W-:-:S10]  /*1a00*/  IMAD.MOV.U32 R57, RZ, RZ, R56 ;  /* 0x000000ffff397224 */ /* 0x000fd400078e0038 */
        /* <DEDUP_REMOVED lines=26> */
[----:B-1---5:R-:W-:Y:S05]  /*1bb0*/  CALL.ABS.NOINC R2 ;  /* 0x0000000002007343 */ /* 0x022fea0003c00000 */
.L_x_4126:
[----:B------:R-:W-:Y:S05]  /*1bc0*/  BSYNC B6 ;  /* 0x0000000000067941 */ /* 0x000fea0003800000 */
.L_x_4125:
        /* <DEDUP_REMOVED lines=20> */
.L_x_4128:
[----:B------:R-:W-:Y:S05]  /*1d10*/  BSYNC B6 ;  /* 0x0000000000067941 */ /* 0x000fea0003800000 */
.L_x_4127:
        /* <DEDUP_REMOVED lines=10> */
[----:B------:R-:W3:Y:S08]  /*1dc0*/  LDC R92, c[0x0][0x3d4] ;  /* 0x0000f500ff5c7b82 */ /* 0x000ef00000000800 */
[----:B------:R-:W4:Y:S02]  /*1dd0*/  @P0 LDC.64 R4, c[0x0][0x9f8] ;  /* 0x00027e00ff040b82 */ /* 0x000f240000000a00 */
[----:B----4-:R-:W-:-:S05]  /*1de0*/  @P0 IMAD.WIDE R4, R211, 0x4, R4 ;  /* 0x00000004d3040825 */ /* 0x010fca00078e0204 */
[----:B------:R4:W3:Y:S01]  /*1df0*/  @P0 LDG.E R6, desc[UR40][R4.64] ;  /* 0x0000002804060981 */ /* 0x0008e2000c1e1900 */
[----:B0-----:R-:W-:Y:S01]  /*1e00*/  ISETP.NE.AND P0, PT, R0, 0x1, PT ;  /* 0x000000010000780c */ /* 0x001fe20003f05270 */
[C---:B------:R-:W-:Y:S01]  /*1e10*/  VIADD R102, R23.reuse, 0x60 ;  /* 0x0000006017667836 */ /* 0x040fe20000000000 */
[----:B------:R-:W-:Y:S01]  /*1e20*/  SHF.R.S32.HI R30, RZ, 0x1f, R33 ;  /* 0x0000001fff1e7819 */ /* 0x000fe20000011421 */
[----:B------:R-:W-:Y:S01]  /*1e30*/  VIADD R101, R23, 0x80 ;  /* 0x0000008017657836 */ /* 0x000fe20000000000 */
[----:B--2---:R-:W-:Y:S01]  /*1e40*/  SHF.R.U32.HI R32, RZ, 0x7, R21 ;  /* 0x00000007ff207819 */ /* 0x004fe20000011615 */
[--C-:B------:R-:W-:Y:S01]  /*1e50*/  IMAD.MOV.U32 R20, RZ, RZ, R204.reuse ;  /* 0x000000ffff147224 */ /* 0x100fe200078e00cc */
[----:B------:R-:W-:Y:S01]  /*1e60*/  SHF.R.S32.HI R21, RZ, 0x1f, R204 ;  /* 0x0000001fff157819 */ /* 0x000fe200000114cc */
[-C--:B-1----:R-:W-:Y:S01]  /*1e70*/  IMAD R8, R30, R2.reuse, RZ ;  /* 0x000000021e087224 */ /* 0x082fe200078e02ff */
[----:B------:R-:W-:Y:S01]  /*1e80*/  ISETP.NE.AND P6, PT, R32, 0x1, PT ;  /* 0x000000012000780c */ /* 0x000fe20003fc5270 */
[----:B----4-:R-:W-:Y:S01]  /*1e90*/  IMAD.WIDE.U32 R4, R33, R2, RZ ;  /* 0x0000000221047225 */ /* 0x010fe200078e00ff */
[----:B---3--:R-:W-:-:S02]  /*1ea0*/  ISETP.GE.AND P2, PT, R214, R92, PT ;  /* 0x0000005cd600720c */ /* 0x008fc40003f46270 */
[----:B-----5:R-:W-:Y:S01]  /*1eb0*/  SHF.R.S32.HI R31, RZ, 0x1f, R55 ;  /* 0x0000001fff1f7819 */ /* 0x020fe20000011437 */
[----:B------:R-:W0:Y:S01]  /*1ec0*/  @P0 LDC R7, c[0x0][0x42c] ;  /* 0x00010b00ff070b82 */ /* 0x000e220000000800 */
[C---:B------:R-:W-:Y:S01]  /*1ed0*/  SHF.L.U64.HI R82, R2.reuse, 0x7, R3 ;  /* 0x0000000702527819 */ /* 0x040fe20000010203 */
[----:B------:R-:W-:Y:S01]  /*1ee0*/  IMAD.SHL.U32 R81, R2, 0x80, RZ ;  /* 0x0000008002517824 */ /* 0x000fe200078e00ff */
[----:B------:R-:W-:Y:S01]  /*1ef0*/  LOP3.LUT P3, RZ, R218, 0x2, RZ, 0xc0, !PT ;  /* 0x00000002daff7812 */ /* 0x000fe2000786c0ff */
[----:B------:R-:W-:Y:S02]  /*1f00*/  VIADD R100, R23, 0xa0 ;  /* 0x000000a017647836 */ /* 0x000fe40000000000 */
[----:B------:R-:W-:Y:S02]  /*1f10*/  VIADD R76, R32, 0x8 ;  /* 0x00000008204c7836 */ /* 0x000fe40000000000 */
[----:B------:R-:W1:Y:S01]  /*1f20*/  @P0 LDC R9, c[0x0][0x430] ;  /* 0x00010c00ff090b82 */ /* 0x000e620000000800 */
[----:B------:R-:W-:-:S02]  /*1f30*/  IMAD.SHL.U32 R75, R92, 0x2, RZ ;  /* 0x000000025c4b7824 */ /* 0x000fc400078e00ff */
        /* <DEDUP_REMOVED lines=11> */
[----:B------:R-:W-:Y:S01]  /*1ff0*/  ULDC.64 UR4, c[0x0][0x300] ;  /* 0x0000c00000047ab9 */ /* 0x000fe20000000a00 */
[----:B------:R-:W-:Y:S02]  /*2000*/  IMAD.MOV.U32 R8, RZ, RZ, R23 ;  /* 0x000000ffff087224 */ /* 0x000fe400078e0017 */
[----:B------:R-:W-:Y:S01]  /*2010*/  IMAD.IADD R5, R5, 0x1, R9 ;  /* 0x0000000105057824 */ /* 0x000fe200078e0209 */
[----:B------:R-:W-:Y:S02]  /*2020*/  SHF.R.S32.HI R9, RZ, 0x1f, R23 ;  /* 0x0000001fff097819 */ /* 0x000fe40000011417 */
[----:B------:R-:W-:Y:S02]  /*2030*/  SHF.R.S32.HI R0, RZ, 0x1f, R6 ;  /* 0x0000001fff007819 */ /* 0x000fe40000011406 */
[----:B------:R-:W-:Y:S02]  /*2040*/  SEL R51, R6, RZ, !P0 ;  /* 0x000000ff06337207 */ /* 0x000fe40004000000 */
[----:B------:R-:W-:-:S03]  /*2050*/  SEL R26, R0, RZ, !P0 ;  /* 0x000000ff001a7207 */ /* 0x000fc60004000000 */
[----:B------:R-:W-:Y:S02]  /*2060*/  IMAD.WIDE.U32 R52, R51, UR4, R4 ;  /* 0x0000000433347c25 */ /* 0x000fe4000f8e0004 */
[----:B------:R-:W0:Y:S02]  /*2070*/  LDC.64 R4, c[0x0][0x3e8] ;  /* 0x0000fa00ff047b82 */ /* 0x000e240000000a00 */
[----:B------:R-:W-:-:S04]  /*2080*/  IMAD R0, R26, UR4, RZ ;  /* 0x000000041a007c24 */ /* 0x000fc8000f8e02ff */
[----:B------:R-:W-:Y:S01]  /*2090*/  IMAD R91, R51, UR5, R0 ;  /* 0x00000005335b7c24 */ /* 0x000fe2000f8e0200 */
[----:B------:R-:W-:Y:S05]  /*20a0*/  @!P6 WARPSYNC.ALL ;  /* 0x000000000000e948 */ /* 0x000fea0003800000 */
[----:B------:R-:W-:Y:S01]  /*20b0*/  ULDC.64 UR4, c[0x0][0x320] ;  /* 0x0000c80000047ab9 */ /* 0x000fe20000000a00 */
[----:B------:R-:W-:Y:S01]  /*20c0*/  IMAD.IADD R91, R53, 0x1, R91 ;  /* 0x00000001355b7824 */ /* 0x000fe200078e025b */
[----:B------:R-:W-:Y:S01]  /*20d0*/  ULDC.64 UR6, c[0x0][0x328] ;  /* 0x0000ca0000067ab9 */ /* 0x000fe20000000a00 */
[----:B------:R-:W-:Y:S02]  /*20e0*/  IMAD R0, R10, UR4, RZ ;  /* 0x000000040a007c24 */ /* 0x000fe4000f8e02ff */
[----:B------:R-:W-:Y:S01]  /*20f0*/  IMAD.WIDE.U32 R10, R7, UR4, R8 ;  /* 0x00000004070a7c25 */ /* 0x000fe2000f8e0008 */
[----:B------:R-:W-:Y:S01]  /*2100*/  ULDC UR4, c[0x0][0x2e4] ;  /* 0x0000b90000047ab9 */ /* 0x000fe20000000800 */
[----:B------:R-:W-:Y:S01]  /*2110*/  @!P6 BAR.SYNC.DEFER_BLOCKING 0x9, 0x100 ;  /* 0x024400000000eb1d */ /* 0x000fe20000010000 */
[----:B------:R-:W-:Y:S01]  /*2120*/  ISETP.GE.AND P1, PT, R213, UR4, PT ;  /* 0x00000004d5007c0c */ /* 0x000fe2000bf26270 */
[----:B------:R-:W-:Y:S01]  /*2130*/  IMAD R13, R7, UR5, R0 ;  /* 0x00000005070d7c24 */ /* 0x000fe2000f8e0200 */
[----:B------:R-:W-:Y:S01]  /*2140*/  ISETP.GE.AND P0, PT, R23, UR4, PT ;  /* 0x0000000417007c0c */ /* 0x000fe2000bf06270 */
[-C--:B------:R-:W-:Y:S01]  /*2150*/  IMAD R0, R225, R2.reuse, RZ ;  /* 0x00000002e1007224 */ /* 0x080fe200078e02ff */
[----:B------:R-:W-:Y:S01]  /*2160*/  SEL R12, RZ, 0xffffffff, P1 ;  /* 0xffffffffff0c7807 */ /* 0x000fe20000800000 */
[----:B------:R-:W-:Y:S01]  /*2170*/  IMAD.WIDE.U32 R6, R22, R2, R8 ;  /* 0x0000000216067225 */ /* 0x000fe200078e0008 */
[----:B0-----:R-:W-:-:S03]  /*2180*/  SHF.L.U64.HI R80, R4, 0x7, R5 ;  /* 0x0000000704507819 */ /* 0x001fc60000010205 */
[----:B------:R-:W-:Y:S01]  /*2190*/  IMAD R90, R22, R3, R0 ;  /* 0x00000003165a7224 */ /* 0x000fe200078e0200 */
[----:B------:R-:W-:Y:S01]  /*21a0*/  IADD3 R89, P1, R52, R6, RZ ;  /* 0x0000000634597210 */ /* 0x000fe20007f3e0ff */
[----:B------:R-:W-:Y:S01]  /*21b0*/  IMAD.IADD R11, R11, 0x1, R13 ;  /* 0x000000010b0b7824 */ /* 0x000fe200078e020d */
[----:B------:R-:W-:Y:S01]  /*21c0*/  SEL R0, RZ, 0x1, P0 ;  /* 0x00000001ff007807 */ /* 0x000fe20000000000 */
[----:B------:R-:W-:Y:S01]  /*21d0*/  IMAD.SHL.U32 R13, R12, 0x2, RZ ;  /* 0x000000020c0d7824 */ /* 0x000fe200078e00ff */
[----:B------:R-:W-:Y:S01]  /*21e0*/  IADD3.X R90, R91, R7, R90, P1, !PT ;  /* 0x000000075b5a7210 */ /* 0x000fe20000ffe45a */
[-C--:B------:R-:W-:Y:S01]  /*21f0*/  IMAD R12, R225, R4.reuse, RZ ;  /* 0x00000004e10c7224 */ /* 0x080fe200078e02ff */
[----:B------:R-:W0:Y:S01]  /*2200*/  LDC.64 R6, c[0x0][0x3d8] ;  /* 0x0000f600ff067b82 */ /* 0x000e220000000a00 */
[----:B------:R-:W-:Y:S01]  /*2210*/  ISETP.GE.AND P0, PT, R214, UR4, PT ;  /* 0x00000004d6007c0c */ /* 0x000fe2000bf06270 */
[----:B------:R-:W-:Y:S01]  /*2220*/  IMAD.WIDE.U32 R14, R22, R4, R20 ;  /* 0x00000004160e7225 */ /* 0x000fe200078e0014 */
[----:B------:R-:W-:-:S02]  /*2230*/  ISETP.GE.AND P1, PT, R102, UR4, PT ;  /* 0x0000000466007c0c */ /* 0x000fc4000bf26270 */
[----:B------:R-:W-:Y:S01]  /*2240*/  LOP3.LUT R0, R13, 0x2, R0, 0xe2, !PT ;  /* 0x000000020d007812 */ /* 0x000fe200078ee200 */
[C---:B------:R-:W-:Y:S01]  /*2250*/  IMAD R27, R22.reuse, R5, R12 ;  /* 0x00000005161b7224 */ /* 0x040fe200078e020c */
[----:B------:R-:W-:Y:S01]  /*2260*/  SEL R25, RZ, 0x4, P0 ;  /* 0x00000004ff197807 */ /* 0x000fe20000000000 */
[----:B------:R-:W-:Y:S01]  /*2270*/  IMAD.WIDE.U32 R12, R22, R4, R8 ;  /* 0x00000004160c7225 */ /* 0x000fe200078e0008 */
[----:B------:R-:W-:Y:S02]  /*2280*/  SEL R24, RZ, 0x8, P1 ;  /* 0x00000008ff187807 */ /* 0x000fe40000800000 */
[----:B------:R-:W-:Y:S01]  /*2290*/  ISETP.GE.AND P0, PT, R101, UR4, PT ;  /* 0x0000000465007c0c */ /* 0x000fe2000bf06270 */
[----:B------:R-:W-:Y:S01]  /*22a0*/  IMAD.IADD R13, R13, 0x1, R27 ;  /* 0x000000010d0d7824 */ /* 0x000fe200078e021b */
[----:B------:R-:W-:Y:S01]  /*22b0*/  LOP3.LUT R0, R24, R0, R25, 0xfe, !PT ;  /* 0x0000000018007212 */ /* 0x000fe200078efe19 */
[----:B------:R-:W-:Y:S01]  /*22c0*/  IMAD R24, R26, UR6, RZ ;  /* 0x000000061a187c24 */ /* 0x000fe2000f8e02ff */
[----:B------:R-:W-:Y:S01]  /*22d0*/  SEL R25, RZ, 0x10, P0 ;  /* 0x00000010ff197807 */ /* 0x000fe20000000000 */
[----:B------:R-:W-:Y:S01]  /*22e0*/  IMAD.IADD R15, R27, 0x1, R15 ;  /* 0x000000011b0f7824 */ /* 0x000fe200078e020f */
[-C--:B------:R-:W-:Y:S01]  /*22f0*/  ISETP.GE.AND P0, PT, R23, R92.reuse, PT ;  /* 0x0000005c1700720c */ /* 0x080fe20003f06270 */
[C---:B------:R-:W-:Y:S01]  /*2300*/  IMAD R65, R51.reuse, UR7, R24 ;  /* 0x0000000733417c24 */ /* 0x040fe2000f8e0218 */
[----:B------:R-:W-:Y:S01]  /*2310*/  LOP3.LUT R25, R0, R25, RZ, 0xfc, !PT ;  /* 0x0000001900197212 */ /* 0x000fe200078efcff */
[----:B------:R-:W-:Y:S01]  /*2320*/  IMAD.WIDE.U32 R50, R51, UR6, R10 ;  /* 0x0000000633327c25 */ /* 0x000fe2000f8e000a */
[----:B------:R-:W-:-:S02]  /*2330*/  ISETP.GE.AND P1, PT, R213, R92, PT ;  /* 0x0000005cd500720c */ /* 0x000fc40003f26270 */
[----:B------:R-:W-:Y:S01]  /*2340*/  LOP3.LUT R59, R25, 0x1, RZ, 0xc0, !PT ;  /* 0x00000001193b7812 */ /* 0x000fe200078ec0ff */
[-C--:B0-----:R-:W-:Y:S01]  /*2350*/  IMAD R0, R225, R6.reuse, RZ ;  /* 0x00000006e1007224 */ /* 0x081fe200078e02ff */
[----:B------:R-:W-:Y:S01]  /*2360*/  SHF.L.U64.HI R78, R6, 0x7, R7 ;  /* 0x00000007064e7819 */ /* 0x000fe20000010207 */
[-C--:B------:R-:W-:Y:S01]  /*2370*/  IMAD.WIDE.U32 R10, R22, R6.reuse, R20 ;  /* 0x00000006160a7225 */ /* 0x080fe200078e0014 */
[C---:B------:R-:W-:Y:S02]  /*2380*/  SEL R20, R92.reuse, RZ, P1 ;  /* 0x000000ff5c147207 */ /* 0x040fe40000800000 */
[----:B------:R-:W-:Y:S01]  /*2390*/  SEL R21, R92, RZ, P2 ;  /* 0x000000ff5c157207 */ /* 0x000fe20001000000 */
[----:B------:R-:W-:Y:S01]  /*23a0*/  IMAD R27, R22, R7, R0 ;  /* 0x00000007161b7224 */ /* 0x000fe200078e0200 */
[----:B------:R-:W-:Y:S01]  /*23b0*/  SEL R0, R92, RZ, P0 ;  /* 0x000000ff5c007207 */ /* 0x000fe20000000000 */
[C---:B------:R-:W-:Y:S01]  /*23c0*/  IMAD.WIDE.U32 R8, R22.reuse, R6, R8 ;  /* 0x0000000616087225 */ /* 0x040fe200078e0008 */
[----:B------:R-:W-:-:S03]  /*23d0*/  IADD3 R2, P2, R22, R33, RZ ;  /* 0x0000002116027210 */ /* 0x000fc60007f5e0ff */
[----:B------:R-:W-:Y:S02]  /*23e0*/  IMAD.IADD R0, R23, 0x1, R0 ;  /* 0x0000000117007824 */ /* 0x000fe400078e0200 */
[----:B------:R-:W-:Y:S02]  /*23f0*/  IMAD.IADD R20, R213, 0x1, R20 ;  /* 0x00000001d5147824 */ /* 0x000fe400078e0214 */
[----:B------:R-:W-:Y:S01]  /*2400*/  IMAD.IADD R24, R214, 0x1, R21 ;  /* 0x00000001d6187824 */ /* 0x000fe200078e0215 */
[----:B------:R-:W-:Y:S01]  /*2410*/  SHF.R.S32.HI R21, RZ, 0x1f, R0 ;  /* 0x0000001fff157819 */ /* 0x000fe20000011400 */
[----:B------:R-:W-:Y:S02]  /*2420*/  IMAD.IADD R9, R9, 0x1, R27 ;  /* 0x0000000109097824 */ /* 0x000fe400078e021b */
[----:B------:R-:W-:Y:S01]  /*2430*/  IMAD.IADD R11, R27, 0x1, R11 ;  /* 0x000000011b0b7824 */ /* 0x000fe200078e020b */
[----:B------:R-:W-:Y:S01]  /*2440*/  SHF.R.S32.HI R27, RZ, 0x1f, R20 ;  /* 0x0000001fff1b7819 */ /* 0x000fe20000011414 */
[----:B------:R-:W-:Y:S01]  /*2450*/  IMAD.X R3, R225, 0x1, R30, P2 ;  /* 0x00000001e1037824 */ /* 0x000fe200010e061e */
[----:B------:R-:W-:Y:S01]  /*2460*/  SHF.R.S32.HI R29, RZ, 0x1f, R24 ;  /* 0x0000001fff1d7819 */ /* 0x000fe20000011418 */
[----:B------:R-:W-:Y:S01]  /*2470*/  IMAD.WIDE.U32 R48, R55, R4, R12 ;  /* 0x0000000437307225 */ /* 0x000fe200078e000c */
[----:B------:R-:W-:-:S02]  /*2480*/  LEA.HI R87, R21, R0, RZ, 0x4 ;  /* 0x0000000015577211 */ /* 0x000fc400078f20ff */
[----:B------:R-:W-:Y:S01]  /*2490*/  LEA.HI R0, R21, R0, RZ, 0x6 ;  /* 0x0000000015007211 */ /* 0x000fe200078f30ff */
[----:B------:R-:W-:Y:S01]  /*24a0*/  IMAD.WIDE.U32 R46, R55, R4, R14 ;  /* 0x00000004372e7225 */ /* 0x000fe200078e000e */
[----:B------:R-:W-:Y:S02]  /*24b0*/  LEA.HI R85, R27, R20, RZ, 0x4 ;  /* 0x000000141b557211 */ /* 0x000fe400078f20ff */
[----:B------:R-:W-:Y:S01]  /*24c0*/  LEA.HI R83, R29, R24, RZ, 0x4 ;  /* 0x000000181d537211 */ /* 0x000fe200078f20ff */
[----:B------:R-:W-:Y:S01]  /*24d0*/  IMAD.WIDE.U32 R44, R55, R6, R8 ;  /* 0x00000006372c7225 */ /* 0x000fe200078e0008 */
[----:B------:R-:W-:Y:S02]  /*24e0*/  LEA.HI R27, R27, R20, RZ, 0x6 ;  /* 0x000000141b1b7211 */ /* 0x000fe400078f30ff */
[----:B------:R-:W-:Y:S01]  /*24f0*/  LEA.HI R24, R29, R24, RZ, 0x6 ;  /* 0x000000181d187211 */ /* 0x000fe200078f30ff */
[----:B------:R-:W-:Y:S01]  /*2500*/  IMAD.SHL.U32 R20, R0, 0x80, RZ ;  /* 0x0000008000147824 */ /* 0x000fe200078e00ff */
[----:B------:R-:W-:Y:S01]  /*2510*/  LOP3.LUT R0, R206, 0x30, R87, 0xf8, !PT ;  /* 0x00000030ce007812 */ /* 0x000fe200078ef857 */
[----:B------:R-:W-:Y:S01]  /*2520*/  IMAD.SHL.U32 R27, R27, 0x80, RZ ;  /* 0x000000801b1b7824 */ /* 0x000fe200078e00ff */
[----:B------:R-:W-:Y:S01]  /*2530*/  ISETP.GE.AND P2, PT, R100, UR4, PT ;  /* 0x0000000464007c0c */ /* 0x000fe2000bf46270 */
[----:B------:R-:W-:Y:S01]  /*2540*/  IMAD.SHL.U32 R28, R24, 0x80, RZ ;  /* 0x00000080181c7824 */ /* 0x000fe200078e00ff */
[----:B------:R-:W-:Y:S01]  /*2550*/  LOP3.LUT R24, R206, 0x30, R85, 0xf8, !PT ;  /* 0x00000030ce187812 */ /* 0x000fe200078ef855 */
[----:B------:R-:W-:Y:S01]  /*2560*/  IMAD.SHL.U32 R79, R4, 0x80, RZ ;  /* 0x00000080044f7824 */ /* 0x000fe200078e00ff */
[----:B------:R-:W-:Y:S01]  /*2570*/  LOP3.LUT R21, R20, 0xffffe000, RZ, 0xc0, !PT ;  /* 0xffffe00014157812 */ /* 0x000fe200078ec0ff */
[----:B------:R-:W-:Y:S01]  /*2580*/  IMAD.SHL.U32 R77, R6, 0x80, RZ ;  /* 0x00000080064d7824 */ /* 0x000fe200078e00ff */
[----:B------:R-:W-:Y:S01]  /*2590*/  LOP3.LUT R0, R0, R207, RZ, 0x3c, !PT ;  /* 0x000000cf00007212 */ /* 0x000fe200078e3cff */
[----:B------:R-:W-:Y:S01]  /*25a0*/  IMAD.IADD R65, R51, 0x1, R65 ;  /* 0x0000000133417824 */ /* 0x000fe200078e0241 */
[----:B------:R-:W-:-:S02]  /*25b0*/  LOP3.LUT R27, R27, 0xffffe000, RZ, 0xc0, !PT ;  /* 0xffffe0001b1b7812 */ /* 0x000fc400078ec0ff */
[----:B------:R-:W-:Y:S02]  /*25c0*/  LOP3.LUT R24, R24, R207, RZ, 0x3c, !PT ;  /* 0x000000cf18187212 */ /* 0x000fe400078e3cff */
[--C-:B------:R-:W-:Y:S01]  /*25d0*/  IADD3 R88, R0, R21, R212.reuse ;  /* 0x0000001500587210 */ /* 0x100fe20007ffe0d4 */
[----:B------:R-:W-:Y:S01]  /*25e0*/  IMAD R0, R31, R4, RZ ;  /* 0x000000041f007224 */ /* 0x000fe200078e02ff */
[----:B------:R-:W-:Y:S01]  /*25f0*/  IADD3 R86, R24, R27, R212 ;  /* 0x0000001b18567210 */ /* 0x000fe20007ffe0d4 */
[CC--:B------:R-:W-:Y:S01]  /*2600*/  IMAD.WIDE.U32 R20, R55.reuse, R6.reuse, R10 ;  /* 0x0000000637147225 */ /* 0x0c0fe200078e000a */
[----:B------:R-:W-:Y:S02]  /*2610*/  LOP3.LUT R26, R206, 0x30, R83, 0xf8, !PT ;  /* 0x00000030ce1a7812 */ /* 0x000fe400078ef853 */
[----:B------:R-:W-:Y:S01]  /*2620*/  LOP3.LUT R29, R28, 0xffffe000, RZ, 0xc0, !PT ;  /* 0xffffe0001c1d7812 */ /* 0x000fe200078ec0ff */
[----:B------:R-:W-:Y:S01]  /*2630*/  IMAD R27, R55, R5, R0 ;  /* 0x00000005371b7224 */ /* 0x000fe200078e0200 */
[----:B------:R-:W-:Y:S01]  /*2640*/  LOP3.LUT R26, R26, R207, RZ, 0x3c, !PT ;  /* 0x000000cf1a1a7212 */ /* 0x000fe200078e3cff */
[----:B------:R-:W-:Y:S01]  /*2650*/  IMAD R0, R31, R6, RZ ;  /* 0x000000061f007224 */ /* 0x000fe200078e02ff */
[----:B------:R-:W-:Y:S01]  /*2660*/  LOP3.LUT R73, R87, 0xfffffff0, RZ, 0xc0, !PT ;  /* 0xfffffff057497812 */ /* 0x000fe200078ec0ff */
[----:B------:R-:W-:Y:S01]  /*2670*/  IMAD.IADD R74, R49, 0x1, R27 ;  /* 0x00000001314a7824 */ /* 0x000fe200078e021b */
[----:B------:R-:W-:Y:S01]  /*2680*/  LOP3.LUT R71, R85, 0xfffffff0, RZ, 0xc0, !PT ;  /* 0xfffffff055477812 */ /* 0x000fe200078ec0ff */
[----:B------:R-:W-:Y:S01]  /*2690*/  IMAD R5, R55, R7, R0 ;  /* 0x0000000737057224 */ /* 0x000fe200078e0200 */
[----:B------:R-:W-:Y:S01]  /*26a0*/  SEL R0, RZ, 0x20, P2 ;  /* 0x00000020ff007807 */ /* 0x000fe20001000000 */
[----:B------:R-:W-:Y:S01]  /*26b0*/  IMAD.IADD R72, R27, 0x1, R47 ;  /* 0x000000011b487824 */ /* 0x000fe200078e022f */
[----:B------:R-:W-:Y:S01]  /*26c0*/  LOP3.LUT R69, R83, 0xfffffff0, RZ, 0xc0, !PT ;  /* 0xfffffff053457812 */ /* 0x000fe200078ec0ff */
[----:B------:R-:W-:Y:S01]  /*26d0*/  IMAD.IADD R70, R45, 0x1, R5 ;  /* 0x000000012d467824 */ /* 0x000fe200078e0205 */
[----:B------:R-:W-:Y:S01]  /*26e0*/  LOP3.LUT R0, R25, R0, RZ, 0xfc, !PT ;  /* 0x0000000019007212 */ /* 0x000fe200078efcff */
[----:B------:R-:W-:Y:S01]  /*26f0*/  IMAD.IADD R68, R5, 0x1, R21 ;  /* 0x0000000105447824 */ /* 0x000fe200078e0215 */
[----:B------:R-:W-:-:S02]  /*2700*/  IADD3 R84, R26, R29, R212 ;  /* 0x0000001d1a547210 */ /* 0x000fc40007ffe0d4 */
[C---:B------:R-:W-:Y:S02]  /*2710*/  LOP3.LUT R99, R0.reuse, 0x2, RZ, 0xc0, !PT ;  /* 0x0000000200637812 */ /* 0x040fe400078ec0ff */
[C---:B------:R-:W-:Y:S02]  /*2720*/  LOP3.LUT R98, R0.reuse, 0x4, RZ, 0xc0, !PT ;  /* 0x0000000400627812 */ /* 0x040fe400078ec0ff */
[C---:B------:R-:W-:Y:S02]  /*2730*/  LOP3.LUT R97, R0.reuse, 0x8, RZ, 0xc0, !PT ;  /* 0x0000000800617812 */ /* 0x040fe400078ec0ff */
[----:B------:R-:W-:Y:S02]  /*2740*/  LOP3.LUT R96, R0, 0x10, RZ, 0xc0, !PT ;  /* 0x0000001000607812 */ /* 0x000fe400078ec0ff */
[----:B------:R-:W-:Y:S02]  /*2750*/  SHF.R.S32.HI R67, RZ, 0x1f, R73 ;  /* 0x0000001fff437819 */ /* 0x000fe40000011449 */
[----:B------:R-:W-:-:S02]  /*2760*/  SHF.R.S32.HI R66, RZ, 0x1f, R71 ;  /* 0x0000001fff427819 */ /* 0x000fc40000011447 */
[----:B------:R-:W-:Y:S02]  /*2770*/  SHF.R.S32.HI R64, RZ, 0x1f, R69 ;  /* 0x0000001fff407819 */ /* 0x000fe40000011445 */
[----:B------:R-:W-:-:S07]  /*2780*/  LOP3.LUT R0, R0, 0x20, RZ, 0xc0, !PT ;  /* 0x0000002000007812 */ /* 0x000fce00078ec0ff */
.L_x_4184:
[----:B0-----:R-:W0:Y:S01]  /*2790*/  LDC.64 R60, c[0x0][0x2d8] ;  /* 0x0000b600ff3c7b82 */ /* 0x001e220000000a00 */
[----:B------:R-:W-:Y:S01]  /*27a0*/  VIADD R57, R57, 0xffffffff ;  /* 0xffffffff39397836 */ /* 0x000fe20000000000 */
[----:B------:R-:W-:Y:S01]  /*27b0*/  LOP3.LUT P4, RZ, R218, 0x2, RZ, 0xc0, !PT ;  /* 0x00000002daff7812 */ /* 0x000fe2000788c0ff */
[----:B------:R-:W-:Y:S01]  /*27c0*/  IMAD R95, R17, 0x6000, R220 ;  /* 0x00006000115f7824 */ /* 0x000fe200078e02dc */
[----:B------:R-:W-:Y:S05]  /*27d0*/  YIELD ;  /* 0x0000000000007946 */ /* 0x000fea0003800000 */
[----:B------:R-:W1:Y:S01]  /*27e0*/  LDC R104, c[0x0][0x3d4] ;  /* 0x0000f500ff687b82 */ /* 0x000e620000000800 */
[----:B------:R-:W-:Y:S01]  /*27f0*/  SHF.R.S32.HI R7, RZ, 0x1f, R57 ;  /* 0x0000001fff077819 */ /* 0x000fe20000011439 */
[-C--:B------:R-:W-:Y:S01]  /*2800*/  IMAD R4, R82, R57.reuse, RZ ;  /* 0x0000003952047224 */ /* 0x080fe200078e02ff */
[----:B------:R-:W-:Y:S01]  /*2810*/  BSSY B0, `(.L_x_4129) ;  /* 0x000069a000007945 */ /* 0x000fe20003800000 */
[----:B------:R-:W-:-:S04]  /*2820*/  IMAD.WIDE.U32 R40, R81, R57, RZ ;  /* 0x0000003951287225 */ /* 0x000fc800078e00ff */
[----:B------:R-:W-:Y:S02]  /*2830*/  IMAD R5, R7, R81, R4 ;  /* 0x0000005107057224 */ /* 0x000fe400078e0204 */
[----:B------:R-:W-:Y:S02]  /*2840*/  VIADD R93, R95, 0x20 ;  /* 0x000000205f5d7836 */ /* 0x000fe40000000000 */
[----:B------:R-:W-:Y:S02]  /*2850*/  IMAD.IADD R63, R41, 0x1, R5 ;  /* 0x00000001293f7824 */ /* 0x000fe400078e0205 */
[----:B------:R-:W-:Y:S01]  /*2860*/  @P4 VIADD R93, R95, 0xffffffe0 ;  /* 0xffffffe05f5d4836 */ /* 0x000fe20000000000 */
[----:B0--3--:R-:W-:Y:S01]  /*2870*/  IADD3 R28, P2, P3, R40, R60, R89 ;  /* 0x0000003c281c7210 */ /* 0x009fe20007b5e059 */
[C---:B------:R-:W-:Y:S02]  /*2880*/  IMAD.IADD R95, R16.reuse, 0x1, R95 ;  /* 0x00000001105f7824 */ /* 0x040fe400078e025f */
[----:B------:R-:W-:Y:S01]  /*2890*/  IMAD.IADD R93, R16, 0x1, R93 ;  /* 0x00000001105d7824 */ /* 0x000fe200078e025d */
[----:B------:R-:W-:-:S02]  /*28a0*/  IADD3.X R29, R63, R61, R90, P2, P3 ;  /* 0x0000003d3f1d7210 */ /* 0x000fc400017e645a */
[----:B------:R-:W-:Y:S02]  /*28b0*/  ISETP.GT.AND P2, PT, R57, R56, PT ;  /* 0x000000383900720c */ /* 0x000fe40003f44270 */
[----:B-1----:R-:W-:-:S13]  /*28c0*/  ISETP.GE.AND P3, PT, R104, 0x1, PT ;  /* 0x000000016800780c */ /* 0x002fda0003f66270 */
[----:B------:R-:W-:Y:S05]  /*28d0*/  @!P3 BRA `(.L_x_4130) ;  /* 0x0000006400b4b947 */ /* 0x000fea0003800000 */
[----:B------:R-:W-:Y:S01]  /*28e0*/  ULDC.U8 UR4, c[0x0][0x3f0] ;  /* 0x0000fc0000047ab9 */ /* 0x000fe20000000000 */
[-C--:B------:R-:W-:Y:S01]  /*28f0*/  IMAD R4, R78, R57.reuse, RZ ;  /* 0x000000394e047224 */ /* 0x080fe200078e02ff */
[----:B------:R-:W-:Y:S01]  /*2900*/  ISETP.NE.AND P3, PT, RZ, UR4, PT ;  /* 0x00000004ff007c0c */ /* 0x000fe2000bf65270 */
[----:B------:R-:W-:Y:S02]  /*2910*/  IMAD R6, R80, R57, RZ ;  /* 0x0000003950067224 */ /* 0x000fe400078e02ff */
[----:B------:R-:W-:Y:S02]  /*2920*/  IMAD R5, R7, R77, R4 ;  /* 0x0000004d07057224 */ /* 0x000fe400078e0204 */
[----:B------:R-:W-:Y:S02]  /*2930*/  IMAD R103, R57, -0x80, R58 ;  /* 0xffffff8039677824 */ /* 0x000fe400078e023a */
[----:B------:R-:W-:Y:S02]  /*2940*/  IMAD R7, R7, R79, R6 ;  /* 0x0000004f07077224 */ /* 0x000fe400078e0206 */
[----:B------:R-:W-:Y:S01]  /*2950*/  IMAD.WIDE.U32 R38, R77, R57, RZ ;  /* 0x000000394d267225 */ /* 0x000fe200078e00ff */
[----:B------:R-:W-:-:S03]  /*2960*/  VIMNMX R103, R103, 0x80, PT ;  /* 0x0000008067677848 */ /* 0x000fc60003fe0100 */
        /* <DEDUP_REMOVED lines=60> */
.L_x_4133:
[----:B------:R-:W-:Y:S05]  /*2d30*/  BSYNC B1 ;  /* 0x0000000000017941 */ /* 0x000fea0003800000 */
.L_x_4132:
[----:B------:R-:W-:Y:S01]  /*2d40*/  UISETP.NE.AND UP0, UPT, UR42, 0x3, UPT ;  /* 0x000000032a00788c */ /* 0x000fe2000bf05270 */
[----:B0----5:R-:W-:Y:S02]  /*2d50*/  IMAD.MOV.U32 R36, RZ, RZ, R10 ;  /* 0x000000ffff247224 */ /* 0x021fe400078e000a */
[----:B------:R-:W-:Y:S02]  /*2d60*/  IMAD.MOV.U32 R38, RZ, RZ, R14 ;  /* 0x000000ffff267224 */ /* 0x000fe400078e000e */
[----:B------:R-:W-:Y:S01]  /*2d70*/  IMAD.MOV.U32 R62, RZ, RZ, R24 ;  /* 0x000000ffff3e7224 */ /* 0x000fe200078e0018 */
[----:B------:R-:W-:Y:S01]  /*2d80*/  PLOP3.LUT P3, PT, PT, PT, UP0, 0x80, 0x0 ;  /* 0x000000000000781c */ /* 0x000fe20003f6f008 */
        /* <DEDUP_REMOVED lines=11> */
.L_x_4134:
[----:B------:R-:W-:Y:S01]  /*2e40*/  IMAD R94, R17, 0x8, R16 ;  /* 0x00000008115e7824 */ /* 0x000fe200078e0210 */
[----:B------:R-:W-:Y:S01]  /*2e50*/  SHF.L.U32 R105, R205, 0x1f, RZ ;  /* 0x0000001fcd697819 */ /* 0x000fe200000006ff */
[----:B------:R-:W-:Y:S03]  /*2e60*/  BSSY B1, `(.L_x_4135) ;  /* 0x0000003000017945 */ /* 0x000fe60003800000 */
[----:B------:R-:W0:Y:S02]  /*2e70*/  SYNCS.PHASECHK.TRANS64.TRYWAIT P5, [R94+URZ+0x2a890], R105 ;  /* 0x02a890695e0075a7 */ /* 0x000e2400080a017f */
[----:B0-----:R-:W-:Y:S05]  /*2e80*/  @!P5 BRA `(.L_x_4136) ;  /* 0x0000027000f8d947 */ /* 0x001fea0003800000 */
.L_x_4485:
[----:B------:R-:W-:Y:S05]  /*2e90*/  BSYNC B1 ;  /* 0x0000000000017941 */ /* 0x000fea0003800000 */
.L_x_4135:
[----:B------:R-:W-:Y:S05]  /*2ea0*/  @P4 BRA `(.L_x_4137) ;  /* 0x0000006000c04947 */ /* 0x000fea0003800000 */
[----:B------:R-:W-:Y:S01]  /*2eb0*/  ISETP.NE.AND P4, PT, R59, RZ, PT ;  /* 0x000000ff3b00720c */ /* 0x000fe20003f85270 */
[----:B------:R-:W-:-:S12]  /*2ec0*/  BSSY B1, `(.L_x_4138) ;  /* 0x0000075000017945 */ /* 0x000fd80003800000 */
[----:B------:R-:W-:Y:S05]  /*2ed0*/  @!P4 BRA `(.L_x_4139) ;  /* 0x0000000400ccc947 */ /* 0x000fea0003800000 */
[----:B------:R1:W2:Y:S01]  /*2ee0*/  LDS.128 R4, [R95+0x1e400] ;  /* 0x01e400005f047984 */ /* 0x0002a20000000c00 */
        /* <DEDUP_REMOVED lines=15> */
[----:B------:R-:W-:Y:S01]  /*2fe0*/  PRMT R7, R115, 0x654, R42 ;  /* 0x0000065473077816 */ /* 0x000fe2000000002a */
[----:B------:R-:W-:-:S03]  /*2ff0*/  IMAD.SHL.U32 R6, R112, 0x100, RZ ;  /* 0x0000010070067824 */ /* 0x000fc600078e00ff */
[----:B------:R-:W-:Y:S01]  /*3000*/  LOP3.LUT R112, R110, 0xff00, R61, 0xf8, !PT ;  /* 0x0000ff006e707812 */ /* 0x000fe200078ef83d */
[----:B------:R-:W-:Y:S01]  /*3010*/  IMAD.U32 R61, R113, 0x10000, RZ ;  /* 0x00010000713d7824 */ /* 0x000fe200078e00ff */
[----:B------:R-:W-:Y:S01]  /*3020*/  LOP3.LUT R42, R7, 0xff00, R6, 0xf8, !PT ;  /* 0x0000ff00072a7812 */ /* 0x000fe200078ef806 */
[----:B------:R-:W-:Y:S01]  /*3030*/  IMAD.U32 R7, R114, 0x10000, RZ ;  /* 0x0001000072077824 */ /* 0x000fe200078e00ff */
[----:B------:R-:W-:Y:S02]  /*3040*/  F2FP.F16.E4M3.UNPACK_B R110, R118.H1 ;  /* 0x00000076ff6e723e */ /* 0x000fe400030006ff */
[-C--:B------:R-:W-:Y:S02]  /*3050*/  F2FP.F16.E4M3.UNPACK_B R6, R5.reuse ;  /* 0x00000005ff06723e */ /* 0x080fe400020006ff */
[----:B------:R-:W-:Y:S01]  /*3060*/  F2FP.F16.E4M3.UNPACK_B R5, R5.H1 ;  /* 0x00000005ff05723e */ /* 0x000fe200030006ff */
[--C-:B------:R-:W-:Y:S01]  /*3070*/  HADD2.F32 R113, -RZ, R110.reuse.H1_H1 ;  /* 0x3000006eff717230 */ /* 0x100fe20000004100 */
[----:B------:R-:W-:Y:S01]  /*3080*/  LOP3.LUT R114, R112, 0xff0000, R61, 0xf8, !PT ;  /* 0x00ff000070727812 */ /* 0x000fe200078ef83d */
[----:B------:R-:W-:Y:S01]  /*3090*/  HADD2.F32 R112, -RZ, R110.H0_H0 ;  /* 0x2000006eff707230 */ /* 0x000fe20000004100 */
[----:B------:R-:W-:Y:S01]  /*30a0*/  LOP3.LUT R111, R42, 0xff0000, R7, 0xf8, !PT ;  /* 0x00ff00002a6f7812 */ /* 0x000fe200078ef807 */
[----:B------:R-:W-:Y:S01]  /*30b0*/  HADD2.F32 R7, -RZ, R6.H1_H1 ;  /* 0x30000006ff077230 */ /* 0x000fe20000004100 */
[----:B------:R-:W-:Y:S01]  /*30c0*/  F2FP.F16.E4M3.UNPACK_B R61, R121.H1 ;  /* 0x00000079ff3d723e */ /* 0x000fe200030006ff */
[----:B------:R-:W-:-:S02]  /*30d0*/  HADD2.F32 R42, -RZ, R5.H1_H1 ;  /* 0x30000005ff2a7230 */ /* 0x000fc40000004100 */
[----:B------:R-:W-:Y:S02]  /*30e0*/  HADD2.F32 R6, -RZ, R6.H0_H0 ;  /* 0x20000006ff067230 */ /* 0x000fe40000004100 */
[-C--:B------:R-:W-:Y:S01]  /*30f0*/  FMUL.FTZ R115, R7, R112.reuse ;  /* 0x0000007007737220 */ /* 0x080fe20000410000 */
[----:B------:R-:W-:Y:S02]  /*3100*/  HADD2.F32 R110, -RZ, R61.H0_H0 ;  /* 0x2000003dff6e7230 */ /* 0x000fe40000004100 */
[-C--:B------:R-:W-:Y:S01]  /*3110*/  FMUL.FTZ R116, R42, R113.reuse ;  /* 0x000000712a747220 */ /* 0x080fe20000410000 */
[----:B------:R-:W-:Y:S02]  /*3120*/  HADD2.F32 R5, -RZ, R5.H0_H0 ;  /* 0x20000005ff057230 */ /* 0x000fe40000004100 */
[C---:B------:R-:W-:Y:S01]  /*3130*/  FMUL.FTZ R112, R6.reuse, R112 ;  /* 0x0000007006707220 */ /* 0x040fe20000410000 */
[----:B------:R-:W-:Y:S02]  /*3140*/  HADD2.F32 R61, -RZ, R61.H1_H1 ;  /* 0x3000003dff3d7230 */ /* 0x000fe40000004100 */
[----:B------:R-:W-:Y:S01]  /*3150*/  FFMA.FTZ R117, R6, R110, -R115 ;  /* 0x0000006e06757223 */ /* 0x000fe20000010873 */
[----:B------:R-:W-:Y:S01]  /*3160*/  F2FP.F16.E4M3.UNPACK_B R6, R118 ;  /* 0x00000076ff06723e */ /* 0x000fe200020006ff */
[----:B------:R-:W-:Y:S01]  /*3170*/  FMUL.FTZ R113, R5, R113 ;  /* 0x0000007105717220 */ /* 0x000fe20000410000 */
[----:B------:R-:W-:Y:S01]  /*3180*/  FFMA.FTZ R118, R7, R110, R112 ;  /* 0x0000006e07767223 */ /* 0x000fe20000010070 */
[-C--:B------:R-:W-:Y:S01]  /*3190*/  FFMA.FTZ R119, R5, R61.reuse, -R116 ;  /* 0x0000003d05777223 */ /* 0x080fe20000010874 */
[-C--:B------:R-:W-:Y:S01]  /*31a0*/  F2FP.F16.E4M3.UNPACK_B R5, R4.reuse.H1 ;  /* 0x00000004ff05723e */ /* 0x080fe200030006ff */
        /* <DEDUP_REMOVED lines=13> */
[----:B------:R-:W-:Y:S01]  /*3280*/  FMUL.FTZ R113, R5, R110 ;  /* 0x0000006e05717220 */ /* 0x000fe20000410000 */
[----:B------:R-:W-:-:S02]  /*3290*/  HADD2.F32 R42, -RZ, R42.H0_H0 ;  /* 0x2000002aff2a7230 */ /* 0x000fc40000004100 */
[----:B------:R-:W-:Y:S01]  /*32a0*/  FMUL.FTZ R112, R4, R110 ;  /* 0x0000006e04707220 */ /* 0x000fe20000410000 */
[----:B------:R-:W-:Y:S01]  /*32b0*/  F2FP.F16.E4M3.UNPACK_B R110, R114.H1 ;  /* 0x00000072ff6e723e */ /* 0x000fe200030006ff */
[-C--:B------:R-:W-:Y:S01]  /*32c0*/  FFMA.FTZ R6, R6, R61.reuse, -R115 ;  /* 0x0000003d06067223 */ /* 0x080fe20000010873 */
[----:B------:R-:W-:Y:S01]  /*32d0*/  FFMA.FTZ R7, R7, R61, R116 ;  /* 0x0000003d07077223 */ /* 0x000fe20000010074 */
[----:B------:R-:W-:Y:S01]  /*32e0*/  FFMA.FTZ R115, R5, R42, -R112 ;  /* 0x0000002a05737223 */ /* 0x000fe20000010870 */
        /* <DEDUP_REMOVED lines=48> */
.L_x_4141:
[----:B------:R-:W-:Y:S05]  /*35f0*/  BSYNC B2 ;  /* 0x0000000000027941 */ /* 0x000fea0003800000 */
.L_x_4140:
[----:B--2---:R1:W-:Y:S02]  /*3600*/  STG.E.128 desc[UR40][R28.64], R4 ;  /* 0x000000041c007986 */ /* 0x0043e4000c101d28 */
.L_x_4139:
[----:B------:R-:W-:Y:S05]  /*3610*/  BSYNC B1 ;  /* 0x0000000000017941 */ /* 0x000fea0003800000 */
.L_x_4138:
[----:B------:R-:W-:Y:S01]  /*3620*/  ISETP.NE.AND P4, PT, R99, RZ, PT ;  /* 0x000000ff6300720c */ /* 0x000fe20003f85270 */
[----:B------:R-:W-:-:S12]  /*3630*/  BSSY B1, `(.L_x_4142) ;  /* 0x0000076000017945 */ /* 0x000fd80003800000 */
[----:B------:R-:W-:Y:S05]  /*3640*/  @!P4 BRA `(.L_x_4143) ;  /* 0x0000000400d0c947 */ /* 0x000fea0003800000 */
[----:B-1----:R1:W2:Y:S01]  /*3650*/  LDS.128 R4, [R93+0x1e400] ;  /* 0x01e400005d047984 */ /* 0x0022a20000000c00 */
[----:B------:R-:W-:Y:S01]  /*3660*/  VIADD R43, R204, 0x10 ;  /* 0x00000010cc2b7836 */ /* 0x000fe20000000000 */
[----:B------:R-:W-:Y:S04]  /*3670*/  BSSY B2, `(.L_x_4144) ;  /* 0x0000070000027945 */ /* 0x000fe80003800000 */
[----:B------:R-:W-:-:S13]  /*3680*/  ISETP.GE.AND P4, PT, R43, R104, PT ;  /* 0x000000682b00720c */ /* 0x000fda0003f86270 */
[----:B-1----:R-:W-:Y:S05]  /*3690*/  @P4 BRA `(.L_x_4145) ;  /* 0x0000000400b44947 */ /* 0x002fea0003800000 */
[----:B------:R-:W-:Y:S01]  /*36a0*/  SHF.R.U32.HI R61, RZ, 0x8, R41 ;  /* 0x00000008ff3d7819 */ /* 0x000fe20000011629 */
[----:B--2---:R-:W-:Y:S01]  /*36b0*/  IMAD.MOV.U32 R40, RZ, RZ, R7 ;  /* 0x000000ffff287224 */ /* 0x004fe200078e0007 */
[----:B------:R-:W-:Y:S02]  /*36c0*/  SHF.R.U32.HI R42, RZ, 0x8, R35 ;  /* 0x00000008ff2a7819 */ /* 0x000fe40000011623 */
[--C-:B------:R-:W-:Y:S01]  /*36d0*/  SHF.R.U32.HI R111, RZ, 0x18, R41.reuse ;  /* 0x00000018ff6f7819 */ /* 0x100fe20000011629 */
[----:B------:R-:W-:Y:S01]  /*36e0*/  IMAD.SHL.U32 R7, R61, 0x100, RZ ;  /* 0x000001003d077824 */ /* 0x000fe200078e00ff */
[----:B------:R-:W-:Y:S02]  /*36f0*/  LOP3.LUT R34, R41, 0xff, RZ, 0xc0, !PT ;  /* 0x000000ff29227812 */ /* 0x000fe400078ec0ff */
[----:B------:R-:W-:Y:S02]  /*3700*/  SHF.R.U32.HI R43, RZ, 0x10, R41 ;  /* 0x00000010ff2b7819 */ /* 0x000fe40000011629 */
[----:B------:R-:W-:-:S02]  /*3710*/  SHF.R.U32.HI R110, RZ, 0x18, R35 ;  /* 0x00000018ff6e7819 */ /* 0x000fc40000011623 */
[----:B------:R-:W-:Y:S02]  /*3720*/  LOP3.LUT R41, R35, 0xff, RZ, 0xc0, !PT ;  /* 0x000000ff23297812 */ /* 0x000fe400078ec0ff */
[----:B------:R-:W-:Y:S01]  /*3730*/  SHF.R.U32.HI R60, RZ, 0x10, R35 ;  /* 0x00000010ff3c7819 */ /* 0x000fe20000011623 */
[----:B------:R-:W-:Y:S01]  /*3740*/  IMAD.MOV.U32 R35, RZ, RZ, R6 ;  /* 0x000000ffff237224 */ /* 0x000fe200078e0006 */
[----:B------:R-:W-:Y:S01]  /*3750*/  PRMT R34, R111, 0x654, R34 ;  /* 0x000006546f227816 */ /* 0x000fe20000000022 */
[----:B------:R-:W-:Y:S01]  /*3760*/  IMAD.SHL.U32 R6, R42, 0x100, RZ ;  /* 0x000001002a067824 */ /* 0x000fe200078e00ff */
[----:B------:R-:W-:Y:S01]  /*3770*/  PRMT R41, R110, 0x654, R41 ;  /* 0x000006546e297816 */ /* 0x000fe20000000029 */
[----:B------:R-:W-:Y:S01]  /*3780*/  IMAD.U32 R60, R60, 0x10000, RZ ;  /* 0x000100003c3c7824 */ /* 0x000fe200078e00ff */
        /* <DEDUP_REMOVED lines=94> */
.L_x_4145:
[----:B------:R-:W-:Y:S05]  /*3d70*/  BSYNC B2 ;  /* 0x0000000000027941 */ /* 0x000fea0003800000 */
.L_x_4144:
[----:B--2---:R2:W-:Y:S02]  /*3d80*/  STG.E.128 desc[UR40][R28.64+0x20], R4 ;  /* 0x000020041c007986 */ /* 0x0045e4000c101d28 */
.L_x_4143:
[----:B------:R-:W-:Y:S05]  /*3d90*/  BSYNC B1 ;  /* 0x0000000000017941 */ /* 0x000fea0003800000 */
.L_x_4142:
[----:B------:R-:W-:Y:S01]  /*3da0*/  ISETP.NE.AND P4, PT, R98, RZ, PT ;  /* 0x000000ff6200720c */ /* 0x000fe20003f85270 */
[----:B------:R-:W-:-:S12]  /*3db0*/  BSSY B1, `(.L_x_4146) ;  /* 0x0000076000017945 */ /* 0x000fd80003800000 */
[----:B------:R-:W-:Y:S05]  /*3dc0*/  @!P4 BRA `(.L_x_4147) ;  /* 0x0000000400d0c947 */ /* 0x000fea0003800000 */
[----:B-12---:R1:W2:Y:S01]  /*3dd0*/  LDS.128 R4, [R95+0x20400] ;  /* 0x020400005f047984 */ /* 0x0062a20000000c00 */
[----:B------:R-:W-:Y:S01]  /*3de0*/  VIADD R35, R204, 0x20 ;  /* 0x00000020cc237836 */ /* 0x000fe20000000000 */
[----:B------:R-:W-:Y:S04]  /*3df0*/  BSSY B2, `(.L_x_4148) ;  /* 0x0000070000027945 */ /* 0x000fe80003800000 */
[----:B------:R-:W-:-:S13]  /*3e00*/  ISETP.GE.AND P4, PT, R35, R104, PT ;  /* 0x000000682300720c */ /* 0x000fda0003f86270 */
        /* <DEDUP_REMOVED lines=110> */
.L_x_4149:
[----:B------:R-:W-:Y:S05]  /*44f0*/  BSYNC B2 ;  /* 0x0000000000027941 */ /* 0x000fea0003800000 */
.L_x_4148:
[----:B--2---:R3:W-:Y:S02]  /*4500*/  STG.E.128 desc[UR40][R28.64+0x40], R4 ;  /* 0x000040041c007986 */ /* 0x0047e4000c101d28 */
.L_x_4147:
[----:B------:R-:W-:Y:S05]  /*4510*/  BSYNC B1 ;  /* 0x0000000000017941 */ /* 0x000fea0003800000 */
.L_x_4146:
[----:B------:R-:W-:Y:S01]  /*4520*/  ISETP.NE.AND P4, PT, R97, RZ, PT ;  /* 0x000000ff6100720c */ /* 0x000fe20003f85270 */
[----:B------:R-:W-:-:S12]  /*4530*/  BSSY B1, `(.L_x_4150) ;  /* 0x0000076000017945 */ /* 0x000fd80003800000 */
[----:B------:R-:W-:Y:S05]  /*4540*/  @!P4 BRA `(.L_x_4151) ;  /* 0x0000000400d0c947 */ /* 0x000fea0003800000 */
[----:B-123--:R1:W2:Y:S01]  /*4550*/  LDS.128 R4, [R93+0x20400] ;  /* 0x020400005d047984 */ /* 0x00e2a20000000c00 */
[----:B------:R-:W-:Y:S01]  /*4560*/  VIADD R31, R204, 0x30 ;  /* 0x00000030cc1f7836 */ /* 0x000fe20000000000 */
[----:B------:R-:W-:Y:S04]  /*4570*/  BSSY B2, `(.L_x_4152) ;  /* 0x0000070000027945 */ /* 0x000fe80003800000 */
[----:B------:R-:W-:-:S13]  /*4580*/  ISETP.GE.AND P4, PT, R31, R104, PT ;  /* 0x000000681f00720c */ /* 0x000fda0003f86270 */
        /* <DEDUP_REMOVED lines=110> */
.L_x_4153:
[----:B------:R-:W-:Y:S05]  /*4c70*/  BSYNC B2 ;  /* 0x0000000000027941 */ /* 0x000fea0003800000 */
.L_x_4152:
[----:B--2---:R4:W-:Y:S02]  /*4c80*/  STG.E.128 desc[UR40][R28.64+0x60], R4 ;  /* 0x000060041c007986 */ /* 0x0049e4000c101d28 */
.L_x_4151:
[----:B------:R-:W-:Y:S05]  /*4c90*/  BSYNC B1 ;  /* 0x0000000000017941 */ /* 0x000fea0003800000 */
.L_x_4150:
[----:B------:R-:W-:Y:S01]  /*4ca0*/  ISETP.NE.AND P4, PT, R96, RZ, PT ;  /* 0x000000ff6000720c */ /* 0x000fe20003f85270 */
[----:B------:R-:W-:-:S12]  /*4cb0*/  BSSY B1, `(.L_x_4154) ;  /* 0x0000076000017945 */ /* 0x000fd80003800000 */
[----:B------:R-:W-:Y:S05]  /*4cc0*/  @!P4 BRA `(.L_x_4155) ;  /* 0x0000000400d0c947 */ /* 0x000fea0003800000 */
[----:B-1234-:R1:W2:Y:S01]  /*4cd0*/  LDS.128 R4, [R95+0x22400] ;  /* 0x022400005f047984 */ /* 0x01e2a20000000c00 */
        /* <DEDUP_REMOVED lines=113> */
.L_x_4157:
[----:B------:R-:W-:Y:S05]  /*53f0*/  BSYNC B2 ;  /* 0x0000000000027941 */ /* 0x000fea0003800000 */
.L_x_4156:
[----:B--2---:R1:W-:Y:S02]  /*5400*/  STG.E.128 desc[UR40][R28.64+0x80], R4 ;  /* 0x000080041c007986 */ /* 0x0043e4000c101d28 */
.L_x_4155:
[----:B------:R-:W-:Y:S05]  /*5410*/  BSYNC B1 ;  /* 0x0000000000017941 */ /* 0x000fea0003800000 */
.L_x_4154:
[----:B------:R-:W-:-:S13]  /*5420*/  ISETP.NE.AND P4, PT, R0, RZ, PT ;  /* 0x000000ff0000720c */ /* 0x000fda0003f85270 */
        /* <DEDUP_REMOVED lines=13> */
[----:B------:R-:W-:-:S02]  /*5500*/  LOP3.LUT R11, R9, 0xff0000ff, RZ, 0xc0, !PT ;  /* 0xff0000ff090b7812 */ /* 0x000fc400078ec0ff */
[----:B------:R-:W-:Y:S01]  /*5510*/  SHF.R.U32.HI R14, RZ, 0x10, R9 ;  /* 0x00000010ff0e7819 */ /* 0x000fe20000011609 */
[----:B------:R-:W-:Y:S01]  /*5520*/  IMAD.MOV.U32 R9, RZ, RZ, R6 ;  /* 0x000000ffff097224 */ /* 0x000fe200078e0006 */
[----:B------:R-:W-:Y:S01]  /*5530*/  PRMT R8, R25, 0x654, R8 ;  /* 0x0000065419087816 */ /* 0x000fe20000000008 */
[----:B------:R-:W-:Y:S01]  /*5540*/  IMAD.SHL.U32 R6, R12, 0x100, RZ ;  /* 0x000001000c067824 */ /* 0x000fe200078e00ff */
[----:B------:R-:W-:Y:S01]  /*5550*/  F2FP.F16.E4M3.UNPACK_B R12, R37.H1 ;  /* 0x00000025ff0c723e */ /* 0x000fe200030006ff */
[----:B------:R-:W-:Y:S01]  /*5560*/  IMAD.U32 R14, R14, 0x10000, RZ ;  /* 0x000100000e0e7824 */ /* 0x000fe200078e00ff */
[----:B------:R-:W-:Y:S01]  /*5570*/  LOP3.LUT R7, R8, 0xff00, R7, 0xf8, !PT ;  /* 0x0000ff0008077812 */ /* 0x000fe200078ef807 */
[----:B------:R-:W-:Y:S01]  /*5580*/  IMAD.U32 R8, R13, 0x10000, RZ ;  /* 0x000100000d087824 */ /* 0x000fe200078e00ff */
[----:B------:R-:W-:Y:S01]  /*5590*/  LOP3.LUT R11, R11, 0xff00, R6, 0xf8, !PT ;  /* 0x0000ff000b0b7812 */ /* 0x000fe200078ef806 */
[----:B------:R-:W-:Y:S01]  /*55a0*/  HADD2.F32 R15, -RZ, R12.H1_H1 ;  /* 0x3000000cff0f7230 */ /* 0x000fe20000004100 */
[----:B------:R-:W-:-:S02]  /*55b0*/  F2FP.F16.E4M3.UNPACK_B R6, R5 ;  /* 0x00000005ff06723e */ /* 0x000fc400020006ff */
[----:B------:R-:W-:Y:S01]  /*55c0*/  LOP3.LUT R24, R11, 0xff0000, R14, 0xf8, !PT ;  /* 0x00ff00000b187812 */ /* 0x000fe200078ef80e */
[----:B------:R-:W-:Y:S01]  /*55d0*/  HADD2.F32 R14, -RZ, R12.H0_H0 ;  /* 0x2000000cff0e7230 */ /* 0x000fe20000004100 */
[----:B------:R-:W-:Y:S01]  /*55e0*/  LOP3.LUT R13, R7, 0xff0000, R8, 0xf8, !PT ;  /* 0x00ff0000070d7812 */ /* 0x000fe200078ef808 */
[--C-:B------:R-:W-:Y:S01]  /*55f0*/  HADD2.F32 R7, -RZ, R6.reuse.H1_H1 ;  /* 0x30000006ff077230 */ /* 0x100fe20000004100 */
[----:B------:R-:W-:Y:S01]  /*5600*/  F2FP.F16.E4M3.UNPACK_B R11, R36.H1 ;  /* 0x00000024ff0b723e */ /* 0x000fe200030006ff */
[----:B------:R-:W-:Y:S01]  /*5610*/  HADD2.F32 R6, -RZ, R6.H0_H0 ;  /* 0x20000006ff067230 */ /* 0x000fe20000004100 */
[----:B------:R-:W-:Y:S02]  /*5620*/  F2FP.F16.E4M3.UNPACK_B R5, R5.H1 ;  /* 0x00000005ff05723e */ /* 0x000fe400030006ff */
[-C--:B------:R-:W-:Y:S01]  /*5630*/  FMUL.FTZ R25, R7, R14.reuse ;  /* 0x0000000e07197220 */ /* 0x080fe20000410000 */
[----:B------:R-:W-:Y:S02]  /*5640*/  HADD2.F32 R12, -RZ, R11.H0_H0 ;  /* 0x2000000bff0c7230 */ /* 0x000fe40000004100 */
[----:B------:R-:W-:Y:S01]  /*5650*/  FMUL.FTZ R14, R6, R14 ;  /* 0x0000000e060e7220 */ /* 0x000fe20000410000 */
[--C-:B------:R-:W-:Y:S01]  /*5660*/  HADD2.F32 R8, -RZ, R5.reuse.H1_H1 ;  /* 0x30000005ff087230 */ /* 0x100fe20000004100 */
[----:B------:R-:W-:Y:S01]  /*5670*/  F2FP.F16.E4M3.UNPACK_B R37, R37 ;  /* 0x00000025ff25723e */ /* 0x000fe200020006ff */
[----:B------:R-:W-:-:S02]  /*5680*/  HADD2.F32 R5, -RZ, R5.H0_H0 ;  /* 0x20000005ff057230 */ /* 0x000fc40000004100 */
        /* <DEDUP_REMOVED lines=75> */
.L_x_4159:
[----:B------:R-:W-:Y:S05]  /*5b40*/  BSYNC B1 ;  /* 0x0000000000017941 */ /* 0x000fea0003800000 */
.L_x_4158:
[----:B--2---:R1:W-:Y:S01]  /*5b50*/  STG.E.128 desc[UR40][R28.64+0xa0], R4 ;  /* 0x0000a0041c007986 */ /* 0x0043e2000c101d28 */
[----:B------:R-:W-:Y:S05]  /*5b60*/  BRA `(.L_x_4137) ;  /* 0x0000003400907947 */ /* 0x000fea0003800000 */
.L_x_4131:
        /* <DEDUP_REMOVED lines=42> */
.L_x_4161:
[----:B------:R-:W-:Y:S05]  /*5e10*/  BSYNC B1 ;  /* 0x0000000000017941 */ /* 0x000fea0003800000 */
.L_x_4160:
[----:B------:R-:W-:Y:S01]  /*5e20*/  UISETP.NE.AND UP0, UPT, UR42, 0x3, UPT ;  /* 0x000000032a00788c */ /* 0x000fe2000bf05270 */
[----:B-----5:R-:W-:Y:S02]  /*5e30*/  IMAD.MOV.U32 R106, RZ, RZ, R6 ;  /* 0x000000ffff6a7224 */ /* 0x020fe400078e0006 */
        /* <DEDUP_REMOVED lines=14> */
.L_x_4162:
[----:B------:R-:W-:Y:S01]  /*5f20*/  IMAD R94, R17, 0x8, R16 ;  /* 0x00000008115e7824 */ /* 0x000fe200078e0210 */
[----:B------:R-:W-:Y:S01]  /*5f30*/  SHF.L.U32 R105, R205, 0x1f, RZ ;  /* 0x0000001fcd697819 */ /* 0x000fe200000006ff */
[----:B------:R-:W-:Y:S03]  /*5f40*/  BSSY B1, `(.L_x_4163) ;  /* 0x0000003000017945 */ /* 0x000fe60003800000 */
[----:B------:R-:W1:Y:S02]  /*5f50*/  SYNCS.PHASECHK.TRANS64.TRYWAIT P5, [R94+URZ+0x2a890], R105 ;  /* 0x02a890695e0075a7 */ /* 0x000e6400080a017f */
[----:B-1----:R-:W-:Y:S05]  /*5f60*/  @!P5 BRA `(.L_x_4164) ;  /* 0x0000024000d4d947 */ /* 0x002fea0003800000 */
.L_x_4486:
[----:B------:R-:W-:Y:S05]  /*5f70*/  BSYNC B1 ;  /* 0x0000000000017941 */ /* 0x000fea0003800000 */
.L_x_4163:
[----:B------:R-:W-:Y:S05]  /*5f80*/  @P4 BRA `(.L_x_4137) ;  /* 0x0000003000884947 */ /* 0x000fea0003800000 */
[----:B------:R-:W2:Y:S01]  /*5f90*/  LDC R110, c[0x0][0x2e4] ;  /* 0x0000b900ff6e7b82 */ /* 0x000ea20000000800 */
[----:B------:R-:W-:Y:S01]  /*5fa0*/  ISETP.NE.AND P4, PT, R59, RZ, PT ;  /* 0x000000ff3b00720c */ /* 0x000fe20003f85270 */
[----:B------:R-:W-:Y:S01]  /*5fb0*/  ULDC.64 UR4, c[0x0][0x2f0] ;  /* 0x0000bc0000047ab9 */ /* 0x000fe20000000a00 */
[----:B------:R-:W-:Y:S01]  /*5fc0*/  IMAD.MOV.U32 R62, RZ, RZ, R40 ;  /* 0x000000ffff3e7224 */ /* 0x000fe200078e0028 */
[----:B------:R-:W-:Y:S01]  /*5fd0*/  BSSY B1, `(.L_x_4165) ;  /* 0x00000fe000017945 */ /* 0x000fe20003800000 */
[----:B0-----:R-:W-:Y:S02]  /*5fe0*/  IMAD R37, R225, UR4, RZ ;  /* 0x00000004e1257c24 */ /* 0x001fe4000f8e02ff */
[----:B------:R-:W-:-:S04]  /*5ff0*/  IMAD.WIDE.U32 R62, R22, UR4, R62 ;  /* 0x00000004163e7c25 */ /* 0x000fc8000f8e003e */
[----:B------:R-:W-:-:S04]  /*6000*/  IMAD R37, R22, UR5, R37 ;  /* 0x0000000516257c24 */ /* 0x000fc8000f8e0225 */
[----:B------:R-:W-:Y:S02]  /*6010*/  IMAD.IADD R112, R37, 0x1, R63 ;  /* 0x0000000125707824 */ /* 0x000fe400078e023f */
[----:B--2---:R-:W-:Y:S01]  /*6020*/  IMAD.IADD R114, R110, 0x1, -R75 ;  /* 0x000000016e727824 */ /* 0x004fe200078e0a4b */
        /* <DEDUP_REMOVED lines=8> */
[----:B------:R-:W-:-:S04]  /*60b0*/  SHF.R.S32.HI R36, RZ, 0x5, R37 ;  /* 0x00000005ff247819 */ /* 0x000fc80000011425 */
        /* <DEDUP_REMOVED lines=9> */
[----:B------:R-:W-:-:S04]  /*6150*/  IMAD R37, R17, 0x6000, R88 ;  /* 0x0000600011257824 */ /* 0x000fc800078e0258 */
[----:B------:R-:W-:Y:S02]  /*6160*/  IMAD R39, R17, 0x6000, R36 ;  /* 0x0000600011277824 */ /* 0x000fe400078e0224 */
[C---:B------:R-:W-:Y:S02]  /*6170*/  IMAD.IADD R37, R16.reuse, 0x1, R37 ;  /* 0x0000000110257824 */ /* 0x040fe400078e0225 */
[----:B------:R-:W-:-:S04]  /*6180*/  IMAD.IADD R40, R16, 0x1, R39 ;  /* 0x0000000110287824 */ /* 0x000fc800078e0227 */
[----:B------:R-:W0:Y:S04]  /*6190*/  LDS.128 R36, [R37+0x1e400] ;  /* 0x01e4000025247984 */ /* 0x000e280000000c00 */
[----:B------:R-:W2:Y:S01]  /*61a0*/  LDS.128 R40, [R40+0x1e400] ;  /* 0x01e4000028287984 */ /* 0x000ea20000000c00 */
[----:B------:R-:W-:Y:S05]  /*61b0*/  @P4 BRA `(.L_x_4168) ;  /* 0x0000000c00504947 */ /* 0x000fea0003800000 */
        /* <DEDUP_REMOVED lines=8> */
[--C-:B------:R-:W-:Y:S02]  /*6240*/  SHF.R.U32.HI R131, RZ, 0x10, R29.reuse ;  /* 0x00000010ff837819 */ /* 0x100fe4000001161d */
[--C-:B------:R-:W-:Y:S02]  /*6250*/  SHF.R.U32.HI R130, RZ, 0x8, R29.reuse ;  /* 0x00000008ff827819 */ /* 0x100fe4000001161d */
[----:B------:R-:W-:Y:S02]  /*6260*/  LOP3.LUT R28, R29, 0xff, RZ, 0xc0, !PT ;  /* 0x000000ff1d1c7812 */ /* 0x000fe400078ec0ff */
[----:B------:R-:W-:-:S02]  /*6270*/  SHF.R.U32.HI R29, RZ, 0x18, R29 ;  /* 0x00000018ff1d7819 */ /* 0x000fc4000001161d */
[----:B------:R-:W-:Y:S01]  /*6280*/  PRMT R35, R35, 0x654, R34 ;  /* 0x0000065423237816 */ /* 0x000fe20000000022 */
[----:B------:R-:W-:Y:S01]  /*6290*/  IMAD.SHL.U32 R34, R124, 0x100, RZ ;  /* 0x000001007c227824 */ /* 0x000fe200078e00ff */
[----:B------:R-:W-:Y:S01]  /*62a0*/  PRMT R33, R33, 0x654, R32 ;  /* 0x0000065421217816 */ /* 0x000fe20000000020 */
[----:B------:R-:W-:Y:S01]  /*62b0*/  IMAD.SHL.U32 R32, R125, 0x100, RZ ;  /* 0x000001007d207824 */ /* 0x000fe200078e00ff */
[--C-:B------:R-:W-:Y:S02]  /*62c0*/  SHF.R.U32.HI R129, RZ, 0x10, R31.reuse ;  /* 0x00000010ff817819 */ /* 0x100fe4000001161f */
[--C-:B------:R-:W-:Y:S02]  /*62d0*/  SHF.R.U32.HI R128, RZ, 0x8, R31.reuse ;  /* 0x00000008ff807819 */ /* 0x100fe4000001161f */
[----:B------:R-:W-:Y:S02]  /*62e0*/  LOP3.LUT R30, R31, 0xff, RZ, 0xc0, !PT ;  /* 0x000000ff1f1e7812 */ /* 0x000fe400078ec0ff */
[----:B------:R-:W-:Y:S01]  /*62f0*/  PRMT R29, R29, 0x654, R28 ;  /* 0x000006541d1d7816 */ /* 0x000fe2000000001c */
[----:B------:R-:W-:Y:S01]  /*6300*/  IMAD.SHL.U32 R28, R130, 0x100, RZ ;  /* 0x00000100821c7824 */ /* 0x000fe200078e00ff */
[----:B------:R-:W-:-:S02]  /*6310*/  SHF.R.U32.HI R31, RZ, 0x18, R31 ;  /* 0x00000018ff1f7819 */ /* 0x000fc4000001161f */
[----:B------:R-:W-:Y:S02]  /*6320*/  LOP3.LUT R132, R35, 0xff00, R34, 0xf8, !PT ;  /* 0x0000ff0023847812 */ /* 0x000fe400078ef822 */
[----:B------:R-:W-:Y:S02]  /*6330*/  LOP3.LUT R130, R33, 0xff00, R32, 0xf8, !PT ;  /* 0x0000ff0021827812 */ /* 0x000fe400078ef820 */
[-C--:B------:R-:W-:Y:S02]  /*6340*/  F2FP.F16.E4M3.UNPACK_B R125, R123.reuse.H1 ;  /* 0x0000007bff7d723e */ /* 0x080fe400030006ff */
[----:B--2---:R-:W-:Y:S02]  /*6350*/  F2FP.F16.E4M3.UNPACK_B R34, R40.H1 ;  /* 0x00000028ff22723e */ /* 0x004fe400030006ff */
[----:B0-----:R-:W-:Y:S02]  /*6360*/  F2FP.F16.E4M3.UNPACK_B R32, R36.H1 ;  /* 0x00000024ff20723e */ /* 0x001fe400030006ff */
[----:B------:R-:W-:Y:S01]  /*6370*/  PRMT R31, R31, 0x654, R30 ;  /* 0x000006541f1f7816 */ /* 0x000fe2000000001e */
[----:B------:R-:W-:Y:S01]  /*6380*/  IMAD.U32 R30, R131, 0x10000, RZ ;  /* 0x00010000831e7824 */ /* 0x000fe200078e00ff */
[----:B------:R-:W-:Y:S01]  /*6390*/  LOP3.LUT R29, R29, 0xff00, R28, 0xf8, !PT ;  /* 0x0000ff001d1d7812 */ /* 0x000fe200078ef81c */
[----:B------:R-:W-:Y:S01]  /*63a0*/  IMAD.SHL.U32 R28, R128, 0x100, RZ ;  /* 0x00000100801c7824 */ /* 0x000fe200078e00ff */
[----:B------:R-:W-:Y:S01]  /*63b0*/  F2FP.F16.E4M3.UNPACK_B R124, R122.H1 ;  /* 0x0000007aff7c723e */ /* 0x000fe200030006ff */
[----:B------:R-:W-:Y:S01]  /*63c0*/  HADD2.F32 R128, -RZ, R125.H0_H0 ;  /* 0x2000007dff807230 */ /* 0x000fe20000004100 */
[----:B------:R-:W-:Y:S01]  /*63d0*/  LOP3.LUT R30, R29, 0xff0000, R30, 0xf8, !PT ;  /* 0x00ff00001d1e7812 */ /* 0x000fe200078ef81e */
[----:B------:R-:W-:Y:S01]  /*63e0*/  HADD2.F32 R35, -RZ, R34.H0_H0 ;  /* 0x20000022ff237230 */ /* 0x000fe20000004100 */
[----:B------:R-:W-:Y:S01]  /*63f0*/  LOP3.LUT R31, R31, 0xff00, R28, 0xf8, !PT ;  /* 0x0000ff001f1f7812 */ /* 0x000fe200078ef81c */
[----:B------:R-:W-:Y:S01]  /*6400*/  HADD2.F32 R33, -RZ, R32.H0_H0 ;  /* 0x20000020ff217230 */ /* 0x000fe20000004100 */
[----:B------:R-:W-:Y:S01]  /*6410*/  F2FP.F16.E4M3.UNPACK_B R123, R123 ;  /* 0x0000007bff7b723e */ /* 0x000fe200020006ff */
[----:B------:R-:W-:-:S02]  /*6420*/  IMAD.U32 R29, R126, 0x10000, RZ ;  /* 0x000100007e1d7824 */ /* 0x000fc400078e00ff */
[-C--:B------:R-:W-:Y:S01]  /*6430*/  FMUL.FTZ R134, R35, R128.reuse ;  /* 0x0000008023867220 */ /* 0x080fe20000410000 */
[--C-:B------:R-:W-:Y:S02]  /*6440*/  HADD2.F32 R126, -RZ, R124.reuse.H0_H0 ;  /* 0x2000007cff7e7230 */ /* 0x100fe40000004100 */
[----:B------:R-:W-:Y:S01]  /*6450*/  FMUL.FTZ R128, R33, R128 ;  /* 0x0000008021807220 */ /* 0x000fe20000410000 */
[----:B------:R-:W-:Y:S01]  /*6460*/  IMAD.U32 R28, R129, 0x10000, RZ ;  /* 0x00010000811c7824 */ /* 0x000fe200078e00ff */
[----:B------:R-:W-:Y:S01]  /*6470*/  F2FP.F16.E4M3.UNPACK_B R40, R40 ;  /* 0x00000028ff28723e */ /* 0x000fe200020006ff */
[----:B------:R-:W-:Y:S02]  /*6480*/  HADD2.F32 R124, -RZ, R124.H1_H1 ;  /* 0x3000007cff7c7230 */ /* 0x000fe40000004100 */
[-C--:B------:R-:W-:Y:S01]  /*6490*/  FFMA.FTZ R134, R33, R126.reuse, -R134 ;  /* 0x0000007e21867223 */ /* 0x080fe20000010886 */
[----:B------:R-:W-:Y:S01]  /*64a0*/  FFMA.FTZ R129, R35, R126, R128 ;  /* 0x0000007e23817223 */ /* 0x000fe20000010080 */
[----:B------:R-:W-:Y:S01]  /*64b0*/  HADD2.F32 R126, -RZ, R125.H1_H1 ;  /* 0x3000007dff7e7230 */ /* 0x000fe20000004100 */
[----:B------:R-:W-:Y:S01]  /*64c0*/  F2FP.F16.E4M3.UNPACK_B R36, R36 ;  /* 0x00000024ff24723e */ /* 0x000fe200020006ff */
[----:B------:R-:W-:Y:S01]  /*64d0*/  HADD2.F32 R35, -RZ, R34.H1_H1 ;  /* 0x30000022ff237230 */ /* 0x000fe20000004100 */
[----:B------:R-:W-:Y:S01]  /*64e0*/  LOP3.LUT R28, R31, 0xff0000, R28, 0xf8, !PT ;  /* 0x00ff00001f1c7812 */ /* 0x000fe200078ef81c */
[----:B------:R-:W-:Y:S01]  /*64f0*/  HADD2.F32 R33, -RZ, R32.H1_H1 ;  /* 0x30000020ff217230 */ /* 0x000fe20000004100 */
[----:B------:R-:W-:Y:S01]  /*6500*/  F2FP.F16.E4M3.UNPACK_B R122, R122 ;  /* 0x0000007aff7a723e */ /* 0x000fe200020006ff */
[----:B------:R-:W-:-:S02]  /*6510*/  IMAD.U32 R31, R127, 0x10000, RZ ;  /* 0x000100007f1f7824 */ /* 0x000fc400078e00ff */
[-C--:B------:R-:W-:Y:S01]  /*6520*/  FMUL.FTZ R128, R35, R126.reuse ;  /* 0x0000007e23807220 */ /* 0x080fe20000410000 */
        /* <DEDUP_REMOVED lines=8> */
[-C--:B------:R-:W-:Y:S01]  /*65b0*/  FMUL.FTZ R35, R34, R125.reuse ;  /* 0x0000007d22237220 */ /* 0x080fe20000410000 */
[----:B------:R-:W-:Y:S01]  /*65c0*/  FMUL.FTZ R127, R32, R125 ;  /* 0x0000007d207f7220 */ /* 0x000fe20000410000 */
[----:B------:R-:W-:Y:S01]  /*65d0*/  HADD2.F32 R123, -RZ, R123.H1_H1 ;  /* 0x3000007bff7b7230 */ /* 0x000fe20000004100 */
[----:B------:R-:W-:Y:S01]  /*65e0*/  LOP3.LUT R29, R132, 0xff0000, R29, 0xf8, !PT ;  /* 0x00ff0000841d7812 */ /* 0x000fe200078ef81d */
[----:B------:R-:W-:Y:S02]  /*65f0*/  HADD2.F32 R40, -RZ, R40.H1_H1 ;  /* 0x30000028ff287230 */ /* 0x000fe40000004100 */
[-C--:B------:R-:W-:Y:S01]  /*6600*/  FFMA.FTZ R125, R32, R33.reuse, -R35 ;  /* 0x00000021207d7223 */ /* 0x080fe20000010823 */
[----:B------:R-:W-:Y:S01]  /*6610*/  FFMA.FTZ R127, R34, R33, R127 ;  /* 0x00000021227f7223 */ /* 0x000fe2000001007f */
[----:B------:R-:W-:Y:S01]  /*6620*/  HADD2.F32 R36, -RZ, R36.H1_H1 ;  /* 0x30000024ff247230 */ /* 0x000fe20000004100 */
[----:B------:R-:W-:Y:S01]  /*6630*/  F2FP.F16.E4M3.UNPACK_B R34, R42.H1 ;  /* 0x0000002aff22723e */ /* 0x000fe200030006ff */
[----:B------:R-:W-:-:S02]  /*6640*/  HADD2.F32 R33, -RZ, R122.H1_H1 ;  /* 0x3000007aff217230 */ /* 0x000fc40000004100 */
[----:B------:R-:W-:Y:S01]  /*6650*/  FMUL.FTZ R35, R40, R123 ;  /* 0x0000007b28237220 */ /* 0x000fe20000410000 */
[----:B------:R-:W-:Y:S01]  /*6660*/  F2FP.F16.E4M3.UNPACK_B R122, R121.H1 ;  /* 0x00000079ff7a723e */ /* 0x000fe200030006ff */
[C---:B------:R-:W-:Y:S01]  /*6670*/  FMUL.FTZ R123, R36.reuse, R123 ;  /* 0x0000007b247b7220 */ /* 0x040fe20000410000 */
[----:B------:R-:W-:Y:S01]  /*6680*/  F2FP.F16.E4M3.UNPACK_B R32, R38.H1 ;  /* 0x00000026ff20723e */ /* 0x000fe200030006ff */
[-C--:B------:R-:W-:Y:S01]  /*6690*/  FFMA.FTZ R126, R36, R33.reuse, -R35 ;  /* 0x00000021247e7223 */ /* 0x080fe20000010823 */
[----:B------:R-:W-:Y:S01]  /*66a0*/  F2FP.F16.E4M3.UNPACK_B R36, R120.H1 ;  /* 0x00000078ff24723e */ /* 0x000fe200030006ff */
[----:B------:R-:W-:Y:S02]  /*66b0*/  HADD2.F32 R124, -RZ, R122.H0_H0 ;  /* 0x2000007aff7c7230 */ /* 0x000fe40000004100 */
[----:B------:R-:W-:Y:S01]  /*66c0*/  FFMA.FTZ R128, R40, R33, R123 ;  /* 0x0000002128807223 */ /* 0x000fe2000001007b */
[----:B------:R-:W-:Y:S01]  /*66d0*/  HADD2.F32 R35, -RZ, R34.H0_H0 ;  /* 0x20000022ff237230 */ /* 0x000fe20000004100 */
[----:B------:R-:W-:Y:S01]  /*66e0*/  F2FP.F16.E4M3.UNPACK_B R121, R121 ;  /* 0x00000079ff79723e */ /* 0x000fe200020006ff */
        /* <DEDUP_REMOVED lines=11> */
[----:B------:R-:W-:Y:S01]  /*67a0*/  FMUL.FTZ R133, R34, R123 ;  /* 0x0000007b22857220 */ /* 0x000fe20000410000 */
[----:B------:R-:W-:-:S02]  /*67b0*/  HADD2.F32 R36, -RZ, R121.H0_H0 ;  /* 0x20000079ff247230 */ /* 0x000fc40000004100 */
[C---:B------:R-:W-:Y:S01]  /*67c0*/  FMUL.FTZ R123, R32.reuse, R123 ;  /* 0x0000007b207b7220 */ /* 0x040fe20000410000 */
[----:B------:R-:W-:Y:S01]  /*67d0*/  F2FP.F16.E4M3.UNPACK_B R120, R120 ;  /* 0x00000078ff78723e */ /* 0x000fe200020006ff */
[-C--:B------:R-:W-:Y:S01]  /*67e0*/  FFMA.FTZ R135, R32, R33.reuse, -R133 ;  /* 0x0000002120877223 */ /* 0x080fe20000010885 */
[----:B------:R-:W-:Y:S02]  /*67f0*/  HADD2.F32 R121, -RZ, R121.H1_H1 ;  /* 0x30000079ff797230 */ /* 0x000fe40000004100 */
[----:B------:R-:W-:Y:S01]  /*6800*/  FFMA.FTZ R137, R34, R33, R123 ;  /* 0x0000002122897223 */ /* 0x000fe2000001007b */
[----:B------:R-:W-:Y:S02]  /*6810*/  HADD2.F32 R33, -RZ, R42.H0_H0 ;  /* 0x2000002aff217230 */ /* 0x000fe40000004100 */
[----:B------:R-:W-:Y:S01]  /*6820*/  FFMA.FTZ R132, R35, R40, R132 ;  /* 0x0000002823847223 */ /* 0x000fe20000010084 */
[----:B------:R-:W-:Y:S01]  /*6830*/  HADD2.F32 R32, -RZ, R38.H0_H0 ;  /* 0x20000026ff207230 */ /* 0x000fe20000004100 */
[----:B------:R-:W-:Y:S01]  /*6840*/  F2FP.SATFINITE.E4M3.F32.PACK_AB_MERGE_C R135, R135, R124, RZ ;  /* 0x0000007c8787723e */ /* 0x000fe200048070ff */
[----:B------:R-:W-:-:S02]  /*6850*/  HADD2.F32 R42, -RZ, R42.H1_H1 ;  /* 0x3000002aff2a7230 */ /* 0x000fc40000004100 */
[CC--:B------:R-:W-:Y:S01]  /*6860*/  FMUL.FTZ R123, R33.reuse, R36.reuse ;  /* 0x00000024217b7220 */ /* 0x0c0fe20000410000 */
[----:B------:R-:W-:Y:S02]  /*6870*/  HADD2.F32 R38, -RZ, R38.H1_H1 ;  /* 0x30000026ff267230 */ /* 0x000fe40000004100 */
[----:B------:R-:W-:Y:S01]  /*6880*/  FMUL.FTZ R36, R32, R36 ;  /* 0x0000002420247220 */ /* 0x000fe20000410000 */
[--C-:B------:R-:W-:Y:S02]  /*6890*/  HADD2.F32 R35, -RZ, R120.reuse.H1_H1 ;  /* 0x30000078ff237230 */ /* 0x100fe40000004100 */
[-C--:B------:R-:W-:Y:S01]  /*68a0*/  FMUL.FTZ R133, R42, R121.reuse ;  /* 0x000000792a857220 */ /* 0x080fe20000410000 */
[----:B------:R-:W-:Y:S02]  /*68b0*/  HADD2.F32 R34, -RZ, R120.H0_H0 ;  /* 0x20000078ff227230 */ /* 0x000fe40000004100 */
[C---:B------:R-:W-:Y:S01]  /*68c0*/  FMUL.FTZ R121, R38.reuse, R121 ;  /* 0x0000007926797220 */ /* 0x040fe20000410000 */
[----:B------:R-:W-:Y:S01]  /*68d0*/  F2FP.F16.E4M3.UNPACK_B R120, R30 ;  /* 0x0000001eff78723e */ /* 0x000fe200020006ff */
[----:B------:R-:W-:Y:S01]  /*68e0*/  FFMA.FTZ R38, R38, R35, -R133 ;  /* 0x0000002326267223 */ /* 0x000fe20000010885 */
[----:B------:R-:W-:Y:S01]  /*68f0*/  F2FP.SATFINITE.E4M3.F32.PACK_AB_MERGE_C R40, R130, R129, RZ ;  /* 0x000000818228723e */ /* 0x000fe200048070ff */
[-C--:B------:R-:W-:Y:S01]  /*6900*/  FFMA.FTZ R123, R32, R34.reuse, -R123 ;  /* 0x00000022207b7223 */ /* 0x080fe2000001087b */
[----:B------:R-:W-:Y:S01]  /*6910*/  FFMA.FTZ R122, R33, R34, R36 ;  /* 0x00000022217a7223 */ /* 0x000fe20000010024 */
[----:B------:R-:W-:Y:S01]  /*6920*/  FFMA.FTZ R133, R42, R35, R121 ;  /* 0x000000232a857223 */ /* 0x000fe20000010079 */
[----:B------:R-:W-:-:S02]  /*6930*/  F2FP.F16.E4M3.UNPACK_B R34, R41 ;  /* 0x00000029ff22723e */ /* 0x000fc400020006ff */
[----:B------:R-:W-:Y:S02]  /*6940*/  F2FP.F16.E4M3.UNPACK_B R121, R31 ;  /* 0x0000001fff79723e */ /* 0x000fe400020006ff */
[----:B------:R-:W-:Y:S01]  /*6950*/  F2FP.F16.E4M3.UNPACK_B R32, R37 ;  /* 0x00000025ff20723e */ /* 0x000fe200020006ff */
[----:B------:R-:W-:Y:S01]  /*6960*/  HADD2.F32 R35, -RZ, R34.H0_H0 ;  /* 0x20000022ff237230 */ /* 0x000fe20000004100 */
[----:B------:R-:W-:Y:S01]  /*6970*/  F2FP.SATFINITE.E4M3.F32.PACK_AB_MERGE_C R42, R137, R132, RZ ;  /* 0x00000084892a723e */ /* 0x000fe200048070ff */
        /* <DEDUP_REMOVED lines=21> */
[----:B------:R-:W-:Y:S01]  /*6ad0*/  F2FP.SATFINITE.E4M3.F32.PACK_AB_MERGE_C R40, R128, R127, R40 ;  /* 0x0000007f8028723e */ /* 0x000fe20004807028 */
[----:B------:R-:W-:Y:S01]  /*6ae0*/  FFMA.FTZ R127, R34, R33, R121 ;  /* 0x00000021227f7223 */ /* 0x000fe20000010079 */
[----:B------:R-:W-:Y:S01]  /*6af0*/  F2FP.F16.E4M3.UNPACK_B R30, R30.H1 ;  /* 0x0000001eff1e723e */ /* 0x000fe200030006ff */
[----:B------:R-:W-:Y:S01]  /*6b00*/  HADD2.F32 R32, -RZ, R41.H0_H0 ;  /* 0x20000029ff207230 */ /* 0x000fe20000004100 */
[----:B------:R-:W-:Y:S01]  /*6b10*/  F2FP.F16.E4M3.UNPACK_B R121, R29.H1 ;  /* 0x0000001dff79723e */ /* 0x000fe200030006ff */
[----:B------:R-:W-:Y:S01]  /*6b20*/  HADD2.F32 R34, -RZ, R35.H0_H0 ;  /* 0x20000023ff227230 */ /* 0x000fe20000004100 */
[----:B------:R-:W-:Y:S01]  /*6b30*/  F2FP.SATFINITE.E4M3.F32.PACK_AB_MERGE_C R38, R38, R123, R135 ;  /* 0x0000007b2626723e */ /* 0x000fe20004807087 */
[----:B------:R-:W-:-:S02]  /*6b40*/  HADD2.F32 R41, -RZ, R41.H1_H1 ;  /* 0x30000029ff297230 */ /* 0x000fc40000004100 */
[----:B------:R-:W-:Y:S02]  /*6b50*/  HADD2.F32 R120, -RZ, R35.H1_H1 ;  /* 0x30000023ff787230 */ /* 0x000fe40000004100 */
        /* <DEDUP_REMOVED lines=9> */
[-C--:B------:R-:W-:Y:S01]  /*6bf0*/  F2FP.F16.E4M3.UNPACK_B R33, R43.reuse ;  /* 0x0000002bff21723e */ /* 0x080fe200020006ff */
[-C--:B------:R-:W-:Y:S01]  /*6c00*/  FFMA.FTZ R131, R37, R34.reuse, -R30 ;  /* 0x0000002225837223 */ /* 0x080fe2000001081e */
[----:B------:R-:W-:Y:S01]  /*6c10*/  F2FP.F16.E4M3.UNPACK_B R43, R43.H1 ;  /* 0x0000002bff2b723e */ /* 0x000fe200030006ff */
[----:B------:R-:W-:Y:S01]  /*6c20*/  FFMA.FTZ R130, R41, R34, R120 ;  /* 0x0000002229827223 */ /* 0x000fe20000010078 */
        /* <DEDUP_REMOVED lines=9> */
[----:B------:R-:W-:Y:S01]  /*6cc0*/  HADD2.F32 R28, -RZ, R43.H0_H0 ;  /* 0x2000002bff1c7230 */ /* 0x000fe20000004100 */
[----:B------:R-:W-:Y:S01]  /*6cd0*/  F2FP.SATFINITE.E4M3.F32.PACK_AB_MERGE_C R128, R131, R128, RZ ;  /* 0x000000808380723e */ /* 0x000fe200048070ff */
[----:B------:R-:W-:-:S02]  /*6ce0*/  HADD2.F32 R32, -RZ, R39.H0_H0 ;  /* 0x20000027ff207230 */ /* 0x000fc40000004100 */
[----:B------:R-:W-:Y:S01]  /*6cf0*/  FMUL.FTZ R133, R31, R122 ;  /* 0x0000007a1f857220 */ /* 0x000fe20000410000 */
[----:B------:R-:W-:Y:S02]  /*6d00*/  HADD2.F32 R41, -RZ, R35.H0_H0 ;  /* 0x20000023ff297230 */ /* 0x000fe40000004100 */
[-C--:B------:R-:W-:Y:S01]  /*6d10*/  FMUL.FTZ R135, R28, R123.reuse ;  /* 0x0000007b1c877220 */ /* 0x080fe20000410000 */
[----:B------:R-:W-:Y:S02]  /*6d20*/  HADD2.F32 R37, -RZ, R29.H0_H0 ;  /* 0x2000001dff257230 */ /* 0x000fe40000004100 */
[C---:B------:R-:W-:Y:S01]  /*6d30*/  FMUL.FTZ R123, R32.reuse, R123 ;  /* 0x0000007b207b7220 */ /* 0x040fe20000410000 */
[----:B------:R-:W-:Y:S02]  /*6d40*/  HADD2.F32 R43, -RZ, R43.H1_H1 ;  /* 0x3000002bff2b7230 */ /* 0x000fe40000004100 */
[----:B------:R-:W-:Y:S01]  /*6d50*/  FFMA.FTZ R135, R32, R41, -R135 ;  /* 0x0000002920877223 */ /* 0x000fe20000010887 */
[----:B------:R-:W-:-:S02]  /*6d60*/  HADD2.F32 R32, -RZ, R121.H1_H1 ;  /* 0x30000079ff207230 */ /* 0x000fc40000004100 */
[C---:B------:R-:W-:Y:S01]  /*6d70*/  FMUL.FTZ R132, R34.reuse, R122 ;  /* 0x0000007a22847220 */ /* 0x040fe20000410000 */
[----:B------:R-:W-:Y:S02]  /*6d80*/  HADD2.F32 R39, -RZ, R39.H1_H1 ;  /* 0x30000027ff277230 */ /* 0x000fe40000004100 */
[----:B------:R-:W-:Y:S01]  /*6d90*/  FFMA.FTZ R133, R34, R37, R133 ;  /* 0x0000002522857223 */ /* 0x000fe20000010085 */
[----:B------:R-:W-:Y:S01]  /*6da0*/  FFMA.FTZ R123, R28, R41, R123 ;  /* 0x000000291c7b7223 */ /* 0x000fe2000001007b */
[----:B------:R-:W-:Y:S02]  /*6db0*/  HADD2.F32 R33, -RZ, R33.H1_H1 ;  /* 0x30000021ff217230 */ /* 0x000fe40000004100 */
[-C--:B------:R-:W-:Y:S01]  /*6dc0*/  FMUL.FTZ R34, R43, R32.reuse ;  /* 0x000000202b227220 */ /* 0x080fe20000410000 */
[----:B------:R-:W-:Y:S02]  /*6dd0*/  HADD2.F32 R120, -RZ, R120.H1_H1 ;  /* 0x30000078ff787230 */ /* 0x000fe40000004100 */
[----:B------:R-:W-:Y:S01]  /*6de0*/  FMUL.FTZ R32, R39, R32 ;  /* 0x0000002027207220 */ /* 0x000fe20000410000 */
[----:B------:R-:W-:-:S02]  /*6df0*/  HADD2.F32 R30, -RZ, R30.H1_H1 ;  /* 0x3000001eff1e7230 */ /* 0x000fc40000004100 */
        /* <DEDUP_REMOVED lines=10> */
[----:B------:R-:W-:-:S02]  /*6ea0*/  F2FP.SATFINITE.E4M3.F32.PACK_AB_MERGE_C R37, R125, R126, R128 ;  /* 0x0000007e7d25723e */ /* 0x000fc40004807080 */
[----:B------:R-:W-:Y:S02]  /*6eb0*/  F2FP.SATFINITE.E4M3.F32.PACK_AB_MERGE_C R34, R34, R135, RZ ;  /* 0x000000872222723e */ /* 0x000fe400048070ff */
[----:B------:R-:W-:Y:S02]  /*6ec0*/  F2FP.SATFINITE.E4M3.F32.PACK_AB_MERGE_C R32, R32, R123, RZ ;  /* 0x0000007b2020723e */ /* 0x000fe400048070ff */
[----:B------:R-:W-:Y:S02]  /*6ed0*/  F2FP.SATFINITE.E4M3.F32.PACK_AB_MERGE_C R39, R31, R132, R34 ;  /* 0x000000841f27723e */ /* 0x000fe40004807022 */
[----:B------:R-:W-:Y:S02]  /*6ee0*/  F2FP.SATFINITE.E4M3.F32.PACK_AB_MERGE_C R41, R127, R124, R129 ;  /* 0x0000007c7f29723e */ /* 0x000fe40004807081 */
[----:B------:R-:W-:-:S07]  /*6ef0*/  F2FP.SATFINITE.E4M3.F32.PACK_AB_MERGE_C R43, R120, R133, R32 ;  /* 0x00000085782b723e */ /* 0x000fce0004807020 */
.L_x_4168:
[----:B------:R-:W-:Y:S05]  /*6f00*/  BSYNC B2 ;  /* 0x0000000000027941 */ /* 0x000fea0003800000 */
.L_x_4167:
        /* <DEDUP_REMOVED lines=9> */
[----:B--2---:R0:W-:Y:S03]  /*6fa0*/  @!P4 STG.E.128 desc[UR40][R30.64], R40 ;  /* 0x000000281e00c986 */ /* 0x0041e6000c101d28 */
.L_x_4166:
[----:B------:R-:W-:Y:S05]  /*6fb0*/  BSYNC B1 ;  /* 0x0000000000017941 */ /* 0x000fea0003800000 */
.L_x_4165:
        /* <DEDUP_REMOVED lines=54> */
[----:B------:R-:W-:Y:S01]  /*7320*/  LOP3.LUT R15, R14, 0xff00, R15, 0xf8, !PT ;  /* 0x0000ff000e0f7812 */ /* 0x000fe200078ef80f */
[----:B------:R-:W-:Y:S01]  /*7330*/  IMAD.U32 R120, R120, 0x10000, RZ ;  /* 0x0001000078787824 */ /* 0x000fe200078e00ff */
[----:B------:R-:W-:Y:S01]  /*7340*/  LOP3.LUT R14, R12, 0xff0000, R13, 0xf8, !PT ;  /* 0x00ff00000c0e7812 */ /* 0x000fe200078ef80d */
[----:B------:R-:W-:Y:S01]  /*7350*/  IMAD.U32 R12, R41, 0x10000, RZ ;  /* 0x00010000290c7824 */ /* 0x000fe200078e00ff */
[----:B------:R-:W-:Y:S02]  /*7360*/  LOP3.LUT R117, R26, 0xff00, R27, 0xf8, !PT ;  /* 0x0000ff001a757812 */ /* 0x000fe400078ef81b */
[----:B------:R-:W-:Y:S02]  /*7370*/  LOP3.LUT R43, R24, 0xff00, R25, 0xf8, !PT ;  /* 0x0000ff00182b7812 */ /* 0x000fe400078ef819 */
[----:B------:R-:W-:-:S02]  /*7380*/  F2FP.F16.E4M3.UNPACK_B R41, R116.H1 ;  /* 0x00000074ff29723e */ /* 0x000fc400030006ff */
[----:B--2---:R-:W-:Y:S02]  /*7390*/  F2FP.F16.E4M3.UNPACK_B R26, R32.H1 ;  /* 0x00000020ff1a723e */ /* 0x004fe400030006ff */
[----:B0-----:R-:W-:Y:S01]  /*73a0*/  F2FP.F16.E4M3.UNPACK_B R24, R28.H1 ;  /* 0x0000001cff18723e */ /* 0x001fe200030006ff */
[----:B------:R-:W-:Y:S01]  /*73b0*/  HADD2.F32 R42, -RZ, R41.H0_H0 ;  /* 0x20000029ff2a7230 */ /* 0x000fe20000004100 */
[----:B------:R-:W-:Y:S01]  /*73c0*/  F2FP.F16.E4M3.UNPACK_B R38, R113.H1 ;  /* 0x00000071ff26723e */ /* 0x000fe200030006ff */
[----:B------:R-:W-:Y:S01]  /*73d0*/  HADD2.F32 R27, -RZ, R26.H0_H0 ;  /* 0x2000001aff1b7230 */ /* 0x000fe20000004100 */
[----:B------:R-:W-:Y:S01]  /*73e0*/  LOP3.LUT R12, R15, 0xff0000, R12, 0xf8, !PT ;  /* 0x00ff00000f0c7812 */ /* 0x000fe200078ef80c */
[----:B------:R-:W-:Y:S01]  /*73f0*/  HADD2.F32 R25, -RZ, R24.H0_H0 ;  /* 0x20000018ff197230 */ /* 0x000fe20000004100 */
[----:B------:R-:W-:Y:S01]  /*7400*/  LOP3.LUT R15, R43, 0xff0000, R118, 0xf8, !PT ;  /* 0x00ff00002b0f7812 */ /* 0x000fe200078ef876 */
[----:B------:R-:W-:Y:S02]  /*7410*/  HADD2.F32 R40, -RZ, R38.H0_H0 ;  /* 0x20000026ff287230 */ /* 0x000fe40000004100 */
[----:B------:R-:W-:Y:S01]  /*7420*/  FMUL.FTZ R122, R27, R42 ;  /* 0x0000002a1b7a7220 */ /* 0x000fe20000410000 */
[----:B------:R-:W-:Y:S01]  /*7430*/  F2FP.F16.E4M3.UNPACK_B R116, R116 ;  /* 0x00000074ff74723e */ /* 0x000fe200020006ff */
        /* <DEDUP_REMOVED lines=8> */
[----:B------:R-:W-:Y:S01]  /*74c0*/  F2FP.F16.E4M3.UNPACK_B R113, R113 ;  /* 0x00000071ff71723e */ /* 0x000fe200020006ff */
[----:B------:R-:W-:Y:S01]  /*74d0*/  HADD2.F32 R38, -RZ, R38.H1_H1 ;  /* 0x30000026ff267230 */ /* 0x000fe20000004100 */
[----:B------:R-:W-:Y:S01]  /*74e0*/  LOP3.LUT R13, R117, 0xff0000, R120, 0xf8, !PT ;  /* 0x00ff0000750d7812 */ /* 0x000fe200078ef878 */
[----:B------:R-:W-:Y:S02]  /*74f0*/  HADD2.F32 R41, -RZ, R116.H0_H0 ;  /* 0x20000074ff297230 */ /* 0x000fe40000004100 */
[----:B------:R-:W-:Y:S01]  /*7500*/  FMUL.FTZ R42, R27, R40 ;  /* 0x000000281b2a7220 */ /* 0x000fe20000410000 */
[----:B------:R-:W-:-:S02]  /*7510*/  HADD2.F32 R26, -RZ, R32.H0_H0 ;  /* 0x20000020ff1a7230 */ /* 0x000fc40000004100 */
[C---:B------:R-:W-:Y:S01]  /*7520*/  FMUL.FTZ R40, R25.reuse, R40 ;  /* 0x0000002819287220 */ /* 0x040fe20000410000 */
[----:B------:R-:W-:Y:S02]  /*7530*/  HADD2.F32 R24, -RZ, R28.H0_H0 ;  /* 0x2000001cff187230 */ /* 0x000fe40000004100 */
[-C--:B------:R-:W-:Y:S01]  /*7540*/  FFMA.FTZ R119, R25, R38.reuse, -R42 ;  /* 0x0000002619777223 */ /* 0x080fe2000001082a */
[----:B------:R-:W-:Y:S02]  /*7550*/  HADD2.F32 R25, -RZ, R113.H0_H0 ;  /* 0x20000071ff197230 */ /* 0x000fe40000004100 */
        /* <DEDUP_REMOVED lines=48> */
[--C-:B------:R-:W-:Y:S01]  /*7860*/  HADD2.F32 R26, -RZ, R111.reuse.H0_H0 ;  /* 0x2000006fff1a7230 */ /* 0x100fe20000004100 */
[----:B------:R-:W-:Y:S01]  /*7870*/  F2FP.F16.E4M3.UNPACK_B R32, R15 ;  /* 0x0000000fff20723e */ /* 0x000fe200020006ff */
        /* <DEDUP_REMOVED lines=16> */
[----:B------:R-:W-:Y:S01]  /*7980*/  F2FP.SATFINITE.E4M3.F32.PACK_AB_MERGE_C R123, R115, R38, R123 ;  /* 0x00000026737b723e */ /* 0x000fe2000480707b */
        /* <DEDUP_REMOVED lines=14> */
[----:B------:R-:W-:Y:S01]  /*7a70*/  F2FP.F16.E4M3.UNPACK_B R33, R33.H1 ;  /* 0x00000021ff21723e */ /* 0x000fe200030006ff */
[----:B------:R-:W-:Y:S01]  /*7a80*/  FFMA.FTZ R111, R26, R25, R41 ;  /* 0x000000191a6f7223 */ /* 0x000fe20000010029 */
[----:B------:R-:W-:Y:S01]  /*7a90*/  F2FP.F16.E4M3.UNPACK_B R27, R15.H1 ;  /* 0x0000000fff1b723e */ /* 0x000fe200030006ff */
[----:B------:R-:W-:Y:S01]  /*7aa0*/  HADD2.F32 R15, -RZ, R29.H0_H0 ;  /* 0x2000001dff0f7230 */ /* 0x000fe20000004100 */
[----:B------:R-:W-:Y:S01]  /*7ab0*/  F2FP.F16.E4M3.UNPACK_B R14, R14.H1 ;  /* 0x0000000eff0e723e */ /* 0x000fe200030006ff */
[----:B------:R-:W-:Y:S01]  /*7ac0*/  HADD2.F32 R24, -RZ, R33.H0_H0 ;  /* 0x20000021ff187230 */ /* 0x000fe20000004100 */
[----:B------:R-:W-:Y:S01]  /*7ad0*/  F2FP.F16.E4M3.UNPACK_B R32, R13.H1 ;  /* 0x0000000dff20723e */ /* 0x000fe200030006ff */
[----:B------:R-:W-:-:S02]  /*7ae0*/  HADD2.F32 R26, -RZ, R27.H0_H0 ;  /* 0x2000001bff1a7230 */ /* 0x000fc40000004100 */
[----:B------:R-:W-:Y:S02]  /*7af0*/  HADD2.F32 R33, -RZ, R33.H1_H1 ;  /* 0x30000021ff217230 */ /* 0x000fe40000004100 */
[----:B------:R-:W-:Y:S02]  /*7b00*/  HADD2.F32 R28, -RZ, R27.H1_H1 ;  /* 0x3000001bff1c7230 */ /* 0x000fe40000004100 */
[-C--:B------:R-:W-:Y:S01]  /*7b10*/  FMUL.FTZ R30, R24, R26.reuse ;  /* 0x0000001a181e7220 */ /* 0x080fe20000410000 */
[--C-:B------:R-:W-:Y:S02]  /*7b20*/  HADD2.F32 R25, -RZ, R14.reuse.H0_H0 ;  /* 0x2000000eff197230 */ /* 0x100fe40000004100 */
[----:B------:R-:W-:Y:S01]  /*7b30*/  FMUL.FTZ R27, R15, R26 ;  /* 0x0000001a0f1b7220 */ /* 0x000fe20000410000 */
[----:B------:R-:W-:Y:S02]  /*7b40*/  HADD2.F32 R29, -RZ, R29.H1_H1 ;  /* 0x3000001dff1d7230 */ /* 0x000fe40000004100 */
[----:B------:R-:W-:-:S02]  /*7b50*/  HADD2.F32 R26, -RZ, R14.H1_H1 ;  /* 0x3000000eff1a7230 */ /* 0x000fc40000004100 */
        /* <DEDUP_REMOVED lines=50> */
[----:B------:R-:W-:Y:S01]  /*7e80*/  F2FP.SATFINITE.E4M3.F32.PACK_AB_MERGE_C R32, R32, R41, RZ ;  /* 0x000000292020723e */ /* 0x000fe200048070ff */
[----:B------:R-:W-:Y:S01]  /*7e90*/  IMAD.MOV.U32 R34, RZ, RZ, R123 ;  /* 0x000000ffff227224 */ /* 0x000fe200078e007b */
[----:B------:R-:W-:-:S02]  /*7ea0*/  F2FP.SATFINITE.E4M3.F32.PACK_AB_MERGE_C R24, R24, R117, RZ ;  /* 0x000000751818723e */ /* 0x000fc400048070ff */
[----:B------:R-:W-:Y:S01]  /*7eb0*/  F2FP.SATFINITE.E4M3.F32.PACK_AB_MERGE_C R35, R30, R33, R32 ;  /* 0x000000211e23723e */ /* 0x000fe20004807020 */
[----:B------:R-:W-:Y:S01]  /*7ec0*/  IMAD.MOV.U32 R32, RZ, RZ, R120 ;  /* 0x000000ffff207224 */ /* 0x000fe200078e0078 */
[----:B------:R-:W-:Y:S01]  /*7ed0*/  F2FP.SATFINITE.E4M3.F32.PACK_AB_MERGE_C R31, R15, R116, R24 ;  /* 0x000000740f1f723e */ /* 0x000fe20004807018 */
[----:B------:R-:W-:Y:S02]  /*7ee0*/  IMAD.MOV.U32 R33, RZ, RZ, R121 ;  /* 0x000000ffff217224 */ /* 0x000fe400078e0079 */
[----:B------:R-:W-:-:S07]  /*7ef0*/  IMAD.MOV.U32 R30, RZ, RZ, R118 ;  /* 0x000000ffff1e7224 */ /* 0x000fce00078e0076 */
.L_x_4172:
[----:B------:R-:W-:Y:S05]  /*7f00*/  BSYNC B2 ;  /* 0x0000000000027941 */ /* 0x000fea0003800000 */
.L_x_4171:
        /* <DEDUP_REMOVED lines=10> */
.L_x_4170:
[----:B------:R-:W-:Y:S05]  /*7fb0*/  BSYNC B1 ;  /* 0x0000000000017941 */ /* 0x000fea0003800000 */
.L_x_4169:
[----:B------:R-:W-:-:S13]  /*7fc0*/  ISETP.NE.AND P4, PT, R98, RZ, PT ;  /* 0x000000ff6200720c */ /* 0x000fda0003f85270 */
[----:B------:R-:W-:Y:S05]  /*7fd0*/  @!P4 BRA `(.L_x_4137) ;  /* 0x000000100074c947 */ /* 0x000fea0003800000 */
[----:B------:R-:W-:Y:S01]  /*7fe0*/  ISETP.GE.AND P6, PT, R214, R92, PT ;  /* 0x0000005cd600720c */ /* 0x000fe20003fc6270 */
[----:B------:R-:W-:Y:S01]  /*7ff0*/  BSSY B1, `(.L_x_4173) ;  /* 0x00000f1000017945 */ /* 0x000fe20003800000 */
[----:B0--3--:R-:W-:Y:S02]  /*8000*/  IADD3 R29, P4, P5, R52, R62, R69 ;  /* 0x0000003e341d7210 */ /* 0x009fe40007d9e045 */
[----:B------:R-:W-:Y:S02]  /*8010*/  SEL R114, R75, R114, !P6 ;  /* 0x000000724b727207 */ /* 0x000fe40007000000 */
[----:B------:R-:W-:Y:S02]  /*8020*/  IADD3.X R12, R91, R112, R64, P4, P5 ;  /* 0x000000705b0c7210 */ /* 0x000fe400027ea440 */
[----:B------:R-:W-:Y:S02]  /*8030*/  SHF.R.S32.HI R13, RZ, 0x1f, R114 ;  /* 0x0000001fff0d7819 */ /* 0x000fe40000011472 */
[----:B------:R-:W-:-:S02]  /*8040*/  IADD3 R28, P4, R29, R60, RZ ;  /* 0x0000003c1d1c7210 */ /* 0x000fc40007f9e0ff */
[----:B------:R-:W-:-:S03]  /*8050*/  LEA.HI R13, R13, R114, RZ, 0x5 ;  /* 0x000000720d0d7211 */ /* 0x000fc600078f28ff */
[----:B------:R-:W-:Y:S01]  /*8060*/  IMAD.X R29, R12, 0x1, R61, P4 ;  /* 0x000000010c1d7824 */ /* 0x000fe200020e063d */
[----:B------:R-:W-:Y:S02]  /*8070*/  SHF.R.S32.HI R12, RZ, 0x5, R13 ;  /* 0x00000005ff0c7819 */ /* 0x000fe4000001140d */
[----:B------:R-:W-:Y:S02]  /*8080*/  ISETP.GE.AND P4, PT, R214, R104, PT ;  /* 0x00000068d600720c */ /* 0x000fe40003f86270 */
        /* <DEDUP_REMOVED lines=44> */
[----:B0-----:R-:W-:Y:S02]  /*8350*/  F2FP.F16.E4M3.UNPACK_B R8, R12.H1 ;  /* 0x0000000cff08723e */ /* 0x001fe400030006ff */
        /* <DEDUP_REMOVED lines=11> */
[----:B------:R-:W-:Y:S02]  /*8410*/  IMAD.U32 R5, R32, 0x10000, RZ ;  /* 0x0001000020057824 */ /* 0x000fe400078e00ff */
[C---:B------:R-:W-:Y:S01]  /*8420*/  FMUL.FTZ R34, R9.reuse, R34 ;  /* 0x0000002209227220 */ /* 0x040fe20000410000 */
[--C-:B------:R-:W-:Y:S01]  /*8430*/  HADD2.F32 R32, -RZ, R30.reuse.H0_H0 ;  /* 0x2000001eff207230 */ /* 0x100fe20000004100 */
[----:B------:R-:W-:Y:S01]  /*8440*/  LOP3.LUT R7, R36, 0xff0000, R7, 0xf8, !PT ;  /* 0x00ff000024077812 */ /* 0x000fe200078ef807 */
[----:B------:R-:W-:Y:S01]  /*8450*/  HADD2.F32 R30, -RZ, R30.H1_H1 ;  /* 0x3000001eff1e7230 */ /* 0x000fe20000004100 */
[----:B------:R-:W-:Y:S02]  /*8460*/  F2FP.F16.E4M3.UNPACK_B R24, R24 ;  /* 0x00000018ff18723e */ /* 0x000fe400020006ff */
[-C--:B------:R-:W-:Y:S01]  /*8470*/  FFMA.FTZ R40, R9, R32.reuse, -R40 ;  /* 0x0000002009287223 */ /* 0x080fe20000010828 */
[----:B------:R-:W-:Y:S01]  /*8480*/  FFMA.FTZ R36, R11, R32, R34 ;  /* 0x000000200b247223 */ /* 0x000fe20000010022 */
[----:B------:R-:W-:Y:S01]  /*8490*/  HADD2.F32 R32, -RZ, R33.H1_H1 ;  /* 0x30000021ff207230 */ /* 0x000fe20000004100 */
[----:B------:R-:W-:Y:S01]  /*84a0*/  F2FP.F16.E4M3.UNPACK_B R12, R12 ;  /* 0x0000000cff0c723e */ /* 0x000fe200020006ff */
[----:B------:R-:W-:Y:S01]  /*84b0*/  HADD2.F32 R11, -RZ, R10.H1_H1 ;  /* 0x3000000aff0b7230 */ /* 0x000fe20000004100 */
[----:B------:R-:W-:Y:S01]  /*84c0*/  F2FP.F16.E4M3.UNPACK_B R107, R107 ;  /* 0x0000006bff6b723e */ /* 0x000fe200020006ff */
[----:B------:R-:W-:Y:S01]  /*84d0*/  HADD2.F32 R9, -RZ, R8.H1_H1 ;  /* 0x30000008ff097230 */ /* 0x000fe20000004100 */
[----:B------:R-:W-:Y:S01]  /*84e0*/  LOP3.LUT R5, R38, 0xff0000, R5, 0xf8, !PT ;  /* 0x00ff000026057812 */ /* 0x000fe200078ef805 */
[----:B------:R-:W-:-:S02]  /*84f0*/  HADD2.F32 R33, -RZ, R109.H0_H0 ;  /* 0x2000006dff217230 */ /* 0x000fc40000004100 */
[-C--:B------:R-:W-:Y:S01]  /*8500*/  FMUL.FTZ R34, R11, R32.reuse ;  /* 0x000000200b227220 */ /* 0x080fe20000410000 */
        /* <DEDUP_REMOVED lines=44> */
[----:B------:R-:W-:Y:S01]  /*87d0*/  HADD2.F32 R8, -RZ, R14.H0_H0 ;  /* 0x2000000eff087230 */ /* 0x000fe20000004100 */
[----:B------:R-:W-:Y:S01]  /*87e0*/  F2FP.SATFINITE.E4M3.F32.PACK_AB_MERGE_C R107, R107, R38, RZ ;  /* 0x000000266b6b723e */ /* 0x000fe200048070ff */
[----:B------:R-:W-:Y:S02]  /*87f0*/  HADD2.F32 R33, -RZ, R108.H1_H1 ;  /* 0x3000006cff217230 */ /* 0x000fe40000004100 */
[-C--:B------:R-:W-:Y:S01]  /*8800*/  FMUL.FTZ R41, R9, R12.reuse ;  /* 0x0000000c09297220 */ /* 0x080fe20000410000 */
[----:B------:R-:W-:Y:S02]  /*8810*/  HADD2.F32 R26, -RZ, R26.H1_H1 ;  /* 0x3000001aff1a7230 */ /* 0x000fe40000004100 */
[----:B------:R-:W-:Y:S01]  /*8820*/  FMUL.FTZ R12, R8, R12 ;  /* 0x0000000c080c7220 */ /* 0x000fe20000410000 */
[----:B------:R-:W-:Y:S01]  /*8830*/  HADD2.F32 R10, -RZ, R106.H0_H0 ;  /* 0x2000006aff0a7230 */ /* 0x000fe20000004100 */
[----:B------:R-:W-:Y:S01]  /*8840*/  F2FP.SATFINITE.E4M3.F32.PACK_AB_MERGE_C R111, R111, R24, RZ ;  /* 0x000000186f6f723e */ /* 0x000fe200048070ff */
[----:B------:R-:W-:-:S02]  /*8850*/  HADD2.F32 R14, -RZ, R14.H1_H1 ;  /* 0x3000000eff0e7230 */ /* 0x000fc40000004100 */
        /* <DEDUP_REMOVED lines=21> */
[----:B------:R-:W-:Y:S01]  /*89b0*/  FFMA.FTZ R30, R9, R14, -R30 ;  /* 0x0000000e091e7223 */ /* 0x000fe2000001081e */
[----:B------:R-:W-:Y:S01]  /*89c0*/  F2FP.SATFINITE.E4M3.F32.PACK_AB_MERGE_C R37, R37, R40, RZ ;  /* 0x000000282525723e */ /* 0x000fe200048070ff */
[----:B------:R-:W-:Y:S02]  /*89d0*/  HADD2.F32 R8, -RZ, R8.H1_H1 ;  /* 0x30000008ff087230 */ /* 0x000fe40000004100 */
[----:B------:R-:W-:Y:S01]  /*89e0*/  FFMA.FTZ R26, R11, R14, R26 ;  /* 0x0000000e0b1a7223 */ /* 0x000fe2000001001a */
[----:B------:R-:W-:-:S02]  /*89f0*/  HADD2.F32 R9, -RZ, R12.H1_H1 ;  /* 0x3000000cff097230 */ /* 0x000fc40000004100 */
[-C--:B------:R-:W-:Y:S01]  /*8a00*/  FMUL.FTZ R11, R10, R33.reuse ;  /* 0x000000210a0b7220 */ /* 0x080fe20000410000 */
        /* <DEDUP_REMOVED lines=10> */
[----:B------:R-:W-:Y:S01]  /*8ab0*/  F2FP.SATFINITE.E4M3.F32.PACK_AB_MERGE_C R36, R39, R36, RZ ;  /* 0x000000242724723e */ /* 0x000fe200048070ff */
[----:B------:R-:W-:Y:S01]  /*8ac0*/  HADD2.F32 R10, -RZ, R11.H0_H0 ;  /* 0x2000000bff0a7230 */ /* 0x000fe20000004100 */
[----:B------:R-:W-:Y:S01]  /*8ad0*/  F2FP.F16.E4M3.UNPACK_B R24, R5.H1 ;  /* 0x00000005ff18723e */ /* 0x000fe200030006ff */
[----:B------:R-:W-:Y:S01]  /*8ae0*/  HADD2.F32 R25, -RZ, R25.H1_H1 ;  /* 0x30000019ff197230 */ /* 0x000fe20000004100 */
[----:B------:R-:W-:Y:S01]  /*8af0*/  F2FP.SATFINITE.E4M3.F32.PACK_AB_MERGE_C R109, R109, R34, R36 ;  /* 0x000000226d6d723e */ /* 0x000fe20004807024 */
[----:B------:R-:W-:-:S02]  /*8b00*/  HADD2.F32 R12, -RZ, R11.H1_H1 ;  /* 0x3000000bff0c7230 */ /* 0x000fc40000004100 */
[CC--:B------:R-:W-:Y:S01]  /*8b10*/  FMUL.FTZ R14, R8.reuse, R10.reuse ;  /* 0x0000000a080e7220 */ /* 0x0c0fe20000410000 */
[--C-:B------:R-:W-:Y:S02]  /*8b20*/  HADD2.F32 R9, -RZ, R6.reuse.H0_H0 ;  /* 0x20000006ff097230 */ /* 0x100fe40000004100 */
[----:B------:R-:W-:Y:S01]  /*8b30*/  FMUL.FTZ R11, R7, R10 ;  /* 0x0000000a070b7220 */ /* 0x000fe20000410000 */
[----:B------:R-:W-:Y:S02]  /*8b40*/  HADD2.F32 R13, -RZ, R13.H1_H1 ;  /* 0x3000000dff0d7230 */ /* 0x000fe40000004100 */
        /* <DEDUP_REMOVED lines=59> */
.L_x_4174:
[----:B------:R-:W-:Y:S05]  /*8f00*/  BSYNC B1 ;  /* 0x0000000000017941 */ /* 0x000fea0003800000 */
.L_x_4173:
[----:B0-----:R0:W-:Y:S01]  /*8f10*/  STG.E.128 desc[UR40][R28.64], R12 ;  /* 0x0000000c1c007986 */ /* 0x0011e2000c101d28 */
        /* <DEDUP_REMOVED lines=9> */
.L_x_4130:
[----:B------:R-:W-:-:S06]  /*8fb0*/  UISETP.NE.AND UP0, UPT, UR42, 0x3, UPT ;  /* 0x000000032a00788c */ /* 0x000fcc000bf05270 */
[----:B------:R-:W-:-:S13]  /*8fc0*/  PLOP3.LUT P3, PT, PT, PT, UP0, 0x80, 0x0 ;  /* 0x000000000000781c */ /* 0x000fda0003f6f008 */
[----:B------:R-:W-:Y:S05]  /*8fd0*/  @!P3 BRA `(.L_x_4175) ;  /* 0x000000000004b947 */ /* 0x000fea0003800000 */
[----:B------:R-:W-:Y:S01]  /*8fe0*/  BPT.TRAP 0x1 ;  /* 0x000000040000795c */ /* 0x000fe20000300000 */
.L_x_4175:
[----:B------:R-:W-:Y:S01]  /*8ff0*/  IMAD R94, R17, 0x8, R16 ;  /* 0x00000008115e7824 */ /* 0x000fe200078e0210 */
[----:B------:R-:W-:Y:S01]  /*9000*/  SHF.L.U32 R105, R205, 0x1f, RZ ;  /* 0x0000001fcd697819 */ /* 0x000fe200000006ff */
[----:B------:R-:W-:Y:S01]  /*9010*/  IMAD R103, R57, -0x80, R58 ;  /* 0xffffff8039677824 */ /* 0x000fe200078e023a */
[----:B------:R-:W-:Y:S02]  /*9020*/  BSSY B1, `(.L_x_4176) ;  /* 0x0000004000017945 */ /* 0x000fe40003800000 */
[----:B------:R-:W0:Y:S02]  /*9030*/  SYNCS.PHASECHK.TRANS64.TRYWAIT P4, [R94+URZ+0x2a890], R105 ;  /* 0x02a890695e0075a7 */ /* 0x000e24000808017f */
[----:B------:R-:W-:Y:S01]  /*9040*/  VIMNMX R103, R103, 0x80, PT ;  /* 0x0000008067677848 */ /* 0x000fe20003fe0100 */
[----:B0-----:R-:W-:Y:S06]  /*9050*/  @!P4 BRA `(.L_x_4177) ;  /* 0x0000021000acc947 */ /* 0x001fec0003800000 */
.L_x_4487:
[----:B------:R-:W-:Y:S05]  /*9060*/  BSYNC B1 ;  /* 0x0000000000017941 */ /* 0x000fea0003800000 */
.L_x_4176:
        /* <DEDUP_REMOVED lines=20> */
.L_x_4137:
[----:B------:R-:W-:Y:S05]  /*91b0*/  BSYNC B0 ;  /* 0x0000000000007941 */ /* 0x000fea0003800000 */
.L_x_4129:
        /* <DEDUP_REMOVED lines=17> */
.L_x_4179:
[----:B------:R-:W-:Y:S05]  /*92d0*/  BSYNC B0 ;  /* 0x0000000000007941 */ /* 0x000fea0003800000 */
.L_x_4178:
[----:B------:R-:W2:Y:S01]  /*92e0*/  SYNCS.PHASECHK.TRANS64.TRYWAIT P3, [R94+URZ+0x2a8b0], R105 ;  /* 0x02a8b0695e0075a7 */ /* 0x000ea2000806017f */
[----:B------:R-:W-:Y:S04]  /*92f0*/  BSSY B0, `(.L_x_4180) ;  /* 0x0000002000007945 */ /* 0x000fe80003800000 */
[----:B--2---:R-:W-:Y:S05]  /*9300*/  @!P3 BRA `(.L_x_4181) ;  /* 0x000002100014b947 */ /* 0x004fea0003800000 */
.L_x_4488:
[----:B------:R-:W-:Y:S05]  /*9310*/  BSYNC B0 ;  /* 0x0000000000007941 */ /* 0x000fea0003800000 */
.L_x_4180:
[----:B------:R-:W-:Y:S01]  /*9320*/  ISETP.GE.AND P3, PT, R22, R103, PT ;  /* 0x000000671600720c */ /* 0x000fe20003f66270 */
[----:B------:R-:W-:-:S12]  /*9330*/  BSSY B0, `(.L_x_4182) ;  /* 0x000001f000007945 */ /* 0x000fd80003800000 */
[----:B------:R-:W-:Y:S05]  /*9340*/  @P3 BRA `(.L_x_4183) ;  /* 0x0000000000743947 */ /* 0x000fea0003800000 */
[----:B-1----:R-:W-:Y:S01]  /*9350*/  IMAD.WIDE R4, R57, 0x80, R2 ;  /* 0x0000008039047825 */ /* 0x002fe200078e0202 */
[----:B------:R-:W-:Y:S01]  /*9360*/  ULDC.64 UR4, c[0x0][0x318] ;  /* 0x0000c60000047ab9 */ /* 0x000fe20000000a00 */
[----:B------:R-:W-:Y:S02]  /*9370*/  ULDC.64 UR6, c[0x0][0x308] ;  /* 0x0000c20000067ab9 */ /* 0x000fe40000000a00 */
[----:B------:R-:W-:Y:S02]  /*9380*/  IMAD.MOV.U32 R6, RZ, RZ, R50 ;  /* 0x000000ffff067224 */ /* 0x000fe400078e0032 */
[----:B------:R-:W-:Y:S02]  /*9390*/  IMAD.MOV.U32 R7, RZ, RZ, R65 ;  /* 0x000000ffff077224 */ /* 0x000fe400078e0041 */
[----:B------:R-:W-:Y:S02]  /*93a0*/  IMAD R5, R5, UR4, RZ ;  /* 0x0000000405057c24 */ /* 0x000fe4000f8e02ff */
[----:B------:R-:W-:Y:S01]  /*93b0*/  IMAD.WIDE.U32 R6, R4, UR4, R6 ;  /* 0x0000000404067c25 */ /* 0x000fe2000f8e0006 */
[----:B------:R-:W-:-:S03]  /*93c0*/  ULDC UR4, c[0x0][0x2e4] ;  /* 0x0000b90000047ab9 */ /* 0x000fc60000000800 */
[----:B------:R-:W-:Y:S01]  /*93d0*/  IMAD R5, R4, UR5, R5 ;  /* 0x0000000504057c24 */ /* 0x000fe2000f8e0205 */
[----:B0-----:R-:W-:-:S04]  /*93e0*/  IADD3 R28, P3, R6, UR6, RZ ;  /* 0x00000006061c7c10 */ /* 0x001fc8000ff7e0ff */
        /* <DEDUP_REMOVED lines=19> */
.L_x_4183:
[----:B------:R-:W-:Y:S05]  /*9520*/  BSYNC B0 ;  /* 0x0000000000007941 */ /* 0x000fea0003800000 */
.L_x_4182:
[----:B------:R-:W-:Y:S01]  /*9530*/  @!PT LDS RZ, [RZ] ;  /* 0x00000000fffff984 */ /* 0x000fe20000000800 */
[----:B------:R-:W-:Y:S01]  /*9540*/  @!PT LDS RZ, [RZ] ;  /* 0x00000000fffff984 */ /* 0x000fe20000000800 */
[----:B------:R-:W-:Y:S01]  /*9550*/  @!PT LDS RZ, [RZ] ;  /* 0x00000000fffff984 */ /* 0x000fe20000000800 */
[----:B------:R-:W-:Y:S01]  /*9560*/  @!PT LDS RZ, [RZ] ;  /* 0x00000000fffff984 */ /* 0x000fe20000000800 */
[----:B------:R4:W-:Y:S06]  /*9570*/  MEMBAR.ALL.CTA ;  /* 0x0000000000007992 */ /* 0x0009ec0000008000 */
[----:B----4-:R-:W4:Y:S01]  /*9580*/  FENCE.VIEW.ASYNC.S ;  /* 0x00000000000073c6 */ /* 0x010f220000000000 */
[----:B------:R-:W-:Y:S02]  /*9590*/  VIADD R17, R17, 0x1 ;  /* 0x0000000111117836 */ /* 0x000fe40000000000 */
[----:B0-2---:R-:W-:Y:S01]  /*95a0*/  @!P4 VIADD R94, R94, 0x2a8c0 ;  /* 0x0002a8c05e5ec836 */ /* 0x005fe20000000000 */
[----:B----4-:R0:W-:Y:S02]  /*95b0*/  BAR.SYNC.DEFER_BLOCKING R76, 0x80 ;  /* 0x0002004c0000751d */ /* 0x0101e40000010000 */
[----:B------:R-:W-:-:S02]  /*95c0*/  ISETP.NE.AND P3, PT, R17, 0x2, PT ;  /* 0x000000021100780c */ /* 0x000fc40003f65270 */
[----:B------:R-:W-:Y:S02]  /*95d0*/  @!P4 PRMT R94, RZ, 0x654, R94 ;  /* 0x00000654ff5ec816 */ /* 0x000fe4000000005e */
[----:B-1----:R-:W-:Y:S02]  /*95e0*/  SEL R4, RZ, 0x1, P3 ;  /* 0x00000001ff047807 */ /* 0x002fe40001800000 */
[----:B------:R-:W-:Y:S02]  /*95f0*/  SEL R17, R17, RZ, P3 ;  /* 0x000000ff11117207 */ /* 0x000fe40001800000 */
[----:B------:R-:W-:Y:S01]  /*9600*/  LOP3.LUT R205, R205, R4, RZ, 0x3c, !PT ;  /* 0x00000004cdcd7212 */ /* 0x000fe200078e3cff */
[----:B------:R0:W-:Y:S01]  /*9610*/  @!P4 SYNCS.ARRIVE.TRANS64.RED.A1T0 RZ, [R94+URZ], RZ ;  /* 0x000000ff5effc9a7 */ /* 0x0001e2000810043f */
[----:B------:R-:W-:Y:S05]  /*9620*/  @P2 BRA `(.L_x_4184) ;  /* 0xffffff9000582947 */ /* 0x000fea000383ffff */
[----:B------:R-:W1:Y:S01]  /*9630*/  S2R R5, SR_TID.X ;  /* 0x0000000000057919 */ /* 0x000e620000002100 */
[----:B------:R-:W-:Y:S02]  /*9640*/  PLOP3.LUT P0, PT, PT, PT, PT, 0x8, 0x0 ;  /* 0x000000000000781c */ /* 0x000fe40003f0e170 */
[----:B-1----:R-:W-:-:S04]  /*9650*/  SHF.R.U32.HI R5, RZ, 0x7, R5 ;  /* 0x00000007ff057819 */ /* 0x002fc80000011605 */
[----:B------:R-:W-:-:S13]  /*9660*/  ISETP.NE.AND P5, PT, R5, 0x1, PT ;  /* 0x000000010500780c */ /* 0x000fda0003fa5270 */
[----:B------:R-:W-:Y:S06]  /*9670*/  @!P5 BAR.ARV 0x9, 0x100 ;  /* 0x024400000000db1d */ /* 0x000fec0000002000 */
.L_x_4124:
[----:B------:R-:W1:Y:S01]  /*9680*/  LDC R0, c[0x0][0x428] ;  /* 0x00010a00ff007b82 */ /* 0x000e620000000800 */
[----:B------:R-:W-:-:S07]  /*9690*/  IMAD.MOV.U32 R221, RZ, RZ, R210 ;  /* 0x000000ffffdd7224 */ /* 0x000fce00078e00d2 */
[----:B------:R-:W2:Y:S01]  /*96a0*/  LDC.64 R4, c[0x0][0x9e0] ;  /* 0x00027800ff047b82 */ /* 0x000ea20000000a00 */
[----:B-1----:R-:W-:Y:S02]  /*96b0*/  ISETP.NE.AND P1, PT, R0, 0x1, PT ;  /* 0x000000010000780c */ /* 0x002fe40003f25270 */
[----:B------:R-:W-:-:S05]  /*96c0*/  IADD3 R0, R201, 0x80, -R202 ;  /* 0x00000080c9007810 */ /* 0x000fca0007ffe8ca */
[----:B------:R-:W-:Y:S01]  /*96d0*/  IMAD R219, R209, 0x80, R0 ;  /* 0x00000080d1db7824 */ /* 0x000fe200078e0200 */
[----:B--2---:R-:W-:-:S05]  /*96e0*/  ISETP.GE.AND P2, PT, R5, 0x1, PT ;  /* 0x000000010500780c */ /* 0x004fca0003f46270 */
[----:B------:R-:W1:Y:S08]  /*96f0*/  @P1 LDC R3, c[0x0][0x42c] ;  /* 0x00010b00ff031b82 */ /* 0x000e700000000800 */
[----:B------:R-:W2:Y:S01]  /*9700*/  @P1 LDC R2, c[0x0][0x430] ;  /* 0x00010c00ff021b82 */ /* 0x000ea20000000800 */
[----:B-1----:R-:W-:Y:S01]  /*9710*/  @P1 IMAD.HI.U32 R3, R210, R3, RZ ;  /* 0x00000003d2031227 */ /* 0x002fe200078e00ff */
[----:B------:R-:W-:Y:S06]  /*9720*/  @P0 BRA `(.L_x_4185) ;  /* 0x00000000000c0947 */ /* 0x000fec0003800000 */
[----:B------:R-:W1:Y:S01]  /*9730*/  FENCE.VIEW.ASYNC.G ;  /* 0x00000000000073c6 */ /* 0x000e620000000100 */
[----:B------:R-:W-:Y:S05]  /*9740*/  WARPSYNC.ALL ;  /* 0x0000000000007948 */ /* 0x000fea0003800000 */
[----:B-1----:R-:W-:Y:S06]  /*9750*/  BAR.ARV 0xc, 0x180 ;  /* 0x0306000000007b1d */ /* 0x002fec0000002000 */
.L_x_4185:
[----:B--2---:R-:W-:Y:S01]  /*9760*/  @P1 SHF.R.U32.HI R221, RZ, R2, R3 ;  /* 0x00000002ffdd1219 */ /* 0x004fe20000011603 */
[----:B------:R-:W-:Y:S01]  /*9770*/  IMAD.IADD R0, R219, 0x1, R4 ;  /* 0x00000001db007824 */ /* 0x000fe200078e0204 */
[----:B------:R-:W-:Y:S06]  /*9780*/  @!P2 BRA `(.L_x_4186) ;  /* 0x000000000048a947 */ /* 0x000fec0003800000 */
[C---:B------:R-:W-:Y:S01]  /*9790*/  ISETP.GT.AND P0, PT, R219.reuse, RZ, PT ;  /* 0x000000ffdb00720c */ /* 0x040fe20003f04270 */
[----:B------:R-:W-:Y:S01]  /*97a0*/  BSSY B0, `(.L_x_4187) ;  /* 0x000000e000007945 */ /* 0x000fe20003800000 */
[----:B------:R-:W-:-:S11]  /*97b0*/  VIADD R2, R219, 0xffffffff ;  /* 0xffffffffdb027836 */ /* 0x000fd60000000000 */
        /* <DEDUP_REMOVED lines=8> */
.L_x_4188:
[----:B------:R-:W-:-:S13]  /*9840*/  ISETP.NE.AND P0, PT, R5, 0x1, PT ;  /* 0x000000010500780c */ /* 0x000fda0003f05270 */
[----:B------:R-:W1:Y:S02]  /*9850*/  @P0 LDC.64 R6, c[0x0][0x9e8] ;  /* 0x00027a00ff060b82 */ /* 0x000e640000000a00 */
[----:B-1----:R-:W-:-:S05]  /*9860*/  @P0 IMAD.HI.U32 R4, R2, R6, RZ ;  /* 0x0000000602040227 */ /* 0x002fca00078e00ff */
[----:B------:R-:W-:-:S07]  /*9870*/  @P0 SHF.R.U32.HI R2, RZ, R7, R4 ;  /* 0x00000007ff020219 */ /* 0x000fce0000011604 */
.L_x_4189:
[----:B------:R-:W-:Y:S05]  /*9880*/  BSYNC B0 ;  /* 0x0000000000007941 */ /* 0x000fea0003800000 */
.L_x_4187:
[----:B------:R-:W-:-:S05]  /*9890*/  IMAD R3, R2, R5, R5 ;  /* 0x0000000502037224 */ /* 0x000fca00078e0205 */
[----:B------:R-:W-:-:S07]  /*98a0*/  VIMNMX R0, R0, R3, PT ;  /* 0x0000000300007248 */ /* 0x000fce0003fe0100 */
.L_x_4186:
        /* <DEDUP_REMOVED lines=20> */
.L_x_4192:
[----:B------:R-:W-:-:S13]  /*99f0*/  ISETP.NE.AND P0, PT, R5, 0x1, PT ;  /* 0x000000010500780c */ /* 0x000fda0003f05270 */
[----:B------:R-:W1:Y:S02]  /*9a00*/  @P0 LDC.64 R2, c[0x0][0x9e8] ;  /* 0x00027a00ff020b82 */ /* 0x000e640000000a00 */
[----:B-1----:R-:W-:-:S04]  /*9a10*/  @P0 IMAD.HI.U32 R4, R89, R2, RZ ;  /* 0x0000000259040227 */ /* 0x002fc800078e00ff */
[----:B------:R-:W-:Y:S01]  /*9a20*/  IMAD.MOV.U32 R2, RZ, RZ, R89 ;  /* 0x000000ffff027224 */ /* 0x000fe200078e0059 */
[----:B------:R-:W-:-:S07]  /*9a30*/  @P0 SHF.R.U32.HI R2, RZ, R3, R4 ;  /* 0x00000003ff020219 */ /* 0x000fce0000011604 */
.L_x_4193:
[----:B------:R-:W-:Y:S05]  /*9a40*/  BSYNC B0 ;  /* 0x0000000000007941 */ /* 0x000fea0003800000 */
.L_x_4191:
[----:B------:R-:W-:-:S05]  /*9a50*/  IMAD R3, R2, R5, RZ ;  /* 0x0000000502037224 */ /* 0x000fca00078e02ff */
[----:B------:R-:W-:-:S07]  /*9a60*/  VIMNMX R0, R0, R3, !PT ;  /* 0x0000000300007248 */ /* 0x000fce0007fe0100 */
.L_x_4190:
[----:B------:R-:W-:Y:S02]  /*9a70*/  SHF.R.S32.HI R3, RZ, 0x1f, R0 ;  /* 0x0000001fff037819 */ /* 0x000fe40000011400 */
[----:B------:R-:W-:Y:S02]  /*9a80*/  CS2R R122, SRZ ;  /* 0x00000000007a7805 */ /* 0x000fe4000001ff00 */
[----:B------:R-:W-:Y:S01]  /*9a90*/  PLOP3.LUT P0, PT, PT, PT, PT, 0x80, 0x0 ;  /* 0x000000000000781c */ /* 0x000fe20003f0f070 */
[----:B------:R-:W-:Y:S01]  /*9aa0*/  IMAD.MOV.U32 R121, RZ, RZ, RZ ;  /* 0x000000ffff797224 */ /* 0x000fe200078e00ff */
[----:B------:R-:W-:Y:S02]  /*9ab0*/  LEA.HI R3, R3, R0, RZ, 0x7 ;  /* 0x0000000003037211 */ /* 0x000fe400078f38ff */
[----:B------:R-:W-:Y:S02]  /*9ac0*/  CS2R R118, SRZ ;  /* 0x0000000000767805 */ /* 0x000fe4000001ff00 */
[----:B------:R-:W-:-:S02]  /*9ad0*/  CS2R R30, SRZ ;  /* 0x00000000001e7805 */ /* 0x000fc4000001ff00 */
[----:B------:R-:W-:Y:S02]  /*9ae0*/  CS2R R60, SRZ ;  /* 0x00000000003c7805 */ /* 0x000fe4000001ff00 */
[----:B------:R-:W-:Y:S02]  /*9af0*/  SHF.R.S32.HI R3, RZ, 0x7, R3 ;  /* 0x00000007ff037819 */ /* 0x000fe40000011403 */
[----:B------:R-:W-:Y:S02]  /*9b00*/  CS2R R112, SRZ ;  /* 0x0000000000707805 */ /* 0x000fe4000001ff00 */
[----:B------:R-:W-:Y:S02]  /*9b10*/  CS2R R110, SRZ ;  /* 0x00000000006e7805 */ /* 0x000fe4000001ff00 */
[----:B------:R-:W-:Y:S02]  /*9b20*/  CS2R R38, SRZ ;  /* 0x0000000000267805 */ /* 0x000fe4000001ff00 */
[----:B------:R-:W-:-:S02]  /*9b30*/  VIMNMX R210, RZ, R3, !PT ;  /* 0x00000003ffd27248 */ /* 0x000fc40007fe0100 */
[----:B------:R-:W-:Y:S02]  /*9b40*/  CS2R R52, SRZ ;  /* 0x0000000000347805 */ /* 0x000fe4000001ff00 */
[----:B------:R-:W-:Y:S01]  /*9b50*/  CS2R R104, SRZ ;  /* 0x0000000000687805 */ /* 0x000fe2000001ff00 */
[----:B------:R-:W-:Y:S01]  /*9b60*/  IMAD.MOV.U32 R103, RZ, RZ, RZ ;  /* 0x000000ffff677224 */ /* 0x000fe200078e00ff */
[----:B------:R-:W-:Y:S02]  /*9b70*/  ISETP.GT.AND P1, PT, R91, R210, PT ;  /* 0x000000d25b00720c */ /* 0x000fe40003f24270 */
[----:B------:R-:W-:Y:S02]  /*9b80*/  CS2R R42, SRZ ;  /* 0x00000000002a7805 */ /* 0x000fe4000001ff00 */
[----:B------:R-:W-:Y:S02]  /*9b90*/  CS2R R44, SRZ ;  /* 0x00000000002c7805 */ /* 0x000fe4000001ff00 */
[----:B------:R-:W-:-:S02]  /*9ba0*/  CS2R R96, SRZ ;  /* 0x0000000000607805 */ /* 0x000fc4000001ff00 */
[----:B0-----:R-:W-:Y:S02]  /*9bb0*/  CS2R R76, SRZ ;  /* 0x00000000004c7805 */ /* 0x001fe4000001ff00 */
[----:B------:R-:W-:Y:S01]  /*9bc0*/  CS2R R86, SRZ ;  /* 0x0000000000567805 */ /* 0x000fe2000001ff00 */
[----:B------:R-:W-:Y:S01]  /*9bd0*/  IMAD.MOV.U32 R46, RZ, RZ, RZ ;  /* 0x000000ffff2e7224 */ /* 0x000fe200078e00ff */
[----:B------:R-:W-:Y:S02]  /*9be0*/  CS2R R92, SRZ ;  /* 0x00000000005c7805 */ /* 0x000fe4000001ff00 */
[----:B------:R-:W-:Y:S01]  /*9bf0*/  CS2R R36, SRZ ;  /* 0x0000000000247805 */ /* 0x000fe2000001ff00 */
[----:B------:R-:W-:Y:S01]  /*9c00*/  IMAD.MOV.U32 R74, RZ, RZ, RZ ;  /* 0x000000ffff4a7224 */ /* 0x000fe200078e00ff */
[----:B------:R-:W-:Y:S01]  /*9c10*/  CS2R R66, SRZ ;  /* 0x0000000000427805 */ /* 0x000fe2000001ff00 */
[----:B------:R-:W-:Y:S01]  /*9c20*/  IMAD.MOV.U32 R88, RZ, RZ, RZ ;  /* 0x000000ffff587224 */ /* 0x000fe200078e00ff */
[----:B---3--:R-:W-:Y:S01]  /*9c30*/  CS2R R28, SRZ ;  /* 0x00000000001c7805 */ /* 0x008fe2000001ff00 */
[----:B------:R-:W-:Y:S01]  /*9c40*/  IMAD.MOV.U32 R50, RZ, RZ, RZ ;  /* 0x000000ffff327224 */ /* 0x000fe200078e00ff */
[----:B------:R-:W-:Y:S01]  /*9c50*/  CS2R R80, SRZ ;  /* 0x0000000000507805 */ /* 0x000fe2000001ff00 */
[----:B------:R-:W-:Y:S01]  /*9c60*/  IMAD.MOV.U32 R83, RZ, RZ, RZ ;  /* 0x000000ffff537224 */ /* 0x000fe200078e00ff */
[----:B------:R-:W-:-:S02]  /*9c70*/  CS2R R68, SRZ ;  /* 0x0000000000447805 */ /* 0x000fc4000001ff00 */
[----:B------:R-:W-:Y:S01]  /*9c80*/  CS2R R62, SRZ ;  /* 0x00000000003e7805 */ /* 0x000fe2000001ff00 */
[----:B------:R-:W-:Y:S01]  /*9c90*/  IMAD.MOV.U32 R54, RZ, RZ, RZ ;  /* 0x000000ffff367224 */ /* 0x000fe200078e00ff */
[----:B------:R-:W-:Y:S02]  /*9ca0*/  CS2R R20, SRZ ;  /* 0x0000000000147805 */ /* 0x000fe4000001ff00 */
[----:B------:R-:W-:Y:S02]  /*9cb0*/  CS2R R72, SRZ ;  /* 0x0000000000487805 */ /* 0x000fe4000001ff00 */
        /* <DEDUP_REMOVED lines=22> */
[----:B------:R-:W-:Y:S01]  /*9e20*/  IMAD.MOV.U32 R129, RZ, RZ, RZ ;  /* 0x000000ffff817224 */ /* 0x000fe200078e00ff */
[----:B------:R-:W-:Y:S06]  /*9e30*/  @!P1 BRA `(.L_x_4194) ;  /* 0x0000015c00289947 */ /* 0x000fec0003800000 */
[----:B------:R-:W-:-:S03]  /*9e40*/  UMOV UR4, 0xffffffff ;  /* 0xffffffff00047882 */ /* 0x000fc60000000000 */
[----:B------:R-:W-:Y:S05]  /*9e50*/  BRA.DIV UR4, `(.L_x_4195) ;  /* 0x0000020604547947 */ /* 0x000fea000b800000 */
[----:B------:R0:W1:Y:S02]  /*9e60*/  SHFL.IDX PT, R208, R231, RZ, 0x1f ;  /* 0x00001fffe7d07589 */ /* 0x00006400000e0000 */
.L_x_4491:
        /* <DEDUP_REMOVED lines=25> */
.L_x_4196:
        /* <DEDUP_REMOVED lines=54> */
.L_x_4200:
[----:B--2---:R2:W3:Y:S02]  /*a360*/  SYNCS.PHASECHK.TRANS64.TRYWAIT P0, [R16+URZ+0x2a800], R3 ;  /* 0x02a80003100075a7 */ /* 0x0044e4000800017f */
[----:B---3--:R-:W-:Y:S05]  /*a370*/  @!P0 NANOSLEEP.SYNCS 0x989680 ;  /* 0x009896800000895d */ /* 0x008fea0003900000 */
[----:B------:R-:W3:Y:S02]  /*a380*/  @!P0 SYNCS.PHASECHK.TRANS64 P0, [R16+URZ+0x2a800], R3 ;  /* 0x02a80003100085a7 */ /* 0x000ee4000800007f */
[----:B---3--:R-:W-:Y:S05]  /*a390*/  @!P0 BRA `(.L_x_4200) ;  /* 0xfffffffc00f08947 */ /* 0x008fea000383ffff */
.L_x_4199:
[----:B------:R-:W-:Y:S05]  /*a3a0*/  BSYNC B0 ;  /* 0x0000000000007941 */ /* 0x000fea0003800000 */
.L_x_4198:
[----:B------:R-:W-:Y:S05]  /*a3b0*/  BRA `(.L_x_4201) ;  /* 0x0000006c00e87947 */ /* 0x000fea0003800000 */
.L_x_4197:
[----:B------:R-:W-:Y:S01]  /*a3c0*/  ULOP3.LUT UP0, URZ, UR39, 0x1bf, URZ, 0xc0, !UPT ;  /* 0x000001bf273f7892 */ /* 0x000fe2000f80c03f */
[----:B-----5:R-:W-:Y:S01]  /*a3d0*/  SHF.R.S32.HI R0, RZ, 0x1f, R55 ;  /* 0x0000001fff007819 */ /* 0x020fe20000011437 */
[----:B------:R-:W-:Y:S01]  /*a3e0*/  ULDC.64 UR4, c[0x0][0x3d8] ;  /* 0x0000f60000047ab9 */ /* 0x000fe20000000a00 */
[----:B------:R-:W-:Y:S01]  /*a3f0*/  ULDC.64 UR6, c[0x0][0x3e8] ;  /* 0x0000fa0000067ab9 */ /* 0x000fe20000000a00 */
[----:B------:R-:W-:Y:S01]  /*a400*/  IMAD.WIDE.U32 R52, R55, UR4, RZ ;  /* 0x0000000437347c25 */ /* 0x000fe2000f8e00ff */
[----:B------:R-:W-:Y:S02]  /*a410*/  SHF.R.S32.HI R45, RZ, 0x1f, R204 ;  /* 0x0000001fff2d7819 */ /* 0x000fe400000114cc */
[----:B------:R-:W-:Y:S01]  /*a420*/  PLOP3.LUT P0, PT, PT, PT, UP0, 0x80, 0x0 ;  /* 0x000000000000781c */ /* 0x000fe20003f0f008 */
[C---:B------:R-:W-:Y:S01]  /*a430*/  IMAD R4, R0.reuse, UR4, RZ ;  /* 0x0000000400047c24 */ /* 0x040fe2000f8e02ff */
[----:B------:R-:W-:Y:S01]  /*a440*/  SHF.R.S32.HI R58, RZ, 0x1f, R23 ;  /* 0x0000001fff3a7819 */ /* 0x000fe20000011417 */
[----:B------:R-:W-:-:S02]  /*a450*/  IMAD R0, R0, UR6, RZ ;  /* 0x0000000600007c24 */ /* 0x000fc4000f8e02ff */
[C---:B------:R-:W-:Y:S02]  /*a460*/  IMAD R49, R55.reuse, UR5, R4 ;  /* 0x0000000537317c24 */ /* 0x040fe4000f8e0204 */
[C---:B------:R-:W-:Y:S02]  /*a470*/  IMAD R3, R55.reuse, UR7, R0 ;  /* 0x0000000737037c24 */ /* 0x040fe4000f8e0200 */
[----:B------:R-:W-:-:S04]  /*a480*/  IMAD.WIDE.U32 R50, R55, UR6, RZ ;  /* 0x0000000637327c25 */ /* 0x000fc8000f8e00ff */
[----:B------:R-:W-:Y:S02]  /*a490*/  IMAD.IADD R49, R49, 0x1, R53 ;  /* 0x0000000131317824 */ /* 0x000fe400078e0235 */
[----:B------:R-:W-:Y:S01]  /*a4a0*/  IMAD.IADD R55, R3, 0x1, R51 ;  /* 0x0000000103377824 */ /* 0x000fe200078e0233 */
        /* <DEDUP_REMOVED lines=16> */
[----:B0-2---:R-:W-:Y:S05]  /*a5b0*/  CALL.ABS.NOINC R14 ;  /* 0x000000000e007343 */ /* 0x005fea0003c00000 */
.L_x_4202:
        /* <DEDUP_REMOVED lines=8> */
[----:B------:R-:W-:Y:S02]  /*a640*/  IMAD.SHL.U32 R57, R8, 0x80, RZ ;  /* 0x0000008008397824 */ /* 0x000fe400078e00ff */
[-C--:B--2---:R-:W-:Y:S02]  /*a650*/  IMAD R12, R3, R4.reuse, RZ ;  /* 0x00000004030c7224 */ /* 0x084fe400078e02ff */
[C---:B------:R-:W-:Y:S02]  /*a660*/  IMAD R3, R209.reuse, R7, R0 ;  /* 0x00000007d1037224 */ /* 0x040fe400078e0200 */
[----:B------:R-:W-:-:S04]  /*a670*/  IMAD.WIDE.U32 R10, R209, R4, RZ ;  /* 0x00000004d10a7225 */ /* 0x000fc800078e00ff */
[----:B------:R-:W-:Y:S02]  /*a680*/  IMAD R13, R209, R5, R12 ;  /* 0x00000005d10d7224 */ /* 0x000fe400078e020c */
[----:B------:R-:W-:Y:S02]  /*a690*/  IMAD.IADD R9, R9, 0x1, R3 ;  /* 0x0000000109097824 */ /* 0x000fe400078e0203 */
[----:B------:R-:W-:Y:S02]  /*a6a0*/  IMAD R0, R209, -0x80, R202 ;  /* 0xffffff80d1007824 */ /* 0x000fe400078e02ca */
[----:B------:R-:W-:Y:S01]  /*a6b0*/  IMAD.IADD R3, R11, 0x1, R13 ;  /* 0x000000010b037824 */ /* 0x000fe200078e020d */
[----:B------:R-:W-:Y:S01]  /*a6c0*/  SHF.L.U64.HI R54, R8, 0x7, R9 ;  /* 0x0000000708367819 */ /* 0x000fe20000010209 */
[----:B------:R-:W-:Y:S01]  /*a6d0*/  IMAD.SHL.U32 R59, R10, 0x80, RZ ;  /* 0x000000800a3b7824 */ /* 0x000fe200078e00ff */
[----:B------:R-:W-:Y:S02]  /*a6e0*/  VIMNMX R9, R0, 0x80, PT ;  /* 0x0000008000097848 */ /* 0x000fe40003fe0100 */
[----:B------:R-:W-:Y:S01]  /*a6f0*/  SHF.L.U64.HI R56, R10, 0x7, R3 ;  /* 0x000000070a387819 */ /* 0x000fe20000010203 */
[----:B------:R-:W-:Y:S06]  /*a700*/  @!P0 BRA `(.L_x_4204) ;  /* 0x00000034008c8947 */ /* 0x000fec0003800000 */
[----:B------:R-:W1:Y:S01]  /*a710*/  LDC R0, c[0x0][0x428] ;  /* 0x00010a00ff007b82 */ /* 0x000e620000000800 */
[----:B------:R-:W-:Y:S01]  /*a720*/  ISETP.GE.AND P0, PT, R22, R9, PT ;  /* 0x000000091600720c */ /* 0x000fe20003f06270 */
[----:B------:R-:W-:Y:S01]  /*a730*/  IMAD R3, R209, 0x80, R22 ;  /* 0x00000080d1037824 */ /* 0x000fe200078e0216 */
[----:B------:R-:W-:Y:S01]  /*a740*/  BSSY B1, `(.L_x_4205) ;  /* 0x0000050000017945 */ /* 0x000fe20003800000 */
        /* <DEDUP_REMOVED lines=12> */
[----:B------:R-:W-:Y:S02]  /*a810*/  IMAD.MOV.U32 R10, RZ, RZ, R52 ;  /* 0x000000ffff0a7224 */ /* 0x000fe400078e0034 */
[----:B------:R-:W-:Y:S02]  /*a820*/  IMAD.MOV.U32 R14, RZ, RZ, R50 ;  /* 0x000000ffff0e7224 */ /* 0x000fe400078e0032 */
[----:B------:R-:W-:Y:S01]  /*a830*/  IMAD.MOV.U32 R15, RZ, RZ, R55 ;  /* 0x000000ffff0f7224 */ /* 0x000fe200078e0037 */
[----:B-1----:R-:W-:-:S13]  /*a840*/  ISETP.NE.AND P1, PT, R0, 0x1, PT ;  /* 0x000000010000780c */ /* 0x002fda0003f25270 */
[----:B------:R-:W1:Y:S08]  /*a850*/  @P1 LDC R0, c[0x0][0x42c] ;  /* 0x00010b00ff001b82 */ /* 0x000e700000000800 */
[----:B------:R-:W2:Y:S01]  /*a860*/  @P1 LDC R11, c[0x0][0x430] ;  /* 0x00010c00ff0b1b82 */ /* 0x000ea20000000800 */
[----:B-1----:R-:W-:-:S05]  /*a870*/  @P1 IMAD.HI.U32 R0, R3, R0, RZ ;  /* 0x0000000003001227 */ /* 0x002fca00078e00ff */
[----:B--2---:R-:W-:Y:S01]  /*a880*/  @P1 SHF.R.U32.HI R3, RZ, R11, R0 ;  /* 0x0000000bff031219 */ /* 0x004fe20000011600 */
[----:B------:R-:W-:-:S03]  /*a890*/  IMAD.MOV.U32 R11, RZ, RZ, R49 ;  /* 0x000000ffff0b7224 */ /* 0x000fc600078e0031 */
[----:B------:R-:W-:Y:S01]  /*a8a0*/  SHF.R.S32.HI R47, RZ, 0x1f, R3 ;  /* 0x0000001fff2f7819 */ /* 0x000fe20000011403 */
[----:B------:R-:W-:Y:S06]  /*a8b0*/  @P0 BRA `(.L_x_4206) ;  /* 0x0000000000e00947 */ /* 0x000fec0003800000 */
[-C--:B------:R-:W-:Y:S01]  /*a8c0*/  IMAD R0, R225, R6.reuse, RZ ;  /* 0x00000006e1007224 */ /* 0x080fe200078e02ff */
[----:B------:R-:W-:Y:S01]  /*a8d0*/  ULDC UR4, c[0x0][0x3d4] ;  /* 0x0000f50000047ab9 */ /* 0x000fe20000000800 */
[----:B------:R-:W-:Y:S01]  /*a8e0*/  IMAD.MOV.U32 R8, RZ, RZ, R204 ;  /* 0x000000ffff087224 */ /* 0x000fe200078e00cc */
[----:B------:R-:W-:Y:S01]  /*a8f0*/  ULDC.64 UR6, c[0x0][0x3c8] ;  /* 0x0000f20000067ab9 */ /* 0x000fe20000000a00 */
[----:B------:R-:W-:Y:S01]  /*a900*/  IMAD.MOV.U32 R9, RZ, RZ, R45 ;  /* 0x000000ffff097224 */ /* 0x000fe200078e002d */
[----:B------:R-:W-:Y:S01]  /*a910*/  ULDC.64 UR8, c[0x0][0x3e0] ;  /* 0x0000f80000087ab9 */ /* 0x000fe20000000a00 */
[C---:B------:R-:W-:Y:S01]  /*a920*/  IMAD R21, R22.reuse, R7, R0 ;  /* 0x0000000716157224 */ /* 0x040fe200078e0200 */
[----:B------:R-:W-:Y:S01]  /*a930*/  CS2R R42, SRZ ;  /* 0x00000000002a7805 */ /* 0x000fe2000001ff00 */
[----:B------:R-:W-:Y:S01]  /*a940*/  IMAD.WIDE.U32 R12, R22, R6, R8 ;  /* 0x00000006160c7225 */ /* 0x000fe200078e0008 */
[----:B------:R-:W-:-:S03]  /*a950*/  CS2R R40, SRZ ;  /* 0x0000000000287805 */ /* 0x000fc6000001ff00 */
[----:B------:R-:W-:Y:S01]  /*a960*/  IMAD R0, R225, R4, RZ ;  /* 0x00000004e1007224 */ /* 0x000fe200078e02ff */
[----:B------:R-:W-:Y:S01]  /*a970*/  IADD3 R12, P2, P5, R57, R52, R12 ;  /* 0x00000034390c7210 */ /* 0x000fe20007d5e00c */
[----:B------:R-:W-:Y:S02]  /*a980*/  IMAD.IADD R21, R21, 0x1, R13 ;  /* 0x0000000115157824 */ /* 0x000fe400078e020d */
[----:B------:R-:W-:-:S04]  /*a990*/  IMAD.WIDE.U32 R8, R22, R4, R8 ;  /* 0x0000000416087225 */ /* 0x000fc800078e0008 */
[----:B------:R-:W-:Y:S01]  /*a9a0*/  IMAD R13, R22, R5, R0 ;  /* 0x00000005160d7224 */ /* 0x000fe200078e0200 */
[----:B------:R-:W-:Y:S01]  /*a9b0*/  IADD3 R44, P3, P4, R59, R50, R8 ;  /* 0x000000323b2c7210 */ /* 0x000fe20007c7e008 */
[C---:B------:R-:W-:Y:S02]  /*a9c0*/  VIADD R8, R204.reuse, 0x10 ;  /* 0x00000010cc087836 */ /* 0x040fe40000000000 */
[----:B------:R-:W-:Y:S02]  /*a9d0*/  IMAD.IADD R0, R13, 0x1, R9 ;  /* 0x000000010d007824 */ /* 0x000fe400078e0209 */
[----:B------:R-:W-:Y:S01]  /*a9e0*/  VIADD R20, R204, 0x20 ;  /* 0x00000020cc147836 */ /* 0x000fe20000000000 */
[----:B------:R-:W-:Y:S01]  /*a9f0*/  ISETP.GE.AND P1, PT, R8, UR4, PT ;  /* 0x0000000408007c0c */ /* 0x000fe2000bf26270 */
[----:B------:R-:W-:Y:S01]  /*aa00*/  VIADD R9, R204, 0x30 ;  /* 0x00000030cc097836 */ /* 0x000fe20000000000 */
[----:B------:R-:W-:Y:S02]  /*aa10*/  IADD3.X R0, R56, R55, R0, P3, P4 ;  /* 0x0000003738007210 */ /* 0x000fe40001fe8400 */
[----:B------:R-:W-:-:S02]  /*aa20*/  ISETP.GE.AND P4, PT, R204, UR4, PT ;  /* 0x00000004cc007c0c */ /* 0x000fc4000bf86270 */
[----:B------:R-:W-:Y:S02]  /*aa30*/  IADD3.X R8, R54, R49, R21, P2, P5 ;  /* 0x0000003136087210 */ /* 0x000fe400017ea415 */
[----:B------:R-:W-:Y:S02]  /*aa40*/  IADD3 R12, P3, R12, UR6, RZ ;  /* 0x000000060c0c7c10 */ /* 0x000fe4000ff7e0ff */
[----:B------:R-:W-:Y:S02]  /*aa50*/  IADD3 R44, P5, R44, UR8, RZ ;  /* 0x000000082c2c7c10 */ /* 0x000fe4000ffbe0ff */
[----:B------:R-:W-:Y:S01]  /*aa60*/  ISETP.GE.AND P2, PT, R20, UR4, PT ;  /* 0x0000000414007c0c */ /* 0x000fe2000bf46270 */
[----:B------:R-:W-:Y:S01]  /*aa70*/  VIADD R20, R204, 0x40 ;  /* 0x00000040cc147836 */ /* 0x000fe20000000000 */
[----:B------:R-:W-:Y:S02]  /*aa80*/  IADD3.X R13, R8, UR7, RZ, P3, !PT ;  /* 0x00000007080d7c10 */ /* 0x000fe40009ffe4ff */
[----:B------:R-:W-:Y:S01]  /*aa90*/  IADD3.X R45, R0, UR9, RZ, P5, !PT ;  /* 0x00000009002d7c10 */ /* 0x000fe2000affe4ff */
[----:B------:R-:W-:Y:S01]  /*aaa0*/  VIADD R0, R204, 0x50 ;  /* 0x00000050cc007836 */ /* 0x000fe20000000000 */
[----:B------:R-:W-:Y:S01]  /*aab0*/  ISETP.GE.AND P3, PT, R9, UR4, PT ;  /* 0x0000000409007c0c */ /* 0x000fe2000bf66270 */
[----:B------:R1:W5:Y:S01]  /*aac0*/  @!P4 LDG.E.64 R42, desc[UR40][R12.64] ;  /* 0x000000280c2ac981 */ /* 0x000362000c1e1b00 */
[----:B------:R-:W-:-:S03]  /*aad0*/  ISETP.GE.AND P5, PT, R20, UR4, PT ;  /* 0x0000000414007c0c */ /* 0x000fc6000bfa6270 */
[----:B------:R1:W5:Y:S01]  /*aae0*/  @!P4 LDG.E.64 R40, desc[UR40][R44.64] ;  /* 0x000000282c28c981 */ /* 0x000362000c1e1b00 */
[----:B------:R-:W-:Y:S02]  /*aaf0*/  ISETP.GE.AND P4, PT, R0, UR4, PT ;  /* 0x0000000400007c0c */ /* 0x000fe4000bf86270 */
        /* <DEDUP_REMOVED lines=20> */
.L_x_4206:
[----:B------:R-:W-:Y:S05]  /*ac40*/  BSYNC B1 ;  /* 0x0000000000017941 */ /* 0x000fea0003800000 */
.L_x_4205:
[-C--:B------:R-:W-:Y:S01]  /*ac50*/  IMAD R0, R47, R6.reuse, RZ ;  /* 0x000000062f007224 */ /* 0x080fe200078e02ff */
[----:B------:R-:W-:Y:S01]  /*ac60*/  ULDC.64 UR4, c[0x0][0x3c8] ;  /* 0x0000f20000047ab9 */ /* 0x000fe20000000a00 */
[----:B------:R-:W-:Y:S01]  /*ac70*/  IMAD.WIDE.U32 R10, R3, R6, R10 ;  /* 0x00000006030a7225 */ /* 0x000fe200078e000a */
[----:B------:R-:W-:-:S03]  /*ac80*/  ULDC.64 UR6, c[0x0][0x3e0] ;  /* 0x0000f80000067ab9 */ /* 0x000fc60000000a00 */
[----:B------:R-:W-:-:S04]  /*ac90*/  IMAD.WIDE.U32 R14, R3, R4, R14 ;  /* 0x00000004030e7225 */ /* 0x000fc800078e000e */
[----:B------:R-:W-:Y:S01]  /*aca0*/  IMAD R6, R47, R4, RZ ;  /* 0x000000042f067224 */ /* 0x000fe200078e02ff */
[----:B------:R-:W-:Y:S01]  /*acb0*/  IADD3 R4, P1, R10, UR4, RZ ;  /* 0x000000040a047c10 */ /* 0x000fe2000ff3e0ff */
[C---:B-1----:R-:W-:Y:S01]  /*acc0*/  IMAD R13, R3.reuse, R7, R0 ;  /* 0x00000007030d7224 */ /* 0x042fe200078e0200 */
[----:B------:R-:W-:Y:S01]  /*acd0*/  IADD3 R0, P2, R14, UR6, RZ ;  /* 0x000000060e007c10 */ /* 0x000fe2000ff5e0ff */
[----:B------:R-:W-:Y:S01]  /*ace0*/  IMAD R3, R3, R5, R6 ;  /* 0x0000000503037224 */ /* 0x000fe200078e0206 */
[----:B------:R-:W-:Y:S02]  /*acf0*/  UMOV UR4, 0xffffffff ;  /* 0xffffffff00047882 */ /* 0x000fe40000000000 */
[----:B------:R-:W-:Y:S02]  /*ad00*/  IADD3.X R13, R11, UR5, R13, P1, !PT ;  /* 0x000000050b0d7c10 */ /* 0x000fe40008ffe40d */
[----:B------:R-:W-:Y:S01]  /*ad10*/  IADD3.X R3, R15, UR7, R3, P2, !PT ;  /* 0x000000070f037c10 */ /* 0x000fe200097fe403 */
[----:B------:R-:W-:Y:S06]  /*ad20*/  BRA.DIV UR4, `(.L_x_4207) ;  /* 0x000001f604cc7947 */ /* 0x000fec000b800000 */
.L_x_4494:
[----:B------:R-:W-:-:S03]  /*ad30*/  UMOV UR4, 0xffffffff ;  /* 0xffffffff00047882 */ /* 0x000fc60000000000 */
[----:B------:R-:W-:Y:S05]  /*ad40*/  BRA.DIV UR4, `(.L_x_4208) ;  /* 0x000001f604e87947 */ /* 0x000fea000b800000 */
.L_x_4497:
[----:B------:R-:W-:-:S03]  /*ad50*/  UMOV UR4, 0xffffffff ;  /* 0xffffffff00047882 */ /* 0x000fc60000000000 */
[----:B------:R-:W-:Y:S05]  /*ad60*/  BRA.DIV UR4, `(.L_x_4209) ;  /* 0x000001fa04087947 */ /* 0x000fea000b800000 */
.L_x_4500:
[----:B------:R-:W-:-:S03]  /*ad70*/  UMOV UR4, 0xffffffff ;  /* 0xffffffff00047882 */ /* 0x000fc60000000000 */
[----:B------:R-:W-:Y:S05]  /*ad80*/  BRA.DIV UR4, `(.L_x_4210) ;  /* 0x000001fa04287947 */ /* 0x000fea000b800000 */
.L_x_4503:
        /* <DEDUP_REMOVED lines=8> */
.L_x_4504:
[----:B------:R-:W-:Y:S05]  /*ae10*/  BSYNC B1 ;  /* 0x0000000000017941 */ /* 0x000fea0003800000 */
.L_x_4211:
[----:B------:R-:W-:Y:S05]  /*ae20*/  @P0 BRA `(.L_x_4213) ;  /* 0x0000006400280947 */ /* 0x000fea0003800000 */
[----:B------:R-:W2:Y:S01]  /*ae30*/  LDC R5, c[0x0][0x3d4] ;  /* 0x0000f500ff057b82 */ /* 0x000ea20000000800 */
[C---:B------:R-:W-:Y:S01]  /*ae40*/  VIADD R0, R204.reuse, 0x10 ;  /* 0x00000010cc007836 */ /* 0x040fe20000000000 */
[----:B------:R-:W-:Y:S01]  /*ae50*/  BSSY B1, `(.L_x_4214) ;  /* 0x0000085000017945 */ /* 0x000fe20003800000 */
[----:B------:R-:W-:Y:S01]  /*ae60*/  VIADD R4, R204, 0x20 ;  /* 0x00000020cc047836 */ /* 0x000fe20000000000 */
[----:B------:R-:W-:Y:S01]  /*ae70*/  LOP3.LUT P5, RZ, R218, 0x2, RZ, 0xc0, !PT ;  /* 0x00000002daff7812 */ /* 0x000fe200078ac0ff */
[----:B------:R-:W-:Y:S02]  /*ae80*/  VIADD R6, R204, 0x30 ;  /* 0x00000030cc067836 */ /* 0x000fe40000000000 */
[----:B-1----:R-:W-:Y:S01]  /*ae90*/  IMAD.IADD R3, R16, 0x1, R220 ;  /* 0x0000000110037824 */ /* 0x002fe200078e02dc */
        /* <DEDUP_REMOVED lines=15> */
[----:B------:R-:W-:Y:S02]  /*af90*/  LOP3.LUT R10, R10, 0xff, RZ, 0xc0, !PT ;  /* 0x000000ff0a0a7812 */ /* 0x000fe400078ec0ff */
[----:B------:R-:W-:-:S02]  /*afa0*/  LOP3.LUT R12, R12, 0xff, RZ, 0xc0, !PT ;  /* 0x000000ff0c0c7812 */ /* 0x000fc400078ec0ff */
[----:B------:R-:W-:Y:S02]  /*afb0*/  SHF.R.U32.HI R14, RZ, 0x8, R41 ;  /* 0x00000008ff0e7819 */ /* 0x000fe40000011629 */
[----:B------:R-:W-:Y:S02]  /*afc0*/  PRMT R11, R10, 0x7604, R11 ;  /* 0x000076040a0b7816 */ /* 0x000fe4000000000b */
[----:B------:R-:W-:Y:S02]  /*afd0*/  PRMT R12, R12, 0x7604, R13 ;  /* 0x000076040c0c7816 */ /* 0x000fe4000000000d */
[----:B------:R-:W-:Y:S02]  /*afe0*/  SHF.R.U32.HI R13, RZ, 0x10, R43 ;  /* 0x00000010ff0d7819 */ /* 0x000fe4000001162b */
[----:B------:R-:W-:Y:S02]  /*aff0*/  SHF.R.U32.HI R10, RZ, 0x8, R40 ;  /* 0x00000008ff0a7819 */ /* 0x000fe40000011628 */
[----:B------:R-:W-:Y:S01]  /*b000*/  LOP3.LUT R45, R41, 0xff, RZ, 0xc0, !PT ;  /* 0x000000ff292d7812 */ /* 0x000fe200078ec0ff */
[----:B------:R-:W-:Y:S01]  /*b010*/  IMAD.U32 R13, R13, 0x10000, RZ ;  /* 0x000100000d0d7824 */ /* 0x000fe200078e00ff */
[----:B------:R-:W-:-:S02]  /*b020*/  LOP3.LUT R14, R14, 0xff, RZ, 0xc0, !PT ;  /* 0x000000ff0e0e7812 */ /* 0x000fc400078ec0ff */
[----:B------:R-:W-:Y:S02]  /*b030*/  SHF.R.U32.HI R44, RZ, 0x10, R41 ;  /* 0x00000010ff2c7819 */ /* 0x000fe40000011629 */
[----:B------:R-:W-:Y:S02]  /*b040*/  LOP3.LUT R15, R40, 0xff, RZ, 0xc0, !PT ;  /* 0x000000ff280f7812 */ /* 0x000fe400078ec0ff */
[----:B------:R-:W-:Y:S02]  /*b050*/  LOP3.LUT R10, R10, 0xff, RZ, 0xc0, !PT ;  /* 0x000000ff0a0a7812 */ /* 0x000fe400078ec0ff */
[----:B------:R-:W-:Y:S01]  /*b060*/  PRMT R14, R14, 0x7604, R45 ;  /* 0x000076040e0e7816 */ /* 0x000fe2000000002d */
[----:B------:R-:W-:Y:S01]  /*b070*/  IMAD.U32 R45, R44, 0x10000, RZ ;  /* 0x000100002c2d7824 */ /* 0x000fe200078e00ff */
[----:B------:R-:W-:Y:S02]  /*b080*/  PRMT R15, R10, 0x7604, R15 ;  /* 0x000076040a0f7816 */ /* 0x000fe4000000000f */
[----:B------:R-:W-:-:S02]  /*b090*/  LOP3.LUT R11, R11, 0xff0000, R42, 0xf8, !PT ;  /* 0x00ff00000b0b7812 */ /* 0x000fc400078ef82a */
[----:B------:R-:W-:Y:S02]  /*b0a0*/  LOP3.LUT R13, R12, 0xff0000, R13, 0xf8, !PT ;  /* 0x00ff00000c0d7812 */ /* 0x000fe400078ef80d */
[----:B------:R-:W-:Y:S02]  /*b0b0*/  LOP3.LUT R47, R14, 0xff0000, R45, 0xf8, !PT ;  /* 0x00ff00000e2f7812 */ /* 0x000fe400078ef82d */
[----:B------:R-:W-:Y:S02]  /*b0c0*/  LOP3.LUT R45, R15, 0xff0000, R40, 0xf8, !PT ;  /* 0x00ff00000f2d7812 */ /* 0x000fe400078ef828 */
[----:B------:R-:W-:Y:S02]  /*b0d0*/  LOP3.LUT R15, R11, 0xff000000, R42, 0xf8, !PT ;  /* 0xff0000000b0f7812 */ /* 0x000fe400078ef82a */
[----:B------:R-:W-:Y:S02]  /*b0e0*/  LOP3.LUT R47, R47, 0xff000000, R41, 0xf8, !PT ;  /* 0xff0000002f2f7812 */ /* 0x000fe400078ef829 */
[----:B------:R-:W-:-:S02]  /*b0f0*/  LOP3.LUT R42, R13, 0xff000000, R43, 0xf8, !PT ;  /* 0xff0000000d2a7812 */ /* 0x000fc400078ef82b */
[----:B-1----:R-:W-:Y:S02]  /*b100*/  F2FP.F16.E4M3.UNPACK_B R10, R6.H1 ;  /* 0x00000006ff0a723e */ /* 0x002fe400030006ff */
[----:B------:R-:W-:Y:S02]  /*b110*/  LOP3.LUT R45, R45, 0xff000000, R40, 0xf8, !PT ;  /* 0xff0000002d2d7812 */ /* 0x000fe400078ef828 */
[----:B------:R-:W-:Y:S01]  /*b120*/  F2FP.F16.E4M3.UNPACK_B R43, R47 ;  /* 0x0000002fff2b723e */ /* 0x000fe200020006ff */
[--C-:B------:R-:W-:Y:S01]  /*b130*/  HADD2.F32 R13, -RZ, R10.reuse.H0_H0 ;  /* 0x2000000aff0d7230 */ /* 0x100fe20000004100 */
[----:B------:R-:W-:Y:S01]  /*b140*/  F2FP.F16.E4M3.UNPACK_B R40, R42 ;  /* 0x0000002aff28723e */ /* 0x000fe200020006ff */
[----:B------:R-:W-:Y:S01]  /*b150*/  HADD2.F32 R10, -RZ, R10.H1_H1 ;  /* 0x3000000aff0a7230 */ /* 0x000fe20000004100 */
[----:B------:R-:W-:Y:S01]  /*b160*/  F2FP.F16.E4M3.UNPACK_B R12, R6 ;  /* 0x00000006ff0c723e */ /* 0x000fe200020006ff */
[--C-:B------:R-:W-:Y:S01]  /*b170*/  HADD2.F32 R44, -RZ, R43.reuse.H1_H1 ;  /* 0x3000002bff2c7230 */ /* 0x100fe20000004100 */
[----:B------:R-:W-:Y:S01]  /*b180*/  F2FP.F16.E4M3.UNPACK_B R11, R5.H1 ;  /* 0x00000005ff0b723e */ /* 0x000fe200030006ff */
[----:B------:R-:W-:Y:S01]  /*b190*/  HADD2.F32 R41, -RZ, R40.H1_H1 ;  /* 0x30000028ff297230 */ /* 0x000fe20000004100 */
[----:B------:R-:W-:Y:S01]  /*b1a0*/  F2FP.F16.E4M3.UNPACK_B R14, R7 ;  /* 0x00000007ff0e723e */ /* 0x000fe200020006ff */
[----:B------:R-:W-:-:S02]  /*b1b0*/  HADD2.F32 R43, -RZ, R43.H0_H0 ;  /* 0x2000002bff2b7230 */ /* 0x000fc40000004100 */
[CC--:B------:R-:W-:Y:S01]  /*b1c0*/  FMUL.FTZ R46, R10.reuse, R44.reuse ;  /* 0x0000002c0a2e7220 */ /* 0x0c0fe20000410000 */
        /* <DEDUP_REMOVED lines=41> */
[----:B------:R-:W-:Y:S01]  /*b460*/  HADD2.F32 R41, -RZ, R13.H0_H0 ;  /* 0x2000000dff297230 */ /* 0x000fe20000004100 */
[----:B------:R-:W-:Y:S01]  /*b470*/  F2FP.SATFINITE.E4M3.F32.PACK_AB_MERGE_C R47, R47, R52, RZ ;  /* 0x000000342f2f723e */ /* 0x000fe200048070ff */
        /* <DEDUP_REMOVED lines=11> */
[----:B------:R-:W-:Y:S02]  /*b530*/  HADD2.F32 R6, -RZ, R15.H1_H1 ;  /* 0x3000000fff067230 */ /* 0x000fe40000004100 */
        /* <DEDUP_REMOVED lines=22> */
.L_x_4215:
[----:B------:R-:W-:Y:S05]  /*b6a0*/  BSYNC B1 ;  /* 0x0000000000017941 */ /* 0x000fea0003800000 */
.L_x_4214:
        /* <DEDUP_REMOVED lines=49> */
[-C--:B------:R-:W-:Y:S01]  /*b9c0*/  FMUL.FTZ R45, R10, R38.reuse ;  /* 0x000000260a2d7220 */ /* 0x080fe20000410000 */
        /* <DEDUP_REMOVED lines=8> */
[----:B------:R-:W-:Y:S01]  /*ba50*/  FMUL.FTZ R42, R5, R37 ;  /* 0x00000025052a7220 */ /* 0x000fe20000410000 */
        /* <DEDUP_REMOVED lines=66> */
.L_x_4217:
[----:B------:R-:W-:Y:S05]  /*be80*/  BSYNC B1 ;  /* 0x0000000000017941 */ /* 0x000fea0003800000 */
.L_x_4216:
[----:B------:R-:W-:Y:S04]  /*be90*/  BSSY B1, `(.L_x_4218) ;  /* 0x0000078000017945 */ /* 0x000fe80003800000 */
[----:B------:R-:W-:Y:S05]  /*bea0*/  @P1 BRA `(.L_x_4219) ;  /* 0x0000000400d81947 */ /* 0x000fea0003800000 */
[----:B-12---:R-:W1:Y:S01]  /*beb0*/  LDS.128 R4, [R3+0x1a400] ;  /* 0x01a4000003047984 */ /* 0x006e620000000c00 */
        /* <DEDUP_REMOVED lines=117> */
.L_x_4219:
[----:B------:R-:W-:Y:S05]  /*c610*/  BSYNC B1 ;  /* 0x0000000000017941 */ /* 0x000fea0003800000 */
.L_x_4218:
        /* <DEDUP_REMOVED lines=124> */
.L_x_4221:
[----:B------:R-:W-:Y:S05]  /*cde0*/  BSYNC B1 ;  /* 0x0000000000017941 */ /* 0x000fea0003800000 */
.L_x_4220:
[----:B------:R-:W-:Y:S04]  /*cdf0*/  BSSY B1, `(.L_x_4222) ;  /* 0x0000078000017945 */ /* 0x000fe80003800000 */
[----:B------:R-:W-:Y:S05]  /*ce00*/  @P3 BRA `(.L_x_4223) ;  /* 0x0000000400d83947 */ /* 0x000fea0003800000 */
[----:B-1234-:R-:W1:Y:S01]  /*ce10*/  LDS.128 R4, [R3+0x1c400] ;  /* 0x01c4000003047984 */ /* 0x01ee620000000c00 */
        /* <DEDUP_REMOVED lines=117> */
.L_x_4223:
[----:B------:R-:W-:Y:S05]  /*d570*/  BSYNC B1 ;  /* 0x0000000000017941 */ /* 0x000fea0003800000 */
.L_x_4222:
        /* <DEDUP_REMOVED lines=124> */
.L_x_4204:
[----:B------:R-:W1:Y:S01]  /*dd40*/  LDC R0, c[0x0][0x428] ;  /* 0x00010a00ff007b82 */ /* 0x000e620000000800 */
[----:B------:R-:W-:Y:S01]  /*dd50*/  ISETP.GE.AND P0, PT, R22, R9, PT ;  /* 0x000000091600720c */ /* 0x000fe20003f06270 */
[----:B------:R-:W-:Y:S01]  /*dd60*/  IMAD R3, R209, 0x80, R22 ;  /* 0x00000080d1037824 */ /* 0x000fe200078e0216 */
[----:B------:R-:W-:Y:S01]  /*dd70*/  BSSY B1, `(.L_x_4224) ;  /* 0x0000042000017945 */ /* 0x000fe20003800000 */
[----:B------:R-:W-:Y:S01]  /*dd80*/  IMAD.MOV.U32 R12, RZ, RZ, R52 ;  /* 0x000000ffff0c7224 */ /* 0x000fe200078e0034 */
[----:B------:R-:W-:Y:S01]  /*dd90*/  CS2R R24, SRZ ;  /* 0x0000000000187805 */ /* 0x000fe2000001ff00 */
[----:B------:R-:W-:Y:S01]  /*dda0*/  IMAD.MOV.U32 R13, RZ, RZ, R49 ;  /* 0x000000ffff0d7224 */ /* 0x000fe200078e0031 */
[----:B------:R-:W-:Y:S01]  /*ddb0*/  CS2R R26, SRZ ;  /* 0x00000000001a7805 */ /* 0x000fe2000001ff00 */
[----:B------:R-:W-:Y:S01]  /*ddc0*/  IMAD.MOV.U32 R14, RZ, RZ, R50 ;  /* 0x000000ffff0e7224 */ /* 0x000fe200078e0032 */
[----:B------:R-:W-:Y:S01]  /*ddd0*/  CS2R R28, SRZ ;  /* 0x00000000001c7805 */ /* 0x000fe2000001ff00 */
[----:B------:R-:W-:Y:S01]  /*dde0*/  IMAD.MOV.U32 R15, RZ, RZ, R55 ;  /* 0x000000ffff0f7224 */ /* 0x000fe200078e0037 */
        /* <DEDUP_REMOVED lines=9> */
[----:B-1----:R-:W-:-:S13]  /*de80*/  ISETP.NE.AND P1, PT, R0, 0x1, PT ;  /* 0x000000010000780c */ /* 0x002fda0003f25270 */
[----:B------:R-:W1:Y:S08]  /*de90*/  @P1 LDC R0, c[0x0][0x42c] ;  /* 0x00010b00ff001b82 */ /* 0x000e700000000800 */
[----:B------:R-:W2:Y:S01]  /*dea0*/  @P1 LDC R11, c[0x0][0x430] ;  /* 0x00010c00ff0b1b82 */ /* 0x000ea20000000800 */
[----:B-1----:R-:W-:-:S05]  /*deb0*/  @P1 IMAD.HI.U32 R0, R3, R0, RZ ;  /* 0x0000000003001227 */ /* 0x002fca00078e00ff */
[----:B--2---:R-:W-:-:S04]  /*dec0*/  @P1 SHF.R.U32.HI R3, RZ, R11, R0 ;  /* 0x0000000bff031219 */ /* 0x004fc80000011600 */
[----:B------:R-:W-:Y:S01]  /*ded0*/  SHF.R.S32.HI R21, RZ, 0x1f, R3 ;  /* 0x0000001fff157819 */ /* 0x000fe20000011403 */
[----:B------:R-:W-:Y:S06]  /*dee0*/  @P0 BRA `(.L_x_4225) ;  /* 0x0000000000a80947 */ /* 0x000fec0003800000 */
[C---:B------:R-:W-:Y:S01]  /*def0*/  IMAD R0, R225.reuse, R6, RZ ;  /* 0x00000006e1007224 */ /* 0x040fe200078e02ff */
[----:B------:R-:W-:Y:S01]  /*df00*/  ULDC.64 UR4, c[0x0][0x3c8] ;  /* 0x0000f20000047ab9 */ /* 0x000fe20000000a00 */
[----:B------:R-:W-:Y:S01]  /*df10*/  IMAD.MOV.U32 R8, RZ, RZ, R23 ;  /* 0x000000ffff087224 */ /* 0x000fe200078e0017 */
[----:B------:R-:W-:Y:S01]  /*df20*/  ULDC.64 UR6, c[0x0][0x3e0] ;  /* 0x0000f80000067ab9 */ /* 0x000fe20000000a00 */
[----:B------:R-:W-:Y:S01]  /*df30*/  IMAD.MOV.U32 R9, RZ, RZ, R58 ;  /* 0x000000ffff097224 */ /* 0x000fe200078e003a */
[----:B------:R-:W-:Y:S01]  /*df40*/  CS2R R36, SRZ ;  /* 0x0000000000247805 */ /* 0x000fe2000001ff00 */
[----:B------:R-:W-:Y:S01]  /*df50*/  IMAD R20, R225, R4, RZ ;  /* 0x00000004e1147224 */ /* 0x000fe200078e02ff */
[----:B------:R-:W-:Y:S01]  /*df60*/  CS2R R38, SRZ ;  /* 0x0000000000267805 */ /* 0x000fe2000001ff00 */
[----:B------:R-:W-:Y:S01]  /*df70*/  IMAD.WIDE.U32 R10, R22, R6, R8 ;  /* 0x00000006160a7225 */ /* 0x000fe200078e0008 */
[----:B------:R-:W-:Y:S02]  /*df80*/  CS2R R40, SRZ ;  /* 0x0000000000287805 */ /* 0x000fe4000001ff00 */
[----:B------:R-:W-:-:S02]  /*df90*/  CS2R R42, SRZ ;  /* 0x00000000002a7805 */ /* 0x000fc4000001ff00 */
[----:B------:R-:W-:Y:S01]  /*dfa0*/  CS2R R44, SRZ ;  /* 0x00000000002c7805 */ /* 0x000fe2000001ff00 */
[C---:B------:R-:W-:Y:S01]  /*dfb0*/  IMAD R25, R22.reuse, R7, R0 ;  /* 0x0000000716197224 */ /* 0x040fe200078e0200 */
[----:B------:R-:W-:Y:S01]  /*dfc0*/  IADD3 R52, P1, P2, R57, R52, R10 ;  /* 0x0000003439347210 */ /* 0x000fe20007a3e00a */
[C---:B------:R-:W-:Y:S01]  /*dfd0*/  IMAD.WIDE.U32 R8, R22.reuse, R4, R8 ;  /* 0x0000000416087225 */ /* 0x040fe200078e0008 */
[----:B------:R-:W-:Y:S02]  /*dfe0*/  CS2R R46, SRZ ;  /* 0x00000000002e7805 */ /* 0x000fe4000001ff00 */
[----:B------:R-:W-:Y:S02]  /*dff0*/  CS2R R28, SRZ ;  /* 0x00000000001c7805 */ /* 0x000fe4000001ff00 */
[----:B------:R-:W-:Y:S01]  /*e000*/  CS2R R30, SRZ ;  /* 0x00000000001e7805 */ /* 0x000fe2000001ff00 */
[----:B------:R-:W-:Y:S01]  /*e010*/  IMAD R27, R22, R5, R20 ;  /* 0x00000005161b7224 */ /* 0x000fe200078e0214 */
[----:B------:R-:W-:Y:S01]  /*e020*/  IADD3 R10, P3, P4, R59, R50, R8 ;  /* 0x000000323b0a7210 */ /* 0x000fe20007c7e008 */
[----:B------:R-:W-:Y:S01]  /*e030*/  IMAD.IADD R25, R11, 0x1, R25 ;  /* 0x000000010b197824 */ /* 0x000fe200078e0219 */
[----:B------:R-:W-:Y:S01]  /*e040*/  CS2R R32, SRZ ;  /* 0x0000000000207805 */ /* 0x000fe2000001ff00 */
[----:B------:R-:W-:Y:S01]  /*e050*/  IMAD.IADD R0, R9, 0x1, R27 ;  /* 0x0000000109007824 */ /* 0x000fe200078e021b */
[----:B------:R-:W-:-:S02]  /*e060*/  CS2R R26, SRZ ;  /* 0x00000000001a7805 */ /* 0x000fc4000001ff00 */
[----:B------:R-:W-:Y:S02]  /*e070*/  CS2R R34, SRZ ;  /* 0x0000000000227805 */ /* 0x000fe4000001ff00 */
[----:B------:R-:W-:Y:S02]  /*e080*/  IADD3.X R9, R54, R49, R25, P1, P2 ;  /* 0x0000003136097210 */ /* 0x000fe40000fe4419 */
[----:B------:R-:W-:Y:S02]  /*e090*/  CS2R R24, SRZ ;  /* 0x0000000000187805 */ /* 0x000fe4000001ff00 */
[----:B------:R-:W-:Y:S01]  /*e0a0*/  IADD3 R8, P1, R52, UR4, RZ ;  /* 0x0000000434087c10 */ /* 0x000fe2000ff3e0ff */
[----:B------:R-:W-:Y:S01]  /*e0b0*/  ULDC UR4, c[0x0][0x3d4] ;  /* 0x0000f50000047ab9 */ /* 0x000fe20000000800 */
[----:B------:R-:W-:Y:S02]  /*e0c0*/  IADD3.X R0, R56, R55, R0, P3, P4 ;  /* 0x0000003738007210 */ /* 0x000fe40001fe8400 */
[----:B------:R-:W-:-:S02]  /*e0d0*/  IADD3 R10, P2, R10, UR6, RZ ;  /* 0x000000060a0a7c10 */ /* 0x000fc4000ff5e0ff */
[----:B------:R-:W-:Y:S02]  /*e0e0*/  IADD3.X R9, R9, UR5, RZ, P1, !PT ;  /* 0x0000000509097c10 */ /* 0x000fe40008ffe4ff */
[----:B------:R-:W-:Y:S02]  /*e0f0*/  IADD3.X R11, R0, UR7, RZ, P2, !PT ;  /* 0x00000007000b7c10 */ /* 0x000fe400097fe4ff */
[----:B------:R-:W-:Y:S02]  /*e100*/  ISETP.GE.AND P1, PT, R23, UR4, PT ;  /* 0x0000000417007c0c */ /* 0x000fe4000bf26270 */
[----:B------:R-:W-:Y:S02]  /*e110*/  ISETP.GE.AND P2, PT, R213, UR4, PT ;  /* 0x00000004d5007c0c */ /* 0x000fe4000bf46270 */
[----:B------:R-:W-:-:S09]  /*e120*/  ISETP.GE.AND P3, PT, R214, UR4, PT ;  /* 0x00000004d6007c0c */ /* 0x000fd2000bf66270 */
[----:B------:R1:W5:Y:S04]  /*e130*/  @!P1 LDG.E.128 R36, desc[UR40][R8.64] ;  /* 0x0000002808249981 */ /* 0x000368000c1e1d00 */
[----:B------:R1:W5:Y:S04]  /*e140*/  @!P2 LDG.E.128 R40, desc[UR40][R8.64+0x20] ;  /* 0x000020280828a981 */ /* 0x000368000c1e1d00 */
[----:B------:R1:W5:Y:S04]  /*e150*/  @!P3 LDG.E.128 R44, desc[UR40][R8.64+0x40] ;  /* 0x00004028082cb981 */ /* 0x000368000c1e1d00 */
[----:B------:R1:W5:Y:S04]  /*e160*/  @!P1 LDG.E.128 R24, desc[UR40][R10.64] ;  /* 0x000000280a189981 */ /* 0x000368000c1e1d00 */
[----:B------:R1:W5:Y:S04]  /*e170*/  @!P2 LDG.E.128 R28, desc[UR40][R10.64+0x20] ;  /* 0x000020280a1ca981 */ /* 0x000368000c1e1d00 */
[----:B------:R1:W5:Y:S02]  /*e180*/  @!P3 LDG.E.128 R32, desc[UR40][R10.64+0x40] ;  /* 0x000040280a20b981 */ /* 0x000364000c1e1d00 */
.L_x_4225:
[----:B------:R-:W-:Y:S05]  /*e190*/  BSYNC B1 ;  /* 0x0000000000017941 */ /* 0x000fea0003800000 */
.L_x_4224:
        /* <DEDUP_REMOVED lines=14> */
.L_x_4507:
[----:B------:R-:W-:-:S03]  /*e280*/  UMOV UR4, 0xffffffff ;  /* 0xffffffff00047882 */ /* 0x000fc60000000000 */
[----:B------:R-:W-:Y:S05]  /*e290*/  BRA.DIV UR4, `(.L_x_4227) ;  /* 0x000001c604447947 */ /* 0x000fea000b800000 */
.L_x_4510:
[----:B------:R-:W-:-:S03]  /*e2a0*/  UMOV UR4, 0xffffffff ;  /* 0xffffffff00047882 */ /* 0x000fc60000000000 */
[----:B------:R-:W-:Y:S05]  /*e2b0*/  BRA.DIV UR4, `(.L_x_4228) ;  /* 0x000001c604647947 */ /* 0x000fea000b800000 */
.L_x_4513:
[----:B------:R-:W-:-:S03]  /*e2c0*/  UMOV UR4, 0xffffffff ;  /* 0xffffffff00047882 */ /* 0x000fc60000000000 */
[----:B------:R-:W-:Y:S05]  /*e2d0*/  BRA.DIV UR4, `(.L_x_4229) ;  /* 0x000001c604847947 */ /* 0x000fea000b800000 */
.L_x_4516:
        /* <DEDUP_REMOVED lines=8> */
.L_x_4517:
[----:B------:R-:W-:Y:S05]  /*e360*/  BSYNC B1 ;  /* 0x0000000000017941 */ /* 0x000fea0003800000 */
.L_x_4230:
[----:B------:R-:W-:Y:S05]  /*e370*/  @P0 BRA `(.L_x_4213) ;  /* 0x0000002c00d40947 */ /* 0x000fea0003800000 */
[----:B------:R-:W2:Y:S01]  /*e380*/  LDC R0, c[0x0][0x3d4] ;  /* 0x0000f500ff007b82 */ /* 0x000ea20000000800 */
[----:B------:R-:W-:Y:S01]  /*e390*/  BSSY B1, `(.L_x_4232) ;  /* 0x00000fb000017945 */ /* 0x000fe20003800000 */
[-C--:B--2---:R-:W-:Y:S02]  /*e3a0*/  ISETP.GE.AND P0, PT, R23, R0.reuse, PT ;  /* 0x000000001700720c */ /* 0x084fe40003f06270 */
[-C--:B------:R-:W-:Y:S02]  /*e3b0*/  ISETP.GE.AND P1, PT, R213, R0.reuse, PT ;  /* 0x00000000d500720c */ /* 0x080fe40003f26270 */
[----:B------:R-:W-:-:S09]  /*e3c0*/  ISETP.GE.AND P2, PT, R214, R0, PT ;  /* 0x00000000d600720c */ /* 0x000fd20003f46270 */
[----:B------:R-:W-:Y:S05]  /*e3d0*/  @P0 BRA `(.L_x_4233) ;  /* 0x0000000c00d80947 */ /* 0x000fea0003800000 */
[----:B-1---5:R-:W-:Y:S02]  /*e3e0*/  SHF.R.U32.HI R3, RZ, 0x8, R36 ;  /* 0x00000008ff037819 */ /* 0x022fe40000011624 */
[----:B------:R-:W-:Y:S02]  /*e3f0*/  LOP3.LUT R5, R36, 0xff, RZ, 0xc0, !PT ;  /* 0x000000ff24057812 */ /* 0x000fe400078ec0ff */
[----:B------:R-:W-:Y:S02]  /*e400*/  LOP3.LUT R4, R3, 0xff, RZ, 0xc0, !PT ;  /* 0x000000ff03047812 */ /* 0x000fe400078ec0ff */
[----:B------:R-:W-:Y:S02]  /*e410*/  LEA.HI R3, R0, R203, RZ, 0x1c ;  /* 0x000000cb00037211 */ /* 0x000fe400078fe0ff */
[----:B------:R-:W-:Y:S02]  /*e420*/  PRMT R13, R4, 0x7604, R5 ;  /* 0x00007604040d7816 */ /* 0x000fe40000000005 */
[----:B------:R-:W-:-:S02]  /*e430*/  SHF.R.U32.HI R8, RZ, 0x8, R38 ;  /* 0x00000008ff087819 */ /* 0x000fc40000011626 */
[----:B------:R-:W-:Y:S02]  /*e440*/  SHF.R.S32.HI R4, RZ, 0x1f, R3 ;  /* 0x0000001fff047819 */ /* 0x000fe40000011403 */
[----:B------:R-:W-:Y:S02]  /*e450*/  LOP3.LUT R9, R38, 0xff, RZ, 0xc0, !PT ;  /* 0x000000ff26097812 */ /* 0x000fe400078ec0ff */
[----:B------:R-:W-:Y:S02]  /*e460*/  LOP3.LUT R8, R8, 0xff, RZ, 0xc0, !PT ;  /* 0x000000ff08087812 */ /* 0x000fe400078ec0ff */
[----:B------:R-:W-:Y:S01]  /*e470*/  LEA.HI R5, R4, R3, RZ, 0x2 ;  /* 0x0000000304057211 */ /* 0x000fe200078f10ff */
[----:B------:R-:W-:Y:S01]  /*e480*/  IMAD.SHL.U32 R3, R3, 0x10, RZ ;  /* 0x0000001003037824 */ /* 0x000fe200078e00ff */
[----:B------:R-:W-:Y:S02]  /*e490*/  PRMT R21, R8, 0x7604, R9 ;  /* 0x0000760408157816 */ /* 0x000fe40000000009 */
[----:B------:R-:W-:Y:S01]  /*e4a0*/  SHF.R.U32.HI R8, RZ, 0x8, R24 ;  /* 0x00000008ff087819 */ /* 0x000fe20000011618 */
[----:B------:R-:W-:Y:S01]  /*e4b0*/  IMAD.SHL.U32 R5, R5, 0x800, RZ ;  /* 0x0000080005057824 */ /* 0x000fe200078e00ff */
[----:B------:R-:W-:-:S02]  /*e4c0*/  LOP3.LUT R4, R206, 0x30, R3, 0xf8, !PT ;  /* 0x00000030ce047812 */ /* 0x000fc400078ef803 */
[----:B------:R-:W-:Y:S02]  /*e4d0*/  SHF.R.U32.HI R6, RZ, 0x8, R37 ;  /* 0x00000008ff067819 */ /* 0x000fe40000011625 */
[----:B------:R-:W-:Y:S02]  /*e4e0*/  LOP3.LUT R9, R8, 0xff, RZ, 0xc0, !PT ;  /* 0x000000ff08097812 */ /* 0x000fe400078ec0ff */
[----:B------:R-:W-:Y:S02]  /*e4f0*/  LOP3.LUT R8, R4, R207, RZ, 0x3c, !PT ;  /* 0x000000cf04087212 */ /* 0x000fe400078e3cff */
[----:B------:R-:W-:Y:S02]  /*e500*/  LOP3.LUT R3, R5, 0xffffe000, RZ, 0xc0, !PT ;  /* 0xffffe00005037812 */ /* 0x000fe400078ec0ff */
[----:B------:R-:W-:Y:S02]  /*e510*/  LOP3.LUT R7, R37, 0xff, RZ, 0xc0, !PT ;  /* 0x000000ff25077812 */ /* 0x000fe400078ec0ff */
[----:B------:R-:W-:-:S02]  /*e520*/  LOP3.LUT R6, R6, 0xff, RZ, 0xc0, !PT ;  /* 0x000000ff06067812 */ /* 0x000fc400078ec0ff */
[----:B------:R-:W-:Y:S02]  /*e530*/  IADD3 R3, R8, R212, R3 ;  /* 0x000000d408037210 */ /* 0x000fe40007ffe003 */
[----:B------:R-:W-:Y:S02]  /*e540*/  PRMT R12, R6, 0x7604, R7 ;  /* 0x00007604060c7816 */ /* 0x000fe40000000007 */
[----:B------:R-:W-:Y:S01]  /*e550*/  SHF.R.U32.HI R6, RZ, 0x8, R39 ;  /* 0x00000008ff067819 */ /* 0x000fe20000011627 */
[----:B------:R-:W-:Y:S01]  /*e560*/  IMAD.IADD R3, R16, 0x1, R3 ;  /* 0x0000000110037824 */ /* 0x000fe200078e0203 */
[----:B------:R-:W-:Y:S02]  /*e570*/  LOP3.LUT R10, R24, 0xff, RZ, 0xc0, !PT ;  /* 0x000000ff180a7812 */ /* 0x000fe400078ec0ff */
[----:B------:R-:W-:Y:S02]  /*e580*/  LOP3.LUT R7, R39, 0xff, RZ, 0xc0, !PT ;  /* 0x000000ff27077812 */ /* 0x000fe400078ec0ff */
[----:B------:R-:W-:-:S02]  /*e590*/  LOP3.LUT R6, R6, 0xff, RZ, 0xc0, !PT ;  /* 0x000000ff06067812 */ /* 0x000fc400078ec0ff */
[----:B------:R-:W-:Y:S02]  /*e5a0*/  PRMT R53, R9, 0x7604, R10 ;  /* 0x0000760409357816 */ /* 0x000fe4000000000a */
[----:B------:R-:W1:Y:S01]  /*e5b0*/  LDS.128 R8, [R3+0x18400] ;  /* 0x0184000003087984 */ /* 0x000e620000000c00 */
[----:B------:R-:W-:Y:S02]  /*e5c0*/  PRMT R14, R6, 0x7604, R7 ;  /* 0x00007604060e7816 */ /* 0x000fe40000000007 */
[----:B------:R-:W-:Y:S01]  /*e5d0*/  SHF.R.U32.HI R15, RZ, 0x8, R25 ;  /* 0x00000008ff0f7819 */ /* 0x000fe20000011619 */
[----:B------:R-:W2:Y:S01]  /*e5e0*/  LDS.128 R4, [R229+0x18400] ;  /* 0x01840000e5047984 */ /* 0x000ea20000000c00 */
[----:B------:R-:W-:Y:S02]  /*e5f0*/  SHF.R.U32.HI R49, RZ, 0x8, R26 ;  /* 0x00000008ff317819 */ /* 0x000fe4000001161a */
        /* <DEDUP_REMOVED lines=8> */
[----:B------:R-:W-:Y:S01]  /*e680*/  SHF.R.U32.HI R49, RZ, 0x10, R39 ;  /* 0x00000010ff317819 */ /* 0x000fe20000011627 */
[----:B------:R-:W-:Y:S01]  /*e690*/  IMAD.U32 R55, R55, 0x10000, RZ ;  /* 0x0001000037377824 */ /* 0x000fe200078e00ff */
[--C-:B------:R-:W-:Y:S01]  /*e6a0*/  SHF.R.U32.HI R51, RZ, 0x8, R27.reuse ;  /* 0x00000008ff337819 */ /* 0x100fe2000001161b */
[----:B------:R-:W-:Y:S01]  /*e6b0*/  IMAD.U32 R15, R15, 0x10000, RZ ;  /* 0x000100000f0f7824 */ /* 0x000fe200078e00ff */
[----:B------:R-:W-:Y:S01]  /*e6c0*/  LOP3.LUT R52, R27, 0xff, RZ, 0xc0, !PT ;  /* 0x000000ff1b347812 */ /* 0x000fe200078ec0ff */
[----:B------:R-:W-:Y:S01]  /*e6d0*/  IMAD.U32 R49, R49, 0x10000, RZ ;  /* 0x0001000031317824 */ /* 0x000fe200078e00ff */
[----:B------:R-:W-:Y:S02]  /*e6e0*/  LOP3.LUT R51, R51, 0xff, RZ, 0xc0, !PT ;  /* 0x000000ff33337812 */ /* 0x000fe400078ec0ff */
[----:B------:R-:W-:Y:S02]  /*e6f0*/  SHF.R.U32.HI R59, RZ, 0x10, R27 ;  /* 0x00000010ff3b7819 */ /* 0x000fe4000001161b */
[----:B------:R-:W-:-:S02]  /*e700*/  LOP3.LUT R13, R13, 0xff0000, R36, 0xf8, !PT ;  /* 0x00ff00000d0d7812 */ /* 0x000fc400078ef824 */
[----:B------:R-:W-:Y:S01]  /*e710*/  PRMT R52, R51, 0x7604, R52 ;  /* 0x0000760433347816 */ /* 0x000fe20000000034 */
        /* <DEDUP_REMOVED lines=13> */
[----:B------:R-:W-:Y:S02]  /*e7f0*/  F2FP.F16.E4M3.UNPACK_B R51, R55 ;  /* 0x00000037ff33723e */ /* 0x000fe400020006ff */
[----:B-1----:R-:W-:Y:S02]  /*e800*/  F2FP.F16.E4M3.UNPACK_B R24, R9 ;  /* 0x00000009ff18723e */ /* 0x002fe400020006ff */
[----:B------:R-:W-:Y:S01]  /*e810*/  F2FP.F16.E4M3.UNPACK_B R38, R50 ;  /* 0x00000032ff26723e */ /* 0x000fe200020006ff */
[--C-:B------:R-:W-:Y:S01]  /*e820*/  HADD2.F32 R56, -RZ, R51.reuse.H0_H0 ;  /* 0x20000033ff387230 */ /* 0x100fe20000004100 */
[-C--:B--2---:R-:W-:Y:S02]  /*e830*/  F2FP.F16.E4M3.UNPACK_B R12, R5.reuse ;  /* 0x00000005ff0c723e */ /* 0x084fe400020006ff */
[----:B------:R-:W-:Y:S01]  /*e840*/  F2FP.F16.E4M3.UNPACK_B R13, R5.H1 ;  /* 0x00000005ff0d723e */ /* 0x000fe200030006ff */
[----:B------:R-:W-:Y:S01]  /*e850*/  HADD2.F32 R5, -RZ, R24.H0_H0 ;  /* 0x20000018ff057230 */ /* 0x000fe20000004100 */
[--C-:B------:R-:W-:Y:S01]  /*e860*/  LOP3.LUT R57, R57, 0xff0000, R26.reuse, 0xf8, !PT ;  /* 0x00ff000039397812 */ /* 0x100fe200078ef81a */
[----:B------:R-:W-:Y:S01]  /*e870*/  HADD2.F32 R39, -RZ, R38.H0_H0 ;  /* 0x20000026ff277230 */ /* 0x000fe20000004100 */
[-C--:B------:R-:W-:Y:S01]  /*e880*/  F2FP.F16.E4M3.UNPACK_B R14, R6.reuse ;  /* 0x00000006ff0e723e */ /* 0x080fe200020006ff */
[----:B------:R-:W-:Y:S01]  /*e890*/  HADD2.F32 R24, -RZ, R24.H1_H1 ;  /* 0x30000018ff187230 */ /* 0x000fe20000004100 */
[----:B------:R-:W-:Y:S01]  /*e8a0*/  F2FP.F16.E4M3.UNPACK_B R15, R6.H1 ;  /* 0x00000006ff0f723e */ /* 0x000fe200030006ff */
[----:B------:R-:W-:Y:S01]  /*e8b0*/  HADD2.F32 R6, -RZ, R12.H0_H0 ;  /* 0x2000000cff067230 */ /* 0x000fe20000004100 */
        /* <DEDUP_REMOVED lines=8> */
[----:B------:R-:W-:Y:S01]  /*e940*/  HADD2.F32 R57, -RZ, R51.H1_H1 ;  /* 0x30000033ff397230 */ /* 0x000fe20000004100 */
[----:B------:R-:W-:Y:S01]  /*e950*/  LOP3.LUT R60, R59, 0xff000000, R27, 0xf8, !PT ;  /* 0xff0000003b3c7812 */ /* 0x000fe200078ef81b */
[----:B------:R-:W-:Y:S01]  /*e960*/  HADD2.F32 R39, -RZ, R38.H1_H1 ;  /* 0x30000026ff277230 */ /* 0x000fe20000004100 */
[-C--:B------:R-:W-:Y:S01]  /*e970*/  F2FP.F16.E4M3.UNPACK_B R26, R10.reuse ;  /* 0x0000000aff1a723e */ /* 0x080fe200020006ff */
[----:B------:R-:W-:Y:S01]  /*e980*/  HADD2.F32 R59, -RZ, R55.H0_H0 ;  /* 0x20000037ff3b7230 */ /* 0x000fe20000004100 */
[----:B------:R-:W-:Y:S01]  /*e990*/  F2FP.F16.E4M3.UNPACK_B R27, R10.H1 ;  /* 0x0000000aff1b723e */ /* 0x000fe200030006ff */
[----:B------:R-:W-:-:S02]  /*e9a0*/  HADD2.F32 R10, -RZ, R25.H0_H0 ;  /* 0x20000019ff0a7230 */ /* 0x000fc40000004100 */
[C---:B------:R-:W-:Y:S01]  /*e9b0*/  FMUL.FTZ R61, R24.reuse, R57 ;  /* 0x00000039183d7220 */ /* 0x040fe20000410000 */
[----:B------:R-:W-:Y:S02]  /*e9c0*/  HADD2.F32 R12, -RZ, R12.H1_H1 ;  /* 0x3000000cff0c7230 */ /* 0x000fe40000004100 */
[----:B------:R-:W-:Y:S01]  /*e9d0*/  FMUL.FTZ R24, R24, R39 ;  /* 0x0000002718187220 */ /* 0x000fe20000410000 */
[----:B------:R-:W-:Y:S02]  /*e9e0*/  HADD2.F32 R51, -RZ, R50.H0_H0 ;  /* 0x20000032ff337230 */ /* 0x000fe40000004100 */
[----:B------:R-:W-:Y:S01]  /*e9f0*/  FMUL.FTZ R63, R10, R59 ;  /* 0x0000003b0a3f7220 */ /* 0x000fe20000410000 */
[----:B------:R-:W-:Y:S01]  /*ea00*/  HADD2.F32 R6, -RZ, R13.H0_H0 ;  /* 0x2000000dff067230 */ /* 0x000fe20000004100 */
[----:B------:R-:W-:Y:S01]  /*ea10*/  F2FP.F16.E4M3.UNPACK_B R36, R11 ;  /* 0x0000000bff24723e */ /* 0x000fe200020006ff */
[----:B------:R-:W-:Y:S01]  /*ea20*/  FFMA.FTZ R56, R12, R39, -R61 ;  /* 0x000000270c387223 */ /* 0x000fe2000001083d */
[----:B------:R-:W-:Y:S01]  /*ea30*/  FMUL.FTZ R10, R10, R51 ;  /* 0x000000330a0a7220 */ /* 0x000fe20000410000 */
[----:B------:R-:W-:Y:S01]  /*ea40*/  FFMA.FTZ R62, R12, R57, R24 ;  /* 0x000000390c3e7223 */ /* 0x000fe20000010018 */
[-C--:B------:R-:W-:Y:S01]  /*ea50*/  F2FP.F16.E4M3.UNPACK_B R38, R60.reuse ;  /* 0x0000003cff26723e */ /* 0x080fe200020006ff */
        /* <DEDUP_REMOVED lines=25> */
[----:B------:R-:W-:Y:S01]  /*ebf0*/  HADD2.F32 R39, -RZ, R38.H1_H1 ;  /* 0x30000026ff277230 */ /* 0x000fe20000004100 */
[-C--:B------:R-:W-:Y:S01]  /*ec00*/  F2FP.F16.E4M3.UNPACK_B R11, R8.reuse ;  /* 0x00000008ff0b723e */ /* 0x080fe200020006ff */
[----:B------:R-:W-:Y:S01]  /*ec10*/  HADD2.F32 R13, -RZ, R12.H1_H1 ;  /* 0x3000000cff0d7230 */ /* 0x000fe20000004100 */
[----:B------:R-:W-:Y:S01]  /*ec20*/  F2FP.F16.E4M3.UNPACK_B R8, R8.H1 ;  /* 0x00000008ff08723e */ /* 0x000fe200030006ff */
[----:B------:R-:W-:Y:S02]  /*ec30*/  HADD2.F32 R51, -RZ, R60.H0_H0 ;  /* 0x2000003cff337230 */ /* 0x000fe40000004100 */
[----:B------:R-:W-:Y:S01]  /*ec40*/  FMUL.FTZ R61, R36, R39 ;  /* 0x00000027243d7220 */ /* 0x000fe20000410000 */
[----:B------:R-:W-:-:S02]  /*ec50*/  HADD2.F32 R10, -RZ, R37.H0_H0 ;  /* 0x20000025ff0a7230 */ /* 0x000fc40000004100 */
[----:B------:R-:W-:Y:S01]  /*ec60*/  FMUL.FTZ R36, R36, R13 ;  /* 0x0000000d24247220 */ /* 0x000fe20000410000 */
[----:B------:R-:W-:Y:S01]  /*ec70*/  HADD2.F32 R25, -RZ, R53.H0_H0 ;  /* 0x20000035ff197230 */ /* 0x000fe20000004100 */
[----:B------:R-:W-:Y:S01]  /*ec80*/  F2FP.F16.E4M3.UNPACK_B R24, R54.H1 ;  /* 0x00000036ff18723e */ /* 0x000fe200030006ff */
[----:B------:R-:W-:Y:S02]  /*ec90*/  HADD2.F32 R20, -RZ, R20.H1_H1 ;  /* 0x30000014ff147230 */ /* 0x000fe40000004100 */
[C---:B------:R-:W-:Y:S01]  /*eca0*/  FMUL.FTZ R65, R10.reuse, R51 ;  /* 0x000000330a417220 */ /* 0x040fe20000410000 */
[----:B------:R-:W-:Y:S02]  /*ecb0*/  HADD2.F32 R6, -RZ, R21.H0_H0 ;  /* 0x20000015ff067230 */ /* 0x000fe40000004100 */
[----:B------:R-:W-:Y:S01]  /*ecc0*/  FMUL.FTZ R10, R10, R25 ;  /* 0x000000190a0a7220 */ /* 0x000fe20000410000 */
[----:B------:R-:W-:Y:S01]  /*ecd0*/  F2FP.F16.E4M3.UNPACK_B R12, R49.H1 ;  /* 0x00000031ff0c723e */ /* 0x000fe200030006ff */
[C---:B------:R-:W-:Y:S01]  /*ece0*/  FFMA.FTZ R66, R20.reuse, R13, -R61 ;  /* 0x0000000d14427223 */ /* 0x040fe2000001083d */
[----:B------:R-:W-:Y:S01]  /*ecf0*/  FFMA.FTZ R68, R20, R39, R36 ;  /* 0x0000002714447223 */ /* 0x000fe20000010024 */
[-C--:B------:R-:W-:Y:S01]  /*ed00*/  F2FP.F16.E4M3.UNPACK_B R7, R4.reuse ;  /* 0x00000004ff07723e */ /* 0x080fe200020006ff */
[C---:B------:R-:W-:Y:S01]  /*ed10*/  FFMA.FTZ R65, R6.reuse, R25, -R65 ;  /* 0x0000001906417223 */ /* 0x040fe20000010841 */
[----:B------:R-:W-:Y:S01]  /*ed20*/  FFMA.FTZ R61, R6, R51, R10 ;  /* 0x00000033063d7223 */ /* 0x000fe2000001000a */
[----:B------:R-:W-:Y:S01]  /*ed30*/  HADD2.F32 R20, -RZ, R53.H1_H1 ;  /* 0x30000035ff147230 */ /* 0x000fe20000004100 */
[----:B------:R-:W-:Y:S01]  /*ed40*/  F2FP.F16.E4M3.UNPACK_B R4, R4.H1 ;  /* 0x00000004ff04723e */ /* 0x000fe200030006ff */
[----:B------:R-:W-:Y:S01]  /*ed50*/  HADD2.F32 R60, -RZ, R60.H1_H1 ;  /* 0x3000003cff3c7230 */ /* 0x000fe20000004100 */
[----:B------:R-:W-:Y:S01]  /*ed60*/  F2FP.F16.E4M3.UNPACK_B R54, R54 ;  /* 0x00000036ff36723e */ /* 0x000fe200020006ff */
[----:B------:R-:W-:Y:S01]  /*ed70*/  HADD2.F32 R37, -RZ, R37.H1_H1 ;  /* 0x30000025ff257230 */ /* 0x000fe20000004100 */
[----:B------:R-:W-:Y:S01]  /*ed80*/  F2FP.F16.E4M3.UNPACK_B R49, R49 ;  /* 0x00000031ff31723e */ /* 0x000fe200020006ff */
[----:B------:R-:W-:Y:S01]  /*ed90*/  HADD2.F32 R25, -RZ, R24.H0_H0 ;  /* 0x20000018ff197230 */ /* 0x000fe20000004100 */
[----:B------:R-:W-:Y:S01]  /*eda0*/  F2FP.SATFINITE.E4M3.F32.PACK_AB_MERGE_C R63, R64, R63, RZ ;  /* 0x0000003f403f723e */ /* 0x000fe200048070ff */
        /* <DEDUP_REMOVED lines=10> */
[----:B------:R-:W-:Y:S02]  /*ee50*/  HADD2.F32 R4, -RZ, R4.H1_H1 ;  /* 0x30000004ff047230 */ /* 0x000fe40000004100 */
[C---:B------:R-:W-:Y:S01]  /*ee60*/  FFMA.FTZ R36, R6.reuse, R25, R10 ;  /* 0x0000001906247223 */ /* 0x040fe2000001000a */
[----:B------:R-:W-:Y:S02]  /*ee70*/  HADD2.F32 R25, -RZ, R24.H1_H1 ;  /* 0x30000018ff197230 */ /* 0x000fe40000004100 */
[----:B------:R-:W-:Y:S01]  /*ee80*/  FFMA.FTZ R20, R6, R13, -R37 ;  /* 0x0000000d06147223 */ /* 0x000fe20000010825 */
[----:B------:R-:W-:Y:S02]  /*ee90*/  HADD2.F32 R13, -RZ, R12.H1_H1 ;  /* 0x3000000cff0d7230 */ /* 0x000fe40000004100 */
[----:B------:R-:W-:Y:S01]  /*eea0*/  FFMA.FTZ R60, R21, R60, R39 ;  /* 0x0000003c153c7223 */ /* 0x000fe20000010027 */
        /* <DEDUP_REMOVED lines=16> */
[----:B------:R-:W-:Y:S01]  /*efb0*/  F2FP.F16.E4M3.UNPACK_B R10, R58.H1 ;  /* 0x0000003aff0a723e */ /* 0x000fe200030006ff */
[C---:B------:R-:W-:Y:S01]  /*efc0*/  FMUL.FTZ R8, R11.reuse, R54 ;  /* 0x000000360b087220 */ /* 0x040fe20000410000 */
[----:B------:R-:W-:Y:S01]  /*efd0*/  F2FP.F16.E4M3.UNPACK_B R4, R52.H1 ;  /* 0x00000034ff04723e */ /* 0x000fe200030006ff */
[----:B------:R-:W-:Y:S01]  /*efe0*/  FMUL.FTZ R13, R11, R6 ;  /* 0x000000060b0d7220 */ /* 0x000fe20000410000 */
[----:B------:R-:W-:Y:S01]  /*eff0*/  F2FP.F16.E4M3.UNPACK_B R52, R52 ;  /* 0x00000034ff34723e */ /* 0x000fe200020006ff */
[----:B------:R-:W-:Y:S01]  /*f000*/  FFMA.FTZ R12, R7, R6, -R8 ;  /* 0x00000006070c7223 */ /* 0x000fe20000010808 */
[----:B------:R-:W-:-:S02]  /*f010*/  HADD2.F32 R11, -RZ, R10.H0_H0 ;  /* 0x2000000aff0b7230 */ /* 0x000fc40000004100 */
[----:B------:R-:W-:Y:S01]  /*f020*/  FFMA.FTZ R54, R7, R54, R13 ;  /* 0x0000003607367223 */ /* 0x000fe2000001000d */
[--C-:B------:R-:W-:Y:S01]  /*f030*/  HADD2.F32 R6, -RZ, R27.reuse.H0_H0 ;  /* 0x2000001bff067230 */ /* 0x100fe20000004100 */
[----:B------:R-:W-:Y:S01]  /*f040*/  F2FP.F16.E4M3.UNPACK_B R58, R58 ;  /* 0x0000003aff3a723e */ /* 0x000fe200020006ff */
[----:B------:R-:W-:Y:S01]  /*f050*/  HADD2.F32 R7, -RZ, R4.H0_H0 ;  /* 0x20000004ff077230 */ /* 0x000fe20000004100 */
[----:B------:R-:W-:Y:S01]  /*f060*/  F2FP.SATFINITE.E4M3.F32.PACK_AB_MERGE_C R50, R50, R59, RZ ;  /* 0x0000003b3232723e */ /* 0x000fe200048070ff */
[----:B------:R-:W-:Y:S02]  /*f070*/  HADD2.F32 R10, -RZ, R10.H1_H1 ;  /* 0x3000000aff0a7230 */ /* 0x000fe40000004100 */
[C---:B------:R-:W-:Y:S01]  /*f080*/  FMUL.FTZ R13, R6.reuse, R11 ;  /* 0x0000000b060d7220 */ /* 0x040fe20000410000 */
[----:B------:R-:W-:Y:S02]  /*f090*/  HADD2.F32 R27, -RZ, R27.H1_H1 ;  /* 0x3000001bff1b7230 */ /* 0x000fe40000004100 */
[----:B------:R-:W-:Y:S01]  /*f0a0*/  FMUL.FTZ R21, R6, R7 ;  /* 0x0000000706157220 */ /* 0x000fe20000410000 */
[----:B------:R-:W-:Y:S01]  /*f0b0*/  HADD2.F32 R8, -RZ, R4.H1_H1 ;  /* 0x30000004ff087230 */ /* 0x000fe20000004100 */
[----:B------:R-:W-:Y:S01]  /*f0c0*/  F2FP.SATFINITE.E4M3.F32.PACK_AB_MERGE_C R5, R56, R5, R63 ;  /* 0x000000053805723e */ /* 0x000fe2000480703f */
[----:B------:R-:W-:-:S02]  /*f0d0*/  HADD2.F32 R4, -RZ, R15.H0_H0 ;  /* 0x2000000fff047230 */ /* 0x000fc40000004100 */
[C---:B------:R-:W-:Y:S01]  /*f0e0*/  FMUL.FTZ R6, R27.reuse, R10 ;  /* 0x0000000a1b067220 */ /* 0x040fe20000410000 */
[----:B------:R-:W-:Y:S02]  /*f0f0*/  HADD2.F32 R15, -RZ, R15.H1_H1 ;  /* 0x3000000fff0f7230 */ /* 0x000fe40000004100 */
[-C--:B------:R-:W-:Y:S01]  /*f100*/  FMUL.FTZ R27, R27, R8.reuse ;  /* 0x000000081b1b7220 */ /* 0x080fe20000410000 */
[----:B------:R-:W-:Y:S01]  /*f110*/  F2FP.SATFINITE.E4M3.F32.PACK_AB_MERGE_C R9, R62, R9, R50 ;  /* 0x000000093e09723e */ /* 0x000fe20004807032 */
[C---:B------:R-:W-:Y:S01]  /*f120*/  FFMA.FTZ R24, R4.reuse, R7, -R13 ;  /* 0x0000000704187223 */ /* 0x040fe2000001080d */
[----:B------:R-:W-:Y:S01]  /*f130*/  FFMA.FTZ R38, R4, R11, R21 ;  /* 0x0000000b04267223 */ /* 0x000fe20000010015 */
[C---:B------:R-:W-:Y:S01]  /*f140*/  FFMA.FTZ R49, R15.reuse, R8, -R6 ;  /* 0x000000080f317223 */ /* 0x040fe20000010806 */
[----:B------:R-:W-:Y:S01]  /*f150*/  FFMA.FTZ R53, R15, R10, R27 ;  /* 0x0000000a0f357223 */ /* 0x000fe2000001001b */
[----:B------:R-:W-:Y:S02]  /*f160*/  HADD2.F32 R6, -RZ, R26.H0_H0 ;  /* 0x2000001aff067230 */ /* 0x000fe40000004100 */
[----:B------:R-:W-:Y:S01]  /*f170*/  HADD2.F32 R7, -RZ, R52.H0_H0 ;  /* 0x20000034ff077230 */ /* 0x000fe20000004100 */
[----:B------:R-:W-:Y:S01]  /*f180*/  F2FP.SATFINITE.E4M3.F32.PACK_AB_MERGE_C R24, R49, R24, RZ ;  /* 0x000000183118723e */ /* 0x000fe200048070ff */
[--C-:B------:R-:W-:Y:S01]  /*f190*/  HADD2.F32 R13, -RZ, R58.reuse.H0_H0 ;  /* 0x2000003aff0d7230 */ /* 0x100fe20000004100 */
[----:B------:R-:W-:Y:S01]  /*f1a0*/  F2FP.SATFINITE.E4M3.F32.PACK_AB_MERGE_C R38, R53, R38, RZ ;  /* 0x000000263526723e */ /* 0x000fe200048070ff */
[----:B------:R-:W-:-:S02]  /*f1b0*/  HADD2.F32 R15, -RZ, R58.H1_H1 ;  /* 0x3000003aff0f7230 */ /* 0x000fc40000004100 */
[C---:B------:R-:W-:Y:S01]  /*f1c0*/  FMUL.FTZ R8, R6.reuse, R7 ;  /* 0x0000000706087220 */ /* 0x040fe20000410000 */
[----:B------:R-:W-:Y:S02]  /*f1d0*/  HADD2.F32 R26, -RZ, R26.H1_H1 ;  /* 0x3000001aff1a7230 */ /* 0x000fe40000004100 */
[----:B------:R-:W-:Y:S01]  /*f1e0*/  FMUL.FTZ R21, R6, R13 ;  /* 0x0000000d06157220 */ /* 0x000fe20000410000 */
[----:B------:R-:W-:Y:S02]  /*f1f0*/  HADD2.F32 R11, -RZ, R52.H1_H1 ;  /* 0x30000034ff0b7230 */ /* 0x000fe40000004100 */
        /* <DEDUP_REMOVED lines=20> */
.L_x_4233:
[----:B------:R-:W-:Y:S05]  /*f340*/  BSYNC B1 ;  /* 0x0000000000017941 */ /* 0x000fea0003800000 */
.L_x_4232:
[----:B------:R-:W-:Y:S04]  /*f350*/  BSSY B1, `(.L_x_4234) ;  /* 0x0000100000017945 */ /* 0x000fe80003800000 */
[----:B------:R-:W-:Y:S05]  /*f360*/  @P1 BRA `(.L_x_4235) ;  /* 0x0000000c00f81947 */ /* 0x000fea0003800000 */
[----:B-12--5:R-:W-:Y:S02]  /*f370*/  SHF.R.U32.HI R3, RZ, 0x8, R40 ;  /* 0x00000008ff037819 */ /* 0x026fe40000011628 */
[----:B------:R-:W-:Y:S02]  /*f380*/  LOP3.LUT R4, R40, 0xff, RZ, 0xc0, !PT ;  /* 0x000000ff28047812 */ /* 0x000fe400078ec0ff */
        /* <DEDUP_REMOVED lines=10> */
[----:B------:R-:W-:Y:S02]  /*f430*/  LOP3.LUT R4, R206, 0x30, R3, 0xf8, !PT ;  /* 0x00000030ce047812 */ /* 0x000fe400078ef803 */
[----:B------:R-:W-:-:S02]  /*f440*/  LOP3.LUT R8, R43, 0xff, RZ, 0xc0, !PT ;  /* 0x000000ff2b087812 */ /* 0x000fc400078ec0ff */
[----:B------:R-:W-:Y:S02]  /*f450*/  LOP3.LUT R9, R28, 0xff, RZ, 0xc0, !PT ;  /* 0x000000ff1c097812 */ /* 0x000fe400078ec0ff */
[----:B------:R-:W-:Y:S02]  /*f460*/  LOP3.LUT R3, R11, 0xff, RZ, 0xc0, !PT ;  /* 0x000000ff0b037812 */ /* 0x000fe400078ec0ff */
[----:B------:R-:W-:Y:S02]  /*f470*/  LOP3.LUT R10, R10, 0xff, RZ, 0xc0, !PT ;  /* 0x000000ff0a0a7812 */ /* 0x000fe400078ec0ff */
[----:B------:R-:W-:Y:S02]  /*f480*/  LOP3.LUT R4, R4, R207, RZ, 0x3c, !PT ;  /* 0x000000cf04047212 */ /* 0x000fe400078e3cff */
[----:B------:R-:W-:Y:S02]  /*f490*/  LOP3.LUT R5, R5, 0xffffe000, RZ, 0xc0, !PT ;  /* 0xffffe00005057812 */ /* 0x000fe400078ec0ff */
[----:B------:R-:W-:-:S02]  /*f4a0*/  LOP3.LUT R6, R41, 0xff, RZ, 0xc0, !PT ;  /* 0x000000ff29067812 */ /* 0x000fc400078ec0ff */
[----:B------:R-:W-:Y:S02]  /*f4b0*/  LOP3.LUT R7, R7, 0xff, RZ, 0xc0, !PT ;  /* 0x000000ff07077812 */ /* 0x000fe400078ec0ff */
[----:B------:R-:W-:Y:S02]  /*f4c0*/  PRMT R25, R3, 0x7604, R8 ;  /* 0x0000760403197816 */ /* 0x000fe40000000008 */
[----:B------:R-:W-:Y:S02]  /*f4d0*/  PRMT R27, R10, 0x7604, R9 ;  /* 0x000076040a1b7816 */ /* 0x000fe40000000009 */
[----:B------:R-:W-:Y:S02]  /*f4e0*/  IADD3 R3, R4, R212, R5 ;  /* 0x000000d404037210 */ /* 0x000fe40007ffe005 */
[----:B------:R-:W-:Y:S02]  /*f4f0*/  SHF.R.U32.HI R9, RZ, 0x8, R29 ;  /* 0x00000008ff097819 */ /* 0x000fe4000001161d */
[----:B------:R-:W-:Y:S01]  /*f500*/  SHF.R.U32.HI R11, RZ, 0x8, R30 ;  /* 0x00000008ff0b7819 */ /* 0x000fe2000001161e */
[----:B------:R-:W-:Y:S01]  /*f510*/  IMAD.IADD R3, R16, 0x1, R3 ;  /* 0x0000000110037824 */ /* 0x000fe200078e0203 */
[----:B------:R-:W-:-:S02]  /*f520*/  PRMT R15, R7, 0x7604, R6 ;  /* 0x00007604070f7816 */ /* 0x000fc40000000006 */
[----:B------:R-:W-:Y:S02]  /*f530*/  SHF.R.U32.HI R7, RZ, 0x8, R42 ;  /* 0x00000008ff077819 */ /* 0x000fe4000001162a */
[----:B------:R-:W-:Y:S02]  /*f540*/  LOP3.LUT R8, R29, 0xff, RZ, 0xc0, !PT ;  /* 0x000000ff1d087812 */ /* 0x000fe400078ec0ff */
[----:B------:R-:W-:Y:S02]  /*f550*/  LOP3.LUT R10, R30, 0xff, RZ, 0xc0, !PT ;  /* 0x000000ff1e0a7812 */ /* 0x000fe400078ec0ff */
[----:B------:R-:W-:Y:S02]  /*f560*/  LOP3.LUT R9, R9, 0xff, RZ, 0xc0, !PT ;  /* 0x000000ff09097812 */ /* 0x000fe400078ec0ff */
[----:B------:R-:W-:Y:S02]  /*f570*/  LOP3.LUT R11, R11, 0xff, RZ, 0xc0, !PT ;  /* 0x000000ff0b0b7812 */ /* 0x000fe400078ec0ff */
[----:B------:R-:W-:-:S02]  /*f580*/  LOP3.LUT R6, R42, 0xff, RZ, 0xc0, !PT ;  /* 0x000000ff2a067812 */ /* 0x000fc400078ec0ff */
[----:B------:R-:W-:Y:S02]  /*f590*/  LOP3.LUT R7, R7, 0xff, RZ, 0xc0, !PT ;  /* 0x000000ff07077812 */ /* 0x000fe400078ec0ff */
[----:B------:R-:W-:Y:S02]  /*f5a0*/  PRMT R37, R9, 0x7604, R8 ;  /* 0x0000760409257816 */ /* 0x000fe40000000008 */
[----:B------:R-:W-:Y:S02]  /*f5b0*/  PRMT R49, R11, 0x7604, R10 ;  /* 0x000076040b317816 */ /* 0x000fe4000000000a */
[----:B------:R-:W1:Y:S01]  /*f5c0*/  LDS.128 R8, [R3+0x18400] ;  /* 0x0184000003087984 */ /* 0x000e620000000c00 */
[----:B------:R-:W-:Y:S02]  /*f5d0*/  PRMT R21, R7, 0x7604, R6 ;  /* 0x0000760407157816 */ /* 0x000fe40000000006 */
[----:B------:R-:W-:Y:S01]  /*f5e0*/  SHF.R.U32.HI R39, RZ, 0x8, R31 ;  /* 0x00000008ff277819 */ /* 0x000fe2000001161f */
[----:B------:R-:W2:Y:S01]  /*f5f0*/  LDS.128 R4, [R228+0x18400] ;  /* 0x01840000e4047984 */ /* 0x000ea20000000c00 */
[----:B------:R-:W-:-:S02]  /*f600*/  LOP3.LUT R12, R31, 0xff, RZ, 0xc0, !PT ;  /* 0x000000ff1f0c7812 */ /* 0x000fc400078ec0ff */
[----:B------:R-:W-:Y:S02]  /*f610*/  LOP3.LUT R39, R39, 0xff, RZ, 0xc0, !PT ;  /* 0x000000ff27277812 */ /* 0x000fe400078ec0ff */
[----:B------:R-:W-:Y:S02]  /*f620*/  SHF.R.U32.HI R14, RZ, 0x10, R41 ;  /* 0x00000010ff0e7819 */ /* 0x000fe40000011629 */
[----:B------:R-:W-:Y:S02]  /*f630*/  PRMT R51, R39, 0x7604, R12 ;  /* 0x0000760427337816 */ /* 0x000fe4000000000c */
[----:B------:R-:W-:Y:S02]  /*f640*/  SHF.R.U32.HI R12, RZ, 0x10, R40 ;  /* 0x00000010ff0c7819 */ /* 0x000fe40000011628 */
[----:B------:R-:W-:Y:S02]  /*f650*/  SHF.R.U32.HI R20, RZ, 0x10, R42 ;  /* 0x00000010ff147819 */ /* 0x000fe4000001162a */
[----:B------:R-:W-:-:S02]  /*f660*/  LOP3.LUT R14, R14, 0xff, RZ, 0xc0, !PT ;  /* 0x000000ff0e0e7812 */ /* 0x000fc400078ec0ff */
[----:B------:R-:W-:Y:S02]  /*f670*/  LOP3.LUT R12, R12, 0xff, RZ, 0xc0, !PT ;  /* 0x000000ff0c0c7812 */ /* 0x000fe400078ec0ff */
[----:B------:R-:W-:Y:S02]  /*f680*/  LOP3.LUT R20, R20, 0xff, RZ, 0xc0, !PT ;  /* 0x000000ff14147812 */ /* 0x000fe400078ec0ff */
[----:B------:R-:W-:Y:S02]  /*f690*/  SHF.R.U32.HI R24, RZ, 0x10, R43 ;  /* 0x00000010ff187819 */ /* 0x000fe4000001162b */
[----:B------:R-:W-:Y:S02]  /*f6a0*/  PRMT R15, R14, 0x7054, R15 ;  /* 0x000070540e0f7816 */ /* 0x000fe4000000000f */
[----:B------:R-:W-:Y:S02]  /*f6b0*/  SHF.R.U32.HI R14, RZ, 0x10, R29 ;  /* 0x00000010ff0e7819 */ /* 0x000fe4000001161d */
[----:B------:R-:W-:-:S02]  /*f6c0*/  PRMT R13, R12, 0x7054, R13 ;  /* 0x000070540c0d7816 */ /* 0x000fc4000000000d */
[----:B------:R-:W-:Y:S02]  /*f6d0*/  PRMT R21, R20, 0x7054, R21 ;  /* 0x0000705414157816 */ /* 0x000fe40000000015 */
[----:B------:R-:W-:Y:S02]  /*f6e0*/  SHF.R.U32.HI R12, RZ, 0x10, R28 ;  /* 0x00000010ff0c7819 */ /* 0x000fe4000001161c */
[----:B------:R-:W-:Y:S02]  /*f6f0*/  LOP3.LUT R24, R24, 0xff, RZ, 0xc0, !PT ;  /* 0x000000ff18187812 */ /* 0x000fe400078ec0ff */
[----:B------:R-:W-:Y:S02]  /*f700*/  SHF.R.U32.HI R20, RZ, 0x10, R30 ;  /* 0x00000010ff147819 */ /* 0x000fe4000001161e */
[----:B------:R-:W-:Y:S02]  /*f710*/  LOP3.LUT R14, R14, 0xff, RZ, 0xc0, !PT ;  /* 0x000000ff0e0e7812 */ /* 0x000fe400078ec0ff */
[----:B------:R-:W-:-:S02]  /*f720*/  LOP3.LUT R12, R12, 0xff, RZ, 0xc0, !PT ;  /* 0x000000ff0c0c7812 */ /* 0x000fc400078ec0ff */
[----:B------:R-:W-:Y:S02]  /*f730*/  PRMT R25, R24, 0x7054, R25 ;  /* 0x0000705418197816 */ /* 0x000fe40000000019 */
[----:B------:R-:W-:Y:S02]  /*f740*/  LOP3.LUT R20, R20, 0xff, RZ, 0xc0, !PT ;  /* 0x000000ff14147812 */ /* 0x000fe400078ec0ff */
[----:B------:R-:W-:Y:S02]  /*f750*/  SHF.R.U32.HI R24, RZ, 0x10, R31 ;  /* 0x00000010ff187819 */ /* 0x000fe4000001161f */
[----:B------:R-:W-:Y:S02]  /*f760*/  PRMT R39, R14, 0x7054, R37 ;  /* 0x000070540e277816 */ /* 0x000fe40000000025 */
[----:B------:R-:W-:Y:S02]  /*f770*/  PRMT R27, R12, 0x7054, R27 ;  /* 0x000070540c1b7816 */ /* 0x000fe4000000001b */
[----:B------:R-:W-:-:S02]  /*f780*/  LOP3.LUT R36, R13, 0xff000000, R40, 0xf8, !PT ;  /* 0xff0000000d247812 */ /* 0x000fc400078ef828 */
[----:B------:R-:W-:Y:S02]  /*f790*/  PRMT R49, R20, 0x7054, R49 ;  /* 0x0000705414317816 */ /* 0x000fe40000000031 */
[----:B------:R-:W-:Y:S02]  /*f7a0*/  LOP3.LUT R40, R15, 0xff000000, R41, 0xf8, !PT ;  /* 0xff0000000f287812 */ /* 0x000fe400078ef829 */
[----:B------:R-:W-:Y:S02]  /*f7b0*/  LOP3.LUT R24, R24, 0xff, RZ, 0xc0, !PT ;  /* 0x000000ff18187812 */ /* 0x000fe400078ec0ff */
[----:B------:R-:W-:Y:S02]  /*f7c0*/  LOP3.LUT R39, R39, 0xff000000, R29, 0xf8, !PT ;  /* 0xff00000027277812 */ /* 0x000fe400078ef81d */
[----:B------:R-:W-:Y:S02]  /*f7d0*/  LOP3.LUT R37, R21, 0xff000000, R42, 0xf8, !PT ;  /* 0xff00000015257812 */ /* 0x000fe400078ef82a */
[----:B------:R-:W-:-:S02]  /*f7e0*/  LOP3.LUT R38, R27, 0xff000000, R28, 0xf8, !PT ;  /* 0xff0000001b267812 */ /* 0x000fc400078ef81c */
[----:B------:R-:W-:Y:S02]  /*f7f0*/  LOP3.LUT R49, R49, 0xff000000, R30, 0xf8, !PT ;  /* 0xff00000031317812 */ /* 0x000fe400078ef81e */
[----:B------:R-:W-:Y:S02]  /*f800*/  F2FP.F16.E4M3.UNPACK_B R28, R40 ;  /* 0x00000028ff1c723e */ /* 0x000fe400020006ff */
[----:B-1----:R-:W-:Y:S02]  /*f810*/  F2FP.F16.E4M3.UNPACK_B R21, R9 ;  /* 0x00000009ff15723e */ /* 0x002fe400020006ff */
[----:B------:R-:W-:Y:S01]  /*f820*/  PRMT R51, R24, 0x7054, R51 ;  /* 0x0000705418337816 */ /* 0x000fe20000000033 */
[--C-:B------:R-:W-:Y:S01]  /*f830*/  HADD2.F32 R29, -RZ, R28.reuse.H0_H0 ;  /* 0x2000001cff1d7230 */ /* 0x100fe20000004100 */
[----:B------:R-:W-:Y:S01]  /*f840*/  F2FP.F16.E4M3.UNPACK_B R30, R39 ;  /* 0x00000027ff1e723e */ /* 0x000fe200020006ff */
[----:B------:R-:W-:Y:S01]  /*f850*/  HADD2.F32 R28, -RZ, R28.H1_H1 ;  /* 0x3000001cff1c7230 */ /* 0x000fe20000004100 */
[----:B------:R-:W-:Y:S01]  /*f860*/  LOP3.LUT R42, R25, 0xff000000, R43, 0xf8, !PT ;  /* 0xff000000192a7812 */ /* 0x000fe200078ef82b */
[--C-:B------:R-:W-:Y:S01]  /*f870*/  HADD2.F32 R25, -RZ, R21.reuse.H0_H0 ;  /* 0x20000015ff197230 */ /* 0x100fe20000004100 */
[----:B--2---:R-:W-:Y:S01]  /*f880*/  F2FP.F16.E4M3.UNPACK_B R12, R5 ;  /* 0x00000005ff0c723e */ /* 0x004fe200020006ff */
[----:B------:R-:W-:Y:S01]  /*f890*/  HADD2.F32 R21, -RZ, R21.H1_H1 ;  /* 0x30000015ff157230 */ /* 0x000fe20000004100 */
[----:B------:R-:W-:Y:S01]  /*f8a0*/  LOP3.LUT R51, R51, 0xff000000, R31, 0xf8, !PT ;  /* 0xff00000033337812 */ /* 0x000fe200078ef81f */
[--C-:B------:R-:W-:Y:S01]  /*f8b0*/  HADD2.F32 R31, -RZ, R30.reuse.H0_H0 ;  /* 0x2000001eff1f7230 */ /* 0x100fe20000004100 */
[----:B------:R-:W-:Y:S01]  /*f8c0*/  F2FP.F16.E4M3.UNPACK_B R15, R7 ;  /* 0x00000007ff0f723e */ /* 0x000fe200020006ff */
[C---:B------:R-:W-:Y:S01]  /*f8d0*/  FMUL.FTZ R50, R25.reuse, R29 ;  /* 0x0000001d19327220 */ /* 0x040fe20000410000 */
[----:B------:R-:W-:Y:S01]  /*f8e0*/  F2FP.F16.E4M3.UNPACK_B R20, R7.H1 ;  /* 0x00000007ff14723e */ /* 0x000fe200030006ff */
[----:B------:R-:W-:Y:S01]  /*f8f0*/  HADD2.F32 R30, -RZ, R30.H1_H1 ;  /* 0x3000001eff1e7230 */ /* 0x000fe20000004100 */
[-C--:B------:R-:W-:Y:S01]  /*f900*/  F2FP.F16.E4M3.UNPACK_B R7, R6.reuse ;  /* 0x00000006ff07723e */ /* 0x080fe200020006ff */
[----:B------:R-:W-:Y:S01]  /*f910*/  FMUL.FTZ R41, R25, R31 ;  /* 0x0000001f19297220 */ /* 0x000fe20000410000 */
[----:B------:R-:W-:Y:S01]  /*f920*/  F2FP.F16.E4M3.UNPACK_B R14, R6.H1 ;  /* 0x00000006ff0e723e */ /* 0x000fe200030006ff */
[--C-:B------:R-:W-:Y:S01]  /*f930*/  HADD2.F32 R6, -RZ, R12.reuse.H0_H0 ;  /* 0x2000000cff067230 */ /* 0x100fe20000004100 */
[----:B------:R-:W-:Y:S01]  /*f940*/  F2FP.F16.E4M3.UNPACK_B R24, R9.H1 ;  /* 0x00000009ff18723e */ /* 0x000fe200030006ff */
[----:B------:R-:W-:Y:S01]  /*f950*/  HADD2.F32 R12, -RZ, R12.H1_H1 ;  /* 0x3000000cff0c7230 */ /* 0x000fe20000004100 */
[----:B------:R-:W-:Y:S01]  /*f960*/  F2FP.F16.E4M3.UNPACK_B R39, R39.H1 ;  /* 0x00000027ff27723e */ /* 0x000fe200030006ff */
[C---:B------:R-:W-:Y:S01]  /*f970*/  FMUL.FTZ R43, R21.reuse, R30 ;  /* 0x0000001e152b7220 */ /* 0x040fe20000410000 */
[----:B------:R-:W-:Y:S01]  /*f980*/  F2FP.F16.E4M3.UNPACK_B R40, R40.H1 ;  /* 0x00000028ff28723e */ /* 0x000fe200030006ff */
[C---:B------:R-:W-:Y:S01]  /*f990*/  FFMA.FTZ R50, R6.reuse, R31, R50 ;  /* 0x0000001f06327223 */ /* 0x040fe20000010032 */
[----:B------:R-:W-:Y:S01]  /*f9a0*/  F2FP.F16.E4M3.UNPACK_B R26, R11 ;  /* 0x0000000bff1a723e */ /* 0x000fe200020006ff */
        /* <DEDUP_REMOVED lines=8> */
[-C--:B------:R-:W-:Y:S01]  /*fa30*/  FMUL.FTZ R21, R21, R28.reuse ;  /* 0x0000001c15157220 */ /* 0x080fe20000410000 */
[----:B------:R-:W-:Y:S01]  /*fa40*/  FFMA.FTZ R52, R12, R28, -R43 ;  /* 0x0000001c0c347223 */ /* 0x000fe2000001082b */
[----:B------:R-:W-:Y:S01]  /*fa50*/  F2FP.F16.E4M3.UNPACK_B R28, R51 ;  /* 0x00000033ff1c723e */ /* 0x000fe200020006ff */
[----:B------:R-:W-:Y:S01]  /*fa60*/  FMUL.FTZ R53, R10, R31 ;  /* 0x0000001f0a357220 */ /* 0x000fe20000410000 */
[----:B------:R-:W-:-:S02]  /*fa70*/  HADD2.F32 R6, -RZ, R13.H0_H0 ;  /* 0x2000000dff067230 */ /* 0x000fc40000004100 */
[-C--:B------:R-:W-:Y:S01]  /*fa80*/  FMUL.FTZ R10, R10, R29.reuse ;  /* 0x0000001d0a0a7220 */ /* 0x080fe20000410000 */
[----:B------:R-:W-:Y:S01]  /*fa90*/  FFMA.FTZ R43, R12, R30, R21 ;  /* 0x0000001e0c2b7223 */ /* 0x000fe20000010015 */
[-C--:B------:R-:W-:Y:S01]  /*faa0*/  F2FP.F16.E4M3.UNPACK_B R12, R42.reuse ;  /* 0x0000002aff0c723e */ /* 0x080fe200020006ff */
[----:B------:R-:W-:Y:S02]  /*fab0*/  HADD2.F32 R39, -RZ, R39.H1_H1 ;  /* 0x30000027ff277230 */ /* 0x000fe40000004100 */
[C---:B------:R-:W-:Y:S01]  /*fac0*/  FFMA.FTZ R53, R6.reuse, R29, -R53 ;  /* 0x0000001d06357223 */ /* 0x040fe20000010835 */
[----:B------:R-:W-:Y:S01]  /*fad0*/  FFMA.FTZ R30, R6, R31, R10 ;  /* 0x0000001f061e7223 */ /* 0x000fe2000001000a */
[----:B------:R-:W-:Y:S01]  /*fae0*/  HADD2.F32 R24, -RZ, R24.H1_H1 ;  /* 0x30000018ff187230 */ /* 0x000fe20000004100 */
[----:B------:R-:W-:Y:S01]  /*faf0*/  F2FP.F16.E4M3.UNPACK_B R51, R51.H1 ;  /* 0x00000033ff33723e */ /* 0x000fe200030006ff */
[----:B------:R-:W-:Y:S01]  /*fb00*/  HADD2.F32 R29, -RZ, R28.H0_H0 ;  /* 0x2000001cff1d7230 */ /* 0x000fe20000004100 */
[----:B------:R-:W-:Y:S01]  /*fb10*/  F2FP.F16.E4M3.UNPACK_B R42, R42.H1 ;  /* 0x0000002aff2a723e */ /* 0x000fe200030006ff */
[----:B------:R-:W-:-:S02]  /*fb20*/  HADD2.F32 R10, -RZ, R26.H0_H0 ;  /* 0x2000001aff0a7230 */ /* 0x000fc40000004100 */
[----:B------:R-:W-:Y:S01]  /*fb30*/  FMUL.FTZ R54, R24, R39 ;  /* 0x0000002718367220 */ /* 0x000fe20000410000 */
[----:B------:R-:W-:Y:S01]  /*fb40*/  HADD2.F32 R21, -RZ, R12.H0_H0 ;  /* 0x2000000cff157230 */ /* 0x000fe20000004100 */
[----:B------:R-:W-:Y:S01]  /*fb50*/  F2FP.F16.E4M3.UNPACK_B R9, R8 ;  /* 0x00000008ff09723e */ /* 0x000fe200020006ff */
        /* <DEDUP_REMOVED lines=20> */
[C---:B------:R-:W-:Y:S01]  /*fca0*/  FFMA.FTZ R57, R15.reuse, R12, -R24 ;  /* 0x0000000c0f397223 */ /* 0x040fe20000010818 */
        /* <DEDUP_REMOVED lines=44> */
[----:B------:R-:W-:Y:S01]  /*ff70*/  F2FP.F16.E4M3.UNPACK_B R10, R49.H1 ;  /* 0x00000031ff0a723e */ /* 0x000fe200030006ff */
        /* <DEDUP_REMOVED lines=13> */
[----:B------:R-:W-:Y:S01]  /*10050*/  F2FP.F16.E4M3.UNPACK_B R37, R37 ;  /* 0x00000025ff25723e */ /* 0x000fe200020006ff */
        /* <DEDUP_REMOVED lines=47> */
.L_x_4235:
[----:B------:R-:W-:Y:S05]  /*10350*/  BSYNC B1 ;  /* 0x0000000000017941 */ /* 0x000fea0003800000 */
.L_x_4234:
[----:B------:R-:W-:Y:S05]  /*10360*/  @P2 BRA `(.L_x_4213) ;  /* 0x0000000c00d82947 */ /* 0x000fea0003800000 */
[----:B-123-5:R-:W-:Y:S02]  /*10370*/  SHF.R.U32.HI R3, RZ, 0x8, R44 ;  /* 0x00000008ff037819 */ /* 0x02efe4000001162c */
        /* <DEDUP_REMOVED lines=8> */
[----:B------:R-:W-:Y:S02]  /*10400*/  LOP3.LUT R8, R46, 0xff, RZ, 0xc0, !PT ;  /* 0x000000ff2e087812 */ /* 0x000fe400078ec0ff */
[----:B------:R-:W-:Y:S01]  /*10410*/  LOP3.LUT R7, R7, 0xff, RZ, 0xc0, !PT ;  /* 0x000000ff07077812 */ /* 0x000fe200078ec0ff */
[----:B------:R-:W-:Y:S01]  /*10420*/  IMAD.SHL.U32 R4, R4, 0x800, RZ ;  /* 0x0000080004047824 */ /* 0x000fe200078e00ff */
[----:B------:R-:W-:Y:S02]  /*10430*/  LOP3.LUT R0, R206, 0x30, R3, 0xf8, !PT ;  /* 0x00000030ce007812 */ /* 0x000fe400078ef803 */
[----:B------:R-:W-:-:S02]  /*10440*/  PRMT R15, R7, 0x7604, R8 ;  /* 0x00007604070f7816 */ /* 0x000fc40000000008 */
[----:B------:R-:W-:Y:S02]  /*10450*/  SHF.R.U32.HI R5, RZ, 0x8, R45 ;  /* 0x00000008ff057819 */ /* 0x000fe4000001162d */
[----:B------:R-:W-:Y:S02]  /*10460*/  SHF.R.U32.HI R7, RZ, 0x8, R32 ;  /* 0x00000008ff077819 */ /* 0x000fe40000011620 */
[----:B------:R-:W-:Y:S02]  /*10470*/  LOP3.LUT R0, R0, R207, RZ, 0x3c, !PT ;  /* 0x000000cf00007212 */ /* 0x000fe400078e3cff */
[----:B------:R-:W-:Y:S02]  /*10480*/  LOP3.LUT R3, R4, 0xffffe000, RZ, 0xc0, !PT ;  /* 0xffffe00004037812 */ /* 0x000fe400078ec0ff */
[----:B------:R-:W-:Y:S02]  /*10490*/  LOP3.LUT R6, R45, 0xff, RZ, 0xc0, !PT ;  /* 0x000000ff2d067812 */ /* 0x000fe400078ec0ff */
[----:B------:R-:W-:-:S02]  /*104a0*/  LOP3.LUT R5, R5, 0xff, RZ, 0xc0, !PT ;  /* 0x000000ff05057812 */ /* 0x000fc400078ec0ff */
[----:B------:R-:W-:Y:S02]  /*104b0*/  LOP3.LUT R8, R32, 0xff, RZ, 0xc0, !PT ;  /* 0x000000ff20087812 */ /* 0x000fe400078ec0ff */
[----:B------:R-:W-:Y:S02]  /*104c0*/  LOP3.LUT R7, R7, 0xff, RZ, 0xc0, !PT ;  /* 0x000000ff07077812 */ /* 0x000fe400078ec0ff */
[----:B------:R-:W-:Y:S02]  /*104d0*/  IADD3 R3, R0, R212, R3 ;  /* 0x000000d400037210 */ /* 0x000fe40007ffe003 */
[----:B------:R-:W-:Y:S02]  /*104e0*/  PRMT R12, R5, 0x7604, R6 ;  /* 0x00007604050c7816 */ /* 0x000fe40000000006 */
[----:B------:R-:W-:Y:S01]  /*104f0*/  PRMT R25, R7, 0x7604, R8 ;  /* 0x0000760407197816 */ /* 0x000fe20000000008 */
[----:B------:R-:W-:Y:S01]  /*10500*/  IMAD.IADD R0, R16, 0x1, R3 ;  /* 0x0000000110007824 */ /* 0x000fe200078e0203 */
[----:B------:R-:W-:-:S02]  /*10510*/  SHF.R.U32.HI R5, RZ, 0x8, R47 ;  /* 0x00000008ff057819 */ /* 0x000fc4000001162f */
[----:B------:R-:W-:Y:S02]  /*10520*/  SHF.R.U32.HI R8, RZ, 0x8, R33 ;  /* 0x00000008ff087819 */ /* 0x000fe40000011621 */
[----:B------:R-:W-:Y:S02]  /*10530*/  LOP3.LUT R6, R47, 0xff, RZ, 0xc0, !PT ;  /* 0x000000ff2f067812 */ /* 0x000fe400078ec0ff */
[----:B------:R-:W-:Y:S02]  /*10540*/  LOP3.LUT R5, R5, 0xff, RZ, 0xc0, !PT ;  /* 0x000000ff05057812 */ /* 0x000fe400078ec0ff */
[----:B------:R-:W-:Y:S02]  /*10550*/  LOP3.LUT R3, R8, 0xff, RZ, 0xc0, !PT ;  /* 0x000000ff08037812 */ /* 0x000fe400078ec0ff */
[----:B------:R-:W1:Y:S01]  /*10560*/  LDS.128 R8, [R0+0x18400] ;  /* 0x0184000000087984 */ /* 0x000e620000000c00 */
[----:B------:R-:W-:Y:S02]  /*10570*/  PRMT R14, R5, 0x7604, R6 ;  /* 0x00007604050e7816 */ /* 0x000fe40000000006 */
[----:B------:R-:W-:Y:S01]  /*10580*/  SHF.R.U32.HI R26, RZ, 0x8, R35 ;  /* 0x00000008ff1a7819 */ /* 0x000fe20000011623 */
[----:B------:R-:W2:Y:S01]  /*10590*/  LDS.128 R4, [R227+0x18400] ;  /* 0x01840000e3047984 */ /* 0x000ea20000000c00 */
[----:B------:R-:W-:-:S02]  /*105a0*/  LOP3.LUT R20, R33, 0xff, RZ, 0xc0, !PT ;  /* 0x000000ff21147812 */ /* 0x000fc400078ec0ff */
[----:B------:R-:W-:Y:S02]  /*105b0*/  LOP3.LUT R27, R35, 0xff, RZ, 0xc0, !PT ;  /* 0x000000ff231b7812 */ /* 0x000fe400078ec0ff */
[----:B------:R-:W-:Y:S02]  /*105c0*/  LOP3.LUT R26, R26, 0xff, RZ, 0xc0, !PT ;  /* 0x000000ff1a1a7812 */ /* 0x000fe400078ec0ff */
[----:B------:R-:W-:Y:S02]  /*105d0*/  PRMT R20, R3, 0x7604, R20 ;  /* 0x0000760403147816 */ /* 0x000fe40000000014 */
[----:B------:R-:W-:Y:S02]  /*105e0*/  SHF.R.U32.HI R3, RZ, 0x10, R45 ;  /* 0x00000010ff037819 */ /* 0x000fe4000001162d */
[----:B------:R-:W-:Y:S02]  /*105f0*/  PRMT R26, R26, 0x7604, R27 ;  /* 0x000076041a1a7816 */ /* 0x000fe4000000001b */
[----:B------:R-:W-:Y:S01]  /*10600*/  SHF.R.U32.HI R27, RZ, 0x10, R33 ;  /* 0x00000010ff1b7819 */ /* 0x000fe20000011621 */
[----:B------:R-:W-:Y:S01]  /*10610*/  IMAD.U32 R3, R3, 0x10000, RZ ;  /* 0x0001000003037824 */ /* 0x000fe200078e00ff */
[----:B------:R-:W-:-:S02]  /*10620*/  SHF.R.U32.HI R21, RZ, 0x8, R34 ;  /* 0x00000008ff157819 */ /* 0x000fc40000011622 */
[----:B------:R-:W-:Y:S01]  /*10630*/  LOP3.LUT R24, R34, 0xff, RZ, 0xc0, !PT ;  /* 0x000000ff22187812 */ /* 0x000fe200078ec0ff */
[----:B------:R-:W-:Y:S01]  /*10640*/  IMAD.U32 R27, R27, 0x10000, RZ ;  /* 0x000100001b1b7824 */ /* 0x000fe200078e00ff */
[----:B------:R-:W-:Y:S02]  /*10650*/  LOP3.LUT R21, R21, 0xff, RZ, 0xc0, !PT ;  /* 0x000000ff15157812 */ /* 0x000fe400078ec0ff */
[----:B------:R-:W-:Y:S02]  /*10660*/  SHF.R.U32.HI R37, RZ, 0x10, R35 ;  /* 0x00000010ff257819 */ /* 0x000fe40000011623 */
[----:B------:R-:W-:Y:S02]  /*10670*/  LOP3.LUT R13, R13, 0xff0000, R44, 0xf8, !PT ;  /* 0x00ff00000d0d7812 */ /* 0x000fe400078ef82c */
[----:B------:R-:W-:Y:S01]  /*10680*/  PRMT R31, R21, 0x7604, R24 ;  /* 0x00007604151f7816 */ /* 0x000fe20000000018 */
[----:B------:R-:W-:Y:S01]  /*10690*/  IMAD.U32 R37, R37, 0x10000, RZ ;  /* 0x0001000025257824 */ /* 0x000fe200078e00ff */
[----:B------:R-:W-:-:S02]  /*106a0*/  LOP3.LUT R3, R12, 0xff0000, R3, 0xf8, !PT ;  /* 0x00ff00000c037812 */ /* 0x000fc400078ef803 */
[----:B------:R-:W-:Y:S02]  /*106b0*/  LOP3.LUT R29, R20, 0xff0000, R27, 0xf8, !PT ;  /* 0x00ff0000141d7812 */ /* 0x000fe400078ef81b */
[----:B------:R-:W-:Y:S02]  /*106c0*/  LOP3.LUT R27, R13, 0xff000000, R44, 0xf8, !PT ;  /* 0xff0000000d1b7812 */ /* 0x000fe400078ef82c */
[----:B------:R-:W-:Y:S02]  /*106d0*/  SHF.R.U32.HI R21, RZ, 0x10, R47 ;  /* 0x00000010ff157819 */ /* 0x000fe4000001162f */
[----:B------:R-:W-:Y:S02]  /*106e0*/  LOP3.LUT R44, R3, 0xff000000, R45, 0xf8, !PT ;  /* 0xff000000032c7812 */ /* 0x000fe400078ef82d */
[----:B------:R-:W-:Y:S01]  /*106f0*/  LOP3.LUT R31, R31, 0xff0000, R34, 0xf8, !PT ;  /* 0x00ff00001f1f7812 */ /* 0x000fe200078ef822 */
[----:B------:R-:W-:Y:S01]  /*10700*/  IMAD.U32 R21, R21, 0x10000, RZ ;  /* 0x0001000015157824 */ /* 0x000fe200078e00ff */
[----:B------:R-:W-:-:S02]  /*10710*/  LOP3.LUT R33, R29, 0xff000000, R33, 0xf8, !PT ;  /* 0xff0000001d217812 */ /* 0x000fc400078ef821 */
[----:B------:R-:W-:Y:S02]  /*10720*/  LOP3.LUT R34, R31, 0xff000000, R34, 0xf8, !PT ;  /* 0xff0000001f227812 */ /* 0x000fe400078ef822 */
[----:B------:R-:W-:Y:S02]  /*10730*/  F2FP.F16.E4M3.UNPACK_B R28, R44 ;  /* 0x0000002cff1c723e */ /* 0x000fe400020006ff */
[----:B-1----:R-:W-:Y:S02]  /*10740*/  F2FP.F16.E4M3.UNPACK_B R20, R9 ;  /* 0x00000009ff14723e */ /* 0x002fe400020006ff */
[----:B------:R-:W-:Y:S01]  /*10750*/  LOP3.LUT R37, R26, 0xff0000, R37, 0xf8, !PT ;  /* 0x00ff00001a257812 */ /* 0x000fe200078ef825 */
[----:B------:R-:W-:Y:S01]  /*10760*/  HADD2.F32 R29, -RZ, R28.H0_H0 ;  /* 0x2000001cff1d7230 */ /* 0x000fe20000004100 */
[----:B------:R-:W-:Y:S01]  /*10770*/  F2FP.F16.E4M3.UNPACK_B R31, R33 ;  /* 0x00000021ff1f723e */ /* 0x000fe200020006ff */
[--C-:B------:R-:W-:Y:S01]  /*10780*/  HADD2.F32 R24, -RZ, R20.reuse.H0_H0 ;  /* 0x20000014ff187230 */ /* 0x100fe20000004100 */
[----:B------:R-:W-:Y:S01]  /*10790*/  LOP3.LUT R15, R15, 0xff0000, R46, 0xf8, !PT ;  /* 0x00ff00000f0f7812 */ /* 0x000fe200078ef82e */
[----:B------:R-:W-:Y:S01]  /*107a0*/  HADD2.F32 R20, -RZ, R20.H1_H1 ;  /* 0x30000014ff147230 */ /* 0x000fe20000004100 */
[----:B--2---:R-:W-:-:S02]  /*107b0*/  F2FP.F16.E4M3.UNPACK_B R12, R5 ;  /* 0x00000005ff0c723e */ /* 0x004fc400020006ff */
[----:B------:R-:W-:Y:S01]  /*107c0*/  LOP3.LUT R36, R37, 0xff000000, R35, 0xf8, !PT ;  /* 0xff00000025247812 */ /* 0x000fe200078ef823 */
[----:B------:R-:W-:Y:S01]  /*107d0*/  HADD2.F32 R35, -RZ, R31.H0_H0 ;  /* 0x2000001fff237230 */ /* 0x000fe20000004100 */
[----:B------:R-:W-:Y:S01]  /*107e0*/  LOP3.LUT R21, R14, 0xff0000, R21, 0xf8, !PT ;  /* 0x00ff00000e157812 */ /* 0x000fe200078ef815 */
[C---:B------:R-:W-:Y:S01]  /*107f0*/  FMUL.FTZ R40, R24.reuse, R29 ;  /* 0x0000001d18287220 */ /* 0x040fe20000410000 */
[----:B------:R-:W-:Y:S02]  /*10800*/  LOP3.LUT R30, R15, 0xff000000, R46, 0xf8, !PT ;  /* 0xff0000000f1e7812 */ /* 0x000fe400078ef82e */
[----:B------:R-:W-:Y:S01]  /*10810*/  F2FP.F16.E4M3.UNPACK_B R14, R7 ;  /* 0x00000007ff0e723e */ /* 0x000fe200020006ff */
[----:B------:R-:W-:Y:S01]  /*10820*/  FMUL.FTZ R37, R24, R35 ;  /* 0x0000002318257220 */ /* 0x000fe20000410000 */
[----:B------:R-:W-:Y:S02]  /*10830*/  F2FP.F16.E4M3.UNPACK_B R15, R7.H1 ;  /* 0x00000007ff0f723e */ /* 0x000fe400030006ff */
[----:B------:R-:W-:-:S02]  /*10840*/  F2FP.F16.E4M3.UNPACK_B R7, R6 ;  /* 0x00000006ff07723e */ /* 0x000fc400020006ff */
[----:B------:R-:W-:Y:S01]  /*10850*/  F2FP.F16.E4M3.UNPACK_B R13, R6.H1 ;  /* 0x00000006ff0d723e */ /* 0x000fe200030006ff */
[--C-:B------:R-:W-:Y:S01]  /*10860*/  HADD2.F32 R6, -RZ, R12.reuse.H0_H0 ;  /* 0x2000000cff067230 */ /* 0x100fe20000004100 */
[----:B------:R-:W-:Y:S01]  /*10870*/  LOP3.LUT R25, R25, 0xff0000, R32, 0xf8, !PT ;  /* 0x00ff000019197812 */ /* 0x000fe200078ef820 */
[----:B------:R-:W-:Y:S01]  /*10880*/  HADD2.F32 R12, -RZ, R12.H1_H1 ;  /* 0x3000000cff0c7230 */ /* 0x000fe20000004100 */
[----:B------:R-:W-:Y:S02]  /*10890*/  LOP3.LUT R46, R21, 0xff000000, R47, 0xf8, !PT ;  /* 0xff000000152e7812 */ /* 0x000fe400078ef82f */
[----:B------:R-:W-:Y:S01]  /*108a0*/  F2FP.F16.E4M3.UNPACK_B R21, R9.H1 ;  /* 0x00000009ff15723e */ /* 0x000fe200030006ff */
[C---:B------:R-:W-:Y:S01]  /*108b0*/  FFMA.FTZ R40, R6.reuse, R35, R40 ;  /* 0x0000002306287223 */ /* 0x040fe20000010028 */
[----:B------:R-:W-:Y:S01]  /*108c0*/  F2FP.F16.E4M3.UNPACK_B R33, R33.H1 ;  /* 0x00000021ff21723e */ /* 0x000fe200030006ff */
[----:B------:R-:W-:Y:S01]  /*108d0*/  FFMA.FTZ R38, R6, R29, -R37 ;  /* 0x0000001d06267223 */ /* 0x000fe20000010825 */
[----:B------:R-:W-:Y:S01]  /*108e0*/  HADD2.F32 R35, -RZ, R31.H1_H1 ;  /* 0x3000001fff237230 */ /* 0x000fe20000004100 */
[----:B------:R-:W-:Y:S01]  /*108f0*/  F2FP.F16.E4M3.UNPACK_B R44, R44.H1 ;  /* 0x0000002cff2c723e */ /* 0x000fe200030006ff */
[----:B------:R-:W-:Y:S01]  /*10900*/  HADD2.F32 R29, -RZ, R28.H1_H1 ;  /* 0x3000001cff1d7230 */ /* 0x000fe20000004100 */
[----:B------:R-:W-:Y:S01]  /*10910*/  LOP3.LUT R32, R25, 0xff000000, R32, 0xf8, !PT ;  /* 0xff00000019207812 */ /* 0x000fe200078ef820 */
[----:B------:R-:W-:Y:S01]  /*10920*/  HADD2.F32 R37, -RZ, R33.H0_H0 ;  /* 0x20000021ff257230 */ /* 0x000fe20000004100 */
[-C--:B------:R-:W-:Y:S01]  /*10930*/  F2FP.F16.E4M3.UNPACK_B R25, R11.reuse ;  /* 0x0000000bff19723e */ /* 0x080fe200020006ff */
[----:B------:R-:W-:Y:S01]  /*10940*/  HADD2.F32 R31, -RZ, R44.H0_H0 ;  /* 0x2000002cff1f7230 */ /* 0x000fe20000004100 */
[----:B------:R-:W-:Y:S01]  /*10950*/  F2FP.F16.E4M3.UNPACK_B R26, R11.H1 ;  /* 0x0000000bff1a723e */ /* 0x000fe200030006ff */
[C---:B------:R-:W-:Y:S01]  /*10960*/  FMUL.FTZ R39, R20.reuse, R35 ;  /* 0x0000002314277220 */ /* 0x040fe20000410000 */
[-C--:B------:R-:W-:Y:S01]  /*10970*/  F2FP.F16.E4M3.UNPACK_B R11, R10.reuse ;  /* 0x0000000aff0b723e */ /* 0x080fe200020006ff */
[----:B------:R-:W-:Y:S01]  /*10980*/  FMUL.FTZ R20, R20, R29 ;  /* 0x0000001d14147220 */ /* 0x000fe20000410000 */
[----:B------:R-:W-:Y:S01]  /*10990*/  F2FP.F16.E4M3.UNPACK_B R24, R10.H1 ;  /* 0x0000000aff18723e */ /* 0x000fe200030006ff */
[----:B------:R-:W-:Y:S01]  /*109a0*/  HADD2.F32 R10, -RZ, R21.H0_H0 ;  /* 0x20000015ff0a7230 */ /* 0x000fe20000004100 */
[----:B------:R-:W-:Y:S01]  /*109b0*/  F2FP.F16.E4M3.UNPACK_B R5, R5.H1 ;  /* 0x00000005ff05723e */ /* 0x000fe200030006ff */
[C---:B------:R-:W-:Y:S01]  /*109c0*/  FFMA.FTZ R39, R12.reuse, R29, -R39 ;  /* 0x0000001d0c277223 */ /* 0x040fe20000010827 */
[----:B------:R-:W-:Y:S01]  /*109d0*/  FFMA.FTZ R35, R12, R35, R20 ;  /* 0x000000230c237223 */ /* 0x000fe20000010014 */
[----:B------:R-:W-:Y:S01]  /*109e0*/  F2FP.F16.E4M3.UNPACK_B R28, R36 ;  /* 0x00000024ff1c723e */ /* 0x000fe200020006ff */
[----:B------:R-:W-:Y:S01]  /*109f0*/  FMUL.FTZ R41, R10, R37 ;  /* 0x000000250a297220 */ /* 0x000fe20000410000 */
[----:B------:R-:W-:-:S02]  /*10a00*/  HADD2.F32 R6, -RZ, R5.H0_H0 ;  /* 0x20000005ff067230 */ /* 0x000fc40000004100 */
[-C--:B------:R-:W-:Y:S01]  /*10a10*/  FMUL.FTZ R10, R10, R31.reuse ;  /* 0x0000001f0a0a7220 */ /* 0x080fe20000410000 */
[----:B------:R-:W-:Y:S01]  /*10a20*/  F2FP.F16.E4M3.UNPACK_B R12, R46 ;  /* 0x0000002eff0c723e */ /* 0x000fe200020006ff */
[----:B------:R-:W-:Y:S01]  /*10a30*/  HADD2.F32 R20, -RZ, R33.H1_H1 ;  /* 0x30000021ff147230 */ /* 0x000fe20000004100 */
[----:B------:R-:W-:Y:S01]  /*10a40*/  F2FP.F16.E4M3.UNPACK_B R36, R36.H1 ;  /* 0x00000024ff24723e */ /* 0x000fe200030006ff */
[C---:B------:R-:W-:Y:S01]  /*10a50*/  FFMA.FTZ R41, R6.reuse, R31, -R41 ;  /* 0x0000001f06297223 */ /* 0x040fe20000010829 */
[----:B------:R-:W-:Y:S01]  /*10a60*/  FFMA.FTZ R37, R6, R37, R10 ;  /* 0x0000002506257223 */ /* 0x000fe2000001000a */
        /* <DEDUP_REMOVED lines=134> */
.L_x_4213:
[----:B------:R-:W-:Y:S05]  /*112d0*/  BSYNC B0 ;  /* 0x0000000000007941 */ /* 0x000fea0003800000 */
.L_x_4203:
        /* <DEDUP_REMOVED lines=8> */
.L_x_4201:
[----:B-12-4-:R-:W-:-:S05]  /*11360*/  IMAD.U32 R0, RZ, RZ, UR42 ;  /* 0x0000002aff007e24 */ /* 0x016fca000f8e00ff */
[----:B------:R-:W-:-:S13]  /*11370*/  ISETP.NE.AND P0, PT, R0, 0x3, PT ;  /* 0x000000030000780c */ /* 0x000fda0003f05270 */
[----:B------:R-:W-:Y:S05]  /*11380*/  @!P0 BRA `(.L_x_4236) ;  /* 0x0000000000048947 */ /* 0x000fea0003800000 */
[----:B------:R-:W-:Y:S01]  /*11390*/  BPT.TRAP 0x1 ;  /* 0x000000040000795c */ /* 0x000fe20000300000 */
.L_x_4236:
[----:B---3--:R-:W-:Y:S01]  /*113a0*/  IMAD R3, R19, 0x8, R16 ;  /* 0x0000000813037824 */ /* 0x008fe200078e0210 */
[----:B------:R-:W-:-:S04]  /*113b0*/  SHF.L.U32 R0, R18, 0x1f, RZ ;  /* 0x0000001f12007819 */ /* 0x000fc800000006ff */
[----:B------:R1:W2:Y:S01]  /*113c0*/  SYNCS.PHASECHK.TRANS64.TRYWAIT P2, [R3+URZ+0x2a830], R0 ;  /* 0x02a83000030075a7 */ /* 0x0002a2000804017f */
[----:B------:R-:W-:Y:S05]  /*113d0*/  @!P0 BRA `(.L_x_4237) ;  /* 0x0000000000048947 */ /* 0x000fea0003800000 */
[----:B------:R-:W-:Y:S01]  /*113e0*/  BPT.TRAP 0x1 ;  /* 0x000000040000795c */ /* 0x000fe20000300000 */
.L_x_4237:
[----:B------:R-:W3:Y:S02]  /*113f0*/  S2R R4, SR_TID.X ;  /* 0x0000000000047919 */ /* 0x000ee40000002100 */
[----:B---3--:R-:W-:-:S04]  /*11400*/  LOP3.LUT R4, R4, 0x7f, RZ, 0xc0, !PT ;  /* 0x0000007f04047812 */ /* 0x008fc800078ec0ff */
[----:B------:R-:W-:Y:S01]  /*11410*/  ISETP.NE.AND P1, PT, R4, RZ, PT ;  /* 0x000000ff0400720c */ /* 0x000fe20003f25270 */
[----:B--2---:R-:W-:-:S12]  /*11420*/  @P2 BRA `(.L_x_4238) ;  /* 0x0000000000082947 */ /* 0x004fd80003800000 */
[----:B------:R-:W2:Y:S02]  /*11430*/  SYNCS.PHASECHK.TRANS64.TRYWAIT P2, [R3+URZ+0x2a830], R0 ;  /* 0x02a83000030075a7 */ /* 0x000ea4000804017f */
[----:B--2---:R-:W-:Y:S05]  /*11440*/  @!P2 BRA `(.L_x_4239) ;  /* 0x000001940064a947 */ /* 0x004fea0003800000 */
.L_x_4238:
[----:B------:R-:W-:Y:S05]  /*11450*/  WARPSYNC.ALL ;  /* 0x0000000000007948 */ /* 0x000fea0003800000 */
[----:B-12---:R-:W-:Y:S01]  /*11460*/  VIADD R0, R16, 0x1e400 ;  /* 0x0001e40010007836 */ /* 0x006fe20000000000 */
[----:B------:R-:W-:Y:S01]  /*11470*/  R2UR UR8, R48 ;  /* 0x00000000300872ca */ /* 0x000fe200000e0000 */
[----:B------:R-:W-:Y:S01]  /*11480*/  IMAD.MOV.U32 R5, RZ, RZ, -0x7fffffe0 ;  /* 0x80000020ff057424 */ /* 0x000fe200078e00ff */
[----:B-----5:R-:W-:Y:S01]  /*11490*/  WARPGROUP.ARRIVE ;  /* 0x00000000000079c5 */ /* 0x020fe20000000000 */
[----:B------:R-:W-:Y:S01]  /*114a0*/  UMOV UR9, 0x80000020 ;  /* 0x8000002000097882 */ /* 0x000fe20000000000 */
[----:B------:R-:W-:Y:S01]  /*114b0*/  SHF.R.U32.HI R0, RZ, 0x4, R0 ;  /* 0x00000004ff007819 */ /* 0x000fe20000011600 */
[----:B------:R-:W-:Y:S01]  /*114c0*/  IMAD.MOV.U32 R9, RZ, RZ, -0x7fffffe0 ;  /* 0x80000020ff097424 */ /* 0x000fe200078e00ff */
[----:B------:R-:W-:Y:S01]  /*114d0*/  R2UR UR11, R5 ;  /* 0x00000000050b72ca */ /* 0x000fe200000e0000 */
[----:B------:R-:W-:Y:S01]  /*114e0*/  UMOV UR13, 0x80000020 ;  /* 0x80000020000d7882 */ /* 0x000fe20000000000 */
[----:B------:R-:W-:Y:S01]  /*114f0*/  LOP3.LUT R0, R0, 0x3fff, RZ, 0xc0, !PT ;  /* 0x00003fff00007812 */ /* 0x000fe200078ec0ff */
[----:B------:R-:W-:Y:S01]  /*11500*/  UMOV UR17, 0x80000020 ;  /* 0x8000002000117882 */ /* 0x000fe20000000000 */
[----:B------:R-:W-:Y:S01]  /*11510*/  R2UR UR15, R9 ;  /* 0x00000000090f72ca */ /* 0x000fe200000e0000 */
[----:B------:R-:W-:Y:S01]  /*11520*/  IMAD.MOV.U32 R9, RZ, RZ, -0x7fffffe0 ;  /* 0x80000020ff097424 */ /* 0x000fe200078e00ff */
[----:B------:R-:W-:Y:S01]  /*11530*/  LOP3.LUT R6, R0, 0x10000, RZ, 0xfc, !PT ;  /* 0x0001000000067812 */ /* 0x000fe200078efcff */
[----:B------:R-:W-:Y:S01]  /*11540*/  ULOP3.LUT UR8, UR8, 0x10000, URZ, 0xfc, !UPT ;  /* 0x0001000008087892 */ /* 0x000fe2000f8efc3f */
[----:B------:R-:W-:Y:S01]  /*11550*/  IMAD.MOV.U32 R5, RZ, RZ, -0x7fffffe0 ;  /* 0x80000020ff057424 */ /* 0x000fe200078e00ff */
[----:B------:R-:W-:Y:S01]  /*11560*/  UMOV UR21, 0x80000020 ;  /* 0x8000002000157882 */ /* 0x000fe20000000000 */
[----:B------:R-:W-:Y:S01]  /*11570*/  R2UR UR19, R9 ;  /* 0x00000000091372ca */ /* 0x000fe200000e0000 */
[----:B------:R-:W-:Y:S01]  /*11580*/  IMAD R4, R19, 0x600, R6 ;  /* 0x0000060013047824 */ /* 0x000fe200078e0206 */
[----:B------:R-:W-:Y:S01]  /*11590*/  UIADD3 UR12, UR8, 0x2, URZ ;  /* 0x00000002080c7890 */ /* 0x000fe2000fffe03f */
[----:B------:R-:W-:Y:S01]  /*115a0*/  IMAD.MOV.U32 R9, RZ, RZ, -0x7fffffe0 ;  /* 0x80000020ff097424 */ /* 0x000fe200078e00ff */
[----:B------:R-:W-:Y:S01]  /*115b0*/  UIADD3 UR16, UR8, 0x200, URZ ;  /* 0x0000020008107890 */ /* 0x000fe2000fffe03f */
[C---:B------:R-:W-:Y:S01]  /*115c0*/  VIADD R8, R4.reuse, 0x2 ;  /* 0x0000000204087836 */ /* 0x040fe20000000000 */
[----:B------:R-:W-:Y:S01]  /*115d0*/  R2UR UR10, R4 ;  /* 0x00000000040a72ca */ /* 0x000fe200000e0000 */
[----:B------:R-:W-:Y:S01]  /*115e0*/  UIADD3 UR20, UR8, 0x202, URZ ;  /* 0x0000020208147890 */ /* 0x000fe2000fffe03f */
[----:B------:R-:W-:Y:S01]  /*115f0*/  R2UR UR23, R9 ;  /* 0x00000000091772ca */ /* 0x000fe200000e0000 */
[----:B------:R-:W-:Y:S01]  /*11600*/  IMAD.MOV.U32 R9, RZ, RZ, -0x7fffffe0 ;  /* 0x80000020ff097424 */ /* 0x000fe200078e00ff */
[----:B------:R-:W-:Y:S01]  /*11610*/  R2UR UR14, R8 ;  /* 0x00000000080e72ca */ /* 0x000fe200000e0000 */
[----:B------:R-:W-:Y:S01]  /*11620*/  VIADD R8, R4, 0x200 ;  /* 0x0000020004087836 */ /* 0x000fe20000000000 */
[----:B------:R-:W-:Y:S01]  /*11630*/  UIADD3 UR24, UR8, 0x400, URZ ;  /* 0x0000040008187890 */ /* 0x000fe2000fffe03f */
[----:B------:R-:W-:Y:S01]  /*11640*/  R2UR UR7, R5 ;  /* 0x00000000050772ca */ /* 0x000fe200000e0000 */
[----:B------:R-:W-:Y:S01]  /*11650*/  UMOV UR25, 0x80000020 ;  /* 0x8000002000197882 */ /* 0x000fe20000000000 */
[----:B------:R-:W-:Y:S01]  /*11660*/  R2UR UR27, R9 ;  /* 0x00000000091b72ca */ /* 0x000fe200000e0000 */
[----:B------:R-:W-:Y:S01]  /*11670*/  UIADD3 UR4, UR8, 0x402, URZ ;  /* 0x0000040208047890 */ /* 0x000fe2000fffe03f */
[----:B------:R-:W-:Y:S01]  /*11680*/  R2UR UR18, R8 ;  /* 0x00000000081272ca */ /* 0x000fe200000e0000 */
[----:B------:R-:W-:Y:S01]  /*11690*/  VIADD R8, R4, 0x202 ;  /* 0x0000020204087836 */ /* 0x000fe20000000000 */
[----:B------:R-:W-:Y:S01]  /*116a0*/  QGMMA.64x128x32.F32.E4M3.E4M3 R24, gdesc[UR8], RZ, !UPT, gsb0 ;  /* 0x01e00000081879f3 */ /* 0x000fe2000c0008ff */
[----:B------:R-:W-:Y:S01]  /*116b0*/  UMOV UR5, 0x80000020 ;  /* 0x8000002000057882 */ /* 0x000fe20000000000 */
[----:B------:R-:W-:Y:S01]  /*116c0*/  @!P1 VIADD R3, R3, 0x2a840 ;  /* 0x0002a84003039836 */ /* 0x000fe20000000000 */
[----:B------:R-:W-:Y:S01]  /*116d0*/  ULDC UR44, c[0x0][0x9dc] ;  /* 0x00027700002c7ab9 */ /* 0x000fe20000000800 */
[----:B------:R-:W-:Y:S01]  /*116e0*/  R2UR UR22, R8 ;  /* 0x00000000081672ca */ /* 0x000fe200000e0000 */
[C---:B------:R-:W-:Y:S01]  /*116f0*/  VIADD R8, R4.reuse, 0x400 ;  /* 0x0000040004087836 */ /* 0x040fe20000000000 */
[----:B------:R-:W-:Y:S01]  /*11700*/  ULOP3.LUT UR44, URZ, UR44, URZ, 0x33, !UPT ;  /* 0x0000002c3f2c7292 */ /* 0x000fe2000f8e333f */
[----:B------:R-:W-:Y:S01]  /*11710*/  VIADD R4, R4, 0x402 ;  /* 0x0000040204047836 */ /* 0x000fe20000000000 */
[----:B------:R-:W-:-:S02]  /*11720*/  @!P1 PRMT R3, RZ, 0x654, R3 ;  /* 0x00000654ff039816 */ /* 0x000fc40000000003 */
[----:B------:R-:W-:Y:S02]  /*11730*/  R2UR UR26, R8 ;  /* 0x00000000081a72ca */ /* 0x000fe400000e0000 */
[----:B------:R-:W-:Y:S01]  /*11740*/  R2UR UR6, R4 ;  /* 0x00000000040672ca */ /* 0x000fe200000e0000 */
[----:B------:R-:W1:Y:S02]  /*11750*/  LDC.64 R8, c[0x0][0x9e0] ;  /* 0x00027800ff087b82 */ /* 0x000e640000000a00 */
[----:B-1----:R-:W-:Y:S01]  /*11760*/  ISETP.GE.AND P2, PT, R9, 0x1, PT ;  /* 0x000000010900780c */ /* 0x002fe20003f46270 */
        /* <DEDUP_REMOVED lines=27> */
[----:B------:R-:W-:-:S02]  /*11920*/  IMAD R102, R91, R34, 0x80 ;  /* 0x000000805b667424 */ /* 0x000fc400078e0222 */
        /* <DEDUP_REMOVED lines=25> */
[C---:B------:R-:W-:Y:S01]  /*11ac0*/  FMUL.FTZ R51, R2.reuse, R62 ;  /* 0x0000003e02337220 */ /* 0x040fe20000410000 */
[----:B-1----:R-:W-:Y:S01]  /*11ad0*/  FMUL.FTZ R52, R2, R63 ;  /* 0x0000003f02347220 */ /* 0x002fe20000410000 */
[----:B------:R-:W-:-:S02]  /*11ae0*/  IMAD.IADD R39, R201, 0x1, R102 ;  /* 0x00000001c9277824 */ /* 0x000fc400078e0266 */
[C---:B------:R-:W-:Y:S01]  /*11af0*/  FMUL.FTZ R25, R2.reuse, R25 ;  /* 0x0000001902197220 */ /* 0x040fe20000410000 */
[C---:B------:R-:W-:Y:S01]  /*11b00*/  FMUL.FTZ R13, R2.reuse, R38 ;  /* 0x00000026020d7220 */ /* 0x040fe20000410000 */
[C---:B------:R-:W-:Y:S01]  /*11b10*/  FMUL.FTZ R42, R2.reuse, R45 ;  /* 0x0000002d022a7220 */ /* 0x040fe20000410000 */
[----:B------:R1:W0:Y:S01]  /*11b20*/  MUFU.TANH R55, R56 ;  /* 0x0000003800377308 */ /* 0x0002220000002400 */
[C---:B------:R-:W-:Y:S01]  /*11b30*/  FMUL.FTZ R26, R2.reuse, R50 ;  /* 0x00000032021a7220 */ /* 0x040fe20000410000 */
[C---:B------:R-:W-:Y:S01]  /*11b40*/  FMUL.FTZ R49, R2.reuse, R59 ;  /* 0x0000003b02317220 */ /* 0x040fe20000410000 */
[C---:B---3--:R-:W-:Y:S01]  /*11b50*/  FMUL.FTZ R53, R2.reuse, R66 ;  /* 0x0000004202357220 */ /* 0x048fe20000410000 */
[C---:B------:R-:W-:Y:S01]  /*11b60*/  FMUL.FTZ R54, R2.reuse, R67 ;  /* 0x0000004302367220 */ /* 0x040fe20000410000 */
[C---:B------:R-:W-:Y:S01]  /*11b70*/  FMUL.FTZ R69, R2.reuse, R69 ;  /* 0x0000004502457220 */ /* 0x040fe20000410000 */
[C---:B------:R-:W-:Y:S01]  /*11b80*/  FMUL.FTZ R58, R2.reuse, R74 ;  /* 0x0000004a023a7220 */ /* 0x040fe20000410000 */
[C---:B------:R-:W-:Y:S01]  /*11b90*/  FMUL.FTZ R62, R2.reuse, R78 ;  /* 0x0000004e023e7220 */ /* 0x040fe20000410000 */
[----:B------:R3:W0:Y:S01]  /*11ba0*/  MUFU.TANH R92, R57 ;  /* 0x00000039005c7308 */ /* 0x0006220000002400 */
[C---:B-1----:R-:W-:Y:S01]  /*11bb0*/  FMUL.FTZ R56, R2.reuse, R70 ;  /* 0x0000004602387220 */ /* 0x042fe20000410000 */
[C---:B------:R-:W-:Y:S01]  /*11bc0*/  FMUL.FTZ R63, R2.reuse, R79 ;  /* 0x0000004f023f7220 */ /* 0x040fe20000410000 */
[C---:B------:R-:W-:Y:S01]  /*11bd0*/  FMUL.FTZ R80, R2.reuse, R80 ;  /* 0x0000005002507220 */ /* 0x040fe20000410000 */
[C---:B------:R-:W-:Y:S01]  /*11be0*/  FMUL.FTZ R81, R2.reuse, R81 ;  /* 0x0000005102517220 */ /* 0x040fe20000410000 */
[C---:B------:R-:W-:Y:S01]  /*11bf0*/  FMUL.FTZ R32, R2.reuse, R83 ;  /* 0x0000005302207220 */ /* 0x040fe20000410000 */
[C---:B------:R-:W-:Y:S01]  /*11c00*/  FMUL.FTZ R84, R2.reuse, R84 ;  /* 0x0000005402547220 */ /* 0x040fe20000410000 */
[C---:B------:R-:W-:Y:S01]  /*11c10*/  FMUL.FTZ R85, R2.reuse, R85 ;  /* 0x0000005502557220 */ /* 0x040fe20000410000 */
[----:B------:R1:W0:Y:S01]  /*11c20*/  MUFU.TANH R94, R61 ;  /* 0x0000003d005e7308 */ /* 0x0002220000002400 */
[C---:B---3--:R-:W-:Y:S01]  /*11c30*/  FMUL.FTZ R57, R2.reuse, R71 ;  /* 0x0000004702397220 */ /* 0x048fe20000410000 */
[C---:B------:R-:W-:Y:S01]  /*11c40*/  FMUL.FTZ R33, R2.reuse, R86 ;  /* 0x0000005602217220 */ /* 0x040fe20000410000 */
[C---:B------:R-:W-:Y:S01]  /*11c50*/  FMUL.FTZ R34, R2.reuse, R87 ;  /* 0x0000005702227220 */ /* 0x040fe20000410000 */
        /* <DEDUP_REMOVED lines=8> */
[----:B------:R-:W-:Y:S01]  /*11ce0*/  FMUL.FTZ R77, R2, R77 ;  /* 0x0000004d024d7220 */ /* 0x000fe20000410000 */
[----:B------:R1:W-:Y:S01]  /*11cf0*/  @!P1 SYNCS.ARRIVE.TRANS64.RED.A1T0 RZ, [R3+URZ], RZ ;  /* 0x000000ff03ff99a7 */ /* 0x0003e2000810043f */
[----:B------:R-:W-:-:S02]  /*11d00*/  IMAD R79, R200, -0x2, R39 ;  /* 0xfffffffec84f7824 */ /* 0x000fc400078e0227 */
[----:B------:R-:W0:Y:S01]  /*11d10*/  MUFU.TANH R5, R5 ;  /* 0x0000000500057308 */ /* 0x000e220000002400 */
[----:B---3--:R-:W-:Y:S01]  /*11d20*/  FMUL.FTZ R65, R2, R82 ;  /* 0x0000005202417220 */ /* 0x008fe20000410000 */
[----:B------:R-:W-:Y:S02]  /*11d30*/  LEA R82, R91, 0xffffff80, 0x7 ;  /* 0xffffff805b527811 */ /* 0x000fe400078e38ff */
[----:B-1----:R-:W-:-:S04]  /*11d40*/  IADD3 R3, -R202, 0x1, R39 ;  /* 0x00000001ca037810 */ /* 0x002fc80007ffe127 */
[----:B------:R-:W1:Y:S01]  /*11d50*/  MUFU.TANH R25, R25 ;  /* 0x0000001900197308 */ /* 0x000e620000002400 */
[----:B------:R-:W-:Y:S02]  /*11d60*/  IMAD R45, R200, -0x2, R3 ;  /* 0xfffffffec82d7824 */ /* 0x000fe400078e0203 */
[----:B------:R-:W-:Y:S02]  /*11d70*/  IMAD R3, R209, 0x80, R230 ;  /* 0x00000080d1037824 */ /* 0x000fe400078e02e6 */
[----:B------:R-:W-:-:S03]  /*11d80*/  IMAD.IADD R86, R45, 0x1, R8 ;  /* 0x000000012d567824 */ /* 0x000fc600078e0208 */
[----:B------:R-:W3:Y:S01]  /*11d90*/  MUFU.TANH R0, R0 ;  /* 0x0000000000007308 */ /* 0x000ee20000002400 */
[----:B------:R-:W-:Y:S01]  /*11da0*/  VIADD R104, R45, UR44 ;  /* 0x0000002c2d687c36 */ /* 0x000fe20008000000 */
[----:B------:R-:W-:-:S03]  /*11db0*/  VIADDMNMX R50, R3, R86, R79, PT ;  /* 0x0000005603327246 */ /* 0x000fc6000380014f */
        /* <DEDUP_REMOVED lines=39> */
[----:B------:R-:W0:Y:S08]  /*12030*/  MUFU.TANH R57, R57 ;  /* 0x0000003900397308 */ /* 0x000e300000002400 */
[----:B------:R0:W0:Y:S08]  /*12040*/  MUFU.TANH R71, R72 ;  /* 0x0000004800477308 */ /* 0x0000300000002400 */
[----:B------:R0:W0:Y:S08]  /*12050*/  MUFU.TANH R98, R73 ;  /* 0x0000004900627308 */ /* 0x0000300000002400 */
[----:B------:R-:W0:Y:S08]  /*12060*/  MUFU.TANH R58, R58 ;  /* 0x0000003a003a7308 */ /* 0x000e300000002400 */
[----:B------:R-:W0:Y:S08]  /*12070*/  MUFU.TANH R61, R61 ;  /* 0x0000003d003d7308 */ /* 0x000e300000002400 */
[----:B------:R0:W0:Y:S08]  /*12080*/  MUFU.TANH R99, R76 ;  /* 0x0000004c00637308 */ /* 0x0000300000002400 */
[----:B------:R0:W0:Y:S08]  /*12090*/  MUFU.TANH R100, R77 ;  /* 0x0000004d00647308 */ /* 0x0000300000002400 */
        /* <DEDUP_REMOVED lines=10> */
[----:B-1234-:R-:W-:Y:S05]  /*12140*/  @!P2 BRA `(.L_x_4240) ;  /* 0x000000000050a947 */ /* 0x01efea0003800000 */
        /* <DEDUP_REMOVED lines=11> */
.L_x_4242:
[----:B------:R-:W-:-:S13]  /*12200*/  ISETP.NE.AND P3, PT, R9, 0x1, PT ;  /* 0x000000010900780c */ /* 0x000fda0003f65270 */
[----:B------:R-:W1:Y:S02]  /*12210*/  @P3 LDC.64 R38, c[0x0][0x9e8] ;  /* 0x00027a00ff263b82 */ /* 0x000e640000000a00 */
[----:B-1----:R-:W-:-:S05]  /*12220*/  @P3 IMAD.HI.U32 R38, R45, R38, RZ ;  /* 0x000000262d263227 */ /* 0x002fca00078e00ff */
[----:B------:R-:W-:-:S07]  /*12230*/  @P3 SHF.R.U32.HI R45, RZ, R39, R38 ;  /* 0x00000027ff2d3219 */ /* 0x000fce0000011626 */
.L_x_4243:
[----:B------:R-:W-:Y:S05]  /*12240*/  BSYNC B0 ;  /* 0x0000000000007941 */ /* 0x000fea0003800000 */
.L_x_4241:
[----:B------:R-:W-:-:S04]  /*12250*/  IMAD R45, R45, R9, -R82 ;  /* 0x000000092d2d7224 */ /* 0x000fc800078e0a52 */
[----:B------:R-:W-:-:S05]  /*12260*/  IMAD R38, R200, -0x2, R45 ;  /* 0xfffffffec8267824 */ /* 0x000fca00078e022d */
[----:B------:R-:W-:Y:S02]  /*12270*/  VIMNMX R59, R59, R38, !PT ;  /* 0x000000263b3b7248 */ /* 0x000fe40007fe0100 */
[----:B------:R-:W-:-:S07]  /*12280*/  VIADDMNMX R50, R38, R9, R50, PT ;  /* 0x0000000926327246 */ /* 0x000fce0003800132 */
.L_x_4240:
[C---:B------:R-:W-:Y:S02]  /*12290*/  ISETP.GE.AND P3, PT, R102.reuse, 0x2, PT ;  /* 0x000000026600780c */ /* 0x040fe40003f66270 */
[----:B------:R-:W-:Y:S02]  /*122a0*/  ISETP.GE.AND P5, PT, R102, 0x9, PT ;  /* 0x000000096600780c */ /* 0x000fe40003fa6270 */
[----:B------:R-:W-:Y:S02]  /*122b0*/  ISETP.GT.AND P4, PT, R59, 0x1, !P3 ;  /* 0x000000013b00780c */ /* 0x000fe40005f84270 */
[----:B------:R-:W-:Y:S02]  /*122c0*/  P2R R83, PR, RZ, 0x20 ;  /* 0x00000020ff537803 */ /* 0x000fe40000000000 */
[----:B------:R-:W-:-:S04]  /*122d0*/  ISETP.LT.OR P4, PT, R50, 0x2, P4 ;  /* 0x000000023200780c */ /* 0x000fc80002781670 */
[----:B0-----:R-:W-:Y:S02]  /*122e0*/  FSEL R68, R25, -INF , !P4 ;  /* 0xff80000019447808 */ /* 0x001fe40006000000 */
[----:B------:R-:W-:Y:S02]  /*122f0*/  ISETP.GT.AND P4, PT, R59, 0x8, !P5 ;  /* 0x000000083b00780c */ /* 0x000fe40006f84270 */
[----:B------:R-:W-:Y:S02]  /*12300*/  ISETP.GE.AND P5, PT, R102, 0xa, PT ;  /* 0x0000000a6600780c */ /* 0x000fe40003fa6270 */
[----:B------:R-:W-:Y:S02]  /*12310*/  ISETP.LT.OR P4, PT, R50, 0x9, P4 ;  /* 0x000000093200780c */ /* 0x000fe40002781670 */
[----:B------:R-:W-:Y:S02]  /*12320*/  P2R R87, PR, RZ, 0x20 ;  /* 0x00000020ff577803 */ /* 0x000fe40000000000 */
[----:B------:R-:W-:-:S02]  /*12330*/  FSEL R88, R88, -INF , !P4 ;  /* 0xff80000058587808 */ /* 0x000fc40006000000 */
[C---:B------:R-:W-:Y:S02]  /*12340*/  ISETP.GT.AND P4, PT, R59.reuse, 0x9, !P5 ;  /* 0x000000093b00780c */ /* 0x040fe40006f84270 */
[----:B------:R-:W-:Y:S02]  /*12350*/  ISETP.GE.AND P5, PT, R102, 0x11, PT ;  /* 0x000000116600780c */ /* 0x000fe40003fa6270 */
[----:B------:R-:W-:Y:S02]  /*12360*/  ISETP.LT.OR P4, PT, R50, 0xa, P4 ;  /* 0x0000000a3200780c */ /* 0x000fe40002781670 */
[----:B------:R-:W-:Y:S02]  /*12370*/  P2R R101, PR, RZ, 0x20 ;  /* 0x00000020ff657803 */ /* 0x000fe40000000000 */
[----:B------:R-:W-:Y:S02]  /*12380*/  FSEL R90, R90, -INF , !P4 ;  /* 0xff8000005a5a7808 */ /* 0x000fe40006000000 */
[----:B------:R-:W-:-:S02]  /*12390*/  ISETP.GT.AND P4, PT, R59, 0x10, !P5 ;  /* 0x000000103b00780c */ /* 0x000fc40006f84270 */
[----:B------:R-:W-:Y:S02]  /*123a0*/  ISETP.GE.AND P5, PT, R102, 0x12, PT ;  /* 0x000000126600780c */ /* 0x000fe40003fa6270 */
[----:B------:R-:W-:Y:S02]  /*123b0*/  ISETP.LT.OR P4, PT, R50, 0x11, P4 ;  /* 0x000000113200780c */ /* 0x000fe40002781670 */
[----:B------:R-:W-:Y:S02]  /*123c0*/  P2R R103, PR, RZ, 0x20 ;  /* 0x00000020ff677803 */ /* 0x000fe40000000000 */
[----:B------:R-:W-:Y:S02]  /*123d0*/  FSEL R70, R30, -INF , !P4 ;  /* 0xff8000001e467808 */ /* 0x000fe40006000000 */
[----:B------:R-:W-:Y:S02]  /*123e0*/  ISETP.GT.AND P4, PT, R59, 0x11, !P5 ;  /* 0x000000113b00780c */ /* 0x000fe40006f84270 */
[----:B------:R-:W-:-:S02]  /*123f0*/  ISETP.GE.AND P5, PT, R102, 0x19, PT ;  /* 0x000000196600780c */ /* 0x000fc40003fa6270 */
[----:B------:R-:W-:Y:S02]  /*12400*/  ISETP.LT.OR P4, PT, R50, 0x12, P4 ;  /* 0x000000123200780c */ /* 0x000fe40002781670 */
[----:B------:R-:W-:Y:S02]  /*12410*/  P2R R105, PR, RZ, 0x20 ;  /* 0x00000020ff697803 */ /* 0x000fe40000000000 */
[----:B------:R-:W-:Y:S02]  /*12420*/  FSEL R73, R31, -INF , !P4 ;  /* 0xff8000001f497808 */ /* 0x000fe40006000000 */
[----:B------:R-:W-:Y:S02]  /*12430*/  ISETP.GT.AND P4, PT, R59, 0x18, !P5 ;  /* 0x000000183b00780c */ /* 0x000fe40006f84270 */
[----:B------:R-:W-:Y:S02]  /*12440*/  ISETP.GE.AND P5, PT, R102, 0x1a, PT ;  /* 0x0000001a6600780c */ /* 0x000fe40003fa6270 */
[----:B------:R-:W-:-:S02]  /*12450*/  ISETP.LT.OR P4, PT, R50, 0x19, P4 ;  /* 0x000000193200780c */ /* 0x000fc40002781670 */
[----:B------:R-:W-:Y:S02]  /*12460*/  P2R R106, PR, RZ, 0x20 ;  /* 0x00000020ff6a7803 */ /* 0x000fe40000000000 */
[----:B------:R-:W-:Y:S02]  /*12470*/  FSEL R72, R35, -INF , !P4 ;  /* 0xff80000023487808 */ /* 0x000fe40006000000 */
[----:B------:R-:W-:Y:S02]  /*12480*/  ISETP.GT.AND P4, PT, R59, 0x19, !P5 ;  /* 0x000000193b00780c */ /* 0x000fe40006f84270 */
[----:B------:R-:W-:Y:S02]  /*12490*/  ISETP.GE.AND P5, PT, R102, 0x21, PT ;  /* 0x000000216600780c */ /* 0x000fe40003fa6270 */
[----:B------:R-:W-:Y:S02]  /*124a0*/  ISETP.LT.OR P4, PT, R50, 0x1a, P4 ;  /* 0x0000001a3200780c */ /* 0x000fe40002781670 */
[----:B------:R-:W-:-:S02]  /*124b0*/  P2R R107, PR, RZ, 0x20 ;  /* 0x00000020ff6b7803 */ /* 0x000fc40000000000 */
[----:B------:R-:W-:Y:S02]  /*124c0*/  FSEL R75, R36, -INF , !P4 ;  /* 0xff800000244b7808 */ /* 0x000fe40006000000 */
        /* <DEDUP_REMOVED lines=35> */
[----:B------:R-:W-:Y:S02]  /*12700*/  ISETP.GT.AND P4, PT, R59, 0x39, !P5 ;  /* 0x000000393b00780c */ /* 0x000fe40006f84270 */
        /* <DEDUP_REMOVED lines=11> */
[----:B------:R-:W-:-:S04]  /*127c0*/  ISETP.LT.OR P4, PT, R50, 0x42, P4 ;  /* 0x000000423200780c */ /* 0x000fc80002781670 */
        /* <DEDUP_REMOVED lines=75> */
[----:B------:R-:W-:Y:S01]  /*12c80*/  VIADDMNMX R50, R50, R86, R79, PT ;  /* 0x0000005632327246 */ /* 0x000fe2000380014f */
        /* <DEDUP_REMOVED lines=13> */
.L_x_4246:
[----:B------:R-:W-:-:S13]  /*12d60*/  ISETP.NE.AND P6, PT, R9, 0x1, PT ;  /* 0x000000010900780c */ /* 0x000fda0003fc5270 */
[----:B------:R-:W0:Y:S02]  /*12d70*/  @P6 LDC.64 R30, c[0x0][0x9e8] ;  /* 0x00027a00ff1e6b82 */ /* 0x000e240000000a00 */
[----:B0-----:R-:W-:-:S05]  /*12d80*/  @P6 IMAD.HI.U32 R30, R69, R30, RZ ;  /* 0x0000001e451e6227 */ /* 0x001fca00078e00ff */
[----:B------:R-:W-:-:S07]  /*12d90*/  @P6 SHF.R.U32.HI R69, RZ, R31, R30 ;  /* 0x0000001fff456219 */ /* 0x000fce000001161e */
.L_x_4247:
[----:B------:R-:W-:Y:S05]  /*12da0*/  BSYNC B0 ;  /* 0x0000000000007941 */ /* 0x000fea0003800000 */
.L_x_4245:
[----:B------:R-:W-:-:S04]  /*12db0*/  IMAD R69, R69, R9, -R82 ;  /* 0x0000000945457224 */ /* 0x000fc800078e0a52 */
[----:B------:R-:W-:-:S05]  /*12dc0*/  IMAD R30, R200, -0x2, R69 ;  /* 0xfffffffec81e7824 */ /* 0x000fca00078e0245 */
[----:B------:R-:W-:Y:S02]  /*12dd0*/  VIMNMX R59, R59, R30, !PT ;  /* 0x0000001e3b3b7248 */ /* 0x000fe40007fe0100 */
[----:B------:R-:W-:-:S07]  /*12de0*/  VIADDMNMX R50, R30, R9, R50, PT ;  /* 0x000000091e327246 */ /* 0x000fce0003800132 */
.L_x_4244:
[----:B------:R-:W-:Y:S01]  /*12df0*/  ISETP.GT.AND P3, PT, R59, 0x1, !P3 ;  /* 0x000000013b00780c */ /* 0x000fe20005f64270 */
[----:B------:R-:W-:Y:S01]  /*12e00*/  ULDC UR45, c[0x0][0x988] ;  /* 0x00026200002d7ab9 */ /* 0x000fe20000000800 */
[----:B------:R-:W-:Y:S01]  /*12e10*/  ISETP.NE.AND P6, PT, R105, RZ, PT ;  /* 0x000000ff6900720c */ /* 0x000fe20003fc5270 */
[----:B------:R-:W-:Y:S01]  /*12e20*/  IMAD.IADD R8, R89, 0x1, R8 ;  /* 0x0000000159087824 */ /* 0x000fe200078e0208 */
        /* <DEDUP_REMOVED lines=10> */
[----:B------:R-:W-:Y:S02]  /*12ed0*/  ISETP.NE.AND P3, PT, R87, RZ, PT ;  /* 0x000000ff5700720c */ /* 0x000fe40003f65270 */
[----:B------:R-:W-:Y:S02]  /*12ee0*/  FSEL R32, R32, -INF , !P4 ;  /* 0xff80000020207808 */ /* 0x000fe40006000000 */
[----:B------:R-:W-:Y:S02]  /*12ef0*/  ISETP.GT.AND P3, PT, R59, 0x9, !P3 ;  /* 0x000000093b00780c */ /* 0x000fe40005f64270 */
[----:B------:R-:W-:Y:S02]  /*12f00*/  FSEL R33, R33, -INF , !P5 ;  /* 0xff80000021217808 */ /* 0x000fe40006800000 */
        /* <DEDUP_REMOVED lines=95> */
[----:B------:R-:W-:Y:S01]  /*13500*/  ISETP.NE.AND P6, PT, R100, RZ, PT ;  /* 0x000000ff6400720c */ /* 0x000fe20003fc5270 */
[----:B------:R-:W0:Y:S01]  /*13510*/  SHFL.BFLY PT, R20, R15, 0x2, 0x1f ;  /* 0x0c401f000f147f89 */ /* 0x000e2200000e0000 */
[----:B------:R-:W-:Y:S02]  /*13520*/  FSEL R52, R52, -INF , !P3 ;  /* 0xff80000034347808 */ /* 0x000fe40005800000 */
[----:B------:R-:W-:-:S04]  /*13530*/  ISETP.NE.AND P3, PT, R94, RZ, PT ;  /* 0x000000ff5e00720c */ /* 0x000fc80003f65270 */
[----:B------:R-:W-:-:S04]  /*13540*/  ISETP.GT.AND P3, PT, R59, 0x50, !P3 ;  /* 0x000000503b00780c */ /* 0x000fc80005f64270 */
[----:B------:R-:W-:-:S04]  /*13550*/  ISETP.LT.OR P3, PT, R50, 0x51, P3 ;  /* 0x000000513200780c */ /* 0x000fc80001f61670 */
[----:B------:R-:W-:Y:S02]  /*13560*/  FSEL R53, R53, -INF , !P3 ;  /* 0xff80000035357808 */ /* 0x000fe40005800000 */
[----:B------:R-:W-:-:S04]  /*13570*/  ISETP.NE.AND P3, PT, R95, RZ, PT ;  /* 0x000000ff5f00720c */ /* 0x000fc80003f65270 */
[----:B------:R-:W-:Y:S02]  /*13580*/  ISETP.GT.AND P3, PT, R59, 0x51, !P3 ;  /* 0x000000513b00780c */ /* 0x000fe40005f64270 */
[----:B0-----:R-:W-:Y:S02]  /*13590*/  FMNMX.FTZ R69, R15, R20, !PT ;  /* 0x000000140f457209 */ /* 0x001fe40007810000 */
[----:B------:R-:W-:-:S03]  /*135a0*/  ISETP.LT.OR P3, PT, R50, 0x52, P3 ;  /* 0x000000523200780c */ /* 0x000fc60001f61670 */
        /* <DEDUP_REMOVED lines=28> */
[----:B------:R-:W-:Y:S01]  /*13770*/  ISETP.NE.AND P6, PT, R71, RZ, PT ;  /* 0x000000ff4700720c */ /* 0x000fe20003fc5270 */
        /* <DEDUP_REMOVED lines=11> */
[--C-:B------:R-:W-:Y:S01]  /*13830*/  FFMA.FTZ R47, R47, UR45, -R85.reuse ;  /* 0x0000002d2f2f7c23 */ /* 0x100fe20008010855 */
[----:B------:R-:W-:-:S01]  /*13840*/  FFMA.FTZ R69, R68, UR45, -R85 ;  /* 0x0000002d44457c23 */ /* 0x000fc20008010855 */
[----:B------:R-:W-:Y:S01]  /*13850*/  FSEL R83, R0, -INF , !P3 ;  /* 0xff80000000537808 */ /* 0x000fe20005800000 */
[----:B------:R-:W-:-:S01]  /*13860*/  FFMA.FTZ R0, R80, UR45, -R85 ;  /* 0x0000002d50007c23 */ /* 0x000fc20008010855 */
[----:B------:R-:W-:Y:S01]  /*13870*/  ISETP.GT.AND P3, PT, R59, 0x79, !P6 ;  /* 0x000000793b00780c */ /* 0x000fe20007764270 */
[----:B------:R-:W-:-:S01]  /*13880*/  FFMA.FTZ R68, R88, UR45, -R85 ;  /* 0x0000002d58447c23 */ /* 0x000fc20008010855 */
[----:B------:R-:W-:Y:S01]  /*13890*/  FMNMX.FTZ R80, R83, R4, !PT ;  /* 0x0000000453507209 */ /* 0x000fe20007810000 */
[----:B------:R-:W-:Y:S01]  /*138a0*/  MUFU.EX2 R69, R69 ;  /* 0x0000004500457308 */ /* 0x000fe20000000800 */
[----:B------:R-:W-:Y:S01]  /*138b0*/  ISETP.LT.OR P3, PT, R50, 0x7a, P3 ;  /* 0x0000007a3200780c */ /* 0x000fe20001f61670 */
[--C-:B------:R-:W-:Y:S01]  /*138c0*/  FFMA.FTZ R71, R90, UR45, -R85.reuse ;  /* 0x0000002d5a477c23 */ /* 0x100fe20008010855 */
[----:B------:R-:W-:Y:S01]  /*138d0*/  FMNMX.FTZ R15, R7, R80, !PT ;  /* 0x00000050070f7209 */ /* 0x000fe20007810000 */
[--C-:B------:R-:W-:Y:S01]  /*138e0*/  FFMA.FTZ R70, R70, UR45, -R85.reuse ;  /* 0x0000002d46467c23 */ /* 0x100fe20008010855 */
[----:B------:R-:W-:Y:S01]  /*138f0*/  FSEL R34, R34, -INF , !P3 ;  /* 0xff80000022227808 */ /* 0x000fe20005800000 */
[--C-:B------:R-:W-:Y:S01]  /*13900*/  FFMA.FTZ R73, R73, UR45, -R85.reuse ;  /* 0x0000002d49497c23 */ /* 0x100fe20008010855 */
        /* <DEDUP_REMOVED lines=15> */
[--C-:B------:R-:W-:Y:S01]  /*13a00*/  FFMA.FTZ R46, R46, UR45, -R85.reuse ;  /* 0x0000002d2e2e7c23 */ /* 0x100fe20008010855 */
[----:B------:R-:W-:Y:S01]  /*13a10*/  FMNMX.FTZ R80, R14, R15, !PT ;  /* 0x0000000f0e507209 */ /* 0x000fe20007810000 */
[----:B------:R-:W2:Y:S01]  /*13a20*/  MUFU.EX2 R68, R68 ;  /* 0x0000004400447308 */ /* 0x000ea20000000800 */
[----:B------:R-:W-:-:S01]  /*13a30*/  FFMA.FTZ R45, R45, UR45, -R85 ;  /* 0x0000002d2d2d7c23 */ /* 0x000fc20008010855 */
[--C-:B------:R-:W-:Y:S01]  /*13a40*/  FFMA.FTZ R42, R42, UR45, -R85.reuse ;  /* 0x0000002d2a2a7c23 */ /* 0x100fe20008010855 */
[----:B------:R-:W-:Y:S01]  /*13a50*/  FMNMX.FTZ R15, R31, R80, !PT ;  /* 0x000000501f0f7209 */ /* 0x000fe20007810000 */
[--C-:B------:R-:W-:Y:S01]  /*13a60*/  FFMA.FTZ R41, R41, UR45, -R85.reuse ;  /* 0x0000002d29297c23 */ /* 0x100fe20008010855 */
[----:B------:R-:W-:-:S01]  /*13a70*/  FFMA.FTZ R44, R44, UR45, -R85 ;  /* 0x0000002d2c2c7c23 */ /* 0x000fc20008010855 */
[--C-:B------:R-:W-:Y:S01]  /*13a80*/  FFMA.FTZ R43, R43, UR45, -R85.reuse ;  /* 0x0000002d2b2b7c23 */ /* 0x100fe20008010855 */
[----:B------:R-:W-:Y:S01]  /*13a90*/  FMNMX.FTZ R80, R30, R15, !PT ;  /* 0x0000000f1e507209 */ /* 0x000fe20007810000 */
[----:B------:R-:W3:Y:S01]  /*13aa0*/  MUFU.EX2 R71, R71 ;  /* 0x0000004700477308 */ /* 0x000ee20000000800 */
[----:B------:R-:W-:-:S01]  /*13ab0*/  FFMA.FTZ R38, R38, UR45, -R85 ;  /* 0x0000002d26267c23 */ /* 0x000fc20008010855 */
[--C-:B------:R-:W-:Y:S01]  /*13ac0*/  FFMA.FTZ R37, R37, UR45, -R85.reuse ;  /* 0x0000002d25257c23 */ /* 0x100fe20008010855 */
[----:B------:R-:W-:Y:S01]  /*13ad0*/  FMNMX.FTZ R15, R21, R80, !PT ;  /* 0x00000050150f7209 */ /* 0x000fe20007810000 */
[--C-:B------:R-:W-:Y:S01]  /*13ae0*/  FFMA.FTZ R40, R40, UR45, -R85.reuse ;  /* 0x0000002d28287c23 */ /* 0x100fe20008010855 */
[----:B------:R-:W-:-:S01]  /*13af0*/  FFMA.FTZ R39, R39, UR45, -R85 ;  /* 0x0000002d27277c23 */ /* 0x000fc20008010855 */
[--C-:B------:R-:W-:Y:S01]  /*13b00*/  FFMA.FTZ R25, R25, UR45, -R85.reuse ;  /* 0x0000002d19197c23 */ /* 0x100fe20008010855 */
[----:B------:R-:W-:Y:S01]  /*13b10*/  FMNMX.FTZ R15, R24, R15, !PT ;  /* 0x0000000f180f7209 */ /* 0x000fe20007810000 */
[----:B------:R-:W-:Y:S01]  /*13b20*/  MUFU.EX2 R70, R70 ;  /* 0x0000004600467308 */ /* 0x000fe20000000800 */
[----:B------:R-:W-:-:S01]  /*13b30*/  FFMA.FTZ R36, R36, UR45, -R85 ;  /* 0x0000002d24247c23 */ /* 0x000fc20008010855 */
[----:B------:R-:W-:Y:S01]  /*13b40*/  FFMA.FTZ R35, R35, UR45, -R85 ;  /* 0x0000002d23237c23 */ /* 0x000fe20008010855 */
[----:B------:R-:W-:-:S04]  /*13b50*/  FMNMX.FTZ R80, R26, R15, !PT ;  /* 0x0000000f1a507209 */ /* 0x000fc80007810000 */
[----:B------:R-:W-:Y:S01]  /*13b60*/  FMNMX.FTZ R15, R27, R80, !PT ;  /* 0x000000501b0f7209 */ /* 0x000fe20007810000 */
[----:B------:R-:W-:Y:S03]  /*13b70*/  MUFU.EX2 R73, R73 ;  /* 0x0000004900497308 */ /* 0x000fe60000000800 */
        /* <DEDUP_REMOVED lines=26> */
[----:B------:R-:W-:Y:S04]  /*13d20*/  MUFU.EX2 R64, R64 ;  /* 0x0000004000407308 */ /* 0x000fe80000000800 */
[----:B------:R-:W4:Y:S04]  /*13d30*/  SHFL.BFLY PT, R60, R15, 0x2, 0x1f ;  /* 0x0c401f000f3c7f89 */ /* 0x000f2800000e0000 */
[----:B------:R-:W-:Y:S08]  /*13d40*/  MUFU.EX2 R81, R81 ;  /* 0x0000005100517308 */ /* 0x000ff00000000800 */
[----:B------:R-:W-:Y:S08]  /*13d50*/  MUFU.EX2 R55, R55 ;  /* 0x0000003700377308 */ /* 0x000ff00000000800 */
[----:B------:R-:W-:Y:S01]  /*13d60*/  MUFU.EX2 R46, R46 ;  /* 0x0000002e002e7308 */ /* 0x000fe20000000800 */
[----:B----4-:R-:W-:-:S07]  /*13d70*/  FMNMX.FTZ R60, R15, R60, !PT ;  /* 0x0000003c0f3c7209 */ /* 0x010fce0007810000 */
[----:B------:R-:W-:Y:S01]  /*13d80*/  MUFU.EX2 R45, R45 ;  /* 0x0000002d002d7308 */ /* 0x000fe20000000800 */
[----:B------:R-:W4:Y:S07]  /*13d90*/  SHFL.BFLY PT, R15, R60, 0x1, 0x1f ;  /* 0x0c201f003c0f7f89 */ /* 0x000f2e00000e0000 */
[----:B------:R-:W-:Y:S08]  /*13da0*/  MUFU.EX2 R42, R42 ;  /* 0x0000002a002a7308 */ /* 0x000ff00000000800 */
[----:B------:R-:W-:Y:S08]  /*13db0*/  MUFU.EX2 R41, R41 ;  /* 0x0000002900297308 */ /* 0x000ff00000000800 */
[----:B------:R-:W-:Y:S01]  /*13dc0*/  MUFU.EX2 R44, R44 ;  /* 0x0000002c002c7308 */ /* 0x000fe20000000800 */
[----:B----4-:R-:W-:Y:S01]  /*13dd0*/  FMNMX.FTZ R15, R60, R15, !PT ;  /* 0x0000000f3c0f7209 */ /* 0x010fe20007810000 */
[----:B------:R-:W-:-:S03]  /*13de0*/  IMAD.U32 R60, RZ, RZ, UR45 ;  /* 0x0000002dff3c7e24 */ /* 0x000fc6000f8e00ff */
[C---:B------:R-:W-:Y:S01]  /*13df0*/  FSETP.NEU.FTZ.AND P3, PT, R15.reuse, -INF , PT ;  /* 0xff8000000f00780b */ /* 0x040fe20003f7d000 */
[----:B0-----:R-:W-:-:S01]  /*13e00*/  FFMA.FTZ R47, R15, R60, -8 ;  /* 0xc10000000f2f7423 */ /* 0x001fc2000001003c */
[----:B------:R-:W-:Y:S01]  /*13e10*/  FFMA.FTZ R60, R5, UR45, -R85 ;  /* 0x0000002d053c7c23 */ /* 0x000fe20008010855 */
[----:B------:R-:W-:Y:S03]  /*13e20*/  MUFU.EX2 R43, R43 ;  /* 0x0000002b002b7308 */ /* 0x000fe60000000800 */
[----:B------:R-:W-:-:S05]  /*13e30*/  FSEL R47, R47, RZ, P3 ;  /* 0x000000ff2f2f7208 */ /* 0x000fca0001800000 */
        /* <DEDUP_REMOVED lines=8> */
[----:B-1----:R-:W-:Y:S01]  /*13ec0*/  FADD.FTZ R31, R0, R69 ;  /* 0x00000045001f7221 */ /* 0x002fe20000010000 */
        /* <DEDUP_REMOVED lines=23> */
[--C-:B------:R-:W-:Y:S01]  /*14040*/  FFMA.FTZ R65, R65, UR45, -R47.reuse ;  /* 0x0000002d41417c23 */ /* 0x100fe2000801082f */
[----:B------:R-:W-:-:S01]  /*14050*/  FFMA.FTZ R32, R32, UR45, -R47 ;  /* 0x0000002d20207c23 */ /* 0x000fc2000801082f */
[--C-:B------:R-:W-:Y:S01]  /*14060*/  FFMA.FTZ R33, R33, UR45, -R47.reuse ;  /* 0x0000002d21217c23 */ /* 0x100fe2000801082f */
[----:B------:R-:W-:-:S03]  /*14070*/  FFMA.FTZ R34, R34, UR45, -R47 ;  /* 0x0000002d22227c23 */ /* 0x000fc6000801082f */
[----:B------:R5:W-:Y:S08]  /*14080*/  MUFU.EX2 R80, R13 ;  /* 0x0000000d00507308 */ /* 0x000bf00000000800 */
[----:B------:R-:W4:Y:S01]  /*14090*/  MUFU.EX2 R7, R7 ;  /* 0x0000000700077308 */ /* 0x000f220000000800 */
[----:B-----5:R-:W-:-:S01]  /*140a0*/  FFMA.FTZ R13, R26, UR45, -R47 ;  /* 0x0000002d1a0d7c23 */ /* 0x020fc2000801082f */
[----:B--2---:R-:W-:Y:S01]  /*140b0*/  FADD.FTZ R26, R68, R31 ;  /* 0x0000001f441a7221 */ /* 0x004fe20000010000 */
[----:B---3--:R-:W-:-:S04]  /*140c0*/  F2FP.SATFINITE.E4M3.F32.PACK_AB_MERGE_C R68, R71, R68, RZ ;  /* 0x000000444744723e */ /* 0x008fc800048070ff */
[----:B------:R-:W-:Y:S01]  /*140d0*/  F2FP.SATFINITE.E4M3.F32.PACK_AB_MERGE_C R196, R69, R0, R68 ;  /* 0x0000000045c4723e */ /* 0x000fe20004807044 */
[----:B------:R-:W-:Y:S08]  /*140e0*/  MUFU.EX2 R83, R14 ;  /* 0x0000000e00537308 */ /* 0x000ff00000000800 */
[----:B------:R2:W-:Y:S08]  /*140f0*/  MUFU.EX2 R14, R27 ;  /* 0x0000001b000e7308 */ /* 0x0005f00000000800 */
[----:B------:R-:W3:Y:S01]  /*14100*/  MUFU.EX2 R10, R10 ;  /* 0x0000000a000a7308 */ /* 0x000ee20000000800 */
[----:B--2---:R-:W-:-:S01]  /*14110*/  FADD.FTZ R27, R71, R26 ;  /* 0x0000001a471b7221 */ /* 0x004fc20000010000 */
[----:B0-----:R-:W-:-:S03]  /*14120*/  FADD.FTZ R26, R5, R4 ;  /* 0x00000004051a7221 */ /* 0x001fc60000010000 */
[----:B------:R-:W-:Y:S01]  /*14130*/  FADD.FTZ R30, R70, R27 ;  /* 0x0000001b461e7221 */ /* 0x000fe20000010000 */
[----:B-1----:R-:W-:-:S01]  /*14140*/  FADD.FTZ R27, R59, R26 ;  /* 0x0000001a3b1b7221 */ /* 0x002fc20000010000 */
[----:B----4-:R-:W-:Y:S01]  /*14150*/  F2FP.SATFINITE.E4M3.F32.PACK_AB_MERGE_C R59, R78, R59, RZ ;  /* 0x0000003b4e3b723e */ /* 0x010fe200048070ff */
[----:B------:R-:W0:Y:S01]  /*14160*/  MUFU.EX2 R11, R11 ;  /* 0x0000000b000b7308 */ /* 0x000e220000000800 */
[----:B------:R-:W-:-:S01]  /*14170*/  FADD.FTZ R31, R73, R30 ;  /* 0x0000001e491f7221 */ /* 0x000fc20000010000 */
[----:B------:R-:W-:Y:S01]  /*14180*/  FADD.FTZ R26, R78, R27 ;  /* 0x0000001b4e1a7221 */ /* 0x000fe20000010000 */
[----:B------:R-:W-:Y:S02]  /*14190*/  F2FP.SATFINITE.E4M3.F32.PACK_AB_MERGE_C R197, R4, R5, R59 ;  /* 0x0000000504c5723e */ /* 0x000fe4000480703b */
[----:B------:R-:W-:Y:S01]  /*141a0*/  FADD.FTZ R30, R72, R31 ;  /* 0x0000001f481e7221 */ /* 0x000fe20000010000 */
[----:B------:R-:W-:-:S01]  /*141b0*/  FADD.FTZ R27, R7, R26 ;  /* 0x0000001a071b7221 */ /* 0x000fc20000010000 */
[C---:B------:R-:W-:Y:S01]  /*141c0*/  F2FP.SATFINITE.E4M3.F32.PACK_AB_MERGE_C R72, R75.reuse, R72, RZ ;  /* 0x000000484b48723e */ /* 0x040fe200048070ff */
[----:B------:R-:W1:Y:S01]  /*141d0*/  MUFU.EX2 R12, R12 ;  /* 0x0000000c000c7308 */ /* 0x000e620000000800 */
[----:B------:R-:W-:-:S01]  /*141e0*/  FADD.FTZ R31, R75, R30 ;  /* 0x0000001e4b1f7221 */ /* 0x000fc20000010000 */
[----:B---3--:R-:W-:Y:S01]  /*141f0*/  FADD.FTZ R27, R10, R27 ;  /* 0x0000001b0a1b7221 */ /* 0x008fe20000010000 */
[----:B------:R-:W-:-:S02]  /*14200*/  F2FP.SATFINITE.E4M3.F32.PACK_AB_MERGE_C R198, R73, R70, R72 ;  /* 0x0000004649c6723e */ /* 0x000fc40004807048 */
[----:B------:R-:W-:Y:S01]  /*14210*/  FADD.FTZ R30, R74, R31 ;  /* 0x0000001f4a1e7221 */ /* 0x000fe20000010000 */
[----:B------:R-:W-:-:S01]  /*14220*/  FADD.FTZ R26, R80, R27 ;  /* 0x0000001b501a7221 */ /* 0x000fc20000010000 */
[----:B------:R-:W-:Y:S01]  /*14230*/  F2FP.SATFINITE.E4M3.F32.PACK_AB_MERGE_C R80, R83, R80, RZ ;  /* 0x000000505350723e */ /* 0x000fe200048070ff */
[----:B------:R-:W2:Y:S01]  /*14240*/  MUFU.EX2 R21, R21 ;  /* 0x0000001500157308 */ /* 0x000ea20000000800 */
[----:B------:R-:W-:-:S01]  /*14250*/  FADD.FTZ R27, R77, R30 ;  /* 0x0000001e4d1b7221 */ /* 0x000fc20000010000 */
[----:B------:R-:W-:Y:S01]  /*14260*/  FADD.FTZ R26, R83, R26 ;  /* 0x0000001a531a7221 */ /* 0x000fe20000010000 */
[----:B------:R-:W-:Y:S02]  /*14270*/  F2FP.SATFINITE.E4M3.F32.PACK_AB_MERGE_C R199, R10, R7, R80 ;  /* 0x000000070ac7723e */ /* 0x000fe40004807050 */
[----:B------:R-:W-:Y:S01]  /*14280*/  FADD.FTZ R30, R76, R27 ;  /* 0x0000001b4c1e7221 */ /* 0x000fe20000010000 */
[----:B0-----:R-:W-:-:S01]  /*14290*/  FADD.FTZ R27, R11, R26 ;  /* 0x0000001a0b1b7221 */ /* 0x001fc20000010000 */
[C---:B------:R-:W-:Y:S01]  /*142a0*/  F2FP.SATFINITE.E4M3.F32.PACK_AB_MERGE_C R76, R79.reuse, R76, RZ ;  /* 0x0000004c4f4c723e */ /* 0x040fe200048070ff */
[----:B------:R-:W0:Y:S01]  /*142b0*/  MUFU.EX2 R24, R24 ;  /* 0x0000001800187308 */ /* 0x000e220000000800 */
[----:B------:R-:W-:-:S01]  /*142c0*/  FADD.FTZ R30, R79, R30 ;  /* 0x0000001e4f1e7221 */ /* 0x000fc20000010000 */
[----:B-1----:R-:W-:Y:S01]  /*142d0*/  FADD.FTZ R26, R12, R27 ;  /* 0x0000001b0c1a7221 */ /* 0x002fe20000010000 */
[----:B------:R-:W-:-:S02]  /*142e0*/  F2FP.SATFINITE.E4M3.F32.PACK_AB_MERGE_C R192, R77, R74, R76 ;  /* 0x0000004a4dc0723e */ /* 0x000fc4000480704c */
[----:B------:R-:W-:-:S03]  /*142f0*/  FADD.FTZ R31, R67, R30 ;  /* 0x0000001e431f7221 */ /* 0x000fc60000010000 */
[----:B------:R-:W1:Y:S01]  /*14300*/  MUFU.EX2 R13, R13 ;  /* 0x0000000d000d7308 */ /* 0x000e620000000800 */
[----:B--2---:R-:W-:-:S01]  /*14310*/  FADD.FTZ R27, R21, R26 ;  /* 0x0000001a151b7221 */ /* 0x004fc20000010000 */
[----:B------:R-:W-:-:S04]  /*14320*/  FADD.FTZ R31, R66, R31 ;  /* 0x0000001f421f7221 */ /* 0x000fc80000010000 */
[----:B------:R-:W-:Y:S01]  /*14330*/  FADD.FTZ R26, R64, R31 ;  /* 0x0000001f401a7221 */ /* 0x000fe20000010000 */
[----:B------:R-:W-:Y:S01]  /*14340*/  F2FP.SATFINITE.E4M3.F32.PACK_AB_MERGE_C R64, R81, R64, RZ ;  /* 0x000000405140723e */ /* 0x000fe200048070ff */
[----:B------:R-:W2:Y:S01]  /*14350*/  MUFU.EX2 R28, R28 ;  /* 0x0000001c001c7308 */ /* 0x000ea20000000800 */
[----:B0-----:R-:W-:-:S01]  /*14360*/  FADD.FTZ R0, R24, R27 ;  /* 0x0000001b18007221 */ /* 0x001fc20000010000 */
[----:B------:R-:W-:Y:S01]  /*14370*/  FADD.FTZ R26, R81, R26 ;  /* 0x0000001a511a7221 */ /* 0x000fe20000010000 */
[----:B------:R-:W-:Y:S02]  /*14380*/  F2FP.SATFINITE.E4M3.F32.PACK_AB_MERGE_C R24, R24, R21, RZ ;  /* 0x000000151818723e */ /* 0x000fe400048070ff */
[----:B------:R-:W-:Y:S01]  /*14390*/  F2FP.SATFINITE.E4M3.F32.PACK_AB_MERGE_C R194, R66, R67, R64 ;  /* 0x0000004342c2723e */ /* 0x000fe20004807040 */
[----:B------:R-:W-:-:S01]  /*143a0*/  FADD.FTZ R31, R55, R26 ;  /* 0x0000001a371f7221 */ /* 0x000fc20000010000 */
[----:B------:R-:W-:Y:S01]  /*143b0*/  F2FP.SATFINITE.E4M3.F32.PACK_AB_MERGE_C R26, R45, R46, RZ ;  /* 0x0000002e2d1a723e */ /* 0x000fe200048070ff */
[----:B------:R-:W0:Y:S01]  /*143c0*/  MUFU.EX2 R29, R29 ;  /* 0x0000001d001d7308 */ /* 0x000e220000000800 */
[----:B-1----:R-:W-:-:S01]  /*143d0*/  FADD.FTZ R27, R13, R0 ;  /* 0x000000000d1b7221 */ /* 0x002fc20000010000 */
[C---:B------:R-:W-:Y:S01]  /*143e0*/  FADD.FTZ R31, R50.reuse, R31 ;  /* 0x0000001f321f7221 */ /* 0x040fe20000010000 */
[----:B------:R-:W-:-:S02]  /*143f0*/  F2FP.SATFINITE.E4M3.F32.PACK_AB_MERGE_C R188, R50, R55, R26 ;  /* 0x0000003732bc723e */ /* 0x000fc4000480701a */
[----:B------:R-:W-:Y:S01]  /*14400*/  FADD.FTZ R27, R14, R27 ;  /* 0x0000001b0e1b7221 */ /* 0x000fe20000010000 */
[----:B------:R-:W-:-:S01]  /*14410*/  FADD.FTZ R46, R46, R31 ;  /* 0x0000001f2e2e7221 */ /* 0x000fc20000010000 */
[----:B------:R-:W-:Y:S01]  /*14420*/  F2FP.SATFINITE.E4M3.F32.PACK_AB_MERGE_C R26, R41, R42, RZ ;  /* 0x0000002a291a723e */ /* 0x000fe200048070ff */
[----:B------:R-:W1:Y:S01]  /*14430*/  MUFU.EX2 R48, R48 ;  /* 0x0000003000307308 */ /* 0x000e620000000800 */
[----:B--2---:R-:W-:-:S01]  /*14440*/  FADD.FTZ R0, R28, R27 ;  /* 0x0000001b1c007221 */ /* 0x004fc20000010000 */
[----:B------:R-:W-:Y:S01]  /*14450*/  FADD.FTZ R45, R45, R46 ;  /* 0x0000002e2d2d7221 */ /* 0x000fe20000010000 */
[----:B------:R-:W-:Y:S02]  /*14460*/  F2FP.SATFINITE.E4M3.F32.PACK_AB_MERGE_C R190, R43, R44, R26 ;  /* 0x0000002c2bbe723e */ /* 0x000fe4000480701a */
[----:B------:R-:W-:Y:S01]  /*14470*/  F2FP.SATFINITE.E4M3.F32.PACK_AB_MERGE_C R193, R12, R11, R24 ;  /* 0x0000000b0cc1723e */ /* 0x000fe20004807018 */
[----:B------:R-:W-:-:S02]  /*14480*/  FADD.FTZ R44, R44, R45 ;  /* 0x0000002d2c2c7221 */ /* 0x000fc40000010000 */
[----:B------:R-:W2:Y:S01]  /*14490*/  MUFU.EX2 R49, R49 ;  /* 0x0000003100317308 */ /* 0x000ea20000000800 */
[----:B0-----:R-:W-:-:S01]  /*144a0*/  FADD.FTZ R27, R29, R0 ;  /* 0x000000001d1b7221 */ /* 0x001fc20000010000 */
[----:B------:R-:W-:Y:S01]  /*144b0*/  FADD.FTZ R43, R43, R44 ;  /* 0x0000002c2b2b7221 */ /* 0x000fe20000010000 */
[----:B------:R-:W-:-:S03]  /*144c0*/  F2FP.SATFINITE.E4M3.F32.PACK_AB_MERGE_C R28, R29, R28, RZ ;  /* 0x0000001c1d1c723e */ /* 0x000fc600048070ff */
[----:B------:R-:W-:Y:S01]  /*144d0*/  FADD.FTZ R42, R42, R43 ;  /* 0x0000002b2a2a7221 */ /* 0x000fe20000010000 */
[----:B------:R-:W-:Y:S01]  /*144e0*/  F2FP.SATFINITE.E4M3.F32.PACK_AB_MERGE_C R195, R14, R13, R28 ;  /* 0x0000000d0ec3723e */ /* 0x000fe2000480701c */
        /* <DEDUP_REMOVED lines=8> */
[----:B-1----:R-:W-:-:S01]  /*14570*/  FADD.FTZ R0, R52, R27 ;  /* 0x0000001b34007221 */ /* 0x002fc20000010000 */
[----:B------:R-:W-:-:S04]  /*14580*/  F2FP.SATFINITE.E4M3.F32.PACK_AB_MERGE_C R51, R52, R51, RZ ;  /* 0x000000333433723e */ /* 0x000fc800048070ff */
[----:B------:R-:W-:Y:S02]  /*14590*/  F2FP.SATFINITE.E4M3.F32.PACK_AB_MERGE_C R189, R49, R48, R51 ;  /* 0x0000003031bd723e */ /* 0x000fe40004807033 */
[----:B------:R-:W1:Y:S01]  /*145a0*/  MUFU.EX2 R56, R56 ;  /* 0x0000003800387308 */ /* 0x000e620000000800 */
[----:B--2---:R-:W-:-:S07]  /*145b0*/  FADD.FTZ R27, R53, R0 ;  /* 0x00000000351b7221 */ /* 0x004fce0000010000 */
[----:B------:R-:W-:Y:S01]  /*145c0*/  MUFU.EX2 R38, R38 ;  /* 0x0000002600267308 */ /* 0x000fe20000000800 */
[----:B0-----:R-:W-:-:S07]  /*145d0*/  FADD.FTZ R27, R54, R27 ;  /* 0x0000001b361b7221 */ /* 0x001fce0000010000 */
[----:B------:R-:W0:Y:S01]  /*145e0*/  MUFU.EX2 R37, R37 ;  /* 0x0000002500257308 */ /* 0x000e220000000800 */
[----:B-1----:R-:W-:-:S07]  /*145f0*/  FADD.FTZ R0, R56, R27 ;  /* 0x0000001b38007221 */ /* 0x002fce0000010000 */
        /* <DEDUP_REMOVED lines=14> */
[----:B------:R-:W-:-:S04]  /*146e0*/  FADD.FTZ R38, R38, R39 ;  /* 0x0000002726267221 */ /* 0x000fc80000010000 */
[----:B------:R-:W-:Y:S02]  /*146f0*/  FADD.FTZ R37, R37, R38 ;  /* 0x0000002625257221 */ /* 0x000fe40000010000 */
[----:B------:R-:W-:Y:S01]  /*14700*/  MUFU.EX2 R25, R25 ;  /* 0x0000001900197308 */ /* 0x000fe20000000800 */
[----:B--2---:R-:W-:-:S07]  /*14710*/  FADD.FTZ R21, R61, R0 ;  /* 0x000000003d157221 */ /* 0x004fce0000010000 */
[----:B------:R-:W1:Y:S01]  /*14720*/  MUFU.EX2 R60, R60 ;  /* 0x0000003c003c7308 */ /* 0x000e620000000800 */
[----:B0-----:R-:W-:-:S07]  /*14730*/  FADD.FTZ R0, R62, R21 ;  /* 0x000000153e007221 */ /* 0x001fce0000010000 */
[----:B------:R-:W0:Y:S08]  /*14740*/  MUFU.EX2 R63, R63 ;  /* 0x0000003f003f7308 */ /* 0x000e300000000800 */
[----:B------:R-:W-:Y:S01]  /*14750*/  MUFU.EX2 R36, R36 ;  /* 0x0000002400247308 */ /* 0x000fe20000000800 */
[----:B-1----:R-:W-:-:S07]  /*14760*/  F2FP.SATFINITE.E4M3.F32.PACK_AB_MERGE_C R4, R60, R25, RZ ;  /* 0x000000193c04723e */ /* 0x002fce00048070ff */
[----:B------:R-:W1:Y:S01]  /*14770*/  MUFU.EX2 R35, R35 ;  /* 0x0000002300237308 */ /* 0x000e620000000800 */
[----:B0-----:R-:W-:-:S01]  /*14780*/  FADD.FTZ R0, R63, R0 ;  /* 0x000000003f007221 */ /* 0x001fc20000010000 */
[----:B------:R-:W-:-:S04]  /*14790*/  F2FP.SATFINITE.E4M3.F32.PACK_AB_MERGE_C R62, R63, R62, RZ ;  /* 0x0000003e3f3e723e */ /* 0x000fc800048070ff */
[----:B------:R-:W-:Y:S02]  /*147a0*/  F2FP.SATFINITE.E4M3.F32.PACK_AB_MERGE_C R185, R61, R58, R62 ;  /* 0x0000003a3db9723e */ /* 0x000fe4000480703e */
[----:B------:R-:W0:Y:S08]  /*147b0*/  MUFU.EX2 R65, R65 ;  /* 0x0000004100417308 */ /* 0x000e300000000800 */
[----:B------:R-:W2:Y:S01]  /*147c0*/  MUFU.EX2 R32, R32 ;  /* 0x0000002000207308 */ /* 0x000ea20000000800 */
[----:B-1----:R-:W-:Y:S01]  /*147d0*/  F2FP.SATFINITE.E4M3.F32.PACK_AB_MERGE_C R186, R35, R36, R4 ;  /* 0x0000002423ba723e */ /* 0x002fe20004807004 */
[----:B------:R-:W-:-:S04]  /*147e0*/  FADD.FTZ R36, R36, R37 ;  /* 0x0000002524247221 */ /* 0x000fc80000010000 */
[----:B------:R-:W-:Y:S02]  /*147f0*/  FADD.FTZ R36, R35, R36 ;  /* 0x0000002423247221 */ /* 0x000fe40000010000 */
[----:B------:R-:W-:Y:S01]  /*14800*/  MUFU.EX2 R33, R33 ;  /* 0x0000002100217308 */ /* 0x000fe20000000800 */
[----:B0-----:R-:W-:-:S07]  /*14810*/  FADD.FTZ R5, R65, R0 ;  /* 0x0000000041057221 */ /* 0x001fce0000010000 */
[----:B------:R-:W0:Y:S01]  /*14820*/  MUFU.EX2 R34, R34 ;  /* 0x0000002200227308 */ /* 0x000e220000000800 */
[----:B--2---:R-:W-:-:S01]  /*14830*/  FADD.FTZ R0, R32, R5 ;  /* 0x0000000520007221 */ /* 0x004fc20000010000 */
[----:B------:R-:W-:-:S04]  /*14840*/  FADD.FTZ R5, R25, R36 ;  /* 0x0000002419057221 */ /* 0x000fc80000010000 */
[----:B------:R-:W-:Y:S01]  /*14850*/  FADD.FTZ R5, R60, R5 ;  /* 0x000000053c057221 */ /* 0x000fe20000010000 */
[----:B0-----:R-:W-:Y:S01]  /*14860*/  F2FP.SATFINITE.E4M3.F32.PACK_AB_MERGE_C R4, R34, R33, RZ ;  /* 0x000000212204723e */ /* 0x001fe200048070ff */
[----:B------:R-:W-:Y:S01]  /*14870*/  FADD.FTZ R33, R33, R0 ;  /* 0x0000000021217221 */ /* 0x000fe20000010000 */
[----:B------:R-:W-:Y:S02]  /*14880*/  VIADD R0, R91, 0xfffffffe ;  /* 0xfffffffe5b007836 */ /* 0x000fe40000000000 */
[----:B------:R-:W-:Y:S01]  /*14890*/  F2FP.SATFINITE.E4M3.F32.PACK_AB_MERGE_C R187, R32, R65, R4 ;  /* 0x0000004120bb723e */ /* 0x000fe20004807004 */
[----:B------:R-:W-:-:S01]  /*148a0*/  FADD.FTZ R4, R34, R33 ;  /* 0x0000002122047221 */ /* 0x000fc20000010000 */
        /* <DEDUP_REMOVED lines=12> */
.L_x_4250:
[----:B------:R-:W-:-:S13]  /*14970*/  ISETP.NE.AND P3, PT, R9, 0x1, PT ;  /* 0x000000010900780c */ /* 0x000fda0003f65270 */
[----:B------:R-:W0:Y:S02]  /*14980*/  @P3 LDC.64 R10, c[0x0][0x9e8] ;  /* 0x00027a00ff0a3b82 */ /* 0x000e240000000a00 */
[----:B0-----:R-:W-:-:S05]  /*14990*/  @P3 IMAD.HI.U32 R10, R7, R10, RZ ;  /* 0x0000000a070a3227 */ /* 0x001fca00078e00ff */
[----:B------:R-:W-:-:S07]  /*149a0*/  @P3 SHF.R.U32.HI R7, RZ, R11, R10 ;  /* 0x0000000bff073219 */ /* 0x000fce000001160a */
.L_x_4251:
[----:B------:R-:W-:Y:S05]  /*149b0*/  BSYNC B0 ;  /* 0x0000000000007941 */ /* 0x000fea0003800000 */
.L_x_4249:
[----:B------:R-:W-:-:S05]  /*149c0*/  IMAD R7, R7, R9, R9 ;  /* 0x0000000907077224 */ /* 0x000fca00078e0209 */
[----:B------:R-:W-:-:S07]  /*149d0*/  VIMNMX R8, R8, R7, PT ;  /* 0x0000000708087248 */ /* 0x000fce0003fe0100 */
.L_x_4248:
        /* <DEDUP_REMOVED lines=60> */
[----:B------:R-:W-:Y:S06]  /*14da0*/  @!P3 BRA `(.L_x_4252) ;  /* 0x000000380080b947 */ /* 0x000fec0003800000 */
[----:B------:R-:W-:Y:S02]  /*14db0*/  IMAD.IADD R12, R120, 0x1, R3 ;  /* 0x00000001780c7824 */ /* 0x000fe400078e0203 */
[----:B------:R-:W-:Y:S02]  /*14dc0*/  IMAD.MOV.U32 R119, RZ, RZ, RZ ;  /* 0x000000ffff777224 */ /* 0x000fe400078e00ff */
[----:B------:R-:W-:-:S07]  /*14dd0*/  VIADD R13, R12, 0x8 ;  /* 0x000000080c0d7836 */ /* 0x000fce0000000000 */
.L_x_4271:
        /* <DEDUP_REMOVED lines=10> */
.L_x_4254:
[----:B------:R-:W-:Y:S01]  /*14e80*/  IMAD R9, R14, 0x8, R16 ;  /* 0x000000080e097824 */ /* 0x000fe200078e0210 */
[----:B------:R-:W-:-:S04]  /*14e90*/  SHF.L.U32 R8, R21, 0x1f, RZ ;  /* 0x0000001f15087819 */ /* 0x000fc800000006ff */
[----:B------:R0:W1:Y:S01]  /*14ea0*/  SYNCS.PHASECHK.TRANS64.TRYWAIT P4, [R9+URZ+0x2a830], R8 ;  /* 0x02a83008090075a7 */ /* 0x000062000808017f */
[----:B------:R-:W-:Y:S05]  /*14eb0*/  @!P0 BRA `(.L_x_4255) ;  /* 0x0000000000048947 */ /* 0x000fea0003800000 */
[----:B------:R-:W-:Y:S01]  /*14ec0*/  BPT.TRAP 0x1 ;  /* 0x000000040000795c */ /* 0x000fe20000300000 */
.L_x_4255:
[----:B------:R-:W-:Y:S04]  /*14ed0*/  BSSY B0, `(.L_x_4253) ;  /* 0x0000004000007945 */ /* 0x000fe80003800000 */
[----:B-1----:R-:W-:Y:S05]  /*14ee0*/  @P4 BRA `(.L_x_4256) ;  /* 0x0000000000084947 */ /* 0x002fea0003800000 */
[----:B------:R-:W1:Y:S02]  /*14ef0*/  SYNCS.PHASECHK.TRANS64.TRYWAIT P4, [R9+URZ+0x2a830], R8 ;  /* 0x02a83008090075a7 */ /* 0x000e64000808017f */
[----:B-1----:R-:W-:Y:S05]  /*14f00*/  @!P4 BRA `(.L_x_4257) ;  /* 0x0000015800c8c947 */ /* 0x002fea0003800000 */
.L_x_4256:
[----:B------:R-:W-:Y:S05]  /*14f10*/  BSYNC B0 ;  /* 0x0000000000007941 */ /* 0x000fea0003800000 */
.L_x_4253:
[----:B01----:R-:W0:Y:S01]  /*14f20*/  S2R R8, SR_TID.X ;  /* 0x0000000000087919 */ /* 0x003e220000002100 */
[----:B------:R-:W-:Y:S05]  /*14f30*/  WARPSYNC.ALL ;  /* 0x0000000000007948 */ /* 0x000fea0003800000 */
[----:B------:R-:W-:Y:S01]  /*14f40*/  IMAD.MOV.U32 R9, RZ, RZ, -0x7fffffe0 ;  /* 0x80000020ff097424 */ /* 0x000fe200078e00ff */
[----:B------:R-:W-:Y:S01]  /*14f50*/  UMOV UR28, UR4 ;  /* 0x00000004001c7c82 */ /* 0x000fe20008000000 */
[----:B------:R-:W-:Y:S01]  /*14f60*/  IMAD.MOV.U32 R121, RZ, RZ, -0x7fffffe0 ;  /* 0x80000020ff797424 */ /* 0x000fe200078e00ff */
[----:B------:R-:W-:Y:S01]  /*14f70*/  UMOV UR29, UR5 ;  /* 0x00000005001d7c82 */ /* 0x000fe20008000000 */
[----:B------:R-:W-:Y:S01]  /*14f80*/  IMAD.MOV.U32 R123, RZ, RZ, -0x7fffffe0 ;  /* 0x80000020ff7b7424 */ /* 0x000fe200078e00ff */
[----:B------:R-:W-:Y:S01]  /*14f90*/  R2UR UR11, R9 ;  /* 0x00000000090b72ca */ /* 0x000fe200000e0000 */
[----:B------:R-:W-:Y:S01]  /*14fa0*/  IMAD.MOV.U32 R11, RZ, RZ, -0x7fffffe0 ;  /* 0x80000020ff0b7424 */ /* 0x000fe200078e00ff */
[----:B------:R-:W-:Y:S01]  /*14fb0*/  R2UR UR19, R121 ;  /* 0x00000000791372ca */ /* 0x000fe200000e0000 */
[----:B------:R-:W-:Y:S01]  /*14fc0*/  IMAD.MOV.U32 R9, RZ, RZ, -0x7fffffe0 ;  /* 0x80000020ff097424 */ /* 0x000fe200078e00ff */
[----:B------:R-:W-:-:S02]  /*14fd0*/  R2UR UR23, R123 ;  /* 0x000000007b1772ca */ /* 0x000fc400000e0000 */
[C---:B------:R-:W-:Y:S02]  /*14fe0*/  R2UR UR15, R11.reuse ;  /* 0x000000000b0f72ca */ /* 0x040fe400000e0000 */
[----:B------:R-:W-:Y:S02]  /*14ff0*/  R2UR UR27, R11 ;  /* 0x000000000b1b72ca */ /* 0x000fe400000e0000 */
[----:B------:R-:W-:Y:S02]  /*15000*/  R2UR UR31, R9 ;  /* 0x00000000091f72ca */ /* 0x000fe400000e0000 */
[----:B0-----:R-:W-:Y:S01]  /*15010*/  SHF.R.U32.HI R10, RZ, 0x7, R8 ;  /* 0x00000007ff0a7819 */ /* 0x001fe20000011608 */
[----:B------:R-:W-:-:S04]  /*15020*/  IMAD R8, R14, 0x600, R6 ;  /* 0x000006000e087824 */ /* 0x000fc800078e0206 */
[----:B------:R-:W-:Y:S01]  /*15030*/  VIADD R124, R10, 0x8 ;  /* 0x000000080a7c7836 */ /* 0x000fe20000000000 */
[C---:B------:R-:W-:Y:S01]  /*15040*/  R2UR UR10, R8.reuse ;  /* 0x00000000080a72ca */ /* 0x040fe200000e0000 */
[C---:B------:R-:W-:Y:S02]  /*15050*/  VIADD R120, R8.reuse, 0x200 ;  /* 0x0000020008787836 */ /* 0x040fe40000000000 */
[C---:B------:R-:W-:Y:S01]  /*15060*/  VIADD R122, R8.reuse, 0x202 ;  /* 0x00000202087a7836 */ /* 0x040fe20000000000 */
[----:B------:R0:W-:Y:S01]  /*15070*/  BAR.SYNC.DEFER_BLOCKING R124, 0x100 ;  /* 0x0004007c0000751d */ /* 0x0001e20000010000 */
[----:B------:R-:W-:Y:S01]  /*15080*/  VIADD R10, R8, 0x2 ;  /* 0x00000002080a7836 */ /* 0x000fe20000000000 */
[----:B------:R-:W-:Y:S02]  /*15090*/  R2UR UR18, R120 ;  /* 0x00000000781272ca */ /* 0x000fe400000e0000 */
[----:B------:R-:W-:Y:S02]  /*150a0*/  R2UR UR22, R122 ;  /* 0x000000007a1672ca */ /* 0x000fe400000e0000 */
[----:B------:R-:W-:Y:S01]  /*150b0*/  R2UR UR14, R10 ;  /* 0x000000000a0e72ca */ /* 0x000fe200000e0000 */
[----:B------:R-:W-:-:S02]  /*150c0*/  VIADD R10, R8, 0x400 ;  /* 0x00000400080a7836 */ /* 0x000fc40000000000 */
[----:B------:R-:W-:-:S03]  /*150d0*/  VIADD R8, R8, 0x402 ;  /* 0x0000040208087836 */ /* 0x000fc60000000000 */
[----:B------:R-:W-:Y:S02]  /*150e0*/  R2UR UR26, R10 ;  /* 0x000000000a1a72ca */ /* 0x000fe400000e0000 */
[----:B------:R-:W-:Y:S01]  /*150f0*/  R2UR UR30, R8 ;  /* 0x00000000081e72ca */ /* 0x000fe200000e0000 */
[----:B0-----:R-:W-:-:S06]  /*15100*/  WARPGROUP.ARRIVE ;  /* 0x00000000000079c5 */ /* 0x001fcc0000000000 */
        /* <DEDUP_REMOVED lines=17> */
[----:B------:R-:W-:Y:S05]  /*15220*/  @P3 BRA `(.L_x_4258) ;  /* 0x0000000000283947 */ /* 0x000fea0003800000 */
[----:B------:R-:W-:Y:S05]  /*15230*/  @!P0 BRA `(.L_x_4259) ;  /* 0x0000000000048947 */ /* 0x000fea0003800000 */
[----:B------:R-:W-:Y:S01]  /*15240*/  BPT.TRAP 0x1 ;  /* 0x000000040000795c */ /* 0x000fe20000300000 */
.L_x_4259:
[----:B------:R-:W-:Y:S01]  /*15250*/  SHF.L.U32 R8, R18, 0x1f, RZ ;  /* 0x0000001f12087819 */ /* 0x000fe200000006ff */
[----:B------:R-:W-:-:S04]  /*15260*/  IMAD R9, R19, 0x8, R16 ;  /* 0x0000000813097824 */ /* 0x000fc800078e0210 */
[----:B------:R0:W1:Y:S01]  /*15270*/  SYNCS.PHASECHK.TRANS64.TRYWAIT P3, [R9+URZ+0x2a850], R8 ;  /* 0x02a85008090075a7 */ /* 0x000062000806017f */
[----:B------:R-:W-:Y:S05]  /*15280*/  @!P0 BRA `(.L_x_4260) ;  /* 0x0000000000048947 */ /* 0x000fea0003800000 */
[----:B------:R-:W-:Y:S01]  /*15290*/  BPT.TRAP 0x1 ;  /* 0x000000040000795c */ /* 0x000fe20000300000 */
.L_x_4260:
[----:B-1----:R-:W-:Y:S05]  /*152a0*/  @P3 BRA `(.L_x_4258) ;  /* 0x0000000000083947 */ /* 0x002fea0003800000 */
[----:B------:R-:W1:Y:S02]  /*152b0*/  SYNCS.PHASECHK.TRANS64.TRYWAIT P3, [R9+URZ+0x2a850], R8 ;  /* 0x02a85008090075a7 */ /* 0x000e64000806017f */
[----:B-1----:R-:W-:Y:S05]  /*152c0*/  @!P3 BRA `(.L_x_4261) ;  /* 0x0000015400ecb947 */ /* 0x002fea0003800000 */
.L_x_4258:
[----:B01----:R-:W-:Y:S01]  /*152d0*/  VIADD R8, R16, 0x400 ;  /* 0x0000040010087836 */ /* 0x003fe20000000000 */
[----:B------:R-:W-:Y:S05]  /*152e0*/  WARPSYNC.ALL ;  /* 0x0000000000007948 */ /* 0x000fea0003800000 */
[----:B------:R-:W-:Y:S01]  /*152f0*/  SHF.R.U32.HI R8, RZ, 0x4, R8 ;  /* 0x00000004ff087819 */ /* 0x000fe20000011608 */
[----:B------:R-:W-:Y:S01]  /*15300*/  IMAD.MOV.U32 R9, RZ, RZ, 0x40000040 ;  /* 0x40000040ff097424 */ /* 0x000fe200078e00ff */
[----:B------:R-:W-:Y:S01]  /*15310*/  WARPGROUP.ARRIVE ;  /* 0x00000000000079c5 */ /* 0x000fe20000000000 */
[----:B------:R-:W-:Y:S01]  /*15320*/  IMAD.MOV.U32 R11, RZ, RZ, 0x40000040 ;  /* 0x40000040ff0b7424 */ /* 0x000fe200078e00ff */
[----:B------:R-:W-:-:S04]  /*15330*/  LOP3.LUT R8, R8, 0x3fff, RZ, 0xc0, !PT ;  /* 0x00003fff08087812 */ /* 0x000fc800078ec0ff */
[----:B------:R-:W0:Y:S01]  /*15340*/  S2R R209, SR_TID.X ;  /* 0x0000000000d17919 */ /* 0x000e220000002100 */
[----:B------:R-:W-:Y:S01]  /*15350*/  R2UR UR11, R9 ;  /* 0x00000000090b72ca */ /* 0x000fe200000e0000 */
[----:B------:R-:W-:Y:S01]  /*15360*/  IMAD.MOV.U32 R9, RZ, RZ, 0x40000040 ;  /* 0x40000040ff097424 */ /* 0x000fe200078e00ff */
[----:B------:R-:W-:Y:S01]  /*15370*/  LOP3.LUT R8, R8, 0x10000, RZ, 0xfc, !PT ;  /* 0x0001000008087812 */ /* 0x000fe200078efcff */
[C---:B------:R-:W-:Y:S01]  /*15380*/  FMUL.FTZ R18, R2.reuse, R122 ;  /* 0x0000007a02127220 */ /* 0x040fe20000410000 */
[C---:B------:R-:W-:Y:S01]  /*15390*/  FMUL.FTZ R122, R2.reuse, R127 ;  /* 0x0000007f027a7220 */ /* 0x040fe20000410000 */
[C---:B------:R-:W-:Y:S01]  /*153a0*/  FMUL.FTZ R127, R2.reuse, R128 ;  /* 0x00000080027f7220 */ /* 0x040fe20000410000 */
[C---:B------:R-:W-:Y:S01]  /*153b0*/  FMUL.FTZ R128, R2.reuse, R129 ;  /* 0x0000008102807220 */ /* 0x040fe20000410000 */
[----:B------:R-:W-:Y:S02]  /*153c0*/  IMAD R8, R19, 0x600, R8 ;  /* 0x0000060013087824 */ /* 0x000fe400078e0208 */
[C---:B------:R-:W-:Y:S01]  /*153d0*/  FMUL.FTZ R129, R2.reuse, R134 ;  /* 0x0000008602817220 */ /* 0x040fe20000410000 */
[C---:B------:R-:W-:Y:S01]  /*153e0*/  FMUL.FTZ R134, R2.reuse, R139 ;  /* 0x0000008b02867220 */ /* 0x040fe20000410000 */
[----:B------:R-:W-:Y:S01]  /*153f0*/  FMUL.FTZ R139, R2, R140 ;  /* 0x0000008c028b7220 */ /* 0x000fe20000410000 */
[C---:B------:R-:W-:Y:S01]  /*15400*/  VIADD R10, R8.reuse, 0x2 ;  /* 0x00000002080a7836 */ /* 0x040fe20000000000 */
        /* <DEDUP_REMOVED lines=13> */
[----:B------:R-:W-:Y:S01]  /*154e0*/  QGMMA.64x192x32.F32.E4M3.E4M3 R24, R196, gdesc[UR8], R24, gsb0 ;  /* 0x02e00008c4187df3 */ /* 0x000fe20008000818 */
[----:B------:R-:W-:Y:S01]  /*154f0*/  R2UR UR10, R10 ;  /* 0x000000000a0a72ca */ /* 0x000fe200000e0000 */
[----:B------:R-:W-:Y:S01]  /*15500*/  VIADD R10, R8, 0x4 ;  /* 0x00000004080a7836 */ /* 0x000fe20000000000 */
[----:B------:R-:W-:Y:S01]  /*15510*/  R2UR UR11, R11 ;  /* 0x000000000b0b72ca */ /* 0x000fe200000e0000 */
[----:B------:R-:W-:-:S02]  /*15520*/  IMAD.MOV.U32 R11, RZ, RZ, 0x40000040 ;  /* 0x40000040ff0b7424 */ /* 0x000fc400078e00ff */
[----:B------:R-:W-:Y:S01]  /*15530*/  FMUL.FTZ R176, R2, R177 ;  /* 0x000000b102b07220 */ /* 0x000fe20000410000 */
[----:B------:R-:W-:Y:S02]  /*15540*/  VIADD R8, R8, 0x6 ;  /* 0x0000000608087836 */ /* 0x000fe40000000000 */
[C---:B------:R-:W-:Y:S01]  /*15550*/  FMUL.FTZ R180, R2.reuse, R180 ;  /* 0x000000b402b47220 */ /* 0x040fe20000410000 */
[C---:B------:R-:W-:Y:S01]  /*15560*/  FMUL.FTZ R181, R2.reuse, R181 ;  /* 0x000000b502b57220 */ /* 0x040fe20000410000 */
[----:B------:R-:W-:Y:S01]  /*15570*/  FMUL.FTZ R177, R2, R182 ;  /* 0x000000b602b17220 */ /* 0x000fe20000410000 */
[----:B0-----:R-:W-:Y:S01]  /*15580*/  SHF.R.U32.HI R209, RZ, 0x7, R209 ;  /* 0x00000007ffd17819 */ /* 0x001fe200000116d1 */
        /* <DEDUP_REMOVED lines=25> */
[----:B------:R-:W-:Y:S01]  /*15720*/  QGMMA.64x192x32.F32.E4M3.E4M3 R24, R192, gdesc[UR8], R24, gsb0 ;  /* 0x02e00008c0187df3 */ /* 0x000fe20008000818 */
[----:B------:R-:W-:Y:S02]  /*15730*/  R2UR UR10, R10 ;  /* 0x000000000a0a72ca */ /* 0x000fe400000e0000 */
[----:B------:R-:W-:Y:S01]  /*15740*/  R2UR UR11, R11 ;  /* 0x000000000b0b72ca */ /* 0x000fe200000e0000 */
[----:B------:R-:W-:Y:S01]  /*15750*/  @!P1 IMAD R11, R14, 0x8, R16 ;  /* 0x000000080e0b9824 */ /* 0x000fe200078e0210 */
[----:B------:R-:W-:-:S03]  /*15760*/  IADD3 R10, -R209, 0xb, RZ ;  /* 0x0000000bd10a7810 */ /* 0x000fc60007ffe1ff */
[----:B------:R-:W-:-:S05]  /*15770*/  @!P1 VIADD R11, R11, 0x2a840 ;  /* 0x0002a8400b0b9836 */ /* 0x000fca0000000000 */
[----:B------:R-:W-:Y:S01]  /*15780*/  @!P1 PRMT R11, RZ, 0x654, R11 ;  /* 0x00000654ff0b9816 */ /* 0x000fe2000000000b */
[----:B------:R-:W-:Y:S02]  /*15790*/  WARPGROUP.DEPBAR.LE gsb0, 0x0 ;  /* 0x00008000000079c5 */ /* 0x000fe40000010000 */
[----:B------:R-:W-:-:S06]  /*157a0*/  WARPGROUP.ARRIVE ;  /* 0x00000000000079c5 */ /* 0x000fcc0000000000 */
[----:B------:R-:W-:Y:S01]  /*157b0*/  QGMMA.64x192x32.F32.E4M3.E4M3 R24, R188, gdesc[UR8], R24, gsb0 ;  /* 0x02e00008bc187df3 */ /* 0x000fe20008000818 */
        /* <DEDUP_REMOVED lines=39> */
[----:B------:R-:W-:-:S02]  /*15a30*/  IMAD.SHL.U32 R178, R0, 0x80, RZ ;  /* 0x0000008000b27824 */ /* 0x000fc400078e00ff */
        /* <DEDUP_REMOVED lines=26> */
[----:B------:R-:W-:-:S05]  /*15be0*/  WARPGROUP.ARRIVE ;  /* 0x00000000000079c5 */ /* 0x000fca0000000000 */
[----:B------:R-:W0:Y:S01]  /*15bf0*/  MUFU.TANH R145, R145 ;  /* 0x0000009100917308 */ /* 0x000e220000002400 */
[----:B------:R-:W-:Y:S07]  /*15c00*/  QGMMA.64x192x32.F32.E4M3.E4M3 R24, R184, gdesc[UR8], R24, gsb0 ;  /* 0x02e00008b8187df3 */ /* 0x000fee0008000818 */
        /* <DEDUP_REMOVED lines=20> */
[----:B------:R-:W-:Y:S01]  /*15d50*/  IADD3 R185, R201, 0x1, -R178 ;  /* 0x00000001c9b97810 */ /* 0x000fe20007ffe8b2 */
[----:B------:R0:W-:Y:S06]  /*15d60*/  BAR.ARV R10, 0x100 ;  /* 0x0004000a0000751d */ /* 0x0001ec0000002000 */
[----:B------:R-:W-:Y:S01]  /*15d70*/  IMAD.IADD R185, R185, 0x1, -R202 ;  /* 0x00000001b9b97824 */ /* 0x000fe200078e0aca */
[----:B------:R0:W-:Y:S03]  /*15d80*/  @!P1 SYNCS.ARRIVE.TRANS64.RED.A1T0 RZ, [R11+URZ], RZ ;  /* 0x000000ff0bff99a7 */ /* 0x0001e6000810043f */
        /* <DEDUP_REMOVED lines=18> */
.L_x_4264:
[----:B------:R-:W-:-:S05]  /*15eb0*/  IMAD.U32 R188, RZ, RZ, UR34 ;  /* 0x00000022ffbc7e24 */ /* 0x000fca000f8e00ff */
[----:B------:R-:W-:-:S13]  /*15ec0*/  ISETP.NE.AND P3, PT, R188, 0x1, PT ;  /* 0x00000001bc00780c */ /* 0x000fda0003f65270 */
[----:B------:R-:W0:Y:S02]  /*15ed0*/  @P3 LDC.64 R10, c[0x0][0x9e8] ;  /* 0x00027a00ff0a3b82 */ /* 0x000e240000000a00 */
[----:B0-----:R-:W-:-:S05]  /*15ee0*/  @P3 IMAD.HI.U32 R10, R185, R10, RZ ;  /* 0x0000000ab90a3227 */ /* 0x001fca00078e00ff */
[----:B------:R-:W-:-:S07]  /*15ef0*/  @P3 SHF.R.U32.HI R185, RZ, R11, R10 ;  /* 0x0000000bffb93219 */ /* 0x000fce000001160a */
.L_x_4265:
[----:B------:R-:W-:Y:S05]  /*15f00*/  BSYNC B0 ;  /* 0x0000000000007941 */ /* 0x000fea0003800000 */
.L_x_4263:
[----:B------:R-:W-:-:S04]  /*15f10*/  IMAD R185, R185, R188, -R178 ;  /* 0x000000bcb9b97224 */ /* 0x000fc800078e0ab2 */
[----:B------:R-:W-:-:S05]  /*15f20*/  IMAD R185, R200, -0x2, R185 ;  /* 0xfffffffec8b97824 */ /* 0x000fca00078e02b9 */
[----:B------:R-:W-:Y:S02]  /*15f30*/  VIADDMNMX R183, R185, R188, R183, PT ;  /* 0x000000bcb9b77246 */ /* 0x000fe400038001b7 */
[----:B------:R-:W-:-:S07]  /*15f40*/  VIMNMX R182, R182, R185, !PT ;  /* 0x000000b9b6b67248 */ /* 0x000fce0007fe0100 */
.L_x_4262:
        /* <DEDUP_REMOVED lines=106> */
[----:B------:R-:W-:-:S11]  /*165f0*/  LOP3.LUT R183, RZ, R183, RZ, 0x33, !PT ;  /* 0x000000b7ffb77212 */ /* 0x000fd600078e33ff */
[----:B------:R-:W0:Y:S02]  /*16600*/  @P4 LDC.64 R8, c[0x0][0x9e8] ;  /* 0x00027a00ff084b82 */ /* 0x000e240000000a00 */
[----:B0-----:R-:W-:-:S05]  /*16610*/  @P4 IMAD.HI.U32 R8, R183, R8, RZ ;  /* 0x00000008b7084227 */ /* 0x001fca00078e00ff */
[----:B------:R-:W-:-:S04]  /*16620*/  @P4 SHF.R.U32.HI R183, RZ, R9, R8 ;  /* 0x00000009ffb74219 */ /* 0x000fc80000011608 */
[----:B------:R-:W-:Y:S01]  /*16630*/  LOP3.LUT R183, RZ, R183, RZ, 0x33, !PT ;  /* 0x000000b7ffb77212 */ /* 0x000fe200078e33ff */
[----:B------:R-:W-:Y:S06]  /*16640*/  BRA `(.L_x_4269) ;  /* 0x0000000000187947 */ /* 0x000fec0003800000 */
.L_x_4268:
[----:B------:R-:W-:Y:S02]  /*16650*/  IMAD.U32 R182, RZ, RZ, UR34 ;  /* 0x00000022ffb67e24 */ /* 0x000fe4000f8e00ff */
[----:B------:R-:W-:-:S03]  /*16660*/  IMAD.MOV.U32 R183, RZ, RZ, R13 ;  /* 0x000000ffffb77224 */ /* 0x000fc600078e000d */
[----:B------:R-:W-:-:S13]  /*16670*/  ISETP.NE.AND P4, PT, R182, 0x1, PT ;  /* 0x00000001b600780c */ /* 0x000fda0003f85270 */
[----:B------:R-:W0:Y:S02]  /*16680*/  @P4 LDC.64 R8, c[0x0][0x9e8] ;  /* 0x00027a00ff084b82 */ /* 0x000e240000000a00 */
[----:B0-----:R-:W-:-:S05]  /*16690*/  @P4 IMAD.HI.U32 R8, R13, R8, RZ ;  /* 0x000000080d084227 */ /* 0x001fca00078e00ff */
[----:B------:R-:W-:-:S07]  /*166a0*/  @P4 SHF.R.U32.HI R183, RZ, R9, R8 ;  /* 0x00000009ffb74219 */ /* 0x000fce0000011608 */
.L_x_4269:
[----:B------:R-:W-:Y:S05]  /*166b0*/  BSYNC B0 ;  /* 0x0000000000007941 */ /* 0x000fea0003800000 */
.L_x_4267:
[----:B------:R-:W-:-:S04]  /*166c0*/  IMAD R9, R183, R182, -R178 ;  /* 0x000000b6b7097224 */ /* 0x000fc800078e0ab2 */
[----:B------:R-:W-:-:S05]  /*166d0*/  IMAD R9, R200, -0x2, R9 ;  /* 0xfffffffec8097824 */ /* 0x000fca00078e0209 */
[----:B------:R-:W-:Y:S02]  /*166e0*/  VIADDMNMX R186, R9, R182, R186, PT ;  /* 0x000000b609ba7246 */ /* 0x000fe400038001ba */
[----:B------:R-:W-:-:S07]  /*166f0*/  VIMNMX R184, R184, R9, !PT ;  /* 0x00000009b8b87248 */ /* 0x000fce0007fe0100 */
.L_x_4266:
        /* <DEDUP_REMOVED lines=65> */
[C---:B------:R-:W-:Y:S01]  /*16b10*/  ISETP.LT.OR P4, PT, R186.reuse, 0x22, P4 ;  /* 0x00000022ba00780c */ /* 0x040fe20002781670 */
[----:B------:R-:W0:Y:S01]  /*16b20*/  SHFL.BFLY PT, R9, R8, 0x2, 0x1f ;  /* 0x0c401f0008097f89 */ /* 0x000e2200000e0000 */
[----:B------:R-:W-:-:S02]  /*16b30*/  ISETP.LT.OR P5, PT, R186, 0x39, P5 ;  /* 0x00000039ba00780c */ /* 0x000fc40002fa1670 */
[----:B------:R-:W-:Y:S02]  /*16b40*/  FSEL R134, R134, -INF , !P4 ;  /* 0xff80000086867808 */ /* 0x000fe40006000000 */
[C---:B------:R-:W-:Y:S02]  /*16b50*/  ISETP.GT.AND P4, PT, R184.reuse, 0x29, P3 ;  /* 0x00000029b800780c */ /* 0x040fe40001f84270 */
[----:B------:R-:W-:Y:S02]  /*16b60*/  FSEL R145, R145, -INF , !P5 ;  /* 0xff80000091917808 */ /* 0x000fe40006800000 */
[----:B------:R-:W-:Y:S02]  /*16b70*/  ISETP.GT.AND P5, PT, R184, 0x40, P3 ;  /* 0x00000040b800780c */ /* 0x000fe40001fa4270 */
[C---:B------:R-:W-:Y:S02]  /*16b80*/  ISETP.LT.OR P4, PT, R186.reuse, 0x2a, P4 ;  /* 0x0000002aba00780c */ /* 0x040fe40002781670 */
[----:B------:R-:W-:-:S02]  /*16b90*/  ISETP.LT.OR P5, PT, R186, 0x41, P5 ;  /* 0x00000041ba00780c */ /* 0x000fc40002fa1670 */
[----:B------:R-:W-:Y:S02]  /*16ba0*/  FSEL R138, R138, -INF , !P4 ;  /* 0xff8000008a8a7808 */ /* 0x000fe40006000000 */
[C---:B------:R-:W-:Y:S02]  /*16bb0*/  ISETP.GT.AND P4, PT, R184.reuse, 0x31, P3 ;  /* 0x00000031b800780c */ /* 0x040fe40001f84270 */
[----:B------:R-:W-:Y:S02]  /*16bc0*/  FSEL R149, R149, -INF , !P5 ;  /* 0xff80000095957808 */ /* 0x000fe40006800000 */
[----:B------:R-:W-:Y:S02]  /*16bd0*/  ISETP.GT.AND P5, PT, R184, 0x41, P3 ;  /* 0x00000041b800780c */ /* 0x000fe40001fa4270 */
[----:B------:R-:W-:Y:S02]  /*16be0*/  ISETP.LT.OR P4, PT, R186, 0x32, P4 ;  /* 0x00000032ba00780c */ /* 0x000fe40002781670 */
[----:B0-----:R-:W-:-:S02]  /*16bf0*/  FMNMX.FTZ R8, R8, R9, !PT ;  /* 0x0000000908087209 */ /* 0x001fc40007810000 */
[----:B------:R-:W-:Y:S02]  /*16c00*/  ISETP.LT.OR P5, PT, R186, 0x42, P5 ;  /* 0x00000042ba00780c */ /* 0x000fe40002fa1670 */
[----:B------:R-:W-:Y:S01]  /*16c10*/  FSEL R142, R142, -INF , !P4 ;  /* 0xff8000008e8e7808 */ /* 0x000fe20006000000 */
[----:B------:R-:W0:Y:S01]  /*16c20*/  SHFL.BFLY PT, R9, R8, 0x1, 0x1f ;  /* 0x0c201f0008097f89 */ /* 0x000e2200000e0000 */
[----:B------:R-:W-:Y:S02]  /*16c30*/  ISETP.GT.AND P4, PT, R184, 0x39, P3 ;  /* 0x00000039b800780c */ /* 0x000fe40001f84270 */
[----:B------:R-:W-:Y:S02]  /*16c40*/  FSEL R150, R150, -INF , !P5 ;  /* 0xff80000096967808 */ /* 0x000fe40006800000 */
[----:B------:R-:W-:Y:S02]  /*16c50*/  ISETP.GT.AND P5, PT, R184, 0x48, P3 ;  /* 0x00000048b800780c */ /* 0x000fe40001fa4270 */
[----:B------:R-:W-:-:S02]  /*16c60*/  ISETP.LT.OR P4, PT, R186, 0x3a, P4 ;  /* 0x0000003aba00780c */ /* 0x000fc40002781670 */
[----:B------:R-:W-:Y:S02]  /*16c70*/  ISETP.LT.OR P5, PT, R186, 0x49, P5 ;  /* 0x00000049ba00780c */ /* 0x000fe40002fa1670 */
[----:B------:R-:W-:Y:S02]  /*16c80*/  FSEL R146, R146, -INF , !P4 ;  /* 0xff80000092927808 */ /* 0x000fe40006000000 */
[----:B------:R-:W-:Y:S02]  /*16c90*/  FSEL R153, R153, -INF , !P5 ;  /* 0xff80000099997808 */ /* 0x000fe40006800000 */
[----:B------:R-:W-:-:S04]  /*16ca0*/  ISETP.GT.AND P5, PT, R184, RZ, P3 ;  /* 0x000000ffb800720c */ /* 0x000fc80001fa4270 */
[----:B------:R-:W-:-:S04]  /*16cb0*/  ISETP.LT.OR P5, PT, R186, 0x1, P5 ;  /* 0x00000001ba00780c */ /* 0x000fc80002fa1670 */
[----:B------:R-:W-:Y:S02]  /*16cc0*/  FSEL R18, R18, -INF , !P5 ;  /* 0xff80000012127808 */ /* 0x000fe40006800000 */
[----:B0-----:R-:W-:Y:S01]  /*16cd0*/  FMNMX.FTZ R8, R8, R9, !PT ;  /* 0x0000000908087209 */ /* 0x001fe20007810000 */
[----:B------:R-:W-:Y:S01]  /*16ce0*/  IMAD.U32 R9, RZ, RZ, UR45 ;  /* 0x0000002dff097e24 */ /* 0x000fe2000f8e00ff */
[----:B------:R-:W-:Y:S02]  /*16cf0*/  ISETP.GT.AND P5, PT, R184, 0x49, P3 ;  /* 0x00000049b800780c */ /* 0x000fe40001fa4270 */
[C---:B------:R-:W-:Y:S01]  /*16d00*/  FSETP.NEU.FTZ.AND P4, PT, R8.reuse, -INF , PT ;  /* 0xff8000000800780b */ /* 0x040fe20003f9d000 */
[----:B------:R-:W-:-:S01]  /*16d10*/  FFMA.FTZ R9, R8, R9, -8 ;  /* 0xc100000008097423 */ /* 0x000fc20000010009 */
[----:B------:R-:W-:-:S04]  /*16d20*/  ISETP.LT.OR P5, PT, R186, 0x4a, P5 ;  /* 0x0000004aba00780c */ /* 0x000fc80002fa1670 */
[----:B------:R-:W-:Y:S02]  /*16d30*/  FSEL R9, R9, RZ, P4 ;  /* 0x000000ff09097208 */ /* 0x000fe40002000000 */
[----:B------:R-:W-:Y:S02]  /*16d40*/  FSEL R154, R154, -INF , !P5 ;  /* 0xff8000009a9a7808 */ /* 0x000fe40006800000 */
[----:B------:R-:W-:Y:S01]  /*16d50*/  ISETP.GT.AND P5, PT, R184, 0x50, P3 ;  /* 0x00000050b800780c */ /* 0x000fe20001fa4270 */
[----:B------:R-:W-:-:S01]  /*16d60*/  FFMA.FTZ R178, R11, UR45, -R9 ;  /* 0x0000002d0bb27c23 */ /* 0x000fc20008010809 */
[--C-:B------:R-:W-:Y:S01]  /*16d70*/  FFMA.FTZ R11, R10, UR45, -R9.reuse ;  /* 0x0000002d0a0b7c23 */ /* 0x100fe20008010809 */
[----:B------:R-:W-:-:S01]  /*16d80*/  FFMA.FTZ R10, R123, UR45, -R9 ;  /* 0x0000002d7b0a7c23 */ /* 0x000fc20008010809 */
[--C-:B------:R-:W-:Y:S01]  /*16d90*/  FFMA.FTZ R123, R124, UR45, -R9.reuse ;  /* 0x0000002d7c7b7c23 */ /* 0x100fe20008010809 */
[----:B------:R-:W-:-:S01]  /*16da0*/  FFMA.FTZ R124, R127, UR45, -R9 ;  /* 0x0000002d7f7c7c23 */ /* 0x000fc20008010809 */
[----:B------:R-:W-:Y:S01]  /*16db0*/  FMNMX.FTZ R127, R18, R15, !PT ;  /* 0x0000000f127f7209 */ /* 0x000fe20007810000 */
[----:B------:R-:W-:-:S01]  /*16dc0*/  FFMA.FTZ R185, R128, UR45, -R9 ;  /* 0x0000002d80b97c23 */ /* 0x000fc20008010809 */
[----:B------:R-:W-:Y:S01]  /*16dd0*/  FFMA.FTZ R187, R132, UR45, -R9 ;  /* 0x0000002d84bb7c23 */ /* 0x000fe20008010809 */
[----:B------:R-:W-:Y:S01]  /*16de0*/  ISETP.LT.OR P5, PT, R186, 0x51, P5 ;  /* 0x00000051ba00780c */ /* 0x000fe20002fa1670 */
[----:B------:R-:W-:Y:S01]  /*16df0*/  MUFU.EX2 R178, R178 ;  /* 0x000000b200b27308 */ /* 0x000fe20000000800 */
[----:B------:R-:W-:-:S02]  /*16e00*/  FMNMX.FTZ R128, R120, R127, !PT ;  /* 0x0000007f78807209 */ /* 0x000fc40007810000 */
[----:B------:R-:W-:Y:S02]  /*16e10*/  FSEL R157, R157, -INF , !P5 ;  /* 0xff8000009d9d7808 */ /* 0x000fe40006800000 */
[----:B------:R-:W-:Y:S01]  /*16e20*/  FMNMX.FTZ R183, R121, R128, !PT ;  /* 0x0000008079b77209 */ /* 0x000fe20007810000 */
[----:B------:R-:W-:Y:S01]  /*16e30*/  FFMA.FTZ R128, R131, UR45, -R9 ;  /* 0x0000002d83807c23 */ /* 0x000fe20008010809 */
[----:B------:R-:W-:Y:S01]  /*16e40*/  ISETP.GT.AND P5, PT, R184, 0x51, P3 ;  /* 0x00000051b800780c */ /* 0x000fe20001fa4270 */
[----:B------:R0:W-:Y:S01]  /*16e50*/  MUFU.EX2 R127, R185 ;  /* 0x000000b9007f7308 */ /* 0x0001e20000000800 */
[----:B------:R-:W-:Y:S02]  /*16e60*/  FMNMX.FTZ R182, R122, R183, !PT ;  /* 0x000000b77ab67209 */ /* 0x000fe40007810000 */
[----:B------:R-:W-:Y:S02]  /*16e70*/  ISETP.LT.OR P5, PT, R186, 0x52, P5 ;  /* 0x00000052ba00780c */ /* 0x000fe40002fa1670 */
[----:B------:R-:W-:-:S02]  /*16e80*/  FMNMX.FTZ R131, R125, R182, !PT ;  /* 0x000000b67d837209 */ /* 0x000fc40007810000 */
[----:B------:R-:W-:Y:S01]  /*16e90*/  FSEL R158, R158, -INF , !P5 ;  /* 0xff8000009e9e7808 */ /* 0x000fe20006800000 */
[----:B------:R-:W-:Y:S01]  /*16ea0*/  MUFU.EX2 R11, R11 ;  /* 0x0000000b000b7308 */ /* 0x000fe20000000800 */
[----:B------:R-:W-:Y:S01]  /*16eb0*/  FMNMX.FTZ R132, R126, R131, !PT ;  /* 0x000000837e847209 */ /* 0x000fe20007810000 */
[--C-:B0-----:R-:W-:Y:S01]  /*16ec0*/  FFMA.FTZ R185, R136, UR45, -R9.reuse ;  /* 0x0000002d88b97c23 */ /* 0x101fe20008010809 */
[----:B------:R-:W-:Y:S02]  /*16ed0*/  ISETP.GT.AND P5, PT, R184, 0x58, P3 ;  /* 0x00000058b800780c */ /* 0x000fe40001fa4270 */
[----:B------:R-:W-:Y:S01]  /*16ee0*/  FMNMX.FTZ R183, R129, R132, !PT ;  /* 0x0000008481b77209 */ /* 0x000fe20007810000 */
[----:B------:R-:W-:-:S01]  /*16ef0*/  FFMA.FTZ R132, R135, UR45, -R9 ;  /* 0x0000002d87847c23 */ /* 0x000fc20008010809 */
[----:B------:R-:W-:Y:S01]  /*16f00*/  ISETP.LT.OR P5, PT, R186, 0x59, P5 ;  /* 0x00000059ba00780c */ /* 0x000fe20002fa1670 */
[----:B------:R0:W-:Y:S01]  /*16f10*/  MUFU.EX2 R131, R187 ;  /* 0x000000bb00837308 */ /* 0x0001e20000000800 */
[----:B------:R-:W-:-:S02]  /*16f20*/  FMNMX.FTZ R182, R130, R183, !PT ;  /* 0x000000b782b67209 */ /* 0x000fc40007810000 */
[----:B------:R-:W-:Y:S02]  /*16f30*/  FSEL R161, R161, -INF , !P5 ;  /* 0xff800000a1a17808 */ /* 0x000fe40006800000 */
[----:B------:R-:W-:Y:S02]  /*16f40*/  FMNMX.FTZ R135, R133, R182, !PT ;  /* 0x000000b685877209 */ /* 0x000fe40007810000 */
[----:B------:R-:W-:Y:S01]  /*16f50*/  ISETP.GT.AND P5, PT, R184, 0x59, P3 ;  /* 0x00000059b800780c */ /* 0x000fe20001fa4270 */
[----:B------:R-:W-:Y:S01]  /*16f60*/  MUFU.EX2 R10, R10 ;  /* 0x0000000a000a7308 */ /* 0x000fe20000000800 */
[----:B------:R-:W-:Y:S01]  /*16f70*/  FMNMX.FTZ R136, R134, R135, !PT ;  /* 0x0000008786887209 */ /* 0x000fe20007810000 */
[--C-:B0-----:R-:W-:Y:S01]  /*16f80*/  FFMA.FTZ R187, R140, UR45, -R9.reuse ;  /* 0x0000002d8cbb7c23 */ /* 0x101fe20008010809 */
[----:B------:R-:W-:Y:S02]  /*16f90*/  ISETP.LT.OR P5, PT, R186, 0x5a, P5 ;  /* 0x0000005aba00780c */ /* 0x000fe40002fa1670 */
[----:B------:R-:W-:Y:S01]  /*16fa0*/  FMNMX.FTZ R183, R137, R136, !PT ;  /* 0x0000008889b77209 */ /* 0x000fe20007810000 */
[----:B------:R-:W-:-:S01]  /*16fb0*/  FFMA.FTZ R136, R139, UR45, -R9 ;  /* 0x0000002d8b887c23 */ /* 0x000fc20008010809 */
[----:B------:R-:W-:Y:S01]  /*16fc0*/  FSEL R162, R162, -INF , !P5 ;  /* 0xff800000a2a27808 */ /* 0x000fe20006800000 */
[----:B------:R0:W-:Y:S01]  /*16fd0*/  MUFU.EX2 R135, R185 ;  /* 0x000000b900877308 */ /* 0x0001e20000000800 */
[----:B------:R-:W-:-:S02]  /*16fe0*/  FMNMX.FTZ R182, R138, R183, !PT ;  /* 0x000000b78ab67209 */ /* 0x000fc40007810000 */
[----:B------:R-:W-:Y:S02]  /*16ff0*/  ISETP.GT.AND P5, PT, R184, 0x60, P3 ;  /* 0x00000060b800780c */ /* 0x000fe40001fa4270 */
[----:B------:R-:W-:Y:S02]  /*17000*/  FMNMX.FTZ R139, R141, R182, !PT ;  /* 0x000000b68d8b7209 */ /* 0x000fe40007810000 */
[----:B------:R-:W-:Y:S01]  /*17010*/  ISETP.LT.OR P5, PT, R186, 0x61, P5 ;  /* 0x00000061ba00780c */ /* 0x000fe20002fa1670 */
[----:B------:R-:W-:Y:S01]  /*17020*/  MUFU.EX2 R123, R123 ;  /* 0x0000007b007b7308 */ /* 0x000fe20000000800 */
[----:B------:R-:W-:Y:S01]  /*17030*/  FMNMX.FTZ R140, R142, R139, !PT ;  /* 0x0000008b8e8c7209 */ /* 0x000fe20007810000 */
[--C-:B0-----:R-:W-:Y:S01]  /*17040*/  FFMA.FTZ R185, R144, UR45, -R9.reuse ;  /* 0x0000002d90b97c23 */ /* 0x101fe20008010809 */
[----:B------:R-:W-:Y:S02]  /*17050*/  FSEL R165, R165, -INF , !P5 ;  /* 0xff800000a5a57808 */ /* 0x000fe40006800000 */
[----:B------:R-:W-:Y:S01]  /*17060*/  FMNMX.FTZ R183, R145, R140, !PT ;  /* 0x0000008c91b77209 */ /* 0x000fe20007810000 */
[----:B------:R-:W-:-:S01]  /*17070*/  FFMA.FTZ R140, R143, UR45, -R9 ;  /* 0x0000002d8f8c7c23 */ /* 0x000fc20008010809 */
[----:B------:R-:W-:Y:S01]  /*17080*/  ISETP.GT.AND P5, PT, R184, 0x61, P3 ;  /* 0x00000061b800780c */ /* 0x000fe20001fa4270 */
[----:B------:R0:W-:Y:S01]  /*17090*/  MUFU.EX2 R139, R187 ;  /* 0x000000bb008b7308 */ /* 0x0001e20000000800 */
[----:B------:R-:W-:-:S02]  /*170a0*/  FMNMX.FTZ R182, R146, R183, !PT ;  /* 0x000000b792b67209 */ /* 0x000fc40007810000 */
[----:B------:R-:W-:Y:S02]  /*170b0*/  ISETP.LT.OR P5, PT, R186, 0x62, P5 ;  /* 0x00000062ba00780c */ /* 0x000fe40002fa1670 */
[----:B------:R-:W-:Y:S02]  /*170c0*/  FMNMX.FTZ R143, R149, R182, !PT ;  /* 0x000000b6958f7209 */ /* 0x000fe40007810000 */
        /* <DEDUP_REMOVED lines=20> */
[----:B------:R-:W-:Y:S01]  /*17210*/  MUFU.EX2 R147, R187 ;  /* 0x000000bb00937308 */ /* 0x000fe20000000800 */
[----:B------:R-:W-:-:S02]  /*17220*/  ISETP.GT.AND P5, PT, R184, 0x70, P3 ;  /* 0x00000070b800780c */ /* 0x000fc40001fa4270 */
[----:B------:R-:W-:Y:S02]  /*17230*/  FMNMX.FTZ R182, R162, R183, !PT ;  /* 0x000000b7a2b67209 */ /* 0x000fe40007810000 */
[----:B------:R-:W-:Y:S02]  /*17240*/  ISETP.LT.OR P5, PT, R186, 0x71, P5 ;  /* 0x00000071ba00780c */ /* 0x000fe40002fa1670 */
[----:B------:R-:W-:Y:S01]  /*17250*/  FMNMX.FTZ R151, R165, R182, !PT ;  /* 0x000000b6a5977209 */ /* 0x000fe20007810000 */
[----:B------:R-:W-:Y:S01]  /*17260*/  MUFU.EX2 R132, R132 ;  /* 0x0000008400847308 */ /* 0x000fe20000000800 */
[----:B------:R-:W-:Y:S02]  /*17270*/  FSEL R173, R173, -INF , !P5 ;  /* 0xff800000adad7808 */ /* 0x000fe40006800000 */
[----:B------:R-:W-:Y:S02]  /*17280*/  ISETP.GT.AND P5, PT, R184, 0x71, P3 ;  /* 0x00000071b800780c */ /* 0x000fe40001fa4270 */
[----:B------:R-:W-:-:S02]  /*17290*/  FMNMX.FTZ R152, R166, R151, !PT ;  /* 0x00000097a6987209 */ /* 0x000fc40007810000 */
[----:B------:R-:W-:Y:S01]  /*172a0*/  ISETP.LT.OR P5, PT, R186, 0x72, P5 ;  /* 0x00000072ba00780c */ /* 0x000fe20002fa1670 */
[----:B------:R0:W-:Y:S01]  /*172b0*/  MUFU.EX2 R151, R185 ;  /* 0x000000b900977308 */ /* 0x0001e20000000800 */
[----:B------:R-:W-:Y:S01]  /*172c0*/  FMNMX.FTZ R183, R169, R152, !PT ;  /* 0x00000098a9b77209 */ /* 0x000fe20007810000 */
[--C-:B------:R-:W-:Y:S01]  /*172d0*/  FFMA.FTZ R152, R155, UR45, -R9.reuse ;  /* 0x0000002d9b987c23 */ /* 0x100fe20008010809 */
[----:B------:R-:W-:Y:S02]  /*172e0*/  FSEL R174, R174, -INF , !P5 ;  /* 0xff800000aeae7808 */ /* 0x000fe40006800000 */
[----:B------:R-:W-:Y:S02]  /*172f0*/  ISETP.GT.AND P5, PT, R184, 0x78, P3 ;  /* 0x00000078b800780c */ /* 0x000fe40001fa4270 */
[----:B------:R-:W-:Y:S01]  /*17300*/  FMNMX.FTZ R182, R170, R183, !PT ;  /* 0x000000b7aab67209 */ /* 0x000fe20007810000 */
[----:B------:R-:W-:Y:S01]  /*17310*/  MUFU.EX2 R136, R136 ;  /* 0x0000008800887308 */ /* 0x000fe20000000800 */
[----:B------:R-:W-:Y:S01]  /*17320*/  ISETP.GT.AND P3, PT, R184, 0x79, P3 ;  /* 0x00000079b800780c */ /* 0x000fe20001f64270 */
[--C-:B------:R-:W-:Y:S01]  /*17330*/  FFMA.FTZ R184, R156, UR45, -R9.reuse ;  /* 0x0000002d9cb87c23 */ /* 0x100fe20008010809 */
[----:B------:R-:W-:Y:S01]  /*17340*/  ISETP.LT.OR P5, PT, R186, 0x79, P5 ;  /* 0x00000079ba00780c */ /* 0x000fe20002fa1670 */
[--C-:B0-----:R-:W-:Y:S01]  /*17350*/  FFMA.FTZ R185, R159, UR45, -R9.reuse ;  /* 0x0000002d9fb97c23 */ /* 0x101fe20008010809 */
        /* <DEDUP_REMOVED lines=18> */
[----:B------:R-:W-:Y:S01]  /*17480*/  FSEL R181, R8, RZ, P4 ;  /* 0x000000ff08b57208 */ /* 0x000fe20002000000 */
[----:B------:R-:W0:Y:S01]  /*17490*/  SHFL.BFLY PT, R183, R182, 0x2, 0x1f ;  /* 0x0c401f00b6b77f89 */ /* 0x000e2200000e0000 */
[----:B------:R-:W-:Y:S03]  /*174a0*/  MUFU.EX2 R156, R185 ;  /* 0x000000b9009c7308 */ /* 0x000fe60000000800 */
        /* <DEDUP_REMOVED lines=10> */
[----:B0-----:R-:W-:Y:S01]  /*17550*/  FMNMX.FTZ R9, R183, R182, !PT ;  /* 0x000000b6b7097209 */ /* 0x001fe20007810000 */
[----:B------:R-:W-:-:S03]  /*17560*/  IMAD.U32 R182, RZ, RZ, UR45 ;  /* 0x0000002dffb67e24 */ /* 0x000fc6000f8e00ff */
[C---:B------:R-:W-:Y:S01]  /*17570*/  FSETP.NEU.FTZ.AND P3, PT, R9.reuse, -INF , PT ;  /* 0xff8000000900780b */ /* 0x040fe20003f7d000 */
[----:B------:R-:W-:-:S02]  /*17580*/  FFMA.FTZ R20, R9, R182, -8 ;  /* 0xc100000009147423 */ /* 0x000fc400000100b6 */
[----:B------:R0:W-:Y:S01]  /*17590*/  MUFU.EX2 R183, R180 ;  /* 0x000000b400b77308 */ /* 0x0001e20000000800 */
[----:B-1----:R-:W-:-:S02]  /*175a0*/  FFMA.FTZ R182, R181, R5, R178 ;  /* 0x00000005b5b67223 */ /* 0x002fc400000100b2 */
[----:B------:R-:W-:-:S05]  /*175b0*/  FSEL R20, R20, RZ, P3 ;  /* 0x000000ff14147208 */ /* 0x000fca0001800000 */
        /* <DEDUP_REMOVED lines=15> */
[----:B------:R-:W-:Y:S01]  /*176b0*/  FSEL R142, R9, RZ, P3 ;  /* 0x000000ff098e7208 */ /* 0x000fe20001800000 */
[----:B------:R-:W-:Y:S01]  /*176c0*/  MUFU.EX2 R185, R185 ;  /* 0x000000b900b97308 */ /* 0x000fe20000000800 */
[----:B0-----:R-:W-:-:S01]  /*176d0*/  FFMA.FTZ R180, R145, UR45, -R20 ;  /* 0x0000002d91b47c23 */ /* 0x001fc20008010814 */
[--C-:B------:R-:W-:Y:S01]  /*176e0*/  FFMA.FTZ R145, R149, UR45, -R20.reuse ;  /* 0x0000002d95917c23 */ /* 0x100fe20008010814 */
[----:B------:R-:W-:-:S01]  /*176f0*/  FFMA.FTZ R149, R153, UR45, -R20 ;  /* 0x0000002d99957c23 */ /* 0x000fc20008010814 */
[----:B------:R-:W-:Y:S01]  /*17700*/  FADD.FTZ R142, -R142, R15 ;  /* 0x0000000f8e8e7221 */ /* 0x000fe20000010100 */
[----:B------:R-:W-:-:S01]  /*17710*/  FADD.FTZ R153, R11, R182 ;  /* 0x000000b60b997221 */ /* 0x000fc20000010000 */
        /* <DEDUP_REMOVED lines=10> */
[----:B------:R-:W0:Y:S08]  /*177c0*/  MUFU.EX2 R142, R142 ;  /* 0x0000008e008e7308 */ /* 0x000e300000000800 */
[----:B------:R-:W1:Y:S08]  /*177d0*/  MUFU.EX2 R120, R120 ;  /* 0x0000007800787308 */ /* 0x000e700000000800 */
[----:B------:R-:W2:Y:S01]  /*177e0*/  MUFU.EX2 R121, R121 ;  /* 0x0000007900797308 */ /* 0x000ea20000000800 */
[----:B0-----:R-:W-:-:S01]  /*177f0*/  FFMA.FTZ R5, R142, R4, R185 ;  /* 0x000000048e057223 */ /* 0x001fc200000100b9 */
[----:B------:R-:W-:Y:S01]  /*17800*/  FADD.FTZ R4, R10, R153 ;  /* 0x000000990a047221 */ /* 0x000fe20000010000 */
[----:B------:R-:W-:-:S02]  /*17810*/  FFMA.FTZ R153, R157, UR45, -R20 ;  /* 0x0000002d9d997c23 */ /* 0x000fc40008010814 */
[----:B------:R-:W-:-:S03]  /*17820*/  FADD.FTZ R5, R18, R5 ;  /* 0x0000000512057221 */ /* 0x000fc60000010000 */
[----:B------:R-:W0:Y:S08]  /*17830*/  MUFU.EX2 R122, R122 ;  /* 0x0000007a007a7308 */ /* 0x000e300000000800 */
[----:B------:R-:W3:Y:S08]  /*17840*/  MUFU.EX2 R125, R125 ;  /* 0x0000007d007d7308 */ /* 0x000ef00000000800 */
[----:B------:R-:W4:Y:S08]  /*17850*/  MUFU.EX2 R126, R126 ;  /* 0x0000007e007e7308 */ /* 0x000f300000000800 */
[----:B------:R1:W-:Y:S08]  /*17860*/  MUFU.EX2 R15, R180 ;  /* 0x000000b4000f7308 */ /* 0x0003f00000000800 */
[----:B------:R-:W5:Y:S01]  /*17870*/  MUFU.EX2 R129, R129 ;  /* 0x0000008100817308 */ /* 0x000f620000000800 */
[----:B-1----:R-:W-:-:S01]  /*17880*/  FADD.FTZ R180, R120, R5 ;  /* 0x0000000578b47221 */ /* 0x002fc20000010000 */
[----:B------:R-:W-:-:S03]  /*17890*/  FADD.FTZ R5, R123, R4 ;  /* 0x000000047b057221 */ /* 0x000fc60000010000 */
[----:B--2---:R-:W-:Y:S01]  /*178a0*/  FADD.FTZ R187, R121, R180 ;  /* 0x000000b479bb7221 */ /* 0x004fe20000010000 */
[----:B------:R-:W-:-:S02]  /*178b0*/  FADD.FTZ R4, R124, R5 ;  /* 0x000000057c047221 */ /* 0x000fc40000010000 */
[----:B------:R-:W1:Y:S01]  /*178c0*/  MUFU.EX2 R130, R130 ;  /* 0x0000008200827308 */ /* 0x000e620000000800 */
[----:B0-----:R-:W-:-:S01]  /*178d0*/  FADD.FTZ R180, R122, R187 ;  /* 0x000000bb7ab47221 */ /* 0x001fc20000010000 */
[----:B------:R-:W-:-:S03]  /*178e0*/  FADD.FTZ R5, R127, R4 ;  /* 0x000000047f057221 */ /* 0x000fc60000010000 */
[----:B---3--:R-:W-:Y:S01]  /*178f0*/  FADD.FTZ R157, R125, R180 ;  /* 0x000000b47d9d7221 */ /* 0x008fe20000010000 */
[----:B------:R-:W-:-:S02]  /*17900*/  FADD.FTZ R4, R128, R5 ;  /* 0x0000000580047221 */ /* 0x000fc40000010000 */
[----:B------:R-:W0:Y:S01]  /*17910*/  MUFU.EX2 R133, R133 ;  /* 0x0000008500857308 */ /* 0x000e220000000800 */
[----:B----4-:R-:W-:-:S01]  /*17920*/  FADD.FTZ R180, R126, R157 ;  /* 0x0000009d7eb47221 */ /* 0x010fc20000010000 */
[----:B------:R-:W-:Y:S01]  /*17930*/  FADD.FTZ R5, R131, R4 ;  /* 0x0000000483057221 */ /* 0x000fe20000010000 */
[----:B------:R-:W-:-:S02]  /*17940*/  FFMA.FTZ R157, R161, UR45, -R20 ;  /* 0x0000002da19d7c23 */ /* 0x000fc40008010814 */
[----:B-----5:R-:W-:Y:S01]  /*17950*/  FADD.FTZ R187, R129, R180 ;  /* 0x000000b481bb7221 */ /* 0x020fe20000010000 */
[----:B------:R-:W-:-:S02]  /*17960*/  FADD.FTZ R4, R132, R5 ;  /* 0x0000000584047221 */ /* 0x000fc40000010000 */
[----:B------:R-:W2:Y:S01]  /*17970*/  MUFU.EX2 R134, R134 ;  /* 0x0000008600867308 */ /* 0x000ea20000000800 */
[----:B-1----:R-:W-:-:S01]  /*17980*/  FADD.FTZ R180, R130, R187 ;  /* 0x000000bb82b47221 */ /* 0x002fc20000010000 */
[----:B------:R-:W-:-:S04]  /*17990*/  FADD.FTZ R5, R135, R4 ;  /* 0x0000000487057221 */ /* 0x000fc80000010000 */
[----:B------:R-:W-:Y:S02]  /*179a0*/  FADD.FTZ R4, R136, R5 ;  /* 0x0000000588047221 */ /* 0x000fe40000010000 */
[----:B------:R-:W1:Y:S01]  /*179b0*/  MUFU.EX2 R137, R137 ;  /* 0x0000008900897308 */ /* 0x000e620000000800 */
[----:B0-----:R-:W-:-:S01]  /*179c0*/  FADD.FTZ R161, R133, R180 ;  /* 0x000000b485a17221 */ /* 0x001fc20000010000 */
[----:B------:R-:W-:-:S04]  /*179d0*/  FADD.FTZ R5, R139, R4 ;  /* 0x000000048b057221 */ /* 0x000fc80000010000 */
[----:B------:R-:W-:Y:S02]  /*179e0*/  FADD.FTZ R4, R140, R5 ;  /* 0x000000058c047221 */ /* 0x000fe40000010000 */
[----:B------:R-:W0:Y:S01]  /*179f0*/  MUFU.EX2 R138, R138 ;  /* 0x0000008a008a7308 */ /* 0x000e220000000800 */
[----:B--2---:R-:W-:-:S01]  /*17a00*/  FADD.FTZ R180, R134, R161 ;  /* 0x000000a186b47221 */ /* 0x004fc20000010000 */
[----:B------:R-:W-:Y:S01]  /*17a10*/  FADD.FTZ R5, R143, R4 ;  /* 0x000000048f057221 */ /* 0x000fe20000010000 */
[----:B------:R-:W-:-:S01]  /*17a20*/  FFMA.FTZ R161, R165, UR45, -R20 ;  /* 0x0000002da5a17c23 */ /* 0x000fc20008010814 */
[----:B------:R-:W-:Y:S02]  /*17a30*/  FFMA.FTZ R165, R169, UR45, -R20 ;  /* 0x0000002da9a57c23 */ /* 0x000fe40008010814 */
[----:B------:R-:W-:-:S02]  /*17a40*/  FADD.FTZ R4, R144, R5 ;  /* 0x0000000590047221 */ /* 0x000fc40000010000 */
[----:B------:R-:W2:Y:S01]  /*17a50*/  MUFU.EX2 R141, R141 ;  /* 0x0000008d008d7308 */ /* 0x000ea20000000800 */
[----:B-1----:R-:W-:-:S07]  /*17a60*/  FADD.FTZ R187, R137, R180 ;  /* 0x000000b489bb7221 */ /* 0x002fce0000010000 */
[----:B------:R-:W1:Y:S01]  /*17a70*/  MUFU.EX2 R146, R146 ;  /* 0x0000009200927308 */ /* 0x000e620000000800 */
[----:B0-----:R-:W-:-:S01]  /*17a80*/  FADD.FTZ R180, R138, R187 ;  /* 0x000000bb8ab47221 */ /* 0x001fc20000010000 */
[----:B------:R-:W-:-:S06]  /*17a90*/  FADD.FTZ R187, R147, R4 ;  /* 0x0000000493bb7221 */ /* 0x000fcc0000010000 */
[----:B------:R-:W0:Y:S01]  /*17aa0*/  MUFU.EX2 R145, R145 ;  /* 0x0000009100917308 */ /* 0x000e220000000800 */
[----:B--2---:R-:W-:-:S04]  /*17ab0*/  FADD.FTZ R180, R141, R180 ;  /* 0x000000b48db47221 */ /* 0x004fc80000010000 */
[----:B------:R-:W-:Y:S01]  /*17ac0*/  FADD.FTZ R5, R15, R180 ;  /* 0x000000b40f057221 */ /* 0x000fe20000010000 */
[----:B------:R-:W-:-:S02]  /*17ad0*/  FADD.FTZ R180, R148, R187 ;  /* 0x000000bb94b47221 */ /* 0x000fc40000010000 */
[----:B------:R-:W2:Y:S01]  /*17ae0*/  MUFU.EX2 R150, R150 ;  /* 0x0000009600967308 */ /* 0x000ea20000000800 */
[----:B-1----:R-:W-:-:S01]  /*17af0*/  FADD.FTZ R4, R146, R5 ;  /* 0x0000000592047221 */ /* 0x002fc20000010000 */
[----:B------:R-:W-:-:S04]  /*17b00*/  FADD.FTZ R169, R151, R180 ;  /* 0x000000b497a97221 */ /* 0x000fc80000010000 */
[----:B------:R-:W-:Y:S01]  /*17b10*/  FADD.FTZ R180, R152, R169 ;  /* 0x000000a998b47221 */ /* 0x000fe20000010000 */
[----:B------:R-:W-:-:S01]  /*17b20*/  FFMA.FTZ R169, R173, UR45, -R20 ;  /* 0x0000002dada97c23 */ /* 0x000fc20008010814 */
[----:B------:R-:W1:Y:S01]  /*17b30*/  MUFU.EX2 R149, R149 ;  /* 0x0000009500957308 */ /* 0x000e620000000800 */
[----:B0-----:R-:W-:-:S01]  /*17b40*/  FADD.FTZ R5, R145, R4 ;  /* 0x0000000491057221 */ /* 0x001fc20000010000 */
[----:B------:R-:W-:-:S04]  /*17b50*/  FADD.FTZ R187, R155, R180 ;  /* 0x000000b49bbb7221 */ /* 0x000fc80000010000 */
[----:B------:R-:W-:Y:S02]  /*17b60*/  FADD.FTZ R180, R156, R187 ;  /* 0x000000bb9cb47221 */ /* 0x000fe40000010000 */
[----:B------:R-:W0:Y:S01]  /*17b70*/  MUFU.EX2 R154, R154 ;  /* 0x0000009a009a7308 */ /* 0x000e220000000800 */
[----:B--2---:R-:W-:-:S01]  /*17b80*/  FADD.FTZ R4, R150, R5 ;  /* 0x0000000596047221 */ /* 0x004fc20000010000 */
[----:B------:R-:W-:-:S06]  /*17b90*/  FADD.FTZ R173, R159, R180 ;  /* 0x000000b49fad7221 */ /* 0x000fcc0000010000 */
        /* <DEDUP_REMOVED lines=10> */
[--C-:B------:R-:W-:Y:S01]  /*17c40*/  FFMA.FTZ R173, R177, UR45, -R20.reuse ;  /* 0x0000002db1ad7c23 */ /* 0x100fe20008010814 */
[----:B------:R-:W-:-:S05]  /*17c50*/  FFMA.FTZ R20, R179, UR45, -R20 ;  /* 0x0000002db3147c23 */ /* 0x000fca0008010814 */
        /* <DEDUP_REMOVED lines=31> */
[----:B--2---:R-:W-:-:S04]  /*17e50*/  FADD.FTZ R180, R176, R177 ;  /* 0x000000b1b0b47221 */ /* 0x004fc80000010000 */
[----:B------:R-:W-:Y:S01]  /*17e60*/  FADD.FTZ R5, R183, R180 ;  /* 0x000000b4b7057221 */ /* 0x000fe20000010000 */
[----:B-1----:R-:W-:-:S04]  /*17e70*/  FADD.FTZ R177, R173, R4 ;  /* 0x00000004adb17221 */ /* 0x002fc80000010000 */
[----:B0-----:R-:W-:Y:S01]  /*17e80*/  FADD.FTZ R4, R20, R177 ;  /* 0x000000b114047221 */ /* 0x001fe20000010000 */
[----:B------:R-:W-:Y:S06]  /*17e90*/  @!P0 BRA `(.L_x_4270) ;  /* 0x0000000000048947 */ /* 0x000fec0003800000 */
[----:B------:R-:W-:Y:S01]  /*17ea0*/  BPT.TRAP 0x1 ;  /* 0x000000040000795c */ /* 0x000fe20000300000 */
.L_x_4270:
[----:B------:R-:W-:Y:S01]  /*17eb0*/  F2FP.SATFINITE.E4M3.F32.PACK_AB_MERGE_C R10, R123, R10, RZ ;  /* 0x0000000a7b0a723e */ /* 0x000fe200048070ff */
[----:B------:R-:W-:Y:S01]  /*17ec0*/  FMUL.FTZ R24, R24, R181 ;  /* 0x000000b518187220 */ /* 0x000fe20000410000 */
[----:B------:R-:W-:Y:S01]  /*17ed0*/  ISETP.GT.AND P3, PT, R0, R7, PT ;  /* 0x000000070000720c */ /* 0x000fe20003f64270 */
[----:B------:R-:W-:Y:S01]  /*17ee0*/  FMUL.FTZ R25, R25, R181 ;  /* 0x000000b519197220 */ /* 0x000fe20000410000 */
[----:B------:R-:W-:Y:S01]  /*17ef0*/  F2FP.SATFINITE.E4M3.F32.PACK_AB_MERGE_C R196, R11, R178, R10 ;  /* 0x000000b20bc4723e */ /* 0x000fe2000480700a */
[----:B------:R-:W-:Y:S01]  /*17f00*/  IMAD R10, R19, 0x8, R16 ;  /* 0x00000008130a7824 */ /* 0x000fe200078e0210 */
[----:B------:R-:W-:Y:S01]  /*17f10*/  F2FP.SATFINITE.E4M3.F32.PACK_AB_MERGE_C R120, R121, R120, RZ ;  /* 0x000000787978723e */ /* 0x000fe200048070ff */
        /* <DEDUP_REMOVED lines=133> */
[----:B------:R-:W-:Y:S02]  /*18770*/  IMAD.MOV.U32 R15, RZ, RZ, R9 ;  /* 0x000000ffff0f7224 */ /* 0x000fe400078e0009 */
[----:B------:R-:W-:Y:S02]  /*18780*/  IMAD.MOV.U32 R20, RZ, RZ, R8 ;  /* 0x000000ffff147224 */ /* 0x000fe400078e0008 */
[----:B------:R-:W-:Y:S02]  /*18790*/  IMAD.MOV.U32 R19, RZ, RZ, R14 ;  /* 0x000000ffff137224 */ /* 0x000fe400078e000e */
[----:B------:R-:W-:-:S07]  /*187a0*/  IMAD.MOV.U32 R18, RZ, RZ, R21 ;  /* 0x000000ffff127224 */ /* 0x000fce00078e0015 */
.L_x_4252:
        /* <DEDUP_REMOVED lines=15> */
.L_x_4274:
[----:B------:R-:W-:-:S13]  /*188a0*/  ISETP.NE.AND P2, PT, R10, 0x1, PT ;  /* 0x000000010a00780c */ /* 0x000fda0003f45270 */
[----:B------:R-:W0:Y:S02]  /*188b0*/  @P2 LDC.64 R8, c[0x0][0x9e8] ;  /* 0x00027a00ff082b82 */ /* 0x000e240000000a00 */
[----:B0-----:R-:W-:-:S05]  /*188c0*/  @P2 IMAD.HI.U32 R8, R219, R8, RZ ;  /* 0x00000008db082227 */ /* 0x001fca00078e00ff */
[----:B------:R-:W-:-:S07]  /*188d0*/  @P2 SHF.R.U32.HI R219, RZ, R9, R8 ;  /* 0x00000009ffdb2219 */ /* 0x000fce0000011608 */
.L_x_4275:
[----:B------:R-:W-:Y:S05]  /*188e0*/  BSYNC B0 ;  /* 0x0000000000007941 */ /* 0x000fea0003800000 */
.L_x_4273:
[----:B------:R-:W-:-:S05]  /*188f0*/  IMAD R8, R219, R10, RZ ;  /* 0x0000000adb087224 */ /* 0x000fca00078e02ff */
[----:B------:R-:W-:-:S07]  /*18900*/  VIMNMX R7, R7, R8, !PT ;  /* 0x0000000807077248 */ /* 0x000fce0007fe0100 */
.L_x_4272:
[----:B------:R-:W-:-:S05]  /*18910*/  VIADD R7, R7, 0x7f ;  /* 0x0000007f07077836 */ /* 0x000fca0000000000 */
[----:B------:R-:W-:-:S04]  /*18920*/  SHF.R.S32.HI R8, RZ, 0x1f, R7 ;  /* 0x0000001fff087819 */ /* 0x000fc80000011407 */
[----:B------:R-:W-:-:S04]  /*18930*/  LEA.HI R8, R8, R7, RZ, 0x7 ;  /* 0x0000000708087211 */ /* 0x000fc800078f38ff */
[----:B------:R-:W-:-:S04]  /*18940*/  SHF.R.S32.HI R13, RZ, 0x7, R8 ;  /* 0x00000007ff0d7819 */ /* 0x000fc80000011408 */
[----:B------:R-:W-:-:S04]  /*18950*/  VIMNMX R13, R210, R13, !PT ;  /* 0x0000000dd20d7248 */ /* 0x000fc80007fe0100 */
[----:B------:R-:W-:-:S13]  /*18960*/  ISETP.GE.AND P2, PT, R0, R13, PT ;  /* 0x0000000d0000720c */ /* 0x000fda0003f46270 */
[----:B------:R-:W-:Y:S05]  /*18970*/  @!P2 BRA `(.L_x_4276) ;  /* 0x000000280088a947 */ /* 0x000fea0003800000 */
[----:B------:R-:W-:Y:S02]  /*18980*/  IMAD.MOV.U32 R12, RZ, RZ, R15 ;  /* 0x000000ffff0c7224 */ /* 0x000fe400078e000f */
[----:B------:R-:W-:Y:S02]  /*18990*/  IMAD.MOV.U32 R7, RZ, RZ, R20 ;  /* 0x000000ffff077224 */ /* 0x000fe400078e0014 */
[----:B------:R-:W-:-:S07]  /*189a0*/  IMAD.MOV.U32 R21, RZ, RZ, R18 ;  /* 0x000000ffff157224 */ /* 0x000fce00078e0012 */
.L_x_4287:
        /* <DEDUP_REMOVED lines=8> */
.L_x_4278:
        /* <DEDUP_REMOVED lines=8> */
.L_x_4279:
[----:B------:R-:W-:Y:S04]  /*18ab0*/  BSSY B0, `(.L_x_4277) ;  /* 0x0000004000007945 */ /* 0x000fe80003800000 */
[----:B-1----:R-:W-:Y:S05]  /*18ac0*/  @P3 BRA `(.L_x_4280) ;  /* 0x0000000000083947 */ /* 0x002fea0003800000 */
[----:B------:R-:W1:Y:S02]  /*18ad0*/  SYNCS.PHASECHK.TRANS64.TRYWAIT P3, [R9+URZ+0x2a830], R8 ;  /* 0x02a83008090075a7 */ /* 0x000e64000806017f */
[----:B-1----:R-:W-:Y:S05]  /*18ae0*/  @!P3 BRA `(.L_x_4281) ;  /* 0x0000011c00f8b947 */ /* 0x002fea0003800000 */
.L_x_4280:
[----:B------:R-:W-:Y:S05]  /*18af0*/  BSYNC B0 ;  /* 0x0000000000007941 */ /* 0x000fea0003800000 */
.L_x_4277:
[----:B------:R-:W2:Y:S01]  /*18b00*/  S2R R10, SR_TID.X ;  /* 0x00000000000a7919 */ /* 0x000ea20000002100 */
[----:B01----:R-:W-:Y:S01]  /*18b10*/  IMAD.MOV.U32 R9, RZ, RZ, -0x7fffffe0 ;  /* 0x80000020ff097424 */ /* 0x003fe200078e00ff */
[----:B------:R-:W-:Y:S05]  /*18b20*/  WARPSYNC.ALL ;  /* 0x0000000000007948 */ /* 0x000fea0003800000 */
[----:B------:R-:W-:Y:S01]  /*18b30*/  R2UR UR11, R9 ;  /* 0x00000000090b72ca */ /* 0x000fe200000e0000 */
[----:B------:R-:W-:Y:S01]  /*18b40*/  VIADD R14, R19, 0x1 ;  /* 0x00000001130e7836 */ /* 0x000fe20000000000 */
[----:B------:R-:W-:Y:S01]  /*18b50*/  UMOV UR28, UR4 ;  /* 0x00000004001c7c82 */ /* 0x000fe20008000000 */
[----:B------:R-:W-:Y:S01]  /*18b60*/  IMAD.MOV.U32 R11, RZ, RZ, -0x7fffffe0 ;  /* 0x80000020ff0b7424 */ /* 0x000fe200078e00ff */
[----:B------:R-:W-:-:S02]  /*18b70*/  UMOV UR29, UR5 ;  /* 0x00000005001d7c82 */ /* 0x000fc40008000000 */
[C---:B------:R-:W-:Y:S02]  /*18b80*/  ISETP.NE.AND P3, PT, R14.reuse, 0x2, PT ;  /* 0x000000020e00780c */ /* 0x040fe40003f65270 */
[----:B------:R-:W-:Y:S01]  /*18b90*/  R2UR UR15, R11 ;  /* 0x000000000b0f72ca */ /* 0x000fe200000e0000 */
[----:B------:R-:W-:Y:S01]  /*18ba0*/  IMAD.MOV.U32 R11, RZ, RZ, -0x7fffffe0 ;  /* 0x80000020ff0b7424 */ /* 0x000fe200078e00ff */
[----:B------:R-:W-:-:S04]  /*18bb0*/  SEL R14, R14, RZ, P3 ;  /* 0x000000ff0e0e7207 */ /* 0x000fc80001800000 */
[----:B------:R-:W-:Y:S01]  /*18bc0*/  R2UR UR19, R11 ;  /* 0x000000000b1372ca */ /* 0x000fe200000e0000 */
[----:B------:R-:W-:Y:S02]  /*18bd0*/  IMAD R8, R14, 0x600, R6 ;  /* 0x000006000e087824 */ /* 0x000fe400078e0206 */
[----:B------:R-:W-:-:S03]  /*18be0*/  IMAD.MOV.U32 R11, RZ, RZ, -0x7fffffe0 ;  /* 0x80000020ff0b7424 */ /* 0x000fc600078e00ff */
[----:B------:R-:W-:Y:S02]  /*18bf0*/  R2UR UR10, R8 ;  /* 0x00000000080a72ca */ /* 0x000fe400000e0000 */
[----:B------:R-:W-:Y:S01]  /*18c00*/  R2UR UR23, R11 ;  /* 0x000000000b1772ca */ /* 0x000fe200000e0000 */
[----:B------:R-:W-:Y:S01]  /*18c10*/  IMAD.MOV.U32 R11, RZ, RZ, -0x7fffffe0 ;  /* 0x80000020ff0b7424 */ /* 0x000fe200078e00ff */
[----:B--2---:R-:W-:-:S04]  /*18c20*/  SHF.R.U32.HI R10, RZ, 0x7, R10 ;  /* 0x00000007ff0a7819 */ /* 0x004fc8000001160a */
[----:B------:R-:W-:Y:S01]  /*18c30*/  R2UR UR27, R11 ;  /* 0x000000000b1b72ca */ /* 0x000fe200000e0000 */
[----:B------:R-:W-:Y:S02]  /*18c40*/  VIADD R9, R10, 0x8 ;  /* 0x000000080a097836 */ /* 0x000fe40000000000 */
[----:B------:R-:W-:-:S03]  /*18c50*/  VIADD R10, R8, 0x2 ;  /* 0x00000002080a7836 */ /* 0x000fc60000000000 */
[----:B------:R0:W-:Y:S02]  /*18c60*/  BAR.SYNC.DEFER_BLOCKING R9, 0x100 ;  /* 0x000400090000751d */ /* 0x0001e40000010000 */
[----:B------:R-:W-:Y:S01]  /*18c70*/  R2UR UR14, R10 ;  /* 0x000000000a0e72ca */ /* 0x000fe200000e0000 */
[----:B------:R-:W-:-:S05]  /*18c80*/  VIADD R10, R8, 0x200 ;  /* 0x00000200080a7836 */ /* 0x000fca0000000000 */
[----:B------:R-:W-:Y:S01]  /*18c90*/  R2UR UR18, R10 ;  /* 0x000000000a1272ca */ /* 0x000fe200000e0000 */
[----:B------:R-:W-:Y:S02]  /*18ca0*/  VIADD R10, R8, 0x202 ;  /* 0x00000202080a7836 */ /* 0x000fe40000000000 */
[----:B0-----:R-:W-:-:S03]  /*18cb0*/  IMAD.MOV.U32 R9, RZ, RZ, -0x7fffffe0 ;  /* 0x80000020ff097424 */ /* 0x001fc600078e00ff */
[----:B------:R-:W-:Y:S01]  /*18cc0*/  R2UR UR22, R10 ;  /* 0x000000000a1672ca */ /* 0x000fe200000e0000 */
[C---:B------:R-:W-:Y:S01]  /*18cd0*/  VIADD R10, R8.reuse, 0x400 ;  /* 0x00000400080a7836 */ /* 0x040fe20000000000 */
[----:B------:R-:W-:Y:S01]  /*18ce0*/  R2UR UR31, R9 ;  /* 0x00000000091f72ca */ /* 0x000fe200000e0000 */
[----:B------:R-:W-:-:S03]  /*18cf0*/  VIADD R8, R8, 0x402 ;  /* 0x0000040208087836 */ /* 0x000fc60000000000 */
        /* <DEDUP_REMOVED lines=23> */
.L_x_4283:
[----:B------:R-:W-:Y:S01]  /*18e70*/  SHF.L.U32 R8, R21, 0x1f, RZ ;  /* 0x0000001f15087819 */ /* 0x000fe200000006ff */
[----:B------:R-:W-:-:S04]  /*18e80*/  IMAD R9, R19, 0x8, R16 ;  /* 0x0000000813097824 */ /* 0x000fc800078e0210 */
[----:B------:R0:W1:Y:S01]  /*18e90*/  SYNCS.PHASECHK.TRANS64.TRYWAIT P2, [R9+URZ+0x2a850], R8 ;  /* 0x02a85008090075a7 */ /* 0x000062000804017f */
[----:B------:R-:W-:Y:S05]  /*18ea0*/  @!P0 BRA `(.L_x_4284) ;  /* 0x0000000000048947 */ /* 0x000fea0003800000 */
[----:B------:R-:W-:Y:S01]  /*18eb0*/  BPT.TRAP 0x1 ;  /* 0x000000040000795c */ /* 0x000fe20000300000 */
.L_x_4284:
[----:B-1----:R-:W-:Y:S05]  /*18ec0*/  @P2 BRA `(.L_x_4282) ;  /* 0x0000000000082947 */ /* 0x002fea0003800000 */
[----:B------:R-:W1:Y:S02]  /*18ed0*/  SYNCS.PHASECHK.TRANS64.TRYWAIT P2, [R9+URZ+0x2a850], R8 ;  /* 0x02a85008090075a7 */ /* 0x000e64000804017f */
[----:B-1----:R-:W-:Y:S05]  /*18ee0*/  @!P2 BRA `(.L_x_4285) ;  /* 0x0000011c000ca947 */ /* 0x002fea0003800000 */
.L_x_4282:
[----:B01----:R-:W-:Y:S01]  /*18ef0*/  VIADD R8, R16, 0x400 ;  /* 0x0000040010087836 */ /* 0x003fe20000000000 */
[----:B------:R-:W-:Y:S05]  /*18f00*/  WARPSYNC.ALL ;  /* 0x0000000000007948 */ /* 0x000fea0003800000 */
[----:B------:R-:W-:-:S04]  /*18f10*/  SHF.R.U32.HI R8, RZ, 0x4, R8 ;  /* 0x00000004ff087819 */ /* 0x000fc80000011608 */
[----:B------:R-:W-:-:S04]  /*18f20*/  LOP3.LUT R8, R8, 0x3fff, RZ, 0xc0, !PT ;  /* 0x00003fff08087812 */ /* 0x000fc800078ec0ff */
[----:B------:R-:W-:-:S05]  /*18f30*/  LOP3.LUT R8, R8, 0x10000, RZ, 0xfc, !PT ;  /* 0x0001000008087812 */ /* 0x000fca00078efcff */
[----:B------:R-:W-:Y:S01]  /*18f40*/  IMAD R8, R19, 0x600, R8 ;  /* 0x0000060013087824 */ /* 0x000fe200078e0208 */
[----:B------:R-:W-:Y:S01]  /*18f50*/  WARPGROUP.ARRIVE ;  /* 0x00000000000079c5 */ /* 0x000fe20000000000 */
[----:B------:R-:W-:Y:S02]  /*18f60*/  IMAD.MOV.U32 R9, RZ, RZ, 0x40000040 ;  /* 0x40000040ff097424 */ /* 0x000fe400078e00ff */
[----:B------:R-:W-:Y:S01]  /*18f70*/  FMUL.FTZ R21, R2, R123 ;  /* 0x0000007b02157220 */ /* 0x000fe20000410000 */
[C---:B------:R-:W-:Y:S01]  /*18f80*/  VIADD R10, R8.reuse, 0x2 ;  /* 0x00000002080a7836 */ /* 0x040fe20000000000 */
[----:B------:R-:W-:Y:S01]  /*18f90*/  R2UR UR10, R8 ;  /* 0x00000000080a72ca */ /* 0x000fe200000e0000 */
[----:B------:R-:W-:Y:S01]  /*18fa0*/  IMAD.MOV.U32 R11, RZ, RZ, 0x40000040 ;  /* 0x40000040ff0b7424 */ /* 0x000fe200078e00ff */
[----:B------:R-:W-:Y:S01]  /*18fb0*/  R2UR UR11, R9 ;  /* 0x00000000090b72ca */ /* 0x000fe200000e0000 */
        /* <DEDUP_REMOVED lines=11> */
[----:B------:R-:W-:Y:S01]  /*19070*/  FMUL.FTZ R141, R2, R143 ;  /* 0x0000008f028d7220 */ /* 0x000fe20000410000 */
        /* <DEDUP_REMOVED lines=29> */
[----:B------:R-:W-:Y:S01]  /*19250*/  FMNMX.FTZ R15, R9, R20, !PT ;  /* 0x00000014090f7209 */ /* 0x000fe20007810000 */
        /* <DEDUP_REMOVED lines=42> */
[----:B------:R-:W3:Y:S01]  /*19500*/  MUFU.TANH R135, R135 ;  /* 0x0000008700877308 */ /* 0x000ee20000002400 */
[----:B0-----:R-:W-:-:S07]  /*19510*/  FMNMX.FTZ R121, R131, R120, !PT ;  /* 0x0000007883797209 */ /* 0x001fce0007810000 */
[----:B------:R-:W0:Y:S01]  /*19520*/  MUFU.TANH R138, R138 ;  /* 0x0000008a008a7308 */ /* 0x000e220000002400 */
[----:B-1----:R-:W-:-:S07]  /*19530*/  FMNMX.FTZ R120, R134, R121, !PT ;  /* 0x0000007986787209 */ /* 0x002fce0007810000 */
        /* <DEDUP_REMOVED lines=31> */
[----:B------:R-:W-:Y:S02]  /*19730*/  WARPGROUP.DEPBAR.LE gsb0, 0x0 ;  /* 0x00008000000079c5 */ /* 0x000fe40000010000 */
[----:B------:R-:W-:-:S04]  /*19740*/  WARPGROUP.ARRIVE ;  /* 0x00000000000079c5 */ /* 0x000fc80000000000 */
[----:B------:R-:W1:Y:S01]  /*19750*/  MUFU.TANH R21, R21 ;  /* 0x0000001500157308 */ /* 0x000e620000002400 */
[----:B--2---:R-:W-:Y:S01]  /*19760*/  FMNMX.FTZ R20, R11, R12, !PT ;  /* 0x0000000c0b147209 */ /* 0x004fe20007810000 */
[----:B------:R-:W-:Y:S06]  /*19770*/  QGMMA.64x192x32.F32.E4M3.E4M3 R24, R192, gdesc[UR8], R24, gsb0 ;  /* 0x02e00008c0187df3 */ /* 0x000fec0008000818 */
        /* <DEDUP_REMOVED lines=30> */
[----:B------:R-:W-:-:S04]  /*19960*/  VIADD R120, R8, 0x4 ;  /* 0x0000000408787836 */ /* 0x000fc80000000000 */
[----:B------:R-:W2:Y:S01]  /*19970*/  SHFL.BFLY PT, R121, R182, 0x2, 0x1f ;  /* 0x0c401f00b6797f89 */ /* 0x000ea200000e0000 */
[----:B------:R-:W-:Y:S01]  /*19980*/  R2UR UR10, R120 ;  /* 0x00000000780a72ca */ /* 0x000fe200000e0000 */
[----:B------:R-:W3:Y:S01]  /*19990*/  MUFU.TANH R140, R140 ;  /* 0x0000008c008c7308 */ /* 0x000ee20000002400 */
[----:B0-----:R-:W-:Y:S01]  /*199a0*/  FMNMX.FTZ R20, R136, R15, !PT ;  /* 0x0000000f88147209 */ /* 0x001fe20007810000 */
[----:B------:R-:W-:-:S06]  /*199b0*/  VIADD R120, R8, 0x6 ;  /* 0x0000000608787836 */ /* 0x000fcc0000000000 */
[----:B------:R-:W0:Y:S01]  /*199c0*/  MUFU.TANH R141, R141 ;  /* 0x0000008d008d7308 */ /* 0x000e220000002400 */
[----:B-1----:R-:W-:-:S07]  /*199d0*/  FMNMX.FTZ R15, R137, R20, !PT ;  /* 0x00000014890f7209 */ /* 0x002fce0007810000 */
[----:B------:R-:W1:Y:S01]  /*199e0*/  MUFU.TANH R144, R144 ;  /* 0x0000009000907308 */ /* 0x000e620000002400 */
[----:B---3--:R-:W-:Y:S02]  /*199f0*/  FMNMX.FTZ R20, R140, R15, !PT ;  /* 0x0000000f8c147209 */ /* 0x008fe40007810000 */
[----:B--2---:R-:W-:Y:S01]  /*19a00*/  FMNMX.FTZ R183, R182, R121, !PT ;  /* 0x00000079b6b77209 */ /* 0x004fe20007810000 */
[----:B------:R-:W-:-:S04]  /*19a10*/  IMAD.MOV.U32 R121, RZ, RZ, 0x40000040 ;  /* 0x40000040ff797424 */ /* 0x000fc800078e00ff */
[----:B------:R-:W2:Y:S01]  /*19a20*/  MUFU.TANH R145, R145 ;  /* 0x0000009100917308 */ /* 0x000ea20000002400 */
[----:B0-----:R-:W-:Y:S02]  /*19a30*/  FMNMX.FTZ R15, R141, R20, !PT ;  /* 0x000000148d0f7209 */ /* 0x001fe40007810000 */
[----:B------:R-:W-:Y:S01]  /*19a40*/  R2UR UR11, R121 ;  /* 0x00000000790b72ca */ /* 0x000fe200000e0000 */
[----:B------:R-:W-:-:S04]  /*19a50*/  IMAD.MOV.U32 R121, RZ, RZ, 0x40000040 ;  /* 0x40000040ff797424 */ /* 0x000fc800078e00ff */
        /* <DEDUP_REMOVED lines=18> */
[----:B------:R-:W-:Y:S01]  /*19b80*/  QGMMA.64x192x32.F32.E4M3.E4M3 R24, R188, gdesc[UR8], R24, gsb0 ;  /* 0x02e00008bc187df3 */ /* 0x000fe20008000818 */
[----:B------:R-:W-:Y:S01]  /*19b90*/  R2UR UR11, R121 ;  /* 0x00000000790b72ca */ /* 0x000fe200000e0000 */
[----:B------:R-:W-:Y:S01]  /*19ba0*/  IMAD.U32 R121, RZ, RZ, UR45 ;  /* 0x0000002dff797e24 */ /* 0x000fe2000f8e00ff */
[----:B------:R-:W-:-:S03]  /*19bb0*/  R2UR UR10, R120 ;  /* 0x00000000780a72ca */ /* 0x000fc600000e0000 */
        /* <DEDUP_REMOVED lines=19> */
[----:B0-----:R-:W-:-:S04]  /*19cf0*/  FMNMX.FTZ R15, R177, R20, !PT ;  /* 0x00000014b10f7209 */ /* 0x001fc80007810000 */
[----:B-1----:R-:W-:-:S04]  /*19d00*/  FMNMX.FTZ R20, R180, R15, !PT ;  /* 0x0000000fb4147209 */ /* 0x002fc80007810000 */
[----:B--2---:R-:W-:-:S05]  /*19d10*/  FMNMX.FTZ R15, R181, R20, !PT ;  /* 0x00000014b50f7209 */ /* 0x004fca0007810000 */
[----:B------:R-:W0:Y:S02]  /*19d20*/  SHFL.BFLY PT, R20, R15, 0x2, 0x1f ;  /* 0x0c401f000f147f89 */ /* 0x000e2400000e0000 */
[----:B0-----:R-:W-:Y:S02]  /*19d30*/  FMNMX.FTZ R192, R15, R20, !PT ;  /* 0x000000140fc07209 */ /* 0x001fe40007810000 */
[----:B------:R-:W0:Y:S04]  /*19d40*/  SHFL.BFLY PT, R20, R183, 0x1, 0x1f ;  /* 0x0c201f00b7147f89 */ /* 0x000e2800000e0000 */
[----:B------:R-:W1:Y:S01]  /*19d50*/  SHFL.BFLY PT, R193, R192, 0x1, 0x1f ;  /* 0x0c201f00c0c17f89 */ /* 0x000e6200000e0000 */
[----:B0-----:R-:W-:Y:S02]  /*19d60*/  FMNMX.FTZ R20, R183, R20, !PT ;  /* 0x00000014b7147209 */ /* 0x001fe40007810000 */
[----:B------:R-:W-:-:S02]  /*19d70*/  IADD3 R183, -R209, 0xb, RZ ;  /* 0x0000000bd1b77810 */ /* 0x000fc40007ffe1ff */
[----:B-1----:R-:W-:Y:S01]  /*19d80*/  FMNMX.FTZ R15, R192, R193, !PT ;  /* 0x000000c1c00f7209 */ /* 0x002fe20007810000 */
[----:B------:R-:W-:-:S04]  /*19d90*/  FADD.FTZ R7, -R20, R7 ;  /* 0x0000000714077221 */ /* 0x000fc80000010100 */
[----:B------:R-:W-:Y:S01]  /*19da0*/  FMUL.FTZ R8, R7, UR45 ;  /* 0x0000002d07087c20 */ /* 0x000fe20008410000 */
[----:B------:R-:W-:-:S01]  /*19db0*/  FADD.FTZ R7, -R15, R12 ;  /* 0x0000000c0f077221 */ /* 0x000fc20000010100 */
        /* <DEDUP_REMOVED lines=31> */
[----:B------:R-:W-:-:S02]  /*19fb0*/  IMAD.U32 R178, RZ, RZ, UR45 ;  /* 0x0000002dffb27e24 */ /* 0x000fc4000f8e00ff */
[----:B------:R-:W-:-:S01]  /*19fc0*/  FFMA.FTZ R167, R171, UR45, -R12 ;  /* 0x0000002daba77c23 */ /* 0x000fc2000801080c */
[--C-:B------:R-:W-:Y:S01]  /*19fd0*/  FFMA.FTZ R171, R175, UR45, -R12.reuse ;  /* 0x0000002dafab7c23 */ /* 0x100fe2000801080c */
[----:B------:R-:W-:-:S01]  /*19fe0*/  FFMA.FTZ R175, R179, UR45, -R12 ;  /* 0x0000002db3af7c23 */ /* 0x000fc2000801080c */
[----:B------:R-:W-:Y:S01]  /*19ff0*/  FFMA.FTZ R12, R15, R178, -8 ;  /* 0xc10000000f0c7423 */ /* 0x000fe200000100b2 */
[----:B------:R-:W-:Y:S03]  /*1a000*/  MUFU.EX2 R8, R8 ;  /* 0x0000000800087308 */ /* 0x000fe60000000800 */
[----:B------:R-:W-:-:S01]  /*1a010*/  FFMA.FTZ R178, R11, UR45, -R12 ;  /* 0x0000002d0bb27c23 */ /* 0x000fc2000801080c */
[--C-:B------:R-:W-:Y:S01]  /*1a020*/  FFMA.FTZ R11, R21, UR45, -R12.reuse ;  /* 0x0000002d150b7c23 */ /* 0x100fe2000801080c */
[----:B------:R-:W-:-:S01]  /*1a030*/  FFMA.FTZ R21, R124, UR45, -R12 ;  /* 0x0000002d7c157c23 */ /* 0x000fc2000801080c */
[--C-:B------:R-:W-:Y:S01]  /*1a040*/  FFMA.FTZ R124, R125, UR45, -R12.reuse ;  /* 0x0000002d7d7c7c23 */ /* 0x100fe2000801080c */
[----:B------:R-:W-:-:S01]  /*1a050*/  FFMA.FTZ R125, R128, UR45, -R12 ;  /* 0x0000002d807d7c23 */ /* 0x000fc2000801080c */
[----:B------:R-:W-:-:S02]  /*1a060*/  WARPGROUP.DEPBAR.LE gsb0, 0x0 ;  /* 0x00008000000079c5 */ /* 0x000fc40000010000 */
[----:B------:R-:W-:Y:S01]  /*1a070*/  WARPGROUP.ARRIVE ;  /* 0x00000000000079c5 */ /* 0x000fe20000000000 */
[----:B------:R-:W0:Y:S01]  /*1a080*/  MUFU.EX2 R121, R121 ;  /* 0x0000007900797308 */ /* 0x000e220000000800 */
[----:B------:R-:W-:-:S01]  /*1a090*/  FFMA.FTZ R128, R129, UR45, -R12 ;  /* 0x0000002d81807c23 */ /* 0x000fc2000801080c */
[--C-:B------:R-:W-:Y:S01]  /*1a0a0*/  FFMA.FTZ R129, R132, UR45, -R12.reuse ;  /* 0x0000002d84817c23 */ /* 0x100fe2000801080c */
[----:B------:R-:W-:-:S01]  /*1a0b0*/  FFMA.FTZ R132, R133, UR45, -R12 ;  /* 0x0000002d85847c23 */ /* 0x000fc2000801080c */
[--C-:B------:R-:W-:Y:S01]  /*1a0c0*/  FFMA.FTZ R133, R136, UR45, -R12.reuse ;  /* 0x0000002d88857c23 */ /* 0x100fe2000801080c */
[----:B------:R-:W-:Y:S01]  /*1a0d0*/  QGMMA.64x192x32.F32.E4M3.E4M3 R24, R184, gdesc[UR8], R24, gsb0 ;  /* 0x02e00008b8187df3 */ /* 0x000fe20008000818 */
[----:B------:R-:W-:-:S01]  /*1a0e0*/  FFMA.FTZ R136, R137, UR45, -R12 ;  /* 0x0000002d89887c23 */ /* 0x000fc2000801080c */
[--C-:B------:R-:W-:Y:S01]  /*1a0f0*/  FFMA.FTZ R137, R140, UR45, -R12.reuse ;  /* 0x0000002d8c897c23 */ /* 0x100fe2000801080c */
        /* <DEDUP_REMOVED lines=10> */
[----:B------:R-:W-:-:S06]  /*1a1a0*/  FFMA.FTZ R153, R156, UR45, -R12 ;  /* 0x0000002d9c997c23 */ /* 0x000fcc000801080c */
[----:B------:R-:W0:Y:S08]  /*1a1b0*/  MUFU.EX2 R10, R10 ;  /* 0x0000000a000a7308 */ /* 0x000e300000000800 */
[----:B------:R-:W2:Y:S01]  /*1a1c0*/  MUFU.EX2 R11, R11 ;  /* 0x0000000b000b7308 */ /* 0x000ea20000000800 */
[----:B-1----:R-:W-:-:S07]  /*1a1d0*/  FFMA.FTZ R4, R7, R4, R178 ;  /* 0x0000000407047223 */ /* 0x002fce00000100b2 */
[----:B------:R-:W1:Y:S01]  /*1a1e0*/  MUFU.EX2 R9, R9 ;  /* 0x0000000900097308 */ /* 0x000e620000000800 */
[----:B0-----:R-:W-:-:S07]  /*1a1f0*/  FADD.FTZ R156, R10, R5 ;  /* 0x000000050a9c7221 */ /* 0x001fce0000010000 */
[----:B------:R-:W0:Y:S01]  /*1a200*/  MUFU.EX2 R21, R21 ;  /* 0x0000001500157308 */ /* 0x000e220000000800 */
[----:B--2---:R-:W-:-:S07]  /*1a210*/  FADD.FTZ R4, R11, R4 ;  /* 0x000000040b047221 */ /* 0x004fce0000010000 */
[----:B------:R-:W2:Y:S01]  /*1a220*/  MUFU.EX2 R120, R120 ;  /* 0x0000007800787308 */ /* 0x000ea20000000800 */
[----:B-1----:R-:W-:-:S01]  /*1a230*/  FADD.FTZ R5, R9, R156 ;  /* 0x0000009c09057221 */ /* 0x002fc20000010000 */
[--C-:B------:R-:W-:Y:S01]  /*1a240*/  FFMA.FTZ R156, R157, UR45, -R12.reuse ;  /* 0x0000002d9d9c7c23 */ /* 0x100fe2000801080c */
[----:B------:R-:W-:-:S01]  /*1a250*/  FFMA.FTZ R157, R160, UR45, -R12 ;  /* 0x0000002da09d7c23 */ /* 0x000fc2000801080c */
[----:B------:R-:W-:-:S04]  /*1a260*/  FFMA.FTZ R160, R161, UR45, -R12 ;  /* 0x0000002da1a07c23 */ /* 0x000fc8000801080c */
        /* <DEDUP_REMOVED lines=24> */
[--C-:B------:R-:W-:Y:S01]  /*1a3f0*/  FFMA.FTZ R161, R164, UR45, -R12.reuse ;  /* 0x0000002da4a17c23 */ /* 0x100fe2000801080c */
[----:B------:R-:W-:-:S05]  /*1a400*/  FFMA.FTZ R164, R165, UR45, -R12 ;  /* 0x0000002da5a47c23 */ /* 0x000fca000801080c */
        /* <DEDUP_REMOVED lines=16> */
[----:B--2---:R-:W-:-:S01]  /*1a510*/  FADD.FTZ R182, R138, R165 ;  /* 0x000000a58ab67221 */ /* 0x004fc20000010000 */
[--C-:B------:R-:W-:Y:S01]  /*1a520*/  FFMA.FTZ R165, R168, UR45, -R12.reuse ;  /* 0x0000002da8a57c23 */ /* 0x100fe2000801080c */
[----:B------:R-:W-:-:S05]  /*1a530*/  FFMA.FTZ R168, R169, UR45, -R12 ;  /* 0x0000002da9a87c23 */ /* 0x000fca000801080c */
        /* <DEDUP_REMOVED lines=36> */
[--C-:B------:R-:W-:Y:S01]  /*1a780*/  FFMA.FTZ R177, R180, UR45, -R12.reuse ;  /* 0x0000002db4b17c23 */ /* 0x100fe2000801080c */
[----:B------:R-:W-:-:S03]  /*1a790*/  FFMA.FTZ R12, R181, UR45, -R12 ;  /* 0x0000002db50c7c23 */ /* 0x000fc6000801080c */
        /* <DEDUP_REMOVED lines=12> */
[----:B------:R-:W-:-:S06]  /*1a860*/  @!P1 IMAD R182, R14, 0x8, R16 ;  /* 0x000000080eb69824 */ /* 0x000fcc00078e0210 */
[----:B------:R-:W1:Y:S01]  /*1a870*/  MUFU.EX2 R165, R165 ;  /* 0x000000a500a57308 */ /* 0x000e620000000800 */
[----:B0-----:R-:W-:-:S07]  /*1a880*/  FADD.FTZ R4, R164, R5 ;  /* 0x00000005a4047221 */ /* 0x001fce0000010000 */
[----:B------:R-:W0:Y:S01]  /*1a890*/  MUFU.EX2 R163, R163 ;  /* 0x000000a300a37308 */ /* 0x000e220000000800 */
[----:B--2---:R-:W-:-:S07]  /*1a8a0*/  FADD.FTZ R180, R162, R179 ;  /* 0x000000b3a2b47221 */ /* 0x004fce0000010000 */
[----:B------:R-:W2:Y:S01]  /*1a8b0*/  MUFU.EX2 R168, R168 ;  /* 0x000000a800a87308 */ /* 0x000ea20000000800 */
[----:B-1----:R-:W-:-:S01]  /*1a8c0*/  FADD.FTZ R5, R165, R4 ;  /* 0x00000004a5057221 */ /* 0x002fc20000010000 */
[----:B------:R-:W-:-:S05]  /*1a8d0*/  @!P1 VIADD R4, R182, 0x2a840 ;  /* 0x0002a840b6049836 */ /* 0x000fca0000000000 */
[----:B------:R-:W-:Y:S01]  /*1a8e0*/  @!P1 PRMT R4, RZ, 0x654, R4 ;  /* 0x00000654ff049816 */ /* 0x000fe20000000004 */
[----:B------:R-:W1:Y:S01]  /*1a8f0*/  MUFU.EX2 R166, R166 ;  /* 0x000000a600a67308 */ /* 0x000e620000000800 */
[----:B0-----:R-:W-:-:S01]  /*1a900*/  FADD.FTZ R179, R163, R180 ;  /* 0x000000b4a3b37221 */ /* 0x001fc20000010000 */
[----:B------:R0:W-:Y:S06]  /*1a910*/  BAR.ARV R183, 0x100 ;  /* 0x000400b70000751d */ /* 0x0001ec0000002000 */
[----:B------:R-:W3:Y:S01]  /*1a920*/  MUFU.EX2 R169, R169 ;  /* 0x000000a900a97308 */ /* 0x000ee20000000800 */
[----:B--2---:R-:W-:-:S01]  /*1a930*/  FADD.FTZ R180, R168, R5 ;  /* 0x00000005a8b47221 */ /* 0x004fc20000010000 */
[----:B------:R2:W-:Y:S06]  /*1a940*/  @!P1 SYNCS.ARRIVE.TRANS64.RED.A1T0 RZ, [R4+URZ], RZ ;  /* 0x000000ff04ff99a7 */ /* 0x0005ec000810043f */
[----:B------:R-:W4:Y:S01]  /*1a950*/  MUFU.EX2 R167, R167 ;  /* 0x000000a700a77308 */ /* 0x000f220000000800 */
[----:B-1----:R-:W-:-:S07]  /*1a960*/  FADD.FTZ R182, R166, R179 ;  /* 0x000000b3a6b67221 */ /* 0x002fce0000010000 */
[----:B------:R-:W2:Y:S01]  /*1a970*/  MUFU.EX2 R172, R172 ;  /* 0x000000ac00ac7308 */ /* 0x000ea20000000800 */
[----:B---3--:R-:W-:-:S07]  /*1a980*/  FADD.FTZ R5, R169, R180 ;  /* 0x000000b4a9057221 */ /* 0x008fce0000010000 */
[----:B------:R-:W1:Y:S01]  /*1a990*/  MUFU.EX2 R170, R170 ;  /* 0x000000aa00aa7308 */ /* 0x000e620000000800 */
[----:B----4-:R-:W-:-:S07]  /*1a9a0*/  FADD.FTZ R179, R167, R182 ;  /* 0x000000b6a7b37221 */ /* 0x010fce0000010000 */
        /* <DEDUP_REMOVED lines=16> */
[----:B0-----:R-:W-:Y:S06]  /*1aab0*/  @!P0 BRA `(.L_x_4286) ;  /* 0x0000000000048947 */ /* 0x001fec0003800000 */
[----:B------:R-:W-:Y:S01]  /*1aac0*/  BPT.TRAP 0x1 ;  /* 0x000000040000795c */ /* 0x000fe20000300000 */
.L_x_4286:
        /* <DEDUP_REMOVED lines=11> */
[----:B------:R-:W-:Y:S01]  /*1ab80*/  FMUL.FTZ R30, R30, R7 ;  /* 0x000000071e1e7220 */ /* 0x000fe20000410000 */
        /* <DEDUP_REMOVED lines=129> */
.L_x_4276:
[----:B------:R-:W-:-:S13]  /*1b3a0*/  ISETP.GE.AND P2, PT, R0, R210, PT ;  /* 0x000000d20000720c */ /* 0x000fda0003f46270 */
[----:B------:R-:W-:Y:S05]  /*1b3b0*/  @!P2 BRA `(.L_x_4288) ;  /* 0x000000380094a947 */ /* 0x000fea0003800000 */
[----:B------:R-:W-:Y:S02]  /*1b3c0*/  VIADD R13, R3, 0x8 ;  /* 0x00000008030d7836 */ /* 0x000fe40000000000 */
[----:B------:R-:W-:Y:S02]  /*1b3d0*/  IMAD.MOV.U32 R12, RZ, RZ, R15 ;  /* 0x000000ffff0c7224 */ /* 0x000fe400078e000f */
[----:B------:R-:W-:Y:S01]  /*1b3e0*/  IMAD.MOV.U32 R7, RZ, RZ, R20 ;  /* 0x000000ffff077224 */ /* 0x000fe200078e0014 */
[----:B------:R-:W-:Y:S01]  /*1b3f0*/  IADD3 R13, R13, R201, -R202 ;  /* 0x000000c90d0d7210 */ /* 0x000fe20007ffe8ca */
[----:B------:R-:W-:-:S07]  /*1b400*/  IMAD.MOV.U32 R21, RZ, RZ, R18 ;  /* 0x000000ffff157224 */ /* 0x000fce00078e0012 */
.L_x_4307:
        /* <DEDUP_REMOVED lines=8> */
.L_x_4290:
        /* <DEDUP_REMOVED lines=8> */
.L_x_4291:
[----:B------:R-:W-:Y:S04]  /*1b510*/  BSSY B0, `(.L_x_4289) ;  /* 0x0000004000007945 */ /* 0x000fe80003800000 */
[----:B-1----:R-:W-:Y:S05]  /*1b520*/  @P3 BRA `(.L_x_4292) ;  /* 0x0000000000083947 */ /* 0x002fea0003800000 */
[----:B------:R-:W1:Y:S02]  /*1b530*/  SYNCS.PHASECHK.TRANS64.TRYWAIT P3, [R9+URZ+0x2a830], R8 ;  /* 0x02a83008090075a7 */ /* 0x000e64000806017f */
[----:B-1----:R-:W-:Y:S05]  /*1b540*/  @!P3 BRA `(.L_x_4293) ;  /* 0x000000f40088b947 */ /* 0x002fea0003800000 */
.L_x_4292:
[----:B------:R-:W-:Y:S05]  /*1b550*/  BSYNC B0 ;  /* 0x0000000000007941 */ /* 0x000fea0003800000 */
.L_x_4289:
        /* <DEDUP_REMOVED lines=55> */
.L_x_4295:
[----:B------:R-:W-:Y:S01]  /*1b8d0*/  SHF.L.U32 R8, R21, 0x1f, RZ ;  /* 0x0000001f15087819 */ /* 0x000fe200000006ff */
[----:B------:R-:W-:-:S04]  /*1b8e0*/  IMAD R9, R19, 0x8, R16 ;  /* 0x0000000813097824 */ /* 0x000fc800078e0210 */
[----:B------:R0:W1:Y:S01]  /*1b8f0*/  SYNCS.PHASECHK.TRANS64.TRYWAIT P2, [R9+URZ+0x2a850], R8 ;  /* 0x02a85008090075a7 */ /* 0x000062000804017f */
[----:B------:R-:W-:Y:S05]  /*1b900*/  @!P0 BRA `(.L_x_4296) ;  /* 0x0000000000048947 */ /* 0x000fea0003800000 */
[----:B------:R-:W-:Y:S01]  /*1b910*/  BPT.TRAP 0x1 ;  /* 0x000000040000795c */ /* 0x000fe20000300000 */
.L_x_4296:
[----:B-1----:R-:W-:Y:S05]  /*1b920*/  @P2 BRA `(.L_x_4294) ;  /* 0x0000000000082947 */ /* 0x002fea0003800000 */
[----:B------:R-:W1:Y:S02]  /*1b930*/  SYNCS.PHASECHK.TRANS64.TRYWAIT P2, [R9+URZ+0x2a850], R8 ;  /* 0x02a85008090075a7 */ /* 0x000e64000804017f */
[----:B-1----:R-:W-:Y:S05]  /*1b940*/  @!P2 BRA `(.L_x_4297) ;  /* 0x000000f0009ca947 */ /* 0x002fea0003800000 */
.L_x_4294:
        /* <DEDUP_REMOVED lines=142> */
[----:B------:R-:W-:Y:S01]  /*1c230*/  @!P1 IMAD R8, R14, 0x8, R16 ;  /* 0x000000080e089824 */ /* 0x000fe200078e0210 */
[----:B------:R-:W-:-:S04]  /*1c240*/  R2UR UR11, R9 ;  /* 0x00000000090b72ca */ /* 0x000fc800000e0000 */
[----:B------:R-:W0:Y:S01]  /*1c250*/  MUFU.TANH R160, R160 ;  /* 0x000000a000a07308 */ /* 0x000e220000002400 */
[----:B------:R-:W-:Y:S01]  /*1c260*/  IADD3 R9, R201, 0x1, -R174 ;  /* 0x00000001c9097810 */ /* 0x000fe20007ffe8ae */
[----:B------:R-:W-:-:S04]  /*1c270*/  @!P1 VIADD R8, R8, 0x2a840 ;  /* 0x0002a84008089836 */ /* 0x000fc80000000000 */
[----:B------:R-:W-:Y:S01]  /*1c280*/  IMAD.IADD R9, R9, 0x1, -R202 ;  /* 0x0000000109097824 */ /* 0x000fe200078e0aca */
[----:B------:R-:W-:Y:S01]  /*1c290*/  @!P1 PRMT R8, RZ, 0x654, R8 ;  /* 0x00000654ff089816 */ /* 0x000fe20000000008 */
[----:B------:R-:W0:Y:S02]  /*1c2a0*/  MUFU.TANH R165, R165 ;  /* 0x000000a500a57308 */ /* 0x000e240000002400 */
        /* <DEDUP_REMOVED lines=20> */
[----:B------:R-:W-:Y:S03]  /*1c3f0*/  QGMMA.64x192x32.F32.E4M3.E4M3 R24, R184, gdesc[UR8], R24, gsb0 ;  /* 0x02e00008b8187df3 */ /* 0x000fe60008000818 */
[----:B------:R-:W-:Y:S02]  /*1c400*/  WARPGROUP.DEPBAR.LE gsb0, 0x0 ;  /* 0x00008000000079c5 */ /* 0x000fe40000010000 */
[----:B------:R-:W-:Y:S01]  /*1c410*/  IADD3 R185, -R209, 0xb, RZ ;  /* 0x0000000bd1b97810 */ /* 0x000fe20007ffe1ff */
[----:B------:R-:W-:-:S04]  /*1c420*/  VIADD R184, R9, UR35 ;  /* 0x0000002309b87c36 */ /* 0x000fc80008000000 */
[----:B------:R0:W-:Y:S06]  /*1c430*/  BAR.ARV R185, 0x100 ;  /* 0x000400b90000751d */ /* 0x0001ec0000002000 */
[----:B------:R0:W-:Y:S01]  /*1c440*/  @!P1 SYNCS.ARRIVE.TRANS64.RED.A1T0 RZ, [R8+URZ], RZ ;  /* 0x000000ff08ff99a7 */ /* 0x0001e2000810043f */
[----:B------:R-:W-:Y:S01]  /*1c450*/  IMAD.IADD R181, R3, 0x1, R184 ;  /* 0x0000000103b57824 */ /* 0x000fe200078e02b8 */
[----:B-1234-:R-:W-:Y:S06]  /*1c460*/  @!P5 BRA `(.L_x_4298) ;  /* 0x000000000058d947 */ /* 0x01efec0003800000 */
[----:B------:R-:W-:Y:S01]  /*1c470*/  IADD3 R183, R3, R201, -R202 ;  /* 0x000000c903b77210 */ /* 0x000fe20007ffe8ca */
[----:B------:R-:W-:Y:S03]  /*1c480*/  BSSY B0, `(.L_x_4299) ;  /* 0x0000010000007945 */ /* 0x000fe60003800000 */
[----:B------:R-:W-:-:S13]  /*1c490*/  ISETP.GT.AND P2, PT, R183, -0x1, PT ;  /* 0xffffffffb700780c */ /* 0x000fda0003f44270 */
[----:B------:R-:W-:Y:S05]  /*1c4a0*/  @P2 BRA `(.L_x_4300) ;  /* 0x0000000000202947 */ /* 0x000fea0003800000 */
[----:B------:R-:W-:Y:S01]  /*1c4b0*/  IMAD.U32 R186, RZ, RZ, UR6 ;  /* 0x00000006ffba7e24 */ /* 0x000fe2000f8e00ff */
[----:B------:R-:W-:-:S04]  /*1c4c0*/  LOP3.LUT R183, RZ, R183, RZ, 0x33, !PT ;  /* 0x000000b7ffb77212 */ /* 0x000fc800078e33ff */
[----:B------:R-:W-:-:S13]  /*1c4d0*/  ISETP.NE.AND P2, PT, R186, 0x1, PT ;  /* 0x00000001ba00780c */ /* 0x000fda0003f45270 */
[----:B0-----:R-:W0:Y:S02]  /*1c4e0*/  @P2 LDC.64 R8, c[0x0][0x9e8] ;  /* 0x00027a00ff082b82 */ /* 0x001e240000000a00 */
[----:B0-----:R-:W-:-:S05]  /*1c4f0*/  @P2 IMAD.HI.U32 R8, R183, R8, RZ ;  /* 0x00000008b7082227 */ /* 0x001fca00078e00ff */
[----:B------:R-:W-:-:S04]  /*1c500*/  @P2 SHF.R.U32.HI R183, RZ, R9, R8 ;  /* 0x00000009ffb72219 */ /* 0x000fc80000011608 */
[----:B------:R-:W-:Y:S01]  /*1c510*/  LOP3.LUT R183, RZ, R183, RZ, 0x33, !PT ;  /* 0x000000b7ffb77212 */ /* 0x000fe200078e33ff */
[----:B------:R-:W-:Y:S06]  /*1c520*/  BRA `(.L_x_4301) ;  /* 0x0000000000147947 */ /* 0x000fec0003800000 */
.L_x_4300:
[----:B------:R-:W-:-:S05]  /*1c530*/  IMAD.U32 R186, RZ, RZ, UR6 ;  /* 0x00000006ffba7e24 */ /* 0x000fca000f8e00ff */
[----:B------:R-:W-:-:S13]  /*1c540*/  ISETP.NE.AND P2, PT, R186, 0x1, PT ;  /* 0x00000001ba00780c */ /* 0x000fda0003f45270 */
[----:B0-----:R-:W0:Y:S02]  /*1c550*/  @P2 LDC.64 R8, c[0x0][0x9e8] ;  /* 0x00027a00ff082b82 */ /* 0x001e240000000a00 */
[----:B0-----:R-:W-:-:S05]  /*1c560*/  @P2 IMAD.HI.U32 R8, R183, R8, RZ ;  /* 0x00000008b7082227 */ /* 0x001fca00078e00ff */
[----:B------:R-:W-:-:S07]  /*1c570*/  @P2 SHF.R.U32.HI R183, RZ, R9, R8 ;  /* 0x00000009ffb72219 */ /* 0x000fce0000011608 */
.L_x_4301:
[----:B------:R-:W-:Y:S05]  /*1c580*/  BSYNC B0 ;  /* 0x0000000000007941 */ /* 0x000fea0003800000 */
.L_x_4299:
[----:B------:R-:W-:-:S04]  /*1c590*/  IMAD R183, R183, R186, -R174 ;  /* 0x000000bab7b77224 */ /* 0x000fc800078e0aae */
[----:B------:R-:W-:-:S05]  /*1c5a0*/  IMAD R183, R200, -0x2, R183 ;  /* 0xfffffffec8b77824 */ /* 0x000fca00078e02b7 */
[----:B------:R-:W-:Y:S02]  /*1c5b0*/  VIADDMNMX R181, R183, R186, R181, PT ;  /* 0x000000bab7b57246 */ /* 0x000fe400038001b5 */
[----:B------:R-:W-:-:S07]  /*1c5c0*/  VIMNMX R180, R180, R183, !PT ;  /* 0x000000b7b4b47248 */ /* 0x000fce0007fe0100 */
.L_x_4298:
        /* <DEDUP_REMOVED lines=113> */
.L_x_4304:
[----:B------:R-:W-:Y:S02]  /*1cce0*/  IMAD.U32 R183, RZ, RZ, UR6 ;  /* 0x00000006ffb77e24 */ /* 0x000fe4000f8e00ff */
[----:B------:R-:W-:-:S03]  /*1ccf0*/  IMAD.MOV.U32 R181, RZ, RZ, R13 ;  /* 0x000000ffffb57224 */ /* 0x000fc600078e000d */
[----:B------:R-:W-:-:S13]  /*1cd00*/  ISETP.NE.AND P3, PT, R183, 0x1, PT ;  /* 0x00000001b700780c */ /* 0x000fda0003f65270 */
[----:B------:R-:W0:Y:S02]  /*1cd10*/  @P3 LDC.64 R8, c[0x0][0x9e8] ;  /* 0x00027a00ff083b82 */ /* 0x000e240000000a00 */
[----:B0-----:R-:W-:-:S05]  /*1cd20*/  @P3 IMAD.HI.U32 R8, R13, R8, RZ ;  /* 0x000000080d083227 */ /* 0x001fca00078e00ff */
[----:B------:R-:W-:-:S07]  /*1cd30*/  @P3 SHF.R.U32.HI R181, RZ, R9, R8 ;  /* 0x00000009ffb53219 */ /* 0x000fce0000011608 */
.L_x_4305:
[----:B------:R-:W-:Y:S05]  /*1cd40*/  BSYNC B0 ;  /* 0x0000000000007941 */ /* 0x000fea0003800000 */
.L_x_4303:
[----:B------:R-:W-:-:S04]  /*1cd50*/  IMAD R9, R181, R183, -R174 ;  /* 0x000000b7b5097224 */ /* 0x000fc800078e0aae */
[----:B------:R-:W-:-:S05]  /*1cd60*/  IMAD R9, R200, -0x2, R9 ;  /* 0xfffffffec8097824 */ /* 0x000fca00078e0209 */
[----:B------:R-:W-:Y:S02]  /*1cd70*/  VIADDMNMX R184, R9, R183, R184, PT ;  /* 0x000000b709b87246 */ /* 0x000fe400038001b8 */
[----:B------:R-:W-:-:S07]  /*1cd80*/  VIMNMX R182, R182, R9, !PT ;  /* 0x00000009b6b67248 */ /* 0x000fce0007fe0100 */
.L_x_4302:
        /* <DEDUP_REMOVED lines=66> */
[----:B------:R-:W0:Y:S01]  /*1d1b0*/  SHFL.BFLY PT, R20, R9, 0x2, 0x1f ;  /* 0x0c401f0009147f89 */ /* 0x000e2200000e0000 */
[----:B------:R-:W-:-:S02]  /*1d1c0*/  FSEL R150, R150, -INF , !P4 ;  /* 0xff80000096967808 */ /* 0x000fc40006000000 */
[----:B------:R-:W-:Y:S02]  /*1d1d0*/  ISETP.LT.OR P3, PT, R184, 0xa, P3 ;  /* 0x0000000ab800780c */ /* 0x000fe40001f61670 */
[----:B------:R-:W-:Y:S02]  /*1d1e0*/  ISETP.GT.AND P4, PT, R182, RZ, P2 ;  /* 0x000000ffb600720c */ /* 0x000fe40001784270 */
[----:B------:R-:W-:Y:S02]  /*1d1f0*/  FSEL R122, R122, -INF , !P3 ;  /* 0xff8000007a7a7808 */ /* 0x000fe40005800000 */
[----:B------:R-:W-:Y:S02]  /*1d200*/  ISETP.GT.AND P3, PT, R182, 0x11, P2 ;  /* 0x00000011b600780c */ /* 0x000fe40001764270 */
[C---:B------:R-:W-:Y:S02]  /*1d210*/  ISETP.LT.OR P4, PT, R184.reuse, 0x1, P4 ;  /* 0x00000001b800780c */ /* 0x040fe40002781670 */
[----:B------:R-:W-:-:S04]  /*1d220*/  ISETP.LT.OR P3, PT, R184, 0x12, P3 ;  /* 0x00000012b800780c */ /* 0x000fc80001f61670 */
[----:B------:R-:W-:Y:S02]  /*1d230*/  FSEL R126, R126, -INF , !P3 ;  /* 0xff8000007e7e7808 */ /* 0x000fe40005800000 */
[----:B------:R-:W-:-:S04]  /*1d240*/  ISETP.GT.AND P3, PT, R182, 0x19, P2 ;  /* 0x00000019b600780c */ /* 0x000fc80001764270 */
[----:B------:R-:W-:Y:S02]  /*1d250*/  ISETP.LT.OR P3, PT, R184, 0x1a, P3 ;  /* 0x0000001ab800780c */ /* 0x000fe40001f61670 */
[----:B0-----:R-:W-:Y:S02]  /*1d260*/  FMNMX.FTZ R20, R9, R20, !PT ;  /* 0x0000001409147209 */ /* 0x001fe40007810000 */
[----:B------:R-:W-:Y:S02]  /*1d270*/  FSEL R128, R128, -INF , !P3 ;  /* 0xff80000080807808 */ /* 0x000fe40005800000 */
[----:B------:R-:W-:Y:S01]  /*1d280*/  ISETP.GT.AND P3, PT, R182, 0x21, P2 ;  /* 0x00000021b600780c */ /* 0x000fe20001764270 */
[----:B------:R-:W0:Y:S03]  /*1d290*/  SHFL.BFLY PT, R9, R20, 0x1, 0x1f ;  /* 0x0c201f0014097f89 */ /* 0x000e2600000e0000 */
[----:B------:R-:W-:-:S04]  /*1d2a0*/  ISETP.LT.OR P3, PT, R184, 0x22, P3 ;  /* 0x00000022b800780c */ /* 0x000fc80001f61670 */
[----:B------:R-:W-:Y:S02]  /*1d2b0*/  FSEL R132, R132, -INF , !P3 ;  /* 0xff80000084847808 */ /* 0x000fe40005800000 */
[----:B------:R-:W-:-:S04]  /*1d2c0*/  ISETP.GT.AND P3, PT, R182, 0x29, P2 ;  /* 0x00000029b600780c */ /* 0x000fc80001764270 */
[----:B------:R-:W-:-:S04]  /*1d2d0*/  ISETP.LT.OR P3, PT, R184, 0x2a, P3 ;  /* 0x0000002ab800780c */ /* 0x000fc80001f61670 */
[----:B------:R-:W-:Y:S02]  /*1d2e0*/  FSEL R136, R136, -INF , !P3 ;  /* 0xff80000088887808 */ /* 0x000fe40005800000 */
[----:B------:R-:W-:-:S04]  /*1d2f0*/  ISETP.GT.AND P3, PT, R182, 0x31, P2 ;  /* 0x00000031b600780c */ /* 0x000fc80001764270 */
[----:B------:R-:W-:Y:S02]  /*1d300*/  ISETP.LT.OR P3, PT, R184, 0x32, P3 ;  /* 0x00000032b800780c */ /* 0x000fe40001f61670 */
[----:B0-----:R-:W-:Y:S01]  /*1d310*/  FMNMX.FTZ R20, R20, R9, !PT ;  /* 0x0000000914147209 */ /* 0x001fe20007810000 */
[----:B------:R-:W-:Y:S01]  /*1d320*/  IMAD.U32 R9, RZ, RZ, UR45 ;  /* 0x0000002dff097e24 */ /* 0x000fe2000f8e00ff */
[----:B------:R-:W-:Y:S02]  /*1d330*/  FSEL R140, R140, -INF , !P3 ;  /* 0xff8000008c8c7808 */ /* 0x000fe40005800000 */
[----:B------:R-:W-:Y:S01]  /*1d340*/  ISETP.GT.AND P3, PT, R182, 0x39, P2 ;  /* 0x00000039b600780c */ /* 0x000fe20001764270 */
[----:B------:R-:W-:-:S03]  /*1d350*/  FFMA.FTZ R174, R20, R9, -8 ;  /* 0xc100000014ae7423 */ /* 0x000fc60000010009 */
[----:B------:R-:W-:-:S04]  /*1d360*/  ISETP.LT.OR P3, PT, R184, 0x3a, P3 ;  /* 0x0000003ab800780c */ /* 0x000fc80001f61670 */
[----:B------:R-:W-:Y:S02]  /*1d370*/  FSEL R144, R144, -INF , !P3 ;  /* 0xff80000090907808 */ /* 0x000fe40005800000 */
[----:B------:R-:W-:-:S04]  /*1d380*/  FSETP.NEU.FTZ.AND P3, PT, R20, -INF , PT ;  /* 0xff8000001400780b */ /* 0x000fc80003f7d000 */
[----:B------:R-:W-:-:S05]  /*1d390*/  FSEL R174, R174, RZ, P3 ;  /* 0x000000ffaeae7208 */ /* 0x000fca0001800000 */
[--C-:B------:R-:W-:Y:S01]  /*1d3a0*/  FFMA.FTZ R181, R123, UR45, -R174.reuse ;  /* 0x0000002d7bb57c23 */ /* 0x100fe200080108ae */
[----:B------:R-:W-:Y:S01]  /*1d3b0*/  FSEL R123, R11, -INF , !P4 ;  /* 0xff8000000b7b7808 */ /* 0x000fe20006000000 */
[--C-:B------:R-:W-:Y:S01]  /*1d3c0*/  FFMA.FTZ R9, R15, UR45, -R174.reuse ;  /* 0x0000002d0f097c23 */ /* 0x100fe200080108ae */
[----:B------:R-:W-:Y:S01]  /*1d3d0*/  ISETP.GT.AND P4, PT, R182, 0x49, P2 ;  /* 0x00000049b600780c */ /* 0x000fe20001784270 */
[----:B------:R0:W-:Y:S01]  /*1d3e0*/  MUFU.EX2 R11, R181 ;  /* 0x000000b5000b7308 */ /* 0x0001e20000000800 */
        /* <DEDUP_REMOVED lines=9> */
[--C-:B0-----:R-:W-:Y:S01]  /*1d480*/  FFMA.FTZ R181, R147, UR45, -R174.reuse ;  /* 0x0000002d93b57c23 */ /* 0x101fe200080108ae */
        /* <DEDUP_REMOVED lines=29> */
[----:B------:R-:W-:Y:S01]  /*1d660*/  FFMA.FTZ R179, R179, UR45, -R174 ;  /* 0x0000002db3b37c23 */ /* 0x000fe200080108ae */
[----:B------:R-:W-:Y:S01]  /*1d670*/  FMNMX.FTZ R15, R135, R180, !PT ;  /* 0x000000b4870f7209 */ /* 0x000fe20007810000 */
[----:B------:R-:W-:Y:S01]  /*1d680*/  MUFU.EX2 R10, R10 ;  /* 0x0000000a000a7308 */ /* 0x000fe20000000800 */
[----:B------:R-:W-:-:S02]  /*1d690*/  FSEL R159, R159, -INF , !P4 ;  /* 0xff8000009f9f7808 */ /* 0x000fc40006000000 */
[----:B------:R-:W-:Y:S02]  /*1d6a0*/  FMNMX.FTZ R180, R136, R15, !PT ;  /* 0x0000000f88b47209 */ /* 0x000fe40007810000 */
[----:B------:R-:W-:Y:S02]  /*1d6b0*/  ISETP.GT.AND P4, PT, R182, 0x59, P2 ;  /* 0x00000059b600780c */ /* 0x000fe40001784270 */
[----:B------:R-:W-:Y:S01]  /*1d6c0*/  FMNMX.FTZ R15, R139, R180, !PT ;  /* 0x000000b48b0f7209 */ /* 0x000fe20007810000 */
[----:B------:R-:W-:-:S01]  /*1d6d0*/  FFMA.FTZ R180, R143, UR45, -R174 ;  /* 0x0000002d8fb47c23 */ /* 0x000fc200080108ae */
[----:B------:R-:W-:Y:S01]  /*1d6e0*/  ISETP.LT.OR P4, PT, R184, 0x5a, P4 ;  /* 0x0000005ab800780c */ /* 0x000fe20002781670 */
[----:B------:R-:W-:-:S01]  /*1d6f0*/  FFMA.FTZ R143, R145, UR45, -R174 ;  /* 0x0000002d918f7c23 */ /* 0x000fc200080108ae */
[----:B------:R-:W-:Y:S01]  /*1d700*/  FMNMX.FTZ R15, R140, R15, !PT ;  /* 0x0000000f8c0f7209 */ /* 0x000fe20007810000 */
[----:B------:R-:W-:Y:S01]  /*1d710*/  MUFU.EX2 R9, R9 ;  /* 0x0000000900097308 */ /* 0x000fe20000000800 */
[----:B------:R-:W-:-:S02]  /*1d720*/  FSEL R160, R160, -INF , !P4 ;  /* 0xff800000a0a07808 */ /* 0x000fc40006000000 */
[----:B------:R-:W-:Y:S02]  /*1d730*/  ISETP.GT.AND P4, PT, R182, 0x60, P2 ;  /* 0x00000060b600780c */ /* 0x000fe40001784270 */
[----:B------:R-:W-:Y:S02]  /*1d740*/  FMNMX.FTZ R15, R142, R15, !PT ;  /* 0x0000000f8e0f7209 */ /* 0x000fe40007810000 */
[----:B------:R-:W-:Y:S01]  /*1d750*/  ISETP.LT.OR P4, PT, R184, 0x61, P4 ;  /* 0x00000061b800780c */ /* 0x000fe20002781670 */
[----:B------:R-:W-:Y:S01]  /*1d760*/  MUFU.EX2 R21, R21 ;  /* 0x0000001500157308 */ /* 0x000fe20000000800 */
[----:B------:R-:W-:Y:S02]  /*1d770*/  FMNMX.FTZ R15, R144, R15, !PT ;  /* 0x0000000f900f7209 */ /* 0x000fe40007810000 */
[----:B------:R-:W-:Y:S02]  /*1d780*/  FSEL R162, R162, -INF , !P4 ;  /* 0xff800000a2a27808 */ /* 0x000fe40006000000 */
[----:B------:R-:W-:-:S02]  /*1d790*/  ISETP.GT.AND P4, PT, R182, 0x61, P2 ;  /* 0x00000061b600780c */ /* 0x000fc40001784270 */
[----:B------:R-:W-:Y:S01]  /*1d7a0*/  FMNMX.FTZ R15, R146, R15, !PT ;  /* 0x0000000f920f7209 */ /* 0x000fe20007810000 */
[----:B------:R-:W-:Y:S01]  /*1d7b0*/  MUFU.EX2 R120, R120 ;  /* 0x0000007800787308 */ /* 0x000fe20000000800 */
[----:B------:R-:W-:Y:S02]  /*1d7c0*/  ISETP.LT.OR P4, PT, R184, 0x62, P4 ;  /* 0x00000062b800780c */ /* 0x000fe40002781670 */
[----:B------:R-:W-:Y:S02]  /*1d7d0*/  FMNMX.FTZ R15, R148, R15, !PT ;  /* 0x0000000f940f7209 */ /* 0x000fe40007810000 */
[----:B------:R-:W-:Y:S02]  /*1d7e0*/  FSEL R164, R164, -INF , !P4 ;  /* 0xff800000a4a47808 */ /* 0x000fe40006000000 */
        /* <DEDUP_REMOVED lines=10> */
[----:B------:R-:W-:Y:S01]  /*1d890*/  ISETP.LT.OR P4, PT, R184, 0x6a, P4 ;  /* 0x0000006ab800780c */ /* 0x000fe20002781670 */
[----:B------:R-:W-:Y:S01]  /*1d8a0*/  MUFU.EX2 R130, R130 ;  /* 0x0000008200827308 */ /* 0x000fe20000000800 */
[----:B------:R-:W-:Y:S01]  /*1d8b0*/  FMNMX.FTZ R15, R159, R186, !PT ;  /* 0x000000ba9f0f7209 */ /* 0x000fe20007810000 */
[--C-:B------:R-:W-:Y:S01]  /*1d8c0*/  FFMA.FTZ R186, R151, UR45, -R174.reuse ;  /* 0x0000002d97ba7c23 */ /* 0x100fe200080108ae */
[----:B------:R-:W-:Y:S01]  /*1d8d0*/  FSEL R145, R168, -INF , !P4 ;  /* 0xff800000a8917808 */ /* 0x000fe20006000000 */
[--C-:B------:R-:W-:Y:S01]  /*1d8e0*/  FFMA.FTZ R151, R155, UR45, -R174.reuse ;  /* 0x0000002d9b977c23 */ /* 0x100fe200080108ae */
[----:B------:R-:W-:Y:S01]  /*1d8f0*/  ISETP.GT.AND P4, PT, R182, 0x70, P2 ;  /* 0x00000070b600780c */ /* 0x000fe20001784270 */
[--C-:B------:R-:W-:Y:S01]  /*1d900*/  FFMA.FTZ R155, R165, UR45, -R174.reuse ;  /* 0x0000002da59b7c23 */ /* 0x100fe200080108ae */
[----:B------:R-:W-:Y:S01]  /*1d910*/  FMNMX.FTZ R15, R160, R15, !PT ;  /* 0x0000000fa00f7209 */ /* 0x000fe20007810000 */
[----:B------:R-:W-:Y:S01]  /*1d920*/  FFMA.FTZ R165, R178, UR45, -R174 ;  /* 0x0000002db2a57c23 */ /* 0x000fe200080108ae */
[----:B------:R-:W-:Y:S01]  /*1d930*/  ISETP.LT.OR P4, PT, R184, 0x71, P4 ;  /* 0x00000071b800780c */ /* 0x000fe20002781670 */
[----:B------:R-:W-:Y:S01]  /*1d940*/  IMAD.U32 R178, RZ, RZ, UR45 ;  /* 0x0000002dffb27e24 */ /* 0x000fe2000f8e00ff */
        /* <DEDUP_REMOVED lines=12> */
[----:B------:R-:W-:Y:S02]  /*1da10*/  ISETP.GT.AND P2, PT, R182, 0x79, P2 ;  /* 0x00000079b600780c */ /* 0x000fe40001744270 */
[----:B------:R-:W-:Y:S02]  /*1da20*/  ISETP.LT.OR P4, PT, R184, 0x79, P4 ;  /* 0x00000079b800780c */ /* 0x000fe40002781670 */
[----:B------:R-:W-:Y:S02]  /*1da30*/  FMNMX.FTZ R15, R170, R15, !PT ;  /* 0x0000000faa0f7209 */ /* 0x000fe40007810000 */
[----:B------:R-:W-:Y:S01]  /*1da40*/  ISETP.LT.OR P2, PT, R184, 0x7a, P2 ;  /* 0x0000007ab800780c */ /* 0x000fe20001741670 */
[----:B------:R-:W-:-:S01]  /*1da50*/  FFMA.FTZ R184, R167, UR45, -R174 ;  /* 0x0000002da7b87c23 */ /* 0x000fc200080108ae */
[----:B------:R-:W-:Y:S01]  /*1da60*/  FSEL R175, R175, -INF , !P4 ;  /* 0xff800000afaf7808 */ /* 0x000fe20006000000 */
[----:B------:R-:W-:Y:S01]  /*1da70*/  MUFU.EX2 R138, R138 ;  /* 0x0000008a008a7308 */ /* 0x000fe20000000800 */
[----:B------:R-:W-:-:S02]  /*1da80*/  FMNMX.FTZ R182, R172, R15, !PT ;  /* 0x0000000facb67209 */ /* 0x000fc40007810000 */
[----:B------:R-:W-:Y:S02]  /*1da90*/  FSEL R177, R177, -INF , !P2 ;  /* 0xff800000b1b17808 */ /* 0x000fe40005000000 */
[----:B------:R-:W-:-:S03]  /*1daa0*/  FMNMX.FTZ R182, R175, R182, !PT ;  /* 0x000000b6afb67209 */ /* 0x000fc60007810000 */
[----:B------:R-:W-:Y:S01]  /*1dab0*/  MUFU.EX2 R141, R141 ;  /* 0x0000008d008d7308 */ /* 0x000fe20000000800 */
[----:B------:R-:W-:Y:S01]  /*1dac0*/  FMNMX.FTZ R15, R177, R182, !PT ;  /* 0x000000b6b10f7209 */ /* 0x000fe20007810000 */
[--C-:B------:R-:W-:Y:S01]  /*1dad0*/  FFMA.FTZ R182, R163, UR45, -R174.reuse ;  /* 0x0000002da3b67c23 */ /* 0x100fe200080108ae */
[----:B------:R-:W-:-:S03]  /*1dae0*/  FFMA.FTZ R163, R173, UR45, -R174 ;  /* 0x0000002dada37c23 */ /* 0x000fc600080108ae */
[----:B------:R-:W0:Y:S02]  /*1daf0*/  SHFL.BFLY PT, R188, R15, 0x2, 0x1f ;  /* 0x0c401f000fbc7f89 */ /* 0x000e2400000e0000 */
[----:B------:R-:W-:Y:S08]  /*1db00*/  MUFU.EX2 R180, R180 ;  /* 0x000000b400b47308 */ /* 0x000ff00000000800 */
[----:B------:R-:W-:Y:S08]  /*1db10*/  MUFU.EX2 R143, R143 ;  /* 0x0000008f008f7308 */ /* 0x000ff00000000800 */
[----:B------:R-:W-:Y:S01]  /*1db20*/  MUFU.EX2 R168, R181 ;  /* 0x000000b500a87308 */ /* 0x000fe20000000800 */
[----:B0-----:R-:W-:Y:S01]  /*1db30*/  FMNMX.FTZ R167, R15, R188, !PT ;  /* 0x000000bc0fa77209 */ /* 0x001fe20007810000 */
[----:B------:R-:W-:Y:S01]  /*1db40*/  FFMA.FTZ R188, R171, UR45, -R174 ;  /* 0x0000002dabbc7c23 */ /* 0x000fe200080108ae */
[----:B------:R-:W-:-:S05]  /*1db50*/  FSEL R174, R20, RZ, P3 ;  /* 0x000000ff14ae7208 */ /* 0x000fca0001800000 */
[----:B------:R-:W-:Y:S01]  /*1db60*/  MUFU.EX2 R147, R147 ;  /* 0x0000009300937308 */ /* 0x000fe20000000800 */
[----:B------:R-:W0:Y:S01]  /*1db70*/  SHFL.BFLY PT, R190, R167, 0x1, 0x1f ;  /* 0x0c201f00a7be7f89 */ /* 0x000e2200000e0000 */
        /* <DEDUP_REMOVED lines=39> */
[----:B------:R-:W2:Y:S01]  /*1ddf0*/  MUFU.EX2 R121, R121 ;  /* 0x0000007900797308 */ /* 0x000ea20000000800 */
[----:B0-----:R-:W-:-:S07]  /*1de00*/  FFMA.FTZ R5, R142, R4, R123 ;  /* 0x000000048e057223 */ /* 0x001fce000001007b */
[----:B------:R-:W0:Y:S01]  /*1de10*/  MUFU.EX2 R122, R122 ;  /* 0x0000007a007a7308 */ /* 0x000e220000000800 */
[----:B-1----:R-:W-:-:S01]  /*1de20*/  FADD.FTZ R4, R8, R5 ;  /* 0x0000000508047221 */ /* 0x002fc20000010000 */
[----:B------:R-:W-:Y:S01]  /*1de30*/  FADD.FTZ R5, R21, R148 ;  /* 0x0000009415057221 */ /* 0x000fe20000010000 */
[----:B------:R-:W-:-:S05]  /*1de40*/  FFMA.FTZ R148, R156, UR45, -R167 ;  /* 0x0000002d9c947c23 */ /* 0x000fca00080108a7 */
        /* <DEDUP_REMOVED lines=18> */
[----:B------:R-:W-:Y:S01]  /*1df70*/  FFMA.FTZ R150, R159, UR45, -R167 ;  /* 0x0000002d9f967c23 */ /* 0x000fe200080108a7 */
[----:B------:R-:W-:-:S04]  /*1df80*/  FADD.FTZ R4, R138, R5 ;  /* 0x000000058a047221 */ /* 0x000fc80000010000 */
[----:B------:R-:W-:Y:S01]  /*1df90*/  FADD.FTZ R5, R141, R4 ;  /* 0x000000048d057221 */ /* 0x000fe20000010000 */
[----:B------:R-:W0:Y:S03]  /*1dfa0*/  MUFU.EX2 R132, R132 ;  /* 0x0000008400847308 */ /* 0x000e260000000800 */
[----:B------:R-:W-:-:S04]  /*1dfb0*/  FADD.FTZ R4, R180, R5 ;  /* 0x00000005b4047221 */ /* 0x000fc80000010000 */
[----:B------:R-:W-:Y:S01]  /*1dfc0*/  FADD.FTZ R181, R143, R4 ;  /* 0x000000048fb57221 */ /* 0x000fe20000010000 */
[----:B------:R-:W3:Y:S08]  /*1dfd0*/  MUFU.EX2 R135, R135 ;  /* 0x0000008700877308 */ /* 0x000ef00000000800 */
[----:B------:R4:W-:Y:S08]  /*1dfe0*/  MUFU.EX2 R12, R173 ;  /* 0x000000ad000c7308 */ /* 0x0009f00000000800 */
[----:B------:R-:W5:Y:S01]  /*1dff0*/  MUFU.EX2 R136, R136 ;  /* 0x0000008800887308 */ /* 0x000f620000000800 */
[----:B----4-:R-:W-:-:S01]  /*1e000*/  FFMA.FTZ R173, R152, UR45, -R167 ;  /* 0x0000002d98ad7c23 */ /* 0x010fc200080108a7 */
[----:B-1----:R-:W-:-:S04]  /*1e010*/  FADD.FTZ R152, R128, R179 ;  /* 0x000000b380987221 */ /* 0x002fc80000010000 */
[----:B--2---:R-:W-:Y:S02]  /*1e020*/  FADD.FTZ R159, R131, R152 ;  /* 0x00000098839f7221 */ /* 0x004fe40000010000 */
[----:B------:R-:W1:Y:S02]  /*1e030*/  MUFU.EX2 R139, R139 ;  /* 0x0000008b008b7308 */ /* 0x000e640000000800 */
[----:B0-----:R-:W-:-:S01]  /*1e040*/  FADD.FTZ R152, R132, R159 ;  /* 0x0000009f84987221 */ /* 0x001fc20000010000 */
[----:B------:R-:W-:Y:S01]  /*1e050*/  FFMA.FTZ R159, R160, UR45, -R167 ;  /* 0x0000002da09f7c23 */ /* 0x000fe200080108a7 */
[----:B------:R-:W-:-:S02]  /*1e060*/  FADD.FTZ R160, R168, R181 ;  /* 0x000000b5a8a07221 */ /* 0x000fc40000010000 */
[----:B---3--:R-:W-:Y:S01]  /*1e070*/  FADD.FTZ R179, R135, R152 ;  /* 0x0000009887b37221 */ /* 0x008fe20000010000 */
[----:B------:R-:W-:-:S01]  /*1e080*/  FFMA.FTZ R152, R162, UR45, -R167 ;  /* 0x0000002da2987c23 */ /* 0x000fc200080108a7 */
[----:B------:R-:W0:Y:S01]  /*1e090*/  MUFU.EX2 R140, R140 ;  /* 0x0000008c008c7308 */ /* 0x000e220000000800 */
[----:B------:R-:W-:-:S01]  /*1e0a0*/  FADD.FTZ R181, R147, R160 ;  /* 0x000000a093b57221 */ /* 0x000fc20000010000 */
[----:B-----5:R-:W-:-:S03]  /*1e0b0*/  FADD.FTZ R156, R136, R179 ;  /* 0x000000b3889c7221 */ /* 0x020fc60000010000 */
[----:B------:R-:W-:-:S03]  /*1e0c0*/  FADD.FTZ R160, R186, R181 ;  /* 0x000000b5baa07221 */ /* 0x000fc60000010000 */
[----:B------:R-:W2:Y:S01]  /*1e0d0*/  MUFU.EX2 R169, R169 ;  /* 0x000000a900a97308 */ /* 0x000ea20000000800 */
[----:B-1----:R-:W-:-:S01]  /*1e0e0*/  FADD.FTZ R179, R139, R156 ;  /* 0x0000009c8bb37221 */ /* 0x002fc20000010000 */
[----:B------:R-:W-:Y:S01]  /*1e0f0*/  FADD.FTZ R181, R149, R160 ;  /* 0x000000a095b57221 */ /* 0x000fe20000010000 */
[----:B------:R-:W-:-:S01]  /*1e100*/  FFMA.FTZ R156, R166, UR45, -R167 ;  /* 0x0000002da69c7c23 */ /* 0x000fc200080108a7 */
[----:B------:R-:W-:-:S04]  /*1e110*/  FFMA.FTZ R160, R170, UR45, -R167 ;  /* 0x0000002daaa07c23 */ /* 0x000fc800080108a7 */
[----:B------:R-:W1:Y:S01]  /*1e120*/  MUFU.EX2 R144, R144 ;  /* 0x0000009000907308 */ /* 0x000e620000000800 */
[----:B0-----:R-:W-:-:S01]  /*1e130*/  FADD.FTZ R5, R140, R179 ;  /* 0x000000b38c057221 */ /* 0x001fc20000010000 */
[----:B------:R-:W-:-:S03]  /*1e140*/  FFMA.FTZ R179, R164, UR45, -R167 ;  /* 0x0000002da4b37c23 */ /* 0x000fc600080108a7 */
[----:B------:R-:W-:-:S03]  /*1e150*/  FADD.FTZ R4, R12, R5 ;  /* 0x000000050c047221 */ /* 0x000fc60000010000 */
        /* <DEDUP_REMOVED lines=18> */
[----:B------:R-:W-:-:S06]  /*1e280*/  FFMA.FTZ R181, R172, UR45, -R167 ;  /* 0x0000002dacb57c23 */ /* 0x000fcc00080108a7 */
        /* <DEDUP_REMOVED lines=38> */
[----:B--2---:R-:W-:-:S03]  /*1e4f0*/  FADD.FTZ R4, R162, R5 ;  /* 0x00000005a2047221 */ /* 0x004fc60000010000 */
[----:B------:R-:W-:Y:S01]  /*1e500*/  FADD.FTZ R5, R174, R175 ;  /* 0x000000afae057221 */ /* 0x000fe20000010000 */
[----:B-1----:R-:W-:-:S01]  /*1e510*/  FADD.FTZ R4, R167, R4 ;  /* 0x00000004a7047221 */ /* 0x002fc20000010000 */
[----:B------:R-:W-:Y:S06]  /*1e520*/  @!P0 BRA `(.L_x_4306) ;  /* 0x0000000000048947 */ /* 0x000fec0003800000 */
[----:B------:R-:W-:Y:S01]  /*1e530*/  BPT.TRAP 0x1 ;  /* 0x000000040000795c */ /* 0x000fe20000300000 */
.L_x_4306:
[----:B------:R-:W-:Y:S01]  /*1e540*/  F2FP.SATFINITE.E4M3.F32.PACK_AB_MERGE_C R121, R122, R121, RZ ;  /* 0x000000797a79723e */ /* 0x000fe200048070ff */
[----:B------:R-:W-:Y:S01]  /*1e550*/  FMUL.FTZ R24, R24, R7 ;  /* 0x0000000718187220 */ /* 0x000fe20000410000 */
[----:B------:R-:W-:Y:S01]  /*1e560*/  F2FP.SATFINITE.E4M3.F32.PACK_AB_MERGE_C R21, R120, R21, RZ ;  /* 0x000000157815723e */ /* 0x000fe200048070ff */
[----:B------:R-:W-:Y:S01]  /*1e570*/  FMUL.FTZ R25, R25, R7 ;  /* 0x0000000719197220 */ /* 0x000fe20000410000 */
[----:B------:R-:W-:Y:S01]  /*1e580*/  F2FP.SATFINITE.E4M3.F32.PACK_AB_MERGE_C R197, R8, R123, R121 ;  /* 0x0000007b08c5723e */ /* 0x000fe20004807079 */
[----:B------:R-:W-:Y:S01]  /*1e590*/  IMAD R8, R19, 0x8, R16 ;  /* 0x0000000813087824 */ /* 0x000fe200078e0210 */
[----:B------:R-:W-:Y:S01]  /*1e5a0*/  ISETP.GT.AND P2, PT, R0, R210, PT ;  /* 0x000000d20000720c */ /* 0x000fe20003f44270 */
[----:B------:R-:W-:Y:S01]  /*1e5b0*/  FMUL.FTZ R28, R28, R7 ;  /* 0x000000071c1c7220 */ /* 0x000fe20000410000 */
[----:B------:R-:W-:Y:S01]  /*1e5c0*/  F2FP.SATFINITE.E4M3.F32.PACK_AB_MERGE_C R196, R9, R10, R21 ;  /* 0x0000000a09c4723e */ /* 0x000fe20004807015 */
        /* <DEDUP_REMOVED lines=132> */
.L_x_4288:
[----:B------:R-:W-:Y:S05]  /*1ee10*/  WARPSYNC.ALL ;  /* 0x0000000000007948 */ /* 0x000fea0003800000 */
[----:B------:R-:W-:Y:S06]  /*1ee20*/  BAR.ARV 0x8, 0x120 ;  /* 0x0204800000007b1d */ /* 0x000fec0000002000 */
[----:B------:R-:W-:Y:S05]  /*1ee30*/  @!P0 BRA `(.L_x_4308) ;  /* 0x0000000000048947 */ /* 0x000fea0003800000 */
[----:B------:R-:W-:Y:S01]  /*1ee40*/  BPT.TRAP 0x1 ;  /* 0x000000040000795c */ /* 0x000fe20000300000 */
.L_x_4308:
[----:B------:R-:W-:Y:S01]  /*1ee50*/  IMAD R11, R19, 0x8, R16 ;  /* 0x00000008130b7824 */ /* 0x000fe200078e0210 */
[----:B------:R-:W-:-:S04]  /*1ee60*/  SHF.L.U32 R0, R18, 0x1f, RZ ;  /* 0x0000001f12007819 */ /* 0x000fc800000006ff */
[----:B------:R0:W1:Y:S01]  /*1ee70*/  SYNCS.PHASECHK.TRANS64.TRYWAIT P1, [R11+URZ+0x2a850], R0 ;  /* 0x02a850000b0075a7 */ /* 0x000062000802017f */
[----:B------:R-:W-:Y:S05]  /*1ee80*/  @!P0 BRA `(.L_x_4309) ;  /* 0x0000000000048947 */ /* 0x000fea0003800000 */
[----:B------:R-:W-:Y:S01]  /*1ee90*/  BPT.TRAP 0x1 ;  /* 0x000000040000795c */ /* 0x000fe20000300000 */
.L_x_4309:
[----:B------:R-:W-:-:S05]  /*1eea0*/  VIADD R16, R16, 0x400 ;  /* 0x0000040010107836 */ /* 0x000fca0000000000 */
[----:B------:R-:W-:-:S04]  /*1eeb0*/  SHF.R.U32.HI R16, RZ, 0x4, R16 ;  /* 0x00000004ff107819 */ /* 0x000fc80000011610 */
[----:B------:R-:W-:-:S04]  /*1eec0*/  LOP3.LUT R16, R16, 0x3fff, RZ, 0xc0, !PT ;  /* 0x00003fff10107812 */ /* 0x000fc800078ec0ff */
[----:B------:R-:W-:Y:S01]  /*1eed0*/  LOP3.LUT R16, R16, 0x10000, RZ, 0xfc, !PT ;  /* 0x0001000010107812 */ /* 0x000fe200078efcff */
[----:B-1----:R-:W-:Y:S06]  /*1eee0*/  @P1 BRA `(.L_x_4310) ;  /* 0x0000000000081947 */ /* 0x002fec0003800000 */
[----:B------:R-:W1:Y:S02]  /*1eef0*/  SYNCS.PHASECHK.TRANS64.TRYWAIT P1, [R11+URZ+0x2a850], R0 ;  /* 0x02a850000b0075a7 */ /* 0x000e64000802017f */
[----:B-1----:R-:W-:Y:S05]  /*1ef00*/  @!P1 BRA `(.L_x_4311) ;  /* 0x000000bc00409947 */ /* 0x002fea0003800000 */
.L_x_4310:
        /* <DEDUP_REMOVED lines=9> */
[----:B------:R-:W-:-:S04]  /*1efa0*/  ISETP.NE.U32.AND P1, PT, RZ, UR4, PT ;  /* 0x00000004ff007c0c */ /* 0x000fc8000bf25070 */
[----:B------:R-:W-:-:S07]  /*1efb0*/  ISETP.NE.AND.EX P1, PT, RZ, UR5, PT, P1 ;  /* 0x00000005ff007c0c */ /* 0x000fce000bf25310 */
[----:B------:R-:W-:Y:S01]  /*1efc0*/  QGMMA.64x192x32.F32.E4M3.E4M3 R24, R196, gdesc[UR4], R24, gsb0 ;  /* 0x02e00004c4187df3 */ /* 0x000fe20008000818 */
[----:B------:R-:W-:Y:S02]  /*1efd0*/  R2UR UR6, R6 ;  /* 0x00000000060672ca */ /* 0x000fe400000e0000 */
[----:B------:R-:W-:-:S03]  /*1efe0*/  R2UR UR7, R7 ;  /* 0x00000000070772ca */ /* 0x000fc600000e0000 */
[----:B------:R-:W0:Y:S01]  /*1eff0*/  @P1 LDC.64 R6, c[0x0][0x9c8] ;  /* 0x00027200ff061b82 */ /* 0x000e220000000a00 */
[----:B------:R-:W-:Y:S02]  /*1f000*/  @P1 SHF.R.S32.HI R3, RZ, 0x1f, R211 ;  /* 0x0000001fff031819 */ /* 0x000fe400000114d3 */
[----:B------:R-:W-:-:S05]  /*1f010*/  @P1 SHF.R.S32.HI R13, RZ, 0x1f, R221 ;  /* 0x0000001fff0d1819 */ /* 0x000fca00000114dd */
[----:B------:R-:W2:Y:S01]  /*1f020*/  @P1 LDC.64 R8, c[0x0][0x9d0] ;  /* 0x00027400ff081b82 */ /* 0x000ea20000000a00 */
        /* <DEDUP_REMOVED lines=12> */
[----:B------:R-:W-:Y:S02]  /*1f0f0*/  VIADD R6, R2, 0x4 ;  /* 0x0000000402067836 */ /* 0x000fe40000000000 */
[----:B------:R-:W-:Y:S01]  /*1f100*/  IMAD.MOV.U32 R7, RZ, RZ, 0x40000040 ;  /* 0x40000040ff077424 */ /* 0x000fe200078e00ff */
[----:B------:R-:W-:Y:S02]  /*1f110*/  WARPGROUP.DEPBAR.LE gsb0, 0x0 ;  /* 0x00008000000079c5 */ /* 0x000fe40000010000 */
[----:B------:R-:W-:-:S06]  /*1f120*/  WARPGROUP.ARRIVE ;  /* 0x00000000000079c5 */ /* 0x000fcc0000000000 */
[----:B------:R-:W-:Y:S01]  /*1f130*/  QGMMA.64x192x32.F32.E4M3.E4M3 R24, R192, gdesc[UR4], R24, gsb0 ;  /* 0x02e00004c0187df3 */ /* 0x000fe20008000818 */
[----:B------:R-:W-:Y:S02]  /*1f140*/  R2UR UR6, R6 ;  /* 0x00000000060672ca */ /* 0x000fe400000e0000 */
[----:B------:R-:W-:Y:S01]  /*1f150*/  R2UR UR7, R7 ;  /* 0x00000000070772ca */ /* 0x000fe200000e0000 */
[----:B------:R-:W-:Y:S02]  /*1f160*/  VIADD R2, R2, 0x6 ;  /* 0x0000000602027836 */ /* 0x000fe40000000000 */
[----:B------:R-:W-:Y:S01]  /*1f170*/  IMAD.MOV.U32 R3, RZ, RZ, 0x40000040 ;  /* 0x40000040ff037424 */ /* 0x000fe200078e00ff */
[----:B------:R-:W1:Y:S01]  /*1f180*/  SHFL.BFLY PT, R7, R4, 0x2, 0x1f ;  /* 0x0c401f0004077f89 */ /* 0x000e6200000e0000 */
[----:B------:R-:W-:Y:S02]  /*1f190*/  WARPGROUP.DEPBAR.LE gsb0, 0x0 ;  /* 0x00008000000079c5 */ /* 0x000fe40000010000 */
[----:B------:R-:W-:-:S10]  /*1f1a0*/  WARPGROUP.ARRIVE ;  /* 0x00000000000079c5 */ /* 0x000fd40000000000 */
[----:B------:R-:W-:Y:S01]  /*1f1b0*/  QGMMA.64x192x32.F32.E4M3.E4M3 R24, R188, gdesc[UR4], R24, gsb0 ;  /* 0x02e00004bc187df3 */ /* 0x000fe20008000818 */
[----:B------:R-:W-:Y:S02]  /*1f1c0*/  R2UR UR6, R2 ;  /* 0x00000000020672ca */ /* 0x000fe400000e0000 */
[----:B------:R-:W-:Y:S01]  /*1f1d0*/  R2UR UR7, R3 ;  /* 0x00000000030772ca */ /* 0x000fe200000e0000 */
[----:B------:R-:W3:Y:S01]  /*1f1e0*/  SHFL.BFLY PT, R2, R5, 0x2, 0x1f ;  /* 0x0c401f0005027f89 */ /* 0x000ee200000e0000 */
[----:B-1----:R-:W-:-:S05]  /*1f1f0*/  FADD.FTZ R7, R7, R4 ;  /* 0x0000000407077221 */ /* 0x002fca0000010000 */
[----:B------:R-:W1:Y:S01]  /*1f200*/  SHFL.BFLY PT, R6, R7, 0x1, 0x1f ;  /* 0x0c201f0007067f89 */ /* 0x000e6200000e0000 */
[----:B---3--:R-:W-:-:S05]  /*1f210*/  FADD.FTZ R2, R2, R5 ;  /* 0x0000000502027221 */ /* 0x008fca0000010000 */
[----:B------:R-:W0:Y:S01]  /*1f220*/  SHFL.BFLY PT, R3, R2, 0x1, 0x1f ;  /* 0x0c201f0002037f89 */ /* 0x000e2200000e0000 */
[----:B-1----:R-:W-:-:S04]  /*1f230*/  FADD.FTZ R6, R7, R6 ;  /* 0x0000000607067221 */ /* 0x002fc80000010000 */
[----:B------:R-:W-:Y:S01]  /*1f240*/  FMUL.FTZ R10, R6, 0.00390625 ;  /* 0x3b800000060a7820 */ /* 0x000fe20000410000 */
[----:B0-----:R-:W-:-:S05]  /*1f250*/  FADD.FTZ R8, R2, R3 ;  /* 0x0000000302087221 */ /* 0x001fca0000010000 */
[C---:B------:R-:W-:Y:S01]  /*1f260*/  FSETP.NE.FTZ.AND P1, PT, R8.reuse, RZ, PT ;  /* 0x000000ff0800720b */ /* 0x040fe20003f35000 */
[----:B------:R-:W-:Y:S01]  /*1f270*/  FMUL.FTZ R9, R8, 0.00390625 ;  /* 0x3b80000008097820 */ /* 0x000fe20000410000 */
[----:B------:R-:W-:Y:S01]  /*1f280*/  IMAD.MOV.U32 R3, RZ, RZ, RZ ;  /* 0x000000ffff037224 */ /* 0x000fe200078e00ff */
[----:B------:R-:W-:-:S03]  /*1f290*/  FSETP.NE.FTZ.AND P3, PT, R10, RZ, PT ;  /* 0x000000ff0a00720b */ /* 0x000fc60003f75000 */
        /* <DEDUP_REMOVED lines=20> */
[-C--:B--2---:R-:W-:Y:S01]  /*1f3e0*/  FMUL.FTZ R3, R3, R0.reuse ;  /* 0x0000000003037220 */ /* 0x084fe20000410000 */
[----:B---3--:R-:W-:Y:S01]  /*1f3f0*/  FMUL.FTZ R2, R7, R0 ;  /* 0x0000000007027220 */ /* 0x008fe20000410000 */
[----:B------:R-:W-:-:S02]  /*1f400*/  WARPGROUP.DEPBAR.LE gsb0, 0x0 ;  /* 0x00008000000079c5 */ /* 0x000fc40000010000 */
[----:B------:R-:W-:Y:S05]  /*1f410*/  @!P0 BRA `(.L_x_4312) ;  /* 0x0000000000048947 */ /* 0x000fea0003800000 */
[----:B------:R-:W-:Y:S01]  /*1f420*/  BPT.TRAP 0x1 ;  /* 0x000000040000795c */ /* 0x000fe20000300000 */
.L_x_4312:
        /* <DEDUP_REMOVED lines=54> */
[----:B------:R-:W-:Y:S01]  /*1f790*/  SEL R3, RZ, 0x1, P1 ;  /* 0x00000001ff037807 */ /* 0x000fe20000800000 */
        /* <DEDUP_REMOVED lines=51> */
[----:B0-----:R-:W-:-:S11]  /*1fad0*/  SEL R19, R19, RZ, P1 ;  /* 0x000000ff13137207 */ /* 0x001fd60000800000 */
.L_x_4194:
        /* <DEDUP_REMOVED lines=11> */
[----:B------:R-:W-:Y:S01]  /*1fb90*/  ULDC.64 UR4, c[0x4][0x100] ;  /* 0x0100400000047ab9 */ /* 0x000fe20000000a00 */
[----:B--2---:R-:W-:-:S05]  /*1fba0*/  IMAD.SHL.U32 R0, R75, 0x4, RZ ;  /* 0x000000044b007824 */ /* 0x004fca00078e00ff */
[----:B------:R-:W-:-:S04]  /*1fbb0*/  LOP3.LUT R0, R0, 0xc, RZ, 0xc0, !PT ;  /* 0x0000000c00007812 */ /* 0x000fc800078ec0ff */
[----:B------:R-:W-:-:S05]  /*1fbc0*/  IADD3 R2, P0, R0, UR4, RZ ;  /* 0x0000000400027c10 */ /* 0x000fca000ff1e0ff */
[----:B------:R-:W-:-:S05]  /*1fbd0*/  IMAD.X R3, RZ, RZ, UR5, P0 ;  /* 0x00000005ff037e24 */ /* 0x000fca00080e06ff */
[----:B------:R2:W3:Y:S01]  /*1fbe0*/  LDG.E.CONSTANT R0, desc[UR40][R2.64] ;  /* 0x0000002802007981 */ /* 0x0004e2000c1e9900 */
[----:B------:R-:W-:Y:S01]  /*1fbf0*/  F2FP.BF16.F32.PACK_AB R63, R63, R54 ;  /* 0x000000363f3f723e */ /* 0x000fe200000010ff */
[----:B------:R-:W-:Y:S01]  /*1fc00*/  UMOV UR4, 0xffffffff ;  /* 0xffffffff00047882 */ /* 0x000fe20000000000 */
[----:B------:R-:W-:Y:S02]  /*1fc10*/  F2FP.BF16.F32.PACK_AB R58, R34, R123 ;  /* 0x0000007b223a723e */ /* 0x000fe400000010ff */
[----:B------:R-:W-:Y:S02]  /*1fc20*/  F2FP.BF16.F32.PACK_AB R34, R4, R41 ;  /* 0x000000290422723e */ /* 0x000fe400000010ff */
[----:B------:R-:W-:Y:S02]  /*1fc30*/  F2FP.BF16.F32.PACK_AB R56, R9, R56 ;  /* 0x000000380938723e */ /* 0x000fe400000010ff */
[----:B------:R-:W-:Y:S01]  /*1fc40*/  F2FP.BF16.F32.PACK_AB R41, R8, R57 ;  /* 0x000000390829723e */ /* 0x000fe200000010ff */
[----:B--2---:R-:W2:Y:S01]  /*1fc50*/  S2R R3, SR_SWINHI ;  /* 0x0000000000037919 */ /* 0x004ea20000002f00 */
[----:B------:R-:W-:-:S02]  /*1fc60*/  F2FP.BF16.F32.PACK_AB R10, R10, R33 ;  /* 0x000000210a0a723e */ /* 0x000fc400000010ff */
[----:B------:R-:W-:Y:S02]  /*1fc70*/  F2FP.BF16.F32.PACK_AB R25, R12, R25 ;  /* 0x000000190c19723e */ /* 0x000fe400000010ff */
[----:B------:R-:W-:Y:S02]  /*1fc80*/  F2FP.BF16.F32.PACK_AB R12, R27, R124 ;  /* 0x0000007c1b0c723e */ /* 0x000fe400000010ff */
[----:B------:R-:W-:Y:S02]  /*1fc90*/  F2FP.BF16.F32.PACK_AB R27, R15, R32 ;  /* 0x000000200f1b723e */ /* 0x000fe400000010ff */
[----:B------:R-:W-:Y:S02]  /*1fca0*/  LOP3.LUT P0, R2, R75, 0x3, RZ, 0xc0, !PT ;  /* 0x000000034b027812 */ /* 0x000fe4000780c0ff */
[----:B------:R-:W-:Y:S02]  /*1fcb0*/  F2FP.BF16.F32.PACK_AB R24, R11, R24 ;  /* 0x000000180b18723e */ /* 0x000fe400000010ff */
[----:B------:R-:W-:-:S02]  /*1fcc0*/  ISETP.EQ.OR P0, PT, R2, 0x3, !P0 ;  /* 0x000000030200780c */ /* 0x000fc40004702670 */
[----:B------:R-:W-:Y:S02]  /*1fcd0*/  F2FP.BF16.F32.PACK_AB R5, R5, R40 ;  /* 0x000000280505723e */ /* 0x000fe400000010ff */
[----:B------:R-:W-:Y:S02]  /*1fce0*/  F2FP.BF16.F32.PACK_AB R64, R13, R64 ;  /* 0x000000400d40723e */ /* 0x000fe400000010ff */
[----:B------:R-:W-:Y:S02]  /*1fcf0*/  F2FP.BF16.F32.PACK_AB R40, R21, R72 ;  /* 0x000000481528723e */ /* 0x000fe400000010ff */
[----:B------:R-:W-:Y:S02]  /*1fd00*/  F2FP.BF16.F32.PACK_AB R80, R29, R80 ;  /* 0x000000501d50723e */ /* 0x000fe400000010ff */
[----:B------:R-:W-:Y:S02]  /*1fd10*/  F2FP.BF16.F32.PACK_AB R118, R118, R31 ;  /* 0x0000001f7676723e */ /* 0x000fe400000010ff */
[----:B------:R-:W-:-:S02]  /*1fd20*/  SEL R13, R24, R25, P0 ;  /* 0x00000019180d7207 */ /* 0x000fc40000000000 */
[----:B------:R-:W-:Y:S02]  /*1fd30*/  SEL R2, R25, R24, P0 ;  /* 0x0000001819027207 */ /* 0x000fe40000000000 */
[----:B------:R-:W-:Y:S02]  /*1fd40*/  F2FP.BF16.F32.PACK_AB R91, R20, R73 ;  /* 0x00000049145b723e */ /* 0x000fe400000010ff */
[----:B------:R-:W-:Y:S02]  /*1fd50*/  F2FP.BF16.F32.PACK_AB R95, R28, R81 ;  /* 0x000000511c5f723e */ /* 0x000fe400000010ff */
[----:B------:R-:W-:Y:S02]  /*1fd60*/  MOV R54, R16 ;  /* 0x0000001000367202 */ /* 0x000fe40000000f00 */
[----:B--2--5:R-:W-:Y:S02]  /*1fd70*/  MOV R55, R3 ;  /* 0x0000000300377202 */ /* 0x024fe40000000f00 */
[----:B------:R-:W-:-:S02]  /*1fd80*/  F2FP.BF16.F32.PACK_AB R89, R14, R65 ;  /* 0x000000410e59723e */ /* 0x000fc400000010ff */
[----:B------:R-:W-:Y:S01]  /*1fd90*/  F2FP.BF16.F32.PACK_AB R119, R119, R30 ;  /* 0x0000001e7777723e */ /* 0x000fe200000010ff */
[----:B------:R-:W-:Y:S01]  /*1fda0*/  IMAD.WIDE R8, R234, 0x2, R54 ;  /* 0x00000002ea087825 */ /* 0x000fe200078e0236 */
[----:B------:R-:W-:Y:S02]  /*1fdb0*/  F2FP.BF16.F32.PACK_AB R57, R84, R85 ;  /* 0x000000555439723e */ /* 0x000fe400000010ff */
[----:B------:R-:W-:Y:S02]  /*1fdc0*/  F2FP.BF16.F32.PACK_AB R65, R50, R83 ;  /* 0x000000533241723e */ /* 0x000fe400000010ff */
[C---:B------:R-:W-:Y:S02]  /*1fdd0*/  IADD3 R33, P3, R8.reuse, 0x8060, RZ ;  /* 0x0000806008217810 */ /* 0x040fe40007f7e0ff */
[----:B------:R-:W-:Y:S02]  /*1fde0*/  IADD3 R29, P1, R8, 0x8020, RZ ;  /* 0x00008020081d7810 */ /* 0x000fe40007f3e0ff */
[----:B------:R-:W-:-:S02]  /*1fdf0*/  LOP3.LUT R32, R33, 0x380, RZ, 0xc0, !PT ;  /* 0x0000038021207812 */ /* 0x000fc400078ec0ff */
[----:B------:R-:W-:Y:S02]  /*1fe00*/  IADD3 R21, P4, R8, 0x4060, RZ ;  /* 0x0000406008157810 */ /* 0x000fe40007f9e0ff */
[----:B------:R-:W-:Y:S02]  /*1fe10*/  SHF.R.U64 R32, R32, 0x3, RZ ;  /* 0x0000000320207819 */ /* 0x000fe400000012ff */
[----:B------:R-:W-:Y:S02]  /*1fe20*/  IADD3 R31, P2, R8, 0x8040, RZ ;  /* 0x00008040081f7810 */ /* 0x000fe40007f5e0ff */
[----:B------:R-:W-:Y:S01]  /*1fe30*/  LOP3.LUT R32, R32, R33, RZ, 0x3c, !PT ;  /* 0x0000002120207212 */ /* 0x000fe200078e3cff */
[----:B------:R-:W-:Y:S01]  /*1fe40*/  IMAD.X R33, RZ, RZ, R9, P3 ;  /* 0x000000ffff217224 */ /* 0x000fe200018e0609 */
        /* <DEDUP_REMOVED lines=24> */
[----:B------:R-:W-:Y:S02]  /*1ffd0*/  F2FP.BF16.F32.PACK_AB R78, R110, R39 ;  /* 0x000000276e4e723e */ /* 0x000fe400000010ff */
[C---:B------:R-:W-:Y:S02]  /*1ffe0*/  IADD3 R83, P1, R8.reuse, 0x4000, RZ ;  /* 0x0000400008537810 */ /* 0x040fe40007f3e0ff */
[C---:B------:R-:W-:Y:S02]  /*1fff0*/  IADD3 R85, P4, R8.reuse, 0x40, RZ ;  /* 0x0000004008557810 */ /* 0x040fe40007f9e0ff */
[C---:B------:R-:W-:Y:S02]  /*20000*/  IADD3 R7, P2, R8.reuse, 0x4020, RZ ;  /* 0x0000402008077810 */ /* 0x040fe40007f5e0ff */
[----:B------:R-:W-:-:S02]  /*20010*/  IADD3 R37, P5, R8, 0x60, RZ ;  /* 0x0000006008257810 */ /* 0x000fc40007fbe0ff */
[----:B------:R-:W-:Y:S02]  /*20020*/  IADD3 R39, P3, R8, 0x20, RZ ;  /* 0x0000002008277810 */ /* 0x000fe40007f7e0ff */
        /* <DEDUP_REMOVED lines=28> */
[----:B------:R-:W-:Y:S02]  /*201f0*/  F2FP.BF16.F32.PACK_AB R70, R70, R71 ;  /* 0x000000474646723e */ /* 0x000fe400000010ff */
[----:B------:R-:W-:Y:S02]  /*20200*/  F2FP.BF16.F32.PACK_AB R72, R86, R69 ;  /* 0x000000455648723e */ /* 0x000fe400000010ff */
[----:B------:R-:W-:Y:S02]  /*20210*/  F2FP.BF16.F32.PACK_AB R74, R74, R67 ;  /* 0x000000434a4a723e */ /* 0x000fe400000010ff */
[----:B------:R-:W-:Y:S02]  /*20220*/  F2FP.BF16.F32.PACK_AB R87, R87, R46 ;  /* 0x0000002e5757723e */ /* 0x000fe400000010ff */
[----:B------:R-:W-:-:S02]  /*20230*/  MOV R82, R82 ;  /* 0x0000005200527202 */ /* 0x000fc40000000f00 */
[----:B------:R-:W-:Y:S02]  /*20240*/  MOV R84, R84 ;  /* 0x0000005400547202 */ /* 0x000fe40000000f00 */
        /* <DEDUP_REMOVED lines=25> */
[----:B---3--:R-:W-:Y:S01]  /*203e0*/  LOP3.LUT R3, R0, 0x2, RZ, 0x3c, !PT ;  /* 0x0000000200037812 */ /* 0x008fe200078e3cff */
[----:B------:R-:W-:Y:S06]  /*203f0*/  BRA.DIV UR4, `(.L_x_4315) ;  /* 0x000000aa04187947 */ /* 0x000fec000b800000 */
        /* <DEDUP_REMOVED lines=9> */
[----:B------:R-:W-:Y:S02]  /*20490*/  SEL R43, R26, R47, P0 ;  /* 0x0000002f1a2b7207 */ /* 0x000fe40000000000 */
        /* <DEDUP_REMOVED lines=22> */
[----:B------:R-:W2:Y:S01]  /*20600*/  SHFL.IDX PT, R40, R36, R3, 0x1c1f ;  /* 0x001c1f0324287589 */ /* 0x000ea200000e0000 */
        /* <DEDUP_REMOVED lines=11> */
[----:B------:R-:W4:Y:S01]  /*206c0*/  SHFL.IDX PT, R9, R20, R3, 0x1c1f ;  /* 0x001c1f0314097589 */ /* 0x000f2200000e0000 */
[----:B------:R-:W-:-:S02]  /*206d0*/  SEL R39, R50, R113, P0 ;  /* 0x0000007132277207 */ /* 0x000fc40000000000 */
[----:B------:R-:W-:Y:S01]  /*206e0*/  SEL R41, R11, R12, P0 ;  /* 0x0000000c0b297207 */ /* 0x000fe20000000000 */
[----:B------:R-:W5:Y:S01]  /*206f0*/  SHFL.IDX PT, R25, R28, R3, 0x1c1f ;  /* 0x001c1f031c197589 */ /* 0x000f6200000e0000 */
[----:B------:R-:W-:Y:S02]  /*20700*/  SEL R52, R12, R11, P0 ;  /* 0x0000000b0c347207 */ /* 0x000fe40000000000 */
[----:B------:R-:W-:Y:S01]  /*20710*/  SEL R68, R59, R68, P0 ;  /* 0x000000443b447207 */ /* 0x000fe20000000000 */
[----:B------:R5:W0:Y:S01]  /*20720*/  SHFL.IDX PT, R27, R32, R3, 0x1c1f ;  /* 0x001c1f03201b7589 */ /* 0x000a2200000e0000 */
        /* <DEDUP_REMOVED lines=20> */
[----:B------:R-:W2:Y:S01]  /*20870*/  SHFL.IDX PT, R44, R44, R3, 0x1c1f ;  /* 0x001c1f032c2c7589 */ /* 0x000ea200000e0000 */
[----:B---3--:R-:W-:-:S02]  /*20880*/  SEL R4, R6, R5, P0 ;  /* 0x0000000506047207 */ /* 0x008fc40000000000 */
[----:B------:R-:W-:Y:S01]  /*20890*/  SEL R8, R10, R7, P0 ;  /* 0x000000070a087207 */ /* 0x000fe20000000000 */
[----:B------:R-:W3:Y:S01]  /*208a0*/  SHFL.IDX PT, R48, R48, R3, 0x1c1f ;  /* 0x001c1f0330307589 */ /* 0x000ee200000e0000 */
[----:B----4-:R-:W-:Y:S02]  /*208b0*/  SEL R24, R26, R9, P0 ;  /* 0x000000091a187207 */ /* 0x010fe40000000000 */
[----:B-----5:R-:W-:Y:S01]  /*208c0*/  SEL R32, R34, R25, P0 ;  /* 0x0000001922207207 */ /* 0x020fe20000000000 */
[----:B------:R-:W4:Y:S01]  /*208d0*/  SHFL.IDX PT, R52, R52, R3, 0x1c1f ;  /* 0x001c1f0334347589 */ /* 0x000f2200000e0000 */
[----:B0-----:R-:W-:Y:S02]  /*208e0*/  SEL R36, R38, R27, P0 ;  /* 0x0000001b26247207 */ /* 0x001fe40000000000 */
[----:B-1----:R-:W-:Y:S01]  /*208f0*/  SEL R40, R31, R42, P0 ;  /* 0x0000002a1f287207 */ /* 0x002fe20000000000 */
[----:B------:R2:W0:Y:S01]  /*20900*/  SHFL.IDX PT, R2, R56, R3, 0x1c1f ;  /* 0x001c1f0338027589 */ /* 0x00042200000e0000 */
[----:B------:R-:W-:-:S02]  /*20910*/  SEL R6, R5, R6, P0 ;  /* 0x0000000605067207 */ /* 0x000fc40000000000 */
[----:B------:R-:W-:Y:S01]  /*20920*/  SEL R10, R7, R10, P0 ;  /* 0x0000000a070a7207 */ /* 0x000fe20000000000 */
[----:B------:R1:W5:Y:S01]  /*20930*/  SHFL.IDX PT, R20, R58, R3, 0x1c1f ;  /* 0x001c1f033a147589 */ /* 0x00036200000e0000 */
[----:B------:R-:W-:Y:S02]  /*20940*/  SEL R26, R9, R26, P0 ;  /* 0x0000001a091a7207 */ /* 0x000fe40000000000 */
[----:B------:R-:W-:Y:S01]  /*20950*/  SEL R34, R25, R34, P0 ;  /* 0x0000002219227207 */ /* 0x000fe20000000000 */
[----:B------:R3:W5:Y:S01]  /*20960*/  SHFL.IDX PT, R64, R60, R3, 0x1c1f ;  /* 0x001c1f033c407589 */ /* 0x00076200000e0000 */
[----:B------:R-:W-:Y:S02]  /*20970*/  SEL R38, R27, R38, P0 ;  /* 0x000000261b267207 */ /* 0x000fe40000000000 */
[----:B------:R-:W-:Y:S01]  /*20980*/  SEL R42, R42, R31, P0 ;  /* 0x0000001f2a2a7207 */ /* 0x000fe20000000000 */
[----:B------:R-:W-:Y:S01]  /*20990*/  SHFL.IDX PT, R39, R39, R0, 0x1c1f ;  /* 0x001c1f0027277589 */ /* 0x000fe200000e0000 */
[----:B--2---:R-:W-:-:S02]  /*209a0*/  SEL R56, R33, R44, P0 ;  /* 0x0000002c21387207 */ /* 0x004fc40000000000 */
[----:B-1----:R-:W-:Y:S01]  /*209b0*/  SEL R58, R44, R33, P0 ;  /* 0x000000212c3a7207 */ /* 0x002fe20000000000 */
[----:B------:R-:W-:Y:S01]  /*209c0*/  SHFL.IDX PT, R57, R57, R0, 0x1c1f ;  /* 0x001c1f0039397589 */ /* 0x000fe200000e0000 */
[----:B------:R-:W-:Y:S02]  /*209d0*/  SEL R28, R30, R21, P0 ;  /* 0x000000151e1c7207 */ /* 0x000fe40000000000 */
[----:B---3--:R-:W-:Y:S01]  /*209e0*/  SEL R60, R37, R48, P0 ;  /* 0x00000030253c7207 */ /* 0x008fe20000000000 */
[----:B------:R-:W-:Y:S01]  /*209f0*/  SHFL.IDX PT, R61, R61, R0, 0x1c1f ;  /* 0x001c1f003d3d7589 */ /* 0x000fe200000e0000 */
[----:B----4-:R-:W-:Y:S02]  /*20a00*/  SEL R5, R41, R52, P0 ;  /* 0x0000003429057207 */ /* 0x010fe40000000000 */
[----:B------:R-:W-:Y:S01]  /*20a10*/  SEL R7, R52, R41, P0 ;  /* 0x0000002934077207 */ /* 0x000fe20000000000 */
[----:B------:R-:W1:Y:S01]  /*20a20*/  SHFL.IDX PT, R46, R46, R3, 0x1c1f ;  /* 0x001c1f032e2e7589 */ /* 0x000e6200000e0000 */
[----:B0-----:R-:W-:-:S02]  /*20a30*/  SEL R9, R43, R2, P0 ;  /* 0x000000022b097207 */ /* 0x001fc40000000000 */
[----:B------:R-:W-:Y:S01]  /*20a40*/  SEL R11, R2, R43, P0 ;  /* 0x0000002b020b7207 */ /* 0x000fe20000000000 */
[----:B------:R-:W-:Y:S01]  /*20a50*/  SHFL.IDX PT, R50, R50, R3, 0x1c1f ;  /* 0x001c1f0332327589 */ /* 0x000fe200000e0000 */
[----:B-----5:R-:W-:Y:S02]  /*20a60*/  SEL R25, R45, R20, P0 ;  /* 0x000000142d197207 */ /* 0x020fe40000000000 */
[----:B------:R-:W-:Y:S01]  /*20a70*/  SEL R27, R20, R45, P0 ;  /* 0x0000002d141b7207 */ /* 0x000fe20000000000 */
[----:B------:R-:W0:Y:S01]  /*20a80*/  SHFL.IDX PT, R72, R72, R3, 0x1c1f ;  /* 0x001c1f0348487589 */ /* 0x000e2200000e0000 */
[----:B------:R-:W-:Y:S02]  /*20a90*/  SEL R29, R47, R64, P0 ;  /* 0x000000402f1d7207 */ /* 0x000fe40000000000 */
[----:B------:R-:W-:Y:S01]  /*20aa0*/  SEL R31, R64, R47, P0 ;  /* 0x0000002f401f7207 */ /* 0x000fe20000000000 */
[----:B------:R-:W2:Y:S01]  /*20ab0*/  SHFL.IDX PT, R76, R76, R3, 0x1c1f ;  /* 0x001c1f034c4c7589 */ /* 0x000ea200000e0000 */
[----:B------:R-:W-:-:S03]  /*20ac0*/  SEL R30, R21, R30, P0 ;  /* 0x0000001e151e7207 */ /* 0x000fc60000000000 */
[----:B------:R-:W-:Y:S04]  /*20ad0*/  SHFL.IDX PT, R59, R59, R0, 0x1c1f ;  /* 0x001c1f003b3b7589 */ /* 0x000fe800000e0000 */
[----:B------:R-:W-:Y:S04]  /*20ae0*/  SHFL.IDX PT, R63, R63, R0, 0x1c1f ;  /* 0x001c1f003f3f7589 */ /* 0x000fe800000e0000 */
[----:B------:R-:W3:Y:S01]  /*20af0*/  SHFL.IDX PT, R74, R74, R3, 0x1c1f ;  /* 0x001c1f034a4a7589 */ /* 0x000ee200000e0000 */
[----:B-1----:R-:W-:Y:S02]  /*20b00*/  SEL R44, R35, R46, P0 ;  /* 0x0000002e232c7207 */ /* 0x002fe40000000000 */
[----:B------:R-:W-:Y:S01]  /*20b10*/  SEL R46, R46, R35, P0 ;  /* 0x000000232e2e7207 */ /* 0x000fe20000000000 */
[----:B------:R-:W1:Y:S04]  /*20b20*/  SHFL.IDX PT, R78, R78, R3, 0x1c1f ;  /* 0x001c1f034e4e7589 */ /* 0x000e6800000e0000 */
[----:B------:R-:W-:Y:S01]  /*20b30*/  SHFL.IDX PT, R49, R49, R0, 0x1c1f ;  /* 0x001c1f0031317589 */ /* 0x000fe200000e0000 */
[----:B0-----:R-:W-:-:S02]  /*20b40*/  SEL R41, R57, R72, P0 ;  /* 0x0000004839297207 */ /* 0x001fc40000000000 */
[----:B------:R-:W-:Y:S01]  /*20b50*/  SEL R43, R72, R57, P0 ;  /* 0x00000039482b7207 */ /* 0x000fe20000000000 */
[----:B------:R-:W-:Y:S01]  /*20b60*/  SHFL.IDX PT, R51, R51, R0, 0x1c1f ;  /* 0x001c1f0033337589 */ /* 0x000fe200000e0000 */
[----:B--2---:R-:W-:Y:S02]  /*20b70*/  SEL R45, R61, R76, P0 ;  /* 0x0000004c3d2d7207 */ /* 0x004fe40000000000 */
[----:B------:R-:W-:Y:S01]  /*20b80*/  SEL R47, R76, R61, P0 ;  /* 0x0000003d4c2f7207 */ /* 0x000fe20000000000 */
[----:B------:R-:W-:Y:S04]  /*20b90*/  SHFL.IDX PT, R53, R53, R0, 0x1c1f ;  /* 0x001c1f0035357589 */ /* 0x000fe800000e0000 */
[----:B------:R0:W2:Y:S04]  /*20ba0*/  SHFL.IDX PT, R66, R62, R3, 0x1c1f ;  /* 0x001c1f033e427589 */ /* 0x0000a800000e0000 */
[----:B------:R-:W4:Y:S01]  /*20bb0*/  SHFL.IDX PT, R68, R68, R3, 0x1c1f ;  /* 0x001c1f0344447589 */ /* 0x000f2200000e0000 */
[----:B---3--:R-:W-:-:S02]  /*20bc0*/  SEL R57, R59, R74, P0 ;  /* 0x0000004a3b397207 */ /* 0x008fc40000000000 */
[----:B------:R-:W-:Y:S01]  /*20bd0*/  SEL R59, R74, R59, P0 ;  /* 0x0000003b4a3b7207 */ /* 0x000fe20000000000 */
[----:B------:R-:W3:Y:S01]  /*20be0*/  SHFL.IDX PT, R70, R70, R3, 0x1c1f ;  /* 0x001c1f0346467589 */ /* 0x000ee200000e0000 */
[----:B-1----:R-:W-:Y:S02]  /*20bf0*/  SEL R61, R63, R78, P0 ;  /* 0x0000004e3f3d7207 */ /* 0x002fe40000000000 */
[----:B0-----:R-:W-:Y:S01]  /*20c00*/  SEL R62, R48, R37, P0 ;  /* 0x00000025303e7207 */ /* 0x001fe20000000000 */
[----:B------:R-:W0:Y:S01]  /*20c10*/  SHFL.IDX PT, R80, R80, R3, 0x1c1f ;  /* 0x001c1f0350507589 */ /* 0x000e2200000e0000 */
[----:B------:R-:W-:Y:S02]  /*20c20*/  SEL R48, R39, R50, P0 ;  /* 0x0000003227307207 */ /* 0x000fe40000000000 */
[----:B------:R-:W-:Y:S01]  /*20c30*/  SEL R50, R50, R39, P0 ;  /* 0x0000002732327207 */ /* 0x000fe20000000000 */
[----:B------:R1:W0:Y:S01]  /*20c40*/  SHFL.IDX PT, R65, R65, R0, 0x1c1f ;  /* 0x001c1f0041417589 */ /* 0x00022200000e0000 */
[----:B------:R-:W-:-:S02]  /*20c50*/  SEL R63, R78, R63, P0 ;  /* 0x0000003f4e3f7207 */ /* 0x000fc40000000000 */
[----:B--2---:R-:W-:Y:S02]  /*20c60*/  SEL R33, R49, R66, P0 ;  /* 0x0000004231217207 */ /* 0x004fe40000000000 */
[----:B------:R-:W-:Y:S01]  /*20c70*/  SEL R35, R66, R49, P0 ;  /* 0x0000003142237207 */ /* 0x000fe20000000000 */
[----:B-1----:R-:W-:Y:S01]  /*20c80*/  IMAD.MOV.U32 R0, RZ, RZ, RZ ;  /* 0x000000ffff007224 */ /* 0x002fe200078e00ff */
[----:B----4-:R-:W-:Y:S02]  /*20c90*/  SEL R37, R51, R68, P0 ;  /* 0x0000004433257207 */ /* 0x010fe40000000000 */
[----:B------:R-:W-:Y:S02]  /*20ca0*/  SEL R39, R68, R51, P0 ;  /* 0x0000003344277207 */ /* 0x000fe40000000000 */
[----:B---3--:R-:W-:Y:S02]  /*20cb0*/  SEL R13, R53, R70, P0 ;  /* 0x00000046350d7207 */ /* 0x008fe40000000000 */
[----:B------:R-:W-:-:S07]  /*20cc0*/  SEL R15, R70, R53, P0 ;  /* 0x00000035460f7207 */ /* 0x000fce0000000000 */
.L_x_4566:
[----:B------:R-:W-:Y:S05]  /*20cd0*/  WARPSYNC.ALL ;  /* 0x0000000000007948 */ /* 0x000fea0003800000 */
[----:B------:R-:W-:Y:S01]  /*20ce0*/  BAR.SYNC.DEFER_BLOCKING 0x1, 0x100 ;  /* 0x0044000000007b1d */ /* 0x000fe20000010000 */
[----:B0-----:R-:W-:Y:S02]  /*20cf0*/  SEL R49, R65, R80, P0 ;  /* 0x0000005041317207 */ /* 0x001fe40000000000 */
[----:B------:R-:W-:-:S03]  /*20d00*/  SEL R51, R80, R65, P0 ;  /* 0x0000004150337207 */ /* 0x000fc60000000000 */
[----:B------:R-:W-:Y:S02]  /*20d10*/  ULDC.64 UR4, c[0x0][0xbd8] ;  /* 0x0002f60000047ab9 */ /* 0x000fe40000000a00 */
[----:B------:R-:W0:Y:S01]  /*20d20*/  LDC.64 R2, c[0x0][0xbd8] ;  /* 0x0002f600ff027b82 */ /* 0x000e220000000a00 */
[----:B------:R-:W-:-:S04]  /*20d30*/  ISETP.NE.U32.AND P1, PT, RZ, UR4, PT ;  /* 0x00000004ff007c0c */ /* 0x000fc8000bf25070 */
[----:B------:R-:W-:Y:S01]  /*20d40*/  ISETP.NE.AND.EX P1, PT, RZ, UR5, PT, P1 ;  /* 0x00000005ff007c0c */ /* 0x000fe2000bf25310 */
[----:B------:R-:W-:Y:S02]  /*20d50*/  ULDC.64 UR4, c[0x0][0xbe0] ;  /* 0x0002f80000047ab9 */ /* 0x000fe40000000a00 */
[----:B------:R-:W-:-:S04]  /*20d60*/  ISETP.NE.U32.AND P0, PT, RZ, UR4, PT ;  /* 0x00000004ff007c0c */ /* 0x000fc8000bf05070 */
[----:B------:R-:W-:Y:S01]  /*20d70*/  ISETP.NE.AND.EX P0, PT, RZ, UR5, PT, P0 ;  /* 0x00000005ff007c0c */ /* 0x000fe2000bf05300 */
[----:B------:R0:W-:Y:S04]  /*20d80*/  STSM.16.M88.4 [R67], R4 ;  /* 0x0000000443007844 */ /* 0x0001e80000000200 */
[----:B------:R-:W-:Y:S04]  /*20d90*/  STSM.16.M88.4 [R85], R8 ;  /* 0x0000000855007844 */ /* 0x000fe80000000200 */
[----:B------:R-:W-:Y:S04]  /*20da0*/  STSM.16.M88.4 [R84], R24 ;  /* 0x0000001854007844 */ /* 0x000fe80000000200 */
[----:B------:R-:W-:Y:S04]  /*20db0*/  STSM.16.M88.4 [R83], R28 ;  /* 0x0000001c53007844 */ /* 0x000fe80000000200 */
[----:B------:R-:W-:Y:S01]  /*20dc0*/  STSM.16.M88.4 [R82], R32 ;  /* 0x0000002052007844 */ /* 0x000fe20000000200 */
[----:B0-----:R-:W-:-:S02]  /*20dd0*/  IMAD.WIDE R4, R223, 0x4, R2 ;  /* 0x00000004df047825 */ /* 0x001fc400078e0202 */
[----:B------:R-:W0:Y:S01]  /*20de0*/  @P0 LDC.64 R2, c[0x0][0xbe0] ;  /* 0x0002f800ff020b82 */ /* 0x000e220000000a00 */
[----:B------:R-:W-:Y:S04]  /*20df0*/  STSM.16.M88.4 [R81], R36 ;  /* 0x0000002451007844 */ /* 0x000fe80000000200 */
[----:B------:R-:W-:Y:S04]  /*20e00*/  STSM.16.M88.4 [R79], R12 ;  /* 0x0000000c4f007844 */ /* 0x000fe80000000200 */
[----:B------:R-:W-:Y:S04]  /*20e10*/  STSM.16.M88.4 [R77], R40 ;  /* 0x000000284d007844 */ /* 0x000fe80000000200 */
[----:B------:R-:W-:Y:S04]  /*20e20*/  STSM.16.M88.4 [R75], R56 ;  /* 0x000000384b007844 */ /* 0x000fe80000000200 */
[----:B------:R-:W-:Y:S04]  /*20e30*/  STSM.16.M88.4 [R73], R44 ;  /* 0x0000002c49007844 */ /* 0x000fe80000000200 */
        /* <DEDUP_REMOVED lines=16> */
.L_x_4316:
[----:B------:R-:W-:Y:S01]  /*20f40*/  SHF.R.S32.HI R60, RZ, 0x1f, R222 ;  /* 0x0000001fff3c7819 */ /* 0x000fe200000114de */
[----:B------:R-:W-:Y:S01]  /*20f50*/  ULDC.64 UR4, c[0x0][0xb70] ;  /* 0x0002dc0000047ab9 */ /* 0x000fe20000000a00 */
[--C-:B--2--5:R-:W-:Y:S01]  /*20f60*/  SHF.R.S32.HI R3, RZ, 0x1f, R0.reuse ;  /* 0x0000001fff037819 */ /* 0x124fe20000011400 */
[----:B------:R-:W-:Y:S01]  /*20f70*/  IMAD.MOV.U32 R2, RZ, RZ, R0 ;  /* 0x000000ffff027224 */ /* 0x000fe200078e0000 */
[----:B------:R-:W-:Y:S01]  /*20f80*/  SHF.R.S32.HI R62, RZ, 0x1f, R223 ;  /* 0x0000001fff3e7819 */ /* 0x000fe200000114df */
[----:B------:R-:W-:Y:S01]  /*20f90*/  IMAD R5, R60, UR4, RZ ;  /* 0x000000043c057c24 */ /* 0x000fe2000f8e02ff */
[----:B------:R-:W-:Y:S01]  /*20fa0*/  SEL R65, R223, RZ, !P1 ;  /* 0x000000ffdf417207 */ /* 0x000fe20004800000 */
[----:B------:R-:W-:Y:S01]  /*20fb0*/  IMAD R10, R224, 0x80, R230 ;  /* 0x00000080e00a7824 */ /* 0x000fe200078e02e6 */
[----:B------:R-:W-:Y:S01]  /*20fc0*/  SEL R62, R62, RZ, !P1 ;  /* 0x000000ff3e3e7207 */ /* 0x000fe20004800000 */
[C---:B------:R-:W-:Y:S01]  /*20fd0*/  IMAD R7, R222.reuse, UR5, R5 ;  /* 0x00000005de077c24 */ /* 0x040fe2000f8e0205 */
[----:B------:R-:W-:Y:S01]  /*20fe0*/  LOP3.LUT R8, R9, 0x380, RZ, 0xc0, !PT ;  /* 0x0000038009087812 */ /* 0x000fe200078ec0ff */
[----:B------:R-:W-:Y:S01]  /*20ff0*/  IMAD.WIDE.U32 R4, R222, UR4, R2 ;  /* 0x00000004de047c25 */ /* 0x000fe2000f8e0002 */
[----:B------:R-:W-:Y:S01]  /*21000*/  ULDC.64 UR4, c[0x0][0xb78] ;  /* 0x0002de0000047ab9 */ /* 0x000fe20000000a00 */
[----:B------:R-:W-:-:S02]  /*21010*/  IADD3 R33, P0, R54, 0x5000, RZ ;  /* 0x0000500036217810 */ /* 0x000fc40007f1e0ff */
[----:B------:R-:W-:Y:S01]  /*21020*/  IMAD.IADD R5, R5, 0x1, R7 ;  /* 0x0000000105057824 */ /* 0x000fe200078e0207 */
[----:B------:R-:W-:Y:S01]  /*21030*/  SHF.R.S32.HI R7, RZ, 0x1f, R10 ;  /* 0x0000001fff077819 */ /* 0x000fe2000001140a */
[----:B------:R-:W-:Y:S01]  /*21040*/  IMAD R2, R62, UR4, RZ ;  /* 0x000000043e027c24 */ /* 0x000fe2000f8e02ff */
[----:B------:R-:W-:Y:S01]  /*21050*/  SHF.R.U64 R8, R8, 0x3, RZ ;  /* 0x0000000308087819 */ /* 0x000fe200000012ff */
[C---:B------:R-:W-:Y:S01]  /*21060*/  IMAD.WIDE.U32 R4, R65.reuse, UR4, R4 ;  /* 0x0000000441047c25 */ /* 0x040fe2000f8e0004 */
[----:B------:R-:W-:Y:S02]  /*21070*/  IADD3 R13, P5, R54, 0x2000, RZ ;  /* 0x00002000360d7810 */ /* 0x000fe40007fbe0ff */
[----:B------:R-:W-:Y:S01]  /*21080*/  LOP3.LUT R8, R8, R9, RZ, 0x3c, !PT ;  /* 0x0000000908087212 */ /* 0x000fe200078e3cff */
[----:B------:R-:W-:Y:S01]  /*21090*/  IMAD R6, R65, UR5, R2 ;  /* 0x0000000541067c24 */ /* 0x000fe2000f8e0202 */
[----:B------:R-:W-:Y:S01]  /*210a0*/  IADD3 R2, P1, R10, R4, RZ ;  /* 0x000000040a027210 */ /* 0x000fe20007f3e0ff */
[----:B------:R-:W-:Y:S01]  /*210b0*/  ULDC.64 UR4, c[0x0][0xb40] ;  /* 0x0002d00000047ab9 */ /* 0x000fe20000000a00 */
[----:B------:R-:W-:Y:S01]  /*210c0*/  IADD3 R25, P4, R54, 0x3000, RZ ;  /* 0x0000300036197810 */ /* 0x000fe20007f9e0ff */
[----:B------:R-:W-:Y:S01]  /*210d0*/  IMAD.X R9, RZ, RZ, R55, P2 ;  /* 0x000000ffff097224 */ /* 0x000fe200010e0637 */
[----:B------:R-:W-:-:S02]  /*210e0*/  IADD3.X R7, R7, R5, R6, P1, !PT ;  /* 0x0000000507077210 */ /* 0x000fc40000ffe406 */
[----:B------:R-:W-:Y:S02]  /*210f0*/  LEA R20, P1, R2, UR4, 0x2 ;  /* 0x0000000402147c11 */ /* 0x000fe4000f8210ff */
[C---:B------:R-:W-:Y:S02]  /*21100*/  IADD3 R29, P3, R54.reuse, 0x4000, RZ ;  /* 0x00004000361d7810 */ /* 0x040fe40007f7e0ff */
[----:B------:R-:W-:Y:S02]  /*21110*/  IADD3 R41, P2, R54, 0x7000, RZ ;  /* 0x0000700036297810 */ /* 0x000fe40007f5e0ff */
[----:B------:R-:W-:Y:S01]  /*21120*/  LEA.HI.X R21, R2, UR5, R7, 0x2, P1 ;  /* 0x0000000502157c11 */ /* 0x000fe200088f1407 */
[----:B------:R-:W-:Y:S01]  /*21130*/  VIADD R2, R10, 0x8 ;  /* 0x000000080a027836 */ /* 0x000fe20000000000 */
[----:B------:R-:W-:Y:S01]  /*21140*/  LOP3.LUT R32, R33, 0x380, RZ, 0xc0, !PT ;  /* 0x0000038021207812 */ /* 0x000fe200078ec0ff */
[----:B------:R-:W-:Y:S01]  /*21150*/  ULDC.64 UR4, c[0x0][0xaa0] ;  /* 0x0002a80000047ab9 */ /* 0x000fe20000000a00 */
[----:B------:R-:W-:-:S02]  /*21160*/  IADD3 R37, P1, R54, 0x6000, RZ ;  /* 0x0000600036257810 */ /* 0x000fc40007f3e0ff */
[----:B------:R-:W-:Y:S02]  /*21170*/  LOP3.LUT R12, R13, 0x380, RZ, 0xc0, !PT ;  /* 0x000003800d0c7812 */ /* 0x000fe400078ec0ff */
[----:B------:R-:W-:Y:S02]  /*21180*/  LOP3.LUT R24, R25, 0x380, RZ, 0xc0, !PT ;  /* 0x0000038019187812 */ /* 0x000fe400078ec0ff */
[----:B------:R-:W-:Y:S02]  /*21190*/  LOP3.LUT R28, R29, 0x380, RZ, 0xc0, !PT ;  /* 0x000003801d1c7812 */ /* 0x000fe400078ec0ff */
[----:B------:R-:W-:Y:S02]  /*211a0*/  LOP3.LUT R40, R41, 0x380, RZ, 0xc0, !PT ;  /* 0x0000038029287812 */ /* 0x000fe400078ec0ff */
[----:B------:R-:W-:Y:S02]  /*211b0*/  SHF.R.U64 R32, R32, 0x3, RZ ;  /* 0x0000000320207819 */ /* 0x000fe400000012ff */
[----:B------:R-:W-:-:S02]  /*211c0*/  LOP3.LUT R36, R37, 0x380, RZ, 0xc0, !PT ;  /* 0x0000038025247812 */ /* 0x000fc400078ec0ff */
[----:B------:R-:W-:Y:S02]  /*211d0*/  SHF.R.U64 R12, R12, 0x3, RZ ;  /* 0x000000030c0c7819 */ /* 0x000fe400000012ff */
[----:B------:R-:W-:Y:S02]  /*211e0*/  SHF.R.U64 R24, R24, 0x3, RZ ;  /* 0x0000000318187819 */ /* 0x000fe400000012ff */
[----:B------:R-:W-:Y:S02]  /*211f0*/  SHF.R.U64 R28, R28, 0x3, RZ ;  /* 0x000000031c1c7819 */ /* 0x000fe400000012ff */
[----:B------:R-:W-:Y:S02]  /*21200*/  SHF.R.U64 R40, R40, 0x3, RZ ;  /* 0x0000000328287819 */ /* 0x000fe400000012ff */
[----:B------:R-:W-:Y:S01]  /*21210*/  LOP3.LUT R32, R32, R33, RZ, 0x3c, !PT ;  /* 0x0000002120207212 */ /* 0x000fe200078e3cff */
[----:B------:R-:W-:Y:S01]  /*21220*/  IMAD.X R33, RZ, RZ, R55, P0 ;  /* 0x000000ffff217224 */ /* 0x000fe200000e0637 */
        /* <DEDUP_REMOVED lines=9> */
[----:B------:R-:W-:Y:S02]  /*212c0*/  LOP3.LUT P0, RZ, R226, 0x3, RZ, 0xc0, !PT ;  /* 0x00000003e2ff7812 */ /* 0x000fe4000780c0ff */
[----:B------:R-:W-:-:S02]  /*212d0*/  IADD3 R45, P5, R54, 0x8000, RZ ;  /* 0x00008000362d7810 */ /* 0x000fc40007fbe0ff */
[C---:B------:R-:W-:Y:S02]  /*212e0*/  IADD3 R49, P4, R54.reuse, 0x9000, RZ ;  /* 0x0000900036317810 */ /* 0x040fe40007f9e0ff */
[----:B------:R-:W-:Y:S02]  /*212f0*/  IADD3 R53, P3, R54, 0xa000, RZ ;  /* 0x0000a00036357810 */ /* 0x000fe40007f7e0ff */
[----:B------:R-:W-:Y:S01]  /*21300*/  LOP3.LUT R36, R36, R37, RZ, 0x3c, !PT ;  /* 0x0000002524247212 */ /* 0x000fe200078e3cff */
[--C-:B------:R-:W-:Y:S01]  /*21310*/  IMAD.X R37, RZ, RZ, R55.reuse, P1 ;  /* 0x000000ffff257224 */ /* 0x100fe200008e0637 */
[----:B------:R-:W-:Y:S02]  /*21320*/  IADD3 R7, P2, R54, 0xb000, RZ ;  /* 0x0000b00036077810 */ /* 0x000fe40007f5e0ff */
[----:B------:R-:W-:Y:S02]  /*21330*/  ISETP.GE.OR P1, PT, R10, R61, P0 ;  /* 0x0000003d0a00720c */ /* 0x000fe40000726670 */
[----:B------:R-:W-:Y:S01]  /*21340*/  LOP3.LUT R44, R45, 0x380, RZ, 0xc0, !PT ;  /* 0x000003802d2c7812 */ /* 0x000fe200078ec0ff */
[----:B------:R-:W-:Y:S01]  /*21350*/  IMAD.X R57, RZ, RZ, R55, P2 ;  /* 0x000000ffff397224 */ /* 0x000fe200010e0637 */
[----:B------:R-:W-:-:S02]  /*21360*/  LOP3.LUT R48, R49, 0x380, RZ, 0xc0, !PT ;  /* 0x0000038031307812 */ /* 0x000fc400078ec0ff */
[----:B------:R-:W-:Y:S02]  /*21370*/  LOP3.LUT R52, R53, 0x380, RZ, 0xc0, !PT ;  /* 0x0000038035347812 */ /* 0x000fe400078ec0ff */
[----:B------:R-:W-:Y:S02]  /*21380*/  LOP3.LUT R5, R54, 0x380, RZ, 0xc0, !PT ;  /* 0x0000038036057812 */ /* 0x000fe400078ec0ff */
[----:B------:R-:W-:Y:S02]  /*21390*/  ISETP.GE.OR P0, PT, R2, R61, P0 ;  /* 0x0000003d0200720c */ /* 0x000fe40000706670 */
[----:B------:R-:W-:Y:S01]  /*213a0*/  LOP3.LUT R2, R7, 0x380, RZ, 0xc0, !PT ;  /* 0x0000038007027812 */ /* 0x000fe200078ec0ff */
[----:B------:R-:W-:Y:S01]  /*213b0*/  @!P1 STG.E desc[UR40][R20.64], R121 ;  /* 0x0000007914009986 */ /* 0x000fe2000c101928 */
[----:B------:R-:W-:Y:S02]  /*213c0*/  SHF.R.U64 R44, R44, 0x3, RZ ;  /* 0x000000032c2c7819 */ /* 0x000fe400000012ff */
[----:B------:R-:W-:-:S02]  /*213d0*/  SHF.R.U64 R48, R48, 0x3, RZ ;  /* 0x0000000330307819 */ /* 0x000fc400000012ff */
[----:B------:R-:W-:Y:S02]  /*213e0*/  SHF.R.U64 R52, R52, 0x3, RZ ;  /* 0x0000000334347819 */ /* 0x000fe400000012ff */
[----:B------:R-:W-:Y:S02]  /*213f0*/  SHF.R.U64 R5, R5, 0x3, RZ ;  /* 0x0000000305057819 */ /* 0x000fe400000012ff */
[----:B------:R-:W-:Y:S01]  /*21400*/  SHF.R.U64 R2, R2, 0x3, RZ ;  /* 0x0000000302027819 */ /* 0x000fe200000012ff */
[----:B------:R0:W-:Y:S01]  /*21410*/  @!P0 STG.E desc[UR40][R20.64+0x20], R122 ;  /* 0x0000207a14008986 */ /* 0x0001e2000c101928 */
[----:B------:R-:W-:Y:S01]  /*21420*/  LOP3.LUT R44, R44, R45, RZ, 0x3c, !PT ;  /* 0x0000002d2c2c7212 */ /* 0x000fe200078e3cff */
[--C-:B------:R-:W-:Y:S01]  /*21430*/  IMAD.X R45, RZ, RZ, R55.reuse, P5 ;  /* 0x000000ffff2d7224 */ /* 0x100fe200028e0637 */
[----:B------:R-:W-:Y:S01]  /*21440*/  LOP3.LUT R48, R48, R49, RZ, 0x3c, !PT ;  /* 0x0000003130307212 */ /* 0x000fe200078e3cff */
[--C-:B------:R-:W-:Y:S01]  /*21450*/  IMAD.X R49, RZ, RZ, R55.reuse, P4 ;  /* 0x000000ffff317224 */ /* 0x100fe200020e0637 */
[----:B------:R-:W-:Y:S01]  /*21460*/  LOP3.LUT R52, R52, R53, RZ, 0x3c, !PT ;  /* 0x0000003534347212 */ /* 0x000fe200078e3cff */
[--C-:B------:R-:W-:Y:S01]  /*21470*/  IMAD.X R53, RZ, RZ, R55.reuse, P3 ;  /* 0x000000ffff357224 */ /* 0x100fe200018e0637 */
[----:B------:R-:W-:Y:S01]  /*21480*/  LOP3.LUT R4, R5, R54, RZ, 0x3c, !PT ;  /* 0x0000003605047212 */ /* 0x000fe200078e3cff */
[----:B------:R-:W-:Y:S01]  /*21490*/  IMAD.MOV.U32 R5, RZ, RZ, R55 ;  /* 0x000000ffff057224 */ /* 0x000fe200078e0037 */
[----:B------:R-:W-:Y:S01]  /*214a0*/  LOP3.LUT R56, R2, R7, RZ, 0x3c, !PT ;  /* 0x0000000702387212 */ /* 0x000fe200078e3cff */
[----:B------:R-:W5:Y:S01]  /*214b0*/  LD.E.128 R8, desc[UR40][R8.64] ;  /* 0x0000002808087980 */ /* 0x000f62000c101d00 */
[----:B------:R-:W-:Y:S01]  /*214c0*/  IMAD R63, R3, UR4, RZ ;  /* 0x00000004033f7c24 */ /* 0x000fe2000f8e02ff */
[----:B0-----:R-:W-:-:S02]  /*214d0*/  SHF.R.S32.HI R21, RZ, 0x1f, R215 ;  /* 0x0000001fff157819 */ /* 0x001fc400000114d7 */
[----:B------:R-:W5:Y:S01]  /*214e0*/  LD.E.128 R4, desc[UR40][R4.64] ;  /* 0x0000002804047980 */ /* 0x000f62000c101d00 */
[----:B------:R-:W-:-:S03]  /*214f0*/  IMAD.MOV.U32 R20, RZ, RZ, R215 ;  /* 0x000000ffff147224 */ /* 0x000fc600078e00d7 */
        /* <DEDUP_REMOVED lines=16> */
[----:B------:R-:W-:-:S04]  /*21600*/  IMAD.WIDE.U32 R2, R0, UR4, R20 ;  /* 0x0000000400027c25 */ /* 0x000fc8000f8e0014 */
[----:B------:R-:W-:Y:S01]  /*21610*/  IMAD R63, R0, UR5, R63 ;  /* 0x00000005003f7c24 */ /* 0x000fe2000f8e023f */
[----:B------:R-:W-:Y:S01]  /*21620*/  ULDC.64 UR4, c[0x0][0xae0] ;  /* 0x0002b80000047ab9 */ /* 0x000fe20000000a00 */
[----:B------:R-:W-:Y:S02]  /*21630*/  IMAD R61, R224, -0x80, R61 ;  /* 0xffffff80e03d7824 */ /* 0x000fe400078e023d */
[C---:B------:R-:W-:Y:S02]  /*21640*/  VIADD R0, R216.reuse, 0x20 ;  /* 0x00000020d8007836 */ /* 0x040fe40000000000 */
[----:B------:R-:W-:Y:S01]  /*21650*/  IMAD.IADD R3, R3, 0x1, R63 ;  /* 0x0000000103037824 */ /* 0x000fe200078e023f */
[-C--:B------:R-:W-:Y:S01]  /*21660*/  ISETP.GE.AND P3, PT, R216, R61.reuse, PT ;  /* 0x0000003dd800720c */ /* 0x080fe20003f66270 */
[----:B------:R-:W-:Y:S01]  /*21670*/  IMAD R63, R60, UR4, RZ ;  /* 0x000000043c3f7c24 */ /* 0x000fe2000f8e02ff */
[----:B------:R-:W-:Y:S01]  /*21680*/  ISETP.GE.AND P0, PT, R0, R61, PT ;  /* 0x0000003d0000720c */ /* 0x000fe20003f06270 */
[----:B------:R-:W-:-:S02]  /*21690*/  VIADD R20, R216, 0x40 ;  /* 0x00000040d8147836 */ /* 0x000fc40000000000 */
[C---:B------:R-:W-:Y:S02]  /*216a0*/  IMAD R63, R222.reuse, UR5, R63 ;  /* 0x00000005de3f7c24 */ /* 0x040fe4000f8e023f */
[----:B------:R-:W-:Y:S01]  /*216b0*/  IMAD.WIDE.U32 R2, R222, UR4, R2 ;  /* 0x00000004de027c25 */ /* 0x000fe2000f8e0002 */
[----:B------:R-:W-:-:S03]  /*216c0*/  ULDC.64 UR4, c[0x0][0xae8] ;  /* 0x0002ba0000047ab9 */ /* 0x000fc60000000a00 */
[----:B------:R-:W-:Y:S01]  /*216d0*/  VIADD R0, R16, 0x2a820 ;  /* 0x0002a82010007836 */ /* 0x000fe20000000000 */
[-C--:B------:R-:W-:Y:S01]  /*216e0*/  ISETP.GE.AND P1, PT, R20, R61.reuse, PT ;  /* 0x0000003d1400720c */ /* 0x080fe20003f26270 */
[----:B------:R-:W-:Y:S02]  /*216f0*/  VIADD R21, R216, 0x60 ;  /* 0x00000060d8157836 */ /* 0x000fe40000000000 */
[----:B------:R-:W-:Y:S01]  /*21700*/  IMAD.IADD R3, R3, 0x1, R63 ;  /* 0x0000000103037824 */ /* 0x000fe200078e023f */
[----:B------:R-:W-:Y:S01]  /*21710*/  PRMT R0, RZ, 0x654, R0 ;  /* 0x00000654ff007816 */ /* 0x000fe20000000000 */
[----:B------:R-:W-:Y:S01]  /*21720*/  IMAD R20, R62, UR4, RZ ;  /* 0x000000043e147c24 */ /* 0x000fe2000f8e02ff */
[----:B------:R-:W-:Y:S01]  /*21730*/  ISETP.GE.AND P2, PT, R21, R61, PT ;  /* 0x0000003d1500720c */ /* 0x000fe20003f46270 */
[C---:B------:R-:W-:Y:S01]  /*21740*/  IMAD.WIDE.U32 R60, R65.reuse, UR4, R2 ;  /* 0x00000004413c7c25 */ /* 0x040fe2000f8e0002 */
[----:B------:R-:W-:Y:S01]  /*21750*/  SHF.R.S32.HI R217, RZ, 0x1f, R216 ;  /* 0x0000001fffd97819 */ /* 0x000fe200000114d8 */
[----:B0-----:R0:W-:Y:S01]  /*21760*/  SYNCS.ARRIVE.TRANS64.RED.A1T0 RZ, [R0+URZ], RZ ;  /* 0x000000ff00ff79a7 */ /* 0x0011e2000810043f */
[----:B------:R-:W-:Y:S01]  /*21770*/  BSSY B1, `(.L_x_4317) ;  /* 0x0000018000017945 */ /* 0x000fe20003800000 */
[----:B------:R-:W-:-:S02]  /*21780*/  IMAD R63, R65, UR5, R20 ;  /* 0x00000005413f7c24 */ /* 0x000fc4000f8e0214 */
[----:B------:R-:W-:-:S04]  /*21790*/  IMAD.WIDE R20, R224, 0x80, R216 ;  /* 0x00000080e0147825 */ /* 0x000fc800078e02d8 */
[----:B------:R-:W-:Y:S01]  /*217a0*/  IMAD.IADD R65, R61, 0x1, R63 ;  /* 0x000000013d417824 */ /* 0x000fe200078e023f */
[----:B0-----:R-:W-:Y:S06]  /*217b0*/  @P3 BRA `(.L_x_4318) ;  /* 0x00000000004c3947 */ /* 0x001fec0003800000 */
[----:B------:R-:W-:Y:S01]  /*217c0*/  ULDC.64 UR4, c[0x0][0xad8] ;  /* 0x0002b60000047ab9 */ /* 0x000fe20000000a00 */
[----:B------:R-:W-:Y:S01]  /*217d0*/  IMAD.MOV.U32 R2, RZ, RZ, R60 ;  /* 0x000000ffff027224 */ /* 0x000fe200078e003c */
[----:B------:R-:W-:Y:S01]  /*217e0*/  ULDC.64 UR6, c[0x0][0xa80] ;  /* 0x0002a00000067ab9 */ /* 0x000fe20000000a00 */
[----:B------:R-:W-:Y:S02]  /*217f0*/  IMAD R63, R21, UR4, RZ ;  /* 0x00000004153f7c24 */ /* 0x000fe4000f8e02ff */
[----:B------:R-:W-:Y:S02]  /*21800*/  IMAD.MOV.U32 R3, RZ, RZ, R65 ;  /* 0x000000ffff037224 */ /* 0x000fe400078e0041 */
[C---:B------:R-:W-:Y:S02]  /*21810*/  IMAD R63, R20.reuse, UR5, R63 ;  /* 0x00000005143f7c24 */ /* 0x040fe4000f8e023f */
[----:B------:R-:W-:Y:S01]  /*21820*/  IMAD.WIDE.U32 R2, R20, UR4, R2 ;  /* 0x0000000414027c25 */ /* 0x000fe2000f8e0002 */
[----:B------:R-:W-:-:S02]  /*21830*/  ULDC UR4, c[0x0][0xa8c] ;  /* 0x0002a30000047ab9 */ /* 0x000fc40000000800 */
[----:B------:R-:W-:Y:S01]  /*21840*/  ISETP.GE.AND P4, PT, R215, UR4, PT ;  /* 0x00000004d7007c0c */ /* 0x000fe2000bf86270 */
[----:B------:R-:W-:Y:S01]  /*21850*/  IMAD.IADD R3, R3, 0x1, R63 ;  /* 0x0000000103037824 */ /* 0x000fe200078e023f */
[C---:B------:R-:W-:Y:S01]  /*21860*/  LEA R62, P5, R2.reuse, UR6, 0x1 ;  /* 0x00000006023e7c11 */ /* 0x040fe2000f8a08ff */
[C---:B------:R-:W-:Y:S02]  /*21870*/  VIADD R0, R215.reuse, 0x40 ;  /* 0x00000040d7007836 */ /* 0x040fe40000000000 */
[----:B------:R-:W-:Y:S01]  /*21880*/  VIADD R64, R215, 0x80 ;  /* 0x00000080d7407836 */ /* 0x000fe20000000000 */
[----:B------:R-:W-:Y:S02]  /*21890*/  LEA.HI.X R63, R2, UR7, R3, 0x1, P5 ;  /* 0x00000007023f7c11 */ /* 0x000fe4000a8f0c03 */
[----:B------:R-:W-:Y:S02]  /*218a0*/  ISETP.GE.AND P3, PT, R0, UR4, PT ;  /* 0x0000000400007c0c */ /* 0x000fe4000bf66270 */
[----:B------:R-:W-:-:S03]  /*218b0*/  ISETP.GE.AND P5, PT, R64, UR4, PT ;  /* 0x0000000440007c0c */ /* 0x000fc6000bfa6270 */
[----:B-----5:R0:W-:Y:S08]  /*218c0*/  @!P4 STG.E.128 desc[UR40][R62.64], R4 ;  /* 0x000000043e00c986 */ /* 0x0201f0000c101d28 */
[----:B------:R0:W-:Y:S04]  /*218d0*/  @!P3 STG.E.128 desc[UR40][R62.64+0x80], R28 ;  /* 0x0000801c3e00b986 */ /* 0x0001e8000c101d28 */
[----:B------:R0:W-:Y:S02]  /*218e0*/  @!P5 STG.E.128 desc[UR40][R62.64+0x100], R44 ;  /* 0x0001002c3e00d986 */ /* 0x0001e4000c101d28 */
.L_x_4318:
[----:B------:R-:W-:Y:S05]  /*218f0*/  BSYNC B1 ;  /* 0x0000000000017941 */ /* 0x000fea0003800000 */
.L_x_4317:
[----:B------:R-:W-:Y:S04]  /*21900*/  BSSY B1, `(.L_x_4319) ;  /* 0x0000017000017945 */ /* 0x000fe80003800000 */
[----:B------:R-:W-:Y:S05]  /*21910*/  @P0 BRA `(.L_x_4320) ;  /* 0x0000000000540947 */ /* 0x000fea0003800000 */
[----:B0----5:R-:W-:Y:S01]  /*21920*/  IADD3 R5, P0, R20, 0x20, RZ ;  /* 0x0000002014057810 */ /* 0x021fe20007f1e0ff */
        /* <DEDUP_REMOVED lines=20> */
.L_x_4320:
[----:B------:R-:W-:Y:S05]  /*21a70*/  BSYNC B1 ;  /* 0x0000000000017941 */ /* 0x000fea0003800000 */
.L_x_4319:
[----:B------:R-:W-:Y:S04]  /*21a80*/  BSSY B1, `(.L_x_4321) ;  /* 0x0000017000017945 */ /* 0x000fe80003800000 */
[----:B------:R-:W-:Y:S05]  /*21a90*/  @P1 BRA `(.L_x_4322) ;  /* 0x0000000000541947 */ /* 0x000fea0003800000 */
[----:B01---5:R-:W-:Y:S01]  /*21aa0*/  IADD3 R5, P0, R20, 0x40, RZ ;  /* 0x0000004014057810 */ /* 0x023fe20007f1e0ff */
        /* <DEDUP_REMOVED lines=20> */
.L_x_4322:
[----:B------:R-:W-:Y:S05]  /*21bf0*/  BSYNC B1 ;  /* 0x0000000000017941 */ /* 0x000fea0003800000 */
.L_x_4321:
[----:B------:R-:W-:Y:S05]  /*21c00*/  @P2 BRA `(.L_x_4323) ;  /* 0x0000000c000c2947 */ /* 0x000fea0003800000 */
[----:B012--5:R-:W-:Y:S01]  /*21c10*/  IADD3 R5, P0, R20, 0x60, RZ ;  /* 0x0000006014057810 */ /* 0x027fe20007f1e0ff */
[----:B------:R-:W-:Y:S01]  /*21c20*/  ULDC.64 UR4, c[0x0][0xad8] ;  /* 0x0002b60000047ab9 */ /* 0x000fe20000000a00 */
[----:B------:R-:W-:Y:S01]  /*21c30*/  IMAD.MOV.U32 R2, RZ, RZ, R60 ;  /* 0x000000ffff027224 */ /* 0x000fe200078e003c */
[----:B------:R-:W-:Y:S01]  /*21c40*/  ULDC.64 UR6, c[0x0][0xa80] ;  /* 0x0002a00000067ab9 */ /* 0x000fe20000000a00 */
[----:B------:R-:W-:Y:S02]  /*21c50*/  IMAD.MOV.U32 R3, RZ, RZ, R65 ;  /* 0x000000ffff037224 */ /* 0x000fe400078e0041 */
        /* <DEDUP_REMOVED lines=18> */
.L_x_4314:
        /* <DEDUP_REMOVED lines=15> */
[----:B------:R-:W-:Y:S01]  /*21e70*/  ISETP.GT.AND P2, PT, R235, 0x7f, PT ;  /* 0x0000007feb00780c */ /* 0x000fe20003f44270 */
[----:B------:R-:W-:-:S12]  /*21e80*/  @P1 BRA `(.L_x_4324) ;  /* 0x0000000000101947 */ /* 0x000fd80003800000 */
[----:B------:R-:W-:Y:S05]  /*21e90*/  @!P0 BRA `(.L_x_4324) ;  /* 0x00000000000c8947 */ /* 0x000fea0003800000 */
[----:B------:R-:W2:Y:S04]  /*21ea0*/  LDG.E R0, desc[UR40][R2.64] ;  /* 0x0000002802007981 */ /* 0x000ea8000c1e1900 */
[----:B-----5:R-:W2:Y:S02]  /*21eb0*/  LDG.E R7, desc[UR40][R2.64+0x4] ;  /* 0x0000042802077981 */ /* 0x020ea4000c1e1900 */
[----:B--2---:R-:W-:-:S07]  /*21ec0*/  IMAD.IADD R7, R7, 0x1, -R0 ;  /* 0x0000000107077824 */ /* 0x004fce00078e0a00 */
.L_x_4324:
[----:B------:R-:W-:Y:S01]  /*21ed0*/  SHF.R.S32.HI R0, RZ, 0x1f, R223 ;  /* 0x0000001fff007819 */ /* 0x000fe200000114df */
[----:B------:R-:W-:Y:S01]  /*21ee0*/  BSSY B1, `(.L_x_4325) ;  /* 0x000001d000017945 */ /* 0x000fe20003800000 */
[----:B------:R-:W-:Y:S02]  /*21ef0*/  SHF.R.S32.HI R8, RZ, 0x1f, R222 ;  /* 0x0000001fff087819 */ /* 0x000fe400000114de */
[----:B------:R-:W-:Y:S02]  /*21f00*/  SHF.R.S32.HI R12, RZ, 0x1f, R215 ;  /* 0x0000001fff0c7819 */ /* 0x000fe400000114d7 */
[----:B------:R-:W-:Y:S02]  /*21f10*/  SEL R11, R223, RZ, !P0 ;  /* 0x000000ffdf0b7207 */ /* 0x000fe40004000000 */
[----:B------:R-:W-:Y:S02]  /*21f20*/  SEL R10, R0, RZ, !P0 ;  /* 0x000000ff000a7207 */ /* 0x000fe40004000000 */
[----:B-----5:R-:W-:Y:S01]  /*21f30*/  SHF.R.S32.HI R6, RZ, 0x1f, R9 ;  /* 0x0000001fff067819 */ /* 0x020fe20000011409 */
[----:B------:R-:W-:Y:S06]  /*21f40*/  @P2 BRA `(.L_x_4326) ;  /* 0x0000000000582947 */ /* 0x000fec0003800000 */
[----:B---3--:R-:W2:Y:S02]  /*21f50*/  S2R R2, SR_TID.X ;  /* 0x0000000000027919 */ /* 0x008ea40000002100 */
[----:B--2---:R-:W-:-:S04]  /*21f60*/  IMAD R0, R224, 0x80, R2 ;  /* 0x00000080e0007824 */ /* 0x004fc800078e0202 */
[----:B------:R-:W-:-:S05]  /*21f70*/  VIADD R0, R0, 0xffffff80 ;  /* 0xffffff8000007836 */ /* 0x000fca0000000000 */
[----:B------:R-:W-:-:S13]  /*21f80*/  ISETP.GE.AND P0, PT, R0, R7, PT ;  /* 0x000000070000720c */ /* 0x000fda0003f06270 */
[----:B------:R-:W-:Y:S05]  /*21f90*/  @P0 BRA `(.L_x_4326) ;  /* 0x0000000000440947 */ /* 0x000fea0003800000 */
[----:B------:R-:W-:Y:S01]  /*21fa0*/  IADD3 R2, P0, R0, R9, RZ ;  /* 0x0000000900027210 */ /* 0x000fe20007f1e0ff */
        /* <DEDUP_REMOVED lines=16> */
.L_x_4326:
[----:B------:R-:W-:Y:S05]  /*220b0*/  BSYNC B1 ;  /* 0x0000000000017941 */ /* 0x000fea0003800000 */
.L_x_4325:
[----:B------:R-:W-:Y:S01]  /*220c0*/  ULDC.64 UR4, c[0x0][0xaa0] ;  /* 0x0002a80000047ab9 */ /* 0x000fe20000000a00 */
[----:B---3--:R-:W-:Y:S01]  /*220d0*/  IMAD.MOV.U32 R2, RZ, RZ, R215 ;  /* 0x000000ffff027224 */ /* 0x008fe200078e00d7 */
[----:B------:R-:W-:Y:S01]  /*220e0*/  BSSY B1, `(.L_x_4327) ;  /* 0x000002e000017945 */ /* 0x000fe20003800000 */
[----:B--2---:R-:W-:Y:S02]  /*220f0*/  IMAD.MOV.U32 R3, RZ, RZ, R12 ;  /* 0x000000ffff037224 */ /* 0x004fe400078e000c */
[----:B------:R-:W-:Y:S02]  /*22100*/  IMAD R0, R6, UR4, RZ ;  /* 0x0000000406007c24 */ /* 0x000fe4000f8e02ff */
[----:B------:R-:W-:-:S04]  /*22110*/  IMAD.WIDE.U32 R2, R9, UR4, R2 ;  /* 0x0000000409027c25 */ /* 0x000fc8000f8e0002 */
[----:B------:R-:W-:Y:S01]  /*22120*/  IMAD R9, R9, UR5, R0 ;  /* 0x0000000509097c24 */ /* 0x000fe2000f8e0200 */
[----:B------:R-:W-:Y:S01]  /*22130*/  ULDC.64 UR4, c[0x0][0xae0] ;  /* 0x0002b80000047ab9 */ /* 0x000fe20000000a00 */
[----:B------:R-:W-:Y:S01]  /*22140*/  IMAD R13, R224, -0x80, R7 ;  /* 0xffffff80e00d7824 */ /* 0x000fe200078e0207 */
[----:B------:R-:W-:Y:S01]  /*22150*/  SHF.R.S32.HI R7, RZ, 0x1f, R216 ;  /* 0x0000001fff077819 */ /* 0x000fe200000114d8 */
[----:B------:R-:W-:Y:S02]  /*22160*/  IMAD.IADD R3, R3, 0x1, R9 ;  /* 0x0000000103037824 */ /* 0x000fe400078e0209 */
[----:B------:R-:W-:Y:S01]  /*22170*/  IMAD R5, R8, UR4, RZ ;  /* 0x0000000408057c24 */ /* 0x000fe2000f8e02ff */
[C---:B------:R-:W-:Y:S01]  /*22180*/  ISETP.GE.AND P1, PT, R216.reuse, R13, PT ;  /* 0x0000000dd800720c */ /* 0x040fe20003f26270 */
[----:B------:R-:W-:Y:S02]  /*22190*/  VIADD R0, R216, 0x20 ;  /* 0x00000020d8007836 */ /* 0x000fe40000000000 */
[----:B------:R-:W-:-:S02]  /*221a0*/  IMAD R5, R222, UR5, R5 ;  /* 0x00000005de057c24 */ /* 0x000fc4000f8e0205 */
[----:B------:R-:W-:Y:S01]  /*221b0*/  IMAD.WIDE.U32 R2, R222, UR4, R2 ;  /* 0x00000004de027c25 */ /* 0x000fe2000f8e0002 */
[----:B------:R-:W-:Y:S01]  /*221c0*/  ULDC.64 UR4, c[0x0][0xae8] ;  /* 0x0002ba0000047ab9 */ /* 0x000fe20000000a00 */
[-C--:B------:R-:W-:Y:S02]  /*221d0*/  ISETP.GE.AND P2, PT, R0, R13.reuse, PT ;  /* 0x0000000d0000720c */ /* 0x080fe40003f46270 */
[----:B------:R-:W-:Y:S02]  /*221e0*/  VIADD R4, R216, 0x40 ;  /* 0x00000040d8047836 */ /* 0x000fe40000000000 */
[----:B------:R-:W-:Y:S02]  /*221f0*/  IMAD.IADD R3, R3, 0x1, R5 ;  /* 0x0000000103037824 */ /* 0x000fe400078e0205 */
[----:B------:R-:W-:Y:S01]  /*22200*/  IMAD R0, R10, UR4, RZ ;  /* 0x000000040a007c24 */ /* 0x000fe2000f8e02ff */
[----:B------:R-:W-:Y:S01]  /*22210*/  ISETP.GE.AND P0, PT, R4, R13, PT ;  /* 0x0000000d0400720c */ /* 0x000fe20003f06270 */
[----:B------:R-:W-:-:S04]  /*22220*/  IMAD.WIDE.U32 R4, R11, UR4, R2 ;  /* 0x000000040b047c25 */ /* 0x000fc8000f8e0002 */
[----:B------:R-:W-:Y:S02]  /*22230*/  IMAD R9, R11, UR5, R0 ;  /* 0x000000050b097c24 */ /* 0x000fe4000f8e0200 */
[----:B------:R-:W-:Y:S02]  /*22240*/  IMAD.MOV.U32 R6, RZ, RZ, R216 ;  /* 0x000000ffff067224 */ /* 0x000fe400078e00d8 */
[----:B------:R-:W-:Y:S02]  /*22250*/  VIADD R0, R216, 0x60 ;  /* 0x00000060d8007836 */ /* 0x000fe40000000000 */
[----:B------:R-:W-:-:S04]  /*22260*/  IMAD.WIDE R6, R224, 0x80, R6 ;  /* 0x00000080e0067825 */ /* 0x000fc800078e0206 */
[----:B------:R-:W-:Y:S01]  /*22270*/  IMAD.IADD R11, R5, 0x1, R9 ;  /* 0x00000001050b7824 */ /* 0x000fe200078e0209 */
[----:B------:R-:W-:Y:S06]  /*22280*/  @P1 BRA `(.L_x_4328) ;  /* 0x00000000004c1947 */ /* 0x000fec0003800000 */
[C---:B------:R-:W-:Y:S01]  /*22290*/  VIADD R2, R215.reuse, 0x40 ;  /* 0x00000040d7027836 */ /* 0x040fe20000000000 */
[----:B------:R-:W-:Y:S01]  /*222a0*/  ULDC UR4, c[0x0][0xa8c] ;  /* 0x0002a30000047ab9 */ /* 0x000fe20000000800 */
[----:B------:R-:W-:Y:S01]  /*222b0*/  ULDC.64 UR6, c[0x0][0xad8] ;  /* 0x0002b60000067ab9 */ /* 0x000fe20000000a00 */
        /* <DEDUP_REMOVED lines=16> */
.L_x_4328:
[----:B------:R-:W-:Y:S05]  /*223c0*/  BSYNC B1 ;  /* 0x0000000000017941 */ /* 0x000fea0003800000 */
.L_x_4327:
        /* <DEDUP_REMOVED lines=24> */
.L_x_4330:
[----:B------:R-:W-:Y:S05]  /*22550*/  BSYNC B1 ;  /* 0x0000000000017941 */ /* 0x000fea0003800000 */
.L_x_4329:
[----:B------:R-:W-:Y:S04]  /*22560*/  BSSY B1, `(.L_x_4331) ;  /* 0x0000017000017945 */ /* 0x000fe80003800000 */
[----:B------:R-:W-:Y:S05]  /*22570*/  @P0 BRA `(.L_x_4332) ;  /* 0x0000000000540947 */ /* 0x000fea0003800000 */
[----:B--23--:R-:W-:Y:S01]  /*22580*/  IADD3 R9, P0, R6, 0x40, RZ ;  /* 0x0000004006097810 */ /* 0x00cfe20007f1e0ff */
        /* <DEDUP_REMOVED lines=20> */
.L_x_4332:
[----:B------:R-:W-:Y:S05]  /*226d0*/  BSYNC B1 ;  /* 0x0000000000017941 */ /* 0x000fea0003800000 */
.L_x_4331:
        /* <DEDUP_REMOVED lines=22> */
.L_x_4323:
[----:B------:R-:W-:Y:S05]  /*22840*/  BSYNC B0 ;  /* 0x0000000000007941 */ /* 0x000fea0003800000 */
.L_x_4313:
[----:B------:R-:W-:Y:S02]  /*22850*/  ULDC UR4, c[0x0][0xc14] ;  /* 0x0003050000047ab9 */ /* 0x000fe40000000800 */
[----:B-1----:R-:W-:-:S13]  /*22860*/  ISETP.GE.AND P0, PT, R211, UR4, PT ;  /* 0x00000004d3007c0c */ /* 0x002fda000bf06270 */
[----:B------:R-:W-:Y:S05]  /*22870*/  @!P0 BRA `(.L_x_4333) ;  /* 0xfffffde800308947 */ /* 0x000fea000383ffff */
[----:B------:R-:W-:Y:S05]  /*22880*/  BRA `(.L_x_4112) ;  /* 0x0000007800707947 */ /* 0x000fea0003800000 */
.L_x_4110:
        /* <DEDUP_REMOVED lines=15> */
[----:B------:R-:W2:Y:S01]  /*22980*/  LDS.128 R16, [UR4+0x2a8d0] ;  /* 0x02a8d004ff107984 */ /* 0x000ea20008000c00 */
[----:B------:R-:W-:Y:S06]  /*22990*/  BAR.ARV 0x4, 0x180 ;  /* 0x0106000000007b1d */ /* 0x000fec0000002000 */
[----:B------:R-:W-:Y:S05]  /*229a0*/  BRA `(.L_x_4335) ;  /* 0x0000000800847947 */ /* 0x000fea0003800000 */
.L_x_4334:
        /* <DEDUP_REMOVED lines=12> */
[C---:B------:R-:W-:Y:S01]  /*22a70*/  ISETP.GE.U32.AND P2, PT, R0.reuse, 0x2, PT ;  /* 0x000000020000780c */ /* 0x040fe20003f46070 */
[----:B------:R-:W-:Y:S01]  /*22a80*/  IMAD.MOV.U32 R16, RZ, RZ, RZ ;  /* 0x000000ffff107224 */ /* 0x000fe200078e00ff */
        /* <DEDUP_REMOVED lines=20> */
[----:B------:R-:W-:Y:S01]  /*22bd0*/  IMAD.MOV.U32 R3, RZ, RZ, R6 ;  /* 0x000000ffff037224 */ /* 0x000fe200078e0006 */
[----:B--2---:R-:W-:-:S13]  /*22be0*/  ISETP.GT.AND P6, PT, R6, UR6, PT ;  /* 0x0000000606007c0c */ /* 0x004fda000bfc4270 */
[----:B------:R-:W-:Y:S05]  /*22bf0*/  @P6 BRA `(.L_x_4336) ;  /* 0x00000000009c6947 */ /* 0x000fea0003800000 */
[----:B------:R-:W0:Y:S01]  /*22c00*/  LDC R5, c[0x0][0xc14] ;  /* 0x00030500ff057b82 */ /* 0x000e220000000800 */
[----:B------:R-:W-:Y:S01]  /*22c10*/  IMAD.MOV.U32 R6, RZ, RZ, R3 ;  /* 0x000000ffff067224 */ /* 0x000fe200078e0003 */
[----:B------:R-:W-:Y:S01]  /*22c20*/  UMOV UR4, URZ ;  /* 0x0000003f00047c82 */ /* 0x000fe20008000000 */
[----:B------:R-:W-:Y:S01]  /*22c30*/  ULDC UR7, c[0x0][0xc14] ;  /* 0x0003050000077ab9 */ /* 0x000fe20000000800 */
[----:B------:R-:W-:-:S05]  /*22c40*/  ULDC UR5, c[0x0][0xc10] ;  /* 0x0003040000057ab9 */ /* 0x000fca0000000800 */
.L_x_4340:
[----:B------:R-:W-:Y:S01]  /*22c50*/  UIADD3 UR4, UR4, 0x1f, URZ ;  /* 0x0000001f04047890 */ /* 0x000fe2000fffe03f */
[----:B------:R-:W-:-:S05]  /*22c60*/  IMAD.U32 R19, RZ, RZ, UR7 ;  /* 0x00000007ff137e24 */ /* 0x000fca000f8e00ff */
[----:B0-----:R-:W-:-:S13]  /*22c70*/  ISETP.LE.AND P6, PT, R5, UR4, PT ;  /* 0x0000000405007c0c */ /* 0x001fda000bfc3270 */
[----:B------:R-:W-:Y:S05]  /*22c80*/  @P6 BRA `(.L_x_4337) ;  /* 0x0000000400a86947 */ /* 0x000fea0003800000 */
        /* <DEDUP_REMOVED lines=8> */
.L_x_4339:
[----:B------:R-:W-:Y:S05]  /*22d10*/  BSYNC B0 ;  /* 0x0000000000007941 */ /* 0x000fea0003800000 */
.L_x_4338:
        /* <DEDUP_REMOVED lines=21> */
.L_x_4336:
[----:B------:R-:W-:-:S04]  /*22e70*/  IMAD.IADD R6, R6, 0x1, -R3 ;  /* 0x0000000106067824 */ /* 0x000fc800078e0a03 */
[----:B------:R-:W-:-:S05]  /*22e80*/  IMAD R2, R5, UR5, R6 ;  /* 0x0000000505027c24 */ /* 0x000fca000f8e0206 */
[----:B------:R-:W-:Y:S02]  /*22e90*/  ISETP.GT.AND P0, PT, R2, UR6, PT ;  /* 0x0000000602007c0c */ /* 0x000fe4000bf04270 */
[----:B------:R-:W0:Y:S11]  /*22ea0*/  LDC.64 R2, c[0x0][0xc68] ;  /* 0x00031a00ff027b82 */ /* 0x000e360000000a00 */
[----:B------:R-:W-:-:S04]  /*22eb0*/  VOTE.ANY R11, PT, !P0 ;  /* 0x00000000000b7806 */ /* 0x000fc800040e0100 */
[----:B------:R-:W1:Y:S02]  /*22ec0*/  POPC R7, R11 ;  /* 0x0000000b00077309 */ /* 0x000e640000000000 */
[----:B-1----:R-:W-:-:S04]  /*22ed0*/  VIADD R19, R7, UR4 ;  /* 0x0000000407137c36 */ /* 0x002fc80008000000 */
[----:B0-----:R-:W-:-:S05]  /*22ee0*/  IMAD.WIDE R2, R19, 0x4, R2 ;  /* 0x0000000413027825 */ /* 0x001fca00078e0202 */
[----:B------:R-:W2:Y:S01]  /*22ef0*/  LDG.E R9, desc[UR40][R2.64] ;  /* 0x0000002802097981 */ /* 0x000ea2000c1e1900 */
[----:B------:R-:W-:-:S03]  /*22f00*/  ISETP.NE.AND P0, PT, R11, RZ, PT ;  /* 0x000000ff0b00720c */ /* 0x000fc60003f05270 */
[----:B------:R-:W2:Y:S02]  /*22f10*/  SHFL.IDX PT, R4, R4, R7, 0x1f ;  /* 0x00001f0704047589 */ /* 0x000ea400000e0000 */
[----:B--2---:R-:W-:-:S05]  /*22f20*/  IMAD R8, R4, R9, RZ ;  /* 0x0000000904087224 */ /* 0x004fca00078e02ff */
[----:B------:R-:W-:-:S04]  /*22f30*/  IABS R10, R8 ;  /* 0x00000008000a7213 */ /* 0x000fc80000000000 */
[----:B------:R-:W0:Y:S08]  /*22f40*/  I2F.RP R12, R10 ;  /* 0x0000000a000c7306 */ /* 0x000e300000209400 */
[----:B0-----:R-:W0:Y:S02]  /*22f50*/  MUFU.RCP R12, R12 ;  /* 0x0000000c000c7308 */ /* 0x001e240000001000 */
[----:B0-----:R-:W-:-:S06]  /*22f60*/  VIADD R13, R12, 0xffffffe ;  /* 0x0ffffffe0c0d7836 */ /* 0x001fcc0000000000 */
[----:B------:R0:W1:Y:S01]  /*22f70*/  F2I.FTZ.U32.TRUNC.NTZ R3, R13 ;  /* 0x0000000d00037305 */ /* 0x000062000021f000 */
[----:B------:R-:W-:Y:S05]  /*22f80*/  @!P0 BRA `(.L_x_4341) ;  /* 0x0000000000088947 */ /* 0x000fea0003800000 */
[----:B------:R-:W-:-:S06]  /*22f90*/  VIADD R16, R7, 0xffffffff ;  /* 0xffffffff07107836 */ /* 0x000fcc0000000000 */
[----:B------:R2:W3:Y:S02]  /*22fa0*/  SHFL.IDX PT, R16, R5, R16, 0x1f ;  /* 0x00001f1005107589 */ /* 0x0004e400000e0000 */
.L_x_4341:
[--C-:B-12---:R-:W-:Y:S02]  /*22fb0*/  IMAD.MOV R5, RZ, RZ, -R3.reuse ;  /* 0x000000ffff057224 */ /* 0x106fe400078e0a03 */
[----:B---3--:R-:W-:Y:S01]  /*22fc0*/  IMAD R16, R16, UR5, R6 ;  /* 0x0000000510107c24 */ /* 0x008fe2000f8e0206 */
[----:B------:R-:W-:Y:S01]  /*22fd0*/  IABS R6, R8 ;  /* 0x0000000800067213 */ /* 0x000fe20000000000 */
[----:B------:R-:W-:Y:S02]  /*22fe0*/  IMAD R5, R5, R10, RZ ;  /* 0x0000000a05057224 */ /* 0x000fe400078e02ff */
[----:B------:R-:W-:Y:S02]  /*22ff0*/  IMAD.MOV.U32 R2, RZ, RZ, RZ ;  /* 0x000000ffff027224 */ /* 0x000fe400078e00ff */
[----:B------:R-:W-:Y:S02]  /*23000*/  IMAD.MOV R6, RZ, RZ, -R6 ;  /* 0x000000ffff067224 */ /* 0x000fe400078e0a06 */
[----:B------:R-:W-:Y:S01]  /*23010*/  IMAD.HI.U32 R2, R3, R5, R2 ;  /* 0x0000000503027227 */ /* 0x000fe200078e0002 */
[----:B------:R-:W-:-:S04]  /*23020*/  IADD3 R5, -R16, UR6, RZ ;  /* 0x0000000610057c10 */ /* 0x000fc8000fffe1ff */
        /* <DEDUP_REMOVED lines=17> */
[----:B------:R-:W-:-:S04]  /*23140*/  VIADDMNMX R9, R10, UR5, R9, PT ;  /* 0x000000050a097c46 */ /* 0x000fc8000b800109 */
        /* <DEDUP_REMOVED lines=8> */
[----:B------:R-:W-:Y:S02]  /*231d0*/  IMAD R11, R2, R7, RZ ;  /* 0x00000007020b7224 */ /* 0x000fe400078e02ff */
[----:B------:R-:W-:-:S04]  /*231e0*/  IMAD.MOV.U32 R2, RZ, RZ, RZ ;  /* 0x000000ffff027224 */ /* 0x000fc800078e00ff */
[----:B------:R-:W-:Y:S01]  /*231f0*/  IMAD.HI.U32 R2, R3, R11, R2 ;  /* 0x0000000b03027227 */ /* 0x000fe200078e0002 */
[----:B------:R-:W-:Y:S02]  /*23200*/  IABS R11, R5 ;  /* 0x00000005000b7213 */ /* 0x000fe40000000000 */
[C---:B------:R-:W-:Y:S01]  /*23210*/  LOP3.LUT R3, R5.reuse, R9, RZ, 0x3c, !PT ;  /* 0x0000000905037212 */ /* 0x040fe200078e3cff */
[----:B------:R-:W-:Y:S02]  /*23220*/  IMAD.IADD R5, R5, 0x1, R6 ;  /* 0x0000000105057824 */ /* 0x000fe400078e0206 */
[----:B------:R-:W-:Y:S01]  /*23230*/  IMAD.HI.U32 R2, R2, R11, RZ ;  /* 0x0000000b02027227 */ /* 0x000fe200078e00ff */
[----:B------:R-:W-:-:S03]  /*23240*/  ISETP.GE.AND P2, PT, R3, RZ, PT ;  /* 0x000000ff0300720c */ /* 0x000fc60003f46270 */
[----:B------:R-:W-:-:S05]  /*23250*/  IMAD R8, R2, R8, R11 ;  /* 0x0000000802087224 */ /* 0x000fca00078e020b */
[----:B------:R-:W-:-:S13]  /*23260*/  ISETP.GT.U32.AND P1, PT, R7, R8, PT ;  /* 0x000000080700720c */ /* 0x000fda0003f24070 */
[----:B------:R-:W-:Y:S02]  /*23270*/  @!P1 IMAD.IADD R8, R8, 0x1, -R7 ;  /* 0x0000000108089824 */ /* 0x000fe400078e0a07 */
[----:B------:R-:W-:Y:S01]  /*23280*/  @!P1 VIADD R2, R2, 0x1 ;  /* 0x0000000102029836 */ /* 0x000fe20000000000 */
[----:B------:R-:W-:Y:S02]  /*23290*/  ISETP.NE.AND P1, PT, R9, RZ, PT ;  /* 0x000000ff0900720c */ /* 0x000fe40003f25270 */
[----:B------:R-:W-:-:S13]  /*232a0*/  ISETP.GE.U32.AND P0, PT, R8, R7, PT ;  /* 0x000000070800720c */ /* 0x000fda0003f06070 */
[----:B------:R-:W-:-:S04]  /*232b0*/  @P0 VIADD R2, R2, 0x1 ;  /* 0x0000000102020836 */ /* 0x000fc80000000000 */
[----:B------:R-:W-:Y:S01]  /*232c0*/  @!P2 IMAD.MOV R2, RZ, RZ, -R2 ;  /* 0x000000ffff02a224 */ /* 0x000fe200078e0a02 */
[----:B------:R-:W-:Y:S01]  /*232d0*/  @!P1 LOP3.LUT R2, RZ, R9, RZ, 0x33, !PT ;  /* 0x00000009ff029212 */ /* 0x000fe200078e33ff */
[----:B------:R-:W-:-:S03]  /*232e0*/  IMAD.MOV R9, RZ, RZ, -R9 ;  /* 0x000000ffff097224 */ /* 0x000fc600078e0a09 */
[----:B------:R-:W-:Y:S01]  /*232f0*/  LOP3.LUT R17, RZ, R2, RZ, 0x33, !PT ;  /* 0x00000002ff117212 */ /* 0x000fe200078e33ff */
[----:B------:R-:W-:-:S04]  /*23300*/  IMAD R18, R2, R9, R5 ;  /* 0x0000000902127224 */ /* 0x000fc800078e0205 */
[----:B------:R-:W-:Y:S01]  /*23310*/  IMAD.IADD R17, R4, 0x1, R17 ;  /* 0x0000000104117824 */ /* 0x000fe200078e0211 */
[----:B------:R-:W-:Y:S06]  /*23320*/  BRA `(.L_x_4342) ;  /* 0x00000000000c7947 */ /* 0x000fec0003800000 */
.L_x_4337:
[----:B------:R-:W-:Y:S02]  /*23330*/  IMAD.MOV.U32 R17, RZ, RZ, RZ ;  /* 0x000000ffff117224 */ /* 0x000fe400078e00ff */
[----:B------:R-:W-:Y:S02]  /*23340*/  IMAD.U32 R16, RZ, RZ, UR6 ;  /* 0x00000006ff107e24 */ /* 0x000fe4000f8e00ff */
[----:B------:R-:W-:-:S07]  /*23350*/  IMAD.MOV.U32 R18, RZ, RZ, RZ ;  /* 0x000000ffff127224 */ /* 0x000fce00078e00ff */
.L_x_4342:
[----:B------:R-:W-:-:S13]  /*23360*/  ISETP.NE.AND P0, PT, R0, RZ, PT ;  /* 0x000000ff0000720c */ /* 0x000fda0003f05270 */
[----:B------:R-:W1:Y:S01]  /*23370*/  @!P0 S2R R3, SR_CgaCtaId ;  /* 0x0000000000038919 */ /* 0x000e620000008800 */
[----:B------:R-:W-:-:S04]  /*23380*/  @!P0 MOV R0, 0x400 ;  /* 0x0000040000008802 */ /* 0x000fc80000000f00 */
[----:B-1----:R-:W-:-:S05]  /*23390*/  @!P0 LEA R0, R3, R0, 0x18 ;  /* 0x0000000003008211 */ /* 0x002fca00078ec0ff */
[----:B------:R1:W-:Y:S01]  /*233a0*/  @!P0 STS.128 [R0+0x2a8d0], R16 ;  /* 0x02a8d01000008388 */ /* 0x0003e20000000c00 */
[----:B------:R-:W-:Y:S06]  /*233b0*/  BAR.ARV 0x5, 0x180 ;  /* 0x0146000000007b1d */ /* 0x000fec0000002000 */
.L_x_4335:
[----:B-1----:R-:W-:Y:S01]  /*233c0*/  IMAD.MOV.U32 R0, RZ, RZ, 0x1 ;  /* 0x00000001ff007424 */ /* 0x002fe200078e00ff */
[----:B------:R1:W-:Y:S01]  /*233d0*/  STL [R1+0x4], RZ ;  /* 0x000004ff01007387 */ /* 0x0003e20000100800 */
[----:B------:R-:W-:Y:S02]  /*233e0*/  ULDC UR4, c[0x0][0xc14] ;  /* 0x0003050000047ab9 */ /* 0x000fe40000000800 */
[----:B--2---:R-:W-:Y:S01]  /*233f0*/  ISETP.GE.AND P0, PT, R19, UR4, PT ;  /* 0x0000000413007c0c */ /* 0x004fe2000bf06270 */
[----:B------:R1:W-:Y:S04]  /*23400*/  STL [R1+0xc], R0 ;  /* 0x00000c0001007387 */ /* 0x0003e80000100800 */
[----:B------:R1:W-:Y:S08]  /*23410*/  STL [R1+0x40], RZ ;  /* 0x000040ff01007387 */ /* 0x0003f00000100800 */
[----:B-1----:R-:W-:Y:S05]  /*23420*/  @P0 BRA `(.L_x_4343) ;  /* 0x0000006800840947 */ /* 0x002fea0003800000 */
[----:B------:R-:W1:Y:S01]  /*23430*/  S2R R7, SR_TID.X ;  /* 0x0000000000077919 */ /* 0x000e620000002100 */
[----:B------:R-:W-:Y:S01]  /*23440*/  BSSY B7, `(.L_x_4343) ;  /* 0x000069f000077945 */ /* 0x000fe20003800000 */
[----:B------:R-:W-:Y:S01]  /*23450*/  ULDC.64 UR42, c[0x0][0x198] ;  /* 0x00006600002a7ab9 */ /* 0x000fe20000000a00 */
[----:B------:R-:W-:Y:S01]  /*23460*/  ULOP3.LUT UR36, UR37, 0x1, URZ, 0xfc, !UPT ;  /* 0x0000000125247892 */ /* 0x000fe2000f8efc3f */
[----:B------:R-:W2:Y:S01]  /*23470*/  S2R R4, SR_TID.X ;  /* 0x0000000000047919 */ /* 0x000ea20000002100 */
[----:B------:R-:W-:Y:S01]  /*23480*/  ULOP3.LUT UR39, UR37, 0x2, URZ, 0xfc, !UPT ;  /* 0x0000000225277892 */ /* 0x000fe2000f8efc3f */
[----:B------:R-:W-:Y:S01]  /*23490*/  ULDC UR38, c[0x0][0xc] ;  /* 0x0000030000267ab9 */ /* 0x000fe20000000800 */
[C---:B-1----:R-:W-:Y:S01]  /*234a0*/  IMAD.SHL.U32 R0, R7.reuse, 0x40, RZ ;  /* 0x0000004007007824 */ /* 0x042fe200078e00ff */
[----:B0-----:R-:W-:Y:S02]  /*234b0*/  SHF.R.U32.HI R2, RZ, 0x1, R7 ;  /* 0x00000001ff027819 */ /* 0x001fe40000011607 */
[----:B------:R-:W-:-:S02]  /*234c0*/  R2P PR, R7, 0x6 ;  /* 0x0000000607007804 */ /* 0x000fc40000000000 */
[----:B------:R-:W-:Y:S02]  /*234d0*/  LOP3.LUT R3, R0, 0x180, RZ, 0xc0, !PT ;  /* 0x0000018000037812 */ /* 0x000fe400078ec0ff */
[----:B--2---:R-:W-:Y:S02]  /*234e0*/  LOP3.LUT R5, R4, 0x7f, RZ, 0xc0, !PT ;  /* 0x0000007f04057812 */ /* 0x004fe400078ec0ff */
[----:B------:R-:W-:Y:S01]  /*234f0*/  LOP3.LUT R2, R3, 0x30, R2, 0xf8, !PT ;  /* 0x0000003003027812 */ /* 0x000fe200078ef802 */
[----:B------:R-:W-:Y:S02]  /*23500*/  IMAD.SHL.U32 R3, R7, 0x80, RZ ;  /* 0x0000008007037824 */ /* 0x000fe400078e00ff */
[----:B------:R-:W-:-:S03]  /*23510*/  IMAD.SHL.U32 R6, R5, 0x40, RZ ;  /* 0x0000004005067824 */ /* 0x000fc600078e00ff */
[C---:B------:R-:W-:Y:S02]  /*23520*/  LOP3.LUT R4, R3.reuse, 0x380, RZ, 0xc0, !PT ;  /* 0x0000038003047812 */ /* 0x040fe400078ec0ff */
[----:B------:R-:W-:Y:S02]  /*23530*/  LOP3.LUT R3, R3, 0x400, RZ, 0xc0, !PT ;  /* 0x0000040003037812 */ /* 0x000fe400078ec0ff */
[----:B------:R-:W-:Y:S02]  /*23540*/  LOP3.LUT R4, R4, 0x10, R7, 0xf8, !PT ;  /* 0x0000001004047812 */ /* 0x000fe400078ef807 */
[----:B------:R-:W-:Y:S01]  /*23550*/  LOP3.LUT R6, R3, 0x1800, R6, 0xf8, !PT ;  /* 0x0000180003067812 */ /* 0x000fe200078ef806 */
[----:B------:R-:W-:-:S05]  /*23560*/  IMAD.SHL.U32 R3, R7, 0x10, RZ ;  /* 0x0000001007037824 */ /* 0x000fca00078e00ff */
[----:B------:R-:W-:Y:S01]  /*23570*/  LOP3.LUT R5, R4, 0x70, R3, 0x78, !PT ;  /* 0x0000007004057812 */ /* 0x000fe200078e7803 */
[----:B------:R-:W-:-:S03]  /*23580*/  IMAD.SHL.U32 R3, R7, 0x8, RZ ;  /* 0x0000000807037824 */ /* 0x000fc600078e00ff */
[----:B------:R-:W-:Y:S02]  /*23590*/  LOP3.LUT R9, R6, R5, RZ, 0xfc, !PT ;  /* 0x0000000506097212 */ /* 0x000fe400078efcff */
[----:B------:R-:W-:-:S03]  /*235a0*/  LOP3.LUT R3, R2, 0x30, R3, 0x78, !PT ;  /* 0x0000003002037812 */ /* 0x000fc600078e7803 */
[----:B------:R-:W-:Y:S01]  /*235b0*/  VIADD R8, R9, 0x40 ;  /* 0x0000004009087836 */ /* 0x000fe20000000000 */
[----:B------:R-:W-:Y:S01]  /*235c0*/  LOP3.LUT R7, R3, 0x640, R0, 0xf8, !PT ;  /* 0x0000064003077812 */ /* 0x000fe200078ef800 */
[----:B------:R-:W-:Y:S01]  /*235d0*/  IMAD.MOV.U32 R0, RZ, RZ, 0x20 ;  /* 0x00000020ff007424 */ /* 0x000fe200078e00ff */
[----:B------:R-:W-:Y:S01]  /*235e0*/  STL [R1+0x10], R9 ;  /* 0x0000100901007387 */ /* 0x000fe20000100800 */
[----:B------:R-:W-:-:S03]  /*235f0*/  @P2 VIADD R8, R9, 0xffffffc0 ;  /* 0xffffffc009082836 */ /* 0x000fc60000000000 */
[----:B------:R-:W-:Y:S01]  /*23600*/  SEL R0, R0, 0xffffffe0, !P1 ;  /* 0xffffffe000007807 */ /* 0x000fe20004800000 */
[----:B------:R-:W-:Y:S04]  /*23610*/  STL [R1], R7 ;  /* 0x0000000701007387 */ /* 0x000fe80000100800 */
[C---:B------:R-:W-:Y:S01]  /*23620*/  IMAD.IADD R3, R0.reuse, 0x1, R9 ;  /* 0x0000000100037824 */ /* 0x040fe200078e0209 */
[----:B------:R-:W-:Y:S01]  /*23630*/  STL [R1+0x24], R8 ;  /* 0x0000240801007387 */ /* 0x000fe20000100800 */
[----:B------:R-:W-:Y:S02]  /*23640*/  IMAD.IADD R2, R0, 0x1, R8 ;  /* 0x0000000100027824 */ /* 0x000fe400078e0208 */
[----:B------:R-:W-:Y:S01]  /*23650*/  IMAD.MOV.U32 R0, RZ, RZ, 0x1 ;  /* 0x00000001ff007424 */ /* 0x000fe200078e00ff */
[----:B------:R0:W-:Y:S04]  /*23660*/  STL [R1+0x28], R3 ;  /* 0x0000280301007387 */ /* 0x0001e80000100800 */
[----:B------:R1:W-:Y:S04]  /*23670*/  STL [R1+0x2c], R2 ;  /* 0x00002c0201007387 */ /* 0x0003e80000100800 */
[----:B------:R-:W-:Y:S01]  /*23680*/  STL [R1+0x40], RZ ;  /* 0x000040ff01007387 */ /* 0x000fe20000100800 */
[----:B0-----:R-:W-:-:S03]  /*23690*/  LOP3.LUT R3, R7, 0x2800, RZ, 0xfc, !PT ;  /* 0x0000280007037812 */ /* 0x001fc600078efcff */
[----:B------:R-:W-:Y:S01]  /*236a0*/  STL [R1+0x14], R0 ;  /* 0x0000140001007387 */ /* 0x000fe20000100800 */
[----:B-1----:R-:W-:-:S03]  /*236b0*/  LOP3.LUT R2, R7, 0x4800, RZ, 0xfc, !PT ;  /* 0x0000480007027812 */ /* 0x002fc600078efcff */
[----:B------:R-:W-:Y:S04]  /*236c0*/  STL [R1+0x8], RZ ;  /* 0x000008ff01007387 */ /* 0x000fe80000100800 */
[----:B------:R-:W-:Y:S04]  /*236d0*/  STL [R1+0x4], RZ ;  /* 0x000004ff01007387 */ /* 0x000fe80000100800 */
[----:B------:R0:W-:Y:S04]  /*236e0*/  STL [R1+0xc], R0 ;  /* 0x00000c0001007387 */ /* 0x0001e80000100800 */
[----:B------:R1:W-:Y:S04]  /*236f0*/  STL [R1+0x5c], R3 ;  /* 0x00005c0301007387 */ /* 0x0003e80000100800 */
[----:B------:R2:W-:Y:S01]  /*23700*/  STL [R1+0x58], R2 ;  /* 0x0000580201007387 */ /* 0x0005e20000100800 */
[----:B0-----:R-:W-:-:S02]  /*23710*/  LOP3.LUT R0, R7, 0x3000, RZ, 0xfc, !PT ;  /* 0x0000300007007812 */ /* 0x001fc400078efcff */
[----:B-1----:R-:W-:-:S03]  /*23720*/  LOP3.LUT R3, R7, 0x5000, RZ, 0xfc, !PT ;  /* 0x0000500007037812 */ /* 0x002fc600078efcff */
[----:B------:R0:W-:Y:S01]  /*23730*/  STL [R1+0x54], R0 ;  /* 0x0000540001007387 */ /* 0x0001e20000100800 */
[----:B--2---:R-:W-:-:S03]  /*23740*/  LOP3.LUT R2, R7, 0x3800, RZ, 0xfc, !PT ;  /* 0x0000380007027812 */ /* 0x004fc600078efcff */
[----:B------:R1:W-:Y:S04]  /*23750*/  STL [R1+0x50], R3 ;  /* 0x0000500301007387 */ /* 0x0003e80000100800 */
[----:B------:R1:W-:Y:S01]  /*23760*/  STL [R1+0x4c], R2 ;  /* 0x00004c0201007387 */ /* 0x0003e20000100800 */
[----:B0-----:R-:W-:-:S05]  /*23770*/  LOP3.LUT R0, R7, 0x5800, RZ, 0xfc, !PT ;  /* 0x0000580007007812 */ /* 0x001fca00078efcff */
[----:B------:R1:W-:Y:S02]  /*23780*/  STL [R1+0x48], R0 ;  /* 0x0000480001007387 */ /* 0x0003e40000100800 */
.L_x_4470:
[----:B------:R-:W-:Y:S05]  /*23790*/  YIELD ;  /* 0x0000000000007946 */ /* 0x000fea0003800000 */
[----:B------:R-:W-:Y:S01]  /*237a0*/  ULDC.64 UR4, c[0x0][0xa28] ;  /* 0x00028a0000047ab9 */ /* 0x000fe20000000a00 */
[----:B0-----:R-:W-:Y:S02]  /*237b0*/  CS2R R4, SRZ ;  /* 0x0000000000047805 */ /* 0x001fe4000001ff00 */
[----:B------:R-:W-:Y:S01]  /*237c0*/  ISETP.NE.U32.AND P0, PT, RZ, UR4, PT ;  /* 0x00000004ff007c0c */ /* 0x000fe2000bf05070 */
[----:B------:R-:W0:Y:S01]  /*237d0*/  LDC.64 R12, c[0x0][0xa00] ;  /* 0x00028000ff0c7b82 */ /* 0x000e220000000a00 */
[----:B-1-3--:R-:W-:Y:S01]  /*237e0*/  IMAD.MOV.U32 R0, RZ, RZ, RZ ;  /* 0x000000ffff007224 */ /* 0x00afe200078e00ff */
[----:B------:R-:W-:Y:S01]  /*237f0*/  ULDC.64 UR6, c[0x0][0xa08] ;  /* 0x0002820000067ab9 */ /* 0x000fe20000000a00 */
[----:B------:R-:W-:Y:S01]  /*23800*/  ISETP.NE.AND.EX P0, PT, RZ, UR5, PT, P0 ;  /* 0x00000005ff007c0c */ /* 0x000fe2000bf05300 */
[----:B------:R-:W-:Y:S01]  /*23810*/  ULDC.64 UR4, c[0x0][0xa18] ;  /* 0x0002860000047ab9 */ /* 0x000fe20000000a00 */
[----:B------:R-:W-:-:S03]  /*23820*/  ULDC.64 UR8, c[0x0][0xa10] ;  /* 0x0002840000087ab9 */ /* 0x000fc60000000a00 */
[----:B--2---:R-:W1:Y:S08]  /*23830*/  LDC.64 R6, c[0x0][0xa08] ;  /* 0x00028200ff067b82 */ /* 0x004e700000000a00 */
[----:B------:R-:W2:Y:S02]  /*23840*/  @P0 LDC.64 R2, c[0x0][0xa28] ;  /* 0x00028a00ff020b82 */ /* 0x000ea40000000a00 */
[----:B--2---:R-:W-:-:S05]  /*23850*/  @P0 IMAD.WIDE R2, R19, 0x4, R2 ;  /* 0x0000000413020825 */ /* 0x004fca00078e0202 */
[----:B------:R2:W5:Y:S01]  /*23860*/  @P0 LDG.E R5, desc[UR40][R2.64] ;  /* 0x0000002802050981 */ /* 0x000562000c1e1900 */
[----:B------:R-:W-:Y:S01]  /*23870*/  ISETP.NE.U32.AND P0, PT, RZ, UR4, PT ;  /* 0x00000004ff007c0c */ /* 0x000fe2000bf05070 */
[C---:B0-----:R-:W-:Y:S01]  /*23880*/  IMAD.WIDE R12, R19.reuse, 0x4, R12 ;  /* 0x00000004130c7825 */ /* 0x041fe200078e020c */
[----:B------:R-:W-:Y:S02]  /*23890*/  ISETP.NE.U32.AND P2, PT, RZ, UR6, PT ;  /* 0x00000006ff007c0c */ /* 0x000fe4000bf45070 */
[----:B------:R-:W-:Y:S01]  /*238a0*/  ISETP.NE.AND.EX P0, PT, RZ, UR5, PT, P0 ;  /* 0x00000005ff007c0c */ /* 0x000fe2000bf05300 */
[----:B------:R-:W-:Y:S01]  /*238b0*/  ULDC.64 UR4, c[0x0][0xa00] ;  /* 0x0002800000047ab9 */ /* 0x000fe20000000a00 */
[----:B------:R-:W-:Y:S01]  /*238c0*/  ISETP.NE.U32.AND P4, PT, RZ, UR8, PT ;  /* 0x00000008ff007c0c */ /* 0x000fe2000bf85070 */
[----:B------:R-:W-:Y:S01]  /*238d0*/  IMAD.MOV.U32 R10, RZ, RZ, RZ ;  /* 0x000000ffff0a7224 */ /* 0x000fe200078e00ff */
[----:B------:R-:W-:Y:S01]  /*238e0*/  ISETP.NE.U32.AND P1, PT, RZ, UR4, PT ;  /* 0x00000004ff007c0c */ /* 0x000fe2000bf25070 */
[----:B--2---:R-:W0:Y:S01]  /*238f0*/  LDC.64 R2, c[0x0][0xa10] ;  /* 0x00028400ff027b82 */ /* 0x004e220000000a00 */
[----:B-1----:R-:W-:-:S02]  /*23900*/  IMAD.WIDE R6, R19, 0x4, R6 ;  /* 0x0000000413067825 */ /* 0x002fc400078e0206 */
[----:B------:R-:W-:Y:S02]  /*23910*/  ISETP.NE.AND.EX P3, PT, RZ, UR5, PT, P1 ;  /* 0x00000005ff007c0c */ /* 0x000fe4000bf65310 */
[----:B------:R-:W-:Y:S02]  /*23920*/  ISETP.NE.AND.EX P1, PT, RZ, UR7, PT, P2 ;  /* 0x00000007ff007c0c */ /* 0x000fe4000bf25320 */
[----:B------:R-:W-:Y:S01]  /*23930*/  ISETP.NE.AND.EX P2, PT, RZ, UR9, PT, P4 ;  /* 0x00000009ff007c0c */ /* 0x000fe2000bf45340 */
[----:B------:R-:W1:Y:S08]  /*23940*/  @P0 LDC.64 R8, c[0x0][0xa18] ;  /* 0x00028600ff080b82 */ /* 0x000e700000000a00 */
[----:B------:R-:W2:Y:S04]  /*23950*/  @P3 LDG.E R0, desc[UR40][R12.64] ;  /* 0x000000280c003981 */ /* 0x000ea8000c1e1900 */
[----:B------:R-:W5:Y:S01]  /*23960*/  @P1 LDG.E R10, desc[UR40][R6.64] ;  /* 0x00000028060a1981 */ /* 0x000f62000c1e1900 */
[----:B0-----:R-:W-:-:S05]  /*23970*/  IMAD.WIDE R2, R19, 0x4, R2 ;  /* 0x0000000413027825 */ /* 0x001fca00078e0202 */
[----:B------:R-:W5:Y:S01]  /*23980*/  @P2 LDG.E R4, desc[UR40][R2.64] ;  /* 0x0000002802042981 */ /* 0x000f62000c1e1900 */
[----:B------:R-:W-:Y:S01]  /*23990*/  ULDC UR4, c[0x0][0x288] ;  /* 0x0000a20000047ab9 */ /* 0x000fe20000000800 */
[----:B-1----:R-:W-:Y:S02]  /*239a0*/  @P0 IMAD.WIDE R8, R19, 0x4, R8 ;  /* 0x0000000413080825 */ /* 0x002fe400078e0208 */
[----:B--2---:R0:W-:Y:S02]  /*239b0*/  STL [R1+0x38], R0 ;  /* 0x0000380001007387 */ /* 0x0041e40000100800 */
[----:B0-----:R-:W-:Y:S01]  /*239c0*/  IMAD.U32 R0, RZ, RZ, UR4 ;  /* 0x00000004ff007e24 */ /* 0x001fe2000f8e00ff */
[----:B------:R-:W-:Y:S02]  /*239d0*/  ULDC.64 UR4, c[0x0][0x3f8] ;  /* 0x0000fe0000047ab9 */ /* 0x000fe40000000a00 */
[----:B------:R-:W-:-:S03]  /*239e0*/  UISETP.NE.U32.AND UP0, UPT, UR4, URZ, UPT ;  /* 0x0000003f0400728c */ /* 0x000fc6000bf05070 */
[----:B------:R-:W-:Y:S01]  /*239f0*/  ULDC UR4, c[0x0][0x404] ;  /* 0x0001010000047ab9 */ /* 0x000fe20000000800 */
[----:B------:R-:W-:Y:S01]  /*23a00*/  UISETP.NE.AND.EX UP0, UPT, UR5, URZ, UPT, UP0 ;  /* 0x0000003f0500728c */ /* 0x000fe2000bf05300 */
[----:B------:R0:W5:Y:S02]  /*23a10*/  @P0 LDG.E R0, desc[UR40][R8.64] ;  /* 0x0000002808000981 */ /* 0x000164000c1e1900 */
[----:B------:R-:W-:Y:S01]  /*23a20*/  ULDC UR5, c[0x0][0x2e0] ;  /* 0x0000b80000057ab9 */ /* 0x000fe20000000800 */
[----:B------:R-:W-:-:S04]  /*23a30*/  USEL UR4, UR4, 0x1, UP0 ;  /* 0x0000000104047887 */ /* 0x000fc80008000000 */
[----:B------:R-:W-:-:S03]  /*23a40*/  UIMAD UR4, UR4, UR5, URZ ;  /* 0x00000005040472a4 */ /* 0x000fc6000f8e023f */
[----:B------:R-:W-:Y:S02]  /*23a50*/  ULDC UR5, c[0x0][0x338] ;  /* 0x0000ce0000057ab9 */ /* 0x000fe40000000800 */
[----:B0-----:R-:W-:Y:S02]  /*23a60*/  IMAD.U32 R9, RZ, RZ, UR5 ;  /* 0x00000005ff097e24 */ /* 0x001fe4000f8e00ff */
[----:B------:R-:W-:Y:S01]  /*23a70*/  IMAD.U32 R8, RZ, RZ, UR4 ;  /* 0x00000004ff087e24 */ /* 0x000fe2000f8e00ff */
[----:B------:R-:W-:Y:S06]  /*23a80*/  @P0 BRA `(.L_x_4344) ;  /* 0x0000000000100947 */ /* 0x000fec0003800000 */
[----:B------:R-:W-:Y:S05]  /*23a90*/  @!P3 BRA `(.L_x_4344) ;  /* 0x00000000000cb947 */ /* 0x000fea0003800000 */
[----:B------:R-:W2:Y:S04]  /*23aa0*/  LDG.E R11, desc[UR40][R12.64] ;  /* 0x000000280c0b7981 */ /* 0x000ea8000c1e1900 */
[----:B-----5:R-:W2:Y:S02]  /*23ab0*/  LDG.E R0, desc[UR40][R12.64+0x4] ;  /* 0x000004280c007981 */ /* 0x020ea4000c1e1900 */
[----:B--2---:R-:W-:-:S07]  /*23ac0*/  IMAD.IADD R0, R0, 0x1, -R11 ;  /* 0x0000000100007824 */ /* 0x004fce00078e0a0b */
.L_x_4344:
[----:B-----5:R-:W-:Y:S01]  /*23ad0*/  IMAD.IADD R10, R10, 0x1, R5 ;  /* 0x000000010a0a7824 */ /* 0x020fe200078e0205 */
[----:B------:R-:W-:Y:S02]  /*23ae0*/  ULDC.64 UR4, c[0x0][0xa20] ;  /* 0x0002880000047ab9 */ /* 0x000fe40000000a00 */
[----:B------:R-:W-:Y:S02]  /*23af0*/  ISETP.NE.U32.AND P0, PT, RZ, UR4, PT ;  /* 0x00000004ff007c0c */ /* 0x000fe4000bf05070 */
[----:B------:R0:W-:Y:S02]  /*23b00*/  STL [R1+0x20], R10 ;  /* 0x0000200a01007387 */ /* 0x0001e40000100800 */
[----:B------:R-:W-:-:S13]  /*23b10*/  ISETP.NE.AND.EX P0, PT, RZ, UR5, PT, P0 ;  /* 0x00000005ff007c0c */ /* 0x000fda000bf05300 */
[----:B0-----:R-:W-:Y:S05]  /*23b20*/  @!P0 BRA `(.L_x_4345) ;  /* 0x0000000000108947 */ /* 0x001fea0003800000 */
[----:B------:R-:W0:Y:S02]  /*23b30*/  LDC.64 R6, c[0x0][0xa20] ;  /* 0x00028800ff067b82 */ /* 0x000e240000000a00 */
[----:B0-----:R-:W-:-:S05]  /*23b40*/  IMAD.WIDE R6, R19, 0x4, R6 ;  /* 0x0000000413067825 */ /* 0x001fca00078e0206 */
[----:B------:R0:W5:Y:S01]  /*23b50*/  LDG.E R8, desc[UR40][R6.64] ;  /* 0x0000002806087981 */ /* 0x000162000c1e1900 */
[----:B------:R-:W-:Y:S05]  /*23b60*/  BRA `(.L_x_4346) ;  /* 0x0000000000107947 */ /* 0x000fea0003800000 */
.L_x_4345:
[----:B------:R-:W-:Y:S05]  /*23b70*/  @!P1 BRA `(.L_x_4346) ;  /* 0x00000000000c9947 */ /* 0x000fea0003800000 */
[----:B------:R-:W2:Y:S04]  /*23b80*/  LDG.E R8, desc[UR40][R6.64] ;  /* 0x0000002806087981 */ /* 0x000ea8000c1e1900 */
[----:B------:R-:W2:Y:S02]  /*23b90*/  LDG.E R6, desc[UR40][R6.64+0x4] ;  /* 0x0000042806067981 */ /* 0x000ea4000c1e1900 */
[----:B--2---:R-:W-:-:S07]  /*23ba0*/  IMAD.IADD R8, R6, 0x1, -R8 ;  /* 0x0000000106087824 */ /* 0x004fce00078e0a08 */
.L_x_4346:
[----:B0-----:R-:W2:Y:S04]  /*23bb0*/  @P2 LDG.E R6, desc[UR40][R2.64] ;  /* 0x0000002802062981 */ /* 0x001ea8000c1e1900 */
[----:B------:R-:W2:Y:S01]  /*23bc0*/  @P2 LDG.E R2, desc[UR40][R2.64+0x4] ;  /* 0x0000042802022981 */ /* 0x000ea2000c1e1900 */
[----:B-----5:R-:W-:Y:S01]  /*23bd0*/  IMAD.IADD R8, R8, 0x1, -R5 ;  /* 0x0000000108087824 */ /* 0x020fe200078e0a05 */
[----:B------:R-:W-:Y:S01]  /*23be0*/  LEA R21, R17, 0x80, 0x7 ;  /* 0x0000008011157811 */ /* 0x000fe200078e38ff */
[----:B--2---:R-:W-:-:S04]  /*23bf0*/  @P2 IMAD.IADD R9, R2, 0x1, -R6 ;  /* 0x0000000102092824 */ /* 0x004fc800078e0a06 */
[----:B------:R-:W-:-:S04]  /*23c00*/  IMAD.IADD R20, R8, 0x1, R9 ;  /* 0x0000000108147824 */ /* 0x000fc800078e0209 */
[C---:B------:R-:W-:Y:S01]  /*23c10*/  VIADD R2, R20.reuse, 0x7f ;  /* 0x0000007f14027836 */ /* 0x040fe20000000000 */
[----:B------:R-:W-:-:S04]  /*23c20*/  IADD3 R21, R20, R21, -R0 ;  /* 0x0000001514157210 */ /* 0x000fc80007ffe800 */
[----:B------:R-:W-:-:S04]  /*23c30*/  SHF.R.S32.HI R3, RZ, 0x1f, R2 ;  /* 0x0000001fff037819 */ /* 0x000fc80000011402 */
[----:B------:R-:W-:Y:S02]  /*23c40*/  LEA.HI R6, R3, R2, RZ, 0x7 ;  /* 0x0000000203067211 */ /* 0x000fe400078f38ff */
[----:B------:R-:W0:Y:S02]  /*23c50*/  LDC.64 R2, c[0x0][0x9e0] ;  /* 0x00027800ff027b82 */ /* 0x000e240000000a00 */
[----:B------:R-:W-:-:S05]  /*23c60*/  SHF.R.S32.HI R10, RZ, 0x7, R6 ;  /* 0x00000007ff0a7819 */ /* 0x000fca0000011406 */
[----:B------:R1:W-:Y:S01]  /*23c70*/  STL [R1+0x18], R10 ;  /* 0x0000180a01007387 */ /* 0x0003e20000100800 */
[----:B0-----:R-:W-:Y:S01]  /*23c80*/  ISETP.GE.AND P1, PT, R3, 0x1, PT ;  /* 0x000000010300780c */ /* 0x001fe20003f26270 */
[----:B------:R-:W-:-:S12]  /*23c90*/  IMAD.IADD R5, R21, 0x1, R2 ;  /* 0x0000000115057824 */ /* 0x000fd800078e0202 */
[----:B-1----:R-:W-:Y:S05]  /*23ca0*/  @!P1 BRA `(.L_x_4347) ;  /* 0x0000000000489947 */ /* 0x002fea0003800000 */
        /* <DEDUP_REMOVED lines=11> */
.L_x_4349:
[----:B------:R-:W-:-:S13]  /*23d60*/  ISETP.NE.AND P0, PT, R3, 0x1, PT ;  /* 0x000000010300780c */ /* 0x000fda0003f05270 */
[----:B------:R-:W0:Y:S02]  /*23d70*/  @P0 LDC.64 R6, c[0x0][0x9e8] ;  /* 0x00027a00ff060b82 */ /* 0x000e240000000a00 */
[----:B0-----:R-:W-:-:S05]  /*23d80*/  @P0 IMAD.HI.U32 R6, R2, R6, RZ ;  /* 0x0000000602060227 */ /* 0x001fca00078e00ff */
[----:B------:R-:W-:-:S07]  /*23d90*/  @P0 SHF.R.U32.HI R2, RZ, R7, R6 ;  /* 0x00000007ff020219 */ /* 0x000fce0000011606 */
.L_x_4350:
[----:B------:R-:W-:Y:S05]  /*23da0*/  BSYNC B0 ;  /* 0x0000000000007941 */ /* 0x000fea0003800000 */
.L_x_4348:
[----:B------:R-:W-:-:S05]  /*23db0*/  IMAD R2, R2, R3, R3 ;  /* 0x0000000302027224 */ /* 0x000fca00078e0203 */
[----:B------:R-:W-:-:S07]  /*23dc0*/  VIMNMX R5, R5, R2, PT ;  /* 0x0000000205057248 */ /* 0x000fce0003fe0100 */
.L_x_4347:
        /* <DEDUP_REMOVED lines=15> */
.L_x_4353:
[----:B------:R-:W-:Y:S01]  /*23ec0*/  ISETP.NE.AND P0, PT, R3, 0x1, PT ;  /* 0x000000010300780c */ /* 0x000fe20003f05270 */
[----:B------:R-:W-:-:S12]  /*23ed0*/  IMAD.MOV.U32 R2, RZ, RZ, R20 ;  /* 0x000000ffff027224 */ /* 0x000fd800078e0014 */
[----:B------:R-:W0:Y:S02]  /*23ee0*/  @P0 LDC.64 R6, c[0x0][0x9e8] ;  /* 0x00027a00ff060b82 */ /* 0x000e240000000a00 */
[----:B0-----:R-:W-:-:S05]  /*23ef0*/  @P0 IMAD.HI.U32 R6, R20, R6, RZ ;  /* 0x0000000614060227 */ /* 0x001fca00078e00ff */
[----:B------:R-:W-:-:S07]  /*23f00*/  @P0 SHF.R.U32.HI R2, RZ, R7, R6 ;  /* 0x00000007ff020219 */ /* 0x000fce0000011606 */
.L_x_4354:
[----:B------:R-:W-:Y:S05]  /*23f10*/  BSYNC B0 ;  /* 0x0000000000007941 */ /* 0x000fea0003800000 */
.L_x_4352:
[----:B------:R-:W-:-:S05]  /*23f20*/  IMAD R3, R2, R3, RZ ;  /* 0x0000000302037224 */ /* 0x000fca00078e02ff */
[----:B------:R-:W-:-:S07]  /*23f30*/  VIMNMX R0, R0, R3, !PT ;  /* 0x0000000300007248 */ /* 0x000fce0007fe0100 */
.L_x_4351:
        /* <DEDUP_REMOVED lines=9> */
[----:B------:R-:W-:-:S03]  /*23fd0*/  VIMNMX R0, R10, R3, PT ;  /* 0x000000030a007248 */ /* 0x000fc60003fe0100 */
[--C-:B------:R-:W-:Y:S02]  /*23fe0*/  IMAD R2, R2, 0x80, -R8.reuse ;  /* 0x0000008002027824 */ /* 0x100fe400078e0a08 */
[----:B------:R-:W-:-:S03]  /*23ff0*/  IMAD R0, R0, 0x80, -R8 ;  /* 0x0000008000007824 */ /* 0x000fc600078e0a08 */
[----:B------:R-:W-:Y:S02]  /*24000*/  VIMNMX R3, RZ, R2, !PT ;  /* 0x00000002ff037248 */ /* 0x000fe40007fe0100 */
        /* <DEDUP_REMOVED lines=11> */
[----:B------:R-:W0:Y:S01]  /*240c0*/  LDC R0, c[0x0][0x428] ;  /* 0x00010a00ff007b82 */ /* 0x000e220000000800 */
[----:B------:R-:W-:Y:S01]  /*240d0*/  UMOV UR4, 0xffffffff ;  /* 0xffffffff00047882 */ /* 0x000fe20000000000 */
[----:B------:R-:W-:Y:S01]  /*240e0*/  IMAD.MOV.U32 R2, RZ, RZ, R18 ;  /* 0x000000ffff027224 */ /* 0x000fe200078e0012 */
[----:B0-----:R-:W-:-:S13]  /*240f0*/  ISETP.NE.AND P0, PT, R0, 0x1, PT ;  /* 0x000000010000780c */ /* 0x001fda0003f05270 */
[----:B------:R-:W0:Y:S08]  /*24100*/  @P0 LDC R0, c[0x0][0x42c] ;  /* 0x00010b00ff000b82 */ /* 0x000e300000000800 */
[----:B------:R-:W1:Y:S01]  /*24110*/  @P0 LDC R5, c[0x0][0x430] ;  /* 0x00010c00ff050b82 */ /* 0x000e620000000800 */
[----:B0-----:R-:W-:-:S05]  /*24120*/  @P0 IMAD.HI.U32 R0, R18, R0, RZ ;  /* 0x0000000012000227 */ /* 0x001fca00078e00ff */
[----:B-1----:R-:W-:Y:S02]  /*24130*/  @P0 SHF.R.U32.HI R2, RZ, R5, R0 ;  /* 0x00000005ff020219 */ /* 0x002fe40000011600 */
[----:B------:R-:W-:Y:S01]  /*24140*/  SEL R0, R19, RZ, !P2 ;  /* 0x000000ff13007207 */ /* 0x000fe20005000000 */
[----:B------:R-:W-:Y:S06]  /*24150*/  BRA.DIV UR4, `(.L_x_4357) ;  /* 0x0000008204bc7947 */ /* 0x000fec000b800000 */
[----:B------:R-:W0:Y:S02]  /*24160*/  S2R R5, SR_TID.X ;  /* 0x0000000000057919 */ /* 0x000e240000002100 */
[----:B0-----:R-:W-:-:S04]  /*24170*/  SHF.R.U32.HI R5, RZ, 0x5, R5 ;  /* 0x00000005ff057819 */ /* 0x001fc80000011605 */
[----:B------:R-:W-:-:S05]  /*24180*/  LOP3.LUT R5, R5, 0x3, RZ, 0xc0, !PT ;  /* 0x0000000305057812 */ /* 0x000fca00078ec0ff */
[----:B------:R0:W1:Y:S02]  /*24190*/  SHFL.IDX PT, R14, R5, RZ, 0x1f ;  /* 0x00001fff050e7589 */ /* 0x00006400000e0000 */
.L_x_4569:
[----:B-1----:R-:W-:Y:S02]  /*241a0*/  ISETP.NE.AND P0, PT, R14, RZ, PT ;  /* 0x000000ff0e00720c */ /* 0x002fe40003f05270 */
[----:B------:R-:W-:-:S11]  /*241b0*/  PLOP3.LUT P6, PT, PT, PT, PT, 0x8, 0x0 ;  /* 0x000000000000781c */ /* 0x000fd60003fce170 */
[----:B------:R-:W-:Y:S05]  /*241c0*/  @P0 BRA `(.L_x_4358) ;  /* 0x00000000000c0947 */ /* 0x000fea0003800000 */
[----:B------:R-:W-:-:S03]  /*241d0*/  UMOV UR4, 0xffffffff ;  /* 0xffffffff00047882 */ /* 0x000fc60000000000 */
[----:B------:R-:W-:Y:S05]  /*241e0*/  BRA.DIV UR4, `(.L_x_4359) ;  /* 0x0000008204cc7947 */ /* 0x000fea000b800000 */
[----:B------:R-:W-:-:S13]  /*241f0*/  ELECT P6, URZ, PT ;  /* 0x00000000003f782f */ /* 0x000fda00038c0000 */
.L_x_4358:
        /* <DEDUP_REMOVED lines=12> */
.L_x_4572:
[----:B------:R-:W-:Y:S05]  /*242c0*/  BSYNC B1 ;  /* 0x0000000000017941 */ /* 0x000fea0003800000 */
.L_x_4360:
        /* <DEDUP_REMOVED lines=12> */
.L_x_4573:
[----:B------:R-:W-:Y:S05]  /*24390*/  BSYNC B2 ;  /* 0x0000000000027941 */ /* 0x000fea0003800000 */
.L_x_4364:
        /* <DEDUP_REMOVED lines=9> */
.L_x_4367:
[----:B------:R-:W-:Y:S05]  /*24430*/  BSYNC B2 ;  /* 0x0000000000027941 */ /* 0x000fea0003800000 */
.L_x_4366:
[----:B0-----:R-:W2:Y:S01]  /*24440*/  LDL R5, [R1+0x8] ;  /* 0x0000080001057983 */ /* 0x001ea20000100800 */
[----:B------:R-:W-:Y:S01]  /*24450*/  IMAD.MOV.U32 R6, RZ, RZ, RZ ;  /* 0x000000ffff067224 */ /* 0x000fe200078e00ff */
[----:B------:R-:W-:Y:S01]  /*24460*/  UIADD3 UR4, UP0, UR42, 0x570, URZ ;  /* 0x000005702a047890 */ /* 0x000fe2000ff1e03f */
[----:B------:R-:W-:Y:S01]  /*24470*/  PLOP3.LUT P0, PT, PT, PT, PT, 0x80, 0x0 ;  /* 0x000000000000781c */ /* 0x000fe20003f0f070 */
[----:B------:R-:W-:Y:S01]  /*24480*/  UMOV UR6, 0x0 ;  /* 0x0000000000067882 */ /* 0x000fe20000000000 */
[----:B------:R-:W-:Y:S01]  /*24490*/  UMOV UR7, 0x12f00000 ;  /* 0x12f0000000077882 */ /* 0x000fe20000000000 */
[----:B------:R-:W-:Y:S01]  /*244a0*/  R2UR UR10, R6 ;  /* 0x00000000060a72ca */ /* 0x000fe200000e0000 */
[----:B------:R-:W-:Y:S01]  /*244b0*/  IMAD R6, R10, 0x80, R4 ;  /* 0x000000800a067824 */ /* 0x000fe200078e0204 */
[----:B------:R-:W-:-:S03]  /*244c0*/  UIADD3.X UR5, URZ, UR43, URZ, UP0, !UPT ;  /* 0x0000002b3f057290 */ /* 0x000fc600087fe43f */
[----:B------:R-:W-:Y:S02]  /*244d0*/  VIADD R6, R6, 0xffffff80 ;  /* 0xffffff8006067836 */ /* 0x000fe40000000000 */
[----:B--2---:R-:W-:Y:S02]  /*244e0*/  IMAD R9, R5, 0x6000, R12 ;  /* 0x0000600005097824 */ /* 0x004fe400078e020c */
[----:B------:R-:W-:Y:S02]  /*244f0*/  VIADD R5, R8, 0x2a890 ;  /* 0x0002a89008057836 */ /* 0x000fe40000000000 */
[----:B------:R-:W-:-:S07]  /*24500*/  VIADD R7, R9, 0x1e400 ;  /* 0x0001e40009077836 */ /* 0x000fce0000000000 */
.L_x_4368:
        /* <DEDUP_REMOVED lines=13> */
[----:B------:R-:W-:Y:S02]  /*245e0*/  UMOV UR7, 0x12f00000 ;  /* 0x12f0000000077882 */ /* 0x000fe40000000000 */
[----:B------:R-:W-:Y:S01]  /*245f0*/  R2UR UR10, R7 ;  /* 0x00000000070a72ca */ /* 0x000fe200000e0000 */
[----:B------:R-:W-:-:S14]  /*24600*/  VIADD R7, R9, 0x20400 ;  /* 0x0002040009077836 */ /* 0x000fdc0000000000 */
.L_x_4369:
        /* <DEDUP_REMOVED lines=16> */
.L_x_4370:
        /* <DEDUP_REMOVED lines=13> */
.L_x_4574:
[----:B------:R-:W-:Y:S05]  /*247e0*/  BSYNC B2 ;  /* 0x0000000000027941 */ /* 0x000fea0003800000 */
.L_x_4371:
        /* <DEDUP_REMOVED lines=11> */
.L_x_4374:
[----:B------:R-:W-:Y:S05]  /*248a0*/  BSYNC B2 ;  /* 0x0000000000027941 */ /* 0x000fea0003800000 */
.L_x_4373:
[----:B------:R-:W-:Y:S01]  /*248b0*/  R2UR UR6, R14 ;  /* 0x000000000e0672ca */ /* 0x000fe200000e0000 */
[----:B------:R-:W-:Y:S01]  /*248c0*/  IMAD.MOV.U32 R5, RZ, RZ, RZ ;  /* 0x000000ffff057224 */ /* 0x000fe200078e00ff */
[----:B------:R-:W-:Y:S01]  /*248d0*/  R2UR UR7, R15 ;  /* 0x000000000f0772ca */ /* 0x000fe200000e0000 */
[----:B------:R-:W-:Y:S01]  /*248e0*/  UIADD3 UR4, UP0, UR42, 0x670, URZ ;  /* 0x000006702a047890 */ /* 0x000fe2000ff1e03f */
[----:B------:R-:W-:Y:S01]  /*248f0*/  PLOP3.LUT P0, PT, PT, PT, PT, 0x80, 0x0 ;  /* 0x000000000000781c */ /* 0x000fe20003f0f070 */
[----:B------:R-:W-:Y:S01]  /*24900*/  VIADD R7, R9, 0xc400 ;  /* 0x0000c40009077836 */ /* 0x000fe20000000000 */
[----:B------:R-:W-:Y:S01]  /*24910*/  R2UR UR10, R5 ;  /* 0x00000000050a72ca */ /* 0x000fe200000e0000 */
[----:B------:R-:W-:Y:S01]  /*24920*/  VIADD R5, R8, 0x2a8b0 ;  /* 0x0002a8b008057836 */ /* 0x000fe20000000000 */
[----:B------:R-:W-:-:S13]  /*24930*/  UIADD3.X UR5, URZ, UR43, URZ, UP0, !UPT ;  /* 0x0000002b3f057290 */ /* 0x000fda00087fe43f */
.L_x_4375:
        /* <DEDUP_REMOVED lines=10> */
[----:B01----:R-:W-:Y:S01]  /*249e0*/  IMAD.MOV.U32 R8, RZ, RZ, 0x40 ;  /* 0x00000040ff087424 */ /* 0x003fe200078e00ff */
[----:B------:R-:W-:Y:S01]  /*249f0*/  R2UR UR6, R14 ;  /* 0x000000000e0672ca */ /* 0x000fe200000e0000 */
[----:B------:R-:W-:Y:S01]  /*24a00*/  VIADD R7, R9, 0xe400 ;  /* 0x0000e40009077836 */ /* 0x000fe20000000000 */
[----:B------:R-:W-:Y:S02]  /*24a10*/  R2UR UR7, R15 ;  /* 0x000000000f0772ca */ /* 0x000fe400000e0000 */
[----:B------:R-:W-:Y:S02]  /*24a20*/  R2UR UR10, R8 ;  /* 0x00000000080a72ca */ /* 0x000fe400000e0000 */
[----:B------:R-:W-:-:S13]  /*24a30*/  PLOP3.LUT P0, PT, PT, PT, PT, 0x80, 0x0 ;  /* 0x000000000000781c */ /* 0x000fda0003f0f070 */
.L_x_4376:
        /* <DEDUP_REMOVED lines=15> */
.L_x_4377:
        /* <DEDUP_REMOVED lines=10> */
.L_x_4363:
[----:B------:R-:W-:Y:S05]  /*24bd0*/  BSYNC B1 ;  /* 0x0000000000017941 */ /* 0x000fea0003800000 */
.L_x_4362:
[----:B------:R-:W0:Y:S04]  /*24be0*/  LDL.LU R9, [R1+0x8] ;  /* 0x0000080001097983 */ /* 0x000e280000300800 */
[----:B------:R-:W2:Y:S01]  /*24bf0*/  LDL.LU R8, [R1+0x14] ;  /* 0x0000140001087983 */ /* 0x000ea20000300800 */
[----:B------:R-:W-:Y:S01]  /*24c00*/  VIADD R10, R10, 0xfffffffe ;  /* 0xfffffffe0a0a7836 */ /* 0x000fe20000000000 */
[----:B------:R-:W-:-:S04]  /*24c10*/  PLOP3.LUT P0, PT, PT, PT, PT, 0x8, 0x0 ;  /* 0x000000000000781c */ /* 0x000fc80003f0e170 */
[----:B------:R-:W-:Y:S01]  /*24c20*/  ISETP.GE.AND P2, PT, R10, R3, PT ;  /* 0x000000030a00720c */ /* 0x000fe20003f46270 */
[----:B0-----:R-:W-:-:S05]  /*24c30*/  VIADD R5, R9, 0x1 ;  /* 0x0000000109057836 */ /* 0x001fca0000000000 */
[----:B------:R-:W-:-:S04]  /*24c40*/  ISETP.NE.AND P1, PT, R5, 0x2, PT ;  /* 0x000000020500780c */ /* 0x000fc80003f25270 */
[----:B------:R-:W-:Y:S02]  /*24c50*/  SEL R6, RZ, 0x1, P1 ;  /* 0x00000001ff067807 */ /* 0x000fe40000800000 */
[----:B------:R-:W-:Y:S02]  /*24c60*/  SEL R5, R5, RZ, P1 ;  /* 0x000000ff05057207 */ /* 0x000fe40000800000 */
[----:B--2---:R-:W-:-:S03]  /*24c70*/  LOP3.LUT R8, R8, R6, RZ, 0x3c, !PT ;  /* 0x0000000608087212 */ /* 0x004fc600078e3cff */
[----:B------:R0:W-:Y:S04]  /*24c80*/  STL [R1+0x8], R5 ;  /* 0x0000080501007387 */ /* 0x0001e80000100800 */
[----:B------:R0:W-:Y:S01]  /*24c90*/  STL [R1+0x14], R8 ;  /* 0x0000140801007387 */ /* 0x0001e20000100800 */
[----:B------:R-:W-:Y:S05]  /*24ca0*/  @!P2 BRA `(.L_x_4356) ;  /* 0x000000080074a947 */ /* 0x000fea0003800000 */
.L_x_4394:
[----:B------:R-:W-:Y:S05]  /*24cb0*/  YIELD ;  /* 0x0000000000007946 */ /* 0x000fea0003800000 */
[----:B------:R-:W-:Y:S04]  /*24cc0*/  BSSY B1, `(.L_x_4378) ;  /* 0x000008f000017945 */ /* 0x000fe80003800000 */
[----:B-1----:R-:W-:Y:S05]  /*24cd0*/  @!P6 BRA `(.L_x_4379) ;  /* 0x000000080034e947 */ /* 0x002fea0003800000 */
[----:B------:R-:W2:Y:S04]  /*24ce0*/  LDL R7, [R1+0x8] ;  /* 0x0000080001077983 */ /* 0x000ea80000100800 */
[----:B------:R-:W3:Y:S01]  /*24cf0*/  LDL R6, [R1+0x14] ;  /* 0x0000140001067983 */ /* 0x000ee20000100800 */
[----:B0-----:R-:W0:Y:S01]  /*24d00*/  S2R R5, SR_TID.X ;  /* 0x0000000000057919 */ /* 0x001e220000002100 */
[----:B------:R-:W-:Y:S01]  /*24d10*/  BSSY B2, `(.L_x_4380) ;  /* 0x0000007000027945 */ /* 0x000fe20003800000 */
[----:B0-----:R-:W-:-:S04]  /*24d20*/  LOP3.LUT R5, R5, 0x7f, RZ, 0xc0, !PT ;  /* 0x0000007f05057812 */ /* 0x001fc800078ec0ff */
[----:B------:R-:W-:Y:S01]  /*24d30*/  ISETP.NE.AND P2, PT, R5, RZ, PT ;  /* 0x000000ff0500720c */ /* 0x000fe20003f45270 */
[----:B--2---:R-:W-:Y:S01]  /*24d40*/  IMAD R9, R7, 0x8, R12 ;  /* 0x0000000807097824 */ /* 0x004fe200078e020c */
[----:B---3--:R-:W-:-:S04]  /*24d50*/  SHF.L.U32 R8, R6, 0x1f, RZ ;  /* 0x0000001f06087819 */ /* 0x008fc800000006ff */
[----:B------:R-:W0:Y:S02]  /*24d60*/  SYNCS.PHASECHK.TRANS64.TRYWAIT P1, [R9+URZ+0x2a8a0], R8 ;  /* 0x02a8a008090075a7 */ /* 0x000e24000802017f */
[----:B0-----:R-:W-:Y:S05]  /*24d70*/  @!P1 BRA `(.L_x_4381) ;  /* 0x0000007800449947 */ /* 0x001fea0003800000 */
.L_x_4575:
[----:B------:R-:W-:Y:S05]  /*24d80*/  BSYNC B2 ;  /* 0x0000000000027941 */ /* 0x000fea0003800000 */
.L_x_4380:
        /* <DEDUP_REMOVED lines=9> */
.L_x_4383:
[----:B------:R-:W-:Y:S05]  /*24e20*/  BSYNC B2 ;  /* 0x0000000000027941 */ /* 0x000fea0003800000 */
.L_x_4382:
[----:B------:R-:W2:Y:S01]  /*24e30*/  LDL R5, [R1+0x8] ;  /* 0x0000080001057983 */ /* 0x000ea20000100800 */
[----:B------:R-:W-:Y:S01]  /*24e40*/  IMAD.MOV.U32 R13, RZ, RZ, RZ ;  /* 0x000000ffff0d7224 */ /* 0x000fe200078e00ff */
[----:B------:R-:W-:Y:S01]  /*24e50*/  UIADD3 UR4, UP0, UR42, 0x570, URZ ;  /* 0x000005702a047890 */ /* 0x000fe2000ff1e03f */
[----:B------:R-:W-:Y:S01]  /*24e60*/  PLOP3.LUT P1, PT, PT, PT, PT, 0x80, 0x0 ;  /* 0x000000000000781c */ /* 0x000fe20003f2f070 */
[----:B------:R-:W-:Y:S01]  /*24e70*/  IMAD R6, R10, 0x80, R4 ;  /* 0x000000800a067824 */ /* 0x000fe200078e0204 */
[----:B------:R-:W-:Y:S01]  /*24e80*/  UMOV UR6, 0x0 ;  /* 0x0000000000067882 */ /* 0x000fe20000000000 */
[----:B------:R-:W-:Y:S01]  /*24e90*/  R2UR UR10, R13 ;  /* 0x000000000d0a72ca */ /* 0x000fe200000e0000 */
[----:B------:R-:W-:Y:S01]  /*24ea0*/  UIADD3.X UR5, URZ, UR43, URZ, UP0, !UPT ;  /* 0x0000002b3f057290 */ /* 0x000fe200087fe43f */
[----:B------:R-:W-:Y:S01]  /*24eb0*/  UMOV UR7, 0x12f00000 ;  /* 0x12f0000000077882 */ /* 0x000fe20000000000 */
[----:B--2---:R-:W-:Y:S02]  /*24ec0*/  IMAD R7, R5, 0x6000, R12 ;  /* 0x0000600005077824 */ /* 0x004fe400078e020c */
[----:B------:R-:W-:-:S02]  /*24ed0*/  VIADD R5, R9, 0x2a890 ;  /* 0x0002a89009057836 */ /* 0x000fc40000000000 */
[----:B------:R-:W-:-:S08]  /*24ee0*/  VIADD R11, R7, 0x1e400 ;  /* 0x0001e400070b7836 */ /* 0x000fd00000000000 */
.L_x_4384:
        /* <DEDUP_REMOVED lines=13> */
[----:B------:R-:W-:Y:S02]  /*24fc0*/  UMOV UR7, 0x12f00000 ;  /* 0x12f0000000077882 */ /* 0x000fe40000000000 */
[----:B------:R-:W-:Y:S01]  /*24fd0*/  R2UR UR10, R11 ;  /* 0x000000000b0a72ca */ /* 0x000fe200000e0000 */
[----:B------:R-:W-:-:S14]  /*24fe0*/  VIADD R11, R7, 0x20400 ;  /* 0x00020400070b7836 */ /* 0x000fdc0000000000 */
.L_x_4385:
        /* <DEDUP_REMOVED lines=16> */
.L_x_4386:
        /* <DEDUP_REMOVED lines=13> */
.L_x_4576:
[----:B------:R-:W-:Y:S05]  /*251c0*/  BSYNC B2 ;  /* 0x0000000000027941 */ /* 0x000fea0003800000 */
.L_x_4387:
        /* <DEDUP_REMOVED lines=11> */
.L_x_4390:
[----:B------:R-:W-:Y:S05]  /*25280*/  BSYNC B2 ;  /* 0x0000000000027941 */ /* 0x000fea0003800000 */
.L_x_4389:
        /* <DEDUP_REMOVED lines=8> */
.L_x_4391:
        /* <DEDUP_REMOVED lines=11> */
[----:B------:R-:W-:Y:S01]  /*253c0*/  R2UR UR6, R14 ;  /* 0x000000000e0672ca */ /* 0x000fe200000e0000 */
[----:B------:R-:W-:Y:S01]  /*253d0*/  VIADD R5, R7, 0xe400 ;  /* 0x0000e40007057836 */ /* 0x000fe20000000000 */
[----:B------:R-:W-:Y:S02]  /*253e0*/  R2UR UR7, R15 ;  /* 0x000000000f0772ca */ /* 0x000fe400000e0000 */
[----:B------:R-:W-:Y:S02]  /*253f0*/  R2UR UR10, R8 ;  /* 0x00000000080a72ca */ /* 0x000fe400000e0000 */
[----:B------:R-:W-:-:S13]  /*25400*/  PLOP3.LUT P1, PT, PT, PT, PT, 0x80, 0x0 ;  /* 0x000000000000781c */ /* 0x000fda0003f2f070 */
.L_x_4392:
        /* <DEDUP_REMOVED lines=16> */
.L_x_4393:
        /* <DEDUP_REMOVED lines=10> */
.L_x_4379:
[----:B------:R-:W-:Y:S05]  /*255b0*/  BSYNC B1 ;  /* 0x0000000000017941 */ /* 0x000fea0003800000 */
.L_x_4378:
[----:B0-----:R-:W2:Y:S04]  /*255c0*/  LDL.LU R5, [R1+0x8] ;  /* 0x0000080001057983 */ /* 0x001ea80000300800 */
[----:B------:R-:W3:Y:S01]  /*255d0*/  LDL.LU R8, [R1+0x14] ;  /* 0x0000140001087983 */ /* 0x000ee20000300800 */
[C---:B------:R-:W-:Y:S01]  /*255e0*/  ISETP.GT.AND P2, PT, R10.reuse, R3, PT ;  /* 0x000000030a00720c */ /* 0x040fe20003f44270 */
[----:B------:R-:W-:Y:S02]  /*255f0*/  VIADD R10, R10, 0xffffffff ;  /* 0xffffffff0a0a7836 */ /* 0x000fe40000000000 */
[----:B--2---:R-:W-:-:S05]  /*25600*/  VIADD R5, R5, 0x1 ;  /* 0x0000000105057836 */ /* 0x004fca0000000000 */
[----:B------:R-:W-:-:S04]  /*25610*/  ISETP.NE.AND P1, PT, R5, 0x2, PT ;  /* 0x000000020500780c */ /* 0x000fc80003f25270 */
[----:B------:R-:W-:Y:S02]  /*25620*/  SEL R6, RZ, 0x1, P1 ;  /* 0x00000001ff067807 */ /* 0x000fe40000800000 */
[----:B------:R-:W-:Y:S02]  /*25630*/  SEL R5, R5, RZ, P1 ;  /* 0x000000ff05057207 */ /* 0x000fe40000800000 */
[----:B---3--:R-:W-:-:S05]  /*25640*/  LOP3.LUT R8, R8, R6, RZ, 0x3c, !PT ;  /* 0x0000000608087212 */ /* 0x008fca00078e3cff */
[----:B------:R1:W-:Y:S04]  /*25650*/  STL [R1+0x14], R8 ;  /* 0x0000140801007387 */ /* 0x0003e80000100800 */
[----:B------:R1:W-:Y:S01]  /*25660*/  STL [R1+0x8], R5 ;  /* 0x0000080501007387 */ /* 0x0003e20000100800 */
[----:B------:R-:W-:Y:S05]  /*25670*/  @P2 BRA `(.L_x_4394) ;  /* 0xfffffff4008c2947 */ /* 0x000fea000383ffff */
.L_x_4356:
[----:B------:R-:W-:Y:S05]  /*25680*/  BSYNC B0 ;  /* 0x0000000000007941 */ /* 0x000fea0003800000 */
.L_x_4355:
[----:B------:R-:W2:Y:S01]  /*25690*/  LDC.64 R2, c[0x0][0x9e0] ;  /* 0x00027800ff027b82 */ /* 0x000ea20000000a00 */
[----:B------:R-:W-:Y:S07]  /*256a0*/  @!P0 WARPSYNC.ALL ;  /* 0x0000000000008948 */ /* 0x000fee0003800000 */
[----:B------:R-:W-:Y:S01]  /*256b0*/  @!P0 BAR.SYNC.DEFER_BLOCKING 0xc, 0x180 ;  /* 0x0306000000008b1d */ /* 0x000fe20000010000 */
[----:B--2---:R-:W-:Y:S01]  /*256c0*/  ISETP.GE.AND P0, PT, R3, 0x1, PT ;  /* 0x000000010300780c */ /* 0x004fe20003f06270 */
        /* <DEDUP_REMOVED lines=8> */
[----:B01----:R-:W0:Y:S02]  /*25750*/  @P1 LDC.64 R4, c[0x0][0x9e8] ;  /* 0x00027a00ff041b82 */ /* 0x003e240000000a00 */
[----:B0-----:R-:W-:-:S05]  /*25760*/  @P1 IMAD.HI.U32 R4, R0, R4, RZ ;  /* 0x0000000400041227 */ /* 0x001fca00078e00ff */
[----:B------:R-:W-:-:S04]  /*25770*/  @P1 SHF.R.U32.HI R0, RZ, R5, R4 ;  /* 0x00000005ff001219 */ /* 0x000fc80000011604 */
[----:B------:R-:W-:Y:S01]  /*25780*/  LOP3.LUT R0, RZ, R0, RZ, 0x33, !PT ;  /* 0x00000000ff007212 */ /* 0x000fe200078e33ff */
[----:B------:R-:W-:Y:S06]  /*25790*/  BRA `(.L_x_4398) ;  /* 0x0000000000107947 */ /* 0x000fec0003800000 */
.L_x_4397:
[----:B------:R-:W-:-:S13]  /*257a0*/  ISETP.NE.AND P1, PT, R3, 0x1, PT ;  /* 0x000000010300780c */ /* 0x000fda0003f25270 */
[----:B01----:R-:W0:Y:S02]  /*257b0*/  @P1 LDC.64 R4, c[0x0][0x9e8] ;  /* 0x00027a00ff041b82 */ /* 0x003e240000000a00 */
[----:B0-----:R-:W-:-:S05]  /*257c0*/  @P1 IMAD.HI.U32 R4, R0, R4, RZ ;  /* 0x0000000400041227 */ /* 0x001fca00078e00ff */
[----:B------:R-:W-:-:S07]  /*257d0*/  @P1 SHF.R.U32.HI R0, RZ, R5, R4 ;  /* 0x00000005ff001219 */ /* 0x000fce0000011604 */
.L_x_4398:
[----:B------:R-:W-:Y:S05]  /*257e0*/  BSYNC B0 ;  /* 0x0000000000007941 */ /* 0x000fea0003800000 */
.L_x_4396:
[----:B------:R-:W-:-:S05]  /*257f0*/  IMAD R0, R0, R3, R3 ;  /* 0x0000000300007224 */ /* 0x000fca00078e0203 */
[----:B------:R-:W-:-:S07]  /*25800*/  VIMNMX R2, R2, R0, PT ;  /* 0x0000000002027248 */ /* 0x000fce0003fe0100 */
.L_x_4395:
[----:B------:R-:W2:Y:S01]  /*25810*/  LDL.LU R4, [R1+0x18] ;  /* 0x0000180001047983 */ /* 0x000ea20000300800 */
[----:B------:R-:W-:Y:S01]  /*25820*/  VIADD R2, R2, 0x7f ;  /* 0x0000007f02027836 */ /* 0x000fe20000000000 */
[----:B------:R-:W-:-:S04]  /*25830*/  ULDC UR4, c[0x0][0x9dc] ;  /* 0x0002770000047ab9 */ /* 0x000fc80000000800 */
[----:B------:R-:W-:-:S04]  /*25840*/  SHF.R.S32.HI R0, RZ, 0x1f, R2 ;  /* 0x0000001fff007819 */ /* 0x000fc80000011402 */
[----:B------:R-:W-:-:S04]  /*25850*/  LEA.HI R0, R0, R2, RZ, 0x7 ;  /* 0x0000000200007211 */ /* 0x000fc800078f38ff */
[----:B------:R-:W-:-:S04]  /*25860*/  SHF.R.S32.HI R0, RZ, 0x7, R0 ;  /* 0x00000007ff007819 */ /* 0x000fc80000011400 */
[----:B--2---:R-:W-:Y:S01]  /*25870*/  VIMNMX R6, R4, R0, PT ;  /* 0x0000000004067248 */ /* 0x004fe20003fe0100 */
[----:B------:R-:W-:-:S04]  /*25880*/  VIADD R0, R20, -UR4 ;  /* 0x8000000414007c36 */ /* 0x000fc80008000000 */
[----:B------:R2:W-:Y:S01]  /*25890*/  STL [R1+0x30], R6 ;  /* 0x0000300601007387 */ /* 0x0005e20000100800 */
[----:B------:R-:W-:Y:S05]  /*258a0*/  @!P0 BRA `(.L_x_4399) ;  /* 0x0000000000448947 */ /* 0x000fea0003800000 */
[----:B------:R-:W-:Y:S01]  /*258b0*/  ISETP.GT.AND P0, PT, R20, -0x1, PT ;  /* 0xffffffff1400780c */ /* 0x000fe20003f04270 */
[----:B------:R-:W-:-:S12]  /*258c0*/  BSSY B0, `(.L_x_4400) ;  /* 0x000000d000007945 */ /* 0x000fd80003800000 */
[----:B------:R-:W-:Y:S05]  /*258d0*/  @P0 BRA `(.L_x_4401) ;  /* 0x00000000001c0947 */ /* 0x000fea0003800000 */
[----:B------:R-:W-:Y:S02]  /*258e0*/  ISETP.NE.AND P0, PT, R3, 0x1, PT ;  /* 0x000000010300780c */ /* 0x000fe40003f05270 */
[----:B------:R-:W-:-:S11]  /*258f0*/  LOP3.LUT R20, RZ, R20, RZ, 0x33, !PT ;  /* 0x00000014ff147212 */ /* 0x000fd600078e33ff */
[----:B01----:R-:W0:Y:S02]  /*25900*/  @P0 LDC.64 R4, c[0x0][0x9e8] ;  /* 0x00027a00ff040b82 */ /* 0x003e240000000a00 */
[----:B0-----:R-:W-:-:S05]  /*25910*/  @P0 IMAD.HI.U32 R4, R20, R4, RZ ;  /* 0x0000000414040227 */ /* 0x001fca00078e00ff */
[----:B------:R-:W-:-:S04]  /*25920*/  @P0 SHF.R.U32.HI R20, RZ, R5, R4 ;  /* 0x00000005ff140219 */ /* 0x000fc80000011604 */
[----:B------:R-:W-:Y:S01]  /*25930*/  LOP3.LUT R20, RZ, R20, RZ, 0x33, !PT ;  /* 0x00000014ff147212 */ /* 0x000fe200078e33ff */
[----:B------:R-:W-:Y:S06]  /*25940*/  BRA `(.L_x_4402) ;  /* 0x0000000000107947 */ /* 0x000fec0003800000 */
.L_x_4401:
[----:B------:R-:W-:-:S13]  /*25950*/  ISETP.NE.AND P0, PT, R3, 0x1, PT ;  /* 0x000000010300780c */ /* 0x000fda0003f05270 */
[----:B01----:R-:W0:Y:S02]  /*25960*/  @P0 LDC.64 R4, c[0x0][0x9e8] ;  /* 0x00027a00ff040b82 */ /* 0x003e240000000a00 */
[----:B0-----:R-:W-:-:S05]  /*25970*/  @P0 IMAD.HI.U32 R4, R20, R4, RZ ;  /* 0x0000000414040227 */ /* 0x001fca00078e00ff */
[----:B------:R-:W-:-:S07]  /*25980*/  @P0 SHF.R.U32.HI R20, RZ, R5, R4 ;  /* 0x00000005ff140219 */ /* 0x000fce0000011604 */
.L_x_4402:
[----:B------:R-:W-:Y:S05]  /*25990*/  BSYNC B0 ;  /* 0x0000000000007941 */ /* 0x000fea0003800000 */
.L_x_4400:
[----:B------:R-:W-:-:S05]  /*259a0*/  IMAD R3, R20, R3, RZ ;  /* 0x0000000314037224 */ /* 0x000fca00078e02ff */
[----:B------:R-:W-:-:S07]  /*259b0*/  VIMNMX R0, R0, R3, !PT ;  /* 0x0000000300007248 */ /* 0x000fce0007fe0100 */
.L_x_4399:
[----:B------:R-:W-:Y:S01]  /*259c0*/  SHF.R.S32.HI R2, RZ, 0x1f, R0 ;  /* 0x0000001fff027819 */ /* 0x000fe20000011400 */
[----:B------:R-:W-:Y:S03]  /*259d0*/  BSSY B6, `(.L_x_4403) ;  /* 0x0000383000067945 */ /* 0x000fe60003800000 */
[----:B------:R-:W-:-:S04]  /*259e0*/  LEA.HI R2, R2, R0, RZ, 0x7 ;  /* 0x0000000002027211 */ /* 0x000fc800078f38ff */
[----:B------:R-:W-:-:S04]  /*259f0*/  SHF.R.S32.HI R2, RZ, 0x7, R2 ;  /* 0x00000007ff027819 */ /* 0x000fc80000011402 */
[----:B------:R-:W-:-:S04]  /*25a00*/  VIMNMX R3, RZ, R2, !PT ;  /* 0x00000002ff037248 */ /* 0x000fc80007fe0100 */
[----:B------:R-:W-:Y:S01]  /*25a10*/  ISETP.GT.AND P0, PT, R6, R3, PT ;  /* 0x000000030600720c */ /* 0x000fe20003f04270 */
[----:B------:R3:W-:-:S12]  /*25a20*/  STL [R1+0x1c], R3 ;  /* 0x00001c0301007387 */ /* 0x0007d80000100800 */
[----:B---3--:R-:W-:Y:S05]  /*25a30*/  @P0 BRA `(.L_x_4404) ;  /* 0x0000000000440947 */ /* 0x008fea0003800000 */
[----:B------:R-:W3:Y:S02]  /*25a40*/  S2R R3, SR_TID.X ;  /* 0x0000000000037919 */ /* 0x000ee40000002100 */
[----:B---3--:R-:W-:-:S04]  /*25a50*/  LOP3.LUT R3, R3, 0x7f, RZ, 0xc0, !PT ;  /* 0x0000007f03037812 */ /* 0x008fc800078ec0ff */
[----:B------:R-:W-:-:S13]  /*25a60*/  ISETP.NE.AND P0, PT, R3, RZ, PT ;  /* 0x000000ff0300720c */ /* 0x000fda0003f05270 */
[----:B------:R-:W-:Y:S05]  /*25a70*/  @P0 BRA `(.L_x_4405) ;  /* 0x0000003400e00947 */ /* 0x000fea0003800000 */
[----:B------:R-:W3:Y:S01]  /*25a80*/  S2R R2, SR_LANEID ;  /* 0x0000000000027919 */ /* 0x000ee20000000000 */
[----:B------:R-:W-:Y:S01]  /*25a90*/  VOTEU.ANY UR4, UPT, PT ;  /* 0x0000000000047886 */ /* 0x000fe200038e0100 */
[----:B01----:R-:W0:Y:S01]  /*25aa0*/  LDC.64 R4, c[0x0][0xc38] ;  /* 0x00030e00ff047b82 */ /* 0x003e220000000a00 */
[----:B------:R-:W3:Y:S02]  /*25ab0*/  FLO.U32 R0, UR4 ;  /* 0x0000000400007d00 */ /* 0x000ee400080e0000 */
[----:B---3--:R-:W-:-:S06]  /*25ac0*/  ISETP.EQ.U32.AND P0, PT, R0, R2, PT ;  /* 0x000000020000720c */ /* 0x008fcc0003f02070 */
[----:B------:R-:W0:Y:S07]  /*25ad0*/  POPC R2, UR4 ;  /* 0x0000000400027d09 */ /* 0x000e2e0008000000 */
[----:B0-----:R-:W3:Y:S04]  /*25ae0*/  @P0 ATOMG.E.ADD.STRONG.GPU PT, R2, desc[UR40][R4.64], R2 ;  /* 0x00000002040209a8 */ /* 0x001ee800081ee1e8 */
[----:B---3--:R0:W1:Y:S02]  /*25af0*/  SHFL.IDX PT, R2, R2, R0, 0x1f ;  /* 0x00001f0002027589 */ /* 0x00806400000e0000 */
[----:B0-----:R-:W0:Y:S02]  /*25b00*/  S2R R0, SR_LTMASK ;  /* 0x0000000000007919 */ /* 0x001e240000003900 */
[----:B0-----:R-:W-:-:S06]  /*25b10*/  LOP3.LUT R0, R0, UR4, RZ, 0xc0, !PT ;  /* 0x0000000400007c12 */ /* 0x001fcc000f8ec0ff */
[----:B------:R-:W1:Y:S02]  /*25b20*/  POPC R0, R0 ;  /* 0x0000000000007309 */ /* 0x000e640000000000 */
[----:B-1----:R-:W-:Y:S01]  /*25b30*/  IADD3 R16, R2, UR38, R0 ;  /* 0x0000002602107c10 */ /* 0x002fe2000fffe000 */
[----:B------:R-:W-:Y:S06]  /*25b40*/  BRA `(.L_x_4405) ;  /* 0x0000003400ac7947 */ /* 0x000fec0003800000 */
.L_x_4404:
[----:B------:R-:W3:Y:S01]  /*25b50*/  S2R R0, SR_CgaCtaId ;  /* 0x0000000000007919 */ /* 0x000ee20000008800 */
[----:B------:R-:W-:-:S04]  /*25b60*/  MOV R2, 0x400 ;  /* 0x0000040000027802 */ /* 0x000fc80000000f00 */
[----:B---3--:R-:W-:-:S05]  /*25b70*/  LEA R3, R0, R2, 0x18 ;  /* 0x0000000200037211 */ /* 0x008fca00078ec0ff */
[----:B------:R3:W-:Y:S01]  /*25b80*/  STL [R1+0x18], R3 ;  /* 0x0000180301007387 */ /* 0x0007e20000100800 */
[----:B------:R-:W-:-:S05]  /*25b90*/  VIADD R0, R3, 0x1e400 ;  /* 0x0001e40003007836 */ /* 0x000fca0000000000 */
[----:B------:R-:W-:-:S13]  /*25ba0*/  LOP3.LUT P0, RZ, R0, 0x1bf, RZ, 0xc0, !PT ;  /* 0x000001bf00ff7812 */ /* 0x000fda000780c0ff */
[----:B---3--:R-:W-:Y:S05]  /*25bb0*/  @!P0 BRA `(.L_x_4406) ;  /* 0x0000000000408947 */ /* 0x008fea0003800000 */
[----:B------:R-:W-:Y:S01]  /*25bc0*/  MOV R2, 0x0 ;  /* 0x0000000000027802 */ /* 0x000fe20000000f00 */
[----:B------:R-:W-:Y:S01]  /*25bd0*/  ULDC.64 UR6, c[0x4][0x1c8] ;  /* 0x0100720000067ab9 */ /* 0x000fe20000000a00 */
[----:B------:R-:W-:Y:S01]  /*25be0*/  ULDC.64 UR8, c[0x4][0x1d0] ;  /* 0x0100740000087ab9 */ /* 0x000fe20000000a00 */
[----:B------:R-:W-:Y:S01]  /*25bf0*/  ULDC.64 UR4, c[0x4][0x108] ;  /* 0x0100420000047ab9 */ /* 0x000fe20000000a00 */
[----:B------:R-:W-:Y:S02]  /*25c00*/  IMAD.U32 R4, RZ, RZ, UR6 ;  /* 0x00000006ff047e24 */ /* 0x000fe4000f8e00ff */
[----:B------:R-:W3:Y:S01]  /*25c10*/  LDC.64 R2, c[0x4][R2] ;  /* 0x0100000002027b82 */ /* 0x000ee20000000a00 */
[----:B01----:R-:W-:Y:S02]  /*25c20*/  IMAD.U32 R5, RZ, RZ, UR7 ;  /* 0x00000007ff057e24 */ /* 0x003fe4000f8e00ff */
[----:B--2---:R-:W-:Y:S02]  /*25c30*/  IMAD.U32 R6, RZ, RZ, UR8 ;  /* 0x00000008ff067e24 */ /* 0x004fe4000f8e00ff */
[----:B------:R-:W-:-:S02]  /*25c40*/  IMAD.U32 R7, RZ, RZ, UR9 ;  /* 0x00000009ff077e24 */ /* 0x000fc4000f8e00ff */
[----:B------:R-:W-:Y:S02]  /*25c50*/  IMAD.U32 R10, RZ, RZ, UR4 ;  /* 0x00000004ff0a7e24 */ /* 0x000fe4000f8e00ff */
[----:B------:R-:W-:Y:S02]  /*25c60*/  IMAD.U32 R11, RZ, RZ, UR5 ;  /* 0x00000005ff0b7e24 */ /* 0x000fe4000f8e00ff */
[----:B------:R-:W-:Y:S02]  /*25c70*/  IMAD.MOV.U32 R8, RZ, RZ, 0x70 ;  /* 0x00000070ff087424 */ /* 0x000fe400078e00ff */
[----:B------:R-:W-:Y:S02]  /*25c80*/  IMAD.MOV.U32 R12, RZ, RZ, 0x1 ;  /* 0x00000001ff0c7424 */ /* 0x000fe400078e00ff */
[----:B------:R-:W-:-:S07]  /*25c90*/  IMAD.MOV.U32 R13, RZ, RZ, RZ ;  /* 0x000000ffff0d7224 */ /* 0x000fce00078e00ff */
[----:B------:R-:W-:-:S07]  /*25ca0*/  LEPC R20, `(.L_x_4406) ;  /* 0x000000001014794e */ /* 0x000fce0000000000 */
[----:B---3--:R-:W-:Y:S05]  /*25cb0*/  CALL.ABS.NOINC R2 ;  /* 0x0000000002007343 */ /* 0x008fea0003c00000 */
.L_x_4406:
[----:B------:R-:W3:Y:S01]  /*25cc0*/  LDL.LU R2, [R1+0x3c] ;  /* 0x00003c0001027983 */ /* 0x000ee20000300800 */
[----:B------:R-:W-:Y:S01]  /*25cd0*/  MOV R0, 0x400 ;  /* 0x0000040000007802 */ /* 0x000fe20000000f00 */
[----:B------:R-:W4:Y:S03]  /*25ce0*/  S2R R15, SR_CgaCtaId ;  /* 0x00000000000f7919 */ /* 0x000f260000008800 */
[----:B----4-:R-:W-:-:S05]  /*25cf0*/  LEA R0, R15, R0, 0x18 ;  /* 0x000000000f007211 */ /* 0x010fca00078ec0ff */
[----:B------:R-:W-:-:S05]  /*25d00*/  VIADD R0, R0, 0xc400 ;  /* 0x0000c40000007836 */ /* 0x000fca0000000000 */
[----:B------:R-:W-:Y:S01]  /*25d10*/  LOP3.LUT P0, RZ, R0, 0x1bf, RZ, 0xc0, !PT ;  /* 0x000001bf00ff7812 */ /* 0x000fe2000780c0ff */
[----:B------:R4:W-:Y:S01]  /*25d20*/  STL [R1+0x44], R0 ;  /* 0x0000440001007387 */ /* 0x0009e20000100800 */
[----:B---3--:R-:W-:-:S11]  /*25d30*/  LOP3.LUT R2, R2, 0xfffffffe, RZ, 0xc0, !PT ;  /* 0xfffffffe02027812 */ /* 0x008fd600078ec0ff */
[----:B------:R-:W-:-:S05]  /*25d40*/  @P0 LOP3.LUT R2, R2, 0x1, RZ, 0xfc, !PT ;  /* 0x0000000102020812 */ /* 0x000fca00078efcff */
[----:B------:R4:W-:Y:S01]  /*25d50*/  STL [R1+0x3c], R2 ;  /* 0x00003c0201007387 */ /* 0x0009e20000100800 */
[----:B------:R-:W-:Y:S05]  /*25d60*/  @!P0 BRA `(.L_x_4407) ;  /* 0x0000000000408947 */ /* 0x000fea0003800000 */
[----:B----4-:R-:W-:Y:S01]  /*25d70*/  MOV R2, 0x0 ;  /* 0x0000000000027802 */ /* 0x010fe20000000f00 */
        /* <DEDUP_REMOVED lines=15> */
.L_x_4407:
[----:B----4-:R-:W3:Y:S02]  /*25e70*/  LDL R2, [R1+0x18] ;  /* 0x0000180001027983 */ /* 0x010ee40000100800 */
[----:B---3--:R-:W-:-:S05]  /*25e80*/  VIADD R0, R2, 0x400 ;  /* 0x0000040002007836 */ /* 0x008fca0000000000 */
[----:B------:R3:W-:Y:S01]  /*25e90*/  STL [R1+0x34], R0 ;  /* 0x0000340001007387 */ /* 0x0007e20000100800 */
        /* <DEDUP_REMOVED lines=18> */
.L_x_4408:
[----:B------:R-:W3:Y:S02]  /*25fc0*/  LDL.LU R2, [R1+0x44] ;  /* 0x0000440001027983 */ /* 0x000ee40000300800 */
[----:B---3--:R-:W-:-:S13]  /*25fd0*/  LOP3.LUT P6, RZ, R2, 0x1bf, RZ, 0xc0, !PT ;  /* 0x000001bf02ff7812 */ /* 0x008fda00078cc0ff */
[----:B------:R-:W-:Y:S05]  /*25fe0*/  @!P6 BRA `(.L_x_4409) ;  /* 0x000000000040e947 */ /* 0x000fea0003800000 */
        /* <DEDUP_REMOVED lines=16> */
.L_x_4409:
[----:B------:R-:W3:Y:S01]  /*260f0*/  LDL.LU R2, [R1+0x38] ;  /* 0x0000380001027983 */ /* 0x000ee20000300800 */
[----:B------:R-:W4:Y:S01]  /*26100*/  LDC R0, c[0x0][0x428] ;  /* 0x00010a00ff007b82 */ /* 0x000f220000000800 */
[----:B------:R-:W-:Y:S01]  /*26110*/  ULDC.64 UR4, c[0x0][0x9f8] ;  /* 0x00027e0000047ab9 */ /* 0x000fe20000000a00 */
[----:B--2---:R-:W2:Y:S01]  /*26120*/  S2R R6, SR_TID.X ;  /* 0x0000000000067919 */ /* 0x004ea20000002100 */
[----:B----4-:R-:W-:Y:S01]  /*26130*/  ISETP.NE.AND P0, PT, R0, 0x1, PT ;  /* 0x000000010000780c */ /* 0x010fe20003f05270 */
[----:B------:R-:W-:Y:S01]  /*26140*/  IMAD.MOV.U32 R0, RZ, RZ, R18 ;  /* 0x000000ffff007224 */ /* 0x000fe200078e0012 */
[----:B--2---:R-:W-:-:S11]  /*26150*/  LOP3.LUT R6, R6, 0x7f, RZ, 0xc0, !PT ;  /* 0x0000007f06067812 */ /* 0x004fd600078ec0ff */
[----:B------:R-:W2:Y:S01]  /*26160*/  @P0 LDC R4, c[0x0][0x430] ;  /* 0x00010c00ff040b82 */ /* 0x000ea20000000800 */
[----:B------:R-:W-:-:S04]  /*26170*/  ISETP.NE.AND P1, PT, R6, RZ, PT ;  /* 0x000000ff0600720c */ /* 0x000fc80003f25270 */
[----:B------:R-:W-:-:S09]  /*26180*/  PLOP3.LUT P3, PT, P1, PT, PT, 0x8, 0x0 ;  /* 0x000000000000781c */ /* 0x000fd20000f6e170 */
[----:B------:R-:W-:-:S05]  /*26190*/  VOTEU.ALL UP1, P1 ;  /* 0x00000000003f7886 */ /* 0x000fca0000820000 */
[----:B------:R-:W-:-:S04]  /*261a0*/  @!UP1 UIADD3 UR8, UP0, UR42, 0x270, URZ ;  /* 0x000002702a089890 */ /* 0x000fc8000ff1e03f */
[----:B------:R-:W-:-:S03]  /*261b0*/  @!UP1 UIADD3.X UR9, URZ, UR43, URZ, UP0, !UPT ;  /* 0x0000002b3f099290 */ /* 0x000fc600087fe43f */
[----:B------:R-:W-:Y:S01]  /*261c0*/  VOTEU.ALL UP0, P1 ;  /* 0x00000000003f7886 */ /* 0x000fe20000800000 */
[----:B---3--:R-:W-:Y:S02]  /*261d0*/  IMAD R3, R17, 0x80, R2 ;  /* 0x0000008011037824 */ /* 0x008fe400078e0202 */
[----:B------:R-:W3:Y:S01]  /*261e0*/  @P0 LDC R2, c[0x0][0x42c] ;  /* 0x00010b00ff020b82 */ /* 0x000ee20000000800 */
[----:B------:R-:W-:Y:S02]  /*261f0*/  IMAD.MOV.U32 R17, RZ, RZ, R19 ;  /* 0x000000ffff117224 */ /* 0x000fe400078e0013 */
[----:B---3--:R-:W-:-:S05]  /*26200*/  @P0 IMAD.HI.U32 R2, R18, R2, RZ ;  /* 0x0000000212020227 */ /* 0x008fca00078e00ff */
[----:B--2---:R-:W-:Y:S02]  /*26210*/  @P0 SHF.R.U32.HI R0, RZ, R4, R2 ;  /* 0x00000004ff000219 */ /* 0x004fe40000011602 */
[----:B------:R-:W-:-:S04]  /*26220*/  ISETP.NE.U32.AND P0, PT, RZ, UR4, PT ;  /* 0x00000004ff007c0c */ /* 0x000fc8000bf05070 */
[----:B------:R-:W-:Y:S01]  /*26230*/  ISETP.NE.AND.EX P0, PT, RZ, UR5, PT, P0 ;  /* 0x00000005ff007c0c */ /* 0x000fe2000bf05300 */
[----:B------:R-:W-:-:S12]  /*26240*/  ULDC.64 UR4, c[0x0][0xa00] ;  /* 0x0002800000047ab9 */ /* 0x000fd80000000a00 */
[----:B01----:R-:W0:Y:S02]  /*26250*/  @P0 LDC.64 R4, c[0x0][0x9f8] ;  /* 0x00027e00ff040b82 */ /* 0x003e240000000a00 */
[----:B0-----:R-:W-:-:S05]  /*26260*/  @P0 IMAD.WIDE R4, R19, 0x4, R4 ;  /* 0x0000000413040825 */ /* 0x001fca00078e0204 */
[----:B------:R0:W5:Y:S01]  /*26270*/  @P0 LDG.E R17, desc[UR40][R4.64] ;  /* 0x0000002804110981 */ /* 0x000162000c1e1900 */
[----:B------:R-:W-:-:S04]  /*26280*/  ISETP.NE.U32.AND P0, PT, RZ, UR4, PT ;  /* 0x00000004ff007c0c */ /* 0x000fc8000bf05070 */
[----:B------:R-:W-:-:S04]  /*26290*/  ISETP.NE.AND.EX P2, PT, RZ, UR5, PT, P0 ;  /* 0x00000005ff007c0c */ /* 0x000fc8000bf45300 */
[----:B0-----:R-:W-:-:S09]  /*262a0*/  SEL R4, R19, RZ, !P2 ;  /* 0x000000ff13047207 */ /* 0x001fd20005000000 */
.L_x_4410:
[----:B------:R-:W-:Y:S02]  /*262b0*/  PLOP3.LUT P0, PT, P0, P3, PT, 0xa2, 0x0 ;  /* 0x000000000000781c */ /* 0x000fe40000707472 */
[----:B------:R-:W-:Y:S01]  /*262c0*/  @P3 R2UR P0, UR7, R4 ;  /* 0x00000000040732ca */ /* 0x000fe20000000000 */
[----:B------:R-:W-:-:S07]  /*262d0*/  UMOV UR4, URZ ;  /* 0x0000003f00047c82 */ /* 0x000fce0008000000 */
[----:B------:R-:W-:Y:S02]  /*262e0*/  PLOP3.LUT P0, PT, P0, P3, PT, 0xa2, 0x0 ;  /* 0x000000000000781c */ /* 0x000fe40000707472 */
[----:B------:R-:W-:-:S08]  /*262f0*/  @P3 R2UR.OR P0, UR6, R18 ;  /* 0x00000000120632ca */ /* 0x000fd00000100000 */
        /* <DEDUP_REMOVED lines=8> */
.L_x_4411:
[----:B------:R-:W-:Y:S02]  /*26380*/  PLOP3.LUT P0, PT, P0, P2, PT, 0xa2, 0x0 ;  /* 0x000000000000781c */ /* 0x000fe40000705472 */
[----:B------:R-:W-:-:S08]  /*26390*/  @P2 R2UR P0, UR7, R4 ;  /* 0x00000000040722ca */ /* 0x000fd00000000000 */
        /* <DEDUP_REMOVED lines=10> */
.L_x_4412:
        /* <DEDUP_REMOVED lines=9> */
[----:B------:R-:W0:Y:S01]  /*264d0*/  LDC.64 R6, c[0x0][0x3f8] ;  /* 0x0000fe00ff067b82 */ /* 0x000e220000000a00 */
[----:B------:R-:W-:Y:S01]  /*264e0*/  ULDC.64 UR4, c[0x0][0xa08] ;  /* 0x0002820000047ab9 */ /* 0x000fe20000000a00 */
[----:B-----5:R-:W-:Y:S02]  /*264f0*/  SHF.R.S32.HI R20, RZ, 0x1f, R17 ;  /* 0x0000001fff147819 */ /* 0x020fe40000011411 */
[----:B0-----:R-:W-:Y:S01]  /*26500*/  LOP3.LUT P0, RZ, R6, UR4, RZ, 0xfc, !PT ;  /* 0x0000000406ff7c12 */ /* 0x001fe2000f80fcff */
[----:B------:R-:W-:-:S03]  /*26510*/  UMOV UR4, 0xffffffff ;  /* 0xffffffff00047882 */ /* 0x000fc60000000000 */
[----:B------:R-:W-:-:S04]  /*26520*/  LOP3.LUT P0, RZ, R7, UR5, RZ, 0xfc, P0 ;  /* 0x0000000507ff7c12 */ /* 0x000fc8000800fcff */
[----:B------:R-:W-:Y:S01]  /*26530*/  SEL R2, R17, RZ, !P0 ;  /* 0x000000ff11027207 */ /* 0x000fe20004000000 */
[----:B------:R-:W-:Y:S08]  /*26540*/  BRA.DIV UR4, `(.L_x_4413) ;  /* 0x0000006204787947 */ /* 0x000ff0000b800000 */
[----:B------:R-:W0:Y:S02]  /*26550*/  S2R R5, SR_TID.X ;  /* 0x0000000000057919 */ /* 0x000e240000002100 */
[----:B0-----:R-:W-:-:S04]  /*26560*/  SHF.R.U32.HI R5, RZ, 0x5, R5 ;  /* 0x00000005ff057819 */ /* 0x001fc80000011605 */
[----:B------:R-:W-:-:S05]  /*26570*/  LOP3.LUT R5, R5, 0x3, RZ, 0xc0, !PT ;  /* 0x0000000305057812 */ /* 0x000fca00078ec0ff */
[----:B------:R0:W1:Y:S02]  /*26580*/  SHFL.IDX PT, R14, R5, RZ, 0x1f ;  /* 0x00001fff050e7589 */ /* 0x00006400000e0000 */
.L_x_4579:
[----:B-1----:R-:W-:Y:S02]  /*26590*/  ISETP.NE.AND P0, PT, R14, RZ, PT ;  /* 0x000000ff0e00720c */ /* 0x002fe40003f05270 */
[----:B------:R-:W-:-:S11]  /*265a0*/  PLOP3.LUT P6, PT, PT, PT, PT, 0x8, 0x0 ;  /* 0x000000000000781c */ /* 0x000fd60003fce170 */
[----:B------:R-:W-:Y:S05]  /*265b0*/  @P0 BRA `(.L_x_4414) ;  /* 0x0000000800540947 */ /* 0x000fea0003800000 */
[----:B------:R-:W-:-:S03]  /*265c0*/  UMOV UR4, 0xffffffff ;  /* 0xffffffff00047882 */ /* 0x000fc60000000000 */
[----:B------:R-:W-:Y:S05]  /*265d0*/  BRA.DIV UR4, `(.L_x_4415) ;  /* 0x0000006204887947 */ /* 0x000fea000b800000 */
[----:B------:R-:W-:-:S13]  /*265e0*/  ELECT P6, URZ, PT ;  /* 0x00000000003f782f */ /* 0x000fda00038c0000 */
.L_x_4582:
[----:B------:R-:W-:Y:S05]  /*265f0*/  @!P6 BRA `(.L_x_4416) ;  /* 0x0000000400ace947 */ /* 0x000fea0003800000 */
[----:B0-----:R-:W2:Y:S01]  /*26600*/  LDL R5, [R1+0x30] ;  /* 0x0000300001057983 */ /* 0x001ea20000100800 */
[----:B------:R-:W-:-:S04]  /*26610*/  ISETP.NE.U32.AND P0, PT, R6, RZ, PT ;  /* 0x000000ff0600720c */ /* 0x000fc80003f05070 */
[----:B------:R-:W-:Y:S01]  /*26620*/  ISETP.NE.AND.EX P0, PT, R7, RZ, PT, P0 ;  /* 0x000000ff0700720c */ /* 0x000fe20003f05300 */
[----:B--2---:R-:W-:-:S12]  /*26630*/  VIADD R8, R5, 0xffffffff ;  /* 0xffffffff05087836 */ /* 0x004fd80000000000 */
        /* <DEDUP_REMOVED lines=9> */
[--C-:B------:R-:W-:Y:S02]  /*266d0*/  IMAD.MOV R5, RZ, RZ, -R2.reuse ;  /* 0x000000ffff057224 */ /* 0x100fe400078e0a02 */
        /* <DEDUP_REMOVED lines=9> */
.L_x_4417:
[----:B------:R-:W2:Y:S01]  /*26770*/  LDL R5, [R1+0x4] ;  /* 0x0000040001057983 */ /* 0x000ea20000100800 */
[----:B------:R-:W-:-:S03]  /*26780*/  MOV R9, 0x400 ;  /* 0x0000040000097802 */ /* 0x000fc60000000f00 */
[----:B0-----:R-:W3:Y:S01]  /*26790*/  LDL R7, [R1+0xc] ;  /* 0x00000c0001077983 */ /* 0x001ee20000100800 */
[----:B------:R-:W0:Y:S01]  /*267a0*/  S2R R10, SR_CgaCtaId ;  /* 0x00000000000a7919 */ /* 0x000e220000008800 */
[----:B------:R-:W1:Y:S01]  /*267b0*/  S2R R6, SR_TID.X ;  /* 0x0000000000067919 */ /* 0x000e620000002100 */
[----:B0-----:R-:W-:Y:S02]  /*267c0*/  LEA R9, R10, R9, 0x18 ;  /* 0x000000090a097211 */ /* 0x001fe400078ec0ff */
[----:B-1----:R-:W-:-:S04]  /*267d0*/  LOP3.LUT R6, R6, 0x7f, RZ, 0xc0, !PT ;  /* 0x0000007f06067812 */ /* 0x002fc800078ec0ff */
[----:B------:R-:W-:Y:S01]  /*267e0*/  ISETP.NE.AND P0, PT, R6, RZ, PT ;  /* 0x000000ff0600720c */ /* 0x000fe20003f05270 */
[----:B--2---:R-:W-:Y:S01]  /*267f0*/  IMAD R5, R5, 0x8, R9 ;  /* 0x0000000805057824 */ /* 0x004fe200078e0209 */
[----:B---3--:R-:W-:-:S04]  /*26800*/  SHF.L.U32 R7, R7, 0x1f, RZ ;  /* 0x0000001f07077819 */ /* 0x008fc800000006ff */
[----:B------:R-:W0:Y:S02]  /*26810*/  SYNCS.PHASECHK.TRANS64.TRYWAIT P2, [R5+URZ+0x2a880], R7 ;  /* 0x02a88007050075a7 */ /* 0x000e24000804017f */
[----:B0-----:R-:W-:Y:S05]  /*26820*/  @!P2 BRA `(.L_x_4418) ;  /* 0x000000600014a947 */ /* 0x001fea0003800000 */
.L_x_4583:
        /* <DEDUP_REMOVED lines=8> */
.L_x_4419:
[----:B------:R-:W2:Y:S01]  /*268b0*/  LDL R6, [R1+0x4] ;  /* 0x0000040001067983 */ /* 0x000ea20000100800 */
[----:B------:R-:W-:-:S03]  /*268c0*/  MOV R10, 0x400 ;  /* 0x00000400000a7802 */ /* 0x000fc60000000f00 */
[----:B------:R-:W3:Y:S01]  /*268d0*/  LDL R9, [R1+0x20] ;  /* 0x0000200001097983 */ /* 0x000ee20000100800 */
[----:B------:R-:W1:Y:S01]  /*268e0*/  S2R R11, SR_CgaCtaId ;  /* 0x00000000000b7919 */ /* 0x000e620000008800 */
[----:B------:R-:W-:Y:S01]  /*268f0*/  R2UR UR9, R5 ;  /* 0x00000000050972ca */ /* 0x000fe200000e0000 */
[----:B------:R-:W-:Y:S01]  /*26900*/  UIADD3 UR4, UP0, UR42, 0x470, URZ ;  /* 0x000004702a047890 */ /* 0x000fe2000ff1e03f */
[----:B------:R-:W-:Y:S02]  /*26910*/  R2UR UR12, R0 ;  /* 0x00000000000c72ca */ /* 0x000fe400000e0000 */
[----:B-----5:R-:W-:Y:S01]  /*26920*/  R2UR UR13, R2 ;  /* 0x00000000020d72ca */ /* 0x020fe200000e0000 */
[----:B------:R-:W-:Y:S01]  /*26930*/  UIADD3.X UR5, URZ, UR43, URZ, UP0, !UPT ;  /* 0x0000002b3f057290 */ /* 0x000fe200087fe43f */
[----:B-1----:R-:W-:-:S07]  /*26940*/  LEA R10, R11, R10, 0x18 ;  /* 0x0000000a0b0a7211 */ /* 0x002fce00078ec0ff */
        /* <DEDUP_REMOVED lines=10> */
[----:B------:R-:W-:Y:S02]  /*269f0*/  UIADD3 UR14, UR15, 0xe400, URZ ;  /* 0x0000e4000f0e7890 */ /* 0x000fe4000fffe03f */
[----:B------:R-:W-:-:S05]  /*26a00*/  UIADD3 UR15, UR15, 0x10400, URZ ;  /* 0x000104000f0f7890 */ /* 0x000fca000fffe03f */
        /* <DEDUP_REMOVED lines=10> */
.L_x_4584:
        /* <DEDUP_REMOVED lines=8> */
.L_x_4421:
        /* <DEDUP_REMOVED lines=24> */
.L_x_4416:
[----:B01----:R-:W0:Y:S01]  /*26cb0*/  S2R R7, SR_CgaCtaId ;  /* 0x0000000000077919 */ /* 0x003e220000008800 */
[----:B------:R-:W-:Y:S01]  /*26cc0*/  MOV R6, 0x400 ;  /* 0x0000040000067802 */ /* 0x000fe20000000f00 */
[----:B------:R-:W-:Y:S05]  /*26cd0*/  WARPSYNC.ALL ;  /* 0x0000000000007948 */ /* 0x000fea0003800000 */
[----:B------:R-:W-:Y:S01]  /*26ce0*/  BAR.SYNC.DEFER_BLOCKING 0x8, 0x120 ;  /* 0x0204800000007b1d */ /* 0x000fe20000010000 */
[----:B------:R-:W-:-:S13]  /*26cf0*/  ELECT P0, URZ, PT ;  /* 0x00000000003f782f */ /* 0x000fda0003800000 */
[----:B------:R-:W-:Y:S01]  /*26d00*/  @P0 R2UR UR13, R4 ;  /* 0x00000000040d02ca */ /* 0x000fe200000e0000 */
[----:B------:R-:W-:Y:S01]  /*26d10*/  UIADD3 UR4, UP0, UR42, 0x270, URZ ;  /* 0x000002702a047890 */ /* 0x000fe2000ff1e03f */
[----:B------:R-:W-:Y:S02]  /*26d20*/  @P0 R2UR UR12, R18 ;  /* 0x00000000120c02ca */ /* 0x000fe400000e0000 */
[C---:B------:R-:W-:Y:S01]  /*26d30*/  @P0 R2UR UR11, R3.reuse ;  /* 0x00000000030b02ca */ /* 0x040fe200000e0000 */
[----:B------:R-:W-:Y:S01]  /*26d40*/  UIADD3.X UR5, URZ, UR43, URZ, UP0, !UPT ;  /* 0x0000002b3f057290 */ /* 0x000fe200087fe43f */
[----:B------:R-:W-:Y:S01]  /*26d50*/  @P0 R2UR UR21, R4 ;  /* 0x00000000041502ca */ /* 0x000fe200000e0000 */
[----:B------:R-:W-:Y:S01]  /*26d60*/  UMOV UR6, 0x0 ;  /* 0x0000000000067882 */ /* 0x000fe20000000000 */
[----:B------:R-:W-:Y:S01]  /*26d70*/  UMOV UR7, 0x12f00000 ;  /* 0x12f0000000077882 */ /* 0x000fe20000000000 */
[----:B------:R-:W-:Y:S01]  /*26d80*/  UMOV UR10, URZ ;  /* 0x0000003f000a7c82 */ /* 0x000fe20008000000 */
[----:B------:R-:W-:Y:S01]  /*26d90*/  @P0 R2UR UR20, R18 ;  /* 0x00000000121402ca */ /* 0x000fe200000e0000 */
[----:B------:R-:W-:Y:S01]  /*26da0*/  UMOV UR14, 0x0 ;  /* 0x00000000000e7882 */ /* 0x000fe20000000000 */
[----:B------:R-:W-:Y:S01]  /*26db0*/  @P0 IMAD.MOV.U32 R5, RZ, RZ, 0x6000 ;  /* 0x00006000ff050424 */ /* 0x000fe200078e00ff */
[----:B------:R-:W-:Y:S01]  /*26dc0*/  @P0 R2UR UR19, R3 ;  /* 0x00000000031302ca */ /* 0x000fe200000e0000 */
[----:B------:R-:W-:Y:S01]  /*26dd0*/  UMOV UR15, 0x12f00000 ;  /* 0x12f00000000f7882 */ /* 0x000fe20000000000 */
[----:B------:R-:W-:Y:S01]  /*26de0*/  UMOV UR18, 0x40 ;  /* 0x0000004000127882 */ /* 0x000fe20000000000 */
[----:B------:R-:W-:Y:S01]  /*26df0*/  UMOV UR22, 0x0 ;  /* 0x0000000000167882 */ /* 0x000fe20000000000 */
[----:B------:R-:W-:Y:S01]  /*26e00*/  UMOV UR23, 0x12f00000 ;  /* 0x12f0000000177882 */ /* 0x000fe20000000000 */
[----:B0-----:R-:W-:-:S04]  /*26e10*/  LEA R6, R7, R6, 0x18 ;  /* 0x0000000607067211 */ /* 0x001fc800078ec0ff */
[----:B------:R-:W-:Y:S01]  /*26e20*/  R2UR UR24, R6 ;  /* 0x00000000061872ca */ /* 0x000fe200000e0000 */
[----:B------:R1:W-:-:S12]  /*26e30*/  @P0 SYNCS.ARRIVE.TRANS64 RZ, [R6+URZ+0x2a800], R5 ;  /* 0x02a8000506ff09a7 */ /* 0x0003d8000800003f */
[----:B------:R-:W-:Y:S02]  /*26e40*/  UIADD3 UR8, UR24, 0x18400, URZ ;  /* 0x0001840018087890 */ /* 0x000fe4000fffe03f */
[----:B------:R-:W-:Y:S02]  /*26e50*/  UIADD3 UR9, UR24, 0x2a800, URZ ;  /* 0x0002a80018097890 */ /* 0x000fe4000fffe03f */
[----:B------:R-:W-:-:S05]  /*26e60*/  UIADD3 UR16, UR24, 0x1a400, URZ ;  /* 0x0001a40018107890 */ /* 0x000fca000fffe03f */
[----:B------:R-:W-:Y:S02]  /*26e70*/  UMOV UR17, UR9 ;  /* 0x0000000900117c82 */ /* 0x000fe40008000000 */
[----:B------:R0:W-:Y:S02]  /*26e80*/  UTMALDG.4D [UR8], [UR4], desc[UR6] ;  /* 0x00000608040075b4 */ /* 0x0001e40008019000 */
[----:B------:R1:W-:Y:S01]  /*26e90*/  UTMALDG.4D [UR16], [UR4], desc[UR14] ;  /* 0x00000e10040075b4 */ /* 0x0003e20008019000 */
[----:B0-----:R-:W-:Y:S01]  /*26ea0*/  @P0 R2UR UR13, R4 ;  /* 0x00000000040d02ca */ /* 0x001fe200000e0000 */
[----:B------:R-:W-:Y:S01]  /*26eb0*/  UIADD3 UR8, UR24, 0x1c400, URZ ;  /* 0x0001c40018087890 */ /* 0x000fe2000fffe03f */
[----:B------:R-:W-:Y:S01]  /*26ec0*/  @P0 R2UR UR12, R18 ;  /* 0x00000000120c02ca */ /* 0x000fe200000e0000 */
[----:B------:R-:W-:Y:S01]  /*26ed0*/  UMOV UR10, 0x80 ;  /* 0x00000080000a7882 */ /* 0x000fe20000000000 */
[----:B------:R-:W-:-:S13]  /*26ee0*/  @P0 R2UR UR11, R3 ;  /* 0x00000000030b02ca */ /* 0x000fda00000e0000 */
[----:B------:R1:W-:Y:S02]  /*26ef0*/  UTMALDG.4D [UR8], [UR4], desc[UR22] ;  /* 0x00001608040075b4 */ /* 0x0003e40008019000 */
[----:B-1----:R-:W-:Y:S01]  /*26f00*/  NOP ;  /* 0x0000000000007918 */ /* 0x002fe20000000000 */
.L_x_4414:
        /* <DEDUP_REMOVED lines=13> */
.L_x_4585:
[----:B------:R-:W-:Y:S05]  /*26fe0*/  BSYNC B0 ;  /* 0x0000000000007941 */ /* 0x000fea0003800000 */
.L_x_4422:
[----:B------:R-:W2:Y:S04]  /*26ff0*/  LDL.LU R5, [R1+0x30] ;  /* 0x0000300001057983 */ /* 0x000ea80000300800 */
[----:B0-----:R-:W3:Y:S01]  /*27000*/  LDL R4, [R1+0x1c] ;  /* 0x00001c0001047983 */ /* 0x001ee20000100800 */
[----:B--2---:R-:W-:-:S05]  /*27010*/  VIADD R12, R5, 0xfffffffe ;  /* 0xfffffffe050c7836 */ /* 0x004fca0000000000 */
[----:B---3--:R-:W-:-:S13]  /*27020*/  ISETP.GE.AND P0, PT, R12, R4, PT ;  /* 0x000000040c00720c */ /* 0x008fda0003f06270 */
[----:B------:R-:W-:Y:S05]  /*27030*/  @!P0 BRA `(.L_x_4424) ;  /* 0x0000001400908947 */ /* 0x000fea0003800000 */
[----:B------:R0:W5:Y:S04]  /*27040*/  LDL.LU R6, [R1+0x4] ;  /* 0x0000040001067983 */ /* 0x0001680000300800 */
[----:B------:R0:W5:Y:S02]  /*27050*/  LDL.LU R7, [R1+0xc] ;  /* 0x00000c0001077983 */ /* 0x0001640000300800 */
.L_x_4448:
[----:B-----5:R-:W-:Y:S01]  /*27060*/  VIADD R4, R6, 0x1 ;  /* 0x0000000106047836 */ /* 0x020fe20000000000 */
[----:B------:R-:W-:Y:S05]  /*27070*/  YIELD ;  /* 0x0000000000007946 */ /* 0x000fea0003800000 */
[----:B------:R-:W-:Y:S01]  /*27080*/  ISETP.NE.AND P0, PT, R4, 0x2, PT ;  /* 0x000000020400780c */ /* 0x000fe20003f05270 */
[----:B------:R-:W-:Y:S03]  /*27090*/  BSSY B0, `(.L_x_4425) ;  /* 0x00000ad000007945 */ /* 0x000fe60003800000 */
[----:B------:R-:W-:-:S02]  /*270a0*/  SEL R3, RZ, 0x1, P0 ;  /* 0x00000001ff037807 */ /* 0x000fc40000000000 */
[----:B-1----:R-:W-:Y:S02]  /*270b0*/  SEL R10, R4, RZ, P0 ;  /* 0x000000ff040a7207 */ /* 0x002fe40000000000 */
        /* <DEDUP_REMOVED lines=9> */
[----:B------:R-:W2:Y:S01]  /*27150*/  LDC R5, c[0x0][0x41c] ;  /* 0x00010700ff057b82 */ /* 0x000ea20000000800 */
[----:B------:R-:W-:Y:S01]  /*27160*/  ULDC.64 UR6, c[0x0][0x408] ;  /* 0x0001020000067ab9 */ /* 0x000fe20000000a00 */
[----:B--2---:R-:W-:-:S13]  /*27170*/  ISETP.NE.AND P0, PT, R5, 0x1, PT ;  /* 0x000000010500780c */ /* 0x004fda0003f05270 */
[----:B------:R-:W2:Y:S02]  /*27180*/  @P0 LDC.64 R2, c[0x0][0x420] ;  /* 0x00010800ff020b82 */ /* 0x000ea40000000a00 */
[----:B--2---:R-:W-:-:S04]  /*27190*/  @P0 IMAD.HI.U32 R4, R12, R2, RZ ;  /* 0x000000020c040227 */ /* 0x004fc800078e00ff */
[----:B------:R-:W-:Y:S01]  /*271a0*/  IMAD.MOV.U32 R2, RZ, RZ, R12 ;  /* 0x000000ffff027224 */ /* 0x000fe200078e000c */
[----:B------:R-:W-:Y:S01]  /*271b0*/  @P0 SHF.R.U32.HI R2, RZ, R3, R4 ;  /* 0x00000003ff020219 */ /* 0x000fe20000011604 */
[----:B------:R-:W-:-:S03]  /*271c0*/  IMAD R4, R20, UR6, RZ ;  /* 0x0000000614047c24 */ /* 0x000fc6000f8e02ff */
[--C-:B------:R-:W-:Y:S01]  /*271d0*/  SHF.R.S32.HI R3, RZ, 0x1f, R2.reuse ;  /* 0x0000001fff037819 */ /* 0x100fe20000011402 */
[----:B------:R-:W-:Y:S02]  /*271e0*/  IMAD.MOV R8, RZ, RZ, -R2 ;  /* 0x000000ffff087224 */ /* 0x000fe400078e0a02 */
[C---:B------:R-:W-:Y:S02]  /*271f0*/  IMAD R4, R17.reuse, UR7, R4 ;  /* 0x0000000711047c24 */ /* 0x040fe4000f8e0204 */
[----:B------:R-:W-:-:S04]  /*27200*/  IMAD.WIDE.U32 R2, R17, UR6, R2 ;  /* 0x0000000611027c25 */ /* 0x000fc8000f8e0002 */
[----:B------:R-:W-:Y:S01]  /*27210*/  IMAD.IADD R3, R4, 0x1, R3 ;  /* 0x0000000104037824 */ /* 0x000fe200078e0203 */
[----:B------:R-:W-:Y:S01]  /*27220*/  LEA R4, P0, R2, UR4, 0x2 ;  /* 0x0000000402047c11 */ /* 0x000fe2000f8010ff */
[----:B------:R-:W-:-:S03]  /*27230*/  IMAD R8, R5, R8, R12 ;  /* 0x0000000805087224 */ /* 0x000fc600078e020c */
[----:B------:R-:W-:-:S05]  /*27240*/  LEA.HI.X R5, R2, UR5, R3, 0x2, P0 ;  /* 0x0000000502057c11 */ /* 0x000fca00080f1403 */
[----:B------:R2:W5:Y:S04]  /*27250*/  LDG.E R2, desc[UR40][R4.64] ;  /* 0x0000002804027981 */ /* 0x000568000c1e1900 */
.L_x_4427:
        /* <DEDUP_REMOVED lines=11> */
.L_x_4586:
[----:B------:R-:W-:Y:S05]  /*27310*/  BSYNC B1 ;  /* 0x0000000000017941 */ /* 0x000fea0003800000 */
.L_x_4428:
        /* <DEDUP_REMOVED lines=9> */
.L_x_4431:
[----:B------:R-:W-:Y:S05]  /*273b0*/  BSYNC B1 ;  /* 0x0000000000017941 */ /* 0x000fea0003800000 */
.L_x_4430:
[----:B------:R-:W3:Y:S04]  /*273c0*/  LDL R3, [R1+0x4] ;  /* 0x0000040001037983 */ /* 0x000ee80000100800 */
[----:B-1----:R-:W4:Y:S01]  /*273d0*/  LDL R9, [R1+0x20] ;  /* 0x0000200001097983 */ /* 0x002f220000100800 */
        /* <DEDUP_REMOVED lines=10> */
[----:B---3--:R-:W-:Y:S02]  /*27480*/  IMAD R3, R3, 0x6000, R10 ;  /* 0x0000600003037824 */ /* 0x008fe400078e020a */
[----:B----4-:R-:W-:Y:S02]  /*27490*/  IMAD R9, R8, 0x80, R9 ;  /* 0x0000008008097824 */ /* 0x010fe400078e0209 */
[----:B------:R-:W-:Y:S02]  /*274a0*/  VIADD R8, R5, 0x2a870 ;  /* 0x0002a87005087836 */ /* 0x000fe40000000000 */
[----:B------:R-:W-:-:S07]  /*274b0*/  VIADD R10, R3, 0xc400 ;  /* 0x0000c400030a7836 */ /* 0x000fce0000000000 */
.L_x_4432:
        /* <DEDUP_REMOVED lines=16> */
.L_x_4433:
        /* <DEDUP_REMOVED lines=16> */
.L_x_4434:
        /* <DEDUP_REMOVED lines=13> */
.L_x_4587:
[----:B------:R-:W-:Y:S05]  /*27790*/  BSYNC B1 ;  /* 0x0000000000017941 */ /* 0x000fea0003800000 */
.L_x_4435:
        /* <DEDUP_REMOVED lines=11> */
.L_x_4438:
[----:B------:R-:W-:Y:S05]  /*27850*/  BSYNC B1 ;  /* 0x0000000000017941 */ /* 0x000fea0003800000 */
.L_x_4437:
        /* <DEDUP_REMOVED lines=8> */
.L_x_4439:
        /* <DEDUP_REMOVED lines=15> */
.L_x_4440:
        /* <DEDUP_REMOVED lines=15> */
.L_x_4441:
        /* <DEDUP_REMOVED lines=10> */
.L_x_4426:
[----:B------:R-:W-:Y:S05]  /*27b60*/  BSYNC B0 ;  /* 0x0000000000007941 */ /* 0x000fea0003800000 */
.L_x_4425:
[----:B------:R-:W-:-:S06]  /*27b70*/  UISETP.NE.AND UP0, UPT, UR36, 0x3, UPT ;  /* 0x000000032400788c */ /* 0x000fcc000bf05270 */
[----:B------:R-:W-:-:S13]  /*27b80*/  PLOP3.LUT P0, PT, PT, PT, UP0, 0x80, 0x0 ;  /* 0x000000000000781c */ /* 0x000fda0003f0f008 */
[----:B------:R-:W-:Y:S05]  /*27b90*/  @!P0 BRA `(.L_x_4442) ;  /* 0x0000000000048947 */ /* 0x000fea0003800000 */
[----:B------:R-:W-:Y:S01]  /*27ba0*/  BPT.TRAP 0x1 ;  /* 0x000000040000795c */ /* 0x000fe20000300000 */
.L_x_4442:
        /* <DEDUP_REMOVED lines=9> */
[----:B------:R-:W2:Y:S02]  /*27c40*/  SYNCS.PHASECHK.TRANS64.TRYWAIT P2, [R14+URZ+0x2a870], R3 ;  /* 0x02a870030e0075a7 */ /* 0x000ea4000804017f */
[----:B--2---:R-:W-:Y:S05]  /*27c50*/  @!P2 BRA `(.L_x_4444) ;  /* 0x0000004c0078a947 */ /* 0x004fea0003800000 */
.L_x_4588:
[----:B------:R-:W-:Y:S05]  /*27c60*/  BSYNC B0 ;  /* 0x0000000000007941 */ /* 0x000fea0003800000 */
.L_x_4443:
[----:B------:R-:W-:Y:S05]  /*27c70*/  @!P0 BRA `(.L_x_4445) ;  /* 0x0000000000048947 */ /* 0x000fea0003800000 */
[----:B------:R-:W-:Y:S01]  /*27c80*/  BPT.TRAP 0x1 ;  /* 0x000000040000795c */ /* 0x000fe20000300000 */
.L_x_4445:
[----:B------:R-:W-:Y:S01]  /*27c90*/  SHF.L.U32 R4, R7, 0x1f, RZ ;  /* 0x0000001f07047819 */ /* 0x000fe200000006ff */
[----:B--2---:R-:W-:-:S03]  /*27ca0*/  IMAD R3, R6, 0x6000, RZ ;  /* 0x0000600006037824 */ /* 0x004fc600078e02ff */
[----:B------:R-:W2:Y:S02]  /*27cb0*/  SYNCS.PHASECHK.TRANS64.TRYWAIT P2, [R14+URZ+0x2a860], R4 ;  /* 0x02a860040e0075a7 */ /* 0x000ea4000804017f */
[----:B--2---:R-:W-:Y:S05]  /*27cc0*/  @!P2 BRA `(.L_x_4446) ;  /* 0x0000004c0070a947 */ /* 0x004fea0003800000 */
.L_x_4589:
[----:B------:R-:W3:Y:S04]  /*27cd0*/  LDL R13, [R1+0x28] ;  /* 0x00002800010d7983 */ /* 0x000ee80000100800 */
[----:B------:R4:W-:Y:S04]  /*27ce0*/  STL [R1+0x60], R0 ;  /* 0x0000600001007387 */ /* 0x0009e80000100800 */
[----:B----4-:R-:W2:Y:S01]  /*27cf0*/  LDL R0, [R1] ;  /* 0x0000000001007983 */ /* 0x010ea20000100800 */
[----:B------:R-:W-:Y:S01]  /*27d00*/  MOV R15, 0x400 ;  /* 0x00000400000f7802 */ /* 0x000fe20000000f00 */
[----:B------:R-:W4:Y:S01]  /*27d10*/  S2R R18, SR_CgaCtaId ;  /* 0x0000000000127919 */ /* 0x000f220000008800 */
[----:B------:R-:W-:Y:S05]  /*27d20*/  WARPSYNC.ALL ;  /* 0x0000000000007948 */ /* 0x000fea0003800000 */
[----:B----4-:R-:W-:-:S02]  /*27d30*/  LEA R15, R18, R15, 0x18 ;  /* 0x0000000f120f7211 */ /* 0x010fc400078ec0ff */
[----:B------:R-:W4:Y:S01]  /*27d40*/  LDL R18, [R1+0x10] ;  /* 0x0000100001127983 */ /* 0x000f220000100800 */
[----:B--2---:R-:W-:-:S05]  /*27d50*/  LOP3.LUT R4, R3, R0, RZ, 0xfc, !PT ;  /* 0x0000000003047212 */ /* 0x004fca00078efcff */
[----:B------:R-:W-:-:S06]  /*27d60*/  IMAD.IADD R4, R15, 0x1, R4 ;  /* 0x000000010f047824 */ /* 0x000fcc00078e0204 */
[----:B------:R-:W2:Y:S02]  /*27d70*/  LDSM.16.MT88.4 R4, [R4+0xc400] ;  /* 0x00c400000404783b */ /* 0x000ea40000004200 */
[C-C-:B--2---:R-:W-:Y:S02]  /*27d80*/  PRMT R8, R4.reuse, 0x6420, R5.reuse ;  /* 0x0000642004087816 */ /* 0x144fe40000000005 */
[----:B-1----:R-:W-:Y:S02]  /*27d90*/  PRMT R9, R4, 0x7531, R5 ;  /* 0x0000753104097816 */ /* 0x002fe40000000005 */
[----:B------:R-:W2:Y:S01]  /*27da0*/  LDL R5, [R1+0x34] ;  /* 0x0000340001057983 */ /* 0x000ea20000100800 */
[----:B----4-:R-:W-:Y:S02]  /*27db0*/  LOP3.LUT R4, R3, R18, RZ, 0xfc, !PT ;  /* 0x0000001203047212 */ /* 0x010fe400078efcff */
[C-C-:B------:R-:W-:Y:S02]  /*27dc0*/  PRMT R10, R6.reuse, 0x6420, R7.reuse ;  /* 0x00006420060a7816 */ /* 0x140fe40000000007 */
[----:B------:R-:W-:Y:S01]  /*27dd0*/  PRMT R11, R6, 0x7531, R7 ;  /* 0x00007531060b7816 */ /* 0x000fe20000000007 */
[----:B--2---:R-:W-:-:S05]  /*27de0*/  IMAD.IADD R4, R5, 0x1, R4 ;  /* 0x0000000105047824 */ /* 0x004fca00078e0204 */
[----:B------:R1:W-:Y:S02]  /*27df0*/  STSM.16.M88.4 [R4], R8 ;  /* 0x0000000804007844 */ /* 0x0003e40000000200 */
[----:B-1----:R-:W-:Y:S02]  /*27e00*/  VIADD R10, R3, 0x2000 ;  /* 0x00002000030a7836 */ /* 0x002fe40000000000 */
[----:B------:R-:W-:-:S03]  /*27e10*/  IMAD.MOV.U32 R11, RZ, RZ, R5 ;  /* 0x000000ffff0b7224 */ /* 0x000fc600078e0005 */
[----:B------:R-:W-:-:S05]  /*27e20*/  LOP3.LUT R4, R10, R0, RZ, 0xfc, !PT ;  /* 0x000000000a047212 */ /* 0x000fca00078efcff */
[----:B------:R-:W-:-:S06]  /*27e30*/  IMAD.IADD R4, R15, 0x1, R4 ;  /* 0x000000010f047824 */ /* 0x000fcc00078e0204 */
[----:B------:R-:W1:Y:S02]  /*27e40*/  LDSM.16.MT88.4 R4, [R4+0xc400] ;  /* 0x00c400000404783b */ /* 0x000e640000004200 */
[C-C-:B-1----:R-:W-:Y:S02]  /*27e50*/  PRMT R8, R4.reuse, 0x6420, R5.reuse ;  /* 0x0000642004087816 */ /* 0x142fe40000000005 */
[----:B------:R-:W-:Y:S01]  /*27e60*/  PRMT R9, R4, 0x7531, R5 ;  /* 0x0000753104097816 */ /* 0x000fe20000000005 */
[----:B------:R-:W-:Y:S01]  /*27e70*/  IMAD.MOV.U32 R5, RZ, RZ, R11 ;  /* 0x000000ffff057224 */ /* 0x000fe200078e000b */
[----:B------:R-:W-:Y:S02]  /*27e80*/  LOP3.LUT R4, R10, R18, RZ, 0xfc, !PT ;  /* 0x000000120a047212 */ /* 0x000fe400078efcff */
[C-C-:B------:R-:W-:Y:S02]  /*27e90*/  PRMT R10, R6.reuse, 0x6420, R7.reuse ;  /* 0x00006420060a7816 */ /* 0x140fe40000000007 */
[----:B------:R-:W-:Y:S01]  /*27ea0*/  PRMT R11, R6, 0x7531, R7 ;  /* 0x00007531060b7816 */ /* 0x000fe20000000007 */
[----:B------:R-:W-:-:S05]  /*27eb0*/  IMAD.IADD R4, R5, 0x1, R4 ;  /* 0x0000000105047824 */ /* 0x000fca00078e0204 */
        /* <DEDUP_REMOVED lines=10> */
[C-C-:B------:R-:W-:Y:S01]  /*27f60*/  PRMT R10, R6.reuse, 0x6420, R7.reuse ;  /* 0x00006420060a7816 */ /* 0x140fe20000000007 */
[----:B------:R-:W2:Y:S01]  /*27f70*/  LDL R18, [R1+0x58] ;  /* 0x0000580001127983 */ /* 0x000ea20000100800 */
[----:B------:R-:W-:Y:S01]  /*27f80*/  PRMT R11, R6, 0x7531, R7 ;  /* 0x00007531060b7816 */ /* 0x000fe20000000007 */
[----:B------:R-:W-:-:S05]  /*27f90*/  IMAD.IADD R4, R5, 0x1, R4 ;  /* 0x0000000105047824 */ /* 0x000fca00078e0204 */
[----:B------:R1:W-:Y:S02]  /*27fa0*/  STSM.16.M88.4 [R4], R8 ;  /* 0x0000000804007844 */ /* 0x0003e40000000200 */
[----:B-1----:R-:W-:Y:S01]  /*27fb0*/  LOP3.LUT R4, R3, 0x800, R0, 0xfe, !PT ;  /* 0x0000080003047812 */ /* 0x002fe200078efe00 */
[----:B------:R-:W-:-:S04]  /*27fc0*/  IMAD.MOV.U32 R11, RZ, RZ, R5 ;  /* 0x000000ffff0b7224 */ /* 0x000fc800078e0005 */
[----:B------:R-:W-:-:S06]  /*27fd0*/  IMAD.IADD R4, R15, 0x1, R4 ;  /* 0x000000010f047824 */ /* 0x000fcc00078e0204 */
[----:B------:R-:W1:Y:S02]  /*27fe0*/  LDSM.16.MT88.4 R4, [R4+0xc400] ;  /* 0x00c400000404783b */ /* 0x000e640000004200 */
[C-C-:B-1----:R-:W-:Y:S02]  /*27ff0*/  PRMT R8, R4.reuse, 0x6420, R5.reuse ;  /* 0x0000642004087816 */ /* 0x142fe40000000005 */
[----:B------:R-:W-:Y:S01]  /*28000*/  PRMT R9, R4, 0x7531, R5 ;  /* 0x0000753104097816 */ /* 0x000fe20000000005 */
[----:B------:R-:W-:Y:S01]  /*28010*/  IMAD.MOV.U32 R4, RZ, RZ, R11 ;  /* 0x000000ffff047224 */ /* 0x000fe200078e000b */
[----:B------:R-:W4:Y:S01]  /*28020*/  LDL R5, [R1+0x5c] ;  /* 0x00005c0001057983 */ /* 0x000f220000100800 */
[C-C-:B------:R-:W-:Y:S02]  /*28030*/  PRMT R10, R6.reuse, 0x6420, R7.reuse ;  /* 0x00006420060a7816 */ /* 0x140fe40000000007 */
[----:B------:R-:W-:Y:S02]  /*28040*/  PRMT R11, R6, 0x7531, R7 ;  /* 0x00007531060b7816 */ /* 0x000fe40000000007 */
[----:B---3--:R-:W-:-:S05]  /*28050*/  IADD3 R13, R4, R13, R3 ;  /* 0x0000000d040d7210 */ /* 0x008fca0007ffe003 */
[----:B------:R1:W-:Y:S02]  /*28060*/  STSM.16.M88.4 [R13], R8 ;  /* 0x000000080d007844 */ /* 0x0003e40000000200 */
[----:B-1----:R-:W-:Y:S01]  /*28070*/  IMAD.MOV.U32 R11, RZ, RZ, R4 ;  /* 0x000000ffff0b7224 */ /* 0x002fe200078e0004 */
[----:B----4-:R-:W-:-:S06]  /*28080*/  IADD3 R4, R15, R5, R3 ;  /* 0x000000050f047210 */ /* 0x010fcc0007ffe003 */
[----:B------:R-:W1:Y:S02]  /*28090*/  LDSM.16.MT88.4 R4, [R4+0xc400] ;  /* 0x00c400000404783b */ /* 0x000e640000004200 */
[C-C-:B-1----:R-:W-:Y:S02]  /*280a0*/  PRMT R8, R4.reuse, 0x6420, R5.reuse ;  /* 0x0000642004087816 */ /* 0x142fe40000000005 */
[----:B------:R-:W-:Y:S01]  /*280b0*/  PRMT R9, R4, 0x7531, R5 ;  /* 0x0000753104097816 */ /* 0x000fe20000000005 */
[----:B------:R-:W-:Y:S01]  /*280c0*/  IMAD.MOV.U32 R5, RZ, RZ, R11 ;  /* 0x000000ffff057224 */ /* 0x000fe200078e000b */
[C-C-:B------:R-:W-:Y:S02]  /*280d0*/  PRMT R10, R6.reuse, 0x6420, R7.reuse ;  /* 0x00006420060a7816 */ /* 0x140fe40000000007 */
[----:B------:R-:W-:Y:S02]  /*280e0*/  PRMT R11, R6, 0x7531, R7 ;  /* 0x00007531060b7816 */ /* 0x000fe40000000007 */
[----:B--2---:R-:W-:-:S02]  /*280f0*/  IADD3 R4, R15, R18, R3 ;  /* 0x000000120f047210 */ /* 0x004fc40007ffe003 */
[----:B------:R-:W2:Y:S04]  /*28100*/  LDL R18, [R1+0x50] ;  /* 0x0000500001127983 */ /* 0x000ea80000100800 */
[----:B------:R1:W-:Y:S02]  /*28110*/  STSM.16.M88.4 [R13+0x2000], R8 ;  /* 0x002000080d007844 */ /* 0x0003e40000000200 */
[----:B-1----:R-:W-:Y:S02]  /*28120*/  IMAD.MOV.U32 R11, RZ, RZ, R5 ;  /* 0x000000ffff0b7224 */ /* 0x002fe400078e0005 */
[----:B------:R-:W1:Y:S02]  /*28130*/  LDSM.16.MT88.4 R4, [R4+0xc400] ;  /* 0x00c400000404783b */ /* 0x000e640000004200 */
[----:B-1----:R-:W-:-:S02]  /*28140*/  PRMT R8, R4, 0x6420, R5 ;  /* 0x0000642004087816 */ /* 0x002fc40000000005 */
[----:B------:R-:W-:Y:S02]  /*28150*/  PRMT R9, R4, 0x7531, R5 ;  /* 0x0000753104097816 */ /* 0x000fe40000000005 */
[----:B------:R-:W-:Y:S01]  /*28160*/  LOP3.LUT R4, R3, 0x1000, R0, 0xfe, !PT ;  /* 0x0000100003047812 */ /* 0x000fe200078efe00 */
[----:B------:R-:W-:Y:S01]  /*28170*/  IMAD.MOV.U32 R5, RZ, RZ, R11 ;  /* 0x000000ffff057224 */ /* 0x000fe200078e000b */
[C-C-:B------:R-:W-:Y:S02]  /*28180*/  PRMT R10, R6.reuse, 0x6420, R7.reuse ;  /* 0x00006420060a7816 */ /* 0x140fe40000000007 */
[----:B------:R-:W-:Y:S01]  /*28190*/  PRMT R11, R6, 0x7531, R7 ;  /* 0x00007531060b7816 */ /* 0x000fe20000000007 */
[----:B------:R-:W-:-:S04]  /*281a0*/  IMAD.IADD R4, R15, 0x1, R4 ;  /* 0x000000010f047824 */ /* 0x000fc800078e0204 */
[----:B------:R1:W-:Y:S02]  /*281b0*/  STSM.16.M88.4 [R13+0x4000], R8 ;  /* 0x004000080d007844 */ /* 0x0003e40000000200 */
[----:B-1----:R-:W-:Y:S02]  /*281c0*/  IMAD.MOV.U32 R11, RZ, RZ, R5 ;  /* 0x000000ffff0b7224 */ /* 0x002fe400078e0005 */
[----:B------:R-:W3:Y:S04]  /*281d0*/  LDL R13, [R1+0x24] ;  /* 0x00002400010d7983 */ /* 0x000ee80000100800 */
[----:B------:R-:W1:Y:S02]  /*281e0*/  LDSM.16.MT88.4 R4, [R4+0xc400] ;  /* 0x00c400000404783b */ /* 0x000e640000004200 */
[----:B-1----:R-:W-:-:S02]  /*281f0*/  PRMT R8, R4, 0x6420, R5 ;  /* 0x0000642004087816 */ /* 0x002fc40000000005 */
[----:B------:R-:W-:Y:S02]  /*28200*/  PRMT R9, R4, 0x7531, R5 ;  /* 0x0000753104097816 */ /* 0x000fe40000000005 */
[----:B------:R-:W4:Y:S01]  /*28210*/  LDL R5, [R1+0x54] ;  /* 0x0000540001057983 */ /* 0x000f220000100800 */
[----:B------:R-:W-:Y:S01]  /*28220*/  IMAD.MOV.U32 R4, RZ, RZ, R11 ;  /* 0x000000ffff047224 */ /* 0x000fe200078e000b */
        /* <DEDUP_REMOVED lines=21> */
[C-C-:B------:R-:W-:Y:S01]  /*28380*/  PRMT R10, R6.reuse, 0x6420, R7.reuse ;  /* 0x00006420060a7816 */ /* 0x140fe20000000007 */
[----:B------:R1:W5:Y:S01]  /*28390*/  LDL.LU R0, [R1+0x60] ;  /* 0x0000600001007983 */ /* 0x0003620000300800 */
[----:B------:R-:W-:Y:S01]  /*283a0*/  PRMT R11, R6, 0x7531, R7 ;  /* 0x00007531060b7816 */ /* 0x000fe20000000007 */
[----:B------:R-:W-:-:S04]  /*283b0*/  IMAD.IADD R4, R15, 0x1, R4 ;  /* 0x000000010f047824 */ /* 0x000fc800078e0204 */
[----:B------:R3:W-:Y:S02]  /*283c0*/  STSM.16.M88.4 [R13+0x4000], R8 ;  /* 0x004000080d007844 */ /* 0x0007e40000000200 */
[----:B---3--:R-:W-:Y:S02]  /*283d0*/  IMAD.MOV.U32 R13, RZ, RZ, R5 ;  /* 0x000000ffff0d7224 */ /* 0x008fe400078e0005 */
[----:B------:R-:W3:Y:S02]  /*283e0*/  LDSM.16.MT88.4 R4, [R4+0xc400] ;  /* 0x00c400000404783b */ /* 0x000ee40000004200 */
[C-C-:B---3--:R-:W-:Y:S02]  /*283f0*/  PRMT R8, R4.reuse, 0x6420, R5.reuse ;  /* 0x0000642004087816 */ /* 0x148fe40000000005 */
[----:B------:R-:W-:Y:S02]  /*28400*/  PRMT R9, R4, 0x7531, R5 ;  /* 0x0000753104097816 */ /* 0x000fe40000000005 */
[----:B------:R-:W3:Y:S04]  /*28410*/  LDL R4, [R1+0x2c] ;  /* 0x00002c0001047983 */ /* 0x000ee80000100800 */
[----:B------:R-:W4:Y:S01]  /*28420*/  LDL R5, [R1+0x4c] ;  /* 0x00004c0001057983 */ /* 0x000f220000100800 */
[----:B------:R-:W-:-:S02]  /*28430*/  PRMT R10, R6, 0x6420, R7 ;  /* 0x00006420060a7816 */ /* 0x000fc40000000007 */
[----:B------:R-:W-:Y:S02]  /*28440*/  PRMT R11, R6, 0x7531, R7 ;  /* 0x00007531060b7816 */ /* 0x000fe40000000007 */
[--C-:B---3--:R-:W-:Y:S02]  /*28450*/  IADD3 R13, R13, R4, R3.reuse ;  /* 0x000000040d0d7210 */ /* 0x108fe40007ffe003 */
[----:B----4-:R-:W-:-:S03]  /*28460*/  IADD3 R4, R15, R5, R3 ;  /* 0x000000050f047210 */ /* 0x010fc60007ffe003 */
[----:B------:R-:W-:Y:S04]  /*28470*/  STSM.16.M88.4 [R13], R8 ;  /* 0x000000080d007844 */ /* 0x000fe80000000200 */
[----:B------:R-:W3:Y:S02]  /*28480*/  LDSM.16.MT88.4 R4, [R4+0xc400] ;  /* 0x00c400000404783b */ /* 0x000ee40000004200 */
[C-C-:B---3--:R-:W-:Y:S02]  /*28490*/  PRMT R8, R4.reuse, 0x6420, R5.reuse ;  /* 0x0000642004087816 */ /* 0x148fe40000000005 */
[----:B------:R-:W-:Y:S02]  /*284a0*/  PRMT R9, R4, 0x7531, R5 ;  /* 0x0000753104097816 */ /* 0x000fe40000000005 */
[----:B------:R-:W-:-:S02]  /*284b0*/  PRMT R10, R6, 0x6420, R7 ;  /* 0x00006420060a7816 */ /* 0x000fc40000000007 */
[----:B------:R-:W-:Y:S02]  /*284c0*/  PRMT R11, R6, 0x7531, R7 ;  /* 0x00007531060b7816 */ /* 0x000fe40000000007 */
[----:B--2---:R-:W-:-:S03]  /*284d0*/  IADD3 R4, R15, R18, R3 ;  /* 0x000000120f047210 */ /* 0x004fc60007ffe003 */
[----:B------:R-:W-:Y:S04]  /*284e0*/  STSM.16.M88.4 [R13+0x2000], R8 ;  /* 0x002000080d007844 */ /* 0x000fe80000000200 */
[----:B------:R-:W2:Y:S02]  /*284f0*/  LDSM.16.MT88.4 R4, [R4+0xc400] ;  /* 0x00c400000404783b */ /* 0x000ea40000004200 */
        /* <DEDUP_REMOVED lines=13> */
.L_x_4447:
[----:B------:R-:W3:Y:S01]  /*285d0*/  LDL R3, [R1+0x1c] ;  /* 0x00001c0001037983 */ /* 0x000ee20000100800 */
[----:B--2---:R2:W-:Y:S03]  /*285e0*/  SYNCS.ARRIVE.TRANS64.A1T0 RZ, [R14+URZ+0x2a850], RZ ;  /* 0x02a850ff0eff79a7 */ /* 0x0045e6000810003f */
[----:B------:R4:W5:Y:S04]  /*285f0*/  LDL R6, [R1+0x4] ;  /* 0x0000040001067983 */ /* 0x0009680000100800 */
[----:B------:R4:W5:Y:S01]  /*28600*/  LDL R7, [R1+0xc] ;  /* 0x00000c0001077983 */ /* 0x0009620000100800 */
[----:B--2---:R-:W-:-:S05]  /*28610*/  @!P1 VIADD R14, R14, 0x2a880 ;  /* 0x0002a8800e0e9836 */ /* 0x004fca0000000000 */
[----:B------:R-:W-:Y:S01]  /*28620*/  @!P1 PRMT R14, RZ, 0x654, R14 ;  /* 0x00000654ff0e9816 */ /* 0x000fe2000000000e */
[----:B------:R-:W-:Y:S06]  /*28630*/  BAR.SYNC.DEFER_BLOCKING 0x2, 0x80 ;  /* 0x0082000000007b1d */ /* 0x000fec0000010000 */
[----:B------:R4:W-:Y:S01]  /*28640*/  @!P1 SYNCS.ARRIVE.TRANS64.RED.A1T0 RZ, [R14+URZ], RZ ;  /* 0x000000ff0eff99a7 */ /* 0x0009e2000810043f */
[C---:B---3--:R-:W-:Y:S01]  /*28650*/  ISETP.GT.AND P0, PT, R12.reuse, R3, PT ;  /* 0x000000030c00720c */ /* 0x048fe20003f04270 */
[----:B------:R-:W-:-:S12]  /*28660*/  VIADD R12, R12, 0xffffffff ;  /* 0xffffffff0c0c7836 */ /* 0x000fd80000000000 */
[----:B----4-:R-:W-:Y:S05]  /*28670*/  @P0 BRA `(.L_x_4448) ;  /* 0xffffffe800780947 */ /* 0x010fea000383ffff */
.L_x_4424:
[----:B------:R-:W-:Y:S04]  /*28680*/  BSSY B0, `(.L_x_4449) ;  /* 0x000000e000007945 */ /* 0x000fe80003800000 */
[----:B------:R-:W-:Y:S05]  /*28690*/  @P1 BRA `(.L_x_4450) ;  /* 0x0000000000301947 */ /* 0x000fea0003800000 */
[----:B------:R-:W2:Y:S01]  /*286a0*/  S2R R2, SR_LANEID ;  /* 0x0000000000027919 */ /* 0x000ea20000000000 */
[----:B------:R-:W-:Y:S01]  /*286b0*/  VOTEU.ANY UR4, UPT, PT ;  /* 0x0000000000047886 */ /* 0x000fe200038e0100 */
[----:B------:R-:W3:Y:S01]  /*286c0*/  LDC.64 R4, c[0x0][0xc38] ;  /* 0x00030e00ff047b82 */ /* 0x000ee20000000a00 */
[----:B-----5:R-:W2:Y:S02]  /*286d0*/  FLO.U32 R0, UR4 ;  /* 0x0000000400007d00 */ /* 0x020ea400080e0000 */
[----:B--2---:R-:W-:-:S06]  /*286e0*/  ISETP.EQ.U32.AND P0, PT, R0, R2, PT ;  /* 0x000000020000720c */ /* 0x004fcc0003f02070 */
[----:B------:R-:W3:Y:S07]  /*286f0*/  POPC R2, UR4 ;  /* 0x0000000400027d09 */ /* 0x000eee0008000000 */
[----:B---3--:R-:W2:Y:S04]  /*28700*/  @P0 ATOMG.E.ADD.STRONG.GPU PT, R2, desc[UR40][R4.64], R2 ;  /* 0x00000002040209a8 */ /* 0x008ea800081ee1e8 */
[----:B--2---:R2:W3:Y:S02]  /*28710*/  SHFL.IDX PT, R2, R2, R0, 0x1f ;  /* 0x00001f0002027589 */ /* 0x0044e400000e0000 */
[----:B--2---:R-:W2:Y:S02]  /*28720*/  S2R R0, SR_LTMASK ;  /* 0x0000000000007919 */ /* 0x004ea40000003900 */
[----:B--2---:R-:W-:-:S06]  /*28730*/  LOP3.LUT R0, R0, UR4, RZ, 0xc0, !PT ;  /* 0x0000000400007c12 */ /* 0x004fcc000f8ec0ff */
[----:B------:R-:W3:Y:S02]  /*28740*/  POPC R0, R0 ;  /* 0x0000000000007309 */ /* 0x000ee40000000000 */
[----:B---3--:R-:W-:-:S07]  /*28750*/  IADD3 R16, R2, UR38, R0 ;  /* 0x0000002602107c10 */ /* 0x008fce000fffe000 */
.L_x_4450:
[----:B------:R-:W-:Y:S05]  /*28760*/  BSYNC B0 ;  /* 0x0000000000007941 */ /* 0x000fea0003800000 */
.L_x_4449:
[----:B------:R-:W-:-:S06]  /*28770*/  UISETP.NE.AND UP0, UPT, UR36, 0x3, UPT ;  /* 0x000000032400788c */ /* 0x000fcc000bf05270 */
[----:B------:R-:W-:-:S13]  /*28780*/  PLOP3.LUT P0, PT, PT, PT, UP0, 0x80, 0x0 ;  /* 0x000000000000781c */ /* 0x000fda0003f0f008 */
[----:B------:R-:W-:Y:S05]  /*28790*/  @!P0 BRA `(.L_x_4451) ;  /* 0x0000000000048947 */ /* 0x000fea0003800000 */
[----:B------:R-:W-:Y:S01]  /*287a0*/  BPT.TRAP 0x1 ;  /* 0x000000040000795c */ /* 0x000fe20000300000 */
.L_x_4451:
[----:B------:R-:W2:Y:S04]  /*287b0*/  LDL R2, [R1+0xc] ;  /* 0x00000c0001027983 */ /* 0x000ea80000100800 */
[----:B------:R-:W3:Y:S01]  /*287c0*/  LDL R3, [R1+0x4] ;  /* 0x0000040001037983 */ /* 0x000ee20000100800 */
[----:B------:R-:W-:Y:S01]  /*287d0*/  MOV R4, 0x400 ;  /* 0x0000040000047802 */ /* 0x000fe20000000f00 */
[----:B-----5:R-:W-:Y:S01]  /*287e0*/  IMAD.U32 R0, RZ, RZ, UR39 ;  /* 0x00000027ff007e24 */ /* 0x020fe2000f8e00ff */
[----:B------:R-:W-:Y:S01]  /*287f0*/  BSSY B0, `(.L_x_4452) ;  /* 0x0000009000007945 */ /* 0x000fe20003800000 */
[----:B------:R-:W4:Y:S03]  /*28800*/  S2R R5, SR_CgaCtaId ;  /* 0x0000000000057919 */ /* 0x000f260000008800 */
[----:B------:R-:W-:-:S02]  /*28810*/  ISETP.NE.AND P2, PT, R0, 0x3, PT ;  /* 0x000000030000780c */ /* 0x000fc40003f45270 */
[----:B----4-:R-:W-:Y:S02]  /*28820*/  LEA R4, R5, R4, 0x18 ;  /* 0x0000000405047211 */ /* 0x010fe400078ec0ff */
[----:B--2---:R-:W-:-:S04]  /*28830*/  LOP3.LUT R2, R2, 0x1, RZ, 0x3c, !PT ;  /* 0x0000000102027812 */ /* 0x004fc800078e3cff */
[----:B------:R-:W-:Y:S01]  /*28840*/  SHF.L.U32 R2, R2, 0x1f, RZ ;  /* 0x0000001f02027819 */ /* 0x000fe200000006ff */
[----:B---3--:R-:W-:-:S04]  /*28850*/  IMAD R0, R3, 0x8, R4 ;  /* 0x0000000803007824 */ /* 0x008fc800078e0204 */
[----:B------:R-:W2:Y:S02]  /*28860*/  SYNCS.PHASECHK.TRANS64.TRYWAIT P0, [R0+URZ+0x2a870], R2 ;  /* 0x02a87002000075a7 */ /* 0x000ea4000800017f */
[----:B--2---:R-:W-:Y:S05]  /*28870*/  @!P0 BRA `(.L_x_4453) ;  /* 0x0000004000988947 */ /* 0x004fea0003800000 */
.L_x_4590:
[----:B------:R-:W-:Y:S05]  /*28880*/  BSYNC B0 ;  /* 0x0000000000007941 */ /* 0x000fea0003800000 */
.L_x_4452:
[----:B------:R-:W-:Y:S05]  /*28890*/  @!P2 BRA `(.L_x_4454) ;  /* 0x000000000004a947 */ /* 0x000fea0003800000 */
[----:B------:R-:W-:Y:S01]  /*288a0*/  BPT.TRAP 0x1 ;  /* 0x000000040000795c */ /* 0x000fe20000300000 */
.L_x_4454:
[----:B--2---:R-:W2:Y:S02]  /*288b0*/  LDL R2, [R1+0xc] ;  /* 0x00000c0001027983 */ /* 0x004ea40000100800 */
[----:B--2---:R-:W-:-:S04]  /*288c0*/  SHF.L.U32 R2, R2, 0x1f, RZ ;  /* 0x0000001f02027819 */ /* 0x004fc800000006ff */
[----:B------:R-:W2:Y:S02]  /*288d0*/  SYNCS.PHASECHK.TRANS64.TRYWAIT P0, [R0+URZ+0x2a860], R2 ;  /* 0x02a86002000075a7 */ /* 0x000ea4000800017f */
[----:B--2---:R-:W-:Y:S05]  /*288e0*/  @!P0 BRA `(.L_x_4455) ;  /* 0x0000004000908947 */ /* 0x004fea0003800000 */
.L_x_4591:
[----:B------:R-:W3:Y:S04]  /*288f0*/  LDL R12, [R1+0x4] ;  /* 0x00000400010c7983 */ /* 0x000ee80000100800 */
[----:B------:R-:W2:Y:S01]  /*28900*/  LDL R15, [R1] ;  /* 0x00000000010f7983 */ /* 0x000ea20000100800 */
[----:B-1----:R-:W-:Y:S01]  /*28910*/  MOV R13, 0x400 ;  /* 0x00000400000d7802 */ /* 0x002fe20000000f00 */
[----:B------:R-:W1:Y:S03]  /*28920*/  S2R R14, SR_CgaCtaId ;  /* 0x00000000000e7919 */ /* 0x000e660000008800 */
[----:B-1----:R-:W-:Y:S02]  /*28930*/  LEA R13, R14, R13, 0x18 ;  /* 0x0000000d0e0d7211 */ /* 0x002fe400078ec0ff */
[----:B------:R-:W4:Y:S01]  /*28940*/  LDL R14, [R1+0x10] ;  /* 0x00001000010e7983 */ /* 0x000f220000100800 */
[----:B------:R-:W-:Y:S05]  /*28950*/  WARPSYNC.ALL ;  /* 0x0000000000007948 */ /* 0x000fea0003800000 */
[----:B------:R-:W1:Y:S01]  /*28960*/  S2R R18, SR_CgaCtaId ;  /* 0x0000000000127919 */ /* 0x000e620000008800 */
[----:B------:R-:W-:-:S04]  /*28970*/  MOV R17, 0x400 ;  /* 0x0000040000117802 */ /* 0x000fc80000000f00 */
[----:B-1----:R-:W-:Y:S02]  /*28980*/  LEA R17, R18, R17, 0x18 ;  /* 0x0000001112117211 */ /* 0x002fe400078ec0ff */
[----:B------:R-:W5:Y:S03]  /*28990*/  LDL R18, [R1+0x5c] ;  /* 0x00005c0001127983 */ /* 0x000f660000100800 */
[----:B------:R-:W-:Y:S02]  /*289a0*/  VIADD R17, R17, 0x400 ;  /* 0x0000040011117836 */ /* 0x000fe40000000000 */
[----:B---3--:R-:W-:-:S05]  /*289b0*/  IMAD R3, R12, 0x6000, RZ ;  /* 0x000060000c037824 */ /* 0x008fca00078e02ff */
[----:B--2---:R-:W-:-:S05]  /*289c0*/  LOP3.LUT R2, R3, R15, RZ, 0xfc, !PT ;  /* 0x0000000f03027212 */ /* 0x004fca00078efcff */
[----:B------:R-:W-:-:S05]  /*289d0*/  IMAD.IADD R2, R13, 0x1, R2 ;  /* 0x000000010d027824 */ /* 0x000fca00078e0202 */
[----:B------:R4:W1:Y:S02]  /*289e0*/  LDSM.16.MT88.4 R4, [R2+0xc400] ;  /* 0x00c400000204783b */ /* 0x0008640000004200 */
[----:B----4-:R-:W-:-:S05]  /*289f0*/  LOP3.LUT R2, R3, R14, RZ, 0xfc, !PT ;  /* 0x0000000e03027212 */ /* 0x010fca00078efcff */
[----:B------:R-:W-:Y:S01]  /*28a00*/  IMAD.IADD R2, R17, 0x1, R2 ;  /* 0x0000000111027824 */ /* 0x000fe200078e0202 */
[C-C-:B-1----:R-:W-:Y:S02]  /*28a10*/  PRMT R8, R4.reuse, 0x6420, R5.reuse ;  /* 0x0000642004087816 */ /* 0x142fe40000000005 */
[----:B------:R-:W-:Y:S02]  /*28a20*/  PRMT R9, R4, 0x7531, R5 ;  /* 0x0000753104097816 */ /* 0x000fe40000000005 */
[C-C-:B------:R-:W-:Y:S02]  /*28a30*/  PRMT R10, R6.reuse, 0x6420, R7.reuse ;  /* 0x00006420060a7816 */ /* 0x140fe40000000007 */
[----:B------:R-:W-:-:S05]  /*28a40*/  PRMT R11, R6, 0x7531, R7 ;  /* 0x00007531060b7816 */ /* 0x000fca0000000007 */
[----:B------:R1:W-:Y:S02]  /*28a50*/  STSM.16.M88.4 [R2], R8 ;  /* 0x0000000802007844 */ /* 0x0003e40000000200 */
[----:B-1----:R-:W-:-:S05]  /*28a60*/  VIADD R2, R3, 0x2000 ;  /* 0x0000200003027836 */ /* 0x002fca0000000000 */
[----:B------:R-:W-:-:S05]  /*28a70*/  LOP3.LUT R4, R2, R15, RZ, 0xfc, !PT ;  /* 0x0000000f02047212 */ /* 0x000fca00078efcff */
[----:B------:R-:W-:-:S06]  /*28a80*/  IMAD.IADD R4, R13, 0x1, R4 ;  /* 0x000000010d047824 */ /* 0x000fcc00078e0204 */
[----:B------:R-:W1:Y:S01]  /*28a90*/  LDSM.16.MT88.4 R4, [R4+0xc400] ;  /* 0x00c400000404783b */ /* 0x000e620000004200 */
[----:B------:R-:W-:-:S05]  /*28aa0*/  LOP3.LUT R2, R2, R14, RZ, 0xfc, !PT ;  /* 0x0000000e02027212 */ /* 0x000fca00078efcff */
        /* <DEDUP_REMOVED lines=10> */
[----:B------:R-:W-:-:S03]  /*28b50*/  LOP3.LUT R2, R2, R14, RZ, 0xfc, !PT ;  /* 0x0000000e02027212 */ /* 0x000fc600078efcff */
[----:B------:R-:W2:Y:S02]  /*28b60*/  LDL R14, [R1+0x58] ;  /* 0x00005800010e7983 */ /* 0x000ea40000100800 */
[----:B------:R-:W-:Y:S01]  /*28b70*/  IMAD.IADD R2, R17, 0x1, R2 ;  /* 0x0000000111027824 */ /* 0x000fe200078e0202 */
[C-C-:B-1----:R-:W-:Y:S02]  /*28b80*/  PRMT R8, R4.reuse, 0x6420, R5.reuse ;  /* 0x0000642004087816 */ /* 0x142fe40000000005 */
[----:B------:R-:W-:Y:S02]  /*28b90*/  PRMT R9, R4, 0x7531, R5 ;  /* 0x0000753104097816 */ /* 0x000fe40000000005 */
[C-C-:B------:R-:W-:Y:S02]  /*28ba0*/  PRMT R10, R6.reuse, 0x6420, R7.reuse ;  /* 0x00006420060a7816 */ /* 0x140fe40000000007 */
[----:B------:R-:W-:-:S05]  /*28bb0*/  PRMT R11, R6, 0x7531, R7 ;  /* 0x00007531060b7816 */ /* 0x000fca0000000007 */
[----:B------:R1:W-:Y:S02]  /*28bc0*/  STSM.16.M88.4 [R2], R8 ;  /* 0x0000000802007844 */ /* 0x0003e40000000200 */
[----:B-1----:R-:W-:-:S05]  /*28bd0*/  LOP3.LUT R2, R3, 0x800, R15, 0xfe, !PT ;  /* 0x0000080003027812 */ /* 0x002fca00078efe0f */
[----:B------:R-:W-:-:S05]  /*28be0*/  IMAD.IADD R2, R13, 0x1, R2 ;  /* 0x000000010d027824 */ /* 0x000fca00078e0202 */
[----:B------:R1:W3:Y:S04]  /*28bf0*/  LDSM.16.MT88.4 R4, [R2+0xc400] ;  /* 0x00c400000204783b */ /* 0x0002e80000004200 */
[----:B-1----:R-:W4:Y:S01]  /*28c00*/  LDL R2, [R1+0x28] ;  /* 0x0000280001027983 */ /* 0x002f220000100800 */
[C-C-:B---3--:R-:W-:Y:S02]  /*28c10*/  PRMT R8, R4.reuse, 0x6420, R5.reuse ;  /* 0x0000642004087816 */ /* 0x148fe40000000005 */
[----:B------:R-:W-:Y:S02]  /*28c20*/  PRMT R9, R4, 0x7531, R5 ;  /* 0x0000753104097816 */ /* 0x000fe40000000005 */
[C-C-:B------:R-:W-:Y:S02]  /*28c30*/  PRMT R10, R6.reuse, 0x6420, R7.reuse ;  /* 0x00006420060a7816 */ /* 0x140fe40000000007 */
[----:B------:R-:W-:-:S02]  /*28c40*/  PRMT R11, R6, 0x7531, R7 ;  /* 0x00007531060b7816 */ /* 0x000fc40000000007 */
[--C-:B-----5:R-:W-:Y:S02]  /*28c50*/  IADD3 R4, R13, R18, R3.reuse ;  /* 0x000000120d047210 */ /* 0x120fe40007ffe003 */
[----:B------:R-:W3:Y:S01]  /*28c60*/  LDL R18, [R1+0x54] ;  /* 0x0000540001127983 */ /* 0x000ee20000100800 */
[----:B----4-:R-:W-:-:S05]  /*28c70*/  IADD3 R2, R17, R2, R3 ;  /* 0x0000000211027210 */ /* 0x010fca0007ffe003 */
[----:B------:R-:W-:Y:S04]  /*28c80*/  STSM.16.M88.4 [R2], R8 ;  /* 0x0000000802007844 */ /* 0x000fe80000000200 */
[----:B------:R-:W1:Y:S02]  /*28c90*/  LDSM.16.MT88.4 R4, [R4+0xc400] ;  /* 0x00c400000404783b */ /* 0x000e640000004200 */
[C-C-:B-1----:R-:W-:Y:S02]  /*28ca0*/  PRMT R8, R4.reuse, 0x6420, R5.reuse ;  /* 0x0000642004087816 */ /* 0x142fe40000000005 */
[----:B------:R-:W-:Y:S02]  /*28cb0*/  PRMT R9, R4, 0x7531, R5 ;  /* 0x0000753104097816 */ /* 0x000fe40000000005 */
[----:B------:R-:W-:-:S02]  /*28cc0*/  PRMT R10, R6, 0x6420, R7 ;  /* 0x00006420060a7816 */ /* 0x000fc40000000007 */
[----:B------:R-:W-:Y:S02]  /*28cd0*/  PRMT R11, R6, 0x7531, R7 ;  /* 0x00007531060b7816 */ /* 0x000fe40000000007 */
[----:B--2---:R-:W-:Y:S02]  /*28ce0*/  IADD3 R4, R13, R14, R3 ;  /* 0x0000000e0d047210 */ /* 0x004fe40007ffe003 */
[----:B------:R-:W2:Y:S04]  /*28cf0*/  LDL R14, [R1+0x50] ;  /* 0x00005000010e7983 */ /* 0x000ea80000100800 */
[----:B------:R-:W-:Y:S04]  /*28d00*/  STSM.16.M88.4 [R2+0x2000], R8 ;  /* 0x0020000802007844 */ /* 0x000fe80000000200 */
[----:B------:R-:W1:Y:S02]  /*28d10*/  LDSM.16.MT88.4 R4, [R4+0xc400] ;  /* 0x00c400000404783b */ /* 0x000e640000004200 */
[----:B-1----:R-:W-:-:S02]  /*28d20*/  PRMT R8, R4, 0x6420, R5 ;  /* 0x0000642004087816 */ /* 0x002fc40000000005 */
[----:B------:R-:W-:Y:S02]  /*28d30*/  PRMT R9, R4, 0x7531, R5 ;  /* 0x0000753104097816 */ /* 0x000fe40000000005 */
[C-C-:B------:R-:W-:Y:S02]  /*28d40*/  PRMT R10, R6.reuse, 0x6420, R7.reuse ;  /* 0x00006420060a7816 */ /* 0x140fe40000000007 */
[----:B------:R-:W-:-:S05]  /*28d50*/  PRMT R11, R6, 0x7531, R7 ;  /* 0x00007531060b7816 */ /* 0x000fca0000000007 */
[----:B------:R1:W-:Y:S02]  /*28d60*/  STSM.16.M88.4 [R2+0x4000], R8 ;  /* 0x0040000802007844 */ /* 0x0003e40000000200 */
[----:B-1----:R-:W-:-:S05]  /*28d70*/  LOP3.LUT R2, R3, 0x1000, R15, 0xfe, !PT ;  /* 0x0000100003027812 */ /* 0x002fca00078efe0f */
[----:B------:R-:W-:-:S05]  /*28d80*/  IMAD.IADD R2, R13, 0x1, R2 ;  /* 0x000000010d027824 */ /* 0x000fca00078e0202 */
[----:B------:R1:W4:Y:S04]  /*28d90*/  LDSM.16.MT88.4 R4, [R2+0xc400] ;  /* 0x00c400000204783b */ /* 0x0003280000004200 */
[----:B-1----:R-:W5:Y:S01]  /*28da0*/  LDL R2, [R1+0x24] ;  /* 0x0000240001027983 */ /* 0x002f620000100800 */
[C-C-:B----4-:R-:W-:Y:S02]  /*28db0*/  PRMT R8, R4.reuse, 0x6420, R5.reuse ;  /* 0x0000642004087816 */ /* 0x150fe40000000005 */
[----:B------:R-:W-:Y:S02]  /*28dc0*/  PRMT R9, R4, 0x7531, R5 ;  /* 0x0000753104097816 */ /* 0x000fe40000000005 */
[C-C-:B------:R-:W-:Y:S02]  /*28dd0*/  PRMT R10, R6.reuse, 0x6420, R7.reuse ;  /* 0x00006420060a7816 */ /* 0x140fe40000000007 */
[----:B------:R-:W-:-:S02]  /*28de0*/  PRMT R11, R6, 0x7531, R7 ;  /* 0x00007531060b7816 */ /* 0x000fc40000000007 */
[--C-:B---3--:R-:W-:Y:S02]  /*28df0*/  IADD3 R4, R13, R18, R3.reuse ;  /* 0x000000120d047210 */ /* 0x108fe40007ffe003 */
[----:B------:R-:W3:Y:S01]  /*28e00*/  LDL R18, [R1+0x2c] ;  /* 0x00002c0001127983 */ /* 0x000ee20000100800 */
[----:B-----5:R-:W-:-:S05]  /*28e10*/  IADD3 R2, R17, R2, R3 ;  /* 0x0000000211027210 */ /* 0x020fca0007ffe003 */
[----:B------:R-:W-:Y:S04]  /*28e20*/  STSM.16.M88.4 [R2], R8 ;  /* 0x0000000802007844 */ /* 0x000fe80000000200 */
[----:B------:R-:W1:Y:S02]  /*28e30*/  LDSM.16.MT88.4 R4, [R4+0xc400] ;  /* 0x00c400000404783b */ /* 0x000e640000004200 */
[C-C-:B-1----:R-:W-:Y:S02]  /*28e40*/  PRMT R8, R4.reuse, 0x6420, R5.reuse ;  /* 0x0000642004087816 */ /* 0x142fe40000000005 */
[----:B------:R-:W-:Y:S02]  /*28e50*/  PRMT R9, R4, 0x7531, R5 ;  /* 0x0000753104097816 */ /* 0x000fe40000000005 */
[----:B------:R-:W-:-:S02]  /*28e60*/  PRMT R10, R6, 0x6420, R7 ;  /* 0x00006420060a7816 */ /* 0x000fc40000000007 */
[----:B------:R-:W-:-:S05]  /*28e70*/  PRMT R11, R6, 0x7531, R7 ;  /* 0x00007531060b7816 */ /* 0x000fca0000000007 */
[----:B------:R1:W-:Y:S02]  /*28e80*/  STSM.16.M88.4 [R2+0x2000], R8 ;  /* 0x0020000802007844 */ /* 0x0003e40000000200 */
[----:B-1----:R-:W-:Y:S02]  /*28e90*/  IMAD.MOV.U32 R11, RZ, RZ, R15 ;  /* 0x000000ffff0b7224 */ /* 0x002fe400078e000f */
[----:B------:R-:W4:Y:S01]  /*28ea0*/  LDL R15, [R1+0x4c] ;  /* 0x00004c00010f7983 */ /* 0x000f220000100800 */
[----:B--2---:R-:W-:-:S03]  /*28eb0*/  IADD3 R4, R13, R14, R3 ;  /* 0x0000000e0d047210 */ /* 0x004fc60007ffe003 */
[----:B------:R-:W2:Y:S04]  /*28ec0*/  LDL R14, [R1+0x48] ;  /* 0x00004800010e7983 */ /* 0x000ea80000100800 */
[----:B------:R-:W1:Y:S02]  /*28ed0*/  LDSM.16.MT88.4 R4, [R4+0xc400] ;  /* 0x00c400000404783b */ /* 0x000e640000004200 */
[C-C-:B-1----:R-:W-:Y:S02]  /*28ee0*/  PRMT R8, R4.reuse, 0x6420, R5.reuse ;  /* 0x0000642004087816 */ /* 0x142fe40000000005 */
[----:B------:R-:W-:Y:S01]  /*28ef0*/  PRMT R9, R4, 0x7531, R5 ;  /* 0x0000753104097816 */ /* 0x000fe20000000005 */
[----:B------:R-:W-:Y:S01]  /*28f00*/  IMAD.MOV.U32 R5, RZ, RZ, R11 ;  /* 0x000000ffff057224 */ /* 0x000fe200078e000b */
[----:B------:R-:W-:-:S02]  /*28f10*/  PRMT R10, R6, 0x6420, R7 ;  /* 0x00006420060a7816 */ /* 0x000fc40000000007 */
[----:B------:R-:W-:-:S05]  /*28f20*/  PRMT R11, R6, 0x7531, R7 ;  /* 0x00007531060b7816 */ /* 0x000fca0000000007 */
[----:B------:R1:W-:Y:S02]  /*28f30*/  STSM.16.M88.4 [R2+0x4000], R8 ;  /* 0x0040000802007844 */ /* 0x0003e40000000200 */
[----:B-1----:R-:W-:-:S05]  /*28f40*/  LOP3.LUT R2, R3, 0x1800, R5, 0xfe, !PT ;  /* 0x0000180003027812 */ /* 0x002fca00078efe05 */
[----:B------:R-:W-:-:S05]  /*28f50*/  IMAD.IADD R2, R13, 0x1, R2 ;  /* 0x000000010d027824 */ /* 0x000fca00078e0202 */
[----:B------:R3:W1:Y:S02]  /*28f60*/  LDSM.16.MT88.4 R4, [R2+0xc400] ;  /* 0x00c400000204783b */ /* 0x0006640000004200 */
[----:B---3--:R-:W-:Y:S02]  /*28f70*/  IADD3 R2, R17, R18, R3 ;  /* 0x0000001211027210 */ /* 0x008fe40007ffe003 */
[C-C-:B-1----:R-:W-:Y:S02]  /*28f80*/  PRMT R8, R4.reuse, 0x6420, R5.reuse ;  /* 0x0000642004087816 */ /* 0x142fe40000000005 */
[----:B------:R-:W-:Y:S02]  /*28f90*/  PRMT R9, R4, 0x7531, R5 ;  /* 0x0000753104097816 */ /* 0x000fe40000000005 */
[C-C-:B------:R-:W-:Y:S02]  /*28fa0*/  PRMT R10, R6.reuse, 0x6420, R7.reuse ;  /* 0x00006420060a7816 */ /* 0x140fe40000000007 */
[----:B------:R-:W-:-:S05]  /*28fb0*/  PRMT R11, R6, 0x7531, R7 ;  /* 0x00007531060b7816 */ /* 0x000fca0000000007 */
[----:B------:R-:W-:Y:S01]  /*28fc0*/  STSM.16.M88.4 [R2], R8 ;  /* 0x0000000802007844 */ /* 0x000fe20000000200 */
[----:B----4-:R-:W-:-:S06]  /*28fd0*/  IADD3 R4, R13, R15, R3 ;  /* 0x0000000f0d047210 */ /* 0x010fcc0007ffe003 */
[----:B------:R-:W1:Y:S01]  /*28fe0*/  LDSM.16.MT88.4 R4, [R4+0xc400] ;  /* 0x00c400000404783b */ /* 0x000e620000004200 */
[----:B--2---:R-:W-:Y:S02]  /*28ff0*/  IADD3 R3, R13, R14, R3 ;  /* 0x0000000e0d037210 */ /* 0x004fe40007ffe003 */
[C-C-:B-1----:R-:W-:Y:S02]  /*29000*/  PRMT R8, R4.reuse, 0x6420, R5.reuse ;  /* 0x0000642004087816 */ /* 0x142fe40000000005 */
[----:B------:R-:W-:Y:S02]  /*29010*/  PRMT R9, R4, 0x7531, R5 ;  /* 0x0000753104097816 */ /* 0x000fe40000000005 */
[C-C-:B------:R-:W-:Y:S02]  /*29020*/  PRMT R10, R6.reuse, 0x6420, R7.reuse ;  /* 0x00006420060a7816 */ /* 0x140fe40000000007 */
[----:B------:R-:W-:-:S05]  /*29030*/  PRMT R11, R6, 0x7531, R7 ;  /* 0x00007531060b7816 */ /* 0x000fca0000000007 */
        /* <DEDUP_REMOVED lines=15> */
.L_x_4456:
[----:B------:R-:W3:Y:S01]  /*29130*/  LDL.LU R3, [R1+0xc] ;  /* 0x00000c0001037983 */ /* 0x000ee20000300800 */
[----:B--2---:R2:W-:Y:S02]  /*29140*/  SYNCS.ARRIVE.TRANS64.A1T0 RZ, [R0+URZ+0x2a850], RZ ;  /* 0x02a850ff00ff79a7 */ /* 0x0045e4000810003f */
[----:B--2---:R-:W-:-:S05]  /*29150*/  @!P1 VIADD R0, R0, 0x2a880 ;  /* 0x0002a88000009836 */ /* 0x004fca0000000000 */
[----:B------:R-:W-:Y:S01]  /*29160*/  @!P1 PRMT R0, RZ, 0x654, R0 ;  /* 0x00000654ff009816 */ /* 0x000fe20000000000 */
[----:B------:R-:W-:Y:S06]  /*29170*/  BAR.SYNC.DEFER_BLOCKING 0x2, 0x80 ;  /* 0x0082000000007b1d */ /* 0x000fec0000010000 */
[----:B------:R2:W-:Y:S02]  /*29180*/  @!P1 SYNCS.ARRIVE.TRANS64.RED.A1T0 RZ, [R0+URZ], RZ ;  /* 0x000000ff00ff99a7 */ /* 0x0005e4000810043f */
[----:B--2---:R-:W-:-:S05]  /*29190*/  VIADD R0, R12, 0x1 ;  /* 0x000000010c007836 */ /* 0x004fca0000000000 */
[----:B------:R-:W-:-:S04]  /*291a0*/  ISETP.NE.AND P0, PT, R0, 0x2, PT ;  /* 0x000000020000780c */ /* 0x000fc80003f05270 */
[----:B-1----:R-:W-:Y:S02]  /*291b0*/  SEL R2, RZ, 0x1, P0 ;  /* 0x00000001ff027807 */ /* 0x002fe40000000000 */
[----:B------:R-:W-:-:S05]  /*291c0*/  SEL R0, R0, RZ, P0 ;  /* 0x000000ff00007207 */ /* 0x000fca0000000000 */
[----:B------:R1:W-:Y:S01]  /*291d0*/  STL [R1+0x4], R0 ;  /* 0x0000040001007387 */ /* 0x0003e20000100800 */
[----:B---3--:R-:W-:-:S05]  /*291e0*/  LOP3.LUT R3, R3, R2, RZ, 0x3c, !PT ;  /* 0x0000000203037212 */ /* 0x008fca00078e3cff */
[----:B------:R1:W-:Y:S02]  /*291f0*/  STL [R1+0xc], R3 ;  /* 0x00000c0301007387 */ /* 0x0003e40000100800 */
.L_x_4405:
[----:B------:R-:W-:Y:S05]  /*29200*/  BSYNC B6 ;  /* 0x0000000000067941 */ /* 0x000fea0003800000 */
.L_x_4403:
[----:B-1----:R-:W3:Y:S02]  /*29210*/  LDL R0, [R1+0x3c] ;  /* 0x00003c0001007983 */ /* 0x002ee40000100800 */
[----:B---3--:R-:W-:-:S13]  /*29220*/  LOP3.LUT P0, RZ, R0, 0x2, RZ, 0xc0, !PT ;  /* 0x0000000200ff7812 */ /* 0x008fda000780c0ff */
[----:B------:R-:W-:Y:S05]  /*29230*/  @!P0 BRA `(.L_x_4457) ;  /* 0x0000000000208947 */ /* 0x000fea0003800000 */
[----:B------:R-:W-:Y:S05]  /*29240*/  WARPSYNC.ALL ;  /* 0x0000000000007948 */ /* 0x000fea0003800000 */
[----:B------:R-:W1:Y:S08]  /*29250*/  S2UR UR5, SR_CgaCtaId ;  /* 0x00000000000579c3 */ /* 0x000e700000008800 */
[----:B------:R-:W-:Y:S06]  /*29260*/  BAR.SYNC.DEFER_BLOCKING 0x5, 0x180 ;  /* 0x0146000000007b1d */ /* 0x000fec0000010000 */
[----:B------:R-:W-:-:S02]  /*29270*/  UMOV UR4, 0x400 ;  /* 0x0000040000047882 */ /* 0x000fc40000000000 */
[----:B-1----:R-:W-:-:S09]  /*29280*/  ULEA UR4, UR5, UR4, 0x18 ;  /* 0x0000000405047291 */ /* 0x002fd2000f8ec03f */
[----:B------:R-:W1:Y:S01]  /*29290*/  LDS.128 R16, [UR4+0x2a8d0] ;  /* 0x02a8d004ff107984 */ /* 0x000e620008000c00 */
[----:B------:R-:W-:Y:S06]  /*292a0*/  BAR.ARV 0x4, 0x180 ;  /* 0x0106000000007b1d */ /* 0x000fec0000002000 */
[----:B------:R-:W-:Y:S05]  /*292b0*/  BRA `(.L_x_4458) ;  /* 0x0000000800d07947 */ /* 0x000fea0003800000 */
.L_x_4457:
[----:B------:R-:W2:Y:S01]  /*292c0*/  S2R R0, SR_TID.X ;  /* 0x0000000000007919 */ /* 0x000ea20000002100 */
[----:B------:R-:W-:Y:S01]  /*292d0*/  UMOV UR4, 0xffffffff ;  /* 0xffffffff00047882 */ /* 0x000fe20000000000 */
[----:B--2---:R-:W-:-:S04]  /*292e0*/  LOP3.LUT R6, R0, 0x1f, RZ, 0xc0, !PT ;  /* 0x0000001f00067812 */ /* 0x004fc800078ec0ff */
[----:B------:R-:W-:Y:S01]  /*292f0*/  ISETP.NE.AND P0, PT, R6, 0x1f, PT ;  /* 0x0000001f0600780c */ /* 0x000fe20003f05270 */
[----:B------:R-:W-:-:S12]  /*29300*/  BRA.DIV UR4, `(.L_x_4459) ;  /* 0x0000003a041c7947 */ /* 0x000fd8000b800000 */
[----:B------:R-:W-:Y:S01]  /*29310*/  IMAD.IADD R0, R19, 0x1, R6 ;  /* 0x0000000113007824 */ /* 0x000fe200078e0206 */
[----:B------:R-:W-:-:S04]  /*29320*/  ULDC UR4, c[0x0][0xc14] ;  /* 0x0003050000047ab9 */ /* 0x000fc80000000800 */
[----:B------:R-:W-:-:S13]  /*29330*/  ISETP.GE.OR P1, PT, R0, UR4, !P0 ;  /* 0x0000000400007c0c */ /* 0x000fda000c726670 */
[----:B------:R-:W1:Y:S02]  /*29340*/  @!P1 LDC.64 R2, c[0x0][0xc58] ;  /* 0x00031600ff029b82 */ /* 0x000e640000000a00 */
[----:B-1----:R-:W-:-:S06]  /*29350*/  @!P1 IMAD.WIDE R2, R0, 0x4, R2 ;  /* 0x0000000400029825 */ /* 0x002fcc00078e0202 */
[----:B------:R1:W2:Y:S01]  /*29360*/  @!P1 LDG.E R3, desc[UR40][R2.64] ;  /* 0x0000002802039981 */ /* 0x0002a2000c1e1900 */
[C---:B------:R-:W-:Y:S02]  /*29370*/  ISETP.GE.U32.AND P2, PT, R6.reuse, 0x2, PT ;  /* 0x000000020600780c */ /* 0x040fe40003f46070 */
[C---:B------:R-:W-:Y:S01]  /*29380*/  ISETP.GE.U32.AND P3, PT, R6.reuse, 0x4, PT ;  /* 0x000000040600780c */ /* 0x040fe20003f66070 */
[----:B------:R-:W-:Y:S01]  /*29390*/  SHFL.IDX PT, R0, R16, RZ, 0x1f ;  /* 0x00001fff10007589 */ /* 0x000fe200000e0000 */
[C---:B------:R-:W-:Y:S02]  /*293a0*/  ISETP.GE.U32.AND P4, PT, R6.reuse, 0x8, PT ;  /* 0x000000080600780c */ /* 0x040fe40003f86070 */
[C---:B------:R-:W-:Y:S01]  /*293b0*/  ISETP.GE.U32.AND P5, PT, R6.reuse, 0x10, PT ;  /* 0x000000100600780c */ /* 0x040fe20003fa6070 */
[----:B0-----:R-:W-:Y:S01]  /*293c0*/  SHFL.IDX PT, R5, R16, 0x1, 0x1f ;  /* 0x00201f0010057f89 */ /* 0x001fe200000e0000 */
[----:B-1----:R-:W-:Y:S02]  /*293d0*/  IMAD.MOV.U32 R2, RZ, RZ, RZ ;  /* 0x000000ffff027224 */ /* 0x002fe400078e00ff */
[----:B--2---:R-:W-:Y:S01]  /*293e0*/  @!P1 IMAD.MOV.U32 R2, RZ, RZ, R3 ;  /* 0x000000ffff029224 */ /* 0x004fe200078e0003 */
[----:B------:R-:W-:-:S04]  /*293f0*/  ISETP.NE.AND P1, PT, R6, RZ, PT ;  /* 0x000000ff0600720c */ /* 0x000fc80003f25270 */
        /* <DEDUP_REMOVED lines=15> */
[----:B------:R0:W1:Y:S02]  /*294f0*/  SHFL.IDX PT, R16, R3, 0x1f, 0x1f ;  /* 0x03e01f0003107f89 */ /* 0x00006400000e0000 */
.L_x_4601:
[----:B------:R-:W-:Y:S02]  /*29500*/  ULDC UR4, c[0x0][0xc10] ;  /* 0x0003040000047ab9 */ /* 0x000fe40000000800 */
[----:B------:R-:W-:-:S04]  /*29510*/  IMAD.U32 R4, RZ, RZ, UR4 ;  /* 0x00000004ff047e24 */ /* 0x000fc8000f8e00ff */
[----:B-1----:R-:W-:-:S04]  /*29520*/  IMAD R16, R16, R4, RZ ;  /* 0x0000000410107224 */ /* 0x002fc800078e02ff */
[----:B------:R-:W-:-:S05]  /*29530*/  IMAD.IADD R5, R5, 0x1, R16 ;  /* 0x0000000105057824 */ /* 0x000fca00078e0210 */
[----:B------:R-:W-:-:S13]  /*29540*/  ISETP.GT.AND P6, PT, R5, R0, PT ;  /* 0x000000000500720c */ /* 0x000fda0003fc4270 */
[----:B------:R-:W-:Y:S05]  /*29550*/  @P6 BRA `(.L_x_4460) ;  /* 0x00000000009c6947 */ /* 0x000fea0003800000 */
.L_x_4465:
[----:B------:R-:W1:Y:S01]  /*29560*/  LDC R2, c[0x0][0xc14] ;  /* 0x00030500ff027b82 */ /* 0x000e620000000800 */
[----:B------:R-:W-:-:S05]  /*29570*/  VIADD R19, R19, 0x1f ;  /* 0x0000001f13137836 */ /* 0x000fca0000000000 */
[----:B-1----:R-:W-:-:S13]  /*29580*/  ISETP.GE.AND P6, PT, R19, R2, PT ;  /* 0x000000021300720c */ /* 0x002fda0003fc6270 */
[----:B------:R-:W-:Y:S05]  /*29590*/  @P6 BRA `(.L_x_4461) ;  /* 0x0000000400d46947 */ /* 0x000fea0003800000 */
[----:B0-----:R-:W0:Y:S01]  /*295a0*/  S2R R3, SR_TID.X ;  /* 0x0000000000037919 */ /* 0x001e220000002100 */
[----:B------:R-:W-:Y:S01]  /*295b0*/  BSSY B0, `(.L_x_4462) ;  /* 0x0000009000007945 */ /* 0x000fe20003800000 */
[----:B0-----:R-:W-:-:S05]  /*295c0*/  LOP3.LUT R3, R3, 0x1f, RZ, 0xc0, !PT ;  /* 0x0000001f03037812 */ /* 0x001fca00078ec0ff */
[----:B------:R-:W-:-:S05]  /*295d0*/  IMAD.IADD R4, R19, 0x1, R3 ;  /* 0x0000000113047824 */ /* 0x000fca00078e0203 */
[----:B------:R-:W-:Y:S01]  /*295e0*/  ISETP.GE.OR P6, PT, R4, R2, !P0 ;  /* 0x000000020400720c */ /* 0x000fe200047c6670 */
[----:B------:R-:W-:-:S12]  /*295f0*/  IMAD.MOV.U32 R2, RZ, RZ, RZ ;  /* 0x000000ffff027224 */ /* 0x000fd800078e00ff */
[----:B------:R-:W-:Y:S05]  /*29600*/  @P6 BRA `(.L_x_4463) ;  /* 0x00000000000c6947 */ /* 0x000fea0003800000 */
[----:B------:R-:W0:Y:S02]  /*29610*/  LDC.64 R2, c[0x0][0xc58] ;  /* 0x00031600ff027b82 */ /* 0x000e240000000a00 */
[----:B0-----:R-:W-:-:S06]  /*29620*/  IMAD.WIDE R2, R4, 0x4, R2 ;  /* 0x0000000404027825 */ /* 0x001fcc00078e0202 */
[----:B------:R0:W5:Y:S02]  /*29630*/  LDG.E R2, desc[UR40][R2.64] ;  /* 0x0000002802027981 */ /* 0x000164000c1e1900 */
.L_x_4463:
[----:B------:R-:W-:Y:S05]  /*29640*/  BSYNC B0 ;  /* 0x0000000000007941 */ /* 0x000fea0003800000 */
.L_x_4462:
[----:B------:R-:W-:-:S03]  /*29650*/  UMOV UR4, 0xffffffff ;  /* 0xffffffff00047882 */ /* 0x000fc60000000000 */
[----:B------:R-:W-:Y:S05]  /*29660*/  BRA.DIV UR4, `(.L_x_4464) ;  /* 0x0000003a04807947 */ /* 0x000fea000b800000 */
        /* <DEDUP_REMOVED lines=16> */
.L_x_4609:
[----:B------:R-:W-:Y:S02]  /*29770*/  ULDC UR4, c[0x0][0xc10] ;  /* 0x0003040000047ab9 */ /* 0x000fe40000000800 */
[----:B------:R-:W-:-:S04]  /*29780*/  IMAD.U32 R4, RZ, RZ, UR4 ;  /* 0x00000004ff047e24 */ /* 0x000fc8000f8e00ff */
[----:B-1----:R-:W-:-:S04]  /*29790*/  IMAD R16, R16, R4, RZ ;  /* 0x0000000410107224 */ /* 0x002fc800078e02ff */
[----:B------:R-:W-:-:S05]  /*297a0*/  IMAD.IADD R5, R16, 0x1, R5 ;  /* 0x0000000110057824 */ /* 0x000fca00078e0205 */
[----:B------:R-:W-:-:S13]  /*297b0*/  ISETP.GT.AND P6, PT, R5, R0, PT ;  /* 0x000000000500720c */ /* 0x000fda0003fc4270 */
[----:B------:R-:W-:Y:S05]  /*297c0*/  @!P6 BRA `(.L_x_4465) ;  /* 0xfffffffc0064e947 */ /* 0x000fea000383ffff */
.L_x_4460:
        /* <DEDUP_REMOVED lines=8> */
.L_x_4613:
[----:B------:R-:W-:Y:S01]  /*29850*/  ISETP.NE.AND P0, PT, R6, RZ, PT ;  /* 0x000000ff0600720c */ /* 0x000fe20003f05270 */
[----:B-1----:R-:W-:-:S12]  /*29860*/  IMAD.MOV.U32 R2, RZ, RZ, RZ ;  /* 0x000000ffff027224 */ /* 0x002fd800078e00ff */
[----:B------:R-:W-:Y:S05]  /*29870*/  @!P0 BRA `(.L_x_4467) ;  /* 0x0000000000108947 */ /* 0x000fea0003800000 */
[----:B------:R-:W-:Y:S01]  /*29880*/  UMOV UR4, 0xffffffff ;  /* 0xffffffff00047882 */ /* 0x000fe20000000000 */
[----:B------:R-:W-:Y:S02]  /*29890*/  VIADD R12, R5, 0xffffffff ;  /* 0xffffffff050c7836 */ /* 0x000fe40000000000 */
[----:B------:R-:W-:Y:S05]  /*298a0*/  BRA.DIV UR4, `(.L_x_4468) ;  /* 0x0000003e04107947 */ /* 0x000fea000b800000 */
[----:B------:R1:W3:Y:S02]  /*298b0*/  SHFL.IDX PT, R2, R3, R12, 0x1f ;  /* 0x00001f0c03027589 */ /* 0x0002e400000e0000 */
.L_x_4467:
[----:B------:R-:W4:Y:S01]  /*298c0*/  LDC.64 R6, c[0x0][0xc68] ;  /* 0x00031a00ff067b82 */ /* 0x000f220000000a00 */
[----:B------:R-:W-:-:S04]  /*298d0*/  IMAD.IADD R19, R5, 0x1, R19 ;  /* 0x0000000105137824 */ /* 0x000fc800078e0213 */
[----:B----4-:R-:W-:-:S06]  /*298e0*/  IMAD.WIDE R6, R19, 0x4, R6 ;  /* 0x0000000413067825 */ /* 0x010fcc00078e0206 */
[----:B------:R-:W2:Y:S01]  /*298f0*/  LDG.E R6, desc[UR40][R6.64] ;  /* 0x0000002806067981 */ /* 0x000ea2000c1e1900 */
[----:B---3--:R-:W-:-:S04]  /*29900*/  IMAD R16, R2, R4, R16 ;  /* 0x0000000402107224 */ /* 0x008fc800078e0210 */
[----:B------:R-:W-:Y:S02]  /*29910*/  IMAD.IADD R0, R0, 0x1, -R16 ;  /* 0x0000000100007824 */ /* 0x000fe400078e0a10 */
[----:B--2---:R-:W-:-:S05]  /*29920*/  IMAD R5, R17, R6, RZ ;  /* 0x0000000611057224 */ /* 0x004fca00078e02ff */
[----:B------:R-:W-:-:S04]  /*29930*/  IABS R7, R5 ;  /* 0x0000000500077213 */ /* 0x000fc80000000000 */
[----:B01----:R-:W0:Y:S08]  /*29940*/  I2F.RP R3, R7 ;  /* 0x0000000700037306 */ /* 0x003e300000209400 */
        /* <DEDUP_REMOVED lines=55> */
[----:B------:R-:W-:-:S05]  /*29cc0*/  LOP3.LUT R2, RZ, R2, RZ, 0x33, !PT ;  /* 0x00000002ff027212 */ /* 0x000fca00078e33ff */
[----:B------:R-:W-:Y:S01]  /*29cd0*/  IMAD.IADD R17, R17, 0x1, R2 ;  /* 0x0000000111117824 */ /* 0x000fe200078e0202 */
[----:B------:R-:W-:Y:S06]  /*29ce0*/  BRA `(.L_x_4469) ;  /* 0x00000000001c7947 */ /* 0x000fec0003800000 */
.L_x_4461:
[----:B------:R-:W-:Y:S01]  /*29cf0*/  UMOV UR4, URZ ;  /* 0x0000003f00047c82 */ /* 0x000fe20008000000 */
[----:B------:R-:W-:Y:S01]  /*29d00*/  UMOV UR5, URZ ;  /* 0x0000003f00057c82 */ /* 0x000fe20008000000 */
[----:B------:R-:W-:Y:S01]  /*29d10*/  ULDC UR6, c[0x0][0xc14] ;  /* 0x0003050000067ab9 */ /* 0x000fe20000000800 */
[----:B------:R-:W-:Y:S02]  /*29d20*/  IMAD.MOV.U32 R16, RZ, RZ, R0 ;  /* 0x000000ffff107224 */ /* 0x000fe400078e0000 */
[----:B------:R-:W-:Y:S02]  /*29d30*/  IMAD.U32 R17, RZ, RZ, UR4 ;  /* 0x00000004ff117e24 */ /* 0x000fe4000f8e00ff */
[----:B------:R-:W-:Y:S02]  /*29d40*/  IMAD.U32 R18, RZ, RZ, UR5 ;  /* 0x00000005ff127e24 */ /* 0x000fe4000f8e00ff */
[----:B------:R-:W-:-:S07]  /*29d50*/  IMAD.U32 R19, RZ, RZ, UR6 ;  /* 0x00000006ff137e24 */ /* 0x000fce000f8e00ff */
.L_x_4469:
[----:B------:R-:W1:Y:S01]  /*29d60*/  S2R R0, SR_TID.X ;  /* 0x0000000000007919 */ /* 0x000e620000002100 */
[----:B------:R-:W-:Y:S05]  /*29d70*/  WARPSYNC.ALL ;  /* 0x0000000000007948 */ /* 0x000fea0003800000 */
[----:B------:R-:W-:Y:S01]  /*29d80*/  BAR.SYNC.DEFER_BLOCKING 0x4, 0x180 ;  /* 0x0106000000007b1d */ /* 0x000fe20000010000 */
[----:B-1----:R-:W-:-:S04]  /*29d90*/  LOP3.LUT R0, R0, 0x1f, RZ, 0xc0, !PT ;  /* 0x0000001f00007812 */ /* 0x002fc800078ec0ff */
[----:B------:R-:W-:-:S13]  /*29da0*/  ISETP.NE.AND P0, PT, R0, RZ, PT ;  /* 0x000000ff0000720c */ /* 0x000fda0003f05270 */
[----:B------:R-:W1:Y:S01]  /*29db0*/  @!P0 S2R R0, SR_CgaCtaId ;  /* 0x0000000000008919 */ /* 0x000e620000008800 */
[----:B------:R-:W-:-:S04]  /*29dc0*/  @!P0 MOV R2, 0x400 ;  /* 0x0000040000028802 */ /* 0x000fc80000000f00 */
[----:B-1----:R-:W-:-:S05]  /*29dd0*/  @!P0 LEA R0, R0, R2, 0x18 ;  /* 0x0000000200008211 */ /* 0x002fca00078ec0ff */
[----:B------:R3:W-:Y:S01]  /*29de0*/  @!P0 STS.128 [R0+0x2a8d0], R16 ;  /* 0x02a8d01000008388 */ /* 0x0007e20000000c00 */
[----:B------:R-:W-:Y:S06]  /*29df0*/  BAR.ARV 0x5, 0x180 ;  /* 0x0146000000007b1d */ /* 0x000fec0000002000 */
.L_x_4458:
[----:B------:R-:W-:Y:S02]  /*29e00*/  ULDC UR4, c[0x0][0xc14] ;  /* 0x0003050000047ab9 */ /* 0x000fe40000000800 */
[----:B-1----:R-:W-:-:S13]  /*29e10*/  ISETP.GE.AND P0, PT, R19, UR4, PT ;  /* 0x0000000413007c0c */ /* 0x002fda000bf06270 */
[----:B------:R-:W-:Y:S05]  /*29e20*/  @!P0 BRA `(.L_x_4470) ;  /* 0xffffff9800588947 */ /* 0x000fea000383ffff */
[----:B------:R-:W-:Y:S05]  /*29e30*/  BSYNC B7 ;  /* 0x0000000000077941 */ /* 0x000fea0003800000 */
.L_x_4343:
[----:B---3--:R-:W3:Y:S01]  /*29e40*/  LDL.LU R0, [R1+0x40] ;  /* 0x0000400001007983 */ /* 0x008ee20000300800 */
[----:B------:R-:W-:Y:S01]  /*29e50*/  BSSY B0, `(.L_x_4471) ;  /* 0x000000b000007945 */ /* 0x000fe20003800000 */
[----:B0-----:R-:W0:Y:S01]  /*29e60*/  S2R R5, SR_CgaCtaId ;  /* 0x0000000000057919 */ /* 0x001e220000008800 */
        /* <DEDUP_REMOVED lines=9> */
.L_x_4616:
[----:B------:R-:W-:Y:S05]  /*29f00*/  BSYNC B0 ;  /* 0x0000000000007941 */ /* 0x000fea0003800000 */
.L_x_4471:
[----:B------:R-:W-:-:S03]  /*29f10*/  UMOV UR4, 0xffffffff ;  /* 0xffffffff00047882 */ /* 0x000fc60000000000 */
[----:B------:R-:W-:Y:S05]  /*29f20*/  BRA.DIV UR4, `(.L_x_4473) ;  /* 0x0000003604ac7947 */ /* 0x000fea000b800000 */
[----:B------:R-:W1:Y:S02]  /*29f30*/  S2R R2, SR_TID.X ;  /* 0x0000000000027919 */ /* 0x000e640000002100 */
[----:B-1----:R-:W-:-:S04]  /*29f40*/  SHF.R.U32.HI R2, RZ, 0x5, R2 ;  /* 0x00000005ff027819 */ /* 0x002fc80000011602 */
[----:B------:R-:W-:-:S05]  /*29f50*/  LOP3.LUT R2, R2, 0x3, RZ, 0xc0, !PT ;  /* 0x0000000302027812 */ /* 0x000fca00078ec0ff */
[----:B------:R1:W3:Y:S02]  /*29f60*/  SHFL.IDX PT, R14, R2, RZ, 0x1f ;  /* 0x00001fff020e7589 */ /* 0x0002e400000e0000 */
.L_x_4619:
[----:B---3--:R-:W-:-:S13]  /*29f70*/  ISETP.NE.AND P0, PT, R14, RZ, PT ;  /* 0x000000ff0e00720c */ /* 0x008fda0003f05270 */
[----:B------:R-:W-:Y:S05]  /*29f80*/  @P0 BRA `(.L_x_4112) ;  /* 0x0000000000b00947 */ /* 0x000fea0003800000 */
[----:B------:R-:W-:-:S03]  /*29f90*/  UMOV UR4, 0xffffffff ;  /* 0xffffffff00047882 */ /* 0x000fc60000000000 */
[----:B------:R-:W-:Y:S05]  /*29fa0*/  BRA.DIV UR4, `(.L_x_4474) ;  /* 0x0000003604c07947 */ /* 0x000fea000b800000 */
[----:B------:R-:W-:-:S13]  /*29fb0*/  ELECT P6, URZ, PT ;  /* 0x00000000003f782f */ /* 0x000fda00038c0000 */
.L_x_4622:
[----:B------:R-:W-:Y:S05]  /*29fc0*/  @!P6 BRA `(.L_x_4112) ;  /* 0x0000000000a0e947 */ /* 0x000fea0003800000 */
[----:B------:R-:W-:-:S06]  /*29fd0*/  ULOP3.LUT UR4, UR37, 0x2, URZ, 0xfc, !UPT ;  /* 0x0000000225047892 */ /* 0x000fcc000f8efc3f */
[----:B-1----:R-:W-:-:S05]  /*29fe0*/  IMAD.U32 R2, RZ, RZ, UR4 ;  /* 0x00000004ff027e24 */ /* 0x002fca000f8e00ff */
[----:B------:R-:W-:-:S13]  /*29ff0*/  ISETP.NE.AND P0, PT, R2, 0x3, PT ;  /* 0x000000030200780c */ /* 0x000fda0003f05270 */
[----:B------:R-:W-:Y:S05]  /*2a000*/  @!P0 BRA `(.L_x_4475) ;  /* 0x0000000000048947 */ /* 0x000fea0003800000 */
[----:B------:R-:W-:Y:S01]  /*2a010*/  BPT.TRAP 0x1 ;  /* 0x000000040000795c */ /* 0x000fe20000300000 */
.L_x_4475:
        /* <DEDUP_REMOVED lines=14> */
.L_x_4623:
[----:B------:R-:W1:Y:S02]  /*2a100*/  SYNCS.PHASECHK.TRANS64.TRYWAIT P1, [R7+URZ], R2 ;  /* 0x00000002070075a7 */ /* 0x000e64000802017f */
[----:B-1----:R-:W-:Y:S05]  /*2a110*/  @!P1 BRA `(.L_x_4477) ;  /* 0x0000003400989947 */ /* 0x002fea0003800000 */
.L_x_4624:
[----:B------:R-:W-:Y:S05]  /*2a120*/  @!P0 BRA `(.L_x_4478) ;  /* 0x0000000000048947 */ /* 0x000fea0003800000 */
[----:B------:R-:W-:Y:S01]  /*2a130*/  BPT.TRAP 0x1 ;  /* 0x000000040000795c */ /* 0x000fe20000300000 */
.L_x_4478:
[----:B------:R-:W2:Y:S02]  /*2a140*/  LDL.LU R4, [R1+0x4] ;  /* 0x0000040001047983 */ /* 0x000ea40000300800 */
[----:B--2---:R-:W-:-:S04]  /*2a150*/  IMAD R4, R4, 0x8, R0 ;  /* 0x0000000804047824 */ /* 0x004fc800078e0200 */
[----:B------:R-:W2:Y:S02]  /*2a160*/  SYNCS.PHASECHK.TRANS64.TRYWAIT P1, [R4+URZ+0x2a860], R5 ;  /* 0x02a86005040075a7 */ /* 0x000ea4000802017f */
[----:B--2---:R-:W-:Y:S05]  /*2a170*/  @!P1 BRA `(.L_x_4479) ;  /* 0x0000003400949947 */ /* 0x004fea0003800000 */
.L_x_4625:
[----:B------:R-:W-:Y:S05]  /*2a180*/  @!P0 BRA `(.L_x_4480) ;  /* 0x0000000000048947 */ /* 0x000fea0003800000 */
[----:B------:R-:W-:Y:S01]  /*2a190*/  BPT.TRAP 0x1 ;  /* 0x000000040000795c */ /* 0x000fe20000300000 */
.L_x_4480:
[----:B------:R-:W-:-:S04]  /*2a1a0*/  IMAD R3, R3, 0x8, R0 ;  /* 0x0000000803037824 */ /* 0x000fc800078e0200 */
[----:B------:R-:W3:Y:S02]  /*2a1b0*/  SYNCS.PHASECHK.TRANS64.TRYWAIT P1, [R3+URZ+0x2a860], R2 ;  /* 0x02a86002030075a7 */ /* 0x000ee4000802017f */
[----:B---3--:R-:W-:Y:S05]  /*2a1c0*/  @!P1 BRA `(.L_x_4481) ;  /* 0x0000003400949947 */ /* 0x008fea0003800000 */
.L_x_4626:
[----:B------:R-:W-:Y:S05]  /*2a1d0*/  @!P0 BRA `(.L_x_4482) ;  /* 0x0000000000048947 */ /* 0x000fea0003800000 */
[----:B------:R-:W-:Y:S01]  /*2a1e0*/  BPT.TRAP 0x1 ;  /* 0x000000040000795c */ /* 0x000fe20000300000 */
.L_x_4482:
[----:B------:R-:W4:Y:S02]  /*2a1f0*/  SYNCS.PHASECHK.TRANS64.TRYWAIT P0, [R4+URZ+0x2a880], R5 ;  /* 0x02a88005040075a7 */ /* 0x000f24000800017f */
[----:B----4-:R-:W-:Y:S05]  /*2a200*/  @!P0 BRA `(.L_x_4483) ;  /* 0x0000003400988947 */ /* 0x010fea0003800000 */
.L_x_4484:
[----:B------:R0:W0:Y:S02]  /*2a210*/  SYNCS.PHASECHK.TRANS64.TRYWAIT P0, [R3+URZ+0x2a880], R2 ;  /* 0x02a88002030075a7 */ /* 0x000024000800017f */
[----:B0-----:R-:W-:Y:S05]  /*2a220*/  @!P0 NANOSLEEP.SYNCS 0x989680 ;  /* 0x009896800000895d */ /* 0x001fea0003900000 */
[----:B------:R-:W0:Y:S02]  /*2a230*/  @!P0 SYNCS.PHASECHK.TRANS64 P0, [R3+URZ+0x2a880], R2 ;  /* 0x02a88002030085a7 */ /* 0x000e24000800007f */
[----:B0-----:R-:W-:Y:S05]  /*2a240*/  @!P0 BRA `(.L_x_4484) ;  /* 0xfffffffc00f08947 */ /* 0x001fea000383ffff */
.L_x_4112:
[----:B------:R-:W-:Y:S05]  /*2a250*/  BSYNC B8 ;  /* 0x0000000000087941 */ /* 0x000fea0003800000 */
.L_x_4109:
[----:B------:R-:W-:Y:S05]  /*2a260*/  EXIT ;  /* 0x000000000000794d */ /* 0x000fea0003800000 */
.L_x_4136:
[----:B0-----:R0:W1:Y:S02]  /*2a270*/  SYNCS.PHASECHK.TRANS64.TRYWAIT P5, [R94+URZ+0x2a890], R105 ;  /* 0x02a890695e0075a7 */ /* 0x00106400080a017f */
[----:B-1----:R-:W-:Y:S05]  /*2a280*/  @!P5 NANOSLEEP.SYNCS 0x989680 ;  /* 0x009896800000d95d */ /* 0x002fea0003900000 */
[----:B------:R-:W1:Y:S02]  /*2a290*/  @!P5 SYNCS.PHASECHK.TRANS64 P5, [R94+URZ+0x2a890], R105 ;  /* 0x02a890695e00d5a7 */ /* 0x000e6400080a007f */
[----:B-1----:R-:W-:Y:S05]  /*2a2a0*/  @!P5 BRA `(.L_x_4136) ;  /* 0xfffffffc00f0d947 */ /* 0x002fea000383ffff */
[----:B------:R-:W-:Y:S05]  /*2a2b0*/  BRA `(.L_x_4485) ;  /* 0xfffffd8800f47947 */ /* 0x000fea000383ffff */
.L_x_4164:
[----:B-1----:R1:W2:Y:S02]  /*2a2c0*/  SYNCS.PHASECHK.TRANS64.TRYWAIT P5, [R94+URZ+0x2a890], R105 ;  /* 0x02a890695e0075a7 */ /* 0x0022a400080a017f */
[----:B--2---:R-:W-:Y:S05]  /*2a2d0*/  @!P5 NANOSLEEP.SYNCS 0x989680 ;  /* 0x009896800000d95d */ /* 0x004fea0003900000 */
[----:B------:R-:W2:Y:S02]  /*2a2e0*/  @!P5 SYNCS.PHASECHK.TRANS64 P5, [R94+URZ+0x2a890], R105 ;  /* 0x02a890695e00d5a7 */ /* 0x000ea400080a007f */
[----:B--2---:R-:W-:Y:S05]  /*2a2f0*/  @!P5 BRA `(.L_x_4164) ;  /* 0xfffffffc00f0d947 */ /* 0x004fea000383ffff */
[----:B------:R-:W-:Y:S05]  /*2a300*/  BRA `(.L_x_4486) ;  /* 0xfffffdbc00187947 */ /* 0x000fea000383ffff */
.L_x_4177:
[----:B0-----:R0:W1:Y:S02]  /*2a310*/  SYNCS.PHASECHK.TRANS64.TRYWAIT P4, [R94+URZ+0x2a890], R105 ;  /* 0x02a890695e0075a7 */ /* 0x001064000808017f */
[----:B-1----:R-:W-:Y:S05]  /*2a320*/  @!P4 NANOSLEEP.SYNCS 0x989680 ;  /* 0x009896800000c95d */ /* 0x002fea0003900000 */
[----:B------:R-:W1:Y:S02]  /*2a330*/  @!P4 SYNCS.PHASECHK.TRANS64 P4, [R94+URZ+0x2a890], R105 ;  /* 0x02a890695e00c5a7 */ /* 0x000e64000808007f */
[----:B-1----:R-:W-:Y:S05]  /*2a340*/  @!P4 BRA `(.L_x_4177) ;  /* 0xfffffffc00f0c947 */ /* 0x002fea000383ffff */
[----:B------:R-:W-:Y:S05]  /*2a350*/  BRA `(.L_x_4487) ;  /* 0xfffffdec00407947 */ /* 0x000fea000383ffff */
.L_x_4181:
[----:B--2---:R2:W3:Y:S02]  /*2a360*/  SYNCS.PHASECHK.TRANS64.TRYWAIT P3, [R94+URZ+0x2a8b0], R105 ;  /* 0x02a8b0695e0075a7 */ /* 0x0044e4000806017f */
[----:B---3--:R-:W-:Y:S05]  /*2a370*/  @!P3 NANOSLEEP.SYNCS 0x989680 ;  /* 0x009896800000b95d */ /* 0x008fea0003900000 */
[----:B------:R-:W3:Y:S02]  /*2a380*/  @!P3 SYNCS.PHASECHK.TRANS64 P3, [R94+URZ+0x2a8b0], R105 ;  /* 0x02a8b0695e00b5a7 */ /* 0x000ee4000806007f */
[----:B---3--:R-:W-:Y:S05]  /*2a390*/  @!P3 BRA `(.L_x_4181) ;  /* 0xfffffffc00f0b947 */ /* 0x008fea000383ffff */
[----:B------:R-:W-:Y:S05]  /*2a3a0*/  BRA `(.L_x_4488) ;  /* 0xfffffdec00d87947 */ /* 0x000fea000383ffff */
.L_x_4195:
        /* <DEDUP_REMOVED lines=8> */
.L_x_4490:
[----:B------:R-:W-:Y:S05]  /*2a430*/  BSYNC B0 ;  /* 0x0000000000007941 */ /* 0x000fea0003800000 */
.L_x_4489:
[----:B------:R-:W-:Y:S01]  /*2a440*/  IMAD.MOV.U32 R208, RZ, RZ, R14 ;  /* 0x000000ffffd07224 */ /* 0x000fe200078e000e */
[----:B------:R-:W-:Y:S06]  /*2a450*/  BRA `(.L_x_4491) ;  /* 0xfffffdf800847947 */ /* 0x000fec000383ffff */
.L_x_4207:
[----:B------:R-:W-:Y:S01]  /*2a460*/  BSSY B1, `(.L_x_4492) ;  /* 0x0000007000017945 */ /* 0x000fe20003800000 */
[----:B------:R-:W-:Y:S02]  /*2a470*/  IMAD.MOV.U32 R12, RZ, RZ, RZ ;  /* 0x000000ffff0c7224 */ /* 0x000fe400078e00ff */
[----:B------:R-:W-:Y:S02]  /*2a480*/  IMAD.MOV.U32 R11, RZ, RZ, 0x1e1f ;  /* 0x00001e1fff0b7424 */ /* 0x000fe400078e00ff */
[----:B------:R-:W-:-:S07]  /*2a490*/  IMAD.MOV.U32 R15, RZ, RZ, -0x1 ;  /* 0xffffffffff0f7424 */ /* 0x000fce00078e00ff */
[----:B0----5:R-:W-:Y:S05]  /*2a4a0*/  WARPSYNC.COLLECTIVE R15, `(.L_x_4493) ;  /* 0x000000000f087348 */ /* 0x021fea0003c00000 */
[----:B------:R1:W2:Y:S02]  /*2a4b0*/  SHFL.IDX P6, R14, R13, R12, R11 ;  /* 0x0000000c0d0e7389 */ /* 0x0002a400000c000b */
[----:B012--5:R-:W-:Y:S01]  /*2a4c0*/  ENDCOLLECTIVE ;  /* 0x000000000000791b */ /* 0x027fe20003800000 */
.L_x_4493:
[----:B------:R-:W-:Y:S05]  /*2a4d0*/  BSYNC B1 ;  /* 0x0000000000017941 */ /* 0x000fea0003800000 */
.L_x_4492:
[----:B------:R-:W-:Y:S05]  /*2a4e0*/  BRA `(.L_x_4494) ;  /* 0xfffffe0800107947 */ /* 0x000fea000383ffff */
.L_x_4208:
        /* <DEDUP_REMOVED lines=8> */
.L_x_4496:
[----:B------:R-:W-:Y:S05]  /*2a570*/  BSYNC B1 ;  /* 0x0000000000017941 */ /* 0x000fea0003800000 */
.L_x_4495:
[----:B------:R-:W-:Y:S05]  /*2a580*/  BRA `(.L_x_4497) ;  /* 0xfffffe0400f07947 */ /* 0x000fea000383ffff */
.L_x_4209:
        /* <DEDUP_REMOVED lines=8> */
.L_x_4499:
[----:B------:R-:W-:Y:S05]  /*2a610*/  BSYNC B1 ;  /* 0x0000000000017941 */ /* 0x000fea0003800000 */
.L_x_4498:
[----:B------:R-:W-:Y:S05]  /*2a620*/  BRA `(.L_x_4500) ;  /* 0xfffffe0400d07947 */ /* 0x000fea000383ffff */
.L_x_4210:
        /* <DEDUP_REMOVED lines=8> */
.L_x_4502:
[----:B------:R-:W-:Y:S05]  /*2a6b0*/  BSYNC B1 ;  /* 0x0000000000017941 */ /* 0x000fea0003800000 */
.L_x_4501:
[----:B------:R-:W-:Y:S05]  /*2a6c0*/  BRA `(.L_x_4503) ;  /* 0xfffffe0400b07947 */ /* 0x000fea000383ffff */
.L_x_4212:
[----:B-1----:R1:W2:Y:S02]  /*2a6d0*/  SYNCS.PHASECHK.TRANS64.TRYWAIT P1, [R16+URZ+0x2a800], R3 ;  /* 0x02a80003100075a7 */ /* 0x0022a4000802017f */
[----:B--2---:R-:W-:Y:S05]  /*2a6e0*/  @!P1 NANOSLEEP.SYNCS 0x989680 ;  /* 0x009896800000995d */ /* 0x004fea0003900000 */
[----:B------:R-:W2:Y:S02]  /*2a6f0*/  @!P1 SYNCS.PHASECHK.TRANS64 P1, [R16+URZ+0x2a800], R3 ;  /* 0x02a80003100095a7 */ /* 0x000ea4000802007f */
[----:B--2---:R-:W-:Y:S05]  /*2a700*/  @!P1 BRA `(.L_x_4212) ;  /* 0xfffffffc00f09947 */ /* 0x004fea000383ffff */
[----:B------:R-:W-:Y:S05]  /*2a710*/  BRA `(.L_x_4504) ;  /* 0xfffffe0400bc7947 */ /* 0x000fea000383ffff */
.L_x_4226:
[----:B------:R-:W-:Y:S01]  /*2a720*/  BSSY B1, `(.L_x_4505) ;  /* 0x0000007000017945 */ /* 0x000fe20003800000 */
[----:B------:R-:W-:Y:S02]  /*2a730*/  IMAD.MOV.U32 R12, RZ, RZ, RZ ;  /* 0x000000ffff0c7224 */ /* 0x000fe400078e00ff */
[----:B------:R-:W-:Y:S02]  /*2a740*/  IMAD.MOV.U32 R11, RZ, RZ, 0x1e1f ;  /* 0x00001e1fff0b7424 */ /* 0x000fe400078e00ff */
[----:B------:R-:W-:-:S07]  /*2a750*/  IMAD.MOV.U32 R15, RZ, RZ, -0x1 ;  /* 0xffffffffff0f7424 */ /* 0x000fce00078e00ff */
[----:B0----5:R-:W-:Y:S05]  /*2a760*/  WARPSYNC.COLLECTIVE R15, `(.L_x_4506) ;  /* 0x000000000f087348 */ /* 0x021fea0003c00000 */
[----:B------:R1:W2:Y:S02]  /*2a770*/  SHFL.IDX P6, R14, R13, R12, R11 ;  /* 0x0000000c0d0e7389 */ /* 0x0002a400000c000b */
[----:B012--5:R-:W-:Y:S01]  /*2a780*/  ENDCOLLECTIVE ;  /* 0x000000000000791b */ /* 0x027fe20003800000 */
.L_x_4506:
[----:B------:R-:W-:Y:S05]  /*2a790*/  BSYNC B1 ;  /* 0x0000000000017941 */ /* 0x000fea0003800000 */
.L_x_4505:
[----:B------:R-:W-:Y:S05]  /*2a7a0*/  BRA `(.L_x_4507) ;  /* 0xfffffe3800b47947 */ /* 0x000fea000383ffff */
.L_x_4227:
        /* <DEDUP_REMOVED lines=8> */
.L_x_4509:
[----:B------:R-:W-:Y:S05]  /*2a830*/  BSYNC B1 ;  /* 0x0000000000017941 */ /* 0x000fea0003800000 */
.L_x_4508:
[----:B------:R-:W-:Y:S05]  /*2a840*/  BRA `(.L_x_4510) ;  /* 0xfffffe3800947947 */ /* 0x000fea000383ffff */
.L_x_4228:
        /* <DEDUP_REMOVED lines=8> */
.L_x_4512:
[----:B------:R-:W-:Y:S05]  /*2a8d0*/  BSYNC B1 ;  /* 0x0000000000017941 */ /* 0x000fea0003800000 */
.L_x_4511:
[----:B------:R-:W-:Y:S05]  /*2a8e0*/  BRA `(.L_x_4513) ;  /* 0xfffffe3800747947 */ /* 0x000fea000383ffff */
.L_x_4229:
        /* <DEDUP_REMOVED lines=8> */
.L_x_4515:
[----:B------:R-:W-:Y:S05]  /*2a970*/  BSYNC B1 ;  /* 0x0000000000017941 */ /* 0x000fea0003800000 */
.L_x_4514:
[----:B------:R-:W-:Y:S05]  /*2a980*/  BRA `(.L_x_4516) ;  /* 0xfffffe3800547947 */ /* 0x000fea000383ffff */
.L_x_4231:
[----:B-1----:R1:W2:Y:S02]  /*2a990*/  SYNCS.PHASECHK.TRANS64.TRYWAIT P1, [R16+URZ+0x2a800], R3 ;  /* 0x02a80003100075a7 */ /* 0x0022a4000802017f */
[----:B--2---:R-:W-:Y:S05]  /*2a9a0*/  @!P1 NANOSLEEP.SYNCS 0x989680 ;  /* 0x009896800000995d */ /* 0x004fea0003900000 */
[----:B------:R-:W2:Y:S02]  /*2a9b0*/  @!P1 SYNCS.PHASECHK.TRANS64 P1, [R16+URZ+0x2a800], R3 ;  /* 0x02a80003100095a7 */ /* 0x000ea4000802007f */
[----:B--2---:R-:W-:Y:S05]  /*2a9c0*/  @!P1 BRA `(.L_x_4231) ;  /* 0xfffffffc00f09947 */ /* 0x004fea000383ffff */
[----:B------:R-:W-:Y:S05]  /*2a9d0*/  BRA `(.L_x_4517) ;  /* 0xfffffe3800607947 */ /* 0x000fea000383ffff */
.L_x_4239:
[----:B--2---:R2:W3:Y:S02]  /*2a9e0*/  SYNCS.PHASECHK.TRANS64.TRYWAIT P2, [R3+URZ+0x2a830], R0 ;  /* 0x02a83000030075a7 */ /* 0x0044e4000804017f */
[----:B---3--:R-:W-:Y:S05]  /*2a9f0*/  @!P2 NANOSLEEP.SYNCS 0x989680 ;  /* 0x009896800000a95d */ /* 0x008fea0003900000 */
[----:B------:R-:W3:Y:S02]  /*2aa00*/  @!P2 SYNCS.PHASECHK.TRANS64 P2, [R3+URZ+0x2a830], R0 ;  /* 0x02a830000300a5a7 */ /* 0x000ee4000804007f */
[----:B---3--:R-:W-:Y:S05]  /*2aa10*/  @!P2 BRA `(.L_x_4239) ;  /* 0xfffffffc00f0a947 */ /* 0x008fea000383ffff */
[----:B------:R-:W-:Y:S05]  /*2aa20*/  BRA `(.L_x_4238) ;  /* 0xfffffe6800887947 */ /* 0x000fea000383ffff */
.L_x_4257:
[----:B-1----:R1:W2:Y:S02]  /*2aa30*/  SYNCS.PHASECHK.TRANS64.TRYWAIT P4, [R9+URZ+0x2a830], R8 ;  /* 0x02a83008090075a7 */ /* 0x0022a4000808017f */
[----:B--2---:R-:W-:Y:S05]  /*2aa40*/  @!P4 NANOSLEEP.SYNCS 0x989680 ;  /* 0x009896800000c95d */ /* 0x004fea0003900000 */
[----:B------:R-:W2:Y:S02]  /*2aa50*/  @!P4 SYNCS.PHASECHK.TRANS64 P4, [R9+URZ+0x2a830], R8 ;  /* 0x02a830080900c5a7 */ /* 0x000ea4000808007f */
[----:B--2---:R-:W-:Y:S05]  /*2aa60*/  @!P4 BRA `(.L_x_4257) ;  /* 0xfffffffc00f0c947 */ /* 0x004fea000383ffff */
[----:B------:R-:W-:Y:S05]  /*2aa70*/  BRA `(.L_x_4256) ;  /* 0xfffffea400247947 */ /* 0x000fea000383ffff */
.L_x_4261:
[----:B-1----:R1:W2:Y:S02]  /*2aa80*/  SYNCS.PHASECHK.TRANS64.TRYWAIT P3, [R9+URZ+0x2a850], R8 ;  /* 0x02a85008090075a7 */ /* 0x0022a4000806017f */
[----:B--2---:R-:W-:Y:S05]  /*2aa90*/  @!P3 NANOSLEEP.SYNCS 0x989680 ;  /* 0x009896800000b95d */ /* 0x004fea0003900000 */
[----:B------:R-:W2:Y:S02]  /*2aaa0*/  @!P3 SYNCS.PHASECHK.TRANS64 P3, [R9+URZ+0x2a850], R8 ;  /* 0x02a850080900b5a7 */ /* 0x000ea4000806007f */
[----:B--2---:R-:W-:Y:S05]  /*2aab0*/  @!P3 BRA `(.L_x_4261) ;  /* 0xfffffffc00f0b947 */ /* 0x004fea000383ffff */
[----:B------:R-:W-:Y:S05]  /*2aac0*/  BRA `(.L_x_4258) ;  /* 0xfffffea800007947 */ /* 0x000fea000383ffff */
.L_x_4281:
[----:B-1----:R1:W2:Y:S02]  /*2aad0*/  SYNCS.PHASECHK.TRANS64.TRYWAIT P3, [R9+URZ+0x2a830], R8 ;  /* 0x02a83008090075a7 */ /* 0x0022a4000806017f */
[----:B--2---:R-:W-:Y:S05]  /*2aae0*/  @!P3 NANOSLEEP.SYNCS 0x989680 ;  /* 0x009896800000b95d */ /* 0x004fea0003900000 */
[----:B------:R-:W2:Y:S02]  /*2aaf0*/  @!P3 SYNCS.PHASECHK.TRANS64 P3, [R9+URZ+0x2a830], R8 ;  /* 0x02a830080900b5a7 */ /* 0x000ea4000806007f */
[----:B--2---:R-:W-:Y:S05]  /*2ab00*/  @!P3 BRA `(.L_x_4281) ;  /* 0xfffffffc00f0b947 */ /* 0x004fea000383ffff */
[----:B------:R-:W-:Y:S05]  /*2ab10*/  BRA `(.L_x_4280) ;  /* 0xfffffedc00f47947 */ /* 0x000fea000383ffff */
.L_x_4285:
[----:B-1----:R1:W2:Y:S02]  /*2ab20*/  SYNCS.PHASECHK.TRANS64.TRYWAIT P2, [R9+URZ+0x2a850], R8 ;  /* 0x02a85008090075a7 */ /* 0x0022a4000804017f */
[----:B--2---:R-:W-:Y:S05]  /*2ab30*/  @!P2 NANOSLEEP.SYNCS 0x989680 ;  /* 0x009896800000a95d */ /* 0x004fea0003900000 */
[----:B------:R-:W2:Y:S02]  /*2ab40*/  @!P2 SYNCS.PHASECHK.TRANS64 P2, [R9+URZ+0x2a850], R8 ;  /* 0x02a850080900a5a7 */ /* 0x000ea4000804007f */
[----:B--2---:R-:W-:Y:S05]  /*2ab50*/  @!P2 BRA `(.L_x_4285) ;  /* 0xfffffffc00f0a947 */ /* 0x004fea000383ffff */
[----:B------:R-:W-:Y:S05]  /*2ab60*/  BRA `(.L_x_4282) ;  /* 0xfffffee000e07947 */ /* 0x000fea000383ffff */
.L_x_4293:
[----:B-1----:R1:W2:Y:S02]  /*2ab70*/  SYNCS.PHASECHK.TRANS64.TRYWAIT P3, [R9+URZ+0x2a830], R8 ;  /* 0x02a83008090075a7 */ /* 0x0022a4000806017f */
[----:B--2---:R-:W-:Y:S05]  /*2ab80*/  @!P3 NANOSLEEP.SYNCS 0x989680 ;  /* 0x009896800000b95d */ /* 0x004fea0003900000 */
[----:B------:R-:W2:Y:S02]  /*2ab90*/  @!P3 SYNCS.PHASECHK.TRANS64 P3, [R9+URZ+0x2a830], R8 ;  /* 0x02a830080900b5a7 */ /* 0x000ea4000806007f */
[----:B--2---:R-:W-:Y:S05]  /*2aba0*/  @!P3 BRA `(.L_x_4293) ;  /* 0xfffffffc00f0b947 */ /* 0x004fea000383ffff */
[----:B------:R-:W-:Y:S05]  /*2abb0*/  BRA `(.L_x_4292) ;  /* 0xffffff0800647947 */ /* 0x000fea000383ffff */
.L_x_4297:
[----:B-1----:R1:W2:Y:S02]  /*2abc0*/  SYNCS.PHASECHK.TRANS64.TRYWAIT P2, [R9+URZ+0x2a850], R8 ;  /* 0x02a85008090075a7 */ /* 0x0022a4000804017f */
[----:B--2---:R-:W-:Y:S05]  /*2abd0*/  @!P2 NANOSLEEP.SYNCS 0x989680 ;  /* 0x009896800000a95d */ /* 0x004fea0003900000 */
[----:B------:R-:W2:Y:S02]  /*2abe0*/  @!P2 SYNCS.PHASECHK.TRANS64 P2, [R9+URZ+0x2a850], R8 ;  /* 0x02a850080900a5a7 */ /* 0x000ea4000804007f */
[----:B--2---:R-:W-:Y:S05]  /*2abf0*/  @!P2 BRA `(.L_x_4297) ;  /* 0xfffffffc00f0a947 */ /* 0x004fea000383ffff */
[----:B------:R-:W-:Y:S05]  /*2ac00*/  BRA `(.L_x_4294) ;  /* 0xffffff0c00507947 */ /* 0x000fea000383ffff */
.L_x_4311:
[----:B-1----:R1:W2:Y:S02]  /*2ac10*/  SYNCS.PHASECHK.TRANS64.TRYWAIT P1, [R11+URZ+0x2a850], R0 ;  /* 0x02a850000b0075a7 */ /* 0x0022a4000802017f */
[----:B--2---:R-:W-:Y:S05]  /*2ac20*/  @!P1 NANOSLEEP.SYNCS 0x989680 ;  /* 0x009896800000995d */ /* 0x004fea0003900000 */
[----:B------:R-:W2:Y:S02]  /*2ac30*/  @!P1 SYNCS.PHASECHK.TRANS64 P1, [R11+URZ+0x2a850], R0 ;  /* 0x02a850000b0095a7 */ /* 0x000ea4000802007f */
[----:B--2---:R-:W-:Y:S05]  /*2ac40*/  @!P1 BRA `(.L_x_4311) ;  /* 0xfffffffc00f09947 */ /* 0x004fea000383ffff */
[----:B------:R-:W-:Y:S05]  /*2ac50*/  BRA `(.L_x_4310) ;  /* 0xffffff4000ac7947 */ /* 0x000fea000383ffff */
.L_x_4315:
[----:B------:R-:W-:Y:S01]  /*2ac60*/  SEL R21, R48, R35, P0 ;  /* 0x0000002330157207 */ /* 0x000fe20000000000 */
[----:B------:R-:W-:Y:S01]  /*2ac70*/  IMAD.MOV.U32 R15, RZ, RZ, -0x1 ;  /* 0xffffffffff0f7424 */ /* 0x000fe200078e00ff */
[----:B------:R-:W-:Y:S02]  /*2ac80*/  SEL R24, R35, R48, P0 ;  /* 0x0000003023187207 */ /* 0x000fe40000000000 */
[----:B------:R-:W-:Y:S02]  /*2ac90*/  SEL R25, R56, R41, P0 ;  /* 0x0000002938197207 */ /* 0x000fe40000000000 */
[----:B------:R-:W-:Y:S02]  /*2aca0*/  SEL R28, R41, R56, P0 ;  /* 0x00000038291c7207 */ /* 0x000fe40000000000 */
[----:B------:R-:W-:Y:S02]  /*2acb0*/  SEL R37, R53, R52, P0 ;  /* 0x0000003435257207 */ /* 0x000fe40000000000 */
[----:B------:R-:W-:-:S02]  /*2acc0*/  SEL R48, R52, R53, P0 ;  /* 0x0000003534307207 */ /* 0x000fc40000000000 */
[----:B------:R-:W-:Y:S02]  /*2acd0*/  SEL R41, R11, R12, P0 ;  /* 0x0000000c0b297207 */ /* 0x000fe40000000000 */
[----:B------:R-:W-:Y:S01]  /*2ace0*/  SEL R52, R12, R11, P0 ;  /* 0x0000000b0c347207 */ /* 0x000fe20000000000 */
[----:B------:R-:W-:Y:S01]  /*2acf0*/  IMAD.MOV.U32 R12, RZ, RZ, R0 ;  /* 0x000000ffff0c7224 */ /* 0x000fe200078e0000 */
[----:B------:R-:W-:Y:S01]  /*2ad00*/  SEL R7, R27, R10, P0 ;  /* 0x0000000a1b077207 */ /* 0x000fe20000000000 */
[----:B------:R-:W-:Y:S01]  /*2ad10*/  IMAD.MOV.U32 R11, RZ, RZ, 0x1c1f ;  /* 0x00001c1fff0b7424 */ /* 0x000fe200078e00ff */
[----:B------:R-:W-:Y:S02]  /*2ad20*/  SEL R9, R5, R34, P0 ;  /* 0x0000002205097207 */ /* 0x000fe40000000000 */
[----:B------:R-:W-:-:S07]  /*2ad30*/  SEL R20, R34, R5, P0 ;  /* 0x0000000522147207 */ /* 0x000fce0000000000 */
[----:B01----:R-:W-:Y:S05]  /*2ad40*/  WARPSYNC.COLLECTIVE R15, `(.L_x_4518) ;  /* 0x000000000f087348 */ /* 0x003fea0003c00000 */
[----:B------:R2:W3:Y:S02]  /*2ad50*/  SHFL.IDX P6, R14, R13, R12, R11 ;  /* 0x0000000c0d0e7389 */ /* 0x0004e400000c000b */
[----:B0123--:R-:W-:Y:S01]  /*2ad60*/  ENDCOLLECTIVE ;  /* 0x000000000000791b */ /* 0x00ffe20003800000 */
.L_x_4518:
        /* <DEDUP_REMOVED lines=19> */
.L_x_4519:
        /* <DEDUP_REMOVED lines=19> */
.L_x_4520:
        /* <DEDUP_REMOVED lines=17> */
.L_x_4521:
[----:B------:R-:W-:Y:S02]  /*2b0e0*/  IMAD.MOV.U32 R13, RZ, RZ, R9 ;  /* 0x000000ffff0d7224 */ /* 0x000fe400078e0009 */
[----:B------:R-:W-:Y:S02]  /*2b0f0*/  IMAD.MOV.U32 R12, RZ, RZ, R0 ;  /* 0x000000ffff0c7224 */ /* 0x000fe400078e0000 */
[----:B------:R-:W-:-:S07]  /*2b100*/  IMAD.MOV.U32 R7, RZ, RZ, R14 ;  /* 0x000000ffff077224 */ /* 0x000fce00078e000e */
[----:B------:R-:W-:Y:S05]  /*2b110*/  WARPSYNC.COLLECTIVE R15, `(.L_x_4522) ;  /* 0x000000000f087348 */ /* 0x000fea0003c00000 */
[----:B------:R0:W1:Y:S02]  /*2b120*/  SHFL.IDX P6, R14, R13, R12, R11 ;  /* 0x0000000c0d0e7389 */ /* 0x00006400000c000b */
[----:B01----:R-:W-:Y:S01]  /*2b130*/  ENDCOLLECTIVE ;  /* 0x000000000000791b */ /* 0x003fe20003800000 */
.L_x_4522:
        /* <DEDUP_REMOVED lines=8> */
.L_x_4523:
[----:B------:R-:W-:Y:S02]  /*2b1c0*/  IMAD.MOV.U32 R13, RZ, RZ, R21 ;  /* 0x000000ffff0d7224 */ /* 0x000fe400078e0015 */
[----:B------:R-:W-:Y:S02]  /*2b1d0*/  IMAD.MOV.U32 R12, RZ, RZ, R0 ;  /* 0x000000ffff0c7224 */ /* 0x000fe400078e0000 */
[----:B------:R-:W-:-:S07]  /*2b1e0*/  IMAD.MOV.U32 R9, RZ, RZ, R14 ;  /* 0x000000ffff097224 */ /* 0x000fce00078e000e */
[----:B------:R-:W-:Y:S05]  /*2b1f0*/  WARPSYNC.COLLECTIVE R15, `(.L_x_4524) ;  /* 0x000000000f087348 */ /* 0x000fea0003c00000 */
[----:B------:R0:W1:Y:S02]  /*2b200*/  SHFL.IDX P6, R14, R13, R12, R11 ;  /* 0x0000000c0d0e7389 */ /* 0x00006400000c000b */
[----:B01----:R-:W-:Y:S01]  /*2b210*/  ENDCOLLECTIVE ;  /* 0x000000000000791b */ /* 0x003fe20003800000 */
.L_x_4524:
        /* <DEDUP_REMOVED lines=8> */
.L_x_4525:
[----:B------:R-:W-:Y:S02]  /*2b2a0*/  IMAD.MOV.U32 R13, RZ, RZ, R25 ;  /* 0x000000ffff0d7224 */ /* 0x000fe400078e0019 */
[----:B------:R-:W-:Y:S02]  /*2b2b0*/  IMAD.MOV.U32 R12, RZ, RZ, R0 ;  /* 0x000000ffff0c7224 */ /* 0x000fe400078e0000 */
[----:B------:R-:W-:-:S07]  /*2b2c0*/  IMAD.MOV.U32 R21, RZ, RZ, R14 ;  /* 0x000000ffff157224 */ /* 0x000fce00078e000e */
[----:B------:R-:W-:Y:S05]  /*2b2d0*/  WARPSYNC.COLLECTIVE R15, `(.L_x_4526) ;  /* 0x000000000f087348 */ /* 0x000fea0003c00000 */
[----:B------:R0:W1:Y:S02]  /*2b2e0*/  SHFL.IDX P6, R14, R13, R12, R11 ;  /* 0x0000000c0d0e7389 */ /* 0x00006400000c000b */
[----:B01----:R-:W-:Y:S01]  /*2b2f0*/  ENDCOLLECTIVE ;  /* 0x000000000000791b */ /* 0x003fe20003800000 */
.L_x_4526:
        /* <DEDUP_REMOVED lines=8> */
.L_x_4527:
[----:B------:R-:W-:Y:S02]  /*2b380*/  IMAD.MOV.U32 R13, RZ, RZ, R27 ;  /* 0x000000ffff0d7224 */ /* 0x000fe400078e001b */
[----:B------:R-:W-:Y:S02]  /*2b390*/  IMAD.MOV.U32 R12, RZ, RZ, R0 ;  /* 0x000000ffff0c7224 */ /* 0x000fe400078e0000 */
[----:B------:R-:W-:-:S07]  /*2b3a0*/  IMAD.MOV.U32 R25, RZ, RZ, R14 ;  /* 0x000000ffff197224 */ /* 0x000fce00078e000e */
[----:B------:R-:W-:Y:S05]  /*2b3b0*/  WARPSYNC.COLLECTIVE R15, `(.L_x_4528) ;  /* 0x000000000f087348 */ /* 0x000fea0003c00000 */
[----:B------:R0:W1:Y:S02]  /*2b3c0*/  SHFL.IDX P6, R14, R13, R12, R11 ;  /* 0x0000000c0d0e7389 */ /* 0x00006400000c000b */
[----:B01----:R-:W-:Y:S01]  /*2b3d0*/  ENDCOLLECTIVE ;  /* 0x000000000000791b */ /* 0x003fe20003800000 */
.L_x_4528:
        /* <DEDUP_REMOVED lines=8> */
.L_x_4529:
[----:B------:R-:W-:Y:S02]  /*2b460*/  IMAD.MOV.U32 R13, RZ, RZ, R29 ;  /* 0x000000ffff0d7224 */ /* 0x000fe400078e001d */
[----:B------:R-:W-:Y:S02]  /*2b470*/  IMAD.MOV.U32 R12, RZ, RZ, R0 ;  /* 0x000000ffff0c7224 */ /* 0x000fe400078e0000 */
[----:B------:R-:W-:-:S07]  /*2b480*/  IMAD.MOV.U32 R27, RZ, RZ, R14 ;  /* 0x000000ffff1b7224 */ /* 0x000fce00078e000e */
[----:B------:R-:W-:Y:S05]  /*2b490*/  WARPSYNC.COLLECTIVE R15, `(.L_x_4530) ;  /* 0x000000000f087348 */ /* 0x000fea0003c00000 */
[----:B------:R0:W1:Y:S02]  /*2b4a0*/  SHFL.IDX P6, R14, R13, R12, R11 ;  /* 0x0000000c0d0e7389 */ /* 0x00006400000c000b */
[----:B01----:R-:W-:Y:S01]  /*2b4b0*/  ENDCOLLECTIVE ;  /* 0x000000000000791b */ /* 0x003fe20003800000 */
.L_x_4530:
        /* <DEDUP_REMOVED lines=8> */
.L_x_4531:
[----:B------:R-:W-:Y:S02]  /*2b540*/  IMAD.MOV.U32 R13, RZ, RZ, R31 ;  /* 0x000000ffff0d7224 */ /* 0x000fe400078e001f */
[----:B------:R-:W-:Y:S02]  /*2b550*/  IMAD.MOV.U32 R12, RZ, RZ, R0 ;  /* 0x000000ffff0c7224 */ /* 0x000fe400078e0000 */
[----:B------:R-:W-:-:S07]  /*2b560*/  IMAD.MOV.U32 R40, RZ, RZ, R14 ;  /* 0x000000ffff287224 */ /* 0x000fce00078e000e */
[----:B------:R-:W-:Y:S05]  /*2b570*/  WARPSYNC.COLLECTIVE R15, `(.L_x_4532) ;  /* 0x000000000f087348 */ /* 0x000fea0003c00000 */
[----:B------:R0:W1:Y:S02]  /*2b580*/  SHFL.IDX P6, R14, R13, R12, R11 ;  /* 0x0000000c0d0e7389 */ /* 0x00006400000c000b */
[----:B01----:R-:W-:Y:S01]  /*2b590*/  ENDCOLLECTIVE ;  /* 0x000000000000791b */ /* 0x003fe20003800000 */
.L_x_4532:
[----:B------:R-:W-:Y:S02]  /*2b5a0*/  IMAD.MOV.U32 R13, RZ, RZ, R42 ;  /* 0x000000ffff0d7224 */ /* 0x000fe400078e002a */
[----:B------:R-:W-:Y:S02]  /*2b5b0*/  IMAD.MOV.U32 R12, RZ, RZ, R3 ;  /* 0x000000ffff0c7224 */ /* 0x000fe400078e0003 */
[----:B------:R-:W-:-:S07]  /*2b5c0*/  IMAD.MOV.U32 R31, RZ, RZ, R14 ;  /* 0x000000ffff1f7224 */ /* 0x000fce00078e000e */
[----:B------:R-:W-:Y:S05]  /*2b5d0*/  WARPSYNC.COLLECTIVE R15, `(.L_x_4533) ;  /* 0x000000000f087348 */ /* 0x000fea0003c00000 */
[----:B------:R0:W1:Y:S02]  /*2b5e0*/  SHFL.IDX P6, R14, R13, R12, R11 ;  /* 0x0000000c0d0e7389 */ /* 0x00006400000c000b */
[----:B01----:R-:W-:Y:S01]  /*2b5f0*/  ENDCOLLECTIVE ;  /* 0x000000000000791b */ /* 0x003fe20003800000 */
.L_x_4533:
[----:B------:R-:W-:Y:S02]  /*2b600*/  IMAD.MOV.U32 R13, RZ, RZ, R33 ;  /* 0x000000ffff0d7224 */ /* 0x000fe400078e0021 */
[----:B------:R-:W-:Y:S02]  /*2b610*/  IMAD.MOV.U32 R12, RZ, RZ, R0 ;  /* 0x000000ffff0c7224 */ /* 0x000fe400078e0000 */
[----:B------:R-:W-:-:S07]  /*2b620*/  IMAD.MOV.U32 R42, RZ, RZ, R14 ;  /* 0x000000ffff2a7224 */ /* 0x000fce00078e000e */
[----:B------:R-:W-:Y:S05]  /*2b630*/  WARPSYNC.COLLECTIVE R15, `(.L_x_4534) ;  /* 0x000000000f087348 */ /* 0x000fea0003c00000 */
[----:B------:R0:W1:Y:S02]  /*2b640*/  SHFL.IDX P6, R14, R13, R12, R11 ;  /* 0x0000000c0d0e7389 */ /* 0x00006400000c000b */
[----:B01----:R-:W-:Y:S01]  /*2b650*/  ENDCOLLECTIVE ;  /* 0x000000000000791b */ /* 0x003fe20003800000 */
.L_x_4534:
[----:B------:R-:W-:Y:S02]  /*2b660*/  IMAD.MOV.U32 R13, RZ, RZ, R44 ;  /* 0x000000ffff0d7224 */ /* 0x000fe400078e002c */
[----:B------:R-:W-:Y:S02]  /*2b670*/  IMAD.MOV.U32 R12, RZ, RZ, R3 ;  /* 0x000000ffff0c7224 */ /* 0x000fe400078e0003 */
[----:B------:R-:W-:-:S07]  /*2b680*/  IMAD.MOV.U32 R33, RZ, RZ, R14 ;  /* 0x000000ffff217224 */ /* 0x000fce00078e000e */
[----:B------:R-:W-:Y:S05]  /*2b690*/  WARPSYNC.COLLECTIVE R15, `(.L_x_4535) ;  /* 0x000000000f087348 */ /* 0x000fea0003c00000 */
[----:B------:R0:W1:Y:S02]  /*2b6a0*/  SHFL.IDX P6, R14, R13, R12, R11 ;  /* 0x0000000c0d0e7389 */ /* 0x00006400000c000b */
[----:B01----:R-:W-:Y:S01]  /*2b6b0*/  ENDCOLLECTIVE ;  /* 0x000000000000791b */ /* 0x003fe20003800000 */
.L_x_4535:
[----:B------:R-:W-:Y:S02]  /*2b6c0*/  IMAD.MOV.U32 R13, RZ, RZ, R35 ;  /* 0x000000ffff0d7224 */ /* 0x000fe400078e0023 */
[----:B------:R-:W-:Y:S02]  /*2b6d0*/  IMAD.MOV.U32 R12, RZ, RZ, R0 ;  /* 0x000000ffff0c7224 */ /* 0x000fe400078e0000 */
[----:B------:R-:W-:-:S07]  /*2b6e0*/  IMAD.MOV.U32 R44, RZ, RZ, R14 ;  /* 0x000000ffff2c7224 */ /* 0x000fce00078e000e */
[----:B------:R-:W-:Y:S05]  /*2b6f0*/  WARPSYNC.COLLECTIVE R15, `(.L_x_4536) ;  /* 0x000000000f087348 */ /* 0x000fea0003c00000 */
[----:B------:R0:W1:Y:S02]  /*2b700*/  SHFL.IDX P6, R14, R13, R12, R11 ;  /* 0x0000000c0d0e7389 */ /* 0x00006400000c000b */
[----:B01----:R-:W-:Y:S01]  /*2b710*/  ENDCOLLECTIVE ;  /* 0x000000000000791b */ /* 0x003fe20003800000 */
.L_x_4536:
[----:B------:R-:W-:Y:S02]  /*2b720*/  IMAD.MOV.U32 R13, RZ, RZ, R46 ;  /* 0x000000ffff0d7224 */ /* 0x000fe400078e002e */
[----:B------:R-:W-:Y:S02]  /*2b730*/  IMAD.MOV.U32 R12, RZ, RZ, R3 ;  /* 0x000000ffff0c7224 */ /* 0x000fe400078e0003 */
[----:B------:R-:W-:-:S07]  /*2b740*/  IMAD.MOV.U32 R35, RZ, RZ, R14 ;  /* 0x000000ffff237224 */ /* 0x000fce00078e000e */
[----:B------:R-:W-:Y:S05]  /*2b750*/  WARPSYNC.COLLECTIVE R15, `(.L_x_4537) ;  /* 0x000000000f087348 */ /* 0x000fea0003c00000 */
[----:B------:R0:W1:Y:S02]  /*2b760*/  SHFL.IDX P6, R14, R13, R12, R11 ;  /* 0x0000000c0d0e7389 */ /* 0x00006400000c000b */
[----:B01----:R-:W-:Y:S01]  /*2b770*/  ENDCOLLECTIVE ;  /* 0x000000000000791b */ /* 0x003fe20003800000 */
.L_x_4537:
[----:B------:R-:W-:Y:S02]  /*2b780*/  IMAD.MOV.U32 R13, RZ, RZ, R37 ;  /* 0x000000ffff0d7224 */ /* 0x000fe400078e0025 */
[----:B------:R-:W-:Y:S02]  /*2b790*/  IMAD.MOV.U32 R12, RZ, RZ, R0 ;  /* 0x000000ffff0c7224 */ /* 0x000fe400078e0000 */
[----:B------:R-:W-:-:S07]  /*2b7a0*/  IMAD.MOV.U32 R46, RZ, RZ, R14 ;  /* 0x000000ffff2e7224 */ /* 0x000fce00078e000e */
[----:B------:R-:W-:Y:S05]  /*2b7b0*/  WARPSYNC.COLLECTIVE R15, `(.L_x_4538) ;  /* 0x000000000f087348 */ /* 0x000fea0003c00000 */
[----:B------:R0:W1:Y:S02]  /*2b7c0*/  SHFL.IDX P6, R14, R13, R12, R11 ;  /* 0x0000000c0d0e7389 */ /* 0x00006400000c000b */
[----:B01----:R-:W-:Y:S01]  /*2b7d0*/  ENDCOLLECTIVE ;  /* 0x000000000000791b */ /* 0x003fe20003800000 */
.L_x_4538:
[----:B------:R-:W-:Y:S02]  /*2b7e0*/  IMAD.MOV.U32 R13, RZ, RZ, R48 ;  /* 0x000000ffff0d7224 */ /* 0x000fe400078e0030 */
[----:B------:R-:W-:Y:S02]  /*2b7f0*/  IMAD.MOV.U32 R12, RZ, RZ, R3 ;  /* 0x000000ffff0c7224 */ /* 0x000fe400078e0003 */
[----:B------:R-:W-:-:S07]  /*2b800*/  IMAD.MOV.U32 R37, RZ, RZ, R14 ;  /* 0x000000ffff257224 */ /* 0x000fce00078e000e */
[----:B------:R-:W-:Y:S05]  /*2b810*/  WARPSYNC.COLLECTIVE R15, `(.L_x_4539) ;  /* 0x000000000f087348 */ /* 0x000fea0003c00000 */
[----:B------:R0:W1:Y:S02]  /*2b820*/  SHFL.IDX P6, R14, R13, R12, R11 ;  /* 0x0000000c0d0e7389 */ /* 0x00006400000c000b */
[----:B01----:R-:W-:Y:S01]  /*2b830*/  ENDCOLLECTIVE ;  /* 0x000000000000791b */ /* 0x003fe20003800000 */
.L_x_4539:
[----:B------:R-:W-:Y:S02]  /*2b840*/  IMAD.MOV.U32 R13, RZ, RZ, R39 ;  /* 0x000000ffff0d7224 */ /* 0x000fe400078e0027 */
[----:B------:R-:W-:Y:S02]  /*2b850*/  IMAD.MOV.U32 R12, RZ, RZ, R0 ;  /* 0x000000ffff0c7224 */ /* 0x000fe400078e0000 */
[----:B------:R-:W-:-:S07]  /*2b860*/  IMAD.MOV.U32 R48, RZ, RZ, R14 ;  /* 0x000000ffff307224 */ /* 0x000fce00078e000e */
[----:B------:R-:W-:Y:S05]  /*2b870*/  WARPSYNC.COLLECTIVE R15, `(.L_x_4540) ;  /* 0x000000000f087348 */ /* 0x000fea0003c00000 */
[----:B------:R0:W1:Y:S02]  /*2b880*/  SHFL.IDX P6, R14, R13, R12, R11 ;  /* 0x0000000c0d0e7389 */ /* 0x00006400000c000b */
[----:B01----:R-:W-:Y:S01]  /*2b890*/  ENDCOLLECTIVE ;  /* 0x000000000000791b */ /* 0x003fe20003800000 */
.L_x_4540:
[----:B------:R-:W-:Y:S02]  /*2b8a0*/  IMAD.MOV.U32 R13, RZ, RZ, R50 ;  /* 0x000000ffff0d7224 */ /* 0x000fe400078e0032 */
[----:B------:R-:W-:Y:S02]  /*2b8b0*/  IMAD.MOV.U32 R12, RZ, RZ, R3 ;  /* 0x000000ffff0c7224 */ /* 0x000fe400078e0003 */
[----:B------:R-:W-:-:S07]  /*2b8c0*/  IMAD.MOV.U32 R39, RZ, RZ, R14 ;  /* 0x000000ffff277224 */ /* 0x000fce00078e000e */
[----:B------:R-:W-:Y:S05]  /*2b8d0*/  WARPSYNC.COLLECTIVE R15, `(.L_x_4541) ;  /* 0x000000000f087348 */ /* 0x000fea0003c00000 */
[----:B------:R0:W1:Y:S02]  /*2b8e0*/  SHFL.IDX P6, R14, R13, R12, R11 ;  /* 0x0000000c0d0e7389 */ /* 0x00006400000c000b */
[----:B01----:R-:W-:Y:S01]  /*2b8f0*/  ENDCOLLECTIVE ;  /* 0x000000000000791b */ /* 0x003fe20003800000 */
.L_x_4541:
[----:B------:R-:W-:Y:S02]  /*2b900*/  IMAD.MOV.U32 R13, RZ, RZ, R41 ;  /* 0x000000ffff0d7224 */ /* 0x000fe400078e0029 */
[----:B------:R-:W-:Y:S02]  /*2b910*/  IMAD.MOV.U32 R12, RZ, RZ, R0 ;  /* 0x000000ffff0c7224 */ /* 0x000fe400078e0000 */
[----:B------:R-:W-:-:S07]  /*2b920*/  IMAD.MOV.U32 R50, RZ, RZ, R14 ;  /* 0x000000ffff327224 */ /* 0x000fce00078e000e */
[----:B------:R-:W-:Y:S05]  /*2b930*/  WARPSYNC.COLLECTIVE R15, `(.L_x_4542) ;  /* 0x000000000f087348 */ /* 0x000fea0003c00000 */
[----:B------:R0:W1:Y:S02]  /*2b940*/  SHFL.IDX P6, R14, R13, R12, R11 ;  /* 0x0000000c0d0e7389 */ /* 0x00006400000c000b */
[----:B01----:R-:W-:Y:S01]  /*2b950*/  ENDCOLLECTIVE ;  /* 0x000000000000791b */ /* 0x003fe20003800000 */
.L_x_4542:
[----:B------:R-:W-:Y:S02]  /*2b960*/  IMAD.MOV.U32 R13, RZ, RZ, R52 ;  /* 0x000000ffff0d7224 */ /* 0x000fe400078e0034 */
[----:B------:R-:W-:Y:S02]  /*2b970*/  IMAD.MOV.U32 R12, RZ, RZ, R3 ;  /* 0x000000ffff0c7224 */ /* 0x000fe400078e0003 */
[----:B------:R-:W-:-:S07]  /*2b980*/  IMAD.MOV.U32 R41, RZ, RZ, R14 ;  /* 0x000000ffff297224 */ /* 0x000fce00078e000e */
[----:B------:R-:W-:Y:S05]  /*2b990*/  WARPSYNC.COLLECTIVE R15, `(.L_x_4543) ;  /* 0x000000000f087348 */ /* 0x000fea0003c00000 */
[----:B------:R0:W1:Y:S02]  /*2b9a0*/  SHFL.IDX P6, R14, R13, R12, R11 ;  /* 0x0000000c0d0e7389 */ /* 0x00006400000c000b */
[----:B01----:R-:W-:Y:S01]  /*2b9b0*/  ENDCOLLECTIVE ;  /* 0x000000000000791b */ /* 0x003fe20003800000 */
.L_x_4543:
[----:B------:R-:W-:Y:S02]  /*2b9c0*/  IMAD.MOV.U32 R13, RZ, RZ, R43 ;  /* 0x000000ffff0d7224 */ /* 0x000fe400078e002b */
[----:B------:R-:W-:Y:S02]  /*2b9d0*/  IMAD.MOV.U32 R12, RZ, RZ, R0 ;  /* 0x000000ffff0c7224 */ /* 0x000fe400078e0000 */
[----:B------:R-:W-:-:S07]  /*2b9e0*/  IMAD.MOV.U32 R52, RZ, RZ, R14 ;  /* 0x000000ffff347224 */ /* 0x000fce00078e000e */
[----:B------:R-:W-:Y:S05]  /*2b9f0*/  WARPSYNC.COLLECTIVE R15, `(.L_x_4544) ;  /* 0x000000000f087348 */ /* 0x000fea0003c00000 */
[----:B------:R0:W1:Y:S02]  /*2ba00*/  SHFL.IDX P6, R14, R13, R12, R11 ;  /* 0x0000000c0d0e7389 */ /* 0x00006400000c000b */
[----:B01----:R-:W-:Y:S01]  /*2ba10*/  ENDCOLLECTIVE ;  /* 0x000000000000791b */ /* 0x003fe20003800000 */
.L_x_4544:
        /* <DEDUP_REMOVED lines=9> */
.L_x_4545:
[----:B------:R-:W-:Y:S02]  /*2bab0*/  IMAD.MOV.U32 R13, RZ, RZ, R45 ;  /* 0x000000ffff0d7224 */ /* 0x000fe400078e002d */
[----:B------:R-:W-:Y:S02]  /*2bac0*/  IMAD.MOV.U32 R12, RZ, RZ, R0 ;  /* 0x000000ffff0c7224 */ /* 0x000fe400078e0000 */
[----:B------:R-:W-:-:S07]  /*2bad0*/  IMAD.MOV.U32 R2, RZ, RZ, R14 ;  /* 0x000000ffff027224 */ /* 0x000fce00078e000e */
[----:B------:R-:W-:Y:S05]  /*2bae0*/  WARPSYNC.COLLECTIVE R15, `(.L_x_4546) ;  /* 0x000000000f087348 */ /* 0x000fea0003c00000 */
[----:B------:R0:W1:Y:S02]  /*2baf0*/  SHFL.IDX P6, R14, R13, R12, R11 ;  /* 0x0000000c0d0e7389 */ /* 0x00006400000c000b */
[----:B01----:R-:W-:Y:S01]  /*2bb00*/  ENDCOLLECTIVE ;  /* 0x000000000000791b */ /* 0x003fe20003800000 */
.L_x_4546:
        /* <DEDUP_REMOVED lines=10> */
.L_x_4547:
[----:B------:R-:W-:Y:S02]  /*2bbb0*/  IMAD.MOV.U32 R13, RZ, RZ, R47 ;  /* 0x000000ffff0d7224 */ /* 0x000fe400078e002f */
[----:B------:R-:W-:Y:S02]  /*2bbc0*/  IMAD.MOV.U32 R12, RZ, RZ, R0 ;  /* 0x000000ffff0c7224 */ /* 0x000fe400078e0000 */
[----:B------:R-:W-:-:S07]  /*2bbd0*/  IMAD.MOV.U32 R20, RZ, RZ, R14 ;  /* 0x000000ffff147224 */ /* 0x000fce00078e000e */
[----:B------:R-:W-:Y:S05]  /*2bbe0*/  WARPSYNC.COLLECTIVE R15, `(.L_x_4548) ;  /* 0x000000000f087348 */ /* 0x000fea0003c00000 */
[----:B------:R0:W1:Y:S02]  /*2bbf0*/  SHFL.IDX P6, R14, R13, R12, R11 ;  /* 0x0000000c0d0e7389 */ /* 0x00006400000c000b */
[----:B01----:R-:W-:Y:S01]  /*2bc00*/  ENDCOLLECTIVE ;  /* 0x000000000000791b */ /* 0x003fe20003800000 */
.L_x_4548:
        /* <DEDUP_REMOVED lines=9> */
.L_x_4549:
[----:B------:R-:W-:Y:S02]  /*2bca0*/  IMAD.MOV.U32 R13, RZ, RZ, R49 ;  /* 0x000000ffff0d7224 */ /* 0x000fe400078e0031 */
[----:B------:R-:W-:Y:S02]  /*2bcb0*/  IMAD.MOV.U32 R12, RZ, RZ, R0 ;  /* 0x000000ffff0c7224 */ /* 0x000fe400078e0000 */
[----:B------:R-:W-:-:S07]  /*2bcc0*/  IMAD.MOV.U32 R64, RZ, RZ, R14 ;  /* 0x000000ffff407224 */ /* 0x000fce00078e000e */
[----:B------:R-:W-:Y:S05]  /*2bcd0*/  WARPSYNC.COLLECTIVE R15, `(.L_x_4550) ;  /* 0x000000000f087348 */ /* 0x000fea0003c00000 */
[----:B------:R0:W1:Y:S02]  /*2bce0*/  SHFL.IDX P6, R14, R13, R12, R11 ;  /* 0x0000000c0d0e7389 */ /* 0x00006400000c000b */
[----:B01----:R-:W-:Y:S01]  /*2bcf0*/  ENDCOLLECTIVE ;  /* 0x000000000000791b */ /* 0x003fe20003800000 */
.L_x_4550:
        /* <DEDUP_REMOVED lines=9> */
.L_x_4551:
[----:B------:R-:W-:Y:S02]  /*2bd90*/  IMAD.MOV.U32 R13, RZ, RZ, R51 ;  /* 0x000000ffff0d7224 */ /* 0x000fe400078e0033 */
[----:B------:R-:W-:Y:S02]  /*2bda0*/  IMAD.MOV.U32 R12, RZ, RZ, R0 ;  /* 0x000000ffff0c7224 */ /* 0x000fe400078e0000 */
[----:B------:R-:W-:-:S07]  /*2bdb0*/  IMAD.MOV.U32 R66, RZ, RZ, R14 ;  /* 0x000000ffff427224 */ /* 0x000fce00078e000e */
[----:B------:R-:W-:Y:S05]  /*2bdc0*/  WARPSYNC.COLLECTIVE R15, `(.L_x_4552) ;  /* 0x000000000f087348 */ /* 0x000fea0003c00000 */
[----:B------:R0:W1:Y:S02]  /*2bdd0*/  SHFL.IDX P6, R14, R13, R12, R11 ;  /* 0x0000000c0d0e7389 */ /* 0x00006400000c000b */
[----:B01----:R-:W-:Y:S01]  /*2bde0*/  ENDCOLLECTIVE ;  /* 0x000000000000791b */ /* 0x003fe20003800000 */
.L_x_4552:
        /* <DEDUP_REMOVED lines=8> */
.L_x_4553:
[----:B------:R-:W-:Y:S02]  /*2be70*/  IMAD.MOV.U32 R13, RZ, RZ, R53 ;  /* 0x000000ffff0d7224 */ /* 0x000fe400078e0035 */
[----:B------:R-:W-:Y:S02]  /*2be80*/  IMAD.MOV.U32 R12, RZ, RZ, R0 ;  /* 0x000000ffff0c7224 */ /* 0x000fe400078e0000 */
[----:B------:R-:W-:-:S07]  /*2be90*/  IMAD.MOV.U32 R68, RZ, RZ, R14 ;  /* 0x000000ffff447224 */ /* 0x000fce00078e000e */
[----:B------:R-:W-:Y:S05]  /*2bea0*/  WARPSYNC.COLLECTIVE R15, `(.L_x_4554) ;  /* 0x000000000f087348 */ /* 0x000fea0003c00000 */
[----:B------:R0:W1:Y:S02]  /*2beb0*/  SHFL.IDX P6, R14, R13, R12, R11 ;  /* 0x0000000c0d0e7389 */ /* 0x00006400000c000b */
[----:B01----:R-:W-:Y:S01]  /*2bec0*/  ENDCOLLECTIVE ;  /* 0x000000000000791b */ /* 0x003fe20003800000 */
.L_x_4554:
        /* <DEDUP_REMOVED lines=8> */
.L_x_4555:
[----:B------:R-:W-:Y:S02]  /*2bf50*/  IMAD.MOV.U32 R13, RZ, RZ, R57 ;  /* 0x000000ffff0d7224 */ /* 0x000fe400078e0039 */
[----:B------:R-:W-:Y:S02]  /*2bf60*/  IMAD.MOV.U32 R12, RZ, RZ, R0 ;  /* 0x000000ffff0c7224 */ /* 0x000fe400078e0000 */
[----:B------:R-:W-:-:S07]  /*2bf70*/  IMAD.MOV.U32 R70, RZ, RZ, R14 ;  /* 0x000000ffff467224 */ /* 0x000fce00078e000e */
[----:B------:R-:W-:Y:S05]  /*2bf80*/  WARPSYNC.COLLECTIVE R15, `(.L_x_4556) ;  /* 0x000000000f087348 */ /* 0x000fea0003c00000 */
[----:B------:R0:W1:Y:S02]  /*2bf90*/  SHFL.IDX P6, R14, R13, R12, R11 ;  /* 0x0000000c0d0e7389 */ /* 0x00006400000c000b */
[----:B01----:R-:W-:Y:S01]  /*2bfa0*/  ENDCOLLECTIVE ;  /* 0x000000000000791b */ /* 0x003fe20003800000 */
.L_x_4556:
[----:B------:R-:W-:Y:S02]  /*2bfb0*/  IMAD.MOV.U32 R13, RZ, RZ, R72 ;  /* 0x000000ffff0d7224 */ /* 0x000fe400078e0048 */
[----:B------:R-:W-:Y:S02]  /*2bfc0*/  IMAD.MOV.U32 R12, RZ, RZ, R3 ;  /* 0x000000ffff0c7224 */ /* 0x000fe400078e0003 */
[----:B------:R-:W-:-:S07]  /*2bfd0*/  IMAD.MOV.U32 R57, RZ, RZ, R14 ;  /* 0x000000ffff397224 */ /* 0x000fce00078e000e */
[----:B------:R-:W-:Y:S05]  /*2bfe0*/  WARPSYNC.COLLECTIVE R15, `(.L_x_4557) ;  /* 0x000000000f087348 */ /* 0x000fea0003c00000 */
[----:B------:R0:W1:Y:S02]  /*2bff0*/  SHFL.IDX P6, R14, R13, R12, R11 ;  /* 0x0000000c0d0e7389 */ /* 0x00006400000c000b */
[----:B01----:R-:W-:Y:S01]  /*2c000*/  ENDCOLLECTIVE ;  /* 0x000000000000791b */ /* 0x003fe20003800000 */
.L_x_4557:
[----:B------:R-:W-:Y:S02]  /*2c010*/  IMAD.MOV.U32 R13, RZ, RZ, R59 ;  /* 0x000000ffff0d7224 */ /* 0x000fe400078e003b */
[----:B------:R-:W-:Y:S02]  /*2c020*/  IMAD.MOV.U32 R12, RZ, RZ, R0 ;  /* 0x000000ffff0c7224 */ /* 0x000fe400078e0000 */
[----:B------:R-:W-:-:S07]  /*2c030*/  IMAD.MOV.U32 R72, RZ, RZ, R14 ;  /* 0x000000ffff487224 */ /* 0x000fce00078e000e */
[----:B------:R-:W-:Y:S05]  /*2c040*/  WARPSYNC.COLLECTIVE R15, `(.L_x_4558) ;  /* 0x000000000f087348 */ /* 0x000fea0003c00000 */
[----:B------:R0:W1:Y:S02]  /*2c050*/  SHFL.IDX P6, R14, R13, R12, R11 ;  /* 0x0000000c0d0e7389 */ /* 0x00006400000c000b */
[----:B01----:R-:W-:Y:S01]  /*2c060*/  ENDCOLLECTIVE ;  /* 0x000000000000791b */ /* 0x003fe20003800000 */
.L_x_4558:
[----:B------:R-:W-:Y:S01]  /*2c070*/  SEL R41, R57, R72, P0 ;  /* 0x0000004839297207 */ /* 0x000fe20000000000 */
[----:B------:R-:W-:Y:S02]  /*2c080*/  IMAD.MOV.U32 R13, RZ, RZ, R74 ;  /* 0x000000ffff0d7224 */ /* 0x000fe400078e004a */
[----:B------:R-:W-:Y:S02]  /*2c090*/  IMAD.MOV.U32 R12, RZ, RZ, R3 ;  /* 0x000000ffff0c7224 */ /* 0x000fe400078e0003 */
[----:B------:R-:W-:-:S07]  /*2c0a0*/  IMAD.MOV.U32 R59, RZ, RZ, R14 ;  /* 0x000000ffff3b7224 */ /* 0x000fce00078e000e */
[----:B------:R-:W-:Y:S05]  /*2c0b0*/  WARPSYNC.COLLECTIVE R15, `(.L_x_4559) ;  /* 0x000000000f087348 */ /* 0x000fea0003c00000 */
[----:B------:R0:W1:Y:S02]  /*2c0c0*/  SHFL.IDX P6, R14, R13, R12, R11 ;  /* 0x0000000c0d0e7389 */ /* 0x00006400000c000b */
[----:B01----:R-:W-:Y:S01]  /*2c0d0*/  ENDCOLLECTIVE ;  /* 0x000000000000791b */ /* 0x003fe20003800000 */
.L_x_4559:
[----:B------:R-:W-:Y:S02]  /*2c0e0*/  IMAD.MOV.U32 R13, RZ, RZ, R61 ;  /* 0x000000ffff0d7224 */ /* 0x000fe400078e003d */
[----:B------:R-:W-:Y:S02]  /*2c0f0*/  IMAD.MOV.U32 R12, RZ, RZ, R0 ;  /* 0x000000ffff0c7224 */ /* 0x000fe400078e0000 */
[----:B------:R-:W-:-:S07]  /*2c100*/  IMAD.MOV.U32 R74, RZ, RZ, R14 ;  /* 0x000000ffff4a7224 */ /* 0x000fce00078e000e */
[----:B------:R-:W-:Y:S05]  /*2c110*/  WARPSYNC.COLLECTIVE R15, `(.L_x_4560) ;  /* 0x000000000f087348 */ /* 0x000fea0003c00000 */
[----:B------:R0:W1:Y:S02]  /*2c120*/  SHFL.IDX P6, R14, R13, R12, R11 ;  /* 0x0000000c0d0e7389 */ /* 0x00006400000c000b */
[----:B01----:R-:W-:Y:S01]  /*2c130*/  ENDCOLLECTIVE ;  /* 0x000000000000791b */ /* 0x003fe20003800000 */
.L_x_4560:
[----:B------:R-:W-:Y:S02]  /*2c140*/  IMAD.MOV.U32 R13, RZ, RZ, R76 ;  /* 0x000000ffff0d7224 */ /* 0x000fe400078e004c */
[----:B------:R-:W-:Y:S02]  /*2c150*/  IMAD.MOV.U32 R12, RZ, RZ, R3 ;  /* 0x000000ffff0c7224 */ /* 0x000fe400078e0003 */
[----:B------:R-:W-:-:S07]  /*2c160*/  IMAD.MOV.U32 R61, RZ, RZ, R14 ;  /* 0x000000ffff3d7224 */ /* 0x000fce00078e000e */
[----:B------:R-:W-:Y:S05]  /*2c170*/  WARPSYNC.COLLECTIVE R15, `(.L_x_4561) ;  /* 0x000000000f087348 */ /* 0x000fea0003c00000 */
[----:B------:R0:W1:Y:S02]  /*2c180*/  SHFL.IDX P6, R14, R13, R12, R11 ;  /* 0x0000000c0d0e7389 */ /* 0x00006400000c000b */
[----:B01----:R-:W-:Y:S01]  /*2c190*/  ENDCOLLECTIVE ;  /* 0x000000000000791b */ /* 0x003fe20003800000 */
.L_x_4561:
[----:B------:R-:W-:Y:S02]  /*2c1a0*/  IMAD.MOV.U32 R13, RZ, RZ, R63 ;  /* 0x000000ffff0d7224 */ /* 0x000fe400078e003f */
[----:B------:R-:W-:Y:S02]  /*2c1b0*/  IMAD.MOV.U32 R12, RZ, RZ, R0 ;  /* 0x000000ffff0c7224 */ /* 0x000fe400078e0000 */
[----:B------:R-:W-:-:S07]  /*2c1c0*/  IMAD.MOV.U32 R76, RZ, RZ, R14 ;  /* 0x000000ffff4c7224 */ /* 0x000fce00078e000e */
[----:B------:R-:W-:Y:S05]  /*2c1d0*/  WARPSYNC.COLLECTIVE R15, `(.L_x_4562) ;  /* 0x000000000f087348 */ /* 0x000fea0003c00000 */
[----:B------:R0:W1:Y:S02]  /*2c1e0*/  SHFL.IDX P6, R14, R13, R12, R11 ;  /* 0x0000000c0d0e7389 */ /* 0x00006400000c000b */
[----:B01----:R-:W-:Y:S01]  /*2c1f0*/  ENDCOLLECTIVE ;  /* 0x000000000000791b */ /* 0x003fe20003800000 */
.L_x_4562:
[----:B------:R-:W-:Y:S01]  /*2c200*/  SEL R45, R61, R76, P0 ;  /* 0x0000004c3d2d7207 */ /* 0x000fe20000000000 */
[----:B------:R-:W-:Y:S02]  /*2c210*/  IMAD.MOV.U32 R13, RZ, RZ, R78 ;  /* 0x000000ffff0d7224 */ /* 0x000fe400078e004e */
[----:B------:R-:W-:Y:S02]  /*2c220*/  IMAD.MOV.U32 R12, RZ, RZ, R3 ;  /* 0x000000ffff0c7224 */ /* 0x000fe400078e0003 */
[----:B------:R-:W-:-:S07]  /*2c230*/  IMAD.MOV.U32 R63, RZ, RZ, R14 ;  /* 0x000000ffff3f7224 */ /* 0x000fce00078e000e */
[----:B------:R-:W-:Y:S05]  /*2c240*/  WARPSYNC.COLLECTIVE R15, `(.L_x_4563) ;  /* 0x000000000f087348 */ /* 0x000fea0003c00000 */
[----:B------:R0:W1:Y:S02]  /*2c250*/  SHFL.IDX P6, R14, R13, R12, R11 ;  /* 0x0000000c0d0e7389 */ /* 0x00006400000c000b */
[----:B01----:R-:W-:Y:S01]  /*2c260*/  ENDCOLLECTIVE ;  /* 0x000000000000791b */ /* 0x003fe20003800000 */
.L_x_4563:
[----:B------:R-:W-:Y:S02]  /*2c270*/  IMAD.MOV.U32 R13, RZ, RZ, R65 ;  /* 0x000000ffff0d7224 */ /* 0x000fe400078e0041 */
[----:B------:R-:W-:Y:S02]  /*2c280*/  IMAD.MOV.U32 R12, RZ, RZ, R0 ;  /* 0x000000ffff0c7224 */ /* 0x000fe400078e0000 */
[----:B------:R-:W-:Y:S02]  /*2c290*/  IMAD.MOV.U32 R0, RZ, RZ, RZ ;  /* 0x000000ffff007224 */ /* 0x000fe400078e00ff */
[----:B------:R-:W-:-:S07]  /*2c2a0*/  IMAD.MOV.U32 R78, RZ, RZ, R14 ;  /* 0x000000ffff4e7224 */ /* 0x000fce00078e000e */
[----:B------:R-:W-:Y:S05]  /*2c2b0*/  WARPSYNC.COLLECTIVE R15, `(.L_x_4564) ;  /* 0x000000000f087348 */ /* 0x000fea0003c00000 */
[----:B------:R0:W1:Y:S02]  /*2c2c0*/  SHFL.IDX P6, R14, R13, R12, R11 ;  /* 0x0000000c0d0e7389 */ /* 0x00006400000c000b */
[----:B01----:R-:W-:Y:S01]  /*2c2d0*/  ENDCOLLECTIVE ;  /* 0x000000000000791b */ /* 0x003fe20003800000 */
.L_x_4564:
[----:B------:R-:W-:Y:S02]  /*2c2e0*/  IMAD.MOV.U32 R13, RZ, RZ, R80 ;  /* 0x000000ffff0d7224 */ /* 0x000fe400078e0050 */
[----:B------:R-:W-:Y:S02]  /*2c2f0*/  IMAD.MOV.U32 R12, RZ, RZ, R3 ;  /* 0x000000ffff0c7224 */ /* 0x000fe400078e0003 */
[----:B------:R-:W-:-:S07]  /*2c300*/  IMAD.MOV.U32 R65, RZ, RZ, R14 ;  /* 0x000000ffff417224 */ /* 0x000fce00078e000e */
[----:B------:R-:W-:Y:S05]  /*2c310*/  WARPSYNC.COLLECTIVE R15, `(.L_x_4565) ;  /* 0x000000000f087348 */ /* 0x000fea0003c00000 */
[----:B------:R0:W1:Y:S02]  /*2c320*/  SHFL.IDX P6, R14, R13, R12, R11 ;  /* 0x0000000c0d0e7389 */ /* 0x00006400000c000b */
[----:B01----:R-:W-:Y:S01]  /*2c330*/  ENDCOLLECTIVE ;  /* 0x000000000000791b */ /* 0x003fe20003800000 */
.L_x_4565:
        /* <DEDUP_REMOVED lines=17> */
.L_x_4357:
        /* <DEDUP_REMOVED lines=11> */
.L_x_4568:
[----:B------:R-:W-:Y:S05]  /*2c500*/  BSYNC B1 ;  /* 0x0000000000017941 */ /* 0x000fea0003800000 */
.L_x_4567:
[----:B------:R-:W-:Y:S05]  /*2c510*/  BRA `(.L_x_4569) ;  /* 0xffffff7c00207947 */ /* 0x000fea000383ffff */
.L_x_4359:
[----:B------:R-:W-:Y:S01]  /*2c520*/  BSSY B1, `(.L_x_4570) ;  /* 0x0000006000017945 */ /* 0x000fe20003800000 */
[----:B------:R-:W-:-:S07]  /*2c530*/  IMAD.MOV.U32 R15, RZ, RZ, -0x1 ;  /* 0xffffffffff0f7424 */ /* 0x000fce00078e00ff */
[----:B0-----:R-:W-:Y:S05]  /*2c540*/  WARPSYNC.COLLECTIVE R15, `(.L_x_4571) ;  /* 0x000000000f0c7348 */ /* 0x001fea0003c00000 */
[----:B------:R-:W-:Y:S02]  /*2c550*/  ELECT P6, UR62, PT ;  /* 0x00000000003e782f */ /* 0x000fe400038c0000 */
[----:B------:R-:W-:Y:S01]  /*2c560*/  MOV R14, UR62 ;  /* 0x0000003e000e7c02 */ /* 0x000fe20008000f00 */
[----:B0-----:R-:W-:Y:S10]  /*2c570*/  ENDCOLLECTIVE ;  /* 0x000000000000791b */ /* 0x001ff40003800000 */
.L_x_4571:
[----:B------:R-:W-:Y:S05]  /*2c580*/  BSYNC B1 ;  /* 0x0000000000017941 */ /* 0x000fea0003800000 */
.L_x_4570:
[----:B------:R-:W-:Y:S05]  /*2c590*/  BRA `(.L_x_4358) ;  /* 0xffffff7c00187947 */ /* 0x000fea000383ffff */
.L_x_4361:
[----:B0-----:R0:W1:Y:S02]  /*2c5a0*/  SYNCS.PHASECHK.TRANS64.TRYWAIT P0, [R12+URZ+0x2a820], R5 ;  /* 0x02a820050c0075a7 */ /* 0x001064000800017f */
[----:B-1----:R-:W-:Y:S05]  /*2c5b0*/  @!P0 NANOSLEEP.SYNCS 0x989680 ;  /* 0x009896800000895d */ /* 0x002fea0003900000 */
[----:B------:R-:W1:Y:S02]  /*2c5c0*/  @!P0 SYNCS.PHASECHK.TRANS64 P0, [R12+URZ+0x2a820], R5 ;  /* 0x02a820050c0085a7 */ /* 0x000e64000800007f */
[----:B-1----:R-:W-:Y:S05]  /*2c5d0*/  @!P0 BRA `(.L_x_4361) ;  /* 0xfffffffc00f08947 */ /* 0x002fea000383ffff */
[----:B------:R-:W-:Y:S05]  /*2c5e0*/  BRA `(.L_x_4572) ;  /* 0xffffff7c00347947 */ /* 0x000fea000383ffff */
.L_x_4365:
[----:B-1----:R1:W2:Y:S02]  /*2c5f0*/  SYNCS.PHASECHK.TRANS64.TRYWAIT P0, [R8+URZ+0x2a8a0], R11 ;  /* 0x02a8a00b080075a7 */ /* 0x0022a4000800017f */
[----:B--2---:R-:W-:Y:S05]  /*2c600*/  @!P0 NANOSLEEP.SYNCS 0x989680 ;  /* 0x009896800000895d */ /* 0x004fea0003900000 */
[----:B------:R-:W2:Y:S02]  /*2c610*/  @!P0 SYNCS.PHASECHK.TRANS64 P0, [R8+URZ+0x2a8a0], R11 ;  /* 0x02a8a00b080085a7 */ /* 0x000ea4000800007f */
[----:B--2---:R-:W-:Y:S05]  /*2c620*/  @!P0 BRA `(.L_x_4365) ;  /* 0xfffffffc00f08947 */ /* 0x004fea000383ffff */
[----:B------:R-:W-:Y:S05]  /*2c630*/  BRA `(.L_x_4573) ;  /* 0xffffff7c00547947 */ /* 0x000fea000383ffff */
.L_x_4372:
[----:B0-----:R0:W2:Y:S02]  /*2c640*/  SYNCS.PHASECHK.TRANS64.TRYWAIT P0, [R8+URZ+0x2a8c0], R11 ;  /* 0x02a8c00b080075a7 */ /* 0x0010a4000800017f */
[----:B--2---:R-:W-:Y:S05]  /*2c650*/  @!P0 NANOSLEEP.SYNCS 0x989680 ;  /* 0x009896800000895d */ /* 0x004fea0003900000 */
[----:B------:R-:W2:Y:S02]  /*2c660*/  @!P0 SYNCS.PHASECHK.TRANS64 P0, [R8+URZ+0x2a8c0], R11 ;  /* 0x02a8c00b080085a7 */ /* 0x000ea4000800007f */
[----:B--2---:R-:W-:Y:S05]  /*2c670*/  @!P0 BRA `(.L_x_4372) ;  /* 0xfffffffc00f08947 */ /* 0x004fea000383ffff */
[----:B------:R-:W-:Y:S05]  /*2c680*/  BRA `(.L_x_4574) ;  /* 0xffffff8000547947 */ /* 0x000fea000383ffff */
.L_x_4381:
[----:B0-----:R0:W1:Y:S02]  /*2c690*/  SYNCS.PHASECHK.TRANS64.TRYWAIT P1, [R9+URZ+0x2a8a0], R8 ;  /* 0x02a8a008090075a7 */ /* 0x001064000802017f */
[----:B-1----:R-:W-:Y:S05]  /*2c6a0*/  @!P1 NANOSLEEP.SYNCS 0x989680 ;  /* 0x009896800000995d */ /* 0x002fea0003900000 */
[----:B------:R-:W1:Y:S02]  /*2c6b0*/  @!P1 SYNCS.PHASECHK.TRANS64 P1, [R9+URZ+0x2a8a0], R8 ;  /* 0x02a8a008090095a7 */ /* 0x000e64000802007f */
[----:B-1----:R-:W-:Y:S05]  /*2c6c0*/  @!P1 BRA `(.L_x_4381) ;  /* 0xfffffffc00f09947 */ /* 0x002fea000383ffff */
[----:B------:R-:W-:Y:S05]  /*2c6d0*/  BRA `(.L_x_4575) ;  /* 0xffffff8400a87947 */ /* 0x000fea000383ffff */
.L_x_4388:
[----:B-1----:R1:W2:Y:S02]  /*2c6e0*/  SYNCS.PHASECHK.TRANS64.TRYWAIT P1, [R9+URZ+0x2a8c0], R8 ;  /* 0x02a8c008090075a7 */ /* 0x0022a4000802017f */
[----:B--2---:R-:W-:Y:S05]  /*2c6f0*/  @!P1 NANOSLEEP.SYNCS 0x989680 ;  /* 0x009896800000995d */ /* 0x004fea0003900000 */
[----:B------:R-:W2:Y:S02]  /*2c700*/  @!P1 SYNCS.PHASECHK.TRANS64 P1, [R9+URZ+0x2a8c0], R8 ;  /* 0x02a8c008090095a7 */ /* 0x000ea4000802007f */
[----:B--2---:R-:W-:Y:S05]  /*2c710*/  @!P1 BRA `(.L_x_4388) ;  /* 0xfffffffc00f09947 */ /* 0x004fea000383ffff */
[----:B------:R-:W-:Y:S05]  /*2c720*/  BRA `(.L_x_4576) ;  /* 0xffffff8800a47947 */ /* 0x000fea000383ffff */
.L_x_4413:
        /* <DEDUP_REMOVED lines=11> */
.L_x_4578:
[----:B------:R-:W-:Y:S05]  /*2c7e0*/  BSYNC B0 ;  /* 0x0000000000007941 */ /* 0x000fea0003800000 */
.L_x_4577:
[----:B------:R-:W-:Y:S05]  /*2c7f0*/  BRA `(.L_x_4579) ;  /* 0xffffff9c00647947 */ /* 0x000fea000383ffff */
.L_x_4415:
[----:B------:R-:W-:Y:S01]  /*2c800*/  BSSY B0, `(.L_x_4580) ;  /* 0x0000006000007945 */ /* 0x000fe20003800000 */
[----:B------:R-:W-:-:S07]  /*2c810*/  IMAD.MOV.U32 R15, RZ, RZ, -0x1 ;  /* 0xffffffffff0f7424 */ /* 0x000fce00078e00ff */
[----:B0-----:R-:W-:Y:S05]  /*2c820*/  WARPSYNC.COLLECTIVE R15, `(.L_x_4581) ;  /* 0x000000000f0c7348 */ /* 0x001fea0003c00000 */
[----:B------:R-:W-:Y:S02]  /*2c830*/  ELECT P6, UR62, PT ;  /* 0x00000000003e782f */ /* 0x000fe400038c0000 */
[----:B------:R-:W-:Y:S01]  /*2c840*/  MOV R14, UR62 ;  /* 0x0000003e000e7c02 */ /* 0x000fe20008000f00 */
[----:B0-----:R-:W-:Y:S10]  /*2c850*/  ENDCOLLECTIVE ;  /* 0x000000000000791b */ /* 0x001ff40003800000 */
.L_x_4581:
[----:B------:R-:W-:Y:S05]  /*2c860*/  BSYNC B0 ;  /* 0x0000000000007941 */ /* 0x000fea0003800000 */
.L_x_4580:
[----:B------:R-:W-:Y:S05]  /*2c870*/  BRA `(.L_x_4582) ;  /* 0xffffff9c005c7947 */ /* 0x000fea000383ffff */
.L_x_4418:
[----:B0-----:R0:W1:Y:S02]  /*2c880*/  SYNCS.PHASECHK.TRANS64.TRYWAIT P2, [R5+URZ+0x2a880], R7 ;  /* 0x02a88007050075a7 */ /* 0x001064000804017f */
[----:B-1----:R-:W-:Y:S05]  /*2c890*/  @!P2 NANOSLEEP.SYNCS 0x989680 ;  /* 0x009896800000a95d */ /* 0x002fea0003900000 */
[----:B------:R-:W1:Y:S02]  /*2c8a0*/  @!P2 SYNCS.PHASECHK.TRANS64 P2, [R5+URZ+0x2a880], R7 ;  /* 0x02a880070500a5a7 */ /* 0x000e64000804007f */
[----:B-1----:R-:W-:Y:S05]  /*2c8b0*/  @!P2 BRA `(.L_x_4418) ;  /* 0xfffffffc00f0a947 */ /* 0x002fea000383ffff */
[----:B------:R-:W-:Y:S05]  /*2c8c0*/  BRA `(.L_x_4583) ;  /* 0xffffff9c00d87947 */ /* 0x000fea000383ffff */
.L_x_4420:
[----:B-1----:R1:W2:Y:S02]  /*2c8d0*/  SYNCS.PHASECHK.TRANS64.TRYWAIT P2, [R5+URZ+0x2a840], R7 ;  /* 0x02a84007050075a7 */ /* 0x0022a4000804017f */
[----:B--2---:R-:W-:Y:S05]  /*2c8e0*/  @!P2 NANOSLEEP.SYNCS 0x989680 ;  /* 0x009896800000a95d */ /* 0x004fea0003900000 */
[----:B------:R-:W2:Y:S02]  /*2c8f0*/  @!P2 SYNCS.PHASECHK.TRANS64 P2, [R5+URZ+0x2a840], R7 ;  /* 0x02a840070500a5a7 */ /* 0x000ea4000804007f */
[----:B--2---:R-:W-:Y:S05]  /*2c900*/  @!P2 BRA `(.L_x_4420) ;  /* 0xfffffffc00f0a947 */ /* 0x004fea000383ffff */
[----:B------:R-:W-:Y:S05]  /*2c910*/  BRA `(.L_x_4584) ;  /* 0xffffffa000647947 */ /* 0x000fea000383ffff */
.L_x_4423:
        /* <DEDUP_REMOVED lines=8> */
.L_x_4429:
[----:B--2---:R2:W3:Y:S02]  /*2c9a0*/  SYNCS.PHASECHK.TRANS64.TRYWAIT P0, [R5+URZ+0x2a880], R4 ;  /* 0x02a88004050075a7 */ /* 0x0044e4000800017f */
[----:B---3--:R-:W-:Y:S05]  /*2c9b0*/  @!P0 NANOSLEEP.SYNCS 0x989680 ;  /* 0x009896800000895d */ /* 0x008fea0003900000 */
[----:B------:R-:W3:Y:S02]  /*2c9c0*/  @!P0 SYNCS.PHASECHK.TRANS64 P0, [R5+URZ+0x2a880], R4 ;  /* 0x02a88004050085a7 */ /* 0x000ee4000800007f */
[----:B---3--:R-:W-:Y:S05]  /*2c9d0*/  @!P0 BRA `(.L_x_4429) ;  /* 0xfffffffc00f08947 */ /* 0x008fea000383ffff */
[----:B------:R-:W-:Y:S05]  /*2c9e0*/  BRA `(.L_x_4586) ;  /* 0xffffffa800487947 */ /* 0x000fea000383ffff */
.L_x_4436:
[----:B-1----:R1:W3:Y:S02]  /*2c9f0*/  SYNCS.PHASECHK.TRANS64.TRYWAIT P0, [R5+URZ+0x2a840], R4 ;  /* 0x02a84004050075a7 */ /* 0x0022e4000800017f */
[----:B---3--:R-:W-:Y:S05]  /*2ca00*/  @!P0 NANOSLEEP.SYNCS 0x989680 ;  /* 0x009896800000895d */ /* 0x008fea0003900000 */
[----:B------:R-:W3:Y:S02]  /*2ca10*/  @!P0 SYNCS.PHASECHK.TRANS64 P0, [R5+URZ+0x2a840], R4 ;  /* 0x02a84004050085a7 */ /* 0x000ee4000800007f */
[----:B---3--:R-:W-:Y:S05]  /*2ca20*/  @!P0 BRA `(.L_x_4436) ;  /* 0xfffffffc00f08947 */ /* 0x008fea000383ffff */
[----:B------:R-:W-:Y:S05]  /*2ca30*/  BRA `(.L_x_4587) ;  /* 0xffffffac00547947 */ /* 0x000fea000383ffff */
.L_x_4444:
[----:B--2---:R2:W3:Y:S02]  /*2ca40*/  SYNCS.PHASECHK.TRANS64.TRYWAIT P2, [R14+URZ+0x2a870], R3 ;  /* 0x02a870030e0075a7 */ /* 0x0044e4000804017f */
[----:B---3--:R-:W-:Y:S05]  /*2ca50*/  @!P2 NANOSLEEP.SYNCS 0x989680 ;  /* 0x009896800000a95d */ /* 0x008fea0003900000 */
[----:B------:R-:W3:Y:S02]  /*2ca60*/  @!P2 SYNCS.PHASECHK.TRANS64 P2, [R14+URZ+0x2a870], R3 ;  /* 0x02a870030e00a5a7 */ /* 0x000ee4000804007f */
[----:B---3--:R-:W-:Y:S05]  /*2ca70*/  @!P2 BRA `(.L_x_4444) ;  /* 0xfffffffc00f0a947 */ /* 0x008fea000383ffff */
[----:B------:R-:W-:Y:S05]  /*2ca80*/  BRA `(.L_x_4588) ;  /* 0xffffffb000747947 */ /* 0x000fea000383ffff */
.L_x_4446:
[----:B--2---:R2:W3:Y:S02]  /*2ca90*/  SYNCS.PHASECHK.TRANS64.TRYWAIT P2, [R14+URZ+0x2a860], R4 ;  /* 0x02a860040e0075a7 */ /* 0x0044e4000804017f */
[----:B---3--:R-:W-:Y:S05]  /*2caa0*/  @!P2 NANOSLEEP.SYNCS 0x989680 ;  /* 0x009896800000a95d */ /* 0x008fea0003900000 */
[----:B------:R-:W3:Y:S02]  /*2cab0*/  @!P2 SYNCS.PHASECHK.TRANS64 P2, [R14+URZ+0x2a860], R4 ;  /* 0x02a860040e00a5a7 */ /* 0x000ee4000804007f */
[----:B---3--:R-:W-:Y:S05]  /*2cac0*/  @!P2 BRA `(.L_x_4446) ;  /* 0xfffffffc00f0a947 */ /* 0x008fea000383ffff */
[----:B------:R-:W-:Y:S05]  /*2cad0*/  BRA `(.L_x_4589) ;  /* 0xffffffb0007c7947 */ /* 0x000fea000383ffff */
.L_x_4453:
[----:B--2---:R2:W3:Y:S02]  /*2cae0*/  SYNCS.PHASECHK.TRANS64.TRYWAIT P0, [R0+URZ+0x2a870], R2 ;  /* 0x02a87002000075a7 */ /* 0x0044e4000800017f */
[----:B---3--:R-:W-:Y:S05]  /*2caf0*/  @!P0 NANOSLEEP.SYNCS 0x989680 ;  /* 0x009896800000895d */ /* 0x008fea0003900000 */
[----:B------:R-:W3:Y:S02]  /*2cb00*/  @!P0 SYNCS.PHASECHK.TRANS64 P0, [R0+URZ+0x2a870], R2 ;  /* 0x02a87002000085a7 */ /* 0x000ee4000800007f */
[----:B---3--:R-:W-:Y:S05]  /*2cb10*/  @!P0 BRA `(.L_x_4453) ;  /* 0xfffffffc00f08947 */ /* 0x008fea000383ffff */
[----:B------:R-:W-:Y:S05]  /*2cb20*/  BRA `(.L_x_4590) ;  /* 0xffffffbc00547947 */ /* 0x000fea000383ffff */
.L_x_4455:
[----:B--2---:R2:W3:Y:S02]  /*2cb30*/  SYNCS.PHASECHK.TRANS64.TRYWAIT P0, [R0+URZ+0x2a860], R2 ;  /* 0x02a86002000075a7 */ /* 0x0044e4000800017f */
[----:B---3--:R-:W-:Y:S05]  /*2cb40*/  @!P0 NANOSLEEP.SYNCS 0x989680 ;  /* 0x009896800000895d */ /* 0x008fea0003900000 */
[----:B------:R-:W3:Y:S02]  /*2cb50*/  @!P0 SYNCS.PHASECHK.TRANS64 P0, [R0+URZ+0x2a860], R2 ;  /* 0x02a86002000085a7 */ /* 0x000ee4000800007f */
[----:B---3--:R-:W-:Y:S05]  /*2cb60*/  @!P0 BRA `(.L_x_4455) ;  /* 0xfffffffc00f08947 */ /* 0x008fea000383ffff */
[----:B------:R-:W-:Y:S05]  /*2cb70*/  BRA `(.L_x_4591) ;  /* 0xffffffbc005c7947 */ /* 0x000fea000383ffff */
.L_x_4459:
[----:B------:R-:W-:Y:S01]  /*2cb80*/  BSSY B0, `(.L_x_4592) ;  /* 0x0000008000007945 */ /* 0x000fe20003800000 */
[----:B------:R-:W-:Y:S02]  /*2cb90*/  IMAD.MOV.U32 R13, RZ, RZ, R16 ;  /* 0x000000ffff0d7224 */ /* 0x000fe400078e0010 */
[----:B------:R-:W-:Y:S02]  /*2cba0*/  IMAD.MOV.U32 R12, RZ, RZ, RZ ;  /* 0x000000ffff0c7224 */ /* 0x000fe400078e00ff */
[----:B------:R-:W-:Y:S02]  /*2cbb0*/  IMAD.MOV.U32 R11, RZ, RZ, 0x1f ;  /* 0x0000001fff0b7424 */ /* 0x000fe400078e00ff */
[----:B------:R-:W-:-:S07]  /*2cbc0*/  IMAD.MOV.U32 R15, RZ, RZ, -0x1 ;  /* 0xffffffffff0f7424 */ /* 0x000fce00078e00ff */
[----:B0-----:R-:W-:Y:S05]  /*2cbd0*/  WARPSYNC.COLLECTIVE R15, `(.L_x_4593) ;  /* 0x000000000f087348 */ /* 0x001fea0003c00000 */
[----:B------:R1:W2:Y:S02]  /*2cbe0*/  SHFL.IDX P6, R14, R13, R12, R11 ;  /* 0x0000000c0d0e7389 */ /* 0x0002a400000c000b */
[----:B012---:R-:W-:Y:S01]  /*2cbf0*/  ENDCOLLECTIVE ;  /* 0x000000000000791b */ /* 0x007fe20003800000 */
.L_x_4593:
[----:B------:R-:W-:Y:S05]  /*2cc00*/  BSYNC B0 ;  /* 0x0000000000007941 */ /* 0x000fea0003800000 */
.L_x_4592:
[----:B------:R-:W-:Y:S02]  /*2cc10*/  IMAD.MOV.U32 R13, RZ, RZ, R16 ;  /* 0x000000ffff0d7224 */ /* 0x000fe400078e0010 */
[----:B------:R-:W-:Y:S02]  /*2cc20*/  IMAD.MOV.U32 R12, RZ, RZ, 0x1 ;  /* 0x00000001ff0c7424 */ /* 0x000fe400078e00ff */
[----:B------:R-:W-:Y:S02]  /*2cc30*/  IMAD.MOV.U32 R11, RZ, RZ, 0x1f ;  /* 0x0000001fff0b7424 */ /* 0x000fe400078e00ff */
[----:B------:R-:W-:Y:S02]  /*2cc40*/  IMAD.MOV.U32 R15, RZ, RZ, -0x1 ;  /* 0xffffffffff0f7424 */ /* 0x000fe400078e00ff */
[----:B------:R-:W-:Y:S02]  /*2cc50*/  IMAD.IADD R4, R19, 0x1, R6 ;  /* 0x0000000113047824 */ /* 0x000fe400078e0206 */
[----:B------:R-:W-:-:S07]  /*2cc60*/  IMAD.MOV.U32 R0, RZ, RZ, R14 ;  /* 0x000000ffff007224 */ /* 0x000fce00078e000e */
[----:B------:R-:W-:Y:S05]  /*2cc70*/  WARPSYNC.COLLECTIVE R15, `(.L_x_4594) ;  /* 0x000000000f087348 */ /* 0x000fea0003c00000 */
[----:B------:R0:W1:Y:S02]  /*2cc80*/  SHFL.IDX P6, R14, R13, R12, R11 ;  /* 0x0000000c0d0e7389 */ /* 0x00006400000c000b */
[----:B01----:R-:W-:Y:S01]  /*2cc90*/  ENDCOLLECTIVE ;  /* 0x000000000000791b */ /* 0x003fe20003800000 */
.L_x_4594:
[----:B------:R-:W-:Y:S02]  /*2cca0*/  ULDC UR4, c[0x0][0xc14] ;  /* 0x0003050000047ab9 */ /* 0x000fe40000000800 */
[----:B------:R-:W-:-:S13]  /*2ccb0*/  ISETP.GE.OR P1, PT, R4, UR4, !P0 ;  /* 0x0000000404007c0c */ /* 0x000fda000c726670 */
[----:B------:R-:W0:Y:S01]  /*2ccc0*/  @!P1 LDC.64 R2, c[0x0][0xc58] ;  /* 0x00031600ff029b82 */ /* 0x000e220000000a00 */
[----:B------:R-:W-:Y:S02]  /*2ccd0*/  IMAD.MOV.U32 R11, RZ, RZ, RZ ;  /* 0x000000ffff0b7224 */ /* 0x000fe400078e00ff */
[----:B------:R-:W-:Y:S02]  /*2cce0*/  IMAD.MOV.U32 R5, RZ, RZ, R14 ;  /* 0x000000ffff057224 */ /* 0x000fe400078e000e */
        /* <DEDUP_REMOVED lines=13> */
.L_x_4595:
        /* <DEDUP_REMOVED lines=8> */
.L_x_4596:
        /* <DEDUP_REMOVED lines=8> */
.L_x_4597:
        /* <DEDUP_REMOVED lines=8> */
.L_x_4598:
        /* <DEDUP_REMOVED lines=8> */
.L_x_4599:
[----:B------:R-:W-:Y:S02]  /*2cfc0*/  IMAD.MOV.U32 R12, RZ, RZ, 0x1f ;  /* 0x0000001fff0c7424 */ /* 0x000fe400078e00ff */
        /* <DEDUP_REMOVED lines=8> */
.L_x_4600:
[----:B------:R-:W-:Y:S01]  /*2d050*/  IMAD.MOV.U32 R16, RZ, RZ, R14 ;  /* 0x000000ffff107224 */ /* 0x000fe200078e000e */
[----:B------:R-:W-:Y:S06]  /*2d060*/  BRA `(.L_x_4601) ;  /* 0xffffffc400247947 */ /* 0x000fec000383ffff */
.L_x_4464:
        /* <DEDUP_REMOVED lines=8> */
.L_x_4603:
[----:B------:R-:W-:Y:S05]  /*2d0f0*/  BSYNC B0 ;  /* 0x0000000000007941 */ /* 0x000fea0003800000 */
.L_x_4602:
[----:B------:R-:W-:Y:S02]  /*2d100*/  IMAD.MOV.U32 R3, RZ, RZ, R14 ;  /* 0x000000ffff037224 */ /* 0x000fe400078e000e */
[----:B------:R-:W-:Y:S02]  /*2d110*/  IMAD.MOV.U32 R12, RZ, RZ, 0x2 ;  /* 0x00000002ff0c7424 */ /* 0x000fe400078e00ff */
[----:B------:R-:W-:Y:S01]  /*2d120*/  IMAD.MOV.U32 R11, RZ, RZ, RZ ;  /* 0x000000ffff0b7224 */ /* 0x000fe200078e00ff */
[----:B------:R-:W-:Y:S01]  /*2d130*/  SEL R3, R3, RZ, P1 ;  /* 0x000000ff03037207 */ /* 0x000fe20000800000 */
[----:B------:R-:W-:-:S04]  /*2d140*/  IMAD.MOV.U32 R15, RZ, RZ, -0x1 ;  /* 0xffffffffff0f7424 */ /* 0x000fc800078e00ff */
[----:B------:R-:W-:-:S04]  /*2d150*/  IMAD.IADD R3, R2, 0x1, R3 ;  /* 0x0000000102037824 */ /* 0x000fc800078e0203 */
[----:B------:R-:W-:-:S07]  /*2d160*/  IMAD.MOV.U32 R13, RZ, RZ, R3 ;  /* 0x000000ffff0d7224 */ /* 0x000fce00078e0003 */
[----:B------:R-:W-:Y:S05]  /*2d170*/  WARPSYNC.COLLECTIVE R15, `(.L_x_4604) ;  /* 0x000000000f087348 */ /* 0x000fea0003c00000 */
[----:B------:R0:W1:Y:S02]  /*2d180*/  SHFL.UP P6, R14, R13, R12, R11 ;  /* 0x0400000c0d0e7389 */ /* 0x00006400000c000b */
[----:B01----:R-:W-:Y:S01]  /*2d190*/  ENDCOLLECTIVE ;  /* 0x000000000000791b */ /* 0x003fe20003800000 */
.L_x_4604:
        /* <DEDUP_REMOVED lines=8> */
.L_x_4605:
        /* <DEDUP_REMOVED lines=8> */
.L_x_4606:
        /* <DEDUP_REMOVED lines=8> */
.L_x_4607:
        /* <DEDUP_REMOVED lines=9> */
.L_x_4608:
[----:B------:R-:W-:Y:S01]  /*2d3b0*/  IMAD.MOV.U32 R16, RZ, RZ, R14 ;  /* 0x000000ffff107224 */ /* 0x000fe200078e000e */
[----:B------:R-:W-:Y:S06]  /*2d3c0*/  BRA `(.L_x_4609) ;  /* 0xffffffc000e87947 */ /* 0x000fec000383ffff */
.L_x_4466:
[----:B------:R-:W-:Y:S01]  /*2d3d0*/  BSSY B0, `(.L_x_4610) ;  /* 0x0000006000007945 */ /* 0x000fe20003800000 */
[----:B------:R-:W-:Y:S01]  /*2d3e0*/  PLOP3.LUT P6, PT, P6, PT, PT, 0x8, 0x0 ;  /* 0x000000000000781c */ /* 0x000fe200037ce170 */
[----:B------:R-:W-:-:S12]  /*2d3f0*/  IMAD.MOV.U32 R15, RZ, RZ, -0x1 ;  /* 0xffffffffff0f7424 */ /* 0x000fd800078e00ff */
[----:B0-----:R-:W-:Y:S05]  /*2d400*/  WARPSYNC.COLLECTIVE R15, `(.L_x_4611) ;  /* 0x000000000f087348 */ /* 0x001fea0003c00000 */
[----:B------:R-:W-:Y:S01]  /*2d410*/  VOTE.ANY R14, PT, P6 ;  /* 0x00000000000e7806 */ /* 0x000fe200030e0100 */
[----:B0-----:R-:W-:Y:S06]  /*2d420*/  ENDCOLLECTIVE ;  /* 0x000000000000791b */ /* 0x001fec0003800000 */
.L_x_4611:
[----:B------:R-:W-:Y:S05]  /*2d430*/  BSYNC B0 ;  /* 0x0000000000007941 */ /* 0x000fea0003800000 */
.L_x_4610:
        /* <DEDUP_REMOVED lines=9> */
.L_x_4612:
[----:B------:R-:W-:Y:S01]  /*2d4d0*/  IMAD.MOV.U32 R17, RZ, RZ, R14 ;  /* 0x000000ffff117224 */ /* 0x000fe200078e000e */
[----:B------:R-:W-:Y:S06]  /*2d4e0*/  BRA `(.L_x_4613) ;  /* 0xffffffc000d87947 */ /* 0x000fec000383ffff */
.L_x_4468:
[----:B------:R-:W-:Y:S01]  /*2d4f0*/  BSSY B0, `(.L_x_4614) ;  /* 0x0000007000007945 */ /* 0x000fe20003800000 */
[----:B------:R-:W-:Y:S02]  /*2d500*/  IMAD.MOV.U32 R13, RZ, RZ, R3 ;  /* 0x000000ffff0d7224 */ /* 0x000fe400078e0003 */
[----:B------:R-:W-:Y:S02]  /*2d510*/  IMAD.MOV.U32 R11, RZ, RZ, 0x1f ;  /* 0x0000001fff0b7424 */ /* 0x000fe400078e00ff */
[----:B------:R-:W-:-:S07]  /*2d520*/  IMAD.MOV.U32 R15, RZ, RZ, -0x1 ;  /* 0xffffffffff0f7424 */ /* 0x000fce00078e00ff */
[----:B0-2---:R-:W-:Y:S05]  /*2d530*/  WARPSYNC.COLLECTIVE R15, `(.L_x_4615) ;  /* 0x000000000f087348 */ /* 0x005fea0003c00000 */
[----:B------:R1:W3:Y:S02]  /*2d540*/  SHFL.IDX P6, R14, R13, R12, R11 ;  /* 0x0000000c0d0e7389 */ /* 0x0002e400000c000b */
[----:B0123--:R-:W-:Y:S01]  /*2d550*/  ENDCOLLECTIVE ;  /* 0x000000000000791b */ /* 0x00ffe20003800000 */
.L_x_4615:
[----:B------:R-:W-:Y:S05]  /*2d560*/  BSYNC B0 ;  /* 0x0000000000007941 */ /* 0x000fea0003800000 */
.L_x_4614:
[----:B------:R-:W-:Y:S01]  /*2d570*/  IMAD.MOV.U32 R2, RZ, RZ, R14 ;  /* 0x000000ffff027224 */ /* 0x000fe200078e000e */
[----:B------:R-:W-:Y:S06]  /*2d580*/  BRA `(.L_x_4467) ;  /* 0xffffffc000cc7947 */ /* 0x000fec000383ffff */
.L_x_4472:
[----:B0-----:R0:W1:Y:S02]  /*2d590*/  SYNCS.PHASECHK.TRANS64.TRYWAIT P0, [R0+URZ+0x2a820], R3 ;  /* 0x02a82003000075a7 */ /* 0x001064000800017f */
[----:B-1----:R-:W-:Y:S05]  /*2d5a0*/  @!P0 NANOSLEEP.SYNCS 0x989680 ;  /* 0x009896800000895d */ /* 0x002fea0003900000 */
[----:B------:R-:W1:Y:S02]  /*2d5b0*/  @!P0 SYNCS.PHASECHK.TRANS64 P0, [R0+URZ+0x2a820], R3 ;  /* 0x02a82003000085a7 */ /* 0x000e64000800007f */
[----:B-1----:R-:W-:Y:S05]  /*2d5c0*/  @!P0 BRA `(.L_x_4472) ;  /* 0xfffffffc00f08947 */ /* 0x002fea000383ffff */
[----:B------:R-:W-:Y:S05]  /*2d5d0*/  BRA `(.L_x_4616) ;  /* 0xffffffc800487947 */ /* 0x000fea000383ffff */
.L_x_4473:
        /* <DEDUP_REMOVED lines=8> */
[----:B0-2---:R-:W-:Y:S05]  /*2d660*/  WARPSYNC.COLLECTIVE R15, `(.L_x_4618) ;  /* 0x000000000f087348 */ /* 0x005fea0003c00000 */
[----:B------:R1:W3:Y:S02]  /*2d670*/  SHFL.IDX P6, R14, R13, R12, R11 ;  /* 0x0000000c0d0e7389 */ /* 0x0002e400000c000b */
[----:B0123--:R-:W-:Y:S01]  /*2d680*/  ENDCOLLECTIVE ;  /* 0x000000000000791b */ /* 0x00ffe20003800000 */
.L_x_4618:
[----:B------:R-:W-:Y:S05]  /*2d690*/  BSYNC B0 ;  /* 0x0000000000007941 */ /* 0x000fea0003800000 */
.L_x_4617:
[----:B------:R-:W-:Y:S05]  /*2d6a0*/  BRA `(.L_x_4619) ;  /* 0xffffffc800307947 */ /* 0x000fea000383ffff */
.L_x_4474:
[----:B------:R-:W-:Y:S01]  /*2d6b0*/  BSSY B0, `(.L_x_4620) ;  /* 0x0000006000007945 */ /* 0x000fe20003800000 */
[----:B------:R-:W-:-:S07]  /*2d6c0*/  IMAD.MOV.U32 R15, RZ, RZ, -0x1 ;  /* 0xffffffffff0f7424 */ /* 0x000fce00078e00ff */
[----:B012---:R-:W-:Y:S05]  /*2d6d0*/  WARPSYNC.COLLECTIVE R15, `(.L_x_4621) ;  /* 0x000000000f0c7348 */ /* 0x007fea0003c00000 */
[----:B------:R-:W-:Y:S02]  /*2d6e0*/  ELECT P6, UR62, PT ;  /* 0x00000000003e782f */ /* 0x000fe400038c0000 */
[----:B------:R-:W-:Y:S01]  /*2d6f0*/  MOV R14, UR62 ;  /* 0x0000003e000e7c02 */ /* 0x000fe20008000f00 */
[----:B012---:R-:W-:Y:S10]  /*2d700*/  ENDCOLLECTIVE ;  /* 0x000000000000791b */ /* 0x007ff40003800000 */
.L_x_4621:
[----:B------:R-:W-:Y:S05]  /*2d710*/  BSYNC B0 ;  /* 0x0000000000007941 */ /* 0x000fea0003800000 */
.L_x_4620:
[----:B------:R-:W-:Y:S05]  /*2d720*/  BRA `(.L_x_4622) ;  /* 0xffffffc800247947 */ /* 0x000fea000383ffff */
.L_x_4476:
[----:B0-----:R0:W1:Y:S02]  /*2d730*/  SYNCS.PHASECHK.TRANS64.TRYWAIT P1, [R6+URZ], R5 ;  /* 0x00000005060075a7 */ /* 0x001064000802017f */
[----:B-1----:R-:W-:Y:S05]  /*2d740*/  @!P1 NANOSLEEP.SYNCS 0x989680 ;  /* 0x009896800000995d */ /* 0x002fea0003900000 */
[----:B------:R-:W1:Y:S02]  /*2d750*/  @!P1 SYNCS.PHASECHK.TRANS64 P1, [R6+URZ], R5 ;  /* 0x00000005060095a7 */ /* 0x000e64000802007f */
[----:B-1----:R-:W-:Y:S05]  /*2d760*/  @!P1 BRA `(.L_x_4476) ;  /* 0xfffffffc00f09947 */ /* 0x002fea000383ffff */
[----:B------:R-:W-:Y:S05]  /*2d770*/  BRA `(.L_x_4623) ;  /* 0xffffffc800607947 */ /* 0x000fea000383ffff */
.L_x_4477:
[----:B-1----:R1:W2:Y:S02]  /*2d780*/  SYNCS.PHASECHK.TRANS64.TRYWAIT P1, [R7+URZ], R2 ;  /* 0x00000002070075a7 */ /* 0x0022a4000802017f */
[----:B--2---:R-:W-:Y:S05]  /*2d790*/  @!P1 NANOSLEEP.SYNCS 0x989680 ;  /* 0x009896800000995d */ /* 0x004fea0003900000 */
[----:B------:R-:W2:Y:S02]  /*2d7a0*/  @!P1 SYNCS.PHASECHK.TRANS64 P1, [R7+URZ], R2 ;  /* 0x00000002070095a7 */ /* 0x000ea4000802007f */
[----:B--2---:R-:W-:Y:S05]  /*2d7b0*/  @!P1 BRA `(.L_x_4477) ;  /* 0xfffffffc00f09947 */ /* 0x004fea000383ffff */
[----:B------:R-:W-:Y:S05]  /*2d7c0*/  BRA `(.L_x_4624) ;  /* 0xffffffc800547947 */ /* 0x000fea000383ffff */
.L_x_4479:
[----:B--2---:R2:W3:Y:S02]  /*2d7d0*/  SYNCS.PHASECHK.TRANS64.TRYWAIT P1, [R4+URZ+0x2a860], R5 ;  /* 0x02a86005040075a7 */ /* 0x0044e4000802017f */
[----:B---3--:R-:W-:Y:S05]  /*2d7e0*/  @!P1 NANOSLEEP.SYNCS 0x989680 ;  /* 0x009896800000995d */ /* 0x008fea0003900000 */
[----:B------:R-:W3:Y:S02]  /*2d7f0*/  @!P1 SYNCS.PHASECHK.TRANS64 P1, [R4+URZ+0x2a860], R5 ;  /* 0x02a86005040095a7 */ /* 0x000ee4000802007f */
[----:B---3--:R-:W-:Y:S05]  /*2d800*/  @!P1 BRA `(.L_x_4479) ;  /* 0xfffffffc00f09947 */ /* 0x008fea000383ffff */
[----:B------:R-:W-:Y:S05]  /*2d810*/  BRA `(.L_x_4625) ;  /* 0xffffffc800587947 */ /* 0x000fea000383ffff */
.L_x_4481:
[----:B---3--:R3:W4:Y:S02]  /*2d820*/  SYNCS.PHASECHK.TRANS64.TRYWAIT P1, [R3+URZ+0x2a860], R2 ;  /* 0x02a86002030075a7 */ /* 0x008724000802017f */
[----:B----4-:R-:W-:Y:S05]  /*2d830*/  @!P1 NANOSLEEP.SYNCS 0x989680 ;  /* 0x009896800000995d */ /* 0x010fea0003900000 */
[----:B------:R-:W4:Y:S02]  /*2d840*/  @!P1 SYNCS.PHASECHK.TRANS64 P1, [R3+URZ+0x2a860], R2 ;  /* 0x02a86002030095a7 */ /* 0x000f24000802007f */
[----:B----4-:R-:W-:Y:S05]  /*2d850*/  @!P1 BRA `(.L_x_4481) ;  /* 0xfffffffc00f09947 */ /* 0x010fea000383ffff */
[----:B------:R-:W-:Y:S05]  /*2d860*/  BRA `(.L_x_4626) ;  /* 0xffffffc800587947 */ /* 0x000fea000383ffff */
.L_x_4483:
[----:B----4-:R4:W0:Y:S02]  /*2d870*/  SYNCS.PHASECHK.TRANS64.TRYWAIT P0, [R4+URZ+0x2a880], R5 ;  /* 0x02a88005040075a7 */ /* 0x010824000800017f */
[----:B0-----:R-:W-:Y:S05]  /*2d880*/  @!P0 NANOSLEEP.SYNCS 0x989680 ;  /* 0x009896800000895d */ /* 0x001fea0003900000 */
[----:B------:R-:W0:Y:S02]  /*2d890*/  @!P0 SYNCS.PHASECHK.TRANS64 P0, [R4+URZ+0x2a880], R5 ;  /* 0x02a88005040085a7 */ /* 0x000e24000800007f */
[----:B0-----:R-:W-:Y:S05]  /*2d8a0*/  @!P0 BRA `(.L_x_4483) ;  /* 0xfffffffc00f08947 */ /* 0x001fea000383ffff */
[----:B------:R-:W-:Y:S05]  /*2d8b0*/  BRA `(.L_x_4484) ;  /* 0xffffffc800547947 */ /* 0x000fea000383ffff */
.L_x_4627:
        /* <DEDUP_REMOVED lines=12> */
.L_x_12349:


//--------------------- .text._ZN7cutlass13device_kernelIN5flash11enable_sm90INS1_16FlashAttnFwdSm90INS1_25CollectiveMainloopFwdSm90ILi2EN4cute5tupleIJNS5_1CILi1EEES8_S8_EEENS6_IJNS7_ILi128EEENS7_ILi160EEENS7_ILi192EEEEEELi192ENS_12float_e4m3_tEfNS_4arch4Sm90ELb1ELb0ELb1ELb0ELb0ELb0ELb0ELb1ELb1ELb0ELb0ELb0EEENS1_21CollectiveEpilogueFwdINS6_IJSA_SC_SB_EEES9_NS_10bfloat16_tESG_Li256ELb0ELb0ELb0ELb1EEENS1_30DynamicPersistentTileSchedulerILi256ELi128ELb0ELb0ELb1EEEEEEEEEvNT_6ParamsE --------------------------
	.section	.text._ZN7cutlass13device_kernelIN5flash11enable_sm90INS1_16FlashAttnFwdSm90INS1_25CollectiveMainloopFwdSm90ILi2EN4cute5tupleIJNS5_1CILi1EEES8_S8_EEENS6_IJNS7_ILi128EEENS7_ILi160EEENS7_ILi192EEEEEELi192ENS_12float_e4m3_tEfNS_4arch4Sm90ELb1ELb0ELb1ELb0ELb0ELb0ELb0ELb1ELb1ELb0ELb0ELb0EEENS1_21CollectiveEpilogueFwdINS6_IJSA_SC_SB_EEES9_NS_10bfloat16_tESG_Li256ELb0ELb0ELb0ELb1EEENS1_30DynamicPersistentTileSchedulerILi256ELi128ELb0ELb0ELb1EEEEEEEEEvNT_6ParamsE,"ax",@progbits
	.align	128
.text._ZN7cutlass13device_kernelIN5flash11enable_sm90INS1_16FlashAttnFwdSm90INS1_25CollectiveMainloopFwdSm90ILi2EN4cute5tupleIJNS5_1CILi1EEES8_S8_EEENS6_IJNS7_ILi128EEENS7_ILi160EEENS7_ILi192EEEEEELi192ENS_12float_e4m3_tEfNS_4arch4Sm90ELb1ELb0ELb1ELb0ELb0ELb0ELb0ELb1ELb1ELb0ELb0ELb0EEENS1_21CollectiveEpilogueFwdINS6_IJSA_SC_SB_EEES9_NS_10bfloat16_tESG_Li256ELb0ELb0ELb0ELb1EEENS1_30DynamicPersistentTileSchedulerILi256ELi128ELb0ELb0ELb1EEEEEEEEEvNT_6ParamsE:
        .type           _ZN7cutlass13device_kernelIN5flash11enable_sm90INS1_16FlashAttnFwdSm90INS1_25CollectiveMainloopFwdSm90ILi2EN4cute5tupleIJNS5_1CILi1EEES8_S8_EEENS6_IJNS7_ILi128EEENS7_ILi160EEENS7_ILi192EEEEEELi192ENS_12float_e4m3_tEfNS_4arch4Sm90ELb1ELb0ELb1ELb0ELb0ELb0ELb0ELb1ELb1ELb0ELb0ELb0EEENS1_21CollectiveEpilogueFwdINS6_IJSA_SC_SB_EEES9_NS_10bfloat16_tESG_Li256ELb0ELb0ELb0ELb1EEENS1_30DynamicPersistentTileSchedulerILi256ELi128ELb0ELb0ELb1EEEEEEEEEvNT_6ParamsE,@function
        .size           _ZN7cutlass13device_kernelIN5flash11enable_sm90INS1_16FlashAttnFwdSm90INS1_25CollectiveMainloopFwdSm90ILi2EN4cute5tupleIJNS5_1CILi1EEES8_S8_EEENS6_IJNS7_ILi128EEENS7_ILi160EEENS7_ILi192EEEEEELi192ENS_12float_e4m3_tEfNS_4arch4Sm90ELb1ELb0ELb1ELb0ELb0ELb0ELb0ELb1ELb1ELb0ELb0ELb0EEENS1_21CollectiveEpilogueFwdINS6_IJSA_SC_SB_EEES9_NS_10bfloat16_tESG_Li256ELb0ELb0ELb0ELb1EEENS1_30DynamicPersistentTileSchedulerILi256ELi128ELb0ELb0ELb1EEEEEEEEEvNT_6ParamsE,(.L_x_12350 - _ZN7cutlass13device_kernelIN5flash11enable_sm90INS1_16FlashAttnFwdSm90INS1_25CollectiveMainloopFwdSm90ILi2EN4cute5tupleIJNS5_1CILi1EEES8_S8_EEENS6_IJNS7_ILi128EEENS7_ILi160EEENS7_ILi192EEEEEELi192ENS_12float_e4m3_tEfNS_4arch4Sm90ELb1ELb0ELb1ELb0ELb0ELb0ELb0ELb1ELb1ELb0ELb0ELb0EEENS1_21CollectiveEpilogueFwdINS6_IJSA_SC_SB_EEES9_NS_10bfloat16_tESG_Li256ELb0ELb0ELb0ELb1EEENS1_30DynamicPersistentTileSchedulerILi256ELi128ELb0ELb0ELb1EEEEEEEEEvNT_6ParamsE)
        .other          _ZN7cutlass13device_kernelIN5flash11enable_sm90INS1_16FlashAttnFwdSm90INS1_25CollectiveMainloopFwdSm90ILi2EN4cute5tupleIJNS5_1CILi1EEES8_S8_EEENS6_IJNS7_ILi128EEENS7_ILi160EEENS7_ILi192EEEEEELi192ENS_12float_e4m3_tEfNS_4arch4Sm90ELb1ELb0ELb1ELb0ELb0ELb0ELb0ELb1ELb1ELb0ELb0ELb0EEENS1_21CollectiveEpilogueFwdINS6_IJSA_SC_SB_EEES9_NS_10bfloat16_tESG_Li256ELb0ELb0ELb0ELb1EEENS1_30DynamicPersistentTileSchedulerILi256ELi128ELb0ELb0ELb1EEEEEEEEEvNT_6ParamsE,@"STO_CUDA_ENTRY STV_DEFAULT"
_ZN7cutlass13device_kernelIN5flash11enable_sm90INS1_16FlashAttnFwdSm90INS1_25CollectiveMainloopFwdSm90ILi2EN4cute5tupleIJNS5_1CILi1EEES8_S8_EEENS6_IJNS7_ILi128EEENS7_ILi160EEENS7_ILi192EEEEEELi192ENS_12float_e4m3_tEfNS_4arch4Sm90ELb1ELb0ELb1ELb0ELb0ELb0ELb0ELb1ELb1ELb0ELb0ELb0EEENS1_21CollectiveEpilogueFwdINS6_IJSA_SC_SB_EEES9_NS_10bfloat16_tESG_Li256ELb0ELb0ELb0ELb1EEENS1_30DynamicPersistentTileSchedulerILi256ELi128ELb0ELb0ELb1EEEEEEEEEvNT_6ParamsE:
[----:B------:R-:W1:Y:S02]  /*0000*/  LDC R1, c[0x0][0x28] ;  /* 0x00000a00ff017b82 */ /* 0x000e640000000800 */
[----:B-1----:R-:W-:Y:S01]  /*0010*/  VIADD R1, R1, 0xffffffd8 ;  /* 0xffffffd801017836 */ /* 0x002fe20000000000 */
[----:B------:R-:W1:Y:S01]  /*0020*/  S2R R3, SR_TID.X ;  /* 0x0000000000037919 */ /* 0x000e620000002100 */
[----:B------:R-:W-:Y:S01]  /*0030*/  ELECT P0, URZ, PT ;  /* 0x00000000003f782f */ /* 0x000fe20003800000 */
[----:B------:R-:W-:Y:S01]  /*0040*/  BSSY B0, `(.L_x_4628) ;  /* 0x0000013000007945 */ /* 0x000fe20003800000 */
[----:B-1----:R-:W-:-:S05]  /*0050*/  SHF.R.U32.HI R0, RZ, 0x5, R3 ;  /* 0x00000005ff007819 */ /* 0x002fca0000011603 */
        /* <DEDUP_REMOVED lines=17> */
.L_x_4629:
[----:B------:R-:W-:Y:S05]  /*0170*/  BSYNC B0 ;  /* 0x0000000000007941 */ /* 0x000fea0003800000 */
.L_x_4628:
[----:B------:R-:W-:Y:S01]  /*0180*/  VOTEU.ANY UP0, P0 ;  /* 0x00000000003f7886 */ /* 0x000fe20000000100 */
[----:B------:R-:W1:Y:S01]  /*0190*/  SHFL.IDX PT, R2, R0, RZ, 0x1f ;  /* 0x00001fff00027589 */ /* 0x000e6200000e0000 */
[----:B------:R-:W-:Y:S01]  /*01a0*/  UMOV UR4, 0x1 ;  /* 0x0000000100047882 */ /* 0x000fe20000000000 */
[----:B------:R-:W-:Y:S01]  /*01b0*/  SHF.R.U32.HI R3, RZ, 0x7, R3 ;  /* 0x00000007ff037819 */ /* 0x000fe20000011603 */
[----:B------:R-:W-:Y:S01]  /*01c0*/  VOTEU.ANY UP1, P0 ;  /* 0x00000000003f7886 */ /* 0x000fe20000020100 */
[----:B------:R-:W2:Y:S01]  /*01d0*/  @UP0 S2UR UR7, SR_CgaCtaId ;  /* 0x00000000000709c3 */ /* 0x000ea20000008800 */
[----:B------:R-:W-:Y:S01]  /*01e0*/  @UP0 UMOV UR6, 0x400 ;  /* 0x0000040000060882 */ /* 0x000fe20000000000 */
[----:B------:R-:W-:-:S04]  /*01f0*/  @UP0 UIADD3 UR4, -UR4, 0x100000, URZ ;  /* 0x0010000004040890 */ /* 0x000fc8000fffe13f */
[----:B------:R-:W-:Y:S02]  /*0200*/  @UP0 USHF.L.U32 UR5, UR4, 0xb, URZ ;  /* 0x0000000b04050899 */ /* 0x000fe4000800063f */
[----:B------:R-:W-:Y:S01]  /*0210*/  @UP0 USHF.L.U32 UR4, UR4, 0x1, URZ ;  /* 0x0000000104040899 */ /* 0x000fe2000800063f */
[----:B-1----:R-:W-:Y:S02]  /*0220*/  ISETP.NE.AND P1, PT, R2, RZ, PT ;  /* 0x000000ff0200720c */ /* 0x002fe40003f25270 */
[----:B------:R1:W3:Y:S01]  /*0230*/  SHFL.IDX PT, R2, R3, RZ, 0x1f ;  /* 0x00001fff03027589 */ /* 0x0002e200000e0000 */
[----:B--2---:R-:W-:Y:S01]  /*0240*/  @UP0 ULEA UR6, UR7, UR6, 0x18 ;  /* 0x0000000607060291 */ /* 0x004fe2000f8ec03f */
[----:B------:R-:W-:Y:S02]  /*0250*/  VOTEU.ANY UP0, P0 ;  /* 0x00000000003f7886 */ /* 0x000fe40000000100 */
[----:B------:R-:W2:Y:S09]  /*0260*/  FENCE.VIEW.ASYNC.S ;  /* 0x00000000000073c6 */ /* 0x000eb20000000000 */
[----:B--2---:R1:W2:Y:S01]  /*0270*/  @UP0 SYNCS.EXCH.64 URZ, [UR6+0x33400], UR4 ;  /* 0x03340004063f05b2 */ /* 0x0042a20008000100 */
[----:B------:R1:W4:Y:S02]  /*0280*/  @UP1 SYNCS.EXCH.64 URZ, [UR6+0x33420], UR4 ;  /* 0x03342004063f15b2 */ /* 0x0003240008000100 */
[----:B-1----:R-:W-:Y:S05]  /*0290*/  @P1 BRA `(.L_x_4630) ;  /* 0x0000000000481947 */ /* 0x002fea0003800000 */
[----:B------:R-:W1:Y:S01]  /*02a0*/  S2UR UR5, SR_CgaCtaId ;  /* 0x00000000000579c3 */ /* 0x000e620000008800 */
        /* <DEDUP_REMOVED lines=17> */
.L_x_4630:
[----:B------:R-:W5:Y:S01]  /*03c0*/  SHFL.IDX PT, R3, R0, RZ, 0x1f ;  /* 0x00001fff00037589 */ /* 0x000f6200000e0000 */
[----:B------:R-:W-:Y:S01]  /*03d0*/  NOP ;  /* 0x0000000000007918 */ /* 0x000fe20000000000 */
[----:B-----5:R-:W-:-:S13]  /*03e0*/  ISETP.NE.AND P0, PT, R3, RZ, PT ;  /* 0x000000ff0300720c */ /* 0x020fda0003f05270 */
        /* <DEDUP_REMOVED lines=19> */
.L_x_4631:
[----:B------:R-:W5:Y:S01]  /*0520*/  SHFL.IDX PT, R3, R0, RZ, 0x1f ;  /* 0x00001fff00037589 */ /* 0x000f6200000e0000 */
[----:B------:R-:W-:Y:S01]  /*0530*/  NOP ;  /* 0x0000000000007918 */ /* 0x000fe20000000000 */
[----:B-----5:R-:W-:-:S13]  /*0540*/  ISETP.NE.AND P0, PT, R3, RZ, PT ;  /* 0x000000ff0300720c */ /* 0x020fda0003f05270 */
        /* <DEDUP_REMOVED lines=13> */
[----:B------:R1:W1:Y:S01]  /*0620*/  SYNCS.EXCH.64 URZ, [UR6+0x33488], UR4 ;  /* 0x03348804063f75b2 */ /* 0x0002620008000100 */
[----:B------:R-:W-:Y:S01]  /*0630*/  NOP ;  /* 0x0000000000007918 */ /* 0x000fe20000000000 */
.L_x_4632:
        /* <DEDUP_REMOVED lines=22> */
.L_x_4633:
        /* <DEDUP_REMOVED lines=22> */
.L_x_4634:
[----:B---3--:R-:W-:Y:S01]  /*0900*/  ISETP.NE.AND P0, PT, R2, RZ, PT ;  /* 0x000000ff0200720c */ /* 0x008fe20003f05270 */
[----:B------:R-:W-:Y:S01]  /*0910*/  IMAD.MOV.U32 R2, RZ, RZ, 0x1 ;  /* 0x00000001ff027424 */ /* 0x000fe200078e00ff */
[----:B------:R-:W-:Y:S01]  /*0920*/  NOP ;  /* 0x0000000000007918 */ /* 0x000fe20000000000 */
[----:B------:R-:W-:-:S03]  /*0930*/  ULDC.64 UR46, c[0x0][0x208] ;  /* 0x00008200002e7ab9 */ /* 0x000fc60000000a00 */
[----:B------:R-:W-:-:S05]  /*0940*/  SEL R2, R2, 0x2, !P0 ;  /* 0x0000000202027807 */ /* 0x000fca0004000000 */
[----:B------:R3:W-:Y:S01]  /*0950*/  STL [R1+0x14], R2 ;  /* 0x0000140201007387 */ /* 0x0007e20000100800 */
[----:B-12-4-:R-:W-:Y:S06]  /*0960*/  BAR.SYNC.DEFER_BLOCKING 0x0 ;  /* 0x0000000000007b1d */ /* 0x016fec0000010000 */
[----:B------:R-:W-:Y:S05]  /*0970*/  @!P0 BRA `(.L_x_4635) ;  /* 0x000000fc002c8947 */ /* 0x000fea0003800000 */
.L_x_4636:
[----:B------:R-:W-:-:S08]  /*0980*/  NOP ;  /* 0x0000000000007918 */ /* 0x000fd00000000000 */
[----:B------:R-:W1:Y:S02]  /*0990*/  USETMAXREG.TRY_ALLOC.CTAPOOL UP0, 0xf0 ;  /* 0x000000f0000079c8 */ /* 0x000e640008000600 */
[----:B-1----:R-:W-:-:S13]  /*09a0*/  PLOP3.LUT P0, PT, PT, PT, UP0, 0x80, 0x0 ;  /* 0x000000000000781c */ /* 0x002fda0003f0f008 */
[----:B------:R-:W-:Y:S05]  /*09b0*/  @!P0 BRA `(.L_x_4636) ;  /* 0xfffffffc00f08947 */ /* 0x000fea000383ffff */
[----:B---3--:R-:W1:Y:S01]  /*09c0*/  S2R R2, SR_TID.X ;  /* 0x0000000000027919 */ /* 0x008e620000002100 */
        /* <DEDUP_REMOVED lines=9> */
[----:B------:R-:W2:Y:S01]  /*0a60*/  LDL.LU R10, [R1+0x14] ;  /* 0x00001400010a7983 */ /* 0x000ea20000300800 */
[----:B------:R-:W-:Y:S01]  /*0a70*/  VIADD R228, R2, 0xffffff80 ;  /* 0xffffff8002e47836 */ /* 0x000fe20000000000 */
[----:B------:R-:W1:Y:S04]  /*0a80*/  S2UR UR36, SR_CgaCtaId ;  /* 0x00000000002479c3 */ /* 0x000e680000008800 */
[----:B------:R-:W-:-:S04]  /*0a90*/  SHF.R.S32.HI R3, RZ, 0x1f, R228 ;  /* 0x0000001fff037819 */ /* 0x000fc800000114e4 */
[CC--:B------:R-:W-:Y:S01]  /*0aa0*/  LEA.HI R5, R3.reuse, R228.reuse, RZ, 0x7 ;  /* 0x000000e403057211 */ /* 0x0c0fe200078f38ff */
[----:B------:R-:W3:Y:S01]  /*0ab0*/  S2UR UR6, SR_SWINHI ;  /* 0x00000000000679c3 */ /* 0x000ee20000002f00 */
[----:B------:R-:W-:Y:S02]  /*0ac0*/  LEA.HI R0, R3, R228, RZ, 0x4 ;  /* 0x000000e403007211 */ /* 0x000fe400078f20ff */
[----:B------:R-:W-:Y:S02]  /*0ad0*/  LOP3.LUT R225, R5, 0xffffff80, RZ, 0xc0, !PT ;  /* 0xffffff8005e17812 */ /* 0x000fe400078ec0ff */
[----:B------:R-:W-:-:S03]  /*0ae0*/  SHF.R.S32.HI R9, RZ, 0x4, R0 ;  /* 0x00000004ff097819 */ /* 0x000fc60000011400 */
[----:B------:R-:W-:Y:S01]  /*0af0*/  IMAD.IADD R225, R228, 0x1, -R225 ;  /* 0x00000001e4e17824 */ /* 0x000fe200078e0ae1 */
[C---:B------:R-:W-:Y:S02]  /*0b00*/  LEA.HI R2, R0.reuse, R9, RZ, 0x1 ;  /* 0x0000000900027211 */ /* 0x040fe400078f08ff */
[----:B------:R-:W-:Y:S02]  /*0b10*/  LEA.HI R227, R3, R228, RZ, 0x5 ;  /* 0x000000e403e37211 */ /* 0x000fe400078f28ff */
[----:B------:R-:W-:Y:S02]  /*0b20*/  LOP3.LUT R7, R0, 0x3fffff0, RZ, 0xc0, !PT ;  /* 0x03fffff000077812 */ /* 0x000fe400078ec0ff */
[----:B------:R-:W-:Y:S02]  /*0b30*/  SHF.R.S32.HI R4, RZ, 0x1f, R225 ;  /* 0x0000001fff047819 */ /* 0x000fe400000114e1 */
[----:B------:R-:W-:Y:S01]  /*0b40*/  LOP3.LUT R2, R2, 0x1ffffffe, RZ, 0xc0, !PT ;  /* 0x1ffffffe02027812 */ /* 0x000fe200078ec0ff */
[----:B------:R-:W-:Y:S01]  /*0b50*/  IMAD.IADD R0, R228, 0x1, -R7 ;  /* 0x00000001e4007824 */ /* 0x000fe200078e0a07 */
[----:B------:R-:W-:Y:S01]  /*0b60*/  SHF.R.S32.HI R227, RZ, 0x5, R227 ;  /* 0x00000005ffe37819 */ /* 0x000fe200000114e3 */
[----:B------:R-:W-:Y:S01]  /*0b70*/  UMOV UR37, 0x400 ;  /* 0x0000040000257882 */ /* 0x000fe20000000000 */
[----:B------:R-:W-:Y:S01]  /*0b80*/  LEA.HI R6, R4, R225, RZ, 0x2 ;  /* 0x000000e104067211 */ /* 0x000fe200078f10ff */
[----:B-1----:R-:W-:Y:S01]  /*0b90*/  ULEA UR37, UR36, UR37, 0x18 ;  /* 0x0000002524257291 */ /* 0x002fe2000f8ec03f */
[----:B------:R-:W-:Y:S01]  /*0ba0*/  SHF.R.S32.HI R226, RZ, 0x7, R5 ;  /* 0x00000007ffe27819 */ /* 0x000fe20000011405 */
[----:B------:R-:W-:Y:S01]  /*0bb0*/  IMAD.IADD R2, R9, 0x1, -R2 ;  /* 0x0000000109027824 */ /* 0x000fe200078e0a02 */
[----:B------:R-:W-:Y:S01]  /*0bc0*/  SHF.R.S32.HI R8, RZ, 0x2, R6 ;  /* 0x00000002ff087819 */ /* 0x000fe20000011406 */
[----:B------:R-:W-:Y:S01]  /*0bd0*/  IMAD R7, R227, 0x10, R0 ;  /* 0x00000010e3077824 */ /* 0x000fe200078e0200 */
[----:B------:R-:W-:-:S02]  /*0be0*/  SHF.R.S32.HI R11, RZ, 0x1f, R6 ;  /* 0x0000001fff0b7819 */ /* 0x000fc40000011406 */
[----:B------:R-:W-:Y:S01]  /*0bf0*/  LEA.HI R5, R5, R226, RZ, 0x1 ;  /* 0x000000e205057211 */ /* 0x000fe200078f08ff */
[----:B------:R-:W-:Y:S01]  /*0c00*/  IMAD R2, R7, 0x8, R2 ;  /* 0x0000000807027824 */ /* 0x000fe200078e0202 */
[----:B------:R-:W-:Y:S01]  /*0c10*/  LEA.HI R11, R11, R8, RZ, 0x3 ;  /* 0x000000080b0b7211 */ /* 0x000fe200078f18ff */
[----:B------:R-:W-:Y:S01]  /*0c20*/  UMOV UR4, UR37 ;  /* 0x0000002500047c82 */ /* 0x000fe20008000000 */
[----:B---3--:R-:W-:Y:S01]  /*0c30*/  UMOV UR5, UR6 ;  /* 0x0000000600057c82 */ /* 0x008fe20008000000 */
        /* <DEDUP_REMOVED lines=9> */
[----:B------:R-:W-:Y:S01]  /*0cd0*/  IMAD.WIDE R16, R5, 0x2, R16 ;  /* 0x0000000205107825 */ /* 0x000fe200078e0210 */
[----:B------:R-:W-:-:S02]  /*0ce0*/  LOP3.LUT R5, R3, 0x1ffffff8, RZ, 0xc0, !PT ;  /* 0x1ffffff803057812 */ /* 0x000fc400078ec0ff */
[----:B------:R-:W-:Y:S01]  /*0cf0*/  LOP3.LUT R6, R6, 0x7ffffffc, RZ, 0xc0, !PT ;  /* 0x7ffffffc06067812 */ /* 0x000fe200078ec0ff */
[----:B------:R-:W-:Y:S02]  /*0d00*/  IMAD R4, R4, 0x10, R11 ;  /* 0x0000001004047824 */ /* 0x000fe400078e020b */
[----:B------:R-:W-:Y:S02]  /*0d10*/  IMAD.IADD R7, R226, 0x1, -R7 ;  /* 0x00000001e2077824 */ /* 0x000fe400078e0a07 */
[----:B------:R-:W-:Y:S01]  /*0d20*/  IMAD.IADD R5, R228, 0x1, -R5 ;  /* 0x00000001e4057824 */ /* 0x000fe200078e0a05 */
[----:B------:R-:W-:Y:S01]  /*0d30*/  SHF.R.S32.HI R222, RZ, 0x3, R3 ;  /* 0x00000003ffde7819 */ /* 0x000fe20000011403 */
[----:B------:R-:W-:Y:S02]  /*0d40*/  IMAD R220, R7, 0x40, R4 ;  /* 0x0000004007dc7824 */ /* 0x000fe400078e0204 */
[----:B------:R-:W-:Y:S02]  /*0d50*/  IMAD.MOV.U32 R224, RZ, RZ, RZ ;  /* 0x000000ffffe07224 */ /* 0x000fe400078e00ff */
[----:B------:R-:W-:-:S02]  /*0d60*/  IMAD.MOV.U32 R2, RZ, RZ, RZ ;  /* 0x000000ffff027224 */ /* 0x000fc400078e00ff */
[----:B------:R-:W-:Y:S02]  /*0d70*/  IMAD.SHL.U32 R22, R5, 0x8, RZ ;  /* 0x0000000805167824 */ /* 0x000fe400078e00ff */
[----:B------:R-:W-:Y:S01]  /*0d80*/  IMAD.IADD R19, R225, 0x1, -R6 ;  /* 0x00000001e1137824 */ /* 0x000fe200078e0a06 */
[----:B------:R-:W-:Y:S01]  /*0d90*/  UMOV UR4, UR7 ;  /* 0x0000000700047c82 */ /* 0x000fe20008000000 */
[----:B------:R-:W-:Y:S01]  /*0da0*/  ULDC.64 UR52, c[0x0][0x198] ;  /* 0x0000660000347ab9 */ /* 0x000fe20000000a00 */
[----:B------:R-:W-:Y:S01]  /*0db0*/  UMOV UR48, URZ ;  /* 0x0000003f00307c82 */ /* 0x000fe20008000000 */
[----:B--2---:R-:W-:-:S07]  /*0dc0*/  LOP3.LUT R18, R10, 0x1, RZ, 0xfc, !PT ;  /* 0x000000010a127812 */ /* 0x004fce00078efcff */
.L_x_4686:
        /* <DEDUP_REMOVED lines=11> */
[----:B---34-:R-:W-:Y:S05]  /*0e80*/  @!P0 BRA `(.L_x_4637) ;  /* 0x0000000000208947 */ /* 0x018fea0003800000 */
        /* <DEDUP_REMOVED lines=8> */
.L_x_4637:
[----:B------:R-:W-:Y:S01]  /*0f10*/  ULDC UR6, c[0x0][0xdc4] ;  /* 0x0003710000067ab9 */ /* 0x000fe20000000800 */
[----:B------:R-:W-:Y:S01]  /*0f20*/  UMOV UR39, UR7 ;  /* 0x0000000700277c82 */ /* 0x000fe20008000000 */
[----:B------:R-:W-:-:S11]  /*0f30*/  UISETP.NE.AND UP0, UPT, UR6, 0x1, UPT ;  /* 0x000000010600788c */ /* 0x000fd6000bf05270 */
[----:B------:R-:W-:Y:S02]  /*0f40*/  @UP0 ULDC.64 UR10, c[0x0][0xdc8] ;  /* 0x00037200000a0ab9 */ /* 0x000fe40000000a00 */
[----:B------:R-:W-:-:S04]  /*0f50*/  UIMAD.WIDE.U32 UR4, UR7, UR10, URZ ;  /* 0x0000000a070472a5 */ /* 0x000fc8000f8e003f */
[----:B------:R-:W-:-:S04]  /*0f60*/  @UP0 USHF.R.U32.HI UR39, URZ, UR11, UR5 ;  /* 0x0000000b3f270299 */ /* 0x000fc80008011605 */
[----:B------:R-:W-:-:S12]  /*0f70*/  UIMAD UR4, UR39, UR6, URZ ;  /* 0x00000006270472a4 */ /* 0x000fd8000f8e023f */
.L_x_4638:
[----:B------:R-:W1:Y:S01]  /*0f80*/  LDC R104, c[0x0][0x2e0] ;  /* 0x0000b800ff687b82 */ /* 0x000e620000000800 */
[----:B------:R-:W-:Y:S01]  /*0f90*/  ULDC.64 UR10, c[0x0][0x3f8] ;  /* 0x0000fe00000a7ab9 */ /* 0x000fe20000000a00 */
[----:B------:R-:W-:Y:S01]  /*0fa0*/  ULDC UR6, c[0x0][0x404] ;  /* 0x0001010000067ab9 */ /* 0x000fe20000000800 */
[----:B------:R-:W-:Y:S01]  /*0fb0*/  UISETP.NE.U32.AND UP0, UPT, UR10, URZ, UPT ;  /* 0x0000003f0a00728c */ /* 0x000fe2000bf05070 */
[----:B------:R-:W-:Y:S01]  /*0fc0*/  IMAD.MOV.U32 R119, RZ, RZ, RZ ;  /* 0x000000ffff777224 */ /* 0x000fe200078e00ff */
[----:B------:R-:W-:Y:S01]  /*0fd0*/  ULOP3.LUT UR5, URZ, UR39, URZ, 0x33, !UPT ;  /* 0x000000273f057292 */ /* 0x000fe2000f8e333f */
[----:B------:R-:W-:Y:S01]  /*0fe0*/  CS2R R10, SRZ ;  /* 0x00000000000a7805 */ /* 0x000fe2000001ff00 */
[----:B------:R-:W-:Y:S01]  /*0ff0*/  UISETP.NE.AND.EX UP0, UPT, UR11, URZ, UPT, UP0 ;  /* 0x0000003f0b00728c */ /* 0x000fe2000bf05300 */
[----:B------:R-:W2:Y:S01]  /*1000*/  LDC R0, c[0x0][0x428] ;  /* 0x00010a00ff007b82 */ /* 0x000ea20000000800 */
[----:B------:R-:W-:Y:S01]  /*1010*/  ULDC UR42, c[0x0][0xdac] ;  /* 0x00036b00002a7ab9 */ /* 0x000fe20000000800 */
[----:B------:R-:W-:Y:S01]  /*1020*/  ULDC UR43, c[0x0][0xdb8] ;  /* 0x00036e00002b7ab9 */ /* 0x000fe20000000800 */
[----:B------:R-:W-:Y:S01]  /*1030*/  USEL UR6, UR6, 0x1, UP0 ;  /* 0x0000000106067887 */ /* 0x000fe20008000000 */
[----:B------:R-:W-:Y:S01]  /*1040*/  CS2R R12, SRZ ;  /* 0x00000000000c7805 */ /* 0x000fe2000001ff00 */
[----:B------:R-:W-:Y:S01]  /*1050*/  UIADD3 UR42, UR5, UR42, URZ ;  /* 0x0000002a052a7290 */ /* 0x000fe2000fffe03f */
[----:B------:R-:W-:Y:S01]  /*1060*/  CS2R R14, SRZ ;  /* 0x00000000000e7805 */ /* 0x000fe2000001ff00 */
[----:B------:R-:W-:Y:S01]  /*1070*/  UISETP.NE.AND UP1, UPT, UR43, 0x1, UPT ;  /* 0x000000012b00788c */ /* 0x000fe2000bf25270 */
[----:B------:R-:W3:Y:S01]  /*1080*/  LDC R3, c[0x0][0x288] ;  /* 0x0000a200ff037b82 */ /* 0x000ee20000000800 */
[----:B------:R-:W-:Y:S01]  /*1090*/  USHF.L.U32 UR42, UR42, 0x7, URZ ;  /* 0x000000072a2a7899 */ /* 0x000fe2000800063f */
[----:B------:R-:W-:Y:S01]  /*10a0*/  CS2R R20, SRZ ;  /* 0x0000000000147805 */ /* 0x000fe2000001ff00 */
[----:B------:R-:W-:Y:S01]  /*10b0*/  UIADD3 UR4, UR7, -UR4, URZ ;  /* 0x8000000407047290 */ /* 0x000fe2000fffe03f */
[----:B------:R-:W-:-:S02]  /*10c0*/  CS2R R24, SRZ ;  /* 0x0000000000187805 */ /* 0x000fc4000001ff00 */
[----:B------:R-:W-:Y:S01]  /*10d0*/  CS2R R28, SRZ ;  /* 0x00000000001c7805 */ /* 0x000fe2000001ff00 */
[----:B------:R-:W-:Y:S01]  /*10e0*/  ULDC UR7, c[0x0][0xdc4] ;  /* 0x0003710000077ab9 */ /* 0x000fe20000000800 */
[----:B------:R-:W-:Y:S01]  /*10f0*/  CS2R R26, SRZ ;  /* 0x00000000001a7805 */ /* 0x000fe2000001ff00 */
[----:B-1----:R-:W-:Y:S01]  /*1100*/  IMAD R104, R104, UR6, RZ ;  /* 0x0000000668687c24 */ /* 0x002fe2000f8e02ff */
[----:B------:R-:W-:Y:S01]  /*1110*/  UIMAD UR8, UR8, UR7, UR4 ;  /* 0x00000007080872a4 */ /* 0x000fe2000f8e0204 */
[----:B------:R-:W-:Y:S01]  /*1120*/  CS2R R32, SRZ ;  /* 0x0000000000207805 */ /* 0x000fe2000001ff00 */
[----:B------:R-:W-:Y:S01]  /*1130*/  @UP1 ULDC UR6, c[0x0][0xdc0] ;  /* 0x0003700000061ab9 */ /* 0x000fe20000000800 */
[----:B------:R-:W-:Y:S01]  /*1140*/  @UP1 ULDC UR4, c[0x0][0xdbc] ;  /* 0x00036f0000041ab9 */ /* 0x000fe20000000800 */
[----:B------:R-:W-:Y:S01]  /*1150*/  CS2R R30, SRZ ;  /* 0x00000000001e7805 */ /* 0x000fe2000001ff00 */
[----:B------:R-:W-:Y:S01]  /*1160*/  UIMAD.WIDE.U32 UR4, UR8, UR4, URZ ;  /* 0x00000004080472a5 */ /* 0x000fe2000f8e003f */
[----:B------:R-:W-:-:S02]  /*1170*/  CS2R R36, SRZ ;  /* 0x0000000000247805 */ /* 0x000fc4000001ff00 */
[----:B--2---:R-:W-:Y:S01]  /*1180*/  ISETP.NE.AND P0, PT, R0, 0x1, PT ;  /* 0x000000010000780c */ /* 0x004fe20003f05270 */
[C---:B------:R-:W-:Y:S01]  /*1190*/  VIADD R0, R104.reuse, 0x9f ;  /* 0x0000009f68007836 */ /* 0x040fe20000000000 */
[----:B------:R-:W-:Y:S01]  /*11a0*/  UMOV UR44, UR8 ;  /* 0x00000008002c7c82 */ /* 0x000fe20008000000 */
[----:B------:R-:W-:Y:S01]  /*11b0*/  @UP1 USHF.R.U32.HI UR44, URZ, UR6, UR5 ;  /* 0x000000063f2c1299 */ /* 0x000fe20008011605 */
[----:B------:R-:W-:Y:S02]  /*11c0*/  CS2R R34, SRZ ;  /* 0x0000000000227805 */ /* 0x000fe4000001ff00 */
[----:B------:R-:W-:Y:S02]  /*11d0*/  CS2R R40, SRZ ;  /* 0x0000000000287805 */ /* 0x000fe4000001ff00 */
[----:B------:R-:W-:Y:S01]  /*11e0*/  CS2R R38, SRZ ;  /* 0x0000000000267805 */ /* 0x000fe2000001ff00 */
[----:B------:R-:W-:Y:S01]  /*11f0*/  UIADD3 UR4, -UR44, URZ, URZ ;  /* 0x0000003f2c047290 */ /* 0x000fe2000fffe13f */
[----:B---3--:R-:W-:-:S02]  /*1200*/  IADD3 R3, R104, 0x11f, -R3 ;  /* 0x0000011f68037810 */ /* 0x008fc40007ffe803 */
[----:B------:R-:W-:Y:S02]  /*1210*/  CS2R R44, SRZ ;  /* 0x00000000002c7805 */ /* 0x000fe4000001ff00 */
[----:B------:R-:W-:Y:S01]  /*1220*/  CS2R R42, SRZ ;  /* 0x00000000002a7805 */ /* 0x000fe2000001ff00 */
[----:B------:R-:W-:Y:S01]  /*1230*/  UIMAD UR43, UR43, UR4, UR8 ;  /* 0x000000042b2b72a4 */ /* 0x000fe2000f8e0208 */
[----:B------:R-:W-:Y:S01]  /*1240*/  CS2R R48, SRZ ;  /* 0x0000000000307805 */ /* 0x000fe2000001ff00 */
[----:B------:R-:W-:Y:S01]  /*1250*/  VIADD R4, R3, UR42 ;  /* 0x0000002a03047c36 */ /* 0x000fe20008000000 */
[----:B------:R-:W1:Y:S01]  /*1260*/  @P0 LDC R7, c[0x0][0x42c] ;  /* 0x00010b00ff070b82 */ /* 0x000e620000000800 */
[----:B------:R-:W-:Y:S01]  /*1270*/  IMAD.HI R3, R0, 0x66666667, RZ ;  /* 0x6666666700037827 */ /* 0x000fe200078e02ff */
[----:B------:R-:W-:Y:S02]  /*1280*/  CS2R R46, SRZ ;  /* 0x00000000002e7805 */ /* 0x000fe4000001ff00 */
[----:B------:R-:W-:-:S02]  /*1290*/  CS2R R52, SRZ ;  /* 0x0000000000347805 */ /* 0x000fc4000001ff00 */
[----:B------:R-:W-:Y:S01]  /*12a0*/  CS2R R50, SRZ ;  /* 0x0000000000327805 */ /* 0x000fe2000001ff00 */
[----:B------:R-:W-:Y:S01]  /*12b0*/  IMAD.HI R5, R4, 0x66666667, RZ ;  /* 0x6666666704057827 */ /* 0x000fe200078e02ff */
[----:B------:R-:W-:Y:S02]  /*12c0*/  SHF.R.U32.HI R4, RZ, 0x1f, R3 ;  /* 0x0000001fff047819 */ /* 0x000fe40000011603 */
[----:B------:R-:W-:Y:S01]  /*12d0*/  CS2R R56, SRZ ;  /* 0x0000000000387805 */ /* 0x000fe2000001ff00 */
[----:B------:R-:W2:Y:S01]  /*12e0*/  @P0 LDC R9, c[0x0][0x430] ;  /* 0x00010c00ff090b82 */ /* 0x000ea20000000800 */
[----:B------:R-:W-:Y:S01]  /*12f0*/  IMAD.U32 R221, RZ, RZ, UR43 ;  /* 0x0000002bffdd7e24 */ /* 0x000fe2000f8e00ff */
[----:B------:R-:W-:Y:S02]  /*1300*/  SHF.R.U32.HI R6, RZ, 0x1f, R5 ;  /* 0x0000001fff067819 */ /* 0x000fe40000011605 */
[----:B------:R-:W-:Y:S02]  /*1310*/  CS2R R54, SRZ ;  /* 0x0000000000367805 */ /* 0x000fe4000001ff00 */
[----:B------:R-:W-:Y:S01]  /*1320*/  LEA.HI.SX32 R4, R3, R4, 0x1a ;  /* 0x0000000403047211 */ /* 0x000fe200078fd2ff */
[----:B------:R-:W-:Y:S01]  /*1330*/  IMAD.MOV.U32 R3, RZ, RZ, RZ ;  /* 0x000000ffff037224 */ /* 0x000fe200078e00ff */
[----:B------:R-:W-:-:S02]  /*1340*/  LEA.HI.SX32 R105, R5, R6, 0x1a ;  /* 0x0000000605697211 */ /* 0x000fc400078fd2ff */
[----:B------:R-:W-:Y:S02]  /*1350*/  CS2R R60, SRZ ;  /* 0x00000000003c7805 */ /* 0x000fe4000001ff00 */
[----:B------:R-:W-:Y:S02]  /*1360*/  CS2R R58, SRZ ;  /* 0x00000000003a7805 */ /* 0x000fe4000001ff00 */
[----:B------:R-:W-:Y:S02]  /*1370*/  CS2R R64, SRZ ;  /* 0x0000000000407805 */ /* 0x000fe4000001ff00 */
[----:B------:R-:W-:Y:S02]  /*1380*/  VIMNMX R105, R4, R105, PT ;  /* 0x0000006904697248 */ /* 0x000fe40003fe0100 */
[----:B------:R-:W-:Y:S02]  /*1390*/  CS2R R62, SRZ ;  /* 0x00000000003e7805 */ /* 0x000fe4000001ff00 */
[----:B------:R-:W-:-:S02]  /*13a0*/  CS2R R120, SRZ ;  /* 0x0000000000787805 */ /* 0x000fc4000001ff00 */
[----:B------:R-:W-:Y:S02]  /*13b0*/  CS2R R68, SRZ ;  /* 0x0000000000447805 */ /* 0x000fe4000001ff00 */
[----:B------:R-:W-:Y:S02]  /*13c0*/  ISETP.GE.AND P1, PT, R105, 0x1, PT ;  /* 0x000000016900780c */ /* 0x000fe40003f26270 */
[----:B------:R-:W-:Y:S01]  /*13d0*/  CS2R R122, SRZ ;  /* 0x00000000007a7805 */ /* 0x000fe2000001ff00 */
[----:B-1----:R-:W-:Y:S01]  /*13e0*/  @P0 IMAD.HI.U32 R0, R7, UR43, RZ ;  /* 0x0000002b07000c27 */ /* 0x002fe2000f8e00ff */
[----:B------:R-:W-:Y:S02]  /*13f0*/  CS2R R6, SRZ ;  /* 0x0000000000067805 */ /* 0x000fe4000001ff00 */
[----:B------:R-:W-:Y:S02]  /*1400*/  CS2R R72, SRZ ;  /* 0x0000000000487805 */ /* 0x000fe4000001ff00 */
[----:B------:R-:W-:-:S02]  /*1410*/  CS2R R124, SRZ ;  /* 0x00000000007c7805 */ /* 0x000fc4000001ff00 */
[----:B------:R-:W-:Y:S02]  /*1420*/  CS2R R76, SRZ ;  /* 0x00000000004c7805 */ /* 0x000fe4000001ff00 */
[----:B------:R-:W-:Y:S02]  /*1430*/  CS2R R126, SRZ ;  /* 0x00000000007e7805 */ /* 0x000fe4000001ff00 */
[----:B------:R-:W-:Y:S02]  /*1440*/  CS2R R80, SRZ ;  /* 0x0000000000507805 */ /* 0x000fe4000001ff00 */
[----:B------:R-:W-:Y:S02]  /*1450*/  CS2R R128, SRZ ;  /* 0x0000000000807805 */ /* 0x000fe4000001ff00 */
[----:B--2---:R-:W-:Y:S01]  /*1460*/  @P0 SHF.R.U32.HI R221, RZ, R9, R0 ;  /* 0x00000009ffdd0219 */ /* 0x004fe20000011600 */
[----:B------:R-:W-:Y:S01]  /*1470*/  IMAD.MOV.U32 R0, RZ, RZ, RZ ;  /* 0x000000ffff007224 */ /* 0x000fe200078e00ff */
[----:B------:R-:W-:-:S02]  /*1480*/  PLOP3.LUT P0, PT, PT, PT, PT, 0x80, 0x0 ;  /* 0x000000000000781c */ /* 0x000fc40003f0f070 */
        /* <DEDUP_REMOVED lines=42> */
.L_x_4640:
[----:B------:R-:W1:Y:S01]  /*1730*/  LDC.64 R12, c[0x0][0x990] ;  /* 0x00026400ff0c7b82 */ /* 0x000e620000000a00 */
[----:B------:R-:W-:Y:S01]  /*1740*/  IMAD.U32 R5, RZ, RZ, UR44 ;  /* 0x0000002cff057e24 */ /* 0x000fe2000f8e00ff */
[----:B------:R-:W-:-:S06]  /*1750*/  ULDC UR4, c[0x0][0x9d8] ;  /* 0x0002760000047ab9 */ /* 0x000fcc0000000800 */
[----:B------:R-:W2:Y:S01]  /*1760*/  LDC.64 R20, c[0x0][0x998] ;  /* 0x00026600ff147b82 */ /* 0x000ea20000000a00 */
[----:B-1----:R-:W-:-:S04]  /*1770*/  ISETP.NE.U32.AND P0, PT, R12, RZ, PT ;  /* 0x000000ff0c00720c */ /* 0x002fc80003f05070 */
[----:B------:R-:W-:Y:S02]  /*1780*/  ISETP.NE.AND.EX P0, PT, R13, RZ, PT, P0 ;  /* 0x000000ff0d00720c */ /* 0x000fe40003f05300 */
[----:B--2---:R-:W-:-:S04]  /*1790*/  ISETP.NE.U32.AND P1, PT, R20, RZ, PT ;  /* 0x000000ff1400720c */ /* 0x004fc80003f25070 */
[----:B------:R-:W-:-:S07]  /*17a0*/  ISETP.NE.AND.EX P1, PT, R21, RZ, PT, P1 ;  /* 0x000000ff1500720c */ /* 0x000fce0003f25310 */
[----:B------:R-:W1:Y:S01]  /*17b0*/  @P0 LDC.64 R8, c[0x0][0x9a8] ;  /* 0x00026a00ff080b82 */ /* 0x000e620000000a00 */
[----:B------:R-:W-:-:S07]  /*17c0*/  @P0 SHF.R.S32.HI R3, RZ, 0x1f, R5 ;  /* 0x0000001fff030819 */ /* 0x000fce0000011405 */
[----:B------:R-:W2:Y:S01]  /*17d0*/  @P1 LDC.64 R10, c[0x0][0x9b8] ;  /* 0x00026e00ff0a1b82 */ /* 0x000ea20000000a00 */
[----:B------:R-:W-:-:S07]  /*17e0*/  @P1 SHF.R.S32.HI R5, RZ, 0x1f, R5 ;  /* 0x0000001fff051819 */ /* 0x000fce0000011405 */
[----:B------:R-:W3:Y:S08]  /*17f0*/  @P1 LDC.64 R24, c[0x0][0x9c0] ;  /* 0x00027000ff181b82 */ /* 0x000ef00000000a00 */
[----:B------:R-:W4:Y:S01]  /*1800*/  @P0 LDC.64 R14, c[0x0][0x9b0] ;  /* 0x00026c00ff0e0b82 */ /* 0x000f220000000a00 */
[----:B-1----:R-:W-:Y:S01]  /*1810*/  @P0 IMAD R0, R3, R8, RZ ;  /* 0x0000000803000224 */ /* 0x002fe200078e02ff */
[----:B------:R-:W-:-:S03]  /*1820*/  @P0 SHF.R.S32.HI R3, RZ, 0x1f, R221 ;  /* 0x0000001fff030819 */ /* 0x000fc600000114dd */
[----:B------:R-:W-:Y:S02]  /*1830*/  @P0 IMAD R9, R9, UR44, R0 ;  /* 0x0000002c09090c24 */ /* 0x000fe4000f8e0200 */
[----:B--2---:R-:W-:Y:S02]  /*1840*/  @P1 IMAD R6, R5, R10, RZ ;  /* 0x0000000a05061224 */ /* 0x004fe400078e02ff */
[----:B------:R-:W-:-:S04]  /*1850*/  @P0 IMAD.WIDE.U32 R4, R8, UR44, RZ ;  /* 0x0000002c08040c25 */ /* 0x000fc8000f8e00ff */
[----:B------:R-:W-:Y:S01]  /*1860*/  @P0 IMAD.IADD R5, R5, 0x1, R9 ;  /* 0x0000000105050824 */ /* 0x000fe200078e0209 */
[----:B------:R-:W-:Y:S01]  /*1870*/  @P1 SHF.R.S32.HI R9, RZ, 0x1f, R221 ;  /* 0x0000001fff091819 */ /* 0x000fe200000114dd */
[----:B------:R-:W-:Y:S02]  /*1880*/  @P1 IMAD R11, R11, UR44, R6 ;  /* 0x0000002c0b0b1c24 */ /* 0x000fe4000f8e0206 */
[----:B------:R-:W-:-:S04]  /*1890*/  @P1 IMAD.WIDE.U32 R6, R10, UR44, RZ ;  /* 0x0000002c0a061c25 */ /* 0x000fc8000f8e00ff */
[----:B---3--:R-:W-:Y:S02]  /*18a0*/  @P1 IMAD R8, R9, R24, RZ ;  /* 0x0000001809081224 */ /* 0x008fe400078e02ff */
[-C--:B----4-:R-:W-:Y:S02]  /*18b0*/  @P0 IMAD R0, R3, R14.reuse, RZ ;  /* 0x0000000e03000224 */ /* 0x090fe400078e02ff */
[----:B------:R-:W-:Y:S02]  /*18c0*/  @P1 IMAD.IADD R7, R7, 0x1, R11 ;  /* 0x0000000107071824 */ /* 0x000fe400078e020b */
[C---:B------:R-:W-:Y:S02]  /*18d0*/  @P1 IMAD R11, R221.reuse, R25, R8 ;  /* 0x00000019dd0b1224 */ /* 0x040fe400078e0208 */
[C---:B------:R-:W-:Y:S02]  /*18e0*/  @P0 IMAD R3, R221.reuse, R15, R0 ;  /* 0x0000000fdd030224 */ /* 0x040fe400078e0200 */
[----:B------:R-:W-:-:S04]  /*18f0*/  @P0 IMAD.WIDE.U32 R4, R221, R14, R4 ;  /* 0x0000000edd040225 */ /* 0x000fc800078e0004 */
[----:B------:R-:W-:Y:S01]  /*1900*/  @P1 IMAD.WIDE.U32 R8, R221, R24, R6 ;  /* 0x00000018dd081225 */ /* 0x000fe200078e0006 */
[----:B------:R-:W-:-:S03]  /*1910*/  @P0 LEA R6, P2, R4, R12, 0x2 ;  /* 0x0000000c04060211 */ /* 0x000fc600078410ff */
[----:B------:R-:W-:Y:S01]  /*1920*/  @P0 IMAD.IADD R3, R5, 0x1, R3 ;  /* 0x0000000105030824 */ /* 0x000fe200078e0203 */
[----:B------:R-:W-:Y:S01]  /*1930*/  @P1 LEA R10, P3, R8, R20, 0x2 ;  /* 0x00000014080a1211 */ /* 0x000fe200078610ff */
[----:B------:R-:W-:-:S03]  /*1940*/  @P1 IMAD.IADD R0, R9, 0x1, R11 ;  /* 0x0000000109001824 */ /* 0x000fc600078e020b */
[----:B------:R-:W-:Y:S01]  /*1950*/  @P0 LEA.HI.X R7, R4, R13, R3, 0x2, P2 ;  /* 0x0000000d04070211 */ /* 0x000fe200010f1403 */
[----:B------:R-:W-:Y:S01]  /*1960*/  IMAD.MOV.U32 R3, RZ, RZ, 0x3f800000 ;  /* 0x3f800000ff037424 */ /* 0x000fe200078e00ff */
[----:B------:R-:W-:Y:S01]  /*1970*/  @P1 LEA.HI.X R11, R8, R21, R0, 0x2, P3 ;  /* 0x00000015080b1211 */ /* 0x000fe200018f1400 */
[----:B------:R-:W-:-:S04]  /*1980*/  IMAD.MOV.U32 R0, RZ, RZ, 0x3f800000 ;  /* 0x3f800000ff007424 */ /* 0x000fc800078e00ff */
[----:B------:R-:W2:Y:S04]  /*1990*/  @P0 LDG.E R3, desc[UR46][R6.64] ;  /* 0x0000002e06030981 */ /* 0x000ea8000c1e1900 */
[----:B------:R-:W2:Y:S01]  /*19a0*/  @P1 LDG.E R0, desc[UR46][R10.64] ;  /* 0x0000002e0a001981 */ /* 0x000ea2000c1e1900 */
[----:B------:R-:W-:Y:S02]  /*19b0*/  LEA.HI R4, R224, R224, RZ, 0x1 ;  /* 0x000000e0e0047211 */ /* 0x000fe400078f08ff */
[----:B------:R-:W-:Y:S02]  /*19c0*/  ISETP.NE.AND P1, PT, R18, 0x3, PT ;  /* 0x000000031200780c */ /* 0x000fe40003f25270 */
[----:B------:R-:W-:-:S05]  /*19d0*/  LOP3.LUT R5, R4, 0xfffffffe, RZ, 0xc0, !PT ;  /* 0xfffffffe04057812 */ /* 0x000fca00078ec0ff */
[----:B------:R-:W-:-:S05]  /*19e0*/  IMAD.IADD R4, R224, 0x1, -R5 ;  /* 0x00000001e0047824 */ /* 0x000fca00078e0a05 */
[----:B------:R-:W-:-:S04]  /*19f0*/  SHF.L.U32 R4, R4, 0x1f, RZ ;  /* 0x0000001f04047819 */ /* 0x000fc800000006ff */
[----:B------:R-:W1:Y:S01]  /*1a00*/  SYNCS.PHASECHK.TRANS64.TRYWAIT P0, [UR37+0x33400], R4 ;  /* 0x03340004ff0075a7 */ /* 0x000e620008000165 */
[----:B--2---:R-:W-:-:S04]  /*1a10*/  FMUL.FTZ R0, R3, R0 ;  /* 0x0000000003007220 */ /* 0x004fc80000410000 */
[----:B------:R-:W-:Y:S01]  /*1a20*/  FMUL.FTZ R0, R0, UR4 ;  /* 0x0000000400007c20 */ /* 0x000fe20008410000 */
[----:B-1----:R-:W-:Y:S06]  /*1a30*/  @!P0 BRA `(.L_x_4641) ;  /* 0x00000130002c8947 */ /* 0x002fec0003800000 */
.L_x_4760:
[----:B------:R-:W-:Y:S05]  /*1a40*/  @!P1 BRA `(.L_x_4642) ;  /* 0x0000000000049947 */ /* 0x000fea0003800000 */
[----:B------:R-:W-:Y:S01]  /*1a50*/  BPT.TRAP 0x1 ;  /* 0x000000040000795c */ /* 0x000fe20000300000 */
.L_x_4642:
[----:B-1----:R-:W-:Y:S01]  /*1a60*/  IMAD.U32 R3, RZ, RZ, UR48 ;  /* 0x00000030ff037e24 */ /* 0x002fe2000f8e00ff */
[----:B------:R-:W-:-:S04]  /*1a70*/  SHF.L.U32 R4, R2, 0x1f, RZ ;  /* 0x0000001f02047819 */ /* 0x000fc800000006ff */
[----:B------:R-:W-:-:S04]  /*1a80*/  LEA R3, R3, UR37, 0x3 ;  /* 0x0000002503037c11 */ /* 0x000fc8000f8e18ff */
[----:B------:R1:W2:Y:S01]  /*1a90*/  SYNCS.PHASECHK.TRANS64.TRYWAIT P2, [R3+URZ+0x33430], R4 ;  /* 0x03343004030075a7 */ /* 0x0002a2000804017f */
[----:B------:R-:W-:Y:S05]  /*1aa0*/  @!P1 BRA `(.L_x_4643) ;  /* 0x0000000000049947 */ /* 0x000fea0003800000 */
[----:B------:R-:W-:Y:S01]  /*1ab0*/  BPT.TRAP 0x1 ;  /* 0x000000040000795c */ /* 0x000fe20000300000 */
.L_x_4643:
[----:B------:R-:W3:Y:S01]  /*1ac0*/  S2R R5, SR_TID.X ;  /* 0x0000000000057919 */ /* 0x000ee20000002100 */
[----:B------:R-:W-:Y:S01]  /*1ad0*/  IMAD.MOV.U32 R119, RZ, RZ, RZ ;  /* 0x000000ffff777224 */ /* 0x000fe200078e00ff */
[----:B---3--:R-:W-:Y:S01]  /*1ae0*/  LOP3.LUT P0, RZ, R5, 0x7f, RZ, 0xc0, !PT ;  /* 0x0000007f05ff7812 */ /* 0x008fe2000780c0ff */
[----:B--2---:R-:W-:-:S12]  /*1af0*/  @P2 BRA `(.L_x_4644) ;  /* 0x0000000000082947 */ /* 0x004fd80003800000 */
[----:B------:R-:W2:Y:S02]  /*1b00*/  SYNCS.PHASECHK.TRANS64.TRYWAIT P2, [R3+URZ+0x33430], R4 ;  /* 0x03343004030075a7 */ /* 0x000ea4000804017f */
[----:B--2---:R-:W-:Y:S05]  /*1b10*/  @!P2 BRA `(.L_x_4645) ;  /* 0x00000130000ca947 */ /* 0x004fea0003800000 */
.L_x_4644:
[----:B------:R-:W-:Y:S05]  /*1b20*/  WARPSYNC.ALL ;  /* 0x0000000000007948 */ /* 0x000fea0003800000 */
[----:B------:R-:W-:Y:S01]  /*1b30*/  UIADD3 UR4, UR37, 0x24200, URZ ;  /* 0x0002420025047890 */ /* 0x000fe2000fffe03f */
[----:B------:R-:W-:Y:S01]  /*1b40*/  WARPGROUP.ARRIVE ;  /* 0x00000000000079c5 */ /* 0x000fe20000000000 */
[----:B------:R-:W-:Y:S01]  /*1b50*/  ULOP3.LUT UR24, UR41, 0x10000, URZ, 0xfc, !UPT ;  /* 0x0001000029187892 */ /* 0x000fe2000f8efc3f */
[----:B-12---:R-:W-:Y:S01]  /*1b60*/  @!P0 VIADD R3, R3, 0x33440 ;  /* 0x0003344003038836 */ /* 0x006fe20000000000 */
[----:B------:R-:W-:Y:S01]  /*1b70*/  USHF.R.U32.HI UR4, URZ, 0x4, UR4 ;  /* 0x000000043f047899 */ /* 0x000fe20008011604 */
[----:B------:R-:W-:Y:S01]  /*1b80*/  IMAD.MOV.U32 R118, RZ, RZ, R119 ;  /* 0x000000ffff767224 */ /* 0x000fe200078e0077 */
[----:B------:R-:W-:Y:S01]  /*1b90*/  UMOV UR25, 0x80000020 ;  /* 0x8000002000197882 */ /* 0x000fe20000000000 */
[----:B------:R-:W-:Y:S01]  /*1ba0*/  UMOV UR27, 0x80000020 ;  /* 0x80000020001b7882 */ /* 0x000fe20000000000 */
[----:B------:R-:W-:Y:S01]  /*1bb0*/  ULOP3.LUT UR4, UR4, 0x3fff, URZ, 0xc0, !UPT ;  /* 0x00003fff04047892 */ /* 0x000fe2000f8ec03f */
[----:B------:R-:W-:Y:S01]  /*1bc0*/  @!P0 PRMT R3, RZ, 0x654, R3 ;  /* 0x00000654ff038816 */ /* 0x000fe20000000003 */
[----:B------:R-:W-:Y:S01]  /*1bd0*/  UMOV UR5, UR25 ;  /* 0x0000001900057c82 */ /* 0x000fe20008000000 */
[----:B------:R-:W-:Y:S01]  /*1be0*/  UMOV UR7, 0x80000020 ;  /* 0x8000002000077882 */ /* 0x000fe20000000000 */
[----:B------:R-:W-:Y:S01]  /*1bf0*/  ULOP3.LUT UR40, UR4, 0x10000, URZ, 0xfc, !UPT ;  /* 0x0001000004287892 */ /* 0x000fe2000f8efc3f */
[--C-:B------:R-:W-:Y:S01]  /*1c00*/  IMAD.MOV.U32 R116, RZ, RZ, R119.reuse ;  /* 0x000000ffff747224 */ /* 0x100fe200078e0077 */
[----:B------:R-:W-:Y:S01]  /*1c10*/  UMOV UR8, UR24 ;  /* 0x0000001800087c82 */ /* 0x000fe20008000000 */
[----:B------:R-:W-:Y:S01]  /*1c20*/  UMOV UR4, UR24 ;  /* 0x0000001800047c82 */ /* 0x000fe20008000000 */
[----:B------:R-:W-:Y:S01]  /*1c30*/  UIMAD UR26, UR48, 0x780, UR40 ;  /* 0x00000780301a78a4 */ /* 0x000fe2000f8e0228 */
[--C-:B------:R-:W-:Y:S01]  /*1c40*/  IMAD.MOV.U32 R114, RZ, RZ, R119.reuse ;  /* 0x000000ffff727224 */ /* 0x100fe200078e0077 */
[----:B------:R-:W-:Y:S01]  /*1c50*/  UMOV UR9, UR25 ;  /* 0x0000001900097c82 */ /* 0x000fe20008000000 */
[----:B------:R-:W-:Y:S01]  /*1c60*/  UMOV UR11, 0x80000020 ;  /* 0x80000020000b7882 */ /* 0x000fe20000000000 */
[----:B------:R-:W-:Y:S01]  /*1c70*/  UIADD3 UR6, UR26, 0x80, URZ ;  /* 0x000000801a067890 */ /* 0x000fe2000fffe03f */
[--C-:B------:R-:W-:Y:S01]  /*1c80*/  IMAD.MOV.U32 R112, RZ, RZ, R119.reuse ;  /* 0x000000ffff707224 */ /* 0x100fe200078e0077 */
[----:B------:R-:W-:Y:S01]  /*1c90*/  UIADD3 UR10, UR26, 0x100, URZ ;  /* 0x000001001a0a7890 */ /* 0x000fe2000fffe03f */
[----:B------:R-:W-:Y:S01]  /*1ca0*/  IMAD.MOV.U32 R110, RZ, RZ, R119 ;  /* 0x000000ffff6e7224 */ /* 0x000fe200078e0077 */
[----:B------:R-:W-:-:S02]  /*1cb0*/  UIADD3 UR14, UR26, 0x180, URZ ;  /* 0x000001801a0e7890 */ /* 0x000fc4000fffe03f */
[----:B------:R-:W-:Y:S01]  /*1cc0*/  QGMMA.64x32x32.F32.E4M3.E4M3 R88, gdesc[UR24], RZ, !UPT, gsb0 ;  /* 0x00600000185879f3 */ /* 0x000fe2000c0008ff */
[----:B------:R-:W-:Y:S01]  /*1cd0*/  UMOV UR12, UR24 ;  /* 0x00000018000c7c82 */ /* 0x000fe20008000000 */
[----:B------:R-:W-:Y:S01]  /*1ce0*/  UMOV UR13, UR25 ;  /* 0x00000019000d7c82 */ /* 0x000fe20008000000 */
[----:B------:R-:W-:Y:S01]  /*1cf0*/  UMOV UR15, 0x80000020 ;  /* 0x80000020000f7882 */ /* 0x000fe20000000000 */
[----:B------:R-:W-:Y:S01]  /*1d00*/  UIADD3 UR16, UR24, 0x2, URZ ;  /* 0x0000000218107890 */ /* 0x000fe2000fffe03f */
[--C-:B------:R-:W-:Y:S01]  /*1d10*/  IMAD.MOV.U32 R108, RZ, RZ, R119.reuse ;  /* 0x000000ffff6c7224 */ /* 0x100fe200078e0077 */
[----:B------:R-:W-:Y:S01]  /*1d20*/  UIADD3 UR18, UR26, 0x400, URZ ;  /* 0x000004001a127890 */ /* 0x000fe2000fffe03f */
[----:B------:R-:W-:Y:S01]  /*1d30*/  IMAD.MOV.U32 R106, RZ, RZ, R119 ;  /* 0x000000ffff6a7224 */ /* 0x000fe200078e0077 */
[----:B------:R-:W-:Y:S01]  /*1d40*/  UMOV UR19, 0x80000020 ;  /* 0x8000002000137882 */ /* 0x000fe20000000000 */
[----:B------:R-:W-:Y:S01]  /*1d50*/  UIADD3 UR22, UR26, 0x402, URZ ;  /* 0x000004021a167890 */ /* 0x000fe2000fffe03f */
        /* <DEDUP_REMOVED lines=24> */
[----:B------:R-:W-:Y:S01]  /*1ee0*/  UMOV UR4, UR16 ;  /* 0x0000001000047c82 */ /* 0x000fe20008000000 */
[----:B------:R-:W-:Y:S01]  /*1ef0*/  UMOV UR5, 0x80000020 ;  /* 0x8000002000057882 */ /* 0x000fe20000000000 */
[----:B------:R-:W-:Y:S01]  /*1f00*/  UMOV UR6, UR8 ;  /* 0x0000000800067c82 */ /* 0x000fe20008000000 */
[----:B------:R-:W-:Y:S01]  /*1f10*/  UMOV UR7, 0x80000020 ;  /* 0x8000002000077882 */ /* 0x000fe20000000000 */
[----:B------:R-:W-:Y:S01]  /*1f20*/  UMOV UR8, UR4 ;  /* 0x0000000400087c82 */ /* 0x000fe20008000000 */
[----:B------:R-:W-:Y:S01]  /*1f30*/  UMOV UR9, UR5 ;  /* 0x0000000500097c82 */ /* 0x000fe20008000000 */
[----:B------:R-:W-:Y:S01]  /*1f40*/  UMOV UR12, UR4 ;  /* 0x00000004000c7c82 */ /* 0x000fe20008000000 */
[----:B------:R-:W-:Y:S01]  /*1f50*/  UMOV UR13, UR5 ;  /* 0x00000005000d7c82 */ /* 0x000fe20008000000 */
[----:B------:R-:W-:Y:S01]  /*1f60*/  UIADD3 UR16, UR24, 0x200, URZ ;  /* 0x0000020018107890 */ /* 0x000fe2000fffe03f */
[----:B------:R-:W-:-:S02]  /*1f70*/  WARPGROUP.DEPBAR.LE gsb0, 0x0 ;  /* 0x00008000000079c5 */ /* 0x000fc40000010000 */
        /* <DEDUP_REMOVED lines=106> */
[----:B------:R-:W-:Y:S02]  /*2620*/  ULDC UR6, c[0x0][0x988] ;  /* 0x0002620000067ab9 */ /* 0x000fe40000000800 */
[----:B------:R-:W-:Y:S01]  /*2630*/  IMAD.U32 R120, RZ, RZ, UR6 ;  /* 0x00000006ff787e24 */ /* 0x000fe2000f8e00ff */
        /* <DEDUP_REMOVED lines=20> */
[----:B------:R-:W1:Y:S01]  /*2780*/  MUFU.TANH R88, R88 ;  /* 0x0000005800587308 */ /* 0x000e620000002400 */
        /* <DEDUP_REMOVED lines=13> */
[----:B------:R-:W-:-:S02]  /*2860*/  IMAD.MOV.U32 R102, RZ, RZ, R119 ;  /* 0x000000ffff667224 */ /* 0x000fc400078e0077 */
[----:B------:R-:W2:Y:S01]  /*2870*/  MUFU.TANH R92, R92 ;  /* 0x0000005c005c7308 */ /* 0x000ea20000002400 */
[--C-:B------:R-:W-:Y:S02]  /*2880*/  IMAD.MOV.U32 R98, RZ, RZ, R119.reuse ;  /* 0x000000ffff627224 */ /* 0x100fe400078e0077 */
[----:B------:R-:W-:-:S05]  /*2890*/  IMAD.MOV.U32 R94, RZ, RZ, R119 ;  /* 0x000000ffff5e7224 */ /* 0x000fca00078e0077 */
[----:B------:R-:W3:Y:S08]  /*28a0*/  MUFU.TANH R93, R93 ;  /* 0x0000005d005d7308 */ /* 0x000ef00000002400 */
[----:B------:R-:W4:Y:S08]  /*28b0*/  MUFU.TANH R96, R96 ;  /* 0x0000006000607308 */ /* 0x000f300000002400 */
[----:B------:R-:W5:Y:S08]  /*28c0*/  MUFU.TANH R97, R97 ;  /* 0x0000006100617308 */ /* 0x000f700000002400 */
[----:B------:R-:W5:Y:S08]  /*28d0*/  MUFU.TANH R100, R100 ;  /* 0x0000006400647308 */ /* 0x000f700000002400 */
[----:B------:R-:W5:Y:S01]  /*28e0*/  MUFU.TANH R101, R101 ;  /* 0x0000006500657308 */ /* 0x000f620000002400 */
[----:B------:R-:W-:-:S02]  /*28f0*/  WARPGROUP.DEPBAR.LE gsb0, 0x0 ;  /* 0x00008000000079c5 */ /* 0x000fc40000010000 */
        /* <DEDUP_REMOVED lines=19> */
[----:B------:R-:W-:-:S05]  /*2a30*/  FMUL.FTZ R85, R0, R85 ;  /* 0x0000005500557220 */ /* 0x000fca0000410000 */
[----:B------:R2:W5:Y:S01]  /*2a40*/  MUFU.TANH R115, R73 ;  /* 0x0000004900737308 */ /* 0x0005620000002400 */
[----:B-1----:R-:W-:-:S07]  /*2a50*/  FMUL.FTZ R72, R0, R83 ;  /* 0x0000005300487220 */ /* 0x002fce0000410000 */
[----:B------:R-:W1:Y:S01]  /*2a60*/  MUFU.TANH R76, R76 ;  /* 0x0000004c004c7308 */ /* 0x000e620000002400 */
[----:B--2---:R-:W-:-:S07]  /*2a70*/  FMUL.FTZ R73, R0, R86 ;  /* 0x0000005600497220 */ /* 0x004fce0000410000 */
[----:B------:R-:W2:Y:S08]  /*2a80*/  MUFU.TANH R80, R80 ;  /* 0x0000005000507308 */ /* 0x000eb00000002400 */
[----:B------:R-:W2:Y:S08]  /*2a90*/  MUFU.TANH R81, R81 ;  /* 0x0000005100517308 */ /* 0x000eb00000002400 */
[----:B------:R-:W2:Y:S08]  /*2aa0*/  MUFU.TANH R84, R84 ;  /* 0x0000005400547308 */ /* 0x000eb00000002400 */
[----:B------:R-:W2:Y:S01]  /*2ab0*/  MUFU.TANH R83, R85 ;  /* 0x0000005500537308 */ /* 0x000ea20000002400 */
[----:B------:R-:W-:-:S02]  /*2ac0*/  WARPGROUP.DEPBAR.LE gsb0, 0x0 ;  /* 0x00008000000079c5 */ /* 0x000fc40000010000 */
[C---:B------:R-:W-:Y:S01]  /*2ad0*/  FMUL.FTZ R5, R0.reuse, R56 ;  /* 0x0000003800057220 */ /* 0x040fe20000410000 */
[----:B------:R-:W-:Y:S01]  /*2ae0*/  WARPGROUP.ARRIVE ;  /* 0x00000000000079c5 */ /* 0x000fe20000000000 */
[C---:B------:R-:W-:Y:S01]  /*2af0*/  FMUL.FTZ R56, R0.reuse, R58 ;  /* 0x0000003a00387220 */ /* 0x040fe20000410000 */
[C---:B------:R-:W-:Y:S02]  /*2b00*/  FMUL.FTZ R60, R0.reuse, R60 ;  /* 0x0000003c003c7220 */ /* 0x040fe40000410000 */
[----:B------:R3:W2:Y:S01]  /*2b10*/  MUFU.TANH R75, R5 ;  /* 0x00000005004b7308 */ /* 0x0006a20000002400 */
[C---:B------:R-:W-:Y:S01]  /*2b20*/  FMUL.FTZ R58, R0.reuse, R62 ;  /* 0x0000003e003a7220 */ /* 0x040fe20000410000 */
[----:B------:R-:W-:Y:S01]  /*2b30*/  IMAD R62, R105, -0xa0, R104 ;  /* 0xffffff60693e7824 */ /* 0x000fe200078e0268 */
[----:B------:R-:W-:Y:S01]  /*2b40*/  QGMMA.64x32x32.F32.E4M3.E4M3 R40, gdesc[UR20], R40, gsb0 ;  /* 0x00600000142879f3 */ /* 0x000fe20008000828 */
[C---:B------:R-:W-:Y:S01]  /*2b50*/  FMUL.FTZ R64, R0.reuse, R64 ;  /* 0x0000004000407220 */ /* 0x040fe20000410000 */
[C---:B------:R-:W-:Y:S01]  /*2b60*/  FMUL.FTZ R77, R0.reuse, R57 ;  /* 0x00000039004d7220 */ /* 0x040fe20000410000 */
[C---:B------:R-:W-:Y:S01]  /*2b70*/  FMUL.FTZ R61, R0.reuse, R61 ;  /* 0x0000003d003d7220 */ /* 0x040fe20000410000 */
[C---:B------:R-:W-:Y:S01]  /*2b80*/  FMUL.FTZ R68, R0.reuse, R68 ;  /* 0x0000004400447220 */ /* 0x040fe20000410000 */
[----:B------:R4:W-:Y:S01]  /*2b90*/  MUFU.TANH R78, R60 ;  /* 0x0000003c004e7308 */ /* 0x0009e20000002400 */
[----:B---3--:R-:W3:Y:S01]  /*2ba0*/  LDC R5, c[0x0][0x288] ;  /* 0x0000a200ff057b82 */ /* 0x008ee20000000800 */
[----:B------:R-:W-:Y:S01]  /*2bb0*/  UIADD3 UR22, UR26, 0x702, URZ ;  /* 0x000007021a167890 */ /* 0x000fe2000fffe03f */
[C---:B------:R-:W-:Y:S01]  /*2bc0*/  FMUL.FTZ R65, R0.reuse, R65 ;  /* 0x0000004100417220 */ /* 0x040fe20000410000 */
[----:B------:R-:W-:Y:S01]  /*2bd0*/  UMOV UR23, 0x80000020 ;  /* 0x8000002000177882 */ /* 0x000fe20000000000 */
[C---:B------:R-:W-:Y:S01]  /*2be0*/  FMUL.FTZ R69, R0.reuse, R69 ;  /* 0x0000004500457220 */ /* 0x040fe20000410000 */
[C---:B------:R-:W-:Y:S01]  /*2bf0*/  FMUL.FTZ R57, R0.reuse, R59 ;  /* 0x0000003b00397220 */ /* 0x040fe20000410000 */
[C---:B------:R-:W-:Y:S01]  /*2c00*/  FMUL.FTZ R59, R0.reuse, R63 ;  /* 0x0000003f003b7220 */ /* 0x040fe20000410000 */
[----:B------:R5:W-:Y:S01]  /*2c10*/  MUFU.TANH R82, R64 ;  /* 0x0000004000527308 */ /* 0x000be20000002400 */
[C---:B----4-:R-:W-:Y:S01]  /*2c20*/  FMUL.FTZ R60, R0.reuse, R66 ;  /* 0x00000042003c7220 */ /* 0x050fe20000410000 */
[----:B------:R-:W-:-:S06]  /*2c30*/  FMUL.FTZ R63, R0, R71 ;  /* 0x00000047003f7220 */ /* 0x000fcc0000410000 */
[----:B------:R4:W2:Y:S01]  /*2c40*/  MUFU.TANH R87, R77 ;  /* 0x0000004d00577308 */ /* 0x0008a20000002400 */
[----:B-----5:R-:W-:-:S04]  /*2c50*/  VIADD R64, R62, 0xa0 ;  /* 0x000000a03e407836 */ /* 0x020fc80000000000 */
[----:B------:R-:W-:-:S03]  /*2c60*/  IMAD R64, R19, -0x2, R64 ;  /* 0xfffffffe13407824 */ /* 0x000fc600078e0240 */
[----:B------:R5:W2:Y:S01]  /*2c70*/  MUFU.TANH R79, R61 ;  /* 0x0000003d004f7308 */ /* 0x000aa20000002400 */
[C---:B---3--:R-:W-:Y:S01]  /*2c80*/  IADD3 R66, -R5.reuse, 0xa1, R62 ;  /* 0x000000a105427810 */ /* 0x048fe20007ffe13e */
[----:B------:R-:W-:Y:S01]  /*2c90*/  FMUL.FTZ R62, R0, R70 ;  /* 0x00000046003e7220 */ /* 0x000fe20000410000 */
[----:B------:R-:W-:Y:S01]  /*2ca0*/  IADD3 R5, -R5, UR42, R104 ;  /* 0x0000002a05057c10 */ /* 0x000fe2000fffe168 */
[----:B------:R-:W-:Y:S02]  /*2cb0*/  IMAD.MOV.U32 R104, RZ, RZ, R119 ;  /* 0x000000ffff687224 */ /* 0x000fe400078e0077 */
[----:B----4-:R-:W-:Y:S02]  /*2cc0*/  IMAD R77, R19, -0x2, R66 ;  /* 0xfffffffe134d7824 */ /* 0x010fe400078e0242 */
[----:B------:R-:W-:Y:S02]  /*2cd0*/  VIADD R66, R220, UR42 ;  /* 0x0000002adc427c36 */ /* 0x000fe40008000000 */
[----:B-----5:R-:W-:Y:S01]  /*2ce0*/  FMUL.FTZ R61, R0, R67 ;  /* 0x00000043003d7220 */ /* 0x020fe20000410000 */
[----:B------:R-:W3:Y:S01]  /*2cf0*/  MUFU.TANH R65, R65 ;  /* 0x0000004100417308 */ /* 0x000ee20000002400 */
[----:B------:R-:W-:Y:S01]  /*2d00*/  IMAD.HI R5, R5, 0x66666667, RZ ;  /* 0x6666666705057827 */ /* 0x000fe200078e02ff */
[----:B------:R-:W-:-:S02]  /*2d10*/  VIADDMNMX R90, R66, R77, R64, PT ;  /* 0x0000004d425a7246 */ /* 0x000fc40003800140 */
[----:B------:R-:W-:Y:S02]  /*2d20*/  IADD3 R77, R77, 0x8, R66 ;  /* 0x000000084d4d7810 */ /* 0x000fe40007ffe042 */
[C---:B------:R-:W-:Y:S02]  /*2d30*/  ISETP.GT.AND P6, PT, R90.reuse, RZ, PT ;  /* 0x000000ff5a00720c */ /* 0x040fe40003fc4270 */
[----:B------:R4:W5:Y:S01]  /*2d40*/  MUFU.TANH R67, R68 ;  /* 0x0000004400437308 */ /* 0x0009620000002400 */
[C---:B------:R-:W-:Y:S02]  /*2d50*/  ISETP.GT.AND P2, PT, R90.reuse, 0x1, PT ;  /* 0x000000015a00780c */ /* 0x040fe40003f44270 */
[----:B------:R-:W-:Y:S02]  /*2d60*/  ISETP.GT.AND P3, PT, R90, 0x8, PT ;  /* 0x000000085a00780c */ /* 0x000fe40003f64270 */
[----:B------:R-:W-:Y:S02]  /*2d70*/  FSEL R111, R88, -INF , P6 ;  /* 0xff800000586f7808 */ /* 0x000fe40003000000 */
[----:B------:R-:W-:Y:S01]  /*2d80*/  FSEL R117, R92, -INF , P3 ;  /* 0xff8000005c757808 */ /* 0x000fe20001800000 */
[----:B------:R-:W5:Y:S01]  /*2d90*/  MUFU.TANH R86, R69 ;  /* 0x0000004500567308 */ /* 0x000f620000002400 */
[----:B----4-:R-:W-:-:S02]  /*2da0*/  FSEL R68, R89, -INF , P2 ;  /* 0xff80000059447808 */ /* 0x010fc40001000000 */
[C---:B------:R-:W-:Y:S02]  /*2db0*/  ISETP.GT.AND P4, PT, R90.reuse, 0x9, PT ;  /* 0x000000095a00780c */ /* 0x040fe40003f84270 */
[----:B------:R-:W-:Y:S01]  /*2dc0*/  FMNMX.FTZ R92, R111, R68, !PT ;  /* 0x000000446f5c7209 */ /* 0x000fe20007810000 */
[----:B------:R-:W-:Y:S02]  /*2dd0*/  WARPGROUP.DEPBAR.LE gsb0, 0x0 ;  /* 0x00008000000079c5 */ /* 0x000fe40000010000 */
[----:B------:R-:W-:Y:S01]  /*2de0*/  ISETP.GT.AND P5, PT, R90, 0x10, PT ;  /* 0x000000105a00780c */ /* 0x000fe20003fa4270 */
[----:B------:R-:W-:Y:S01]  /*2df0*/  WARPGROUP.ARRIVE ;  /* 0x00000000000079c5 */ /* 0x000fe20000000000 */
[----:B------:R-:W-:Y:S01]  /*2e00*/  FSEL R123, R93, -INF , P4 ;  /* 0xff8000005d7b7808 */ /* 0x000fe20002000000 */
[C---:B------:R-:W-:Y:S01]  /*2e10*/  FMUL.FTZ R40, R0.reuse, R40 ;  /* 0x0000002800287220 */ /* 0x040fe20000410000 */
[----:B------:R-:W-:Y:S01]  /*2e20*/  FMNMX.FTZ R92, R117, R92, !PT ;  /* 0x0000005c755c7209 */ /* 0x000fe20007810000 */
[----:B------:R-:W-:Y:S01]  /*2e30*/  FMUL.FTZ R41, R0, R41 ;  /* 0x0000002900297220 */ /* 0x000fe20000410000 */
[----:B------:R-:W-:Y:S01]  /*2e40*/  ISETP.GT.AND P6, PT, R90, 0x11, PT ;  /* 0x000000115a00780c */ /* 0x000fe20003fc4270 */
[----:B------:R-:W-:Y:S01]  /*2e50*/  QGMMA.64x32x32.F32.E4M3.E4M3 R24, gdesc[UR20], R24, gsb0 ;  /* 0x00600000141879f3 */ /* 0x000fe20008000818 */
[----:B------:R-:W-:Y:S01]  /*2e60*/  FSEL R127, R96, -INF , P5 ;  /* 0xff800000607f7808 */ /* 0x000fe20002800000 */
[----:B------:R4:W5:Y:S01]  /*2e70*/  MUFU.TANH R70, R40 ;  /* 0x0000002800467308 */ /* 0x0009620000002400 */
[----:B------:R-:W-:Y:S01]  /*2e80*/  FMNMX.FTZ R92, R123, R92, !PT ;  /* 0x0000005c7b5c7209 */ /* 0x000fe20007810000 */
[----:B------:R-:W-:Y:S01]  /*2e90*/  FMUL.FTZ R44, R0, R44 ;  /* 0x0000002c002c7220 */ /* 0x000fe20000410000 */
[----:B------:R-:W-:Y:S01]  /*2ea0*/  ISETP.GT.AND P2, PT, R90, 0x18, PT ;  /* 0x000000185a00780c */ /* 0x000fe20003f44270 */
[C---:B------:R-:W-:Y:S01]  /*2eb0*/  FMUL.FTZ R45, R0.reuse, R45 ;  /* 0x0000002d002d7220 */ /* 0x040fe20000410000 */
[----:B------:R-:W-:Y:S01]  /*2ec0*/  FSEL R129, R97, -INF , P6 ;  /* 0xff80000061817808 */ /* 0x000fe20003000000 */
[----:B------:R-:W-:Y:S01]  /*2ed0*/  FMUL.FTZ R49, R0, R49 ;  /* 0x0000003100317220 */ /* 0x000fe20000410000 */
[----:B------:R-:W-:Y:S01]  /*2ee0*/  FMNMX.FTZ R92, R127, R92, !PT ;  /* 0x0000005c7f5c7209 */ /* 0x000fe20007810000 */
[----:B------:R1:W5:Y:S01]  /*2ef0*/  MUFU.TANH R88, R41 ;  /* 0x0000002900587308 */ /* 0x0003620000002400 */
[----:B------:R-:W-:Y:S01]  /*2f00*/  ISETP.GT.AND P3, PT, R90, 0x19, PT ;  /* 0x000000195a00780c */ /* 0x000fe20003f64270 */
[----:B------:R-:W-:Y:S01]  /*2f10*/  FMUL.FTZ R48, R0, R48 ;  /* 0x0000003000307220 */ /* 0x000fe20000410000 */
[----:B------:R-:W-:Y:S01]  /*2f20*/  FSEL R133, R100, -INF , P2 ;  /* 0xff80000064857808 */ /* 0x000fe20001000000 */
[C---:B----4-:R-:W-:Y:S01]  /*2f30*/  FMUL.FTZ R40, R0.reuse, R42 ;  /* 0x0000002a00287220 */ /* 0x050fe20000410000 */
[----:B------:R-:W-:Y:S01]  /*2f40*/  FMNMX.FTZ R92, R129, R92, !PT ;  /* 0x0000005c815c7209 */ /* 0x000fe20007810000 */
[----:B------:R-:W-:Y:S01]  /*2f50*/  FMUL.FTZ R53, R0, R53 ;  /* 0x0000003500357220 */ /* 0x000fe20000410000 */
[----:B------:R-:W-:Y:S01]  /*2f60*/  ISETP.GT.AND P2, PT, R90, 0x20, PT ;  /* 0x000000205a00780c */ /* 0x000fe20003f44270 */
[----:B------:R-:W4:Y:S01]  /*2f70*/  MUFU.TANH R44, R44 ;  /* 0x0000002c002c7308 */ /* 0x000f220000002400 */
[----:B------:R-:W-:Y:S01]  /*2f80*/  FSEL R131, R101, -INF , P3 ;  /* 0xff80000065837808 */ /* 0x000fe20001800000 */
[C---:B-1----:R-:W-:Y:S01]  /*2f90*/  FMUL.FTZ R41, R0.reuse, R43 ;  /* 0x0000002b00297220 */ /* 0x042fe20000410000 */
[----:B------:R-:W-:Y:S01]  /*2fa0*/  FMNMX.FTZ R92, R133, R92, !PT ;  /* 0x0000005c855c7209 */ /* 0x000fe20007810000 */
[----:B------:R-:W-:Y:S01]  /*2fb0*/  FMUL.FTZ R52, R0, R52 ;  /* 0x0000003400347220 */ /* 0x000fe20000410000 */
[----:B------:R-:W-:Y:S01]  /*2fc0*/  ISETP.GT.AND P3, PT, R90, 0x21, PT ;  /* 0x000000215a00780c */ /* 0x000fe20003f64270 */
[C---:B------:R-:W-:Y:S01]  /*2fd0*/  FMUL.FTZ R51, R0.reuse, R51 ;  /* 0x0000003300337220 */ /* 0x040fe20000410000 */
[----:B------:R-:W-:Y:S01]  /*2fe0*/  FSEL R125, R125, -INF , P2 ;  /* 0xff8000007d7d7808 */ /* 0x000fe20001000000 */
[----:B------:R-:W1:Y:S01]  /*2ff0*/  MUFU.TANH R45, R45 ;  /* 0x0000002d002d7308 */ /* 0x000e620000002400 */
[----:B------:R-:W-:Y:S01]  /*3000*/  FMNMX.FTZ R92, R131, R92, !PT ;  /* 0x0000005c835c7209 */ /* 0x000fe20007810000 */
[----:B------:R-:W-:Y:S01]  /*3010*/  FMUL.FTZ R55, R0, R55 ;  /* 0x0000003700377220 */ /* 0x000fe20000410000 */
[----:B------:R-:W-:Y:S01]  /*3020*/  ISETP.GT.AND P2, PT, R90, 0x28, PT ;  /* 0x000000285a00780c */ /* 0x000fe20003f44270 */
[C---:B------:R-:W-:Y:S01]  /*3030*/  FMUL.FTZ R50, R0.reuse, R50 ;  /* 0x0000003200327220 */ /* 0x040fe20000410000 */
[----:B------:R-:W-:Y:S01]  /*3040*/  FSEL R115, R115, -INF , P3 ;  /* 0xff80000073737808 */ /* 0x000fe20001800000 */
[----:B------:R-:W-:Y:S01]  /*3050*/  FMUL.FTZ R54, R0, R54 ;  /* 0x0000003600367220 */ /* 0x000fe20000410000 */
[----:B------:R-:W-:Y:S01]  /*3060*/  FMNMX.FTZ R92, R125, R92, !PT ;  /* 0x0000005c7d5c7209 */ /* 0x000fe20007810000 */
[----:B------:R-:W-:Y:S01]  /*3070*/  MUFU.TANH R42, R49 ;  /* 0x00000031002a7308 */ /* 0x000fe20000002400 */
[----:B------:R-:W-:Y:S01]  /*3080*/  ISETP.GT.AND P3, PT, R90, 0x29, PT ;  /* 0x000000295a00780c */ /* 0x000fe20003f64270 */
[--C-:B------:R-:W-:Y:S01]  /*3090*/  IMAD.MOV.U32 R100, RZ, RZ, R119.reuse ;  /* 0x000000ffff647224 */ /* 0x100fe200078e0077 */
[----:B------:R-:W-:Y:S01]  /*30a0*/  FSEL R113, R76, -INF , P2 ;  /* 0xff8000004c717808 */ /* 0x000fe20001000000 */
[----:B------:R-:W-:Y:S01]  /*30b0*/  IMAD.MOV.U32 R96, RZ, RZ, R119 ;  /* 0x000000ffff607224 */ /* 0x000fe200078e0077 */
[----:B------:R-:W-:-:S02]  /*30c0*/  FMNMX.FTZ R92, R115, R92, !PT ;  /* 0x0000005c735c7209 */ /* 0x000fc40007810000 */
[C---:B------:R-:W-:Y:S01]  /*30d0*/  ISETP.GT.AND P2, PT, R90.reuse, 0x30, PT ;  /* 0x000000305a00780c */ /* 0x040fe20003f44270 */
[----:B------:R-:W1:Y:S01]  /*30e0*/  MUFU.TANH R48, R48 ;  /* 0x0000003000307308 */ /* 0x000e620000002400 */
[----:B------:R-:W-:Y:S02]  /*30f0*/  FSEL R109, R109, -INF , P3 ;  /* 0xff8000006d6d7808 */ /* 0x000fe40001800000 */
[----:B------:R-:W-:Y:S02]  /*3100*/  FMNMX.FTZ R92, R113, R92, !PT ;  /* 0x0000005c715c7209 */ /* 0x000fe40007810000 */
[----:B------:R-:W-:Y:S02]  /*3110*/  ISETP.GT.AND P3, PT, R90, 0x31, PT ;  /* 0x000000315a00780c */ /* 0x000fe40003f64270 */
[----:B--2---:R-:W-:Y:S01]  /*3120*/  FSEL R103, R80, -INF , P2 ;  /* 0xff80000050677808 */ /* 0x004fe20001000000 */
[----:B------:R-:W2:Y:S01]  /*3130*/  MUFU.TANH R52, R52 ;  /* 0x0000003400347308 */ /* 0x000ea20000002400 */
[----:B------:R-:W-:Y:S01]  /*3140*/  FMNMX.FTZ R92, R109, R92, !PT ;  /* 0x0000005c6d5c7209 */ /* 0x000fe20007810000 */
[----:B------:R-:W-:Y:S01]  /*3150*/  VIADD R80, R105, 0xfffffffe ;  /* 0xfffffffe69507836 */ /* 0x000fe20000000000 */
[----:B------:R-:W-:Y:S01]  /*3160*/  ISETP.GT.AND P2, PT, R90, 0x38, PT ;  /* 0x000000385a00780c */ /* 0x000fe20003f44270 */
[----:B------:R-:W-:Y:S01]  /*3170*/  IMAD.MOV.U32 R105, RZ, RZ, R119 ;  /* 0x000000ffff697224 */ /* 0x000fe200078e0077 */
[----:B------:R-:W-:-:S02]  /*3180*/  FSEL R97, R81, -INF , P3 ;  /* 0xff80000051617808 */ /* 0x000fc40001800000 */
[----:B------:R-:W-:Y:S01]  /*3190*/  FMNMX.FTZ R92, R103, R92, !PT ;  /* 0x0000005c675c7209 */ /* 0x000fe20007810000 */
[----:B------:R-:W-:Y:S01]  /*31a0*/  MUFU.TANH R6, R6 ;  /* 0x0000000600067308 */ /* 0x000fe20000002400 */
[----:B------:R-:W-:Y:S01]  /*31b0*/  ISETP.GT.AND P3, PT, R90, 0x39, PT ;  /* 0x000000395a00780c */ /* 0x000fe20003f64270 */
[----:B------:R-:W-:Y:S02]  /*31c0*/  WARPGROUP.DEPBAR.LE gsb0, 0x0 ;  /* 0x00008000000079c5 */ /* 0x000fe40000010000 */
[----:B------:R-:W-:Y:S01]  /*31d0*/  FSEL R93, R84, -INF , P2 ;  /* 0xff800000545d7808 */ /* 0x000fe20001000000 */
[C---:B------:R-:W-:Y:S01]  /*31e0*/  FMUL.FTZ R24, R0.reuse, R24 ;  /* 0x0000001800187220 */ /* 0x040fe20000410000 */
[----:B------:R-:W-:Y:S01]  /*31f0*/  FMNMX.FTZ R92, R97, R92, !PT ;  /* 0x0000005c615c7209 */ /* 0x000fe20007810000 */
[----:B------:R-:W-:Y:S01]  /*3200*/  FMUL.FTZ R28, R0, R28 ;  /* 0x0000001c001c7220 */ /* 0x000fe20000410000 */
[----:B------:R-:W-:Y:S01]  /*3210*/  ISETP.GT.AND P2, PT, R90, 0x40, PT ;  /* 0x000000405a00780c */ /* 0x000fe20003f44270 */
[C---:B------:R-:W-:Y:S01]  /*3220*/  FMUL.FTZ R32, R0.reuse, R32 ;  /* 0x0000002000207220 */ /* 0x040fe20000410000 */
[----:B------:R-:W-:Y:S01]  /*3230*/  FSEL R83, R83, -INF , P3 ;  /* 0xff80000053537808 */ /* 0x000fe20001800000 */
[----:B------:R-:W-:Y:S01]  /*3240*/  MUFU.TANH R24, R24 ;  /* 0x0000001800187308 */ /* 0x000fe20000002400 */
[----:B------:R-:W-:Y:S01]  /*3250*/  FMNMX.FTZ R92, R93, R92, !PT ;  /* 0x0000005c5d5c7209 */ /* 0x000fe20007810000 */
[----:B------:R-:W-:Y:S01]  /*3260*/  FMUL.FTZ R36, R0, R36 ;  /* 0x0000002400247220 */ /* 0x000fe20000410000 */
[----:B------:R-:W-:Y:S01]  /*3270*/  ISETP.GT.AND P3, PT, R90, 0x41, PT ;  /* 0x000000415a00780c */ /* 0x000fe20003f64270 */
[C---:B------:R-:W-:Y:S01]  /*3280*/  FMUL.FTZ R30, R0.reuse, R30 ;  /* 0x0000001e001e7220 */ /* 0x040fe20000410000 */
[----:B------:R-:W-:Y:S01]  /*3290*/  FSEL R85, R75, -INF , P2 ;  /* 0xff8000004b557808 */ /* 0x000fe20001000000 */
[----:B------:R-:W-:Y:S01]  /*32a0*/  FMUL.FTZ R26, R0, R26 ;  /* 0x0000001a001a7220 */ /* 0x000fe20000410000 */
[----:B------:R-:W-:Y:S01]  /*32b0*/  FMNMX.FTZ R92, R83, R92, !PT ;  /* 0x0000005c535c7209 */ /* 0x000fe20007810000 */
[----:B------:R3:W2:Y:S01]  /*32c0*/  MUFU.TANH R75, R53 ;  /* 0x00000035004b7308 */ /* 0x0006a20000002400 */
[----:B------:R-:W-:Y:S01]  /*32d0*/  ISETP.GT.AND P2, PT, R90, 0x48, PT ;  /* 0x000000485a00780c */ /* 0x000fe20003f44270 */
[C---:B------:R-:W-:Y:S01]  /*32e0*/  FMUL.FTZ R27, R0.reuse, R27 ;  /* 0x0000001b001b7220 */ /* 0x040fe20000410000 */
[----:B------:R-:W-:Y:S01]  /*32f0*/  FSEL R87, R87, -INF , P3 ;  /* 0xff80000057577808 */ /* 0x000fe20001800000 */
[----:B------:R-:W-:Y:S01]  /*3300*/  FMUL.FTZ R38, R0, R38 ;  /* 0x0000002600267220 */ /* 0x000fe20000410000 */
[----:B------:R-:W-:Y:S01]  /*3310*/  FMNMX.FTZ R92, R85, R92, !PT ;  /* 0x0000005c555c7209 */ /* 0x000fe20007810000 */
[----:B------:R2:W-:Y:S01]  /*3320*/  @!P0 SYNCS.ARRIVE.TRANS64.RED.A1T0 RZ, [R3+URZ], RZ ;  /* 0x000000ff03ff89a7 */ /* 0x0005e2000810043f */
[----:B------:R-:W-:Y:S01]  /*3330*/  ISETP.GT.AND P3, PT, R90, 0x49, PT ;  /* 0x000000495a00780c */ /* 0x000fe20003f64270 */
[----:B------:R-:W-:Y:S01]  /*3340*/  MUFU.TANH R28, R28 ;  /* 0x0000001c001c7308 */ /* 0x000fe20000002400 */
[----:B------:R-:W-:Y:S01]  /*3350*/  FSEL R89, R78, -INF , P2 ;  /* 0xff8000004e597808 */ /* 0x000fe20001000000 */
[----:B---3--:R-:W-:Y:S01]  /*3360*/  FMUL.FTZ R53, R0, R25 ;  /* 0x0000001900357220 */ /* 0x008fe20000410000 */
[----:B------:R-:W-:-:S02]  /*3370*/  FMNMX.FTZ R92, R87, R92, !PT ;  /* 0x0000005c575c7209 */ /* 0x000fc40007810000 */
[C---:B------:R-:W-:Y:S02]  /*3380*/  ISETP.GT.AND P2, PT, R90.reuse, 0x50, PT ;  /* 0x000000505a00780c */ /* 0x040fe40003f44270 */
[----:B------:R-:W-:Y:S01]  /*3390*/  FSEL R81, R79, -INF , P3 ;  /* 0xff8000004f517808 */ /* 0x000fe20001800000 */
[----:B------:R-:W3:Y:S01]  /*33a0*/  MUFU.TANH R91, R53 ;  /* 0x00000035005b7308 */ /* 0x000ee20000002400 */
[----:B------:R-:W-:Y:S02]  /*33b0*/  FMNMX.FTZ R92, R89, R92, !PT ;  /* 0x0000005c595c7209 */ /* 0x000fe40007810000 */
[----:B------:R-:W-:Y:S02]  /*33c0*/  ISETP.GT.AND P3, PT, R90, 0x51, PT ;  /* 0x000000515a00780c */ /* 0x000fe40003f64270 */
[----:B------:R-:W-:Y:S02]  /*33d0*/  FSEL R71, R82, -INF , P2 ;  /* 0xff80000052477808 */ /* 0x000fe40001000000 */
[----:B------:R-:W-:Y:S01]  /*33e0*/  FMNMX.FTZ R92, R81, R92, !PT ;  /* 0x0000005c515c7209 */ /* 0x000fe20007810000 */
[----:B------:R4:W-:Y:S01]  /*33f0*/  MUFU.TANH R99, R32 ;  /* 0x0000002000637308 */ /* 0x0009e20000002400 */
[----:B------:R-:W-:-:S02]  /*3400*/  ISETP.GT.AND P2, PT, R90, 0x58, PT ;  /* 0x000000585a00780c */ /* 0x000fc40003f44270 */
[----:B------:R-:W-:Y:S02]  /*3410*/  FSEL R69, R65, -INF , P3 ;  /* 0xff80000041457808 */ /* 0x000fe40001800000 */
[----:B------:R-:W-:Y:S02]  /*3420*/  FMNMX.FTZ R92, R71, R92, !PT ;  /* 0x0000005c475c7209 */ /* 0x000fe40007810000 */
[----:B------:R-:W-:Y:S01]  /*3430*/  ISETP.GT.AND P3, PT, R90, 0x59, PT ;  /* 0x000000595a00780c */ /* 0x000fe20003f64270 */
[----:B------:R-:W-:Y:S01]  /*3440*/  MUFU.TANH R36, R36 ;  /* 0x0000002400247308 */ /* 0x000fe20000002400 */
[----:B-----5:R-:W-:Y:S01]  /*3450*/  FSEL R67, R67, -INF , P2 ;  /* 0xff80000043437808 */ /* 0x020fe20001000000 */
[C---:B----4-:R-:W-:Y:S01]  /*3460*/  FMUL.FTZ R32, R0.reuse, R46 ;  /* 0x0000002e00207220 */ /* 0x050fe20000410000 */
[----:B------:R-:W-:Y:S01]  /*3470*/  FMNMX.FTZ R92, R69, R92, !PT ;  /* 0x0000005c455c7209 */ /* 0x000fe20007810000 */
[----:B------:R-:W-:Y:S01]  /*3480*/  FMUL.FTZ R46, R0, R39 ;  /* 0x00000027002e7220 */ /* 0x000fe20000410000 */
[----:B------:R-:W-:-:S02]  /*3490*/  ISETP.GT.AND P2, PT, R90, 0x60, PT ;  /* 0x000000605a00780c */ /* 0x000fc40003f44270 */
[----:B------:R-:W-:Y:S01]  /*34a0*/  FSEL R49, R86, -INF , P3 ;  /* 0xff80000056317808 */ /* 0x000fe20001800000 */
[----:B------:R-:W-:Y:S01]  /*34b0*/  MUFU.TANH R4, R4 ;  /* 0x0000000400047308 */ /* 0x000fe20000002400 */
[----:B------:R-:W-:Y:S01]  /*34c0*/  FMNMX.FTZ R92, R67, R92, !PT ;  /* 0x0000005c435c7209 */ /* 0x000fe20007810000 */
[----:B------:R-:W-:Y:S01]  /*34d0*/  IMAD.MOV.U32 R86, RZ, RZ, R119 ;  /* 0x000000ffff567224 */ /* 0x000fe200078e0077 */
[----:B------:R-:W-:Y:S02]  /*34e0*/  ISETP.GT.AND P3, PT, R90, 0x61, PT ;  /* 0x000000615a00780c */ /* 0x000fe40003f64270 */
[----:B------:R-:W-:Y:S01]  /*34f0*/  FSEL R43, R70, -INF , P2 ;  /* 0xff800000462b7808 */ /* 0x000fe20001000000 */
[----:B------:R-:W-:Y:S01]  /*3500*/  FMUL.FTZ R70, R0, R29 ;  /* 0x0000001d00467220 */ /* 0x000fe20000410000 */
[----:B------:R-:W-:Y:S01]  /*3510*/  FMNMX.FTZ R92, R49, R92, !PT ;  /* 0x0000005c315c7209 */ /* 0x000fe20007810000 */
[----:B------:R-:W-:Y:S01]  /*3520*/  MUFU.TANH R7, R7 ;  /* 0x0000000700077308 */ /* 0x000fe20000002400 */
[----:B------:R-:W-:-:S02]  /*3530*/  ISETP.GT.AND P2, PT, R90, 0x68, PT ;  /* 0x000000685a00780c */ /* 0x000fc40003f44270 */
[----:B------:R-:W-:Y:S01]  /*3540*/  FSEL R25, R88, -INF , P3 ;  /* 0xff80000058197808 */ /* 0x000fe20001800000 */
[----:B------:R-:W-:Y:S01]  /*3550*/  IMAD.MOV.U32 R88, RZ, RZ, R119 ;  /* 0x000000ffff587224 */ /* 0x000fe200078e0077 */
[----:B------:R-:W-:Y:S02]  /*3560*/  FMNMX.FTZ R92, R43, R92, !PT ;  /* 0x0000005c2b5c7209 */ /* 0x000fe40007810000 */
[----:B------:R-:W-:Y:S01]  /*3570*/  ISETP.GT.AND P3, PT, R90, 0x69, PT ;  /* 0x000000695a00780c */ /* 0x000fe20003f64270 */
[----:B------:R-:W4:Y:S01]  /*3580*/  MUFU.TANH R70, R70 ;  /* 0x0000004600467308 */ /* 0x000f220000002400 */
[----:B------:R-:W-:Y:S01]  /*3590*/  FSEL R29, R44, -INF , P2 ;  /* 0xff8000002c1d7808 */ /* 0x000fe20001000000 */
[----:B------:R-:W-:Y:S01]  /*35a0*/  FMUL.FTZ R44, R0, R31 ;  /* 0x0000001f002c7220 */ /* 0x000fe20000410000 */
[----:B------:R-:W-:Y:S02]  /*35b0*/  FMNMX.FTZ R92, R25, R92, !PT ;  /* 0x0000005c195c7209 */ /* 0x000fe40007810000 */
[----:B------:R-:W-:-:S02]  /*35c0*/  ISETP.GT.AND P2, PT, R90, 0x70, PT ;  /* 0x000000705a00780c */ /* 0x000fc40003f44270 */
[----:B-1----:R-:W-:Y:S01]  /*35d0*/  FSEL R45, R45, -INF , P3 ;  /* 0xff8000002d2d7808 */ /* 0x002fe20001800000 */
[----:B------:R-:W-:Y:S01]  /*35e0*/  MUFU.TANH R143, R30 ;  /* 0x0000001e008f7308 */ /* 0x000fe20000002400 */
[----:B------:R-:W-:Y:S02]  /*35f0*/  FMNMX.FTZ R92, R29, R92, !PT ;  /* 0x0000005c1d5c7209 */ /* 0x000fe40007810000 */
[----:B------:R-:W-:Y:S02]  /*3600*/  ISETP.GT.AND P3, PT, R90, 0x71, PT ;  /* 0x000000715a00780c */ /* 0x000fe40003f64270 */
[----:B------:R-:W-:Y:S02]  /*3610*/  FSEL R53, R48, -INF , P2 ;  /* 0xff80000030357808 */ /* 0x000fe40001000000 */
[----:B------:R-:W-:Y:S01]  /*3620*/  FMNMX.FTZ R92, R45, R92, !PT ;  /* 0x0000005c2d5c7209 */ /* 0x000fe20007810000 */
[----:B------:R-:W-:Y:S01]  /*3630*/  MUFU.TANH R8, R8 ;  /* 0x0000000800087308 */ /* 0x000fe20000002400 */
[----:B------:R-:W-:-:S02]  /*3640*/  ISETP.GT.AND P2, PT, R90, 0x78, PT ;  /* 0x000000785a00780c */ /* 0x000fc40003f44270 */
[----:B------:R-:W-:Y:S01]  /*3650*/  FSEL R65, R42, -INF , P3 ;  /* 0xff8000002a417808 */ /* 0x000fe20001800000 */
[----:B------:R-:W-:Y:S01]  /*3660*/  FMUL.FTZ R42, R0, R33 ;  /* 0x00000021002a7220 */ /* 0x000fe20000410000 */
[----:B------:R-:W-:Y:S02]  /*3670*/  FMNMX.FTZ R92, R53, R92, !PT ;  /* 0x0000005c355c7209 */ /* 0x000fe40007810000 */
[----:B------:R-:W-:Y:S01]  /*3680*/  ISETP.GT.AND P3, PT, R90, 0x79, PT ;  /* 0x000000795a00780c */ /* 0x000fe20003f64270 */
[----:B------:R-:W-:Y:S01]  /*3690*/  MUFU.TANH R9, R9 ;  /* 0x0000000900097308 */ /* 0x000fe20000002400 */
[----:B--2---:R-:W-:Y:S02]  /*36a0*/  FSEL R33, R52, -INF , P2 ;  /* 0xff80000034217808 */ /* 0x004fe40001000000 */
[----:B------:R-:W-:Y:S02]  /*36b0*/  FMNMX.FTZ R92, R65, R92, !PT ;  /* 0x0000005c415c7209 */ /* 0x000fe40007810000 */
[----:B------:R-:W-:-:S02]  /*36c0*/  ISETP.GT.AND P2, PT, R90, 0x80, PT ;  /* 0x000000805a00780c */ /* 0x000fc40003f44270 */
[----:B------:R-:W-:Y:S01]  /*36d0*/  FSEL R75, R75, -INF , P3 ;  /* 0xff8000004b4b7808 */ /* 0x000fe20001800000 */
[----:B------:R-:W1:Y:S01]  /*36e0*/  MUFU.TANH R42, R42 ;  /* 0x0000002a002a7308 */ /* 0x000e620000002400 */
[----:B------:R-:W-:Y:S02]  /*36f0*/  FMNMX.FTZ R92, R33, R92, !PT ;  /* 0x0000005c215c7209 */ /* 0x000fe40007810000 */
[----:B------:R-:W-:Y:S02]  /*3700*/  ISETP.GT.AND P3, PT, R90, 0x81, PT ;  /* 0x000000815a00780c */ /* 0x000fe40003f64270 */
[----:B------:R-:W-:Y:S01]  /*3710*/  FSEL R79, R24, -INF , P2 ;  /* 0xff800000184f7808 */ /* 0x000fe20001000000 */
[----:B------:R-:W-:Y:S01]  /*3720*/  FMUL.FTZ R24, R0, R37 ;  /* 0x0000002500187220 */ /* 0x000fe20000410000 */
[----:B------:R-:W-:Y:S01]  /*3730*/  FMNMX.FTZ R92, R75, R92, !PT ;  /* 0x0000005c4b5c7209 */ /* 0x000fe20007810000 */
[----:B------:R-:W-:Y:S01]  /*3740*/  MUFU.TANH R10, R10 ;  /* 0x0000000a000a7308 */ /* 0x000fe20000002400 */
[----:B------:R-:W-:-:S02]  /*3750*/  ISETP.GT.AND P2, PT, R90, 0x88, PT ;  /* 0x000000885a00780c */ /* 0x000fc40003f44270 */
[----:B---3--:R-:W-:Y:S02]  /*3760*/  FSEL R91, R91, -INF , P3 ;  /* 0xff8000005b5b7808 */ /* 0x008fe40001800000 */
[----:B------:R-:W-:Y:S02]  /*3770*/  FMNMX.FTZ R92, R79, R92, !PT ;  /* 0x0000005c4f5c7209 */ /* 0x000fe40007810000 */
[----:B------:R-:W-:Y:S01]  /*3780*/  ISETP.GT.AND P3, PT, R90, 0x89, PT ;  /* 0x000000895a00780c */ /* 0x000fe20003f64270 */
[----:B------:R2:W3:Y:S01]  /*3790*/  MUFU.TANH R107, R24 ;  /* 0x00000018006b7308 */ /* 0x0004e20000002400 */
[----:B------:R-:W-:Y:S02]  /*37a0*/  FSEL R37, R28, -INF , P2 ;  /* 0xff8000001c257808 */ /* 0x000fe40001000000 */
[----:B------:R-:W-:Y:S02]  /*37b0*/  FMNMX.FTZ R92, R91, R92, !PT ;  /* 0x0000005c5b5c7209 */ /* 0x000fe40007810000 */
[----:B------:R-:W-:-:S02]  /*37c0*/  ISETP.GT.AND P2, PT, R90, 0x90, PT ;  /* 0x000000905a00780c */ /* 0x000fc40003f44270 */
[----:B----4-:R-:W-:Y:S01]  /*37d0*/  FSEL R95, R70, -INF , P3 ;  /* 0xff800000465f7808 */ /* 0x010fe20001800000 */
[----:B------:R-:W4:Y:S01]  /*37e0*/  MUFU.TANH R11, R11 ;  /* 0x0000000b000b7308 */ /* 0x000f220000002400 */
[----:B------:R-:W-:Y:S01]  /*37f0*/  FMNMX.FTZ R92, R37, R92, !PT ;  /* 0x0000005c255c7209 */ /* 0x000fe20007810000 */
[----:B--2---:R-:W-:Y:S01]  /*3800*/  FMUL.FTZ R24, R0, R47 ;  /* 0x0000002f00187220 */ /* 0x004fe20000410000 */
[C---:B------:R-:W-:Y:S02]  /*3810*/  ISETP.GT.AND P3, PT, R90.reuse, 0x91, PT ;  /* 0x000000915a00780c */ /* 0x040fe40003f64270 */
[----:B------:R-:W-:Y:S02]  /*3820*/  FSEL R99, R99, -INF , P2 ;  /* 0xff80000063637808 */ /* 0x000fe40001000000 */
[----:B------:R-:W-:Y:S01]  /*3830*/  FMNMX.FTZ R92, R95, R92, !PT ;  /* 0x0000005c5f5c7209 */ /* 0x000fe20007810000 */
[----:B------:R-:W-:Y:S01]  /*3840*/  MUFU.TANH R48, R24 ;  /* 0x0000001800307308 */ /* 0x000fe20000002400 */
[----:B------:R-:W-:-:S02]  /*3850*/  ISETP.GT.AND P2, PT, R90, 0x98, PT ;  /* 0x000000985a00780c */ /* 0x000fc40003f44270 */
[----:B-1----:R-:W-:Y:S01]  /*3860*/  FSEL R101, R42, -INF , P3 ;  /* 0xff8000002a657808 */ /* 0x002fe20001800000 */
[----:B------:R-:W-:Y:S01]  /*3870*/  FMUL.FTZ R42, R0, R35 ;  /* 0x00000023002a7220 */ /* 0x000fe20000410000 */
[----:B------:R-:W-:Y:S02]  /*3880*/  FMNMX.FTZ R92, R99, R92, !PT ;  /* 0x0000005c635c7209 */ /* 0x000fe40007810000 */
[----:B------:R-:W-:Y:S01]  /*3890*/  ISETP.GT.AND P3, PT, R90, 0x99, PT ;  /* 0x000000995a00780c */ /* 0x000fe20003f64270 */
[----:B------:R1:W-:Y:S01]  /*38a0*/  MUFU.TANH R52, R51 ;  /* 0x0000003300347308 */ /* 0x0003e20000002400 */
[----:B------:R-:W-:Y:S01]  /*38b0*/  FSEL R47, R36, -INF , P2 ;  /* 0xff800000242f7808 */ /* 0x000fe20001000000 */
[----:B------:R-:W-:Y:S01]  /*38c0*/  FMUL.FTZ R36, R0, R34 ;  /* 0x0000002200247220 */ /* 0x000fe20000410000 */
[----:B------:R-:W-:Y:S01]  /*38d0*/  FMNMX.FTZ R92, R101, R92, !PT ;  /* 0x0000005c655c7209 */ /* 0x000fe20007810000 */
[----:B------:R-:W-:Y:S01]  /*38e0*/  IMAD.MOV.U32 R90, RZ, RZ, R119 ;  /* 0x000000ffff5a7224 */ /* 0x000fe200078e0077 */
[----:B---3--:R-:W-:-:S02]  /*38f0*/  FSEL R107, R107, -INF , P3 ;  /* 0xff8000006b6b7808 */ /* 0x008fc40001800000 */
[----:B------:R-:W-:Y:S01]  /*3900*/  FMNMX.FTZ R92, R47, R92, !PT ;  /* 0x0000005c2f5c7209 */ /* 0x000fe20007810000 */
[----:B------:R-:W2:Y:S01]  /*3910*/  MUFU.TANH R12, R12 ;  /* 0x0000000c000c7308 */ /* 0x000ea20000002400 */
[----:B------:R-:W-:Y:S02]  /*3920*/  VIMNMX R64, R64, R77, PT ;  /* 0x0000004d40407248 */ /* 0x000fe40003fe0100 */
[----:B------:R-:W-:Y:S02]  /*3930*/  FMNMX.FTZ R92, R107, R92, !PT ;  /* 0x0000005c6b5c7209 */ /* 0x000fe40007810000 */
[C---:B------:R-:W-:Y:S02]  /*3940*/  ISETP.GT.AND P3, PT, R64.reuse, 0x1, PT ;  /* 0x000000014000780c */ /* 0x040fe40003f64270 */
[----:B------:R-:W-:Y:S01]  /*3950*/  ISETP.GT.AND P4, PT, R64, 0x8, PT ;  /* 0x000000084000780c */ /* 0x000fe20003f84270 */
[----:B------:R-:W3:Y:S01]  /*3960*/  SHFL.BFLY PT, R121, R92, 0x2, 0x1f ;  /* 0x0c401f005c797f89 */ /* 0x000ee200000e0000 */
[----:B------:R-:W-:Y:S01]  /*3970*/  FSEL R34, R4, -INF , P3 ;  /* 0xff80000004227808 */ /* 0x000fe20001800000 */
[----:B------:R-:W-:Y:S01]  /*3980*/  MUFU.TANH R139, R55 ;  /* 0x00000037008b7308 */ /* 0x000fe20000002400 */
[----:B-1----:R-:W-:-:S02]  /*3990*/  FSEL R51, R7, -INF , P4 ;  /* 0xff80000007337808 */ /* 0x002fc40002000000 */
[----:B------:R-:W-:Y:S02]  /*39a0*/  ISETP.GT.AND P3, PT, R64, 0x10, PT ;  /* 0x000000104000780c */ /* 0x000fe40003f64270 */
[----:B------:R-:W-:Y:S02]  /*39b0*/  R2UR UR45, R80 ;  /* 0x00000000502d72ca */ /* 0x000fe400000e0000 */
[----:B------:R-:W-:Y:S01]  /*39c0*/  FSEL R77, R9, -INF , P3 ;  /* 0xff800000094d7808 */ /* 0x000fe20001800000 */
[----:B------:R-:W1:Y:S01]  /*39d0*/  MUFU.TANH R13, R13 ;  /* 0x0000000d000d7308 */ /* 0x000e620000002400 */
[----:B------:R-:W-:-:S04]  /*39e0*/  ISETP.GT.AND P3, PT, R64, 0x18, PT ;  /* 0x000000184000780c */ /* 0x000fc80003f64270 */
[----:B----4-:R-:W-:Y:S02]  /*39f0*/  FSEL R11, R11, -INF , P3 ;  /* 0xff8000000b0b7808 */ /* 0x010fe40001800000 */
[----:B------:R-:W-:Y:S01]  /*3a00*/  ISETP.GT.AND P3, PT, R64, 0x20, PT ;  /* 0x000000204000780c */ /* 0x000fe20003f64270 */
[----:B------:R-:W4:Y:S01]  /*3a10*/  MUFU.TANH R14, R14 ;  /* 0x0000000e000e7308 */ /* 0x000f220000002400 */
[----:B---3--:R-:W-:Y:S01]  /*3a20*/  FMNMX.FTZ R24, R92, R121, !PT ;  /* 0x000000795c187209 */ /* 0x008fe20007810000 */
[----:B------:R-:W-:-:S06]  /*3a30*/  IMAD.MOV.U32 R92, RZ, RZ, R119 ;  /* 0x000000ffff5c7224 */ /* 0x000fcc00078e0077 */
[----:B------:R-:W3:Y:S01]  /*3a40*/  MUFU.TANH R15, R15 ;  /* 0x0000000f000f7308 */ /* 0x000ee20000002400 */
[----:B------:R-:W5:Y:S07]  /*3a50*/  SHFL.BFLY PT, R121, R24, 0x1, 0x1f ;  /* 0x0c201f0018797f89 */ /* 0x000f6e00000e0000 */
[----:B------:R-:W3:Y:S08]  /*3a60*/  MUFU.TANH R20, R20 ;  /* 0x0000001400147308 */ /* 0x000ef00000002400 */
[----:B------:R2:W-:Y:S08]  /*3a70*/  MUFU.TANH R141, R26 ;  /* 0x0000001a008d7308 */ /* 0x0005f00000002400 */
[----:B------:R-:W3:Y:S01]  /*3a80*/  MUFU.TANH R21, R21 ;  /* 0x0000001500157308 */ /* 0x000ee20000002400 */
[----:B-----5:R-:W-:-:S04]  /*3a90*/  FMNMX.FTZ R121, R24, R121, !PT ;  /* 0x0000007918797209 */ /* 0x020fc80007810000 */
[C---:B------:R-:W-:Y:S01]  /*3aa0*/  FSETP.NEU.FTZ.AND P2, PT, R121.reuse, -INF , PT ;  /* 0xff8000007900780b */ /* 0x040fe20003f5d000 */
[----:B------:R-:W-:-:S02]  /*3ab0*/  FFMA.FTZ R30, R121, R120, -8 ;  /* 0xc1000000791e7423 */ /* 0x000fc40000010078 */
[----:B------:R-:W5:Y:S03]  /*3ac0*/  MUFU.TANH R72, R72 ;  /* 0x0000004800487308 */ /* 0x000f660000002400 */
[----:B------:R-:W-:Y:S02]  /*3ad0*/  FSEL R30, R30, RZ, P2 ;  /* 0x000000ff1e1e7208 */ /* 0x000fe40001000000 */
[----:B------:R-:W-:-:S03]  /*3ae0*/  ISETP.GT.AND P2, PT, R64, RZ, PT ;  /* 0x000000ff4000720c */ /* 0x000fc60003f44270 */
[----:B------:R-:W5:Y:S01]  /*3af0*/  MUFU.TANH R73, R73 ;  /* 0x0000004900497308 */ /* 0x000f620000002400 */
[----:B------:R-:W-:-:S01]  /*3b00*/  FFMA.FTZ R24, R111, R120, -R30 ;  /* 0x000000786f187223 */ /* 0x000fc2000001081e */
[----:B------:R-:W-:Y:S01]  /*3b10*/  FSEL R39, R6, -INF , P2 ;  /* 0xff80000006277808 */ /* 0x000fe20001000000 */
[----:B------:R-:W-:-:S01]  /*3b20*/  FFMA.FTZ R9, R115, R120, -R30 ;  /* 0x0000007873097223 */ /* 0x000fc2000001081e */
[----:B------:R-:W-:Y:S01]  /*3b30*/  ISETP.GT.AND P2, PT, R64, 0x9, PT ;  /* 0x000000094000780c */ /* 0x000fe20003f44270 */
[----:B--2---:R-:W-:-:S01]  /*3b40*/  FFMA.FTZ R26, R117, R120, -R30 ;  /* 0x00000078751a7223 */ /* 0x004fc2000001081e */
[----:B------:R-:W-:Y:S01]  /*3b50*/  FMNMX.FTZ R4, R39, R34, !PT ;  /* 0x0000002227047209 */ /* 0x000fe20007810000 */
[----:B------:R-:W-:-:S01]  /*3b60*/  FFMA.FTZ R125, R125, R120, -R30 ;  /* 0x000000787d7d7223 */ /* 0x000fc2000001081e */
[----:B------:R-:W-:Y:S01]  /*3b70*/  FSEL R55, R8, -INF , P2 ;  /* 0xff80000008377808 */ /* 0x000fe20001000000 */
[----:B------:R-:W2:Y:S01]  /*3b80*/  MUFU.TANH R74, R74 ;  /* 0x0000004a004a7308 */ /* 0x000ea20000002400 */
[----:B------:R-:W-:Y:S01]  /*3b90*/  FMNMX.FTZ R4, R51, R4, !PT ;  /* 0x0000000433047209 */ /* 0x000fe20007810000 */
[-CC-:B------:R-:W-:Y:S01]  /*3ba0*/  FFMA.FTZ R28, R127, R120.reuse, -R30.reuse ;  /* 0x000000787f1c7223 */ /* 0x180fe2000001081e */
[----:B------:R-:W-:Y:S01]  /*3bb0*/  ISETP.GT.AND P2, PT, R64, 0x11, PT ;  /* 0x000000114000780c */ /* 0x000fe20003f44270 */
[--C-:B------:R-:W-:Y:S01]  /*3bc0*/  FFMA.FTZ R35, R129, R120, -R30.reuse ;  /* 0x0000007881237223 */ /* 0x100fe2000001081e */
[----:B------:R-:W-:Y:S01]  /*3bd0*/  FMNMX.FTZ R8, R55, R4, !PT ;  /* 0x0000000437087209 */ /* 0x000fe20007810000 */
[--C-:B------:R-:W-:Y:S01]  /*3be0*/  FFMA.FTZ R7, R131, R120, -R30.reuse ;  /* 0x0000007883077223 */ /* 0x100fe2000001081e */
[----:B------:R-:W-:Y:S01]  /*3bf0*/  FSEL R111, R10, -INF , P2 ;  /* 0xff8000000a6f7808 */ /* 0x000fe20001000000 */
[----:B------:R-:W2:Y:S01]  /*3c00*/  MUFU.TANH R56, R56 ;  /* 0x0000003800387308 */ /* 0x000ea20000002400 */
[----:B------:R-:W-:Y:S01]  /*3c10*/  FMNMX.FTZ R8, R77, R8, !PT ;  /* 0x000000084d087209 */ /* 0x000fe20007810000 */
[-CC-:B------:R-:W-:Y:S01]  /*3c20*/  FFMA.FTZ R133, R133, R120.reuse, -R30.reuse ;  /* 0x0000007885857223 */ /* 0x180fe2000001081e */
[----:B------:R-:W-:Y:S01]  /*3c30*/  ISETP.GT.AND P2, PT, R64, 0x19, PT ;  /* 0x000000194000780c */ /* 0x000fe20003f44270 */
[--C-:B------:R-:W-:Y:S01]  /*3c40*/  FFMA.FTZ R31, R123, R120, -R30.reuse ;  /* 0x000000787b1f7223 */ /* 0x100fe2000001081e */
[----:B------:R-:W-:Y:S01]  /*3c50*/  FMNMX.FTZ R8, R111, R8, !PT ;  /* 0x000000086f087209 */ /* 0x000fe20007810000 */
[-CC-:B------:R-:W-:Y:S01]  /*3c60*/  FFMA.FTZ R69, R69, R120.reuse, -R30.reuse ;  /* 0x0000007845457223 */ /* 0x180fe2000001081e */
[----:B------:R-:W-:Y:S01]  /*3c70*/  FSEL R115, R12, -INF , P2 ;  /* 0xff8000000c737808 */ /* 0x000fe20001000000 */
[--C-:B------:R-:W-:Y:S01]  /*3c80*/  FFMA.FTZ R12, R113, R120, -R30.reuse ;  /* 0x00000078710c7223 */ /* 0x100fe2000001081e */
[----:B------:R-:W-:Y:S01]  /*3c90*/  FMNMX.FTZ R8, R11, R8, !PT ;  /* 0x000000080b087209 */ /* 0x000fe20007810000 */
[----:B------:R5:W-:Y:S01]  /*3ca0*/  MUFU.EX2 R4, R125 ;  /* 0x0000007d00047308 */ /* 0x000be20000000800 */
[C---:B------:R-:W-:Y:S01]  /*3cb0*/  ISETP.GT.AND P2, PT, R64.reuse, 0x21, PT ;  /* 0x000000214000780c */ /* 0x040fe20003f44270 */
[-CC-:B------:R-:W-:Y:S01]  /*3cc0*/  FFMA.FTZ R49, R49, R120.reuse, -R30.reuse ;  /* 0x0000007831317223 */ /* 0x180fe2000001081e */
[----:B-1----:R-:W-:Y:S01]  /*3cd0*/  FSEL R117, R13, -INF , P3 ;  /* 0xff8000000d757808 */ /* 0x002fe20001800000 */
[--C-:B------:R-:W-:Y:S01]  /*3ce0*/  FFMA.FTZ R13, R109, R120, -R30.reuse ;  /* 0x000000786d0d7223 */ /* 0x100fe2000001081e */
[----:B------:R-:W-:Y:S01]  /*3cf0*/  FMNMX.FTZ R10, R115, R8, !PT ;  /* 0x00000008730a7209 */ /* 0x000fe20007810000 */
[-CC-:B------:R-:W-:Y:S01]  /*3d00*/  FFMA.FTZ R25, R25, R120.reuse, -R30.reuse ;  /* 0x0000007819197223 */ /* 0x180fe2000001081e */
[----:B------:R-:W-:Y:S01]  /*3d10*/  ISETP.GT.AND P3, PT, R64, 0x28, PT ;  /* 0x000000284000780c */ /* 0x000fe20003f64270 */
[----:B------:R1:W-:Y:S01]  /*3d20*/  MUFU.EX2 R8, R12 ;  /* 0x0000000c00087308 */ /* 0x0003e20000000800 */
[----:B----4-:R-:W-:Y:S01]  /*3d30*/  FSEL R113, R14, -INF , P2 ;  /* 0xff8000000e717808 */ /* 0x010fe20001000000 */
[--C-:B------:R-:W-:Y:S01]  /*3d40*/  FFMA.FTZ R14, R103, R120, -R30.reuse ;  /* 0x00000078670e7223 */ /* 0x100fe2000001081e */
[----:B------:R-:W-:Y:S01]  /*3d50*/  FMNMX.FTZ R10, R117, R10, !PT ;  /* 0x0000000a750a7209 */ /* 0x000fe20007810000 */
[-CC-:B------:R-:W-:Y:S01]  /*3d60*/  FFMA.FTZ R29, R29, R120.reuse, -R30.reuse ;  /* 0x000000781d1d7223 */ /* 0x180fe2000001081e */
[C---:B------:R-:W-:Y:S01]  /*3d70*/  ISETP.GT.AND P2, PT, R64.reuse, 0x29, PT ;  /* 0x000000294000780c */ /* 0x040fe20003f44270 */
[--C-:B------:R-:W-:Y:S01]  /*3d80*/  FFMA.FTZ R33, R33, R120, -R30.reuse ;  /* 0x0000007821217223 */ /* 0x100fe2000001081e */
[----:B---3--:R-:W-:Y:S01]  /*3d90*/  FSEL R15, R15, -INF , P3 ;  /* 0xff8000000f0f7808 */ /* 0x008fe20001800000 */
[----:B------:R-:W3:Y:S01]  /*3da0*/  MUFU.TANH R57, R57 ;  /* 0x0000003900397308 */ /* 0x000ee20000002400 */
[----:B------:R-:W-:Y:S01]  /*3db0*/  FMNMX.FTZ R10, R113, R10, !PT ;  /* 0x0000000a710a7209 */ /* 0x000fe20007810000 */
[-CC-:B------:R-:W-:Y:S01]  /*3dc0*/  FFMA.FTZ R37, R37, R120.reuse, -R30.reuse ;  /* 0x0000007825257223 */ /* 0x180fe2000001081e */
[----:B------:R-:W-:Y:S01]  /*3dd0*/  ISETP.GT.AND P3, PT, R64, 0x30, PT ;  /* 0x000000304000780c */ /* 0x000fe20003f64270 */
[-CC-:B------:R-:W-:Y:S01]  /*3de0*/  FFMA.FTZ R47, R47, R120.reuse, -R30.reuse ;  /* 0x000000782f2f7223 */ /* 0x180fe2000001081e */
[----:B------:R-:W-:Y:S01]  /*3df0*/  FSEL R109, R20, -INF , P2 ;  /* 0xff800000146d7808 */ /* 0x000fe20001000000 */
[----:B------:R-:W-:Y:S01]  /*3e00*/  FFMA.FTZ R20, R93, R120, -R30 ;  /* 0x000000785d147223 */ /* 0x000fe2000001081e */
[----:B------:R-:W-:Y:S01]  /*3e10*/  FMNMX.FTZ R10, R15, R10, !PT ;  /* 0x0000000a0f0a7209 */ /* 0x000fe20007810000 */
[----:B------:R-:W4:Y:S01]  /*3e20*/  MUFU.TANH R58, R58 ;  /* 0x0000003a003a7308 */ /* 0x000f220000002400 */
[----:B------:R-:W-:-:S02]  /*3e30*/  ISETP.GT.AND P2, PT, R64, 0x31, PT ;  /* 0x000000314000780c */ /* 0x000fc40003f44270 */
[----:B-----5:R-:W-:Y:S01]  /*3e40*/  FSEL R125, R21, -INF , P3 ;  /* 0xff800000157d7808 */ /* 0x020fe20001800000 */
[----:B------:R-:W-:-:S01]  /*3e50*/  FFMA.FTZ R21, R97, R120, -R30 ;  /* 0x0000007861157223 */ /* 0x000fc2000001081e */
[----:B-1----:R-:W-:Y:S02]  /*3e60*/  FMNMX.FTZ R12, R109, R10, !PT ;  /* 0x0000000a6d0c7209 */ /* 0x002fe40007810000 */
[----:B------:R-:W-:Y:S01]  /*3e70*/  ISETP.GT.AND P3, PT, R64, 0x38, PT ;  /* 0x000000384000780c */ /* 0x000fe20003f64270 */
[----:B------:R-:W1:Y:S01]  /*3e80*/  MUFU.TANH R59, R59 ;  /* 0x0000003b003b7308 */ /* 0x000e620000002400 */
[----:B------:R-:W-:Y:S02]  /*3e90*/  FSEL R103, R72, -INF , P2 ;  /* 0xff80000048677808 */ /* 0x000fe40001000000 */
[----:B------:R-:W-:Y:S02]  /*3ea0*/  FMNMX.FTZ R12, R125, R12, !PT ;  /* 0x0000000c7d0c7209 */ /* 0x000fe40007810000 */
[----:B------:R-:W-:-:S02]  /*3eb0*/  ISETP.GT.AND P2, PT, R64, 0x39, PT ;  /* 0x000000394000780c */ /* 0x000fc40003f44270 */
[----:B------:R-:W-:Y:S01]  /*3ec0*/  FSEL R73, R73, -INF , P3 ;  /* 0xff80000049497808 */ /* 0x000fe20001800000 */
[----:B------:R-:W5:Y:S01]  /*3ed0*/  MUFU.TANH R60, R60 ;  /* 0x0000003c003c7308 */ /* 0x000f620000002400 */
[----:B------:R-:W-:Y:S02]  /*3ee0*/  FMNMX.FTZ R12, R103, R12, !PT ;  /* 0x0000000c670c7209 */ /* 0x000fe40007810000 */
[----:B------:R-:W-:Y:S02]  /*3ef0*/  ISETP.GT.AND P3, PT, R64, 0x40, PT ;  /* 0x000000404000780c */ /* 0x000fe40003f64270 */
[----:B--2---:R-:W-:Y:S02]  /*3f00*/  FSEL R97, R74, -INF , P2 ;  /* 0xff8000004a617808 */ /* 0x004fe40001000000 */
[----:B------:R-:W-:Y:S01]  /*3f10*/  FMNMX.FTZ R12, R73, R12, !PT ;  /* 0x0000000c490c7209 */ /* 0x000fe20007810000 */
[----:B------:R2:W-:Y:S01]  /*3f20*/  MUFU.EX2 R10, R14 ;  /* 0x0000000e000a7308 */ /* 0x0005e20000000800 */
[----:B------:R-:W-:-:S02]  /*3f30*/  ISETP.GT.AND P2, PT, R64, 0x41, PT ;  /* 0x000000414000780c */ /* 0x000fc40003f44270 */
[----:B------:R-:W-:Y:S01]  /*3f40*/  FSEL R127, R56, -INF , P3 ;  /* 0xff800000387f7808 */ /* 0x000fe20001800000 */
[----:B------:R-:W-:-:S01]  /*3f50*/  FFMA.FTZ R56, R83, R120, -R30 ;  /* 0x0000007853387223 */ /* 0x000fc2000001081e */
[C---:B------:R-:W-:Y:S02]  /*3f60*/  ISETP.GT.AND P3, PT, R64.reuse, 0x48, PT ;  /* 0x000000484000780c */ /* 0x040fe40003f64270 */
[----:B---3--:R-:W-:Y:S01]  /*3f70*/  FSEL R57, R57, -INF , P2 ;  /* 0xff80000039397808 */ /* 0x008fe20001000000 */
[----:B------:R-:W3:Y:S01]  /*3f80*/  MUFU.TANH R61, R61 ;  /* 0x0000003d003d7308 */ /* 0x000ee20000002400 */
[----:B--2---:R-:W-:Y:S02]  /*3f90*/  FMNMX.FTZ R14, R97, R12, !PT ;  /* 0x0000000c610e7209 */ /* 0x004fe40007810000 */
[----:B------:R-:W-:Y:S02]  /*3fa0*/  ISETP.GT.AND P2, PT, R64, 0x49, PT ;  /* 0x000000494000780c */ /* 0x000fe40003f44270 */
[----:B------:R-:W-:-:S02]  /*3fb0*/  FMNMX.FTZ R14, R127, R14, !PT ;  /* 0x0000000e7f0e7209 */ /* 0x000fc40007810000 */
[----:B----4-:R-:W-:Y:S01]  /*3fc0*/  FSEL R93, R58, -INF , P3 ;  /* 0xff8000003a5d7808 */ /* 0x010fe20001800000 */
[----:B------:R-:W2:Y:S01]  /*3fd0*/  MUFU.TANH R62, R62 ;  /* 0x0000003e003e7308 */ /* 0x000ea20000002400 */
[----:B------:R-:W-:Y:S01]  /*3fe0*/  FMNMX.FTZ R14, R57, R14, !PT ;  /* 0x0000000e390e7209 */ /* 0x000fe20007810000 */
[----:B------:R-:W-:Y:S01]  /*3ff0*/  FFMA.FTZ R58, R85, R120, -R30 ;  /* 0x00000078553a7223 */ /* 0x000fe2000001081e */
[C---:B------:R-:W-:Y:S02]  /*4000*/  ISETP.GT.AND P3, PT, R64.reuse, 0x50, PT ;  /* 0x000000504000780c */ /* 0x040fe40003f64270 */
[----:B-1----:R-:W-:Y:S02]  /*4010*/  FSEL R83, R59, -INF , P2 ;  /* 0xff8000003b537808 */ /* 0x002fe40001000000 */
[----:B------:R-:W-:Y:S01]  /*4020*/  FMNMX.FTZ R14, R93, R14, !PT ;  /* 0x0000000e5d0e7209 */ /* 0x000fe20007810000 */
[----:B------:R-:W1:Y:S01]  /*4030*/  MUFU.TANH R63, R63 ;  /* 0x0000003f003f7308 */ /* 0x000e620000002400 */
[----:B------:R-:W-:-:S02]  /*4040*/  ISETP.GT.AND P2, PT, R64, 0x51, PT ;  /* 0x000000514000780c */ /* 0x000fc40003f44270 */
[----:B-----5:R-:W-:Y:S02]  /*4050*/  FSEL R129, R60, -INF , P3 ;  /* 0xff8000003c817808 */ /* 0x020fe40001800000 */
[C---:B------:R-:W-:Y:S02]  /*4060*/  ISETP.GT.AND P3, PT, R64.reuse, 0x58, PT ;  /* 0x000000584000780c */ /* 0x040fe40003f64270 */
[----:B---3--:R-:W-:Y:S01]  /*4070*/  FSEL R85, R61, -INF , P2 ;  /* 0xff8000003d557808 */ /* 0x008fe20001000000 */
[----:B------:R-:W3:Y:S01]  /*4080*/  MUFU.TANH R40, R40 ;  /* 0x0000002800287308 */ /* 0x000ee20000002400 */
[----:B------:R-:W-:Y:S01]  /*4090*/  ISETP.GT.AND P2, PT, R64, 0x59, PT ;  /* 0x000000594000780c */ /* 0x000fe20003f44270 */
[----:B------:R-:W-:Y:S01]  /*40a0*/  FFMA.FTZ R61, R87, R120, -R30 ;  /* 0x00000078573d7223 */ /* 0x000fe2000001081e */
[----:B--2---:R-:W-:Y:S02]  /*40b0*/  FSEL R131, R62, -INF , P3 ;  /* 0xff8000003e837808 */ /* 0x004fe40001800000 */
[----:B------:R-:W-:-:S02]  /*40c0*/  ISETP.GT.AND P3, PT, R64, 0x60, PT ;  /* 0x000000604000780c */ /* 0x000fc40003f64270 */
[----:B------:R-:W-:Y:S01]  /*40d0*/  SHF.R.U32.HI R74, RZ, 0x1f, R5 ;  /* 0x0000001fff4a7819 */ /* 0x000fe20000011605 */
[----:B------:R2:W-:Y:S01]  /*40e0*/  MUFU.EX2 R12, R20 ;  /* 0x00000014000c7308 */ /* 0x0005e20000000800 */
[----:B-1----:R-:W-:Y:S02]  /*40f0*/  FSEL R63, R63, -INF , P2 ;  /* 0xff8000003f3f7808 */ /* 0x002fe40001000000 */
[----:B------:R-:W-:-:S05]  /*4100*/  ISETP.GT.AND P2, PT, R64, 0x61, PT ;  /* 0x000000614000780c */ /* 0x000fca0003f44270 */
[----:B------:R-:W1:Y:S01]  /*4110*/  MUFU.TANH R41, R41 ;  /* 0x0000002900297308 */ /* 0x000e620000002400 */
[----:B--2---:R-:W-:Y:S02]  /*4120*/  FMNMX.FTZ R20, R83, R14, !PT ;  /* 0x0000000e53147209 */ /* 0x004fe40007810000 */
[----:B---3--:R-:W-:Y:S02]  /*4130*/  FSEL R87, R40, -INF , P3 ;  /* 0xff80000028577808 */ /* 0x008fe40001800000 */
[----:B------:R-:W-:Y:S02]  /*4140*/  FMNMX.FTZ R20, R129, R20, !PT ;  /* 0x0000001481147209 */ /* 0x000fe40007810000 */
[----:B------:R-:W-:Y:S01]  /*4150*/  ISETP.GT.AND P3, PT, R64, 0x68, PT ;  /* 0x000000684000780c */ /* 0x000fe20003f64270 */
[----:B------:R-:W2:Y:S01]  /*4160*/  MUFU.TANH R32, R32 ;  /* 0x0000002000207308 */ /* 0x000ea20000002400 */
[----:B------:R-:W-:-:S04]  /*4170*/  FMNMX.FTZ R20, R85, R20, !PT ;  /* 0x0000001455147209 */ /* 0x000fc80007810000 */
[----:B------:R-:W-:-:S03]  /*4180*/  FMNMX.FTZ R20, R131, R20, !PT ;  /* 0x0000001483147209 */ /* 0x000fc60007810000 */
[----:B------:R-:W3:Y:S01]  /*4190*/  MUFU.TANH R50, R50 ;  /* 0x0000003200327308 */ /* 0x000ee20000002400 */
[----:B------:R-:W-:Y:S02]  /*41a0*/  FMNMX.FTZ R40, R63, R20, !PT ;  /* 0x000000143f287209 */ /* 0x000fe40007810000 */
[----:B-1----:R-:W-:Y:S02]  /*41b0*/  FSEL R41, R41, -INF , P2 ;  /* 0xff80000029297808 */ /* 0x002fe40001000000 */
[----:B------:R-:W-:Y:S02]  /*41c0*/  FMNMX.FTZ R40, R87, R40, !PT ;  /* 0x0000002857287209 */ /* 0x000fe40007810000 */
[----:B------:R-:W-:Y:S01]  /*41d0*/  ISETP.GT.AND P2, PT, R64, 0x69, PT ;  /* 0x000000694000780c */ /* 0x000fe20003f44270 */
[----:B------:R1:W-:Y:S01]  /*41e0*/  MUFU.EX2 R59, R56 ;  /* 0x00000038003b7308 */ /* 0x0003e20000000800 */
[----:B------:R-:W-:-:S07]  /*41f0*/  FMNMX.FTZ R40, R41, R40, !PT ;  /* 0x0000002829287209 */ /* 0x000fce0007810000 */
[----:B------:R-:W4:Y:S01]  /*4200*/  MUFU.TANH R54, R54 ;  /* 0x0000003600367308 */ /* 0x000f220000002400 */
[----:B-1----:R-:W-:-:S01]  /*4210*/  FFMA.FTZ R56, R89, R120, -R30 ;  /* 0x0000007859387223 */ /* 0x002fc2000001081e */
[----:B--2---:R-:W-:Y:S01]  /*4220*/  FSEL R89, R32, -INF , P3 ;  /* 0xff80000020597808 */ /* 0x004fe20001800000 */
[----:B------:R-:W-:-:S01]  /*4230*/  FFMA.FTZ R32, R71, R120, -R30 ;  /* 0x0000007847207223 */ /* 0x000fc2000001081e */
[----:B------:R-:W-:Y:S02]  /*4240*/  ISETP.GT.AND P3, PT, R64, 0x70, PT ;  /* 0x000000704000780c */ /* 0x000fe40003f64270 */
[----:B------:R-:W-:Y:S02]  /*4250*/  FMNMX.FTZ R40, R89, R40, !PT ;  /* 0x0000002859287209 */ /* 0x000fe40007810000 */
[----:B------:R1:W-:Y:S01]  /*4260*/  MUFU.EX2 R6, R133 ;  /* 0x0000008500067308 */ /* 0x0003e20000000800 */
[----:B---3--:R-:W-:Y:S01]  /*4270*/  FSEL R135, R50, -INF , P3 ;  /* 0xff80000032877808 */ /* 0x008fe20001800000 */
[----:B------:R-:W-:Y:S01]  /*4280*/  FFMA.FTZ R50, R67, R120, -R30 ;  /* 0x0000007843327223 */ /* 0x000fe2000001081e */
[----:B------:R-:W-:-:S05]  /*4290*/  ISETP.GT.AND P3, PT, R64, 0x78, PT ;  /* 0x000000784000780c */ /* 0x000fca0003f64270 */
[----:B------:R2:W3:Y:S01]  /*42a0*/  MUFU.TANH R70, R27 ;  /* 0x0000001b00467308 */ /* 0x0004e20000002400 */
[----:B-1----:R-:W-:-:S01]  /*42b0*/  FFMA.FTZ R133, R81, R120, -R30 ;  /* 0x0000007851857223 */ /* 0x002fc2000001081e */
[----:B------:R-:W-:Y:S02]  /*42c0*/  FSEL R81, R48, -INF , P2 ;  /* 0xff80000030517808 */ /* 0x000fe40001000000 */
[----:B------:R-:W-:Y:S02]  /*42d0*/  ISETP.GT.AND P2, PT, R64, 0x71, PT ;  /* 0x000000714000780c */ /* 0x000fe40003f44270 */
[----:B------:R-:W-:Y:S02]  /*42e0*/  FMNMX.FTZ R40, R81, R40, !PT ;  /* 0x0000002851287209 */ /* 0x000fe40007810000 */
[----:B------:R-:W-:Y:S01]  /*42f0*/  FSEL R71, R52, -INF , P2 ;  /* 0xff80000034477808 */ /* 0x000fe20001000000 */
[----:B------:R-:W1:Y:S01]  /*4300*/  MUFU.TANH R44, R44 ;  /* 0x0000002c002c7308 */ /* 0x000e620000002400 */
[----:B------:R-:W-:Y:S01]  /*4310*/  FMNMX.FTZ R40, R135, R40, !PT ;  /* 0x0000002887287209 */ /* 0x000fe20007810000 */
[----:B--2---:R-:W-:Y:S01]  /*4320*/  FFMA.FTZ R27, R68, R120, -R30 ;  /* 0x00000078441b7223 */ /* 0x004fe2000001081e */
[----:B------:R-:W-:-:S02]  /*4330*/  ISETP.GT.AND P2, PT, R64, 0x79, PT ;  /* 0x000000794000780c */ /* 0x000fc40003f44270 */
[----:B----4-:R-:W-:Y:S02]  /*4340*/  FSEL R137, R54, -INF , P3 ;  /* 0xff80000036897808 */ /* 0x010fe40001800000 */
[----:B------:R-:W-:Y:S01]  /*4350*/  FMNMX.FTZ R40, R71, R40, !PT ;  /* 0x0000002847287209 */ /* 0x000fe20007810000 */
[----:B------:R-:W2:Y:S01]  /*4360*/  MUFU.TANH R36, R36 ;  /* 0x0000002400247308 */ /* 0x000ea20000002400 */
[C---:B------:R-:W-:Y:S02]  /*4370*/  ISETP.GT.AND P3, PT, R64.reuse, 0x80, PT ;  /* 0x000000804000780c */ /* 0x040fe40003f64270 */
[----:B------:R-:W-:Y:S02]  /*4380*/  FSEL R139, R139, -INF , P2 ;  /* 0xff8000008b8b7808 */ /* 0x000fe40001000000 */
[----:B------:R-:W-:Y:S02]  /*4390*/  FMNMX.FTZ R40, R137, R40, !PT ;  /* 0x0000002889287209 */ /* 0x000fe40007810000 */
[----:B------:R-:W-:Y:S01]  /*43a0*/  ISETP.GT.AND P2, PT, R64, 0x81, PT ;  /* 0x000000814000780c */ /* 0x000fe20003f44270 */
[----:B------:R-:W4:Y:S01]  /*43b0*/  MUFU.TANH R42, R42 ;  /* 0x0000002a002a7308 */ /* 0x000f220000002400 */
[----:B------:R-:W-:-:S02]  /*43c0*/  FSEL R141, R141, -INF , P3 ;  /* 0xff8000008d8d7808 */ /* 0x000fc40001800000 */
[----:B------:R-:W-:Y:S02]  /*43d0*/  FMNMX.FTZ R48, R139, R40, !PT ;  /* 0x000000288b307209 */ /* 0x000fe40007810000 */
[----:B------:R-:W-:Y:S02]  /*43e0*/  ISETP.GT.AND P3, PT, R64, 0x88, PT ;  /* 0x000000884000780c */ /* 0x000fe40003f64270 */
[----:B---3--:R-:W-:Y:S01]  /*43f0*/  FSEL R67, R70, -INF , P2 ;  /* 0xff80000046437808 */ /* 0x008fe20001000000 */
[----:B------:R-:W3:Y:S01]  /*4400*/  MUFU.TANH R38, R38 ;  /* 0x0000002600267308 */ /* 0x000ee20000002400 */
[----:B------:R-:W-:Y:S02]  /*4410*/  FMNMX.FTZ R48, R141, R48, !PT ;  /* 0x000000308d307209 */ /* 0x000fe40007810000 */
[----:B------:R-:W-:Y:S02]  /*4420*/  ISETP.GT.AND P2, PT, R64, 0x89, PT ;  /* 0x000000894000780c */ /* 0x000fe40003f44270 */
[----:B------:R-:W-:-:S02]  /*4430*/  FSEL R143, R143, -INF , P3 ;  /* 0xff8000008f8f7808 */ /* 0x000fc40001800000 */
[----:B------:R-:W-:Y:S01]  /*4440*/  FMNMX.FTZ R48, R67, R48, !PT ;  /* 0x0000003043307209 */ /* 0x000fe20007810000 */
[----:B------:R-:W5:Y:S01]  /*4450*/  MUFU.TANH R46, R46 ;  /* 0x0000002e002e7308 */ /* 0x000f620000002400 */
[----:B------:R-:W-:Y:S02]  /*4460*/  ISETP.GT.AND P3, PT, R64, 0x90, PT ;  /* 0x000000904000780c */ /* 0x000fe40003f64270 */
[----:B-1----:R-:W-:Y:S01]  /*4470*/  FSEL R145, R44, -INF , P2 ;  /* 0xff8000002c917808 */ /* 0x002fe20001000000 */
[----:B------:R-:W-:-:S01]  /*4480*/  FFMA.FTZ R44, R75, R120, -R30 ;  /* 0x000000784b2c7223 */ /* 0x000fc2000001081e */
[----:B------:R-:W-:Y:S01]  /*4490*/  FMNMX.FTZ R48, R143, R48, !PT ;  /* 0x000000308f307209 */ /* 0x000fe20007810000 */
[----:B------:R-:W-:Y:S01]  /*44a0*/  IMAD.MOV.U32 R75, RZ, RZ, R119 ;  /* 0x000000ffff4b7224 */ /* 0x000fe200078e0077 */
[----:B------:R-:W-:Y:S01]  /*44b0*/  ISETP.GT.AND P2, PT, R64, 0x91, PT ;  /* 0x000000914000780c */ /* 0x000fe20003f44270 */
[----:B------:R-:W-:Y:S01]  /*44c0*/  MUFU.EX2 R14, R58 ;  /* 0x0000003a000e7308 */ /* 0x000fe20000000800 */
[----:B--2---:R-:W-:Y:S01]  /*44d0*/  FSEL R147, R36, -INF , P3 ;  /* 0xff80000024937808 */ /* 0x004fe20001800000 */
[--C-:B------:R-:W-:Y:S01]  /*44e0*/  FFMA.FTZ R36, R43, R120, -R30.reuse ;  /* 0x000000782b247223 */ /* 0x100fe2000001081e */
[----:B------:R-:W-:Y:S01]  /*44f0*/  FMNMX.FTZ R48, R145, R48, !PT ;  /* 0x0000003091307209 */ /* 0x000fe20007810000 */
[----:B------:R-:W-:Y:S01]  /*4500*/  FFMA.FTZ R43, R65, R120, -R30 ;  /* 0x00000078412b7223 */ /* 0x000fe2000001081e */
[----:B------:R-:W-:-:S02]  /*4510*/  ISETP.GT.AND P3, PT, R64, 0x98, PT ;  /* 0x000000984000780c */ /* 0x000fc40003f64270 */
[----:B----4-:R-:W-:Y:S01]  /*4520*/  FSEL R149, R42, -INF , P2 ;  /* 0xff8000002a957808 */ /* 0x010fe20001000000 */
[----:B------:R-:W-:-:S01]  /*4530*/  FFMA.FTZ R42, R45, R120, -R30 ;  /* 0x000000782d2a7223 */ /* 0x000fc2000001081e */
[----:B------:R-:W-:Y:S01]  /*4540*/  FMNMX.FTZ R48, R147, R48, !PT ;  /* 0x0000003093307209 */ /* 0x000fe20007810000 */
[----:B------:R-:W-:Y:S01]  /*4550*/  MUFU.EX2 R24, R24 ;  /* 0x0000001800187308 */ /* 0x000fe20000000800 */
[----:B------:R-:W-:Y:S02]  /*4560*/  ISETP.GT.AND P2, PT, R64, 0x99, PT ;  /* 0x000000994000780c */ /* 0x000fe40003f44270 */
[----:B---3--:R-:W-:Y:S01]  /*4570*/  FSEL R151, R38, -INF , P3 ;  /* 0xff80000026977808 */ /* 0x008fe20001800000 */
[----:B------:R-:W-:-:S01]  /*4580*/  FFMA.FTZ R38, R53, R120, -R30 ;  /* 0x0000007835267223 */ /* 0x000fc2000001081e */
[----:B------:R-:W-:Y:S01]  /*4590*/  FMNMX.FTZ R48, R149, R48, !PT ;  /* 0x0000003095307209 */ /* 0x000fe20007810000 */
[----:B------:R-:W-:-:S01]  /*45a0*/  FFMA.FTZ R53, R101, R120, -R30 ;  /* 0x0000007865357223 */ /* 0x000fc2000001081e */
[----:B-----5:R-:W-:Y:S01]  /*45b0*/  FSEL R153, R46, -INF , P2 ;  /* 0xff8000002e997808 */ /* 0x020fe20001000000 */
[----:B------:R-:W1:Y:S01]  /*45c0*/  MUFU.EX2 R27, R27 ;  /* 0x0000001b001b7308 */ /* 0x000e620000000800 */
[----:B------:R-:W-:Y:S01]  /*45d0*/  FMNMX.FTZ R48, R151, R48, !PT ;  /* 0x0000003097307209 */ /* 0x000fe20007810000 */
[----:B------:R-:W-:Y:S01]  /*45e0*/  FFMA.FTZ R46, R91, R120, -R30 ;  /* 0x000000785b2e7223 */ /* 0x000fe2000001081e */
[----:B------:R-:W-:-:S02]  /*45f0*/  IMAD.MOV.U32 R101, RZ, RZ, R119 ;  /* 0x000000ffff657224 */ /* 0x000fc400078e0077 */
[----:B------:R-:W-:Y:S01]  /*4600*/  FMNMX.FTZ R48, R153, R48, !PT ;  /* 0x0000003099307209 */ /* 0x000fe20007810000 */
[----:B------:R-:W-:Y:S02]  /*4610*/  IMAD.MOV.U32 R91, RZ, RZ, R119 ;  /* 0x000000ffff5b7224 */ /* 0x000fe400078e0077 */
[----:B------:R-:W2:Y:S02]  /*4620*/  MUFU.EX2 R26, R26 ;  /* 0x0000001a001a7308 */ /* 0x000ea40000000800 */
[----:B------:R-:W3:Y:S06]  /*4630*/  SHFL.BFLY PT, R45, R48, 0x2, 0x1f ;  /* 0x0c401f00302d7f89 */ /* 0x000eec00000e0000 */
[----:B------:R-:W4:Y:S01]  /*4640*/  MUFU.EX2 R31, R31 ;  /* 0x0000001f001f7308 */ /* 0x000f220000000800 */
[----:B-1----:R-:W-:-:S07]  /*4650*/  FADD.FTZ R3, R24, R27 ;  /* 0x0000001b18037221 */ /* 0x002fce0000010000 */
[----:B------:R-:W1:Y:S01]  /*4660*/  MUFU.EX2 R28, R28 ;  /* 0x0000001c001c7308 */ /* 0x000e620000000800 */
[----:B--2---:R-:W-:-:S07]  /*4670*/  FADD.FTZ R76, R26, R3 ;  /* 0x000000031a4c7221 */ /* 0x004fce0000010000 */
[----:B------:R-:W2:Y:S01]  /*4680*/  MUFU.EX2 R35, R35 ;  /* 0x0000002300237308 */ /* 0x000ea20000000800 */
[----:B----4-:R-:W-:-:S01]  /*4690*/  FADD.FTZ R3, R31, R76 ;  /* 0x0000004c1f037221 */ /* 0x010fc20000010000 */
[----:B---3--:R-:W-:Y:S01]  /*46a0*/  FMNMX.FTZ R52, R48, R45, !PT ;  /* 0x0000002d30347209 */ /* 0x008fe20007810000 */
[----:B------:R-:W-:-:S01]  /*46b0*/  FFMA.FTZ R45, R79, R120, -R30 ;  /* 0x000000784f2d7223 */ /* 0x000fc2000001081e */
[----:B------:R-:W-:Y:S01]  /*46c0*/  F2FP.SATFINITE.E4M3.F32.PACK_AB_MERGE_C R216, R31, R26, RZ ;  /* 0x0000001a1fd8723e */ /* 0x000fe200048070ff */
[----:B------:R-:W-:-:S01]  /*46d0*/  FFMA.FTZ R48, R95, R120, -R30 ;  /* 0x000000785f307223 */ /* 0x000fc2000001081e */
[----:B------:R-:W-:Y:S01]  /*46e0*/  IMAD.MOV.U32 R95, RZ, RZ, R119 ;  /* 0x000000ffff5f7224 */ /* 0x000fe200078e0077 */
[----:B------:R-:W3:Y:S01]  /*46f0*/  SHFL.BFLY PT, R123, R52, 0x1, 0x1f ;  /* 0x0c201f00347b7f89 */ /* 0x000ee200000e0000 */
[----:B------:R-:W4:Y:S01]  /*4700*/  MUFU.EX2 R7, R7 ;  /* 0x0000000700077308 */ /* 0x000f220000000800 */
[----:B-1----:R-:W-:-:S01]  /*4710*/  FADD.FTZ R76, R28, R3 ;  /* 0x000000031c4c7221 */ /* 0x002fc20000010000 */
[----:B------:R-:W-:Y:S01]  /*4720*/  F2FP.SATFINITE.E4M3.F32.PACK_AB_MERGE_C R216, R27, R24, R216 ;  /* 0x000000181bd8723e */ /* 0x000fe200048070d8 */
[----:B------:R-:W-:-:S02]  /*4730*/  IMAD.MOV.U32 R79, RZ, RZ, R119 ;  /* 0x000000ffff4f7224 */ /* 0x000fc400078e0077 */
[--C-:B------:R-:W-:Y:S02]  /*4740*/  IMAD.MOV.U32 R27, RZ, RZ, R119.reuse ;  /* 0x000000ffff1b7224 */ /* 0x100fe400078e0077 */
[----:B------:R-:W-:Y:S01]  /*4750*/  IMAD.MOV.U32 R24, RZ, RZ, R119 ;  /* 0x000000ffff187224 */ /* 0x000fe200078e0077 */
[----:B------:R1:W-:Y:S01]  /*4760*/  MUFU.EX2 R20, R56 ;  /* 0x0000003800147308 */ /* 0x0003e20000000800 */
[----:B--2---:R-:W-:-:S07]  /*4770*/  FADD.FTZ R3, R35, R76 ;  /* 0x0000004c23037221 */ /* 0x004fce0000010000 */
[----:B------:R-:W-:Y:S01]  /*4780*/  MUFU.EX2 R9, R9 ;  /* 0x0000000900097308 */ /* 0x000fe20000000800 */
[----:B----4-:R-:W-:-:S04]  /*4790*/  F2FP.SATFINITE.E4M3.F32.PACK_AB_MERGE_C R218, R7, R6, RZ ;  /* 0x0000000607da723e */ /* 0x010fc800048070ff */
[----:B------:R-:W-:Y:S01]  /*47a0*/  F2FP.SATFINITE.E4M3.F32.PACK_AB_MERGE_C R218, R35, R28, R218 ;  /* 0x0000001c23da723e */ /* 0x000fe200048070da */
[--C-:B------:R-:W-:Y:S01]  /*47b0*/  IMAD.MOV.U32 R35, RZ, RZ, R119.reuse ;  /* 0x000000ffff237224 */ /* 0x100fe200078e0077 */
[----:B---3--:R-:W-:Y:S01]  /*47c0*/  FMNMX.FTZ R123, R52, R123, !PT ;  /* 0x0000007b347b7209 */ /* 0x008fe20007810000 */
[----:B------:R-:W2:Y:S01]  /*47d0*/  MUFU.EX2 R13, R13 ;  /* 0x0000000d000d7308 */ /* 0x000ea20000000800 */
[----:B------:R-:W-:Y:S02]  /*47e0*/  IMAD.MOV.U32 R28, RZ, RZ, R119 ;  /* 0x000000ffff1c7224 */ /* 0x000fe400078e0077 */
[C---:B------:R-:W-:Y:S01]  /*47f0*/  FSETP.NEU.FTZ.AND P2, PT, R123.reuse, -INF , PT ;  /* 0xff8000007b00780b */ /* 0x040fe20003f5d000 */
[----:B------:R-:W-:-:S04]  /*4800*/  FFMA.FTZ R52, R123, R120, -8 ;  /* 0xc10000007b347423 */ /* 0x000fc80000010078 */
[----:B------:R-:W-:Y:S01]  /*4810*/  MUFU.EX2 R21, R21 ;  /* 0x0000001500157308 */ /* 0x000fe20000000800 */
[----:B------:R-:W-:-:S05]  /*4820*/  FSEL R62, R52, RZ, P2 ;  /* 0x000000ff343e7208 */ /* 0x000fca0001000000 */
        /* <DEDUP_REMOVED lines=8> */
[--C-:B------:R-:W-:Y:S01]  /*48b0*/  FFMA.FTZ R11, R11, R120, -R62.reuse ;  /* 0x000000780b0b7223 */ /* 0x100fe2000001083e */
[----:B------:R-:W-:Y:S01]  /*48c0*/  LEA.HI.SX32 R57, R5, R74, 0x1a ;  /* 0x0000004a05397211 */ /* 0x000fe200078fd2ff */
[-CC-:B------:R-:W-:Y:S01]  /*48d0*/  FFMA.FTZ R115, R115, R120.reuse, -R62.reuse ;  /* 0x0000007873737223 */ /* 0x180fe2000001083e */
[----:B-1----:R-:W-:-:S01]  /*48e0*/  FFMA.FTZ R56, R113, R120, -R62 ;  /* 0x0000007871387223 */ /* 0x002fc2000001083e */
        /* <DEDUP_REMOVED lines=10> */
[----:B------:R3:W4:Y:S01]  /*4990*/  MUFU.EX2 R64, R51 ;  /* 0x0000003300407308 */ /* 0x0007220000000800 */
[----:B------:R-:W-:-:S01]  /*49a0*/  FFMA.FTZ R60, R85, R120, -R62 ;  /* 0x00000078553c7223 */ /* 0x000fc2000001083e */
[--C-:B------:R-:W-:Y:S01]  /*49b0*/  FFMA.FTZ R131, R131, R120, -R62.reuse ;  /* 0x0000007883837223 */ /* 0x100fe2000001083e */
[----:B--2---:R-:W-:Y:S01]  /*49c0*/  F2FP.SATFINITE.E4M3.F32.PACK_AB_MERGE_C R212, R13, R8, RZ ;  /* 0x000000080dd4723e */ /* 0x004fe200048070ff */
[-CC-:B------:R-:W-:Y:S01]  /*49d0*/  FFMA.FTZ R63, R63, R120.reuse, -R62.reuse ;  /* 0x000000783f3f7223 */ /* 0x180fe2000001083e */
[----:B------:R-:W-:-:S01]  /*49e0*/  FFMA.FTZ R87, R87, R120, -R62 ;  /* 0x0000007857577223 */ /* 0x000fc2000001083e */
[-CC-:B------:R-:W-:Y:S01]  /*49f0*/  FFMA.FTZ R89, R89, R120.reuse, -R62.reuse ;  /* 0x0000007859597223 */ /* 0x180fe2000001083e */
[----:B------:R-:W-:-:S01]  /*4a00*/  FFMA.FTZ R81, R81, R120, -R62 ;  /* 0x0000007851517223 */ /* 0x000fc2000001083e */
[----:B------:R-:W2:Y:S01]  /*4a10*/  MUFU.EX2 R55, R55 ;  /* 0x0000003700377308 */ /* 0x000ea20000000800 */
[----:B-1----:R-:W-:-:S01]  /*4a20*/  FADD.FTZ R5, R217, R58 ;  /* 0x0000003ad9057221 */ /* 0x002fc20000010000 */
[-CC-:B---3--:R-:W-:Y:S01]  /*4a30*/  FFMA.FTZ R51, R117, R120.reuse, -R62.reuse ;  /* 0x0000007875337223 */ /* 0x188fe2000001083e */
[----:B------:R-:W-:-:S01]  /*4a40*/  FFMA.FTZ R135, R135, R120, -R62 ;  /* 0x0000007887877223 */ /* 0x000fc2000001083e */
[-CC-:B------:R-:W-:Y:S01]  /*4a50*/  FFMA.FTZ R71, R71, R120.reuse, -R62.reuse ;  /* 0x0000007847477223 */ /* 0x180fe2000001083e */
[----:B------:R-:W-:-:S01]  /*4a60*/  FFMA.FTZ R137, R137, R120, -R62 ;  /* 0x0000007889897223 */ /* 0x000fc2000001083e */
[-CC-:B------:R-:W-:Y:S01]  /*4a70*/  FFMA.FTZ R139, R139, R120.reuse, -R62.reuse ;  /* 0x000000788b8b7223 */ /* 0x180fe2000001083e */
[----:B------:R-:W-:-:S01]  /*4a80*/  FFMA.FTZ R141, R141, R120, -R62 ;  /* 0x000000788d8d7223 */ /* 0x000fc2000001083e */
[----:B------:R-:W1:Y:S01]  /*4a90*/  MUFU.EX2 R34, R34 ;  /* 0x0000002200227308 */ /* 0x000e620000000800 */
[----:B----4-:R-:W-:-:S01]  /*4aa0*/  FADD.FTZ R78, R64, R5 ;  /* 0x00000005404e7221 */ /* 0x010fc20000010000 */
[----:B------:R-:W-:Y:S01]  /*4ab0*/  VIMNMX R5, RZ, R57, !PT ;  /* 0x00000039ff057248 */ /* 0x000fe20007fe0100 */
[----:B------:R-:W-:-:S01]  /*4ac0*/  FFMA.FTZ R67, R67, R120, -R62 ;  /* 0x0000007843437223 */ /* 0x000fc2000001083e */
[-CC-:B------:R-:W-:Y:S01]  /*4ad0*/  FFMA.FTZ R143, R143, R120.reuse, -R62.reuse ;  /* 0x000000788f8f7223 */ /* 0x180fe2000001083e */
[----:B------:R-:W-:-:S01]  /*4ae0*/  FFMA.FTZ R145, R145, R120, -R62 ;  /* 0x0000007891917223 */ /* 0x000fc2000001083e */
[----:B------:R-:W-:Y:S01]  /*4af0*/  ISETP.GE.AND P2, PT, R80, R5, PT ;  /* 0x000000055000720c */ /* 0x000fe20003f46270 */
[----:B------:R-:W-:-:S01]  /*4b00*/  FADD.FTZ R80, R6, R3 ;  /* 0x0000000306507221 */ /* 0x000fc20000010000 */
[----:B------:R-:W3:Y:S01]  /*4b10*/  MUFU.EX2 R219, R219 ;  /* 0x000000db00db7308 */ /* 0x000ee20000000800 */
[----:B--2---:R-:W-:-:S01]  /*4b20*/  FADD.FTZ R57, R55, R78 ;  /* 0x0000004e37397221 */ /* 0x004fc20000010000 */
[----:B------:R-:W-:Y:S01]  /*4b30*/  F2FP.SATFINITE.E4M3.F32.PACK_AB_MERGE_C R55, R55, R64, RZ ;  /* 0x000000403737723e */ /* 0x000fe200048070ff */
[----:B------:R-:W-:-:S01]  /*4b40*/  FFMA.FTZ R147, R147, R120, -R62 ;  /* 0x0000007893937223 */ /* 0x000fc2000001083e */
[----:B------:R-:W-:Y:S01]  /*4b50*/  F2FP.SATFINITE.E4M3.F32.PACK_AB_MERGE_C R212, R9, R4, R212 ;  /* 0x0000000409d4723e */ /* 0x000fe200048070d4 */
[----:B------:R-:W-:-:S01]  /*4b60*/  FFMA.FTZ R149, R149, R120, -R62 ;  /* 0x0000007895957223 */ /* 0x000fc2000001083e */
[----:B------:R-:W-:Y:S01]  /*4b70*/  FFMA.FTZ R151, R151, R120, -R62 ;  /* 0x0000007897977223 */ /* 0x000fe2000001083e */
[----:B------:R-:W-:Y:S01]  /*4b80*/  F2FP.SATFINITE.E4M3.F32.PACK_AB_MERGE_C R217, R58, R217, R55 ;  /* 0x000000d93ad9723e */ /* 0x000fe20004807037 */
[----:B------:R2:W4:Y:S01]  /*4b90*/  MUFU.EX2 R65, R11 ;  /* 0x0000000b00417308 */ /* 0x0005220000000800 */
[----:B-1----:R-:W-:-:S01]  /*4ba0*/  FADD.FTZ R78, R34, R57 ;  /* 0x00000039224e7221 */ /* 0x002fc20000010000 */
[----:B------:R-:W-:Y:S01]  /*4bb0*/  FADD.FTZ R57, R7, R80 ;  /* 0x0000005007397221 */ /* 0x000fe20000010000 */
[----:B------:R-:W-:-:S02]  /*4bc0*/  IMAD.MOV.U32 R117, RZ, RZ, R119 ;  /* 0x000000ffff757224 */ /* 0x000fc400078e0077 */
[----:B------:R-:W-:Y:S02]  /*4bd0*/  IMAD.MOV.U32 R113, RZ, RZ, R119 ;  /* 0x000000ffff717224 */ /* 0x000fe400078e0077 */
[----:B------:R-:W-:-:S01]  /*4be0*/  FADD.FTZ R80, R4, R57 ;  /* 0x0000003904507221 */ /* 0x000fc20000010000 */
[----:B------:R-:W-:Y:S01]  /*4bf0*/  IMAD.MOV.U32 R111, RZ, RZ, R119 ;  /* 0x000000ffff6f7224 */ /* 0x000fe200078e0077 */
[----:B------:R1:W5:Y:S01]  /*4c00*/  MUFU.EX2 R66, R115 ;  /* 0x0000007300427308 */ /* 0x0003620000000800 */
[----:B---3--:R-:W-:-:S01]  /*4c10*/  FADD.FTZ R78, R219, R78 ;  /* 0x0000004edb4e7221 */ /* 0x008fc20000010000 */
[----:B--2---:R-:W-:Y:S01]  /*4c20*/  FFMA.FTZ R11, R125, R120, -R62 ;  /* 0x000000787d0b7223 */ /* 0x004fe2000001083e */
[--C-:B------:R-:W-:Y:S02]  /*4c30*/  IMAD.MOV.U32 R103, RZ, RZ, R119.reuse ;  /* 0x000000ffff677224 */ /* 0x100fe400078e0077 */
[--C-:B------:R-:W-:Y:S02]  /*4c40*/  IMAD.MOV.U32 R85, RZ, RZ, R119.reuse ;  /* 0x000000ffff557224 */ /* 0x100fe400078e0077 */
[----:B------:R-:W-:Y:S01]  /*4c50*/  IMAD.MOV.U32 R77, RZ, RZ, R119 ;  /* 0x000000ffff4d7224 */ /* 0x000fe200078e0077 */
[----:B------:R-:W2:Y:S01]  /*4c60*/  MUFU.EX2 R51, R51 ;  /* 0x0000003300337308 */ /* 0x000ea20000000800 */
[----:B----4-:R-:W-:-:S01]  /*4c70*/  FADD.FTZ R3, R65, R78 ;  /* 0x0000004e41037221 */ /* 0x010fc20000010000 */
[----:B-1----:R-:W-:-:S02]  /*4c80*/  IMAD.MOV.U32 R115, RZ, RZ, R119 ;  /* 0x000000ffff737224 */ /* 0x002fc400078e0077 */
[--C-:B------:R-:W-:Y:S02]  /*4c90*/  IMAD.MOV.U32 R58, RZ, RZ, R119.reuse ;  /* 0x000000ffff3a7224 */ /* 0x100fe400078e0077 */
[----:B------:R-:W-:Y:S02]  /*4ca0*/  IMAD.MOV.U32 R57, RZ, RZ, R119 ;  /* 0x000000ffff397224 */ /* 0x000fe400078e0077 */
[----:B------:R-:W1:Y:S01]  /*4cb0*/  MUFU.EX2 R56, R56 ;  /* 0x0000003800387308 */ /* 0x000e620000000800 */
[----:B-----5:R-:W-:-:S01]  /*4cc0*/  FADD.FTZ R78, R66, R3 ;  /* 0x00000003424e7221 */ /* 0x020fc20000010000 */
[----:B------:R-:W-:Y:S01]  /*4cd0*/  F2FP.SATFINITE.E4M3.F32.PACK_AB_MERGE_C R65, R66, R65, RZ ;  /* 0x000000414241723e */ /* 0x000fe200048070ff */
[--C-:B------:R-:W-:Y:S02]  /*4ce0*/  IMAD.MOV.U32 R66, RZ, RZ, R119.reuse ;  /* 0x000000ffff427224 */ /* 0x100fe400078e0077 */
[----:B------:R-:W-:Y:S01]  /*4cf0*/  IMAD.MOV.U32 R55, RZ, RZ, R119 ;  /* 0x000000ffff377224 */ /* 0x000fe200078e0077 */
[----:B------:R-:W-:Y:S01]  /*4d00*/  F2FP.SATFINITE.E4M3.F32.PACK_AB_MERGE_C R219, R219, R34, R65 ;  /* 0x00000022dbdb723e */ /* 0x000fe20004807041 */
[----:B------:R-:W-:Y:S01]  /*4d10*/  IMAD.MOV.U32 R65, RZ, RZ, R119 ;  /* 0x000000ffff417224 */ /* 0x000fe200078e0077 */
[----:B------:R3:W4:Y:S01]  /*4d20*/  MUFU.EX2 R68, R15 ;  /* 0x0000000f00447308 */ /* 0x0007220000000800 */
[----:B--2---:R-:W-:-:S01]  /*4d30*/  FADD.FTZ R3, R51, R78 ;  /* 0x0000004e33037221 */ /* 0x004fc20000010000 */
[----:B------:R-:W-:-:S06]  /*4d40*/  IMAD.MOV.U32 R34, RZ, RZ, R119 ;  /* 0x000000ffff227224 */ /* 0x000fcc00078e0077 */
[----:B------:R-:W2:Y:S01]  /*4d50*/  MUFU.EX2 R109, R109 ;  /* 0x0000006d006d7308 */ /* 0x000ea20000000800 */
[----:B-1----:R-:W-:-:S01]  /*4d60*/  FADD.FTZ R3, R56, R3 ;  /* 0x0000000338037221 */ /* 0x002fc20000010000 */
[-CC-:B---3--:R-:W-:Y:S01]  /*4d70*/  FFMA.FTZ R15, R129, R120.reuse, -R62.reuse ;  /* 0x00000078810f7223 */ /* 0x188fe2000001083e */
[----:B------:R-:W-:-:S05]  /*4d80*/  FFMA.FTZ R62, R153, R120, -R62 ;  /* 0x00000078993e7223 */ /* 0x000fca000001083e */
[----:B------:R-:W1:Y:S01]  /*4d90*/  MUFU.EX2 R11, R11 ;  /* 0x0000000b000b7308 */ /* 0x000e620000000800 */
[----:B----4-:R-:W-:-:S07]  /*4da0*/  FADD.FTZ R82, R68, R3 ;  /* 0x0000000344527221 */ /* 0x010fce0000010000 */
[----:B------:R3:W-:Y:S01]  /*4db0*/  MUFU.EX2 R76, R41 ;  /* 0x00000029004c7308 */ /* 0x0007e20000000800 */
[----:B--2---:R-:W-:-:S01]  /*4dc0*/  FADD.FTZ R82, R109, R82 ;  /* 0x000000526d527221 */ /* 0x004fc20000010000 */
[----:B------:R-:W-:Y:S01]  /*4dd0*/  F2FP.SATFINITE.E4M3.F32.PACK_AB_MERGE_C R68, R109, R68, RZ ;  /* 0x000000446d44723e */ /* 0x000fe200048070ff */
[----:B------:R-:W-:-:S03]  /*4de0*/  IMAD.MOV.U32 R109, RZ, RZ, R119 ;  /* 0x000000ffff6d7224 */ /* 0x000fc600078e0077 */
[----:B------:R-:W-:Y:S01]  /*4df0*/  F2FP.SATFINITE.E4M3.F32.PACK_AB_MERGE_C R213, R56, R51, R68 ;  /* 0x0000003338d5723e */ /* 0x000fe20004807044 */
[----:B------:R-:W-:Y:S01]  /*4e00*/  IMAD.MOV.U32 R68, RZ, RZ, R119 ;  /* 0x000000ffff447224 */ /* 0x000fe200078e0077 */
[----:B------:R-:W2:Y:S01]  /*4e10*/  MUFU.EX2 R52, R52 ;  /* 0x0000003400347308 */ /* 0x000ea20000000800 */
[----:B---3--:R-:W-:-:S01]  /*4e20*/  FADD.FTZ R41, R9, R80 ;  /* 0x0000005009297221 */ /* 0x008fc20000010000 */
[--C-:B------:R-:W-:Y:S02]  /*4e30*/  IMAD.MOV.U32 R56, RZ, RZ, R119.reuse ;  /* 0x000000ffff387224 */ /* 0x100fe400078e0077 */
[----:B------:R-:W-:Y:S02]  /*4e40*/  IMAD.MOV.U32 R51, RZ, RZ, R119 ;  /* 0x000000ffff337224 */ /* 0x000fe400078e0077 */
[----:B------:R-:W-:Y:S02]  /*4e50*/  FADD.FTZ R80, R8, R41 ;  /* 0x0000002908507221 */ /* 0x000fe40000010000 */
[----:B------:R-:W3:Y:S02]  /*4e60*/  MUFU.EX2 R73, R73 ;  /* 0x0000004900497308 */ /* 0x000ee40000000800 */
[----:B------:R-:W-:-:S04]  /*4e70*/  FADD.FTZ R3, R13, R80 ;  /* 0x000000500d037221 */ /* 0x000fc80000010000 */
[----:B------:R-:W-:Y:S01]  /*4e80*/  FADD.FTZ R80, R10, R3 ;  /* 0x000000030a507221 */ /* 0x000fe20000010000 */
[----:B-1----:R-:W-:-:S01]  /*4e90*/  FADD.FTZ R3, R11, R82 ;  /* 0x000000520b037221 */ /* 0x002fc20000010000 */
[----:B------:R1:W4:Y:S02]  /*4ea0*/  MUFU.EX2 R70, R97 ;  /* 0x0000006100467308 */ /* 0x0003240000000800 */
[----:B------:R-:W-:-:S01]  /*4eb0*/  FADD.FTZ R41, R21, R80 ;  /* 0x0000005015297221 */ /* 0x000fc20000010000 */
[----:B--2---:R-:W-:-:S03]  /*4ec0*/  FADD.FTZ R82, R52, R3 ;  /* 0x0000000334527221 */ /* 0x004fc60000010000 */
[----:B------:R-:W-:Y:S01]  /*4ed0*/  FADD.FTZ R84, R12, R41 ;  /* 0x000000290c547221 */ /* 0x000fe20000010000 */
[----:B------:R-:W-:Y:S01]  /*4ee0*/  IMAD.MOV.U32 R41, RZ, RZ, R119 ;  /* 0x000000ffff297224 */ /* 0x000fe200078e0077 */
[----:B------:R-:W2:Y:S01]  /*4ef0*/  MUFU.EX2 R39, R39 ;  /* 0x0000002700277308 */ /* 0x000ea20000000800 */
[----:B---3--:R-:W-:-:S01]  /*4f00*/  FADD.FTZ R3, R73, R82 ;  /* 0x0000005249037221 */ /* 0x008fc20000010000 */
[C---:B------:R-:W-:Y:S01]  /*4f10*/  FADD.FTZ R31, R59.reuse, R84 ;  /* 0x000000543b1f7221 */ /* 0x040fe20000010000 */
[----:B------:R-:W-:Y:S01]  /*4f20*/  F2FP.SATFINITE.E4M3.F32.PACK_AB_MERGE_C R59, R59, R12, RZ ;  /* 0x0000000c3b3b723e */ /* 0x000fe200048070ff */
[----:B-1----:R-:W-:Y:S02]  /*4f30*/  IMAD.MOV.U32 R97, RZ, RZ, R119 ;  /* 0x000000ffff617224 */ /* 0x002fe400078e0077 */
[----:B------:R-:W-:-:S01]  /*4f40*/  FADD.FTZ R64, R14, R31 ;  /* 0x0000001f0e407221 */ /* 0x000fc20000010000 */
[----:B------:R-:W-:Y:S01]  /*4f50*/  F2FP.SATFINITE.E4M3.F32.PACK_AB_MERGE_C R214, R21, R10, R59 ;  /* 0x0000000a15d6723e */ /* 0x000fe2000480703b */
[----:B------:R-:W1:Y:S01]  /*4f60*/  MUFU.EX2 R61, R61 ;  /* 0x0000003d003d7308 */ /* 0x000e620000000800 */
[----:B----4-:R-:W-:-:S01]  /*4f70*/  FADD.FTZ R26, R70, R3 ;  /* 0x00000003461a7221 */ /* 0x010fc20000010000 */
[----:B------:R-:W-:Y:S01]  /*4f80*/  F2FP.SATFINITE.E4M3.F32.PACK_AB_MERGE_C R70, R70, R73, RZ ;  /* 0x000000494646723e */ /* 0x000fe200048070ff */
[----:B------:R-:W-:-:S02]  /*4f90*/  IMAD.MOV.U32 R84, RZ, RZ, R119 ;  /* 0x000000ffff547224 */ /* 0x000fc400078e0077 */
[--C-:B------:R-:W-:Y:S01]  /*4fa0*/  IMAD.MOV.U32 R82, RZ, RZ, R119.reuse ;  /* 0x000000ffff527224 */ /* 0x100fe200078e0077 */
[----:B------:R-:W-:Y:S01]  /*4fb0*/  F2FP.SATFINITE.E4M3.F32.PACK_AB_MERGE_C R215, R52, R11, R70 ;  /* 0x0000000b34d7723e */ /* 0x000fe20004807046 */
[----:B------:R-:W-:Y:S01]  /*4fc0*/  IMAD.MOV.U32 R73, RZ, RZ, R119 ;  /* 0x000000ffff497224 */ /* 0x000fe200078e0077 */
[----:B------:R-:W3:Y:S01]  /*4fd0*/  MUFU.EX2 R54, R54 ;  /* 0x0000003600367308 */ /* 0x000ee20000000800 */
[----:B--2---:R-:W-:-:S01]  /*4fe0*/  FADD.FTZ R3, R39, R26 ;  /* 0x0000001a27037221 */ /* 0x004fc20000010000 */
[--C-:B------:R-:W-:Y:S02]  /*4ff0*/  IMAD.MOV.U32 R70, RZ, RZ, R119.reuse ;  /* 0x000000ffff467224 */ /* 0x100fe400078e0077 */
[--C-:B------:R-:W-:Y:S02]  /*5000*/  IMAD.MOV.U32 R59, RZ, RZ, R119.reuse ;  /* 0x000000ffff3b7224 */ /* 0x100fe400078e0077 */
[----:B------:R-:W-:Y:S02]  /*5010*/  IMAD.MOV.U32 R52, RZ, RZ, R119 ;  /* 0x000000ffff347224 */ /* 0x000fe400078e0077 */
[----:B------:R-:W2:Y:S01]  /*5020*/  MUFU.EX2 R93, R93 ;  /* 0x0000005d005d7308 */ /* 0x000ea20000000800 */
[----:B-1----:R-:W-:-:S01]  /*5030*/  FADD.FTZ R7, R61, R64 ;  /* 0x000000403d077221 */ /* 0x002fc20000010000 */
[----:B------:R-:W-:-:S02]  /*5040*/  IMAD.MOV.U32 R64, RZ, RZ, R119 ;  /* 0x000000ffff407224 */ /* 0x000fc400078e0077 */
[----:B------:R-:W-:Y:S02]  /*5050*/  IMAD.MOV.U32 R31, RZ, RZ, R119 ;  /* 0x000000ffff1f7224 */ /* 0x000fe400078e0077 */
[----:B------:R-:W-:Y:S02]  /*5060*/  FADD.FTZ R26, R20, R7 ;  /* 0x00000007141a7221 */ /* 0x000fe40000010000 */
[----:B------:R-:W1:Y:S01]  /*5070*/  MUFU.EX2 R133, R133 ;  /* 0x0000008500857308 */ /* 0x000e620000000800 */
[----:B---3--:R-:W-:-:S07]  /*5080*/  FADD.FTZ R8, R54, R3 ;  /* 0x0000000336087221 */ /* 0x008fce0000010000 */
[----:B------:R3:W4:Y:S01]  /*5090*/  MUFU.EX2 R72, R83 ;  /* 0x0000005300487308 */ /* 0x0007220000000800 */
[----:B--2---:R-:W-:-:S07]  /*50a0*/  FADD.FTZ R3, R93, R8 ;  /* 0x000000085d037221 */ /* 0x004fce0000010000 */
[----:B------:R-:W2:Y:S01]  /*50b0*/  MUFU.EX2 R32, R32 ;  /* 0x0000002000207308 */ /* 0x000ea20000000800 */
[----:B-1----:R-:W-:-:S01]  /*50c0*/  FADD.FTZ R7, R133, R26 ;  /* 0x0000001a85077221 */ /* 0x002fc20000010000 */
[----:B------:R-:W-:Y:S01]  /*50d0*/  F2FP.SATFINITE.E4M3.F32.PACK_AB_MERGE_C R133, R133, R20, RZ ;  /* 0x000000148585723e */ /* 0x000fe200048070ff */
[--C-:B---3--:R-:W-:Y:S02]  /*50e0*/  IMAD.MOV.U32 R83, RZ, RZ, R119.reuse ;  /* 0x000000ffff537224 */ /* 0x108fe400078e0077 */
[----:B------:R-:W-:Y:S01]  /*50f0*/  IMAD.MOV.U32 R26, RZ, RZ, R119 ;  /* 0x000000ffff1a7224 */ /* 0x000fe200078e0077 */
[----:B------:R-:W-:Y:S01]  /*5100*/  F2FP.SATFINITE.E4M3.F32.PACK_AB_MERGE_C R208, R61, R14, R133 ;  /* 0x0000000e3dd0723e */ /* 0x000fe20004807085 */
[----:B------:R-:W-:Y:S01]  /*5110*/  IMAD.MOV.U32 R61, RZ, RZ, R119 ;  /* 0x000000ffff3d7224 */ /* 0x000fe200078e0077 */
[----:B------:R-:W1:Y:S01]  /*5120*/  MUFU.EX2 R15, R15 ;  /* 0x0000000f000f7308 */ /* 0x000e620000000800 */
[----:B----4-:R-:W-:-:S01]  /*5130*/  FADD.FTZ R8, R72, R3 ;  /* 0x0000000348087221 */ /* 0x010fc20000010000 */
[----:B------:R-:W-:Y:S01]  /*5140*/  F2FP.SATFINITE.E4M3.F32.PACK_AB_MERGE_C R72, R72, R93, RZ ;  /* 0x0000005d4848723e */ /* 0x000fe200048070ff */
[----:B------:R-:W-:-:S03]  /*5150*/  IMAD.MOV.U32 R93, RZ, RZ, R119 ;  /* 0x000000ffff5d7224 */ /* 0x000fc600078e0077 */
[----:B------:R-:W-:Y:S01]  /*5160*/  F2FP.SATFINITE.E4M3.F32.PACK_AB_MERGE_C R209, R54, R39, R72 ;  /* 0x0000002736d1723e */ /* 0x000fe20004807048 */
[----:B------:R-:W-:Y:S01]  /*5170*/  IMAD.MOV.U32 R72, RZ, RZ, R119 ;  /* 0x000000ffff487224 */ /* 0x000fe200078e0077 */
[----:B------:R-:W3:Y:S01]  /*5180*/  MUFU.EX2 R69, R69 ;  /* 0x0000004500457308 */ /* 0x000ee20000000800 */
[----:B--2---:R-:W-:-:S01]  /*5190*/  FADD.FTZ R12, R32, R7 ;  /* 0x00000007200c7221 */ /* 0x004fc20000010000 */
[--C-:B------:R-:W-:Y:S02]  /*51a0*/  IMAD.MOV.U32 R54, RZ, RZ, R119.reuse ;  /* 0x000000ffff367224 */ /* 0x100fe400078e0077 */
[----:B------:R-:W-:-:S04]  /*51b0*/  IMAD.MOV.U32 R39, RZ, RZ, R119 ;  /* 0x000000ffff277224 */ /* 0x000fc800078e0077 */
[----:B------:R-:W2:Y:S01]  /*51c0*/  MUFU.EX2 R60, R60 ;  /* 0x0000003c003c7308 */ /* 0x000ea20000000800 */
[----:B-1----:R-:W-:-:S07]  /*51d0*/  FADD.FTZ R3, R15, R8 ;  /* 0x000000080f037221 */ /* 0x002fce0000010000 */
[----:B------:R1:W4:Y:S01]  /*51e0*/  MUFU.EX2 R40, R50 ;  /* 0x0000003200287308 */ /* 0x0003220000000800 */
[----:B---3--:R-:W-:-:S07]  /*51f0*/  FADD.FTZ R7, R69, R12 ;  /* 0x0000000c45077221 */ /* 0x008fce0000010000 */
[----:B------:R-:W3:Y:S01]  /*5200*/  MUFU.EX2 R131, R131 ;  /* 0x0000008300837308 */ /* 0x000ee20000000800 */
[----:B--2---:R-:W-:-:S01]  /*5210*/  FADD.FTZ R12, R60, R3 ;  /* 0x000000033c0c7221 */ /* 0x004fc20000010000 */
[-CC-:B-1----:R-:W-:Y:S01]  /*5220*/  FFMA.FTZ R50, R99, R120.reuse, -R30.reuse ;  /* 0x0000007863327223 */ /* 0x182fe2000001081e */
[----:B------:R-:W-:-:S01]  /*5230*/  FFMA.FTZ R30, R107, R120, -R30 ;  /* 0x000000786b1e7223 */ /* 0x000fc2000001081e */
[--C-:B------:R-:W-:Y:S02]  /*5240*/  IMAD.MOV.U32 R107, RZ, RZ, R119.reuse ;  /* 0x000000ffff6b7224 */ /* 0x100fe400078e0077 */
[----:B------:R-:W-:Y:S02]  /*5250*/  IMAD.MOV.U32 R99, RZ, RZ, R119 ;  /* 0x000000ffff637224 */ /* 0x000fe400078e0077 */
[----:B------:R-:W1:Y:S01]  /*5260*/  MUFU.EX2 R49, R49 ;  /* 0x0000003100317308 */ /* 0x000e620000000800 */
[----:B----4-:R-:W-:-:S07]  /*5270*/  FADD.FTZ R20, R40, R7 ;  /* 0x0000000728147221 */ /* 0x010fce0000010000 */
[----:B------:R2:W4:Y:S01]  /*5280*/  MUFU.EX2 R74, R63 ;  /* 0x0000003f004a7308 */ /* 0x0005220000000800 */
[----:B---3--:R-:W-:-:S07]  /*5290*/  FADD.FTZ R3, R131, R12 ;  /* 0x0000000c83037221 */ /* 0x008fce0000010000 */
[----:B------:R-:W3:Y:S01]  /*52a0*/  MUFU.EX2 R36, R36 ;  /* 0x0000002400247308 */ /* 0x000ee20000000800 */
[C---:B-1----:R-:W-:Y:S01]  /*52b0*/  F2FP.SATFINITE.E4M3.F32.PACK_AB_MERGE_C R40, R49.reuse, R40, RZ ;  /* 0x000000283128723e */ /* 0x042fe200048070ff */
[----:B------:R-:W-:Y:S01]  /*52c0*/  FADD.FTZ R49, R49, R20 ;  /* 0x0000001431317221 */ /* 0x000fe20000010000 */
[--C-:B--2---:R-:W-:Y:S02]  /*52d0*/  IMAD.MOV.U32 R63, RZ, RZ, R119.reuse ;  /* 0x000000ffff3f7224 */ /* 0x104fe400078e0077 */
[----:B------:R-:W-:Y:S01]  /*52e0*/  F2FP.SATFINITE.E4M3.F32.PACK_AB_MERGE_C R210, R69, R32, R40 ;  /* 0x0000002045d2723e */ /* 0x000fe20004807028 */
[----:B------:R-:W-:Y:S02]  /*52f0*/  IMAD.MOV.U32 R69, RZ, RZ, R119 ;  /* 0x000000ffff457224 */ /* 0x000fe400078e0077 */
[----:B------:R-:W1:Y:S01]  /*5300*/  MUFU.EX2 R87, R87 ;  /* 0x0000005700577308 */ /* 0x000e620000000800 */
[C---:B----4-:R-:W-:Y:S01]  /*5310*/  F2FP.SATFINITE.E4M3.F32.PACK_AB_MERGE_C R131, R74.reuse, R131, RZ ;  /* 0x000000834a83723e */ /* 0x050fe200048070ff */
[----:B------:R-:W-:Y:S01]  /*5320*/  FADD.FTZ R74, R74, R3 ;  /* 0x000000034a4a7221 */ /* 0x000fe20000010000 */
[----:B------:R-:W-:-:S02]  /*5330*/  IMAD.MOV.U32 R40, RZ, RZ, R119 ;  /* 0x000000ffff287224 */ /* 0x000fc400078e0077 */
        /* <DEDUP_REMOVED lines=8> */
[----:B------:R-:W-:-:S03]  /*53c0*/  IMAD.MOV.U32 R74, RZ, RZ, R119 ;  /* 0x000000ffff4a7224 */ /* 0x000fc600078e0077 */
[----:B------:R-:W-:-:S03]  /*53d0*/  FADD.FTZ R20, R76, R3 ;  /* 0x000000034c147221 */ /* 0x000fc60000010000 */
        /* <DEDUP_REMOVED lines=8> */
[----:B------:R-:W-:Y:S01]  /*5460*/  F2FP.SATFINITE.E4M3.F32.PACK_AB_MERGE_C R29, R42, R29, RZ ;  /* 0x0000001d2a1d723e */ /* 0x000fe200048070ff */
[--C-:B---3--:R-:W-:Y:S02]  /*5470*/  IMAD.MOV.U32 R81, RZ, RZ, R119.reuse ;  /* 0x000000ffff517224 */ /* 0x108fe400078e0077 */
[----:B------:R-:W-:Y:S01]  /*5480*/  IMAD.MOV.U32 R42, RZ, RZ, R119 ;  /* 0x000000ffff2a7224 */ /* 0x000fe200078e0077 */
[----:B------:R-:W-:Y:S01]  /*5490*/  F2FP.SATFINITE.E4M3.F32.PACK_AB_MERGE_C R204, R25, R36, R29 ;  /* 0x0000002419cc723e */ /* 0x000fe2000480701d */
[----:B------:R-:W-:Y:S01]  /*54a0*/  IMAD.MOV.U32 R36, RZ, RZ, R119 ;  /* 0x000000ffff247224 */ /* 0x000fe200078e0077 */
[----:B------:R-:W2:Y:S01]  /*54b0*/  MUFU.EX2 R135, R135 ;  /* 0x0000008700877308 */ /* 0x000ea20000000800 */
[C---:B----4-:R-:W-:Y:S01]  /*54c0*/  F2FP.SATFINITE.E4M3.F32.PACK_AB_MERGE_C R89, R78.reuse, R89, RZ ;  /* 0x000000594e59723e */ /* 0x050fe200048070ff */
        /* <DEDUP_REMOVED lines=9> */
[----:B------:R1:W4:Y:S01]  /*5560*/  MUFU.EX2 R80, R71 ;  /* 0x0000004700507308 */ /* 0x0003220000000800 */
[----:B--2---:R-:W-:-:S01]  /*5570*/  FADD.FTZ R3, R135, R78 ;  /* 0x0000004e87037221 */ /* 0x004fc20000010000 */
[----:B------:R-:W-:-:S06]  /*5580*/  IMAD.MOV.U32 R78, RZ, RZ, R119 ;  /* 0x000000ffff4e7224 */ /* 0x000fcc00078e0077 */
[----:B------:R-:W2:Y:S01]  /*5590*/  MUFU.EX2 R33, R33 ;  /* 0x0000002100217308 */ /* 0x000ea20000000800 */
[----:B---3--:R-:W-:-:S01]  /*55a0*/  FADD.FTZ R12, R43, R12 ;  /* 0x0000000c2b0c7221 */ /* 0x008fc20000010000 */
[----:B-1----:R-:W-:-:S06]  /*55b0*/  IMAD.MOV.U32 R71, RZ, RZ, R119 ;  /* 0x000000ffff477224 */ /* 0x002fcc00078e0077 */
[----:B------:R-:W1:Y:S01]  /*55c0*/  MUFU.EX2 R137, R137 ;  /* 0x0000008900897308 */ /* 0x000e620000000800 */
[----:B----4-:R-:W-:-:S07]  /*55d0*/  FADD.FTZ R14, R80, R3 ;  /* 0x00000003500e7221 */ /* 0x010fce0000010000 */
[----:B------:R-:W3:Y:S01]  /*55e0*/  MUFU.EX2 R44, R44 ;  /* 0x0000002c002c7308 */ /* 0x000ee20000000800 */
[----:B--2---:R-:W-:-:S07]  /*55f0*/  FADD.FTZ R3, R33, R12 ;  /* 0x0000000c21037221 */ /* 0x004fce0000010000 */
[----:B------:R-:W2:Y:S01]  /*5600*/  MUFU.EX2 R6, R139 ;  /* 0x0000008b00067308 */ /* 0x000ea20000000800 */
[----:B-1----:R-:W-:-:S07]  /*5610*/  FADD.FTZ R7, R137, R14 ;  /* 0x0000000e89077221 */ /* 0x002fce0000010000 */
[----:B------:R-:W1:Y:S01]  /*5620*/  MUFU.EX2 R45, R45 ;  /* 0x0000002d002d7308 */ /* 0x000e620000000800 */
[C---:B---3--:R-:W-:Y:S01]  /*5630*/  F2FP.SATFINITE.E4M3.F32.PACK_AB_MERGE_C R33, R44.reuse, R33, RZ ;  /* 0x000000212c21723e */ /* 0x048fe200048070ff */
[----:B------:R-:W-:-:S03]  /*5640*/  FADD.FTZ R44, R44, R3 ;  /* 0x000000032c2c7221 */ /* 0x000fc60000010000 */
[----:B------:R-:W-:Y:S01]  /*5650*/  F2FP.SATFINITE.E4M3.F32.PACK_AB_MERGE_C R206, R43, R38, R33 ;  /* 0x000000262bce723e */ /* 0x000fe20004807021 */
[----:B------:R-:W-:Y:S02]  /*5660*/  IMAD.MOV.U32 R43, RZ, RZ, R119 ;  /* 0x000000ffff2b7224 */ /* 0x000fe400078e0077 */
[----:B------:R-:W3:Y:S01]  /*5670*/  MUFU.EX2 R141, R141 ;  /* 0x0000008d008d7308 */ /* 0x000ee20000000800 */
[C---:B--2---:R-:W-:Y:S01]  /*5680*/  F2FP.SATFINITE.E4M3.F32.PACK_AB_MERGE_C R137, R6.reuse, R137, RZ ;  /* 0x000000890689723e */ /* 0x044fe200048070ff */
[----:B------:R-:W-:Y:S01]  /*5690*/  FADD.FTZ R6, R6, R7 ;  /* 0x0000000706067221 */ /* 0x000fe20000010000 */
[----:B------:R-:W-:Y:S02]  /*56a0*/  IMAD.MOV.U32 R38, RZ, RZ, R119 ;  /* 0x000000ffff267224 */ /* 0x000fe400078e0077 */
[----:B------:R-:W-:Y:S01]  /*56b0*/  F2FP.SATFINITE.E4M3.F32.PACK_AB_MERGE_C R207, R80, R135, R137 ;  /* 0x0000008750cf723e */ /* 0x000fe20004807089 */
[----:B------:R-:W-:Y:S02]  /*56c0*/  IMAD.MOV.U32 R80, RZ, RZ, R119 ;  /* 0x000000ffff507224 */ /* 0x000fe400078e0077 */
[----:B------:R-:W2:Y:S01]  /*56d0*/  MUFU.EX2 R46, R46 ;  /* 0x0000002e002e7308 */ /* 0x000ea20000000800 */
[----:B-1----:R-:W-:-:S01]  /*56e0*/  FADD.FTZ R3, R45, R44 ;  /* 0x0000002c2d037221 */ /* 0x002fc20000010000 */
[----:B------:R-:W-:-:S02]  /*56f0*/  IMAD.MOV.U32 R44, RZ, RZ, R119 ;  /* 0x000000ffff2c7224 */ /* 0x000fc400078e0077 */
[----:B------:R-:W-:-:S04]  /*5700*/  IMAD.MOV.U32 R33, RZ, RZ, R119 ;  /* 0x000000ffff217224 */ /* 0x000fc800078e0077 */
[----:B------:R1:W4:Y:S01]  /*5710*/  MUFU.EX2 R8, R67 ;  /* 0x0000004300087308 */ /* 0x0003220000000800 */
[----:B---3--:R-:W-:-:S07]  /*5720*/  FADD.FTZ R7, R141, R6 ;  /* 0x000000068d077221 */ /* 0x008fce0000010000 */
[----:B------:R-:W3:Y:S01]  /*5730*/  MUFU.EX2 R37, R37 ;  /* 0x0000002500257308 */ /* 0x000ee20000000800 */
[----:B--2---:R-:W-:-:S01]  /*5740*/  FADD.FTZ R6, R46, R3 ;  /* 0x000000032e067221 */ /* 0x004fc20000010000 */
[----:B-1----:R-:W-:-:S06]  /*5750*/  IMAD.MOV.U32 R67, RZ, RZ, R119 ;  /* 0x000000ffff437224 */ /* 0x002fcc00078e0077 */
[----:B------:R-:W1:Y:S01]  /*5760*/  MUFU.EX2 R143, R143 ;  /* 0x0000008f008f7308 */ /* 0x000e620000000800 */
[----:B----4-:R-:W-:-:S07]  /*5770*/  FADD.FTZ R12, R8, R7 ;  /* 0x00000007080c7221 */ /* 0x010fce0000010000 */
[----:B------:R-:W2:Y:S01]  /*5780*/  MUFU.EX2 R48, R48 ;  /* 0x0000003000307308 */ /* 0x000ea20000000800 */
[----:B---3--:R-:W-:-:S07]  /*5790*/  FADD.FTZ R3, R37, R6 ;  /* 0x0000000625037221 */ /* 0x008fce0000010000 */
[----:B------:R-:W3:Y:S01]  /*57a0*/  MUFU.EX2 R4, R145 ;  /* 0x0000009100047308 */ /* 0x000ee20000000800 */
[----:B-1----:R-:W-:-:S07]  /*57b0*/  FADD.FTZ R7, R143, R12 ;  /* 0x0000000c8f077221 */ /* 0x002fce0000010000 */
[----:B------:R-:W1:Y:S01]  /*57c0*/  MUFU.EX2 R50, R50 ;  /* 0x0000003200327308 */ /* 0x000e620000000800 */
[----:B--2---:R-:W-:-:S01]  /*57d0*/  FADD.FTZ R3, R48, R3 ;  /* 0x0000000330037221 */ /* 0x004fc20000010000 */
[----:B------:R-:W-:Y:S01]  /*57e0*/  F2FP.SATFINITE.E4M3.F32.PACK_AB_MERGE_C R37, R48, R37, RZ ;  /* 0x000000253025723e */ /* 0x000fe200048070ff */
[----:B------:R-:W-:-:S03]  /*57f0*/  IMAD.MOV.U32 R48, RZ, RZ, R119 ;  /* 0x000000ffff307224 */ /* 0x000fc600078e0077 */
[----:B------:R-:W-:Y:S01]  /*5800*/  F2FP.SATFINITE.E4M3.F32.PACK_AB_MERGE_C R200, R46, R45, R37 ;  /* 0x0000002d2ec8723e */ /* 0x000fe20004807025 */
[----:B------:R-:W-:Y:S01]  /*5810*/  IMAD.MOV.U32 R46, RZ, RZ, R119 ;  /* 0x000000ffff2e7224 */ /* 0x000fe200078e0077 */
[----:B------:R-:W2:Y:S01]  /*5820*/  MUFU.EX2 R147, R147 ;  /* 0x0000009300937308 */ /* 0x000ea20000000800 */
[C---:B---3--:R-:W-:Y:S01]  /*5830*/  F2FP.SATFINITE.E4M3.F32.PACK_AB_MERGE_C R143, R4.reuse, R143, RZ ;  /* 0x0000008f048f723e */ /* 0x048fe200048070ff */
[----:B------:R-:W-:Y:S01]  /*5840*/  FADD.FTZ R4, R4, R7 ;  /* 0x0000000704047221 */ /* 0x000fe20000010000 */
[----:B------:R-:W-:Y:S02]  /*5850*/  IMAD.MOV.U32 R45, RZ, RZ, R119 ;  /* 0x000000ffff2d7224 */ /* 0x000fe400078e0077 */
[----:B------:R-:W-:Y:S01]  /*5860*/  F2FP.SATFINITE.E4M3.F32.PACK_AB_MERGE_C R201, R8, R141, R143 ;  /* 0x0000008d08c9723e */ /* 0x000fe2000480708f */
[----:B------:R-:W-:Y:S02]  /*5870*/  IMAD.MOV.U32 R37, RZ, RZ, R119 ;  /* 0x000000ffff257224 */ /* 0x000fe400078e0077 */
[----:B------:R-:W3:Y:S01]  /*5880*/  MUFU.EX2 R53, R53 ;  /* 0x0000003500357308 */ /* 0x000ee20000000800 */
[----:B-1----:R-:W-:-:S07]  /*5890*/  FADD.FTZ R6, R50, R3 ;  /* 0x0000000332067221 */ /* 0x002fce0000010000 */
[----:B------:R-:W1:Y:S01]  /*58a0*/  MUFU.EX2 R10, R149 ;  /* 0x00000095000a7308 */ /* 0x000e620000000800 */
[----:B--2---:R-:W-:-:S07]  /*58b0*/  FADD.FTZ R3, R147, R4 ;  /* 0x0000000493037221 */ /* 0x004fce0000010000 */
[----:B------:R-:W-:Y:S01]  /*58c0*/  MUFU.EX2 R47, R47 ;  /* 0x0000002f002f7308 */ /* 0x000fe20000000800 */
[----:B---3--:R-:W-:-:S07]  /*58d0*/  FADD.FTZ R6, R53, R6 ;  /* 0x0000000635067221 */ /* 0x008fce0000010000 */
[----:B------:R-:W2:Y:S01]  /*58e0*/  MUFU.EX2 R30, R30 ;  /* 0x0000001e001e7308 */ /* 0x000ea20000000800 */
[----:B-1----:R-:W-:-:S07]  /*58f0*/  FADD.FTZ R4, R10, R3 ;  /* 0x000000030a047221 */ /* 0x002fce0000010000 */
[----:B------:R-:W1:Y:S08]  /*5900*/  MUFU.EX2 R151, R151 ;  /* 0x0000009700977308 */ /* 0x000e700000000800 */
[----:B------:R-:W3:Y:S01]  /*5910*/  MUFU.EX2 R62, R62 ;  /* 0x0000003e003e7308 */ /* 0x000ee20000000800 */
[----:B--2---:R-:W-:Y:S01]  /*5920*/  F2FP.SATFINITE.E4M3.F32.PACK_AB_MERGE_C R7, R30, R47, RZ ;  /* 0x0000002f1e07723e */ /* 0x004fe200048070ff */
[----:B------:R-:W-:-:S03]  /*5930*/  FADD.FTZ R47, R47, R6 ;  /* 0x000000062f2f7221 */ /* 0x000fc60000010000 */
[----:B------:R-:W-:Y:S01]  /*5940*/  F2FP.SATFINITE.E4M3.F32.PACK_AB_MERGE_C R202, R53, R50, R7 ;  /* 0x0000003235ca723e */ /* 0x000fe20004807007 */
[--C-:B------:R-:W-:Y:S02]  /*5950*/  IMAD.MOV.U32 R53, RZ, RZ, R119.reuse ;  /* 0x000000ffff357224 */ /* 0x100fe400078e0077 */
[----:B------:R-:W-:Y:S02]  /*5960*/  IMAD.MOV.U32 R50, RZ, RZ, R119 ;  /* 0x000000ffff327224 */ /* 0x000fe400078e0077 */
[----:B-1----:R-:W-:-:S01]  /*5970*/  FADD.FTZ R3, R151, R4 ;  /* 0x0000000497037221 */ /* 0x002fc20000010000 */
[----:B------:R-:W-:Y:S01]  /*5980*/  FADD.FTZ R4, R30, R47 ;  /* 0x0000002f1e047221 */ /* 0x000fe20000010000 */
[--C-:B------:R-:W-:Y:S02]  /*5990*/  IMAD.MOV.U32 R47, RZ, RZ, R119.reuse ;  /* 0x000000ffff2f7224 */ /* 0x100fe400078e0077 */
[----:B------:R-:W-:Y:S01]  /*59a0*/  IMAD.MOV.U32 R30, RZ, RZ, R119 ;  /* 0x000000ffff1e7224 */ /* 0x000fe200078e0077 */
[C---:B---3--:R-:W-:Y:S01]  /*59b0*/  F2FP.SATFINITE.E4M3.F32.PACK_AB_MERGE_C R8, R62.reuse, R151, RZ ;  /* 0x000000973e08723e */ /* 0x048fe200048070ff */
[----:B------:R-:W-:Y:S01]  /*59c0*/  FADD.FTZ R3, R62, R3 ;  /* 0x000000033e037221 */ /* 0x000fe20000010000 */
[----:B------:R-:W-:-:S02]  /*59d0*/  IMAD.MOV.U32 R62, RZ, RZ, R119 ;  /* 0x000000ffff3e7224 */ /* 0x000fc400078e0077 */
[----:B------:R-:W-:Y:S01]  /*59e0*/  F2FP.SATFINITE.E4M3.F32.PACK_AB_MERGE_C R203, R10, R147, R8 ;  /* 0x000000930acb723e */ /* 0x000fe20004807008 */
[----:B------:R-:W-:Y:S06]  /*59f0*/  @!P2 BRA `(.L_x_4646) ;  /* 0x0000004400e4a947 */ /* 0x000fec0003800000 */
[----:B------:R-:W-:Y:S01]  /*5a00*/  IMAD.MOV.U32 R7, RZ, RZ, R123 ;  /* 0x000000ffff077224 */ /* 0x000fe200078e007b */
[----:B------:R-:W-:Y:S01]  /*5a10*/  CS2R R118, SRZ ;  /* 0x0000000000767805 */ /* 0x000fe2000001ff00 */
[----:B------:R-:W-:Y:S01]  /*5a20*/  IMAD.MOV.U32 R6, RZ, RZ, R121 ;  /* 0x000000ffff067224 */ /* 0x000fe200078e0079 */
[----:B------:R-:W-:Y:S01]  /*5a30*/  CS2R R116, SRZ ;  /* 0x0000000000747805 */ /* 0x000fe2000001ff00 */
[----:B------:R-:W-:Y:S01]  /*5a40*/  IMAD.MOV.U32 R8, RZ, RZ, R2 ;  /* 0x000000ffff087224 */ /* 0x000fe200078e0002 */
        /* <DEDUP_REMOVED lines=47> */
[----:B------:R-:W-:Y:S01]  /*5d40*/  UMOV UR56, UR48 ;  /* 0x0000003000387c82 */ /* 0x000fe20008000000 */
[----:B------:R-:W-:Y:S01]  /*5d50*/  ULDC UR54, c[0x0][0x404] ;  /* 0x0001010000367ab9 */ /* 0x000fe20000000800 */
[----:B------:R-:W-:Y:S01]  /*5d60*/  ULDC UR45, c[0x0][0x2e0] ;  /* 0x0000b800002d7ab9 */ /* 0x000fe20000000800 */
[----:B------:R-:W-:-:S05]  /*5d70*/  ULDC.64 UR6, c[0x0][0x3f8] ;  /* 0x0000fe0000067ab9 */ /* 0x000fca0000000a00 */
.L_x_4656:
[----:B------:R-:W-:Y:S01]  /*5d80*/  ISETP.NE.AND P3, PT, RZ, UR38, PT ;  /* 0x00000026ff007c0c */ /* 0x000fe2000bf65270 */
[----:B------:R-:W-:-:S04]  /*5d90*/  UISETP.NE.AND UP0, UPT, UR56, 0x1, UPT ;  /* 0x000000013800788c */ /* 0x000fc8000bf05270 */
[----:B------:R-:W-:-:S06]  /*5da0*/  USEL UR10, URZ, 0x1, UP0 ;  /* 0x000000013f0a7887 */ /* 0x000fcc0008000000 */
[----:B------:R-:W-:Y:S02]  /*5db0*/  LOP3.LUT R2, R8, UR10, RZ, 0x3c, !PT ;  /* 0x0000000a08027c12 */ /* 0x000fe4000f8e3cff */
[----:B------:R-:W-:Y:S05]  /*5dc0*/  @P3 BRA `(.L_x_4647) ;  /* 0x0000000000343947 */ /* 0x000fea0003800000 */
[----:B------:R-:W-:Y:S05]  /*5dd0*/  @!P1 BRA `(.L_x_4648) ;  /* 0x0000000000049947 */ /* 0x000fea0003800000 */
[----:B------:R-:W-:Y:S01]  /*5de0*/  BPT.TRAP 0x1 ;  /* 0x000000040000795c */ /* 0x000fe20000300000 */
.L_x_4648:
[----:B------:R-:W-:Y:S01]  /*5df0*/  UIADD3 UR10, UR56, 0x1, URZ ;  /* 0x00000001380a7890 */ /* 0x000fe2000fffe03f */
[----:B------:R-:W-:-:S03]  /*5e00*/  SHF.L.U32 R9, R2, 0x1f, RZ ;  /* 0x0000001f02097819 */ /* 0x000fc600000006ff */
[----:B------:R-:W-:-:S04]  /*5e10*/  UISETP.NE.AND UP0, UPT, UR10, 0x2, UPT ;  /* 0x000000020a00788c */ /* 0x000fc8000bf05270 */
[----:B------:R-:W-:-:S04]  /*5e20*/  USEL UR10, UR10, URZ, UP0 ;  /* 0x0000003f0a0a7287 */ /* 0x000fc80008000000 */
[----:B------:R-:W-:-:S09]  /*5e30*/  ULEA UR10, UR10, UR37, 0x3 ;  /* 0x000000250a0a7291 */ /* 0x000fd2000f8e183f */
[----:B------:R1:W2:Y:S01]  /*5e40*/  SYNCS.PHASECHK.TRANS64.TRYWAIT P2, [UR10+0x33430], R9 ;  /* 0x03343009ff0075a7 */ /* 0x0002a2000804014a */
[----:B------:R-:W-:Y:S05]  /*5e50*/  @!P1 BRA `(.L_x_4649) ;  /* 0x0000000000049947 */ /* 0x000fea0003800000 */
[----:B------:R-:W-:Y:S01]  /*5e60*/  BPT.TRAP 0x1 ;  /* 0x000000040000795c */ /* 0x000fe20000300000 */
.L_x_4649:
[----:B--2---:R-:W-:Y:S05]  /*5e70*/  @P2 BRA `(.L_x_4647) ;  /* 0x0000000000082947 */ /* 0x004fea0003800000 */
[----:B------:R-:W2:Y:S02]  /*5e80*/  SYNCS.PHASECHK.TRANS64.TRYWAIT P2, [UR10+0x33430], R9 ;  /* 0x03343009ff0075a7 */ /* 0x000ea4000804014a */
[----:B--2---:R-:W-:Y:S05]  /*5e90*/  @!P2 BRA `(.L_x_4650) ;  /* 0x000000ec0040a947 */ /* 0x004fea0003800000 */
.L_x_4647:
[----:B--2---:R-:W2:Y:S01]  /*5ea0*/  S2R R10, SR_TID.X ;  /* 0x00000000000a7919 */ /* 0x004ea20000002100 */
[----:B------:R-:W-:Y:S01]  /*5eb0*/  UIADD3 UR55, UR56, 0x1, URZ ;  /* 0x0000000138377890 */ /* 0x000fe2000fffe03f */
[----:B------:R-:W-:Y:S01]  /*5ec0*/  UMOV UR27, 0x80000020 ;  /* 0x80000020001b7882 */ /* 0x000fe20000000000 */
[----:B------:R-:W-:Y:S02]  /*5ed0*/  UMOV UR28, UR24 ;  /* 0x00000018001c7c82 */ /* 0x000fe40008000000 */
[----:B------:R-:W-:Y:S01]  /*5ee0*/  UISETP.NE.AND UP0, UPT, UR55, 0x2, UPT ;  /* 0x000000023700788c */ /* 0x000fe2000bf05270 */
[----:B------:R-:W-:Y:S01]  /*5ef0*/  UMOV UR29, UR25 ;  /* 0x00000019001d7c82 */ /* 0x000fe20008000000 */
[----:B------:R-:W-:Y:S02]  /*5f00*/  UMOV UR31, 0x80000020 ;  /* 0x80000020001f7882 */ /* 0x000fe40000000000 */
[----:B------:R-:W-:Y:S01]  /*5f10*/  USEL UR55, UR55, URZ, UP0 ;  /* 0x0000003f37377287 */ /* 0x000fe20008000000 */
[----:B------:R-:W-:Y:S01]  /*5f20*/  UMOV UR32, UR24 ;  /* 0x0000001800207c82 */ /* 0x000fe20008000000 */
[----:B------:R-:W-:-:S02]  /*5f30*/  UMOV UR33, UR25 ;  /* 0x0000001900217c82 */ /* 0x000fc40008000000 */
[----:B------:R-:W-:Y:S01]  /*5f40*/  UIMAD UR57, UR55, 0x780, UR40 ;  /* 0x00000780373978a4 */ /* 0x000fe2000f8e0228 */
[----:B------:R-:W-:Y:S01]  /*5f50*/  UMOV UR35, 0x80000020 ;  /* 0x8000002000237882 */ /* 0x000fe20000000000 */
[----:B------:R-:W-:Y:S02]  /*5f60*/  UMOV UR48, UR4 ;  /* 0x0000000400307c82 */ /* 0x000fe40008000000 */
[----:B------:R-:W-:Y:S02]  /*5f70*/  UIADD3 UR30, UR57, 0x80, URZ ;  /* 0x00000080391e7890 */ /* 0x000fe4000fffe03f */
[----:B------:R-:W-:Y:S02]  /*5f80*/  UIADD3 UR34, UR57, 0x100, URZ ;  /* 0x0000010039227890 */ /* 0x000fe4000fffe03f */
[----:B------:R-:W-:Y:S01]  /*5f90*/  UMOV UR26, UR57 ;  /* 0x00000039001a7c82 */ /* 0x000fe20008000000 */
[----:B------:R-:W-:Y:S02]  /*5fa0*/  UIADD3 UR10, UR57, 0x200, URZ ;  /* 0x00000200390a7890 */ /* 0x000fe4000fffe03f */
[----:B------:R-:W-:Y:S01]  /*5fb0*/  UIADD3 UR50, UR57, 0x102, URZ ;  /* 0x0000010239327890 */ /* 0x000fe2000fffe03f */
[----:B------:R-:W-:Y:S01]  /*5fc0*/  UMOV UR49, UR5 ;  /* 0x0000000500317c82 */ /* 0x000fe20008000000 */
[----:B------:R-:W-:Y:S01]  /*5fd0*/  UMOV UR51, 0x80000020 ;  /* 0x8000002000337882 */ /* 0x000fe20000000000 */
[----:B------:R-:W-:Y:S01]  /*5fe0*/  UMOV UR11, 0x80000020 ;  /* 0x80000020000b7882 */ /* 0x000fe20000000000 */
[----:B------:R-:W-:Y:S01]  /*5ff0*/  UIADD3 UR14, UR57, 0x480, URZ ;  /* 0x00000480390e7890 */ /* 0x000fe2000fffe03f */
[----:B------:R-:W-:Y:S01]  /*6000*/  UMOV UR15, 0x80000020 ;  /* 0x80000020000f7882 */ /* 0x000fe20000000000 */
[----:B--2---:R-:W-:Y:S01]  /*6010*/  SHF.R.U32.HI R10, RZ, 0x7, R10 ;  /* 0x00000007ff0a7819 */ /* 0x004fe2000001160a */
[----:B------:R-:W-:Y:S01]  /*6020*/  UIADD3 UR18, UR57, 0x500, URZ ;  /* 0x0000050039127890 */ /* 0x000fe2000fffe03f */
[----:B------:R-:W-:Y:S01]  /*6030*/  UMOV UR19, 0x80000020 ;  /* 0x8000002000137882 */ /* 0x000fe20000000000 */
[----:B------:R-:W-:-:S02]  /*6040*/  UIADD3 UR22, UR57, 0x502, URZ ;  /* 0x0000050239167890 */ /* 0x000fc4000fffe03f */
[----:B-1----:R-:W-:Y:S01]  /*6050*/  VIADD R9, R10, 0x8 ;  /* 0x000000080a097836 */ /* 0x002fe20000000000 */
[----:B------:R-:W-:-:S04]  /*6060*/  UMOV UR23, 0x80000020 ;  /* 0x8000002000177882 */ /* 0x000fc80000000000 */
[----:B------:R1:W-:Y:S06]  /*6070*/  BAR.SYNC.DEFER_BLOCKING R9, 0x100 ;  /* 0x000400090000751d */ /* 0x0003ec0000010000 */
        /* <DEDUP_REMOVED lines=48> */
[----:B------:R-:W-:Y:S01]  /*6380*/  UMOV UR29, UR5 ;  /* 0x00000005001d7c82 */ /* 0x000fe20008000000 */
[----:B------:R-:W-:Y:S01]  /*6390*/  UMOV UR30, UR10 ;  /* 0x0000000a001e7c82 */ /* 0x000fe20008000000 */
[----:B------:R-:W-:Y:S01]  /*63a0*/  UMOV UR31, 0x80000020 ;  /* 0x80000020001f7882 */ /* 0x000fe20000000000 */
        /* <DEDUP_REMOVED lines=116> */
.L_x_4652:
[----:B------:R-:W-:Y:S01]  /*6af0*/  ULEA UR10, UR56, UR37, 0x3 ;  /* 0x00000025380a7291 */ /* 0x000fe2000f8e183f */
[----:B------:R-:W-:-:S08]  /*6b00*/  SHF.L.U32 R8, R8, 0x1f, RZ ;  /* 0x0000001f08087819 */ /* 0x000fd000000006ff */
[----:B------:R1:W2:Y:S01]  /*6b10*/  SYNCS.PHASECHK.TRANS64.TRYWAIT P2, [UR10+0x33450], R8 ;  /* 0x03345008ff0075a7 */ /* 0x0002a2000804014a */
[----:B------:R-:W-:Y:S05]  /*6b20*/  @!P1 BRA `(.L_x_4653) ;  /* 0x0000000000049947 */ /* 0x000fea0003800000 */
[----:B------:R-:W-:Y:S01]  /*6b30*/  BPT.TRAP 0x1 ;  /* 0x000000040000795c */ /* 0x000fe20000300000 */
.L_x_4653:
[----:B--2---:R-:W-:Y:S05]  /*6b40*/  @P2 BRA `(.L_x_4651) ;  /* 0x0000000000082947 */ /* 0x004fea0003800000 */
[----:B------:R-:W2:Y:S02]  /*6b50*/  SYNCS.PHASECHK.TRANS64.TRYWAIT P2, [UR10+0x33450], R8 ;  /* 0x03345008ff0075a7 */ /* 0x000ea4000804014a */
[----:B--2---:R-:W-:Y:S05]  /*6b60*/  @!P2 BRA `(.L_x_4654) ;  /* 0x000000e00024a947 */ /* 0x004fea0003800000 */
.L_x_4651:
[----:B------:R-:W-:Y:S01]  /*6b70*/  UIADD3 UR10, UR37, 0x200, URZ ;  /* 0x00000200250a7890 */ /* 0x000fe2000fffe03f */
[----:B------:R-:W-:Y:S01]  /*6b80*/  WARPGROUP.ARRIVE ;  /* 0x00000000000079c5 */ /* 0x000fe20000000000 */
[----:B------:R-:W-:Y:S01]  /*6b90*/  UMOV UR11, 0xc0000010 ;  /* 0xc0000010000b7882 */ /* 0x000fe20000000000 */
[C---:B------:R-:W-:Y:S01]  /*6ba0*/  FMUL.FTZ R21, R0.reuse, R193 ;  /* 0x000000c100157220 */ /* 0x040fe20000410000 */
[----:B------:R-:W-:Y:S01]  /*6bb0*/  USHF.R.U32.HI UR10, URZ, 0x4, UR10 ;  /* 0x000000043f0a7899 */ /* 0x000fe2000801160a */
[----:B------:R-:W3:Y:S01]  /*6bc0*/  LDC R193, c[0x0][0x288] ;  /* 0x0000a200ffc17b82 */ /* 0x000ee20000000800 */
[----:B------:R-:W-:Y:S01]  /*6bd0*/  UISETP.NE.U32.AND UP0, UPT, UR6, URZ, UPT ;  /* 0x0000003f0600728c */ /* 0x000fe2000bf05070 */
[C---:B------:R-:W-:Y:S01]  /*6be0*/  FMUL.FTZ R14, R0.reuse, R190 ;  /* 0x000000be000e7220 */ /* 0x040fe20000410000 */
[----:B------:R-:W-:Y:S01]  /*6bf0*/  ULOP3.LUT UR10, UR10, 0x3fff, URZ, 0xc0, !UPT ;  /* 0x00003fff0a0a7892 */ /* 0x000fe2000f8ec03f */
[C---:B------:R-:W-:Y:S01]  /*6c00*/  FMUL.FTZ R190, R0.reuse, R157 ;  /* 0x0000009d00be7220 */ /* 0x040fe20000410000 */
[----:B------:R-:W-:Y:S01]  /*6c10*/  UISETP.NE.AND.EX UP0, UPT, UR7, URZ, UPT, UP0 ;  /* 0x0000003f0700728c */ /* 0x000fe2000bf05300 */
[C---:B------:R-:W-:Y:S01]  /*6c20*/  FMUL.FTZ R157, R0.reuse, R158 ;  /* 0x0000009e009d7220 */ /* 0x040fe20000410000 */
[----:B------:R-:W-:Y:S01]  /*6c30*/  ULOP3.LUT UR10, UR10, 0x10000, URZ, 0xfc, !UPT ;  /* 0x000100000a0a7892 */ /* 0x000fe2000f8efc3f */
[C---:B------:R-:W-:Y:S01]  /*6c40*/  FMUL.FTZ R158, R0.reuse, R159 ;  /* 0x0000009f009e7220 */ /* 0x040fe20000410000 */
[C---:B------:R-:W-:Y:S01]  /*6c50*/  FMUL.FTZ R159, R0.reuse, R160 ;  /* 0x000000a0009f7220 */ /* 0x040fe20000410000 */
[C---:B------:R-:W-:Y:S01]  /*6c60*/  FMUL.FTZ R160, R0.reuse, R162 ;  /* 0x000000a200a07220 */ /* 0x040fe20000410000 */
[----:B------:R-:W-:Y:S01]  /*6c70*/  UIMAD UR14, UR56, 0x780, UR10 ;  /* 0x00000780380e78a4 */ /* 0x000fe2000f8e020a */
[C---:B------:R-:W-:Y:S01]  /*6c80*/  FMUL.FTZ R162, R0.reuse, R164 ;  /* 0x000000a400a27220 */ /* 0x040fe20000410000 */
[C---:B-12---:R-:W-:Y:S01]  /*6c90*/  FMUL.FTZ R8, R0.reuse, R184 ;  /* 0x000000b800087220 */ /* 0x046fe20000410000 */
[C---:B------:R-:W-:Y:S01]  /*6ca0*/  FMUL.FTZ R9, R0.reuse, R185 ;  /* 0x000000b900097220 */ /* 0x040fe20000410000 */
[C---:B------:R-:W-:Y:S01]  /*6cb0*/  FMUL.FTZ R12, R0.reuse, R188 ;  /* 0x000000bc000c7220 */ /* 0x040fe20000410000 */
[C---:B------:R-:W-:Y:S01]  /*6cc0*/  FMUL.FTZ R13, R0.reuse, R189 ;  /* 0x000000bd000d7220 */ /* 0x040fe20000410000 */
[C---:B------:R-:W-:Y:S01]  /*6cd0*/  FMUL.FTZ R20, R0.reuse, R192 ;  /* 0x000000c000147220 */ /* 0x040fe20000410000 */
[----:B------:R-:W-:Y:S01]  /*6ce0*/  UMOV UR10, UR14 ;  /* 0x0000000e000a7c82 */ /* 0x000fe20008000000 */
[----:B------:R-:W1:Y:S01]  /*6cf0*/  MUFU.TANH R8, R8 ;  /* 0x0000000800087308 */ /* 0x000e620000002400 */
[----:B------:R-:W-:Y:S01]  /*6d00*/  QGMMA.64x192x32.F32.E4M3.E4M3 R24, R216, gdesc[UR8], R24, gsb0 ;  /* 0x02e00008d8187df3 */ /* 0x000fe20008000818 */
[----:B------:R-:W-:Y:S01]  /*6d10*/  UIMAD UR10, UR41, -0xa0, UR42 ;  /* 0xffffff60290a78a4 */ /* 0x000fe2000f8e022a */
[C---:B------:R-:W-:Y:S01]  /*6d20*/  FMUL.FTZ R192, R0.reuse, R165 ;  /* 0x000000a500c07220 */ /* 0x040fe20000410000 */
[----:B------:R-:W-:Y:S01]  /*6d30*/  USEL UR11, UR54, 0x1, UP0 ;  /* 0x00000001360b7887 */ /* 0x000fe20008000000 */
[C---:B------:R-:W-:Y:S01]  /*6d40*/  FMUL.FTZ R165, R0.reuse, R167 ;  /* 0x000000a700a57220 */ /* 0x040fe20000410000 */
[----:B------:R-:W-:Y:S01]  /*6d50*/  UIADD3 UR10, UR10, 0x1, URZ ;  /* 0x000000010a0a7890 */ /* 0x000fe2000fffe03f */
[C---:B------:R-:W-:Y:S01]  /*6d60*/  FMUL.FTZ R10, R0.reuse, R186 ;  /* 0x000000ba000a7220 */ /* 0x040fe20000410000 */
[----:B------:R-:W2:Y:S01]  /*6d70*/  MUFU.TANH R9, R9 ;  /* 0x0000000900097308 */ /* 0x000ea20000002400 */
[C---:B------:R-:W-:Y:S01]  /*6d80*/  FMUL.FTZ R15, R0.reuse, R191 ;  /* 0x000000bf000f7220 */ /* 0x040fe20000410000 */
[----:B------:R-:W-:Y:S01]  /*6d90*/  UIMAD UR10, UR11, UR45, UR10 ;  /* 0x0000002d0b0a72a4 */ /* 0x000fe2000f8e020a */
[C---:B------:R-:W-:Y:S01]  /*6da0*/  FMUL.FTZ R186, R0.reuse, R196 ;  /* 0x000000c400ba7220 */ /* 0x040fe20000410000 */
[C---:B------:R-:W-:Y:S01]  /*6db0*/  FMUL.FTZ R191, R0.reuse, R161 ;  /* 0x000000a100bf7220 */ /* 0x040fe20000410000 */
[----:B------:R-:W-:Y:S01]  /*6dc0*/  UMOV UR11, 0xc0000010 ;  /* 0xc0000010000b7882 */ /* 0x000fe20000000000 */
[C---:B------:R-:W-:Y:S01]  /*6dd0*/  FMUL.FTZ R161, R0.reuse, R163 ;  /* 0x000000a300a17220 */ /* 0x040fe20000410000 */
[C---:B------:R-:W-:Y:S01]  /*6de0*/  FMUL.FTZ R163, R0.reuse, R166 ;  /* 0x000000a600a37220 */ /* 0x040fe20000410000 */
[----:B---3--:R-:W-:Y:S01]  /*6df0*/  IADD3 R164, -R193, UR10, RZ ;  /* 0x0000000ac1a47c10 */ /* 0x008fe2000fffe1ff */
[----:B------:R-:W-:Y:S01]  /*6e00*/  UIADD3 UR10, UR14, 0x180, URZ ;  /* 0x000001800e0a7890 */ /* 0x000fe2000fffe03f */
[----:B------:R-:W3:Y:S01]  /*6e10*/  MUFU.TANH R12, R12 ;  /* 0x0000000c000c7308 */ /* 0x000ee20000002400 */
[C---:B------:R-:W-:Y:S01]  /*6e20*/  FMUL.FTZ R11, R0.reuse, R187 ;  /* 0x000000bb000b7220 */ /* 0x040fe20000410000 */
[----:B------:R-:W-:Y:S01]  /*6e30*/  FMUL.FTZ R187, R0, R197 ;  /* 0x000000c500bb7220 */ /* 0x000fe20000410000 */
[----:B------:R-:W-:-:S02]  /*6e40*/  IMAD R193, R19, -0x2, R164 ;  /* 0xfffffffe13c17824 */ /* 0x000fc400078e02a4 */
[C---:B------:R-:W-:Y:S01]  /*6e50*/  FMUL.FTZ R168, R0.reuse, R168 ;  /* 0x000000a800a87220 */ /* 0x040fe20000410000 */
[C---:B------:R-:W-:Y:S01]  /*6e60*/  FMUL.FTZ R169, R0.reuse, R169 ;  /* 0x000000a900a97220 */ /* 0x040fe20000410000 */
[----:B------:R-:W-:Y:S01]  /*6e70*/  FMUL.FTZ R172, R0, R172 ;  /* 0x000000ac00ac7220 */ /* 0x000fe20000410000 */
[----:B------:R-:W-:Y:S01]  /*6e80*/  IMAD.IADD R164, R220, 0x1, R193 ;  /* 0x00000001dca47824 */ /* 0x000fe200078e02c1 */
[----:B------:R-:W4:Y:S01]  /*6e90*/  MUFU.TANH R13, R13 ;  /* 0x0000000d000d7308 */ /* 0x000f220000002400 */
[C---:B------:R-:W-:Y:S01]  /*6ea0*/  FMUL.FTZ R173, R0.reuse, R173 ;  /* 0x000000ad00ad7220 */ /* 0x040fe20000410000 */
[C---:B------:R-:W-:Y:S01]  /*6eb0*/  FMUL.FTZ R176, R0.reuse, R176 ;  /* 0x000000b000b07220 */ /* 0x040fe20000410000 */
[----:B------:R-:W-:Y:S01]  /*6ec0*/  FMUL.FTZ R136, R0, R136 ;  /* 0x0000008800887220 */ /* 0x000fe20000410000 */
[----:B------:R-:W-:Y:S01]  /*6ed0*/  ISETP.GT.AND P2, PT, R164, RZ, PT ;  /* 0x000000ffa400720c */ /* 0x000fe20003f44270 */
[----:B------:R-:W-:Y:S01]  /*6ee0*/  FMUL.FTZ R177, R0, R177 ;  /* 0x000000b100b17220 */ /* 0x000fe20000410000 */
[----:B------:R-:W-:Y:S01]  /*6ef0*/  ISETP.GT.AND P3, PT, R164, 0x1, PT ;  /* 0x00000001a400780c */ /* 0x000fe20003f64270 */
[----:B------:R-:W-:Y:S01]  /*6f00*/  FMUL.FTZ R180, R0, R180 ;  /* 0x000000b400b47220 */ /* 0x000fe20000410000 */
[----:B------:R-:W5:Y:S01]  /*6f10*/  MUFU.TANH R20, R20 ;  /* 0x0000001400147308 */ /* 0x000f620000002400 */
[----:B-1----:R-:W-:Y:S01]  /*6f20*/  FSEL R167, R8, -INF , P2 ;  /* 0xff80000008a77808 */ /* 0x002fe20001000000 */
[----:B------:R-:W-:Y:S01]  /*6f30*/  FMUL.FTZ R181, R0, R181 ;  /* 0x000000b500b57220 */ /* 0x000fe20000410000 */
[----:B------:R-:W-:Y:S01]  /*6f40*/  ISETP.GT.AND P2, PT, R164, 0x8, PT ;  /* 0x00000008a400780c */ /* 0x000fe20003f44270 */
[C---:B------:R-:W-:Y:S01]  /*6f50*/  FMUL.FTZ R152, R0.reuse, R152 ;  /* 0x0000009800987220 */ /* 0x040fe20000410000 */
[----:B--2---:R-:W-:Y:S01]  /*6f60*/  FSEL R9, R9, -INF , P3 ;  /* 0xff80000009097808 */ /* 0x004fe20001800000 */
[----:B------:R-:W-:Y:S01]  /*6f70*/  FMUL.FTZ R153, R0, R153 ;  /* 0x0000009900997220 */ /* 0x000fe20000410000 */
[----:B------:R-:W-:Y:S01]  /*6f80*/  FMNMX.FTZ R166, R167, R6, !PT ;  /* 0x00000006a7a67209 */ /* 0x000fe20007810000 */
[----:B------:R-:W1:Y:S01]  /*6f90*/  MUFU.TANH R21, R21 ;  /* 0x0000001500157308 */ /* 0x000e620000002400 */
[----:B------:R-:W-:Y:S01]  /*6fa0*/  ISETP.GT.AND P3, PT, R164, 0x9, PT ;  /* 0x00000009a400780c */ /* 0x000fe20003f64270 */
[----:B------:R-:W-:Y:S01]  /*6fb0*/  FMUL.FTZ R156, R0, R156 ;  /* 0x0000009c009c7220 */ /* 0x000fe20000410000 */
[----:B---3--:R-:W-:Y:S01]  /*6fc0*/  FSEL R12, R12, -INF , P2 ;  /* 0xff8000000c0c7808 */ /* 0x008fe20001000000 */
[----:B------:R-:W-:Y:S01]  /*6fd0*/  FMUL.FTZ R231, R0, R145 ;  /* 0x0000009100e77220 */ /* 0x000fe20000410000 */
[----:B------:R-:W-:Y:S01]  /*6fe0*/  ISETP.GT.AND P2, PT, R164, 0x10, PT ;  /* 0x00000010a400780c */ /* 0x000fe20003f44270 */
[----:B------:R-:W-:Y:S01]  /*6ff0*/  FMUL.FTZ R185, R0, R195 ;  /* 0x000000c300b97220 */ /* 0x000fe20000410000 */
[----:B----4-:R-:W-:Y:S01]  /*7000*/  FSEL R13, R13, -INF , P3 ;  /* 0xff8000000d0d7808 */ /* 0x010fe20001800000 */
[----:B------:R-:W-:Y:S01]  /*7010*/  MUFU.TANH R186, R186 ;  /* 0x000000ba00ba7308 */ /* 0x000fe20000002400 */
[----:B------:R-:W-:Y:S01]  /*7020*/  ISETP.GT.AND P3, PT, R164, 0x11, PT ;  /* 0x00000011a400780c */ /* 0x000fe20003f64270 */
[----:B------:R-:W-:Y:S01]  /*7030*/  FMUL.FTZ R233, R0, R149 ;  /* 0x0000009500e97220 */ /* 0x000fe20000410000 */
[----:B-----5:R-:W-:Y:S01]  /*7040*/  FSEL R20, R20, -INF , P2 ;  /* 0xff80000014147808 */ /* 0x020fe20001000000 */
[----:B------:R-:W-:Y:S01]  /*7050*/  FMUL.FTZ R140, R0, R140 ;  /* 0x0000008c008c7220 */ /* 0x000fe20000410000 */
[----:B------:R-:W-:Y:S01]  /*7060*/  ISETP.GT.AND P2, PT, R164, 0x18, PT ;  /* 0x00000018a400780c */ /* 0x000fe20003f44270 */
[C---:B------:R-:W-:Y:S01]  /*7070*/  FMUL.FTZ R189, R0.reuse, R199 ;  /* 0x000000c700bd7220 */ /* 0x040fe20000410000 */
[C---:B------:R-:W-:Y:S01]  /*7080*/  FMUL.FTZ R229, R0.reuse, R144 ;  /* 0x0000009000e57220 */ /* 0x040fe20000410000 */
[----:B------:R-:W2:Y:S01]  /*7090*/  MUFU.TANH R187, R187 ;  /* 0x000000bb00bb7308 */ /* 0x000ea20000002400 */
[----:B-1----:R-:W-:Y:S01]  /*70a0*/  FSEL R21, R21, -INF , P3 ;  /* 0xff80000015157808 */ /* 0x002fe20001800000 */
[----:B------:R-:W-:Y:S01]  /*70b0*/  FMUL.FTZ R144, R0, R148 ;  /* 0x0000009400907220 */ /* 0x000fe20000410000 */
[----:B------:R-:W-:Y:S01]  /*70c0*/  ISETP.GT.AND P3, PT, R164, 0x19, PT ;  /* 0x00000019a400780c */ /* 0x000fe20003f64270 */
        /* <DEDUP_REMOVED lines=35> */
[----:B------:R-:W1:Y:S01]  /*7300*/  S2R R230, SR_TID.X ;  /* 0x0000000000e67919 */ /* 0x000e620000002100 */
[----:B------:R3:W-:Y:S08]  /*7310*/  MUFU.TANH R8, R136 ;  /* 0x0000008800087308 */ /* 0x0007f00000002400 */
[----:B------:R-:W-:Y:S01]  /*7320*/  MUFU.TANH R176, R176 ;  /* 0x000000b000b07308 */ /* 0x000fe20000002400 */
[C---:B---3--:R-:W-:Y:S01]  /*7330*/  FMUL.FTZ R136, R0.reuse, R138 ;  /* 0x0000008a00887220 */ /* 0x048fe20000410000 */
[----:B------:R-:W-:Y:S01]  /*7340*/  FMUL.FTZ R138, R0, R139 ;  /* 0x0000008b008a7220 */ /* 0x000fe20000410000 */
[----:B--2---:R-:W-:-:S02]  /*7350*/  FSEL R173, R173, -INF , P3 ;  /* 0xff800000adad7808 */ /* 0x004fc40001800000 */
[----:B------:R-:W-:-:S03]  /*7360*/  ISETP.GT.AND P3, PT, R164, 0x31, PT ;  /* 0x00000031a400780c */ /* 0x000fc60003f64270 */
[----:B------:R-:W2:Y:S08]  /*7370*/  MUFU.TANH R177, R177 ;  /* 0x000000b100b17308 */ /* 0x000eb00000002400 */
[----:B------:R-:W-:Y:S01]  /*7380*/  MUFU.TANH R180, R180 ;  /* 0x000000b400b47308 */ /* 0x000fe20000002400 */
[----:B-1----:R-:W-:-:S07]  /*7390*/  SHF.R.U32.HI R230, RZ, 0x7, R230 ;  /* 0x00000007ffe67819 */ /* 0x002fce00000116e6 */
[----:B------:R-:W1:Y:S01]  /*73a0*/  MUFU.TANH R181, R181 ;  /* 0x000000b500b57308 */ /* 0x000e620000002400 */
[----:B--2---:R-:W-:Y:S02]  /*73b0*/  FSEL R177, R177, -INF , P3 ;  /* 0xff800000b1b17808 */ /* 0x004fe40001800000 */
[----:B------:R-:W-:-:S05]  /*73c0*/  ISETP.GT.AND P3, PT, R164, 0x39, PT ;  /* 0x00000039a400780c */ /* 0x000fca0003f64270 */
[----:B------:R-:W-:Y:S08]  /*73d0*/  MUFU.TANH R152, R152 ;  /* 0x0000009800987308 */ /* 0x000ff00000002400 */
[----:B------:R-:W2:Y:S01]  /*73e0*/  MUFU.TANH R153, R153 ;  /* 0x0000009900997308 */ /* 0x000ea20000002400 */
[----:B-1----:R-:W-:Y:S02]  /*73f0*/  FSEL R181, R181, -INF , P3 ;  /* 0xff800000b5b57808 */ /* 0x002fe40001800000 */
[----:B------:R-:W-:-:S05]  /*7400*/  ISETP.GT.AND P3, PT, R164, 0x41, PT ;  /* 0x00000041a400780c */ /* 0x000fca0003f64270 */
[----:B------:R-:W-:Y:S08]  /*7410*/  MUFU.TANH R156, R156 ;  /* 0x0000009c009c7308 */ /* 0x000ff00000002400 */
[----:B------:R-:W1:Y:S01]  /*7420*/  MUFU.TANH R190, R190 ;  /* 0x000000be00be7308 */ /* 0x000e620000002400 */
[----:B--2---:R-:W-:Y:S02]  /*7430*/  FSEL R153, R153, -INF , P3 ;  /* 0xff80000099997808 */ /* 0x004fe40001800000 */
[----:B------:R-:W-:-:S05]  /*7440*/  ISETP.GT.AND P3, PT, R164, 0x49, PT ;  /* 0x00000049a400780c */ /* 0x000fca0003f64270 */
[----:B------:R-:W-:Y:S08]  /*7450*/  MUFU.TANH R159, R159 ;  /* 0x0000009f009f7308 */ /* 0x000ff00000002400 */
[----:B------:R-:W2:Y:S01]  /*7460*/  MUFU.TANH R191, R191 ;  /* 0x000000bf00bf7308 */ /* 0x000ea20000002400 */
[----:B-1----:R-:W-:Y:S02]  /*7470*/  FSEL R197, R190, -INF , P3 ;  /* 0xff800000bec57808 */ /* 0x002fe40001800000 */
[----:B------:R-:W-:-:S05]  /*7480*/  ISETP.GT.AND P3, PT, R164, 0x51, PT ;  /* 0x00000051a400780c */ /* 0x000fca0003f64270 */
[----:B------:R-:W1:Y:S08]  /*7490*/  MUFU.TANH R162, R162 ;  /* 0x000000a200a27308 */ /* 0x000e700000002400 */
[----:B------:R-:W3:Y:S01]  /*74a0*/  MUFU.TANH R192, R192 ;  /* 0x000000c000c07308 */ /* 0x000ee20000002400 */
[----:B--2---:R-:W-:Y:S02]  /*74b0*/  FSEL R191, R191, -INF , P3 ;  /* 0xff800000bfbf7808 */ /* 0x004fe40001800000 */
[----:B------:R-:W-:-:S05]  /*74c0*/  ISETP.GT.AND P3, PT, R164, 0x59, PT ;  /* 0x00000059a400780c */ /* 0x000fca0003f64270 */
[----:B------:R-:W-:Y:S01]  /*74d0*/  MUFU.TANH R140, R140 ;  /* 0x0000008c008c7308 */ /* 0x000fe20000002400 */
[----:B------:R-:W-:Y:S02]  /*74e0*/  WARPGROUP.DEPBAR.LE gsb0, 0x0 ;  /* 0x00008000000079c5 */ /* 0x000fe40000010000 */
[----:B------:R-:W-:Y:S01]  /*74f0*/  WARPGROUP.ARRIVE ;  /* 0x00000000000079c5 */ /* 0x000fe20000000000 */
[C---:B------:R-:W-:Y:S01]  /*7500*/  FMUL.FTZ R217, R0.reuse, R137 ;  /* 0x0000008900d97220 */ /* 0x040fe20000410000 */
[----:B------:R-:W-:Y:S01]  /*7510*/  FMNMX.FTZ R137, R9, R166, !PT ;  /* 0x000000a609897209 */ /* 0x000fe20007810000 */
[----:B------:R-:W-:Y:S02]  /*7520*/  FMUL.FTZ R219, R0, R141 ;  /* 0x0000008d00db7220 */ /* 0x000fe40000410000 */
[----:B------:R-:W-:Y:S01]  /*7530*/  MUFU.TANH R229, R229 ;  /* 0x000000e500e57308 */ /* 0x000fe20000002400 */
[----:B------:R-:W-:Y:S01]  /*7540*/  QGMMA.64x192x32.F32.E4M3.E4M3 R24, R212, gdesc[UR8], R24, gsb0 ;  /* 0x02e00008d4187df3 */ /* 0x000fe20008000818 */
[----:B------:R-:W-:Y:S01]  /*7550*/  FMNMX.FTZ R166, R12, R137, !PT ;  /* 0x000000890ca67209 */ /* 0x000fe20007810000 */
[----:B------:R-:W-:Y:S01]  /*7560*/  UIADD3 UR10, UR14, 0x300, URZ ;  /* 0x000003000e0a7890 */ /* 0x000fe2000fffe03f */
[----:B------:R-:W-:-:S02]  /*7570*/  UMOV UR11, 0xc0000010 ;  /* 0xc0000010000b7882 */ /* 0x000fc40000000000 */
[----:B------:R-:W-:Y:S02]  /*7580*/  FMNMX.FTZ R137, R13, R166, !PT ;  /* 0x000000a60d897209 */ /* 0x000fe40007810000 */
[----:B------:R-:W2:Y:S02]  /*7590*/  MUFU.TANH R217, R217 ;  /* 0x000000d900d97308 */ /* 0x000ea40000002400 */
[----:B------:R-:W-:Y:S02]  /*75a0*/  FMNMX.FTZ R166, R20, R137, !PT ;  /* 0x0000008914a67209 */ /* 0x000fe40007810000 */
[----:B------:R-:W-:Y:S02]  /*75b0*/  FSEL R137, R186, -INF , P2 ;  /* 0xff800000ba897808 */ /* 0x000fe40001000000 */
[----:B------:R-:W-:Y:S02]  /*75c0*/  FMNMX.FTZ R166, R21, R166, !PT ;  /* 0x000000a615a67209 */ /* 0x000fe40007810000 */
[----:B------:R-:W4:Y:S01]  /*75d0*/  MUFU.TANH R219, R219 ;  /* 0x000000db00db7308 */ /* 0x000f220000002400 */
[----:B------:R-:W-:-:S02]  /*75e0*/  ISETP.GT.AND P2, PT, R164, 0x20, PT ;  /* 0x00000020a400780c */ /* 0x000fc40003f44270 */
[----:B------:R-:W-:Y:S02]  /*75f0*/  FMNMX.FTZ R166, R137, R166, !PT ;  /* 0x000000a689a67209 */ /* 0x000fe40007810000 */
[----:B------:R-:W-:Y:S02]  /*7600*/  FSEL R139, R168, -INF , P2 ;  /* 0xff800000a88b7808 */ /* 0x000fe40001000000 */
[----:B------:R-:W-:Y:S01]  /*7610*/  FMNMX.FTZ R166, R187, R166, !PT ;  /* 0x000000a6bba67209 */ /* 0x000fe20007810000 */
[----:B------:R-:W5:Y:S01]  /*7620*/  MUFU.TANH R231, R231 ;  /* 0x000000e700e77308 */ /* 0x000f620000002400 */
[----:B------:R-:W-:Y:S02]  /*7630*/  ISETP.GT.AND P2, PT, R164, 0x28, PT ;  /* 0x00000028a400780c */ /* 0x000fe40003f44270 */
[----:B------:R-:W-:Y:S02]  /*7640*/  FMNMX.FTZ R166, R139, R166, !PT ;  /* 0x000000a68ba67209 */ /* 0x000fe40007810000 */
[----:B------:R-:W-:-:S02]  /*7650*/  FSEL R141, R172, -INF , P2 ;  /* 0xff800000ac8d7808 */ /* 0x000fc40001000000 */
[----:B------:R-:W-:Y:S01]  /*7660*/  FMNMX.FTZ R166, R169, R166, !PT ;  /* 0x000000a6a9a67209 */ /* 0x000fe20007810000 */
[----:B------:R-:W5:Y:S01]  /*7670*/  MUFU.TANH R144, R144 ;  /* 0x0000009000907308 */ /* 0x000f620000002400 */
[----:B------:R-:W-:Y:S02]  /*7680*/  ISETP.GT.AND P2, PT, R164, 0x30, PT ;  /* 0x00000030a400780c */ /* 0x000fe40003f44270 */
[----:B------:R-:W-:Y:S02]  /*7690*/  FMNMX.FTZ R166, R141, R166, !PT ;  /* 0x000000a68da67209 */ /* 0x000fe40007810000 */
[----:B------:R-:W-:Y:S02]  /*76a0*/  FSEL R193, R176, -INF , P2 ;  /* 0xff800000b0c17808 */ /* 0x000fe40001000000 */
[----:B------:R-:W-:Y:S01]  /*76b0*/  FMNMX.FTZ R166, R173, R166, !PT ;  /* 0x000000a6ada67209 */ /* 0x000fe20007810000 */
[----:B------:R-:W5:Y:S01]  /*76c0*/  MUFU.TANH R233, R233 ;  /* 0x000000e900e97308 */ /* 0x000f620000002400 */
        /* <DEDUP_REMOVED lines=14> */
[----:B------:R-:W-:Y:S01]  /*77b0*/  MUFU.TANH R120, R120 ;  /* 0x0000007800787308 */ /* 0x000fe20000002400 */
[----:B------:R-:W-:-:S02]  /*77c0*/  ISETP.GT.AND P2, PT, R164, 0x50, PT ;  /* 0x00000050a400780c */ /* 0x000fc40003f44270 */
[----:B------:R-:W-:Y:S02]  /*77d0*/  FMNMX.FTZ R166, R149, R166, !PT ;  /* 0x000000a695a67209 */ /* 0x000fe40007810000 */
[----:B------:R-:W-:Y:S02]  /*77e0*/  FSEL R159, R159, -INF , P2 ;  /* 0xff8000009f9f7808 */ /* 0x000fe40001000000 */
[----:B------:R-:W-:Y:S01]  /*77f0*/  FMNMX.FTZ R166, R197, R166, !PT ;  /* 0x000000a6c5a67209 */ /* 0x000fe20007810000 */
[----:B------:R-:W-:Y:S01]  /*7800*/  MUFU.TANH R128, R128 ;  /* 0x0000008000807308 */ /* 0x000fe20000002400 */
[----:B------:R-:W-:Y:S02]  /*7810*/  ISETP.GT.AND P2, PT, R164, 0x58, PT ;  /* 0x00000058a400780c */ /* 0x000fe40003f44270 */
[----:B------:R-:W-:Y:S02]  /*7820*/  FMNMX.FTZ R166, R159, R166, !PT ;  /* 0x000000a69fa67209 */ /* 0x000fe40007810000 */
[----:B-1----:R-:W-:-:S02]  /*7830*/  FSEL R199, R162, -INF , P2 ;  /* 0xff800000a2c77808 */ /* 0x002fc40001000000 */
[----:B------:R-:W-:Y:S01]  /*7840*/  FMNMX.FTZ R166, R191, R166, !PT ;  /* 0x000000a6bfa67209 */ /* 0x000fe20007810000 */
[----:B------:R-:W-:Y:S01]  /*7850*/  MUFU.TANH R121, R121 ;  /* 0x0000007900797308 */ /* 0x000fe20000002400 */
[----:B------:R-:W-:Y:S02]  /*7860*/  ISETP.GT.AND P2, PT, R164, 0x60, PT ;  /* 0x00000060a400780c */ /* 0x000fe40003f44270 */
[----:B------:R-:W-:-:S05]  /*7870*/  FMNMX.FTZ R166, R199, R166, !PT ;  /* 0x000000a6c7a67209 */ /* 0x000fca0007810000 */
        /* <DEDUP_REMOVED lines=16> */
[----:B---3--:R-:W-:Y:S01]  /*7980*/  FSEL R213, R192, -INF , P3 ;  /* 0xff800000c0d57808 */ /* 0x008fe20001800000 */
[----:B------:R-:W-:Y:S01]  /*7990*/  WARPGROUP.ARRIVE ;  /* 0x00000000000079c5 */ /* 0x000fe20000000000 */
[----:B------:R-:W-:-:S03]  /*79a0*/  ISETP.GT.AND P3, PT, R164, 0x61, PT ;  /* 0x00000061a400780c */ /* 0x000fc60003f64270 */
[----:B------:R-:W-:Y:S01]  /*79b0*/  MUFU.TANH R183, R183 ;  /* 0x000000b700b77308 */ /* 0x000fe20000002400 */
[----:B------:R-:W-:Y:S02]  /*79c0*/  FSEL R215, R8, -INF , P2 ;  /* 0xff80000008d77808 */ /* 0x000fe40001000000 */
[----:B------:R-:W-:Y:S01]  /*79d0*/  FMNMX.FTZ R166, R213, R166, !PT ;  /* 0x000000a6d5a67209 */ /* 0x000fe20007810000 */
[----:B------:R-:W-:Y:S01]  /*79e0*/  QGMMA.64x192x32.F32.E4M3.E4M3 R24, R208, gdesc[UR8], R24, gsb0 ;  /* 0x02e00008d0187df3 */ /* 0x000fe20008000818 */
[C---:B------:R-:W-:Y:S01]  /*79f0*/  ISETP.GT.AND P2, PT, R164.reuse, 0x68, PT ;  /* 0x00000068a400780c */ /* 0x040fe20003f44270 */
[----:B------:R-:W-:Y:S01]  /*7a00*/  UIADD3 UR10, UR14, 0x480, URZ ;  /* 0x000004800e0a7890 */ /* 0x000fe2000fffe03f */
[----:B--2---:R-:W-:Y:S01]  /*7a10*/  FSEL R217, R217, -INF , P3 ;  /* 0xff800000d9d97808 */ /* 0x004fe20001800000 */
[----:B------:R1:W2:Y:S01]  /*7a20*/  MUFU.TANH R8, R124 ;  /* 0x0000007c00087308 */ /* 0x0002a20000002400 */
[----:B------:R-:W-:Y:S01]  /*7a30*/  FMNMX.FTZ R166, R215, R166, !PT ;  /* 0x000000a6d7a67209 */ /* 0x000fe20007810000 */
[----:B------:R-:W-:Y:S01]  /*7a40*/  UMOV UR11, 0xc0000010 ;  /* 0xc0000010000b7882 */ /* 0x000fe20000000000 */
[----:B------:R-:W-:-:S02]  /*7a50*/  ISETP.GT.AND P3, PT, R164, 0x69, PT ;  /* 0x00000069a400780c */ /* 0x000fc40003f64270 */
[----:B------:R-:W-:Y:S02]  /*7a60*/  FSEL R125, R140, -INF , P2 ;  /* 0xff8000008c7d7808 */ /* 0x000fe40001000000 */
[----:B------:R-:W-:Y:S01]  /*7a70*/  FMNMX.FTZ R166, R217, R166, !PT ;  /* 0x000000a6d9a67209 */ /* 0x000fe20007810000 */
[----:B------:R3:W3:Y:S01]  /*7a80*/  MUFU.TANH R140, R132 ;  /* 0x00000084008c7308 */ /* 0x0006e20000002400 */
[----:B------:R-:W-:Y:S01]  /*7a90*/  ISETP.GT.AND P2, PT, R164, 0x70, PT ;  /* 0x00000070a400780c */ /* 0x000fe20003f44270 */
[C---:B-1----:R-:W-:Y:S01]  /*7aa0*/  FMUL.FTZ R124, R0.reuse, R142 ;  /* 0x0000008e007c7220 */ /* 0x042fe20000410000 */
[----:B----4-:R-:W-:Y:S01]  /*7ab0*/  FSEL R219, R219, -INF , P3 ;  /* 0xff800000dbdb7808 */ /* 0x010fe20001800000 */
[----:B------:R-:W-:Y:S01]  /*7ac0*/  FMUL.FTZ R142, R0, R143 ;  /* 0x0000008f008e7220 */ /* 0x000fe20000410000 */
[----:B------:R-:W-:Y:S02]  /*7ad0*/  FMNMX.FTZ R166, R125, R166, !PT ;  /* 0x000000a67da67209 */ /* 0x000fe40007810000 */
[----:B------:R-:W-:Y:S01]  /*7ae0*/  ISETP.GT.AND P3, PT, R164, 0x71, PT ;  /* 0x00000071a400780c */ /* 0x000fe20003f64270 */
[----:B------:R-:W-:Y:S01]  /*7af0*/  MUFU.TANH R154, R154 ;  /* 0x0000009a009a7308 */ /* 0x000fe20000002400 */
[----:B------:R-:W-:-:S02]  /*7b00*/  FSEL R229, R229, -INF , P2 ;  /* 0xff800000e5e57808 */ /* 0x000fc40001000000 */
[----:B------:R-:W-:Y:S02]  /*7b10*/  FMNMX.FTZ R166, R219, R166, !PT ;  /* 0x000000a6dba67209 */ /* 0x000fe40007810000 */
[C---:B------:R-:W-:Y:S02]  /*7b20*/  ISETP.GT.AND P2, PT, R164.reuse, 0x78, PT ;  /* 0x00000078a400780c */ /* 0x040fe40003f44270 */
[----:B-----5:R-:W-:Y:S01]  /*7b30*/  FSEL R231, R231, -INF , P3 ;  /* 0xff800000e7e77808 */ /* 0x020fe20001800000 */
[----:B------:R-:W-:Y:S01]  /*7b40*/  MUFU.TANH R155, R155 ;  /* 0x0000009b009b7308 */ /* 0x000fe20000002400 */
[----:B------:R-:W-:Y:S02]  /*7b50*/  FMNMX.FTZ R166, R229, R166, !PT ;  /* 0x000000a6e5a67209 */ /* 0x000fe40007810000 */
[----:B------:R-:W-:Y:S02]  /*7b60*/  ISETP.GT.AND P3, PT, R164, 0x79, PT ;  /* 0x00000079a400780c */ /* 0x000fe40003f64270 */
[----:B------:R-:W-:Y:S01]  /*7b70*/  FSEL R129, R144, -INF , P2 ;  /* 0xff80000090817808 */ /* 0x000fe20001000000 */
[----:B------:R-:W-:Y:S01]  /*7b80*/  FMUL.FTZ R144, R0, R133 ;  /* 0x0000008500907220 */ /* 0x000fe20000410000 */
[----:B------:R-:W-:Y:S01]  /*7b90*/  FMNMX.FTZ R166, R231, R166, !PT ;  /* 0x000000a6e7a67209 */ /* 0x000fe20007810000 */
[----:B------:R-:W-:Y:S01]  /*7ba0*/  MUFU.TANH R157, R157 ;  /* 0x0000009d009d7308 */ /* 0x000fe20000002400 */
[----:B------:R-:W-:-:S02]  /*7bb0*/  ISETP.GT.AND P2, PT, R164, 0x80, PT ;  /* 0x00000080a400780c */ /* 0x000fc40003f44270 */
[----:B------:R-:W-:Y:S02]  /*7bc0*/  FSEL R233, R233, -INF , P3 ;  /* 0xff800000e9e97808 */ /* 0x000fe40001800000 */
[----:B------:R-:W-:Y:S02]  /*7bd0*/  FMNMX.FTZ R166, R129, R166, !PT ;  /* 0x000000a681a67209 */ /* 0x000fe40007810000 */
[C---:B------:R-:W-:Y:S01]  /*7be0*/  ISETP.GT.AND P3, PT, R164.reuse, 0x81, PT ;  /* 0x00000081a400780c */ /* 0x040fe20003f64270 */
[----:B------:R-:W1:Y:S01]  /*7bf0*/  MUFU.TANH R144, R144 ;  /* 0x0000009000907308 */ /* 0x000e620000002400 */
[----:B------:R-:W-:Y:S02]  /*7c00*/  FSEL R235, R235, -INF , P2 ;  /* 0xff800000ebeb7808 */ /* 0x000fe40001000000 */
[----:B------:R-:W-:Y:S02]  /*7c10*/  FMNMX.FTZ R166, R233, R166, !PT ;  /* 0x000000a6e9a67209 */ /* 0x000fe40007810000 */
[----:B------:R-:W-:-:S02]  /*7c20*/  ISETP.GT.AND P2, PT, R164, 0x88, PT ;  /* 0x00000088a400780c */ /* 0x000fc40003f44270 */
[----:B------:R-:W-:Y:S01]  /*7c30*/  FSEL R237, R237, -INF , P3 ;  /* 0xff800000eded7808 */ /* 0x000fe20001800000 */
[----:B------:R-:W4:Y:S01]  /*7c40*/  MUFU.TANH R158, R158 ;  /* 0x0000009e009e7308 */ /* 0x000f220000002400 */
[----:B------:R-:W-:Y:S02]  /*7c50*/  FMNMX.FTZ R166, R235, R166, !PT ;  /* 0x000000a6eba67209 */ /* 0x000fe40007810000 */
[----:B------:R-:W-:Y:S02]  /*7c60*/  ISETP.GT.AND P3, PT, R164, 0x89, PT ;  /* 0x00000089a400780c */ /* 0x000fe40003f64270 */
[----:B--2---:R-:W-:Y:S02]  /*7c70*/  FSEL R133, R8, -INF , P2 ;  /* 0xff80000008857808 */ /* 0x004fe40001000000 */
[----:B------:R-:W-:Y:S01]  /*7c80*/  FMNMX.FTZ R166, R237, R166, !PT ;  /* 0x000000a6eda67209 */ /* 0x000fe20007810000 */
[----:B------:R-:W2:Y:S01]  /*7c90*/  MUFU.TANH R160, R160 ;  /* 0x000000a000a07308 */ /* 0x000ea20000002400 */
[----:B------:R-:W-:-:S02]  /*7ca0*/  ISETP.GT.AND P2, PT, R164, 0x90, PT ;  /* 0x00000090a400780c */ /* 0x000fc40003f44270 */
[----:B------:R-:W-:Y:S02]  /*7cb0*/  FSEL R8, R120, -INF , P3 ;  /* 0xff80000078087808 */ /* 0x000fe40001800000 */
[----:B------:R-:W-:Y:S02]  /*7cc0*/  FMNMX.FTZ R166, R133, R166, !PT ;  /* 0x000000a685a67209 */ /* 0x000fe40007810000 */
[----:B------:R-:W-:Y:S01]  /*7cd0*/  ISETP.GT.AND P3, PT, R164, 0x91, PT ;  /* 0x00000091a400780c */ /* 0x000fe20003f64270 */
[----:B------:R-:W5:Y:S01]  /*7ce0*/  MUFU.TANH R161, R161 ;  /* 0x000000a100a17308 */ /* 0x000f620000002400 */
[----:B------:R-:W-:Y:S02]  /*7cf0*/  FSEL R128, R128, -INF , P2 ;  /* 0xff80000080807808 */ /* 0x000fe40001000000 */
[----:B------:R-:W-:Y:S02]  /*7d00*/  FMNMX.FTZ R166, R8, R166, !PT ;  /* 0x000000a608a67209 */ /* 0x000fe40007810000 */
[----:B---3--:R-:W-:-:S02]  /*7d10*/  FSEL R132, R121, -INF , P3 ;  /* 0xff80000079847808 */ /* 0x008fc40001800000 */
[----:B------:R-:W-:Y:S01]  /*7d20*/  ISETP.GT.AND P2, PT, R164, 0x98, PT ;  /* 0x00000098a400780c */ /* 0x000fe20003f44270 */
[----:B------:R-:W3:Y:S01]  /*7d30*/  MUFU.TANH R163, R163 ;  /* 0x000000a300a37308 */ /* 0x000ee20000002400 */
[----:B------:R-:W-:Y:S02]  /*7d40*/  FMNMX.FTZ R121, R128, R166, !PT ;  /* 0x000000a680797209 */ /* 0x000fe40007810000 */
[C---:B------:R-:W-:Y:S01]  /*7d50*/  ISETP.GT.AND P3, PT, R164.reuse, 0x99, PT ;  /* 0x00000099a400780c */ /* 0x040fe20003f64270 */
[----:B------:R-:W-:Y:S01]  /*7d60*/  VIADD R164, R164, 0x8 ;  /* 0x00000008a4a47836 */ /* 0x000fe20000000000 */
[----:B------:R-:W-:Y:S02]  /*7d70*/  FSEL R140, R140, -INF , P2 ;  /* 0xff8000008c8c7808 */ /* 0x000fe40001000000 */
[----:B------:R-:W-:Y:S01]  /*7d80*/  FMNMX.FTZ R121, R132, R121, !PT ;  /* 0x0000007984797209 */ /* 0x000fe20007810000 */
[----:B------:R-:W3:Y:S01]  /*7d90*/  MUFU.TANH R165, R165 ;  /* 0x000000a500a57308 */ /* 0x000ee20000002400 */
[----:B-1----:R-:W-:Y:S01]  /*7da0*/  FSEL R143, R144, -INF , P3 ;  /* 0xff800000908f7808 */ /* 0x002fe20001800000 */
[----:B------:R-:W-:Y:S01]  /*7db0*/  FMUL.FTZ R144, R0, R146 ;  /* 0x0000009200907220 */ /* 0x000fe20000410000 */
[----:B------:R-:W-:Y:S01]  /*7dc0*/  FMNMX.FTZ R120, R140, R121, !PT ;  /* 0x000000798c787209 */ /* 0x000fe20007810000 */
[C---:B------:R-:W-:Y:S01]  /*7dd0*/  FMUL.FTZ R146, R0.reuse, R147 ;  /* 0x0000009300927220 */ /* 0x040fe20000410000 */
[----:B------:R-:W-:Y:S01]  /*7de0*/  FMUL.FTZ R147, R0, R150 ;  /* 0x0000009600937220 */ /* 0x000fe20000410000 */
[----:B------:R-:W-:-:S02]  /*7df0*/  ISETP.GT.AND P3, PT, R164, RZ, PT ;  /* 0x000000ffa400720c */ /* 0x000fc40003f64270 */
[----:B------:R-:W-:Y:S01]  /*7e00*/  FMNMX.FTZ R120, R143, R120, !PT ;  /* 0x000000788f787209 */ /* 0x000fe20007810000 */
[----:B------:R-:W1:Y:S01]  /*7e10*/  MUFU.TANH R136, R136 ;  /* 0x0000008800887308 */ /* 0x000e620000002400 */
[----:B------:R-:W-:Y:S02]  /*7e20*/  ISETP.GT.AND P4, PT, R164, 0x1, PT ;  /* 0x00000001a400780c */ /* 0x000fe40003f84270 */
[----:B------:R-:W-:Y:S01]  /*7e30*/  FSEL R10, R10, -INF , P3 ;  /* 0xff8000000a0a7808 */ /* 0x000fe20001800000 */
[----:B------:R-:W4:Y:S01]  /*7e40*/  SHFL.BFLY PT, R121, R120, 0x2, 0x1f ;  /* 0x0c401f0078797f89 */ /* 0x000f2200000e0000 */
[----:B------:R-:W-:Y:S02]  /*7e50*/  ISETP.GT.AND P3, PT, R164, 0x8, PT ;  /* 0x00000008a400780c */ /* 0x000fe40003f64270 */
[----:B------:R-:W-:Y:S01]  /*7e60*/  FSEL R11, R11, -INF , P4 ;  /* 0xff8000000b0b7808 */ /* 0x000fe20002000000 */
[----:B------:R-:W1:Y:S01]  /*7e70*/  MUFU.TANH R138, R138 ;  /* 0x0000008a008a7308 */ /* 0x000e620000002400 */
[----:B------:R-:W-:-:S02]  /*7e80*/  FMNMX.FTZ R162, R10, R7, !PT ;  /* 0x000000070aa27209 */ /* 0x000fc40007810000 */
[C---:B------:R-:W-:Y:S02]  /*7e90*/  ISETP.GT.AND P4, PT, R164.reuse, 0x9, PT ;  /* 0x00000009a400780c */ /* 0x040fe40003f84270 */
[----:B------:R-:W-:Y:S02]  /*7ea0*/  FMNMX.FTZ R162, R11, R162, !PT ;  /* 0x000000a20ba27209 */ /* 0x000fe40007810000 */
[----:B------:R-:W-:Y:S01]  /*7eb0*/  FSEL R15, R15, -INF , P4 ;  /* 0xff8000000f0f7808 */ /* 0x000fe20002000000 */
[----:B------:R-:W1:Y:S01]  /*7ec0*/  MUFU.TANH R124, R124 ;  /* 0x0000007c007c7308 */ /* 0x000e620000002400 */
[----:B------:R-:W-:-:S04]  /*7ed0*/  ISETP.GT.AND P4, PT, R164, 0x11, PT ;  /* 0x00000011a400780c */ /* 0x000fc80003f84270 */
[----:B------:R-:W-:Y:S02]  /*7ee0*/  FSEL R185, R185, -INF , P4 ;  /* 0xff800000b9b97808 */ /* 0x000fe40002000000 */
[----:B------:R-:W-:Y:S01]  /*7ef0*/  ISETP.GT.AND P4, PT, R164, 0x19, PT ;  /* 0x00000019a400780c */ /* 0x000fe20003f84270 */
[----:B------:R-:W1:Y:S03]  /*7f00*/  MUFU.TANH R142, R142 ;  /* 0x0000008e008e7308 */ /* 0x000e660000002400 */
[----:B------:R-:W-:Y:S02]  /*7f10*/  FSEL R189, R189, -INF , P4 ;  /* 0xff800000bdbd7808 */ /* 0x000fe40002000000 */
[----:B----4-:R-:W-:Y:S02]  /*7f20*/  FMNMX.FTZ R150, R120, R121, !PT ;  /* 0x0000007978967209 */ /* 0x010fe40007810000 */
[----:B------:R-:W4:Y:S01]  /*7f30*/  LDC R120, c[0x0][0x988] ;  /* 0x00026200ff787b82 */ /* 0x000f220000000800 */
[----:B------:R-:W-:Y:S01]  /*7f40*/  ISETP.GT.AND P4, PT, R164, 0x21, PT ;  /* 0x00000021a400780c */ /* 0x000fe20003f84270 */
[----:B------:R-:W1:Y:S01]  /*7f50*/  MUFU.TANH R144, R144 ;  /* 0x0000009000907308 */ /* 0x000e620000002400 */
[----:B------:R-:W2:Y:S02]  /*7f60*/  SHFL.BFLY PT, R121, R150, 0x1, 0x1f ;  /* 0x0c201f0096797f89 */ /* 0x000ea400000e0000 */
[----:B------:R-:W-:-:S02]  /*7f70*/  FSEL R171, R171, -INF , P4 ;  /* 0xff800000abab7808 */ /* 0x000fc40002000000 */
[----:B------:R-:W-:-:S03]  /*7f80*/  ISETP.GT.AND P4, PT, R164, 0x29, PT ;  /* 0x00000029a400780c */ /* 0x000fc60003f84270 */
[----:B------:R-:W1:Y:S01]  /*7f90*/  MUFU.TANH R146, R146 ;  /* 0x0000009200927308 */ /* 0x000e620000002400 */
[----:B------:R-:W-:Y:S02]  /*7fa0*/  FSEL R175, R175, -INF , P4 ;  /* 0xff800000afaf7808 */ /* 0x000fe40002000000 */
[----:B------:R-:W-:-:S04]  /*7fb0*/  ISETP.GT.AND P4, PT, R164, 0x31, PT ;  /* 0x00000031a400780c */ /* 0x000fc80003f84270 */
[----:B------:R-:W-:Y:S01]  /*7fc0*/  FSEL R179, R179, -INF , P4 ;  /* 0xff800000b3b37808 */ /* 0x000fe20002000000 */
[----:B------:R-:W1:Y:S01]  /*7fd0*/  MUFU.TANH R147, R147 ;  /* 0x0000009300937308 */ /* 0x000e620000002400 */
[----:B------:R-:W-:-:S04]  /*7fe0*/  ISETP.GT.AND P4, PT, R164, 0x39, PT ;  /* 0x00000039a400780c */ /* 0x000fc80003f84270 */
[----:B------:R-:W-:Y:S02]  /*7ff0*/  FSEL R183, R183, -INF , P4 ;  /* 0xff800000b7b77808 */ /* 0x000fe40002000000 */
[----:B------:R-:W-:Y:S01]  /*8000*/  ISETP.GT.AND P4, PT, R164, 0x41, PT ;  /* 0x00000041a400780c */ /* 0x000fe20003f84270 */
[----:B------:R-:W1:Y:S01]  /*8010*/  MUFU.TANH R148, R148 ;  /* 0x0000009400947308 */ /* 0x000e620000002400 */
[----:B--2---:R-:W-:Y:S01]  /*8020*/  FMNMX.FTZ R121, R150, R121, !PT ;  /* 0x0000007996797209 */ /* 0x004fe20007810000 */
[----:B------:R-:W-:Y:S01]  /*8030*/  FMUL.FTZ R150, R0, R134 ;  /* 0x0000008600967220 */ /* 0x000fe20000410000 */
[----:B------:R-:W-:Y:S02]  /*8040*/  FSEL R155, R155, -INF , P4 ;  /* 0xff8000009b9b7808 */ /* 0x000fe40002000000 */
[C---:B------:R-:W-:Y:S01]  /*8050*/  FSETP.NEU.FTZ.AND P2, PT, R121.reuse, -INF , PT ;  /* 0xff8000007900780b */ /* 0x040fe20003f5d000 */
[----:B----4-:R-:W-:-:S01]  /*8060*/  FFMA.FTZ R134, R121, R120, -8 ;  /* 0xc100000079867423 */ /* 0x010fc20000010078 */
[----:B------:R-:W-:Y:S01]  /*8070*/  ISETP.GT.AND P4, PT, R164, 0x49, PT ;  /* 0x00000049a400780c */ /* 0x000fe20003f84270 */
[----:B------:R-:W2:Y:S03]  /*8080*/  MUFU.TANH R122, R122 ;  /* 0x0000007a007a7308 */ /* 0x000ea60000002400 */
[----:B------:R-:W-:-:S05]  /*8090*/  FSEL R134, R134, RZ, P2 ;  /* 0x000000ff86867208 */ /* 0x000fca0001000000 */
[-CC-:B------:R-:W-:Y:S01]  /*80a0*/  FFMA.FTZ R152, R9, R120.reuse, -R134.reuse ;  /* 0x0000007809987223 */ /* 0x180fe20000010886 */
[----:B------:R-:W-:-:S01]  /*80b0*/  FFMA.FTZ R9, R12, R120, -R134 ;  /* 0x000000780c097223 */ /* 0x000fc20000010886 */
[-CC-:B------:R-:W-:Y:S01]  /*80c0*/  FFMA.FTZ R12, R13, R120.reuse, -R134.reuse ;  /* 0x000000780d0c7223 */ /* 0x180fe20000010886 */
[----:B------:R-:W-:-:S01]  /*80d0*/  FFMA.FTZ R13, R20, R120, -R134 ;  /* 0x00000078140d7223 */ /* 0x000fc20000010886 */
[-CC-:B------:R-:W-:Y:S01]  /*80e0*/  FFMA.FTZ R20, R21, R120.reuse, -R134.reuse ;  /* 0x0000007815147223 */ /* 0x180fe20000010886 */
[----:B------:R-:W-:-:S01]  /*80f0*/  FFMA.FTZ R21, R137, R120, -R134 ;  /* 0x0000007889157223 */ /* 0x000fc20000010886 */
[----:B------:R-:W-:Y:S01]  /*8100*/  FSEL R137, R14, -INF , P3 ;  /* 0xff8000000e897808 */ /* 0x000fe20001800000 */
[----:B------:R-:W-:-:S01]  /*8110*/  FFMA.FTZ R14, R139, R120, -R134 ;  /* 0x000000788b0e7223 */ /* 0x000fc20000010886 */
[----:B------:R-:W-:Y:S01]  /*8120*/  ISETP.GT.AND P3, PT, R164, 0x10, PT ;  /* 0x00000010a400780c */ /* 0x000fe20003f64270 */
[----:B------:R-:W-:-:S01]  /*8130*/  FFMA.FTZ R135, R167, R120, -R134 ;  /* 0x00000078a7877223 */ /* 0x000fc20000010886 */
[----:B------:R-:W-:Y:S01]  /*8140*/  FMNMX.FTZ R162, R137, R162, !PT ;  /* 0x000000a289a27209 */ /* 0x000fe20007810000 */
[----:B------:R-:W-:-:S01]  /*8150*/  FFMA.FTZ R167, R169, R120, -R134 ;  /* 0x00000078a9a77223 */ /* 0x000fc20000010886 */
[----:B------:R-:W-:Y:S01]  /*8160*/  FSEL R139, R184, -INF , P3 ;  /* 0xff800000b88b7808 */ /* 0x000fe20001800000 */
[----:B------:R-:W-:-:S01]  /*8170*/  FFMA.FTZ R156, R187, R120, -R134 ;  /* 0x00000078bb9c7223 */ /* 0x000fc20000010886 */
[----:B------:R-:W-:Y:S01]  /*8180*/  FMNMX.FTZ R162, R15, R162, !PT ;  /* 0x000000a20fa27209 */ /* 0x000fe20007810000 */
[----:B------:R-:W-:-:S01]  /*8190*/  FFMA.FTZ R172, R193, R120, -R134 ;  /* 0x00000078c1ac7223 */ /* 0x000fc20000010886 */
[----:B------:R-:W-:Y:S01]  /*81a0*/  ISETP.GT.AND P3, PT, R164, 0x18, PT ;  /* 0x00000018a400780c */ /* 0x000fe20003f64270 */
[----:B------:R-:W4:Y:S01]  /*81b0*/  MUFU.TANH R123, R123 ;  /* 0x0000007b007b7308 */ /* 0x000f220000002400 */
[----:B------:R-:W-:Y:S01]  /*81c0*/  FMNMX.FTZ R162, R139, R162, !PT ;  /* 0x000000a28ba27209 */ /* 0x000fe20007810000 */
[-CC-:B------:R-:W-:Y:S01]  /*81d0*/  FFMA.FTZ R141, R141, R120.reuse, -R134.reuse ;  /* 0x000000788d8d7223 */ /* 0x180fe20000010886 */
[----:B------:R-:W-:Y:S01]  /*81e0*/  FSEL R169, R188, -INF , P3 ;  /* 0xff800000bca97808 */ /* 0x000fe20001800000 */
[--C-:B------:R-:W-:Y:S01]  /*81f0*/  FFMA.FTZ R177, R177, R120, -R134.reuse ;  /* 0x00000078b1b17223 */ /* 0x100fe20000010886 */
[----:B------:R-:W-:Y:S01]  /*8200*/  FMNMX.FTZ R162, R185, R162, !PT ;  /* 0x000000a2b9a27209 */ /* 0x000fe20007810000 */
[--C-:B------:R-:W-:Y:S01]  /*8210*/  FFMA.FTZ R145, R145, R120, -R134.reuse ;  /* 0x0000007891917223 */ /* 0x100fe20000010886 */
        /* <DEDUP_REMOVED lines=9> */
[----:B------:R5:W-:Y:S01]  /*82b0*/  MUFU.EX2 R162, R170 ;  /* 0x000000aa00a27308 */ /* 0x000be20000000800 */
[----:B------:R-:W-:Y:S01]  /*82c0*/  FMNMX.FTZ R166, R187, R166, !PT ;  /* 0x000000a6bba67209 */ /* 0x000fe20007810000 */
[-CC-:B------:R-:W-:Y:S01]  /*82d0*/  FFMA.FTZ R191, R191, R120.reuse, -R134.reuse ;  /* 0x00000078bfbf7223 */ /* 0x180fe20000010886 */
[----:B------:R-:W-:Y:S01]  /*82e0*/  FSEL R173, R174, -INF , P3 ;  /* 0xff800000aead7808 */ /* 0x000fe20001800000 */
[--C-:B------:R-:W-:Y:S01]  /*82f0*/  FFMA.FTZ R174, R217, R120, -R134.reuse ;  /* 0x00000078d9ae7223 */ /* 0x100fe20000010886 */
[----:B------:R-:W-:Y:S01]  /*8300*/  FMNMX.FTZ R168, R171, R166, !PT ;  /* 0x000000a6aba87209 */ /* 0x000fe20007810000 */
[----:B------:R-:W-:Y:S01]  /*8310*/  FFMA.FTZ R213, R213, R120, -R134 ;  /* 0x00000078d5d57223 */ /* 0x000fe20000010886 */
[----:B------:R-:W-:Y:S01]  /*8320*/  ISETP.GT.AND P3, PT, R164, 0x30, PT ;  /* 0x00000030a400780c */ /* 0x000fe20003f64270 */
[----:B------:R-:W-:-:S02]  /*8330*/  WARPGROUP.DEPBAR.LE gsb0, 0x0 ;  /* 0x00008000000079c5 */ /* 0x000fc40000010000 */
[----:B------:R-:W-:Y:S01]  /*8340*/  FMNMX.FTZ R168, R173, R168, !PT ;  /* 0x000000a8ada87209 */ /* 0x000fe20007810000 */
[--C-:B-----5:R-:W-:Y:S01]  /*8350*/  FFMA.FTZ R170, R195, R120, -R134.reuse ;  /* 0x00000078c3aa7223 */ /* 0x120fe20000010886 */
[----:B------:R-:W-:Y:S01]  /*8360*/  FSEL R193, R178, -INF , P3 ;  /* 0xff800000b2c17808 */ /* 0x000fe20001800000 */
[----:B------:R-:W-:Y:S01]  /*8370*/  WARPGROUP.ARRIVE ;  /* 0x00000000000079c5 */ /* 0x000fe20000000000 */
[----:B------:R-:W-:Y:S01]  /*8380*/  FMNMX.FTZ R168, R175, R168, !PT ;  /* 0x000000a8afa87209 */ /* 0x000fe20007810000 */
[----:B------:R-:W5:Y:S01]  /*8390*/  MUFU.TANH R127, R127 ;  /* 0x0000007f007f7308 */ /* 0x000f620000002400 */
[----:B------:R-:W-:Y:S01]  /*83a0*/  ISETP.GT.AND P3, PT, R164, 0x38, PT ;  /* 0x00000038a400780c */ /* 0x000fe20003f64270 */
[--C-:B------:R-:W-:Y:S01]  /*83b0*/  FFMA.FTZ R125, R125, R120, -R134.reuse ;  /* 0x000000787d7d7223 */ /* 0x100fe20000010886 */
[----:B------:R-:W-:Y:S01]  /*83c0*/  FMNMX.FTZ R168, R193, R168, !PT ;  /* 0x000000a8c1a87209 */ /* 0x000fe20007810000 */
[----:B------:R-:W-:Y:S01]  /*83d0*/  QGMMA.64x192x32.F32.E4M3.E4M3 R24, R204, gdesc[UR8], R24, gsb0 ;  /* 0x02e00008cc187df3 */ /* 0x000fe20008000818 */
[----:B------:R-:W-:Y:S01]  /*83e0*/  FSEL R209, R182, -INF , P3 ;  /* 0xff800000b6d17808 */ /* 0x000fe20001800000 */
[--C-:B------:R-:W-:Y:S01]  /*83f0*/  FFMA.FTZ R129, R129, R120, -R134.reuse ;  /* 0x0000007881817223 */ /* 0x100fe20000010886 */
[----:B------:R-:W-:Y:S01]  /*8400*/  FMNMX.FTZ R168, R179, R168, !PT ;  /* 0x000000a8b3a87209 */ /* 0x000fe20007810000 */
[----:B------:R-:W5:Y:S01]  /*8410*/  MUFU.TANH R130, R130 ;  /* 0x0000008200827308 */ /* 0x000f620000002400 */
[----:B------:R-:W-:Y:S01]  /*8420*/  ISETP.GT.AND P3, PT, R164, 0x40, PT ;  /* 0x00000040a400780c */ /* 0x000fe20003f64270 */
[--C-:B------:R-:W-:Y:S01]  /*8430*/  FFMA.FTZ R133, R133, R120, -R134.reuse ;  /* 0x0000007885857223 */ /* 0x100fe20000010886 */
[----:B------:R-:W-:Y:S01]  /*8440*/  FMNMX.FTZ R168, R209, R168, !PT ;  /* 0x000000a8d1a87209 */ /* 0x000fe20007810000 */
[-CC-:B------:R-:W-:Y:S01]  /*8450*/  FFMA.FTZ R8, R8, R120.reuse, -R134.reuse ;  /* 0x0000007808087223 */ /* 0x180fe20000010886 */
[----:B------:R-:W-:Y:S01]  /*8460*/  FSEL R211, R154, -INF , P3 ;  /* 0xff8000009ad37808 */ /* 0x000fe20001800000 */
[--C-:B------:R-:W-:Y:S01]  /*8470*/  FFMA.FTZ R154, R181, R120, -R134.reuse ;  /* 0x00000078b59a7223 */ /* 0x100fe20000010886 */
[----:B------:R-:W-:Y:S01]  /*8480*/  FMNMX.FTZ R168, R183, R168, !PT ;  /* 0x000000a8b7a87209 */ /* 0x000fe20007810000 */
[----:B------:R-:W5:Y:S01]  /*8490*/  MUFU.TANH R131, R131 ;  /* 0x0000008300837308 */ /* 0x000f620000002400 */
[----:B------:R-:W-:Y:S01]  /*84a0*/  ISETP.GT.AND P3, PT, R164, 0x48, PT ;  /* 0x00000048a400780c */ /* 0x000fe20003f64270 */
[--C-:B------:R-:W-:Y:S01]  /*84b0*/  FFMA.FTZ R128, R128, R120, -R134.reuse ;  /* 0x0000007880807223 */ /* 0x100fe20000010886 */
[----:B------:R-:W-:Y:S01]  /*84c0*/  FMNMX.FTZ R168, R211, R168, !PT ;  /* 0x000000a8d3a87209 */ /* 0x000fe20007810000 */
[----:B------:R-:W-:Y:S01]  /*84d0*/  FFMA.FTZ R143, R143, R120, -R134 ;  /* 0x000000788f8f7223 */ /* 0x000fe20000010886 */
[----:B------:R-:W-:Y:S01]  /*84e0*/  FSEL R157, R157, -INF , P3 ;  /* 0xff8000009d9d7808 */ /* 0x000fe20001800000 */
[----:B------:R-:W-:Y:S01]  /*84f0*/  UIADD3 UR10, UR14, 0x600, URZ ;  /* 0x000006000e0a7890 */ /* 0x000fe2000fffe03f */
[----:B------:R-:W-:Y:S01]  /*8500*/  FMNMX.FTZ R168, R155, R168, !PT ;  /* 0x000000a89ba87209 */ /* 0x000fe20007810000 */
[----:B------:R-:W5:Y:S01]  /*8510*/  MUFU.TANH R150, R150 ;  /* 0x0000009600967308 */ /* 0x000f620000002400 */
[----:B------:R-:W-:Y:S01]  /*8520*/  ISETP.GT.AND P3, PT, R164, 0x50, PT ;  /* 0x00000050a400780c */ /* 0x000fe20003f64270 */
[----:B------:R-:W-:Y:S01]  /*8530*/  UMOV UR11, 0xc0000010 ;  /* 0xc0000010000b7882 */ /* 0x000fe20000000000 */
[----:B------:R-:W-:-:S02]  /*8540*/  FSEL R181, R158, -INF , P4 ;  /* 0xff8000009eb57808 */ /* 0x000fc40002000000 */
[----:B------:R-:W-:Y:S02]  /*8550*/  FMNMX.FTZ R168, R157, R168, !PT ;  /* 0x000000a89da87209 */ /* 0x000fe40007810000 */
[----:B------:R-:W-:Y:S01]  /*8560*/  ISETP.GT.AND P4, PT, R164, 0x51, PT ;  /* 0x00000051a400780c */ /* 0x000fe20003f84270 */
[----:B------:R3:W-:Y:S01]  /*8570*/  MUFU.EX2 R158, R170 ;  /* 0x000000aa009e7308 */ /* 0x0007e20000000800 */
[----:B------:R-:W-:Y:S01]  /*8580*/  FSEL R195, R160, -INF , P3 ;  /* 0xff800000a0c37808 */ /* 0x000fe20001800000 */
[--C-:B------:R-:W-:Y:S01]  /*8590*/  FFMA.FTZ R160, R197, R120, -R134.reuse ;  /* 0x00000078c5a07223 */ /* 0x100fe20000010886 */
[----:B------:R-:W-:Y:S02]  /*85a0*/  FMNMX.FTZ R168, R181, R168, !PT ;  /* 0x000000a8b5a87209 */ /* 0x000fe40007810000 */
[C---:B------:R-:W-:Y:S02]  /*85b0*/  ISETP.GT.AND P3, PT, R164.reuse, 0x58, PT ;  /* 0x00000058a400780c */ /* 0x040fe40003f64270 */
[----:B------:R-:W-:Y:S01]  /*85c0*/  FSEL R161, R161, -INF , P4 ;  /* 0xff800000a1a17808 */ /* 0x000fe20002000000 */
[----:B------:R1:W-:Y:S01]  /*85d0*/  MUFU.EX2 R166, R172 ;  /* 0x000000ac00a67308 */ /* 0x0003e20000000800 */
[----:B------:R-:W-:Y:S01]  /*85e0*/  FMNMX.FTZ R168, R195, R168, !PT ;  /* 0x000000a8c3a87209 */ /* 0x000fe20007810000 */
[----:B---3--:R-:W-:Y:S01]  /*85f0*/  FFMA.FTZ R170, R159, R120, -R134 ;  /* 0x000000789faa7223 */ /* 0x008fe20000010886 */
[----:B------:R-:W-:-:S02]  /*8600*/  ISETP.GT.AND P4, PT, R164, 0x59, PT ;  /* 0x00000059a400780c */ /* 0x000fc40003f84270 */
[----:B------:R-:W-:Y:S02]  /*8610*/  FSEL R163, R163, -INF , P3 ;  /* 0xff800000a3a37808 */ /* 0x000fe40001800000 */
[----:B------:R-:W-:Y:S01]  /*8620*/  FMNMX.FTZ R168, R161, R168, !PT ;  /* 0x000000a8a1a87209 */ /* 0x000fe20007810000 */
[----:B------:R-:W3:Y:S01]  /*8630*/  MUFU.TANH R151, R151 ;  /* 0x0000009700977308 */ /* 0x000ee20000002400 */
[C---:B------:R-:W-:Y:S01]  /*8640*/  ISETP.GT.AND P3, PT, R164.reuse, 0x60, PT ;  /* 0x00000060a400780c */ /* 0x040fe20003f64270 */
[----:B-1----:R-:W-:Y:S01]  /*8650*/  FFMA.FTZ R172, R215, R120, -R134 ;  /* 0x00000078d7ac7223 */ /* 0x002fe20000010886 */
[----:B------:R-:W-:Y:S02]  /*8660*/  FSEL R165, R165, -INF , P4 ;  /* 0xff800000a5a57808 */ /* 0x000fe40002000000 */
[----:B------:R-:W-:Y:S02]  /*8670*/  FMNMX.FTZ R168, R163, R168, !PT ;  /* 0x000000a8a3a87209 */ /* 0x000fe40007810000 */
[----:B------:R-:W-:Y:S01]  /*8680*/  ISETP.GT.AND P4, PT, R164, 0x61, PT ;  /* 0x00000061a400780c */ /* 0x000fe20003f84270 */
[----:B------:R-:W-:Y:S01]  /*8690*/  MUFU.EX2 R135, R135 ;  /* 0x0000008700877308 */ /* 0x000fe20000000800 */
[----:B------:R-:W-:-:S02]  /*86a0*/  FSEL R136, R136, -INF , P3 ;  /* 0xff80000088887808 */ /* 0x000fc40001800000 */
[----:B------:R-:W-:Y:S02]  /*86b0*/  FMNMX.FTZ R168, R165, R168, !PT ;  /* 0x000000a8a5a87209 */ /* 0x000fe40007810000 */
[----:B------:R-:W-:Y:S02]  /*86c0*/  ISETP.GT.AND P3, PT, R164, 0x68, PT ;  /* 0x00000068a400780c */ /* 0x000fe40003f64270 */
[----:B------:R-:W-:Y:S01]  /*86d0*/  FSEL R197, R138, -INF , P4 ;  /* 0xff8000008ac57808 */ /* 0x000fe20002000000 */
[----:B------:R-:W-:Y:S01]  /*86e0*/  MUFU.EX2 R152, R152 ;  /* 0x0000009800987308 */ /* 0x000fe20000000800 */
[----:B------:R-:W-:Y:S02]  /*86f0*/  FMNMX.FTZ R168, R136, R168, !PT ;  /* 0x000000a888a87209 */ /* 0x000fe40007810000 */
[----:B------:R-:W-:Y:S02]  /*8700*/  ISETP.GT.AND P4, PT, R164, 0x69, PT ;  /* 0x00000069a400780c */ /* 0x000fe40003f84270 */
[----:B------:R-:W-:-:S02]  /*8710*/  FSEL R124, R124, -INF , P3 ;  /* 0xff8000007c7c7808 */ /* 0x000fc40001800000 */
[----:B------:R-:W-:Y:S01]  /*8720*/  FMNMX.FTZ R168, R197, R168, !PT ;  /* 0x000000a8c5a87209 */ /* 0x000fe20007810000 */
[----:B------:R-:W-:Y:S01]  /*8730*/  MUFU.EX2 R138, R160 ;  /* 0x000000a0008a7308 */ /* 0x000fe20000000800 */
[----:B------:R-:W-:Y:S02]  /*8740*/  ISETP.GT.AND P3, PT, R164, 0x70, PT ;  /* 0x00000070a400780c */ /* 0x000fe40003f64270 */
[----:B------:R-:W-:Y:S02]  /*8750*/  FSEL R159, R142, -INF , P4 ;  /* 0xff8000008e9f7808 */ /* 0x000fe40002000000 */
[----:B------:R-:W-:Y:S02]  /*8760*/  FMNMX.FTZ R168, R124, R168, !PT ;  /* 0x000000a87ca87209 */ /* 0x000fe40007810000 */
[----:B------:R-:W-:Y:S01]  /*8770*/  ISETP.GT.AND P4, PT, R164, 0x71, PT ;  /* 0x00000071a400780c */ /* 0x000fe20003f84270 */
[----:B------:R1:W-:Y:S01]  /*8780*/  MUFU.EX2 R142, R170 ;  /* 0x000000aa008e7308 */ /* 0x0003e20000000800 */
[----:B------:R-:W-:-:S02]  /*8790*/  FSEL R144, R144, -INF , P3 ;  /* 0xff80000090907808 */ /* 0x000fc40001800000 */
[----:B------:R-:W-:Y:S02]  /*87a0*/  FMNMX.FTZ R168, R159, R168, !PT ;  /* 0x000000a89fa87209 */ /* 0x000fe40007810000 */
[----:B------:R-:W-:Y:S02]  /*87b0*/  ISETP.GT.AND P3, PT, R164, 0x78, PT ;  /* 0x00000078a400780c */ /* 0x000fe40003f64270 */
[----:B------:R-:W-:Y:S01]  /*87c0*/  FSEL R146, R146, -INF , P4 ;  /* 0xff80000092927808 */ /* 0x000fe20002000000 */
[----:B------:R-:W-:Y:S01]  /*87d0*/  MUFU.EX2 R9, R9 ;  /* 0x0000000900097308 */ /* 0x000fe20000000800 */
[----:B------:R-:W-:Y:S01]  /*87e0*/  FMNMX.FTZ R168, R144, R168, !PT ;  /* 0x000000a890a87209 */ /* 0x000fe20007810000 */
[----:B-1----:R-:W-:Y:S01]  /*87f0*/  FFMA.FTZ R170, R199, R120, -R134 ;  /* 0x00000078c7aa7223 */ /* 0x002fe20000010886 */
        /* <DEDUP_REMOVED lines=9> */
[----:B--2---:R-:W-:-:S02]  /*8890*/  FSEL R122, R122, -INF , P3 ;  /* 0xff8000007a7a7808 */ /* 0x004fc40001800000 */
[----:B------:R-:W-:Y:S02]  /*88a0*/  FMNMX.FTZ R168, R199, R168, !PT ;  /* 0x000000a8c7a87209 */ /* 0x000fe40007810000 */
[----:B----4-:R-:W-:Y:S02]  /*88b0*/  FSEL R160, R123, -INF , P4 ;  /* 0xff8000007ba07808 */ /* 0x010fe40002000000 */
[----:B------:R-:W-:Y:S01]  /*88c0*/  ISETP.GT.AND P3, PT, R164, 0x88, PT ;  /* 0x00000088a400780c */ /* 0x000fe20003f64270 */
[----:B------:R-:W-:Y:S01]  /*88d0*/  MUFU.EX2 R13, R13 ;  /* 0x0000000d000d7308 */ /* 0x000fe20000000800 */
[----:B------:R-:W-:Y:S02]  /*88e0*/  FMNMX.FTZ R123, R122, R168, !PT ;  /* 0x000000a87a7b7209 */ /* 0x000fe40007810000 */
[----:B------:R-:W-:Y:S02]  /*88f0*/  ISETP.GT.AND P4, PT, R164, 0x89, PT ;  /* 0x00000089a400780c */ /* 0x000fe40003f84270 */
[----:B------:R-:W-:-:S02]  /*8900*/  FSEL R126, R126, -INF , P3 ;  /* 0xff8000007e7e7808 */ /* 0x000fc40001800000 */
[----:B------:R-:W-:Y:S01]  /*8910*/  FMNMX.FTZ R123, R160, R123, !PT ;  /* 0x0000007ba07b7209 */ /* 0x000fe20007810000 */
[----:B------:R-:W-:Y:S01]  /*8920*/  MUFU.EX2 R20, R20 ;  /* 0x0000001400147308 */ /* 0x000fe20000000800 */
[----:B------:R-:W-:Y:S02]  /*8930*/  ISETP.GT.AND P3, PT, R164, 0x90, PT ;  /* 0x00000090a400780c */ /* 0x000fe40003f64270 */
[----:B-----5:R-:W-:Y:S02]  /*8940*/  FSEL R215, R127, -INF , P4 ;  /* 0xff8000007fd77808 */ /* 0x020fe40002000000 */
[----:B------:R-:W-:Y:S02]  /*8950*/  FMNMX.FTZ R168, R126, R123, !PT ;  /* 0x0000007b7ea87209 */ /* 0x000fe40007810000 */
[----:B------:R-:W-:Y:S01]  /*8960*/  ISETP.GT.AND P4, PT, R164, 0x91, PT ;  /* 0x00000091a400780c */ /* 0x000fe20003f84270 */
[----:B------:R2:W-:Y:S01]  /*8970*/  MUFU.EX2 R127, R172 ;  /* 0x000000ac007f7308 */ /* 0x0005e20000000800 */
[----:B------:R-:W-:-:S02]  /*8980*/  FSEL R130, R130, -INF , P3 ;  /* 0xff80000082827808 */ /* 0x000fc40001800000 */
[----:B------:R-:W-:Y:S02]  /*8990*/  FMNMX.FTZ R123, R215, R168, !PT ;  /* 0x000000a8d77b7209 */ /* 0x000fe40007810000 */
[----:B------:R-:W-:Y:S02]  /*89a0*/  ISETP.GT.AND P3, PT, R164, 0x98, PT ;  /* 0x00000098a400780c */ /* 0x000fe40003f64270 */
[----:B------:R-:W-:Y:S01]  /*89b0*/  FSEL R131, R131, -INF , P4 ;  /* 0xff80000083837808 */ /* 0x000fe20002000000 */
[----:B------:R4:W-:Y:S01]  /*89c0*/  MUFU.EX2 R168, R174 ;  /* 0x000000ae00a87308 */ /* 0x0009e20000000800 */
[----:B-1----:R-:W-:Y:S01]  /*89d0*/  FMNMX.FTZ R170, R130, R123, !PT ;  /* 0x0000007b82aa7209 */ /* 0x002fe20007810000 */
[-CC-:B--2---:R-:W-:Y:S01]  /*89e0*/  FFMA.FTZ R172, R235, R120.reuse, -R134.reuse ;  /* 0x00000078ebac7223 */ /* 0x184fe20000010886 */
[----:B------:R-:W-:Y:S01]  /*89f0*/  ISETP.GT.AND P4, PT, R164, 0x99, PT ;  /* 0x00000099a400780c */ /* 0x000fe20003f84270 */
[-CC-:B------:R-:W-:Y:S01]  /*8a00*/  FFMA.FTZ R164, R229, R120.reuse, -R134.reuse ;  /* 0x00000078e5a47223 */ /* 0x180fe20000010886 */
[----:B------:R-:W-:Y:S01]  /*8a10*/  FSEL R217, R150, -INF , P3 ;  /* 0xff80000096d97808 */ /* 0x000fe20001800000 */
[--C-:B------:R-:W-:Y:S01]  /*8a20*/  FFMA.FTZ R150, R219, R120, -R134.reuse ;  /* 0x00000078db967223 */ /* 0x100fe20000010886 */
[----:B------:R-:W-:Y:S01]  /*8a30*/  FMNMX.FTZ R170, R131, R170, !PT ;  /* 0x000000aa83aa7209 */ /* 0x000fe20007810000 */
[-CC-:B------:R-:W-:Y:S01]  /*8a40*/  FFMA.FTZ R219, R231, R120.reuse, -R134.reuse ;  /* 0x00000078e7db7223 */ /* 0x180fe20000010886 */
[----:B---3--:R-:W-:Y:S01]  /*8a50*/  FSEL R151, R151, -INF , P4 ;  /* 0xff80000097977808 */ /* 0x008fe20002000000 */
[--C-:B------:R-:W-:Y:S01]  /*8a60*/  FFMA.FTZ R231, R132, R120, -R134.reuse ;  /* 0x0000007884e77223 */ /* 0x100fe20000010886 */
[----:B------:R-:W-:Y:S01]  /*8a70*/  FMNMX.FTZ R170, R217, R170, !PT ;  /* 0x000000aad9aa7209 */ /* 0x000fe20007810000 */
[-CC-:B------:R-:W-:Y:S01]  /*8a80*/  FFMA.FTZ R229, R237, R120.reuse, -R134.reuse ;  /* 0x00000078ede57223 */ /* 0x180fe20000010886 */
[----:B------:R-:W-:-:S01]  /*8a90*/  FFMA.FTZ R132, R140, R120, -R134 ;  /* 0x000000788c847223 */ /* 0x000fc20000010886 */
[----:B------:R-:W-:Y:S01]  /*8aa0*/  MUFU.EX2 R21, R21 ;  /* 0x0000001500157308 */ /* 0x000fe20000000800 */
[----:B------:R-:W-:Y:S01]  /*8ab0*/  FMNMX.FTZ R123, R151, R170, !PT ;  /* 0x000000aa977b7209 */ /* 0x000fe20007810000 */
[----:B------:R-:W-:Y:S01]  /*8ac0*/  FFMA.FTZ R170, R233, R120, -R134 ;  /* 0x00000078e9aa7223 */ /* 0x000fe20000010886 */
[----:B------:R-:W-:-:S03]  /*8ad0*/  FSEL R233, R121, RZ, P2 ;  /* 0x000000ff79e97208 */ /* 0x000fc60001000000 */
[----:B----4-:R-:W1:Y:S02]  /*8ae0*/  SHFL.BFLY PT, R174, R123, 0x2, 0x1f ;  /* 0x0c401f007bae7f89 */ /* 0x010e6400000e0000 */
[----:B------:R-:W-:-:S01]  /*8af0*/  FADD.FTZ R233, -R233, R6 ;  /* 0x00000006e9e97221 */ /* 0x000fc20000010100 */
[----:B------:R-:W-:Y:S03]  /*8b00*/  MUFU.EX2 R156, R156 ;  /* 0x0000009c009c7308 */ /* 0x000fe60000000800 */
[----:B------:R-:W-:-:S05]  /*8b10*/  FMUL.FTZ R6, R233, R120 ;  /* 0x00000078e9067220 */ /* 0x000fca0000410000 */
[----:B------:R-:W-:Y:S08]  /*8b20*/  MUFU.EX2 R14, R14 ;  /* 0x0000000e000e7308 */ /* 0x000ff00000000800 */
[----:B------:R-:W2:Y:S01]  /*8b30*/  MUFU.EX2 R6, R6 ;  /* 0x0000000600067308 */ /* 0x000ea20000000800 */
[----:B-1----:R-:W-:-:S07]  /*8b40*/  FMNMX.FTZ R174, R123, R174, !PT ;  /* 0x000000ae7bae7209 */ /* 0x002fce0007810000 */
[----:B------:R-:W-:Y:S01]  /*8b50*/  MUFU.EX2 R167, R167 ;  /* 0x000000a700a77308 */ /* 0x000fe20000000800 */
[----:B------:R-:W1:Y:S07]  /*8b60*/  SHFL.BFLY PT, R123, R174, 0x1, 0x1f ;  /* 0x0c201f00ae7b7f89 */ /* 0x000e6e00000e0000 */
[----:B------:R-:W-:Y:S08]  /*8b70*/  MUFU.EX2 R141, R141 ;  /* 0x0000008d008d7308 */ /* 0x000ff00000000800 */
[----:B------:R-:W-:Y:S08]  /*8b80*/  MUFU.EX2 R177, R177 ;  /* 0x000000b100b17308 */ /* 0x000ff00000000800 */
[----:B------:R-:W-:Y:S01]  /*8b90*/  MUFU.EX2 R145, R145 ;  /* 0x0000009100917308 */ /* 0x000fe20000000800 */
[----:B-1----:R-:W-:Y:S01]  /*8ba0*/  FMNMX.FTZ R123, R174, R123, !PT ;  /* 0x0000007bae7b7209 */ /* 0x002fe20007810000 */
[----:B------:R-:W-:-:S02]  /*8bb0*/  WARPGROUP.DEPBAR.LE gsb0, 0x0 ;  /* 0x00008000000079c5 */ /* 0x000fc40000010000 */
[----:B------:R-:W-:Y:S01]  /*8bc0*/  WARPGROUP.ARRIVE ;  /* 0x00000000000079c5 */ /* 0x000fe20000000000 */
[C---:B------:R-:W-:Y:S01]  /*8bd0*/  FSETP.NEU.FTZ.AND P2, PT, R123.reuse, -INF , PT ;  /* 0xff8000007b00780b */ /* 0x040fe20003f5d000 */
[----:B------:R-:W-:-:S02]  /*8be0*/  FFMA.FTZ R134, R123, R120, -8 ;  /* 0xc10000007b867423 */ /* 0x000fc40000010078 */
[----:B------:R-:W-:Y:S01]  /*8bf0*/  MUFU.EX2 R154, R154 ;  /* 0x0000009a009a7308 */ /* 0x000fe20000000800 */
[----:B------:R-:W-:Y:S01]  /*8c00*/  FSEL R188, R123, RZ, P2 ;  /* 0x000000ff7bbc7208 */ /* 0x000fe20001000000 */
[----:B------:R-:W-:Y:S01]  /*8c10*/  QGMMA.64x192x32.F32.E4M3.E4M3 R24, R200, gdesc[UR8], R24, gsb0 ;  /* 0x02e00008c8187df3 */ /* 0x000fe20008000818 */
[----:B------:R-:W-:-:S05]  /*8c20*/  FSEL R134, R134, RZ, P2 ;  /* 0x000000ff86867208 */ /* 0x000fca0001000000 */
[----:B------:R-:W-:Y:S01]  /*8c30*/  MUFU.EX2 R153, R153 ;  /* 0x0000009900997308 */ /* 0x000fe20000000800 */
[----:B------:R-:W-:-:S01]  /*8c40*/  FFMA.FTZ R186, R155, R120, -R134 ;  /* 0x000000789bba7223 */ /* 0x000fc20000010886 */
[----:B------:R-:W-:Y:S01]  /*8c50*/  FADD.FTZ R155, -R188, R7 ;  /* 0x00000007bc9b7221 */ /* 0x000fe20000010100 */
[----:B------:R-:W-:-:S01]  /*8c60*/  FFMA.FTZ R10, R10, R120, -R134 ;  /* 0x000000780a0a7223 */ /* 0x000fc20000010886 */
[-CC-:B------:R-:W-:Y:S01]  /*8c70*/  FFMA.FTZ R11, R11, R120.reuse, -R134.reuse ;  /* 0x000000780b0b7223 */ /* 0x180fe20000010886 */
[----:B------:R-:W-:-:S01]  /*8c80*/  FFMA.FTZ R137, R137, R120, -R134 ;  /* 0x0000007889897223 */ /* 0x000fc20000010886 */
[-C--:B------:R-:W-:Y:S01]  /*8c90*/  FMUL.FTZ R155, R155, R120.reuse ;  /* 0x000000789b9b7220 */ /* 0x080fe20000410000 */
[----:B------:R-:W-:-:S01]  /*8ca0*/  FFMA.FTZ R140, R15, R120, -R134 ;  /* 0x000000780f8c7223 */ /* 0x000fc20000010886 */
[-CC-:B------:R-:W-:Y:S01]  /*8cb0*/  FFMA.FTZ R15, R139, R120.reuse, -R134.reuse ;  /* 0x000000788b0f7223 */ /* 0x180fe20000010886 */
[----:B------:R-:W-:Y:S01]  /*8cc0*/  MUFU.EX2 R10, R10 ;  /* 0x0000000a000a7308 */ /* 0x000fe20000000800 */
[----:B------:R-:W-:-:S01]  /*8cd0*/  FFMA.FTZ R174, R185, R120, -R134 ;  /* 0x00000078b9ae7223 */ /* 0x000fc20000010886 */
[-CC-:B------:R-:W-:Y:S01]  /*8ce0*/  FFMA.FTZ R190, R161, R120.reuse, -R134.reuse ;  /* 0x00000078a1be7223 */ /* 0x180fe20000010886 */
[----:B------:R-:W-:-:S01]  /*8cf0*/  FFMA.FTZ R161, R163, R120, -R134 ;  /* 0x00000078a3a17223 */ /* 0x000fc20000010886 */
[----:B--2---:R-:W-:Y:S01]  /*8d00*/  FFMA.FTZ R163, R6, R4, R135 ;  /* 0x0000000406a37223 */ /* 0x004fe20000010087 */
[----:B------:R-:W-:-:S01]  /*8d10*/  FFMA.FTZ R139, R169, R120, -R134 ;  /* 0x00000078a98b7223 */ /* 0x000fc20000010886 */
[-CC-:B------:R-:W-:Y:S01]  /*8d20*/  FFMA.FTZ R176, R189, R120.reuse, -R134.reuse ;  /* 0x00000078bdb07223 */ /* 0x180fe20000010886 */
[----:B------:R-:W-:-:S01]  /*8d30*/  FFMA.FTZ R169, R187, R120, -R134 ;  /* 0x00000078bba97223 */ /* 0x000fc20000010886 */
[----:B------:R-:W1:Y:S01]  /*8d40*/  MUFU.EX2 R155, R155 ;  /* 0x0000009b009b7308 */ /* 0x000e620000000800 */
[----:B------:R-:W-:-:S01]  /*8d50*/  FADD.FTZ R194, R152, R163 ;  /* 0x000000a398c27221 */ /* 0x000fc20000010000 */
[-CC-:B------:R-:W-:Y:S01]  /*8d60*/  FFMA.FTZ R178, R171, R120.reuse, -R134.reuse ;  /* 0x00000078abb27223 */ /* 0x180fe20000010886 */
[----:B------:R-:W-:-:S01]  /*8d70*/  FFMA.FTZ R171, R173, R120, -R134 ;  /* 0x00000078adab7223 */ /* 0x000fc20000010886 */
[-CC-:B------:R-:W-:Y:S01]  /*8d80*/  FFMA.FTZ R180, R175, R120.reuse, -R134.reuse ;  /* 0x00000078afb47223 */ /* 0x180fe20000010886 */
[----:B------:R-:W-:-:S01]  /*8d90*/  FFMA.FTZ R192, R165, R120, -R134 ;  /* 0x00000078a5c07223 */ /* 0x000fc20000010886 */
[-CC-:B------:R-:W-:Y:S01]  /*8da0*/  FFMA.FTZ R173, R193, R120.reuse, -R134.reuse ;  /* 0x00000078c1ad7223 */ /* 0x180fe20000010886 */
[----:B------:R-:W-:-:S01]  /*8db0*/  FFMA.FTZ R182, R179, R120, -R134 ;  /* 0x00000078b3b67223 */ /* 0x000fc20000010886 */
[----:B------:R-:W2:Y:S01]  /*8dc0*/  MUFU.EX2 R11, R11 ;  /* 0x0000000b000b7308 */ /* 0x000ea20000000800 */
[----:B------:R-:W-:-:S01]  /*8dd0*/  FFMA.FTZ R175, R209, R120, -R134 ;  /* 0x00000078d1af7223 */ /* 0x000fc20000010886 */
[-CC-:B------:R-:W-:Y:S01]  /*8de0*/  FFMA.FTZ R184, R183, R120.reuse, -R134.reuse ;  /* 0x00000078b7b87223 */ /* 0x180fe20000010886 */
[----:B------:R-:W-:-:S01]  /*8df0*/  FFMA.FTZ R179, R211, R120, -R134 ;  /* 0x00000078d3b37223 */ /* 0x000fc20000010886 */
[-CC-:B------:R-:W-:Y:S01]  /*8e00*/  FFMA.FTZ R183, R157, R120.reuse, -R134.reuse ;  /* 0x000000789db77223 */ /* 0x180fe20000010886 */
[----:B------:R-:W-:-:S01]  /*8e10*/  FFMA.FTZ R188, R181, R120, -R134 ;  /* 0x00000078b5bc7223 */ /* 0x000fc20000010886 */
[-CC-:B------:R-:W-:Y:S01]  /*8e20*/  FFMA.FTZ R157, R195, R120.reuse, -R134.reuse ;  /* 0x00000078c39d7223 */ /* 0x180fe20000010886 */
[----:B------:R-:W-:-:S01]  /*8e30*/  FFMA.FTZ R136, R136, R120, -R134 ;  /* 0x0000007888887223 */ /* 0x000fc20000010886 */
[----:B------:R-:W3:Y:S01]  /*8e40*/  MUFU.EX2 R137, R137 ;  /* 0x0000008900897308 */ /* 0x000ee20000000800 */
[----:B-1----:R-:W-:-:S01]  /*8e50*/  FFMA.FTZ R4, R155, R3, R10 ;  /* 0x000000039b047223 */ /* 0x002fc2000001000a */
[----:B------:R-:W-:Y:S01]  /*8e60*/  FADD.FTZ R3, R9, R194 ;  /* 0x000000c209037221 */ /* 0x000fe20000010000 */
[----:B------:R-:W-:-:S01]  /*8e70*/  FFMA.FTZ R124, R124, R120, -R134 ;  /* 0x000000787c7c7223 */ /* 0x000fc20000010886 */
[-CC-:B------:R-:W-:Y:S01]  /*8e80*/  FFMA.FTZ R159, R159, R120.reuse, -R134.reuse ;  /* 0x000000789f9f7223 */ /* 0x180fe20000010886 */
[----:B------:R-:W-:-:S01]  /*8e90*/  FFMA.FTZ R144, R144, R120, -R134 ;  /* 0x0000007890907223 */ /* 0x000fc20000010886 */
[-CC-:B------:R-:W-:Y:S01]  /*8ea0*/  FFMA.FTZ R122, R122, R120.reuse, -R134.reuse ;  /* 0x000000787a7a7223 */ /* 0x180fe20000010886 */
[----:B------:R-:W-:-:S01]  /*8eb0*/  FFMA.FTZ R126, R126, R120, -R134 ;  /* 0x000000787e7e7223 */ /* 0x000fc20000010886 */
[----:B------:R-:W1:Y:S01]  /*8ec0*/  MUFU.EX2 R140, R140 ;  /* 0x0000008c008c7308 */ /* 0x000e620000000800 */
[----:B--2---:R-:W-:-:S01]  /*8ed0*/  FADD.FTZ R4, R11, R4 ;  /* 0x000000040b047221 */ /* 0x004fc20000010000 */
[----:B------:R-:W-:-:S02]  /*8ee0*/  IMAD.U32 R189, RZ, RZ, UR55 ;  /* 0x00000037ffbd7e24 */ /* 0x000fc4000f8e00ff */
[----:B------:R-:W-:-:S01]  /*8ef0*/  FFMA.FTZ R130, R130, R120, -R134 ;  /* 0x0000007882827223 */ /* 0x000fc20000010886 */
[----:B------:R-:W-:Y:S02]  /*8f00*/  FFMA.FTZ R131, R131, R120, -R134 ;  /* 0x0000007883837223 */ /* 0x000fe40000010886 */
[----:B------:R-:W-:Y:S01]  /*8f10*/  @!P0 LEA R189, R189, UR37, 0x3 ;  /* 0x00000025bdbd8c11 */ /* 0x000fe2000f8e18ff */
[----:B------:R-:W2:Y:S01]  /*8f20*/  MUFU.EX2 R15, R15 ;  /* 0x0000000f000f7308 */ /* 0x000ea20000000800 */
[----:B---3--:R-:W-:-:S01]  /*8f30*/  FADD.FTZ R163, R137, R4 ;  /* 0x0000000489a37221 */ /* 0x008fc20000010000 */
[----:B------:R-:W-:-:S04]  /*8f40*/  FADD.FTZ R4, R12, R3 ;  /* 0x000000030c047221 */ /* 0x000fc80000010000 */
[----:B------:R-:W-:Y:S02]  /*8f50*/  FADD.FTZ R3, R13, R4 ;  /* 0x000000040d037221 */ /* 0x000fe40000010000 */
[----:B------:R-:W3:Y:S01]  /*8f60*/  MUFU.EX2 R174, R174 ;  /* 0x000000ae00ae7308 */ /* 0x000ee20000000800 */
[----:B-1----:R-:W-:-:S01]  /*8f70*/  FADD.FTZ R194, R140, R163 ;  /* 0x000000a38cc27221 */ /* 0x002fc20000010000 */
[----:B------:R-:W-:-:S04]  /*8f80*/  FADD.FTZ R4, R20, R3 ;  /* 0x0000000314047221 */ /* 0x000fc80000010000 */
[----:B------:R-:W-:Y:S02]  /*8f90*/  FADD.FTZ R3, R21, R4 ;  /* 0x0000000415037221 */ /* 0x000fe40000010000 */
[----:B------:R-:W1:Y:S01]  /*8fa0*/  MUFU.EX2 R139, R139 ;  /* 0x0000008b008b7308 */ /* 0x000e620000000800 */
[----:B--2---:R-:W-:-:S01]  /*8fb0*/  FADD.FTZ R163, R15, R194 ;  /* 0x000000c20fa37221 */ /* 0x004fc20000010000 */
[----:B------:R-:W-:-:S06]  /*8fc0*/  FADD.FTZ R3, R156, R3 ;  /* 0x000000039c037221 */ /* 0x000fcc0000010000 */
[----:B------:R-:W2:Y:S01]  /*8fd0*/  MUFU.EX2 R176, R176 ;  /* 0x000000b000b07308 */ /* 0x000ea20000000800 */
[----:B---3--:R-:W-:-:S01]  /*8fe0*/  FADD.FTZ R194, R174, R163 ;  /* 0x000000a3aec27221 */ /* 0x008fc20000010000 */
[----:B------:R-:W-:-:S06]  /*8ff0*/  FFMA.FTZ R163, R197, R120, -R134 ;  /* 0x00000078c5a37223 */ /* 0x000fcc0000010886 */
[----:B------:R-:W3:Y:S01]  /*9000*/  MUFU.EX2 R169, R169 ;  /* 0x000000a900a97308 */ /* 0x000ee20000000800 */
[----:B-1----:R-:W-:-:S01]  /*9010*/  FADD.FTZ R165, R139, R194 ;  /* 0x000000c28ba57221 */ /* 0x002fc20000010000 */
[----:B------:R-:W-:-:S04]  /*9020*/  FADD.FTZ R194, R14, R3 ;  /* 0x000000030ec27221 */ /* 0x000fc80000010000 */
[----:B------:R-:W-:Y:S02]  /*9030*/  FADD.FTZ R194, R167, R194 ;  /* 0x000000c2a7c27221 */ /* 0x000fe40000010000 */
[----:B------:R-:W1:Y:S01]  /*9040*/  MUFU.EX2 R178, R178 ;  /* 0x000000b200b27308 */ /* 0x000e620000000800 */
[----:B--2---:R-:W-:-:S07]  /*9050*/  FADD.FTZ R4, R176, R165 ;  /* 0x000000a5b0047221 */ /* 0x004fce0000010000 */
[----:B------:R-:W2:Y:S01]  /*9060*/  MUFU.EX2 R171, R171 ;  /* 0x000000ab00ab7308 */ /* 0x000ea20000000800 */
[----:B---3--:R-:W-:-:S07]  /*9070*/  FADD.FTZ R3, R169, R4 ;  /* 0x00000004a9037221 */ /* 0x008fce0000010000 */
        /* <DEDUP_REMOVED lines=10> */
[-CC-:B------:R-:W-:Y:S01]  /*9120*/  FFMA.FTZ R165, R146, R120.reuse, -R134.reuse ;  /* 0x0000007892a57223 */ /* 0x180fe20000010886 */
[----:B------:R-:W-:-:S01]  /*9130*/  FFMA.FTZ R146, R147, R120, -R134 ;  /* 0x0000007893927223 */ /* 0x000fc20000010886 */
[----:B------:R-:W-:-:S04]  /*9140*/  FFMA.FTZ R147, R199, R120, -R134 ;  /* 0x00000078c7937223 */ /* 0x000fc80000010886 */
[----:B------:R-:W3:Y:S01]  /*9150*/  MUFU.EX2 R175, R175 ;  /* 0x000000af00af7308 */ /* 0x000ee20000000800 */
[----:B-1----:R-:W-:-:S07]  /*9160*/  FADD.FTZ R3, R173, R4 ;  /* 0x00000004ad037221 */ /* 0x002fce0000010000 */
        /* <DEDUP_REMOVED lines=16> */
[----:B------:R-:W-:-:S03]  /*9270*/  FADD.FTZ R3, R138, R3 ;  /* 0x000000038a037221 */ /* 0x000fc60000010000 */
        /* <DEDUP_REMOVED lines=8> */
[----:B------:R-:W-:-:S06]  /*9300*/  WARPGROUP.DEPBAR.LE gsb0, 0x0 ;  /* 0x00008000000079c5 */ /* 0x000fcc0000010000 */
        /* <DEDUP_REMOVED lines=11> */
[----:B---3--:R-:W-:-:S01]  /*93c0*/  FADD.FTZ R3, R192, R3 ;  /* 0x00000003c0037221 */ /* 0x008fc20000010000 */
[----:B------:R-:W-:Y:S01]  /*93d0*/  FADD.FTZ R160, R168, R183 ;  /* 0x000000b7a8a07221 */ /* 0x000fe20000010000 */
[----:B------:R-:W-:-:S05]  /*93e0*/  FFMA.FTZ R183, R215, R120, -R134 ;  /* 0x00000078d7b77223 */ /* 0x000fca0000010886 */
        /* <DEDUP_REMOVED lines=16> */
[----:B------:R-:W-:-:S05]  /*94f0*/  IADD3 R3, -R230, 0xb, RZ ;  /* 0x0000000be6037810 */ /* 0x000fca0007ffe1ff */
[----:B------:R2:W-:Y:S06]  /*9500*/  BAR.ARV R3, 0x100 ;  /* 0x000400030000751d */ /* 0x0005ec0000002000 */
[----:B------:R-:W4:Y:S01]  /*9510*/  MUFU.EX2 R129, R129 ;  /* 0x0000008100817308 */ /* 0x000f220000000800 */
[----:B---3--:R-:W-:-:S01]  /*9520*/  FADD.FTZ R4, R219, R4 ;  /* 0x00000004db047221 */ /* 0x008fc20000010000 */
[----:B--2---:R-:W-:Y:S02]  /*9530*/  @!P0 VIADD R3, R189, 0x33440 ;  /* 0x00033440bd038836 */ /* 0x004fe40000000000 */
[----:B-1----:R-:W-:-:S01]  /*9540*/  FADD.FTZ R185, R165, R160 ;  /* 0x000000a0a5b97221 */ /* 0x002fc20000010000 */
[-CC-:B------:R-:W-:Y:S01]  /*9550*/  FFMA.FTZ R160, R217, R120.reuse, -R134.reuse ;  /* 0x00000078d9a07223 */ /* 0x180fe20000010886 */
[----:B------:R-:W-:-:S01]  /*9560*/  FFMA.FTZ R134, R151, R120, -R134 ;  /* 0x0000007897867223 */ /* 0x000fc20000010886 */
[----:B------:R-:W-:Y:S01]  /*9570*/  @!P0 PRMT R3, RZ, 0x654, R3 ;  /* 0x00000654ff038816 */ /* 0x000fe20000000003 */
[----:B------:R-:W1:Y:S03]  /*9580*/  MUFU.EX2 R146, R146 ;  /* 0x0000009200927308 */ /* 0x000e660000000800 */
        /* <DEDUP_REMOVED lines=19> */
[----:B------:R-:W2:Y:S01]  /*96c0*/  MUFU.EX2 R183, R183 ;  /* 0x000000b700b77308 */ /* 0x000ea20000000800 */
[----:B----4-:R-:W-:-:S07]  /*96d0*/  FADD.FTZ R4, R126, R185 ;  /* 0x000000b97e047221 */ /* 0x010fce0000010000 */
        /* <DEDUP_REMOVED lines=17> */
[----:B-1----:R-:W-:Y:S01]  /*97f0*/  FADD.FTZ R3, R134, R151 ;  /* 0x0000009786037221 */ /* 0x002fe20000010000 */
[----:B------:R-:W-:Y:S06]  /*9800*/  @!P1 BRA `(.L_x_4655) ;  /* 0x0000000000049947 */ /* 0x000fec0003800000 */
[----:B------:R-:W-:Y:S01]  /*9810*/  BPT.TRAP 0x1 ;  /* 0x000000040000795c */ /* 0x000fe20000300000 */
.L_x_4655:
[----:B------:R-:W-:Y:S01]  /*9820*/  ULEA UR10, UR56, UR37, 0x3 ;  /* 0x00000025380a7291 */ /* 0x000fe2000f8e183f */
[----:B------:R-:W-:Y:S01]  /*9830*/  ISETP.LT.AND P2, PT, R5, UR41, PT ;  /* 0x0000002905007c0c */ /* 0x000fe2000bf41270 */
        /* <DEDUP_REMOVED lines=9> */
[----:B------:R-:W-:Y:S01]  /*98d0*/  F2FP.SATFINITE.E4M3.F32.PACK_AB_MERGE_C R139, R174, R15, R139 ;  /* 0x0000000fae8b723e */ /* 0x000fe2000480708b */
        /* <DEDUP_REMOVED lines=133> */
[----:B------:R-:W-:Y:S02]  /*a130*/  IMAD.MOV.U32 R6, RZ, RZ, R121 ;  /* 0x000000ffff067224 */ /* 0x000fe400078e0079 */
[----:B------:R-:W-:Y:S02]  /*a140*/  IMAD.MOV.U32 R8, RZ, RZ, R2 ;  /* 0x000000ffff087224 */ /* 0x000fe400078e0002 */
[----:B------:R-:W-:Y:S01]  /*a150*/  IMAD.MOV.U32 R219, RZ, RZ, R139 ;  /* 0x000000ffffdb7224 */ /* 0x000fe200078e008b */
[----:B------:R-:W-:Y:S06]  /*a160*/  @P2 BRA `(.L_x_4656) ;  /* 0xffffffbc00042947 */ /* 0x000fec000383ffff */
[----:B------:R-:W-:Y:S01]  /*a170*/  UMOV UR48, UR55 ;  /* 0x0000003700307c82 */ /* 0x000fe20008000000 */
[----:B------:R-:W-:-:S05]  /*a180*/  UMOV UR45, UR11 ;  /* 0x0000000b002d7c82 */ /* 0x000fca0008000000 */
.L_x_4646:
[----:B------:R-:W-:-:S13]  /*a190*/  ISETP.LE.AND P2, PT, RZ, UR45, PT ;  /* 0x0000002dff007c0c */ /* 0x000fda000bf43270 */
[----:B------:R-:W-:Y:S05]  /*a1a0*/  @!P2 BRA `(.L_x_4657) ;  /* 0x000000380018a947 */ /* 0x000fea0003800000 */
[----:B------:R-:W-:Y:S01]  /*a1b0*/  IMAD.MOV.U32 R6, RZ, RZ, R123 ;  /* 0x000000ffff067224 */ /* 0x000fe200078e007b */
[----:B------:R-:W-:Y:S01]  /*a1c0*/  UMOV UR41, UR48 ;  /* 0x0000003000297c82 */ /* 0x000fe20008000000 */
[----:B------:R-:W-:Y:S02]  /*a1d0*/  IMAD.MOV.U32 R5, RZ, RZ, R121 ;  /* 0x000000ffff057224 */ /* 0x000fe400078e0079 */
[----:B------:R-:W-:-:S07]  /*a1e0*/  IMAD.MOV.U32 R7, RZ, RZ, R2 ;  /* 0x000000ffff077224 */ /* 0x000fce00078e0002 */
.L_x_4667:
[----:B------:R-:W-:Y:S01]  /*a1f0*/  UIADD3 UR48, UR41, 0x1, URZ ;  /* 0x0000000129307890 */ /* 0x000fe2000fffe03f */
[----:B------:R-:W-:-:S03]  /*a200*/  ISETP.NE.AND P3, PT, RZ, UR38, PT ;  /* 0x00000026ff007c0c */ /* 0x000fc6000bf65270 */
[----:B------:R-:W-:-:S04]  /*a210*/  UISETP.NE.AND UP0, UPT, UR48, 0x2, UPT ;  /* 0x000000023000788c */ /* 0x000fc8000bf05270 */
[----:B------:R-:W-:Y:S02]  /*a220*/  USEL UR6, URZ, 0x1, UP0 ;  /* 0x000000013f067887 */ /* 0x000fe40008000000 */
[----:B------:R-:W-:-:S04]  /*a230*/  USEL UR48, UR48, URZ, UP0 ;  /* 0x0000003f30307287 */ /* 0x000fc80008000000 */
[----:B------:R-:W-:Y:S01]  /*a240*/  LOP3.LUT R2, R7, UR6, RZ, 0x3c, !PT ;  /* 0x0000000607027c12 */ /* 0x000fe2000f8e3cff */
[----:B------:R-:W-:Y:S07]  /*a250*/  @P3 BRA `(.L_x_4658) ;  /* 0x0000000000283947 */ /* 0x000fee0003800000 */
[----:B------:R-:W-:Y:S05]  /*a260*/  @!P1 BRA `(.L_x_4659) ;  /* 0x0000000000049947 */ /* 0x000fea0003800000 */
[----:B------:R-:W-:Y:S01]  /*a270*/  BPT.TRAP 0x1 ;  /* 0x000000040000795c */ /* 0x000fe20000300000 */
.L_x_4659:
[----:B------:R-:W-:Y:S01]  /*a280*/  ULEA UR6, UR48, UR37, 0x3 ;  /* 0x0000002530067291 */ /* 0x000fe2000f8e183f */
[----:B------:R-:W-:-:S08]  /*a290*/  SHF.L.U32 R8, R2, 0x1f, RZ ;  /* 0x0000001f02087819 */ /* 0x000fd000000006ff */
[----:B------:R1:W2:Y:S01]  /*a2a0*/  SYNCS.PHASECHK.TRANS64.TRYWAIT P2, [UR6+0x33430], R8 ;  /* 0x03343008ff0075a7 */ /* 0x0002a20008040146 */
[----:B------:R-:W-:Y:S05]  /*a2b0*/  @!P1 BRA `(.L_x_4660) ;  /* 0x0000000000049947 */ /* 0x000fea0003800000 */
[----:B------:R-:W-:Y:S01]  /*a2c0*/  BPT.TRAP 0x1 ;  /* 0x000000040000795c */ /* 0x000fe20000300000 */
.L_x_4660:
[----:B--2---:R-:W-:Y:S05]  /*a2d0*/  @P2 BRA `(.L_x_4658) ;  /* 0x0000000000082947 */ /* 0x004fea0003800000 */
[----:B------:R-:W2:Y:S02]  /*a2e0*/  SYNCS.PHASECHK.TRANS64.TRYWAIT P2, [UR6+0x33430], R8 ;  /* 0x03343008ff0075a7 */ /* 0x000ea40008040146 */
[----:B--2---:R-:W-:Y:S05]  /*a2f0*/  @!P2 BRA `(.L_x_4661) ;  /* 0x000000a80058a947 */ /* 0x004fea0003800000 */
.L_x_4658:
[----:B--2---:R-:W2:Y:S01]  /*a300*/  S2R R9, SR_TID.X ;  /* 0x0000000000097919 */ /* 0x004ea20000002100 */
[----:B------:R-:W-:Y:S01]  /*a310*/  UIMAD UR49, UR48, 0x780, UR40 ;  /* 0x00000780303178a4 */ /* 0x000fe2000f8e0228 */
[----:B------:R-:W-:Y:S01]  /*a320*/  UMOV UR27, 0x80000020 ;  /* 0x80000020001b7882 */ /* 0x000fe20000000000 */
[----:B------:R-:W-:Y:S02]  /*a330*/  UMOV UR28, UR24 ;  /* 0x00000018001c7c82 */ /* 0x000fe40008000000 */
[----:B------:R-:W-:Y:S01]  /*a340*/  UIADD3 UR30, UR49, 0x80, URZ ;  /* 0x00000080311e7890 */ /* 0x000fe2000fffe03f */
[----:B------:R-:W-:Y:S02]  /*a350*/  UMOV UR29, UR25 ;  /* 0x00000019001d7c82 */ /* 0x000fe40008000000 */
[----:B------:R-:W-:Y:S01]  /*a360*/  UMOV UR26, UR49 ;  /* 0x00000031001a7c82 */ /* 0x000fe20008000000 */
[----:B------:R-:W-:Y:S01]  /*a370*/  UMOV UR31, 0x80000020 ;  /* 0x80000020001f7882 */ /* 0x000fe20000000000 */
[----:B------:R-:W-:Y:S01]  /*a380*/  UIADD3 UR34, UR49, 0x100, URZ ;  /* 0x0000010031227890 */ /* 0x000fe2000fffe03f */
[----:B------:R-:W-:Y:S01]  /*a390*/  UMOV UR32, UR24 ;  /* 0x0000001800207c82 */ /* 0x000fe20008000000 */
        /* <DEDUP_REMOVED lines=178> */
.L_x_4663:
[----:B------:R-:W-:Y:S01]  /*aec0*/  ULEA UR6, UR41, UR37, 0x3 ;  /* 0x0000002529067291 */ /* 0x000fe2000f8e183f */
[----:B------:R-:W-:-:S08]  /*aed0*/  SHF.L.U32 R7, R7, 0x1f, RZ ;  /* 0x0000001f07077819 */ /* 0x000fd000000006ff */
[----:B------:R1:W2:Y:S01]  /*aee0*/  SYNCS.PHASECHK.TRANS64.TRYWAIT P2, [UR6+0x33450], R7 ;  /* 0x03345007ff0075a7 */ /* 0x0002a20008040146 */
[----:B------:R-:W-:Y:S05]  /*aef0*/  @!P1 BRA `(.L_x_4664) ;  /* 0x0000000000049947 */ /* 0x000fea0003800000 */
[----:B------:R-:W-:Y:S01]  /*af00*/  BPT.TRAP 0x1 ;  /* 0x000000040000795c */ /* 0x000fe20000300000 */
.L_x_4664:
[----:B--2---:R-:W-:Y:S05]  /*af10*/  @P2 BRA `(.L_x_4662) ;  /* 0x0000000000082947 */ /* 0x004fea0003800000 */
[----:B------:R-:W2:Y:S02]  /*af20*/  SYNCS.PHASECHK.TRANS64.TRYWAIT P2, [UR6+0x33450], R7 ;  /* 0x03345007ff0075a7 */ /* 0x000ea40008040146 */
[----:B--2---:R-:W-:Y:S05]  /*af30*/  @!P2 BRA `(.L_x_4665) ;  /* 0x0000009c0060a947 */ /* 0x004fea0003800000 */
.L_x_4662:
[----:B------:R-:W-:Y:S01]  /*af40*/  UIADD3 UR6, UR37, 0x200, URZ ;  /* 0x0000020025067890 */ /* 0x000fe2000fffe03f */
[----:B------:R-:W-:Y:S01]  /*af50*/  WARPGROUP.ARRIVE ;  /* 0x00000000000079c5 */ /* 0x000fe20000000000 */
[----:B------:R-:W-:Y:S01]  /*af60*/  UMOV UR7, 0xc0000010 ;  /* 0xc000001000077882 */ /* 0x000fe20000000000 */
[----:B------:R-:W-:Y:S01]  /*af70*/  UMOV UR11, 0xc0000010 ;  /* 0xc0000010000b7882 */ /* 0x000fe20000000000 */
[----:B------:R-:W-:Y:S01]  /*af80*/  USHF.R.U32.HI UR6, URZ, 0x4, UR6 ;  /* 0x000000043f067899 */ /* 0x000fe20008011606 */
[C---:B------:R-:W-:Y:S01]  /*af90*/  FMUL.FTZ R9, R0.reuse, R186 ;  /* 0x000000ba00097220 */ /* 0x040fe20000410000 */
[C---:B--2---:R-:W-:Y:S01]  /*afa0*/  FMUL.FTZ R8, R0.reuse, R184 ;  /* 0x000000b800087220 */ /* 0x044fe20000410000 */
[C---:B------:R-:W-:Y:S01]  /*afb0*/  FMUL.FTZ R10, R0.reuse, R187 ;  /* 0x000000bb000a7220 */ /* 0x040fe20000410000 */
[----:B------:R-:W-:Y:S01]  /*afc0*/  ULOP3.LUT UR6, UR6, 0x3fff, URZ, 0xc0, !UPT ;  /* 0x00003fff06067892 */ /* 0x000fe2000f8ec03f */
[C---:B-1----:R-:W-:Y:S01]  /*afd0*/  FMUL.FTZ R7, R0.reuse, R185 ;  /* 0x000000b900077220 */ /* 0x042fe20000410000 */
[C---:B------:R-:W-:Y:S01]  /*afe0*/  FMUL.FTZ R13, R0.reuse, R190 ;  /* 0x000000be000d7220 */ /* 0x040fe20000410000 */
[----:B------:R-:W1:Y:S01]  /*aff0*/  MUFU.TANH R9, R9 ;  /* 0x0000000900097308 */ /* 0x000e620000002400 */
[----:B------:R-:W-:Y:S01]  /*b000*/  ULOP3.LUT UR6, UR6, 0x10000, URZ, 0xfc, !UPT ;  /* 0x0001000006067892 */ /* 0x000fe2000f8efc3f */
[C---:B------:R-:W-:Y:S01]  /*b010*/  FMUL.FTZ R11, R0.reuse, R188 ;  /* 0x000000bc000b7220 */ /* 0x040fe20000410000 */
[C---:B------:R-:W-:Y:S01]  /*b020*/  FMUL.FTZ R14, R0.reuse, R191 ;  /* 0x000000bf000e7220 */ /* 0x040fe20000410000 */
[C---:B------:R-:W-:Y:S01]  /*b030*/  FMUL.FTZ R12, R0.reuse, R189 ;  /* 0x000000bd000c7220 */ /* 0x040fe20000410000 */
[----:B------:R-:W-:Y:S01]  /*b040*/  UIMAD UR6, UR41, 0x780, UR6 ;  /* 0x00000780290678a4 */ /* 0x000fe2000f8e0206 */
[C---:B------:R-:W-:Y:S01]  /*b050*/  FMUL.FTZ R21, R0.reuse, R194 ;  /* 0x000000c200157220 */ /* 0x040fe20000410000 */
[C---:B------:R-:W-:Y:S01]  /*b060*/  FMUL.FTZ R15, R0.reuse, R192 ;  /* 0x000000c0000f7220 */ /* 0x040fe20000410000 */
[----:B------:R-:W2:Y:S01]  /*b070*/  MUFU.TANH R8, R8 ;  /* 0x0000000800087308 */ /* 0x000ea20000002400 */
[----:B------:R-:W-:Y:S01]  /*b080*/  UIADD3 UR10, UR6, 0x180, URZ ;  /* 0x00000180060a7890 */ /* 0x000fe2000fffe03f */
[C---:B------:R-:W-:Y:S01]  /*b090*/  FMUL.FTZ R237, R0.reuse, R154 ;  /* 0x0000009a00ed7220 */ /* 0x040fe20000410000 */
[C---:B------:R-:W-:Y:S01]  /*b0a0*/  FMUL.FTZ R184, R0.reuse, R195 ;  /* 0x000000c300b87220 */ /* 0x040fe20000410000 */
[C---:B------:R-:W-:Y:S01]  /*b0b0*/  FMUL.FTZ R154, R0.reuse, R158 ;  /* 0x0000009e009a7220 */ /* 0x040fe20000410000 */
[C---:B------:R-:W-:Y:S01]  /*b0c0*/  FMUL.FTZ R235, R0.reuse, R152 ;  /* 0x0000009800eb7220 */ /* 0x040fe20000410000 */
[----:B------:R-:W-:Y:S01]  /*b0d0*/  QGMMA.64x192x32.F32.E4M3.E4M3 R24, R216, gdesc[UR4], R24, gsb0 ;  /* 0x02e00004d8187df3 */ /* 0x000fe20008000818 */
[C---:B------:R-:W-:Y:S01]  /*b0e0*/  FMUL.FTZ R158, R0.reuse, R162 ;  /* 0x000000a2009e7220 */ /* 0x040fe20000410000 */
[----:B------:R-:W3:Y:S01]  /*b0f0*/  MUFU.TANH R10, R10 ;  /* 0x0000000a000a7308 */ /* 0x000ee20000002400 */
[C---:B------:R-:W-:Y:S01]  /*b100*/  FMUL.FTZ R152, R0.reuse, R156 ;  /* 0x0000009c00987220 */ /* 0x040fe20000410000 */
[C---:B------:R-:W-:Y:S01]  /*b110*/  FMUL.FTZ R162, R0.reuse, R166 ;  /* 0x000000a600a27220 */ /* 0x040fe20000410000 */
[C---:B------:R-:W-:Y:S01]  /*b120*/  FMUL.FTZ R20, R0.reuse, R193 ;  /* 0x000000c100147220 */ /* 0x040fe20000410000 */
[C---:B------:R-:W-:Y:S01]  /*b130*/  FMUL.FTZ R156, R0.reuse, R160 ;  /* 0x000000a0009c7220 */ /* 0x040fe20000410000 */
[----:B-1----:R-:W-:Y:S01]  /*b140*/  FMNMX.FTZ R166, R9, R6, !PT ;  /* 0x0000000609a67209 */ /* 0x002fe20007810000 */
        /* <DEDUP_REMOVED lines=72> */
[----:B------:R-:W-:Y:S01]  /*b5d0*/  FMUL.FTZ R133, R0, R133 ;  /* 0x0000008500857220 */ /* 0x000fe20000410000 */
[----:B------:R-:W-:Y:S01]  /*b5e0*/  UMOV UR7, 0xc0000010 ;  /* 0xc000001000077882 */ /* 0x000fe20000000000 */
[----:B------:R-:W1:Y:S01]  /*b5f0*/  MUFU.TANH R187, R187 ;  /* 0x000000bb00bb7308 */ /* 0x000e620000002400 */
[----:B--2---:R-:W-:Y:S01]  /*b600*/  FMNMX.FTZ R120, R184, R166, !PT ;  /* 0x000000a6b8787209 */ /* 0x004fe20007810000 */
[----:B------:R-:W-:Y:S01]  /*b610*/  FMUL.FTZ R166, R0, R121 ;  /* 0x0000007900a67220 */ /* 0x000fe20000410000 */
[----:B------:R-:W2:Y:S05]  /*b620*/  S2R R230, SR_TID.X ;  /* 0x0000000000e67919 */ /* 0x000eaa0000002100 */
        /* <DEDUP_REMOVED lines=8> */
[----:B--2---:R-:W-:-:S04]  /*b6b0*/  SHF.R.U32.HI R230, RZ, 0x7, R230 ;  /* 0x00000007ffe67819 */ /* 0x004fc800000116e6 */
[----:B------:R-:W-:Y:S01]  /*b6c0*/  IADD3 R194, -R230, 0xb, RZ ;  /* 0x0000000be6c27810 */ /* 0x000fe20007ffe1ff */
        /* <DEDUP_REMOVED lines=13> */
[----:B-1----:R-:W-:Y:S01]  /*b7a0*/  FMNMX.FTZ R170, R195, R168, !PT ;  /* 0x000000a8c3aa7209 */ /* 0x002fe20007810000 */
[----:B------:R-:W-:-:S06]  /*b7b0*/  FMUL.FTZ R168, R0, R123 ;  /* 0x0000007b00a87220 */ /* 0x000fcc0000410000 */
        /* <DEDUP_REMOVED lines=9> */
[----:B------:R-:W-:Y:S01]  /*b850*/  WARPGROUP.ARRIVE ;  /* 0x00000000000079c5 */ /* 0x000fe20000000000 */
[----:B------:R-:W-:-:S03]  /*b860*/  FMUL.FTZ R219, R0, R128 ;  /* 0x0000008000db7220 */ /* 0x000fc60000410000 */
        /* <DEDUP_REMOVED lines=35> */
[----:B------:R-:W-:Y:S01]  /*baa0*/  MUFU.TANH R162, R162 ;  /* 0x000000a200a27308 */ /* 0x000fe20000002400 */
[----:B-1----:R-:W-:-:S07]  /*bab0*/  FMNMX.FTZ R123, R163, R128, !PT ;  /* 0x00000080a37b7209 */ /* 0x002fce0007810000 */
[----:B------:R-:W1:Y:S01]  /*bac0*/  MUFU.TANH R160, R160 ;  /* 0x000000a000a07308 */ /* 0x000e620000002400 */
[----:B---3--:R-:W-:-:S07]  /*bad0*/  FMNMX.FTZ R121, R161, R120, !PT ;  /* 0x00000078a1797209 */ /* 0x008fce0007810000 */
[----:B------:R-:W-:Y:S08]  /*bae0*/  MUFU.TANH R167, R167 ;  /* 0x000000a700a77308 */ /* 0x000ff00000002400 */
[----:B------:R-:W2:Y:S01]  /*baf0*/  MUFU.TANH R165, R165 ;  /* 0x000000a500a57308 */ /* 0x000ea20000002400 */
[----:B-1----:R-:W-:-:S07]  /*bb00*/  FMNMX.FTZ R120, R160, R121, !PT ;  /* 0x00000079a0787209 */ /* 0x002fce0007810000 */
[----:B------:R-:W-:Y:S08]  /*bb10*/  MUFU.TANH R138, R138 ;  /* 0x0000008a008a7308 */ /* 0x000ff00000002400 */
[----:B------:R-:W1:Y:S01]  /*bb20*/  MUFU.TANH R136, R136 ;  /* 0x0000008800887308 */ /* 0x000e620000002400 */
[----:B--2---:R-:W-:-:S07]  /*bb30*/  FMNMX.FTZ R121, R165, R120, !PT ;  /* 0x00000078a5797209 */ /* 0x004fce0007810000 */
[----:B------:R-:W-:Y:S08]  /*bb40*/  MUFU.TANH R139, R139 ;  /* 0x0000008b008b7308 */ /* 0x000ff00000002400 */
[----:B------:R-:W2:Y:S01]  /*bb50*/  MUFU.TANH R137, R137 ;  /* 0x0000008900897308 */ /* 0x000ea20000002400 */
[----:B-1----:R-:W-:-:S07]  /*bb60*/  FMNMX.FTZ R120, R136, R121, !PT ;  /* 0x0000007988787209 */ /* 0x002fce0007810000 */
[----:B------:R-:W1:Y:S08]  /*bb70*/  MUFU.TANH R142, R142 ;  /* 0x0000008e008e7308 */ /* 0x000e700000002400 */
[----:B------:R3:W-:Y:S01]  /*bb80*/  MUFU.TANH R217, R126 ;  /* 0x0000007e00d97308 */ /* 0x0007e20000002400 */
[----:B--2---:R-:W-:-:S07]  /*bb90*/  FMNMX.FTZ R121, R137, R120, !PT ;  /* 0x0000007889797209 */ /* 0x004fce0007810000 */
[----:B------:R-:W2:Y:S01]  /*bba0*/  MUFU.TANH R140, R140 ;  /* 0x0000008c008c7308 */ /* 0x000ea20000002400 */
[----:B---3--:R-:W-:Y:S01]  /*bbb0*/  FMNMX.FTZ R126, R162, R123, !PT ;  /* 0x0000007ba27e7209 */ /* 0x008fe20007810000 */
[----:B------:R-:W-:Y:S02]  /*bbc0*/  WARPGROUP.DEPBAR.LE gsb0, 0x0 ;  /* 0x00008000000079c5 */ /* 0x000fe40000010000 */
[----:B------:R-:W-:Y:S01]  /*bbd0*/  WARPGROUP.ARRIVE ;  /* 0x00000000000079c5 */ /* 0x000fe20000000000 */
[----:B------:R-:W-:Y:S01]  /*bbe0*/  FMNMX.FTZ R123, R167, R126, !PT ;  /* 0x0000007ea77b7209 */ /* 0x000fe20007810000 */
[----:B------:R-:W-:Y:S02]  /*bbf0*/  FMUL.FTZ R126, R0, R130 ;  /* 0x00000082007e7220 */ /* 0x000fe40000410000 */
[----:B------:R-:W3:Y:S01]  /*bc00*/  MUFU.TANH R143, R143 ;  /* 0x0000008f008f7308 */ /* 0x000ee20000002400 */
[----:B------:R-:W-:Y:S01]  /*bc10*/  FMNMX.FTZ R128, R138, R123, !PT ;  /* 0x0000007b8a807209 */ /* 0x000fe20007810000 */
[----:B------:R-:W-:Y:S01]  /*bc20*/  QGMMA.64x192x32.F32.E4M3.E4M3 R24, R208, gdesc[UR8], R24, gsb0 ;  /* 0x02e00008d0187df3 */ /* 0x000fe20008000818 */
[----:B------:R-:W-:-:S02]  /*bc30*/  UIADD3 UR10, UR6, 0x480, URZ ;  /* 0x00000480060a7890 */ /* 0x000fc4000fffe03f */
[----:B------:R-:W-:Y:S01]  /*bc40*/  FMNMX.FTZ R123, R139, R128, !PT ;  /* 0x000000808b7b7209 */ /* 0x000fe20007810000 */
[----:B------:R-:W-:Y:S01]  /*bc50*/  UMOV UR11, 0xc0000010 ;  /* 0xc0000010000b7882 */ /* 0x000fe20000000000 */
[----:B------:R-:W-:Y:S01]  /*bc60*/  UIADD3 UR6, UR6, 0x600, URZ ;  /* 0x0000060006067890 */ /* 0x000fe2000fffe03f */
[----:B------:R-:W4:Y:S01]  /*bc70*/  MUFU.TANH R141, R141 ;  /* 0x0000008d008d7308 */ /* 0x000f220000002400 */
[----:B-1----:R-:W-:Y:S02]  /*bc80*/  FMNMX.FTZ R128, R142, R123, !PT ;  /* 0x0000007b8e807209 */ /* 0x002fe40007810000 */
[----:B--2---:R-:W-:-:S05]  /*bc90*/  FMNMX.FTZ R120, R140, R121, !PT ;  /* 0x000000798c787209 */ /* 0x004fca0007810000 */
[----:B------:R-:W1:Y:S01]  /*bca0*/  MUFU.TANH R146, R146 ;  /* 0x0000009200927308 */ /* 0x000e620000002400 */
[----:B---3--:R-:W-:Y:S01]  /*bcb0*/  FMNMX.FTZ R123, R143, R128, !PT ;  /* 0x000000808f7b7209 */ /* 0x008fe20007810000 */
[----:B------:R-:W-:-:S06]  /*bcc0*/  FMUL.FTZ R128, R0, R132 ;  /* 0x0000008400807220 */ /* 0x000fcc0000410000 */
[----:B------:R-:W2:Y:S01]  /*bcd0*/  MUFU.TANH R144, R144 ;  /* 0x0000009000907308 */ /* 0x000ea20000002400 */
[----:B----4-:R-:W-:-:S07]  /*bce0*/  FMNMX.FTZ R121, R141, R120, !PT ;  /* 0x000000788d797209 */ /* 0x010fce0007810000 */
        /* <DEDUP_REMOVED lines=22> */
[----:B--2---:R-:W-:-:S04]  /*be50*/  FMNMX.FTZ R120, R168, R123, !PT ;  /* 0x0000007ba8787209 */ /* 0x004fc80007810000 */
[----:B------:R-:W-:-:S03]  /*be60*/  FMNMX.FTZ R120, R217, R120, !PT ;  /* 0x00000078d9787209 */ /* 0x000fc60007810000 */
        /* <DEDUP_REMOVED lines=20> */
[----:B-1----:R-:W-:-:S03]  /*bfb0*/  FMNMX.FTZ R120, R128, R121, !PT ;  /* 0x0000007980787209 */ /* 0x002fc60007810000 */
[----:B------:R-:W1:Y:S01]  /*bfc0*/  SHFL.BFLY PT, R121, R132, 0x2, 0x1f ;  /* 0x0c401f0084797f89 */ /* 0x000e6200000e0000 */
[----:B------:R-:W-:Y:S02]  /*bfd0*/  WARPGROUP.DEPBAR.LE gsb0, 0x0 ;  /* 0x00008000000079c5 */ /* 0x000fe40000010000 */
[----:B------:R-:W-:Y:S01]  /*bfe0*/  WARPGROUP.ARRIVE ;  /* 0x00000000000079c5 */ /* 0x000fe20000000000 */
[----:B--2---:R-:W-:-:S05]  /*bff0*/  FMNMX.FTZ R123, R133, R120, !PT ;  /* 0x00000078857b7209 */ /* 0x004fca0007810000 */
[----:B------:R-:W-:Y:S01]  /*c000*/  QGMMA.64x192x32.F32.E4M3.E4M3 R24, R204, gdesc[UR8], R24, gsb0 ;  /* 0x02e00008cc187df3 */ /* 0x000fe20008000818 */
[----:B------:R-:W2:Y:S01]  /*c010*/  SHFL.BFLY PT, R120, R123, 0x2, 0x1f ;  /* 0x0c401f007b787f89 */ /* 0x000ea200000e0000 */
[----:B-1----:R-:W-:-:S05]  /*c020*/  FMNMX.FTZ R170, R132, R121, !PT ;  /* 0x0000007984aa7209 */ /* 0x002fca0007810000 */
[----:B------:R-:W1:Y:S01]  /*c030*/  SHFL.BFLY PT, R172, R170, 0x1, 0x1f ;  /* 0x0c201f00aaac7f89 */ /* 0x000e6200000e0000 */
[----:B--2---:R-:W-:Y:S02]  /*c040*/  FMNMX.FTZ R134, R123, R120, !PT ;  /* 0x000000787b867209 */ /* 0x004fe40007810000 */
[----:B------:R-:W2:Y:S03]  /*c050*/  LDC R120, c[0x0][0x988] ;  /* 0x00026200ff787b82 */ /* 0x000ea60000000800 */
[----:B------:R-:W3:Y:S01]  /*c060*/  SHFL.BFLY PT, R121, R134, 0x1, 0x1f ;  /* 0x0c201f0086797f89 */ /* 0x000ee200000e0000 */
[----:B-1----:R-:W-:-:S05]  /*c070*/  FMNMX.FTZ R123, R170, R172, !PT ;  /* 0x000000acaa7b7209 */ /* 0x002fca0007810000 */
[----:B------:R-:W-:-:S04]  /*c080*/  FADD.FTZ R213, -R123, R6 ;  /* 0x000000067bd57221 */ /* 0x000fc80000010100 */
[----:B--2---:R-:W-:Y:S01]  /*c090*/  FMUL.FTZ R6, R213, R120 ;  /* 0x00000078d5067220 */ /* 0x004fe20000410000 */
[----:B---3--:R-:W-:-:S05]  /*c0a0*/  FMNMX.FTZ R121, R134, R121, !PT ;  /* 0x0000007986797209 */ /* 0x008fca0007810000 */
[----:B------:R-:W-:Y:S01]  /*c0b0*/  MUFU.EX2 R6, R6 ;  /* 0x0000000600067308 */ /* 0x000fe20000000800 */
[----:B------:R-:W-:-:S01]  /*c0c0*/  FFMA.FTZ R213, R121, R120, -8 ;  /* 0xc100000079d57423 */ /* 0x000fc20000010078 */
[----:B------:R-:W-:-:S03]  /*c0d0*/  FADD.FTZ R5, -R121, R5 ;  /* 0x0000000579057221 */ /* 0x000fc60000010100 */
[-C--:B------:R-:W-:Y:S01]  /*c0e0*/  FFMA.FTZ R170, R195, R120.reuse, -R213 ;  /* 0x00000078c3aa7223 */ /* 0x080fe200000108d5 */
[----:B------:R-:W-:-:S01]  /*c0f0*/  FFMA.FTZ R195, R123, R120, -8 ;  /* 0xc10000007bc37423 */ /* 0x000fc20000010078 */
[-C--:B------:R-:W-:Y:S01]  /*c100*/  FMUL.FTZ R5, R5, R120.reuse ;  /* 0x0000007805057220 */ /* 0x080fe20000410000 */
[----:B------:R-:W-:-:S01]  /*c110*/  FFMA.FTZ R8, R8, R120, -R213 ;  /* 0x0000007808087223 */ /* 0x000fc200000108d5 */
[-C--:B------:R-:W-:Y:S01]  /*c120*/  FFMA.FTZ R7, R7, R120.reuse, -R213 ;  /* 0x0000007807077223 */ /* 0x080fe200000108d5 */
[----:B------:R-:W-:-:S01]  /*c130*/  FFMA.FTZ R9, R9, R120, -R195 ;  /* 0x0000007809097223 */ /* 0x000fc200000108c3 */
[-C--:B------:R-:W-:Y:S01]  /*c140*/  FFMA.FTZ R10, R10, R120.reuse, -R195 ;  /* 0x000000780a0a7223 */ /* 0x080fe200000108c3 */
[----:B------:R-:W-:-:S01]  /*c150*/  FFMA.FTZ R11, R11, R120, -R213 ;  /* 0x000000780b0b7223 */ /* 0x000fc200000108d5 */
[----:B------:R-:W-:Y:S01]  /*c160*/  MUFU.EX2 R5, R5 ;  /* 0x0000000500057308 */ /* 0x000fe20000000800 */
[----:B------:R-:W-:-:S01]  /*c170*/  FFMA.FTZ R13, R13, R120, -R195 ;  /* 0x000000780d0d7223 */ /* 0x000fc200000108c3 */
[-C--:B------:R-:W-:Y:S01]  /*c180*/  FFMA.FTZ R12, R12, R120.reuse, -R213 ;  /* 0x000000780c0c7223 */ /* 0x080fe200000108d5 */
[----:B------:R-:W-:-:S01]  /*c190*/  FFMA.FTZ R14, R14, R120, -R195 ;  /* 0x000000780e0e7223 */ /* 0x000fc200000108c3 */
[-C--:B------:R-:W-:Y:S01]  /*c1a0*/  FFMA.FTZ R15, R15, R120.reuse, -R213 ;  /* 0x000000780f0f7223 */ /* 0x080fe200000108d5 */
[----:B------:R-:W-:-:S01]  /*c1b0*/  FFMA.FTZ R21, R21, R120, -R195 ;  /* 0x0000007815157223 */ /* 0x000fc200000108c3 */
[-C--:B------:R-:W-:Y:S01]  /*c1c0*/  FFMA.FTZ R20, R20, R120.reuse, -R213 ;  /* 0x0000007814147223 */ /* 0x080fe200000108d5 */
[----:B------:R-:W-:-:S01]  /*c1d0*/  FFMA.FTZ R178, R184, R120, -R195 ;  /* 0x00000078b8b27223 */ /* 0x000fc200000108c3 */
[----:B------:R-:W1:Y:S01]  /*c1e0*/  MUFU.EX2 R8, R8 ;  /* 0x0000000800087308 */ /* 0x000e620000000800 */
[----:B------:R-:W-:-:S01]  /*c1f0*/  FFMA.FTZ R132, R185, R120, -R213 ;  /* 0x00000078b9847223 */ /* 0x000fc200000108d5 */
[-C--:B------:R-:W-:Y:S01]  /*c200*/  FFMA.FTZ R180, R187, R120.reuse, -R195 ;  /* 0x00000078bbb47223 */ /* 0x080fe200000108c3 */
[----:B------:R-:W-:-:S01]  /*c210*/  FFMA.FTZ R185, R186, R120, -R213 ;  /* 0x00000078bab97223 */ /* 0x000fc200000108d5 */
[-CC-:B------:R-:W-:Y:S01]  /*c220*/  FFMA.FTZ R190, R155, R120.reuse, -R195.reuse ;  /* 0x000000789bbe7223 */ /* 0x180fe200000108c3 */
[----:B------:R-:W-:-:S01]  /*c230*/  FFMA.FTZ R187, R189, R120, -R195 ;  /* 0x00000078bdbb7223 */ /* 0x000fc200000108c3 */
[-CC-:B------:R-:W-:Y:S01]  /*c240*/  FFMA.FTZ R155, R159, R120.reuse, -R195.reuse ;  /* 0x000000789f9b7223 */ /* 0x180fe200000108c3 */
[----:B------:R-:W-:-:S01]  /*c250*/  FFMA.FTZ R159, R163, R120, -R195 ;  /* 0x00000078a39f7223 */ /* 0x000fc200000108c3 */
[----:B------:R-:W2:Y:S01]  /*c260*/  MUFU.EX2 R9, R9 ;  /* 0x0000000900097308 */ /* 0x000ea20000000800 */
[----:B------:R-:W-:-:S01]  /*c270*/  FFMA.FTZ R163, R167, R120, -R195 ;  /* 0x00000078a7a37223 */ /* 0x000fc200000108c3 */
[-C--:B------:R-:W-:Y:S01]  /*c280*/  FFMA.FTZ R134, R191, R120.reuse, -R213 ;  /* 0x00000078bf867223 */ /* 0x080fe200000108d5 */
[----:B------:R-:W-:-:S01]  /*c290*/  FFMA.FTZ R182, R193, R120, -R195 ;  /* 0x00000078c1b67223 */ /* 0x000fc200000108c3 */
[-C--:B------:R-:W-:Y:S01]  /*c2a0*/  FFMA.FTZ R169, R169, R120.reuse, -R213 ;  /* 0x00000078a9a97223 */ /* 0x080fe200000108d5 */
[----:B------:R-:W-:-:S01]  /*c2b0*/  FFMA.FTZ R171, R171, R120, -R195 ;  /* 0x00000078abab7223 */ /* 0x000fc200000108c3 */
[-C--:B------:R-:W-:Y:S01]  /*c2c0*/  FFMA.FTZ R184, R197, R120.reuse, -R195 ;  /* 0x00000078c5b87223 */ /* 0x080fe200000108c3 */
[----:B------:R-:W-:-:S01]  /*c2d0*/  FFMA.FTZ R173, R173, R120, -R213 ;  /* 0x00000078adad7223 */ /* 0x000fc200000108d5 */
[----:B------:R-:W3:Y:S01]  /*c2e0*/  MUFU.EX2 R7, R7 ;  /* 0x0000000700077308 */ /* 0x000ee20000000800 */
[----:B-1----:R-:W-:-:S01]  /*c2f0*/  FFMA.FTZ R4, R5, R4, R8 ;  /* 0x0000000405047223 */ /* 0x002fc20000010008 */
[-C--:B------:R-:W-:Y:S01]  /*c300*/  FFMA.FTZ R175, R175, R120.reuse, -R195 ;  /* 0x00000078afaf7223 */ /* 0x080fe200000108c3 */
[----:B------:R-:W-:-:S01]  /*c310*/  FFMA.FTZ R172, R199, R120, -R213 ;  /* 0x00000078c7ac7223 */ /* 0x000fc200000108d5 */
[-C--:B------:R-:W-:Y:S01]  /*c320*/  FFMA.FTZ R186, R229, R120.reuse, -R195 ;  /* 0x00000078e5ba7223 */ /* 0x080fe200000108c3 */
[----:B------:R-:W-:-:S01]  /*c330*/  FFMA.FTZ R177, R177, R120, -R213 ;  /* 0x00000078b1b17223 */ /* 0x000fc200000108d5 */
[-C--:B------:R-:W-:Y:S01]  /*c340*/  FFMA.FTZ R179, R179, R120.reuse, -R195 ;  /* 0x00000078b3b37223 */ /* 0x080fe200000108c3 */
[----:B------:R-:W-:-:S01]  /*c350*/  FFMA.FTZ R174, R231, R120, -R213 ;  /* 0x00000078e7ae7223 */ /* 0x000fc200000108d5 */
[----:B------:R-:W1:Y:S01]  /*c360*/  MUFU.EX2 R10, R10 ;  /* 0x0000000a000a7308 */ /* 0x000e620000000800 */
[----:B--2---:R-:W-:-:S01]  /*c370*/  FFMA.FTZ R3, R6, R3, R9 ;  /* 0x0000000306037223 */ /* 0x004fc20000010009 */
[-C--:B------:R-:W-:Y:S01]  /*c380*/  FFMA.FTZ R188, R233, R120.reuse, -R195 ;  /* 0x00000078e9bc7223 */ /* 0x080fe200000108c3 */
[----:B------:R-:W-:-:S01]  /*c390*/  FFMA.FTZ R181, R181, R120, -R213 ;  /* 0x00000078b5b57223 */ /* 0x000fc200000108d5 */
[-C--:B------:R-:W-:Y:S01]  /*c3a0*/  FFMA.FTZ R183, R183, R120.reuse, -R195 ;  /* 0x00000078b7b77223 */ /* 0x080fe200000108c3 */
[----:B------:R-:W-:-:S01]  /*c3b0*/  FFMA.FTZ R176, R235, R120, -R213 ;  /* 0x00000078ebb07223 */ /* 0x000fc200000108d5 */
[-C--:B------:R-:W-:Y:S01]  /*c3c0*/  FFMA.FTZ R189, R237, R120.reuse, -R195 ;  /* 0x00000078edbd7223 */ /* 0x080fe200000108c3 */
[----:B------:R-:W-:-:S01]  /*c3d0*/  FFMA.FTZ R153, R153, R120, -R213 ;  /* 0x0000007899997223 */ /* 0x000fc200000108d5 */
[----:B------:R-:W2:Y:S01]  /*c3e0*/  MUFU.EX2 R11, R11 ;  /* 0x0000000b000b7308 */ /* 0x000ea20000000800 */
[----:B---3--:R-:W-:-:S01]  /*c3f0*/  FADD.FTZ R4, R7, R4 ;  /* 0x0000000407047221 */ /* 0x008fc20000010000 */
[-C--:B------:R-:W-:Y:S01]  /*c400*/  FFMA.FTZ R152, R152, R120.reuse, -R213 ;  /* 0x0000007898987223 */ /* 0x080fe200000108d5 */
[----:B------:R-:W-:-:S01]  /*c410*/  FFMA.FTZ R154, R154, R120, -R195 ;  /* 0x000000789a9a7223 */ /* 0x000fc200000108c3 */
[-CC-:B------:R-:W-:Y:S01]  /*c420*/  FFMA.FTZ R157, R157, R120.reuse, -R213.reuse ;  /* 0x000000789d9d7223 */ /* 0x180fe200000108d5 */
[----:B------:R-:W-:-:S01]  /*c430*/  FFMA.FTZ R156, R156, R120, -R213 ;  /* 0x000000789c9c7223 */ /* 0x000fc200000108d5 */
[-C--:B------:R-:W-:Y:S01]  /*c440*/  FFMA.FTZ R158, R158, R120.reuse, -R195 ;  /* 0x000000789e9e7223 */ /* 0x080fe200000108c3 */
[----:B------:R-:W-:-:S01]  /*c450*/  FFMA.FTZ R161, R161, R120, -R213 ;  /* 0x00000078a1a17223 */ /* 0x000fc200000108d5 */
[----:B------:R-:W3:Y:S01]  /*c460*/  MUFU.EX2 R13, R13 ;  /* 0x0000000d000d7308 */ /* 0x000ee20000000800 */
[----:B-1----:R-:W-:-:S01]  /*c470*/  FADD.FTZ R192, R10, R3 ;  /* 0x000000030ac07221 */ /* 0x002fc20000010000 */
[-C--:B------:R-:W-:Y:S01]  /*c480*/  FFMA.FTZ R160, R160, R120.reuse, -R213 ;  /* 0x00000078a0a07223 */ /* 0x080fe200000108d5 */
[----:B------:R-:W-:-:S01]  /*c490*/  FFMA.FTZ R162, R162, R120, -R195 ;  /* 0x00000078a2a27223 */ /* 0x000fc200000108c3 */
[-CC-:B------:R-:W-:Y:S01]  /*c4a0*/  FFMA.FTZ R165, R165, R120.reuse, -R213.reuse ;  /* 0x00000078a5a57223 */ /* 0x180fe200000108d5 */
[----:B------:R-:W-:-:S01]  /*c4b0*/  FFMA.FTZ R136, R136, R120, -R213 ;  /* 0x0000007888887223 */ /* 0x000fc200000108d5 */
[-C--:B------:R-:W-:Y:S01]  /*c4c0*/  FFMA.FTZ R138, R138, R120.reuse, -R195 ;  /* 0x000000788a8a7223 */ /* 0x080fe200000108c3 */
[----:B------:R-:W-:-:S01]  /*c4d0*/  FFMA.FTZ R137, R137, R120, -R213 ;  /* 0x0000007889897223 */ /* 0x000fc200000108d5 */
[----:B------:R-:W1:Y:S01]  /*c4e0*/  MUFU.EX2 R12, R12 ;  /* 0x0000000c000c7308 */ /* 0x000e620000000800 */
[----:B--2---:R-:W-:-:S01]  /*c4f0*/  FADD.FTZ R3, R11, R4 ;  /* 0x000000040b037221 */ /* 0x004fc20000010000 */
        /* <DEDUP_REMOVED lines=10> */
[-C--:B------:R-:W-:Y:S01]  /*c5a0*/  FFMA.FTZ R147, R147, R120.reuse, -R195 ;  /* 0x0000007893937223 */ /* 0x080fe200000108c3 */
[----:B------:R-:W-:-:S01]  /*c5b0*/  FFMA.FTZ R148, R148, R120, -R213 ;  /* 0x0000007894947223 */ /* 0x000fc200000108d5 */
[-C--:B------:R-:W-:Y:S01]  /*c5c0*/  FFMA.FTZ R150, R150, R120.reuse, -R195 ;  /* 0x0000007896967223 */ /* 0x080fe200000108c3 */
[----:B------:R-:W-:-:S01]  /*c5d0*/  FFMA.FTZ R149, R149, R120, -R213 ;  /* 0x0000007895957223 */ /* 0x000fc200000108d5 */
[----:B------:R-:W3:Y:S01]  /*c5e0*/  MUFU.EX2 R15, R15 ;  /* 0x0000000f000f7308 */ /* 0x000ee20000000800 */
[----:B-1----:R-:W-:-:S01]  /*c5f0*/  FADD.FTZ R4, R12, R3 ;  /* 0x000000030c047221 */ /* 0x002fc20000010000 */
[-C--:B------:R-:W-:Y:S01]  /*c600*/  FFMA.FTZ R151, R151, R120.reuse, -R195 ;  /* 0x0000007897977223 */ /* 0x080fe200000108c3 */
[----:B------:R-:W-:-:S01]  /*c610*/  FFMA.FTZ R164, R164, R120, -R213 ;  /* 0x00000078a4a47223 */ /* 0x000fc200000108d5 */
[-C--:B------:R-:W-:Y:S01]  /*c620*/  FFMA.FTZ R122, R122, R120.reuse, -R195 ;  /* 0x000000787a7a7223 */ /* 0x080fe200000108c3 */
[----:B------:R-:W-:-:S01]  /*c630*/  FFMA.FTZ R191, R166, R120, -R213 ;  /* 0x00000078a6bf7223 */ /* 0x000fc200000108d5 */
[-CC-:B------:R-:W-:Y:S01]  /*c640*/  FFMA.FTZ R124, R124, R120.reuse, -R213.reuse ;  /* 0x000000787c7c7223 */ /* 0x180fe200000108d5 */
        /* <DEDUP_REMOVED lines=13> */
[----:B------:R-:W-:-:S04]  /*c720*/  FFMA.FTZ R135, R135, R120, -R195 ;  /* 0x0000007887877223 */ /* 0x000fc800000108c3 */
        /* <DEDUP_REMOVED lines=10> */
[----:B------:R-:W-:Y:S02]  /*c7d0*/  WARPGROUP.DEPBAR.LE gsb0, 0x0 ;  /* 0x00008000000079c5 */ /* 0x000fe40000010000 */
[----:B------:R-:W-:-:S04]  /*c7e0*/  WARPGROUP.ARRIVE ;  /* 0x00000000000079c5 */ /* 0x000fc80000000000 */
[----:B------:R-:W2:Y:S01]  /*c7f0*/  MUFU.EX2 R134, R134 ;  /* 0x0000008600867308 */ /* 0x000ea20000000800 */
[----:B---3--:R-:W-:-:S01]  /*c800*/  FADD.FTZ R3, R185, R4 ;  /* 0x00000004b9037221 */ /* 0x008fc20000010000 */
[----:B------:R-:W-:Y:S01]  /*c810*/  QGMMA.64x192x32.F32.E4M3.E4M3 R24, R200, gdesc[UR4], R24, gsb0 ;  /* 0x02e00004c8187df3 */ /* 0x000fe20008000818 */
[----:B-1----:R-:W-:-:S05]  /*c820*/  FADD.FTZ R167, R187, R192 ;  /* 0x000000c0bba77221 */ /* 0x002fca0000010000 */
[----:B------:R-:W1:Y:S08]  /*c830*/  MUFU.EX2 R182, R182 ;  /* 0x000000b600b67308 */ /* 0x000e700000000800 */
        /* <DEDUP_REMOVED lines=50> */
[----:B------:R-:W-:-:S06]  /*cb60*/  WARPGROUP.DEPBAR.LE gsb0, 0x0 ;  /* 0x00008000000079c5 */ /* 0x000fcc0000010000 */
[----:B------:R-:W2:Y:S01]  /*cb70*/  MUFU.EX2 R159, R159 ;  /* 0x0000009f009f7308 */ /* 0x000ea20000000800 */
[----:B-1----:R-:W-:-:S01]  /*cb80*/  FADD.FTZ R192, R158, R167 ;  /* 0x000000a79ec07221 */ /* 0x002fc20000010000 */
[----:B------:R-:W-:-:S06]  /*cb90*/  FFMA.FTZ R167, R168, R120, -R195 ;  /* 0x00000078a8a77223 */ /* 0x000fcc00000108c3 */
        /* <DEDUP_REMOVED lines=39> */
[----:B------:R-:W-:-:S05]  /*ce10*/  IMAD.U32 R3, RZ, RZ, UR48 ;  /* 0x00000030ff037e24 */ /* 0x000fca000f8e00ff */
[----:B------:R-:W-:Y:S01]  /*ce20*/  @!P0 LEA R3, R3, UR37, 0x3 ;  /* 0x0000002503038c11 */ /* 0x000fe2000f8e18ff */
[----:B------:R-:W3:Y:S01]  /*ce30*/  MUFU.EX2 R151, R151 ;  /* 0x0000009700977308 */ /* 0x000ee20000000800 */
[----:B--2---:R-:W-:-:S03]  /*ce40*/  FADD.FTZ R192, R150, R193 ;  /* 0x000000c196c07221 */ /* 0x004fc60000010000 */
[----:B------:R-:W-:-:S04]  /*ce50*/  @!P0 VIADD R3, R3, 0x33440 ;  /* 0x0003344003038836 */ /* 0x000fc80000000000 */
[----:B------:R-:W2:Y:S01]  /*ce60*/  MUFU.EX2 R164, R164 ;  /* 0x000000a400a47308 */ /* 0x000ea20000000800 */
[----:B-1----:R-:W-:-:S01]  /*ce70*/  FADD.FTZ R193, R149, R4 ;  /* 0x0000000495c17221 */ /* 0x002fc20000010000 */
[----:B------:R-:W-:Y:S01]  /*ce80*/  @!P0 PRMT R3, RZ, 0x654, R3 ;  /* 0x00000654ff038816 */ /* 0x000fe20000000003 */
[----:B------:R1:W-:Y:S06]  /*ce90*/  BAR.ARV R194, 0x100 ;  /* 0x000400c20000751d */ /* 0x0003ec0000002000 */
[----:B------:R-:W4:Y:S01]  /*cea0*/  MUFU.EX2 R122, R122 ;  /* 0x0000007a007a7308 */ /* 0x000f220000000800 */
[----:B---3--:R-:W-:-:S01]  /*ceb0*/  FADD.FTZ R197, R151, R192 ;  /* 0x000000c097c57221 */ /* 0x008fc20000010000 */
[----:B------:R3:W-:Y:S06]  /*cec0*/  @!P0 SYNCS.ARRIVE.TRANS64.RED.A1T0 RZ, [R3+URZ], RZ ;  /* 0x000000ff03ff89a7 */ /* 0x0007ec000810043f */
[----:B------:R-:W5:Y:S01]  /*ced0*/  MUFU.EX2 R191, R191 ;  /* 0x000000bf00bf7308 */ /* 0x000f620000000800 */
[----:B--2---:R-:W-:-:S07]  /*cee0*/  FADD.FTZ R4, R164, R193 ;  /* 0x000000c1a4047221 */ /* 0x004fce0000010000 */
[----:B------:R-:W2:Y:S01]  /*cef0*/  MUFU.EX2 R167, R167 ;  /* 0x000000a700a77308 */ /* 0x000ea20000000800 */
[----:B----4-:R-:W-:-:S07]  /*cf00*/  FADD.FTZ R192, R122, R197 ;  /* 0x000000c57ac07221 */ /* 0x010fce0000010000 */
[----:B------:R-:W4:Y:S01]  /*cf10*/  MUFU.EX2 R124, R124 ;  /* 0x0000007c007c7308 */ /* 0x000f220000000800 */
[----:B-----5:R-:W-:-:S07]  /*cf20*/  FADD.FTZ R193, R191, R4 ;  /* 0x00000004bfc17221 */ /* 0x020fce0000010000 */
[----:B------:R-:W5:Y:S01]  /*cf30*/  MUFU.EX2 R168, R168 ;  /* 0x000000a800a87308 */ /* 0x000f620000000800 */
[----:B--2---:R-:W-:-:S07]  /*cf40*/  FADD.FTZ R197, R167, R192 ;  /* 0x000000c0a7c57221 */ /* 0x004fce0000010000 */
[----:B------:R-:W3:Y:S01]  /*cf50*/  MUFU.EX2 R125, R125 ;  /* 0x0000007d007d7308 */ /* 0x000ee20000000800 */
[----:B----4-:R-:W-:-:S07]  /*cf60*/  FADD.FTZ R4, R124, R193 ;  /* 0x000000c17c047221 */ /* 0x010fce0000010000 */
[----:B------:R-:W2:Y:S01]  /*cf70*/  MUFU.EX2 R127, R127 ;  /* 0x0000007f007f7308 */ /* 0x000ea20000000800 */
[----:B-----5:R-:W-:-:S07]  /*cf80*/  FADD.FTZ R192, R168, R197 ;  /* 0x000000c5a8c07221 */ /* 0x020fce0000010000 */
        /* <DEDUP_REMOVED lines=15> */
[----:B--2---:R-:W-:-:S01]  /*d080*/  FADD.FTZ R193, R130, R193 ;  /* 0x000000c182c17221 */ /* 0x004fc20000010000 */
[----:B----4-:R-:W-:-:S03]  /*d090*/  FADD.FTZ R4, R133, R4 ;  /* 0x0000000485047221 */ /* 0x010fc60000010000 */
[----:B---3--:R-:W-:Y:S01]  /*d0a0*/  FADD.FTZ R3, R135, R193 ;  /* 0x000000c187037221 */ /* 0x008fe20000010000 */
[----:B-1----:R-:W-:Y:S06]  /*d0b0*/  @!P1 BRA `(.L_x_4666) ;  /* 0x0000000000049947 */ /* 0x002fec0003800000 */
[----:B------:R-:W-:Y:S01]  /*d0c0*/  BPT.TRAP 0x1 ;  /* 0x000000040000795c */ /* 0x000fe20000300000 */
.L_x_4666:
        /* <DEDUP_REMOVED lines=146> */
[----:B------:R-:W-:Y:S01]  /*d9f0*/  F2FP.SATFINITE.E4M3.F32.PACK_AB_MERGE_C R203, R131, R126, R130 ;  /* 0x0000007e83cb723e */ /* 0x000fe20004807082 */
[----:B------:R-:W-:Y:S06]  /*da00*/  @P2 BRA `(.L_x_4667) ;  /* 0xffffffc400f82947 */ /* 0x000fec000383ffff */
.L_x_4657:
[----:B------:R-:W-:Y:S06]  /*da10*/  BAR.ARV 0x8, 0x120 ;  /* 0x0204800000007b1d */ /* 0x000fec0000002000 */
[----:B------:R-:W-:Y:S05]  /*da20*/  @!P1 BRA `(.L_x_4668) ;  /* 0x0000000000049947 */ /* 0x000fea0003800000 */
[----:B------:R-:W-:Y:S01]  /*da30*/  BPT.TRAP 0x1 ;  /* 0x000000040000795c */ /* 0x000fe20000300000 */
.L_x_4668:
[----:B------:R-:W-:Y:S01]  /*da40*/  ULEA UR5, UR48, UR37, 0x3 ;  /* 0x0000002530057291 */ /* 0x000fe2000f8e183f */
[----:B------:R-:W-:-:S08]  /*da50*/  SHF.L.U32 R0, R2, 0x1f, RZ ;  /* 0x0000001f02007819 */ /* 0x000fd000000006ff */
[----:B------:R1:W2:Y:S01]  /*da60*/  SYNCS.PHASECHK.TRANS64.TRYWAIT P0, [UR5+0x33450], R0 ;  /* 0x03345000ff0075a7 */ /* 0x0002a20008000145 */
[----:B------:R-:W-:Y:S05]  /*da70*/  @!P1 BRA `(.L_x_4669) ;  /* 0x0000000000049947 */ /* 0x000fea0003800000 */
[----:B------:R-:W-:Y:S01]  /*da80*/  BPT.TRAP 0x1 ;  /* 0x000000040000795c */ /* 0x000fe20000300000 */
.L_x_4669:
[----:B--2---:R-:W-:Y:S05]  /*da90*/  @P0 BRA `(.L_x_4670) ;  /* 0x0000000000080947 */ /* 0x004fea0003800000 */
[----:B------:R-:W2:Y:S02]  /*daa0*/  SYNCS.PHASECHK.TRANS64.TRYWAIT P0, [UR5+0x33450], R0 ;  /* 0x03345000ff0075a7 */ /* 0x000ea40008000145 */
[----:B--2---:R-:W-:Y:S05]  /*dab0*/  @!P0 BRA `(.L_x_4671) ;  /* 0x0000007000988947 */ /* 0x004fea0003800000 */
.L_x_4670:
[----:B------:R-:W-:Y:S01]  /*dac0*/  UIADD3 UR37, UR37, 0x200, URZ ;  /* 0x0000020025257890 */ /* 0x000fe2000fffe03f */
[----:B------:R-:W-:Y:S01]  /*dad0*/  WARPGROUP.ARRIVE ;  /* 0x00000000000079c5 */ /* 0x000fe20000000000 */
[----:B------:R-:W-:Y:S01]  /*dae0*/  UMOV UR7, 0xc0000010 ;  /* 0xc000001000077882 */ /* 0x000fe20000000000 */
[----:B------:R-:W3:Y:S01]  /*daf0*/  LDC.64 R8, c[0x0][0x9a0] ;  /* 0x00026800ff087b82 */ /* 0x000ee20000000a00 */
[----:B------:R-:W-:Y:S01]  /*db00*/  USHF.R.U32.HI UR37, URZ, 0x4, UR37 ;  /* 0x000000043f257899 */ /* 0x000fe20008011625 */
[----:B--2---:R-:W-:-:S03]  /*db10*/  IMAD.U32 R5, RZ, RZ, UR44 ;  /* 0x0000002cff057e24 */ /* 0x004fc6000f8e00ff */
[----:B------:R-:W-:-:S04]  /*db20*/  ULOP3.LUT UR37, UR37, 0x3fff, URZ, 0xc0, !UPT ;  /* 0x00003fff25257892 */ /* 0x000fc8000f8ec03f */
[----:B------:R-:W-:-:S04]  /*db30*/  ULOP3.LUT UR4, UR37, 0x10000, URZ, 0xfc, !UPT ;  /* 0x0001000025047892 */ /* 0x000fc8000f8efc3f */
[----:B------:R-:W-:-:S07]  /*db40*/  UIMAD UR4, UR48, 0x780, UR4 ;  /* 0x00000780300478a4 */ /* 0x000fce000f8e0204 */
[----:B------:R-:W-:Y:S02]  /*db50*/  UMOV UR6, UR4 ;  /* 0x0000000400067c82 */ /* 0x000fe40008000000 */
[----:B------:R-:W-:Y:S01]  /*db60*/  QGMMA.64x192x32.F32.E4M3.E4M3 R24, R216, gdesc[UR4], R24, gsb0 ;  /* 0x02e00004d8187df3 */ /* 0x000fe20008000818 */
[----:B------:R-:W-:Y:S01]  /*db70*/  UIADD3 UR6, UR4, 0x180, URZ ;  /* 0x0000018004067890 */ /* 0x000fe2000fffe03f */
[----:B---3--:R-:W-:Y:S01]  /*db80*/  ISETP.NE.U32.AND P0, PT, R8, RZ, PT ;  /* 0x000000ff0800720c */ /* 0x008fe20003f05070 */
[----:B------:R-:W-:-:S03]  /*db90*/  UMOV UR7, 0xc0000010 ;  /* 0xc000001000077882 */ /* 0x000fc60000000000 */
[----:B------:R-:W-:-:S13]  /*dba0*/  ISETP.NE.AND.EX P0, PT, R9, RZ, PT, P0 ;  /* 0x000000ff0900720c */ /* 0x000fda0003f05300 */
[----:B------:R-:W1:Y:S01]  /*dbb0*/  @P0 LDC.64 R6, c[0x0][0x9c8] ;  /* 0x00027200ff060b82 */ /* 0x000e620000000a00 */
[----:B------:R-:W-:Y:S02]  /*dbc0*/  @P0 SHF.R.S32.HI R5, RZ, 0x1f, R5 ;  /* 0x0000001fff050819 */ /* 0x000fe40000011405 */
[----:B------:R-:W-:-:S05]  /*dbd0*/  @P0 SHF.R.S32.HI R13, RZ, 0x1f, R221 ;  /* 0x0000001fff0d0819 */ /* 0x000fca00000114dd */
[----:B------:R-:W2:Y:S01]  /*dbe0*/  @P0 LDC.64 R10, c[0x0][0x9d0] ;  /* 0x00027400ff0a0b82 */ /* 0x000ea20000000a00 */
[----:B-1----:R-:W-:-:S04]  /*dbf0*/  @P0 IMAD R0, R5, R6, RZ ;  /* 0x0000000605000224 */ /* 0x002fc800078e02ff */
[----:B------:R-:W-:Y:S02]  /*dc00*/  @P0 IMAD R5, R7, UR44, R0 ;  /* 0x0000002c07050c24 */ /* 0x000fe4000f8e0200 */
[----:B------:R-:W-:-:S04]  /*dc10*/  @P0 IMAD.WIDE.U32 R6, R6, UR44, RZ ;  /* 0x0000002c06060c25 */ /* 0x000fc8000f8e00ff */
[-C--:B--2---:R-:W-:Y:S02]  /*dc20*/  @P0 IMAD R0, R13, R10.reuse, RZ ;  /* 0x0000000a0d000224 */ /* 0x084fe400078e02ff */
[----:B------:R-:W-:Y:S02]  /*dc30*/  @P0 IMAD.IADD R7, R7, 0x1, R5 ;  /* 0x0000000107070824 */ /* 0x000fe400078e0205 */
[C---:B------:R-:W-:Y:S02]  /*dc40*/  @P0 IMAD R5, R221.reuse, R11, R0 ;  /* 0x0000000bdd050224 */ /* 0x040fe400078e0200 */
[----:B------:R-:W-:-:S04]  /*dc50*/  @P0 IMAD.WIDE.U32 R6, R221, R10, R6 ;  /* 0x0000000add060225 */ /* 0x000fc800078e0006 */
[----:B------:R-:W-:Y:S01]  /*dc60*/  @P0 IMAD.IADD R0, R7, 0x1, R5 ;  /* 0x0000000107000824 */ /* 0x000fe200078e0205 */
[----:B------:R-:W-:Y:S01]  /*dc70*/  @P0 LEA R8, P2, R6, R8, 0x2 ;  /* 0x0000000806080211 */ /* 0x000fe200078410ff */
[----:B------:R-:W-:-:S03]  /*dc80*/  IMAD.MOV.U32 R5, RZ, RZ, 0x3f800000 ;  /* 0x3f800000ff057424 */ /* 0x000fc600078e00ff */
[----:B------:R-:W-:-:S05]  /*dc90*/  @P0 LEA.HI.X R9, R6, R9, R0, 0x2, P2 ;  /* 0x0000000906090211 */ /* 0x000fca00010f1400 */
[----:B------:R1:W2:Y:S01]  /*dca0*/  @P0 LDG.E R5, desc[UR46][R8.64] ;  /* 0x0000002e08050981 */ /* 0x0002a2000c1e1900 */
[----:B------:R-:W-:Y:S02]  /*dcb0*/  WARPGROUP.DEPBAR.LE gsb0, 0x0 ;  /* 0x00008000000079c5 */ /* 0x000fe40000010000 */
[----:B------:R-:W-:-:S06]  /*dcc0*/  WARPGROUP.ARRIVE ;  /* 0x00000000000079c5 */ /* 0x000fcc0000000000 */
        /* <DEDUP_REMOVED lines=8> */
[----:B------:R-:W-:Y:S01]  /*dd50*/  UIADD3 UR4, UR4, 0x600, URZ ;  /* 0x0000060004047890 */ /* 0x000fe2000fffe03f */
[----:B------:R-:W3:Y:S04]  /*dd60*/  SHFL.BFLY PT, R7, R4, 0x2, 0x1f ;  /* 0x0c401f0004077f89 */ /* 0x000ee800000e0000 */
[----:B------:R-:W4:Y:S01]  /*dd70*/  SHFL.BFLY PT, R6, R3, 0x2, 0x1f ;  /* 0x0c401f0003067f89 */ /* 0x000f2200000e0000 */
[----:B------:R-:W-:Y:S02]  /*dd80*/  WARPGROUP.DEPBAR.LE gsb0, 0x0 ;  /* 0x00008000000079c5 */ /* 0x000fe40000010000 */
[----:B------:R-:W-:-:S09]  /*dd90*/  WARPGROUP.ARRIVE ;  /* 0x00000000000079c5 */ /* 0x000fd20000000000 */
[----:B------:R-:W-:Y:S01]  /*dda0*/  QGMMA.64x192x32.F32.E4M3.E4M3 R24, R204, gdesc[UR4], R24, gsb0 ;  /* 0x02e00004cc187df3 */ /* 0x000fe20008000818 */
[----:B------:R-:W-:Y:S01]  /*ddb0*/  UMOV UR6, UR4 ;  /* 0x0000000400067c82 */ /* 0x000fe20008000000 */
[----:B------:R-:W-:Y:S01]  /*ddc0*/  UMOV UR7, 0xc0000010 ;  /* 0xc000001000077882 */ /* 0x000fe20000000000 */
[----:B---3--:R-:W-:-:S01]  /*ddd0*/  FADD.FTZ R7, R7, R4 ;  /* 0x0000000407077221 */ /* 0x008fc20000010000 */
[----:B----4-:R-:W-:-:S04]  /*dde0*/  FADD.FTZ R6, R6, R3 ;  /* 0x0000000306067221 */ /* 0x010fc80000010000 */
[----:B------:R-:W3:Y:S04]  /*ddf0*/  SHFL.BFLY PT, R0, R7, 0x1, 0x1f ;  /* 0x0c201f0007007f89 */ /* 0x000ee800000e0000 */
[----:B-1----:R-:W1:Y:S01]  /*de00*/  SHFL.BFLY PT, R9, R6, 0x1, 0x1f ;  /* 0x0c201f0006097f89 */ /* 0x002e6200000e0000 */
[----:B------:R-:W-:Y:S02]  /*de10*/  IMAD.MOV.U32 R4, RZ, RZ, RZ ;  /* 0x000000ffff047224 */ /* 0x000fe400078e00ff */
[----:B---3--:R-:W-:Y:S01]  /*de20*/  FADD.FTZ R10, R7, R0 ;  /* 0x00000000070a7221 */ /* 0x008fe20000010000 */
[----:B-1----:R-:W-:-:S04]  /*de30*/  FADD.FTZ R11, R6, R9 ;  /* 0x00000009060b7221 */ /* 0x002fc80000010000 */
        /* <DEDUP_REMOVED lines=9> */
[----:B------:R-:W3:Y:S08]  /*ded0*/  @P3 MUFU.LG2 R9, R9 ;  /* 0x0000000900093308 */ /* 0x000ef00000000c00 */
[----:B------:R-:W4:Y:S01]  /*dee0*/  @P0 MUFU.RCP R8, R11 ;  /* 0x0000000b00080308 */ /* 0x000f220000001000 */
[----:B------:R-:W-:-:S02]  /*def0*/  WARPGROUP.DEPBAR.LE gsb0, 0x0 ;  /* 0x00008000000079c5 */ /* 0x000fc40000010000 */
[----:B------:R-:W-:-:S06]  /*df00*/  WARPGROUP.ARRIVE ;  /* 0x00000000000079c5 */ /* 0x000fcc0000000000 */
[----:B------:R-:W-:Y:S01]  /*df10*/  QGMMA.64x192x32.F32.E4M3.E4M3 R24, R200, gdesc[UR4], R24, gsb0 ;  /* 0x02e00004c8187df3 */ /* 0x000fe20008000818 */
[C---:B------:R-:W-:Y:S01]  /*df20*/  @P2 FMUL.FTZ R6, R120.reuse, 0.69314718246459960938 ;  /* 0x3f31721878062820 */ /* 0x040fe20000410000 */
[----:B------:R-:W-:Y:S01]  /*df30*/  @P3 FMUL.FTZ R13, R120, 0.69314718246459960938 ;  /* 0x3f317218780d3820 */ /* 0x000fe20000410000 */
[----:B-1----:R-:W-:Y:S01]  /*df40*/  @P2 FMUL.FTZ R7, R7, 0.69314718246459960938 ;  /* 0x3f31721807072820 */ /* 0x002fe20000410000 */
[----:B---3--:R-:W-:Y:S01]  /*df50*/  @P3 FMUL.FTZ R10, R9, 0.69314718246459960938 ;  /* 0x3f317218090a3820 */ /* 0x008fe20000410000 */
[----:B------:R-:W-:Y:S02]  /*df60*/  IMAD.MOV.U32 R0, RZ, RZ, -0x800000 ;  /* 0xff800000ff007424 */ /* 0x000fe400078e00ff */
[----:B--2---:R-:W-:Y:S01]  /*df70*/  FMUL.FTZ R4, R4, R5 ;  /* 0x0000000504047220 */ /* 0x004fe20000410000 */
[----:B------:R-:W-:Y:S02]  /*df80*/  IMAD.MOV.U32 R3, RZ, RZ, -0x800000 ;  /* 0xff800000ff037424 */ /* 0x000fe400078e00ff */
[----:B------:R-:W-:Y:S01]  /*df90*/  @P2 FFMA.FTZ R0, R6, R121, R7 ;  /* 0x0000007906002223 */ /* 0x000fe20000010007 */
[----:B------:R-:W-:-:S01]  /*dfa0*/  @P3 FFMA.FTZ R3, R13, R123, R10 ;  /* 0x0000007b0d033223 */ /* 0x000fc2000001000a */
[----:B----4-:R-:W-:Y:S01]  /*dfb0*/  FMUL.FTZ R5, R8, R5 ;  /* 0x0000000508057220 */ /* 0x010fe20000410000 */
[----:B------:R-:W-:-:S02]  /*dfc0*/  WARPGROUP.DEPBAR.LE gsb0, 0x0 ;  /* 0x00008000000079c5 */ /* 0x000fc40000010000 */
[----:B------:R-:W-:Y:S05]  /*dfd0*/  @!P1 BRA `(.L_x_4672) ;  /* 0x0000000000049947 */ /* 0x000fea0003800000 */
[----:B------:R-:W-:Y:S01]  /*dfe0*/  BPT.TRAP 0x1 ;  /* 0x000000040000795c */ /* 0x000fe20000300000 */
.L_x_4672:
        /* <DEDUP_REMOVED lines=13> */
[----:B------:R-:W-:Y:S01]  /*e0c0*/  SYNCS.ARRIVE.TRANS64.RED.A1T0 RZ, [UR4], RZ ;  /* 0x000000ffffff79a7 */ /* 0x000fe20008100404 */
        /* <DEDUP_REMOVED lines=89> */
[----:B------:R-:W-:Y:S01]  /*e660*/  VIADD R224, R224, 0x1 ;  /* 0x00000001e0e07836 */ /* 0x000fe20000000000 */
[----:B------:R-:W-:Y:S01]  /*e670*/  LOP3.LUT R2, R2, UR4, RZ, 0x3c, !PT ;  /* 0x0000000402027c12 */ /* 0x000fe2000f8e3cff */
[----:B------:R-:W-:-:S12]  /*e680*/  USEL UR48, UR48, URZ, UP0 ;  /* 0x0000003f30307287 */ /* 0x000fd80008000000 */
.L_x_4639:
        /* <DEDUP_REMOVED lines=20> */
[----:B------:R-:W-:Y:S01]  /*e7d0*/  F2FP.BF16.F32.PACK_AB R64, R61, R64 ;  /* 0x000000403d40723e */ /* 0x000fe200000010ff */
[----:B------:R-:W-:Y:S01]  /*e7e0*/  VIADD R87, R220, UR42 ;  /* 0x0000002adc577c36 */ /* 0x000fe20008000000 */
[----:B------:R-:W-:Y:S01]  /*e7f0*/  F2FP.BF16.F32.PACK_AB R41, R41, R44 ;  /* 0x0000002c2929723e */ /* 0x000fe200000010ff */
[----:B------:R-:W-:Y:S01]  /*e800*/  USHF.R.S32.HI UR5, URZ, 0x1f, UR43 ;  /* 0x0000001f3f057899 */ /* 0x000fe2000801142b */
[----:B------:R-:W-:Y:S01]  /*e810*/  F2FP.BF16.F32.PACK_AB R40, R37, R40 ;  /* 0x000000282528723e */ /* 0x000fe200000010ff */
[----:B------:R-:W-:Y:S01]  /*e820*/  ULDC.64 UR6, c[0x0][0xb70] ;  /* 0x0002dc0000067ab9 */ /* 0x000fe20000000a00 */
[----:B------:R-:W-:Y:S01]  /*e830*/  F2FP.BF16.F32.PACK_AB R30, R30, R31 ;  /* 0x0000001f1e1e723e */ /* 0x000fe200000010ff */
[----:B------:R-:W-:Y:S01]  /*e840*/  UIMAD UR5, UR5, UR6, URZ ;  /* 0x00000006050572a4 */ /* 0x000fe2000f8e023f */
[----:B------:R-:W-:Y:S01]  /*e850*/  F2FP.BF16.F32.PACK_AB R32, R29, R32 ;  /* 0x000000201d20723e */ /* 0x000fe200000010ff */
[----:B------:R-:W-:Y:S01]  /*e860*/  UIMAD.WIDE.U32 UR8, UR43, UR6, URZ ;  /* 0x000000062b0872a5 */ /* 0x000fe2000f8e003f */
[----:B-1----:R-:W-:Y:S01]  /*e870*/  LOP3.LUT P0, R5, R66, 0x3, RZ, 0xc0, !PT ;  /* 0x0000000342057812 */ /* 0x002fe2000780c0ff */
[----:B------:R-:W-:Y:S01]  /*e880*/  UIMAD UR5, UR43, UR7, UR5 ;  /* 0x000000072b0572a4 */ /* 0x000fe2000f8e0205 */
[----:B------:R-:W-:-:S02]  /*e890*/  F2FP.BF16.F32.PACK_AB R27, R26, R27 ;  /* 0x0000001b1a1b723e */ /* 0x000fc400000010ff */
[----:B------:R-:W-:Y:S01]  /*e8a0*/  ISETP.EQ.OR P0, PT, R5, 0x3, !P0 ;  /* 0x000000030500780c */ /* 0x000fe20004702670 */
[----:B------:R-:W-:Y:S01]  /*e8b0*/  VIADD R5, R87, 0x8 ;  /* 0x0000000857057836 */ /* 0x000fe20000000000 */
[----:B------:R-:W-:Y:S01]  /*e8c0*/  IADD3 R31, P4, R16, 0x40, RZ ;  /* 0x00000040101f7810 */ /* 0x000fe20007f9e0ff */
[----:B------:R-:W-:Y:S01]  /*e8d0*/  UIADD3 UR5, UR9, UR5, URZ ;  /* 0x0000000509057290 */ /* 0x000fe2000fffe03f */
[----:B------:R-:W-:Y:S01]  /*e8e0*/  SEL R61, R57, R56, P0 ;  /* 0x00000038393d7207 */ /* 0x000fe20000000000 */
[----:B------:R-:W-:Y:S01]  /*e8f0*/  ULDC.64 UR6, c[0x0][0xb40] ;  /* 0x0002d00000067ab9 */ /* 0x000fe20000000a00 */
[----:B------:R-:W-:Y:S02]  /*e900*/  SEL R56, R56, R57, P0 ;  /* 0x0000003938387207 */ /* 0x000fe40000000000 */
[----:B------:R-:W-:Y:S02]  /*e910*/  IADD3 R29, P5, R16, 0x60, RZ ;  /* 0x00000060101d7810 */ /* 0x000fe40007fbe0ff */
[----:B------:R-:W-:-:S02]  /*e920*/  F2FP.BF16.F32.PACK_AB R33, R33, R36 ;  /* 0x000000242121723e */ /* 0x000fc400000010ff */
[----:B------:R-:W-:Y:S02]  /*e930*/  SEL R57, R49, R48, P0 ;  /* 0x0000003031397207 */ /* 0x000fe40000000000 */
[----:B------:R-:W-:Y:S02]  /*e940*/  F2FP.BF16.F32.PACK_AB R51, R50, R51 ;  /* 0x000000333233723e */ /* 0x000fe400000010ff */
[----:B------:R-:W-:Y:S02]  /*e950*/  SEL R48, R48, R49, P0 ;  /* 0x0000003130307207 */ /* 0x000fe40000000000 */
[----:B------:R-:W-:Y:S02]  /*e960*/  F2FP.BF16.F32.PACK_AB R25, R25, R28 ;  /* 0x0000001c1919723e */ /* 0x000fe400000010ff */
[----:B------:R-:W-:Y:S02]  /*e970*/  SEL R49, R41, R40, P0 ;  /* 0x0000002829317207 */ /* 0x000fe40000000000 */
[----:B------:R-:W-:-:S02]  /*e980*/  SEL R79, R30, R27, P0 ;  /* 0x0000001b1e4f7207 */ /* 0x000fc40000000000 */
[----:B------:R-:W-:Y:S02]  /*e990*/  SEL R50, R27, R30, P0 ;  /* 0x0000001e1b327207 */ /* 0x000fe40000000000 */
[----:B------:R-:W-:Y:S02]  /*e9a0*/  SEL R40, R40, R41, P0 ;  /* 0x0000002928287207 */ /* 0x000fe40000000000 */
[----:B------:R-:W-:Y:S02]  /*e9b0*/  LOP3.LUT R30, R31, 0x380, RZ, 0xc0, !PT ;  /* 0x000003801f1e7812 */ /* 0x000fe400078ec0ff */
[----:B------:R-:W-:Y:S02]  /*e9c0*/  LOP3.LUT R28, R29, 0x380, RZ, 0xc0, !PT ;  /* 0x000003801d1c7812 */ /* 0x000fe400078ec0ff */
[----:B------:R-:W-:Y:S02]  /*e9d0*/  SEL R41, R33, R32, P0 ;  /* 0x0000002021297207 */ /* 0x000fe40000000000 */
[----:B------:R-:W-:-:S02]  /*e9e0*/  SEL R36, R32, R33, P0 ;  /* 0x0000002120247207 */ /* 0x000fc40000000000 */
[----:B------:R-:W-:Y:S02]  /*e9f0*/  IADD3 R33, P3, R16, 0x20, RZ ;  /* 0x0000002010217810 */ /* 0x000fe40007f7e0ff */
[----:B------:R-:W-:Y:S02]  /*ea00*/  SHF.R.U64 R30, R30, 0x3, RZ ;  /* 0x000000031e1e7819 */ /* 0x000fe400000012ff */
[----:B------:R-:W-:Y:S02]  /*ea10*/  SHF.R.U64 R28, R28, 0x3, RZ ;  /* 0x000000031c1c7819 */ /* 0x000fe400000012ff */
        /* <DEDUP_REMOVED lines=8> */
[----:B------:R-:W-:Y:S01]  /*eaa0*/  LOP3.LUT R30, R30, R31, RZ, 0x3c, !PT ;  /* 0x0000001f1e1e7212 */ /* 0x000fe200078e3cff */
[--C-:B------:R-:W-:Y:S01]  /*eab0*/  IMAD.X R31, RZ, RZ, R17.reuse, P4 ;  /* 0x000000ffff1f7224 */ /* 0x100fe200020e0611 */
[----:B------:R-:W-:Y:S01]  /*eac0*/  LOP3.LUT R28, R28, R29, RZ, 0x3c, !PT ;  /* 0x0000001d1c1c7212 */ /* 0x000fe200078e3cff */
[----:B------:R-:W-:Y:S01]  /*ead0*/  IMAD.X R29, RZ, RZ, R17, P5 ;  /* 0x000000ffff1d7224 */ /* 0x000fe200028e0611 */
[----:B------:R-:W-:-:S02]  /*eae0*/  F2FP.BF16.F32.PACK_AB R135, R135, R136 ;  /* 0x000000888787723e */ /* 0x000fc400000010ff */
[----:B------:R-:W-:Y:S02]  /*eaf0*/  F2FP.BF16.F32.PACK_AB R96, R96, R97 ;  /* 0x000000616060723e */ /* 0x000fe400000010ff */
[----:B------:R-:W-:Y:S02]  /*eb00*/  F2FP.BF16.F32.PACK_AB R134, R133, R134 ;  /* 0x000000868586723e */ /* 0x000fe400000010ff */
[----:B------:R-:W-:Y:S02]  /*eb10*/  F2FP.BF16.F32.PACK_AB R93, R92, R93 ;  /* 0x0000005d5c5d723e */ /* 0x000fe400000010ff */
[----:B------:R-:W-:Y:S02]  /*eb20*/  F2FP.BF16.F32.PACK_AB R20, R15, R20 ;  /* 0x000000140f14723e */ /* 0x000fe400000010ff */
[----:B------:R-:W-:Y:S02]  /*eb30*/  SEL R81, R21, R14, P0 ;  /* 0x0000000e15517207 */ /* 0x000fe40000000000 */
[----:B------:R-:W-:-:S02]  /*eb40*/  SEL R52, R14, R21, P0 ;  /* 0x000000150e347207 */ /* 0x000fc40000000000 */
[----:B------:R-:W-:Y:S02]  /*eb50*/  LOP3.LUT P1, RZ, R225, 0x3, RZ, 0xc0, !PT ;  /* 0x00000003e1ff7812 */ /* 0x000fe4000782c0ff */
[----:B------:R-:W-:Y:S02]  /*eb60*/  SHF.R.U64 R32, R32, 0x3, RZ ;  /* 0x0000000320207819 */ /* 0x000fe400000012ff */
[C---:B------:R-:W-:Y:S02]  /*eb70*/  IADD3 R21, P4, R16.reuse, 0x4040, RZ ;  /* 0x0000404010157810 */ /* 0x040fe40007f9e0ff */
[C---:B------:R-:W-:Y:S02]  /*eb80*/  IADD3 R15, P5, R16.reuse, 0x4060, RZ ;  /* 0x00004060100f7810 */ /* 0x040fe40007fbe0ff */
[----:B------:R-:W-:Y:S02]  /*eb90*/  IADD3 R27, P6, R16, 0x4000, RZ ;  /* 0x00004000101b7810 */ /* 0x000fe40007fde0ff */
[----:B------:R-:W-:-:S02]  /*eba0*/  F2FP.BF16.F32.PACK_AB R77, R76, R77 ;  /* 0x0000004d4c4d723e */ /* 0x000fc400000010ff */
        /* <DEDUP_REMOVED lines=13> */
[----:B------:R-:W-:Y:S02]  /*ec80*/  SEL R108, R101, R108, P0 ;  /* 0x0000006c656c7207 */ /* 0x000fe40000000000 */
[----:B------:R-:W-:Y:S02]  /*ec90*/  SEL R71, R96, R93, P0 ;  /* 0x0000005d60477207 */ /* 0x000fe40000000000 */
[----:B------:R-:W-:Y:S02]  /*eca0*/  ISETP.GE.OR P2, PT, R5, UR10, P1 ;  /* 0x0000000a05007c0c */ /* 0x000fe40008f46670 */
[----:B------:R-:W-:Y:S02]  /*ecb0*/  F2FP.BF16.F32.PACK_AB R127, R127, R128 ;  /* 0x000000807f7f723e */ /* 0x000fe400000010ff */
[----:B------:R-:W-:-:S02]  /*ecc0*/  F2FP.BF16.F32.PACK_AB R126, R125, R126 ;  /* 0x0000007e7d7e723e */ /* 0x000fc400000010ff */
[----:B------:R-:W-:Y:S02]  /*ecd0*/  F2FP.BF16.F32.PACK_AB R72, R72, R73 ;  /* 0x000000494848723e */ /* 0x000fe400000010ff */
[----:B------:R-:W-:Y:S02]  /*ece0*/  F2FP.BF16.F32.PACK_AB R69, R68, R69 ;  /* 0x000000454445723e */ /* 0x000fe400000010ff */
[----:B------:R-:W-:Y:S02]  /*ecf0*/  SEL R134, R134, R135, P0 ;  /* 0x0000008786867207 */ /* 0x000fe40000000000 */
[----:B------:R-:W-:Y:S02]  /*ed00*/  SEL R96, R93, R96, P0 ;  /* 0x000000605d607207 */ /* 0x000fe40000000000 */
[----:B------:R-:W-:Y:S01]  /*ed10*/  LOP3.LUT R32, R32, R33, RZ, 0x3c, !PT ;  /* 0x0000002120207212 */ /* 0x000fe200078e3cff */
[----:B------:R-:W-:Y:S01]  /*ed20*/  IMAD.X R33, RZ, RZ, R17, P3 ;  /* 0x000000ffff217224 */ /* 0x000fe200018e0611 */
[----:B------:R-:W-:-:S02]  /*ed30*/  LOP3.LUT R20, R21, 0x380, RZ, 0xc0, !PT ;  /* 0x0000038015147812 */ /* 0x000fc400078ec0ff */
[----:B------:R-:W-:Y:S02]  /*ed40*/  LOP3.LUT R14, R15, 0x380, RZ, 0xc0, !PT ;  /* 0x000003800f0e7812 */ /* 0x000fe400078ec0ff */
[----:B------:R-:W-:Y:S02]  /*ed50*/  F2FP.BF16.F32.PACK_AB R123, R123, R124 ;  /* 0x0000007c7b7b723e */ /* 0x000fe400000010ff */
[----:B------:R-:W-:Y:S02]  /*ed60*/  F2FP.BF16.F32.PACK_AB R122, R121, R122 ;  /* 0x0000007a797a723e */ /* 0x000fe400000010ff */
[----:B------:R-:W-:Y:S02]  /*ed70*/  LOP3.LUT R26, R27, 0x380, RZ, 0xc0, !PT ;  /* 0x000003801b1a7812 */ /* 0x000fe400078ec0ff */
[----:B------:R-:W-:Y:S02]  /*ed80*/  F2FP.BF16.F32.PACK_AB R65, R65, R120 ;  /* 0x000000784141723e */ /* 0x000fe400000010ff */
[----:B------:R-:W-:-:S02]  /*ed90*/  F2FP.BF16.F32.PACK_AB R59, R58, R59 ;  /* 0x0000003b3a3b723e */ /* 0x000fc400000010ff */
[----:B------:R-:W-:Y:S02]  /*eda0*/  SEL R75, R80, R77, P0 ;  /* 0x0000004d504b7207 */ /* 0x000fe40000000000 */
[----:B------:R-:W-:Y:S02]  /*edb0*/  IADD3 R25, P3, R16, 0x4020, RZ ;  /* 0x0000402010197810 */ /* 0x000fe40007f7e0ff */
[----:B------:R-:W-:Y:S02]  /*edc0*/  F2FP.BF16.F32.PACK_AB R46, R46, R47 ;  /* 0x0000002f2e2e723e */ /* 0x000fe400000010ff */
[----:B------:R-:W-:Y:S02]  /*edd0*/  SEL R45, R131, R130, P0 ;  /* 0x00000082832d7207 */ /* 0x000fe40000000000 */
[----:B------:R-:W-:Y:S02]  /*ede0*/  SEL R73, R88, R85, P0 ;  /* 0x0000005558497207 */ /* 0x000fe40000000000 */
[----:B------:R-:W-:-:S02]  /*edf0*/  SEL R80, R77, R80, P0 ;  /* 0x000000504d507207 */ /* 0x000fc40000000000 */
[----:B------:R-:W-:Y:S02]  /*ee00*/  F2FP.BF16.F32.PACK_AB R54, R54, R55 ;  /* 0x000000373636723e */ /* 0x000fe400000010ff */
[----:B------:R-:W-:Y:S02]  /*ee10*/  SEL R130, R130, R131, P0 ;  /* 0x0000008382827207 */ /* 0x000fe40000000000 */
[----:B------:R-:W-:Y:S02]  /*ee20*/  SEL R47, R127, R126, P0 ;  /* 0x0000007e7f2f7207 */ /* 0x000fe40000000000 */
[----:B------:R-:W-:Y:S02]  /*ee30*/  SEL R88, R85, R88, P0 ;  /* 0x0000005855587207 */ /* 0x000fe40000000000 */
[----:B------:R-:W-:Y:S01]  /*ee40*/  SEL R77, R72, R69, P0 ;  /* 0x00000045484d7207 */ /* 0x000fe20000000000 */
[----:B------:R-:W1:Y:S01]  /*ee50*/  LDC.64 R84, c[0x0][0xb78] ;  /* 0x0002de00ff547b82 */ /* 0x000e620000000a00 */
[----:B------:R-:W-:-:S02]  /*ee60*/  SHF.R.U64 R20, R20, 0x3, RZ ;  /* 0x0000000314147819 */ /* 0x000fc400000012ff */
[----:B------:R-:W-:Y:S02]  /*ee70*/  SHF.R.U64 R14, R14, 0x3, RZ ;  /* 0x000000030e0e7819 */ /* 0x000fe400000012ff */
[----:B------:R-:W-:Y:S02]  /*ee80*/  F2FP.BF16.F32.PACK_AB R11, R11, R12 ;  /* 0x0000000c0b0b723e */ /* 0x000fe400000010ff */
[----:B------:R-:W-:Y:S02]  /*ee90*/  F2FP.BF16.F32.PACK_AB R9, R9, R10 ;  /* 0x0000000a0909723e */ /* 0x000fe400000010ff */
[----:B------:R-:W-:Y:S02]  /*eea0*/  F2FP.BF16.F32.PACK_AB R8, R7, R8 ;  /* 0x000000080708723e */ /* 0x000fe400000010ff */
        /* <DEDUP_REMOVED lines=9> */
[----:B------:R-:W-:Y:S02]  /*ef40*/  SEL R64, R64, R65, P0 ;  /* 0x0000004140407207 */ /* 0x000fe40000000000 */
[----:B------:R-:W-:Y:S02]  /*ef50*/  SEL R62, R59, R62, P0 ;  /* 0x0000003e3b3e7207 */ /* 0x000fe40000000000 */
[----:B------:R-:W-:Y:S02]  /*ef60*/  F2FP.BF16.F32.PACK_AB R35, R34, R35 ;  /* 0x000000232223723e */ /* 0x000fe400000010ff */
[----:B------:R-:W-:Y:S02]  /*ef70*/  SEL R59, R54, R51, P0 ;  /* 0x00000033363b7207 */ /* 0x000fe40000000000 */
[----:B------:R-:W-:Y:S01]  /*ef80*/  LOP3.LUT R20, R20, R21, RZ, 0x3c, !PT ;  /* 0x0000001514147212 */ /* 0x000fe200078e3cff */
[--C-:B------:R-:W-:Y:S01]  /*ef90*/  IMAD.X R21, RZ, RZ, R17.reuse, P4 ;  /* 0x000000ffff157224 */ /* 0x100fe200020e0611 */
[----:B------:R-:W-:Y:S01]  /*efa0*/  LOP3.LUT R14, R14, R15, RZ, 0x3c, !PT ;  /* 0x0000000f0e0e7212 */ /* 0x000fe200078e3cff */
[----:B------:R-:W-:Y:S01]  /*efb0*/  IMAD.X R15, RZ, RZ, R17, P5 ;  /* 0x000000ffff0f7224 */ /* 0x000fe200028e0611 */
[----:B------:R-:W-:-:S02]  /*efc0*/  SEL R65, R11, R8, P0 ;  /* 0x000000080b417207 */ /* 0x000fc40000000000 */
[----:B------:R-:W-:Y:S02]  /*efd0*/  SEL R44, R8, R11, P0 ;  /* 0x0000000b082c7207 */ /* 0x000fe40000000000 */
[----:B------:R-:W-:Y:S02]  /*efe0*/  SEL R54, R51, R54, P0 ;  /* 0x0000003633367207 */ /* 0x000fe40000000000 */
[----:B------:R-:W-:Y:S02]  /*eff0*/  SEL R83, R9, R6, P0 ;  /* 0x0000000609537207 */ /* 0x000fe40000000000 */
[----:B------:R-:W-:Y:S02]  /*f000*/  SEL R58, R6, R9, P0 ;  /* 0x00000009063a7207 */ /* 0x000fe40000000000 */
[----:B------:R-:W-:Y:S01]  /*f010*/  LOP3.LUT R26, R26, R27, RZ, 0x3c, !PT ;  /* 0x0000001b1a1a7212 */ /* 0x000fe200078e3cff */
[----:B------:R-:W-:Y:S01]  /*f020*/  IMAD.X R27, RZ, RZ, R17, P6 ;  /* 0x000000ffff1b7224 */ /* 0x000fe200030e0611 */
[----:B------:R-:W-:-:S02]  /*f030*/  SEL R51, R46, R43, P0 ;  /* 0x0000002b2e337207 */ /* 0x000fc40000000000 */
[----:B------:R-:W-:Y:S02]  /*f040*/  SHF.R.U64 R24, R24, 0x3, RZ ;  /* 0x0000000318187819 */ /* 0x000fe400000012ff */
[C---:B------:R-:W-:Y:S02]  /*f050*/  IADD3 R11, P4, R16.reuse, 0x8040, RZ ;  /* 0x00008040100b7810 */ /* 0x040fe40007f9e0ff */
[C---:B------:R-:W-:Y:S02]  /*f060*/  IADD3 R9, P5, R16.reuse, 0x8060, RZ ;  /* 0x0000806010097810 */ /* 0x040fe40007fbe0ff */
[----:B------:R-:W-:Y:S02]  /*f070*/  SEL R46, R43, R46, P0 ;  /* 0x0000002e2b2e7207 */ /* 0x000fe40000000000 */
[----:B------:R-:W-:Y:S02]  /*f080*/  IADD3 R13, P6, R16, 0x8000, RZ ;  /* 0x00008000100d7810 */ /* 0x000fe40007fde0ff */
[----:B------:R-:W-:-:S02]  /*f090*/  SEL R43, R38, R35, P0 ;  /* 0x00000023262b7207 */ /* 0x000fc40000000000 */
[----:B------:R-:W-:Y:S02]  /*f0a0*/  SEL R38, R35, R38, P0 ;  /* 0x0000002623267207 */ /* 0x000fe40000000000 */
[----:B------:R-:W-:Y:S01]  /*f0b0*/  LOP3.LUT R24, R24, R25, RZ, 0x3c, !PT ;  /* 0x0000001918187212 */ /* 0x000fe200078e3cff */
[----:B------:R-:W-:Y:S01]  /*f0c0*/  IMAD.X R25, RZ, RZ, R17, P3 ;  /* 0x000000ffff197224 */ /* 0x000fe200018e0611 */
[----:B------:R-:W-:Y:S02]  /*f0d0*/  LOP3.LUT R10, R11, 0x380, RZ, 0xc0, !PT ;  /* 0x000003800b0a7812 */ /* 0x000fe400078ec0ff */
[----:B------:R-:W-:Y:S02]  /*f0e0*/  LOP3.LUT R8, R9, 0x380, RZ, 0xc0, !PT ;  /* 0x0000038009087812 */ /* 0x000fe400078ec0ff */
[----:B------:R-:W-:Y:S02]  /*f0f0*/  LOP3.LUT R35, R16, 0x380, RZ, 0xc0, !PT ;  /* 0x0000038010237812 */ /* 0x000fe400078ec0ff */
[----:B------:R-:W-:-:S02]  /*f100*/  LOP3.LUT R12, R13, 0x380, RZ, 0xc0, !PT ;  /* 0x000003800d0c7812 */ /* 0x000fc400078ec0ff */
[----:B------:R-:W-:Y:S02]  /*f110*/  IADD3 R7, P3, R16, 0x8020, RZ ;  /* 0x0000802010077810 */ /* 0x000fe40007f7e0ff */
[----:B------:R-:W-:Y:S02]  /*f120*/  SHF.R.U64 R10, R10, 0x3, RZ ;  /* 0x000000030a0a7819 */ /* 0x000fe400000012ff */
[----:B------:R-:W-:Y:S02]  /*f130*/  SHF.R.U64 R8, R8, 0x3, RZ ;  /* 0x0000000308087819 */ /* 0x000fe400000012ff */
[----:B------:R-:W-:Y:S02]  /*f140*/  SHF.R.U64 R35, R35, 0x3, RZ ;  /* 0x0000000323237819 */ /* 0x000fe400000012ff */
[----:B------:R-:W-:Y:S02]  /*f150*/  SHF.R.U64 R12, R12, 0x3, RZ ;  /* 0x000000030c0c7819 */ /* 0x000fe400000012ff */
[----:B------:R-:W-:-:S02]  /*f160*/  LOP3.LUT R6, R7, 0x380, RZ, 0xc0, !PT ;  /* 0x0000038007067812 */ /* 0x000fc400078ec0ff */
[----:B------:R-:W-:Y:S01]  /*f170*/  LOP3.LUT R10, R10, R11, RZ, 0x3c, !PT ;  /* 0x0000000b0a0a7212 */ /* 0x000fe200078e3cff */
[--C-:B------:R-:W-:Y:S01]  /*f180*/  IMAD.X R11, RZ, RZ, R17.reuse, P4 ;  /* 0x000000ffff0b7224 */ /* 0x100fe200020e0611 */
[----:B------:R-:W-:Y:S01]  /*f190*/  LOP3.LUT R8, R8, R9, RZ, 0x3c, !PT ;  /* 0x0000000908087212 */ /* 0x000fe200078e3cff */
[--C-:B------:R-:W-:Y:S01]  /*f1a0*/  IMAD.X R9, RZ, RZ, R17.reuse, P5 ;  /* 0x000000ffff097224 */ /* 0x100fe200028e0611 */
[----:B------:R-:W-:Y:S01]  /*f1b0*/  LOP3.LUT R34, R35, R16, RZ, 0x3c, !PT ;  /* 0x0000001023227212 */ /* 0x000fe200078e3cff */
[--C-:B------:R-:W-:Y:S01]  /*f1c0*/  IMAD.MOV.U32 R35, RZ, RZ, R17.reuse ;  /* 0x000000ffff237224 */ /* 0x100fe200078e0011 */
[----:B------:R-:W-:Y:S01]  /*f1d0*/  LOP3.LUT R12, R12, R13, RZ, 0x3c, !PT ;  /* 0x0000000d0c0c7212 */ /* 0x000fe200078e3cff */
[----:B------:R-:W-:Y:S01]  /*f1e0*/  IMAD.X R13, RZ, RZ, R17, P6 ;  /* 0x000000ffff0d7224 */ /* 0x000fe200030e0611 */
[----:B------:R-:W-:Y:S02]  /*f1f0*/  SHF.R.U64 R6, R6, 0x3, RZ ;  /* 0x0000000306067819 */ /* 0x000fe400000012ff */
[----:B------:R-:W-:-:S02]  /*f200*/  MOV R70, R20 ;  /* 0x0000001400467202 */ /* 0x000fc40000000f00 */
[----:B------:R-:W-:Y:S01]  /*f210*/  LOP3.LUT R6, R6, R7, RZ, 0x3c, !PT ;  /* 0x0000000706067212 */ /* 0x000fe200078e3cff */
[----:B------:R-:W-:Y:S01]  /*f220*/  IMAD.X R7, RZ, RZ, R17, P3 ;  /* 0x000000ffff077224 */ /* 0x000fe200018e0611 */
[----:B------:R-:W-:Y:S02]  /*f230*/  MOV R21, R10 ;  /* 0x0000000a00157202 */ /* 0x000fe40000000f00 */
[----:B------:R-:W-:Y:S02]  /*f240*/  MOV R20, R8 ;  /* 0x0000000800147202 */ /* 0x000fe40000000f00 */
[----:B------:R-:W-:Y:S02]  /*f250*/  MOV R34, R34 ;  /* 0x0000002200227202 */ /* 0x000fe40000000f00 */
[----:B------:R-:W-:Y:S02]  /*f260*/  MOV R68, R14 ;  /* 0x0000000e00447202 */ /* 0x000fe40000000f00 */
[----:B------:R-:W-:-:S02]  /*f270*/  MOV R66, R12 ;  /* 0x0000000c00427202 */ /* 0x000fc40000000f00 */
[----:B------:R-:W-:Y:S01]  /*f280*/  MOV R33, R32 ;  /* 0x0000002000217202 */ /* 0x000fe20000000f00 */
[----:B--2---:R-:W-:Y:S01]  /*f290*/  SHFL.IDX PT, R37, R37, R4, 0x1c1f ;  /* 0x001c1f0425257589 */ /* 0x004fe200000e0000 */
[----:B------:R-:W-:Y:S02]  /*f2a0*/  LOP3.LUT R5, R4, 0x2, RZ, 0x3c, !PT ;  /* 0x0000000204057812 */ /* 0x000fe400078e3cff */
[----:B------:R-:W-:Y:S01]  /*f2b0*/  MOV R76, R26 ;  /* 0x0000001a004c7202 */ /* 0x000fe20000000f00 */
[----:B------:R-:W-:Y:S01]  /*f2c0*/  SHFL.IDX PT, R67, R67, R4, 0x1c1f ;  /* 0x001c1f0443437589 */ /* 0x000fe200000e0000 */
[----:B------:R-:W-:Y:S02]  /*f2d0*/  MOV R74, R24 ;  /* 0x00000018004a7202 */ /* 0x000fe40000000f00 */
[----:B------:R-:W-:Y:S01]  /*f2e0*/  MOV R82, R30 ;  /* 0x0000001e00527202 */ /* 0x000fe20000000f00 */
[----:B------:R-:W2:Y:S01]  /*f2f0*/  SHFL.IDX PT, R138, R138, R5, 0x1c1f ;  /* 0x001c1f058a8a7589 */ /* 0x000ea200000e0000 */
[----:B------:R-:W-:-:S02]  /*f300*/  MOV R78, R28 ;  /* 0x0000001c004e7202 */ /* 0x000fc40000000f00 */
[----:B------:R-:W-:Y:S01]  /*f310*/  MOV R60, R6 ;  /* 0x00000006003c7202 */ /* 0x000fe20000000f00 */
[----:B------:R-:W3:Y:S01]  /*f320*/  SHFL.IDX PT, R108, R108, R5, 0x1c1f ;  /* 0x001c1f056c6c7589 */ /* 0x000ee200000e0000 */
[----:B------:R-:W-:Y:S01]  /*f330*/  IMAD.U32 R7, RZ, RZ, UR9 ;  /* 0x00000009ff077e24 */ /* 0x000fe2000f8e00ff */
[----:B------:R-:W-:Y:S01]  /*f340*/  ISETP.GE.OR P1, PT, R87, UR10, P1 ;  /* 0x0000000a57007c0c */ /* 0x000fe20008f26670 */
[----:B------:R-:W-:Y:S01]  /*f350*/  IMAD.U32 R7, RZ, RZ, UR5 ;  /* 0x00000005ff077e24 */ /* 0x000fe2000f8e00ff */
[----:B------:R-:W-:Y:S01]  /*f360*/  SHFL.IDX PT, R39, R39, R4, 0x1c1f ;  /* 0x001c1f0427277589 */ /* 0x000fe200000e0000 */
[----:B------:R-:W-:Y:S01]  /*f370*/  USHF.R.S32.HI UR5, URZ, 0x1f, UR44 ;  /* 0x0000001f3f057899 */ /* 0x000fe2000801142c */
[----:B------:R-:W-:Y:S02]  /*f380*/  IMAD.U32 R6, RZ, RZ, UR8 ;  /* 0x00000008ff067e24 */ /* 0x000fe4000f8e00ff */
[----:B------:R-:W4:Y:S02]  /*f390*/  SHFL.IDX PT, R134, R134, R5, 0x1c1f ;  /* 0x001c1f0586867589 */ /* 0x000f2400000e0000 */
[----:B-1----:R-:W-:-:S02]  /*f3a0*/  IMAD.WIDE.U32 R6, R84, UR44, R6 ;  /* 0x0000002c54067c25 */ /* 0x002fc4000f8e0006 */
[----:B------:R-:W-:Y:S01]  /*f3b0*/  SHFL.IDX PT, R71, R71, R4, 0x1c1f ;  /* 0x001c1f0447477589 */ /* 0x000fe200000e0000 */
[----:B------:R-:W-:-:S03]  /*f3c0*/  IADD3 R6, P3, R87, R6, RZ ;  /* 0x0000000657067210 */ /* 0x000fc60007f7e0ff */
[----:B------:R-:W1:Y:S04]  /*f3d0*/  SHFL.IDX PT, R96, R96, R5, 0x1c1f ;  /* 0x001c1f0560607589 */ /* 0x000e6800000e0000 */
[----:B------:R-:W-:Y:S01]  /*f3e0*/  SHFL.IDX PT, R45, R45, R4, 0x1c1f ;  /* 0x001c1f042d2d7589 */ /* 0x000fe200000e0000 */
[----:B--2---:R-:W-:Y:S02]  /*f3f0*/  SEL R8, R37, R138, P0 ;  /* 0x0000008a25087207 */ /* 0x004fe40000000000 */
[----:B------:R-:W-:Y:S01]  /*f400*/  SEL R10, R138, R37, P0 ;  /* 0x000000258a0a7207 */ /* 0x000fe20000000000 */
[----:B------:R-:W-:Y:S01]  /*f410*/  SHFL.IDX PT, R73, R73, R4, 0x1c1f ;  /* 0x001c1f0449497589 */ /* 0x000fe200000e0000 */
[----:B---3--:R-:W-:Y:S02]  /*f420*/  SEL R9, R67, R108, P0 ;  /* 0x0000006c43097207 */ /* 0x008fe40000000000 */
[----:B------:R-:W-:Y:S01]  /*f430*/  SEL R11, R108, R67, P0 ;  /* 0x000000436c0b7207 */ /* 0x000fe20000000000 */
[----:B------:R-:W2:Y:S04]  /*f440*/  SHFL.IDX PT, R130, R130, R5, 0x1c1f ;  /* 0x001c1f0582827589 */ /* 0x000ea800000e0000 */
[----:B------:R-:W3:Y:S01]  /*f450*/  SHFL.IDX PT, R88, R88, R5, 0x1c1f ;  /* 0x001c1f0558587589 */ /* 0x000ee200000e0000 */
[----:B----4-:R-:W-:-:S02]  /*f460*/  SEL R12, R39, R134, P0 ;  /* 0x00000086270c7207 */ /* 0x010fc40000000000 */
[----:B------:R-:W-:Y:S01]  /*f470*/  SEL R14, R134, R39, P0 ;  /* 0x00000027860e7207 */ /* 0x000fe20000000000 */
[----:B------:R-:W-:Y:S01]  /*f480*/  BAR.SYNC.DEFER_BLOCKING 0x1, 0x100 ;  /* 0x0044000000007b1d */ /* 0x000fe20000010000 */
[----:B-1----:R-:W-:Y:S02]  /*f490*/  SEL R13, R71, R96, P0 ;  /* 0x00000060470d7207 */ /* 0x002fe40000000000 */
[----:B------:R-:W-:-:S03]  /*f4a0*/  SEL R15, R96, R71, P0 ;  /* 0x00000047600f7207 */ /* 0x000fc60000000000 */
[----:B------:R-:W-:Y:S04]  /*f4b0*/  SHFL.IDX PT, R47, R47, R4, 0x1c1f ;  /* 0x001c1f042f2f7589 */ /* 0x000fe800000e0000 */
[----:B------:R-:W-:Y:S04]  /*f4c0*/  SHFL.IDX PT, R75, R75, R4, 0x1c1f ;  /* 0x001c1f044b4b7589 */ /* 0x000fe800000e0000 */
[----:B------:R-:W1:Y:S01]  /*f4d0*/  SHFL.IDX PT, R126, R126, R5, 0x1c1f ;  /* 0x001c1f057e7e7589 */ /* 0x000e6200000e0000 */
[----:B--2---:R-:W-:Y:S02]  /*f4e0*/  SEL R24, R45, R130, P0 ;  /* 0x000000822d187207 */ /* 0x004fe40000000000 */
[----:B------:R-:W-:Y:S01]  /*f4f0*/  SEL R26, R130, R45, P0 ;  /* 0x0000002d821a7207 */ /* 0x000fe20000000000 */
[----:B------:R-:W2:Y:S01]  /*f500*/  SHFL.IDX PT, R80, R80, R5, 0x1c1f ;  /* 0x001c1f0550507589 */ /* 0x000ea200000e0000 */
[----:B---3--:R-:W-:-:S02]  /*f510*/  SEL R25, R73, R88, P0 ;  /* 0x0000005849197207 */ /* 0x008fc40000000000 */
        /* <DEDUP_REMOVED lines=29> */
[----:B------:R-:W-:Y:S04]  /*f6f0*/  SHFL.IDX PT, R79, R79, R4, 0x1c1f ;  /* 0x001c1f044f4f7589 */ /* 0x000fe800000e0000 */
[----:B------:R-:W5:Y:S04]  /*f700*/  SHFL.IDX PT, R36, R36, R5, 0x1c1f ;  /* 0x001c1f0524247589 */ /* 0x000f6800000e0000 */
[----:B------:R-:W-:Y:S04]  /*f710*/  SHFL.IDX PT, R42, R42, R5, 0x1c1f ;  /* 0x001c1f052a2a7589 */ /* 0x000fe800000e0000 */
[----:B------:R-:W5:Y:S04]  /*f720*/  SHFL.IDX PT, R50, R50, R5, 0x1c1f ;  /* 0x001c1f0532327589 */ /* 0x000f6800000e0000 */
[----:B------:R-:W-:Y:S04]  /*f730*/  SHFL.IDX PT, R81, R81, R4, 0x1c1f ;  /* 0x001c1f0451517589 */ /* 0x000fe800000e0000 */
[----:B------:R-:W5:Y:S04]  /*f740*/  SHFL.IDX PT, R52, R52, R5, 0x1c1f ;  /* 0x001c1f0534347589 */ /* 0x000f6800000e0000 */
[----:B------:R-:W-:Y:S04]  /*f750*/  SHFL.IDX PT, R65, R65, R4, 0x1c1f ;  /* 0x001c1f0441417589 */ /* 0x000fe800000e0000 */
[----:B------:R1:W-:Y:S04]  /*f760*/  SHFL.IDX PT, R83, R83, R4, 0x1c1f ;  /* 0x001c1f0453537589 */ /* 0x0003e800000e0000 */
[----:B------:R-:W-:Y:S04]  /*f770*/  SHFL.IDX PT, R44, R44, R5, 0x1c1f ;  /* 0x001c1f052c2c7589 */ /* 0x000fe800000e0000 */
[----:B------:R2:W5:Y:S01]  /*f780*/  SHFL.IDX PT, R58, R58, R5, 0x1c1f ;  /* 0x001c1f053a3a7589 */ /* 0x00056200000e0000 */
[----:B-1----:R-:W-:-:S03]  /*f790*/  IMAD R4, R84, UR5, RZ ;  /* 0x0000000554047c24 */ /* 0x002fc6000f8e02ff */
[----:B------:R1:W-:Y:S01]  /*f7a0*/  STSM.16.M88.4 [R34], R8 ;  /* 0x0000000822007844 */ /* 0x0003e20000000200 */
[----:B------:R-:W-:-:S03]  /*f7b0*/  IMAD R4, R85, UR44, R4 ;  /* 0x0000002c55047c24 */ /* 0x000fc6000f8e0204 */
[----:B------:R3:W-:Y:S01]  /*f7c0*/  STSM.16.M88.4 [R33], R12 ;  /* 0x0000000c21007844 */ /* 0x0007e20000000200 */
[----:B--2---:R-:W-:-:S03]  /*f7d0*/  SHF.R.S32.HI R5, RZ, 0x1f, R87 ;  /* 0x0000001fff057819 */ /* 0x004fc60000011457 */
[----:B------:R5:W-:Y:S01]  /*f7e0*/  STSM.16.M88.4 [R82], R24 ;  /* 0x0000001852007844 */ /* 0x000be20000000200 */
[----:B------:R-:W-:-:S03]  /*f7f0*/  IADD3.X R5, R5, R7, R4, P3, !PT ;  /* 0x0000000705057210 */ /* 0x000fc60001ffe404 */
[----:B------:R2:W-:Y:S01]  /*f800*/  STSM.16.M88.4 [R78], R28 ;  /* 0x0000001c4e007844 */ /* 0x0005e20000000200 */
[----:B------:R-:W-:Y:S02]  /*f810*/  LEA R4, P3, R6, UR6, 0x2 ;  /* 0x0000000606047c11 */ /* 0x000fe4000f8610ff */
[----:B-1----:R-:W-:Y:S02]  /*f820*/  SEL R34, R122, R53, P0 ;  /* 0x000000357a227207 */ /* 0x002fe40000000000 */
        /* <DEDUP_REMOVED lines=13> */
[----:B------:R-:W-:Y:S01]  /*f900*/  STSM.16.M88.4 [R70], R12 ;  /* 0x0000000c46007844 */ /* 0x000fe20000000200 */
        /* <DEDUP_REMOVED lines=12> */
[----:B------:R-:W-:Y:S02]  /*f9d0*/  SEL R40, R63, R42, P0 ;  /* 0x0000002a3f287207 */ /* 0x000fe40000000000 */
        /* <DEDUP_REMOVED lines=44> */
.L_x_4676:
[----:B------:R-:W-:Y:S05]  /*fca0*/  BSYNC B0 ;  /* 0x0000000000007941 */ /* 0x000fea0003800000 */
.L_x_4675:
[----:B------:R-:W-:Y:S05]  /*fcb0*/  BRA `(.L_x_4674) ;  /* 0x00000008004c7947 */ /* 0x000fea0003800000 */
.L_x_4673:
        /* <DEDUP_REMOVED lines=31> */
.L_x_4678:
[----:B------:R-:W-:Y:S05]  /*feb0*/  BSYNC B0 ;  /* 0x0000000000007941 */ /* 0x000fea0003800000 */
.L_x_4677:
[----:B------:R-:W-:Y:S01]  /*fec0*/  ULDC UR5, c[0x0][0xa88] ;  /* 0x0002a20000057ab9 */ /* 0x000fe20000000800 */
[C---:B--2---:R-:W-:Y:S01]  /*fed0*/  IMAD R0, R8.reuse, UR6, RZ ;  /* 0x0000000608007c24 */ /* 0x044fe2000f8e02ff */
[----:B------:R-:W-:Y:S01]  /*fee0*/  UIADD3 UR42, -UR42, UR5, URZ ;  /* 0x000000052a2a7290 */ /* 0x000fe2000fffe13f */
[----:B------:R-:W-:Y:S01]  /*fef0*/  IMAD.WIDE.U32 R4, R8, UR43, R22 ;  /* 0x0000002b08047c25 */ /* 0x000fe2000f8e0016 */
[----:B------:R-:W-:Y:S01]  /*ff00*/  ULOP3.LUT UR39, URZ, UR39, URZ, 0x33, !UPT ;  /* 0x000000273f277292 */ /* 0x000fe2000f8e333f */
[----:B------:R-:W-:Y:S01]  /*ff10*/  SHF.R.S32.HI R223, RZ, 0x1f, R222 ;  /* 0x0000001fffdf7819 */ /* 0x000fe200000114de */
[----:B------:R-:W-:Y:S01]  /*ff20*/  BSSY B0, `(.L_x_4679) ;  /* 0x0000024000007945 */ /* 0x000fe20003800000 */
[----:B----4-:R-:W-:Y:S01]  /*ff30*/  IMAD R3, R9, UR43, R0 ;  /* 0x0000002b09037c24 */ /* 0x010fe2000f8e0200 */
        /* <DEDUP_REMOVED lines=34> */
.L_x_4680:
[----:B------:R-:W-:Y:S05]  /*10160*/  BSYNC B0 ;  /* 0x0000000000007941 */ /* 0x000fea0003800000 */
.L_x_4679:
        /* <DEDUP_REMOVED lines=17> */
[----:B-1----:R-:W-:Y:S01]  /*10280*/  LEA R12, P0, R4, UR6, 0x1 ;  /* 0x00000006040c7c11 */ /* 0x002fe2000f8008ff */
[----:B------:R-:W-:-:S05]  /*10290*/  IMAD.IADD R3, R5, 0x1, R3 ;  /* 0x0000000105037824 */ /* 0x000fca00078e0203 */
[----:B------:R-:W-:-:S05]  /*102a0*/  LEA.HI.X R13, R4, UR7, R3, 0x1, P0 ;  /* 0x00000007040d7c11 */ /* 0x000fca00080f0c03 */
[----:B------:R2:W-:Y:S04]  /*102b0*/  @!P3 STG.E.128 desc[UR46][R12.64], RZ ;  /* 0x000000ff0c00b986 */ /* 0x0005e8000c101d2e */
[----:B------:R2:W-:Y:S04]  /*102c0*/  @!P4 STG.E.128 desc[UR46][R12.64+0x80], RZ ;  /* 0x000080ff0c00c986 */ /* 0x0005e8000c101d2e */
[----:B------:R2:W-:Y:S02]  /*102d0*/  @!P5 STG.E.128 desc[UR46][R12.64+0x100], RZ ;  /* 0x000100ff0c00d986 */ /* 0x0005e4000c101d2e */
.L_x_4682:
[----:B------:R-:W-:Y:S05]  /*102e0*/  BSYNC B0 ;  /* 0x0000000000007941 */ /* 0x000fea0003800000 */
.L_x_4681:
        /* <DEDUP_REMOVED lines=17> */
[----:B-12---:R-:W-:Y:S01]  /*10400*/  LEA R12, P0, R4, UR6, 0x1 ;  /* 0x00000006040c7c11 */ /* 0x006fe2000f8008ff */
[----:B------:R-:W-:-:S05]  /*10410*/  IMAD.IADD R3, R5, 0x1, R3 ;  /* 0x0000000105037824 */ /* 0x000fca00078e0203 */
[----:B------:R-:W-:-:S05]  /*10420*/  LEA.HI.X R13, R4, UR7, R3, 0x1, P0 ;  /* 0x00000007040d7c11 */ /* 0x000fca00080f0c03 */
[----:B------:R3:W-:Y:S04]  /*10430*/  @!P1 STG.E.128 desc[UR46][R12.64], RZ ;  /* 0x000000ff0c009986 */ /* 0x0007e8000c101d2e */
[----:B------:R3:W-:Y:S04]  /*10440*/  @!P3 STG.E.128 desc[UR46][R12.64+0x80], RZ ;  /* 0x000080ff0c00b986 */ /* 0x0007e8000c101d2e */
[----:B------:R3:W-:Y:S02]  /*10450*/  @!P4 STG.E.128 desc[UR46][R12.64+0x100], RZ ;  /* 0x000100ff0c00c986 */ /* 0x0007e4000c101d2e */
.L_x_4684:
[----:B------:R-:W-:Y:S05]  /*10460*/  BSYNC B0 ;  /* 0x0000000000007941 */ /* 0x000fea0003800000 */
.L_x_4683:
        /* <DEDUP_REMOVED lines=23> */
.L_x_4685:
[----:B------:R-:W-:Y:S05]  /*105e0*/  BSYNC B0 ;  /* 0x0000000000007941 */ /* 0x000fea0003800000 */
.L_x_4674:
[----:B--2---:R-:W2:Y:S02]  /*105f0*/  LDC R0, c[0x0][0xda8] ;  /* 0x00036a00ff007b82 */ /* 0x004ea40000000800 */
[----:B--2---:R-:W-:-:S13]  /*10600*/  ISETP.LE.AND P0, PT, R0, UR4, PT ;  /* 0x0000000400007c0c */ /* 0x004fda000bf03270 */
[----:B------:R-:W-:Y:S05]  /*10610*/  @!P0 BRA `(.L_x_4686) ;  /* 0xffffff0400ec8947 */ /* 0x000fea000383ffff */
[----:B------:R-:W-:Y:S05]  /*10620*/  EXIT ;  /* 0x000000000000794d */ /* 0x000fea0003800000 */
.L_x_4635:
[----:B------:R-:W-:-:S08]  /*10630*/  NOP ;  /* 0x0000000000007918 */ /* 0x000fd00000000000 */
[----:B---3--:R-:W1:-:S00]  /*10640*/  USETMAXREG.DEALLOC.CTAPOOL 0x18 ;  /* 0x00000018000079c8 */ /* 0x008e4000080e0500 */
[----:B-1----:R-:W-:-:S06]  /*10650*/  LOP3.LUT R0, R0, 0x3, RZ, 0xc0, !PT ;  /* 0x0000000300007812 */ /* 0x002fcc00078ec0ff */
[----:B------:R-:W1:Y:S01]  /*10660*/  S2UR UR4, SR_CTAID.X ;  /* 0x00000000000479c3 */ /* 0x000e620000002500 */
[----:B------:R-:W-:Y:S01]  /*10670*/  IMAD.MOV.U32 R19, RZ, RZ, RZ ;  /* 0x000000ffff137224 */ /* 0x000fe200078e00ff */
[----:B------:R-:W2:Y:S02]  /*10680*/  SHFL.IDX PT, R0, R0, RZ, 0x1f ;  /* 0x00001fff00007589 */ /* 0x000ea400000e0000 */
[----:B--2---:R-:W-:-:S04]  /*10690*/  ISETP.NE.AND P0, PT, R0, RZ, PT ;  /* 0x000000ff0000720c */ /* 0x004fc80003f05270 */
[----:B------:R-:W1:Y:S01]  /*106a0*/  LDC R0, c[0x0][0xda8] ;  /* 0x00036a00ff007b82 */ /* 0x000e620000000800 */
[----:B------:R-:W-:-:S05]  /*106b0*/  P2R R2, PR, RZ, 0x1 ;  /* 0x00000001ff027803 */ /* 0x000fca0000000000 */
[----:B------:R2:W-:Y:S03]  /*106c0*/  STL [R1+0x20], R2 ;  /* 0x0000200201007387 */ /* 0x0005e60000100800 */
[----:B------:R-:W-:Y:S06]  /*106d0*/  @P0 BAR.ARV 0x4, 0x180 ;  /* 0x0106000000000b1d */ /* 0x000fec0000002000 */
[----:B------:R2:W-:Y:S01]  /*106e0*/  STL [R1+0x18], RZ ;  /* 0x000018ff01007387 */ /* 0x0005e20000100800 */
[----:B-1----:R-:W-:Y:S01]  /*106f0*/  ISETP.LE.AND P0, PT, R0, UR4, PT ;  /* 0x0000000400007c0c */ /* 0x002fe2000bf03270 */
[----:B------:R-:W-:-:S05]  /*10700*/  IMAD.MOV.U32 R0, RZ, RZ, 0x1 ;  /* 0x00000001ff007424 */ /* 0x000fca00078e00ff */
[----:B------:R2:W-:Y:S07]  /*10710*/  STL [R1], R0 ;  /* 0x0000000001007387 */ /* 0x0005ee0000100800 */
[----:B------:R-:W-:Y:S05]  /*10720*/  @P0 BRA `(.L_x_4687) ;  /* 0x0000003c00e80947 */ /* 0x000fea0003800000 */
[----:B------:R-:W3:Y:S01]  /*10730*/  LDL R4, [R1+0x14] ;  /* 0x0000140001047983 */ /* 0x000ee20000100800 */
[----:B--2---:R-:W1:Y:S01]  /*10740*/  S2R R2, SR_TID.X ;  /* 0x0000000000027919 */ /* 0x004e620000002100 */
[----:B------:R-:W2:Y:S01]  /*10750*/  S2R R6, SR_TID.X ;  /* 0x0000000000067919 */ /* 0x000ea20000002100 */
[----:B-1----:R-:W-:-:S05]  /*10760*/  LOP3.LUT R2, R2, 0x7f, RZ, 0xc0, !PT ;  /* 0x0000007f02027812 */ /* 0x002fca00078ec0ff */
[----:B------:R-:W-:-:S05]  /*10770*/  IMAD.SHL.U32 R0, R2, 0x10, RZ ;  /* 0x0000001002007824 */ /* 0x000fca00078e00ff */
[----:B------:R-:W-:Y:S01]  /*10780*/  LOP3.LUT R3, R0, 0x600, RZ, 0xc0, !PT ;  /* 0x0000060000037812 */ /* 0x000fe200078ec0ff */
[C---:B--2---:R-:W-:Y:S02]  /*10790*/  IMAD.SHL.U32 R0, R6.reuse, 0x20, RZ ;  /* 0x0000002006007824 */ /* 0x044fe400078e00ff */
[----:B------:R-:W-:-:S03]  /*107a0*/  IMAD.SHL.U32 R17, R6, 0x40, RZ ;  /* 0x0000004006117824 */ /* 0x000fc600078e00ff */
        /* <DEDUP_REMOVED lines=9> */
[----:B------:R-:W-:-:S05]  /*10840*/  IMAD.SHL.U32 R3, R6, 0x8, RZ ;  /* 0x0000000806037824 */ /* 0x000fca00078e00ff */
[----:B------:R-:W-:-:S04]  /*10850*/  LOP3.LUT R0, R0, 0x30, R3, 0x78, !PT ;  /* 0x0000003000007812 */ /* 0x000fc800078e7803 */
[----:B------:R-:W-:Y:S01]  /*10860*/  LOP3.LUT R17, R0, 0x640, R17, 0xf8, !PT ;  /* 0x0000064000117812 */ /* 0x000fe200078ef811 */
[----:B------:R-:W-:Y:S01]  /*10870*/  IMAD.U32 R0, RZ, RZ, UR4 ;  /* 0x00000004ff007e24 */ /* 0x000fe2000f8e00ff */
[----:B------:R-:W-:-:S04]  /*10880*/  LOP3.LUT R16, R5, R2, RZ, 0xfc, !PT ;  /* 0x0000000205107212 */ /* 0x000fc800078efcff */
[----:B------:R1:W-:Y:S02]  /*10890*/  STL [R1+0xc], R0 ;  /* 0x00000c0001007387 */ /* 0x0003e40000100800 */
[----:B-1----:R-:W-:Y:S02]  /*108a0*/  IMAD.MOV.U32 R0, RZ, RZ, 0x1 ;  /* 0x00000001ff007424 */ /* 0x002fe400078e00ff */
[----:B------:R-:W-:Y:S01]  /*108b0*/  IMAD.MOV.U32 R19, RZ, RZ, RZ ;  /* 0x000000ffff137224 */ /* 0x000fe200078e00ff */
[----:B------:R-:W-:Y:S01]  /*108c0*/  ULDC UR42, c[0x0][0xc] ;  /* 0x00000300002a7ab9 */ /* 0x000fe20000000800 */
[----:B------:R-:W-:Y:S01]  /*108d0*/  ULDC.64 UR44, c[0x0][0x198] ;  /* 0x00006600002c7ab9 */ /* 0x000fe20000000a00 */
[C---:B---3--:R-:W-:Y:S02]  /*108e0*/  LOP3.LUT R3, R4.reuse, 0x1, RZ, 0xfc, !PT ;  /* 0x0000000104037812 */ /* 0x048fe400078efcff */
[----:B------:R-:W-:-:S03]  /*108f0*/  LOP3.LUT R2, R4, 0x2, RZ, 0xfc, !PT ;  /* 0x0000000204027812 */ /* 0x000fc600078efcff */
[----:B------:R1:W-:Y:S04]  /*10900*/  STL [R1+0x1c], R3 ;  /* 0x00001c0301007387 */ /* 0x0003e80000100800 */
[----:B------:R1:W-:Y:S04]  /*10910*/  STL [R1+0x10], R2 ;  /* 0x0000100201007387 */ /* 0x0003e80000100800 */
[----:B------:R1:W-:Y:S04]  /*10920*/  STL [R1], R0 ;  /* 0x0000000001007387 */ /* 0x0003e80000100800 */
[----:B------:R1:W-:Y:S02]  /*10930*/  STL [R1+0x18], RZ ;  /* 0x000018ff01007387 */ /* 0x0003e40000100800 */
.L_x_4743:
        /* <DEDUP_REMOVED lines=22> */
.L_x_4688:
[----:B------:R-:W-:Y:S01]  /*10aa0*/  ULDC UR9, c[0x0][0xdc4] ;  /* 0x0003710000097ab9 */ /* 0x000fe20000000800 */
[----:B------:R-:W-:Y:S01]  /*10ab0*/  UMOV UR6, UR7 ;  /* 0x0000000700067c82 */ /* 0x000fe20008000000 */
[----:B------:R-:W-:-:S11]  /*10ac0*/  UISETP.NE.AND UP0, UPT, UR9, 0x1, UPT ;  /* 0x000000010900788c */ /* 0x000fd6000bf05270 */
[----:B------:R-:W-:Y:S02]  /*10ad0*/  @UP0 ULDC.64 UR10, c[0x0][0xdc8] ;  /* 0x00037200000a0ab9 */ /* 0x000fe40000000a00 */
[----:B------:R-:W-:-:S04]  /*10ae0*/  UIMAD.WIDE.U32 UR4, UR7, UR10, URZ ;  /* 0x0000000a070472a5 */ /* 0x000fc8000f8e003f */
[----:B------:R-:W-:-:S04]  /*10af0*/  @UP0 USHF.R.U32.HI UR6, URZ, UR11, UR5 ;  /* 0x0000000b3f060299 */ /* 0x000fc80008011605 */
[----:B------:R-:W-:-:S12]  /*10b00*/  UIMAD UR4, UR6, UR9, URZ ;  /* 0x00000009060472a4 */ /* 0x000fd8000f8e023f */
.L_x_4689:
[----:B------:R-:W-:Y:S01]  /*10b10*/  ULDC.64 UR10, c[0x0][0x3f8] ;  /* 0x0000fe00000a7ab9 */ /* 0x000fe20000000a00 */
[----:B------:R-:W-:Y:S01]  /*10b20*/  ULOP3.LUT UR6, URZ, UR6, URZ, 0x33, !UPT ;  /* 0x000000063f067292 */ /* 0x000fe2000f8e333f */
[----:B------:R-:W-:Y:S01]  /*10b30*/  BSSY B6, `(.L_x_4690) ;  /* 0x000039e000067945 */ /* 0x000fe20003800000 */
[----:B------:R-:W-:Y:S02]  /*10b40*/  UISETP.NE.U32.AND UP0, UPT, UR10, URZ, UPT ;  /* 0x0000003f0a00728c */ /* 0x000fe4000bf05070 */
[----:B------:R-:W-:Y:S02]  /*10b50*/  UIADD3 UR9, UR7, -UR4, URZ ;  /* 0x8000000407097290 */ /* 0x000fe4000fffe03f */
[----:B------:R-:W-:Y:S01]  /*10b60*/  UISETP.NE.AND.EX UP0, UPT, UR11, URZ, UPT, UP0 ;  /* 0x0000003f0b00728c */ /* 0x000fe2000bf05300 */
[----:B------:R-:W-:Y:S01]  /*10b70*/  ULDC UR4, c[0x0][0xdac] ;  /* 0x00036b0000047ab9 */ /* 0x000fe20000000800 */
[----:B------:R-:W-:Y:S01]  /*10b80*/  ULDC UR5, c[0x0][0x404] ;  /* 0x0001010000057ab9 */ /* 0x000fe20000000800 */
[----:B------:R-:W-:Y:S01]  /*10b90*/  UIADD3 UR6, UR6, UR4, URZ ;  /* 0x0000000406067290 */ /* 0x000fe2000fffe03f */
[----:B------:R-:W-:-:S02]  /*10ba0*/  ULDC UR7, c[0x0][0x2e0] ;  /* 0x0000b80000077ab9 */ /* 0x000fc40000000800 */
[----:B------:R-:W-:Y:S01]  /*10bb0*/  ULDC UR4, c[0x0][0x288] ;  /* 0x0000a20000047ab9 */ /* 0x000fe20000000800 */
[----:B------:R-:W-:Y:S02]  /*10bc0*/  USHF.L.U32 UR37, UR6, 0x7, URZ ;  /* 0x0000000706257899 */ /* 0x000fe4000800063f */
[----:B------:R-:W-:Y:S02]  /*10bd0*/  USEL UR6, UR5, 0x1, UP0 ;  /* 0x0000000105067887 */ /* 0x000fe40008000000 */
[----:B------:R-:W-:Y:S02]  /*10be0*/  UIADD3 UR5, UR37, 0x11f, -UR4 ;  /* 0x0000011f25057890 */ /* 0x000fe4000fffe804 */
[----:B------:R-:W-:Y:S02]  /*10bf0*/  UIMAD UR4, UR6, UR7, 0x9f ;  /* 0x0000009f060474a4 */ /* 0x000fe4000f8e0207 */
[----:B------:R-:W-:Y:S02]  /*10c00*/  UIMAD UR6, UR6, UR7, UR5 ;  /* 0x00000007060672a4 */ /* 0x000fe4000f8e0205 */
[----:B------:R-:W-:Y:S01]  /*10c10*/  UIMAD.WIDE UR4, UR4, 0x66666667, URZ ;  /* 0x66666667040478a5 */ /* 0x000fe2000f8e023f */
[----:B------:R-:W-:Y:S01]  /*10c20*/  ULDC UR10, c[0x0][0xdc4] ;  /* 0x00037100000a7ab9 */ /* 0x000fe20000000800 */
[----:B------:R-:W-:-:S02]  /*10c30*/  UIMAD.WIDE UR6, UR6, 0x66666667, URZ ;  /* 0x66666667060678a5 */ /* 0x000fc4000f8e023f */
[----:B------:R-:W-:Y:S02]  /*10c40*/  UIMAD UR10, UR8, UR10, UR9 ;  /* 0x0000000a080a72a4 */ /* 0x000fe4000f8e0209 */
[----:B------:R-:W-:Y:S01]  /*10c50*/  USHF.R.U32.HI UR6, URZ, 0x1f, UR7 ;  /* 0x0000001f3f067899 */ /* 0x000fe20008011607 */
[----:B------:R-:W-:Y:S01]  /*10c60*/  UMOV UR8, UR5 ;  /* 0x0000000500087c82 */ /* 0x000fe20008000000 */
[----:B------:R-:W-:Y:S01]  /*10c70*/  ULDC UR11, c[0x0][0xdb8] ;  /* 0x00036e00000b7ab9 */ /* 0x000fe20000000800 */
[----:B------:R-:W-:Y:S02]  /*10c80*/  USHF.R.U32.HI UR9, URZ, 0x1f, UR8 ;  /* 0x0000001f3f097899 */ /* 0x000fe40008011608 */
[----:B------:R-:W-:Y:S02]  /*10c90*/  ULEA.HI.SX32 UR6, UR7, UR6, 0x1a ;  /* 0x0000000607067291 */ /* 0x000fe4000f8fd23f */
[----:B------:R-:W-:Y:S02]  /*10ca0*/  ULEA.HI.SX32 UR9, UR8, UR9, 0x1a ;  /* 0x0000000908097291 */ /* 0x000fe4000f8fd23f */
[----:B------:R-:W-:-:S02]  /*10cb0*/  UISETP.NE.AND UP1, UPT, UR11, 0x1, UPT ;  /* 0x000000010b00788c */ /* 0x000fc4000bf25270 */
[----:B------:R-:W-:Y:S01]  /*10cc0*/  UISETP.LT.AND UP0, UPT, UR9, UR6, UPT ;  /* 0x000000060900728c */ /* 0x000fe2000bf01270 */
[----:B------:R-:W-:-:S03]  /*10cd0*/  UMOV UR39, UR10 ;  /* 0x0000000a00277c82 */ /* 0x000fc60008000000 */
[----:B------:R-:W-:-:S05]  /*10ce0*/  USEL UR41, UR9, UR6, UP0 ;  /* 0x0000000609297287 */ /* 0x000fca0008000000 */
[----:B------:R-:W-:Y:S01]  /*10cf0*/  @UP1 ULDC UR12, c[0x0][0xdbc] ;  /* 0x00036f00000c1ab9 */ /* 0x000fe20000000800 */
[----:B------:R-:W-:Y:S01]  /*10d00*/  ISETP.LT.AND P0, PT, RZ, UR41, PT ;  /* 0x00000029ff007c0c */ /* 0x000fe2000bf01270 */
[----:B------:R-:W-:Y:S01]  /*10d10*/  UIMAD.WIDE.U32 UR4, UR10, UR12, URZ ;  /* 0x0000000c0a0472a5 */ /* 0x000fe2000f8e003f */
[----:B------:R-:W-:-:S03]  /*10d20*/  @UP1 ULDC UR7, c[0x0][0xdc0] ;  /* 0x0003700000071ab9 */ /* 0x000fc60000000800 */
        /* <DEDUP_REMOVED lines=22> */
.L_x_4691:
        /* <DEDUP_REMOVED lines=23> */
.L_x_4693:
        /* <DEDUP_REMOVED lines=20> */
.L_x_4694:
        /* <DEDUP_REMOVED lines=20> */
.L_x_4695:
        /* <DEDUP_REMOVED lines=18> */
.L_x_4696:
        /* <DEDUP_REMOVED lines=13> */
[----:B--2---:R-:W-:Y:S02]  /*11470*/  @P1 SHF.R.U32.HI R18, RZ, R3, R0 ;  /* 0x00000003ff121219 */ /* 0x004fe40000011600 */
[----:B------:R-:W1:Y:S02]  /*11480*/  @P0 LDC.64 R2, c[0x0][0x9f8] ;  /* 0x00027e00ff020b82 */ /* 0x000e640000000a00 */
        /* <DEDUP_REMOVED lines=24> */
[----:B--2---:R-:W-:Y:S01]  /*11610*/  SHF.R.S32.HI R10, RZ, 0x1f, R9 ;  /* 0x0000001fff0a7819 */ /* 0x004fe20000011409 */
[----:B------:R3:W-:Y:S01]  /*11620*/  STL [R1+0x4], R9 ;  /* 0x0000040901007387 */ /* 0x0007e20000100800 */
[----:B------:R-:W-:-:S03]  /*11630*/  SEL R0, R9, RZ, !P1 ;  /* 0x000000ff09007207 */ /* 0x000fc60004800000 */
[----:B------:R3:W-:Y:S01]  /*11640*/  STL [R1+0x8], R10 ;  /* 0x0000080a01007387 */ /* 0x0007e20000100800 */
[----:B------:R-:W-:Y:S05]  /*11650*/  BRA.DIV UR6, `(.L_x_4697) ;  /* 0x0000003606c87947 */ /* 0x000fea000b800000 */
[----:B------:R1:W2:Y:S02]  /*11660*/  SHFL.IDX PT, R14, R4, RZ, 0x1f ;  /* 0x00001fff040e7589 */ /* 0x0002a400000e0000 */
.L_x_4762:
        /* <DEDUP_REMOVED lines=8> */
.L_x_4765:
[----:B------:R-:W-:Y:S05]  /*116f0*/  @!P6 BRA `(.L_x_4700) ;  /* 0x000000040074e947 */ /* 0x000fea0003800000 */
[----:B------:R-:W-:Y:S01]  /*11700*/  IMAD.MOV.U32 R0, RZ, RZ, R9 ;  /* 0x000000ffff007224 */ /* 0x000fe200078e0009 */
[----:B------:R-:W-:Y:S06]  /*11710*/  @!P1 BRA `(.L_x_4701) ;  /* 0x0000000000449947 */ /* 0x000fec0003800000 */
[----:B------:R-:W2:Y:S01]  /*11720*/  LDC R7, c[0x0][0x41c] ;  /* 0x00010700ff077b82 */ /* 0x000ea20000000800 */
[----:B------:R-:W-:Y:S01]  /*11730*/  ULDC.64 UR4, c[0x0][0x408] ;  /* 0x0001020000047ab9 */ /* 0x000fe20000000a00 */
[----:B--2---:R-:W-:-:S13]  /*11740*/  ISETP.NE.AND P0, PT, R7, 0x1, PT ;  /* 0x000000010700780c */ /* 0x004fda0003f05270 */
[----:B-1----:R-:W1:Y:S02]  /*11750*/  @P0 LDC.64 R4, c[0x0][0x420] ;  /* 0x00010800ff040b82 */ /* 0x002e640000000a00 */
        /* <DEDUP_REMOVED lines=13> */
.L_x_4701:
[----:B--2---:R-:W2:Y:S01]  /*11830*/  LDL R2, [R1] ;  /* 0x0000000001027983 */ /* 0x004ea20000100800 */
[----:B-1----:R-:W-:Y:S02]  /*11840*/  LEA R4, R19, UR40, 0x3 ;  /* 0x0000002813047c11 */ /* 0x002fe4000f8e18ff */
[----:B------:R-:W-:Y:S02]  /*11850*/  ISETP.NE.AND P0, PT, R8, RZ, PT ;  /* 0x000000ff0800720c */ /* 0x000fe40003f05270 */
[----:B--2---:R-:W-:-:S04]  /*11860*/  SHF.L.U32 R3, R2, 0x1f, RZ ;  /* 0x0000001f02037819 */ /* 0x004fc800000006ff */
[----:B------:R-:W1:Y:S02]  /*11870*/  SYNCS.PHASECHK.TRANS64.TRYWAIT P3, [R4+URZ+0x33480], R3 ;  /* 0x03348003040075a7 */ /* 0x000e64000806017f */
[----:B-1----:R-:W-:Y:S05]  /*11880*/  @!P3 BRA `(.L_x_4702) ;  /* 0x00000034007cb947 */ /* 0x002fea0003800000 */
.L_x_4766:
        /* <DEDUP_REMOVED lines=8> */
.L_x_4703:
        /* <DEDUP_REMOVED lines=28> */
.L_x_4767:
        /* <DEDUP_REMOVED lines=8> */
.L_x_4705:
        /* <DEDUP_REMOVED lines=24> */
.L_x_4700:
        /* <DEDUP_REMOVED lines=30> */
[----:B----4-:R-:W-:Y:S01]  /*11eb0*/  NOP ;  /* 0x0000000000007918 */ /* 0x010fe20000000000 */
.L_x_4698:
        /* <DEDUP_REMOVED lines=10> */
.L_x_4768:
[----:B---3--:R-:W-:Y:S05]  /*11f60*/  BSYNC B0 ;  /* 0x0000000000007941 */ /* 0x008fea0003800000 */
.L_x_4706:
[----:B------:R-:W-:-:S06]  /*11f70*/  UISETP.GE.AND UP0, UPT, UR41, 0x2, UPT ;  /* 0x000000022900788c */ /* 0x000fcc000bf06270 */
[----:B------:R-:W-:-:S13]  /*11f80*/  PLOP3.LUT P0, PT, PT, PT, UP0, 0x80, 0x0 ;  /* 0x000000000000781c */ /* 0x000fda0003f0f008 */
[----:B------:R-:W-:Y:S05]  /*11f90*/  @!P0 BRA `(.L_x_4708) ;  /* 0x0000001800008947 */ /* 0x000fea0003800000 */
[----:B-1----:R1:W5:Y:S01]  /*11fa0*/  LDL.LU R2, [R1] ;  /* 0x0000000001027983 */ /* 0x0023620000300800 */
[----:B------:R-:W-:Y:S01]  /*11fb0*/  UIADD3 UR4, UR41, -0x2, URZ ;  /* 0xfffffffe29047890 */ /* 0x000fe2000fffe03f */
[----:B------:R-:W-:-:S05]  /*11fc0*/  IMAD.MOV.U32 R8, RZ, RZ, R19 ;  /* 0x000000ffff087224 */ /* 0x000fca00078e0013 */
[----:B------:R-:W-:-:S07]  /*11fd0*/  IMAD.U32 R3, RZ, RZ, UR4 ;  /* 0x00000004ff037e24 */ /* 0x000fce000f8e00ff */
.L_x_4732:
[----:B------:R-:W-:Y:S01]  /*11fe0*/  VIADD R19, R8, 0x1 ;  /* 0x0000000108137836 */ /* 0x000fe20000000000 */
[----:B------:R-:W-:Y:S05]  /*11ff0*/  YIELD ;  /* 0x0000000000007946 */ /* 0x000fea0003800000 */
[----:B------:R-:W-:Y:S01]  /*12000*/  ISETP.NE.AND P0, PT, R19, 0x2, PT ;  /* 0x000000021300780c */ /* 0x000fe20003f05270 */
[----:B------:R-:W-:Y:S03]  /*12010*/  BSSY B0, `(.L_x_4709) ;  /* 0x00000a5000007945 */ /* 0x000fe60003800000 */
[----:B------:R-:W-:-:S02]  /*12020*/  SEL R4, RZ, 0x1, P0 ;  /* 0x00000001ff047807 */ /* 0x000fc40000000000 */
[----:B------:R-:W-:Y:S02]  /*12030*/  SEL R19, R19, RZ, P0 ;  /* 0x000000ff13137207 */ /* 0x000fe40000000000 */
[----:B-----5:R-:W-:-:S05]  /*12040*/  LOP3.LUT R10, R2, R4, RZ, 0x3c, !PT ;  /* 0x00000004020a7212 */ /* 0x020fca00078e3cff */
[----:B--2---:R2:W-:Y:S01]  /*12050*/  STL [R1], R10 ;  /* 0x0000000a01007387 */ /* 0x0045e20000100800 */
        /* <DEDUP_REMOVED lines=23> */
.L_x_4711:
[----:B---3--:R-:W-:Y:S01]  /*121d0*/  LEA R6, R19, UR40, 0x3 ;  /* 0x0000002813067c11 */ /* 0x008fe2000f8e18ff */
[----:B------:R-:W3:Y:S01]  /*121e0*/  S2R R4, SR_TID.X ;  /* 0x0000000000047919 */ /* 0x000ee20000002100 */
[----:B------:R-:W-:Y:S01]  /*121f0*/  SHF.L.U32 R5, R10, 0x1f, RZ ;  /* 0x0000001f0a057819 */ /* 0x000fe200000006ff */
[----:B------:R-:W-:Y:S03]  /*12200*/  BSSY B1, `(.L_x_4712) ;  /* 0x0000005000017945 */ /* 0x000fe60003800000 */
[----:B------:R-:W4:Y:S01]  /*12210*/  SYNCS.PHASECHK.TRANS64.TRYWAIT P0, [R6+URZ+0x33480], R5 ;  /* 0x03348005060075a7 */ /* 0x000f22000800017f */
[----:B---3--:R-:W-:-:S04]  /*12220*/  LOP3.LUT R4, R4, 0x7f, RZ, 0xc0, !PT ;  /* 0x0000007f04047812 */ /* 0x008fc800078ec0ff */
[----:B------:R-:W-:Y:S01]  /*12230*/  ISETP.NE.AND P3, PT, R4, RZ, PT ;  /* 0x000000ff0400720c */ /* 0x000fe20003f65270 */
[----:B----4-:R-:W-:-:S12]  /*12240*/  @!P0 BRA `(.L_x_4713) ;  /* 0x0000002c004c8947 */ /* 0x010fd80003800000 */
.L_x_4769:
[----:B------:R-:W-:Y:S05]  /*12250*/  BSYNC B1 ;  /* 0x0000000000017941 */ /* 0x000fea0003800000 */
.L_x_4712:
        /* <DEDUP_REMOVED lines=9> */
.L_x_4715:
[----:B------:R-:W-:Y:S05]  /*122f0*/  BSYNC B1 ;  /* 0x0000000000017941 */ /* 0x000fea0003800000 */
.L_x_4714:
        /* <DEDUP_REMOVED lines=11> */
[----:B--2---:R-:W-:Y:S01]  /*123b0*/  VIADD R10, R4, 0xf200 ;  /* 0x0000f200040a7836 */ /* 0x004fe20000000000 */
[----:B------:R-:W-:-:S09]  /*123c0*/  UMOV UR7, 0x14f00000 ;  /* 0x14f0000000077882 */ /* 0x000fd20000000000 */
.L_x_4716:
        /* <DEDUP_REMOVED lines=16> */
.L_x_4717:
        /* <DEDUP_REMOVED lines=16> */
.L_x_4718:
        /* <DEDUP_REMOVED lines=12> */
.L_x_4770:
[----:B------:R-:W-:Y:S05]  /*12690*/  BSYNC B1 ;  /* 0x0000000000017941 */ /* 0x000fea0003800000 */
.L_x_4719:
[----:B------:R-:W-:Y:S01]  /*126a0*/  BSSY B1, `(.L_x_4721) ;  /* 0x000000b000017945 */ /* 0x000fe20003800000 */
[----:B------:R-:W-:Y:S02]  /*126b0*/  IMAD.MOV.U32 R10, RZ, RZ, 0x0 ;  /* 0x00000000ff0a7424 */ /* 0x000fe400078e00ff */
[----:B------:R-:W-:Y:S01]  /*126c0*/  IMAD.MOV.U32 R11, RZ, RZ, 0x14f00000 ;  /* 0x14f00000ff0b7424 */ /* 0x000fe200078e00ff */
[----:B------:R-:W-:Y:S06]  /*126d0*/  @P3 BRA `(.L_x_4722) ;  /* 0x00000000001c3947 */ /* 0x000fec0003800000 */
[----:B------:R-:W4:Y:S01]  /*126e0*/  S2R R7, SR_TID.X ;  /* 0x0000000000077919 */ /* 0x000f220000002100 */
[----:B--23--:R-:W-:-:S04]  /*126f0*/  IMAD.MOV.U32 R5, RZ, RZ, 0x7800 ;  /* 0x00007800ff057424 */ /* 0x00cfc800078e00ff */
[----:B------:R2:W-:Y:S01]  /*12700*/  SYNCS.ARRIVE.TRANS64 RZ, [R6+URZ+0x33430], R5 ;  /* 0x0334300506ff79a7 */ /* 0x0005e2000800003f */
[----:B----4-:R-:W-:-:S04]  /*12710*/  LOP3.LUT R7, R7, 0x1f, RZ, 0xc0, !PT ;  /* 0x0000001f07077812 */ /* 0x010fc800078ec0ff */
[----:B------:R-:W-:-:S13]  /*12720*/  ISETP.NE.AND P0, PT, R7, RZ, PT ;  /* 0x000000ff0700720c */ /* 0x000fda0003f05270 */
[----:B--2---:R-:W-:Y:S05]  /*12730*/  @!P0 BRA `(.L_x_4722) ;  /* 0x0000000000048947 */ /* 0x004fea0003800000 */
[----:B------:R-:W-:Y:S01]  /*12740*/  BPT.TRAP 0x1 ;  /* 0x000000040000795c */ /* 0x000fe20000300000 */
.L_x_4722:
[----:B------:R-:W-:Y:S05]  /*12750*/  BSYNC B1 ;  /* 0x0000000000017941 */ /* 0x000fea0003800000 */
.L_x_4721:
[----:B------:R-:W-:Y:S01]  /*12760*/  R2UR UR10, R14 ;  /* 0x000000000e0a72ca */ /* 0x000fe200000e0000 */
[----:B------:R-:W-:Y:S01]  /*12770*/  UIADD3 UR4, UP0, UR44, 0x370, URZ ;  /* 0x000003702c047890 */ /* 0x000fe2000ff1e03f */
[----:B------:R-:W-:Y:S01]  /*12780*/  R2UR UR6, R10 ;  /* 0x000000000a0672ca */ /* 0x000fe200000e0000 */
[----:B--23--:R-:W-:Y:S01]  /*12790*/  VIADD R6, R6, 0x33430 ;  /* 0x0003343006067836 */ /* 0x00cfe20000000000 */
[----:B------:R-:W-:Y:S01]  /*127a0*/  R2UR UR7, R11 ;  /* 0x000000000b0772ca */ /* 0x000fe200000e0000 */
[----:B------:R-:W-:Y:S01]  /*127b0*/  VIADD R5, R4, 0x24200 ;  /* 0x0002420004057836 */ /* 0x000fe20000000000 */
[----:B------:R-:W-:Y:S01]  /*127c0*/  R2UR UR12, R18 ;  /* 0x00000000120c72ca */ /* 0x000fe200000e0000 */
[----:B------:R-:W-:Y:S01]  /*127d0*/  UIADD3.X UR5, URZ, UR45, URZ, UP0, !UPT ;  /* 0x0000002d3f057290 */ /* 0x000fe200087fe43f */
[----:B------:R-:W-:-:S13]  /*127e0*/  PLOP3.LUT P0, PT, PT, PT, PT, 0x80, 0x0 ;  /* 0x000000000000781c */ /* 0x000fda0003f0f070 */
.L_x_4723:
        /* <DEDUP_REMOVED lines=9> */
[----:B------:R-:W-:Y:S01]  /*12880*/  R2UR UR10, R13 ;  /* 0x000000000d0a72ca */ /* 0x000fe200000e0000 */
[----:B------:R-:W-:Y:S01]  /*12890*/  VIADD R5, R4, 0x26a00 ;  /* 0x00026a0004057836 */ /* 0x000fe20000000000 */
[----:B------:R-:W-:Y:S02]  /*128a0*/  R2UR UR6, R10 ;  /* 0x000000000a0672ca */ /* 0x000fe400000e0000 */
[----:B------:R-:W-:Y:S02]  /*128b0*/  R2UR UR7, R11 ;  /* 0x000000000b0772ca */ /* 0x000fe400000e0000 */
[----:B------:R-:W-:Y:S02]  /*128c0*/  R2UR UR12, R18 ;  /* 0x00000000120c72ca */ /* 0x000fe400000e0000 */
[----:B------:R-:W-:-:S13]  /*128d0*/  PLOP3.LUT P0, PT, PT, PT, PT, 0x80, 0x0 ;  /* 0x000000000000781c */ /* 0x000fda0003f0f070 */
.L_x_4724:
        /* <DEDUP_REMOVED lines=15> */
.L_x_4725:
        /* <DEDUP_REMOVED lines=9> */
.L_x_4710:
[----:B------:R-:W-:Y:S05]  /*12a60*/  BSYNC B0 ;  /* 0x0000000000007941 */ /* 0x000fea0003800000 */
.L_x_4709:
[----:B------:R-:W3:Y:S02]  /*12a70*/  LDL R5, [R1+0x1c] ;  /* 0x00001c0001057983 */ /* 0x000ee40000100800 */
[----:B---3--:R-:W-:-:S13]  /*12a80*/  ISETP.NE.AND P0, PT, R5, 0x3, PT ;  /* 0x000000030500780c */ /* 0x008fda0003f05270 */
[----:B------:R-:W-:Y:S05]  /*12a90*/  @!P0 BRA `(.L_x_4726) ;  /* 0x0000000000048947 */ /* 0x000fea0003800000 */
[----:B------:R-:W-:Y:S01]  /*12aa0*/  BPT.TRAP 0x1 ;  /* 0x000000040000795c */ /* 0x000fe20000300000 */
.L_x_4726:
[----:B------:R-:W3:Y:S01]  /*12ab0*/  LDL R5, [R1+0x10] ;  /* 0x0000100001057983 */ /* 0x000ee20000100800 */
[----:B------:R-:W-:Y:S01]  /*12ac0*/  LOP3.LUT R4, R2, 0x1, RZ, 0x3c, !PT ;  /* 0x0000000102047812 */ /* 0x000fe200078e3cff */
[----:B------:R-:W-:Y:S01]  /*12ad0*/  BSSY B0, `(.L_x_4727) ;  /* 0x0000006000007945 */ /* 0x000fe20003800000 */
[----:B------:R-:W-:Y:S02]  /*12ae0*/  LEA R12, R8, UR40, 0x3 ;  /* 0x00000028080c7c11 */ /* 0x000fe4000f8e18ff */
[----:B------:R-:W-:-:S04]  /*12af0*/  SHF.L.U32 R4, R4, 0x1f, RZ ;  /* 0x0000001f04047819 */ /* 0x000fc800000006ff */
[----:B------:R-:W4:Y:S01]  /*12b00*/  SYNCS.PHASECHK.TRANS64.TRYWAIT P3, [R12+URZ+0x33470], R4 ;  /* 0x033470040c0075a7 */ /* 0x000f22000806017f */
[----:B---3--:R-:W-:Y:S01]  /*12b10*/  ISETP.NE.AND P0, PT, R5, 0x3, PT ;  /* 0x000000030500780c */ /* 0x008fe20003f05270 */
[----:B----4-:R-:W-:-:S12]  /*12b20*/  @!P3 BRA `(.L_x_4728) ;  /* 0x00000024003cb947 */ /* 0x010fd80003800000 */
.L_x_4771:
[----:B------:R-:W-:Y:S05]  /*12b30*/  BSYNC B0 ;  /* 0x0000000000007941 */ /* 0x000fea0003800000 */
.L_x_4727:
[----:B------:R-:W-:Y:S05]  /*12b40*/  @!P0 BRA `(.L_x_4729) ;  /* 0x0000000000048947 */ /* 0x000fea0003800000 */
[----:B------:R-:W-:Y:S01]  /*12b50*/  BPT.TRAP 0x1 ;  /* 0x000000040000795c */ /* 0x000fe20000300000 */
.L_x_4729:
[----:B---3--:R-:W-:Y:S01]  /*12b60*/  SHF.L.U32 R4, R2, 0x1f, RZ ;  /* 0x0000001f02047819 */ /* 0x008fe200000006ff */
[----:B------:R-:W-:-:S03]  /*12b70*/  IMAD R2, R8, 0x7800, RZ ;  /* 0x0000780008027824 */ /* 0x000fc600078e02ff */
[----:B------:R-:W3:Y:S02]  /*12b80*/  SYNCS.PHASECHK.TRANS64.TRYWAIT P3, [R12+URZ+0x33460], R4 ;  /* 0x033460040c0075a7 */ /* 0x000ee4000806017f */
[----:B---3--:R-:W-:Y:S05]  /*12b90*/  @!P3 BRA `(.L_x_4730) ;  /* 0x000000240034b947 */ /* 0x008fea0003800000 */
.L_x_4772:
[C---:B---3--:R-:W-:Y:S01]  /*12ba0*/  LOP3.LUT R4, R2.reuse, R17, RZ, 0xfc, !PT ;  /* 0x0000001102047212 */ /* 0x048fe200078efcff */
[----:B------:R-:W-:Y:S05]  /*12bb0*/  WARPSYNC.ALL ;  /* 0x0000000000007948 */ /* 0x000fea0003800000 */
[----:B------:R-:W3:Y:S01]  /*12bc0*/  LDSM.16.MT88.4 R4, [R4+UR40+0xf200] ;  /* 0x00f200280404783b */ /* 0x000ee20008004200 */
[----:B------:R-:W-:Y:S02]  /*12bd0*/  IMAD.U32 R14, RZ, RZ, UR40 ;  /* 0x00000028ff0e7e24 */ /* 0x000fe4000f8e00ff */
[----:B------:R-:W-:Y:S02]  /*12be0*/  VIADD R15, R2, 0x2800 ;  /* 0x00002800020f7836 */ /* 0x000fe40000000000 */
[----:B------:R-:W-:-:S02]  /*12bf0*/  VIADD R14, R14, 0x200 ;  /* 0x000002000e0e7836 */ /* 0x000fc40000000000 */
[C---:B------:R-:W-:Y:S02]  /*12c00*/  VIADD R13, R2.reuse, 0x800 ;  /* 0x00000800020d7836 */ /* 0x040fe40000000000 */
[C---:B------:R-:W-:Y:S02]  /*12c10*/  VIADD R20, R2.reuse, 0x1800 ;  /* 0x0000180002147836 */ /* 0x040fe40000000000 */
[----:B------:R-:W-:Y:S01]  /*12c20*/  VIADD R21, R2, 0x5800 ;  /* 0x0000580002157836 */ /* 0x000fe20000000000 */
[C-C-:B---3--:R-:W-:Y:S02]  /*12c30*/  PRMT R8, R4.reuse, 0x6420, R5.reuse ;  /* 0x0000642004087816 */ /* 0x148fe40000000005 */
[----:B------:R-:W-:Y:S02]  /*12c40*/  PRMT R9, R4, 0x7531, R5 ;  /* 0x0000753104097816 */ /* 0x000fe40000000005 */
[----:B------:R-:W-:Y:S02]  /*12c50*/  LOP3.LUT R4, R2, R16, RZ, 0xfc, !PT ;  /* 0x0000001002047212 */ /* 0x000fe400078efcff */
[----:B--2---:R-:W-:-:S02]  /*12c60*/  PRMT R10, R6, 0x6420, R7 ;  /* 0x00006420060a7816 */ /* 0x004fc40000000007 */
[----:B------:R-:W-:Y:S01]  /*12c70*/  PRMT R11, R6, 0x7531, R7 ;  /* 0x00007531060b7816 */ /* 0x000fe20000000007 */
[----:B------:R-:W-:-:S05]  /*12c80*/  IMAD.IADD R4, R14, 0x1, R4 ;  /* 0x000000010e047824 */ /* 0x000fca00078e0204 */
[----:B------:R2:W-:Y:S02]  /*12c90*/  STSM.16.M88.4 [R4], R8 ;  /* 0x0000000804007844 */ /* 0x0005e40000000200 */
[C---:B--2---:R-:W-:Y:S02]  /*12ca0*/  LOP3.LUT R4, R15.reuse, R17, RZ, 0xfc, !PT ;  /* 0x000000110f047212 */ /* 0x044fe400078efcff */
[----:B------:R-:W-:-:S04]  /*12cb0*/  LOP3.LUT R15, R15, R16, RZ, 0xfc, !PT ;  /* 0x000000100f0f7212 */ /* 0x000fc800078efcff */
[----:B------:R-:W2:Y:S02]  /*12cc0*/  LDSM.16.MT88.4 R4, [R4+UR40+0xf200] ;  /* 0x00f200280404783b */ /* 0x000ea40008004200 */
[C-C-:B--2---:R-:W-:Y:S02]  /*12cd0*/  PRMT R8, R4.reuse, 0x6420, R5.reuse ;  /* 0x0000642004087816 */ /* 0x144fe40000000005 */
        /* <DEDUP_REMOVED lines=8> */
[----:B--2---:R-:W-:-:S06]  /*12d60*/  LOP3.LUT R4, R5, R17, RZ, 0xfc, !PT ;  /* 0x0000001105047212 */ /* 0x004fcc00078efcff */
[----:B------:R-:W2:Y:S02]  /*12d70*/  LDSM.16.MT88.4 R4, [R4+UR40+0xf200] ;  /* 0x00f200280404783b */ /* 0x000ea40008004200 */
[C-C-:B--2---:R-:W-:Y:S02]  /*12d80*/  PRMT R8, R4.reuse, 0x6420, R5.reuse ;  /* 0x0000642004087816 */ /* 0x144fe40000000005 */
        /* <DEDUP_REMOVED lines=8> */
[----:B--2---:R-:W-:Y:S01]  /*12e10*/  LOP3.LUT R4, R13, R17, RZ, 0xfc, !PT ;  /* 0x000000110d047212 */ /* 0x004fe200078efcff */
[----:B------:R-:W-:-:S04]  /*12e20*/  IMAD.U32 R13, RZ, RZ, UR40 ;  /* 0x00000028ff0d7e24 */ /* 0x000fc8000f8e00ff */
[----:B------:R-:W-:Y:S01]  /*12e30*/  VIADD R13, R13, 0x200 ;  /* 0x000002000d0d7836 */ /* 0x000fe20000000000 */
[----:B------:R-:W2:Y:S02]  /*12e40*/  LDSM.16.MT88.4 R4, [R4+UR40+0xf200] ;  /* 0x00f200280404783b */ /* 0x000ea40008004200 */
[C-C-:B--2---:R-:W-:Y:S02]  /*12e50*/  PRMT R8, R4.reuse, 0x6420, R5.reuse ;  /* 0x0000642004087816 */ /* 0x144fe40000000005 */
[----:B------:R-:W-:Y:S02]  /*12e60*/  PRMT R9, R4, 0x7531, R5 ;  /* 0x0000753104097816 */ /* 0x000fe40000000005 */
[----:B------:R-:W-:Y:S02]  /*12e70*/  LOP3.LUT R4, R20, R16, RZ, 0xfc, !PT ;  /* 0x0000001014047212 */ /* 0x000fe400078efcff */
[C-C-:B------:R-:W-:Y:S02]  /*12e80*/  PRMT R10, R6.reuse, 0x6420, R7.reuse ;  /* 0x00006420060a7816 */ /* 0x140fe40000000007 */
[----:B------:R-:W-:Y:S01]  /*12e90*/  PRMT R11, R6, 0x7531, R7 ;  /* 0x00007531060b7816 */ /* 0x000fe20000000007 */
[----:B------:R-:W-:-:S02]  /*12ea0*/  IMAD.IADD R4, R13, 0x1, R4 ;  /* 0x000000010d047824 */ /* 0x000fc400078e0204 */
[----:B------:R-:W-:-:S03]  /*12eb0*/  VIADD R13, R2, 0x3000 ;  /* 0x00003000020d7836 */ /* 0x000fc60000000000 */
[----:B------:R2:W-:Y:S02]  /*12ec0*/  STSM.16.M88.4 [R4], R8 ;  /* 0x0000000804007844 */ /* 0x0005e40000000200 */
[C---:B--2---:R-:W-:Y:S02]  /*12ed0*/  LOP3.LUT R4, R13.reuse, R17, RZ, 0xfc, !PT ;  /* 0x000000110d047212 */ /* 0x044fe400078efcff */
[----:B------:R-:W-:-:S04]  /*12ee0*/  LOP3.LUT R13, R13, R16, RZ, 0xfc, !PT ;  /* 0x000000100d0d7212 */ /* 0x000fc800078efcff */
[----:B------:R-:W2:Y:S02]  /*12ef0*/  LDSM.16.MT88.4 R4, [R4+UR40+0xf200] ;  /* 0x00f200280404783b */ /* 0x000ea40008004200 */
[C-C-:B--2---:R-:W-:Y:S02]  /*12f00*/  PRMT R8, R4.reuse, 0x6420, R5.reuse ;  /* 0x0000642004087816 */ /* 0x144fe40000000005 */
        /* <DEDUP_REMOVED lines=9> */
[C---:B--2---:R-:W-:Y:S02]  /*12fa0*/  LOP3.LUT R4, R21.reuse, R17, RZ, 0xfc, !PT ;  /* 0x0000001115047212 */ /* 0x044fe400078efcff */
[----:B------:R-:W-:-:S04]  /*12fb0*/  LOP3.LUT R21, R21, R16, RZ, 0xfc, !PT ;  /* 0x0000001015157212 */ /* 0x000fc800078efcff */
[----:B------:R-:W2:Y:S02]  /*12fc0*/  LDSM.16.MT88.4 R4, [R4+UR40+0xf200] ;  /* 0x00f200280404783b */ /* 0x000ea40008004200 */
[C-C-:B--2---:R-:W-:Y:S02]  /*12fd0*/  PRMT R8, R4.reuse, 0x6420, R5.reuse ;  /* 0x0000642004087816 */ /* 0x144fe40000000005 */
[----:B------:R-:W-:Y:S01]  /*12fe0*/  PRMT R9, R4, 0x7531, R5 ;  /* 0x0000753104097816 */ /* 0x000fe20000000005 */
[----:B------:R-:W-:Y:S01]  /*12ff0*/  IMAD.U32 R5, RZ, RZ, UR40 ;  /* 0x00000028ff057e24 */ /* 0x000fe2000f8e00ff */
[C-C-:B------:R-:W-:Y:S02]  /*13000*/  PRMT R10, R6.reuse, 0x6420, R7.reuse ;  /* 0x00006420060a7816 */ /* 0x140fe40000000007 */
[----:B------:R-:W-:Y:S01]  /*13010*/  PRMT R11, R6, 0x7531, R7 ;  /* 0x00007531060b7816 */ /* 0x000fe20000000007 */
[----:B------:R-:W-:Y:S01]  /*13020*/  VIADD R5, R5, 0x200 ;  /* 0x0000020005057836 */ /* 0x000fe20000000000 */
[----:B------:R-:W-:Y:S01]  /*13030*/  LOP3.LUT R4, R14, R17, RZ, 0xfc, !PT ;  /* 0x000000110e047212 */ /* 0x000fe200078efcff */
[----:B------:R-:W-:-:S02]  /*13040*/  IMAD.U32 R14, RZ, RZ, UR40 ;  /* 0x00000028ff0e7e24 */ /* 0x000fc4000f8e00ff */
[----:B------:R-:W-:Y:S02]  /*13050*/  IMAD.IADD R15, R5, 0x1, R15 ;  /* 0x00000001050f7824 */ /* 0x000fe400078e020f */
[----:B------:R-:W-:-:S03]  /*13060*/  VIADD R14, R14, 0x200 ;  /* 0x000002000e0e7836 */ /* 0x000fc60000000000 */
[----:B------:R2:W-:Y:S01]  /*13070*/  STSM.16.M88.4 [R15], R8 ;  /* 0x000000080f007844 */ /* 0x0005e20000000200 */
[----:B------:R-:W-:-:S03]  /*13080*/  IMAD.IADD R13, R14, 0x1, R13 ;  /* 0x000000010e0d7824 */ /* 0x000fc600078e020d */
[----:B------:R-:W3:Y:S01]  /*13090*/  LDSM.16.MT88.4 R4, [R4+UR40+0xf200] ;  /* 0x00f200280404783b */ /* 0x000ee20008004200 */
[----:B--2---:R-:W-:Y:S01]  /*130a0*/  VIADD R15, R2, 0x6000 ;  /* 0x00006000020f7836 */ /* 0x004fe20000000000 */
[C-C-:B---3--:R-:W-:Y:S02]  /*130b0*/  PRMT R8, R4.reuse, 0x6420, R5.reuse ;  /* 0x0000642004087816 */ /* 0x148fe40000000005 */
[----:B------:R-:W-:Y:S02]  /*130c0*/  PRMT R9, R4, 0x7531, R5 ;  /* 0x0000753104097816 */ /* 0x000fe40000000005 */
[C-C-:B------:R-:W-:Y:S02]  /*130d0*/  PRMT R10, R6.reuse, 0x6420, R7.reuse ;  /* 0x00006420060a7816 */ /* 0x140fe40000000007 */
[----:B------:R-:W-:-:S05]  /*130e0*/  PRMT R11, R6, 0x7531, R7 ;  /* 0x00007531060b7816 */ /* 0x000fca0000000007 */
[----:B------:R2:W-:Y:S02]  /*130f0*/  STSM.16.M88.4 [R13], R8 ;  /* 0x000000080d007844 */ /* 0x0005e40000000200 */
[C---:B--2---:R-:W-:Y:S02]  /*13100*/  VIADD R10, R2.reuse, 0x3800 ;  /* 0x00003800020a7836 */ /* 0x044fe40000000000 */
[----:B------:R-:W-:-:S03]  /*13110*/  VIADD R13, R2, 0x4000 ;  /* 0x00004000020d7836 */ /* 0x000fc60000000000 */
[----:B------:R-:W-:-:S06]  /*13120*/  LOP3.LUT R4, R10, R17, RZ, 0xfc, !PT ;  /* 0x000000110a047212 */ /* 0x000fcc00078efcff */
[----:B------:R-:W2:Y:S02]  /*13130*/  LDSM.16.MT88.4 R4, [R4+UR40+0xf200] ;  /* 0x00f200280404783b */ /* 0x000ea40008004200 */
[C-C-:B--2---:R-:W-:Y:S02]  /*13140*/  PRMT R8, R4.reuse, 0x6420, R5.reuse ;  /* 0x0000642004087816 */ /* 0x144fe40000000005 */
[----:B------:R-:W-:Y:S02]  /*13150*/  PRMT R9, R4, 0x7531, R5 ;  /* 0x0000753104097816 */ /* 0x000fe40000000005 */
[----:B------:R-:W-:Y:S02]  /*13160*/  LOP3.LUT R4, R10, R16, RZ, 0xfc, !PT ;  /* 0x000000100a047212 */ /* 0x000fe400078efcff */
[C-C-:B------:R-:W-:Y:S02]  /*13170*/  PRMT R10, R6.reuse, 0x6420, R7.reuse ;  /* 0x00006420060a7816 */ /* 0x140fe40000000007 */
[----:B------:R-:W-:Y:S01]  /*13180*/  PRMT R11, R6, 0x7531, R7 ;  /* 0x00007531060b7816 */ /* 0x000fe20000000007 */
[----:B------:R-:W-:-:S05]  /*13190*/  IMAD.IADD R4, R14, 0x1, R4 ;  /* 0x000000010e047824 */ /* 0x000fca00078e0204 */
[----:B------:R2:W-:Y:S02]  /*131a0*/  STSM.16.M88.4 [R4], R8 ;  /* 0x0000000804007844 */ /* 0x0005e40000000200 */
[C---:B--2---:R-:W-:Y:S02]  /*131b0*/  LOP3.LUT R4, R15.reuse, R17, RZ, 0xfc, !PT ;  /* 0x000000110f047212 */ /* 0x044fe400078efcff */
[----:B------:R-:W-:-:S04]  /*131c0*/  LOP3.LUT R15, R15, R16, RZ, 0xfc, !PT ;  /* 0x000000100f0f7212 */ /* 0x000fc800078efcff */
        /* <DEDUP_REMOVED lines=21> */
[----:B------:R-:W-:Y:S02]  /*13320*/  VIADD R11, R2, 0x5000 ;  /* 0x00005000020b7836 */ /* 0x000fe40000000000 */
[----:B------:R-:W-:-:S03]  /*13330*/  IMAD.U32 R13, RZ, RZ, UR40 ;  /* 0x00000028ff0d7e24 */ /* 0x000fc6000f8e00ff */
[----:B------:R-:W2:Y:S01]  /*13340*/  LDSM.16.MT88.4 R4, [R4+UR40+0xf200] ;  /* 0x00f200280404783b */ /* 0x000ea20008004200 */
        /* <DEDUP_REMOVED lines=14> */
[----:B------:R-:W-:Y:S01]  /*13430*/  IMAD.U32 R4, RZ, RZ, UR40 ;  /* 0x00000028ff047e24 */ /* 0x000fe2000f8e00ff */
[--C-:B------:R-:W-:Y:S01]  /*13440*/  PRMT R10, R6, 0x6420, R7.reuse ;  /* 0x00006420060a7816 */ /* 0x100fe20000000007 */
[----:B------:R-:W-:Y:S01]  /*13450*/  VIADD R5, R2, 0x2000 ;  /* 0x0000200002057836 */ /* 0x000fe20000000000 */
[----:B------:R-:W-:Y:S01]  /*13460*/  PRMT R11, R6, 0x7531, R7 ;  /* 0x00007531060b7816 */ /* 0x000fe20000000007 */
[----:B------:R-:W-:Y:S02]  /*13470*/  VIADD R4, R4, 0x200 ;  /* 0x0000020004047836 */ /* 0x000fe40000000000 */
[----:B------:R-:W-:-:S02]  /*13480*/  VIADD R2, R2, 0x7000 ;  /* 0x0000700002027836 */ /* 0x000fc40000000000 */
[----:B------:R-:W-:Y:S01]  /*13490*/  IMAD.IADD R21, R4, 0x1, R21 ;  /* 0x0000000104157824 */ /* 0x000fe200078e0215 */
[----:B------:R-:W-:-:S04]  /*134a0*/  LOP3.LUT R4, R5, R17, RZ, 0xfc, !PT ;  /* 0x0000001105047212 */ /* 0x000fc800078efcff */
[----:B------:R-:W-:Y:S04]  /*134b0*/  STSM.16.M88.4 [R21], R8 ;  /* 0x0000000815007844 */ /* 0x000fe80000000200 */
[----:B------:R-:W2:Y:S02]  /*134c0*/  LDSM.16.MT88.4 R4, [R4+UR40+0xf200] ;  /* 0x00f200280404783b */ /* 0x000ea40008004200 */
[C-C-:B--2---:R-:W-:Y:S02]  /*134d0*/  PRMT R8, R4.reuse, 0x6420, R5.reuse ;  /* 0x0000642004087816 */ /* 0x144fe40000000005 */
[----:B------:R-:W-:Y:S01]  /*134e0*/  PRMT R9, R4, 0x7531, R5 ;  /* 0x0000753104097816 */ /* 0x000fe20000000005 */
[----:B------:R-:W-:Y:S01]  /*134f0*/  IMAD.U32 R5, RZ, RZ, UR40 ;  /* 0x00000028ff057e24 */ /* 0x000fe2000f8e00ff */
[----:B------:R-:W-:-:S02]  /*13500*/  PRMT R10, R6, 0x6420, R7 ;  /* 0x00006420060a7816 */ /* 0x000fc40000000007 */
[----:B------:R-:W-:Y:S01]  /*13510*/  PRMT R11, R6, 0x7531, R7 ;  /* 0x00007531060b7816 */ /* 0x000fe20000000007 */
[----:B------:R-:W-:Y:S01]  /*13520*/  VIADD R5, R5, 0x200 ;  /* 0x0000020005057836 */ /* 0x000fe20000000000 */
[----:B------:R-:W-:-:S03]  /*13530*/  LOP3.LUT R4, R14, R17, RZ, 0xfc, !PT ;  /* 0x000000110e047212 */ /* 0x000fc600078efcff */
[----:B------:R-:W-:-:S05]  /*13540*/  IMAD.IADD R15, R5, 0x1, R15 ;  /* 0x00000001050f7824 */ /* 0x000fca00078e020f */
[----:B------:R2:W-:Y:S04]  /*13550*/  STSM.16.M88.4 [R15], R8 ;  /* 0x000000080f007844 */ /* 0x0005e80000000200 */
[----:B------:R-:W3:Y:S01]  /*13560*/  LDSM.16.MT88.4 R4, [R4+UR40+0xf200] ;  /* 0x00f200280404783b */ /* 0x000ee20008004200 */
[----:B--2---:R-:W-:-:S04]  /*13570*/  IMAD.U32 R15, RZ, RZ, UR40 ;  /* 0x00000028ff0f7e24 */ /* 0x004fc8000f8e00ff */
        /* <DEDUP_REMOVED lines=9> */
[----:B------:R-:W2:Y:S01]  /*13610*/  LDSM.16.MT88.4 R4, [R4+UR40+0xf200] ;  /* 0x00f200280404783b */ /* 0x000ea20008004200 */
[----:B------:R-:W-:Y:S01]  /*13620*/  IMAD.IADD R2, R15, 0x1, R2 ;  /* 0x000000010f027824 */ /* 0x000fe200078e0202 */
[----:B--2---:R-:W-:-:S02]  /*13630*/  PRMT R8, R4, 0x6420, R5 ;  /* 0x0000642004087816 */ /* 0x004fc40000000005 */
        /* <DEDUP_REMOVED lines=12> */
.L_x_4731:
[----:B--2---:R2:W5:Y:S01]  /*13700*/  LDL R2, [R1] ;  /* 0x0000000001027983 */ /* 0x0045620000100800 */
[----:B---3--:R3:W-:Y:S01]  /*13710*/  SYNCS.ARRIVE.TRANS64.A1T0 RZ, [R12+URZ+0x33450], RZ ;  /* 0x033450ff0cff79a7 */ /* 0x0087e2000810003f */
[----:B------:R-:W-:Y:S01]  /*13720*/  BAR.SYNC.DEFER_BLOCKING 0x2, 0x80 ;  /* 0x0082000000007b1d */ /* 0x000fe20000010000 */
[C---:B------:R-:W-:Y:S01]  /*13730*/  ISETP.GT.AND P0, PT, R3.reuse, RZ, PT ;  /* 0x000000ff0300720c */ /* 0x040fe20003f04270 */
[----:B------:R-:W-:Y:S02]  /*13740*/  VIADD R3, R3, 0xffffffff ;  /* 0xffffffff03037836 */ /* 0x000fe40000000000 */
[----:B---3--:R-:W-:-:S05]  /*13750*/  @!P2 VIADD R12, R12, 0x33480 ;  /* 0x000334800c0ca836 */ /* 0x008fca0000000000 */
[----:B------:R-:W-:Y:S01]  /*13760*/  @!P2 PRMT R12, RZ, 0x654, R12 ;  /* 0x00000654ff0ca816 */ /* 0x000fe2000000000c */
[----:B------:R-:W-:-:S03]  /*13770*/  IMAD.MOV.U32 R8, RZ, RZ, R19 ;  /* 0x000000ffff087224 */ /* 0x000fc600078e0013 */
[----:B------:R2:W-:Y:S01]  /*13780*/  @!P2 SYNCS.ARRIVE.TRANS64.RED.A1T0 RZ, [R12+URZ], RZ ;  /* 0x000000ff0cffa9a7 */ /* 0x0005e2000810043f */
[----:B------:R-:W-:Y:S05]  /*13790*/  @P0 BRA `(.L_x_4732) ;  /* 0xffffffe800100947 */ /* 0x000fea000383ffff */
.L_x_4708:
[----:B------:R-:W3:Y:S01]  /*137a0*/  LDL R4, [R1+0x1c] ;  /* 0x00001c0001047983 */ /* 0x000ee20000100800 */
[----:B------:R-:W-:Y:S01]  /*137b0*/  BSSY B0, `(.L_x_4733) ;  /* 0x0000010000007945 */ /* 0x000fe20003800000 */
[----:B---3--:R-:W-:-:S03]  /*137c0*/  ISETP.NE.AND P1, PT, R4, 0x3, PT ;  /* 0x000000030400780c */ /* 0x008fc60003f25270 */
[----:B------:R-:W-:Y:S10]  /*137d0*/  @P2 BRA `(.L_x_4734) ;  /* 0x0000000000342947 */ /* 0x000ff40003800000 */
[----:B------:R-:W3:Y:S01]  /*137e0*/  S2R R5, SR_LANEID ;  /* 0x0000000000057919 */ /* 0x000ee20000000000 */
[----:B------:R-:W-:Y:S01]  /*137f0*/  VOTEU.ANY UR4, UPT, PT ;  /* 0x0000000000047886 */ /* 0x000fe200038e0100 */
[----:B-1---5:R-:W1:Y:S01]  /*13800*/  LDC.64 R2, c[0x0][0xdf0] ;  /* 0x00037c00ff027b82 */ /* 0x022e620000000a00 */
[----:B------:R-:W3:Y:S02]  /*13810*/  FLO.U32 R0, UR4 ;  /* 0x0000000400007d00 */ /* 0x000ee400080e0000 */
[----:B---3--:R-:W-:-:S06]  /*13820*/  ISETP.EQ.U32.AND P0, PT, R0, R5, PT ;  /* 0x000000050000720c */ /* 0x008fcc0003f02070 */
[----:B------:R-:W1:Y:S07]  /*13830*/  POPC R5, UR4 ;  /* 0x0000000400057d09 */ /* 0x000e6e0008000000 */
[----:B-1----:R-:W3:Y:S01]  /*13840*/  @P0 ATOMG.E.ADD.STRONG.GPU PT, R3, desc[UR46][R2.64], R5 ;  /* 0x00000005020309a8 */ /* 0x002ee200081ee1ee */
[----:B------:R-:W1:Y:S02]  /*13850*/  S2R R4, SR_LTMASK ;  /* 0x0000000000047919 */ /* 0x000e640000003900 */
[----:B-1----:R-:W-:-:S04]  /*13860*/  LOP3.LUT R4, R4, UR4, RZ, 0xc0, !PT ;  /* 0x0000000404047c12 */ /* 0x002fc8000f8ec0ff */
[----:B------:R-:W1:Y:S01]  /*13870*/  POPC R7, R4 ;  /* 0x0000000400077309 */ /* 0x000e620000000000 */
[----:B---3--:R-:W1:Y:S02]  /*13880*/  SHFL.IDX PT, R0, R3, R0, 0x1f ;  /* 0x00001f0003007589 */ /* 0x008e6400000e0000 */
[----:B-1----:R-:W-:-:S05]  /*13890*/  IADD3 R0, R0, UR42, R7 ;  /* 0x0000002a00007c10 */ /* 0x002fca000fffe007 */
[----:B------:R3:W-:Y:S02]  /*138a0*/  STL [R1+0xc], R0 ;  /* 0x00000c0001007387 */ /* 0x0007e40000100800 */
.L_x_4734:
[----:B------:R-:W-:Y:S05]  /*138b0*/  BSYNC B0 ;  /* 0x0000000000007941 */ /* 0x000fea0003800000 */
.L_x_4733:
[----:B------:R-:W-:Y:S05]  /*138c0*/  @!P1 BRA `(.L_x_4735) ;  /* 0x0000000000049947 */ /* 0x000fea0003800000 */
[----:B------:R-:W-:Y:S01]  /*138d0*/  BPT.TRAP 0x1 ;  /* 0x000000040000795c */ /* 0x000fe20000300000 */
.L_x_4735:
[----:B---3--:R-:W3:Y:S04]  /*138e0*/  LDL R0, [R1] ;  /* 0x0000000001007983 */ /* 0x008ee80000100800 */
[----:B-1---5:R-:W4:Y:S01]  /*138f0*/  LDL R2, [R1+0x10] ;  /* 0x0000100001027983 */ /* 0x022f220000100800 */
[----:B------:R-:W-:Y:S01]  /*13900*/  BSSY B0, `(.L_x_4736) ;  /* 0x0000007000007945 */ /* 0x000fe20003800000 */
[----:B---3--:R-:W-:Y:S02]  /*13910*/  LOP3.LUT R3, R0, 0x1, RZ, 0x3c, !PT ;  /* 0x0000000100037812 */ /* 0x008fe400078e3cff */
[----:B------:R-:W-:Y:S02]  /*13920*/  LEA R0, R19, UR40, 0x3 ;  /* 0x0000002813007c11 */ /* 0x000fe4000f8e18ff */
[----:B------:R-:W-:-:S02]  /*13930*/  SHF.L.U32 R3, R3, 0x1f, RZ ;  /* 0x0000001f03037819 */ /* 0x000fc400000006ff */
[----:B----4-:R-:W-:Y:S02]  /*13940*/  ISETP.NE.AND P1, PT, R2, 0x3, PT ;  /* 0x000000030200780c */ /* 0x010fe40003f25270 */
[----:B------:R-:W1:Y:S02]  /*13950*/  SYNCS.PHASECHK.TRANS64.TRYWAIT P0, [R0+URZ+0x33470], R3 ;  /* 0x03347003000075a7 */ /* 0x000e64000800017f */
[----:B-1----:R-:W-:Y:S09]  /*13960*/  @!P0 BRA `(.L_x_4737) ;  /* 0x0000001400d48947 */ /* 0x002ff20003800000 */
.L_x_4773:
[----:B------:R-:W-:Y:S05]  /*13970*/  BSYNC B0 ;  /* 0x0000000000007941 */ /* 0x000fea0003800000 */
.L_x_4736:
[----:B------:R-:W-:Y:S05]  /*13980*/  @!P1 BRA `(.L_x_4738) ;  /* 0x0000000000049947 */ /* 0x000fea0003800000 */
[----:B------:R-:W-:Y:S01]  /*13990*/  BPT.TRAP 0x1 ;  /* 0x000000040000795c */ /* 0x000fe20000300000 */
.L_x_4738:
[----:B------:R-:W1:Y:S02]  /*139a0*/  LDL R2, [R1] ;  /* 0x0000000001027983 */ /* 0x000e640000100800 */
[----:B-1----:R-:W-:-:S04]  /*139b0*/  SHF.L.U32 R3, R2, 0x1f, RZ ;  /* 0x0000001f02037819 */ /* 0x002fc800000006ff */
[----:B------:R-:W1:Y:S02]  /*139c0*/  SYNCS.PHASECHK.TRANS64.TRYWAIT P0, [R0+URZ+0x33460], R3 ;  /* 0x03346003000075a7 */ /* 0x000e64000800017f */
[----:B-1----:R-:W-:Y:S05]  /*139d0*/  @!P0 BRA `(.L_x_4739) ;  /* 0x0000001400cc8947 */ /* 0x002fea0003800000 */
.L_x_4774:
[----:B------:R-:W-:Y:S01]  /*139e0*/  IMAD R2, R19, 0x7800, RZ ;  /* 0x0000780013027824 */ /* 0x000fe200078e02ff */
[----:B------:R-:W-:Y:S05]  /*139f0*/  WARPSYNC.ALL ;  /* 0x0000000000007948 */ /* 0x000fea0003800000 */
[C---:B-1----:R-:W-:Y:S01]  /*13a00*/  LOP3.LUT R3, R2.reuse, R17, RZ, 0xfc, !PT ;  /* 0x0000001102037212 */ /* 0x042fe200078efcff */
[----:B------:R-:W-:Y:S02]  /*13a10*/  IMAD.U32 R15, RZ, RZ, UR40 ;  /* 0x00000028ff0f7e24 */ /* 0x000fe4000f8e00ff */
[----:B------:R-:W-:Y:S02]  /*13a20*/  VIADD R13, R2, 0x2800 ;  /* 0x00002800020d7836 */ /* 0x000fe40000000000 */
[----:B------:R1:W3:Y:S01]  /*13a30*/  LDSM.16.MT88.4 R4, [R3+UR40+0xf200] ;  /* 0x00f200280304783b */ /* 0x0002e20008004200 */
[----:B------:R-:W-:-:S02]  /*13a40*/  VIADD R15, R15, 0x200 ;  /* 0x000002000f0f7836 */ /* 0x000fc40000000000 */
[C---:B------:R-:W-:Y:S02]  /*13a50*/  VIADD R20, R2.reuse, 0x5000 ;  /* 0x0000500002147836 */ /* 0x040fe40000000000 */
[C---:B------:R-:W-:Y:S02]  /*13a60*/  VIADD R18, R2.reuse, 0x2000 ;  /* 0x0000200002127836 */ /* 0x040fe40000000000 */
[----:B-1----:R-:W-:Y:S01]  /*13a70*/  VIADD R3, R2, 0x800 ;  /* 0x0000080002037836 */ /* 0x002fe20000000000 */
[----:B------:R-:W-:Y:S02]  /*13a80*/  LOP3.LUT R14, R20, R17, RZ, 0xfc, !PT ;  /* 0x00000011140e7212 */ /* 0x000fe400078efcff */
[C-C-:B---3--:R-:W-:Y:S02]  /*13a90*/  PRMT R8, R4.reuse, 0x6420, R5.reuse ;  /* 0x0000642004087816 */ /* 0x148fe40000000005 */
[----:B------:R-:W-:Y:S02]  /*13aa0*/  PRMT R9, R4, 0x7531, R5 ;  /* 0x0000753104097816 */ /* 0x000fe40000000005 */
[----:B------:R-:W-:-:S02]  /*13ab0*/  LOP3.LUT R4, R2, R16, RZ, 0xfc, !PT ;  /* 0x0000001002047212 */ /* 0x000fc400078efcff */
[C-C-:B------:R-:W-:Y:S02]  /*13ac0*/  PRMT R10, R6.reuse, 0x6420, R7.reuse ;  /* 0x00006420060a7816 */ /* 0x140fe40000000007 */
[----:B------:R-:W-:Y:S01]  /*13ad0*/  PRMT R11, R6, 0x7531, R7 ;  /* 0x00007531060b7816 */ /* 0x000fe20000000007 */
[----:B--2---:R-:W-:Y:S01]  /*13ae0*/  IMAD.IADD R12, R15, 0x1, R4 ;  /* 0x000000010f0c7824 */ /* 0x004fe200078e0204 */
        /* <DEDUP_REMOVED lines=13> */
[----:B-1----:R-:W-:Y:S01]  /*13bc0*/  VIADD R14, R2, 0x1800 ;  /* 0x00001800020e7836 */ /* 0x002fe20000000000 */
[C-C-:B--2---:R-:W-:Y:S02]  /*13bd0*/  PRMT R8, R4.reuse, 0x6420, R5.reuse ;  /* 0x0000642004087816 */ /* 0x144fe40000000005 */
[----:B------:R-:W-:Y:S02]  /*13be0*/  PRMT R9, R4, 0x7531, R5 ;  /* 0x0000753104097816 */ /* 0x000fe40000000005 */
[----:B------:R-:W-:-:S02]  /*13bf0*/  LOP3.LUT R4, R12, R16, RZ, 0xfc, !PT ;  /* 0x000000100c047212 */ /* 0x000fc400078efcff */
[C-C-:B------:R-:W-:Y:S02]  /*13c00*/  PRMT R10, R6.reuse, 0x6420, R7.reuse ;  /* 0x00006420060a7816 */ /* 0x140fe40000000007 */
[----:B------:R-:W-:Y:S01]  /*13c10*/  PRMT R11, R6, 0x7531, R7 ;  /* 0x00007531060b7816 */ /* 0x000fe20000000007 */
[----:B------:R-:W-:Y:S01]  /*13c20*/  IMAD.IADD R4, R15, 0x1, R4 ;  /* 0x000000010f047824 */ /* 0x000fe200078e0204 */
[----:B------:R-:W-:Y:S02]  /*13c30*/  LOP3.LUT R5, R3, R17, RZ, 0xfc, !PT ;  /* 0x0000001103057212 */ /* 0x000fe400078efcff */
[----:B------:R-:W-:Y:S02]  /*13c40*/  LOP3.LUT R3, R14, R16, RZ, 0xfc, !PT ;  /* 0x000000100e037212 */ /* 0x000fe400078efcff */
[----:B------:R-:W-:Y:S03]  /*13c50*/  STSM.16.M88.4 [R4], R8 ;  /* 0x0000000804007844 */ /* 0x000fe60000000200 */
[----:B------:R-:W-:Y:S01]  /*13c60*/  IMAD.IADD R3, R15, 0x1, R3 ;  /* 0x000000010f037824 */ /* 0x000fe200078e0203 */
[----:B------:R-:W1:Y:S02]  /*13c70*/  LDSM.16.MT88.4 R4, [R5+UR40+0xf200] ;  /* 0x00f200280504783b */ /* 0x000e640008004200 */
[----:B-1----:R-:W-:-:S02]  /*13c80*/  PRMT R8, R4, 0x6420, R5 ;  /* 0x0000642004087816 */ /* 0x002fc40000000005 */
[----:B------:R-:W-:Y:S02]  /*13c90*/  PRMT R9, R4, 0x7531, R5 ;  /* 0x0000753104097816 */ /* 0x000fe40000000005 */
[C-C-:B------:R-:W-:Y:S02]  /*13ca0*/  PRMT R10, R6.reuse, 0x6420, R7.reuse ;  /* 0x00006420060a7816 */ /* 0x140fe40000000007 */
[----:B------:R-:W-:-:S05]  /*13cb0*/  PRMT R11, R6, 0x7531, R7 ;  /* 0x00007531060b7816 */ /* 0x000fca0000000007 */
[----:B------:R1:W-:Y:S02]  /*13cc0*/  STSM.16.M88.4 [R3], R8 ;  /* 0x0000000803007844 */ /* 0x0003e40000000200 */
[----:B-1----:R-:W-:-:S05]  /*13cd0*/  VIADD R3, R2, 0x3000 ;  /* 0x0000300002037836 */ /* 0x002fca0000000000 */
[C---:B------:R-:W-:Y:S02]  /*13ce0*/  LOP3.LUT R4, R3.reuse, R17, RZ, 0xfc, !PT ;  /* 0x0000001103047212 */ /* 0x040fe400078efcff */
[----:B------:R-:W-:-:S04]  /*13cf0*/  LOP3.LUT R3, R3, R16, RZ, 0xfc, !PT ;  /* 0x0000001003037212 */ /* 0x000fc800078efcff */
[----:B------:R-:W1:Y:S02]  /*13d00*/  LDSM.16.MT88.4 R4, [R4+UR40+0xf200] ;  /* 0x00f200280404783b */ /* 0x000e640008004200 */
[C-C-:B-1----:R-:W-:Y:S02]  /*13d10*/  PRMT R8, R4.reuse, 0x6420, R5.reuse ;  /* 0x0000642004087816 */ /* 0x142fe40000000005 */
[----:B------:R-:W-:Y:S02]  /*13d20*/  PRMT R9, R4, 0x7531, R5 ;  /* 0x0000753104097816 */ /* 0x000fe40000000005 */
[----:B------:R-:W-:Y:S02]  /*13d30*/  LOP3.LUT R4, R18, R16, RZ, 0xfc, !PT ;  /* 0x0000001012047212 */ /* 0x000fe400078efcff */
[C-C-:B------:R-:W-:Y:S02]  /*13d40*/  PRMT R10, R6.reuse, 0x6420, R7.reuse ;  /* 0x00006420060a7816 */ /* 0x140fe40000000007 */
[----:B------:R-:W-:Y:S01]  /*13d50*/  PRMT R11, R6, 0x7531, R7 ;  /* 0x00007531060b7816 */ /* 0x000fe20000000007 */
[----:B------:R-:W-:Y:S01]  /*13d60*/  IMAD.IADD R4, R15, 0x1, R4 ;  /* 0x000000010f047824 */ /* 0x000fe200078e0204 */
[----:B------:R-:W-:Y:S01]  /*13d70*/  LOP3.LUT R18, R18, R17, RZ, 0xfc, !PT ;  /* 0x0000001112127212 */ /* 0x000fe200078efcff */
[----:B------:R-:W-:-:S03]  /*13d80*/  VIADD R15, R2, 0x5800 ;  /* 0x00005800020f7836 */ /* 0x000fc60000000000 */
        /* <DEDUP_REMOVED lines=15> */
[----:B------:R-:W2:Y:S01]  /*13e80*/  LDSM.16.MT88.4 R4, [R4+UR40+0xf200] ;  /* 0x00f200280404783b */ /* 0x000ea20008004200 */
[----:B-1----:R-:W-:Y:S01]  /*13e90*/  VIADD R13, R2, 0x6000 ;  /* 0x00006000020d7836 */ /* 0x002fe20000000000 */
[C-C-:B--2---:R-:W-:Y:S02]  /*13ea0*/  PRMT R8, R4.reuse, 0x6420, R5.reuse ;  /* 0x0000642004087816 */ /* 0x144fe40000000005 */
[----:B------:R-:W-:Y:S02]  /*13eb0*/  PRMT R9, R4, 0x7531, R5 ;  /* 0x0000753104097816 */ /* 0x000fe40000000005 */
[C-C-:B------:R-:W-:Y:S02]  /*13ec0*/  PRMT R10, R6.reuse, 0x6420, R7.reuse ;  /* 0x00006420060a7816 */ /* 0x140fe40000000007 */
[----:B------:R-:W-:-:S05]  /*13ed0*/  PRMT R11, R6, 0x7531, R7 ;  /* 0x00007531060b7816 */ /* 0x000fca0000000007 */
        /* <DEDUP_REMOVED lines=9> */
[----:B------:R-:W-:Y:S02]  /*13f70*/  PRMT R11, R6, 0x7531, R7 ;  /* 0x00007531060b7816 */ /* 0x000fe40000000007 */
[----:B------:R-:W-:-:S02]  /*13f80*/  LOP3.LUT R4, R13, R17, RZ, 0xfc, !PT ;  /* 0x000000110d047212 */ /* 0x000fc400078efcff */
[-C--:B------:R-:W-:Y:S01]  /*13f90*/  LOP3.LUT R13, R13, R16.reuse, RZ, 0xfc, !PT ;  /* 0x000000100d0d7212 */ /* 0x080fe200078efcff */
        /* <DEDUP_REMOVED lines=8> */
[----:B------:R-:W-:Y:S02]  /*14020*/  IMAD.IADD R4, R12, 0x1, R4 ;  /* 0x000000010c047824 */ /* 0x000fe400078e0204 */
[----:B------:R-:W-:-:S03]  /*14030*/  VIADD R12, R2, 0x4800 ;  /* 0x00004800020c7836 */ /* 0x000fc60000000000 */
[----:B------:R1:W-:Y:S02]  /*14040*/  STSM.16.M88.4 [R4], R8 ;  /* 0x0000000804007844 */ /* 0x0003e40000000200 */
[----:B-1----:R-:W-:Y:S01]  /*14050*/  LOP3.LUT R4, R14, R17, RZ, 0xfc, !PT ;  /* 0x000000110e047212 */ /* 0x002fe200078efcff */
[----:B------:R-:W-:-:S04]  /*14060*/  IMAD.U32 R14, RZ, RZ, UR40 ;  /* 0x00000028ff0e7e24 */ /* 0x000fc8000f8e00ff */
[----:B------:R-:W-:Y:S01]  /*14070*/  VIADD R14, R14, 0x200 ;  /* 0x000002000e0e7836 */ /* 0x000fe20000000000 */
[----:B------:R-:W1:Y:S03]  /*14080*/  LDSM.16.MT88.4 R4, [R4+UR40+0xf200] ;  /* 0x00f200280404783b */ /* 0x000e660008004200 */
[----:B------:R-:W-:Y:S01]  /*14090*/  IMAD.IADD R13, R14, 0x1, R13 ;  /* 0x000000010e0d7824 */ /* 0x000fe200078e020d */
[C-C-:B-1----:R-:W-:Y:S02]  /*140a0*/  PRMT R8, R4.reuse, 0x6420, R5.reuse ;  /* 0x0000642004087816 */ /* 0x142fe40000000005 */
[----:B------:R-:W-:Y:S02]  /*140b0*/  PRMT R9, R4, 0x7531, R5 ;  /* 0x0000753104097816 */ /* 0x000fe40000000005 */
[----:B------:R-:W-:Y:S02]  /*140c0*/  LOP3.LUT R4, R12, R16, RZ, 0xfc, !PT ;  /* 0x000000100c047212 */ /* 0x000fe400078efcff */
[----:B------:R-:W-:-:S02]  /*140d0*/  PRMT R10, R6, 0x6420, R7 ;  /* 0x00006420060a7816 */ /* 0x000fc40000000007 */
[----:B------:R-:W-:Y:S01]  /*140e0*/  PRMT R11, R6, 0x7531, R7 ;  /* 0x00007531060b7816 */ /* 0x000fe20000000007 */
[----:B------:R-:W-:Y:S01]  /*140f0*/  IMAD.IADD R4, R14, 0x1, R4 ;  /* 0x000000010e047824 */ /* 0x000fe200078e0204 */
[----:B------:R-:W-:-:S04]  /*14100*/  LOP3.LUT R12, R12, R17, RZ, 0xfc, !PT ;  /* 0x000000110c0c7212 */ /* 0x000fc800078efcff */
[----:B------:R1:W-:Y:S02]  /*14110*/  STSM.16.M88.4 [R4], R8 ;  /* 0x0000000804007844 */ /* 0x0003e40000000200 */
[----:B-1----:R-:W-:Y:S02]  /*14120*/  LOP3.LUT R4, R3, R17, RZ, 0xfc, !PT ;  /* 0x0000001103047212 */ /* 0x002fe400078efcff */
        /* <DEDUP_REMOVED lines=8> */
[C---:B-1----:R-:W-:Y:S02]  /*141b0*/  VIADD R3, R2.reuse, 0x6800 ;  /* 0x0000680002037836 */ /* 0x042fe40000000000 */
[----:B------:R-:W-:-:S03]  /*141c0*/  VIADD R2, R2, 0x7000 ;  /* 0x0000700002027836 */ /* 0x000fc60000000000 */
[C---:B------:R-:W-:Y:S02]  /*141d0*/  LOP3.LUT R4, R3.reuse, R17, RZ, 0xfc, !PT ;  /* 0x0000001103047212 */ /* 0x040fe400078efcff */
        /* <DEDUP_REMOVED lines=39> */
.L_x_4740:
[----:B------:R-:W3:Y:S01]  /*14450*/  LDL.LU R3, [R1] ;  /* 0x0000000001037983 */ /* 0x000ee20000300800 */
[----:B--2---:R2:W-:Y:S01]  /*14460*/  SYNCS.ARRIVE.TRANS64.A1T0 RZ, [R0+URZ+0x33450], RZ ;  /* 0x033450ff00ff79a7 */ /* 0x0045e2000810003f */
[----:B------:R-:W-:Y:S02]  /*14470*/  VIADD R19, R19, 0x1 ;  /* 0x0000000113137836 */ /* 0x000fe40000000000 */
[----:B-1----:R-:W-:Y:S01]  /*14480*/  @!P2 VIADD R2, R0, 0x33480 ;  /* 0x000334800002a836 */ /* 0x002fe20000000000 */
[----:B------:R-:W-:Y:S02]  /*14490*/  BAR.SYNC.DEFER_BLOCKING 0x2, 0x80 ;  /* 0x0082000000007b1d */ /* 0x000fe40000010000 */
[----:B------:R-:W-:Y:S02]  /*144a0*/  ISETP.NE.AND P0, PT, R19, 0x2, PT ;  /* 0x000000021300780c */ /* 0x000fe40003f05270 */
[----:B------:R-:W-:Y:S02]  /*144b0*/  @!P2 PRMT R2, RZ, 0x654, R2 ;  /* 0x00000654ff02a816 */ /* 0x000fe40000000002 */
[----:B--2---:R-:W-:-:S02]  /*144c0*/  SEL R0, RZ, 0x1, P0 ;  /* 0x00000001ff007807 */ /* 0x004fc40000000000 */
[----:B------:R-:W-:Y:S01]  /*144d0*/  SEL R19, R19, RZ, P0 ;  /* 0x000000ff13137207 */ /* 0x000fe20000000000 */
[----:B------:R1:W-:Y:S01]  /*144e0*/  @!P2 SYNCS.ARRIVE.TRANS64.RED.A1T0 RZ, [R2+URZ], RZ ;  /* 0x000000ff02ffa9a7 */ /* 0x0003e2000810043f */
[----:B---3--:R-:W-:-:S05]  /*144f0*/  LOP3.LUT R3, R3, R0, RZ, 0x3c, !PT ;  /* 0x0000000003037212 */ /* 0x008fca00078e3cff */
[----:B------:R1:W-:Y:S02]  /*14500*/  STL [R1], R3 ;  /* 0x0000000301007387 */ /* 0x0003e40000100800 */
.L_x_4692:
[----:B------:R-:W-:Y:S05]  /*14510*/  BSYNC B6 ;  /* 0x0000000000067941 */ /* 0x000fea0003800000 */
.L_x_4690:
[----:B--2---:R-:W2:Y:S04]  /*14520*/  LDL R0, [R1+0x20] ;  /* 0x0000200001007983 */ /* 0x004ea80000100800 */
[----:B-1----:R1:W5:Y:S01]  /*14530*/  LDL R2, [R1+0xc] ;  /* 0x00000c0001027983 */ /* 0x0023620000100800 */
        /* <DEDUP_REMOVED lines=10> */
.L_x_4741:
        /* <DEDUP_REMOVED lines=11> */
.L_x_4742:
[----:B--2---:R-:W2:Y:S01]  /*14690*/  LDL R0, [R1+0xc] ;  /* 0x00000c0001007983 */ /* 0x004ea20000100800 */
[----:B------:R-:W-:Y:S02]  /*146a0*/  ULDC UR4, c[0x0][0xda8] ;  /* 0x00036a0000047ab9 */ /* 0x000fe40000000800 */
[----:B--2---:R-:W-:-:S13]  /*146b0*/  ISETP.GE.AND P0, PT, R0, UR4, PT ;  /* 0x0000000400007c0c */ /* 0x004fda000bf06270 */
[----:B------:R-:W-:Y:S05]  /*146c0*/  @!P0 BRA `(.L_x_4743) ;  /* 0xffffffc0009c8947 */ /* 0x000fea000383ffff */
.L_x_4687:
        /* <DEDUP_REMOVED lines=12> */
.L_x_4775:
[----:B------:R-:W-:Y:S05]  /*14790*/  BSYNC B0 ;  /* 0x0000000000007941 */ /* 0x000fea0003800000 */
.L_x_4744:
[----:B------:R-:W-:-:S03]  /*147a0*/  UMOV UR4, 0xffffffff ;  /* 0xffffffff00047882 */ /* 0x000fc60000000000 */
[----:B------:R-:W-:Y:S05]  /*147b0*/  BRA.DIV UR4, `(.L_x_4746) ;  /* 0x0000000a047c7947 */ /* 0x000fea000b800000 */
[----:B------:R-:W2:Y:S02]  /*147c0*/  S2R R2, SR_TID.X ;  /* 0x0000000000027919 */ /* 0x000ea40000002100 */
[----:B--2---:R-:W-:-:S04]  /*147d0*/  SHF.R.U32.HI R2, RZ, 0x5, R2 ;  /* 0x00000005ff027819 */ /* 0x004fc80000011602 */
[----:B------:R-:W-:-:S05]  /*147e0*/  LOP3.LUT R2, R2, 0x3, RZ, 0xc0, !PT ;  /* 0x0000000302027812 */ /* 0x000fca00078ec0ff */
[----:B------:R2:W3:Y:S02]  /*147f0*/  SHFL.IDX PT, R14, R2, RZ, 0x1f ;  /* 0x00001fff020e7589 */ /* 0x0004e400000e0000 */
.L_x_4778:
[----:B---3--:R-:W-:Y:S01]  /*14800*/  ISETP.NE.AND P0, PT, R14, RZ, PT ;  /* 0x000000ff0e00720c */ /* 0x008fe20003f05270 */
[----:B------:R-:W-:-:S12]  /*14810*/  BSSY B0, `(.L_x_4747) ;  /* 0x000002c000007945 */ /* 0x000fd80003800000 */
[----:B------:R-:W-:Y:S05]  /*14820*/  @P0 BRA `(.L_x_4748) ;  /* 0x0000000000a80947 */ /* 0x000fea0003800000 */
[----:B------:R-:W-:-:S03]  /*14830*/  UMOV UR4, 0xffffffff ;  /* 0xffffffff00047882 */ /* 0x000fc60000000000 */
[----:B------:R-:W-:Y:S05]  /*14840*/  BRA.DIV UR4, `(.L_x_4749) ;  /* 0x0000000a048c7947 */ /* 0x000fea000b800000 */
[----:B------:R-:W-:-:S13]  /*14850*/  ELECT P6, URZ, PT ;  /* 0x00000000003f782f */ /* 0x000fda00038c0000 */
.L_x_4781:
[----:B------:R-:W-:Y:S05]  /*14860*/  @!P6 BRA `(.L_x_4748) ;  /* 0x000000000098e947 */ /* 0x000fea0003800000 */
[----:B--2---:R-:W2:Y:S02]  /*14870*/  LDL.LU R2, [R1+0x14] ;  /* 0x0000140001027983 */ /* 0x004ea40000300800 */
[----:B--2---:R-:W-:-:S04]  /*14880*/  LOP3.LUT R2, R2, 0x2, RZ, 0xfc, !PT ;  /* 0x0000000202027812 */ /* 0x004fc800078efcff */
[----:B------:R-:W-:-:S13]  /*14890*/  ISETP.NE.AND P0, PT, R2, 0x3, PT ;  /* 0x000000030200780c */ /* 0x000fda0003f05270 */
[----:B------:R-:W-:Y:S05]  /*148a0*/  @!P0 BRA `(.L_x_4750) ;  /* 0x0000000000048947 */ /* 0x000fea0003800000 */
[----:B------:R-:W-:Y:S01]  /*148b0*/  BPT.TRAP 0x1 ;  /* 0x000000040000795c */ /* 0x000fe20000300000 */
.L_x_4750:
[----:B------:R-:W2:Y:S01]  /*148c0*/  LDL.LU R7, [R1] ;  /* 0x0000000001077983 */ /* 0x000ea20000300800 */
[----:B------:R-:W-:Y:S02]  /*148d0*/  VIADD R2, R0, 0x33440 ;  /* 0x0003344000027836 */ /* 0x000fe40000000000 */
[C---:B-1----:R-:W-:Y:S02]  /*148e0*/  VIADD R3, R19.reuse, 0x1 ;  /* 0x0000000113037836 */ /* 0x042fe40000000000 */
[----:B------:R-:W-:-:S03]  /*148f0*/  IMAD R6, R19, 0x8, R2 ;  /* 0x0000000813067824 */ /* 0x000fc600078e0202 */
[----:B------:R-:W-:-:S04]  /*14900*/  ISETP.NE.AND P2, PT, R3, 0x2, PT ;  /* 0x000000020300780c */ /* 0x000fc80003f45270 */
[----:B------:R-:W-:Y:S02]  /*14910*/  SEL R4, RZ, 0x1, P2 ;  /* 0x00000001ff047807 */ /* 0x000fe40001000000 */
[----:B------:R-:W-:Y:S02]  /*14920*/  SEL R3, R3, RZ, P2 ;  /* 0x000000ff03037207 */ /* 0x000fe40001000000 */
[C---:B--2---:R-:W-:Y:S02]  /*14930*/  SHF.L.U32 R5, R7.reuse, 0x1f, RZ ;  /* 0x0000001f07057819 */ /* 0x044fe400000006ff */
[----:B------:R-:W-:Y:S01]  /*14940*/  LOP3.LUT R4, R7, R4, RZ, 0x3c, !PT ;  /* 0x0000000407047212 */ /* 0x000fe200078e3cff */
[----:B------:R-:W-:Y:S01]  /*14950*/  IMAD R7, R3, 0x8, R2 ;  /* 0x0000000803077824 */ /* 0x000fe200078e0202 */
[----:B------:R-:W1:Y:S02]  /*14960*/  SYNCS.PHASECHK.TRANS64.TRYWAIT P1, [R6+URZ], R5 ;  /* 0x00000005060075a7 */ /* 0x000e64000802017f */
[----:B------:R-:W-:Y:S01]  /*14970*/  SHF.L.U32 R2, R4, 0x1f, RZ ;  /* 0x0000001f04027819 */ /* 0x000fe200000006ff */
[----:B-1----:R-:W-:Y:S06]  /*14980*/  @!P1 BRA `(.L_x_4751) ;  /* 0x00000008005c9947 */ /* 0x002fec0003800000 */
.L_x_4782:
[----:B------:R-:W2:Y:S02]  /*14990*/  SYNCS.PHASECHK.TRANS64.TRYWAIT P1, [R7+URZ], R2 ;  /* 0x00000002070075a7 */ /* 0x000ea4000802017f */
[----:B--2---:R-:W-:Y:S05]  /*149a0*/  @!P1 BRA `(.L_x_4752) ;  /* 0x0000000800689947 */ /* 0x004fea0003800000 */
.L_x_4783:
[----:B------:R-:W-:Y:S05]  /*149b0*/  @!P0 BRA `(.L_x_4753) ;  /* 0x0000000000048947 */ /* 0x000fea0003800000 */
[----:B------:R-:W-:Y:S01]  /*149c0*/  BPT.TRAP 0x1 ;  /* 0x000000040000795c */ /* 0x000fe20000300000 */
.L_x_4753:
[----:B------:R-:W-:-:S04]  /*149d0*/  IMAD R4, R19, 0x8, R0 ;  /* 0x0000000813047824 */ /* 0x000fc800078e0200 */
[----:B------:R-:W3:Y:S02]  /*149e0*/  SYNCS.PHASECHK.TRANS64.TRYWAIT P1, [R4+URZ+0x33460], R5 ;  /* 0x03346005040075a7 */ /* 0x000ee4000802017f */
[----:B---3--:R-:W-:Y:S05]  /*149f0*/  @!P1 BRA `(.L_x_4754) ;  /* 0x0000000800689947 */ /* 0x008fea0003800000 */
.L_x_4784:
[----:B------:R-:W-:Y:S05]  /*14a00*/  @!P0 BRA `(.L_x_4755) ;  /* 0x0000000000048947 */ /* 0x000fea0003800000 */
[----:B------:R-:W-:Y:S01]  /*14a10*/  BPT.TRAP 0x1 ;  /* 0x000000040000795c */ /* 0x000fe20000300000 */
.L_x_4755:
[----:B------:R-:W-:-:S04]  /*14a20*/  IMAD R3, R3, 0x8, R0 ;  /* 0x0000000803037824 */ /* 0x000fc800078e0200 */
[----:B------:R-:W4:Y:S02]  /*14a30*/  SYNCS.PHASECHK.TRANS64.TRYWAIT P1, [R3+URZ+0x33460], R2 ;  /* 0x03346002030075a7 */ /* 0x000f24000802017f */
[----:B----4-:R-:W-:Y:S05]  /*14a40*/  @!P1 BRA `(.L_x_4756) ;  /* 0x0000000800689947 */ /* 0x010fea0003800000 */
.L_x_4785:
[----:B------:R-:W-:Y:S05]  /*14a50*/  @!P0 BRA `(.L_x_4757) ;  /* 0x0000000000048947 */ /* 0x000fea0003800000 */
[----:B------:R-:W-:Y:S01]  /*14a60*/  BPT.TRAP 0x1 ;  /* 0x000000040000795c */ /* 0x000fe20000300000 */
.L_x_4757:
[----:B------:R-:W5:Y:S02]  /*14a70*/  SYNCS.PHASECHK.TRANS64.TRYWAIT P0, [R4+URZ+0x33480], R5 ;  /* 0x03348005040075a7 */ /* 0x000f64000800017f */
[----:B-----5:R-:W-:Y:S05]  /*14a80*/  @!P0 BRA `(.L_x_4758) ;  /* 0x00000008006c8947 */ /* 0x020fea0003800000 */
.L_x_4759:
[----:B------:R1:W1:Y:S02]  /*14a90*/  SYNCS.PHASECHK.TRANS64.TRYWAIT P0, [R3+URZ+0x33480], R2 ;  /* 0x03348002030075a7 */ /* 0x000264000800017f */
[----:B-1----:R-:W-:Y:S05]  /*14aa0*/  @!P0 NANOSLEEP.SYNCS 0x989680 ;  /* 0x009896800000895d */ /* 0x002fea0003900000 */
[----:B------:R-:W1:Y:S02]  /*14ab0*/  @!P0 SYNCS.PHASECHK.TRANS64 P0, [R3+URZ+0x33480], R2 ;  /* 0x03348002030085a7 */ /* 0x000e64000800007f */
[----:B-1----:R-:W-:Y:S05]  /*14ac0*/  @!P0 BRA `(.L_x_4759) ;  /* 0xfffffffc00f08947 */ /* 0x002fea000383ffff */
.L_x_4748:
[----:B------:R-:W-:Y:S05]  /*14ad0*/  BSYNC B0 ;  /* 0x0000000000007941 */ /* 0x000fea0003800000 */
.L_x_4747:
[----:B------:R-:W-:Y:S05]  /*14ae0*/  EXIT ;  /* 0x000000000000794d */ /* 0x000fea0003800000 */
.L_x_4641:
[----:B-1----:R-:W-:-:S04]  /*14af0*/  IMAD.U32 R3, RZ, RZ, UR37 ;  /* 0x00000025ff037e24 */ /* 0x002fc8000f8e00ff */
[----:B------:R1:W2:Y:S03]  /*14b00*/  SYNCS.PHASECHK.TRANS64.TRYWAIT P0, [R3+URZ+0x33400], R4 ;  /* 0x03340004030075a7 */ /* 0x0002a6000800017f */
[----:B--2---:R-:W-:Y:S05]  /*14b10*/  @!P0 NANOSLEEP.SYNCS 0x989680 ;  /* 0x009896800000895d */ /* 0x004fea0003900000 */
[----:B------:R-:W2:Y:S02]  /*14b20*/  @!P0 SYNCS.PHASECHK.TRANS64 P0, [R3+URZ+0x33400], R4 ;  /* 0x03340004030085a7 */ /* 0x000ea4000800007f */
[----:B--2---:R-:W-:Y:S05]  /*14b30*/  @!P0 BRA `(.L_x_4641) ;  /* 0xfffffffc00ec8947 */ /* 0x004fea000383ffff */
[----:B------:R-:W-:Y:S05]  /*14b40*/  BRA `(.L_x_4760) ;  /* 0xfffffecc00bc7947 */ /* 0x000fea000383ffff */
.L_x_4645:
[----:B--2---:R2:W3:Y:S02]  /*14b50*/  SYNCS.PHASECHK.TRANS64.TRYWAIT P2, [R3+URZ+0x33430], R4 ;  /* 0x03343004030075a7 */ /* 0x0044e4000804017f */
[----:B---3--:R-:W-:Y:S05]  /*14b60*/  @!P2 NANOSLEEP.SYNCS 0x989680 ;  /* 0x009896800000a95d */ /* 0x008fea0003900000 */
[----:B------:R-:W3:Y:S02]  /*14b70*/  @!P2 SYNCS.PHASECHK.TRANS64 P2, [R3+URZ+0x33430], R4 ;  /* 0x033430040300a5a7 */ /* 0x000ee4000804007f */
[----:B---3--:R-:W-:Y:S05]  /*14b80*/  @!P2 BRA `(.L_x_4645) ;  /* 0xfffffffc00f0a947 */ /* 0x008fea000383ffff */
[----:B------:R-:W-:Y:S05]  /*14b90*/  BRA `(.L_x_4644) ;  /* 0xfffffecc00e07947 */ /* 0x000fea000383ffff */
.L_x_4650:
[----:B--2---:R-:W-:-:S04]  /*14ba0*/  IMAD.U32 R10, RZ, RZ, UR10 ;  /* 0x0000000aff0a7e24 */ /* 0x004fc8000f8e00ff */
[----:B------:R2:W3:Y:S03]  /*14bb0*/  SYNCS.PHASECHK.TRANS64.TRYWAIT P2, [R10+URZ+0x33430], R9 ;  /* 0x033430090a0075a7 */ /* 0x0004e6000804017f */
[----:B---3--:R-:W-:Y:S05]  /*14bc0*/  @!P2 NANOSLEEP.SYNCS 0x989680 ;  /* 0x009896800000a95d */ /* 0x008fea0003900000 */
[----:B------:R-:W3:Y:S02]  /*14bd0*/  @!P2 SYNCS.PHASECHK.TRANS64 P2, [R10+URZ+0x33430], R9 ;  /* 0x033430090a00a5a7 */ /* 0x000ee4000804007f */
[----:B---3--:R-:W-:Y:S05]  /*14be0*/  @!P2 BRA `(.L_x_4650) ;  /* 0xfffffffc00eca947 */ /* 0x008fea000383ffff */
[----:B------:R-:W-:Y:S05]  /*14bf0*/  BRA `(.L_x_4647) ;  /* 0xffffff1000a87947 */ /* 0x000fea000383ffff */
.L_x_4654:
[----:B--2---:R-:W-:-:S04]  /*14c00*/  IMAD.U32 R9, RZ, RZ, UR10 ;  /* 0x0000000aff097e24 */ /* 0x004fc8000f8e00ff */
[----:B------:R2:W3:Y:S03]  /*14c10*/  SYNCS.PHASECHK.TRANS64.TRYWAIT P2, [R9+URZ+0x33450], R8 ;  /* 0x03345008090075a7 */ /* 0x0004e6000804017f */
[----:B---3--:R-:W-:Y:S05]  /*14c20*/  @!P2 NANOSLEEP.SYNCS 0x989680 ;  /* 0x009896800000a95d */ /* 0x008fea0003900000 */
[----:B------:R-:W3:Y:S02]  /*14c30*/  @!P2 SYNCS.PHASECHK.TRANS64 P2, [R9+URZ+0x33450], R8 ;  /* 0x033450080900a5a7 */ /* 0x000ee4000804007f */
[----:B---3--:R-:W-:Y:S05]  /*14c40*/  @!P2 BRA `(.L_x_4654) ;  /* 0xfffffffc00eca947 */ /* 0x008fea000383ffff */
[----:B------:R-:W-:Y:S05]  /*14c50*/  BRA `(.L_x_4651) ;  /* 0xffffff1c00c47947 */ /* 0x000fea000383ffff */
.L_x_4661:
[----:B--2---:R-:W-:-:S04]  /*14c60*/  IMAD.U32 R9, RZ, RZ, UR6 ;  /* 0x00000006ff097e24 */ /* 0x004fc8000f8e00ff */
[----:B------:R2:W3:Y:S03]  /*14c70*/  SYNCS.PHASECHK.TRANS64.TRYWAIT P2, [R9+URZ+0x33430], R8 ;  /* 0x03343008090075a7 */ /* 0x0004e6000804017f */
[----:B---3--:R-:W-:Y:S05]  /*14c80*/  @!P2 NANOSLEEP.SYNCS 0x989680 ;  /* 0x009896800000a95d */ /* 0x008fea0003900000 */
[----:B------:R-:W3:Y:S02]  /*14c90*/  @!P2 SYNCS.PHASECHK.TRANS64 P2, [R9+URZ+0x33430], R8 ;  /* 0x033430080900a5a7 */ /* 0x000ee4000804007f */
[----:B---3--:R-:W-:Y:S05]  /*14ca0*/  @!P2 BRA `(.L_x_4661) ;  /* 0xfffffffc00eca947 */ /* 0x008fea000383ffff */
[----:B------:R-:W-:Y:S05]  /*14cb0*/  BRA `(.L_x_4658) ;  /* 0xffffff5400907947 */ /* 0x000fea000383ffff */
.L_x_4665:
[----:B--2---:R-:W-:-:S04]  /*14cc0*/  IMAD.U32 R8, RZ, RZ, UR6 ;  /* 0x00000006ff087e24 */ /* 0x004fc8000f8e00ff */
[----:B------:R2:W3:Y:S03]  /*14cd0*/  SYNCS.PHASECHK.TRANS64.TRYWAIT P2, [R8+URZ+0x33450], R7 ;  /* 0x03345007080075a7 */ /* 0x0004e6000804017f */
[----:B---3--:R-:W-:Y:S05]  /*14ce0*/  @!P2 NANOSLEEP.SYNCS 0x989680 ;  /* 0x009896800000a95d */ /* 0x008fea0003900000 */
[----:B------:R-:W3:Y:S02]  /*14cf0*/  @!P2 SYNCS.PHASECHK.TRANS64 P2, [R8+URZ+0x33450], R7 ;  /* 0x033450070800a5a7 */ /* 0x000ee4000804007f */
[----:B---3--:R-:W-:Y:S05]  /*14d00*/  @!P2 BRA `(.L_x_4665) ;  /* 0xfffffffc00eca947 */ /* 0x008fea000383ffff */
[----:B------:R-:W-:Y:S05]  /*14d10*/  BRA `(.L_x_4662) ;  /* 0xffffff6000887947 */ /* 0x000fea000383ffff */
.L_x_4671:
[----:B--2---:R-:W-:-:S04]  /*14d20*/  IMAD.U32 R5, RZ, RZ, UR5 ;  /* 0x00000005ff057e24 */ /* 0x004fc8000f8e00ff */
[----:B------:R2:W3:Y:S03]  /*14d30*/  SYNCS.PHASECHK.TRANS64.TRYWAIT P0, [R5+URZ+0x33450], R0 ;  /* 0x03345000050075a7 */ /* 0x0004e6000800017f */
[----:B---3--:R-:W-:Y:S05]  /*14d40*/  @!P0 NANOSLEEP.SYNCS 0x989680 ;  /* 0x009896800000895d */ /* 0x008fea0003900000 */
[----:B------:R-:W3:Y:S02]  /*14d50*/  @!P0 SYNCS.PHASECHK.TRANS64 P0, [R5+URZ+0x33450], R0 ;  /* 0x03345000050085a7 */ /* 0x000ee4000800007f */
[----:B---3--:R-:W-:Y:S05]  /*14d60*/  @!P0 BRA `(.L_x_4671) ;  /* 0xfffffffc00ec8947 */ /* 0x008fea000383ffff */
[----:B------:R-:W-:Y:S05]  /*14d70*/  BRA `(.L_x_4670) ;  /* 0xffffff8c00507947 */ /* 0x000fea000383ffff */
.L_x_4697:
[----:B------:R-:W-:Y:S02]  /*14d80*/  IMAD.MOV.U32 R13, RZ, RZ, R4 ;  /* 0x000000ffff0d7224 */ /* 0x000fe400078e0004 */
[----:B------:R-:W-:Y:S02]  /*14d90*/  IMAD.MOV.U32 R12, RZ, RZ, RZ ;  /* 0x000000ffff0c7224 */ /* 0x000fe400078e00ff */
[----:B------:R-:W-:Y:S02]  /*14da0*/  IMAD.MOV.U32 R11, RZ, RZ, 0x1f ;  /* 0x0000001fff0b7424 */ /* 0x000fe400078e00ff */
[----:B------:R-:W-:-:S07]  /*14db0*/  IMAD.MOV.U32 R15, RZ, RZ, -0x1 ;  /* 0xffffffffff0f7424 */ /* 0x000fce00078e00ff */
[----:B---3--:R-:W-:Y:S05]  /*14dc0*/  WARPSYNC.COLLECTIVE R15, `(.L_x_4761) ;  /* 0x000000000f087348 */ /* 0x008fea0003c00000 */
[----:B------:R1:W2:Y:S02]  /*14dd0*/  SHFL.IDX P6, R14, R13, R12, R11 ;  /* 0x0000000c0d0e7389 */ /* 0x0002a400000c000b */
[----:B-123--:R-:W-:Y:S01]  /*14de0*/  ENDCOLLECTIVE ;  /* 0x000000000000791b */ /* 0x00efe20003800000 */
.L_x_4761:
[----:B------:R-:W-:Y:S05]  /*14df0*/  BRA `(.L_x_4762) ;  /* 0xffffffc8001c7947 */ /* 0x000fea000383ffff */
.L_x_4699:
[----:B------:R-:W-:Y:S01]  /*14e00*/  BSSY B0, `(.L_x_4763) ;  /* 0x0000006000007945 */ /* 0x000fe20003800000 */
[----:B------:R-:W-:-:S07]  /*14e10*/  IMAD.MOV.U32 R15, RZ, RZ, -0x1 ;  /* 0xffffffffff0f7424 */ /* 0x000fce00078e00ff */
[----:B-1----:R-:W-:Y:S05]  /*14e20*/  WARPSYNC.COLLECTIVE R15, `(.L_x_4764) ;  /* 0x000000000f0c7348 */ /* 0x002fea0003c00000 */
[----:B------:R-:W-:Y:S02]  /*14e30*/  ELECT P6, UR62, PT ;  /* 0x00000000003e782f */ /* 0x000fe400038c0000 */
[----:B------:R-:W-:Y:S01]  /*14e40*/  MOV R14, UR62 ;  /* 0x0000003e000e7c02 */ /* 0x000fe20008000f00 */
[----:B-1----:R-:W-:Y:S10]  /*14e50*/  ENDCOLLECTIVE ;  /* 0x000000000000791b */ /* 0x002ff40003800000 */
.L_x_4764:
[----:B------:R-:W-:Y:S05]  /*14e60*/  BSYNC B0 ;  /* 0x0000000000007941 */ /* 0x000fea0003800000 */
.L_x_4763:
[----:B------:R-:W-:Y:S05]  /*14e70*/  BRA `(.L_x_4765) ;  /* 0xffffffc8001c7947 */ /* 0x000fea000383ffff */
.L_x_4702:
[----:B-1----:R1:W2:Y:S02]  /*14e80*/  SYNCS.PHASECHK.TRANS64.TRYWAIT P3, [R4+URZ+0x33480], R3 ;  /* 0x03348003040075a7 */ /* 0x0022a4000806017f */
[----:B--2---:R-:W-:Y:S05]  /*14e90*/  @!P3 NANOSLEEP.SYNCS 0x989680 ;  /* 0x009896800000b95d */ /* 0x004fea0003900000 */
[----:B------:R-:W2:Y:S02]  /*14ea0*/  @!P3 SYNCS.PHASECHK.TRANS64 P3, [R4+URZ+0x33480], R3 ;  /* 0x033480030400b5a7 */ /* 0x000ea4000806007f */
[----:B--2---:R-:W-:Y:S05]  /*14eb0*/  @!P3 BRA `(.L_x_4702) ;  /* 0xfffffffc00f0b947 */ /* 0x004fea000383ffff */
[----:B------:R-:W-:Y:S05]  /*14ec0*/  BRA `(.L_x_4766) ;  /* 0xffffffc800707947 */ /* 0x000fea000383ffff */
.L_x_4704:
[----:B--2---:R2:W3:Y:S02]  /*14ed0*/  SYNCS.PHASECHK.TRANS64.TRYWAIT P3, [R4+URZ+0x33440], R3 ;  /* 0x03344003040075a7 */ /* 0x0044e4000806017f */
[----:B---3--:R-:W-:Y:S05]  /*14ee0*/  @!P3 NANOSLEEP.SYNCS 0x989680 ;  /* 0x009896800000b95d */ /* 0x008fea0003900000 */
[----:B------:R-:W3:Y:S02]  /*14ef0*/  @!P3 SYNCS.PHASECHK.TRANS64 P3, [R4+URZ+0x33440], R3 ;  /* 0x033440030400b5a7 */ /* 0x000ee4000806007f */
[----:B---3--:R-:W-:Y:S05]  /*14f00*/  @!P3 BRA `(.L_x_4704) ;  /* 0xfffffffc00f0b947 */ /* 0x008fea000383ffff */
[----:B------:R-:W-:Y:S05]  /*14f10*/  BRA `(.L_x_4767) ;  /* 0xffffffc800ec7947 */ /* 0x000fea000383ffff */
.L_x_4707:
[----:B-1----:R-:W-:-:S04]  /*14f20*/  IMAD.U32 R3, RZ, RZ, UR40 ;  /* 0x00000028ff037e24 */ /* 0x002fc8000f8e00ff */
[----:B------:R1:W2:Y:S03]  /*14f30*/  SYNCS.PHASECHK.TRANS64.TRYWAIT P0, [R3+URZ+0x33420], R2 ;  /* 0x03342002030075a7 */ /* 0x0002a6000800017f */
[----:B--2---:R-:W-:Y:S05]  /*14f40*/  @!P0 NANOSLEEP.SYNCS 0x989680 ;  /* 0x009896800000895d */ /* 0x004fea0003900000 */
[----:B------:R-:W2:Y:S02]  /*14f50*/  @!P0 SYNCS.PHASECHK.TRANS64 P0, [R3+URZ+0x33420], R2 ;  /* 0x03342002030085a7 */ /* 0x000ea4000800007f */
[----:B--2---:R-:W-:Y:S05]  /*14f60*/  @!P0 BRA `(.L_x_4707) ;  /* 0xfffffffc00ec8947 */ /* 0x004fea000383ffff */
[----:B------:R-:W-:Y:S05]  /*14f70*/  BRA `(.L_x_4768) ;  /* 0xffffffcc00f87947 */ /* 0x000fea000383ffff */
.L_x_4713:
[----:B---3--:R3:W4:Y:S02]  /*14f80*/  SYNCS.PHASECHK.TRANS64.TRYWAIT P0, [R6+URZ+0x33480], R5 ;  /* 0x03348005060075a7 */ /* 0x008724000800017f */
[----:B----4-:R-:W-:Y:S05]  /*14f90*/  @!P0 NANOSLEEP.SYNCS 0x989680 ;  /* 0x009896800000895d */ /* 0x010fea0003900000 */
[----:B------:R-:W4:Y:S02]  /*14fa0*/  @!P0 SYNCS.PHASECHK.TRANS64 P0, [R6+URZ+0x33480], R5 ;  /* 0x03348005060085a7 */ /* 0x000f24000800007f */
[----:B----4-:R-:W-:Y:S05]  /*14fb0*/  @!P0 BRA `(.L_x_4713) ;  /* 0xfffffffc00f08947 */ /* 0x010fea000383ffff */
[----:B------:R-:W-:Y:S05]  /*14fc0*/  BRA `(.L_x_4769) ;  /* 0xffffffd000a07947 */ /* 0x000fea000383ffff */
.L_x_4720:
[----:B--2---:R2:W4:Y:S02]  /*14fd0*/  SYNCS.PHASECHK.TRANS64.TRYWAIT P0, [R6+URZ+0x33440], R5 ;  /* 0x03344005060075a7 */ /* 0x004524000800017f */
[----:B----4-:R-:W-:Y:S05]  /*14fe0*/  @!P0 NANOSLEEP.SYNCS 0x989680 ;  /* 0x009896800000895d */ /* 0x010fea0003900000 */
[----:B------:R-:W4:Y:S02]  /*14ff0*/  @!P0 SYNCS.PHASECHK.TRANS64 P0, [R6+URZ+0x33440], R5 ;  /* 0x03344005060085a7 */ /* 0x000f24000800007f */
[----:B----4-:R-:W-:Y:S05]  /*15000*/  @!P0 BRA `(.L_x_4720) ;  /* 0xfffffffc00f08947 */ /* 0x010fea000383ffff */
[----:B------:R-:W-:Y:S05]  /*15010*/  BRA `(.L_x_4770) ;  /* 0xffffffd4009c7947 */ /* 0x000fea000383ffff */
.L_x_4728:
[----:B---3--:R3:W4:Y:S02]  /*15020*/  SYNCS.PHASECHK.TRANS64.TRYWAIT P3, [R12+URZ+0x33470], R4 ;  /* 0x033470040c0075a7 */ /* 0x008724000806017f */
[----:B----4-:R-:W-:Y:S05]  /*15030*/  @!P3 NANOSLEEP.SYNCS 0x989680 ;  /* 0x009896800000b95d */ /* 0x010fea0003900000 */
[----:B------:R-:W4:Y:S02]  /*15040*/  @!P3 SYNCS.PHASECHK.TRANS64 P3, [R12+URZ+0x33470], R4 ;  /* 0x033470040c00b5a7 */ /* 0x000f24000806007f */
[----:B----4-:R-:W-:Y:S05]  /*15050*/  @!P3 BRA `(.L_x_4728) ;  /* 0xfffffffc00f0b947 */ /* 0x010fea000383ffff */
[----:B------:R-:W-:Y:S05]  /*15060*/  BRA `(.L_x_4771) ;  /* 0xffffffd800b07947 */ /* 0x000fea000383ffff */
.L_x_4730:
[----:B---3--:R3:W4:Y:S02]  /*15070*/  SYNCS.PHASECHK.TRANS64.TRYWAIT P3, [R12+URZ+0x33460], R4 ;  /* 0x033460040c0075a7 */ /* 0x008724000806017f */
[----:B----4-:R-:W-:Y:S05]  /*15080*/  @!P3 NANOSLEEP.SYNCS 0x989680 ;  /* 0x009896800000b95d */ /* 0x010fea0003900000 */
[----:B------:R-:W4:Y:S02]  /*15090*/  @!P3 SYNCS.PHASECHK.TRANS64 P3, [R12+URZ+0x33460], R4 ;  /* 0x033460040c00b5a7 */ /* 0x000f24000806007f */
[----:B----4-:R-:W-:Y:S05]  /*150a0*/  @!P3 BRA `(.L_x_4730) ;  /* 0xfffffffc00f0b947 */ /* 0x010fea000383ffff */
[----:B------:R-:W-:Y:S05]  /*150b0*/  BRA `(.L_x_4772) ;  /* 0xffffffd800b87947 */ /* 0x000fea000383ffff */
.L_x_4737:
[----:B-1----:R1:W3:Y:S02]  /*150c0*/  SYNCS.PHASECHK.TRANS64.TRYWAIT P0, [R0+URZ+0x33470], R3 ;  /* 0x03347003000075a7 */ /* 0x0022e4000800017f */
[----:B---3--:R-:W-:Y:S05]  /*150d0*/  @!P0 NANOSLEEP.SYNCS 0x989680 ;  /* 0x009896800000895d */ /* 0x008fea0003900000 */
[----:B------:R-:W3:Y:S02]  /*150e0*/  @!P0 SYNCS.PHASECHK.TRANS64 P0, [R0+URZ+0x33470], R3 ;  /* 0x03347003000085a7 */ /* 0x000ee4000800007f */
[----:B---3--:R-:W-:Y:S05]  /*150f0*/  @!P0 BRA `(.L_x_4737) ;  /* 0xfffffffc00f08947 */ /* 0x008fea000383ffff */
[----:B------:R-:W-:Y:S05]  /*15100*/  BRA `(.L_x_4773) ;  /* 0xffffffe800187947 */ /* 0x000fea000383ffff */
.L_x_4739:
[----:B-1----:R1:W3:Y:S02]  /*15110*/  SYNCS.PHASECHK.TRANS64.TRYWAIT P0, [R0+URZ+0x33460], R3 ;  /* 0x03346003000075a7 */ /* 0x0022e4000800017f */
[----:B---3--:R-:W-:Y:S05]  /*15120*/  @!P0 NANOSLEEP.SYNCS 0x989680 ;  /* 0x009896800000895d */ /* 0x008fea0003900000 */
[----:B------:R-:W3:Y:S02]  /*15130*/  @!P0 SYNCS.PHASECHK.TRANS64 P0, [R0+URZ+0x33460], R3 ;  /* 0x03346003000085a7 */ /* 0x000ee4000800007f */
[----:B---3--:R-:W-:Y:S05]  /*15140*/  @!P0 BRA `(.L_x_4739) ;  /* 0xfffffffc00f08947 */ /* 0x008fea000383ffff */
[----:B------:R-:W-:Y:S05]  /*15150*/  BRA `(.L_x_4774) ;  /* 0xffffffe800207947 */ /* 0x000fea000383ffff */
.L_x_4745:
[----:B-1----:R1:W2:Y:S02]  /*15160*/  SYNCS.PHASECHK.TRANS64.TRYWAIT P0, [R0+URZ+0x33420], R3 ;  /* 0x03342003000075a7 */ /* 0x0022a4000800017f */
[----:B--2---:R-:W-:Y:S05]  /*15170*/  @!P0 NANOSLEEP.SYNCS 0x989680 ;  /* 0x009896800000895d */ /* 0x004fea0003900000 */
[----:B------:R-:W2:Y:S02]  /*15180*/  @!P0 SYNCS.PHASECHK.TRANS64 P0, [R0+URZ+0x33420], R3 ;  /* 0x03342003000085a7 */ /* 0x000ea4000800007f */
[----:B--2---:R-:W-:Y:S05]  /*15190*/  @!P0 BRA `(.L_x_4745) ;  /* 0xfffffffc00f08947 */ /* 0x004fea000383ffff */
[----:B------:R-:W-:Y:S05]  /*151a0*/  BRA `(.L_x_4775) ;  /* 0xfffffff400787947 */ /* 0x000fea000383ffff */
.L_x_4746:
        /* <DEDUP_REMOVED lines=11> */
.L_x_4777:
[----:B------:R-:W-:Y:S05]  /*15260*/  BSYNC B0 ;  /* 0x0000000000007941 */ /* 0x000fea0003800000 */
.L_x_4776:
[----:B------:R-:W-:Y:S05]  /*15270*/  BRA `(.L_x_4778) ;  /* 0xfffffff400607947 */ /* 0x000fea000383ffff */
.L_x_4749:
[----:B------:R-:W-:Y:S01]  /*15280*/  BSSY B1, `(.L_x_4779) ;  /* 0x0000006000017945 */ /* 0x000fe20003800000 */
[----:B------:R-:W-:-:S07]  /*15290*/  IMAD.MOV.U32 R15, RZ, RZ, -0x1 ;  /* 0xffffffffff0f7424 */ /* 0x000fce00078e00ff */
[----:B-12---:R-:W-:Y:S05]  /*152a0*/  WARPSYNC.COLLECTIVE R15, `(.L_x_4780) ;  /* 0x000000000f0c7348 */ /* 0x006fea0003c00000 */
[----:B------:R-:W-:Y:S02]  /*152b0*/  ELECT P6, UR62, PT ;  /* 0x00000000003e782f */ /* 0x000fe400038c0000 */
[----:B------:R-:W-:Y:S01]  /*152c0*/  MOV R14, UR62 ;  /* 0x0000003e000e7c02 */ /* 0x000fe20008000f00 */
[----:B-12---:R-:W-:Y:S10]  /*152d0*/  ENDCOLLECTIVE ;  /* 0x000000000000791b */ /* 0x006ff40003800000 */
.L_x_4780:
[----:B------:R-:W-:Y:S05]  /*152e0*/  BSYNC B1 ;  /* 0x0000000000017941 */ /* 0x000fea0003800000 */
.L_x_4779:
[----:B------:R-:W-:Y:S05]  /*152f0*/  BRA `(.L_x_4781) ;  /* 0xfffffff400587947 */ /* 0x000fea000383ffff */
.L_x_4751:
[----:B-1----:R1:W2:Y:S02]  /*15300*/  SYNCS.PHASECHK.TRANS64.TRYWAIT P1, [R6+URZ], R5 ;  /* 0x00000005060075a7 */ /* 0x0022a4000802017f */
[----:B--2---:R-:W-:Y:S05]  /*15310*/  @!P1 NANOSLEEP.SYNCS 0x989680 ;  /* 0x009896800000995d */ /* 0x004fea0003900000 */
[----:B------:R-:W2:Y:S02]  /*15320*/  @!P1 SYNCS.PHASECHK.TRANS64 P1, [R6+URZ], R5 ;  /* 0x00000005060095a7 */ /* 0x000ea4000802007f */
[----:B--2---:R-:W-:Y:S05]  /*15330*/  @!P1 BRA `(.L_x_4751) ;  /* 0xfffffffc00f09947 */ /* 0x004fea000383ffff */
[----:B------:R-:W-:Y:S05]  /*15340*/  BRA `(.L_x_4782) ;  /* 0xfffffff400907947 */ /* 0x000fea000383ffff */
.L_x_4752:
[----:B--2---:R2:W3:Y:S02]  /*15350*/  SYNCS.PHASECHK.TRANS64.TRYWAIT P1, [R7+URZ], R2 ;  /* 0x00000002070075a7 */ /* 0x0044e4000802017f */
[----:B---3--:R-:W-:Y:S05]  /*15360*/  @!P1 NANOSLEEP.SYNCS 0x989680 ;  /* 0x009896800000995d */ /* 0x008fea0003900000 */
[----:B------:R-:W3:Y:S02]  /*15370*/  @!P1 SYNCS.PHASECHK.TRANS64 P1, [R7+URZ], R2 ;  /* 0x00000002070095a7 */ /* 0x000ee4000802007f */
[----:B---3--:R-:W-:Y:S05]  /*15380*/  @!P1 BRA `(.L_x_4752) ;  /* 0xfffffffc00f09947 */ /* 0x008fea000383ffff */
[----:B------:R-:W-:Y:S05]  /*15390*/  BRA `(.L_x_4783) ;  /* 0xfffffff400847947 */ /* 0x000fea000383ffff */
.L_x_4754:
[----:B---3--:R3:W4:Y:S02]  /*153a0*/  SYNCS.PHASECHK.TRANS64.TRYWAIT P1, [R4+URZ+0x33460], R5 ;  /* 0x03346005040075a7 */ /* 0x008724000802017f */
[----:B----4-:R-:W-:Y:S05]  /*153b0*/  @!P1 NANOSLEEP.SYNCS 0x989680 ;  /* 0x009896800000995d */ /* 0x010fea0003900000 */
[----:B------:R-:W4:Y:S02]  /*153c0*/  @!P1 SYNCS.PHASECHK.TRANS64 P1, [R4+URZ+0x33460], R5 ;  /* 0x03346005040095a7 */ /* 0x000f24000802007f */
[----:B----4-:R-:W-:Y:S05]  /*153d0*/  @!P1 BRA `(.L_x_4754) ;  /* 0xfffffffc00f09947 */ /* 0x010fea000383ffff */
[----:B------:R-:W-:Y:S05]  /*153e0*/  BRA `(.L_x_4784) ;  /* 0xfffffff400847947 */ /* 0x000fea000383ffff */
.L_x_4756:
[----:B----4-:R4:W1:Y:S02]  /*153f0*/  SYNCS.PHASECHK.TRANS64.TRYWAIT P1, [R3+URZ+0x33460], R2 ;  /* 0x03346002030075a7 */ /* 0x010864000802017f */
[----:B-1----:R-:W-:Y:S05]  /*15400*/  @!P1 NANOSLEEP.SYNCS 0x989680 ;  /* 0x009896800000995d */ /* 0x002fea0003900000 */
[----:B------:R-:W1:Y:S02]  /*15410*/  @!P1 SYNCS.PHASECHK.TRANS64 P1, [R3+URZ+0x33460], R2 ;  /* 0x03346002030095a7 */ /* 0x000e64000802007f */
[----:B-1----:R-:W-:Y:S05]  /*15420*/  @!P1 BRA `(.L_x_4756) ;  /* 0xfffffffc00f09947 */ /* 0x002fea000383ffff */
[----:B------:R-:W-:Y:S05]  /*15430*/  BRA `(.L_x_4785) ;  /* 0xfffffff400847947 */ /* 0x000fea000383ffff */
.L_x_4758:
[----:B------:R1:W1:Y:S02]  /*15440*/  SYNCS.PHASECHK.TRANS64.TRYWAIT P0, [R4+URZ+0x33480], R5 ;  /* 0x03348005040075a7 */ /* 0x000264000800017f */
[----:B-1----:R-:W-:Y:S05]  /*15450*/  @!P0 NANOSLEEP.SYNCS 0x989680 ;  /* 0x009896800000895d */ /* 0x002fea0003900000 */
[----:B------:R-:W1:Y:S02]  /*15460*/  @!P0 SYNCS.PHASECHK.TRANS64 P0, [R4+URZ+0x33480], R5 ;  /* 0x03348005040085a7 */ /* 0x000e64000800007f */
[----:B-1----:R-:W-:Y:S05]  /*15470*/  @!P0 BRA `(.L_x_4758) ;  /* 0xfffffffc00f08947 */ /* 0x002fea000383ffff */
[----:B------:R-:W-:Y:S05]  /*15480*/  BRA `(.L_x_4759) ;  /* 0xfffffff400807947 */ /* 0x000fea000383ffff */
.L_x_4786:
        /* <DEDUP_REMOVED lines=15> */
.L_x_12350:


//--------------------- .text._ZN7cutlass13device_kernelIN5flash11enable_sm90INS1_16FlashAttnFwdSm90INS1_25CollectiveMainloopFwdSm90ILi2EN4cute5tupleIJNS5_1CILi1EEES8_S8_EEENS6_IJNS7_ILi128EEENS7_ILi160EEENS7_ILi192EEEEEELi192ENS_12float_e4m3_tEfNS_4arch4Sm90ELb1ELb0ELb1ELb1ELb0ELb0ELb0ELb1ELb1ELb0ELb0ELb0EEENS1_21CollectiveEpilogueFwdINS6_IJSA_SC_SB_EEES9_NS_10bfloat16_tESG_Li256ELb1ELb0ELb0ELb1EEENS1_36VarlenDynamicPersistentTileSchedulerILi128ELi160ELi256ELi128ELb0ELb0ELb1ELb1ELb1ELb1EEEEEEEEEvNT_6ParamsE --------------------------
	.section	.text._ZN7cutlass13device_kernelIN5flash11enable_sm90INS1_16FlashAttnFwdSm90INS1_25CollectiveMainloopFwdSm90ILi2EN4cute5tupleIJNS5_1CILi1EEES8_S8_EEENS6_IJNS7_ILi128EEENS7_ILi160EEENS7_ILi192EEEEEELi192ENS_12float_e4m3_tEfNS_4arch4Sm90ELb1ELb0ELb1ELb1ELb0ELb0ELb0ELb1ELb1ELb0ELb0ELb0EEENS1_21CollectiveEpilogueFwdINS6_IJSA_SC_SB_EEES9_NS_10bfloat16_tESG_Li256ELb1ELb0ELb0ELb1EEENS1_36VarlenDynamicPersistentTileSchedulerILi128ELi160ELi256ELi128ELb0ELb0ELb1ELb1ELb1ELb1EEEEEEEEEvNT_6ParamsE,"ax",@progbits
	.align	128
.text._ZN7cutlass13device_kernelIN5flash11enable_sm90INS1_16FlashAttnFwdSm90INS1_25CollectiveMainloopFwdSm90ILi2EN4cute5tupleIJNS5_1CILi1EEES8_S8_EEENS6_IJNS7_ILi128EEENS7_ILi160EEENS7_ILi192EEEEEELi192ENS_12float_e4m3_tEfNS_4arch4Sm90ELb1ELb0ELb1ELb1ELb0ELb0ELb0ELb1ELb1ELb0ELb0ELb0EEENS1_21CollectiveEpilogueFwdINS6_IJSA_SC_SB_EEES9_NS_10bfloat16_tESG_Li256ELb1ELb0ELb0ELb1EEENS1_36VarlenDynamicPersistentTileSchedulerILi128ELi160ELi256ELi128ELb0ELb0ELb1ELb1ELb1ELb1EEEEEEEEEvNT_6ParamsE:
        .type           _ZN7cutlass13device_kernelIN5flash11enable_sm90INS1_16FlashAttnFwdSm90INS1_25CollectiveMainloopFwdSm90ILi2EN4cute5tupleIJNS5_1CILi1EEES8_S8_EEENS6_IJNS7_ILi128EEENS7_ILi160EEENS7_ILi192EEEEEELi192ENS_12float_e4m3_tEfNS_4arch4Sm90ELb1ELb0ELb1ELb1ELb0ELb0ELb0ELb1ELb1ELb0ELb0ELb0EEENS1_21CollectiveEpilogueFwdINS6_IJSA_SC_SB_EEES9_NS_10bfloat16_tESG_Li256ELb1ELb0ELb0ELb1EEENS1_36VarlenDynamicPersistentTileSchedulerILi128ELi160ELi256ELi128ELb0ELb0ELb1ELb1ELb1ELb1EEEEEEEEEvNT_6ParamsE,@function
        .size           _ZN7cutlass13device_kernelIN5flash11enable_sm90INS1_16FlashAttnFwdSm90INS1_25CollectiveMainloopFwdSm90ILi2EN4cute5tupleIJNS5_1CILi1EEES8_S8_EEENS6_IJNS7_ILi128EEENS7_ILi160EEENS7_ILi192EEEEEELi192ENS_12float_e4m3_tEfNS_4arch4Sm90ELb1ELb0ELb1ELb1ELb0ELb0ELb0ELb1ELb1ELb0ELb0ELb0EEENS1_21CollectiveEpilogueFwdINS6_IJSA_SC_SB_EEES9_NS_10bfloat16_tESG_Li256ELb1ELb0ELb0ELb1EEENS1_36VarlenDynamicPersistentTileSchedulerILi128ELi160ELi256ELi128ELb0ELb0ELb1ELb1ELb1ELb1EEEEEEEEEvNT_6ParamsE,(.L_x_12351 - _ZN7cutlass13device_kernelIN5flash11enable_sm90INS1_16FlashAttnFwdSm90INS1_25CollectiveMainloopFwdSm90ILi2EN4cute5tupleIJNS5_1CILi1EEES8_S8_EEENS6_IJNS7_ILi128EEENS7_ILi160EEENS7_ILi192EEEEEELi192ENS_12float_e4m3_tEfNS_4arch4Sm90ELb1ELb0ELb1ELb1ELb0ELb0ELb0ELb1ELb1ELb0ELb0ELb0EEENS1_21CollectiveEpilogueFwdINS6_IJSA_SC_SB_EEES9_NS_10bfloat16_tESG_Li256ELb1ELb0ELb0ELb1EEENS1_36VarlenDynamicPersistentTileSchedulerILi128ELi160ELi256ELi128ELb0ELb0ELb1ELb1ELb1ELb1EEEEEEEEEvNT_6ParamsE)
        .other          _ZN7cutlass13device_kernelIN5flash11enable_sm90INS1_16FlashAttnFwdSm90INS1_25CollectiveMainloopFwdSm90ILi2EN4cute5tupleIJNS5_1CILi1EEES8_S8_EEENS6_IJNS7_ILi128EEENS7_ILi160EEENS7_ILi192EEEEEELi192ENS_12float_e4m3_tEfNS_4arch4Sm90ELb1ELb0ELb1ELb1ELb0ELb0ELb0ELb1ELb1ELb0ELb0ELb0EEENS1_21CollectiveEpilogueFwdINS6_IJSA_SC_SB_EEES9_NS_10bfloat16_tESG_Li256ELb1ELb0ELb0ELb1EEENS1_36VarlenDynamicPersistentTileSchedulerILi128ELi160ELi256ELi128ELb0ELb0ELb1ELb1ELb1ELb1EEEEEEEEEvNT_6ParamsE,@"STO_CUDA_ENTRY STV_DEFAULT"
_ZN7cutlass13device_kernelIN5flash11enable_sm90INS1_16FlashAttnFwdSm90INS1_25CollectiveMainloopFwdSm90ILi2EN4cute5tupleIJNS5_1CILi1EEES8_S8_EEENS6_IJNS7_ILi128EEENS7_ILi160EEENS7_ILi192EEEEEELi192ENS_12float_e4m3_tEfNS_4arch4Sm90ELb1ELb0ELb1ELb1ELb0ELb0ELb0ELb1ELb1ELb0ELb0ELb0EEENS1_21CollectiveEpilogueFwdINS6_IJSA_SC_SB_EEES9_NS_10bfloat16_tESG_Li256ELb1ELb0ELb0ELb1EEENS1_36VarlenDynamicPersistentTileSchedulerILi128ELi160ELi256ELi128ELb0ELb0ELb1ELb1ELb1ELb1EEEEEEEEEvNT_6ParamsE:
        /* <DEDUP_REMOVED lines=21> */
.L_x_4788:
[----:B------:R-:W-:Y:S05]  /*0150*/  BSYNC B0 ;  /* 0x0000000000007941 */ /* 0x000fea0003800000 */
.L_x_4787:
        /* <DEDUP_REMOVED lines=41> */
.L_x_4789:
        /* <DEDUP_REMOVED lines=22> */
.L_x_4790:
        /* <DEDUP_REMOVED lines=18> */
.L_x_4791:
        /* <DEDUP_REMOVED lines=22> */
.L_x_4792:
        /* <DEDUP_REMOVED lines=22> */
.L_x_4793:
[----:B------:R-:W-:Y:S01]  /*0930*/  PLOP3.LUT P0, PT, PT, PT, UP0, 0x80, 0x0 ;  /* 0x000000000000781c */ /* 0x000fe20003f0f008 */
[----:B------:R-:W-:Y:S01]  /*0940*/  UMOV UR40, 0x1 ;  /* 0x0000000100287882 */ /* 0x000fe20000000000 */
[----:B------:R-:W-:Y:S01]  /*0950*/  NOP ;  /* 0x0000000000007918 */ /* 0x000fe20000000000 */
[----:B------:R-:W-:Y:S01]  /*0960*/  USEL UR40, UR40, 0x2, !UP0 ;  /* 0x0000000228287887 */ /* 0x000fe2000c000000 */
[----:B------:R-:W-:Y:S01]  /*0970*/  ULDC.64 UR52, c[0x0][0x208] ;  /* 0x0000820000347ab9 */ /* 0x000fe20000000a00 */
[----:B012-4-:R-:W-:Y:S08]  /*0980*/  BAR.SYNC.DEFER_BLOCKING 0x0 ;  /* 0x0000000000007b1d */ /* 0x017ff00000010000 */
[----:B------:R-:W-:Y:S05]  /*0990*/  @!P0 BRA `(.L_x_4794) ;  /* 0x0000010c00788947 */ /* 0x000fea0003800000 */
.L_x_4795:
        /* <DEDUP_REMOVED lines=63> */
.L_x_4852:
        /* <DEDUP_REMOVED lines=51> */
.L_x_4796:
        /* <DEDUP_REMOVED lines=10> */
.L_x_4797:
        /* <DEDUP_REMOVED lines=13> */
.L_x_4798:
[----:B------:R-:W-:Y:S01]  /*1230*/  UIADD3 UR49, -UR49, UR6, URZ ;  /* 0x0000000631317290 */ /* 0x000fe2000fffe13f */
[----:B------:R-:W-:Y:S01]  /*1240*/  PLOP3.LUT P0, PT, PT, PT, PT, 0x80, 0x0 ;  /* 0x000000000000781c */ /* 0x000fe20003f0f070 */
[----:B------:R-:W-:Y:S01]  /*1250*/  ULDC UR8, c[0x0][0x428] ;  /* 0x00010a0000087ab9 */ /* 0x000fe20000000800 */
[----:B------:R-:W-:Y:S01]  /*1260*/  IMAD.MOV.U32 R2, RZ, RZ, RZ ;  /* 0x000000ffff027224 */ /* 0x000fe200078e00ff */
[----:B------:R-:W-:Y:S01]  /*1270*/  UIADD3 UR5, UR49, 0x11f, -UR50 ;  /* 0x0000011f31057890 */ /* 0x000fe2000fffe832 */
[----:B------:R-:W-:Y:S01]  /*1280*/  IMAD.MOV.U32 R0, RZ, RZ, RZ ;  /* 0x000000ffff007224 */ /* 0x000fe200078e00ff */
[----:B------:R-:W-:Y:S01]  /*1290*/  UIADD3 UR4, UR49, 0x9f, URZ ;  /* 0x0000009f31047890 */ /* 0x000fe2000fffe03f */
[----:B------:R-:W-:Y:S01]  /*12a0*/  IMAD.MOV.U32 R119, RZ, RZ, RZ ;  /* 0x000000ffff777224 */ /* 0x000fe200078e00ff */
[----:B------:R-:W-:Y:S01]  /*12b0*/  ULEA UR6, UR51, UR5, 0x7 ;  /* 0x0000000533067291 */ /* 0x000fe2000f8e383f */
[----:B------:R-:W-:Y:S01]  /*12c0*/  CS2R R4, SRZ ;  /* 0x0000000000047805 */ /* 0x000fe2000001ff00 */
[----:B------:R-:W-:Y:S01]  /*12d0*/  UIMAD.WIDE UR4, UR4, 0x66666667, URZ ;  /* 0x66666667040478a5 */ /* 0x000fe2000f8e023f */
[----:B------:R-:W-:Y:S01]  /*12e0*/  CS2R R8, SRZ ;  /* 0x0000000000087805 */ /* 0x000fe2000001ff00 */
[----:B------:R-:W-:Y:S01]  /*12f0*/  UIMAD.WIDE UR6, UR6, 0x66666667, URZ ;  /* 0x66666667060678a5 */ /* 0x000fe2000f8e023f */
[----:B------:R-:W-:Y:S01]  /*1300*/  CS2R R10, SRZ ;  /* 0x00000000000a7805 */ /* 0x000fe2000001ff00 */
[----:B------:R-:W-:Y:S01]  /*1310*/  USHF.R.U32.HI UR4, URZ, 0x1f, UR5 ;  /* 0x0000001f3f047899 */ /* 0x000fe20008011605 */
[----:B------:R-:W-:Y:S01]  /*1320*/  CS2R R12, SRZ ;  /* 0x00000000000c7805 */ /* 0x000fe2000001ff00 */
[----:B------:R-:W-:Y:S01]  /*1330*/  USHF.R.U32.HI UR6, URZ, 0x1f, UR7 ;  /* 0x0000001f3f067899 */ /* 0x000fe20008011607 */
[----:B------:R-:W-:Y:S01]  /*1340*/  CS2R R14, SRZ ;  /* 0x00000000000e7805 */ /* 0x000fe2000001ff00 */
[----:B------:R-:W-:Y:S01]  /*1350*/  ULEA.HI.SX32 UR4, UR5, UR4, 0x1a ;  /* 0x0000000405047291 */ /* 0x000fe2000f8fd23f */
[----:B------:R-:W-:Y:S01]  /*1360*/  CS2R R20, SRZ ;  /* 0x0000000000147805 */ /* 0x000fe2000001ff00 */
[----:B------:R-:W-:Y:S01]  /*1370*/  ULEA.HI.SX32 UR6, UR7, UR6, 0x1a ;  /* 0x0000000607067291 */ /* 0x000fe2000f8fd23f */
[----:B------:R-:W-:Y:S01]  /*1380*/  CS2R R24, SRZ ;  /* 0x0000000000187805 */ /* 0x000fe2000001ff00 */
[----:B------:R-:W-:Y:S01]  /*1390*/  UISETP.NE.AND UP0, UPT, UR8, 0x1, UPT ;  /* 0x000000010800788c */ /* 0x000fe2000bf05270 */
[----:B------:R-:W-:Y:S01]  /*13a0*/  CS2R R28, SRZ ;  /* 0x00000000001c7805 */ /* 0x000fe2000001ff00 */
[----:B------:R-:W-:Y:S01]  /*13b0*/  UISETP.LT.AND UP1, UPT, UR4, UR6, UPT ;  /* 0x000000060400728c */ /* 0x000fe2000bf21270 */
[----:B------:R-:W-:-:S02]  /*13c0*/  CS2R R26, SRZ ;  /* 0x00000000001a7805 */ /* 0x000fc4000001ff00 */
[----:B------:R-:W-:Y:S02]  /*13d0*/  CS2R R32, SRZ ;  /* 0x0000000000207805 */ /* 0x000fe4000001ff00 */
[----:B------:R-:W-:Y:S01]  /*13e0*/  CS2R R30, SRZ ;  /* 0x00000000001e7805 */ /* 0x000fe2000001ff00 */
[----:B------:R-:W-:Y:S01]  /*13f0*/  USEL UR54, UR4, UR6, UP1 ;  /* 0x0000000604367287 */ /* 0x000fe20008800000 */
[----:B------:R-:W-:Y:S02]  /*1400*/  CS2R R36, SRZ ;  /* 0x0000000000247805 */ /* 0x000fe4000001ff00 */
[----:B------:R-:W-:Y:S02]  /*1410*/  CS2R R34, SRZ ;  /* 0x0000000000227805 */ /* 0x000fe4000001ff00 */
[----:B------:R-:W-:Y:S01]  /*1420*/  CS2R R40, SRZ ;  /* 0x0000000000287805 */ /* 0x000fe2000001ff00 */
[----:B------:R-:W-:Y:S01]  /*1430*/  UISETP.GE.AND UP1, UPT, UR54, 0x1, UPT ;  /* 0x000000013600788c */ /* 0x000fe2000bf26270 */
[----:B------:R-:W-:Y:S01]  /*1440*/  CS2R R38, SRZ ;  /* 0x0000000000267805 */ /* 0x000fe2000001ff00 */
[----:B------:R-:W-:Y:S01]  /*1450*/  @UP0 ULDC UR5, c[0x0][0x42c] ;  /* 0x00010b0000050ab9 */ /* 0x000fe20000000800 */
[----:B------:R-:W-:Y:S01]  /*1460*/  @UP0 ULDC UR6, c[0x0][0x430] ;  /* 0x00010c0000060ab9 */ /* 0x000fe20000000800 */
[----:B------:R-:W-:Y:S01]  /*1470*/  UIMAD.WIDE.U32 UR4, UR44, UR5, URZ ;  /* 0x000000052c0472a5 */ /* 0x000fe2000f8e003f */
[----:B------:R-:W-:-:S02]  /*1480*/  CS2R R44, SRZ ;  /* 0x00000000002c7805 */ /* 0x000fc4000001ff00 */
[----:B------:R-:W-:Y:S02]  /*1490*/  PLOP3.LUT P1, PT, PT, PT, UP1, 0x80, 0x0 ;  /* 0x000000000000781c */ /* 0x000fe40003f2f018 */
[----:B------:R-:W-:Y:S01]  /*14a0*/  CS2R R42, SRZ ;  /* 0x00000000002a7805 */ /* 0x000fe2000001ff00 */
[----:B------:R-:W-:Y:S01]  /*14b0*/  @UP0 USHF.R.U32.HI UR44, URZ, UR6, UR5 ;  /* 0x000000063f2c0299 */ /* 0x000fe20008011605 */
        /* <DEDUP_REMOVED lines=63> */
.L_x_4800:
        /* <DEDUP_REMOVED lines=54> */
.L_x_4943:
[----:B------:R-:W-:Y:S05]  /*1c10*/  @!P0 BRA `(.L_x_4802) ;  /* 0x0000000000048947 */ /* 0x000fea0003800000 */
[----:B------:R-:W-:Y:S01]  /*1c20*/  BPT.TRAP 0x1 ;  /* 0x000000040000795c */ /* 0x000fe20000300000 */
.L_x_4802:
[----:B------:R-:W-:Y:S02]  /*1c30*/  IMAD.U32 R2, RZ, RZ, UR55 ;  /* 0x00000037ff027e24 */ /* 0x000fe4000f8e00ff */
[----:B0-----:R-:W-:-:S03]  /*1c40*/  IMAD.U32 R3, RZ, RZ, UR45 ;  /* 0x0000002dff037e24 */ /* 0x001fc6000f8e00ff */
[----:B------:R-:W-:Y:S02]  /*1c50*/  LEA R2, R2, UR41, 0x3 ;  /* 0x0000002902027c11 */ /* 0x000fe4000f8e18ff */
[----:B------:R-:W-:-:S04]  /*1c60*/  SHF.L.U32 R3, R3, 0x1f, RZ ;  /* 0x0000001f03037819 */ /* 0x000fc800000006ff */
[----:B------:R0:W1:Y:S01]  /*1c70*/  SYNCS.PHASECHK.TRANS64.TRYWAIT P2, [R2+URZ+0x33430], R3 ;  /* 0x03343003020075a7 */ /* 0x000062000804017f */
[----:B------:R-:W-:Y:S05]  /*1c80*/  @!P0 BRA `(.L_x_4803) ;  /* 0x0000000000048947 */ /* 0x000fea0003800000 */
[----:B------:R-:W-:Y:S01]  /*1c90*/  BPT.TRAP 0x1 ;  /* 0x000000040000795c */ /* 0x000fe20000300000 */
.L_x_4803:
[----:B------:R-:W2:Y:S01]  /*1ca0*/  S2R R4, SR_TID.X ;  /* 0x0000000000047919 */ /* 0x000ea20000002100 */
[----:B------:R-:W-:Y:S01]  /*1cb0*/  IMAD.MOV.U32 R119, RZ, RZ, RZ ;  /* 0x000000ffff777224 */ /* 0x000fe200078e00ff */
[----:B--2---:R-:W-:Y:S01]  /*1cc0*/  LOP3.LUT P1, RZ, R4, 0x7f, RZ, 0xc0, !PT ;  /* 0x0000007f04ff7812 */ /* 0x004fe2000782c0ff */
[----:B-1----:R-:W-:-:S12]  /*1cd0*/  @P2 BRA `(.L_x_4804) ;  /* 0x0000000000082947 */ /* 0x002fd80003800000 */
[----:B------:R-:W1:Y:S02]  /*1ce0*/  SYNCS.PHASECHK.TRANS64.TRYWAIT P2, [R2+URZ+0x33430], R3 ;  /* 0x03343003020075a7 */ /* 0x000e64000804017f */
[----:B-1----:R-:W-:Y:S05]  /*1cf0*/  @!P2 BRA `(.L_x_4805) ;  /* 0x000001580048a947 */ /* 0x002fea0003800000 */
.L_x_4804:
        /* <DEDUP_REMOVED lines=32> */
[--C-:B------:R-:W-:Y:S01]  /*1f00*/  IMAD.MOV.U32 R112, RZ, RZ, R119.reuse ;  /* 0x000000ffff707224 */ /* 0x100fe200078e0077 */
        /* <DEDUP_REMOVED lines=10> */
[----:B------:R-:W-:Y:S01]  /*1fb0*/  UMOV UR23, 0x80000020 ;  /* 0x8000002000177882 */ /* 0x000fe20000000000 */
[----:B------:R-:W-:Y:S01]  /*1fc0*/  UIADD3 UR30, UR32, 0x680, URZ ;  /* 0x00000680201e7890 */ /* 0x000fe2000fffe03f */
[----:B------:R-:W-:Y:S01]  /*1fd0*/  IMAD.MOV.U32 R107, RZ, RZ, R119 ;  /* 0x000000ffff6b7224 */ /* 0x000fe200078e0077 */
[----:B------:R-:W-:Y:S01]  /*1fe0*/  UMOV UR31, 0x80000020 ;  /* 0x80000020001f7882 */ /* 0x000fe20000000000 */
[----:B------:R-:W-:Y:S01]  /*1ff0*/  UIADD3 UR56, UR54, -0x2, URZ ;  /* 0xfffffffe36387890 */ /* 0x000fe2000fffe03f */
[----:B------:R-:W-:-:S02]  /*2000*/  WARPGROUP.DEPBAR.LE gsb0, 0x0 ;  /* 0x00008000000079c5 */ /* 0x000fc40000010000 */
        /* <DEDUP_REMOVED lines=131> */
[----:B------:R-:W-:-:S04]  /*2840*/  UIMAD UR6, UR54, -0xa0, UR49 ;  /* 0xffffff60360678a4 */ /* 0x000fc8000f8e0231 */
[----:B------:R-:W-:Y:S02]  /*2850*/  UIADD3 UR7, UR6, 0xa0, URZ ;  /* 0x000000a006077890 */ /* 0x000fe4000fffe03f */
[----:B------:R-:W-:Y:S01]  /*2860*/  UIADD3 UR6, -UR50, 0xa1, UR6 ;  /* 0x000000a132067890 */ /* 0x000fe2000fffe106 */
        /* <DEDUP_REMOVED lines=20> */
[----:B------:R-:W0:Y:S01]  /*29b0*/  MUFU.TANH R88, R88 ;  /* 0x0000005800587308 */ /* 0x000e220000002400 */
[----:B------:R-:W-:Y:S01]  /*29c0*/  UMOV UR23, 0x80000020 ;  /* 0x8000002000177882 */ /* 0x000fe20000000000 */
        /* <DEDUP_REMOVED lines=11> */
[----:B------:R-:W-:-:S03]  /*2a80*/  FMUL.FTZ R10, R0, R103 ;  /* 0x00000067000a7220 */ /* 0x000fc60000410000 */
[----:B------:R-:W-:Y:S08]  /*2a90*/  MUFU.TANH R90, R100 ;  /* 0x00000064005a7308 */ /* 0x000ff00000002400 */
[----:B------:R-:W2:Y:S08]  /*2aa0*/  MUFU.TANH R92, R92 ;  /* 0x0000005c005c7308 */ /* 0x000eb00000002400 */
[----:B------:R-:W3:Y:S08]  /*2ab0*/  MUFU.TANH R93, R93 ;  /* 0x0000005d005d7308 */ /* 0x000ef00000002400 */
[----:B------:R-:W4:Y:S08]  /*2ac0*/  MUFU.TANH R96, R96 ;  /* 0x0000006000607308 */ /* 0x000f300000002400 */
        /* <DEDUP_REMOVED lines=11> */
[C---:B------:R-:W-:Y:S01]  /*2b80*/  FMUL.FTZ R72, R0.reuse, R72 ;  /* 0x0000004800487220 */ /* 0x040fe20000410000 */
[----:B------:R-:W-:Y:S01]  /*2b90*/  UMOV UR23, 0x80000020 ;  /* 0x8000002000177882 */ /* 0x000fe20000000000 */
        /* <DEDUP_REMOVED lines=9> */
[----:B------:R-:W-:-:S07]  /*2c30*/  FMUL.FTZ R13, R0, R78 ;  /* 0x0000004e000d7220 */ /* 0x000fce0000410000 */
[----:B------:R1:W5:Y:S01]  /*2c40*/  MUFU.TANH R91, R73 ;  /* 0x00000049005b7308 */ /* 0x0003620000002400 */
[----:B0-----:R-:W-:-:S07]  /*2c50*/  FMUL.FTZ R72, R0, R86 ;  /* 0x0000005600487220 */ /* 0x001fce0000410000 */
[----:B------:R-:W0:Y:S01]  /*2c60*/  MUFU.TANH R76, R76 ;  /* 0x0000004c004c7308 */ /* 0x000e220000002400 */
[----:B-1----:R-:W-:-:S07]  /*2c70*/  FMUL.FTZ R73, R0, R87 ;  /* 0x0000005700497220 */ /* 0x002fce0000410000 */
[----:B------:R-:W1:Y:S08]  /*2c80*/  MUFU.TANH R77, R77 ;  /* 0x0000004d004d7308 */ /* 0x000e700000002400 */
[----:B------:R-:W1:Y:S08]  /*2c90*/  MUFU.TANH R79, R80 ;  /* 0x00000050004f7308 */ /* 0x000e700000002400 */
[----:B------:R-:W-:Y:S01]  /*2ca0*/  MUFU.TANH R95, R84 ;  /* 0x00000054005f7308 */ /* 0x000fe20000002400 */
        /* <DEDUP_REMOVED lines=8> */
[C---:B------:R-:W-:Y:S01]  /*2d30*/  FMUL.FTZ R75, R0.reuse, R57 ;  /* 0x00000039004b7220 */ /* 0x040fe20000410000 */
[C---:B------:R-:W-:Y:S01]  /*2d40*/  FMUL.FTZ R59, R0.reuse, R63 ;  /* 0x0000003f003b7220 */ /* 0x040fe20000410000 */
[----:B------:R-:W-:Y:S02]  /*2d50*/  IMAD.U32 R63, RZ, RZ, UR51 ;  /* 0x00000033ff3f7e24 */ /* 0x000fe4000f8e00ff */
[C---:B------:R-:W-:Y:S01]  /*2d60*/  FMUL.FTZ R65, R0.reuse, R65 ;  /* 0x0000004100417220 */ /* 0x040fe20000410000 */
[----:B------:R-:W-:Y:S01]  /*2d70*/  UIADD3 UR22, UR32, 0x702, URZ ;  /* 0x0000070220167890 */ /* 0x000fe2000fffe03f */
[C---:B------:R-:W-:Y:S01]  /*2d80*/  FMUL.FTZ R57, R0.reuse, R58 ;  /* 0x0000003a00397220 */ /* 0x040fe20000410000 */
[----:B------:R3:W-:Y:S01]  /*2d90*/  MUFU.TANH R104, R64 ;  /* 0x0000004000687308 */ /* 0x0007e20000002400 */
[C---:B--2---:R-:W-:Y:S01]  /*2da0*/  FMUL.FTZ R60, R0.reuse, R66 ;  /* 0x00000042003c7220 */ /* 0x044fe20000410000 */
[----:B------:R-:W-:Y:S01]  /*2db0*/  IMAD.U32 R66, RZ, RZ, UR7 ;  /* 0x00000007ff427e24 */ /* 0x000fe2000f8e00ff */
[----:B------:R-:W-:Y:S01]  /*2dc0*/  UMOV UR23, 0x80000020 ;  /* 0x8000002000177882 */ /* 0x000fe20000000000 */
[C---:B------:R-:W-:Y:S01]  /*2dd0*/  FMUL.FTZ R61, R0.reuse, R61 ;  /* 0x0000003d003d7220 */ /* 0x040fe20000410000 */
[----:B------:R-:W-:Y:S01]  /*2de0*/  FMUL.FTZ R58, R0, R62 ;  /* 0x0000003e003a7220 */ /* 0x000fe20000410000 */
[----:B------:R-:W-:-:S02]  /*2df0*/  IMAD R66, R17, -0x2, R66 ;  /* 0xfffffffe11427824 */ /* 0x000fc400078e0242 */
[C---:B------:R-:W-:Y:S01]  /*2e00*/  FMUL.FTZ R68, R0.reuse, R68 ;  /* 0x0000004400447220 */ /* 0x040fe20000410000 */
[----:B------:R2:W-:Y:S01]  /*2e10*/  MUFU.TANH R99, R74 ;  /* 0x0000004a00637308 */ /* 0x0005e20000002400 */
[----:B---3--:R-:W-:Y:S02]  /*2e20*/  IMAD.U32 R64, RZ, RZ, UR6 ;  /* 0x00000006ff407e24 */ /* 0x008fe4000f8e00ff */
[C---:B------:R-:W-:Y:S01]  /*2e30*/  FMUL.FTZ R62, R0.reuse, R70 ;  /* 0x00000046003e7220 */ /* 0x040fe20000410000 */
[----:B------:R-:W-:Y:S01]  /*2e40*/  FMUL.FTZ R69, R0, R69 ;  /* 0x0000004500457220 */ /* 0x000fe20000410000 */
[----:B------:R-:W-:-:S03]  /*2e50*/  UIADD3 UR6, UR49, -UR50, URZ ;  /* 0x8000003231067290 */ /* 0x000fc6000fffe03f */
[----:B------:R3:W-:Y:S01]  /*2e60*/  MUFU.TANH R100, R75 ;  /* 0x0000004b00647308 */ /* 0x0007e20000002400 */
[----:B--2---:R-:W-:Y:S02]  /*2e70*/  IMAD R74, R63, 0x80, R22 ;  /* 0x000000803f4a7824 */ /* 0x004fe400078e0216 */
[----:B------:R-:W-:Y:S01]  /*2e80*/  FMUL.FTZ R63, R0, R71 ;  /* 0x00000047003f7220 */ /* 0x000fe20000410000 */
[----:B------:R-:W-:-:S04]  /*2e90*/  ULEA UR6, UR51, UR6, 0x7 ;  /* 0x0000000633067291 */ /* 0x000fc8000f8e383f */
[----:B------:R-:W-:Y:S01]  /*2ea0*/  UIMAD.WIDE UR6, UR6, 0x66666667, URZ ;  /* 0x66666667060678a5 */ /* 0x000fe2000f8e023f */
[----:B------:R-:W-:Y:S01]  /*2eb0*/  MUFU.TANH R105, R65 ;  /* 0x0000004100697308 */ /* 0x000fe20000002400 */
[----:B---3--:R-:W-:Y:S02]  /*2ec0*/  IMAD R75, R17, -0x2, R64 ;  /* 0xfffffffe114b7824 */ /* 0x008fe400078e0240 */
[----:B------:R-:W-:-:S03]  /*2ed0*/  USHF.R.U32.HI UR6, URZ, 0x1f, UR7 ;  /* 0x0000001f3f067899 */ /* 0x000fc60008011607 */
[----:B------:R-:W-:Y:S01]  /*2ee0*/  VIADDMNMX R106, R74, R75, R66, PT ;  /* 0x0000004b4a6a7246 */ /* 0x000fe20003800142 */
[----:B------:R-:W-:Y:S01]  /*2ef0*/  ULEA.HI.SX32 UR6, UR7, UR6, 0x1a ;  /* 0x0000000607067291 */ /* 0x000fe2000f8fd23f */
[----:B------:R-:W2:Y:S01]  /*2f00*/  MUFU.TANH R94, R81 ;  /* 0x00000051005e7308 */ /* 0x000ea20000002400 */
[----:B------:R-:W-:Y:S02]  /*2f10*/  IADD3 R75, R75, 0x8, R74 ;  /* 0x000000084b4b7810 */ /* 0x000fe40007ffe04a */
[C---:B------:R-:W-:Y:S01]  /*2f20*/  ISETP.GT.AND P5, PT, R106.reuse, RZ, PT ;  /* 0x000000ff6a00720c */ /* 0x040fe20003fa4270 */
[----:B------:R-:W-:Y:S01]  /*2f30*/  UISETP.LT.AND UP0, UPT, URZ, UR6, UPT ;  /* 0x000000063f00728c */ /* 0x000fe2000bf01270 */
[C---:B------:R-:W-:Y:S02]  /*2f40*/  ISETP.GT.AND P6, PT, R106.reuse, 0x1, PT ;  /* 0x000000016a00780c */ /* 0x040fe40003fc4270 */
[----:B------:R-:W-:Y:S01]  /*2f50*/  ISETP.GT.AND P4, PT, R106, 0x8, PT ;  /* 0x000000086a00780c */ /* 0x000fe20003f84270 */
[----:B------:R3:W2:Y:S01]  /*2f60*/  MUFU.TANH R103, R61 ;  /* 0x0000003d00677308 */ /* 0x0006a20000002400 */
[----:B------:R-:W-:Y:S01]  /*2f70*/  FSEL R82, R88, -INF , P5 ;  /* 0xff80000058527808 */ /* 0x000fe20002800000 */
[----:B------:R-:W-:Y:S01]  /*2f80*/  USEL UR54, URZ, UR6, !UP0 ;  /* 0x000000063f367287 */ /* 0x000fe2000c000000 */
[----:B------:R-:W-:-:S02]  /*2f90*/  FSEL R83, R89, -INF , P6 ;  /* 0xff80000059537808 */ /* 0x000fc40003000000 */
[----:B------:R-:W-:Y:S01]  /*2fa0*/  ISETP.GT.AND P2, PT, R106, 0x9, PT ;  /* 0x000000096a00780c */ /* 0x000fe20003f44270 */
[----:B------:R-:W-:Y:S01]  /*2fb0*/  UISETP.GE.AND UP0, UPT, UR56, UR54, UPT ;  /* 0x000000363800728c */ /* 0x000fe2000bf06270 */
[----:B------:R-:W-:Y:S01]  /*2fc0*/  FSEL R85, R92, -INF , P4 ;  /* 0xff8000005c557808 */ /* 0x000fe20002000000 */
[----:B------:R-:W-:Y:S01]  /*2fd0*/  MUFU.TANH R69, R69 ;  /* 0x0000004500457308 */ /* 0x000fe20000002400 */
[----:B------:R-:W-:Y:S01]  /*2fe0*/  FMNMX.FTZ R64, R82, R83, !PT ;  /* 0x0000005352407209 */ /* 0x000fe20007810000 */
[----:B---3--:R-:W-:Y:S01]  /*2ff0*/  FMUL.FTZ R61, R0, R67 ;  /* 0x00000043003d7220 */ /* 0x008fe20000410000 */
[----:B------:R-:W-:Y:S01]  /*3000*/  ISETP.GT.AND P3, PT, R106, 0x10, PT ;  /* 0x000000106a00780c */ /* 0x000fe20003f64270 */
[----:B------:R-:W-:Y:S02]  /*3010*/  WARPGROUP.DEPBAR.LE gsb0, 0x0 ;  /* 0x00008000000079c5 */ /* 0x000fe40000010000 */
[C---:B------:R-:W-:Y:S01]  /*3020*/  FMUL.FTZ R40, R0.reuse, R40 ;  /* 0x0000002800287220 */ /* 0x040fe20000410000 */
[----:B------:R-:W-:Y:S01]  /*3030*/  FSEL R86, R93, -INF , P2 ;  /* 0xff8000005d567808 */ /* 0x000fe20001000000 */
[----:B------:R-:W-:Y:S01]  /*3040*/  FMUL.FTZ R41, R0, R41 ;  /* 0x0000002900297220 */ /* 0x000fe20000410000 */
[----:B------:R-:W-:Y:S01]  /*3050*/  FMNMX.FTZ R65, R85, R64, !PT ;  /* 0x0000004055417209 */ /* 0x000fe20007810000 */
[----:B------:R3:W-:Y:S01]  /*3060*/  MUFU.TANH R71, R40 ;  /* 0x0000002800477308 */ /* 0x0007e20000002400 */
[----:B------:R-:W-:Y:S01]  /*3070*/  ISETP.GT.AND P5, PT, R106, 0x11, PT ;  /* 0x000000116a00780c */ /* 0x000fe20003fa4270 */
[----:B------:R-:W-:Y:S01]  /*3080*/  WARPGROUP.ARRIVE ;  /* 0x00000000000079c5 */ /* 0x000fe20000000000 */
[----:B----4-:R-:W-:Y:S01]  /*3090*/  FSEL R89, R96, -INF , P3 ;  /* 0xff80000060597808 */ /* 0x010fe20001800000 */
[----:B------:R-:W-:Y:S01]  /*30a0*/  FMUL.FTZ R45, R0, R45 ;  /* 0x0000002d002d7220 */ /* 0x000fe20000410000 */
[----:B------:R-:W-:Y:S01]  /*30b0*/  ISETP.GT.AND P4, PT, R106, 0x18, PT ;  /* 0x000000186a00780c */ /* 0x000fe20003f84270 */
[C---:B------:R-:W-:Y:S01]  /*30c0*/  FMUL.FTZ R44, R0.reuse, R44 ;  /* 0x0000002c002c7220 */ /* 0x040fe20000410000 */
[----:B-----5:R-:W-:Y:S01]  /*30d0*/  FSEL R88, R97, -INF , P5 ;  /* 0xff80000061587808 */ /* 0x020fe20002800000 */
[----:B------:R4:W-:Y:S01]  /*30e0*/  MUFU.TANH R92, R41 ;  /* 0x00000029005c7308 */ /* 0x0009e20000002400 */
[----:B---3--:R-:W-:Y:S01]  /*30f0*/  FMUL.FTZ R40, R0, R42 ;  /* 0x0000002a00287220 */ /* 0x008fe20000410000 */
[----:B------:R-:W-:Y:S01]  /*3100*/  FMNMX.FTZ R42, R86, R65, !PT ;  /* 0x00000041562a7209 */ /* 0x000fe20007810000 */
[----:B------:R-:W-:Y:S01]  /*3110*/  QGMMA.64x32x32.F32.E4M3.E4M3 R24, gdesc[UR20], R24, gsb0 ;  /* 0x00600000141879f3 */ /* 0x000fe20008000818 */
[----:B------:R-:W-:Y:S01]  /*3120*/  ISETP.GT.AND P2, PT, R106, 0x19, PT ;  /* 0x000000196a00780c */ /* 0x000fe20003f44270 */
[C---:B------:R-:W-:Y:S01]  /*3130*/  FMUL.FTZ R49, R0.reuse, R49 ;  /* 0x0000003100317220 */ /* 0x040fe20000410000 */
[----:B------:R-:W-:Y:S01]  /*3140*/  FMNMX.FTZ R65, R89, R42, !PT ;  /* 0x0000002a59417209 */ /* 0x000fe20007810000 */
[----:B------:R-:W-:Y:S01]  /*3150*/  FMUL.FTZ R48, R0, R48 ;  /* 0x0000003000307220 */ /* 0x000fe20000410000 */
[----:B------:R-:W-:Y:S01]  /*3160*/  FSEL R90, R90, -INF , P4 ;  /* 0xff8000005a5a7808 */ /* 0x000fe20002000000 */
[----:B----4-:R-:W-:Y:S01]  /*3170*/  FMUL.FTZ R41, R0, R43 ;  /* 0x0000002b00297220 */ /* 0x010fe20000410000 */
[----:B------:R-:W-:Y:S01]  /*3180*/  FMNMX.FTZ R65, R88, R65, !PT ;  /* 0x0000004158417209 */ /* 0x000fe20007810000 */
[----:B------:R3:W4:Y:S01]  /*3190*/  MUFU.TANH R67, R68 ;  /* 0x0000004400437308 */ /* 0x0007220000002400 */
[----:B------:R-:W-:Y:S01]  /*31a0*/  ISETP.GT.AND P3, PT, R106, 0x20, PT ;  /* 0x000000206a00780c */ /* 0x000fe20003f64270 */
[C---:B------:R-:W-:Y:S01]  /*31b0*/  FMUL.FTZ R52, R0.reuse, R52 ;  /* 0x0000003400347220 */ /* 0x040fe20000410000 */
[----:B------:R-:W-:Y:S01]  /*31c0*/  FSEL R87, R101, -INF , P2 ;  /* 0xff80000065577808 */ /* 0x000fe20001000000 */
[----:B------:R-:W-:Y:S01]  /*31d0*/  FMUL.FTZ R53, R0, R53 ;  /* 0x0000003500357220 */ /* 0x000fe20000410000 */
[----:B------:R-:W-:Y:S01]  /*31e0*/  FMNMX.FTZ R42, R90, R65, !PT ;  /* 0x000000415a2a7209 */ /* 0x000fe20007810000 */
[----:B------:R-:W-:Y:S01]  /*31f0*/  FMUL.FTZ R50, R0, R50 ;  /* 0x0000003200327220 */ /* 0x000fe20000410000 */
[----:B------:R-:W-:Y:S01]  /*3200*/  ISETP.GT.AND P2, PT, R106, 0x21, PT ;  /* 0x000000216a00780c */ /* 0x000fe20003f44270 */
[----:B------:R-:W-:Y:S01]  /*3210*/  MUFU.TANH R93, R52 ;  /* 0x00000034005d7308 */ /* 0x000fe20000002400 */
[----:B------:R-:W-:Y:S01]  /*3220*/  FSEL R84, R15, -INF , P3 ;  /* 0xff8000000f547808 */ /* 0x000fe20001800000 */
[C---:B------:R-:W-:Y:S01]  /*3230*/  FMUL.FTZ R54, R0.reuse, R54 ;  /* 0x0000003600367220 */ /* 0x040fe20000410000 */
[----:B------:R-:W-:Y:S01]  /*3240*/  FMNMX.FTZ R43, R87, R42, !PT ;  /* 0x0000002a572b7209 */ /* 0x000fe20007810000 */
[----:B------:R-:W-:Y:S01]  /*3250*/  FMUL.FTZ R51, R0, R51 ;  /* 0x0000003300337220 */ /* 0x000fe20000410000 */
[----:B------:R-:W-:Y:S01]  /*3260*/  ISETP.GT.AND P3, PT, R106, 0x28, PT ;  /* 0x000000286a00780c */ /* 0x000fe20003f64270 */
[----:B------:R-:W-:Y:S01]  /*3270*/  FMUL.FTZ R55, R0, R55 ;  /* 0x0000003700377220 */ /* 0x000fe20000410000 */
[----:B------:R-:W-:Y:S01]  /*3280*/  FSEL R81, R91, -INF , P2 ;  /* 0xff8000005b517808 */ /* 0x000fe20001000000 */
[----:B------:R-:W5:Y:S01]  /*3290*/  MUFU.TANH R15, R44 ;  /* 0x0000002c000f7308 */ /* 0x000f620000002400 */
[----:B------:R-:W-:-:S02]  /*32a0*/  FMNMX.FTZ R42, R84, R43, !PT ;  /* 0x0000002b542a7209 */ /* 0x000fc40007810000 */
[----:B------:R-:W-:Y:S02]  /*32b0*/  ISETP.GT.AND P2, PT, R106, 0x29, PT ;  /* 0x000000296a00780c */ /* 0x000fe40003f44270 */
[----:B0-----:R-:W-:Y:S02]  /*32c0*/  FSEL R80, R76, -INF , P3 ;  /* 0xff8000004c507808 */ /* 0x001fe40001800000 */
[----:B------:R-:W-:Y:S01]  /*32d0*/  FMNMX.FTZ R43, R81, R42, !PT ;  /* 0x0000002a512b7209 */ /* 0x000fe20007810000 */
[----:B------:R-:W0:Y:S01]  /*32e0*/  MUFU.TANH R91, R45 ;  /* 0x0000002d005b7308 */ /* 0x000e220000002400 */
[----:B------:R-:W-:Y:S02]  /*32f0*/  ISETP.GT.AND P3, PT, R106, 0x30, PT ;  /* 0x000000306a00780c */ /* 0x000fe40003f64270 */
[----:B-1----:R-:W-:Y:S02]  /*3300*/  FSEL R78, R77, -INF , P2 ;  /* 0xff8000004d4e7808 */ /* 0x002fe40001000000 */
[----:B------:R-:W-:-:S02]  /*3310*/  FMNMX.FTZ R43, R80, R43, !PT ;  /* 0x0000002b502b7209 */ /* 0x000fc40007810000 */
[----:B------:R-:W-:Y:S01]  /*3320*/  ISETP.GT.AND P2, PT, R106, 0x31, PT ;  /* 0x000000316a00780c */ /* 0x000fe20003f44270 */
[----:B------:R-:W1:Y:S01]  /*3330*/  MUFU.TANH R77, R48 ;  /* 0x00000030004d7308 */ /* 0x000e620000002400 */
[----:B------:R-:W-:Y:S02]  /*3340*/  FSEL R76, R79, -INF , P3 ;  /* 0xff8000004f4c7808 */ /* 0x000fe40001800000 */
[----:B------:R-:W-:Y:S02]  /*3350*/  FMNMX.FTZ R43, R78, R43, !PT ;  /* 0x0000002b4e2b7209 */ /* 0x000fe40007810000 */
[----:B------:R-:W-:Y:S02]  /*3360*/  ISETP.GT.AND P3, PT, R106, 0x38, PT ;  /* 0x000000386a00780c */ /* 0x000fe40003f64270 */
[----:B--2---:R-:W-:Y:S01]  /*3370*/  FSEL R70, R94, -INF , P2 ;  /* 0xff8000005e467808 */ /* 0x004fe20001000000 */
[----:B------:R-:W2:Y:S01]  /*3380*/  MUFU.TANH R79, R49 ;  /* 0x00000031004f7308 */ /* 0x000ea20000002400 */
[----:B------:R-:W-:-:S02]  /*3390*/  FMNMX.FTZ R43, R76, R43, !PT ;  /* 0x0000002b4c2b7209 */ /* 0x000fc40007810000 */
[----:B------:R-:W-:Y:S02]  /*33a0*/  ISETP.GT.AND P2, PT, R106, 0x39, PT ;  /* 0x000000396a00780c */ /* 0x000fe40003f44270 */
[----:B---3--:R-:W-:Y:S02]  /*33b0*/  FSEL R68, R95, -INF , P3 ;  /* 0xff8000005f447808 */ /* 0x008fe40001800000 */
[----:B------:R-:W-:Y:S01]  /*33c0*/  FMNMX.FTZ R43, R70, R43, !PT ;  /* 0x0000002b462b7209 */ /* 0x000fe20007810000 */
[----:B------:R3:W2:Y:S01]  /*33d0*/  MUFU.TANH R94, R53 ;  /* 0x00000035005e7308 */ /* 0x0006a20000002400 */
[----:B------:R-:W-:Y:S02]  /*33e0*/  ISETP.GT.AND P3, PT, R106, 0x40, PT ;  /* 0x000000406a00780c */ /* 0x000fe40003f64270 */
[----:B------:R-:W-:Y:S01]  /*33f0*/  FSEL R65, R98, -INF , P2 ;  /* 0xff80000062417808 */ /* 0x000fe20001000000 */
[----:B------:R-:W-:Y:S02]  /*3400*/  WARPGROUP.DEPBAR.LE gsb0, 0x0 ;  /* 0x00008000000079c5 */ /* 0x000fe40000010000 */
[----:B------:R-:W-:Y:S01]  /*3410*/  FMNMX.FTZ R42, R68, R43, !PT ;  /* 0x0000002b442a7209 */ /* 0x000fe20007810000 */
[----:B------:R-:W-:Y:S01]  /*3420*/  FMUL.FTZ R24, R0, R24 ;  /* 0x0000001800187220 */ /* 0x000fe20000410000 */
[----:B------:R-:W-:Y:S01]  /*3430*/  ISETP.GT.AND P2, PT, R106, 0x41, PT ;  /* 0x000000416a00780c */ /* 0x000fe20003f44270 */
[C---:B---3--:R-:W-:Y:S01]  /*3440*/  FMUL.FTZ R53, R0.reuse, R28 ;  /* 0x0000001c00357220 */ /* 0x048fe20000410000 */
[----:B------:R-:W-:Y:S01]  /*3450*/  FSEL R64, R99, -INF , P3 ;  /* 0xff80000063407808 */ /* 0x000fe20001800000 */
[----:B------:R-:W3:Y:S01]  /*3460*/  MUFU.TANH R95, R24 ;  /* 0x00000018005f7308 */ /* 0x000ee20000002400 */
[----:B------:R-:W-:Y:S01]  /*3470*/  FMNMX.FTZ R45, R65, R42, !PT ;  /* 0x0000002a412d7209 */ /* 0x000fe20007810000 */
[----:B------:R-:W-:Y:S01]  /*3480*/  FMUL.FTZ R25, R0, R25 ;  /* 0x0000001900197220 */ /* 0x000fe20000410000 */
[----:B------:R-:W-:Y:S01]  /*3490*/  ISETP.GT.AND P3, PT, R106, 0x48, PT ;  /* 0x000000486a00780c */ /* 0x000fe20003f64270 */
[----:B------:R-:W-:Y:S01]  /*34a0*/  FMUL.FTZ R26, R0, R26 ;  /* 0x0000001a001a7220 */ /* 0x000fe20000410000 */
[----:B------:R-:W-:Y:S01]  /*34b0*/  FSEL R43, R100, -INF , P2 ;  /* 0xff800000642b7808 */ /* 0x000fe20001000000 */
[----:B------:R-:W-:Y:S01]  /*34c0*/  FMUL.FTZ R27, R0, R27 ;  /* 0x0000001b001b7220 */ /* 0x000fe20000410000 */
[----:B------:R-:W-:Y:S01]  /*34d0*/  FMNMX.FTZ R44, R64, R45, !PT ;  /* 0x0000002d402c7209 */ /* 0x000fe20007810000 */
[----:B------:R-:W3:Y:S01]  /*34e0*/  MUFU.TANH R96, R25 ;  /* 0x0000001900607308 */ /* 0x000ee20000002400 */
[----:B------:R-:W-:Y:S01]  /*34f0*/  ISETP.GT.AND P2, PT, R106, 0x49, PT ;  /* 0x000000496a00780c */ /* 0x000fe20003f44270 */
[----:B------:R-:W-:Y:S01]  /*3500*/  FMUL.FTZ R30, R0, R30 ;  /* 0x0000001e001e7220 */ /* 0x000fe20000410000 */
[----:B------:R-:W-:Y:S01]  /*3510*/  FSEL R42, R102, -INF , P3 ;  /* 0xff800000662a7808 */ /* 0x000fe20001800000 */
[C---:B------:R-:W-:Y:S01]  /*3520*/  FMUL.FTZ R31, R0.reuse, R31 ;  /* 0x0000001f001f7220 */ /* 0x040fe20000410000 */
[----:B------:R-:W-:Y:S01]  /*3530*/  FMNMX.FTZ R45, R43, R44, !PT ;  /* 0x0000002c2b2d7209 */ /* 0x000fe20007810000 */
[----:B------:R-:W-:Y:S01]  /*3540*/  FMUL.FTZ R34, R0, R34 ;  /* 0x0000002200227220 */ /* 0x000fe20000410000 */
[----:B------:R-:W-:Y:S01]  /*3550*/  ISETP.GT.AND P3, PT, R106, 0x50, PT ;  /* 0x000000506a00780c */ /* 0x000fe20003f64270 */
[----:B------:R-:W-:Y:S01]  /*3560*/  MUFU.TANH R3, R3 ;  /* 0x0000000300037308 */ /* 0x000fe20000002400 */
[----:B------:R-:W-:Y:S01]  /*3570*/  FSEL R49, R103, -INF , P2 ;  /* 0xff80000067317808 */ /* 0x000fe20001000000 */
[----:B------:R-:W-:Y:S01]  /*3580*/  FMUL.FTZ R35, R0, R35 ;  /* 0x0000002300237220 */ /* 0x000fe20000410000 */
[----:B------:R-:W-:Y:S01]  /*3590*/  FMNMX.FTZ R44, R42, R45, !PT ;  /* 0x0000002d2a2c7209 */ /* 0x000fe20007810000 */
[----:B------:R-:W-:Y:S01]  /*35a0*/  FMUL.FTZ R38, R0, R38 ;  /* 0x0000002600267220 */ /* 0x000fe20000410000 */
[----:B------:R-:W-:Y:S01]  /*35b0*/  ISETP.GT.AND P2, PT, R106, 0x51, PT ;  /* 0x000000516a00780c */ /* 0x000fe20003f44270 */
[----:B------:R-:W-:Y:S01]  /*35c0*/  FMUL.FTZ R39, R0, R39 ;  /* 0x0000002700277220 */ /* 0x000fe20000410000 */
[----:B------:R-:W-:Y:S01]  /*35d0*/  FSEL R48, R104, -INF , P3 ;  /* 0xff80000068307808 */ /* 0x000fe20001800000 */
[----:B------:R-:W-:Y:S01]  /*35e0*/  MUFU.TANH R4, R4 ;  /* 0x0000000400047308 */ /* 0x000fe20000002400 */
[----:B------:R-:W-:Y:S01]  /*35f0*/  FMNMX.FTZ R45, R49, R44, !PT ;  /* 0x0000002c312d7209 */ /* 0x000fe20007810000 */
[----:B------:R3:W-:Y:S01]  /*3600*/  @!P1 SYNCS.ARRIVE.TRANS64.RED.A1T0 RZ, [R2+URZ], RZ ;  /* 0x000000ff02ff99a7 */ /* 0x0007e2000810043f */
[----:B------:R-:W-:-:S02]  /*3610*/  ISETP.GT.AND P3, PT, R106, 0x58, PT ;  /* 0x000000586a00780c */ /* 0x000fc40003f64270 */
[----:B------:R-:W-:Y:S01]  /*3620*/  FSEL R44, R105, -INF , P2 ;  /* 0xff800000692c7808 */ /* 0x000fe20001000000 */
[----:B------:R-:W-:Y:S01]  /*3630*/  IMAD.MOV.U32 R105, RZ, RZ, R119 ;  /* 0x000000ffff697224 */ /* 0x000fe200078e0077 */
[----:B------:R-:W-:Y:S01]  /*3640*/  FMNMX.FTZ R97, R48, R45, !PT ;  /* 0x0000002d30617209 */ /* 0x000fe20007810000 */
[----:B------:R-:W-:Y:S01]  /*3650*/  MUFU.TANH R5, R5 ;  /* 0x0000000500057308 */ /* 0x000fe20000002400 */
[----:B------:R-:W-:Y:S02]  /*3660*/  ISETP.GT.AND P2, PT, R106, 0x59, PT ;  /* 0x000000596a00780c */ /* 0x000fe40003f44270 */
[----:B----4-:R-:W-:Y:S02]  /*3670*/  FSEL R45, R67, -INF , P3 ;  /* 0xff800000432d7808 */ /* 0x010fe40001800000 */
[----:B------:R-:W-:Y:S02]  /*3680*/  FMNMX.FTZ R98, R44, R97, !PT ;  /* 0x000000612c627209 */ /* 0x000fe40007810000 */
[----:B------:R-:W-:Y:S01]  /*3690*/  ISETP.GT.AND P3, PT, R106, 0x60, PT ;  /* 0x000000606a00780c */ /* 0x000fe20003f64270 */
[----:B------:R4:W-:Y:S01]  /*36a0*/  MUFU.TANH R97, R26 ;  /* 0x0000001a00617308 */ /* 0x0009e20000002400 */
[----:B------:R-:W-:-:S02]  /*36b0*/  FSEL R52, R69, -INF , P2 ;  /* 0xff80000045347808 */ /* 0x000fc40001000000 */
[----:B------:R-:W-:Y:S02]  /*36c0*/  FMNMX.FTZ R67, R45, R98, !PT ;  /* 0x000000622d437209 */ /* 0x000fe40007810000 */
[----:B------:R-:W-:Y:S02]  /*36d0*/  ISETP.GT.AND P2, PT, R106, 0x61, PT ;  /* 0x000000616a00780c */ /* 0x000fe40003f44270 */
[----:B------:R-:W-:Y:S01]  /*36e0*/  FSEL R28, R71, -INF , P3 ;  /* 0xff800000471c7808 */ /* 0x000fe20001800000 */
[----:B------:R-:W-:Y:S01]  /*36f0*/  MUFU.TANH R6, R6 ;  /* 0x0000000600067308 */ /* 0x000fe20000002400 */
[----:B------:R-:W-:Y:S01]  /*3700*/  FMNMX.FTZ R67, R52, R67, !PT ;  /* 0x0000004334437209 */ /* 0x000fe20007810000 */
[----:B----4-:R-:W-:Y:S01]  /*3710*/  IMAD.U32 R26, RZ, RZ, UR10 ;  /* 0x0000000aff1a7e24 */ /* 0x010fe2000f8e00ff */
[----:B------:R-:W-:Y:S02]  /*3720*/  ISETP.GT.AND P3, PT, R106, 0x68, PT ;  /* 0x000000686a00780c */ /* 0x000fe40003f64270 */
[----:B------:R-:W-:-:S02]  /*3730*/  FSEL R24, R92, -INF , P2 ;  /* 0xff8000005c187808 */ /* 0x000fc40001000000 */
[----:B------:R-:W-:Y:S01]  /*3740*/  FMNMX.FTZ R69, R28, R67, !PT ;  /* 0x000000431c457209 */ /* 0x000fe20007810000 */
[----:B------:R-:W-:Y:S01]  /*3750*/  FMUL.FTZ R67, R0, R29 ;  /* 0x0000001d00437220 */ /* 0x000fe20000410000 */
[----:B------:R-:W-:Y:S01]  /*3760*/  ISETP.GT.AND P2, PT, R106, 0x69, PT ;  /* 0x000000696a00780c */ /* 0x000fe20003f44270 */
[----:B------:R2:W4:Y:S01]  /*3770*/  MUFU.TANH R71, R53 ;  /* 0x0000003500477308 */ /* 0x0005220000002400 */
[----:B-----5:R-:W-:Y:S02]  /*3780*/  FSEL R25, R15, -INF , P3 ;  /* 0xff8000000f197808 */ /* 0x020fe40001800000 */
[----:B------:R-:W-:Y:S01]  /*3790*/  FMNMX.FTZ R92, R24, R69, !PT ;  /* 0x00000045185c7209 */ /* 0x000fe20007810000 */
[----:B------:R-:W-:Y:S01]  /*37a0*/  FMUL.FTZ R69, R0, R32 ;  /* 0x0000002000457220 */ /* 0x000fe20000410000 */
[----:B------:R-:W-:Y:S02]  /*37b0*/  ISETP.GT.AND P3, PT, R106, 0x70, PT ;  /* 0x000000706a00780c */ /* 0x000fe40003f64270 */
[----:B0-----:R-:W-:Y:S01]  /*37c0*/  FSEL R29, R91, -INF , P2 ;  /* 0xff8000005b1d7808 */ /* 0x001fe20001000000 */
[----:B------:R0:W5:Y:S01]  /*37d0*/  MUFU.TANH R15, R67 ;  /* 0x00000043000f7308 */ /* 0x0001620000002400 */
[----:B------:R-:W-:-:S02]  /*37e0*/  FMNMX.FTZ R92, R25, R92, !PT ;  /* 0x0000005c195c7209 */ /* 0x000fc40007810000 */
[C---:B------:R-:W-:Y:S02]  /*37f0*/  ISETP.GT.AND P2, PT, R106.reuse, 0x71, PT ;  /* 0x000000716a00780c */ /* 0x040fe40003f44270 */
[----:B-1----:R-:W-:Y:S02]  /*3800*/  FSEL R32, R77, -INF , P3 ;  /* 0xff8000004d207808 */ /* 0x002fe40001800000 */
[----:B------:R-:W-:Y:S01]  /*3810*/  FMNMX.FTZ R91, R29, R92, !PT ;  /* 0x0000005c1d5b7209 */ /* 0x000fe20007810000 */
[----:B------:R1:W5:Y:S01]  /*3820*/  MUFU.TANH R77, R69 ;  /* 0x00000045004d7308 */ /* 0x0003620000002400 */
[----:B------:R-:W-:Y:S02]  /*3830*/  ISETP.GT.AND P3, PT, R106, 0x78, PT ;  /* 0x000000786a00780c */ /* 0x000fe40003f64270 */
[----:B--2---:R-:W-:Y:S01]  /*3840*/  FSEL R53, R79, -INF , P2 ;  /* 0xff8000004f357808 */ /* 0x004fe20001000000 */
[----:B------:R-:W-:Y:S01]  /*3850*/  FMUL.FTZ R79, R0, R33 ;  /* 0x00000021004f7220 */ /* 0x000fe20000410000 */
[----:B------:R-:W-:Y:S01]  /*3860*/  FMNMX.FTZ R92, R32, R91, !PT ;  /* 0x0000005b205c7209 */ /* 0x000fe20007810000 */
[----:B------:R-:W-:Y:S01]  /*3870*/  FMUL.FTZ R91, R0, R36 ;  /* 0x00000024005b7220 */ /* 0x000fe20000410000 */
[----:B------:R-:W-:Y:S01]  /*3880*/  ISETP.GT.AND P2, PT, R106, 0x79, PT ;  /* 0x000000796a00780c */ /* 0x000fe20003f44270 */
[----:B------:R-:W-:Y:S01]  /*3890*/  MUFU.TANH R8, R8 ;  /* 0x0000000800087308 */ /* 0x000fe20000002400 */
[----:B------:R-:W-:-:S02]  /*38a0*/  FSEL R33, R93, -INF , P3 ;  /* 0xff8000005d217808 */ /* 0x000fc40001800000 */
[----:B------:R-:W-:Y:S02]  /*38b0*/  FMNMX.FTZ R92, R53, R92, !PT ;  /* 0x0000005c355c7209 */ /* 0x000fe40007810000 */
[----:B------:R-:W-:Y:S02]  /*38c0*/  ISETP.GT.AND P3, PT, R106, 0x80, PT ;  /* 0x000000806a00780c */ /* 0x000fe40003f64270 */
[----:B0-----:R-:W-:Y:S01]  /*38d0*/  FSEL R67, R94, -INF , P2 ;  /* 0xff8000005e437808 */ /* 0x001fe20001000000 */
[----:B------:R-:W0:Y:S01]  /*38e0*/  MUFU.TANH R79, R79 ;  /* 0x0000004f004f7308 */ /* 0x000e220000002400 */
[----:B------:R-:W-:Y:S02]  /*38f0*/  FMNMX.FTZ R92, R33, R92, !PT ;  /* 0x0000005c215c7209 */ /* 0x000fe40007810000 */
[----:B---3--:R-:W-:Y:S02]  /*3900*/  FSEL R36, R95, -INF , P3 ;  /* 0xff8000005f247808 */ /* 0x008fe40001800000 */
[----:B------:R-:W-:-:S02]  /*3910*/  ISETP.GT.AND P2, PT, R106, 0x81, PT ;  /* 0x000000816a00780c */ /* 0x000fc40003f44270 */
[----:B------:R-:W-:Y:S01]  /*3920*/  FMNMX.FTZ R95, R67, R92, !PT ;  /* 0x0000005c435f7209 */ /* 0x000fe20007810000 */
[----:B------:R-:W2:Y:S01]  /*3930*/  MUFU.TANH R93, R91 ;  /* 0x0000005b005d7308 */ /* 0x000ea20000002400 */
[----:B------:R-:W-:Y:S01]  /*3940*/  ISETP.GT.AND P3, PT, R106, 0x88, PT ;  /* 0x000000886a00780c */ /* 0x000fe20003f64270 */
[----:B------:R-:W-:Y:S01]  /*3950*/  FMUL.FTZ R92, R0, R37 ;  /* 0x00000025005c7220 */ /* 0x000fe20000410000 */
[----:B-1----:R-:W-:Y:S02]  /*3960*/  FSEL R69, R96, -INF , P2 ;  /* 0xff80000060457808 */ /* 0x002fe40001000000 */
[----:B------:R-:W-:Y:S02]  /*3970*/  FMNMX.FTZ R94, R36, R95, !PT ;  /* 0x0000005f245e7209 */ /* 0x000fe40007810000 */
[----:B------:R-:W-:Y:S01]  /*3980*/  ISETP.GT.AND P2, PT, R106, 0x89, PT ;  /* 0x000000896a00780c */ /* 0x000fe20003f44270 */
[----:B------:R-:W-:Y:S01]  /*3990*/  MUFU.TANH R7, R7 ;  /* 0x0000000700077308 */ /* 0x000fe20000002400 */
[----:B----4-:R-:W-:-:S02]  /*39a0*/  FSEL R37, R71, -INF , P3 ;  /* 0xff80000047257808 */ /* 0x010fc40001800000 */
[----:B------:R-:W-:Y:S02]  /*39b0*/  FMNMX.FTZ R96, R69, R94, !PT ;  /* 0x0000005e45607209 */ /* 0x000fe40007810000 */
[----:B------:R-:W-:Y:S02]  /*39c0*/  ISETP.GT.AND P3, PT, R106, 0x90, PT ;  /* 0x000000906a00780c */ /* 0x000fe40003f64270 */
[----:B-----5:R-:W-:Y:S01]  /*39d0*/  FSEL R71, R15, -INF , P2 ;  /* 0xff8000000f477808 */ /* 0x020fe20001000000 */
[----:B------:R1:W3:Y:S01]  /*39e0*/  MUFU.TANH R94, R92 ;  /* 0x0000005c005e7308 */ /* 0x0002e20000002400 */
[----:B------:R-:W-:Y:S01]  /*39f0*/  FMNMX.FTZ R96, R37, R96, !PT ;  /* 0x0000006025607209 */ /* 0x000fe20007810000 */
[----:B------:R-:W-:Y:S01]  /*3a00*/  FMUL.FTZ R15, R0, R46 ;  /* 0x0000002e000f7220 */ /* 0x000fe20000410000 */
[----:B------:R-:W-:Y:S02]  /*3a10*/  ISETP.GT.AND P2, PT, R106, 0x91, PT ;  /* 0x000000916a00780c */ /* 0x000fe40003f44270 */
[----:B------:R-:W-:-:S02]  /*3a20*/  FSEL R77, R77, -INF , P3 ;  /* 0xff8000004d4d7808 */ /* 0x000fc40001800000 */
[----:B------:R-:W-:Y:S01]  /*3a30*/  FMNMX.FTZ R96, R71, R96, !PT ;  /* 0x0000006047607209 */ /* 0x000fe20007810000 */
[----:B------:R4:W-:Y:S01]  /*3a40*/  MUFU.TANH R91, R15 ;  /* 0x0000000f005b7308 */ /* 0x0009e20000002400 */
[----:B0-----:R-:W-:Y:S01]  /*3a50*/  FSEL R46, R79, -INF , P2 ;  /* 0xff8000004f2e7808 */ /* 0x001fe20001000000 */
[----:B-1----:R-:W-:Y:S01]  /*3a60*/  FMUL.FTZ R92, R0, R47 ;  /* 0x0000002f005c7220 */ /* 0x002fe20000410000 */
[C---:B------:R-:W-:Y:S02]  /*3a70*/  ISETP.GT.AND P3, PT, R106.reuse, 0x98, PT ;  /* 0x000000986a00780c */ /* 0x040fe40003f64270 */
[----:B------:R-:W-:Y:S02]  /*3a80*/  FMNMX.FTZ R79, R77, R96, !PT ;  /* 0x000000604d4f7209 */ /* 0x000fe40007810000 */
[----:B------:R-:W-:Y:S01]  /*3a90*/  ISETP.GT.AND P2, PT, R106, 0x99, PT ;  /* 0x000000996a00780c */ /* 0x000fe20003f44270 */
[----:B------:R-:W0:Y:S01]  /*3aa0*/  MUFU.TANH R9, R9 ;  /* 0x0000000900097308 */ /* 0x000e220000002400 */
[----:B--2---:R-:W-:Y:S01]  /*3ab0*/  FSEL R47, R93, -INF , P3 ;  /* 0xff8000005d2f7808 */ /* 0x004fe20001800000 */
[----:B------:R-:W-:Y:S01]  /*3ac0*/  IMAD.MOV.U32 R106, RZ, RZ, R119 ;  /* 0x000000ffff6a7224 */ /* 0x000fe200078e0077 */
[----:B------:R-:W-:-:S02]  /*3ad0*/  FMNMX.FTZ R96, R46, R79, !PT ;  /* 0x0000004f2e607209 */ /* 0x000fc40007810000 */
[----:B---3--:R-:W-:Y:S02]  /*3ae0*/  FSEL R79, R94, -INF , P2 ;  /* 0xff8000005e4f7808 */ /* 0x008fe40001000000 */
[----:B------:R-:W-:Y:S01]  /*3af0*/  FMNMX.FTZ R96, R47, R96, !PT ;  /* 0x000000602f607209 */ /* 0x000fe20007810000 */
[----:B------:R1:W-:Y:S03]  /*3b00*/  MUFU.TANH R93, R50 ;  /* 0x00000032005d7308 */ /* 0x0003e60000002400 */
[----:B----4-:R-:W-:-:S05]  /*3b10*/  FMNMX.FTZ R15, R79, R96, !PT ;  /* 0x000000604f0f7209 */ /* 0x010fca0007810000 */
[----:B------:R-:W2:Y:S01]  /*3b20*/  SHFL.BFLY PT, R98, R15, 0x2, 0x1f ;  /* 0x0c401f000f627f89 */ /* 0x000ea200000e0000 */
[----:B------:R-:W-:Y:S08]  /*3b30*/  MUFU.TANH R95, R54 ;  /* 0x00000036005f7308 */ /* 0x000ff00000002400 */
[----:B------:R-:W3:Y:S08]  /*3b40*/  MUFU.TANH R10, R10 ;  /* 0x0000000a000a7308 */ /* 0x000ef00000002400 */
[----:B------:R-:W-:Y:S01]  /*3b50*/  MUFU.TANH R94, R51 ;  /* 0x00000033005e7308 */ /* 0x000fe20000002400 */
[----:B--2---:R-:W-:-:S07]  /*3b60*/  FMNMX.FTZ R103, R15, R98, !PT ;  /* 0x000000620f677209 */ /* 0x004fce0007810000 */
[----:B------:R-:W2:Y:S01]  /*3b70*/  MUFU.TANH R12, R12 ;  /* 0x0000000c000c7308 */ /* 0x000ea20000002400 */
[----:B-1----:R-:W1:Y:S07]  /*3b80*/  SHFL.BFLY PT, R50, R103, 0x1, 0x1f ;  /* 0x0c201f0067327f89 */ /* 0x002e6e00000e0000 */
[----:B------:R4:W-:Y:S08]  /*3b90*/  MUFU.TANH R98, R27 ;  /* 0x0000001b00627308 */ /* 0x0009f00000002400 */
[----:B------:R5:W-:Y:S08]  /*3ba0*/  MUFU.TANH R96, R55 ;  /* 0x0000003700607308 */ /* 0x000bf00000002400 */
[----:B------:R-:W2:Y:S01]  /*3bb0*/  MUFU.TANH R11, R11 ;  /* 0x0000000b000b7308 */ /* 0x000ea20000002400 */
[----:B-1----:R-:W-:-:S04]  /*3bc0*/  FMNMX.FTZ R15, R103, R50, !PT ;  /* 0x00000032670f7209 */ /* 0x002fc80007810000 */
[C---:B------:R-:W-:Y:S01]  /*3bd0*/  FSETP.NEU.FTZ.AND P2, PT, R15.reuse, -INF , PT ;  /* 0xff8000000f00780b */ /* 0x040fe20003f5d000 */
[----:B------:R-:W-:-:S02]  /*3be0*/  FFMA.FTZ R26, R15, R26, -8 ;  /* 0xc10000000f1a7423 */ /* 0x000fc4000001001a */
[----:B------:R-:W1:Y:S03]  /*3bf0*/  MUFU.TANH R13, R13 ;  /* 0x0000000d000d7308 */ /* 0x000e660000002400 */
[----:B------:R-:W-:-:S05]  /*3c00*/  FSEL R26, R26, RZ, P2 ;  /* 0x000000ff1a1a7208 */ /* 0x000fca0001000000 */
[----:B------:R-:W1:Y:S01]  /*3c10*/  MUFU.TANH R14, R14 ;  /* 0x0000000e000e7308 */ /* 0x000e620000002400 */
[----:B----4-:R-:W-:-:S01]  /*3c20*/  FFMA.FTZ R27, R82, UR10, -R26 ;  /* 0x0000000a521b7c23 */ /* 0x010fc2000801081a */
[----:B------:R-:W-:Y:S01]  /*3c30*/  VIMNMX R82, R66, R75, PT ;  /* 0x0000004b42527248 */ /* 0x000fe20003fe0100 */
[----:B------:R-:W-:-:S01]  /*3c40*/  FFMA.FTZ R80, R80, UR10, -R26 ;  /* 0x0000000a50507c23 */ /* 0x000fc2000801081a */
[--C-:B------:R-:W-:Y:S01]  /*3c50*/  FFMA.FTZ R81, R81, UR10, -R26.reuse ;  /* 0x0000000a51517c23 */ /* 0x100fe2000801081a */
[----:B------:R-:W-:-:S01]  /*3c60*/  FFMA.FTZ R76, R76, UR10, -R26 ;  /* 0x0000000a4c4c7c23 */ /* 0x000fc2000801081a */
[----:B------:R-:W-:Y:S01]  /*3c70*/  ISETP.GT.AND P2, PT, R82, RZ, PT ;  /* 0x000000ff5200720c */ /* 0x000fe20003f44270 */
[----:B------:R-:W-:-:S01]  /*3c80*/  FFMA.FTZ R78, R78, UR10, -R26 ;  /* 0x0000000a4e4e7c23 */ /* 0x000fc2000801081a */
[C---:B------:R-:W-:Y:S01]  /*3c90*/  ISETP.GT.AND P3, PT, R82.reuse, 0x1, PT ;  /* 0x000000015200780c */ /* 0x040fe20003f64270 */
[----:B------:R-:W4:Y:S01]  /*3ca0*/  MUFU.TANH R21, R21 ;  /* 0x0000001500157308 */ /* 0x000f220000002400 */
[----:B------:R-:W-:Y:S01]  /*3cb0*/  ISETP.GT.AND P4, PT, R82, 0x8, PT ;  /* 0x000000085200780c */ /* 0x000fe20003f84270 */
[--C-:B------:R-:W-:Y:S01]  /*3cc0*/  FFMA.FTZ R64, R64, UR10, -R26.reuse ;  /* 0x0000000a40407c23 */ /* 0x100fe2000801081a */
[----:B------:R-:W-:Y:S01]  /*3cd0*/  FSEL R3, R3, -INF , P2 ;  /* 0xff80000003037808 */ /* 0x000fe20001000000 */
[--C-:B------:R-:W-:Y:S01]  /*3ce0*/  FFMA.FTZ R48, R48, UR10, -R26.reuse ;  /* 0x0000000a30307c23 */ /* 0x100fe2000801081a */
[----:B------:R-:W-:Y:S01]  /*3cf0*/  FSEL R50, R4, -INF , P3 ;  /* 0xff80000004327808 */ /* 0x000fe20001800000 */
[--C-:B------:R-:W-:Y:S01]  /*3d00*/  FFMA.FTZ R90, R90, UR10, -R26.reuse ;  /* 0x0000000a5a5a7c23 */ /* 0x100fe2000801081a */
[C---:B------:R-:W-:Y:S01]  /*3d10*/  ISETP.GT.AND P2, PT, R82.reuse, 0x9, PT ;  /* 0x000000095200780c */ /* 0x040fe20003f44270 */
        /* <DEDUP_REMOVED lines=8> */
[----:B------:R-:W4:Y:S01]  /*3da0*/  MUFU.TANH R72, R72 ;  /* 0x0000004800487308 */ /* 0x000f220000002400 */
[----:B------:R-:W-:Y:S01]  /*3db0*/  FMNMX.FTZ R51, R5, R54, !PT ;  /* 0x0000003605337209 */ /* 0x000fe20007810000 */
[--C-:B------:R-:W-:Y:S01]  /*3dc0*/  FFMA.FTZ R29, R29, UR10, -R26.reuse ;  /* 0x0000000a1d1d7c23 */ /* 0x100fe2000801081a */
[----:B------:R-:W-:Y:S01]  /*3dd0*/  ISETP.GT.AND P2, PT, R82, 0x11, PT ;  /* 0x000000115200780c */ /* 0x000fe20003f44270 */
[--C-:B------:R-:W-:Y:S01]  /*3de0*/  FFMA.FTZ R33, R33, UR10, -R26.reuse ;  /* 0x0000000a21217c23 */ /* 0x100fe2000801081a */
[----:B------:R-:W-:Y:S01]  /*3df0*/  FSEL R8, R8, -INF , P3 ;  /* 0xff80000008087808 */ /* 0x000fe20001800000 */
[--C-:B------:R-:W-:Y:S01]  /*3e00*/  FFMA.FTZ R36, R36, UR10, -R26.reuse ;  /* 0x0000000a24247c23 */ /* 0x100fe2000801081a */
[----:B-----5:R-:W-:Y:S01]  /*3e10*/  FMNMX.FTZ R55, R6, R51, !PT ;  /* 0x0000003306377209 */ /* 0x020fe20007810000 */
[----:B------:R-:W5:Y:S01]  /*3e20*/  MUFU.TANH R73, R73 ;  /* 0x0000004900497308 */ /* 0x000f620000002400 */
[----:B------:R-:W-:Y:S01]  /*3e30*/  ISETP.GT.AND P3, PT, R82, 0x18, PT ;  /* 0x000000185200780c */ /* 0x000fe20003f64270 */
[--C-:B------:R-:W-:Y:S01]  /*3e40*/  FFMA.FTZ R37, R37, UR10, -R26.reuse ;  /* 0x0000000a25257c23 */ /* 0x100fe2000801081a */
[----:B------:R-:W-:Y:S01]  /*3e50*/  FSEL R51, R7, -INF , P2 ;  /* 0xff80000007337808 */ /* 0x000fe20001000000 */
[----:B------:R-:W-:Y:S01]  /*3e60*/  FFMA.FTZ R7, R84, UR10, -R26 ;  /* 0x0000000a54077c23 */ /* 0x000fe2000801081a */
[----:B------:R-:W-:-:S02]  /*3e70*/  FMNMX.FTZ R54, R8, R55, !PT ;  /* 0x0000003708367209 */ /* 0x000fc40007810000 */
[C---:B------:R-:W-:Y:S01]  /*3e80*/  ISETP.GT.AND P2, PT, R82.reuse, 0x19, PT ;  /* 0x000000195200780c */ /* 0x040fe20003f44270 */
[----:B------:R-:W5:Y:S01]  /*3e90*/  MUFU.TANH R57, R57 ;  /* 0x0000003900397308 */ /* 0x000f620000002400 */
[----:B0-----:R-:W-:Y:S02]  /*3ea0*/  FSEL R9, R9, -INF , P3 ;  /* 0xff80000009097808 */ /* 0x001fe40001800000 */
[----:B------:R-:W-:Y:S02]  /*3eb0*/  FMNMX.FTZ R54, R51, R54, !PT ;  /* 0x0000003633367209 */ /* 0x000fe40007810000 */
[----:B------:R-:W-:Y:S02]  /*3ec0*/  ISETP.GT.AND P3, PT, R82, 0x20, PT ;  /* 0x000000205200780c */ /* 0x000fe40003f64270 */
[----:B---3--:R-:W-:Y:S01]  /*3ed0*/  FSEL R10, R10, -INF , P2 ;  /* 0xff8000000a0a7808 */ /* 0x008fe20001000000 */
[----:B------:R-:W0:Y:S01]  /*3ee0*/  MUFU.TANH R56, R56 ;  /* 0x0000003800387308 */ /* 0x000e220000002400 */
[----:B------:R-:W-:-:S02]  /*3ef0*/  FMNMX.FTZ R55, R9, R54, !PT ;  /* 0x0000003609377209 */ /* 0x000fc40007810000 */
[----:B------:R-:W-:Y:S02]  /*3f00*/  ISETP.GT.AND P2, PT, R82, 0x21, PT ;  /* 0x000000215200780c */ /* 0x000fe40003f44270 */
[----:B--2---:R-:W-:Y:S02]  /*3f10*/  FSEL R54, R12, -INF , P3 ;  /* 0xff8000000c367808 */ /* 0x004fe40001800000 */
[----:B------:R-:W-:Y:S01]  /*3f20*/  FMNMX.FTZ R55, R10, R55, !PT ;  /* 0x000000370a377209 */ /* 0x000fe20007810000 */
[----:B------:R-:W2:Y:S01]  /*3f30*/  MUFU.TANH R58, R58 ;  /* 0x0000003a003a7308 */ /* 0x000ea20000002400 */
[----:B------:R-:W-:Y:S02]  /*3f40*/  ISETP.GT.AND P3, PT, R82, 0x28, PT ;  /* 0x000000285200780c */ /* 0x000fe40003f64270 */
[----:B------:R-:W-:Y:S02]  /*3f50*/  FSEL R11, R11, -INF , P2 ;  /* 0xff8000000b0b7808 */ /* 0x000fe40001000000 */
[----:B------:R-:W-:-:S02]  /*3f60*/  FMNMX.FTZ R66, R54, R55, !PT ;  /* 0x0000003736427209 */ /* 0x000fc40007810000 */
[C---:B------:R-:W-:Y:S01]  /*3f70*/  ISETP.GT.AND P2, PT, R82.reuse, 0x29, PT ;  /* 0x000000295200780c */ /* 0x040fe20003f44270 */
[----:B------:R-:W3:Y:S01]  /*3f80*/  MUFU.TANH R59, R59 ;  /* 0x0000003b003b7308 */ /* 0x000ee20000002400 */
[----:B-1----:R-:W-:Y:S02]  /*3f90*/  FSEL R55, R13, -INF , P3 ;  /* 0xff8000000d377808 */ /* 0x002fe40001800000 */
[----:B------:R-:W-:Y:S02]  /*3fa0*/  FMNMX.FTZ R66, R11, R66, !PT ;  /* 0x000000420b427209 */ /* 0x000fe40007810000 */
[----:B------:R-:W-:Y:S02]  /*3fb0*/  ISETP.GT.AND P3, PT, R82, 0x30, PT ;  /* 0x000000305200780c */ /* 0x000fe40003f64270 */
[----:B------:R-:W-:Y:S01]  /*3fc0*/  FSEL R14, R14, -INF , P2 ;  /* 0xff8000000e0e7808 */ /* 0x000fe20001000000 */
[----:B------:R1:W-:Y:S01]  /*3fd0*/  MUFU.EX2 R13, R80 ;  /* 0x00000050000d7308 */ /* 0x0003e20000000800 */
[----:B------:R-:W-:-:S02]  /*3fe0*/  FMNMX.FTZ R75, R55, R66, !PT ;  /* 0x00000042374b7209 */ /* 0x000fc40007810000 */
[----:B------:R-:W-:Y:S02]  /*3ff0*/  ISETP.GT.AND P2, PT, R82, 0x31, PT ;  /* 0x000000315200780c */ /* 0x000fe40003f44270 */
[----:B----4-:R-:W-:Y:S02]  /*4000*/  FSEL R21, R21, -INF , P3 ;  /* 0xff80000015157808 */ /* 0x010fe40001800000 */
[----:B------:R-:W-:Y:S01]  /*4010*/  FMNMX.FTZ R74, R14, R75, !PT ;  /* 0x0000004b0e4a7209 */ /* 0x000fe20007810000 */
[----:B------:R-:W4:Y:S01]  /*4020*/  MUFU.TANH R60, R60 ;  /* 0x0000003c003c7308 */ /* 0x000f220000002400 */
[----:B------:R-:W-:Y:S01]  /*4030*/  ISETP.GT.AND P3, PT, R82, 0x38, PT ;  /* 0x000000385200780c */ /* 0x000fe20003f64270 */
[----:B-1----:R-:W-:Y:S01]  /*4040*/  FFMA.FTZ R80, R70, UR10, -R26 ;  /* 0x0000000a46507c23 */ /* 0x002fe2000801081a */
[----:B------:R-:W-:Y:S02]  /*4050*/  FSEL R20, R20, -INF , P2 ;  /* 0xff80000014147808 */ /* 0x000fe40001000000 */
[----:B------:R-:W-:-:S02]  /*4060*/  FMNMX.FTZ R75, R21, R74, !PT ;  /* 0x0000004a154b7209 */ /* 0x000fc40007810000 */
[----:B------:R-:W-:Y:S01]  /*4070*/  ISETP.GT.AND P2, PT, R82, 0x39, PT ;  /* 0x000000395200780c */ /* 0x000fe20003f44270 */
[----:B------:R-:W-:Y:S01]  /*4080*/  MUFU.TANH R61, R61 ;  /* 0x0000003d003d7308 */ /* 0x000fe20000002400 */
[----:B------:R-:W-:Y:S02]  /*4090*/  FSEL R74, R72, -INF , P3 ;  /* 0xff800000484a7808 */ /* 0x000fe40001800000 */
[----:B------:R-:W-:Y:S02]  /*40a0*/  FMNMX.FTZ R75, R20, R75, !PT ;  /* 0x0000004b144b7209 */ /* 0x000fe40007810000 */
[----:B------:R-:W-:Y:S02]  /*40b0*/  ISETP.GT.AND P3, PT, R82, 0x40, PT ;  /* 0x000000405200780c */ /* 0x000fe40003f64270 */
[----:B-----5:R-:W-:Y:S01]  /*40c0*/  FSEL R73, R73, -INF , P2 ;  /* 0xff80000049497808 */ /* 0x020fe20001000000 */
[----:B------:R1:W-:Y:S01]  /*40d0*/  MUFU.EX2 R12, R81 ;  /* 0x00000051000c7308 */ /* 0x0003e20000000800 */
[----:B------:R-:W-:-:S02]  /*40e0*/  FMNMX.FTZ R70, R74, R75, !PT ;  /* 0x0000004b4a467209 */ /* 0x000fc40007810000 */
[C---:B------:R-:W-:Y:S02]  /*40f0*/  ISETP.GT.AND P2, PT, R82.reuse, 0x41, PT ;  /* 0x000000415200780c */ /* 0x040fe40003f44270 */
[----:B------:R-:W-:Y:S02]  /*4100*/  FSEL R75, R57, -INF , P3 ;  /* 0xff800000394b7808 */ /* 0x000fe40001800000 */
[----:B------:R-:W-:Y:S01]  /*4110*/  FMNMX.FTZ R70, R73, R70, !PT ;  /* 0x0000004649467209 */ /* 0x000fe20007810000 */
[----:B------:R0:W-:Y:S01]  /*4120*/  MUFU.EX2 R72, R76 ;  /* 0x0000004c00487308 */ /* 0x0001e20000000800 */
[----:B------:R-:W-:Y:S02]  /*4130*/  ISETP.GT.AND P3, PT, R82, 0x48, PT ;  /* 0x000000485200780c */ /* 0x000fe40003f64270 */
[----:B-1----:R-:W-:-:S05]  /*4140*/  FMNMX.FTZ R81, R75, R70, !PT ;  /* 0x000000464b517209 */ /* 0x002fca0007810000 */
[----:B------:R-:W1:Y:S01]  /*4150*/  MUFU.TANH R62, R62 ;  /* 0x0000003e003e7308 */ /* 0x000e620000002400 */
[----:B0-----:R-:W-:Y:S01]  /*4160*/  FSEL R76, R56, -INF , P2 ;  /* 0xff800000384c7808 */ /* 0x001fe20001000000 */
[----:B------:R-:W-:Y:S01]  /*4170*/  FFMA.FTZ R56, R68, UR10, -R26 ;  /* 0x0000000a44387c23 */ /* 0x000fe2000801081a */
[----:B------:R-:W-:Y:S02]  /*4180*/  ISETP.GT.AND P2, PT, R82, 0x49, PT ;  /* 0x000000495200780c */ /* 0x000fe40003f44270 */
[----:B------:R-:W-:-:S03]  /*4190*/  FMNMX.FTZ R81, R76, R81, !PT ;  /* 0x000000514c517209 */ /* 0x000fc60007810000 */
[----:B------:R2:W-:Y:S08]  /*41a0*/  MUFU.EX2 R66, R78 ;  /* 0x0000004e00427308 */ /* 0x0005f00000000800 */
[----:B------:R3:W-:Y:S01]  /*41b0*/  MUFU.EX2 R57, R80 ;  /* 0x0000005000397308 */ /* 0x0007e20000000800 */
[----:B--2---:R-:W-:Y:S02]  /*41c0*/  FSEL R78, R58, -INF , P3 ;  /* 0xff8000003a4e7808 */ /* 0x004fe40001800000 */
[----:B------:R-:W-:-:S05]  /*41d0*/  ISETP.GT.AND P3, PT, R82, 0x50, PT ;  /* 0x000000505200780c */ /* 0x000fca0003f64270 */
[----:B------:R-:W0:Y:S01]  /*41e0*/  MUFU.TANH R63, R63 ;  /* 0x0000003f003f7308 */ /* 0x000e220000002400 */
[----:B---3--:R-:W-:Y:S01]  /*41f0*/  FSEL R80, R59, -INF , P2 ;  /* 0xff8000003b507808 */ /* 0x008fe20001000000 */
[--C-:B------:R-:W-:Y:S01]  /*4200*/  FFMA.FTZ R59, R65, UR10, -R26.reuse ;  /* 0x0000000a413b7c23 */ /* 0x100fe2000801081a */
[----:B------:R-:W-:Y:S02]  /*4210*/  FMNMX.FTZ R65, R78, R81, !PT ;  /* 0x000000514e417209 */ /* 0x000fe40007810000 */
[----:B------:R-:W-:Y:S02]  /*4220*/  ISETP.GT.AND P2, PT, R82, 0x51, PT ;  /* 0x000000515200780c */ /* 0x000fe40003f44270 */
[----:B----4-:R-:W-:Y:S01]  /*4230*/  FSEL R81, R60, -INF , P3 ;  /* 0xff8000003c517808 */ /* 0x010fe20001800000 */
[----:B------:R-:W2:Y:S01]  /*4240*/  MUFU.TANH R40, R40 ;  /* 0x0000002800287308 */ /* 0x000ea20000002400 */
[----:B------:R-:W-:Y:S01]  /*4250*/  FMNMX.FTZ R58, R80, R65, !PT ;  /* 0x00000041503a7209 */ /* 0x000fe20007810000 */
[----:B------:R-:W-:Y:S01]  /*4260*/  FFMA.FTZ R65, R45, UR10, -R26 ;  /* 0x0000000a2d417c23 */ /* 0x000fe2000801081a */
[----:B------:R-:W-:-:S02]  /*4270*/  ISETP.GT.AND P3, PT, R82, 0x58, PT ;  /* 0x000000585200780c */ /* 0x000fc40003f64270 */
[----:B------:R-:W-:Y:S02]  /*4280*/  FMNMX.FTZ R60, R81, R58, !PT ;  /* 0x0000003a513c7209 */ /* 0x000fe40007810000 */
[----:B-1----:R-:W-:Y:S01]  /*4290*/  FSEL R84, R62, -INF , P3 ;  /* 0xff8000003e547808 */ /* 0x002fe20001800000 */
[----:B------:R1:W-:Y:S01]  /*42a0*/  MUFU.TANH R99, R30 ;  /* 0x0000001e00637308 */ /* 0x0003e20000002400 */
[----:B------:R-:W-:Y:S01]  /*42b0*/  ISETP.GT.AND P3, PT, R82, 0x60, PT ;  /* 0x000000605200780c */ /* 0x000fe20003f64270 */
[----:B------:R-:W-:-:S06]  /*42c0*/  FFMA.FTZ R62, R49, UR10, -R26 ;  /* 0x0000000a313e7c23 */ /* 0x000fcc000801081a */
[----:B------:R-:W3:Y:S01]  /*42d0*/  MUFU.TANH R41, R41 ;  /* 0x0000002900297308 */ /* 0x000ee20000002400 */
[----:B-1----:R-:W-:-:S01]  /*42e0*/  FFMA.FTZ R30, R83, UR10, -R26 ;  /* 0x0000000a531e7c23 */ /* 0x002fc2000801081a */
[----:B------:R-:W-:Y:S02]  /*42f0*/  FSEL R83, R61, -INF , P2 ;  /* 0xff8000003d537808 */ /* 0x000fe40001000000 */
[----:B------:R-:W-:Y:S02]  /*4300*/  ISETP.GT.AND P2, PT, R82, 0x59, PT ;  /* 0x000000595200780c */ /* 0x000fe40003f44270 */
[----:B------:R-:W-:Y:S02]  /*4310*/  FMNMX.FTZ R61, R83, R60, !PT ;  /* 0x0000003c533d7209 */ /* 0x000fe40007810000 */
[----:B------:R1:W-:Y:S02]  /*4320*/  MUFU.TANH R100, R31 ;  /* 0x0000001f00647308 */ /* 0x0003e40000002400 */
[----:B------:R-:W-:-:S06]  /*4330*/  FMNMX.FTZ R60, R84, R61, !PT ;  /* 0x0000003d543c7209 */ /* 0x000fcc0007810000 */
[----:B------:R-:W4:Y:S01]  /*4340*/  MUFU.TANH R92, R92 ;  /* 0x0000005c005c7308 */ /* 0x000f220000002400 */
[----:B-1----:R-:W-:-:S01]  /*4350*/  FFMA.FTZ R31, R85, UR10, -R26 ;  /* 0x0000000a551f7c23 */ /* 0x002fc2000801081a */
[----:B0-----:R-:W-:Y:S02]  /*4360*/  FSEL R85, R63, -INF , P2 ;  /* 0xff8000003f557808 */ /* 0x001fe40001000000 */
[----:B------:R-:W-:Y:S02]  /*4370*/  ISETP.GT.AND P2, PT, R82, 0x61, PT ;  /* 0x000000615200780c */ /* 0x000fe40003f44270 */
[----:B------:R-:W-:Y:S02]  /*4380*/  FMNMX.FTZ R61, R85, R60, !PT ;  /* 0x0000003c553d7209 */ /* 0x000fe40007810000 */
[----:B------:R0:W1:Y:S08]  /*4390*/  MUFU.TANH R101, R34 ;  /* 0x0000002200657308 */ /* 0x0000700000002400 */
[----:B------:R3:W-:Y:S01]  /*43a0*/  MUFU.EX2 R58, R64 ;  /* 0x00000040003a7308 */ /* 0x0007e20000000800 */
[----:B0-----:R-:W-:-:S01]  /*43b0*/  FFMA.FTZ R34, R86, UR10, -R26 ;  /* 0x0000000a56227c23 */ /* 0x001fc2000801081a */
[----:B--2---:R-:W-:Y:S01]  /*43c0*/  FSEL R86, R40, -INF , P3 ;  /* 0xff80000028567808 */ /* 0x004fe20001800000 */
[----:B------:R-:W-:-:S01]  /*43d0*/  FFMA.FTZ R40, R42, UR10, -R26 ;  /* 0x0000000a2a287c23 */ /* 0x000fc2000801081a */
[----:B------:R-:W-:-:S02]  /*43e0*/  ISETP.GT.AND P3, PT, R82, 0x68, PT ;  /* 0x000000685200780c */ /* 0x000fc40003f64270 */
[----:B------:R-:W-:Y:S02]  /*43f0*/  FMNMX.FTZ R61, R86, R61, !PT ;  /* 0x0000003d563d7209 */ /* 0x000fe40007810000 */
[----:B------:R-:W-:Y:S01]  /*4400*/  FSEL R60, R91, -INF , P3 ;  /* 0xff8000005b3c7808 */ /* 0x000fe20001800000 */
[----:B------:R0:W2:Y:S01]  /*4410*/  MUFU.TANH R102, R35 ;  /* 0x0000002300667308 */ /* 0x0000a20000002400 */
[----:B---3--:R-:W-:Y:S01]  /*4420*/  FSEL R64, R41, -INF , P2 ;  /* 0xff80000029407808 */ /* 0x008fe20001000000 */
[--C-:B------:R-:W-:Y:S01]  /*4430*/  IMAD.MOV.U32 R91, RZ, RZ, R119.reuse ;  /* 0x000000ffff5b7224 */ /* 0x100fe200078e0077 */
[----:B------:R-:W-:Y:S02]  /*4440*/  ISETP.GT.AND P2, PT, R82, 0x69, PT ;  /* 0x000000695200780c */ /* 0x000fe40003f44270 */
[----:B------:R-:W-:Y:S02]  /*4450*/  FMNMX.FTZ R41, R64, R61, !PT ;  /* 0x0000003d40297209 */ /* 0x000fe40007810000 */
[----:B------:R-:W-:Y:S01]  /*4460*/  ISETP.GT.AND P3, PT, R82, 0x70, PT ;  /* 0x000000705200780c */ /* 0x000fe20003f64270 */
[----:B------:R3:W5:Y:S01]  /*4470*/  MUFU.TANH R103, R38 ;  /* 0x0000002600677308 */ /* 0x0007620000002400 */
[----:B----4-:R-:W-:Y:S01]  /*4480*/  FSEL R61, R92, -INF , P2 ;  /* 0xff8000005c3d7808 */ /* 0x010fe20001000000 */
[--C-:B0-----:R-:W-:Y:S01]  /*4490*/  FFMA.FTZ R35, R89, UR10, -R26.reuse ;  /* 0x0000000a59237c23 */ /* 0x101fe2000801081a */
[----:B------:R-:W-:Y:S01]  /*44a0*/  FMNMX.FTZ R42, R60, R41, !PT ;  /* 0x000000293c2a7209 */ /* 0x000fe20007810000 */
[--C-:B------:R-:W-:Y:S01]  /*44b0*/  IMAD.MOV.U32 R92, RZ, RZ, R119.reuse ;  /* 0x000000ffff5c7224 */ /* 0x100fe200078e0077 */
[----:B------:R-:W-:Y:S01]  /*44c0*/  ISETP.GT.AND P2, PT, R82, 0x71, PT ;  /* 0x000000715200780c */ /* 0x000fe20003f44270 */
[----:B------:R-:W-:Y:S01]  /*44d0*/  IMAD.MOV.U32 R89, RZ, RZ, R119 ;  /* 0x000000ffff597224 */ /* 0x000fe200078e0077 */
[----:B------:R-:W-:Y:S01]  /*44e0*/  FSEL R93, R93, -INF , P3 ;  /* 0xff8000005d5d7808 */ /* 0x000fe20001800000 */
[----:B------:R0:W-:Y:S01]  /*44f0*/  MUFU.EX2 R41, R62 ;  /* 0x0000003e00297308 */ /* 0x0001e20000000800 */
[----:B------:R-:W-:Y:S01]  /*4500*/  FMNMX.FTZ R42, R61, R42, !PT ;  /* 0x0000002a3d2a7209 */ /* 0x000fe20007810000 */
[----:B---3--:R-:W-:Y:S01]  /*4510*/  FFMA.FTZ R38, R88, UR10, -R26 ;  /* 0x0000000a58267c23 */ /* 0x008fe2000801081a */
[----:B------:R-:W-:-:S02]  /*4520*/  ISETP.GT.AND P3, PT, R82, 0x78, PT ;  /* 0x000000785200780c */ /* 0x000fc40003f64270 */
[----:B------:R-:W-:Y:S02]  /*4530*/  FSEL R70, R94, -INF , P2 ;  /* 0xff8000005e467808 */ /* 0x000fe40001000000 */
[----:B------:R-:W-:Y:S01]  /*4540*/  FMNMX.FTZ R49, R93, R42, !PT ;  /* 0x0000002a5d317209 */ /* 0x000fe20007810000 */
[----:B------:R3:W4:Y:S01]  /*4550*/  MUFU.TANH R104, R39 ;  /* 0x0000002700687308 */ /* 0x0007220000002400 */
[----:B------:R-:W-:Y:S01]  /*4560*/  ISETP.GT.AND P2, PT, R82, 0x79, PT ;  /* 0x000000795200780c */ /* 0x000fe20003f44270 */
[--C-:B0-----:R-:W-:Y:S01]  /*4570*/  FFMA.FTZ R62, R44, UR10, -R26.reuse ;  /* 0x0000000a2c3e7c23 */ /* 0x101fe2000801081a */
[----:B------:R-:W-:Y:S01]  /*4580*/  FSEL R68, R95, -INF , P3 ;  /* 0xff8000005f447808 */ /* 0x000fe20001800000 */
[--C-:B------:R-:W-:Y:S01]  /*4590*/  IMAD.MOV.U32 R95, RZ, RZ, R119.reuse ;  /* 0x000000ffff5f7224 */ /* 0x100fe200078e0077 */
[----:B------:R-:W-:Y:S02]  /*45a0*/  FMNMX.FTZ R49, R70, R49, !PT ;  /* 0x0000003146317209 */ /* 0x000fe40007810000 */
[----:B------:R-:W-:Y:S01]  /*45b0*/  ISETP.GT.AND P3, PT, R82, 0x80, PT ;  /* 0x000000805200780c */ /* 0x000fe20003f64270 */
[----:B------:R-:W-:Y:S01]  /*45c0*/  MUFU.EX2 R42, R48 ;  /* 0x00000030002a7308 */ /* 0x000fe20000000800 */
[----:B------:R-:W-:Y:S01]  /*45d0*/  FSEL R96, R96, -INF , P2 ;  /* 0xff80000060607808 */ /* 0x000fe20001000000 */
[----:B---3--:R-:W-:Y:S01]  /*45e0*/  FFMA.FTZ R39, R87, UR10, -R26 ;  /* 0x0000000a57277c23 */ /* 0x008fe2000801081a */
[----:B------:R-:W-:Y:S01]  /*45f0*/  FMNMX.FTZ R63, R68, R49, !PT ;  /* 0x00000031443f7209 */ /* 0x000fe20007810000 */
[----:B------:R-:W-:Y:S01]  /*4600*/  IMAD.MOV.U32 R87, RZ, RZ, R119 ;  /* 0x000000ffff577224 */ /* 0x000fe200078e0077 */
[----:B------:R-:W-:-:S02]  /*4610*/  ISETP.GT.AND P2, PT, R82, 0x81, PT ;  /* 0x000000815200780c */ /* 0x000fc40003f44270 */
[----:B------:R-:W-:Y:S01]  /*4620*/  FSEL R97, R97, -INF , P3 ;  /* 0xff80000061617808 */ /* 0x000fe20001800000 */
[----:B------:R0:W-:Y:S01]  /*4630*/  MUFU.EX2 R49, R62 ;  /* 0x0000003e00317308 */ /* 0x0001e20000000800 */
[----:B------:R-:W-:Y:S02]  /*4640*/  FMNMX.FTZ R44, R96, R63, !PT ;  /* 0x0000003f602c7209 */ /* 0x000fe40007810000 */
[----:B------:R-:W-:Y:S02]  /*4650*/  ISETP.GT.AND P3, PT, R82, 0x88, PT ;  /* 0x000000885200780c */ /* 0x000fe40003f64270 */
[----:B------:R-:W-:Y:S02]  /*4660*/  FSEL R98, R98, -INF , P2 ;  /* 0xff80000062627808 */ /* 0x000fe40001000000 */
[----:B------:R-:W-:Y:S01]  /*4670*/  FMNMX.FTZ R45, R97, R44, !PT ;  /* 0x0000002c612d7209 */ /* 0x000fe20007810000 */
[----:B------:R-:W-:Y:S01]  /*4680*/  MUFU.EX2 R27, R27 ;  /* 0x0000001b001b7308 */ /* 0x000fe20000000800 */
[----:B------:R-:W-:Y:S01]  /*4690*/  ISETP.GT.AND P2, PT, R82, 0x89, PT ;  /* 0x000000895200780c */ /* 0x000fe20003f44270 */
[----:B0-----:R-:W-:Y:S01]  /*46a0*/  FFMA.FTZ R62, R67, UR10, -R26 ;  /* 0x0000000a433e7c23 */ /* 0x001fe2000801081a */
[----:B------:R-:W-:-:S02]  /*46b0*/  FSEL R99, R99, -INF , P3 ;  /* 0xff80000063637808 */ /* 0x000fc40001800000 */
[----:B------:R-:W-:Y:S01]  /*46c0*/  FMNMX.FTZ R48, R98, R45, !PT ;  /* 0x0000002d62307209 */ /* 0x000fe20007810000 */
[----:B------:R-:W-:-:S01]  /*46d0*/  FFMA.FTZ R45, R52, UR10, -R26 ;  /* 0x0000000a342d7c23 */ /* 0x000fc2000801081a */
[----:B------:R-:W-:Y:S01]  /*46e0*/  ISETP.GT.AND P3, PT, R82, 0x90, PT ;  /* 0x000000905200780c */ /* 0x000fe20003f64270 */
[----:B------:R0:W-:Y:S01]  /*46f0*/  MUFU.EX2 R44, R65 ;  /* 0x00000041002c7308 */ /* 0x0001e20000000800 */
[----:B------:R-:W-:Y:S01]  /*4700*/  FSEL R100, R100, -INF , P2 ;  /* 0xff80000064647808 */ /* 0x000fe20001000000 */
[----:B------:R-:W-:Y:S01]  /*4710*/  FFMA.FTZ R52, R71, UR10, -R26 ;  /* 0x0000000a47347c23 */ /* 0x000fe2000801081a */
[----:B------:R-:W-:Y:S02]  /*4720*/  FMNMX.FTZ R63, R99, R48, !PT ;  /* 0x00000030633f7209 */ /* 0x000fe40007810000 */
[----:B------:R-:W-:Y:S02]  /*4730*/  ISETP.GT.AND P2, PT, R82, 0x91, PT ;  /* 0x000000915200780c */ /* 0x000fe40003f44270 */
[----:B-1----:R-:W-:Y:S01]  /*4740*/  FSEL R101, R101, -INF , P3 ;  /* 0xff80000065657808 */ /* 0x002fe20001800000 */
[----:B------:R-:W1:Y:S01]  /*4750*/  MUFU.EX2 R30, R30 ;  /* 0x0000001e001e7308 */ /* 0x000e620000000800 */
[----:B------:R-:W-:-:S02]  /*4760*/  FMNMX.FTZ R48, R100, R63, !PT ;  /* 0x0000003f64307209 */ /* 0x000fc40007810000 */
[----:B------:R-:W-:Y:S02]  /*4770*/  ISETP.GT.AND P3, PT, R82, 0x98, PT ;  /* 0x000000985200780c */ /* 0x000fe40003f64270 */
[----:B--2---:R-:W-:Y:S02]  /*4780*/  FSEL R102, R102, -INF , P2 ;  /* 0xff80000066667808 */ /* 0x004fe40001000000 */
[----:B------:R-:W-:Y:S01]  /*4790*/  FMNMX.FTZ R63, R101, R48, !PT ;  /* 0x00000030653f7209 */ /* 0x000fe20007810000 */
[----:B------:R-:W2:Y:S01]  /*47a0*/  MUFU.EX2 R31, R31 ;  /* 0x0000001f001f7308 */ /* 0x000ea20000000800 */
[----:B------:R-:W-:Y:S02]  /*47b0*/  ISETP.GT.AND P2, PT, R82, 0x99, PT ;  /* 0x000000995200780c */ /* 0x000fe40003f44270 */
[----:B-----5:R-:W-:Y:S02]  /*47c0*/  FSEL R103, R103, -INF , P3 ;  /* 0xff80000067677808 */ /* 0x020fe40001800000 */
[----:B------:R-:W-:Y:S01]  /*47d0*/  FMNMX.FTZ R48, R102, R63, !PT ;  /* 0x0000003f66307209 */ /* 0x000fe20007810000 */
[----:B------:R-:W-:Y:S01]  /*47e0*/  FFMA.FTZ R63, R24, UR10, -R26 ;  /* 0x0000000a183f7c23 */ /* 0x000fe2000801081a */
[----:B----4-:R-:W-:Y:S01]  /*47f0*/  FSEL R104, R104, -INF , P2 ;  /* 0xff80000068687808 */ /* 0x010fe20001000000 */
[----:B------:R-:W3:Y:S01]  /*4800*/  MUFU.EX2 R34, R34 ;  /* 0x0000002200227308 */ /* 0x000ee20000000800 */
[----:B0-----:R-:W-:Y:S01]  /*4810*/  FMNMX.FTZ R65, R103, R48, !PT ;  /* 0x0000003067417209 */ /* 0x001fe20007810000 */
[----:B-1----:R-:W-:Y:S01]  /*4820*/  FADD.FTZ R82, R27, R30 ;  /* 0x0000001e1b527221 */ /* 0x002fe20000010000 */
[----:B------:R-:W-:-:S01]  /*4830*/  FFMA.FTZ R24, R25, UR10, -R26 ;  /* 0x0000000a19187c23 */ /* 0x000fc2000801081a */
[--C-:B------:R-:W-:Y:S01]  /*4840*/  FFMA.FTZ R25, R32, UR10, -R26.reuse ;  /* 0x0000000a20197c23 */ /* 0x100fe2000801081a */
[----:B------:R-:W-:Y:S01]  /*4850*/  FMNMX.FTZ R65, R104, R65, !PT ;  /* 0x0000004168417209 */ /* 0x000fe20007810000 */
[--C-:B------:R-:W-:Y:S01]  /*4860*/  FFMA.FTZ R32, R53, UR10, -R26.reuse ;  /* 0x0000000a35207c23 */ /* 0x100fe2000801081a */
[----:B------:R-:W-:-:S01]  /*4870*/  FFMA.FTZ R53, R69, UR10, -R26 ;  /* 0x0000000a45357c23 */ /* 0x000fc2000801081a */
[----:B------:R-:W-:Y:S01]  /*4880*/  MUFU.EX2 R35, R35 ;  /* 0x0000002300237308 */ /* 0x000fe20000000800 */
[----:B--2---:R-:W-:-:S01]  /*4890*/  FADD.FTZ R71, R31, R82 ;  /* 0x000000521f477221 */ /* 0x004fc20000010000 */
[----:B------:R-:W0:Y:S01]  /*48a0*/  SHFL.BFLY PT, R48, R65, 0x2, 0x1f ;  /* 0x0c401f0041307f89 */ /* 0x000e2200000e0000 */
[----:B------:R-:W-:Y:S01]  /*48b0*/  MOV R94, R119 ;  /* 0x00000077005e7202 */ /* 0x000fe20000000f00 */
[----:B------:R-:W-:-:S04]  /*48c0*/  IMAD.MOV.U32 R82, RZ, RZ, R119 ;  /* 0x000000ffff527224 */ /* 0x000fc800078e0077 */
[----:B------:R-:W-:Y:S01]  /*48d0*/  MUFU.EX2 R38, R38 ;  /* 0x0000002600267308 */ /* 0x000fe20000000800 */
[----:B---3--:R-:W-:-:S04]  /*48e0*/  F2FP.SATFINITE.E4M3.F32.PACK_AB_MERGE_C R216, R34, R31, RZ ;  /* 0x0000001f22d8723e */ /* 0x008fc800048070ff */
[----:B------:R-:W-:Y:S01]  /*48f0*/  F2FP.SATFINITE.E4M3.F32.PACK_AB_MERGE_C R216, R30, R27, R216 ;  /* 0x0000001b1ed8723e */ /* 0x000fe200048070d8 */
[--C-:B------:R-:W-:Y:S02]  /*4900*/  IMAD.MOV.U32 R30, RZ, RZ, R119.reuse ;  /* 0x000000ffff1e7224 */ /* 0x100fe400078e0077 */
[----:B------:R1:W-:Y:S01]  /*4910*/  MUFU.EX2 R4, R90 ;  /* 0x0000005a00047308 */ /* 0x0003e20000000800 */
[----:B------:R-:W-:-:S07]  /*4920*/  IMAD.MOV.U32 R27, RZ, RZ, R119 ;  /* 0x000000ffff1b7224 */ /* 0x000fce00078e0077 */
[----:B------:R-:W-:Y:S01]  /*4930*/  MUFU.EX2 R39, R39 ;  /* 0x0000002700277308 */ /* 0x000fe20000000800 */
[----:B-1----:R-:W-:Y:S01]  /*4940*/  IMAD.MOV.U32 R90, RZ, RZ, R119 ;  /* 0x000000ffff5a7224 */ /* 0x002fe200078e0077 */
[----:B0-----:R-:W-:Y:S01]  /*4950*/  FMNMX.FTZ R67, R65, R48, !PT ;  /* 0x0000003041437209 */ /* 0x001fe20007810000 */
[----:B------:R-:W-:-:S01]  /*4960*/  FFMA.FTZ R65, R46, UR10, -R26 ;  /* 0x0000000a2e417c23 */ /* 0x000fc2000801081a */
[--C-:B------:R-:W-:Y:S01]  /*4970*/  FFMA.FTZ R46, R47, UR10, -R26.reuse ;  /* 0x0000000a2f2e7c23 */ /* 0x100fe2000801081a */
[----:B------:R-:W-:-:S02]  /*4980*/  FFMA.FTZ R47, R79, UR10, -R26 ;  /* 0x0000000a4f2f7c23 */ /* 0x000fc4000801081a */
[----:B------:R-:W0:Y:S01]  /*4990*/  SHFL.BFLY PT, R120, R67, 0x1, 0x1f ;  /* 0x0c201f0043787f89 */ /* 0x000e2200000e0000 */
[----:B------:R-:W-:Y:S08]  /*49a0*/  MUFU.EX2 R48, R62 ;  /* 0x0000003e00307308 */ /* 0x000ff00000000800 */
[----:B------:R-:W-:Y:S08]  /*49b0*/  MUFU.EX2 R62, R77 ;  /* 0x0000004d003e7308 */ /* 0x000ff00000000800 */
[----:B------:R-:W-:Y:S01]  /*49c0*/  MUFU.EX2 R7, R7 ;  /* 0x0000000700077308 */ /* 0x000fe20000000800 */
[----:B0-----:R-:W-:Y:S01]  /*49d0*/  FMNMX.FTZ R120, R67, R120, !PT ;  /* 0x0000007843787209 */ /* 0x001fe20007810000 */
[----:B------:R-:W-:-:S06]  /*49e0*/  IMAD.U32 R67, RZ, RZ, UR10 ;  /* 0x0000000aff437e24 */ /* 0x000fcc000f8e00ff */
[----:B------:R-:W-:Y:S01]  /*49f0*/  MUFU.EX2 R56, R56 ;  /* 0x0000003800387308 */ /* 0x000fe20000000800 */
[C---:B------:R-:W-:Y:S01]  /*4a00*/  FSETP.NEU.FTZ.AND P2, PT, R120.reuse, -INF , PT ;  /* 0xff8000007800780b */ /* 0x040fe20003f5d000 */
[----:B------:R-:W-:-:S05]  /*4a10*/  FFMA.FTZ R67, R120, R67, -8 ;  /* 0xc100000078437423 */ /* 0x000fca0000010043 */
        /* <DEDUP_REMOVED lines=51> */
[----:B------:R-:W-:Y:S01]  /*4d50*/  F2FP.SATFINITE.E4M3.F32.PACK_AB_MERGE_C R217, R6, R5, RZ ;  /* 0x0000000506d9723e */ /* 0x000fe200048070ff */
[----:B------:R-:W-:-:S01]  /*4d60*/  FFMA.FTZ R67, R104, UR10, -R67 ;  /* 0x0000000a68437c23 */ /* 0x000fc20008010843 */
[----:B------:R-:W-:-:S02]  /*4d70*/  IMAD.MOV.U32 R104, RZ, RZ, R119 ;  /* 0x000000ffff687224 */ /* 0x000fc400078e0077 */
[----:B------:R-:W-:Y:S01]  /*4d80*/  F2FP.SATFINITE.E4M3.F32.PACK_AB_MERGE_C R217, R50, R3, R217 ;  /* 0x0000000332d9723e */ /* 0x000fe200048070d9 */
[----:B------:R-:W-:Y:S01]  /*4d90*/  IMAD.MOV.U32 R88, RZ, RZ, R119 ;  /* 0x000000ffff587224 */ /* 0x000fe200078e0077 */
[----:B------:R-:W2:Y:S01]  /*4da0*/  MUFU.EX2 R9, R9 ;  /* 0x0000000900097308 */ /* 0x000ea20000000800 */
[----:B0-----:R-:W-:-:S01]  /*4db0*/  FADD.FTZ R2, R8, R77 ;  /* 0x0000004d08027221 */ /* 0x001fc20000010000 */
[----:B------:R-:W-:-:S06]  /*4dc0*/  IMAD.MOV.U32 R50, RZ, RZ, R119 ;  /* 0x000000ffff327224 */ /* 0x000fcc00078e0077 */
[----:B------:R0:W-:Y:S01]  /*4dd0*/  MUFU.EX2 R69, R80 ;  /* 0x0000005000457308 */ /* 0x0001e20000000800 */
[----:B-1----:R-:W-:-:S07]  /*4de0*/  FADD.FTZ R2, R51, R2 ;  /* 0x0000000233027221 */ /* 0x002fce0000010000 */
[----:B------:R-:W1:Y:S01]  /*4df0*/  MUFU.EX2 R10, R10 ;  /* 0x0000000a000a7308 */ /* 0x000e620000000800 */
[----:B0-----:R-:W-:-:S04]  /*4e00*/  FADD.FTZ R80, R34, R71 ;  /* 0x0000004722507221 */ /* 0x001fc80000010000 */
[----:B------:R-:W-:-:S03]  /*4e10*/  FADD.FTZ R71, R35, R80 ;  /* 0x0000005023477221 */ /* 0x000fc60000010000 */
[----:B------:R-:W0:Y:S01]  /*4e20*/  MUFU.EX2 R54, R54 ;  /* 0x0000003600367308 */ /* 0x000e220000000800 */
[----:B------:R-:W-:-:S04]  /*4e30*/  FADD.FTZ R77, R38, R71 ;  /* 0x00000047264d7221 */ /* 0x000fc80000010000 */
[----:B------:R-:W-:Y:S01]  /*4e40*/  FADD.FTZ R80, R4, R77 ;  /* 0x0000004d04507221 */ /* 0x000fe20000010000 */
[----:B--2---:R-:W-:-:S02]  /*4e50*/  FADD.FTZ R77, R9, R2 ;  /* 0x00000002094d7221 */ /* 0x004fc40000010000 */
[----:B------:R-:W2:Y:S01]  /*4e60*/  MUFU.EX2 R11, R11 ;  /* 0x0000000b000b7308 */ /* 0x000ea20000000800 */
[----:B------:R-:W-:-:S01]  /*4e70*/  FADD.FTZ R80, R39, R80 ;  /* 0x0000005027507221 */ /* 0x000fc20000010000 */
[C---:B-1----:R-:W-:Y:S01]  /*4e80*/  FADD.FTZ R77, R10.reuse, R77 ;  /* 0x0000004d0a4d7221 */ /* 0x042fe20000010000 */
[----:B------:R-:W-:Y:S02]  /*4e90*/  F2FP.SATFINITE.E4M3.F32.PACK_AB_MERGE_C R10, R10, R9, RZ ;  /* 0x000000090a0a723e */ /* 0x000fe400048070ff */
[----:B------:R-:W-:Y:S01]  /*4ea0*/  FADD.FTZ R79, R7, R80 ;  /* 0x00000050074f7221 */ /* 0x000fe20000010000 */
[----:B------:R-:W-:Y:S01]  /*4eb0*/  F2FP.SATFINITE.E4M3.F32.PACK_AB_MERGE_C R39, R39, R4, RZ ;  /* 0x000000042727723e */ /* 0x000fe200048070ff */
[----:B------:R-:W-:Y:S01]  /*4ec0*/  IMAD.MOV.U32 R80, RZ, RZ, R119 ;  /* 0x000000ffff507224 */ /* 0x000fe200078e0077 */
[----:B------:R-:W1:Y:S01]  /*4ed0*/  MUFU.EX2 R55, R55 ;  /* 0x0000003700377308 */ /* 0x000e620000000800 */
[----:B0-----:R-:W-:-:S01]  /*4ee0*/  FADD.FTZ R2, R54, R77 ;  /* 0x0000004d36027221 */ /* 0x001fc20000010000 */
[----:B------:R-:W-:Y:S01]  /*4ef0*/  F2FP.SATFINITE.E4M3.F32.PACK_AB_MERGE_C R218, R38, R35, R39 ;  /* 0x0000002326da723e */ /* 0x000fe20004807027 */
[--C-:B------:R-:W-:Y:S01]  /*4f00*/  IMAD.MOV.U32 R39, RZ, RZ, R119.reuse ;  /* 0x000000ffff277224 */ /* 0x100fe200078e0077 */
[----:B------:R-:W-:Y:S01]  /*4f10*/  F2FP.SATFINITE.E4M3.F32.PACK_AB_MERGE_C R219, R51, R8, R10 ;  /* 0x0000000833db723e */ /* 0x000fe2000480700a */
[----:B------:R-:W-:-:S02]  /*4f20*/  IMAD.MOV.U32 R51, RZ, RZ, R119 ;  /* 0x000000ffff337224 */ /* 0x000fc400078e0077 */
[----:B------:R-:W-:Y:S01]  /*4f30*/  IMAD.MOV.U32 R38, RZ, RZ, R119 ;  /* 0x000000ffff267224 */ /* 0x000fe200078e0077 */
[----:B------:R-:W0:Y:S01]  /*4f40*/  MUFU.EX2 R14, R14 ;  /* 0x0000000e000e7308 */ /* 0x000e220000000800 */
[----:B--2---:R-:W-:-:S01]  /*4f50*/  FADD.FTZ R2, R11, R2 ;  /* 0x000000020b027221 */ /* 0x004fc20000010000 */
[----:B------:R-:W-:-:S06]  /*4f60*/  IMAD.MOV.U32 R35, RZ, RZ, R119 ;  /* 0x000000ffff237224 */ /* 0x000fcc00078e0077 */
[----:B------:R-:W2:Y:S08]  /*4f70*/  MUFU.EX2 R21, R21 ;  /* 0x0000001500157308 */ /* 0x000eb00000000800 */
[----:B------:R3:W-:Y:S08]  /*4f80*/  MUFU.EX2 R71, R64 ;  /* 0x0000004000477308 */ /* 0x0007f00000000800 */
[----:B------:R-:W4:Y:S01]  /*4f90*/  MUFU.EX2 R20, R20 ;  /* 0x0000001400147308 */ /* 0x000f220000000800 */
[----:B---3--:R-:W-:-:S01]  /*4fa0*/  FADD.FTZ R64, R12, R79 ;  /* 0x0000004f0c407221 */ /* 0x008fc20000010000 */
[----:B-1----:R-:W-:-:S03]  /*4fb0*/  FADD.FTZ R79, R55, R2 ;  /* 0x00000002374f7221 */ /* 0x002fc60000010000 */
[----:B------:R-:W-:Y:S01]  /*4fc0*/  FADD.FTZ R77, R13, R64 ;  /* 0x000000400d4d7221 */ /* 0x000fe20000010000 */
[----:B0-----:R-:W-:-:S01]  /*4fd0*/  FADD.FTZ R2, R14, R79 ;  /* 0x0000004f0e027221 */ /* 0x001fc20000010000 */
[----:B------:R-:W-:Y:S01]  /*4fe0*/  F2FP.SATFINITE.E4M3.F32.PACK_AB_MERGE_C R14, R14, R55, RZ ;  /* 0x000000370e0e723e */ /* 0x000fe200048070ff */
[----:B------:R-:W0:Y:S01]  /*4ff0*/  MUFU.EX2 R74, R74 ;  /* 0x0000004a004a7308 */ /* 0x000e220000000800 */
[----:B------:R-:W-:-:S01]  /*5000*/  FADD.FTZ R77, R66, R77 ;  /* 0x0000004d424d7221 */ /* 0x000fc20000010000 */
[----:B------:R-:W-:Y:S01]  /*5010*/  F2FP.SATFINITE.E4M3.F32.PACK_AB_MERGE_C R66, R66, R13, RZ ;  /* 0x0000000d4242723e */ /* 0x000fe200048070ff */
[----:B------:R-:W-:Y:S01]  /*5020*/  IMAD.MOV.U32 R55, RZ, RZ, R119 ;  /* 0x000000ffff377224 */ /* 0x000fe200078e0077 */
[----:B------:R-:W-:Y:S01]  /*5030*/  F2FP.SATFINITE.E4M3.F32.PACK_AB_MERGE_C R213, R11, R54, R14 ;  /* 0x000000360bd5723e */ /* 0x000fe2000480700e */
[----:B------:R-:W-:-:S01]  /*5040*/  FADD.FTZ R64, R72, R77 ;  /* 0x0000004d48407221 */ /* 0x000fc20000010000 */
[----:B--2---:R-:W-:Y:S01]  /*5050*/  FADD.FTZ R77, R21, R2 ;  /* 0x00000002154d7221 */ /* 0x004fe20000010000 */
[----:B------:R-:W-:Y:S01]  /*5060*/  F2FP.SATFINITE.E4M3.F32.PACK_AB_MERGE_C R212, R12, R7, R66 ;  /* 0x000000070cd4723e */ /* 0x000fe20004807042 */
[----:B------:R-:W1:Y:S01]  /*5070*/  MUFU.EX2 R73, R73 ;  /* 0x0000004900497308 */ /* 0x000e620000000800 */
[----:B------:R-:W-:-:S01]  /*5080*/  FADD.FTZ R79, R57, R64 ;  /* 0x00000040394f7221 */ /* 0x000fc20000010000 */
[----:B----4-:R-:W-:Y:S01]  /*5090*/  FADD.FTZ R77, R20, R77 ;  /* 0x0000004d144d7221 */ /* 0x010fe20000010000 */
[----:B------:R-:W-:-:S02]  /*50a0*/  IMAD.MOV.U32 R66, RZ, RZ, R119 ;  /* 0x000000ffff427224 */ /* 0x000fc400078e0077 */
[----:B------:R-:W-:Y:S01]  /*50b0*/  FADD.FTZ R2, R56, R79 ;  /* 0x0000004f38027221 */ /* 0x000fe20000010000 */
[----:B------:R-:W-:Y:S01]  /*50c0*/  F2FP.SATFINITE.E4M3.F32.PACK_AB_MERGE_C R56, R59, R56, RZ ;  /* 0x000000383b38723e */ /* 0x000fe200048070ff */
[----:B------:R-:W-:Y:S01]  /*50d0*/  IMAD.MOV.U32 R79, RZ, RZ, R119 ;  /* 0x000000ffff4f7224 */ /* 0x000fe200078e0077 */
        /* <DEDUP_REMOVED lines=9> */
[----:B------:R-:W-:Y:S01]  /*5170*/  F2FP.SATFINITE.E4M3.F32.PACK_AB_MERGE_C R73, R73, R74, RZ ;  /* 0x0000004a4949723e */ /* 0x000fe200048070ff */
[----:B------:R-:W-:-:S02]  /*5180*/  IMAD.MOV.U32 R74, RZ, RZ, R119 ;  /* 0x000000ffff4a7224 */ /* 0x000fc400078e0077 */
[----:B------:R-:W-:Y:S01]  /*5190*/  IMAD.MOV.U32 R64, RZ, RZ, R119 ;  /* 0x000000ffff407224 */ /* 0x000fe200078e0077 */
[----:B------:R-:W-:Y:S01]  /*51a0*/  F2FP.SATFINITE.E4M3.F32.PACK_AB_MERGE_C R215, R20, R21, R73 ;  /* 0x0000001514d7723e */ /* 0x000fe20004807049 */
[----:B------:R-:W-:Y:S01]  /*51b0*/  IMAD.MOV.U32 R73, RZ, RZ, R119 ;  /* 0x000000ffff497224 */ /* 0x000fe200078e0077 */
[----:B------:R-:W1:Y:S01]  /*51c0*/  MUFU.EX2 R76, R76 ;  /* 0x0000004c004c7308 */ /* 0x000e620000000800 */
[----:B--2---:R-:W-:-:S01]  /*51d0*/  FADD.FTZ R9, R75, R34 ;  /* 0x000000224b097221 */ /* 0x004fc20000010000 */
[--C-:B------:R-:W-:Y:S02]  /*51e0*/  IMAD.MOV.U32 R59, RZ, RZ, R119.reuse ;  /* 0x000000ffff3b7224 */ /* 0x100fe400078e0077 */
[--C-:B------:R-:W-:Y:S02]  /*51f0*/  IMAD.MOV.U32 R57, RZ, RZ, R119.reuse ;  /* 0x000000ffff397224 */ /* 0x100fe400078e0077 */
[----:B------:R-:W-:Y:S02]  /*5200*/  IMAD.MOV.U32 R56, RZ, RZ, R119 ;  /* 0x000000ffff387224 */ /* 0x000fe400078e0077 */
[----:B------:R-:W2:Y:S01]  /*5210*/  MUFU.EX2 R40, R40 ;  /* 0x0000002800287308 */ /* 0x000ea20000000800 */
[----:B0-----:R-:W-:-:S01]  /*5220*/  FADD.FTZ R31, R43, R2 ;  /* 0x000000022b1f7221 */ /* 0x001fc20000010000 */
[----:B------:R-:W-:-:S02]  /*5230*/  IMAD.MOV.U32 R54, RZ, RZ, R119 ;  /* 0x000000ffff367224 */ /* 0x000fc400078e0077 */
[----:B------:R-:W-:-:S04]  /*5240*/  IMAD.MOV.U32 R34, RZ, RZ, R119 ;  /* 0x000000ffff227224 */ /* 0x000fc800078e0077 */
[----:B------:R-:W0:Y:S01]  /*5250*/  MUFU.EX2 R78, R78 ;  /* 0x0000004e004e7308 */ /* 0x000e220000000800 */
[----:B-1----:R-:W-:-:S07]  /*5260*/  FADD.FTZ R9, R76, R9 ;  /* 0x000000094c097221 */ /* 0x002fce0000010000 */
[----:B------:R-:W1:Y:S01]  /*5270*/  MUFU.EX2 R81, R81 ;  /* 0x0000005100517308 */ /* 0x000e620000000800 */
[----:B--2---:R-:W-:-:S01]  /*5280*/  FADD.FTZ R2, R40, R31 ;  /* 0x0000001f28027221 */ /* 0x004fc20000010000 */
[----:B------:R-:W-:Y:S01]  /*5290*/  F2FP.SATFINITE.E4M3.F32.PACK_AB_MERGE_C R40, R41, R40, RZ ;  /* 0x000000282928723e */ /* 0x000fe200048070ff */
[----:B------:R-:W-:-:S03]  /*52a0*/  IMAD.MOV.U32 R31, RZ, RZ, R119 ;  /* 0x000000ffff1f7224 */ /* 0x000fc600078e0077 */
[----:B------:R-:W-:Y:S01]  /*52b0*/  F2FP.SATFINITE.E4M3.F32.PACK_AB_MERGE_C R208, R43, R58, R40 ;  /* 0x0000003a2bd0723e */ /* 0x000fe20004807028 */
[----:B------:R-:W-:Y:S01]  /*52c0*/  IMAD.MOV.U32 R58, RZ, RZ, R119 ;  /* 0x000000ffff3a7224 */ /* 0x000fe200078e0077 */
[----:B------:R2:W3:Y:S01]  /*52d0*/  MUFU.EX2 R26, R83 ;  /* 0x00000053001a7308 */ /* 0x0004e20000000800 */
[----:B0-----:R-:W-:-:S01]  /*52e0*/  FADD.FTZ R4, R78, R9 ;  /* 0x000000094e047221 */ /* 0x001fc20000010000 */
[----:B------:R-:W-:Y:S01]  /*52f0*/  FADD.FTZ R9, R41, R2 ;  /* 0x0000000229097221 */ /* 0x000fe20000010000 */
[----:B------:R-:W-:Y:S02]  /*5300*/  IMAD.MOV.U32 R43, RZ, RZ, R119 ;  /* 0x000000ffff2b7224 */ /* 0x000fe400078e0077 */
[----:B------:R-:W-:Y:S01]  /*5310*/  FADD.FTZ R4, R69, R4 ;  /* 0x0000000445047221 */ /* 0x000fe20000010000 */
[----:B------:R-:W-:-:S01]  /*5320*/  FADD.FTZ R2, R42, R9 ;  /* 0x000000092a027221 */ /* 0x000fc20000010000 */
[----:B------:R-:W-:Y:S01]  /*5330*/  F2FP.SATFINITE.E4M3.F32.PACK_AB_MERGE_C R69, R69, R78, RZ ;  /* 0x0000004e4545723e */ /* 0x000fe200048070ff */
[----:B------:R-:W0:Y:S01]  /*5340*/  MUFU.EX2 R84, R84 ;  /* 0x0000005400547308 */ /* 0x000e220000000800 */
[----:B-1----:R-:W-:-:S01]  /*5350*/  FADD.FTZ R9, R81, R4 ;  /* 0x0000000451097221 */ /* 0x002fc20000010000 */
[----:B------:R-:W-:Y:S01]  /*5360*/  FADD.FTZ R13, R49, R2 ;  /* 0x00000002310d7221 */ /* 0x000fe20000010000 */
[----:B------:R-:W-:Y:S01]  /*5370*/  F2FP.SATFINITE.E4M3.F32.PACK_AB_MERGE_C R209, R76, R75, R69 ;  /* 0x0000004b4cd1723e */ /* 0x000fe20004807045 */
[----:B--2---:R-:W-:-:S02]  /*5380*/  IMAD.MOV.U32 R83, RZ, RZ, R119 ;  /* 0x000000ffff537224 */ /* 0x004fc400078e0077 */
[----:B------:R-:W-:-:S01]  /*5390*/  FADD.FTZ R2, R44, R13 ;  /* 0x0000000d2c027221 */ /* 0x000fc20000010000 */
[----:B------:R-:W-:Y:S01]  /*53a0*/  IMAD.MOV.U32 R78, RZ, RZ, R119 ;  /* 0x000000ffff4e7224 */ /* 0x000fe200078e0077 */
[----:B------:R-:W1:Y:S01]  /*53b0*/  MUFU.EX2 R45, R45 ;  /* 0x0000002d002d7308 */ /* 0x000e620000000800 */
[----:B---3--:R-:W-:-:S01]  /*53c0*/  FADD.FTZ R9, R26, R9 ;  /* 0x000000091a097221 */ /* 0x008fc20000010000 */
        /* <DEDUP_REMOVED lines=8> */
[C---:B-1----:R-:W-:Y:S01]  /*5450*/  F2FP.SATFINITE.E4M3.F32.PACK_AB_MERGE_C R44, R45.reuse, R44, RZ ;  /* 0x0000002c2d2c723e */ /* 0x042fe200048070ff */
[----:B------:R-:W-:-:S03]  /*5460*/  FADD.FTZ R45, R45, R2 ;  /* 0x000000022d2d7221 */ /* 0x000fc60000010000 */
[----:B------:R-:W-:Y:S01]  /*5470*/  F2FP.SATFINITE.E4M3.F32.PACK_AB_MERGE_C R210, R49, R42, R44 ;  /* 0x0000002a31d2723e */ /* 0x000fe2000480702c */
[--C-:B------:R-:W-:Y:S02]  /*5480*/  IMAD.MOV.U32 R49, RZ, RZ, R119.reuse ;  /* 0x000000ffff317224 */ /* 0x100fe400078e0077 */
[----:B------:R-:W1:Y:S01]  /*5490*/  MUFU.EX2 R86, R86 ;  /* 0x0000005600567308 */ /* 0x000e620000000800 */
[C---:B--2---:R-:W-:Y:S01]  /*54a0*/  F2FP.SATFINITE.E4M3.F32.PACK_AB_MERGE_C R84, R85.reuse, R84, RZ ;  /* 0x000000545554723e */ /* 0x044fe200048070ff */
[----:B------:R-:W-:Y:S01]  /*54b0*/  FADD.FTZ R85, R85, R4 ;  /* 0x0000000455557221 */ /* 0x000fe20000010000 */
[--C-:B------:R-:W-:Y:S02]  /*54c0*/  IMAD.MOV.U32 R44, RZ, RZ, R119.reuse ;  /* 0x000000ffff2c7224 */ /* 0x100fe400078e0077 */
[----:B------:R-:W-:Y:S01]  /*54d0*/  F2FP.SATFINITE.E4M3.F32.PACK_AB_MERGE_C R211, R26, R81, R84 ;  /* 0x000000511ad3723e */ /* 0x000fe20004807054 */
[----:B------:R-:W-:Y:S02]  /*54e0*/  IMAD.MOV.U32 R84, RZ, RZ, R119 ;  /* 0x000000ffff547224 */ /* 0x000fe400078e0077 */
[----:B------:R-:W2:Y:S01]  /*54f0*/  MUFU.EX2 R63, R63 ;  /* 0x0000003f003f7308 */ /* 0x000ea20000000800 */
[----:B0-----:R-:W-:-:S01]  /*5500*/  FADD.FTZ R2, R28, R45 ;  /* 0x0000002d1c027221 */ /* 0x001fc20000010000 */
[----:B------:R-:W-:-:S02]  /*5510*/  IMAD.MOV.U32 R81, RZ, RZ, R119 ;  /* 0x000000ffff517224 */ /* 0x000fc400078e0077 */
[--C-:B------:R-:W-:Y:S02]  /*5520*/  IMAD.MOV.U32 R45, RZ, RZ, R119.reuse ;  /* 0x000000ffff2d7224 */ /* 0x100fe400078e0077 */
[----:B------:R-:W-:Y:S02]  /*5530*/  IMAD.MOV.U32 R42, RZ, RZ, R119 ;  /* 0x000000ffff2a7224 */ /* 0x000fe400078e0077 */
[----:B------:R-:W0:Y:S01]  /*5540*/  MUFU.EX2 R24, R24 ;  /* 0x0000001800187308 */ /* 0x000e220000000800 */
[----:B-1----:R-:W-:-:S01]  /*5550*/  FADD.FTZ R4, R86, R85 ;  /* 0x0000005556047221 */ /* 0x002fc20000010000 */
[--C-:B------:R-:W-:Y:S02]  /*5560*/  IMAD.MOV.U32 R85, RZ, RZ, R119.reuse ;  /* 0x000000ffff557224 */ /* 0x100fe400078e0077 */
[----:B------:R-:W-:Y:S02]  /*5570*/  IMAD.MOV.U32 R26, RZ, RZ, R119 ;  /* 0x000000ffff1a7224 */ /* 0x000fe400078e0077 */
[----:B------:R-:W-:-:S02]  /*5580*/  FADD.FTZ R7, R71, R4 ;  /* 0x0000000447077221 */ /* 0x000fc40000010000 */
        /* <DEDUP_REMOVED lines=14> */
[----:B------:R-:W-:Y:S01]  /*5670*/  F2FP.SATFINITE.E4M3.F32.PACK_AB_MERGE_C R60, R61, R60, RZ ;  /* 0x0000003c3d3c723e */ /* 0x000fe200048070ff */
[--C-:B------:R-:W-:Y:S02]  /*5680*/  IMAD.MOV.U32 R61, RZ, RZ, R119.reuse ;  /* 0x000000ffff3d7224 */ /* 0x100fe400078e0077 */
[--C-:B------:R-:W-:Y:S01]  /*5690*/  IMAD.MOV.U32 R28, RZ, RZ, R119.reuse ;  /* 0x000000ffff1c7224 */ /* 0x100fe200078e0077 */
[----:B------:R-:W-:Y:S01]  /*56a0*/  F2FP.SATFINITE.E4M3.F32.PACK_AB_MERGE_C R205, R71, R86, R60 ;  /* 0x0000005647cd723e */ /* 0x000fe2000480703c */
[----:B------:R-:W-:Y:S01]  /*56b0*/  IMAD.MOV.U32 R86, RZ, RZ, R119 ;  /* 0x000000ffff567224 */ /* 0x000fe200078e0077 */
[----:B------:R-:W0:Y:S01]  /*56c0*/  MUFU.EX2 R32, R32 ;  /* 0x0000002000207308 */ /* 0x000e220000000800 */
[----:B-1----:R-:W-:-:S01]  /*56d0*/  FADD.FTZ R3, R25, R2 ;  /* 0x0000000219037221 */ /* 0x002fc20000010000 */
[----:B------:R-:W-:-:S02]  /*56e0*/  IMAD.MOV.U32 R71, RZ, RZ, R119 ;  /* 0x000000ffff477224 */ /* 0x000fc400078e0077 */
[--C-:B------:R-:W-:Y:S02]  /*56f0*/  IMAD.MOV.U32 R60, RZ, RZ, R119.reuse ;  /* 0x000000ffff3c7224 */ /* 0x100fe400078e0077 */
[----:B------:R-:W-:Y:S02]  /*5700*/  IMAD.MOV.U32 R24, RZ, RZ, R119 ;  /* 0x000000ffff187224 */ /* 0x000fe400078e0077 */
[----:B------:R-:W1:Y:S01]  /*5710*/  MUFU.EX2 R70, R70 ;  /* 0x0000004600467308 */ /* 0x000e620000000800 */
[----:B--2---:R-:W-:-:S07]  /*5720*/  FADD.FTZ R7, R93, R4 ;  /* 0x000000045d077221 */ /* 0x004fce0000010000 */
[----:B------:R-:W2:Y:S01]  /*5730*/  MUFU.EX2 R33, R33 ;  /* 0x0000002100217308 */ /* 0x000ea20000000800 */
[----:B0-----:R-:W-:-:S07]  /*5740*/  FADD.FTZ R2, R32, R3 ;  /* 0x0000000320027221 */ /* 0x001fce0000010000 */
[----:B------:R-:W0:Y:S01]  /*5750*/  MUFU.EX2 R68, R68 ;  /* 0x0000004400447308 */ /* 0x000e220000000800 */
[----:B-1----:R-:W-:-:S07]  /*5760*/  FADD.FTZ R7, R70, R7 ;  /* 0x0000000746077221 */ /* 0x002fce0000010000 */
[----:B------:R1:W3:Y:S01]  /*5770*/  MUFU.EX2 R5, R96 ;  /* 0x0000006000057308 */ /* 0x0002e20000000800 */
[----:B--2---:R-:W-:-:S01]  /*5780*/  FADD.FTZ R3, R33, R2 ;  /* 0x0000000221037221 */ /* 0x004fc20000010000 */
[----:B------:R-:W-:-:S03]  /*5790*/  F2FP.SATFINITE.E4M3.F32.PACK_AB_MERGE_C R33, R48, R33, RZ ;  /* 0x000000213021723e */ /* 0x000fc600048070ff */
[----:B------:R-:W-:Y:S01]  /*57a0*/  FADD.FTZ R3, R48, R3 ;  /* 0x0000000330037221 */ /* 0x000fe20000010000 */
[----:B------:R-:W-:Y:S01]  /*57b0*/  F2FP.SATFINITE.E4M3.F32.PACK_AB_MERGE_C R206, R32, R25, R33 ;  /* 0x0000001920ce723e */ /* 0x000fe20004807021 */
[----:B------:R-:W-:Y:S01]  /*57c0*/  IMAD.MOV.U32 R48, RZ, RZ, R119 ;  /* 0x000000ffff307224 */ /* 0x000fe200078e0077 */
[----:B------:R-:W2:Y:S01]  /*57d0*/  MUFU.EX2 R36, R36 ;  /* 0x0000002400247308 */ /* 0x000ea20000000800 */
[----:B0-----:R-:W-:-:S01]  /*57e0*/  FADD.FTZ R2, R68, R7 ;  /* 0x0000000744027221 */ /* 0x001fc20000010000 */
[--C-:B-1----:R-:W-:Y:S02]  /*57f0*/  IMAD.MOV.U32 R96, RZ, RZ, R119.reuse ;  /* 0x000000ffff607224 */ /* 0x102fe400078e0077 */
[--C-:B------:R-:W-:Y:S02]  /*5800*/  IMAD.MOV.U32 R33, RZ, RZ, R119.reuse ;  /* 0x000000ffff217224 */ /* 0x100fe400078e0077 */
[----:B------:R-:W-:Y:S02]  /*5810*/  IMAD.MOV.U32 R32, RZ, RZ, R119 ;  /* 0x000000ffff207224 */ /* 0x000fe400078e0077 */
[----:B------:R-:W0:Y:S01]  /*5820*/  MUFU.EX2 R97, R97 ;  /* 0x0000006100617308 */ /* 0x000e220000000800 */
[----:B---3--:R-:W-:-:S01]  /*5830*/  FADD.FTZ R2, R5, R2 ;  /* 0x0000000205027221 */ /* 0x008fc20000010000 */
[----:B------:R-:W-:Y:S01]  /*5840*/  F2FP.SATFINITE.E4M3.F32.PACK_AB_MERGE_C R68, R5, R68, RZ ;  /* 0x000000440544723e */ /* 0x000fe200048070ff */
[----:B------:R-:W-:-:S03]  /*5850*/  IMAD.MOV.U32 R25, RZ, RZ, R119 ;  /* 0x000000ffff197224 */ /* 0x000fc600078e0077 */
[----:B------:R-:W-:Y:S01]  /*5860*/  F2FP.SATFINITE.E4M3.F32.PACK_AB_MERGE_C R207, R70, R93, R68 ;  /* 0x0000005d46cf723e */ /* 0x000fe20004807044 */
[----:B------:R-:W-:Y:S01]  /*5870*/  IMAD.MOV.U32 R93, RZ, RZ, R119 ;  /* 0x000000ffff5d7224 */ /* 0x000fe200078e0077 */
[----:B------:R-:W1:Y:S01]  /*5880*/  MUFU.EX2 R53, R53 ;  /* 0x0000003500357308 */ /* 0x000e620000000800 */
[----:B--2---:R-:W-:-:S01]  /*5890*/  FADD.FTZ R4, R36, R3 ;  /* 0x0000000324047221 */ /* 0x004fc20000010000 */
[--C-:B------:R-:W-:Y:S02]  /*58a0*/  IMAD.MOV.U32 R70, RZ, RZ, R119.reuse ;  /* 0x000000ffff467224 */ /* 0x100fe400078e0077 */
[----:B------:R-:W-:-:S04]  /*58b0*/  IMAD.MOV.U32 R68, RZ, RZ, R119 ;  /* 0x000000ffff447224 */ /* 0x000fc800078e0077 */
        /* <DEDUP_REMOVED lines=13> */
[----:B------:R-:W-:Y:S02]  /*5990*/  IMAD.MOV.U32 R52, RZ, RZ, R119 ;  /* 0x000000ffff347224 */ /* 0x000fe400078e0077 */
[----:B------:R-:W-:Y:S01]  /*59a0*/  FADD.FTZ R4, R62, R3 ;  /* 0x000000033e047221 */ /* 0x000fe20000010000 */
[----:B------:R-:W-:Y:S01]  /*59b0*/  F2FP.SATFINITE.E4M3.F32.PACK_AB_MERGE_C R200, R53, R36, R37 ;  /* 0x0000002435c8723e */ /* 0x000fe20004807025 */
[----:B------:R-:W-:Y:S01]  /*59c0*/  IMAD.MOV.U32 R53, RZ, RZ, R119 ;  /* 0x000000ffff357224 */ /* 0x000fe200078e0077 */
[----:B------:R-:W2:Y:S01]  /*59d0*/  MUFU.EX2 R65, R65 ;  /* 0x0000004100417308 */ /* 0x000ea20000000800 */
[C---:B0-----:R-:W-:Y:S01]  /*59e0*/  F2FP.SATFINITE.E4M3.F32.PACK_AB_MERGE_C R99, R100.reuse, R99, RZ ;  /* 0x000000636463723e */ /* 0x041fe200048070ff */
[----:B------:R-:W-:Y:S01]  /*59f0*/  FADD.FTZ R100, R100, R5 ;  /* 0x0000000564647221 */ /* 0x000fe20000010000 */
[----:B------:R-:W-:-:S02]  /*5a00*/  IMAD.MOV.U32 R37, RZ, RZ, R119 ;  /* 0x000000ffff257224 */ /* 0x000fc400078e0077 */
[----:B------:R-:W-:Y:S01]  /*5a10*/  F2FP.SATFINITE.E4M3.F32.PACK_AB_MERGE_C R201, R98, R97, R99 ;  /* 0x0000006162c9723e */ /* 0x000fe20004807063 */
[----:B------:R-:W-:Y:S02]  /*5a20*/  IMAD.MOV.U32 R99, RZ, RZ, R119 ;  /* 0x000000ffff637224 */ /* 0x000fe400078e0077 */
[----:B------:R-:W0:Y:S01]  /*5a30*/  MUFU.EX2 R102, R102 ;  /* 0x0000006600667308 */ /* 0x000e220000000800 */
[----:B-1----:R-:W-:-:S01]  /*5a40*/  FADD.FTZ R3, R101, R100 ;  /* 0x0000006465037221 */ /* 0x002fc20000010000 */
[--C-:B------:R-:W-:Y:S02]  /*5a50*/  IMAD.MOV.U32 R100, RZ, RZ, R119.reuse ;  /* 0x000000ffff647224 */ /* 0x100fe400078e0077 */
[--C-:B------:R-:W-:Y:S02]  /*5a60*/  IMAD.MOV.U32 R98, RZ, RZ, R119.reuse ;  /* 0x000000ffff627224 */ /* 0x100fe400078e0077 */
[----:B------:R-:W-:Y:S02]  /*5a70*/  IMAD.MOV.U32 R97, RZ, RZ, R119 ;  /* 0x000000ffff617224 */ /* 0x000fe400078e0077 */
[----:B------:R-:W-:Y:S01]  /*5a80*/  MUFU.EX2 R46, R46 ;  /* 0x0000002e002e7308 */ /* 0x000fe20000000800 */
[----:B--2---:R-:W-:-:S01]  /*5a90*/  FADD.FTZ R5, R65, R4 ;  /* 0x0000000441057221 */ /* 0x004fc20000010000 */
[----:B------:R-:W-:-:S06]  /*5aa0*/  IMAD.MOV.U32 R36, RZ, RZ, R119 ;  /* 0x000000ffff247224 */ /* 0x000fcc00078e0077 */
[----:B------:R-:W1:Y:S01]  /*5ab0*/  MUFU.EX2 R47, R47 ;  /* 0x0000002f002f7308 */ /* 0x000e620000000800 */
[----:B0-----:R-:W-:-:S07]  /*5ac0*/  FADD.FTZ R4, R102, R3 ;  /* 0x0000000366047221 */ /* 0x001fce0000010000 */
[----:B------:R-:W-:Y:S08]  /*5ad0*/  MUFU.EX2 R103, R103 ;  /* 0x0000006700677308 */ /* 0x000ff00000000800 */
[----:B------:R0:W2:Y:S01]  /*5ae0*/  MUFU.EX2 R2, R67 ;  /* 0x0000004300027308 */ /* 0x0000a20000000800 */
[----:B-1----:R-:W-:Y:S01]  /*5af0*/  F2FP.SATFINITE.E4M3.F32.PACK_AB_MERGE_C R6, R47, R46, RZ ;  /* 0x0000002e2f06723e */ /* 0x002fe200048070ff */
[----:B------:R-:W-:-:S03]  /*5b00*/  FADD.FTZ R46, R46, R5 ;  /* 0x000000052e2e7221 */ /* 0x000fc60000010000 */
[----:B------:R-:W-:Y:S01]  /*5b10*/  F2FP.SATFINITE.E4M3.F32.PACK_AB_MERGE_C R202, R65, R62, R6 ;  /* 0x0000003e41ca723e */ /* 0x000fe20004807006 */
[--C-:B------:R-:W-:Y:S02]  /*5b20*/  IMAD.MOV.U32 R65, RZ, RZ, R119.reuse ;  /* 0x000000ffff417224 */ /* 0x100fe400078e0077 */
[--C-:B------:R-:W-:Y:S02]  /*5b30*/  IMAD.MOV.U32 R62, RZ, RZ, R119.reuse ;  /* 0x000000ffff3e7224 */ /* 0x100fe400078e0077 */
[----:B0-----:R-:W-:Y:S01]  /*5b40*/  IMAD.MOV.U32 R67, RZ, RZ, R119 ;  /* 0x000000ffff437224 */ /* 0x001fe200078e0077 */
[----:B--2---:R-:W-:Y:S01]  /*5b50*/  F2FP.SATFINITE.E4M3.F32.PACK_AB_MERGE_C R3, R2, R103, RZ ;  /* 0x000000670203723e */ /* 0x004fe200048070ff */
[----:B------:R-:W-:-:S03]  /*5b60*/  FADD.FTZ R103, R103, R4 ;  /* 0x0000000467677221 */ /* 0x000fc60000010000 */
[----:B------:R-:W-:Y:S01]  /*5b70*/  F2FP.SATFINITE.E4M3.F32.PACK_AB_MERGE_C R203, R102, R101, R3 ;  /* 0x0000006566cb723e */ /* 0x000fe20004807003 */
[----:B------:R-:W-:-:S01]  /*5b80*/  FADD.FTZ R3, R47, R46 ;  /* 0x0000002e2f037221 */ /* 0x000fc20000010000 */
[----:B------:R-:W-:Y:S01]  /*5b90*/  FADD.FTZ R2, R2, R103 ;  /* 0x0000006702027221 */ /* 0x000fe20000010000 */
[--C-:B------:R-:W-:Y:S02]  /*5ba0*/  IMAD.MOV.U32 R103, RZ, RZ, R119.reuse ;  /* 0x000000ffff677224 */ /* 0x100fe400078e0077 */
[--C-:B------:R-:W-:Y:S02]  /*5bb0*/  IMAD.MOV.U32 R102, RZ, RZ, R119.reuse ;  /* 0x000000ffff667224 */ /* 0x100fe400078e0077 */
[--C-:B------:R-:W-:Y:S02]  /*5bc0*/  IMAD.MOV.U32 R101, RZ, RZ, R119.reuse ;  /* 0x000000ffff657224 */ /* 0x100fe400078e0077 */
[--C-:B------:R-:W-:Y:S02]  /*5bd0*/  IMAD.MOV.U32 R47, RZ, RZ, R119.reuse ;  /* 0x000000ffff2f7224 */ /* 0x100fe400078e0077 */
[----:B------:R-:W-:Y:S01]  /*5be0*/  IMAD.MOV.U32 R46, RZ, RZ, R119 ;  /* 0x000000ffff2e7224 */ /* 0x000fe200078e0077 */
[----:B------:R-:W-:Y:S06]  /*5bf0*/  @!P2 BRA `(.L_x_4806) ;  /* 0x0000004400aca947 */ /* 0x000fec0003800000 */
[----:B------:R-:W-:Y:S01]  /*5c00*/  MOV R5, R120 ;  /* 0x0000007800057202 */ /* 0x000fe20000000f00 */
        /* <DEDUP_REMOVED lines=49> */
[----:B------:R-:W-:Y:S01]  /*5f20*/  UMOV UR58, UR55 ;  /* 0x00000037003a7c82 */ /* 0x000fe20008000000 */
[----:B------:R-:W-:Y:S01]  /*5f30*/  UMOV UR59, UR45 ;  /* 0x0000002d003b7c82 */ /* 0x000fe20008000000 */
[----:B------:R-:W-:-:S05]  /*5f40*/  ULDC UR55, c[0x0][0x988] ;  /* 0x0002620000377ab9 */ /* 0x000fca0000000800 */
.L_x_4816:
[----:B------:R-:W-:Y:S01]  /*5f50*/  ISETP.NE.AND P3, PT, RZ, UR43, PT ;  /* 0x0000002bff007c0c */ /* 0x000fe2000bf65270 */
[----:B------:R-:W-:-:S04]  /*5f60*/  UISETP.NE.AND UP0, UPT, UR58, 0x1, UPT ;  /* 0x000000013a00788c */ /* 0x000fc8000bf05270 */
[----:B------:R-:W-:-:S04]  /*5f70*/  USEL UR45, URZ, 0x1, UP0 ;  /* 0x000000013f2d7887 */ /* 0x000fc80008000000 */
[----:B------:R-:W-:-:S04]  /*5f80*/  ULOP3.LUT UR45, UR59, UR45, URZ, 0x3c, !UPT ;  /* 0x0000002d3b2d7292 */ /* 0x000fc8000f8e3c3f */
[----:B------:R-:W-:Y:S08]  /*5f90*/  @P3 BRA `(.L_x_4807) ;  /* 0x0000000000383947 */ /* 0x000ff00003800000 */
[----:B------:R-:W-:Y:S05]  /*5fa0*/  @!P0 BRA `(.L_x_4808) ;  /* 0x0000000000048947 */ /* 0x000fea0003800000 */
[----:B------:R-:W-:Y:S01]  /*5fb0*/  BPT.TRAP 0x1 ;  /* 0x000000040000795c */ /* 0x000fe20000300000 */
.L_x_4808:
        /* <DEDUP_REMOVED lines=9> */
.L_x_4809:
[----:B-1----:R-:W-:Y:S05]  /*6050*/  @P2 BRA `(.L_x_4807) ;  /* 0x0000000000082947 */ /* 0x002fea0003800000 */
[----:B------:R-:W1:Y:S02]  /*6060*/  SYNCS.PHASECHK.TRANS64.TRYWAIT P2, [UR6+0x33430], R6 ;  /* 0x03343006ff0075a7 */ /* 0x000e640008040146 */
[----:B-1----:R-:W-:Y:S05]  /*6070*/  @!P2 BRA `(.L_x_4810) ;  /* 0x00000114007ca947 */ /* 0x002fea0003800000 */
.L_x_4807:
        /* <DEDUP_REMOVED lines=189> */
.L_x_4812:
[----:B------:R-:W-:Y:S01]  /*6c50*/  ULEA UR6, UR58, UR41, 0x3 ;  /* 0x000000293a067291 */ /* 0x000fe2000f8e183f */
[----:B------:R-:W-:-:S05]  /*6c60*/  IMAD.U32 R6, RZ, RZ, UR59 ;  /* 0x0000003bff067e24 */ /* 0x000fca000f8e00ff */
[----:B------:R-:W-:-:S04]  /*6c70*/  SHF.L.U32 R6, R6, 0x1f, RZ ;  /* 0x0000001f06067819 */ /* 0x000fc800000006ff */
[----:B------:R0:W1:Y:S01]  /*6c80*/  SYNCS.PHASECHK.TRANS64.TRYWAIT P2, [UR6+0x33450], R6 ;  /* 0x03345006ff0075a7 */ /* 0x0000620008040146 */
[----:B------:R-:W-:Y:S05]  /*6c90*/  @!P0 BRA `(.L_x_4813) ;  /* 0x0000000000048947 */ /* 0x000fea0003800000 */
[----:B------:R-:W-:Y:S01]  /*6ca0*/  BPT.TRAP 0x1 ;  /* 0x000000040000795c */ /* 0x000fe20000300000 */
.L_x_4813:
[----:B-1----:R-:W-:Y:S05]  /*6cb0*/  @P2 BRA `(.L_x_4811) ;  /* 0x0000000000082947 */ /* 0x002fea0003800000 */
[----:B------:R-:W1:Y:S02]  /*6cc0*/  SYNCS.PHASECHK.TRANS64.TRYWAIT P2, [UR6+0x33450], R6 ;  /* 0x03345006ff0075a7 */ /* 0x000e640008040146 */
[----:B-1----:R-:W-:Y:S05]  /*6cd0*/  @!P2 BRA `(.L_x_4814) ;  /* 0x00000108007ca947 */ /* 0x002fea0003800000 */
.L_x_4811:
[----:B------:R-:W-:Y:S01]  /*6ce0*/  UIADD3 UR6, UR41, 0x200, URZ ;  /* 0x0000020029067890 */ /* 0x000fe2000fffe03f */
[----:B------:R-:W-:Y:S01]  /*6cf0*/  WARPGROUP.ARRIVE ;  /* 0x00000000000079c5 */ /* 0x000fe20000000000 */
[----:B------:R-:W-:Y:S01]  /*6d00*/  UMOV UR7, 0xc0000010 ;  /* 0xc000001000077882 */ /* 0x000fe20000000000 */
[C---:B01----:R-:W-:Y:S01]  /*6d10*/  FMUL.FTZ R6, R0.reuse, R184 ;  /* 0x000000b800067220 */ /* 0x043fe20000410000 */
[----:B------:R-:W-:Y:S01]  /*6d20*/  USHF.R.U32.HI UR6, URZ, 0x4, UR6 ;  /* 0x000000043f067899 */ /* 0x000fe20008011606 */
[C---:B------:R-:W-:Y:S01]  /*6d30*/  FMUL.FTZ R7, R0.reuse, R185 ;  /* 0x000000b900077220 */ /* 0x040fe20000410000 */
[C---:B------:R-:W-:Y:S01]  /*6d40*/  FMUL.FTZ R14, R0.reuse, R192 ;  /* 0x000000c0000e7220 */ /* 0x040fe20000410000 */
[C---:B------:R-:W-:Y:S01]  /*6d50*/  FMUL.FTZ R192, R0.reuse, R160 ;  /* 0x000000a000c07220 */ /* 0x040fe20000410000 */
[----:B------:R-:W-:Y:S01]  /*6d60*/  ULOP3.LUT UR6, UR6, 0x3fff, URZ, 0xc0, !UPT ;  /* 0x00003fff06067892 */ /* 0x000fe2000f8ec03f */
[----:B------:R-:W0:Y:S01]  /*6d70*/  MUFU.TANH R6, R6 ;  /* 0x0000000600067308 */ /* 0x000e220000002400 */
[C---:B------:R-:W-:Y:S01]  /*6d80*/  FMUL.FTZ R10, R0.reuse, R188 ;  /* 0x000000bc000a7220 */ /* 0x040fe20000410000 */
[----:B------:R-:W-:Y:S01]  /*6d90*/  IMAD.MOV.U32 R160, RZ, RZ, -0x2 ;  /* 0xfffffffeffa07424 */ /* 0x000fe200078e00ff */
[----:B------:R-:W-:Y:S01]  /*6da0*/  ULOP3.LUT UR6, UR6, 0x10000, URZ, 0xfc, !UPT ;  /* 0x0001000006067892 */ /* 0x000fe2000f8efc3f */
[C---:B------:R-:W-:Y:S01]  /*6db0*/  FMUL.FTZ R188, R0.reuse, R153 ;  /* 0x0000009900bc7220 */ /* 0x040fe20000410000 */
[C---:B------:R-:W-:Y:S01]  /*6dc0*/  FMUL.FTZ R153, R0.reuse, R155 ;  /* 0x0000009b00997220 */ /* 0x040fe20000410000 */
[C---:B------:R-:W-:Y:S01]  /*6dd0*/  FMUL.FTZ R155, R0.reuse, R159 ;  /* 0x0000009f009b7220 */ /* 0x040fe20000410000 */
[----:B------:R-:W-:Y:S01]  /*6de0*/  UIMAD UR11, UR58, 0x780, UR6 ;  /* 0x000007803a0b78a4 */ /* 0x000fe2000f8e0206 */
        /* <DEDUP_REMOVED lines=9> */
[----:B------:R-:W-:Y:S01]  /*6e80*/  USHF.L.U32 UR6, UR51, 0x7, URZ ;  /* 0x0000000733067899 */ /* 0x000fe2000800063f */
[----:B------:R-:W2:Y:S01]  /*6e90*/  MUFU.TANH R10, R10 ;  /* 0x0000000a000a7308 */ /* 0x000ea20000002400 */
[C---:B------:R-:W-:Y:S01]  /*6ea0*/  FMUL.FTZ R185, R0.reuse, R197 ;  /* 0x000000c500b97220 */ /* 0x040fe20000410000 */
[C---:B------:R-:W-:Y:S01]  /*6eb0*/  FMUL.FTZ R157, R0.reuse, R163 ;  /* 0x000000a3009d7220 */ /* 0x040fe20000410000 */
[----:B------:R-:W-:Y:S01]  /*6ec0*/  UIMAD UR6, UR56, -0xa0, UR6 ;  /* 0xffffff60380678a4 */ /* 0x000fe2000f8e0206 */
[C---:B------:R-:W-:Y:S01]  /*6ed0*/  FMUL.FTZ R163, R0.reuse, R165 ;  /* 0x000000a500a37220 */ /* 0x040fe20000410000 */
[C---:B------:R-:W-:Y:S01]  /*6ee0*/  FMUL.FTZ R13, R0.reuse, R191 ;  /* 0x000000bf000d7220 */ /* 0x040fe20000410000 */
[C---:B------:R-:W-:Y:S01]  /*6ef0*/  FMUL.FTZ R165, R0.reuse, R137 ;  /* 0x0000008900a57220 */ /* 0x040fe20000410000 */
[----:B------:R-:W-:Y:S01]  /*6f00*/  UIADD3 UR6, UR6, 0x1, UR49 ;  /* 0x0000000106067890 */ /* 0x000fe2000fffe031 */
[----:B------:R-:W3:Y:S01]  /*6f10*/  MUFU.TANH R11, R11 ;  /* 0x0000000b000b7308 */ /* 0x000ee20000002400 */
[C---:B------:R-:W-:Y:S01]  /*6f20*/  FMUL.FTZ R191, R0.reuse, R156 ;  /* 0x0000009c00bf7220 */ /* 0x040fe20000410000 */
[C---:B------:R-:W-:Y:S01]  /*6f30*/  FMUL.FTZ R168, R0.reuse, R168 ;  /* 0x000000a800a87220 */ /* 0x040fe20000410000 */
[----:B------:R-:W-:Y:S01]  /*6f40*/  UIADD3 UR6, UR6, -UR50, URZ ;  /* 0x8000003206067290 */ /* 0x000fe2000fffe03f */
[C---:B------:R-:W-:Y:S01]  /*6f50*/  FMUL.FTZ R156, R0.reuse, R162 ;  /* 0x000000a2009c7220 */ /* 0x040fe20000410000 */
[C---:B------:R-:W-:Y:S01]  /*6f60*/  FMUL.FTZ R162, R0.reuse, R164 ;  /* 0x000000a400a27220 */ /* 0x040fe20000410000 */
[C---:B------:R-:W-:Y:S01]  /*6f70*/  FMUL.FTZ R164, R0.reuse, R136 ;  /* 0x0000008800a47220 */ /* 0x040fe20000410000 */
[----:B------:R-:W-:Y:S01]  /*6f80*/  FMUL.FTZ R169, R0, R169 ;  /* 0x000000a900a97220 */ /* 0x000fe20000410000 */
[----:B------:R-:W4:Y:S01]  /*6f90*/  MUFU.TANH R14, R14 ;  /* 0x0000000e000e7308 */ /* 0x000f220000002400 */
[----:B------:R-:W-:-:S02]  /*6fa0*/  IMAD R159, R17, R160, UR6 ;  /* 0x00000006119f7e24 */ /* 0x000fc4000f8e02a0 */
[C---:B------:R-:W-:Y:S01]  /*6fb0*/  FMUL.FTZ R172, R0.reuse, R172 ;  /* 0x000000ac00ac7220 */ /* 0x040fe20000410000 */
[C---:B------:R-:W-:Y:S01]  /*6fc0*/  FMUL.FTZ R173, R0.reuse, R173 ;  /* 0x000000ad00ad7220 */ /* 0x040fe20000410000 */
[----:B------:R-:W-:Y:S01]  /*6fd0*/  FMUL.FTZ R176, R0, R176 ;  /* 0x000000b000b07220 */ /* 0x000fe20000410000 */
[----:B------:R-:W-:Y:S02]  /*6fe0*/  IMAD.IADD R159, R22, 0x1, R159 ;  /* 0x00000001169f7824 */ /* 0x000fe400078e029f */
[C---:B------:R-:W-:Y:S01]  /*6ff0*/  FMUL.FTZ R177, R0.reuse, R177 ;  /* 0x000000b100b17220 */ /* 0x040fe20000410000 */
[C---:B------:R-:W-:Y:S01]  /*7000*/  FMUL.FTZ R180, R0.reuse, R180 ;  /* 0x000000b400b47220 */ /* 0x040fe20000410000 */
[----:B------:R-:W5:Y:S01]  /*7010*/  MUFU.TANH R15, R15 ;  /* 0x0000000f000f7308 */ /* 0x000f620000002400 */
[C---:B------:R-:W-:Y:S01]  /*7020*/  FMUL.FTZ R181, R0.reuse, R181 ;  /* 0x000000b500b57220 */ /* 0x040fe20000410000 */
[C---:B------:R-:W-:Y:S01]  /*7030*/  ISETP.GT.AND P2, PT, R159.reuse, RZ, PT ;  /* 0x000000ff9f00720c */ /* 0x040fe20003f44270 */
[C---:B------:R-:W-:Y:S01]  /*7040*/  FMUL.FTZ R189, R0.reuse, R152 ;  /* 0x0000009800bd7220 */ /* 0x040fe20000410000 */
[C---:B------:R-:W-:Y:S01]  /*7050*/  ISETP.GT.AND P3, PT, R159.reuse, 0x1, PT ;  /* 0x000000019f00780c */ /* 0x040fe20003f64270 */
[----:B------:R-:W-:Y:S01]  /*7060*/  FMUL.FTZ R152, R0, R154 ;  /* 0x0000009a00987220 */ /* 0x000fe20000410000 */
[----:B0-----:R-:W-:Y:S01]  /*7070*/  FSEL R161, R6, -INF , P2 ;  /* 0xff80000006a17808 */ /* 0x001fe20001000000 */
[C---:B------:R-:W-:Y:S01]  /*7080*/  FMUL.FTZ R154, R0.reuse, R158 ;  /* 0x0000009e009a7220 */ /* 0x040fe20000410000 */
[----:B------:R-:W-:Y:S01]  /*7090*/  ISETP.GT.AND P2, PT, R159, 0x8, PT ;  /* 0x000000089f00780c */ /* 0x000fe20003f44270 */
[----:B------:R-:W0:Y:S01]  /*70a0*/  MUFU.TANH R184, R184 ;  /* 0x000000b800b87308 */ /* 0x000e220000002400 */
[----:B-1----:R-:W-:Y:S01]  /*70b0*/  FSEL R7, R7, -INF , P3 ;  /* 0xff80000007077808 */ /* 0x002fe20001800000 */
[C---:B------:R-:W-:Y:S01]  /*70c0*/  FMUL.FTZ R158, R0.reuse, R166 ;  /* 0x000000a6009e7220 */ /* 0x040fe20000410000 */
[----:B------:R-:W-:Y:S01]  /*70d0*/  FMNMX.FTZ R6, R161, R4, !PT ;  /* 0x00000004a1067209 */ /* 0x000fe20007810000 */
[----:B------:R-:W-:Y:S01]  /*70e0*/  FMUL.FTZ R166, R0, R141 ;  /* 0x0000008d00a67220 */ /* 0x000fe20000410000 */
[----:B------:R-:W-:Y:S01]  /*70f0*/  ISETP.GT.AND P3, PT, R159, 0x9, PT ;  /* 0x000000099f00780c */ /* 0x000fe20003f64270 */
[----:B------:R-:W-:Y:S01]  /*7100*/  UIADD3 UR6, UR11, 0x180, URZ ;  /* 0x000001800b067890 */ /* 0x000fe2000fffe03f */
[----:B--2---:R-:W-:Y:S01]  /*7110*/  FSEL R10, R10, -INF , P2 ;  /* 0xff8000000a0a7808 */ /* 0x004fe20001000000 */
[----:B------:R-:W1:Y:S01]  /*7120*/  MUFU.TANH R185, R185 ;  /* 0x000000b900b97308 */ /* 0x000e620000002400 */
[----:B------:R-:W-:Y:S01]  /*7130*/  FMNMX.FTZ R137, R7, R6, !PT ;  /* 0x0000000607897209 */ /* 0x000fe20007810000 */
[C---:B------:R-:W-:Y:S01]  /*7140*/  FMUL.FTZ R6, R0.reuse, R138 ;  /* 0x0000008a00067220 */ /* 0x040fe20000410000 */
[----:B------:R-:W-:Y:S01]  /*7150*/  ISETP.GT.AND P2, PT, R159, 0x10, PT ;  /* 0x000000109f00780c */ /* 0x000fe20003f44270 */
[----:B------:R-:W-:Y:S01]  /*7160*/  FMUL.FTZ R20, R0, R194 ;  /* 0x000000c200147220 */ /* 0x000fe20000410000 */
[----:B---3--:R-:W-:Y:S01]  /*7170*/  FSEL R11, R11, -INF , P3 ;  /* 0xff8000000b0b7808 */ /* 0x008fe20001800000 */
[----:B------:R-:W-:Y:S01]  /*7180*/  UMOV UR7, 0xc0000010 ;  /* 0xc000001000077882 */ /* 0x000fe20000000000 */
[----:B------:R-:W-:Y:S01]  /*7190*/  FMNMX.FTZ R136, R10, R137, !PT ;  /* 0x000000890a887209 */ /* 0x000fe20007810000 */
[----:B------:R-:W2:Y:S01]  /*71a0*/  MUFU.TANH R168, R168 ;  /* 0x000000a800a87308 */ /* 0x000ea20000002400 */
[----:B------:R-:W-:Y:S01]  /*71b0*/  ISETP.GT.AND P3, PT, R159, 0x11, PT ;  /* 0x000000119f00780c */ /* 0x000fe20003f64270 */
[----:B------:R-:W-:Y:S01]  /*71c0*/  FMUL.FTZ R160, R0, R167 ;  /* 0x000000a700a07220 */ /* 0x000fe20000410000 */
[----:B----4-:R-:W-:Y:S01]  /*71d0*/  FSEL R14, R14, -INF , P2 ;  /* 0xff8000000e0e7808 */ /* 0x010fe20001000000 */
[C---:B------:R-:W-:Y:S01]  /*71e0*/  FMUL.FTZ R194, R0.reuse, R145 ;  /* 0x0000009100c27220 */ /* 0x040fe20000410000 */
[----:B------:R-:W-:Y:S01]  /*71f0*/  FMNMX.FTZ R137, R11, R136, !PT ;  /* 0x000000880b897209 */ /* 0x000fe20007810000 */
[C---:B------:R-:W-:Y:S01]  /*7200*/  FMUL.FTZ R167, R0.reuse, R144 ;  /* 0x0000009000a77220 */ /* 0x040fe20000410000 */
[----:B-----5:R-:W-:Y:S01]  /*7210*/  FSEL R136, R15, -INF , P3 ;  /* 0xff8000000f887808 */ /* 0x020fe20001800000 */
[----:B------:R-:W3:Y:S01]  /*7220*/  MUFU.TANH R169, R169 ;  /* 0x000000a900a97308 */ /* 0x000ee20000002400 */
[C---:B------:R-:W-:Y:S01]  /*7230*/  ISETP.GT.AND P2, PT, R159.reuse, 0x18, PT ;  /* 0x000000189f00780c */ /* 0x040fe20003f44270 */
[----:B------:R-:W-:Y:S01]  /*7240*/  FMUL.FTZ R145, R0, R121 ;  /* 0x0000007900917220 */ /* 0x000fe20000410000 */
[----:B------:R-:W-:Y:S01]  /*7250*/  FMNMX.FTZ R15, R14, R137, !PT ;  /* 0x000000890e0f7209 */ /* 0x000fe20007810000 */
[C---:B------:R-:W-:Y:S01]  /*7260*/  FMUL.FTZ R137, R0.reuse, R139 ;  /* 0x0000008b00897220 */ /* 0x040fe20000410000 */
[C---:B------:R-:W-:Y:S01]  /*7270*/  ISETP.GT.AND P3, PT, R159.reuse, 0x19, PT ;  /* 0x000000199f00780c */ /* 0x040fe20003f64270 */
[----:B------:R-:W-:Y:S01]  /*7280*/  FMUL.FTZ R21, R0, R195 ;  /* 0x000000c300157220 */ /* 0x000fe20000410000 */
[----:B0-----:R-:W-:Y:S01]  /*7290*/  FSEL R184, R184, -INF , P2 ;  /* 0xff800000b8b87808 */ /* 0x001fe20001000000 */
[----:B------:R-:W0:Y:S01]  /*72a0*/  MUFU.TANH R172, R172 ;  /* 0x000000ac00ac7308 */ /* 0x000e220000002400 */
[----:B------:R-:W-:Y:S01]  /*72b0*/  FMNMX.FTZ R15, R136, R15, !PT ;  /* 0x0000000f880f7209 */ /* 0x000fe20007810000 */
[C---:B------:R-:W-:Y:S01]  /*72c0*/  FMUL.FTZ R195, R0.reuse, R148 ;  /* 0x0000009400c37220 */ /* 0x040fe20000410000 */
[----:B------:R-:W-:Y:S01]  /*72d0*/  ISETP.GT.AND P2, PT, R159, 0x20, PT ;  /* 0x000000209f00780c */ /* 0x000fe20003f44270 */
[C---:B------:R-:W-:Y:S01]  /*72e0*/  FMUL.FTZ R148, R0.reuse, R124 ;  /* 0x0000007c00947220 */ /* 0x040fe20000410000 */
[----:B-1----:R-:W-:Y:S01]  /*72f0*/  FSEL R185, R185, -INF , P3 ;  /* 0xff800000b9b97808 */ /* 0x002fe20001800000 */
[----:B------:R-:W-:Y:S01]  /*7300*/  FMUL.FTZ R149, R0, R149 ;  /* 0x0000009500957220 */ /* 0x000fe20000410000 */
[----:B------:R-:W-:Y:S01]  /*7310*/  FMNMX.FTZ R138, R184, R15, !PT ;  /* 0x0000000fb88a7209 */ /* 0x000fe20007810000 */
[----:B------:R-:W1:Y:S01]  /*7320*/  MUFU.TANH R173, R173 ;  /* 0x000000ad00ad7308 */ /* 0x000e620000002400 */
[----:B------:R-:W-:Y:S01]  /*7330*/  ISETP.GT.AND P3, PT, R159, 0x21, PT ;  /* 0x000000219f00780c */ /* 0x000fe20003f64270 */
[----:B------:R-:W-:Y:S01]  /*7340*/  FMUL.FTZ R15, R0, R140 ;  /* 0x0000008c000f7220 */ /* 0x000fe20000410000 */
[----:B--2---:R-:W-:Y:S01]  /*7350*/  FSEL R168, R168, -INF , P2 ;  /* 0xff800000a8a87808 */ /* 0x004fe20001000000 */
[C---:B------:R-:W-:Y:S01]  /*7360*/  FMUL.FTZ R8, R0.reuse, R186 ;  /* 0x000000ba00087220 */ /* 0x040fe20000410000 */
[----:B------:R-:W-:Y:S01]  /*7370*/  FMNMX.FTZ R139, R185, R138, !PT ;  /* 0x0000008ab98b7209 */ /* 0x000fe20007810000 */
[----:B------:R-:W-:Y:S01]  /*7380*/  FMUL.FTZ R9, R0, R187 ;  /* 0x000000bb00097220 */ /* 0x000fe20000410000 */
[----:B------:R-:W-:Y:S01]  /*7390*/  ISETP.GT.AND P2, PT, R159, 0x28, PT ;  /* 0x000000289f00780c */ /* 0x000fe20003f44270 */
[----:B------:R-:W2:Y:S01]  /*73a0*/  MUFU.TANH R176, R176 ;  /* 0x000000b000b07308 */ /* 0x000ea20000002400 */
[----:B---3--:R-:W-:Y:S01]  /*73b0*/  FSEL R169, R169, -INF , P3 ;  /* 0xff800000a9a97808 */ /* 0x008fe20001800000 */
[----:B------:R-:W-:Y:S01]  /*73c0*/  UMOV UR10, UR55 ;  /* 0x00000037000a7c82 */ /* 0x000fe20008000000 */
[----:B------:R-:W-:Y:S01]  /*73d0*/  FMNMX.FTZ R138, R168, R139, !PT ;  /* 0x0000008ba88a7209 */ /* 0x000fe20007810000 */
[C---:B------:R-:W-:Y:S01]  /*73e0*/  FMUL.FTZ R186, R0.reuse, R198 ;  /* 0x000000c600ba7220 */ /* 0x040fe20000410000 */
[----:B------:R-:W-:Y:S01]  /*73f0*/  ISETP.GT.AND P3, PT, R159, 0x29, PT ;  /* 0x000000299f00780c */ /* 0x000fe20003f64270 */
        /* <DEDUP_REMOVED lines=16> */
[C---:B------:R-:W-:Y:S01]  /*7500*/  FMUL.FTZ R179, R0.reuse, R179 ;  /* 0x000000b300b37220 */ /* 0x040fe20000410000 */
[----:B------:R-:W-:Y:S01]  /*7510*/  ISETP.GT.AND P2, PT, R159, 0x38, PT ;  /* 0x000000389f00780c */ /* 0x000fe20003f44270 */
[----:B------:R-:W2:Y:S01]  /*7520*/  MUFU.TANH R181, R181 ;  /* 0x000000b500b57308 */ /* 0x000ea20000002400 */
[----:B0-----:R-:W-:Y:S01]  /*7530*/  FSEL R177, R177, -INF , P3 ;  /* 0xff800000b1b17808 */ /* 0x001fe20001800000 */
[----:B------:R-:W-:Y:S01]  /*7540*/  FMUL.FTZ R182, R0, R182 ;  /* 0x000000b600b67220 */ /* 0x000fe20000410000 */
[----:B------:R-:W-:Y:S01]  /*7550*/  FMNMX.FTZ R138, R176, R139, !PT ;  /* 0x0000008bb08a7209 */ /* 0x000fe20007810000 */
[C---:B------:R-:W-:Y:S01]  /*7560*/  FMUL.FTZ R183, R0.reuse, R183 ;  /* 0x000000b700b77220 */ /* 0x040fe20000410000 */
[----:B------:R-:W-:Y:S01]  /*7570*/  ISETP.GT.AND P3, PT, R159, 0x39, PT ;  /* 0x000000399f00780c */ /* 0x000fe20003f64270 */
[----:B------:R-:W-:Y:S01]  /*7580*/  FMUL.FTZ R142, R0, R142 ;  /* 0x0000008e008e7220 */ /* 0x000fe20000410000 */
[----:B------:R-:W-:Y:S01]  /*7590*/  FMNMX.FTZ R139, R177, R138, !PT ;  /* 0x0000008ab18b7209 */ /* 0x000fe20007810000 */
[----:B------:R-:W0:Y:S01]  /*75a0*/  MUFU.TANH R189, R189 ;  /* 0x000000bd00bd7308 */ /* 0x000e220000002400 */
[----:B-1----:R-:W-:Y:S01]  /*75b0*/  FSEL R180, R180, -INF , P2 ;  /* 0xff800000b4b47808 */ /* 0x002fe20001000000 */
[C---:B------:R-:W-:Y:S01]  /*75c0*/  FMUL.FTZ R146, R0.reuse, R146 ;  /* 0x0000009200927220 */ /* 0x040fe20000410000 */
        /* <DEDUP_REMOVED lines=8> */
[----:B------:R-:W-:Y:S01]  /*7650*/  ISETP.GT.AND P3, PT, R159, 0x41, PT ;  /* 0x000000419f00780c */ /* 0x000fe20003f64270 */
[C---:B------:R-:W-:Y:S01]  /*7660*/  FMUL.FTZ R123, R0.reuse, R123 ;  /* 0x0000007b007b7220 */ /* 0x040fe20000410000 */
[----:B------:R-:W-:Y:S01]  /*7670*/  FMNMX.FTZ R138, R181, R138, !PT ;  /* 0x0000008ab58a7209 */ /* 0x000fe20007810000 */
[C---:B------:R-:W-:Y:S01]  /*7680*/  FMUL.FTZ R126, R0.reuse, R126 ;  /* 0x0000007e007e7220 */ /* 0x040fe20000410000 */
[C---:B------:R-:W-:Y:S01]  /*7690*/  FMUL.FTZ R127, R0.reuse, R127 ;  /* 0x0000007f007f7220 */ /* 0x040fe20000410000 */
[----:B------:R-:W2:Y:S01]  /*76a0*/  MUFU.TANH R191, R191 ;  /* 0x000000bf00bf7308 */ /* 0x000ea20000002400 */
[----:B0-----:R-:W-:Y:S01]  /*76b0*/  FSEL R189, R189, -INF , P2 ;  /* 0xff800000bdbd7808 */ /* 0x001fe20001000000 */
[C---:B------:R-:W-:Y:S01]  /*76c0*/  FMUL.FTZ R130, R0.reuse, R130 ;  /* 0x0000008200827220 */ /* 0x040fe20000410000 */
[----:B------:R-:W-:Y:S01]  /*76d0*/  ISETP.GT.AND P2, PT, R159, 0x48, PT ;  /* 0x000000489f00780c */ /* 0x000fe20003f44270 */
[C---:B------:R-:W-:Y:S01]  /*76e0*/  FMUL.FTZ R131, R0.reuse, R131 ;  /* 0x0000008300837220 */ /* 0x040fe20000410000 */
[----:B------:R-:W-:Y:S01]  /*76f0*/  FMNMX.FTZ R139, R189, R138, !PT ;  /* 0x0000008abd8b7209 */ /* 0x000fe20007810000 */
[----:B------:R-:W-:-:S02]  /*7700*/  FMUL.FTZ R135, R0, R135 ;  /* 0x0000008700877220 */ /* 0x000fc40000410000 */
        /* <DEDUP_REMOVED lines=9> */
[----:B0-----:R-:W-:Y:S01]  /*77a0*/  FSEL R139, R190, -INF , P3 ;  /* 0xff800000be8b7808 */ /* 0x001fe20001800000 */
[----:B------:R-:W-:Y:S01]  /*77b0*/  FMUL.FTZ R190, R0, R120 ;  /* 0x0000007800be7220 */ /* 0x000fe20000410000 */
        /* <DEDUP_REMOVED lines=19> */
[----:B--2---:R-:W-:Y:S01]  /*78f0*/  FSEL R124, R164, -INF , P2 ;  /* 0xff800000a47c7808 */ /* 0x004fe20001000000 */
[----:B------:R-:W-:Y:S01]  /*7900*/  FMUL.FTZ R164, R0, R125 ;  /* 0x0000007d00a47220 */ /* 0x000fe20000410000 */
[----:B------:R-:W-:Y:S02]  /*7910*/  ISETP.GT.AND P2, PT, R159, 0x68, PT ;  /* 0x000000689f00780c */ /* 0x000fe40003f44270 */
[----:B------:R-:W-:-:S03]  /*7920*/  FMNMX.FTZ R191, R124, R191, !PT ;  /* 0x000000bf7cbf7209 */ /* 0x000fc60007810000 */
[----:B------:R-:W-:Y:S01]  /*7930*/  MUFU.TANH R166, R166 ;  /* 0x000000a600a67308 */ /* 0x000fe20000002400 */
[----:B0-----:R-:W-:Y:S01]  /*7940*/  FSEL R144, R165, -INF , P3 ;  /* 0xff800000a5907808 */ /* 0x001fe20001800000 */
[----:B------:R-:W-:Y:S02]  /*7950*/  WARPGROUP.DEPBAR.LE gsb0, 0x0 ;  /* 0x00008000000079c5 */ /* 0x000fe40000010000 */
[----:B------:R-:W-:Y:S01]  /*7960*/  WARPGROUP.ARRIVE ;  /* 0x00000000000079c5 */ /* 0x000fe20000000000 */
[----:B------:R-:W-:-:S03]  /*7970*/  ISETP.GT.AND P3, PT, R159, 0x69, PT ;  /* 0x000000699f00780c */ /* 0x000fc60003f64270 */
[----:B------:R-:W0:Y:S01]  /*7980*/  MUFU.TANH R167, R167 ;  /* 0x000000a700a77308 */ /* 0x000e220000002400 */
[----:B-1----:R-:W-:Y:S01]  /*7990*/  FSEL R125, R15, -INF , P2 ;  /* 0xff8000000f7d7808 */ /* 0x002fe20001000000 */
[----:B------:R-:W-:Y:S01]  /*79a0*/  FMUL.FTZ R15, R0, R128 ;  /* 0x00000080000f7220 */ /* 0x000fe20000410000 */
[----:B------:R-:W-:Y:S01]  /*79b0*/  QGMMA.64x192x32.F32.E4M3.E4M3 R24, R212, gdesc[UR4], R24, gsb0 ;  /* 0x02e00004d4187df3 */ /* 0x000fe20008000818 */
[----:B------:R-:W-:Y:S01]  /*79c0*/  FMNMX.FTZ R192, R144, R191, !PT ;  /* 0x000000bf90c07209 */ /* 0x000fe20007810000 */
[----:B------:R-:W-:Y:S01]  /*79d0*/  UIADD3 UR6, UR11, 0x300, URZ ;  /* 0x000003000b067890 */ /* 0x000fe2000fffe03f */
[----:B------:R-:W-:Y:S01]  /*79e0*/  ISETP.GT.AND P2, PT, R159, 0x70, PT ;  /* 0x000000709f00780c */ /* 0x000fe20003f44270 */
[----:B------:R-:W-:Y:S01]  /*79f0*/  UMOV UR7, 0xc0000010 ;  /* 0xc000001000077882 */ /* 0x000fe20000000000 */
[----:B------:R-:W-:Y:S01]  /*7a00*/  MUFU.TANH R194, R194 ;  /* 0x000000c200c27308 */ /* 0x000fe20000002400 */
[----:B------:R-:W-:-:S07]  /*7a10*/  FMNMX.FTZ R192, R125, R192, !PT ;  /* 0x000000c07dc07209 */ /* 0x000fce0007810000 */
[----:B------:R-:W1:Y:S01]  /*7a20*/  MUFU.TANH R195, R195 ;  /* 0x000000c300c37308 */ /* 0x000e620000002400 */
[----:B0-----:R-:W-:Y:S02]  /*7a30*/  FSEL R128, R167, -INF , P2 ;  /* 0xff800000a7807808 */ /* 0x001fe40001000000 */
[----:B------:R-:W-:-:S05]  /*7a40*/  ISETP.GT.AND P2, PT, R159, 0x78, PT ;  /* 0x000000789f00780c */ /* 0x000fca0003f44270 */
[----:B------:R-:W0:Y:S08]  /*7a50*/  MUFU.TANH R149, R149 ;  /* 0x0000009500957308 */ /* 0x000e300000002400 */
[----:B------:R2:W-:Y:S08]  /*7a60*/  MUFU.TANH R162, R145 ;  /* 0x0000009100a27308 */ /* 0x0005f00000002400 */
[----:B------:R-:W3:Y:S01]  /*7a70*/  MUFU.TANH R190, R190 ;  /* 0x000000be00be7308 */ /* 0x000ee20000002400 */
[----:B--2---:R-:W-:-:S02]  /*7a80*/  FSEL R145, R166, -INF , P3 ;  /* 0xff800000a6917808 */ /* 0x004fc40001800000 */
[----:B------:R-:W-:Y:S02]  /*7a90*/  ISETP.GT.AND P3, PT, R159, 0x71, PT ;  /* 0x000000719f00780c */ /* 0x000fe40003f64270 */
[----:B------:R-:W-:-:S03]  /*7aa0*/  FMNMX.FTZ R165, R145, R192, !PT ;  /* 0x000000c091a57209 */ /* 0x000fc60007810000 */
[----:B------:R2:W4:Y:S01]  /*7ab0*/  MUFU.TANH R163, R148 ;  /* 0x0000009400a37308 */ /* 0x0005220000002400 */
[----:B------:R-:W-:Y:S01]  /*7ac0*/  FMNMX.FTZ R167, R128, R165, !PT ;  /* 0x000000a580a77209 */ /* 0x000fe20007810000 */
[----:B------:R-:W-:Y:S01]  /*7ad0*/  FMUL.FTZ R165, R0, R129 ;  /* 0x0000008100a57220 */ /* 0x000fe20000410000 */
[----:B-1----:R-:W-:Y:S02]  /*7ae0*/  FSEL R129, R195, -INF , P2 ;  /* 0xff800000c3817808 */ /* 0x002fe40001000000 */
[----:B------:R-:W-:-:S03]  /*7af0*/  ISETP.GT.AND P2, PT, R159, 0x80, PT ;  /* 0x000000809f00780c */ /* 0x000fc60003f44270 */
[----:B------:R-:W1:Y:S01]  /*7b00*/  MUFU.TANH R164, R164 ;  /* 0x000000a400a47308 */ /* 0x000e620000002400 */
[----:B--2---:R-:W-:Y:S02]  /*7b10*/  FSEL R148, R194, -INF , P3 ;  /* 0xff800000c2947808 */ /* 0x004fe40001800000 */
[----:B------:R-:W-:Y:S02]  /*7b20*/  ISETP.GT.AND P3, PT, R159, 0x79, PT ;  /* 0x000000799f00780c */ /* 0x000fe40003f64270 */
[----:B------:R-:W-:Y:S02]  /*7b30*/  FMNMX.FTZ R166, R148, R167, !PT ;  /* 0x000000a794a67209 */ /* 0x000fe40007810000 */
[----:B0-----:R-:W-:Y:S01]  /*7b40*/  FSEL R149, R149, -INF , P3 ;  /* 0xff80000095957808 */ /* 0x001fe20001800000 */
[----:B------:R-:W0:Y:S01]  /*7b50*/  MUFU.TANH R15, R15 ;  /* 0x0000000f000f7308 */ /* 0x000e220000002400 */
[----:B------:R-:W-:Y:S01]  /*7b60*/  FMNMX.FTZ R192, R129, R166, !PT ;  /* 0x000000a681c07209 */ /* 0x000fe20007810000 */
[----:B------:R-:W-:Y:S01]  /*7b70*/  FMUL.FTZ R166, R0, R132 ;  /* 0x0000008400a67220 */ /* 0x000fe20000410000 */
[----:B------:R-:W-:-:S02]  /*7b80*/  ISETP.GT.AND P3, PT, R159, 0x81, PT ;  /* 0x000000819f00780c */ /* 0x000fc40003f64270 */
[----:B---3--:R-:W-:Y:S02]  /*7b90*/  FSEL R132, R190, -INF , P2 ;  /* 0xff800000be847808 */ /* 0x008fe40001000000 */
[----:B------:R-:W-:Y:S01]  /*7ba0*/  FMNMX.FTZ R167, R149, R192, !PT ;  /* 0x000000c095a77209 */ /* 0x000fe20007810000 */
[----:B------:R-:W2:Y:S01]  /*7bb0*/  MUFU.TANH R165, R165 ;  /* 0x000000a500a57308 */ /* 0x000ea20000002400 */
[C---:B------:R-:W-:Y:S02]  /*7bc0*/  ISETP.GT.AND P2, PT, R159.reuse, 0x88, PT ;  /* 0x000000889f00780c */ /* 0x040fe40003f44270 */
[----:B------:R-:W-:Y:S02]  /*7bd0*/  FSEL R162, R162, -INF , P3 ;  /* 0xff800000a2a27808 */ /* 0x000fe40001800000 */
[----:B------:R-:W-:Y:S01]  /*7be0*/  FMNMX.FTZ R191, R132, R167, !PT ;  /* 0x000000a784bf7209 */ /* 0x000fe20007810000 */
[----:B------:R-:W-:Y:S01]  /*7bf0*/  FMUL.FTZ R167, R0, R133 ;  /* 0x0000008500a77220 */ /* 0x000fe20000410000 */
[----:B------:R-:W-:Y:S01]  /*7c00*/  ISETP.GT.AND P3, PT, R159, 0x89, PT ;  /* 0x000000899f00780c */ /* 0x000fe20003f64270 */
[----:B------:R-:W3:Y:S01]  /*7c10*/  MUFU.TANH R166, R166 ;  /* 0x000000a600a67308 */ /* 0x000ee20000002400 */
[----:B----4-:R-:W-:-:S02]  /*7c20*/  FSEL R133, R163, -INF , P2 ;  /* 0xff800000a3857808 */ /* 0x010fc40001000000 */
[----:B------:R-:W-:Y:S02]  /*7c30*/  FMNMX.FTZ R192, R162, R191, !PT ;  /* 0x000000bfa2c07209 */ /* 0x000fe40007810000 */
[----:B------:R-:W-:Y:S02]  /*7c40*/  ISETP.GT.AND P2, PT, R159, 0x90, PT ;  /* 0x000000909f00780c */ /* 0x000fe40003f44270 */
[----:B-1----:R-:W-:Y:S01]  /*7c50*/  FSEL R163, R164, -INF , P3 ;  /* 0xff800000a4a37808 */ /* 0x002fe20001800000 */
[----:B------:R1:W4:Y:S01]  /*7c60*/  MUFU.TANH R190, R167 ;  /* 0x000000a700be7308 */ /* 0x0003220000002400 */
[----:B------:R-:W-:Y:S02]  /*7c70*/  FMNMX.FTZ R192, R133, R192, !PT ;  /* 0x000000c085c07209 */ /* 0x000fe40007810000 */
[----:B0-----:R-:W-:Y:S02]  /*7c80*/  FSEL R164, R15, -INF , P2 ;  /* 0xff8000000fa47808 */ /* 0x001fe40001000000 */
[----:B------:R-:W-:-:S02]  /*7c90*/  ISETP.GT.AND P3, PT, R159, 0x91, PT ;  /* 0x000000919f00780c */ /* 0x000fc40003f64270 */
[----:B------:R-:W-:Y:S01]  /*7ca0*/  FMNMX.FTZ R15, R163, R192, !PT ;  /* 0x000000c0a30f7209 */ /* 0x000fe20007810000 */
[----:B------:R-:W0:Y:S01]  /*7cb0*/  MUFU.TANH R8, R8 ;  /* 0x0000000800087308 */ /* 0x000e220000002400 */
[----:B------:R-:W-:Y:S01]  /*7cc0*/  ISETP.GT.AND P2, PT, R159, 0x98, PT ;  /* 0x000000989f00780c */ /* 0x000fe20003f44270 */
[----:B-1----:R-:W-:Y:S01]  /*7cd0*/  FMUL.FTZ R167, R0, R143 ;  /* 0x0000008f00a77220 */ /* 0x002fe20000410000 */
[----:B--2---:R-:W-:Y:S02]  /*7ce0*/  FSEL R165, R165, -INF , P3 ;  /* 0xff800000a5a57808 */ /* 0x004fe40001800000 */
[----:B------:R-:W-:Y:S02]  /*7cf0*/  FMNMX.FTZ R192, R164, R15, !PT ;  /* 0x0000000fa4c07209 */ /* 0x000fe40007810000 */
[C---:B------:R-:W-:Y:S01]  /*7d00*/  ISETP.GT.AND P3, PT, R159.reuse, 0x99, PT ;  /* 0x000000999f00780c */ /* 0x040fe20003f64270 */
[----:B------:R-:W-:Y:S01]  /*7d10*/  MUFU.TANH R9, R9 ;  /* 0x0000000900097308 */ /* 0x000fe20000002400 */
[----:B---3--:R-:W-:Y:S01]  /*7d20*/  FSEL R166, R166, -INF , P2 ;  /* 0xff800000a6a67808 */ /* 0x008fe20001000000 */
[----:B------:R-:W-:Y:S01]  /*7d30*/  VIADD R159, R159, 0x8 ;  /* 0x000000089f9f7836 */ /* 0x000fe20000000000 */
[----:B------:R-:W-:-:S02]  /*7d40*/  FMNMX.FTZ R15, R165, R192, !PT ;  /* 0x000000c0a50f7209 */ /* 0x000fc40007810000 */
[----:B----4-:R-:W-:Y:S02]  /*7d50*/  FSEL R143, R190, -INF , P3 ;  /* 0xff800000be8f7808 */ /* 0x010fe40001800000 */
[----:B------:R-:W-:Y:S01]  /*7d60*/  FMNMX.FTZ R190, R166, R15, !PT ;  /* 0x0000000fa6be7209 */ /* 0x000fe20007810000 */
[----:B------:R-:W1:Y:S01]  /*7d70*/  MUFU.TANH R12, R12 ;  /* 0x0000000c000c7308 */ /* 0x000e620000002400 */
[----:B------:R-:W-:Y:S02]  /*7d80*/  ISETP.GT.AND P3, PT, R159, RZ, PT ;  /* 0x000000ff9f00720c */ /* 0x000fe40003f64270 */
[----:B------:R-:W-:Y:S02]  /*7d90*/  FMNMX.FTZ R190, R143, R190, !PT ;  /* 0x000000be8fbe7209 */ /* 0x000fe40007810000 */
[C---:B------:R-:W-:Y:S02]  /*7da0*/  ISETP.GT.AND P4, PT, R159.reuse, 0x1, PT ;  /* 0x000000019f00780c */ /* 0x040fe40003f84270 */
[----:B0-----:R-:W-:Y:S01]  /*7db0*/  FSEL R8, R8, -INF , P3 ;  /* 0xff80000008087808 */ /* 0x001fe20001800000 */
[----:B------:R-:W0:Y:S01]  /*7dc0*/  SHFL.BFLY PT, R15, R190, 0x2, 0x1f ;  /* 0x0c401f00be0f7f89 */ /* 0x000e2200000e0000 */
[----:B------:R-:W-:Y:S01]  /*7dd0*/  MUFU.TANH R13, R13 ;  /* 0x0000000d000d7308 */ /* 0x000fe20000002400 */
[----:B------:R-:W-:-:S07]  /*7de0*/  ISETP.GT.AND P3, PT, R159, 0x8, PT ;  /* 0x000000089f00780c */ /* 0x000fce0003f64270 */
[----:B------:R-:W2:Y:S01]  /*7df0*/  MUFU.TANH R20, R20 ;  /* 0x0000001400147308 */ /* 0x000ea20000002400 */
[----:B-1----:R-:W-:Y:S02]  /*7e00*/  FSEL R12, R12, -INF , P3 ;  /* 0xff8000000c0c7808 */ /* 0x002fe40001800000 */
[----:B------:R-:W-:-:S05]  /*7e10*/  ISETP.GT.AND P3, PT, R159, 0x10, PT ;  /* 0x000000109f00780c */ /* 0x000fca0003f64270 */
[----:B------:R-:W-:Y:S01]  /*7e20*/  MUFU.TANH R21, R21 ;  /* 0x0000001500157308 */ /* 0x000fe20000002400 */
[----:B0-----:R-:W-:-:S07]  /*7e30*/  FMNMX.FTZ R191, R190, R15, !PT ;  /* 0x0000000fbebf7209 */ /* 0x001fce0007810000 */
[----:B------:R-:W0:Y:S01]  /*7e40*/  MUFU.TANH R186, R186 ;  /* 0x000000ba00ba7308 */ /* 0x000e220000002400 */
[----:B--2---:R-:W-:Y:S02]  /*7e50*/  FSEL R20, R20, -INF , P3 ;  /* 0xff80000014147808 */ /* 0x004fe40001800000 */
[----:B------:R-:W-:Y:S01]  /*7e60*/  ISETP.GT.AND P3, PT, R159, 0x18, PT ;  /* 0x000000189f00780c */ /* 0x000fe20003f64270 */
[----:B------:R-:W1:Y:S04]  /*7e70*/  SHFL.BFLY PT, R190, R191, 0x1, 0x1f ;  /* 0x0c201f00bfbe7f89 */ /* 0x000e6800000e0000 */
[----:B------:R-:W-:Y:S08]  /*7e80*/  MUFU.TANH R187, R187 ;  /* 0x000000bb00bb7308 */ /* 0x000ff00000002400 */
[----:B------:R-:W2:Y:S01]  /*7e90*/  MUFU.TANH R170, R170 ;  /* 0x000000aa00aa7308 */ /* 0x000ea20000002400 */
[----:B0-----:R-:W-:-:S02]  /*7ea0*/  FSEL R186, R186, -INF , P3 ;  /* 0xff800000baba7808 */ /* 0x001fc40001800000 */
[----:B------:R-:W-:-:S05]  /*7eb0*/  ISETP.GT.AND P3, PT, R159, 0x20, PT ;  /* 0x000000209f00780c */ /* 0x000fca0003f64270 */
[----:B------:R-:W0:Y:S01]  /*7ec0*/  MUFU.TANH R171, R171 ;  /* 0x000000ab00ab7308 */ /* 0x000e220000002400 */
[----:B-1----:R-:W-:Y:S01]  /*7ed0*/  FMNMX.FTZ R15, R191, R190, !PT ;  /* 0x000000bebf0f7209 */ /* 0x002fe20007810000 */
[----:B------:R-:W-:Y:S01]  /*7ee0*/  FMUL.FTZ R190, R0, R134 ;  /* 0x0000008600be7220 */ /* 0x000fe20000410000 */
[----:B------:R-:W-:Y:S02]  /*7ef0*/  IMAD.U32 R134, RZ, RZ, UR10 ;  /* 0x0000000aff867e24 */ /* 0x000fe4000f8e00ff */
[----:B------:R-:W-:-:S03]  /*7f00*/  FSETP.NEU.FTZ.AND P2, PT, R15, -INF , PT ;  /* 0xff8000000f00780b */ /* 0x000fc60003f5d000 */
[----:B------:R-:W1:Y:S01]  /*7f10*/  MUFU.TANH R174, R174 ;  /* 0x000000ae00ae7308 */ /* 0x000e620000002400 */
[----:B------:R-:W-:-:S01]  /*7f20*/  FFMA.FTZ R134, R15, R134, -8 ;  /* 0xc10000000f867423 */ /* 0x000fc20000010086 */
[----:B--2---:R-:W-:Y:S02]  /*7f30*/  FSEL R170, R170, -INF , P3 ;  /* 0xff800000aaaa7808 */ /* 0x004fe40001800000 */
[----:B------:R-:W-:Y:S02]  /*7f40*/  ISETP.GT.AND P3, PT, R159, 0x28, PT ;  /* 0x000000289f00780c */ /* 0x000fe40003f64270 */
[----:B------:R-:W-:Y:S02]  /*7f50*/  FSEL R134, R134, RZ, P2 ;  /* 0x000000ff86867208 */ /* 0x000fe40001000000 */
[----:B------:R-:W2:Y:S03]  /*7f60*/  MUFU.TANH R175, R175 ;  /* 0x000000af00af7308 */ /* 0x000ea60000002400 */
[----:B------:R-:W-:-:S01]  /*7f70*/  FFMA.FTZ R192, R161, UR10, -R134 ;  /* 0x0000000aa1c07c23 */ /* 0x000fc20008010886 */
[--C-:B------:R-:W-:Y:S01]  /*7f80*/  FFMA.FTZ R161, R136, UR10, -R134.reuse ;  /* 0x0000000a88a17c23 */ /* 0x100fe20008010886 */
[----:B------:R-:W-:-:S01]  /*7f90*/  FFMA.FTZ R136, R184, UR10, -R134 ;  /* 0x0000000ab8887c23 */ /* 0x000fc20008010886 */
[--C-:B------:R-:W-:Y:S01]  /*7fa0*/  FFMA.FTZ R191, R185, UR10, -R134.reuse ;  /* 0x0000000ab9bf7c23 */ /* 0x100fe20008010886 */
[----:B------:R-:W-:Y:S01]  /*7fb0*/  FSEL R184, R9, -INF , P4 ;  /* 0xff80000009b87808 */ /* 0x000fe20002000000 */
[--C-:B------:R-:W-:Y:S01]  /*7fc0*/  FFMA.FTZ R193, R168, UR10, -R134.reuse ;  /* 0x0000000aa8c17c23 */ /* 0x100fe20008010886 */
[----:B------:R-:W-:Y:S01]  /*7fd0*/  FMNMX.FTZ R185, R8, R5, !PT ;  /* 0x0000000508b97209 */ /* 0x000fe20007810000 */
[--C-:B------:R-:W-:Y:S01]  /*7fe0*/  FFMA.FTZ R194, R169, UR10, -R134.reuse ;  /* 0x0000000aa9c27c23 */ /* 0x100fe20008010886 */
[----:B------:R-:W-:Y:S01]  /*7ff0*/  ISETP.GT.AND P4, PT, R159, 0x9, PT ;  /* 0x000000099f00780c */ /* 0x000fe20003f84270 */
[--C-:B------:R-:W-:Y:S01]  /*8000*/  FFMA.FTZ R169, R172, UR10, -R134.reuse ;  /* 0x0000000aaca97c23 */ /* 0x100fe20008010886 */
[----:B------:R-:W-:Y:S01]  /*8010*/  FMNMX.FTZ R185, R184, R185, !PT ;  /* 0x000000b9b8b97209 */ /* 0x000fe20007810000 */
[----:B------:R3:W-:Y:S01]  /*8020*/  MUFU.EX2 R9, R191 ;  /* 0x000000bf00097308 */ /* 0x0007e20000000800 */
[----:B------:R-:W-:Y:S01]  /*8030*/  FSEL R168, R13, -INF , P4 ;  /* 0xff8000000da87808 */ /* 0x000fe20002000000 */
[--C-:B------:R-:W-:Y:S01]  /*8040*/  FFMA.FTZ R189, R189, UR10, -R134.reuse ;  /* 0x0000000abdbd7c23 */ /* 0x100fe20008010886 */
[----:B------:R-:W-:Y:S01]  /*8050*/  FMNMX.FTZ R185, R12, R185, !PT ;  /* 0x000000b90cb97209 */ /* 0x000fe20007810000 */
[--C-:B------:R-:W-:Y:S01]  /*8060*/  FFMA.FTZ R144, R144, UR10, -R134.reuse ;  /* 0x0000000a90907c23 */ /* 0x100fe20008010886 */
[----:B------:R-:W-:Y:S01]  /*8070*/  ISETP.GT.AND P4, PT, R159, 0x11, PT ;  /* 0x000000119f00780c */ /* 0x000fe20003f84270 */
[----:B------:R-:W-:Y:S01]  /*8080*/  FFMA.FTZ R7, R7, UR10, -R134 ;  /* 0x0000000a07077c23 */ /* 0x000fe20008010886 */
[----:B------:R-:W-:Y:S01]  /*8090*/  FMNMX.FTZ R185, R168, R185, !PT ;  /* 0x000000b9a8b97209 */ /* 0x000fe20007810000 */
[----:B------:R-:W4:Y:S01]  /*80a0*/  MUFU.TANH R178, R178 ;  /* 0x000000b200b27308 */ /* 0x000f220000002400 */
[----:B------:R-:W-:-:S02]  /*80b0*/  WARPGROUP.DEPBAR.LE gsb0, 0x0 ;  /* 0x00008000000079c5 */ /* 0x000fc40000010000 */
[----:B------:R-:W-:Y:S01]  /*80c0*/  WARPGROUP.ARRIVE ;  /* 0x00000000000079c5 */ /* 0x000fe20000000000 */
[----:B------:R-:W-:Y:S01]  /*80d0*/  FSEL R21, R21, -INF , P4 ;  /* 0xff80000015157808 */ /* 0x000fe20002000000 */
[--C-:B---3--:R-:W-:Y:S01]  /*80e0*/  FFMA.FTZ R191, R173, UR10, -R134.reuse ;  /* 0x0000000aadbf7c23 */ /* 0x108fe20008010886 */
[----:B------:R-:W-:Y:S01]  /*80f0*/  FMNMX.FTZ R196, R20, R185, !PT ;  /* 0x000000b914c47209 */ /* 0x000fe20007810000 */
[--C-:B------:R-:W-:Y:S01]  /*8100*/  FFMA.FTZ R10, R10, UR10, -R134.reuse ;  /* 0x0000000a0a0a7c23 */ /* 0x100fe20008010886 */
[----:B------:R-:W-:Y:S01]  /*8110*/  ISETP.GT.AND P4, PT, R159, 0x19, PT ;  /* 0x000000199f00780c */ /* 0x000fe20003f84270 */
[----:B------:R-:W-:Y:S01]  /*8120*/  QGMMA.64x192x32.F32.E4M3.E4M3 R24, R208, gdesc[UR4], R24, gsb0 ;  /* 0x02e00004d0187df3 */ /* 0x000fe20008000818 */
[----:B------:R-:W-:Y:S01]  /*8130*/  FMNMX.FTZ R185, R21, R196, !PT ;  /* 0x000000c415b97209 */ /* 0x000fe20007810000 */
[----:B------:R-:W3:Y:S01]  /*8140*/  MUFU.TANH R179, R179 ;  /* 0x000000b300b37308 */ /* 0x000ee20000002400 */
[----:B------:R-:W-:Y:S01]  /*8150*/  FSEL R187, R187, -INF , P4 ;  /* 0xff800000bbbb7808 */ /* 0x000fe20002000000 */
[----:B------:R-:W-:Y:S01]  /*8160*/  UIADD3 UR6, UR11, 0x480, URZ ;  /* 0x000004800b067890 */ /* 0x000fe2000fffe03f */
[----:B------:R-:W-:Y:S01]  /*8170*/  FMNMX.FTZ R172, R186, R185, !PT ;  /* 0x000000b9baac7209 */ /* 0x000fe20007810000 */
[----:B------:R-:W-:Y:S01]  /*8180*/  UMOV UR7, 0xc0000010 ;  /* 0xc000001000077882 */ /* 0x000fe20000000000 */
[----:B------:R-:W-:Y:S01]  /*8190*/  ISETP.GT.AND P4, PT, R159, 0x21, PT ;  /* 0x000000219f00780c */ /* 0x000fe20003f84270 */
[--C-:B------:R-:W-:Y:S01]  /*81a0*/  FFMA.FTZ R11, R11, UR10, -R134.reuse ;  /* 0x0000000a0b0b7c23 */ /* 0x100fe20008010886 */
[----:B------:R-:W-:Y:S01]  /*81b0*/  FMNMX.FTZ R173, R187, R172, !PT ;  /* 0x000000acbbad7209 */ /* 0x000fe20007810000 */
[----:B------:R-:W5:Y:S01]  /*81c0*/  MUFU.TANH R182, R182 ;  /* 0x000000b600b67308 */ /* 0x000f620000002400 */
[----:B0-----:R-:W-:Y:S01]  /*81d0*/  FSEL R171, R171, -INF , P4 ;  /* 0xff800000abab7808 */ /* 0x001fe20002000000 */
[--C-:B------:R-:W-:Y:S01]  /*81e0*/  FFMA.FTZ R14, R14, UR10, -R134.reuse ;  /* 0x0000000a0e0e7c23 */ /* 0x100fe20008010886 */
[----:B------:R-:W-:Y:S01]  /*81f0*/  FMNMX.FTZ R196, R170, R173, !PT ;  /* 0x000000adaac47209 */ /* 0x000fe20007810000 */
[--C-:B------:R-:W-:Y:S01]  /*8200*/  FFMA.FTZ R173, R176, UR10, -R134.reuse ;  /* 0x0000000ab0ad7c23 */ /* 0x100fe20008010886 */
[----:B------:R-:W-:Y:S01]  /*8210*/  ISETP.GT.AND P4, PT, R159, 0x29, PT ;  /* 0x000000299f00780c */ /* 0x000fe20003f84270 */
[--C-:B------:R-:W-:Y:S01]  /*8220*/  FFMA.FTZ R188, R188, UR10, -R134.reuse ;  /* 0x0000000abcbc7c23 */ /* 0x100fe20008010886 */
[----:B-1----:R-:W-:Y:S01]  /*8230*/  FSEL R174, R174, -INF , P3 ;  /* 0xff800000aeae7808 */ /* 0x002fe20001800000 */
[----:B------:R-:W0:Y:S01]  /*8240*/  MUFU.TANH R183, R183 ;  /* 0x000000b700b77308 */ /* 0x000e220000002400 */
[----:B------:R-:W-:Y:S01]  /*8250*/  FMNMX.FTZ R185, R171, R196, !PT ;  /* 0x000000c4abb97209 */ /* 0x000fe20007810000 */
[--C-:B------:R-:W-:Y:S01]  /*8260*/  FFMA.FTZ R138, R138, UR10, -R134.reuse ;  /* 0x0000000a8a8a7c23 */ /* 0x100fe20008010886 */
[----:B------:R-:W-:Y:S01]  /*8270*/  ISETP.GT.AND P3, PT, R159, 0x30, PT ;  /* 0x000000309f00780c */ /* 0x000fe20003f64270 */
[--C-:B------:R-:W-:Y:S01]  /*8280*/  FFMA.FTZ R140, R140, UR10, -R134.reuse ;  /* 0x0000000a8c8c7c23 */ /* 0x100fe20008010886 */
[----:B--2---:R-:W-:Y:S01]  /*8290*/  FSEL R175, R175, -INF , P4 ;  /* 0xff800000afaf7808 */ /* 0x004fe20002000000 */
[--C-:B------:R-:W-:Y:S01]  /*82a0*/  FFMA.FTZ R121, R121, UR10, -R134.reuse ;  /* 0x0000000a79797c23 */ /* 0x100fe20008010886 */
[----:B------:R-:W-:Y:S01]  /*82b0*/  FMNMX.FTZ R176, R174, R185, !PT ;  /* 0x000000b9aeb07209 */ /* 0x000fe20007810000 */
[----:B------:R1:W-:Y:S01]  /*82c0*/  MUFU.EX2 R172, R191 ;  /* 0x000000bf00ac7308 */ /* 0x0003e20000000800 */
[----:B------:R-:W-:Y:S01]  /*82d0*/  ISETP.GT.AND P4, PT, R159, 0x31, PT ;  /* 0x000000319f00780c */ /* 0x000fe20003f84270 */
[--C-:B------:R-:W-:Y:S01]  /*82e0*/  FFMA.FTZ R124, R124, UR10, -R134.reuse ;  /* 0x0000000a7c7c7c23 */ /* 0x100fe20008010886 */
[----:B----4-:R-:W-:Y:S01]  /*82f0*/  FSEL R178, R178, -INF , P3 ;  /* 0xff800000b2b27808 */ /* 0x010fe20001800000 */
[--C-:B------:R-:W-:Y:S01]  /*8300*/  FFMA.FTZ R125, R125, UR10, -R134.reuse ;  /* 0x0000000a7d7d7c23 */ /* 0x100fe20008010886 */
[----:B------:R-:W-:Y:S01]  /*8310*/  ISETP.GT.AND P3, PT, R159, 0x38, PT ;  /* 0x000000389f00780c */ /* 0x000fe20003f64270 */
[--C-:B------:R-:W-:Y:S01]  /*8320*/  FFMA.FTZ R128, R128, UR10, -R134.reuse ;  /* 0x0000000a80807c23 */ /* 0x100fe20008010886 */
[----:B---3--:R-:W-:Y:S01]  /*8330*/  FSEL R179, R179, -INF , P4 ;  /* 0xff800000b3b37808 */ /* 0x008fe20002000000 */
[----:B------:R-:W2:Y:S01]  /*8340*/  MUFU.TANH R152, R152 ;  /* 0x0000009800987308 */ /* 0x000ea20000002400 */
[----:B-1----:R-:W-:-:S01]  /*8350*/  FFMA.FTZ R191, R177, UR10, -R134 ;  /* 0x0000000ab1bf7c23 */ /* 0x002fc20008010886 */
[----:B------:R-:W-:Y:S01]  /*8360*/  FMNMX.FTZ R177, R175, R176, !PT ;  /* 0x000000b0afb17209 */ /* 0x000fe20007810000 */
[----:B------:R-:W-:-:S01]  /*8370*/  FFMA.FTZ R129, R129, UR10, -R134 ;  /* 0x0000000a81817c23 */ /* 0x000fc20008010886 */
[----:B------:R-:W-:Y:S01]  /*8380*/  ISETP.GT.AND P4, PT, R159, 0x39, PT ;  /* 0x000000399f00780c */ /* 0x000fe20003f84270 */
[----:B------:R-:W-:-:S01]  /*8390*/  FFMA.FTZ R132, R132, UR10, -R134 ;  /* 0x0000000a84847c23 */ /* 0x000fc20008010886 */
[----:B------:R-:W-:Y:S01]  /*83a0*/  FMNMX.FTZ R196, R178, R177, !PT ;  /* 0x000000b1b2c47209 */ /* 0x000fe20007810000 */
[----:B------:R-:W-:-:S01]  /*83b0*/  FFMA.FTZ R177, R180, UR10, -R134 ;  /* 0x0000000ab4b17c23 */ /* 0x000fc20008010886 */
[----:B------:R-:W1:Y:S01]  /*83c0*/  MUFU.TANH R153, R153 ;  /* 0x0000009900997308 */ /* 0x000e620000002400 */
[----:B-----5:R-:W-:Y:S01]  /*83d0*/  FSEL R182, R182, -INF , P3 ;  /* 0xff800000b6b67808 */ /* 0x020fe20001800000 */
[----:B------:R-:W-:Y:S01]  /*83e0*/  FFMA.FTZ R133, R133, UR10, -R134 ;  /* 0x0000000a85857c23 */ /* 0x000fe20008010886 */
[----:B------:R-:W-:-:S02]  /*83f0*/  FMNMX.FTZ R185, R179, R196, !PT ;  /* 0x000000c4b3b97209 */ /* 0x000fc40007810000 */
[----:B------:R-:W-:Y:S02]  /*8400*/  ISETP.GT.AND P3, PT, R159, 0x40, PT ;  /* 0x000000409f00780c */ /* 0x000fe40003f64270 */
[----:B0-----:R-:W-:Y:S01]  /*8410*/  FSEL R183, R183, -INF , P4 ;  /* 0xff800000b7b77808 */ /* 0x001fe20002000000 */
[----:B------:R-:W0:Y:S01]  /*8420*/  MUFU.TANH R154, R154 ;  /* 0x0000009a009a7308 */ /* 0x000e220000002400 */
[----:B------:R-:W-:Y:S02]  /*8430*/  FMNMX.FTZ R180, R182, R185, !PT ;  /* 0x000000b9b6b47209 */ /* 0x000fe40007810000 */
[C---:B------:R-:W-:Y:S02]  /*8440*/  ISETP.GT.AND P4, PT, R159.reuse, 0x41, PT ;  /* 0x000000419f00780c */ /* 0x040fe40003f84270 */
[----:B--2---:R-:W-:Y:S02]  /*8450*/  FSEL R152, R152, -INF , P3 ;  /* 0xff80000098987808 */ /* 0x004fe40001800000 */
[----:B------:R-:W-:Y:S01]  /*8460*/  ISETP.GT.AND P3, PT, R159, 0x48, PT ;  /* 0x000000489f00780c */ /* 0x000fe20003f64270 */
[----:B------:R-:W2:Y:S01]  /*8470*/  MUFU.TANH R155, R155 ;  /* 0x0000009b009b7308 */ /* 0x000ea20000002400 */
[----:B-1----:R-:W-:-:S02]  /*8480*/  FSEL R153, R153, -INF , P4 ;  /* 0xff80000099997808 */ /* 0x002fc40002000000 */
[----:B------:R-:W-:-:S05]  /*8490*/  ISETP.GT.AND P4, PT, R159, 0x49, PT ;  /* 0x000000499f00780c */ /* 0x000fca0003f84270 */
[----:B------:R1:W-:Y:S01]  /*84a0*/  MUFU.EX2 R176, R191 ;  /* 0x000000bf00b07308 */ /* 0x0003e20000000800 */
[----:B0-----:R-:W-:Y:S02]  /*84b0*/  FSEL R154, R154, -INF , P3 ;  /* 0xff8000009a9a7808 */ /* 0x001fe40001800000 */
[----:B------:R-:W-:-:S05]  /*84c0*/  ISETP.GT.AND P3, PT, R159, 0x50, PT ;  /* 0x000000509f00780c */ /* 0x000fca0003f64270 */
[----:B------:R-:W0:Y:S01]  /*84d0*/  MUFU.TANH R156, R156 ;  /* 0x0000009c009c7308 */ /* 0x000e220000002400 */
[----:B-1----:R-:W-:-:S01]  /*84e0*/  FFMA.FTZ R191, R181, UR10, -R134 ;  /* 0x0000000ab5bf7c23 */ /* 0x002fc20008010886 */
[----:B------:R-:W-:-:S04]  /*84f0*/  FMNMX.FTZ R181, R183, R180, !PT ;  /* 0x000000b4b7b57209 */ /* 0x000fc80007810000 */
[----:B------:R-:W-:Y:S02]  /*8500*/  FMNMX.FTZ R196, R152, R181, !PT ;  /* 0x000000b598c47209 */ /* 0x000fe40007810000 */
[----:B------:R-:W1:Y:S01]  /*8510*/  MUFU.TANH R157, R157 ;  /* 0x0000009d009d7308 */ /* 0x000e620000002400 */
[----:B--2---:R-:W-:Y:S02]  /*8520*/  FSEL R181, R155, -INF , P4 ;  /* 0xff8000009bb57808 */ /* 0x004fe40002000000 */
[----:B------:R-:W-:Y:S02]  /*8530*/  FMNMX.FTZ R185, R153, R196, !PT ;  /* 0x000000c499b97209 */ /* 0x000fe40007810000 */
[----:B------:R-:W-:Y:S02]  /*8540*/  ISETP.GT.AND P4, PT, R159, 0x51, PT ;  /* 0x000000519f00780c */ /* 0x000fe40003f84270 */
[----:B------:R-:W-:Y:S01]  /*8550*/  FMNMX.FTZ R196, R154, R185, !PT ;  /* 0x000000b99ac47209 */ /* 0x000fe20007810000 */
[----:B------:R-:W2:Y:S01]  /*8560*/  MUFU.TANH R158, R158 ;  /* 0x0000009e009e7308 */ /* 0x000ea20000002400 */
[----:B0-----:R-:W-:-:S02]  /*8570*/  FSEL R156, R156, -INF , P3 ;  /* 0xff8000009c9c7808 */ /* 0x001fc40001800000 */
[----:B------:R-:W-:Y:S02]  /*8580*/  FMNMX.FTZ R185, R181, R196, !PT ;  /* 0x000000c4b5b97209 */ /* 0x000fe40007810000 */
[----:B------:R-:W-:Y:S02]  /*8590*/  ISETP.GT.AND P3, PT, R159, 0x58, PT ;  /* 0x000000589f00780c */ /* 0x000fe40003f64270 */
[----:B------:R-:W-:Y:S01]  /*85a0*/  FMNMX.FTZ R196, R156, R185, !PT ;  /* 0x000000b99cc47209 */ /* 0x000fe20007810000 */
        /* <DEDUP_REMOVED lines=8> */
[----:B------:R-:W-:Y:S01]  /*8630*/  MUFU.TANH R137, R137 ;  /* 0x0000008900897308 */ /* 0x000fe20000002400 */
[----:B0-----:R-:W-:Y:S02]  /*8640*/  FSEL R160, R160, -INF , P4 ;  /* 0xff800000a0a07808 */ /* 0x001fe40002000000 */
[----:B------:R-:W-:Y:S02]  /*8650*/  ISETP.GT.AND P4, PT, R159, 0x61, PT ;  /* 0x000000619f00780c */ /* 0x000fe40003f84270 */
[----:B------:R-:W-:-:S03]  /*8660*/  FMNMX.FTZ R185, R160, R185, !PT ;  /* 0x000000b9a0b97209 */ /* 0x000fc60007810000 */
[----:B------:R-:W0:Y:S01]  /*8670*/  MUFU.TANH R142, R142 ;  /* 0x0000008e008e7308 */ /* 0x000e220000002400 */
[----:B-1----:R-:W-:Y:S02]  /*8680*/  FSEL R6, R6, -INF , P3 ;  /* 0xff80000006067808 */ /* 0x002fe40001800000 */
[----:B------:R-:W-:Y:S02]  /*8690*/  ISETP.GT.AND P3, PT, R159, 0x68, PT ;  /* 0x000000689f00780c */ /* 0x000fe40003f64270 */
[----:B------:R-:W-:-:S03]  /*86a0*/  FMNMX.FTZ R196, R6, R185, !PT ;  /* 0x000000b906c47209 */ /* 0x000fc60007810000 */
[----:B------:R-:W-:Y:S08]  /*86b0*/  MUFU.TANH R167, R167 ;  /* 0x000000a700a77308 */ /* 0x000ff00000002400 */
[----:B------:R-:W1:Y:S01]  /*86c0*/  MUFU.TANH R146, R146 ;  /* 0x0000009200927308 */ /* 0x000e620000002400 */
[----:B0-----:R-:W-:Y:S02]  /*86d0*/  FSEL R142, R142, -INF , P3 ;  /* 0xff8000008e8e7808 */ /* 0x001fe40001800000 */
[----:B------:R-:W-:-:S05]  /*86e0*/  ISETP.GT.AND P3, PT, R159, 0x70, PT ;  /* 0x000000709f00780c */ /* 0x000fca0003f64270 */
[----:B------:R0:W-:Y:S08]  /*86f0*/  MUFU.EX2 R180, R191 ;  /* 0x000000bf00b47308 */ /* 0x0001f00000000800 */
[----:B------:R-:W2:Y:S01]  /*8700*/  MUFU.TANH R147, R147 ;  /* 0x0000009300937308 */ /* 0x000ea20000002400 */
[----:B0-----:R-:W-:-:S01]  /*8710*/  FFMA.FTZ R191, R139, UR10, -R134 ;  /* 0x0000000a8bbf7c23 */ /* 0x001fc20008010886 */
[----:B------:R-:W-:-:S02]  /*8720*/  FSEL R139, R137, -INF , P4 ;  /* 0xff800000898b7808 */ /* 0x000fc40002000000 */
[----:B------:R-:W-:Y:S02]  /*8730*/  ISETP.GT.AND P4, PT, R159, 0x69, PT ;  /* 0x000000699f00780c */ /* 0x000fe40003f84270 */
[----:B-1----:R-:W-:Y:S02]  /*8740*/  FSEL R146, R146, -INF , P3 ;  /* 0xff80000092927808 */ /* 0x002fe40001800000 */
[----:B------:R-:W0:Y:S01]  /*8750*/  MUFU.TANH R150, R150 ;  /* 0x0000009600967308 */ /* 0x000e220000002400 */
[----:B------:R-:W-:Y:S02]  /*8760*/  FSEL R185, R167, -INF , P4 ;  /* 0xff800000a7b97808 */ /* 0x000fe40002000000 */
[C---:B------:R-:W-:Y:S02]  /*8770*/  ISETP.GT.AND P4, PT, R159.reuse, 0x71, PT ;  /* 0x000000719f00780c */ /* 0x040fe40003f84270 */
[----:B------:R-:W-:-:S03]  /*8780*/  ISETP.GT.AND P3, PT, R159, 0x78, PT ;  /* 0x000000789f00780c */ /* 0x000fc60003f64270 */
[----:B------:R1:W-:Y:S01]  /*8790*/  MUFU.EX2 R155, R189 ;  /* 0x000000bd009b7308 */ /* 0x0003e20000000800 */
[----:B--2---:R-:W-:Y:S02]  /*87a0*/  FSEL R147, R147, -INF , P4 ;  /* 0xff80000093937808 */ /* 0x004fe40002000000 */
[----:B------:R-:W-:-:S05]  /*87b0*/  ISETP.GT.AND P4, PT, R159, 0x79, PT ;  /* 0x000000799f00780c */ /* 0x000fca0003f84270 */
[----:B------:R2:W-:Y:S01]  /*87c0*/  MUFU.EX2 R13, R193 ;  /* 0x000000c1000d7308 */ /* 0x0005e20000000800 */
[----:B-1----:R-:W-:Y:S01]  /*87d0*/  FMNMX.FTZ R189, R139, R196, !PT ;  /* 0x000000c48bbd7209 */ /* 0x002fe20007810000 */
[----:B------:R-:W-:Y:S01]  /*87e0*/  FFMA.FTZ R196, R141, UR10, -R134 ;  /* 0x0000000a8dc47c23 */ /* 0x000fe20008010886 */
[----:B0-----:R-:W-:Y:S02]  /*87f0*/  FSEL R150, R150, -INF , P3 ;  /* 0xff80000096967808 */ /* 0x001fe40001800000 */
[----:B------:R-:W-:-:S03]  /*8800*/  ISETP.GT.AND P3, PT, R159, 0x80, PT ;  /* 0x000000809f00780c */ /* 0x000fc60003f64270 */
[----:B------:R-:W0:Y:S01]  /*8810*/  MUFU.TANH R151, R151 ;  /* 0x0000009700977308 */ /* 0x000e220000002400 */
[----:B--2---:R-:W-:-:S01]  /*8820*/  FFMA.FTZ R193, R120, UR10, -R134 ;  /* 0x0000000a78c17c23 */ /* 0x004fc20008010886 */
[----:B------:R-:W-:-:S04]  /*8830*/  FMNMX.FTZ R120, R142, R189, !PT ;  /* 0x000000bd8e787209 */ /* 0x000fc80007810000 */
[----:B------:R-:W-:Y:S02]  /*8840*/  FMNMX.FTZ R189, R185, R120, !PT ;  /* 0x00000078b9bd7209 */ /* 0x000fe40007810000 */
[----:B------:R-:W1:Y:S02]  /*8850*/  MUFU.TANH R122, R122 ;  /* 0x0000007a007a7308 */ /* 0x000e640000002400 */
[----:B------:R-:W-:-:S04]  /*8860*/  FMNMX.FTZ R120, R146, R189, !PT ;  /* 0x000000bd92787209 */ /* 0x000fc80007810000 */
[----:B------:R-:W-:Y:S02]  /*8870*/  FMNMX.FTZ R189, R147, R120, !PT ;  /* 0x0000007893bd7209 */ /* 0x000fe40007810000 */
[----:B------:R-:W2:Y:S01]  /*8880*/  MUFU.TANH R123, R123 ;  /* 0x0000007b007b7308 */ /* 0x000ea20000002400 */
[----:B0-----:R-:W-:Y:S02]  /*8890*/  FSEL R151, R151, -INF , P4 ;  /* 0xff80000097977808 */ /* 0x001fe40002000000 */
[----:B------:R-:W-:Y:S01]  /*88a0*/  FMNMX.FTZ R120, R150, R189, !PT ;  /* 0x000000bd96787209 */ /* 0x000fe20007810000 */
[----:B------:R-:W-:Y:S02]  /*88b0*/  WARPGROUP.DEPBAR.LE gsb0, 0x0 ;  /* 0x00008000000079c5 */ /* 0x000fe40000010000 */
[----:B------:R-:W-:Y:S01]  /*88c0*/  WARPGROUP.ARRIVE ;  /* 0x00000000000079c5 */ /* 0x000fe20000000000 */
[----:B------:R-:W-:Y:S01]  /*88d0*/  ISETP.GT.AND P4, PT, R159, 0x81, PT ;  /* 0x000000819f00780c */ /* 0x000fe20003f84270 */
[----:B------:R-:W0:Y:S01]  /*88e0*/  MUFU.TANH R126, R126 ;  /* 0x0000007e007e7308 */ /* 0x000e220000002400 */
[----:B-1----:R-:W-:-:S02]  /*88f0*/  FSEL R122, R122, -INF , P3 ;  /* 0xff8000007a7a7808 */ /* 0x002fc40001800000 */
[----:B------:R-:W-:Y:S01]  /*8900*/  FMNMX.FTZ R141, R151, R120, !PT ;  /* 0x00000078978d7209 */ /* 0x000fe20007810000 */
[----:B------:R-:W-:Y:S01]  /*8910*/  QGMMA.64x192x32.F32.E4M3.E4M3 R24, R204, gdesc[UR4], R24, gsb0 ;  /* 0x02e00004cc187df3 */ /* 0x000fe20008000818 */
[----:B------:R-:W-:Y:S01]  /*8920*/  ISETP.GT.AND P3, PT, R159, 0x88, PT ;  /* 0x000000889f00780c */ /* 0x000fe20003f64270 */
[----:B------:R-:W-:Y:S01]  /*8930*/  UIADD3 UR6, UR11, 0x600, URZ ;  /* 0x000006000b067890 */ /* 0x000fe2000fffe03f */
[----:B------:R-:W-:Y:S01]  /*8940*/  FMNMX.FTZ R120, R122, R141, !PT ;  /* 0x0000008d7a787209 */ /* 0x000fe20007810000 */
[----:B------:R-:W1:Y:S01]  /*8950*/  MUFU.TANH R127, R127 ;  /* 0x0000007f007f7308 */ /* 0x000e620000002400 */
[----:B--2---:R-:W-:Y:S01]  /*8960*/  FSEL R123, R123, -INF , P4 ;  /* 0xff8000007b7b7808 */ /* 0x004fe20002000000 */
[----:B------:R-:W-:Y:S01]  /*8970*/  UMOV UR7, 0xc0000010 ;  /* 0xc000001000077882 */ /* 0x000fe20000000000 */
        /* <DEDUP_REMOVED lines=14> */
[--C-:B------:R-:W-:Y:S01]  /*8a60*/  FFMA.FTZ R189, R145, UR10, -R134.reuse ;  /* 0x0000000a91bd7c23 */ /* 0x100fe20008010886 */
[----:B------:R-:W-:-:S01]  /*8a70*/  FFMA.FTZ R145, R148, UR10, -R134 ;  /* 0x0000000a94917c23 */ /* 0x000fc20008010886 */
        /* <DEDUP_REMOVED lines=8> */
[----:B------:R-:W-:Y:S01]  /*8b00*/  MUFU.EX2 R131, R144 ;  /* 0x0000009000837308 */ /* 0x000fe20000000800 */
[----:B-1----:R-:W-:Y:S01]  /*8b10*/  FSEL R190, R190, -INF , P3 ;  /* 0xff800000bebe7808 */ /* 0x002fe20001800000 */
[----:B------:R-:W-:-:S03]  /*8b20*/  FFMA.FTZ R166, R143, UR10, -R134 ;  /* 0x0000000a8fa67c23 */ /* 0x000fc60008010886 */
[----:B------:R-:W-:-:S03]  /*8b30*/  FMNMX.FTZ R120, R190, R159, !PT ;  /* 0x0000009fbe787209 */ /* 0x000fc60007810000 */
[----:B------:R0:W-:Y:S01]  /*8b40*/  MUFU.EX2 R144, R189 ;  /* 0x000000bd00907308 */ /* 0x0001e20000000800 */
[----:B--2---:R-:W-:-:S04]  /*8b50*/  FSEL R135, R135, -INF , P4 ;  /* 0xff80000087877808 */ /* 0x004fc80002000000 */
[----:B------:R-:W-:-:S03]  /*8b60*/  FMNMX.FTZ R120, R135, R120, !PT ;  /* 0x0000007887787209 */ /* 0x000fc60007810000 */
[----:B------:R-:W-:Y:S02]  /*8b70*/  MUFU.EX2 R137, R191 ;  /* 0x000000bf00897308 */ /* 0x000fe40000000800 */
[----:B------:R-:W0:Y:S06]  /*8b80*/  SHFL.BFLY PT, R159, R120, 0x2, 0x1f ;  /* 0x0c401f00789f7f89 */ /* 0x000e2c00000e0000 */
[----:B------:R-:W-:Y:S08]  /*8b90*/  MUFU.EX2 R192, R192 ;  /* 0x000000c000c07308 */ /* 0x000ff00000000800 */
[----:B------:R-:W-:Y:S08]  /*8ba0*/  MUFU.EX2 R7, R7 ;  /* 0x0000000700077308 */ /* 0x000ff00000000800 */
[----:B------:R-:W-:Y:S01]  /*8bb0*/  MUFU.EX2 R10, R10 ;  /* 0x0000000a000a7308 */ /* 0x000fe20000000800 */
[----:B0-----:R-:W-:Y:S01]  /*8bc0*/  FMNMX.FTZ R189, R120, R159, !PT ;  /* 0x0000009f78bd7209 */ /* 0x001fe20007810000 */
[--C-:B------:R-:W-:Y:S01]  /*8bd0*/  FFMA.FTZ R159, R164, UR10, -R134.reuse ;  /* 0x0000000aa49f7c23 */ /* 0x100fe20008010886 */
[----:B------:R-:W-:-:S01]  /*8be0*/  FFMA.FTZ R164, R165, UR10, -R134 ;  /* 0x0000000aa5a47c23 */ /* 0x000fc20008010886 */
[----:B------:R-:W-:-:S02]  /*8bf0*/  FSEL R165, R15, RZ, P2 ;  /* 0x000000ff0fa57208 */ /* 0x000fc40001000000 */
[----:B------:R-:W0:Y:S02]  /*8c00*/  SHFL.BFLY PT, R120, R189, 0x1, 0x1f ;  /* 0x0c201f00bd787f89 */ /* 0x000e2400000e0000 */
[----:B------:R-:W-:Y:S01]  /*8c10*/  MUFU.EX2 R11, R11 ;  /* 0x0000000b000b7308 */ /* 0x000fe20000000800 */
[----:B------:R-:W-:-:S04]  /*8c20*/  FADD.FTZ R134, -R165, R4 ;  /* 0x00000004a5867221 */ /* 0x000fc80000010100 */
[----:B------:R-:W-:-:S03]  /*8c30*/  FMUL.FTZ R134, R134, UR10 ;  /* 0x0000000a86867c20 */ /* 0x000fc60008410000 */
[----:B------:R1:W-:Y:S08]  /*8c40*/  MUFU.EX2 R4, R166 ;  /* 0x000000a600047308 */ /* 0x0003f00000000800 */
[----:B------:R-:W-:Y:S01]  /*8c50*/  MUFU.EX2 R14, R14 ;  /* 0x0000000e000e7308 */ /* 0x000fe20000000800 */
[----:B0-----:R-:W-:Y:S01]  /*8c60*/  FMNMX.FTZ R120, R189, R120, !PT ;  /* 0x00000078bd787209 */ /* 0x001fe20007810000 */
[----:B------:R-:W-:-:S06]  /*8c70*/  IMAD.U32 R189, RZ, RZ, UR10 ;  /* 0x0000000affbd7e24 */ /* 0x000fcc000f8e00ff */
[----:B------:R-:W-:Y:S01]  /*8c80*/  MUFU.EX2 R161, R161 ;  /* 0x000000a100a17308 */ /* 0x000fe20000000800 */
[C---:B------:R-:W-:Y:S01]  /*8c90*/  FSETP.NEU.FTZ.AND P2, PT, R120.reuse, -INF , PT ;  /* 0xff8000007800780b */ /* 0x040fe20003f5d000 */
[----:B------:R-:W-:-:S05]  /*8ca0*/  FFMA.FTZ R143, R120, R189, -8 ;  /* 0xc1000000788f7423 */ /* 0x000fca00000100bd */
[----:B------:R-:W-:Y:S01]  /*8cb0*/  FSEL R165, R143, RZ, P2 ;  /* 0x000000ff8fa57208 */ /* 0x000fe20001000000 */
[----:B------:R-:W-:Y:S04]  /*8cc0*/  MUFU.EX2 R167, R193 ;  /* 0x000000c100a77308 */ /* 0x000fe80000000800 */
[----:B-1----:R-:W-:-:S01]  /*8cd0*/  FFMA.FTZ R166, R170, UR10, -R165 ;  /* 0x0000000aaaa67c23 */ /* 0x002fc200080108a5 */
[--C-:B------:R-:W-:Y:S01]  /*8ce0*/  FFMA.FTZ R170, R178, UR10, -R165.reuse ;  /* 0x0000000ab2aa7c23 */ /* 0x100fe200080108a5 */
[----:B------:R-:W-:Y:S01]  /*8cf0*/  FSEL R178, R120, RZ, P2 ;  /* 0x000000ff78b27208 */ /* 0x000fe20001000000 */
[--C-:B------:R-:W-:Y:S01]  /*8d00*/  FFMA.FTZ R191, R168, UR10, -R165.reuse ;  /* 0x0000000aa8bf7c23 */ /* 0x100fe200080108a5 */
[----:B------:R-:W-:-:S01]  /*8d10*/  FFMA.FTZ R168, R174, UR10, -R165 ;  /* 0x0000000aaea87c23 */ /* 0x000fc200080108a5 */
[--C-:B------:R-:W-:Y:S01]  /*8d20*/  FFMA.FTZ R174, R182, UR10, -R165.reuse ;  /* 0x0000000ab6ae7c23 */ /* 0x100fe200080108a5 */
[----:B------:R-:W-:-:S01]  /*8d30*/  FFMA.FTZ R182, R154, UR10, -R165 ;  /* 0x0000000a9ab67c23 */ /* 0x000fc200080108a5 */
[----:B------:R-:W-:Y:S01]  /*8d40*/  FADD.FTZ R178, -R178, R5 ;  /* 0x00000005b2b27221 */ /* 0x000fe20000010100 */
[----:B------:R-:W-:-:S01]  /*8d50*/  FFMA.FTZ R189, R8, UR10, -R165 ;  /* 0x0000000a08bd7c23 */ /* 0x000fc200080108a5 */
[--C-:B------:R-:W-:Y:S01]  /*8d60*/  FFMA.FTZ R8, R184, UR10, -R165.reuse ;  /* 0x0000000ab8087c23 */ /* 0x100fe200080108a5 */
        /* <DEDUP_REMOVED lines=9> */
[----:B0-----:R-:W-:-:S01]  /*8e00*/  FFMA.FTZ R134, R186, UR10, -R165 ;  /* 0x0000000aba867c23 */ /* 0x001fc200080108a5 */
        /* <DEDUP_REMOVED lines=26> */
[----:B------:R-:W-:Y:S01]  /*8fb0*/  FFMA.FTZ R126, R126, UR10, -R165 ;  /* 0x0000000a7e7e7c23 */ /* 0x000fe200080108a5 */
[----:B------:R-:W-:-:S02]  /*8fc0*/  IMAD.U32 R184, RZ, RZ, UR57 ;  /* 0x00000039ffb87e24 */ /* 0x000fc4000f8e00ff */
[--C-:B------:R-:W-:Y:S01]  /*8fd0*/  FFMA.FTZ R190, R190, UR10, -R165.reuse ;  /* 0x0000000abebe7c23 */ /* 0x100fe200080108a5 */
[----:B------:R-:W-:-:S01]  /*8fe0*/  FFMA.FTZ R135, R135, UR10, -R165 ;  /* 0x0000000a87877c23 */ /* 0x000fc200080108a5 */
[----:B------:R-:W0:Y:S01]  /*8ff0*/  MUFU.EX2 R191, R191 ;  /* 0x000000bf00bf7308 */ /* 0x000e220000000800 */
[----:B-1----:R-:W-:-:S01]  /*9000*/  FADD.FTZ R3, R8, R3 ;  /* 0x0000000308037221 */ /* 0x002fc20000010000 */
[----:B------:R-:W-:-:S06]  /*9010*/  @!P1 LEA R184, R184, UR41, 0x3 ;  /* 0x00000029b8b89c11 */ /* 0x000fcc000f8e18ff */
[----:B------:R-:W1:Y:S01]  /*9020*/  MUFU.EX2 R20, R20 ;  /* 0x0000001400147308 */ /* 0x000e620000000800 */
[----:B--2---:R-:W-:-:S01]  /*9030*/  FADD.FTZ R160, R12, R3 ;  /* 0x000000030ca07221 */ /* 0x004fc20000010000 */
[----:B------:R-:W-:-:S04]  /*9040*/  FADD.FTZ R3, R11, R2 ;  /* 0x000000020b037221 */ /* 0x000fc80000010000 */
[----:B------:R-:W-:Y:S02]  /*9050*/  FADD.FTZ R2, R14, R3 ;  /* 0x000000030e027221 */ /* 0x000fe40000010000 */
[----:B------:R-:W2:Y:S01]  /*9060*/  MUFU.EX2 R21, R21 ;  /* 0x0000001500157308 */ /* 0x000ea20000000800 */
[----:B0-----:R-:W-:-:S01]  /*9070*/  FADD.FTZ R193, R191, R160 ;  /* 0x000000a0bfc17221 */ /* 0x001fc20000010000 */
[----:B------:R-:W-:-:S06]  /*9080*/  FADD.FTZ R3, R161, R2 ;  /* 0x00000002a1037221 */ /* 0x000fcc0000010000 */
[----:B------:R-:W0:Y:S01]  /*9090*/  MUFU.EX2 R136, R136 ;  /* 0x0000008800887308 */ /* 0x000e220000000800 */
[----:B-1----:R-:W-:-:S01]  /*90a0*/  FADD.FTZ R160, R20, R193 ;  /* 0x000000c114a07221 */ /* 0x002fc20000010000 */
[----:B------:R-:W-:Y:S02]  /*90b0*/  WARPGROUP.DEPBAR.LE gsb0, 0x0 ;  /* 0x00008000000079c5 */ /* 0x000fe40000010000 */
[----:B------:R-:W-:-:S04]  /*90c0*/  WARPGROUP.ARRIVE ;  /* 0x00000000000079c5 */ /* 0x000fc80000000000 */
[----:B------:R-:W1:Y:S01]  /*90d0*/  MUFU.EX2 R134, R134 ;  /* 0x0000008600867308 */ /* 0x000e620000000800 */
[----:B--2---:R-:W-:-:S01]  /*90e0*/  FADD.FTZ R193, R21, R160 ;  /* 0x000000a015c17221 */ /* 0x004fc20000010000 */
[----:B------:R-:W-:Y:S06]  /*90f0*/  QGMMA.64x192x32.F32.E4M3.E4M3 R24, R200, gdesc[UR4], R24, gsb0 ;  /* 0x02e00004c8187df3 */ /* 0x000fec0008000818 */
[----:B------:R-:W2:Y:S01]  /*9100*/  MUFU.EX2 R187, R187 ;  /* 0x000000bb00bb7308 */ /* 0x000ea20000000800 */
[----:B0-----:R-:W-:-:S04]  /*9110*/  FADD.FTZ R2, R136, R3 ;  /* 0x0000000388027221 */ /* 0x001fc80000010000 */
[----:B------:R-:W-:-:S03]  /*9120*/  FADD.FTZ R2, R9, R2 ;  /* 0x0000000209027221 */ /* 0x000fc60000010000 */
        /* <DEDUP_REMOVED lines=12> */
[----:B0-----:R-:W-:-:S04]  /*91f0*/  FADD.FTZ R193, R169, R160 ;  /* 0x000000a0a9c17221 */ /* 0x001fc80000010000 */
[----:B------:R-:W-:-:S03]  /*9200*/  FADD.FTZ R160, R172, R193 ;  /* 0x000000c1aca07221 */ /* 0x000fc60000010000 */
        /* <DEDUP_REMOVED lines=43> */
[----:B------:R-:W-:-:S06]  /*94c0*/  WARPGROUP.DEPBAR.LE gsb0, 0x0 ;  /* 0x00008000000079c5 */ /* 0x000fcc0000010000 */
[----:B------:R-:W1:Y:S01]  /*94d0*/  MUFU.EX2 R124, R124 ;  /* 0x0000007c007c7308 */ /* 0x000e620000000800 */
[----:B--2---:R-:W-:-:S07]  /*94e0*/  FADD.FTZ R193, R196, R193 ;  /* 0x000000c1c4c17221 */ /* 0x004fce0000010000 */
[----:B------:R-:W2:Y:S01]  /*94f0*/  MUFU.EX2 R6, R6 ;  /* 0x0000000600067308 */ /* 0x000ea20000000800 */
[----:B0-----:R-:W-:-:S07]  /*9500*/  FADD.FTZ R3, R181, R2 ;  /* 0x00000002b5037221 */ /* 0x001fce0000010000 */
[----:B------:R-:W0:Y:S01]  /*9510*/  MUFU.EX2 R139, R139 ;  /* 0x0000008b008b7308 */ /* 0x000e220000000800 */
[----:B-1----:R-:W-:-:S01]  /*9520*/  FADD.FTZ R2, R124, R193 ;  /* 0x000000c17c027221 */ /* 0x002fc20000010000 */
[----:B------:R-:W-:-:S03]  /*9530*/  FFMA.FTZ R193, R127, UR10, -R165 ;  /* 0x0000000a7fc17c23 */ /* 0x000fc600080108a5 */
[----:B------:R-:W-:-:S03]  /*9540*/  FADD.FTZ R2, R131, R2 ;  /* 0x0000000283027221 */ /* 0x000fc60000010000 */
        /* <DEDUP_REMOVED lines=8> */
[----:B------:R-:W-:Y:S01]  /*95d0*/  FADD.FTZ R3, R144, R127 ;  /* 0x0000007f90037221 */ /* 0x000fe20000010000 */
[----:B------:R-:W-:-:S05]  /*95e0*/  FFMA.FTZ R127, R130, UR10, -R165 ;  /* 0x0000000a827f7c23 */ /* 0x000fca00080108a5 */
[----:B------:R-:W2:Y:S01]  /*95f0*/  MUFU.EX2 R146, R146 ;  /* 0x0000009200927308 */ /* 0x000ea20000000800 */
[----:B0-----:R-:W-:-:S01]  /*9600*/  FADD.FTZ R195, R185, R2 ;  /* 0x00000002b9c37221 */ /* 0x001fc20000010000 */
[----:B------:R-:W-:-:S05]  /*9610*/  IADD3 R2, -R23, 0xb, RZ ;  /* 0x0000000b17027810 */ /* 0x000fca0007ffe1ff */
[----:B------:R0:W-:Y:S06]  /*9620*/  BAR.ARV R2, 0x100 ;  /* 0x000400020000751d */ /* 0x0001ec0000002000 */
[----:B------:R-:W3:Y:S01]  /*9630*/  MUFU.EX2 R145, R145 ;  /* 0x0000009100917308 */ /* 0x000ee20000000800 */
[----:B-1----:R-:W-:-:S01]  /*9640*/  FADD.FTZ R130, R128, R3 ;  /* 0x0000000380827221 */ /* 0x002fc20000010000 */
[----:B0-----:R-:W-:Y:S02]  /*9650*/  @!P1 VIADD R2, R184, 0x33440 ;  /* 0x00033440b8029836 */ /* 0x001fe40000000000 */
[----:B--2---:R-:W-:-:S03]  /*9660*/  FADD.FTZ R160, R146, R195 ;  /* 0x000000c392a07221 */ /* 0x004fc60000010000 */
[----:B------:R-:W-:Y:S01]  /*9670*/  @!P1 PRMT R2, RZ, 0x654, R2 ;  /* 0x00000654ff029816 */ /* 0x000fe20000000002 */
[----:B------:R-:W0:Y:S03]  /*9680*/  MUFU.EX2 R147, R147 ;  /* 0x0000009300937308 */ /* 0x000e260000000800 */
[----:B------:R1:W-:Y:S05]  /*9690*/  @!P1 SYNCS.ARRIVE.TRANS64.RED.A1T0 RZ, [R2+URZ], RZ ;  /* 0x000000ff02ff99a7 */ /* 0x0003ea000810043f */
[----:B------:R-:W2:Y:S01]  /*96a0*/  MUFU.EX2 R129, R129 ;  /* 0x0000008100817308 */ /* 0x000ea20000000800 */
[----:B---3--:R-:W-:-:S01]  /*96b0*/  FADD.FTZ R182, R145, R130 ;  /* 0x0000008291b67221 */ /* 0x008fc20000010000 */
[----:B------:R-:W-:-:S06]  /*96c0*/  FFMA.FTZ R130, R141, UR10, -R165 ;  /* 0x0000000a8d827c23 */ /* 0x000fcc00080108a5 */
        /* <DEDUP_REMOVED lines=35> */
[----:B-1----:R-:W-:-:S04]  /*9900*/  FADD.FTZ R3, R163, R2 ;  /* 0x00000002a3037221 */ /* 0x002fc80000010000 */
[----:B------:R-:W-:Y:S01]  /*9910*/  FADD.FTZ R3, R4, R3 ;  /* 0x0000000304037221 */ /* 0x000fe20000010000 */
[----:B0-----:R-:W-:-:S04]  /*9920*/  FADD.FTZ R141, R190, R141 ;  /* 0x0000008dbe8d7221 */ /* 0x001fc80000010000 */
[----:B--2---:R-:W-:Y:S01]  /*9930*/  FADD.FTZ R2, R135, R141 ;  /* 0x0000008d87027221 */ /* 0x004fe20000010000 */
[----:B------:R-:W-:Y:S06]  /*9940*/  @!P0 BRA `(.L_x_4815) ;  /* 0x0000000000048947 */ /* 0x000fec0003800000 */
[----:B------:R-:W-:Y:S01]  /*9950*/  BPT.TRAP 0x1 ;  /* 0x000000040000795c */ /* 0x000fe20000300000 */
.L_x_4815:
        /* <DEDUP_REMOVED lines=149> */
.L_x_4806:
[----:B------:R-:W-:-:S13]  /*a2b0*/  ISETP.LE.AND P2, PT, RZ, UR56, PT ;  /* 0x00000038ff007c0c */ /* 0x000fda000bf43270 */
[----:B------:R-:W-:Y:S05]  /*a2c0*/  @!P2 BRA `(.L_x_4817) ;  /* 0x000000380030a947 */ /* 0x000fea0003800000 */
[----:B------:R-:W-:Y:S01]  /*a2d0*/  IMAD.MOV.U32 R5, RZ, RZ, R120 ;  /* 0x000000ffff057224 */ /* 0x000fe200078e0078 */
[----:B------:R-:W-:Y:S01]  /*a2e0*/  UMOV UR51, UR45 ;  /* 0x0000002d00337c82 */ /* 0x000fe20008000000 */
[----:B------:R-:W-:Y:S01]  /*a2f0*/  IMAD.MOV.U32 R4, RZ, RZ, R15 ;  /* 0x000000ffff047224 */ /* 0x000fe200078e000f */
[----:B------:R-:W-:Y:S01]  /*a300*/  UMOV UR50, UR55 ;  /* 0x0000003700327c82 */ /* 0x000fe20008000000 */
[----:B------:R-:W-:-:S05]  /*a310*/  ULDC UR49, c[0x0][0x988] ;  /* 0x0002620000317ab9 */ /* 0x000fca0000000800 */
.L_x_4827:
[----:B------:R-:W-:Y:S01]  /*a320*/  ISETP.NE.AND P3, PT, RZ, UR43, PT ;  /* 0x0000002bff007c0c */ /* 0x000fe2000bf65270 */
[----:B------:R-:W-:-:S04]  /*a330*/  UISETP.NE.AND UP0, UPT, UR50, 0x1, UPT ;  /* 0x000000013200788c */ /* 0x000fc8000bf05270 */
[----:B------:R-:W-:-:S04]  /*a340*/  USEL UR45, URZ, 0x1, UP0 ;  /* 0x000000013f2d7887 */ /* 0x000fc80008000000 */
[----:B------:R-:W-:-:S04]  /*a350*/  ULOP3.LUT UR45, UR51, UR45, URZ, 0x3c, !UPT ;  /* 0x0000002d332d7292 */ /* 0x000fc8000f8e3c3f */
[----:B------:R-:W-:Y:S08]  /*a360*/  @P3 BRA `(.L_x_4818) ;  /* 0x0000000000383947 */ /* 0x000ff00003800000 */
[----:B------:R-:W-:Y:S05]  /*a370*/  @!P0 BRA `(.L_x_4819) ;  /* 0x0000000000048947 */ /* 0x000fea0003800000 */
[----:B------:R-:W-:Y:S01]  /*a380*/  BPT.TRAP 0x1 ;  /* 0x000000040000795c */ /* 0x000fe20000300000 */
.L_x_4819:
        /* <DEDUP_REMOVED lines=9> */
.L_x_4820:
[----:B-1----:R-:W-:Y:S05]  /*a420*/  @P2 BRA `(.L_x_4818) ;  /* 0x0000000000082947 */ /* 0x002fea0003800000 */
[----:B------:R-:W1:Y:S02]  /*a430*/  SYNCS.PHASECHK.TRANS64.TRYWAIT P2, [UR6+0x33430], R6 ;  /* 0x03343006ff0075a7 */ /* 0x000e640008040146 */
[----:B-1----:R-:W-:Y:S05]  /*a440*/  @!P2 BRA `(.L_x_4821) ;  /* 0x000000d000b8a947 */ /* 0x002fea0003800000 */
.L_x_4818:
        /* <DEDUP_REMOVED lines=189> */
.L_x_4823:
[----:B------:R-:W-:Y:S01]  /*b020*/  ULEA UR6, UR50, UR41, 0x3 ;  /* 0x0000002932067291 */ /* 0x000fe2000f8e183f */
[----:B------:R-:W-:-:S05]  /*b030*/  IMAD.U32 R6, RZ, RZ, UR51 ;  /* 0x00000033ff067e24 */ /* 0x000fca000f8e00ff */
[----:B------:R-:W-:-:S04]  /*b040*/  SHF.L.U32 R6, R6, 0x1f, RZ ;  /* 0x0000001f06067819 */ /* 0x000fc800000006ff */
[----:B------:R0:W1:Y:S01]  /*b050*/  SYNCS.PHASECHK.TRANS64.TRYWAIT P2, [UR6+0x33450], R6 ;  /* 0x03345006ff0075a7 */ /* 0x0000620008040146 */
[----:B------:R-:W-:Y:S05]  /*b060*/  @!P0 BRA `(.L_x_4824) ;  /* 0x0000000000048947 */ /* 0x000fea0003800000 */
[----:B------:R-:W-:Y:S01]  /*b070*/  BPT.TRAP 0x1 ;  /* 0x000000040000795c */ /* 0x000fe20000300000 */
.L_x_4824:
[----:B-1----:R-:W-:Y:S05]  /*b080*/  @P2 BRA `(.L_x_4822) ;  /* 0x0000000000082947 */ /* 0x002fea0003800000 */
[----:B------:R-:W1:Y:S02]  /*b090*/  SYNCS.PHASECHK.TRANS64.TRYWAIT P2, [UR6+0x33450], R6 ;  /* 0x03345006ff0075a7 */ /* 0x000e640008040146 */
[----:B-1----:R-:W-:Y:S05]  /*b0a0*/  @!P2 BRA `(.L_x_4825) ;  /* 0x000000c400b8a947 */ /* 0x002fea0003800000 */
.L_x_4822:
        /* <DEDUP_REMOVED lines=261> */
[----:B0-----:R-:W-:-:S05]  /*c100*/  FMNMX.FTZ R191, R133, R120, !PT ;  /* 0x0000007885bf7209 */ /* 0x001fca0007810000 */
[----:B------:R-:W0:Y:S01]  /*c110*/  SHFL.BFLY PT, R120, R191, 0x2, 0x1f ;  /* 0x0c401f00bf787f89 */ /* 0x000e2200000e0000 */
[----:B------:R-:W-:Y:S02]  /*c120*/  WARPGROUP.DEPBAR.LE gsb0, 0x0 ;  /* 0x00008000000079c5 */ /* 0x000fe40000010000 */
[----:B------:R-:W-:Y:S01]  /*c130*/  WARPGROUP.ARRIVE ;  /* 0x00000000000079c5 */ /* 0x000fe20000000000 */
[----:B-1----:R-:W-:-:S05]  /*c140*/  FMNMX.FTZ R190, R135, R190, !PT ;  /* 0x000000be87be7209 */ /* 0x002fca0007810000 */
[----:B------:R-:W-:Y:S01]  /*c150*/  QGMMA.64x192x32.F32.E4M3.E4M3 R24, R204, gdesc[UR4], R24, gsb0 ;  /* 0x02e00004cc187df3 */ /* 0x000fe20008000818 */
[----:B------:R-:W1:Y:S01]  /*c160*/  SHFL.BFLY PT, R15, R190, 0x2, 0x1f ;  /* 0x0c401f00be0f7f89 */ /* 0x000e6200000e0000 */
[----:B------:R-:W-:Y:S01]  /*c170*/  UIADD3 UR6, UR11, 0x600, URZ ;  /* 0x000006000b067890 */ /* 0x000fe2000fffe03f */
[----:B------:R-:W-:Y:S01]  /*c180*/  UMOV UR7, 0xc0000010 ;  /* 0xc000001000077882 */ /* 0x000fe20000000000 */
[----:B0-----:R-:W-:Y:S02]  /*c190*/  FMNMX.FTZ R192, R191, R120, !PT ;  /* 0x00000078bfc07209 */ /* 0x001fe40007810000 */
[----:B-1----:R-:W-:Y:S01]  /*c1a0*/  FMNMX.FTZ R193, R190, R15, !PT ;  /* 0x0000000fbec17209 */ /* 0x002fe20007810000 */
[----:B------:R-:W-:Y:S02]  /*c1b0*/  IMAD.U32 R190, RZ, RZ, UR10 ;  /* 0x0000000affbe7e24 */ /* 0x000fe4000f8e00ff */
[----:B------:R-:W0:Y:S04]  /*c1c0*/  SHFL.BFLY PT, R15, R192, 0x1, 0x1f ;  /* 0x0c201f00c00f7f89 */ /* 0x000e2800000e0000 */
[----:B------:R-:W1:Y:S01]  /*c1d0*/  SHFL.BFLY PT, R120, R193, 0x1, 0x1f ;  /* 0x0c201f00c1787f89 */ /* 0x000e6200000e0000 */
[----:B0-----:R-:W-:-:S02]  /*c1e0*/  FMNMX.FTZ R15, R192, R15, !PT ;  /* 0x0000000fc00f7209 */ /* 0x001fc40007810000 */
[----:B------:R-:W-:Y:S02]  /*c1f0*/  IADD3 R192, -R23, 0xb, RZ ;  /* 0x0000000b17c07810 */ /* 0x000fe40007ffe1ff */
[----:B-1----:R-:W-:Y:S01]  /*c200*/  FMNMX.FTZ R120, R193, R120, !PT ;  /* 0x00000078c1787209 */ /* 0x002fe20007810000 */
[----:B------:R-:W-:-:S01]  /*c210*/  FFMA.FTZ R190, R15, R190, -8 ;  /* 0xc10000000fbe7423 */ /* 0x000fc200000100be */
[----:B------:R-:W-:-:S03]  /*c220*/  FADD.FTZ R4, -R15, R4 ;  /* 0x000000040f047221 */ /* 0x000fc60000010100 */
[--C-:B------:R-:W-:Y:S01]  /*c230*/  FFMA.FTZ R191, R20, UR10, -R190.reuse ;  /* 0x0000000a14bf7c23 */ /* 0x100fe200080108be */
[----:B------:R-:W-:-:S01]  /*c240*/  FFMA.FTZ R20, R185, UR10, -R190 ;  /* 0x0000000ab9147c23 */ /* 0x000fc200080108be */
[--C-:B------:R-:W-:Y:S01]  /*c250*/  FFMA.FTZ R185, R186, UR10, -R190.reuse ;  /* 0x0000000abab97c23 */ /* 0x100fe200080108be */
[----:B------:R-:W-:-:S01]  /*c260*/  FFMA.FTZ R186, R189, UR10, -R190 ;  /* 0x0000000abdba7c23 */ /* 0x000fc200080108be */
[----:B------:R-:W-:Y:S02]  /*c270*/  IMAD.U32 R189, RZ, RZ, UR10 ;  /* 0x0000000affbd7e24 */ /* 0x000fe4000f8e00ff */
[----:B------:R-:W-:-:S01]  /*c280*/  FADD.FTZ R5, -R120, R5 ;  /* 0x0000000578057221 */ /* 0x000fc20000010100 */
[----:B------:R-:W-:Y:S01]  /*c290*/  FMUL.FTZ R4, R4, UR10 ;  /* 0x0000000a04047c20 */ /* 0x000fe20008410000 */
[----:B------:R-:W-:-:S01]  /*c2a0*/  FFMA.FTZ R7, R7, UR10, -R190 ;  /* 0x0000000a07077c23 */ /* 0x000fc200080108be */
[----:B------:R-:W-:Y:S01]  /*c2b0*/  FFMA.FTZ R189, R120, R189, -8 ;  /* 0xc100000078bd7423 */ /* 0x000fe200000100bd */
        /* <DEDUP_REMOVED lines=90> */
[----:B------:R-:W-:-:S03]  /*c860*/  FFMA.FTZ R135, R135, UR10, -R189 ;  /* 0x0000000a87877c23 */ /* 0x000fc600080108bd */
        /* <DEDUP_REMOVED lines=16> */
[----:B------:R-:W-:Y:S06]  /*c970*/  QGMMA.64x192x32.F32.E4M3.E4M3 R24, R200, gdesc[UR4], R24, gsb0 ;  /* 0x02e00004c8187df3 */ /* 0x000fec0008000818 */
        /* <DEDUP_REMOVED lines=104> */
[----:B------:R-:W0:Y:S01]  /*d000*/  MUFU.EX2 R122, R122 ;  /* 0x0000007a007a7308 */ /* 0x000e220000000800 */
[----:B--2---:R-:W-:-:S01]  /*d010*/  FADD.FTZ R131, R151, R190 ;  /* 0x000000be97837221 */ /* 0x004fc20000010000 */
[----:B------:R0:W-:Y:S06]  /*d020*/  BAR.ARV R192, 0x100 ;  /* 0x000400c00000751d */ /* 0x0001ec0000002000 */
[----:B------:R-:W2:Y:S01]  /*d030*/  MUFU.EX2 R121, R121 ;  /* 0x0000007900797308 */ /* 0x000ea20000000800 */
[----:B-1----:R-:W-:-:S01]  /*d040*/  FADD.FTZ R190, R186, R3 ;  /* 0x00000003babe7221 */ /* 0x002fc20000010000 */
[----:B------:R-:W-:-:S04]  /*d050*/  @!P1 PRMT R2, RZ, 0x654, R2 ;  /* 0x00000654ff029816 */ /* 0x000fc80000000002 */
[----:B------:R1:W-:Y:S02]  /*d060*/  @!P1 SYNCS.ARRIVE.TRANS64.RED.A1T0 RZ, [R2+URZ], RZ ;  /* 0x000000ff02ff99a7 */ /* 0x0003e4000810043f */
        /* <DEDUP_REMOVED lines=10> */
[----:B------:R-:W1:Y:S01]  /*d110*/  MUFU.EX2 R128, R128 ;  /* 0x0000008000807308 */ /* 0x000e620000000800 */
[----:B---3--:R-:W-:-:S07]  /*d120*/  FADD.FTZ R3, R125, R190 ;  /* 0x000000be7d037221 */ /* 0x008fce0000010000 */
        /* <DEDUP_REMOVED lines=15> */
[----:B--2---:R-:W-:Y:S01]  /*d220*/  FADD.FTZ R2, R135, R131 ;  /* 0x0000008387027221 */ /* 0x004fe20000010000 */
[----:B------:R-:W-:Y:S06]  /*d230*/  @!P0 BRA `(.L_x_4826) ;  /* 0x0000000000048947 */ /* 0x000fec0003800000 */
[----:B------:R-:W-:Y:S01]  /*d240*/  BPT.TRAP 0x1 ;  /* 0x000000040000795c */ /* 0x000fe20000300000 */
.L_x_4826:
        /* <DEDUP_REMOVED lines=148> */
.L_x_4817:
[----:B------:R-:W-:Y:S06]  /*db90*/  BAR.ARV 0x8, 0x120 ;  /* 0x0204800000007b1d */ /* 0x000fec0000002000 */
[----:B------:R-:W-:Y:S05]  /*dba0*/  @!P0 BRA `(.L_x_4828) ;  /* 0x0000000000048947 */ /* 0x000fea0003800000 */
[----:B------:R-:W-:Y:S01]  /*dbb0*/  BPT.TRAP 0x1 ;  /* 0x000000040000795c */ /* 0x000fe20000300000 */
.L_x_4828:
[----:B------:R-:W-:Y:S01]  /*dbc0*/  ULEA UR9, UR55, UR41, 0x3 ;  /* 0x0000002937097291 */ /* 0x000fe2000f8e183f */
[----:B------:R-:W-:-:S05]  /*dbd0*/  IMAD.U32 R0, RZ, RZ, UR45 ;  /* 0x0000002dff007e24 */ /* 0x000fca000f8e00ff */
[----:B------:R-:W-:-:S04]  /*dbe0*/  SHF.L.U32 R0, R0, 0x1f, RZ ;  /* 0x0000001f00007819 */ /* 0x000fc800000006ff */
[----:B------:R0:W1:Y:S01]  /*dbf0*/  SYNCS.PHASECHK.TRANS64.TRYWAIT P1, [UR9+0x33450], R0 ;  /* 0x03345000ff0075a7 */ /* 0x0000620008020149 */
[----:B------:R-:W-:Y:S05]  /*dc00*/  @!P0 BRA `(.L_x_4829) ;  /* 0x0000000000048947 */ /* 0x000fea0003800000 */
[----:B------:R-:W-:Y:S01]  /*dc10*/  BPT.TRAP 0x1 ;  /* 0x000000040000795c */ /* 0x000fe20000300000 */
.L_x_4829:
[----:B-1----:R-:W-:Y:S05]  /*dc20*/  @P1 BRA `(.L_x_4830) ;  /* 0x0000000000081947 */ /* 0x002fea0003800000 */
[----:B------:R-:W1:Y:S02]  /*dc30*/  SYNCS.PHASECHK.TRANS64.TRYWAIT P1, [UR9+0x33450], R0 ;  /* 0x03345000ff0075a7 */ /* 0x000e640008020149 */
[----:B-1----:R-:W-:Y:S05]  /*dc40*/  @!P1 BRA `(.L_x_4831) ;  /* 0x0000009800e89947 */ /* 0x002fea0003800000 */
.L_x_4830:
        /* <DEDUP_REMOVED lines=11> */
[----:B------:R-:W-:-:S04]  /*dd00*/  PLOP3.LUT P1, PT, PT, PT, UP0, 0x80, 0x0 ;  /* 0x000000000000781c */ /* 0x000fc80003f2f008 */
[----:B------:R-:W-:Y:S02]  /*dd10*/  @UP0 ULDC.64 UR14, c[0x0][0x9c8] ;  /* 0x00027200000e0ab9 */ /* 0x000fe40000000a00 */
[----:B------:R-:W-:Y:S01]  /*dd20*/  UMOV UR6, UR8 ;  /* 0x0000000800067c82 */ /* 0x000fe20008000000 */
[----:B------:R-:W-:-:S09]  /*dd30*/  @UP0 UIMAD.WIDE.U32 UR4, UR36, UR14, URZ ;  /* 0x0000000e240402a5 */ /* 0x000fd2000f8e003f */
        /* <DEDUP_REMOVED lines=72> */
.L_x_4832:
        /* <DEDUP_REMOVED lines=106> */
.L_x_4799:
        /* <DEDUP_REMOVED lines=18> */
[----:B------:R-:W0:Y:S01]  /*e980*/  S2R R12, SR_SWINHI ;  /* 0x00000000000c7919 */ /* 0x000e220000002f00 */
[----:B------:R-:W-:Y:S02]  /*e990*/  F2FP.BF16.F32.PACK_AB R9, R9, R10 ;  /* 0x0000000a0909723e */ /* 0x000fe400000010ff */
[----:B------:R-:W-:Y:S01]  /*e9a0*/  F2FP.BF16.F32.PACK_AB R8, R5, R8 ;  /* 0x000000080508723e */ /* 0x000fe200000010ff */
[----:B------:R1:W2:Y:S01]  /*e9b0*/  LDG.E.CONSTANT R6, desc[UR52][R6.64] ;  /* 0x0000003406067981 */ /* 0x0002a2000c1e9900 */
[----:B------:R-:W-:Y:S01]  /*e9c0*/  F2FP.BF16.F32.PACK_AB R10, R119, R4 ;  /* 0x00000004770a723e */ /* 0x000fe200000010ff */
[----:B------:R-:W-:Y:S01]  /*e9d0*/  UISETP.NE.U32.AND UP1, UPT, UR6, URZ, UPT ;  /* 0x0000003f0600728c */ /* 0x000fe2000bf25070 */
[----:B------:R-:W-:Y:S01]  /*e9e0*/  F2FP.BF16.F32.PACK_AB R84, R84, R85 ;  /* 0x000000555454723e */ /* 0x000fe200000010ff */
[----:B------:R-:W-:Y:S01]  /*e9f0*/  ULDC.64 UR4, c[0x0][0xbd8] ;  /* 0x0002f60000047ab9 */ /* 0x000fe20000000a00 */
[----:B------:R-:W-:Y:S01]  /*ea00*/  F2FP.BF16.F32.PACK_AB R81, R80, R81 ;  /* 0x000000515051723e */ /* 0x000fe200000010ff */
[----:B------:R-:W-:Y:S01]  /*ea10*/  UISETP.NE.AND.EX UP1, UPT, UR7, URZ, UPT, UP1 ;  /* 0x0000003f0700728c */ /* 0x000fe2000bf25310 */
[----:B------:R-:W-:Y:S01]  /*ea20*/  F2FP.BF16.F32.PACK_AB R25, R25, R28 ;  /* 0x0000001c1919723e */ /* 0x000fe200000010ff */
[----:B------:R-:W-:Y:S01]  /*ea30*/  UISETP.NE.U32.AND UP0, UPT, UR4, URZ, UPT ;  /* 0x0000003f0400728c */ /* 0x000fe2000bf05070 */
[----:B------:R-:W-:Y:S01]  /*ea40*/  F2FP.BF16.F32.PACK_AB R20, R15, R20 ;  /* 0x000000140f14723e */ /* 0x000fe200000010ff */
[----:B------:R-:W-:Y:S01]  /*ea50*/  ULEA UR4, UP2, UR36, UR4, 0x2 ;  /* 0x0000000424047291 */ /* 0x000fe2000f84103f */
[----:B-1----:R-:W-:Y:S01]  /*ea60*/  LOP3.LUT P0, R7, R67, 0x3, RZ, 0xc0, !PT ;  /* 0x0000000343077812 */ /* 0x002fe2000780c0ff */
[----:B------:R-:W-:Y:S01]  /*ea70*/  UISETP.NE.AND.EX UP0, UPT, UR5, URZ, UPT, UP0 ;  /* 0x0000003f0500728c */ /* 0x000fe2000bf05300 */
[----:B------:R-:W-:Y:S01]  /*ea80*/  F2FP.BF16.F32.PACK_AB R76, R76, R77 ;  /* 0x0000004d4c4c723e */ /* 0x000fe200000010ff */
[----:B------:R-:W-:Y:S01]  /*ea90*/  ULEA.HI.X UR6, UR36, UR5, UR37, 0x2, UP2 ;  /* 0x0000000524067291 */ /* 0x000fe200090f1425 */
[----:B------:R-:W-:-:S02]  /*eaa0*/  ISETP.EQ.OR P0, PT, R7, 0x3, !P0 ;  /* 0x000000030700780c */ /* 0x000fc40004702670 */
[----:B------:R-:W-:Y:S02]  /*eab0*/  F2FP.BF16.F32.PACK_AB R73, R72, R73 ;  /* 0x000000494849723e */ /* 0x000fe400000010ff */
[----:B------:R-:W-:Y:S02]  /*eac0*/  F2FP.BF16.F32.PACK_AB R68, R68, R121 ;  /* 0x000000794444723e */ /* 0x000fe400000010ff */
[----:B------:R-:W-:Y:S02]  /*ead0*/  F2FP.BF16.F32.PACK_AB R65, R65, R120 ;  /* 0x000000784141723e */ /* 0x000fe400000010ff */
[----:B------:R-:W-:Y:S02]  /*eae0*/  F2FP.BF16.F32.PACK_AB R41, R41, R44 ;  /* 0x0000002c2929723e */ /* 0x000fe400000010ff */
[----:B------:R-:W-:Y:S02]  /*eaf0*/  F2FP.BF16.F32.PACK_AB R66, R66, R69 ;  /* 0x000000454242723e */ /* 0x000fe400000010ff */
[----:B------:R-:W-:-:S02]  /*eb00*/  F2FP.BF16.F32.PACK_AB R59, R58, R59 ;  /* 0x0000003b3a3b723e */ /* 0x000fc400000010ff */
[----:B------:R-:W-:Y:S02]  /*eb10*/  MOV R4, R3 ;  /* 0x0000000300047202 */ /* 0x000fe40000000f00 */
[----:B0-----:R-:W-:Y:S02]  /*eb20*/  MOV R5, R12 ;  /* 0x0000000c00057202 */ /* 0x001fe40000000f00 */
[----:B------:R-:W-:Y:S02]  /*eb30*/  F2FP.BF16.F32.PACK_AB R24, R21, R24 ;  /* 0x000000181518723e */ /* 0x000fe400000010ff */
[----:B------:R-:W-:Y:S02]  /*eb40*/  SEL R67, R25, R20, P0 ;  /* 0x0000001419437207 */ /* 0x000fe40000000000 */
[----:B------:R-:W-:Y:S01]  /*eb50*/  SEL R44, R20, R25, P0 ;  /* 0x00000019142c7207 */ /* 0x000fe20000000000 */
[----:B------:R-:W-:Y:S01]  /*eb60*/  IMAD.WIDE R20, R222, 0x2, R4 ;  /* 0x00000002de147825 */ /* 0x000fe200078e0204 */
[----:B------:R-:W-:-:S02]  /*eb70*/  SEL R79, R84, R81, P0 ;  /* 0x00000051544f7207 */ /* 0x000fc40000000000 */
[----:B------:R-:W-:Y:S02]  /*eb80*/  F2FP.BF16.F32.PACK_AB R92, R92, R93 ;  /* 0x0000005d5c5c723e */ /* 0x000fe400000010ff */
[----:B------:R-:W-:Y:S02]  /*eb90*/  F2FP.BF16.F32.PACK_AB R89, R88, R89 ;  /* 0x000000595859723e */ /* 0x000fe400000010ff */
[----:B------:R-:W-:Y:S02]  /*eba0*/  F2FP.BF16.F32.PACK_AB R57, R57, R64 ;  /* 0x000000403939723e */ /* 0x000fe400000010ff */
[----:B------:R-:W-:Y:S02]  /*ebb0*/  F2FP.BF16.F32.PACK_AB R56, R53, R56 ;  /* 0x000000383538723e */ /* 0x000fe400000010ff */
[----:B------:R-:W-:Y:S02]  /*ebc0*/  SEL R84, R81, R84, P0 ;  /* 0x0000005451547207 */ /* 0x000fe40000000000 */
[----:B------:R-:W-:-:S02]  /*ebd0*/  F2FP.BF16.F32.PACK_AB R54, R54, R55 ;  /* 0x000000373636723e */ /* 0x000fc400000010ff */
[----:B------:R-:W-:Y:S02]  /*ebe0*/  F2FP.BF16.F32.PACK_AB R51, R50, R51 ;  /* 0x000000333233723e */ /* 0x000fe400000010ff */
[----:B------:R-:W-:Y:S02]  /*ebf0*/  F2FP.BF16.F32.PACK_AB R13, R13, R14 ;  /* 0x0000000e0d0d723e */ /* 0x000fe400000010ff */
[----:B------:R-:W-:Y:S02]  /*ec00*/  SEL R81, R76, R73, P0 ;  /* 0x000000494c517207 */ /* 0x000fe40000000000 */
[----:B------:R-:W-:Y:S02]  /*ec10*/  F2FP.BF16.F32.PACK_AB R49, R49, R52 ;  /* 0x000000343131723e */ /* 0x000fe400000010ff */
[----:B------:R-:W-:Y:S02]  /*ec20*/  F2FP.BF16.F32.PACK_AB R48, R45, R48 ;  /* 0x000000302d30723e */ /* 0x000fe400000010ff */
[----:B------:R-:W-:-:S02]  /*ec30*/  SEL R61, R68, R65, P0 ;  /* 0x00000041443d7207 */ /* 0x000fc40000000000 */
[----:B------:R-:W-:Y:S02]  /*ec40*/  SEL R76, R73, R76, P0 ;  /* 0x0000004c494c7207 */ /* 0x000fe40000000000 */
        /* <DEDUP_REMOVED lines=17> */
[----:B------:R-:W-:Y:S02]  /*ed60*/  LOP3.LUT R7, R20, 0x380, RZ, 0xc0, !PT ;  /* 0x0000038014077812 */ /* 0x000fe400078ec0ff */
[----:B------:R-:W-:Y:S02]  /*ed70*/  F2FP.BF16.F32.PACK_AB R100, R100, R101 ;  /* 0x000000656464723e */ /* 0x000fe400000010ff */
[----:B------:R-:W-:Y:S02]  /*ed80*/  F2FP.BF16.F32.PACK_AB R97, R96, R97 ;  /* 0x000000616061723e */ /* 0x000fe400000010ff */
[----:B------:R-:W-:Y:S02]  /*ed90*/  F2FP.BF16.F32.PACK_AB R33, R33, R36 ;  /* 0x000000242121723e */ /* 0x000fe400000010ff */
[----:B------:R-:W-:Y:S02]  /*eda0*/  F2FP.BF16.F32.PACK_AB R32, R29, R32 ;  /* 0x000000201d20723e */ /* 0x000fe400000010ff */
[----:B------:R-:W-:-:S02]  /*edb0*/  SEL R57, R49, R48, P0 ;  /* 0x0000003031397207 */ /* 0x000fc40000000000 */
[----:B------:R-:W-:Y:S02]  /*edc0*/  SEL R54, R51, R54, P0 ;  /* 0x0000003633367207 */ /* 0x000fe40000000000 */
[C---:B------:R-:W-:Y:S02]  /*edd0*/  IADD3 R10, P4, R20.reuse, 0x20, RZ ;  /* 0x00000020140a7810 */ /* 0x040fe40007f9e0ff */
[C---:B------:R-:W-:Y:S02]  /*ede0*/  IADD3 R89, P5, R20.reuse, 0x40, RZ ;  /* 0x0000004014597810 */ /* 0x040fe40007fbe0ff */
[C---:B------:R-:W-:Y:S01]  /*edf0*/  IADD3 R91, P6, R20.reuse, 0x60, RZ ;  /* 0x00000060145b7810 */ /* 0x040fe20007fde0ff */
[----:B------:R-:W-:Y:S01]  /*ee00*/  IMAD.X R37, RZ, RZ, R21, P4 ;  /* 0x000000ffff257224 */ /* 0x000fe200020e0615 */
[C---:B------:R-:W-:Y:S02]  /*ee10*/  IADD3 R24, P1, R20.reuse, 0x4000, RZ ;  /* 0x0000400014187810 */ /* 0x040fe40007f3e0ff */
[----:B------:R-:W-:-:S02]  /*ee20*/  IADD3 R93, P2, R20, 0x4020, RZ ;  /* 0x00004020145d7810 */ /* 0x000fc40007f5e0ff */
[----:B------:R-:W-:Y:S02]  /*ee30*/  SEL R48, R48, R49, P0 ;  /* 0x0000003130307207 */ /* 0x000fe40000000000 */
[----:B------:R-:W-:Y:S01]  /*ee40*/  SEL R51, R46, R43, P0 ;  /* 0x0000002b2e337207 */ /* 0x000fe20000000000 */
[----:B------:R-:W-:Y:S01]  /*ee50*/  IMAD.X R29, RZ, RZ, R21, P2 ;  /* 0x000000ffff1d7224 */ /* 0x000fe200010e0615 */
[----:B------:R-:W-:Y:S02]  /*ee60*/  SEL R49, R41, R40, P0 ;  /* 0x0000002829317207 */ /* 0x000fe40000000000 */
[----:B------:R-:W-:Y:S02]  /*ee70*/  SEL R46, R43, R46, P0 ;  /* 0x0000002e2b2e7207 */ /* 0x000fe40000000000 */
[----:B------:R-:W-:Y:S02]  /*ee80*/  SEL R40, R40, R41, P0 ;  /* 0x0000002928287207 */ /* 0x000fe40000000000 */
[----:B------:R-:W-:-:S02]  /*ee90*/  SEL R69, R11, R8, P0 ;  /* 0x000000080b457207 */ /* 0x000fc40000000000 */
[----:B------:R-:W-:Y:S02]  /*eea0*/  SEL R50, R8, R11, P0 ;  /* 0x0000000b08327207 */ /* 0x000fe40000000000 */
[----:B------:R-:W-:Y:S02]  /*eeb0*/  SEL R43, R38, R35, P0 ;  /* 0x00000023262b7207 */ /* 0x000fe40000000000 */
[----:B------:R-:W-:Y:S02]  /*eec0*/  SHF.R.U64 R7, R7, 0x3, RZ ;  /* 0x0000000307077819 */ /* 0x000fe400000012ff */
[----:B------:R-:W-:Y:S01]  /*eed0*/  F2FP.BF16.F32.PACK_AB R30, R30, R31 ;  /* 0x0000001f1e1e723e */ /* 0x000fe200000010ff */
[--C-:B------:R-:W-:Y:S01]  /*eee0*/  IMAD.X R31, RZ, RZ, R21.reuse, P1 ;  /* 0x000000ffff1f7224 */ /* 0x100fe200008e0615 */
[----:B------:R-:W-:Y:S02]  /*eef0*/  SEL R41, R33, R32, P0 ;  /* 0x0000002021297207 */ /* 0x000fe40000000000 */
[----:B------:R-:W-:Y:S01]  /*ef00*/  SEL R42, R32, R33, P0 ;  /* 0x00000021202a7207 */ /* 0x000fe20000000000 */
[----:B------:R-:W-:Y:S01]  /*ef10*/  IMAD.X R33, RZ, RZ, R21, P6 ;  /* 0x000000ffff217224 */ /* 0x000fe200030e0615 */
[----:B------:R-:W-:-:S02]  /*ef20*/  SEL R75, R100, R97, P0 ;  /* 0x00000061644b7207 */ /* 0x000fc40000000000 */
[----:B------:R-:W-:Y:S01]  /*ef30*/  SEL R38, R35, R38, P0 ;  /* 0x0000002623267207 */ /* 0x000fe20000000000 */
[----:B------:R-:W-:Y:S01]  /*ef40*/  IMAD.X R35, RZ, RZ, R21, P5 ;  /* 0x000000ffff237224 */ /* 0x000fe200028e0615 */
[----:B------:R-:W-:Y:S02]  /*ef50*/  LOP3.LUT R8, R10, 0x380, RZ, 0xc0, !PT ;  /* 0x000003800a087812 */ /* 0x000fe400078ec0ff */
[----:B------:R-:W-:Y:S02]  /*ef60*/  SEL R100, R97, R100, P0 ;  /* 0x0000006461647207 */ /* 0x000fe40000000000 */
[C---:B------:R-:W-:Y:S02]  /*ef70*/  IADD3 R95, P3, R20.reuse, 0x4040, RZ ;  /* 0x00004040145f7810 */ /* 0x040fe40007f7e0ff */
[C---:B------:R-:W-:Y:S02]  /*ef80*/  IADD3 R97, P4, R20.reuse, 0x4060, RZ ;  /* 0x0000406014617810 */ /* 0x040fe40007f9e0ff */
[----:B------:R-:W-:-:S02]  /*ef90*/  IADD3 R52, P5, R20, 0x8000, RZ ;  /* 0x0000800014347810 */ /* 0x000fc40007fbe0ff */
[C---:B------:R-:W-:Y:S01]  /*efa0*/  IADD3 R99, P6, R20.reuse, 0x8020, RZ ;  /* 0x0000802014637810 */ /* 0x040fe20007fde0ff */
[--C-:B------:R-:W-:Y:S01]  /*efb0*/  IMAD.X R25, RZ, RZ, R21.reuse, P4 ;  /* 0x000000ffff197224 */ /* 0x100fe200020e0615 */
[C---:B------:R-:W-:Y:S01]  /*efc0*/  IADD3 R101, P1, R20.reuse, 0x8040, RZ ;  /* 0x0000804014657810 */ /* 0x040fe20007f3e0ff */
[--C-:B------:R-:W-:Y:S01]  /*efd0*/  IMAD.X R15, RZ, RZ, R21.reuse, P5 ;  /* 0x000000ffff0f7224 */ /* 0x100fe200028e0615 */
[----:B------:R-:W-:Y:S01]  /*efe0*/  IADD3 R103, P2, R20, 0x8060, RZ ;  /* 0x0000806014677810 */ /* 0x000fe20007f5e0ff */
[--C-:B------:R-:W-:Y:S01]  /*eff0*/  IMAD.X R13, RZ, RZ, R21.reuse, P6 ;  /* 0x000000ffff0d7224 */ /* 0x100fe200030e0615 */
[----:B------:R-:W-:Y:S01]  /*f000*/  LOP3.LUT R20, R7, R20, RZ, 0x3c, !PT ;  /* 0x0000001407147212 */ /* 0x000fe200078e3cff */
[--C-:B------:R-:W-:Y:S01]  /*f010*/  IMAD.X R11, RZ, RZ, R21.reuse, P1 ;  /* 0x000000ffff0b7224 */ /* 0x100fe200008e0615 */
[----:B------:R-:W-:Y:S01]  /*f020*/  SHF.R.U64 R7, R8, 0x3, RZ ;  /* 0x0000000308077819 */ /* 0x000fe200000012ff */
[----:B------:R-:W-:Y:S01]  /*f030*/  IMAD.X R9, RZ, RZ, R21, P2 ;  /* 0x000000ffff097224 */ /* 0x000fe200010e0615 */
[----:B------:R-:W-:-:S02]  /*f040*/  F2FP.BF16.F32.PACK_AB R27, R26, R27 ;  /* 0x0000001b1a1b723e */ /* 0x000fc400000010ff */
[----:B------:R-:W-:Y:S02]  /*f050*/  LOP3.LUT R36, R7, R10, RZ, 0x3c, !PT ;  /* 0x0000000a07247212 */ /* 0x000fe400078e3cff */
[----:B------:R-:W-:Y:S02]  /*f060*/  LOP3.LUT R7, R24, 0x380, RZ, 0xc0, !PT ;  /* 0x0000038018077812 */ /* 0x000fe400078ec0ff */
[----:B------:R-:W-:Y:S02]  /*f070*/  SEL R83, R30, R27, P0 ;  /* 0x0000001b1e537207 */ /* 0x000fe40000000000 */
[----:B------:R-:W-:Y:S02]  /*f080*/  SHF.R.U64 R7, R7, 0x3, RZ ;  /* 0x0000000307077819 */ /* 0x000fe400000012ff */
[----:B------:R-:W-:Y:S01]  /*f090*/  SEL R58, R27, R30, P0 ;  /* 0x0000001e1b3a7207 */ /* 0x000fe20000000000 */
[----:B------:R-:W-:Y:S01]  /*f0a0*/  IMAD.X R27, RZ, RZ, R21, P3 ;  /* 0x000000ffff1b7224 */ /* 0x000fe200018e0615 */
[----:B------:R-:W-:-:S02]  /*f0b0*/  LOP3.LUT R30, R7, R24, RZ, 0x3c, !PT ;  /* 0x00000018071e7212 */ /* 0x000fc400078e3cff */
[----:B------:R-:W-:Y:S02]  /*f0c0*/  LOP3.LUT R7, R52, 0x380, RZ, 0xc0, !PT ;  /* 0x0000038034077812 */ /* 0x000fe400078ec0ff */
[----:B------:R-:W-:Y:S02]  /*f0d0*/  LOP3.LUT R12, R89, 0x380, RZ, 0xc0, !PT ;  /* 0x00000380590c7812 */ /* 0x000fe400078ec0ff */
[----:B------:R-:W-:Y:S02]  /*f0e0*/  F2FP.BF16.F32.PACK_AB R108, R108, R109 ;  /* 0x0000006d6c6c723e */ /* 0x000fe400000010ff */
[----:B------:R-:W-:Y:S02]  /*f0f0*/  F2FP.BF16.F32.PACK_AB R105, R104, R105 ;  /* 0x000000696869723e */ /* 0x000fe400000010ff */
[----:B------:R-:W-:Y:S02]  /*f100*/  LOP3.LUT R14, R91, 0x380, RZ, 0xc0, !PT ;  /* 0x000003805b0e7812 */ /* 0x000fe400078ec0ff */
[----:B------:R-:W-:-:S02]  /*f110*/  SHF.R.U64 R7, R7, 0x3, RZ ;  /* 0x0000000307077819 */ /* 0x000fc400000012ff */
[----:B------:R-:W-:Y:S02]  /*f120*/  SHF.R.U64 R8, R12, 0x3, RZ ;  /* 0x000000030c087819 */ /* 0x000fe400000012ff */
[----:B------:R-:W-:Y:S02]  /*f130*/  SEL R71, R108, R105, P0 ;  /* 0x000000696c477207 */ /* 0x000fe40000000000 */
[----:B------:R-:W-:Y:S02]  /*f140*/  SHF.R.U64 R12, R14, 0x3, RZ ;  /* 0x000000030e0c7819 */ /* 0x000fe400000012ff */
[----:B------:R-:W-:Y:S02]  /*f150*/  SEL R108, R105, R108, P0 ;  /* 0x0000006c696c7207 */ /* 0x000fe40000000000 */
[----:B------:R-:W-:Y:S02]  /*f160*/  LOP3.LUT R14, R7, R52, RZ, 0x3c, !PT ;  /* 0x00000034070e7212 */ /* 0x000fe400078e3cff */
[----:B------:R-:W-:-:S02]  /*f170*/  LOP3.LUT R34, R8, R89, RZ, 0x3c, !PT ;  /* 0x0000005908227212 */ /* 0x000fc400078e3cff */
[----:B------:R-:W-:Y:S02]  /*f180*/  LOP3.LUT R8, R93, 0x380, RZ, 0xc0, !PT ;  /* 0x000003805d087812 */ /* 0x000fe400078ec0ff */
[----:B------:R-:W-:Y:S02]  /*f190*/  F2FP.BF16.F32.PACK_AB R140, R140, R141 ;  /* 0x0000008d8c8c723e */ /* 0x000fe400000010ff */
[----:B------:R-:W-:Y:S02]  /*f1a0*/  F2FP.BF16.F32.PACK_AB R139, R138, R139 ;  /* 0x0000008b8a8b723e */ /* 0x000fe400000010ff */
[----:B------:R-:W-:Y:S02]  /*f1b0*/  LOP3.LUT R10, R95, 0x380, RZ, 0xc0, !PT ;  /* 0x000003805f0a7812 */ /* 0x000fe400078ec0ff */
[----:B------:R-:W-:Y:S02]  /*f1c0*/  F2FP.BF16.F32.PACK_AB R136, R136, R137 ;  /* 0x000000898888723e */ /* 0x000fe400000010ff */
[----:B------:R-:W-:-:S02]  /*f1d0*/  F2FP.BF16.F32.PACK_AB R135, R134, R135 ;  /* 0x000000878687723e */ /* 0x000fc400000010ff */
[----:B------:R-:W-:Y:S02]  /*f1e0*/  SHF.R.U64 R8, R8, 0x3, RZ ;  /* 0x0000000308087819 */ /* 0x000fe400000012ff */
[----:B------:R-:W-:Y:S02]  /*f1f0*/  F2FP.BF16.F32.PACK_AB R132, R132, R133 ;  /* 0x000000858484723e */ /* 0x000fe400000010ff */
[----:B------:R-:W-:Y:S02]  /*f200*/  F2FP.BF16.F32.PACK_AB R131, R130, R131 ;  /* 0x000000838283723e */ /* 0x000fe400000010ff */
[----:B------:R-:W-:Y:S02]  /*f210*/  SEL R39, R140, R139, P0 ;  /* 0x0000008b8c277207 */ /* 0x000fe40000000000 */
[----:B------:R-:W-:Y:S02]  /*f220*/  SHF.R.U64 R10, R10, 0x3, RZ ;  /* 0x000000030a0a7819 */ /* 0x000fe400000012ff */
[----:B------:R-:W-:-:S02]  /*f230*/  F2FP.BF16.F32.PACK_AB R128, R128, R129 ;  /* 0x000000818080723e */ /* 0x000fc400000010ff */
[----:B------:R-:W-:Y:S02]  /*f240*/  F2FP.BF16.F32.PACK_AB R127, R126, R127 ;  /* 0x0000007f7e7f723e */ /* 0x000fe400000010ff */
[----:B------:R-:W-:Y:S02]  /*f250*/  SEL R140, R139, R140, P0 ;  /* 0x0000008c8b8c7207 */ /* 0x000fe40000000000 */
[----:B------:R-:W-:Y:S02]  /*f260*/  F2FP.BF16.F32.PACK_AB R124, R124, R125 ;  /* 0x0000007d7c7c723e */ /* 0x000fe400000010ff */
[----:B------:R-:W-:Y:S02]  /*f270*/  F2FP.BF16.F32.PACK_AB R123, R122, R123 ;  /* 0x0000007b7a7b723e */ /* 0x000fe400000010ff */
[----:B------:R-:W-:Y:S02]  /*f280*/  LOP3.LUT R32, R12, R91, RZ, 0x3c, !PT ;  /* 0x0000005b0c207212 */ /* 0x000fe400078e3cff */
[----:B------:R-:W-:-:S02]  /*f290*/  SEL R45, R136, R135, P0 ;  /* 0x00000087882d7207 */ /* 0x000fc40000000000 */
[----:B------:R-:W-:Y:S02]  /*f2a0*/  LOP3.LUT R12, R97, 0x380, RZ, 0xc0, !PT ;  /* 0x00000380610c7812 */ /* 0x000fe400078ec0ff */
[----:B------:R-:W-:Y:S02]  /*f2b0*/  LOP3.LUT R28, R8, R93, RZ, 0x3c, !PT ;  /* 0x0000005d081c7212 */ /* 0x000fe400078e3cff */
[----:B------:R-:W-:Y:S02]  /*f2c0*/  SEL R136, R135, R136, P0 ;  /* 0x0000008887887207 */ /* 0x000fe40000000000 */
[----:B------:R-:W-:Y:S02]  /*f2d0*/  SEL R47, R132, R131, P0 ;  /* 0x00000083842f7207 */ /* 0x000fe40000000000 */
[----:B------:R-:W-:Y:S02]  /*f2e0*/  LOP3.LUT R26, R10, R95, RZ, 0x3c, !PT ;  /* 0x0000005f0a1a7212 */ /* 0x000fe400078e3cff */
[----:B------:R-:W-:-:S02]  /*f2f0*/  LOP3.LUT R8, R99, 0x380, RZ, 0xc0, !PT ;  /* 0x0000038063087812 */ /* 0x000fc400078ec0ff */
[----:B------:R-:W-:Y:S02]  /*f300*/  SEL R132, R131, R132, P0 ;  /* 0x0000008483847207 */ /* 0x000fe40000000000 */
[----:B------:R-:W-:Y:S02]  /*f310*/  SEL R53, R128, R127, P0 ;  /* 0x0000007f80357207 */ /* 0x000fe40000000000 */
[----:B------:R-:W-:Y:S02]  /*f320*/  LOP3.LUT R10, R101, 0x380, RZ, 0xc0, !PT ;  /* 0x00000380650a7812 */ /* 0x000fe400078ec0ff */
[----:B------:R-:W-:Y:S02]  /*f330*/  LOP3.LUT R64, R103, 0x380, RZ, 0xc0, !PT ;  /* 0x0000038067407812 */ /* 0x000fe400078ec0ff */
[----:B------:R-:W-:Y:S02]  /*f340*/  SEL R128, R127, R128, P0 ;  /* 0x000000807f807207 */ /* 0x000fe40000000000 */
[----:B------:R-:W-:-:S02]  /*f350*/  SEL R55, R124, R123, P0 ;  /* 0x0000007b7c377207 */ /* 0x000fc40000000000 */
[----:B------:R-:W-:Y:S02]  /*f360*/  SEL R124, R123, R124, P0 ;  /* 0x0000007c7b7c7207 */ /* 0x000fe40000000000 */
[----:B------:R-:W-:Y:S02]  /*f370*/  SHF.R.U64 R12, R12, 0x3, RZ ;  /* 0x000000030c0c7819 */ /* 0x000fe400000012ff */
[----:B------:R-:W-:Y:S02]  /*f380*/  SHF.R.U64 R8, R8, 0x3, RZ ;  /* 0x0000000308087819 */ /* 0x000fe400000012ff */
[----:B------:R-:W-:Y:S02]  /*f390*/  SHF.R.U64 R10, R10, 0x3, RZ ;  /* 0x000000030a0a7819 */ /* 0x000fe400000012ff */
[----:B------:R-:W-:Y:S02]  /*f3a0*/  SHF.R.U64 R64, R64, 0x3, RZ ;  /* 0x0000000340407819 */ /* 0x000fe400000012ff */
[----:B------:R-:W-:-:S02]  /*f3b0*/  LOP3.LUT R24, R12, R97, RZ, 0x3c, !PT ;  /* 0x000000610c187212 */ /* 0x000fc400078e3cff */
[----:B------:R-:W-:Y:S02]  /*f3c0*/  LOP3.LUT R12, R8, R99, RZ, 0x3c, !PT ;  /* 0x00000063080c7212 */ /* 0x000fe400078e3cff */
[----:B------:R-:W-:Y:S02]  /*f3d0*/  LOP3.LUT R10, R10, R101, RZ, 0x3c, !PT ;  /* 0x000000650a0a7212 */ /* 0x000fe400078e3cff */
[----:B------:R-:W-:Y:S02]  /*f3e0*/  LOP3.LUT R8, R64, R103, RZ, 0x3c, !PT ;  /* 0x0000006740087212 */ /* 0x000fe400078e3cff */
[----:B------:R-:W-:Y:S02]  /*f3f0*/  MOV R91, R20 ;  /* 0x00000014005b7202 */ /* 0x000fe40000000f00 */
[----:B------:R-:W-:Y:S02]  /*f400*/  MOV R70, R10 ;  /* 0x0000000a00467202 */ /* 0x000fe40000000f00 */
[----:B------:R-:W-:-:S02]  /*f410*/  MOV R64, R8 ;  /* 0x0000000800407202 */ /* 0x000fc40000000f00 */
[----:B------:R-:W-:Y:S02]  /*f420*/  MOV R74, R14 ;  /* 0x0000000e004a7202 */ /* 0x000fe40000000f00 */
[----:B------:R-:W-:Y:S02]  /*f430*/  MOV R72, R12 ;  /* 0x0000000c00487202 */ /* 0x000fe40000000f00 */
[----:B------:R-:W-:Y:S02]  /*f440*/  MOV R90, R36 ;  /* 0x00000024005a7202 */ /* 0x000fe40000000f00 */
[----:B------:R-:W-:Y:S01]  /*f450*/  MOV R80, R26 ;  /* 0x0000001a00507202 */ /* 0x000fe20000000f00 */
[----:B--2---:R-:W-:Y:S01]  /*f460*/  SHFL.IDX PT, R71, R71, R6, 0x1c1f ;  /* 0x001c1f0647477589 */ /* 0x004fe200000e0000 */
[----:B------:R-:W-:Y:S02]  /*f470*/  LOP3.LUT R7, R6, 0x2, RZ, 0x3c, !PT ;  /* 0x0000000206077812 */ /* 0x000fe400078e3cff */
[----:B------:R-:W-:Y:S01]  /*f480*/  MOV R78, R24 ;  /* 0x00000018004e7202 */ /* 0x000fe20000000f00 */
[----:B------:R-:W-:Y:S01]  /*f490*/  SHFL.IDX PT, R39, R39, R6, 0x1c1f ;  /* 0x001c1f0627277589 */ /* 0x000fe200000e0000 */
[----:B------:R-:W-:-:S02]  /*f4a0*/  MOV R89, R34 ;  /* 0x0000002200597202 */ /* 0x000fc40000000f00 */
[----:B------:R-:W-:Y:S01]  /*f4b0*/  MOV R86, R30 ;  /* 0x0000001e00567202 */ /* 0x000fe20000000f00 */
[----:B------:R-:W0:Y:S01]  /*f4c0*/  SHFL.IDX PT, R108, R108, R7, 0x1c1f ;  /* 0x001c1f076c6c7589 */ /* 0x000e2200000e0000 */
[----:B------:R-:W-:Y:S02]  /*f4d0*/  MOV R82, R28 ;  /* 0x0000001c00527202 */ /* 0x000fe40000000f00 */
[----:B------:R-:W-:Y:S01]  /*f4e0*/  MOV R88, R32 ;  /* 0x0000002000587202 */ /* 0x000fe20000000f00 */
[----:B------:R-:W1:Y:S01]  /*f4f0*/  SHFL.IDX PT, R140, R140, R7, 0x1c1f ;  /* 0x001c1f078c8c7589 */ /* 0x000e6200000e0000 */
[----:B------:R-:W-:-:S03]  /*f500*/  PLOP3.LUT P1, PT, PT, PT, UP0, 0x80, 0x0 ;  /* 0x000000000000781c */ /* 0x000fc60003f2f008 */
[----:B------:R-:W-:Y:S04]  /*f510*/  SHFL.IDX PT, R45, R45, R6, 0x1c1f ;  /* 0x001c1f062d2d7589 */ /* 0x000fe800000e0000 */
        /* <DEDUP_REMOVED lines=17> */
[----:B------:R-:W2:Y:S04]  /*f630*/  SHFL.IDX PT, R128, R128, R7, 0x1c1f ;  /* 0x001c1f0780807589 */ /* 0x000ea800000e0000 */
[----:B------:R-:W3:Y:S01]  /*f640*/  SHFL.IDX PT, R84, R84, R7, 0x1c1f ;  /* 0x001c1f0754547589 */ /* 0x000ee200000e0000 */
[----:B------:R-:W-:Y:S01]  /*f650*/  BAR.SYNC.DEFER_BLOCKING 0x1, 0x100 ;  /* 0x0044000000007b1d */ /* 0x000fe20000010000 */
[----:B0-----:R-:W-:-:S02]  /*f660*/  SEL R24, R47, R132, P0 ;  /* 0x000000842f187207 */ /* 0x001fc40000000000 */
[----:B------:R-:W-:Y:S02]  /*f670*/  SEL R26, R132, R47, P0 ;  /* 0x0000002f841a7207 */ /* 0x000fe40000000000 */
[----:B-1----:R-:W-:Y:S02]  /*f680*/  SEL R25, R77, R92, P0 ;  /* 0x0000005c4d197207 */ /* 0x002fe40000000000 */
[----:B------:R-:W-:Y:S01]  /*f690*/  SEL R27, R92, R77, P0 ;  /* 0x0000004d5c1b7207 */ /* 0x000fe20000000000 */
[----:B------:R-:W-:Y:S04]  /*f6a0*/  SHFL.IDX PT, R55, R55, R6, 0x1c1f ;  /* 0x001c1f0637377589 */ /* 0x000fe800000e0000 */
[----:B------:R-:W-:Y:S04]  /*f6b0*/  SHFL.IDX PT, R81, R81, R6, 0x1c1f ;  /* 0x001c1f0651517589 */ /* 0x000fe800000e0000 */
[----:B------:R-:W-:Y:S01]  /*f6c0*/  SHFL.IDX PT, R124, R124, R7, 0x1c1f ;  /* 0x001c1f077c7c7589 */ /* 0x000fe200000e0000 */
[----:B--2---:R-:W-:-:S02]  /*f6d0*/  SEL R28, R53, R128, P0 ;  /* 0x00000080351c7207 */ /* 0x004fc40000000000 */
[----:B------:R-:W-:Y:S01]  /*f6e0*/  SEL R30, R128, R53, P0 ;  /* 0x00000035801e7207 */ /* 0x000fe20000000000 */
[----:B------:R-:W-:Y:S01]  /*f6f0*/  SHFL.IDX PT, R76, R76, R7, 0x1c1f ;  /* 0x001c1f074c4c7589 */ /* 0x000fe200000e0000 */
[----:B---3--:R-:W-:Y:S02]  /*f700*/  SEL R29, R79, R84, P0 ;  /* 0x000000544f1d7207 */ /* 0x008fe40000000000 */
[----:B------:R-:W-:Y:S01]  /*f710*/  SEL R31, R84, R79, P0 ;  /* 0x0000004f541f7207 */ /* 0x000fe20000000000 */
[----:B------:R-:W-:Y:S04]  /*f720*/  SHFL.IDX PT, R61, R61, R6, 0x1c1f ;  /* 0x001c1f063d3d7589 */ /* 0x000fe800000e0000 */
[----:B------:R-:W-:Y:S04]  /*f730*/  SHFL.IDX PT, R73, R73, R6, 0x1c1f ;  /* 0x001c1f0649497589 */ /* 0x000fe800000e0000 */
[----:B------:R-:W0:Y:S04]  /*f740*/  SHFL.IDX PT, R68, R68, R7, 0x1c1f ;  /* 0x001c1f0744447589 */ /* 0x000e2800000e0000 */
[----:B------:R-:W1:Y:S04]  /*f750*/  SHFL.IDX PT, R66, R66, R7, 0x1c1f ;  /* 0x001c1f0742427589 */ /* 0x000e6800000e0000 */
        /* <DEDUP_REMOVED lines=10> */
[----:B------:R-:W-:Y:S04]  /*f800*/  SHFL.IDX PT, R20, R41, R6, 0x1c1f ;  /* 0x001c1f0629147589 */ /* 0x000fe800000e0000 */
[----:B------:R-:W-:Y:S04]  /*f810*/  SHFL.IDX PT, R67, R67, R6, 0x1c1f ;  /* 0x001c1f0643437589 */ /* 0x000fe800000e0000 */
[----:B------:R-:W-:Y:S01]  /*f820*/  SHFL.IDX PT, R69, R69, R6, 0x1c1f ;  /* 0x001c1f0645457589 */ /* 0x000fe200000e0000 */
[----:B--2---:R-:W-:-:S03]  /*f830*/  SEL R36, R65, R56, P0 ;  /* 0x0000003841247207 */ /* 0x004fc60000000000 */
[----:B------:R-:W-:Y:S01]  /*f840*/  SHFL.IDX PT, R51, R51, R6, 0x1c1f ;  /* 0x001c1f0633337589 */ /* 0x000fe200000e0000 */
[----:B---3--:R-:W-:Y:S02]  /*f850*/  SEL R37, R59, R54, P0 ;  /* 0x000000363b257207 */ /* 0x008fe40000000000 */
[----:B------:R-:W-:Y:S01]  /*f860*/  SEL R39, R54, R59, P0 ;  /* 0x0000003b36277207 */ /* 0x000fe20000000000 */
[----:B------:R-:W-:Y:S04]  /*f870*/  SHFL.IDX PT, R52, R43, R6, 0x1c1f ;  /* 0x001c1f062b347589 */ /* 0x000fe800000e0000 */
[----:B------:R-:W-:Y:S04]  /*f880*/  SHFL.IDX PT, R83, R83, R6, 0x1c1f ;  /* 0x001c1f0653537589 */ /* 0x000fe800000e0000 */
[----:B------:R-:W-:Y:S04]  /*f890*/  SHFL.IDX PT, R85, R85, R6, 0x1c1f ;  /* 0x001c1f0655557589 */ /* 0x000fe800000e0000 */
[----:B------:R-:W-:Y:S04]  /*f8a0*/  SHFL.IDX PT, R87, R87, R6, 0x1c1f ;  /* 0x001c1f0657577589 */ /* 0x000fe800000e0000 */
[----:B------:R-:W0:Y:S04]  /*f8b0*/  SHFL.IDX PT, R48, R48, R7, 0x1c1f ;  /* 0x001c1f0730307589 */ /* 0x000e2800000e0000 */
[----:B------:R-:W1:Y:S04]  /*f8c0*/  SHFL.IDX PT, R46, R46, R7, 0x1c1f ;  /* 0x001c1f072e2e7589 */ /* 0x000e6800000e0000 */
[----:B------:R-:W-:Y:S04]  /*f8d0*/  SHFL.IDX PT, R6, R40, R7, 0x1c1f ;  /* 0x001c1f0728067589 */ /* 0x000fe800000e0000 */
[----:B------:R2:W-:Y:S04]  /*f8e0*/  SHFL.IDX PT, R71, R38, R7, 0x1c1f ;  /* 0x001c1f0726477589 */ /* 0x0005e800000e0000 */
[----:B------:R3:W-:Y:S04]  /*f8f0*/  SHFL.IDX PT, R21, R42, R7, 0x1c1f ;  /* 0x001c1f072a157589 */ /* 0x0007e800000e0000 */
[----:B------:R-:W-:Y:S01]  /*f900*/  SHFL.IDX PT, R58, R58, R7, 0x1c1f ;  /* 0x001c1f073a3a7589 */ /* 0x000fe200000e0000 */
[----:B--2---:R-:W-:-:S03]  /*f910*/  SEL R38, R56, R65, P0 ;  /* 0x0000004138267207 */ /* 0x004fc60000000000 */
[----:B------:R-:W-:Y:S01]  /*f920*/  SHFL.IDX PT, R44, R44, R7, 0x1c1f ;  /* 0x001c1f072c2c7589 */ /* 0x000fe200000e0000 */
[----:B0-----:R-:W-:Y:S02]  /*f930*/  SEL R40, R57, R48, P0 ;  /* 0x0000003039287207 */ /* 0x001fe40000000000 */
[----:B---3--:R-:W-:Y:S01]  /*f940*/  SEL R42, R48, R57, P0 ;  /* 0x00000039302a7207 */ /* 0x008fe20000000000 */
[----:B------:R-:W0:Y:S01]  /*f950*/  SHFL.IDX PT, R50, R50, R7, 0x1c1f ;  /* 0x001c1f0732327589 */ /* 0x000e2200000e0000 */
[----:B-1----:R-:W-:Y:S02]  /*f960*/  SEL R41, R51, R46, P0 ;  /* 0x0000002e33297207 */ /* 0x002fe40000000000 */
[----:B------:R-:W-:Y:S01]  /*f970*/  SEL R43, R46, R51, P0 ;  /* 0x000000332e2b7207 */ /* 0x000fe20000000000 */
[----:B------:R-:W1:Y:S04]  /*f980*/  SHFL.IDX PT, R60, R60, R7, 0x1c1f ;  /* 0x001c1f073c3c7589 */ /* 0x000e6800000e0000 */
[----:B------:R2:W3:Y:S04]  /*f990*/  SHFL.IDX PT, R62, R62, R7, 0x1c1f ;  /* 0x001c1f073e3e7589 */ /* 0x0004e800000e0000 */
[----:B------:R4:W-:Y:S04]  /*f9a0*/  STSM.16.M88.4 [R91], R8 ;  /* 0x000000085b007844 */ /* 0x0009e80000000200 */
[----:B------:R5:W-:Y:S01]  /*f9b0*/  STSM.16.M88.4 [R90], R12 ;  /* 0x0000000c5a007844 */ /* 0x000be20000000200 */
[----:B--2---:R-:W-:-:S03]  /*f9c0*/  IMAD.U32 R7, RZ, RZ, UR6 ;  /* 0x00000006ff077e24 */ /* 0x004fc6000f8e00ff */
[----:B------:R2:W-:Y:S04]  /*f9d0*/  STSM.16.M88.4 [R89], R24 ;  /* 0x0000001859007844 */ /* 0x0005e80000000200 */
[----:B------:R-:W-:Y:S01]  /*f9e0*/  STSM.16.M88.4 [R88], R28 ;  /* 0x0000001c58007844 */ /* 0x000fe20000000200 */
[----:B0-----:R-:W-:Y:S02]  /*f9f0*/  SEL R48, R69, R50, P0 ;  /* 0x0000003245307207 */ /* 0x001fe40000000000 */
[----:B------:R-:W-:Y:S02]  /*fa00*/  SEL R50, R50, R69, P0 ;  /* 0x0000004532327207 */ /* 0x000fe40000000000 */
[----:B----4-:R-:W-:Y:S02]  /*fa10*/  SEL R8, R55, R124, P0 ;  /* 0x0000007c37087207 */ /* 0x010fe40000000000 */
[----:B------:R-:W-:-:S02]  /*fa20*/  SEL R10, R124, R55, P0 ;  /* 0x000000377c0a7207 */ /* 0x000fc40000000000 */
[----:B------:R-:W-:Y:S02]  /*fa30*/  SEL R9, R81, R76, P0 ;  /* 0x0000004c51097207 */ /* 0x000fe40000000000 */
[----:B------:R-:W-:Y:S02]  /*fa40*/  SEL R11, R76, R81, P0 ;  /* 0x000000514c0b7207 */ /* 0x000fe40000000000 */
[----:B-----5:R-:W-:Y:S02]  /*fa50*/  SEL R12, R20, R21, P0 ;  /* 0x00000015140c7207 */ /* 0x020fe40000000000 */
[----:B------:R-:W-:Y:S01]  /*fa60*/  SEL R14, R21, R20, P0 ;  /* 0x00000014150e7207 */ /* 0x000fe20000000000 */
[----:B------:R0:W-:Y:S01]  /*fa70*/  STSM.16.M88.4 [R86], R8 ;  /* 0x0000000856007844 */ /* 0x0001e20000000200 */
[----:B------:R-:W-:Y:S02]  /*fa80*/  SEL R13, R83, R58, P0 ;  /* 0x0000003a530d7207 */ /* 0x000fe40000000000 */
[----:B------:R-:W-:Y:S01]  /*fa90*/  SEL R15, R58, R83, P0 ;  /* 0x000000533a0f7207 */ /* 0x000fe20000000000 */
[----:B------:R-:W-:Y:S01]  /*faa0*/  STSM.16.M88.4 [R82], R32 ;  /* 0x0000002052007844 */ /* 0x000fe20000000200 */
[----:B--2---:R-:W-:-:S02]  /*fab0*/  SEL R24, R67, R44, P0 ;  /* 0x0000002c43187207 */ /* 0x004fc40000000000 */
[----:B------:R-:W-:Y:S01]  /*fac0*/  SEL R26, R44, R67, P0 ;  /* 0x000000432c1a7207 */ /* 0x000fe20000000000 */
[----:B------:R-:W-:Y:S01]  /*fad0*/  STSM.16.M88.4 [R80], R36 ;  /* 0x0000002450007844 */ /* 0x000fe20000000200 */
[----:B-1----:R-:W-:Y:S02]  /*fae0*/  SEL R25, R85, R60, P0 ;  /* 0x0000003c55197207 */ /* 0x002fe40000000000 */
[----:B------:R-:W-:Y:S01]  /*faf0*/  SEL R27, R60, R85, P0 ;  /* 0x000000553c1b7207 */ /* 0x000fe20000000000 */
[----:B------:R-:W-:Y:S01]  /*fb00*/  STSM.16.M88.4 [R78], R40 ;  /* 0x000000284e007844 */ /* 0x000fe20000000200 */
[----:B---3--:R-:W-:Y:S02]  /*fb10*/  SEL R51, R62, R87, P0 ;  /* 0x000000573e337207 */ /* 0x008fe40000000000 */
[----:B0-----:R-:W-:Y:S02]  /*fb20*/  SEL R8, R49, R6, P0 ;  /* 0x0000000631087207 */ /* 0x001fe40000000000 */
[----:B------:R-:W-:Y:S01]  /*fb30*/  SEL R10, R6, R49, P0 ;  /* 0x00000031060a7207 */ /* 0x000fe20000000000 */
[----:B------:R-:W-:Y:S01]  /*fb40*/  IMAD.U32 R6, RZ, RZ, UR4 ;  /* 0x00000004ff067e24 */ /* 0x000fe2000f8e00ff */
[----:B------:R-:W-:Y:S01]  /*fb50*/  SEL R9, R52, R71, P0 ;  /* 0x0000004734097207 */ /* 0x000fe20000000000 */
[----:B------:R-:W-:Y:S01]  /*fb60*/  @UP1 ULDC.64 UR4, c[0x0][0xbe0] ;  /* 0x0002f80000041ab9 */ /* 0x000fe20000000a00 */
[----:B------:R-:W-:Y:S01]  /*fb70*/  SEL R11, R71, R52, P0 ;  /* 0x00000034470b7207 */ /* 0x000fe20000000000 */
[----:B------:R-:W-:Y:S01]  /*fb80*/  @UP1 UIMAD.WIDE UR4, UR36, 0x4, UR4 ;  /* 0x00000004240418a5 */ /* 0x000fe2000f8e0204 */
[----:B------:R-:W-:-:S02]  /*fb90*/  SEL R49, R87, R62, P0 ;  /* 0x0000003e57317207 */ /* 0x000fc40000000000 */
[----:B------:R-:W-:Y:S01]  /*fba0*/  PLOP3.LUT P0, PT, PT, PT, UP1, 0x80, 0x0 ;  /* 0x000000000000781c */ /* 0x000fe20003f0f018 */
[----:B------:R0:W-:Y:S04]  /*fbb0*/  STSM.16.M88.4 [R74], R8 ;  /* 0x000000084a007844 */ /* 0x0001e80000000200 */
[----:B------:R1:W-:Y:S04]  /*fbc0*/  STSM.16.M88.4 [R72], R12 ;  /* 0x0000000c48007844 */ /* 0x0003e80000000200 */
[----:B------:R1:W-:Y:S04]  /*fbd0*/  STSM.16.M88.4 [R70], R24 ;  /* 0x0000001846007844 */ /* 0x0003e80000000200 */
[----:B------:R1:W-:Y:S01]  /*fbe0*/  STSM.16.M88.4 [R64], R48 ;  /* 0x0000003040007844 */ /* 0x0003e20000000200 */
[----:B------:R-:W-:Y:S01]  /*fbf0*/  BAR.SYNC.DEFER_BLOCKING 0x1, 0x100 ;  /* 0x0044000000007b1d */ /* 0x000fe20000010000 */
[----:B0-----:R-:W-:-:S02]  /*fc00*/  IMAD.U32 R8, RZ, RZ, UR4 ;  /* 0x00000004ff087e24 */ /* 0x001fc4000f8e00ff */
        /* <DEDUP_REMOVED lines=17> */
.L_x_4835:
[----:B------:R-:W-:Y:S01]  /*fd20*/  USHF.R.S32.HI UR12, URZ, 0x1f, UR38 ;  /* 0x0000001f3f0c7899 */ /* 0x000fe20008011426 */
[----:B------:R-:W-:Y:S01]  /*fd30*/  IADD3 R7, P3, R4, 0x3000, RZ ;  /* 0x0000300004077810 */ /* 0x000fe20007f7e0ff */
[----:B------:R-:W-:Y:S01]  /*fd40*/  ULDC.64 UR10, c[0x0][0xb70] ;  /* 0x0002dc00000a7ab9 */ /* 0x000fe20000000a00 */
[----:B------:R-:W-:Y:S01]  /*fd50*/  USHF.R.S32.HI UR5, URZ, 0x1f, UR4 ;  /* 0x0000001f3f057899 */ /* 0x000fe20008011404 */
[----:B------:R-:W-:Y:S01]  /*fd60*/  IMAD.U32 R9, RZ, RZ, UR42 ;  /* 0x0000002aff097e24 */ /* 0x000fe2000f8e00ff */
[----:B------:R-:W-:Y:S01]  /*fd70*/  UIMAD UR9, UR12, UR10, URZ ;  /* 0x0000000a0c0972a4 */ /* 0x000fe2000f8e023f */
[----:B------:R-:W-:Y:S01]  /*fd80*/  LOP3.LUT R6, R7, 0x380, RZ, 0xc0, !PT ;  /* 0x0000038007067812 */ /* 0x000fe200078ec0ff */
[----:B------:R-:W-:Y:S01]  /*fd90*/  UIMAD.WIDE.U32 UR6, UR38, UR10, UR4 ;  /* 0x0000000a260672a5 */ /* 0x000fe2000f8e0004 */
[----:B------:R-:W-:Y:S01]  /*fda0*/  IMAD R10, R9, 0x80, R22 ;  /* 0x00000080090a7824 */ /* 0x000fe200078e0216 */
[----:B------:R-:W-:Y:S01]  /*fdb0*/  UIMAD UR9, UR38, UR11, UR9 ;  /* 0x0000000b260972a4 */ /* 0x000fe2000f8e0209 */
[----:B------:R-:W-:Y:S01]  /*fdc0*/  SHF.R.U64 R6, R6, 0x3, RZ ;  /* 0x0000000306067819 */ /* 0x000fe200000012ff */
[----:B------:R-:W-:Y:S01]  /*fdd0*/  USEL UR37, UR37, URZ, !UP0 ;  /* 0x0000003f25257287 */ /* 0x000fe2000c000000 */
[----:B------:R-:W-:Y:S01]  /*fde0*/  IADD3 R53, P0, R4, 0x4000, RZ ;  /* 0x0000400004357810 */ /* 0x000fe20007f1e0ff */
[----:B------:R-:W-:Y:S01]  /*fdf0*/  ULDC.64 UR10, c[0x0][0xb78] ;  /* 0x0002de00000a7ab9 */ /* 0x000fe20000000a00 */
[----:B------:R-:W-:Y:S01]  /*fe00*/  UIADD3 UR7, UR7, UR9, URZ ;  /* 0x0000000907077290 */ /* 0x000fe2000fffe03f */
[----:B------:R-:W-:Y:S01]  /*fe10*/  LOP3.LUT R6, R6, R7, RZ, 0x3c, !PT ;  /* 0x0000000706067212 */ /* 0x000fe200078e3cff */
[----:B------:R-:W-:Y:S01]  /*fe20*/  USEL UR36, UR36, URZ, !UP0 ;  /* 0x0000003f24247287 */ /* 0x000fe2000c000000 */
[----:B------:R-:W-:Y:S01]  /*fe30*/  SHF.R.S32.HI R7, RZ, 0x1f, R10 ;  /* 0x0000001fff077819 */ /* 0x000fe2000001140a */
[----:B------:R-:W-:Y:S01]  /*fe40*/  UIMAD UR9, UR37, UR10, URZ ;  /* 0x0000000a250972a4 */ /* 0x000fe2000f8e023f */
[C---:B------:R-:W-:Y:S01]  /*fe50*/  IADD3 R41, P1, R4.reuse, 0x5000, RZ ;  /* 0x0000500004297810 */ /* 0x040fe20007f3e0ff */
[----:B------:R-:W-:Y:S01]  /*fe60*/  UIMAD.WIDE.U32 UR6, UR36, UR10, UR6 ;  /* 0x0000000a240672a5 */ /* 0x000fe2000f8e0006 */
[----:B------:R-:W-:Y:S01]  /*fe70*/  LOP3.LUT R52, R53, 0x380, RZ, 0xc0, !PT ;  /* 0x0000038035347812 */ /* 0x000fe200078ec0ff */
[----:B------:R-:W-:Y:S01]  /*fe80*/  UIMAD UR9, UR36, UR11, UR9 ;  /* 0x0000000b240972a4 */ /* 0x000fe2000f8e0209 */
[----:B------:R-:W-:-:S02]  /*fe90*/  IADD3 R13, P4, R4, 0x2000, RZ ;  /* 0x00002000040d7810 */ /* 0x000fc40007f9e0ff */
[----:B------:R-:W-:Y:S02]  /*fea0*/  LOP3.LUT R40, R41, 0x380, RZ, 0xc0, !PT ;  /* 0x0000038029287812 */ /* 0x000fe400078ec0ff */
[----:B------:R-:W-:Y:S01]  /*feb0*/  IADD3 R8, P6, R10, UR6, RZ ;  /* 0x000000060a087c10 */ /* 0x000fe2000ffde0ff */
[----:B------:R-:W-:Y:S01]  /*fec0*/  IMAD.U32 R14, RZ, RZ, UR9 ;  /* 0x00000009ff0e7e24 */ /* 0x000fe2000f8e00ff */
[----:B------:R-:W-:Y:S02]  /*fed0*/  SHF.R.U64 R52, R52, 0x3, RZ ;  /* 0x0000000334347819 */ /* 0x000fe400000012ff */
[----:B------:R-:W-:Y:S02]  /*fee0*/  IADD3 R29, P2, R4, 0x6000, RZ ;  /* 0x00006000041d7810 */ /* 0x000fe40007f5e0ff */
[----:B------:R-:W-:Y:S01]  /*fef0*/  IADD3.X R7, R7, UR7, R14, P6, !PT ;  /* 0x0000000707077c10 */ /* 0x000fe2000b7fe40e */
[----:B------:R-:W-:Y:S01]  /*ff00*/  ULDC.64 UR6, c[0x0][0xb40] ;  /* 0x0002d00000067ab9 */ /* 0x000fe20000000a00 */
[----:B------:R-:W-:-:S02]  /*ff10*/  LOP3.LUT R32, R33, 0x380, RZ, 0xc0, !PT ;  /* 0x0000038021207812 */ /* 0x000fc400078ec0ff */
[C---:B------:R-:W-:Y:S02]  /*ff20*/  LEA R20, P6, R8.reuse, UR6, 0x2 ;  /* 0x0000000608147c11 */ /* 0x040fe4000f8c10ff */
[----:B------:R-:W-:Y:S02]  /*ff30*/  LOP3.LUT R12, R13, 0x380, RZ, 0xc0, !PT ;  /* 0x000003800d0c7812 */ /* 0x000fe400078ec0ff */
[----:B------:R-:W-:Y:S01]  /*ff40*/  LEA.HI.X R21, R8, UR7, R7, 0x2, P6 ;  /* 0x0000000708157c11 */ /* 0x000fe2000b0f1407 */
[----:B------:R-:W-:Y:S01]  /*ff50*/  IMAD.X R7, RZ, RZ, R5, P3 ;  /* 0x000000ffff077224 */ /* 0x000fe200018e0605 */
[----:B------:R-:W-:Y:S01]  /*ff60*/  IADD3 R9, P6, R4, 0x7000, RZ ;  /* 0x0000700004097810 */ /* 0x000fe20007fde0ff */
[----:B------:R-:W-:Y:S01]  /*ff70*/  ULDC.64 UR6, c[0x0][0xaa0] ;  /* 0x0002a80000067ab9 */ /* 0x000fe20000000a00 */
[----:B------:R-:W-:Y:S02]  /*ff80*/  SHF.R.U64 R40, R40, 0x3, RZ ;  /* 0x0000000328287819 */ /* 0x000fe400000012ff */
[----:B------:R-:W-:-:S02]  /*ff90*/  LOP3.LUT R8, R9, 0x380, RZ, 0xc0, !PT ;  /* 0x0000038009087812 */ /* 0x000fc400078ec0ff */
[----:B------:R-:W-:Y:S01]  /*ffa0*/  LOP3.LUT R52, R52, R53, RZ, 0x3c, !PT ;  /* 0x0000003534347212 */ /* 0x000fe200078e3cff */
[----:B------:R-:W-:Y:S01]  /*ffb0*/  IMAD.X R53, RZ, RZ, R5, P0 ;  /* 0x000000ffff357224 */ /* 0x000fe200000e0605 */
[----:B------:R-:W-:Y:S02]  /*ffc0*/  SHF.R.U64 R8, R8, 0x3, RZ ;  /* 0x0000000308087819 */ /* 0x000fe400000012ff */
[----:B------:R-:W-:Y:S02]  /*ffd0*/  LOP3.LUT R28, R29, 0x380, RZ, 0xc0, !PT ;  /* 0x000003801d1c7812 */ /* 0x000fe400078ec0ff */
[----:B------:R-:W-:Y:S01]  /*ffe0*/  LOP3.LUT R8, R8, R9, RZ, 0x3c, !PT ;  /* 0x0000000908087212 */ /* 0x000fe200078e3cff */
[----:B------:R-:W-:Y:S01]  /*fff0*/  VIADD R9, R10, 0x8 ;  /* 0x000000080a097836 */ /* 0x000fe20000000000 */
[----:B------:R-:W-:Y:S02]  /*10000*/  LOP3.LUT P0, RZ, R220, 0x3, RZ, 0xc0, !PT ;  /* 0x00000003dcff7812 */ /* 0x000fe4000780c0ff */
[----:B------:R-:W-:-:S02]  /*10010*/  SHF.R.U64 R32, R32, 0x3, RZ ;  /* 0x0000000320207819 */ /* 0x000fc400000012ff */
[----:B------:R-:W-:Y:S02]  /*10020*/  SHF.R.U64 R12, R12, 0x3, RZ ;  /* 0x000000030c0c7819 */ /* 0x000fe400000012ff */
[----:B------:R-:W-:Y:S01]  /*10030*/  LOP3.LUT R40, R40, R41, RZ, 0x3c, !PT ;  /* 0x0000002928287212 */ /* 0x000fe200078e3cff */
[----:B------:R-:W-:Y:S01]  /*10040*/  IMAD.X R41, RZ, RZ, R5, P1 ;  /* 0x000000ffff297224 */ /* 0x000fe200008e0605 */
[----:B------:R-:W-:Y:S02]  /*10050*/  SHF.R.U64 R28, R28, 0x3, RZ ;  /* 0x000000031c1c7819 */ /* 0x000fe400000012ff */
[----:B------:R-:W-:Y:S02]  /*10060*/  ISETP.GE.OR P1, PT, R10, UR8, P0 ;  /* 0x000000080a007c0c */ /* 0x000fe40008726670 */
[----:B------:R-:W-:Y:S02]  /*10070*/  ISETP.GE.OR P0, PT, R9, UR8, P0 ;  /* 0x0000000809007c0c */ /* 0x000fe40008706670 */
[----:B------:R-:W-:-:S02]  /*10080*/  IADD3 R37, P3, R4, 0xa000, RZ ;  /* 0x0000a00004257810 */ /* 0x000fc40007f7e0ff */
[----:B------:R-:W-:Y:S01]  /*10090*/  LOP3.LUT R45, R4, 0x380, RZ, 0xc0, !PT ;  /* 0x00000380042d7812 */ /* 0x000fe200078ec0ff */
[----:B------:R-:W-:Y:S01]  /*100a0*/  UIMAD UR5, UR5, UR6, URZ ;  /* 0x00000006050572a4 */ /* 0x000fe2000f8e023f */
[----:B------:R-:W-:Y:S01]  /*100b0*/  LOP3.LUT R32, R32, R33, RZ, 0x3c, !PT ;  /* 0x0000002120207212 */ /* 0x000fe200078e3cff */
[--C-:B------:R-:W-:Y:S01]  /*100c0*/  IMAD.X R33, RZ, RZ, R5.reuse, P5 ;  /* 0x000000ffff217224 */ /* 0x100fe200028e0605 */
[----:B------:R-:W-:Y:S01]  /*100d0*/  LOP3.LUT R12, R12, R13, RZ, 0x3c, !PT ;  /* 0x0000000d0c0c7212 */ /* 0x000fe200078e3cff */
[--C-:B------:R-:W-:Y:S01]  /*100e0*/  IMAD.X R13, RZ, RZ, R5.reuse, P4 ;  /* 0x000000ffff0d7224 */ /* 0x100fe200020e0605 */
[----:B------:R-:W-:Y:S01]  /*100f0*/  LOP3.LUT R28, R28, R29, RZ, 0x3c, !PT ;  /* 0x0000001d1c1c7212 */ /* 0x000fe200078e3cff */
[--C-:B------:R-:W-:Y:S01]  /*10100*/  IMAD.X R29, RZ, RZ, R5.reuse, P2 ;  /* 0x000000ffff1d7224 */ /* 0x100fe200010e0605 */
[C---:B------:R-:W-:Y:S01]  /*10110*/  IADD3 R57, P5, R4.reuse, 0x8000, RZ ;  /* 0x0000800004397810 */ /* 0x040fe20007fbe0ff */
[----:B------:R-:W-:Y:S01]  /*10120*/  @!P1 STG.E desc[UR52][R20.64], R0 ;  /* 0x0000000014009986 */ /* 0x000fe2000c101934 */
[C---:B------:R-:W-:Y:S01]  /*10130*/  IADD3 R49, P4, R4.reuse, 0x9000, RZ ;  /* 0x0000900004317810 */ /* 0x040fe20007f9e0ff */
[----:B------:R-:W-:Y:S01]  /*10140*/  IMAD.U32 R19, RZ, RZ, UR6 ;  /* 0x00000006ff137e24 */ /* 0x000fe2000f8e00ff */
[----:B------:R-:W-:Y:S01]  /*10150*/  IADD3 R11, P2, R4, 0xb000, RZ ;  /* 0x0000b000040b7810 */ /* 0x000fe20007f5e0ff */
[----:B------:R0:W-:Y:S01]  /*10160*/  @!P0 STG.E desc[UR52][R20.64+0x20], R2 ;  /* 0x0000200214008986 */ /* 0x0001e2000c101934 */
[----:B------:R-:W-:Y:S01]  /*10170*/  LOP3.LUT R56, R57, 0x380, RZ, 0xc0, !PT ;  /* 0x0000038039387812 */ /* 0x000fe200078ec0ff */
[--C-:B------:R-:W-:Y:S01]  /*10180*/  IMAD.X R9, RZ, RZ, R5.reuse, P6 ;  /* 0x000000ffff097224 */ /* 0x100fe200030e0605 */
[----:B------:R-:W-:Y:S01]  /*10190*/  LOP3.LUT R48, R49, 0x380, RZ, 0xc0, !PT ;  /* 0x0000038031307812 */ /* 0x000fe200078ec0ff */
[----:B------:R-:W-:Y:S01]  /*101a0*/  IMAD.X R25, RZ, RZ, R5, P2 ;  /* 0x000000ffff197224 */ /* 0x000fe200010e0605 */
[----:B------:R-:W-:-:S02]  /*101b0*/  LOP3.LUT R36, R37, 0x380, RZ, 0xc0, !PT ;  /* 0x0000038025247812 */ /* 0x000fc400078ec0ff */
[----:B------:R-:W-:Y:S01]  /*101c0*/  SHF.R.U64 R45, R45, 0x3, RZ ;  /* 0x000000032d2d7819 */ /* 0x000fe200000012ff */
[----:B------:R-:W-:Y:S01]  /*101d0*/  UIMAD UR5, UR4, UR7, UR5 ;  /* 0x00000007040572a4 */ /* 0x000fe2000f8e0205 */
[----:B------:R-:W-:Y:S01]  /*101e0*/  LOP3.LUT R10, R11, 0x380, RZ, 0xc0, !PT ;  /* 0x000003800b0a7812 */ /* 0x000fe200078ec0ff */
[----:B------:R-:W5:Y:S01]  /*101f0*/  LD.E.128 R32, desc[UR52][R32.64] ;  /* 0x0000003420207980 */ /* 0x000f62000c101d00 */
[----:B------:R-:W-:Y:S01]  /*10200*/  SHF.R.U64 R56, R56, 0x3, RZ ;  /* 0x0000000338387819 */ /* 0x000fe200000012ff */
[--C-:B0-----:R-:W-:Y:S01]  /*10210*/  IMAD.MOV.U32 R20, RZ, RZ, R16.reuse ;  /* 0x000000ffff147224 */ /* 0x101fe200078e0010 */
[----:B------:R-:W-:Y:S01]  /*10220*/  SHF.R.U64 R48, R48, 0x3, RZ ;  /* 0x0000000330307819 */ /* 0x000fe200000012ff */
[----:B------:R-:W-:Y:S01]  /*10230*/  ULDC.64 UR6, c[0x0][0xae0] ;  /* 0x0002b80000067ab9 */ /* 0x000fe20000000a00 */
        /* <DEDUP_REMOVED lines=12> */
[----:B------:R-:W-:Y:S01]  /*10300*/  IMAD.X R37, RZ, RZ, R5, P3 ;  /* 0x000000ffff257224 */ /* 0x000fe200018e0605 */
[----:B------:R-:W-:Y:S01]  /*10310*/  LOP3.LUT R24, R4, R11, RZ, 0x3c, !PT ;  /* 0x0000000b04187212 */ /* 0x000fe200078e3cff */
[----:B------:R-:W-:Y:S01]  /*10320*/  IMAD.WIDE.U32 R20, R19, UR4, R20 ;  /* 0x0000000413147c25 */ /* 0x000fe2000f8e0014 */
[----:B------:R-:W5:Y:S01]  /*10330*/  LD.E.128 R44, desc[UR52][R44.64] ;  /* 0x000000342c2c7980 */ /* 0x000f62000c101d00 */
[----:B------:R-:W-:-:S03]  /*10340*/  UIMAD UR4, UR12, UR6, URZ ;  /* 0x000000060c0472a4 */ /* 0x000fc6000f8e023f */
[----:B------:R-:W5:Y:S01]  /*10350*/  LD.E.128 R4, desc[UR52][R6.64] ;  /* 0x0000003406047980 */ /* 0x000f62000c101d00 */
[----:B------:R-:W-:-:S03]  /*10360*/  IADD3 R21, R21, UR5, RZ ;  /* 0x0000000515157c10 */ /* 0x000fc6000fffe0ff */
[----:B------:R-:W5:Y:S01]  /*10370*/  LD.E.128 R40, desc[UR52][R40.64] ;  /* 0x0000003428287980 */ /* 0x000f62000c101d00 */
[----:B------:R-:W-:-:S03]  /*10380*/  IMAD.U32 R19, RZ, RZ, UR6 ;  /* 0x00000006ff137e24 */ /* 0x000fc6000f8e00ff */
        /* <DEDUP_REMOVED lines=56> */
.L_x_4837:
[----:B------:R-:W-:Y:S05]  /*10710*/  BSYNC B1 ;  /* 0x0000000000017941 */ /* 0x000fea0003800000 */
.L_x_4836:
[----:B------:R-:W-:Y:S04]  /*10720*/  BSSY B1, `(.L_x_4838) ;  /* 0x0000017000017945 */ /* 0x000fe80003800000 */
[----:B------:R-:W-:Y:S05]  /*10730*/  @P0 BRA `(.L_x_4839) ;  /* 0x0000000000540947 */ /* 0x000fea0003800000 */
[----:B-1---5:R-:W-:Y:S01]  /*10740*/  IADD3 R45, P0, R20, 0x20, RZ ;  /* 0x00000020142d7810 */ /* 0x022fe20007f1e0ff */
[C---:B------:R-:W-:Y:S01]  /*10750*/  VIADD R2, R16.reuse, 0x40 ;  /* 0x0000004010027836 */ /* 0x040fe20000000000 */
[----:B------:R-:W-:Y:S01]  /*10760*/  ULDC UR4, c[0x0][0xa8c] ;  /* 0x0002a30000047ab9 */ /* 0x000fe20000000800 */
[----:B------:R-:W-:Y:S01]  /*10770*/  ULDC.64 UR6, c[0x0][0xad8] ;  /* 0x0002b60000067ab9 */ /* 0x000fe20000000a00 */
[----:B0-----:R-:W-:Y:S01]  /*10780*/  IMAD.MOV.U32 R3, RZ, RZ, R67 ;  /* 0x000000ffff037224 */ /* 0x001fe200078e0043 */
        /* <DEDUP_REMOVED lines=16> */
.L_x_4839:
[----:B------:R-:W-:Y:S05]  /*10890*/  BSYNC B1 ;  /* 0x0000000000017941 */ /* 0x000fea0003800000 */
.L_x_4838:
[----:B------:R-:W-:Y:S04]  /*108a0*/  BSSY B1, `(.L_x_4840) ;  /* 0x0000017000017945 */ /* 0x000fe80003800000 */
[----:B------:R-:W-:Y:S05]  /*108b0*/  @P1 BRA `(.L_x_4841) ;  /* 0x0000000000541947 */ /* 0x000fea0003800000 */
[----:B--2--5:R-:W-:Y:S01]  /*108c0*/  IADD3 R33, P0, R20, 0x40, RZ ;  /* 0x0000004014217810 */ /* 0x024fe20007f1e0ff */
        /* <DEDUP_REMOVED lines=20> */
.L_x_4841:
[----:B------:R-:W-:Y:S05]  /*10a10*/  BSYNC B1 ;  /* 0x0000000000017941 */ /* 0x000fea0003800000 */
.L_x_4840:
        /* <DEDUP_REMOVED lines=9> */
[C---:B------:R-:W-:Y:S01]  /*10ab0*/  IMAD.WIDE.U32 R2, R13.reuse, UR4, R2 ;  /* 0x000000040d027c25 */ /* 0x040fe2000f8e0002 */
        /* <DEDUP_REMOVED lines=14> */
.L_x_4834:
        /* <DEDUP_REMOVED lines=13> */
[----:B------:R-:W-:Y:S02]  /*10c70*/  IMAD.U32 R5, RZ, RZ, UR5 ;  /* 0x00000005ff057e24 */ /* 0x000fe4000f8e00ff */
[----:B------:R-:W-:-:S03]  /*10c80*/  IMAD.MOV.U32 R7, RZ, RZ, RZ ;  /* 0x000000ffff077224 */ /* 0x000fc600078e00ff */
[----:B------:R-:W2:Y:S01]  /*10c90*/  @P2 LDG.E R4, desc[UR52][R4.64] ;  /* 0x0000003404042981 */ /* 0x000ea2000c1e1900 */
[----:B------:R-:W-:Y:S02]  /*10ca0*/  IMAD.U32 R2, RZ, RZ, UR6 ;  /* 0x00000006ff027e24 */ /* 0x000fe4000f8e00ff */
        /* <DEDUP_REMOVED lines=12> */
.L_x_4843:
        /* <DEDUP_REMOVED lines=32> */
.L_x_4845:
[----:B------:R-:W-:Y:S05]  /*10f70*/  BSYNC B1 ;  /* 0x0000000000017941 */ /* 0x000fea0003800000 */
.L_x_4844:
        /* <DEDUP_REMOVED lines=10> */
[C---:B------:R-:W-:Y:S01]  /*11020*/  VIADD R4, R18.reuse, 0x60 ;  /* 0x0000006012047836 */ /* 0x040fe20000000000 */
[----:B------:R-:W-:Y:S01]  /*11030*/  UIMAD UR5, UR7, UR8, URZ ;  /* 0x00000008070572a4 */ /* 0x000fe2000f8e023f */
[----:B------:R-:W-:Y:S01]  /*11040*/  IMAD.IADD R3, R3, 0x1, R7 ;  /* 0x0000000103037824 */ /* 0x000fe200078e0207 */
[----:B------:R-:W-:Y:S01]  /*11050*/  SHF.R.S32.HI R7, RZ, 0x1f, R18 ;  /* 0x0000001fff077819 */ /* 0x000fe20000011412 */
[----:B------:R-:W-:Y:S01]  /*11060*/  IMAD.U32 R5, RZ, RZ, UR8 ;  /* 0x00000008ff057e24 */ /* 0x000fe2000f8e00ff */
[----:B------:R-:W-:Y:S01]  /*11070*/  UIMAD UR5, UR38, UR9, UR5 ;  /* 0x00000009260572a4 */ /* 0x000fe2000f8e0205 */
[----:B------:R-:W-:Y:S01]  /*11080*/  VIADD R0, R18, 0x20 ;  /* 0x0000002012007836 */ /* 0x000fe20000000000 */
[----:B------:R-:W-:Y:S01]  /*11090*/  ISETP.GE.AND P0, PT, R4, UR6, PT ;  /* 0x0000000604007c0c */ /* 0x000fe2000bf06270 */
[----:B------:R-:W-:Y:S01]  /*110a0*/  IMAD.WIDE.U32 R2, R5, UR38, R2 ;  /* 0x0000002605027c25 */ /* 0x000fe2000f8e0002 */
[----:B------:R-:W-:-:S02]  /*110b0*/  ULDC.64 UR8, c[0x0][0xae8] ;  /* 0x0002ba0000087ab9 */ /* 0x000fc40000000a00 */
[----:B------:R-:W-:Y:S01]  /*110c0*/  UIMAD UR4, UR37, UR8, URZ ;  /* 0x00000008250472a4 */ /* 0x000fe2000f8e023f */
[----:B------:R-:W-:Y:S01]  /*110d0*/  VIADD R3, R3, UR5 ;  /* 0x0000000503037c36 */ /* 0x000fe20008000000 */
[----:B------:R-:W-:Y:S01]  /*110e0*/  ISETP.GE.AND P2, PT, R0, UR6, PT ;  /* 0x0000000600007c0c */ /* 0x000fe2000bf46270 */
[----:B------:R-:W-:Y:S01]  /*110f0*/  IMAD.U32 R5, RZ, RZ, UR8 ;  /* 0x00000008ff057e24 */ /* 0x000fe2000f8e00ff */
[----:B------:R-:W-:Y:S01]  /*11100*/  UIMAD UR4, UR36, UR9, UR4 ;  /* 0x00000009240472a4 */ /* 0x000fe2000f8e0204 */
[----:B------:R-:W-:Y:S02]  /*11110*/  VIADD R0, R18, 0x40 ;  /* 0x0000004012007836 */ /* 0x000fe40000000000 */
[----:B------:R-:W-:-:S03]  /*11120*/  IMAD.WIDE.U32 R4, R5, UR36, R2 ;  /* 0x0000002405047c25 */ /* 0x000fc6000f8e0002 */
[----:B------:R-:W-:Y:S01]  /*11130*/  ISETP.GE.AND P1, PT, R0, UR6, PT ;  /* 0x0000000600007c0c */ /* 0x000fe2000bf26270 */
[----:B------:R-:W-:Y:S02]  /*11140*/  IMAD.U32 R9, RZ, RZ, UR42 ;  /* 0x0000002aff097e24 */ /* 0x000fe4000f8e00ff */
[----:B------:R-:W-:Y:S02]  /*11150*/  IMAD.MOV.U32 R6, RZ, RZ, R18 ;  /* 0x000000ffff067224 */ /* 0x000fe400078e0012 */
        /* <DEDUP_REMOVED lines=22> */
.L_x_4847:
[----:B------:R-:W-:Y:S05]  /*112c0*/  BSYNC B1 ;  /* 0x0000000000017941 */ /* 0x000fea0003800000 */
.L_x_4846:
[----:B------:R-:W-:Y:S04]  /*112d0*/  BSSY B1, `(.L_x_4848) ;  /* 0x0000017000017945 */ /* 0x000fe80003800000 */
[----:B------:R-:W-:Y:S05]  /*112e0*/  @P2 BRA `(.L_x_4849) ;  /* 0x0000000000542947 */ /* 0x000fea0003800000 */
[----:B0-----:R-:W-:Y:S01]  /*112f0*/  IADD3 R9, P2, R6, 0x20, RZ ;  /* 0x0000002006097810 */ /* 0x001fe20007f5e0ff */
        /* <DEDUP_REMOVED lines=20> */
.L_x_4849:
[----:B------:R-:W-:Y:S05]  /*11440*/  BSYNC B1 ;  /* 0x0000000000017941 */ /* 0x000fea0003800000 */
.L_x_4848:
[----:B------:R-:W-:Y:S04]  /*11450*/  BSSY B1, `(.L_x_4850) ;  /* 0x0000017000017945 */ /* 0x000fe80003800000 */
[----:B------:R-:W-:Y:S05]  /*11460*/  @P1 BRA `(.L_x_4851) ;  /* 0x0000000000541947 */ /* 0x000fea0003800000 */
[----:B01----:R-:W-:Y:S01]  /*11470*/  IADD3 R9, P1, R6, 0x40, RZ ;  /* 0x0000004006097810 */ /* 0x003fe20007f3e0ff */
        /* <DEDUP_REMOVED lines=20> */
.L_x_4851:
[----:B------:R-:W-:Y:S05]  /*115c0*/  BSYNC B1 ;  /* 0x0000000000017941 */ /* 0x000fea0003800000 */
.L_x_4850:
        /* <DEDUP_REMOVED lines=22> */
.L_x_4842:
[----:B------:R-:W-:Y:S05]  /*11730*/  BSYNC B0 ;  /* 0x0000000000007941 */ /* 0x000fea0003800000 */
.L_x_4833:
[----:B------:R-:W-:Y:S02]  /*11740*/  ULDC UR4, c[0x0][0xc14] ;  /* 0x0003050000047ab9 */ /* 0x000fe40000000800 */
[----:B------:R-:W-:-:S13]  /*11750*/  ISETP.GE.AND P0, PT, R63, UR4, PT ;  /* 0x000000043f007c0c */ /* 0x000fda000bf06270 */
[----:B------:R-:W-:Y:S05]  /*11760*/  @!P0 BRA `(.L_x_4852) ;  /* 0xfffffef400888947 */ /* 0x000fea000383ffff */
[----:B------:R-:W-:Y:S05]  /*11770*/  EXIT ;  /* 0x000000000000794d */ /* 0x000fea0003800000 */
.L_x_4794:
        /* <DEDUP_REMOVED lines=20> */
.L_x_4853:
        /* <DEDUP_REMOVED lines=41> */
.L_x_4859:
        /* <DEDUP_REMOVED lines=14> */
.L_x_4858:
[----:B------:R-:W-:Y:S05]  /*11c30*/  BSYNC B0 ;  /* 0x0000000000007941 */ /* 0x000fea0003800000 */
.L_x_4857:
        /* <DEDUP_REMOVED lines=22> */
.L_x_4855:
        /* <DEDUP_REMOVED lines=25> */
.L_x_4860:
        /* <DEDUP_REMOVED lines=58> */
.L_x_4856:
[----:B------:R0:W-:Y:S01]  /*122d0*/  STL [R1+0x18], R0 ;  /* 0x0000180001007387 */ /* 0x0001e20000100800 */
[----:B------:R-:W-:-:S03]  /*122e0*/  UMOV UR38, URZ ;  /* 0x0000003f00267c82 */ /* 0x000fc60008000000 */
[----:B------:R0:W-:Y:S02]  /*122f0*/  STL [R1+0x1c], RZ ;  /* 0x00001cff01007387 */ /* 0x0001e40000100800 */
.L_x_4861:
        /* <DEDUP_REMOVED lines=11> */
.L_x_4854:
[----:B0-2---:R-:W-:Y:S01]  /*123b0*/  IMAD.MOV.U32 R0, RZ, RZ, 0x1 ;  /* 0x00000001ff007424 */ /* 0x005fe200078e00ff */
[----:B------:R-:W-:Y:S01]  /*123c0*/  ULDC UR4, c[0x0][0xc14] ;  /* 0x0003050000047ab9 */ /* 0x000fe20000000800 */
[----:B------:R0:W-:Y:S01]  /*123d0*/  STL [R1+0x20], RZ ;  /* 0x000020ff01007387 */ /* 0x0001e20000100800 */
[----:B------:R-:W-:Y:S01]  /*123e0*/  UISETP.GE.AND UP0, UPT, UR48, UR4, UPT ;  /* 0x000000043000728c */ /* 0x000fe2000bf06270 */
[----:B------:R-:W-:Y:S02]  /*123f0*/  IMAD.MOV.U32 R19, RZ, RZ, RZ ;  /* 0x000000ffff137224 */ /* 0x000fe400078e00ff */
[----:B------:R0:W-:Y:S03]  /*12400*/  STL [R1+0x8], R0 ;  /* 0x0000080001007387 */ /* 0x0001e60000100800 */
[----:B------:R-:W-:-:S13]  /*12410*/  PLOP3.LUT P0, PT, PT, PT, UP0, 0x80, 0x0 ;  /* 0x000000000000781c */ /* 0x000fda0003f0f008 */
[----:B0-----:R-:W-:Y:S05]  /*12420*/  @P0 BRA `(.L_x_4862) ;  /* 0x0000004c005c0947 */ /* 0x001fea0003800000 */
[----:B------:R-:W0:Y:S01]  /*12430*/  S2R R0, SR_TID.X ;  /* 0x0000000000007919 */ /* 0x000e220000002100 */
[----:B------:R-:W-:Y:S01]  /*12440*/  IMAD.MOV.U32 R19, RZ, RZ, RZ ;  /* 0x000000ffff137224 */ /* 0x000fe200078e00ff */
[----:B------:R-:W-:Y:S01]  /*12450*/  ULOP3.LUT UR42, UR40, 0x1, URZ, 0xfc, !UPT ;  /* 0x00000001282a7892 */ /* 0x000fe2000f8efc3f */
[----:B-1----:R-:W1:Y:S01]  /*12460*/  S2R R4, SR_TID.X ;  /* 0x0000000000047919 */ /* 0x002e620000002100 */
[----:B------:R-:W-:Y:S01]  /*12470*/  ULOP3.LUT UR47, UR40, 0x2, URZ, 0xfc, !UPT ;  /* 0x00000002282f7892 */ /* 0x000fe2000f8efc3f */
[----:B------:R-:W-:Y:S01]  /*12480*/  ULDC UR46, c[0x0][0xc] ;  /* 0x00000300002e7ab9 */ /* 0x000fe20000000800 */
[----:B------:R-:W-:Y:S01]  /*12490*/  ULDC.64 UR50, c[0x0][0x198] ;  /* 0x0000660000327ab9 */ /* 0x000fe20000000a00 */
[----:B0-----:R-:W-:Y:S01]  /*124a0*/  LOP3.LUT R0, R0, 0x7f, RZ, 0xc0, !PT ;  /* 0x0000007f00007812 */ /* 0x001fe200078ec0ff */
[----:B-1----:R-:W-:-:S04]  /*124b0*/  IMAD.SHL.U32 R2, R4, 0x20, RZ ;  /* 0x0000002004027824 */ /* 0x002fc800078e00ff */
        /* <DEDUP_REMOVED lines=19> */
.L_x_4926:
[----:B------:R-:W-:Y:S01]  /*125f0*/  ULDC.64 UR4, c[0x0][0xc60] ;  /* 0x0003180000047ab9 */ /* 0x000fe20000000a00 */
[----:B0-----:R-:W-:Y:S01]  /*12600*/  MOV R0, RZ ;  /* 0x000000ff00007202 */ /* 0x001fe20000000f00 */
[----:B------:R-:W-:Y:S01]  /*12610*/  UIMAD.WIDE UR4, UR48, 0x4, UR4 ;  /* 0x00000004300478a5 */ /* 0x000fe2000f8e0204 */
[----:B------:R-:W-:Y:S01]  /*12620*/  ULDC.64 UR10, c[0x0][0xa00] ;  /* 0x00028000000a7ab9 */ /* 0x000fe20000000a00 */
[----:B------:R-:W-:Y:S01]  /*12630*/  ULDC.64 UR6, c[0x0][0xa18] ;  /* 0x0002860000067ab9 */ /* 0x000fe20000000a00 */
[----:B------:R-:W-:-:S03]  /*12640*/  ULDC.64 UR12, c[0x0][0xa08] ;  /* 0x00028200000c7ab9 */ /* 0x000fc60000000a00 */
[----:B------:R-:W-:Y:S02]  /*12650*/  IMAD.U32 R2, RZ, RZ, UR4 ;  /* 0x00000004ff027e24 */ /* 0x000fe4000f8e00ff */
[----:B------:R-:W-:Y:S01]  /*12660*/  IMAD.U32 R3, RZ, RZ, UR5 ;  /* 0x00000005ff037e24 */ /* 0x000fe2000f8e00ff */
[----:B------:R-:W-:-:S04]  /*12670*/  ULDC.64 UR4, c[0x0][0xa28] ;  /* 0x00028a0000047ab9 */ /* 0x000fc80000000a00 */
[----:B--2---:R-:W2:Y:S01]  /*12680*/  LDG.E R2, desc[UR52][R2.64] ;  /* 0x0000003402027981 */ /* 0x004ea2000c1e1900 */
[----:B------:R-:W-:-:S04]  /*12690*/  UISETP.NE.U32.AND UP0, UPT, UR4, URZ, UPT ;  /* 0x0000003f0400728c */ /* 0x000fc8000bf05070 */
[----:B------:R-:W-:-:S06]  /*126a0*/  UISETP.NE.AND.EX UP0, UPT, UR5, URZ, UPT, UP0 ;  /* 0x0000003f0500728c */ /* 0x000fcc000bf05300 */
[----:B------:R-:W-:Y:S01]  /*126b0*/  PLOP3.LUT P0, PT, PT, PT, UP0, 0x80, 0x0 ;  /* 0x000000000000781c */ /* 0x000fe20003f0f008 */
[----:B------:R-:W-:Y:S01]  /*126c0*/  IMAD.MOV.U32 R6, RZ, RZ, RZ ;  /* 0x000000ffff067224 */ /* 0x000fe200078e00ff */
[----:B--2---:R-:W-:-:S13]  /*126d0*/  R2UR UR45, R2 ;  /* 0x00000000022d72ca */ /* 0x004fda00000e0000 */
[----:B------:R-:W-:Y:S02]  /*126e0*/  USHF.R.S32.HI UR44, URZ, 0x1f, UR45 ;  /* 0x0000001f3f2c7899 */ /* 0x000fe4000801142d */
[----:B------:R-:W-:-:S04]  /*126f0*/  @UP0 ULEA UR4, UP1, UR45, UR4, 0x2 ;  /* 0x000000042d040291 */ /* 0x000fc8000f82103f */
[----:B------:R-:W-:Y:S02]  /*12700*/  @UP0 ULEA.HI.X UR5, UR45, UR5, UR44, 0x2, UP1 ;  /* 0x000000052d050291 */ /* 0x000fe400088f142c */
[----:B------:R-:W-:-:S04]  /*12710*/  IMAD.U32 R2, RZ, RZ, UR4 ;  /* 0x00000004ff027e24 */ /* 0x000fc8000f8e00ff */
[----:B------:R-:W-:Y:S01]  /*12720*/  IMAD.U32 R3, RZ, RZ, UR5 ;  /* 0x00000005ff037e24 */ /* 0x000fe2000f8e00ff */
[----:B------:R-:W-:-:S04]  /*12730*/  USHF.L.U32 UR43, UR45, 0x2, URZ ;  /* 0x000000022d2b7899 */ /* 0x000fc8000800063f */
[----:B------:R0:W5:Y:S01]  /*12740*/  @P0 LDG.E R0, desc[UR52][R2.64] ;  /* 0x0000003402000981 */ /* 0x000162000c1e1900 */
[----:B------:R-:W-:Y:S01]  /*12750*/  ISETP.NE.U32.AND P0, PT, RZ, UR10, PT ;  /* 0x0000000aff007c0c */ /* 0x000fe2000bf05070 */
[----:B------:R-:W-:Y:S01]  /*12760*/  USHF.L.U64.HI UR44, UR45, 0x2, UR44 ;  /* 0x000000022d2c7899 */ /* 0x000fe2000801022c */
[----:B------:R-:W-:Y:S01]  /*12770*/  ISETP.NE.U32.AND P1, PT, RZ, UR12, PT ;  /* 0x0000000cff007c0c */ /* 0x000fe2000bf25070 */
[----:B------:R-:W-:Y:S01]  /*12780*/  UIADD3 UR5, UP0, UR43, UR10, URZ ;  /* 0x0000000a2b057290 */ /* 0x000fe2000ff1e03f */
[----:B------:R-:W-:Y:S01]  /*12790*/  ISETP.NE.AND.EX P0, PT, RZ, UR11, PT, P0 ;  /* 0x0000000bff007c0c */ /* 0x000fe2000bf05300 */
[----:B------:R-:W-:Y:S01]  /*127a0*/  UIADD3 UR9, UP1, UR43, UR12, URZ ;  /* 0x0000000c2b097290 */ /* 0x000fe2000ff3e03f */
[----:B------:R-:W-:Y:S01]  /*127b0*/  ISETP.NE.AND.EX P1, PT, RZ, UR13, PT, P1 ;  /* 0x0000000dff007c0c */ /* 0x000fe2000bf25310 */
[----:B------:R-:W-:Y:S01]  /*127c0*/  UIADD3.X UR8, UR44, UR11, URZ, UP0, !UPT ;  /* 0x0000000b2c087290 */ /* 0x000fe200087fe43f */
[----:B------:R-:W-:Y:S01]  /*127d0*/  IMAD.MOV.U32 R9, RZ, RZ, RZ ;  /* 0x000000ffff097224 */ /* 0x000fe200078e00ff */
[----:B------:R-:W-:Y:S01]  /*127e0*/  UISETP.NE.U32.AND UP0, UPT, UR6, URZ, UPT ;  /* 0x0000003f0600728c */ /* 0x000fe2000bf05070 */
[----:B0-----:R-:W-:Y:S01]  /*127f0*/  IMAD.U32 R2, RZ, RZ, UR5 ;  /* 0x00000005ff027e24 */ /* 0x001fe2000f8e00ff */
[----:B------:R-:W-:Y:S01]  /*12800*/  UIADD3.X UR4, UR44, UR13, URZ, UP1, !UPT ;  /* 0x0000000d2c047290 */ /* 0x000fe20008ffe43f */
[----:B------:R-:W-:Y:S01]  /*12810*/  IMAD.U32 R4, RZ, RZ, UR9 ;  /* 0x00000009ff047e24 */ /* 0x000fe2000f8e00ff */
[----:B------:R-:W-:Y:S01]  /*12820*/  UISETP.NE.AND.EX UP0, UPT, UR7, URZ, UPT, UP0 ;  /* 0x0000003f0700728c */ /* 0x000fe2000bf05300 */
[----:B------:R-:W-:-:S03]  /*12830*/  IMAD.U32 R3, RZ, RZ, UR8 ;  /* 0x00000008ff037e24 */ /* 0x000fc6000f8e00ff */
[----:B------:R-:W-:Y:S02]  /*12840*/  IMAD.U32 R5, RZ, RZ, UR4 ;  /* 0x00000004ff057e24 */ /* 0x000fe4000f8e00ff */
[----:B------:R-:W2:Y:S01]  /*12850*/  @P0 LDG.E R6, desc[UR52][R2.64] ;  /* 0x0000003402060981 */ /* 0x000ea2000c1e1900 */
[----:B------:R-:W-:-:S03]  /*12860*/  PLOP3.LUT P2, PT, PT, PT, UP0, 0x80, 0x0 ;  /* 0x000000000000781c */ /* 0x000fc60003f4f008 */
[----:B------:R0:W5:Y:S01]  /*12870*/  @P1 LDG.E R9, desc[UR52][R4.64] ;  /* 0x0000003404091981 */ /* 0x000162000c1e1900 */
[----:B------:R-:W-:-:S03]  /*12880*/  @UP0 UIADD3 UR4, UP1, UR43, UR6, URZ ;  /* 0x000000062b040290 */ /* 0x000fc6000ff3e03f */
[----:B------:R-:W-:Y:S01]  /*12890*/  ULDC UR6, c[0x0][0x288] ;  /* 0x0000a20000067ab9 */ /* 0x000fe20000000800 */
[----:B------:R-:W-:Y:S01]  /*128a0*/  @UP0 UIADD3.X UR5, UR44, UR7, URZ, UP1, !UPT ;  /* 0x000000072c050290 */ /* 0x000fe20008ffe43f */
[----:B------:R-:W-:-:S05]  /*128b0*/  IMAD.U32 R8, RZ, RZ, UR6 ;  /* 0x00000006ff087e24 */ /* 0x000fca000f8e00ff */
[----:B------:R-:W-:Y:S01]  /*128c0*/  IMAD.U32 R7, RZ, RZ, UR5 ;  /* 0x00000005ff077e24 */ /* 0x000fe2000f8e00ff */
[----:B--2---:R1:W-:Y:S02]  /*128d0*/  STL [R1+0x4], R6 ;  /* 0x0000040601007387 */ /* 0x0043e40000100800 */
[----:B-1----:R-:W-:-:S05]  /*128e0*/  IMAD.U32 R6, RZ, RZ, UR4 ;  /* 0x00000004ff067e24 */ /* 0x002fca000f8e00ff */
[----:B------:R0:W5:Y:S01]  /*128f0*/  @P2 LDG.E R8, desc[UR52][R6.64] ;  /* 0x0000003406082981 */ /* 0x000162000c1e1900 */
[----:B------:R-:W-:Y:S05]  /*12900*/  @P2 BRA `(.L_x_4863) ;  /* 0x0000000000102947 */ /* 0x000fea0003800000 */
[----:B------:R-:W-:Y:S05]  /*12910*/  @!P0 BRA `(.L_x_4863) ;  /* 0x00000000000c8947 */ /* 0x000fea0003800000 */
[----:B0-----:R-:W2:Y:S04]  /*12920*/  LDG.E R7, desc[UR52][R2.64] ;  /* 0x0000003402077981 */ /* 0x001ea8000c1e1900 */
[----:B-----5:R-:W2:Y:S02]  /*12930*/  LDG.E R8, desc[UR52][R2.64+0x4] ;  /* 0x0000043402087981 */ /* 0x020ea4000c1e1900 */
[----:B--2---:R-:W-:-:S07]  /*12940*/  IMAD.IADD R8, R8, 0x1, -R7 ;  /* 0x0000000108087824 */ /* 0x004fce00078e0a07 */
.L_x_4863:
[----:B-----5:R-:W-:Y:S01]  /*12950*/  IMAD.IADD R2, R9, 0x1, R0 ;  /* 0x0000000109027824 */ /* 0x020fe200078e0200 */
        /* <DEDUP_REMOVED lines=12> */
[----:B-1----:R-:W-:Y:S06]  /*12a20*/  @!P0 BRA `(.L_x_4864) ;  /* 0x0000000000188947 */ /* 0x002fec0003800000 */
[----:B------:R-:W-:-:S04]  /*12a30*/  UIADD3 UR4, UP0, UR43, UR6, URZ ;  /* 0x000000062b047290 */ /* 0x000fc8000ff1e03f */
[----:B------:R-:W-:Y:S02]  /*12a40*/  UIADD3.X UR5, UR44, UR7, URZ, UP0, !UPT ;  /* 0x000000072c057290 */ /* 0x000fe400087fe43f */
[----:B------:R-:W-:-:S04]  /*12a50*/  IMAD.U32 R2, RZ, RZ, UR4 ;  /* 0x00000004ff027e24 */ /* 0x000fc8000f8e00ff */
[----:B------:R-:W-:-:S06]  /*12a60*/  IMAD.U32 R3, RZ, RZ, UR5 ;  /* 0x00000005ff037e24 */ /* 0x000fcc000f8e00ff */
[----:B------:R1:W5:Y:S01]  /*12a70*/  LDG.E R3, desc[UR52][R2.64] ;  /* 0x0000003402037981 */ /* 0x000362000c1e1900 */
[----:B------:R-:W-:Y:S05]  /*12a80*/  BRA `(.L_x_4865) ;  /* 0x0000000000107947 */ /* 0x000fea0003800000 */
.L_x_4864:
[----:B------:R-:W-:Y:S05]  /*12a90*/  @!P1 BRA `(.L_x_4865) ;  /* 0x00000000000c9947 */ /* 0x000fea0003800000 */
[----:B------:R-:W2:Y:S04]  /*12aa0*/  LDG.E R2, desc[UR52][R4.64] ;  /* 0x0000003404027981 */ /* 0x000ea8000c1e1900 */
[----:B------:R-:W2:Y:S02]  /*12ab0*/  LDG.E R3, desc[UR52][R4.64+0x4] ;  /* 0x0000043404037981 */ /* 0x000ea4000c1e1900 */
[----:B--2---:R-:W-:-:S07]  /*12ac0*/  IMAD.IADD R3, R3, 0x1, -R2 ;  /* 0x0000000103037824 */ /* 0x004fce00078e0a02 */
.L_x_4865:
[----:B-1----:R-:W2:Y:S01]  /*12ad0*/  LDL R2, [R1+0x1c] ;  /* 0x00001c0001027983 */ /* 0x002ea20000100800 */
[----:B-----5:R-:W-:Y:S01]  /*12ae0*/  IMAD.IADD R3, R3, 0x1, -R0 ;  /* 0x0000000103037824 */ /* 0x020fe200078e0a00 */
[----:B------:R-:W-:Y:S01]  /*12af0*/  BSSY B6, `(.L_x_4866) ;  /* 0x00003a2000067945 */ /* 0x000fe20003800000 */
[----:B--2---:R-:W-:-:S04]  /*12b00*/  LEA R0, R2, 0x11f, 0x7 ;  /* 0x0000011f02007811 */ /* 0x004fc800078e38ff */
[C---:B------:R-:W-:Y:S01]  /*12b10*/  IADD3 R0, R3.reuse, R0, -R8 ;  /* 0x0000000003007210 */ /* 0x040fe20007ffe808 */
[----:B------:R-:W-:-:S04]  /*12b20*/  VIADD R3, R3, 0x9f ;  /* 0x0000009f03037836 */ /* 0x000fc80000000000 */
[----:B------:R-:W-:-:S04]  /*12b30*/  IMAD.HI R3, R3, 0x66666667, RZ ;  /* 0x6666666703037827 */ /* 0x000fc800078e02ff */
[----:B------:R-:W-:Y:S01]  /*12b40*/  IMAD.HI R2, R0, 0x66666667, RZ ;  /* 0x6666666700027827 */ /* 0x000fe200078e02ff */
[----:B------:R-:W-:-:S04]  /*12b50*/  SHF.R.U32.HI R0, RZ, 0x1f, R3 ;  /* 0x0000001fff007819 */ /* 0x000fc80000011603 */
[----:B------:R-:W-:Y:S02]  /*12b60*/  LEA.HI.SX32 R0, R3, R0, 0x1a ;  /* 0x0000000003007211 */ /* 0x000fe400078fd2ff */
[----:B------:R-:W-:-:S04]  /*12b70*/  SHF.R.U32.HI R3, RZ, 0x1f, R2 ;  /* 0x0000001fff037819 */ /* 0x000fc80000011602 */
[----:B------:R-:W-:-:S04]  /*12b80*/  LEA.HI.SX32 R3, R2, R3, 0x1a ;  /* 0x0000000302037211 */ /* 0x000fc800078fd2ff */
[----:B0-----:R-:W-:-:S04]  /*12b90*/  VIMNMX R4, R0, R3, PT ;  /* 0x0000000300047248 */ /* 0x001fc80003fe0100 */
[----:B------:R-:W-:Y:S01]  /*12ba0*/  ISETP.GT.AND P0, PT, R4, RZ, PT ;  /* 0x000000ff0400720c */ /* 0x000fe20003f04270 */
[----:B------:R0:W-:-:S12]  /*12bb0*/  STL [R1], R4 ;  /* 0x0000000401007387 */ /* 0x0001d80000100800 */
        /* <DEDUP_REMOVED lines=19> */
.L_x_4867:
        /* <DEDUP_REMOVED lines=23> */
.L_x_4869:
        /* <DEDUP_REMOVED lines=20> */
.L_x_4870:
        /* <DEDUP_REMOVED lines=20> */
.L_x_4871:
        /* <DEDUP_REMOVED lines=18> */
.L_x_4872:
[----:B------:R-:W0:Y:S01]  /*13200*/  LDC R0, c[0x0][0x428] ;  /* 0x00010a00ff007b82 */ /* 0x000e220000000800 */
[----:B------:R-:W-:Y:S01]  /*13210*/  ULDC.64 UR4, c[0x0][0x9f8] ;  /* 0x00027e0000047ab9 */ /* 0x000fe20000000a00 */
[----:B------:R-:W2:Y:S01]  /*13220*/  LDL.LU R7, [R1+0x4] ;  /* 0x0000040001077983 */ /* 0x000ea20000300800 */
[----:B------:R-:W-:Y:S01]  /*13230*/  UISETP.NE.U32.AND UP0, UPT, UR4, URZ, UPT ;  /* 0x0000003f0400728c */ /* 0x000fe2000bf05070 */
[----:B------:R-:W-:Y:S01]  /*13240*/  IMAD.U32 R18, RZ, RZ, UR38 ;  /* 0x00000026ff127e24 */ /* 0x000fe2000f8e00ff */
[----:B------:R-:W-:Y:S01]  /*13250*/  ULDC.64 UR14, c[0x0][0xa08] ;  /* 0x00028200000e7ab9 */ /* 0x000fe20000000a00 */
[----:B------:R-:W2:Y:S01]  /*13260*/  LDL.LU R6, [R1+0x1c] ;  /* 0x00001c0001067983 */ /* 0x000ea20000300800 */
[----:B------:R-:W-:Y:S01]  /*13270*/  UISETP.NE.AND.EX UP0, UPT, UR5, URZ, UPT, UP0 ;  /* 0x0000003f0500728c */ /* 0x000fe2000bf05300 */
[----:B------:R-:W-:Y:S01]  /*13280*/  IMAD.U32 R5, RZ, RZ, UR45 ;  /* 0x0000002dff057e24 */ /* 0x000fe2000f8e00ff */
[----:B------:R-:W1:Y:S04]  /*13290*/  S2R R4, SR_TID.X ;  /* 0x0000000000047919 */ /* 0x000e680000002100 */
[----:B------:R-:W-:-:S05]  /*132a0*/  PLOP3.LUT P1, PT, PT, PT, UP0, 0x80, 0x0 ;  /* 0x000000000000781c */ /* 0x000fca0003f2f008 */
[----:B------:R-:W-:-:S04]  /*132b0*/  @UP0 UIADD3 UR4, UP1, UR43, UR4, URZ ;  /* 0x000000042b040290 */ /* 0x000fc8000ff3e03f */
[----:B------:R-:W-:Y:S01]  /*132c0*/  @UP0 UIADD3.X UR5, UR44, UR5, URZ, UP1, !UPT ;  /* 0x000000052c050290 */ /* 0x000fe20008ffe43f */
[----:B0-----:R-:W-:Y:S01]  /*132d0*/  ISETP.NE.AND P0, PT, R0, 0x1, PT ;  /* 0x000000010000780c */ /* 0x001fe20003f05270 */
[----:B------:R-:W-:-:S12]  /*132e0*/  IMAD.U32 R2, RZ, RZ, UR4 ;  /* 0x00000004ff027e24 */ /* 0x000fd8000f8e00ff */
[----:B------:R-:W0:Y:S01]  /*132f0*/  @P0 LDC R0, c[0x0][0x42c] ;  /* 0x00010b00ff000b82 */ /* 0x000e220000000800 */
[----:B-1----:R-:W-:-:S07]  /*13300*/  LOP3.LUT R10, R4, 0x7f, RZ, 0xc0, !PT ;  /* 0x0000007f040a7812 */ /* 0x002fce00078ec0ff */
[----:B------:R-:W1:Y:S01]  /*13310*/  @P0 LDC R3, c[0x0][0x430] ;  /* 0x00010c00ff030b82 */ /* 0x000e620000000800 */
[----:B0-----:R-:W-:-:S05]  /*13320*/  @P0 IMAD.HI.U32 R0, R0, UR38, RZ ;  /* 0x0000002600000c27 */ /* 0x001fca000f8e00ff */
[----:B-1----:R-:W-:Y:S01]  /*13330*/  @P0 SHF.R.U32.HI R18, RZ, R3, R0 ;  /* 0x00000003ff120219 */ /* 0x002fe20000011600 */
        /* <DEDUP_REMOVED lines=12> */
[----:B0-----:R-:W0:Y:S03]  /*13400*/  LDC.64 R2, c[0x0][0x3f8] ;  /* 0x0000fe00ff027b82 */ /* 0x001e260000000a00 */
[----:B------:R-:W-:Y:S01]  /*13410*/  LOP3.LUT R4, R4, 0x3, RZ, 0xc0, !PT ;  /* 0x0000000304047812 */ /* 0x000fe200078ec0ff */
[----:B------:R-:W-:-:S05]  /*13420*/  VOTEU.ALL UP1, P1 ;  /* 0x00000000003f7886 */ /* 0x000fca0000820000 */
[----:B------:R-:W-:-:S04]  /*13430*/  @!UP1 UIADD3 UR12, UP0, UR50, 0x270, URZ ;  /* 0x00000270320c9890 */ /* 0x000fc8000ff1e03f */
[----:B------:R-:W-:Y:S01]  /*13440*/  @!UP1 UIADD3.X UR13, URZ, UR51, URZ, UP0, !UPT ;  /* 0x000000333f0d9290 */ /* 0x000fe200087fe43f */
[----:B--2---:R-:W-:Y:S01]  /*13450*/  IMAD R6, R6, 0x80, R7 ;  /* 0x0000008006067824 */ /* 0x004fe200078e0207 */
[----:B------:R-:W-:Y:S02]  /*13460*/  SEL R7, RZ, UR45, P0 ;  /* 0x0000002dff077c07 */ /* 0x000fe40008000000 */
[----:B0-----:R-:W-:Y:S01]  /*13470*/  LOP3.LUT P0, RZ, R2, UR14, RZ, 0xfc, !PT ;  /* 0x0000000e02ff7c12 */ /* 0x001fe2000f80fcff */
[----:B------:R-:W-:Y:S01]  /*13480*/  UMOV UR14, 0xffffffff ;  /* 0xffffffff000e7882 */ /* 0x000fe20000000000 */
[----:B------:R-:W-:Y:S02]  /*13490*/  R2UR UR37, R6 ;  /* 0x00000000062572ca */ /* 0x000fe400000e0000 */
[----:B------:R-:W-:Y:S02]  /*134a0*/  R2UR UR39, R7 ;  /* 0x00000000072772ca */ /* 0x000fe400000e0000 */
[----:B------:R-:W-:-:S09]  /*134b0*/  LOP3.LUT P0, RZ, R3, UR15, RZ, 0xfc, P0 ;  /* 0x0000000f03ff7c12 */ /* 0x000fd2000800fcff */
[----:B------:R-:W-:Y:S01]  /*134c0*/  UMOV UR5, UR37 ;  /* 0x0000002500057c82 */ /* 0x000fe20008000000 */
[----:B------:R-:W-:Y:S01]  /*134d0*/  UMOV UR9, UR37 ;  /* 0x0000002500097c82 */ /* 0x000fe20008000000 */
[----:B------:R-:W-:Y:S01]  /*134e0*/  UMOV UR7, UR39 ;  /* 0x0000002700077c82 */ /* 0x000fe20008000000 */
[----:B------:R-:W-:Y:S01]  /*134f0*/  UMOV UR11, UR39 ;  /* 0x00000027000b7c82 */ /* 0x000fe20008000000 */
[----:B------:R0:W-:Y:S01]  /*13500*/  @!UP1 UTMAPF.L2.4D [UR36], [UR12] ;  /* 0x000000240c0095b8 */ /* 0x0001e20008018000 */
[----:B------:R0:W-:Y:S01]  /*13510*/  @!UP1 UTMAPF.L2.4D [UR4], [UR12] ;  /* 0x000000040c0095b8 */ /* 0x0001e20008018000 */
[----:B------:R0:W-:Y:S01]  /*13520*/  @!UP1 UTMAPF.L2.4D [UR8], [UR12] ;  /* 0x000000080c0095b8 */ /* 0x0001e20008018000 */
[----:B---3--:R-:W-:Y:S01]  /*13530*/  SHF.R.S32.HI R0, RZ, 0x1f, R5 ;  /* 0x0000001fff007819 */ /* 0x008fe20000011405 */
[----:B------:R-:W-:Y:S04]  /*13540*/  STL [R1+0xc], R5 ;  /* 0x00000c0501007387 */ /* 0x000fe80000100800 */
[----:B------:R1:W-:Y:S02]  /*13550*/  STL [R1+0x10], R0 ;  /* 0x0000100001007387 */ /* 0x0003e40000100800 */
[----:B-1----:R-:W-:Y:S01]  /*13560*/  SEL R0, R5, RZ, !P0 ;  /* 0x000000ff05007207 */ /* 0x002fe20004000000 */
[----:B0-----:R-:W-:Y:S06]  /*13570*/  BRA.DIV UR14, `(.L_x_4873) ;  /* 0x000000420eb47947 */ /* 0x001fec000b800000 */
[----:B------:R0:W1:Y:S02]  /*13580*/  SHFL.IDX PT, R14, R4, RZ, 0x1f ;  /* 0x00001fff040e7589 */ /* 0x00006400000e0000 */
.L_x_4945:
[----:B-1----:R-:W-:Y:S02]  /*13590*/  ISETP.NE.AND P0, PT, R14, RZ, PT ;  /* 0x000000ff0e00720c */ /* 0x002fe40003f05270 */
[----:B------:R-:W-:-:S11]  /*135a0*/  PLOP3.LUT P6, PT, PT, PT, PT, 0x8, 0x0 ;  /* 0x000000000000781c */ /* 0x000fd60003fce170 */
[----:B------:R-:W-:Y:S05]  /*135b0*/  @P0 BRA `(.L_x_4874) ;  /* 0x00000008001c0947 */ /* 0x000fea0003800000 */
[----:B0-----:R-:W2:Y:S01]  /*135c0*/  LDL R4, [R1] ;  /* 0x0000000001047983 */ /* 0x001ea20000100800 */
[----:B------:R-:W-:Y:S01]  /*135d0*/  UMOV UR4, 0xffffffff ;  /* 0xffffffff00047882 */ /* 0x000fe20000000000 */
[----:B--2---:R-:W-:Y:S02]  /*135e0*/  VIADD R8, R4, 0xffffffff ;  /* 0xffffffff04087836 */ /* 0x004fe40000000000 */
[----:B------:R-:W-:Y:S05]  /*135f0*/  BRA.DIV UR4, `(.L_x_4875) ;  /* 0x0000004204b47947 */ /* 0x000fea000b800000 */
[----:B------:R-:W-:-:S13]  /*13600*/  ELECT P6, URZ, PT ;  /* 0x00000000003f782f */ /* 0x000fda00038c0000 */
.L_x_4948:
[----:B------:R-:W-:Y:S05]  /*13610*/  @!P6 BRA `(.L_x_4876) ;  /* 0x000000040088e947 */ /* 0x000fea0003800000 */
[----:B------:R-:W-:-:S04]  /*13620*/  ISETP.NE.U32.AND P0, PT, R2, RZ, PT ;  /* 0x000000ff0200720c */ /* 0x000fc80003f05070 */
[----:B------:R-:W-:-:S13]  /*13630*/  ISETP.NE.AND.EX P0, PT, R3, RZ, PT, P0 ;  /* 0x000000ff0300720c */ /* 0x000fda0003f05300 */
[----:B------:R-:W-:Y:S05]  /*13640*/  @!P0 BRA `(.L_x_4877) ;  /* 0x0000000000508947 */ /* 0x000fea0003800000 */
[----:B------:R-:W2:Y:S01]  /*13650*/  LDL R12, [R1+0x10] ;  /* 0x00001000010c7983 */ /* 0x000ea20000100800 */
[----:B------:R-:W0:Y:S03]  /*13660*/  LDC R9, c[0x0][0x41c] ;  /* 0x00010700ff097b82 */ /* 0x000e260000000800 */
[----:B------:R-:W3:Y:S01]  /*13670*/  LDL R11, [R1+0xc] ;  /* 0x00000c00010b7983 */ /* 0x000ee20000100800 */
        /* <DEDUP_REMOVED lines=9> */
[----:B------:R-:W-:Y:S02]  /*13710*/  IMAD.MOV.U32 R4, RZ, RZ, R0 ;  /* 0x000000ffff047224 */ /* 0x000fe400078e0000 */
[----:B--2---:R-:W-:Y:S02]  /*13720*/  IMAD R9, R12, UR4, RZ ;  /* 0x000000040c097c24 */ /* 0x004fe4000f8e02ff */
[----:B---3--:R-:W-:-:S04]  /*13730*/  IMAD.WIDE.U32 R4, R11, UR4, R4 ;  /* 0x000000040b047c25 */ /* 0x008fc8000f8e0004 */
[----:B------:R-:W-:Y:S01]  /*13740*/  IMAD R0, R11, UR5, R9 ;  /* 0x000000050b007c24 */ /* 0x000fe2000f8e0209 */
[----:B------:R-:W-:-:S03]  /*13750*/  LEA R2, P0, R4, R2, 0x2 ;  /* 0x0000000204027211 */ /* 0x000fc600078010ff */
[----:B------:R-:W-:-:S05]  /*13760*/  IMAD.IADD R0, R5, 0x1, R0 ;  /* 0x0000000105007824 */ /* 0x000fca00078e0200 */
[----:B------:R-:W-:-:S05]  /*13770*/  LEA.HI.X R3, R4, R3, R0, 0x2, P0 ;  /* 0x0000000304037211 */ /* 0x000fca00000f1400 */
[----:B------:R0:W5:Y:S02]  /*13780*/  LDG.E R0, desc[UR52][R2.64] ;  /* 0x0000003402007981 */ /* 0x000164000c1e1900 */
.L_x_4877:
[----:B0-----:R-:W2:Y:S01]  /*13790*/  LDL R2, [R1+0x8] ;  /* 0x0000080001027983 */ /* 0x001ea20000100800 */
[----:B------:R-:W-:Y:S02]  /*137a0*/  LEA R4, R19, UR41, 0x3 ;  /* 0x0000002913047c11 */ /* 0x000fe4000f8e18ff */
[----:B------:R-:W-:Y:S02]  /*137b0*/  ISETP.NE.AND P0, PT, R10, RZ, PT ;  /* 0x000000ff0a00720c */ /* 0x000fe40003f05270 */
[----:B--2---:R-:W-:-:S04]  /*137c0*/  SHF.L.U32 R3, R2, 0x1f, RZ ;  /* 0x0000001f02037819 */ /* 0x004fc800000006ff */
[----:B------:R-:W0:Y:S02]  /*137d0*/  SYNCS.PHASECHK.TRANS64.TRYWAIT P2, [R4+URZ+0x33480], R3 ;  /* 0x03348003040075a7 */ /* 0x000e24000804017f */
[----:B0-----:R-:W-:Y:S05]  /*137e0*/  @!P2 BRA `(.L_x_4878) ;  /* 0x000000400058a947 */ /* 0x001fea0003800000 */
.L_x_4949:
        /* <DEDUP_REMOVED lines=8> */
.L_x_4879:
[----:B------:R-:W2:Y:S01]  /*13870*/  LDL R5, [R1+0x14] ;  /* 0x0000140001057983 */ /* 0x000ea20000100800 */
[----:B------:R-:W-:-:S05]  /*13880*/  MOV R2, UR41 ;  /* 0x0000002900027c02 */ /* 0x000fca0008000f00 */
        /* <DEDUP_REMOVED lines=27> */
.L_x_4950:
        /* <DEDUP_REMOVED lines=8> */
.L_x_4881:
        /* <DEDUP_REMOVED lines=24> */
.L_x_4876:
        /* <DEDUP_REMOVED lines=31> */
.L_x_4874:
[----:B01----:R-:W2:Y:S04]  /*13e30*/  LDL.LU R4, [R1+0x20] ;  /* 0x0000200001047983 */ /* 0x003ea80000300800 */
[----:B------:R-:W3:Y:S01]  /*13e40*/  LDL R3, [R1] ;  /* 0x0000000001037983 */ /* 0x000ee20000100800 */
[----:B------:R-:W-:Y:S01]  /*13e50*/  BSSY B0, `(.L_x_4882) ;  /* 0x000000a000007945 */ /* 0x000fe20003800000 */
[----:B--2---:R-:W-:Y:S01]  /*13e60*/  VIADD R4, R4, 0x1 ;  /* 0x0000000104047836 */ /* 0x004fe20000000000 */
[----:B---3--:R-:W-:-:S04]  /*13e70*/  ISETP.GE.AND P2, PT, R3, 0x2, PT ;  /* 0x000000020300780c */ /* 0x008fc80003f46270 */
[----:B------:R0:W-:Y:S01]  /*13e80*/  STL [R1+0x20], R4 ;  /* 0x0000200401007387 */ /* 0x0001e20000100800 */
[----:B------:R-:W-:-:S04]  /*13e90*/  LEA.HI R2, R4, R4, RZ, 0x1 ;  /* 0x0000000404027211 */ /* 0x000fc800078f08ff */
[----:B------:R-:W-:-:S05]  /*13ea0*/  LOP3.LUT R2, R2, 0xfffffffe, RZ, 0xc0, !PT ;  /* 0xfffffffe02027812 */ /* 0x000fca00078ec0ff */
[----:B------:R-:W-:-:S05]  /*13eb0*/  IMAD.IADD R2, R4, 0x1, -R2 ;  /* 0x0000000104027824 */ /* 0x000fca00078e0a02 */
[----:B------:R-:W-:-:S04]  /*13ec0*/  SHF.L.U32 R2, R2, 0x1f, RZ ;  /* 0x0000001f02027819 */ /* 0x000fc800000006ff */
[----:B------:R-:W1:Y:S02]  /*13ed0*/  SYNCS.PHASECHK.TRANS64.TRYWAIT P0, [UR41+0x33420], R2 ;  /* 0x03342002ff0075a7 */ /* 0x000e640008000169 */
[----:B01----:R-:W-:Y:S05]  /*13ee0*/  @!P0 BRA `(.L_x_4883) ;  /* 0x0000003800c08947 */ /* 0x003fea0003800000 */
.L_x_4951:
[----:B------:R-:W-:Y:S05]  /*13ef0*/  BSYNC B0 ;  /* 0x0000000000007941 */ /* 0x000fea0003800000 */
.L_x_4882:
[----:B------:R-:W-:Y:S05]  /*13f00*/  @!P2 BRA `(.L_x_4884) ;  /* 0x00000018000ca947 */ /* 0x000fea0003800000 */
[----:B0-----:R-:W2:Y:S04]  /*13f10*/  LDL.LU R3, [R1] ;  /* 0x0000000001037983 */ /* 0x001ea80000300800 */
[----:B------:R0:W5:Y:S01]  /*13f20*/  LDL.LU R2, [R1+0x8] ;  /* 0x0000080001027983 */ /* 0x0001620000300800 */
[----:B------:R-:W-:Y:S02]  /*13f30*/  IMAD.MOV.U32 R8, RZ, RZ, R19 ;  /* 0x000000ffff087224 */ /* 0x000fe400078e0013 */
[----:B0-2---:R-:W-:-:S07]  /*13f40*/  VIADD R3, R3, 0xfffffffe ;  /* 0xfffffffe03037836 */ /* 0x005fce0000000000 */
.L_x_4908:
[----:B------:R-:W-:Y:S01]  /*13f50*/  VIADD R19, R8, 0x1 ;  /* 0x0000000108137836 */ /* 0x000fe20000000000 */
[----:B------:R-:W-:Y:S05]  /*13f60*/  YIELD ;  /* 0x0000000000007946 */ /* 0x000fea0003800000 */
[----:B------:R-:W-:Y:S01]  /*13f70*/  ISETP.NE.AND P0, PT, R19, 0x2, PT ;  /* 0x000000021300780c */ /* 0x000fe20003f05270 */
[----:B------:R-:W-:Y:S03]  /*13f80*/  BSSY B0, `(.L_x_4885) ;  /* 0x00000a8000007945 */ /* 0x000fe60003800000 */
[----:B------:R-:W-:-:S02]  /*13f90*/  SEL R5, RZ, 0x1, P0 ;  /* 0x00000001ff057807 */ /* 0x000fc40000000000 */
        /* <DEDUP_REMOVED lines=23> */
[----:B------:R-:W-:-:S04]  /*14110*/  IMAD.WIDE.U32 R4, R6, UR6, R4 ;  /* 0x0000000606047c25 */ /* 0x000fc8000f8e0004 */
[----:B------:R-:W-:Y:S01]  /*14120*/  IMAD.IADD R0, R0, 0x1, R5 ;  /* 0x0000000100007824 */ /* 0x000fe200078e0205 */
[----:B------:R-:W-:-:S04]  /*14130*/  LEA R6, P0, R4, UR4, 0x2 ;  /* 0x0000000404067c11 */ /* 0x000fc8000f8010ff */
[----:B------:R-:W-:-:S05]  /*14140*/  LEA.HI.X R7, R4, UR5, R0, 0x2, P0 ;  /* 0x0000000504077c11 */ /* 0x000fca00080f1400 */
[----:B------:R1:W5:Y:S04]  /*14150*/  LDG.E R0, desc[UR52][R6.64] ;  /* 0x0000003406007981 */ /* 0x000368000c1e1900 */
.L_x_4887:
        /* <DEDUP_REMOVED lines=8> */
.L_x_4952:
[----:B------:R-:W-:Y:S05]  /*141e0*/  BSYNC B1 ;  /* 0x0000000000017941 */ /* 0x000fea0003800000 */
.L_x_4888:
        /* <DEDUP_REMOVED lines=9> */
.L_x_4891:
[----:B------:R-:W-:Y:S05]  /*14280*/  BSYNC B1 ;  /* 0x0000000000017941 */ /* 0x000fea0003800000 */
.L_x_4890:
[----:B------:R-:W2:Y:S01]  /*14290*/  LDL R7, [R1+0x14] ;  /* 0x0000140001077983 */ /* 0x000ea20000100800 */
        /* <DEDUP_REMOVED lines=10> */
[----:B0-----:R-:W-:Y:S02]  /*14340*/  VIADD R10, R4, 0xf200 ;  /* 0x0000f200040a7836 */ /* 0x001fe40000000000 */
[----:B--2---:R-:W-:Y:S02]  /*14350*/  IMAD R9, R9, 0xa0, R7 ;  /* 0x000000a009097824 */ /* 0x004fe400078e0207 */
[----:B------:R-:W-:-:S07]  /*14360*/  VIADD R7, R6, 0x33470 ;  /* 0x0003347006077836 */ /* 0x000fce0000000000 */
.L_x_4892:
        /* <DEDUP_REMOVED lines=16> */
.L_x_4893:
        /* <DEDUP_REMOVED lines=16> */
.L_x_4894:
        /* <DEDUP_REMOVED lines=12> */
.L_x_4953:
[----:B------:R-:W-:Y:S05]  /*14630*/  BSYNC B1 ;  /* 0x0000000000017941 */ /* 0x000fea0003800000 */
.L_x_4895:
        /* <DEDUP_REMOVED lines=11> */
.L_x_4898:
[----:B------:R-:W-:Y:S05]  /*146f0*/  BSYNC B1 ;  /* 0x0000000000017941 */ /* 0x000fea0003800000 */
.L_x_4897:
        /* <DEDUP_REMOVED lines=9> */
.L_x_4899:
        /* <DEDUP_REMOVED lines=15> */
.L_x_4900:
        /* <DEDUP_REMOVED lines=15> */
.L_x_4901:
        /* <DEDUP_REMOVED lines=9> */
.L_x_4886:
[----:B------:R-:W-:Y:S05]  /*14a00*/  BSYNC B0 ;  /* 0x0000000000007941 */ /* 0x000fea0003800000 */
.L_x_4885:
[----:B------:R-:W-:-:S06]  /*14a10*/  UISETP.NE.AND UP0, UPT, UR42, 0x3, UPT ;  /* 0x000000032a00788c */ /* 0x000fcc000bf05270 */
[----:B------:R-:W-:-:S13]  /*14a20*/  PLOP3.LUT P0, PT, PT, PT, UP0, 0x80, 0x0 ;  /* 0x000000000000781c */ /* 0x000fda0003f0f008 */
[----:B------:R-:W-:Y:S05]  /*14a30*/  @!P0 BRA `(.L_x_4902) ;  /* 0x0000000000048947 */ /* 0x000fea0003800000 */
[----:B------:R-:W-:Y:S01]  /*14a40*/  BPT.TRAP 0x1 ;  /* 0x000000040000795c */ /* 0x000fe20000300000 */
.L_x_4902:
        /* <DEDUP_REMOVED lines=8> */
.L_x_4954:
[----:B------:R-:W-:Y:S05]  /*14ad0*/  BSYNC B0 ;  /* 0x0000000000007941 */ /* 0x000fea0003800000 */
.L_x_4903:
[----:B------:R-:W-:Y:S05]  /*14ae0*/  @!P0 BRA `(.L_x_4905) ;  /* 0x0000000000048947 */ /* 0x000fea0003800000 */
[----:B------:R-:W-:Y:S01]  /*14af0*/  BPT.TRAP 0x1 ;  /* 0x000000040000795c */ /* 0x000fe20000300000 */
.L_x_4905:
[----:B-1----:R-:W-:Y:S01]  /*14b00*/  SHF.L.U32 R4, R2, 0x1f, RZ ;  /* 0x0000001f02047819 */ /* 0x002fe200000006ff */
[----:B------:R-:W-:-:S03]  /*14b10*/  IMAD R2, R8, 0x7800, RZ ;  /* 0x0000780008027824 */ /* 0x000fc600078e02ff */
[----:B------:R-:W1:Y:S02]  /*14b20*/  SYNCS.PHASECHK.TRANS64.TRYWAIT P2, [R12+URZ+0x33460], R4 ;  /* 0x033460040c0075a7 */ /* 0x000e64000804017f */
[----:B-1----:R-:W-:Y:S05]  /*14b30*/  @!P2 BRA `(.L_x_4906) ;  /* 0x000000300000a947 */ /* 0x002fea0003800000 */
.L_x_4955:
[C---:B------:R-:W-:Y:S01]  /*14b40*/  LOP3.LUT R13, R2.reuse, R17, RZ, 0xfc, !PT ;  /* 0x00000011020d7212 */ /* 0x040fe200078efcff */
[----:B------:R-:W-:Y:S05]  /*14b50*/  WARPSYNC.ALL ;  /* 0x0000000000007948 */ /* 0x000fea0003800000 */
[----:B-1----:R1:W2:Y:S01]  /*14b60*/  LDSM.16.MT88.4 R4, [R13+UR41+0xf200] ;  /* 0x00f200290d04783b */ /* 0x0022a20008004200 */
[----:B------:R-:W-:Y:S02]  /*14b70*/  IMAD.U32 R14, RZ, RZ, UR41 ;  /* 0x00000029ff0e7e24 */ /* 0x000fe4000f8e00ff */
[----:B------:R-:W-:Y:S02]  /*14b80*/  VIADD R15, R2, 0x2800 ;  /* 0x00002800020f7836 */ /* 0x000fe40000000000 */
[----:B------:R-:W-:-:S02]  /*14b90*/  VIADD R14, R14, 0x200 ;  /* 0x000002000e0e7836 */ /* 0x000fc40000000000 */
[C---:B------:R-:W-:Y:S02]  /*14ba0*/  VIADD R20, R2.reuse, 0x1800 ;  /* 0x0000180002147836 */ /* 0x040fe40000000000 */
[C---:B-1----:R-:W-:Y:S02]  /*14bb0*/  VIADD R13, R2.reuse, 0x800 ;  /* 0x00000800020d7836 */ /* 0x042fe40000000000 */
[----:B------:R-:W-:Y:S01]  /*14bc0*/  VIADD R21, R2, 0x5800 ;  /* 0x0000580002157836 */ /* 0x000fe20000000000 */
[C-C-:B--2---:R-:W-:Y:S02]  /*14bd0*/  PRMT R8, R4.reuse, 0x6420, R5.reuse ;  /* 0x0000642004087816 */ /* 0x144fe40000000005 */
[----:B------:R-:W-:Y:S02]  /*14be0*/  PRMT R9, R4, 0x7531, R5 ;  /* 0x0000753104097816 */ /* 0x000fe40000000005 */
[----:B------:R-:W-:Y:S02]  /*14bf0*/  LOP3.LUT R4, R2, R16, RZ, 0xfc, !PT ;  /* 0x0000001002047212 */ /* 0x000fe400078efcff */
[----:B0-----:R-:W-:-:S02]  /*14c00*/  PRMT R10, R6, 0x6420, R7 ;  /* 0x00006420060a7816 */ /* 0x001fc40000000007 */
[----:B------:R-:W-:Y:S01]  /*14c10*/  PRMT R11, R6, 0x7531, R7 ;  /* 0x00007531060b7816 */ /* 0x000fe20000000007 */
[----:B------:R-:W-:-:S05]  /*14c20*/  IMAD.IADD R4, R14, 0x1, R4 ;  /* 0x000000010e047824 */ /* 0x000fca00078e0204 */
[----:B------:R0:W-:Y:S02]  /*14c30*/  STSM.16.M88.4 [R4], R8 ;  /* 0x0000000804007844 */ /* 0x0001e40000000200 */
[----:B0-----:R-:W-:-:S06]  /*14c40*/  LOP3.LUT R4, R15, R17, RZ, 0xfc, !PT ;  /* 0x000000110f047212 */ /* 0x001fcc00078efcff */
[----:B------:R-:W0:Y:S02]  /*14c50*/  LDSM.16.MT88.4 R4, [R4+UR41+0xf200] ;  /* 0x00f200290404783b */ /* 0x000e240008004200 */
[C-C-:B0-----:R-:W-:Y:S02]  /*14c60*/  PRMT R8, R4.reuse, 0x6420, R5.reuse ;  /* 0x0000642004087816 */ /* 0x141fe40000000005 */
        /* <DEDUP_REMOVED lines=8> */
[----:B0-----:R-:W-:-:S06]  /*14cf0*/  LOP3.LUT R4, R5, R17, RZ, 0xfc, !PT ;  /* 0x0000001105047212 */ /* 0x001fcc00078efcff */
[----:B------:R-:W0:Y:S02]  /*14d00*/  LDSM.16.MT88.4 R4, [R4+UR41+0xf200] ;  /* 0x00f200290404783b */ /* 0x000e240008004200 */
[C-C-:B0-----:R-:W-:Y:S02]  /*14d10*/  PRMT R8, R4.reuse, 0x6420, R5.reuse ;  /* 0x0000642004087816 */ /* 0x141fe40000000005 */
        /* <DEDUP_REMOVED lines=8> */
[----:B0-----:R-:W-:Y:S01]  /*14da0*/  LOP3.LUT R4, R13, R17, RZ, 0xfc, !PT ;  /* 0x000000110d047212 */ /* 0x001fe200078efcff */
[----:B------:R-:W-:-:S04]  /*14db0*/  IMAD.U32 R13, RZ, RZ, UR41 ;  /* 0x00000029ff0d7e24 */ /* 0x000fc8000f8e00ff */
[----:B------:R-:W-:Y:S01]  /*14dc0*/  VIADD R13, R13, 0x200 ;  /* 0x000002000d0d7836 */ /* 0x000fe20000000000 */
[----:B------:R-:W0:Y:S02]  /*14dd0*/  LDSM.16.MT88.4 R4, [R4+UR41+0xf200] ;  /* 0x00f200290404783b */ /* 0x000e240008004200 */
[C-C-:B0-----:R-:W-:Y:S02]  /*14de0*/  PRMT R8, R4.reuse, 0x6420, R5.reuse ;  /* 0x0000642004087816 */ /* 0x141fe40000000005 */
[----:B------:R-:W-:Y:S02]  /*14df0*/  PRMT R9, R4, 0x7531, R5 ;  /* 0x0000753104097816 */ /* 0x000fe40000000005 */
        /* <DEDUP_REMOVED lines=18> */
[----:B0-----:R-:W-:-:S06]  /*14f20*/  LOP3.LUT R4, R21, R17, RZ, 0xfc, !PT ;  /* 0x0000001115047212 */ /* 0x001fcc00078efcff */
[----:B------:R-:W0:Y:S02]  /*14f30*/  LDSM.16.MT88.4 R4, [R4+UR41+0xf200] ;  /* 0x00f200290404783b */ /* 0x000e240008004200 */
[C-C-:B0-----:R-:W-:Y:S02]  /*14f40*/  PRMT R8, R4.reuse, 0x6420, R5.reuse ;  /* 0x0000642004087816 */ /* 0x141fe40000000005 */
        /* <DEDUP_REMOVED lines=15> */
[----:B------:R-:W-:Y:S01]  /*15040*/  LOP3.LUT R4, R13, R16, RZ, 0xfc, !PT ;  /* 0x000000100d047212 */ /* 0x000fe200078efcff */
[----:B------:R-:W-:Y:S01]  /*15050*/  VIADD R13, R2, 0x4000 ;  /* 0x00004000020d7836 */ /* 0x000fe20000000000 */
        /* <DEDUP_REMOVED lines=14> */
[C---:B0-----:R-:W-:Y:S02]  /*15140*/  LOP3.LUT R4, R15.reuse, R17, RZ, 0xfc, !PT ;  /* 0x000000110f047212 */ /* 0x041fe400078efcff */
[----:B------:R-:W-:-:S04]  /*15150*/  LOP3.LUT R15, R15, R16, RZ, 0xfc, !PT ;  /* 0x000000100f0f7212 */ /* 0x000fc800078efcff */
        /* <DEDUP_REMOVED lines=21> */
[----:B------:R-:W-:Y:S02]  /*152b0*/  VIADD R11, R2, 0x5000 ;  /* 0x00005000020b7836 */ /* 0x000fe40000000000 */
[----:B------:R-:W-:-:S03]  /*152c0*/  IMAD.U32 R13, RZ, RZ, UR41 ;  /* 0x00000029ff0d7e24 */ /* 0x000fc6000f8e00ff */
[----:B------:R-:W0:Y:S01]  /*152d0*/  LDSM.16.MT88.4 R4, [R4+UR41+0xf200] ;  /* 0x00f200290404783b */ /* 0x000e220008004200 */
[----:B------:R-:W-:Y:S01]  /*152e0*/  VIADD R13, R13, 0x200 ;  /* 0x000002000d0d7836 */ /* 0x000fe20000000000 */
        /* <DEDUP_REMOVED lines=8> */
[C---:B0-----:R-:W-:Y:S02]  /*15370*/  LOP3.LUT R4, R13.reuse, R17, RZ, 0xfc, !PT ;  /* 0x000000110d047212 */ /* 0x041fe400078efcff */
[----:B------:R-:W-:-:S04]  /*15380*/  LOP3.LUT R13, R13, R16, RZ, 0xfc, !PT ;  /* 0x000000100d0d7212 */ /* 0x000fc800078efcff */
[----:B------:R-:W0:Y:S02]  /*15390*/  LDSM.16.MT88.4 R4, [R4+UR41+0xf200] ;  /* 0x00f200290404783b */ /* 0x000e240008004200 */
[C-C-:B0-----:R-:W-:Y:S02]  /*153a0*/  PRMT R10, R6.reuse, 0x6420, R7.reuse ;  /* 0x00006420060a7816 */ /* 0x141fe40000000007 */
[----:B------:R-:W-:Y:S01]  /*153b0*/  PRMT R11, R6, 0x7531, R7 ;  /* 0x00007531060b7816 */ /* 0x000fe20000000007 */
[----:B------:R-:W-:Y:S01]  /*153c0*/  IMAD.U32 R7, RZ, RZ, UR41 ;  /* 0x00000029ff077e24 */ /* 0x000fe2000f8e00ff */
[C-C-:B------:R-:W-:Y:S02]  /*153d0*/  PRMT R8, R4.reuse, 0x6420, R5.reuse ;  /* 0x0000642004087816 */ /* 0x140fe40000000005 */
[----:B------:R-:W-:Y:S01]  /*153e0*/  PRMT R9, R4, 0x7531, R5 ;  /* 0x0000753104097816 */ /* 0x000fe20000000005 */
[----:B------:R-:W-:Y:S01]  /*153f0*/  VIADD R7, R7, 0x200 ;  /* 0x0000020007077836 */ /* 0x000fe20000000000 */
[----:B------:R-:W-:-:S02]  /*15400*/  LOP3.LUT R4, R21, R16, RZ, 0xfc, !PT ;  /* 0x0000001015047212 */ /* 0x000fc400078efcff */
[C---:B------:R-:W-:Y:S01]  /*15410*/  IADD3 R5, R2.reuse, 0x2000, RZ ;  /* 0x0000200002057810 */ /* 0x040fe20007ffe0ff */
[----:B------:R-:W-:Y:S02]  /*15420*/  VIADD R2, R2, 0x7000 ;  /* 0x0000700002027836 */ /* 0x000fe40000000000 */
[----:B------:R-:W-:-:S05]  /*15430*/  IMAD.IADD R4, R7, 0x1, R4 ;  /* 0x0000000107047824 */ /* 0x000fca00078e0204 */
[----:B------:R0:W-:Y:S02]  /*15440*/  STSM.16.M88.4 [R4], R8 ;  /* 0x0000000804007844 */ /* 0x0001e40000000200 */
[----:B0-----:R-:W-:-:S06]  /*15450*/  LOP3.LUT R4, R5, R17, RZ, 0xfc, !PT ;  /* 0x0000001105047212 */ /* 0x001fcc00078efcff */
[----:B------:R-:W0:Y:S02]  /*15460*/  LDSM.16.MT88.4 R4, [R4+UR41+0xf200] ;  /* 0x00f200290404783b */ /* 0x000e240008004200 */
[C-C-:B0-----:R-:W-:Y:S02]  /*15470*/  PRMT R8, R4.reuse, 0x6420, R5.reuse ;  /* 0x0000642004087816 */ /* 0x141fe40000000005 */
        /* <DEDUP_REMOVED lines=8> */
[----:B------:R-:W1:Y:S01]  /*15500*/  LDSM.16.MT88.4 R4, [R4+UR41+0xf200] ;  /* 0x00f200290404783b */ /* 0x000e620008004200 */
[----:B0-----:R-:W-:-:S04]  /*15510*/  IMAD.U32 R15, RZ, RZ, UR41 ;  /* 0x00000029ff0f7e24 */ /* 0x001fc8000f8e00ff */
[----:B------:R-:W-:-:S04]  /*15520*/  VIADD R15, R15, 0x200 ;  /* 0x000002000f0f7836 */ /* 0x000fc80000000000 */
[C---:B------:R-:W-:Y:S01]  /*15530*/  IMAD.IADD R13, R15.reuse, 0x1, R13 ;  /* 0x000000010f0d7824 */ /* 0x040fe200078e020d */
[C-C-:B-1----:R-:W-:Y:S02]  /*15540*/  PRMT R8, R4.reuse, 0x6420, R5.reuse ;  /* 0x0000642004087816 */ /* 0x142fe40000000005 */
[----:B------:R-:W-:Y:S02]  /*15550*/  PRMT R9, R4, 0x7531, R5 ;  /* 0x0000753104097816 */ /* 0x000fe40000000005 */
[C-C-:B------:R-:W-:Y:S02]  /*15560*/  PRMT R10, R6.reuse, 0x6420, R7.reuse ;  /* 0x00006420060a7816 */ /* 0x140fe40000000007 */
        /* <DEDUP_REMOVED lines=19> */
.L_x_4907:
[----:B0-----:R2:W5:Y:S01]  /*156a0*/  LDL R2, [R1+0x8] ;  /* 0x0000080001027983 */ /* 0x0015620000100800 */
[----:B-1----:R0:W-:Y:S01]  /*156b0*/  SYNCS.ARRIVE.TRANS64.A1T0 RZ, [R12+URZ+0x33450], RZ ;  /* 0x033450ff0cff79a7 */ /* 0x0021e2000810003f */
[----:B------:R-:W-:Y:S01]  /*156c0*/  BAR.SYNC.DEFER_BLOCKING 0x2, 0x80 ;  /* 0x0082000000007b1d */ /* 0x000fe20000010000 */
[C---:B------:R-:W-:Y:S01]  /*156d0*/  ISETP.GT.AND P0, PT, R3.reuse, RZ, PT ;  /* 0x000000ff0300720c */ /* 0x040fe20003f04270 */
[----:B------:R-:W-:Y:S02]  /*156e0*/  VIADD R3, R3, 0xffffffff ;  /* 0xffffffff03037836 */ /* 0x000fe40000000000 */
[----:B0-----:R-:W-:-:S05]  /*156f0*/  @!P1 VIADD R12, R12, 0x33480 ;  /* 0x000334800c0c9836 */ /* 0x001fca0000000000 */
[----:B------:R-:W-:Y:S01]  /*15700*/  @!P1 PRMT R12, RZ, 0x654, R12 ;  /* 0x00000654ff0c9816 */ /* 0x000fe2000000000c */
[----:B------:R-:W-:-:S03]  /*15710*/  IMAD.MOV.U32 R8, RZ, RZ, R19 ;  /* 0x000000ffff087224 */ /* 0x000fc600078e0013 */
[----:B------:R2:W-:Y:S01]  /*15720*/  @!P1 SYNCS.ARRIVE.TRANS64.RED.A1T0 RZ, [R12+URZ], RZ ;  /* 0x000000ff0cff99a7 */ /* 0x0005e2000810043f */
[----:B------:R-:W-:Y:S05]  /*15730*/  @P0 BRA `(.L_x_4908) ;  /* 0xffffffe800040947 */ /* 0x000fea000383ffff */
.L_x_4884:
[----:B------:R-:W-:Y:S04]  /*15740*/  BSSY B0, `(.L_x_4909) ;  /* 0x000000f000007945 */ /* 0x000fe80003800000 */
[----:B------:R-:W-:Y:S05]  /*15750*/  @P1 BRA `(.L_x_4910) ;  /* 0x0000000000341947 */ /* 0x000fea0003800000 */
[----:B------:R-:W1:Y:S01]  /*15760*/  S2R R5, SR_LANEID ;  /* 0x0000000000057919 */ /* 0x000e620000000000 */
[----:B------:R-:W-:Y:S01]  /*15770*/  VOTEU.ANY UR4, UPT, PT ;  /* 0x0000000000047886 */ /* 0x000fe200038e0100 */
[----:B0----5:R-:W0:Y:S01]  /*15780*/  LDC.64 R2, c[0x0][0xc38] ;  /* 0x00030e00ff027b82 */ /* 0x021e220000000a00 */
[----:B------:R-:W1:Y:S02]  /*15790*/  FLO.U32 R0, UR4 ;  /* 0x0000000400007d00 */ /* 0x000e6400080e0000 */
[----:B-1----:R-:W-:-:S06]  /*157a0*/  ISETP.EQ.U32.AND P0, PT, R0, R5, PT ;  /* 0x000000050000720c */ /* 0x002fcc0003f02070 */
[----:B------:R-:W0:Y:S07]  /*157b0*/  POPC R5, UR4 ;  /* 0x0000000400057d09 */ /* 0x000e2e0008000000 */
[----:B0-----:R-:W3:Y:S01]  /*157c0*/  @P0 ATOMG.E.ADD.STRONG.GPU PT, R3, desc[UR52][R2.64], R5 ;  /* 0x00000005020309a8 */ /* 0x001ee200081ee1f4 */
[----:B------:R-:W0:Y:S02]  /*157d0*/  S2R R4, SR_LTMASK ;  /* 0x0000000000047919 */ /* 0x000e240000003900 */
[----:B0-----:R-:W-:-:S04]  /*157e0*/  LOP3.LUT R4, R4, UR4, RZ, 0xc0, !PT ;  /* 0x0000000404047c12 */ /* 0x001fc8000f8ec0ff */
[----:B------:R-:W0:Y:S01]  /*157f0*/  POPC R7, R4 ;  /* 0x0000000400077309 */ /* 0x000e220000000000 */
[----:B---3--:R-:W0:Y:S02]  /*15800*/  SHFL.IDX PT, R0, R3, R0, 0x1f ;  /* 0x00001f0003007589 */ /* 0x008e2400000e0000 */
[----:B0-----:R-:W-:-:S05]  /*15810*/  IADD3 R0, R0, UR46, R7 ;  /* 0x0000002e00007c10 */ /* 0x001fca000fffe007 */
[----:B------:R1:W-:Y:S02]  /*15820*/  STL [R1+0x18], R0 ;  /* 0x0000180001007387 */ /* 0x0003e40000100800 */
.L_x_4910:
[----:B------:R-:W-:Y:S05]  /*15830*/  BSYNC B0 ;  /* 0x0000000000007941 */ /* 0x000fea0003800000 */
.L_x_4909:
[----:B------:R-:W-:-:S06]  /*15840*/  UISETP.NE.AND UP0, UPT, UR42, 0x3, UPT ;  /* 0x000000032a00788c */ /* 0x000fcc000bf05270 */
[----:B------:R-:W-:-:S13]  /*15850*/  PLOP3.LUT P0, PT, PT, PT, UP0, 0x80, 0x0 ;  /* 0x000000000000781c */ /* 0x000fda0003f0f008 */
[----:B------:R-:W-:Y:S05]  /*15860*/  @!P0 BRA `(.L_x_4911) ;  /* 0x0000000000048947 */ /* 0x000fea0003800000 */
[----:B------:R-:W-:Y:S01]  /*15870*/  BPT.TRAP 0x1 ;  /* 0x000000040000795c */ /* 0x000fe20000300000 */
.L_x_4911:
[----:B-1----:R-:W3:Y:S01]  /*15880*/  LDL R0, [R1+0x8] ;  /* 0x0000080001007983 */ /* 0x002ee20000100800 */
[----:B0----5:R-:W-:Y:S01]  /*15890*/  IMAD.U32 R2, RZ, RZ, UR47 ;  /* 0x0000002fff027e24 */ /* 0x021fe2000f8e00ff */
[----:B------:R-:W-:Y:S04]  /*158a0*/  BSSY B0, `(.L_x_4912) ;  /* 0x0000007000007945 */ /* 0x000fe80003800000 */
[----:B------:R-:W-:Y:S02]  /*158b0*/  ISETP.NE.AND P2, PT, R2, 0x3, PT ;  /* 0x000000030200780c */ /* 0x000fe40003f45270 */
[----:B---3--:R-:W-:Y:S02]  /*158c0*/  LOP3.LUT R3, R0, 0x1, RZ, 0x3c, !PT ;  /* 0x0000000100037812 */ /* 0x008fe400078e3cff */
[----:B------:R-:W-:-:S02]  /*158d0*/  LEA R0, R19, UR41, 0x3 ;  /* 0x0000002913007c11 */ /* 0x000fc4000f8e18ff */
[----:B------:R-:W-:-:S04]  /*158e0*/  SHF.L.U32 R3, R3, 0x1f, RZ ;  /* 0x0000001f03037819 */ /* 0x000fc800000006ff */
[----:B------:R-:W0:Y:S02]  /*158f0*/  SYNCS.PHASECHK.TRANS64.TRYWAIT P0, [R0+URZ+0x33470], R3 ;  /* 0x03347003000075a7 */ /* 0x000e24000800017f */
[----:B0-----:R-:W-:Y:S05]  /*15900*/  @!P0 BRA `(.L_x_4913) ;  /* 0x0000002000a08947 */ /* 0x001fea0003800000 */
.L_x_4956:
[----:B------:R-:W-:Y:S05]  /*15910*/  BSYNC B0 ;  /* 0x0000000000007941 */ /* 0x000fea0003800000 */
.L_x_4912:
[----:B------:R-:W-:Y:S05]  /*15920*/  @!P2 BRA `(.L_x_4914) ;  /* 0x000000000004a947 */ /* 0x000fea0003800000 */
[----:B------:R-:W-:Y:S01]  /*15930*/  BPT.TRAP 0x1 ;  /* 0x000000040000795c */ /* 0x000fe20000300000 */
.L_x_4914:
[----:B------:R-:W0:Y:S02]  /*15940*/  LDL R2, [R1+0x8] ;  /* 0x0000080001027983 */ /* 0x000e240000100800 */
[----:B0-----:R-:W-:-:S04]  /*15950*/  SHF.L.U32 R3, R2, 0x1f, RZ ;  /* 0x0000001f02037819 */ /* 0x001fc800000006ff */
[----:B------:R-:W0:Y:S02]  /*15960*/  SYNCS.PHASECHK.TRANS64.TRYWAIT P0, [R0+URZ+0x33460], R3 ;  /* 0x03346003000075a7 */ /* 0x000e24000800017f */
[----:B0-----:R-:W-:Y:S05]  /*15970*/  @!P0 BRA `(.L_x_4915) ;  /* 0x0000002000988947 */ /* 0x001fea0003800000 */
.L_x_4957:
[----:B------:R-:W-:Y:S01]  /*15980*/  IMAD R2, R19, 0x7800, RZ ;  /* 0x0000780013027824 */ /* 0x000fe200078e02ff */
[----:B------:R-:W-:Y:S05]  /*15990*/  WARPSYNC.ALL ;  /* 0x0000000000007948 */ /* 0x000fea0003800000 */
[C---:B0-----:R-:W-:Y:S01]  /*159a0*/  LOP3.LUT R3, R2.reuse, R17, RZ, 0xfc, !PT ;  /* 0x0000001102037212 */ /* 0x041fe200078efcff */
[----:B------:R-:W-:Y:S02]  /*159b0*/  IMAD.U32 R14, RZ, RZ, UR41 ;  /* 0x00000029ff0e7e24 */ /* 0x000fe4000f8e00ff */
[----:B------:R-:W-:Y:S02]  /*159c0*/  VIADD R13, R2, 0x2800 ;  /* 0x00002800020d7836 */ /* 0x000fe40000000000 */
[----:B------:R0:W1:Y:S01]  /*159d0*/  LDSM.16.MT88.4 R4, [R3+UR41+0xf200] ;  /* 0x00f200290304783b */ /* 0x0000620008004200 */
[----:B------:R-:W-:-:S02]  /*159e0*/  VIADD R14, R14, 0x200 ;  /* 0x000002000e0e7836 */ /* 0x000fc40000000000 */
[C---:B------:R-:W-:Y:S02]  /*159f0*/  VIADD R20, R2.reuse, 0x5000 ;  /* 0x0000500002147836 */ /* 0x040fe40000000000 */
[C---:B------:R-:W-:Y:S02]  /*15a00*/  VIADD R18, R2.reuse, 0x2000 ;  /* 0x0000200002127836 */ /* 0x040fe40000000000 */
[----:B0-----:R-:W-:Y:S01]  /*15a10*/  VIADD R3, R2, 0x800 ;  /* 0x0000080002037836 */ /* 0x001fe20000000000 */
[C---:B------:R-:W-:Y:S02]  /*15a20*/  LOP3.LUT R15, R20.reuse, R17, RZ, 0xfc, !PT ;  /* 0x00000011140f7212 */ /* 0x040fe400078efcff */
[----:B------:R-:W-:Y:S02]  /*15a30*/  LOP3.LUT R20, R20, R16, RZ, 0xfc, !PT ;  /* 0x0000001014147212 */ /* 0x000fe400078efcff */
[C-C-:B-1----:R-:W-:Y:S02]  /*15a40*/  PRMT R8, R4.reuse, 0x6420, R5.reuse ;  /* 0x0000642004087816 */ /* 0x142fe40000000005 */
[----:B------:R-:W-:-:S02]  /*15a50*/  PRMT R9, R4, 0x7531, R5 ;  /* 0x0000753104097816 */ /* 0x000fc40000000005 */
[-C--:B------:R-:W-:Y:S02]  /*15a60*/  LOP3.LUT R4, R2, R16.reuse, RZ, 0xfc, !PT ;  /* 0x0000001002047212 */ /* 0x080fe400078efcff */
[C-C-:B------:R-:W-:Y:S02]  /*15a70*/  PRMT R10, R6.reuse, 0x6420, R7.reuse ;  /* 0x00006420060a7816 */ /* 0x140fe40000000007 */
[----:B------:R-:W-:Y:S01]  /*15a80*/  PRMT R11, R6, 0x7531, R7 ;  /* 0x00007531060b7816 */ /* 0x000fe20000000007 */
[----:B--2---:R-:W-:Y:S01]  /*15a90*/  IMAD.IADD R12, R14, 0x1, R4 ;  /* 0x000000010e0c7824 */ /* 0x004fe200078e0204 */
        /* <DEDUP_REMOVED lines=155> */
.L_x_4916:
        /* <DEDUP_REMOVED lines=12> */
.L_x_4868:
[----:B------:R-:W-:Y:S05]  /*16510*/  BSYNC B6 ;  /* 0x0000000000067941 */ /* 0x000fea0003800000 */
.L_x_4866:
[----:B0-----:R-:W2:Y:S02]  /*16520*/  LDL R0, [R1+0x24] ;  /* 0x0000240001007983 */ /* 0x001ea40000100800 */
        /* <DEDUP_REMOVED lines=8> */
[----:B-1----:R-:W-:Y:S02]  /*165b0*/  IMAD.MOV.U32 R2, RZ, RZ, R7 ;  /* 0x000000ffff027224 */ /* 0x002fe400078e0007 */
[----:B------:R-:W-:-:S03]  /*165c0*/  IMAD.MOV.U32 R0, RZ, RZ, R6 ;  /* 0x000000ffff007224 */ /* 0x000fc600078e0006 */
[----:B------:R-:W-:Y:S02]  /*165d0*/  R2UR UR48, R2 ;  /* 0x00000000023072ca */ /* 0x000fe400000e0000 */
[----:B------:R-:W-:Y:S01]  /*165e0*/  R2UR UR38, R0 ;  /* 0x00000000002672ca */ /* 0x000fe200000e0000 */
[----:B------:R-:W-:Y:S06]  /*165f0*/  BAR.ARV 0x4, 0x180 ;  /* 0x0106000000007b1d */ /* 0x000fec0000002000 */
[----:B------:R-:W-:Y:S08]  /*16600*/  BRA `(.L_x_4918) ;  /* 0x0000000800d47947 */ /* 0x000ff00003800000 */
.L_x_4917:
[----:B-1----:R-:W0:Y:S01]  /*16610*/  S2R R2, SR_TID.X ;  /* 0x0000000000027919 */ /* 0x002e220000002100 */
        /* <DEDUP_REMOVED lines=31> */
[----:B0-----:R-:W-:-:S04]  /*16810*/  SEL R5, R5, RZ, P5 ;  /* 0x000000ff05057207 */ /* 0x001fc80002800000 */
[----:B------:R-:W-:Y:S02]  /*16820*/  IADD3 R8, R2, R5, RZ ;  /* 0x0000000502087210 */ /* 0x000fe40007ffe0ff */
[----:B------:R-:W0:Y:S03]  /*16830*/  LDC R5, c[0x0][0xc10] ;  /* 0x00030400ff057b82 */ /* 0x000e260000000800 */
[----:B------:R-:W0:Y:S04]  /*16840*/  SHFL.IDX PT, R6, R8, 0x1f, 0x1f ;  /* 0x03e01f0008067f89 */ /* 0x000e2800000e0000 */
[----:B------:R-:W1:Y:S01]  /*16850*/  SHFL.IDX PT, R0, R9, RZ, 0x1f ;  /* 0x00001fff09007589 */ /* 0x000e6200000e0000 */
[----:B0-----:R-:W-:-:S04]  /*16860*/  IMAD R6, R6, R5, RZ ;  /* 0x0000000506067224 */ /* 0x001fc800078e02ff */
[----:B------:R-:W-:-:S05]  /*16870*/  IMAD.IADD R7, R7, 0x1, R6 ;  /* 0x0000000107077824 */ /* 0x000fca00078e0206 */
[----:B-1----:R-:W-:-:S13]  /*16880*/  ISETP.GT.AND P6, PT, R7, R0, PT ;  /* 0x000000000700720c */ /* 0x002fda0003fc4270 */
[----:B------:R-:W-:Y:S05]  /*16890*/  @P6 BRA `(.L_x_4919) ;  /* 0x0000000000946947 */ /* 0x000fea0003800000 */
.L_x_4923:
        /* <DEDUP_REMOVED lines=14> */
.L_x_4922:
[----:B------:R-:W-:Y:S05]  /*16980*/  BSYNC B0 ;  /* 0x0000000000007941 */ /* 0x000fea0003800000 */
.L_x_4921:
        /* <DEDUP_REMOVED lines=22> */
.L_x_4919:
        /* <DEDUP_REMOVED lines=16> */
[----:B------:R-:W-:-:S04]  /*16bf0*/  IABS R9, R6 ;  /* 0x0000000600097213 */ /* 0x000fc80000000000 */
[----:B------:R-:W0:Y:S08]  /*16c00*/  I2F.RP R11, R9 ;  /* 0x00000009000b7306 */ /* 0x000e300000209400 */
[----:B0-----:R-:W0:Y:S02]  /*16c10*/  MUFU.RCP R11, R11 ;  /* 0x0000000b000b7308 */ /* 0x001e240000001000 */
[----:B0-----:R-:W-:-:S06]  /*16c20*/  VIADD R12, R11, 0xffffffe ;  /* 0x0ffffffe0b0c7836 */ /* 0x001fcc0000000000 */
[----:B------:R0:W1:Y:S01]  /*16c30*/  F2I.FTZ.U32.TRUNC.NTZ R3, R12 ;  /* 0x0000000c00037305 */ /* 0x000062000021f000 */
[----:B------:R-:W-:Y:S05]  /*16c40*/  @!P0 BRA `(.L_x_4924) ;  /* 0x00000000000c8947 */ /* 0x000fea0003800000 */
[----:B------:R-:W-:-:S06]  /*16c50*/  UIADD3 UR4, UR6, -0x1, URZ ;  /* 0xffffffff06047890 */ /* 0x000fcc000fffe03f */
[----:B------:R-:W-:-:S05]  /*16c60*/  IMAD.U32 R11, RZ, RZ, UR4 ;  /* 0x00000004ff0b7e24 */ /* 0x000fca000f8e00ff */
[----:B------:R2:W3:Y:S02]  /*16c70*/  SHFL.IDX PT, R2, R8, R11, 0x1f ;  /* 0x00001f0b08027589 */ /* 0x0004e400000e0000 */
.L_x_4924:
[--C-:B-12---:R-:W-:Y:S02]  /*16c80*/  IMAD.MOV R8, RZ, RZ, -R3.reuse ;  /* 0x000000ffff087224 */ /* 0x106fe400078e0a03 */
[----:B---3--:R-:W-:Y:S02]  /*16c90*/  IMAD R10, R2, R5, R10 ;  /* 0x00000005020a7224 */ /* 0x008fe400078e020a */
[----:B------:R-:W-:Y:S02]  /*16ca0*/  IMAD R8, R8, R9, RZ ;  /* 0x0000000908087224 */ /* 0x000fe400078e02ff */
[----:B------:R-:W-:Y:S01]  /*16cb0*/  IMAD.MOV.U32 R2, RZ, RZ, RZ ;  /* 0x000000ffff027224 */ /* 0x000fe200078e00ff */
[----:B------:R1:W-:Y:S01]  /*16cc0*/  STL [R1+0x18], R10 ;  /* 0x0000180a01007387 */ /* 0x0003e20000100800 */
[----:B------:R-:W-:Y:S02]  /*16cd0*/  IMAD.IADD R11, R0, 0x1, -R10 ;  /* 0x00000001000b7824 */ /* 0x000fe400078e0a0a */
[----:B------:R-:W-:Y:S01]  /*16ce0*/  IMAD.HI.U32 R3, R3, R8, R2 ;  /* 0x0000000803037227 */ /* 0x000fe200078e0002 */
[----:B------:R-:W-:-:S02]  /*16cf0*/  IABS R2, R6 ;  /* 0x0000000600027213 */ /* 0x000fc40000000000 */
        /* <DEDUP_REMOVED lines=20> */
[----:B------:R-:W2:Y:S08]  /*16e40*/  I2F.RP R8, R7 ;  /* 0x0000000700087306 */ /* 0x000eb00000209400 */
[----:B--2---:R-:W2:Y:S02]  /*16e50*/  MUFU.RCP R8, R8 ;  /* 0x0000000800087308 */ /* 0x004ea40000001000 */
[----:B--2---:R-:W-:Y:S01]  /*16e60*/  VIADD R3, R8, 0xffffffe ;  /* 0x0ffffffe08037836 */ /* 0x004fe20000000000 */
[----:B------:R-:W-:-:S05]  /*16e70*/  IABS R8, R5 ;  /* 0x0000000500087213 */ /* 0x000fca0000000000 */
[----:B------:R-:W2:Y:S01]  /*16e80*/  F2I.FTZ.U32.TRUNC.NTZ R3, R3 ;  /* 0x0000000300037305 */ /* 0x000ea2000021f000 */
[----:B------:R-:W-:Y:S02]  /*16e90*/  IMAD.MOV R8, RZ, RZ, -R8 ;  /* 0x000000ffff087224 */ /* 0x000fe400078e0a08 */
[----:B--2---:R-:W-:-:S04]  /*16ea0*/  IMAD.MOV R2, RZ, RZ, -R3 ;  /* 0x000000ffff027224 */ /* 0x004fc800078e0a03 */
[----:B------:R-:W-:Y:S02]  /*16eb0*/  IMAD R9, R2, R7, RZ ;  /* 0x0000000702097224 */ /* 0x000fe400078e02ff */
[----:B------:R-:W-:-:S04]  /*16ec0*/  IMAD.MOV.U32 R2, RZ, RZ, RZ ;  /* 0x000000ffff027224 */ /* 0x000fc800078e00ff */
[----:B------:R-:W-:Y:S01]  /*16ed0*/  IMAD.HI.U32 R2, R3, R9, R2 ;  /* 0x0000000903027227 */ /* 0x000fe200078e0002 */
[----:B------:R-:W-:Y:S02]  /*16ee0*/  IABS R9, R6 ;  /* 0x0000000600097213 */ /* 0x000fe40000000000 */
[----:B------:R-:W-:-:S03]  /*16ef0*/  LOP3.LUT R3, R6, R5, RZ, 0x3c, !PT ;  /* 0x0000000506037212 */ /* 0x000fc600078e3cff */
[----:B------:R-:W-:Y:S01]  /*16f00*/  IMAD.HI.U32 R2, R2, R9, RZ ;  /* 0x0000000902027227 */ /* 0x000fe200078e00ff */
[----:B------:R-:W-:-:S03]  /*16f10*/  ISETP.GE.AND P2, PT, R3, RZ, PT ;  /* 0x000000ff0300720c */ /* 0x000fc60003f46270 */
[----:B------:R-:W-:Y:S02]  /*16f20*/  IMAD R8, R2, R8, R9 ;  /* 0x0000000802087224 */ /* 0x000fe400078e0209 */
[----:B------:R-:W-:-:S03]  /*16f30*/  IMAD.IADD R3, R6, 0x1, R0 ;  /* 0x0000000106037824 */ /* 0x000fc600078e0200 */
        /* <DEDUP_REMOVED lines=15> */
.L_x_4920:
[----:B------:R0:W-:Y:S01]  /*17030*/  STL [R1+0x18], R0 ;  /* 0x0000180001007387 */ /* 0x0001e20000100800 */
[----:B------:R-:W-:Y:S01]  /*17040*/  ULDC UR48, c[0x0][0xc14] ;  /* 0x0003050000307ab9 */ /* 0x000fe20000000800 */
[----:B------:R-:W-:Y:S02]  /*17050*/  UMOV UR38, URZ ;  /* 0x0000003f00267c82 */ /* 0x000fe40008000000 */
[----:B------:R0:W-:Y:S03]  /*17060*/  STL [R1+0x1c], RZ ;  /* 0x00001cff01007387 */ /* 0x0001e60000100800 */
.L_x_4925:
        /* <DEDUP_REMOVED lines=15> */
.L_x_4918:
[----:B------:R-:W-:Y:S02]  /*17160*/  ULDC UR4, c[0x0][0xc14] ;  /* 0x0003050000047ab9 */ /* 0x000fe40000000800 */
[----:B------:R-:W-:-:S06]  /*17170*/  UISETP.GE.AND UP0, UPT, UR48, UR4, UPT ;  /* 0x000000043000728c */ /* 0x000fcc000bf06270 */
[----:B------:R-:W-:-:S13]  /*17180*/  PLOP3.LUT P0, PT, PT, PT, UP0, 0x80, 0x0 ;  /* 0x000000000000781c */ /* 0x000fda0003f0f008 */
[----:B------:R-:W-:Y:S05]  /*17190*/  @!P0 BRA `(.L_x_4926) ;  /* 0xffffffb400148947 */ /* 0x000fea000383ffff */
.L_x_4862:
        /* <DEDUP_REMOVED lines=12> */
.L_x_4958:
[----:B------:R-:W-:Y:S05]  /*17260*/  BSYNC B0 ;  /* 0x0000000000007941 */ /* 0x000fea0003800000 */
.L_x_4927:
[----:B------:R-:W-:-:S03]  /*17270*/  UMOV UR4, 0xffffffff ;  /* 0xffffffff00047882 */ /* 0x000fc60000000000 */
[----:B------:R-:W-:Y:S05]  /*17280*/  BRA.DIV UR4, `(.L_x_4929) ;  /* 0x0000000a047c7947 */ /* 0x000fea000b800000 */
[----:B------:R-:W1:Y:S02]  /*17290*/  S2R R2, SR_TID.X ;  /* 0x0000000000027919 */ /* 0x000e640000002100 */
[----:B-1----:R-:W-:-:S04]  /*172a0*/  SHF.R.U32.HI R2, RZ, 0x5, R2 ;  /* 0x00000005ff027819 */ /* 0x002fc80000011602 */
[----:B------:R-:W-:-:S05]  /*172b0*/  LOP3.LUT R2, R2, 0x3, RZ, 0xc0, !PT ;  /* 0x0000000302027812 */ /* 0x000fca00078ec0ff */
[----:B------:R1:W2:Y:S02]  /*172c0*/  SHFL.IDX PT, R14, R2, RZ, 0x1f ;  /* 0x00001fff020e7589 */ /* 0x0002a400000e0000 */
.L_x_4961:
[----:B--2---:R-:W-:Y:S01]  /*172d0*/  ISETP.NE.AND P0, PT, R14, RZ, PT ;  /* 0x000000ff0e00720c */ /* 0x004fe20003f05270 */
[----:B------:R-:W-:-:S12]  /*172e0*/  BSSY B0, `(.L_x_4930) ;  /* 0x000002c000007945 */ /* 0x000fd80003800000 */
[----:B------:R-:W-:Y:S05]  /*172f0*/  @P0 BRA `(.L_x_4931) ;  /* 0x0000000000a80947 */ /* 0x000fea0003800000 */
[----:B------:R-:W-:-:S03]  /*17300*/  UMOV UR4, 0xffffffff ;  /* 0xffffffff00047882 */ /* 0x000fc60000000000 */
[----:B------:R-:W-:Y:S05]  /*17310*/  BRA.DIV UR4, `(.L_x_4932) ;  /* 0x0000000a048c7947 */ /* 0x000fea000b800000 */
[----:B------:R-:W-:-:S13]  /*17320*/  ELECT P6, URZ, PT ;  /* 0x00000000003f782f */ /* 0x000fda00038c0000 */
.L_x_4964:
[----:B------:R-:W-:Y:S05]  /*17330*/  @!P6 BRA `(.L_x_4931) ;  /* 0x000000000098e947 */ /* 0x000fea0003800000 */
[----:B------:R-:W-:-:S06]  /*17340*/  ULOP3.LUT UR4, UR40, 0x2, URZ, 0xfc, !UPT ;  /* 0x0000000228047892 */ /* 0x000fcc000f8efc3f */
[----:B-1----:R-:W-:-:S05]  /*17350*/  IMAD.U32 R2, RZ, RZ, UR4 ;  /* 0x00000004ff027e24 */ /* 0x002fca000f8e00ff */
[----:B------:R-:W-:-:S13]  /*17360*/  ISETP.NE.AND P0, PT, R2, 0x3, PT ;  /* 0x000000030200780c */ /* 0x000fda0003f05270 */
[----:B------:R-:W-:Y:S05]  /*17370*/  @!P0 BRA `(.L_x_4933) ;  /* 0x0000000000048947 */ /* 0x000fea0003800000 */
[----:B------:R-:W-:Y:S01]  /*17380*/  BPT.TRAP 0x1 ;  /* 0x000000040000795c */ /* 0x000fe20000300000 */
.L_x_4933:
        /* <DEDUP_REMOVED lines=13> */
.L_x_4965:
[----:B------:R-:W1:Y:S02]  /*17460*/  SYNCS.PHASECHK.TRANS64.TRYWAIT P1, [R7+URZ], R2 ;  /* 0x00000002070075a7 */ /* 0x000e64000802017f */
[----:B-1----:R-:W-:Y:S05]  /*17470*/  @!P1 BRA `(.L_x_4935) ;  /* 0x0000000800689947 */ /* 0x002fea0003800000 */
.L_x_4966:
[----:B------:R-:W-:Y:S05]  /*17480*/  @!P0 BRA `(.L_x_4936) ;  /* 0x0000000000048947 */ /* 0x000fea0003800000 */
[----:B------:R-:W-:Y:S01]  /*17490*/  BPT.TRAP 0x1 ;  /* 0x000000040000795c */ /* 0x000fe20000300000 */
.L_x_4936:
[----:B------:R-:W-:-:S04]  /*174a0*/  IMAD R4, R19, 0x8, R0 ;  /* 0x0000000813047824 */ /* 0x000fc800078e0200 */
[----:B------:R-:W2:Y:S02]  /*174b0*/  SYNCS.PHASECHK.TRANS64.TRYWAIT P1, [R4+URZ+0x33460], R5 ;  /* 0x03346005040075a7 */ /* 0x000ea4000802017f */
[----:B--2---:R-:W-:Y:S05]  /*174c0*/  @!P1 BRA `(.L_x_4937) ;  /* 0x0000000800689947 */ /* 0x004fea0003800000 */
.L_x_4967:
[----:B------:R-:W-:Y:S05]  /*174d0*/  @!P0 BRA `(.L_x_4938) ;  /* 0x0000000000048947 */ /* 0x000fea0003800000 */
[----:B------:R-:W-:Y:S01]  /*174e0*/  BPT.TRAP 0x1 ;  /* 0x000000040000795c */ /* 0x000fe20000300000 */
.L_x_4938:
[----:B------:R-:W-:-:S04]  /*174f0*/  IMAD R3, R3, 0x8, R0 ;  /* 0x0000000803037824 */ /* 0x000fc800078e0200 */
[----:B------:R-:W3:Y:S02]  /*17500*/  SYNCS.PHASECHK.TRANS64.TRYWAIT P1, [R3+URZ+0x33460], R2 ;  /* 0x03346002030075a7 */ /* 0x000ee4000802017f */
[----:B---3--:R-:W-:Y:S05]  /*17510*/  @!P1 BRA `(.L_x_4939) ;  /* 0x0000000800689947 */ /* 0x008fea0003800000 */
.L_x_4968:
[----:B------:R-:W-:Y:S05]  /*17520*/  @!P0 BRA `(.L_x_4940) ;  /* 0x0000000000048947 */ /* 0x000fea0003800000 */
[----:B------:R-:W-:Y:S01]  /*17530*/  BPT.TRAP 0x1 ;  /* 0x000000040000795c */ /* 0x000fe20000300000 */
.L_x_4940:
[----:B------:R-:W4:Y:S02]  /*17540*/  SYNCS.PHASECHK.TRANS64.TRYWAIT P0, [R4+URZ+0x33480], R5 ;  /* 0x03348005040075a7 */ /* 0x000f24000800017f */
[----:B----4-:R-:W-:Y:S05]  /*17550*/  @!P0 BRA `(.L_x_4941) ;  /* 0x00000008006c8947 */ /* 0x010fea0003800000 */
.L_x_4942:
[----:B------:R0:W0:Y:S02]  /*17560*/  SYNCS.PHASECHK.TRANS64.TRYWAIT P0, [R3+URZ+0x33480], R2 ;  /* 0x03348002030075a7 */ /* 0x000024000800017f */
[----:B0-----:R-:W-:Y:S05]  /*17570*/  @!P0 NANOSLEEP.SYNCS 0x989680 ;  /* 0x009896800000895d */ /* 0x001fea0003900000 */
[----:B------:R-:W0:Y:S02]  /*17580*/  @!P0 SYNCS.PHASECHK.TRANS64 P0, [R3+URZ+0x33480], R2 ;  /* 0x03348002030085a7 */ /* 0x000e24000800007f */
[----:B0-----:R-:W-:Y:S05]  /*17590*/  @!P0 BRA `(.L_x_4942) ;  /* 0xfffffffc00f08947 */ /* 0x001fea000383ffff */
.L_x_4931:
[----:B------:R-:W-:Y:S05]  /*175a0*/  BSYNC B0 ;  /* 0x0000000000007941 */ /* 0x000fea0003800000 */
.L_x_4930:
[----:B------:R-:W-:Y:S05]  /*175b0*/  EXIT ;  /* 0x000000000000794d */ /* 0x000fea0003800000 */
.L_x_4801:
[----:B0-----:R-:W-:-:S04]  /*175c0*/  IMAD.U32 R3, RZ, RZ, UR41 ;  /* 0x00000029ff037e24 */ /* 0x001fc8000f8e00ff */
[----:B------:R0:W1:Y:S03]  /*175d0*/  SYNCS.PHASECHK.TRANS64.TRYWAIT P1, [R3+URZ+0x33400], R6 ;  /* 0x03340006030075a7 */ /* 0x000066000802017f */
[----:B-1----:R-:W-:Y:S05]  /*175e0*/  @!P1 NANOSLEEP.SYNCS 0x989680 ;  /* 0x009896800000995d */ /* 0x002fea0003900000 */
[----:B------:R-:W1:Y:S02]  /*175f0*/  @!P1 SYNCS.PHASECHK.TRANS64 P1, [R3+URZ+0x33400], R6 ;  /* 0x03340006030095a7 */ /* 0x000e64000802007f */
[----:B-1----:R-:W-:Y:S05]  /*17600*/  @!P1 BRA `(.L_x_4801) ;  /* 0xfffffffc00ec9947 */ /* 0x002fea000383ffff */
[----:B------:R-:W-:Y:S05]  /*17610*/  BRA `(.L_x_4943) ;  /* 0xfffffea4007c7947 */ /* 0x000fea000383ffff */
.L_x_4805:
[----:B-1----:R1:W2:Y:S02]  /*17620*/  SYNCS.PHASECHK.TRANS64.TRYWAIT P2, [R2+URZ+0x33430], R3 ;  /* 0x03343003020075a7 */ /* 0x0022a4000804017f */
[----:B--2---:R-:W-:Y:S05]  /*17630*/  @!P2 NANOSLEEP.SYNCS 0x989680 ;  /* 0x009896800000a95d */ /* 0x004fea0003900000 */
[----:B------:R-:W2:Y:S02]  /*17640*/  @!P2 SYNCS.PHASECHK.TRANS64 P2, [R2+URZ+0x33430], R3 ;  /* 0x033430030200a5a7 */ /* 0x000ea4000804007f */
[----:B--2---:R-:W-:Y:S05]  /*17650*/  @!P2 BRA `(.L_x_4805) ;  /* 0xfffffffc00f0a947 */ /* 0x004fea000383ffff */
[----:B------:R-:W-:Y:S05]  /*17660*/  BRA `(.L_x_4804) ;  /* 0xfffffea400a47947 */ /* 0x000fea000383ffff */
.L_x_4810:
[----:B-1----:R-:W-:-:S04]  /*17670*/  IMAD.U32 R7, RZ, RZ, UR6 ;  /* 0x00000006ff077e24 */ /* 0x002fc8000f8e00ff */
[----:B------:R1:W2:Y:S03]  /*17680*/  SYNCS.PHASECHK.TRANS64.TRYWAIT P2, [R7+URZ+0x33430], R6 ;  /* 0x03343006070075a7 */ /* 0x0002a6000804017f */
[----:B--2---:R-:W-:Y:S05]  /*17690*/  @!P2 NANOSLEEP.SYNCS 0x989680 ;  /* 0x009896800000a95d */ /* 0x004fea0003900000 */
[----:B------:R-:W2:Y:S02]  /*176a0*/  @!P2 SYNCS.PHASECHK.TRANS64 P2, [R7+URZ+0x33430], R6 ;  /* 0x033430060700a5a7 */ /* 0x000ea4000804007f */
[----:B--2---:R-:W-:Y:S05]  /*176b0*/  @!P2 BRA `(.L_x_4810) ;  /* 0xfffffffc00eca947 */ /* 0x004fea000383ffff */
[----:B------:R-:W-:Y:S05]  /*176c0*/  BRA `(.L_x_4807) ;  /* 0xfffffee8006c7947 */ /* 0x000fea000383ffff */
.L_x_4814:
[----:B-1----:R-:W-:-:S04]  /*176d0*/  IMAD.U32 R7, RZ, RZ, UR6 ;  /* 0x00000006ff077e24 */ /* 0x002fc8000f8e00ff */
[----:B------:R1:W2:Y:S03]  /*176e0*/  SYNCS.PHASECHK.TRANS64.TRYWAIT P2, [R7+URZ+0x33450], R6 ;  /* 0x03345006070075a7 */ /* 0x0002a6000804017f */
[----:B--2---:R-:W-:Y:S05]  /*176f0*/  @!P2 NANOSLEEP.SYNCS 0x989680 ;  /* 0x009896800000a95d */ /* 0x004fea0003900000 */
[----:B------:R-:W2:Y:S02]  /*17700*/  @!P2 SYNCS.PHASECHK.TRANS64 P2, [R7+URZ+0x33450], R6 ;  /* 0x033450060700a5a7 */ /* 0x000ea4000804007f */
[----:B--2---:R-:W-:Y:S05]  /*17710*/  @!P2 BRA `(.L_x_4814) ;  /* 0xfffffffc00eca947 */ /* 0x004fea000383ffff */
[----:B------:R-:W-:Y:S05]  /*17720*/  BRA `(.L_x_4811) ;  /* 0xfffffef4006c7947 */ /* 0x000fea000383ffff */
.L_x_4821:
[----:B-1----:R-:W-:-:S04]  /*17730*/  IMAD.U32 R7, RZ, RZ, UR6 ;  /* 0x00000006ff077e24 */ /* 0x002fc8000f8e00ff */
[----:B------:R1:W2:Y:S03]  /*17740*/  SYNCS.PHASECHK.TRANS64.TRYWAIT P2, [R7+URZ+0x33430], R6 ;  /* 0x03343006070075a7 */ /* 0x0002a6000804017f */
[----:B--2---:R-:W-:Y:S05]  /*17750*/  @!P2 NANOSLEEP.SYNCS 0x989680 ;  /* 0x009896800000a95d */ /* 0x004fea0003900000 */
[----:B------:R-:W2:Y:S02]  /*17760*/  @!P2 SYNCS.PHASECHK.TRANS64 P2, [R7+URZ+0x33430], R6 ;  /* 0x033430060700a5a7 */ /* 0x000ea4000804007f */
[----:B--2---:R-:W-:Y:S05]  /*17770*/  @!P2 BRA `(.L_x_4821) ;  /* 0xfffffffc00eca947 */ /* 0x004fea000383ffff */
[----:B------:R-:W-:Y:S05]  /*17780*/  BRA `(.L_x_4818) ;  /* 0xffffff2c00307947 */ /* 0x000fea000383ffff */
.L_x_4825:
[----:B-1----:R-:W-:-:S04]  /*17790*/  IMAD.U32 R7, RZ, RZ, UR6 ;  /* 0x00000006ff077e24 */ /* 0x002fc8000f8e00ff */
[----:B------:R1:W2:Y:S03]  /*177a0*/  SYNCS.PHASECHK.TRANS64.TRYWAIT P2, [R7+URZ+0x33450], R6 ;  /* 0x03345006070075a7 */ /* 0x0002a6000804017f */
[----:B--2---:R-:W-:Y:S05]  /*177b0*/  @!P2 NANOSLEEP.SYNCS 0x989680 ;  /* 0x009896800000a95d */ /* 0x004fea0003900000 */
[----:B------:R-:W2:Y:S02]  /*177c0*/  @!P2 SYNCS.PHASECHK.TRANS64 P2, [R7+URZ+0x33450], R6 ;  /* 0x033450060700a5a7 */ /* 0x000ea4000804007f */
[----:B--2---:R-:W-:Y:S05]  /*177d0*/  @!P2 BRA `(.L_x_4825) ;  /* 0xfffffffc00eca947 */ /* 0x004fea000383ffff */
[----:B------:R-:W-:Y:S05]  /*177e0*/  BRA `(.L_x_4822) ;  /* 0xffffff3800307947 */ /* 0x000fea000383ffff */
.L_x_4831:
[----:B-1----:R-:W-:-:S04]  /*177f0*/  IMAD.U32 R5, RZ, RZ, UR9 ;  /* 0x00000009ff057e24 */ /* 0x002fc8000f8e00ff */
[----:B------:R1:W2:Y:S03]  /*17800*/  SYNCS.PHASECHK.TRANS64.TRYWAIT P1, [R5+URZ+0x33450], R0 ;  /* 0x03345000050075a7 */ /* 0x0002a6000802017f */
[----:B--2---:R-:W-:Y:S05]  /*17810*/  @!P1 NANOSLEEP.SYNCS 0x989680 ;  /* 0x009896800000995d */ /* 0x004fea0003900000 */
[----:B------:R-:W2:Y:S02]  /*17820*/  @!P1 SYNCS.PHASECHK.TRANS64 P1, [R5+URZ+0x33450], R0 ;  /* 0x03345000050095a7 */ /* 0x000ea4000802007f */
[----:B--2---:R-:W-:Y:S05]  /*17830*/  @!P1 BRA `(.L_x_4831) ;  /* 0xfffffffc00ec9947 */ /* 0x004fea000383ffff */
[----:B------:R-:W-:Y:S05]  /*17840*/  BRA `(.L_x_4830) ;  /* 0xffffff6400007947 */ /* 0x000fea000383ffff */
.L_x_4873:
[----:B------:R-:W-:Y:S02]  /*17850*/  IMAD.MOV.U32 R13, RZ, RZ, R4 ;  /* 0x000000ffff0d7224 */ /* 0x000fe400078e0004 */
[----:B------:R-:W-:Y:S02]  /*17860*/  IMAD.MOV.U32 R12, RZ, RZ, RZ ;  /* 0x000000ffff0c7224 */ /* 0x000fe400078e00ff */
[----:B------:R-:W-:Y:S02]  /*17870*/  IMAD.MOV.U32 R11, RZ, RZ, 0x1f ;  /* 0x0000001fff0b7424 */ /* 0x000fe400078e00ff */
[----:B------:R-:W-:-:S07]  /*17880*/  IMAD.MOV.U32 R15, RZ, RZ, -0x1 ;  /* 0xffffffffff0f7424 */ /* 0x000fce00078e00ff */
[----:B------:R-:W-:Y:S05]  /*17890*/  WARPSYNC.COLLECTIVE R15, `(.L_x_4944) ;  /* 0x000000000f087348 */ /* 0x000fea0003c00000 */
[----:B------:R0:W1:Y:S02]  /*178a0*/  SHFL.IDX P6, R14, R13, R12, R11 ;  /* 0x0000000c0d0e7389 */ /* 0x00006400000c000b */
[----:B01----:R-:W-:Y:S01]  /*178b0*/  ENDCOLLECTIVE ;  /* 0x000000000000791b */ /* 0x003fe20003800000 */
.L_x_4944:
[----:B------:R-:W-:Y:S05]  /*178c0*/  BRA `(.L_x_4945) ;  /* 0xffffffbc00307947 */ /* 0x000fea000383ffff */
.L_x_4875:
[----:B------:R-:W-:Y:S01]  /*178d0*/  BSSY B0, `(.L_x_4946) ;  /* 0x0000006000007945 */ /* 0x000fe20003800000 */
[----:B------:R-:W-:-:S07]  /*178e0*/  IMAD.MOV.U32 R15, RZ, RZ, -0x1 ;  /* 0xffffffffff0f7424 */ /* 0x000fce00078e00ff */
[----:B------:R-:W-:Y:S05]  /*178f0*/  WARPSYNC.COLLECTIVE R15, `(.L_x_4947) ;  /* 0x000000000f0c7348 */ /* 0x000fea0003c00000 */
[----:B------:R-:W-:Y:S02]  /*17900*/  ELECT P6, UR62, PT ;  /* 0x00000000003e782f */ /* 0x000fe400038c0000 */
[----:B------:R-:W-:Y:S01]  /*17910*/  MOV R14, UR62 ;  /* 0x0000003e000e7c02 */ /* 0x000fe20008000f00 */
[----:B------:R-:W-:Y:S10]  /*17920*/  ENDCOLLECTIVE ;  /* 0x000000000000791b */ /* 0x000ff40003800000 */
.L_x_4947:
[----:B------:R-:W-:Y:S05]  /*17930*/  BSYNC B0 ;  /* 0x0000000000007941 */ /* 0x000fea0003800000 */
.L_x_4946:
[----:B------:R-:W-:Y:S05]  /*17940*/  BRA `(.L_x_4948) ;  /* 0xffffffbc00307947 */ /* 0x000fea000383ffff */
.L_x_4878:
[----:B0-----:R0:W1:Y:S02]  /*17950*/  SYNCS.PHASECHK.TRANS64.TRYWAIT P2, [R4+URZ+0x33480], R3 ;  /* 0x03348003040075a7 */ /* 0x001064000804017f */
[----:B-1----:R-:W-:Y:S05]  /*17960*/  @!P2 NANOSLEEP.SYNCS 0x989680 ;  /* 0x009896800000a95d */ /* 0x002fea0003900000 */
[----:B------:R-:W1:Y:S02]  /*17970*/  @!P2 SYNCS.PHASECHK.TRANS64 P2, [R4+URZ+0x33480], R3 ;  /* 0x033480030400a5a7 */ /* 0x000e64000804007f */
[----:B-1----:R-:W-:Y:S05]  /*17980*/  @!P2 BRA `(.L_x_4878) ;  /* 0xfffffffc00f0a947 */ /* 0x002fea000383ffff */
[----:B------:R-:W-:Y:S05]  /*17990*/  BRA `(.L_x_4949) ;  /* 0xffffffbc00947947 */ /* 0x000fea000383ffff */
.L_x_4880:
[----:B-1----:R1:W2:Y:S02]  /*179a0*/  SYNCS.PHASECHK.TRANS64.TRYWAIT P2, [R4+URZ+0x33440], R3 ;  /* 0x03344003040075a7 */ /* 0x0022a4000804017f */
[----:B--2---:R-:W-:Y:S05]  /*179b0*/  @!P2 NANOSLEEP.SYNCS 0x989680 ;  /* 0x009896800000a95d */ /* 0x004fea0003900000 */
[----:B------:R-:W2:Y:S02]  /*179c0*/  @!P2 SYNCS.PHASECHK.TRANS64 P2, [R4+URZ+0x33440], R3 ;  /* 0x033440030400a5a7 */ /* 0x000ea4000804007f */
[----:B--2---:R-:W-:Y:S05]  /*179d0*/  @!P2 BRA `(.L_x_4880) ;  /* 0xfffffffc00f0a947 */ /* 0x004fea000383ffff */
[----:B------:R-:W-:Y:S05]  /*179e0*/  BRA `(.L_x_4950) ;  /* 0xffffffc000147947 */ /* 0x000fea000383ffff */
.L_x_4883:
[----:B0-----:R-:W-:-:S04]  /*179f0*/  IMAD.U32 R3, RZ, RZ, UR41 ;  /* 0x00000029ff037e24 */ /* 0x001fc8000f8e00ff */
[----:B------:R0:W1:Y:S03]  /*17a00*/  SYNCS.PHASECHK.TRANS64.TRYWAIT P0, [R3+URZ+0x33420], R2 ;  /* 0x03342002030075a7 */ /* 0x000066000800017f */
[----:B-1----:R-:W-:Y:S05]  /*17a10*/  @!P0 NANOSLEEP.SYNCS 0x989680 ;  /* 0x009896800000895d */ /* 0x002fea0003900000 */
[----:B------:R-:W1:Y:S02]  /*17a20*/  @!P0 SYNCS.PHASECHK.TRANS64 P0, [R3+URZ+0x33420], R2 ;  /* 0x03342002030085a7 */ /* 0x000e64000800007f */
[----:B-1----:R-:W-:Y:S05]  /*17a30*/  @!P0 BRA `(.L_x_4883) ;  /* 0xfffffffc00ec8947 */ /* 0x002fea000383ffff */
[----:B------:R-:W-:Y:S05]  /*17a40*/  BRA `(.L_x_4951) ;  /* 0xffffffc400287947 */ /* 0x000fea000383ffff */
.L_x_4889:
[----:B-1----:R1:W2:Y:S02]  /*17a50*/  SYNCS.PHASECHK.TRANS64.TRYWAIT P0, [R6+URZ+0x33480], R5 ;  /* 0x03348005060075a7 */ /* 0x0022a4000800017f */
[----:B--2---:R-:W-:Y:S05]  /*17a60*/  @!P0 NANOSLEEP.SYNCS 0x989680 ;  /* 0x009896800000895d */ /* 0x004fea0003900000 */
[----:B------:R-:W2:Y:S02]  /*17a70*/  @!P0 SYNCS.PHASECHK.TRANS64 P0, [R6+URZ+0x33480], R5 ;  /* 0x03348005060085a7 */ /* 0x000ea4000800007f */
[----:B--2---:R-:W-:Y:S05]  /*17a80*/  @!P0 BRA `(.L_x_4889) ;  /* 0xfffffffc00f08947 */ /* 0x004fea000383ffff */
[----:B------:R-:W-:Y:S05]  /*17a90*/  BRA `(.L_x_4952) ;  /* 0xffffffc400d07947 */ /* 0x000fea000383ffff */
.L_x_4896:
[----:B0-----:R0:W2:Y:S02]  /*17aa0*/  SYNCS.PHASECHK.TRANS64.TRYWAIT P0, [R6+URZ+0x33440], R5 ;  /* 0x03344005060075a7 */ /* 0x0010a4000800017f */
[----:B--2---:R-:W-:Y:S05]  /*17ab0*/  @!P0 NANOSLEEP.SYNCS 0x989680 ;  /* 0x009896800000895d */ /* 0x004fea0003900000 */
[----:B------:R-:W2:Y:S02]  /*17ac0*/  @!P0 SYNCS.PHASECHK.TRANS64 P0, [R6+URZ+0x33440], R5 ;  /* 0x03344005060085a7 */ /* 0x000ea4000800007f */
[----:B--2---:R-:W-:Y:S05]  /*17ad0*/  @!P0 BRA `(.L_x_4896) ;  /* 0xfffffffc00f08947 */ /* 0x004fea000383ffff */
[----:B------:R-:W-:Y:S05]  /*17ae0*/  BRA `(.L_x_4953) ;  /* 0xffffffc800d07947 */ /* 0x000fea000383ffff */
.L_x_4904:
[----:B-1----:R1:W2:Y:S02]  /*17af0*/  SYNCS.PHASECHK.TRANS64.TRYWAIT P2, [R12+URZ+0x33470], R4 ;  /* 0x033470040c0075a7 */ /* 0x0022a4000804017f */
[----:B--2---:R-:W-:Y:S05]  /*17b00*/  @!P2 NANOSLEEP.SYNCS 0x989680 ;  /* 0x009896800000a95d */ /* 0x004fea0003900000 */
[----:B------:R-:W2:Y:S02]  /*17b10*/  @!P2 SYNCS.PHASECHK.TRANS64 P2, [R12+URZ+0x33470], R4 ;  /* 0x033470040c00a5a7 */ /* 0x000ea4000804007f */
[----:B--2---:R-:W-:Y:S05]  /*17b20*/  @!P2 BRA `(.L_x_4904) ;  /* 0xfffffffc00f0a947 */ /* 0x004fea000383ffff */
[----:B------:R-:W-:Y:S05]  /*17b30*/  BRA `(.L_x_4954) ;  /* 0xffffffcc00e47947 */ /* 0x000fea000383ffff */
.L_x_4906:
[----:B-1----:R1:W2:Y:S02]  /*17b40*/  SYNCS.PHASECHK.TRANS64.TRYWAIT P2, [R12+URZ+0x33460], R4 ;  /* 0x033460040c0075a7 */ /* 0x0022a4000804017f */
[----:B--2---:R-:W-:Y:S05]  /*17b50*/  @!P2 NANOSLEEP.SYNCS 0x989680 ;  /* 0x009896800000a95d */ /* 0x004fea0003900000 */
[----:B------:R-:W2:Y:S02]  /*17b60*/  @!P2 SYNCS.PHASECHK.TRANS64 P2, [R12+URZ+0x33460], R4 ;  /* 0x033460040c00a5a7 */ /* 0x000ea4000804007f */
[----:B--2---:R-:W-:Y:S05]  /*17b70*/  @!P2 BRA `(.L_x_4906) ;  /* 0xfffffffc00f0a947 */ /* 0x004fea000383ffff */
[----:B------:R-:W-:Y:S05]  /*17b80*/  BRA `(.L_x_4955) ;  /* 0xffffffcc00ec7947 */ /* 0x000fea000383ffff */
.L_x_4913:
[----:B0-----:R0:W1:Y:S02]  /*17b90*/  SYNCS.PHASECHK.TRANS64.TRYWAIT P0, [R0+URZ+0x33470], R3 ;  /* 0x03347003000075a7 */ /* 0x001064000800017f */
[----:B-1----:R-:W-:Y:S05]  /*17ba0*/  @!P0 NANOSLEEP.SYNCS 0x989680 ;  /* 0x009896800000895d */ /* 0x002fea0003900000 */
[----:B------:R-:W1:Y:S02]  /*17bb0*/  @!P0 SYNCS.PHASECHK.TRANS64 P0, [R0+URZ+0x33470], R3 ;  /* 0x03347003000085a7 */ /* 0x000e64000800007f */
[----:B-1----:R-:W-:Y:S05]  /*17bc0*/  @!P0 BRA `(.L_x_4913) ;  /* 0xfffffffc00f08947 */ /* 0x002fea000383ffff */
[----:B------:R-:W-:Y:S05]  /*17bd0*/  BRA `(.L_x_4956) ;  /* 0xffffffdc004c7947 */ /* 0x000fea000383ffff */
.L_x_4915:
[----:B0-----:R0:W1:Y:S02]  /*17be0*/  SYNCS.PHASECHK.TRANS64.TRYWAIT P0, [R0+URZ+0x33460], R3 ;  /* 0x03346003000075a7 */ /* 0x001064000800017f */
[----:B-1----:R-:W-:Y:S05]  /*17bf0*/  @!P0 NANOSLEEP.SYNCS 0x989680 ;  /* 0x009896800000895d */ /* 0x002fea0003900000 */
[----:B------:R-:W1:Y:S02]  /*17c00*/  @!P0 SYNCS.PHASECHK.TRANS64 P0, [R0+URZ+0x33460], R3 ;  /* 0x03346003000085a7 */ /* 0x000e64000800007f */
[----:B-1----:R-:W-:Y:S05]  /*17c10*/  @!P0 BRA `(.L_x_4915) ;  /* 0xfffffffc00f08947 */ /* 0x002fea000383ffff */
[----:B------:R-:W-:Y:S05]  /*17c20*/  BRA `(.L_x_4957) ;  /* 0xffffffdc00547947 */ /* 0x000fea000383ffff */
.L_x_4928:
[----:B0-----:R0:W1:Y:S02]  /*17c30*/  SYNCS.PHASECHK.TRANS64.TRYWAIT P0, [R0+URZ+0x33420], R3 ;  /* 0x03342003000075a7 */ /* 0x001064000800017f */
[----:B-1----:R-:W-:Y:S05]  /*17c40*/  @!P0 NANOSLEEP.SYNCS 0x989680 ;  /* 0x009896800000895d */ /* 0x002fea0003900000 */
[----:B------:R-:W1:Y:S02]  /*17c50*/  @!P0 SYNCS.PHASECHK.TRANS64 P0, [R0+URZ+0x33420], R3 ;  /* 0x03342003000085a7 */ /* 0x000e64000800007f */
[----:B-1----:R-:W-:Y:S05]  /*17c60*/  @!P0 BRA `(.L_x_4928) ;  /* 0xfffffffc00f08947 */ /* 0x002fea000383ffff */
[----:B------:R-:W-:Y:S05]  /*17c70*/  BRA `(.L_x_4958) ;  /* 0xfffffff400787947 */ /* 0x000fea000383ffff */
.L_x_4929:
        /* <DEDUP_REMOVED lines=11> */
.L_x_4960:
[----:B------:R-:W-:Y:S05]  /*17d30*/  BSYNC B0 ;  /* 0x0000000000007941 */ /* 0x000fea0003800000 */
.L_x_4959:
[----:B------:R-:W-:Y:S05]  /*17d40*/  BRA `(.L_x_4961) ;  /* 0xfffffff400607947 */ /* 0x000fea000383ffff */
.L_x_4932:
[----:B------:R-:W-:Y:S01]  /*17d50*/  BSSY B1, `(.L_x_4962) ;  /* 0x0000006000017945 */ /* 0x000fe20003800000 */
[----:B------:R-:W-:-:S07]  /*17d60*/  IMAD.MOV.U32 R15, RZ, RZ, -0x1 ;  /* 0xffffffffff0f7424 */ /* 0x000fce00078e00ff */
[----:B01----:R-:W-:Y:S05]  /*17d70*/  WARPSYNC.COLLECTIVE R15, `(.L_x_4963) ;  /* 0x000000000f0c7348 */ /* 0x003fea0003c00000 */
[----:B------:R-:W-:Y:S02]  /*17d80*/  ELECT P6, UR62, PT ;  /* 0x00000000003e782f */ /* 0x000fe400038c0000 */
[----:B------:R-:W-:Y:S01]  /*17d90*/  MOV R14, UR62 ;  /* 0x0000003e000e7c02 */ /* 0x000fe20008000f00 */
[----:B01----:R-:W-:Y:S10]  /*17da0*/  ENDCOLLECTIVE ;  /* 0x000000000000791b */ /* 0x003ff40003800000 */
.L_x_4963:
[----:B------:R-:W-:Y:S05]  /*17db0*/  BSYNC B1 ;  /* 0x0000000000017941 */ /* 0x000fea0003800000 */
.L_x_4962:
[----:B------:R-:W-:Y:S05]  /*17dc0*/  BRA `(.L_x_4964) ;  /* 0xfffffff400587947 */ /* 0x000fea000383ffff */
.L_x_4934:
[----:B0-----:R0:W1:Y:S02]  /*17dd0*/  SYNCS.PHASECHK.TRANS64.TRYWAIT P1, [R6+URZ], R5 ;  /* 0x00000005060075a7 */ /* 0x001064000802017f */
[----:B-1----:R-:W-:Y:S05]  /*17de0*/  @!P1 NANOSLEEP.SYNCS 0x989680 ;  /* 0x009896800000995d */ /* 0x002fea0003900000 */
[----:B------:R-:W1:Y:S02]  /*17df0*/  @!P1 SYNCS.PHASECHK.TRANS64 P1, [R6+URZ], R5 ;  /* 0x00000005060095a7 */ /* 0x000e64000802007f */
[----:B-1----:R-:W-:Y:S05]  /*17e00*/  @!P1 BRA `(.L_x_4934) ;  /* 0xfffffffc00f09947 */ /* 0x002fea000383ffff */
[----:B------:R-:W-:Y:S05]  /*17e10*/  BRA `(.L_x_4965) ;  /* 0xfffffff400907947 */ /* 0x000fea000383ffff */
.L_x_4935:
[----:B-1----:R1:W2:Y:S02]  /*17e20*/  SYNCS.PHASECHK.TRANS64.TRYWAIT P1, [R7+URZ], R2 ;  /* 0x00000002070075a7 */ /* 0x0022a4000802017f */
[----:B--2---:R-:W-:Y:S05]  /*17e30*/  @!P1 NANOSLEEP.SYNCS 0x989680 ;  /* 0x009896800000995d */ /* 0x004fea0003900000 */
[----:B------:R-:W2:Y:S02]  /*17e40*/  @!P1 SYNCS.PHASECHK.TRANS64 P1, [R7+URZ], R2 ;  /* 0x00000002070095a7 */ /* 0x000ea4000802007f */
[----:B--2---:R-:W-:Y:S05]  /*17e50*/  @!P1 BRA `(.L_x_4935) ;  /* 0xfffffffc00f09947 */ /* 0x004fea000383ffff */
[----:B------:R-:W-:Y:S05]  /*17e60*/  BRA `(.L_x_4966) ;  /* 0xfffffff400847947 */ /* 0x000fea000383ffff */
.L_x_4937:
[----:B--2---:R2:W3:Y:S02]  /*17e70*/  SYNCS.PHASECHK.TRANS64.TRYWAIT P1, [R4+URZ+0x33460], R5 ;  /* 0x03346005040075a7 */ /* 0x0044e4000802017f */
[----:B---3--:R-:W-:Y:S05]  /*17e80*/  @!P1 NANOSLEEP.SYNCS 0x989680 ;  /* 0x009896800000995d */ /* 0x008fea0003900000 */
[----:B------:R-:W3:Y:S02]  /*17e90*/  @!P1 SYNCS.PHASECHK.TRANS64 P1, [R4+URZ+0x33460], R5 ;  /* 0x03346005040095a7 */ /* 0x000ee4000802007f */
[----:B---3--:R-:W-:Y:S05]  /*17ea0*/  @!P1 BRA `(.L_x_4937) ;  /* 0xfffffffc00f09947 */ /* 0x008fea000383ffff */
[----:B------:R-:W-:Y:S05]  /*17eb0*/  BRA `(.L_x_4967) ;  /* 0xfffffff400847947 */ /* 0x000fea000383ffff */
.L_x_4939:
[----:B---3--:R3:W4:Y:S02]  /*17ec0*/  SYNCS.PHASECHK.TRANS64.TRYWAIT P1, [R3+URZ+0x33460], R2 ;  /* 0x03346002030075a7 */ /* 0x008724000802017f */
[----:B----4-:R-:W-:Y:S05]  /*17ed0*/  @!P1 NANOSLEEP.SYNCS 0x989680 ;  /* 0x009896800000995d */ /* 0x010fea0003900000 */
[----:B------:R-:W4:Y:S02]  /*17ee0*/  @!P1 SYNCS.PHASECHK.TRANS64 P1, [R3+URZ+0x33460], R2 ;  /* 0x03346002030095a7 */ /* 0x000f24000802007f */
[----:B----4-:R-:W-:Y:S05]  /*17ef0*/  @!P1 BRA `(.L_x_4939) ;  /* 0xfffffffc00f09947 */ /* 0x010fea000383ffff */
[----:B------:R-:W-:Y:S05]  /*17f00*/  BRA `(.L_x_4968) ;  /* 0xfffffff400847947 */ /* 0x000fea000383ffff */
.L_x_4941:
[----:B----4-:R4:W0:Y:S02]  /*17f10*/  SYNCS.PHASECHK.TRANS64.TRYWAIT P0, [R4+URZ+0x33480], R5 ;  /* 0x03348005040075a7 */ /* 0x010824000800017f */
[----:B0-----:R-:W-:Y:S05]  /*17f20*/  @!P0 NANOSLEEP.SYNCS 0x989680 ;  /* 0x009896800000895d */ /* 0x001fea0003900000 */
[----:B------:R-:W0:Y:S02]  /*17f30*/  @!P0 SYNCS.PHASECHK.TRANS64 P0, [R4+URZ+0x33480], R5 ;  /* 0x03348005040085a7 */ /* 0x000e24000800007f */
[----:B0-----:R-:W-:Y:S05]  /*17f40*/  @!P0 BRA `(.L_x_4941) ;  /* 0xfffffffc00f08947 */ /* 0x001fea000383ffff */
[----:B------:R-:W-:Y:S05]  /*17f50*/  BRA `(.L_x_4942) ;  /* 0xfffffff400807947 */ /* 0x000fea000383ffff */
.L_x_4969:
        /* <DEDUP_REMOVED lines=10> */
.L_x_12351:


//--------------------- .text._ZN7cutlass13device_kernelIN5flash11enable_sm90INS1_16FlashAttnFwdSm90INS1_25CollectiveMainloopFwdSm90ILi2EN4cute5tupleIJNS5_1CILi1EEES8_S8_EEENS6_IJNS7_ILi128EEENS7_ILi160EEENS7_ILi192EEEEEELi192ENS_12float_e4m3_tEfNS_4arch4Sm90ELb1ELb0ELb1ELb1ELb0ELb1ELb0ELb1ELb1ELb0ELb0ELb0EEENS1_21CollectiveEpilogueFwdINS6_IJSA_SC_SB_EEES9_NS_10bfloat16_tESG_Li256ELb1ELb0ELb0ELb1EEENS1_36VarlenDynamicPersistentTileSchedulerILi128ELi160ELi256ELi128ELb0ELb0ELb1ELb1ELb1ELb1EEEEEEEEEvNT_6ParamsE --------------------------
	.section	.text._ZN7cutlass13device_kernelIN5flash11enable_sm90INS1_16FlashAttnFwdSm90INS1_25CollectiveMainloopFwdSm90ILi2EN4cute5tupleIJNS5_1CILi1EEES8_S8_EEENS6_IJNS7_ILi128EEENS7_ILi160EEENS7_ILi192EEEEEELi192ENS_12float_e4m3_tEfNS_4arch4Sm90ELb1ELb0ELb1ELb1ELb0ELb1ELb0ELb1ELb1ELb0ELb0ELb0EEENS1_21CollectiveEpilogueFwdINS6_IJSA_SC_SB_EEES9_NS_10bfloat16_tESG_Li256ELb1ELb0ELb0ELb1EEENS1_36VarlenDynamicPersistentTileSchedulerILi128ELi160ELi256ELi128ELb0ELb0ELb1ELb1ELb1ELb1EEEEEEEEEvNT_6ParamsE,"ax",@progbits
	.align	128
.text._ZN7cutlass13device_kernelIN5flash11enable_sm90INS1_16FlashAttnFwdSm90INS1_25CollectiveMainloopFwdSm90ILi2EN4cute5tupleIJNS5_1CILi1EEES8_S8_EEENS6_IJNS7_ILi128EEENS7_ILi160EEENS7_ILi192EEEEEELi192ENS_12float_e4m3_tEfNS_4arch4Sm90ELb1ELb0ELb1ELb1ELb0ELb1ELb0ELb1ELb1ELb0ELb0ELb0EEENS1_21CollectiveEpilogueFwdINS6_IJSA_SC_SB_EEES9_NS_10bfloat16_tESG_Li256ELb1ELb0ELb0ELb1EEENS1_36VarlenDynamicPersistentTileSchedulerILi128ELi160ELi256ELi128ELb0ELb0ELb1ELb1ELb1ELb1EEEEEEEEEvNT_6ParamsE:
        .type           _ZN7cutlass13device_kernelIN5flash11enable_sm90INS1_16FlashAttnFwdSm90INS1_25CollectiveMainloopFwdSm90ILi2EN4cute5tupleIJNS5_1CILi1EEES8_S8_EEENS6_IJNS7_ILi128EEENS7_ILi160EEENS7_ILi192EEEEEELi192ENS_12float_e4m3_tEfNS_4arch4Sm90ELb1ELb0ELb1ELb1ELb0ELb1ELb0ELb1ELb1ELb0ELb0ELb0EEENS1_21CollectiveEpilogueFwdINS6_IJSA_SC_SB_EEES9_NS_10bfloat16_tESG_Li256ELb1ELb0ELb0ELb1EEENS1_36VarlenDynamicPersistentTileSchedulerILi128ELi160ELi256ELi128ELb0ELb0ELb1ELb1ELb1ELb1EEEEEEEEEvNT_6ParamsE,@function
        .size           _ZN7cutlass13device_kernelIN5flash11enable_sm90INS1_16FlashAttnFwdSm90INS1_25CollectiveMainloopFwdSm90ILi2EN4cute5tupleIJNS5_1CILi1EEES8_S8_EEENS6_IJNS7_ILi128EEENS7_ILi160EEENS7_ILi192EEEEEELi192ENS_12float_e4m3_tEfNS_4arch4Sm90ELb1ELb0ELb1ELb1ELb0ELb1ELb0ELb1ELb1ELb0ELb0ELb0EEENS1_21CollectiveEpilogueFwdINS6_IJSA_SC_SB_EEES9_NS_10bfloat16_tESG_Li256ELb1ELb0ELb0ELb1EEENS1_36VarlenDynamicPersistentTileSchedulerILi128ELi160ELi256ELi128ELb0ELb0ELb1ELb1ELb1ELb1EEEEEEEEEvNT_6ParamsE,(.L_x_12352 - _ZN7cutlass13device_kernelIN5flash11enable_sm90INS1_16FlashAttnFwdSm90INS1_25CollectiveMainloopFwdSm90ILi2EN4cute5tupleIJNS5_1CILi1EEES8_S8_EEENS6_IJNS7_ILi128EEENS7_ILi160EEENS7_ILi192EEEEEELi192ENS_12float_e4m3_tEfNS_4arch4Sm90ELb1ELb0ELb1ELb1ELb0ELb1ELb0ELb1ELb1ELb0ELb0ELb0EEENS1_21CollectiveEpilogueFwdINS6_IJSA_SC_SB_EEES9_NS_10bfloat16_tESG_Li256ELb1ELb0ELb0ELb1EEENS1_36VarlenDynamicPersistentTileSchedulerILi128ELi160ELi256ELi128ELb0ELb0ELb1ELb1ELb1ELb1EEEEEEEEEvNT_6ParamsE)
        .other          _ZN7cutlass13device_kernelIN5flash11enable_sm90INS1_16FlashAttnFwdSm90INS1_25CollectiveMainloopFwdSm90ILi2EN4cute5tupleIJNS5_1CILi1EEES8_S8_EEENS6_IJNS7_ILi128EEENS7_ILi160EEENS7_ILi192EEEEEELi192ENS_12float_e4m3_tEfNS_4arch4Sm90ELb1ELb0ELb1ELb1ELb0ELb1ELb0ELb1ELb1ELb0ELb0ELb0EEENS1_21CollectiveEpilogueFwdINS6_IJSA_SC_SB_EEES9_NS_10bfloat16_tESG_Li256ELb1ELb0ELb0ELb1EEENS1_36VarlenDynamicPersistentTileSchedulerILi128ELi160ELi256ELi128ELb0ELb0ELb1ELb1ELb1ELb1EEEEEEEEEvNT_6ParamsE,@"STO_CUDA_ENTRY STV_DEFAULT"
_ZN7cutlass13device_kernelIN5flash11enable_sm90INS1_16FlashAttnFwdSm90INS1_25CollectiveMainloopFwdSm90ILi2EN4cute5tupleIJNS5_1CILi1EEES8_S8_EEENS6_IJNS7_ILi128EEENS7_ILi160EEENS7_ILi192EEEEEELi192ENS_12float_e4m3_tEfNS_4arch4Sm90ELb1ELb0ELb1ELb1ELb0ELb1ELb0ELb1ELb1ELb0ELb0ELb0EEENS1_21CollectiveEpilogueFwdINS6_IJSA_SC_SB_EEES9_NS_10bfloat16_tESG_Li256ELb1ELb0ELb0ELb1EEENS1_36VarlenDynamicPersistentTileSchedulerILi128ELi160ELi256ELi128ELb0ELb0ELb1ELb1ELb1ELb1EEEEEEEEEvNT_6ParamsE:
        /* <DEDUP_REMOVED lines=27> */
.L_x_4971:
[----:B------:R-:W-:Y:S05]  /*01b0*/  BSYNC B0 ;  /* 0x0000000000007941 */ /* 0x000fea0003800000 */
.L_x_4970:
        /* <DEDUP_REMOVED lines=41> */
.L_x_4972:
        /* <DEDUP_REMOVED lines=22> */
.L_x_4973:
        /* <DEDUP_REMOVED lines=18> */
.L_x_4974:
        /* <DEDUP_REMOVED lines=22> */
.L_x_4975:
        /* <DEDUP_REMOVED lines=22> */
.L_x_4976:
        /* <DEDUP_REMOVED lines=8> */
.L_x_4979:
        /* <DEDUP_REMOVED lines=24> */
[----:B------:R-:W-:Y:S01]  /*0b90*/  R2UR UR52, R16 ;  /* 0x00000000103472ca */ /* 0x000fe200000e0000 */
[----:B------:R-:W-:Y:S01]  /*0ba0*/  IMAD.MOV.U32 R223, RZ, RZ, RZ ;  /* 0x000000ffffdf7224 */ /* 0x000fe200078e00ff */
[----:B------:R-:W-:Y:S01]  /*0bb0*/  ULOP3.LUT UR53, UR36, 0x1, URZ, 0xfc, !UPT ;  /* 0x0000000124357892 */ /* 0x000fe2000f8efc3f */
[----:B------:R-:W-:Y:S01]  /*0bc0*/  IMAD.MOV.U32 R220, RZ, RZ, RZ ;  /* 0x000000ffffdc7224 */ /* 0x000fe200078e00ff */
[----:B------:R-:W-:Y:S01]  /*0bd0*/  UMOV UR43, URZ ;  /* 0x0000003f002b7c82 */ /* 0x000fe20008000000 */
[----:B------:R-:W-:-:S08]  /*0be0*/  IMAD.MOV.U32 R146, RZ, RZ, RZ ;  /* 0x000000ffff927224 */ /* 0x000fd000078e00ff */
[----:B------:R-:W-:Y:S01]  /*0bf0*/  UIADD3 UR52, UR52, 0x1e200, URZ ;  /* 0x0001e20034347890 */ /* 0x000fe2000fffe03f */
[----:B0-----:R-:W-:-:S05]  /*0c00*/  VIADD R0, R0, 0xffffff80 ;  /* 0xffffff8000007836 */ /* 0x001fca0000000000 */
[----:B------:R-:W-:Y:S02]  /*0c10*/  SHF.R.S32.HI R3, RZ, 0x1f, R0 ;  /* 0x0000001fff037819 */ /* 0x000fe40000011400 */
[-C--:B------:R-:W-:Y:S02]  /*0c20*/  LEA.HI R8, R0, R0.reuse, RZ, 0x1 ;  /* 0x0000000000087211 */ /* 0x080fe400078f08ff */
[CC--:B------:R-:W-:Y:S02]  /*0c30*/  LEA.HI R5, R3.reuse, R0.reuse, RZ, 0x5 ;  /* 0x0000000003057211 */ /* 0x0c0fe400078f28ff */
[----:B------:R-:W-:Y:S02]  /*0c40*/  LEA.HI R4, R3, R0, RZ, 0x4 ;  /* 0x0000000003047211 */ /* 0x000fe400078f20ff */
[----:B------:R-:W-:Y:S01]  /*0c50*/  LOP3.LUT R7, R8, 0xfffffffe, RZ, 0xc0, !PT ;  /* 0xfffffffe08077812 */ /* 0x000fe200078ec0ff */
[----:B------:R-:W-:Y:S01]  /*0c60*/  IMAD.SHL.U32 R6, R5, 0x20, RZ ;  /* 0x0000002005067824 */ /* 0x000fe200078e00ff */
[----:B------:R-:W-:-:S02]  /*0c70*/  LOP3.LUT R5, R4, 0x3fffff0, RZ, 0xc0, !PT ;  /* 0x03fffff004057812 */ /* 0x000fc400078ec0ff */
[CC--:B------:R-:W-:Y:S01]  /*0c80*/  LEA.HI R236, R3.reuse, R0.reuse, RZ, 0x3 ;  /* 0x0000000003ec7211 */ /* 0x0c0fe200078f18ff */
[----:B------:R-:W-:Y:S01]  /*0c90*/  IMAD.IADD R22, R0, 0x1, -R7 ;  /* 0x0000000100167824 */ /* 0x000fe200078e0a07 */
[----:B------:R-:W-:Y:S01]  /*0ca0*/  LOP3.LUT R6, R6, 0xfffffc00, RZ, 0xc0, !PT ;  /* 0xfffffc0006067812 */ /* 0x000fe200078ec0ff */
[----:B------:R-:W-:Y:S01]  /*0cb0*/  IMAD.IADD R5, R0, 0x1, -R5 ;  /* 0x0000000100057824 */ /* 0x000fe200078e0a05 */
[CC--:B------:R-:W-:Y:S01]  /*0cc0*/  LEA.HI R2, R3.reuse, R0.reuse, RZ, 0x7 ;  /* 0x0000000003027211 */ /* 0x0c0fe200078f38ff */
[----:B------:R-:W-:Y:S01]  /*0cd0*/  IMAD.SHL.U32 R18, R22, 0x10, RZ ;  /* 0x0000001016127824 */ /* 0x000fe200078e00ff */
[----:B------:R-:W-:Y:S01]  /*0ce0*/  LEA.HI R9, R3, R0, RZ, 0x2 ;  /* 0x0000000003097211 */ /* 0x000fe200078f10ff */
[----:B------:R-:W-:Y:S01]  /*0cf0*/  IMAD R7, R5, 0x40, R6 ;  /* 0x0000004005077824 */ /* 0x000fe200078e0206 */
[----:B------:R-:W-:Y:S01]  /*0d00*/  LOP3.LUT R3, R236, 0x1ffffff8, RZ, 0xc0, !PT ;  /* 0x1ffffff8ec037812 */ /* 0x000fe200078ec0ff */
[----:B------:R-:W-:Y:S01]  /*0d10*/  VIADD R221, R18, 0x20 ;  /* 0x0000002012dd7836 */ /* 0x000fe20000000000 */
[----:B------:R-:W-:Y:S01]  /*0d20*/  LOP3.LUT R11, R2, 0xffffff80, RZ, 0xc0, !PT ;  /* 0xffffff80020b7812 */ /* 0x000fe200078ec0ff */
[----:B------:R-:W-:Y:S01]  /*0d30*/  IMAD.SHL.U32 R19, R22, 0x8, RZ ;  /* 0x0000000816137824 */ /* 0x000fe200078e00ff */
[----:B------:R-:W-:Y:S01]  /*0d40*/  SHF.R.S32.HI R5, RZ, 0x4, R4 ;  /* 0x00000004ff057819 */ /* 0x000fe20000011404 */
[----:B------:R-:W-:Y:S01]  /*0d50*/  IMAD.IADD R3, R0, 0x1, -R3 ;  /* 0x0000000100037824 */ /* 0x000fe200078e0a03 */
[----:B------:R-:W-:-:S02]  /*0d60*/  SHF.R.S32.HI R23, RZ, 0x1, R8 ;  /* 0x00000001ff177819 */ /* 0x000fc40000011408 */
[----:B------:R-:W-:Y:S02]  /*0d70*/  IADD3 R20, R0, -R11, RZ ;  /* 0x8000000b00147210 */ /* 0x000fe40007ffe0ff */
[--C-:B------:R-:W-:Y:S02]  /*0d80*/  SHF.R.S32.HI R235, RZ, 0x2, R9.reuse ;  /* 0x00000002ffeb7819 */ /* 0x100fe40000011409 */
[----:B------:R-:W-:Y:S01]  /*0d90*/  SHF.R.S32.HI R0, RZ, 0x1f, R9 ;  /* 0x0000001fff007819 */ /* 0x000fe20000011409 */
[----:B------:R-:W-:Y:S01]  /*0da0*/  STL [R1+0x34], R20 ;  /* 0x0000341401007387 */ /* 0x000fe20000100800 */
[----:B------:R-:W-:Y:S02]  /*0db0*/  LEA.HI R4, R4, R5, RZ, 0x1 ;  /* 0x0000000504047211 */ /* 0x000fe400078f08ff */
[----:B------:R-:W-:Y:S02]  /*0dc0*/  LEA.HI R8, R8, R23, RZ, 0x1 ;  /* 0x0000001708087211 */ /* 0x000fe400078f08ff */
[----:B------:R-:W-:-:S02]  /*0dd0*/  LEA.HI R0, R0, R235, RZ, 0x2 ;  /* 0x000000eb00007211 */ /* 0x000fc400078f10ff */
[----:B------:R-:W-:Y:S02]  /*0de0*/  LOP3.LUT R4, R4, 0x1ffffffe, RZ, 0xc0, !PT ;  /* 0x1ffffffe04047812 */ /* 0x000fe400078ec0ff */
[----:B------:R-:W-:Y:S02]  /*0df0*/  LOP3.LUT R8, R8, 0x3fffffe, RZ, 0xc0, !PT ;  /* 0x03fffffe08087812 */ /* 0x000fe400078ec0ff */
[----:B------:R-:W-:Y:S01]  /*0e00*/  SHF.R.S32.HI R10, RZ, 0x1f, R20 ;  /* 0x0000001fff0a7819 */ /* 0x000fe20000011414 */
[----:B------:R-:W-:Y:S01]  /*0e10*/  IMAD.IADD R4, R5, 0x1, -R4 ;  /* 0x0000000105047824 */ /* 0x000fe200078e0a04 */
[----:B------:R-:W-:Y:S02]  /*0e20*/  LOP3.LUT R0, R0, 0xfffffffc, RZ, 0xc0, !PT ;  /* 0xfffffffc00007812 */ /* 0x000fe400078ec0ff */
[----:B------:R-:W-:Y:S02]  /*0e30*/  IADD3 R8, R23, -R8, RZ ;  /* 0x8000000817087210 */ /* 0x000fe40007ffe0ff */
[-C--:B------:R-:W-:Y:S01]  /*0e40*/  LEA.HI R6, R10, R20.reuse, RZ, 0x2 ;  /* 0x000000140a067211 */ /* 0x080fe200078f10ff */
[----:B------:R-:W-:Y:S01]  /*0e50*/  IMAD.IADD R235, R235, 0x1, -R0 ;  /* 0x00000001ebeb7824 */ /* 0x000fe200078e0a00 */
[----:B------:R-:W-:Y:S01]  /*0e60*/  LEA R0, R4, R7, 0x3 ;  /* 0x0000000704007211 */ /* 0x000fe200078e18ff */
[----:B------:R-:W-:Y:S01]  /*0e70*/  IMAD R230, R5, 0x8, R8 ;  /* 0x0000000805e67824 */ /* 0x000fe200078e0208 */
[--C-:B------:R-:W-:Y:S01]  /*0e80*/  SHF.R.S32.HI R9, RZ, 0x2, R6.reuse ;  /* 0x00000002ff097819 */ /* 0x100fe20000011406 */
[----:B------:R-:W-:Y:S01]  /*0e90*/  VIADD R8, R23, 0x80 ;  /* 0x0000008017087836 */ /* 0x000fe20000000000 */
[----:B------:R-:W-:Y:S01]  /*0ea0*/  SHF.R.S32.HI R12, RZ, 0x1f, R6 ;  /* 0x0000001fff0c7819 */ /* 0x000fe20000011406 */
[----:B------:R0:W-:Y:S01]  /*0eb0*/  STL [R1+0x48], R0 ;  /* 0x0000480001007387 */ /* 0x0001e20000100800 */
[----:B------:R-:W-:Y:S01]  /*0ec0*/  SHF.R.S32.HI R17, RZ, 0x7, R2 ;  /* 0x00000007ff117819 */ /* 0x000fe20000011402 */
[----:B------:R-:W-:Y:S01]  /*0ed0*/  IMAD.SHL.U32 R228, R235, 0x80, RZ ;  /* 0x00000080ebe47824 */ /* 0x000fe200078e00ff */
[----:B------:R-:W-:Y:S01]  /*0ee0*/  LEA.HI R12, R12, R9, RZ, 0x3 ;  /* 0x000000090c0c7211 */ /* 0x000fe200078f18ff */
[----:B------:R-:W-:Y:S01]  /*0ef0*/  IMAD.SHL.U32 R230, R230, 0x40, RZ ;  /* 0x00000040e6e67824 */ /* 0x000fe200078e00ff */
[----:B------:R-:W-:-:S02]  /*0f00*/  LEA.HI R10, R10, R20, RZ, 0x5 ;  /* 0x000000140a0a7211 */ /* 0x000fc400078f28ff */
[----:B------:R-:W-:Y:S02]  /*0f10*/  LOP3.LUT R12, R12, 0xfffffff8, RZ, 0xc0, !PT ;  /* 0xfffffff80c0c7812 */ /* 0x000fe400078ec0ff */
[----:B------:R-:W-:Y:S02]  /*0f20*/  LEA.HI R2, R2, R17, RZ, 0x1 ;  /* 0x0000001102027211 */ /* 0x000fe400078f08ff */
[----:B0-----:R-:W-:Y:S01]  /*0f30*/  LEA.HI R0, R8, R8, RZ, 0x1 ;  /* 0x0000000808007211 */ /* 0x001fe200078f08ff */
[----:B------:R-:W-:Y:S01]  /*0f40*/  IMAD.IADD R9, R9, 0x1, -R12 ;  /* 0x0000000109097824 */ /* 0x000fe200078e0a0c */
[----:B------:R-:W-:Y:S02]  /*0f50*/  SHF.R.S32.HI R5, RZ, 0x1f, R8 ;  /* 0x0000001fff057819 */ /* 0x000fe40000011408 */
[----:B------:R-:W-:Y:S02]  /*0f60*/  LOP3.LUT R4, R0, 0x3fffffe, RZ, 0xc0, !PT ;  /* 0x03fffffe00047812 */ /* 0x000fe400078ec0ff */
[----:B------:R-:W-:-:S02]  /*0f70*/  SHF.R.S32.HI R10, RZ, 0x5, R10 ;  /* 0x00000005ff0a7819 */ /* 0x000fc4000001140a */
[----:B------:R-:W-:Y:S01]  /*0f80*/  LOP3.LUT R2, R2, 0x3fffffe, RZ, 0xc0, !PT ;  /* 0x03fffffe02027812 */ /* 0x000fe200078ec0ff */
[----:B------:R-:W-:Y:S01]  /*0f90*/  IMAD.IADD R4, R8, 0x1, -R4 ;  /* 0x0000000108047824 */ /* 0x000fe200078e0a04 */
[----:B------:R-:W-:Y:S01]  /*0fa0*/  IADD3 R222, R18, 0x40, RZ ;  /* 0x0000004012de7810 */ /* 0x000fe20007ffe0ff */
[----:B------:R-:W-:Y:S01]  /*0fb0*/  IMAD R9, R10, 0x10, R9 ;  /* 0x000000100a097824 */ /* 0x000fe200078e0209 */
[----:B------:R-:W-:Y:S01]  /*0fc0*/  LEA.HI R5, R5, R8, RZ, 0x3 ;  /* 0x0000000805057211 */ /* 0x000fe200078f18ff */
[----:B------:R-:W-:Y:S01]  /*0fd0*/  IMAD.IADD R2, R17, 0x1, -R2 ;  /* 0x0000000111027824 */ /* 0x000fe200078e0a02 */
[----:B------:R-:W-:Y:S02]  /*0fe0*/  SHF.R.S32.HI R8, RZ, 0x1f, R221 ;  /* 0x0000001fff087819 */ /* 0x000fe400000114dd */
[----:B------:R-:W-:Y:S01]  /*0ff0*/  SHF.R.S32.HI R11, RZ, 0x1f, R222 ;  /* 0x0000001fff0b7819 */ /* 0x000fe200000114de */
[----:B------:R-:W-:Y:S01]  /*1000*/  IMAD.SHL.U32 R5, R5, 0x40, RZ ;  /* 0x0000004005057824 */ /* 0x000fe200078e00ff */
[-C--:B------:R-:W-:Y:S01]  /*1010*/  LEA.HI R7, R8, R221.reuse, RZ, 0x4 ;  /* 0x000000dd08077211 */ /* 0x080fe200078f20ff */
[----:B------:R-:W-:Y:S01]  /*1020*/  IMAD R2, R2, 0x40, R9 ;  /* 0x0000004002027824 */ /* 0x000fe200078e0209 */
[----:B------:R-:W-:-:S02]  /*1030*/  LEA.HI R8, R8, R221, RZ, 0x6 ;  /* 0x000000dd08087211 */ /* 0x000fc400078f30ff */
[CC--:B------:R-:W-:Y:S02]  /*1040*/  LEA.HI R12, R11.reuse, R222.reuse, RZ, 0x6 ;  /* 0x000000de0b0c7211 */ /* 0x0c0fe400078f30ff */
[----:B------:R-:W-:Y:S01]  /*1050*/  LOP3.LUT R228, R228, 0x180, RZ, 0xc0, !PT ;  /* 0x00000180e4e47812 */ /* 0x000fe200078ec0ff */
[----:B------:R0:W-:Y:S01]  /*1060*/  STL [R1+0x4], R2 ;  /* 0x0000040201007387 */ /* 0x0001e20000100800 */
[----:B------:R-:W-:Y:S01]  /*1070*/  SHF.R.S32.HI R0, RZ, 0x1, R0 ;  /* 0x00000001ff007819 */ /* 0x000fe20000011400 */
[----:B------:R-:W-:Y:S01]  /*1080*/  IMAD.SHL.U32 R14, R12, 0x80, RZ ;  /* 0x000000800c0e7824 */ /* 0x000fe200078e00ff */
[----:B------:R-:W-:Y:S02]  /*1090*/  LEA.HI R13, R11, R222, RZ, 0x4 ;  /* 0x000000de0b0d7211 */ /* 0x000fe400078f20ff */
[----:B------:R-:W-:Y:S01]  /*10a0*/  SHF.L.U32 R10, R8, 0x7, RZ ;  /* 0x00000007080a7819 */ /* 0x000fe200000006ff */
[----:B------:R-:W-:Y:S01]  /*10b0*/  IMAD.SHL.U32 R231, R0, 0x80, RZ ;  /* 0x0000008000e77824 */ /* 0x000fe200078e00ff */
[----:B------:R-:W-:-:S02]  /*10c0*/  LOP3.LUT R8, R228, 0x30, R7, 0xf8, !PT ;  /* 0x00000030e4087812 */ /* 0x000fc400078ef807 */
[----:B------:R-:W-:Y:S02]  /*10d0*/  SHF.R.U32.HI R229, RZ, 0x3, R228 ;  /* 0x00000003ffe57819 */ /* 0x000fe400000116e4 */
[----:B------:R-:W-:Y:S02]  /*10e0*/  LOP3.LUT R5, R5, 0xfffffe00, RZ, 0xc0, !PT ;  /* 0xfffffe0005057812 */ /* 0x000fe400078ec0ff */
[C---:B------:R-:W-:Y:S02]  /*10f0*/  LOP3.LUT R12, R228.reuse, 0x30, R13, 0xf8, !PT ;  /* 0x00000030e40c7812 */ /* 0x040fe400078ef80d */
[----:B------:R-:W-:Y:S01]  /*1100*/  LOP3.LUT R0, R228, 0x10, R18, 0xf8, !PT ;  /* 0x00000010e4007812 */ /* 0x000fe200078ef812 */
[----:B------:R-:W-:Y:S01]  /*1110*/  IMAD R232, R4, 0x40, R5 ;  /* 0x0000004004e87824 */ /* 0x000fe200078e0205 */
[----:B0-----:R-:W-:Y:S02]  /*1120*/  SHF.R.S32.HI R2, RZ, 0x1f, R23 ;  /* 0x0000001fff027819 */ /* 0x001fe40000011417 */
[----:B------:R-:W-:-:S02]  /*1130*/  LOP3.LUT R11, R10, 0xffffe000, RZ, 0xc0, !PT ;  /* 0xffffe0000a0b7812 */ /* 0x000fc400078ec0ff */
[-C--:B------:R-:W-:Y:S02]  /*1140*/  LOP3.LUT R8, R8, R229.reuse, RZ, 0x3c, !PT ;  /* 0x000000e508087212 */ /* 0x080fe400078e3cff */
[----:B------:R-:W-:Y:S02]  /*1150*/  LOP3.LUT R2, R228, 0x30, R18, 0xf8, !PT ;  /* 0x00000030e4027812 */ /* 0x000fe400078ef812 */
[----:B------:R-:W-:Y:S02]  /*1160*/  SHF.L.U32 R233, R3, 0x3, RZ ;  /* 0x0000000303e97819 */ /* 0x000fe400000006ff */
[----:B------:R-:W-:Y:S02]  /*1170*/  LOP3.LUT R15, R14, 0xffffe000, RZ, 0xc0, !PT ;  /* 0xffffe0000e0f7812 */ /* 0x000fe400078ec0ff */
[----:B------:R-:W-:Y:S02]  /*1180*/  LOP3.LUT R12, R12, R229, RZ, 0x3c, !PT ;  /* 0x000000e50c0c7212 */ /* 0x000fe400078e3cff */
[----:B------:R-:W-:-:S02]  /*1190*/  LOP3.LUT R6, R6, 0x7ffffffc, RZ, 0xc0, !PT ;  /* 0x7ffffffc06067812 */ /* 0x000fc400078ec0ff */
[-C--:B------:R-:W-:Y:S02]  /*11a0*/  LOP3.LUT R3, R0, R229.reuse, RZ, 0x3c, !PT ;  /* 0x000000e500037212 */ /* 0x080fe400078e3cff */
[-C--:B------:R-:W-:Y:S01]  /*11b0*/  IADD3 R11, R8, R230.reuse, R11 ;  /* 0x000000e6080b7210 */ /* 0x080fe20007ffe00b */
[----:B------:R-:W-:Y:S01]  /*11c0*/  IMAD.IADD R4, R20, 0x1, -R6 ;  /* 0x0000000114047824 */ /* 0x000fe200078e0a06 */
[----:B------:R-:W-:Y:S01]  /*11d0*/  LOP3.LUT R5, R2, R229, RZ, 0x3c, !PT ;  /* 0x000000e502057212 */ /* 0x000fe200078e3cff */
[----:B------:R-:W-:Y:S01]  /*11e0*/  IMAD.IADD R0, R230, 0x1, R3 ;  /* 0x00000001e6007824 */ /* 0x000fe200078e0203 */
[-C--:B------:R-:W-:Y:S02]  /*11f0*/  IADD3 R15, R12, R230.reuse, R15 ;  /* 0x000000e60c0f7210 */ /* 0x080fe40007ffe00f */
[----:B------:R-:W-:Y:S01]  /*1200*/  SHF.R.S32.HI R2, RZ, 0x4, R13 ;  /* 0x00000004ff027819 */ /* 0x000fe2000001140d */
[C---:B------:R-:W-:Y:S01]  /*1210*/  IMAD.IADD R2, R16.reuse, 0x1, R11 ;  /* 0x0000000110027824 */ /* 0x040fe200078e020b */
[C---:B------:R-:W-:Y:S01]  /*1220*/  IADD3 R3, R16.reuse, R230, R5 ;  /* 0x000000e610037210 */ /* 0x040fe20007ffe005 */
[----:B------:R0:W-:Y:S01]  /*1230*/  STL [R1], R4 ;  /* 0x0000000401007387 */ /* 0x0001e20000100800 */
[----:B------:R-:W-:-:S02]  /*1240*/  IADD3 R0, R16, R15, RZ ;  /* 0x0000000f10007210 */ /* 0x000fc40007ffe0ff */
[----:B------:R-:W-:Y:S01]  /*1250*/  MOV R17, RZ ;  /* 0x000000ff00117202 */ /* 0x000fe20000000f00 */
[----:B------:R1:W-:Y:S01]  /*1260*/  STL [R1+0x40], R3 ;  /* 0x0000400301007387 */ /* 0x0003e20000100800 */
[----:B------:R-:W-:Y:S02]  /*1270*/  SHF.R.S32.HI R236, RZ, 0x3, R236 ;  /* 0x00000003ffec7819 */ /* 0x000fe400000114ec */
[----:B------:R-:W-:Y:S01]  /*1280*/  LOP3.LUT R231, R231, 0x180, RZ, 0xc0, !PT ;  /* 0x00000180e7e77812 */ /* 0x000fe200078ec0ff */
[----:B------:R1:W-:Y:S01]  /*1290*/  STL [R1+0x3c], R2 ;  /* 0x00003c0201007387 */ /* 0x0003e20000100800 */
[----:B0-----:R-:W-:-:S03]  /*12a0*/  SHF.R.S32.HI R4, RZ, 0x4, R7 ;  /* 0x00000004ff047819 */ /* 0x001fc60000011407 */
[----:B------:R1:W-:Y:S04]  /*12b0*/  STL [R1+0x38], R0 ;  /* 0x0000380001007387 */ /* 0x0003e80000100800 */
.L_x_5185:
[----:B01----:R-:W0:Y:S02]  /*12c0*/  LDC.64 R2, c[0x0][0xc60] ;  /* 0x00031800ff027b82 */ /* 0x003e240000000a00 */
[----:B0-----:R-:W-:-:S05]  /*12d0*/  IMAD.WIDE R2, R227, 0x4, R2 ;  /* 0x00000004e3027825 */ /* 0x001fca00078e0202 */
[----:B--2--5:R-:W2:Y:S01]  /*12e0*/  LDG.E R10, desc[UR54][R2.64] ;  /* 0x00000036020a7981 */ /* 0x024ea2000c1e1900 */
[----:B------:R-:W-:Y:S05]  /*12f0*/  YIELD ;  /* 0x0000000000007946 */ /* 0x000fea0003800000 */
[----:B------:R-:W-:Y:S01]  /*1300*/  ULDC.64 UR4, c[0x0][0xa28] ;  /* 0x00028a0000047ab9 */ /* 0x000fe20000000a00 */
[----:B------:R-:W-:Y:S01]  /*1310*/  ULDC.64 UR8, c[0x0][0xa18] ;  /* 0x0002860000087ab9 */ /* 0x000fe20000000a00 */
[----:B------:R-:W-:Y:S01]  /*1320*/  ISETP.NE.U32.AND P1, PT, RZ, UR4, PT ;  /* 0x00000004ff007c0c */ /* 0x000fe2000bf25070 */
[----:B------:R-:W-:Y:S01]  /*1330*/  ULDC.64 UR6, c[0x0][0xa08] ;  /* 0x0002820000067ab9 */ /* 0x000fe20000000a00 */
[----:B------:R-:W-:Y:S01]  /*1340*/  IMAD.MOV.U32 R26, RZ, RZ, RZ ;  /* 0x000000ffff1a7224 */ /* 0x000fe200078e00ff */
[----:B------:R-:W-:-:S02]  /*1350*/  ISETP.NE.U32.AND P0, PT, RZ, UR6, PT ;  /* 0x00000006ff007c0c */ /* 0x000fc4000bf05070 */
[----:B------:R-:W-:Y:S02]  /*1360*/  ISETP.NE.AND.EX P1, PT, RZ, UR5, PT, P1 ;  /* 0x00000005ff007c0c */ /* 0x000fe4000bf25310 */
[----:B------:R-:W-:Y:S02]  /*1370*/  ISETP.NE.AND.EX P0, PT, RZ, UR7, PT, P0 ;  /* 0x00000007ff007c0c */ /* 0x000fe4000bf05300 */
[----:B--2---:R-:W-:Y:S01]  /*1380*/  SHF.R.S32.HI R0, RZ, 0x1f, R10 ;  /* 0x0000001fff007819 */ /* 0x004fe2000001140a */
[----:B------:R-:W-:Y:S08]  /*1390*/  STL [R1+0xc], R10 ;  /* 0x00000c0a01007387 */ /* 0x000ff00000100800 */
[C---:B----4-:R-:W-:Y:S01]  /*13a0*/  @P1 LEA R4, P2, R10.reuse, UR4, 0x2 ;  /* 0x000000040a041c11 */ /* 0x050fe2000f8410ff */
[C---:B------:R-:W-:Y:S01]  /*13b0*/  IMAD.SHL.U32 R29, R10.reuse, 0x4, RZ ;  /* 0x000000040a1d7824 */ /* 0x040fe200078e00ff */
[C-C-:B------:R-:W-:Y:S01]  /*13c0*/  SHF.L.U64.HI R28, R10.reuse, 0x2, R0.reuse ;  /* 0x000000020a1c7819 */ /* 0x140fe20000010200 */
[----:B------:R0:W-:Y:S01]  /*13d0*/  STL [R1+0x1c], R0 ;  /* 0x00001c0001007387 */ /* 0x0001e20000100800 */
[----:B------:R-:W-:-:S02]  /*13e0*/  @P1 LEA.HI.X R5, R10, UR5, R0, 0x2, P2 ;  /* 0x000000050a051c11 */ /* 0x000fc400090f1400 */
[----:B------:R-:W-:Y:S01]  /*13f0*/  ISETP.NE.U32.AND P2, PT, RZ, UR8, PT ;  /* 0x00000008ff007c0c */ /* 0x000fe2000bf45070 */
[----:B------:R-:W-:Y:S01]  /*1400*/  ULDC UR4, c[0x0][0x288] ;  /* 0x0000a20000047ab9 */ /* 0x000fe20000000800 */
[C---:B---3--:R-:W-:Y:S01]  /*1410*/  IADD3 R8, P3, R29.reuse, UR6, RZ ;  /* 0x000000061d087c10 */ /* 0x048fe2000ff7e0ff */
[----:B------:R1:W-:Y:S01]  /*1420*/  STL [R1+0x14], R29 ;  /* 0x0000141d01007387 */ /* 0x0003e20000100800 */
[----:B------:R-:W-:Y:S01]  /*1430*/  ISETP.NE.AND.EX P2, PT, RZ, UR9, PT, P2 ;  /* 0x00000009ff007c0c */ /* 0x000fe2000bf45320 */
[----:B0-----:R-:W-:Y:S01]  /*1440*/  IMAD.MOV.U32 R0, RZ, RZ, RZ ;  /* 0x000000ffff007224 */ /* 0x001fe200078e00ff */
[C---:B------:R-:W-:Y:S01]  /*1450*/  IADD3.X R9, R28.reuse, UR7, RZ, P3, !PT ;  /* 0x000000071c097c10 */ /* 0x040fe20009ffe4ff */
[----:B------:R-:W-:Y:S01]  /*1460*/  IMAD.U32 R227, RZ, RZ, UR4 ;  /* 0x00000004ffe37e24 */ /* 0x000fe2000f8e00ff */
[----:B------:R-:W-:Y:S01]  /*1470*/  ULDC.64 UR4, c[0x0][0x3f8] ;  /* 0x0000fe0000047ab9 */ /* 0x000fe20000000a00 */
[----:B------:R1:W-:Y:S04]  /*1480*/  STL [R1+0x18], R28 ;  /* 0x0000181c01007387 */ /* 0x0003e80000100800 */
[----:B------:R1:W5:Y:S04]  /*1490*/  @P1 LDG.E R0, desc[UR54][R4.64] ;  /* 0x0000003604001981 */ /* 0x000368000c1e1900 */
[----:B------:R-:W-:Y:S01]  /*14a0*/  @P2 IADD3 R6, P1, R29, UR8, RZ ;  /* 0x000000081d062c10 */ /* 0x000fe2000ff3e0ff */
[----:B------:R1:W5:Y:S03]  /*14b0*/  @P0 LDG.E R26, desc[UR54][R8.64] ;  /* 0x00000036081a0981 */ /* 0x000366000c1e1900 */
[----:B------:R-:W-:-:S05]  /*14c0*/  @P2 IADD3.X R7, R28, UR9, RZ, P1, !PT ;  /* 0x000000091c072c10 */ /* 0x000fca0008ffe4ff */
[----:B------:R1:W5:Y:S01]  /*14d0*/  @P2 LDG.E R227, desc[UR54][R6.64] ;  /* 0x0000003606e32981 */ /* 0x000362000c1e1900 */
[----:B------:R-:W-:Y:S01]  /*14e0*/  UISETP.NE.U32.AND UP0, UPT, UR4, URZ, UPT ;  /* 0x0000003f0400728c */ /* 0x000fe2000bf05070 */
[----:B------:R-:W-:Y:S02]  /*14f0*/  IMAD.MOV.U32 R25, RZ, RZ, R10 ;  /* 0x000000ffff197224 */ /* 0x000fe400078e000a */
[----:B------:R-:W-:Y:S01]  /*1500*/  ULDC UR4, c[0x0][0x404] ;  /* 0x0001010000047ab9 */ /* 0x000fe20000000800 */
[----:B------:R-:W-:-:S03]  /*1510*/  UISETP.NE.AND.EX UP0, UPT, UR5, URZ, UPT, UP0 ;  /* 0x0000003f0500728c */ /* 0x000fc6000bf05300 */
[----:B------:R-:W-:Y:S01]  /*1520*/  ULDC UR5, c[0x0][0x2e0] ;  /* 0x0000b80000057ab9 */ /* 0x000fe20000000800 */
[----:B------:R-:W-:-:S04]  /*1530*/  USEL UR4, UR4, 0x1, UP0 ;  /* 0x0000000104047887 */ /* 0x000fc80008000000 */
[----:B------:R-:W-:-:S03]  /*1540*/  UIMAD UR4, UR4, UR5, URZ ;  /* 0x00000005040472a4 */ /* 0x000fc6000f8e023f */
[----:B------:R-:W-:Y:S02]  /*1550*/  ULDC UR5, c[0x0][0x338] ;  /* 0x0000ce0000057ab9 */ /* 0x000fe40000000800 */
[----:B------:R-:W-:Y:S01]  /*1560*/  MOV R2, UR5 ;  /* 0x0000000500027c02 */ /* 0x000fe20008000f00 */
[----:B------:R-:W-:Y:S01]  /*1570*/  IMAD.U32 R27, RZ, RZ, UR4 ;  /* 0x00000004ff1b7e24 */ /* 0x000fe2000f8e00ff */
        /* <DEDUP_REMOVED lines=10> */
.L_x_4981:
        /* <DEDUP_REMOVED lines=10> */
.L_x_4982:
[----:B------:R-:W-:Y:S05]  /*16c0*/  @!P0 BRA `(.L_x_4983) ;  /* 0x00000000000c8947 */ /* 0x000fea0003800000 */
[----:B------:R-:W2:Y:S04]  /*16d0*/  LDG.E R4, desc[UR54][R8.64] ;  /* 0x0000003608047981 */ /* 0x000ea8000c1e1900 */
[----:B------:R-:W2:Y:S02]  /*16e0*/  LDG.E R27, desc[UR54][R8.64+0x4] ;  /* 0x00000436081b7981 */ /* 0x000ea4000c1e1900 */
[----:B--2---:R-:W-:-:S07]  /*16f0*/  IMAD.IADD R27, R27, 0x1, -R4 ;  /* 0x000000011b1b7824 */ /* 0x004fce00078e0a04 */
.L_x_4983:
        /* <DEDUP_REMOVED lines=9> */
[----:B------:R-:W-:Y:S02]  /*1790*/  ISETP.NE.U32.AND P1, PT, RZ, UR4, PT ;  /* 0x00000004ff007c0c */ /* 0x000fe4000bf25070 */
[----:B------:R-:W-:Y:S02]  /*17a0*/  MOV R144, R27 ;  /* 0x0000001b00907202 */ /* 0x000fe40000000f00 */
[----:B------:R-:W-:-:S13]  /*17b0*/  ISETP.NE.AND.EX P1, PT, RZ, UR5, PT, P1 ;  /* 0x00000005ff007c0c */ /* 0x000fda000bf25310 */
[----:B------:R-:W-:-:S04]  /*17c0*/  @P1 IADD3 R6, P2, R29, UR4, RZ ;  /* 0x000000041d061c10 */ /* 0x000fc8000ff5e0ff */
[----:B------:R-:W-:-:S05]  /*17d0*/  @P1 IADD3.X R7, R28, UR5, RZ, P2, !PT ;  /* 0x000000051c071c10 */ /* 0x000fca00097fe4ff */
[----:B------:R0:W5:Y:S01]  /*17e0*/  @P1 LDG.E R144, desc[UR54][R6.64] ;  /* 0x0000003606901981 */ /* 0x000162000c1e1900 */
[----:B--2---:R-:W-:Y:S01]  /*17f0*/  @P0 IMAD.IADD R2, R8, 0x1, -R3 ;  /* 0x0000000108020824 */ /* 0x004fe200078e0a03 */
[----:B------:R-:W-:-:S03]  /*1800*/  LEA R3, R225, 0x11f, 0x7 ;  /* 0x0000011fe1037811 */ /* 0x000fc600078e38ff */
[----:B------:R-:W-:-:S04]  /*1810*/  IMAD.IADD R234, R9, 0x1, R2 ;  /* 0x0000000109ea7824 */ /* 0x000fc800078e0202 */
[C---:B------:R-:W-:Y:S01]  /*1820*/  VIADD R0, R234.reuse, 0x9f ;  /* 0x0000009fea007836 */ /* 0x040fe20000000000 */
[----:B------:R-:W-:-:S03]  /*1830*/  IADD3 R3, R234, R3, -R227 ;  /* 0x00000003ea037210 */ /* 0x000fc60007ffe8e3 */
[----:B------:R-:W-:-:S04]  /*1840*/  IMAD.HI R0, R0, 0x66666667, RZ ;  /* 0x6666666700007827 */ /* 0x000fc800078e02ff */
[----:B------:R-:W-:Y:S01]  /*1850*/  IMAD.HI R4, R3, 0x66666667, RZ ;  /* 0x6666666703047827 */ /* 0x000fe200078e02ff */
[----:B------:R-:W-:-:S04]  /*1860*/  SHF.R.U32.HI R3, RZ, 0x1f, R0 ;  /* 0x0000001fff037819 */ /* 0x000fc80000011600 */
[----:B------:R-:W-:Y:S02]  /*1870*/  SHF.R.U32.HI R5, RZ, 0x1f, R4 ;  /* 0x0000001fff057819 */ /* 0x000fe40000011604 */
[----:B------:R-:W-:Y:S02]  /*1880*/  LEA.HI.SX32 R158, R0, R3, 0x1a ;  /* 0x00000003009e7211 */ /* 0x000fe400078fd2ff */
[----:B------:R-:W-:Y:S02]  /*1890*/  LEA.HI.SX32 R5, R4, R5, 0x1a ;  /* 0x0000000504057211 */ /* 0x000fe400078fd2ff */
[----:B------:R-:W-:Y:S02]  /*18a0*/  IADD3 R4, -R9, RZ, RZ ;  /* 0x000000ff09047210 */ /* 0x000fe40007ffe1ff */
[----:B------:R-:W-:Y:S02]  /*18b0*/  VIMNMX R5, R158, R5, PT ;  /* 0x000000059e057248 */ /* 0x000fe40003fe0100 */
[----:B------:R-:W-:-:S03]  /*18c0*/  VIMNMX R4, RZ, R4, !PT ;  /* 0x00000004ff047248 */ /* 0x000fc60007fe0100 */
        /* <DEDUP_REMOVED lines=32> */
[----:B-1---5:R-:W-:Y:S05]  /*1ad0*/  CALL.ABS.NOINC R14 ;  /* 0x000000000e007343 */ /* 0x022fea0003c00000 */
.L_x_4986:
[----:B------:R-:W-:Y:S05]  /*1ae0*/  BSYNC B6 ;  /* 0x0000000000067941 */ /* 0x000fea0003800000 */
.L_x_4985:
        /* <DEDUP_REMOVED lines=20> */
.L_x_4988:
[----:B------:R-:W-:Y:S05]  /*1c30*/  BSYNC B6 ;  /* 0x0000000000067941 */ /* 0x000fea0003800000 */
.L_x_4987:
[----:B------:R-:W-:Y:S01]  /*1c40*/  ULDC.64 UR4, c[0x0][0x9f8] ;  /* 0x00027e0000047ab9 */ /* 0x000fe20000000a00 */
[----:B------:R-:W2:Y:S01]  /*1c50*/  LDL.LU R32, [R1+0x24] ;  /* 0x0000240001207983 */ /* 0x000ea20000300800 */
[----:B------:R-:W-:Y:S01]  /*1c60*/  ISETP.NE.U32.AND P0, PT, RZ, UR4, PT ;  /* 0x00000004ff007c0c */ /* 0x000fe2000bf05070 */
[----:B------:R-:W0:Y:S08]  /*1c70*/  LDC R0, c[0x0][0x428] ;  /* 0x00010a00ff007b82 */ /* 0x000e300000000800 */
[----:B------:R-:W1:Y:S01]  /*1c80*/  LDC.64 R116, c[0x0][0x2f0] ;  /* 0x0000bc00ff747b82 */ /* 0x000e620000000a00 */
[----:B------:R-:W-:Y:S01]  /*1c90*/  ISETP.NE.AND.EX P0, PT, RZ, UR5, PT, P0 ;  /* 0x00000005ff007c0c */ /* 0x000fe2000bf05300 */
[----:B------:R-:W3:Y:S01]  /*1ca0*/  S2R R20, SR_TID.X ;  /* 0x0000000000147919 */ /* 0x000ee20000002100 */
[----:B------:R-:W-:Y:S01]  /*1cb0*/  IMAD.IADD R102, R26, 0x1, R27 ;  /* 0x000000011a667824 */ /* 0x000fe200078e021b */
[----:B------:R-:W-:-:S04]  /*1cc0*/  ULDC.64 UR6, c[0x0][0xa08] ;  /* 0x0002820000067ab9 */ /* 0x000fc80000000a00 */
[----:B------:R-:W4:Y:S06]  /*1cd0*/  LDC.64 R110, c[0x0][0x3d8] ;  /* 0x0000f600ff6e7b82 */ /* 0x000f2c0000000a00 */
[----:B------:R-:W-:Y:S01]  /*1ce0*/  @P0 IADD3 R4, P1, R29, UR4, RZ ;  /* 0x000000041d040c10 */ /* 0x000fe2000ff3e0ff */
[--C-:B------:R-:W-:Y:S01]  /*1cf0*/  IMAD.MOV.U32 R8, RZ, RZ, R18.reuse ;  /* 0x000000ffff087224 */ /* 0x100fe200078e0012 */
[----:B------:R-:W-:Y:S01]  /*1d00*/  SHF.R.S32.HI R9, RZ, 0x1f, R18 ;  /* 0x0000001fff097819 */ /* 0x000fe20000011412 */
[----:B------:R-:W4:Y:S01]  /*1d10*/  LDC R100, c[0x0][0x3d4] ;  /* 0x0000f500ff647b82 */ /* 0x000f220000000800 */
[----:B------:R-:W-:Y:S01]  /*1d20*/  @P0 IADD3.X R5, R28, UR5, RZ, P1, !PT ;  /* 0x000000051c050c10 */ /* 0x000fe20008ffe4ff */
[----:B------:R-:W-:-:S04]  /*1d30*/  ULDC.64 UR4, c[0x0][0x2f8] ;  /* 0x0000be0000047ab9 */ /* 0x000fc80000000a00 */
[----:B------:R3:W2:Y:S01]  /*1d40*/  @P0 LDG.E R25, desc[UR54][R4.64] ;  /* 0x0000003604190981 */ /* 0x0006a2000c1e1900 */
[----:B0-----:R-:W-:Y:S01]  /*1d50*/  ISETP.NE.AND P0, PT, R0, 0x1, PT ;  /* 0x000000010000780c */ /* 0x001fe20003f05270 */
[----:B------:R-:W0:Y:S01]  /*1d60*/  LDC.64 R104, c[0x0][0x3e8] ;  /* 0x0000fa00ff687b82 */ /* 0x000e220000000a00 */
[----:B------:R-:W-:-:S05]  /*1d70*/  SHF.R.S32.HI R29, RZ, 0x1f, R102 ;  /* 0x0000001fff1d7819 */ /* 0x000fca0000011466 */
[-C--:B-1----:R-:W-:Y:S02]  /*1d80*/  IMAD R6, R29, R116.reuse, RZ ;  /* 0x000000741d067224 */ /* 0x082fe400078e02ff */
[----:B---3--:R-:W-:Y:S01]  /*1d90*/  IMAD.WIDE.U32 R4, R102, R116, RZ ;  /* 0x0000007466047225 */ /* 0x008fe200078e00ff */
[----:B------:R-:W-:-:S03]  /*1da0*/  SHF.R.U32.HI R30, RZ, 0x7, R20 ;  /* 0x00000007ff1e7819 */ /* 0x000fc60000011614 */
[----:B------:R-:W1:Y:S08]  /*1db0*/  @P0 LDC R3, c[0x0][0x42c] ;  /* 0x00010b00ff030b82 */ /* 0x000e700000000800 */
[----:B------:R-:W3:Y:S01]  /*1dc0*/  @P0 LDC R7, c[0x0][0x430] ;  /* 0x00010c00ff070b82 */ /* 0x000ee20000000800 */
[----:B-1----:R-:W-:-:S04]  /*1dd0*/  @P0 IMAD.HI.U32 R0, R226, R3, RZ ;  /* 0x00000003e2000227 */ /* 0x002fc800078e00ff */
[----:B------:R-:W-:Y:S01]  /*1de0*/  IMAD.MOV.U32 R3, RZ, RZ, R226 ;  /* 0x000000ffff037224 */ /* 0x000fe200078e00e2 */
[----:B---3--:R-:W-:Y:S01]  /*1df0*/  @P0 SHF.R.U32.HI R3, RZ, R7, R0 ;  /* 0x00000007ff030219 */ /* 0x008fe20000011600 */
        /* <DEDUP_REMOVED lines=12> */
[----:B------:R-:W-:-:S04]  /*1ec0*/  VIADD R101, R18, 0x60 ;  /* 0x0000006012657836 */ /* 0x000fc80000000000 */
[----:B----4-:R-:W-:Y:S01]  /*1ed0*/  IMAD R12, R20, R110, RZ ;  /* 0x0000006e140c7224 */ /* 0x010fe200078e02ff */
[----:B------:R-:W-:Y:S01]  /*1ee0*/  ISETP.GE.AND P3, PT, R222, R100, PT ;  /* 0x00000064de00720c */ /* 0x000fe20003f66270 */
[----:B------:R-:W-:-:S04]  /*1ef0*/  IMAD.WIDE.U32 R112, R23, R110, R8 ;  /* 0x0000006e17707225 */ /* 0x000fc800078e0008 */
[----:B0-----:R-:W-:Y:S01]  /*1f00*/  IMAD.WIDE.U32 R106, R23, R104, R8 ;  /* 0x00000068176a7225 */ /* 0x001fe200078e0008 */
[----:B------:R-:W-:-:S03]  /*1f10*/  SHF.L.U64.HI R129, R116, 0x7, R117 ;  /* 0x0000000774817819 */ /* 0x000fc60000010275 */
[----:B------:R-:W-:Y:S02]  /*1f20*/  VIADD R31, R23, 0x80 ;  /* 0x00000080171f7836 */ /* 0x000fe40000000000 */
[----:B------:R-:W-:-:S03]  /*1f30*/  IMAD.SHL.U32 R130, R116, 0x80, RZ ;  /* 0x0000008074827824 */ /* 0x000fc600078e00ff */
[----:B------:R-:W-:Y:S01]  /*1f40*/  SHF.R.S32.HI R145, RZ, 0x1f, R31 ;  /* 0x0000001fff917819 */ /* 0x000fe2000001141f */
[----:B------:R-:W-:Y:S02]  /*1f50*/  IMAD R127, R111, 0xa0, RZ ;  /* 0x000000a06f7f7824 */ /* 0x000fe400078e02ff */
[----:B------:R-:W-:Y:S02]  /*1f60*/  VIADD R157, R30, 0x8 ;  /* 0x000000081e9d7836 */ /* 0x000fe40000000000 */
[----:B------:R-:W-:Y:S01]  /*1f70*/  IMAD.SHL.U32 R122, R100, 0x2, RZ ;  /* 0x00000002647a7824 */ /* 0x000fe200078e00ff */
[----:B--2---:R-:W-:-:S04]  /*1f80*/  SHF.R.S32.HI R0, RZ, 0x1f, R25 ;  /* 0x0000001fff007819 */ /* 0x004fc80000011419 */
[----:B------:R-:W-:Y:S02]  /*1f90*/  SEL R14, R0, RZ, !P0 ;  /* 0x000000ff000e7207 */ /* 0x000fe40004000000 */
[----:B------:R-:W-:-:S03]  /*1fa0*/  SEL R15, R25, RZ, !P0 ;  /* 0x000000ff190f7207 */ /* 0x000fc60004000000 */
        /* <DEDUP_REMOVED lines=11> */
[----:B------:R-:W-:Y:S01]  /*2060*/  IMAD.WIDE.U32 R4, R23, R116, R8 ;  /* 0x0000007417047225 */ /* 0x000fe200078e0008 */
[----:B------:R-:W-:-:S03]  /*2070*/  ISETP.GE.AND P1, PT, R221, UR4, PT ;  /* 0x00000004dd007c0c */ /* 0x000fc6000bf26270 */
[----:B------:R-:W-:Y:S01]  /*2080*/  IMAD R13, R23, R117, R0 ;  /* 0x00000075170d7224 */ /* 0x000fe200078e0200 */
[----:B------:R-:W-:Y:S01]  /*2090*/  @!P6 BAR.SYNC.DEFER_BLOCKING 0x9, 0x100 ;  /* 0x024400000000eb1d */ /* 0x000fe20000010000 */
[----:B------:R-:W-:Y:S01]  /*20a0*/  IADD3 R3, P2, R120, R4, RZ ;  /* 0x0000000478037210 */ /* 0x000fe20007f5e0ff */
[----:B------:R-:W-:Y:S01]  /*20b0*/  IMAD.IADD R0, R121, 0x1, R11 ;  /* 0x0000000179007824 */ /* 0x000fe200078e020b */
[----:B------:R-:W-:Y:S02]  /*20c0*/  SEL R4, RZ, 0xffffffff, P1 ;  /* 0xffffffffff047807 */ /* 0x000fe40000800000 */
[----:B------:R-:W-:Y:S01]  /*20d0*/  ISETP.GE.AND P0, PT, R18, UR4, PT ;  /* 0x0000000412007c0c */ /* 0x000fe2000bf06270 */
[----:B------:R-:W-:Y:S01]  /*20e0*/  IMAD.IADD R119, R7, 0x1, R119 ;  /* 0x0000000107777824 */ /* 0x000fe200078e0277 */
[----:B------:R-:W-:Y:S02]  /*20f0*/  SHF.L.U32 R10, R4, 0x1, RZ ;  /* 0x00000001040a7819 */ /* 0x000fe400000006ff */
[----:B------:R-:W-:-:S02]  /*2100*/  SEL R7, RZ, 0x1, P0 ;  /* 0x00000001ff077807 */ /* 0x000fc40000000000 */
[----:B------:R-:W-:Y:S01]  /*2110*/  IADD3.X R4, R0, R5, R13, P2, !PT ;  /* 0x0000000500047210 */ /* 0x000fe200017fe40d */
[----:B------:R-:W-:Y:S01]  /*2120*/  VIADD R5, R18, 0x80 ;  /* 0x0000008012057836 */ /* 0x000fe20000000000 */
[----:B------:R-:W-:Y:S02]  /*2130*/  ISETP.GE.AND P0, PT, R222, UR4, PT ;  /* 0x00000004de007c0c */ /* 0x000fe4000bf06270 */
[----:B------:R-:W-:Y:S01]  /*2140*/  ISETP.GE.AND P1, PT, R101, UR4, PT ;  /* 0x0000000465007c0c */ /* 0x000fe2000bf26270 */
[----:B------:R-:W-:Y:S01]  /*2150*/  IMAD R13, R23, R111, R12 ;  /* 0x0000006f170d7224 */ /* 0x000fe200078e020c */
[----:B------:R-:W-:Y:S02]  /*2160*/  LOP3.LUT R10, R10, 0x2, R7, 0xe2, !PT ;  /* 0x000000020a0a7812 */ /* 0x000fe400078ee207 */
[----:B------:R-:W-:Y:S02]  /*2170*/  SEL R11, RZ, 0x4, P0 ;  /* 0x00000004ff0b7807 */ /* 0x000fe40000000000 */
[----:B------:R-:W-:-:S02]  /*2180*/  SEL R12, RZ, 0x8, P1 ;  /* 0x00000008ff0c7807 */ /* 0x000fc40000800000 */
[----:B------:R-:W-:Y:S01]  /*2190*/  ISETP.GE.AND P0, PT, R5, UR4, PT ;  /* 0x0000000405007c0c */ /* 0x000fe2000bf06270 */
[----:B------:R-:W-:Y:S01]  /*21a0*/  IMAD.MOV.U32 R118, RZ, RZ, R6 ;  /* 0x000000ffff767224 */ /* 0x000fe200078e0006 */
[--C-:B------:R-:W-:Y:S01]  /*21b0*/  SHF.R.S32.HI R7, RZ, 0x1f, R19.reuse ;  /* 0x0000001fff077819 */ /* 0x100fe20000011413 */
[----:B------:R-:W-:Y:S01]  /*21c0*/  IMAD.MOV.U32 R6, RZ, RZ, R19 ;  /* 0x000000ffff067224 */ /* 0x000fe200078e0013 */
[----:B------:R-:W-:Y:S02]  /*21d0*/  LOP3.LUT R10, R12, R10, R11, 0xfe, !PT ;  /* 0x0000000a0c0a7212 */ /* 0x000fe400078efe0b */
[----:B------:R-:W-:Y:S02]  /*21e0*/  SEL R11, RZ, 0x10, P0 ;  /* 0x00000010ff0b7807 */ /* 0x000fe40000000000 */
[----:B------:R-:W-:Y:S01]  /*21f0*/  ISETP.GE.AND P0, PT, R18, R100, PT ;  /* 0x000000641200720c */ /* 0x000fe20003f06270 */
[----:B------:R-:W-:Y:S01]  /*2200*/  IMAD.WIDE.U32 R114, R23, R110, R6 ;  /* 0x0000006e17727225 */ /* 0x000fe200078e0006 */
[----:B------:R-:W-:-:S03]  /*2210*/  ISETP.GE.AND P1, PT, R221, R100, PT ;  /* 0x00000064dd00720c */ /* 0x000fc60003f26270 */
[----:B------:R-:W-:Y:S01]  /*2220*/  IMAD.WIDE.U32 R108, R23, R104, R6 ;  /* 0x00000068176c7225 */ /* 0x000fe200078e0006 */
[C---:B------:R-:W-:Y:S02]  /*2230*/  SEL R7, R100.reuse, RZ, P0 ;  /* 0x000000ff64077207 */ /* 0x040fe40000000000 */
[----:B------:R-:W-:Y:S01]  /*2240*/  SEL R6, R100, RZ, P1 ;  /* 0x000000ff64067207 */ /* 0x000fe20000800000 */
[----:B------:R-:W-:Y:S01]  /*2250*/  IMAD R12, R14, UR6, RZ ;  /* 0x000000060e0c7c24 */ /* 0x000fe2000f8e02ff */
[----:B------:R-:W-:Y:S01]  /*2260*/  SEL R9, R100, RZ, P3 ;  /* 0x000000ff64097207 */ /* 0x000fe20001800000 */
[----:B------:R-:W-:Y:S01]  /*2270*/  IMAD.IADD R7, R18, 0x1, R7 ;  /* 0x0000000112077824 */ /* 0x000fe200078e0207 */
[----:B------:R-:W-:Y:S01]  /*2280*/  IADD3 R8, R221, R6, RZ ;  /* 0x00000006dd087210 */ /* 0x000fe20007ffe0ff */
[----:B------:R-:W-:Y:S02]  /*2290*/  IMAD R33, R15, UR7, R12 ;  /* 0x000000070f217c24 */ /* 0x000fe4000f8e020c */
[----:B------:R-:W-:Y:S01]  /*22a0*/  IMAD.IADD R12, R222, 0x1, R9 ;  /* 0x00000001de0c7824 */ /* 0x000fe200078e0209 */
[----:B------:R-:W-:-:S02]  /*22b0*/  SHF.R.S32.HI R6, RZ, 0x1f, R7 ;  /* 0x0000001fff067819 */ /* 0x000fc40000011407 */
[----:B------:R-:W-:Y:S02]  /*22c0*/  SHF.R.S32.HI R9, RZ, 0x1f, R8 ;  /* 0x0000001fff097819 */ /* 0x000fe40000011408 */
[----:B------:R-:W-:Y:S01]  /*22d0*/  LOP3.LUT R34, R10, R11, RZ, 0xfc, !PT ;  /* 0x0000000b0a227212 */ /* 0x000fe200078efcff */
[----:B------:R-:W-:Y:S01]  /*22e0*/  IMAD R10, R20, R104, RZ ;  /* 0x00000068140a7224 */ /* 0x000fe200078e02ff */
[CC--:B------:R-:W-:Y:S02]  /*22f0*/  LEA.HI R21, R6.reuse, R7.reuse, RZ, 0x4 ;  /* 0x0000000706157211 */ /* 0x0c0fe400078f20ff */
[----:B------:R-:W-:Y:S02]  /*2300*/  LEA.HI R7, R6, R7, RZ, 0x6 ;  /* 0x0000000706077211 */ /* 0x000fe400078f30ff */
[-C--:B------:R-:W-:Y:S01]  /*2310*/  LEA.HI R26, R9, R8.reuse, RZ, 0x4 ;  /* 0x00000008091a7211 */ /* 0x080fe200078f20ff */
[----:B------:R-:W-:Y:S01]  /*2320*/  IMAD R11, R23, R105, R10 ;  /* 0x00000069170b7224 */ /* 0x000fe200078e020a */
[----:B------:R-:W-:-:S02]  /*2330*/  LEA.HI R8, R9, R8, RZ, 0x6 ;  /* 0x0000000809087211 */ /* 0x000fc400078f30ff */
[----:B------:R-:W-:Y:S01]  /*2340*/  SHF.R.S32.HI R7, RZ, 0x6, R7 ;  /* 0x00000006ff077819 */ /* 0x000fe20000011407 */
[----:B------:R-:W-:Y:S01]  /*2350*/  IMAD.IADD R113, R13, 0x1, R113 ;  /* 0x000000010d717824 */ /* 0x000fe200078e0271 */
[----:B------:R-:W-:Y:S01]  /*2360*/  IADD3 R115, R115, R13, RZ ;  /* 0x0000000d73737210 */ /* 0x000fe20007ffe0ff */
[----:B------:R-:W-:Y:S01]  /*2370*/  IMAD.IADD R109, R109, 0x1, R11 ;  /* 0x000000016d6d7824 */ /* 0x000fe200078e020b */
[----:B------:R-:W-:Y:S01]  /*2380*/  SHF.R.S32.HI R9, RZ, 0x6, R8 ;  /* 0x00000006ff097819 */ /* 0x000fe20000011408 */
[----:B------:R-:W-:Y:S01]  /*2390*/  IMAD.IADD R107, R11, 0x1, R107 ;  /* 0x000000010b6b7824 */ /* 0x000fe200078e026b */
[----:B------:R-:W-:Y:S02]  /*23a0*/  LOP3.LUT R10, R228, 0x30, R26, 0xf8, !PT ;  /* 0x00000030e40a7812 */ /* 0x000fe400078ef81a */
[----:B------:R-:W-:Y:S01]  /*23b0*/  SHF.R.S32.HI R13, RZ, 0x1f, R12 ;  /* 0x0000001fff0d7819 */ /* 0x000fe2000001140c */
[C---:B------:R-:W-:Y:S01]  /*23c0*/  IMAD R143, R7.reuse, 0x2800, R230 ;  /* 0x00002800078f7824 */ /* 0x040fe200078e02e6 */
[----:B------:R-:W-:Y:S01]  /*23d0*/  SHF.R.U32.HI R6, RZ, 0x3, R231 ;  /* 0x00000003ff067819 */ /* 0x000fe200000116e7 */
[----:B------:R-:W-:Y:S01]  /*23e0*/  IMAD R135, R7, 0x2800, R232 ;  /* 0x0000280007877824 */ /* 0x000fe200078e02e8 */
[----:B------:R-:W-:Y:S01]  /*23f0*/  LOP3.LUT R11, R231, 0x30, R21, 0xf8, !PT ;  /* 0x00000030e70b7812 */ /* 0x000fe200078ef815 */
[----:B------:R-:W-:Y:S01]  /*2400*/  IMAD R142, R9, 0x2800, R230 ;  /* 0x00002800098e7824 */ /* 0x000fe200078e02e6 */
[----:B------:R-:W-:-:S02]  /*2410*/  LOP3.LUT R7, R10, R229, RZ, 0x3c, !PT ;  /* 0x000000e50a077212 */ /* 0x000fc400078e3cff */
[----:B------:R-:W-:Y:S02]  /*2420*/  LEA.HI R28, R13, R12, RZ, 0x4 ;  /* 0x0000000c0d1c7211 */ /* 0x000fe400078f20ff */
[----:B------:R-:W-:Y:S02]  /*2430*/  LOP3.LUT R10, R11, R6, RZ, 0x3c, !PT ;  /* 0x000000060b0a7212 */ /* 0x000fe400078e3cff */
[----:B------:R-:W-:Y:S02]  /*2440*/  LEA.HI R12, R13, R12, RZ, 0x6 ;  /* 0x0000000c0d0c7211 */ /* 0x000fe400078f30ff */
[----:B------:R-:W-:Y:S02]  /*2450*/  LOP3.LUT R32, R32, 0xfffffffe, RZ, 0xc0, !PT ;  /* 0xfffffffe20207812 */ /* 0x000fe400078ec0ff */
[----:B------:R-:W-:Y:S01]  /*2460*/  LOP3.LUT R11, R231, 0x30, R26, 0xf8, !PT ;  /* 0x00000030e70b7812 */ /* 0x000fe200078ef81a */
[----:B------:R-:W-:Y:S01]  /*2470*/  IMAD.IADD R142, R142, 0x1, R7 ;  /* 0x000000018e8e7824 */ /* 0x000fe200078e0207 */
[----:B------:R-:W-:Y:S01]  /*2480*/  LOP3.LUT R8, R228, 0x30, R21, 0xf8, !PT ;  /* 0x00000030e4087812 */ /* 0x000fe200078ef815 */
[----:B------:R-:W-:Y:S01]  /*2490*/  IMAD R132, R9, 0x2800, R232 ;  /* 0x0000280009847824 */ /* 0x000fe200078e02e8 */
[----:B------:R-:W-:-:S02]  /*24a0*/  SHF.R.S32.HI R7, RZ, 0x6, R12 ;  /* 0x00000006ff077819 */ /* 0x000fc4000001140c */
[----:B------:R-:W-:Y:S02]  /*24b0*/  @P3 LOP3.LUT R32, R32, 0x1, RZ, 0xfc, !PT ;  /* 0x0000000120203812 */ /* 0x000fe400078efcff */
[-C--:B------:R-:W-:Y:S02]  /*24c0*/  LOP3.LUT R11, R11, R6.reuse, RZ, 0x3c, !PT ;  /* 0x000000060b0b7212 */ /* 0x080fe400078e3cff */
[----:B-----5:R-:W-:Y:S02]  /*24d0*/  SHF.R.S32.HI R9, RZ, 0x1f, R144 ;  /* 0x0000001fff097819 */ /* 0x020fe40000011490 */
[----:B------:R-:W-:Y:S02]  /*24e0*/  LOP3.LUT R13, R231, 0x30, R28, 0xf8, !PT ;  /* 0x00000030e70d7812 */ /* 0x000fe400078ef81c */
[----:B------:R-:W-:Y:S02]  /*24f0*/  LOP3.LUT P3, RZ, R235, 0x2, RZ, 0xc0, !PT ;  /* 0x00000002ebff7812 */ /* 0x000fe4000786c0ff */
[----:B------:R-:W-:Y:S01]  /*2500*/  LOP3.LUT R8, R8, R229, RZ, 0x3c, !PT ;  /* 0x000000e508087212 */ /* 0x000fe200078e3cff */
[----:B------:R-:W-:Y:S01]  /*2510*/  IMAD.IADD R135, R135, 0x1, R10 ;  /* 0x0000000187877824 */ /* 0x000fe200078e020a */
[----:B------:R-:W-:Y:S01]  /*2520*/  IADD3 R132, R132, R11, RZ ;  /* 0x0000000b84847210 */ /* 0x000fe20007ffe0ff */
[----:B------:R-:W-:Y:S01]  /*2530*/  IMAD R133, R7, 0x2800, R230 ;  /* 0x0000280007857824 */ /* 0x000fe200078e02e6 */
[----:B------:R-:W-:Y:S01]  /*2540*/  LOP3.LUT R10, R13, R6, RZ, 0x3c, !PT ;  /* 0x000000060d0a7212 */ /* 0x000fe200078e3cff */
[----:B------:R-:W-:Y:S01]  /*2550*/  IMAD R131, R7, 0x2800, R232 ;  /* 0x0000280007837824 */ /* 0x000fe200078e02e8 */
[----:B------:R-:W-:Y:S01]  /*2560*/  IADD3 R102, P2, R23, R102, RZ ;  /* 0x0000006617667210 */ /* 0x000fe20007f5e0ff */
[----:B------:R-:W-:-:S02]  /*2570*/  IMAD R7, R9, R110, RZ ;  /* 0x0000006e09077224 */ /* 0x000fc400078e02ff */
[----:B------:R-:W-:Y:S02]  /*2580*/  VIADD R11, R18, 0xa0 ;  /* 0x000000a0120b7836 */ /* 0x000fe40000000000 */
[-C--:B------:R-:W-:Y:S02]  /*2590*/  IMAD R9, R9, R104.reuse, RZ ;  /* 0x0000006809097224 */ /* 0x080fe400078e02ff */
[----:B------:R-:W-:Y:S01]  /*25a0*/  IMAD.IADD R143, R143, 0x1, R8 ;  /* 0x000000018f8f7824 */ /* 0x000fe200078e0208 */
[----:B------:R-:W-:Y:S01]  /*25b0*/  LOP3.LUT R8, R228, 0x30, R28, 0xf8, !PT ;  /* 0x00000030e4087812 */ /* 0x000fe200078ef81c */
[----:B------:R-:W-:Y:S01]  /*25c0*/  IMAD.WIDE.U32 R118, R15, UR6, R118 ;  /* 0x000000060f767c25 */ /* 0x000fe2000f8e0076 */
[----:B------:R-:W-:Y:S02]  /*25d0*/  IADD3.X R103, R20, R29, RZ, P2, !PT ;  /* 0x0000001d14677210 */ /* 0x000fe400017fe4ff */
[----:B------:R-:W-:Y:S01]  /*25e0*/  LOP3.LUT R32, R32, 0xfffffffb, RZ, 0xc0, !PT ;  /* 0xfffffffb20207812 */ /* 0x000fe200078ec0ff */
[----:B------:R-:W-:Y:S01]  /*25f0*/  IMAD.IADD R131, R131, 0x1, R10 ;  /* 0x0000000183837824 */ /* 0x000fe200078e020a */
[----:B------:R-:W-:Y:S01]  /*2600*/  ISETP.GE.AND P2, PT, R11, UR4, PT ;  /* 0x000000040b007c0c */ /* 0x000fe2000bf46270 */
[----:B------:R-:W-:Y:S01]  /*2610*/  IMAD R27, R144, R105, R9 ;  /* 0x00000069901b7224 */ /* 0x000fe200078e0209 */
[C---:B------:R-:W-:Y:S01]  /*2620*/  SHF.L.U64.HI R9, R104.reuse, 0x7, R105 ;  /* 0x0000000768097819 */ /* 0x040fe20000010269 */
[----:B------:R-:W-:Y:S01]  /*2630*/  IMAD R13, R117, 0xa0, RZ ;  /* 0x000000a0750d7824 */ /* 0x000fe200078e02ff */
[----:B------:R-:W-:Y:S01]  /*2640*/  SHF.L.U32 R10, R104, 0x7, RZ ;  /* 0x00000007680a7819 */ /* 0x000fe200000006ff */
[----:B------:R-:W-:Y:S01]  /*2650*/  IMAD R15, R105, 0xa0, RZ ;  /* 0x000000a0690f7824 */ /* 0x000fe200078e02ff */
[----:B------:R-:W-:Y:S01]  /*2660*/  LOP3.LUT R8, R8, R229, RZ, 0x3c, !PT ;  /* 0x000000e508087212 */ /* 0x000fe200078e3cff */
[----:B------:R-:W-:Y:S01]  /*2670*/  IMAD.WIDE.U32 R108, R144, R104, R108 ;  /* 0x00000068906c7225 */ /* 0x000fe200078e006c */
[----:B------:R-:W-:-:S03]  /*2680*/  @P3 LOP3.LUT R32, R32, 0x4, RZ, 0xfc, !PT ;  /* 0x0000000420203812 */ /* 0x000fc600078efcff */
[----:B------:R-:W-:Y:S01]  /*2690*/  IMAD.WIDE.U32 R106, R144, R104, R106 ;  /* 0x00000068906a7225 */ /* 0x000fe200078e006a */
[----:B------:R-:W-:-:S03]  /*26a0*/  SEL R31, RZ, 0x20, P2 ;  /* 0x00000020ff1f7807 */ /* 0x000fc60001000000 */
[----:B------:R-:W-:-:S04]  /*26b0*/  IMAD.WIDE.U32 R116, R116, 0xa0, RZ ;  /* 0x000000a074747825 */ /* 0x000fc800078e00ff */
[C---:B------:R-:W-:Y:S02]  /*26c0*/  IMAD R25, R144.reuse, R111, R7 ;  /* 0x0000006f90197224 */ /* 0x040fe400078e0207 */
[----:B------:R-:W-:-:S04]  /*26d0*/  IMAD.WIDE.U32 R112, R144, R110, R112 ;  /* 0x0000006e90707225 */ /* 0x000fc800078e0070 */
[----:B------:R-:W-:-:S04]  /*26e0*/  IMAD.WIDE.U32 R104, R104, 0xa0, RZ ;  /* 0x000000a068687825 */ /* 0x000fc800078e00ff */
[----:B------:R-:W-:Y:S01]  /*26f0*/  IMAD.WIDE.U32 R114, R144, R110, R114 ;  /* 0x0000006e90727225 */ /* 0x000fe200078e0072 */
[----:B------:R-:W-:-:S03]  /*2700*/  SHF.L.U64.HI R7, R110, 0x7, R111 ;  /* 0x000000076e077819 */ /* 0x000fc6000001026f */
[----:B------:R-:W-:Y:S01]  /*2710*/  IMAD.IADD R126, R117, 0x1, R13 ;  /* 0x00000001757e7824 */ /* 0x000fe200078e020d */
[----:B------:R-:W-:Y:S01]  /*2720*/  IADD3 R13, R25, R113, RZ ;  /* 0x00000071190d7210 */ /* 0x000fe20007ffe0ff */
[----:B------:R-:W-:Y:S01]  /*2730*/  IMAD.IADD R128, R105, 0x1, R15 ;  /* 0x0000000169807824 */ /* 0x000fe200078e020f */
[----:B------:R-:W-:Y:S01]  /*2740*/  SHF.R.S32.HI R20, RZ, 0x4, R21 ;  /* 0x00000004ff147819 */ /* 0x000fe20000011415 */
[----:B------:R-:W-:Y:S01]  /*2750*/  IMAD.IADD R133, R133, 0x1, R8 ;  /* 0x0000000185857824 */ /* 0x000fe200078e0208 */
[----:B------:R-:W-:Y:S01]  /*2760*/  LOP3.LUT R38, R34, R31, RZ, 0xfc, !PT ;  /* 0x0000001f22267212 */ /* 0x000fe200078efcff */
[----:B------:R-:W-:Y:S01]  /*2770*/  IMAD.IADD R12, R115, 0x1, R25 ;  /* 0x00000001730c7824 */ /* 0x000fe200078e0219 */
[----:B------:R-:W-:Y:S01]  /*2780*/  SHF.R.S32.HI R25, RZ, 0x4, R26 ;  /* 0x00000004ff197819 */ /* 0x000fe2000001141a */
[----:B------:R-:W-:Y:S02]  /*2790*/  IMAD.IADD R14, R109, 0x1, R27 ;  /* 0x000000016d0e7824 */ /* 0x000fe400078e021b */
[----:B------:R-:W-:Y:S01]  /*27a0*/  IMAD.IADD R15, R27, 0x1, R107 ;  /* 0x000000011b0f7824 */ /* 0x000fe200078e026b */
[----:B------:R-:W-:Y:S01]  /*27b0*/  SHF.R.S32.HI R27, RZ, 0x4, R28 ;  /* 0x00000004ff1b7819 */ /* 0x000fe2000001141c */
[C---:B------:R-:W-:Y:S01]  /*27c0*/  IMAD.SHL.U32 R8, R110.reuse, 0x80, RZ ;  /* 0x000000806e087824 */ /* 0x040fe200078e00ff */
[----:B------:R0:W-:Y:S01]  /*27d0*/  STL [R1+0x24], R32 ;  /* 0x0000242001007387 */ /* 0x0001e20000100800 */
[----:B------:R-:W-:Y:S01]  /*27e0*/  IMAD.WIDE.U32 R110, R110, 0xa0, RZ ;  /* 0x000000a06e6e7825 */ /* 0x000fe200078e00ff */
[----:B------:R-:W-:-:S02]  /*27f0*/  LOP3.LUT R21, R21, 0xfffffff0, RZ, 0xc0, !PT ;  /* 0xfffffff015157812 */ /* 0x000fc400078ec0ff */
[----:B------:R-:W-:Y:S02]  /*2800*/  LOP3.LUT R26, R26, 0xfffffff0, RZ, 0xc0, !PT ;  /* 0xfffffff01a1a7812 */ /* 0x000fe400078ec0ff */
[----:B------:R-:W-:Y:S01]  /*2810*/  LOP3.LUT R28, R28, 0xfffffff0, RZ, 0xc0, !PT ;  /* 0xfffffff01c1c7812 */ /* 0x000fe200078ec0ff */
[----:B------:R-:W-:Y:S01]  /*2820*/  IMAD.IADD R127, R111, 0x1, R127 ;  /* 0x000000016f7f7824 */ /* 0x000fe200078e027f */
[----:B------:R-:W-:Y:S01]  /*2830*/  LOP3.LUT R35, R38, 0x4, RZ, 0xc0, !PT ;  /* 0x0000000426237812 */ /* 0x000fe200078ec0ff */
[----:B0-----:R-:W-:Y:S01]  /*2840*/  IMAD.IADD R32, R119, 0x1, R33 ;  /* 0x0000000177207824 */ /* 0x001fe200078e0221 */
[----:B------:R-:W-:Y:S02]  /*2850*/  LOP3.LUT R33, R34, 0x1, RZ, 0xc0, !PT ;  /* 0x0000000122217812 */ /* 0x000fe400078ec0ff */
[C---:B------:R-:W-:Y:S02]  /*2860*/  LOP3.LUT R34, R38.reuse, 0x2, RZ, 0xc0, !PT ;  /* 0x0000000226227812 */ /* 0x040fe400078ec0ff */
[----:B------:R-:W-:-:S02]  /*2870*/  LOP3.LUT R36, R38, 0x8, RZ, 0xc0, !PT ;  /* 0x0000000826247812 */ /* 0x000fc400078ec0ff */
[C---:B------:R-:W-:Y:S02]  /*2880*/  LOP3.LUT R37, R38.reuse, 0x10, RZ, 0xc0, !PT ;  /* 0x0000001026257812 */ /* 0x040fe400078ec0ff */
[----:B------:R-:W-:Y:S02]  /*2890*/  SHF.R.S32.HI R29, RZ, 0x1f, R21 ;  /* 0x0000001fff1d7819 */ /* 0x000fe40000011415 */
[----:B------:R-:W-:Y:S02]  /*28a0*/  SHF.R.S32.HI R30, RZ, 0x1f, R26 ;  /* 0x0000001fff1e7819 */ /* 0x000fe4000001141a */
[----:B------:R-:W-:Y:S02]  /*28b0*/  SHF.R.S32.HI R31, RZ, 0x1f, R28 ;  /* 0x0000001fff1f7819 */ /* 0x000fe4000001141c */
[----:B------:R-:W-:-:S07]  /*28c0*/  LOP3.LUT R38, R38, 0x20, RZ, 0xc0, !PT ;  /* 0x0000002026267812 */ /* 0x000fce00078ec0ff */
.L_x_5088:
[----:B--2---:R-:W2:Y:S01]  /*28d0*/  LDL.LU R40, [R1+0x24] ;  /* 0x0000240001287983 */ /* 0x004ea20000300800 */
[----:B0-----:R-:W0:Y:S01]  /*28e0*/  LDC.64 R124, c[0x0][0x2d8] ;  /* 0x0000b600ff7c7b82 */ /* 0x001e220000000a00 */
[----:B-1----:R-:W-:Y:S01]  /*28f0*/  VIADD R47, R24, 0xffffffff ;  /* 0xffffffff182f7836 */ /* 0x002fe20000000000 */
[----:B------:R-:W-:Y:S01]  /*2900*/  LOP3.LUT R41, R228, 0x10, R18, 0xf8, !PT ;  /* 0x00000010e4297812 */ /* 0x000fe200078ef812 */
[----:B------:R-:W-:Y:S05]  /*2910*/  YIELD ;  /* 0x0000000000007946 */ /* 0x000fea0003800000 */
[----:B------:R-:W-:Y:S01]  /*2920*/  SHF.R.S32.HI R45, RZ, 0x1f, R47 ;  /* 0x0000001fff2d7819 */ /* 0x000fe2000001142f */
[-C--:B------:R-:W-:Y:S01]  /*2930*/  IMAD R39, R126, R47.reuse, RZ ;  /* 0x0000002f7e277224 */ /* 0x080fe200078e02ff */
[----:B------:R-:W1:Y:S01]  /*2940*/  LDC R134, c[0x0][0x3d4] ;  /* 0x0000f500ff867b82 */ /* 0x000e620000000800 */
[----:B------:R-:W-:Y:S01]  /*2950*/  IMAD.WIDE.U32 R138, R116, R47, RZ ;  /* 0x0000002f748a7225 */ /* 0x000fe200078e00ff */
[----:B------:R-:W-:Y:S01]  /*2960*/  LOP3.LUT R41, R41, R229, RZ, 0x3c, !PT ;  /* 0x000000e529297212 */ /* 0x000fe200078e3cff */
[----:B------:R-:W-:Y:S01]  /*2970*/  BSSY B0, `(.L_x_4989) ;  /* 0x0000d0c000007945 */ /* 0x000fe20003800000 */
[----:B------:R-:W-:Y:S01]  /*2980*/  LOP3.LUT P4, RZ, R235, 0x2, RZ, 0xc0, !PT ;  /* 0x00000002ebff7812 */ /* 0x000fe2000788c0ff */
[----:B------:R-:W-:Y:S01]  /*2990*/  IMAD R39, R45, R116, R39 ;  /* 0x000000742d277224 */ /* 0x000fe200078e0227 */
[----:B------:R-:W-:-:S02]  /*29a0*/  IADD3 R49, P2, P3, R3, R138, R130 ;  /* 0x0000008a03317210 */ /* 0x000fc40007b5e082 */
[----:B------:R-:W-:Y:S01]  /*29b0*/  IADD3 R41, R230, R41, RZ ;  /* 0x00000029e6297210 */ /* 0x000fe20007ffe0ff */
[----:B------:R-:W-:-:S04]  /*29c0*/  IMAD.IADD R99, R139, 0x1, R39 ;  /* 0x000000018b637824 */ /* 0x000fc800078e0227 */
[----:B------:R-:W-:Y:S01]  /*29d0*/  IMAD R39, R17, 0x7800, R41 ;  /* 0x0000780011277824 */ /* 0x000fe200078e0229 */
[----:B------:R-:W-:Y:S02]  /*29e0*/  IADD3.X R24, R4, R99, R129, P2, P3 ;  /* 0x0000006304187210 */ /* 0x000fe400017e6481 */
[-C--:B0-----:R-:W-:Y:S01]  /*29f0*/  IADD3 R50, P2, P3, R138, R124.reuse, R3 ;  /* 0x0000007c8a327210 */ /* 0x081fe20007b5e003 */
[C---:B------:R-:W-:Y:S02]  /*2a00*/  VIADD R41, R39.reuse, 0x20 ;  /* 0x0000002027297836 */ /* 0x040fe40000000000 */
[----:B------:R-:W-:Y:S01]  /*2a10*/  @P4 VIADD R41, R39, 0xffffffe0 ;  /* 0xffffffe027294836 */ /* 0x000fe20000000000 */
[----:B------:R-:W-:Y:S02]  /*2a20*/  IADD3.X R51, R99, R125, R4, P2, P3 ;  /* 0x0000007d63337210 */ /* 0x000fe400017e6404 */
[----:B------:R-:W-:Y:S02]  /*2a30*/  IADD3 R48, P2, R49, R124, RZ ;  /* 0x0000007c31307210 */ /* 0x000fe40007f5e0ff */
[----:B------:R-:W-:-:S02]  /*2a40*/  ISETP.GT.AND P3, PT, R47, R123, PT ;  /* 0x0000007b2f00720c */ /* 0x000fc40003f64270 */
[----:B------:R-:W-:Y:S01]  /*2a50*/  IADD3 R39, R16, R39, RZ ;  /* 0x0000002710277210 */ /* 0x000fe20007ffe0ff */
[----:B------:R-:W-:Y:S01]  /*2a60*/  IMAD.X R49, R24, 0x1, R125, P2 ;  /* 0x0000000118317824 */ /* 0x000fe200010e067d */
[----:B-1----:R-:W-:Y:S01]  /*2a70*/  ISETP.GE.AND P2, PT, R134, 0x1, PT ;  /* 0x000000018600780c */ /* 0x002fe20003f46270 */
[----:B------:R-:W-:Y:S01]  /*2a80*/  IMAD.MOV.U32 R24, RZ, RZ, R47 ;  /* 0x000000ffff187224 */ /* 0x000fe200078e002f */
[----:B--2---:R-:W-:-:S07]  /*2a90*/  LOP3.LUT R40, R40, 0xfffffffd, RZ, 0xc0, !PT ;  /* 0xfffffffd28287812 */ /* 0x004fce00078ec0ff */
[----:B------:R-:W-:-:S05]  /*2aa0*/  @P3 LOP3.LUT R40, R40, 0x2, RZ, 0xfc, !PT ;  /* 0x0000000228283812 */ /* 0x000fca00078efcff */
[----:B------:R0:W-:Y:S02]  /*2ab0*/  STL [R1+0x24], R40 ;  /* 0x0000242801007387 */ /* 0x0001e40000100800 */
[----:B0-----:R-:W-:Y:S01]  /*2ac0*/  IMAD.IADD R40, R16, 0x1, R41 ;  /* 0x0000000110287824 */ /* 0x001fe200078e0229 */
        /* <DEDUP_REMOVED lines=49> */
[C---:B------:R-:W-:Y:S02]  /*2de0*/  ISETP.GE.AND P2, PT, R19.reuse, R134, PT ;  /* 0x000000861300720c */ /* 0x040fe40003f46270 */
        /* <DEDUP_REMOVED lines=32> */
.L_x_4993:
[----:B------:R-:W-:Y:S05]  /*2ff0*/  BSYNC B1 ;  /* 0x0000000000017941 */ /* 0x000fea0003800000 */
.L_x_4992:
[----:B0-----:R-:W-:Y:S01]  /*3000*/  IADD3 R44, R23, 0x80, RZ ;  /* 0x00000080172c7810 */ /* 0x001fe20007ffe0ff */
[----:B------:R-:W-:Y:S01]  /*3010*/  BSSY B1, `(.L_x_4994) ;  /* 0x0000032000017945 */ /* 0x000fe20003800000 */
[----:B-----5:R-:W-:Y:S02]  /*3020*/  IMAD.MOV.U32 R147, RZ, RZ, R76 ;  /* 0x000000ffff937224 */ /* 0x020fe400078e004c */
[----:B------:R-:W-:Y:S01]  /*3030*/  ISETP.GE.AND P4, PT, R44, R41, PT ;  /* 0x000000292c00720c */ /* 0x000fe20003f86270 */
[----:B------:R-:W-:-:S12]  /*3040*/  IMAD.MOV.U32 R150, RZ, RZ, R80 ;  /* 0x000000ffff967224 */ /* 0x000fd800078e0050 */
        /* <DEDUP_REMOVED lines=46> */
.L_x_4995:
[----:B------:R-:W-:Y:S05]  /*3330*/  BSYNC B1 ;  /* 0x0000000000017941 */ /* 0x000fea0003800000 */
.L_x_4994:
        /* <DEDUP_REMOVED lines=26> */
.L_x_4996:
[----:B0-----:R-:W-:Y:S01]  /*34e0*/  LEA R42, R17, R16, 0x3 ;  /* 0x00000010112a7211 */ /* 0x001fe200078e18ff */
[----:B------:R-:W-:Y:S01]  /*34f0*/  BSSY B1, `(.L_x_4997) ;  /* 0x0000004000017945 */ /* 0x000fe20003800000 */
[----:B------:R-:W-:-:S04]  /*3500*/  SHF.L.U32 R43, R223, 0x1f, RZ ;  /* 0x0000001fdf2b7819 */ /* 0x000fc800000006ff */
[----:B------:R-:W0:Y:S02]  /*3510*/  SYNCS.PHASECHK.TRANS64.TRYWAIT P5, [R42+URZ+0x33490], R43 ;  /* 0x0334902b2a0075a7 */ /* 0x000e2400080a017f */
[----:B0-----:R-:W-:Y:S05]  /*3520*/  @!P5 BRA `(.L_x_4998) ;  /* 0x000002cc0060d947 */ /* 0x001fea0003800000 */
.L_x_5321:
[----:B------:R-:W-:Y:S05]  /*3530*/  BSYNC B1 ;  /* 0x0000000000017941 */ /* 0x000fea0003800000 */
.L_x_4997:
[----:B------:R-:W-:Y:S04]  /*3540*/  BSSY B1, `(.L_x_4999) ;  /* 0x00002c4000017945 */ /* 0x000fe80003800000 */
        /* <DEDUP_REMOVED lines=19> */
[----:B------:R-:W-:Y:S01]  /*3680*/  IMAD.SHL.U32 R125, R165, 0x100, RZ ;  /* 0x00000100a57d7824 */ /* 0x000fe200078e00ff */
[----:B------:R-:W-:Y:S01]  /*3690*/  F2FP.F16.E4M3.UNPACK_B R165, R164.H1 ;  /* 0x000000a4ffa5723e */ /* 0x000fe200030006ff */
[----:B--2---:R-:W-:Y:S01]  /*36a0*/  IMAD.MOV.U32 R124, RZ, RZ, R44 ;  /* 0x000000ffff7c7224 */ /* 0x004fe200078e002c */
[----:B------:R-:W-:Y:S01]  /*36b0*/  LOP3.LUT R99, R99, 0xff00, R98, 0xf8, !PT ;  /* 0x0000ff0063637812 */ /* 0x000fe200078ef862 */
[----:B------:R-:W-:Y:S01]  /*36c0*/  IMAD.U32 R98, R169, 0x10000, RZ ;  /* 0x00010000a9627824 */ /* 0x000fe200078e00ff */
[----:B------:R-:W-:Y:S01]  /*36d0*/  LOP3.LUT R166, R166, 0xff00, R125, 0xf8, !PT ;  /* 0x0000ff00a6a67812 */ /* 0x000fe200078ef87d */
[--C-:B------:R-:W-:Y:S01]  /*36e0*/  HADD2.F32 R169, -RZ, R165.reuse.H0_H0 ;  /* 0x200000a5ffa97230 */ /* 0x100fe20000004100 */
[----:B------:R-:W-:Y:S01]  /*36f0*/  SHF.L.U32 R125, R167, 0x10, RZ ;  /* 0x00000010a77d7819 */ /* 0x000fe200000006ff */
[----:B------:R-:W-:Y:S01]  /*3700*/  HADD2.F32 R170, -RZ, R165.H1_H1 ;  /* 0x300000a5ffaa7230 */ /* 0x000fe20000004100 */
[----:B------:R-:W-:-:S02]  /*3710*/  F2FP.F16.E4M3.UNPACK_B R44, R45 ;  /* 0x0000002dff2c723e */ /* 0x000fc400020006ff */
[----:B------:R-:W-:Y:S02]  /*3720*/  LOP3.LUT R98, R99, 0xff0000, R98, 0xf8, !PT ;  /* 0x00ff000063627812 */ /* 0x000fe400078ef862 */
        /* <DEDUP_REMOVED lines=22> */
[----:B------:R-:W-:Y:S01]  /*3890*/  HADD2.F32 R168, -RZ, R164.H0_H0 ;  /* 0x200000a4ffa87230 */ /* 0x000fe20000004100 */
[----:B------:R-:W-:Y:S01]  /*38a0*/  F2FP.F16.E4M3.UNPACK_B R173, R99.H1 ;  /* 0x00000063ffad723e */ /* 0x000fe200030006ff */
[----:B------:R-:W-:-:S02]  /*38b0*/  HADD2.F32 R164, -RZ, R125.H0_H0 ;  /* 0x2000007dffa47230 */ /* 0x000fc40000004100 */
[----:B------:R-:W-:Y:S02]  /*38c0*/  HADD2.F32 R165, -RZ, R125.H1_H1 ;  /* 0x3000007dffa57230 */ /* 0x000fe40000004100 */
[--C-:B------:R-:W-:Y:S02]  /*38d0*/  HADD2.F32 R163, -RZ, R124.reuse.H1_H1 ;  /* 0x3000007cffa37230 */ /* 0x100fe40000004100 */
[-C--:B------:R-:W-:Y:S01]  /*38e0*/  FMUL.FTZ R172, R164, R167.reuse ;  /* 0x000000a7a4ac7220 */ /* 0x080fe20000410000 */
[----:B------:R-:W-:Y:S02]  /*38f0*/  HADD2.F32 R125, -RZ, R124.H0_H0 ;  /* 0x2000007cff7d7230 */ /* 0x000fe40000004100 */
[----:B------:R-:W-:Y:S01]  /*3900*/  FMUL.FTZ R169, R165, R167 ;  /* 0x000000a7a5a97220 */ /* 0x000fe20000410000 */
        /* <DEDUP_REMOVED lines=8> */
[----:B------:R-:W-:Y:S01]  /*3990*/  F2FP.F16.E4M3.UNPACK_B R166, R47.H1 ;  /* 0x0000002fffa6723e */ /* 0x000fe200030006ff */
[----:B------:R-:W-:Y:S01]  /*39a0*/  HADD2.F32 R170, -RZ, R173.H1_H1 ;  /* 0x300000adffaa7230 */ /* 0x000fe20000004100 */
[----:B------:R-:W-:Y:S02]  /*39b0*/  F2FP.SATFINITE.E4M3.F32.PACK_AB_MERGE_C R164, R165, R164, RZ ;  /* 0x000000a4a5a4723e */ /* 0x000fe400048070ff */
        /* <DEDUP_REMOVED lines=9> */
[----:B------:R-:W-:-:S02]  /*3a50*/  HADD2.F32 R165, -RZ, R165.H0_H0 ;  /* 0x200000a5ffa57230 */ /* 0x000fc40000004100 */
[CC--:B------:R-:W-:Y:S01]  /*3a60*/  FMUL.FTZ R98, R166.reuse, R170.reuse ;  /* 0x000000aaa6627220 */ /* 0x0c0fe20000410000 */
[----:B------:R-:W-:Y:S02]  /*3a70*/  HADD2.F32 R171, -RZ, R169.H1_H1 ;  /* 0x300000a9ffab7230 */ /* 0x000fe40000004100 */
        /* <DEDUP_REMOVED lines=32> */
.L_x_5004:
[----:B------:R-:W-:Y:S05]  /*3c80*/  BSYNC B3 ;  /* 0x0000000000037941 */ /* 0x000fea0003800000 */
.L_x_5003:
[----:B--2---:R1:W-:Y:S02]  /*3c90*/  STG.E.128 desc[UR54][R50.64], R44 ;  /* 0x0000002c32007986 */ /* 0x0043e4000c101d36 */
.L_x_5002:
[----:B------:R-:W-:Y:S05]  /*3ca0*/  BSYNC B2 ;  /* 0x0000000000027941 */ /* 0x000fea0003800000 */
.L_x_5001:
        /* <DEDUP_REMOVED lines=18> */
[----:B------:R-:W-:Y:S01]  /*3dd0*/  PRMT R94, R163, 0x654, R94 ;  /* 0x00000654a35e7816 */ /* 0x000fe2000000005e */
[----:B------:R-:W-:Y:S02]  /*3de0*/  IMAD.SHL.U32 R98, R98, 0x100, RZ ;  /* 0x0000010062627824 */ /* 0x000fe400078e00ff */
[----:B--2---:R-:W-:Y:S01]  /*3df0*/  IMAD.MOV.U32 R96, RZ, RZ, R44 ;  /* 0x000000ffff607224 */ /* 0x004fe200078e002c */
[----:B------:R-:W-:Y:S01]  /*3e00*/  LOP3.LUT R94, R94, 0xff00, R95, 0xf8, !PT ;  /* 0x0000ff005e5e7812 */ /* 0x000fe200078ef85f */
[----:B------:R-:W-:Y:S01]  /*3e10*/  IMAD.U32 R124, R124, 0x10000, RZ ;  /* 0x000100007c7c7824 */ /* 0x000fe200078e00ff */
[----:B------:R-:W-:-:S02]  /*3e20*/  SHF.L.U32 R95, R99, 0x10, RZ ;  /* 0x00000010635f7819 */ /* 0x000fc400000006ff */
[----:B------:R-:W-:Y:S02]  /*3e30*/  LOP3.LUT R97, R97, 0xff00, R98, 0xf8, !PT ;  /* 0x0000ff0061617812 */ /* 0x000fe400078ef862 */
[----:B------:R-:W-:Y:S02]  /*3e40*/  F2FP.F16.E4M3.UNPACK_B R44, R45 ;  /* 0x0000002dff2c723e */ /* 0x000fe400020006ff */
[-C--:B------:R-:W-:Y:S02]  /*3e50*/  F2FP.F16.E4M3.UNPACK_B R98, R162.reuse.H1 ;  /* 0x000000a2ff62723e */ /* 0x080fe400030006ff */
[----:B------:R-:W-:Y:S02]  /*3e60*/  LOP3.LUT R94, R94, 0xff0000, R95, 0xf8, !PT ;  /* 0x00ff00005e5e7812 */ /* 0x000fe400078ef85f */
[----:B------:R-:W-:Y:S01]  /*3e70*/  LOP3.LUT R95, R97, 0xff0000, R124, 0xf8, !PT ;  /* 0x00ff0000615f7812 */ /* 0x000fe200078ef87c */
[----:B------:R-:W-:Y:S01]  /*3e80*/  HADD2.F32 R97, -RZ, R44.H1_H1 ;  /* 0x3000002cff617230 */ /* 0x000fe20000004100 */
[----:B------:R-:W-:Y:S01]  /*3e90*/  F2FP.F16.E4M3.UNPACK_B R124, R161.H1 ;  /* 0x000000a1ff7c723e */ /* 0x000fe200030006ff */
[----:B------:R-:W-:Y:S01]  /*3ea0*/  HADD2.F32 R163, -RZ, R98.H0_H0 ;  /* 0x20000062ffa37230 */ /* 0x000fe20000004100 */
[----:B------:R-:W-:Y:S01]  /*3eb0*/  F2FP.F16.E4M3.UNPACK_B R45, R45.H1 ;  /* 0x0000002dff2d723e */ /* 0x000fe200030006ff */
[----:B------:R-:W-:Y:S01]  /*3ec0*/  HADD2.F32 R44, -RZ, R44.H0_H0 ;  /* 0x2000002cff2c7230 */ /* 0x000fe20000004100 */
[----:B------:R-:W-:Y:S01]  /*3ed0*/  F2FP.F16.E4M3.UNPACK_B R162, R162 ;  /* 0x000000a2ffa2723e */ /* 0x000fe200020006ff */
        /* <DEDUP_REMOVED lines=40> */
[--C-:B------:R-:W-:Y:S01]  /*4160*/  HADD2.F32 R168, -RZ, R166.reuse.H1_H1 ;  /* 0x300000a6ffa87230 */ /* 0x100fe20000004100 */
[----:B------:R-:W-:Y:S01]  /*4170*/  F2FP.F16.E4M3.UNPACK_B R124, R46.H1 ;  /* 0x0000002eff7c723e */ /* 0x000fe200030006ff */
[----:B------:R-:W-:Y:S01]  /*4180*/  HADD2.F32 R166, -RZ, R166.H0_H0 ;  /* 0x200000a6ffa67230 */ /* 0x000fe20000004100 */
[----:B------:R-:W-:Y:S01]  /*4190*/  F2FP.F16.E4M3.UNPACK_B R165, R95 ;  /* 0x0000005fffa5723e */ /* 0x000fe200020006ff */
[----:B------:R-:W-:-:S02]  /*41a0*/  HADD2.F32 R164, -RZ, R163.H1_H1 ;  /* 0x300000a3ffa47230 */ /* 0x000fc40000004100 */
[-C--:B------:R-:W-:Y:S01]  /*41b0*/  FMUL.FTZ R94, R125, R168.reuse ;  /* 0x000000a87d5e7220 */ /* 0x080fe20000410000 */
[--C-:B------:R-:W-:Y:S02]  /*41c0*/  HADD2.F32 R95, -RZ, R124.reuse.H1_H1 ;  /* 0x3000007cff5f7230 */ /* 0x100fe40000004100 */
[C---:B------:R-:W-:Y:S01]  /*41d0*/  FMUL.FTZ R170, R161.reuse, R168 ;  /* 0x000000a8a1aa7220 */ /* 0x040fe20000410000 */
[--C-:B------:R-:W-:Y:S02]  /*41e0*/  HADD2.F32 R167, -RZ, R165.reuse.H1_H1 ;  /* 0x300000a5ffa77230 */ /* 0x100fe40000004100 */
        /* <DEDUP_REMOVED lines=8> */
[----:B------:R-:W-:Y:S01]  /*4270*/  FFMA.FTZ R161, R124, R94, -R161 ;  /* 0x0000005e7ca17223 */ /* 0x000fe200000108a1 */
[----:B------:R-:W-:Y:S01]  /*4280*/  FFMA.FTZ R170, R125, R164, R170 ;  /* 0x000000a47daa7223 */ /* 0x000fe200000100aa */
[----:B------:R-:W-:Y:S01]  /*4290*/  FFMA.FTZ R168, R95, R94, R168 ;  /* 0x0000005e5fa87223 */ /* 0x000fe200000100a8 */
[--C-:B------:R-:W-:Y:S01]  /*42a0*/  HADD2.F32 R94, -RZ, R47.reuse.H0_H0 ;  /* 0x2000002fff5e7230 */ /* 0x100fe20000004100 */
[----:B------:R-:W-:Y:S01]  /*42b0*/  F2FP.SATFINITE.E4M3.F32.PACK_AB_MERGE_C R45, R45, R44, R98 ;  /* 0x0000002c2d2d723e */ /* 0x000fe20004807062 */
[----:B------:R-:W-:Y:S01]  /*42c0*/  HADD2.F32 R95, -RZ, R47.H1_H1 ;  /* 0x3000002fff5f7230 */ /* 0x000fe20000004100 */
[----:B------:R-:W-:Y:S01]  /*42d0*/  F2FP.SATFINITE.E4M3.F32.PACK_AB_MERGE_C R169, R170, R169, RZ ;  /* 0x000000a9aaa9723e */ /* 0x000fe200048070ff */
[--C-:B------:R-:W-:Y:S01]  /*42e0*/  HADD2.F32 R47, -RZ, R46.reuse.H0_H0 ;  /* 0x2000002eff2f7230 */ /* 0x100fe20000004100 */
[----:B------:R-:W-:Y:S01]  /*42f0*/  F2FP.SATFINITE.E4M3.F32.PACK_AB_MERGE_C R161, R168, R161, RZ ;  /* 0x000000a1a8a1723e */ /* 0x000fe200048070ff */
[----:B------:R-:W-:Y:S02]  /*4300*/  HADD2.F32 R46, -RZ, R46.H1_H1 ;  /* 0x3000002eff2e7230 */ /* 0x000fe40000004100 */
[----:B------:R-:W-:Y:S01]  /*4310*/  FMUL.FTZ R125, R95, R166 ;  /* 0x000000a65f7d7220 */ /* 0x000fe20000410000 */
[----:B------:R-:W-:-:S02]  /*4320*/  HADD2.F32 R163, -RZ, R163.H0_H0 ;  /* 0x200000a3ffa37230 */ /* 0x000fc40000004100 */
        /* <DEDUP_REMOVED lines=8> */
[----:B------:R-:W-:Y:S02]  /*43b0*/  F2FP.SATFINITE.E4M3.F32.PACK_AB_MERGE_C R44, R97, R96, R99 ;  /* 0x00000060612c723e */ /* 0x000fe40004807063 */
[----:B------:R-:W-:-:S02]  /*43c0*/  F2FP.SATFINITE.E4M3.F32.PACK_AB_MERGE_C R47, R166, R125, R169 ;  /* 0x0000007da62f723e */ /* 0x000fc400048070a9 */
[----:B------:R-:W-:-:S07]  /*43d0*/  F2FP.SATFINITE.E4M3.F32.PACK_AB_MERGE_C R46, R165, R124, R161 ;  /* 0x0000007ca52e723e */ /* 0x000fce00048070a1 */
.L_x_5008:
[----:B------:R-:W-:Y:S05]  /*43e0*/  BSYNC B3 ;  /* 0x0000000000037941 */ /* 0x000fea0003800000 */
.L_x_5007:
[----:B--2---:R2:W-:Y:S02]  /*43f0*/  STG.E.128 desc[UR54][R50.64+0x20], R44 ;  /* 0x0000202c32007986 */ /* 0x0045e4000c101d36 */
.L_x_5006:
[----:B------:R-:W-:Y:S05]  /*4400*/  BSYNC B2 ;  /* 0x0000000000027941 */ /* 0x000fea0003800000 */
.L_x_5005:
        /* <DEDUP_REMOVED lines=8> */
[--C-:B------:R-:W-:Y:S02]  /*4490*/  SHF.R.U32.HI R96, RZ, 0x8, R89.reuse ;  /* 0x00000008ff607819 */ /* 0x100fe40000011659 */
[----:B------:R-:W-:Y:S02]  /*44a0*/  LOP3.LUT R88, R89, 0xff, RZ, 0xc0, !PT ;  /* 0x000000ff59587812 */ /* 0x000fe400078ec0ff */
[----:B------:R-:W-:Y:S02]  /*44b0*/  SHF.R.U32.HI R95, RZ, 0x18, R89 ;  /* 0x00000018ff5f7819 */ /* 0x000fe40000011659 */
[----:B------:R-:W-:Y:S02]  /*44c0*/  SHF.R.U32.HI R94, RZ, 0x8, R91 ;  /* 0x00000008ff5e7819 */ /* 0x000fe4000001165b */
[----:B------:R-:W-:Y:S02]  /*44d0*/  SHF.R.U32.HI R98, RZ, 0x10, R89 ;  /* 0x00000010ff627819 */ /* 0x000fe40000011659 */
[----:B------:R-:W-:Y:S01]  /*44e0*/  SHF.R.U32.HI R97, RZ, 0x10, R91 ;  /* 0x00000010ff617819 */ /* 0x000fe2000001165b */
[----:B------:R-:W-:Y:S01]  /*44f0*/  IMAD.SHL.U32 R94, R94, 0x100, RZ ;  /* 0x000001005e5e7824 */ /* 0x000fe200078e00ff */
[----:B------:R-:W-:-:S02]  /*4500*/  LOP3.LUT R89, R91, 0xff, RZ, 0xc0, !PT ;  /* 0x000000ff5b597812 */ /* 0x000fc400078ec0ff */
[----:B------:R-:W-:Y:S02]  /*4510*/  SHF.R.U32.HI R90, RZ, 0x18, R91 ;  /* 0x00000018ff5a7819 */ /* 0x000fe4000001165b */
[----:B------:R-:W-:Y:S01]  /*4520*/  PRMT R91, R95, 0x654, R88 ;  /* 0x000006545f5b7816 */ /* 0x000fe20000000058 */
[----:B------:R-:W-:Y:S01]  /*4530*/  IMAD.SHL.U32 R88, R96, 0x100, RZ ;  /* 0x0000010060587824 */ /* 0x000fe200078e00ff */
[----:B------:R-:W-:Y:S01]  /*4540*/  PRMT R95, R90, 0x654, R89 ;  /* 0x000006545a5f7816 */ /* 0x000fe20000000059 */
[----:B--2---:R-:W-:Y:S01]  /*4550*/  IMAD.MOV.U32 R90, RZ, RZ, R44 ;  /* 0x000000ffff5a7224 */ /* 0x004fe200078e002c */
[----:B------:R-:W-:Y:S01]  /*4560*/  MOV R89, R45 ;  /* 0x0000002d00597202 */ /* 0x000fe20000000f00 */
[----:B------:R-:W-:Y:S01]  /*4570*/  IMAD.U32 R45, R98, 0x10000, RZ ;  /* 0x00010000622d7824 */ /* 0x000fe200078e00ff */
[----:B------:R-:W-:Y:S01]  /*4580*/  LOP3.LUT R88, R91, 0xff00, R88, 0xf8, !PT ;  /* 0x0000ff005b587812 */ /* 0x000fe200078ef858 */
[----:B------:R-:W-:Y:S01]  /*4590*/  IMAD.U32 R91, R97, 0x10000, RZ ;  /* 0x00010000615b7824 */ /* 0x000fe200078e00ff */
[----:B------:R-:W-:-:S02]  /*45a0*/  LOP3.LUT R96, R95, 0xff00, R94, 0xf8, !PT ;  /* 0x0000ff005f607812 */ /* 0x000fc400078ef85e */
[----:B------:R-:W-:Y:S02]  /*45b0*/  F2FP.F16.E4M3.UNPACK_B R94, R160.H1 ;  /* 0x000000a0ff5e723e */ /* 0x000fe400030006ff */
[----:B------:R-:W-:Y:S02]  /*45c0*/  F2FP.F16.E4M3.UNPACK_B R44, R89 ;  /* 0x00000059ff2c723e */ /* 0x000fe400020006ff */
        /* <DEDUP_REMOVED lines=25> */
[----:B------:R-:W-:-:S02]  /*4760*/  HADD2.F32 R96, -RZ, R91.H1_H1 ;  /* 0x3000005bff607230 */ /* 0x000fc40000004100 */
[----:B------:R-:W-:Y:S01]  /*4770*/  HADD2.F32 R95, -RZ, R91.H0_H0 ;  /* 0x2000005bff5f7230 */ /* 0x000fe20000004100 */
[----:B------:R-:W-:Y:S01]  /*4780*/  F2FP.SATFINITE.E4M3.F32.PACK_AB_MERGE_C R165, R162, R125, RZ ;  /* 0x0000007da2a5723e */ /* 0x000fe200048070ff */
[--C-:B------:R-:W-:Y:S02]  /*4790*/  HADD2.F32 R91, -RZ, R90.reuse.H0_H0 ;  /* 0x2000005aff5b7230 */ /* 0x100fe40000004100 */
[-C--:B------:R-:W-:Y:S01]  /*47a0*/  FMUL.FTZ R124, R96, R97.reuse ;  /* 0x00000061607c7220 */ /* 0x080fe20000410000 */
[----:B------:R-:W-:Y:S02]  /*47b0*/  HADD2.F32 R94, -RZ, R90.H1_H1 ;  /* 0x3000005aff5e7230 */ /* 0x000fe40000004100 */
[----:B------:R-:W-:Y:S01]  /*47c0*/  FMUL.FTZ R99, R95, R97 ;  /* 0x000000615f637220 */ /* 0x000fe20000410000 */
[----:B------:R-:W-:Y:S01]  /*47d0*/  HADD2.F32 R90, -RZ, R159.H1_H1 ;  /* 0x3000009fff5a7230 */ /* 0x000fe20000004100 */
[----:B------:R-:W-:Y:S01]  /*47e0*/  F2FP.F16.E4M3.UNPACK_B R125, R88.H1 ;  /* 0x00000058ff7d723e */ /* 0x000fe200030006ff */
[----:B------:R-:W-:-:S02]  /*47f0*/  HADD2.F32 R160, -RZ, R160.H0_H0 ;  /* 0x200000a0ffa07230 */ /* 0x000fc40000004100 */
[----:B------:R-:W-:Y:S02]  /*4800*/  HADD2.F32 R159, -RZ, R159.H0_H0 ;  /* 0x2000009fff9f7230 */ /* 0x000fe40000004100 */
[-C--:B------:R-:W-:Y:S01]  /*4810*/  FFMA.FTZ R124, R95, R90.reuse, -R124 ;  /* 0x0000005a5f7c7223 */ /* 0x080fe2000001087c */
[----:B------:R-:W-:Y:S01]  /*4820*/  FFMA.FTZ R99, R96, R90, R99 ;  /* 0x0000005a60637223 */ /* 0x000fe20000010063 */
[CC--:B------:R-:W-:Y:S01]  /*4830*/  FMUL.FTZ R98, R94.reuse, R160.reuse ;  /* 0x000000a05e627220 */ /* 0x0c0fe20000410000 */
[----:B------:R-:W-:Y:S01]  /*4840*/  F2FP.F16.E4M3.UNPACK_B R95, R47.H1 ;  /* 0x0000002fff5f723e */ /* 0x000fe200030006ff */
[C---:B------:R-:W-:Y:S01]  /*4850*/  FMUL.FTZ R97, R91.reuse, R160 ;  /* 0x000000a05b617220 */ /* 0x040fe20000410000 */
[----:B------:R-:W-:Y:S02]  /*4860*/  HADD2.F32 R160, -RZ, R125.H1_H1 ;  /* 0x3000007dffa07230 */ /* 0x000fe40000004100 */
[-C--:B------:R-:W-:Y:S01]  /*4870*/  FFMA.FTZ R90, R91, R159.reuse, -R98 ;  /* 0x0000009f5b5a7223 */ /* 0x080fe20000010862 */
[----:B------:R-:W-:Y:S01]  /*4880*/  F2FP.SATFINITE.E4M3.F32.PACK_AB_MERGE_C R164, R99, R124, RZ ;  /* 0x0000007c63a4723e */ /* 0x000fe200048070ff */
[----:B------:R-:W-:Y:S01]  /*4890*/  FFMA.FTZ R91, R94, R159, R97 ;  /* 0x0000009f5e5b7223 */ /* 0x000fe20000010061 */
[--C-:B------:R-:W-:Y:S01]  /*48a0*/  HADD2.F32 R96, -RZ, R95.reuse.H0_H0 ;  /* 0x2000005fff607230 */ /* 0x100fe20000004100 */
[-C--:B------:R-:W-:Y:S01]  /*48b0*/  F2FP.F16.E4M3.UNPACK_B R98, R45.reuse.H1 ;  /* 0x0000002dff62723e */ /* 0x080fe200030006ff */
[----:B------:R-:W-:Y:S01]  /*48c0*/  HADD2.F32 R95, -RZ, R95.H1_H1 ;  /* 0x3000005fff5f7230 */ /* 0x000fe20000004100 */
[----:B------:R-:W-:Y:S01]  /*48d0*/  F2FP.F16.E4M3.UNPACK_B R94, R46.H1 ;  /* 0x0000002eff5e723e */ /* 0x000fe200030006ff */
[----:B------:R-:W-:Y:S01]  /*48e0*/  HADD2.F32 R125, -RZ, R125.H0_H0 ;  /* 0x2000007dff7d7230 */ /* 0x000fe20000004100 */
[----:B------:R-:W-:Y:S01]  /*48f0*/  F2FP.F16.E4M3.UNPACK_B R124, R88 ;  /* 0x00000058ff7c723e */ /* 0x000fe200020006ff */
[----:B------:R-:W-:Y:S01]  /*4900*/  HADD2.F32 R99, -RZ, R98.H1_H1 ;  /* 0x30000062ff637230 */ /* 0x000fe20000004100 */
[----:B------:R-:W-:Y:S01]  /*4910*/  F2FP.F16.E4M3.UNPACK_B R97, R45 ;  /* 0x0000002dff61723e */ /* 0x000fe200020006ff */
[----:B------:R-:W-:-:S02]  /*4920*/  HADD2.F32 R88, -RZ, R94.H1_H1 ;  /* 0x3000005eff587230 */ /* 0x000fc40000004100 */
[----:B------:R-:W-:Y:S01]  /*4930*/  FMUL.FTZ R45, R95, R160 ;  /* 0x000000a05f2d7220 */ /* 0x000fe20000410000 */
[----:B------:R-:W-:Y:S01]  /*4940*/  HADD2.F32 R159, -RZ, R124.H1_H1 ;  /* 0x3000007cff9f7230 */ /* 0x000fe20000004100 */
[----:B------:R-:W-:Y:S01]  /*4950*/  F2FP.F16.E4M3.UNPACK_B R47, R47 ;  /* 0x0000002fff2f723e */ /* 0x000fe200020006ff */
[----:B------:R-:W-:Y:S02]  /*4960*/  HADD2.F32 R94, -RZ, R94.H0_H0 ;  /* 0x2000005eff5e7230 */ /* 0x000fe40000004100 */
[----:B------:R-:W-:Y:S01]  /*4970*/  FFMA.FTZ R162, R96, R99, -R45 ;  /* 0x0000006360a27223 */ /* 0x000fe2000001082d */
[----:B------:R-:W-:Y:S02]  /*4980*/  HADD2.F32 R45, -RZ, R97.H1_H1 ;  /* 0x30000061ff2d7230 */ /* 0x000fe40000004100 */
[-C--:B------:R-:W-:Y:S01]  /*4990*/  FMUL.FTZ R161, R88, R159.reuse ;  /* 0x0000009f58a17220 */ /* 0x080fe20000410000 */
[----:B------:R-:W-:Y:S01]  /*49a0*/  F2FP.F16.E4M3.UNPACK_B R46, R46 ;  /* 0x0000002eff2e723e */ /* 0x000fe200020006ff */
[----:B------:R-:W-:Y:S01]  /*49b0*/  FMUL.FTZ R159, R94, R159 ;  /* 0x0000009f5e9f7220 */ /* 0x000fe20000410000 */
[----:B------:R-:W-:Y:S01]  /*49c0*/  FMUL.FTZ R160, R96, R160 ;  /* 0x000000a060a07220 */ /* 0x000fe20000410000 */
[----:B------:R-:W-:Y:S01]  /*49d0*/  FFMA.FTZ R161, R94, R45, -R161 ;  /* 0x0000002d5ea17223 */ /* 0x000fe200000108a1 */
[----:B------:R-:W-:-:S02]  /*49e0*/  HADD2.F32 R124, -RZ, R124.H0_H0 ;  /* 0x2000007cff7c7230 */ /* 0x000fc40000004100 */
[----:B------:R-:W-:Y:S01]  /*49f0*/  FFMA.FTZ R96, R88, R45, R159 ;  /* 0x0000002d58607223 */ /* 0x000fe2000001009f */
[--C-:B------:R-:W-:Y:S02]  /*4a00*/  HADD2.F32 R88, -RZ, R47.reuse.H0_H0 ;  /* 0x2000002fff587230 */ /* 0x100fe40000004100 */
[----:B------:R-:W-:Y:S01]  /*4a10*/  FFMA.FTZ R163, R95, R99, R160 ;  /* 0x000000635fa37223 */ /* 0x000fe200000100a0 */
[--C-:B------:R-:W-:Y:S02]  /*4a20*/  HADD2.F32 R45, -RZ, R46.reuse.H0_H0 ;  /* 0x2000002eff2d7230 */ /* 0x100fe40000004100 */
[----:B------:R-:W-:Y:S02]  /*4a30*/  HADD2.F32 R47, -RZ, R47.H1_H1 ;  /* 0x3000002fff2f7230 */ /* 0x000fe40000004100 */
[----:B------:R-:W-:Y:S01]  /*4a40*/  FMUL.FTZ R160, R88, R125 ;  /* 0x0000007d58a07220 */ /* 0x000fe20000410000 */
[----:B------:R-:W-:Y:S02]  /*4a50*/  HADD2.F32 R46, -RZ, R46.H1_H1 ;  /* 0x3000002eff2e7230 */ /* 0x000fe40000004100 */
[----:B------:R-:W-:Y:S01]  /*4a60*/  FMUL.FTZ R95, R45, R124 ;  /* 0x0000007c2d5f7220 */ /* 0x000fe20000410000 */
[----:B------:R-:W-:-:S02]  /*4a70*/  HADD2.F32 R98, -RZ, R98.H0_H0 ;  /* 0x20000062ff627230 */ /* 0x000fc40000004100 */
[C---:B------:R-:W-:Y:S01]  /*4a80*/  FMUL.FTZ R99, R47.reuse, R125 ;  /* 0x0000007d2f637220 */ /* 0x040fe20000410000 */
[----:B------:R-:W-:Y:S02]  /*4a90*/  HADD2.F32 R97, -RZ, R97.H0_H0 ;  /* 0x20000061ff617230 */ /* 0x000fe40000004100 */
[----:B------:R-:W-:Y:S01]  /*4aa0*/  FMUL.FTZ R94, R46, R124 ;  /* 0x0000007c2e5e7220 */ /* 0x000fe20000410000 */
[----:B------:R-:W-:Y:S01]  /*4ab0*/  F2FP.SATFINITE.E4M3.F32.PACK_AB_MERGE_C R96, R96, R161, RZ ;  /* 0x000000a16060723e */ /* 0x000fe200048070ff */
[-C--:B------:R-:W-:Y:S01]  /*4ac0*/  FFMA.FTZ R99, R88, R98.reuse, -R99 ;  /* 0x0000006258637223 */ /* 0x080fe20000010863 */
[----:B------:R-:W-:Y:S01]  /*4ad0*/  FFMA.FTZ R160, R47, R98, R160 ;  /* 0x000000622fa07223 */ /* 0x000fe200000100a0 */
[-C--:B------:R-:W-:Y:S01]  /*4ae0*/  FFMA.FTZ R94, R45, R97.reuse, -R94 ;  /* 0x000000612d5e7223 */ /* 0x080fe2000001085e */
[----:B------:R-:W-:Y:S01]  /*4af0*/  FFMA.FTZ R95, R46, R97, R95 ;  /* 0x000000612e5f7223 */ /* 0x000fe2000001005f */
[----:B------:R-:W-:Y:S02]  /*4b00*/  F2FP.SATFINITE.E4M3.F32.PACK_AB_MERGE_C R162, R163, R162, RZ ;  /* 0x000000a2a3a2723e */ /* 0x000fe400048070ff */
[----:B------:R-:W-:-:S02]  /*4b10*/  F2FP.SATFINITE.E4M3.F32.PACK_AB_MERGE_C R45, R89, R44, R165 ;  /* 0x0000002c592d723e */ /* 0x000fc400048070a5 */
[----:B------:R-:W-:Y:S02]  /*4b20*/  F2FP.SATFINITE.E4M3.F32.PACK_AB_MERGE_C R44, R91, R90, R164 ;  /* 0x0000005a5b2c723e */ /* 0x000fe400048070a4 */
[----:B------:R-:W-:Y:S02]  /*4b30*/  F2FP.SATFINITE.E4M3.F32.PACK_AB_MERGE_C R46, R95, R94, R96 ;  /* 0x0000005e5f2e723e */ /* 0x000fe40004807060 */
[----:B------:R-:W-:-:S07]  /*4b40*/  F2FP.SATFINITE.E4M3.F32.PACK_AB_MERGE_C R47, R160, R99, R162 ;  /* 0x00000063a02f723e */ /* 0x000fce00048070a2 */
.L_x_5012:
[----:B------:R-:W-:Y:S05]  /*4b50*/  BSYNC B3 ;  /* 0x0000000000037941 */ /* 0x000fea0003800000 */
.L_x_5011:
[----:B--2---:R3:W-:Y:S02]  /*4b60*/  STG.E.128 desc[UR54][R50.64+0x40], R44 ;  /* 0x0000402c32007986 */ /* 0x0047e4000c101d36 */
.L_x_5010:
[----:B------:R-:W-:Y:S05]  /*4b70*/  BSYNC B2 ;  /* 0x0000000000027941 */ /* 0x000fea0003800000 */
.L_x_5009:
        /* <DEDUP_REMOVED lines=52> */
[--C-:B------:R-:W-:Y:S02]  /*4ec0*/  HADD2.F32 R86, -RZ, R85.reuse.H0_H0 ;  /* 0x20000055ff567230 */ /* 0x100fe40000004100 */
[----:B------:R-:W-:Y:S02]  /*4ed0*/  HADD2.F32 R87, -RZ, R85.H1_H1 ;  /* 0x30000055ff577230 */ /* 0x000fe40000004100 */
[----:B------:R-:W-:Y:S02]  /*4ee0*/  HADD2.F32 R85, -RZ, R84.H0_H0 ;  /* 0x20000054ff557230 */ /* 0x000fe40000004100 */
[-C--:B------:R-:W-:Y:S01]  /*4ef0*/  FMUL.FTZ R96, R86, R89.reuse ;  /* 0x0000005956607220 */ /* 0x080fe20000410000 */
[----:B------:R-:W-:Y:S02]  /*4f00*/  HADD2.F32 R88, -RZ, R155.H1_H1 ;  /* 0x3000009bff587230 */ /* 0x000fe40000004100 */
[----:B------:R-:W-:Y:S01]  /*4f10*/  FMUL.FTZ R91, R87, R89 ;  /* 0x00000059575b7220 */ /* 0x000fe20000410000 */
[----:B------:R-:W-:-:S02]  /*4f20*/  HADD2.F32 R156, -RZ, R156.H0_H0 ;  /* 0x2000009cff9c7230 */ /* 0x000fc40000004100 */
[----:B------:R-:W-:Y:S02]  /*4f30*/  HADD2.F32 R84, -RZ, R84.H1_H1 ;  /* 0x30000054ff547230 */ /* 0x000fe40000004100 */
        /* <DEDUP_REMOVED lines=16> */
[----:B------:R-:W-:Y:S01]  /*5040*/  F2FP.SATFINITE.E4M3.F32.PACK_AB_MERGE_C R155, R124, R99, RZ ;  /* 0x000000637c9b723e */ /* 0x000fe200048070ff */
        /* <DEDUP_REMOVED lines=38> */
.L_x_5016:
[----:B------:R-:W-:Y:S05]  /*52b0*/  BSYNC B3 ;  /* 0x0000000000037941 */ /* 0x000fea0003800000 */
.L_x_5015:
[----:B--2---:R4:W-:Y:S02]  /*52c0*/  STG.E.128 desc[UR54][R50.64+0x60], R44 ;  /* 0x0000602c32007986 */ /* 0x0049e4000c101d36 */
.L_x_5014:
[----:B------:R-:W-:Y:S05]  /*52d0*/  BSYNC B2 ;  /* 0x0000000000027941 */ /* 0x000fea0003800000 */
.L_x_5013:
[----:B------:R-:W-:Y:S01]  /*52e0*/  ISETP.NE.AND P3, PT, R37, RZ, PT ;  /* 0x000000ff2500720c */ /* 0x000fe20003f65270 */
[----:B------:R-:W-:-:S12]  /*52f0*/  BSSY B2, `(.L_x_5017) ;  /* 0x0000074000027945 */ /* 0x000fd80003800000 */
[----:B------:R-:W-:Y:S05]  /*5300*/  @!P3 BRA `(.L_x_5018) ;  /* 0x0000000400c8b947 */ /* 0x000fea0003800000 */
[----:B-1234-:R1:W2:Y:S01]  /*5310*/  LDS.128 R44, [R39+0x29200] ;  /* 0x02920000272c7984 */ /* 0x01e2a20000000c00 */
[----:B------:R-:W-:Y:S01]  /*5320*/  IADD3 R85, R19, 0x40, RZ ;  /* 0x0000004013557810 */ /* 0x000fe20007ffe0ff */
[----:B------:R-:W-:Y:S03]  /*5330*/  BSSY B3, `(.L_x_5019) ;  /* 0x000006e000037945 */ /* 0x000fe60003800000 */
[----:B------:R-:W-:-:S13]  /*5340*/  ISETP.GE.AND P3, PT, R85, R134, PT ;  /* 0x000000865500720c */ /* 0x000fda0003f66270 */
        /* <DEDUP_REMOVED lines=14> */
[----:B------:R-:W-:Y:S02]  /*5430*/  F2FP.F16.E4M3.UNPACK_B R44, R45 ;  /* 0x0000002dff2c723e */ /* 0x000fe400020006ff */
[----:B------:R-:W-:Y:S01]  /*5440*/  LOP3.LUT R82, R82, 0xff00, R81, 0xf8, !PT ;  /* 0x0000ff0052527812 */ /* 0x000fe200078ef851 */
[----:B------:R-:W-:Y:S01]  /*5450*/  IMAD.U32 R81, R89, 0x10000, RZ ;  /* 0x0001000059517824 */ /* 0x000fe200078e00ff */
[----:B------:R-:W-:-:S02]  /*5460*/  LOP3.LUT R85, R84, 0xff00, R83, 0xf8, !PT ;  /* 0x0000ff0054557812 */ /* 0x000fc400078ef853 */
[----:B------:R-:W-:Y:S02]  /*5470*/  SHF.L.U32 R84, R86, 0x10, RZ ;  /* 0x0000001056547819 */ /* 0x000fe400000006ff */
        /* <DEDUP_REMOVED lines=43> */
[-C--:B------:R-:W-:Y:S01]  /*5730*/  FFMA.FTZ R91, R81, R150.reuse, -R88 ;  /* 0x00000096515b7223 */ /* 0x080fe20000010858 */
        /* <DEDUP_REMOVED lines=45> */
.L_x_5020:
[----:B------:R-:W-:Y:S05]  /*5a10*/  BSYNC B3 ;  /* 0x0000000000037941 */ /* 0x000fea0003800000 */
.L_x_5019:
[----:B--2---:R1:W-:Y:S02]  /*5a20*/  STG.E.128 desc[UR54][R50.64+0x80], R44 ;  /* 0x0000802c32007986 */ /* 0x0043e4000c101d36 */
.L_x_5018:
[----:B------:R-:W-:Y:S05]  /*5a30*/  BSYNC B2 ;  /* 0x0000000000027941 */ /* 0x000fea0003800000 */
.L_x_5017:
[----:B------:R-:W-:-:S13]  /*5a40*/  ISETP.NE.AND P3, PT, R38, RZ, PT ;  /* 0x000000ff2600720c */ /* 0x000fda0003f65270 */
[----:B------:R-:W-:Y:S05]  /*5a50*/  @!P3 BRA `(.L_x_5000) ;  /* 0x0000000400c8b947 */ /* 0x000fea0003800000 */
[----:B-1234-:R1:W2:Y:S01]  /*5a60*/  LDS.128 R44, [R40+0x29200] ;  /* 0x02920000282c7984 */ /* 0x01e2a20000000c00 */
[----:B------:R-:W-:Y:S01]  /*5a70*/  VIADD R81, R19, 0x50 ;  /* 0x0000005013517836 */ /* 0x000fe20000000000 */
[----:B------:R-:W-:Y:S04]  /*5a80*/  BSSY B2, `(.L_x_5021) ;  /* 0x000006e000027945 */ /* 0x000fe80003800000 */
[----:B------:R-:W-:-:S13]  /*5a90*/  ISETP.GE.AND P3, PT, R81, R134, PT ;  /* 0x000000865100720c */ /* 0x000fda0003f66270 */
        /* <DEDUP_REMOVED lines=62> */
[----:B------:R-:W-:Y:S01]  /*5e80*/  FFMA.FTZ R87, R77, R147, -R84 ;  /* 0x000000934d577223 */ /* 0x000fe20000010854 */
        /* <DEDUP_REMOVED lines=45> */
.L_x_5022:
[----:B------:R-:W-:Y:S05]  /*6160*/  BSYNC B2 ;  /* 0x0000000000027941 */ /* 0x000fea0003800000 */
.L_x_5021:
[----:B--2---:R1:W-:Y:S02]  /*6170*/  STG.E.128 desc[UR54][R50.64+0xa0], R44 ;  /* 0x0000a02c32007986 */ /* 0x0043e4000c101d36 */
.L_x_5000:
[----:B------:R-:W-:Y:S05]  /*6180*/  BSYNC B1 ;  /* 0x0000000000017941 */ /* 0x000fea0003800000 */
.L_x_4999:
[----:B------:R-:W-:Y:S05]  /*6190*/  @P4 BRA `(.L_x_5023) ;  /* 0x0000009800244947 */ /* 0x000fea0003800000 */
[----:B------:R-:W-:Y:S01]  /*61a0*/  ISETP.NE.AND P3, PT, R33, RZ, PT ;  /* 0x000000ff2100720c */ /* 0x000fe20003f65270 */
[----:B------:R-:W-:-:S12]  /*61b0*/  BSSY B1, `(.L_x_5024) ;  /* 0x0000073000017945 */ /* 0x000fd80003800000 */
[----:B------:R-:W-:Y:S05]  /*61c0*/  @!P3 BRA `(.L_x_5025) ;  /* 0x0000000400c4b947 */ /* 0x000fea0003800000 */
[----:B-1234-:R1:W2:Y:S01]  /*61d0*/  LDS.128 R44, [R39+0x26200] ;  /* 0x02620000272c7984 */ /* 0x01e2a20000000c00 */
[----:B------:R-:W-:Y:S01]  /*61e0*/  ISETP.GE.AND P3, PT, R19, R134, PT ;  /* 0x000000861300720c */ /* 0x000fe20003f66270 */
[----:B------:R-:W-:-:S12]  /*61f0*/  BSSY B2, `(.L_x_5026) ;  /* 0x000006d000027945 */ /* 0x000fd80003800000 */
[----:B-1----:R-:W-:Y:S05]  /*6200*/  @P3 BRA `(.L_x_5027) ;  /* 0x0000000400ac3947 */ /* 0x002fea0003800000 */
        /* <DEDUP_REMOVED lines=9> */
[----:B------:R-:W-:Y:S01]  /*62a0*/  PRMT R73, R73, 0x654, R72 ;  /* 0x0000065449497816 */ /* 0x000fe20000000048 */
[----:B------:R-:W-:Y:S01]  /*62b0*/  IMAD.SHL.U32 R72, R78, 0x100, RZ ;  /* 0x000001004e487824 */ /* 0x000fe200078e00ff */
[----:B------:R-:W-:Y:S01]  /*62c0*/  PRMT R51, R51, 0x654, R50 ;  /* 0x0000065433337816 */ /* 0x000fe20000000032 */
[----:B------:R-:W-:Y:S01]  /*62d0*/  IMAD.U32 R76, R76, 0x10000, RZ ;  /* 0x000100004c4c7824 */ /* 0x000fe200078e00ff */
[----:B------:R-:W-:Y:S01]  /*62e0*/  LOP3.LUT R73, R73, 0xff00, R74, 0xf8, !PT ;  /* 0x0000ff0049497812 */ /* 0x000fe200078ef84a */
[----:B--2---:R-:W-:Y:S01]  /*62f0*/  IMAD.MOV.U32 R50, RZ, RZ, R44 ;  /* 0x000000ffff327224 */ /* 0x004fe200078e002c */
[----:B------:R-:W-:-:S02]  /*6300*/  LOP3.LUT R51, R51, 0xff00, R72, 0xf8, !PT ;  /* 0x0000ff0033337812 */ /* 0x000fc400078ef848 */
[-C--:B------:R-:W-:Y:S02]  /*6310*/  F2FP.F16.E4M3.UNPACK_B R44, R45.reuse ;  /* 0x0000002dff2c723e */ /* 0x080fe400020006ff */
[----:B------:R-:W-:Y:S02]  /*6320*/  SHF.L.U32 R72, R77, 0x10, RZ ;  /* 0x000000104d487819 */ /* 0x000fe400000006ff */
        /* <DEDUP_REMOVED lines=89> */
.L_x_5027:
[----:B------:R-:W-:Y:S05]  /*68c0*/  BSYNC B2 ;  /* 0x0000000000027941 */ /* 0x000fea0003800000 */
.L_x_5026:
[----:B--2---:R1:W-:Y:S02]  /*68d0*/  STG.E.128 desc[UR54][R48.64], R44 ;  /* 0x0000002c30007986 */ /* 0x0043e4000c101d36 */
.L_x_5025:
[----:B------:R-:W-:Y:S05]  /*68e0*/  BSYNC B1 ;  /* 0x0000000000017941 */ /* 0x000fea0003800000 */
.L_x_5024:
        /* <DEDUP_REMOVED lines=19> */
[----:B------:R-:W-:-:S03]  /*6a20*/  IMAD.SHL.U32 R50, R74, 0x100, RZ ;  /* 0x000001004a327824 */ /* 0x000fc600078e00ff */
[----:B------:R-:W-:Y:S01]  /*6a30*/  LOP3.LUT R72, R70, 0xff00, R69, 0xf8, !PT ;  /* 0x0000ff0046487812 */ /* 0x000fe200078ef845 */
[----:B------:R-:W-:Y:S01]  /*6a40*/  IMAD.U32 R69, R73, 0x10000, RZ ;  /* 0x0001000049457824 */ /* 0x000fe200078e00ff */
[----:B------:R-:W-:Y:S02]  /*6a50*/  LOP3.LUT R68, R51, 0xff00, R50, 0xf8, !PT ;  /* 0x0000ff0033447812 */ /* 0x000fe400078ef832 */
[----:B------:R-:W-:Y:S02]  /*6a60*/  SHF.L.U32 R51, R75, 0x10, RZ ;  /* 0x000000104b337819 */ /* 0x000fe400000006ff */
[----:B------:R-:W-:Y:S02]  /*6a70*/  F2FP.F16.E4M3.UNPACK_B R70, R149.H1 ;  /* 0x00000095ff46723e */ /* 0x000fe400030006ff */
[-C--:B--2---:R-:W-:Y:S02]  /*6a80*/  F2FP.F16.E4M3.UNPACK_B R50, R45.reuse ;  /* 0x0000002dff32723e */ /* 0x084fe400020006ff */
        /* <DEDUP_REMOVED lines=88> */
.L_x_5031:
[----:B------:R-:W-:Y:S05]  /*7010*/  BSYNC B2 ;  /* 0x0000000000027941 */ /* 0x000fea0003800000 */
.L_x_5030:
[----:B--2---:R1:W-:Y:S02]  /*7020*/  STG.E.128 desc[UR54][R48.64+0x20], R44 ;  /* 0x0000202c30007986 */ /* 0x0043e4000c101d36 */
.L_x_5029:
[----:B------:R-:W-:Y:S05]  /*7030*/  BSYNC B1 ;  /* 0x0000000000017941 */ /* 0x000fea0003800000 */
.L_x_5028:
        /* <DEDUP_REMOVED lines=10> */
[--C-:B------:R-:W-:Y:S01]  /*70e0*/  SHF.R.U32.HI R73, RZ, 0x18, R65.reuse ;  /* 0x00000018ff497819 */ /* 0x100fe20000011641 */
[----:B------:R-:W-:Y:S01]  /*70f0*/  IMAD.MOV.U32 R51, RZ, RZ, R46 ;  /* 0x000000ffff337224 */ /* 0x000fe200078e002e */
[----:B------:R-:W-:Y:S01]  /*7100*/  LOP3.LUT R50, R65, 0xff, RZ, 0xc0, !PT ;  /* 0x000000ff41327812 */ /* 0x000fe200078ec0ff */
[----:B------:R-:W-:Y:S01]  /*7110*/  IMAD.SHL.U32 R46, R66, 0x100, RZ ;  /* 0x00000100422e7824 */ /* 0x000fe200078e00ff */
[--C-:B------:R-:W-:Y:S02]  /*7120*/  SHF.R.U32.HI R71, RZ, 0x8, R65.reuse ;  /* 0x00000008ff477819 */ /* 0x100fe40000011641 */
[----:B------:R-:W-:Y:S02]  /*7130*/  SHF.R.U32.HI R69, RZ, 0x10, R65 ;  /* 0x00000010ff457819 */ /* 0x000fe40000011641 */
[----:B------:R-:W-:-:S02]  /*7140*/  SHF.R.U32.HI R70, RZ, 0x18, R67 ;  /* 0x00000018ff467819 */ /* 0x000fc40000011643 */
[----:B------:R-:W-:Y:S02]  /*7150*/  LOP3.LUT R65, R67, 0xff, RZ, 0xc0, !PT ;  /* 0x000000ff43417812 */ /* 0x000fe400078ec0ff */
[----:B------:R-:W-:Y:S02]  /*7160*/  SHF.R.U32.HI R68, RZ, 0x10, R67 ;  /* 0x00000010ff447819 */ /* 0x000fe40000011643 */
[----:B------:R-:W-:Y:S02]  /*7170*/  PRMT R50, R73, 0x654, R50 ;  /* 0x0000065449327816 */ /* 0x000fe40000000032 */
[----:B------:R-:W-:Y:S01]  /*7180*/  SHF.L.U32 R47, R71, 0x8, RZ ;  /* 0x00000008472f7819 */ /* 0x000fe200000006ff */
        /* <DEDUP_REMOVED lines=96> */
.L_x_5035:
[----:B------:R-:W-:Y:S05]  /*7790*/  BSYNC B2 ;  /* 0x0000000000027941 */ /* 0x000fea0003800000 */
.L_x_5034:
[----:B--2---:R1:W-:Y:S02]  /*77a0*/  STG.E.128 desc[UR54][R48.64+0x40], R44 ;  /* 0x0000402c30007986 */ /* 0x0043e4000c101d36 */
.L_x_5033:
[----:B------:R-:W-:Y:S05]  /*77b0*/  BSYNC B1 ;  /* 0x0000000000017941 */ /* 0x000fea0003800000 */
.L_x_5032:
        /* <DEDUP_REMOVED lines=8> */
[--C-:B------:R-:W-:Y:S01]  /*7840*/  SHF.R.U32.HI R68, RZ, 0x10, R61.reuse ;  /* 0x00000010ff447819 */ /* 0x100fe2000001163d */
[----:B--2---:R-:W-:Y:S01]  /*7850*/  IMAD.MOV.U32 R51, RZ, RZ, R46 ;  /* 0x000000ffff337224 */ /* 0x004fe200078e002e */
[----:B------:R-:W-:Y:S01]  /*7860*/  SHF.R.U32.HI R66, RZ, 0x8, R61 ;  /* 0x00000008ff427819 */ /* 0x000fe2000001163d */
[----:B------:R-:W-:Y:S01]  /*7870*/  IMAD.MOV.U32 R60, RZ, RZ, R47 ;  /* 0x000000ffff3c7224 */ /* 0x000fe200078e002f */
[----:B------:R-:W-:Y:S02]  /*7880*/  LOP3.LUT R50, R61, 0xff, RZ, 0xc0, !PT ;  /* 0x000000ff3d327812 */ /* 0x000fe400078ec0ff */
[----:B------:R-:W-:Y:S01]  /*7890*/  SHF.R.U32.HI R67, RZ, 0x18, R61 ;  /* 0x00000018ff437819 */ /* 0x000fe2000001163d */
[----:B------:R-:W-:Y:S01]  /*78a0*/  IMAD.SHL.U32 R46, R66, 0x100, RZ ;  /* 0x00000100422e7824 */ /* 0x000fe200078e00ff */
[----:B------:R-:W-:Y:S02]  /*78b0*/  SHF.R.U32.HI R64, RZ, 0x8, R63 ;  /* 0x00000008ff407819 */ /* 0x000fe4000001163f */
[----:B------:R-:W-:-:S02]  /*78c0*/  LOP3.LUT R61, R63, 0xff, RZ, 0xc0, !PT ;  /* 0x000000ff3f3d7812 */ /* 0x000fc400078ec0ff */
[--C-:B------:R-:W-:Y:S02]  /*78d0*/  SHF.R.U32.HI R62, RZ, 0x18, R63.reuse ;  /* 0x00000018ff3e7819 */ /* 0x100fe4000001163f */
[----:B------:R-:W-:Y:S02]  /*78e0*/  SHF.R.U32.HI R65, RZ, 0x10, R63 ;  /* 0x00000010ff417819 */ /* 0x000fe4000001163f */
[----:B------:R-:W-:Y:S01]  /*78f0*/  PRMT R62, R62, 0x654, R61 ;  /* 0x000006543e3e7816 */ /* 0x000fe2000000003d */
[----:B------:R-:W-:Y:S01]  /*7900*/  IMAD.SHL.U32 R61, R64, 0x100, RZ ;  /* 0x00000100403d7824 */ /* 0x000fe200078e00ff */
[----:B------:R-:W-:-:S04]  /*7910*/  PRMT R47, R67, 0x654, R50 ;  /* 0x00000654432f7816 */ /* 0x000fc80000000032 */
[----:B------:R-:W-:Y:S01]  /*7920*/  LOP3.LUT R64, R62, 0xff00, R61, 0xf8, !PT ;  /* 0x0000ff003e407812 */ /* 0x000fe200078ef83d */
[----:B------:R-:W-:Y:S01]  /*7930*/  IMAD.U32 R61, R65, 0x10000, RZ ;  /* 0x00010000413d7824 */ /* 0x000fe200078e00ff */
        /* <DEDUP_REMOVED lines=93> */
.L_x_5039:
[----:B------:R-:W-:Y:S05]  /*7f10*/  BSYNC B2 ;  /* 0x0000000000027941 */ /* 0x000fea0003800000 */
.L_x_5038:
[----:B--2---:R1:W-:Y:S02]  /*7f20*/  STG.E.128 desc[UR54][R48.64+0x60], R44 ;  /* 0x0000602c30007986 */ /* 0x0043e4000c101d36 */
.L_x_5037:
[----:B------:R-:W-:Y:S05]  /*7f30*/  BSYNC B1 ;  /* 0x0000000000017941 */ /* 0x000fea0003800000 */
.L_x_5036:
        /* <DEDUP_REMOVED lines=17> */
[----:B------:R-:W-:Y:S02]  /*8050*/  SHF.R.U32.HI R60, RZ, 0x10, R59 ;  /* 0x00000010ff3c7819 */ /* 0x000fe4000001163b */
[----:B------:R-:W-:Y:S01]  /*8060*/  MOV R51, R46 ;  /* 0x0000002e00337202 */ /* 0x000fe20000000f00 */
[----:B------:R-:W-:Y:S01]  /*8070*/  IMAD.SHL.U32 R46, R58, 0x100, RZ ;  /* 0x000001003a2e7824 */ /* 0x000fe200078e00ff */
        /* <DEDUP_REMOVED lines=97> */
.L_x_5043:
[----:B------:R-:W-:Y:S05]  /*8690*/  BSYNC B2 ;  /* 0x0000000000027941 */ /* 0x000fea0003800000 */
.L_x_5042:
[----:B--2---:R1:W-:Y:S02]  /*86a0*/  STG.E.128 desc[UR54][R48.64+0x80], R44 ;  /* 0x0000802c30007986 */ /* 0x0043e4000c101d36 */
.L_x_5041:
[----:B------:R-:W-:Y:S05]  /*86b0*/  BSYNC B1 ;  /* 0x0000000000017941 */ /* 0x000fea0003800000 */
.L_x_5040:
[----:B------:R-:W-:-:S13]  /*86c0*/  ISETP.NE.AND P3, PT, R38, RZ, PT ;  /* 0x000000ff2600720c */ /* 0x000fda0003f65270 */
[----:B------:R-:W-:Y:S05]  /*86d0*/  @!P3 BRA `(.L_x_5023) ;  /* 0x0000007000d4b947 */ /* 0x000fea0003800000 */
[----:B-1234-:R1:W2:Y:S01]  /*86e0*/  LDS.128 R44, [R40+0x2b200] ;  /* 0x02b20000282c7984 */ /* 0x01e2a20000000c00 */
[----:B------:R-:W-:Y:S01]  /*86f0*/  VIADD R51, R19, 0x50 ;  /* 0x0000005013337836 */ /* 0x000fe20000000000 */
[----:B------:R-:W-:Y:S04]  /*8700*/  BSSY B1, `(.L_x_5044) ;  /* 0x000006e000017945 */ /* 0x000fe80003800000 */
        /* <DEDUP_REMOVED lines=9> */
[--C-:B------:R-:W-:Y:S02]  /*87a0*/  SHF.R.U32.HI R53, RZ, 0x8, R55.reuse ;  /* 0x00000008ff357819 */ /* 0x100fe40000011637 */
[----:B------:R-:W-:-:S02]  /*87b0*/  SHF.R.U32.HI R57, RZ, 0x10, R55 ;  /* 0x00000010ff397819 */ /* 0x000fc40000011637 */
[----:B------:R-:W-:Y:S02]  /*87c0*/  LOP3.LUT R54, R55, 0xff0000ff, RZ, 0xc0, !PT ;  /* 0xff0000ff37367812 */ /* 0x000fe400078ec0ff */
        /* <DEDUP_REMOVED lines=97> */
.L_x_5045:
[----:B------:R-:W-:Y:S05]  /*8de0*/  BSYNC B1 ;  /* 0x0000000000017941 */ /* 0x000fea0003800000 */
.L_x_5044:
[----:B--2---:R1:W-:Y:S01]  /*8df0*/  STG.E.128 desc[UR54][R48.64+0xa0], R44 ;  /* 0x0000a02c30007986 */ /* 0x0043e2000c101d36 */
[----:B------:R-:W-:Y:S05]  /*8e00*/  BRA `(.L_x_5023) ;  /* 0x0000006c00087947 */ /* 0x000fea0003800000 */
.L_x_4991:
        /* <DEDUP_REMOVED lines=54> */
.L_x_5047:
[----:B------:R-:W-:Y:S05]  /*9170*/  BSYNC B1 ;  /* 0x0000000000017941 */ /* 0x000fea0003800000 */
.L_x_5046:
[----:B0-----:R-:W-:Y:S01]  /*9180*/  VIADD R94, R23, 0x80 ;  /* 0x00000080175e7836 */ /* 0x001fe20000000000 */
[----:B------:R-:W-:Y:S01]  /*9190*/  BSSY B1, `(.L_x_5048) ;  /* 0x0000024000017945 */ /* 0x000fe20003800000 */
[----:B-----5:R-:W-:Y:S01]  /*91a0*/  MOV R163, R46 ;  /* 0x0000002e00a37202 */ /* 0x020fe20000000f00 */
[----:B------:R-:W-:Y:S02]  /*91b0*/  IMAD.MOV.U32 R164, RZ, RZ, R44 ;  /* 0x000000ffffa47224 */ /* 0x000fe400078e002c */
        /* <DEDUP_REMOVED lines=33> */
.L_x_5049:
[----:B------:R-:W-:Y:S05]  /*93d0*/  BSYNC B1 ;  /* 0x0000000000017941 */ /* 0x000fea0003800000 */
.L_x_5048:
        /* <DEDUP_REMOVED lines=26> */
.L_x_5050:
[----:B0-----:R-:W-:Y:S01]  /*9580*/  IMAD R42, R17, 0x8, R16 ;  /* 0x00000008112a7824 */ /* 0x001fe200078e0210 */
[----:B------:R-:W-:Y:S01]  /*9590*/  SHF.L.U32 R43, R223, 0x1f, RZ ;  /* 0x0000001fdf2b7819 */ /* 0x000fe200000006ff */
[----:B------:R-:W0:Y:S01]  /*95a0*/  LDC R151, c[0x0][0x2e4] ;  /* 0x0000b900ff977b82 */ /* 0x000e220000000800 */
[----:B------:R-:W-:Y:S02]  /*95b0*/  BSSY B1, `(.L_x_5051) ;  /* 0x0000004000017945 */ /* 0x000fe40003800000 */
[----:B------:R-:W1:Y:S05]  /*95c0*/  SYNCS.PHASECHK.TRANS64.TRYWAIT P5, [R42+URZ+0x33490], R43 ;  /* 0x0334902b2a0075a7 */ /* 0x000e6a00080a017f */
[----:B------:R-:W2:Y:S01]  /*95d0*/  LDC.64 R136, c[0x0][0x2f0] ;  /* 0x0000bc00ff887b82 */ /* 0x000ea20000000a00 */
[----:B-1----:R-:W-:Y:S05]  /*95e0*/  @!P5 BRA `(.L_x_5052) ;  /* 0x0000026c0044d947 */ /* 0x002fea0003800000 */
.L_x_5322:
[----:B------:R-:W-:Y:S05]  /*95f0*/  BSYNC B1 ;  /* 0x0000000000017941 */ /* 0x000fea0003800000 */
.L_x_5051:
[----:B------:R-:W-:Y:S01]  /*9600*/  BSSY B1, `(.L_x_5053) ;  /* 0x00002ff000017945 */ /* 0x000fe20003800000 */
[----:B0-----:R-:W-:Y:S01]  /*9610*/  IADD3 R152, -R122, R151, RZ ;  /* 0x000000977a987210 */ /* 0x001fe20007ffe1ff */
[----:B------:R-:W-:Y:S02]  /*9620*/  IMAD.MOV.U32 R139, RZ, RZ, R99 ;  /* 0x000000ffff8b7224 */ /* 0x000fe400078e0063 */
[----:B------:R-:W-:Y:S05]  /*9630*/  @P4 BRA `(.L_x_5054) ;  /* 0x0000002c00ec4947 */ /* 0x000fea0003800000 */
[----:B------:R-:W-:Y:S01]  /*9640*/  ISETP.NE.AND P4, PT, R33, RZ, PT ;  /* 0x000000ff2100720c */ /* 0x000fe20003f85270 */
[-C--:B--2---:R-:W-:Y:S01]  /*9650*/  IMAD.WIDE.U32 R140, R23, R136.reuse, R138 ;  /* 0x00000088178c7225 */ /* 0x084fe200078e008a */
[----:B------:R-:W-:Y:S01]  /*9660*/  SHF.R.S32.HI R92, RZ, 0x1f, R23 ;  /* 0x0000001fff5c7819 */ /* 0x000fe20000011417 */
[----:B------:R-:W-:Y:S04]  /*9670*/  BSSY B2, `(.L_x_5055) ;  /* 0x00000fe000027945 */ /* 0x000fe80003800000 */
[----:B------:R-:W-:-:S04]  /*9680*/  IMAD R92, R92, R136, RZ ;  /* 0x000000885c5c7224 */ /* 0x000fc800078e02ff */
[----:B------:R-:W-:-:S04]  /*9690*/  IMAD R167, R23, R137, R92 ;  /* 0x0000008917a77224 */ /* 0x000fc800078e025c */
[----:B------:R-:W-:Y:S01]  /*96a0*/  IMAD.IADD R167, R167, 0x1, R141 ;  /* 0x00000001a7a77824 */ /* 0x000fe200078e028d */
        /* <DEDUP_REMOVED lines=22> */
[----:B------:R-:W2:Y:S01]  /*9810*/  LDS.128 R96, [R96+0x24200] ;  /* 0x0242000060607984 */ /* 0x000ea20000000c00 */
[----:B------:R-:W-:Y:S05]  /*9820*/  @P4 BRA `(.L_x_5058) ;  /* 0x0000000c005c4947 */ /* 0x000fea0003800000 */
[----:B0-----:R-:W-:Y:S01]  /*9830*/  IMAD.MOV.U32 R52, RZ, RZ, R92 ;  /* 0x000000ffff347224 */ /* 0x001fe200078e005c */
[----:B------:R-:W-:Y:S01]  /*9840*/  F2FP.F16.E4M3.UNPACK_B R181, R180.H1 ;  /* 0x000000b4ffb5723e */ /* 0x000fe200030006ff */
[----:B------:R-:W-:Y:S01]  /*9850*/  IMAD.MOV.U32 R191, RZ, RZ, R94 ;  /* 0x000000ffffbf7224 */ /* 0x000fe200078e005e */
[----:B--2---:R-:W-:Y:S02]  /*9860*/  F2FP.F16.E4M3.UNPACK_B R88, R96.H1 ;  /* 0x00000060ff58723e */ /* 0x004fe400030006ff */
[-C--:B------:R-:W-:Y:S01]  /*9870*/  F2FP.F16.E4M3.UNPACK_B R54, R52.reuse.H1 ;  /* 0x00000034ff36723e */ /* 0x080fe200030006ff */
        /* <DEDUP_REMOVED lines=17> */
[----:B------:R-:W-:Y:S01]  /*9990*/  F2FP.F16.E4M3.UNPACK_B R195, R173.H1 ;  /* 0x000000adffc3723e */ /* 0x000fe200030006ff */
        /* <DEDUP_REMOVED lines=12> */
[----:B------:R-:W-:-:S02]  /*9a60*/  HADD2.F32 R182, -RZ, R181.H0_H0 ;  /* 0x200000b5ffb67230 */ /* 0x000fc40000004100 */
[-C--:B------:R-:W-:Y:S01]  /*9a70*/  FMUL.FTZ R198, R194, R199.reuse ;  /* 0x000000c7c2c67220 */ /* 0x080fe20000410000 */
[----:B------:R-:W-:Y:S02]  /*9a80*/  HADD2.F32 R177, -RZ, R52.H0_H0 ;  /* 0x20000034ffb17230 */ /* 0x000fe40000004100 */
[----:B------:R-:W-:Y:S01]  /*9a90*/  FMUL.FTZ R199, R196, R199 ;  /* 0x000000c7c4c77220 */ /* 0x000fe20000410000 */
[----:B------:R-:W-:Y:S01]  /*9aa0*/  HADD2.F32 R54, -RZ, R88.H0_H0 ;  /* 0x20000058ff367230 */ /* 0x000fe20000004100 */
[----:B------:R-:W-:Y:S01]  /*9ab0*/  F2FP.F16.E4M3.UNPACK_B R98, R98 ;  /* 0x00000062ff62723e */ /* 0x000fe200020006ff */
[----:B------:R-:W-:Y:S02]  /*9ac0*/  HADD2.F32 R180, -RZ, R96.H0_H0 ;  /* 0x20000060ffb47230 */ /* 0x000fe40000004100 */
[-C--:B------:R-:W-:Y:S01]  /*9ad0*/  FMUL.FTZ R183, R177, R182.reuse ;  /* 0x000000b6b1b77220 */ /* 0x080fe20000410000 */
[----:B------:R-:W-:Y:S02]  /*9ae0*/  HADD2.F32 R88, -RZ, R88.H1_H1 ;  /* 0x30000058ff587230 */ /* 0x000fe40000004100 */
[----:B------:R-:W-:Y:S01]  /*9af0*/  FMUL.FTZ R184, R54, R182 ;  /* 0x000000b636b87220 */ /* 0x000fe20000410000 */
[----:B------:R-:W-:-:S02]  /*9b00*/  HADD2.F32 R52, -RZ, R52.H1_H1 ;  /* 0x30000034ff347230 */ /* 0x000fc40000004100 */
[-C--:B------:R-:W-:Y:S01]  /*9b10*/  FFMA.FTZ R54, R54, R180.reuse, R183 ;  /* 0x000000b436367223 */ /* 0x080fe200000100b7 */
[----:B------:R-:W-:Y:S02]  /*9b20*/  HADD2.F32 R183, -RZ, R181.H1_H1 ;  /* 0x300000b5ffb77230 */ /* 0x000fe40000004100 */
[----:B------:R-:W-:Y:S01]  /*9b30*/  FFMA.FTZ R199, R194, R197, R199 ;  /* 0x000000c5c2c77223 */ /* 0x000fe200000100c7 */
[----:B------:R-:W-:Y:S02]  /*9b40*/  HADD2.F32 R94, -RZ, R94.H1_H1 ;  /* 0x3000005eff5e7230 */ /* 0x000fe40000004100 */
[----:B------:R-:W-:Y:S01]  /*9b50*/  FFMA.FTZ R177, R177, R180, -R184 ;  /* 0x000000b4b1b17223 */ /* 0x000fe200000108b8 */
[----:B------:R-:W-:Y:S02]  /*9b60*/  HADD2.F32 R193, -RZ, R193.H1_H1 ;  /* 0x300000c1ffc17230 */ /* 0x000fe40000004100 */
[----:B------:R-:W-:Y:S01]  /*9b70*/  FMUL.FTZ R185, R88, R183 ;  /* 0x000000b758b97220 */ /* 0x000fe20000410000 */
[----:B------:R-:W-:-:S02]  /*9b80*/  HADD2.F32 R181, -RZ, R96.H1_H1 ;  /* 0x30000060ffb57230 */ /* 0x000fc40000004100 */
[C---:B------:R-:W-:Y:S01]  /*9b90*/  FMUL.FTZ R183, R52.reuse, R183 ;  /* 0x000000b734b77220 */ /* 0x040fe20000410000 */
[----:B------:R-:W-:Y:S02]  /*9ba0*/  HADD2.F32 R192, -RZ, R192.H1_H1 ;  /* 0x300000c0ffc07230 */ /* 0x000fe40000004100 */
[CC--:B------:R-:W-:Y:S01]  /*9bb0*/  FMUL.FTZ R194, R193.reuse, R94.reuse ;  /* 0x0000005ec1c27220 */ /* 0x0c0fe20000410000 */
[----:B------:R-:W-:Y:S02]  /*9bc0*/  HADD2.F32 R195, -RZ, R195.H1_H1 ;  /* 0x300000c3ffc37230 */ /* 0x000fe40000004100 */
[-C--:B------:R-:W-:Y:S01]  /*9bd0*/  FFMA.FTZ R96, R52, R181.reuse, -R185 ;  /* 0x000000b534607223 */ /* 0x080fe200000108b9 */
[----:B------:R-:W-:Y:S01]  /*9be0*/  FFMA.FTZ R88, R88, R181, R183 ;  /* 0x000000b558587223 */ /* 0x000fe200000100b7 */
[----:B------:R-:W-:Y:S01]  /*9bf0*/  FMUL.FTZ R94, R192, R94 ;  /* 0x0000005ec05e7220 */ /* 0x000fe20000410000 */
[--C-:B------:R-:W-:Y:S01]  /*9c00*/  SHF.R.U32.HI R180, RZ, 0x10, R53.reuse ;  /* 0x00000010ffb47819 */ /* 0x100fe20000011635 */
[----:B------:R-:W-:Y:S01]  /*9c10*/  FFMA.FTZ R198, R196, R197, -R198 ;  /* 0x000000c5c4c67223 */ /* 0x000fe200000108c6 */
[--C-:B------:R-:W-:Y:S01]  /*9c20*/  SHF.R.U32.HI R181, RZ, 0x8, R53.reuse ;  /* 0x00000008ffb57819 */ /* 0x100fe20000011635 */
[-C--:B------:R-:W-:Y:S01]  /*9c30*/  FFMA.FTZ R94, R193, R195.reuse, R94 ;  /* 0x000000c3c15e7223 */ /* 0x080fe2000001005e */
[----:B------:R-:W-:Y:S01]  /*9c40*/  LOP3.LUT R52, R53, 0xff, RZ, 0xc0, !PT ;  /* 0x000000ff35347812 */ /* 0x000fe200078ec0ff */
[----:B------:R-:W-:Y:S01]  /*9c50*/  FFMA.FTZ R192, R192, R195, -R194 ;  /* 0x000000c3c0c07223 */ /* 0x000fe200000108c2 */
[----:B------:R-:W-:Y:S01]  /*9c60*/  SHF.R.U32.HI R183, RZ, 0x18, R53 ;  /* 0x00000018ffb77819 */ /* 0x000fe20000011635 */
[----:B------:R-:W-:Y:S01]  /*9c70*/  HADD2.F32 R197, -RZ, R174.H0_H0 ;  /* 0x200000aeffc57230 */ /* 0x000fe20000004100 */
[----:B------:R-:W-:Y:S01]  /*9c80*/  F2FP.F16.E4M3.UNPACK_B R191, R191 ;  /* 0x000000bfffbf723e */ /* 0x000fe200020006ff */
[----:B------:R-:W-:Y:S01]  /*9c90*/  HADD2.F32 R193, -RZ, R98.H0_H0 ;  /* 0x20000062ffc17230 */ /* 0x000fe20000004100 */
[--C-:B------:R-:W-:Y:S01]  /*9ca0*/  SHF.R.U32.HI R182, RZ, 0x10, R55.reuse ;  /* 0x00000010ffb67819 */ /* 0x100fe20000011637 */
[----:B------:R-:W-:Y:S01]  /*9cb0*/  IMAD.SHL.U32 R181, R181, 0x100, RZ ;  /* 0x00000100b5b57824 */ /* 0x000fe200078e00ff */
[--C-:B------:R-:W-:Y:S01]  /*9cc0*/  SHF.R.U32.HI R184, RZ, 0x8, R55.reuse ;  /* 0x00000008ffb87819 */ /* 0x100fe20000011637 */
[--C-:B------:R-:W-:Y:S01]  /*9cd0*/  HADD2.F32 R195, -RZ, R191.reuse.H0_H0 ;  /* 0x200000bfffc37230 */ /* 0x100fe20000004100 */
[----:B------:R-:W-:Y:S01]  /*9ce0*/  LOP3.LUT R53, R55, 0xff, RZ, 0xc0, !PT ;  /* 0x000000ff37357812 */ /* 0x000fe200078ec0ff */
[-C--:B------:R-:W-:Y:S01]  /*9cf0*/  FMUL.FTZ R196, R193, R197.reuse ;  /* 0x000000c5c1c47220 */ /* 0x080fe20000410000 */
[----:B------:R-:W-:Y:S01]  /*9d00*/  SHF.R.U32.HI R185, RZ, 0x18, R55 ;  /* 0x00000018ffb97819 */ /* 0x000fe20000011637 */
[----:B------:R-:W-:Y:S01]  /*9d10*/  IMAD.U32 R182, R182, 0x10000, RZ ;  /* 0x00010000b6b67824 */ /* 0x000fe200078e00ff */
[--C-:B------:R-:W-:Y:S01]  /*9d20*/  SHF.R.U32.HI R55, RZ, 0x10, R89.reuse ;  /* 0x00000010ff377819 */ /* 0x100fe20000011659 */
[----:B------:R-:W-:Y:S01]  /*9d30*/  FMUL.FTZ R197, R195, R197 ;  /* 0x000000c5c3c57220 */ /* 0x000fe20000410000 */
[--C-:B------:R-:W-:Y:S01]  /*9d40*/  SHF.R.U32.HI R186, RZ, 0x8, R89.reuse ;  /* 0x00000008ffba7819 */ /* 0x100fe20000011659 */
[----:B------:R-:W-:Y:S01]  /*9d50*/  HADD2.F32 R174, -RZ, R174.H1_H1 ;  /* 0x300000aeffae7230 */ /* 0x000fe20000004100 */
[----:B------:R-:W-:Y:S01]  /*9d60*/  LOP3.LUT R187, R89, 0xff, RZ, 0xc0, !PT ;  /* 0x000000ff59bb7812 */ /* 0x000fe200078ec0ff */
[----:B------:R-:W-:Y:S01]  /*9d70*/  HADD2.F32 R191, -RZ, R191.H1_H1 ;  /* 0x300000bfffbf7230 */ /* 0x000fe20000004100 */
[----:B------:R-:W-:Y:S01]  /*9d80*/  SHF.R.U32.HI R190, RZ, 0x18, R89 ;  /* 0x00000018ffbe7819 */ /* 0x000fe20000011659 */
[----:B------:R-:W-:Y:S01]  /*9d90*/  IMAD.SHL.U32 R186, R186, 0x100, RZ ;  /* 0x00000100baba7824 */ /* 0x000fe200078e00ff */
[----:B------:R-:W-:-:S02]  /*9da0*/  SHF.R.U32.HI R188, RZ, 0x8, R91 ;  /* 0x00000008ffbc7819 */ /* 0x000fc4000001165b */
[--C-:B------:R-:W-:Y:S02]  /*9db0*/  SHF.R.U32.HI R89, RZ, 0x10, R91.reuse ;  /* 0x00000010ff597819 */ /* 0x100fe4000001165b */
[----:B------:R-:W-:Y:S01]  /*9dc0*/  LOP3.LUT R189, R91, 0xff, RZ, 0xc0, !PT ;  /* 0x000000ff5bbd7812 */ /* 0x000fe200078ec0ff */
[----:B------:R-:W-:Y:S01]  /*9dd0*/  IMAD.SHL.U32 R188, R188, 0x100, RZ ;  /* 0x00000100bcbc7824 */ /* 0x000fe200078e00ff */
[----:B------:R-:W-:Y:S02]  /*9de0*/  SHF.R.U32.HI R91, RZ, 0x18, R91 ;  /* 0x00000018ff5b7819 */ /* 0x000fe4000001165b */
[----:B------:R-:W-:Y:S02]  /*9df0*/  F2FP.F16.E4M3.UNPACK_B R173, R173 ;  /* 0x000000adffad723e */ /* 0x000fe400020006ff */
[----:B------:R-:W-:Y:S02]  /*9e00*/  PRMT R91, R91, 0x654, R189 ;  /* 0x000006545b5b7816 */ /* 0x000fe400000000bd */
[----:B------:R-:W-:Y:S01]  /*9e10*/  PRMT R187, R190, 0x654, R187 ;  /* 0x00000654bebb7816 */ /* 0x000fe200000000bb */
[----:B------:R-:W-:Y:S01]  /*9e20*/  HADD2.F32 R194, -RZ, R173.H0_H0 ;  /* 0x200000adffc27230 */ /* 0x000fe20000004100 */
[----:B------:R-:W-:-:S02]  /*9e30*/  PRMT R52, R183, 0x654, R52 ;  /* 0x00000654b7347816 */ /* 0x000fc40000000034 */
[----:B------:R-:W-:Y:S02]  /*9e40*/  PRMT R53, R185, 0x654, R53 ;  /* 0x00000654b9357816 */ /* 0x000fe40000000035 */
[----:B------:R-:W-:Y:S01]  /*9e50*/  SHF.L.U32 R184, R184, 0x8, RZ ;  /* 0x00000008b8b87819 */ /* 0x000fe200000006ff */
[-C--:B------:R-:W-:Y:S01]  /*9e60*/  FFMA.FTZ R197, R193, R194.reuse, R197 ;  /* 0x000000c2c1c57223 */ /* 0x080fe200000100c5 */
[----:B------:R-:W-:Y:S01]  /*9e70*/  LOP3.LUT R188, R91, 0xff00, R188, 0xf8, !PT ;  /* 0x0000ff005bbc7812 */ /* 0x000fe200078ef8bc */
[----:B------:R-:W-:Y:S01]  /*9e80*/  IMAD.U32 R91, R180, 0x10000, RZ ;  /* 0x00010000b45b7824 */ /* 0x000fe200078e00ff */
[----:B------:R-:W-:Y:S01]  /*9e90*/  LOP3.LUT R186, R187, 0xff00, R186, 0xf8, !PT ;  /* 0x0000ff00bbba7812 */ /* 0x000fe200078ef8ba */
[----:B------:R-:W-:Y:S01]  /*9ea0*/  HADD2.F32 R193, -RZ, R98.H1_H1 ;  /* 0x30000062ffc17230 */ /* 0x000fe20000004100 */
[----:B------:R-:W-:Y:S01]  /*9eb0*/  SHF.L.U32 R55, R55, 0x10, RZ ;  /* 0x0000001037377819 */ /* 0x000fe200000006ff */
[----:B------:R-:W-:Y:S01]  /*9ec0*/  HADD2.F32 R98, -RZ, R173.H1_H1 ;  /* 0x300000adff627230 */ /* 0x000fe20000004100 */
[----:B------:R-:W-:Y:S01]  /*9ed0*/  LOP3.LUT R52, R52, 0xff00, R181, 0xf8, !PT ;  /* 0x0000ff0034347812 */ /* 0x000fe200078ef8b5 */
[----:B------:R-:W-:Y:S01]  /*9ee0*/  FFMA.FTZ R196, R195, R194, -R196 ;  /* 0x000000c2c3c47223 */ /* 0x000fe200000108c4 */
[----:B------:R-:W-:Y:S01]  /*9ef0*/  LOP3.LUT R53, R53, 0xff00, R184, 0xf8, !PT ;  /* 0x0000ff0035357812 */ /* 0x000fe200078ef8b8 */
[----:B------:R-:W-:Y:S01]  /*9f00*/  FMUL.FTZ R194, R193, R174 ;  /* 0x000000aec1c27220 */ /* 0x000fe20000410000 */
[----:B------:R-:W-:Y:S01]  /*9f10*/  F2FP.SATFINITE.E4M3.F32.PACK_AB_MERGE_C R92, R179, R92, RZ ;  /* 0x0000005cb35c723e */ /* 0x000fe200048070ff */
[C---:B------:R-:W-:Y:S01]  /*9f20*/  FMUL.FTZ R174, R191.reuse, R174 ;  /* 0x000000aebfae7220 */ /* 0x040fe20000410000 */
[----:B------:R-:W-:Y:S01]  /*9f30*/  LOP3.LUT R55, R186, 0xff0000, R55, 0xf8, !PT ;  /* 0x00ff0000ba377812 */ /* 0x000fe200078ef837 */
[----:B------:R-:W-:Y:S01]  /*9f40*/  FFMA.FTZ R191, R191, R98, -R194 ;  /* 0x00000062bfbf7223 */ /* 0x000fe200000108c2 */
[----:B------:R-:W-:Y:S01]  /*9f50*/  F2FP.SATFINITE.E4M3.F32.PACK_AB_MERGE_C R173, R178, R90, RZ ;  /* 0x0000005ab2ad723e */ /* 0x000fe200048070ff */
[----:B------:R-:W-:Y:S01]  /*9f60*/  FFMA.FTZ R174, R193, R98, R174 ;  /* 0x00000062c1ae7223 */ /* 0x000fe200000100ae */
[----:B------:R-:W-:-:S02]  /*9f70*/  LOP3.LUT R91, R52, 0xff0000, R91, 0xf8, !PT ;  /* 0x00ff0000345b7812 */ /* 0x000fc400078ef85b */
[----:B------:R-:W-:Y:S01]  /*9f80*/  LOP3.LUT R52, R53, 0xff0000, R182, 0xf8, !PT ;  /* 0x00ff000035347812 */ /* 0x000fe200078ef8b6 */
[----:B------:R-:W-:Y:S01]  /*9f90*/  IMAD.U32 R53, R89, 0x10000, RZ ;  /* 0x0001000059357824 */ /* 0x000fe200078e00ff */
[----:B------:R-:W-:Y:S02]  /*9fa0*/  F2FP.SATFINITE.E4M3.F32.PACK_AB_MERGE_C R92, R96, R177, R92 ;  /* 0x000000b1605c723e */ /* 0x000fe4000480705c */
[----:B------:R-:W-:Y:S02]  /*9fb0*/  F2FP.F16.E4M3.UNPACK_B R89, R97 ;  /* 0x00000061ff59723e */ /* 0x000fe400020006ff */
[----:B------:R-:W-:Y:S02]  /*9fc0*/  F2FP.SATFINITE.E4M3.F32.PACK_AB_MERGE_C R96, R88, R54, R173 ;  /* 0x000000365860723e */ /* 0x000fe400048070ad */
[----:B------:R-:W-:Y:S01]  /*9fd0*/  F2FP.F16.E4M3.UNPACK_B R178, R55 ;  /* 0x00000037ffb2723e */ /* 0x000fe200020006ff */
[--C-:B------:R-:W-:Y:S01]  /*9fe0*/  HADD2.F32 R90, -RZ, R89.reuse.H0_H0 ;  /* 0x20000059ff5a7230 */ /* 0x100fe20000004100 */
[----:B------:R-:W-:Y:S01]  /*9ff0*/  F2FP.F16.E4M3.UNPACK_B R54, R93 ;  /* 0x0000005dff36723e */ /* 0x000fe200020006ff */
[----:B------:R-:W-:Y:S01]  /*a000*/  HADD2.F32 R173, -RZ, R89.H1_H1 ;  /* 0x30000059ffad7230 */ /* 0x000fe20000004100 */
[----:B------:R-:W-:Y:S01]  /*a010*/  F2FP.F16.E4M3.UNPACK_B R177, R91 ;  /* 0x0000005bffb1723e */ /* 0x000fe200020006ff */
[----:B------:R-:W-:Y:S01]  /*a020*/  HADD2.F32 R181, -RZ, R178.H0_H0 ;  /* 0x200000b2ffb57230 */ /* 0x000fe20000004100 */
[----:B------:R-:W-:Y:S01]  /*a030*/  F2FP.SATFINITE.E4M3.F32.PACK_AB_MERGE_C R98, R94, R199, RZ ;  /* 0x000000c75e62723e */ /* 0x000fe200048070ff */
[----:B------:R-:W-:Y:S01]  /*a040*/  HADD2.F32 R88, -RZ, R54.H0_H0 ;  /* 0x20000036ff587230 */ /* 0x000fe20000004100 */
[----:B------:R-:W-:Y:S01]  /*a050*/  F2FP.F16.E4M3.UNPACK_B R97, R97.H1 ;  /* 0x00000061ff61723e */ /* 0x000fe200030006ff */
[----:B------:R-:W-:-:S02]  /*a060*/  HADD2.F32 R178, -RZ, R178.H1_H1 ;  /* 0x300000b2ffb27230 */ /* 0x000fc40000004100 */
[----:B------:R-:W-:Y:S01]  /*a070*/  FMUL.FTZ R183, R90, R181 ;  /* 0x000000b55ab77220 */ /* 0x000fe20000410000 */
[----:B------:R-:W-:Y:S01]  /*a080*/  HADD2.F32 R89, -RZ, R54.H1_H1 ;  /* 0x30000036ff597230 */ /* 0x000fe20000004100 */
[----:B------:R-:W-:Y:S01]  /*a090*/  F2FP.SATFINITE.E4M3.F32.PACK_AB_MERGE_C R98, R174, R197, R98 ;  /* 0x000000c5ae62723e */ /* 0x000fe20004807062 */
[--C-:B------:R-:W-:Y:S02]  /*a0a0*/  HADD2.F32 R179, -RZ, R177.reuse.H0_H0 ;  /* 0x200000b1ffb37230 */ /* 0x100fe40000004100 */
[C---:B------:R-:W-:Y:S01]  /*a0b0*/  FMUL.FTZ R181, R88.reuse, R181 ;  /* 0x000000b558b57220 */ /* 0x040fe20000410000 */
[----:B------:R-:W-:Y:S02]  /*a0c0*/  HADD2.F32 R174, -RZ, R177.H1_H1 ;  /* 0x300000b1ffae7230 */ /* 0x000fe40000004100 */
[-C--:B------:R-:W-:Y:S01]  /*a0d0*/  FMUL.FTZ R180, R173, R178.reuse ;  /* 0x000000b2adb47220 */ /* 0x080fe20000410000 */
[----:B------:R-:W-:Y:S01]  /*a0e0*/  FMUL.FTZ R178, R89, R178 ;  /* 0x000000b259b27220 */ /* 0x000fe20000410000 */
[-C--:B------:R-:W-:Y:S01]  /*a0f0*/  FFMA.FTZ R54, R88, R179.reuse, -R183 ;  /* 0x000000b358367223 */ /* 0x080fe200000108b7 */
[----:B------:R-:W-:Y:S01]  /*a100*/  FFMA.FTZ R88, R90, R179, R181 ;  /* 0x000000b35a587223 */ /* 0x000fe200000100b5 */
[----:B------:R-:W-:Y:S01]  /*a110*/  F2FP.F16.E4M3.UNPACK_B R90, R93.H1 ;  /* 0x0000005dff5a723e */ /* 0x000fe200030006ff */
[-C--:B------:R-:W-:Y:S01]  /*a120*/  FFMA.FTZ R93, R173, R174.reuse, R178 ;  /* 0x000000aead5d7223 */ /* 0x080fe200000100b2 */
[----:B------:R-:W-:Y:S01]  /*a130*/  F2FP.F16.E4M3.UNPACK_B R173, R55.H1 ;  /* 0x00000037ffad723e */ /* 0x000fe200030006ff */
[----:B------:R-:W-:Y:S01]  /*a140*/  FFMA.FTZ R89, R89, R174, -R180 ;  /* 0x000000ae59597223 */ /* 0x000fe200000108b4 */
[----:B------:R-:W-:Y:S01]  /*a150*/  F2FP.F16.E4M3.UNPACK_B R91, R91.H1 ;  /* 0x0000005bff5b723e */ /* 0x000fe200030006ff */
[--C-:B------:R-:W-:Y:S01]  /*a160*/  HADD2.F32 R55, -RZ, R90.reuse.H0_H0 ;  /* 0x2000005aff377230 */ /* 0x100fe20000004100 */
[----:B------:R-:W-:Y:S01]  /*a170*/  LOP3.LUT R53, R188, 0xff0000, R53, 0xf8, !PT ;  /* 0x00ff0000bc357812 */ /* 0x000fe200078ef835 */
[----:B------:R-:W-:Y:S01]  /*a180*/  HADD2.F32 R174, -RZ, R90.H1_H1 ;  /* 0x3000005affae7230 */ /* 0x000fe20000004100 */
[----:B------:R-:W-:Y:S01]  /*a190*/  F2FP.SATFINITE.E4M3.F32.PACK_AB_MERGE_C R192, R192, R198, RZ ;  /* 0x000000c6c0c0723e */ /* 0x000fe200048070ff */
[----:B------:R-:W-:Y:S01]  /*a1a0*/  HADD2.F32 R90, -RZ, R97.H0_H0 ;  /* 0x20000061ff5a7230 */ /* 0x000fe20000004100 */
[----:B------:R-:W-:Y:S01]  /*a1b0*/  F2FP.F16.E4M3.UNPACK_B R185, R53.H1 ;  /* 0x00000035ffb9723e */ /* 0x000fe200030006ff */
[----:B------:R-:W-:Y:S01]  /*a1c0*/  HADD2.F32 R177, -RZ, R173.H0_H0 ;  /* 0x200000adffb17230 */ /* 0x000fe20000004100 */
[----:B------:R-:W-:Y:S01]  /*a1d0*/  F2FP.SATFINITE.E4M3.F32.PACK_AB_MERGE_C R94, R191, R196, R192 ;  /* 0x000000c4bf5e723e */ /* 0x000fe200048070c0 */
[----:B------:R-:W-:-:S02]  /*a1e0*/  HADD2.F32 R97, -RZ, R97.H1_H1 ;  /* 0x30000061ff617230 */ /* 0x000fc40000004100 */
[----:B------:R-:W-:Y:S02]  /*a1f0*/  HADD2.F32 R178, -RZ, R173.H1_H1 ;  /* 0x300000adffb27230 */ /* 0x000fe40000004100 */
[-C--:B------:R-:W-:Y:S01]  /*a200*/  FMUL.FTZ R180, R90, R177.reuse ;  /* 0x000000b15ab47220 */ /* 0x080fe20000410000 */
        /* <DEDUP_REMOVED lines=8> */
[----:B------:R-:W-:Y:S01]  /*a290*/  FFMA.FTZ R174, R174, R91, -R179 ;  /* 0x0000005baeae7223 */ /* 0x000fe200000108b3 */
[----:B------:R-:W-:Y:S01]  /*a2a0*/  F2FP.F16.E4M3.UNPACK_B R173, R53 ;  /* 0x00000035ffad723e */ /* 0x000fe200020006ff */
[----:B------:R-:W-:Y:S01]  /*a2b0*/  FFMA.FTZ R91, R97, R91, R178 ;  /* 0x0000005b615b7223 */ /* 0x000fe200000100b2 */
[-C--:B------:R-:W-:Y:S01]  /*a2c0*/  F2FP.F16.E4M3.UNPACK_B R97, R95.reuse ;  /* 0x0000005fff61723e */ /* 0x080fe200020006ff */
[----:B------:R-:W-:Y:S01]  /*a2d0*/  HADD2.F32 R181, -RZ, R177.H0_H0 ;  /* 0x200000b1ffb57230 */ /* 0x000fe20000004100 */
[----:B------:R-:W-:Y:S01]  /*a2e0*/  F2FP.F16.E4M3.UNPACK_B R178, R95.H1 ;  /* 0x0000005fffb2723e */ /* 0x000fe200030006ff */
[----:B------:R-:W-:Y:S01]  /*a2f0*/  HADD2.F32 R186, -RZ, R173.H0_H0 ;  /* 0x200000adffba7230 */ /* 0x000fe20000004100 */
[----:B------:R-:W-:Y:S01]  /*a300*/  F2FP.F16.E4M3.UNPACK_B R95, R52 ;  /* 0x00000034ff5f723e */ /* 0x000fe200020006ff */
[----:B------:R-:W-:Y:S01]  /*a310*/  HADD2.F32 R179, -RZ, R97.H0_H0 ;  /* 0x20000061ffb37230 */ /* 0x000fe20000004100 */
[----:B------:R-:W-:Y:S01]  /*a320*/  F2FP.F16.E4M3.UNPACK_B R180, R99.H1 ;  /* 0x00000063ffb4723e */ /* 0x000fe200030006ff */
[----:B------:R-:W-:-:S02]  /*a330*/  HADD2.F32 R187, -RZ, R185.H0_H0 ;  /* 0x200000b9ffbb7230 */ /* 0x000fc40000004100 */
[----:B------:R-:W-:Y:S01]  /*a340*/  FMUL.FTZ R188, R181, R186 ;  /* 0x000000bab5bc7220 */ /* 0x000fe20000410000 */
[----:B------:R-:W-:Y:S01]  /*a350*/  HADD2.F32 R184, -RZ, R95.H0_H0 ;  /* 0x2000005fffb87230 */ /* 0x000fe20000004100 */
[----:B------:R-:W-:Y:S01]  /*a360*/  F2FP.F16.E4M3.UNPACK_B R99, R52.H1 ;  /* 0x00000034ff63723e */ /* 0x000fe200030006ff */
[----:B------:R-:W-:Y:S02]  /*a370*/  HADD2.F32 R182, -RZ, R180.H0_H0 ;  /* 0x200000b4ffb67230 */ /* 0x000fe40000004100 */
[C---:B------:R-:W-:Y:S01]  /*a380*/  FMUL.FTZ R186, R179.reuse, R186 ;  /* 0x000000bab3ba7220 */ /* 0x040fe20000410000 */
[----:B------:R-:W-:Y:S02]  /*a390*/  HADD2.F32 R185, -RZ, R185.H1_H1 ;  /* 0x300000b9ffb97230 */ /* 0x000fe40000004100 */
[----:B------:R-:W-:Y:S01]  /*a3a0*/  FFMA.FTZ R52, R179, R184, -R188 ;  /* 0x000000b8b3347223 */ /* 0x000fe200000108bc */
[----:B------:R-:W-:Y:S02]  /*a3b0*/  HADD2.F32 R179, -RZ, R178.H0_H0 ;  /* 0x200000b2ffb37230 */ /* 0x000fe40000004100 */
[----:B------:R-:W-:Y:S01]  /*a3c0*/  FMUL.FTZ R188, R182, R187 ;  /* 0x000000bbb6bc7220 */ /* 0x000fe20000410000 */
[----:B------:R-:W-:-:S02]  /*a3d0*/  HADD2.F32 R183, -RZ, R99.H0_H0 ;  /* 0x20000063ffb77230 */ /* 0x000fc40000004100 */
[----:B------:R-:W-:Y:S01]  /*a3e0*/  FFMA.FTZ R53, R181, R184, R186 ;  /* 0x000000b8b5357223 */ /* 0x000fe200000100ba */
[----:B------:R-:W-:Y:S02]  /*a3f0*/  HADD2.F32 R181, -RZ, R180.H1_H1 ;  /* 0x300000b4ffb57230 */ /* 0x000fe40000004100 */
[C---:B------:R-:W-:Y:S01]  /*a400*/  FMUL.FTZ R187, R179.reuse, R187 ;  /* 0x000000bbb3bb7220 */ /* 0x040fe20000410000 */
[----:B------:R-:W-:Y:S02]  /*a410*/  HADD2.F32 R178, -RZ, R178.H1_H1 ;  /* 0x300000b2ffb27230 */ /* 0x000fe40000004100 */
[-C--:B------:R-:W-:Y:S01]  /*a420*/  FFMA.FTZ R179, R179, R183.reuse, -R188 ;  /* 0x000000b7b3b37223 */ /* 0x080fe200000108bc */
[----:B------:R-:W-:Y:S02]  /*a430*/  HADD2.F32 R99, -RZ, R99.H1_H1 ;  /* 0x30000063ff637230 */ /* 0x000fe40000004100 */
        /* <DEDUP_REMOVED lines=10> */
[----:B------:R-:W-:Y:S01]  /*a4e0*/  F2FP.SATFINITE.E4M3.F32.PACK_AB_MERGE_C R55, R174, R55, RZ ;  /* 0x00000037ae37723e */ /* 0x000fe200048070ff */
[C---:B------:R-:W-:Y:S01]  /*a4f0*/  FMUL.FTZ R182, R97.reuse, R182 ;  /* 0x000000b661b67220 */ /* 0x040fe20000410000 */
[----:B------:R-:W-:Y:S01]  /*a500*/  F2FP.SATFINITE.E4M3.F32.PACK_AB_MERGE_C R179, R186, R179, RZ ;  /* 0x000000b3bab3723e */ /* 0x000fe200048070ff */
[----:B------:R-:W-:Y:S01]  /*a510*/  FFMA.FTZ R97, R97, R178, -R184 ;  /* 0x000000b261617223 */ /* 0x000fe200000108b8 */
[----:B------:R-:W-:Y:S01]  /*a520*/  F2FP.SATFINITE.E4M3.F32.PACK_AB_MERGE_C R90, R91, R90, RZ ;  /* 0x0000005a5b5a723e */ /* 0x000fe200048070ff */
[----:B------:R-:W-:Y:S01]  /*a530*/  FFMA.FTZ R182, R177, R178, R182 ;  /* 0x000000b2b1b67223 */ /* 0x000fe200000100b6 */
[----:B------:R-:W-:-:S02]  /*a540*/  F2FP.SATFINITE.E4M3.F32.PACK_AB_MERGE_C R55, R89, R54, R55 ;  /* 0x000000365937723e */ /* 0x000fc40004807037 */
[----:B------:R-:W-:Y:S02]  /*a550*/  F2FP.SATFINITE.E4M3.F32.PACK_AB_MERGE_C R99, R99, R180, RZ ;  /* 0x000000b46363723e */ /* 0x000fe400048070ff */
[----:B------:R-:W-:Y:S02]  /*a560*/  F2FP.SATFINITE.E4M3.F32.PACK_AB_MERGE_C R95, R97, R52, R179 ;  /* 0x00000034615f723e */ /* 0x000fe400048070b3 */
[----:B------:R-:W-:Y:S01]  /*a570*/  F2FP.SATFINITE.E4M3.F32.PACK_AB_MERGE_C R97, R93, R88, R90 ;  /* 0x000000585d61723e */ /* 0x000fe2000480705a */
[----:B------:R-:W-:Y:S01]  /*a580*/  IMAD.MOV.U32 R93, RZ, RZ, R55 ;  /* 0x000000ffff5d7224 */ /* 0x000fe200078e0037 */
[----:B------:R-:W-:-:S07]  /*a590*/  F2FP.SATFINITE.E4M3.F32.PACK_AB_MERGE_C R99, R182, R53, R99 ;  /* 0x00000035b663723e */ /* 0x000fce0004807063 */
.L_x_5058:
[----:B------:R-:W-:Y:S05]  /*a5a0*/  BSYNC B3 ;  /* 0x0000000000037941 */ /* 0x000fea0003800000 */
.L_x_5057:
        /* <DEDUP_REMOVED lines=10> */
.L_x_5056:
[----:B------:R-:W-:Y:S05]  /*a650*/  BSYNC B2 ;  /* 0x0000000000027941 */ /* 0x000fea0003800000 */
.L_x_5055:
        /* <DEDUP_REMOVED lines=11> */
[----:B------:R-:W-:Y:S02]  /*a710*/  SHF.R.S32.HI R53, RZ, 0x1f, R52 ;  /* 0x0000001fff357819 */ /* 0x000fe40000011434 */
[----:B------:R-:W-:Y:S02]  /*a720*/  SHF.L.U32 R95, R52, 0x4, RZ ;  /* 0x00000004345f7819 */ /* 0x000fe400000006ff */
        /* <DEDUP_REMOVED lines=17> */
[----:B------:R-:W-:Y:S02]  /*a840*/  LOP3.LUT R62, R51, 0xff, RZ, 0xc0, !PT ;  /* 0x000000ff333e7812 */ /* 0x000fe400078ec0ff */
[----:B------:R-:W-:-:S02]  /*a850*/  SHF.R.U32.HI R98, RZ, 0x8, R51 ;  /* 0x00000008ff627819 */ /* 0x000fc40000011633 */
[----:B------:R-:W-:Y:S02]  /*a860*/  SHF.R.U32.HI R48, RZ, 0x10, R51 ;  /* 0x00000010ff307819 */ /* 0x000fe40000011633 */
[--C-:B------:R-:W-:Y:S02]  /*a870*/  SHF.R.U32.HI R97, RZ, 0x18, R63.reuse ;  /* 0x00000018ff617819 */ /* 0x100fe4000001163f */
[----:B------:R-:W-:Y:S01]  /*a880*/  LOP3.LUT R96, R63, 0xff, RZ, 0xc0, !PT ;  /* 0x000000ff3f607812 */ /* 0x000fe200078ec0ff */
[----:B------:R-:W-:Y:S01]  /*a890*/  IMAD.U32 R48, R48, 0x10000, RZ ;  /* 0x0001000030307824 */ /* 0x000fe200078e00ff */
[--C-:B------:R-:W-:Y:S02]  /*a8a0*/  SHF.R.U32.HI R173, RZ, 0x8, R63.reuse ;  /* 0x00000008ffad7819 */ /* 0x100fe4000001163f */
[----:B------:R-:W-:Y:S01]  /*a8b0*/  SHF.R.U32.HI R51, RZ, 0x10, R63 ;  /* 0x00000010ff337819 */ /* 0x000fe2000001163f */
[----:B------:R-:W-:Y:S01]  /*a8c0*/  IMAD.SHL.U32 R63, R174, 0x100, RZ ;  /* 0x00000100ae3f7824 */ /* 0x000fe200078e00ff */
[----:B------:R-:W-:Y:S01]  /*a8d0*/  PRMT R50, R179, 0x654, R50 ;  /* 0x00000654b3327816 */ /* 0x000fe20000000032 */
[----:B------:R-:W-:Y:S01]  /*a8e0*/  IMAD.SHL.U32 R173, R173, 0x100, RZ ;  /* 0x00000100adad7824 */ /* 0x000fe200078e00ff */
[----:B------:R-:W-:-:S02]  /*a8f0*/  SHF.R.U32.HI R172, RZ, 0x10, R49 ;  /* 0x00000010ffac7819 */ /* 0x000fc40000011631 */
[--C-:B------:R-:W-:Y:S02]  /*a900*/  SHF.R.U32.HI R175, RZ, 0x18, R61.reuse ;  /* 0x00000018ffaf7819 */ /* 0x100fe4000001163d */
[----:B------:R-:W-:Y:S02]  /*a910*/  LOP3.LUT R94, R61, 0xff, RZ, 0xc0, !PT ;  /* 0x000000ff3d5e7812 */ /* 0x000fe400078ec0ff */
[--C-:B------:R-:W-:Y:S02]  /*a920*/  SHF.R.U32.HI R99, RZ, 0x8, R61.reuse ;  /* 0x00000008ff637819 */ /* 0x100fe4000001163d */
[----:B------:R-:W-:Y:S01]  /*a930*/  SHF.R.U32.HI R49, RZ, 0x10, R61 ;  /* 0x00000010ff317819 */ /* 0x000fe2000001163d */
[----:B--2---:R-:W-:Y:S01]  /*a940*/  IMAD.MOV.U32 R61, RZ, RZ, R52 ;  /* 0x000000ffff3d7224 */ /* 0x004fe200078e0034 */
[----:B------:R-:W-:Y:S01]  /*a950*/  PRMT R96, R97, 0x654, R96 ;  /* 0x0000065461607816 */ /* 0x000fe20000000060 */
[----:B------:R-:W-:Y:S01]  /*a960*/  IMAD.SHL.U32 R97, R98, 0x100, RZ ;  /* 0x0000010062617824 */ /* 0x000fe200078e00ff */
[----:B------:R-:W-:Y:S01]  /*a970*/  LOP3.LUT R50, R50, 0xff00, R63, 0xf8, !PT ;  /* 0x0000ff0032327812 */ /* 0x000fe200078ef83f */
[----:B------:R-:W-:Y:S01]  /*a980*/  IMAD.SHL.U32 R99, R99, 0x100, RZ ;  /* 0x0000010063637824 */ /* 0x000fe200078e00ff */
[----:B------:R-:W-:Y:S01]  /*a990*/  SHF.L.U32 R63, R172, 0x10, RZ ;  /* 0x00000010ac3f7819 */ /* 0x000fe200000006ff */
[----:B------:R-:W-:Y:S01]  /*a9a0*/  IMAD.U32 R49, R49, 0x10000, RZ ;  /* 0x0001000031317824 */ /* 0x000fe200078e00ff */
[----:B------:R-:W-:Y:S01]  /*a9b0*/  PRMT R62, R177, 0x654, R62 ;  /* 0x00000654b13e7816 */ /* 0x000fe2000000003e */
[----:B------:R-:W-:Y:S01]  /*a9c0*/  IMAD.U32 R172, R51, 0x10000, RZ ;  /* 0x0001000033ac7824 */ /* 0x000fe200078e00ff */
[----:B------:R-:W-:-:S02]  /*a9d0*/  LOP3.LUT R173, R96, 0xff00, R173, 0xf8, !PT ;  /* 0x0000ff0060ad7812 */ /* 0x000fc400078ef8ad */
[----:B------:R-:W-:Y:S02]  /*a9e0*/  LOP3.LUT R50, R50, 0xff0000, R63, 0xf8, !PT ;  /* 0x00ff000032327812 */ /* 0x000fe400078ef83f */
[----:B------:R-:W-:Y:S02]  /*a9f0*/  PRMT R94, R175, 0x654, R94 ;  /* 0x00000654af5e7816 */ /* 0x000fe4000000005e */
[----:B------:R-:W-:Y:S02]  /*aa00*/  LOP3.LUT R97, R62, 0xff00, R97, 0xf8, !PT ;  /* 0x0000ff003e617812 */ /* 0x000fe400078ef861 */
[----:B------:R-:W-:Y:S02]  /*aa10*/  F2FP.F16.E4M3.UNPACK_B R96, R171.H1 ;  /* 0x000000abff60723e */ /* 0x000fe400030006ff */
[----:B------:R-:W-:Y:S02]  /*aa20*/  F2FP.F16.E4M3.UNPACK_B R63, R61.H1 ;  /* 0x0000003dff3f723e */ /* 0x000fe400030006ff */
[----:B0-----:R-:W-:-:S02]  /*aa30*/  F2FP.F16.E4M3.UNPACK_B R62, R88.H1 ;  /* 0x00000058ff3e723e */ /* 0x001fc400030006ff */
[----:B------:R-:W-:Y:S01]  /*aa40*/  MOV R60, R54 ;  /* 0x00000036003c7202 */ /* 0x000fe20000000f00 */
        /* <DEDUP_REMOVED lines=21> */
[----:B------:R-:W-:Y:S01]  /*aba0*/  FMUL.FTZ R61, R63, R97 ;  /* 0x000000613f3d7220 */ /* 0x000fe20000410000 */
        /* <DEDUP_REMOVED lines=59> */
[----:B------:R-:W-:Y:S01]  /*af60*/  FFMA.FTZ R173, R168, R171, R173 ;  /* 0x000000aba8ad7223 */ /* 0x000fe200000100ad */
[----:B------:R-:W-:Y:S01]  /*af70*/  F2FP.SATFINITE.E4M3.F32.PACK_AB_MERGE_C R181, R181, R94, RZ ;  /* 0x0000005eb5b5723e */ /* 0x000fe200048070ff */
[----:B------:R-:W-:Y:S01]  /*af80*/  FFMA.FTZ R168, R98, R169, R175 ;  /* 0x000000a962a87223 */ /* 0x000fe200000100af */
[----:B------:R-:W-:Y:S01]  /*af90*/  F2FP.F16.E4M3.UNPACK_B R98, R51 ;  /* 0x00000033ff62723e */ /* 0x000fe200020006ff */
[----:B------:R-:W-:Y:S01]  /*afa0*/  FFMA.FTZ R90, R90, R169, -R179 ;  /* 0x000000a95a5a7223 */ /* 0x000fe200000108b3 */
[----:B------:R-:W-:Y:S01]  /*afb0*/  F2FP.SATFINITE.E4M3.F32.PACK_AB_MERGE_C R88, R97, R88, R52 ;  /* 0x000000586158723e */ /* 0x000fe20004807034 */
[----:B------:R-:W-:Y:S01]  /*afc0*/  FFMA.FTZ R177, R60, R171, -R177 ;  /* 0x000000ab3cb17223 */ /* 0x000fe200000108b1 */
[----:B------:R-:W-:Y:S01]  /*afd0*/  F2FP.SATFINITE.E4M3.F32.PACK_AB_MERGE_C R96, R183, R96, RZ ;  /* 0x00000060b760723e */ /* 0x000fe200048070ff */
        /* <DEDUP_REMOVED lines=21> */
[----:B------:R-:W-:Y:S01]  /*b130*/  FFMA.FTZ R62, R96, R97, R169 ;  /* 0x00000061603e7223 */ /* 0x000fe200000100a9 */
[----:B------:R-:W-:Y:S01]  /*b140*/  F2FP.F16.E4M3.UNPACK_B R50, R50.H1 ;  /* 0x00000032ff32723e */ /* 0x000fe200030006ff */
[----:B------:R-:W-:Y:S01]  /*b150*/  HADD2.F32 R94, -RZ, R63.H0_H0 ;  /* 0x2000003fff5e7230 */ /* 0x000fe20000004100 */
[-C--:B------:R-:W-:Y:S01]  /*b160*/  F2FP.F16.E4M3.UNPACK_B R174, R49.reuse.H1 ;  /* 0x00000031ffae723e */ /* 0x080fe200030006ff */
[----:B------:R-:W-:Y:S01]  /*b170*/  HADD2.F32 R97, -RZ, R98.H0_H0 ;  /* 0x20000062ff617230 */ /* 0x000fe20000004100 */
[----:B------:R-:W-:Y:S01]  /*b180*/  F2FP.F16.E4M3.UNPACK_B R173, R49 ;  /* 0x00000031ffad723e */ /* 0x000fe200020006ff */
[----:B------:R-:W-:Y:S01]  /*b190*/  HADD2.F32 R51, -RZ, R89.H0_H0 ;  /* 0x20000059ff337230 */ /* 0x000fe20000004100 */
[----:B------:R-:W-:Y:S01]  /*b1a0*/  F2FP.F16.E4M3.UNPACK_B R169, R48 ;  /* 0x00000030ffa9723e */ /* 0x000fe200020006ff */
[----:B------:R-:W-:-:S02]  /*b1b0*/  HADD2.F32 R96, -RZ, R63.H1_H1 ;  /* 0x3000003fff607230 */ /* 0x000fc40000004100 */
[-C--:B------:R-:W-:Y:S01]  /*b1c0*/  FMUL.FTZ R168, R94, R97.reuse ;  /* 0x000000615ea87220 */ /* 0x080fe20000410000 */
[----:B------:R-:W-:Y:S02]  /*b1d0*/  HADD2.F32 R99, -RZ, R98.H1_H1 ;  /* 0x30000062ff637230 */ /* 0x000fe40000004100 */
[C---:B------:R-:W-:Y:S01]  /*b1e0*/  FMUL.FTZ R97, R51.reuse, R97 ;  /* 0x0000006133617220 */ /* 0x040fe20000410000 */
[--C-:B------:R-:W-:Y:S01]  /*b1f0*/  HADD2.F32 R63, -RZ, R50.reuse.H0_H0 ;  /* 0x20000032ff3f7230 */ /* 0x100fe20000004100 */
[----:B------:R-:W-:Y:S01]  /*b200*/  F2FP.SATFINITE.E4M3.F32.PACK_AB_MERGE_C R90, R90, R177, R181 ;  /* 0x000000b15a5a723e */ /* 0x000fe200048070b5 */
        /* <DEDUP_REMOVED lines=8> */
[-C--:B------:R-:W-:Y:S01]  /*b290*/  F2FP.F16.E4M3.UNPACK_B R89, R91.reuse ;  /* 0x0000005bff59723e */ /* 0x080fe200020006ff */
[----:B------:R-:W-:Y:S01]  /*b2a0*/  FFMA.FTZ R94, R96, R98, R99 ;  /* 0x00000062605e7223 */ /* 0x000fe20000010063 */
[----:B------:R-:W-:Y:S01]  /*b2b0*/  F2FP.F16.E4M3.UNPACK_B R91, R91.H1 ;  /* 0x0000005bff5b723e */ /* 0x000fe200030006ff */
[----:B------:R-:W-:Y:S01]  /*b2c0*/  HADD2.F32 R49, -RZ, R174.H0_H0 ;  /* 0x200000aeff317230 */ /* 0x000fe20000004100 */
[----:B------:R-:W-:Y:S01]  /*b2d0*/  F2FP.F16.E4M3.UNPACK_B R98, R55.H1 ;  /* 0x00000037ff62723e */ /* 0x000fe200030006ff */
        /* <DEDUP_REMOVED lines=38> */
[----:B------:R-:W-:Y:S01]  /*b540*/  F2FP.SATFINITE.E4M3.F32.PACK_AB_MERGE_C R91, R89, R48, R175 ;  /* 0x00000030595b723e */ /* 0x000fe200048070af */
[----:B------:R-:W-:Y:S01]  /*b550*/  IMAD.MOV.U32 R89, RZ, RZ, R53 ;  /* 0x000000ffff597224 */ /* 0x000fe200078e0035 */
[----:B------:R-:W-:Y:S02]  /*b560*/  F2FP.SATFINITE.E4M3.F32.PACK_AB_MERGE_C R55, R168, R49, R98 ;  /* 0x00000031a837723e */ /* 0x000fe40004807062 */
[----:B------:R-:W-:-:S07]  /*b570*/  MOV R53, R51 ;  /* 0x0000003300357202 */ /* 0x000fce0000000f00 */
.L_x_5062:
[----:B------:R-:W-:Y:S05]  /*b580*/  BSYNC B3 ;  /* 0x0000000000037941 */ /* 0x000fea0003800000 */
.L_x_5061:
        /* <DEDUP_REMOVED lines=10> */
.L_x_5060:
[----:B------:R-:W-:Y:S05]  /*b630*/  BSYNC B2 ;  /* 0x0000000000027941 */ /* 0x000fea0003800000 */
.L_x_5059:
[----:B------:R-:W-:-:S13]  /*b640*/  ISETP.NE.AND P4, PT, R35, RZ, PT ;  /* 0x000000ff2300720c */ /* 0x000fda0003f85270 */
[----:B------:R-:W-:Y:S05]  /*b650*/  @!P4 BRA `(.L_x_5054) ;  /* 0x0000000c00e4c947 */ /* 0x000fea0003800000 */
[----:B------:R-:W-:Y:S01]  /*b660*/  ISETP.GE.AND P6, PT, R222, R100, PT ;  /* 0x00000064de00720c */ /* 0x000fe20003fc6270 */
[----:B------:R-:W-:Y:S01]  /*b670*/  BSSY B2, `(.L_x_5063) ;  /* 0x00000ed000027945 */ /* 0x000fe20003800000 */
[----:B------:R-:W-:Y:S02]  /*b680*/  IADD3 R61, P4, P5, R120, R140, R28 ;  /* 0x0000008c783d7210 */ /* 0x000fe40007d9e01c */
[----:B---3--:R-:W-:Y:S02]  /*b690*/  SEL R48, R122, R152, !P6 ;  /* 0x000000987a307207 */ /* 0x008fe40007000000 */
[----:B------:R-:W-:Y:S02]  /*b6a0*/  IADD3.X R60, R0, R167, R31, P4, P5 ;  /* 0x000000a7003c7210 */ /* 0x000fe400027ea41f */
[----:B------:R-:W-:Y:S02]  /*b6b0*/  SHF.R.S32.HI R49, RZ, 0x1f, R48 ;  /* 0x0000001fff317819 */ /* 0x000fe40000011430 */
[----:B------:R-:W-:-:S02]  /*b6c0*/  ISETP.GE.AND P4, PT, R222, R134, PT ;  /* 0x00000086de00720c */ /* 0x000fc40003f86270 */
[----:B------:R-:W-:-:S04]  /*b6d0*/  LEA.HI R48, R49, R48, RZ, 0x5 ;  /* 0x0000003031307211 */ /* 0x000fc800078f28ff */
        /* <DEDUP_REMOVED lines=10> */
[----:B------:R-:W-:-:S03]  /*b780*/  IMAD R51, R17, 0x7800, R48 ;  /* 0x0000780011337824 */ /* 0x000fc600078e0230 */
[C---:B------:R-:W-:Y:S01]  /*b790*/  IADD3 R49, R16.reuse, R49, RZ ;  /* 0x0000003110317210 */ /* 0x040fe20007ffe0ff */
[----:B0-----:R-:W-:-:S05]  /*b7a0*/  IMAD.IADD R52, R16, 0x1, R51 ;  /* 0x0000000110347824 */ /* 0x001fca00078e0233 */
[----:B------:R-:W0:Y:S04]  /*b7b0*/  LDS.128 R48, [R49+0x24200] ;  /* 0x0242000031307984 */ /* 0x000e280000000c00 */
[----:B------:R-:W2:Y:S01]  /*b7c0*/  LDS.128 R52, [R52+0x24200] ;  /* 0x0242000034347984 */ /* 0x000ea20000000c00 */
[----:B------:R-:W-:Y:S05]  /*b7d0*/  @P4 BRA `(.L_x_5064) ;  /* 0x0000000c00584947 */ /* 0x000fea0003800000 */
[--C-:B------:R-:W-:Y:S01]  /*b7e0*/  SHF.R.U32.HI R97, RZ, 0x10, R45.reuse ;  /* 0x00000010ff617819 */ /* 0x100fe2000001162d */
[----:B0-----:R-:W-:Y:S01]  /*b7f0*/  IMAD.MOV.U32 R56, RZ, RZ, R48 ;  /* 0x000000ffff387224 */ /* 0x001fe200078e0030 */
[--C-:B------:R-:W-:Y:S02]  /*b800*/  SHF.R.U32.HI R96, RZ, 0x8, R45.reuse ;  /* 0x00000008ff607819 */ /* 0x100fe4000001162d */
[----:B------:R-:W-:Y:S02]  /*b810*/  LOP3.LUT R44, R45, 0xff, RZ, 0xc0, !PT ;  /* 0x000000ff2d2c7812 */ /* 0x000fe400078ec0ff */
[----:B------:R-:W-:Y:S02]  /*b820*/  SHF.R.U32.HI R45, RZ, 0x18, R45 ;  /* 0x00000018ff2d7819 */ /* 0x000fe4000001162d */
[----:B------:R-:W-:Y:S02]  /*b830*/  SHF.R.U32.HI R90, RZ, 0x8, R57 ;  /* 0x00000008ff5a7819 */ /* 0x000fe40000011639 */
[----:B------:R-:W-:-:S02]  /*b840*/  LOP3.LUT R58, R57, 0xff, RZ, 0xc0, !PT ;  /* 0x000000ff393a7812 */ /* 0x000fc400078ec0ff */
[----:B------:R-:W-:Y:S01]  /*b850*/  SHF.R.U32.HI R93, RZ, 0x18, R57 ;  /* 0x00000018ff5d7819 */ /* 0x000fe20000011639 */
[----:B------:R-:W-:Y:S01]  /*b860*/  IMAD.SHL.U32 R48, R90, 0x100, RZ ;  /* 0x000001005a307824 */ /* 0x000fe200078e00ff */
[--C-:B------:R-:W-:Y:S02]  /*b870*/  SHF.R.U32.HI R95, RZ, 0x10, R47.reuse ;  /* 0x00000010ff5f7819 */ /* 0x100fe4000001162f */
[--C-:B------:R-:W-:Y:S02]  /*b880*/  SHF.R.U32.HI R92, RZ, 0x8, R47.reuse ;  /* 0x00000008ff5c7819 */ /* 0x100fe4000001162f */
[----:B------:R-:W-:Y:S02]  /*b890*/  LOP3.LUT R46, R47, 0xff, RZ, 0xc0, !PT ;  /* 0x000000ff2f2e7812 */ /* 0x000fe400078ec0ff */
[----:B------:R-:W-:Y:S01]  /*b8a0*/  PRMT R45, R45, 0x654, R44 ;  /* 0x000006542d2d7816 */ /* 0x000fe2000000002c */
[----:B------:R-:W-:Y:S01]  /*b8b0*/  IMAD.SHL.U32 R44, R96, 0x100, RZ ;  /* 0x00000100602c7824 */ /* 0x000fe200078e00ff */
[----:B------:R-:W-:-:S02]  /*b8c0*/  SHF.R.U32.HI R47, RZ, 0x18, R47 ;  /* 0x00000018ff2f7819 */ /* 0x000fc4000001162f */
[----:B------:R-:W-:Y:S01]  /*b8d0*/  SHF.R.U32.HI R94, RZ, 0x10, R57 ;  /* 0x00000010ff5e7819 */ /* 0x000fe20000011639 */
[----:B--2---:R-:W-:Y:S01]  /*b8e0*/  IMAD.MOV.U32 R57, RZ, RZ, R52 ;  /* 0x000000ffff397224 */ /* 0x004fe200078e0034 */
[--C-:B------:R-:W-:Y:S02]  /*b8f0*/  SHF.R.U32.HI R91, RZ, 0x10, R59.reuse ;  /* 0x00000010ff5b7819 */ /* 0x100fe4000001163b */
[--C-:B------:R-:W-:Y:S02]  /*b900*/  SHF.R.U32.HI R88, RZ, 0x8, R59.reuse ;  /* 0x00000008ff587819 */ /* 0x100fe4000001163b */
[----:B------:R-:W-:Y:S01]  /*b910*/  LOP3.LUT R62, R59, 0xff, RZ, 0xc0, !PT ;  /* 0x000000ff3b3e7812 */ /* 0x000fe200078ec0ff */
[----:B------:R-:W-:Y:S01]  /*b920*/  IMAD.U32 R91, R91, 0x10000, RZ ;  /* 0x000100005b5b7824 */ /* 0x000fe200078e00ff */
[----:B------:R-:W-:Y:S01]  /*b930*/  SHF.R.U32.HI R89, RZ, 0x18, R59 ;  /* 0x00000018ff597819 */ /* 0x000fe2000001163b */
[----:B------:R-:W-:Y:S01]  /*b940*/  IMAD.SHL.U32 R52, R88, 0x100, RZ ;  /* 0x0000010058347824 */ /* 0x000fe200078e00ff */
[----:B------:R-:W-:-:S02]  /*b950*/  PRMT R59, R93, 0x654, R58 ;  /* 0x000006545d3b7816 */ /* 0x000fc4000000003a */
[----:B------:R-:W-:Y:S01]  /*b960*/  PRMT R47, R47, 0x654, R46 ;  /* 0x000006542f2f7816 */ /* 0x000fe2000000002e */
[----:B------:R-:W-:Y:S01]  /*b970*/  IMAD.U32 R46, R97, 0x10000, RZ ;  /* 0x00010000612e7824 */ /* 0x000fe200078e00ff */
[----:B------:R-:W-:Y:S02]  /*b980*/  LOP3.LUT R45, R45, 0xff00, R44, 0xf8, !PT ;  /* 0x0000ff002d2d7812 */ /* 0x000fe400078ef82c */
[----:B------:R-:W-:Y:S02]  /*b990*/  LOP3.LUT R90, R59, 0xff00, R48, 0xf8, !PT ;  /* 0x0000ff003b5a7812 */ /* 0x000fe400078ef830 */
[----:B------:R-:W-:Y:S02]  /*b9a0*/  PRMT R89, R89, 0x654, R62 ;  /* 0x0000065459597816 */ /* 0x000fe4000000003e */
[----:B------:R-:W-:Y:S02]  /*b9b0*/  SHF.L.U32 R44, R92, 0x8, RZ ;  /* 0x000000085c2c7819 */ /* 0x000fe400000006ff */
[----:B------:R-:W-:-:S02]  /*b9c0*/  F2FP.F16.E4M3.UNPACK_B R88, R165.H1 ;  /* 0x000000a5ff58723e */ /* 0x000fc400030006ff */
        /* <DEDUP_REMOVED lines=15> */
[----:B------:R-:W-:Y:S01]  /*bac0*/  SHF.L.U32 R47, R94, 0x10, RZ ;  /* 0x000000105e2f7819 */ /* 0x000fe200000006ff */
[----:B------:R-:W-:Y:S01]  /*bad0*/  HADD2.F32 R59, -RZ, R59.H1_H1 ;  /* 0x3000003bff3b7230 */ /* 0x000fe20000004100 */
[----:B------:R-:W-:Y:S01]  /*bae0*/  F2FP.F16.E4M3.UNPACK_B R165, R165 ;  /* 0x000000a5ffa5723e */ /* 0x000fe200020006ff */
[-C--:B------:R-:W-:Y:S01]  /*baf0*/  FFMA.FTZ R48, R48, R89.reuse, -R93 ;  /* 0x0000005930307223 */ /* 0x080fe2000001085d */
[----:B------:R-:W-:Y:S01]  /*bb00*/  FFMA.FTZ R52, R52, R89, R95 ;  /* 0x0000005934347223 */ /* 0x000fe2000001005f */
[----:B------:R-:W-:Y:S01]  /*bb10*/  LOP3.LUT R47, R90, 0xff0000, R47, 0xf8, !PT ;  /* 0x00ff00005a2f7812 */ /* 0x000fe200078ef82f */
[----:B------:R-:W-:Y:S01]  /*bb20*/  HADD2.F32 R89, -RZ, R88.H1_H1 ;  /* 0x30000058ff597230 */ /* 0x000fe20000004100 */
[----:B------:R-:W-:Y:S01]  /*bb30*/  F2FP.F16.E4M3.UNPACK_B R88, R57 ;  /* 0x00000039ff58723e */ /* 0x000fe200020006ff */
[----:B------:R-:W-:Y:S01]  /*bb40*/  HADD2.F32 R90, -RZ, R62.H1_H1 ;  /* 0x3000003eff5a7230 */ /* 0x000fe20000004100 */
[----:B------:R-:W-:-:S02]  /*bb50*/  F2FP.F16.E4M3.UNPACK_B R62, R56 ;  /* 0x00000038ff3e723e */ /* 0x000fc400020006ff */
[----:B------:R-:W-:Y:S01]  /*bb60*/  LOP3.LUT R45, R92, 0xff0000, R91, 0xf8, !PT ;  /* 0x00ff00005c2d7812 */ /* 0x000fe200078ef85b */
[CC--:B------:R-:W-:Y:S01]  /*bb70*/  FMUL.FTZ R57, R59.reuse, R89.reuse ;  /* 0x000000593b397220 */ /* 0x0c0fe20000410000 */
[----:B------:R-:W-:Y:S01]  /*bb80*/  F2FP.F16.E4M3.UNPACK_B R164, R164 ;  /* 0x000000a4ffa4723e */ /* 0x000fe200020006ff */
        /* <DEDUP_REMOVED lines=38> */
[----:B------:R-:W-:Y:S01]  /*bdf0*/  F2FP.F16.E4M3.UNPACK_B R163, R163 ;  /* 0x000000a3ffa3723e */ /* 0x000fe200020006ff */
[C---:B------:R-:W-:Y:S01]  /*be00*/  FMUL.FTZ R99, R62.reuse, R99 ;  /* 0x000000633e637220 */ /* 0x040fe20000410000 */
[--C-:B------:R-:W-:Y:S02]  /*be10*/  HADD2.F32 R95, -RZ, R166.reuse.H0_H0 ;  /* 0x200000a6ff5f7230 */ /* 0x100fe40000004100 */
[-C--:B------:R-:W-:Y:S01]  /*be20*/  FFMA.FTZ R169, R62, R93.reuse, -R165 ;  /* 0x0000005d3ea97223 */ /* 0x080fe200000108a5 */
[----:B------:R-:W-:Y:S01]  /*be30*/  F2FP.F16.E4M3.UNPACK_B R62, R54 ;  /* 0x00000036ff3e723e */ /* 0x000fe200020006ff */
[----:B------:R-:W-:Y:S02]  /*be40*/  HADD2.F32 R97, -RZ, R166.H1_H1 ;  /* 0x300000a6ff617230 */ /* 0x000fe40000004100 */
[----:B------:R-:W-:Y:S01]  /*be50*/  FFMA.FTZ R171, R90, R93, R99 ;  /* 0x0000005d5aab7223 */ /* 0x000fe20000010063 */
[----:B------:R-:W-:Y:S01]  /*be60*/  HADD2.F32 R54, -RZ, R50.H0_H0 ;  /* 0x20000032ff367230 */ /* 0x000fe20000004100 */
[----:B------:R-:W-:Y:S01]  /*be70*/  F2FP.SATFINITE.E4M3.F32.PACK_AB_MERGE_C R48, R57, R48, RZ ;  /* 0x000000303930723e */ /* 0x000fe200048070ff */
[--C-:B------:R-:W-:Y:S01]  /*be80*/  HADD2.F32 R88, -RZ, R62.reuse.H0_H0 ;  /* 0x2000003eff587230 */ /* 0x100fe20000004100 */
[----:B------:R-:W-:Y:S01]  /*be90*/  F2FP.SATFINITE.E4M3.F32.PACK_AB_MERGE_C R52, R59, R52, RZ ;  /* 0x000000343b34723e */ /* 0x000fe200048070ff */
[----:B------:R-:W-:Y:S01]  /*bea0*/  HADD2.F32 R62, -RZ, R62.H1_H1 ;  /* 0x3000003eff3e7230 */ /* 0x000fe20000004100 */
[----:B------:R-:W-:Y:S01]  /*beb0*/  F2FP.F16.E4M3.UNPACK_B R59, R53 ;  /* 0x00000035ff3b723e */ /* 0x000fe200020006ff */
[----:B------:R-:W-:-:S02]  /*bec0*/  HADD2.F32 R50, -RZ, R50.H1_H1 ;  /* 0x30000032ff327230 */ /* 0x000fc40000004100 */
[----:B------:R-:W-:Y:S01]  /*bed0*/  FMUL.FTZ R99, R88, R95 ;  /* 0x0000005f58637220 */ /* 0x000fe20000410000 */
[--C-:B------:R-:W-:Y:S02]  /*bee0*/  HADD2.F32 R93, -RZ, R163.reuse.H0_H0 ;  /* 0x200000a3ff5d7230 */ /* 0x100fe40000004100 */
[----:B------:R-:W-:Y:S01]  /*bef0*/  FMUL.FTZ R165, R62, R97 ;  /* 0x000000613ea57220 */ /* 0x000fe20000410000 */
[----:B------:R-:W-:Y:S02]  /*bf00*/  HADD2.F32 R163, -RZ, R163.H1_H1 ;  /* 0x300000a3ffa37230 */ /* 0x000fe40000004100 */
[----:B------:R-:W-:Y:S01]  /*bf10*/  FMUL.FTZ R95, R54, R95 ;  /* 0x0000005f365f7220 */ /* 0x000fe20000410000 */
        /* <DEDUP_REMOVED lines=98> */
.L_x_5064:
[----:B------:R-:W-:Y:S05]  /*c540*/  BSYNC B2 ;  /* 0x0000000000027941 */ /* 0x000fea0003800000 */
.L_x_5063:
        /* <DEDUP_REMOVED lines=10> */
.L_x_5054:
[----:B------:R-:W-:Y:S05]  /*c5f0*/  BSYNC B1 ;  /* 0x0000000000017941 */ /* 0x000fea0003800000 */
.L_x_5053:
[----:B----4-:R-:W-:Y:S02]  /*c600*/  VIADD R45, R23, 0x80 ;  /* 0x00000080172d7836 */ /* 0x010fe40000000000 */
[-C--:B--2---:R-:W-:Y:S02]  /*c610*/  IMAD R44, R145, R136.reuse, RZ ;  /* 0x00000088912c7224 */ /* 0x084fe400078e02ff */
[----:B------:R-:W-:-:S04]  /*c620*/  IMAD.WIDE.U32 R138, R45, R136, R138 ;  /* 0x000000882d8a7225 */ /* 0x000fc800078e008a */
[----:B------:R-:W-:Y:S01]  /*c630*/  IMAD R57, R45, R137, R44 ;  /* 0x000000892d397224 */ /* 0x000fe200078e022c */
[----:B------:R-:W-:Y:S06]  /*c640*/  @P3 BRA `(.L_x_5023) ;  /* 0x0000003000f83947 */ /* 0x000fec0003800000 */
[----:B------:R-:W-:Y:S01]  /*c650*/  ISETP.NE.AND P3, PT, R33, RZ, PT ;  /* 0x000000ff2100720c */ /* 0x000fe20003f65270 */
[----:B------:R-:W-:Y:S01]  /*c660*/  BSSY B1, `(.L_x_5065) ;  /* 0x0000102000017945 */ /* 0x000fe20003800000 */
[----:B------:R-:W-:-:S11]  /*c670*/  IADD3 R57, R139, R57, RZ ;  /* 0x000000398b397210 */ /* 0x000fd60007ffe0ff */
[----:B------:R-:W-:Y:S05]  /*c680*/  @!P3 BRA `(.L_x_5066) ;  /* 0x0000000c00fcb947 */ /* 0x000fea0003800000 */
[----:B------:R-:W-:Y:S01]  /*c690*/  SEL R44, R122, R152, !P0 ;  /* 0x000000987a2c7207 */ /* 0x000fe20004000000 */
[----:B------:R-:W-:Y:S01]  /*c6a0*/  BSSY B2, `(.L_x_5067) ;  /* 0x00000f3000027945 */ /* 0x000fe20003800000 */
[----:B0--3--:R-:W-:Y:S02]  /*c6b0*/  IADD3 R53, P3, P4, R120, R138, R21 ;  /* 0x0000008a78357210 */ /* 0x009fe40007c7e015 */
        /* <DEDUP_REMOVED lines=20> */
[--C-:B------:R-:W-:Y:S01]  /*c800*/  SHF.R.U32.HI R90, RZ, 0x8, R73.reuse ;  /* 0x00000008ff5a7819 */ /* 0x100fe20000011649 */
[----:B0-----:R-:W-:Y:S01]  /*c810*/  IMAD.MOV.U32 R56, RZ, RZ, R46 ;  /* 0x000000ffff387224 */ /* 0x001fe200078e002e */
[--C-:B------:R-:W-:Y:S01]  /*c820*/  SHF.R.U32.HI R91, RZ, 0x18, R73.reuse ;  /* 0x00000018ff5b7819 */ /* 0x100fe20000011649 */
[----:B--2---:R-:W-:Y:S01]  /*c830*/  IMAD.MOV.U32 R63, RZ, RZ, R48 ;  /* 0x000000ffff3f7224 */ /* 0x004fe200078e0030 */
[----:B------:R-:W-:Y:S01]  /*c840*/  LOP3.LUT R58, R73, 0xff, RZ, 0xc0, !PT ;  /* 0x000000ff493a7812 */ /* 0x000fe200078ec0ff */
[----:B------:R-:W-:Y:S01]  /*c850*/  IMAD.MOV.U32 R60, RZ, RZ, R44 ;  /* 0x000000ffff3c7224 */ /* 0x000fe200078e002c */
[----:B------:R-:W-:Y:S02]  /*c860*/  SHF.R.U32.HI R89, RZ, 0x10, R73 ;  /* 0x00000010ff597819 */ /* 0x000fe40000011649 */
[----:B------:R-:W-:Y:S01]  /*c870*/  MOV R55, R45 ;  /* 0x0000002d00377202 */ /* 0x000fe20000000f00 */
[----:B------:R-:W-:Y:S01]  /*c880*/  IMAD.SHL.U32 R45, R90, 0x100, RZ ;  /* 0x000001005a2d7824 */ /* 0x000fe200078e00ff */
        /* <DEDUP_REMOVED lines=10> */
[----:B------:R-:W-:Y:S02]  /*c930*/  SHF.R.U32.HI R84, RZ, 0x10, R75 ;  /* 0x00000010ff547819 */ /* 0x000fe4000001164b */
[----:B------:R-:W-:Y:S01]  /*c940*/  LOP3.LUT R45, R58, 0xff00, R45, 0xf8, !PT ;  /* 0x0000ff003a2d7812 */ /* 0x000fe200078ef82d */
[----:B------:R-:W-:Y:S01]  /*c950*/  IMAD.SHL.U32 R73, R73, 0x100, RZ ;  /* 0x0000010049497824 */ /* 0x000fe200078e00ff */
[----:B------:R-:W-:Y:S02]  /*c960*/  SHF.R.U32.HI R75, RZ, 0x18, R87 ;  /* 0x00000018ff4b7819 */ /* 0x000fe40000011657 */
[----:B------:R-:W-:Y:S02]  /*c970*/  LOP3.LUT R62, R87, 0xff, RZ, 0xc0, !PT ;  /* 0x000000ff573e7812 */ /* 0x000fe400078ec0ff */
[----:B------:R-:W-:Y:S02]  /*c980*/  PRMT R61, R74, 0x654, R61 ;  /* 0x000006544a3d7816 */ /* 0x000fe4000000003d */
[----:B------:R-:W-:-:S02]  /*c990*/  PRMT R59, R88, 0x654, R59 ;  /* 0x00000654583b7816 */ /* 0x000fc4000000003b */
[----:B------:R-:W-:Y:S02]  /*c9a0*/  SHF.L.U32 R44, R86, 0x8, RZ ;  /* 0x00000008562c7819 */ /* 0x000fe400000006ff */
[----:B------:R-:W-:Y:S01]  /*c9b0*/  LOP3.LUT R46, R45, 0xff0000, R46, 0xf8, !PT ;  /* 0x00ff00002d2e7812 */ /* 0x000fe200078ef82e */
[----:B------:R-:W-:Y:S01]  /*c9c0*/  IMAD.U32 R45, R84, 0x10000, RZ ;  /* 0x00010000542d7824 */ /* 0x000fe200078e00ff */
[----:B------:R-:W-:Y:S02]  /*c9d0*/  PRMT R62, R75, 0x654, R62 ;  /* 0x000006544b3e7816 */ /* 0x000fe4000000003e */
[----:B------:R-:W-:Y:S02]  /*c9e0*/  LOP3.LUT R48, R61, 0xff00, R48, 0xf8, !PT ;  /* 0x0000ff003d307812 */ /* 0x000fe400078ef830 */
[----:B------:R-:W-:Y:S02]  /*c9f0*/  LOP3.LUT R44, R59, 0xff00, R44, 0xf8, !PT ;  /* 0x0000ff003b2c7812 */ /* 0x000fe400078ef82c */
[----:B------:R-:W-:-:S02]  /*ca00*/  F2FP.F16.E4M3.UNPACK_B R75, R162.H1 ;  /* 0x000000a2ff4b723e */ /* 0x000fc400030006ff */
[----:B------:R-:W-:Y:S02]  /*ca10*/  F2FP.F16.E4M3.UNPACK_B R72, R63.H1 ;  /* 0x0000003fff48723e */ /* 0x000fe400030006ff */
[----:B------:R-:W-:Y:S02]  /*ca20*/  F2FP.F16.E4M3.UNPACK_B R61, R60.H1 ;  /* 0x0000003cff3d723e */ /* 0x000fe400030006ff */
[----:B------:R-:W-:Y:S01]  /*ca30*/  LOP3.LUT R74, R62, 0xff00, R73, 0xf8, !PT ;  /* 0x0000ff003e4a7812 */ /* 0x000fe200078ef849 */
[----:B------:R-:W-:Y:S01]  /*ca40*/  HADD2.F32 R59, -RZ, R72.H0_H0 ;  /* 0x20000048ff3b7230 */ /* 0x000fe20000004100 */
[----:B------:R-:W-:Y:S01]  /*ca50*/  SHF.R.U32.HI R87, RZ, 0x10, R87 ;  /* 0x00000010ff577819 */ /* 0x000fe20000011657 */
[----:B------:R-:W-:Y:S01]  /*ca60*/  HADD2.F32 R58, -RZ, R61.H0_H0 ;  /* 0x2000003dff3a7230 */ /* 0x000fe20000004100 */
[----:B------:R-:W-:Y:S01]  /*ca70*/  LOP3.LUT R44, R44, 0xff0000, R45, 0xf8, !PT ;  /* 0x00ff00002c2c7812 */ /* 0x000fe200078ef82d */
[----:B------:R-:W-:Y:S01]  /*ca80*/  HADD2.F32 R45, -RZ, R75.H0_H0 ;  /* 0x2000004bff2d7230 */ /* 0x000fe20000004100 */
[----:B------:R-:W-:Y:S01]  /*ca90*/  F2FP.F16.E4M3.UNPACK_B R62, R160.H1 ;  /* 0x000000a0ff3e723e */ /* 0x000fe200030006ff */
[----:B------:R-:W-:Y:S01]  /*caa0*/  IMAD.U32 R87, R87, 0x10000, RZ ;  /* 0x0001000057577824 */ /* 0x000fe200078e00ff */
[----:B------:R-:W-:-:S02]  /*cab0*/  SHF.R.U32.HI R85, RZ, 0x10, R85 ;  /* 0x00000010ff557819 */ /* 0x000fc40000011655 */
[-C--:B------:R-:W-:Y:S01]  /*cac0*/  FMUL.FTZ R89, R59, R45.reuse ;  /* 0x0000002d3b597220 */ /* 0x080fe20000410000 */
[--C-:B------:R-:W-:Y:S02]  /*cad0*/  HADD2.F32 R73, -RZ, R62.reuse.H0_H0 ;  /* 0x2000003eff497230 */ /* 0x100fe40000004100 */
        /* <DEDUP_REMOVED lines=57> */
[--C-:B------:R-:W-:Y:S02]  /*ce70*/  HADD2.F32 R63, -RZ, R161.reuse.H0_H0 ;  /* 0x200000a1ff3f7230 */ /* 0x100fe40000004100 */
[----:B------:R-:W-:Y:S01]  /*ce80*/  FFMA.FTZ R93, R62, R73, R93 ;  /* 0x000000493e5d7223 */ /* 0x000fe2000001005d */
        /* <DEDUP_REMOVED lines=17> */
[-C--:B------:R-:W-:Y:S01]  /*cfa0*/  FFMA.FTZ R91, R56, R159.reuse, -R63 ;  /* 0x0000009f385b7223 */ /* 0x080fe2000001083f */
[----:B------:R-:W-:Y:S01]  /*cfb0*/  F2FP.SATFINITE.E4M3.F32.PACK_AB_MERGE_C R56, R75, R88, RZ ;  /* 0x000000584b38723e */ /* 0x000fe200048070ff */
[----:B------:R-:W-:Y:S01]  /*cfc0*/  FFMA.FTZ R161, R60, R159, R161 ;  /* 0x0000009f3ca17223 */ /* 0x000fe200000100a1 */
[----:B------:R-:W-:Y:S01]  /*cfd0*/  F2FP.F16.E4M3.UNPACK_B R75, R48 ;  /* 0x00000030ff4b723e */ /* 0x000fe200020006ff */
[----:B------:R-:W-:Y:S01]  /*cfe0*/  HADD2.F32 R63, -RZ, R62.H0_H0 ;  /* 0x2000003eff3f7230 */ /* 0x000fe20000004100 */
[----:B------:R-:W-:-:S02]  /*cff0*/  F2FP.F16.E4M3.UNPACK_B R61, R55 ;  /* 0x00000037ff3d723e */ /* 0x000fc400020006ff */
[----:B------:R-:W-:Y:S01]  /*d000*/  F2FP.SATFINITE.E4M3.F32.PACK_AB_MERGE_C R58, R87, R84, R58 ;  /* 0x00000054573a723e */ /* 0x000fe2000480703a */
[----:B------:R-:W-:Y:S01]  /*d010*/  HADD2.F32 R84, -RZ, R75.H0_H0 ;  /* 0x2000004bff547230 */ /* 0x000fe20000004100 */
[----:B------:R-:W-:Y:S01]  /*d020*/  F2FP.F16.E4M3.UNPACK_B R73, R46 ;  /* 0x0000002eff49723e */ /* 0x000fe200020006ff */
[----:B------:R-:W-:Y:S01]  /*d030*/  HADD2.F32 R60, -RZ, R61.H0_H0 ;  /* 0x2000003dff3c7230 */ /* 0x000fe20000004100 */
[----:B------:R-:W-:Y:S01]  /*d040*/  F2FP.SATFINITE.E4M3.F32.PACK_AB_MERGE_C R56, R91, R50, R56 ;  /* 0x000000325b38723e */ /* 0x000fe20004807038 */
        /* <DEDUP_REMOVED lines=15> */
[----:B------:R-:W-:Y:S01]  /*d140*/  FFMA.FTZ R49, R62, R73, -R85 ;  /* 0x000000493e317223 */ /* 0x000fe20000010855 */
[----:B------:R-:W-:Y:S01]  /*d150*/  F2FP.F16.E4M3.UNPACK_B R55, R55.H1 ;  /* 0x00000037ff37723e */ /* 0x000fe200030006ff */
[----:B------:R-:W-:Y:S01]  /*d160*/  FFMA.FTZ R88, R72, R73, R75 ;  /* 0x0000004948587223 */ /* 0x000fe2000001004b */
[----:B------:R-:W-:Y:S01]  /*d170*/  HADD2.F32 R62, -RZ, R63.H0_H0 ;  /* 0x2000003fff3e7230 */ /* 0x000fe20000004100 */
[----:B------:R-:W-:Y:S01]  /*d180*/  F2FP.F16.E4M3.UNPACK_B R46, R46.H1 ;  /* 0x0000002eff2e723e */ /* 0x000fe200030006ff */
[----:B------:R-:W-:Y:S01]  /*d190*/  HADD2.F32 R75, -RZ, R74.H0_H0 ;  /* 0x2000004aff4b7230 */ /* 0x000fe20000004100 */
[----:B------:R-:W-:Y:S01]  /*d1a0*/  F2FP.F16.E4M3.UNPACK_B R84, R45.H1 ;  /* 0x0000002dff54723e */ /* 0x000fe200030006ff */
[----:B------:R-:W-:-:S02]  /*d1b0*/  HADD2.F32 R48, -RZ, R55.H0_H0 ;  /* 0x20000037ff307230 */ /* 0x000fc40000004100 */
[----:B------:R-:W-:Y:S02]  /*d1c0*/  HADD2.F32 R63, -RZ, R63.H1_H1 ;  /* 0x3000003fff3f7230 */ /* 0x000fe40000004100 */
[-C--:B------:R-:W-:Y:S01]  /*d1d0*/  FMUL.FTZ R85, R62, R75.reuse ;  /* 0x0000004b3e557220 */ /* 0x080fe20000410000 */
[----:B------:R-:W-:Y:S02]  /*d1e0*/  HADD2.F32 R74, -RZ, R74.H1_H1 ;  /* 0x3000004aff4a7230 */ /* 0x000fe40000004100 */
[----:B------:R-:W-:Y:S01]  /*d1f0*/  FMUL.FTZ R75, R48, R75 ;  /* 0x0000004b304b7220 */ /* 0x000fe20000410000 */
[----:B------:R-:W-:Y:S02]  /*d200*/  HADD2.F32 R55, -RZ, R55.H1_H1 ;  /* 0x30000037ff377230 */ /* 0x000fe40000004100 */
[--C-:B------:R-:W-:Y:S02]  /*d210*/  HADD2.F32 R73, -RZ, R46.reuse.H0_H0 ;  /* 0x2000002eff497230 */ /* 0x100fe40000004100 */
[----:B------:R-:W-:-:S02]  /*d220*/  HADD2.F32 R72, -RZ, R46.H1_H1 ;  /* 0x3000002eff487230 */ /* 0x000fc40000004100 */
[-C--:B------:R-:W-:Y:S01]  /*d230*/  FMUL.FTZ R46, R63, R74.reuse ;  /* 0x0000004a3f2e7220 */ /* 0x080fe20000410000 */
[C---:B------:R-:W-:Y:S01]  /*d240*/  FMUL.FTZ R74, R55.reuse, R74 ;  /* 0x0000004a374a7220 */ /* 0x040fe20000410000 */
[----:B------:R-:W-:Y:S01]  /*d250*/  FFMA.FTZ R89, R62, R73, R75 ;  /* 0x000000493e597223 */ /* 0x000fe2000001004b */
[----:B------:R-:W-:Y:S01]  /*d260*/  F2FP.F16.E4M3.UNPACK_B R75, R45 ;  /* 0x0000002dff4b723e */ /* 0x000fe200020006ff */
[-C--:B------:R-:W-:Y:S01]  /*d270*/  FFMA.FTZ R90, R55, R72.reuse, -R46 ;  /* 0x00000048375a7223 */ /* 0x080fe2000001082e */
[----:B------:R-:W-:Y:S01]  /*d280*/  F2FP.F16.E4M3.UNPACK_B R46, R47 ;  /* 0x0000002fff2e723e */ /* 0x000fe200020006ff */
[----:B------:R-:W-:Y:S01]  /*d290*/  FFMA.FTZ R87, R48, R73, -R85 ;  /* 0x0000004930577223 */ /* 0x000fe20000010855 */
[-C--:B------:R-:W-:Y:S01]  /*d2a0*/  F2FP.F16.E4M3.UNPACK_B R55, R51.reuse ;  /* 0x00000033ff37723e */ /* 0x080fe200020006ff */
[----:B------:R-:W-:Y:S01]  /*d2b0*/  FFMA.FTZ R92, R63, R72, R74 ;  /* 0x000000483f5c7223 */ /* 0x000fe2000001004a */
        /* <DEDUP_REMOVED lines=9> */
[--C-:B------:R-:W-:Y:S02]  /*d350*/  HADD2.F32 R86, -RZ, R84.reuse.H0_H0 ;  /* 0x20000054ff567230 */ /* 0x100fe40000004100 */
[----:B------:R-:W-:Y:S01]  /*d360*/  FMUL.FTZ R91, R63, R85 ;  /* 0x000000553f5b7220 */ /* 0x000fe20000410000 */
[----:B------:R-:W-:Y:S01]  /*d370*/  HADD2.F32 R51, -RZ, R47.H0_H0 ;  /* 0x2000002fff337230 */ /* 0x000fe20000004100 */
[----:B------:R-:W-:Y:S01]  /*d380*/  F2FP.SATFINITE.E4M3.F32.PACK_AB_MERGE_C R87, R90, R87, RZ ;  /* 0x000000575a57723e */ /* 0x000fe200048070ff */
        /* <DEDUP_REMOVED lines=33> */
[----:B------:R-:W-:Y:S01]  /*d5a0*/  F2FP.SATFINITE.E4M3.F32.PACK_AB_MERGE_C R47, R46, R91, R47 ;  /* 0x0000005b2e2f723e */ /* 0x000fe2000480702f */
[----:B------:R-:W-:Y:S01]  /*d5b0*/  IMAD.MOV.U32 R46, RZ, RZ, R56 ;  /* 0x000000ffff2e7224 */ /* 0x000fe200078e0038 */
[----:B------:R-:W-:-:S07]  /*d5c0*/  MOV R49, R88 ;  /* 0x0000005800317202 */ /* 0x000fce0000000f00 */
.L_x_5068:
[----:B------:R-:W-:Y:S05]  /*d5d0*/  BSYNC B2 ;  /* 0x0000000000027941 */ /* 0x000fea0003800000 */
.L_x_5067:
        /* <DEDUP_REMOVED lines=10> */
.L_x_5066:
[----:B------:R-:W-:Y:S05]  /*d680*/  BSYNC B1 ;  /* 0x0000000000017941 */ /* 0x000fea0003800000 */
.L_x_5065:
[----:B------:R-:W-:Y:S01]  /*d690*/  ISETP.NE.AND P3, PT, R34, RZ, PT ;  /* 0x000000ff2200720c */ /* 0x000fe20003f65270 */
[----:B------:R-:W-:-:S12]  /*d6a0*/  BSSY B1, `(.L_x_5069) ;  /* 0x0000100000017945 */ /* 0x000fd80003800000 */
[----:B------:R-:W-:Y:S05]  /*d6b0*/  @!P3 BRA `(.L_x_5070) ;  /* 0x0000000c00f8b947 */ /* 0x000fea0003800000 */
[----:B----4-:R-:W-:Y:S01]  /*d6c0*/  SEL R44, R122, R152, !P1 ;  /* 0x000000987a2c7207 */ /* 0x010fe20004800000 */
        /* <DEDUP_REMOVED lines=13> */
[----:B------:R-:W-:-:S04]  /*d7a0*/  LOP3.LUT R45, R45, R6, RZ, 0x3c, !PT ;  /* 0x000000062d2d7212 */ /* 0x000fc800078e3cff */
[----:B------:R-:W-:Y:S01]  /*d7b0*/  IADD3 R44, R44, R45, RZ ;  /* 0x0000002d2c2c7210 */ /* 0x000fe20007ffe0ff */
[----:B------:R-:W-:-:S04]  /*d7c0*/  IMAD R45, R17, 0x7800, R132 ;  /* 0x00007800112d7824 */ /* 0x000fc800078e0284 */
        /* <DEDUP_REMOVED lines=8> */
[----:B------:R-:W-:Y:S01]  /*d850*/  LOP3.LUT R58, R69, 0xff, RZ, 0xc0, !PT ;  /* 0x000000ff453a7812 */ /* 0x000fe200078ec0ff */
[----:B--2---:R-:W-:Y:S01]  /*d860*/  IMAD.MOV.U32 R62, RZ, RZ, R48 ;  /* 0x000000ffff3e7224 */ /* 0x004fe200078e0030 */
[----:B------:R-:W-:Y:S01]  /*d870*/  SHF.R.U32.HI R61, RZ, 0x18, R69 ;  /* 0x00000018ff3d7819 */ /* 0x000fe20000011645 */
[----:B------:R-:W-:Y:S01]  /*d880*/  IMAD.SHL.U32 R44, R73, 0x100, RZ ;  /* 0x00000100492c7824 */ /* 0x000fe200078e00ff */
[----:B------:R-:W-:Y:S01]  /*d890*/  SHF.R.U32.HI R82, RZ, 0x8, R71 ;  /* 0x00000008ff527819 */ /* 0x000fe20000011647 */
[----:B------:R-:W-:Y:S01]  /*d8a0*/  IMAD.MOV.U32 R56, RZ, RZ, R50 ;  /* 0x000000ffff387224 */ /* 0x000fe200078e0032 */
[----:B------:R-:W-:Y:S02]  /*d8b0*/  PRMT R61, R61, 0x654, R58 ;  /* 0x000006543d3d7816 */ /* 0x000fe4000000003a */
[----:B------:R-:W-:-:S02]  /*d8c0*/  LOP3.LUT R60, R71, 0xff, RZ, 0xc0, !PT ;  /* 0x000000ff473c7812 */ /* 0x000fc400078ec0ff */
[----:B------:R-:W-:Y:S02]  /*d8d0*/  SHF.R.U32.HI R63, RZ, 0x18, R71 ;  /* 0x00000018ff3f7819 */ /* 0x000fe40000011647 */
[----:B------:R-:W-:Y:S02]  /*d8e0*/  SHF.R.U32.HI R85, RZ, 0x10, R69 ;  /* 0x00000010ff557819 */ /* 0x000fe40000011645 */
[----:B------:R-:W-:Y:S01]  /*d8f0*/  LOP3.LUT R61, R61, 0xff00, R44, 0xf8, !PT ;  /* 0x0000ff003d3d7812 */ /* 0x000fe200078ef82c */
[----:B------:R-:W-:Y:S01]  /*d900*/  IMAD.SHL.U32 R44, R82, 0x100, RZ ;  /* 0x00000100522c7824 */ /* 0x000fe200078e00ff */
[----:B------:R-:W-:Y:S01]  /*d910*/  SHF.R.U32.HI R75, RZ, 0x8, R81 ;  /* 0x00000008ff4b7819 */ /* 0x000fe20000011651 */
[----:B------:R-:W-:Y:S01]  /*d920*/  IMAD.U32 R48, R85, 0x10000, RZ ;  /* 0x0001000055307824 */ /* 0x000fe200078e00ff */
[----:B------:R-:W-:Y:S02]  /*d930*/  LOP3.LUT R69, R83, 0xff, RZ, 0xc0, !PT ;  /* 0x000000ff53457812 */ /* 0x000fe400078ec0ff */
[----:B------:R-:W-:-:S02]  /*d940*/  SHF.R.U32.HI R70, RZ, 0x18, R83 ;  /* 0x00000018ff467819 */ /* 0x000fc40000011653 */
[----:B------:R-:W-:Y:S02]  /*d950*/  SHF.R.U32.HI R84, RZ, 0x10, R71 ;  /* 0x00000010ff547819 */ /* 0x000fe40000011647 */
[----:B------:R-:W-:Y:S02]  /*d960*/  PRMT R63, R63, 0x654, R60 ;  /* 0x000006543f3f7816 */ /* 0x000fe4000000003c */
[----:B------:R-:W-:Y:S02]  /*d970*/  LOP3.LUT R68, R81, 0xff, RZ, 0xc0, !PT ;  /* 0x000000ff51447812 */ /* 0x000fe400078ec0ff */
[----:B------:R-:W-:Y:S02]  /*d980*/  SHF.R.U32.HI R71, RZ, 0x18, R81 ;  /* 0x00000018ff477819 */ /* 0x000fe40000011651 */
[----:B------:R-:W-:Y:S01]  /*d990*/  MOV R55, R46 ;  /* 0x0000002e00377202 */ /* 0x000fe20000000f00 */
[----:B------:R-:W-:Y:S01]  /*d9a0*/  IMAD.SHL.U32 R46, R75, 0x100, RZ ;  /* 0x000001004b2e7824 */ /* 0x000fe200078e00ff */
[----:B------:R-:W-:-:S02]  /*d9b0*/  PRMT R73, R70, 0x654, R69 ;  /* 0x0000065446497816 */ /* 0x000fc40000000045 */
[----:B------:R-:W-:Y:S01]  /*d9c0*/  LOP3.LUT R69, R63, 0xff00, R44, 0xf8, !PT ;  /* 0x0000ff003f457812 */ /* 0x000fe200078ef82c */
[----:B------:R-:W-:Y:S01]  /*d9d0*/  IMAD.U32 R44, R84, 0x10000, RZ ;  /* 0x00010000542c7824 */ /* 0x000fe200078e00ff */
[----:B------:R-:W-:Y:S02]  /*d9e0*/  PRMT R71, R71, 0x654, R68 ;  /* 0x0000065447477816 */ /* 0x000fe40000000044 */
[----:B------:R-:W-:Y:S02]  /*d9f0*/  F2FP.F16.E4M3.UNPACK_B R70, R156.H1 ;  /* 0x0000009cff46723e */ /* 0x000fe400030006ff */
[----:B------:R-:W-:Y:S02]  /*da00*/  F2FP.F16.E4M3.UNPACK_B R63, R62.H1 ;  /* 0x0000003eff3f723e */ /* 0x000fe400030006ff */
[----:B------:R-:W-:Y:S02]  /*da10*/  F2FP.F16.E4M3.UNPACK_B R60, R59.H1 ;  /* 0x0000003bff3c723e */ /* 0x000fe400030006ff */
[----:B------:R-:W-:-:S02]  /*da20*/  SHF.R.U32.HI R72, RZ, 0x8, R83 ;  /* 0x00000008ff487819 */ /* 0x000fc40000011653 */
[----:B------:R-:W-:Y:S01]  /*da30*/  LOP3.LUT R71, R71, 0xff00, R46, 0xf8, !PT ;  /* 0x0000ff0047477812 */ /* 0x000fe200078ef82e */
[----:B------:R-:W-:Y:S01]  /*da40*/  HADD2.F32 R46, -RZ, R70.H0_H0 ;  /* 0x20000046ff2e7230 */ /* 0x000fe20000004100 */
[----:B------:R-:W-:Y:S01]  /*da50*/  LOP3.LUT R48, R61, 0xff0000, R48, 0xf8, !PT ;  /* 0x00ff00003d307812 */ /* 0x000fe200078ef830 */
[----:B------:R-:W-:Y:S01]  /*da60*/  HADD2.F32 R61, -RZ, R63.H0_H0 ;  /* 0x2000003fff3d7230 */ /* 0x000fe20000004100 */
[----:B------:R-:W-:Y:S01]  /*da70*/  F2FP.F16.E4M3.UNPACK_B R68, R154.H1 ;  /* 0x0000009aff44723e */ /* 0x000fe200030006ff */
[----:B------:R-:W-:Y:S01]  /*da80*/  HADD2.F32 R58, -RZ, R60.H0_H0 ;  /* 0x2000003cff3a7230 */ /* 0x000fe20000004100 */
[----:B------:R-:W-:Y:S02]  /*da90*/  SHF.R.U32.HI R74, RZ, 0x10, R83 ;  /* 0x00000010ff4a7819 */ /* 0x000fe40000011653 */
[----:B------:R-:W-:Y:S01]  /*daa0*/  SHF.R.U32.HI R80, RZ, 0x10, R81 ;  /* 0x00000010ff507819 */ /* 0x000fe20000011651 */
[----:B------:R-:W-:Y:S01]  /*dab0*/  FMUL.FTZ R75, R61, R46 ;  /* 0x0000002e3d4b7220 */ /* 0x000fe20000410000 */
[----:B------:R-:W-:Y:S01]  /*dac0*/  SHF.L.U32 R50, R72, 0x8, RZ ;  /* 0x0000000848327819 */ /* 0x000fe200000006ff */
[----:B------:R-:W-:Y:S01]  /*dad0*/  IMAD.U32 R72, R74, 0x10000, RZ ;  /* 0x000100004a487824 */ /* 0x000fe200078e00ff */
[----:B------:R-:W-:Y:S01]  /*dae0*/  LOP3.LUT R44, R69, 0xff0000, R44, 0xf8, !PT ;  /* 0x00ff0000452c7812 */ /* 0x000fe200078ef82c */
[----:B------:R-:W-:Y:S01]  /*daf0*/  HADD2.F32 R69, -RZ, R68.H0_H0 ;  /* 0x20000044ff457230 */ /* 0x000fe20000004100 */
[----:B------:R-:W-:Y:S01]  /*db00*/  LOP3.LUT R73, R73, 0xff00, R50, 0xf8, !PT ;  /* 0x0000ff0049497812 */ /* 0x000fe200078ef832 */
[----:B------:R-:W-:-:S02]  /*db10*/  IMAD.U32 R50, R80, 0x10000, RZ ;  /* 0x0001000050327824 */ /* 0x000fc400078e00ff */
[C---:B------:R-:W-:Y:S01]  /*db20*/  FMUL.FTZ R74, R58.reuse, R46 ;  /* 0x0000002e3a4a7220 */ /* 0x040fe20000410000 */
[----:B------:R-:W-:Y:S01]  /*db30*/  F2FP.F16.E4M3.UNPACK_B R156, R156 ;  /* 0x0000009cff9c723e */ /* 0x000fe200020006ff */
[-C--:B------:R-:W-:Y:S01]  /*db40*/  FFMA.FTZ R58, R58, R69.reuse, -R75 ;  /* 0x000000453a3a7223 */ /* 0x080fe2000001084b */
[----:B------:R-:W-:Y:S01]  /*db50*/  F2FP.F16.E4M3.UNPACK_B R62, R62 ;  /* 0x0000003eff3e723e */ /* 0x000fe200020006ff */
[----:B------:R-:W-:Y:S01]  /*db60*/  FFMA.FTZ R75, R61, R69, R74 ;  /* 0x000000453d4b7223 */ /* 0x000fe2000001004a */
[----:B------:R-:W-:Y:S01]  /*db70*/  LOP3.LUT R50, R71, 0xff0000, R50, 0xf8, !PT ;  /* 0x00ff000047327812 */ /* 0x000fe200078ef832 */
[----:B------:R-:W-:Y:S01]  /*db80*/  HADD2.F32 R69, -RZ, R68.H1_H1 ;  /* 0x30000044ff457230 */ /* 0x000fe20000004100 */
[----:B------:R-:W-:Y:S01]  /*db90*/  F2FP.F16.E4M3.UNPACK_B R59, R59 ;  /* 0x0000003bff3b723e */ /* 0x000fe200020006ff */
[----:B------:R-:W-:Y:S01]  /*dba0*/  HADD2.F32 R71, -RZ, R70.H1_H1 ;  /* 0x30000046ff477230 */ /* 0x000fe20000004100 */
[----:B------:R-:W-:Y:S01]  /*dbb0*/  LOP3.LUT R46, R73, 0xff0000, R72, 0xf8, !PT ;  /* 0x00ff0000492e7812 */ /* 0x000fe200078ef848 */
[----:B------:R-:W-:Y:S01]  /*dbc0*/  HADD2.F32 R68, -RZ, R63.H1_H1 ;  /* 0x3000003fff447230 */ /* 0x000fe20000004100 */
[----:B------:R-:W-:Y:S01]  /*dbd0*/  F2FP.F16.E4M3.UNPACK_B R154, R154 ;  /* 0x0000009aff9a723e */ /* 0x000fe200020006ff */
[----:B------:R-:W-:-:S02]  /*dbe0*/  HADD2.F32 R61, -RZ, R60.H1_H1 ;  /* 0x3000003cff3d7230 */ /* 0x000fc40000004100 */
[----:B------:R-:W-:Y:S02]  /*dbf0*/  HADD2.F32 R70, -RZ, R156.H0_H0 ;  /* 0x2000009cff467230 */ /* 0x000fe40000004100 */
        /* <DEDUP_REMOVED lines=42> */
[----:B------:R-:W-:Y:S01]  /*dea0*/  FFMA.FTZ R86, R61, R68, R70 ;  /* 0x000000443d567223 */ /* 0x000fe20000010046 */
[----:B------:R-:W-:Y:S01]  /*deb0*/  HADD2.F32 R68, -RZ, R155.H1_H1 ;  /* 0x3000009bff447230 */ /* 0x000fe20000004100 */
[----:B------:R-:W-:Y:S01]  /*dec0*/  F2FP.SATFINITE.E4M3.F32.PACK_AB_MERGE_C R58, R81, R58, RZ ;  /* 0x0000003a513a723e */ /* 0x000fe200048070ff */
[----:B------:R-:W-:Y:S01]  /*ded0*/  HADD2.F32 R56, -RZ, R55.H0_H0 ;  /* 0x20000037ff387230 */ /* 0x000fe20000004100 */
[----:B------:R-:W-:Y:S01]  /*dee0*/  F2FP.SATFINITE.E4M3.F32.PACK_AB_MERGE_C R75, R80, R75, RZ ;  /* 0x0000004b504b723e */ /* 0x000fe200048070ff */
[--C-:B------:R-:W-:Y:S01]  /*def0*/  HADD2.F32 R60, -RZ, R59.reuse.H0_H0 ;  /* 0x2000003bff3c7230 */ /* 0x100fe20000004100 */
[----:B------:R-:W-:Y:S01]  /*df00*/  F2FP.SATFINITE.E4M3.F32.PACK_AB_MERGE_C R84, R87, R84, RZ ;  /* 0x000000545754723e */ /* 0x000fe200048070ff */
[----:B------:R-:W-:Y:S01]  /*df10*/  HADD2.F32 R59, -RZ, R59.H1_H1 ;  /* 0x3000003bff3b7230 */ /* 0x000fe20000004100 */
[----:B------:R-:W-:Y:S01]  /*df20*/  F2FP.SATFINITE.E4M3.F32.PACK_AB_MERGE_C R85, R86, R85, RZ ;  /* 0x000000555655723e */ /* 0x000fe200048070ff */
[----:B------:R-:W-:-:S02]  /*df30*/  HADD2.F32 R63, -RZ, R155.H0_H0 ;  /* 0x2000009bff3f7230 */ /* 0x000fc40000004100 */
[----:B------:R-:W-:Y:S02]  /*df40*/  HADD2.F32 R55, -RZ, R55.H1_H1 ;  /* 0x30000037ff377230 */ /* 0x000fe40000004100 */
[-C--:B------:R-:W-:Y:S01]  /*df50*/  FMUL.FTZ R82, R59, R68.reuse ;  /* 0x000000443b527220 */ /* 0x080fe20000410000 */
[--C-:B------:R-:W-:Y:S02]  /*df60*/  HADD2.F32 R61, -RZ, R153.reuse.H0_H0 ;  /* 0x20000099ff3d7230 */ /* 0x100fe40000004100 */
[-C--:B------:R-:W-:Y:S01]  /*df70*/  FMUL.FTZ R69, R60, R63.reuse ;  /* 0x0000003f3c457220 */ /* 0x080fe20000410000 */
[----:B------:R-:W-:Y:S02]  /*df80*/  HADD2.F32 R62, -RZ, R153.H1_H1 ;  /* 0x30000099ff3e7230 */ /* 0x000fe40000004100 */
[C---:B------:R-:W-:Y:S01]  /*df90*/  FMUL.FTZ R68, R55.reuse, R68 ;  /* 0x0000004437447220 */ /* 0x040fe20000410000 */
[C---:B------:R-:W-:Y:S01]  /*dfa0*/  FMUL.FTZ R63, R56.reuse, R63 ;  /* 0x0000003f383f7220 */ /* 0x040fe20000410000 */
[-C--:B------:R-:W-:Y:S01]  /*dfb0*/  FFMA.FTZ R56, R56, R61.reuse, -R69 ;  /* 0x0000003d38387223 */ /* 0x080fe20000010845 */
[----:B------:R-:W-:Y:S01]  /*dfc0*/  F2FP.F16.E4M3.UNPACK_B R69, R50 ;  /* 0x00000032ff45723e */ /* 0x000fe200020006ff */
[-C--:B------:R-:W-:Y:S01]  /*dfd0*/  FFMA.FTZ R55, R55, R62.reuse, -R82 ;  /* 0x0000003e37377223 */ /* 0x080fe20000010852 */
[----:B------:R-:W-:Y:S01]  /*dfe0*/  FFMA.FTZ R83, R59, R62, R68 ;  /* 0x0000003e3b537223 */ /* 0x000fe20000010044 */
[----:B------:R-:W-:Y:S01]  /*dff0*/  FFMA.FTZ R70, R60, R61, R63 ;  /* 0x0000003d3c467223 */ /* 0x000fe2000001003f */
[----:B------:R-:W-:-:S02]  /*e000*/  F2FP.F16.E4M3.UNPACK_B R62, R49 ;  /* 0x00000031ff3e723e */ /* 0x000fc400020006ff */
[----:B------:R-:W-:Y:S02]  /*e010*/  F2FP.F16.E4M3.UNPACK_B R60, R45 ;  /* 0x0000002dff3c723e */ /* 0x000fe400020006ff */
[----:B------:R-:W-:Y:S01]  /*e020*/  F2FP.SATFINITE.E4M3.F32.PACK_AB_MERGE_C R59, R74, R71, R58 ;  /* 0x000000474a3b723e */ /* 0x000fe2000480703a */
[----:B------:R-:W-:Y:S01]  /*e030*/  HADD2.F32 R63, -RZ, R62.H0_H0 ;  /* 0x2000003eff3f7230 */ /* 0x000fe20000004100 */
[----:B------:R-:W-:Y:S01]  /*e040*/  F2FP.SATFINITE.E4M3.F32.PACK_AB_MERGE_C R58, R73, R72, R75 ;  /* 0x00000048493a723e */ /* 0x000fe2000480704b */
        /* <DEDUP_REMOVED lines=29> */
[----:B------:R-:W-:Y:S02]  /*e220*/  HADD2.F32 R45, -RZ, R45.H1_H1 ;  /* 0x3000002dff2d7230 */ /* 0x000fe40000004100 */
[----:B------:R-:W-:Y:S01]  /*e230*/  FMUL.FTZ R63, R49, R62 ;  /* 0x0000003e313f7220 */ /* 0x000fe20000410000 */
[--C-:B------:R-:W-:Y:S02]  /*e240*/  HADD2.F32 R60, -RZ, R48.reuse.H0_H0 ;  /* 0x20000030ff3c7230 */ /* 0x100fe40000004100 */
[----:B------:R-:W-:Y:S01]  /*e250*/  FMUL.FTZ R62, R61, R68 ;  /* 0x000000443d3e7220 */ /* 0x000fe20000410000 */
[----:B------:R-:W-:-:S02]  /*e260*/  HADD2.F32 R48, -RZ, R48.H1_H1 ;  /* 0x30000030ff307230 */ /* 0x000fc40000004100 */
[----:B------:R-:W-:Y:S01]  /*e270*/  FMUL.FTZ R68, R45, R68 ;  /* 0x000000442d447220 */ /* 0x000fe20000410000 */
[----:B------:R-:W-:Y:S01]  /*e280*/  FFMA.FTZ R81, R50, R60, R63 ;  /* 0x0000003c32517223 */ /* 0x000fe2000001003f */
[----:B------:R-:W-:Y:S02]  /*e290*/  F2FP.F16.E4M3.UNPACK_B R50, R51 ;  /* 0x00000033ff32723e */ /* 0x000fe400020006ff */
        /* <DEDUP_REMOVED lines=53> */
.L_x_5072:
[----:B------:R-:W-:Y:S05]  /*e5f0*/  BSYNC B2 ;  /* 0x0000000000027941 */ /* 0x000fea0003800000 */
.L_x_5071:
        /* <DEDUP_REMOVED lines=9> */
[----:B--2---:R0:W-:Y:S04]  /*e690*/  @!P3 STG.E.128 desc[UR54][R54.64], R48 ;  /* 0x000000303600b986 */ /* 0x0041e8000c101d36 */
.L_x_5070:
[----:B------:R-:W-:Y:S05]  /*e6a0*/  BSYNC B1 ;  /* 0x0000000000017941 */ /* 0x000fea0003800000 */
.L_x_5069:
[----:B------:R-:W-:-:S13]  /*e6b0*/  ISETP.NE.AND P3, PT, R35, RZ, PT ;  /* 0x000000ff2300720c */ /* 0x000fda0003f65270 */
[----:B------:R-:W-:Y:S05]  /*e6c0*/  @!P3 BRA `(.L_x_5023) ;  /* 0x0000001000d8b947 */ /* 0x000fea0003800000 */
[----:B------:R-:W-:Y:S01]  /*e6d0*/  ISETP.GE.AND P5, PT, R222, R100, PT ;  /* 0x00000064de00720c */ /* 0x000fe20003fa6270 */
[----:B------:R-:W-:Y:S01]  /*e6e0*/  BSSY B1, `(.L_x_5073) ;  /* 0x00000f3000017945 */ /* 0x000fe20003800000 */
[----:B0--34-:R-:W-:Y:S02]  /*e6f0*/  IADD3 R53, P3, P4, R120, R138, R28 ;  /* 0x0000008a78357210 */ /* 0x019fe40007c7e01c */
[----:B------:R-:W-:Y:S02]  /*e700*/  SEL R152, R122, R152, !P5 ;  /* 0x000000987a987207 */ /* 0x000fe40006800000 */
[----:B------:R-:W-:Y:S02]  /*e710*/  IADD3.X R44, R0, R57, R31, P3, P4 ;  /* 0x00000039002c7210 */ /* 0x000fe40001fe841f */
[----:B------:R-:W-:Y:S02]  /*e720*/  SHF.R.S32.HI R45, RZ, 0x1f, R152 ;  /* 0x0000001fff2d7819 */ /* 0x000fe40000011498 */
[----:B------:R-:W-:-:S02]  /*e730*/  IADD3 R52, P3, R53, R124, RZ ;  /* 0x0000007c35347210 */ /* 0x000fc40007f7e0ff */
[----:B------:R-:W-:-:S03]  /*e740*/  LEA.HI R152, R45, R152, RZ, 0x5 ;  /* 0x000000982d987211 */ /* 0x000fc600078f28ff */
[----:B------:R-:W-:Y:S01]  /*e750*/  IMAD.X R53, R44, 0x1, R125, P3 ;  /* 0x000000012c357824 */ /* 0x000fe200018e067d */
[----:B------:R-:W-:Y:S02]  /*e760*/  LEA.HI.SX32 R152, R152, R27, 0x1b ;  /* 0x0000001b98987211 */ /* 0x000fe400078fdaff */
[----:B------:R-:W-:Y:S02]  /*e770*/  ISETP.GE.AND P3, PT, R222, R134, PT ;  /* 0x00000086de00720c */ /* 0x000fe40003f66270 */
        /* <DEDUP_REMOVED lines=10> */
[----:B------:R-:W-:-:S03]  /*e820*/  IMAD.IADD R45, R16, 0x1, R45 ;  /* 0x00000001102d7824 */ /* 0x000fc600078e022d */
[----:B------:R-:W-:-:S03]  /*e830*/  IADD3 R48, R16, R47, RZ ;  /* 0x0000002f10307210 */ /* 0x000fc60007ffe0ff */
[----:B------:R-:W0:Y:S04]  /*e840*/  LDS.128 R44, [R45+0x24200] ;  /* 0x024200002d2c7984 */ /* 0x000e280000000c00 */
[----:B------:R-:W2:Y:S01]  /*e850*/  LDS.128 R48, [R48+0x24200] ;  /* 0x0242000030307984 */ /* 0x000ea20000000c00 */
[----:B------:R-:W-:Y:S05]  /*e860*/  @P3 BRA `(.L_x_5074) ;  /* 0x0000000c00683947 */ /* 0x000fea0003800000 */
[--C-:B------:R-:W-:Y:S01]  /*e870*/  SHF.R.U32.HI R59, RZ, 0x8, R65.reuse ;  /* 0x00000008ff3b7819 */ /* 0x100fe20000011641 */
[----:B--2---:R-:W-:Y:S01]  /*e880*/  IMAD.MOV.U32 R60, RZ, RZ, R48 ;  /* 0x000000ffff3c7224 */ /* 0x004fe200078e0030 */
[--C-:B------:R-:W-:Y:S01]  /*e890*/  SHF.R.U32.HI R63, RZ, 0x18, R65.reuse ;  /* 0x00000018ff3f7819 */ /* 0x100fe20000011641 */
[----:B0-----:R-:W-:Y:S01]  /*e8a0*/  IMAD.MOV.U32 R56, RZ, RZ, R44 ;  /* 0x000000ffff387224 */ /* 0x001fe200078e002c */
[----:B------:R-:W-:Y:S01]  /*e8b0*/  LOP3.LUT R58, R65, 0xff, RZ, 0xc0, !PT ;  /* 0x000000ff413a7812 */ /* 0x000fe200078ec0ff */
[----:B------:R-:W-:Y:S01]  /*e8c0*/  IMAD.SHL.U32 R59, R59, 0x100, RZ ;  /* 0x000001003b3b7824 */ /* 0x000fe200078e00ff */
[----:B------:R-:W-:Y:S01]  /*e8d0*/  SHF.R.U32.HI R73, RZ, 0x10, R65 ;  /* 0x00000010ff497819 */ /* 0x000fe20000011641 */
[----:B------:R-:W-:Y:S01]  /*e8e0*/  IMAD.MOV.U32 R55, RZ, RZ, R46 ;  /* 0x000000ffff377224 */ /* 0x000fe200078e002e */
[----:B------:R-:W-:Y:S02]  /*e8f0*/  PRMT R58, R63, 0x654, R58 ;  /* 0x000006543f3a7816 */ /* 0x000fe4000000003a */
[----:B------:R-:W-:-:S02]  /*e900*/  SHF.R.U32.HI R68, RZ, 0x8, R67 ;  /* 0x00000008ff447819 */ /* 0x000fc40000011643 */
[--C-:B------:R-:W-:Y:S02]  /*e910*/  SHF.R.U32.HI R72, RZ, 0x18, R67.reuse ;  /* 0x00000018ff487819 */ /* 0x100fe40000011643 */
[----:B------:R-:W-:Y:S01]  /*e920*/  LOP3.LUT R61, R67, 0xff, RZ, 0xc0, !PT ;  /* 0x000000ff433d7812 */ /* 0x000fe200078ec0ff */
[----:B------:R-:W-:Y:S01]  /*e930*/  IMAD.SHL.U32 R44, R68, 0x100, RZ ;  /* 0x00000100442c7824 */ /* 0x000fe200078e00ff */
[----:B------:R-:W-:Y:S02]  /*e940*/  SHF.R.U32.HI R66, RZ, 0x10, R67 ;  /* 0x00000010ff427819 */ /* 0x000fe40000011643 */
[----:B------:R-:W-:Y:S01]  /*e950*/  LOP3.LUT R48, R58, 0xff00, R59, 0xf8, !PT ;  /* 0x0000ff003a307812 */ /* 0x000fe200078ef83b */
[----:B------:R-:W-:Y:S01]  /*e960*/  IMAD.U32 R59, R73, 0x10000, RZ ;  /* 0x00010000493b7824 */ /* 0x000fe200078e00ff */
[----:B------:R-:W-:Y:S02]  /*e970*/  SHF.R.U32.HI R67, RZ, 0x8, R79 ;  /* 0x00000008ff437819 */ /* 0x000fe4000001164f */
[----:B------:R-:W-:-:S02]  /*e980*/  SHF.R.U32.HI R65, RZ, 0x8, R77 ;  /* 0x00000008ff417819 */ /* 0x000fc4000001164d */
[----:B------:R-:W-:Y:S01]  /*e990*/  PRMT R61, R72, 0x654, R61 ;  /* 0x00000654483d7816 */ /* 0x000fe2000000003d */
[----:B------:R-:W-:Y:S01]  /*e9a0*/  IMAD.SHL.U32 R67, R67, 0x100, RZ ;  /* 0x0000010043437824 */ /* 0x000fe200078e00ff */
[----:B------:R-:W-:Y:S01]  /*e9b0*/  SHF.R.U32.HI R71, RZ, 0x18, R77 ;  /* 0x00000018ff477819 */ /* 0x000fe2000001164d */
[----:B------:R-:W-:Y:S01]  /*e9c0*/  IMAD.SHL.U32 R65, R65, 0x100, RZ ;  /* 0x0000010041417824 */ /* 0x000fe200078e00ff */
[----:B------:R-:W-:Y:S02]  /*e9d0*/  LOP3.LUT R62, R77, 0xff, RZ, 0xc0, !PT ;  /* 0x000000ff4d3e7812 */ /* 0x000fe400078ec0ff */
[----:B------:R-:W-:Y:S02]  /*e9e0*/  LOP3.LUT R48, R48, 0xff0000, R59, 0xf8, !PT ;  /* 0x00ff000030307812 */ /* 0x000fe400078ef83b */
[----:B------:R-:W-:Y:S02]  /*e9f0*/  LOP3.LUT R64, R79, 0xff0000ff, RZ, 0xc0, !PT ;  /* 0xff0000ff4f407812 */ /* 0x000fe400078ec0ff */
[----:B------:R-:W-:-:S02]  /*ea00*/  SHF.L.U32 R59, R66, 0x10, RZ ;  /* 0x00000010423b7819 */ /* 0x000fc400000006ff */
[----:B------:R-:W-:Y:S02]  /*ea10*/  LOP3.LUT R44, R61, 0xff00, R44, 0xf8, !PT ;  /* 0x0000ff003d2c7812 */ /* 0x000fe400078ef82c */
[----:B------:R-:W-:Y:S02]  /*ea20*/  F2FP.F16.E4M3.UNPACK_B R66, R150.H1 ;  /* 0x00000096ff42723e */ /* 0x000fe400030006ff */
[----:B------:R-:W-:Y:S02]  /*ea30*/  F2FP.F16.E4M3.UNPACK_B R58, R56.H1 ;  /* 0x00000038ff3a723e */ /* 0x000fe400030006ff */
[----:B------:R-:W-:Y:S01]  /*ea40*/  PRMT R62, R71, 0x654, R62 ;  /* 0x00000654473e7816 */ /* 0x000fe2000000003e */
[--C-:B------:R-:W-:Y:S01]  /*ea50*/  HADD2.F32 R46, -RZ, R66.reuse.H0_H0 ;  /* 0x20000042ff2e7230 */ /* 0x100fe20000004100 */
[----:B------:R-:W-:Y:S01]  /*ea60*/  F2FP.F16.E4M3.UNPACK_B R61, R60.H1 ;  /* 0x0000003cff3d723e */ /* 0x000fe200030006ff */
[----:B------:R-:W-:Y:S01]  /*ea70*/  HADD2.F32 R66, -RZ, R66.H1_H1 ;  /* 0x30000042ff427230 */ /* 0x000fe20000004100 */
[----:B------:R-:W-:-:S02]  /*ea80*/  LOP3.LUT R68, R64, 0xff00, R67, 0xf8, !PT ;  /* 0x0000ff0040447812 */ /* 0x000fc400078ef843 */
[----:B------:R-:W-:Y:S02]  /*ea90*/  MOV R63, R50 ;  /* 0x00000032003f7202 */ /* 0x000fe40000000f00 */
[----:B------:R-:W-:Y:S01]  /*eaa0*/  LOP3.LUT R44, R44, 0xff0000, R59, 0xf8, !PT ;  /* 0x00ff00002c2c7812 */ /* 0x000fe200078ef83b */
[----:B------:R-:W-:Y:S01]  /*eab0*/  HADD2.F32 R59, -RZ, R58.H0_H0 ;  /* 0x2000003aff3b7230 */ /* 0x000fe20000004100 */
[----:B------:R-:W-:Y:S02]  /*eac0*/  F2FP.F16.E4M3.UNPACK_B R64, R148.H1 ;  /* 0x00000094ff40723e */ /* 0x000fe400030006ff */
[----:B------:R-:W-:Y:S02]  /*ead0*/  SHF.R.U32.HI R70, RZ, 0x10, R77 ;  /* 0x00000010ff467819 */ /* 0x000fe4000001164d */
[----:B------:R-:W-:Y:S01]  /*eae0*/  LOP3.LUT R50, R62, 0xff00, R65, 0xf8, !PT ;  /* 0x0000ff003e327812 */ /* 0x000fe200078ef841 */
[----:B------:R-:W-:Y:S01]  /*eaf0*/  HADD2.F32 R62, -RZ, R61.H0_H0 ;  /* 0x2000003dff3e7230 */ /* 0x000fe20000004100 */
[----:B------:R-:W-:Y:S01]  /*eb00*/  SHF.R.U32.HI R69, RZ, 0x10, R79 ;  /* 0x00000010ff457819 */ /* 0x000fe2000001164f */
[----:B------:R-:W-:-:S02]  /*eb10*/  HADD2.F32 R65, -RZ, R64.H0_H0 ;  /* 0x20000040ff417230 */ /* 0x000fc40000004100 */
[-C--:B------:R-:W-:Y:S01]  /*eb20*/  FMUL.FTZ R71, R59, R46.reuse ;  /* 0x0000002e3b477220 */ /* 0x080fe20000410000 */
[----:B------:R-:W-:Y:S02]  /*eb30*/  IMAD.U32 R67, R70, 0x10000, RZ ;  /* 0x0001000046437824 */ /* 0x000fe400078e00ff */
[C---:B------:R-:W-:Y:S01]  /*eb40*/  FMUL.FTZ R70, R62.reuse, R46 ;  /* 0x0000002e3e467220 */ /* 0x040fe20000410000 */
[----:B------:R-:W-:Y:S02]  /*eb50*/  IMAD.U32 R69, R69, 0x10000, RZ ;  /* 0x0001000045457824 */ /* 0x000fe400078e00ff */
[-C--:B------:R-:W-:Y:S01]  /*eb60*/  FFMA.FTZ R71, R62, R65.reuse, R71 ;  /* 0x000000413e477223 */ /* 0x080fe20000010047 */
[----:B------:R-:W-:Y:S02]  /*eb70*/  HADD2.F32 R62, -RZ, R61.H1_H1 ;  /* 0x3000003dff3e7230 */ /* 0x000fe40000004100 */
[----:B------:R-:W-:Y:S01]  /*eb80*/  FFMA.FTZ R70, R59, R65, -R70 ;  /* 0x000000413b467223 */ /* 0x000fe20000010846 */
[----:B------:R-:W-:Y:S01]  /*eb90*/  HADD2.F32 R59, -RZ, R58.H1_H1 ;  /* 0x3000003aff3b7230 */ /* 0x000fe20000004100 */
[----:B------:R-:W-:Y:S01]  /*eba0*/  F2FP.F16.E4M3.UNPACK_B R150, R150 ;  /* 0x00000096ff96723e */ /* 0x000fe200020006ff */
[----:B------:R-:W-:Y:S01]  /*ebb0*/  HADD2.F32 R64, -RZ, R64.H1_H1 ;  /* 0x30000040ff407230 */ /* 0x000fe20000004100 */
[----:B------:R-:W-:-:S02]  /*ebc0*/  F2FP.F16.E4M3.UNPACK_B R56, R56 ;  /* 0x00000038ff38723e */ /* 0x000fc400020006ff */
[----:B------:R-:W-:Y:S01]  /*ebd0*/  F2FP.F16.E4M3.UNPACK_B R60, R60 ;  /* 0x0000003cff3c723e */ /* 0x000fe200020006ff */
[----:B------:R-:W-:Y:S01]  /*ebe0*/  HADD2.F32 R65, -RZ, R150.H0_H0 ;  /* 0x20000096ff417230 */ /* 0x000fe20000004100 */
[----:B------:R-:W-:Y:S01]  /*ebf0*/  LOP3.LUT R46, R68, 0xff0000, R69, 0xf8, !PT ;  /* 0x00ff0000442e7812 */ /* 0x000fe200078ef845 */
[-C--:B------:R-:W-:Y:S01]  /*ec00*/  FMUL.FTZ R68, R62, R66.reuse ;  /* 0x000000423e447220 */ /* 0x080fe20000410000 */
[----:B------:R-:W-:Y:S01]  /*ec10*/  LOP3.LUT R50, R50, 0xff0000, R67, 0xf8, !PT ;  /* 0x00ff000032327812 */ /* 0x000fe200078ef843 */
[C---:B------:R-:W-:Y:S01]  /*ec20*/  FMUL.FTZ R67, R59.reuse, R66 ;  /* 0x000000423b437220 */ /* 0x040fe20000410000 */
[----:B------:R-:W-:Y:S01]  /*ec30*/  F2FP.F16.E4M3.UNPACK_B R148, R148 ;  /* 0x00000094ff94723e */ /* 0x000fe200020006ff */
[----:B------:R-:W-:Y:S02]  /*ec40*/  HADD2.F32 R58, -RZ, R56.H0_H0 ;  /* 0x20000038ff3a7230 */ /* 0x000fe40000004100 */
[----:B------:R-:W-:Y:S01]  /*ec50*/  FFMA.FTZ R73, R59, R64, -R68 ;  /* 0x000000403b497223 */ /* 0x000fe20000010844 */
[----:B------:R-:W-:-:S02]  /*ec60*/  HADD2.F32 R61, -RZ, R60.H0_H0 ;  /* 0x2000003cff3d7230 */ /* 0x000fc40000004100 */
[----:B------:R-:W-:Y:S01]  /*ec70*/  FFMA.FTZ R72, R62, R64, R67 ;  /* 0x000000403e487223 */ /* 0x000fe20000010043 */
[----:B------:R-:W-:Y:S02]  /*ec80*/  HADD2.F32 R59, -RZ, R148.H0_H0 ;  /* 0x20000094ff3b7230 */ /* 0x000fe40000004100 */
[-C--:B------:R-:W-:Y:S01]  /*ec90*/  FMUL.FTZ R62, R58, R65.reuse ;  /* 0x000000413a3e7220 */ /* 0x080fe20000410000 */
[----:B------:R-:W-:Y:S02]  /*eca0*/  HADD2.F32 R67, -RZ, R150.H1_H1 ;  /* 0x30000096ff437230 */ /* 0x000fe40000004100 */
[C---:B------:R-:W-:Y:S01]  /*ecb0*/  FMUL.FTZ R69, R61.reuse, R65 ;  /* 0x000000413d457220 */ /* 0x040fe20000410000 */
[----:B------:R-:W-:Y:S02]  /*ecc0*/  HADD2.F32 R60, -RZ, R60.H1_H1 ;  /* 0x3000003cff3c7230 */ /* 0x000fe40000004100 */
[----:B------:R-:W-:Y:S01]  /*ecd0*/  FFMA.FTZ R66, R61, R59, R62 ;  /* 0x0000003b3d427223 */ /* 0x000fe2000001003e */
[----:B------:R-:W-:-:S02]  /*ece0*/  HADD2.F32 R56, -RZ, R56.H1_H1 ;  /* 0x30000038ff387230 */ /* 0x000fc40000004100 */
        /* <DEDUP_REMOVED lines=21> */
[-C--:B------:R-:W-:Y:S01]  /*ee40*/  FFMA.FTZ R76, R58, R60.reuse, -R75 ;  /* 0x0000003c3a4c7223 */ /* 0x080fe2000001084b */
[----:B------:R-:W-:Y:S02]  /*ee50*/  HADD2.F32 R62, -RZ, R62.H1_H1 ;  /* 0x3000003eff3e7230 */ /* 0x000fe40000004100 */
[C---:B------:R-:W-:Y:S01]  /*ee60*/  FMUL.FTZ R58, R56.reuse, R65 ;  /* 0x00000041383a7220 */ /* 0x040fe20000410000 */
[----:B------:R-:W-:Y:S01]  /*ee70*/  F2FP.F16.E4M3.UNPACK_B R55, R55 ;  /* 0x00000037ff37723e */ /* 0x000fe200020006ff */
[----:B------:R-:W-:Y:S01]  /*ee80*/  FMUL.FTZ R75, R59, R65 ;  /* 0x000000413b4b7220 */ /* 0x000fe20000410000 */
[----:B------:R-:W-:Y:S01]  /*ee90*/  FFMA.FTZ R77, R61, R60, R64 ;  /* 0x0000003c3d4d7223 */ /* 0x000fe20000010040 */
[-C--:B------:R-:W-:Y:S01]  /*eea0*/  FFMA.FTZ R78, R59, R62.reuse, R58 ;  /* 0x0000003e3b4e7223 */ /* 0x080fe2000001003a */
[----:B------:R-:W-:Y:S01]  /*eeb0*/  F2FP.F16.E4M3.UNPACK_B R147, R147 ;  /* 0x00000093ff93723e */ /* 0x000fe200020006ff */
[----:B------:R-:W-:Y:S01]  /*eec0*/  FFMA.FTZ R79, R56, R62, -R75 ;  /* 0x0000003e384f7223 */ /* 0x000fe2000001084b */
[----:B------:R-:W-:-:S02]  /*eed0*/  HADD2.F32 R61, -RZ, R149.H0_H0 ;  /* 0x20000095ff3d7230 */ /* 0x000fc40000004100 */
[----:B------:R-:W-:Y:S01]  /*eee0*/  HADD2.F32 R58, -RZ, R63.H0_H0 ;  /* 0x2000003fff3a7230 */ /* 0x000fe20000004100 */
[----:B------:R-:W-:Y:S01]  /*eef0*/  F2FP.SATFINITE.E4M3.F32.PACK_AB_MERGE_C R77, R78, R77, RZ ;  /* 0x0000004d4e4d723e */ /* 0x000fe200048070ff */
[----:B------:R-:W-:Y:S01]  /*ef00*/  HADD2.F32 R62, -RZ, R149.H1_H1 ;  /* 0x30000095ff3e7230 */ /* 0x000fe20000004100 */
[----:B------:R-:W-:Y:S01]  /*ef10*/  F2FP.SATFINITE.E4M3.F32.PACK_AB_MERGE_C R76, R79, R76, RZ ;  /* 0x0000004c4f4c723e */ /* 0x000fe200048070ff */
[----:B------:R-:W-:Y:S02]  /*ef20*/  HADD2.F32 R56, -RZ, R55.H0_H0 ;  /* 0x20000037ff387230 */ /* 0x000fe40000004100 */
[-C--:B------:R-:W-:Y:S01]  /*ef30*/  FMUL.FTZ R65, R58, R61.reuse ;  /* 0x0000003d3a417220 */ /* 0x080fe20000410000 */
[----:B------:R-:W-:Y:S02]  /*ef40*/  HADD2.F32 R63, -RZ, R63.H1_H1 ;  /* 0x3000003fff3f7230 */ /* 0x000fe40000004100 */
[----:B------:R-:W-:Y:S02]  /*ef50*/  HADD2.F32 R55, -RZ, R55.H1_H1 ;  /* 0x30000037ff377230 */ /* 0x000fe40000004100 */
[----:B------:R-:W-:Y:S01]  /*ef60*/  FMUL.FTZ R75, R56, R61 ;  /* 0x0000003d384b7220 */ /* 0x000fe20000410000 */
[----:B------:R-:W-:-:S02]  /*ef70*/  HADD2.F32 R59, -RZ, R147.H0_H0 ;  /* 0x20000093ff3b7230 */ /* 0x000fc40000004100 */
[-C--:B------:R-:W-:Y:S01]  /*ef80*/  FMUL.FTZ R64, R63, R62.reuse ;  /* 0x0000003e3f407220 */ /* 0x080fe20000410000 */
[----:B------:R-:W-:Y:S02]  /*ef90*/  HADD2.F32 R60, -RZ, R147.H1_H1 ;  /* 0x30000093ff3c7230 */ /* 0x000fe40000004100 */
[C---:B------:R-:W-:Y:S01]  /*efa0*/  FMUL.FTZ R62, R55.reuse, R62 ;  /* 0x0000003e373e7220 */ /* 0x040fe20000410000 */
[-C--:B------:R-:W-:Y:S01]  /*efb0*/  FFMA.FTZ R61, R56, R59.reuse, -R65 ;  /* 0x0000003b383d7223 */ /* 0x080fe20000010841 */
[----:B------:R-:W-:Y:S01]  /*efc0*/  FFMA.FTZ R59, R58, R59, R75 ;  /* 0x0000003b3a3b7223 */ /* 0x000fe2000001004b */
[-C--:B------:R-:W-:Y:S01]  /*efd0*/  FFMA.FTZ R58, R55, R60.reuse, -R64 ;  /* 0x0000003c373a7223 */ /* 0x080fe20000010840 */
[----:B------:R-:W-:Y:S01]  /*efe0*/  FFMA.FTZ R74, R63, R60, R62 ;  /* 0x0000003c3f4a7223 */ /* 0x000fe2000001003e */
[----:B------:R-:W-:Y:S02]  /*eff0*/  F2FP.SATFINITE.E4M3.F32.PACK_AB_MERGE_C R55, R73, R70, RZ ;  /* 0x000000464937723e */ /* 0x000fe400048070ff */
[----:B------:R-:W-:-:S02]  /*f000*/  F2FP.F16.E4M3.UNPACK_B R62, R49 ;  /* 0x00000031ff3e723e */ /* 0x000fc400020006ff */
[----:B------:R-:W-:Y:S02]  /*f010*/  F2FP.F16.E4M3.UNPACK_B R65, R50 ;  /* 0x00000032ff41723e */ /* 0x000fe400020006ff */
[----:B------:R-:W-:Y:S01]  /*f020*/  F2FP.F16.E4M3.UNPACK_B R60, R45 ;  /* 0x0000002dff3c723e */ /* 0x000fe200020006ff */
[--C-:B------:R-:W-:Y:S01]  /*f030*/  HADD2.F32 R63, -RZ, R62.reuse.H0_H0 ;  /* 0x2000003eff3f7230 */ /* 0x100fe20000004100 */
[----:B------:R-:W-:Y:S01]  /*f040*/  F2FP.SATFINITE.E4M3.F32.PACK_AB_MERGE_C R55, R68, R69, R55 ;  /* 0x000000454437723e */ /* 0x000fe20004807037 */
[--C-:B------:R-:W-:Y:S01]  /*f050*/  HADD2.F32 R68, -RZ, R65.reuse.H0_H0 ;  /* 0x20000041ff447230 */ /* 0x100fe20000004100 */
[----:B------:R-:W-:Y:S01]  /*f060*/  F2FP.SATFINITE.E4M3.F32.PACK_AB_MERGE_C R56, R72, R71, RZ ;  /* 0x000000474838723e */ /* 0x000fe200048070ff */
[----:B------:R-:W-:Y:S01]  /*f070*/  HADD2.F32 R62, -RZ, R62.H1_H1 ;  /* 0x3000003eff3e7230 */ /* 0x000fe20000004100 */
[----:B------:R-:W-:Y:S01]  /*f080*/  F2FP.F16.E4M3.UNPACK_B R64, R48 ;  /* 0x00000030ff40723e */ /* 0x000fe200020006ff */
[----:B------:R-:W-:Y:S01]  /*f090*/  HADD2.F32 R65, -RZ, R65.H1_H1 ;  /* 0x30000041ff417230 */ /* 0x000fe20000004100 */
[----:B------:R-:W-:Y:S01]  /*f0a0*/  F2FP.SATFINITE.E4M3.F32.PACK_AB_MERGE_C R58, R58, R61, R76 ;  /* 0x0000003d3a3a723e */ /* 0x000fe2000480704c */
[----:B------:R-:W-:Y:S01]  /*f0b0*/  HADD2.F32 R61, -RZ, R60.H0_H0 ;  /* 0x2000003cff3d7230 */ /* 0x000fe20000004100 */
[----:B------:R-:W-:Y:S01]  /*f0c0*/  F2FP.SATFINITE.E4M3.F32.PACK_AB_MERGE_C R56, R67, R66, R56 ;  /* 0x000000424338723e */ /* 0x000fe20004807038 */
[----:B------:R-:W-:-:S02]  /*f0d0*/  HADD2.F32 R66, -RZ, R64.H0_H0 ;  /* 0x20000040ff427230 */ /* 0x000fc40000004100 */
[-C--:B------:R-:W-:Y:S01]  /*f0e0*/  FMUL.FTZ R70, R63, R68.reuse ;  /* 0x000000443f467220 */ /* 0x080fe20000410000 */
[----:B------:R-:W-:Y:S02]  /*f0f0*/  HADD2.F32 R60, -RZ, R60.H1_H1 ;  /* 0x3000003cff3c7230 */ /* 0x000fe40000004100 */
[C---:B------:R-:W-:Y:S01]  /*f100*/  FMUL.FTZ R68, R61.reuse, R68 ;  /* 0x000000443d447220 */ /* 0x040fe20000410000 */
[----:B------:R-:W-:Y:S01]  /*f110*/  FMUL.FTZ R67, R62, R65 ;  /* 0x000000413e437220 */ /* 0x000fe20000410000 */
[-C--:B------:R-:W-:Y:S01]  /*f120*/  FFMA.FTZ R70, R61, R66.reuse, -R70 ;  /* 0x000000423d467223 */ /* 0x080fe20000010846 */
[----:B------:R-:W-:Y:S01]  /*f130*/  F2FP.F16.E4M3.UNPACK_B R45, R45.H1 ;  /* 0x0000002dff2d723e */ /* 0x000fe200030006ff */
[----:B------:R-:W-:Y:S01]  /*f140*/  FFMA.FTZ R68, R63, R66, R68 ;  /* 0x000000423f447223 */ /* 0x000fe20000010044 */
[----:B------:R-:W-:Y:S02]  /*f150*/  HADD2.F32 R63, -RZ, R64.H1_H1 ;  /* 0x30000040ff3f7230 */ /* 0x000fe40000004100 */
[C---:B------:R-:W-:Y:S01]  /*f160*/  FMUL.FTZ R65, R60.reuse, R65 ;  /* 0x000000413c417220 */ /* 0x040fe20000410000 */
[----:B------:R-:W-:Y:S01]  /*f170*/  F2FP.F16.E4M3.UNPACK_B R61, R49.H1 ;  /* 0x00000031ff3d723e */ /* 0x000fe200030006ff */
[----:B------:R-:W-:Y:S01]  /*f180*/  HADD2.F32 R49, -RZ, R45.H0_H0 ;  /* 0x2000002dff317230 */ /* 0x000fe20000004100 */
[----:B------:R-:W-:Y:S01]  /*f190*/  F2FP.F16.E4M3.UNPACK_B R48, R48.H1 ;  /* 0x00000030ff30723e */ /* 0x000fe200030006ff */
[-C--:B------:R-:W-:Y:S01]  /*f1a0*/  FFMA.FTZ R69, R60, R63.reuse, -R67 ;  /* 0x0000003f3c457223 */ /* 0x080fe20000010843 */
[----:B------:R-:W-:Y:S01]  /*f1b0*/  F2FP.F16.E4M3.UNPACK_B R60, R50.H1 ;  /* 0x00000032ff3c723e */ /* 0x000fe200030006ff */
[----:B------:R-:W-:Y:S01]  /*f1c0*/  FFMA.FTZ R71, R62, R63, R65 ;  /* 0x0000003f3e477223 */ /* 0x000fe20000010041 */
[--C-:B------:R-:W-:Y:S01]  /*f1d0*/  HADD2.F32 R50, -RZ, R61.reuse.H0_H0 ;  /* 0x2000003dff327230 */ /* 0x100fe20000004100 */
[----:B------:R-:W-:Y:S01]  /*f1e0*/  F2FP.SATFINITE.E4M3.F32.PACK_AB_MERGE_C R59, R74, R59, R77 ;  /* 0x0000003b4a3b723e */ /* 0x000fe2000480704d */
[----:B------:R-:W-:Y:S01]  /*f1f0*/  HADD2.F32 R61, -RZ, R61.H1_H1 ;  /* 0x3000003dff3d7230 */ /* 0x000fe20000004100 */
[----:B------:R-:W-:Y:S01]  /*f200*/  F2FP.F16.E4M3.UNPACK_B R65, R46.H1 ;  /* 0x0000002eff41723e */ /* 0x000fe200030006ff */
[----:B------:R-:W-:-:S02]  /*f210*/  HADD2.F32 R62, -RZ, R60.H0_H0 ;  /* 0x2000003cff3e7230 */ /* 0x000fc40000004100 */
[----:B------:R-:W-:Y:S02]  /*f220*/  HADD2.F32 R64, -RZ, R60.H1_H1 ;  /* 0x3000003cff407230 */ /* 0x000fe40000004100 */
[----:B------:R-:W-:Y:S02]  /*f230*/  HADD2.F32 R45, -RZ, R45.H1_H1 ;  /* 0x3000002dff2d7230 */ /* 0x000fe40000004100 */
[CC--:B------:R-:W-:Y:S01]  /*f240*/  FMUL.FTZ R66, R50.reuse, R62.reuse ;  /* 0x0000003e32427220 */ /* 0x0c0fe20000410000 */
[--C-:B------:R-:W-:Y:S02]  /*f250*/  HADD2.F32 R60, -RZ, R48.reuse.H0_H0 ;  /* 0x20000030ff3c7230 */ /* 0x100fe40000004100 */
[----:B------:R-:W-:Y:S01]  /*f260*/  FMUL.FTZ R63, R49, R62 ;  /* 0x0000003e313f7220 */ /* 0x000fe20000410000 */
        /* <DEDUP_REMOVED lines=9> */
[-C--:B------:R-:W-:Y:S01]  /*f300*/  F2FP.F16.E4M3.UNPACK_B R45, R47.reuse ;  /* 0x0000002fff2d723e */ /* 0x080fe200020006ff */
[----:B------:R-:W-:Y:S01]  /*f310*/  HADD2.F32 R60, -RZ, R50.H0_H0 ;  /* 0x20000032ff3c7230 */ /* 0x000fe20000004100 */
        /* <DEDUP_REMOVED lines=28> */
[CC--:B------:R-:W-:Y:S01]  /*f4e0*/  FMUL.FTZ R48, R50.reuse, R64.reuse ;  /* 0x0000004032307220 */ /* 0x0c0fe20000410000 */
[----:B------:R-:W-:Y:S02]  /*f4f0*/  HADD2.F32 R46, -RZ, R46.H1_H1 ;  /* 0x3000002eff2e7230 */ /* 0x000fe40000004100 */
[----:B------:R-:W-:Y:S01]  /*f500*/  FMUL.FTZ R49, R45, R64 ;  /* 0x000000402d317220 */ /* 0x000fe20000410000 */
[----:B------:R-:W-:Y:S01]  /*f510*/  F2FP.SATFINITE.E4M3.F32.PACK_AB_MERGE_C R72, R75, R72, RZ ;  /* 0x000000484b48723e */ /* 0x000fe200048070ff */
[-C--:B------:R-:W-:Y:S01]  /*f520*/  FFMA.FTZ R47, R47, R44.reuse, -R60 ;  /* 0x0000002c2f2f7223 */ /* 0x080fe2000001083c */
[----:B------:R-:W-:Y:S01]  /*f530*/  FFMA.FTZ R62, R51, R44, R62 ;  /* 0x0000002c333e7223 */ /* 0x000fe2000001003e */
[-C--:B------:R-:W-:Y:S01]  /*f540*/  FFMA.FTZ R48, R45, R46.reuse, -R48 ;  /* 0x0000002e2d307223 */ /* 0x080fe20000010830 */
[----:B------:R-:W-:Y:S01]  /*f550*/  FFMA.FTZ R46, R50, R46, R49 ;  /* 0x0000002e322e7223 */ /* 0x000fe20000010031 */
[----:B------:R-:W-:Y:S01]  /*f560*/  F2FP.SATFINITE.E4M3.F32.PACK_AB_MERGE_C R73, R74, R73, RZ ;  /* 0x000000494a49723e */ /* 0x000fe200048070ff */
[----:B------:R-:W-:Y:S01]  /*f570*/  IMAD.MOV.U32 R44, RZ, RZ, R55 ;  /* 0x000000ffff2c7224 */ /* 0x000fe200078e0037 */
[----:B------:R-:W-:Y:S01]  /*f580*/  F2FP.SATFINITE.E4M3.F32.PACK_AB_MERGE_C R47, R47, R76, RZ ;  /* 0x0000004c2f2f723e */ /* 0x000fe200048070ff */
[----:B------:R-:W-:Y:S01]  /*f590*/  IMAD.MOV.U32 R50, RZ, RZ, R59 ;  /* 0x000000ffff327224 */ /* 0x000fe200078e003b */
[----:B------:R-:W-:-:S02]  /*f5a0*/  F2FP.SATFINITE.E4M3.F32.PACK_AB_MERGE_C R62, R62, R79, RZ ;  /* 0x0000004f3e3e723e */ /* 0x000fc400048070ff */
[----:B------:R-:W-:Y:S01]  /*f5b0*/  F2FP.SATFINITE.E4M3.F32.PACK_AB_MERGE_C R47, R48, R77, R47 ;  /* 0x0000004d302f723e */ /* 0x000fe2000480702f */
[----:B------:R-:W-:Y:S01]  /*f5c0*/  IMAD.MOV.U32 R48, RZ, RZ, R56 ;  /* 0x000000ffff307224 */ /* 0x000fe200078e0038 */
[----:B------:R-:W-:Y:S02]  /*f5d0*/  F2FP.SATFINITE.E4M3.F32.PACK_AB_MERGE_C R51, R46, R67, R62 ;  /* 0x000000432e33723e */ /* 0x000fe4000480703e */
[----:B------:R-:W-:Y:S02]  /*f5e0*/  F2FP.SATFINITE.E4M3.F32.PACK_AB_MERGE_C R45, R69, R70, R72 ;  /* 0x00000046452d723e */ /* 0x000fe40004807048 */
[----:B------:R-:W-:Y:S02]  /*f5f0*/  F2FP.SATFINITE.E4M3.F32.PACK_AB_MERGE_C R49, R71, R68, R73 ;  /* 0x000000444731723e */ /* 0x000fe40004807049 */
[----:B------:R-:W-:-:S07]  /*f600*/  MOV R46, R58 ;  /* 0x0000003a002e7202 */ /* 0x000fce0000000f00 */
.L_x_5074:
[----:B------:R-:W-:Y:S05]  /*f610*/  BSYNC B1 ;  /* 0x0000000000017941 */ /* 0x000fea0003800000 */
.L_x_5073:
        /* <DEDUP_REMOVED lines=8> */
[----:B--2---:R0:W-:Y:S01]  /*f6a0*/  STG.E.128 desc[UR54][R124.64], R48 ;  /* 0x000000307c007986 */ /* 0x0041e2000c101d36 */
[----:B------:R-:W-:Y:S05]  /*f6b0*/  BRA `(.L_x_5023) ;  /* 0x0000000000dc7947 */ /* 0x000fea0003800000 */
.L_x_4990:
[----:B------:R-:W-:-:S06]  /*f6c0*/  UISETP.NE.AND UP0, UPT, UR53, 0x3, UPT ;  /* 0x000000033500788c */ /* 0x000fcc000bf05270 */
[----:B------:R-:W-:-:S13]  /*f6d0*/  PLOP3.LUT P2, PT, PT, PT, UP0, 0x80, 0x0 ;  /* 0x000000000000781c */ /* 0x000fda0003f4f008 */
[----:B------:R-:W-:Y:S05]  /*f6e0*/  @!P2 BRA `(.L_x_5075) ;  /* 0x000000000004a947 */ /* 0x000fea0003800000 */
[----:B------:R-:W-:Y:S01]  /*f6f0*/  BPT.TRAP 0x1 ;  /* 0x000000040000795c */ /* 0x000fe20000300000 */
.L_x_5075:
[----:B------:R-:W-:Y:S01]  /*f700*/  IMAD R42, R17, 0x8, R16 ;  /* 0x00000008112a7824 */ /* 0x000fe200078e0210 */
[----:B------:R-:W-:Y:S01]  /*f710*/  SHF.L.U32 R43, R223, 0x1f, RZ ;  /* 0x0000001fdf2b7819 */ /* 0x000fe200000006ff */
[----:B------:R-:W-:Y:S01]  /*f720*/  IMAD R41, R24, -0xa0, R2 ;  /* 0xffffff6018297824 */ /* 0x000fe200078e0202 */
[----:B------:R-:W-:Y:S02]  /*f730*/  BSSY B1, `(.L_x_5076) ;  /* 0x0000004000017945 */ /* 0x000fe40003800000 */
[----:B------:R-:W0:Y:S02]  /*f740*/  SYNCS.PHASECHK.TRANS64.TRYWAIT P3, [R42+URZ+0x33490], R43 ;  /* 0x0334902b2a0075a7 */ /* 0x000e24000806017f */
[----:B------:R-:W-:Y:S01]  /*f750*/  VIMNMX R41, R41, 0xa0, PT ;  /* 0x000000a029297848 */ /* 0x000fe20003fe0100 */
[----:B0-----:R-:W-:Y:S06]  /*f760*/  @!P3 BRA `(.L_x_5077) ;  /* 0x0000020800f8b947 */ /* 0x001fec0003800000 */
.L_x_5323:
[----:B------:R-:W-:Y:S05]  /*f770*/  BSYNC B1 ;  /* 0x0000000000017941 */ /* 0x000fea0003800000 */
.L_x_5076:
        /* <DEDUP_REMOVED lines=21> */
.L_x_5079:
[----:B------:R-:W-:Y:S05]  /*f8d0*/  BSYNC B1 ;  /* 0x0000000000017941 */ /* 0x000fea0003800000 */
.L_x_5078:
[----:B-1----:R-:W-:-:S05]  /*f8e0*/  VIADD R44, R23, 0x80 ;  /* 0x00000080172c7836 */ /* 0x002fca0000000000 */
        /* <DEDUP_REMOVED lines=20> */
.L_x_5023:
[----:B------:R-:W-:Y:S05]  /*fa30*/  BSYNC B0 ;  /* 0x0000000000007941 */ /* 0x000fea0003800000 */
.L_x_4989:
        /* <DEDUP_REMOVED lines=12> */
[----:B------:R-:W-:-:S04]  /*fb00*/  @!P3 IADD3 R44, R42, 0x334a0, RZ ;  /* 0x000334a02a2cb810 */ /* 0x000fc80007ffe0ff */
[----:B------:R-:W-:-:S04]  /*fb10*/  @!P3 PRMT R44, RZ, 0x654, R44 ;  /* 0x00000654ff2cb816 */ /* 0x000fc8000000002c */
[----:B------:R0:W-:Y:S01]  /*fb20*/  @!P3 SYNCS.ARRIVE.TRANS64.RED.A1T0 RZ, [R44+URZ], RZ ;  /* 0x000000ff2cffb9a7 */ /* 0x0001e2000810043f */
[----:B------:R-:W-:Y:S05]  /*fb30*/  @!P2 BRA `(.L_x_5081) ;  /* 0x000000000004a947 */ /* 0x000fea0003800000 */
[----:B------:R-:W-:Y:S01]  /*fb40*/  BPT.TRAP 0x1 ;  /* 0x000000040000795c */ /* 0x000fe20000300000 */
.L_x_5081:
[----:B------:R-:W-:Y:S05]  /*fb50*/  BSYNC B0 ;  /* 0x0000000000007941 */ /* 0x000fea0003800000 */
.L_x_5080:
[----:B------:R-:W1:Y:S01]  /*fb60*/  SYNCS.PHASECHK.TRANS64.TRYWAIT P2, [R42+URZ+0x334b0], R43 ;  /* 0x0334b02b2a0075a7 */ /* 0x000e62000804017f */
[----:B------:R-:W-:Y:S01]  /*fb70*/  ULDC UR37, c[0x0][0x2e4] ;  /* 0x0000b90000257ab9 */ /* 0x000fe20000000800 */
[----:B------:R-:W-:Y:S01]  /*fb80*/  ULDC.64 UR38, c[0x0][0x318] ;  /* 0x0000c60000267ab9 */ /* 0x000fe20000000a00 */
[----:B------:R-:W-:Y:S01]  /*fb90*/  ULDC.64 UR40, c[0x0][0x308] ;  /* 0x0000c20000287ab9 */ /* 0x000fe20000000a00 */
[----:B------:R-:W-:Y:S01]  /*fba0*/  BSSY B0, `(.L_x_5082) ;  /* 0x0000003000007945 */ /* 0x000fe20003800000 */
[----:B------:R-:W-:-:S03]  /*fbb0*/  IMAD.WIDE R48, R24, 0xa0, R102 ;  /* 0x000000a018307825 */ /* 0x000fc600078e0266 */
[----:B-1----:R-:W-:Y:S05]  /*fbc0*/  @!P2 BRA `(.L_x_5083) ;  /* 0x0000020400f4a947 */ /* 0x002fea0003800000 */
.L_x_5324:
[----:B------:R-:W-:Y:S05]  /*fbd0*/  BSYNC B0 ;  /* 0x0000000000007941 */ /* 0x000fea0003800000 */
.L_x_5082:
[----:B------:R-:W-:Y:S01]  /*fbe0*/  ISETP.GE.AND P2, PT, R23, R41, PT ;  /* 0x000000291700720c */ /* 0x000fe20003f46270 */
[----:B------:R-:W-:-:S12]  /*fbf0*/  BSSY B0, `(.L_x_5084) ;  /* 0x000001b000007945 */ /* 0x000fd80003800000 */
[----:B------:R-:W-:Y:S05]  /*fc00*/  @P2 BRA `(.L_x_5085) ;  /* 0x0000000000642947 */ /* 0x000fea0003800000 */
[----:B0-----:R-:W-:Y:S02]  /*fc10*/  IMAD.MOV.U32 R44, RZ, RZ, R118 ;  /* 0x000000ffff2c7224 */ /* 0x001fe400078e0076 */
[----:B------:R-:W-:Y:S02]  /*fc20*/  IMAD.MOV.U32 R45, RZ, RZ, R32 ;  /* 0x000000ffff2d7224 */ /* 0x000fe400078e0020 */
[----:B-1----:R-:W-:Y:S02]  /*fc30*/  IMAD R43, R49, UR38, RZ ;  /* 0x00000026312b7c24 */ /* 0x002fe4000f8e02ff */
        /* <DEDUP_REMOVED lines=22> */
.L_x_5085:
[----:B------:R-:W-:Y:S05]  /*fda0*/  BSYNC B0 ;  /* 0x0000000000007941 */ /* 0x000fea0003800000 */
.L_x_5084:
[----:B-1----:R-:W-:Y:S01]  /*fdb0*/  VIADD R43, R23, 0x80 ;  /* 0x00000080172b7836 */ /* 0x002fe20000000000 */
[----:B------:R-:W-:Y:S04]  /*fdc0*/  BSSY B0, `(.L_x_5086) ;  /* 0x000001e000007945 */ /* 0x000fe80003800000 */
[----:B------:R-:W-:-:S13]  /*fdd0*/  ISETP.GE.AND P2, PT, R43, R41, PT ;  /* 0x000000292b00720c */ /* 0x000fda0003f46270 */
[----:B------:R-:W-:Y:S05]  /*fde0*/  @P2 BRA `(.L_x_5087) ;  /* 0x00000000006c2947 */ /* 0x000fea0003800000 */
[----:B------:R-:W-:Y:S01]  /*fdf0*/  IADD3 R41, P2, R48, 0x80, RZ ;  /* 0x0000008030297810 */ /* 0x000fe20007f5e0ff */
[----:B--2---:R-:W-:Y:S01]  /*fe00*/  IMAD.MOV.U32 R45, RZ, RZ, R32 ;  /* 0x000000ffff2d7224 */ /* 0x004fe200078e0020 */
[----:B0-----:R-:W-:-:S03]  /*fe10*/  MOV R44, R118 ;  /* 0x00000076002c7202 */ /* 0x001fc60000000f00 */
        /* <DEDUP_REMOVED lines=24> */
.L_x_5087:
[----:B------:R-:W-:Y:S05]  /*ffa0*/  BSYNC B0 ;  /* 0x0000000000007941 */ /* 0x000fea0003800000 */
.L_x_5086:
[----:B------:R-:W3:Y:S01]  /*ffb0*/  LDL R39, [R1+0x24] ;  /* 0x0000240001277983 */ /* 0x000ee20000100800 */
[----:B------:R-:W-:Y:S02]  /*ffc0*/  VIADD R17, R17, 0x1 ;  /* 0x0000000111117836 */ /* 0x000fe40000000000 */
[----:B------:R-:W-:Y:S01]  /*ffd0*/  @!P3 VIADD R42, R42, 0x334c0 ;  /* 0x000334c02a2ab836 */ /* 0x000fe20000000000 */
[----:B------:R-:W-:Y:S01]  /*ffe0*/  @!PT LDS RZ, [RZ] ;  /* 0x00000000fffff984 */ /* 0x000fe20000000800 */
[----:B------:R-:W-:Y:S01]  /*fff0*/  @!PT LDS RZ, [RZ] ;  /* 0x00000000fffff984 */ /* 0x000fe20000000800 */
[----:B------:R-:W-:Y:S01]  /*10000*/  @!PT LDS RZ, [RZ] ;  /* 0x00000000fffff984 */ /* 0x000fe20000000800 */
[----:B------:R-:W-:Y:S01]  /*10010*/  @!PT LDS RZ, [RZ] ;  /* 0x00000000fffff984 */ /* 0x000fe20000000800 */
[----:B------:R4:W-:Y:S06]  /*10020*/  MEMBAR.ALL.CTA ;  /* 0x0000000000007992 */ /* 0x0009ec0000008000 */
[----:B----4-:R-:W4:Y:S02]  /*10030*/  FENCE.VIEW.ASYNC.S ;  /* 0x00000000000073c6 */ /* 0x010f240000000000 */
[----:B----4-:R4:W-:Y:S01]  /*10040*/  BAR.SYNC.DEFER_BLOCKING R157, 0x80 ;  /* 0x0002009d0000751d */ /* 0x0109e20000010000 */
[----:B------:R-:W-:-:S02]  /*10050*/  ISETP.NE.AND P2, PT, R17, 0x2, PT ;  /* 0x000000021100780c */ /* 0x000fc40003f45270 */
[----:B------:R-:W-:Y:S02]  /*10060*/  @!P3 PRMT R42, RZ, 0x654, R42 ;  /* 0x00000654ff2ab816 */ /* 0x000fe4000000002a */
[----:B------:R-:W-:Y:S02]  /*10070*/  SEL R40, RZ, 0x1, P2 ;  /* 0x00000001ff287807 */ /* 0x000fe40001000000 */
[----:B------:R-:W-:Y:S02]  /*10080*/  SEL R17, R17, RZ, P2 ;  /* 0x000000ff11117207 */ /* 0x000fe40001000000 */
[----:B------:R-:W-:Y:S01]  /*10090*/  LOP3.LUT R223, R223, R40, RZ, 0x3c, !PT ;  /* 0x00000028dfdf7212 */ /* 0x000fe200078e3cff */
[----:B------:R4:W-:Y:S01]  /*100a0*/  @!P3 SYNCS.ARRIVE.TRANS64.RED.A1T0 RZ, [R42+URZ], RZ ;  /* 0x000000ff2affb9a7 */ /* 0x0009e2000810043f */
[----:B---3--:R-:W-:-:S13]  /*100b0*/  LOP3.LUT P4, RZ, R39, 0x2, RZ, 0xc0, !PT ;  /* 0x0000000227ff7812 */ /* 0x008fda000788c0ff */
[----:B----4-:R-:W-:Y:S05]  /*100c0*/  @P4 BRA `(.L_x_5088) ;  /* 0xffffff2800004947 */ /* 0x010fea000383ffff */
[----:B------:R-:W3:Y:S01]  /*100d0*/  S2R R39, SR_TID.X ;  /* 0x0000000000277919 */ /* 0x000ee20000002100 */
[----:B------:R-:W-:Y:S02]  /*100e0*/  PLOP3.LUT P0, PT, PT, PT, PT, 0x8, 0x0 ;  /* 0x000000000000781c */ /* 0x000fe40003f0e170 */
[----:B---3--:R-:W-:-:S04]  /*100f0*/  SHF.R.U32.HI R39, RZ, 0x7, R39 ;  /* 0x00000007ff277819 */ /* 0x008fc80000011627 */
[----:B------:R-:W-:-:S13]  /*10100*/  ISETP.NE.AND P4, PT, R39, 0x1, PT ;  /* 0x000000012700780c */ /* 0x000fda0003f85270 */
[----:B------:R-:W-:Y:S06]  /*10110*/  @!P4 BAR.ARV 0x9, 0x100 ;  /* 0x024400000000cb1d */ /* 0x000fec0000002000 */
.L_x_4984:
[----:B------:R-:W3:Y:S01]  /*10120*/  LDC R0, c[0x0][0x428] ;  /* 0x00010a00ff007b82 */ /* 0x000ee20000000800 */
[----:B------:R-:W-:Y:S02]  /*10130*/  PLOP3.LUT P1, PT, PT, PT, PT, 0x80, 0x0 ;  /* 0x000000000000781c */ /* 0x000fe40003f2f070 */
[----:B------:R-:W-:Y:S02]  /*10140*/  CS2R R122, SRZ ;  /* 0x00000000007a7805 */ /* 0x000fe4000001ff00 */
[----:B------:R-:W-:Y:S02]  /*10150*/  MOV R119, RZ ;  /* 0x000000ff00777202 */ /* 0x000fe40000000f00 */
[----:B------:R-:W-:Y:S02]  /*10160*/  CS2R R30, SRZ ;  /* 0x00000000001e7805 */ /* 0x000fe4000001ff00 */
[----:B------:R-:W-:Y:S02]  /*10170*/  CS2R R84, SRZ ;  /* 0x0000000000547805 */ /* 0x000fe4000001ff00 */
[----:B------:R-:W-:-:S02]  /*10180*/  CS2R R80, SRZ ;  /* 0x0000000000507805 */ /* 0x000fc4000001ff00 */
[----:B------:R-:W-:Y:S02]  /*10190*/  CS2R R34, SRZ ;  /* 0x0000000000227805 */ /* 0x000fe4000001ff00 */
[----:B------:R-:W-:Y:S01]  /*101a0*/  CS2R R88, SRZ ;  /* 0x0000000000587805 */ /* 0x000fe2000001ff00 */
[----:B--2---:R-:W-:Y:S01]  /*101b0*/  IMAD.MOV.U32 R50, RZ, RZ, RZ ;  /* 0x000000ffff327224 */ /* 0x004fe200078e00ff */
        /* <DEDUP_REMOVED lines=13> */
[----:B------:R-:W-:Y:S02]  /*10290*/  CS2R R92, SRZ ;  /* 0x00000000005c7805 */ /* 0x000fe4000001ff00 */
[----:B---3--:R-:W-:Y:S02]  /*102a0*/  ISETP.NE.AND P2, PT, R0, 0x1, PT ;  /* 0x000000010000780c */ /* 0x008fe40003f45270 */
[----:B------:R-:W-:Y:S02]  /*102b0*/  CS2R R56, SRZ ;  /* 0x0000000000387805 */ /* 0x000fe4000001ff00 */
[----:B------:R-:W-:Y:S02]  /*102c0*/  IADD3 R0, R234, 0x11f, -R227 ;  /* 0x0000011fea007810 */ /* 0x000fe40007ffe8e3 */
[----:B------:R-:W-:-:S02]  /*102d0*/  CS2R R52, SRZ ;  /* 0x0000000000347805 */ /* 0x000fc4000001ff00 */
[----:B------:R-:W-:Y:S02]  /*102e0*/  CS2R R38, SRZ ;  /* 0x0000000000267805 */ /* 0x000fe4000001ff00 */
[----:B------:R-:W-:Y:S02]  /*102f0*/  CS2R R96, SRZ ;  /* 0x0000000000607805 */ /* 0x000fe4000001ff00 */
[----:B-1----:R-:W-:Y:S01]  /*10300*/  CS2R R48, SRZ ;  /* 0x0000000000307805 */ /* 0x002fe2000001ff00 */
[----:B------:R-:W-:Y:S01]  /*10310*/  IMAD R0, R225, 0x80, R0 ;  /* 0x00000080e1007824 */ /* 0x000fe200078e0200 */
[----:B------:R-:W-:Y:S02]  /*10320*/  CS2R R100, SRZ ;  /* 0x0000000000647805 */ /* 0x000fe4000001ff00 */
[----:B0-----:R-:W-:Y:S02]  /*10330*/  CS2R R44, SRZ ;  /* 0x00000000002c7805 */ /* 0x001fe4000001ff00 */
[----:B------:R-:W-:Y:S01]  /*10340*/  CS2R R32, SRZ ;  /* 0x0000000000207805 */ /* 0x000fe2000001ff00 */
[----:B------:R-:W-:Y:S01]  /*10350*/  IMAD.HI R0, R0, 0x66666667, RZ ;  /* 0x6666666700007827 */ /* 0x000fe200078e02ff */
[----:B------:R-:W-:Y:S01]  /*10360*/  CS2R R108, SRZ ;  /* 0x00000000006c7805 */ /* 0x000fe2000001ff00 */
[----:B------:R-:W0:Y:S01]  /*10370*/  @P2 LDC R5, c[0x0][0x42c] ;  /* 0x00010b00ff052b82 */ /* 0x000e220000000800 */
[----:B------:R-:W-:-:S02]  /*10380*/  CS2R R28, SRZ ;  /* 0x00000000001c7805 */ /* 0x000fc4000001ff00 */
[----:B------:R-:W-:Y:S02]  /*10390*/  CS2R R8, SRZ ;  /* 0x0000000000087805 */ /* 0x000fe4000001ff00 */
[----:B------:R-:W-:Y:S02]  /*103a0*/  SHF.R.U32.HI R3, RZ, 0x1f, R0 ;  /* 0x0000001fff037819 */ /* 0x000fe40000011600 */
[----:B------:R-:W-:Y:S02]  /*103b0*/  CS2R R26, SRZ ;  /* 0x00000000001a7805 */ /* 0x000fe4000001ff00 */
[----:B------:R-:W-:Y:S02]  /*103c0*/  CS2R R112, SRZ ;  /* 0x0000000000707805 */ /* 0x000fe4000001ff00 */
[----:B------:R-:W-:Y:S02]  /*103d0*/  CS2R R40, SRZ ;  /* 0x0000000000287805 */ /* 0x000fe4000001ff00 */
[----:B------:R-:W-:Y:S01]  /*103e0*/  LEA.HI.SX32 R3, R0, R3, 0x1a ;  /* 0x0000000300037211 */ /* 0x000fe200078fd2ff */
[----:B------:R-:W1:Y:S01]  /*103f0*/  @P2 LDC R2, c[0x0][0x430] ;  /* 0x00010c00ff022b82 */ /* 0x000e620000000800 */
[----:B------:R-:W-:-:S02]  /*10400*/  CS2R R12, SRZ ;  /* 0x00000000000c7805 */ /* 0x000fc4000001ff00 */
[----:B------:R-:W-:Y:S02]  /*10410*/  CS2R R6, SRZ ;  /* 0x0000000000067805 */ /* 0x000fe4000001ff00 */
[----:B------:R-:W-:Y:S01]  /*10420*/  VIMNMX R105, R158, R3, PT ;  /* 0x000000039e697248 */ /* 0x000fe20003fe0100 */
[----:B------:R-:W-:Y:S01]  /*10430*/  IMAD.MOV.U32 R104, RZ, RZ, RZ ;  /* 0x000000ffff687224 */ /* 0x000fe200078e00ff */
[----:B------:R-:W-:Y:S02]  /*10440*/  MOV R55, RZ ;  /* 0x000000ff00377202 */ /* 0x000fe40000000f00 */
        /* <DEDUP_REMOVED lines=9> */
[----:B------:R-:W-:Y:S01]  /*104e0*/  CS2R R126, SRZ ;  /* 0x00000000007e7805 */ /* 0x000fe2000001ff00 */
[----:B0-----:R-:W-:-:S04]  /*104f0*/  @P2 IMAD.HI.U32 R5, R226, R5, RZ ;  /* 0x00000005e2052227 */ /* 0x001fc800078e00ff */
[----:B------:R-:W-:Y:S02]  /*10500*/  IMAD.MOV.U32 R21, RZ, RZ, RZ ;  /* 0x000000ffff157224 */ /* 0x000fe400078e00ff */
[----:B------:R-:W-:Y:S01]  /*10510*/  IMAD.MOV.U32 R4, RZ, RZ, RZ ;  /* 0x000000ffff047224 */ /* 0x000fe200078e00ff */
[----:B-1----:R-:W-:Y:S01]  /*10520*/  @P2 SHF.R.U32.HI R226, RZ, R2, R5 ;  /* 0x00000002ffe22219 */ /* 0x002fe20000011605 */
[----:B------:R-:W-:Y:S01]  /*10530*/  IMAD.MOV.U32 R129, RZ, RZ, RZ ;  /* 0x000000ffff817224 */ /* 0x000fe200078e00ff */
[----:B------:R-:W-:Y:S01]  /*10540*/  ISETP.GE.AND P2, PT, R105, 0x1, PT ;  /* 0x000000016900780c */ /* 0x000fe20003f46270 */
[----:B------:R-:W-:-:S12]  /*10550*/  @P0 BRA `(.L_x_5089) ;  /* 0x00000000000c0947 */ /* 0x000fd80003800000 */
[----:B------:R-:W0:Y:S01]  /*10560*/  FENCE.VIEW.ASYNC.G ;  /* 0x00000000000073c6 */ /* 0x000e220000000100 */
[----:B------:R-:W-:Y:S05]  /*10570*/  WARPSYNC.ALL ;  /* 0x0000000000007948 */ /* 0x000fea0003800000 */
[----:B0-----:R-:W-:Y:S06]  /*10580*/  BAR.ARV 0xc, 0x180 ;  /* 0x0306000000007b1d */ /* 0x001fec0000002000 */
.L_x_5089:
[----:B------:R-:W-:Y:S01]  /*10590*/  MOV R20, RZ ;  /* 0x000000ff00147202 */ /* 0x000fe20000000f00 */
[----:B------:R-:W-:Y:S01]  /*105a0*/  IMAD.MOV.U32 R5, RZ, RZ, RZ ;  /* 0x000000ffff057224 */ /* 0x000fe200078e00ff */
[----:B------:R-:W-:Y:S06]  /*105b0*/  @!P2 BRA `(.L_x_5090) ;  /* 0x000001500098a947 */ /* 0x000fec0003800000 */
[----:B------:R-:W-:-:S03]  /*105c0*/  UMOV UR4, 0xffffffff ;  /* 0xffffffff00047882 */ /* 0x000fc60000000000 */
[----:B------:R-:W-:Y:S05]  /*105d0*/  BRA.DIV UR4, `(.L_x_5091) ;  /* 0x000001fe04847947 */ /* 0x000fea000b800000 */
[----:B------:R-:W0:Y:S02]  /*105e0*/  S2R R0, SR_TID.X ;  /* 0x0000000000007919 */ /* 0x000e240000002100 */
[C---:B0-----:R-:W-:Y:S02]  /*105f0*/  VIADD R2, R0.reuse, 0xffffff80 ;  /* 0xffffff8000027836 */ /* 0x041fe40000000000 */
[----:B------:R-:W-:-:S05]  /*10600*/  VIADD R0, R0, 0xffffff80 ;  /* 0xffffff8000007836 */ /* 0x000fca0000000000 */
[----:B------:R-:W-:-:S04]  /*10610*/  SHF.R.S32.HI R0, RZ, 0x1f, R0 ;  /* 0x0000001fff007819 */ /* 0x000fc80000011400 */
[----:B------:R-:W-:-:S04]  /*10620*/  LEA.HI R0, R0, R2, RZ, 0x7 ;  /* 0x0000000200007211 */ /* 0x000fc800078f38ff */
[----:B------:R-:W-:-:S05]  /*10630*/  SHF.R.S32.HI R0, RZ, 0x7, R0 ;  /* 0x00000007ff007819 */ /* 0x000fca0000011400 */
[----:B------:R0:W1:Y:S02]  /*10640*/  SHFL.IDX PT, R224, R0, RZ, 0x1f ;  /* 0x00001fff00e07589 */ /* 0x00006400000e0000 */
.L_x_5327:
        /* <DEDUP_REMOVED lines=25> */
.L_x_5092:
        /* <DEDUP_REMOVED lines=12> */
[----:B------:R-:W4:Y:S01]  /*108a0*/  @P1 LDC.64 R14, c[0x0][0x9c0] ;  /* 0x00027000ff0e1b82 */ /* 0x000f220000000a00 */
[----:B-1----:R-:W-:-:S02]  /*108b0*/  @P0 IMAD R7, R7, R12, RZ ;  /* 0x0000000c07070224 */ /* 0x002fc400078e02ff */
[C---:B--2---:R-:W-:Y:S02]  /*108c0*/  @P0 IMAD R0, R2.reuse, R8, RZ ;  /* 0x0000000802000224 */ /* 0x044fe400078e02ff */
[----:B0-----:R-:W-:Y:S02]  /*108d0*/  @P1 IMAD R4, R2, R10, RZ ;  /* 0x0000000a02041224 */ /* 0x001fe400078e02ff */
[C---:B---3--:R-:W-:Y:S02]  /*108e0*/  @P0 IMAD R9, R20.reuse, R9, R0 ;  /* 0x0000000914090224 */ /* 0x048fe400078e0200 */
[----:B------:R-:W-:-:S04]  /*108f0*/  @P0 IMAD.WIDE.U32 R2, R20, R8, RZ ;  /* 0x0000000814020225 */ /* 0x000fc800078e00ff */
[C---:B------:R-:W-:Y:S02]  /*10900*/  @P1 IMAD R11, R20.reuse, R11, R4 ;  /* 0x0000000b140b1224 */ /* 0x040fe400078e0204 */
[----:B------:R-:W-:-:S04]  /*10910*/  @P1 IMAD.WIDE.U32 R4, R20, R10, RZ ;  /* 0x0000000a14041225 */ /* 0x000fc800078e00ff */
[----:B------:R-:W-:Y:S01]  /*10920*/  @P0 IMAD.IADD R3, R3, 0x1, R9 ;  /* 0x0000000103030824 */ /* 0x000fe200078e0209 */
[----:B------:R-:W-:Y:S02]  /*10930*/  @P1 SHF.R.S32.HI R9, RZ, 0x1f, R226 ;  /* 0x0000001fff091819 */ /* 0x000fe400000114e2 */
[----:B------:R-:W-:Y:S01]  /*10940*/  @P1 IADD3 R5, R5, R11, RZ ;  /* 0x0000000b05051210 */ /* 0x000fe20007ffe0ff */
        /* <DEDUP_REMOVED lines=31> */
.L_x_5096:
[----:B-1----:R1:W2:Y:S02]  /*10b40*/  SYNCS.PHASECHK.TRANS64.TRYWAIT P0, [R16+URZ+0x33400], R3 ;  /* 0x03340003100075a7 */ /* 0x0022a4000800017f */
[----:B--2---:R-:W-:Y:S05]  /*10b50*/  @!P0 NANOSLEEP.SYNCS 0x989680 ;  /* 0x009896800000895d */ /* 0x004fea0003900000 */
[----:B------:R-:W2:Y:S02]  /*10b60*/  @!P0 SYNCS.PHASECHK.TRANS64 P0, [R16+URZ+0x33400], R3 ;  /* 0x03340003100085a7 */ /* 0x000ea4000800007f */
[----:B--2---:R-:W-:Y:S05]  /*10b70*/  @!P0 BRA `(.L_x_5096) ;  /* 0xfffffffc00f08947 */ /* 0x004fea000383ffff */
.L_x_5095:
[----:B------:R-:W-:Y:S05]  /*10b80*/  BSYNC B0 ;  /* 0x0000000000007941 */ /* 0x000fea0003800000 */
.L_x_5094:
[----:B------:R-:W-:Y:S05]  /*10b90*/  BRA `(.L_x_5097) ;  /* 0x00000070001c7947 */ /* 0x000fea0003800000 */
.L_x_5093:
        /* <DEDUP_REMOVED lines=23> */
[----:B------:R-:W-:Y:S01]  /*10d10*/  MOV R6, UR6 ;  /* 0x0000000600067c02 */ /* 0x000fe20008000f00 */
[----:B------:R-:W-:Y:S01]  /*10d20*/  IMAD.U32 R7, RZ, RZ, UR7 ;  /* 0x00000007ff077e24 */ /* 0x000fe2000f8e00ff */
[----:B------:R-:W-:Y:S01]  /*10d30*/  MOV R12, 0x1 ;  /* 0x00000001000c7802 */ /* 0x000fe20000000f00 */
[----:B------:R-:W-:-:S02]  /*10d40*/  IMAD.U32 R10, RZ, RZ, UR4 ;  /* 0x00000004ff0a7e24 */ /* 0x000fc4000f8e00ff */
[----:B------:R-:W-:Y:S02]  /*10d50*/  IMAD.U32 R11, RZ, RZ, UR5 ;  /* 0x00000005ff0b7e24 */ /* 0x000fe4000f8e00ff */
[----:B------:R-:W-:Y:S02]  /*10d60*/  IMAD.MOV.U32 R8, RZ, RZ, 0x70 ;  /* 0x00000070ff087424 */ /* 0x000fe400078e00ff */
[----:B0-----:R-:W-:-:S07]  /*10d70*/  IMAD.MOV.U32 R13, RZ, RZ, RZ ;  /* 0x000000ffff0d7224 */ /* 0x001fce00078e00ff */
[----:B------:R-:W-:-:S07]  /*10d80*/  LEPC R20, `(.L_x_5098) ;  /* 0x000000001014794e */ /* 0x000fce0000000000 */
[----:B-1----:R-:W-:Y:S05]  /*10d90*/  CALL.ABS.NOINC R14 ;  /* 0x000000000e007343 */ /* 0x002fea0003c00000 */
.L_x_5098:
[----:B------:R-:W0:Y:S01]  /*10da0*/  LDC.64 R12, c[0x0][0x3d8] ;  /* 0x0000f600ff0c7b82 */ /* 0x000e220000000a00 */
[----:B------:R-:W-:Y:S01]  /*10db0*/  SHF.R.S32.HI R3, RZ, 0x1f, R225 ;  /* 0x0000001fff037819 */ /* 0x000fe200000114e1 */
[----:B------:R-:W-:Y:S01]  /*10dc0*/  ULDC.U8 UR4, c[0x0][0x3f0] ;  /* 0x0000fc0000047ab9 */ /* 0x000fe20000000000 */
[----:B------:R-:W-:Y:S01]  /*10dd0*/  BSSY B0, `(.L_x_5099) ;  /* 0x00006db000007945 */ /* 0x000fe20003800000 */
[----:B------:R-:W-:-:S04]  /*10de0*/  ISETP.NE.AND P0, PT, RZ, UR4, PT ;  /* 0x00000004ff007c0c */ /* 0x000fc8000bf05270 */
[----:B------:R-:W1:Y:S01]  /*10df0*/  LDC.64 R10, c[0x0][0x3e8] ;  /* 0x0000fa00ff0a7b82 */ /* 0x000e620000000a00 */
[-C--:B0-----:R-:W-:Y:S02]  /*10e00*/  IMAD R0, R3, R12.reuse, RZ ;  /* 0x0000000c03007224 */ /* 0x081fe400078e02ff */
[----:B------:R-:W-:-:S04]  /*10e10*/  IMAD.WIDE.U32 R4, R225, R12, RZ ;  /* 0x0000000ce1047225 */ /* 0x000fc800078e00ff */
[----:B------:R-:W-:Y:S02]  /*10e20*/  IMAD.SHL.U32 R53, R4, 0x80, RZ ;  /* 0x0000008004357824 */ /* 0x000fe400078e00ff */
[-C--:B-1----:R-:W-:Y:S02]  /*10e30*/  IMAD R8, R3, R10.reuse, RZ ;  /* 0x0000000a03087224 */ /* 0x082fe400078e02ff */
[C---:B------:R-:W-:Y:S02]  /*10e40*/  IMAD R3, R225.reuse, R13, R0 ;  /* 0x0000000de1037224 */ /* 0x040fe400078e0200 */
[----:B------:R-:W-:-:S04]  /*10e50*/  IMAD.WIDE.U32 R6, R225, R10, RZ ;  /* 0x0000000ae1067225 */ /* 0x000fc800078e00ff */
[----:B------:R-:W-:Y:S01]  /*10e60*/  IMAD R9, R225, R11, R8 ;  /* 0x0000000be1097224 */ /* 0x000fe200078e0208 */
[----:B------:R-:W-:Y:S01]  /*10e70*/  SHF.L.U32 R55, R6, 0x7, RZ ;  /* 0x0000000706377819 */ /* 0x000fe200000006ff */
[----:B------:R-:W-:Y:S02]  /*10e80*/  IMAD.IADD R5, R5, 0x1, R3 ;  /* 0x0000000105057824 */ /* 0x000fe400078e0203 */
[----:B------:R-:W-:Y:S02]  /*10e90*/  IMAD R0, R225, -0x80, R227 ;  /* 0xffffff80e1007824 */ /* 0x000fe400078e02e3 */
[----:B------:R-:W-:Y:S01]  /*10ea0*/  IMAD.IADD R3, R7, 0x1, R9 ;  /* 0x0000000107037824 */ /* 0x000fe200078e0209 */
[----:B------:R-:W-:Y:S02]  /*10eb0*/  SHF.L.U64.HI R50, R4, 0x7, R5 ;  /* 0x0000000704327819 */ /* 0x000fe40000010205 */
[----:B------:R-:W-:Y:S02]  /*10ec0*/  VIMNMX R4, R0, 0x80, PT ;  /* 0x0000008000047848 */ /* 0x000fe40003fe0100 */
[----:B------:R-:W-:Y:S01]  /*10ed0*/  SHF.L.U64.HI R52, R6, 0x7, R3 ;  /* 0x0000000706347819 */ /* 0x000fe20000010203 */
[----:B------:R-:W-:Y:S06]  /*10ee0*/  @!P0 BRA `(.L_x_5100) ;  /* 0x00000034009c8947 */ /* 0x000fec0003800000 */
[----:B------:R-:W0:Y:S01]  /*10ef0*/  LDC R0, c[0x0][0x428] ;  /* 0x00010a00ff007b82 */ /* 0x000e220000000800 */
        /* <DEDUP_REMOVED lines=15> */
[----:B------:R-:W-:Y:S01]  /*10ff0*/  IMAD.MOV.U32 R4, RZ, RZ, R46 ;  /* 0x000000ffff047224 */ /* 0x000fe200078e002e */
[----:B------:R-:W-:Y:S01]  /*11000*/  MOV R7, R49 ;  /* 0x0000003100077202 */ /* 0x000fe20000000f00 */
[----:B------:R-:W-:Y:S01]  /*11010*/  IMAD.MOV.U32 R6, RZ, RZ, R144 ;  /* 0x000000ffff067224 */ /* 0x000fe200078e0090 */
[----:B0-----:R-:W-:-:S13]  /*11020*/  ISETP.NE.AND P1, PT, R0, 0x1, PT ;  /* 0x000000010000780c */ /* 0x001fda0003f25270 */
[----:B------:R-:W0:Y:S08]  /*11030*/  @P1 LDC R0, c[0x0][0x42c] ;  /* 0x00010b00ff001b82 */ /* 0x000e300000000800 */
[----:B------:R-:W1:Y:S01]  /*11040*/  @P1 LDC R5, c[0x0][0x430] ;  /* 0x00010c00ff051b82 */ /* 0x000e620000000800 */
[----:B0-----:R-:W-:-:S05]  /*11050*/  @P1 IMAD.HI.U32 R0, R3, R0, RZ ;  /* 0x0000000003001227 */ /* 0x001fca00078e00ff */
[----:B-1----:R-:W-:Y:S01]  /*11060*/  @P1 SHF.R.U32.HI R3, RZ, R5, R0 ;  /* 0x00000005ff031219 */ /* 0x002fe20000011600 */
[----:B------:R-:W-:-:S03]  /*11070*/  IMAD.MOV.U32 R5, RZ, RZ, R51 ;  /* 0x000000ffff057224 */ /* 0x000fc600078e0033 */
[----:B------:R-:W-:Y:S01]  /*11080*/  SHF.R.S32.HI R45, RZ, 0x1f, R3 ;  /* 0x0000001fff2d7819 */ /* 0x000fe20000011403 */
[----:B------:R-:W-:Y:S06]  /*11090*/  @P0 BRA `(.L_x_5102) ;  /* 0x0000000000e40947 */ /* 0x000fec0003800000 */
[----:B------:R-:W-:Y:S01]  /*110a0*/  SHF.R.S32.HI R54, RZ, 0x1f, R23 ;  /* 0x0000001fff367819 */ /* 0x000fe20000011417 */
[----:B------:R-:W-:Y:S01]  /*110b0*/  IMAD.MOV.U32 R8, RZ, RZ, R19 ;  /* 0x000000ffff087224 */ /* 0x000fe200078e0013 */
[----:B------:R-:W-:Y:S01]  /*110c0*/  ULDC UR4, c[0x0][0x3d4] ;  /* 0x0000f50000047ab9 */ /* 0x000fe20000000800 */
[----:B------:R-:W-:Y:S01]  /*110d0*/  IMAD.MOV.U32 R9, RZ, RZ, R48 ;  /* 0x000000ffff097224 */ /* 0x000fe200078e0030 */
[----:B------:R-:W-:Y:S01]  /*110e0*/  ULDC.64 UR6, c[0x0][0x3c8] ;  /* 0x0000f20000067ab9 */ /* 0x000fe20000000a00 */
[-C--:B------:R-:W-:Y:S01]  /*110f0*/  IMAD R0, R54, R12.reuse, RZ ;  /* 0x0000000c36007224 */ /* 0x080fe200078e02ff */
[----:B------:R-:W-:Y:S01]  /*11100*/  ULDC.64 UR8, c[0x0][0x3e0] ;  /* 0x0000f80000087ab9 */ /* 0x000fe20000000a00 */
[----:B------:R-:W-:Y:S01]  /*11110*/  IMAD.WIDE.U32 R14, R23, R12, R8 ;  /* 0x0000000c170e7225 */ /* 0x000fe200078e0008 */
[----:B------:R-:W-:Y:S02]  /*11120*/  IADD3 R20, R19, 0x20, RZ ;  /* 0x0000002013147810 */ /* 0x000fe40007ffe0ff */
[----:B------:R-:W-:-:S02]  /*11130*/  CS2R R42, SRZ ;  /* 0x00000000002a7805 */ /* 0x000fc4000001ff00 */
[----:B------:R-:W-:Y:S01]  /*11140*/  CS2R R40, SRZ ;  /* 0x0000000000287805 */ /* 0x000fe2000001ff00 */
[----:B------:R-:W-:Y:S01]  /*11150*/  IMAD R21, R23, R13, R0 ;  /* 0x0000000d17157224 */ /* 0x000fe200078e0200 */
[----:B------:R-:W-:Y:S01]  /*11160*/  IADD3 R14, P2, P5, R53, R46, R14 ;  /* 0x0000002e350e7210 */ /* 0x000fe20007d5e00e */
[-C--:B------:R-:W-:Y:S02]  /*11170*/  IMAD R0, R54, R10.reuse, RZ ;  /* 0x0000000a36007224 */ /* 0x080fe400078e02ff */
[----:B------:R-:W-:Y:S02]  /*11180*/  IMAD.IADD R21, R15, 0x1, R21 ;  /* 0x000000010f157824 */ /* 0x000fe400078e0215 */
[----:B------:R-:W-:-:S04]  /*11190*/  IMAD.WIDE.U32 R8, R23, R10, R8 ;  /* 0x0000000a17087225 */ /* 0x000fc800078e0008 */
[----:B------:R-:W-:Y:S01]  /*111a0*/  IMAD R15, R23, R11, R0 ;  /* 0x0000000b170f7224 */ /* 0x000fe200078e0200 */
[----:B------:R-:W-:Y:S01]  /*111b0*/  IADD3 R46, P3, P4, R55, R144, R8 ;  /* 0x00000090372e7210 */ /* 0x000fe20007c7e008 */
[----:B------:R-:W-:Y:S02]  /*111c0*/  VIADD R8, R19, 0x10 ;  /* 0x0000001013087836 */ /* 0x000fe40000000000 */
[----:B------:R-:W-:Y:S02]  /*111d0*/  IMAD.IADD R0, R9, 0x1, R15 ;  /* 0x0000000109007824 */ /* 0x000fe400078e020f */
[C---:B------:R-:W-:Y:S01]  /*111e0*/  VIADD R9, R19.reuse, 0x30 ;  /* 0x0000003013097836 */ /* 0x040fe20000000000 */
[----:B------:R-:W-:Y:S02]  /*111f0*/  ISETP.GE.AND P1, PT, R8, UR4, PT ;  /* 0x0000000408007c0c */ /* 0x000fe4000bf26270 */
[----:B------:R-:W-:Y:S02]  /*11200*/  IADD3.X R0, R52, R49, R0, P3, P4 ;  /* 0x0000003134007210 */ /* 0x000fe40001fe8400 */
[----:B------:R-:W-:-:S02]  /*11210*/  ISETP.GE.AND P4, PT, R19, UR4, PT ;  /* 0x0000000413007c0c */ /* 0x000fc4000bf86270 */
[----:B------:R-:W-:Y:S02]  /*11220*/  IADD3.X R8, R50, R51, R21, P2, P5 ;  /* 0x0000003332087210 */ /* 0x000fe400017ea415 */
[----:B------:R-:W-:Y:S02]  /*11230*/  IADD3 R14, P3, R14, UR6, RZ ;  /* 0x000000060e0e7c10 */ /* 0x000fe4000ff7e0ff */
[----:B------:R-:W-:Y:S02]  /*11240*/  IADD3 R46, P5, R46, UR8, RZ ;  /* 0x000000082e2e7c10 */ /* 0x000fe4000ffbe0ff */
[----:B------:R-:W-:Y:S01]  /*11250*/  ISETP.GE.AND P2, PT, R20, UR4, PT ;  /* 0x0000000414007c0c */ /* 0x000fe2000bf46270 */
[C---:B------:R-:W-:Y:S01]  /*11260*/  VIADD R20, R19.reuse, 0x40 ;  /* 0x0000004013147836 */ /* 0x040fe20000000000 */
        /* <DEDUP_REMOVED lines=28> */
.L_x_5102:
[----:B------:R-:W-:Y:S05]  /*11430*/  BSYNC B1 ;  /* 0x0000000000017941 */ /* 0x000fea0003800000 */
.L_x_5101:
[----:B------:R-:W-:Y:S01]  /*11440*/  IMAD R0, R45, R12, RZ ;  /* 0x0000000c2d007224 */ /* 0x000fe200078e02ff */
[----:B------:R-:W-:Y:S01]  /*11450*/  ULDC.64 UR4, c[0x0][0x3c8] ;  /* 0x0000f20000047ab9 */ /* 0x000fe20000000a00 */
[----:B------:R-:W-:Y:S01]  /*11460*/  IMAD.WIDE.U32 R6, R3, R10, R6 ;  /* 0x0000000a03067225 */ /* 0x000fe200078e0006 */
        /* <DEDUP_REMOVED lines=11> */
.L_x_5330:
[----:B------:R-:W-:-:S03]  /*11520*/  UMOV UR4, 0xffffffff ;  /* 0xffffffff00047882 */ /* 0x000fc60000000000 */
[----:B------:R-:W-:Y:S05]  /*11530*/  BRA.DIV UR4, `(.L_x_5104) ;  /* 0x000001f204147947 */ /* 0x000fea000b800000 */
.L_x_5333:
[----:B------:R-:W-:-:S03]  /*11540*/  UMOV UR4, 0xffffffff ;  /* 0xffffffff00047882 */ /* 0x000fc60000000000 */
[----:B------:R-:W-:Y:S05]  /*11550*/  BRA.DIV UR4, `(.L_x_5105) ;  /* 0x000001f204347947 */ /* 0x000fea000b800000 */
.L_x_5336:
[----:B------:R-:W-:-:S03]  /*11560*/  UMOV UR4, 0xffffffff ;  /* 0xffffffff00047882 */ /* 0x000fc60000000000 */
[----:B------:R-:W-:Y:S05]  /*11570*/  BRA.DIV UR4, `(.L_x_5106) ;  /* 0x000001f204547947 */ /* 0x000fea000b800000 */
.L_x_5339:
[----:B------:R-:W-:Y:S01]  /*11580*/  ULEA.HI UR4, UR43, UR43, URZ, 0x1 ;  /* 0x0000002b2b047291 */ /* 0x000fe2000f8f083f */
[----:B------:R-:W-:Y:S03]  /*11590*/  BSSY B1, `(.L_x_5107) ;  /* 0x0000007000017945 */ /* 0x000fe60003800000 */
[----:B------:R-:W-:-:S04]  /*115a0*/  ULOP3.LUT UR4, UR4, 0xfffffffe, URZ, 0xc0, !UPT ;  /* 0xfffffffe04047892 */ /* 0x000fc8000f8ec03f */
[----:B------:R-:W-:-:S06]  /*115b0*/  UIADD3 UR4, UR43, -UR4, URZ ;  /* 0x800000042b047290 */ /* 0x000fcc000fffe03f */
[----:B------:R-:W-:-:S04]  /*115c0*/  MOV R3, UR4 ;  /* 0x0000000400037c02 */ /* 0x000fc80008000f00 */
[----:B------:R-:W-:-:S04]  /*115d0*/  SHF.L.U32 R3, R3, 0x1f, RZ ;  /* 0x0000001f03037819 */ /* 0x000fc800000006ff */
[----:B------:R-:W1:Y:S02]  /*115e0*/  SYNCS.PHASECHK.TRANS64.TRYWAIT P1, [R16+URZ+0x33400], R3 ;  /* 0x03340003100075a7 */ /* 0x000e64000802017f */
[----:B-1----:R-:W-:Y:S05]  /*115f0*/  @!P1 BRA `(.L_x_5108) ;  /* 0x000001f0005c9947 */ /* 0x002fea0003800000 */
.L_x_5340:
[----:B------:R-:W-:Y:S05]  /*11600*/  BSYNC B1 ;  /* 0x0000000000017941 */ /* 0x000fea0003800000 */
.L_x_5107:
[----:B------:R-:W-:Y:S05]  /*11610*/  @P0 BRA `(.L_x_5109) ;  /* 0x0000006400580947 */ /* 0x000fea0003800000 */
[----:B------:R-:W2:Y:S01]  /*11620*/  LDC R0, c[0x0][0x3d4] ;  /* 0x0000f500ff007b82 */ /* 0x000ea20000000800 */
[----:B------:R-:W-:Y:S01]  /*11630*/  LOP3.LUT R4, R228, 0x10, R18, 0xf8, !PT ;  /* 0x00000010e4047812 */ /* 0x000fe200078ef812 */
[C---:B------:R-:W-:Y:S01]  /*11640*/  VIADD R5, R19.reuse, 0x20 ;  /* 0x0000002013057836 */ /* 0x040fe20000000000 */
[----:B------:R-:W-:Y:S01]  /*11650*/  BSSY B1, `(.L_x_5110) ;  /* 0x0000087000017945 */ /* 0x000fe20003800000 */
[C---:B-1----:R-:W-:Y:S01]  /*11660*/  VIADD R3, R19.reuse, 0x10 ;  /* 0x0000001013037836 */ /* 0x042fe20000000000 */
[----:B------:R-:W-:Y:S01]  /*11670*/  LOP3.LUT R4, R4, R229, RZ, 0x3c, !PT ;  /* 0x000000e504047212 */ /* 0x000fe200078e3cff */
[----:B------:R-:W-:Y:S01]  /*11680*/  VIADD R7, R19, 0x30 ;  /* 0x0000003013077836 */ /* 0x000fe20000000000 */
[----:B------:R-:W-:Y:S01]  /*11690*/  LOP3.LUT P5, RZ, R235, 0x2, RZ, 0xc0, !PT ;  /* 0x00000002ebff7812 */ /* 0x000fe200078ac0ff */
[C---:B------:R-:W-:Y:S02]  /*116a0*/  VIADD R11, R19.reuse, 0x50 ;  /* 0x00000050130b7836 */ /* 0x040fe40000000000 */
[----:B------:R-:W-:Y:S01]  /*116b0*/  IMAD.IADD R4, R230, 0x1, R4 ;  /* 0x00000001e6047824 */ /* 0x000fe200078e0204 */
[----:B--2---:R-:W-:-:S02]  /*116c0*/  ISETP.GE.AND P6, PT, R19, R0, PT ;  /* 0x000000001300720c */ /* 0x004fc40003fc6270 */
[-C--:B------:R-:W-:Y:S02]  /*116d0*/  ISETP.GE.AND P1, PT, R5, R0.reuse, PT ;  /* 0x000000000500720c */ /* 0x080fe40003f26270 */
[-C--:B------:R-:W-:Y:S01]  /*116e0*/  ISETP.GE.AND P0, PT, R3, R0.reuse, PT ;  /* 0x000000000300720c */ /* 0x080fe20003f06270 */
[----:B------:R-:W-:Y:S01]  /*116f0*/  IMAD.IADD R3, R16, 0x1, R4 ;  /* 0x0000000110037824 */ /* 0x000fe200078e0204 */
[----:B------:R-:W-:Y:S02]  /*11700*/  IADD3 R5, R19, 0x40, RZ ;  /* 0x0000004013057810 */ /* 0x000fe40007ffe0ff */
[-C--:B------:R-:W-:Y:S02]  /*11710*/  ISETP.GE.AND P2, PT, R7, R0.reuse, PT ;  /* 0x000000000700720c */ /* 0x080fe40003f46270 */
[-C--:B------:R-:W-:Y:S02]  /*11720*/  ISETP.GE.AND P3, PT, R5, R0.reuse, PT ;  /* 0x000000000500720c */ /* 0x080fe40003f66270 */
[----:B------:R-:W-:Y:S01]  /*11730*/  ISETP.GE.AND P4, PT, R11, R0, PT ;  /* 0x000000000b00720c */ /* 0x000fe20003f86270 */
[----:B------:R-:W-:Y:S01]  /*11740*/  VIADD R0, R3, 0x20 ;  /* 0x0000002003007836 */ /* 0x000fe20000000000 */
[----:B------:R-:W-:Y:S11]  /*11750*/  @P6 BRA `(.L_x_5111) ;  /* 0x0000000400d86947 */ /* 0x000ff60003800000 */
[----:B------:R-:W1:Y:S01]  /*11760*/  LDS.128 R4, [R3+0x1e200] ;  /* 0x01e2000003047984 */ /* 0x000e620000000c00 */
[----:B-----5:R-:W-:Y:S02]  /*11770*/  SHF.R.U32.HI R10, RZ, 0x8, R42 ;  /* 0x00000008ff0a7819 */ /* 0x020fe4000001162a */
[----:B------:R-:W-:Y:S02]  /*11780*/  SHF.R.U32.HI R12, RZ, 0x8, R43 ;  /* 0x00000008ff0c7819 */ /* 0x000fe4000001162b */
[----:B------:R-:W-:Y:S02]  /*11790*/  LOP3.LUT R11, R42, 0xff, RZ, 0xc0, !PT ;  /* 0x000000ff2a0b7812 */ /* 0x000fe400078ec0ff */
[----:B------:R-:W-:Y:S02]  /*117a0*/  LOP3.LUT R13, R43, 0xff, RZ, 0xc0, !PT ;  /* 0x000000ff2b0d7812 */ /* 0x000fe400078ec0ff */
[----:B------:R-:W-:Y:S02]  /*117b0*/  LOP3.LUT R10, R10, 0xff, RZ, 0xc0, !PT ;  /* 0x000000ff0a0a7812 */ /* 0x000fe400078ec0ff */
[----:B------:R-:W-:-:S02]  /*117c0*/  LOP3.LUT R12, R12, 0xff, RZ, 0xc0, !PT ;  /* 0x000000ff0c0c7812 */ /* 0x000fc400078ec0ff */
[----:B0-----:R-:W-:Y:S02]  /*117d0*/  SHF.R.U32.HI R14, RZ, 0x8, R41 ;  /* 0x00000008ff0e7819 */ /* 0x001fe40000011629 */
        /* <DEDUP_REMOVED lines=10> */
[----:B------:R-:W-:Y:S02]  /*11880*/  PRMT R14, R14, 0x7604, R45 ;  /* 0x000076040e0e7816 */ /* 0x000fe4000000002d */
[----:B------:R-:W-:Y:S02]  /*11890*/  SHF.L.U32 R45, R46, 0x10, RZ ;  /* 0x000000102e2d7819 */ /* 0x000fe400000006ff */
        /* <DEDUP_REMOVED lines=98> */
.L_x_5111:
[----:B------:R-:W-:Y:S05]  /*11ec0*/  BSYNC B1 ;  /* 0x0000000000017941 */ /* 0x000fea0003800000 */
.L_x_5110:
[----:B------:R-:W-:Y:S01]  /*11ed0*/  BSSY B1, `(.L_x_5112) ;  /* 0x000007d000017945 */ /* 0x000fe20003800000 */
[----:B------:R-:W-:-:S03]  /*11ee0*/  @P5 VIADD R0, R3, 0xffffffe0 ;  /* 0xffffffe003005836 */ /* 0x000fc60000000000 */
[----:B------:R-:W-:Y:S05]  /*11ef0*/  @P0 BRA `(.L_x_5113) ;  /* 0x0000000400e80947 */ /* 0x000fea0003800000 */
[----:B-1----:R-:W1:Y:S01]  /*11f00*/  LDS.128 R4, [R0+0x1e200] ;  /* 0x01e2000000047984 */ /* 0x002e620000000c00 */
[----:B-----5:R-:W-:Y:S02]  /*11f10*/  SHF.R.U32.HI R11, RZ, 0x8, R36 ;  /* 0x00000008ff0b7819 */ /* 0x020fe40000011624 */
[----:B------:R-:W-:Y:S02]  /*11f20*/  SHF.R.U32.HI R13, RZ, 0x8, R37 ;  /* 0x00000008ff0d7819 */ /* 0x000fe40000011625 */
[----:B------:R-:W-:Y:S02]  /*11f30*/  SHF.R.U32.HI R41, RZ, 0x8, R39 ;  /* 0x00000008ff297819 */ /* 0x000fe40000011627 */
[----:B0-----:R-:W-:Y:S02]  /*11f40*/  SHF.R.U32.HI R15, RZ, 0x8, R38 ;  /* 0x00000008ff0f7819 */ /* 0x001fe40000011626 */
        /* <DEDUP_REMOVED lines=117> */
.L_x_5113:
[----:B------:R-:W-:Y:S05]  /*126a0*/  BSYNC B1 ;  /* 0x0000000000017941 */ /* 0x000fea0003800000 */
.L_x_5112:
        /* <DEDUP_REMOVED lines=120> */
.L_x_5115:
[----:B------:R-:W-:Y:S05]  /*12e30*/  BSYNC B1 ;  /* 0x0000000000017941 */ /* 0x000fea0003800000 */
.L_x_5114:
[----:B------:R-:W-:Y:S04]  /*12e40*/  BSSY B1, `(.L_x_5116) ;  /* 0x000007c000017945 */ /* 0x000fe80003800000 */
[----:B------:R-:W-:Y:S05]  /*12e50*/  @P2 BRA `(.L_x_5117) ;  /* 0x0000000400e82947 */ /* 0x000fea0003800000 */
[----:B-123--:R-:W1:Y:S01]  /*12e60*/  LDS.128 R4, [R0+0x20200] ;  /* 0x0202000000047984 */ /* 0x00ee620000000c00 */
        /* <DEDUP_REMOVED lines=121> */
.L_x_5117:
[----:B------:R-:W-:Y:S05]  /*13600*/  BSYNC B1 ;  /* 0x0000000000017941 */ /* 0x000fea0003800000 */
.L_x_5116:
        /* <DEDUP_REMOVED lines=120> */
.L_x_5119:
[----:B------:R-:W-:Y:S05]  /*13d90*/  BSYNC B1 ;  /* 0x0000000000017941 */ /* 0x000fea0003800000 */
.L_x_5118:
[----:B------:R-:W-:Y:S05]  /*13da0*/  @P4 BRA `(.L_x_5109) ;  /* 0x0000003c00744947 */ /* 0x000fea0003800000 */
[----:B01234-:R-:W0:Y:S01]  /*13db0*/  LDS.128 R4, [R0+0x22200] ;  /* 0x0222000000047984 */ /* 0x01fe220000000c00 */
        /* <DEDUP_REMOVED lines=30> */
[-C--:B0-----:R-:W-:Y:S02]  /*13fa0*/  F2FP.F16.E4M3.UNPACK_B R3, R6.reuse.H1 ;  /* 0x00000006ff03723e */ /* 0x081fe400030006ff */
        /* <DEDUP_REMOVED lines=91> */
.L_x_5100:
[----:B------:R-:W0:Y:S01]  /*14560*/  LDC R0, c[0x0][0x428] ;  /* 0x00010a00ff007b82 */ /* 0x000e220000000800 */
        /* <DEDUP_REMOVED lines=20> */
[----:B0-----:R-:W-:-:S05]  /*146b0*/  @P1 IMAD.HI.U32 R0, R3, R0, RZ ;  /* 0x0000000003001227 */ /* 0x001fca00078e00ff */
[----:B-1----:R-:W-:Y:S02]  /*146c0*/  @P1 SHF.R.U32.HI R3, RZ, R5, R0 ;  /* 0x00000005ff031219 */ /* 0x002fe40000011600 */
[----:B------:R-:W-:Y:S02]  /*146d0*/  CS2R R4, SRZ ;  /* 0x0000000000047805 */ /* 0x000fe4000001ff00 */
[----:B------:R-:W-:Y:S01]  /*146e0*/  SHF.R.S32.HI R45, RZ, 0x1f, R3 ;  /* 0x0000001fff2d7819 */ /* 0x000fe20000011403 */
[----:B------:R-:W-:Y:S06]  /*146f0*/  @P0 BRA `(.L_x_5121) ;  /* 0x0000000000ac0947 */ /* 0x000fec0003800000 */
[----:B------:R-:W-:Y:S01]  /*14700*/  SHF.R.S32.HI R8, RZ, 0x1f, R23 ;  /* 0x0000001fff087819 */ /* 0x000fe20000011417 */
[----:B------:R-:W-:Y:S01]  /*14710*/  IMAD.MOV.U32 R5, RZ, RZ, R57 ;  /* 0x000000ffff057224 */ /* 0x000fe200078e0039 */
[----:B------:R-:W-:Y:S01]  /*14720*/  MOV R4, R18 ;  /* 0x0000001200047202 */ /* 0x000fe20000000f00 */
[----:B------:R-:W-:Y:S01]  /*14730*/  ULDC.64 UR4, c[0x0][0x3c8] ;  /* 0x0000f20000047ab9 */ /* 0x000fe20000000a00 */
[----:B------:R-:W-:Y:S01]  /*14740*/  ULDC.64 UR6, c[0x0][0x3e0] ;  /* 0x0000f80000067ab9 */ /* 0x000fe20000000a00 */
[C---:B------:R-:W-:Y:S01]  /*14750*/  IMAD R0, R8.reuse, R12, RZ ;  /* 0x0000000c08007224 */ /* 0x040fe200078e02ff */
[----:B------:R-:W-:Y:S01]  /*14760*/  CS2R R28, SRZ ;  /* 0x00000000001c7805 */ /* 0x000fe2000001ff00 */
[----:B------:R-:W-:Y:S01]  /*14770*/  IMAD R8, R8, R10, RZ ;  /* 0x0000000a08087224 */ /* 0x000fe200078e02ff */
[----:B------:R-:W-:Y:S01]  /*14780*/  CS2R R30, SRZ ;  /* 0x00000000001e7805 */ /* 0x000fe2000001ff00 */
[----:B------:R-:W-:Y:S01]  /*14790*/  IMAD.WIDE.U32 R6, R23, R12, R4 ;  /* 0x0000000c17067225 */ /* 0x000fe200078e0004 */
[----:B------:R-:W-:-:S02]  /*147a0*/  CS2R R24, SRZ ;  /* 0x0000000000187805 */ /* 0x000fc4000001ff00 */
[----:B------:R-:W-:Y:S02]  /*147b0*/  CS2R R26, SRZ ;  /* 0x00000000001a7805 */ /* 0x000fe4000001ff00 */
[----:B------:R-:W-:Y:S01]  /*147c0*/  CS2R R40, SRZ ;  /* 0x0000000000287805 */ /* 0x000fe2000001ff00 */
[C---:B------:R-:W-:Y:S01]  /*147d0*/  IMAD R9, R23.reuse, R13, R0 ;  /* 0x0000000d17097224 */ /* 0x040fe200078e0200 */
[----:B------:R-:W-:Y:S01]  /*147e0*/  CS2R R42, SRZ ;  /* 0x00000000002a7805 */ /* 0x000fe2000001ff00 */
[C---:B------:R-:W-:Y:S01]  /*147f0*/  IMAD.WIDE.U32 R4, R23.reuse, R10, R4 ;  /* 0x0000000a17047225 */ /* 0x040fe200078e0004 */
[----:B------:R-:W-:Y:S02]  /*14800*/  CS2R R36, SRZ ;  /* 0x0000000000247805 */ /* 0x000fe4000001ff00 */
[----:B------:R-:W-:Y:S02]  /*14810*/  CS2R R38, SRZ ;  /* 0x0000000000267805 */ /* 0x000fe4000001ff00 */
[----:B------:R-:W-:Y:S01]  /*14820*/  CS2R R32, SRZ ;  /* 0x0000000000207805 */ /* 0x000fe2000001ff00 */
[----:B------:R-:W-:Y:S01]  /*14830*/  IMAD R15, R23, R11, R8 ;  /* 0x0000000b170f7224 */ /* 0x000fe200078e0208 */
[----:B------:R-:W-:Y:S01]  /*14840*/  IADD3 R8, P1, P2, R53, R46, R6 ;  /* 0x0000002e35087210 */ /* 0x000fe20007a3e006 */
[----:B------:R-:W-:Y:S01]  /*14850*/  IMAD.IADD R9, R9, 0x1, R7 ;  /* 0x0000000109097824 */ /* 0x000fe200078e0207 */
[----:B------:R-:W-:Y:S01]  /*14860*/  IADD3 R14, P3, P4, R55, R144, R4 ;  /* 0x00000090370e7210 */ /* 0x000fe20007c7e004 */
[----:B------:R-:W-:Y:S01]  /*14870*/  IMAD.IADD R0, R15, 0x1, R5 ;  /* 0x000000010f007824 */ /* 0x000fe200078e0205 */
[----:B------:R-:W-:-:S02]  /*14880*/  CS2R R6, SRZ ;  /* 0x0000000000067805 */ /* 0x000fc4000001ff00 */
[----:B------:R-:W-:Y:S02]  /*14890*/  CS2R R34, SRZ ;  /* 0x0000000000227805 */ /* 0x000fe4000001ff00 */
[----:B------:R-:W-:Y:S02]  /*148a0*/  IADD3.X R4, R50, R51, R9, P1, P2 ;  /* 0x0000003332047210 */ /* 0x000fe40000fe4409 */
[----:B------:R-:W-:Y:S01]  /*148b0*/  IADD3 R8, P1, R8, UR4, RZ ;  /* 0x0000000408087c10 */ /* 0x000fe2000ff3e0ff */
[----:B------:R-:W-:Y:S01]  /*148c0*/  ULDC UR4, c[0x0][0x3d4] ;  /* 0x0000f50000047ab9 */ /* 0x000fe20000000800 */
[----:B------:R-:W-:Y:S02]  /*148d0*/  IADD3.X R0, R52, R49, R0, P3, P4 ;  /* 0x0000003134007210 */ /* 0x000fe40001fe8400 */
[----:B------:R-:W-:Y:S02]  /*148e0*/  IADD3 R14, P2, R14, UR6, RZ ;  /* 0x000000060e0e7c10 */ /* 0x000fe4000ff5e0ff */
[----:B------:R-:W-:-:S02]  /*148f0*/  IADD3.X R9, R4, UR5, RZ, P1, !PT ;  /* 0x0000000504097c10 */ /* 0x000fc40008ffe4ff */
[----:B------:R-:W-:Y:S02]  /*14900*/  CS2R R4, SRZ ;  /* 0x0000000000047805 */ /* 0x000fe4000001ff00 */
        /* <DEDUP_REMOVED lines=10> */
.L_x_5121:
[----:B------:R-:W-:Y:S05]  /*149b0*/  BSYNC B1 ;  /* 0x0000000000017941 */ /* 0x000fea0003800000 */
.L_x_5120:
[----:B------:R-:W-:Y:S01]  /*149c0*/  IMAD R0, R45, R12, RZ ;  /* 0x0000000c2d007224 */ /* 0x000fe200078e02ff */
[----:B------:R-:W-:Y:S01]  /*149d0*/  ULDC.64 UR4, c[0x0][0x3c8] ;  /* 0x0000f20000047ab9 */ /* 0x000fe20000000a00 */
[----:B0-----:R-:W-:Y:S01]  /*149e0*/  IMAD.WIDE.U32 R14, R3, R10, R48 ;  /* 0x0000000a030e7225 */ /* 0x001fe200078e0030 */
        /* <DEDUP_REMOVED lines=11> */
.L_x_5343:
[----:B------:R-:W-:-:S03]  /*14aa0*/  UMOV UR4, 0xffffffff ;  /* 0xffffffff00047882 */ /* 0x000fc60000000000 */
[----:B------:R-:W-:Y:S05]  /*14ab0*/  BRA.DIV UR4, `(.L_x_5123) ;  /* 0x000001be04647947 */ /* 0x000fea000b800000 */
.L_x_5346:
[----:B------:R-:W-:-:S03]  /*14ac0*/  UMOV UR4, 0xffffffff ;  /* 0xffffffff00047882 */ /* 0x000fc60000000000 */
[----:B------:R-:W-:Y:S05]  /*14ad0*/  BRA.DIV UR4, `(.L_x_5124) ;  /* 0x000001be04847947 */ /* 0x000fea000b800000 */
.L_x_5349:
[----:B------:R-:W-:-:S03]  /*14ae0*/  UMOV UR4, 0xffffffff ;  /* 0xffffffff00047882 */ /* 0x000fc60000000000 */
[----:B------:R-:W-:Y:S05]  /*14af0*/  BRA.DIV UR4, `(.L_x_5125) ;  /* 0x000001be04a47947 */ /* 0x000fea000b800000 */
.L_x_5352:
[----:B------:R-:W-:Y:S01]  /*14b00*/  ULEA.HI UR4, UR43, UR43, URZ, 0x1 ;  /* 0x0000002b2b047291 */ /* 0x000fe2000f8f083f */
[----:B------:R-:W-:Y:S03]  /*14b10*/  BSSY B1, `(.L_x_5126) ;  /* 0x0000007000017945 */ /* 0x000fe60003800000 */
[----:B------:R-:W-:-:S04]  /*14b20*/  ULOP3.LUT UR4, UR4, 0xfffffffe, URZ, 0xc0, !UPT ;  /* 0xfffffffe04047892 */ /* 0x000fc8000f8ec03f */
[----:B------:R-:W-:-:S06]  /*14b30*/  UIADD3 UR4, UR43, -UR4, URZ ;  /* 0x800000042b047290 */ /* 0x000fcc000fffe03f */
[----:B------:R-:W-:-:S05]  /*14b40*/  IMAD.U32 R3, RZ, RZ, UR4 ;  /* 0x00000004ff037e24 */ /* 0x000fca000f8e00ff */
[----:B------:R-:W-:-:S04]  /*14b50*/  SHF.L.U32 R3, R3, 0x1f, RZ ;  /* 0x0000001f03037819 */ /* 0x000fc800000006ff */
[----:B------:R-:W0:Y:S02]  /*14b60*/  SYNCS.PHASECHK.TRANS64.TRYWAIT P1, [R16+URZ+0x33400], R3 ;  /* 0x03340003100075a7 */ /* 0x000e24000802017f */
[----:B0-----:R-:W-:Y:S05]  /*14b70*/  @!P1 BRA `(.L_x_5127) ;  /* 0x000001bc00ac9947 */ /* 0x001fea0003800000 */
.L_x_5353:
[----:B------:R-:W-:Y:S05]  /*14b80*/  BSYNC B1 ;  /* 0x0000000000017941 */ /* 0x000fea0003800000 */
.L_x_5126:
[----:B------:R-:W-:Y:S05]  /*14b90*/  @P0 BRA `(.L_x_5109) ;  /* 0x0000002c00f80947 */ /* 0x000fea0003800000 */
[----:B0-----:R-:W0:Y:S01]  /*14ba0*/  LDC R3, c[0x0][0x3d4] ;  /* 0x0000f500ff037b82 */ /* 0x001e220000000800 */
[----:B------:R-:W-:Y:S01]  /*14bb0*/  BSSY B1, `(.L_x_5128) ;  /* 0x00000fc000017945 */ /* 0x000fe20003800000 */
[-C--:B0-----:R-:W-:Y:S02]  /*14bc0*/  ISETP.GE.AND P0, PT, R18, R3.reuse, PT ;  /* 0x000000031200720c */ /* 0x081fe40003f06270 */
[-C--:B------:R-:W-:Y:S02]  /*14bd0*/  ISETP.GE.AND P1, PT, R221, R3.reuse, PT ;  /* 0x00000003dd00720c */ /* 0x080fe40003f26270 */
[----:B------:R-:W-:-:S09]  /*14be0*/  ISETP.GE.AND P2, PT, R222, R3, PT ;  /* 0x00000003de00720c */ /* 0x000fd20003f46270 */
[----:B------:R-:W-:Y:S05]  /*14bf0*/  @P0 BRA `(.L_x_5129) ;  /* 0x0000000c00dc0947 */ /* 0x000fea0003800000 */
[----:B------:R-:W2:Y:S01]  /*14c00*/  LDL R67, [R1+0x40] ;  /* 0x0000400001437983 */ /* 0x000ea20000100800 */
[----:B-----5:R-:W-:Y:S02]  /*14c10*/  SHF.R.U32.HI R0, RZ, 0x8, R28 ;  /* 0x00000008ff007819 */ /* 0x020fe4000001161c */
        /* <DEDUP_REMOVED lines=8> */
[----:B------:R-:W-:Y:S02]  /*14ca0*/  LEA.HI R8, R9, R0, RZ, 0x2 ;  /* 0x0000000009087211 */ /* 0x000fe400078f10ff */
[----:B------:R-:W-:Y:S02]  /*14cb0*/  SHF.L.U32 R9, R0, 0x4, RZ ;  /* 0x0000000400097819 */ /* 0x000fe400000006ff */
[----:B------:R-:W-:Y:S01]  /*14cc0*/  PRMT R47, R12, 0x7604, R13 ;  /* 0x000076040c2f7816 */ /* 0x000fe2000000000d */
[----:B------:R-:W-:Y:S01]  /*14cd0*/  IMAD.SHL.U32 R8, R8, 0x800, RZ ;  /* 0x0000080008087824 */ /* 0x000fe200078e00ff */
[----:B------:R-:W-:-:S02]  /*14ce0*/  SHF.R.U32.HI R13, RZ, 0x8, R31 ;  /* 0x00000008ff0d7819 */ /* 0x000fc4000001161f */
[----:B------:R-:W-:Y:S02]  /*14cf0*/  SHF.R.U32.HI R10, RZ, 0x8, R29 ;  /* 0x00000008ff0a7819 */ /* 0x000fe4000001161d */
[----:B------:R-:W-:Y:S02]  /*14d00*/  LOP3.LUT R0, R228, 0x30, R9, 0xf8, !PT ;  /* 0x00000030e4007812 */ /* 0x000fe400078ef809 */
[----:B------:R-:W-:Y:S02]  /*14d10*/  LOP3.LUT R9, R13, 0xff, RZ, 0xc0, !PT ;  /* 0x000000ff0d097812 */ /* 0x000fe400078ec0ff */
[----:B------:R-:W-:Y:S02]  /*14d20*/  LOP3.LUT R11, R29, 0xff, RZ, 0xc0, !PT ;  /* 0x000000ff1d0b7812 */ /* 0x000fe400078ec0ff */
[----:B------:R-:W-:Y:S02]  /*14d30*/  LOP3.LUT R10, R10, 0xff, RZ, 0xc0, !PT ;  /* 0x000000ff0a0a7812 */ /* 0x000fe400078ec0ff */
[----:B------:R-:W-:-:S02]  /*14d40*/  LOP3.LUT R0, R0, R229, RZ, 0x3c, !PT ;  /* 0x000000e500007212 */ /* 0x000fc400078e3cff */
[----:B------:R-:W-:Y:S02]  /*14d50*/  LOP3.LUT R13, R8, 0xffffe000, RZ, 0xc0, !PT ;  /* 0xffffe000080d7812 */ /* 0x000fe400078ec0ff */
[----:B------:R-:W-:Y:S02]  /*14d60*/  PRMT R20, R10, 0x7604, R11 ;  /* 0x000076040a147816 */ /* 0x000fe4000000000b */
[----:B------:R-:W-:Y:S02]  /*14d70*/  IADD3 R13, R0, R230, R13 ;  /* 0x000000e6000d7210 */ /* 0x000fe40007ffe00d */
[----:B------:R-:W-:Y:S02]  /*14d80*/  SHF.R.U32.HI R11, RZ, 0x8, R40 ;  /* 0x00000008ff0b7819 */ /* 0x000fe40000011628 */
[----:B------:R-:W-:Y:S01]  /*14d90*/  LOP3.LUT R12, R40, 0xff, RZ, 0xc0, !PT ;  /* 0x000000ff280c7812 */ /* 0x000fe200078ec0ff */
[----:B------:R-:W-:Y:S01]  /*14da0*/  IMAD.IADD R0, R16, 0x1, R13 ;  /* 0x0000000110007824 */ /* 0x000fe200078e020d */
[----:B------:R-:W-:-:S02]  /*14db0*/  LOP3.LUT R11, R11, 0xff, RZ, 0xc0, !PT ;  /* 0x000000ff0b0b7812 */ /* 0x000fc400078ec0ff */
[----:B------:R-:W-:Y:S02]  /*14dc0*/  LOP3.LUT R10, R31, 0xff, RZ, 0xc0, !PT ;  /* 0x000000ff1f0a7812 */ /* 0x000fe400078ec0ff */
[----:B------:R-:W-:Y:S02]  /*14dd0*/  PRMT R53, R11, 0x7604, R12 ;  /* 0x000076040b357816 */ /* 0x000fe4000000000c */
[----:B------:R-:W0:Y:S01]  /*14de0*/  LDS.128 R12, [R0+0x1e200] ;  /* 0x01e20000000c7984 */ /* 0x000e220000000c00 */
[----:B------:R-:W-:Y:S02]  /*14df0*/  PRMT R46, R9, 0x7604, R10 ;  /* 0x00007604092e7816 */ /* 0x000fe4000000000a */
[----:B------:R-:W-:Y:S02]  /*14e00*/  SHF.R.U32.HI R49, RZ, 0x8, R42 ;  /* 0x00000008ff317819 */ /* 0x000fe4000001162a */
[----:B------:R-:W-:Y:S02]  /*14e10*/  SHF.R.U32.HI R45, RZ, 0x8, R41 ;  /* 0x00000008ff2d7819 */ /* 0x000fe40000011629 */
[----:B------:R-:W-:-:S02]  /*14e20*/  LOP3.LUT R50, R42, 0xff, RZ, 0xc0, !PT ;  /* 0x000000ff2a327812 */ /* 0x000fc400078ec0ff */
[----:B------:R-:W-:Y:S02]  /*14e30*/  LOP3.LUT R49, R49, 0xff, RZ, 0xc0, !PT ;  /* 0x000000ff31317812 */ /* 0x000fe400078ec0ff */
[----:B------:R-:W-:Y:S02]  /*14e40*/  LOP3.LUT R48, R41, 0xff, RZ, 0xc0, !PT ;  /* 0x000000ff29307812 */ /* 0x000fe400078ec0ff */
[----:B------:R-:W-:Y:S02]  /*14e50*/  LOP3.LUT R45, R45, 0xff, RZ, 0xc0, !PT ;  /* 0x000000ff2d2d7812 */ /* 0x000fe400078ec0ff */
[----:B------:R-:W-:Y:S02]  /*14e60*/  PRMT R57, R49, 0x7604, R50 ;  /* 0x0000760431397816 */ /* 0x000fe40000000032 */
[----:B------:R-:W-:Y:S02]  /*14e70*/  PRMT R48, R45, 0x7604, R48 ;  /* 0x000076042d307816 */ /* 0x000fe40000000030 */
[----:B------:R-:W-:-:S02]  /*14e80*/  SHF.R.U32.HI R49, RZ, 0x10, R31 ;  /* 0x00000010ff317819 */ /* 0x000fc4000001161f */
[----:B------:R-:W-:Y:S02]  /*14e90*/  SHF.R.U32.HI R51, RZ, 0x8, R43 ;  /* 0x00000008ff337819 */ /* 0x000fe4000001162b */
[----:B------:R-:W-:Y:S01]  /*14ea0*/  SHF.R.U32.HI R45, RZ, 0x10, R29 ;  /* 0x00000010ff2d7819 */ /* 0x000fe2000001161d */
[----:B------:R-:W-:Y:S01]  /*14eb0*/  IMAD.U32 R49, R49, 0x10000, RZ ;  /* 0x0001000031317824 */ /* 0x000fe200078e00ff */
[----:B------:R-:W-:Y:S02]  /*14ec0*/  SHF.R.U32.HI R55, RZ, 0x10, R41 ;  /* 0x00000010ff377819 */ /* 0x000fe40000011629 */
[----:B------:R-:W-:Y:S01]  /*14ed0*/  LOP3.LUT R52, R43, 0xff, RZ, 0xc0, !PT ;  /* 0x000000ff2b347812 */ /* 0x000fe200078ec0ff */
[----:B------:R-:W-:Y:S01]  /*14ee0*/  IMAD.U32 R45, R45, 0x10000, RZ ;  /* 0x000100002d2d7824 */ /* 0x000fe200078e00ff */
[----:B------:R-:W-:Y:S02]  /*14ef0*/  LOP3.LUT R51, R51, 0xff, RZ, 0xc0, !PT ;  /* 0x000000ff33337812 */ /* 0x000fe400078ec0ff */
[----:B------:R-:W-:-:S02]  /*14f00*/  SHF.L.U32 R55, R55, 0x10, RZ ;  /* 0x0000001037377819 */ /* 0x000fc400000006ff */
[----:B------:R-:W-:Y:S02]  /*14f10*/  SHF.R.U32.HI R59, RZ, 0x10, R43 ;  /* 0x00000010ff3b7819 */ /* 0x000fe4000001162b */
[----:B------:R-:W-:Y:S02]  /*14f20*/  LOP3.LUT R21, R21, 0xff0000, R28, 0xf8, !PT ;  /* 0x00ff000015157812 */ /* 0x000fe400078ef81c */
[----:B------:R-:W-:Y:S01]  /*14f30*/  PRMT R52, R51, 0x7604, R52 ;  /* 0x0000760433347816 */ /* 0x000fe20000000034 */
[----:B------:R-:W-:Y:S01]  /*14f40*/  IMAD.U32 R59, R59, 0x10000, RZ ;  /* 0x000100003b3b7824 */ /* 0x000fe200078e00ff */
        /* <DEDUP_REMOVED lines=12> */
[----:B------:R-:W-:Y:S02]  /*15010*/  F2FP.F16.E4M3.UNPACK_B R51, R55 ;  /* 0x00000037ff33723e */ /* 0x000fe400020006ff */
[----:B0-----:R-:W-:Y:S02]  /*15020*/  F2FP.F16.E4M3.UNPACK_B R40, R13 ;  /* 0x0000000dff28723e */ /* 0x001fe400020006ff */
[----:B------:R-:W-:Y:S01]  /*15030*/  F2FP.F16.E4M3.UNPACK_B R49, R48 ;  /* 0x00000030ff31723e */ /* 0x000fe200020006ff */
[----:B------:R-:W-:Y:S01]  /*15040*/  HADD2.F32 R56, -RZ, R51.H0_H0 ;  /* 0x20000033ff387230 */ /* 0x000fe20000004100 */
[----:B------:R-:W-:-:S02]  /*15050*/  LOP3.LUT R57, R57, 0xff0000, R42, 0xf8, !PT ;  /* 0x00ff000039397812 */ /* 0x000fc400078ef82a */
[----:B------:R-:W-:Y:S01]  /*15060*/  F2FP.F16.E4M3.UNPACK_B R41, R13.H1 ;  /* 0x0000000dff29723e */ /* 0x000fe200030006ff */
[--C-:B------:R-:W-:Y:S01]  /*15070*/  HADD2.F32 R50, -RZ, R49.reuse.H0_H0 ;  /* 0x20000031ff327230 */ /* 0x100fe20000004100 */
[----:B------:R-:W-:Y:S01]  /*15080*/  LOP3.LUT R58, R57, 0xff000000, R42, 0xf8, !PT ;  /* 0xff000000393a7812 */ /* 0x000fe200078ef82a */
[----:B------:R-:W-:Y:S01]  /*15090*/  HADD2.F32 R49, -RZ, R49.H1_H1 ;  /* 0x30000031ff317230 */ /* 0x000fe20000004100 */
[----:B------:R-:W-:Y:S02]  /*150a0*/  F2FP.F16.E4M3.UNPACK_B R55, R55.H1 ;  /* 0x00000037ff37723e */ /* 0x000fe400030006ff */
[----:B------:R-:W-:Y:S02]  /*150b0*/  F2FP.F16.E4M3.UNPACK_B R48, R48.H1 ;  /* 0x00000030ff30723e */ /* 0x000fe400030006ff */
[----:B------:R-:W-:Y:S01]  /*150c0*/  LOP3.LUT R60, R59, 0xff000000, R43, 0xf8, !PT ;  /* 0xff0000003b3c7812 */ /* 0x000fe200078ef82b */
[----:B------:R-:W-:Y:S01]  /*150d0*/  HADD2.F32 R59, -RZ, R55.H0_H0 ;  /* 0x20000037ff3b7230 */ /* 0x000fe20000004100 */
[----:B------:R-:W-:-:S02]  /*150e0*/  F2FP.F16.E4M3.UNPACK_B R42, R14 ;  /* 0x0000000eff2a723e */ /* 0x000fc400020006ff */
[----:B------:R-:W-:Y:S01]  /*150f0*/  F2FP.F16.E4M3.UNPACK_B R43, R14.H1 ;  /* 0x0000000eff2b723e */ /* 0x000fe200030006ff */
[--C-:B------:R-:W-:Y:S01]  /*15100*/  HADD2.F32 R14, -RZ, R41.reuse.H0_H0 ;  /* 0x20000029ff0e7230 */ /* 0x100fe20000004100 */
[-C--:B------:R-:W-:Y:S01]  /*15110*/  F2FP.F16.E4M3.UNPACK_B R45, R15.reuse ;  /* 0x0000000fff2d723e */ /* 0x080fe200020006ff */
[----:B------:R-:W-:Y:S01]  /*15120*/  HADD2.F32 R41, -RZ, R41.H1_H1 ;  /* 0x30000029ff297230 */ /* 0x000fe20000004100 */
[----:B------:R-:W-:Y:S02]  /*15130*/  F2FP.F16.E4M3.UNPACK_B R46, R15.H1 ;  /* 0x0000000fff2e723e */ /* 0x000fe400030006ff */
[----:B------:R-:W-:Y:S01]  /*15140*/  FMUL.FTZ R63, R14, R59 ;  /* 0x0000003b0e3f7220 */ /* 0x000fe20000410000 */
[-C--:B------:R-:W-:Y:S02]  /*15150*/  F2FP.F16.E4M3.UNPACK_B R15, R12.reuse ;  /* 0x0000000cff0f723e */ /* 0x080fe400020006ff */
[----:B------:R-:W-:Y:S01]  /*15160*/  F2FP.F16.E4M3.UNPACK_B R12, R12.H1 ;  /* 0x0000000cff0c723e */ /* 0x000fe200030006ff */
[----:B--2---:R-:W0:Y:S02]  /*15170*/  LDS.128 R8, [R67+0x1e200] ;  /* 0x01e2000043087984 */ /* 0x004e240000000c00 */
[----:B0-----:R-:W-:-:S02]  /*15180*/  F2FP.F16.E4M3.UNPACK_B R20, R9 ;  /* 0x00000009ff14723e */ /* 0x001fc400020006ff */
[----:B------:R-:W-:Y:S01]  /*15190*/  F2FP.F16.E4M3.UNPACK_B R21, R9.H1 ;  /* 0x00000009ff15723e */ /* 0x000fe200030006ff */
[--C-:B------:R-:W-:Y:S01]  /*151a0*/  HADD2.F32 R9, -RZ, R40.reuse.H0_H0 ;  /* 0x20000028ff097230 */ /* 0x100fe20000004100 */
[-C--:B------:R-:W-:Y:S01]  /*151b0*/  F2FP.F16.E4M3.UNPACK_B R28, R10.reuse ;  /* 0x0000000aff1c723e */ /* 0x080fe200020006ff */
[----:B------:R-:W-:Y:S01]  /*151c0*/  HADD2.F32 R40, -RZ, R40.H1_H1 ;  /* 0x30000028ff287230 */ /* 0x000fe20000004100 */
[----:B------:R-:W-:Y:S01]  /*151d0*/  F2FP.F16.E4M3.UNPACK_B R29, R10.H1 ;  /* 0x0000000aff1d723e */ /* 0x000fe200030006ff */
[--C-:B------:R-:W-:Y:S02]  /*151e0*/  HADD2.F32 R10, -RZ, R20.reuse.H0_H0 ;  /* 0x20000014ff0a7230 */ /* 0x100fe40000004100 */
[C---:B------:R-:W-:Y:S01]  /*151f0*/  FMUL.FTZ R13, R9.reuse, R56 ;  /* 0x00000038090d7220 */ /* 0x040fe20000410000 */
[-C--:B------:R-:W-:Y:S01]  /*15200*/  FMUL.FTZ R57, R9, R50.reuse ;  /* 0x0000003209397220 */ /* 0x080fe20000410000 */
[----:B------:R-:W-:Y:S01]  /*15210*/  HADD2.F32 R20, -RZ, R20.H1_H1 ;  /* 0x30000014ff147230 */ /* 0x000fe20000004100 */
[----:B------:R-:W-:Y:S01]  /*15220*/  F2FP.F16.E4M3.UNPACK_B R30, R11 ;  /* 0x0000000bff1e723e */ /* 0x000fe200020006ff */
[C---:B------:R-:W-:Y:S01]  /*15230*/  FFMA.FTZ R9, R10.reuse, R50, -R13 ;  /* 0x000000320a097223 */ /* 0x040fe2000001080d */
[----:B------:R-:W-:Y:S01]  /*15240*/  FFMA.FTZ R13, R10, R56, R57 ;  /* 0x000000380a0d7223 */ /* 0x000fe20000010039 */
[----:B------:R-:W-:Y:S01]  /*15250*/  HADD2.F32 R57, -RZ, R51.H1_H1 ;  /* 0x30000033ff397230 */ /* 0x000fe20000004100 */
[-C--:B------:R-:W-:Y:S01]  /*15260*/  F2FP.F16.E4M3.UNPACK_B R50, R60.reuse ;  /* 0x0000003cff32723e */ /* 0x080fe200020006ff */
[----:B------:R-:W-:Y:S01]  /*15270*/  HADD2.F32 R51, -RZ, R48.H0_H0 ;  /* 0x20000030ff337230 */ /* 0x000fe20000004100 */
[----:B------:R-:W-:Y:S01]  /*15280*/  F2FP.F16.E4M3.UNPACK_B R60, R60.H1 ;  /* 0x0000003cff3c723e */ /* 0x000fe200030006ff */
[----:B------:R-:W-:-:S02]  /*15290*/  HADD2.F32 R10, -RZ, R21.H0_H0 ;  /* 0x20000015ff0a7230 */ /* 0x000fc40000004100 */
[C---:B------:R-:W-:Y:S01]  /*152a0*/  FMUL.FTZ R61, R40.reuse, R57 ;  /* 0x00000039283d7220 */ /* 0x040fe20000410000 */
[----:B------:R-:W-:Y:S01]  /*152b0*/  FMUL.FTZ R40, R40, R49 ;  /* 0x0000003128287220 */ /* 0x000fe20000410000 */
[----:B------:R-:W-:Y:S01]  /*152c0*/  FMUL.FTZ R14, R14, R51 ;  /* 0x000000330e0e7220 */ /* 0x000fe20000410000 */
[----:B------:R-:W-:Y:S02]  /*152d0*/  HADD2.F32 R48, -RZ, R48.H1_H1 ;  /* 0x30000030ff307230 */ /* 0x000fe40000004100 */
[C---:B------:R-:W-:Y:S01]  /*152e0*/  FFMA.FTZ R56, R20.reuse, R49, -R61 ;  /* 0x0000003114387223 */ /* 0x040fe2000001083d */
[----:B------:R-:W-:Y:S01]  /*152f0*/  FFMA.FTZ R62, R20, R57, R40 ;  /* 0x00000039143e7223 */ /* 0x000fe20000010028 */
[----:B------:R-:W-:Y:S01]  /*15300*/  F2FP.F16.E4M3.UNPACK_B R20, R53 ;  /* 0x00000035ff14723e */ /* 0x000fe200020006ff */
[C---:B------:R-:W-:Y:S01]  /*15310*/  FFMA.FTZ R63, R10.reuse, R51, -R63 ;  /* 0x000000330a3f7223 */ /* 0x040fe2000001083f */
[----:B------:R-:W-:Y:S01]  /*15320*/  FFMA.FTZ R59, R10, R59, R14 ;  /* 0x0000003b0a3b7223 */ /* 0x000fe2000001000e */
        /* <DEDUP_REMOVED lines=15> */
[----:B------:R-:W-:Y:S01]  /*15420*/  FFMA.FTZ R48, R21, R40, R41 ;  /* 0x0000002815307223 */ /* 0x000fe20000010029 */
[----:B------:R-:W-:Y:S02]  /*15430*/  HADD2.F32 R20, -RZ, R20.H1_H1 ;  /* 0x30000014ff147230 */ /* 0x000fe40000004100 */
[C---:B------:R-:W-:Y:S01]  /*15440*/  FFMA.FTZ R55, R10.reuse, R49, -R55 ;  /* 0x000000310a377223 */ /* 0x040fe20000010837 */
[----:B------:R-:W-:Y:S01]  /*15450*/  FFMA.FTZ R57, R10, R51, R14 ;  /* 0x000000330a397223 */ /* 0x000fe2000001000e */
        /* <DEDUP_REMOVED lines=13> */
[C---:B------:R-:W-:Y:S01]  /*15530*/  FFMA.FTZ R61, R10.reuse, R21, -R51 ;  /* 0x000000150a3d7223 */ /* 0x040fe20000010833 */
[-C--:B------:R-:W-:Y:S01]  /*15540*/  F2FP.F16.E4M3.UNPACK_B R11, R8.reuse ;  /* 0x00000008ff0b723e */ /* 0x080fe200020006ff */
[----:B------:R-:W-:Y:S01]  /*15550*/  FFMA.FTZ R65, R10, R41, R14 ;  /* 0x000000290a417223 */ /* 0x000fe2000001000e */
[----:B------:R-:W-:Y:S01]  /*15560*/  F2FP.F16.E4M3.UNPACK_B R8, R8.H1 ;  /* 0x00000008ff08723e */ /* 0x000fe200030006ff */
[----:B------:R-:W-:Y:S01]  /*15570*/  HADD2.F32 R41, -RZ, R30.H0_H0 ;  /* 0x2000001eff297230 */ /* 0x000fe20000004100 */
[----:B------:R-:W-:Y:S01]  /*15580*/  F2FP.F16.E4M3.UNPACK_B R54, R54 ;  /* 0x00000036ff36723e */ /* 0x000fe200020006ff */
[----:B------:R-:W-:Y:S01]  /*15590*/  HADD2.F32 R14, -RZ, R12.H0_H0 ;  /* 0x2000000cff0e7230 */ /* 0x000fe20000004100 */
[----:B------:R-:W-:Y:S01]  /*155a0*/  F2FP.F16.E4M3.UNPACK_B R47, R47 ;  /* 0x0000002fff2f723e */ /* 0x000fe200020006ff */
[----:B------:R-:W-:Y:S01]  /*155b0*/  HADD2.F32 R21, -RZ, R20.H0_H0 ;  /* 0x20000014ff157230 */ /* 0x000fe20000004100 */
[----:B------:R-:W-:Y:S01]  /*155c0*/  F2FP.SATFINITE.E4M3.F32.PACK_AB_MERGE_C R63, R64, R63, RZ ;  /* 0x0000003f403f723e */ /* 0x000fe200048070ff */
[----:B------:R-:W-:-:S02]  /*155d0*/  HADD2.F32 R53, -RZ, R53.H1_H1 ;  /* 0x30000035ff357230 */ /* 0x000fc40000004100 */
[C---:B------:R-:W-:Y:S01]  /*155e0*/  FMUL.FTZ R45, R14.reuse, R41 ;  /* 0x000000290e2d7220 */ /* 0x040fe20000410000 */
[----:B------:R-:W-:Y:S02]  /*155f0*/  HADD2.F32 R60, -RZ, R60.H1_H1 ;  /* 0x3000003cff3c7230 */ /* 0x000fe40000004100 */
[----:B------:R-:W-:Y:S01]  /*15600*/  FMUL.FTZ R14, R14, R21 ;  /* 0x000000150e0e7220 */ /* 0x000fe20000410000 */
[----:B------:R-:W-:Y:S01]  /*15610*/  HADD2.F32 R46, -RZ, R46.H1_H1 ;  /* 0x3000002eff2e7230 */ /* 0x000fe20000004100 */
[----:B------:R-:W-:Y:S01]  /*15620*/  F2FP.SATFINITE.E4M3.F32.PACK_AB_MERGE_C R48, R48, R59, RZ ;  /* 0x0000003b3030723e */ /* 0x000fe200048070ff */
[----:B------:R-:W-:Y:S01]  /*15630*/  HADD2.F32 R10, -RZ, R8.H0_H0 ;  /* 0x20000008ff0a7230 */ /* 0x000fe20000004100 */
[----:B------:R-:W-:Y:S01]  /*15640*/  F2FP.SATFINITE.E4M3.F32.PACK_AB_MERGE_C R9, R56, R9, R63 ;  /* 0x000000093809723e */ /* 0x000fe2000480703f */
[----:B------:R-:W-:Y:S02]  /*15650*/  HADD2.F32 R31, -RZ, R31.H1_H1 ;  /* 0x3000001fff1f7230 */ /* 0x000fe40000004100 */
[C---:B------:R-:W-:Y:S01]  /*15660*/  FMUL.FTZ R40, R46.reuse, R60 ;  /* 0x0000003c2e287220 */ /* 0x040fe20000410000 */
[----:B------:R-:W-:Y:S01]  /*15670*/  FMUL.FTZ R49, R46, R53 ;  /* 0x000000352e317220 */ /* 0x000fe20000410000 */
[----:B------:R-:W-:Y:S01]  /*15680*/  FFMA.FTZ R46, R10, R41, R14 ;  /* 0x000000290a2e7223 */ /* 0x000fe2000001000e */
[----:B------:R-:W-:-:S02]  /*15690*/  HADD2.F32 R41, -RZ, R30.H1_H1 ;  /* 0x3000001eff297230 */ /* 0x000fc40000004100 */
[C---:B------:R-:W-:Y:S01]  /*156a0*/  FFMA.FTZ R70, R31.reuse, R53, -R40 ;  /* 0x000000351f467223 */ /* 0x040fe20000010828 */
[----:B------:R-:W-:Y:S02]  /*156b0*/  HADD2.F32 R12, -RZ, R12.H1_H1 ;  /* 0x3000000cff0c7230 */ /* 0x000fe40000004100 */
[----:B------:R-:W-:Y:S01]  /*156c0*/  FFMA.FTZ R40, R10, R21, -R45 ;  /* 0x000000150a287223 */ /* 0x000fe2000001082d */
[----:B------:R-:W-:Y:S02]  /*156d0*/  HADD2.F32 R21, -RZ, R20.H1_H1 ;  /* 0x30000014ff157230 */ /* 0x000fe40000004100 */
        /* <DEDUP_REMOVED lines=10> */
[----:B------:R-:W-:Y:S01]  /*15780*/  FMUL.FTZ R41, R10, R31 ;  /* 0x0000001f0a297220 */ /* 0x000fe20000410000 */
[----:B------:R-:W-:-:S02]  /*15790*/  HADD2.F32 R54, -RZ, R54.H1_H1 ;  /* 0x30000036ff367230 */ /* 0x000fc40000004100 */
[-C--:B------:R-:W-:Y:S01]  /*157a0*/  FMUL.FTZ R45, R10, R21.reuse ;  /* 0x000000150a2d7220 */ /* 0x080fe20000410000 */
[----:B------:R-:W-:Y:S02]  /*157b0*/  HADD2.F32 R15, -RZ, R15.H1_H1 ;  /* 0x3000000fff0f7230 */ /* 0x000fe40000004100 */
[C---:B------:R-:W-:Y:S01]  /*157c0*/  FFMA.FTZ R41, R8.reuse, R21, -R41 ;  /* 0x0000001508297223 */ /* 0x040fe20000010829 */
[----:B------:R-:W-:Y:S02]  /*157d0*/  HADD2.F32 R10, -RZ, R47.H1_H1 ;  /* 0x3000002fff0a7230 */ /* 0x000fe40000004100 */
[----:B------:R-:W-:Y:S01]  /*157e0*/  FFMA.FTZ R45, R8, R31, R45 ;  /* 0x0000001f082d7223 */ /* 0x000fe2000001002d */
[----:B------:R-:W-:Y:S01]  /*157f0*/  HADD2.F32 R11, -RZ, R11.H1_H1 ;  /* 0x3000000bff0b7230 */ /* 0x000fe20000004100 */
        /* <DEDUP_REMOVED lines=11> */
[----:B------:R-:W-:Y:S01]  /*158b0*/  F2FP.SATFINITE.E4M3.F32.PACK_AB_MERGE_C R13, R62, R13, R48 ;  /* 0x0000000d3e0d723e */ /* 0x000fe20004807030 */
[----:B------:R-:W-:Y:S02]  /*158c0*/  HADD2.F32 R14, -RZ, R14.H1_H1 ;  /* 0x3000000eff0e7230 */ /* 0x000fe40000004100 */
[C---:B------:R-:W-:Y:S01]  /*158d0*/  FMUL.FTZ R21, R10.reuse, R15 ;  /* 0x0000000f0a157220 */ /* 0x040fe20000410000 */
[----:B------:R-:W-:Y:S02]  /*158e0*/  HADD2.F32 R43, -RZ, R43.H1_H1 ;  /* 0x3000002bff2b7230 */ /* 0x000fe40000004100 */
[----:B------:R-:W-:Y:S01]  /*158f0*/  FMUL.FTZ R31, R10, R11 ;  /* 0x0000000b0a1f7220 */ /* 0x000fe20000410000 */
[----:B------:R-:W-:-:S02]  /*15900*/  HADD2.F32 R12, -RZ, R8.H1_H1 ;  /* 0x30000008ff0c7230 */ /* 0x000fc40000004100 */
[--C-:B------:R-:W-:Y:S02]  /*15910*/  HADD2.F32 R8, -RZ, R29.reuse.H0_H0 ;  /* 0x2000001dff087230 */ /* 0x100fe40000004100 */
[C---:B------:R-:W-:Y:S01]  /*15920*/  FMUL.FTZ R10, R43.reuse, R14 ;  /* 0x0000000e2b0a7220 */ /* 0x040fe20000410000 */
[----:B------:R-:W-:Y:S02]  /*15930*/  HADD2.F32 R29, -RZ, R29.H1_H1 ;  /* 0x3000001dff1d7230 */ /* 0x000fe40000004100 */
[-C--:B------:R-:W-:Y:S01]  /*15940*/  FMUL.FTZ R43, R43, R12.reuse ;  /* 0x0000000c2b2b7220 */ /* 0x080fe20000410000 */
[C---:B------:R-:W-:Y:S01]  /*15950*/  FFMA.FTZ R30, R8.reuse, R11, -R21 ;  /* 0x0000000b081e7223 */ /* 0x040fe20000010815 */
[----:B------:R-:W-:Y:S01]  /*15960*/  FFMA.FTZ R47, R8, R15, R31 ;  /* 0x0000000f082f7223 */ /* 0x000fe2000001001f */
[C---:B------:R-:W-:Y:S01]  /*15970*/  FFMA.FTZ R53, R29.reuse, R12, -R10 ;  /* 0x0000000c1d357223 */ /* 0x040fe2000001080a */
[----:B------:R-:W-:Y:S01]  /*15980*/  FFMA.FTZ R50, R29, R14, R43 ;  /* 0x0000000e1d327223 */ /* 0x000fe2000001002b */
[----:B------:R-:W-:-:S02]  /*15990*/  HADD2.F32 R10, -RZ, R42.H0_H0 ;  /* 0x2000002aff0a7230 */ /* 0x000fc40000004100 */
[----:B------:R-:W-:Y:S01]  /*159a0*/  HADD2.F32 R11, -RZ, R52.H0_H0 ;  /* 0x20000034ff0b7230 */ /* 0x000fe20000004100 */
[----:B------:R-:W-:Y:S01]  /*159b0*/  F2FP.SATFINITE.E4M3.F32.PACK_AB_MERGE_C R30, R53, R30, RZ ;  /* 0x0000001e351e723e */ /* 0x000fe200048070ff */
[--C-:B------:R-:W-:Y:S01]  /*159c0*/  HADD2.F32 R21, -RZ, R58.reuse.H0_H0 ;  /* 0x2000003aff157230 */ /* 0x100fe20000004100 */
[----:B------:R-:W-:Y:S01]  /*159d0*/  F2FP.SATFINITE.E4M3.F32.PACK_AB_MERGE_C R47, R50, R47, RZ ;  /* 0x0000002f322f723e */ /* 0x000fe200048070ff */
        /* <DEDUP_REMOVED lines=25> */
.L_x_5129:
[----:B------:R-:W-:Y:S05]  /*15b70*/  BSYNC B1 ;  /* 0x0000000000017941 */ /* 0x000fea0003800000 */
.L_x_5128:
[----:B------:R-:W-:Y:S04]  /*15b80*/  BSSY B1, `(.L_x_5130) ;  /* 0x0000104000017945 */ /* 0x000fe80003800000 */
[----:B------:R-:W-:Y:S05]  /*15b90*/  @P1 BRA `(.L_x_5131) ;  /* 0x0000001000081947 */ /* 0x000fea0003800000 */
[----:B------:R-:W2:Y:S01]  /*15ba0*/  LDL R60, [R1+0x3c] ;  /* 0x00003c00013c7983 */ /* 0x000ea20000100800 */
[----:B0-----:R-:W-:Y:S02]  /*15bb0*/  SHF.R.S32.HI R12, RZ, 0x1f, R221 ;  /* 0x0000001fff0c7819 */ /* 0x001fe400000114dd */
[----:B-----5:R-:W-:Y:S02]  /*15bc0*/  SHF.R.U32.HI R0, RZ, 0x8, R24 ;  /* 0x00000008ff007819 */ /* 0x020fe40000011618 */
[----:B------:R-:W-:Y:S02]  /*15bd0*/  LEA.HI R12, R12, R221, RZ, 0x4 ;  /* 0x000000dd0c0c7211 */ /* 0x000fe400078f20ff */
[----:B------:R-:W-:Y:S02]  /*15be0*/  LOP3.LUT R8, R24, 0xff, RZ, 0xc0, !PT ;  /* 0x000000ff18087812 */ /* 0x000fe400078ec0ff */
[----:B------:R-:W-:Y:S02]  /*15bf0*/  SHF.R.S32.HI R12, RZ, 0x4, R12 ;  /* 0x00000004ff0c7819 */ /* 0x000fe4000001140c */
[----:B------:R-:W-:-:S02]  /*15c00*/  LOP3.LUT R9, R0, 0xff, RZ, 0xc0, !PT ;  /* 0x000000ff00097812 */ /* 0x000fc400078ec0ff */
[----:B------:R-:W-:Y:S02]  /*15c10*/  LEA.HI R0, R3, R12, RZ, 0x1c ;  /* 0x0000000c03007211 */ /* 0x000fe400078fe0ff */
[----:B------:R-:W-:Y:S02]  /*15c20*/  PRMT R21, R9, 0x7604, R8 ;  /* 0x0000760409157816 */ /* 0x000fe40000000008 */
[----:B------:R-:W-:Y:S02]  /*15c30*/  SHF.R.S32.HI R9, RZ, 0x1f, R0 ;  /* 0x0000001fff097819 */ /* 0x000fe40000011400 */
[----:B------:R-:W-:Y:S02]  /*15c40*/  SHF.R.U32.HI R15, RZ, 0x8, R36 ;  /* 0x00000008ff0f7819 */ /* 0x000fe40000011624 */
[----:B------:R-:W-:Y:S01]  /*15c50*/  LEA.HI R8, R9, R0, RZ, 0x2 ;  /* 0x0000000009087211 */ /* 0x000fe200078f10ff */
[----:B------:R-:W-:Y:S01]  /*15c60*/  IMAD.SHL.U32 R9, R0, 0x10, RZ ;  /* 0x0000001000097824 */ /* 0x000fe200078e00ff */
[----:B------:R-:W-:-:S02]  /*15c70*/  SHF.R.U32.HI R13, RZ, 0x8, R27 ;  /* 0x00000008ff0d7819 */ /* 0x000fc4000001161b */
[----:B------:R-:W-:Y:S01]  /*15c80*/  LOP3.LUT R14, R36, 0xff, RZ, 0xc0, !PT ;  /* 0x000000ff240e7812 */ /* 0x000fe200078ec0ff */
[----:B------:R-:W-:Y:S01]  /*15c90*/  IMAD.SHL.U32 R8, R8, 0x800, RZ ;  /* 0x0000080008087824 */ /* 0x000fe200078e00ff */
[----:B------:R-:W-:Y:S02]  /*15ca0*/  LOP3.LUT R0, R228, 0x30, R9, 0xf8, !PT ;  /* 0x00000030e4007812 */ /* 0x000fe400078ef809 */
[----:B------:R-:W-:Y:S02]  /*15cb0*/  LOP3.LUT R15, R15, 0xff, RZ, 0xc0, !PT ;  /* 0x000000ff0f0f7812 */ /* 0x000fe400078ec0ff */
[----:B------:R-:W-:Y:S02]  /*15cc0*/  LOP3.LUT R12, R27, 0xff, RZ, 0xc0, !PT ;  /* 0x000000ff1b0c7812 */ /* 0x000fe400078ec0ff */
[----:B------:R-:W-:Y:S02]  /*15cd0*/  LOP3.LUT R13, R13, 0xff, RZ, 0xc0, !PT ;  /* 0x000000ff0d0d7812 */ /* 0x000fe400078ec0ff */
[----:B------:R-:W-:-:S02]  /*15ce0*/  SHF.R.U32.HI R11, RZ, 0x8, R25 ;  /* 0x00000008ff0b7819 */ /* 0x000fc40000011619 */
[----:B------:R-:W-:Y:S02]  /*15cf0*/  LOP3.LUT R0, R0, R229, RZ, 0x3c, !PT ;  /* 0x000000e500007212 */ /* 0x000fe400078e3cff */
[----:B------:R-:W-:Y:S02]  /*15d00*/  LOP3.LUT R9, R8, 0xffffe000, RZ, 0xc0, !PT ;  /* 0xffffe00008097812 */ /* 0x000fe400078ec0ff */
[----:B------:R-:W-:Y:S02]  /*15d10*/  PRMT R45, R15, 0x7604, R14 ;  /* 0x000076040f2d7816 */ /* 0x000fe4000000000e */
[----:B------:R-:W-:Y:S02]  /*15d20*/  SHF.R.U32.HI R15, RZ, 0x8, R37 ;  /* 0x00000008ff0f7819 */ /* 0x000fe40000011625 */
[----:B------:R-:W-:Y:S02]  /*15d30*/  PRMT R41, R13, 0x7604, R12 ;  /* 0x000076040d297816 */ /* 0x000fe4000000000c */
[----:B------:R-:W-:-:S02]  /*15d40*/  LOP3.LUT R10, R25, 0xff, RZ, 0xc0, !PT ;  /* 0x000000ff190a7812 */ /* 0x000fc400078ec0ff */
[----:B------:R-:W-:Y:S02]  /*15d50*/  LOP3.LUT R11, R11, 0xff, RZ, 0xc0, !PT ;  /* 0x000000ff0b0b7812 */ /* 0x000fe400078ec0ff */
[----:B------:R-:W-:Y:S02]  /*15d60*/  IADD3 R13, R0, R230, R9 ;  /* 0x000000e6000d7210 */ /* 0x000fe40007ffe009 */
[----:B------:R-:W-:Y:S02]  /*15d70*/  SHF.R.U32.HI R14, RZ, 0x8, R38 ;  /* 0x00000008ff0e7819 */ /* 0x000fe40000011626 */
[----:B------:R-:W-:Y:S02]  /*15d80*/  LOP3.LUT R0, R37, 0xff, RZ, 0xc0, !PT ;  /* 0x000000ff25007812 */ /* 0x000fe400078ec0ff */
[----:B------:R-:W-:Y:S02]  /*15d90*/  LOP3.LUT R15, R15, 0xff, RZ, 0xc0, !PT ;  /* 0x000000ff0f0f7812 */ /* 0x000fe400078ec0ff */
[----:B------:R-:W-:-:S02]  /*15da0*/  SHF.R.U32.HI R51, RZ, 0x8, R39 ;  /* 0x00000008ff337819 */ /* 0x000fc40000011627 */
[----:B------:R-:W-:Y:S02]  /*15db0*/  PRMT R29, R11, 0x7604, R10 ;  /* 0x000076040b1d7816 */ /* 0x000fe4000000000a */
        /* <DEDUP_REMOVED lines=9> */
[----:B------:R-:W-:Y:S02]  /*15e50*/  PRMT R49, R43, 0x7604, R12 ;  /* 0x000076042b317816 */ /* 0x000fe4000000000c */
[----:B------:R-:W-:Y:S02]  /*15e60*/  PRMT R51, R51, 0x7604, R14 ;  /* 0x0000760433337816 */ /* 0x000fe4000000000e */
[----:B------:R-:W0:Y:S01]  /*15e70*/  LDS.128 R12, [R0+0x1e200] ;  /* 0x01e20000000c7984 */ /* 0x000e220000000c00 */
[----:B------:R-:W-:Y:S02]  /*15e80*/  PRMT R31, R11, 0x7604, R10 ;  /* 0x000076040b1f7816 */ /* 0x000fe4000000000a */
[----:B------:R-:W-:-:S02]  /*15e90*/  SHF.R.U32.HI R28, RZ, 0x10, R25 ;  /* 0x00000010ff1c7819 */ /* 0x000fc40000011619 */
[----:B------:R-:W-:Y:S02]  /*15ea0*/  SHF.R.U32.HI R20, RZ, 0x10, R24 ;  /* 0x00000010ff147819 */ /* 0x000fe40000011618 */
[----:B------:R-:W-:Y:S02]  /*15eb0*/  SHF.R.U32.HI R30, RZ, 0x10, R26 ;  /* 0x00000010ff1e7819 */ /* 0x000fe4000001161a */
[----:B------:R-:W-:Y:S02]  /*15ec0*/  LOP3.LUT R28, R28, 0xff, RZ, 0xc0, !PT ;  /* 0x000000ff1c1c7812 */ /* 0x000fe400078ec0ff */
[----:B------:R-:W-:Y:S02]  /*15ed0*/  LOP3.LUT R20, R20, 0xff, RZ, 0xc0, !PT ;  /* 0x000000ff14147812 */ /* 0x000fe400078ec0ff */
[----:B------:R-:W-:Y:S02]  /*15ee0*/  LOP3.LUT R30, R30, 0xff, RZ, 0xc0, !PT ;  /* 0x000000ff1e1e7812 */ /* 0x000fe400078ec0ff */
[----:B------:R-:W-:-:S02]  /*15ef0*/  SHF.R.U32.HI R40, RZ, 0x10, R27 ;  /* 0x00000010ff287819 */ /* 0x000fc4000001161b */
[----:B------:R-:W-:Y:S02]  /*15f00*/  PRMT R29, R28, 0x7054, R29 ;  /* 0x000070541c1d7816 */ /* 0x000fe4000000001d */
[----:B------:R-:W-:Y:S02]  /*15f10*/  SHF.R.U32.HI R28, RZ, 0x10, R37 ;  /* 0x00000010ff1c7819 */ /* 0x000fe40000011625 */
[----:B------:R-:W-:Y:S02]  /*15f20*/  PRMT R21, R20, 0x7054, R21 ;  /* 0x0000705414157816 */ /* 0x000fe40000000015 */
[----:B------:R-:W-:Y:S02]  /*15f30*/  PRMT R31, R30, 0x7054, R31 ;  /* 0x000070541e1f7816 */ /* 0x000fe4000000001f */
[----:B------:R-:W-:Y:S02]  /*15f40*/  SHF.R.U32.HI R20, RZ, 0x10, R36 ;  /* 0x00000010ff147819 */ /* 0x000fe40000011624 */
[----:B------:R-:W-:-:S02]  /*15f50*/  LOP3.LUT R40, R40, 0xff, RZ, 0xc0, !PT ;  /* 0x000000ff28287812 */ /* 0x000fc400078ec0ff */
[----:B------:R-:W-:Y:S02]  /*15f60*/  SHF.R.U32.HI R30, RZ, 0x10, R38 ;  /* 0x00000010ff1e7819 */ /* 0x000fe40000011626 */
[----:B------:R-:W-:Y:S02]  /*15f70*/  LOP3.LUT R28, R28, 0xff, RZ, 0xc0, !PT ;  /* 0x000000ff1c1c7812 */ /* 0x000fe400078ec0ff */
[----:B------:R-:W-:Y:S02]  /*15f80*/  LOP3.LUT R20, R20, 0xff, RZ, 0xc0, !PT ;  /* 0x000000ff14147812 */ /* 0x000fe400078ec0ff */
[----:B------:R-:W-:Y:S02]  /*15f90*/  PRMT R43, R40, 0x7054, R41 ;  /* 0x00007054282b7816 */ /* 0x000fe40000000029 */
[----:B------:R-:W-:Y:S02]  /*15fa0*/  LOP3.LUT R30, R30, 0xff, RZ, 0xc0, !PT ;  /* 0x000000ff1e1e7812 */ /* 0x000fe400078ec0ff */
[----:B------:R-:W-:-:S02]  /*15fb0*/  SHF.R.U32.HI R40, RZ, 0x10, R39 ;  /* 0x00000010ff287819 */ /* 0x000fc40000011627 */
[----:B------:R-:W-:Y:S02]  /*15fc0*/  PRMT R47, R28, 0x7054, R47 ;  /* 0x000070541c2f7816 */ /* 0x000fe4000000002f */
[----:B------:R-:W-:Y:S02]  /*15fd0*/  PRMT R45, R20, 0x7054, R45 ;  /* 0x00007054142d7816 */ /* 0x000fe4000000002d */
[----:B------:R-:W-:Y:S02]  /*15fe0*/  PRMT R49, R30, 0x7054, R49 ;  /* 0x000070541e317816 */ /* 0x000fe40000000031 */
[----:B------:R-:W-:Y:S02]  /*15ff0*/  LOP3.LUT R41, R29, 0xff000000, R25, 0xf8, !PT ;  /* 0xff0000001d297812 */ /* 0x000fe400078ef819 */
[----:B------:R-:W-:Y:S02]  /*16000*/  LOP3.LUT R40, R40, 0xff, RZ, 0xc0, !PT ;  /* 0x000000ff28287812 */ /* 0x000fe400078ec0ff */
[----:B------:R-:W-:-:S02]  /*16010*/  LOP3.LUT R47, R47, 0xff000000, R37, 0xf8, !PT ;  /* 0xff0000002f2f7812 */ /* 0x000fc400078ef825 */
[----:B------:R-:W-:Y:S02]  /*16020*/  LOP3.LUT R43, R43, 0xff000000, R27, 0xf8, !PT ;  /* 0xff0000002b2b7812 */ /* 0x000fe400078ef81b */
[----:B------:R-:W-:Y:S02]  /*16030*/  LOP3.LUT R45, R45, 0xff000000, R36, 0xf8, !PT ;  /* 0xff0000002d2d7812 */ /* 0x000fe400078ef824 */
[----:B------:R-:W-:Y:S02]  /*16040*/  LOP3.LUT R49, R49, 0xff000000, R38, 0xf8, !PT ;  /* 0xff00000031317812 */ /* 0x000fe400078ef826 */
[----:B------:R-:W-:Y:S02]  /*16050*/  F2FP.F16.E4M3.UNPACK_B R36, R41 ;  /* 0x00000029ff24723e */ /* 0x000fe400020006ff */
[----:B0-----:R-:W-:Y:S02]  /*16060*/  F2FP.F16.E4M3.UNPACK_B R27, R13 ;  /* 0x0000000dff1b723e */ /* 0x001fe400020006ff */
[----:B------:R-:W-:Y:S01]  /*16070*/  PRMT R51, R40, 0x7054, R51 ;  /* 0x0000705428337816 */ /* 0x000fe20000000033 */
[----:B------:R-:W-:Y:S01]  /*16080*/  HADD2.F32 R37, -RZ, R36.H0_H0 ;  /* 0x20000024ff257230 */ /* 0x000fe20000004100 */
[----:B------:R-:W-:Y:S01]  /*16090*/  F2FP.F16.E4M3.UNPACK_B R38, R47 ;  /* 0x0000002fff26723e */ /* 0x000fe200020006ff */
[--C-:B------:R-:W-:Y:S01]  /*160a0*/  HADD2.F32 R29, -RZ, R27.reuse.H0_H0 ;  /* 0x2000001bff1d7230 */ /* 0x100fe20000004100 */
[----:B------:R-:W-:Y:S01]  /*160b0*/  LOP3.LUT R51, R51, 0xff000000, R39, 0xf8, !PT ;  /* 0xff00000033337812 */ /* 0x000fe200078ef827 */
[----:B------:R-:W-:Y:S01]  /*160c0*/  HADD2.F32 R27, -RZ, R27.H1_H1 ;  /* 0x3000001bff1b7230 */ /* 0x000fe20000004100 */
[----:B------:R-:W-:Y:S01]  /*160d0*/  LOP3.LUT R42, R31, 0xff000000, R26, 0xf8, !PT ;  /* 0xff0000001f2a7812 */ /* 0x000fe200078ef81a */
[--C-:B------:R-:W-:Y:S01]  /*160e0*/  HADD2.F32 R39, -RZ, R38.reuse.H0_H0 ;  /* 0x20000026ff277230 */ /* 0x100fe20000004100 */
[----:B------:R-:W-:Y:S01]  /*160f0*/  LOP3.LUT R40, R21, 0xff000000, R24, 0xf8, !PT ;  /* 0xff00000015287812 */ /* 0x000fe200078ef818 */
[C---:B------:R-:W-:Y:S01]  /*16100*/  FMUL.FTZ R46, R29.reuse, R37 ;  /* 0x000000251d2e7220 */ /* 0x040fe20000410000 */
[----:B------:R-:W-:Y:S01]  /*16110*/  F2FP.F16.E4M3.UNPACK_B R28, R13.H1 ;  /* 0x0000000dff1c723e */ /* 0x000fe200030006ff */
[----:B------:R-:W-:Y:S01]  /*16120*/  HADD2.F32 R38, -RZ, R38.H1_H1 ;  /* 0x30000026ff267230 */ /* 0x000fe20000004100 */
[----:B------:R-:W-:Y:S01]  /*16130*/  F2FP.F16.E4M3.UNPACK_B R47, R47.H1 ;  /* 0x0000002fff2f723e */ /* 0x000fe200030006ff */
[----:B------:R-:W-:Y:S01]  /*16140*/  FMUL.FTZ R53, R29, R39 ;  /* 0x000000271d357220 */ /* 0x000fe20000410000 */
[----:B------:R-:W-:Y:S01]  /*16150*/  F2FP.F16.E4M3.UNPACK_B R41, R41.H1 ;  /* 0x00000029ff29723e */ /* 0x000fe200030006ff */
[----:B------:R-:W-:Y:S01]  /*16160*/  HADD2.F32 R36, -RZ, R36.H1_H1 ;  /* 0x30000024ff247230 */ /* 0x000fe20000004100 */
[-C--:B------:R-:W-:Y:S01]  /*16170*/  F2FP.F16.E4M3.UNPACK_B R30, R15.reuse ;  /* 0x0000000fff1e723e */ /* 0x080fe200020006ff */
[----:B------:R-:W-:Y:S01]  /*16180*/  FMUL.FTZ R55, R27, R38 ;  /* 0x000000261b377220 */ /* 0x000fe20000410000 */
[----:B------:R-:W-:-:S02]  /*16190*/  F2FP.F16.E4M3.UNPACK_B R31, R15.H1 ;  /* 0x0000000fff1f723e */ /* 0x000fc400030006ff */
[----:B------:R-:W-:Y:S01]  /*161a0*/  F2FP.F16.E4M3.UNPACK_B R15, R14 ;  /* 0x0000000eff0f723e */ /* 0x000fe200020006ff */
[----:B------:R-:W-:Y:S01]  /*161b0*/  FMUL.FTZ R27, R27, R36 ;  /* 0x000000241b1b7220 */ /* 0x000fe20000410000 */
[----:B------:R-:W-:Y:S01]  /*161c0*/  F2FP.F16.E4M3.UNPACK_B R29, R14.H1 ;  /* 0x0000000eff1d723e */ /* 0x000fe200030006ff */
[--C-:B------:R-:W-:Y:S01]  /*161d0*/  HADD2.F32 R14, -RZ, R28.reuse.H0_H0 ;  /* 0x2000001cff0e7230 */ /* 0x100fe20000004100 */
[-C--:B------:R-:W-:Y:S01]  /*161e0*/  F2FP.F16.E4M3.UNPACK_B R13, R12.reuse ;  /* 0x0000000cff0d723e */ /* 0x080fe200020006ff */
[----:B------:R-:W-:Y:S01]  /*161f0*/  HADD2.F32 R28, -RZ, R28.H1_H1 ;  /* 0x3000001cff1c7230 */ /* 0x000fe20000004100 */
[----:B------:R-:W-:Y:S01]  /*16200*/  F2FP.F16.E4M3.UNPACK_B R12, R12.H1 ;  /* 0x0000000cff0c723e */ /* 0x000fe200030006ff */
[----:B--2---:R-:W0:Y:S02]  /*16210*/  LDS.128 R8, [R60+0x1e200] ;  /* 0x01e200003c087984 */ /* 0x004e240000000c00 */
[----:B0-----:R-:W-:Y:S02]  /*16220*/  F2FP.F16.E4M3.UNPACK_B R20, R9 ;  /* 0x00000009ff14723e */ /* 0x001fe400020006ff */
[----:B------:R-:W-:-:S02]  /*16230*/  F2FP.F16.E4M3.UNPACK_B R25, R11 ;  /* 0x0000000bff19723e */ /* 0x000fc400020006ff */
[----:B------:R-:W-:Y:S02]  /*16240*/  F2FP.F16.E4M3.UNPACK_B R26, R11.H1 ;  /* 0x0000000bff1a723e */ /* 0x000fe400030006ff */
[-C--:B------:R-:W-:Y:S02]  /*16250*/  F2FP.F16.E4M3.UNPACK_B R11, R10.reuse ;  /* 0x0000000aff0b723e */ /* 0x080fe400020006ff */
[----:B------:R-:W-:Y:S01]  /*16260*/  F2FP.F16.E4M3.UNPACK_B R24, R10.H1 ;  /* 0x0000000aff18723e */ /* 0x000fe200030006ff */
[--C-:B------:R-:W-:Y:S01]  /*16270*/  HADD2.F32 R10, -RZ, R20.reuse.H0_H0 ;  /* 0x20000014ff0a7230 */ /* 0x100fe20000004100 */
[----:B------:R-:W-:Y:S01]  /*16280*/  F2FP.F16.E4M3.UNPACK_B R21, R9.H1 ;  /* 0x00000009ff15723e */ /* 0x000fe200030006ff */
[----:B------:R-:W-:Y:S01]  /*16290*/  HADD2.F32 R20, -RZ, R20.H1_H1 ;  /* 0x30000014ff147230 */ /* 0x000fe20000004100 */
[----:B------:R-:W-:Y:S02]  /*162a0*/  F2FP.F16.E4M3.UNPACK_B R9, R8 ;  /* 0x00000008ff09723e */ /* 0x000fe400020006ff */
[C---:B------:R-:W-:Y:S01]  /*162b0*/  FFMA.FTZ R46, R10.reuse, R39, R46 ;  /* 0x000000270a2e7223 */ /* 0x040fe2000001002e */
[----:B------:R-:W-:Y:S01]  /*162c0*/  FFMA.FTZ R53, R10, R37, -R53 ;  /* 0x000000250a357223 */ /* 0x000fe20000010835 */
[----:B------:R-:W-:-:S02]  /*162d0*/  HADD2.F32 R39, -RZ, R47.H0_H0 ;  /* 0x2000002fff277230 */ /* 0x000fc40000004100 */
        /* <DEDUP_REMOVED lines=8> */
[----:B------:R-:W-:Y:S01]  /*16360*/  FFMA.FTZ R57, R10, R37, -R57 ;  /* 0x000000250a397223 */ /* 0x000fe20000010839 */
[----:B------:R-:W-:-:S02]  /*16370*/  HADD2.F32 R47, -RZ, R47.H1_H1 ;  /* 0x3000002fff2f7230 */ /* 0x000fc40000004100 */
[----:B------:R-:W-:Y:S01]  /*16380*/  FFMA.FTZ R38, R10, R39, R14 ;  /* 0x000000270a267223 */ /* 0x000fe2000001000e */
[----:B------:R-:W-:Y:S01]  /*16390*/  HADD2.F32 R37, -RZ, R36.H0_H0 ;  /* 0x20000024ff257230 */ /* 0x000fe20000004100 */
[----:B------:R-:W-:Y:S01]  /*163a0*/  F2FP.F16.E4M3.UNPACK_B R51, R51.H1 ;  /* 0x00000033ff33723e */ /* 0x000fe200030006ff */
[----:B------:R-:W-:Y:S02]  /*163b0*/  HADD2.F32 R14, -RZ, R30.H0_H0 ;  /* 0x2000001eff0e7230 */ /* 0x000fe40000004100 */
[----:B------:R-:W-:Y:S01]  /*163c0*/  FMUL.FTZ R50, R28, R47 ;  /* 0x0000002f1c327220 */ /* 0x000fe20000410000 */
[----:B------:R-:W-:Y:S01]  /*163d0*/  HADD2.F32 R27, -RZ, R20.H0_H0 ;  /* 0x20000014ff1b7230 */ /* 0x000fe20000004100 */
[----:B------:R-:W-:Y:S01]  /*163e0*/  F2FP.F16.E4M3.UNPACK_B R43, R43.H1 ;  /* 0x0000002bff2b723e */ /* 0x000fe200030006ff */
[----:B------:R-:W-:Y:S02]  /*163f0*/  HADD2.F32 R41, -RZ, R41.H1_H1 ;  /* 0x30000029ff297230 */ /* 0x000fe40000004100 */
[----:B------:R-:W-:Y:S01]  /*16400*/  FMUL.FTZ R39, R14, R37 ;  /* 0x000000250e277220 */ /* 0x000fe20000410000 */
[----:B------:R-:W-:-:S02]  /*16410*/  HADD2.F32 R10, -RZ, R25.H0_H0 ;  /* 0x20000019ff0a7230 */ /* 0x000fc40000004100 */
[----:B------:R-:W-:Y:S01]  /*16420*/  FMUL.FTZ R14, R14, R27 ;  /* 0x0000001b0e0e7220 */ /* 0x000fe20000410000 */
[----:B------:R-:W-:Y:S02]  /*16430*/  HADD2.F32 R21, -RZ, R21.H1_H1 ;  /* 0x30000015ff157230 */ /* 0x000fe40000004100 */
[----:B------:R-:W-:Y:S01]  /*16440*/  FMUL.FTZ R28, R28, R41 ;  /* 0x000000291c1c7220 */ /* 0x000fe20000410000 */
[----:B------:R-:W-:Y:S02]  /*16450*/  HADD2.F32 R20, -RZ, R20.H1_H1 ;  /* 0x30000014ff147230 */ /* 0x000fe40000004100 */
[C---:B------:R-:W-:Y:S01]  /*16460*/  FFMA.FTZ R52, R10.reuse, R27, -R39 ;  /* 0x0000001b0a347223 */ /* 0x040fe20000010827 */
[----:B------:R-:W-:Y:S02]  /*16470*/  HADD2.F32 R36, -RZ, R36.H1_H1 ;  /* 0x30000024ff247230 */ /* 0x000fe40000004100 */
[----:B------:R-:W-:Y:S01]  /*16480*/  FFMA.FTZ R54, R10, R37, R14 ;  /* 0x000000250a367223 */ /* 0x000fe2000001000e */
[----:B------:R-:W-:-:S02]  /*16490*/  HADD2.F32 R30, -RZ, R30.H1_H1 ;  /* 0x3000001eff1e7230 */ /* 0x000fc40000004100 */
[C---:B------:R-:W-:Y:S01]  /*164a0*/  FFMA.FTZ R50, R21.reuse, R41, -R50 ;  /* 0x0000002915327223 */ /* 0x040fe20000010832 */
[----:B------:R-:W-:Y:S01]  /*164b0*/  FFMA.FTZ R47, R21, R47, R28 ;  /* 0x0000002f152f7223 */ /* 0x000fe2000001001c */
[----:B------:R-:W-:Y:S01]  /*164c0*/  HADD2.F32 R25, -RZ, R25.H1_H1 ;  /* 0x30000019ff197230 */ /* 0x000fe20000004100 */
[----:B------:R-:W-:Y:S01]  /*164d0*/  F2FP.F16.E4M3.UNPACK_B R8, R8.H1 ;  /* 0x00000008ff08723e */ /* 0x000fe200030006ff */
[----:B------:R-:W-:Y:S02]  /*164e0*/  HADD2.F32 R27, -RZ, R51.H0_H0 ;  /* 0x20000033ff1b7230 */ /* 0x000fe40000004100 */
[C---:B------:R-:W-:Y:S01]  /*164f0*/  FMUL.FTZ R28, R30.reuse, R36 ;  /* 0x000000241e1c7220 */ /* 0x040fe20000410000 */
[----:B------:R-:W-:Y:S02]  /*16500*/  HADD2.F32 R14, -RZ, R31.H0_H0 ;  /* 0x2000001fff0e7230 */ /* 0x000fe40000004100 */
[----:B------:R-:W-:Y:S01]  /*16510*/  FMUL.FTZ R37, R30, R20 ;  /* 0x000000141e257220 */ /* 0x000fe20000410000 */
[----:B------:R-:W-:-:S02]  /*16520*/  HADD2.F32 R21, -RZ, R43.H0_H0 ;  /* 0x2000002bff157230 */ /* 0x000fc40000004100 */
        /* <DEDUP_REMOVED lines=66> */
[--C-:B------:R-:W-:Y:S02]  /*16950*/  HADD2.F32 R10, -RZ, R42.reuse.H0_H0 ;  /* 0x2000002aff0a7230 */ /* 0x100fe40000004100 */
[C---:B------:R-:W-:Y:S01]  /*16960*/  FMUL.FTZ R9, R29.reuse, R14 ;  /* 0x0000000e1d097220 */ /* 0x040fe20000410000 */
[-C--:B------:R-:W-:Y:S01]  /*16970*/  FMUL.FTZ R21, R29, R12.reuse ;  /* 0x0000000c1d157220 */ /* 0x080fe20000410000 */
[----:B------:R-:W-:Y:S02]  /*16980*/  HADD2.F32 R42, -RZ, R42.H1_H1 ;  /* 0x3000002aff2a7230 */ /* 0x000fe40000004100 */
[----:B------:R-:W-:Y:S01]  /*16990*/  FFMA.FTZ R29, R8, R13, R25 ;  /* 0x0000000d081d7223 */ /* 0x000fe20000010019 */
[C---:B------:R-:W-:Y:S01]  /*169a0*/  FFMA.FTZ R41, R24.reuse, R12, -R9 ;  /* 0x0000000c18297223 */ /* 0x040fe20000010809 */
[----:B------:R-:W-:Y:S01]  /*169b0*/  FFMA.FTZ R36, R24, R14, R21 ;  /* 0x0000000e18247223 */ /* 0x000fe20000010015 */
[----:B------:R-:W-:-:S02]  /*169c0*/  HADD2.F32 R9, -RZ, R15.H0_H0 ;  /* 0x2000000fff097230 */ /* 0x000fc40000004100 */
[--C-:B------:R-:W-:Y:S01]  /*169d0*/  HADD2.F32 R12, -RZ, R49.reuse.H0_H0 ;  /* 0x20000031ff0c7230 */ /* 0x100fe20000004100 */
[----:B------:R-:W-:Y:S01]  /*169e0*/  F2FP.SATFINITE.E4M3.F32.PACK_AB_MERGE_C R30, R41, R30, RZ ;  /* 0x0000001e291e723e */ /* 0x000fe200048070ff */
[----:B------:R-:W-:Y:S01]  /*169f0*/  HADD2.F32 R14, -RZ, R49.H1_H1 ;  /* 0x30000031ff0e7230 */ /* 0x000fe20000004100 */
[----:B------:R-:W-:Y:S01]  /*16a00*/  F2FP.SATFINITE.E4M3.F32.PACK_AB_MERGE_C R29, R36, R29, RZ ;  /* 0x0000001d241d723e */ /* 0x000fe200048070ff */
[----:B------:R-:W-:Y:S02]  /*16a10*/  HADD2.F32 R15, -RZ, R15.H1_H1 ;  /* 0x3000000fff0f7230 */ /* 0x000fe40000004100 */
[C---:B------:R-:W-:Y:S01]  /*16a20*/  FMUL.FTZ R13, R9.reuse, R12 ;  /* 0x0000000c090d7220 */ /* 0x040fe20000410000 */
[--C-:B------:R-:W-:Y:S02]  /*16a30*/  HADD2.F32 R8, -RZ, R11.reuse.H0_H0 ;  /* 0x2000000bff087230 */ /* 0x100fe40000004100 */
[----:B------:R-:W-:Y:S01]  /*16a40*/  FMUL.FTZ R9, R9, R10 ;  /* 0x0000000a09097220 */ /* 0x000fe20000410000 */
[----:B------:R-:W-:-:S02]  /*16a50*/  HADD2.F32 R11, -RZ, R11.H1_H1 ;  /* 0x3000000bff0b7230 */ /* 0x000fc40000004100 */
        /* <DEDUP_REMOVED lines=22> */
.L_x_5131:
[----:B------:R-:W-:Y:S05]  /*16bc0*/  BSYNC B1 ;  /* 0x0000000000017941 */ /* 0x000fea0003800000 */
.L_x_5130:
[----:B------:R-:W-:Y:S05]  /*16bd0*/  @P2 BRA `(.L_x_5109) ;  /* 0x0000000c00e82947 */ /* 0x000fea0003800000 */
[----:B------:R-:W2:Y:S01]  /*16be0*/  LDL R51, [R1+0x38] ;  /* 0x0000380001337983 */ /* 0x000ea20000100800 */
[----:B01----:R-:W-:-:S04]  /*16bf0*/  SHF.R.S32.HI R0, RZ, 0x1f, R222 ;  /* 0x0000001fff007819 */ /* 0x003fc800000114de */
[----:B------:R-:W-:-:S04]  /*16c00*/  LEA.HI R0, R0, R222, RZ, 0x4 ;  /* 0x000000de00007211 */ /* 0x000fc800078f20ff */
[----:B------:R-:W-:-:S04]  /*16c10*/  SHF.R.S32.HI R0, RZ, 0x4, R0 ;  /* 0x00000004ff007819 */ /* 0x000fc80000011400 */
[----:B------:R-:W-:Y:S02]  /*16c20*/  LEA.HI R3, R3, R0, RZ, 0x1c ;  /* 0x0000000003037211 */ /* 0x000fe400078fe0ff */
[----:B-----5:R-:W-:Y:S02]  /*16c30*/  SHF.R.U32.HI R0, RZ, 0x8, R4 ;  /* 0x00000008ff007819 */ /* 0x020fe40000011604 */
[----:B------:R-:W-:Y:S02]  /*16c40*/  LOP3.LUT R9, R4, 0xff, RZ, 0xc0, !PT ;  /* 0x000000ff04097812 */ /* 0x000fe400078ec0ff */
[----:B------:R-:W-:Y:S02]  /*16c50*/  SHF.R.U32.HI R8, RZ, 0x8, R5 ;  /* 0x00000008ff087819 */ /* 0x000fe40000011605 */
[----:B------:R-:W-:Y:S02]  /*16c60*/  LOP3.LUT R0, R0, 0xff, RZ, 0xc0, !PT ;  /* 0x000000ff00007812 */ /* 0x000fe400078ec0ff */
[----:B------:R-:W-:-:S02]  /*16c70*/  LOP3.LUT R11, R5, 0xff, RZ, 0xc0, !PT ;  /* 0x000000ff050b7812 */ /* 0x000fc400078ec0ff */
[----:B------:R-:W-:Y:S02]  /*16c80*/  LOP3.LUT R8, R8, 0xff, RZ, 0xc0, !PT ;  /* 0x000000ff08087812 */ /* 0x000fe400078ec0ff */
[----:B------:R-:W-:Y:S02]  /*16c90*/  PRMT R21, R0, 0x7604, R9 ;  /* 0x0000760400157816 */ /* 0x000fe40000000009 */
[----:B------:R-:W-:Y:S02]  /*16ca0*/  SHF.R.S32.HI R0, RZ, 0x1f, R3 ;  /* 0x0000001fff007819 */ /* 0x000fe40000011403 */
[----:B------:R-:W-:Y:S02]  /*16cb0*/  PRMT R20, R8, 0x7604, R11 ;  /* 0x0000760408147816 */ /* 0x000fe4000000000b */
[----:B------:R-:W-:Y:S02]  /*16cc0*/  LEA.HI R8, R0, R3, RZ, 0x2 ;  /* 0x0000000300087211 */ /* 0x000fe400078f10ff */
[----:B------:R-:W-:-:S03]  /*16cd0*/  SHF.L.U32 R3, R3, 0x4, RZ ;  /* 0x0000000403037819 */ /* 0x000fc600000006ff */
[----:B------:R-:W-:Y:S01]  /*16ce0*/  IMAD.SHL.U32 R8, R8, 0x800, RZ ;  /* 0x0000080008087824 */ /* 0x000fe200078e00ff */
[----:B------:R-:W-:Y:S02]  /*16cf0*/  LOP3.LUT R0, R228, 0x30, R3, 0xf8, !PT ;  /* 0x00000030e4007812 */ /* 0x000fe400078ef803 */
[----:B------:R-:W-:Y:S02]  /*16d00*/  SHF.R.U32.HI R11, RZ, 0x8, R32 ;  /* 0x00000008ff0b7819 */ /* 0x000fe40000011620 */
[----:B------:R-:W-:Y:S02]  /*16d10*/  LOP3.LUT R0, R0, R229, RZ, 0x3c, !PT ;  /* 0x000000e500007212 */ /* 0x000fe400078e3cff */
[----:B------:R-:W-:Y:S02]  /*16d20*/  LOP3.LUT R3, R8, 0xffffe000, RZ, 0xc0, !PT ;  /* 0xffffe00008037812 */ /* 0x000fe400078ec0ff */
[----:B------:R-:W-:Y:S02]  /*16d30*/  SHF.R.U32.HI R10, RZ, 0x8, R6 ;  /* 0x00000008ff0a7819 */ /* 0x000fe40000011606 */
[----:B------:R-:W-:-:S02]  /*16d40*/  LOP3.LUT R12, R32, 0xff, RZ, 0xc0, !PT ;  /* 0x000000ff200c7812 */ /* 0x000fc400078ec0ff */
[----:B------:R-:W-:Y:S02]  /*16d50*/  LOP3.LUT R11, R11, 0xff, RZ, 0xc0, !PT ;  /* 0x000000ff0b0b7812 */ /* 0x000fe400078ec0ff */
[----:B------:R-:W-:Y:S02]  /*16d60*/  IADD3 R3, R0, R230, R3 ;  /* 0x000000e600037210 */ /* 0x000fe40007ffe003 */
[----:B------:R-:W-:Y:S02]  /*16d70*/  LOP3.LUT R13, R6, 0xff, RZ, 0xc0, !PT ;  /* 0x000000ff060d7812 */ /* 0x000fe400078ec0ff */
[----:B------:R-:W-:Y:S02]  /*16d80*/  LOP3.LUT R10, R10, 0xff, RZ, 0xc0, !PT ;  /* 0x000000ff0a0a7812 */ /* 0x000fe400078ec0ff */
[----:B------:R-:W-:Y:S01]  /*16d90*/  PRMT R31, R11, 0x7604, R12 ;  /* 0x000076040b1f7816 */ /* 0x000fe2000000000c */
[----:B------:R-:W-:Y:S01]  /*16da0*/  IMAD.IADD R0, R16, 0x1, R3 ;  /* 0x0000000110007824 */ /* 0x000fe200078e0203 */
[----:B------:R-:W-:-:S02]  /*16db0*/  SHF.R.U32.HI R9, RZ, 0x8, R7 ;  /* 0x00000008ff097819 */ /* 0x000fc40000011607 */
[----:B------:R-:W-:Y:S02]  /*16dc0*/  SHF.R.U32.HI R12, RZ, 0x8, R33 ;  /* 0x00000008ff0c7819 */ /* 0x000fe40000011621 */
[----:B------:R-:W-:Y:S02]  /*16dd0*/  PRMT R25, R10, 0x7604, R13 ;  /* 0x000076040a197816 */ /* 0x000fe4000000000d */
[----:B------:R-:W-:Y:S02]  /*16de0*/  LOP3.LUT R10, R7, 0xff, RZ, 0xc0, !PT ;  /* 0x000000ff070a7812 */ /* 0x000fe400078ec0ff */
[----:B------:R-:W-:Y:S02]  /*16df0*/  LOP3.LUT R9, R9, 0xff, RZ, 0xc0, !PT ;  /* 0x000000ff09097812 */ /* 0x000fe400078ec0ff */
[----:B------:R-:W-:Y:S02]  /*16e00*/  LOP3.LUT R3, R12, 0xff, RZ, 0xc0, !PT ;  /* 0x000000ff0c037812 */ /* 0x000fe400078ec0ff */
[----:B------:R-:W0:Y:S01]  /*16e10*/  LDS.128 R12, [R0+0x1e200] ;  /* 0x01e20000000c7984 */ /* 0x000e220000000c00 */
[----:B------:R-:W-:-:S02]  /*16e20*/  PRMT R24, R9, 0x7604, R10 ;  /* 0x0000760409187816 */ /* 0x000fc4000000000a */
[----:B------:R-:W-:Y:S02]  /*16e30*/  SHF.R.U32.HI R27, RZ, 0x8, R34 ;  /* 0x00000008ff1b7819 */ /* 0x000fe40000011622 */
[----:B------:R-:W-:Y:S02]  /*16e40*/  LOP3.LUT R26, R33, 0xff, RZ, 0xc0, !PT ;  /* 0x000000ff211a7812 */ /* 0x000fe400078ec0ff */
[----:B------:R-:W-:Y:S02]  /*16e50*/  LOP3.LUT R28, R34, 0xff, RZ, 0xc0, !PT ;  /* 0x000000ff221c7812 */ /* 0x000fe400078ec0ff */
[----:B------:R-:W-:Y:S02]  /*16e60*/  LOP3.LUT R27, R27, 0xff, RZ, 0xc0, !PT ;  /* 0x000000ff1b1b7812 */ /* 0x000fe400078ec0ff */
[----:B------:R-:W-:Y:S02]  /*16e70*/  PRMT R26, R3, 0x7604, R26 ;  /* 0x00007604031a7816 */ /* 0x000fe4000000001a */
[----:B------:R-:W-:-:S02]  /*16e80*/  SHF.R.U32.HI R3, RZ, 0x10, R5 ;  /* 0x00000010ff037819 */ /* 0x000fc40000011605 */
[----:B------:R-:W-:Y:S02]  /*16e90*/  PRMT R39, R27, 0x7604, R28 ;  /* 0x000076041b277816 */ /* 0x000fe4000000001c */
[----:B------:R-:W-:Y:S02]  /*16ea0*/  SHF.R.U32.HI R37, RZ, 0x10, R33 ;  /* 0x00000010ff257819 */ /* 0x000fe40000011621 */
[----:B------:R-:W-:Y:S01]  /*16eb0*/  SHF.R.U32.HI R27, RZ, 0x10, R7 ;  /* 0x00000010ff1b7819 */ /* 0x000fe20000011607 */
[----:B------:R-:W-:Y:S01]  /*16ec0*/  IMAD.U32 R3, R3, 0x10000, RZ ;  /* 0x0001000003037824 */ /* 0x000fe200078e00ff */
[----:B------:R-:W-:Y:S02]  /*16ed0*/  SHF.R.U32.HI R29, RZ, 0x8, R35 ;  /* 0x00000008ff1d7819 */ /* 0x000fe40000011623 */
[----:B------:R-:W-:Y:S01]  /*16ee0*/  SHF.L.U32 R37, R37, 0x10, RZ ;  /* 0x0000001025257819 */ /* 0x000fe200000006ff */
[----:B------:R-:W-:Y:S01]  /*16ef0*/  IMAD.U32 R27, R27, 0x10000, RZ ;  /* 0x000100001b1b7824 */ /* 0x000fe200078e00ff */
[----:B------:R-:W-:-:S02]  /*16f00*/  LOP3.LUT R30, R35, 0xff, RZ, 0xc0, !PT ;  /* 0x000000ff231e7812 */ /* 0x000fc400078ec0ff */
[----:B------:R-:W-:Y:S02]  /*16f10*/  LOP3.LUT R29, R29, 0xff, RZ, 0xc0, !PT ;  /* 0x000000ff1d1d7812 */ /* 0x000fe400078ec0ff */
[----:B------:R-:W-:Y:S02]  /*16f20*/  LOP3.LUT R3, R20, 0xff0000, R3, 0xf8, !PT ;  /* 0x00ff000014037812 */ /* 0x000fe400078ef803 */
[----:B------:R-:W-:Y:S02]  /*16f30*/  LOP3.LUT R37, R26, 0xff0000, R37, 0xf8, !PT ;  /* 0x00ff00001a257812 */ /* 0x000fe400078ef825 */
[----:B------:R-:W-:Y:S02]  /*16f40*/  PRMT R30, R29, 0x7604, R30 ;  /* 0x000076041d1e7816 */ /* 0x000fe4000000001e */
[----:B------:R-:W-:Y:S02]  /*16f50*/  SHF.R.U32.HI R41, RZ, 0x10, R35 ;  /* 0x00000010ff297819 */ /* 0x000fe40000011623 */
[----:B------:R-:W-:-:S02]  /*16f60*/  LOP3.LUT R29, R24, 0xff0000, R27, 0xf8, !PT ;  /* 0x00ff0000181d7812 */ /* 0x000fc400078ef81b */
[----:B------:R-:W-:Y:S02]  /*16f70*/  LOP3.LUT R28, R3, 0xff000000, R5, 0xf8, !PT ;  /* 0xff000000031c7812 */ /* 0x000fe400078ef805 */
[----:B------:R-:W-:Y:S01]  /*16f80*/  LOP3.LUT R37, R37, 0xff000000, R33, 0xf8, !PT ;  /* 0xff00000025257812 */ /* 0x000fe200078ef821 */
[----:B------:R-:W-:Y:S01]  /*16f90*/  IMAD.U32 R41, R41, 0x10000, RZ ;  /* 0x0001000029297824 */ /* 0x000fe200078e00ff */
[----:B------:R-:W-:Y:S02]  /*16fa0*/  LOP3.LUT R21, R21, 0xff0000, R4, 0xf8, !PT ;  /* 0x00ff000015157812 */ /* 0x000fe400078ef804 */
[----:B------:R-:W-:Y:S02]  /*16fb0*/  LOP3.LUT R36, R29, 0xff000000, R7, 0xf8, !PT ;  /* 0xff0000001d247812 */ /* 0x000fe400078ef807 */
[----:B------:R-:W-:Y:S02]  /*16fc0*/  LOP3.LUT R39, R39, 0xff0000, R34, 0xf8, !PT ;  /* 0x00ff000027277812 */ /* 0x000fe400078ef822 */
[----:B------:R-:W-:-:S02]  /*16fd0*/  F2FP.F16.E4M3.UNPACK_B R29, R28 ;  /* 0x0000001cff1d723e */ /* 0x000fc400020006ff */
[----:B------:R-:W-:Y:S02]  /*16fe0*/  F2FP.F16.E4M3.UNPACK_B R33, R37 ;  /* 0x00000025ff21723e */ /* 0x000fe400020006ff */
[-C--:B0-----:R-:W-:Y:S02]  /*16ff0*/  F2FP.F16.E4M3.UNPACK_B R20, R13.reuse ;  /* 0x0000000dff14723e */ /* 0x081fe400020006ff */
[----:B------:R-:W-:Y:S02]  /*17000*/  LOP3.LUT R27, R21, 0xff000000, R4, 0xf8, !PT ;  /* 0xff000000151b7812 */ /* 0x000fe400078ef804 */
[----:B------:R-:W-:Y:S01]  /*17010*/  LOP3.LUT R41, R30, 0xff0000, R41, 0xf8, !PT ;  /* 0x00ff00001e297812 */ /* 0x000fe200078ef829 */
[----:B------:R-:W-:Y:S01]  /*17020*/  HADD2.F32 R30, -RZ, R29.H0_H0 ;  /* 0x2000001dff1e7230 */ /* 0x000fe20000004100 */
[----:B------:R-:W-:Y:S01]  /*17030*/  LOP3.LUT R39, R39, 0xff000000, R34, 0xf8, !PT ;  /* 0xff00000027277812 */ /* 0x000fe200078ef822 */
[--C-:B------:R-:W-:Y:S02]  /*17040*/  HADD2.F32 R34, -RZ, R33.reuse.H0_H0 ;  /* 0x20000021ff227230 */ /* 0x100fe40000004100 */
[--C-:B------:R-:W-:Y:S01]  /*17050*/  HADD2.F32 R24, -RZ, R20.reuse.H0_H0 ;  /* 0x20000014ff187230 */ /* 0x100fe20000004100 */
[----:B------:R-:W-:Y:S01]  /*17060*/  LOP3.LUT R25, R25, 0xff0000, R6, 0xf8, !PT ;  /* 0x00ff000019197812 */ /* 0x000fe200078ef806 */
[----:B------:R-:W-:Y:S01]  /*17070*/  HADD2.F32 R33, -RZ, R33.H1_H1 ;  /* 0x30000021ff217230 */ /* 0x000fe20000004100 */
[----:B------:R-:W-:Y:S01]  /*17080*/  LOP3.LUT R41, R41, 0xff000000, R35, 0xf8, !PT ;  /* 0xff00000029297812 */ /* 0x000fe200078ef823 */
[----:B------:R-:W-:Y:S01]  /*17090*/  HADD2.F32 R20, -RZ, R20.H1_H1 ;  /* 0x30000014ff147230 */ /* 0x000fe20000004100 */
[----:B------:R-:W-:Y:S01]  /*170a0*/  F2FP.F16.E4M3.UNPACK_B R21, R13.H1 ;  /* 0x0000000dff15723e */ /* 0x000fe200030006ff */
[C---:B------:R-:W-:Y:S01]  /*170b0*/  FMUL.FTZ R38, R24.reuse, R34 ;  /* 0x0000002218267220 */ /* 0x040fe20000410000 */
[----:B------:R-:W-:Y:S01]  /*170c0*/  FMUL.FTZ R35, R24, R30 ;  /* 0x0000001e18237220 */ /* 0x000fe20000410000 */
[----:B------:R-:W-:-:S02]  /*170d0*/  F2FP.F16.E4M3.UNPACK_B R37, R37.H1 ;  /* 0x00000025ff25723e */ /* 0x000fc400030006ff */
[----:B------:R-:W-:Y:S02]  /*170e0*/  F2FP.F16.E4M3.UNPACK_B R28, R28.H1 ;  /* 0x0000001cff1c723e */ /* 0x000fe400030006ff */
[----:B------:R-:W-:Y:S02]  /*170f0*/  LOP3.LUT R3, R31, 0xff0000, R32, 0xf8, !PT ;  /* 0x00ff00001f037812 */ /* 0x000fe400078ef820 */
[----:B------:R-:W-:Y:S01]  /*17100*/  LOP3.LUT R31, R25, 0xff000000, R6, 0xf8, !PT ;  /* 0xff000000191f7812 */ /* 0x000fe200078ef806 */
[----:B------:R-:W-:Y:S01]  /*17110*/  HADD2.F32 R29, -RZ, R29.H1_H1 ;  /* 0x3000001dff1d7230 */ /* 0x000fe20000004100 */
[-C--:B------:R-:W-:Y:S02]  /*17120*/  F2FP.F16.E4M3.UNPACK_B R25, R15.reuse ;  /* 0x0000000fff19723e */ /* 0x080fe400020006ff */
[----:B------:R-:W-:Y:S01]  /*17130*/  F2FP.F16.E4M3.UNPACK_B R26, R15.H1 ;  /* 0x0000000fff1a723e */ /* 0x000fe200030006ff */
[----:B------:R-:W-:Y:S01]  /*17140*/  FMUL.FTZ R43, R20, R33 ;  /* 0x00000021142b7220 */ /* 0x000fe20000410000 */
[----:B------:R-:W-:-:S02]  /*17150*/  F2FP.F16.E4M3.UNPACK_B R15, R14 ;  /* 0x0000000eff0f723e */ /* 0x000fc400020006ff */
[----:B------:R-:W-:Y:S01]  /*17160*/  F2FP.F16.E4M3.UNPACK_B R24, R14.H1 ;  /* 0x0000000eff18723e */ /* 0x000fe200030006ff */
[--C-:B------:R-:W-:Y:S02]  /*17170*/  HADD2.F32 R14, -RZ, R21.reuse.H0_H0 ;  /* 0x20000015ff0e7230 */ /* 0x100fe40000004100 */
[----:B------:R-:W-:Y:S01]  /*17180*/  FMUL.FTZ R20, R20, R29 ;  /* 0x0000001d14147220 */ /* 0x000fe20000410000 */
[----:B------:R-:W-:Y:S01]  /*17190*/  HADD2.F32 R21, -RZ, R21.H1_H1 ;  /* 0x30000015ff157230 */ /* 0x000fe20000004100 */
[----:B------:R-:W-:Y:S02]  /*171a0*/  LOP3.LUT R32, R3, 0xff000000, R32, 0xf8, !PT ;  /* 0xff00000003207812 */ /* 0x000fe400078ef820 */
[-C--:B------:R-:W-:Y:S02]  /*171b0*/  F2FP.F16.E4M3.UNPACK_B R13, R12.reuse ;  /* 0x0000000cff0d723e */ /* 0x080fe400020006ff */
[----:B------:R-:W-:Y:S01]  /*171c0*/  F2FP.F16.E4M3.UNPACK_B R12, R12.H1 ;  /* 0x0000000cff0c723e */ /* 0x000fe200030006ff */
[----:B--2---:R-:W0:Y:S02]  /*171d0*/  LDS.128 R8, [R51+0x1e200] ;  /* 0x01e2000033087984 */ /* 0x004e240000000c00 */
[----:B0-----:R-:W-:-:S05]  /*171e0*/  F2FP.F16.E4M3.UNPACK_B R4, R9 ;  /* 0x00000009ff04723e */ /* 0x001fca00020006ff */
[--C-:B------:R-:W-:Y:S01]  /*171f0*/  HADD2.F32 R5, -RZ, R4.reuse.H0_H0 ;  /* 0x20000004ff057230 */ /* 0x100fe20000004100 */
[----:B------:R-:W-:Y:S01]  /*17200*/  F2FP.F16.E4M3.UNPACK_B R9, R9.H1 ;  /* 0x00000009ff09723e */ /* 0x000fe200030006ff */
[----:B------:R-:W-:-:S03]  /*17210*/  HADD2.F32 R4, -RZ, R4.H1_H1 ;  /* 0x30000004ff047230 */ /* 0x000fc60000004100 */
[C---:B------:R-:W-:Y:S01]  /*17220*/  FFMA.FTZ R38, R5.reuse, R30, -R38 ;  /* 0x0000001e05267223 */ /* 0x040fe20000010826 */
[----:B------:R-:W-:Y:S01]  /*17230*/  FFMA.FTZ R35, R5, R34, R35 ;  /* 0x0000002205237223 */ /* 0x000fe20000010023 */
[----:B------:R-:W-:Y:S02]  /*17240*/  HADD2.F32 R34, -RZ, R37.H0_H0 ;  /* 0x20000025ff227230 */ /* 0x000fe40000004100 */
[----:B------:R-:W-:Y:S02]  /*17250*/  HADD2.F32 R30, -RZ, R28.H0_H0 ;  /* 0x2000001cff1e7230 */ /* 0x000fe40000004100 */
[----:B------:R-:W-:Y:S01]  /*17260*/  FFMA.FTZ R43, R4, R29, -R43 ;  /* 0x0000001d042b7223 */ /* 0x000fe2000001082b */
[----:B------:R-:W-:Y:S02]  /*17270*/  HADD2.F32 R5, -RZ, R9.H0_H0 ;  /* 0x20000009ff057230 */ /* 0x000fe40000004100 */
[C---:B------:R-:W-:Y:S01]  /*17280*/  FMUL.FTZ R42, R14.reuse, R34 ;  /* 0x000000220e2a7220 */ /* 0x040fe20000410000 */
[----:B------:R-:W-:Y:S01]  /*17290*/  F2FP.F16.E4M3.UNPACK_B R29, R41 ;  /* 0x00000029ff1d723e */ /* 0x000fe200020006ff */
[-C--:B------:R-:W-:Y:S01]  /*172a0*/  FMUL.FTZ R45, R14, R30.reuse ;  /* 0x0000001e0e2d7220 */ /* 0x080fe20000410000 */
[----:B------:R-:W-:Y:S01]  /*172b0*/  F2FP.F16.E4M3.UNPACK_B R7, R11 ;  /* 0x0000000bff07723e */ /* 0x000fe200020006ff */
[----:B------:R-:W-:Y:S01]  /*172c0*/  FFMA.FTZ R40, R4, R33, R20 ;  /* 0x0000002104287223 */ /* 0x000fe20000010014 */
[C---:B------:R-:W-:Y:S01]  /*172d0*/  FFMA.FTZ R42, R5.reuse, R30, -R42 ;  /* 0x0000001e052a7223 */ /* 0x040fe2000001082a */
[----:B------:R-:W-:Y:S01]  /*172e0*/  FFMA.FTZ R45, R5, R34, R45 ;  /* 0x00000022052d7223 */ /* 0x000fe2000001002d */
[----:B------:R-:W-:Y:S01]  /*172f0*/  F2FP.F16.E4M3.UNPACK_B R14, R36 ;  /* 0x00000024ff0e723e */ /* 0x000fe200020006ff */
[----:B------:R-:W-:-:S02]  /*17300*/  HADD2.F32 R33, -RZ, R29.H0_H0 ;  /* 0x2000001dff217230 */ /* 0x000fc40000004100 */
[----:B------:R-:W-:Y:S02]  /*17310*/  HADD2.F32 R5, -RZ, R25.H0_H0 ;  /* 0x20000019ff057230 */ /* 0x000fe40000004100 */
[----:B------:R-:W-:Y:S02]  /*17320*/  HADD2.F32 R20, -RZ, R14.H0_H0 ;  /* 0x2000000eff147230 */ /* 0x000fe40000004100 */
[----:B------:R-:W-:Y:S02]  /*17330*/  HADD2.F32 R4, -RZ, R7.H0_H0 ;  /* 0x20000007ff047230 */ /* 0x000fe40000004100 */
[C---:B------:R-:W-:Y:S01]  /*17340*/  FMUL.FTZ R47, R5.reuse, R33 ;  /* 0x00000021052f7220 */ /* 0x040fe20000410000 */
[----:B------:R-:W-:Y:S02]  /*17350*/  HADD2.F32 R30, -RZ, R37.H1_H1 ;  /* 0x30000025ff1e7230 */ /* 0x000fe40000004100 */
[----:B------:R-:W-:Y:S02]  /*17360*/  HADD2.F32 R28, -RZ, R28.H1_H1 ;  /* 0x3000001cff1c7230 */ /* 0x000fe40000004100 */
[----:B------:R-:W-:Y:S01]  /*17370*/  FMUL.FTZ R46, R5, R20 ;  /* 0x00000014052e7220 */ /* 0x000fe20000410000 */
[----:B------:R-:W-:-:S02]  /*17380*/  HADD2.F32 R9, -RZ, R9.H1_H1 ;  /* 0x30000009ff097230 */ /* 0x000fc40000004100 */
[----:B------:R-:W-:Y:S01]  /*17390*/  FFMA.FTZ R47, R4, R20, -R47 ;  /* 0x00000014042f7223 */ /* 0x000fe2000001082f */
[C---:B------:R-:W-:Y:S01]  /*173a0*/  FMUL.FTZ R34, R21.reuse, R30 ;  /* 0x0000001e15227220 */ /* 0x040fe20000410000 */
[----:B------:R-:W-:Y:S02]  /*173b0*/  HADD2.F32 R20, -RZ, R29.H1_H1 ;  /* 0x3000001dff147230 */ /* 0x000fe40000004100 */
[-C--:B------:R-:W-:Y:S01]  /*173c0*/  FMUL.FTZ R21, R21, R28.reuse ;  /* 0x0000001c15157220 */ /* 0x080fe20000410000 */
[----:B------:R-:W-:Y:S01]  /*173d0*/  HADD2.F32 R25, -RZ, R25.H1_H1 ;  /* 0x30000019ff197230 */ /* 0x000fe20000004100 */
[----:B------:R-:W-:Y:S01]  /*173e0*/  F2FP.F16.E4M3.UNPACK_B R41, R41.H1 ;  /* 0x00000029ff29723e */ /* 0x000fe200030006ff */
[----:B------:R-:W-:Y:S02]  /*173f0*/  HADD2.F32 R14, -RZ, R14.H1_H1 ;  /* 0x3000000eff0e7230 */ /* 0x000fe40000004100 */
[C---:B------:R-:W-:Y:S01]  /*17400*/  FFMA.FTZ R37, R9.reuse, R28, -R34 ;  /* 0x0000001c09257223 */ /* 0x040fe20000010822 */
[----:B------:R-:W-:Y:S01]  /*17410*/  F2FP.F16.E4M3.UNPACK_B R36, R36.H1 ;  /* 0x00000024ff24723e */ /* 0x000fe200030006ff */
[----:B------:R-:W-:Y:S01]  /*17420*/  HADD2.F32 R7, -RZ, R7.H1_H1 ;  /* 0x30000007ff077230 */ /* 0x000fe20000004100 */
[----:B------:R-:W-:Y:S01]  /*17430*/  F2FP.F16.E4M3.UNPACK_B R11, R11.H1 ;  /* 0x0000000bff0b723e */ /* 0x000fe200030006ff */
[----:B------:R-:W-:Y:S01]  /*17440*/  FFMA.FTZ R30, R9, R30, R21 ;  /* 0x0000001e091e7223 */ /* 0x000fe20000010015 */
[----:B------:R-:W-:Y:S01]  /*17450*/  FMUL.FTZ R28, R25, R20 ;  /* 0x00000014191c7220 */ /* 0x000fe20000410000 */
[----:B------:R-:W-:-:S02]  /*17460*/  HADD2.F32 R21, -RZ, R41.H0_H0 ;  /* 0x20000029ff157230 */ /* 0x000fc40000004100 */
[-C--:B------:R-:W-:Y:S01]  /*17470*/  FMUL.FTZ R25, R25, R14.reuse ;  /* 0x0000000e19197220 */ /* 0x080fe20000410000 */
[----:B------:R-:W-:Y:S02]  /*17480*/  HADD2.F32 R5, -RZ, R26.H0_H0 ;  /* 0x2000001aff057230 */ /* 0x000fe40000004100 */
[----:B------:R-:W-:Y:S01]  /*17490*/  FFMA.FTZ R46, R4, R33, R46 ;  /* 0x00000021042e7223 */ /* 0x000fe2000001002e */
[----:B------:R-:W-:Y:S02]  /*174a0*/  HADD2.F32 R9, -RZ, R36.H0_H0 ;  /* 0x20000024ff097230 */ /* 0x000fe40000004100 */
[C---:B------:R-:W-:Y:S01]  /*174b0*/  FFMA.FTZ R34, R7.reuse, R14, -R28 ;  /* 0x0000000e07227223 */ /* 0x040fe2000001081c */
[----:B------:R-:W-:Y:S02]  /*174c0*/  HADD2.F32 R41, -RZ, R41.H1_H1 ;  /* 0x30000029ff297230 */ /* 0x000fe40000004100 */
[----:B------:R-:W-:Y:S01]  /*174d0*/  FFMA.FTZ R33, R7, R20, R25 ;  /* 0x0000001407217223 */ /* 0x000fe20000010019 */
[----:B------:R-:W-:Y:S01]  /*174e0*/  HADD2.F32 R26, -RZ, R26.H1_H1 ;  /* 0x3000001aff1a7230 */ /* 0x000fe20000004100 */
[----:B------:R-:W-:Y:S01]  /*174f0*/  F2FP.F16.E4M3.UNPACK_B R14, R32.H1 ;  /* 0x00000020ff0e723e */ /* 0x000fe200030006ff */
[----:B------:R-:W-:-:S02]  /*17500*/  HADD2.F32 R4, -RZ, R11.H0_H0 ;  /* 0x2000000bff047230 */ /* 0x000fc40000004100 */
[C---:B------:R-:W-:Y:S01]  /*17510*/  FMUL.FTZ R29, R5.reuse, R21 ;  /* 0x00000015051d7220 */ /* 0x040fe20000410000 */
[----:B------:R-:W-:Y:S01]  /*17520*/  HADD2.F32 R36, -RZ, R36.H1_H1 ;  /* 0x30000024ff247230 */ /* 0x000fe20000004100 */
[----:B------:R-:W-:Y:S01]  /*17530*/  F2FP.F16.E4M3.UNPACK_B R7, R27.H1 ;  /* 0x0000001bff07723e */ /* 0x000fe200030006ff */
[----:B------:R-:W-:Y:S01]  /*17540*/  FMUL.FTZ R50, R5, R9 ;  /* 0x0000000905327220 */ /* 0x000fe20000410000 */
[-C--:B------:R-:W-:Y:S01]  /*17550*/  F2FP.F16.E4M3.UNPACK_B R3, R8.reuse ;  /* 0x00000008ff03723e */ /* 0x080fe200020006ff */
[----:B------:R-:W-:Y:S01]  /*17560*/  HADD2.F32 R11, -RZ, R11.H1_H1 ;  /* 0x3000000bff0b7230 */ /* 0x000fe20000004100 */
[----:B------:R-:W-:Y:S01]  /*17570*/  F2FP.F16.E4M3.UNPACK_B R8, R8.H1 ;  /* 0x00000008ff08723e */ /* 0x000fe200030006ff */
[----:B------:R-:W-:Y:S01]  /*17580*/  FMUL.FTZ R28, R26, R41 ;  /* 0x000000291a1c7220 */ /* 0x000fe20000410000 */
[----:B------:R-:W-:Y:S01]  /*17590*/  FFMA.FTZ R48, R4, R9, -R29 ;  /* 0x0000000904307223 */ /* 0x000fe2000001081d */
[----:B------:R-:W-:Y:S02]  /*175a0*/  HADD2.F32 R20, -RZ, R14.H0_H0 ;  /* 0x2000000eff147230 */ /* 0x000fe40000004100 */
[----:B------:R-:W-:Y:S01]  /*175b0*/  FMUL.FTZ R26, R26, R36 ;  /* 0x000000241a1a7220 */ /* 0x000fe20000410000 */
[----:B------:R-:W-:-:S02]  /*175c0*/  HADD2.F32 R5, -RZ, R12.H0_H0 ;  /* 0x2000000cff057230 */ /* 0x000fc40000004100 */
[--C-:B------:R-:W-:Y:S02]  /*175d0*/  HADD2.F32 R9, -RZ, R7.reuse.H0_H0 ;  /* 0x20000007ff097230 */ /* 0x100fe40000004100 */
[----:B------:R-:W-:Y:S01]  /*175e0*/  FFMA.FTZ R50, R4, R21, R50 ;  /* 0x0000001504327223 */ /* 0x000fe20000010032 */
[----:B------:R-:W-:Y:S02]  /*175f0*/  HADD2.F32 R4, -RZ, R8.H0_H0 ;  /* 0x20000008ff047230 */ /* 0x000fe40000004100 */
[C---:B------:R-:W-:Y:S01]  /*17600*/  FFMA.FTZ R49, R11.reuse, R36, -R28 ;  /* 0x000000240b317223 */ /* 0x040fe2000001081c */
[----:B------:R-:W-:Y:S01]  /*17610*/  FFMA.FTZ R41, R11, R41, R26 ;  /* 0x000000290b297223 */ /* 0x000fe2000001001a */
[C---:B------:R-:W-:Y:S01]  /*17620*/  FMUL.FTZ R21, R5.reuse, R20 ;  /* 0x0000001405157220 */ /* 0x040fe20000410000 */
[----:B------:R-:W-:Y:S02]  /*17630*/  HADD2.F32 R11, -RZ, R14.H1_H1 ;  /* 0x3000000eff0b7230 */ /* 0x000fe40000004100 */
[----:B------:R-:W-:Y:S01]  /*17640*/  FMUL.FTZ R5, R5, R9 ;  /* 0x0000000905057220 */ /* 0x000fe20000410000 */
[----:B------:R-:W-:Y:S01]  /*17650*/  HADD2.F32 R12, -RZ, R12.H1_H1 ;  /* 0x3000000cff0c7230 */ /* 0x000fe20000004100 */
[----:B------:R-:W-:Y:S01]  /*17660*/  F2FP.F16.E4M3.UNPACK_B R32, R32 ;  /* 0x00000020ff20723e */ /* 0x000fe200020006ff */
[----:B------:R-:W-:-:S02]  /*17670*/  HADD2.F32 R7, -RZ, R7.H1_H1 ;  /* 0x30000007ff077230 */ /* 0x000fc40000004100 */
[C---:B------:R-:W-:Y:S01]  /*17680*/  FFMA.FTZ R25, R4.reuse, R9, -R21 ;  /* 0x0000000904197223 */ /* 0x040fe20000010815 */
[----:B------:R-:W-:Y:S02]  /*17690*/  HADD2.F32 R8, -RZ, R8.H1_H1 ;  /* 0x30000008ff087230 */ /* 0x000fe40000004100 */
[----:B------:R-:W-:Y:S01]  /*176a0*/  FFMA.FTZ R26, R4, R20, R5 ;  /* 0x00000014041a7223 */ /* 0x000fe20000010005 */
[----:B------:R-:W-:Y:S01]  /*176b0*/  F2FP.F16.E4M3.UNPACK_B R27, R27 ;  /* 0x0000001bff1b723e */ /* 0x000fe200020006ff */
[C---:B------:R-:W-:Y:S01]  /*176c0*/  FMUL.FTZ R21, R12.reuse, R11 ;  /* 0x0000000b0c157220 */ /* 0x040fe20000410000 */
[-C--:B------:R-:W-:Y:S01]  /*176d0*/  FMUL.FTZ R12, R12, R7.reuse ;  /* 0x000000070c0c7220 */ /* 0x080fe20000410000 */
[----:B------:R-:W-:Y:S02]  /*176e0*/  HADD2.F32 R9, -RZ, R32.H0_H0 ;  /* 0x20000020ff097230 */ /* 0x000fe40000004100 */
[----:B------:R-:W-:Y:S02]  /*176f0*/  HADD2.F32 R5, -RZ, R13.H0_H0 ;  /* 0x2000000dff057230 */ /* 0x000fe40000004100 */
[C---:B------:R-:W-:Y:S01]  /*17700*/  FFMA.FTZ R28, R8.reuse, R7, -R21 ;  /* 0x00000007081c7223 */ /* 0x040fe20000010815 */
        /* <DEDUP_REMOVED lines=8> */
[C---:B------:R-:W-:Y:S01]  /*17790*/  FFMA.FTZ R12, R4.reuse, R7, -R11 ;  /* 0x00000007040c7223 */ /* 0x040fe2000001080b */
[----:B------:R-:W-:Y:S01]  /*177a0*/  HADD2.F32 R3, -RZ, R3.H1_H1 ;  /* 0x30000003ff037230 */ /* 0x000fe20000004100 */
[----:B------:R-:W-:Y:S01]  /*177b0*/  F2FP.F16.E4M3.UNPACK_B R11, R39.H1 ;  /* 0x00000027ff0b723e */ /* 0x000fe200030006ff */
[C---:B------:R-:W-:Y:S01]  /*177c0*/  FMUL.FTZ R20, R13.reuse, R32 ;  /* 0x000000200d147220 */ /* 0x040fe20000410000 */
[----:B------:R-:W-:Y:S01]  /*177d0*/  F2FP.F16.E4M3.UNPACK_B R6, R10 ;  /* 0x0000000aff06723e */ /* 0x000fe200020006ff */
[----:B------:R-:W-:Y:S01]  /*177e0*/  FFMA.FTZ R14, R4, R9, R5 ;  /* 0x00000009040e7223 */ /* 0x000fe20000010005 */
[----:B------:R-:W-:Y:S01]  /*177f0*/  FMUL.FTZ R7, R13, R8 ;  /* 0x000000080d077220 */ /* 0x000fe20000410000 */
[----:B------:R-:W-:Y:S01]  /*17800*/  F2FP.F16.E4M3.UNPACK_B R10, R10.H1 ;  /* 0x0000000aff0a723e */ /* 0x000fe200030006ff */
[----:B------:R-:W-:Y:S01]  /*17810*/  FFMA.FTZ R13, R3, R8, -R20 ;  /* 0x00000008030d7223 */ /* 0x000fe20000010814 */
[----:B------:R-:W-:Y:S01]  /*17820*/  F2FP.F16.E4M3.UNPACK_B R5, R31.H1 ;  /* 0x0000001fff05723e */ /* 0x000fe200030006ff */
[----:B------:R-:W-:-:S02]  /*17830*/  HADD2.F32 R8, -RZ, R11.H0_H0 ;  /* 0x2000000bff087230 */ /* 0x000fc40000004100 */
[----:B------:R-:W-:Y:S02]  /*17840*/  HADD2.F32 R4, -RZ, R24.H0_H0 ;  /* 0x20000018ff047230 */ /* 0x000fe40000004100 */
[----:B------:R-:W-:Y:S01]  /*17850*/  FFMA.FTZ R21, R3, R32, R7 ;  /* 0x0000002003157223 */ /* 0x000fe20000010007 */
[----:B------:R-:W-:Y:S02]  /*17860*/  HADD2.F32 R7, -RZ, R5.H0_H0 ;  /* 0x20000005ff077230 */ /* 0x000fe40000004100 */
[----:B------:R-:W-:Y:S02]  /*17870*/  HADD2.F32 R3, -RZ, R10.H0_H0 ;  /* 0x2000000aff037230 */ /* 0x000fe40000004100 */
[----:B------:R-:W-:Y:S01]  /*17880*/  FMUL.FTZ R20, R4, R8 ;  /* 0x0000000804147220 */ /* 0x000fe20000410000 */
[----:B------:R-:W-:Y:S02]  /*17890*/  HADD2.F32 R11, -RZ, R11.H1_H1 ;  /* 0x3000000bff0b7230 */ /* 0x000fe40000004100 */
[----:B------:R-:W-:-:S02]  /*178a0*/  HADD2.F32 R24, -RZ, R24.H1_H1 ;  /* 0x30000018ff187230 */ /* 0x000fc40000004100 */
[-C--:B------:R-:W-:Y:S01]  /*178b0*/  FMUL.FTZ R4, R4, R7.reuse ;  /* 0x0000000704047220 */ /* 0x080fe20000410000 */
[----:B------:R-:W-:Y:S02]  /*178c0*/  HADD2.F32 R5, -RZ, R5.H1_H1 ;  /* 0x30000005ff057230 */ /* 0x000fe40000004100 */
[C---:B------:R-:W-:Y:S01]  /*178d0*/  FFMA.FTZ R27, R3.reuse, R7, -R20 ;  /* 0x00000007031b7223 */ /* 0x040fe20000010814 */
[----:B------:R-:W-:Y:S01]  /*178e0*/  HADD2.F32 R10, -RZ, R10.H1_H1 ;  /* 0x3000000aff0a7230 */ /* 0x000fe20000004100 */
[----:B------:R-:W-:Y:S01]  /*178f0*/  F2FP.F16.E4M3.UNPACK_B R31, R31 ;  /* 0x0000001fff1f723e */ /* 0x000fe200020006ff */
[C---:B------:R-:W-:Y:S01]  /*17900*/  FMUL.FTZ R7, R24.reuse, R11 ;  /* 0x0000000b18077220 */ /* 0x040fe20000410000 */
[----:B------:R-:W-:Y:S01]  /*17910*/  F2FP.F16.E4M3.UNPACK_B R39, R39 ;  /* 0x00000027ff27723e */ /* 0x000fe200020006ff */
[-C--:B------:R-:W-:Y:S01]  /*17920*/  FMUL.FTZ R20, R24, R5.reuse ;  /* 0x0000000518147220 */ /* 0x080fe20000410000 */
[----:B------:R-:W-:Y:S01]  /*17930*/  FFMA.FTZ R24, R3, R8, R4 ;  /* 0x0000000803187223 */ /* 0x000fe20000010004 */
[----:B------:R-:W-:Y:S01]  /*17940*/  FFMA.FTZ R32, R10, R5, -R7 ;  /* 0x000000050a207223 */ /* 0x000fe20000010807 */
[----:B------:R-:W-:-:S02]  /*17950*/  HADD2.F32 R5, -RZ, R31.H0_H0 ;  /* 0x2000001fff057230 */ /* 0x000fc40000004100 */
[----:B------:R-:W-:Y:S02]  /*17960*/  HADD2.F32 R7, -RZ, R39.H0_H0 ;  /* 0x20000027ff077230 */ /* 0x000fe40000004100 */
[----:B------:R-:W-:Y:S02]  /*17970*/  HADD2.F32 R4, -RZ, R15.H0_H0 ;  /* 0x2000000fff047230 */ /* 0x000fe40000004100 */
[----:B------:R-:W-:Y:S02]  /*17980*/  HADD2.F32 R31, -RZ, R31.H1_H1 ;  /* 0x3000001fff1f7230 */ /* 0x000fe40000004100 */
[----:B------:R-:W-:Y:S02]  /*17990*/  HADD2.F32 R39, -RZ, R39.H1_H1 ;  /* 0x30000027ff277230 */ /* 0x000fe40000004100 */
[----:B------:R-:W-:Y:S02]  /*179a0*/  HADD2.F32 R15, -RZ, R15.H1_H1 ;  /* 0x3000000fff0f7230 */ /* 0x000fe40000004100 */
[----:B------:R-:W-:Y:S01]  /*179b0*/  FFMA.FTZ R11, R10, R11, R20 ;  /* 0x0000000b0a0b7223 */ /* 0x000fe20000010014 */
[----:B------:R-:W-:-:S02]  /*179c0*/  HADD2.F32 R3, -RZ, R6.H0_H0 ;  /* 0x20000006ff037230 */ /* 0x000fc40000004100 */
[C---:B------:R-:W-:Y:S01]  /*179d0*/  FMUL.FTZ R8, R4.reuse, R7 ;  /* 0x0000000704087220 */ /* 0x040fe20000410000 */
[----:B------:R-:W-:Y:S02]  /*179e0*/  HADD2.F32 R6, -RZ, R6.H1_H1 ;  /* 0x30000006ff067230 */ /* 0x000fe40000004100 */
[----:B------:R-:W-:Y:S01]  /*179f0*/  FMUL.FTZ R4, R4, R5 ;  /* 0x0000000504047220 */ /* 0x000fe20000410000 */
        /* <DEDUP_REMOVED lines=22> */
[----:B------:R2:W-:Y:S04]  /*17b60*/  STS.128 [R51+0x1e200], R4 ;  /* 0x01e2000433007388 */ /* 0x0005e80000000c00 */
[----:B------:R2:W-:Y:S02]  /*17b70*/  STS.128 [R0+0x1e200], R8 ;  /* 0x01e2000800007388 */ /* 0x0005e40000000c00 */
.L_x_5109:
[----:B------:R-:W-:Y:S05]  /*17b80*/  BSYNC B0 ;  /* 0x0000000000007941 */ /* 0x000fea0003800000 */
.L_x_5099:
        /* <DEDUP_REMOVED lines=8> */
.L_x_5097:
[----:B0-2-4-:R-:W-:-:S05]  /*17c10*/  IMAD.U32 R0, RZ, RZ, UR53 ;  /* 0x00000035ff007e24 */ /* 0x015fca000f8e00ff */
[----:B------:R-:W-:-:S13]  /*17c20*/  ISETP.NE.AND P1, PT, R0, 0x3, PT ;  /* 0x000000030000780c */ /* 0x000fda0003f25270 */
[----:B------:R-:W-:Y:S05]  /*17c30*/  @!P1 BRA `(.L_x_5132) ;  /* 0x0000000000049947 */ /* 0x000fea0003800000 */
[----:B------:R-:W-:Y:S01]  /*17c40*/  BPT.TRAP 0x1 ;  /* 0x000000040000795c */ /* 0x000fe20000300000 */
.L_x_5132:
[----:B------:R-:W-:Y:S01]  /*17c50*/  IMAD R0, R146, 0x8, R16 ;  /* 0x0000000892007824 */ /* 0x000fe200078e0210 */
[----:B-1-3--:R-:W-:-:S04]  /*17c60*/  SHF.L.U32 R3, R220, 0x1f, RZ ;  /* 0x0000001fdc037819 */ /* 0x00afc800000006ff */
[----:B------:R0:W1:Y:S01]  /*17c70*/  SYNCS.PHASECHK.TRANS64.TRYWAIT P2, [R0+URZ+0x33430], R3 ;  /* 0x03343003000075a7 */ /* 0x000062000804017f */
[----:B------:R-:W-:Y:S05]  /*17c80*/  @!P1 BRA `(.L_x_5133) ;  /* 0x0000000000049947 */ /* 0x000fea0003800000 */
[----:B------:R-:W-:Y:S01]  /*17c90*/  BPT.TRAP 0x1 ;  /* 0x000000040000795c */ /* 0x000fe20000300000 */
.L_x_5133:
[----:B-----5:R-:W2:Y:S01]  /*17ca0*/  S2R R4, SR_TID.X ;  /* 0x0000000000047919 */ /* 0x020ea20000002100 */
[----:B------:R-:W-:Y:S01]  /*17cb0*/  IMAD.MOV.U32 R119, RZ, RZ, RZ ;  /* 0x000000ffff777224 */ /* 0x000fe200078e00ff */
[----:B--2---:R-:W-:-:S04]  /*17cc0*/  LOP3.LUT R4, R4, 0x7f, RZ, 0xc0, !PT ;  /* 0x0000007f04047812 */ /* 0x004fc800078ec0ff */
[----:B------:R-:W-:Y:S01]  /*17cd0*/  ISETP.NE.AND P0, PT, R4, RZ, PT ;  /* 0x000000ff0400720c */ /* 0x000fe20003f05270 */
[----:B-1----:R-:W-:-:S12]  /*17ce0*/  @P2 BRA `(.L_x_5134) ;  /* 0x0000000000082947 */ /* 0x002fd80003800000 */
[----:B------:R-:W1:Y:S02]  /*17cf0*/  SYNCS.PHASECHK.TRANS64.TRYWAIT P2, [R0+URZ+0x33430], R3 ;  /* 0x03343003000075a7 */ /* 0x000e64000804017f */
[----:B-1----:R-:W-:Y:S05]  /*17d00*/  @!P2 BRA `(.L_x_5135) ;  /* 0x0000018c005ca947 */ /* 0x002fea0003800000 */
.L_x_5134:
[----:B------:R-:W-:Y:S05]  /*17d10*/  WARPSYNC.ALL ;  /* 0x0000000000007948 */ /* 0x000fea0003800000 */
[----:B01----:R-:W-:Y:S01]  /*17d20*/  IADD3 R3, R16, 0x24200, RZ ;  /* 0x0002420010037810 */ /* 0x003fe20007ffe0ff */
[----:B------:R-:W2:Y:S01]  /*17d30*/  LDL R106, [R1+0x4] ;  /* 0x00000400016a7983 */ /* 0x000ea20000100800 */
[----:B------:R-:W-:Y:S01]  /*17d40*/  R2UR UR44, R44 ;  /* 0x000000002c2c72ca */ /* 0x000fe200000e0000 */
[----:B------:R-:W-:Y:S01]  /*17d50*/  IMAD.MOV.U32 R5, RZ, RZ, -0x7fffffe0 ;  /* 0x80000020ff057424 */ /* 0x000fe200078e00ff */
[----:B------:R-:W-:Y:S01]  /*17d60*/  SHF.R.U32.HI R3, RZ, 0x4, R3 ;  /* 0x00000004ff037819 */ /* 0x000fe20000011603 */
[----:B------:R-:W-:Y:S01]  /*17d70*/  WARPGROUP.ARRIVE ;  /* 0x00000000000079c5 */ /* 0x000fe20000000000 */
[----:B------:R-:W-:Y:S01]  /*17d80*/  UMOV UR25, 0x80000020 ;  /* 0x8000002000197882 */ /* 0x000fe20000000000 */
[----:B------:R-:W-:Y:S01]  /*17d90*/  IMAD.MOV.U32 R7, RZ, RZ, -0x7fffffe0 ;  /* 0x80000020ff077424 */ /* 0x000fe200078e00ff */
[----:B------:R-:W-:Y:S01]  /*17da0*/  LOP3.LUT R3, R3, 0x3fff, RZ, 0xc0, !PT ;  /* 0x00003fff03037812 */ /* 0x000fe200078ec0ff */
[----:B------:R-:W-:Y:S01]  /*17db0*/  IMAD.MOV.U32 R9, RZ, RZ, -0x7fffffe0 ;  /* 0x80000020ff097424 */ /* 0x000fe200078e00ff */
[----:B------:R-:W3:Y:S01]  /*17dc0*/  LDL R104, [R1] ;  /* 0x0000000001687983 */ /* 0x000ee20000100800 */
[----:B------:R-:W-:Y:S01]  /*17dd0*/  R2UR UR27, R5 ;  /* 0x00000000051b72ca */ /* 0x000fe200000e0000 */
[----:B------:R-:W-:Y:S01]  /*17de0*/  UMOV UR9, UR25 ;  /* 0x0000001900097c82 */ /* 0x000fe20008000000 */
[----:B------:R-:W-:Y:S01]  /*17df0*/  LOP3.LUT R14, R3, 0x10000, RZ, 0xfc, !PT ;  /* 0x00010000030e7812 */ /* 0x000fe200078efcff */
[----:B------:R-:W-:Y:S01]  /*17e00*/  UMOV UR13, UR25 ;  /* 0x00000019000d7c82 */ /* 0x000fe20008000000 */
[----:B------:R-:W-:Y:S01]  /*17e10*/  ULOP3.LUT UR44, UR44, 0x10000, URZ, 0xfc, !UPT ;  /* 0x000100002c2c7892 */ /* 0x000fe2000f8efc3f */
[----:B------:R-:W-:Y:S01]  /*17e20*/  R2UR UR11, R9 ;  /* 0x00000000090b72ca */ /* 0x000fe200000e0000 */
[----:B------:R-:W-:Y:S01]  /*17e30*/  UMOV UR17, UR25 ;  /* 0x0000001900117c82 */ /* 0x000fe20008000000 */
[----:B------:R-:W-:Y:S01]  /*17e40*/  IMAD R4, R146, 0x780, R14 ;  /* 0x0000078092047824 */ /* 0x000fe200078e020e */
[----:B------:R-:W-:Y:S01]  /*17e50*/  MOV R9, 0x80000020 ;  /* 0x8000002000097802 */ /* 0x000fe20000000f00 */
[----:B------:R-:W-:Y:S01]  /*17e60*/  IMAD.MOV.U32 R11, RZ, RZ, -0x7fffffe0 ;  /* 0x80000020ff0b7424 */ /* 0x000fe200078e00ff */
[----:B------:R-:W-:Y:S01]  /*17e70*/  UIADD3 UR4, UR44, 0x2, URZ ;  /* 0x000000022c047890 */ /* 0x000fe2000fffe03f */
[C---:B------:R-:W-:Y:S01]  /*17e80*/  VIADD R6, R4.reuse, 0x80 ;  /* 0x0000008004067836 */ /* 0x040fe20000000000 */
[C---:B------:R-:W-:Y:S01]  /*17e90*/  R2UR UR26, R4.reuse ;  /* 0x00000000041a72ca */ /* 0x040fe200000e0000 */
[----:B------:R-:W-:Y:S01]  /*17ea0*/  UMOV UR24, UR44 ;  /* 0x0000002c00187c82 */ /* 0x000fe20008000000 */
[----:B------:R-:W-:Y:S01]  /*17eb0*/  VIADD R8, R4, 0x100 ;  /* 0x0000010004087836 */ /* 0x000fe20000000000 */
[----:B------:R-:W-:Y:S01]  /*17ec0*/  UMOV UR8, UR24 ;  /* 0x0000001800087c82 */ /* 0x000fe20008000000 */
[----:B------:R-:W-:Y:S01]  /*17ed0*/  UMOV UR12, UR24 ;  /* 0x00000018000c7c82 */ /* 0x000fe20008000000 */
[----:B------:R-:W-:Y:S01]  /*17ee0*/  R2UR UR19, R9 ;  /* 0x00000000091372ca */ /* 0x000fe200000e0000 */
[----:B------:R-:W-:Y:S01]  /*17ef0*/  UMOV UR16, UR24 ;  /* 0x0000001800107c82 */ /* 0x000fe20008000000 */
[----:B------:R-:W-:Y:S01]  /*17f00*/  R2UR UR10, R8 ;  /* 0x00000000080a72ca */ /* 0x000fe200000e0000 */
[C---:B------:R-:W-:Y:S01]  /*17f10*/  VIADD R8, R4.reuse, 0x200 ;  /* 0x0000020004087836 */ /* 0x040fe20000000000 */
[----:B------:R-:W-:Y:S01]  /*17f20*/  R2UR UR7, R11 ;  /* 0x000000000b0772ca */ /* 0x000fe200000e0000 */
[----:B------:R-:W-:Y:S01]  /*17f30*/  VIADD R10, R4, 0x2 ;  /* 0x00000002040a7836 */ /* 0x000fe20000000000 */
[----:B------:R-:W-:Y:S01]  /*17f40*/  UMOV UR5, 0x80000020 ;  /* 0x8000002000057882 */ /* 0x000fe20000000000 */
[----:B------:R-:W-:Y:S01]  /*17f50*/  IMAD.MOV.U32 R9, RZ, RZ, -0x7fffffe0 ;  /* 0x80000020ff097424 */ /* 0x000fe200078e00ff */
[----:B------:R-:W-:Y:S01]  /*17f60*/  QGMMA.64x32x32.F32.E4M3.E4M3 R88, gdesc[UR24], RZ, !UPT, gsb0 ;  /* 0x00600000185879f3 */ /* 0x000fe2000c0008ff */
[----:B------:R-:W-:Y:S01]  /*17f70*/  R2UR UR26, R6 ;  /* 0x00000000061a72ca */ /* 0x000fe200000e0000 */
[----:B------:R-:W-:Y:S01]  /*17f80*/  UMOV UR20, UR4 ;  /* 0x0000000400147c82 */ /* 0x000fe20008000000 */
[----:B------:R-:W-:Y:S01]  /*17f90*/  R2UR UR27, R7 ;  /* 0x00000000071b72ca */ /* 0x000fe200000e0000 */
[----:B------:R-:W-:Y:S01]  /*17fa0*/  IMAD.MOV.U32 R7, RZ, RZ, -0x7fffffe0 ;  /* 0x80000020ff077424 */ /* 0x000fe200078e00ff */
[----:B------:R-:W-:Y:S01]  /*17fb0*/  IADD3 R6, R4, 0x180, RZ ;  /* 0x0000018004067810 */ /* 0x000fe20007ffe0ff */
[----:B------:R-:W-:Y:S01]  /*17fc0*/  UMOV UR21, UR5 ;  /* 0x0000000500157c82 */ /* 0x000fe20008000000 */
[----:B------:R-:W-:Y:S01]  /*17fd0*/  R2UR UR18, R8 ;  /* 0x00000000081272ca */ /* 0x000fe200000e0000 */
[----:B------:R-:W-:Y:S01]  /*17fe0*/  VIADD R8, R4, 0x102 ;  /* 0x0000010204087836 */ /* 0x000fe20000000000 */
[----:B------:R-:W-:Y:S01]  /*17ff0*/  R2UR UR14, R6 ;  /* 0x00000000060e72ca */ /* 0x000fe200000e0000 */
[----:B------:R-:W-:Y:S01]  /*18000*/  VIADD R6, R4, 0x82 ;  /* 0x0000008204067836 */ /* 0x000fe20000000000 */
[----:B------:R-:W-:Y:S01]  /*18010*/  R2UR UR15, R7 ;  /* 0x00000000070f72ca */ /* 0x000fe200000e0000 */
[----:B------:R-:W-:Y:S01]  /*18020*/  IMAD.MOV.U32 R7, RZ, RZ, -0x7fffffe0 ;  /* 0x80000020ff077424 */ /* 0x000fe200078e00ff */
[----:B------:R-:W-:Y:S01]  /*18030*/  R2UR UR6, R10 ;  /* 0x000000000a0672ca */ /* 0x000fe200000e0000 */
[----:B------:R-:W-:Y:S01]  /*18040*/  VIADD R10, R4, 0x280 ;  /* 0x00000280040a7836 */ /* 0x000fe20000000000 */
[----:B------:R-:W-:Y:S01]  /*18050*/  MOV R21, 0x80000020 ;  /* 0x8000002000157802 */ /* 0x000fe20000000f00 */
[----:B------:R-:W-:Y:S01]  /*18060*/  IMAD.MOV.U32 R11, RZ, RZ, -0x7fffffe0 ;  /* 0x80000020ff0b7424 */ /* 0x000fe200078e00ff */
[----:B------:R-:W-:Y:S01]  /*18070*/  @!P0 IADD3 R0, R0, 0x33440, RZ ;  /* 0x0003344000008810 */ /* 0x000fe20007ffe0ff */
[----:B------:R-:W-:Y:S01]  /*18080*/  VIADD R20, R4, 0x602 ;  /* 0x0000060204147836 */ /* 0x000fe20000000000 */
[----:B------:R-:W-:Y:S01]  /*18090*/  ULDC UR56, c[0x0][0x988] ;  /* 0x0002620000387ab9 */ /* 0x000fe20000000800 */
[----:B------:R-:W-:Y:S01]  /*180a0*/  ULDC UR57, c[0x0][0x988] ;  /* 0x0002620000397ab9 */ /* 0x000fe20000000800 */
[--C-:B------:R-:W-:Y:S01]  /*180b0*/  IMAD.MOV.U32 R118, RZ, RZ, R119.reuse ;  /* 0x000000ffff767224 */ /* 0x100fe200078e0077 */
        /* <DEDUP_REMOVED lines=15> */
[----:B------:R-:W-:Y:S01]  /*181b0*/  VIADD R10, R4, 0x282 ;  /* 0x00000282040a7836 */ /* 0x000fe20000000000 */
[----:B------:R-:W-:Y:S01]  /*181c0*/  UMOV UR29, UR9 ;  /* 0x00000009001d7c82 */ /* 0x000fe20008000000 */
[----:B------:R-:W-:Y:S02]  /*181d0*/  IMAD.MOV.U32 R11, RZ, RZ, -0x7fffffe0 ;  /* 0x80000020ff0b7424 */ /* 0x000fe400078e00ff */
        /* <DEDUP_REMOVED lines=8> */
[----:B------:R-:W-:Y:S01]  /*18260*/  VIADD R8, R4, 0x202 ;  /* 0x0000020204087836 */ /* 0x000fe20000000000 */
[----:B------:R-:W-:-:S04]  /*18270*/  MOV R9, 0x80000020 ;  /* 0x8000002000097802 */ /* 0x000fc80000000f00 */
[----:B------:R-:W-:Y:S01]  /*18280*/  R2UR UR22, R8 ;  /* 0x00000000081672ca */ /* 0x000fe200000e0000 */
[----:B------:R-:W-:Y:S01]  /*18290*/  VIADD R8, R4, 0x380 ;  /* 0x0000038004087836 */ /* 0x000fe20000000000 */
[----:B------:R-:W-:Y:S01]  /*182a0*/  R2UR UR23, R9 ;  /* 0x00000000091772ca */ /* 0x000fe200000e0000 */
[----:B------:R-:W-:Y:S01]  /*182b0*/  IMAD.MOV.U32 R9, RZ, RZ, -0x7fffffe0 ;  /* 0x80000020ff097424 */ /* 0x000fe200078e00ff */
        /* <DEDUP_REMOVED lines=8> */
[----:B------:R-:W-:Y:S02]  /*18340*/  R2UR UR6, R6 ;  /* 0x00000000060672ca */ /* 0x000fe400000e0000 */
[----:B------:R-:W-:Y:S01]  /*18350*/  R2UR UR7, R7 ;  /* 0x00000000070772ca */ /* 0x000fe200000e0000 */
[----:B------:R-:W-:Y:S01]  /*18360*/  IMAD.MOV.U32 R7, RZ, RZ, -0x7fffffe0 ;  /* 0x80000020ff077424 */ /* 0x000fe200078e00ff */
[----:B------:R-:W-:-:S04]  /*18370*/  IADD3 R6, R4, 0x182, RZ ;  /* 0x0000018204067810 */ /* 0x000fc80007ffe0ff */
        /* <DEDUP_REMOVED lines=8> */
[----:B------:R-:W-:Y:S01]  /*18400*/  IMAD.U32 R120, RZ, RZ, UR6 ;  /* 0x00000006ff787e24 */ /* 0x000fe2000f8e00ff */
[----:B------:R-:W-:Y:S02]  /*18410*/  WARPGROUP.DEPBAR.LE gsb0, 0x0 ;  /* 0x00008000000079c5 */ /* 0x000fe40000010000 */
[----:B------:R-:W-:-:S06]  /*18420*/  WARPGROUP.ARRIVE ;  /* 0x00000000000079c5 */ /* 0x000fcc0000000000 */
[----:B------:R-:W-:Y:S01]  /*18430*/  QGMMA.64x32x32.F32.E4M3.E4M3 R56, gdesc[UR12], R56, gsb0 ;  /* 0x006000000c3879f3 */ /* 0x000fe20008000838 */
        /* <DEDUP_REMOVED lines=99> */
[----:B------:R-:W-:Y:S02]  /*18a70*/  R2UR UR46, R8 ;  /* 0x00000000082e72ca */ /* 0x000fe400000e0000 */
[----:B------:R-:W-:Y:S01]  /*18a80*/  R2UR UR47, R9 ;  /* 0x00000000092f72ca */ /* 0x000fe200000e0000 */
        /* <DEDUP_REMOVED lines=42> */
[----:B------:R-:W-:Y:S01]  /*18d30*/  MUFU.TANH R10, R10 ;  /* 0x0000000a000a7308 */ /* 0x000fe20000002400 */
[----:B------:R-:W-:Y:S01]  /*18d40*/  R2UR UR23, R21 ;  /* 0x00000000151772ca */ /* 0x000fe200000e0000 */
        /* <DEDUP_REMOVED lines=11> */
[----:B------:R-:W-:Y:S01]  /*18e00*/  FMUL.FTZ R12, R2, R102 ;  /* 0x00000066020c7220 */ /* 0x000fe20000410000 */
[--C-:B------:R-:W-:Y:S01]  /*18e10*/  IMAD.MOV.U32 R102, RZ, RZ, R119.reuse ;  /* 0x000000ffff667224 */ /* 0x100fe200078e0077 */
[----:B------:R-:W-:Y:S01]  /*18e20*/  MOV R90, R119 ;  /* 0x00000077005a7202 */ /* 0x000fe20000000f00 */
[----:B------:R-:W1:Y:S01]  /*18e30*/  MUFU.TANH R117, R117 ;  /* 0x0000007500757308 */ /* 0x000e620000002400 */
[----:B------:R-:W-:-:S02]  /*18e40*/  IMAD.MOV.U32 R98, RZ, RZ, R119 ;  /* 0x000000ffff627224 */ /* 0x000fc400078e0077 */
[--C-:B------:R-:W-:Y:S02]  /*18e50*/  IMAD.MOV.U32 R94, RZ, RZ, R119.reuse ;  /* 0x000000ffff5e7224 */ /* 0x100fe400078e0077 */
[----:B------:R-:W-:-:S03]  /*18e60*/  IMAD.MOV.U32 R92, RZ, RZ, R119 ;  /* 0x000000ffff5c7224 */ /* 0x000fc600078e0077 */
[----:B------:R-:W4:Y:S08]  /*18e70*/  MUFU.TANH R123, R123 ;  /* 0x0000007b007b7308 */ /* 0x000f300000002400 */
[----:B------:R-:W5:Y:S08]  /*18e80*/  MUFU.TANH R96, R96 ;  /* 0x0000006000607308 */ /* 0x000f700000002400 */
        /* <DEDUP_REMOVED lines=9> */
[----:B------:R-:W-:Y:S01]  /*18f20*/  MUFU.TANH R111, R77 ;  /* 0x0000004d006f7308 */ /* 0x000fe20000002400 */
[----:B------:R-:W-:Y:S01]  /*18f30*/  QGMMA.64x32x32.F32.E4M3.E4M3 R56, gdesc[UR20], R56, gsb0 ;  /* 0x00600000143879f3 */ /* 0x000fe20008000838 */
        /* <DEDUP_REMOVED lines=11> */
[----:B--2---:R-:W-:-:S07]  /*18ff0*/  FMUL.FTZ R72, R2, R79 ;  /* 0x0000004f02487220 */ /* 0x004fce0000410000 */
[----:B------:R2:W5:Y:S01]  /*19000*/  MUFU.TANH R113, R76 ;  /* 0x0000004c00717308 */ /* 0x0005620000002400 */
[----:B---3--:R-:W-:-:S07]  /*19010*/  FMUL.FTZ R73, R2, R82 ;  /* 0x0000005202497220 */ /* 0x008fce0000410000 */
[----:B------:R-:W3:Y:S01]  /*19020*/  MUFU.TANH R80, R80 ;  /* 0x0000005000507308 */ /* 0x000ee20000002400 */
[----:B--2---:R-:W-:-:S07]  /*19030*/  FMUL.FTZ R76, R2, R87 ;  /* 0x00000057024c7220 */ /* 0x004fce0000410000 */
[----:B------:R-:W2:Y:S08]  /*19040*/  MUFU.TANH R81, R81 ;  /* 0x0000005100517308 */ /* 0x000eb00000002400 */
[----:B------:R-:W2:Y:S08]  /*19050*/  MUFU.TANH R84, R84 ;  /* 0x0000005400547308 */ /* 0x000eb00000002400 */
[----:B------:R-:W2:Y:S01]  /*19060*/  MUFU.TANH R85, R85 ;  /* 0x0000005500557308 */ /* 0x000ea20000002400 */
[----:B------:R-:W-:-:S02]  /*19070*/  WARPGROUP.DEPBAR.LE gsb0, 0x0 ;  /* 0x00008000000079c5 */ /* 0x000fc40000010000 */
[C---:B------:R-:W-:Y:S01]  /*19080*/  FMUL.FTZ R5, R2.reuse, R56 ;  /* 0x0000003802057220 */ /* 0x040fe20000410000 */
[C---:B------:R-:W-:Y:S01]  /*19090*/  FMUL.FTZ R77, R2.reuse, R57 ;  /* 0x00000039024d7220 */ /* 0x040fe20000410000 */
[C---:B------:R-:W-:Y:S01]  /*190a0*/  FMUL.FTZ R56, R2.reuse, R58 ;  /* 0x0000003a02387220 */ /* 0x040fe20000410000 */
[----:B------:R-:W-:Y:S01]  /*190b0*/  FMUL.FTZ R57, R2, R59 ;  /* 0x0000003b02397220 */ /* 0x000fe20000410000 */
[----:B------:R-:W-:Y:S01]  /*190c0*/  VIADD R58, R4, 0x682 ;  /* 0x00000682043a7836 */ /* 0x000fe20000000000 */
[----:B------:R-:W-:Y:S01]  /*190d0*/  WARPGROUP.ARRIVE ;  /* 0x00000000000079c5 */ /* 0x000fe20000000000 */
[----:B------:R-:W-:Y:S02]  /*190e0*/  IMAD.MOV.U32 R59, RZ, RZ, -0x7fffffe0 ;  /* 0x80000020ff3b7424 */ /* 0x000fe400078e00ff */
[C---:B------:R-:W-:Y:S01]  /*190f0*/  FMUL.FTZ R60, R2.reuse, R60 ;  /* 0x0000003c023c7220 */ /* 0x040fe20000410000 */
[----:B------:R-:W-:Y:S01]  /*19100*/  FMUL.FTZ R64, R2, R64 ;  /* 0x0000004002407220 */ /* 0x000fe20000410000 */
[----:B------:R-:W-:Y:S01]  /*19110*/  R2UR UR22, R58 ;  /* 0x000000003a1672ca */ /* 0x000fe200000e0000 */
[C---:B------:R-:W-:Y:S01]  /*19120*/  FMUL.FTZ R58, R2.reuse, R62 ;  /* 0x0000003e023a7220 */ /* 0x040fe20000410000 */
[----:B------:R-:W-:Y:S01]  /*19130*/  R2UR UR23, R59 ;  /* 0x000000003b1772ca */ /* 0x000fe200000e0000 */
[----:B------:R-:W-:Y:S01]  /*19140*/  IMAD R62, R105, -0xa0, R234 ;  /* 0xffffff60693e7824 */ /* 0x000fe200078e02ea */
[----:B------:R0:W-:Y:S01]  /*19150*/  MUFU.TANH R95, R60 ;  /* 0x0000003c005f7308 */ /* 0x0001e20000002400 */
[----:B------:R-:W-:Y:S01]  /*19160*/  FMUL.FTZ R61, R2, R61 ;  /* 0x0000003d023d7220 */ /* 0x000fe20000410000 */
[----:B------:R-:W-:Y:S01]  /*19170*/  IADD3 R4, R4, 0x702, RZ ;  /* 0x0000070204047810 */ /* 0x000fe20007ffe0ff */
[C---:B------:R-:W-:Y:S01]  /*19180*/  FMUL.FTZ R65, R2.reuse, R65 ;  /* 0x0000004102417220 */ /* 0x040fe20000410000 */
[C---:B------:R-:W-:Y:S01]  /*19190*/  FMUL.FTZ R68, R2.reuse, R68 ;  /* 0x0000004402447220 */ /* 0x040fe20000410000 */
[C---:B------:R-:W-:Y:S01]  /*191a0*/  FMUL.FTZ R69, R2.reuse, R69 ;  /* 0x0000004502457220 */ /* 0x040fe20000410000 */
[C---:B------:R-:W-:Y:S01]  /*191b0*/  FMUL.FTZ R59, R2.reuse, R63 ;  /* 0x0000003f023b7220 */ /* 0x040fe20000410000 */
[C---:B------:R-:W-:Y:S01]  /*191c0*/  FMUL.FTZ R63, R2.reuse, R71 ;  /* 0x00000047023f7220 */ /* 0x040fe20000410000 */
[----:B------:R1:W-:Y:S01]  /*191d0*/  MUFU.TANH R89, R64 ;  /* 0x0000004000597308 */ /* 0x0003e20000002400 */
[----:B0-----:R-:W-:Y:S01]  /*191e0*/  FMUL.FTZ R60, R2, R66 ;  /* 0x00000042023c7220 */ /* 0x001fe20000410000 */
[----:B------:R-:W-:Y:S01]  /*191f0*/  IADD3 R66, -R227, 0xa1, R62 ;  /* 0x000000a1e3427810 */ /* 0x000fe20007ffe13e */
[----:B------:R-:W-:Y:S01]  /*19200*/  QGMMA.64x32x32.F32.E4M3.E4M3 R40, gdesc[UR20], R40, gsb0 ;  /* 0x00600000142879f3 */ /* 0x000fe20008000828 */
[----:B------:R-:W-:-:S03]  /*19210*/  R2UR UR22, R4 ;  /* 0x00000000041672ca */ /* 0x000fc600000e0000 */
[----:B------:R-:W-:Y:S01]  /*19220*/  IMAD R66, R104, -0x2, R66 ;  /* 0xfffffffe68427824 */ /* 0x000fe200078e0242 */
[----:B------:R0:W-:Y:S01]  /*19230*/  MUFU.TANH R97, R77 ;  /* 0x0000004d00617308 */ /* 0x0001e20000002400 */
[----:B-1----:R-:W-:Y:S02]  /*19240*/  VIADD R64, R62, 0xa0 ;  /* 0x000000a03e407836 */ /* 0x002fe40000000000 */
[----:B------:R-:W-:Y:S02]  /*19250*/  FMUL.FTZ R62, R2, R70 ;  /* 0x00000046023e7220 */ /* 0x000fe40000410000 */
[----:B------:R-:W-:Y:S02]  /*19260*/  IMAD R64, R104, -0x2, R64 ;  /* 0xfffffffe68407824 */ /* 0x000fe400078e0240 */
[----:B------:R-:W-:Y:S01]  /*19270*/  IMAD.MOV.U32 R104, RZ, RZ, R119 ;  /* 0x000000ffff687224 */ /* 0x000fe200078e0077 */
[----:B------:R1:W-:Y:S01]  /*19280*/  MUFU.TANH R93, R61 ;  /* 0x0000003d005d7308 */ /* 0x0003e20000002400 */
[----:B0-----:R-:W-:-:S02]  /*19290*/  IMAD R77, R225, 0x80, R106 ;  /* 0x00000080e14d7824 */ /* 0x001fc400078e026a */
[----:B------:R-:W-:-:S05]  /*192a0*/  IMAD.MOV.U32 R106, RZ, RZ, R119 ;  /* 0x000000ffff6a7224 */ /* 0x000fca00078e0077 */
[----:B------:R0:W2:Y:S01]  /*192b0*/  MUFU.TANH R99, R5 ;  /* 0x0000000500637308 */ /* 0x0000a20000002400 */
[----:B-1----:R-:W-:Y:S01]  /*192c0*/  FMUL.FTZ R61, R2, R67 ;  /* 0x00000043023d7220 */ /* 0x002fe20000410000 */
[----:B------:R-:W-:Y:S02]  /*192d0*/  VIADDMNMX R67, R77, R66, R64, PT ;  /* 0x000000424d437246 */ /* 0x000fe40003800140 */
[----:B------:R-:W-:Y:S02]  /*192e0*/  IADD3 R77, R66, 0x8, R77 ;  /* 0x00000008424d7810 */ /* 0x000fe40007ffe04d */
[C---:B------:R-:W-:Y:S02]  /*192f0*/  ISETP.GT.AND P4, PT, R67.reuse, RZ, PT ;  /* 0x000000ff4300720c */ /* 0x040fe40003f84270 */
[C---:B------:R-:W-:Y:S01]  /*19300*/  ISETP.GT.AND P5, PT, R67.reuse, 0x1, PT ;  /* 0x000000014300780c */ /* 0x040fe20003fa4270 */
[----:B0-----:R-:W-:Y:S01]  /*19310*/  IMAD.MOV.U32 R5, RZ, RZ, -0x7fffffe0 ;  /* 0x80000020ff057424 */ /* 0x001fe200078e00ff */
[----:B------:R-:W-:Y:S01]  /*19320*/  ISETP.GT.AND P2, PT, R67, 0x8, PT ;  /* 0x000000084300780c */ /* 0x000fe20003f44270 */
[----:B------:R-:W0:Y:S01]  /*19330*/  MUFU.TANH R65, R65 ;  /* 0x0000004100417308 */ /* 0x000e220000002400 */
[----:B------:R-:W-:-:S02]  /*19340*/  FSEL R88, R88, -INF , P5 ;  /* 0xff80000058587808 */ /* 0x000fc40002800000 */
[----:B------:R-:W-:Y:S02]  /*19350*/  R2UR UR23, R5 ;  /* 0x00000000051772ca */ /* 0x000fe400000e0000 */
[----:B------:R-:W-:Y:S02]  /*19360*/  FSEL R5, R10, -INF , P4 ;  /* 0xff8000000a057808 */ /* 0x000fe40002000000 */
[----:B------:R-:W-:Y:S01]  /*19370*/  ISETP.GT.AND P3, PT, R67, 0x9, PT ;  /* 0x000000094300780c */ /* 0x000fe20003f64270 */
[----:B------:R-:W1:Y:S01]  /*19380*/  MUFU.TANH R68, R68 ;  /* 0x0000004400447308 */ /* 0x000e620000002400 */
[----:B------:R-:W-:Y:S02]  /*19390*/  FSEL R117, R117, -INF , P2 ;  /* 0xff80000075757808 */ /* 0x000fe40001000000 */
[----:B------:R-:W-:Y:S02]  /*193a0*/  FMNMX.FTZ R70, R5, R88, !PT ;  /* 0x0000005805467209 */ /* 0x000fe40007810000 */
[----:B------:R-:W-:-:S02]  /*193b0*/  ISETP.GT.AND P4, PT, R67, 0x10, PT ;  /* 0x000000104300780c */ /* 0x000fc40003f84270 */
[----:B----4-:R-:W-:Y:S01]  /*193c0*/  FSEL R123, R123, -INF , P3 ;  /* 0xff8000007b7b7808 */ /* 0x010fe20001800000 */
[----:B------:R-:W4:Y:S01]  /*193d0*/  MUFU.TANH R69, R69 ;  /* 0x0000004500457308 */ /* 0x000f220000002400 */
[----:B------:R-:W-:Y:S02]  /*193e0*/  FMNMX.FTZ R70, R117, R70, !PT ;  /* 0x0000004675467209 */ /* 0x000fe40007810000 */
[----:B------:R-:W-:Y:S02]  /*193f0*/  ISETP.GT.AND P5, PT, R67, 0x11, PT ;  /* 0x000000114300780c */ /* 0x000fe40003fa4270 */
[----:B-----5:R-:W-:Y:S01]  /*19400*/  FSEL R127, R96, -INF , P4 ;  /* 0xff800000607f7808 */ /* 0x020fe20002000000 */
[----:B------:R-:W-:Y:S01]  /*19410*/  IMAD.MOV.U32 R96, RZ, RZ, R119 ;  /* 0x000000ffff607224 */ /* 0x000fe200078e0077 */
[----:B------:R-:W-:Y:S01]  /*19420*/  FMNMX.FTZ R70, R123, R70, !PT ;  /* 0x000000467b467209 */ /* 0x000fe20007810000 */
[----:B------:R-:W-:Y:S01]  /*19430*/  MUFU.TANH R6, R6 ;  /* 0x0000000600067308 */ /* 0x000fe20000002400 */
[----:B------:R-:W-:-:S02]  /*19440*/  ISETP.GT.AND P2, PT, R67, 0x18, PT ;  /* 0x000000184300780c */ /* 0x000fc40003f44270 */
[----:B------:R-:W-:Y:S01]  /*19450*/  FSEL R131, R131, -INF , P5 ;  /* 0xff80000083837808 */ /* 0x000fe20002800000 */
[----:B------:R-:W-:Y:S02]  /*19460*/  WARPGROUP.DEPBAR.LE gsb0, 0x0 ;  /* 0x00008000000079c5 */ /* 0x000fe40000010000 */
[----:B------:R-:W-:Y:S01]  /*19470*/  FMNMX.FTZ R70, R127, R70, !PT ;  /* 0x000000467f467209 */ /* 0x000fe20007810000 */
[----:B------:R-:W-:Y:S01]  /*19480*/  WARPGROUP.ARRIVE ;  /* 0x00000000000079c5 */ /* 0x000fe20000000000 */
[----:B------:R-:W-:Y:S01]  /*19490*/  ISETP.GT.AND P3, PT, R67, 0x19, PT ;  /* 0x000000194300780c */ /* 0x000fe20003f64270 */
[----:B------:R-:W-:Y:S01]  /*194a0*/  FMUL.FTZ R40, R2, R40 ;  /* 0x0000002802287220 */ /* 0x000fe20000410000 */
[----:B------:R-:W-:Y:S01]  /*194b0*/  FSEL R129, R100, -INF , P2 ;  /* 0xff80000064817808 */ /* 0x000fe20001000000 */
[C---:B------:R-:W-:Y:S01]  /*194c0*/  FMUL.FTZ R41, R2.reuse, R41 ;  /* 0x0000002902297220 */ /* 0x040fe20000410000 */
[----:B------:R-:W-:Y:S01]  /*194d0*/  FMNMX.FTZ R70, R131, R70, !PT ;  /* 0x0000004683467209 */ /* 0x000fe20007810000 */
[----:B------:R-:W-:Y:S01]  /*194e0*/  QGMMA.64x32x32.F32.E4M3.E4M3 R24, gdesc[UR20], R24, gsb0 ;  /* 0x00600000141879f3 */ /* 0x000fe20008000818 */
[----:B------:R-:W-:Y:S01]  /*194f0*/  ISETP.GT.AND P2, PT, R67, 0x20, PT ;  /* 0x000000204300780c */ /* 0x000fe20003f44270 */
[----:B------:R5:W4:Y:S01]  /*19500*/  MUFU.TANH R4, R40 ;  /* 0x0000002800047308 */ /* 0x000b220000002400 */
[----:B------:R-:W-:Y:S01]  /*19510*/  FSEL R125, R101, -INF , P3 ;  /* 0xff800000657d7808 */ /* 0x000fe20001800000 */
[C---:B------:R-:W-:Y:S01]  /*19520*/  FMUL.FTZ R44, R2.reuse, R44 ;  /* 0x0000002c022c7220 */ /* 0x040fe20000410000 */
[----:B------:R-:W-:Y:S01]  /*19530*/  FMNMX.FTZ R70, R129, R70, !PT ;  /* 0x0000004681467209 */ /* 0x000fe20007810000 */
[C---:B------:R-:W-:Y:S01]  /*19540*/  FMUL.FTZ R45, R2.reuse, R45 ;  /* 0x0000002d022d7220 */ /* 0x040fe20000410000 */
[----:B------:R-:W-:Y:S01]  /*19550*/  ISETP.GT.AND P3, PT, R67, 0x21, PT ;  /* 0x000000214300780c */ /* 0x000fe20003f64270 */
[C---:B------:R-:W-:Y:S01]  /*19560*/  FMUL.FTZ R48, R2.reuse, R48 ;  /* 0x0000003002307220 */ /* 0x040fe20000410000 */
[----:B------:R-:W-:Y:S01]  /*19570*/  FSEL R121, R121, -INF , P2 ;  /* 0xff80000079797808 */ /* 0x000fe20001000000 */
[----:B------:R3:W4:Y:S01]  /*19580*/  MUFU.TANH R10, R41 ;  /* 0x00000029000a7308 */ /* 0x0007220000002400 */
[----:B------:R-:W-:Y:S01]  /*19590*/  FMNMX.FTZ R70, R125, R70, !PT ;  /* 0x000000467d467209 */ /* 0x000fe20007810000 */
[C---:B------:R-:W-:Y:S01]  /*195a0*/  FMUL.FTZ R53, R2.reuse, R53 ;  /* 0x0000003502357220 */ /* 0x040fe20000410000 */
[----:B------:R-:W-:Y:S01]  /*195b0*/  ISETP.GT.AND P2, PT, R67, 0x28, PT ;  /* 0x000000284300780c */ /* 0x000fe20003f44270 */
[C---:B-----5:R-:W-:Y:S01]  /*195c0*/  FMUL.FTZ R40, R2.reuse, R42 ;  /* 0x0000002a02287220 */ /* 0x060fe20000410000 */
[----:B------:R-:W-:Y:S01]  /*195d0*/  FSEL R115, R115, -INF , P3 ;  /* 0xff80000073737808 */ /* 0x000fe20001800000 */
[C---:B------:R-:W-:Y:S01]  /*195e0*/  FMUL.FTZ R49, R2.reuse, R49 ;  /* 0x0000003102317220 */ /* 0x040fe20000410000 */
[----:B------:R-:W-:Y:S01]  /*195f0*/  FMNMX.FTZ R70, R121, R70, !PT ;  /* 0x0000004679467209 */ /* 0x000fe20007810000 */
[----:B------:R-:W5:Y:S01]  /*19600*/  MUFU.TANH R44, R44 ;  /* 0x0000002c002c7308 */ /* 0x000f620000002400 */
[----:B------:R-:W-:Y:S01]  /*19610*/  ISETP.GT.AND P3, PT, R67, 0x29, PT ;  /* 0x000000294300780c */ /* 0x000fe20003f64270 */
[C---:B---3--:R-:W-:Y:S01]  /*19620*/  FMUL.FTZ R41, R2.reuse, R43 ;  /* 0x0000002b02297220 */ /* 0x048fe20000410000 */
[----:B------:R-:W-:Y:S01]  /*19630*/  FSEL R113, R113, -INF , P2 ;  /* 0xff80000071717808 */ /* 0x000fe20001000000 */
[C---:B------:R-:W-:Y:S01]  /*19640*/  FMUL.FTZ R52, R2.reuse, R52 ;  /* 0x0000003402347220 */ /* 0x040fe20000410000 */
[----:B------:R-:W-:Y:S01]  /*19650*/  FMNMX.FTZ R70, R115, R70, !PT ;  /* 0x0000004673467209 */ /* 0x000fe20007810000 */
[----:B------:R-:W-:Y:S01]  /*19660*/  FMUL.FTZ R78, R2, R51 ;  /* 0x00000033024e7220 */ /* 0x000fe20000410000 */
[----:B------:R-:W-:Y:S01]  /*19670*/  ISETP.GT.AND P2, PT, R67, 0x30, PT ;  /* 0x000000304300780c */ /* 0x000fe20003f44270 */
[----:B------:R-:W3:Y:S01]  /*19680*/  MUFU.TANH R43, R45 ;  /* 0x0000002d002b7308 */ /* 0x000ee20000002400 */
[----:B------:R-:W-:-:S02]  /*19690*/  FSEL R111, R111, -INF , P3 ;  /* 0xff8000006f6f7808 */ /* 0x000fc40001800000 */
[----:B------:R-:W-:Y:S02]  /*196a0*/  FMNMX.FTZ R70, R113, R70, !PT ;  /* 0x0000004671467209 */ /* 0x000fe40007810000 */
[----:B------:R-:W-:Y:S02]  /*196b0*/  ISETP.GT.AND P3, PT, R67, 0x31, PT ;  /* 0x000000314300780c */ /* 0x000fe40003f64270 */
[----:B------:R-:W-:Y:S01]  /*196c0*/  FSEL R109, R80, -INF , P2 ;  /* 0xff800000506d7808 */ /* 0x000fe20001000000 */
[----:B------:R-:W3:Y:S01]  /*196d0*/  MUFU.TANH R48, R48 ;  /* 0x0000003000307308 */ /* 0x000ee20000002400 */
[----:B------:R-:W-:Y:S02]  /*196e0*/  FMNMX.FTZ R70, R111, R70, !PT ;  /* 0x000000466f467209 */ /* 0x000fe40007810000 */
[----:B------:R-:W-:Y:S02]  /*196f0*/  ISETP.GT.AND P2, PT, R67, 0x38, PT ;  /* 0x000000384300780c */ /* 0x000fe40003f44270 */
[----:B--2---:R-:W-:-:S02]  /*19700*/  FSEL R107, R81, -INF , P3 ;  /* 0xff800000516b7808 */ /* 0x004fc40001800000 */
[----:B------:R-:W-:Y:S01]  /*19710*/  FMNMX.FTZ R70, R109, R70, !PT ;  /* 0x000000466d467209 */ /* 0x000fe20007810000 */
[----:B------:R-:W-:Y:S01]  /*19720*/  MUFU.TANH R42, R53 ;  /* 0x00000035002a7308 */ /* 0x000fe20000002400 */
[----:B------:R-:W-:Y:S02]  /*19730*/  ISETP.GT.AND P3, PT, R67, 0x39, PT ;  /* 0x000000394300780c */ /* 0x000fe40003f64270 */
[----:B------:R-:W-:Y:S02]  /*19740*/  FSEL R103, R84, -INF , P2 ;  /* 0xff80000054677808 */ /* 0x000fe40001000000 */
[----:B------:R-:W-:Y:S02]  /*19750*/  FMNMX.FTZ R70, R107, R70, !PT ;  /* 0x000000466b467209 */ /* 0x000fe40007810000 */
[----:B------:R-:W-:Y:S01]  /*19760*/  ISETP.GT.AND P2, PT, R67, 0x40, PT ;  /* 0x000000404300780c */ /* 0x000fe20003f44270 */
[----:B------:R2:W3:Y:S01]  /*19770*/  MUFU.TANH R45, R49 ;  /* 0x00000031002d7308 */ /* 0x0004e20000002400 */
[----:B------:R-:W-:-:S02]  /*19780*/  FSEL R101, R85, -INF , P3 ;  /* 0xff80000055657808 */ /* 0x000fc40001800000 */
[----:B------:R-:W-:Y:S02]  /*19790*/  FMNMX.FTZ R70, R103, R70, !PT ;  /* 0x0000004667467209 */ /* 0x000fe40007810000 */
[----:B------:R-:W-:Y:S02]  /*197a0*/  ISETP.GT.AND P3, PT, R67, 0x41, PT ;  /* 0x000000414300780c */ /* 0x000fe40003f64270 */
[----:B------:R-:W-:Y:S01]  /*197b0*/  FSEL R99, R99, -INF , P2 ;  /* 0xff80000063637808 */ /* 0x000fe20001000000 */
[----:B------:R-:W3:Y:S01]  /*197c0*/  MUFU.TANH R52, R52 ;  /* 0x0000003400347308 */ /* 0x000ee20000002400 */
[----:B------:R-:W-:Y:S01]  /*197d0*/  FMNMX.FTZ R70, R101, R70, !PT ;  /* 0x0000004665467209 */ /* 0x000fe20007810000 */
[----:B------:R-:W-:Y:S02]  /*197e0*/  WARPGROUP.DEPBAR.LE gsb0, 0x0 ;  /* 0x00008000000079c5 */ /* 0x000fe40000010000 */
[----:B------:R-:W-:Y:S01]  /*197f0*/  ISETP.GT.AND P2, PT, R67, 0x48, PT ;  /* 0x000000484300780c */ /* 0x000fe20003f44270 */
[C---:B--2---:R-:W-:Y:S01]  /*19800*/  FMUL.FTZ R49, R2.reuse, R25 ;  /* 0x0000001902317220 */ /* 0x044fe20000410000 */
[----:B------:R-:W-:Y:S01]  /*19810*/  FSEL R97, R97, -INF , P3 ;  /* 0xff80000061617808 */ /* 0x000fe20001800000 */
[C---:B------:R-:W-:Y:S01]  /*19820*/  FMUL.FTZ R24, R2.reuse, R24 ;  /* 0x0000001802187220 */ /* 0x040fe20000410000 */
[----:B------:R-:W-:Y:S01]  /*19830*/  FMNMX.FTZ R70, R99, R70, !PT ;  /* 0x0000004663467209 */ /* 0x000fe20007810000 */
[----:B------:R-:W-:Y:S01]  /*19840*/  MUFU.TANH R85, R49 ;  /* 0x0000003100557308 */ /* 0x000fe20000002400 */
[----:B------:R-:W-:Y:S01]  /*19850*/  ISETP.GT.AND P3, PT, R67, 0x49, PT ;  /* 0x000000494300780c */ /* 0x000fe20003f64270 */
[C---:B------:R-:W-:Y:S01]  /*19860*/  FMUL.FTZ R28, R2.reuse, R28 ;  /* 0x0000001c021c7220 */ /* 0x040fe20000410000 */
[----:B------:R-:W-:Y:S01]  /*19870*/  FSEL R95, R95, -INF , P2 ;  /* 0xff8000005f5f7808 */ /* 0x000fe20001000000 */
[C---:B------:R-:W-:Y:S01]  /*19880*/  FMUL.FTZ R32, R2.reuse, R32 ;  /* 0x0000002002207220 */ /* 0x040fe20000410000 */
[----:B------:R-:W-:Y:S01]  /*19890*/  FMNMX.FTZ R70, R97, R70, !PT ;  /* 0x0000004661467209 */ /* 0x000fe20007810000 */
[C---:B------:R-:W-:Y:S01]  /*198a0*/  FMUL.FTZ R36, R2.reuse, R36 ;  /* 0x0000002402247220 */ /* 0x040fe20000410000 */
[----:B------:R-:W-:Y:S01]  /*198b0*/  ISETP.GT.AND P2, PT, R67, 0x50, PT ;  /* 0x000000504300780c */ /* 0x000fe20003f44270 */
[----:B------:R-:W2:Y:S01]  /*198c0*/  MUFU.TANH R24, R24 ;  /* 0x0000001800187308 */ /* 0x000ea20000002400 */
[----:B------:R-:W-:Y:S01]  /*198d0*/  FSEL R93, R93, -INF , P3 ;  /* 0xff8000005d5d7808 */ /* 0x000fe20001800000 */
[C---:B------:R-:W-:Y:S01]  /*198e0*/  FMUL.FTZ R34, R2.reuse, R34 ;  /* 0x0000002202227220 */ /* 0x040fe20000410000 */
[----:B------:R-:W-:Y:S01]  /*198f0*/  FMNMX.FTZ R70, R95, R70, !PT ;  /* 0x000000465f467209 */ /* 0x000fe20007810000 */
[----:B------:R-:W-:Y:S01]  /*19900*/  FMUL.FTZ R38, R2, R38 ;  /* 0x0000002602267220 */ /* 0x000fe20000410000 */
[----:B------:R-:W-:-:S02]  /*19910*/  ISETP.GT.AND P3, PT, R67, 0x51, PT ;  /* 0x000000514300780c */ /* 0x000fc40003f64270 */
[----:B------:R-:W-:Y:S01]  /*19920*/  FSEL R89, R89, -INF , P2 ;  /* 0xff80000059597808 */ /* 0x000fe20001000000 */
[----:B------:R-:W2:Y:S01]  /*19930*/  MUFU.TANH R28, R28 ;  /* 0x0000001c001c7308 */ /* 0x000ea20000002400 */
[----:B------:R-:W-:Y:S02]  /*19940*/  FMNMX.FTZ R70, R93, R70, !PT ;  /* 0x000000465d467209 */ /* 0x000fe40007810000 */
[----:B------:R-:W-:Y:S02]  /*19950*/  ISETP.GT.AND P2, PT, R67, 0x58, PT ;  /* 0x000000584300780c */ /* 0x000fe40003f44270 */
[----:B0-----:R-:W-:Y:S02]  /*19960*/  FSEL R87, R65, -INF , P3 ;  /* 0xff80000041577808 */ /* 0x001fe40001800000 */
[----:B------:R-:W-:Y:S01]  /*19970*/  FMNMX.FTZ R70, R89, R70, !PT ;  /* 0x0000004659467209 */ /* 0x000fe20007810000 */
[----:B------:R0:W-:Y:S01]  /*19980*/  MUFU.TANH R71, R32 ;  /* 0x0000002000477308 */ /* 0x0001e20000002400 */
[----:B------:R-:W-:-:S02]  /*19990*/  ISETP.GT.AND P3, PT, R67, 0x59, PT ;  /* 0x000000594300780c */ /* 0x000fc40003f64270 */
[----:B-1----:R-:W-:Y:S01]  /*199a0*/  FSEL R81, R68, -INF , P2 ;  /* 0xff80000044517808 */ /* 0x002fe20001000000 */
[C---:B------:R-:W-:Y:S01]  /*199b0*/  FMUL.FTZ R68, R2.reuse, R47 ;  /* 0x0000002f02447220 */ /* 0x040fe20000410000 */
[----:B------:R-:W-:Y:S02]  /*199c0*/  FMNMX.FTZ R70, R87, R70, !PT ;  /* 0x0000004657467209 */ /* 0x000fe40007810000 */
[----:B------:R-:W-:Y:S01]  /*199d0*/  ISETP.GT.AND P2, PT, R67, 0x60, PT ;  /* 0x000000604300780c */ /* 0x000fe20003f44270 */
[----:B------:R-:W-:Y:S01]  /*199e0*/  MUFU.TANH R36, R36 ;  /* 0x0000002400247308 */ /* 0x000fe20000002400 */
[----:B----4-:R-:W-:Y:S01]  /*199f0*/  FSEL R79, R69, -INF , P3 ;  /* 0xff800000454f7808 */ /* 0x010fe20001800000 */
[C---:B0-----:R-:W-:Y:S01]  /*19a00*/  FMUL.FTZ R32, R2.reuse, R46 ;  /* 0x0000002e02207220 */ /* 0x041fe20000410000 */
[----:B------:R-:W-:Y:S01]  /*19a10*/  FMNMX.FTZ R70, R81, R70, !PT ;  /* 0x0000004651467209 */ /* 0x000fe20007810000 */
[----:B------:R-:W-:Y:S01]  /*19a20*/  FMUL.FTZ R46, R2, R27 ;  /* 0x0000001b022e7220 */ /* 0x000fe20000410000 */
[----:B------:R-:W-:-:S02]  /*19a30*/  ISETP.GT.AND P3, PT, R67, 0x61, PT ;  /* 0x000000614300780c */ /* 0x000fc40003f64270 */
[----:B------:R-:W-:Y:S01]  /*19a40*/  FSEL R53, R4, -INF , P2 ;  /* 0xff80000004357808 */ /* 0x000fe20001000000 */
[----:B------:R-:W-:Y:S01]  /*19a50*/  FMUL.FTZ R4, R2, R29 ;  /* 0x0000001d02047220 */ /* 0x000fe20000410000 */
[----:B------:R-:W-:Y:S01]  /*19a60*/  FMNMX.FTZ R70, R79, R70, !PT ;  /* 0x000000464f467209 */ /* 0x000fe20007810000 */
[----:B------:R-:W-:Y:S01]  /*19a70*/  MUFU.TANH R3, R3 ;  /* 0x0000000300037308 */ /* 0x000fe20000002400 */
[----:B------:R-:W-:Y:S02]  /*19a80*/  ISETP.GT.AND P2, PT, R67, 0x68, PT ;  /* 0x000000684300780c */ /* 0x000fe40003f44270 */
[----:B------:R-:W-:Y:S01]  /*19a90*/  FSEL R25, R10, -INF , P3 ;  /* 0xff8000000a197808 */ /* 0x000fe20001800000 */
[----:B------:R-:W-:Y:S01]  /*19aa0*/  FMUL.FTZ R10, R2, R33 ;  /* 0x00000021020a7220 */ /* 0x000fe20000410000 */
[----:B------:R-:W-:Y:S02]  /*19ab0*/  FMNMX.FTZ R70, R53, R70, !PT ;  /* 0x0000004635467209 */ /* 0x000fe40007810000 */
[----:B------:R-:W-:Y:S01]  /*19ac0*/  ISETP.GT.AND P3, PT, R67, 0x69, PT ;  /* 0x000000694300780c */ /* 0x000fe20003f64270 */
[----:B------:R-:W0:Y:S01]  /*19ad0*/  MUFU.TANH R4, R4 ;  /* 0x0000000400047308 */ /* 0x000e220000002400 */
[----:B-----5:R-:W-:Y:S01]  /*19ae0*/  FSEL R29, R44, -INF , P2 ;  /* 0xff8000002c1d7808 */ /* 0x020fe20001000000 */
[----:B------:R-:W-:Y:S01]  /*19af0*/  FMUL.FTZ R44, R2, R55 ;  /* 0x00000037022c7220 */ /* 0x000fe20000410000 */
[----:B------:R-:W-:-:S02]  /*19b00*/  FMNMX.FTZ R70, R25, R70, !PT ;  /* 0x0000004619467209 */ /* 0x000fc40007810000 */
[----:B------:R-:W-:Y:S02]  /*19b10*/  ISETP.GT.AND P2, PT, R67, 0x70, PT ;  /* 0x000000704300780c */ /* 0x000fe40003f44270 */
[----:B---3--:R-:W-:Y:S01]  /*19b20*/  FSEL R43, R43, -INF , P3 ;  /* 0xff8000002b2b7808 */ /* 0x008fe20001800000 */
        /* <DEDUP_REMOVED lines=10> */
[----:B------:R-:W-:Y:S01]  /*19bd0*/  ISETP.GT.AND P3, PT, R67, 0x79, PT ;  /* 0x000000794300780c */ /* 0x000fe20003f64270 */
[----:B------:R-:W-:Y:S01]  /*19be0*/  MUFU.TANH R8, R8 ;  /* 0x0000000800087308 */ /* 0x000fe20000002400 */
[----:B------:R-:W-:Y:S01]  /*19bf0*/  FSEL R69, R52, -INF , P2 ;  /* 0xff80000034457808 */ /* 0x000fe20001000000 */
[----:B------:R-:W-:Y:S01]  /*19c00*/  FMUL.FTZ R52, R2, R35 ;  /* 0x0000002302347220 */ /* 0x000fe20000410000 */
[----:B------:R-:W-:Y:S02]  /*19c10*/  FMNMX.FTZ R70, R45, R70, !PT ;  /* 0x000000462d467209 */ /* 0x000fe40007810000 */
[----:B------:R-:W-:-:S02]  /*19c20*/  ISETP.GT.AND P2, PT, R67, 0x80, PT ;  /* 0x000000804300780c */ /* 0x000fc40003f44270 */
[----:B------:R-:W-:Y:S01]  /*19c30*/  FSEL R33, R42, -INF , P3 ;  /* 0xff8000002a217808 */ /* 0x000fe20001800000 */
[----:B------:R-:W-:Y:S01]  /*19c40*/  MUFU.TANH R9, R9 ;  /* 0x0000000900097308 */ /* 0x000fe20000002400 */
[----:B------:R-:W-:Y:S01]  /*19c50*/  FMNMX.FTZ R70, R69, R70, !PT ;  /* 0x0000004645467209 */ /* 0x000fe20007810000 */
[----:B------:R-:W-:Y:S01]  /*19c60*/  FMUL.FTZ R42, R2, R26 ;  /* 0x0000001a022a7220 */ /* 0x000fe20000410000 */
[----:B------:R-:W-:Y:S02]  /*19c70*/  ISETP.GT.AND P3, PT, R67, 0x81, PT ;  /* 0x000000814300780c */ /* 0x000fe40003f64270 */
[----:B--2---:R-:W-:Y:S01]  /*19c80*/  FSEL R83, R24, -INF , P2 ;  /* 0xff80000018537808 */ /* 0x004fe20001000000 */
[----:B------:R-:W-:Y:S01]  /*19c90*/  FMUL.FTZ R24, R2, R37 ;  /* 0x0000002502187220 */ /* 0x000fe20000410000 */
[----:B------:R-:W-:Y:S01]  /*19ca0*/  FMNMX.FTZ R70, R33, R70, !PT ;  /* 0x0000004621467209 */ /* 0x000fe20007810000 */
[----:B------:R-:W-:Y:S01]  /*19cb0*/  MUFU.TANH R11, R11 ;  /* 0x0000000b000b7308 */ /* 0x000fe20000002400 */
[----:B------:R-:W-:-:S02]  /*19cc0*/  ISETP.GT.AND P2, PT, R67, 0x88, PT ;  /* 0x000000884300780c */ /* 0x000fc40003f44270 */
[----:B------:R-:W-:Y:S02]  /*19cd0*/  FSEL R85, R85, -INF , P3 ;  /* 0xff80000055557808 */ /* 0x000fe40001800000 */
[----:B------:R-:W-:Y:S02]  /*19ce0*/  FMNMX.FTZ R70, R83, R70, !PT ;  /* 0x0000004653467209 */ /* 0x000fe40007810000 */
[----:B------:R-:W-:Y:S01]  /*19cf0*/  ISETP.GT.AND P3, PT, R67, 0x89, PT ;  /* 0x000000894300780c */ /* 0x000fe20003f64270 */
[----:B------:R-:W2:Y:S01]  /*19d00*/  MUFU.TANH R24, R24 ;  /* 0x0000001800187308 */ /* 0x000ea20000002400 */
[----:B------:R-:W-:Y:S02]  /*19d10*/  FSEL R91, R28, -INF , P2 ;  /* 0xff8000001c5b7808 */ /* 0x000fe40001000000 */
[----:B------:R-:W-:Y:S02]  /*19d20*/  FMNMX.FTZ R70, R85, R70, !PT ;  /* 0x0000004655467209 */ /* 0x000fe40007810000 */
[----:B------:R-:W-:-:S02]  /*19d30*/  ISETP.GT.AND P2, PT, R67, 0x90, PT ;  /* 0x000000904300780c */ /* 0x000fc40003f44270 */
[----:B0-----:R-:W-:Y:S01]  /*19d40*/  FSEL R37, R4, -INF , P3 ;  /* 0xff80000004257808 */ /* 0x001fe20001800000 */
[----:B------:R-:W0:Y:S01]  /*19d50*/  MUFU.TANH R12, R12 ;  /* 0x0000000c000c7308 */ /* 0x000e220000002400 */
[----:B------:R-:W-:Y:S02]  /*19d60*/  FMNMX.FTZ R70, R91, R70, !PT ;  /* 0x000000465b467209 */ /* 0x000fe40007810000 */
[----:B------:R-:W-:Y:S02]  /*19d70*/  ISETP.GT.AND P3, PT, R67, 0x91, PT ;  /* 0x000000914300780c */ /* 0x000fe40003f64270 */
[----:B------:R-:W-:Y:S02]  /*19d80*/  FSEL R71, R71, -INF , P2 ;  /* 0xff80000047477808 */ /* 0x000fe40001000000 */
[----:B------:R-:W-:Y:S01]  /*19d90*/  FMNMX.FTZ R70, R37, R70, !PT ;  /* 0x0000004625467209 */ /* 0x000fe20007810000 */
[----:B------:R-:W3:Y:S01]  /*19da0*/  MUFU.TANH R13, R13 ;  /* 0x0000000d000d7308 */ /* 0x000ee20000002400 */
[----:B------:R-:W-:-:S02]  /*19db0*/  ISETP.GT.AND P2, PT, R67, 0x98, PT ;  /* 0x000000984300780c */ /* 0x000fc40003f44270 */
[----:B-1----:R-:W-:Y:S02]  /*19dc0*/  FSEL R65, R10, -INF , P3 ;  /* 0xff8000000a417808 */ /* 0x002fe40001800000 */
[----:B------:R-:W-:Y:S02]  /*19dd0*/  FMNMX.FTZ R70, R71, R70, !PT ;  /* 0x0000004647467209 */ /* 0x000fe40007810000 */
[----:B------:R-:W-:Y:S01]  /*19de0*/  ISETP.GT.AND P3, PT, R67, 0x99, PT ;  /* 0x000000994300780c */ /* 0x000fe20003f64270 */
[----:B------:R-:W1:Y:S01]  /*19df0*/  MUFU.TANH R15, R15 ;  /* 0x0000000f000f7308 */ /* 0x000e620000002400 */
[----:B------:R-:W-:Y:S01]  /*19e00*/  FSEL R47, R36, -INF , P2 ;  /* 0xff800000242f7808 */ /* 0x000fe20001000000 */
[C---:B------:R-:W-:Y:S01]  /*19e10*/  FMUL.FTZ R36, R2.reuse, R54 ;  /* 0x0000003602247220 */ /* 0x040fe20000410000 */
[----:B------:R-:W-:Y:S01]  /*19e20*/  FMNMX.FTZ R70, R65, R70, !PT ;  /* 0x0000004641467209 */ /* 0x000fe20007810000 */
[----:B------:R-:W-:Y:S01]  /*19e30*/  FMUL.FTZ R54, R2, R39 ;  /* 0x0000002702367220 */ /* 0x000fe20000410000 */
[----:B--2---:R-:W-:-:S02]  /*19e40*/  FSEL R67, R24, -INF , P3 ;  /* 0xff80000018437808 */ /* 0x004fc40001800000 */
[----:B------:R-:W-:Y:S01]  /*19e50*/  FMNMX.FTZ R4, R47, R70, !PT ;  /* 0x000000462f047209 */ /* 0x000fe20007810000 */
[----:B------:R-:W2:Y:S01]  /*19e60*/  MUFU.TANH R20, R20 ;  /* 0x0000001400147308 */ /* 0x000ea20000002400 */
[----:B------:R-:W-:Y:S01]  /*19e70*/  VIMNMX R64, R64, R77, PT ;  /* 0x0000004d40407248 */ /* 0x000fe20003fe0100 */
[C---:B------:R-:W-:Y:S01]  /*19e80*/  FMUL.FTZ R70, R2.reuse, R50 ;  /* 0x0000003202467220 */ /* 0x040fe20000410000 */
[----:B------:R-:W-:Y:S01]  /*19e90*/  FMNMX.FTZ R4, R67, R4, !PT ;  /* 0x0000000443047209 */ /* 0x000fe20007810000 */
[----:B------:R-:W-:Y:S01]  /*19ea0*/  FMUL.FTZ R50, R2, R31 ;  /* 0x0000001f02327220 */ /* 0x000fe20000410000 */
[C---:B------:R-:W-:Y:S02]  /*19eb0*/  ISETP.GT.AND P3, PT, R64.reuse, 0x1, PT ;  /* 0x000000014000780c */ /* 0x040fe40003f64270 */
[----:B------:R-:W-:Y:S01]  /*19ec0*/  ISETP.GT.AND P4, PT, R64, 0x8, PT ;  /* 0x000000084000780c */ /* 0x000fe20003f84270 */
[----:B------:R-:W4:Y:S01]  /*19ed0*/  SHFL.BFLY PT, R133, R4, 0x2, 0x1f ;  /* 0x0c401f0004857f89 */ /* 0x000f2200000e0000 */
[----:B------:R-:W-:Y:S01]  /*19ee0*/  FSEL R30, R3, -INF , P3 ;  /* 0xff800000031e7808 */ /* 0x000fe20001800000 */
[----:B------:R-:W5:Y:S01]  /*19ef0*/  MUFU.TANH R21, R21 ;  /* 0x0000001500157308 */ /* 0x000f620000002400 */
[----:B------:R-:W-:-:S02]  /*19f00*/  FSEL R39, R7, -INF , P4 ;  /* 0xff80000007277808 */ /* 0x000fc40002000000 */
[C---:B------:R-:W-:Y:S02]  /*19f10*/  ISETP.GT.AND P3, PT, R64.reuse, 0x10, PT ;  /* 0x000000104000780c */ /* 0x040fe40003f64270 */
[----:B------:R-:W-:Y:S02]  /*19f20*/  MOV R100, R119 ;  /* 0x0000007700647202 */ /* 0x000fe40000000f00 */
[----:B------:R-:W-:Y:S01]  /*19f30*/  FSEL R55, R9, -INF , P3 ;  /* 0xff80000009377808 */ /* 0x000fe20001800000 */
[----:B------:R-:W5:Y:S01]  /*19f40*/  MUFU.TANH R72, R72 ;  /* 0x0000004800487308 */ /* 0x000f620000002400 */
[----:B------:R-:W-:-:S07]  /*19f50*/  ISETP.GT.AND P3, PT, R64, 0x18, PT ;  /* 0x000000184000780c */ /* 0x000fce0003f64270 */
[----:B------:R-:W5:Y:S01]  /*19f60*/  MUFU.TANH R73, R73 ;  /* 0x0000004900497308 */ /* 0x000f620000002400 */
[----:B----4-:R-:W-:-:S07]  /*19f70*/  FMNMX.FTZ R133, R4, R133, !PT ;  /* 0x0000008504857209 */ /* 0x010fce0007810000 */
[----:B------:R-:W4:Y:S01]  /*19f80*/  MUFU.TANH R74, R74 ;  /* 0x0000004a004a7308 */ /* 0x000f220000002400 */
[----:B------:R-:W0:Y:S07]  /*19f90*/  SHFL.BFLY PT, R10, R133, 0x1, 0x1f ;  /* 0x0c201f00850a7f89 */ /* 0x000e2e00000e0000 */
[----:B------:R-:W4:Y:S08]  /*19fa0*/  MUFU.TANH R75, R75 ;  /* 0x0000004b004b7308 */ /* 0x000f300000002400 */
[----:B------:R-:W4:Y:S08]  /*19fb0*/  MUFU.TANH R76, R76 ;  /* 0x0000004c004c7308 */ /* 0x000f300000002400 */
[----:B------:R-:W4:Y:S01]  /*19fc0*/  MUFU.TANH R56, R56 ;  /* 0x0000003800387308 */ /* 0x000f220000002400 */
[----:B0-----:R-:W-:-:S04]  /*19fd0*/  FMNMX.FTZ R10, R133, R10, !PT ;  /* 0x0000000a850a7209 */ /* 0x001fc80007810000 */
[C---:B------:R-:W-:Y:S01]  /*19fe0*/  FSETP.NEU.FTZ.AND P2, PT, R10.reuse, -INF , PT ;  /* 0xff8000000a00780b */ /* 0x040fe20003f5d000 */
[----:B------:R-:W-:-:S02]  /*19ff0*/  FFMA.FTZ R28, R10, R120, -8 ;  /* 0xc10000000a1c7423 */ /* 0x000fc40000010078 */
[----:B------:R-:W0:Y:S03]  /*1a000*/  MUFU.TANH R57, R57 ;  /* 0x0000003900397308 */ /* 0x000e260000002400 */
[----:B------:R-:W-:Y:S02]  /*1a010*/  FSEL R28, R28, RZ, P2 ;  /* 0x000000ff1c1c7208 */ /* 0x000fe40001000000 */
[----:B------:R-:W-:-:S03]  /*1a020*/  ISETP.GT.AND P2, PT, R64, RZ, PT ;  /* 0x000000ff4000720c */ /* 0x000fc60003f44270 */
[----:B------:R-:W0:Y:S01]  /*1a030*/  MUFU.TANH R58, R58 ;  /* 0x0000003a003a7308 */ /* 0x000e220000002400 */
        /* <DEDUP_REMOVED lines=8> */
[----:B------:R-:W0:Y:S01]  /*1a0c0*/  MUFU.TANH R59, R59 ;  /* 0x0000003b003b7308 */ /* 0x000e220000002400 */
[----:B------:R-:W-:Y:S01]  /*1a0d0*/  FMNMX.FTZ R66, R39, R66, !PT ;  /* 0x0000004227427209 */ /* 0x000fe20007810000 */
[-CC-:B------:R-:W-:Y:S01]  /*1a0e0*/  FFMA.FTZ R8, R115, R120.reuse, -R28.reuse ;  /* 0x0000007873087223 */ /* 0x180fe2000001081c */
[C---:B------:R-:W-:Y:S01]  /*1a0f0*/  ISETP.GT.AND P2, PT, R64.reuse, 0x11, PT ;  /* 0x000000114000780c */ /* 0x040fe20003f44270 */
[--C-:B------:R-:W-:Y:S01]  /*1a100*/  FFMA.FTZ R26, R127, R120, -R28.reuse ;  /* 0x000000787f1a7223 */ /* 0x100fe2000001081c */
[----:B------:R-:W-:Y:S01]  /*1a110*/  FMNMX.FTZ R66, R51, R66, !PT ;  /* 0x0000004233427209 */ /* 0x000fe20007810000 */
[-CC-:B------:R-:W-:Y:S01]  /*1a120*/  FFMA.FTZ R129, R129, R120.reuse, -R28.reuse ;  /* 0x0000007881817223 */ /* 0x180fe2000001081c */
[----:B------:R-:W-:Y:S01]  /*1a130*/  FSEL R77, R11, -INF , P2 ;  /* 0xff8000000b4d7808 */ /* 0x000fe20001000000 */
[--C-:B------:R-:W-:Y:S01]  /*1a140*/  FFMA.FTZ R11, R109, R120, -R28.reuse ;  /* 0x000000786d0b7223 */ /* 0x100fe2000001081c */
[----:B------:R-:W-:Y:S01]  /*1a150*/  FMNMX.FTZ R66, R55, R66, !PT ;  /* 0x0000004237427209 */ /* 0x000fe20007810000 */
[----:B------:R-:W0:Y:S01]  /*1a160*/  MUFU.TANH R60, R60 ;  /* 0x0000003c003c7308 */ /* 0x000e220000002400 */
[----:B------:R-:W-:Y:S01]  /*1a170*/  ISETP.GT.AND P2, PT, R64, 0x19, PT ;  /* 0x000000194000780c */ /* 0x000fe20003f44270 */
[-CC-:B------:R-:W-:Y:S01]  /*1a180*/  FFMA.FTZ R127, R93, R120.reuse, -R28.reuse ;  /* 0x000000785d7f7223 */ /* 0x180fe2000001081c */
[----:B------:R-:W-:Y:S01]  /*1a190*/  FSEL R117, R12, -INF , P3 ;  /* 0xff8000000c757808 */ /* 0x000fe20001800000 */
[--C-:B------:R-:W-:Y:S01]  /*1a1a0*/  FFMA.FTZ R12, R111, R120, -R28.reuse ;  /* 0x000000786f0c7223 */ /* 0x100fe2000001081c */
[----:B------:R-:W-:Y:S01]  /*1a1b0*/  FMNMX.FTZ R66, R77, R66, !PT ;  /* 0x000000424d427209 */ /* 0x000fe20007810000 */
[-CC-:B------:R-:W-:Y:S01]  /*1a1c0*/  FFMA.FTZ R31, R131, R120.reuse, -R28.reuse ;  /* 0x00000078831f7223 */ /* 0x180fe2000001081c */
[C---:B------:R-:W-:Y:S01]  /*1a1d0*/  ISETP.GT.AND P3, PT, R64.reuse, 0x20, PT ;  /* 0x000000204000780c */ /* 0x040fe20003f64270 */
[----:B------:R-:W0:Y:S01]  /*1a1e0*/  MUFU.TANH R61, R61 ;  /* 0x0000003d003d7308 */ /* 0x000e220000002400 */
[----:B---3--:R-:W-:Y:S01]  /*1a1f0*/  FSEL R13, R13, -INF , P2 ;  /* 0xff8000000d0d7808 */ /* 0x008fe20001000000 */
[--C-:B------:R-:W-:Y:S01]  /*1a200*/  FFMA.FTZ R7, R121, R120, -R28.reuse ;  /* 0x0000007879077223 */ /* 0x100fe2000001081c */
[----:B------:R-:W-:Y:S01]  /*1a210*/  FMNMX.FTZ R66, R117, R66, !PT ;  /* 0x0000004275427209 */ /* 0x000fe20007810000 */
[-CC-:B------:R-:W-:Y:S01]  /*1a220*/  FFMA.FTZ R4, R5, R120.reuse, -R28.reuse ;  /* 0x0000007805047223 */ /* 0x180fe2000001081c */
[----:B------:R-:W-:Y:S01]  /*1a230*/  ISETP.GT.AND P2, PT, R64, 0x21, PT ;  /* 0x000000214000780c */ /* 0x000fe20003f44270 */
[--C-:B------:R-:W-:Y:S01]  /*1a240*/  FFMA.FTZ R5, R88, R120, -R28.reuse ;  /* 0x0000007858057223 */ /* 0x100fe2000001081c */
[----:B-1----:R-:W-:Y:S01]  /*1a250*/  FSEL R15, R15, -INF , P3 ;  /* 0xff8000000f0f7808 */ /* 0x002fe20001800000 */
[----:B------:R-:W1:Y:S01]  /*1a260*/  MUFU.TANH R62, R62 ;  /* 0x0000003e003e7308 */ /* 0x000e620000002400 */
[----:B------:R-:W-:Y:S01]  /*1a270*/  FMNMX.FTZ R66, R13, R66, !PT ;  /* 0x000000420d427209 */ /* 0x000fe20007810000 */
[-CC-:B------:R-:W-:Y:S01]  /*1a280*/  FFMA.FTZ R65, R65, R120.reuse, -R28.reuse ;  /* 0x0000007841417223 */ /* 0x180fe2000001081c */
[----:B------:R-:W-:Y:S01]  /*1a290*/  ISETP.GT.AND P3, PT, R64, 0x28, PT ;  /* 0x000000284000780c */ /* 0x000fe20003f64270 */
[-CC-:B------:R-:W-:Y:S01]  /*1a2a0*/  FFMA.FTZ R87, R87, R120.reuse, -R28.reuse ;  /* 0x0000007857577223 */ /* 0x180fe2000001081c */
[----:B--2---:R-:W-:Y:S01]  /*1a2b0*/  FSEL R113, R20, -INF , P2 ;  /* 0xff80000014717808 */ /* 0x004fe20001000000 */
[--C-:B------:R-:W-:Y:S01]  /*1a2c0*/  FFMA.FTZ R20, R107, R120, -R28.reuse ;  /* 0x000000786b147223 */ /* 0x100fe2000001081c */
[----:B------:R-:W-:Y:S01]  /*1a2d0*/  FMNMX.FTZ R66, R15, R66, !PT ;  /* 0x000000420f427209 */ /* 0x000fe20007810000 */
[----:B------:R-:W2:Y:S01]  /*1a2e0*/  MUFU.TANH R63, R63 ;  /* 0x0000003f003f7308 */ /* 0x000ea20000002400 */
[C---:B------:R-:W-:Y:S01]  /*1a2f0*/  ISETP.GT.AND P2, PT, R64.reuse, 0x29, PT ;  /* 0x000000294000780c */ /* 0x040fe20003f44270 */
[-CC-:B------:R-:W-:Y:S01]  /*1a300*/  FFMA.FTZ R79, R79, R120.reuse, -R28.reuse ;  /* 0x000000784f4f7223 */ /* 0x180fe2000001081c */
[----:B-----5:R-:W-:Y:S01]  /*1a310*/  FSEL R21, R21, -INF , P3 ;  /* 0xff80000015157808 */ /* 0x020fe20001800000 */
[--C-:B------:R-:W-:Y:S01]  /*1a320*/  FFMA.FTZ R25, R25, R120, -R28.reuse ;  /* 0x0000007819197223 */ /* 0x100fe2000001081c */
[----:B------:R-:W-:Y:S01]  /*1a330*/  FMNMX.FTZ R66, R113, R66, !PT ;  /* 0x0000004271427209 */ /* 0x000fe20007810000 */
[-CC-:B------:R-:W-:Y:S01]  /*1a340*/  FFMA.FTZ R29, R29, R120.reuse, -R28.reuse ;  /* 0x000000781d1d7223 */ /* 0x180fe2000001081c */
[----:B------:R-:W-:Y:S01]  /*1a350*/  ISETP.GT.AND P3, PT, R64, 0x30, PT ;  /* 0x000000304000780c */ /* 0x000fe20003f64270 */
[----:B------:R-:W3:Y:S01]  /*1a360*/  MUFU.TANH R40, R40 ;  /* 0x0000002800287308 */ /* 0x000ee20000002400 */
[----:B------:R-:W-:Y:S01]  /*1a370*/  FSEL R111, R72, -INF , P2 ;  /* 0xff800000486f7808 */ /* 0x000fe20001000000 */
[--C-:B------:R-:W-:Y:S01]  /*1a380*/  FFMA.FTZ R33, R33, R120, -R28.reuse ;  /* 0x0000007821217223 */ /* 0x100fe2000001081c */
[----:B------:R-:W-:Y:S01]  /*1a390*/  FMNMX.FTZ R66, R21, R66, !PT ;  /* 0x0000004215427209 */ /* 0x000fe20007810000 */
[-CC-:B------:R-:W-:Y:S01]  /*1a3a0*/  FFMA.FTZ R37, R37, R120.reuse, -R28.reuse ;  /* 0x0000007825257223 */ /* 0x180fe2000001081c */
[C---:B------:R-:W-:Y:S01]  /*1a3b0*/  ISETP.GT.AND P2, PT, R64.reuse, 0x31, PT ;  /* 0x000000314000780c */ /* 0x040fe20003f44270 */
[----:B------:R-:W-:Y:S01]  /*1a3c0*/  FFMA.FTZ R47, R47, R120, -R28 ;  /* 0x000000782f2f7223 */ /* 0x000fe2000001081c */
[----:B------:R-:W-:Y:S01]  /*1a3d0*/  FSEL R73, R73, -INF , P3 ;  /* 0xff80000049497808 */ /* 0x000fe20001800000 */
[----:B------:R-:W5:Y:S01]  /*1a3e0*/  MUFU.TANH R41, R41 ;  /* 0x0000002900297308 */ /* 0x000f620000002400 */
[----:B------:R-:W-:Y:S01]  /*1a3f0*/  FMNMX.FTZ R66, R111, R66, !PT ;  /* 0x000000426f427209 */ /* 0x000fe20007810000 */
[----:B------:R-:W-:Y:S01]  /*1a400*/  IMAD.MOV.U32 R88, RZ, RZ, R119 ;  /* 0x000000ffff587224 */ /* 0x000fe200078e0077 */
[----:B------:R-:W-:-:S02]  /*1a410*/  ISETP.GT.AND P3, PT, R64, 0x38, PT ;  /* 0x000000384000780c */ /* 0x000fc40003f64270 */
[----:B----4-:R-:W-:Y:S02]  /*1a420*/  FSEL R109, R74, -INF , P2 ;  /* 0xff8000004a6d7808 */ /* 0x010fe40001000000 */
[----:B------:R-:W-:Y:S01]  /*1a430*/  FMNMX.FTZ R66, R73, R66, !PT ;  /* 0x0000004249427209 */ /* 0x000fe20007810000 */
[----:B------:R-:W4:Y:S01]  /*1a440*/  MUFU.TANH R32, R32 ;  /* 0x0000002000207308 */ /* 0x000f220000002400 */
        /* <DEDUP_REMOVED lines=8> */
[----:B------:R-:W-:Y:S01]  /*1a4d0*/  FSEL R115, R56, -INF , P3 ;  /* 0xff80000038737808 */ /* 0x000fe20001800000 */
[----:B------:R-:W-:-:S01]  /*1a4e0*/  FFMA.FTZ R56, R103, R120, -R28 ;  /* 0x0000007867387223 */ /* 0x000fc2000001081c */
[----:B------:R-:W-:Y:S01]  /*1a4f0*/  FMNMX.FTZ R66, R107, R66, !PT ;  /* 0x000000426b427209 */ /* 0x000fe20007810000 */
[----:B------:R-:W4:Y:S01]  /*1a500*/  MUFU.TANH R70, R70 ;  /* 0x0000004600467308 */ /* 0x000f220000002400 */
[----:B------:R-:W-:Y:S02]  /*1a510*/  ISETP.GT.AND P3, PT, R64, 0x48, PT ;  /* 0x000000484000780c */ /* 0x000fe40003f64270 */
[----:B0-----:R-:W-:Y:S01]  /*1a520*/  FSEL R103, R57, -INF , P2 ;  /* 0xff80000039677808 */ /* 0x001fe20001000000 */
[----:B------:R-:W-:-:S01]  /*1a530*/  FFMA.FTZ R57, R99, R120, -R28 ;  /* 0x0000007863397223 */ /* 0x000fc2000001081c */
[----:B------:R-:W-:-:S02]  /*1a540*/  FMNMX.FTZ R66, R115, R66, !PT ;  /* 0x0000004273427209 */ /* 0x000fc40007810000 */
[----:B------:R-:W-:Y:S01]  /*1a550*/  ISETP.GT.AND P2, PT, R64, 0x49, PT ;  /* 0x000000494000780c */ /* 0x000fe20003f44270 */
[----:B------:R-:W0:Y:S01]  /*1a560*/  MUFU.TANH R78, R78 ;  /* 0x0000004e004e7308 */ /* 0x000e220000002400 */
[----:B------:R-:W-:Y:S01]  /*1a570*/  FSEL R123, R58, -INF , P3 ;  /* 0xff8000003a7b7808 */ /* 0x000fe20001800000 */
[----:B------:R-:W-:Y:S01]  /*1a580*/  FFMA.FTZ R58, R101, R120, -R28 ;  /* 0x00000078653a7223 */ /* 0x000fe2000001081c */
[----:B------:R-:W-:Y:S02]  /*1a590*/  FMNMX.FTZ R66, R103, R66, !PT ;  /* 0x0000004267427209 */ /* 0x000fe40007810000 */
[----:B------:R-:W-:Y:S02]  /*1a5a0*/  ISETP.GT.AND P3, PT, R64, 0x50, PT ;  /* 0x000000504000780c */ /* 0x000fe40003f64270 */
[----:B------:R-:W-:Y:S01]  /*1a5b0*/  FSEL R101, R59, -INF , P2 ;  /* 0xff8000003b657808 */ /* 0x000fe20001000000 */
[----:B------:R-:W0:Y:S01]  /*1a5c0*/  MUFU.TANH R36, R36 ;  /* 0x0000002400247308 */ /* 0x000e220000002400 */
[----:B------:R-:W-:-:S02]  /*1a5d0*/  FMNMX.FTZ R66, R123, R66, !PT ;  /* 0x000000427b427209 */ /* 0x000fc40007810000 */
[----:B------:R-:W-:Y:S02]  /*1a5e0*/  ISETP.GT.AND P2, PT, R64, 0x51, PT ;  /* 0x000000514000780c */ /* 0x000fe40003f44270 */
[----:B------:R-:W-:Y:S02]  /*1a5f0*/  FSEL R125, R60, -INF , P3 ;  /* 0xff8000003c7d7808 */ /* 0x000fe40001800000 */
[----:B------:R-:W-:Y:S01]  /*1a600*/  FMNMX.FTZ R66, R101, R66, !PT ;  /* 0x0000004265427209 */ /* 0x000fe20007810000 */
[----:B------:R2:W-:Y:S01]  /*1a610*/  MUFU.EX2 R59, R58 ;  /* 0x0000003a003b7308 */ /* 0x0005e20000000800 */
[----:B------:R-:W-:Y:S02]  /*1a620*/  ISETP.GT.AND P3, PT, R64, 0x58, PT ;  /* 0x000000584000780c */ /* 0x000fe40003f64270 */
[----:B------:R-:W-:Y:S02]  /*1a630*/  FSEL R61, R61, -INF , P2 ;  /* 0xff8000003d3d7808 */ /* 0x000fe40001000000 */
[----:B------:R-:W-:-:S02]  /*1a640*/  FMNMX.FTZ R66, R125, R66, !PT ;  /* 0x000000427d427209 */ /* 0x000fc40007810000 */
[----:B------:R-:W-:Y:S01]  /*1a650*/  ISETP.GT.AND P2, PT, R64, 0x59, PT ;  /* 0x000000594000780c */ /* 0x000fe20003f44270 */
[----:B------:R-:W0:Y:S01]  /*1a660*/  MUFU.TANH R44, R44 ;  /* 0x0000002c002c7308 */ /* 0x000e220000002400 */
[----:B-1----:R-:W-:Y:S01]  /*1a670*/  FSEL R99, R62, -INF , P3 ;  /* 0xff8000003e637808 */ /* 0x002fe20001800000 */
[----:B--2---:R-:W-:Y:S01]  /*1a680*/  FFMA.FTZ R58, R97, R120, -R28 ;  /* 0x00000078613a7223 */ /* 0x004fe2000001081c */
[----:B------:R-:W-:Y:S02]  /*1a690*/  FMNMX.FTZ R66, R61, R66, !PT ;  /* 0x000000423d427209 */ /* 0x000fe40007810000 */
[----:B------:R-:W-:Y:S02]  /*1a6a0*/  ISETP.GT.AND P3, PT, R64, 0x60, PT ;  /* 0x000000604000780c */ /* 0x000fe40003f64270 */
[----:B------:R-:W-:Y:S01]  /*1a6b0*/  FSEL R63, R63, -INF , P2 ;  /* 0xff8000003f3f7808 */ /* 0x000fe20001000000 */
[----:B------:R-:W1:Y:S01]  /*1a6c0*/  MUFU.TANH R42, R42 ;  /* 0x0000002a002a7308 */ /* 0x000e620000002400 */
[----:B------:R-:W-:-:S02]  /*1a6d0*/  FMNMX.FTZ R66, R99, R66, !PT ;  /* 0x0000004263427209 */ /* 0x000fc40007810000 */
[----:B------:R-:W-:Y:S02]  /*1a6e0*/  ISETP.GT.AND P2, PT, R64, 0x61, PT ;  /* 0x000000614000780c */ /* 0x000fe40003f44270 */
[----:B---3--:R-:W-:Y:S01]  /*1a6f0*/  FSEL R97, R40, -INF , P3 ;  /* 0xff80000028617808 */ /* 0x008fe20001800000 */
[----:B------:R-:W-:Y:S01]  /*1a700*/  FFMA.FTZ R40, R95, R120, -R28 ;  /* 0x000000785f287223 */ /* 0x000fe2000001081c */
[----:B------:R-:W-:Y:S01]  /*1a710*/  FMNMX.FTZ R66, R63, R66, !PT ;  /* 0x000000423f427209 */ /* 0x000fe20007810000 */
[----:B------:R2:W-:Y:S01]  /*1a720*/  MUFU.EX2 R6, R129 ;  /* 0x0000008100067308 */ /* 0x0005e20000000800 */
[----:B------:R-:W-:Y:S02]  /*1a730*/  ISETP.GT.AND P3, PT, R64, 0x68, PT ;  /* 0x000000684000780c */ /* 0x000fe40003f64270 */
[----:B-----5:R-:W-:Y:S02]  /*1a740*/  FSEL R41, R41, -INF , P2 ;  /* 0xff80000029297808 */ /* 0x020fe40001000000 */
[----:B------:R-:W-:-:S02]  /*1a750*/  FMNMX.FTZ R66, R97, R66, !PT ;  /* 0x0000004261427209 */ /* 0x000fc40007810000 */
[----:B------:R-:W-:Y:S01]  /*1a760*/  ISETP.GT.AND P2, PT, R64, 0x69, PT ;  /* 0x000000694000780c */ /* 0x000fe20003f44270 */
[----:B------:R-:W3:Y:S01]  /*1a770*/  MUFU.TANH R46, R46 ;  /* 0x0000002e002e7308 */ /* 0x000ee20000002400 */
[----:B----4-:R-:W-:Y:S01]  /*1a780*/  FSEL R95, R32, -INF , P3 ;  /* 0xff800000205f7808 */ /* 0x010fe20001800000 */
[----:B------:R-:W-:Y:S01]  /*1a790*/  FFMA.FTZ R32, R89, R120, -R28 ;  /* 0x0000007859207223 */ /* 0x000fe2000001081c */
[----:B------:R-:W-:Y:S02]  /*1a7a0*/  FMNMX.FTZ R66, R41, R66, !PT ;  /* 0x0000004229427209 */ /* 0x000fe40007810000 */
[----:B------:R-:W-:Y:S02]  /*1a7b0*/  ISETP.GT.AND P3, PT, R64, 0x70, PT ;  /* 0x000000704000780c */ /* 0x000fe40003f64270 */
[----:B------:R-:W-:Y:S01]  /*1a7c0*/  FSEL R93, R68, -INF , P2 ;  /* 0xff800000445d7808 */ /* 0x000fe20001000000 */
[----:B------:R-:W4:Y:S01]  /*1a7d0*/  MUFU.TANH R48, R48 ;  /* 0x0000003000307308 */ /* 0x000f220000002400 */
[----:B------:R-:W-:-:S02]  /*1a7e0*/  FMNMX.FTZ R66, R95, R66, !PT ;  /* 0x000000425f427209 */ /* 0x000fc40007810000 */
[----:B------:R-:W-:Y:S02]  /*1a7f0*/  ISETP.GT.AND P2, PT, R64, 0x71, PT ;  /* 0x000000714000780c */ /* 0x000fe40003f44270 */
[----:B--2---:R-:W-:Y:S02]  /*1a800*/  FSEL R129, R70, -INF , P3 ;  /* 0xff80000046817808 */ /* 0x004fe40001800000 */
[----:B------:R-:W-:Y:S01]  /*1a810*/  FMNMX.FTZ R66, R93, R66, !PT ;  /* 0x000000425d427209 */ /* 0x000fe20007810000 */
[----:B------:R-:W2:Y:S01]  /*1a820*/  MUFU.TANH R50, R50 ;  /* 0x0000003200327308 */ /* 0x000ea20000002400 */
[----:B------:R-:W-:Y:S02]  /*1a830*/  ISETP.GT.AND P3, PT, R64, 0x78, PT ;  /* 0x000000784000780c */ /* 0x000fe40003f64270 */
[----:B0-----:R-:W-:Y:S02]  /*1a840*/  FSEL R89, R78, -INF , P2 ;  /* 0xff8000004e597808 */ /* 0x001fe40001000000 */
[----:B------:R-:W-:-:S02]  /*1a850*/  FMNMX.FTZ R66, R129, R66, !PT ;  /* 0x0000004281427209 */ /* 0x000fc40007810000 */
[----:B------:R-:W-:Y:S01]  /*1a860*/  ISETP.GT.AND P2, PT, R64, 0x79, PT ;  /* 0x000000794000780c */ /* 0x000fe20003f44270 */
[----:B------:R-:W0:Y:S01]  /*1a870*/  MUFU.TANH R34, R34 ;  /* 0x0000002200227308 */ /* 0x000e220000002400 */
[----:B------:R-:W-:Y:S01]  /*1a880*/  FSEL R131, R36, -INF , P3 ;  /* 0xff80000024837808 */ /* 0x000fe20001800000 */
[--C-:B------:R-:W-:Y:S01]  /*1a890*/  FFMA.FTZ R36, R81, R120, -R28.reuse ;  /* 0x0000007851247223 */ /* 0x100fe2000001081c */
[----:B------:R-:W-:Y:S02]  /*1a8a0*/  FMNMX.FTZ R66, R89, R66, !PT ;  /* 0x0000004259427209 */ /* 0x000fe40007810000 */
[----:B------:R-:W-:Y:S02]  /*1a8b0*/  ISETP.GT.AND P3, PT, R64, 0x80, PT ;  /* 0x000000804000780c */ /* 0x000fe40003f64270 */
[----:B------:R-:W-:Y:S01]  /*1a8c0*/  FSEL R133, R44, -INF , P2 ;  /* 0xff8000002c857808 */ /* 0x000fe20001000000 */
[----:B------:R-:W5:Y:S01]  /*1a8d0*/  MUFU.TANH R52, R52 ;  /* 0x0000003400347308 */ /* 0x000f620000002400 */
[----:B------:R-:W-:Y:S01]  /*1a8e0*/  FMNMX.FTZ R66, R131, R66, !PT ;  /* 0x0000004283427209 */ /* 0x000fe20007810000 */
[----:B------:R-:W-:Y:S01]  /*1a8f0*/  FFMA.FTZ R44, R69, R120, -R28 ;  /* 0x00000078452c7223 */ /* 0x000fe2000001081c */
[----:B------:R-:W-:-:S02]  /*1a900*/  ISETP.GT.AND P2, PT, R64, 0x81, PT ;  /* 0x000000814000780c */ /* 0x000fc40003f44270 */
[----:B-1----:R-:W-:Y:S01]  /*1a910*/  FSEL R135, R42, -INF , P3 ;  /* 0xff8000002a877808 */ /* 0x002fe20001800000 */
[----:B------:R-:W-:-:S01]  /*1a920*/  FFMA.FTZ R42, R43, R120, -R28 ;  /* 0x000000782b2a7223 */ /* 0x000fc2000001081c */
[----:B------:R-:W-:Y:S01]  /*1a930*/  FMNMX.FTZ R66, R133, R66, !PT ;  /* 0x0000004285427209 */ /* 0x000fe20007810000 */
[----:B------:R-:W1:Y:S01]  /*1a940*/  MUFU.TANH R38, R38 ;  /* 0x0000002600267308 */ /* 0x000e620000002400 */
[----:B------:R-:W-:Y:S01]  /*1a950*/  ISETP.GT.AND P3, PT, R64, 0x88, PT ;  /* 0x000000884000780c */ /* 0x000fe20003f64270 */
[-CC-:B------:R-:W-:Y:S01]  /*1a960*/  FFMA.FTZ R43, R45, R120.reuse, -R28.reuse ;  /* 0x000000782d2b7223 */ /* 0x180fe2000001081c */
[----:B---3--:R-:W-:Y:S01]  /*1a970*/  FSEL R81, R46, -INF , P2 ;  /* 0xff8000002e517808 */ /* 0x008fe20001000000 */
[--C-:B------:R-:W-:Y:S01]  /*1a980*/  FFMA.FTZ R45, R83, R120, -R28.reuse ;  /* 0x00000078532d7223 */ /* 0x100fe2000001081c */
[----:B------:R-:W-:Y:S01]  /*1a990*/  FMNMX.FTZ R66, R135, R66, !PT ;  /* 0x0000004287427209 */ /* 0x000fe20007810000 */
[-CC-:B------:R-:W-:Y:S01]  /*1a9a0*/  FFMA.FTZ R46, R85, R120.reuse, -R28.reuse ;  /* 0x00000078552e7223 */ /* 0x180fe2000001081c */
[----:B------:R-:W-:Y:S01]  /*1a9b0*/  ISETP.GT.AND P2, PT, R64, 0x89, PT ;  /* 0x000000894000780c */ /* 0x000fe20003f44270 */
[----:B------:R-:W3:Y:S01]  /*1a9c0*/  MUFU.TANH R54, R54 ;  /* 0x0000003600367308 */ /* 0x000ee20000002400 */
[----:B----4-:R-:W-:Y:S01]  /*1a9d0*/  FSEL R137, R48, -INF , P3 ;  /* 0xff80000030897808 */ /* 0x010fe20001800000 */
[----:B------:R-:W-:Y:S01]  /*1a9e0*/  FFMA.FTZ R48, R91, R120, -R28 ;  /* 0x000000785b307223 */ /* 0x000fe2000001081c */
[----:B------:R-:W-:Y:S01]  /*1a9f0*/  FMNMX.FTZ R66, R81, R66, !PT ;  /* 0x0000004251427209 */ /* 0x000fe20007810000 */
[--C-:B------:R-:W-:Y:S01]  /*1aa00*/  IMAD.MOV.U32 R91, RZ, RZ, R119.reuse ;  /* 0x000000ffff5b7224 */ /* 0x100fe200078e0077 */
[----:B------:R-:W-:Y:S01]  /*1aa10*/  ISETP.GT.AND P3, PT, R64, 0x90, PT ;  /* 0x000000904000780c */ /* 0x000fe20003f64270 */
[----:B------:R-:W-:Y:S01]  /*1aa20*/  IMAD.MOV.U32 R83, RZ, RZ, R119 ;  /* 0x000000ffff537224 */ /* 0x000fe200078e0077 */
[----:B--2---:R-:W-:Y:S01]  /*1aa30*/  FSEL R139, R50, -INF , P2 ;  /* 0xff800000328b7808 */ /* 0x004fe20001000000 */
[----:B------:R-:W-:Y:S01]  /*1aa40*/  MUFU.EX2 R4, R4 ;  /* 0x0000000400047308 */ /* 0x000fe20000000800 */
[----:B------:R-:W-:-:S02]  /*1aa50*/  FMNMX.FTZ R66, R137, R66, !PT ;  /* 0x0000004289427209 */ /* 0x000fc40007810000 */
[----:B------:R-:W-:Y:S02]  /*1aa60*/  ISETP.GT.AND P2, PT, R64, 0x91, PT ;  /* 0x000000914000780c */ /* 0x000fe40003f44270 */
[----:B0-----:R-:W-:Y:S01]  /*1aa70*/  FSEL R141, R34, -INF , P3 ;  /* 0xff800000228d7808 */ /* 0x001fe20001800000 */
[----:B------:R-:W-:Y:S01]  /*1aa80*/  FFMA.FTZ R34, R53, R120, -R28 ;  /* 0x0000007835227223 */ /* 0x000fe2000001081c */
[----:B------:R-:W-:Y:S01]  /*1aa90*/  FMNMX.FTZ R66, R139, R66, !PT ;  /* 0x000000428b427209 */ /* 0x000fe20007810000 */
[----:B------:R-:W-:Y:S01]  /*1aaa0*/  MUFU.EX2 R5, R5 ;  /* 0x0000000500057308 */ /* 0x000fe20000000800 */
[----:B------:R-:W-:Y:S02]  /*1aab0*/  ISETP.GT.AND P3, PT, R64, 0x98, PT ;  /* 0x000000984000780c */ /* 0x000fe40003f64270 */
[----:B-----5:R-:W-:Y:S02]  /*1aac0*/  FSEL R53, R52, -INF , P2 ;  /* 0xff80000034357808 */ /* 0x020fe40001000000 */
[----:B------:R-:W-:-:S02]  /*1aad0*/  FMNMX.FTZ R66, R141, R66, !PT ;  /* 0x000000428d427209 */ /* 0x000fc40007810000 */
[----:B------:R-:W-:Y:S01]  /*1aae0*/  ISETP.GT.AND P2, PT, R64, 0x99, PT ;  /* 0x000000994000780c */ /* 0x000fe20003f44270 */
[----:B------:R-:W-:Y:S01]  /*1aaf0*/  MUFU.EX2 R24, R24 ;  /* 0x0000001800187308 */ /* 0x000fe20000000800 */
[----:B-1----:R-:W-:Y:S01]  /*1ab00*/  FSEL R143, R38, -INF , P3 ;  /* 0xff800000268f7808 */ /* 0x002fe20001800000 */
[--C-:B------:R-:W-:Y:S01]  /*1ab10*/  FFMA.FTZ R38, R49, R120, -R28.reuse ;  /* 0x0000007831267223 */ /* 0x100fe2000001081c */
[----:B------:R-:W-:Y:S01]  /*1ab20*/  FMNMX.FTZ R66, R53, R66, !PT ;  /* 0x0000004235427209 */ /* 0x000fe20007810000 */
[----:B------:R-:W-:Y:S01]  /*1ab30*/  IMAD.IADD R64, R234, 0x1, -R227 ;  /* 0x00000001ea407824 */ /* 0x000fe200078e0ae3 */
[----:B---3--:R-:W-:Y:S01]  /*1ab40*/  FSEL R145, R54, -INF , P2 ;  /* 0xff80000036917808 */ /* 0x008fe20001000000 */
[--C-:B------:R-:W-:Y:S01]  /*1ab50*/  FFMA.FTZ R49, R71, R120, -R28.reuse ;  /* 0x0000007847317223 */ /* 0x100fe2000001081c */
[----:B------:R-:W-:Y:S01]  /*1ab60*/  FMNMX.FTZ R66, R143, R66, !PT ;  /* 0x000000428f427209 */ /* 0x000fe20007810000 */
[----:B------:R-:W0:Y:S01]  /*1ab70*/  MUFU.EX2 R27, R27 ;  /* 0x0000001b001b7308 */ /* 0x000e220000000800 */
[----:B------:R-:W-:-:S01]  /*1ab80*/  FFMA.FTZ R28, R67, R120, -R28 ;  /* 0x00000078431c7223 */ /* 0x000fc2000001081c */
[----:B------:R-:W-:-:S02]  /*1ab90*/  MOV R85, R119 ;  /* 0x0000007700557202 */ /* 0x000fc40000000f00 */
[----:B------:R-:W-:-:S04]  /*1aba0*/  FMNMX.FTZ R66, R145, R66, !PT ;  /* 0x0000004291427209 */ /* 0x000fc80007810000 */
[----:B------:R-:W-:Y:S01]  /*1abb0*/  MUFU.EX2 R26, R26 ;  /* 0x0000001a001a7308 */ /* 0x000fe20000000800 */
[----:B------:R-:W1:Y:S07]  /*1abc0*/  SHFL.BFLY PT, R121, R66, 0x2, 0x1f ;  /* 0x0c401f0042797f89 */ /* 0x000e6e00000e0000 */
[----:B------:R-:W-:Y:S01]  /*1abd0*/  MUFU.EX2 R31, R31 ;  /* 0x0000001f001f7308 */ /* 0x000fe20000000800 */
[----:B0-----:R-:W-:-:S04]  /*1abe0*/  F2FP.SATFINITE.E4M3.F32.PACK_AB_MERGE_C R216, R27, R24, RZ ;  /* 0x000000181bd8723e */ /* 0x001fc800048070ff */
[----:B------:R-:W-:-:S03]  /*1abf0*/  F2FP.SATFINITE.E4M3.F32.PACK_AB_MERGE_C R216, R5, R4, R216 ;  /* 0x0000000405d8723e */ /* 0x000fc600048070d8 */
[----:B------:R-:W0:Y:S08]  /*1ac00*/  MUFU.EX2 R3, R3 ;  /* 0x0000000300037308 */ /* 0x000e300000000800 */
[----:B------:R-:W-:Y:S01]  /*1ac10*/  MUFU.EX2 R7, R7 ;  /* 0x0000000700077308 */ /* 0x000fe20000000800 */
[----:B-1----:R-:W-:-:S05]  /*1ac20*/  FMNMX.FTZ R50, R66, R121, !PT ;  /* 0x0000007942327209 */ /* 0x002fca0007810000 */
[----:B------:R-:W1:Y:S02]  /*1ac30*/  SHFL.BFLY PT, R121, R50, 0x1, 0x1f ;  /* 0x0c201f0032797f89 */ /* 0x000e6400000e0000 */
[----:B------:R-:W-:Y:S01]  /*1ac40*/  MUFU.EX2 R8, R8 ;  /* 0x0000000800087308 */ /* 0x000fe20000000800 */
[----:B0-----:R-:W-:-:S04]  /*1ac50*/  F2FP.SATFINITE.E4M3.F32.PACK_AB_MERGE_C R218, R3, R6, RZ ;  /* 0x0000000603da723e */ /* 0x001fc800048070ff */
[----:B------:R-:W-:-:S03]  /*1ac60*/  F2FP.SATFINITE.E4M3.F32.PACK_AB_MERGE_C R218, R31, R26, R218 ;  /* 0x0000001a1fda723e */ /* 0x000fc600048070da */
[----:B------:R-:W-:Y:S08]  /*1ac70*/  MUFU.EX2 R9, R9 ;  /* 0x0000000900097308 */ /* 0x000ff00000000800 */
[----:B------:R-:W0:Y:S01]  /*1ac80*/  MUFU.EX2 R12, R12 ;  /* 0x0000000c000c7308 */ /* 0x000e220000000800 */
[----:B-1----:R-:W-:-:S07]  /*1ac90*/  FMNMX.FTZ R121, R50, R121, !PT ;  /* 0x0000007932797209 */ /* 0x002fce0007810000 */
[----:B------:R1:W-:Y:S01]  /*1aca0*/  MUFU.EX2 R50, R65 ;  /* 0x0000004100327308 */ /* 0x0003e20000000800 */
[C---:B------:R-:W-:Y:S01]  /*1acb0*/  FSETP.NEU.FTZ.AND P2, PT, R121.reuse, -INF , PT ;  /* 0xff8000007900780b */ /* 0x040fe20003f5d000 */
[----:B------:R-:W-:-:S05]  /*1acc0*/  FFMA.FTZ R66, R121, R120, -8 ;  /* 0xc100000079427423 */ /* 0x000fca0000010078 */
[----:B------:R-:W-:Y:S01]  /*1acd0*/  FSEL R66, R66, RZ, P2 ;  /* 0x000000ff42427208 */ /* 0x000fe20001000000 */
[----:B------:R-:W-:Y:S01]  /*1ace0*/  MUFU.EX2 R11, R11 ;  /* 0x0000000b000b7308 */ /* 0x000fe20000000800 */
[----:B0-----:R-:W-:-:S03]  /*1acf0*/  F2FP.SATFINITE.E4M3.F32.PACK_AB_MERGE_C R212, R12, R9, RZ ;  /* 0x000000090cd4723e */ /* 0x001fc600048070ff */
[-CC-:B------:R-:W-:Y:S01]  /*1ad00*/  FFMA.FTZ R35, R35, R120.reuse, -R66.reuse ;  /* 0x0000007823237223 */ /* 0x180fe20000010842 */
[----:B------:R-:W-:-:S01]  /*1ad10*/  FFMA.FTZ R30, R30, R120, -R66 ;  /* 0x000000781e1e7223 */ /* 0x000fc20000010842 */
[-CC-:B-1----:R-:W-:Y:S01]  /*1ad20*/  FFMA.FTZ R65, R39, R120.reuse, -R66.reuse ;  /* 0x0000007827417223 */ /* 0x182fe20000010842 */
        /* <DEDUP_REMOVED lines=27> */
[----:B------:R2:W3:Y:S01]  /*1aee0*/  MUFU.EX2 R68, R51 ;  /* 0x0000003300447308 */ /* 0x0004e20000000800 */
        /* <DEDUP_REMOVED lines=8> */
[----:B-1----:R-:W-:-:S01]  /*1af70*/  FADD.FTZ R69, R65, R80 ;  /* 0x0000005041457221 */ /* 0x002fc20000010000 */
[-CC-:B--2---:R-:W-:Y:S01]  /*1af80*/  FFMA.FTZ R51, R115, R120.reuse, -R66.reuse ;  /* 0x0000007873337223 */ /* 0x184fe20000010842 */
[----:B------:R-:W-:-:S01]  /*1af90*/  FFMA.FTZ R141, R141, R120, -R66 ;  /* 0x000000788d8d7223 */ /* 0x000fc20000010842 */
[-CC-:B------:R-:W-:Y:S01]  /*1afa0*/  FFMA.FTZ R53, R53, R120.reuse, -R66.reuse ;  /* 0x0000007835357223 */ /* 0x180fe20000010842 */
[----:B------:R-:W-:-:S01]  /*1afb0*/  FFMA.FTZ R143, R143, R120, -R66 ;  /* 0x000000788f8f7223 */ /* 0x000fc20000010842 */
[----:B------:R-:W-:Y:S01]  /*1afc0*/  F2FP.SATFINITE.E4M3.F32.PACK_AB_MERGE_C R212, R8, R7, R212 ;  /* 0x0000000708d4723e */ /* 0x000fe200048070d4 */
[----:B------:R-:W-:Y:S01]  /*1afd0*/  IMAD.MOV.U32 R113, RZ, RZ, R119 ;  /* 0x000000ffff717224 */ /* 0x000fe200078e0077 */
[----:B------:R1:W-:Y:S01]  /*1afe0*/  MUFU.EX2 R67, R15 ;  /* 0x0000000f00437308 */ /* 0x0003e20000000800 */
[----:B---3--:R-:W-:-:S01]  /*1aff0*/  FADD.FTZ R80, R68, R69 ;  /* 0x0000004544507221 */ /* 0x008fc20000010000 */
[----:B------:R-:W-:Y:S01]  /*1b000*/  F2FP.SATFINITE.E4M3.F32.PACK_AB_MERGE_C R217, R68, R65, RZ ;  /* 0x0000004144d9723e */ /* 0x000fe200048070ff */
[--C-:B------:R-:W-:Y:S01]  /*1b010*/  IMAD.MOV.U32 R109, RZ, RZ, R119.reuse ;  /* 0x000000ffff6d7224 */ /* 0x100fe200078e0077 */
[----:B------:R-:W-:Y:S01]  /*1b020*/  MOV R115, R119 ;  /* 0x0000007700737202 */ /* 0x000fe20000000f00 */
[----:B------:R-:W-:Y:S01]  /*1b030*/  IMAD.MOV.U32 R103, RZ, RZ, R119 ;  /* 0x000000ffff677224 */ /* 0x000fe200078e0077 */
[----:B------:R-:W-:Y:S01]  /*1b040*/  F2FP.SATFINITE.E4M3.F32.PACK_AB_MERGE_C R217, R30, R35, R217 ;  /* 0x000000231ed9723e */ /* 0x000fe200048070d9 */
[----:B------:R-:W-:Y:S01]  /*1b050*/  IMAD.MOV.U32 R77, RZ, RZ, R119 ;  /* 0x000000ffff4d7224 */ /* 0x000fe200078e0077 */
[----:B------:R-:W2:Y:S01]  /*1b060*/  MUFU.EX2 R52, R52 ;  /* 0x0000003400347308 */ /* 0x000ea20000000800 */
[----:B-1----:R-:W-:-:S02]  /*1b070*/  IMAD R15, R225, 0x80, R64 ;  /* 0x00000080e10f7824 */ /* 0x002fc400078e0240 */
[----:B------:R-:W-:Y:S01]  /*1b080*/  FFMA.FTZ R64, R61, R120, -R66 ;  /* 0x000000783d407223 */ /* 0x000fe20000010842 */
[----:B------:R-:W-:-:S01]  /*1b090*/  FADD.FTZ R61, R4, R5 ;  /* 0x00000005043d7221 */ /* 0x000fc20000010000 */
[----:B------:R-:W-:Y:S01]  /*1b0a0*/  IMAD.MOV.U32 R73, RZ, RZ, R119 ;  /* 0x000000ffff497224 */ /* 0x000fe200078e0077 */
[----:B------:R-:W-:Y:S01]  /*1b0b0*/  MOV R65, R119 ;  /* 0x0000007700417202 */ /* 0x000fe20000000f00 */
[----:B------:R-:W-:-:S04]  /*1b0c0*/  IMAD.HI R15, R15, 0x66666667, RZ ;  /* 0x666666670f0f7827 */ /* 0x000fc800078e02ff */
[----:B------:R-:W-:-:S01]  /*1b0d0*/  FADD.FTZ R82, R24, R61 ;  /* 0x0000003d18527221 */ /* 0x000fc20000010000 */
[----:B------:R-:W1:Y:S01]  /*1b0e0*/  MUFU.EX2 R117, R117 ;  /* 0x0000007500757308 */ /* 0x000e620000000800 */
[----:B------:R-:W-:Y:S01]  /*1b0f0*/  @!P0 PRMT R61, RZ, 0x654, R0 ;  /* 0x00000654ff3d8816 */ /* 0x000fe20000000000 */
[----:B------:R-:W-:Y:S02]  /*1b100*/  IMAD.MOV.U32 R69, RZ, RZ, R119 ;  /* 0x000000ffff457224 */ /* 0x000fe400078e0077 */
[----:B------:R-:W-:-:S01]  /*1b110*/  FADD.FTZ R71, R27, R82 ;  /* 0x000000521b477221 */ /* 0x000fc20000010000 */
[----:B------:R-:W-:Y:S01]  /*1b120*/  SHF.R.U32.HI R78, RZ, 0x1f, R15 ;  /* 0x0000001fff4e7819 */ /* 0x000fe2000001160f */
[----:B------:R0:W-:Y:S01]  /*1b130*/  @!P0 SYNCS.ARRIVE.TRANS64.RED.A1T0 RZ, [R61+URZ], RZ ;  /* 0x000000ff3dff89a7 */ /* 0x0001e2000810043f */
[----:B------:R-:W-:Y:S02]  /*1b140*/  IMAD.MOV.U32 R68, RZ, RZ, R119 ;  /* 0x000000ffff447224 */ /* 0x000fe400078e0077 */
[----:B------:R-:W-:Y:S01]  /*1b150*/  FADD.FTZ R82, R26, R71 ;  /* 0x000000471a527221 */ /* 0x000fe20000010000 */
[----:B------:R3:W4:Y:S01]  /*1b160*/  MUFU.EX2 R70, R55 ;  /* 0x0000003700467308 */ /* 0x0007220000000800 */
[----:B------:R-:W-:Y:S01]  /*1b170*/  LEA.HI.SX32 R15, R15, R78, 0x1a ;  /* 0x0000004e0f0f7211 */ /* 0x000fe200078fd2ff */
[--C-:B------:R-:W-:Y:S01]  /*1b180*/  IMAD.MOV.U32 R71, RZ, RZ, R119.reuse ;  /* 0x000000ffff477224 */ /* 0x100fe200078e0077 */
[----:B------:R-:W-:Y:S01]  /*1b190*/  MOV R35, R119 ;  /* 0x0000007700237202 */ /* 0x000fe20000000f00 */
[----:B------:R-:W-:-:S02]  /*1b1a0*/  IMAD.MOV.U32 R26, RZ, RZ, R119 ;  /* 0x000000ffff1a7224 */ /* 0x000fc400078e0077 */
[----:B0-----:R-:W-:-:S01]  /*1b1b0*/  FADD.FTZ R61, R39, R80 ;  /* 0x00000050273d7221 */ /* 0x001fc20000010000 */
[----:B------:R-:W-:Y:S01]  /*1b1c0*/  VIMNMX R15, RZ, R15, !PT ;  /* 0x0000000fff0f7248 */ /* 0x000fe20007fe0100 */
[----:B------:R-:W0:Y:S02]  /*1b1d0*/  MUFU.EX2 R13, R13 ;  /* 0x0000000d000d7308 */ /* 0x000e240000000800 */
[----:B--2---:R-:W-:-:S01]  /*1b1e0*/  FADD.FTZ R80, R52, R61 ;  /* 0x0000003d34507221 */ /* 0x004fc20000010000 */
[-CC-:B---3--:R-:W-:Y:S01]  /*1b1f0*/  FFMA.FTZ R55, R125, R120.reuse, -R66.reuse ;  /* 0x000000787d377223 */ /* 0x188fe20000010842 */
[----:B------:R-:W-:-:S01]  /*1b200*/  FFMA.FTZ R66, R145, R120, -R66 ;  /* 0x0000007891427223 */ /* 0x000fc20000010842 */
[----:B------:R-:W-:Y:S01]  /*1b210*/  MOV R30, R119 ;  /* 0x00000077001e7202 */ /* 0x000fe20000000f00 */
[----:B-1----:R-:W-:-:S02]  /*1b220*/  FADD.FTZ R61, R117, R80 ;  /* 0x00000050753d7221 */ /* 0x002fc40000010000 */
[----:B------:R1:W-:Y:S02]  /*1b230*/  MUFU.EX2 R78, R63 ;  /* 0x0000003f004e7308 */ /* 0x0003e40000000800 */
[----:B----4-:R-:W-:-:S01]  /*1b240*/  FADD.FTZ R80, R70, R61 ;  /* 0x0000003d46507221 */ /* 0x010fc20000010000 */
[----:B------:R-:W-:Y:S01]  /*1b250*/  F2FP.SATFINITE.E4M3.F32.PACK_AB_MERGE_C R219, R70, R117, RZ ;  /* 0x0000007546db723e */ /* 0x000fe200048070ff */
[----:B------:R-:W-:Y:S01]  /*1b260*/  IMAD.MOV.U32 R117, RZ, RZ, R119 ;  /* 0x000000ffff757224 */ /* 0x000fe200078e0077 */
[----:B------:R-:W-:-:S02]  /*1b270*/  MOV R70, R119 ;  /* 0x0000007700467202 */ /* 0x000fc40000000f00 */
[----:B------:R-:W-:Y:S01]  /*1b280*/  F2FP.SATFINITE.E4M3.F32.PACK_AB_MERGE_C R219, R52, R39, R219 ;  /* 0x0000002734db723e */ /* 0x000fe200048070db */
[----:B------:R-:W-:Y:S01]  /*1b290*/  IMAD.MOV.U32 R52, RZ, RZ, R119 ;  /* 0x000000ffff347224 */ /* 0x000fe200078e0077 */
[----:B------:R-:W2:Y:S01]  /*1b2a0*/  MUFU.EX2 R54, R54 ;  /* 0x0000003600367308 */ /* 0x000ea20000000800 */
[----:B-1----:R-:W-:-:S01]  /*1b2b0*/  FADD.FTZ R63, R31, R82 ;  /* 0x000000521f3f7221 */ /* 0x002fc20000010000 */
[--C-:B------:R-:W-:Y:S02]  /*1b2c0*/  IMAD.MOV.U32 R39, RZ, RZ, R119.reuse ;  /* 0x000000ffff277224 */ /* 0x100fe400078e0077 */
[----:B------:R-:W-:Y:S02]  /*1b2d0*/  IMAD.MOV.U32 R31, RZ, RZ, R119 ;  /* 0x000000ffff1f7224 */ /* 0x000fe400078e0077 */
[----:B------:R-:W-:Y:S01]  /*1b2e0*/  FADD.FTZ R82, R6, R63 ;  /* 0x0000003f06527221 */ /* 0x000fe20000010000 */
[----:B0-----:R-:W-:-:S01]  /*1b2f0*/  FADD.FTZ R63, R13, R80 ;  /* 0x000000500d3f7221 */ /* 0x001fc20000010000 */
[----:B------:R0:W1:Y:S02]  /*1b300*/  MUFU.EX2 R72, R111 ;  /* 0x0000006f00487308 */ /* 0x0000640000000800 */
[----:B------:R-:W-:-:S04]  /*1b310*/  FADD.FTZ R82, R3, R82 ;  /* 0x0000005203527221 */ /* 0x000fc80000010000 */
[----:B------:R-:W-:Y:S02]  /*1b320*/  FADD.FTZ R61, R7, R82 ;  /* 0x00000052073d7221 */ /* 0x000fe40000010000 */
[----:B------:R-:W3:Y:S02]  /*1b330*/  MUFU.EX2 R21, R21 ;  /* 0x0000001500157308 */ /* 0x000ee40000000800 */
[----:B------:R-:W-:-:S01]  /*1b340*/  FADD.FTZ R82, R8, R61 ;  /* 0x0000003d08527221 */ /* 0x000fc20000010000 */
[----:B--2---:R-:W-:Y:S01]  /*1b350*/  FADD.FTZ R84, R54, R63 ;  /* 0x0000003f36547221 */ /* 0x004fe20000010000 */
[----:B0-----:R-:W-:Y:S02]  /*1b360*/  IMAD.MOV.U32 R111, RZ, RZ, R119 ;  /* 0x000000ffff6f7224 */ /* 0x001fe400078e0077 */
[----:B------:R-:W-:Y:S01]  /*1b370*/  FADD.FTZ R61, R9, R82 ;  /* 0x00000052093d7221 */ /* 0x000fe20000010000 */
[----:B------:R-:W-:-:S01]  /*1b380*/  FADD.FTZ R63, R67, R84 ;  /* 0x00000054433f7221 */ /* 0x000fc20000010000 */
[----:B------:R-:W0:Y:S02]  /*1b390*/  MUFU.EX2 R20, R20 ;  /* 0x0000001400147308 */ /* 0x000e240000000800 */
[----:B------:R-:W-:-:S01]  /*1b3a0*/  FADD.FTZ R82, R12, R61 ;  /* 0x0000003d0c527221 */ /* 0x000fc20000010000 */
[C---:B-1----:R-:W-:Y:S01]  /*1b3b0*/  FADD.FTZ R84, R72.reuse, R63 ;  /* 0x0000003f48547221 */ /* 0x042fe20000010000 */
[----:B------:R-:W-:Y:S01]  /*1b3c0*/  F2FP.SATFINITE.E4M3.F32.PACK_AB_MERGE_C R213, R72, R67, RZ ;  /* 0x0000004348d5723e */ /* 0x000fe200048070ff */
[----:B------:R-:W-:-:S02]  /*1b3d0*/  IMAD.MOV.U32 R72, RZ, RZ, R119 ;  /* 0x000000ffff487224 */ /* 0x000fc400078e0077 */
[----:B------:R-:W-:-:S01]  /*1b3e0*/  FADD.FTZ R61, R11, R82 ;  /* 0x000000520b3d7221 */ /* 0x000fc20000010000 */
[----:B------:R-:W-:Y:S01]  /*1b3f0*/  IMAD.MOV.U32 R67, RZ, RZ, R119 ;  /* 0x000000ffff437224 */ /* 0x000fe200078e0077 */
[----:B------:R-:W-:Y:S01]  /*1b400*/  F2FP.SATFINITE.E4M3.F32.PACK_AB_MERGE_C R213, R54, R13, R213 ;  /* 0x0000000d36d5723e */ /* 0x000fe200048070d5 */
[----:B------:R-:W1:Y:S01]  /*1b410*/  MUFU.EX2 R60, R60 ;  /* 0x0000003c003c7308 */ /* 0x000e620000000800 */
[----:B---3--:R-:W-:-:S01]  /*1b420*/  FADD.FTZ R63, R21, R84 ;  /* 0x00000054153f7221 */ /* 0x008fc20000010000 */
[----:B------:R-:W-:-:S06]  /*1b430*/  IMAD.MOV.U32 R54, RZ, RZ, R119 ;  /* 0x000000ffff367224 */ /* 0x000fcc00078e0077 */
[----:B------:R-:W2:Y:S01]  /*1b440*/  MUFU.EX2 R56, R56 ;  /* 0x0000003800387308 */ /* 0x000ea20000000800 */
[----:B0-----:R-:W-:-:S07]  /*1b450*/  FADD.FTZ R61, R20, R61 ;  /* 0x0000003d143d7221 */ /* 0x001fce0000010000 */
[----:B------:R-:W0:Y:S01]  /*1b460*/  MUFU.EX2 R75, R75 ;  /* 0x0000004b004b7308 */ /* 0x000e220000000800 */
[----:B-1----:R-:W-:-:S01]  /*1b470*/  FADD.FTZ R84, R60, R63 ;  /* 0x0000003f3c547221 */ /* 0x002fc20000010000 */
[----:B------:R-:W-:-:S06]  /*1b480*/  IMAD.MOV.U32 R63, RZ, RZ, R119 ;  /* 0x000000ffff3f7224 */ /* 0x000fcc00078e0077 */
[----:B------:R1:W3:Y:S01]  /*1b490*/  MUFU.EX2 R74, R107 ;  /* 0x0000006b004a7308 */ /* 0x0002e20000000800 */
[----:B--2---:R-:W-:-:S01]  /*1b4a0*/  FADD.FTZ R86, R56, R61 ;  /* 0x0000003d38567221 */ /* 0x004fc20000010000 */
[C---:B------:R-:W-:Y:S01]  /*1b4b0*/  F2FP.SATFINITE.E4M3.F32.PACK_AB_MERGE_C R214, R59.reuse, R56, RZ ;  /* 0x000000383bd6723e */ /* 0x040fe200048070ff */
[--C-:B------:R-:W-:Y:S02]  /*1b4c0*/  IMAD.MOV.U32 R56, RZ, RZ, R119.reuse ;  /* 0x000000ffff387224 */ /* 0x100fe400078e0077 */
[----:B------:R-:W-:Y:S01]  /*1b4d0*/  FADD.FTZ R86, R59, R86 ;  /* 0x000000563b567221 */ /* 0x000fe20000010000 */
[----:B------:R-:W-:Y:S01]  /*1b4e0*/  F2FP.SATFINITE.E4M3.F32.PACK_AB_MERGE_C R214, R20, R11, R214 ;  /* 0x0000000b14d6723e */ /* 0x000fe200048070d6 */
[----:B------:R-:W-:Y:S01]  /*1b4f0*/  IMAD.MOV.U32 R59, RZ, RZ, R119 ;  /* 0x000000ffff3b7224 */ /* 0x000fe200078e0077 */
[----:B------:R-:W2:Y:S01]  /*1b500*/  MUFU.EX2 R57, R57 ;  /* 0x0000003900397308 */ /* 0x000ea20000000800 */
[----:B0-----:R-:W-:-:S01]  /*1b510*/  FADD.FTZ R61, R75, R84 ;  /* 0x000000544b3d7221 */ /* 0x001fc20000010000 */
[----:B-1----:R-:W-:-:S02]  /*1b520*/  IMAD.MOV.U32 R107, RZ, RZ, R119 ;  /* 0x000000ffff6b7224 */ /* 0x002fc400078e0077 */
[----:B------:R-:W-:-:S04]  /*1b530*/  IMAD.MOV.U32 R84, RZ, RZ, R119 ;  /* 0x000000ffff547224 */ /* 0x000fc800078e0077 */
[----:B------:R-:W0:Y:S01]  /*1b540*/  MUFU.EX2 R51, R51 ;  /* 0x0000003300337308 */ /* 0x000e220000000800 */
[----:B---3--:R-:W-:-:S01]  /*1b550*/  FADD.FTZ R24, R74, R61 ;  /* 0x0000003d4a187221 */ /* 0x008fc20000010000 */
[----:B------:R-:W-:Y:S01]  /*1b560*/  F2FP.SATFINITE.E4M3.F32.PACK_AB_MERGE_C R215, R74, R75, RZ ;  /* 0x0000004b4ad7723e */ /* 0x000fe200048070ff */
[--C-:B------:R-:W-:Y:S01]  /*1b570*/  IMAD.MOV.U32 R74, RZ, RZ, R119.reuse ;  /* 0x000000ffff4a7224 */ /* 0x100fe200078e0077 */
[----:B------:R-:W-:Y:S01]  /*1b580*/  MOV R75, R119 ;  /* 0x00000077004b7202 */ /* 0x000fe20000000f00 */
[----:B------:R-:W-:Y:S01]  /*1b590*/  IMAD.MOV.U32 R61, RZ, RZ, R119 ;  /* 0x000000ffff3d7224 */ /* 0x000fe200078e0077 */
[----:B------:R-:W-:Y:S02]  /*1b5a0*/  F2FP.SATFINITE.E4M3.F32.PACK_AB_MERGE_C R215, R60, R21, R215 ;  /* 0x000000153cd7723e */ /* 0x000fe400048070d7 */
[----:B------:R-:W1:Y:S01]  /*1b5b0*/  MUFU.EX2 R58, R58 ;  /* 0x0000003a003a7308 */ /* 0x000e620000000800 */
[----:B--2---:R-:W-:-:S01]  /*1b5c0*/  FADD.FTZ R27, R57, R86 ;  /* 0x00000056391b7221 */ /* 0x004fc20000010000 */
[----:B------:R-:W-:Y:S01]  /*1b5d0*/  IMAD.MOV.U32 R86, RZ, RZ, R119 ;  /* 0x000000ffff567224 */ /* 0x000fe200078e0077 */
[----:B------:R-:W-:-:S05]  /*1b5e0*/  MOV R60, R119 ;  /* 0x00000077003c7202 */ /* 0x000fca0000000f00 */
        /* <DEDUP_REMOVED lines=8> */
[----:B------:R-:W-:-:S06]  /*1b670*/  IMAD.MOV.U32 R27, RZ, RZ, R119 ;  /* 0x000000ffff1b7224 */ /* 0x000fcc00078e0077 */
[----:B------:R0:W3:Y:S01]  /*1b680*/  MUFU.EX2 R76, R101 ;  /* 0x00000065004c7308 */ /* 0x0000e20000000800 */
[----:B-1----:R-:W-:-:S07]  /*1b690*/  FADD.FTZ R3, R123, R12 ;  /* 0x0000000c7b037221 */ /* 0x002fce0000010000 */
[----:B------:R-:W1:Y:S01]  /*1b6a0*/  MUFU.EX2 R32, R32 ;  /* 0x0000002000207308 */ /* 0x000e620000000800 */
[----:B--2---:R-:W-:-:S01]  /*1b6b0*/  FADD.FTZ R9, R127, R24 ;  /* 0x000000187f097221 */ /* 0x004fc20000010000 */
[----:B------:R-:W-:Y:S01]  /*1b6c0*/  F2FP.SATFINITE.E4M3.F32.PACK_AB_MERGE_C R208, R127, R40, RZ ;  /* 0x000000287fd0723e */ /* 0x000fe200048070ff */
[--C-:B0-----:R-:W-:Y:S01]  /*1b6d0*/  IMAD.MOV.U32 R101, RZ, RZ, R119.reuse ;  /* 0x000000ffff657224 */ /* 0x101fe200078e0077 */
[----:B------:R-:W-:Y:S02]  /*1b6e0*/  MOV R40, R119 ;  /* 0x0000007700287202 */ /* 0x000fe40000000f00 */
[----:B------:R-:W-:Y:S01]  /*1b6f0*/  F2FP.SATFINITE.E4M3.F32.PACK_AB_MERGE_C R208, R58, R57, R208 ;  /* 0x000000393ad0723e */ /* 0x000fe200048070d0 */
[----:B------:R-:W-:Y:S01]  /*1b700*/  IMAD.MOV.U32 R58, RZ, RZ, R119 ;  /* 0x000000ffff3a7224 */ /* 0x000fe200078e0077 */
[----:B------:R-:W0:Y:S01]  /*1b710*/  MUFU.EX2 R55, R55 ;  /* 0x0000003700377308 */ /* 0x000e220000000800 */
[----:B---3--:R-:W-:-:S01]  /*1b720*/  FADD.FTZ R12, R76, R3 ;  /* 0x000000034c0c7221 */ /* 0x008fc20000010000 */
[----:B------:R-:W-:Y:S01]  /*1b730*/  F2FP.SATFINITE.E4M3.F32.PACK_AB_MERGE_C R209, R76, R123, RZ ;  /* 0x0000007b4cd1723e */ /* 0x000fe200048070ff */
[----:B------:R-:W-:-:S02]  /*1b740*/  IMAD.MOV.U32 R76, RZ, RZ, R119 ;  /* 0x000000ffff4c7224 */ /* 0x000fc400078e0077 */
[----:B------:R-:W-:Y:S01]  /*1b750*/  IMAD.MOV.U32 R57, RZ, RZ, R119 ;  /* 0x000000ffff397224 */ /* 0x000fe200078e0077 */
[----:B------:R-:W-:Y:S01]  /*1b760*/  F2FP.SATFINITE.E4M3.F32.PACK_AB_MERGE_C R209, R62, R51, R209 ;  /* 0x000000333ed1723e */ /* 0x000fe200048070d1 */
[----:B------:R-:W-:Y:S01]  /*1b770*/  IMAD.MOV.U32 R62, RZ, RZ, R119 ;  /* 0x000000ffff3e7224 */ /* 0x000fe200078e0077 */
[----:B------:R-:W2:Y:S01]  /*1b780*/  MUFU.EX2 R87, R87 ;  /* 0x0000005700577308 */ /* 0x000ea20000000800 */
[----:B-1----:R-:W-:-:S01]  /*1b790*/  FADD.FTZ R24, R32, R9 ;  /* 0x0000000920187221 */ /* 0x002fc20000010000 */
[----:B------:R-:W-:-:S06]  /*1b7a0*/  IMAD.MOV.U32 R51, RZ, RZ, R119 ;  /* 0x000000ffff337224 */ /* 0x000fcc00078e0077 */
        /* <DEDUP_REMOVED lines=10> */
[----:B------:R-:W-:-:S03]  /*1b850*/  F2FP.SATFINITE.E4M3.F32.PACK_AB_MERGE_C R99, R78, R99, RZ ;  /* 0x000000634e63723e */ /* 0x000fc600048070ff */
[----:B------:R-:W-:Y:S01]  /*1b860*/  FADD.FTZ R3, R78, R3 ;  /* 0x000000034e037221 */ /* 0x000fe20000010000 */
[----:B------:R-:W-:Y:S01]  /*1b870*/  F2FP.SATFINITE.E4M3.F32.PACK_AB_MERGE_C R211, R64, R55, R99 ;  /* 0x0000003740d3723e */ /* 0x000fe20004807063 */
[--C-:B------:R-:W-:Y:S01]  /*1b880*/  IMAD.MOV.U32 R99, RZ, RZ, R119.reuse ;  /* 0x000000ffff637224 */ /* 0x100fe200078e0077 */
[----:B------:R2:W3:Y:S01]  /*1b890*/  MUFU.EX2 R0, R97 ;  /* 0x0000006100007308 */ /* 0x0004e20000000800 */
[C---:B-1----:R-:W-:Y:S01]  /*1b8a0*/  F2FP.SATFINITE.E4M3.F32.PACK_AB_MERGE_C R36, R79.reuse, R36, RZ ;  /* 0x000000244f24723e */ /* 0x042fe200048070ff */
[----:B------:R-:W-:Y:S01]  /*1b8b0*/  FADD.FTZ R79, R79, R24 ;  /* 0x000000184f4f7221 */ /* 0x000fe20000010000 */
[--C-:B------:R-:W-:Y:S01]  /*1b8c0*/  IMAD.MOV.U32 R78, RZ, RZ, R119.reuse ;  /* 0x000000ffff4e7224 */ /* 0x100fe200078e0077 */
[----:B------:R-:W-:Y:S01]  /*1b8d0*/  MOV R55, R119 ;  /* 0x0000007700377202 */ /* 0x000fe20000000f00 */
[--C-:B------:R-:W-:Y:S01]  /*1b8e0*/  IMAD.MOV.U32 R64, RZ, RZ, R119.reuse ;  /* 0x000000ffff407224 */ /* 0x100fe200078e0077 */
[----:B------:R-:W-:Y:S01]  /*1b8f0*/  F2FP.SATFINITE.E4M3.F32.PACK_AB_MERGE_C R210, R87, R32, R36 ;  /* 0x0000002057d2723e */ /* 0x000fe20004807024 */
[----:B------:R-:W-:Y:S01]  /*1b900*/  IMAD.MOV.U32 R87, RZ, RZ, R119 ;  /* 0x000000ffff577224 */ /* 0x000fe200078e0077 */
[----:B------:R-:W1:Y:S01]  /*1b910*/  MUFU.EX2 R25, R25 ;  /* 0x0000001900197308 */ /* 0x000e620000000800 */
[----:B0-----:R-:W-:-:S01]  /*1b920*/  FADD.FTZ R12, R34, R79 ;  /* 0x0000004f220c7221 */ /* 0x001fc20000010000 */
[----:B--2---:R-:W-:-:S02]  /*1b930*/  IMAD.MOV.U32 R97, RZ, RZ, R119 ;  /* 0x000000ffff617224 */ /* 0x004fc400078e0077 */
[--C-:B------:R-:W-:Y:S02]  /*1b940*/  IMAD.MOV.U32 R79, RZ, RZ, R119.reuse ;  /* 0x000000ffff4f7224 */ /* 0x100fe400078e0077 */
[----:B------:R-:W-:Y:S02]  /*1b950*/  IMAD.MOV.U32 R36, RZ, RZ, R119 ;  /* 0x000000ffff247224 */ /* 0x000fe400078e0077 */
[----:B------:R-:W0:Y:S01]  /*1b960*/  MUFU.EX2 R41, R41 ;  /* 0x0000002900297308 */ /* 0x000e220000000800 */
[----:B---3--:R-:W-:-:S01]  /*1b970*/  FADD.FTZ R24, R0, R3 ;  /* 0x0000000300187221 */ /* 0x008fc20000010000 */
[----:B------:R-:W-:-:S06]  /*1b980*/  IMAD.MOV.U32 R32, RZ, RZ, R119 ;  /* 0x000000ffff207224 */ /* 0x000fcc00078e0077 */
[----:B------:R-:W2:Y:S01]  /*1b990*/  MUFU.EX2 R29, R29 ;  /* 0x0000001d001d7308 */ /* 0x000ea20000000800 */
[----:B-1----:R-:W-:-:S07]  /*1b9a0*/  FADD.FTZ R12, R25, R12 ;  /* 0x0000000c190c7221 */ /* 0x002fce0000010000 */
[----:B------:R-:W1:Y:S01]  /*1b9b0*/  MUFU.EX2 R95, R95 ;  /* 0x0000005f005f7308 */ /* 0x000e620000000800 */
[----:B0-----:R-:W-:-:S07]  /*1b9c0*/  FADD.FTZ R24, R41, R24 ;  /* 0x0000001829187221 */ /* 0x001fce0000010000 */
[----:B------:R-:W0:Y:S01]  /*1b9d0*/  MUFU.EX2 R42, R42 ;  /* 0x0000002a002a7308 */ /* 0x000e220000000800 */
[----:B--2---:R-:W-:-:S07]  /*1b9e0*/  FADD.FTZ R3, R29, R12 ;  /* 0x0000000c1d037221 */ /* 0x004fce0000010000 */
[----:B------:R2:W3:Y:S01]  /*1b9f0*/  MUFU.EX2 R80, R93 ;  /* 0x0000005d00507308 */ /* 0x0004e20000000800 */
[----:B-1----:R-:W-:-:S07]  /*1ba00*/  FADD.FTZ R5, R95, R24 ;  /* 0x000000185f057221 */ /* 0x002fce0000010000 */
[----:B------:R-:W1:Y:S01]  /*1ba10*/  MUFU.EX2 R38, R38 ;  /* 0x0000002600267308 */ /* 0x000e620000000800 */
[----:B0-----:R-:W-:-:S01]  /*1ba20*/  FADD.FTZ R3, R42, R3 ;  /* 0x000000032a037221 */ /* 0x001fc20000010000 */
[----:B------:R-:W-:Y:S01]  /*1ba30*/  F2FP.SATFINITE.E4M3.F32.PACK_AB_MERGE_C R29, R42, R29, RZ ;  /* 0x0000001d2a1d723e */ /* 0x000fe200048070ff */
[--C-:B--2---:R-:W-:Y:S02]  /*1ba40*/  IMAD.MOV.U32 R93, RZ, RZ, R119.reuse ;  /* 0x000000ffff5d7224 */ /* 0x104fe400078e0077 */
[----:B------:R-:W-:Y:S01]  /*1ba50*/  IMAD.MOV.U32 R42, RZ, RZ, R119 ;  /* 0x000000ffff2a7224 */ /* 0x000fe200078e0077 */
[----:B------:R-:W-:Y:S01]  /*1ba60*/  F2FP.SATFINITE.E4M3.F32.PACK_AB_MERGE_C R204, R25, R34, R29 ;  /* 0x0000002219cc723e */ /* 0x000fe2000480701d */
[----:B------:R-:W-:Y:S01]  /*1ba70*/  IMAD.MOV.U32 R34, RZ, RZ, R119 ;  /* 0x000000ffff227224 */ /* 0x000fe200078e0077 */
[----:B------:R-:W0:Y:S01]  /*1ba80*/  MUFU.EX2 R129, R129 ;  /* 0x0000008100817308 */ /* 0x000e220000000800 */
[C---:B---3--:R-:W-:Y:S01]  /*1ba90*/  F2FP.SATFINITE.E4M3.F32.PACK_AB_MERGE_C R95, R80.reuse, R95, RZ ;  /* 0x0000005f505f723e */ /* 0x048fe200048070ff */
[----:B------:R-:W-:Y:S01]  /*1baa0*/  FADD.FTZ R80, R80, R5 ;  /* 0x0000000550507221 */ /* 0x000fe20000010000 */
[----:B------:R-:W-:Y:S01]  /*1bab0*/  IMAD.MOV.U32 R29, RZ, RZ, R119 ;  /* 0x000000ffff1d7224 */ /* 0x000fe200078e0077 */
[----:B------:R-:W-:-:S02]  /*1bac0*/  MOV R25, R119 ;  /* 0x0000007700197202 */ /* 0x000fc40000000f00 */
[----:B------:R-:W-:Y:S01]  /*1bad0*/  F2FP.SATFINITE.E4M3.F32.PACK_AB_MERGE_C R205, R41, R0, R95 ;  /* 0x0000000029cd723e */ /* 0x000fe2000480705f */
[----:B------:R-:W-:Y:S01]  /*1bae0*/  IMAD.MOV.U32 R41, RZ, RZ, R119 ;  /* 0x000000ffff297224 */ /* 0x000fe200078e0077 */
[----:B------:R-:W2:Y:S01]  /*1baf0*/  MUFU.EX2 R43, R43 ;  /* 0x0000002b002b7308 */ /* 0x000ea20000000800 */
[----:B-1----:R-:W-:-:S01]  /*1bb00*/  FADD.FTZ R12, R38, R3 ;  /* 0x00000003260c7221 */ /* 0x002fc20000010000 */
[----:B------:R-:W-:-:S06]  /*1bb10*/  MOV R95, R119 ;  /* 0x00000077005f7202 */ /* 0x000fcc0000000f00 */
[----:B------:R1:W3:Y:S01]  /*1bb20*/  MUFU.EX2 R82, R89 ;  /* 0x0000005900527308 */ /* 0x0002e20000000800 */
[----:B0-----:R-:W-:-:S01]  /*1bb30*/  FADD.FTZ R3, R129, R80 ;  /* 0x0000005081037221 */ /* 0x001fc20000010000 */
[----:B------:R-:W-:-:S06]  /*1bb40*/  MOV R80, R119 ;  /* 0x0000007700507202 */ /* 0x000fcc0000000f00 */
[----:B------:R-:W0:Y:S01]  /*1bb50*/  MUFU.EX2 R44, R44 ;  /* 0x0000002c002c7308 */ /* 0x000e220000000800 */
[----:B--2---:R-:W-:-:S01]  /*1bb60*/  FADD.FTZ R5, R43, R12 ;  /* 0x0000000c2b057221 */ /* 0x004fc20000010000 */
[----:B-1----:R-:W-:-:S06]  /*1bb70*/  IMAD.MOV.U32 R89, RZ, RZ, R119 ;  /* 0x000000ffff597224 */ /* 0x002fcc00078e0077 */
[----:B------:R-:W1:Y:S01]  /*1bb80*/  MUFU.EX2 R131, R131 ;  /* 0x0000008300837308 */ /* 0x000e620000000800 */
[----:B---3--:R-:W-:-:S07]  /*1bb90*/  FADD.FTZ R20, R82, R3 ;  /* 0x0000000352147221 */ /* 0x008fce0000010000 */
        /* <DEDUP_REMOVED lines=11> */
[C---:B0-----:R-:W-:Y:S01]  /*1bc50*/  F2FP.SATFINITE.E4M3.F32.PACK_AB_MERGE_C R131, R6.reuse, R131, RZ ;  /* 0x000000830683723e */ /* 0x041fe200048070ff */
[----:B------:R-:W-:Y:S01]  /*1bc60*/  FADD.FTZ R6, R6, R3 ;  /* 0x0000000306067221 */ /* 0x000fe20000010000 */
[----:B------:R-:W-:Y:S02]  /*1bc70*/  IMAD.MOV.U32 R43, RZ, RZ, R119 ;  /* 0x000000ffff2b7224 */ /* 0x000fe400078e0077 */
[----:B------:R-:W-:Y:S01]  /*1bc80*/  F2FP.SATFINITE.E4M3.F32.PACK_AB_MERGE_C R207, R82, R129, R131 ;  /* 0x0000008152cf723e */ /* 0x000fe20004807083 */
[----:B------:R-:W-:Y:S02]  /*1bc90*/  IMAD.MOV.U32 R82, RZ, RZ, R119 ;  /* 0x000000ffff527224 */ /* 0x000fe400078e0077 */
[----:B------:R-:W0:Y:S01]  /*1bca0*/  MUFU.EX2 R46, R46 ;  /* 0x0000002e002e7308 */ /* 0x000e220000000800 */
[----:B-1----:R-:W-:-:S01]  /*1bcb0*/  FADD.FTZ R3, R45, R24 ;  /* 0x000000182d037221 */ /* 0x002fc20000010000 */
[----:B------:R-:W-:-:S02]  /*1bcc0*/  IMAD.MOV.U32 R38, RZ, RZ, R119 ;  /* 0x000000ffff267224 */ /* 0x000fc400078e0077 */
[----:B------:R-:W-:-:S04]  /*1bcd0*/  IMAD.MOV.U32 R24, RZ, RZ, R119 ;  /* 0x000000ffff187224 */ /* 0x000fc800078e0077 */
[----:B------:R1:W3:Y:S01]  /*1bce0*/  MUFU.EX2 R4, R81 ;  /* 0x0000005100047308 */ /* 0x0002e20000000800 */
[----:B--2---:R-:W-:-:S07]  /*1bcf0*/  FADD.FTZ R5, R135, R6 ;  /* 0x0000000687057221 */ /* 0x004fce0000010000 */
[----:B------:R-:W2:Y:S01]  /*1bd00*/  MUFU.EX2 R48, R48 ;  /* 0x0000003000307308 */ /* 0x000ea20000000800 */
[----:B0-----:R-:W-:-:S01]  /*1bd10*/  FADD.FTZ R3, R46, R3 ;  /* 0x000000032e037221 */ /* 0x001fc20000010000 */
[----:B-1----:R-:W-:-:S06]  /*1bd20*/  IMAD.MOV.U32 R81, RZ, RZ, R119 ;  /* 0x000000ffff517224 */ /* 0x002fcc00078e0077 */
[----:B------:R-:W0:Y:S01]  /*1bd30*/  MUFU.EX2 R137, R137 ;  /* 0x0000008900897308 */ /* 0x000e220000000800 */
[----:B---3--:R-:W-:-:S07]  /*1bd40*/  FADD.FTZ R6, R4, R5 ;  /* 0x0000000504067221 */ /* 0x008fce0000010000 */
[----:B------:R-:W-:Y:S01]  /*1bd50*/  MUFU.EX2 R143, R143 ;  /* 0x0000008f008f7308 */ /* 0x000fe20000000800 */
[----:B--2---:R-:W-:-:S07]  /*1bd60*/  FADD.FTZ R20, R48, R3 ;  /* 0x0000000330147221 */ /* 0x004fce0000010000 */
[----:B------:R-:W1:Y:S01]  /*1bd70*/  MUFU.EX2 R66, R66 ;  /* 0x0000004200427308 */ /* 0x000e620000000800 */
[----:B0-----:R-:W-:-:S07]  /*1bd80*/  FADD.FTZ R3, R137, R6 ;  /* 0x0000000689037221 */ /* 0x001fce0000010000 */
[----:B------:R-:W-:Y:S08]  /*1bd90*/  MUFU.EX2 R141, R141 ;  /* 0x0000008d008d7308 */ /* 0x000ff00000000800 */
[----:B------:R0:W2:Y:S01]  /*1bda0*/  MUFU.EX2 R12, R53 ;  /* 0x00000035000c7308 */ /* 0x0000a20000000800 */
[----:B-1----:R-:W-:-:S07]  /*1bdb0*/  F2FP.SATFINITE.E4M3.F32.PACK_AB_MERGE_C R6, R66, R143, RZ ;  /* 0x0000008f4206723e */ /* 0x002fce00048070ff */
[----:B------:R-:W1:Y:S01]  /*1bdc0*/  MUFU.EX2 R8, R139 ;  /* 0x0000008b00087308 */ /* 0x000e620000000800 */
[----:B0-----:R-:W-:-:S07]  /*1bdd0*/  IMAD.MOV.U32 R53, RZ, RZ, R119 ;  /* 0x000000ffff357224 */ /* 0x001fce00078e0077 */
[----:B------:R-:W0:Y:S01]  /*1bde0*/  MUFU.EX2 R37, R37 ;  /* 0x0000002500257308 */ /* 0x000e220000000800 */
[----:B--2---:R-:W-:Y:S01]  /*1bdf0*/  F2FP.SATFINITE.E4M3.F32.PACK_AB_MERGE_C R203, R12, R141, R6 ;  /* 0x0000008d0ccb723e */ /* 0x004fe20004807006 */
[----:B------:R-:W-:Y:S01]  /*1be00*/  VIADD R6, R105, 0xfffffffe ;  /* 0xfffffffe69067836 */ /* 0x000fe20000000000 */
[----:B------:R-:W-:-:S04]  /*1be10*/  MOV R105, R119 ;  /* 0x0000007700697202 */ /* 0x000fc80000000f00 */
[----:B------:R-:W-:Y:S01]  /*1be20*/  ISETP.GE.AND P0, PT, R6, R15, PT ;  /* 0x0000000f0600720c */ /* 0x000fe20003f06270 */
[----:B------:R-:W2:Y:S01]  /*1be30*/  MUFU.EX2 R49, R49 ;  /* 0x0000003100317308 */ /* 0x000ea20000000800 */
[C---:B-1----:R-:W-:Y:S01]  /*1be40*/  F2FP.SATFINITE.E4M3.F32.PACK_AB_MERGE_C R137, R8.reuse, R137, RZ ;  /* 0x000000890889723e */ /* 0x042fe200048070ff */
[----:B------:R-:W-:-:S03]  /*1be50*/  FADD.FTZ R8, R8, R3 ;  /* 0x0000000308087221 */ /* 0x000fc60000010000 */
[----:B------:R-:W-:Y:S01]  /*1be60*/  F2FP.SATFINITE.E4M3.F32.PACK_AB_MERGE_C R201, R4, R135, R137 ;  /* 0x0000008704c9723e */ /* 0x000fe20004807089 */
[----:B------:R-:W-:-:S02]  /*1be70*/  FADD.FTZ R5, R141, R8 ;  /* 0x000000088d057221 */ /* 0x000fc40000010000 */
[----:B------:R-:W1:Y:S01]  /*1be80*/  MUFU.EX2 R47, R47 ;  /* 0x0000002f002f7308 */ /* 0x000e620000000800 */
[----:B0-----:R-:W-:-:S01]  /*1be90*/  FADD.FTZ R20, R37, R20 ;  /* 0x0000001425147221 */ /* 0x001fc20000010000 */
[----:B------:R-:W-:Y:S01]  /*1bea0*/  FADD.FTZ R4, R12, R5 ;  /* 0x000000050c047221 */ /* 0x000fe20000010000 */
[----:B------:R-:W-:Y:S01]  /*1beb0*/  F2FP.SATFINITE.E4M3.F32.PACK_AB_MERGE_C R48, R37, R48, RZ ;  /* 0x000000302530723e */ /* 0x000fe200048070ff */
[----:B------:R-:W-:Y:S02]  /*1bec0*/  IMAD.MOV.U32 R37, RZ, RZ, R119 ;  /* 0x000000ffff257224 */ /* 0x000fe400078e0077 */
[----:B------:R-:W-:-:S01]  /*1bed0*/  FADD.FTZ R143, R143, R4 ;  /* 0x000000048f8f7221 */ /* 0x000fc20000010000 */
[----:B------:R-:W-:Y:S01]  /*1bee0*/  F2FP.SATFINITE.E4M3.F32.PACK_AB_MERGE_C R200, R46, R45, R48 ;  /* 0x0000002d2ec8723e */ /* 0x000fe20004807030 */
[----:B------:R-:W0:Y:S01]  /*1bef0*/  MUFU.EX2 R28, R28 ;  /* 0x0000001c001c7308 */ /* 0x000e220000000800 */
[----:B--2---:R-:W-:-:S01]  /*1bf00*/  FADD.FTZ R3, R49, R20 ;  /* 0x0000001431037221 */ /* 0x004fc20000010000 */
[--C-:B------:R-:W-:Y:S01]  /*1bf10*/  IMAD.MOV.U32 R48, RZ, RZ, R119.reuse ;  /* 0x000000ffff307224 */ /* 0x100fe200078e0077 */
[----:B------:R-:W-:Y:S01]  /*1bf20*/  MOV R45, R119 ;  /* 0x00000077002d7202 */ /* 0x000fe20000000f00 */
[----:B------:R-:W-:-:S02]  /*1bf30*/  IMAD.MOV.U32 R46, RZ, RZ, R119 ;  /* 0x000000ffff2e7224 */ /* 0x000fc400078e0077 */
[----:B------:R-:W-:-:S04]  /*1bf40*/  FADD.FTZ R0, R50, R3 ;  /* 0x0000000332007221 */ /* 0x000fc80000010000 */
[----:B-1----:R-:W-:Y:S01]  /*1bf50*/  FADD.FTZ R3, R47, R0 ;  /* 0x000000002f037221 */ /* 0x002fe20000010000 */
[----:B------:R-:W-:-:S01]  /*1bf60*/  FADD.FTZ R0, R66, R143 ;  /* 0x0000008f42007221 */ /* 0x000fc20000010000 */
[----:B------:R-:W-:Y:S01]  /*1bf70*/  IMAD.MOV.U32 R66, RZ, RZ, R119 ;  /* 0x000000ffff427224 */ /* 0x000fe200078e0077 */
[C---:B0-----:R-:W-:Y:S01]  /*1bf80*/  F2FP.SATFINITE.E4M3.F32.PACK_AB_MERGE_C R5, R28.reuse, R47, RZ ;  /* 0x0000002f1c05723e */ /* 0x041fe200048070ff */
[----:B------:R-:W-:Y:S01]  /*1bf90*/  FADD.FTZ R3, R28, R3 ;  /* 0x000000031c037221 */ /* 0x000fe20000010000 */
[----:B------:R-:W-:Y:S02]  /*1bfa0*/  IMAD.MOV.U32 R47, RZ, RZ, R119 ;  /* 0x000000ffff2f7224 */ /* 0x000fe400078e0077 */
[----:B------:R-:W-:Y:S01]  /*1bfb0*/  F2FP.SATFINITE.E4M3.F32.PACK_AB_MERGE_C R202, R50, R49, R5 ;  /* 0x0000003132ca723e */ /* 0x000fe20004807005 */
[--C-:B------:R-:W-:Y:S01]  /*1bfc0*/  IMAD.MOV.U32 R49, RZ, RZ, R119.reuse ;  /* 0x000000ffff317224 */ /* 0x100fe200078e0077 */
[----:B------:R-:W-:Y:S01]  /*1bfd0*/  MOV R50, R119 ;  /* 0x0000007700327202 */ /* 0x000fe20000000f00 */
[----:B------:R-:W-:Y:S01]  /*1bfe0*/  IMAD.MOV.U32 R28, RZ, RZ, R119 ;  /* 0x000000ffff1c7224 */ /* 0x000fe200078e0077 */
[----:B------:R-:W-:Y:S06]  /*1bff0*/  @!P0 BRA `(.L_x_5136) ;  /* 0x0000004c00188947 */ /* 0x000fec0003800000 */
[----:B------:R-:W-:Y:S01]  /*1c000*/  IMAD.MOV.U32 R4, RZ, RZ, R121 ;  /* 0x000000ffff047224 */ /* 0x000fe200078e0079 */
[----:B------:R-:W-:Y:S01]  /*1c010*/  MOV R8, R146 ;  /* 0x0000009200087202 */ /* 0x000fe20000000f00 */
        /* <DEDUP_REMOVED lines=50> */
.L_x_5147:
        /* <DEDUP_REMOVED lines=8> */
.L_x_5138:
        /* <DEDUP_REMOVED lines=8> */
.L_x_5139:
[----:B------:R-:W-:Y:S04]  /*1c440*/  BSSY B0, `(.L_x_5137) ;  /* 0x0000004000007945 */ /* 0x000fe80003800000 */
[----:B-1----:R-:W-:Y:S05]  /*1c450*/  @P2 BRA `(.L_x_5140) ;  /* 0x0000000000082947 */ /* 0x002fea0003800000 */
[----:B------:R-:W1:Y:S02]  /*1c460*/  SYNCS.PHASECHK.TRANS64.TRYWAIT P2, [R9+URZ+0x33430], R10 ;  /* 0x0334300a090075a7 */ /* 0x000e64000804017f */
[----:B-1----:R-:W-:Y:S05]  /*1c470*/  @!P2 BRA `(.L_x_5141) ;  /* 0x000001440094a947 */ /* 0x002fea0003800000 */
.L_x_5140:
[----:B------:R-:W-:Y:S05]  /*1c480*/  BSYNC B0 ;  /* 0x0000000000007941 */ /* 0x000fea0003800000 */
.L_x_5137:
[----:B01----:R-:W0:Y:S01]  /*1c490*/  S2R R9, SR_TID.X ;  /* 0x0000000000097919 */ /* 0x003e220000002100 */
[----:B------:R-:W-:Y:S05]  /*1c4a0*/  WARPSYNC.ALL ;  /* 0x0000000000007948 */ /* 0x000fea0003800000 */
[----:B------:R-:W-:Y:S01]  /*1c4b0*/  IMAD.MOV.U32 R11, RZ, RZ, -0x7fffffe0 ;  /* 0x80000020ff0b7424 */ /* 0x000fe200078e00ff */
[----:B------:R-:W-:Y:S01]  /*1c4c0*/  UMOV UR48, UR24 ;  /* 0x0000001800307c82 */ /* 0x000fe20008000000 */
[----:B------:R-:W-:Y:S01]  /*1c4d0*/  UMOV UR49, UR25 ;  /* 0x0000001900317c82 */ /* 0x000fe20008000000 */
[----:B------:R-:W-:Y:S01]  /*1c4e0*/  IMAD.MOV.U32 R13, RZ, RZ, -0x7fffffe0 ;  /* 0x80000020ff0d7424 */ /* 0x000fe200078e00ff */
[----:B------:R-:W-:Y:S01]  /*1c4f0*/  UMOV UR44, UR24 ;  /* 0x00000018002c7c82 */ /* 0x000fe20008000000 */
[----:B------:R-:W-:Y:S01]  /*1c500*/  R2UR UR51, R11 ;  /* 0x000000000b3372ca */ /* 0x000fe200000e0000 */
[----:B------:R-:W-:Y:S01]  /*1c510*/  UMOV UR45, UR25 ;  /* 0x00000019002d7c82 */ /* 0x000fe20008000000 */
[----:B------:R-:W-:Y:S01]  /*1c520*/  IMAD.MOV.U32 R121, RZ, RZ, -0x7fffffe0 ;  /* 0x80000020ff797424 */ /* 0x000fe200078e00ff */
[----:B------:R-:W-:Y:S01]  /*1c530*/  R2UR UR47, R13 ;  /* 0x000000000d2f72ca */ /* 0x000fe200000e0000 */
[----:B------:R-:W-:Y:S01]  /*1c540*/  IMAD.MOV.U32 R21, RZ, RZ, -0x7fffffe0 ;  /* 0x80000020ff157424 */ /* 0x000fe200078e00ff */
[----:B------:R-:W-:Y:S01]  /*1c550*/  UMOV UR28, UR24 ;  /* 0x00000018001c7c82 */ /* 0x000fe20008000000 */
[----:B------:R-:W-:Y:S01]  /*1c560*/  UMOV UR29, UR25 ;  /* 0x00000019001d7c82 */ /* 0x000fe20008000000 */
[----:B------:R-:W-:Y:S01]  /*1c570*/  R2UR UR27, R121 ;  /* 0x00000000791b72ca */ /* 0x000fe200000e0000 */
[----:B------:R-:W-:Y:S01]  /*1c580*/  UMOV UR32, UR24 ;  /* 0x0000001800207c82 */ /* 0x000fe20008000000 */
[----:B------:R-:W-:Y:S01]  /*1c590*/  R2UR UR31, R21 ;  /* 0x00000000151f72ca */ /* 0x000fe200000e0000 */
[----:B------:R-:W-:Y:S01]  /*1c5a0*/  UMOV UR33, UR25 ;  /* 0x0000001900217c82 */ /* 0x000fe20008000000 */
[----:B------:R-:W-:Y:S01]  /*1c5b0*/  R2UR UR35, R13 ;  /* 0x000000000d2372ca */ /* 0x000fe200000e0000 */
[----:B------:R-:W-:Y:S01]  /*1c5c0*/  IMAD.MOV.U32 R21, RZ, RZ, -0x7fffffe0 ;  /* 0x80000020ff157424 */ /* 0x000fe200078e00ff */
[----:B------:R-:W-:Y:S01]  /*1c5d0*/  R2UR UR7, R121 ;  /* 0x00000000790772ca */ /* 0x000fe200000e0000 */
[----:B------:R-:W-:-:S02]  /*1c5e0*/  IMAD.MOV.U32 R13, RZ, RZ, -0x7fffffe0 ;  /* 0x80000020ff0d7424 */ /* 0x000fc400078e00ff */
[----:B------:R-:W-:Y:S01]  /*1c5f0*/  IMAD.MOV.U32 R11, RZ, RZ, -0x7fffffe0 ;  /* 0x80000020ff0b7424 */ /* 0x000fe200078e00ff */
        /* <DEDUP_REMOVED lines=9> */
[C---:B------:R-:W-:Y:S01]  /*1c690*/  VIADD R20, R10.reuse, 0x180 ;  /* 0x000001800a147836 */ /* 0x040fe20000000000 */
[----:B------:R-:W-:Y:S02]  /*1c6a0*/  IADD3 R12, R10, 0x80, RZ ;  /* 0x000000800a0c7810 */ /* 0x000fe40007ffe0ff */
[----:B------:R-:W-:Y:S01]  /*1c6b0*/  R2UR UR26, R120 ;  /* 0x00000000781a72ca */ /* 0x000fe200000e0000 */
[----:B------:R-:W-:Y:S01]  /*1c6c0*/  VIADD R120, R10, 0x2 ;  /* 0x000000020a787836 */ /* 0x000fe20000000000 */
[----:B------:R-:W-:Y:S02]  /*1c6d0*/  R2UR UR46, R12 ;  /* 0x000000000c2e72ca */ /* 0x000fe400000e0000 */
[----:B------:R-:W-:Y:S01]  /*1c6e0*/  R2UR UR30, R20 ;  /* 0x00000000141e72ca */ /* 0x000fe200000e0000 */
[----:B------:R-:W-:Y:S01]  /*1c6f0*/  WARPGROUP.ARRIVE ;  /* 0x00000000000079c5 */ /* 0x000fe20000000000 */
[C---:B------:R-:W-:Y:S01]  /*1c700*/  IADD3 R12, R10.reuse, 0x200, RZ ;  /* 0x000002000a0c7810 */ /* 0x040fe20007ffe0ff */
[----:B------:R-:W-:Y:S01]  /*1c710*/  VIADD R20, R10, 0x82 ;  /* 0x000000820a147836 */ /* 0x000fe20000000000 */
[----:B------:R-:W-:-:S02]  /*1c720*/  R2UR UR6, R120 ;  /* 0x00000000780672ca */ /* 0x000fc400000e0000 */
[----:B------:R-:W-:Y:S01]  /*1c730*/  R2UR UR34, R12 ;  /* 0x000000000c2272ca */ /* 0x000fe200000e0000 */
[----:B------:R-:W-:Y:S01]  /*1c740*/  QGMMA.64x32x32.F32.E4M3.E4M3 R184, gdesc[UR48], RZ, !UPT, gsb0 ;  /* 0x0060000030b879f3 */ /* 0x000fe2000c0008ff */
[----:B------:R-:W-:Y:S01]  /*1c750*/  IADD3 R12, R10, 0x102, RZ ;  /* 0x000001020a0c7810 */ /* 0x000fe20007ffe0ff */
[----:B------:R-:W-:Y:S01]  /*1c760*/  UMOV UR48, UR4 ;  /* 0x0000000400307c82 */ /* 0x000fe20008000000 */
[----:B------:R-:W-:Y:S01]  /*1c770*/  R2UR UR51, R13 ;  /* 0x000000000d3372ca */ /* 0x000fe200000e0000 */
[----:B------:R-:W-:Y:S01]  /*1c780*/  UMOV UR49, UR5 ;  /* 0x0000000500317c82 */ /* 0x000fe20008000000 */
[----:B------:R-:W-:Y:S01]  /*1c790*/  R2UR UR50, R12 ;  /* 0x000000000c3272ca */ /* 0x000fe200000e0000 */
[----:B------:R-:W-:Y:S02]  /*1c7a0*/  VIADD R12, R10, 0x182 ;  /* 0x000001820a0c7836 */ /* 0x000fe40000000000 */
[----:B------:R-:W-:Y:S01]  /*1c7b0*/  IMAD.MOV.U32 R13, RZ, RZ, -0x7fffffe0 ;  /* 0x80000020ff0d7424 */ /* 0x000fe200078e00ff */
[----:B------:R-:W-:-:S02]  /*1c7c0*/  WARPGROUP.DEPBAR.LE gsb0, 0x0 ;  /* 0x00008000000079c5 */ /* 0x000fc40000010000 */
[----:B------:R-:W-:-:S06]  /*1c7d0*/  WARPGROUP.ARRIVE ;  /* 0x00000000000079c5 */ /* 0x000fcc0000000000 */
[----:B------:R-:W-:Y:S01]  /*1c7e0*/  QGMMA.64x32x32.F32.E4M3.E4M3 R168, gdesc[UR44], RZ, !UPT, gsb0 ;  /* 0x006000002ca879f3 */ /* 0x000fe2000c0008ff */
[----:B------:R-:W-:Y:S01]  /*1c7f0*/  R2UR UR46, R20 ;  /* 0x00000000142e72ca */ /* 0x000fe200000e0000 */
[----:B------:R-:W-:Y:S01]  /*1c800*/  UMOV UR44, UR4 ;  /* 0x00000004002c7c82 */ /* 0x000fe20008000000 */
[----:B------:R-:W-:Y:S01]  /*1c810*/  R2UR UR47, R21 ;  /* 0x00000000152f72ca */ /* 0x000fe200000e0000 */
[----:B------:R-:W-:Y:S01]  /*1c820*/  UMOV UR45, UR5 ;  /* 0x00000005002d7c82 */ /* 0x000fe20008000000 */
        /* <DEDUP_REMOVED lines=10> */
[----:B------:R-:W-:Y:S01]  /*1c8d0*/  IMAD.MOV.U32 R13, RZ, RZ, -0x7fffffe0 ;  /* 0x80000020ff0d7424 */ /* 0x000fe200078e00ff */
[----:B------:R-:W-:Y:S01]  /*1c8e0*/  IADD3 R12, R10, 0x202, RZ ;  /* 0x000002020a0c7810 */ /* 0x000fe20007ffe0ff */
[----:B------:R-:W-:Y:S02]  /*1c8f0*/  WARPGROUP.DEPBAR.LE gsb0, 0x0 ;  /* 0x00008000000079c5 */ /* 0x000fe40000010000 */
[----:B0-----:R-:W-:-:S06]  /*1c900*/  WARPGROUP.ARRIVE ;  /* 0x00000000000079c5 */ /* 0x001fcc0000000000 */
        /* <DEDUP_REMOVED lines=45> */
[----:B------:R-:W-:-:S04]  /*1cbe0*/  IADD3 R12, R10, 0x480, RZ ;  /* 0x000004800a0c7810 */ /* 0x000fc80007ffe0ff */
[----:B------:R-:W-:Y:S01]  /*1cbf0*/  R2UR UR50, R12 ;  /* 0x000000000c3272ca */ /* 0x000fe200000e0000 */
[----:B------:R-:W-:Y:S01]  /*1cc00*/  VIADD R12, R10, 0x282 ;  /* 0x000002820a0c7836 */ /* 0x000fe20000000000 */
[----:B------:R-:W-:Y:S01]  /*1cc10*/  R2UR UR51, R13 ;  /* 0x000000000d3372ca */ /* 0x000fe200000e0000 */
        /* <DEDUP_REMOVED lines=110> */
[C---:B------:R-:W-:Y:S01]  /*1d300*/  VIADD R12, R10.reuse, 0x682 ;  /* 0x000006820a0c7836 */ /* 0x040fe20000000000 */
[----:B------:R-:W-:Y:S01]  /*1d310*/  IADD3 R10, R10, 0x702, RZ ;  /* 0x000007020a0a7810 */ /* 0x000fe20007ffe0ff */
        /* <DEDUP_REMOVED lines=31> */
[----:B------:R-:W-:Y:S05]  /*1d510*/  @P0 BRA `(.L_x_5142) ;  /* 0x0000000000280947 */ /* 0x000fea0003800000 */
[----:B------:R-:W-:Y:S05]  /*1d520*/  @!P1 BRA `(.L_x_5143) ;  /* 0x0000000000049947 */ /* 0x000fea0003800000 */
[----:B------:R-:W-:Y:S01]  /*1d530*/  BPT.TRAP 0x1 ;  /* 0x000000040000795c */ /* 0x000fe20000300000 */
.L_x_5143:
[----:B------:R-:W-:Y:S01]  /*1d540*/  SHF.L.U32 R7, R7, 0x1f, RZ ;  /* 0x0000001f07077819 */ /* 0x000fe200000006ff */
[----:B------:R-:W-:-:S04]  /*1d550*/  IMAD R10, R8, 0x8, R16 ;  /* 0x00000008080a7824 */ /* 0x000fc800078e0210 */
[----:B------:R0:W1:Y:S01]  /*1d560*/  SYNCS.PHASECHK.TRANS64.TRYWAIT P0, [R10+URZ+0x33450], R7 ;  /* 0x033450070a0075a7 */ /* 0x000062000800017f */
[----:B------:R-:W-:Y:S05]  /*1d570*/  @!P1 BRA `(.L_x_5144) ;  /* 0x0000000000049947 */ /* 0x000fea0003800000 */
[----:B------:R-:W-:Y:S01]  /*1d580*/  BPT.TRAP 0x1 ;  /* 0x000000040000795c */ /* 0x000fe20000300000 */
.L_x_5144:
[----:B-1----:R-:W-:Y:S05]  /*1d590*/  @P0 BRA `(.L_x_5142) ;  /* 0x0000000000080947 */ /* 0x002fea0003800000 */
[----:B------:R-:W1:Y:S02]  /*1d5a0*/  SYNCS.PHASECHK.TRANS64.TRYWAIT P0, [R10+URZ+0x33450], R7 ;  /* 0x033450070a0075a7 */ /* 0x000e64000800017f */
[----:B-1----:R-:W-:Y:S05]  /*1d5b0*/  @!P0 BRA `(.L_x_5145) ;  /* 0x0000013400588947 */ /* 0x002fea0003800000 */
.L_x_5142:
[----:B01----:R-:W-:Y:S01]  /*1d5c0*/  VIADD R7, R16, 0x200 ;  /* 0x0000020010077836 */ /* 0x003fe20000000000 */
[----:B------:R-:W-:Y:S05]  /*1d5d0*/  WARPSYNC.ALL ;  /* 0x0000000000007948 */ /* 0x000fea0003800000 */
[----:B------:R-:W-:Y:S01]  /*1d5e0*/  SHF.R.U32.HI R7, RZ, 0x4, R7 ;  /* 0x00000004ff077819 */ /* 0x000fe20000011607 */
[----:B------:R-:W-:Y:S01]  /*1d5f0*/  IMAD.MOV.U32 R11, RZ, RZ, -0x3ffffff0 ;  /* 0xc0000010ff0b7424 */ /* 0x000fe200078e00ff */
[----:B------:R-:W-:Y:S02]  /*1d600*/  WARPGROUP.ARRIVE ;  /* 0x00000000000079c5 */ /* 0x000fe40000000000 */
[----:B------:R-:W-:-:S02]  /*1d610*/  LOP3.LUT R7, R7, 0x3fff, RZ, 0xc0, !PT ;  /* 0x00003fff07077812 */ /* 0x000fc400078ec0ff */
[----:B------:R-:W-:Y:S02]  /*1d620*/  R2UR UR7, R11 ;  /* 0x000000000b0772ca */ /* 0x000fe400000e0000 */
[----:B------:R-:W-:-:S05]  /*1d630*/  LOP3.LUT R7, R7, 0x10000, RZ, 0xfc, !PT ;  /* 0x0001000007077812 */ /* 0x000fca00078efcff */
[----:B------:R-:W-:-:S05]  /*1d640*/  IMAD R10, R8, 0x780, R7 ;  /* 0x00000780080a7824 */ /* 0x000fca00078e0207 */
[----:B------:R-:W-:-:S13]  /*1d650*/  R2UR UR6, R10 ;  /* 0x000000000a0672ca */ /* 0x000fda00000e0000 */
[----:B------:R-:W-:Y:S01]  /*1d660*/  QGMMA.64x192x32.F32.E4M3.E4M3 R24, R216, gdesc[UR4], R24, gsb0 ;  /* 0x02e00004d8187df3 */ /* 0x000fe20008000818 */
[----:B------:R-:W-:Y:S01]  /*1d670*/  IMAD.MOV.U32 R13, RZ, RZ, -0x3ffffff0 ;  /* 0xc0000010ff0d7424 */ /* 0x000fe200078e00ff */
[----:B------:R-:W-:-:S04]  /*1d680*/  IADD3 R12, R10, 0x180, RZ ;  /* 0x000001800a0c7810 */ /* 0x000fc80007ffe0ff */
[----:B------:R-:W-:Y:S02]  /*1d690*/  R2UR UR6, R12 ;  /* 0x000000000c0672ca */ /* 0x000fe400000e0000 */
[----:B------:R-:W-:Y:S01]  /*1d6a0*/  R2UR UR7, R13 ;  /* 0x000000000d0772ca */ /* 0x000fe200000e0000 */
[----:B------:R-:W-:Y:S02]  /*1d6b0*/  VIADD R12, R10, 0x300 ;  /* 0x000003000a0c7836 */ /* 0x000fe40000000000 */
[----:B------:R-:W-:Y:S01]  /*1d6c0*/  IMAD.MOV.U32 R13, RZ, RZ, -0x3ffffff0 ;  /* 0xc0000010ff0d7424 */ /* 0x000fe200078e00ff */
[----:B------:R-:W-:Y:S02]  /*1d6d0*/  WARPGROUP.DEPBAR.LE gsb0, 0x0 ;  /* 0x00008000000079c5 */ /* 0x000fe40000010000 */
[----:B------:R-:W2:Y:S04]  /*1d6e0*/  LDL R218, [R1] ;  /* 0x0000000001da7983 */ /* 0x000ea80000100800 */
[----:B------:R-:W3:Y:S01]  /*1d6f0*/  LDL R219, [R1+0x4] ;  /* 0x0000040001db7983 */ /* 0x000ee20000100800 */
[----:B------:R-:W-:Y:S01]  /*1d700*/  WARPGROUP.ARRIVE ;  /* 0x00000000000079c5 */ /* 0x000fe20000000000 */
[----:B------:R-:W-:-:S02]  /*1d710*/  IMAD.MOV.U32 R11, RZ, RZ, -0x3ffffff0 ;  /* 0xc0000010ff0b7424 */ /* 0x000fc400078e00ff */
[C---:B------:R-:W-:Y:S01]  /*1d720*/  FMUL.FTZ R7, R2.reuse, R184 ;  /* 0x000000b802077220 */ /* 0x040fe20000410000 */
[C---:B------:R-:W-:Y:S01]  /*1d730*/  FMUL.FTZ R166, R2.reuse, R166 ;  /* 0x000000a602a67220 */ /* 0x040fe20000410000 */
[C---:B------:R-:W-:Y:S01]  /*1d740*/  FMUL.FTZ R21, R2.reuse, R189 ;  /* 0x000000bd02157220 */ /* 0x040fe20000410000 */
[----:B------:R-:W-:Y:S01]  /*1d750*/  FMUL.FTZ R189, R2, R196 ;  /* 0x000000c402bd7220 */ /* 0x000fe20000410000 */
[----:B------:R-:W-:Y:S01]  /*1d760*/  QGMMA.64x192x32.F32.E4M3.E4M3 R24, R212, gdesc[UR4], R24, gsb0 ;  /* 0x02e00004d4187df3 */ /* 0x000fe20008000818 */
[----:B------:R-:W-:Y:S01]  /*1d770*/  R2UR UR6, R12 ;  /* 0x000000000c0672ca */ /* 0x000fe200000e0000 */
[C---:B------:R-:W-:Y:S01]  /*1d780*/  VIADD R12, R10.reuse, 0x480 ;  /* 0x000004800a0c7836 */ /* 0x040fe20000000000 */
[----:B------:R-:W-:Y:S01]  /*1d790*/  R2UR UR7, R13 ;  /* 0x000000000d0772ca */ /* 0x000fe200000e0000 */
[----:B------:R-:W-:Y:S01]  /*1d7a0*/  VIADD R10, R10, 0x600 ;  /* 0x000006000a0a7836 */ /* 0x000fe20000000000 */
[----:B------:R-:W-:Y:S01]  /*1d7b0*/  MOV R13, 0xc0000010 ;  /* 0xc0000010000d7802 */ /* 0x000fe20000000f00 */
        /* <DEDUP_REMOVED lines=36> */
[----:B------:R-:W-:-:S04]  /*1da00*/  FMUL.FTZ R135, R2, R135 ;  /* 0x0000008702877220 */ /* 0x000fc80000410000 */
        /* <DEDUP_REMOVED lines=42> */
[----:B------:R-:W-:Y:S01]  /*1dcb0*/  R2UR UR7, R13 ;  /* 0x000000000d0772ca */ /* 0x000fe200000e0000 */
[C---:B------:R-:W-:Y:S01]  /*1dcc0*/  FMUL.FTZ R160, R2.reuse, R162 ;  /* 0x000000a202a07220 */ /* 0x040fe20000410000 */
[C---:B------:R-:W-:Y:S01]  /*1dcd0*/  FMUL.FTZ R162, R2.reuse, R163 ;  /* 0x000000a302a27220 */ /* 0x040fe20000410000 */
[----:B------:R-:W-:Y:S01]  /*1dce0*/  FMUL.FTZ R163, R2, R164 ;  /* 0x000000a402a37220 */ /* 0x000fe20000410000 */
[----:B------:R-:W-:-:S02]  /*1dcf0*/  IMAD.SHL.U32 R164, R225, 0x80, RZ ;  /* 0x00000080e1a47824 */ /* 0x000fc400078e00ff */
[C---:B------:R-:W-:Y:S01]  /*1dd00*/  FMUL.FTZ R13, R2.reuse, R188 ;  /* 0x000000bc020d7220 */ /* 0x040fe20000410000 */
[----:B------:R-:W-:Y:S01]  /*1dd10*/  MUFU.TANH R187, R187 ;  /* 0x000000bb00bb7308 */ /* 0x000fe20000002400 */
[----:B------:R-:W-:Y:S01]  /*1dd20*/  FMUL.FTZ R188, R2, R195 ;  /* 0x000000c302bc7220 */ /* 0x000fe20000410000 */
[----:B------:R-:W-:-:S05]  /*1dd30*/  IMAD R164, R6, -0xa0, R164 ;  /* 0xffffff6006a47824 */ /* 0x000fca00078e02a4 */
[----:B------:R-:W-:Y:S01]  /*1dd40*/  IADD3 R164, R164, 0x1, R234 ;  /* 0x00000001a4a47810 */ /* 0x000fe20007ffe0ea */
        /* <DEDUP_REMOVED lines=30> */
[----:B------:R-:W-:Y:S01]  /*1df30*/  FMUL.FTZ R186, R2, R194 ;  /* 0x000000c202ba7220 */ /* 0x000fe20000410000 */
[----:B------:R-:W-:Y:S02]  /*1df40*/  IMAD.IADD R194, R164, 0x1, -R227 ;  /* 0x00000001a4c27824 */ /* 0x000fe400078e0ae3 */
[C---:B------:R-:W-:Y:S01]  /*1df50*/  FMUL.FTZ R185, R2.reuse, R192 ;  /* 0x000000c002b97220 */ /* 0x040fe20000410000 */
[----:B------:R2:W-:Y:S01]  /*1df60*/  MUFU.TANH R164, R166 ;  /* 0x000000a600a47308 */ /* 0x0005e20000002400 */
[----:B------:R-:W-:-:S07]  /*1df70*/  FMUL.FTZ R192, R2, R199 ;  /* 0x000000c702c07220 */ /* 0x000fce0000410000 */
[----:B------:R-:W1:Y:S01]  /*1df80*/  MUFU.TANH R10, R10 ;  /* 0x0000000a000a7308 */ /* 0x000e620000002400 */
[----:B--2---:R-:W-:Y:S02]  /*1df90*/  IMAD R166, R218, -0x2, R194 ;  /* 0xfffffffedaa67824 */ /* 0x004fe400078e02c2 */
[----:B------:R-:W-:-:S03]  /*1dfa0*/  FMUL.FTZ R194, R2, R136 ;  /* 0x0000008802c27220 */ /* 0x000fc60000410000 */
[----:B---3--:R-:W-:Y:S02]  /*1dfb0*/  IADD3 R166, R219, R166, RZ ;  /* 0x000000a6dba67210 */ /* 0x008fe40007ffe0ff */
[----:B------:R-:W2:Y:S01]  /*1dfc0*/  MUFU.TANH R185, R185 ;  /* 0x000000b900b97308 */ /* 0x000ea20000002400 */
[----:B------:R-:W3:Y:S01]  /*1dfd0*/  S2R R219, SR_TID.X ;  /* 0x0000000000db7919 */ /* 0x000ee20000002100 */
[C---:B------:R-:W-:Y:S02]  /*1dfe0*/  ISETP.GT.AND P0, PT, R166.reuse, RZ, PT ;  /* 0x000000ffa600720c */ /* 0x040fe40003f04270 */
[C---:B------:R-:W-:Y:S02]  /*1dff0*/  ISETP.GT.AND P2, PT, R166.reuse, 0x1, PT ;  /* 0x00000001a600780c */ /* 0x040fe40003f44270 */
[----:B0-----:R-:W-:Y:S02]  /*1e000*/  FSEL R7, R7, -INF , P0 ;  /* 0xff80000007077808 */ /* 0x001fe40000000000 */
[----:B------:R-:W-:Y:S01]  /*1e010*/  ISETP.GT.AND P0, PT, R166, 0x8, PT ;  /* 0x00000008a600780c */ /* 0x000fe20003f04270 */
[----:B------:R-:W0:Y:S01]  /*1e020*/  MUFU.TANH R194, R194 ;  /* 0x000000c200c27308 */ /* 0x000e220000002400 */
[----:B-1----:R-:W-:Y:S01]  /*1e030*/  FSEL R136, R10, -INF , P2 ;  /* 0xff8000000a887808 */ /* 0x002fe20001000000 */
[C---:B------:R-:W-:Y:S01]  /*1e040*/  FMUL.FTZ R10, R2.reuse, R137 ;  /* 0x00000089020a7220 */ /* 0x040fe20000410000 */
[----:B------:R-:W-:Y:S01]  /*1e050*/  FMNMX.FTZ R195, R7, R5, !PT ;  /* 0x0000000507c37209 */ /* 0x000fe20007810000 */
[----:B------:R-:W-:Y:S01]  /*1e060*/  FMUL.FTZ R137, R2, R138 ;  /* 0x0000008a02897220 */ /* 0x000fe20000410000 */
[----:B------:R-:W-:Y:S01]  /*1e070*/  ISETP.GT.AND P2, PT, R166, 0x9, PT ;  /* 0x00000009a600780c */ /* 0x000fe20003f44270 */
[C---:B------:R-:W-:Y:S01]  /*1e080*/  FMUL.FTZ R138, R2.reuse, R139 ;  /* 0x0000008b028a7220 */ /* 0x040fe20000410000 */
[----:B------:R-:W-:Y:S01]  /*1e090*/  FSEL R13, R13, -INF , P0 ;  /* 0xff8000000d0d7808 */ /* 0x000fe20000000000 */
[----:B------:R-:W-:Y:S01]  /*1e0a0*/  FMUL.FTZ R139, R2, R140 ;  /* 0x0000008c028b7220 */ /* 0x000fe20000410000 */
[----:B------:R-:W-:Y:S01]  /*1e0b0*/  FMNMX.FTZ R196, R136, R195, !PT ;  /* 0x000000c388c47209 */ /* 0x000fe20007810000 */
[----:B------:R-:W-:Y:S01]  /*1e0c0*/  FMUL.FTZ R140, R2, R141 ;  /* 0x0000008d028c7220 */ /* 0x000fe20000410000 */
[----:B------:R-:W-:Y:S01]  /*1e0d0*/  ISETP.GT.AND P0, PT, R166, 0x10, PT ;  /* 0x00000010a600780c */ /* 0x000fe20003f04270 */
[----:B------:R-:W1:Y:S01]  /*1e0e0*/  MUFU.TANH R10, R10 ;  /* 0x0000000a000a7308 */ /* 0x000e620000002400 */
[----:B------:R-:W-:-:S02]  /*1e0f0*/  FSEL R21, R21, -INF , P2 ;  /* 0xff80000015157808 */ /* 0x000fc40001000000 */
[----:B------:R-:W-:Y:S02]  /*1e100*/  FMNMX.FTZ R196, R13, R196, !PT ;  /* 0x000000c40dc47209 */ /* 0x000fe40007810000 */
[C---:B------:R-:W-:Y:S02]  /*1e110*/  ISETP.GT.AND P2, PT, R166.reuse, 0x11, PT ;  /* 0x00000011a600780c */ /* 0x040fe40003f44270 */
[----:B--2---:R-:W-:Y:S01]  /*1e120*/  FSEL R185, R185, -INF , P0 ;  /* 0xff800000b9b97808 */ /* 0x004fe20000000000 */
[----:B------:R-:W2:Y:S01]  /*1e130*/  MUFU.TANH R139, R139 ;  /* 0x0000008b008b7308 */ /* 0x000ea20000002400 */
[----:B------:R-:W-:Y:S02]  /*1e140*/  FMNMX.FTZ R196, R21, R196, !PT ;  /* 0x000000c415c47209 */ /* 0x000fe40007810000 */
[----:B------:R-:W-:Y:S02]  /*1e150*/  ISETP.GT.AND P0, PT, R166, 0x18, PT ;  /* 0x00000018a600780c */ /* 0x000fe40003f04270 */
[----:B------:R-:W-:-:S02]  /*1e160*/  FSEL R187, R187, -INF , P2 ;  /* 0xff800000bbbb7808 */ /* 0x000fc40001000000 */
[----:B------:R-:W-:Y:S01]  /*1e170*/  FMNMX.FTZ R196, R185, R196, !PT ;  /* 0x000000c4b9c47209 */ /* 0x000fe20007810000 */
[----:B------:R-:W4:Y:S01]  /*1e180*/  MUFU.TANH R140, R140 ;  /* 0x0000008c008c7308 */ /* 0x000f220000002400 */
[C---:B------:R-:W-:Y:S02]  /*1e190*/  ISETP.GT.AND P2, PT, R166.reuse, 0x19, PT ;  /* 0x00000019a600780c */ /* 0x040fe40003f44270 */
[----:B------:R-:W-:Y:S02]  /*1e1a0*/  FSEL R189, R189, -INF , P0 ;  /* 0xff800000bdbd7808 */ /* 0x000fe40000000000 */
[----:B------:R-:W-:Y:S02]  /*1e1b0*/  FMNMX.FTZ R196, R187, R196, !PT ;  /* 0x000000c4bbc47209 */ /* 0x000fe40007810000 */
[----:B------:R-:W-:Y:S01]  /*1e1c0*/  ISETP.GT.AND P0, PT, R166, 0x20, PT ;  /* 0x00000020a600780c */ /* 0x000fe20003f04270 */
[----:B------:R-:W-:Y:S01]  /*1e1d0*/  MUFU.TANH R11, R11 ;  /* 0x0000000b000b7308 */ /* 0x000fe20000002400 */
        /* <DEDUP_REMOVED lines=9> */
[----:B------:R-:W-:Y:S01]  /*1e270*/  MUFU.TANH R192, R192 ;  /* 0x000000c000c07308 */ /* 0x000fe20000002400 */
[----:B------:R-:W-:Y:S02]  /*1e280*/  ISETP.GT.AND P2, PT, R166, 0x29, PT ;  /* 0x00000029a600780c */ /* 0x000fe40003f44270 */
[----:B------:R-:W-:Y:S02]  /*1e290*/  FSEL R172, R172, -INF , P0 ;  /* 0xff800000acac7808 */ /* 0x000fe40000000000 */
[----:B------:R-:W-:Y:S02]  /*1e2a0*/  FMNMX.FTZ R141, R169, R196, !PT ;  /* 0x000000c4a98d7209 */ /* 0x000fe40007810000 */
[----:B------:R-:W-:Y:S01]  /*1e2b0*/  ISETP.GT.AND P0, PT, R166, 0x30, PT ;  /* 0x00000030a600780c */ /* 0x000fe20003f04270 */
[----:B------:R-:W-:Y:S01]  /*1e2c0*/  MUFU.TANH R137, R137 ;  /* 0x0000008900897308 */ /* 0x000fe20000002400 */
[----:B------:R-:W-:-:S02]  /*1e2d0*/  FSEL R173, R173, -INF , P2 ;  /* 0xff800000adad7808 */ /* 0x000fc40001000000 */
[----:B------:R-:W-:Y:S01]  /*1e2e0*/  FMNMX.FTZ R196, R172, R141, !PT ;  /* 0x0000008dacc47209 */ /* 0x000fe20007810000 */
[----:B------:R-:W-:Y:S01]  /*1e2f0*/  FMUL.FTZ R141, R2, R144 ;  /* 0x00000090028d7220 */ /* 0x000fe20000410000 */
[----:B------:R-:W-:Y:S01]  /*1e300*/  ISETP.GT.AND P2, PT, R166, 0x31, PT ;  /* 0x00000031a600780c */ /* 0x000fe20003f44270 */
[----:B------:R-:W-:Y:S01]  /*1e310*/  FMUL.FTZ R144, R2, R145 ;  /* 0x0000009102907220 */ /* 0x000fe20000410000 */
[----:B------:R-:W-:Y:S01]  /*1e320*/  FSEL R176, R176, -INF , P0 ;  /* 0xff800000b0b07808 */ /* 0x000fe20000000000 */
[----:B------:R-:W-:Y:S01]  /*1e330*/  MUFU.TANH R138, R138 ;  /* 0x0000008a008a7308 */ /* 0x000fe20000002400 */
[----:B------:R-:W-:Y:S02]  /*1e340*/  FMNMX.FTZ R195, R173, R196, !PT ;  /* 0x000000c4adc37209 */ /* 0x000fe40007810000 */
[----:B------:R-:W-:Y:S02]  /*1e350*/  ISETP.GT.AND P0, PT, R166, 0x38, PT ;  /* 0x00000038a600780c */ /* 0x000fe40003f04270 */
[----:B------:R-:W-:-:S02]  /*1e360*/  FSEL R177, R177, -INF , P2 ;  /* 0xff800000b1b17808 */ /* 0x000fc40001000000 */
[----:B------:R-:W-:Y:S01]  /*1e370*/  FMNMX.FTZ R196, R176, R195, !PT ;  /* 0x000000c3b0c47209 */ /* 0x000fe20007810000 */
[----:B------:R-:W5:Y:S01]  /*1e380*/  MUFU.TANH R141, R141 ;  /* 0x0000008d008d7308 */ /* 0x000f620000002400 */
[----:B------:R-:W-:Y:S02]  /*1e390*/  ISETP.GT.AND P2, PT, R166, 0x39, PT ;  /* 0x00000039a600780c */ /* 0x000fe40003f44270 */
[----:B------:R-:W-:Y:S02]  /*1e3a0*/  FSEL R180, R180, -INF , P0 ;  /* 0xff800000b4b47808 */ /* 0x000fe40000000000 */
[----:B------:R-:W-:Y:S02]  /*1e3b0*/  FMNMX.FTZ R145, R177, R196, !PT ;  /* 0x000000c4b1917209 */ /* 0x000fe40007810000 */
[----:B------:R-:W-:Y:S01]  /*1e3c0*/  ISETP.GT.AND P0, PT, R166, 0x40, PT ;  /* 0x00000040a600780c */ /* 0x000fe20003f04270 */
[----:B------:R-:W3:Y:S01]  /*1e3d0*/  MUFU.TANH R144, R144 ;  /* 0x0000009000907308 */ /* 0x000ee20000002400 */
        /* <DEDUP_REMOVED lines=11> */
[----:B------:R-:W3:Y:S01]  /*1e490*/  MUFU.TANH R145, R145 ;  /* 0x0000009100917308 */ /* 0x000ee20000002400 */
        /* <DEDUP_REMOVED lines=8> */
[C---:B------:R-:W-:Y:S02]  /*1e520*/  ISETP.GT.AND P2, PT, R166.reuse, 0x51, PT ;  /* 0x00000051a600780c */ /* 0x040fe40003f44270 */
[----:B------:R-:W-:Y:S01]  /*1e530*/  FSEL R159, R159, -INF , P0 ;  /* 0xff8000009f9f7808 */ /* 0x000fe20000000000 */
[----:B------:R-:W-:Y:S01]  /*1e540*/  MUFU.TANH R126, R126 ;  /* 0x0000007e007e7308 */ /* 0x000fe20000002400 */
[----:B------:R-:W-:Y:S02]  /*1e550*/  FMNMX.FTZ R196, R157, R196, !PT ;  /* 0x000000c49dc47209 */ /* 0x000fe40007810000 */
[----:B------:R-:W-:Y:S02]  /*1e560*/  ISETP.GT.AND P0, PT, R166, 0x58, PT ;  /* 0x00000058a600780c */ /* 0x000fe40003f04270 */
[----:B------:R-:W-:-:S02]  /*1e570*/  FSEL R161, R161, -INF , P2 ;  /* 0xff800000a1a17808 */ /* 0x000fc40001000000 */
[----:B------:R-:W-:Y:S01]  /*1e580*/  FMNMX.FTZ R196, R159, R196, !PT ;  /* 0x000000c49fc47209 */ /* 0x000fe20007810000 */
[----:B------:R-:W3:Y:S01]  /*1e590*/  MUFU.TANH R149, R149 ;  /* 0x0000009500957308 */ /* 0x000ee20000002400 */
[C---:B------:R-:W-:Y:S02]  /*1e5a0*/  ISETP.GT.AND P2, PT, R166.reuse, 0x59, PT ;  /* 0x00000059a600780c */ /* 0x040fe40003f44270 */
[----:B------:R-:W-:Y:S02]  /*1e5b0*/  FSEL R163, R163, -INF , P0 ;  /* 0xff800000a3a37808 */ /* 0x000fe40000000000 */
[----:B------:R-:W-:Y:S02]  /*1e5c0*/  FMNMX.FTZ R196, R161, R196, !PT ;  /* 0x000000c4a1c47209 */ /* 0x000fe40007810000 */
[----:B------:R-:W-:Y:S01]  /*1e5d0*/  ISETP.GT.AND P0, PT, R166, 0x60, PT ;  /* 0x00000060a600780c */ /* 0x000fe20003f04270 */
[----:B------:R-:W-:Y:S01]  /*1e5e0*/  MUFU.TANH R127, R127 ;  /* 0x0000007f007f7308 */ /* 0x000fe20000002400 */
[----:B------:R-:W-:-:S02]  /*1e5f0*/  FSEL R165, R165, -INF , P2 ;  /* 0xff800000a5a57808 */ /* 0x000fc40001000000 */
[----:B------:R-:W-:Y:S02]  /*1e600*/  FMNMX.FTZ R196, R163, R196, !PT ;  /* 0x000000c4a3c47209 */ /* 0x000fe40007810000 */
[----:B------:R-:W-:Y:S02]  /*1e610*/  ISETP.GT.AND P2, PT, R166, 0x61, PT ;  /* 0x00000061a600780c */ /* 0x000fe40003f44270 */
[----:B0-----:R-:W-:Y:S01]  /*1e620*/  FSEL R194, R194, -INF , P0 ;  /* 0xff800000c2c27808 */ /* 0x001fe20000000000 */
[----:B------:R-:W-:Y:S01]  /*1e630*/  MUFU.TANH R130, R130 ;  /* 0x0000008200827308 */ /* 0x000fe20000002400 */
[----:B------:R-:W-:Y:S02]  /*1e640*/  FMNMX.FTZ R195, R165, R196, !PT ;  /* 0x000000c4a5c37209 */ /* 0x000fe40007810000 */
[----:B------:R-:W-:Y:S02]  /*1e650*/  ISETP.GT.AND P0, PT, R166, 0x68, PT ;  /* 0x00000068a600780c */ /* 0x000fe40003f04270 */
[----:B-1----:R-:W-:Y:S01]  /*1e660*/  FSEL R124, R10, -INF , P2 ;  /* 0xff8000000a7c7808 */ /* 0x002fe20001000000 */
[----:B------:R-:W-:Y:S01]  /*1e670*/  FMUL.FTZ R10, R2, R125 ;  /* 0x0000007d020a7220 */ /* 0x000fe20000410000 */
[----:B------:R-:W-:Y:S01]  /*1e680*/  FMNMX.FTZ R195, R194, R195, !PT ;  /* 0x000000c3c2c37209 */ /* 0x000fe20007810000 */
[----:B------:R-:W-:Y:S01]  /*1e690*/  FMUL.FTZ R125, R2, R128 ;  /* 0x00000080027d7220 */ /* 0x000fe20000410000 */
[----:B------:R-:W-:Y:S01]  /*1e6a0*/  ISETP.GT.AND P2, PT, R166, 0x69, PT ;  /* 0x00000069a600780c */ /* 0x000fe20003f44270 */
[----:B------:R-:W-:Y:S01]  /*1e6b0*/  MUFU.TANH R131, R131 ;  /* 0x0000008300837308 */ /* 0x000fe20000002400 */
[----:B--2---:R-:W-:-:S02]  /*1e6c0*/  FSEL R139, R139, -INF , P0 ;  /* 0xff8000008b8b7808 */ /* 0x004fc40000000000 */
[----:B------:R-:W-:Y:S02]  /*1e6d0*/  FMNMX.FTZ R196, R124, R195, !PT ;  /* 0x000000c37cc47209 */ /* 0x000fe40007810000 */
[----:B------:R-:W-:Y:S02]  /*1e6e0*/  ISETP.GT.AND P0, PT, R166, 0x70, PT ;  /* 0x00000070a600780c */ /* 0x000fe40003f04270 */
[----:B----4-:R-:W-:Y:S01]  /*1e6f0*/  FSEL R140, R140, -INF , P2 ;  /* 0xff8000008c8c7808 */ /* 0x010fe20001000000 */
[----:B------:R-:W0:Y:S01]  /*1e700*/  MUFU.TANH R10, R10 ;  /* 0x0000000a000a7308 */ /* 0x000e220000002400 */
[----:B------:R-:W-:Y:S02]  /*1e710*/  FMNMX.FTZ R195, R139, R196, !PT ;  /* 0x000000c48bc37209 */ /* 0x000fe40007810000 */
[----:B------:R-:W-:Y:S02]  /*1e720*/  ISETP.GT.AND P2, PT, R166, 0x71, PT ;  /* 0x00000071a600780c */ /* 0x000fe40003f44270 */
[----:B-----5:R-:W-:-:S02]  /*1e730*/  FSEL R141, R141, -INF , P0 ;  /* 0xff8000008d8d7808 */ /* 0x020fc40000000000 */
[----:B------:R-:W-:Y:S01]  /*1e740*/  FMNMX.FTZ R128, R140, R195, !PT ;  /* 0x000000c38c807209 */ /* 0x000fe20007810000 */
[----:B------:R-:W1:Y:S01]  /*1e750*/  MUFU.TANH R125, R125 ;  /* 0x0000007d007d7308 */ /* 0x000e620000002400 */
[----:B------:R-:W-:Y:S02]  /*1e760*/  ISETP.GT.AND P0, PT, R166, 0x78, PT ;  /* 0x00000078a600780c */ /* 0x000fe40003f04270 */
[----:B---3--:R-:W-:Y:S02]  /*1e770*/  FSEL R144, R144, -INF , P2 ;  /* 0xff80000090907808 */ /* 0x008fe40001000000 */
[----:B------:R-:W-:Y:S01]  /*1e780*/  FMNMX.FTZ R195, R141, R128, !PT ;  /* 0x000000808dc37209 */ /* 0x000fe20007810000 */
[----:B------:R-:W-:Y:S01]  /*1e790*/  FMUL.FTZ R128, R2, R129 ;  /* 0x0000008102807220 */ /* 0x000fe20000410000 */
[----:B------:R-:W-:Y:S01]  /*1e7a0*/  ISETP.GT.AND P2, PT, R166, 0x79, PT ;  /* 0x00000079a600780c */ /* 0x000fe20003f44270 */
[----:B------:R-:W-:Y:S01]  /*1e7b0*/  MUFU.TANH R134, R134 ;  /* 0x0000008600867308 */ /* 0x000fe20000002400 */
[----:B------:R-:W-:Y:S01]  /*1e7c0*/  FSEL R145, R145, -INF , P0 ;  /* 0xff80000091917808 */ /* 0x000fe20000000000 */
[----:B------:R-:W-:-:S02]  /*1e7d0*/  WARPGROUP.DEPBAR.LE gsb0, 0x0 ;  /* 0x00008000000079c5 */ /* 0x000fc40000010000 */
[----:B------:R-:W-:Y:S01]  /*1e7e0*/  FMNMX.FTZ R196, R144, R195, !PT ;  /* 0x000000c390c47209 */ /* 0x000fe20007810000 */
[----:B------:R-:W-:Y:S01]  /*1e7f0*/  FMUL.FTZ R195, R2, R132 ;  /* 0x0000008402c37220 */ /* 0x000fe20000410000 */
[----:B------:R-:W-:Y:S01]  /*1e800*/  ISETP.GT.AND P0, PT, R166, 0x80, PT ;  /* 0x00000080a600780c */ /* 0x000fe20003f04270 */
[----:B------:R-:W-:Y:S01]  /*1e810*/  WARPGROUP.ARRIVE ;  /* 0x00000000000079c5 */ /* 0x000fe20000000000 */
[----:B------:R-:W-:Y:S01]  /*1e820*/  FSEL R148, R148, -INF , P2 ;  /* 0xff80000094947808 */ /* 0x000fe20001000000 */
[----:B------:R-:W2:Y:S01]  /*1e830*/  MUFU.TANH R128, R128 ;  /* 0x0000008000807308 */ /* 0x000ea20000002400 */
[----:B------:R-:W-:Y:S02]  /*1e840*/  FMNMX.FTZ R197, R145, R196, !PT ;  /* 0x000000c491c57209 */ /* 0x000fe40007810000 */
[----:B------:R-:W-:Y:S01]  /*1e850*/  ISETP.GT.AND P2, PT, R166, 0x81, PT ;  /* 0x00000081a600780c */ /* 0x000fe20003f44270 */
[----:B------:R-:W-:Y:S01]  /*1e860*/  QGMMA.64x192x32.F32.E4M3.E4M3 R24, R200, gdesc[UR4], R24, gsb0 ;  /* 0x02e00004c8187df3 */ /* 0x000fe20008000818 */
[----:B------:R-:W-:-:S02]  /*1e870*/  FSEL R129, R120, -INF , P0 ;  /* 0xff80000078817808 */ /* 0x000fc40000000000 */
[----:B------:R-:W-:Y:S01]  /*1e880*/  FMNMX.FTZ R132, R148, R197, !PT ;  /* 0x000000c594847209 */ /* 0x000fe20007810000 */
[----:B------:R3:W4:Y:S01]  /*1e890*/  MUFU.TANH R120, R195 ;  /* 0x000000c300787308 */ /* 0x0007220000002400 */
        /* <DEDUP_REMOVED lines=9> */
[----:B------:R-:W-:Y:S01]  /*1e930*/  FMUL.FTZ R10, R2, R142 ;  /* 0x0000008e020a7220 */ /* 0x000fe20000410000 */
[----:B---3--:R-:W-:Y:S02]  /*1e940*/  FMNMX.FTZ R195, R149, R196, !PT ;  /* 0x000000c495c37209 */ /* 0x008fe40007810000 */
[----:B------:R-:W-:Y:S02]  /*1e950*/  ISETP.GT.AND P2, PT, R166, 0x91, PT ;  /* 0x00000091a600780c */ /* 0x000fe40003f44270 */
[----:B-1----:R-:W-:-:S02]  /*1e960*/  FSEL R142, R125, -INF , P0 ;  /* 0xff8000007d8e7808 */ /* 0x002fc40000000000 */
[----:B------:R-:W-:Y:S01]  /*1e970*/  FMNMX.FTZ R195, R132, R195, !PT ;  /* 0x000000c384c37209 */ /* 0x000fe20007810000 */
[----:B------:R0:W1:Y:S01]  /*1e980*/  MUFU.TANH R125, R10 ;  /* 0x0000000a007d7308 */ /* 0x0000620000002400 */
[----:B------:R-:W-:Y:S02]  /*1e990*/  ISETP.GT.AND P0, PT, R166, 0x98, PT ;  /* 0x00000098a600780c */ /* 0x000fe40003f04270 */
[----:B--2---:R-:W-:Y:S02]  /*1e9a0*/  FSEL R128, R128, -INF , P2 ;  /* 0xff80000080807808 */ /* 0x004fe40001000000 */
[----:B------:R-:W-:Y:S01]  /*1e9b0*/  FMNMX.FTZ R197, R142, R195, !PT ;  /* 0x000000c38ec57209 */ /* 0x000fe20007810000 */
[----:B------:R-:W-:Y:S01]  /*1e9c0*/  FMUL.FTZ R195, R2, R143 ;  /* 0x0000008f02c37220 */ /* 0x000fe20000410000 */
[----:B----4-:R-:W-:Y:S02]  /*1e9d0*/  FSEL R143, R120, -INF , P0 ;  /* 0xff800000788f7808 */ /* 0x010fe40000000000 */
[----:B------:R-:W-:-:S02]  /*1e9e0*/  ISETP.GT.AND P2, PT, R166, 0x99, PT ;  /* 0x00000099a600780c */ /* 0x000fc40003f44270 */
[----:B------:R-:W-:Y:S01]  /*1e9f0*/  FMNMX.FTZ R120, R128, R197, !PT ;  /* 0x000000c580787209 */ /* 0x000fe20007810000 */
[----:B------:R-:W2:Y:S01]  /*1ea00*/  MUFU.TANH R195, R195 ;  /* 0x000000c300c37308 */ /* 0x000ea20000002400 */
[----:B------:R-:W-:Y:S02]  /*1ea10*/  FSEL R133, R133, -INF , P2 ;  /* 0xff80000085857808 */ /* 0x000fe40001000000 */
[----:B------:R-:W-:Y:S02]  /*1ea20*/  FMNMX.FTZ R120, R143, R120, !PT ;  /* 0x000000788f787209 */ /* 0x000fe40007810000 */
[----:B------:R-:W-:Y:S02]  /*1ea30*/  LOP3.LUT R199, R219, 0x7f, RZ, 0xc0, !PT ;  /* 0x0000007fdbc77812 */ /* 0x000fe400078ec0ff */
[----:B0-----:R-:W-:Y:S01]  /*1ea40*/  FMNMX.FTZ R10, R133, R120, !PT ;  /* 0x00000078850a7209 */ /* 0x001fe20007810000 */
[----:B------:R-:W0:Y:S04]  /*1ea50*/  S2R R219, SR_TID.X ;  /* 0x0000000000db7919 */ /* 0x000e280000002100 */
[----:B------:R-:W3:Y:S02]  /*1ea60*/  SHFL.BFLY PT, R120, R10, 0x2, 0x1f ;  /* 0x0c401f000a787f89 */ /* 0x000ee400000e0000 */
[----:B---3--:R-:W-:-:S05]  /*1ea70*/  FMNMX.FTZ R10, R10, R120, !PT ;  /* 0x000000780a0a7209 */ /* 0x008fca0007810000 */
[----:B------:R-:W3:Y:S02]  /*1ea80*/  SHFL.BFLY PT, R120, R10, 0x1, 0x1f ;  /* 0x0c201f000a787f89 */ /* 0x000ee400000e0000 */
[----:B---3--:R-:W-:Y:S01]  /*1ea90*/  FMNMX.FTZ R10, R10, R120, !PT ;  /* 0x000000780a0a7209 */ /* 0x008fe20007810000 */
[----:B------:R-:W-:-:S03]  /*1eaa0*/  IMAD.U32 R120, RZ, RZ, UR57 ;  /* 0x00000039ff787e24 */ /* 0x000fc6000f8e00ff */
[C---:B------:R-:W-:Y:S01]  /*1eab0*/  FSETP.NEU.FTZ.AND P0, PT, R10.reuse, -INF , PT ;  /* 0xff8000000a00780b */ /* 0x040fe20003f1d000 */
[----:B------:R-:W-:-:S05]  /*1eac0*/  FFMA.FTZ R196, R10, R120, -8 ;  /* 0xc10000000ac47423 */ /* 0x000fca0000010078 */
[----:B------:R-:W-:-:S05]  /*1ead0*/  FSEL R196, R196, RZ, P0 ;  /* 0x000000ffc4c47208 */ /* 0x000fca0000000000 */
[-CC-:B------:R-:W-:Y:S01]  /*1eae0*/  FFMA.FTZ R197, R189, R120.reuse, -R196.reuse ;  /* 0x00000078bdc57223 */ /* 0x180fe200000108c4 */
[----:B------:R-:W-:Y:S02]  /*1eaf0*/  VIADD R189, R166, 0x8 ;  /* 0x00000008a6bd7836 */ /* 0x000fe40000000000 */
[-CC-:B------:R-:W-:Y:S01]  /*1eb00*/  FFMA.FTZ R198, R193, R120.reuse, -R196.reuse ;  /* 0x00000078c1c67223 */ /* 0x180fe200000108c4 */
[----:B------:R-:W-:-:S01]  /*1eb10*/  FFMA.FTZ R7, R7, R120, -R196 ;  /* 0x0000007807077223 */ /* 0x000fc200000108c4 */
[----:B------:R3:W-:Y:S01]  /*1eb20*/  MUFU.EX2 R166, R197 ;  /* 0x000000c500a67308 */ /* 0x0007e20000000800 */
[----:B------:R-:W-:-:S01]  /*1eb30*/  FFMA.FTZ R136, R136, R120, -R196 ;  /* 0x0000007888887223 */ /* 0x000fc200000108c4 */
[----:B------:R-:W-:Y:S01]  /*1eb40*/  ISETP.GT.AND P4, PT, R189, RZ, PT ;  /* 0x000000ffbd00720c */ /* 0x000fe20003f84270 */
[----:B------:R-:W-:-:S01]  /*1eb50*/  FFMA.FTZ R13, R13, R120, -R196 ;  /* 0x000000780d0d7223 */ /* 0x000fc200000108c4 */
[----:B------:R-:W-:Y:S01]  /*1eb60*/  ISETP.GT.AND P5, PT, R189, 0x1, PT ;  /* 0x00000001bd00780c */ /* 0x000fe20003fa4270 */
[----:B------:R-:W-:-:S01]  /*1eb70*/  FFMA.FTZ R21, R21, R120, -R196 ;  /* 0x0000007815157223 */ /* 0x000fc200000108c4 */
[----:B------:R-:W-:Y:S01]  /*1eb80*/  ISETP.GT.AND P2, PT, R189, 0x8, PT ;  /* 0x00000008bd00780c */ /* 0x000fe20003f44270 */
[----:B------:R-:W-:-:S01]  /*1eb90*/  FFMA.FTZ R185, R185, R120, -R196 ;  /* 0x00000078b9b97223 */ /* 0x000fc200000108c4 */
[----:B------:R-:W-:Y:S01]  /*1eba0*/  FSEL R12, R12, -INF , P5 ;  /* 0xff8000000c0c7808 */ /* 0x000fe20002800000 */
[----:B---3--:R-:W-:-:S01]  /*1ebb0*/  FFMA.FTZ R197, R191, R120, -R196 ;  /* 0x00000078bfc57223 */ /* 0x008fc200000108c4 */
[----:B------:R-:W-:Y:S01]  /*1ebc0*/  FSEL R191, R11, -INF , P4 ;  /* 0xff8000000bbf7808 */ /* 0x000fe20002000000 */
[----:B------:R-:W-:-:S01]  /*1ebd0*/  FFMA.FTZ R187, R187, R120, -R196 ;  /* 0x00000078bbbb7223 */ /* 0x000fc200000108c4 */
[----:B------:R-:W-:Y:S01]  /*1ebe0*/  ISETP.GT.AND P3, PT, R189, 0x9, PT ;  /* 0x00000009bd00780c */ /* 0x000fe20003f64270 */
[----:B------:R3:W-:Y:S01]  /*1ebf0*/  MUFU.EX2 R11, R197 ;  /* 0x000000c5000b7308 */ /* 0x0007e20000000800 */
[----:B------:R-:W-:Y:S01]  /*1ec00*/  FSEL R193, R20, -INF , P2 ;  /* 0xff80000014c17808 */ /* 0x000fe20001000000 */
[-CC-:B------:R-:W-:Y:S01]  /*1ec10*/  FFMA.FTZ R169, R169, R120.reuse, -R196.reuse ;  /* 0x00000078a9a97223 */ /* 0x180fe200000108c4 */
[----:B------:R-:W-:Y:S01]  /*1ec20*/  ISETP.GT.AND P4, PT, R189, 0x10, PT ;  /* 0x00000010bd00780c */ /* 0x000fe20003f84270 */
[-CC-:B------:R-:W-:Y:S01]  /*1ec30*/  FFMA.FTZ R172, R172, R120.reuse, -R196.reuse ;  /* 0x00000078acac7223 */ /* 0x180fe200000108c4 */
[----:B------:R-:W-:Y:S01]  /*1ec40*/  FSEL R184, R184, -INF , P3 ;  /* 0xff800000b8b87808 */ /* 0x000fe20001800000 */
[--C-:B------:R-:W-:Y:S01]  /*1ec50*/  FFMA.FTZ R173, R173, R120, -R196.reuse ;  /* 0x00000078adad7223 */ /* 0x100fe200000108c4 */
[----:B------:R-:W-:Y:S01]  /*1ec60*/  ISETP.GT.AND P5, PT, R189, 0x11, PT ;  /* 0x00000011bd00780c */ /* 0x000fe20003fa4270 */
[----:B------:R4:W-:Y:S01]  /*1ec70*/  MUFU.EX2 R20, R198 ;  /* 0x000000c600147308 */ /* 0x0009e20000000800 */
[----:B---3--:R-:W-:Y:S01]  /*1ec80*/  FMNMX.FTZ R197, R191, R4, !PT ;  /* 0x00000004bfc57209 */ /* 0x008fe20007810000 */
[-CC-:B------:R-:W-:Y:S01]  /*1ec90*/  FFMA.FTZ R176, R176, R120.reuse, -R196.reuse ;  /* 0x00000078b0b07223 */ /* 0x180fe200000108c4 */
[----:B------:R-:W-:Y:S01]  /*1eca0*/  FSEL R186, R186, -INF , P4 ;  /* 0xff800000baba7808 */ /* 0x000fe20002000000 */
[-CC-:B------:R-:W-:Y:S01]  /*1ecb0*/  FFMA.FTZ R177, R177, R120.reuse, -R196.reuse ;  /* 0x00000078b1b17223 */ /* 0x180fe200000108c4 */
[----:B------:R-:W-:Y:S01]  /*1ecc0*/  FMNMX.FTZ R197, R12, R197, !PT ;  /* 0x000000c50cc57209 */ /* 0x000fe20007810000 */
[-CC-:B------:R-:W-:Y:S01]  /*1ecd0*/  FFMA.FTZ R180, R180, R120.reuse, -R196.reuse ;  /* 0x00000078b4b47223 */ /* 0x180fe200000108c4 */
[----:B------:R-:W-:Y:S01]  /*1ece0*/  ISETP.GT.AND P2, PT, R189, 0x18, PT ;  /* 0x00000018bd00780c */ /* 0x000fe20003f44270 */
[-CC-:B------:R-:W-:Y:S01]  /*1ecf0*/  FFMA.FTZ R181, R181, R120.reuse, -R196.reuse ;  /* 0x00000078b5b57223 */ /* 0x180fe200000108c4 */
[----:B------:R-:W-:Y:S01]  /*1ed00*/  FMNMX.FTZ R197, R193, R197, !PT ;  /* 0x000000c5c1c57209 */ /* 0x000fe20007810000 */
[-CC-:B----4-:R-:W-:Y:S01]  /*1ed10*/  FFMA.FTZ R198, R121, R120.reuse, -R196.reuse ;  /* 0x0000007879c67223 */ /* 0x190fe200000108c4 */
[----:B------:R-:W-:Y:S01]  /*1ed20*/  FSEL R188, R188, -INF , P5 ;  /* 0xff800000bcbc7808 */ /* 0x000fe20002800000 */
[-CC-:B------:R-:W-:Y:S01]  /*1ed30*/  FFMA.FTZ R183, R183, R120.reuse, -R196.reuse ;  /* 0x00000078b7b77223 */ /* 0x180fe200000108c4 */
[----:B------:R-:W-:Y:S01]  /*1ed40*/  FMNMX.FTZ R197, R184, R197, !PT ;  /* 0x000000c5b8c57209 */ /* 0x000fe20007810000 */
[-CC-:B------:R-:W-:Y:S01]  /*1ed50*/  FFMA.FTZ R153, R153, R120.reuse, -R196.reuse ;  /* 0x0000007899997223 */ /* 0x180fe200000108c4 */
[----:B------:R-:W-:Y:S01]  /*1ed60*/  ISETP.GT.AND P3, PT, R189, 0x19, PT ;  /* 0x00000019bd00780c */ /* 0x000fe20003f64270 */
[-CC-:B------:R-:W-:Y:S01]  /*1ed70*/  FFMA.FTZ R156, R156, R120.reuse, -R196.reuse ;  /* 0x000000789c9c7223 */ /* 0x180fe200000108c4 */
[----:B------:R-:W-:Y:S01]  /*1ed80*/  FMNMX.FTZ R197, R186, R197, !PT ;  /* 0x000000c5bac57209 */ /* 0x000fe20007810000 */
[-CC-:B------:R-:W-:Y:S01]  /*1ed90*/  FFMA.FTZ R157, R157, R120.reuse, -R196.reuse ;  /* 0x000000789d9d7223 */ /* 0x180fe200000108c4 */
[----:B------:R-:W-:Y:S01]  /*1eda0*/  FSEL R190, R190, -INF , P2 ;  /* 0xff800000bebe7808 */ /* 0x000fe20001000000 */
[-CC-:B------:R-:W-:Y:S01]  /*1edb0*/  FFMA.FTZ R159, R159, R120.reuse, -R196.reuse ;  /* 0x000000789f9f7223 */ /* 0x180fe200000108c4 */
[----:B------:R-:W-:Y:S01]  /*1edc0*/  FMNMX.FTZ R197, R188, R197, !PT ;  /* 0x000000c5bcc57209 */ /* 0x000fe20007810000 */
[-CC-:B------:R-:W-:Y:S01]  /*1edd0*/  FFMA.FTZ R161, R161, R120.reuse, -R196.reuse ;  /* 0x00000078a1a17223 */ /* 0x180fe200000108c4 */
[----:B------:R-:W-:Y:S01]  /*1ede0*/  ISETP.GT.AND P4, PT, R189, 0x20, PT ;  /* 0x00000020bd00780c */ /* 0x000fe20003f84270 */
        /* <DEDUP_REMOVED lines=28> */
[----:B------:R-:W-:Y:S01]  /*1efb0*/  FFMA.FTZ R143, R143, R120, -R196 ;  /* 0x000000788f8f7223 */ /* 0x000fe200000108c4 */
[----:B------:R-:W-:Y:S01]  /*1efc0*/  ISETP.GT.AND P5, PT, R189, 0x31, PT ;  /* 0x00000031bd00780c */ /* 0x000fe20003fa4270 */
[----:B------:R-:W-:Y:S01]  /*1efd0*/  MUFU.EX2 R7, R7 ;  /* 0x0000000700077308 */ /* 0x000fe20000000800 */
[----:B------:R-:W-:-:S02]  /*1efe0*/  FSEL R175, R175, -INF , P4 ;  /* 0xff800000afaf7808 */ /* 0x000fc40002000000 */
[----:B------:R-:W-:Y:S02]  /*1eff0*/  FMNMX.FTZ R197, R174, R197, !PT ;  /* 0x000000c5aec57209 */ /* 0x000fe40007810000 */
[----:B------:R-:W-:Y:S02]  /*1f000*/  ISETP.GT.AND P2, PT, R189, 0x38, PT ;  /* 0x00000038bd00780c */ /* 0x000fe40003f44270 */
[----:B------:R-:W-:Y:S01]  /*1f010*/  FSEL R178, R178, -INF , P5 ;  /* 0xff800000b2b27808 */ /* 0x000fe20002800000 */
[----:B------:R-:W-:Y:S01]  /*1f020*/  MUFU.EX2 R136, R136 ;  /* 0x0000008800887308 */ /* 0x000fe20000000800 */
[----:B------:R-:W-:Y:S01]  /*1f030*/  FMNMX.FTZ R197, R175, R197, !PT ;  /* 0x000000c5afc57209 */ /* 0x000fe20007810000 */
[----:B------:R-:W-:Y:S02]  /*1f040*/  WARPGROUP.DEPBAR.LE gsb0, 0x0 ;  /* 0x00008000000079c5 */ /* 0x000fe40000010000 */
        /* <DEDUP_REMOVED lines=8> */
[----:B------:R-:W-:Y:S01]  /*1f0d0*/  MUFU.EX2 R21, R21 ;  /* 0x0000001500157308 */ /* 0x000fe20000000800 */
[----:B------:R-:W-:-:S02]  /*1f0e0*/  FSEL R152, R152, -INF , P4 ;  /* 0xff80000098987808 */ /* 0x000fc40002000000 */
[----:B------:R-:W-:Y:S02]  /*1f0f0*/  FMNMX.FTZ R197, R182, R197, !PT ;  /* 0x000000c5b6c57209 */ /* 0x000fe40007810000 */
[C---:B------:R-:W-:Y:S02]  /*1f100*/  ISETP.GT.AND P2, PT, R189.reuse, 0x48, PT ;  /* 0x00000048bd00780c */ /* 0x040fe40003f44270 */
        /* <DEDUP_REMOVED lines=34> */
[----:B-1----:R-:W-:-:S02]  /*1f330*/  FSEL R125, R125, -INF , P2 ;  /* 0xff8000007d7d7808 */ /* 0x002fc40001000000 */
[----:B------:R-:W-:Y:S01]  /*1f340*/  FMNMX.FTZ R197, R138, R197, !PT ;  /* 0x000000c58ac57209 */ /* 0x000fe20007810000 */
[----:B------:R-:W-:Y:S01]  /*1f350*/  MUFU.EX2 R180, R180 ;  /* 0x000000b400b47308 */ /* 0x000fe20000000800 */
[----:B------:R-:W-:Y:S02]  /*1f360*/  ISETP.GT.AND P4, PT, R189, 0x70, PT ;  /* 0x00000070bd00780c */ /* 0x000fe40003f84270 */
[----:B--2---:R-:W-:Y:S02]  /*1f370*/  FSEL R195, R195, -INF , P3 ;  /* 0xff800000c3c37808 */ /* 0x004fe40001800000 */
        /* <DEDUP_REMOVED lines=39> */
[----:B------:R-:W-:Y:S01]  /*1f5f0*/  ISETP.GT.AND P3, PT, R189, 0x99, PT ;  /* 0x00000099bd00780c */ /* 0x000fe20003f64270 */
[----:B------:R-:W-:-:S01]  /*1f600*/  FFMA.FTZ R189, R139, R120, -R196 ;  /* 0x000000788bbd7223 */ /* 0x000fc200000108c4 */
[----:B------:R-:W-:Y:S01]  /*1f610*/  FSEL R139, R134, -INF , P2 ;  /* 0xff800000868b7808 */ /* 0x000fe20001000000 */
[----:B------:R-:W-:-:S01]  /*1f620*/  FFMA.FTZ R196, R133, R120, -R196 ;  /* 0x0000007885c47223 */ /* 0x000fc200000108c4 */
[----:B------:R-:W-:Y:S01]  /*1f630*/  FMNMX.FTZ R197, R131, R197, !PT ;  /* 0x000000c583c57209 */ /* 0x000fe20007810000 */
[----:B------:R1:W-:Y:S01]  /*1f640*/  MUFU.EX2 R134, R189 ;  /* 0x000000bd00867308 */ /* 0x0003e20000000800 */
[----:B------:R-:W-:-:S07]  /*1f650*/  FSEL R135, R135, -INF , P3 ;  /* 0xff80000087877808 */ /* 0x000fce0001800000 */
[----:B------:R-:W-:Y:S01]  /*1f660*/  MUFU.EX2 R165, R165 ;  /* 0x000000a500a57308 */ /* 0x000fe20000000800 */
[----:B-1----:R-:W-:-:S04]  /*1f670*/  FMNMX.FTZ R189, R139, R197, !PT ;  /* 0x000000c58bbd7209 */ /* 0x002fc80007810000 */
[----:B------:R-:W-:-:S03]  /*1f680*/  FMNMX.FTZ R189, R135, R189, !PT ;  /* 0x000000bd87bd7209 */ /* 0x000fc60007810000 */
[----:B------:R-:W-:Y:S02]  /*1f690*/  MUFU.EX2 R194, R194 ;  /* 0x000000c200c27308 */ /* 0x000fe40000000800 */
[----:B------:R-:W1:Y:S06]  /*1f6a0*/  SHFL.BFLY PT, R197, R189, 0x2, 0x1f ;  /* 0x0c401f00bdc57f89 */ /* 0x000e6c00000e0000 */
[----:B------:R-:W-:Y:S08]  /*1f6b0*/  MUFU.EX2 R124, R124 ;  /* 0x0000007c007c7308 */ /* 0x000ff00000000800 */
[----:B------:R-:W-:Y:S08]  /*1f6c0*/  MUFU.EX2 R140, R140 ;  /* 0x0000008c008c7308 */ /* 0x000ff00000000800 */
[----:B------:R-:W-:Y:S01]  /*1f6d0*/  MUFU.EX2 R141, R141 ;  /* 0x0000008d008d7308 */ /* 0x000fe20000000800 */
[----:B-1----:R-:W-:-:S05]  /*1f6e0*/  FMNMX.FTZ R197, R189, R197, !PT ;  /* 0x000000c5bdc57209 */ /* 0x002fca0007810000 */
[----:B------:R-:W1:Y:S02]  /*1f6f0*/  SHFL.BFLY PT, R121, R197, 0x1, 0x1f ;  /* 0x0c201f00c5797f89 */ /* 0x000e6400000e0000 */
        /* <DEDUP_REMOVED lines=11> */
[----:B------:R-:W-:Y:S01]  /*1f7b0*/  FMUL.FTZ R5, R197, R120 ;  /* 0x00000078c5057220 */ /* 0x000fe20000410000 */
[----:B------:R-:W-:-:S02]  /*1f7c0*/  FSEL R197, R121, RZ, P0 ;  /* 0x000000ff79c57208 */ /* 0x000fc40000000000 */
[----:B------:R-:W-:Y:S01]  /*1f7d0*/  ISETP.NE.AND P0, PT, R199, RZ, PT ;  /* 0x000000ffc700720c */ /* 0x000fe20003f05270 */
[----:B------:R-:W-:-:S01]  /*1f7e0*/  FFMA.FTZ R191, R191, R120, -R133 ;  /* 0x00000078bfbf7223 */ /* 0x000fc20000010885 */
[----:B------:R-:W-:Y:S01]  /*1f7f0*/  FFMA.FTZ R12, R12, R120, -R133 ;  /* 0x000000780c0c7223 */ /* 0x000fe20000010885 */
[----:B------:R-:W-:-:S01]  /*1f800*/  FADD.FTZ R197, -R197, R4 ;  /* 0x00000004c5c57221 */ /* 0x000fc20000010100 */
[----:B------:R-:W1:Y:S01]  /*1f810*/  MUFU.EX2 R5, R5 ;  /* 0x0000000500057308 */ /* 0x000e620000000800 */
[----:B------:R-:W-:-:S01]  /*1f820*/  FFMA.FTZ R193, R193, R120, -R133 ;  /* 0x00000078c1c17223 */ /* 0x000fc20000010885 */
[-CC-:B------:R-:W-:Y:S01]  /*1f830*/  FFMA.FTZ R184, R184, R120.reuse, -R133.reuse ;  /* 0x00000078b8b87223 */ /* 0x180fe20000010885 */
[-C--:B------:R-:W-:Y:S01]  /*1f840*/  FMUL.FTZ R4, R197, R120.reuse ;  /* 0x00000078c5047220 */ /* 0x080fe20000410000 */
        /* <DEDUP_REMOVED lines=16> */
[----:B------:R-:W-:Y:S01]  /*1f950*/  FFMA.FTZ R154, R154, R120, -R133 ;  /* 0x000000789a9a7223 */ /* 0x000fe20000010885 */
[----:B------:R-:W-:-:S01]  /*1f960*/  FADD.FTZ R3, R136, R3 ;  /* 0x0000000388037221 */ /* 0x000fc20000010000 */
[-CC-:B------:R-:W-:Y:S01]  /*1f970*/  FFMA.FTZ R155, R155, R120.reuse, -R133.reuse ;  /* 0x000000789b9b7223 */ /* 0x180fe20000010885 */
[----:B------:R-:W-:-:S01]  /*1f980*/  FFMA.FTZ R158, R158, R120, -R133 ;  /* 0x000000789e9e7223 */ /* 0x000fc20000010885 */
[----:B------:R-:W1:Y:S01]  /*1f990*/  MUFU.EX2 R12, R12 ;  /* 0x0000000c000c7308 */ /* 0x000e620000000800 */
[----:B------:R-:W-:-:S01]  /*1f9a0*/  FADD.FTZ R3, R13, R3 ;  /* 0x000000030d037221 */ /* 0x000fc20000010000 */
[-CC-:B------:R-:W-:Y:S01]  /*1f9b0*/  FFMA.FTZ R160, R160, R120.reuse, -R133.reuse ;  /* 0x00000078a0a07223 */ /* 0x180fe20000010885 */
[----:B------:R-:W-:-:S01]  /*1f9c0*/  FFMA.FTZ R162, R162, R120, -R133 ;  /* 0x00000078a2a27223 */ /* 0x000fc20000010885 */
[----:B------:R-:W-:Y:S01]  /*1f9d0*/  FFMA.FTZ R164, R164, R120, -R133 ;  /* 0x00000078a4a47223 */ /* 0x000fe20000010885 */
[----:B------:R-:W-:-:S01]  /*1f9e0*/  FADD.FTZ R3, R21, R3 ;  /* 0x0000000315037221 */ /* 0x000fc20000010000 */
[-CC-:B------:R-:W-:Y:S01]  /*1f9f0*/  FFMA.FTZ R167, R167, R120.reuse, -R133.reuse ;  /* 0x00000078a7a77223 */ /* 0x180fe20000010885 */
[----:B------:R-:W-:-:S01]  /*1fa00*/  FFMA.FTZ R137, R137, R120, -R133 ;  /* 0x0000007889897223 */ /* 0x000fc20000010885 */
[----:B------:R-:W3:Y:S01]  /*1fa10*/  MUFU.EX2 R193, R193 ;  /* 0x000000c100c17308 */ /* 0x000ee20000000800 */
[----:B--2---:R-:W-:-:S01]  /*1fa20*/  FFMA.FTZ R0, R4, R0, R191 ;  /* 0x0000000004007223 */ /* 0x004fc200000100bf */
[----:B------:R-:W-:Y:S01]  /*1fa30*/  FADD.FTZ R3, R185, R3 ;  /* 0x00000003b9037221 */ /* 0x000fe20000010000 */
[----:B------:R-:W-:-:S01]  /*1fa40*/  FFMA.FTZ R138, R138, R120, -R133 ;  /* 0x000000788a8a7223 */ /* 0x000fc20000010885 */
[-CC-:B------:R-:W-:Y:S01]  /*1fa50*/  FFMA.FTZ R125, R125, R120.reuse, -R133.reuse ;  /* 0x000000787d7d7223 */ /* 0x180fe20000010885 */
[----:B------:R-:W-:-:S01]  /*1fa60*/  FFMA.FTZ R195, R195, R120, -R133 ;  /* 0x00000078c3c37223 */ /* 0x000fc20000010885 */
[----:B------:R-:W-:Y:S01]  /*1fa70*/  FADD.FTZ R3, R187, R3 ;  /* 0x00000003bb037221 */ /* 0x000fe20000010000 */
[----:B------:R-:W-:-:S01]  /*1fa80*/  FFMA.FTZ R146, R146, R120, -R133 ;  /* 0x0000007892927223 */ /* 0x000fc20000010885 */
[----:B------:R-:W2:Y:S01]  /*1fa90*/  MUFU.EX2 R184, R184 ;  /* 0x000000b800b87308 */ /* 0x000ea20000000800 */
[----:B-1----:R-:W-:-:S01]  /*1faa0*/  FADD.FTZ R0, R12, R0 ;  /* 0x000000000c007221 */ /* 0x002fc20000010000 */
[----:B------:R-:W-:Y:S01]  /*1fab0*/  FADD.FTZ R3, R166, R3 ;  /* 0x00000003a6037221 */ /* 0x000fe20000010000 */
[----:B------:R-:W-:-:S01]  /*1fac0*/  FFMA.FTZ R147, R147, R120, -R133 ;  /* 0x0000007893937223 */ /* 0x000fc20000010885 */
[-CC-:B------:R-:W-:Y:S01]  /*1fad0*/  FFMA.FTZ R150, R150, R120.reuse, -R133.reuse ;  /* 0x0000007896967223 */ /* 0x180fe20000010885 */
[----:B------:R-:W-:-:S01]  /*1fae0*/  FFMA.FTZ R151, R151, R120, -R133 ;  /* 0x0000007897977223 */ /* 0x000fc20000010885 */
[----:B------:R-:W-:Y:S01]  /*1faf0*/  FADD.FTZ R3, R11, R3 ;  /* 0x000000030b037221 */ /* 0x000fe20000010000 */
[----:B------:R-:W-:-:S01]  /*1fb00*/  FFMA.FTZ R122, R122, R120, -R133 ;  /* 0x000000787a7a7223 */ /* 0x000fc20000010885 */
[----:B------:R-:W1:Y:S01]  /*1fb10*/  MUFU.EX2 R186, R186 ;  /* 0x000000ba00ba7308 */ /* 0x000e620000000800 */
        /* <DEDUP_REMOVED lines=8> */
[----:B--2---:R-:W-:-:S01]  /*1fba0*/  FADD.FTZ R0, R184, R0 ;  /* 0x00000000b8007221 */ /* 0x004fc20000010000 */
[----:B------:R-:W-:Y:S01]  /*1fbb0*/  FADD.FTZ R3, R172, R3 ;  /* 0x00000003ac037221 */ /* 0x000fe20000010000 */
[----:B------:R-:W-:-:S01]  /*1fbc0*/  FFMA.FTZ R131, R131, R120, -R133 ;  /* 0x0000007883837223 */ /* 0x000fc20000010885 */
[-CC-:B------:R-:W-:Y:S01]  /*1fbd0*/  FFMA.FTZ R139, R139, R120.reuse, -R133.reuse ;  /* 0x000000788b8b7223 */ /* 0x180fe20000010885 */
[----:B------:R-:W-:-:S01]  /*1fbe0*/  FFMA.FTZ R133, R135, R120, -R133 ;  /* 0x0000007887857223 */ /* 0x000fc20000010885 */
[----:B------:R-:W-:Y:S01]  /*1fbf0*/  FADD.FTZ R3, R173, R3 ;  /* 0x00000003ad037221 */ /* 0x000fe20000010000 */
[----:B0-----:R-:W-:Y:S01]  /*1fc00*/  SHF.R.U32.HI R199, RZ, 0x7, R219 ;  /* 0x00000007ffc77819 */ /* 0x001fe200000116db */
[----:B------:R-:W0:Y:S01]  /*1fc10*/  MUFU.EX2 R190, R190 ;  /* 0x000000be00be7308 */ /* 0x000e220000000800 */
[----:B-1----:R-:W-:-:S01]  /*1fc20*/  FADD.FTZ R0, R186, R0 ;  /* 0x00000000ba007221 */ /* 0x002fc20000010000 */
[----:B------:R-:W-:Y:S01]  /*1fc30*/  FADD.FTZ R3, R176, R3 ;  /* 0x00000003b0037221 */ /* 0x000fe20000010000 */
[----:B------:R-:W-:-:S03]  /*1fc40*/  IADD3 R197, -R199, 0xb, RZ ;  /* 0x0000000bc7c57810 */ /* 0x000fc60007ffe1ff */
[----:B------:R-:W-:Y:S02]  /*1fc50*/  FADD.FTZ R3, R177, R3 ;  /* 0x00000003b1037221 */ /* 0x000fe40000010000 */
[----:B------:R-:W1:Y:S01]  /*1fc60*/  MUFU.EX2 R192, R192 ;  /* 0x000000c000c07308 */ /* 0x000e620000000800 */
[----:B---3--:R-:W-:-:S01]  /*1fc70*/  FADD.FTZ R0, R188, R0 ;  /* 0x00000000bc007221 */ /* 0x008fc20000010000 */
        /* <DEDUP_REMOVED lines=70> */
[----:B------:R-:W-:-:S04]  /*200e0*/  @!P0 IMAD R0, R9, 0x8, R16 ;  /* 0x0000000809008824 */ /* 0x000fc800078e0210 */
[----:B------:R-:W-:Y:S02]  /*200f0*/  @!P0 VIADD R0, R0, 0x33440 ;  /* 0x0003344000008836 */ /* 0x000fe40000000000 */
[----:B------:R-:W0:Y:S01]  /*20100*/  MUFU.EX2 R123, R123 ;  /* 0x0000007b007b7308 */ /* 0x000e220000000800 */
[----:B-1----:R-:W-:-:S02]  /*20110*/  FADD.FTZ R135, R151, R135 ;  /* 0x0000008797877221 */ /* 0x002fc40000010000 */
[----:B------:R-:W-:Y:S01]  /*20120*/  @!P0 PRMT R0, RZ, 0x654, R0 ;  /* 0x00000654ff008816 */ /* 0x000fe20000000000 */
[----:B------:R1:W-:Y:S06]  /*20130*/  BAR.ARV R197, 0x100 ;  /* 0x000400c50000751d */ /* 0x0003ec0000002000 */
[----:B------:R-:W3:Y:S01]  /*20140*/  MUFU.EX2 R149, R149 ;  /* 0x0000009500957308 */ /* 0x000ee20000000800 */
[----:B--2---:R-:W-:-:S01]  /*20150*/  FADD.FTZ R135, R122, R135 ;  /* 0x000000877a877221 */ /* 0x004fc20000010000 */
[----:B------:R2:W-:Y:S03]  /*20160*/  @!P0 SYNCS.ARRIVE.TRANS64.RED.A1T0 RZ, [R0+URZ], RZ ;  /* 0x000000ff00ff89a7 */ /* 0x0005e6000810043f */
[----:B0-----:R-:W-:-:S03]  /*20170*/  FADD.FTZ R135, R123, R135 ;  /* 0x000000877b877221 */ /* 0x001fc60000010000 */
[----:B------:R-:W0:Y:S08]  /*20180*/  MUFU.EX2 R126, R126 ;  /* 0x0000007e007e7308 */ /* 0x000e300000000800 */
[----:B------:R-:W4:Y:S01]  /*20190*/  MUFU.EX2 R132, R132 ;  /* 0x0000008400847308 */ /* 0x000f220000000800 */
[----:B---3--:R-:W-:-:S07]  /*201a0*/  FADD.FTZ R3, R149, R3 ;  /* 0x0000000395037221 */ /* 0x008fce0000010000 */
[----:B------:R-:W3:Y:S01]  /*201b0*/  MUFU.EX2 R127, R127 ;  /* 0x0000007f007f7308 */ /* 0x000ee20000000800 */
[----:B0-----:R-:W-:-:S07]  /*201c0*/  FADD.FTZ R135, R126, R135 ;  /* 0x000000877e877221 */ /* 0x001fce0000010000 */
[----:B------:R-:W0:Y:S01]  /*201d0*/  MUFU.EX2 R142, R142 ;  /* 0x0000008e008e7308 */ /* 0x000e220000000800 */
[----:B----4-:R-:W-:-:S07]  /*201e0*/  FADD.FTZ R3, R132, R3 ;  /* 0x0000000384037221 */ /* 0x010fce0000010000 */
        /* <DEDUP_REMOVED lines=18> */
.L_x_5146:
[----:B------:R-:W-:Y:S01]  /*20310*/  F2FP.SATFINITE.E4M3.F32.PACK_AB_MERGE_C R13, R21, R13, RZ ;  /* 0x0000000d150d723e */ /* 0x000fe200048070ff */
[----:B------:R-:W-:Y:S01]  /*20320*/  FMUL.FTZ R24, R24, R5 ;  /* 0x0000000518187220 */ /* 0x000fe20000410000 */
[----:B------:R-:W-:Y:S01]  /*20330*/  ISETP.GT.AND P0, PT, R6, R15, PT ;  /* 0x0000000f0600720c */ /* 0x000fe20003f04270 */
[----:B------:R-:W-:Y:S01]  /*20340*/  FMUL.FTZ R25, R25, R5 ;  /* 0x0000000519197220 */ /* 0x000fe20000410000 */
[----:B------:R-:W-:Y:S01]  /*20350*/  F2FP.SATFINITE.E4M3.F32.PACK_AB_MERGE_C R216, R136, R7, R13 ;  /* 0x0000000788d8723e */ /* 0x000fe2000480700d */
[-C--:B------:R-:W-:Y:S01]  /*20360*/  FMUL.FTZ R28, R28, R5.reuse ;  /* 0x000000051c1c7220 */ /* 0x080fe20000410000 */
        /* <DEDUP_REMOVED lines=143> */
.L_x_5136:
[----:B------:R-:W-:-:S13]  /*20c60*/  ISETP.GE.AND P0, PT, R6, RZ, PT ;  /* 0x000000ff0600720c */ /* 0x000fda0003f06270 */
[----:B------:R-:W-:Y:S05]  /*20c70*/  @!P0 BRA `(.L_x_5148) ;  /* 0x0000003c009c8947 */ /* 0x000fea0003800000 */
[----:B------:R-:W-:Y:S01]  /*20c80*/  IMAD.MOV.U32 R4, RZ, RZ, R121 ;  /* 0x000000ffff047224 */ /* 0x000fe200078e0079 */
[----:B------:R-:W-:Y:S01]  /*20c90*/  MOV R5, R10 ;  /* 0x0000000a00057202 */ /* 0x000fe20000000f00 */
[----:B------:R-:W-:Y:S02]  /*20ca0*/  IMAD.MOV.U32 R7, RZ, RZ, R220 ;  /* 0x000000ffff077224 */ /* 0x000fe400078e00dc */
[----:B------:R-:W-:-:S07]  /*20cb0*/  IMAD.MOV.U32 R8, RZ, RZ, R146 ;  /* 0x000000ffff087224 */ /* 0x000fce00078e0092 */
.L_x_5159:
        /* <DEDUP_REMOVED lines=8> */
.L_x_5150:
        /* <DEDUP_REMOVED lines=8> */
.L_x_5151:
[----:B------:R-:W-:Y:S04]  /*20dc0*/  BSSY B0, `(.L_x_5149) ;  /* 0x0000004000007945 */ /* 0x000fe80003800000 */
[----:B-1----:R-:W-:Y:S05]  /*20dd0*/  @P2 BRA `(.L_x_5152) ;  /* 0x0000000000082947 */ /* 0x002fea0003800000 */
[----:B------:R-:W1:Y:S02]  /*20de0*/  SYNCS.PHASECHK.TRANS64.TRYWAIT P2, [R9+URZ+0x33430], R10 ;  /* 0x0334300a090075a7 */ /* 0x000e64000804017f */
[----:B-1----:R-:W-:Y:S05]  /*20df0*/  @!P2 BRA `(.L_x_5153) ;  /* 0x000000fc005ca947 */ /* 0x002fea0003800000 */
.L_x_5152:
[----:B------:R-:W-:Y:S05]  /*20e00*/  BSYNC B0 ;  /* 0x0000000000007941 */ /* 0x000fea0003800000 */
.L_x_5149:
[----:B01----:R-:W0:Y:S01]  /*20e10*/  S2R R9, SR_TID.X ;  /* 0x0000000000097919 */ /* 0x003e220000002100 */
[----:B------:R-:W-:Y:S05]  /*20e20*/  WARPSYNC.ALL ;  /* 0x0000000000007948 */ /* 0x000fea0003800000 */
[----:B------:R-:W-:Y:S01]  /*20e30*/  IMAD.MOV.U32 R11, RZ, RZ, -0x7fffffe0 ;  /* 0x80000020ff0b7424 */ /* 0x000fe200078e00ff */
[----:B------:R-:W-:Y:S01]  /*20e40*/  UMOV UR48, UR24 ;  /* 0x0000001800307c82 */ /* 0x000fe20008000000 */
[----:B------:R-:W-:Y:S01]  /*20e50*/  UMOV UR49, UR25 ;  /* 0x0000001900317c82 */ /* 0x000fe20008000000 */
[----:B------:R-:W-:Y:S01]  /*20e60*/  MOV R13, 0x80000020 ;  /* 0x80000020000d7802 */ /* 0x000fe20000000f00 */
[----:B------:R-:W-:Y:S01]  /*20e70*/  UMOV UR44, UR24 ;  /* 0x00000018002c7c82 */ /* 0x000fe20008000000 */
[----:B------:R-:W-:Y:S01]  /*20e80*/  R2UR UR51, R11 ;  /* 0x000000000b3372ca */ /* 0x000fe200000e0000 */
[----:B------:R-:W-:Y:S01]  /*20e90*/  UMOV UR45, UR25 ;  /* 0x00000019002d7c82 */ /* 0x000fe20008000000 */
[C---:B------:R-:W-:Y:S01]  /*20ea0*/  R2UR UR47, R13.reuse ;  /* 0x000000000d2f72ca */ /* 0x040fe200000e0000 */
        /* <DEDUP_REMOVED lines=13> */
[----:B0-----:R-:W-:Y:S02]  /*20f80*/  SHF.R.U32.HI R10, RZ, 0x7, R9 ;  /* 0x00000007ff0a7819 */ /* 0x001fe40000011609 */
[----:B------:R-:W-:-:S03]  /*20f90*/  IADD3 R9, R8, 0x1, RZ ;  /* 0x0000000108097810 */ /* 0x000fc60007ffe0ff */
        /* <DEDUP_REMOVED lines=96> */
[----:B------:R-:W-:Y:S02]  /*215a0*/  MOV R13, 0x80000020 ;  /* 0x80000020000d7802 */ /* 0x000fe40000000f00 */
[----:B------:R-:W-:Y:S01]  /*215b0*/  R2UR UR14, R12 ;  /* 0x000000000c0e72ca */ /* 0x000fe200000e0000 */
[----:B------:R-:W-:Y:S01]  /*215c0*/  VIADD R12, R10, 0x302 ;  /* 0x000003020a0c7836 */ /* 0x000fe20000000000 */
[----:B------:R-:W-:Y:S01]  /*215d0*/  R2UR UR15, R13 ;  /* 0x000000000d0f72ca */ /* 0x000fe200000e0000 */
[----:B------:R-:W-:Y:S01]  /*215e0*/  IMAD.MOV.U32 R13, RZ, RZ, -0x7fffffe0 ;  /* 0x80000020ff0d7424 */ /* 0x000fe200078e00ff */
[----:B------:R-:W-:-:S02]  /*215f0*/  WARPGROUP.DEPBAR.LE gsb0, 0x0 ;  /* 0x00008000000079c5 */ /* 0x000fc40000010000 */
        /* <DEDUP_REMOVED lines=105> */
[C---:B------:R-:W-:Y:S01]  /*21c90*/  IADD3 R12, R10.reuse, 0x682, RZ ;  /* 0x000006820a0c7810 */ /* 0x040fe20007ffe0ff */
[----:B------:R-:W-:Y:S01]  /*21ca0*/  VIADD R10, R10, 0x702 ;  /* 0x000007020a0a7836 */ /* 0x000fe20000000000 */
        /* <DEDUP_REMOVED lines=33> */
.L_x_5155:
[----:B------:R-:W-:Y:S01]  /*21ec0*/  SHF.L.U32 R7, R7, 0x1f, RZ ;  /* 0x0000001f07077819 */ /* 0x000fe200000006ff */
[----:B------:R-:W-:-:S04]  /*21ed0*/  IMAD R10, R8, 0x8, R16 ;  /* 0x00000008080a7824 */ /* 0x000fc800078e0210 */
[----:B------:R0:W1:Y:S01]  /*21ee0*/  SYNCS.PHASECHK.TRANS64.TRYWAIT P0, [R10+URZ+0x33450], R7 ;  /* 0x033450070a0075a7 */ /* 0x000062000800017f */
[----:B------:R-:W-:Y:S05]  /*21ef0*/  @!P1 BRA `(.L_x_5156) ;  /* 0x0000000000049947 */ /* 0x000fea0003800000 */
[----:B------:R-:W-:Y:S01]  /*21f00*/  BPT.TRAP 0x1 ;  /* 0x000000040000795c */ /* 0x000fe20000300000 */
.L_x_5156:
[----:B-1----:R-:W-:Y:S05]  /*21f10*/  @P0 BRA `(.L_x_5154) ;  /* 0x0000000000080947 */ /* 0x002fea0003800000 */
[----:B------:R-:W1:Y:S02]  /*21f20*/  SYNCS.PHASECHK.TRANS64.TRYWAIT P0, [R10+URZ+0x33450], R7 ;  /* 0x033450070a0075a7 */ /* 0x000e64000800017f */
[----:B-1----:R-:W-:Y:S05]  /*21f30*/  @!P0 BRA `(.L_x_5157) ;  /* 0x000000ec00208947 */ /* 0x002fea0003800000 */
.L_x_5154:
[----:B01----:R-:W-:Y:S01]  /*21f40*/  IADD3 R7, R16, 0x200, RZ ;  /* 0x0000020010077810 */ /* 0x003fe20007ffe0ff */
[----:B------:R-:W-:Y:S01]  /*21f50*/  IMAD.MOV.U32 R11, RZ, RZ, -0x3ffffff0 ;  /* 0xc0000010ff0b7424 */ /* 0x000fe200078e00ff */
[----:B------:R-:W-:Y:S05]  /*21f60*/  WARPSYNC.ALL ;  /* 0x0000000000007948 */ /* 0x000fea0003800000 */
[----:B------:R-:W-:Y:S01]  /*21f70*/  SHF.R.U32.HI R7, RZ, 0x4, R7 ;  /* 0x00000004ff077819 */ /* 0x000fe20000011607 */
[----:B------:R-:W-:Y:S01]  /*21f80*/  WARPGROUP.ARRIVE ;  /* 0x00000000000079c5 */ /* 0x000fe20000000000 */
[----:B------:R-:W-:Y:S01]  /*21f90*/  R2UR UR7, R11 ;  /* 0x000000000b0772ca */ /* 0x000fe200000e0000 */
[----:B------:R-:W-:Y:S01]  /*21fa0*/  IMAD.MOV.U32 R13, RZ, RZ, -0x3ffffff0 ;  /* 0xc0000010ff0d7424 */ /* 0x000fe200078e00ff */
[----:B------:R-:W-:Y:S01]  /*21fb0*/  LOP3.LUT R7, R7, 0x3fff, RZ, 0xc0, !PT ;  /* 0x00003fff07077812 */ /* 0x000fe200078ec0ff */
[C---:B------:R-:W-:Y:S01]  /*21fc0*/  FMUL.FTZ R11, R2.reuse, R185 ;  /* 0x000000b9020b7220 */ /* 0x040fe20000410000 */
[C---:B------:R-:W-:Y:S01]  /*21fd0*/  FMUL.FTZ R15, R2.reuse, R188 ;  /* 0x000000bc020f7220 */ /* 0x040fe20000410000 */
[C---:B------:R-:W-:Y:S01]  /*21fe0*/  FMUL.FTZ R20, R2.reuse, R189 ;  /* 0x000000bd02147220 */ /* 0x040fe20000410000 */
[----:B------:R-:W-:Y:S01]  /*21ff0*/  LOP3.LUT R7, R7, 0x10000, RZ, 0xfc, !PT ;  /* 0x0001000007077812 */ /* 0x000fe200078efcff */
[C---:B------:R-:W-:Y:S01]  /*22000*/  FMUL.FTZ R21, R2.reuse, R190 ;  /* 0x000000be02157220 */ /* 0x040fe20000410000 */
[C---:B------:R-:W-:Y:S01]  /*22010*/  FMUL.FTZ R185, R2.reuse, R192 ;  /* 0x000000c002b97220 */ /* 0x040fe20000410000 */
[----:B------:R-:W-:Y:S01]  /*22020*/  MUFU.TANH R11, R11 ;  /* 0x0000000b000b7308 */ /* 0x000fe20000002400 */
        /* <DEDUP_REMOVED lines=23> */
[----:B------:R-:W1:Y:S01]  /*221a0*/  MUFU.TANH R20, R20 ;  /* 0x0000001400147308 */ /* 0x000e620000002400 */
[----:B------:R-:W-:Y:S01]  /*221b0*/  MOV R13, 0xc0000010 ;  /* 0xc0000010000d7802 */ /* 0x000fe20000000f00 */
        /* <DEDUP_REMOVED lines=63> */
[----:B------:R-:W3:Y:S07]  /*225b0*/  S2R R225, SR_TID.X ;  /* 0x0000000000e17919 */ /* 0x000eee0000002100 */
[----:B------:R-:W-:Y:S08]  /*225c0*/  MUFU.TANH R168, R168 ;  /* 0x000000a800a87308 */ /* 0x000ff00000002400 */
[----:B------:R-:W-:Y:S08]  /*225d0*/  MUFU.TANH R169, R169 ;  /* 0x000000a900a97308 */ /* 0x000ff00000002400 */
[----:B------:R-:W-:Y:S08]  /*225e0*/  MUFU.TANH R170, R170 ;  /* 0x000000aa00aa7308 */ /* 0x000ff00000002400 */
[----:B------:R-:W-:Y:S01]  /*225f0*/  MUFU.TANH R171, R171 ;  /* 0x000000ab00ab7308 */ /* 0x000fe20000002400 */
[----:B---3--:R-:W-:-:S04]  /*22600*/  LOP3.LUT R225, R225, 0x7f, RZ, 0xc0, !PT ;  /* 0x0000007fe1e17812 */ /* 0x008fc800078ec0ff */
[----:B------:R-:W-:Y:S02]  /*22610*/  ISETP.NE.AND P0, PT, R225, RZ, PT ;  /* 0x000000ffe100720c */ /* 0x000fe40003f05270 */
[----:B------:R-:W3:Y:S01]  /*22620*/  S2R R225, SR_TID.X ;  /* 0x0000000000e17919 */ /* 0x000ee20000002100 */
        /* <DEDUP_REMOVED lines=71> */
[----:B------:R-:W-:Y:S02]  /*22aa0*/  FMNMX.FTZ R195, R184, R195, !PT ;  /* 0x000000c3b8c37209 */ /* 0x000fe40007810000 */
[----:B-1----:R-:W-:-:S04]  /*22ab0*/  FMNMX.FTZ R194, R186, R194, !PT ;  /* 0x000000c2bac27209 */ /* 0x002fc80007810000 */
[----:B------:R-:W-:Y:S01]  /*22ac0*/  FMNMX.FTZ R194, R189, R194, !PT ;  /* 0x000000c2bdc27209 */ /* 0x000fe20007810000 */
[----:B------:R-:W1:Y:S01]  /*22ad0*/  MUFU.TANH R149, R149 ;  /* 0x0000009500957308 */ /* 0x000e620000002400 */
[----:B0-----:R-:W-:Y:S01]  /*22ae0*/  FMNMX.FTZ R120, R187, R195, !PT ;  /* 0x000000c3bb787209 */ /* 0x001fe20007810000 */
[----:B------:R-:W-:Y:S01]  /*22af0*/  FMUL.FTZ R195, R2, R121 ;  /* 0x0000007902c37220 */ /* 0x000fe20000410000 */
[----:B------:R-:W-:Y:S02]  /*22b00*/  FMNMX.FTZ R121, R190, R194, !PT ;  /* 0x000000c2be797209 */ /* 0x000fe40007810000 */
[----:B------:R-:W-:Y:S02]  /*22b10*/  FMNMX.FTZ R120, R188, R120, !PT ;  /* 0x00000078bc787209 */ /* 0x000fe40007810000 */
[----:B------:R-:W-:Y:S01]  /*22b20*/  FMNMX.FTZ R121, R168, R121, !PT ;  /* 0x00000079a8797209 */ /* 0x000fe20007810000 */
[----:B------:R-:W-:Y:S01]  /*22b30*/  MUFU.TANH R150, R150 ;  /* 0x0000009600967308 */ /* 0x000fe20000002400 */
[----:B------:R-:W-:-:S02]  /*22b40*/  FMNMX.FTZ R120, R191, R120, !PT ;  /* 0x00000078bf787209 */ /* 0x000fc40007810000 */
[----:B------:R-:W-:Y:S02]  /*22b50*/  FMNMX.FTZ R121, R169, R121, !PT ;  /* 0x00000079a9797209 */ /* 0x000fe40007810000 */
[----:B------:R-:W-:Y:S02]  /*22b60*/  FMNMX.FTZ R120, R192, R120, !PT ;  /* 0x00000078c0787209 */ /* 0x000fe40007810000 */
[----:B------:R-:W-:Y:S01]  /*22b70*/  FMNMX.FTZ R121, R172, R121, !PT ;  /* 0x00000079ac797209 */ /* 0x000fe20007810000 */
[----:B------:R-:W-:Y:S01]  /*22b80*/  MUFU.TANH R151, R151 ;  /* 0x0000009700977308 */ /* 0x000fe20000002400 */
[----:B------:R-:W-:Y:S02]  /*22b90*/  FMNMX.FTZ R120, R170, R120, !PT ;  /* 0x00000078aa787209 */ /* 0x000fe40007810000 */
[----:B------:R-:W-:Y:S02]  /*22ba0*/  FMNMX.FTZ R121, R173, R121, !PT ;  /* 0x00000079ad797209 */ /* 0x000fe40007810000 */
[----:B------:R-:W-:-:S02]  /*22bb0*/  FMNMX.FTZ R120, R171, R120, !PT ;  /* 0x00000078ab787209 */ /* 0x000fc40007810000 */
[----:B------:R-:W-:Y:S01]  /*22bc0*/  FMNMX.FTZ R121, R176, R121, !PT ;  /* 0x00000079b0797209 */ /* 0x000fe20007810000 */
[----:B------:R-:W0:Y:S01]  /*22bd0*/  MUFU.TANH R193, R193 ;  /* 0x000000c100c17308 */ /* 0x000e220000002400 */
[----:B------:R-:W-:Y:S02]  /*22be0*/  FMNMX.FTZ R120, R174, R120, !PT ;  /* 0x00000078ae787209 */ /* 0x000fe40007810000 */
[----:B------:R-:W-:Y:S02]  /*22bf0*/  FMNMX.FTZ R121, R177, R121, !PT ;  /* 0x00000079b1797209 */ /* 0x000fe40007810000 */
[----:B------:R-:W-:Y:S02]  /*22c00*/  FMNMX.FTZ R120, R175, R120, !PT ;  /* 0x00000078af787209 */ /* 0x000fe40007810000 */
[----:B------:R-:W-:Y:S01]  /*22c10*/  FMNMX.FTZ R121, R180, R121, !PT ;  /* 0x00000079b4797209 */ /* 0x000fe20007810000 */
[----:B------:R-:W3:Y:S01]  /*22c20*/  MUFU.TANH R194, R195 ;  /* 0x000000c300c27308 */ /* 0x000ee20000002400 */
        /* <DEDUP_REMOVED lines=9> */
[----:B------:R-:W-:Y:S01]  /*22cc0*/  MUFU.TANH R123, R123 ;  /* 0x0000007b007b7308 */ /* 0x000fe20000002400 */
[----:B------:R-:W-:Y:S02]  /*22cd0*/  FMNMX.FTZ R120, R154, R120, !PT ;  /* 0x000000789a787209 */ /* 0x000fe40007810000 */
[----:B------:R-:W-:Y:S02]  /*22ce0*/  FMNMX.FTZ R121, R157, R121, !PT ;  /* 0x000000799d797209 */ /* 0x000fe40007810000 */
[----:B------:R-:W-:Y:S02]  /*22cf0*/  FMNMX.FTZ R120, R155, R120, !PT ;  /* 0x000000789b787209 */ /* 0x000fe40007810000 */
[----:B------:R-:W-:Y:S01]  /*22d00*/  FMNMX.FTZ R121, R160, R121, !PT ;  /* 0x00000079a0797209 */ /* 0x000fe20007810000 */
[----:B------:R-:W4:Y:S01]  /*22d10*/  MUFU.TANH R124, R124 ;  /* 0x0000007c007c7308 */ /* 0x000f220000002400 */
        /* <DEDUP_REMOVED lines=23> */
[----:B--2---:R-:W-:Y:S01]  /*22e90*/  FMNMX.FTZ R121, R148, R121, !PT ;  /* 0x0000007994797209 */ /* 0x004fe20007810000 */
[----:B------:R-:W2:Y:S01]  /*22ea0*/  MUFU.TANH R129, R129 ;  /* 0x0000008100817308 */ /* 0x000ea20000002400 */
[----:B------:R-:W-:Y:S02]  /*22eb0*/  FMNMX.FTZ R120, R146, R120, !PT ;  /* 0x0000007892787209 */ /* 0x000fe40007810000 */
[----:B-1----:R-:W-:Y:S02]  /*22ec0*/  FMNMX.FTZ R121, R149, R121, !PT ;  /* 0x0000007995797209 */ /* 0x002fe40007810000 */
[----:B------:R-:W-:Y:S02]  /*22ed0*/  FMNMX.FTZ R120, R147, R120, !PT ;  /* 0x0000007893787209 */ /* 0x000fe40007810000 */
[----:B0-----:R-:W-:Y:S01]  /*22ee0*/  FMNMX.FTZ R121, R193, R121, !PT ;  /* 0x00000079c1797209 */ /* 0x001fe20007810000 */
[----:B------:R-:W0:Y:S01]  /*22ef0*/  MUFU.TANH R130, R130 ;  /* 0x0000008200827308 */ /* 0x000e220000002400 */
[----:B------:R-:W-:-:S02]  /*22f00*/  FMNMX.FTZ R120, R150, R120, !PT ;  /* 0x0000007896787209 */ /* 0x000fc40007810000 */
[----:B---3--:R-:W-:Y:S02]  /*22f10*/  FMNMX.FTZ R121, R194, R121, !PT ;  /* 0x00000079c2797209 */ /* 0x008fe40007810000 */
[----:B------:R-:W-:Y:S02]  /*22f20*/  FMNMX.FTZ R120, R151, R120, !PT ;  /* 0x0000007897787209 */ /* 0x000fe40007810000 */
[----:B----4-:R-:W-:Y:S01]  /*22f30*/  FMNMX.FTZ R121, R124, R121, !PT ;  /* 0x000000797c797209 */ /* 0x010fe20007810000 */
[----:B------:R-:W1:Y:S01]  /*22f40*/  MUFU.TANH R131, R131 ;  /* 0x0000008300837308 */ /* 0x000e620000002400 */
[----:B------:R-:W-:Y:S02]  /*22f50*/  FMNMX.FTZ R120, R122, R120, !PT ;  /* 0x000000787a787209 */ /* 0x000fe40007810000 */
[----:B-----5:R-:W-:Y:S02]  /*22f60*/  FMNMX.FTZ R121, R125, R121, !PT ;  /* 0x000000797d797209 */ /* 0x020fe40007810000 */
[----:B------:R-:W-:-:S02]  /*22f70*/  FMNMX.FTZ R120, R123, R120, !PT ;  /* 0x000000787b787209 */ /* 0x000fc40007810000 */
[----:B------:R-:W-:Y:S01]  /*22f80*/  FMNMX.FTZ R121, R128, R121, !PT ;  /* 0x0000007980797209 */ /* 0x000fe20007810000 */
[----:B------:R-:W3:Y:S01]  /*22f90*/  MUFU.TANH R132, R132 ;  /* 0x0000008400847308 */ /* 0x000ee20000002400 */
[----:B------:R-:W-:Y:S02]  /*22fa0*/  FMNMX.FTZ R120, R126, R120, !PT ;  /* 0x000000787e787209 */ /* 0x000fe40007810000 */
[----:B--2---:R-:W-:Y:S02]  /*22fb0*/  FMNMX.FTZ R121, R129, R121, !PT ;  /* 0x0000007981797209 */ /* 0x004fe40007810000 */
[----:B------:R-:W-:-:S03]  /*22fc0*/  FMNMX.FTZ R120, R127, R120, !PT ;  /* 0x000000787f787209 */ /* 0x000fc60007810000 */
[----:B------:R-:W2:Y:S01]  /*22fd0*/  MUFU.TANH R133, R133 ;  /* 0x0000008500857308 */ /* 0x000ea20000002400 */
[----:B0-----:R-:W-:-:S04]  /*22fe0*/  FMNMX.FTZ R120, R130, R120, !PT ;  /* 0x0000007882787209 */ /* 0x001fc80007810000 */
[----:B-1----:R-:W-:-:S03]  /*22ff0*/  FMNMX.FTZ R120, R131, R120, !PT ;  /* 0x0000007883787209 */ /* 0x002fc60007810000 */
[----:B------:R-:W0:Y:S01]  /*23000*/  MUFU.TANH R134, R134 ;  /* 0x0000008600867308 */ /* 0x000e220000002400 */
[----:B---3--:R-:W-:-:S07]  /*23010*/  FMNMX.FTZ R121, R132, R121, !PT ;  /* 0x0000007984797209 */ /* 0x008fce0007810000 */
[----:B------:R-:W1:Y:S01]  /*23020*/  MUFU.TANH R135, R135 ;  /* 0x0000008700877308 */ /* 0x000e620000002400 */
[----:B--2---:R-:W-:-:S05]  /*23030*/  FMNMX.FTZ R196, R133, R121, !PT ;  /* 0x0000007985c47209 */ /* 0x004fca0007810000 */
[----:B------:R-:W2:Y:S01]  /*23040*/  SHFL.BFLY PT, R121, R196, 0x2, 0x1f ;  /* 0x0c401f00c4797f89 */ /* 0x000ea200000e0000 */
[----:B0-----:R-:W-:Y:S01]  /*23050*/  FMNMX.FTZ R120, R134, R120, !PT ;  /* 0x0000007886787209 */ /* 0x001fe20007810000 */
[----:B------:R-:W-:Y:S02]  /*23060*/  WARPGROUP.DEPBAR.LE gsb0, 0x0 ;  /* 0x00008000000079c5 */ /* 0x000fe40000010000 */
[----:B------:R-:W-:Y:S01]  /*23070*/  WARPGROUP.ARRIVE ;  /* 0x00000000000079c5 */ /* 0x000fe20000000000 */
[----:B-1----:R-:W-:-:S05]  /*23080*/  FMNMX.FTZ R195, R135, R120, !PT ;  /* 0x0000007887c37209 */ /* 0x002fca0007810000 */
[----:B------:R-:W-:Y:S01]  /*23090*/  QGMMA.64x192x32.F32.E4M3.E4M3 R24, R204, gdesc[UR4], R24, gsb0 ;  /* 0x02e00004cc187df3 */ /* 0x000fe20008000818 */
[----:B------:R-:W0:Y:S01]  /*230a0*/  SHFL.BFLY PT, R120, R195, 0x2, 0x1f ;  /* 0x0c401f00c3787f89 */ /* 0x000e2200000e0000 */
[----:B--2---:R-:W-:Y:S01]  /*230b0*/  FMNMX.FTZ R196, R196, R121, !PT ;  /* 0x00000079c4c47209 */ /* 0x004fe20007810000 */
[----:B------:R-:W-:-:S04]  /*230c0*/  IMAD.MOV.U32 R121, RZ, RZ, -0x3ffffff0 ;  /* 0xc0000010ff797424 */ /* 0x000fc800078e00ff */
[----:B------:R-:W1:Y:S01]  /*230d0*/  SHFL.BFLY PT, R197, R196, 0x1, 0x1f ;  /* 0x0c201f00c4c57f89 */ /* 0x000e6200000e0000 */
[----:B------:R-:W-:Y:S02]  /*230e0*/  R2UR UR7, R121 ;  /* 0x00000000790772ca */ /* 0x000fe400000e0000 */
[----:B0-----:R-:W-:Y:S01]  /*230f0*/  FMNMX.FTZ R195, R195, R120, !PT ;  /* 0x00000078c3c37209 */ /* 0x001fe20007810000 */
[----:B------:R-:W-:-:S04]  /*23100*/  VIADD R120, R10, 0x600 ;  /* 0x000006000a787836 */ /* 0x000fc80000000000 */
[----:B------:R-:W0:Y:S01]  /*23110*/  SHFL.BFLY PT, R198, R195, 0x1, 0x1f ;  /* 0x0c201f00c3c67f89 */ /* 0x000e2200000e0000 */
[----:B------:R-:W-:Y:S02]  /*23120*/  R2UR UR6, R120 ;  /* 0x00000000780672ca */ /* 0x000fe400000e0000 */
[----:B------:R-:W-:Y:S02]  /*23130*/  MOV R120, UR56 ;  /* 0x0000003800787c02 */ /* 0x000fe40008000f00 */
[----:B-1----:R-:W-:-:S05]  /*23140*/  FMNMX.FTZ R10, R196, R197, !PT ;  /* 0x000000c5c40a7209 */ /* 0x002fca0007810000 */
[----:B------:R-:W-:-:S04]  /*23150*/  FADD.FTZ R5, -R10, R5 ;  /* 0x000000050a057221 */ /* 0x000fc80000010100 */
[----:B------:R-:W-:Y:S01]  /*23160*/  FMUL.FTZ R197, R5, R120 ;  /* 0x0000007805c57220 */ /* 0x000fe20000410000 */
[----:B0-----:R-:W-:Y:S01]  /*23170*/  FMNMX.FTZ R121, R195, R198, !PT ;  /* 0x000000c6c3797209 */ /* 0x001fe20007810000 */
[----:B------:R-:W-:-:S04]  /*23180*/  FFMA.FTZ R195, R10, R120, -8 ;  /* 0xc10000000ac37423 */ /* 0x000fc80000010078 */
[-CC-:B------:R-:W-:Y:S01]  /*23190*/  FFMA.FTZ R196, R11, R120.reuse, -R195.reuse ;  /* 0x000000780bc47223 */ /* 0x180fe200000108c3 */
[----:B------:R-:W-:-:S01]  /*231a0*/  FFMA.FTZ R11, R15, R120, -R195 ;  /* 0x000000780f0b7223 */ /* 0x000fc200000108c3 */
[-CC-:B------:R-:W-:Y:S01]  /*231b0*/  FFMA.FTZ R15, R185, R120.reuse, -R195.reuse ;  /* 0x00000078b90f7223 */ /* 0x180fe200000108c3 */
[----:B------:R-:W-:-:S01]  /*231c0*/  FFMA.FTZ R185, R189, R120, -R195 ;  /* 0x00000078bdb97223 */ /* 0x000fc200000108c3 */
[----:B------:R-:W-:Y:S01]  /*231d0*/  FFMA.FTZ R189, R193, R120, -R195 ;  /* 0x00000078c1bd7223 */ /* 0x000fe200000108c3 */
[----:B------:R-:W-:-:S01]  /*231e0*/  FADD.FTZ R5, -R121, R4 ;  /* 0x0000000479057221 */ /* 0x000fc20000010100 */
[-C--:B------:R-:W-:Y:S01]  /*231f0*/  FFMA.FTZ R193, R121, R120.reuse, -8 ;  /* 0xc100000079c17423 */ /* 0x080fe20000010078 */
[----:B------:R-:W-:-:S01]  /*23200*/  FFMA.FTZ R7, R7, R120, -R195 ;  /* 0x0000007807077223 */ /* 0x000fc200000108c3 */
[----:B------:R-:W-:Y:S01]  /*23210*/  MUFU.EX2 R4, R197 ;  /* 0x000000c500047308 */ /* 0x000fe20000000800 */
[-C--:B------:R-:W-:Y:S01]  /*23220*/  FMUL.FTZ R5, R5, R120.reuse ;  /* 0x0000007805057220 */ /* 0x080fe20000410000 */
[-CC-:B------:R-:W-:Y:S01]  /*23230*/  FFMA.FTZ R12, R12, R120.reuse, -R193.reuse ;  /* 0x000000780c0c7223 */ /* 0x180fe200000108c1 */
[----:B------:R-:W-:-:S01]  /*23240*/  FFMA.FTZ R13, R13, R120, -R193 ;  /* 0x000000780d0d7223 */ /* 0x000fc200000108c1 */
[-C--:B------:R-:W-:Y:S01]  /*23250*/  FFMA.FTZ R21, R21, R120.reuse, -R193 ;  /* 0x0000007815157223 */ /* 0x080fe200000108c1 */
[----:B------:R-:W-:-:S01]  /*23260*/  FFMA.FTZ R20, R20, R120, -R195 ;  /* 0x0000007814147223 */ /* 0x000fc200000108c3 */
[-CC-:B------:R-:W-:Y:S01]  /*23270*/  FFMA.FTZ R184, R184, R120.reuse, -R193.reuse ;  /* 0x00000078b8b87223 */ /* 0x180fe200000108c1 */
[----:B------:R-:W-:-:S01]  /*23280*/  FFMA.FTZ R187, R187, R120, -R193 ;  /* 0x00000078bbbb7223 */ /* 0x000fc200000108c1 */
[----:B------:R-:W0:Y:S01]  /*23290*/  MUFU.EX2 R7, R7 ;  /* 0x0000000700077308 */ /* 0x000e220000000800 */
[----:B------:R-:W-:-:S01]  /*232a0*/  FFMA.FTZ R186, R186, R120, -R195 ;  /* 0x00000078baba7223 */ /* 0x000fc200000108c3 */
[-CC-:B------:R-:W-:Y:S01]  /*232b0*/  FFMA.FTZ R188, R188, R120.reuse, -R193.reuse ;  /* 0x00000078bcbc7223 */ /* 0x180fe200000108c1 */
[----:B------:R-:W-:-:S01]  /*232c0*/  FFMA.FTZ R191, R191, R120, -R193 ;  /* 0x00000078bfbf7223 */ /* 0x000fc200000108c1 */
[-C--:B------:R-:W-:Y:S01]  /*232d0*/  FFMA.FTZ R190, R190, R120.reuse, -R195 ;  /* 0x00000078bebe7223 */ /* 0x080fe200000108c3 */
        /* <DEDUP_REMOVED lines=36> */
[----:B0-----:R-:W-:-:S01]  /*23520*/  FADD.FTZ R198, R196, R3 ;  /* 0x00000003c4c67221 */ /* 0x001fc20000010000 */
[-CC-:B------:R-:W-:Y:S01]  /*23530*/  FFMA.FTZ R129, R129, R120.reuse, -R195.reuse ;  /* 0x0000007881817223 */ /* 0x180fe200000108c3 */
[----:B------:R-:W-:-:S01]  /*23540*/  FFMA.FTZ R132, R132, R120, -R195 ;  /* 0x0000007884847223 */ /* 0x000fc200000108c3 */
[-C--:B------:R-:W-:Y:S01]  /*23550*/  FFMA.FTZ R133, R133, R120.reuse, -R195 ;  /* 0x0000007885857223 */ /* 0x080fe200000108c3 */
[----:B------:R-:W-:-:S01]  /*23560*/  FFMA.FTZ R170, R170, R120, -R193 ;  /* 0x00000078aaaa7223 */ /* 0x000fc200000108c1 */
[-CC-:B------:R-:W-:Y:S01]  /*23570*/  FFMA.FTZ R171, R171, R120.reuse, -R193.reuse ;  /* 0x00000078abab7223 */ /* 0x180fe200000108c1 */
[----:B------:R-:W-:-:S01]  /*23580*/  FFMA.FTZ R174, R174, R120, -R193 ;  /* 0x00000078aeae7223 */ /* 0x000fc200000108c1 */
[----:B------:R-:W0:Y:S01]  /*23590*/  MUFU.EX2 R21, R21 ;  /* 0x0000001500157308 */ /* 0x000e220000000800 */
[----:B--2---:R-:W-:-:S01]  /*235a0*/  FADD.FTZ R0, R13, R0 ;  /* 0x000000000d007221 */ /* 0x004fc20000010000 */
[-CC-:B------:R-:W-:Y:S01]  /*235b0*/  FFMA.FTZ R175, R175, R120.reuse, -R193.reuse ;  /* 0x00000078afaf7223 */ /* 0x180fe200000108c1 */
[----:B------:R-:W-:-:S01]  /*235c0*/  FFMA.FTZ R178, R178, R120, -R193 ;  /* 0x00000078b2b27223 */ /* 0x000fc200000108c1 */
[-CC-:B------:R-:W-:Y:S01]  /*235d0*/  FFMA.FTZ R179, R179, R120.reuse, -R193.reuse ;  /* 0x00000078b3b37223 */ /* 0x180fe200000108c1 */
[----:B------:R-:W-:-:S01]  /*235e0*/  FFMA.FTZ R182, R182, R120, -R193 ;  /* 0x00000078b6b67223 */ /* 0x000fc200000108c1 */
[-CC-:B------:R-:W-:Y:S01]  /*235f0*/  FFMA.FTZ R183, R183, R120.reuse, -R193.reuse ;  /* 0x00000078b7b77223 */ /* 0x180fe200000108c1 */
[----:B------:R-:W-:-:S01]  /*23600*/  FFMA.FTZ R154, R154, R120, -R193 ;  /* 0x000000789a9a7223 */ /* 0x000fc200000108c1 */
[----:B------:R-:W2:Y:S01]  /*23610*/  MUFU.EX2 R20, R20 ;  /* 0x0000001400147308 */ /* 0x000ea20000000800 */
[----:B-1----:R-:W-:-:S01]  /*23620*/  FADD.FTZ R3, R11, R198 ;  /* 0x000000c60b037221 */ /* 0x002fc20000010000 */
        /* <DEDUP_REMOVED lines=28> */
[----:B------:R-:W-:Y:S01]  /*237f0*/  FFMA.FTZ R135, R135, R120, -R193 ;  /* 0x0000007887877223 */ /* 0x000fe200000108c1 */
[----:B------:R-:W-:Y:S01]  /*23800*/  @!P0 IMAD R193, R9, 0x8, R16 ;  /* 0x0000000809c18824 */ /* 0x000fe200078e0210 */
        /* <DEDUP_REMOVED lines=13> */
[----:B------:R-:W-:-:S04]  /*238e0*/  WARPGROUP.ARRIVE ;  /* 0x00000000000079c5 */ /* 0x000fc80000000000 */
[----:B------:R-:W1:Y:S01]  /*238f0*/  MUFU.EX2 R168, R168 ;  /* 0x000000a800a87308 */ /* 0x000e620000000800 */
[----:B0-----:R-:W-:-:S01]  /*23900*/  FADD.FTZ R3, R190, R3 ;  /* 0x00000003be037221 */ /* 0x001fc20000010000 */
[----:B------:R-:W-:Y:S06]  /*23910*/  QGMMA.64x192x32.F32.E4M3.E4M3 R24, R200, gdesc[UR4], R24, gsb0 ;  /* 0x02e00004c8187df3 */ /* 0x000fec0008000818 */
        /* <DEDUP_REMOVED lines=52> */
[----:B------:R-:W-:-:S06]  /*23c60*/  WARPGROUP.DEPBAR.LE gsb0, 0x0 ;  /* 0x00008000000079c5 */ /* 0x000fcc0000010000 */
        /* <DEDUP_REMOVED lines=42> */
[----:B------:R-:W-:-:S06]  /*23f10*/  IADD3 R195, -R225, 0xb, RZ ;  /* 0x0000000be1c37810 */ /* 0x000fcc0007ffe1ff */
[----:B------:R-:W1:Y:S01]  /*23f20*/  MUFU.EX2 R189, R189 ;  /* 0x000000bd00bd7308 */ /* 0x000e620000000800 */
[----:B0-----:R-:W-:-:S01]  /*23f30*/  FADD.FTZ R200, R149, R0 ;  /* 0x0000000095c87221 */ /* 0x001fc20000010000 */
[----:B------:R-:W-:-:S05]  /*23f40*/  @!P0 VIADD R0, R193, 0x33440 ;  /* 0x00033440c1008836 */ /* 0x000fca0000000000 */
[----:B------:R-:W-:Y:S01]  /*23f50*/  @!P0 PRMT R0, RZ, 0x654, R0 ;  /* 0x00000654ff008816 */ /* 0x000fe20000000000 */
[----:B------:R-:W0:Y:S01]  /*23f60*/  MUFU.EX2 R122, R122 ;  /* 0x0000007a007a7308 */ /* 0x000e220000000800 */
[----:B--2---:R-:W-:-:S01]  /*23f70*/  FADD.FTZ R3, R151, R198 ;  /* 0x000000c697037221 */ /* 0x004fc20000010000 */
[----:B------:R2:W-:Y:S06]  /*23f80*/  BAR.ARV R195, 0x100 ;  /* 0x000400c30000751d */ /* 0x0005ec0000002000 */
[----:B------:R-:W3:Y:S01]  /*23f90*/  MUFU.EX2 R194, R194 ;  /* 0x000000c200c27308 */ /* 0x000ee20000000800 */
[----:B-1----:R-:W-:-:S01]  /*23fa0*/  FADD.FTZ R193, R189, R200 ;  /* 0x000000c8bdc17221 */ /* 0x002fc20000010000 */
[----:B------:R1:W-:Y:S06]  /*23fb0*/  @!P0 SYNCS.ARRIVE.TRANS64.RED.A1T0 RZ, [R0+URZ], RZ ;  /* 0x000000ff00ff89a7 */ /* 0x0003ec000810043f */
[----:B------:R-:W4:Y:S01]  /*23fc0*/  MUFU.EX2 R123, R123 ;  /* 0x0000007b007b7308 */ /* 0x000f220000000800 */
[----:B0-----:R-:W-:-:S07]  /*23fd0*/  FADD.FTZ R198, R122, R3 ;  /* 0x000000037ac67221 */ /* 0x001fce0000010000 */
[----:B------:R-:W0:Y:S01]  /*23fe0*/  MUFU.EX2 R124, R124 ;  /* 0x0000007c007c7308 */ /* 0x000e220000000800 */
[----:B---3--:R-:W-:-:S07]  /*23ff0*/  FADD.FTZ R193, R194, R193 ;  /* 0x000000c1c2c17221 */ /* 0x008fce0000010000 */
[----:B------:R-:W3:Y:S01]  /*24000*/  MUFU.EX2 R126, R126 ;  /* 0x0000007e007e7308 */ /* 0x000ee20000000800 */
[----:B----4-:R-:W-:-:S07]  /*24010*/  FADD.FTZ R3, R123, R198 ;  /* 0x000000c67b037221 */ /* 0x010fce0000010000 */
[----:B------:R-:W4:Y:S01]  /*24020*/  MUFU.EX2 R125, R125 ;  /* 0x0000007d007d7308 */ /* 0x000f220000000800 */
[----:B0-----:R-:W-:-:S07]  /*24030*/  FADD.FTZ R198, R124, R193 ;  /* 0x000000c17cc67221 */ /* 0x001fce0000010000 */
[----:B------:R-:W0:Y:S01]  /*24040*/  MUFU.EX2 R127, R127 ;  /* 0x0000007f007f7308 */ /* 0x000e220000000800 */
[----:B---3--:R-:W-:-:S07]  /*24050*/  FADD.FTZ R200, R126, R3 ;  /* 0x000000037ec87221 */ /* 0x008fce0000010000 */
[----:B------:R-:W1:Y:S01]  /*24060*/  MUFU.EX2 R128, R128 ;  /* 0x0000008000807308 */ /* 0x000e620000000800 */
[----:B----4-:R-:W-:-:S07]  /*24070*/  FADD.FTZ R3, R125, R198 ;  /* 0x000000c67d037221 */ /* 0x010fce0000010000 */
[----:B------:R-:W3:Y:S01]  /*24080*/  MUFU.EX2 R130, R130 ;  /* 0x0000008200827308 */ /* 0x000ee20000000800 */
[----:B0-----:R-:W-:-:S07]  /*24090*/  FADD.FTZ R193, R127, R200 ;  /* 0x000000c87fc17221 */ /* 0x001fce0000010000 */
[----:B------:R-:W0:Y:S01]  /*240a0*/  MUFU.EX2 R129, R129 ;  /* 0x0000008100817308 */ /* 0x000e220000000800 */
[----:B-1----:R-:W-:-:S07]  /*240b0*/  FADD.FTZ R0, R128, R3 ;  /* 0x0000000380007221 */ /* 0x002fce0000010000 */
[----:B------:R-:W1:Y:S01]  /*240c0*/  MUFU.EX2 R131, R131 ;  /* 0x0000008300837308 */ /* 0x000e620000000800 */
[----:B---3--:R-:W-:-:S07]  /*240d0*/  FADD.FTZ R198, R130, R193 ;  /* 0x000000c182c67221 */ /* 0x008fce0000010000 */
[----:B------:R-:W3:Y:S01]  /*240e0*/  MUFU.EX2 R132, R132 ;  /* 0x0000008400847308 */ /* 0x000ee20000000800 */
[----:B0-----:R-:W-:-:S07]  /*240f0*/  FADD.FTZ R3, R129, R0 ;  /* 0x0000000081037221 */ /* 0x001fce0000010000 */
[----:B------:R-:W0:Y:S01]  /*24100*/  MUFU.EX2 R134, R134 ;  /* 0x0000008600867308 */ /* 0x000e220000000800 */
[----:B-1----:R-:W-:-:S07]  /*24110*/  FADD.FTZ R193, R131, R198 ;  /* 0x000000c683c17221 */ /* 0x002fce0000010000 */
[----:B------:R-:W1:Y:S01]  /*24120*/  MUFU.EX2 R133, R133 ;  /* 0x0000008500857308 */ /* 0x000e620000000800 */
[----:B---3--:R-:W-:-:S07]  /*24130*/  FADD.FTZ R0, R132, R3 ;  /* 0x0000000384007221 */ /* 0x008fce0000010000 */
[----:B------:R-:W3:Y:S01]  /*24140*/  MUFU.EX2 R135, R135 ;  /* 0x0000008700877308 */ /* 0x000ee20000000800 */
[----:B0-----:R-:W-:-:S01]  /*24150*/  FADD.FTZ R198, R134, R193 ;  /* 0x000000c186c67221 */ /* 0x001fc20000010000 */
[----:B-1----:R-:W-:-:S03]  /*24160*/  FADD.FTZ R3, R133, R0 ;  /* 0x0000000085037221 */ /* 0x002fc60000010000 */
[----:B---3--:R-:W-:Y:S01]  /*24170*/  FADD.FTZ R0, R135, R198 ;  /* 0x000000c687007221 */ /* 0x008fe20000010000 */
[----:B--2---:R-:W-:Y:S06]  /*24180*/  @!P1 BRA `(.L_x_5158) ;  /* 0x0000000000049947 */ /* 0x004fec0003800000 */
[----:B------:R-:W-:Y:S01]  /*24190*/  BPT.TRAP 0x1 ;  /* 0x000000040000795c */ /* 0x000fe20000300000 */
.L_x_5158:
[----:B------:R-:W-:Y:S01]  /*241a0*/  F2FP.SATFINITE.E4M3.F32.PACK_AB_MERGE_C R11, R20, R11, RZ ;  /* 0x0000000b140b723e */ /* 0x000fe200048070ff */
[-C--:B------:R-:W-:Y:S01]  /*241b0*/  FMUL.FTZ R24, R24, R4.reuse ;  /* 0x0000000418187220 */ /* 0x080fe20000410000 */
[----:B------:R-:W-:Y:S01]  /*241c0*/  ISETP.GT.AND P0, PT, R6, RZ, PT ;  /* 0x000000ff0600720c */ /* 0x000fe20003f04270 */
[-C--:B------:R-:W-:Y:S01]  /*241d0*/  FMUL.FTZ R25, R25, R4.reuse ;  /* 0x0000000419197220 */ /* 0x080fe20000410000 */
[----:B------:R-:W-:Y:S01]  /*241e0*/  F2FP.SATFINITE.E4M3.F32.PACK_AB_MERGE_C R216, R196, R7, R11 ;  /* 0x00000007c4d8723e */ /* 0x000fe2000480700b */
[----:B------:R-:W-:Y:S01]  /*241f0*/  IMAD R7, R8, 0x8, R16 ;  /* 0x0000000808077824 */ /* 0x000fe200078e0210 */
[----:B------:R-:W-:Y:S01]  /*24200*/  F2FP.SATFINITE.E4M3.F32.PACK_AB_MERGE_C R21, R184, R21, RZ ;  /* 0x00000015b815723e */ /* 0x000fe200048070ff */
[----:B------:R-:W-:Y:S01]  /*24210*/  IMAD.U32 R8, RZ, RZ, UR42 ;  /* 0x0000002aff087e24 */ /* 0x000fe2000f8e00ff */
[----:B------:R-:W-:Y:S01]  /*24220*/  F2FP.SATFINITE.E4M3.F32.PACK_AB_MERGE_C R185, R190, R185, RZ ;  /* 0x000000b9beb9723e */ /* 0x000fe200048070ff */
[-C--:B------:R-:W-:Y:S01]  /*24230*/  FMUL.FTZ R28, R28, R4.reuse ;  /* 0x000000041c1c7220 */ /* 0x080fe20000410000 */
[----:B------:R-:W-:Y:S01]  /*24240*/  IADD3 R7, R7, 0x33460, RZ ;  /* 0x0003346007077810 */ /* 0x000fe20007ffe0ff */
        /* <DEDUP_REMOVED lines=138> */
.L_x_5148:
[----:B------:R-:W-:Y:S05]  /*24af0*/  WARPSYNC.ALL ;  /* 0x0000000000007948 */ /* 0x000fea0003800000 */
[----:B------:R-:W-:Y:S06]  /*24b00*/  BAR.ARV 0x8, 0x120 ;  /* 0x0204800000007b1d */ /* 0x000fec0000002000 */
[----:B------:R-:W-:Y:S05]  /*24b10*/  @!P1 BRA `(.L_x_5160) ;  /* 0x0000000000049947 */ /* 0x000fea0003800000 */
[----:B------:R-:W-:Y:S01]  /*24b20*/  BPT.TRAP 0x1 ;  /* 0x000000040000795c */ /* 0x000fe20000300000 */
.L_x_5160:
[----:B------:R-:W-:Y:S01]  /*24b30*/  IMAD R11, R146, 0x8, R16 ;  /* 0x00000008920b7824 */ /* 0x000fe200078e0210 */
[----:B------:R-:W-:-:S04]  /*24b40*/  SHF.L.U32 R2, R220, 0x1f, RZ ;  /* 0x0000001fdc027819 */ /* 0x000fc800000006ff */
[----:B------:R0:W1:Y:S01]  /*24b50*/  SYNCS.PHASECHK.TRANS64.TRYWAIT P0, [R11+URZ+0x33450], R2 ;  /* 0x033450020b0075a7 */ /* 0x000062000800017f */
[----:B------:R-:W-:Y:S05]  /*24b60*/  @!P1 BRA `(.L_x_5161) ;  /* 0x0000000000049947 */ /* 0x000fea0003800000 */
[----:B------:R-:W-:Y:S01]  /*24b70*/  BPT.TRAP 0x1 ;  /* 0x000000040000795c */ /* 0x000fe20000300000 */
.L_x_5161:
[----:B------:R-:W-:-:S05]  /*24b80*/  VIADD R16, R16, 0x200 ;  /* 0x0000020010107836 */ /* 0x000fca0000000000 */
[----:B------:R-:W-:-:S04]  /*24b90*/  SHF.R.U32.HI R16, RZ, 0x4, R16 ;  /* 0x00000004ff107819 */ /* 0x000fc80000011610 */
[----:B------:R-:W-:-:S04]  /*24ba0*/  LOP3.LUT R16, R16, 0x3fff, RZ, 0xc0, !PT ;  /* 0x00003fff10107812 */ /* 0x000fc800078ec0ff */
[----:B------:R-:W-:Y:S01]  /*24bb0*/  LOP3.LUT R5, R16, 0x10000, RZ, 0xfc, !PT ;  /* 0x0001000010057812 */ /* 0x000fe200078efcff */
[----:B-1----:R-:W-:Y:S06]  /*24bc0*/  @P0 BRA `(.L_x_5162) ;  /* 0x0000000000080947 */ /* 0x002fec0003800000 */
[----:B------:R-:W1:Y:S02]  /*24bd0*/  SYNCS.PHASECHK.TRANS64.TRYWAIT P0, [R11+URZ+0x33450], R2 ;  /* 0x033450020b0075a7 */ /* 0x000e64000800017f */
[----:B-1----:R-:W-:Y:S05]  /*24be0*/  @!P0 BRA `(.L_x_5163) ;  /* 0x000000c000088947 */ /* 0x002fea0003800000 */
.L_x_5162:
[----:B------:R-:W-:Y:S01]  /*24bf0*/  IMAD R4, R146, 0x780, R5 ;  /* 0x0000078092047824 */ /* 0x000fe200078e0205 */
[----:B------:R-:W0:Y:S01]  /*24c00*/  LDL R13, [R1+0x1c] ;  /* 0x00001c00010d7983 */ /* 0x000e220000100800 */
[----:B------:R-:W-:Y:S01]  /*24c10*/  IMAD.MOV.U32 R5, RZ, RZ, -0x3ffffff0 ;  /* 0xc0000010ff057424 */ /* 0x000fe200078e00ff */
[----:B------:R-:W-:Y:S05]  /*24c20*/  WARPSYNC.ALL ;  /* 0x0000000000007948 */ /* 0x000fea0003800000 */
[C---:B------:R-:W-:Y:S01]  /*24c30*/  R2UR UR6, R4.reuse ;  /* 0x00000000040672ca */ /* 0x040fe200000e0000 */
[----:B------:R-:W2:Y:S01]  /*24c40*/  LDL R12, [R1+0xc] ;  /* 0x00000c00010c7983 */ /* 0x000ea20000100800 */
[----:B------:R-:W-:Y:S01]  /*24c50*/  R2UR UR7, R5 ;  /* 0x00000000050772ca */ /* 0x000fe200000e0000 */
[----:B------:R-:W-:Y:S01]  /*24c60*/  WARPGROUP.ARRIVE ;  /* 0x00000000000079c5 */ /* 0x000fe20000000000 */
[----:B------:R-:W-:Y:S01]  /*24c70*/  IMAD.MOV.U32 R7, RZ, RZ, -0x3ffffff0 ;  /* 0xc0000010ff077424 */ /* 0x000fe200078e00ff */
[----:B------:R-:W-:Y:S01]  /*24c80*/  IADD3 R6, R4, 0x180, RZ ;  /* 0x0000018004067810 */ /* 0x000fe20007ffe0ff */
[----:B------:R-:W-:-:S02]  /*24c90*/  ULDC.64 UR4, c[0x0][0x9a0] ;  /* 0x0002680000047ab9 */ /* 0x000fc40000000a00 */
[----:B------:R-:W-:-:S04]  /*24ca0*/  ISETP.NE.U32.AND P0, PT, RZ, UR4, PT ;  /* 0x00000004ff007c0c */ /* 0x000fc8000bf05070 */
[----:B------:R-:W-:-:S03]  /*24cb0*/  ISETP.NE.AND.EX P0, PT, RZ, UR5, PT, P0 ;  /* 0x00000005ff007c0c */ /* 0x000fc6000bf05300 */
[----:B------:R-:W-:Y:S01]  /*24cc0*/  QGMMA.64x192x32.F32.E4M3.E4M3 R24, R216, gdesc[UR4], R24, gsb0 ;  /* 0x02e00004d8187df3 */ /* 0x000fe20008000818 */
[----:B------:R-:W-:Y:S01]  /*24cd0*/  R2UR UR6, R6 ;  /* 0x00000000060672ca */ /* 0x000fe200000e0000 */
[----:B------:R-:W-:Y:S01]  /*24ce0*/  VIADD R6, R4, 0x300 ;  /* 0x0000030004067836 */ /* 0x000fe20000000000 */
[----:B------:R-:W-:Y:S01]  /*24cf0*/  R2UR UR7, R7 ;  /* 0x00000000070772ca */ /* 0x000fe200000e0000 */
[----:B------:R-:W-:-:S06]  /*24d00*/  IMAD.MOV.U32 R7, RZ, RZ, -0x3ffffff0 ;  /* 0xc0000010ff077424 */ /* 0x000fcc00078e00ff */
[----:B------:R-:W3:Y:S01]  /*24d10*/  @P0 LDC.64 R8, c[0x0][0x9d0] ;  /* 0x00027400ff080b82 */ /* 0x000ee20000000a00 */
[----:B------:R-:W-:Y:S02]  /*24d20*/  WARPGROUP.DEPBAR.LE gsb0, 0x0 ;  /* 0x00008000000079c5 */ /* 0x000fe40000010000 */
[----:B------:R-:W-:-:S07]  /*24d30*/  WARPGROUP.ARRIVE ;  /* 0x00000000000079c5 */ /* 0x000fce0000000000 */
[----:B------:R-:W-:Y:S01]  /*24d40*/  QGMMA.64x192x32.F32.E4M3.E4M3 R24, R212, gdesc[UR4], R24, gsb0 ;  /* 0x02e00004d4187df3 */ /* 0x000fe20008000818 */
[----:B------:R-:W-:Y:S02]  /*24d50*/  R2UR UR6, R6 ;  /* 0x00000000060672ca */ /* 0x000fe400000e0000 */
[----:B------:R-:W-:Y:S02]  /*24d60*/  R2UR UR7, R7 ;  /* 0x00000000070772ca */ /* 0x000fe400000e0000 */
[----:B------:R-:W0:Y:S02]  /*24d70*/  @P0 LDC.64 R6, c[0x0][0x9c8] ;  /* 0x00027200ff060b82 */ /* 0x000e240000000a00 */
[----:B01----:R-:W-:Y:S01]  /*24d80*/  @P0 IMAD R2, R13, R6, RZ ;  /* 0x000000060d020224 */ /* 0x003fe200078e02ff */
[----:B------:R-:W-:-:S03]  /*24d90*/  @P0 SHF.R.S32.HI R13, RZ, 0x1f, R226 ;  /* 0x0000001fff0d0819 */ /* 0x000fc600000114e2 */
[C---:B--2---:R-:W-:Y:S02]  /*24da0*/  @P0 IMAD R5, R12.reuse, R7, R2 ;  /* 0x000000070c050224 */ /* 0x044fe400078e0202 */
[----:B------:R-:W-:-:S04]  /*24db0*/  @P0 IMAD.WIDE.U32 R6, R12, R6, RZ ;  /* 0x000000060c060225 */ /* 0x000fc800078e00ff */
[-C--:B---3--:R-:W-:Y:S02]  /*24dc0*/  @P0 IMAD R2, R13, R8.reuse, RZ ;  /* 0x000000080d020224 */ /* 0x088fe400078e02ff */
[----:B------:R-:W-:Y:S02]  /*24dd0*/  @P0 IMAD.IADD R7, R7, 0x1, R5 ;  /* 0x0000000107070824 */ /* 0x000fe400078e0205 */
[C---:B------:R-:W-:Y:S02]  /*24de0*/  @P0 IMAD R5, R226.reuse, R9, R2 ;  /* 0x00000009e2050224 */ /* 0x040fe400078e0202 */
[----:B------:R-:W-:-:S04]  /*24df0*/  @P0 IMAD.WIDE.U32 R226, R226, R8, R6 ;  /* 0x00000008e2e20225 */ /* 0x000fc800078e0006 */
[----:B------:R-:W-:Y:S01]  /*24e00*/  IMAD.MOV.U32 R2, RZ, RZ, 0x3f800000 ;  /* 0x3f800000ff027424 */ /* 0x000fe200078e00ff */
[----:B------:R-:W-:Y:S02]  /*24e10*/  @P0 IADD3 R5, R227, R5, RZ ;  /* 0x00000005e3050210 */ /* 0x000fe40007ffe0ff */
[----:B------:R-:W-:-:S04]  /*24e20*/  @P0 LEA R8, P2, R226, UR4, 0x2 ;  /* 0x00000004e2080c11 */ /* 0x000fc8000f8410ff */
[----:B------:R-:W-:-:S05]  /*24e30*/  @P0 LEA.HI.X R9, R226, UR5, R5, 0x2, P2 ;  /* 0x00000005e2090c11 */ /* 0x000fca00090f1405 */
[----:B------:R0:W2:Y:S01]  /*24e40*/  @P0 LDG.E R2, desc[UR54][R8.64] ;  /* 0x0000003608020981 */ /* 0x0000a2000c1e1900 */
[----:B------:R-:W-:Y:S02]  /*24e50*/  WARPGROUP.DEPBAR.LE gsb0, 0x0 ;  /* 0x00008000000079c5 */ /* 0x000fe40000010000 */
[----:B------:R-:W-:-:S06]  /*24e60*/  WARPGROUP.ARRIVE ;  /* 0x00000000000079c5 */ /* 0x000fcc0000000000 */
[----:B------:R-:W-:Y:S01]  /*24e70*/  QGMMA.64x192x32.F32.E4M3.E4M3 R24, R208, gdesc[UR4], R24, gsb0 ;  /* 0x02e00004d0187df3 */ /* 0x000fe20008000818 */
[----:B------:R-:W-:Y:S02]  /*24e80*/  VIADD R6, R4, 0x480 ;  /* 0x0000048004067836 */ /* 0x000fe40000000000 */
[----:B------:R-:W-:-:S03]  /*24e90*/  IMAD.MOV.U32 R7, RZ, RZ, -0x3ffffff0 ;  /* 0xc0000010ff077424 */ /* 0x000fc600078e00ff */
[----:B------:R-:W-:Y:S02]  /*24ea0*/  R2UR UR6, R6 ;  /* 0x00000000060672ca */ /* 0x000fe400000e0000 */
[----:B------:R-:W-:Y:S01]  /*24eb0*/  R2UR UR7, R7 ;  /* 0x00000000070772ca */ /* 0x000fe200000e0000 */
[----:B------:R-:W-:Y:S01]  /*24ec0*/  VIADD R4, R4, 0x600 ;  /* 0x0000060004047836 */ /* 0x000fe20000000000 */
[----:B------:R-:W-:Y:S01]  /*24ed0*/  MOV R5, 0xc0000010 ;  /* 0xc000001000057802 */ /* 0x000fe20000000f00 */
[----:B------:R-:W1:Y:S01]  /*24ee0*/  SHFL.BFLY PT, R7, R0, 0x2, 0x1f ;  /* 0x0c401f0000077f89 */ /* 0x000e6200000e0000 */
[----:B------:R-:W-:Y:S02]  /*24ef0*/  WARPGROUP.DEPBAR.LE gsb0, 0x0 ;  /* 0x00008000000079c5 */ /* 0x000fe40000010000 */
[----:B------:R-:W-:-:S07]  /*24f00*/  WARPGROUP.ARRIVE ;  /* 0x00000000000079c5 */ /* 0x000fce0000000000 */
        /* <DEDUP_REMOVED lines=8> */
[----:B-1----:R-:W-:-:S01]  /*24f90*/  FADD.FTZ R6, R7, R6 ;  /* 0x0000000607067221 */ /* 0x002fc20000010000 */
[----:B------:R-:W-:-:S03]  /*24fa0*/  IMAD.MOV.U32 R3, RZ, RZ, RZ ;  /* 0x000000ffff037224 */ /* 0x000fc600078e00ff */
[----:B------:R-:W-:Y:S01]  /*24fb0*/  FMUL.FTZ R12, R6, 0.00390625 ;  /* 0x3b800000060c7820 */ /* 0x000fe20000410000 */
[----:B0-----:R-:W-:-:S05]  /*24fc0*/  FADD.FTZ R8, R4, R5 ;  /* 0x0000000504087221 */ /* 0x001fca0000010000 */
        /* <DEDUP_REMOVED lines=16> */
[----:B------:R-:W-:-:S02]  /*250d0*/  IMAD.MOV.U32 R122, RZ, RZ, -0x800000 ;  /* 0xff800000ff7a7424 */ /* 0x000fc400078e00ff */
[----:B--2---:R-:W-:Y:S01]  /*250e0*/  FMUL.FTZ R3, R3, R2 ;  /* 0x0000000203037220 */ /* 0x004fe20000410000 */
[----:B------:R-:W-:Y:S02]  /*250f0*/  IMAD.MOV.U32 R123, RZ, RZ, -0x800000 ;  /* 0xff800000ff7b7424 */ /* 0x000fe400078e00ff */
[----:B-1----:R-:W-:Y:S01]  /*25100*/  @P3 FMUL.FTZ R4, R4, 0.69314718246459960938 ;  /* 0x3f31721804043820 */ /* 0x002fe20000410000 */
[----:B------:R-:W-:-:S03]  /*25110*/  @P2 FFMA.FTZ R122, R5, R10, R0 ;  /* 0x0000000a057a2223 */ /* 0x000fc60000010000 */
[----:B------:R-:W-:Y:S01]  /*25120*/  @P3 FFMA.FTZ R123, R13, R121, R4 ;  /* 0x000000790d7b3223 */ /* 0x000fe20000010004 */
[----:B---3--:R-:W-:Y:S01]  /*25130*/  FMUL.FTZ R0, R7, R2 ;  /* 0x0000000207007220 */ /* 0x008fe20000410000 */
[----:B------:R-:W-:Y:S02]  /*25140*/  WARPGROUP.DEPBAR.LE gsb0, 0x0 ;  /* 0x00008000000079c5 */ /* 0x000fe40000010000 */
[----:B------:R-:W-:Y:S05]  /*25150*/  @!P1 BRA `(.L_x_5164) ;  /* 0x0000000000049947 */ /* 0x000fea0003800000 */
[----:B------:R-:W-:Y:S01]  /*25160*/  BPT.TRAP 0x1 ;  /* 0x000000040000795c */ /* 0x000fe20000300000 */
.L_x_5164:
[----:B------:R-:W-:Y:S01]  /*25170*/  IMAD.U32 R7, RZ, RZ, UR42 ;  /* 0x0000002aff077e24 */ /* 0x000fe2000f8e00ff */
[----:B------:R-:W-:Y:S01]  /*25180*/  IADD3 R2, R11, 0x33460, RZ ;  /* 0x000334600b027810 */ /* 0x000fe20007ffe0ff */
[----:B------:R-:W-:Y:S02]  /*25190*/  VIADD R146, R146, 0x1 ;  /* 0x0000000192927836 */ /* 0x000fe40000000000 */
        /* <DEDUP_REMOVED lines=104> */
.L_x_5090:
        /* <DEDUP_REMOVED lines=15> */
[----:B------:R-:W-:-:S04]  /*25910*/  IADD3 R2, P0, R0, UR4, RZ ;  /* 0x0000000400027c10 */ /* 0x000fc8000ff1e0ff */
[----:B------:R-:W-:-:S05]  /*25920*/  IADD3.X R3, RZ, UR5, RZ, P0, !PT ;  /* 0x00000005ff037c10 */ /* 0x000fca00087fe4ff */
        /* <DEDUP_REMOVED lines=34> */
[----:B------:R-:W-:Y:S02]  /*25b50*/  LOP3.LUT P0, R2, R98, 0x3, RZ, 0xc0, !PT ;  /* 0x0000000362027812 */ /* 0x000fe4000780c0ff */
[----:B------:R-:W-:Y:S02]  /*25b60*/  F2FP.BF16.F32.PACK_AB R43, R40, R13 ;  /* 0x0000000d282b723e */ /* 0x000fe400000010ff */
[----:B------:R-:W-:Y:S02]  /*25b70*/  ISETP.EQ.OR P0, PT, R2, 0x3, !P0 ;  /* 0x000000030200780c */ /* 0x000fe40004702670 */
        /* <DEDUP_REMOVED lines=47> */
[----:B------:R-:W-:Y:S02]  /*25e70*/  LOP3.LUT R28, R28, R29, RZ, 0x3c, !PT ;  /* 0x0000001d1c1c7212 */ /* 0x000fe400078e3cff */
[----:B------:R-:W-:Y:S01]  /*25e80*/  LOP3.LUT R24, R24, R25, RZ, 0x3c, !PT ;  /* 0x0000001918187212 */ /* 0x000fe200078e3cff */
[----:B------:R-:W-:Y:S01]  /*25e90*/  IMAD.X R25, RZ, RZ, R21, P3 ;  /* 0x000000ffff197224 */ /* 0x000fe200018e0615 */
[----:B------:R-:W-:-:S02]  /*25ea0*/  IADD3 R83, P1, R20, 0x4000, RZ ;  /* 0x0000400014537810 */ /* 0x000fc40007f3e0ff */
[----:B------:R-:W-:Y:S02]  /*25eb0*/  IADD3.X R29, RZ, R21, RZ, P4, !PT ;  /* 0x00000015ff1d7210 */ /* 0x000fe400027fe4ff */
        /* <DEDUP_REMOVED lines=22> */
[----:B------:R-:W-:-:S02]  /*26020*/  LOP3.LUT R84, R84, R85, RZ, 0x3c, !PT ;  /* 0x0000005554547212 */ /* 0x000fc400078e3cff */
[----:B------:R-:W-:Y:S01]  /*26030*/  LOP3.LUT R6, R6, R7, RZ, 0x3c, !PT ;  /* 0x0000000706067212 */ /* 0x000fe200078e3cff */
[----:B------:R-:W-:Y:S01]  /*26040*/  IMAD.X R7, RZ, RZ, R21, P3 ;  /* 0x000000ffff077224 */ /* 0x000fe200018e0615 */
[----:B------:R-:W-:Y:S02]  /*26050*/  IADD3.X R85, RZ, R21, RZ, P4, !PT ;  /* 0x00000015ff557210 */ /* 0x000fe400027fe4ff */
[----:B------:R-:W-:Y:S02]  /*26060*/  LOP3.LUT R20, R3, R20, RZ, 0x3c, !PT ;  /* 0x0000001403147212 */ /* 0x000fe400078e3cff */
        /* <DEDUP_REMOVED lines=58> */
[----:B------:R-:W3:Y:S01]  /*26410*/  SHFL.IDX PT, R5, R2, R3, 0x1c1f ;  /* 0x001c1f0302057589 */ /* 0x000ee200000e0000 */
        /* <DEDUP_REMOVED lines=20> */
[----:B------:R-:W1:Y:S01]  /*26560*/  SHFL.IDX PT, R40, R36, R3, 0x1c1f ;  /* 0x001c1f0324287589 */ /* 0x000e6200000e0000 */
[----:B------:R-:W-:Y:S02]  /*26570*/  SEL R80, R119, R58, P0 ;  /* 0x0000003a77507207 */ /* 0x000fe40000000000 */
[----:B--2---:R-:W-:Y:S01]  /*26580*/  SEL R50, R44, R33, P0 ;  /* 0x000000212c327207 */ /* 0x004fe20000000000 */
[----:B------:R2:W-:Y:S01]  /*26590*/  SHFL.IDX PT, R58, R48, R3, 0x1c1f ;  /* 0x001c1f03303a7589 */ /* 0x0005e200000e0000 */
[----:B---3--:R-:W-:Y:S02]  /*265a0*/  SEL R4, R6, R5, P0 ;  /* 0x0000000506047207 */ /* 0x008fe40000000000 */
[----:B------:R-:W-:Y:S01]  /*265b0*/  SEL R6, R5, R6, P0 ;  /* 0x0000000605067207 */ /* 0x000fe20000000000 */
[----:B------:R3:W1:Y:S01]  /*265c0*/  SHFL.IDX PT, R27, R32, R3, 0x1c1f ;  /* 0x001c1f03201b7589 */ /* 0x00066200000e0000 */
[----:B----4-:R-:W-:-:S02]  /*265d0*/  SEL R8, R10, R7, P0 ;  /* 0x000000070a087207 */ /* 0x010fc40000000000 */
[----:B------:R-:W-:Y:S01]  /*265e0*/  SEL R10, R7, R10, P0 ;  /* 0x0000000a070a7207 */ /* 0x000fe20000000000 */
[----:B------:R-:W4:Y:S01]  /*265f0*/  SHFL.IDX PT, R42, R42, R3, 0x1c1f ;  /* 0x001c1f032a2a7589 */ /* 0x000f2200000e0000 */
[----:B------:R-:W-:Y:S02]  /*26600*/  SEL R28, R30, R21, P0 ;  /* 0x000000151e1c7207 */ /* 0x000fe40000000000 */
[----:B--2---:R-:W-:Y:S01]  /*26610*/  SEL R48, R33, R44, P0 ;  /* 0x0000002c21307207 */ /* 0x004fe20000000000 */
[----:B------:R-:W-:Y:S01]  /*26620*/  SHFL.IDX PT, R41, R41, R0, 0x1c1f ;  /* 0x001c1f0029297589 */ /* 0x000fe200000e0000 */
[----:B0-----:R-:W-:Y:S02]  /*26630*/  SEL R24, R26, R9, P0 ;  /* 0x000000091a187207 */ /* 0x001fe40000000000 */
[----:B------:R-:W-:Y:S01]  /*26640*/  SEL R44, R35, R46, P0 ;  /* 0x0000002e232c7207 */ /* 0x000fe20000000000 */
[----:B------:R-:W-:Y:S01]  /*26650*/  SHFL.IDX PT, R43, R43, R0, 0x1c1f ;  /* 0x001c1f002b2b7589 */ /* 0x000fe200000e0000 */
[----:B------:R-:W-:-:S02]  /*26660*/  SEL R26, R9, R26, P0 ;  /* 0x0000001a091a7207 */ /* 0x000fc40000000000 */
[----:B---3--:R-:W-:Y:S01]  /*26670*/  SEL R32, R34, R25, P0 ;  /* 0x0000001922207207 */ /* 0x008fe20000000000 */
[----:B------:R-:W-:Y:S01]  /*26680*/  SHFL.IDX PT, R49, R49, R0, 0x1c1f ;  /* 0x001c1f0031317589 */ /* 0x000fe200000e0000 */
[----:B-1----:R-:W-:Y:S02]  /*26690*/  SEL R12, R29, R40, P0 ;  /* 0x000000281d0c7207 */ /* 0x002fe40000000000 */
[----:B------:R-:W-:Y:S01]  /*266a0*/  SEL R14, R40, R29, P0 ;  /* 0x0000001d280e7207 */ /* 0x000fe20000000000 */
[----:B------:R-:W-:Y:S01]  /*266b0*/  SHFL.IDX PT, R51, R51, R0, 0x1c1f ;  /* 0x001c1f0033337589 */ /* 0x000fe200000e0000 */
[----:B------:R-:W-:Y:S02]  /*266c0*/  SEL R46, R46, R35, P0 ;  /* 0x000000232e2e7207 */ /* 0x000fe40000000000 */
[----:B------:R-:W-:Y:S01]  /*266d0*/  SEL R34, R25, R34, P0 ;  /* 0x0000002219227207 */ /* 0x000fe20000000000 */
[----:B------:R-:W0:Y:S01]  /*266e0*/  SHFL.IDX PT, R54, R54, R3, 0x1c1f ;  /* 0x001c1f0336367589 */ /* 0x000e2200000e0000 */
[----:B------:R-:W-:-:S02]  /*266f0*/  SEL R36, R38, R27, P0 ;  /* 0x0000001b26247207 */ /* 0x000fc40000000000 */
[----:B------:R-:W-:Y:S01]  /*26700*/  SEL R38, R27, R38, P0 ;  /* 0x000000261b267207 */ /* 0x000fe20000000000 */
[----:B------:R1:W2:Y:S01]  /*26710*/  SHFL.IDX PT, R2, R56, R3, 0x1c1f ;  /* 0x001c1f0338027589 */ /* 0x0002a200000e0000 */
[----:B----4-:R-:W-:Y:S02]  /*26720*/  SEL R40, R31, R42, P0 ;  /* 0x0000002a1f287207 */ /* 0x010fe40000000000 */
[----:B------:R-:W-:Y:S01]  /*26730*/  SEL R42, R42, R31, P0 ;  /* 0x0000001f2a2a7207 */ /* 0x000fe20000000000 */
[----:B------:R-:W3:Y:S01]  /*26740*/  SHFL.IDX PT, R66, R66, R3, 0x1c1f ;  /* 0x001c1f0342427589 */ /* 0x000ee200000e0000 */
[----:B------:R-:W-:-:S03]  /*26750*/  SEL R30, R21, R30, P0 ;  /* 0x0000001e151e7207 */ /* 0x000fc60000000000 */
        /* <DEDUP_REMOVED lines=9> */
[----:B--2---:R-:W-:Y:S02]  /*267f0*/  SEL R9, R43, R2, P0 ;  /* 0x000000022b097207 */ /* 0x004fe40000000000 */
[----:B------:R-:W-:Y:S01]  /*26800*/  SEL R11, R2, R43, P0 ;  /* 0x0000002b020b7207 */ /* 0x000fe20000000000 */
[----:B------:R0:W1:Y:S01]  /*26810*/  SHFL.IDX PT, R20, R60, R3, 0x1c1f ;  /* 0x001c1f033c147589 */ /* 0x00006200000e0000 */
[----:B---3--:R-:W-:-:S02]  /*26820*/  SEL R33, R49, R66, P0 ;  /* 0x0000004231217207 */ /* 0x008fc40000000000 */
[----:B------:R-:W-:Y:S01]  /*26830*/  SEL R35, R66, R49, P0 ;  /* 0x0000003142237207 */ /* 0x000fe20000000000 */
[----:B------:R-:W2:Y:S01]  /*26840*/  SHFL.IDX PT, R64, R64, R3, 0x1c1f ;  /* 0x001c1f0340407589 */ /* 0x000ea200000e0000 */
[----:B----4-:R-:W-:-:S03]  /*26850*/  SEL R37, R51, R68, P0 ;  /* 0x0000004433257207 */ /* 0x010fc60000000000 */
[----:B------:R-:W3:Y:S01]  /*26860*/  SHFL.IDX PT, R72, R72, R3, 0x1c1f ;  /* 0x001c1f0348487589 */ /* 0x000ee200000e0000 */
[----:B0-----:R-:W-:-:S03]  /*26870*/  SEL R60, R62, R39, P0 ;  /* 0x000000273e3c7207 */ /* 0x001fc60000000000 */
[----:B------:R-:W0:Y:S01]  /*26880*/  SHFL.IDX PT, R74, R74, R3, 0x1c1f ;  /* 0x001c1f034a4a7589 */ /* 0x000e2200000e0000 */
[----:B------:R-:W-:Y:S02]  /*26890*/  SEL R62, R39, R62, P0 ;  /* 0x0000003e273e7207 */ /* 0x000fe40000000000 */
[----:B------:R-:W-:Y:S01]  /*268a0*/  SEL R39, R68, R51, P0 ;  /* 0x0000003344277207 */ /* 0x000fe20000000000 */
[----:B------:R-:W-:Y:S04]  /*268b0*/  SHFL.IDX PT, R55, R55, R0, 0x1c1f ;  /* 0x001c1f0037377589 */ /* 0x000fe800000e0000 */
[----:B------:R-:W-:Y:S04]  /*268c0*/  SHFL.IDX PT, R61, R61, R0, 0x1c1f ;  /* 0x001c1f003d3d7589 */ /* 0x000fe800000e0000 */
[----:B------:R-:W-:Y:S01]  /*268d0*/  SHFL.IDX PT, R63, R63, R0, 0x1c1f ;  /* 0x001c1f003f3f7589 */ /* 0x000fe200000e0000 */
[----:B-1----:R-:W-:-:S02]  /*268e0*/  SEL R25, R45, R20, P0 ;  /* 0x000000142d197207 */ /* 0x002fc40000000000 */
[----:B------:R-:W-:Y:S01]  /*268f0*/  SEL R27, R20, R45, P0 ;  /* 0x0000002d141b7207 */ /* 0x000fe20000000000 */
[----:B------:R-:W1:Y:S01]  /*26900*/  SHFL.IDX PT, R70, R70, R3, 0x1c1f ;  /* 0x001c1f0346467589 */ /* 0x000e6200000e0000 */
[----:B--2---:R-:W-:Y:S02]  /*26910*/  SEL R29, R47, R64, P0 ;  /* 0x000000402f1d7207 */ /* 0x004fe40000000000 */
[----:B------:R-:W-:Y:S01]  /*26920*/  SEL R31, R64, R47, P0 ;  /* 0x0000002f401f7207 */ /* 0x000fe20000000000 */
[----:B------:R-:W2:Y:S01]  /*26930*/  SHFL.IDX PT, R76, R76, R3, 0x1c1f ;  /* 0x001c1f034c4c7589 */ /* 0x000ea200000e0000 */
[----:B---3--:R-:W-:Y:S02]  /*26940*/  SEL R41, R57, R72, P0 ;  /* 0x0000004839297207 */ /* 0x008fe40000000000 */
[----:B------:R-:W-:Y:S01]  /*26950*/  SEL R43, R72, R57, P0 ;  /* 0x00000039482b7207 */ /* 0x000fe20000000000 */
[----:B------:R-:W3:Y:S01]  /*26960*/  SHFL.IDX PT, R78, R78, R3, 0x1c1f ;  /* 0x001c1f034e4e7589 */ /* 0x000ee200000e0000 */
[----:B0-----:R-:W-:-:S02]  /*26970*/  SEL R49, R59, R74, P0 ;  /* 0x0000004a3b317207 */ /* 0x001fc40000000000 */
[----:B------:R-:W-:Y:S01]  /*26980*/  SEL R51, R74, R59, P0 ;  /* 0x0000003b4a337207 */ /* 0x000fe20000000000 */
[----:B------:R-:W0:Y:S04]  /*26990*/  SHFL.IDX PT, R80, R80, R3, 0x1c1f ;  /* 0x001c1f0350507589 */ /* 0x000e2800000e0000 */
[----:B------:R4:W0:Y:S01]  /*269a0*/  SHFL.IDX PT, R65, R65, R0, 0x1c1f ;  /* 0x001c1f0041417589 */ /* 0x00082200000e0000 */
[----:B-1----:R-:W-:Y:S02]  /*269b0*/  SEL R13, R55, R70, P0 ;  /* 0x00000046370d7207 */ /* 0x002fe40000000000 */
[----:B------:R-:W-:Y:S01]  /*269c0*/  SEL R15, R70, R55, P0 ;  /* 0x00000037460f7207 */ /* 0x000fe20000000000 */
[----:B----4-:R-:W-:Y:S01]  /*269d0*/  IMAD.MOV.U32 R0, RZ, RZ, RZ ;  /* 0x000000ffff007224 */ /* 0x010fe200078e00ff */
[----:B--2---:R-:W-:-:S02]  /*269e0*/  SEL R45, R61, R76, P0 ;  /* 0x0000004c3d2d7207 */ /* 0x004fc40000000000 */
[----:B------:R-:W-:Y:S02]  /*269f0*/  SEL R47, R76, R61, P0 ;  /* 0x0000003d4c2f7207 */ /* 0x000fe40000000000 */
[----:B---3--:R-:W-:Y:S02]  /*26a00*/  SEL R57, R63, R78, P0 ;  /* 0x0000004e3f397207 */ /* 0x008fe40000000000 */
[----:B------:R-:W-:-:S07]  /*26a10*/  SEL R59, R78, R63, P0 ;  /* 0x0000003f4e3b7207 */ /* 0x000fce0000000000 */
.L_x_5402:
[----:B------:R-:W2:Y:S04]  /*26a20*/  LDL.LU R2, [R1+0x14] ;  /* 0x0000140001027983 */ /* 0x000ea80000300800 */
[----:B------:R-:W3:Y:S01]  /*26a30*/  LDL.LU R54, [R1+0x18] ;  /* 0x0000180001367983 */ /* 0x000ee20000300800 */
[----:B------:R-:W-:Y:S05]  /*26a40*/  WARPSYNC.ALL ;  /* 0x0000000000007948 */ /* 0x000fea0003800000 */
[----:B------:R-:W-:Y:S01]  /*26a50*/  BAR.SYNC.DEFER_BLOCKING 0x1, 0x100 ;  /* 0x0044000000007b1d */ /* 0x000fe20000010000 */
[----:B0-----:R-:W-:-:S02]  /*26a60*/  SEL R61, R65, R80, P0 ;  /* 0x00000050413d7207 */ /* 0x001fc40000000000 */
        /* <DEDUP_REMOVED lines=16> */
[----:B------:R-:W-:-:S04]  /*26b70*/  IMAD R3, R236, 0x40, R233 ;  /* 0x00000040ec037824 */ /* 0x000fc800078e02e9 */
[----:B------:R-:W-:Y:S01]  /*26b80*/  IMAD.WIDE R52, R3, 0x2, R52 ;  /* 0x0000000203347825 */ /* 0x000fe200078e0234 */
[----:B------:R-:W-:Y:S01]  /*26b90*/  BAR.SYNC.DEFER_BLOCKING 0x1, 0x100 ;  /* 0x0044000000007b1d */ /* 0x000fe20000010000 */
[----:B--2---:R-:W-:-:S04]  /*26ba0*/  IADD3 R20, P2, R2, UR4, RZ ;  /* 0x0000000402147c10 */ /* 0x004fc8000ff5e0ff */
[----:B---3--:R-:W-:Y:S01]  /*26bb0*/  IADD3.X R21, R54, UR5, RZ, P2, !PT ;  /* 0x0000000536157c10 */ /* 0x008fe200097fe4ff */
        /* <DEDUP_REMOVED lines=14> */
[----:B--2---:R-:W-:-:S07]  /*26ca0*/  IADD3 R60, -R3, R60, RZ ;  /* 0x0000003c033c7210 */ /* 0x004fce0007ffe1ff */
.L_x_5168:
[----:B------:R-:W3:Y:S01]  /*26cb0*/  LDL.LU R11, [R1+0x1c] ;  /* 0x00001c00010b7983 */ /* 0x000ee20000300800 */
[----:B------:R-:W-:-:S03]  /*26cc0*/  ULDC.64 UR4, c[0x0][0xb70] ;  /* 0x0002dc0000047ab9 */ /* 0x000fc60000000a00 */
[----:B------:R-:W4:Y:S04]  /*26cd0*/  LDL.LU R10, [R1+0xc] ;  /* 0x00000c00010a7983 */ /* 0x000f280000300800 */
[----:B------:R-:W4:Y:S04]  /*26ce0*/  LDL R6, [R1+0x4] ;  /* 0x0000040001067983 */ /* 0x000f280000100800 */
[----:B------:R-:W4:Y:S04]  /*26cf0*/  LDL.LU R66, [R1+0x10] ;  /* 0x0000100001427983 */ /* 0x000f280000300800 */
[----:B------:R-:W4:Y:S01]  /*26d00*/  LDL.LU R64, [R1+0x2c] ;  /* 0x00002c0001407983 */ /* 0x000f220000300800 */
[--C-:B--2--5:R-:W-:Y:S01]  /*26d10*/  SHF.R.S32.HI R3, RZ, 0x1f, R0.reuse ;  /* 0x0000001fff037819 */ /* 0x124fe20000011400 */
[----:B------:R-:W-:Y:S01]  /*26d20*/  IMAD.MOV.U32 R2, RZ, RZ, R0 ;  /* 0x000000ffff027224 */ /* 0x000fe200078e0000 */
[----:B------:R-:W-:-:S02]  /*26d30*/  LOP3.LUT R8, R9, 0x380, RZ, 0xc0, !PT ;  /* 0x0000038009087812 */ /* 0x000fc400078ec0ff */
[----:B------:R-:W-:Y:S02]  /*26d40*/  IADD3 R13, P3, R52, 0x2000, RZ ;  /* 0x00002000340d7810 */ /* 0x000fe40007f7e0ff */
[----:B------:R-:W-:Y:S02]  /*26d50*/  SHF.R.U64 R8, R8, 0x3, RZ ;  /* 0x0000000308087819 */ /* 0x000fe400000012ff */
[----:B------:R-:W-:Y:S02]  /*26d60*/  IADD3 R33, P0, R52, 0x5000, RZ ;  /* 0x0000500034217810 */ /* 0x000fe40007f1e0ff */
[----:B------:R-:W-:Y:S02]  /*26d70*/  LOP3.LUT R8, R8, R9, RZ, 0x3c, !PT ;  /* 0x0000000908087212 */ /* 0x000fe400078e3cff */
[C---:B------:R-:W-:Y:S02]  /*26d80*/  IADD3 R25, P4, R52.reuse, 0x3000, RZ ;  /* 0x0000300034197810 */ /* 0x040fe40007f9e0ff */
[----:B------:R-:W-:-:S02]  /*26d90*/  IADD3 R29, P5, R52, 0x4000, RZ ;  /* 0x00004000341d7810 */ /* 0x000fc40007fbe0ff */
[----:B------:R-:W-:Y:S01]  /*26da0*/  SHF.R.S32.HI R237, RZ, 0x1f, R236 ;  /* 0x0000001fffed7819 */ /* 0x000fe200000114ec */
[----:B------:R-:W-:Y:S01]  /*26db0*/  BSSY B1, `(.L_x_5169) ;  /* 0x0000090000017945 */ /* 0x000fe20003800000 */
[----:B---3--:R-:W-:Y:S02]  /*26dc0*/  SEL R63, R11, RZ, !P1 ;  /* 0x000000ff0b3f7207 */ /* 0x008fe40004800000 */
[----:B----4-:R-:W-:Y:S02]  /*26dd0*/  SEL R65, R10, RZ, !P1 ;  /* 0x000000ff0a417207 */ /* 0x010fe40004800000 */
[----:B------:R-:W2:Y:S01]  /*26de0*/  LDL R10, [R1+0x34] ;  /* 0x00003400010a7983 */ /* 0x000ea20000100800 */
[----:B------:R-:W-:Y:S02]  /*26df0*/  LOP3.LUT R12, R13, 0x380, RZ, 0xc0, !PT ;  /* 0x000003800d0c7812 */ /* 0x000fe400078ec0ff */
[----:B------:R-:W-:Y:S01]  /*26e00*/  SHF.R.S32.HI R62, RZ, 0x1f, R66 ;  /* 0x0000001fff3e7819 */ /* 0x000fe20000011442 */
[----:B------:R-:W-:Y:S01]  /*26e10*/  IMAD.X R9, RZ, RZ, R53, P2 ;  /* 0x000000ffff097224 */ /* 0x000fe200010e0635 */
[----:B------:R-:W-:Y:S01]  /*26e20*/  LOP3.LUT R32, R33, 0x380, RZ, 0xc0, !PT ;  /* 0x0000038021207812 */ /* 0x000fe200078ec0ff */
[----:B------:R-:W-:Y:S01]  /*26e30*/  IMAD R11, R64, 0x80, R6 ;  /* 0x00000080400b7824 */ /* 0x000fe200078e0206 */
[----:B------:R-:W-:Y:S01]  /*26e40*/  LOP3.LUT R24, R25, 0x380, RZ, 0xc0, !PT ;  /* 0x0000038019187812 */ /* 0x000fe200078ec0ff */
[----:B------:R-:W-:Y:S01]  /*26e50*/  IMAD R4, R62, UR4, RZ ;  /* 0x000000043e047c24 */ /* 0x000fe2000f8e02ff */
[----:B------:R-:W-:-:S02]  /*26e60*/  LOP3.LUT R28, R29, 0x380, RZ, 0xc0, !PT ;  /* 0x000003801d1c7812 */ /* 0x000fc400078ec0ff */
[----:B------:R-:W-:Y:S01]  /*26e70*/  SHF.R.U64 R12, R12, 0x3, RZ ;  /* 0x000000030c0c7819 */ /* 0x000fe200000012ff */
[C---:B------:R-:W-:Y:S02]  /*26e80*/  IMAD R7, R66.reuse, UR5, R4 ;  /* 0x0000000542077c24 */ /* 0x040fe4000f8e0204 */
[----:B------:R-:W-:Y:S01]  /*26e90*/  IMAD.WIDE.U32 R4, R66, UR4, R2 ;  /* 0x0000000442047c25 */ /* 0x000fe2000f8e0002 */
[----:B------:R-:W-:Y:S01]  /*26ea0*/  ULDC.64 UR4, c[0x0][0xb78] ;  /* 0x0002de0000047ab9 */ /* 0x000fe20000000a00 */
[----:B------:R-:W-:Y:S02]  /*26eb0*/  IADD3 R41, P2, R52, 0x7000, RZ ;  /* 0x0000700034297810 */ /* 0x000fe40007f5e0ff */
[----:B------:R-:W-:Y:S01]  /*26ec0*/  IMAD.IADD R5, R5, 0x1, R7 ;  /* 0x0000000105057824 */ /* 0x000fe200078e0207 */
[----:B------:R-:W-:Y:S01]  /*26ed0*/  SHF.R.U64 R32, R32, 0x3, RZ ;  /* 0x0000000320207819 */ /* 0x000fe200000012ff */
[----:B------:R-:W-:Y:S01]  /*26ee0*/  IMAD R2, R63, UR4, RZ ;  /* 0x000000043f027c24 */ /* 0x000fe2000f8e02ff */
[----:B------:R-:W-:Y:S01]  /*26ef0*/  SHF.R.U64 R24, R24, 0x3, RZ ;  /* 0x0000000318187819 */ /* 0x000fe200000012ff */
[----:B------:R-:W-:Y:S01]  /*26f00*/  IMAD.WIDE.U32 R4, R65, UR4, R4 ;  /* 0x0000000441047c25 */ /* 0x000fe2000f8e0004 */
[----:B------:R-:W-:-:S02]  /*26f10*/  SHF.R.S32.HI R7, RZ, 0x1f, R11 ;  /* 0x0000001fff077819 */ /* 0x000fc4000001140b */
[----:B------:R-:W-:Y:S01]  /*26f20*/  SHF.R.U64 R28, R28, 0x3, RZ ;  /* 0x000000031c1c7819 */ /* 0x000fe200000012ff */
[----:B------:R-:W-:Y:S01]  /*26f30*/  IMAD R6, R65, UR5, R2 ;  /* 0x0000000541067c24 */ /* 0x000fe2000f8e0202 */
[----:B------:R-:W-:Y:S01]  /*26f40*/  IADD3 R2, P1, R11, R4, RZ ;  /* 0x000000040b027210 */ /* 0x000fe20007f3e0ff */
[----:B------:R-:W-:Y:S01]  /*26f50*/  ULDC.64 UR4, c[0x0][0xb40] ;  /* 0x0002d00000047ab9 */ /* 0x000fe20000000a00 */
[----:B------:R-:W-:Y:S02]  /*26f60*/  LOP3.LUT R12, R12, R13, RZ, 0x3c, !PT ;  /* 0x0000000d0c0c7212 */ /* 0x000fe400078e3cff */
[----:B------:R-:W-:Y:S02]  /*26f70*/  IADD3.X R7, R7, R5, R6, P1, !PT ;  /* 0x0000000507077210 */ /* 0x000fe40000ffe406 */
[----:B------:R-:W-:-:S04]  /*26f80*/  LEA R20, P1, R2, UR4, 0x2 ;  /* 0x0000000402147c11 */ /* 0x000fc8000f8210ff */
[----:B------:R-:W-:Y:S01]  /*26f90*/  LEA.HI.X R21, R2, UR5, R7, 0x2, P1 ;  /* 0x0000000502157c11 */ /* 0x000fe200088f1407 */
[----:B------:R-:W-:Y:S01]  /*26fa0*/  ULDC.64 UR4, c[0x0][0xaa0] ;  /* 0x0002a80000047ab9 */ /* 0x000fe20000000a00 */
[----:B------:R-:W-:Y:S02]  /*26fb0*/  IADD3 R37, P1, R52, 0x6000, RZ ;  /* 0x0000600034257810 */ /* 0x000fe40007f3e0ff */
[----:B------:R-:W-:Y:S02]  /*26fc0*/  LOP3.LUT R40, R41, 0x380, RZ, 0xc0, !PT ;  /* 0x0000038029287812 */ /* 0x000fe400078ec0ff */
[----:B------:R-:W-:Y:S02]  /*26fd0*/  LOP3.LUT R36, R37, 0x380, RZ, 0xc0, !PT ;  /* 0x0000038025247812 */ /* 0x000fe400078ec0ff */
        /* <DEDUP_REMOVED lines=8> */
[----:B------:R-:W-:Y:S02]  /*27060*/  IADD3.X R13, RZ, R53, RZ, P3, !PT ;  /* 0x00000035ff0d7210 */ /* 0x000fe40001ffe4ff */
[----:B------:R-:W-:Y:S01]  /*27070*/  LOP3.LUT R40, R40, R41, RZ, 0x3c, !PT ;  /* 0x0000002928287212 */ /* 0x000fe200078e3cff */
[----:B------:R-:W-:Y:S01]  /*27080*/  IMAD.X R41, RZ, RZ, R53, P2 ;  /* 0x000000ffff297224 */ /* 0x000fe200010e0635 */
[----:B------:R-:W-:Y:S02]  /*27090*/  IADD3 R5, R11, 0x8, RZ ;  /* 0x000000080b057810 */ /* 0x000fe40007ffe0ff */
[----:B------:R-:W-:-:S02]  /*270a0*/  IADD3 R45, P3, R52, 0x8000, RZ ;  /* 0x00008000342d7810 */ /* 0x000fc40007f7e0ff */
[----:B------:R-:W-:Y:S02]  /*270b0*/  IADD3 R49, P4, R52, 0x9000, RZ ;  /* 0x0000900034317810 */ /* 0x000fe40007f9e0ff */
[----:B------:R-:W-:Y:S01]  /*270c0*/  LOP3.LUT R36, R36, R37, RZ, 0x3c, !PT ;  /* 0x0000002524247212 */ /* 0x000fe200078e3cff */
[----:B------:R-:W-:Y:S01]  /*270d0*/  IMAD.X R37, RZ, RZ, R53, P1 ;  /* 0x000000ffff257224 */ /* 0x000fe200008e0635 */
[C---:B------:R-:W-:Y:S02]  /*270e0*/  IADD3 R55, P5, R52.reuse, 0xa000, RZ ;  /* 0x0000a00034377810 */ /* 0x040fe40007fbe0ff */
[C---:B------:R-:W-:Y:S02]  /*270f0*/  LOP3.LUT R2, R52.reuse, 0x380, RZ, 0xc0, !PT ;  /* 0x0000038034027812 */ /* 0x040fe400078ec0ff */
[----:B------:R-:W-:Y:S02]  /*27100*/  IADD3 R7, P2, R52, 0xb000, RZ ;  /* 0x0000b00034077810 */ /* 0x000fe40007f5e0ff */
[----:B------:R-:W-:-:S02]  /*27110*/  LOP3.LUT R44, R45, 0x380, RZ, 0xc0, !PT ;  /* 0x000003802d2c7812 */ /* 0x000fc400078ec0ff */
[----:B------:R-:W-:Y:S02]  /*27120*/  LOP3.LUT R48, R49, 0x380, RZ, 0xc0, !PT ;  /* 0x0000038031307812 */ /* 0x000fe400078ec0ff */
        /* <DEDUP_REMOVED lines=10> */
[----:B------:R-:W-:Y:S01]  /*271d0*/  IADD3.X R57, RZ, R53, RZ, P2, !PT ;  /* 0x00000035ff397210 */ /* 0x000fe200017fe4ff */
[----:B------:R-:W-:-:S02]  /*271e0*/  IMAD R61, R3, UR4, RZ ;  /* 0x00000004033d7c24 */ /* 0x000fc4000f8e02ff */
[----:B------:R-:W-:Y:S02]  /*271f0*/  IMAD R67, R64, -0x80, R60 ;  /* 0xffffff8040437824 */ /* 0x000fe400078e023c */
[----:B------:R-:W-:-:S03]  /*27200*/  IMAD R61, R0, UR5, R61 ;  /* 0x00000005003d7c24 */ /* 0x000fc6000f8e023d */
[----:B------:R-:W-:Y:S02]  /*27210*/  ISETP.GE.AND P3, PT, R236, R67, PT ;  /* 0x00000043ec00720c */ /* 0x000fe40003f66270 */
[----:B--2---:R-:W-:-:S04]  /*27220*/  LOP3.LUT P0, RZ, R10, 0x3, RZ, 0xc0, !PT ;  /* 0x000000030aff7812 */ /* 0x004fc8000780c0ff */
[-C--:B------:R-:W-:Y:S02]  /*27230*/  ISETP.GE.OR P1, PT, R11, R60.reuse, P0 ;  /* 0x0000003c0b00720c */ /* 0x080fe40000726670 */
[----:B------:R-:W-:Y:S02]  /*27240*/  ISETP.GE.OR P0, PT, R5, R60, P0 ;  /* 0x0000003c0500720c */ /* 0x000fe40000706670 */
[----:B------:R-:W-:Y:S02]  /*27250*/  SHF.R.U64 R5, R2, 0x3, RZ ;  /* 0x0000000302057819 */ /* 0x000fe400000012ff */
[----:B------:R-:W-:-:S04]  /*27260*/  LOP3.LUT R2, R7, 0x380, RZ, 0xc0, !PT ;  /* 0x0000038007027812 */ /* 0x000fc800078ec0ff */
[----:B------:R-:W-:Y:S02]  /*27270*/  SHF.R.U64 R2, R2, 0x3, RZ ;  /* 0x0000000302027819 */ /* 0x000fe400000012ff */
[----:B------:R-:W-:Y:S01]  /*27280*/  LOP3.LUT R4, R5, R52, RZ, 0x3c, !PT ;  /* 0x0000003405047212 */ /* 0x000fe200078e3cff */
[----:B------:R-:W-:Y:S01]  /*27290*/  IMAD.MOV.U32 R5, RZ, RZ, R53 ;  /* 0x000000ffff057224 */ /* 0x000fe200078e0035 */
[----:B------:R-:W-:Y:S01]  /*272a0*/  LOP3.LUT R56, R2, R7, RZ, 0x3c, !PT ;  /* 0x0000000702387212 */ /* 0x000fe200078e3cff */
[----:B------:R-:W-:Y:S04]  /*272b0*/  @!P1 STG.E desc[UR54][R20.64], R122 ;  /* 0x0000007a14009986 */ /* 0x000fe8000c101936 */
[----:B------:R0:W-:Y:S04]  /*272c0*/  @!P0 STG.E desc[UR54][R20.64+0x20], R123 ;  /* 0x0000207b14008986 */ /* 0x0001e8000c101936 */
[----:B------:R-:W5:Y:S04]  /*272d0*/  LD.E.128 R4, desc[UR54][R4.64] ;  /* 0x0000003604047980 */ /* 0x000f68000c101d00 */
[----:B------:R-:W5:Y:S04]  /*272e0*/  LD.E.128 R8, desc[UR54][R8.64] ;  /* 0x0000003608087980 */ /* 0x000f68000c101d00 */
[----:B------:R-:W5:Y:S01]  /*272f0*/  LD.E.128 R12, desc[UR54][R12.64] ;  /* 0x000000360c0c7980 */ /* 0x000f62000c101d00 */
[----:B0-----:R-:W-:-:S03]  /*27300*/  SHF.R.S32.HI R21, RZ, 0x1f, R233 ;  /* 0x0000001fff157819 */ /* 0x001fc600000114e9 */
        /* <DEDUP_REMOVED lines=16> */
[----:B------:R-:W-:Y:S01]  /*27410*/  IMAD.WIDE.U32 R2, R0, UR4, R20 ;  /* 0x0000000400027c25 */ /* 0x000fe2000f8e0014 */
[----:B------:R-:W-:-:S03]  /*27420*/  ULDC.64 UR4, c[0x0][0xae0] ;  /* 0x0002b80000047ab9 */ /* 0x000fc60000000a00 */
[----:B------:R-:W-:Y:S02]  /*27430*/  VIADD R0, R236, 0x20 ;  /* 0x00000020ec007836 */ /* 0x000fe40000000000 */
[----:B------:R-:W-:Y:S02]  /*27440*/  IMAD.IADD R3, R3, 0x1, R61 ;  /* 0x0000000103037824 */ /* 0x000fe400078e023d */
[----:B------:R-:W-:Y:S01]  /*27450*/  IMAD R61, R62, UR4, RZ ;  /* 0x000000043e3d7c24 */ /* 0x000fe2000f8e02ff */
[----:B------:R-:W-:Y:S01]  /*27460*/  IADD3 R20, R236, 0x40, RZ ;  /* 0x00000040ec147810 */ /* 0x000fe20007ffe0ff */
[----:B------:R-:W-:Y:S01]  /*27470*/  IMAD.WIDE.U32 R2, R66, UR4, R2 ;  /* 0x0000000442027c25 */ /* 0x000fe2000f8e0002 */
[----:B------:R-:W-:-:S03]  /*27480*/  ISETP.GE.AND P0, PT, R0, R67, PT ;  /* 0x000000430000720c */ /* 0x000fc60003f06270 */
[----:B------:R-:W-:Y:S01]  /*27490*/  IMAD R61, R66, UR5, R61 ;  /* 0x00000005423d7c24 */ /* 0x000fe2000f8e023d */
[----:B------:R-:W-:Y:S01]  /*274a0*/  ULDC.64 UR4, c[0x0][0xae8] ;  /* 0x0002ba0000047ab9 */ /* 0x000fe20000000a00 */
[----:B------:R-:W-:Y:S01]  /*274b0*/  VIADD R0, R16, 0x33420 ;  /* 0x0003342010007836 */ /* 0x000fe20000000000 */
[-C--:B------:R-:W-:Y:S01]  /*274c0*/  ISETP.GE.AND P1, PT, R20, R67.reuse, PT ;  /* 0x000000431400720c */ /* 0x080fe20003f26270 */
[----:B------:R-:W-:Y:S02]  /*274d0*/  IMAD.IADD R3, R3, 0x1, R61 ;  /* 0x0000000103037824 */ /* 0x000fe400078e023d */
[----:B------:R-:W-:Y:S01]  /*274e0*/  IMAD R20, R63, UR4, RZ ;  /* 0x000000043f147c24 */ /* 0x000fe2000f8e02ff */
[----:B------:R-:W-:Y:S01]  /*274f0*/  PRMT R0, RZ, 0x654, R0 ;  /* 0x00000654ff007816 */ /* 0x000fe20000000000 */
[----:B------:R-:W-:Y:S02]  /*27500*/  VIADD R21, R236, 0x60 ;  /* 0x00000060ec157836 */ /* 0x000fe40000000000 */
[C---:B------:R-:W-:Y:S01]  /*27510*/  IMAD R63, R65.reuse, UR5, R20 ;  /* 0x00000005413f7c24 */ /* 0x040fe2000f8e0214 */
[----:B0-----:R0:W-:Y:S01]  /*27520*/  SYNCS.ARRIVE.TRANS64.RED.A1T0 RZ, [R0+URZ], RZ ;  /* 0x000000ff00ff79a7 */ /* 0x0011e2000810043f */
[----:B------:R-:W-:Y:S01]  /*27530*/  IMAD.WIDE.U32 R60, R65, UR4, R2 ;  /* 0x00000004413c7c25 */ /* 0x000fe2000f8e0002 */
[----:B------:R-:W-:-:S03]  /*27540*/  ISETP.GE.AND P2, PT, R21, R67, PT ;  /* 0x000000431500720c */ /* 0x000fc60003f46270 */
[----:B------:R-:W-:-:S04]  /*27550*/  IMAD.WIDE R20, R64, 0x80, R236 ;  /* 0x0000008040147825 */ /* 0x000fc800078e02ec */
[----:B------:R-:W-:Y:S01]  /*27560*/  IMAD.IADD R65, R61, 0x1, R63 ;  /* 0x000000013d417824 */ /* 0x000fe200078e023f */
[----:B0-----:R-:W-:Y:S06]  /*27570*/  @P3 BRA `(.L_x_5170) ;  /* 0x00000000004c3947 */ /* 0x001fec0003800000 */
[----:B------:R-:W-:Y:S01]  /*27580*/  ULDC.64 UR4, c[0x0][0xad8] ;  /* 0x0002b60000047ab9 */ /* 0x000fe20000000a00 */
[----:B------:R-:W-:Y:S01]  /*27590*/  MOV R2, R60 ;  /* 0x0000003c00027202 */ /* 0x000fe20000000f00 */
[----:B------:R-:W-:Y:S01]  /*275a0*/  IMAD R63, R21, UR4, RZ ;  /* 0x00000004153f7c24 */ /* 0x000fe2000f8e02ff */
[----:B------:R-:W-:Y:S01]  /*275b0*/  ULDC.64 UR6, c[0x0][0xa80] ;  /* 0x0002a00000067ab9 */ /* 0x000fe20000000a00 */
[----:B------:R-:W-:Y:S02]  /*275c0*/  IMAD.MOV.U32 R3, RZ, RZ, R65 ;  /* 0x000000ffff037224 */ /* 0x000fe400078e0041 */
[C---:B------:R-:W-:Y:S02]  /*275d0*/  IMAD R63, R20.reuse, UR5, R63 ;  /* 0x00000005143f7c24 */ /* 0x040fe4000f8e023f */
[----:B------:R-:W-:Y:S01]  /*275e0*/  IMAD.WIDE.U32 R2, R20, UR4, R2 ;  /* 0x0000000414027c25 */ /* 0x000fe2000f8e0002 */
[----:B------:R-:W-:Y:S02]  /*275f0*/  ULDC UR4, c[0x0][0xa8c] ;  /* 0x0002a30000047ab9 */ /* 0x000fe40000000800 */
[----:B------:R-:W-:Y:S01]  /*27600*/  ISETP.GE.AND P4, PT, R233, UR4, PT ;  /* 0x00000004e9007c0c */ /* 0x000fe2000bf86270 */
[----:B------:R-:W-:Y:S01]  /*27610*/  IMAD.IADD R3, R3, 0x1, R63 ;  /* 0x0000000103037824 */ /* 0x000fe200078e023f */
[----:B------:R-:W-:Y:S01]  /*27620*/  LEA R62, P5, R2, UR6, 0x1 ;  /* 0x00000006023e7c11 */ /* 0x000fe2000f8a08ff */
[----:B------:R-:W-:-:S02]  /*27630*/  VIADD R0, R233, 0x40 ;  /* 0x00000040e9007836 */ /* 0x000fc40000000000 */
[----:B------:R-:W-:Y:S01]  /*27640*/  VIADD R64, R233, 0x80 ;  /* 0x00000080e9407836 */ /* 0x000fe20000000000 */
[----:B------:R-:W-:Y:S02]  /*27650*/  LEA.HI.X R63, R2, UR7, R3, 0x1, P5 ;  /* 0x00000007023f7c11 */ /* 0x000fe4000a8f0c03 */
[----:B------:R-:W-:Y:S02]  /*27660*/  ISETP.GE.AND P3, PT, R0, UR4, PT ;  /* 0x0000000400007c0c */ /* 0x000fe4000bf66270 */
[----:B------:R-:W-:-:S03]  /*27670*/  ISETP.GE.AND P5, PT, R64, UR4, PT ;  /* 0x0000000440007c0c */ /* 0x000fc6000bfa6270 */
[----:B-----5:R0:W-:Y:S08]  /*27680*/  @!P4 STG.E.128 desc[UR54][R62.64], R4 ;  /* 0x000000043e00c986 */ /* 0x0201f0000c101d36 */
[----:B------:R0:W-:Y:S04]  /*27690*/  @!P3 STG.E.128 desc[UR54][R62.64+0x80], R28 ;  /* 0x0000801c3e00b986 */ /* 0x0001e8000c101d36 */
[----:B------:R0:W-:Y:S02]  /*276a0*/  @!P5 STG.E.128 desc[UR54][R62.64+0x100], R44 ;  /* 0x0001002c3e00d986 */ /* 0x0001e4000c101d36 */
.L_x_5170:
[----:B------:R-:W-:Y:S05]  /*276b0*/  BSYNC B1 ;  /* 0x0000000000017941 */ /* 0x000fea0003800000 */
.L_x_5169:
[----:B------:R-:W-:Y:S04]  /*276c0*/  BSSY B1, `(.L_x_5171) ;  /* 0x0000017000017945 */ /* 0x000fe80003800000 */
[----:B------:R-:W-:Y:S05]  /*276d0*/  @P0 BRA `(.L_x_5172) ;  /* 0x0000000000540947 */ /* 0x000fea0003800000 */
[----:B0----5:R-:W-:Y:S01]  /*276e0*/  IADD3 R5, P0, R20, 0x20, RZ ;  /* 0x0000002014057810 */ /* 0x021fe20007f1e0ff */
[C---:B------:R-:W-:Y:S01]  /*276f0*/  VIADD R2, R233.reuse, 0x40 ;  /* 0x00000040e9027836 */ /* 0x040fe20000000000 */
[----:B------:R-:W-:Y:S01]  /*27700*/  ULDC UR4, c[0x0][0xa8c] ;  /* 0x0002a30000047ab9 */ /* 0x000fe20000000800 */
[----:B------:R-:W-:Y:S01]  /*27710*/  ULDC.64 UR6, c[0x0][0xad8] ;  /* 0x0002b60000067ab9 */ /* 0x000fe20000000a00 */
[----:B------:R-:W-:Y:S01]  /*27720*/  IADD3.X R0, RZ, R21, RZ, P0, !PT ;  /* 0x00000015ff007210 */ /* 0x000fe200007fe4ff */
[----:B------:R-:W-:Y:S01]  /*27730*/  IMAD.MOV.U32 R3, RZ, RZ, R65 ;  /* 0x000000ffff037224 */ /* 0x000fe200078e0041 */
[----:B------:R-:W-:Y:S01]  /*27740*/  ISETP.GE.AND P4, PT, R2, UR4, PT ;  /* 0x0000000402007c0c */ /* 0x000fe2000bf86270 */
[----:B------:R-:W-:Y:S01]  /*27750*/  IMAD.MOV.U32 R2, RZ, RZ, R60 ;  /* 0x000000ffff027224 */ /* 0x000fe200078e003c */
[C---:B------:R-:W-:Y:S01]  /*27760*/  ISETP.GE.AND P3, PT, R233.reuse, UR4, PT ;  /* 0x00000004e9007c0c */ /* 0x040fe2000bf66270 */
[----:B------:R-:W-:Y:S02]  /*27770*/  VIADD R4, R233, 0x80 ;  /* 0x00000080e9047836 */ /* 0x000fe40000000000 */
[----:B------:R-:W-:-:S02]  /*27780*/  IMAD R0, R0, UR6, RZ ;  /* 0x0000000600007c24 */ /* 0x000fc4000f8e02ff */
[----:B------:R-:W-:Y:S01]  /*27790*/  IMAD.WIDE.U32 R2, R5, UR6, R2 ;  /* 0x0000000605027c25 */ /* 0x000fe2000f8e0002 */
[----:B------:R-:W-:-:S03]  /*277a0*/  ISETP.GE.AND P5, PT, R4, UR4, PT ;  /* 0x0000000404007c0c */ /* 0x000fc6000bfa6270 */
[----:B------:R-:W-:Y:S01]  /*277b0*/  IMAD R5, R5, UR7, R0 ;  /* 0x0000000705057c24 */ /* 0x000fe2000f8e0200 */
[----:B------:R-:W-:Y:S02]  /*277c0*/  ULDC.64 UR6, c[0x0][0xa80] ;  /* 0x0002a00000067ab9 */ /* 0x000fe40000000a00 */
[----:B------:R-:W-:Y:S02]  /*277d0*/  LEA R4, P0, R2, UR6, 0x1 ;  /* 0x0000000602047c11 */ /* 0x000fe4000f8008ff */
[----:B------:R-:W-:-:S04]  /*277e0*/  IADD3 R3, R3, R5, RZ ;  /* 0x0000000503037210 */ /* 0x000fc80007ffe0ff */
[----:B------:R-:W-:-:S05]  /*277f0*/  LEA.HI.X R5, R2, UR7, R3, 0x1, P0 ;  /* 0x0000000702057c11 */ /* 0x000fca00080f0c03 */
[----:B------:R1:W-:Y:S04]  /*27800*/  @!P3 STG.E.128 desc[UR54][R4.64], R8 ;  /* 0x000000080400b986 */ /* 0x0003e8000c101d36 */
[----:B------:R1:W-:Y:S04]  /*27810*/  @!P4 STG.E.128 desc[UR54][R4.64+0x80], R32 ;  /* 0x000080200400c986 */ /* 0x0003e8000c101d36 */
[----:B------:R1:W-:Y:S02]  /*27820*/  @!P5 STG.E.128 desc[UR54][R4.64+0x100], R48 ;  /* 0x000100300400d986 */ /* 0x0003e4000c101d36 */
.L_x_5172:
[----:B------:R-:W-:Y:S05]  /*27830*/  BSYNC B1 ;  /* 0x0000000000017941 */ /* 0x000fea0003800000 */
.L_x_5171:
[----:B------:R-:W-:Y:S04]  /*27840*/  BSSY B1, `(.L_x_5173) ;  /* 0x0000017000017945 */ /* 0x000fe80003800000 */
[----:B------:R-:W-:Y:S05]  /*27850*/  @P1 BRA `(.L_x_5174) ;  /* 0x0000000000541947 */ /* 0x000fea0003800000 */
[----:B01---5:R-:W-:Y:S01]  /*27860*/  IADD3 R5, P0, R20, 0x40, RZ ;  /* 0x0000004014057810 */ /* 0x023fe20007f1e0ff */
[C---:B------:R-:W-:Y:S01]  /*27870*/  VIADD R2, R233.reuse, 0x40 ;  /* 0x00000040e9027836 */ /* 0x040fe20000000000 */
[----:B------:R-:W-:Y:S01]  /*27880*/  ULDC UR4, c[0x0][0xa8c] ;  /* 0x0002a30000047ab9 */ /* 0x000fe20000000800 */
[----:B------:R-:W-:Y:S01]  /*27890*/  ULDC.64 UR6, c[0x0][0xad8] ;  /* 0x0002b60000067ab9 */ /* 0x000fe20000000a00 */
[----:B------:R-:W-:Y:S01]  /*278a0*/  MOV R3, R65 ;  /* 0x0000004100037202 */ /* 0x000fe20000000f00 */
[----:B------:R-:W-:Y:S01]  /*278b0*/  IMAD.X R0, RZ, RZ, R21, P0 ;  /* 0x000000ffff007224 */ /* 0x000fe200000e0615 */
        /* <DEDUP_REMOVED lines=15> */
.L_x_5174:
[----:B------:R-:W-:Y:S05]  /*279b0*/  BSYNC B1 ;  /* 0x0000000000017941 */ /* 0x000fea0003800000 */
.L_x_5173:
[----:B------:R-:W-:Y:S05]  /*279c0*/  @P2 BRA `(.L_x_5175) ;  /* 0x0000000c00242947 */ /* 0x000fea0003800000 */
[----:B012--5:R-:W-:Y:S01]  /*279d0*/  IADD3 R5, P0, R20, 0x60, RZ ;  /* 0x0000006014057810 */ /* 0x027fe20007f1e0ff */
[----:B------:R-:W-:Y:S01]  /*279e0*/  ULDC.64 UR4, c[0x0][0xad8] ;  /* 0x0002b60000047ab9 */ /* 0x000fe20000000a00 */
[----:B------:R-:W-:Y:S01]  /*279f0*/  IMAD.MOV.U32 R2, RZ, RZ, R60 ;  /* 0x000000ffff027224 */ /* 0x000fe200078e003c */
[----:B------:R-:W-:Y:S01]  /*27a00*/  IADD3 R0, R233, 0x40, RZ ;  /* 0x00000040e9007810 */ /* 0x000fe20007ffe0ff */
[----:B------:R-:W-:Y:S01]  /*27a10*/  IMAD.MOV.U32 R3, RZ, RZ, R65 ;  /* 0x000000ffff037224 */ /* 0x000fe200078e0041 */
[----:B------:R-:W-:Y:S01]  /*27a20*/  ULDC.64 UR6, c[0x0][0xa80] ;  /* 0x0002a00000067ab9 */ /* 0x000fe20000000a00 */
[----:B------:R-:W-:Y:S02]  /*27a30*/  IMAD.X R20, RZ, RZ, R21, P0 ;  /* 0x000000ffff147224 */ /* 0x000fe400000e0615 */
[----:B------:R-:W-:-:S04]  /*27a40*/  IMAD.WIDE.U32 R2, R5, UR4, R2 ;  /* 0x0000000405027c25 */ /* 0x000fc8000f8e0002 */
[----:B------:R-:W-:Y:S01]  /*27a50*/  IMAD R20, R20, UR4, RZ ;  /* 0x0000000414147c24 */ /* 0x000fe2000f8e02ff */
[----:B------:R-:W-:Y:S01]  /*27a60*/  ULDC UR4, c[0x0][0xa8c] ;  /* 0x0002a30000047ab9 */ /* 0x000fe20000000800 */
[----:B------:R-:W-:Y:S02]  /*27a70*/  LEA R4, P0, R2, UR6, 0x1 ;  /* 0x0000000602047c11 */ /* 0x000fe4000f8008ff */
[----:B------:R-:W-:Y:S01]  /*27a80*/  IMAD R5, R5, UR5, R20 ;  /* 0x0000000505057c24 */ /* 0x000fe2000f8e0214 */
[----:B------:R-:W-:Y:S02]  /*27a90*/  ISETP.GE.AND P1, PT, R233, UR4, PT ;  /* 0x00000004e9007c0c */ /* 0x000fe4000bf26270 */
[----:B------:R-:W-:Y:S01]  /*27aa0*/  ISETP.GE.AND P2, PT, R0, UR4, PT ;  /* 0x0000000400007c0c */ /* 0x000fe2000bf46270 */
[----:B------:R-:W-:Y:S02]  /*27ab0*/  IMAD.IADD R3, R3, 0x1, R5 ;  /* 0x0000000103037824 */ /* 0x000fe400078e0205 */
[----:B------:R-:W-:-:S03]  /*27ac0*/  VIADD R0, R233, 0x80 ;  /* 0x00000080e9007836 */ /* 0x000fc60000000000 */
[----:B------:R-:W-:Y:S02]  /*27ad0*/  LEA.HI.X R5, R2, UR7, R3, 0x1, P0 ;  /* 0x0000000702057c11 */ /* 0x000fe400080f0c03 */
[----:B------:R-:W-:-:S03]  /*27ae0*/  ISETP.GE.AND P0, PT, R0, UR4, PT ;  /* 0x0000000400007c0c */ /* 0x000fc6000bf06270 */
[----:B------:R0:W-:Y:S04]  /*27af0*/  @!P1 STG.E.128 desc[UR54][R4.64], R24 ;  /* 0x0000001804009986 */ /* 0x0001e8000c101d36 */
[----:B------:R0:W-:Y:S06]  /*27b00*/  @!P2 STG.E.128 desc[UR54][R4.64+0x80], R40 ;  /* 0x000080280400a986 */ /* 0x0001ec000c101d36 */
[----:B------:R-:W-:Y:S05]  /*27b10*/  @P0 BRA `(.L_x_5175) ;  /* 0x0000000800d00947 */ /* 0x000fea0003800000 */
[----:B------:R1:W-:Y:S01]  /*27b20*/  STG.E.128 desc[UR54][R4.64+0x100], R56 ;  /* 0x0001003804007986 */ /* 0x0003e2000c101d36 */
[----:B------:R-:W-:Y:S05]  /*27b30*/  BRA `(.L_x_5175) ;  /* 0x0000000800c87947 */ /* 0x000fea0003800000 */
.L_x_5166:
        /* <DEDUP_REMOVED lines=18> */
[----:B---3--:R-:W-:-:S04]  /*27c60*/  IADD3 R6, R13, -0x80, RZ ;  /* 0xffffff800d067810 */ /* 0x008fc80007ffe0ff */
[----:B------:R-:W-:Y:S01]  /*27c70*/  ISETP.GT.AND P2, PT, R6, 0x7f, PT ;  /* 0x0000007f0600780c */ /* 0x000fe20003f44270 */
[----:B--2---:R-:W-:-:S12]  /*27c80*/  @P1 BRA `(.L_x_5176) ;  /* 0x0000000000101947 */ /* 0x004fd80003800000 */
[----:B------:R-:W-:Y:S05]  /*27c90*/  @!P0 BRA `(.L_x_5176) ;  /* 0x00000000000c8947 */ /* 0x000fea0003800000 */
[----:B------:R-:W2:Y:S04]  /*27ca0*/  LDG.E R5, desc[UR54][R2.64] ;  /* 0x0000003602057981 */ /* 0x000ea8000c1e1900 */
[----:B-----5:R-:W2:Y:S02]  /*27cb0*/  LDG.E R0, desc[UR54][R2.64+0x4] ;  /* 0x0000043602007981 */ /* 0x020ea4000c1e1900 */
[----:B--2---:R-:W-:-:S07]  /*27cc0*/  IMAD.IADD R0, R0, 0x1, -R5 ;  /* 0x0000000100007824 */ /* 0x004fce00078e0a05 */
.L_x_5176:
[----:B------:R-:W2:Y:S04]  /*27cd0*/  LDL.LU R3, [R1+0xc] ;  /* 0x00000c0001037983 */ /* 0x000ea80000300800 */
[----:B------:R-:W3:Y:S04]  /*27ce0*/  LDL.LU R2, [R1+0x1c] ;  /* 0x00001c0001027983 */ /* 0x000ee80000300800 */
[----:B------:R-:W4:Y:S04]  /*27cf0*/  LDL R14, [R1+0x10] ;  /* 0x00001000010e7983 */ /* 0x000f280000100800 */
[----:B------:R0:W5:Y:S01]  /*27d00*/  LDL R12, [R1+0x2c] ;  /* 0x00002c00010c7983 */ /* 0x0001620000100800 */
[----:B------:R-:W-:Y:S01]  /*27d10*/  BSSY B1, `(.L_x_5177) ;  /* 0x000001c000017945 */ /* 0x000fe20003800000 */
[----:B------:R-:W-:-:S02]  /*27d20*/  SHF.R.S32.HI R10, RZ, 0x1f, R233 ;  /* 0x0000001fff0a7819 */ /* 0x000fc400000114e9 */
[----:B-----5:R-:W-:Y:S02]  /*27d30*/  SHF.R.S32.HI R6, RZ, 0x1f, R7 ;  /* 0x0000001fff067819 */ /* 0x020fe40000011407 */
[----:B--2---:R-:W-:Y:S02]  /*27d40*/  SEL R11, R3, RZ, !P0 ;  /* 0x000000ff030b7207 */ /* 0x004fe40004000000 */
[----:B---3--:R-:W-:Y:S02]  /*27d50*/  SEL R9, R2, RZ, !P0 ;  /* 0x000000ff02097207 */ /* 0x008fe40004000000 */
[----:B----4-:R-:W-:Y:S01]  /*27d60*/  SHF.R.S32.HI R8, RZ, 0x1f, R14 ;  /* 0x0000001fff087819 */ /* 0x010fe2000001140e */
[----:B0-----:R-:W-:Y:S06]  /*27d70*/  @P2 BRA `(.L_x_5178) ;  /* 0x0000000000542947 */ /* 0x001fec0003800000 */
        /* <DEDUP_REMOVED lines=21> */
.L_x_5178:
[----:B------:R-:W-:Y:S05]  /*27ed0*/  BSYNC B1 ;  /* 0x0000000000017941 */ /* 0x000fea0003800000 */
.L_x_5177:
[----:B------:R-:W-:Y:S01]  /*27ee0*/  ULDC.64 UR4, c[0x0][0xaa0] ;  /* 0x0002a80000047ab9 */ /* 0x000fe20000000a00 */
[----:B------:R-:W-:Y:S01]  /*27ef0*/  IMAD.MOV.U32 R2, RZ, RZ, R233 ;  /* 0x000000ffff027224 */ /* 0x000fe200078e00e9 */
[----:B------:R-:W-:Y:S01]  /*27f00*/  BSSY B1, `(.L_x_5179) ;  /* 0x000002e000017945 */ /* 0x000fe20003800000 */
[----:B0-----:R-:W-:Y:S02]  /*27f10*/  IMAD.MOV.U32 R3, RZ, RZ, R10 ;  /* 0x000000ffff037224 */ /* 0x001fe400078e000a */
[----:B------:R-:W-:Y:S01]  /*27f20*/  IMAD R4, R6, UR4, RZ ;  /* 0x0000000406047c24 */ /* 0x000fe2000f8e02ff */
[----:B------:R-:W-:Y:S01]  /*27f30*/  IADD3 R6, R236, 0x20, RZ ;  /* 0x00000020ec067810 */ /* 0x000fe20007ffe0ff */
[----:B------:R-:W-:-:S04]  /*27f40*/  IMAD.WIDE.U32 R2, R7, UR4, R2 ;  /* 0x0000000407027c25 */ /* 0x000fc8000f8e0002 */
[----:B------:R-:W-:Y:S01]  /*27f50*/  IMAD R7, R7, UR5, R4 ;  /* 0x0000000507077c24 */ /* 0x000fe2000f8e0204 */
[----:B------:R-:W-:Y:S01]  /*27f60*/  ULDC.64 UR4, c[0x0][0xae0] ;  /* 0x0002b80000047ab9 */ /* 0x000fe20000000a00 */
[----:B------:R-:W-:Y:S02]  /*27f70*/  IMAD R13, R12, -0x80, R0 ;  /* 0xffffff800c0d7824 */ /* 0x000fe400078e0200 */
[----:B------:R-:W-:Y:S01]  /*27f80*/  IMAD.IADD R3, R3, 0x1, R7 ;  /* 0x0000000103037824 */ /* 0x000fe200078e0207 */
[----:B------:R-:W-:Y:S01]  /*27f90*/  SHF.R.S32.HI R7, RZ, 0x1f, R236 ;  /* 0x0000001fff077819 */ /* 0x000fe200000114ec */
[----:B------:R-:W-:Y:S01]  /*27fa0*/  IMAD R4, R8, UR4, RZ ;  /* 0x0000000408047c24 */ /* 0x000fe2000f8e02ff */
[CC--:B------:R-:W-:Y:S01]  /*27fb0*/  ISETP.GE.AND P1, PT, R236.reuse, R13.reuse, PT ;  /* 0x0000000dec00720c */ /* 0x0c0fe20003f26270 */
[----:B------:R-:W-:Y:S01]  /*27fc0*/  VIADD R0, R236, 0x40 ;  /* 0x00000040ec007836 */ /* 0x000fe20000000000 */
[----:B------:R-:W-:Y:S01]  /*27fd0*/  ISETP.GE.AND P2, PT, R6, R13, PT ;  /* 0x0000000d0600720c */ /* 0x000fe20003f46270 */
[----:B------:R-:W-:-:S02]  /*27fe0*/  IMAD R5, R14, UR5, R4 ;  /* 0x000000050e057c24 */ /* 0x000fc4000f8e0204 */
[----:B------:R-:W-:Y:S01]  /*27ff0*/  IMAD.WIDE.U32 R2, R14, UR4, R2 ;  /* 0x000000040e027c25 */ /* 0x000fe2000f8e0002 */
[----:B------:R-:W-:Y:S01]  /*28000*/  ULDC.64 UR4, c[0x0][0xae8] ;  /* 0x0002ba0000047ab9 */ /* 0x000fe20000000a00 */
[----:B------:R-:W-:Y:S02]  /*28010*/  ISETP.GE.AND P0, PT, R0, R13, PT ;  /* 0x0000000d0000720c */ /* 0x000fe40003f06270 */
[----:B------:R-:W-:Y:S02]  /*28020*/  IMAD.IADD R3, R3, 0x1, R5 ;  /* 0x0000000103037824 */ /* 0x000fe400078e0205 */
[----:B------:R-:W-:Y:S02]  /*28030*/  IMAD R0, R9, UR4, RZ ;  /* 0x0000000409007c24 */ /* 0x000fe4000f8e02ff */
[----:B------:R-:W-:-:S04]  /*28040*/  IMAD.WIDE.U32 R4, R11, UR4, R2 ;  /* 0x000000040b047c25 */ /* 0x000fc8000f8e0002 */
[----:B------:R-:W-:Y:S02]  /*28050*/  IMAD R9, R11, UR5, R0 ;  /* 0x000000050b097c24 */ /* 0x000fe4000f8e0200 */
[----:B------:R-:W-:Y:S02]  /*28060*/  IMAD.MOV.U32 R6, RZ, RZ, R236 ;  /* 0x000000ffff067224 */ /* 0x000fe400078e00ec */
[----:B------:R-:W-:Y:S01]  /*28070*/  VIADD R0, R236, 0x60 ;  /* 0x00000060ec007836 */ /* 0x000fe20000000000 */
[----:B------:R-:W-:Y:S01]  /*28080*/  IADD3 R11, R5, R9, RZ ;  /* 0x00000009050b7210 */ /* 0x000fe20007ffe0ff */
[----:B------:R-:W-:Y:S01]  /*28090*/  IMAD.WIDE R6, R12, 0x80, R6 ;  /* 0x000000800c067825 */ /* 0x000fe200078e0206 */
        /* <DEDUP_REMOVED lines=13> */
[----:B------:R-:W-:Y:S02]  /*28170*/  ULDC.64 UR6, c[0x0][0xa80] ;  /* 0x0002a00000067ab9 */ /* 0x000fe40000000a00 */
[----:B------:R-:W-:Y:S02]  /*28180*/  LEA R8, P1, R2, UR6, 0x1 ;  /* 0x0000000602087c11 */ /* 0x000fe4000f8208ff */
[----:B------:R-:W-:-:S04]  /*28190*/  IADD3 R3, R3, R9, RZ ;  /* 0x0000000903037210 */ /* 0x000fc80007ffe0ff */
[----:B------:R-:W-:-:S05]  /*281a0*/  LEA.HI.X R9, R2, UR7, R3, 0x1, P1 ;  /* 0x0000000702097c11 */ /* 0x000fca00088f0c03 */
[----:B------:R0:W-:Y:S04]  /*281b0*/  @!P3 STG.E.128 desc[UR54][R8.64], RZ ;  /* 0x000000ff0800b986 */ /* 0x0001e8000c101d36 */
[----:B------:R0:W-:Y:S04]  /*281c0*/  @!P4 STG.E.128 desc[UR54][R8.64+0x80], RZ ;  /* 0x000080ff0800c986 */ /* 0x0001e8000c101d36 */
[----:B------:R0:W-:Y:S02]  /*281d0*/  @!P5 STG.E.128 desc[UR54][R8.64+0x100], RZ ;  /* 0x000100ff0800d986 */ /* 0x0001e4000c101d36 */
.L_x_5180:
[----:B------:R-:W-:Y:S05]  /*281e0*/  BSYNC B1 ;  /* 0x0000000000017941 */ /* 0x000fea0003800000 */
.L_x_5179:
[----:B------:R-:W-:Y:S01]  /*281f0*/  BSSY B1, `(.L_x_5181) ;  /* 0x0000018000017945 */ /* 0x000fe20003800000 */
[----:B------:R-:W-:-:S03]  /*28200*/  ISETP.GE.AND P1, PT, R0, R13, PT ;  /* 0x0000000d0000720c */ /* 0x000fc60003f26270 */
[----:B------:R-:W-:Y:S10]  /*28210*/  @P2 BRA `(.L_x_5182) ;  /* 0x0000000000542947 */ /* 0x000ff40003800000 */
[----:B0-----:R-:W-:Y:S01]  /*28220*/  IADD3 R9, P2, R6, 0x20, RZ ;  /* 0x0000002006097810 */ /* 0x001fe20007f5e0ff */
        /* <DEDUP_REMOVED lines=20> */
.L_x_5182:
[----:B------:R-:W-:Y:S05]  /*28370*/  BSYNC B1 ;  /* 0x0000000000017941 */ /* 0x000fea0003800000 */
.L_x_5181:
[----:B------:R-:W-:Y:S04]  /*28380*/  BSSY B1, `(.L_x_5183) ;  /* 0x0000017000017945 */ /* 0x000fe80003800000 */
[----:B------:R-:W-:Y:S05]  /*28390*/  @P0 BRA `(.L_x_5184) ;  /* 0x0000000000540947 */ /* 0x000fea0003800000 */
[----:B0-2---:R-:W-:Y:S01]  /*283a0*/  IADD3 R9, P0, R6, 0x40, RZ ;  /* 0x0000004006097810 */ /* 0x005fe20007f1e0ff */
[C---:B------:R-:W-:Y:S01]  /*283b0*/  VIADD R2, R233.reuse, 0x40 ;  /* 0x00000040e9027836 */ /* 0x040fe20000000000 */
[----:B------:R-:W-:Y:S01]  /*283c0*/  ULDC UR4, c[0x0][0xa8c] ;  /* 0x0002a30000047ab9 */ /* 0x000fe20000000800 */
[----:B------:R-:W-:Y:S01]  /*283d0*/  ULDC.64 UR6, c[0x0][0xad8] ;  /* 0x0002b60000067ab9 */ /* 0x000fe20000000a00 */
[----:B------:R-:W-:Y:S01]  /*283e0*/  IMAD.MOV.U32 R3, RZ, RZ, R11 ;  /* 0x000000ffff037224 */ /* 0x000fe200078e000b */
[C---:B------:R-:W-:Y:S01]  /*283f0*/  ISETP.GE.AND P2, PT, R233.reuse, UR4, PT ;  /* 0x00000004e9007c0c */ /* 0x040fe2000bf46270 */
        /* <DEDUP_REMOVED lines=15> */
.L_x_5184:
[----:B------:R-:W-:Y:S05]  /*284f0*/  BSYNC B1 ;  /* 0x0000000000017941 */ /* 0x000fea0003800000 */
.L_x_5183:
[----:B------:R-:W-:Y:S05]  /*28500*/  @P1 BRA `(.L_x_5175) ;  /* 0x0000000000541947 */ /* 0x000fea0003800000 */
[----:B------:R-:W-:Y:S01]  /*28510*/  IADD3 R5, P0, R6, 0x60, RZ ;  /* 0x0000006006057810 */ /* 0x000fe20007f1e0ff */
[C---:B------:R-:W-:Y:S01]  /*28520*/  VIADD R0, R233.reuse, 0x40 ;  /* 0x00000040e9007836 */ /* 0x040fe20000000000 */
[----:B------:R-:W-:Y:S01]  /*28530*/  ULDC UR4, c[0x0][0xa8c] ;  /* 0x0002a30000047ab9 */ /* 0x000fe20000000800 */
[----:B------:R-:W-:Y:S01]  /*28540*/  MOV R3, R11 ;  /* 0x0000000b00037202 */ /* 0x000fe20000000f00 */
[----:B------:R-:W-:Y:S01]  /*28550*/  ULDC.64 UR6, c[0x0][0xad8] ;  /* 0x0002b60000067ab9 */ /* 0x000fe20000000a00 */
[----:B------:R-:W-:Y:S01]  /*28560*/  IMAD.X R6, RZ, RZ, R7, P0 ;  /* 0x000000ffff067224 */ /* 0x000fe200000e0607 */
[----:B------:R-:W-:Y:S01]  /*28570*/  ISETP.GE.AND P2, PT, R0, UR4, PT ;  /* 0x0000000400007c0c */ /* 0x000fe2000bf46270 */
[----:B------:R-:W-:Y:S01]  /*28580*/  IMAD.MOV.U32 R2, RZ, RZ, R4 ;  /* 0x000000ffff027224 */ /* 0x000fe200078e0004 */
[C---:B------:R-:W-:Y:S01]  /*28590*/  ISETP.GE.AND P1, PT, R233.reuse, UR4, PT ;  /* 0x00000004e9007c0c */ /* 0x040fe2000bf26270 */
        /* <DEDUP_REMOVED lines=12> */
.L_x_5175:
[----:B------:R-:W-:Y:S05]  /*28660*/  BSYNC B0 ;  /* 0x0000000000007941 */ /* 0x000fea0003800000 */
.L_x_5165:
[----:B------:R-:W-:Y:S02]  /*28670*/  ULDC UR4, c[0x0][0xc14] ;  /* 0x0003050000047ab9 */ /* 0x000fe40000000800 */
[----:B-1----:R-:W-:-:S13]  /*28680*/  ISETP.GE.AND P0, PT, R227, UR4, PT ;  /* 0x00000004e3007c0c */ /* 0x002fda000bf06270 */
[----:B------:R-:W-:Y:S05]  /*28690*/  @!P0 BRA `(.L_x_5185) ;  /* 0xfffffd8c00088947 */ /* 0x000fea000383ffff */
[----:B------:R-:W-:Y:S05]  /*286a0*/  BRA `(.L_x_4980) ;  /* 0x0000007800f87947 */ /* 0x000fea0003800000 */
.L_x_4978:
        /* <DEDUP_REMOVED lines=15> */
[----:B------:R-:W1:Y:S01]  /*287a0*/  LDS.128 R16, [UR4+0x334d0] ;  /* 0x0334d004ff107984 */ /* 0x000e620008000c00 */
[----:B------:R-:W-:Y:S06]  /*287b0*/  BAR.ARV 0x4, 0x180 ;  /* 0x0106000000007b1d */ /* 0x000fec0000002000 */
[----:B------:R-:W-:Y:S05]  /*287c0*/  BRA `(.L_x_5187) ;  /* 0x0000000800847947 */ /* 0x000fea0003800000 */
.L_x_5186:
        /* <DEDUP_REMOVED lines=15> */
[----:B------:R-:W-:Y:S02]  /*288c0*/  ISETP.GE.U32.AND P5, PT, R0, 0x10, PT ;  /* 0x000000100000780c */ /* 0x000fe40003fa6070 */
[----:B------:R-:W-:Y:S01]  /*288d0*/  MOV R16, RZ ;  /* 0x000000ff00107202 */ /* 0x000fe20000000f00 */
[----:B---3--:R-:W0:Y:S02]  /*288e0*/  SHFL.UP PT, R5, R4, 0x1, RZ ;  /* 0x0420000004057989 */ /* 0x008e2400000e00ff */
        /* <DEDUP_REMOVED lines=24> */
.L_x_5192:
[----:B------:R-:W-:Y:S01]  /*28a70*/  UIADD3 UR4, UR4, 0x1f, URZ ;  /* 0x0000001f04047890 */ /* 0x000fe2000fffe03f */
[----:B------:R-:W-:-:S05]  /*28a80*/  IMAD.U32 R19, RZ, RZ, UR7 ;  /* 0x00000007ff137e24 */ /* 0x000fca000f8e00ff */
[----:B0-----:R-:W-:-:S13]  /*28a90*/  ISETP.LE.AND P6, PT, R5, UR4, PT ;  /* 0x0000000405007c0c */ /* 0x001fda000bfc3270 */
[----:B------:R-:W-:Y:S05]  /*28aa0*/  @P6 BRA `(.L_x_5189) ;  /* 0x0000000400a86947 */ /* 0x000fea0003800000 */
[----:B------:R-:W-:Y:S01]  /*28ab0*/  VIADD R7, R0, UR4 ;  /* 0x0000000400077c36 */ /* 0x000fe20008000000 */
[----:B------:R-:W-:Y:S01]  /*28ac0*/  BSSY B0, `(.L_x_5190) ;  /* 0x0000007000007945 */ /* 0x000fe20003800000 */
[----:B------:R-:W-:-:S03]  /*28ad0*/  MOV R4, RZ ;  /* 0x000000ff00047202 */ /* 0x000fc60000000f00 */
[----:B------:R-:W-:-:S13]  /*28ae0*/  ISETP.GE.OR P6, PT, R7, R5, !P0 ;  /* 0x000000050700720c */ /* 0x000fda00047c6670 */
[----:B------:R-:W-:Y:S05]  /*28af0*/  @P6 BRA `(.L_x_5191) ;  /* 0x00000000000c6947 */ /* 0x000fea0003800000 */
[----:B------:R-:W0:Y:S02]  /*28b00*/  LDC.64 R2, c[0x0][0xc58] ;  /* 0x00031600ff027b82 */ /* 0x000e240000000a00 */
[----:B0-----:R-:W-:-:S05]  /*28b10*/  IMAD.WIDE R2, R7, 0x4, R2 ;  /* 0x0000000407027825 */ /* 0x001fca00078e0202 */
[----:B------:R0:W5:Y:S02]  /*28b20*/  LDG.E R4, desc[UR54][R2.64] ;  /* 0x0000003602047981 */ /* 0x000164000c1e1900 */
.L_x_5191:
[----:B------:R-:W-:Y:S05]  /*28b30*/  BSYNC B0 ;  /* 0x0000000000007941 */ /* 0x000fea0003800000 */
.L_x_5190:
        /* <DEDUP_REMOVED lines=20> */
[----:B------:R-:W-:-:S07]  /*28c80*/  IMAD.MOV.U32 R5, RZ, RZ, R9 ;  /* 0x000000ffff057224 */ /* 0x000fce00078e0009 */
.L_x_5188:
        /* <DEDUP_REMOVED lines=15> */
[----:B0-----:R-:W-:-:S06]  /*28d80*/  IADD3 R13, R12, 0xffffffe, RZ ;  /* 0x0ffffffe0c0d7810 */ /* 0x001fcc0007ffe0ff */
[----:B------:R0:W1:Y:S01]  /*28d90*/  F2I.FTZ.U32.TRUNC.NTZ R3, R13 ;  /* 0x0000000d00037305 */ /* 0x000062000021f000 */
[----:B------:R-:W-:Y:S05]  /*28da0*/  @!P0 BRA `(.L_x_5193) ;  /* 0x0000000000088947 */ /* 0x000fea0003800000 */
[----:B------:R-:W-:-:S06]  /*28db0*/  VIADD R16, R7, 0xffffffff ;  /* 0xffffffff07107836 */ /* 0x000fcc0000000000 */
[----:B------:R2:W3:Y:S02]  /*28dc0*/  SHFL.IDX PT, R16, R5, R16, 0x1f ;  /* 0x00001f1005107589 */ /* 0x0004e400000e0000 */
.L_x_5193:
        /* <DEDUP_REMOVED lines=12> */
[-C--:B------:R-:W-:Y:S01]  /*28e90*/  @!P1 IADD3 R3, R3, -R10.reuse, RZ ;  /* 0x8000000a03039210 */ /* 0x080fe20007ffe0ff */
        /* <DEDUP_REMOVED lines=18> */
[----:B-1----:R-:W-:-:S06]  /*28fc0*/  IADD3 R3, R10, 0xffffffe, RZ ;  /* 0x0ffffffe0a037810 */ /* 0x002fcc0007ffe0ff */
        /* <DEDUP_REMOVED lines=12> */
[-C--:B------:R-:W-:Y:S01]  /*29090*/  @!P1 IADD3 R8, R8, -R7.reuse, RZ ;  /* 0x8000000708089210 */ /* 0x080fe20007ffe0ff */
[----:B------:R-:W-:Y:S01]  /*290a0*/  @!P1 VIADD R2, R2, 0x1 ;  /* 0x0000000102029836 */ /* 0x000fe20000000000 */
[----:B------:R-:W-:Y:S02]  /*290b0*/  ISETP.NE.AND P1, PT, R9, RZ, PT ;  /* 0x000000ff0900720c */ /* 0x000fe40003f25270 */
[----:B------:R-:W-:-:S13]  /*290c0*/  ISETP.GE.U32.AND P0, PT, R8, R7, PT ;  /* 0x000000070800720c */ /* 0x000fda0003f06070 */
[----:B------:R-:W-:-:S04]  /*290d0*/  @P0 VIADD R2, R2, 0x1 ;  /* 0x0000000102020836 */ /* 0x000fc80000000000 */
[----:B------:R-:W-:Y:S01]  /*290e0*/  @!P2 IMAD.MOV R2, RZ, RZ, -R2 ;  /* 0x000000ffff02a224 */ /* 0x000fe200078e0a02 */
[----:B------:R-:W-:Y:S02]  /*290f0*/  @!P1 LOP3.LUT R2, RZ, R9, RZ, 0x33, !PT ;  /* 0x00000009ff029212 */ /* 0x000fe400078e33ff */
[----:B------:R-:W-:Y:S02]  /*29100*/  IADD3 R9, -R9, RZ, RZ ;  /* 0x000000ff09097210 */ /* 0x000fe40007ffe1ff */
[----:B------:R-:W-:-:S03]  /*29110*/  LOP3.LUT R17, RZ, R2, RZ, 0x33, !PT ;  /* 0x00000002ff117212 */ /* 0x000fc600078e33ff */
[----:B------:R-:W-:Y:S02]  /*29120*/  IMAD R18, R2, R9, R5 ;  /* 0x0000000902127224 */ /* 0x000fe400078e0205 */
[----:B------:R-:W-:Y:S01]  /*29130*/  IMAD.IADD R17, R4, 0x1, R17 ;  /* 0x0000000104117824 */ /* 0x000fe200078e0211 */
[----:B------:R-:W-:Y:S06]  /*29140*/  BRA `(.L_x_5194) ;  /* 0x00000000000c7947 */ /* 0x000fec0003800000 */
.L_x_5189:
[----:B------:R-:W-:Y:S02]  /*29150*/  IMAD.MOV.U32 R17, RZ, RZ, RZ ;  /* 0x000000ffff117224 */ /* 0x000fe400078e00ff */
[----:B------:R-:W-:Y:S02]  /*29160*/  IMAD.U32 R16, RZ, RZ, UR6 ;  /* 0x00000006ff107e24 */ /* 0x000fe4000f8e00ff */
[----:B------:R-:W-:-:S07]  /*29170*/  IMAD.MOV.U32 R18, RZ, RZ, RZ ;  /* 0x000000ffff127224 */ /* 0x000fce00078e00ff */
.L_x_5194:
[----:B------:R-:W-:-:S13]  /*29180*/  ISETP.NE.AND P0, PT, R0, RZ, PT ;  /* 0x000000ff0000720c */ /* 0x000fda0003f05270 */
[----:B------:R-:W1:Y:S01]  /*29190*/  @!P0 S2R R3, SR_CgaCtaId ;  /* 0x0000000000038919 */ /* 0x000e620000008800 */
[----:B------:R-:W-:-:S04]  /*291a0*/  @!P0 MOV R0, 0x400 ;  /* 0x0000040000008802 */ /* 0x000fc80000000f00 */
[----:B-1----:R-:W-:-:S05]  /*291b0*/  @!P0 LEA R0, R3, R0, 0x18 ;  /* 0x0000000003008211 */ /* 0x002fca00078ec0ff */
[----:B------:R2:W-:Y:S01]  /*291c0*/  @!P0 STS.128 [R0+0x334d0], R16 ;  /* 0x0334d01000008388 */ /* 0x0005e20000000c00 */
[----:B------:R-:W-:Y:S06]  /*291d0*/  BAR.ARV 0x5, 0x180 ;  /* 0x0146000000007b1d */ /* 0x000fec0000002000 */
.L_x_5187:
[----:B--2---:R-:W-:Y:S01]  /*291e0*/  MOV R0, 0x1 ;  /* 0x0000000100007802 */ /* 0x004fe20000000f00 */
[----:B------:R2:W-:Y:S01]  /*291f0*/  STL [R1+0x8], RZ ;  /* 0x000008ff01007387 */ /* 0x0005e20000100800 */
[----:B------:R-:W-:Y:S02]  /*29200*/  ULDC UR4, c[0x0][0xc14] ;  /* 0x0003050000047ab9 */ /* 0x000fe40000000800 */
[----:B-1----:R-:W-:Y:S01]  /*29210*/  ISETP.GE.AND P0, PT, R19, UR4, PT ;  /* 0x0000000413007c0c */ /* 0x002fe2000bf06270 */
[----:B------:R2:W-:Y:S04]  /*29220*/  STL [R1+0x18], R0 ;  /* 0x0000180001007387 */ /* 0x0005e80000100800 */
[----:B------:R2:W-:Y:S08]  /*29230*/  STL [R1+0x40], RZ ;  /* 0x000040ff01007387 */ /* 0x0005f00000100800 */
[----:B--2---:R-:W-:Y:S05]  /*29240*/  @P0 BRA `(.L_x_5195) ;  /* 0x0000006c000c0947 */ /* 0x004fea0003800000 */
[----:B------:R-:W1:Y:S01]  /*29250*/  S2R R0, SR_TID.X ;  /* 0x0000000000007919 */ /* 0x000e620000002100 */
[----:B------:R-:W-:Y:S01]  /*29260*/  BSSY B7, `(.L_x_5195) ;  /* 0x00006c1000077945 */ /* 0x000fe20003800000 */
[----:B------:R-:W-:Y:S01]  /*29270*/  ULDC UR38, c[0x0][0xc] ;  /* 0x0000030000267ab9 */ /* 0x000fe20000000800 */
[----:B------:R-:W-:Y:S01]  /*29280*/  ULOP3.LUT UR37, UR36, 0x1, URZ, 0xfc, !UPT ;  /* 0x0000000124257892 */ /* 0x000fe2000f8efc3f */
[----:B------:R-:W2:Y:S01]  /*29290*/  S2R R6, SR_TID.X ;  /* 0x0000000000067919 */ /* 0x000ea20000002100 */
[----:B------:R-:W-:Y:S01]  /*292a0*/  ULOP3.LUT UR39, UR36, 0x2, URZ, 0xfc, !UPT ;  /* 0x0000000224277892 */ /* 0x000fe2000f8efc3f */
[----:B------:R-:W-:Y:S01]  /*292b0*/  ULDC.64 UR40, c[0x0][0x198] ;  /* 0x0000660000287ab9 */ /* 0x000fe20000000a00 */
[----:B-1----:R-:W-:Y:S01]  /*292c0*/  LOP3.LUT R0, R0, 0x7f, RZ, 0xc0, !PT ;  /* 0x0000007f00007812 */ /* 0x002fe200078ec0ff */
[----:B--2---:R-:W-:Y:S01]  /*292d0*/  IMAD.SHL.U32 R4, R6, 0x20, RZ ;  /* 0x0000002006047824 */ /* 0x004fe200078e00ff */
[----:B0-----:R-:W-:-:S03]  /*292e0*/  SHF.R.U32.HI R2, RZ, 0x1, R6 ;  /* 0x00000001ff027819 */ /* 0x001fc60000011606 */
[----:B------:R-:W-:Y:S01]  /*292f0*/  IMAD.SHL.U32 R0, R0, 0x10, RZ ;  /* 0x0000001000007824 */ /* 0x000fe200078e00ff */
[----:B------:R-:W-:-:S04]  /*29300*/  SHF.L.U32 R7, R6, 0x2, RZ ;  /* 0x0000000206077819 */ /* 0x000fc800000006ff */
[----:B------:R-:W-:Y:S01]  /*29310*/  LOP3.LUT R3, R0, 0x600, RZ, 0xc0, !PT ;  /* 0x0000060000037812 */ /* 0x000fe200078ec0ff */
[----:B------:R-:W-:-:S03]  /*29320*/  IMAD.SHL.U32 R0, R6, 0x40, RZ ;  /* 0x0000004006007824 */ /* 0x000fc600078e00ff */
[--C-:B------:R-:W-:Y:S02]  /*29330*/  LOP3.LUT R5, R3, 0x60, R4.reuse, 0xf8, !PT ;  /* 0x0000006003057812 */ /* 0x100fe400078ef804 */
[----:B------:R-:W-:Y:S02]  /*29340*/  LOP3.LUT R3, R0, 0x180, RZ, 0xc0, !PT ;  /* 0x0000018000037812 */ /* 0x000fe400078ec0ff */
[----:B------:R-:W-:Y:S02]  /*29350*/  LOP3.LUT R5, R5, 0x100, R4, 0xf8, !PT ;  /* 0x0000010005057812 */ /* 0x000fe400078ef804 */
[----:B------:R-:W-:Y:S02]  /*29360*/  LOP3.LUT R4, R4, 0x80, RZ, 0xc0, !PT ;  /* 0x0000008004047812 */ /* 0x000fe400078ec0ff */
[----:B------:R-:W-:Y:S01]  /*29370*/  LOP3.LUT R2, R3, 0x30, R2, 0xf8, !PT ;  /* 0x0000003003027812 */ /* 0x000fe200078ef802 */
[----:B------:R-:W-:Y:S01]  /*29380*/  IMAD.SHL.U32 R3, R6, 0x8, RZ ;  /* 0x0000000806037824 */ /* 0x000fe200078e00ff */
[----:B------:R-:W-:-:S04]  /*29390*/  LOP3.LUT R4, R4, 0x10, R6, 0xf8, !PT ;  /* 0x0000001004047812 */ /* 0x000fc800078ef806 */
[----:B------:R-:W-:Y:S02]  /*293a0*/  LOP3.LUT R3, R2, 0x30, R3, 0x78, !PT ;  /* 0x0000003002037812 */ /* 0x000fe400078e7803 */
[----:B------:R-:W-:Y:S02]  /*293b0*/  LOP3.LUT R4, R4, 0x10, R7, 0x78, !PT ;  /* 0x0000001004047812 */ /* 0x000fe400078e7807 */
[----:B------:R-:W-:Y:S02]  /*293c0*/  LOP3.LUT R2, R3, 0x640, R0, 0xf8, !PT ;  /* 0x0000064003027812 */ /* 0x000fe400078ef800 */
[----:B------:R-:W-:-:S03]  /*293d0*/  LOP3.LUT R0, R5, R4, RZ, 0xfc, !PT ;  /* 0x0000000405007212 */ /* 0x000fc600078efcff */
[----:B------:R-:W-:Y:S04]  /*293e0*/  STL [R1+0x4], R2 ;  /* 0x0000040201007387 */ /* 0x000fe80000100800 */
[----:B------:R0:W-:Y:S04]  /*293f0*/  STL [R1], R0 ;  /* 0x0000000001007387 */ /* 0x0001e80000100800 */
[----:B------:R1:W-:Y:S01]  /*29400*/  STL [R1+0x40], RZ ;  /* 0x000040ff01007387 */ /* 0x0003e20000100800 */
[----:B0-----:R-:W-:-:S05]  /*29410*/  IMAD.MOV.U32 R0, RZ, RZ, 0x1 ;  /* 0x00000001ff007424 */ /* 0x001fca00078e00ff */
[----:B------:R1:W-:Y:S04]  /*29420*/  STL [R1+0x1c], R0 ;  /* 0x00001c0001007387 */ /* 0x0003e80000100800 */
[----:B------:R1:W-:Y:S04]  /*29430*/  STL [R1+0xc], RZ ;  /* 0x00000cff01007387 */ /* 0x0003e80000100800 */
[----:B------:R1:W-:Y:S04]  /*29440*/  STL [R1+0x8], RZ ;  /* 0x000008ff01007387 */ /* 0x0003e80000100800 */
[----:B------:R1:W-:Y:S02]  /*29450*/  STL [R1+0x18], R0 ;  /* 0x0000180001007387 */ /* 0x0003e40000100800 */
.L_x_5306:
[----:B------:R-:W0:Y:S02]  /*29460*/  LDC.64 R2, c[0x0][0xc60] ;  /* 0x00031800ff027b82 */ /* 0x000e240000000a00 */
[----:B0-----:R-:W-:-:S05]  /*29470*/  IMAD.WIDE R2, R19, 0x4, R2 ;  /* 0x0000000413027825 */ /* 0x001fca00078e0202 */
[----:B-1----:R-:W1:Y:S01]  /*29480*/  LDG.E R14, desc[UR54][R2.64] ;  /* 0x00000036020e7981 */ /* 0x002e62000c1e1900 */
[----:B------:R-:W-:Y:S05]  /*29490*/  YIELD ;  /* 0x0000000000007946 */ /* 0x000fea0003800000 */
[----:B------:R-:W-:Y:S01]  /*294a0*/  ULDC.64 UR4, c[0x0][0xa28] ;  /* 0x00028a0000047ab9 */ /* 0x000fe20000000a00 */
[----:B------:R-:W-:Y:S01]  /*294b0*/  IMAD.MOV.U32 R8, RZ, RZ, RZ ;  /* 0x000000ffff087224 */ /* 0x000fe200078e00ff */
[----:B------:R-:W-:Y:S02]  /*294c0*/  ISETP.NE.U32.AND P0, PT, RZ, UR4, PT ;  /* 0x00000004ff007c0c */ /* 0x000fe4000bf05070 */
[----:B------:R-:W-:Y:S01]  /*294d0*/  CS2R R10, SRZ ;  /* 0x00000000000a7805 */ /* 0x000fe2000001ff00 */
[----:B------:R-:W-:Y:S01]  /*294e0*/  ULDC.64 UR10, c[0x0][0xa18] ;  /* 0x00028600000a7ab9 */ /* 0x000fe20000000a00 */
[----:B------:R-:W-:Y:S01]  /*294f0*/  ULDC.64 UR6, c[0x0][0xa08] ;  /* 0x0002820000067ab9 */ /* 0x000fe20000000a00 */
[----:B------:R-:W-:Y:S01]  /*29500*/  ISETP.NE.AND.EX P0, PT, RZ, UR5, PT, P0 ;  /* 0x00000005ff007c0c */ /* 0x000fe2000bf05300 */
[----:B------:R-:W-:Y:S01]  /*29510*/  ULDC.64 UR8, c[0x0][0xa10] ;  /* 0x0002840000087ab9 */ /* 0x000fe20000000a00 */
[----:B-12---:R-:W-:Y:S01]  /*29520*/  SHF.R.S32.HI R0, RZ, 0x1f, R14 ;  /* 0x0000001fff007819 */ /* 0x006fe2000001140e */
[----:B------:R-:W-:-:S10]  /*29530*/  IMAD.SHL.U32 R9, R14, 0x4, RZ ;  /* 0x000000040e097824 */ /* 0x000fd400078e00ff */
[C---:B------:R-:W-:Y:S01]  /*29540*/  @P0 LEA R2, P1, R14.reuse, UR4, 0x2 ;  /* 0x000000040e020c11 */ /* 0x040fe2000f8210ff */
[----:B------:R-:W-:Y:S03]  /*29550*/  STL [R1+0x14], R14 ;  /* 0x0000140e01007387 */ /* 0x000fe60000100800 */
[C-C-:B------:R-:W-:Y:S01]  /*29560*/  @P0 LEA.HI.X R3, R14.reuse, UR5, R0.reuse, 0x2, P1 ;  /* 0x000000050e030c11 */ /* 0x140fe200088f1400 */
[----:B------:R-:W-:Y:S02]  /*29570*/  ULDC.64 UR4, c[0x0][0xa00] ;  /* 0x0002800000047ab9 */ /* 0x000fe40000000a00 */
[----:B------:R-:W-:Y:S02]  /*29580*/  ISETP.NE.U32.AND P2, PT, RZ, UR4, PT ;  /* 0x00000004ff007c0c */ /* 0x000fe4000bf45070 */
[----:B------:R0:W5:Y:S01]  /*29590*/  @P0 LDG.E R8, desc[UR54][R2.64] ;  /* 0x0000003602080981 */ /* 0x000162000c1e1900 */
[----:B------:R-:W-:Y:S01]  /*295a0*/  SHF.L.U64.HI R15, R14, 0x2, R0 ;  /* 0x000000020e0f7819 */ /* 0x000fe20000010200 */
[----:B------:R-:W-:Y:S01]  /*295b0*/  IMAD.MOV.U32 R20, RZ, RZ, RZ ;  /* 0x000000ffff147224 */ /* 0x000fe200078e00ff */
[----:B------:R-:W-:Y:S01]  /*295c0*/  ISETP.NE.AND.EX P2, PT, RZ, UR5, PT, P2 ;  /* 0x00000005ff007c0c */ /* 0x000fe2000bf45320 */
[----:B------:R-:W-:Y:S01]  /*295d0*/  STL [R1+0x20], R9 ;  /* 0x0000200901007387 */ /* 0x000fe20000100800 */
[----:B------:R-:W-:-:S02]  /*295e0*/  ISETP.NE.U32.AND P3, PT, RZ, UR10, PT ;  /* 0x0000000aff007c0c */ /* 0x000fc4000bf65070 */
[----:B------:R-:W-:Y:S01]  /*295f0*/  ISETP.NE.U32.AND P0, PT, RZ, UR6, PT ;  /* 0x00000006ff007c0c */ /* 0x000fe2000bf05070 */
[----:B------:R-:W-:Y:S01]  /*29600*/  STL [R1+0x28], R15 ;  /* 0x0000280f01007387 */ /* 0x000fe20000100800 */
[----:B------:R-:W-:Y:S02]  /*29610*/  ISETP.NE.AND.EX P3, PT, RZ, UR11, PT, P3 ;  /* 0x0000000bff007c0c */ /* 0x000fe4000bf65330 */
[----:B0-----:R-:W-:Y:S02]  /*29620*/  IADD3 R2, P4, R9, UR4, RZ ;  /* 0x0000000409027c10 */ /* 0x001fe4000ff9e0ff */
[----:B------:R-:W-:Y:S02]  /*29630*/  ISETP.NE.U32.AND P1, PT, RZ, UR8, PT ;  /* 0x00000008ff007c0c */ /* 0x000fe4000bf25070 */
[----:B------:R-:W-:Y:S02]  /*29640*/  IADD3.X R3, R15, UR5, RZ, P4, !PT ;  /* 0x000000050f037c10 */ /* 0x000fe4000a7fe4ff */
[----:B------:R-:W-:-:S02]  /*29650*/  IADD3 R4, P4, R9, UR8, RZ ;  /* 0x0000000809047c10 */ /* 0x000fc4000ff9e0ff */
[----:B------:R-:W-:Y:S01]  /*29660*/  ISETP.NE.AND.EX P0, PT, RZ, UR7, PT, P0 ;  /* 0x00000007ff007c0c */ /* 0x000fe2000bf05300 */
[----:B------:R-:W2:Y:S01]  /*29670*/  @P2 LDG.E R10, desc[UR54][R2.64] ;  /* 0x00000036020a2981 */ /* 0x000ea2000c1e1900 */
[----:B------:R-:W-:Y:S02]  /*29680*/  ISETP.NE.AND.EX P1, PT, RZ, UR9, PT, P1 ;  /* 0x00000009ff007c0c */ /* 0x000fe4000bf25310 */
[----:B------:R-:W-:Y:S01]  /*29690*/  IADD3.X R5, R15, UR9, RZ, P4, !PT ;  /* 0x000000090f057c10 */ /* 0x000fe2000a7fe4ff */
[----:B------:R-:W-:Y:S01]  /*296a0*/  ULDC UR4, c[0x0][0x288] ;  /* 0x0000a20000047ab9 */ /* 0x000fe20000000800 */
[C---:B------:R-:W-:Y:S02]  /*296b0*/  IADD3 R6, P5, R9.reuse, UR6, RZ ;  /* 0x0000000609067c10 */ /* 0x040fe4000ffbe0ff */
[----:B------:R-:W-:Y:S02]  /*296c0*/  @P3 IADD3 R12, P4, R9, UR10, RZ ;  /* 0x0000000a090c3c10 */ /* 0x000fe4000ff9e0ff */
[----:B------:R-:W-:-:S02]  /*296d0*/  IADD3.X R7, R15, UR7, RZ, P5, !PT ;  /* 0x000000070f077c10 */ /* 0x000fc4000affe4ff */
[----:B------:R-:W-:-:S03]  /*296e0*/  @P3 IADD3.X R13, R15, UR11, RZ, P4, !PT ;  /* 0x0000000b0f0d3c10 */ /* 0x000fc6000a7fe4ff */
[----:B------:R0:W5:Y:S04]  /*296f0*/  @P0 LDG.E R11, desc[UR54][R6.64] ;  /* 0x00000036060b0981 */ /* 0x000168000c1e1900 */
[----:B------:R0:W5:Y:S04]  /*29700*/  @P1 LDG.E R20, desc[UR54][R4.64] ;  /* 0x0000003604141981 */ /* 0x000168000c1e1900 */
[----:B--2---:R1:W-:Y:S02]  /*29710*/  STL [R1+0x38], R10 ;  /* 0x0000380a01007387 */ /* 0x0043e40000100800 */
[----:B-1----:R-:W-:Y:S01]  /*29720*/  MOV R10, UR4 ;  /* 0x00000004000a7c02 */ /* 0x002fe20008000f00 */
[----:B------:R-:W-:-:S05]  /*29730*/  ULDC.64 UR4, c[0x0][0x3f8] ;  /* 0x0000fe0000047ab9 */ /* 0x000fca0000000a00 */
        /* <DEDUP_REMOVED lines=10> */
[----:B0-----:R-:W-:Y:S06]  /*297e0*/  @P3 BRA `(.L_x_5196) ;  /* 0x0000000000103947 */ /* 0x001fec0003800000 */
[----:B------:R-:W-:Y:S05]  /*297f0*/  @!P2 BRA `(.L_x_5196) ;  /* 0x00000000000ca947 */ /* 0x000fea0003800000 */
[----:B-----5:R-:W2:Y:S04]  /*29800*/  LDG.E R10, desc[UR54][R2.64] ;  /* 0x00000036020a7981 */ /* 0x020ea8000c1e1900 */
[----:B------:R-:W2:Y:S02]  /*29810*/  LDG.E R2, desc[UR54][R2.64+0x4] ;  /* 0x0000043602027981 */ /* 0x000ea4000c1e1900 */
[----:B--2---:R-:W-:-:S07]  /*29820*/  IMAD.IADD R10, R2, 0x1, -R10 ;  /* 0x00000001020a7824 */ /* 0x004fce00078e0a0a */
.L_x_5196:
[----:B-----5:R-:W-:Y:S01]  /*29830*/  IMAD.IADD R2, R11, 0x1, R8 ;  /* 0x000000010b027824 */ /* 0x020fe200078e0208 */
[----:B------:R-:W-:Y:S02]  /*29840*/  ULDC.64 UR4, c[0x0][0xa20] ;  /* 0x0002880000047ab9 */ /* 0x000fe40000000a00 */
[----:B------:R-:W-:Y:S02]  /*29850*/  ISETP.NE.U32.AND P2, PT, RZ, UR4, PT ;  /* 0x00000004ff007c0c */ /* 0x000fe4000bf45070 */
[----:B------:R0:W-:Y:S02]  /*29860*/  STL [R1+0x2c], R2 ;  /* 0x00002c0201007387 */ /* 0x0001e40000100800 */
[----:B------:R-:W-:-:S13]  /*29870*/  ISETP.NE.AND.EX P2, PT, RZ, UR5, PT, P2 ;  /* 0x00000005ff007c0c */ /* 0x000fda000bf45320 */
[----:B0-----:R-:W-:Y:S05]  /*29880*/  @!P2 BRA `(.L_x_5197) ;  /* 0x000000000014a947 */ /* 0x001fea0003800000 */
[----:B------:R-:W2:Y:S02]  /*29890*/  LDL R2, [R1+0x20] ;  /* 0x0000200001027983 */ /* 0x000ea40000100800 */
[----:B--2---:R-:W-:-:S04]  /*298a0*/  IADD3 R2, P0, R2, UR4, RZ ;  /* 0x0000000402027c10 */ /* 0x004fc8000ff1e0ff */
[----:B------:R-:W-:-:S05]  /*298b0*/  IADD3.X R3, R15, UR5, RZ, P0, !PT ;  /* 0x000000050f037c10 */ /* 0x000fca00087fe4ff */
[----:B------:R0:W5:Y:S01]  /*298c0*/  LDG.E R9, desc[UR54][R2.64] ;  /* 0x0000003602097981 */ /* 0x000162000c1e1900 */
[----:B------:R-:W-:Y:S05]  /*298d0*/  BRA `(.L_x_5198) ;  /* 0x0000000000107947 */ /* 0x000fea0003800000 */
.L_x_5197:
[----:B------:R-:W-:Y:S05]  /*298e0*/  @!P0 BRA `(.L_x_5198) ;  /* 0x00000000000c8947 */ /* 0x000fea0003800000 */
[----:B------:R-:W2:Y:S04]  /*298f0*/  LDG.E R9, desc[UR54][R6.64] ;  /* 0x0000003606097981 */ /* 0x000ea8000c1e1900 */
[----:B------:R-:W2:Y:S02]  /*29900*/  LDG.E R6, desc[UR54][R6.64+0x4] ;  /* 0x0000043606067981 */ /* 0x000ea4000c1e1900 */
[----:B--2---:R-:W-:-:S07]  /*29910*/  IADD3 R9, -R9, R6, RZ ;  /* 0x0000000609097210 */ /* 0x004fce0007ffe1ff */
.L_x_5198:
[----:B0-----:R-:W2:Y:S01]  /*29920*/  @P1 LDG.E R2, desc[UR54][R4.64] ;  /* 0x0000003604021981 */ /* 0x001ea2000c1e1900 */
[----:B-----5:R-:W-:-:S03]  /*29930*/  IMAD.IADD R9, R9, 0x1, -R8 ;  /* 0x0000000109097824 */ /* 0x020fc600078e0a08 */
[----:B------:R-:W2:Y:S01]  /*29940*/  @P1 LDG.E R4, desc[UR54][R4.64+0x4] ;  /* 0x0000043604041981 */ /* 0x000ea2000c1e1900 */
[----:B------:R-:W-:Y:S01]  /*29950*/  LEA R3, R17, 0x11f, 0x7 ;  /* 0x0000011f11037811 */ /* 0x000fe200078e38ff */
[----:B------:R-:W-:Y:S01]  /*29960*/  BSSY B0, `(.L_x_5199) ;  /* 0x0000177000007945 */ /* 0x000fe20003800000 */
[----:B--2---:R-:W-:-:S04]  /*29970*/  @P1 IMAD.IADD R0, R4, 0x1, -R2 ;  /* 0x0000000104001824 */ /* 0x004fc800078e0a02 */
[----:B------:R-:W-:-:S05]  /*29980*/  IMAD.IADD R2, R9, 0x1, R0 ;  /* 0x0000000109027824 */ /* 0x000fca00078e0200 */
        /* <DEDUP_REMOVED lines=8> */
[----:B------:R-:W-:-:S05]  /*29a10*/  VIMNMX R6, R4, R2, PT ;  /* 0x0000000204067248 */ /* 0x000fca0003fe0100 */
[----:B------:R-:W-:Y:S01]  /*29a20*/  IMAD R2, R6, 0xa0, -R9 ;  /* 0x000000a006027824 */ /* 0x000fe200078e0a09 */
[----:B------:R-:W-:-:S04]  /*29a30*/  IADD3 R9, -R9, RZ, RZ ;  /* 0x000000ff09097210 */ /* 0x000fc80007ffe1ff */
[----:B------:R-:W-:Y:S02]  /*29a40*/  VIMNMX R0, R2, R0, PT ;  /* 0x0000000002007248 */ /* 0x000fe40003fe0100 */
[----:B------:R-:W-:-:S04]  /*29a50*/  VIMNMX R2, RZ, R9, !PT ;  /* 0x00000009ff027248 */ /* 0x000fc80007fe0100 */
[----:B------:R-:W-:Y:S01]  /*29a60*/  ISETP.GT.AND P0, PT, R0, R2, PT ;  /* 0x000000020000720c */ /* 0x000fe20003f04270 */
[----:B------:R-:W-:-:S05]  /*29a70*/  IMAD.WIDE.U32 R2, R2, -0x33333333, RZ ;  /* 0xcccccccd02027825 */ /* 0x000fca00078e00ff */
[----:B------:R-:W-:-:S07]  /*29a80*/  SHF.R.U32.HI R3, RZ, 0x7, R3 ;  /* 0x00000007ff037819 */ /* 0x000fce0000011603 */
[----:B------:R-:W-:-:S04]  /*29a90*/  @P0 VIADD R0, R0, 0x9f ;  /* 0x0000009f00000836 */ /* 0x000fc80000000000 */
[----:B------:R-:W-:Y:S01]  /*29aa0*/  @P0 IMAD.HI R0, R0, 0x66666667, RZ ;  /* 0x6666666700000827 */ /* 0x000fe200078e02ff */
[----:B------:R0:W-:Y:S04]  /*29ab0*/  STL [R1+0x30], R6 ;  /* 0x0000300601007387 */ /* 0x0001e80000100800 */
[----:B------:R-:W-:Y:S01]  /*29ac0*/  @P0 SHF.R.U32.HI R2, RZ, 0x1f, R0 ;  /* 0x0000001fff020819 */ /* 0x000fe20000011600 */
[----:B------:R-:W-:-:S03]  /*29ad0*/  IMAD.MOV.U32 R4, RZ, RZ, R3 ;  /* 0x000000ffff047224 */ /* 0x000fc600078e0003 */
[----:B------:R-:W-:-:S04]  /*29ae0*/  @P0 LEA.HI.SX32 R4, R0, R2, 0x1a ;  /* 0x0000000200040211 */ /* 0x000fc800078fd2ff */
[----:B------:R-:W-:Y:S02]  /*29af0*/  ISETP.GT.AND P2, PT, R4, R3, PT ;  /* 0x000000030400720c */ /* 0x000fe40003f44270 */
[----:B------:R-:W-:-:S11]  /*29b00*/  PLOP3.LUT P0, PT, PT, PT, PT, 0x80, 0x0 ;  /* 0x000000000000781c */ /* 0x000fd60003f0f070 */
[----:B0-----:R-:W-:Y:S05]  /*29b10*/  @!P2 BRA `(.L_x_5200) ;  /* 0x00000014006ca947 */ /* 0x001fea0003800000 */
        /* <DEDUP_REMOVED lines=14> */
.L_x_5405:
[----:B-1----:R-:W-:Y:S02]  /*29c00*/  ISETP.NE.AND P0, PT, R14, RZ, PT ;  /* 0x000000ff0e00720c */ /* 0x002fe40003f05270 */
[----:B------:R-:W-:-:S11]  /*29c10*/  PLOP3.LUT P6, PT, PT, PT, PT, 0x8, 0x0 ;  /* 0x000000000000781c */ /* 0x000fd60003fce170 */
[----:B------:R-:W-:Y:S05]  /*29c20*/  @P0 BRA `(.L_x_5202) ;  /* 0x00000000000c0947 */ /* 0x000fea0003800000 */
[----:B------:R-:W-:-:S03]  /*29c30*/  UMOV UR4, 0xffffffff ;  /* 0xffffffff00047882 */ /* 0x000fc60000000000 */
[----:B------:R-:W-:Y:S05]  /*29c40*/  BRA.DIV UR4, `(.L_x_5203) ;  /* 0x0000008a04347947 */ /* 0x000fea000b800000 */
[----:B------:R-:W-:-:S13]  /*29c50*/  ELECT P6, URZ, PT ;  /* 0x00000000003f782f */ /* 0x000fda00038c0000 */
.L_x_5202:
        /* <DEDUP_REMOVED lines=12> */
.L_x_5408:
[----:B------:R-:W-:Y:S05]  /*29d20*/  BSYNC B1 ;  /* 0x0000000000017941 */ /* 0x000fea0003800000 */
.L_x_5204:
        /* <DEDUP_REMOVED lines=12> */
.L_x_5409:
[----:B------:R-:W-:Y:S05]  /*29df0*/  BSYNC B2 ;  /* 0x0000000000027941 */ /* 0x000fea0003800000 */
.L_x_5208:
        /* <DEDUP_REMOVED lines=9> */
.L_x_5211:
[----:B------:R-:W-:Y:S05]  /*29e90*/  BSYNC B2 ;  /* 0x0000000000027941 */ /* 0x000fea0003800000 */
.L_x_5210:
        /* <DEDUP_REMOVED lines=13> */
.L_x_5212:
        /* <DEDUP_REMOVED lines=16> */
.L_x_5213:
        /* <DEDUP_REMOVED lines=16> */
.L_x_5214:
        /* <DEDUP_REMOVED lines=13> */
.L_x_5410:
[----:B------:R-:W-:Y:S05]  /*2a240*/  BSYNC B2 ;  /* 0x0000000000027941 */ /* 0x000fea0003800000 */
.L_x_5215:
        /* <DEDUP_REMOVED lines=11> */
.L_x_5218:
[----:B------:R-:W-:Y:S05]  /*2a300*/  BSYNC B2 ;  /* 0x0000000000027941 */ /* 0x000fea0003800000 */
.L_x_5217:
        /* <DEDUP_REMOVED lines=8> */
.L_x_5219:
        /* <DEDUP_REMOVED lines=15> */
.L_x_5220:
        /* <DEDUP_REMOVED lines=15> */
.L_x_5221:
        /* <DEDUP_REMOVED lines=10> */
.L_x_5207:
[----:B------:R-:W-:Y:S05]  /*2a610*/  BSYNC B1 ;  /* 0x0000000000017941 */ /* 0x000fea0003800000 */
.L_x_5206:
        /* <DEDUP_REMOVED lines=16> */
.L_x_5238:
        /* <DEDUP_REMOVED lines=13> */
.L_x_5411:
[----:B------:R-:W-:Y:S05]  /*2a7f0*/  BSYNC B2 ;  /* 0x0000000000027941 */ /* 0x000fea0003800000 */
.L_x_5224:
        /* <DEDUP_REMOVED lines=9> */
.L_x_5227:
[----:B------:R-:W-:Y:S05]  /*2a890*/  BSYNC B2 ;  /* 0x0000000000027941 */ /* 0x000fea0003800000 */
.L_x_5226:
        /* <DEDUP_REMOVED lines=11> */
.L_x_5228:
        /* <DEDUP_REMOVED lines=16> */
.L_x_5229:
        /* <DEDUP_REMOVED lines=16> */
.L_x_5230:
        /* <DEDUP_REMOVED lines=13> */
.L_x_5412:
[----:B------:R-:W-:Y:S05]  /*2ac20*/  BSYNC B2 ;  /* 0x0000000000027941 */ /* 0x000fea0003800000 */
.L_x_5231:
        /* <DEDUP_REMOVED lines=11> */
.L_x_5234:
[----:B------:R-:W-:Y:S05]  /*2ace0*/  BSYNC B2 ;  /* 0x0000000000027941 */ /* 0x000fea0003800000 */
.L_x_5233:
        /* <DEDUP_REMOVED lines=8> */
.L_x_5235:
        /* <DEDUP_REMOVED lines=15> */
.L_x_5236:
        /* <DEDUP_REMOVED lines=15> */
.L_x_5237:
        /* <DEDUP_REMOVED lines=10> */
.L_x_5223:
[----:B------:R-:W-:Y:S05]  /*2aff0*/  BSYNC B1 ;  /* 0x0000000000017941 */ /* 0x000fea0003800000 */
.L_x_5222:
        /* <DEDUP_REMOVED lines=13> */
.L_x_5200:
[----:B------:R-:W-:Y:S05]  /*2b0d0*/  BSYNC B0 ;  /* 0x0000000000007941 */ /* 0x000fea0003800000 */
.L_x_5199:
        /* <DEDUP_REMOVED lines=21> */
[----:B0-----:R-:W-:Y:S01]  /*2b230*/  IADD3 R16, R0, UR38, R7 ;  /* 0x0000002600107c10 */ /* 0x001fe2000fffe007 */
[----:B------:R-:W-:Y:S06]  /*2b240*/  BRA `(.L_x_5241) ;  /* 0x0000004000007947 */ /* 0x000fec0003800000 */
.L_x_5240:
        /* <DEDUP_REMOVED lines=23> */
.L_x_5242:
        /* <DEDUP_REMOVED lines=27> */
.L_x_5243:
        /* <DEDUP_REMOVED lines=21> */
.L_x_5244:
        /* <DEDUP_REMOVED lines=19> */
.L_x_5245:
[----:B------:R-:W2:Y:S01]  /*2b7f0*/  LDL.LU R2, [R1+0x20] ;  /* 0x0000200001027983 */ /* 0x000ea20000300800 */
[----:B------:R-:W-:-:S03]  /*2b800*/  ULDC.64 UR4, c[0x0][0x9f8] ;  /* 0x00027e0000047ab9 */ /* 0x000fc60000000a00 */
[----:B------:R-:W3:Y:S04]  /*2b810*/  LDL.LU R5, [R1+0x28] ;  /* 0x0000280001057983 */ /* 0x000ee80000300800 */
[----:B------:R-:W4:Y:S04]  /*2b820*/  LDL.LU R0, [R1+0x38] ;  /* 0x0000380001007983 */ /* 0x000f280000300800 */
[----:B------:R-:W5:Y:S01]  /*2b830*/  LDL.LU R4, [R1+0x14] ;  /* 0x0000140001047983 */ /* 0x000f620000300800 */
[----:B------:R-:W-:-:S04]  /*2b840*/  ISETP.NE.U32.AND P0, PT, RZ, UR4, PT ;  /* 0x00000004ff007c0c */ /* 0x000fc8000bf05070 */
[----:B------:R-:W-:-:S13]  /*2b850*/  ISETP.NE.AND.EX P0, PT, RZ, UR5, PT, P0 ;  /* 0x00000005ff007c0c */ /* 0x000fda000bf05300 */
[----:B--2---:R-:W-:-:S04]  /*2b860*/  @P0 IADD3 R2, P1, R2, UR4, RZ ;  /* 0x0000000402020c10 */ /* 0x004fc8000ff3e0ff */
[----:B---3--:R-:W-:Y:S01]  /*2b870*/  @P0 IADD3.X R3, R5, UR5, RZ, P1, !PT ;  /* 0x0000000505030c10 */ /* 0x008fe20008ffe4ff */
[----:B------:R-:W-:Y:S01]  /*2b880*/  ULDC.64 UR4, c[0x0][0xa00] ;  /* 0x0002800000047ab9 */ /* 0x000fe20000000a00 */
[----:B-----5:R-:W-:-:S06]  /*2b890*/  MOV R5, R4 ;  /* 0x0000000400057202 */ /* 0x020fcc0000000f00 */
[----:B------:R0:W2:Y:S01]  /*2b8a0*/  @P0 LDG.E R5, desc[UR54][R2.64] ;  /* 0x0000003602050981 */ /* 0x0000a2000c1e1900 */
[----:B----4-:R-:W-:Y:S02]  /*2b8b0*/  IMAD R17, R17, 0x80, R0 ;  /* 0x0000008011117824 */ /* 0x010fe400078e0200 */
[----:B------:R-:W1:Y:S02]  /*2b8c0*/  LDC R0, c[0x0][0x428] ;  /* 0x00010a00ff007b82 */ /* 0x000e640000000800 */
[----:B-1----:R-:W-:Y:S01]  /*2b8d0*/  ISETP.NE.AND P0, PT, R0, 0x1, PT ;  /* 0x000000010000780c */ /* 0x002fe20003f05270 */
[----:B------:R-:W-:-:S12]  /*2b8e0*/  IMAD.MOV.U32 R0, RZ, RZ, R18 ;  /* 0x000000ffff007224 */ /* 0x000fd800078e0012 */
        /* <DEDUP_REMOVED lines=16> */
.L_x_5246:
        /* <DEDUP_REMOVED lines=13> */
.L_x_5247:
        /* <DEDUP_REMOVED lines=12> */
.L_x_5248:
        /* <DEDUP_REMOVED lines=23> */
.L_x_5415:
[----:B--2---:R-:W-:Y:S02]  /*2bcf0*/  ISETP.NE.AND P0, PT, R14, RZ, PT ;  /* 0x000000ff0e00720c */ /* 0x004fe40003f05270 */
[----:B------:R-:W-:-:S11]  /*2bd00*/  PLOP3.LUT P6, PT, PT, PT, PT, 0x8, 0x0 ;  /* 0x000000000000781c */ /* 0x000fd60003fce170 */
[----:B------:R-:W-:Y:S05]  /*2bd10*/  @P0 BRA `(.L_x_5250) ;  /* 0x00000008005c0947 */ /* 0x000fea0003800000 */
[----:B------:R-:W-:-:S03]  /*2bd20*/  UMOV UR4, 0xffffffff ;  /* 0xffffffff00047882 */ /* 0x000fc60000000000 */
[----:B------:R-:W-:Y:S05]  /*2bd30*/  BRA.DIV UR4, `(.L_x_5251) ;  /* 0x0000006a04b07947 */ /* 0x000fea000b800000 */
[----:B------:R-:W-:-:S13]  /*2bd40*/  ELECT P6, URZ, PT ;  /* 0x00000000003f782f */ /* 0x000fda00038c0000 */
.L_x_5418:
[----:B------:R-:W-:Y:S05]  /*2bd50*/  @!P6 BRA `(.L_x_5252) ;  /* 0x0000000400b4e947 */ /* 0x000fea0003800000 */
[----:B-1----:R-:W2:Y:S01]  /*2bd60*/  LDL R6, [R1+0x30] ;  /* 0x0000300001067983 */ /* 0x002ea20000100800 */
[----:B------:R-:W-:-:S04]  /*2bd70*/  ISETP.NE.U32.AND P0, PT, R4, RZ, PT ;  /* 0x000000ff0400720c */ /* 0x000fc80003f05070 */
[----:B------:R-:W-:Y:S01]  /*2bd80*/  ISETP.NE.AND.EX P0, PT, R5, RZ, PT, P0 ;  /* 0x000000ff0500720c */ /* 0x000fe20003f05300 */
[----:B--2---:R-:W-:-:S12]  /*2bd90*/  VIADD R6, R6, 0xffffffff ;  /* 0xffffffff06067836 */ /* 0x004fd80000000000 */
[----:B------:R-:W-:Y:S05]  /*2bda0*/  @!P0 BRA `(.L_x_5253) ;  /* 0x0000000000508947 */ /* 0x000fea0003800000 */
[----:B------:R-:W2:Y:S01]  /*2bdb0*/  LDL R11, [R1+0x20] ;  /* 0x00002000010b7983 */ /* 0x000ea20000100800 */
[----:B------:R-:W1:Y:S01]  /*2bdc0*/  LDC R10, c[0x0][0x41c] ;  /* 0x00010700ff0a7b82 */ /* 0x000e620000000800 */
[----:B------:R-:W-:Y:S01]  /*2bdd0*/  MOV R2, R6 ;  /* 0x0000000600027202 */ /* 0x000fe20000000f00 */
[----:B------:R-:W-:Y:S01]  /*2bde0*/  IMAD.MOV.U32 R12, RZ, RZ, R7 ;  /* 0x000000ffff0c7224 */ /* 0x000fe200078e0007 */
[----:B------:R-:W-:Y:S01]  /*2bdf0*/  ULDC.64 UR4, c[0x0][0x408] ;  /* 0x0001020000047ab9 */ /* 0x000fe20000000a00 */
[----:B-1----:R-:W-:-:S13]  /*2be00*/  ISETP.NE.AND P0, PT, R10, 0x1, PT ;  /* 0x000000010a00780c */ /* 0x002fda0003f05270 */
[----:B------:R-:W1:Y:S02]  /*2be10*/  @P0 LDC.64 R8, c[0x0][0x420] ;  /* 0x00010800ff080b82 */ /* 0x000e640000000a00 */
[----:B-1----:R-:W-:-:S05]  /*2be20*/  @P0 IMAD.HI.U32 R8, R6, R8, RZ ;  /* 0x0000000806080227 */ /* 0x002fca00078e00ff */
[----:B------:R-:W-:-:S05]  /*2be30*/  @P0 SHF.R.U32.HI R2, RZ, R9, R8 ;  /* 0x00000009ff020219 */ /* 0x000fca0000011608 */
[--C-:B0-----:R-:W-:Y:S01]  /*2be40*/  IMAD.MOV R7, RZ, RZ, -R2.reuse ;  /* 0x000000ffff077224 */ /* 0x101fe200078e0a02 */
[--C-:B------:R-:W-:Y:S01]  /*2be50*/  SHF.R.S32.HI R9, RZ, 0x1f, R2.reuse ;  /* 0x0000001fff097819 */ /* 0x100fe20000011402 */
[----:B------:R-:W-:Y:S02]  /*2be60*/  IMAD.MOV.U32 R8, RZ, RZ, R2 ;  /* 0x000000ffff087224 */ /* 0x000fe400078e0002 */
        /* <DEDUP_REMOVED lines=8> */
.L_x_5253:
[----:B-1----:R-:W2:Y:S01]  /*2bef0*/  LDL R4, [R1+0x8] ;  /* 0x0000080001047983 */ /* 0x002ea20000100800 */
        /* <DEDUP_REMOVED lines=11> */
.L_x_5419:
[----:B------:R-:W-:Y:S05]  /*2bfb0*/  @P0 BRA `(.L_x_5255) ;  /* 0x00000000001c0947 */ /* 0x000fea0003800000 */
[----:B------:R-:W1:Y:S02]  /*2bfc0*/  S2R R5, SR_TID.X ;  /* 0x0000000000057919 */ /* 0x000e640000002100 */
[----:B-1----:R-:W-:Y:S02]  /*2bfd0*/  LOP3.LUT R8, R5, 0x1f, RZ, 0xc0, !PT ;  /* 0x0000001f05087812 */ /* 0x002fe400078ec0ff */
[----:B------:R-:W-:Y:S02]  /*2bfe0*/  MOV R5, 0x7800 ;  /* 0x0000780000057802 */ /* 0x000fe40000000f00 */
[----:B------:R-:W-:Y:S02]  /*2bff0*/  ISETP.NE.AND P2, PT, R8, RZ, PT ;  /* 0x000000ff0800720c */ /* 0x000fe40003f45270 */
[----:B------:R1:W-:Y:S11]  /*2c000*/  SYNCS.ARRIVE.TRANS64 RZ, [R4+URZ+0x33470], R5 ;  /* 0x0334700504ff79a7 */ /* 0x0003f6000800003f */
[----:B-1----:R-:W-:Y:S05]  /*2c010*/  @!P2 BRA `(.L_x_5255) ;  /* 0x000000000004a947 */ /* 0x002fea0003800000 */
[----:B------:R-:W-:Y:S01]  /*2c020*/  BPT.TRAP 0x1 ;  /* 0x000000040000795c */ /* 0x000fe20000300000 */
.L_x_5255:
        /* <DEDUP_REMOVED lines=32> */
.L_x_5420:
        /* <DEDUP_REMOVED lines=8> */
.L_x_5257:
        /* <DEDUP_REMOVED lines=24> */
.L_x_5252:
[----:B-1----:R-:W1:Y:S01]  /*2c430*/  S2R R6, SR_CgaCtaId ;  /* 0x0000000000067919 */ /* 0x002e620000008800 */
[----:B------:R-:W-:Y:S01]  /*2c440*/  MOV R5, 0x400 ;  /* 0x0000040000057802 */ /* 0x000fe20000000f00 */
[----:B------:R-:W-:Y:S05]  /*2c450*/  WARPSYNC.ALL ;  /* 0x0000000000007948 */ /* 0x000fea0003800000 */
[----:B------:R-:W-:Y:S01]  /*2c460*/  BAR.SYNC.DEFER_BLOCKING 0x8, 0x120 ;  /* 0x0204800000007b1d */ /* 0x000fe20000010000 */
[----:B------:R-:W-:-:S13]  /*2c470*/  ELECT P0, URZ, PT ;  /* 0x00000000003f782f */ /* 0x000fda0003800000 */
[----:B------:R-:W-:Y:S01]  /*2c480*/  @P0 R2UR UR13, R3 ;  /* 0x00000000030d02ca */ /* 0x000fe200000e0000 */
[----:B------:R-:W-:Y:S01]  /*2c490*/  UIADD3 UR4, UP0, UR40, 0x270, URZ ;  /* 0x0000027028047890 */ /* 0x000fe2000ff1e03f */
[C---:B------:R-:W-:Y:S02]  /*2c4a0*/  @P0 R2UR UR12, R18.reuse ;  /* 0x00000000120c02ca */ /* 0x040fe400000e0000 */
[----:B------:R-:W-:Y:S01]  /*2c4b0*/  @P0 R2UR UR11, R17 ;  /* 0x00000000110b02ca */ /* 0x000fe200000e0000 */
[----:B------:R-:W-:Y:S01]  /*2c4c0*/  UIADD3.X UR5, URZ, UR41, URZ, UP0, !UPT ;  /* 0x000000293f057290 */ /* 0x000fe200087fe43f */
[----:B------:R-:W-:Y:S01]  /*2c4d0*/  @P0 R2UR UR21, R3 ;  /* 0x00000000031502ca */ /* 0x000fe200000e0000 */
[----:B------:R-:W-:Y:S01]  /*2c4e0*/  UMOV UR6, 0x0 ;  /* 0x0000000000067882 */ /* 0x000fe20000000000 */
[----:B------:R-:W-:Y:S01]  /*2c4f0*/  UMOV UR7, 0x12f00000 ;  /* 0x12f0000000077882 */ /* 0x000fe20000000000 */
[----:B------:R-:W-:Y:S01]  /*2c500*/  UMOV UR10, URZ ;  /* 0x0000003f000a7c82 */ /* 0x000fe20008000000 */
[----:B------:R-:W-:Y:S01]  /*2c510*/  @P0 R2UR UR20, R18 ;  /* 0x00000000121402ca */ /* 0x000fe200000e0000 */
[----:B------:R-:W-:Y:S01]  /*2c520*/  UMOV UR14, 0x0 ;  /* 0x00000000000e7882 */ /* 0x000fe20000000000 */
[----:B0-----:R-:W-:Y:S01]  /*2c530*/  @P0 IMAD.MOV.U32 R4, RZ, RZ, 0x6000 ;  /* 0x00006000ff040424 */ /* 0x001fe200078e00ff */
[----:B------:R-:W-:Y:S01]  /*2c540*/  @P0 R2UR UR19, R17 ;  /* 0x00000000111302ca */ /* 0x000fe200000e0000 */
[----:B------:R-:W-:Y:S01]  /*2c550*/  UMOV UR15, 0x12f00000 ;  /* 0x12f00000000f7882 */ /* 0x000fe20000000000 */
[----:B------:R-:W-:Y:S01]  /*2c560*/  UMOV UR18, 0x40 ;  /* 0x0000004000127882 */ /* 0x000fe20000000000 */
[----:B------:R-:W-:Y:S01]  /*2c570*/  UMOV UR22, 0x0 ;  /* 0x0000000000167882 */ /* 0x000fe20000000000 */
[----:B------:R-:W-:Y:S01]  /*2c580*/  UMOV UR23, 0x12f00000 ;  /* 0x12f0000000177882 */ /* 0x000fe20000000000 */
[----:B-1----:R-:W-:-:S04]  /*2c590*/  LEA R5, R6, R5, 0x18 ;  /* 0x0000000506057211 */ /* 0x002fc800078ec0ff */
        /* <DEDUP_REMOVED lines=14> */
[----:B--2---:R-:W-:Y:S01]  /*2c680*/  NOP ;  /* 0x0000000000007918 */ /* 0x004fe20000000000 */
.L_x_5250:
[----:B-1----:R-:W2:Y:S01]  /*2c690*/  LDL.LU R6, [R1+0x40] ;  /* 0x0000400001067983 */ /* 0x002ea20000300800 */
[----:B------:R-:W-:Y:S01]  /*2c6a0*/  MOV R4, 0x400 ;  /* 0x0000040000047802 */ /* 0x000fe20000000f00 */
[----:B------:R-:W-:Y:S01]  /*2c6b0*/  BSSY B0, `(.L_x_5258) ;  /* 0x000000b000007945 */ /* 0x000fe20003800000 */
[----:B------:R-:W1:Y:S02]  /*2c6c0*/  S2R R5, SR_CgaCtaId ;  /* 0x0000000000057919 */ /* 0x000e640000008800 */
        /* <DEDUP_REMOVED lines=9> */
.L_x_5421:
[----:B------:R-:W-:Y:S05]  /*2c760*/  BSYNC B0 ;  /* 0x0000000000007941 */ /* 0x000fea0003800000 */
.L_x_5258:
[----:B-1----:R-:W2:Y:S02]  /*2c770*/  LDL R4, [R1+0x30] ;  /* 0x0000300001047983 */ /* 0x002ea40000100800 */
[----:B--2---:R-:W-:-:S13]  /*2c780*/  ISETP.GE.AND P0, PT, R4, 0x2, PT ;  /* 0x000000020400780c */ /* 0x004fda0003f06270 */
[----:B------:R-:W-:Y:S05]  /*2c790*/  @!P0 BRA `(.L_x_5260) ;  /* 0x0000001800b08947 */ /* 0x000fea0003800000 */
[----:B------:R1:W5:Y:S01]  /*2c7a0*/  LDL.LU R6, [R1+0x8] ;  /* 0x0000080001067983 */ /* 0x0003620000300800 */
[----:B------:R-:W-:-:S03]  /*2c7b0*/  IADD3 R12, R4, -0x2, RZ ;  /* 0xfffffffe040c7810 */ /* 0x000fc60007ffe0ff */
[----:B0-----:R1:W5:Y:S04]  /*2c7c0*/  LDL.LU R7, [R1+0x18] ;  /* 0x0000180001077983 */ /* 0x0013680000300800 */
.L_x_5284:
[----:B-----5:R-:W-:Y:S01]  /*2c7d0*/  VIADD R4, R6, 0x1 ;  /* 0x0000000106047836 */ /* 0x020fe20000000000 */
[----:B------:R-:W-:Y:S05]  /*2c7e0*/  YIELD ;  /* 0x0000000000007946 */ /* 0x000fea0003800000 */
[----:B------:R-:W-:Y:S01]  /*2c7f0*/  ISETP.NE.AND P0, PT, R4, 0x2, PT ;  /* 0x000000020400780c */ /* 0x000fe20003f05270 */
[----:B------:R-:W-:Y:S03]  /*2c800*/  BSSY B0, `(.L_x_5261) ;  /* 0x00000af000007945 */ /* 0x000fe60003800000 */
[----:B0-----:R-:W-:-:S02]  /*2c810*/  SEL R3, RZ, 0x1, P0 ;  /* 0x00000001ff037807 */ /* 0x001fc40000000000 */
[----:B------:R-:W-:Y:S02]  /*2c820*/  SEL R10, R4, RZ, P0 ;  /* 0x000000ff040a7207 */ /* 0x000fe40000000000 */
[----:B------:R-:W-:-:S05]  /*2c830*/  LOP3.LUT R9, R7, R3, RZ, 0x3c, !PT ;  /* 0x0000000307097212 */ /* 0x000fca00078e3cff */
[----:B------:R0:W-:Y:S04]  /*2c840*/  STL [R1+0x18], R9 ;  /* 0x0000180901007387 */ /* 0x0001e80000100800 */
[----:B------:R0:W-:Y:S01]  /*2c850*/  STL [R1+0x8], R10 ;  /* 0x0000080a01007387 */ /* 0x0001e20000100800 */
[----:B---3--:R-:W-:Y:S05]  /*2c860*/  @!P6 BRA `(.L_x_5262) ;  /* 0x0000000800a0e947 */ /* 0x008fea0003800000 */
        /* <DEDUP_REMOVED lines=24> */
.L_x_5263:
        /* <DEDUP_REMOVED lines=11> */
.L_x_5422:
[----:B------:R-:W-:Y:S05]  /*2caa0*/  BSYNC B1 ;  /* 0x0000000000017941 */ /* 0x000fea0003800000 */
.L_x_5264:
[----:B------:R-:W-:Y:S04]  /*2cab0*/  BSSY B1, `(.L_x_5266) ;  /* 0x0000009000017945 */ /* 0x000fe80003800000 */
[----:B------:R-:W-:Y:S05]  /*2cac0*/  @P2 BRA `(.L_x_5267) ;  /* 0x00000000001c2947 */ /* 0x000fea0003800000 */
[----:B------:R-:W0:Y:S02]  /*2cad0*/  S2R R3, SR_TID.X ;  /* 0x0000000000037919 */ /* 0x000e240000002100 */
[----:B0-----:R-:W-:Y:S01]  /*2cae0*/  LOP3.LUT R9, R3, 0x1f, RZ, 0xc0, !PT ;  /* 0x0000001f03097812 */ /* 0x001fe200078ec0ff */
[----:B------:R-:W-:-:S03]  /*2caf0*/  IMAD.MOV.U32 R3, RZ, RZ, 0x7800 ;  /* 0x00007800ff037424 */ /* 0x000fc600078e00ff */
[----:B------:R-:W-:Y:S01]  /*2cb00*/  ISETP.NE.AND P0, PT, R9, RZ, PT ;  /* 0x000000ff0900720c */ /* 0x000fe20003f05270 */
[----:B------:R3:W-:-:S12]  /*2cb10*/  SYNCS.ARRIVE.TRANS64 RZ, [R5+URZ+0x33470], R3 ;  /* 0x0334700305ff79a7 */ /* 0x0007d8000800003f */
[----:B---3--:R-:W-:Y:S05]  /*2cb20*/  @!P0 BRA `(.L_x_5267) ;  /* 0x0000000000048947 */ /* 0x008fea0003800000 */
[----:B------:R-:W-:Y:S01]  /*2cb30*/  BPT.TRAP 0x1 ;  /* 0x000000040000795c */ /* 0x000fe20000300000 */
.L_x_5267:
[----:B------:R-:W-:Y:S05]  /*2cb40*/  BSYNC B1 ;  /* 0x0000000000017941 */ /* 0x000fea0003800000 */
.L_x_5266:
[----:B------:R-:W3:Y:S04]  /*2cb50*/  LDL R3, [R1+0x8] ;  /* 0x0000080001037983 */ /* 0x000ee80000100800 */
[----:B0-----:R-:W4:Y:S01]  /*2cb60*/  LDL R9, [R1+0x2c] ;  /* 0x00002c0001097983 */ /* 0x001f220000100800 */
        /* <DEDUP_REMOVED lines=10> */
[----:B---3--:R-:W-:Y:S02]  /*2cc10*/  IMAD R3, R3, 0x7800, R10 ;  /* 0x0000780003037824 */ /* 0x008fe400078e020a */
[----:B----4-:R-:W-:-:S03]  /*2cc20*/  IMAD R9, R8, 0xa0, R9 ;  /* 0x000000a008097824 */ /* 0x010fc600078e0209 */
[----:B------:R-:W-:Y:S01]  /*2cc30*/  IADD3 R10, R3, 0xf200, RZ ;  /* 0x0000f200030a7810 */ /* 0x000fe20007ffe0ff */
[----:B------:R-:W-:-:S07]  /*2cc40*/  VIADD R8, R5, 0x33470 ;  /* 0x0003347005087836 */ /* 0x000fce0000000000 */
.L_x_5268:
        /* <DEDUP_REMOVED lines=16> */
.L_x_5269:
        /* <DEDUP_REMOVED lines=16> */
.L_x_5270:
        /* <DEDUP_REMOVED lines=13> */
.L_x_5423:
[----:B------:R-:W-:Y:S05]  /*2cf20*/  BSYNC B1 ;  /* 0x0000000000017941 */ /* 0x000fea0003800000 */
.L_x_5271:
[----:B------:R-:W-:Y:S01]  /*2cf30*/  BSSY B1, `(.L_x_5273) ;  /* 0x000000b000017945 */ /* 0x000fe20003800000 */
[----:B------:R-:W-:Y:S01]  /*2cf40*/  MOV R10, 0x0 ;  /* 0x00000000000a7802 */ /* 0x000fe20000000f00 */
[----:B------:R-:W-:Y:S02]  /*2cf50*/  IMAD.MOV.U32 R11, RZ, RZ, 0x14f00000 ;  /* 0x14f00000ff0b7424 */ /* 0x000fe400078e00ff */
[----:B------:R-:W-:Y:S05]  /*2cf60*/  @P2 BRA `(.L_x_5274) ;  /* 0x00000000001c2947 */ /* 0x000fea0003800000 */
[----:B------:R-:W3:Y:S01]  /*2cf70*/  S2R R8, SR_TID.X ;  /* 0x0000000000087919 */ /* 0x000ee20000002100 */
[----:B0-2---:R-:W-:-:S04]  /*2cf80*/  IMAD.MOV.U32 R4, RZ, RZ, 0x7800 ;  /* 0x00007800ff047424 */ /* 0x005fc800078e00ff */
[----:B------:R4:W-:Y:S01]  /*2cf90*/  SYNCS.ARRIVE.TRANS64 RZ, [R5+URZ+0x33430], R4 ;  /* 0x0334300405ff79a7 */ /* 0x0009e2000800003f */
[----:B---3--:R-:W-:-:S04]  /*2cfa0*/  LOP3.LUT R8, R8, 0x1f, RZ, 0xc0, !PT ;  /* 0x0000001f08087812 */ /* 0x008fc800078ec0ff */
[----:B------:R-:W-:-:S13]  /*2cfb0*/  ISETP.NE.AND P0, PT, R8, RZ, PT ;  /* 0x000000ff0800720c */ /* 0x000fda0003f05270 */
[----:B----4-:R-:W-:Y:S05]  /*2cfc0*/  @!P0 BRA `(.L_x_5274) ;  /* 0x0000000000048947 */ /* 0x010fea0003800000 */
[----:B------:R-:W-:Y:S01]  /*2cfd0*/  BPT.TRAP 0x1 ;  /* 0x000000040000795c */ /* 0x000fe20000300000 */
.L_x_5274:
[----:B------:R-:W-:Y:S05]  /*2cfe0*/  BSYNC B1 ;  /* 0x0000000000017941 */ /* 0x000fea0003800000 */
.L_x_5273:
[----:B------:R-:W-:Y:S01]  /*2cff0*/  R2UR UR10, R15 ;  /* 0x000000000f0a72ca */ /* 0x000fe200000e0000 */
[----:B------:R-:W-:Y:S01]  /*2d000*/  UIADD3 UR4, UP0, UR40, 0x370, URZ ;  /* 0x0000037028047890 */ /* 0x000fe2000ff1e03f */
[----:B------:R-:W-:Y:S01]  /*2d010*/  R2UR UR6, R10 ;  /* 0x000000000a0672ca */ /* 0x000fe200000e0000 */
[----:B0-2---:R-:W-:Y:S01]  /*2d020*/  VIADD R5, R5, 0x33430 ;  /* 0x0003343005057836 */ /* 0x005fe20000000000 */
[----:B------:R-:W-:Y:S01]  /*2d030*/  R2UR UR7, R11 ;  /* 0x000000000b0772ca */ /* 0x000fe200000e0000 */
[----:B------:R-:W-:Y:S01]  /*2d040*/  VIADD R4, R3, 0x24200 ;  /* 0x0002420003047836 */ /* 0x000fe20000000000 */
[----:B------:R-:W-:Y:S01]  /*2d050*/  PLOP3.LUT P0, PT, PT, PT, PT, 0x80, 0x0 ;  /* 0x000000000000781c */ /* 0x000fe20003f0f070 */
[----:B------:R-:W-:-:S12]  /*2d060*/  UIADD3.X UR5, URZ, UR41, URZ, UP0, !UPT ;  /* 0x000000293f057290 */ /* 0x000fd800087fe43f */
.L_x_5275:
        /* <DEDUP_REMOVED lines=15> */
.L_x_5276:
        /* <DEDUP_REMOVED lines=15> */
.L_x_5277:
        /* <DEDUP_REMOVED lines=10> */
.L_x_5262:
[----:B------:R-:W-:Y:S05]  /*2d2f0*/  BSYNC B0 ;  /* 0x0000000000007941 */ /* 0x000fea0003800000 */
.L_x_5261:
[----:B------:R-:W-:-:S06]  /*2d300*/  UISETP.NE.AND UP0, UPT, UR37, 0x3, UPT ;  /* 0x000000032500788c */ /* 0x000fcc000bf05270 */
[----:B------:R-:W-:-:S13]  /*2d310*/  PLOP3.LUT P0, PT, PT, PT, UP0, 0x80, 0x0 ;  /* 0x000000000000781c */ /* 0x000fda0003f0f008 */
[----:B------:R-:W-:Y:S05]  /*2d320*/  @!P0 BRA `(.L_x_5278) ;  /* 0x0000000000048947 */ /* 0x000fea0003800000 */
[----:B------:R-:W-:Y:S01]  /*2d330*/  BPT.TRAP 0x1 ;  /* 0x000000040000795c */ /* 0x000fe20000300000 */
.L_x_5278:
        /* <DEDUP_REMOVED lines=11> */
.L_x_5424:
[----:B------:R-:W-:Y:S05]  /*2d3f0*/  BSYNC B0 ;  /* 0x0000000000007941 */ /* 0x000fea0003800000 */
.L_x_5279:
[----:B------:R-:W-:Y:S05]  /*2d400*/  @!P0 BRA `(.L_x_5281) ;  /* 0x0000000000048947 */ /* 0x000fea0003800000 */
[----:B------:R-:W-:Y:S01]  /*2d410*/  BPT.TRAP 0x1 ;  /* 0x000000040000795c */ /* 0x000fe20000300000 */
.L_x_5281:
[----:B------:R-:W-:Y:S01]  /*2d420*/  SHF.L.U32 R4, R7, 0x1f, RZ ;  /* 0x0000001f07047819 */ /* 0x000fe200000006ff */
[----:B--2---:R-:W-:-:S03]  /*2d430*/  IMAD R3, R6, 0x7800, RZ ;  /* 0x0000780006037824 */ /* 0x004fc600078e02ff */
[----:B------:R-:W2:Y:S02]  /*2d440*/  SYNCS.PHASECHK.TRANS64.TRYWAIT P2, [R13+URZ+0x33460], R4 ;  /* 0x033460040d0075a7 */ /* 0x000ea4000804017f */
[----:B--2---:R-:W-:Y:S05]  /*2d450*/  @!P2 BRA `(.L_x_5282) ;  /* 0x00000054008ca947 */ /* 0x004fea0003800000 */
.L_x_5425:
[----:B------:R-:W2:Y:S04]  /*2d460*/  LDL R18, [R1+0x4] ;  /* 0x0000040001127983 */ /* 0x000ea80000100800 */
[----:B------:R-:W3:Y:S04]  /*2d470*/  LDL R15, [R1+0x10] ;  /* 0x00001000010f7983 */ /* 0x000ee80000100800 */
[----:B------:R-:W4:Y:S04]  /*2d480*/  LDL R14, [R1+0x34] ;  /* 0x00003400010e7983 */ /* 0x000f280000100800 */
[----:B------:R0:W-:Y:S04]  /*2d490*/  STL [R1+0x4c], R0 ;  /* 0x00004c0001007387 */ /* 0x0001e80000100800 */
[----:B0-----:R-:W4:Y:S01]  /*2d4a0*/  LDL R0, [R1] ;  /* 0x0000000001007983 */ /* 0x001f220000100800 */
[----:B------:R-:W-:Y:S05]  /*2d4b0*/  WARPSYNC.ALL ;  /* 0x0000000000007948 */ /* 0x000fea0003800000 */
[C---:B------:R-:W-:Y:S01]  /*2d4c0*/  VIADD R17, R3.reuse, 0x2800 ;  /* 0x0000280003117836 */ /* 0x040fe20000000000 */
[----:B--2---:R-:W-:-:S05]  /*2d4d0*/  LOP3.LUT R4, R3, R18, RZ, 0xfc, !PT ;  /* 0x0000001203047212 */ /* 0x004fca00078efcff */
[----:B---3--:R-:W-:-:S06]  /*2d4e0*/  IMAD.IADD R4, R15, 0x1, R4 ;  /* 0x000000010f047824 */ /* 0x008fcc00078e0204 */
[----:B------:R-:W0:Y:S02]  /*2d4f0*/  LDSM.16.MT88.4 R4, [R4+0xf200] ;  /* 0x00f200000404783b */ /* 0x000e240000004200 */
[C-C-:B0-----:R-:W-:Y:S02]  /*2d500*/  PRMT R8, R4.reuse, 0x6420, R5.reuse ;  /* 0x0000642004087816 */ /* 0x141fe40000000005 */
[----:B------:R-:W-:Y:S02]  /*2d510*/  PRMT R9, R4, 0x7531, R5 ;  /* 0x0000753104097816 */ /* 0x000fe40000000005 */
[----:B----4-:R-:W-:Y:S02]  /*2d520*/  LOP3.LUT R4, R3, R0, RZ, 0xfc, !PT ;  /* 0x0000000003047212 */ /* 0x010fe400078efcff */
[C-C-:B------:R-:W-:Y:S02]  /*2d530*/  PRMT R10, R6.reuse, 0x6420, R7.reuse ;  /* 0x00006420060a7816 */ /* 0x140fe40000000007 */
[----:B------:R-:W-:-:S02]  /*2d540*/  PRMT R11, R6, 0x7531, R7 ;  /* 0x00007531060b7816 */ /* 0x000fc40000000007 */
[----:B------:R-:W-:-:S05]  /*2d550*/  IADD3 R4, R14, R4, RZ ;  /* 0x000000040e047210 */ /* 0x000fca0007ffe0ff */
[----:B------:R0:W-:Y:S02]  /*2d560*/  STSM.16.M88.4 [R4], R8 ;  /* 0x0000000804007844 */ /* 0x0001e40000000200 */
[----:B0-----:R-:W-:-:S05]  /*2d570*/  LOP3.LUT R4, R17, R18, RZ, 0xfc, !PT ;  /* 0x0000001211047212 */ /* 0x001fca00078efcff */
[----:B------:R-:W-:-:S06]  /*2d580*/  IMAD.IADD R4, R15, 0x1, R4 ;  /* 0x000000010f047824 */ /* 0x000fcc00078e0204 */
[----:B------:R-:W0:Y:S02]  /*2d590*/  LDSM.16.MT88.4 R4, [R4+0xf200] ;  /* 0x00f200000404783b */ /* 0x000e240000004200 */
[C-C-:B0-----:R-:W-:Y:S02]  /*2d5a0*/  PRMT R8, R4.reuse, 0x6420, R5.reuse ;  /* 0x0000642004087816 */ /* 0x141fe40000000005 */
[----:B------:R-:W-:Y:S01]  /*2d5b0*/  PRMT R9, R4, 0x7531, R5 ;  /* 0x0000753104097816 */ /* 0x000fe20000000005 */
[----:B------:R-:W-:Y:S02]  /*2d5c0*/  IMAD.MOV.U32 R5, RZ, RZ, R14 ;  /* 0x000000ffff057224 */ /* 0x000fe400078e000e */
[----:B------:R-:W-:Y:S01]  /*2d5d0*/  VIADD R14, R3, 0x800 ;  /* 0x00000800030e7836 */ /* 0x000fe20000000000 */
[----:B------:R-:W-:-:S04]  /*2d5e0*/  PRMT R10, R6, 0x6420, R7 ;  /* 0x00006420060a7816 */ /* 0x000fc80000000007 */
[----:B------:R-:W-:Y:S02]  /*2d5f0*/  LOP3.LUT R4, R14, R0, RZ, 0xfc, !PT ;  /* 0x000000000e047212 */ /* 0x000fe400078efcff */
[----:B------:R-:W-:Y:S02]  /*2d600*/  PRMT R11, R6, 0x7531, R7 ;  /* 0x00007531060b7816 */ /* 0x000fe40000000007 */
[----:B------:R-:W-:Y:S01]  /*2d610*/  IADD3 R4, R5, R4, RZ ;  /* 0x0000000405047210 */ /* 0x000fe20007ffe0ff */
[----:B------:R-:W-:-:S04]  /*2d620*/  VIADD R5, R3, 0x5000 ;  /* 0x0000500003057836 */ /* 0x000fc80000000000 */
[----:B------:R0:W-:Y:S02]  /*2d630*/  STSM.16.M88.4 [R4], R8 ;  /* 0x0000000804007844 */ /* 0x0001e40000000200 */
[----:B0-----:R-:W-:-:S05]  /*2d640*/  LOP3.LUT R4, R5, R18, RZ, 0xfc, !PT ;  /* 0x0000001205047212 */ /* 0x001fca00078efcff */
[----:B------:R-:W-:-:S06]  /*2d650*/  IMAD.IADD R4, R15, 0x1, R4 ;  /* 0x000000010f047824 */ /* 0x000fcc00078e0204 */
[----:B------:R-:W0:Y:S02]  /*2d660*/  LDSM.16.MT88.4 R4, [R4+0xf200] ;  /* 0x00f200000404783b */ /* 0x000e240000004200 */
[C-C-:B0-----:R-:W-:Y:S02]  /*2d670*/  PRMT R10, R6.reuse, 0x6420, R7.reuse ;  /* 0x00006420060a7816 */ /* 0x141fe40000000007 */
[----:B------:R-:W-:Y:S02]  /*2d680*/  PRMT R11, R6, 0x7531, R7 ;  /* 0x00007531060b7816 */ /* 0x000fe40000000007 */
[----:B------:R-:W2:Y:S01]  /*2d690*/  LDL R7, [R1+0x34] ;  /* 0x0000340001077983 */ /* 0x000ea20000100800 */
[C-C-:B------:R-:W-:Y:S02]  /*2d6a0*/  PRMT R8, R4.reuse, 0x6420, R5.reuse ;  /* 0x0000642004087816 */ /* 0x140fe40000000005 */
[----:B------:R-:W-:Y:S02]  /*2d6b0*/  PRMT R9, R4, 0x7531, R5 ;  /* 0x0000753104097816 */ /* 0x000fe40000000005 */
[----:B------:R-:W3:Y:S01]  /*2d6c0*/  LDL R5, [R1+0x10] ;  /* 0x0000100001057983 */ /* 0x000ee20000100800 */
[----:B------:R-:W-:-:S05]  /*2d6d0*/  VIADD R15, R3, 0x1000 ;  /* 0x00001000030f7836 */ /* 0x000fca0000000000 */
[----:B------:R-:W-:Y:S02]  /*2d6e0*/  LOP3.LUT R4, R15, R0, RZ, 0xfc, !PT ;  /* 0x000000000f047212 */ /* 0x000fe400078efcff */
[----:B------:R-:W-:-:S03]  /*2d6f0*/  LOP3.LUT R14, R14, R18, RZ, 0xfc, !PT ;  /* 0x000000120e0e7212 */ /* 0x000fc600078efcff */
[----:B--2---:R-:W-:-:S05]  /*2d700*/  IMAD.IADD R4, R7, 0x1, R4 ;  /* 0x0000000107047824 */ /* 0x004fca00078e0204 */
[----:B------:R3:W-:Y:S02]  /*2d710*/  STSM.16.M88.4 [R4], R8 ;  /* 0x0000000804007844 */ /* 0x0007e40000000200 */
[----:B---3--:R-:W-:-:S06]  /*2d720*/  IADD3 R4, R5, R14, RZ ;  /* 0x0000000e05047210 */ /* 0x008fcc0007ffe0ff */
[----:B------:R-:W0:Y:S02]  /*2d730*/  LDSM.16.MT88.4 R4, [R4+0xf200] ;  /* 0x00f200000404783b */ /* 0x000e240000004200 */
[C-C-:B0-----:R-:W-:Y:S02]  /*2d740*/  PRMT R10, R6.reuse, 0x6420, R7.reuse ;  /* 0x00006420060a7816 */ /* 0x141fe40000000007 */
[----:B------:R-:W-:Y:S02]  /*2d750*/  PRMT R11, R6, 0x7531, R7 ;  /* 0x00007531060b7816 */ /* 0x000fe40000000007 */
[----:B------:R-:W2:Y:S01]  /*2d760*/  LDL R7, [R1+0x34] ;  /* 0x0000340001077983 */ /* 0x000ea20000100800 */
[C-C-:B------:R-:W-:Y:S02]  /*2d770*/  PRMT R8, R4.reuse, 0x6420, R5.reuse ;  /* 0x0000642004087816 */ /* 0x140fe40000000005 */
[----:B------:R-:W-:Y:S02]  /*2d780*/  PRMT R9, R4, 0x7531, R5 ;  /* 0x0000753104097816 */ /* 0x000fe40000000005 */
[----:B------:R-:W3:Y:S01]  /*2d790*/  LDL R5, [R1+0x10] ;  /* 0x0000100001057983 */ /* 0x000ee20000100800 */
[----:B------:R-:W-:-:S02]  /*2d7a0*/  IMAD.MOV.U32 R14, RZ, RZ, R18 ;  /* 0x000000ffff0e7224 */ /* 0x000fc400078e0012 */
[----:B------:R-:W-:-:S05]  /*2d7b0*/  VIADD R18, R3, 0x1800 ;  /* 0x0000180003127836 */ /* 0x000fca0000000000 */
[----:B------:R-:W-:-:S05]  /*2d7c0*/  LOP3.LUT R4, R18, R0, RZ, 0xfc, !PT ;  /* 0x0000000012047212 */ /* 0x000fca00078efcff */
[----:B--2---:R-:W-:-:S05]  /*2d7d0*/  IMAD.IADD R4, R7, 0x1, R4 ;  /* 0x0000000107047824 */ /* 0x004fca00078e0204 */
[----:B------:R0:W-:Y:S02]  /*2d7e0*/  STSM.16.M88.4 [R4], R8 ;  /* 0x0000000804007844 */ /* 0x0001e40000000200 */
[----:B0-----:R-:W-:Y:S01]  /*2d7f0*/  IMAD.MOV.U32 R11, RZ, RZ, R14 ;  /* 0x000000ffff0b7224 */ /* 0x001fe200078e000e */
[----:B------:R-:W-:-:S04]  /*2d800*/  IADD3 R14, R3, 0x3000, RZ ;  /* 0x00003000030e7810 */ /* 0x000fc80007ffe0ff */
[----:B------:R-:W-:-:S05]  /*2d810*/  LOP3.LUT R4, R14, R11, RZ, 0xfc, !PT ;  /* 0x0000000b0e047212 */ /* 0x000fca00078efcff */
[----:B---3--:R-:W-:-:S06]  /*2d820*/  IMAD.IADD R4, R5, 0x1, R4 ;  /* 0x0000000105047824 */ /* 0x008fcc00078e0204 */
[----:B------:R-:W0:Y:S02]  /*2d830*/  LDSM.16.MT88.4 R4, [R4+0xf200] ;  /* 0x00f200000404783b */ /* 0x000e240000004200 */
[C-C-:B0-----:R-:W-:Y:S02]  /*2d840*/  PRMT R8, R4.reuse, 0x6420, R5.reuse ;  /* 0x0000642004087816 */ /* 0x141fe40000000005 */
[----:B------:R-:W-:Y:S01]  /*2d850*/  PRMT R9, R4, 0x7531, R5 ;  /* 0x0000753104097816 */ /* 0x000fe20000000005 */
[----:B------:R-:W-:Y:S01]  /*2d860*/  IMAD.MOV.U32 R4, RZ, RZ, R11 ;  /* 0x000000ffff047224 */ /* 0x000fe200078e000b */
[C-C-:B------:R-:W-:Y:S01]  /*2d870*/  PRMT R10, R6.reuse, 0x6420, R7.reuse ;  /* 0x00006420060a7816 */ /* 0x140fe20000000007 */
[----:B------:R-:W2:Y:S01]  /*2d880*/  LDL R5, [R1+0x10] ;  /* 0x0000100001057983 */ /* 0x000ea20000100800 */
[----:B------:R-:W-:-:S03]  /*2d890*/  PRMT R11, R6, 0x7531, R7 ;  /* 0x00007531060b7816 */ /* 0x000fc60000000007 */
[----:B------:R-:W3:Y:S01]  /*2d8a0*/  LDL R6, [R1+0x34] ;  /* 0x0000340001067983 */ /* 0x000ee20000100800 */
[----:B------:R-:W-:Y:S02]  /*2d8b0*/  VIADD R21, R3, 0x2000 ;  /* 0x0000200003157836 */ /* 0x000fe40000000000 */
[----:B------:R-:W-:-:S03]  /*2d8c0*/  IMAD.MOV.U32 R7, RZ, RZ, R4 ;  /* 0x000000ffff077224 */ /* 0x000fc600078e0004 */
[----:B------:R-:W-:Y:S01]  /*2d8d0*/  LOP3.LUT R4, R21, R0, RZ, 0xfc, !PT ;  /* 0x0000000015047212 */ /* 0x000fe200078efcff */
[----:B------:R-:W-:-:S03]  /*2d8e0*/  VIADD R20, R3, 0x5800 ;  /* 0x0000580003147836 */ /* 0x000fc60000000000 */
[----:B---3--:R-:W-:-:S05]  /*2d8f0*/  IADD3 R4, R6, R4, RZ ;  /* 0x0000000406047210 */ /* 0x008fca0007ffe0ff */
[----:B------:R0:W-:Y:S02]  /*2d900*/  STSM.16.M88.4 [R4], R8 ;  /* 0x0000000804007844 */ /* 0x0001e40000000200 */
[----:B0-----:R-:W-:-:S05]  /*2d910*/  IMAD.MOV.U32 R11, RZ, RZ, R7 ;  /* 0x000000ffff0b7224 */ /* 0x001fca00078e0007 */
[----:B------:R-:W-:-:S05]  /*2d920*/  LOP3.LUT R4, R20, R11, RZ, 0xfc, !PT ;  /* 0x0000000b14047212 */ /* 0x000fca00078efcff */
[----:B--2---:R-:W-:-:S06]  /*2d930*/  IMAD.IADD R4, R5, 0x1, R4 ;  /* 0x0000000105047824 */ /* 0x004fcc00078e0204 */
[----:B------:R-:W0:Y:S02]  /*2d940*/  LDSM.16.MT88.4 R4, [R4+0xf200] ;  /* 0x00f200000404783b */ /* 0x000e240000004200 */
[C-C-:B0-----:R-:W-:Y:S02]  /*2d950*/  PRMT R8, R4.reuse, 0x6420, R5.reuse ;  /* 0x0000642004087816 */ /* 0x141fe40000000005 */
[----:B------:R-:W-:Y:S01]  /*2d960*/  PRMT R9, R4, 0x7531, R5 ;  /* 0x0000753104097816 */ /* 0x000fe20000000005 */
[----:B------:R-:W-:Y:S01]  /*2d970*/  IMAD.MOV.U32 R5, RZ, RZ, R11 ;  /* 0x000000ffff057224 */ /* 0x000fe200078e000b */
[C-C-:B------:R-:W-:Y:S02]  /*2d980*/  PRMT R10, R6.reuse, 0x6420, R7.reuse ;  /* 0x00006420060a7816 */ /* 0x140fe40000000007 */
[----:B------:R-:W-:Y:S02]  /*2d990*/  PRMT R11, R6, 0x7531, R7 ;  /* 0x00007531060b7816 */ /* 0x000fe40000000007 */
[----:B------:R-:W2:Y:S01]  /*2d9a0*/  LDL R7, [R1+0x34] ;  /* 0x0000340001077983 */ /* 0x000ea20000100800 */
[----:B------:R-:W-:-:S03]  /*2d9b0*/  LOP3.LUT R4, R17, R0, RZ, 0xfc, !PT ;  /* 0x0000000011047212 */ /* 0x000fc600078efcff */
[----:B------:R-:W3:Y:S01]  /*2d9c0*/  LDL R17, [R1+0x10] ;  /* 0x0000100001117983 */ /* 0x000ee20000100800 */
[----:B------:R-:W-:Y:S02]  /*2d9d0*/  LOP3.LUT R15, R15, R5, RZ, 0xfc, !PT ;  /* 0x000000050f0f7212 */ /* 0x000fe400078efcff */
[----:B------:R-:W-:Y:S02]  /*2d9e0*/  LOP3.LUT R14, R14, R0, RZ, 0xfc, !PT ;  /* 0x000000000e0e7212 */ /* 0x000fe400078efcff */
[----:B--2---:R-:W-:-:S05]  /*2d9f0*/  IADD3 R4, R7, R4, RZ ;  /* 0x0000000407047210 */ /* 0x004fca0007ffe0ff */
[----:B------:R3:W-:Y:S02]  /*2da00*/  STSM.16.M88.4 [R4], R8 ;  /* 0x0000000804007844 */ /* 0x0007e40000000200 */
[----:B---3--:R-:W-:Y:S02]  /*2da10*/  IMAD.IADD R4, R17, 0x1, R15 ;  /* 0x0000000111047824 */ /* 0x008fe400078e020f */
[----:B------:R-:W-:Y:S02]  /*2da20*/  IMAD.MOV.U32 R11, RZ, RZ, R7 ;  /* 0x000000ffff0b7224 */ /* 0x000fe400078e0007 */
[----:B------:R-:W-:Y:S02]  /*2da30*/  IMAD.MOV.U32 R15, RZ, RZ, R5 ;  /* 0x000000ffff0f7224 */ /* 0x000fe400078e0005 */
[----:B------:R-:W0:Y:S02]  /*2da40*/  LDSM.16.MT88.4 R4, [R4+0xf200] ;  /* 0x00f200000404783b */ /* 0x000e240000004200 */
[----:B0-----:R-:W-:-:S02]  /*2da50*/  PRMT R8, R4, 0x6420, R5 ;  /* 0x0000642004087816 */ /* 0x001fc40000000005 */
[----:B------:R-:W-:Y:S01]  /*2da60*/  PRMT R9, R4, 0x7531, R5 ;  /* 0x0000753104097816 */ /* 0x000fe20000000005 */
[----:B------:R-:W-:Y:S01]  /*2da70*/  IMAD.MOV.U32 R5, RZ, RZ, R11 ;  /* 0x000000ffff057224 */ /* 0x000fe200078e000b */
[C-C-:B------:R-:W-:Y:S02]  /*2da80*/  PRMT R10, R6.reuse, 0x6420, R7.reuse ;  /* 0x00006420060a7816 */ /* 0x140fe40000000007 */
[----:B------:R-:W-:Y:S02]  /*2da90*/  PRMT R11, R6, 0x7531, R7 ;  /* 0x00007531060b7816 */ /* 0x000fe40000000007 */
[----:B------:R-:W-:-:S05]  /*2daa0*/  IADD3 R14, R5, R14, RZ ;  /* 0x0000000e050e7210 */ /* 0x000fca0007ffe0ff */
[----:B------:R0:W-:Y:S02]  /*2dab0*/  STSM.16.M88.4 [R14], R8 ;  /* 0x000000080e007844 */ /* 0x0001e40000000200 */
[----:B0-----:R-:W-:-:S05]  /*2dac0*/  VIADD R10, R3, 0x3800 ;  /* 0x00003800030a7836 */ /* 0x001fca0000000000 */
[----:B------:R-:W-:-:S05]  /*2dad0*/  LOP3.LUT R4, R10, R15, RZ, 0xfc, !PT ;  /* 0x0000000f0a047212 */ /* 0x000fca00078efcff */
[----:B------:R-:W-:Y:S02]  /*2dae0*/  IMAD.IADD R4, R17, 0x1, R4 ;  /* 0x0000000111047824 */ /* 0x000fe400078e0204 */
[----:B------:R-:W-:-:S04]  /*2daf0*/  IMAD.MOV.U32 R14, RZ, RZ, R5 ;  /* 0x000000ffff0e7224 */ /* 0x000fc800078e0005 */
[----:B------:R-:W0:Y:S02]  /*2db00*/  LDSM.16.MT88.4 R4, [R4+0xf200] ;  /* 0x00f200000404783b */ /* 0x000e240000004200 */
[C-C-:B0-----:R-:W-:Y:S02]  /*2db10*/  PRMT R8, R4.reuse, 0x6420, R5.reuse ;  /* 0x0000642004087816 */ /* 0x141fe40000000005 */
[----:B------:R-:W-:Y:S02]  /*2db20*/  PRMT R9, R4, 0x7531, R5 ;  /* 0x0000753104097816 */ /* 0x000fe40000000005 */
[----:B------:R-:W2:Y:S01]  /*2db30*/  LDL R5, [R1+0x10] ;  /* 0x0000100001057983 */ /* 0x000ea20000100800 */
[----:B------:R-:W-:Y:S02]  /*2db40*/  LOP3.LUT R4, R10, R0, RZ, 0xfc, !PT ;  /* 0x000000000a047212 */ /* 0x000fe400078efcff */
[C-C-:B------:R-:W-:Y:S02]  /*2db50*/  PRMT R10, R6.reuse, 0x6420, R7.reuse ;  /* 0x00006420060a7816 */ /* 0x140fe40000000007 */
[----:B------:R-:W-:Y:S01]  /*2db60*/  PRMT R11, R6, 0x7531, R7 ;  /* 0x00007531060b7816 */ /* 0x000fe20000000007 */
[----:B------:R-:W-:Y:S01]  /*2db70*/  IMAD.IADD R4, R14, 0x1, R4 ;  /* 0x000000010e047824 */ /* 0x000fe200078e0204 */
[----:B------:R-:W-:-:S04]  /*2db80*/  IADD3 R17, R3, 0x6000, RZ ;  /* 0x0000600003117810 */ /* 0x000fc80007ffe0ff */
[----:B------:R0:W-:Y:S02]  /*2db90*/  STSM.16.M88.4 [R4], R8 ;  /* 0x0000000804007844 */ /* 0x0001e40000000200 */
[----:B0-----:R-:W-:-:S05]  /*2dba0*/  LOP3.LUT R4, R17, R15, RZ, 0xfc, !PT ;  /* 0x0000000f11047212 */ /* 0x001fca00078efcff */
[----:B--2---:R-:W-:-:S06]  /*2dbb0*/  IMAD.IADD R4, R5, 0x1, R4 ;  /* 0x0000000105047824 */ /* 0x004fcc00078e0204 */
[----:B------:R-:W0:Y:S02]  /*2dbc0*/  LDSM.16.MT88.4 R4, [R4+0xf200] ;  /* 0x00f200000404783b */ /* 0x000e240000004200 */
[C-C-:B0-----:R-:W-:Y:S02]  /*2dbd0*/  PRMT R8, R4.reuse, 0x6420, R5.reuse ;  /* 0x0000642004087816 */ /* 0x141fe40000000005 */
[----:B------:R-:W-:Y:S02]  /*2dbe0*/  PRMT R9, R4, 0x7531, R5 ;  /* 0x0000753104097816 */ /* 0x000fe40000000005 */
[----:B------:R-:W2:Y:S01]  /*2dbf0*/  LDL R5, [R1+0x10] ;  /* 0x0000100001057983 */ /* 0x000ea20000100800 */
[C-C-:B------:R-:W-:Y:S02]  /*2dc00*/  PRMT R10, R6.reuse, 0x6420, R7.reuse ;  /* 0x00006420060a7816 */ /* 0x140fe40000000007 */
[----:B------:R-:W-:Y:S01]  /*2dc10*/  PRMT R11, R6, 0x7531, R7 ;  /* 0x00007531060b7816 */ /* 0x000fe20000000007 */
[----:B------:R-:W-:-:S02]  /*2dc20*/  IMAD.MOV.U32 R7, RZ, RZ, R14 ;  /* 0x000000ffff077224 */ /* 0x000fc400078e000e */
[----:B------:R-:W-:-:S05]  /*2dc30*/  VIADD R14, R3, 0x4000 ;  /* 0x00004000030e7836 */ /* 0x000fca0000000000 */
[----:B------:R-:W-:Y:S02]  /*2dc40*/  LOP3.LUT R4, R14, R0, RZ, 0xfc, !PT ;  /* 0x000000000e047212 */ /* 0x000fe400078efcff */
[----:B------:R-:W-:-:S03]  /*2dc50*/  LOP3.LUT R18, R18, R15, RZ, 0xfc, !PT ;  /* 0x0000000f12127212 */ /* 0x000fc600078efcff */
[----:B------:R-:W-:-:S05]  /*2dc60*/  IMAD.IADD R4, R7, 0x1, R4 ;  /* 0x0000000107047824 */ /* 0x000fca00078e0204 */
[----:B------:R2:W-:Y:S02]  /*2dc70*/  STSM.16.M88.4 [R4], R8 ;  /* 0x0000000804007844 */ /* 0x0005e40000000200 */
[----:B--2---:R-:W-:Y:S02]  /*2dc80*/  IADD3 R4, R5, R18, RZ ;  /* 0x0000001205047210 */ /* 0x004fe40007ffe0ff */
[----:B------:R-:W2:Y:S04]  /*2dc90*/  LDL R18, [R1+0x34] ;  /* 0x0000340001127983 */ /* 0x000ea80000100800 */
[----:B------:R-:W0:Y:S02]  /*2dca0*/  LDSM.16.MT88.4 R4, [R4+0xf200] ;  /* 0x00f200000404783b */ /* 0x000e240000004200 */
[----:B0-----:R-:W-:-:S02]  /*2dcb0*/  PRMT R10, R6, 0x6420, R7 ;  /* 0x00006420060a7816 */ /* 0x001fc40000000007 */
[----:B------:R-:W-:Y:S02]  /*2dcc0*/  PRMT R11, R6, 0x7531, R7 ;  /* 0x00007531060b7816 */ /* 0x000fe40000000007 */
[----:B------:R-:W3:Y:S01]  /*2dcd0*/  LDL R7, [R1+0x10] ;  /* 0x0000100001077983 */ /* 0x000ee20000100800 */
[C-C-:B------:R-:W-:Y:S02]  /*2dce0*/  PRMT R8, R4.reuse, 0x6420, R5.reuse ;  /* 0x0000642004087816 */ /* 0x140fe40000000005 */
[----:B------:R-:W-:Y:S01]  /*2dcf0*/  PRMT R9, R4, 0x7531, R5 ;  /* 0x0000753104097816 */ /* 0x000fe20000000005 */
[----:B------:R-:W-:Y:S02]  /*2dd00*/  IMAD.MOV.U32 R5, RZ, RZ, R15 ;  /* 0x000000ffff057224 */ /* 0x000fe400078e000f */
[----:B------:R-:W-:-:S05]  /*2dd10*/  VIADD R15, R3, 0x4800 ;  /* 0x00004800030f7836 */ /* 0x000fca0000000000 */
[----:B------:R-:W-:Y:S02]  /*2dd20*/  LOP3.LUT R4, R15, R0, RZ, 0xfc, !PT ;  /* 0x000000000f047212 */ /* 0x000fe400078efcff */
[----:B------:R-:W-:-:S03]  /*2dd30*/  LOP3.LUT R14, R14, R5, RZ, 0xfc, !PT ;  /* 0x000000050e0e7212 */ /* 0x000fc600078efcff */
[----:B--2---:R-:W-:-:S05]  /*2dd40*/  IMAD.IADD R4, R18, 0x1, R4 ;  /* 0x0000000112047824 */ /* 0x004fca00078e0204 */
[----:B------:R3:W-:Y:S02]  /*2dd50*/  STSM.16.M88.4 [R4], R8 ;  /* 0x0000000804007844 */ /* 0x0007e40000000200 */
[----:B---3--:R-:W-:Y:S01]  /*2dd60*/  IMAD.IADD R4, R7, 0x1, R14 ;  /* 0x0000000107047824 */ /* 0x008fe200078e020e */
[----:B------:R-:W-:-:S05]  /*2dd70*/  MOV R14, R5 ;  /* 0x00000005000e7202 */ /* 0x000fca0000000f00 */
[----:B------:R-:W0:Y:S02]  /*2dd80*/  LDSM.16.MT88.4 R4, [R4+0xf200] ;  /* 0x00f200000404783b */ /* 0x000e240000004200 */
[C-C-:B0-----:R-:W-:Y:S02]  /*2dd90*/  PRMT R8, R4.reuse, 0x6420, R5.reuse ;  /* 0x0000642004087816 */ /* 0x141fe40000000005 */
[----:B------:R-:W-:Y:S02]  /*2dda0*/  PRMT R9, R4, 0x7531, R5 ;  /* 0x0000753104097816 */ /* 0x000fe40000000005 */
[----:B------:R-:W2:Y:S01]  /*2ddb0*/  LDL R5, [R1+0x10] ;  /* 0x0000100001057983 */ /* 0x000ea20000100800 */
[----:B------:R-:W-:-:S05]  /*2ddc0*/  VIADD R11, R3, 0x5000 ;  /* 0x00005000030b7836 */ /* 0x000fca0000000000 */
[----:B------:R-:W-:Y:S02]  /*2ddd0*/  LOP3.LUT R4, R11, R0, RZ, 0xfc, !PT ;  /* 0x000000000b047212 */ /* 0x000fe400078efcff */
[C-C-:B------:R-:W-:Y:S02]  /*2dde0*/  PRMT R10, R6.reuse, 0x6420, R7.reuse ;  /* 0x00006420060a7816 */ /* 0x140fe40000000007 */
[----:B------:R-:W-:Y:S01]  /*2ddf0*/  PRMT R11, R6, 0x7531, R7 ;  /* 0x00007531060b7816 */ /* 0x000fe20000000007 */
[----:B------:R-:W-:-:S05]  /*2de00*/  IMAD.IADD R4, R18, 0x1, R4 ;  /* 0x0000000112047824 */ /* 0x000fca00078e0204 */
[----:B------:R0:W-:Y:S02]  /*2de10*/  STSM.16.M88.4 [R4], R8 ;  /* 0x0000000804007844 */ /* 0x0001e40000000200 */
[----:B0-----:R-:W-:Y:S02]  /*2de20*/  IMAD.MOV.U32 R11, RZ, RZ, R14 ;  /* 0x000000ffff0b7224 */ /* 0x001fe400078e000e */
[----:B------:R-:W-:-:S05]  /*2de30*/  VIADD R14, R3, 0x6800 ;  /* 0x00006800030e7836 */ /* 0x000fca0000000000 */
[----:B------:R-:W-:-:S04]  /*2de40*/  LOP3.LUT R4, R14, R11, RZ, 0xfc, !PT ;  /* 0x0000000b0e047212 */ /* 0x000fc800078efcff */
[----:B--2---:R-:W-:-:S06]  /*2de50*/  IADD3 R4, R5, R4, RZ ;  /* 0x0000000405047210 */ /* 0x004fcc0007ffe0ff */
[----:B------:R-:W0:Y:S02]  /*2de60*/  LDSM.16.MT88.4 R4, [R4+0xf200] ;  /* 0x00f200000404783b */ /* 0x000e240000004200 */
[C-C-:B0-----:R-:W-:Y:S02]  /*2de70*/  PRMT R8, R4.reuse, 0x6420, R5.reuse ;  /* 0x0000642004087816 */ /* 0x141fe40000000005 */
[----:B------:R-:W-:Y:S02]  /*2de80*/  PRMT R9, R4, 0x7531, R5 ;  /* 0x0000753104097816 */ /* 0x000fe40000000005 */
[----:B------:R-:W2:Y:S01]  /*2de90*/  LDL R5, [R1+0x10] ;  /* 0x0000100001057983 */ /* 0x000ea20000100800 */
[----:B------:R-:W-:Y:S01]  /*2dea0*/  LOP3.LUT R20, R20, R0, RZ, 0xfc, !PT ;  /* 0x0000000014147212 */ /* 0x000fe200078efcff */
[----:B------:R-:W-:Y:S01]  /*2deb0*/  IMAD.MOV.U32 R4, RZ, RZ, R11 ;  /* 0x000000ffff047224 */ /* 0x000fe200078e000b */
[C-C-:B------:R-:W-:Y:S02]  /*2dec0*/  PRMT R10, R6.reuse, 0x6420, R7.reuse ;  /* 0x00006420060a7816 */ /* 0x140fe40000000007 */
[----:B------:R-:W-:Y:S01]  /*2ded0*/  PRMT R11, R6, 0x7531, R7 ;  /* 0x00007531060b7816 */ /* 0x000fe20000000007 */
[----:B------:R-:W-:-:S05]  /*2dee0*/  IMAD.IADD R20, R18, 0x1, R20 ;  /* 0x0000000112147824 */ /* 0x000fca00078e0214 */
[----:B------:R0:W-:Y:S02]  /*2def0*/  STSM.16.M88.4 [R20], R8 ;  /* 0x0000000814007844 */ /* 0x0001e40000000200 */
[----:B0-----:R-:W-:-:S05]  /*2df00*/  IMAD.MOV.U32 R11, RZ, RZ, R4 ;  /* 0x000000ffff0b7224 */ /* 0x001fca00078e0004 */
[----:B------:R-:W-:Y:S02]  /*2df10*/  LOP3.LUT R21, R21, R11, RZ, 0xfc, !PT ;  /* 0x0000000b15157212 */ /* 0x000fe400078efcff */
[----:B------:R-:W-:-:S05]  /*2df20*/  LOP3.LUT R17, R17, R0, RZ, 0xfc, !PT ;  /* 0x0000000011117212 */ /* 0x000fca00078efcff */
[----:B------:R-:W-:Y:S02]  /*2df30*/  IMAD.IADD R17, R18, 0x1, R17 ;  /* 0x0000000112117824 */ /* 0x000fe400078e0211 */
[----:B--2---:R-:W-:-:S06]  /*2df40*/  IMAD.IADD R4, R5, 0x1, R21 ;  /* 0x0000000105047824 */ /* 0x004fcc00078e0215 */
[----:B------:R-:W0:Y:S02]  /*2df50*/  LDSM.16.MT88.4 R4, [R4+0xf200] ;  /* 0x00f200000404783b */ /* 0x000e240000004200 */
[C-C-:B0-----:R-:W-:Y:S02]  /*2df60*/  PRMT R8, R4.reuse, 0x6420, R5.reuse ;  /* 0x0000642004087816 */ /* 0x141fe40000000005 */
[----:B------:R-:W-:Y:S02]  /*2df70*/  PRMT R9, R4, 0x7531, R5 ;  /* 0x0000753104097816 */ /* 0x000fe40000000005 */
[----:B------:R-:W-:Y:S02]  /*2df80*/  MOV R5, R11 ;  /* 0x0000000b00057202 */ /* 0x000fe40000000f00 */
[C-C-:B------:R-:W-:Y:S02]  /*2df90*/  PRMT R10, R6.reuse, 0x6420, R7.reuse ;  /* 0x00006420060a7816 */ /* 0x140fe40000000007 */
[----:B------:R-:W-:-:S05]  /*2dfa0*/  PRMT R11, R6, 0x7531, R7 ;  /* 0x00007531060b7816 */ /* 0x000fca0000000007 */
[----:B------:R0:W-:Y:S04]  /*2dfb0*/  STSM.16.M88.4 [R17], R8 ;  /* 0x0000000811007844 */ /* 0x0001e80000000200 */
[----:B0-----:R-:W2:Y:S01]  /*2dfc0*/  LDL R17, [R1+0x10] ;  /* 0x0000100001117983 */ /* 0x001ea20000100800 */
[----:B------:R-:W-:Y:S02]  /*2dfd0*/  LOP3.LUT R15, R15, R5, RZ, 0xfc, !PT ;  /* 0x000000050f0f7212 */ /* 0x000fe400078efcff */
[----:B------:R-:W-:Y:S02]  /*2dfe0*/  IADD3 R3, R3, 0x7000, RZ ;  /* 0x0000700003037810 */ /* 0x000fe40007ffe0ff */
[----:B------:R-:W-:-:S05]  /*2dff0*/  LOP3.LUT R14, R14, R0, RZ, 0xfc, !PT ;  /* 0x000000000e0e7212 */ /* 0x000fca00078efcff */
[----:B------:R-:W-:Y:S02]  /*2e000*/  IMAD.IADD R14, R18, 0x1, R14 ;  /* 0x00000001120e7824 */ /* 0x000fe400078e020e */
[----:B--2---:R-:W-:Y:S02]  /*2e010*/  IMAD.IADD R4, R17, 0x1, R15 ;  /* 0x0000000111047824 */ /* 0x004fe400078e020f */
[----:B------:R-:W-:-:S04]  /*2e020*/  IMAD.MOV.U32 R15, RZ, RZ, R5 ;  /* 0x000000ffff0f7224 */ /* 0x000fc800078e0005 */
[----:B------:R-:W0:Y:S02]  /*2e030*/  LDSM.16.MT88.4 R4, [R4+0xf200] ;  /* 0x00f200000404783b */ /* 0x000e240000004200 */
[C-C-:B0-----:R-:W-:Y:S02]  /*2e040*/  PRMT R8, R4.reuse, 0x6420, R5.reuse ;  /* 0x0000642004087816 */ /* 0x141fe40000000005 */
[----:B------:R-:W-:Y:S02]  /*2e050*/  PRMT R9, R4, 0x7531, R5 ;  /* 0x0000753104097816 */ /* 0x000fe40000000005 */
[C---:B------:R-:W-:Y:S02]  /*2e060*/  LOP3.LUT R4, R3.reuse, R15, RZ, 0xfc, !PT ;  /* 0x0000000f03047212 */ /* 0x040fe400078efcff */
[----:B------:R-:W-:Y:S02]  /*2e070*/  LOP3.LUT R3, R3, R0, RZ, 0xfc, !PT ;  /* 0x0000000003037212 */ /* 0x000fe400078efcff */
[----:B------:R0:W5:Y:S01]  /*2e080*/  LDL.LU R0, [R1+0x4c] ;  /* 0x00004c0001007983 */ /* 0x0001620000300800 */
[C-C-:B------:R-:W-:Y:S01]  /*2e090*/  PRMT R10, R6.reuse, 0x6420, R7.reuse ;  /* 0x00006420060a7816 */ /* 0x140fe20000000007 */
[----:B------:R-:W-:Y:S01]  /*2e0a0*/  IMAD.IADD R4, R17, 0x1, R4 ;  /* 0x0000000111047824 */ /* 0x000fe200078e0204 */
[----:B------:R-:W-:-:S05]  /*2e0b0*/  PRMT R11, R6, 0x7531, R7 ;  /* 0x00007531060b7816 */ /* 0x000fca0000000007 */
[----:B------:R-:W-:Y:S04]  /*2e0c0*/  STSM.16.M88.4 [R14], R8 ;  /* 0x000000080e007844 */ /* 0x000fe80000000200 */
[----:B------:R-:W2:Y:S01]  /*2e0d0*/  LDSM.16.MT88.4 R4, [R4+0xf200] ;  /* 0x00f200000404783b */ /* 0x000ea20000004200 */
[----:B------:R-:W-:Y:S01]  /*2e0e0*/  IMAD.IADD R3, R18, 0x1, R3 ;  /* 0x0000000112037824 */ /* 0x000fe200078e0203 */
[C-C-:B--2---:R-:W-:Y:S02]  /*2e0f0*/  PRMT R8, R4.reuse, 0x6420, R5.reuse ;  /* 0x0000642004087816 */ /* 0x144fe40000000005 */
        /* <DEDUP_REMOVED lines=12> */
.L_x_5283:
[----:B------:R3:W5:Y:S01]  /*2e1c0*/  LDL R6, [R1+0x8] ;  /* 0x0000080001067983 */ /* 0x0007620000100800 */
[----:B--2---:R2:W-:Y:S01]  /*2e1d0*/  SYNCS.ARRIVE.TRANS64.A1T0 RZ, [R13+URZ+0x33450], RZ ;  /* 0x033450ff0dff79a7 */ /* 0x0045e2000810003f */
[----:B------:R-:W-:Y:S01]  /*2e1e0*/  BAR.SYNC.DEFER_BLOCKING 0x2, 0x80 ;  /* 0x0082000000007b1d */ /* 0x000fe20000010000 */
[C---:B------:R-:W-:Y:S01]  /*2e1f0*/  ISETP.GT.AND P0, PT, R12.reuse, RZ, PT ;  /* 0x000000ff0c00720c */ /* 0x040fe20003f04270 */
[----:B------:R-:W-:Y:S02]  /*2e200*/  VIADD R12, R12, 0xffffffff ;  /* 0xffffffff0c0c7836 */ /* 0x000fe40000000000 */
[----:B--2---:R-:W-:Y:S02]  /*2e210*/  @!P1 VIADD R13, R13, 0x33480 ;  /* 0x000334800d0d9836 */ /* 0x004fe40000000000 */
[----:B------:R3:W5:Y:S03]  /*2e220*/  LDL R7, [R1+0x18] ;  /* 0x0000180001077983 */ /* 0x0007660000100800 */
[----:B------:R-:W-:-:S04]  /*2e230*/  @!P1 PRMT R13, RZ, 0x654, R13 ;  /* 0x00000654ff0d9816 */ /* 0x000fc8000000000d */
[----:B------:R3:W-:Y:S01]  /*2e240*/  @!P1 SYNCS.ARRIVE.TRANS64.RED.A1T0 RZ, [R13+URZ], RZ ;  /* 0x000000ff0dff99a7 */ /* 0x0007e2000810043f */
[----:B------:R-:W-:Y:S05]  /*2e250*/  @P0 BRA `(.L_x_5284) ;  /* 0xffffffe4005c0947 */ /* 0x000fea000383ffff */
.L_x_5260:
[----:B------:R-:W-:Y:S04]  /*2e260*/  BSSY B0, `(.L_x_5285) ;  /* 0x000000e000007945 */ /* 0x000fe80003800000 */
[----:B------:R-:W-:Y:S05]  /*2e270*/  @P1 BRA `(.L_x_5286) ;  /* 0x0000000000301947 */ /* 0x000fea0003800000 */
[----:B------:R-:W2:Y:S01]  /*2e280*/  S2R R5, SR_LANEID ;  /* 0x0000000000057919 */ /* 0x000ea20000000000 */
[----:B------:R-:W-:Y:S01]  /*2e290*/  VOTEU.ANY UR4, UPT, PT ;  /* 0x0000000000047886 */ /* 0x000fe200038e0100 */
[----:B0-----:R-:W0:Y:S01]  /*2e2a0*/  LDC.64 R2, c[0x0][0xc38] ;  /* 0x00030e00ff027b82 */ /* 0x001e220000000a00 */
[----:B-----5:R-:W2:Y:S02]  /*2e2b0*/  FLO.U32 R0, UR4 ;  /* 0x0000000400007d00 */ /* 0x020ea400080e0000 */
[----:B--2---:R-:W-:-:S06]  /*2e2c0*/  ISETP.EQ.U32.AND P0, PT, R0, R5, PT ;  /* 0x000000050000720c */ /* 0x004fcc0003f02070 */
[----:B------:R-:W0:Y:S07]  /*2e2d0*/  POPC R5, UR4 ;  /* 0x0000000400057d09 */ /* 0x000e2e0008000000 */
[----:B0-----:R-:W2:Y:S01]  /*2e2e0*/  @P0 ATOMG.E.ADD.STRONG.GPU PT, R3, desc[UR54][R2.64], R5 ;  /* 0x00000005020309a8 */ /* 0x001ea200081ee1f6 */
[----:B------:R-:W0:Y:S02]  /*2e2f0*/  S2R R4, SR_LTMASK ;  /* 0x0000000000047919 */ /* 0x000e240000003900 */
[----:B0-----:R-:W-:-:S04]  /*2e300*/  LOP3.LUT R4, R4, UR4, RZ, 0xc0, !PT ;  /* 0x0000000404047c12 */ /* 0x001fc8000f8ec0ff */
[----:B------:R-:W0:Y:S01]  /*2e310*/  POPC R7, R4 ;  /* 0x0000000400077309 */ /* 0x000e220000000000 */
[----:B--2---:R-:W0:Y:S02]  /*2e320*/  SHFL.IDX PT, R0, R3, R0, 0x1f ;  /* 0x00001f0003007589 */ /* 0x004e2400000e0000 */
[----:B0-----:R-:W-:-:S07]  /*2e330*/  IADD3 R16, R0, UR38, R7 ;  /* 0x0000002600107c10 */ /* 0x001fce000fffe007 */
.L_x_5286:
[----:B------:R-:W-:Y:S05]  /*2e340*/  BSYNC B0 ;  /* 0x0000000000007941 */ /* 0x000fea0003800000 */
.L_x_5285:
[----:B------:R-:W-:-:S06]  /*2e350*/  UISETP.NE.AND UP0, UPT, UR37, 0x3, UPT ;  /* 0x000000032500788c */ /* 0x000fcc000bf05270 */
[----:B------:R-:W-:-:S13]  /*2e360*/  PLOP3.LUT P0, PT, PT, PT, UP0, 0x80, 0x0 ;  /* 0x000000000000781c */ /* 0x000fda0003f0f008 */
[----:B------:R-:W-:Y:S05]  /*2e370*/  @!P0 BRA `(.L_x_5287) ;  /* 0x0000000000048947 */ /* 0x000fea0003800000 */
[----:B------:R-:W-:Y:S01]  /*2e380*/  BPT.TRAP 0x1 ;  /* 0x000000040000795c */ /* 0x000fe20000300000 */
.L_x_5287:
[----:B0-----:R-:W2:Y:S04]  /*2e390*/  LDL R3, [R1+0x18] ;  /* 0x0000180001037983 */ /* 0x001ea80000100800 */
[----:B-----5:R-:W4:Y:S01]  /*2e3a0*/  LDL R0, [R1+0x8] ;  /* 0x0000080001007983 */ /* 0x020f220000100800 */
[----:B------:R-:W0:Y:S01]  /*2e3b0*/  S2R R4, SR_CgaCtaId ;  /* 0x0000000000047919 */ /* 0x000e220000008800 */
[----:B------:R-:W-:-:S04]  /*2e3c0*/  MOV R2, 0x400 ;  /* 0x0000040000027802 */ /* 0x000fc80000000f00 */
[----:B0-----:R-:W-:Y:S01]  /*2e3d0*/  LEA R2, R4, R2, 0x18 ;  /* 0x0000000204027211 */ /* 0x001fe200078ec0ff */
[----:B------:R-:W-:Y:S01]  /*2e3e0*/  BSSY B0, `(.L_x_5288) ;  /* 0x0000008000007945 */ /* 0x000fe20003800000 */
[----:B--2---:R-:W-:-:S04]  /*2e3f0*/  LOP3.LUT R3, R3, 0x1, RZ, 0x3c, !PT ;  /* 0x0000000103037812 */ /* 0x004fc800078e3cff */
[----:B------:R-:W-:Y:S02]  /*2e400*/  SHF.L.U32 R3, R3, 0x1f, RZ ;  /* 0x0000001f03037819 */ /* 0x000fe400000006ff */
[----:B----4-:R-:W-:-:S04]  /*2e410*/  LEA R0, R0, R2, 0x3 ;  /* 0x0000000200007211 */ /* 0x010fc800078e18ff */
[----:B------:R-:W0:Y:S01]  /*2e420*/  SYNCS.PHASECHK.TRANS64.TRYWAIT P0, [R0+URZ+0x33470], R3 ;  /* 0x03347003000075a7 */ /* 0x000e22000800017f */
[----:B------:R-:W-:-:S05]  /*2e430*/  IMAD.U32 R2, RZ, RZ, UR39 ;  /* 0x00000027ff027e24 */ /* 0x000fca000f8e00ff */
[----:B------:R-:W-:Y:S01]  /*2e440*/  ISETP.NE.AND P2, PT, R2, 0x3, PT ;  /* 0x000000030200780c */ /* 0x000fe20003f45270 */
[----:B0-----:R-:W-:-:S12]  /*2e450*/  @!P0 BRA `(.L_x_5289) ;  /* 0x0000004400a08947 */ /* 0x001fd80003800000 */
.L_x_5426:
[----:B------:R-:W-:Y:S05]  /*2e460*/  BSYNC B0 ;  /* 0x0000000000007941 */ /* 0x000fea0003800000 */
.L_x_5288:
[----:B------:R-:W-:Y:S05]  /*2e470*/  @!P2 BRA `(.L_x_5290) ;  /* 0x000000000004a947 */ /* 0x000fea0003800000 */
[----:B------:R-:W-:Y:S01]  /*2e480*/  BPT.TRAP 0x1 ;  /* 0x000000040000795c */ /* 0x000fe20000300000 */
.L_x_5290:
[----:B------:R-:W0:Y:S02]  /*2e490*/  LDL R2, [R1+0x18] ;  /* 0x0000180001027983 */ /* 0x000e240000100800 */
[----:B0-----:R-:W-:-:S04]  /*2e4a0*/  SHF.L.U32 R3, R2, 0x1f, RZ ;  /* 0x0000001f02037819 */ /* 0x001fc800000006ff */
[----:B------:R-:W0:Y:S02]  /*2e4b0*/  SYNCS.PHASECHK.TRANS64.TRYWAIT P0, [R0+URZ+0x33460], R3 ;  /* 0x03346003000075a7 */ /* 0x000e24000800017f */
[----:B0-----:R-:W-:Y:S05]  /*2e4c0*/  @!P0 BRA `(.L_x_5291) ;  /* 0x0000004400988947 */ /* 0x001fea0003800000 */
.L_x_5427:
[----:B------:R-:W2:Y:S04]  /*2e4d0*/  LDL R2, [R1+0x8] ;  /* 0x0000080001027983 */ /* 0x000ea80000100800 */
[----:B------:R-:W4:Y:S04]  /*2e4e0*/  LDL R12, [R1+0x4] ;  /* 0x00000400010c7983 */ /* 0x000f280000100800 */
[----:B------:R-:W3:Y:S04]  /*2e4f0*/  LDL R18, [R1+0x10] ;  /* 0x0000100001127983 */ /* 0x000ee80000100800 */
[----:B------:R-:W3:Y:S04]  /*2e500*/  LDL R17, [R1+0x34] ;  /* 0x0000340001117983 */ /* 0x000ee80000100800 */
[----:B------:R0:W-:Y:S04]  /*2e510*/  STL [R1+0x4c], R0 ;  /* 0x00004c0001007387 */ /* 0x0001e80000100800 */
[----:B0-----:R-:W3:Y:S01]  /*2e520*/  LDL R0, [R1] ;  /* 0x0000000001007983 */ /* 0x001ee20000100800 */
[----:B------:R-:W-:Y:S05]  /*2e530*/  WARPSYNC.ALL ;  /* 0x0000000000007948 */ /* 0x000fea0003800000 */
[----:B--2---:R-:W-:-:S04]  /*2e540*/  IMAD R2, R2, 0x7800, RZ ;  /* 0x0000780002027824 */ /* 0x004fc800078e02ff */
[C---:B------:R-:W-:Y:S01]  /*2e550*/  VIADD R14, R2.reuse, 0x2800 ;  /* 0x00002800020e7836 */ /* 0x040fe20000000000 */
[C---:B----4-:R-:W-:Y:S01]  /*2e560*/  LOP3.LUT R3, R2.reuse, R12, RZ, 0xfc, !PT ;  /* 0x0000000c02037212 */ /* 0x050fe200078efcff */
[C---:B------:R-:W-:Y:S01]  /*2e570*/  VIADD R20, R2.reuse, 0x5000 ;  /* 0x0000500002147836 */ /* 0x040fe20000000000 */
[C---:B---3--:R-:W-:Y:S01]  /*2e580*/  IADD3 R13, R2.reuse, 0x1000, RZ ;  /* 0x00001000020d7810 */ /* 0x048fe20007ffe0ff */
[----:B------:R-:W-:Y:S02]  /*2e590*/  VIADD R15, R2, 0x1800 ;  /* 0x00001800020f7836 */ /* 0x000fe40000000000 */
[----:B------:R-:W-:-:S06]  /*2e5a0*/  IMAD.IADD R5, R18, 0x1, R3 ;  /* 0x0000000112057824 */ /* 0x000fcc00078e0203 */
[----:B------:R-:W0:Y:S01]  /*2e5b0*/  LDSM.16.MT88.4 R4, [R5+0xf200] ;  /* 0x00f200000504783b */ /* 0x000e220000004200 */
[----:B------:R-:W-:-:S05]  /*2e5c0*/  LOP3.LUT R3, R2, R0, RZ, 0xfc, !PT ;  /* 0x0000000002037212 */ /* 0x000fca00078efcff */
[----:B------:R-:W-:Y:S01]  /*2e5d0*/  IMAD.IADD R3, R17, 0x1, R3 ;  /* 0x0000000111037824 */ /* 0x000fe200078e0203 */
[C-C-:B0-----:R-:W-:Y:S02]  /*2e5e0*/  PRMT R8, R4.reuse, 0x6420, R5.reuse ;  /* 0x0000642004087816 */ /* 0x141fe40000000005 */
[----:B------:R-:W-:Y:S02]  /*2e5f0*/  PRMT R9, R4, 0x7531, R5 ;  /* 0x0000753104097816 */ /* 0x000fe40000000005 */
[----:B------:R-:W-:Y:S02]  /*2e600*/  LOP3.LUT R4, R14, R12, RZ, 0xfc, !PT ;  /* 0x0000000c0e047212 */ /* 0x000fe400078efcff */
[C-C-:B------:R-:W-:Y:S02]  /*2e610*/  PRMT R10, R6.reuse, 0x6420, R7.reuse ;  /* 0x00006420060a7816 */ /* 0x140fe40000000007 */
[----:B------:R-:W-:Y:S02]  /*2e620*/  PRMT R11, R6, 0x7531, R7 ;  /* 0x00007531060b7816 */ /* 0x000fe40000000007 */
[----:B------:R-:W-:-:S03]  /*2e630*/  IADD3 R6, R18, R4, RZ ;  /* 0x0000000412067210 */ /* 0x000fc60007ffe0ff */
[----:B------:R0:W-:Y:S04]  /*2e640*/  STSM.16.M88.4 [R3], R8 ;  /* 0x0000000803007844 */ /* 0x0001e80000000200 */
[----:B------:R-:W2:Y:S01]  /*2e650*/  LDSM.16.MT88.4 R4, [R6+0xf200] ;  /* 0x00f200000604783b */ /* 0x000ea20000004200 */
[----:B0-----:R-:W-:Y:S01]  /*2e660*/  VIADD R3, R2, 0x800 ;  /* 0x0000080002037836 */ /* 0x001fe20000000000 */
[C-C-:B--2---:R-:W-:Y:S02]  /*2e670*/  PRMT R8, R4.reuse, 0x6420, R5.reuse ;  /* 0x0000642004087816 */ /* 0x144fe40000000005 */
[----:B------:R-:W-:Y:S02]  /*2e680*/  PRMT R9, R4, 0x7531, R5 ;  /* 0x0000753104097816 */ /* 0x000fe40000000005 */
[----:B------:R-:W-:-:S02]  /*2e690*/  LOP3.LUT R4, R3, R0, RZ, 0xfc, !PT ;  /* 0x0000000003047212 */ /* 0x000fc400078efcff */
[-C--:B------:R-:W-:Y:S02]  /*2e6a0*/  LOP3.LUT R5, R20, R12.reuse, RZ, 0xfc, !PT ;  /* 0x0000000c14057212 */ /* 0x080fe400078efcff */
[C-C-:B------:R-:W-:Y:S01]  /*2e6b0*/  PRMT R10, R6.reuse, 0x6420, R7.reuse ;  /* 0x00006420060a7816 */ /* 0x140fe20000000007 */
[----:B------:R-:W-:Y:S01]  /*2e6c0*/  IMAD.IADD R4, R17, 0x1, R4 ;  /* 0x0000000111047824 */ /* 0x000fe200078e0204 */
[----:B------:R-:W-:Y:S01]  /*2e6d0*/  PRMT R11, R6, 0x7531, R7 ;  /* 0x00007531060b7816 */ /* 0x000fe20000000007 */
[----:B------:R-:W-:Y:S01]  /*2e6e0*/  IMAD.IADD R5, R18, 0x1, R5 ;  /* 0x0000000112057824 */ /* 0x000fe200078e0205 */
[----:B------:R-:W-:-:S03]  /*2e6f0*/  LOP3.LUT R3, R3, R12, RZ, 0xfc, !PT ;  /* 0x0000000c03037212 */ /* 0x000fc600078efcff */
[----:B------:R-:W-:Y:S04]  /*2e700*/  STSM.16.M88.4 [R4], R8 ;  /* 0x0000000804007844 */ /* 0x000fe80000000200 */
[----:B------:R-:W0:Y:S02]  /*2e710*/  LDSM.16.MT88.4 R4, [R5+0xf200] ;  /* 0x00f200000504783b */ /* 0x000e240000004200 */
[C-C-:B0-----:R-:W-:Y:S02]  /*2e720*/  PRMT R8, R4.reuse, 0x6420, R5.reuse ;  /* 0x0000642004087816 */ /* 0x141fe40000000005 */
[----:B------:R-:W-:Y:S02]  /*2e730*/  PRMT R9, R4, 0x7531, R5 ;  /* 0x0000753104097816 */ /* 0x000fe40000000005 */
[----:B------:R-:W-:-:S02]  /*2e740*/  LOP3.LUT R4, R13, R0, RZ, 0xfc, !PT ;  /* 0x000000000d047212 */ /* 0x000fc400078efcff */
[C-C-:B------:R-:W-:Y:S02]  /*2e750*/  PRMT R10, R6.reuse, 0x6420, R7.reuse ;  /* 0x00006420060a7816 */ /* 0x140fe40000000007 */
[----:B------:R-:W-:Y:S01]  /*2e760*/  PRMT R11, R6, 0x7531, R7 ;  /* 0x00007531060b7816 */ /* 0x000fe20000000007 */
[----:B------:R-:W-:Y:S02]  /*2e770*/  IMAD.IADD R4, R17, 0x1, R4 ;  /* 0x0000000111047824 */ /* 0x000fe400078e0204 */
[----:B------:R-:W-:Y:S01]  /*2e780*/  IMAD.IADD R6, R18, 0x1, R3 ;  /* 0x0000000112067824 */ /* 0x000fe200078e0203 */
[----:B------:R-:W-:Y:S02]  /*2e790*/  LOP3.LUT R3, R15, R0, RZ, 0xfc, !PT ;  /* 0x000000000f037212 */ /* 0x000fe400078efcff */
[----:B------:R-:W-:Y:S03]  /*2e7a0*/  STSM.16.M88.4 [R4], R8 ;  /* 0x0000000804007844 */ /* 0x000fe60000000200 */
[----:B------:R-:W-:Y:S01]  /*2e7b0*/  IMAD.IADD R3, R17, 0x1, R3 ;  /* 0x0000000111037824 */ /* 0x000fe200078e0203 */
[----:B------:R-:W0:Y:S02]  /*2e7c0*/  LDSM.16.MT88.4 R4, [R6+0xf200] ;  /* 0x00f200000604783b */ /* 0x000e240000004200 */
[----:B0-----:R-:W-:-:S02]  /*2e7d0*/  PRMT R8, R4, 0x6420, R5 ;  /* 0x0000642004087816 */ /* 0x001fc40000000005 */
[----:B------:R-:W-:Y:S02]  /*2e7e0*/  PRMT R9, R4, 0x7531, R5 ;  /* 0x0000753104097816 */ /* 0x000fe40000000005 */
[C-C-:B------:R-:W-:Y:S02]  /*2e7f0*/  PRMT R10, R6.reuse, 0x6420, R7.reuse ;  /* 0x00006420060a7816 */ /* 0x140fe40000000007 */
[----:B------:R-:W-:-:S05]  /*2e800*/  PRMT R11, R6, 0x7531, R7 ;  /* 0x00007531060b7816 */ /* 0x000fca0000000007 */
[----:B------:R0:W-:Y:S02]  /*2e810*/  STSM.16.M88.4 [R3], R8 ;  /* 0x0000000803007844 */ /* 0x0001e40000000200 */
[----:B0-----:R-:W-:Y:S01]  /*2e820*/  MOV R11, R12 ;  /* 0x0000000c000b7202 */ /* 0x001fe20000000f00 */
[----:B------:R-:W-:-:S05]  /*2e830*/  VIADD R12, R2, 0x3000 ;  /* 0x00003000020c7836 */ /* 0x000fca0000000000 */
[----:B------:R-:W-:-:S05]  /*2e840*/  LOP3.LUT R3, R12, R11, RZ, 0xfc, !PT ;  /* 0x0000000b0c037212 */ /* 0x000fca00078efcff */
[----:B------:R-:W-:-:S05]  /*2e850*/  IMAD.IADD R3, R18, 0x1, R3 ;  /* 0x0000000112037824 */ /* 0x000fca00078e0203 */
[----:B------:R-:W0:Y:S02]  /*2e860*/  LDSM.16.MT88.4 R4, [R3+0xf200] ;  /* 0x00f200000304783b */ /* 0x000e240000004200 */
[C-C-:B0-----:R-:W-:Y:S02]  /*2e870*/  PRMT R8, R4.reuse, 0x6420, R5.reuse ;  /* 0x0000642004087816 */ /* 0x141fe40000000005 */
[----:B------:R-:W-:Y:S01]  /*2e880*/  PRMT R9, R4, 0x7531, R5 ;  /* 0x0000753104097816 */ /* 0x000fe20000000005 */
[----:B------:R-:W-:Y:S01]  /*2e890*/  IMAD.MOV.U32 R5, RZ, RZ, R18 ;  /* 0x000000ffff057224 */ /* 0x000fe200078e0012 */
[----:B------:R-:W-:Y:S01]  /*2e8a0*/  IADD3 R18, R2, 0x2000, RZ ;  /* 0x0000200002127810 */ /* 0x000fe20007ffe0ff */
[----:B------:R-:W-:Y:S01]  /*2e8b0*/  IMAD.MOV.U32 R4, RZ, RZ, R11 ;  /* 0x000000ffff047224 */ /* 0x000fe200078e000b */
[----:B------:R-:W-:Y:S02]  /*2e8c0*/  PRMT R10, R6, 0x6420, R7 ;  /* 0x00006420060a7816 */ /* 0x000fe40000000007 */
[----:B------:R-:W-:-:S02]  /*2e8d0*/  LOP3.LUT R3, R18, R0, RZ, 0xfc, !PT ;  /* 0x0000000012037212 */ /* 0x000fc400078efcff */
[----:B------:R-:W-:-:S03]  /*2e8e0*/  PRMT R11, R6, 0x7531, R7 ;  /* 0x00007531060b7816 */ /* 0x000fc60000000007 */
[----:B------:R-:W-:-:S05]  /*2e8f0*/  IMAD.IADD R3, R17, 0x1, R3 ;  /* 0x0000000111037824 */ /* 0x000fca00078e0203 */
[----:B------:R0:W-:Y:S02]  /*2e900*/  STSM.16.M88.4 [R3], R8 ;  /* 0x0000000803007844 */ /* 0x0001e40000000200 */
[----:B0-----:R-:W-:Y:S02]  /*2e910*/  IMAD.MOV.U32 R11, RZ, RZ, R17 ;  /* 0x000000ffff0b7224 */ /* 0x001fe400078e0011 */
[----:B------:R-:W-:Y:S02]  /*2e920*/  IMAD.MOV.U32 R10, RZ, RZ, R4 ;  /* 0x000000ffff0a7224 */ /* 0x000fe400078e0004 */
[----:B------:R-:W-:-:S05]  /*2e930*/  VIADD R17, R2, 0x5800 ;  /* 0x0000580002117836 */ /* 0x000fca0000000000 */
[----:B------:R-:W-:-:S04]  /*2e940*/  LOP3.LUT R3, R17, R10, RZ, 0xfc, !PT ;  /* 0x0000000a11037212 */ /* 0x000fc800078efcff */
[----:B------:R-:W-:-:S05]  /*2e950*/  IADD3 R3, R5, R3, RZ ;  /* 0x0000000305037210 */ /* 0x000fca0007ffe0ff */
[----:B------:R-:W0:Y:S02]  /*2e960*/  LDSM.16.MT88.4 R4, [R3+0xf200] ;  /* 0x00f200000304783b */ /* 0x000e240000004200 */
[C-C-:B0-----:R-:W-:Y:S02]  /*2e970*/  PRMT R8, R4.reuse, 0x6420, R5.reuse ;  /* 0x0000642004087816 */ /* 0x141fe40000000005 */
[----:B------:R-:W-:Y:S01]  /*2e980*/  PRMT R9, R4, 0x7531, R5 ;  /* 0x0000753104097816 */ /* 0x000fe20000000005 */
[----:B------:R-:W-:Y:S01]  /*2e990*/  IMAD.MOV.U32 R4, RZ, RZ, R10 ;  /* 0x000000ffff047224 */ /* 0x000fe200078e000a */
        /* <DEDUP_REMOVED lines=8> */
[----:B------:R-:W-:-:S04]  /*2ea20*/  LOP3.LUT R13, R13, R11, RZ, 0xfc, !PT ;  /* 0x0000000b0d0d7212 */ /* 0x000fc800078efcff */
[----:B--2---:R-:W-:Y:S02]  /*2ea30*/  IADD3 R4, R5, R13, RZ ;  /* 0x0000000d05047210 */ /* 0x004fe40007ffe0ff */
[----:B------:R-:W2:Y:S01]  /*2ea40*/  LDL R13, [R1+0x10] ;  /* 0x00001000010d7983 */ /* 0x000ea20000100800 */
[----:B------:R-:W-:Y:S01]  /*2ea50*/  LOP3.LUT R3, R12, R0, RZ, 0xfc, !PT ;  /* 0x000000000c037212 */ /* 0x000fe200078efcff */
[----:B------:R-:W-:Y:S02]  /*2ea60*/  IMAD.MOV.U32 R12, RZ, RZ, R11 ;  /* 0x000000ffff0c7224 */ /* 0x000fe400078e000b */
[----:B------:R-:W0:Y:S02]  /*2ea70*/  LDSM.16.MT88.4 R4, [R4+0xf200] ;  /* 0x00f200000404783b */ /* 0x000e240000004200 */
[----:B------:R-:W-:Y:S01]  /*2ea80*/  IMAD.IADD R3, R14, 0x1, R3 ;  /* 0x000000010e037824 */ /* 0x000fe200078e0203 */
[----:B------:R-:W-:Y:S02]  /*2ea90*/  LOP3.LUT R15, R15, R12, RZ, 0xfc, !PT ;  /* 0x0000000c0f0f7212 */ /* 0x000fe400078efcff */
[----:B0-----:R-:W-:-:S02]  /*2eaa0*/  PRMT R8, R4, 0x6420, R5 ;  /* 0x0000642004087816 */ /* 0x001fc40000000005 */
[----:B------:R-:W-:Y:S02]  /*2eab0*/  PRMT R9, R4, 0x7531, R5 ;  /* 0x0000753104097816 */ /* 0x000fe40000000005 */
[C-C-:B------:R-:W-:Y:S02]  /*2eac0*/  PRMT R10, R6.reuse, 0x6420, R7.reuse ;  /* 0x00006420060a7816 */ /* 0x140fe40000000007 */
[----:B------:R-:W-:-:S05]  /*2ead0*/  PRMT R11, R6, 0x7531, R7 ;  /* 0x00007531060b7816 */ /* 0x000fca0000000007 */
[----:B------:R0:W-:Y:S02]  /*2eae0*/  STSM.16.M88.4 [R3], R8 ;  /* 0x0000000803007844 */ /* 0x0001e40000000200 */
[----:B0-----:R-:W-:-:S05]  /*2eaf0*/  VIADD R3, R2, 0x3800 ;  /* 0x0000380002037836 */ /* 0x001fca0000000000 */
[C---:B------:R-:W-:Y:S02]  /*2eb00*/  LOP3.LUT R4, R3.reuse, R12, RZ, 0xfc, !PT ;  /* 0x0000000c03047212 */ /* 0x040fe400078efcff */
[----:B------:R-:W-:-:S04]  /*2eb10*/  LOP3.LUT R3, R3, R0, RZ, 0xfc, !PT ;  /* 0x0000000003037212 */ /* 0x000fc800078efcff */
[----:B------:R-:W-:Y:S01]  /*2eb20*/  IADD3 R3, R14, R3, RZ ;  /* 0x000000030e037210 */ /* 0x000fe20007ffe0ff */
[----:B--2---:R-:W-:-:S06]  /*2eb30*/  IMAD.IADD R4, R13, 0x1, R4 ;  /* 0x000000010d047824 */ /* 0x004fcc00078e0204 */
[----:B------:R-:W0:Y:S02]  /*2eb40*/  LDSM.16.MT88.4 R4, [R4+0xf200] ;  /* 0x00f200000404783b */ /* 0x000e240000004200 */
[C-C-:B0-----:R-:W-:Y:S02]  /*2eb50*/  PRMT R8, R4.reuse, 0x6420, R5.reuse ;  /* 0x0000642004087816 */ /* 0x141fe40000000005 */
[----:B------:R-:W-:Y:S02]  /*2eb60*/  PRMT R9, R4, 0x7531, R5 ;  /* 0x0000753104097816 */ /* 0x000fe40000000005 */
[C-C-:B------:R-:W-:Y:S02]  /*2eb70*/  PRMT R10, R6.reuse, 0x6420, R7.reuse ;  /* 0x00006420060a7816 */ /* 0x140fe40000000007 */
[----:B------:R-:W-:-:S05]  /*2eb80*/  PRMT R11, R6, 0x7531, R7 ;  /* 0x00007531060b7816 */ /* 0x000fca0000000007 */
[----:B------:R0:W-:Y:S02]  /*2eb90*/  STSM.16.M88.4 [R3], R8 ;  /* 0x0000000803007844 */ /* 0x0001e40000000200 */
[----:B0-----:R-:W-:Y:S02]  /*2eba0*/  IMAD.MOV.U32 R11, RZ, RZ, R14 ;  /* 0x000000ffff0b7224 */ /* 0x001fe400078e000e */
[----:B------:R-:W-:-:S05]  /*2ebb0*/  VIADD R14, R2, 0x6000 ;  /* 0x00006000020e7836 */ /* 0x000fca0000000000 */
[----:B------:R-:W-:-:S05]  /*2ebc0*/  LOP3.LUT R3, R14, R12, RZ, 0xfc, !PT ;  /* 0x0000000c0e037212 */ /* 0x000fca00078efcff */
[----:B------:R-:W-:-:S05]  /*2ebd0*/  IMAD.IADD R3, R13, 0x1, R3 ;  /* 0x000000010d037824 */ /* 0x000fca00078e0203 */
[----:B------:R0:W2:Y:S02]  /*2ebe0*/  LDSM.16.MT88.4 R4, [R3+0xf200] ;  /* 0x00f200000304783b */ /* 0x0000a40000004200 */
[----:B0-----:R-:W-:Y:S02]  /*2ebf0*/  IADD3 R3, R2, 0x4000, RZ ;  /* 0x0000400002037810 */ /* 0x001fe40007ffe0ff */
[C-C-:B--2---:R-:W-:Y:S02]  /*2ec00*/  PRMT R8, R4.reuse, 0x6420, R5.reuse ;  /* 0x0000642004087816 */ /* 0x144fe40000000005 */
[----:B------:R-:W-:Y:S01]  /*2ec10*/  PRMT R9, R4, 0x7531, R5 ;  /* 0x0000753104097816 */ /* 0x000fe20000000005 */
[----:B------:R-:W-:Y:S01]  /*2ec20*/  IMAD.MOV.U32 R5, RZ, RZ, R11 ;  /* 0x000000ffff057224 */ /* 0x000fe200078e000b */
[----:B------:R-:W-:Y:S02]  /*2ec30*/  LOP3.LUT R4, R3, R0, RZ, 0xfc, !PT ;  /* 0x0000000003047212 */ /* 0x000fe400078efcff */
[----:B------:R-:W-:-:S02]  /*2ec40*/  PRMT R10, R6, 0x6420, R7 ;  /* 0x00006420060a7816 */ /* 0x000fc40000000007 */
[----:B------:R-:W-:Y:S01]  /*2ec50*/  PRMT R11, R6, 0x7531, R7 ;  /* 0x00007531060b7816 */ /* 0x000fe20000000007 */
[----:B------:R-:W-:-:S05]  /*2ec60*/  IMAD.IADD R4, R5, 0x1, R4 ;  /* 0x0000000105047824 */ /* 0x000fca00078e0204 */
[----:B------:R0:W-:Y:S02]  /*2ec70*/  STSM.16.M88.4 [R4], R8 ;  /* 0x0000000804007844 */ /* 0x0001e40000000200 */
[----:B0-----:R-:W-:Y:S02]  /*2ec80*/  IMAD.IADD R4, R13, 0x1, R15 ;  /* 0x000000010d047824 */ /* 0x001fe400078e020f */
[----:B------:R-:W2:Y:S04]  /*2ec90*/  LDL.LU R15, [R1+0x34] ;  /* 0x00003400010f7983 */ /* 0x000ea80000300800 */
[----:B------:R-:W0:Y:S02]  /*2eca0*/  LDSM.16.MT88.4 R4, [R4+0xf200] ;  /* 0x00f200000404783b */ /* 0x000e240000004200 */
[----:B0-----:R-:W-:-:S02]  /*2ecb0*/  PRMT R8, R4, 0x6420, R5 ;  /* 0x0000642004087816 */ /* 0x001fc40000000005 */
[----:B------:R-:W-:Y:S02]  /*2ecc0*/  PRMT R9, R4, 0x7531, R5 ;  /* 0x0000753104097816 */ /* 0x000fe40000000005 */
[----:B------:R-:W3:Y:S01]  /*2ecd0*/  LDL R5, [R1+0x10] ;  /* 0x0000100001057983 */ /* 0x000ee20000100800 */
[----:B------:R-:W-:Y:S01]  /*2ece0*/  VIADD R13, R2, 0x4800 ;  /* 0x00004800020d7836 */ /* 0x000fe20000000000 */
[----:B------:R-:W-:Y:S02]  /*2ecf0*/  LOP3.LUT R3, R3, R12, RZ, 0xfc, !PT ;  /* 0x0000000c03037212 */ /* 0x000fe400078efcff */
[C-C-:B------:R-:W-:Y:S02]  /*2ed00*/  PRMT R10, R6.reuse, 0x6420, R7.reuse ;  /* 0x00006420060a7816 */ /* 0x140fe40000000007 */
[----:B------:R-:W-:Y:S02]  /*2ed10*/  LOP3.LUT R4, R13, R0, RZ, 0xfc, !PT ;  /* 0x000000000d047212 */ /* 0x000fe400078efcff */
[----:B------:R-:W-:-:S03]  /*2ed20*/  PRMT R11, R6, 0x7531, R7 ;  /* 0x00007531060b7816 */ /* 0x000fc60000000007 */
[----:B--2---:R-:W-:-:S05]  /*2ed30*/  IMAD.IADD R4, R15, 0x1, R4 ;  /* 0x000000010f047824 */ /* 0x004fca00078e0204 */
[----:B------:R-:W-:Y:S01]  /*2ed40*/  STSM.16.M88.4 [R4], R8 ;  /* 0x0000000804007844 */ /* 0x000fe20000000200 */
[----:B---3--:R-:W-:-:S05]  /*2ed50*/  IADD3 R3, R5, R3, RZ ;  /* 0x0000000305037210 */ /* 0x008fca0007ffe0ff */
[----:B------:R-:W0:Y:S02]  /*2ed60*/  LDSM.16.MT88.4 R4, [R3+0xf200] ;  /* 0x00f200000304783b */ /* 0x000e240000004200 */
[C-C-:B0-----:R-:W-:Y:S02]  /*2ed70*/  PRMT R8, R4.reuse, 0x6420, R5.reuse ;  /* 0x0000642004087816 */ /* 0x141fe40000000005 */
[----:B------:R-:W-:Y:S02]  /*2ed80*/  PRMT R9, R4, 0x7531, R5 ;  /* 0x0000753104097816 */ /* 0x000fe40000000005 */
[----:B------:R-:W2:Y:S01]  /*2ed90*/  LDL R5, [R1+0x10] ;  /* 0x0000100001057983 */ /* 0x000ea20000100800 */
[----:B------:R-:W-:Y:S02]  /*2eda0*/  LOP3.LUT R3, R20, R0, RZ, 0xfc, !PT ;  /* 0x0000000014037212 */ /* 0x000fe400078efcff */
[C-C-:B------:R-:W-:Y:S02]  /*2edb0*/  PRMT R10, R6.reuse, 0x6420, R7.reuse ;  /* 0x00006420060a7816 */ /* 0x140fe40000000007 */
[----:B------:R-:W-:Y:S01]  /*2edc0*/  PRMT R11, R6, 0x7531, R7 ;  /* 0x00007531060b7816 */ /* 0x000fe20000000007 */
[----:B------:R-:W-:-:S05]  /*2edd0*/  IMAD.IADD R3, R15, 0x1, R3 ;  /* 0x000000010f037824 */ /* 0x000fca00078e0203 */
[----:B------:R0:W-:Y:S02]  /*2ede0*/  STSM.16.M88.4 [R3], R8 ;  /* 0x0000000803007844 */ /* 0x0001e40000000200 */
[----:B0-----:R-:W-:Y:S02]  /*2edf0*/  IMAD.MOV.U32 R11, RZ, RZ, R12 ;  /* 0x000000ffff0b7224 */ /* 0x001fe400078e000c */
[----:B------:R-:W-:-:S05]  /*2ee00*/  VIADD R12, R2, 0x6800 ;  /* 0x00006800020c7836 */ /* 0x000fca0000000000 */
[----:B------:R-:W-:-:S05]  /*2ee10*/  LOP3.LUT R3, R12, R11, RZ, 0xfc, !PT ;  /* 0x0000000b0c037212 */ /* 0x000fca00078efcff */
[----:B--2---:R-:W-:-:S05]  /*2ee20*/  IMAD.IADD R3, R5, 0x1, R3 ;  /* 0x0000000105037824 */ /* 0x004fca00078e0203 */
[----:B------:R0:W2:Y:S02]  /*2ee30*/  LDSM.16.MT88.4 R4, [R3+0xf200] ;  /* 0x00f200000304783b */ /* 0x0000a40000004200 */
[----:B0-----:R-:W-:Y:S02]  /*2ee40*/  LOP3.LUT R3, R17, R0, RZ, 0xfc, !PT ;  /* 0x0000000011037212 */ /* 0x001fe400078efcff */
[----:B------:R-:W3:Y:S03]  /*2ee50*/  LDL.LU R17, [R1+0x10] ;  /* 0x0000100001117983 */ /* 0x000ee60000300800 */
[----:B------:R-:W-:Y:S01]  /*2ee60*/  IMAD.IADD R3, R15, 0x1, R3 ;  /* 0x000000010f037824 */ /* 0x000fe200078e0203 */
[C-C-:B--2---:R-:W-:Y:S02]  /*2ee70*/  PRMT R8, R4.reuse, 0x6420, R5.reuse ;  /* 0x0000642004087816 */ /* 0x144fe40000000005 */
[----:B------:R-:W-:-:S02]  /*2ee80*/  PRMT R9, R4, 0x7531, R5 ;  /* 0x0000753104097816 */ /* 0x000fc40000000005 */
[----:B------:R-:W-:Y:S02]  /*2ee90*/  MOV R5, R11 ;  /* 0x0000000b00057202 */ /* 0x000fe40000000f00 */
[C-C-:B------:R-:W-:Y:S02]  /*2eea0*/  PRMT R10, R6.reuse, 0x6420, R7.reuse ;  /* 0x00006420060a7816 */ /* 0x140fe40000000007 */
[----:B------:R-:W-:-:S05]  /*2eeb0*/  PRMT R11, R6, 0x7531, R7 ;  /* 0x00007531060b7816 */ /* 0x000fca0000000007 */
[----:B------:R0:W-:Y:S02]  /*2eec0*/  STSM.16.M88.4 [R3], R8 ;  /* 0x0000000803007844 */ /* 0x0001e40000000200 */
[----:B0-----:R-:W-:-:S05]  /*2eed0*/  IMAD.MOV.U32 R3, RZ, RZ, R5 ;  /* 0x000000ffff037224 */ /* 0x001fca00078e0005 */
[----:B------:R-:W-:Y:S01]  /*2eee0*/  LOP3.LUT R18, R18, R3, RZ, 0xfc, !PT ;  /* 0x0000000312127212 */ /* 0x000fe200078efcff */
[----:B------:R-:W-:-:S04]  /*2eef0*/  VIADD R2, R2, 0x7000 ;  /* 0x0000700002027836 */ /* 0x000fc80000000000 */
[----:B---3--:R-:W-:-:S05]  /*2ef00*/  IMAD.IADD R18, R17, 0x1, R18 ;  /* 0x0000000111127824 */ /* 0x008fca00078e0212 */
[----:B------:R0:W2:Y:S02]  /*2ef10*/  LDSM.16.MT88.4 R4, [R18+0xf200] ;  /* 0x00f200001204783b */ /* 0x0000a40000004200 */
[----:B0-----:R-:W-:Y:S01]  /*2ef20*/  IMAD.MOV.U32 R18, RZ, RZ, R3 ;  /* 0x000000ffff127224 */ /* 0x001fe200078e0003 */
[----:B------:R-:W-:-:S04]  /*2ef30*/  LOP3.LUT R3, R14, R0, RZ, 0xfc, !PT ;  /* 0x000000000e037212 */ /* 0x000fc800078efcff */
[----:B------:R-:W-:Y:S02]  /*2ef40*/  LOP3.LUT R13, R13, R18, RZ, 0xfc, !PT ;  /* 0x000000120d0d7212 */ /* 0x000fe400078efcff */
[----:B------:R-:W-:Y:S02]  /*2ef50*/  IADD3 R3, R15, R3, RZ ;  /* 0x000000030f037210 */ /* 0x000fe40007ffe0ff */
[C-C-:B--2---:R-:W-:Y:S02]  /*2ef60*/  PRMT R8, R4.reuse, 0x6420, R5.reuse ;  /* 0x0000642004087816 */ /* 0x144fe40000000005 */
[----:B------:R-:W-:Y:S01]  /*2ef70*/  PRMT R9, R4, 0x7531, R5 ;  /* 0x0000753104097816 */ /* 0x000fe20000000005 */
[----:B------:R-:W-:Y:S01]  /*2ef80*/  IMAD.IADD R5, R17, 0x1, R13 ;  /* 0x0000000111057824 */ /* 0x000fe200078e020d */
[C-C-:B------:R-:W-:Y:S02]  /*2ef90*/  PRMT R10, R6.reuse, 0x6420, R7.reuse ;  /* 0x00006420060a7816 */ /* 0x140fe40000000007 */
[----:B------:R-:W-:-:S05]  /*2efa0*/  PRMT R11, R6, 0x7531, R7 ;  /* 0x00007531060b7816 */ /* 0x000fca0000000007 */
[----:B------:R0:W-:Y:S04]  /*2efb0*/  STSM.16.M88.4 [R3], R8 ;  /* 0x0000000803007844 */ /* 0x0001e80000000200 */
[----:B------:R-:W2:Y:S01]  /*2efc0*/  LDSM.16.MT88.4 R4, [R5+0xf200] ;  /* 0x00f200000504783b */ /* 0x000ea20000004200 */
[----:B0-----:R-:W-:Y:S02]  /*2efd0*/  LOP3.LUT R3, R12, R0, RZ, 0xfc, !PT ;  /* 0x000000000c037212 */ /* 0x001fe400078efcff */
[C-C-:B--2---:R-:W-:Y:S02]  /*2efe0*/  PRMT R8, R4.reuse, 0x6420, R5.reuse ;  /* 0x0000642004087816 */ /* 0x144fe40000000005 */
[----:B------:R-:W-:Y:S02]  /*2eff0*/  PRMT R9, R4, 0x7531, R5 ;  /* 0x0000753104097816 */ /* 0x000fe40000000005 */
[----:B------:R-:W-:-:S02]  /*2f000*/  LOP3.LUT R4, R2, R18, RZ, 0xfc, !PT ;  /* 0x0000001202047212 */ /* 0x000fc400078efcff */
[----:B------:R-:W-:Y:S02]  /*2f010*/  LOP3.LUT R2, R2, R0, RZ, 0xfc, !PT ;  /* 0x0000000002027212 */ /* 0x000fe400078efcff */
[----:B------:R0:W5:Y:S01]  /*2f020*/  LDL.LU R0, [R1+0x4c] ;  /* 0x00004c0001007983 */ /* 0x0001620000300800 */
[C---:B------:R-:W-:Y:S01]  /*2f030*/  PRMT R10, R6.reuse, 0x6420, R7 ;  /* 0x00006420060a7816 */ /* 0x040fe20000000007 */
[----:B------:R-:W-:Y:S01]  /*2f040*/  IMAD.IADD R3, R15, 0x1, R3 ;  /* 0x000000010f037824 */ /* 0x000fe200078e0203 */
[----:B------:R-:W-:Y:S01]  /*2f050*/  PRMT R11, R6, 0x7531, R7 ;  /* 0x00007531060b7816 */ /* 0x000fe20000000007 */
[----:B------:R-:W-:-:S04]  /*2f060*/  IMAD.IADD R4, R17, 0x1, R4 ;  /* 0x0000000111047824 */ /* 0x000fc800078e0204 */
[----:B------:R-:W-:Y:S04]  /*2f070*/  STSM.16.M88.4 [R3], R8 ;  /* 0x0000000803007844 */ /* 0x000fe80000000200 */
[----:B------:R-:W2:Y:S01]  /*2f080*/  LDSM.16.MT88.4 R4, [R4+0xf200] ;  /* 0x00f200000404783b */ /* 0x000ea20000004200 */
[----:B------:R-:W-:Y:S02]  /*2f090*/  IADD3 R2, R15, R2, RZ ;  /* 0x000000020f027210 */ /* 0x000fe40007ffe0ff */
        /* <DEDUP_REMOVED lines=13> */
.L_x_5292:
[----:B------:R-:W3:Y:S01]  /*2f170*/  LDL.LU R4, [R1+0x8] ;  /* 0x0000080001047983 */ /* 0x000ee20000300800 */
[----:B--2--5:R3:W-:Y:S03]  /*2f180*/  SYNCS.ARRIVE.TRANS64.A1T0 RZ, [R0+URZ+0x33450], RZ ;  /* 0x033450ff00ff79a7 */ /* 0x0247e6000810003f */
[----:B------:R-:W2:Y:S01]  /*2f190*/  LDL.LU R3, [R1+0x18] ;  /* 0x0000180001037983 */ /* 0x000ea20000300800 */
[----:B0-----:R-:W-:-:S05]  /*2f1a0*/  @!P1 VIADD R2, R0, 0x33480 ;  /* 0x0003348000029836 */ /* 0x001fca0000000000 */
[----:B------:R-:W-:Y:S01]  /*2f1b0*/  @!P1 PRMT R2, RZ, 0x654, R2 ;  /* 0x00000654ff029816 */ /* 0x000fe20000000002 */
[----:B------:R-:W-:Y:S06]  /*2f1c0*/  BAR.SYNC.DEFER_BLOCKING 0x2, 0x80 ;  /* 0x0082000000007b1d */ /* 0x000fec0000010000 */
[----:B------:R0:W-:Y:S01]  /*2f1d0*/  @!P1 SYNCS.ARRIVE.TRANS64.RED.A1T0 RZ, [R2+URZ], RZ ;  /* 0x000000ff02ff99a7 */ /* 0x0001e2000810043f */
[----:B---3--:R-:W-:-:S05]  /*2f1e0*/  VIADD R0, R4, 0x1 ;  /* 0x0000000104007836 */ /* 0x008fca0000000000 */
[----:B------:R-:W-:-:S04]  /*2f1f0*/  ISETP.NE.AND P0, PT, R0, 0x2, PT ;  /* 0x000000020000780c */ /* 0x000fc80003f05270 */
[----:B0-----:R-:W-:Y:S02]  /*2f200*/  SEL R2, RZ, 0x1, P0 ;  /* 0x00000001ff027807 */ /* 0x001fe40000000000 */
[----:B------:R-:W-:Y:S02]  /*2f210*/  SEL R0, R0, RZ, P0 ;  /* 0x000000ff00007207 */ /* 0x000fe40000000000 */
[----:B--2---:R-:W-:-:S03]  /*2f220*/  LOP3.LUT R3, R3, R2, RZ, 0x3c, !PT ;  /* 0x0000000203037212 */ /* 0x004fc600078e3cff */
[----:B------:R0:W-:Y:S04]  /*2f230*/  STL [R1+0x8], R0 ;  /* 0x0000080001007387 */ /* 0x0001e80000100800 */
[----:B------:R0:W-:Y:S02]  /*2f240*/  STL [R1+0x18], R3 ;  /* 0x0000180301007387 */ /* 0x0001e40000100800 */
.L_x_5241:
[----:B------:R-:W-:Y:S05]  /*2f250*/  BSYNC B6 ;  /* 0x0000000000067941 */ /* 0x000fea0003800000 */
.L_x_5239:
        /* <DEDUP_REMOVED lines=8> */
[----:B------:R-:W0:Y:S01]  /*2f2e0*/  LDS.128 R16, [UR4+0x334d0] ;  /* 0x0334d004ff107984 */ /* 0x000e220008000c00 */
[----:B------:R-:W-:Y:S06]  /*2f2f0*/  BAR.ARV 0x4, 0x180 ;  /* 0x0106000000007b1d */ /* 0x000fec0000002000 */
[----:B------:R-:W-:Y:S05]  /*2f300*/  BRA `(.L_x_5294) ;  /* 0x0000000800cc7947 */ /* 0x000fea0003800000 */
.L_x_5293:
[----:B------:R-:W0:Y:S01]  /*2f310*/  S2R R0, SR_TID.X ;  /* 0x0000000000007919 */ /* 0x000e220000002100 */
[----:B------:R-:W-:Y:S01]  /*2f320*/  UMOV UR4, 0xffffffff ;  /* 0xffffffff00047882 */ /* 0x000fe20000000000 */
[----:B0-----:R-:W-:-:S04]  /*2f330*/  LOP3.LUT R8, R0, 0x1f, RZ, 0xc0, !PT ;  /* 0x0000001f00087812 */ /* 0x001fc800078ec0ff */
[----:B------:R-:W-:Y:S01]  /*2f340*/  ISETP.NE.AND P0, PT, R8, 0x1f, PT ;  /* 0x0000001f0800780c */ /* 0x000fe20003f05270 */
[----:B------:R-:W-:-:S12]  /*2f350*/  BRA.DIV UR4, `(.L_x_5295) ;  /* 0x0000003a04087947 */ /* 0x000fd8000b800000 */
[----:B------:R-:W-:Y:S01]  /*2f360*/  IMAD.IADD R5, R19, 0x1, R8 ;  /* 0x0000000113057824 */ /* 0x000fe200078e0208 */
[----:B------:R-:W-:-:S04]  /*2f370*/  ULDC UR4, c[0x0][0xc14] ;  /* 0x0003050000047ab9 */ /* 0x000fc80000000800 */
[----:B------:R-:W-:-:S13]  /*2f380*/  ISETP.GE.OR P1, PT, R5, UR4, !P0 ;  /* 0x0000000405007c0c */ /* 0x000fda000c726670 */
[----:B------:R-:W0:Y:S02]  /*2f390*/  @!P1 LDC.64 R2, c[0x0][0xc58] ;  /* 0x00031600ff029b82 */ /* 0x000e240000000a00 */
[----:B0-----:R-:W-:-:S06]  /*2f3a0*/  @!P1 IMAD.WIDE R2, R5, 0x4, R2 ;  /* 0x0000000405029825 */ /* 0x001fcc00078e0202 */
[----:B------:R0:W2:Y:S01]  /*2f3b0*/  @!P1 LDG.E R3, desc[UR54][R2.64] ;  /* 0x0000003602039981 */ /* 0x0000a2000c1e1900 */
[C---:B------:R-:W-:Y:S02]  /*2f3c0*/  ISETP.GE.U32.AND P2, PT, R8.reuse, 0x2, PT ;  /* 0x000000020800780c */ /* 0x040fe40003f46070 */
[C---:B------:R-:W-:Y:S01]  /*2f3d0*/  ISETP.GE.U32.AND P3, PT, R8.reuse, 0x4, PT ;  /* 0x000000040800780c */ /* 0x040fe20003f66070 */
[----:B------:R-:W-:Y:S01]  /*2f3e0*/  SHFL.IDX PT, R0, R16, RZ, 0x1f ;  /* 0x00001fff10007589 */ /* 0x000fe200000e0000 */
[C---:B------:R-:W-:Y:S02]  /*2f3f0*/  ISETP.GE.U32.AND P4, PT, R8.reuse, 0x8, PT ;  /* 0x000000080800780c */ /* 0x040fe40003f86070 */
[----:B------:R-:W-:Y:S01]  /*2f400*/  ISETP.GE.U32.AND P5, PT, R8, 0x10, PT ;  /* 0x000000100800780c */ /* 0x000fe20003fa6070 */
        /* <DEDUP_REMOVED lines=19> */
[----:B------:R0:W2:Y:S02]  /*2f540*/  SHFL.IDX PT, R14, R3, 0x1f, 0x1f ;  /* 0x03e01f00030e7f89 */ /* 0x0000a400000e0000 */
.L_x_5437:
[----:B------:R-:W-:Y:S02]  /*2f550*/  ULDC UR4, c[0x0][0xc10] ;  /* 0x0003040000047ab9 */ /* 0x000fe40000000800 */
[----:B------:R-:W-:-:S04]  /*2f560*/  IMAD.U32 R5, RZ, RZ, UR4 ;  /* 0x00000004ff057e24 */ /* 0x000fc8000f8e00ff */
[----:B--2---:R-:W-:-:S04]  /*2f570*/  IMAD R7, R14, R5, RZ ;  /* 0x000000050e077224 */ /* 0x004fc800078e02ff */
[----:B------:R-:W-:-:S05]  /*2f580*/  IMAD.IADD R4, R4, 0x1, R7 ;  /* 0x0000000104047824 */ /* 0x000fca00078e0207 */
[----:B------:R-:W-:-:S13]  /*2f590*/  ISETP.GT.AND P6, PT, R4, R0, PT ;  /* 0x000000000400720c */ /* 0x000fda0003fc4270 */
[----:B------:R-:W-:Y:S05]  /*2f5a0*/  @P6 BRA `(.L_x_5296) ;  /* 0x00000000009c6947 */ /* 0x000fea0003800000 */
.L_x_5301:
[----:B------:R-:W2:Y:S01]  /*2f5b0*/  LDC R6, c[0x0][0xc14] ;  /* 0x00030500ff067b82 */ /* 0x000ea20000000800 */
[----:B------:R-:W-:-:S05]  /*2f5c0*/  VIADD R19, R19, 0x1f ;  /* 0x0000001f13137836 */ /* 0x000fca0000000000 */
[----:B--2---:R-:W-:-:S13]  /*2f5d0*/  ISETP.GE.AND P6, PT, R19, R6, PT ;  /* 0x000000061300720c */ /* 0x004fda0003fc6270 */
[----:B------:R-:W-:Y:S05]  /*2f5e0*/  @P6 BRA `(.L_x_5297) ;  /* 0x0000000400d06947 */ /* 0x000fea0003800000 */
[----:B------:R-:W2:Y:S01]  /*2f5f0*/  S2R R2, SR_TID.X ;  /* 0x0000000000027919 */ /* 0x000ea20000002100 */
[----:B------:R-:W-:Y:S01]  /*2f600*/  BSSY B0, `(.L_x_5298) ;  /* 0x0000009000007945 */ /* 0x000fe20003800000 */
[----:B--2---:R-:W-:-:S05]  /*2f610*/  LOP3.LUT R2, R2, 0x1f, RZ, 0xc0, !PT ;  /* 0x0000001f02027812 */ /* 0x004fca00078ec0ff */
[----:B------:R-:W-:Y:S01]  /*2f620*/  IMAD.IADD R5, R19, 0x1, R2 ;  /* 0x0000000113057824 */ /* 0x000fe200078e0202 */
[----:B------:R-:W-:-:S04]  /*2f630*/  MOV R2, RZ ;  /* 0x000000ff00027202 */ /* 0x000fc80000000f00 */
[----:B------:R-:W-:-:S13]  /*2f640*/  ISETP.GE.OR P6, PT, R5, R6, !P0 ;  /* 0x000000060500720c */ /* 0x000fda00047c6670 */
[----:B------:R-:W-:Y:S05]  /*2f650*/  @P6 BRA `(.L_x_5299) ;  /* 0x00000000000c6947 */ /* 0x000fea0003800000 */
[----:B0-----:R-:W0:Y:S02]  /*2f660*/  LDC.64 R2, c[0x0][0xc58] ;  /* 0x00031600ff027b82 */ /* 0x001e240000000a00 */
[----:B0-----:R-:W-:-:S06]  /*2f670*/  IMAD.WIDE R2, R5, 0x4, R2 ;  /* 0x0000000405027825 */ /* 0x001fcc00078e0202 */
[----:B------:R2:W5:Y:S02]  /*2f680*/  LDG.E R2, desc[UR54][R2.64] ;  /* 0x0000003602027981 */ /* 0x000564000c1e1900 */
.L_x_5299:
[----:B------:R-:W-:Y:S05]  /*2f690*/  BSYNC B0 ;  /* 0x0000000000007941 */ /* 0x000fea0003800000 */
.L_x_5298:
[----:B------:R-:W-:-:S03]  /*2f6a0*/  UMOV UR4, 0xffffffff ;  /* 0xffffffff00047882 */ /* 0x000fc60000000000 */
[----:B------:R-:W-:Y:S05]  /*2f6b0*/  BRA.DIV UR4, `(.L_x_5300) ;  /* 0x0000003a04547947 */ /* 0x000fea000b800000 */
[----:B-----5:R-:W3:Y:S02]  /*2f6c0*/  SHFL.UP PT, R14, R2, 0x1, RZ ;  /* 0x04200000020e7989 */ /* 0x020ee400000e00ff */
[----:B---3--:R-:W-:-:S05]  /*2f6d0*/  SEL R13, R14, RZ, P1 ;  /* 0x000000ff0e0d7207 */ /* 0x008fca0000800000 */
[----:B------:R-:W-:-:S05]  /*2f6e0*/  IMAD.IADD R13, R2, 0x1, R13 ;  /* 0x00000001020d7824 */ /* 0x000fca00078e020d */
[----:B------:R-:W3:Y:S02]  /*2f6f0*/  SHFL.UP PT, R14, R13, 0x2, RZ ;  /* 0x044000000d0e7989 */ /* 0x000ee400000e00ff */
        /* <DEDUP_REMOVED lines=9> */
[----:B---3--:R-:W-:-:S04]  /*2f790*/  SEL R14, R14, RZ, P5 ;  /* 0x000000ff0e0e7207 */ /* 0x008fc80002800000 */
[----:B0-2---:R-:W-:-:S05]  /*2f7a0*/  IADD3 R3, R7, R14, RZ ;  /* 0x0000000e07037210 */ /* 0x005fca0007ffe0ff */
[----:B------:R0:W2:Y:S02]  /*2f7b0*/  SHFL.IDX PT, R14, R3, 0x1f, 0x1f ;  /* 0x03e01f00030e7f89 */ /* 0x0000a400000e0000 */
.L_x_5445:
[----:B------:R-:W-:Y:S02]  /*2f7c0*/  ULDC UR4, c[0x0][0xc10] ;  /* 0x0003040000047ab9 */ /* 0x000fe40000000800 */
[----:B------:R-:W-:-:S04]  /*2f7d0*/  IMAD.U32 R5, RZ, RZ, UR4 ;  /* 0x00000004ff057e24 */ /* 0x000fc8000f8e00ff */
[----:B--2---:R-:W-:-:S04]  /*2f7e0*/  IMAD R7, R14, R5, RZ ;  /* 0x000000050e077224 */ /* 0x004fc800078e02ff */
[----:B------:R-:W-:-:S05]  /*2f7f0*/  IMAD.IADD R4, R7, 0x1, R4 ;  /* 0x0000000107047824 */ /* 0x000fca00078e0204 */
[----:B------:R-:W-:-:S13]  /*2f800*/  ISETP.GT.AND P6, PT, R4, R0, PT ;  /* 0x000000000400720c */ /* 0x000fda0003fc4270 */
[----:B------:R-:W-:Y:S05]  /*2f810*/  @!P6 BRA `(.L_x_5301) ;  /* 0xfffffffc0064e947 */ /* 0x000fea000383ffff */
.L_x_5296:
[----:B------:R-:W-:Y:S01]  /*2f820*/  IMAD.IADD R16, R4, 0x1, -R7 ;  /* 0x0000000104107824 */ /* 0x000fe200078e0a07 */
[----:B------:R-:W-:-:S03]  /*2f830*/  UMOV UR4, 0xffffffff ;  /* 0xffffffff00047882 */ /* 0x000fc60000000000 */
[----:B------:R-:W-:-:S05]  /*2f840*/  IMAD R7, R3, R5, R16 ;  /* 0x0000000503077224 */ /* 0x000fca00078e0210 */
[----:B------:R-:W-:Y:S01]  /*2f850*/  ISETP.GT.AND P6, PT, R7, R0, PT ;  /* 0x000000000700720c */ /* 0x000fe20003fc4270 */
[----:B------:R-:W-:-:S12]  /*2f860*/  BRA.DIV UR4, `(.L_x_5302) ;  /* 0x0000003a04a47947 */ /* 0x000fd8000b800000 */
[----:B------:R-:W-:-:S04]  /*2f870*/  VOTE.ANY R4, PT, !P6 ;  /* 0x0000000000047806 */ /* 0x000fc800070e0100 */
[----:B------:R-:W2:Y:S02]  /*2f880*/  POPC R6, R4 ;  /* 0x0000000400067309 */ /* 0x000ea40000000000 */
[----:B--2---:R2:W3:Y:S02]  /*2f890*/  SHFL.IDX PT, R17, R2, R6, 0x1f ;  /* 0x00001f0602117589 */ /* 0x0044e400000e0000 */
.L_x_5449:
[----:B------:R-:W-:Y:S01]  /*2f8a0*/  ISETP.NE.AND P0, PT, R4, RZ, PT ;  /* 0x000000ff0400720c */ /* 0x000fe20003f05270 */
[----:B------:R-:W-:-:S12]  /*2f8b0*/  IMAD.MOV.U32 R4, RZ, RZ, RZ ;  /* 0x000000ffff047224 */ /* 0x000fd800078e00ff */
[----:B------:R-:W-:Y:S05]  /*2f8c0*/  @!P0 BRA `(.L_x_5303) ;  /* 0x0000000000108947 */ /* 0x000fea0003800000 */
[----:B------:R-:W-:Y:S01]  /*2f8d0*/  UMOV UR4, 0xffffffff ;  /* 0xffffffff00047882 */ /* 0x000fe20000000000 */
[----:B------:R-:W-:Y:S02]  /*2f8e0*/  IADD3 R12, R6, -0x1, RZ ;  /* 0xffffffff060c7810 */ /* 0x000fe40007ffe0ff */
[----:B------:R-:W-:Y:S05]  /*2f8f0*/  BRA.DIV UR4, `(.L_x_5304) ;  /* 0x0000003a04c87947 */ /* 0x000fea000b800000 */
[----:B------:R4:W0:Y:S02]  /*2f900*/  SHFL.IDX PT, R4, R3, R12, 0x1f ;  /* 0x00001f0c03047589 */ /* 0x00082400000e0000 */
.L_x_5303:
[----:B0-2-4-:R-:W0:Y:S01]  /*2f910*/  LDC.64 R2, c[0x0][0xc68] ;  /* 0x00031a00ff027b82 */ /* 0x015e220000000a00 */
[----:B------:R-:W-:-:S04]  /*2f920*/  IMAD.IADD R19, R6, 0x1, R19 ;  /* 0x0000000106137824 */ /* 0x000fc800078e0213 */
[----:B0-----:R-:W-:-:S05]  /*2f930*/  IMAD.WIDE R2, R19, 0x4, R2 ;  /* 0x0000000413027825 */ /* 0x001fca00078e0202 */
[----:B------:R-:W3:Y:S01]  /*2f940*/  LDG.E R7, desc[UR54][R2.64] ;  /* 0x0000003602077981 */ /* 0x000ee2000c1e1900 */
[----:B------:R-:W-:-:S05]  /*2f950*/  IMAD R16, R4, R5, R16 ;  /* 0x0000000504107224 */ /* 0x000fca00078e0210 */
[----:B------:R-:W-:Y:S01]  /*2f960*/  IADD3 R0, R0, -R16, RZ ;  /* 0x8000001000007210 */ /* 0x000fe20007ffe0ff */
[----:B---3--:R-:W-:-:S05]  /*2f970*/  IMAD R6, R17, R7, RZ ;  /* 0x0000000711067224 */ /* 0x008fca00078e02ff */
        /* <DEDUP_REMOVED lines=35> */
[----:B------:R-:W-:Y:S01]  /*2fbb0*/  IMAD R9, R2, R7, RZ ;  /* 0x0000000702097224 */ /* 0x000fe200078e02ff */
[----:B------:R-:W-:-:S05]  /*2fbc0*/  MOV R2, RZ ;  /* 0x000000ff00027202 */ /* 0x000fca0000000f00 */
        /* <DEDUP_REMOVED lines=15> */
[----:B------:R-:W-:Y:S02]  /*2fcc0*/  @!P2 IADD3 R9, -R9, RZ, RZ ;  /* 0x000000ff0909a210 */ /* 0x000fe40007ffe1ff */
[----:B------:R-:W-:Y:S01]  /*2fcd0*/  @!P1 LOP3.LUT R9, RZ, R5, RZ, 0x33, !PT ;  /* 0x00000005ff099212 */ /* 0x000fe200078e33ff */
[----:B------:R-:W-:-:S04]  /*2fce0*/  IMAD.MOV R5, RZ, RZ, -R5 ;  /* 0x000000ffff057224 */ /* 0x000fc800078e0a05 */
[----:B------:R-:W-:Y:S01]  /*2fcf0*/  IMAD R18, R9, R5, R0 ;  /* 0x0000000509127224 */ /* 0x000fe200078e0200 */
[----:B------:R-:W-:-:S05]  /*2fd00*/  LOP3.LUT R0, RZ, R9, RZ, 0x33, !PT ;  /* 0x00000009ff007212 */ /* 0x000fca00078e33ff */
[----:B------:R-:W-:Y:S01]  /*2fd10*/  IMAD.IADD R17, R17, 0x1, R0 ;  /* 0x0000000111117824 */ /* 0x000fe200078e0200 */
[----:B------:R-:W-:Y:S06]  /*2fd20*/  BRA `(.L_x_5305) ;  /* 0x00000000001c7947 */ /* 0x000fec0003800000 */
.L_x_5297:
[----:B------:R-:W-:Y:S01]  /*2fd30*/  UMOV UR4, URZ ;  /* 0x0000003f00047c82 */ /* 0x000fe20008000000 */
[----:B------:R-:W-:Y:S01]  /*2fd40*/  UMOV UR5, URZ ;  /* 0x0000003f00057c82 */ /* 0x000fe20008000000 */
[----:B------:R-:W-:Y:S01]  /*2fd50*/  ULDC UR6, c[0x0][0xc14] ;  /* 0x0003050000067ab9 */ /* 0x000fe20000000800 */
[----:B------:R-:W-:Y:S01]  /*2fd60*/  IMAD.MOV.U32 R16, RZ, RZ, R0 ;  /* 0x000000ffff107224 */ /* 0x000fe200078e0000 */
[----:B------:R-:W-:Y:S01]  /*2fd70*/  MOV R17, UR4 ;  /* 0x0000000400117c02 */ /* 0x000fe20008000f00 */
[----:B------:R-:W-:Y:S02]  /*2fd80*/  IMAD.U32 R18, RZ, RZ, UR5 ;  /* 0x00000005ff127e24 */ /* 0x000fe4000f8e00ff */
[----:B------:R-:W-:-:S07]  /*2fd90*/  IMAD.U32 R19, RZ, RZ, UR6 ;  /* 0x00000006ff137e24 */ /* 0x000fce000f8e00ff */
.L_x_5305:
[----:B------:R-:W2:Y:S01]  /*2fda0*/  S2R R0, SR_TID.X ;  /* 0x0000000000007919 */ /* 0x000ea20000002100 */
[----:B------:R-:W-:Y:S05]  /*2fdb0*/  WARPSYNC.ALL ;  /* 0x0000000000007948 */ /* 0x000fea0003800000 */
[----:B------:R-:W-:Y:S01]  /*2fdc0*/  BAR.SYNC.DEFER_BLOCKING 0x4, 0x180 ;  /* 0x0106000000007b1d */ /* 0x000fe20000010000 */
[----:B--2---:R-:W-:-:S04]  /*2fdd0*/  LOP3.LUT R0, R0, 0x1f, RZ, 0xc0, !PT ;  /* 0x0000001f00007812 */ /* 0x004fc800078ec0ff */
[----:B------:R-:W-:-:S13]  /*2fde0*/  ISETP.NE.AND P0, PT, R0, RZ, PT ;  /* 0x000000ff0000720c */ /* 0x000fda0003f05270 */
[----:B0-----:R-:W0:Y:S01]  /*2fdf0*/  @!P0 S2R R3, SR_CgaCtaId ;  /* 0x0000000000038919 */ /* 0x001e220000008800 */
[----:B------:R-:W-:-:S04]  /*2fe00*/  @!P0 MOV R0, 0x400 ;  /* 0x0000040000008802 */ /* 0x000fc80000000f00 */
[----:B0-----:R-:W-:-:S05]  /*2fe10*/  @!P0 LEA R0, R3, R0, 0x18 ;  /* 0x0000000003008211 */ /* 0x001fca00078ec0ff */
[----:B------:R2:W-:Y:S01]  /*2fe20*/  @!P0 STS.128 [R0+0x334d0], R16 ;  /* 0x0334d01000008388 */ /* 0x0005e20000000c00 */
[----:B------:R-:W-:Y:S06]  /*2fe30*/  BAR.ARV 0x5, 0x180 ;  /* 0x0146000000007b1d */ /* 0x000fec0000002000 */
.L_x_5294:
[----:B------:R-:W-:Y:S02]  /*2fe40*/  ULDC UR4, c[0x0][0xc14] ;  /* 0x0003050000047ab9 */ /* 0x000fe40000000800 */
[----:B0-----:R-:W-:-:S13]  /*2fe50*/  ISETP.GE.AND P0, PT, R19, UR4, PT ;  /* 0x0000000413007c0c */ /* 0x001fda000bf06270 */
[----:B------:R-:W-:Y:S05]  /*2fe60*/  @!P0 BRA `(.L_x_5306) ;  /* 0xffffff94007c8947 */ /* 0x000fea000383ffff */
[----:B------:R-:W-:Y:S05]  /*2fe70*/  BSYNC B7 ;  /* 0x0000000000077941 */ /* 0x000fea0003800000 */
.L_x_5195:
[----:B--2---:R-:W2:Y:S01]  /*2fe80*/  LDL.LU R0, [R1+0x40] ;  /* 0x0000400001007983 */ /* 0x004ea20000300800 */
[----:B------:R-:W-:Y:S01]  /*2fe90*/  BSSY B0, `(.L_x_5307) ;  /* 0x000000b000007945 */ /* 0x000fe20003800000 */
[----:B------:R-:W3:Y:S01]  /*2fea0*/  S2R R5, SR_CgaCtaId ;  /* 0x0000000000057919 */ /* 0x000ee20000008800 */
[----:B--2---:R-:W-:-:S05]  /*2feb0*/  VIADD R0, R0, 0x1 ;  /* 0x0000000100007836 */ /* 0x004fca0000000000 */
[----:B0-----:R-:W-:-:S04]  /*2fec0*/  LEA.HI R2, R0, R0, RZ, 0x1 ;  /* 0x0000000000027211 */ /* 0x001fc800078f08ff */
[----:B------:R-:W-:-:S05]  /*2fed0*/  LOP3.LUT R3, R2, 0xfffffffe, RZ, 0xc0, !PT ;  /* 0xfffffffe02037812 */ /* 0x000fca00078ec0ff */
[----:B------:R-:W-:Y:S01]  /*2fee0*/  IMAD.IADD R3, R0, 0x1, -R3 ;  /* 0x0000000100037824 */ /* 0x000fe200078e0a03 */
[----:B------:R-:W-:-:S04]  /*2fef0*/  MOV R0, 0x400 ;  /* 0x0000040000007802 */ /* 0x000fc80000000f00 */
[----:B---3--:R-:W-:Y:S02]  /*2ff00*/  LEA R0, R5, R0, 0x18 ;  /* 0x0000000005007211 */ /* 0x008fe400078ec0ff */
[----:B------:R-:W-:-:S04]  /*2ff10*/  SHF.L.U32 R3, R3, 0x1f, RZ ;  /* 0x0000001f03037819 */ /* 0x000fc800000006ff */
[----:B------:R-:W0:Y:S02]  /*2ff20*/  SYNCS.PHASECHK.TRANS64.TRYWAIT P0, [R0+URZ+0x33420], R3 ;  /* 0x03342003000075a7 */ /* 0x000e24000800017f */
[----:B0-----:R-:W-:Y:S05]  /*2ff30*/  @!P0 BRA `(.L_x_5308) ;  /* 0x0000003400608947 */ /* 0x001fea0003800000 */
.L_x_5452:
[----:B------:R-:W-:Y:S05]  /*2ff40*/  BSYNC B0 ;  /* 0x0000000000007941 */ /* 0x000fea0003800000 */
.L_x_5307:
[----:B------:R-:W-:-:S03]  /*2ff50*/  UMOV UR4, 0xffffffff ;  /* 0xffffffff00047882 */ /* 0x000fc60000000000 */
[----:B------:R-:W-:Y:S05]  /*2ff60*/  BRA.DIV UR4, `(.L_x_5309) ;  /* 0x0000003604687947 */ /* 0x000fea000b800000 */
[----:B------:R-:W2:Y:S02]  /*2ff70*/  S2R R2, SR_TID.X ;  /* 0x0000000000027919 */ /* 0x000ea40000002100 */
[----:B--2---:R-:W-:-:S04]  /*2ff80*/  SHF.R.U32.HI R2, RZ, 0x5, R2 ;  /* 0x00000005ff027819 */ /* 0x004fc80000011602 */
[----:B------:R-:W-:-:S05]  /*2ff90*/  LOP3.LUT R2, R2, 0x3, RZ, 0xc0, !PT ;  /* 0x0000000302027812 */ /* 0x000fca00078ec0ff */
[----:B------:R2:W3:Y:S02]  /*2ffa0*/  SHFL.IDX PT, R14, R2, RZ, 0x1f ;  /* 0x00001fff020e7589 */ /* 0x0004e400000e0000 */
.L_x_5455:
[----:B---3--:R-:W-:-:S13]  /*2ffb0*/  ISETP.NE.AND P0, PT, R14, RZ, PT ;  /* 0x000000ff0e00720c */ /* 0x008fda0003f05270 */
[----:B------:R-:W-:Y:S05]  /*2ffc0*/  @P0 BRA `(.L_x_4980) ;  /* 0x0000000000b00947 */ /* 0x000fea0003800000 */
[----:B------:R-:W-:-:S03]  /*2ffd0*/  UMOV UR4, 0xffffffff ;  /* 0xffffffff00047882 */ /* 0x000fc60000000000 */
[----:B------:R-:W-:Y:S05]  /*2ffe0*/  BRA.DIV UR4, `(.L_x_5310) ;  /* 0x00000036047c7947 */ /* 0x000fea000b800000 */
[----:B------:R-:W-:-:S13]  /*2fff0*/  ELECT P6, URZ, PT ;  /* 0x00000000003f782f */ /* 0x000fda00038c0000 */
.L_x_5458:
[----:B------:R-:W-:Y:S05]  /*30000*/  @!P6 BRA `(.L_x_4980) ;  /* 0x0000000000a0e947 */ /* 0x000fea0003800000 */
[----:B------:R-:W-:-:S06]  /*30010*/  ULOP3.LUT UR4, UR36, 0x2, URZ, 0xfc, !UPT ;  /* 0x0000000224047892 */ /* 0x000fcc000f8efc3f */
[----:B--2---:R-:W-:-:S04]  /*30020*/  MOV R2, UR4 ;  /* 0x0000000400027c02 */ /* 0x004fc80008000f00 */
[----:B------:R-:W-:-:S13]  /*30030*/  ISETP.NE.AND P0, PT, R2, 0x3, PT ;  /* 0x000000030200780c */ /* 0x000fda0003f05270 */
[----:B------:R-:W-:Y:S05]  /*30040*/  @!P0 BRA `(.L_x_5311) ;  /* 0x0000000000048947 */ /* 0x000fea0003800000 */
[----:B------:R-:W-:Y:S01]  /*30050*/  BPT.TRAP 0x1 ;  /* 0x000000040000795c */ /* 0x000fe20000300000 */
.L_x_5311:
        /* <DEDUP_REMOVED lines=14> */
.L_x_5459:
[----:B------:R-:W2:Y:S02]  /*30140*/  SYNCS.PHASECHK.TRANS64.TRYWAIT P1, [R7+URZ], R2 ;  /* 0x00000002070075a7 */ /* 0x000ea4000802017f */
[----:B--2---:R-:W-:Y:S05]  /*30150*/  @!P1 BRA `(.L_x_5313) ;  /* 0x0000003400549947 */ /* 0x004fea0003800000 */
.L_x_5460:
[----:B------:R-:W-:Y:S05]  /*30160*/  @!P0 BRA `(.L_x_5314) ;  /* 0x0000000000048947 */ /* 0x000fea0003800000 */
[----:B------:R-:W-:Y:S01]  /*30170*/  BPT.TRAP 0x1 ;  /* 0x000000040000795c */ /* 0x000fe20000300000 */
.L_x_5314:
[----:B------:R-:W3:Y:S02]  /*30180*/  LDL.LU R4, [R1+0x8] ;  /* 0x0000080001047983 */ /* 0x000ee40000300800 */
[----:B---3--:R-:W-:-:S04]  /*30190*/  LEA R4, R4, R0, 0x3 ;  /* 0x0000000004047211 */ /* 0x008fc800078e18ff */
[----:B------:R-:W3:Y:S02]  /*301a0*/  SYNCS.PHASECHK.TRANS64.TRYWAIT P1, [R4+URZ+0x33460], R5 ;  /* 0x03346005040075a7 */ /* 0x000ee4000802017f */
[----:B---3--:R-:W-:Y:S05]  /*301b0*/  @!P1 BRA `(.L_x_5315) ;  /* 0x0000003400509947 */ /* 0x008fea0003800000 */
.L_x_5461:
[----:B------:R-:W-:Y:S05]  /*301c0*/  @!P0 BRA `(.L_x_5316) ;  /* 0x0000000000048947 */ /* 0x000fea0003800000 */
[----:B------:R-:W-:Y:S01]  /*301d0*/  BPT.TRAP 0x1 ;  /* 0x000000040000795c */ /* 0x000fe20000300000 */
.L_x_5316:
[----:B------:R-:W-:-:S04]  /*301e0*/  IMAD R3, R3, 0x8, R0 ;  /* 0x0000000803037824 */ /* 0x000fc800078e0200 */
[----:B------:R-:W4:Y:S02]  /*301f0*/  SYNCS.PHASECHK.TRANS64.TRYWAIT P1, [R3+URZ+0x33460], R2 ;  /* 0x03346002030075a7 */ /* 0x000f24000802017f */
[----:B----4-:R-:W-:Y:S05]  /*30200*/  @!P1 BRA `(.L_x_5317) ;  /* 0x0000003400509947 */ /* 0x010fea0003800000 */
.L_x_5462:
[----:B------:R-:W-:Y:S05]  /*30210*/  @!P0 BRA `(.L_x_5318) ;  /* 0x0000000000048947 */ /* 0x000fea0003800000 */
[----:B------:R-:W-:Y:S01]  /*30220*/  BPT.TRAP 0x1 ;  /* 0x000000040000795c */ /* 0x000fe20000300000 */
.L_x_5318:
[----:B------:R-:W5:Y:S02]  /*30230*/  SYNCS.PHASECHK.TRANS64.TRYWAIT P0, [R4+URZ+0x33480], R5 ;  /* 0x03348005040075a7 */ /* 0x000f64000800017f */
[----:B-----5:R-:W-:Y:S05]  /*30240*/  @!P0 BRA `(.L_x_5319) ;  /* 0x0000003400548947 */ /* 0x020fea0003800000 */
.L_x_5320:
[----:B------:R0:W0:Y:S02]  /*30250*/  SYNCS.PHASECHK.TRANS64.TRYWAIT P0, [R3+URZ+0x33480], R2 ;  /* 0x03348002030075a7 */ /* 0x000024000800017f */
[----:B0-----:R-:W-:Y:S05]  /*30260*/  @!P0 NANOSLEEP.SYNCS 0x989680 ;  /* 0x009896800000895d */ /* 0x001fea0003900000 */
[----:B------:R-:W0:Y:S02]  /*30270*/  @!P0 SYNCS.PHASECHK.TRANS64 P0, [R3+URZ+0x33480], R2 ;  /* 0x03348002030085a7 */ /* 0x000e24000800007f */
[----:B0-----:R-:W-:Y:S05]  /*30280*/  @!P0 BRA `(.L_x_5320) ;  /* 0xfffffffc00f08947 */ /* 0x001fea000383ffff */
.L_x_4980:
[----:B------:R-:W-:Y:S05]  /*30290*/  BSYNC B8 ;  /* 0x0000000000087941 */ /* 0x000fea0003800000 */
.L_x_4977:
[----:B------:R-:W-:Y:S05]  /*302a0*/  EXIT ;  /* 0x000000000000794d */ /* 0x000fea0003800000 */
.L_x_4998:
[----:B0-----:R0:W1:Y:S02]  /*302b0*/  SYNCS.PHASECHK.TRANS64.TRYWAIT P5, [R42+URZ+0x33490], R43 ;  /* 0x0334902b2a0075a7 */ /* 0x00106400080a017f */
[----:B-1----:R-:W-:Y:S05]  /*302c0*/  @!P5 NANOSLEEP.SYNCS 0x989680 ;  /* 0x009896800000d95d */ /* 0x002fea0003900000 */
[----:B------:R-:W1:Y:S02]  /*302d0*/  @!P5 SYNCS.PHASECHK.TRANS64 P5, [R42+URZ+0x33490], R43 ;  /* 0x0334902b2a00d5a7 */ /* 0x000e6400080a007f */
[----:B-1----:R-:W-:Y:S05]  /*302e0*/  @!P5 BRA `(.L_x_4998) ;  /* 0xfffffffc00f0d947 */ /* 0x002fea000383ffff */
[----:B------:R-:W-:Y:S05]  /*302f0*/  BRA `(.L_x_5321) ;  /* 0xfffffd30008c7947 */ /* 0x000fea000383ffff */
.L_x_5052:
[----:B-1----:R1:W3:Y:S02]  /*30300*/  SYNCS.PHASECHK.TRANS64.TRYWAIT P5, [R42+URZ+0x33490], R43 ;  /* 0x0334902b2a0075a7 */ /* 0x0022e400080a017f */
[----:B---3--:R-:W-:Y:S05]  /*30310*/  @!P5 NANOSLEEP.SYNCS 0x989680 ;  /* 0x009896800000d95d */ /* 0x008fea0003900000 */
[----:B------:R-:W3:Y:S02]  /*30320*/  @!P5 SYNCS.PHASECHK.TRANS64 P5, [R42+URZ+0x33490], R43 ;  /* 0x0334902b2a00d5a7 */ /* 0x000ee400080a007f */
[----:B---3--:R-:W-:Y:S05]  /*30330*/  @!P5 BRA `(.L_x_5052) ;  /* 0xfffffffc00f0d947 */ /* 0x008fea000383ffff */
[----:B------:R-:W-:Y:S05]  /*30340*/  BRA `(.L_x_5322) ;  /* 0xfffffd9000a87947 */ /* 0x000fea000383ffff */
.L_x_5077:
[----:B0-----:R0:W1:Y:S02]  /*30350*/  SYNCS.PHASECHK.TRANS64.TRYWAIT P3, [R42+URZ+0x33490], R43 ;  /* 0x0334902b2a0075a7 */ /* 0x001064000806017f */
[----:B-1----:R-:W-:Y:S05]  /*30360*/  @!P3 NANOSLEEP.SYNCS 0x989680 ;  /* 0x009896800000b95d */ /* 0x002fea0003900000 */
[----:B------:R-:W1:Y:S02]  /*30370*/  @!P3 SYNCS.PHASECHK.TRANS64 P3, [R42+URZ+0x33490], R43 ;  /* 0x0334902b2a00b5a7 */ /* 0x000e64000806007f */
[----:B-1----:R-:W-:Y:S05]  /*30380*/  @!P3 BRA `(.L_x_5077) ;  /* 0xfffffffc00f0b947 */ /* 0x002fea000383ffff */
[----:B------:R-:W-:Y:S05]  /*30390*/  BRA `(.L_x_5323) ;  /* 0xfffffdf000f47947 */ /* 0x000fea000383ffff */
.L_x_5083:
[----:B-1----:R1:W2:Y:S02]  /*303a0*/  SYNCS.PHASECHK.TRANS64.TRYWAIT P2, [R42+URZ+0x334b0], R43 ;  /* 0x0334b02b2a0075a7 */ /* 0x0022a4000804017f */
[----:B--2---:R-:W-:Y:S05]  /*303b0*/  @!P2 NANOSLEEP.SYNCS 0x989680 ;  /* 0x009896800000a95d */ /* 0x004fea0003900000 */
[----:B------:R-:W2:Y:S02]  /*303c0*/  @!P2 SYNCS.PHASECHK.TRANS64 P2, [R42+URZ+0x334b0], R43 ;  /* 0x0334b02b2a00a5a7 */ /* 0x000ea4000804007f */
[----:B--2---:R-:W-:Y:S05]  /*303d0*/  @!P2 BRA `(.L_x_5083) ;  /* 0xfffffffc00f0a947 */ /* 0x004fea000383ffff */
[----:B------:R-:W-:Y:S05]  /*303e0*/  BRA `(.L_x_5324) ;  /* 0xfffffdf400f87947 */ /* 0x000fea000383ffff */
.L_x_5091:
[----:B------:R-:W0:Y:S01]  /*303f0*/  S2R R0, SR_TID.X ;  /* 0x0000000000007919 */ /* 0x000e220000002100 */
[----:B------:R-:W-:Y:S01]  /*30400*/  BSSY B0, `(.L_x_5325) ;  /* 0x000000d000007945 */ /* 0x000fe20003800000 */
[----:B------:R-:W-:Y:S01]  /*30410*/  MOV R12, RZ ;  /* 0x000000ff000c7202 */ /* 0x000fe20000000f00 */
[----:B------:R-:W-:Y:S02]  /*30420*/  IMAD.MOV.U32 R11, RZ, RZ, 0x1f ;  /* 0x0000001fff0b7424 */ /* 0x000fe400078e00ff */
[----:B------:R-:W-:Y:S02]  /*30430*/  IMAD.MOV.U32 R15, RZ, RZ, -0x1 ;  /* 0xffffffffff0f7424 */ /* 0x000fe400078e00ff */
[C---:B0-----:R-:W-:Y:S02]  /*30440*/  VIADD R2, R0.reuse, 0xffffff80 ;  /* 0xffffff8000027836 */ /* 0x041fe40000000000 */
[----:B------:R-:W-:-:S05]  /*30450*/  VIADD R0, R0, 0xffffff80 ;  /* 0xffffff8000007836 */ /* 0x000fca0000000000 */
[----:B------:R-:W-:-:S04]  /*30460*/  SHF.R.S32.HI R0, RZ, 0x1f, R0 ;  /* 0x0000001fff007819 */ /* 0x000fc80000011400 */
[----:B------:R-:W-:-:S04]  /*30470*/  LEA.HI R0, R0, R2, RZ, 0x7 ;  /* 0x0000000200007211 */ /* 0x000fc800078f38ff */
[----:B------:R-:W-:-:S05]  /*30480*/  SHF.R.S32.HI R0, RZ, 0x7, R0 ;  /* 0x00000007ff007819 */ /* 0x000fca0000011400 */
[----:B------:R-:W-:-:S07]  /*30490*/  IMAD.MOV.U32 R13, RZ, RZ, R0 ;  /* 0x000000ffff0d7224 */ /* 0x000fce00078e0000 */
[----:B-----5:R-:W-:Y:S05]  /*304a0*/  WARPSYNC.COLLECTIVE R15, `(.L_x_5326) ;  /* 0x000000000f087348 */ /* 0x020fea0003c00000 */
[----:B------:R0:W1:Y:S02]  /*304b0*/  SHFL.IDX P6, R14, R13, R12, R11 ;  /* 0x0000000c0d0e7389 */ /* 0x00006400000c000b */
[----:B01---5:R-:W-:Y:S01]  /*304c0*/  ENDCOLLECTIVE ;  /* 0x000000000000791b */ /* 0x023fe20003800000 */
.L_x_5326:
[----:B------:R-:W-:Y:S05]  /*304d0*/  BSYNC B0 ;  /* 0x0000000000007941 */ /* 0x000fea0003800000 */
.L_x_5325:
[----:B------:R-:W-:Y:S01]  /*304e0*/  IMAD.MOV.U32 R224, RZ, RZ, R14 ;  /* 0x000000ffffe07224 */ /* 0x000fe200078e000e */
[----:B------:R-:W-:Y:S06]  /*304f0*/  BRA `(.L_x_5327) ;  /* 0xfffffe0000547947 */ /* 0x000fec000383ffff */
.L_x_5103:
[----:B------:R-:W-:Y:S01]  /*30500*/  BSSY B1, `(.L_x_5328) ;  /* 0x0000007000017945 */ /* 0x000fe20003800000 */
[----:B------:R-:W-:Y:S01]  /*30510*/  IMAD.MOV.U32 R12, RZ, RZ, RZ ;  /* 0x000000ffff0c7224 */ /* 0x000fe200078e00ff */
[----:B------:R-:W-:Y:S01]  /*30520*/  MOV R11, 0x1e1f ;  /* 0x00001e1f000b7802 */ /* 0x000fe20000000f00 */
[----:B0-----:R-:W-:-:S07]  /*30530*/  IMAD.MOV.U32 R15, RZ, RZ, -0x1 ;  /* 0xffffffffff0f7424 */ /* 0x001fce00078e00ff */
[----:B-----5:R-:W-:Y:S05]  /*30540*/  WARPSYNC.COLLECTIVE R15, `(.L_x_5329) ;  /* 0x000000000f087348 */ /* 0x020fea0003c00000 */
[----:B------:R0:W1:Y:S02]  /*30550*/  SHFL.IDX P6, R14, R13, R12, R11 ;  /* 0x0000000c0d0e7389 */ /* 0x00006400000c000b */
[----:B01---5:R-:W-:Y:S01]  /*30560*/  ENDCOLLECTIVE ;  /* 0x000000000000791b */ /* 0x023fe20003800000 */
.L_x_5329:
[----:B------:R-:W-:Y:S05]  /*30570*/  BSYNC B1 ;  /* 0x0000000000017941 */ /* 0x000fea0003800000 */
.L_x_5328:
[----:B------:R-:W-:Y:S05]  /*30580*/  BRA `(.L_x_5330) ;  /* 0xfffffe0c00e47947 */ /* 0x000fea000383ffff */
.L_x_5104:
        /* <DEDUP_REMOVED lines=8> */
.L_x_5332:
[----:B------:R-:W-:Y:S05]  /*30610*/  BSYNC B1 ;  /* 0x0000000000017941 */ /* 0x000fea0003800000 */
.L_x_5331:
[----:B------:R-:W-:Y:S05]  /*30620*/  BRA `(.L_x_5333) ;  /* 0xfffffe0c00c47947 */ /* 0x000fea000383ffff */
.L_x_5105:
        /* <DEDUP_REMOVED lines=8> */
.L_x_5335:
[----:B------:R-:W-:Y:S05]  /*306b0*/  BSYNC B1 ;  /* 0x0000000000017941 */ /* 0x000fea0003800000 */
.L_x_5334:
[----:B------:R-:W-:Y:S05]  /*306c0*/  BRA `(.L_x_5336) ;  /* 0xfffffe0c00a47947 */ /* 0x000fea000383ffff */
.L_x_5106:
        /* <DEDUP_REMOVED lines=8> */
.L_x_5338:
[----:B------:R-:W-:Y:S05]  /*30750*/  BSYNC B1 ;  /* 0x0000000000017941 */ /* 0x000fea0003800000 */
.L_x_5337:
[----:B------:R-:W-:Y:S05]  /*30760*/  BRA `(.L_x_5339) ;  /* 0xfffffe0c00847947 */ /* 0x000fea000383ffff */
.L_x_5108:
[----:B-1----:R1:W2:Y:S02]  /*30770*/  SYNCS.PHASECHK.TRANS64.TRYWAIT P1, [R16+URZ+0x33400], R3 ;  /* 0x03340003100075a7 */ /* 0x0022a4000802017f */
[----:B--2---:R-:W-:Y:S05]  /*30780*/  @!P1 NANOSLEEP.SYNCS 0x989680 ;  /* 0x009896800000995d */ /* 0x004fea0003900000 */
[----:B------:R-:W2:Y:S02]  /*30790*/  @!P1 SYNCS.PHASECHK.TRANS64 P1, [R16+URZ+0x33400], R3 ;  /* 0x03340003100095a7 */ /* 0x000ea4000802007f */
[----:B--2---:R-:W-:Y:S05]  /*307a0*/  @!P1 BRA `(.L_x_5108) ;  /* 0xfffffffc00f09947 */ /* 0x004fea000383ffff */
[----:B------:R-:W-:Y:S05]  /*307b0*/  BRA `(.L_x_5340) ;  /* 0xfffffe0c00907947 */ /* 0x000fea000383ffff */
.L_x_5122:
[----:B------:R-:W-:Y:S01]  /*307c0*/  BSSY B1, `(.L_x_5341) ;  /* 0x0000007000017945 */ /* 0x000fe20003800000 */
[----:B------:R-:W-:Y:S01]  /*307d0*/  IMAD.MOV.U32 R12, RZ, RZ, RZ ;  /* 0x000000ffff0c7224 */ /* 0x000fe200078e00ff */
[----:B------:R-:W-:Y:S01]  /*307e0*/  MOV R11, 0x1e1f ;  /* 0x00001e1f000b7802 */ /* 0x000fe20000000f00 */
[----:B------:R-:W-:-:S07]  /*307f0*/  IMAD.MOV.U32 R15, RZ, RZ, -0x1 ;  /* 0xffffffffff0f7424 */ /* 0x000fce00078e00ff */
[----:B-----5:R-:W-:Y:S05]  /*30800*/  WARPSYNC.COLLECTIVE R15, `(.L_x_5342) ;  /* 0x000000000f087348 */ /* 0x020fea0003c00000 */
[----:B------:R0:W1:Y:S02]  /*30810*/  SHFL.IDX P6, R14, R13, R12, R11 ;  /* 0x0000000c0d0e7389 */ /* 0x00006400000c000b */
[----:B01---5:R-:W-:Y:S01]  /*30820*/  ENDCOLLECTIVE ;  /* 0x000000000000791b */ /* 0x023fe20003800000 */
.L_x_5342:
[----:B------:R-:W-:Y:S05]  /*30830*/  BSYNC B1 ;  /* 0x0000000000017941 */ /* 0x000fea0003800000 */
.L_x_5341:
[----:B------:R-:W-:Y:S05]  /*30840*/  BRA `(.L_x_5343) ;  /* 0xfffffe4000947947 */ /* 0x000fea000383ffff */
.L_x_5123:
[----:B------:R-:W-:Y:S01]  /*30850*/  BSSY B1, `(.L_x_5344) ;  /* 0x0000008000017945 */ /* 0x000fe20003800000 */
[----:B------:R-:W-:Y:S01]  /*30860*/  IMAD.MOV.U32 R13, RZ, RZ, R8 ;  /* 0x000000ffff0d7224 */ /* 0x000fe200078e0008 */
[----:B------:R-:W-:Y:S01]  /*30870*/  MOV R15, 0xffffffff ;  /* 0xffffffff000f7802 */ /* 0x000fe20000000f00 */
[----:B------:R-:W-:Y:S02]  /*30880*/  IMAD.MOV.U32 R12, RZ, RZ, RZ ;  /* 0x000000ffff0c7224 */ /* 0x000fe400078e00ff */
[----:B------:R-:W-:-:S07]  /*30890*/  IMAD.MOV.U32 R11, RZ, RZ, 0x1e1f ;  /* 0x00001e1fff0b7424 */ /* 0x000fce00078e00ff */
[----:B-----5:R-:W-:Y:S05]  /*308a0*/  WARPSYNC.COLLECTIVE R15, `(.L_x_5345) ;  /* 0x000000000f087348 */ /* 0x020fea0003c00000 */
[----:B------:R0:W1:Y:S02]  /*308b0*/  SHFL.IDX P6, R14, R13, R12, R11 ;  /* 0x0000000c0d0e7389 */ /* 0x00006400000c000b */
[----:B01---5:R-:W-:Y:S01]  /*308c0*/  ENDCOLLECTIVE ;  /* 0x000000000000791b */ /* 0x023fe20003800000 */
.L_x_5345:
[----:B------:R-:W-:Y:S05]  /*308d0*/  BSYNC B1 ;  /* 0x0000000000017941 */ /* 0x000fea0003800000 */
.L_x_5344:
[----:B------:R-:W-:Y:S05]  /*308e0*/  BRA `(.L_x_5346) ;  /* 0xfffffe4000747947 */ /* 0x000fea000383ffff */
.L_x_5124:
        /* <DEDUP_REMOVED lines=8> */
.L_x_5348:
[----:B------:R-:W-:Y:S05]  /*30970*/  BSYNC B1 ;  /* 0x0000000000017941 */ /* 0x000fea0003800000 */
.L_x_5347:
[----:B------:R-:W-:Y:S05]  /*30980*/  BRA `(.L_x_5349) ;  /* 0xfffffe4000547947 */ /* 0x000fea000383ffff */
.L_x_5125:
        /* <DEDUP_REMOVED lines=8> */
.L_x_5351:
[----:B------:R-:W-:Y:S05]  /*30a10*/  BSYNC B1 ;  /* 0x0000000000017941 */ /* 0x000fea0003800000 */
.L_x_5350:
[----:B------:R-:W-:Y:S05]  /*30a20*/  BRA `(.L_x_5352) ;  /* 0xfffffe4000347947 */ /* 0x000fea000383ffff */
.L_x_5127:
[----:B0-----:R0:W1:Y:S02]  /*30a30*/  SYNCS.PHASECHK.TRANS64.TRYWAIT P1, [R16+URZ+0x33400], R3 ;  /* 0x03340003100075a7 */ /* 0x001064000802017f */
[----:B-1----:R-:W-:Y:S05]  /*30a40*/  @!P1 NANOSLEEP.SYNCS 0x989680 ;  /* 0x009896800000995d */ /* 0x002fea0003900000 */
[----:B------:R-:W1:Y:S02]  /*30a50*/  @!P1 SYNCS.PHASECHK.TRANS64 P1, [R16+URZ+0x33400], R3 ;  /* 0x03340003100095a7 */ /* 0x000e64000802007f */
[----:B-1----:R-:W-:Y:S05]  /*30a60*/  @!P1 BRA `(.L_x_5127) ;  /* 0xfffffffc00f09947 */ /* 0x002fea000383ffff */
[----:B------:R-:W-:Y:S05]  /*30a70*/  BRA `(.L_x_5353) ;  /* 0xfffffe4000407947 */ /* 0x000fea000383ffff */
.L_x_5135:
[----:B-1----:R1:W2:Y:S02]  /*30a80*/  SYNCS.PHASECHK.TRANS64.TRYWAIT P2, [R0+URZ+0x33430], R3 ;  /* 0x03343003000075a7 */ /* 0x0022a4000804017f */
[----:B--2---:R-:W-:Y:S05]  /*30a90*/  @!P2 NANOSLEEP.SYNCS 0x989680 ;  /* 0x009896800000a95d */ /* 0x004fea0003900000 */
[----:B------:R-:W2:Y:S02]  /*30aa0*/  @!P2 SYNCS.PHASECHK.TRANS64 P2, [R0+URZ+0x33430], R3 ;  /* 0x033430030000a5a7 */ /* 0x000ea4000804007f */
[----:B--2---:R-:W-:Y:S05]  /*30ab0*/  @!P2 BRA `(.L_x_5135) ;  /* 0xfffffffc00f0a947 */ /* 0x004fea000383ffff */
[----:B------:R-:W-:Y:S05]  /*30ac0*/  BRA `(.L_x_5134) ;  /* 0xfffffe7000907947 */ /* 0x000fea000383ffff */
.L_x_5141:
[----:B-1----:R1:W2:Y:S02]  /*30ad0*/  SYNCS.PHASECHK.TRANS64.TRYWAIT P2, [R9+URZ+0x33430], R10 ;  /* 0x0334300a090075a7 */ /* 0x0022a4000804017f */
[----:B--2---:R-:W-:Y:S05]  /*30ae0*/  @!P2 NANOSLEEP.SYNCS 0x989680 ;  /* 0x009896800000a95d */ /* 0x004fea0003900000 */
[----:B------:R-:W2:Y:S02]  /*30af0*/  @!P2 SYNCS.PHASECHK.TRANS64 P2, [R9+URZ+0x33430], R10 ;  /* 0x0334300a0900a5a7 */ /* 0x000ea4000804007f */
[----:B--2---:R-:W-:Y:S05]  /*30b00*/  @!P2 BRA `(.L_x_5141) ;  /* 0xfffffffc00f0a947 */ /* 0x004fea000383ffff */
[----:B------:R-:W-:Y:S05]  /*30b10*/  BRA `(.L_x_5140) ;  /* 0xfffffeb800587947 */ /* 0x000fea000383ffff */
.L_x_5145:
[----:B-1----:R1:W2:Y:S02]  /*30b20*/  SYNCS.PHASECHK.TRANS64.TRYWAIT P0, [R10+URZ+0x33450], R7 ;  /* 0x033450070a0075a7 */ /* 0x0022a4000800017f */
[----:B--2---:R-:W-:Y:S05]  /*30b30*/  @!P0 NANOSLEEP.SYNCS 0x989680 ;  /* 0x009896800000895d */ /* 0x004fea0003900000 */
[----:B------:R-:W2:Y:S02]  /*30b40*/  @!P0 SYNCS.PHASECHK.TRANS64 P0, [R10+URZ+0x33450], R7 ;  /* 0x033450070a0085a7 */ /* 0x000ea4000800007f */
[----:B--2---:R-:W-:Y:S05]  /*30b50*/  @!P0 BRA `(.L_x_5145) ;  /* 0xfffffffc00f08947 */ /* 0x004fea000383ffff */
[----:B------:R-:W-:Y:S05]  /*30b60*/  BRA `(.L_x_5142) ;  /* 0xfffffec800947947 */ /* 0x000fea000383ffff */
.L_x_5153:
[----:B-1----:R1:W2:Y:S02]  /*30b70*/  SYNCS.PHASECHK.TRANS64.TRYWAIT P2, [R9+URZ+0x33430], R10 ;  /* 0x0334300a090075a7 */ /* 0x0022a4000804017f */
[----:B--2---:R-:W-:Y:S05]  /*30b80*/  @!P2 NANOSLEEP.SYNCS 0x989680 ;  /* 0x009896800000a95d */ /* 0x004fea0003900000 */
[----:B------:R-:W2:Y:S02]  /*30b90*/  @!P2 SYNCS.PHASECHK.TRANS64 P2, [R9+URZ+0x33430], R10 ;  /* 0x0334300a0900a5a7 */ /* 0x000ea4000804007f */
[----:B--2---:R-:W-:Y:S05]  /*30ba0*/  @!P2 BRA `(.L_x_5153) ;  /* 0xfffffffc00f0a947 */ /* 0x004fea000383ffff */
[----:B------:R-:W-:Y:S05]  /*30bb0*/  BRA `(.L_x_5152) ;  /* 0xffffff0000907947 */ /* 0x000fea000383ffff */
.L_x_5157:
[----:B-1----:R1:W2:Y:S02]  /*30bc0*/  SYNCS.PHASECHK.TRANS64.TRYWAIT P0, [R10+URZ+0x33450], R7 ;  /* 0x033450070a0075a7 */ /* 0x0022a4000800017f */
[----:B--2---:R-:W-:Y:S05]  /*30bd0*/  @!P0 NANOSLEEP.SYNCS 0x989680 ;  /* 0x009896800000895d */ /* 0x004fea0003900000 */
[----:B------:R-:W2:Y:S02]  /*30be0*/  @!P0 SYNCS.PHASECHK.TRANS64 P0, [R10+URZ+0x33450], R7 ;  /* 0x033450070a0085a7 */ /* 0x000ea4000800007f */
[----:B--2---:R-:W-:Y:S05]  /*30bf0*/  @!P0 BRA `(.L_x_5157) ;  /* 0xfffffffc00f08947 */ /* 0x004fea000383ffff */
[----:B------:R-:W-:Y:S05]  /*30c00*/  BRA `(.L_x_5154) ;  /* 0xffffff1000cc7947 */ /* 0x000fea000383ffff */
.L_x_5163:
[----:B-1----:R1:W2:Y:S02]  /*30c10*/  SYNCS.PHASECHK.TRANS64.TRYWAIT P0, [R11+URZ+0x33450], R2 ;  /* 0x033450020b0075a7 */ /* 0x0022a4000800017f */
[----:B--2---:R-:W-:Y:S05]  /*30c20*/  @!P0 NANOSLEEP.SYNCS 0x989680 ;  /* 0x009896800000895d */ /* 0x004fea0003900000 */
[----:B------:R-:W2:Y:S02]  /*30c30*/  @!P0 SYNCS.PHASECHK.TRANS64 P0, [R11+URZ+0x33450], R2 ;  /* 0x033450020b0085a7 */ /* 0x000ea4000800007f */
[----:B--2---:R-:W-:Y:S05]  /*30c40*/  @!P0 BRA `(.L_x_5163) ;  /* 0xfffffffc00f08947 */ /* 0x004fea000383ffff */
[----:B------:R-:W-:Y:S05]  /*30c50*/  BRA `(.L_x_5162) ;  /* 0xffffff3c00e47947 */ /* 0x000fea000383ffff */
.L_x_5167:
[----:B------:R-:W-:Y:S01]  /*30c60*/  SEL R21, R11, R46, P0 ;  /* 0x0000002e0b157207 */ /* 0x000fe20000000000 */
[----:B------:R-:W-:Y:S01]  /*30c70*/  IMAD.MOV.U32 R15, RZ, RZ, -0x1 ;  /* 0xffffffffff0f7424 */ /* 0x000fe200078e00ff */
[----:B------:R-:W-:Y:S02]  /*30c80*/  SEL R24, R46, R11, P0 ;  /* 0x0000000b2e187207 */ /* 0x000fe40000000000 */
[----:B------:R-:W-:Y:S02]  /*30c90*/  SEL R25, R12, R39, P0 ;  /* 0x000000270c197207 */ /* 0x000fe40000000000 */
[----:B------:R-:W-:Y:S01]  /*30ca0*/  SEL R28, R39, R12, P0 ;  /* 0x0000000c271c7207 */ /* 0x000fe20000000000 */
[----:B------:R-:W-:Y:S01]  /*30cb0*/  IMAD.MOV.U32 R12, RZ, RZ, R0 ;  /* 0x000000ffff0c7224 */ /* 0x000fe200078e0000 */
[----:B------:R-:W-:Y:S02]  /*30cc0*/  MOV R11, 0x1c1f ;  /* 0x00001c1f000b7802 */ /* 0x000fe40000000f00 */
[----:B------:R-:W-:-:S02]  /*30cd0*/  SEL R7, R120, R27, P0 ;  /* 0x0000001b78077207 */ /* 0x000fc40000000000 */
[----:B------:R-:W-:-:S07]  /*30ce0*/  SEL R9, R41, R42, P0 ;  /* 0x0000002a29097207 */ /* 0x000fce0000000000 */
[----:B01---5:R-:W-:Y:S05]  /*30cf0*/  WARPSYNC.COLLECTIVE R15, `(.L_x_5354) ;  /* 0x000000000f087348 */ /* 0x023fea0003c00000 */
[----:B------:R2:W3:Y:S02]  /*30d00*/  SHFL.IDX P6, R14, R13, R12, R11 ;  /* 0x0000000c0d0e7389 */ /* 0x0004e400000c000b */
[----:B0123-5:R-:W-:Y:S01]  /*30d10*/  ENDCOLLECTIVE ;  /* 0x000000000000791b */ /* 0x02ffe20003800000 */
.L_x_5354:
        /* <DEDUP_REMOVED lines=19> */
.L_x_5355:
        /* <DEDUP_REMOVED lines=18> */
.L_x_5356:
        /* <DEDUP_REMOVED lines=18> */
.L_x_5357:
[----:B------:R-:W-:Y:S02]  /*31090*/  SEL R70, R87, R70, P0 ;  /* 0x0000004657467207 */ /* 0x000fe40000000000 */
[----:B------:R-:W-:Y:S02]  /*310a0*/  SEL R63, R78, R99, P0 ;  /* 0x000000634e3f7207 */ /* 0x000fe40000000000 */
[----:B------:R-:W-:Y:S02]  /*310b0*/  SEL R78, R99, R78, P0 ;  /* 0x0000004e634e7207 */ /* 0x000fe40000000000 */
[----:B------:R-:W-:Y:S02]  /*310c0*/  SEL R4, R6, R5, P0 ;  /* 0x0000000506047207 */ /* 0x000fe40000000000 */
[----:B------:R-:W-:Y:S01]  /*310d0*/  SEL R6, R5, R6, P0 ;  /* 0x0000000605067207 */ /* 0x000fe20000000000 */
[----:B------:R-:W-:Y:S02]  /*310e0*/  IMAD.MOV.U32 R13, RZ, RZ, R9 ;  /* 0x000000ffff0d7224 */ /* 0x000fe400078e0009 */
[----:B------:R-:W-:-:S02]  /*310f0*/  IMAD.MOV.U32 R12, RZ, RZ, R0 ;  /* 0x000000ffff0c7224 */ /* 0x000fc400078e0000 */
[----:B------:R-:W-:-:S07]  /*31100*/  IMAD.MOV.U32 R7, RZ, RZ, R14 ;  /* 0x000000ffff077224 */ /* 0x000fce00078e000e */
[----:B------:R-:W-:Y:S05]  /*31110*/  WARPSYNC.COLLECTIVE R15, `(.L_x_5358) ;  /* 0x000000000f087348 */ /* 0x000fea0003c00000 */
[----:B------:R0:W1:Y:S02]  /*31120*/  SHFL.IDX P6, R14, R13, R12, R11 ;  /* 0x0000000c0d0e7389 */ /* 0x00006400000c000b */
[----:B01----:R-:W-:Y:S01]  /*31130*/  ENDCOLLECTIVE ;  /* 0x000000000000791b */ /* 0x003fe20003800000 */
.L_x_5358:
        /* <DEDUP_REMOVED lines=8> */
.L_x_5359:
[----:B------:R-:W-:Y:S02]  /*311c0*/  IMAD.MOV.U32 R13, RZ, RZ, R21 ;  /* 0x000000ffff0d7224 */ /* 0x000fe400078e0015 */
[----:B------:R-:W-:Y:S02]  /*311d0*/  IMAD.MOV.U32 R12, RZ, RZ, R0 ;  /* 0x000000ffff0c7224 */ /* 0x000fe400078e0000 */
[----:B------:R-:W-:-:S07]  /*311e0*/  IMAD.MOV.U32 R9, RZ, RZ, R14 ;  /* 0x000000ffff097224 */ /* 0x000fce00078e000e */
[----:B------:R-:W-:Y:S05]  /*311f0*/  WARPSYNC.COLLECTIVE R15, `(.L_x_5360) ;  /* 0x000000000f087348 */ /* 0x000fea0003c00000 */
[----:B------:R0:W1:Y:S02]  /*31200*/  SHFL.IDX P6, R14, R13, R12, R11 ;  /* 0x0000000c0d0e7389 */ /* 0x00006400000c000b */
[----:B01----:R-:W-:Y:S01]  /*31210*/  ENDCOLLECTIVE ;  /* 0x000000000000791b */ /* 0x003fe20003800000 */
.L_x_5360:
        /* <DEDUP_REMOVED lines=8> */
.L_x_5361:
[----:B------:R-:W-:Y:S01]  /*312a0*/  IMAD.MOV.U32 R13, RZ, RZ, R25 ;  /* 0x000000ffff0d7224 */ /* 0x000fe200078e0019 */
[----:B------:R-:W-:Y:S01]  /*312b0*/  MOV R12, R0 ;  /* 0x00000000000c7202 */ /* 0x000fe20000000f00 */
[----:B------:R-:W-:-:S07]  /*312c0*/  IMAD.MOV.U32 R21, RZ, RZ, R14 ;  /* 0x000000ffff157224 */ /* 0x000fce00078e000e */
[----:B------:R-:W-:Y:S05]  /*312d0*/  WARPSYNC.COLLECTIVE R15, `(.L_x_5362) ;  /* 0x000000000f087348 */ /* 0x000fea0003c00000 */
[----:B------:R0:W1:Y:S02]  /*312e0*/  SHFL.IDX P6, R14, R13, R12, R11 ;  /* 0x0000000c0d0e7389 */ /* 0x00006400000c000b */
[----:B01----:R-:W-:Y:S01]  /*312f0*/  ENDCOLLECTIVE ;  /* 0x000000000000791b */ /* 0x003fe20003800000 */
.L_x_5362:
        /* <DEDUP_REMOVED lines=8> */
.L_x_5363:
[----:B------:R-:W-:Y:S01]  /*31380*/  MOV R13, R27 ;  /* 0x0000001b000d7202 */ /* 0x000fe20000000f00 */
[----:B------:R-:W-:Y:S02]  /*31390*/  IMAD.MOV.U32 R12, RZ, RZ, R0 ;  /* 0x000000ffff0c7224 */ /* 0x000fe400078e0000 */
[----:B------:R-:W-:-:S07]  /*313a0*/  IMAD.MOV.U32 R25, RZ, RZ, R14 ;  /* 0x000000ffff197224 */ /* 0x000fce00078e000e */
[----:B------:R-:W-:Y:S05]  /*313b0*/  WARPSYNC.COLLECTIVE R15, `(.L_x_5364) ;  /* 0x000000000f087348 */ /* 0x000fea0003c00000 */
[----:B------:R0:W1:Y:S02]  /*313c0*/  SHFL.IDX P6, R14, R13, R12, R11 ;  /* 0x0000000c0d0e7389 */ /* 0x00006400000c000b */
[----:B01----:R-:W-:Y:S01]  /*313d0*/  ENDCOLLECTIVE ;  /* 0x000000000000791b */ /* 0x003fe20003800000 */
.L_x_5364:
        /* <DEDUP_REMOVED lines=8> */
.L_x_5365:
[----:B------:R-:W-:Y:S02]  /*31460*/  IMAD.MOV.U32 R13, RZ, RZ, R29 ;  /* 0x000000ffff0d7224 */ /* 0x000fe400078e001d */
[----:B------:R-:W-:Y:S01]  /*31470*/  IMAD.MOV.U32 R12, RZ, RZ, R0 ;  /* 0x000000ffff0c7224 */ /* 0x000fe200078e0000 */
[----:B------:R-:W-:-:S07]  /*31480*/  MOV R27, R14 ;  /* 0x0000000e001b7202 */ /* 0x000fce0000000f00 */
[----:B------:R-:W-:Y:S05]  /*31490*/  WARPSYNC.COLLECTIVE R15, `(.L_x_5366) ;  /* 0x000000000f087348 */ /* 0x000fea0003c00000 */
[----:B------:R0:W1:Y:S02]  /*314a0*/  SHFL.IDX P6, R14, R13, R12, R11 ;  /* 0x0000000c0d0e7389 */ /* 0x00006400000c000b */
[----:B01----:R-:W-:Y:S01]  /*314b0*/  ENDCOLLECTIVE ;  /* 0x000000000000791b */ /* 0x003fe20003800000 */
.L_x_5366:
        /* <DEDUP_REMOVED lines=8> */
.L_x_5367:
[----:B------:R-:W-:Y:S02]  /*31540*/  IMAD.MOV.U32 R13, RZ, RZ, R31 ;  /* 0x000000ffff0d7224 */ /* 0x000fe400078e001f */
[----:B------:R-:W-:Y:S02]  /*31550*/  IMAD.MOV.U32 R12, RZ, RZ, R0 ;  /* 0x000000ffff0c7224 */ /* 0x000fe400078e0000 */
[----:B------:R-:W-:-:S07]  /*31560*/  IMAD.MOV.U32 R40, RZ, RZ, R14 ;  /* 0x000000ffff287224 */ /* 0x000fce00078e000e */
[----:B------:R-:W-:Y:S05]  /*31570*/  WARPSYNC.COLLECTIVE R15, `(.L_x_5368) ;  /* 0x000000000f087348 */ /* 0x000fea0003c00000 */
[----:B------:R0:W1:Y:S02]  /*31580*/  SHFL.IDX P6, R14, R13, R12, R11 ;  /* 0x0000000c0d0e7389 */ /* 0x00006400000c000b */
[----:B01----:R-:W-:Y:S01]  /*31590*/  ENDCOLLECTIVE ;  /* 0x000000000000791b */ /* 0x003fe20003800000 */
.L_x_5368:
[----:B------:R-:W-:Y:S01]  /*315a0*/  MOV R13, R42 ;  /* 0x0000002a000d7202 */ /* 0x000fe20000000f00 */
[----:B------:R-:W-:Y:S02]  /*315b0*/  IMAD.MOV.U32 R12, RZ, RZ, R3 ;  /* 0x000000ffff0c7224 */ /* 0x000fe400078e0003 */
[----:B------:R-:W-:-:S07]  /*315c0*/  IMAD.MOV.U32 R31, RZ, RZ, R14 ;  /* 0x000000ffff1f7224 */ /* 0x000fce00078e000e */
[----:B------:R-:W-:Y:S05]  /*315d0*/  WARPSYNC.COLLECTIVE R15, `(.L_x_5369) ;  /* 0x000000000f087348 */ /* 0x000fea0003c00000 */
[----:B------:R0:W1:Y:S02]  /*315e0*/  SHFL.IDX P6, R14, R13, R12, R11 ;  /* 0x0000000c0d0e7389 */ /* 0x00006400000c000b */
[----:B01----:R-:W-:Y:S01]  /*315f0*/  ENDCOLLECTIVE ;  /* 0x000000000000791b */ /* 0x003fe20003800000 */
.L_x_5369:
[----:B------:R-:W-:Y:S02]  /*31600*/  IMAD.MOV.U32 R13, RZ, RZ, R33 ;  /* 0x000000ffff0d7224 */ /* 0x000fe400078e0021 */
[----:B------:R-:W-:Y:S02]  /*31610*/  IMAD.MOV.U32 R12, RZ, RZ, R0 ;  /* 0x000000ffff0c7224 */ /* 0x000fe400078e0000 */
[----:B------:R-:W-:-:S07]  /*31620*/  IMAD.MOV.U32 R42, RZ, RZ, R14 ;  /* 0x000000ffff2a7224 */ /* 0x000fce00078e000e */
[----:B------:R-:W-:Y:S05]  /*31630*/  WARPSYNC.COLLECTIVE R15, `(.L_x_5370) ;  /* 0x000000000f087348 */ /* 0x000fea0003c00000 */
[----:B------:R0:W1:Y:S02]  /*31640*/  SHFL.IDX P6, R14, R13, R12, R11 ;  /* 0x0000000c0d0e7389 */ /* 0x00006400000c000b */
[----:B01----:R-:W-:Y:S01]  /*31650*/  ENDCOLLECTIVE ;  /* 0x000000000000791b */ /* 0x003fe20003800000 */
.L_x_5370:
[----:B------:R-:W-:Y:S02]  /*31660*/  IMAD.MOV.U32 R13, RZ, RZ, R44 ;  /* 0x000000ffff0d7224 */ /* 0x000fe400078e002c */
[----:B------:R-:W-:Y:S01]  /*31670*/  IMAD.MOV.U32 R12, RZ, RZ, R3 ;  /* 0x000000ffff0c7224 */ /* 0x000fe200078e0003 */
[----:B------:R-:W-:-:S07]  /*31680*/  MOV R33, R14 ;  /* 0x0000000e00217202 */ /* 0x000fce0000000f00 */
[----:B------:R-:W-:Y:S05]  /*31690*/  WARPSYNC.COLLECTIVE R15, `(.L_x_5371) ;  /* 0x000000000f087348 */ /* 0x000fea0003c00000 */
[----:B------:R0:W1:Y:S02]  /*316a0*/  SHFL.IDX P6, R14, R13, R12, R11 ;  /* 0x0000000c0d0e7389 */ /* 0x00006400000c000b */
[----:B01----:R-:W-:Y:S01]  /*316b0*/  ENDCOLLECTIVE ;  /* 0x000000000000791b */ /* 0x003fe20003800000 */
.L_x_5371:
[----:B------:R-:W-:Y:S01]  /*316c0*/  IMAD.MOV.U32 R13, RZ, RZ, R35 ;  /* 0x000000ffff0d7224 */ /* 0x000fe200078e0023 */
[----:B------:R-:W-:Y:S01]  /*316d0*/  MOV R12, R0 ;  /* 0x00000000000c7202 */ /* 0x000fe20000000f00 */
[----:B------:R-:W-:-:S07]  /*316e0*/  IMAD.MOV.U32 R44, RZ, RZ, R14 ;  /* 0x000000ffff2c7224 */ /* 0x000fce00078e000e */
[----:B------:R-:W-:Y:S05]  /*316f0*/  WARPSYNC.COLLECTIVE R15, `(.L_x_5372) ;  /* 0x000000000f087348 */ /* 0x000fea0003c00000 */
[----:B------:R0:W1:Y:S02]  /*31700*/  SHFL.IDX P6, R14, R13, R12, R11 ;  /* 0x0000000c0d0e7389 */ /* 0x00006400000c000b */
[----:B01----:R-:W-:Y:S01]  /*31710*/  ENDCOLLECTIVE ;  /* 0x000000000000791b */ /* 0x003fe20003800000 */
.L_x_5372:
[----:B------:R-:W-:Y:S02]  /*31720*/  IMAD.MOV.U32 R13, RZ, RZ, R46 ;  /* 0x000000ffff0d7224 */ /* 0x000fe400078e002e */
[----:B------:R-:W-:Y:S02]  /*31730*/  IMAD.MOV.U32 R12, RZ, RZ, R3 ;  /* 0x000000ffff0c7224 */ /* 0x000fe400078e0003 */
[----:B------:R-:W-:-:S07]  /*31740*/  IMAD.MOV.U32 R35, RZ, RZ, R14 ;  /* 0x000000ffff237224 */ /* 0x000fce00078e000e */
[----:B------:R-:W-:Y:S05]  /*31750*/  WARPSYNC.COLLECTIVE R15, `(.L_x_5373) ;  /* 0x000000000f087348 */ /* 0x000fea0003c00000 */
[----:B------:R0:W1:Y:S02]  /*31760*/  SHFL.IDX P6, R14, R13, R12, R11 ;  /* 0x0000000c0d0e7389 */ /* 0x00006400000c000b */
[----:B01----:R-:W-:Y:S01]  /*31770*/  ENDCOLLECTIVE ;  /* 0x000000000000791b */ /* 0x003fe20003800000 */
.L_x_5373:
[----:B------:R-:W-:Y:S01]  /*31780*/  MOV R13, R37 ;  /* 0x00000025000d7202 */ /* 0x000fe20000000f00 */
[----:B------:R-:W-:Y:S02]  /*31790*/  IMAD.MOV.U32 R12, RZ, RZ, R0 ;  /* 0x000000ffff0c7224 */ /* 0x000fe400078e0000 */
[----:B------:R-:W-:-:S07]  /*317a0*/  IMAD.MOV.U32 R46, RZ, RZ, R14 ;  /* 0x000000ffff2e7224 */ /* 0x000fce00078e000e */
[----:B------:R-:W-:Y:S05]  /*317b0*/  WARPSYNC.COLLECTIVE R15, `(.L_x_5374) ;  /* 0x000000000f087348 */ /* 0x000fea0003c00000 */
[----:B------:R0:W1:Y:S02]  /*317c0*/  SHFL.IDX P6, R14, R13, R12, R11 ;  /* 0x0000000c0d0e7389 */ /* 0x00006400000c000b */
[----:B01----:R-:W-:Y:S01]  /*317d0*/  ENDCOLLECTIVE ;  /* 0x000000000000791b */ /* 0x003fe20003800000 */
.L_x_5374:
[----:B------:R-:W-:Y:S01]  /*317e0*/  IMAD.MOV.U32 R13, RZ, RZ, R48 ;  /* 0x000000ffff0d7224 */ /* 0x000fe200078e0030 */
[----:B------:R-:W-:Y:S01]  /*317f0*/  SEL R48, R33, R44, P0 ;  /* 0x0000002c21307207 */ /* 0x000fe20000000000 */
[----:B------:R-:W-:Y:S02]  /*31800*/  IMAD.MOV.U32 R12, RZ, RZ, R3 ;  /* 0x000000ffff0c7224 */ /* 0x000fe400078e0003 */
[----:B------:R-:W-:-:S07]  /*31810*/  IMAD.MOV.U32 R37, RZ, RZ, R14 ;  /* 0x000000ffff257224 */ /* 0x000fce00078e000e */
[----:B------:R-:W-:Y:S05]  /*31820*/  WARPSYNC.COLLECTIVE R15, `(.L_x_5375) ;  /* 0x000000000f087348 */ /* 0x000fea0003c00000 */
[----:B------:R0:W1:Y:S02]  /*31830*/  SHFL.IDX P6, R14, R13, R12, R11 ;  /* 0x0000000c0d0e7389 */ /* 0x00006400000c000b */
[----:B01----:R-:W-:Y:S01]  /*31840*/  ENDCOLLECTIVE ;  /* 0x000000000000791b */ /* 0x003fe20003800000 */
.L_x_5375:
[----:B------:R-:W-:Y:S02]  /*31850*/  IMAD.MOV.U32 R13, RZ, RZ, R39 ;  /* 0x000000ffff0d7224 */ /* 0x000fe400078e0027 */
[----:B------:R-:W-:Y:S01]  /*31860*/  IMAD.MOV.U32 R12, RZ, RZ, R0 ;  /* 0x000000ffff0c7224 */ /* 0x000fe200078e0000 */
[----:B------:R-:W-:-:S07]  /*31870*/  MOV R58, R14 ;  /* 0x0000000e003a7202 */ /* 0x000fce0000000f00 */
[----:B------:R-:W-:Y:S05]  /*31880*/  WARPSYNC.COLLECTIVE R15, `(.L_x_5376) ;  /* 0x000000000f087348 */ /* 0x000fea0003c00000 */
[----:B------:R0:W1:Y:S02]  /*31890*/  SHFL.IDX P6, R14, R13, R12, R11 ;  /* 0x0000000c0d0e7389 */ /* 0x00006400000c000b */
[----:B01----:R-:W-:Y:S01]  /*318a0*/  ENDCOLLECTIVE ;  /* 0x000000000000791b */ /* 0x003fe20003800000 */
.L_x_5376:
        /* <DEDUP_REMOVED lines=9> */
.L_x_5377:
[----:B------:R-:W-:Y:S02]  /*31940*/  IMAD.MOV.U32 R13, RZ, RZ, R41 ;  /* 0x000000ffff0d7224 */ /* 0x000fe400078e0029 */
[----:B------:R-:W-:Y:S02]  /*31950*/  IMAD.MOV.U32 R12, RZ, RZ, R0 ;  /* 0x000000ffff0c7224 */ /* 0x000fe400078e0000 */
[----:B------:R-:W-:-:S07]  /*31960*/  IMAD.MOV.U32 R39, RZ, RZ, R14 ;  /* 0x000000ffff277224 */ /* 0x000fce00078e000e */
[----:B------:R-:W-:Y:S05]  /*31970*/  WARPSYNC.COLLECTIVE R15, `(.L_x_5378) ;  /* 0x000000000f087348 */ /* 0x000fea0003c00000 */
[----:B------:R0:W1:Y:S02]  /*31980*/  SHFL.IDX P6, R14, R13, R12, R11 ;  /* 0x0000000c0d0e7389 */ /* 0x00006400000c000b */
[----:B01----:R-:W-:Y:S01]  /*31990*/  ENDCOLLECTIVE ;  /* 0x000000000000791b */ /* 0x003fe20003800000 */
.L_x_5378:
[----:B------:R-:W-:Y:S01]  /*319a0*/  MOV R13, R54 ;  /* 0x00000036000d7202 */ /* 0x000fe20000000f00 */
[----:B------:R-:W-:Y:S02]  /*319b0*/  IMAD.MOV.U32 R12, RZ, RZ, R3 ;  /* 0x000000ffff0c7224 */ /* 0x000fe400078e0003 */
[----:B------:R-:W-:-:S07]  /*319c0*/  IMAD.MOV.U32 R41, RZ, RZ, R14 ;  /* 0x000000ffff297224 */ /* 0x000fce00078e000e */
[----:B------:R-:W-:Y:S05]  /*319d0*/  WARPSYNC.COLLECTIVE R15, `(.L_x_5379) ;  /* 0x000000000f087348 */ /* 0x000fea0003c00000 */
[----:B------:R0:W1:Y:S02]  /*319e0*/  SHFL.IDX P6, R14, R13, R12, R11 ;  /* 0x0000000c0d0e7389 */ /* 0x00006400000c000b */
[----:B01----:R-:W-:Y:S01]  /*319f0*/  ENDCOLLECTIVE ;  /* 0x000000000000791b */ /* 0x003fe20003800000 */
.L_x_5379:
[----:B------:R-:W-:Y:S02]  /*31a00*/  IMAD.MOV.U32 R13, RZ, RZ, R43 ;  /* 0x000000ffff0d7224 */ /* 0x000fe400078e002b */
[----:B------:R-:W-:Y:S02]  /*31a10*/  IMAD.MOV.U32 R12, RZ, RZ, R0 ;  /* 0x000000ffff0c7224 */ /* 0x000fe400078e0000 */
[----:B------:R-:W-:-:S07]  /*31a20*/  IMAD.MOV.U32 R54, RZ, RZ, R14 ;  /* 0x000000ffff367224 */ /* 0x000fce00078e000e */
[----:B------:R-:W-:Y:S05]  /*31a30*/  WARPSYNC.COLLECTIVE R15, `(.L_x_5380) ;  /* 0x000000000f087348 */ /* 0x000fea0003c00000 */
[----:B------:R0:W1:Y:S02]  /*31a40*/  SHFL.IDX P6, R14, R13, R12, R11 ;  /* 0x0000000c0d0e7389 */ /* 0x00006400000c000b */
[----:B01----:R-:W-:Y:S01]  /*31a50*/  ENDCOLLECTIVE ;  /* 0x000000000000791b */ /* 0x003fe20003800000 */
.L_x_5380:
[----:B------:R-:W-:Y:S02]  /*31a60*/  SEL R5, R41, R54, P0 ;  /* 0x0000003629057207 */ /* 0x000fe40000000000 */
[----:B------:R-:W-:Y:S01]  /*31a70*/  SEL R7, R54, R41, P0 ;  /* 0x0000002936077207 */ /* 0x000fe20000000000 */
        /* <DEDUP_REMOVED lines=8> */
.L_x_5381:
[----:B------:R-:W-:Y:S01]  /*31b00*/  MOV R13, R45 ;  /* 0x0000002d000d7202 */ /* 0x000fe20000000f00 */
[----:B------:R-:W-:Y:S02]  /*31b10*/  IMAD.MOV.U32 R12, RZ, RZ, R0 ;  /* 0x000000ffff0c7224 */ /* 0x000fe400078e0000 */
[----:B------:R-:W-:-:S07]  /*31b20*/  IMAD.MOV.U32 R2, RZ, RZ, R14 ;  /* 0x000000ffff027224 */ /* 0x000fce00078e000e */
[----:B------:R-:W-:Y:S05]  /*31b30*/  WARPSYNC.COLLECTIVE R15, `(.L_x_5382) ;  /* 0x000000000f087348 */ /* 0x000fea0003c00000 */
[----:B------:R0:W1:Y:S02]  /*31b40*/  SHFL.IDX P6, R14, R13, R12, R11 ;  /* 0x0000000c0d0e7389 */ /* 0x00006400000c000b */
[----:B01----:R-:W-:Y:S01]  /*31b50*/  ENDCOLLECTIVE ;  /* 0x000000000000791b */ /* 0x003fe20003800000 */
.L_x_5382:
[----:B------:R-:W-:Y:S01]  /*31b60*/  SEL R9, R43, R2, P0 ;  /* 0x000000022b097207 */ /* 0x000fe20000000000 */
        /* <DEDUP_REMOVED lines=8> */
.L_x_5383:
[----:B------:R-:W-:Y:S02]  /*31bf0*/  IMAD.MOV.U32 R13, RZ, RZ, R47 ;  /* 0x000000ffff0d7224 */ /* 0x000fe400078e002f */
[----:B------:R-:W-:Y:S02]  /*31c00*/  IMAD.MOV.U32 R12, RZ, RZ, R0 ;  /* 0x000000ffff0c7224 */ /* 0x000fe400078e0000 */
[----:B------:R-:W-:-:S07]  /*31c10*/  IMAD.MOV.U32 R20, RZ, RZ, R14 ;  /* 0x000000ffff147224 */ /* 0x000fce00078e000e */
[----:B------:R-:W-:Y:S05]  /*31c20*/  WARPSYNC.COLLECTIVE R15, `(.L_x_5384) ;  /* 0x000000000f087348 */ /* 0x000fea0003c00000 */
[----:B------:R0:W1:Y:S02]  /*31c30*/  SHFL.IDX P6, R14, R13, R12, R11 ;  /* 0x0000000c0d0e7389 */ /* 0x00006400000c000b */
[----:B01----:R-:W-:Y:S01]  /*31c40*/  ENDCOLLECTIVE ;  /* 0x000000000000791b */ /* 0x003fe20003800000 */
.L_x_5384:
        /* <DEDUP_REMOVED lines=8> */
.L_x_5385:
[----:B------:R-:W-:Y:S01]  /*31cd0*/  MOV R13, R49 ;  /* 0x00000031000d7202 */ /* 0x000fe20000000f00 */
[----:B------:R-:W-:Y:S02]  /*31ce0*/  IMAD.MOV.U32 R12, RZ, RZ, R0 ;  /* 0x000000ffff0c7224 */ /* 0x000fe400078e0000 */
[----:B------:R-:W-:-:S07]  /*31cf0*/  IMAD.MOV.U32 R64, RZ, RZ, R14 ;  /* 0x000000ffff407224 */ /* 0x000fce00078e000e */
[----:B------:R-:W-:Y:S05]  /*31d00*/  WARPSYNC.COLLECTIVE R15, `(.L_x_5386) ;  /* 0x000000000f087348 */ /* 0x000fea0003c00000 */
[----:B------:R0:W1:Y:S02]  /*31d10*/  SHFL.IDX P6, R14, R13, R12, R11 ;  /* 0x0000000c0d0e7389 */ /* 0x00006400000c000b */
[----:B01----:R-:W-:Y:S01]  /*31d20*/  ENDCOLLECTIVE ;  /* 0x000000000000791b */ /* 0x003fe20003800000 */
.L_x_5386:
[----:B------:R-:W-:Y:S01]  /*31d30*/  IMAD.MOV.U32 R13, RZ, RZ, R66 ;  /* 0x000000ffff0d7224 */ /* 0x000fe200078e0042 */
[----:B------:R-:W-:Y:S01]  /*31d40*/  MOV R12, R3 ;  /* 0x00000003000c7202 */ /* 0x000fe20000000f00 */
[----:B------:R-:W-:-:S07]  /*31d50*/  IMAD.MOV.U32 R49, RZ, RZ, R14 ;  /* 0x000000ffff317224 */ /* 0x000fce00078e000e */
[----:B------:R-:W-:Y:S05]  /*31d60*/  WARPSYNC.COLLECTIVE R15, `(.L_x_5387) ;  /* 0x000000000f087348 */ /* 0x000fea0003c00000 */
[----:B------:R0:W1:Y:S02]  /*31d70*/  SHFL.IDX P6, R14, R13, R12, R11 ;  /* 0x0000000c0d0e7389 */ /* 0x00006400000c000b */
[----:B01----:R-:W-:Y:S01]  /*31d80*/  ENDCOLLECTIVE ;  /* 0x000000000000791b */ /* 0x003fe20003800000 */
.L_x_5387:
[----:B------:R-:W-:Y:S02]  /*31d90*/  IMAD.MOV.U32 R13, RZ, RZ, R51 ;  /* 0x000000ffff0d7224 */ /* 0x000fe400078e0033 */
[----:B------:R-:W-:Y:S02]  /*31da0*/  IMAD.MOV.U32 R12, RZ, RZ, R0 ;  /* 0x000000ffff0c7224 */ /* 0x000fe400078e0000 */
[----:B------:R-:W-:-:S07]  /*31db0*/  IMAD.MOV.U32 R66, RZ, RZ, R14 ;  /* 0x000000ffff427224 */ /* 0x000fce00078e000e */
[----:B------:R-:W-:Y:S05]  /*31dc0*/  WARPSYNC.COLLECTIVE R15, `(.L_x_5388) ;  /* 0x000000000f087348 */ /* 0x000fea0003c00000 */
[----:B------:R0:W1:Y:S02]  /*31dd0*/  SHFL.IDX P6, R14, R13, R12, R11 ;  /* 0x0000000c0d0e7389 */ /* 0x00006400000c000b */
[----:B01----:R-:W-:Y:S01]  /*31de0*/  ENDCOLLECTIVE ;  /* 0x000000000000791b */ /* 0x003fe20003800000 */
.L_x_5388:
        /* <DEDUP_REMOVED lines=8> */
.L_x_5389:
[----:B------:R-:W-:Y:S01]  /*31e70*/  MOV R13, R55 ;  /* 0x00000037000d7202 */ /* 0x000fe20000000f00 */
[----:B------:R-:W-:Y:S02]  /*31e80*/  IMAD.MOV.U32 R12, RZ, RZ, R0 ;  /* 0x000000ffff0c7224 */ /* 0x000fe400078e0000 */
[----:B------:R-:W-:-:S07]  /*31e90*/  IMAD.MOV.U32 R68, RZ, RZ, R14 ;  /* 0x000000ffff447224 */ /* 0x000fce00078e000e */
[----:B------:R-:W-:Y:S05]  /*31ea0*/  WARPSYNC.COLLECTIVE R15, `(.L_x_5390) ;  /* 0x000000000f087348 */ /* 0x000fea0003c00000 */
[----:B------:R0:W1:Y:S02]  /*31eb0*/  SHFL.IDX P6, R14, R13, R12, R11 ;  /* 0x0000000c0d0e7389 */ /* 0x00006400000c000b */
[----:B01----:R-:W-:Y:S01]  /*31ec0*/  ENDCOLLECTIVE ;  /* 0x000000000000791b */ /* 0x003fe20003800000 */
.L_x_5390:
[----:B------:R-:W-:Y:S02]  /*31ed0*/  SEL R37, R51, R68, P0 ;  /* 0x0000004433257207 */ /* 0x000fe40000000000 */
[----:B------:R-:W-:Y:S01]  /*31ee0*/  SEL R39, R68, R51, P0 ;  /* 0x0000003344277207 */ /* 0x000fe20000000000 */
[----:B------:R-:W-:Y:S01]  /*31ef0*/  IMAD.MOV.U32 R13, RZ, RZ, R70 ;  /* 0x000000ffff0d7224 */ /* 0x000fe200078e0046 */
[----:B------:R-:W-:Y:S01]  /*31f00*/  MOV R12, R3 ;  /* 0x00000003000c7202 */ /* 0x000fe20000000f00 */
[----:B------:R-:W-:-:S07]  /*31f10*/  IMAD.MOV.U32 R55, RZ, RZ, R14 ;  /* 0x000000ffff377224 */ /* 0x000fce00078e000e */
[----:B------:R-:W-:Y:S05]  /*31f20*/  WARPSYNC.COLLECTIVE R15, `(.L_x_5391) ;  /* 0x000000000f087348 */ /* 0x000fea0003c00000 */
[----:B------:R0:W1:Y:S02]  /*31f30*/  SHFL.IDX P6, R14, R13, R12, R11 ;  /* 0x0000000c0d0e7389 */ /* 0x00006400000c000b */
[----:B01----:R-:W-:Y:S01]  /*31f40*/  ENDCOLLECTIVE ;  /* 0x000000000000791b */ /* 0x003fe20003800000 */
.L_x_5391:
[----:B------:R-:W-:Y:S02]  /*31f50*/  IMAD.MOV.U32 R13, RZ, RZ, R57 ;  /* 0x000000ffff0d7224 */ /* 0x000fe400078e0039 */
[----:B------:R-:W-:Y:S02]  /*31f60*/  IMAD.MOV.U32 R12, RZ, RZ, R0 ;  /* 0x000000ffff0c7224 */ /* 0x000fe400078e0000 */
[----:B------:R-:W-:-:S07]  /*31f70*/  IMAD.MOV.U32 R70, RZ, RZ, R14 ;  /* 0x000000ffff467224 */ /* 0x000fce00078e000e */
[----:B------:R-:W-:Y:S05]  /*31f80*/  WARPSYNC.COLLECTIVE R15, `(.L_x_5392) ;  /* 0x000000000f087348 */ /* 0x000fea0003c00000 */
[----:B------:R0:W1:Y:S02]  /*31f90*/  SHFL.IDX P6, R14, R13, R12, R11 ;  /* 0x0000000c0d0e7389 */ /* 0x00006400000c000b */
[----:B01----:R-:W-:Y:S01]  /*31fa0*/  ENDCOLLECTIVE ;  /* 0x000000000000791b */ /* 0x003fe20003800000 */
.L_x_5392:
[----:B------:R-:W-:Y:S02]  /*31fb0*/  IMAD.MOV.U32 R13, RZ, RZ, R72 ;  /* 0x000000ffff0d7224 */ /* 0x000fe400078e0048 */
[----:B------:R-:W-:Y:S01]  /*31fc0*/  IMAD.MOV.U32 R12, RZ, RZ, R3 ;  /* 0x000000ffff0c7224 */ /* 0x000fe200078e0003 */
[----:B------:R-:W-:-:S07]  /*31fd0*/  MOV R57, R14 ;  /* 0x0000000e00397202 */ /* 0x000fce0000000f00 */
[----:B------:R-:W-:Y:S05]  /*31fe0*/  WARPSYNC.COLLECTIVE R15, `(.L_x_5393) ;  /* 0x000000000f087348 */ /* 0x000fea0003c00000 */
[----:B------:R0:W1:Y:S02]  /*31ff0*/  SHFL.IDX P6, R14, R13, R12, R11 ;  /* 0x0000000c0d0e7389 */ /* 0x00006400000c000b */
[----:B01----:R-:W-:Y:S01]  /*32000*/  ENDCOLLECTIVE ;  /* 0x000000000000791b */ /* 0x003fe20003800000 */
.L_x_5393:
[----:B------:R-:W-:Y:S01]  /*32010*/  MOV R13, R59 ;  /* 0x0000003b000d7202 */ /* 0x000fe20000000f00 */
[----:B------:R-:W-:Y:S02]  /*32020*/  IMAD.MOV.U32 R12, RZ, RZ, R0 ;  /* 0x000000ffff0c7224 */ /* 0x000fe400078e0000 */
[----:B------:R-:W-:-:S07]  /*32030*/  IMAD.MOV.U32 R72, RZ, RZ, R14 ;  /* 0x000000ffff487224 */ /* 0x000fce00078e000e */
[----:B------:R-:W-:Y:S05]  /*32040*/  WARPSYNC.COLLECTIVE R15, `(.L_x_5394) ;  /* 0x000000000f087348 */ /* 0x000fea0003c00000 */
[----:B------:R0:W1:Y:S02]  /*32050*/  SHFL.IDX P6, R14, R13, R12, R11 ;  /* 0x0000000c0d0e7389 */ /* 0x00006400000c000b */
[----:B01----:R-:W-:Y:S01]  /*32060*/  ENDCOLLECTIVE ;  /* 0x000000000000791b */ /* 0x003fe20003800000 */
.L_x_5394:
[----:B------:R-:W-:Y:S01]  /*32070*/  SEL R41, R57, R72, P0 ;  /* 0x0000004839297207 */ /* 0x000fe20000000000 */
[----:B------:R-:W-:Y:S01]  /*32080*/  IMAD.MOV.U32 R13, RZ, RZ, R74 ;  /* 0x000000ffff0d7224 */ /* 0x000fe200078e004a */
[----:B------:R-:W-:Y:S01]  /*32090*/  MOV R12, R3 ;  /* 0x00000003000c7202 */ /* 0x000fe20000000f00 */
[----:B------:R-:W-:-:S07]  /*320a0*/  IMAD.MOV.U32 R59, RZ, RZ, R14 ;  /* 0x000000ffff3b7224 */ /* 0x000fce00078e000e */
[----:B------:R-:W-:Y:S05]  /*320b0*/  WARPSYNC.COLLECTIVE R15, `(.L_x_5395) ;  /* 0x000000000f087348 */ /* 0x000fea0003c00000 */
[----:B------:R0:W1:Y:S02]  /*320c0*/  SHFL.IDX P6, R14, R13, R12, R11 ;  /* 0x0000000c0d0e7389 */ /* 0x00006400000c000b */
[----:B01----:R-:W-:Y:S01]  /*320d0*/  ENDCOLLECTIVE ;  /* 0x000000000000791b */ /* 0x003fe20003800000 */
.L_x_5395:
[----:B------:R-:W-:Y:S02]  /*320e0*/  IMAD.MOV.U32 R13, RZ, RZ, R61 ;  /* 0x000000ffff0d7224 */ /* 0x000fe400078e003d */
[----:B------:R-:W-:Y:S02]  /*320f0*/  IMAD.MOV.U32 R12, RZ, RZ, R0 ;  /* 0x000000ffff0c7224 */ /* 0x000fe400078e0000 */
[----:B------:R-:W-:-:S07]  /*32100*/  IMAD.MOV.U32 R74, RZ, RZ, R14 ;  /* 0x000000ffff4a7224 */ /* 0x000fce00078e000e */
[----:B------:R-:W-:Y:S05]  /*32110*/  WARPSYNC.COLLECTIVE R15, `(.L_x_5396) ;  /* 0x000000000f087348 */ /* 0x000fea0003c00000 */
[----:B------:R0:W1:Y:S02]  /*32120*/  SHFL.IDX P6, R14, R13, R12, R11 ;  /* 0x0000000c0d0e7389 */ /* 0x00006400000c000b */
[----:B01----:R-:W-:Y:S01]  /*32130*/  ENDCOLLECTIVE ;  /* 0x000000000000791b */ /* 0x003fe20003800000 */
.L_x_5396:
        /* <DEDUP_REMOVED lines=8> */
.L_x_5397:
[----:B------:R-:W-:Y:S01]  /*321c0*/  MOV R13, R63 ;  /* 0x0000003f000d7202 */ /* 0x000fe20000000f00 */
[----:B------:R-:W-:Y:S02]  /*321d0*/  IMAD.MOV.U32 R12, RZ, RZ, R0 ;  /* 0x000000ffff0c7224 */ /* 0x000fe400078e0000 */
[----:B------:R-:W-:-:S07]  /*321e0*/  IMAD.MOV.U32 R76, RZ, RZ, R14 ;  /* 0x000000ffff4c7224 */ /* 0x000fce00078e000e */
[----:B------:R-:W-:Y:S05]  /*321f0*/  WARPSYNC.COLLECTIVE R15, `(.L_x_5398) ;  /* 0x000000000f087348 */ /* 0x000fea0003c00000 */
[----:B------:R0:W1:Y:S02]  /*32200*/  SHFL.IDX P6, R14, R13, R12, R11 ;  /* 0x0000000c0d0e7389 */ /* 0x00006400000c000b */
[----:B01----:R-:W-:Y:S01]  /*32210*/  ENDCOLLECTIVE ;  /* 0x000000000000791b */ /* 0x003fe20003800000 */
.L_x_5398:
[----:B------:R-:W-:Y:S01]  /*32220*/  SEL R45, R61, R76, P0 ;  /* 0x0000004c3d2d7207 */ /* 0x000fe20000000000 */
[----:B------:R-:W-:Y:S01]  /*32230*/  IMAD.MOV.U32 R13, RZ, RZ, R78 ;  /* 0x000000ffff0d7224 */ /* 0x000fe200078e004e */
[----:B------:R-:W-:Y:S01]  /*32240*/  MOV R12, R3 ;  /* 0x00000003000c7202 */ /* 0x000fe20000000f00 */
[----:B------:R-:W-:-:S07]  /*32250*/  IMAD.MOV.U32 R63, RZ, RZ, R14 ;  /* 0x000000ffff3f7224 */ /* 0x000fce00078e000e */
[----:B------:R-:W-:Y:S05]  /*32260*/  WARPSYNC.COLLECTIVE R15, `(.L_x_5399) ;  /* 0x000000000f087348 */ /* 0x000fea0003c00000 */
[----:B------:R0:W1:Y:S02]  /*32270*/  SHFL.IDX P6, R14, R13, R12, R11 ;  /* 0x0000000c0d0e7389 */ /* 0x00006400000c000b */
[----:B01----:R-:W-:Y:S01]  /*32280*/  ENDCOLLECTIVE ;  /* 0x000000000000791b */ /* 0x003fe20003800000 */
.L_x_5399:
[----:B------:R-:W-:Y:S02]  /*32290*/  IMAD.MOV.U32 R13, RZ, RZ, R65 ;  /* 0x000000ffff0d7224 */ /* 0x000fe400078e0041 */
[----:B------:R-:W-:Y:S01]  /*322a0*/  IMAD.MOV.U32 R12, RZ, RZ, R0 ;  /* 0x000000ffff0c7224 */ /* 0x000fe200078e0000 */
[----:B------:R-:W-:Y:S01]  /*322b0*/  MOV R0, RZ ;  /* 0x000000ff00007202 */ /* 0x000fe20000000f00 */
[----:B------:R-:W-:-:S07]  /*322c0*/  IMAD.MOV.U32 R78, RZ, RZ, R14 ;  /* 0x000000ffff4e7224 */ /* 0x000fce00078e000e */
[----:B------:R-:W-:Y:S05]  /*322d0*/  WARPSYNC.COLLECTIVE R15, `(.L_x_5400) ;  /* 0x000000000f087348 */ /* 0x000fea0003c00000 */
[----:B------:R0:W1:Y:S02]  /*322e0*/  SHFL.IDX P6, R14, R13, R12, R11 ;  /* 0x0000000c0d0e7389 */ /* 0x00006400000c000b */
[----:B01----:R-:W-:Y:S01]  /*322f0*/  ENDCOLLECTIVE ;  /* 0x000000000000791b */ /* 0x003fe20003800000 */
.L_x_5400:
[----:B------:R-:W-:Y:S01]  /*32300*/  SEL R59, R78, R63, P0 ;  /* 0x0000003f4e3b7207 */ /* 0x000fe20000000000 */
[----:B------:R-:W-:Y:S02]  /*32310*/  IMAD.MOV.U32 R13, RZ, RZ, R80 ;  /* 0x000000ffff0d7224 */ /* 0x000fe400078e0050 */
[----:B------:R-:W-:Y:S01]  /*32320*/  IMAD.MOV.U32 R12, RZ, RZ, R3 ;  /* 0x000000ffff0c7224 */ /* 0x000fe200078e0003 */
[----:B------:R-:W-:-:S07]  /*32330*/  MOV R65, R14 ;  /* 0x0000000e00417202 */ /* 0x000fce0000000f00 */
[----:B------:R-:W-:Y:S05]  /*32340*/  WARPSYNC.COLLECTIVE R15, `(.L_x_5401) ;  /* 0x000000000f087348 */ /* 0x000fea0003c00000 */
[----:B------:R0:W1:Y:S02]  /*32350*/  SHFL.IDX P6, R14, R13, R12, R11 ;  /* 0x0000000c0d0e7389 */ /* 0x00006400000c000b */
[----:B01----:R-:W-:Y:S01]  /*32360*/  ENDCOLLECTIVE ;  /* 0x000000000000791b */ /* 0x003fe20003800000 */
.L_x_5401:
        /* <DEDUP_REMOVED lines=12> */
[----:B------:R-:W-:Y:S01]  /*32430*/  SEL R57, R63, R78, P0 ;  /* 0x0000004e3f397207 */ /* 0x000fe20000000000 */
[----:B------:R-:W-:Y:S06]  /*32440*/  BRA `(.L_x_5402) ;  /* 0xffffff4400747947 */ /* 0x000fec000383ffff */
.L_x_5201:
[----:B------:R-:W0:Y:S01]  /*32450*/  S2R R6, SR_TID.X ;  /* 0x0000000000067919 */ /* 0x000e220000002100 */
[----:B------:R-:W-:Y:S01]  /*32460*/  BSSY B1, `(.L_x_5403) ;  /* 0x000000a000017945 */ /* 0x000fe20003800000 */
[----:B------:R-:W-:Y:S01]  /*32470*/  IMAD.MOV.U32 R12, RZ, RZ, RZ ;  /* 0x000000ffff0c7224 */ /* 0x000fe200078e00ff */
[----:B------:R-:W-:Y:S01]  /*32480*/  MOV R15, 0xffffffff ;  /* 0xffffffff000f7802 */ /* 0x000fe20000000f00 */
[----:B------:R-:W-:Y:S01]  /*32490*/  IMAD.MOV.U32 R11, RZ, RZ, 0x1f ;  /* 0x0000001fff0b7424 */ /* 0x000fe200078e00ff */
[----:B0-----:R-:W-:-:S04]  /*324a0*/  SHF.R.U32.HI R6, RZ, 0x5, R6 ;  /* 0x00000005ff067819 */ /* 0x001fc80000011606 */
[----:B------:R-:W-:-:S05]  /*324b0*/  LOP3.LUT R6, R6, 0x3, RZ, 0xc0, !PT ;  /* 0x0000000306067812 */ /* 0x000fca00078ec0ff */
[----:B------:R-:W-:-:S07]  /*324c0*/  IMAD.MOV.U32 R13, RZ, RZ, R6 ;  /* 0x000000ffff0d7224 */ /* 0x000fce00078e0006 */
[----:B------:R-:W-:Y:S05]  /*324d0*/  WARPSYNC.COLLECTIVE R15, `(.L_x_5404) ;  /* 0x000000000f087348 */ /* 0x000fea0003c00000 */
[----:B------:R0:W1:Y:S02]  /*324e0*/  SHFL.IDX P6, R14, R13, R12, R11 ;  /* 0x0000000c0d0e7389 */ /* 0x00006400000c000b */
[----:B01----:R-:W-:Y:S01]  /*324f0*/  ENDCOLLECTIVE ;  /* 0x000000000000791b */ /* 0x003fe20003800000 */
.L_x_5404:
[----:B------:R-:W-:Y:S05]  /*32500*/  BSYNC B1 ;  /* 0x0000000000017941 */ /* 0x000fea0003800000 */
.L_x_5403:
[----:B------:R-:W-:Y:S05]  /*32510*/  BRA `(.L_x_5405) ;  /* 0xffffff7400b87947 */ /* 0x000fea000383ffff */
.L_x_5203:
[----:B------:R-:W-:Y:S01]  /*32520*/  BSSY B1, `(.L_x_5406) ;  /* 0x0000006000017945 */ /* 0x000fe20003800000 */
[----:B------:R-:W-:-:S07]  /*32530*/  IMAD.MOV.U32 R15, RZ, RZ, -0x1 ;  /* 0xffffffffff0f7424 */ /* 0x000fce00078e00ff */
[----:B0-----:R-:W-:Y:S05]  /*32540*/  WARPSYNC.COLLECTIVE R15, `(.L_x_5407) ;  /* 0x000000000f0c7348 */ /* 0x001fea0003c00000 */
[----:B------:R-:W-:Y:S02]  /*32550*/  ELECT P6, UR62, PT ;  /* 0x00000000003e782f */ /* 0x000fe400038c0000 */
[----:B------:R-:W-:Y:S01]  /*32560*/  MOV R14, UR62 ;  /* 0x0000003e000e7c02 */ /* 0x000fe20008000f00 */
[----:B0-----:R-:W-:Y:S10]  /*32570*/  ENDCOLLECTIVE ;  /* 0x000000000000791b */ /* 0x001ff40003800000 */
.L_x_5407:
[----:B------:R-:W-:Y:S05]  /*32580*/  BSYNC B1 ;  /* 0x0000000000017941 */ /* 0x000fea0003800000 */
.L_x_5406:
[----:B------:R-:W-:Y:S05]  /*32590*/  BRA `(.L_x_5202) ;  /* 0xffffff7400b07947 */ /* 0x000fea000383ffff */
.L_x_5205:
[----:B0-----:R0:W1:Y:S02]  /*325a0*/  SYNCS.PHASECHK.TRANS64.TRYWAIT P0, [R11+URZ+0x33420], R5 ;  /* 0x033420050b0075a7 */ /* 0x001064000800017f */
[----:B-1----:R-:W-:Y:S05]  /*325b0*/  @!P0 NANOSLEEP.SYNCS 0x989680 ;  /* 0x009896800000895d */ /* 0x002fea0003900000 */
[----:B------:R-:W1:Y:S02]  /*325c0*/  @!P0 SYNCS.PHASECHK.TRANS64 P0, [R11+URZ+0x33420], R5 ;  /* 0x033420050b0085a7 */ /* 0x000e64000800007f */
[----:B-1----:R-:W-:Y:S05]  /*325d0*/  @!P0 BRA `(.L_x_5205) ;  /* 0xfffffffc00f08947 */ /* 0x002fea000383ffff */
[----:B------:R-:W-:Y:S05]  /*325e0*/  BRA `(.L_x_5408) ;  /* 0xffffff7400cc7947 */ /* 0x000fea000383ffff */
.L_x_5209:
[----:B-1----:R1:W2:Y:S02]  /*325f0*/  SYNCS.PHASECHK.TRANS64.TRYWAIT P0, [R7+URZ+0x334a0], R10 ;  /* 0x0334a00a070075a7 */ /* 0x0022a4000800017f */
[----:B--2---:R-:W-:Y:S05]  /*32600*/  @!P0 NANOSLEEP.SYNCS 0x989680 ;  /* 0x009896800000895d */ /* 0x004fea0003900000 */
[----:B------:R-:W2:Y:S02]  /*32610*/  @!P0 SYNCS.PHASECHK.TRANS64 P0, [R7+URZ+0x334a0], R10 ;  /* 0x0334a00a070085a7 */ /* 0x000ea4000800007f */
[----:B--2---:R-:W-:Y:S05]  /*32620*/  @!P0 BRA `(.L_x_5209) ;  /* 0xfffffffc00f08947 */ /* 0x004fea000383ffff */
[----:B------:R-:W-:Y:S05]  /*32630*/  BRA `(.L_x_5409) ;  /* 0xffffff7400ec7947 */ /* 0x000fea000383ffff */
.L_x_5216:
[----:B0-----:R0:W2:Y:S02]  /*32640*/  SYNCS.PHASECHK.TRANS64.TRYWAIT P0, [R7+URZ+0x334c0], R10 ;  /* 0x0334c00a070075a7 */ /* 0x0010a4000800017f */
[----:B--2---:R-:W-:Y:S05]  /*32650*/  @!P0 NANOSLEEP.SYNCS 0x989680 ;  /* 0x009896800000895d */ /* 0x004fea0003900000 */
[----:B------:R-:W2:Y:S02]  /*32660*/  @!P0 SYNCS.PHASECHK.TRANS64 P0, [R7+URZ+0x334c0], R10 ;  /* 0x0334c00a070085a7 */ /* 0x000ea4000800007f */
[----:B--2---:R-:W-:Y:S05]  /*32670*/  @!P0 BRA `(.L_x_5216) ;  /* 0xfffffffc00f08947 */ /* 0x004fea000383ffff */
[----:B------:R-:W-:Y:S05]  /*32680*/  BRA `(.L_x_5410) ;  /* 0xffffff7800ec7947 */ /* 0x000fea000383ffff */
.L_x_5225:
[----:B0-----:R0:W1:Y:S02]  /*32690*/  SYNCS.PHASECHK.TRANS64.TRYWAIT P1, [R7+URZ+0x334a0], R6 ;  /* 0x0334a006070075a7 */ /* 0x001064000802017f */
[----:B-1----:R-:W-:Y:S05]  /*326a0*/  @!P1 NANOSLEEP.SYNCS 0x989680 ;  /* 0x009896800000995d */ /* 0x002fea0003900000 */
[----:B------:R-:W1:Y:S02]  /*326b0*/  @!P1 SYNCS.PHASECHK.TRANS64 P1, [R7+URZ+0x334a0], R6 ;  /* 0x0334a006070095a7 */ /* 0x000e64000802007f */
[----:B-1----:R-:W-:Y:S05]  /*326c0*/  @!P1 BRA `(.L_x_5225) ;  /* 0xfffffffc00f09947 */ /* 0x002fea000383ffff */
[----:B------:R-:W-:Y:S05]  /*326d0*/  BRA `(.L_x_5411) ;  /* 0xffffff8000447947 */ /* 0x000fea000383ffff */
.L_x_5232:
[----:B-1----:R1:W2:Y:S02]  /*326e0*/  SYNCS.PHASECHK.TRANS64.TRYWAIT P1, [R7+URZ+0x334c0], R6 ;  /* 0x0334c006070075a7 */ /* 0x0022a4000802017f */
[----:B--2---:R-:W-:Y:S05]  /*326f0*/  @!P1 NANOSLEEP.SYNCS 0x989680 ;  /* 0x009896800000995d */ /* 0x004fea0003900000 */
[----:B------:R-:W2:Y:S02]  /*32700*/  @!P1 SYNCS.PHASECHK.TRANS64 P1, [R7+URZ+0x334c0], R6 ;  /* 0x0334c006070095a7 */ /* 0x000ea4000802007f */
[----:B--2---:R-:W-:Y:S05]  /*32710*/  @!P1 BRA `(.L_x_5232) ;  /* 0xfffffffc00f09947 */ /* 0x004fea000383ffff */
[----:B------:R-:W-:Y:S05]  /*32720*/  BRA `(.L_x_5412) ;  /* 0xffffff84003c7947 */ /* 0x000fea000383ffff */
.L_x_5249:
        /* <DEDUP_REMOVED lines=11> */
.L_x_5414:
[----:B------:R-:W-:Y:S05]  /*327e0*/  BSYNC B0 ;  /* 0x0000000000007941 */ /* 0x000fea0003800000 */
.L_x_5413:
[----:B------:R-:W-:Y:S05]  /*327f0*/  BRA `(.L_x_5415) ;  /* 0xffffff94003c7947 */ /* 0x000fea000383ffff */
.L_x_5251:
[----:B------:R-:W-:Y:S01]  /*32800*/  BSSY B0, `(.L_x_5416) ;  /* 0x0000006000007945 */ /* 0x000fe20003800000 */
[----:B------:R-:W-:-:S07]  /*32810*/  IMAD.MOV.U32 R15, RZ, RZ, -0x1 ;  /* 0xffffffffff0f7424 */ /* 0x000fce00078e00ff */
[----:B01----:R-:W-:Y:S05]  /*32820*/  WARPSYNC.COLLECTIVE R15, `(.L_x_5417) ;  /* 0x000000000f0c7348 */ /* 0x003fea0003c00000 */
[----:B------:R-:W-:Y:S02]  /*32830*/  ELECT P6, UR62, PT ;  /* 0x00000000003e782f */ /* 0x000fe400038c0000 */
[----:B------:R-:W-:Y:S01]  /*32840*/  MOV R14, UR62 ;  /* 0x0000003e000e7c02 */ /* 0x000fe20008000f00 */
[----:B01----:R-:W-:Y:S10]  /*32850*/  ENDCOLLECTIVE ;  /* 0x000000000000791b */ /* 0x003ff40003800000 */
.L_x_5417:
[----:B------:R-:W-:Y:S05]  /*32860*/  BSYNC B0 ;  /* 0x0000000000007941 */ /* 0x000fea0003800000 */
.L_x_5416:
[----:B------:R-:W-:Y:S05]  /*32870*/  BRA `(.L_x_5418) ;  /* 0xffffff9400347947 */ /* 0x000fea000383ffff */
.L_x_5254:
[----:B0-----:R0:W1:Y:S02]  /*32880*/  SYNCS.PHASECHK.TRANS64.TRYWAIT P2, [R4+URZ+0x33480], R7 ;  /* 0x03348007040075a7 */ /* 0x001064000804017f */
[----:B-1----:R-:W-:Y:S05]  /*32890*/  @!P2 NANOSLEEP.SYNCS 0x989680 ;  /* 0x009896800000a95d */ /* 0x002fea0003900000 */
[----:B------:R-:W1:Y:S02]  /*328a0*/  @!P2 SYNCS.PHASECHK.TRANS64 P2, [R4+URZ+0x33480], R7 ;  /* 0x033480070400a5a7 */ /* 0x000e64000804007f */
[----:B-1----:R-:W-:Y:S05]  /*328b0*/  @!P2 BRA `(.L_x_5254) ;  /* 0xfffffffc00f0a947 */ /* 0x002fea000383ffff */
[----:B------:R-:W-:Y:S05]  /*328c0*/  BRA `(.L_x_5419) ;  /* 0xffffff9400b87947 */ /* 0x000fea000383ffff */
.L_x_5256:
[----:B-1----:R1:W2:Y:S02]  /*328d0*/  SYNCS.PHASECHK.TRANS64.TRYWAIT P2, [R4+URZ+0x33440], R7 ;  /* 0x03344007040075a7 */ /* 0x0022a4000804017f */
[----:B--2---:R-:W-:Y:S05]  /*328e0*/  @!P2 NANOSLEEP.SYNCS 0x989680 ;  /* 0x009896800000a95d */ /* 0x004fea0003900000 */
[----:B------:R-:W2:Y:S02]  /*328f0*/  @!P2 SYNCS.PHASECHK.TRANS64 P2, [R4+URZ+0x33440], R7 ;  /* 0x033440070400a5a7 */ /* 0x000ea4000804007f */
[----:B--2---:R-:W-:Y:S05]  /*32900*/  @!P2 BRA `(.L_x_5256) ;  /* 0xfffffffc00f0a947 */ /* 0x004fea000383ffff */
[----:B------:R-:W-:Y:S05]  /*32910*/  BRA `(.L_x_5420) ;  /* 0xffffff9800447947 */ /* 0x000fea000383ffff */
.L_x_5259:
        /* <DEDUP_REMOVED lines=8> */
.L_x_5265:
[----:B--2---:R2:W3:Y:S02]  /*329a0*/  SYNCS.PHASECHK.TRANS64.TRYWAIT P0, [R5+URZ+0x33480], R4 ;  /* 0x03348004050075a7 */ /* 0x0044e4000800017f */
[----:B---3--:R-:W-:Y:S05]  /*329b0*/  @!P0 NANOSLEEP.SYNCS 0x989680 ;  /* 0x009896800000895d */ /* 0x008fea0003900000 */
[----:B------:R-:W3:Y:S02]  /*329c0*/  @!P0 SYNCS.PHASECHK.TRANS64 P0, [R5+URZ+0x33480], R4 ;  /* 0x03348004050085a7 */ /* 0x000ee4000800007f */
[----:B---3--:R-:W-:Y:S05]  /*329d0*/  @!P0 BRA `(.L_x_5265) ;  /* 0xfffffffc00f08947 */ /* 0x008fea000383ffff */
[----:B------:R-:W-:Y:S05]  /*329e0*/  BRA `(.L_x_5422) ;  /* 0xffffffa0002c7947 */ /* 0x000fea000383ffff */
.L_x_5272:
[----:B0-----:R0:W3:Y:S02]  /*329f0*/  SYNCS.PHASECHK.TRANS64.TRYWAIT P0, [R5+URZ+0x33440], R4 ;  /* 0x03344004050075a7 */ /* 0x0010e4000800017f */
[----:B---3--:R-:W-:Y:S05]  /*32a00*/  @!P0 NANOSLEEP.SYNCS 0x989680 ;  /* 0x009896800000895d */ /* 0x008fea0003900000 */
[----:B------:R-:W3:Y:S02]  /*32a10*/  @!P0 SYNCS.PHASECHK.TRANS64 P0, [R5+URZ+0x33440], R4 ;  /* 0x03344004050085a7 */ /* 0x000ee4000800007f */
[----:B---3--:R-:W-:Y:S05]  /*32a20*/  @!P0 BRA `(.L_x_5272) ;  /* 0xfffffffc00f08947 */ /* 0x008fea000383ffff */
[----:B------:R-:W-:Y:S05]  /*32a30*/  BRA `(.L_x_5423) ;  /* 0xffffffa400387947 */ /* 0x000fea000383ffff */
.L_x_5280:
[----:B--2---:R2:W3:Y:S02]  /*32a40*/  SYNCS.PHASECHK.TRANS64.TRYWAIT P2, [R13+URZ+0x33470], R3 ;  /* 0x033470030d0075a7 */ /* 0x0044e4000804017f */
[----:B---3--:R-:W-:Y:S05]  /*32a50*/  @!P2 NANOSLEEP.SYNCS 0x989680 ;  /* 0x009896800000a95d */ /* 0x008fea0003900000 */
[----:B------:R-:W3:Y:S02]  /*32a60*/  @!P2 SYNCS.PHASECHK.TRANS64 P2, [R13+URZ+0x33470], R3 ;  /* 0x033470030d00a5a7 */ /* 0x000ee4000804007f */
[----:B---3--:R-:W-:Y:S05]  /*32a70*/  @!P2 BRA `(.L_x_5280) ;  /* 0xfffffffc00f0a947 */ /* 0x008fea000383ffff */
[----:B------:R-:W-:Y:S05]  /*32a80*/  BRA `(.L_x_5424) ;  /* 0xffffffa800587947 */ /* 0x000fea000383ffff */
.L_x_5282:
[----:B--2---:R2:W3:Y:S02]  /*32a90*/  SYNCS.PHASECHK.TRANS64.TRYWAIT P2, [R13+URZ+0x33460], R4 ;  /* 0x033460040d0075a7 */ /* 0x0044e4000804017f */
[----:B---3--:R-:W-:Y:S05]  /*32aa0*/  @!P2 NANOSLEEP.SYNCS 0x989680 ;  /* 0x009896800000a95d */ /* 0x008fea0003900000 */
[----:B------:R-:W3:Y:S02]  /*32ab0*/  @!P2 SYNCS.PHASECHK.TRANS64 P2, [R13+URZ+0x33460], R4 ;  /* 0x033460040d00a5a7 */ /* 0x000ee4000804007f */
[----:B---3--:R-:W-:Y:S05]  /*32ac0*/  @!P2 BRA `(.L_x_5282) ;  /* 0xfffffffc00f0a947 */ /* 0x008fea000383ffff */
[----:B------:R-:W-:Y:S05]  /*32ad0*/  BRA `(.L_x_5425) ;  /* 0xffffffa800607947 */ /* 0x000fea000383ffff */
.L_x_5289:
[----:B0-----:R0:W2:Y:S02]  /*32ae0*/  SYNCS.PHASECHK.TRANS64.TRYWAIT P0, [R0+URZ+0x33470], R3 ;  /* 0x03347003000075a7 */ /* 0x0010a4000800017f */
[----:B--2---:R-:W-:Y:S05]  /*32af0*/  @!P0 NANOSLEEP.SYNCS 0x989680 ;  /* 0x009896800000895d */ /* 0x004fea0003900000 */
[----:B------:R-:W2:Y:S02]  /*32b00*/  @!P0 SYNCS.PHASECHK.TRANS64 P0, [R0+URZ+0x33470], R3 ;  /* 0x03347003000085a7 */ /* 0x000ea4000800007f */
[----:B--2---:R-:W-:Y:S05]  /*32b10*/  @!P0 BRA `(.L_x_5289) ;  /* 0xfffffffc00f08947 */ /* 0x004fea000383ffff */
[----:B------:R-:W-:Y:S05]  /*32b20*/  BRA `(.L_x_5426) ;  /* 0xffffffb8004c7947 */ /* 0x000fea000383ffff */
.L_x_5291:
[----:B0-----:R0:W2:Y:S02]  /*32b30*/  SYNCS.PHASECHK.TRANS64.TRYWAIT P0, [R0+URZ+0x33460], R3 ;  /* 0x03346003000075a7 */ /* 0x0010a4000800017f */
[----:B--2---:R-:W-:Y:S05]  /*32b40*/  @!P0 NANOSLEEP.SYNCS 0x989680 ;  /* 0x009896800000895d */ /* 0x004fea0003900000 */
[----:B------:R-:W2:Y:S02]  /*32b50*/  @!P0 SYNCS.PHASECHK.TRANS64 P0, [R0+URZ+0x33460], R3 ;  /* 0x03346003000085a7 */ /* 0x000ea4000800007f */
[----:B--2---:R-:W-:Y:S05]  /*32b60*/  @!P0 BRA `(.L_x_5291) ;  /* 0xfffffffc00f08947 */ /* 0x004fea000383ffff */
[----:B------:R-:W-:Y:S05]  /*32b70*/  BRA `(.L_x_5427) ;  /* 0xffffffb800547947 */ /* 0x000fea000383ffff */
.L_x_5295:
[----:B------:R-:W-:Y:S01]  /*32b80*/  BSSY B0, `(.L_x_5428) ;  /* 0x0000008000007945 */ /* 0x000fe20003800000 */
[----:B------:R-:W-:Y:S01]  /*32b90*/  IMAD.MOV.U32 R13, RZ, RZ, R16 ;  /* 0x000000ffff0d7224 */ /* 0x000fe200078e0010 */
[----:B------:R-:W-:Y:S01]  /*32ba0*/  MOV R12, RZ ;  /* 0x000000ff000c7202 */ /* 0x000fe20000000f00 */
[----:B------:R-:W-:Y:S02]  /*32bb0*/  IMAD.MOV.U32 R11, RZ, RZ, 0x1f ;  /* 0x0000001fff0b7424 */ /* 0x000fe400078e00ff */
[----:B------:R-:W-:-:S07]  /*32bc0*/  IMAD.MOV.U32 R15, RZ, RZ, -0x1 ;  /* 0xffffffffff0f7424 */ /* 0x000fce00078e00ff */
[----:B-1----:R-:W-:Y:S05]  /*32bd0*/  WARPSYNC.COLLECTIVE R15, `(.L_x_5429) ;  /* 0x000000000f087348 */ /* 0x002fea0003c00000 */
[----:B------:R0:W2:Y:S02]  /*32be0*/  SHFL.IDX P6, R14, R13, R12, R11 ;  /* 0x0000000c0d0e7389 */ /* 0x0000a400000c000b */
[----:B012---:R-:W-:Y:S01]  /*32bf0*/  ENDCOLLECTIVE ;  /* 0x000000000000791b */ /* 0x007fe20003800000 */
.L_x_5429:
[----:B------:R-:W-:Y:S05]  /*32c00*/  BSYNC B0 ;  /* 0x0000000000007941 */ /* 0x000fea0003800000 */
.L_x_5428:
[----:B------:R-:W-:Y:S01]  /*32c10*/  MOV R13, R16 ;  /* 0x00000010000d7202 */ /* 0x000fe20000000f00 */
        /* <DEDUP_REMOVED lines=8> */
.L_x_5430:
[----:B------:R-:W-:Y:S02]  /*32ca0*/  ULDC UR4, c[0x0][0xc14] ;  /* 0x0003050000047ab9 */ /* 0x000fe40000000800 */
[----:B------:R-:W-:-:S13]  /*32cb0*/  ISETP.GE.OR P1, PT, R5, UR4, !P0 ;  /* 0x0000000405007c0c */ /* 0x000fda000c726670 */
[----:B------:R-:W0:Y:S01]  /*32cc0*/  @!P1 LDC.64 R2, c[0x0][0xc58] ;  /* 0x00031600ff029b82 */ /* 0x000e220000000a00 */
[----:B------:R-:W-:Y:S01]  /*32cd0*/  IMAD.MOV.U32 R11, RZ, RZ, RZ ;  /* 0x000000ffff0b7224 */ /* 0x000fe200078e00ff */
[----:B------:R-:W-:Y:S01]  /*32ce0*/  MOV R4, R14 ;  /* 0x0000000e00047202 */ /* 0x000fe20000000f00 */
        /* <DEDUP_REMOVED lines=8> */
[----:B------:R-:W-:-:S04]  /*32d70*/  ISETP.NE.AND P1, PT, R8, RZ, PT ;  /* 0x000000ff0800720c */ /* 0x000fc80003f25270 */
[----:B------:R-:W-:-:S09]  /*32d80*/  MOV R13, R2 ;  /* 0x00000002000d7202 */ /* 0x000fd20000000f00 */
[----:B------:R-:W-:Y:S05]  /*32d90*/  WARPSYNC.COLLECTIVE R15, `(.L_x_5431) ;  /* 0x000000000f087348 */ /* 0x000fea0003c00000 */
[----:B------:R0:W1:Y:S02]  /*32da0*/  SHFL.UP P6, R14, R13, R12, R11 ;  /* 0x0400000c0d0e7389 */ /* 0x00006400000c000b */
[----:B01----:R-:W-:Y:S01]  /*32db0*/  ENDCOLLECTIVE ;  /* 0x000000000000791b */ /* 0x003fe20003800000 */
.L_x_5431:
[----:B------:R-:W-:Y:S02]  /*32dc0*/  MOV R12, 0x2 ;  /* 0x00000002000c7802 */ /* 0x000fe40000000f00 */
[----:B------:R-:W-:-:S05]  /*32dd0*/  SEL R5, R14, RZ, P1 ;  /* 0x000000ff0e057207 */ /* 0x000fca0000800000 */
[----:B------:R-:W-:-:S04]  /*32de0*/  IMAD.IADD R5, R2, 0x1, R5 ;  /* 0x0000000102057824 */ /* 0x000fc800078e0205 */
[----:B------:R-:W-:-:S07]  /*32df0*/  IMAD.MOV.U32 R13, RZ, RZ, R5 ;  /* 0x000000ffff0d7224 */ /* 0x000fce00078e0005 */
[----:B------:R-:W-:Y:S05]  /*32e00*/  WARPSYNC.COLLECTIVE R15, `(.L_x_5432) ;  /* 0x000000000f087348 */ /* 0x000fea0003c00000 */
[----:B------:R0:W1:Y:S02]  /*32e10*/  SHFL.UP P6, R14, R13, R12, R11 ;  /* 0x0400000c0d0e7389 */ /* 0x00006400000c000b */
[----:B01----:R-:W-:Y:S01]  /*32e20*/  ENDCOLLECTIVE ;  /* 0x000000000000791b */ /* 0x003fe20003800000 */
.L_x_5432:
[----:B------:R-:W-:Y:S01]  /*32e30*/  IMAD.MOV.U32 R12, RZ, RZ, 0x4 ;  /* 0x00000004ff0c7424 */ /* 0x000fe200078e00ff */
[----:B------:R-:W-:-:S05]  /*32e40*/  SEL R6, R14, RZ, P2 ;  /* 0x000000ff0e067207 */ /* 0x000fca0001000000 */
[----:B------:R-:W-:-:S04]  /*32e50*/  IMAD.IADD R6, R5, 0x1, R6 ;  /* 0x0000000105067824 */ /* 0x000fc800078e0206 */
[----:B------:R-:W-:-:S07]  /*32e60*/  IMAD.MOV.U32 R13, RZ, RZ, R6 ;  /* 0x000000ffff0d7224 */ /* 0x000fce00078e0006 */
[----:B------:R-:W-:Y:S05]  /*32e70*/  WARPSYNC.COLLECTIVE R15, `(.L_x_5433) ;  /* 0x000000000f087348 */ /* 0x000fea0003c00000 */
[----:B------:R0:W1:Y:S02]  /*32e80*/  SHFL.UP P6, R14, R13, R12, R11 ;  /* 0x0400000c0d0e7389 */ /* 0x00006400000c000b */
[----:B01----:R-:W-:Y:S01]  /*32e90*/  ENDCOLLECTIVE ;  /* 0x000000000000791b */ /* 0x003fe20003800000 */
.L_x_5433:
[----:B------:R-:W-:Y:S01]  /*32ea0*/  IMAD.MOV.U32 R12, RZ, RZ, 0x8 ;  /* 0x00000008ff0c7424 */ /* 0x000fe200078e00ff */
[----:B------:R-:W-:-:S04]  /*32eb0*/  SEL R7, R14, RZ, P3 ;  /* 0x000000ff0e077207 */ /* 0x000fc80001800000 */
[----:B------:R-:W-:-:S05]  /*32ec0*/  IADD3 R7, R6, R7, RZ ;  /* 0x0000000706077210 */ /* 0x000fca0007ffe0ff */
[----:B------:R-:W-:-:S07]  /*32ed0*/  IMAD.MOV.U32 R13, RZ, RZ, R7 ;  /* 0x000000ffff0d7224 */ /* 0x000fce00078e0007 */
[----:B------:R-:W-:Y:S05]  /*32ee0*/  WARPSYNC.COLLECTIVE R15, `(.L_x_5434) ;  /* 0x000000000f087348 */ /* 0x000fea0003c00000 */
[----:B------:R0:W1:Y:S02]  /*32ef0*/  SHFL.UP P6, R14, R13, R12, R11 ;  /* 0x0400000c0d0e7389 */ /* 0x00006400000c000b */
[----:B01----:R-:W-:Y:S01]  /*32f00*/  ENDCOLLECTIVE ;  /* 0x000000000000791b */ /* 0x003fe20003800000 */
.L_x_5434:
[----:B------:R-:W-:Y:S01]  /*32f10*/  IMAD.MOV.U32 R12, RZ, RZ, 0x10 ;  /* 0x00000010ff0c7424 */ /* 0x000fe200078e00ff */
[----:B------:R-:W-:-:S05]  /*32f20*/  SEL R14, R14, RZ, P4 ;  /* 0x000000ff0e0e7207 */ /* 0x000fca0002000000 */
[----:B------:R-:W-:-:S05]  /*32f30*/  IMAD.IADD R5, R7, 0x1, R14 ;  /* 0x0000000107057824 */ /* 0x000fca00078e020e */
[----:B------:R-:W-:-:S07]  /*32f40*/  MOV R13, R5 ;  /* 0x00000005000d7202 */ /* 0x000fce0000000f00 */
[----:B------:R-:W-:Y:S05]  /*32f50*/  WARPSYNC.COLLECTIVE R15, `(.L_x_5435) ;  /* 0x000000000f087348 */ /* 0x000fea0003c00000 */
[----:B------:R0:W1:Y:S02]  /*32f60*/  SHFL.UP P6, R14, R13, R12, R11 ;  /* 0x0400000c0d0e7389 */ /* 0x00006400000c000b */
[----:B01----:R-:W-:Y:S01]  /*32f70*/  ENDCOLLECTIVE ;  /* 0x000000000000791b */ /* 0x003fe20003800000 */
.L_x_5435:
[----:B------:R-:W-:Y:S01]  /*32f80*/  MOV R12, 0x1f ;  /* 0x0000001f000c7802 */ /* 0x000fe20000000f00 */
[----:B------:R-:W-:Y:S01]  /*32f90*/  IMAD.MOV.U32 R11, RZ, RZ, 0x1f ;  /* 0x0000001fff0b7424 */ /* 0x000fe200078e00ff */
[----:B------:R-:W-:-:S05]  /*32fa0*/  SEL R14, R14, RZ, P5 ;  /* 0x000000ff0e0e7207 */ /* 0x000fca0002800000 */
[----:B------:R-:W-:-:S04]  /*32fb0*/  IMAD.IADD R3, R5, 0x1, R14 ;  /* 0x0000000105037824 */ /* 0x000fc800078e020e */
[----:B------:R-:W-:-:S07]  /*32fc0*/  IMAD.MOV.U32 R13, RZ, RZ, R3 ;  /* 0x000000ffff0d7224 */ /* 0x000fce00078e0003 */
[----:B------:R-:W-:Y:S05]  /*32fd0*/  WARPSYNC.COLLECTIVE R15, `(.L_x_5436) ;  /* 0x000000000f087348 */ /* 0x000fea0003c00000 */
[----:B------:R0:W1:Y:S02]  /*32fe0*/  SHFL.IDX P6, R14, R13, R12, R11 ;  /* 0x0000000c0d0e7389 */ /* 0x00006400000c000b */
[----:B01----:R-:W-:Y:S01]  /*32ff0*/  ENDCOLLECTIVE ;  /* 0x000000000000791b */ /* 0x003fe20003800000 */
.L_x_5436:
[----:B------:R-:W-:Y:S05]  /*33000*/  BRA `(.L_x_5437) ;  /* 0xffffffc400507947 */ /* 0x000fea000383ffff */
.L_x_5300:
[----:B------:R-:W-:Y:S01]  /*33010*/  BSSY B0, `(.L_x_5438) ;  /* 0x0000008000007945 */ /* 0x000fe20003800000 */
[----:B-----5:R-:W-:Y:S01]  /*33020*/  IMAD.MOV.U32 R13, RZ, RZ, R2 ;  /* 0x000000ffff0d7224 */ /* 0x020fe200078e0002 */
[----:B------:R-:W-:Y:S01]  /*33030*/  MOV R11, RZ ;  /* 0x000000ff000b7202 */ /* 0x000fe20000000f00 */
[----:B------:R-:W-:Y:S02]  /*33040*/  IMAD.MOV.U32 R12, RZ, RZ, 0x1 ;  /* 0x00000001ff0c7424 */ /* 0x000fe400078e00ff */
[----:B------:R-:W-:-:S07]  /*33050*/  IMAD.MOV.U32 R15, RZ, RZ, -0x1 ;  /* 0xffffffffff0f7424 */ /* 0x000fce00078e00ff */
[----:B012---:R-:W-:Y:S05]  /*33060*/  WARPSYNC.COLLECTIVE R15, `(.L_x_5439) ;  /* 0x000000000f087348 */ /* 0x007fea0003c00000 */
[----:B------:R3:W4:Y:S02]  /*33070*/  SHFL.UP P6, R14, R13, R12, R11 ;  /* 0x0400000c0d0e7389 */ /* 0x00072400000c000b */
[----:B01234-:R-:W-:Y:S01]  /*33080*/  ENDCOLLECTIVE ;  /* 0x000000000000791b */ /* 0x01ffe20003800000 */
.L_x_5439:
[----:B------:R-:W-:Y:S05]  /*33090*/  BSYNC B0 ;  /* 0x0000000000007941 */ /* 0x000fea0003800000 */
.L_x_5438:
[----:B------:R-:W-:Y:S01]  /*330a0*/  SEL R13, R14, RZ, P1 ;  /* 0x000000ff0e0d7207 */ /* 0x000fe20000800000 */
[----:B------:R-:W-:Y:S01]  /*330b0*/  IMAD.MOV.U32 R12, RZ, RZ, 0x2 ;  /* 0x00000002ff0c7424 */ /* 0x000fe200078e00ff */
[----:B------:R-:W-:Y:S01]  /*330c0*/  MOV R11, RZ ;  /* 0x000000ff000b7202 */ /* 0x000fe20000000f00 */
[----:B------:R-:W-:Y:S02]  /*330d0*/  IMAD.MOV.U32 R15, RZ, RZ, -0x1 ;  /* 0xffffffffff0f7424 */ /* 0x000fe400078e00ff */
[----:B------:R-:W-:-:S07]  /*330e0*/  IMAD.IADD R13, R2, 0x1, R13 ;  /* 0x00000001020d7824 */ /* 0x000fce00078e020d */
[----:B------:R-:W-:Y:S05]  /*330f0*/  WARPSYNC.COLLECTIVE R15, `(.L_x_5440) ;  /* 0x000000000f087348 */ /* 0x000fea0003c00000 */
[----:B------:R0:W1:Y:S02]  /*33100*/  SHFL.UP P6, R14, R13, R12, R11 ;  /* 0x0400000c0d0e7389 */ /* 0x00006400000c000b */
[----:B01----:R-:W-:Y:S01]  /*33110*/  ENDCOLLECTIVE ;  /* 0x000000000000791b */ /* 0x003fe20003800000 */
.L_x_5440:
[----:B------:R-:W-:Y:S02]  /*33120*/  MOV R12, 0x4 ;  /* 0x00000004000c7802 */ /* 0x000fe40000000f00 */
[----:B------:R-:W-:-:S05]  /*33130*/  SEL R14, R14, RZ, P2 ;  /* 0x000000ff0e0e7207 */ /* 0x000fca0001000000 */
[----:B------:R-:W-:-:S04]  /*33140*/  IMAD.IADD R5, R13, 0x1, R14 ;  /* 0x000000010d057824 */ /* 0x000fc800078e020e */
[----:B------:R-:W-:-:S07]  /*33150*/  IMAD.MOV.U32 R13, RZ, RZ, R5 ;  /* 0x000000ffff0d7224 */ /* 0x000fce00078e0005 */
[----:B------:R-:W-:Y:S05]  /*33160*/  WARPSYNC.COLLECTIVE R15, `(.L_x_5441) ;  /* 0x000000000f087348 */ /* 0x000fea0003c00000 */
[----:B------:R0:W1:Y:S02]  /*33170*/  SHFL.UP P6, R14, R13, R12, R11 ;  /* 0x0400000c0d0e7389 */ /* 0x00006400000c000b */
[----:B01----:R-:W-:Y:S01]  /*33180*/  ENDCOLLECTIVE ;  /* 0x000000000000791b */ /* 0x003fe20003800000 */
.L_x_5441:
[----:B------:R-:W-:Y:S01]  /*33190*/  IMAD.MOV.U32 R12, RZ, RZ, 0x8 ;  /* 0x00000008ff0c7424 */ /* 0x000fe200078e00ff */
[----:B------:R-:W-:-:S05]  /*331a0*/  SEL R6, R14, RZ, P3 ;  /* 0x000000ff0e067207 */ /* 0x000fca0001800000 */
[----:B------:R-:W-:-:S04]  /*331b0*/  IMAD.IADD R6, R5, 0x1, R6 ;  /* 0x0000000105067824 */ /* 0x000fc800078e0206 */
[----:B------:R-:W-:-:S07]  /*331c0*/  IMAD.MOV.U32 R13, RZ, RZ, R6 ;  /* 0x000000ffff0d7224 */ /* 0x000fce00078e0006 */
[----:B------:R-:W-:Y:S05]  /*331d0*/  WARPSYNC.COLLECTIVE R15, `(.L_x_5442) ;  /* 0x000000000f087348 */ /* 0x000fea0003c00000 */
[----:B------:R0:W1:Y:S02]  /*331e0*/  SHFL.UP P6, R14, R13, R12, R11 ;  /* 0x0400000c0d0e7389 */ /* 0x00006400000c000b */
[----:B01----:R-:W-:Y:S01]  /*331f0*/  ENDCOLLECTIVE ;  /* 0x000000000000791b */ /* 0x003fe20003800000 */
.L_x_5442:
[----:B------:R-:W-:Y:S01]  /*33200*/  IMAD.MOV.U32 R12, RZ, RZ, 0x10 ;  /* 0x00000010ff0c7424 */ /* 0x000fe200078e00ff */
[----:B------:R-:W-:-:S04]  /*33210*/  SEL R7, R14, RZ, P4 ;  /* 0x000000ff0e077207 */ /* 0x000fc80002000000 */
[----:B------:R-:W-:-:S05]  /*33220*/  IADD3 R7, R6, R7, RZ ;  /* 0x0000000706077210 */ /* 0x000fca0007ffe0ff */
[----:B------:R-:W-:-:S07]  /*33230*/  IMAD.MOV.U32 R13, RZ, RZ, R7 ;  /* 0x000000ffff0d7224 */ /* 0x000fce00078e0007 */
[----:B------:R-:W-:Y:S05]  /*33240*/  WARPSYNC.COLLECTIVE R15, `(.L_x_5443) ;  /* 0x000000000f087348 */ /* 0x000fea0003c00000 */
[----:B------:R0:W1:Y:S02]  /*33250*/  SHFL.UP P6, R14, R13, R12, R11 ;  /* 0x0400000c0d0e7389 */ /* 0x00006400000c000b */
[----:B01----:R-:W-:Y:S01]  /*33260*/  ENDCOLLECTIVE ;  /* 0x000000000000791b */ /* 0x003fe20003800000 */
.L_x_5443:
        /* <DEDUP_REMOVED lines=8> */
.L_x_5444:
[----:B------:R-:W-:Y:S05]  /*332f0*/  BRA `(.L_x_5445) ;  /* 0xffffffc400307947 */ /* 0x000fea000383ffff */
.L_x_5302:
[----:B------:R-:W-:Y:S01]  /*33300*/  BSSY B0, `(.L_x_5446) ;  /* 0x0000006000007945 */ /* 0x000fe20003800000 */
[----:B------:R-:W-:Y:S01]  /*33310*/  PLOP3.LUT P6, PT, P6, PT, PT, 0x8, 0x0 ;  /* 0x000000000000781c */ /* 0x000fe200037ce170 */
[----:B------:R-:W-:-:S12]  /*33320*/  IMAD.MOV.U32 R15, RZ, RZ, -0x1 ;  /* 0xffffffffff0f7424 */ /* 0x000fd800078e00ff */
[----:B01----:R-:W-:Y:S05]  /*33330*/  WARPSYNC.COLLECTIVE R15, `(.L_x_5447) ;  /* 0x000000000f087348 */ /* 0x003fea0003c00000 */
[----:B------:R-:W-:Y:S01]  /*33340*/  VOTE.ANY R14, PT, P6 ;  /* 0x00000000000e7806 */ /* 0x000fe200030e0100 */
[----:B01----:R-:W-:Y:S06]  /*33350*/  ENDCOLLECTIVE ;  /* 0x000000000000791b */ /* 0x003fec0003800000 */
.L_x_5447:
[----:B------:R-:W-:Y:S05]  /*33360*/  BSYNC B0 ;  /* 0x0000000000007941 */ /* 0x000fea0003800000 */
.L_x_5446:
[----:B------:R-:W-:Y:S01]  /*33370*/  MOV R4, R14 ;  /* 0x0000000e00047202 */ /* 0x000fe20000000f00 */
[----:B------:R-:W-:Y:S01]  /*33380*/  IMAD.MOV.U32 R13, RZ, RZ, R2 ;  /* 0x000000ffff0d7224 */ /* 0x000fe200078e0002 */
[----:B------:R-:W-:Y:S01]  /*33390*/  MOV R15, 0xffffffff ;  /* 0xffffffff000f7802 */ /* 0x000fe20000000f00 */
[----:B------:R-:W-:Y:S01]  /*333a0*/  IMAD.MOV.U32 R11, RZ, RZ, 0x1f ;  /* 0x0000001fff0b7424 */ /* 0x000fe200078e00ff */
[----:B------:R-:W0:Y:S02]  /*333b0*/  POPC R6, R4 ;  /* 0x0000000400067309 */ /* 0x000e240000000000 */
[----:B0-----:R-:W-:-:S07]  /*333c0*/  IMAD.MOV.U32 R12, RZ, RZ, R6 ;  /* 0x000000ffff0c7224 */ /* 0x001fce00078e0006 */
[----:B------:R-:W-:Y:S05]  /*333d0*/  WARPSYNC.COLLECTIVE R15, `(.L_x_5448) ;  /* 0x000000000f087348 */ /* 0x000fea0003c00000 */
[----:B------:R0:W1:Y:S02]  /*333e0*/  SHFL.IDX P6, R14, R13, R12, R11 ;  /* 0x0000000c0d0e7389 */ /* 0x00006400000c000b */
[----:B01----:R-:W-:Y:S01]  /*333f0*/  ENDCOLLECTIVE ;  /* 0x000000000000791b */ /* 0x003fe20003800000 */
.L_x_5448:
[----:B------:R-:W-:Y:S01]  /*33400*/  IMAD.MOV.U32 R17, RZ, RZ, R14 ;  /* 0x000000ffff117224 */ /* 0x000fe200078e000e */
[----:B------:R-:W-:Y:S06]  /*33410*/  BRA `(.L_x_5449) ;  /* 0xffffffc400207947 */ /* 0x000fec000383ffff */
.L_x_5304:
[----:B------:R-:W-:Y:S01]  /*33420*/  BSSY B0, `(.L_x_5450) ;  /* 0x0000007000007945 */ /* 0x000fe20003800000 */
[----:B------:R-:W-:Y:S01]  /*33430*/  IMAD.MOV.U32 R13, RZ, RZ, R3 ;  /* 0x000000ffff0d7224 */ /* 0x000fe200078e0003 */
[----:B------:R-:W-:Y:S01]  /*33440*/  MOV R15, 0xffffffff ;  /* 0xffffffff000f7802 */ /* 0x000fe20000000f00 */
[----:B------:R-:W-:-:S07]  /*33450*/  IMAD.MOV.U32 R11, RZ, RZ, 0x1f ;  /* 0x0000001fff0b7424 */ /* 0x000fce00078e00ff */
[----:B0123--:R-:W-:Y:S05]  /*33460*/  WARPSYNC.COLLECTIVE R15, `(.L_x_5451) ;  /* 0x000000000f087348 */ /* 0x00ffea0003c00000 */
[----:B------:R4:W0:Y:S02]  /*33470*/  SHFL.IDX P6, R14, R13, R12, R11 ;  /* 0x0000000c0d0e7389 */ /* 0x00082400000c000b */
[----:B01234-:R-:W-:Y:S01]  /*33480*/  ENDCOLLECTIVE ;  /* 0x000000000000791b */ /* 0x01ffe20003800000 */
.L_x_5451:
[----:B------:R-:W-:Y:S05]  /*33490*/  BSYNC B0 ;  /* 0x0000000000007941 */ /* 0x000fea0003800000 */
.L_x_5450:
[----:B------:R-:W-:Y:S01]  /*334a0*/  IMAD.MOV.U32 R4, RZ, RZ, R14 ;  /* 0x000000ffff047224 */ /* 0x000fe200078e000e */
[----:B------:R-:W-:Y:S06]  /*334b0*/  BRA `(.L_x_5303) ;  /* 0xffffffc400147947 */ /* 0x000fec000383ffff */
.L_x_5308:
[----:B0-----:R0:W2:Y:S02]  /*334c0*/  SYNCS.PHASECHK.TRANS64.TRYWAIT P0, [R0+URZ+0x33420], R3 ;  /* 0x03342003000075a7 */ /* 0x0010a4000800017f */
[----:B--2---:R-:W-:Y:S05]  /*334d0*/  @!P0 NANOSLEEP.SYNCS 0x989680 ;  /* 0x009896800000895d */ /* 0x004fea0003900000 */
[----:B------:R-:W2:Y:S02]  /*334e0*/  @!P0 SYNCS.PHASECHK.TRANS64 P0, [R0+URZ+0x33420], R3 ;  /* 0x03342003000085a7 */ /* 0x000ea4000800007f */
[----:B--2---:R-:W-:Y:S05]  /*334f0*/  @!P0 BRA `(.L_x_5308) ;  /* 0xfffffffc00f08947 */ /* 0x004fea000383ffff */
[----:B------:R-:W-:Y:S05]  /*33500*/  BRA `(.L_x_5452) ;  /* 0xffffffc8008c7947 */ /* 0x000fea000383ffff */
.L_x_5309:
[----:B------:R-:W2:Y:S01]  /*33510*/  S2R R2, SR_TID.X ;  /* 0x0000000000027919 */ /* 0x000ea20000002100 */
[----:B------:R-:W-:Y:S01]  /*33520*/  BSSY B0, `(.L_x_5453) ;  /* 0x000000a000007945 */ /* 0x000fe20003800000 */
[----:B------:R-:W-:Y:S01]  /*33530*/  IMAD.MOV.U32 R12, RZ, RZ, RZ ;  /* 0x000000ffff0c7224 */ /* 0x000fe200078e00ff */
[----:B------:R-:W-:Y:S01]  /*33540*/  MOV R11, 0x1f ;  /* 0x0000001f000b7802 */ /* 0x000fe20000000f00 */
[----:B------:R-:W-:Y:S01]  /*33550*/  IMAD.MOV.U32 R15, RZ, RZ, -0x1 ;  /* 0xffffffffff0f7424 */ /* 0x000fe200078e00ff */
[----:B--2---:R-:W-:-:S04]  /*33560*/  SHF.R.U32.HI R2, RZ, 0x5, R2 ;  /* 0x00000005ff027819 */ /* 0x004fc80000011602 */
[----:B------:R-:W-:-:S05]  /*33570*/  LOP3.LUT R2, R2, 0x3, RZ, 0xc0, !PT ;  /* 0x0000000302027812 */ /* 0x000fca00078ec0ff */
[----:B------:R-:W-:-:S07]  /*33580*/  IMAD.MOV.U32 R13, RZ, RZ, R2 ;  /* 0x000000ffff0d7224 */ /* 0x000fce00078e0002 */
[----:B01----:R-:W-:Y:S05]  /*33590*/  WARPSYNC.COLLECTIVE R15, `(.L_x_5454) ;  /* 0x000000000f087348 */ /* 0x003fea0003c00000 */
[----:B------:R2:W3:Y:S02]  /*335a0*/  SHFL.IDX P6, R14, R13, R12, R11 ;  /* 0x0000000c0d0e7389 */ /* 0x0004e400000c000b */
[----:B0123--:R-:W-:Y:S01]  /*335b0*/  ENDCOLLECTIVE ;  /* 0x000000000000791b */ /* 0x00ffe20003800000 */
.L_x_5454:
[----:B------:R-:W-:Y:S05]  /*335c0*/  BSYNC B0 ;  /* 0x0000000000007941 */ /* 0x000fea0003800000 */
.L_x_5453:
[----:B------:R-:W-:Y:S05]  /*335d0*/  BRA `(.L_x_5455) ;  /* 0xffffffc800747947 */ /* 0x000fea000383ffff */
.L_x_5310:
[----:B------:R-:W-:Y:S01]  /*335e0*/  BSSY B0, `(.L_x_5456) ;  /* 0x0000006000007945 */ /* 0x000fe20003800000 */
[----:B------:R-:W-:-:S07]  /*335f0*/  IMAD.MOV.U32 R15, RZ, RZ, -0x1 ;  /* 0xffffffffff0f7424 */ /* 0x000fce00078e00ff */
[----:B012---:R-:W-:Y:S05]  /*33600*/  WARPSYNC.COLLECTIVE R15, `(.L_x_5457) ;  /* 0x000000000f0c7348 */ /* 0x007fea0003c00000 */
[----:B------:R-:W-:Y:S02]  /*33610*/  ELECT P6, UR62, PT ;  /* 0x00000000003e782f */ /* 0x000fe400038c0000 */
[----:B------:R-:W-:Y:S01]  /*33620*/  MOV R14, UR62 ;  /* 0x0000003e000e7c02 */ /* 0x000fe20008000f00 */
[----:B012---:R-:W-:Y:S10]  /*33630*/  ENDCOLLECTIVE ;  /* 0x000000000000791b */ /* 0x007ff40003800000 */
.L_x_5457:
[----:B------:R-:W-:Y:S05]  /*33640*/  BSYNC B0 ;  /* 0x0000000000007941 */ /* 0x000fea0003800000 */
.L_x_5456:
[----:B------:R-:W-:Y:S05]  /*33650*/  BRA `(.L_x_5458) ;  /* 0xffffffc800687947 */ /* 0x000fea000383ffff */
.L_x_5312:
[----:B0-----:R0:W2:Y:S02]  /*33660*/  SYNCS.PHASECHK.TRANS64.TRYWAIT P1, [R6+URZ], R5 ;  /* 0x00000005060075a7 */ /* 0x0010a4000802017f */
[----:B--2---:R-:W-:Y:S05]  /*33670*/  @!P1 NANOSLEEP.SYNCS 0x989680 ;  /* 0x009896800000995d */ /* 0x004fea0003900000 */
[----:B------:R-:W2:Y:S02]  /*33680*/  @!P1 SYNCS.PHASECHK.TRANS64 P1, [R6+URZ], R5 ;  /* 0x00000005060095a7 */ /* 0x000ea4000802007f */
[----:B--2---:R-:W-:Y:S05]  /*33690*/  @!P1 BRA `(.L_x_5312) ;  /* 0xfffffffc00f09947 */ /* 0x004fea000383ffff */
[----:B------:R-:W-:Y:S05]  /*336a0*/  BRA `(.L_x_5459) ;  /* 0xffffffc800a47947 */ /* 0x000fea000383ffff */
.L_x_5313:
[----:B--2---:R2:W3:Y:S02]  /*336b0*/  SYNCS.PHASECHK.TRANS64.TRYWAIT P1, [R7+URZ], R2 ;  /* 0x00000002070075a7 */ /* 0x0044e4000802017f */
[----:B---3--:R-:W-:Y:S05]  /*336c0*/  @!P1 NANOSLEEP.SYNCS 0x989680 ;  /* 0x009896800000995d */ /* 0x008fea0003900000 */
[----:B------:R-:W3:Y:S02]  /*336d0*/  @!P1 SYNCS.PHASECHK.TRANS64 P1, [R7+URZ], R2 ;  /* 0x00000002070095a7 */ /* 0x000ee4000802007f */
[----:B---3--:R-:W-:Y:S05]  /*336e0*/  @!P1 BRA `(.L_x_5313) ;  /* 0xfffffffc00f09947 */ /* 0x008fea000383ffff */
[----:B------:R-:W-:Y:S05]  /*336f0*/  BRA `(.L_x_5460) ;  /* 0xffffffc800987947 */ /* 0x000fea000383ffff */
.L_x_5315:
[----:B---3--:R3:W4:Y:S02]  /*33700*/  SYNCS.PHASECHK.TRANS64.TRYWAIT P1, [R4+URZ+0x33460], R5 ;  /* 0x03346005040075a7 */ /* 0x008724000802017f */
[----:B----4-:R-:W-:Y:S05]  /*33710*/  @!P1 NANOSLEEP.SYNCS 0x989680 ;  /* 0x009896800000995d */ /* 0x010fea0003900000 */
[----:B------:R-:W4:Y:S02]  /*33720*/  @!P1 SYNCS.PHASECHK.TRANS64 P1, [R4+URZ+0x33460], R5 ;  /* 0x03346005040095a7 */ /* 0x000f24000802007f */
[----:B----4-:R-:W-:Y:S05]  /*33730*/  @!P1 BRA `(.L_x_5315) ;  /* 0xfffffffc00f09947 */ /* 0x010fea000383ffff */
[----:B------:R-:W-:Y:S05]  /*33740*/  BRA `(.L_x_5461) ;  /* 0xffffffc8009c7947 */ /* 0x000fea000383ffff */
.L_x_5317:
[----:B----4-:R4:W0:Y:S02]  /*33750*/  SYNCS.PHASECHK.TRANS64.TRYWAIT P1, [R3+URZ+0x33460], R2 ;  /* 0x03346002030075a7 */ /* 0x010824000802017f */
[----:B0-----:R-:W-:Y:S05]  /*33760*/  @!P1 NANOSLEEP.SYNCS 0x989680 ;  /* 0x009896800000995d */ /* 0x001fea0003900000 */
[----:B------:R-:W0:Y:S02]  /*33770*/  @!P1 SYNCS.PHASECHK.TRANS64 P1, [R3+URZ+0x33460], R2 ;  /* 0x03346002030095a7 */ /* 0x000e24000802007f */
[----:B0-----:R-:W-:Y:S05]  /*33780*/  @!P1 BRA `(.L_x_5317) ;  /* 0xfffffffc00f09947 */ /* 0x001fea000383ffff */
[----:B------:R-:W-:Y:S05]  /*33790*/  BRA `(.L_x_5462) ;  /* 0xffffffc8009c7947 */ /* 0x000fea000383ffff */
.L_x_5319:
[----:B------:R0:W0:Y:S02]  /*337a0*/  SYNCS.PHASECHK.TRANS64.TRYWAIT P0, [R4+URZ+0x33480], R5 ;  /* 0x03348005040075a7 */ /* 0x000024000800017f */
[----:B0-----:R-:W-:Y:S05]  /*337b0*/  @!P0 NANOSLEEP.SYNCS 0x989680 ;  /* 0x009896800000895d */ /* 0x001fea0003900000 */
[----:B------:R-:W0:Y:S02]  /*337c0*/  @!P0 SYNCS.PHASECHK.TRANS64 P0, [R4+URZ+0x33480], R5 ;  /* 0x03348005040085a7 */ /* 0x000e24000800007f */
[----:B0-----:R-:W-:Y:S05]  /*337d0*/  @!P0 BRA `(.L_x_5319) ;  /* 0xfffffffc00f08947 */ /* 0x001fea000383ffff */
[----:B------:R-:W-:Y:S05]  /*337e0*/  BRA `(.L_x_5320) ;  /* 0xffffffc800987947 */ /* 0x000fea000383ffff */
.L_x_5463:
        /* <DEDUP_REMOVED lines=9> */
.L_x_12352:


//--------------------- .text._ZN7cutlass13device_kernelIN5flash11enable_sm90INS1_16FlashAttnFwdSm90INS1_25CollectiveMainloopFwdSm90ILi2EN4cute5tupleIJNS5_1CILi1EEES8_S8_EEENS6_IJNS7_ILi128EEENS7_ILi224EEESA_EEELi128ENS_12float_e4m3_tEfNS_4arch4Sm90ELb0ELb0ELb1ELb0ELb0ELb0ELb0ELb1ELb1ELb0ELb0ELb0EEENS1_21CollectiveEpilogueFwdINS6_IJSA_SA_SB_EEES9_NS_10bfloat16_tESF_Li256ELb0ELb0ELb0ELb1EEENS1_29StaticPersistentTileSchedulerILb0EEEEEEEEEvNT_6ParamsE --------------------------
	.section	.text._ZN7cutlass13device_kernelIN5flash11enable_sm90INS1_16FlashAttnFwdSm90INS1_25CollectiveMainloopFwdSm90ILi2EN4cute5tupleIJNS5_1CILi1EEES8_S8_EEENS6_IJNS7_ILi128EEENS7_ILi224EEESA_EEELi128ENS_12float_e4m3_tEfNS_4arch4Sm90ELb0ELb0ELb1ELb0ELb0ELb0ELb0ELb1ELb1ELb0ELb0ELb0EEENS1_21CollectiveEpilogueFwdINS6_IJSA_SA_SB_EEES9_NS_10bfloat16_tESF_Li256ELb0ELb0ELb0ELb1EEENS1_29StaticPersistentTileSchedulerILb0EEEEEEEEEvNT_6ParamsE,"ax",@progbits
	.align	128
.text._ZN7cutlass13device_kernelIN5flash11enable_sm90INS1_16FlashAttnFwdSm90INS1_25CollectiveMainloopFwdSm90ILi2EN4cute5tupleIJNS5_1CILi1EEES8_S8_EEENS6_IJNS7_ILi128EEENS7_ILi224EEESA_EEELi128ENS_12float_e4m3_tEfNS_4arch4Sm90ELb0ELb0ELb1ELb0ELb0ELb0ELb0ELb1ELb1ELb0ELb0ELb0EEENS1_21CollectiveEpilogueFwdINS6_IJSA_SA_SB_EEES9_NS_10bfloat16_tESF_Li256ELb0ELb0ELb0ELb1EEENS1_29StaticPersistentTileSchedulerILb0EEEEEEEEEvNT_6ParamsE:
        .type           _ZN7cutlass13device_kernelIN5flash11enable_sm90INS1_16FlashAttnFwdSm90INS1_25CollectiveMainloopFwdSm90ILi2EN4cute5tupleIJNS5_1CILi1EEES8_S8_EEENS6_IJNS7_ILi128EEENS7_ILi224EEESA_EEELi128ENS_12float_e4m3_tEfNS_4arch4Sm90ELb0ELb0ELb1ELb0ELb0ELb0ELb0ELb1ELb1ELb0ELb0ELb0EEENS1_21CollectiveEpilogueFwdINS6_IJSA_SA_SB_EEES9_NS_10bfloat16_tESF_Li256ELb0ELb0ELb0ELb1EEENS1_29StaticPersistentTileSchedulerILb0EEEEEEEEEvNT_6ParamsE,@function
        .size           _ZN7cutlass13device_kernelIN5flash11enable_sm90INS1_16FlashAttnFwdSm90INS1_25CollectiveMainloopFwdSm90ILi2EN4cute5tupleIJNS5_1CILi1EEES8_S8_EEENS6_IJNS7_ILi128EEENS7_ILi224EEESA_EEELi128ENS_12float_e4m3_tEfNS_4arch4Sm90ELb0ELb0ELb1ELb0ELb0ELb0ELb0ELb1ELb1ELb0ELb0ELb0EEENS1_21CollectiveEpilogueFwdINS6_IJSA_SA_SB_EEES9_NS_10bfloat16_tESF_Li256ELb0ELb0ELb0ELb1EEENS1_29StaticPersistentTileSchedulerILb0EEEEEEEEEvNT_6ParamsE,(.L_x_12353 - _ZN7cutlass13device_kernelIN5flash11enable_sm90INS1_16FlashAttnFwdSm90INS1_25CollectiveMainloopFwdSm90ILi2EN4cute5tupleIJNS5_1CILi1EEES8_S8_EEENS6_IJNS7_ILi128EEENS7_ILi224EEESA_EEELi128ENS_12float_e4m3_tEfNS_4arch4Sm90ELb0ELb0ELb1ELb0ELb0ELb0ELb0ELb1ELb1ELb0ELb0ELb0EEENS1_21CollectiveEpilogueFwdINS6_IJSA_SA_SB_EEES9_NS_10bfloat16_tESF_Li256ELb0ELb0ELb0ELb1EEENS1_29StaticPersistentTileSchedulerILb0EEEEEEEEEvNT_6ParamsE)
        .other          _ZN7cutlass13device_kernelIN5flash11enable_sm90INS1_16FlashAttnFwdSm90INS1_25CollectiveMainloopFwdSm90ILi2EN4cute5tupleIJNS5_1CILi1EEES8_S8_EEENS6_IJNS7_ILi128EEENS7_ILi224EEESA_EEELi128ENS_12float_e4m3_tEfNS_4arch4Sm90ELb0ELb0ELb1ELb0ELb0ELb0ELb0ELb1ELb1ELb0ELb0ELb0EEENS1_21CollectiveEpilogueFwdINS6_IJSA_SA_SB_EEES9_NS_10bfloat16_tESF_Li256ELb0ELb0ELb0ELb1EEENS1_29StaticPersistentTileSchedulerILb0EEEEEEEEEvNT_6ParamsE,@"STO_CUDA_ENTRY STV_DEFAULT"
_ZN7cutlass13device_kernelIN5flash11enable_sm90INS1_16FlashAttnFwdSm90INS1_25CollectiveMainloopFwdSm90ILi2EN4cute5tupleIJNS5_1CILi1EEES8_S8_EEENS6_IJNS7_ILi128EEENS7_ILi224EEESA_EEELi128ENS_12float_e4m3_tEfNS_4arch4Sm90ELb0ELb0ELb1ELb0ELb0ELb0ELb0ELb1ELb1ELb0ELb0ELb0EEENS1_21CollectiveEpilogueFwdINS6_IJSA_SA_SB_EEES9_NS_10bfloat16_tESF_Li256ELb0ELb0ELb0ELb1EEENS1_29StaticPersistentTileSchedulerILb0EEEEEEEEEvNT_6ParamsE:
        /* <DEDUP_REMOVED lines=24> */
.L_x_5465:
[----:B------:R-:W-:Y:S05]  /*0180*/  BSYNC B0 ;  /* 0x0000000000007941 */ /* 0x000fea0003800000 */
.L_x_5464:
        /* <DEDUP_REMOVED lines=37> */
.L_x_5466:
        /* <DEDUP_REMOVED lines=22> */
.L_x_5467:
        /* <DEDUP_REMOVED lines=18> */
.L_x_5468:
        /* <DEDUP_REMOVED lines=22> */
.L_x_5469:
        /* <DEDUP_REMOVED lines=22> */
.L_x_5470:
[----:B------:R-:W-:Y:S01]  /*0920*/  PLOP3.LUT P0, PT, PT, PT, UP0, 0x80, 0x0 ;  /* 0x000000000000781c */ /* 0x000fe20003f0f008 */
[----:B------:R-:W-:Y:S01]  /*0930*/  UMOV UR46, 0x1 ;  /* 0x00000001002e7882 */ /* 0x000fe20000000000 */
[----:B------:R-:W-:Y:S01]  /*0940*/  NOP ;  /* 0x0000000000007918 */ /* 0x000fe20000000000 */
[----:B------:R-:W-:Y:S01]  /*0950*/  USEL UR46, UR46, 0x2, !UP0 ;  /* 0x000000022e2e7887 */ /* 0x000fe2000c000000 */
[----:B------:R-:W-:Y:S01]  /*0960*/  ULDC.64 UR50, c[0x0][0x208] ;  /* 0x0000820000327ab9 */ /* 0x000fe20000000a00 */
[----:B-123--:R-:W-:Y:S08]  /*0970*/  BAR.SYNC.DEFER_BLOCKING 0x0 ;  /* 0x0000000000007b1d */ /* 0x00eff00000010000 */
[----:B------:R-:W-:Y:S05]  /*0980*/  @!P0 BRA `(.L_x_5471) ;  /* 0x000000b400988947 */ /* 0x000fea0003800000 */
.L_x_5472:
        /* <DEDUP_REMOVED lines=28> */
[----:B------:R-:W-:Y:S01]  /*0b50*/  IMAD.IADD R18, R0, 0x1, -R7 ;  /* 0x0000000100127824 */ /* 0x000fe200078e0a07 */
        /* <DEDUP_REMOVED lines=22> */
[----:B------:R-:W-:Y:S01]  /*0cc0*/  IADD3 R11, R4, -R11, RZ ;  /* 0x8000000b040b7210 */ /* 0x000fe20007ffe0ff */
[----:B------:R-:W-:Y:S01]  /*0cd0*/  IMAD.MOV.U32 R4, RZ, RZ, -0x2 ;  /* 0xfffffffeff047424 */ /* 0x000fe200078e00ff */
[----:B------:R-:W-:Y:S02]  /*0ce0*/  LOP3.LUT R5, R5, 0x3fffffe, RZ, 0xc0, !PT ;  /* 0x03fffffe05057812 */ /* 0x000fe400078ec0ff */
[----:B------:R-:W-:Y:S01]  /*0cf0*/  SHF.R.S32.HI R0, RZ, 0x5, R7 ;  /* 0x00000005ff007819 */ /* 0x000fe20000011407 */
[----:B------:R-:W-:Y:S01]  /*0d00*/  IMAD.SHL.U32 R7, R6, 0x8, RZ ;  /* 0x0000000806077824 */ /* 0x000fe200078e00ff */
[----:B------:R-:W-:Y:S01]  /*0d10*/  LOP3.LUT R3, R2, 0x7ffffffc, RZ, 0xc0, !PT ;  /* 0x7ffffffc02037812 */ /* 0x000fe200078ec0ff */
[----:B------:R-:W-:Y:S02]  /*0d20*/  IMAD.IADD R5, R22, 0x1, -R5 ;  /* 0x0000000116057824 */ /* 0x000fe400078e0a05 */
[----:B------:R-:W-:Y:S02]  /*0d30*/  IMAD R0, R0, 0x10, R11 ;  /* 0x0000001000007824 */ /* 0x000fe400078e020b */
[----:B------:R-:W-:-:S02]  /*0d40*/  IMAD.IADD R3, R18, 0x1, -R3 ;  /* 0x0000000112037824 */ /* 0x000fc400078e0a03 */
[----:B------:R-:W-:Y:S01]  /*0d50*/  IMAD.WIDE R16, R7, 0x2, R16 ;  /* 0x0000000207107825 */ /* 0x000fe200078e0210 */
[----:B------:R-:W-:-:S03]  /*0d60*/  LEA R228, R5, R0, 0x6 ;  /* 0x0000000005e47211 */ /* 0x000fc600078e30ff */
[----:B------:R-:W-:-:S07]  /*0d70*/  IMAD R229, R3, R4, 0xe0 ;  /* 0x000000e003e57424 */ /* 0x000fce00078e0204 */
.L_x_5497:
        /* <DEDUP_REMOVED lines=8> */
[----:B------:R-:W-:-:S02]  /*0e00*/  ULDC UR54, c[0x0][0x404] ;  /* 0x0001010000367ab9 */ /* 0x000fc40000000800 */
[----:B------:R-:W-:Y:S02]  /*0e10*/  ULDC UR7, c[0x0][0x428] ;  /* 0x00010a0000077ab9 */ /* 0x000fe40000000800 */
        /* <DEDUP_REMOVED lines=20> */
[----:B------:R-:W-:Y:S02]  /*0f60*/  UIADD3 UR7, -UR44, URZ, URZ ;  /* 0x0000003f2c077290 */ /* 0x000fe4000fffe13f */
[----:B------:R-:W-:Y:S02]  /*0f70*/  UIADD3 UR6, UR40, -UR4, URZ ;  /* 0x8000000428067290 */ /* 0x000fe4000fffe03f */
[----:B------:R-:W-:Y:S01]  /*0f80*/  UIMAD UR43, UR43, UR7, UR42 ;  /* 0x000000072b2b72a4 */ /* 0x000fe2000f8e022a */
[----:B------:R-:W-:Y:S01]  /*0f90*/  UMOV UR4, URZ ;  /* 0x0000003f00047c82 */ /* 0x000fe20008000000 */
[----:B------:R-:W-:-:S02]  /*0fa0*/  ULEA UR6, UR6, UR8, 0xd ;  /* 0x0000000806067291 */ /* 0x000fc4000f8e683f */
[----:B------:R-:W-:Y:S01]  /*0fb0*/  UIMAD.WIDE UR4, UR5, -0x6db6db6d, UR4 ;  /* 0x92492493050478a5 */ /* 0x000fe2000f8e0204 */
[----:B------:R-:W-:Y:S01]  /*0fc0*/  @UP2 ULDC UR8, c[0x0][0x42c] ;  /* 0x00010b0000082ab9 */ /* 0x000fe20000000800 */
[----:B------:R-:W-:Y:S01]  /*0fd0*/  USHF.R.U32.HI UR6, URZ, 0x4, UR6 ;  /* 0x000000043f067899 */ /* 0x000fe20008011606 */
[----:B------:R-:W-:Y:S01]  /*0fe0*/  @UP2 ULDC UR9, c[0x0][0x430] ;  /* 0x00010c0000092ab9 */ /* 0x000fe20000000800 */
[----:B------:R-:W-:-:S03]  /*0ff0*/  UMOV UR41, UR43 ;  /* 0x0000002b00297c82 */ /* 0x000fc60008000000 */
[----:B------:R-:W-:Y:S01]  /*1000*/  UMOV UR45, UR5 ;  /* 0x00000005002d7c82 */ /* 0x000fe20008000000 */
[----:B------:R-:W-:Y:S02]  /*1010*/  UIMAD.WIDE.U32 UR4, UR43, UR8, URZ ;  /* 0x000000082b0472a5 */ /* 0x000fe4000f8e003f */
[----:B------:R-:W-:Y:S02]  /*1020*/  USHF.R.U32.HI UR7, URZ, 0x1f, UR45 ;  /* 0x0000001f3f077899 */ /* 0x000fe4000801162d */
[----:B------:R-:W-:Y:S02]  /*1030*/  ULOP3.LUT UR55, UR6, 0x3fff, URZ, 0xc0, !UPT ;  /* 0x00003fff06377892 */ /* 0x000fe4000f8ec03f */
        /* <DEDUP_REMOVED lines=18> */
[----:B--2---:R-:W-:Y:S05]  /*1160*/  CALL.ABS.NOINC R2 ;  /* 0x0000000002007343 */ /* 0x004fea0003c00000 */
.L_x_5473:
        /* <DEDUP_REMOVED lines=41> */
[----:B------:R-:W-:-:S03]  /*1400*/  MOV R5, UR5 ;  /* 0x0000000500057c02 */ /* 0x000fc60008000f00 */
        /* <DEDUP_REMOVED lines=12> */
.L_x_5554:
[----:B------:R-:W-:Y:S05]  /*14d0*/  @!P0 BRA `(.L_x_5475) ;  /* 0x0000000000048947 */ /* 0x000fea0003800000 */
[----:B------:R-:W-:Y:S01]  /*14e0*/  BPT.TRAP 0x1 ;  /* 0x000000040000795c */ /* 0x000fe20000300000 */
.L_x_5475:
[----:B-1----:R-:W-:Y:S02]  /*14f0*/  IMAD.U32 R3, RZ, RZ, UR49 ;  /* 0x00000031ff037e24 */ /* 0x002fe4000f8e00ff */
[----:B------:R-:W-:-:S03]  /*1500*/  IMAD.U32 R2, RZ, RZ, UR36 ;  /* 0x00000024ff027e24 */ /* 0x000fc6000f8e00ff */
[----:B------:R-:W-:Y:S02]  /*1510*/  LEA R3, R3, UR38, 0x3 ;  /* 0x0000002603037c11 */ /* 0x000fe4000f8e18ff */
[----:B------:R-:W-:-:S04]  /*1520*/  SHF.L.U32 R2, R2, 0x1f, RZ ;  /* 0x0000001f02027819 */ /* 0x000fc800000006ff */
[----:B------:R1:W2:Y:S01]  /*1530*/  SYNCS.PHASECHK.TRANS64.TRYWAIT P1, [R3+URZ+0x2e830], R2 ;  /* 0x02e83002030075a7 */ /* 0x0002a2000802017f */
[----:B------:R-:W-:Y:S05]  /*1540*/  @!P0 BRA `(.L_x_5476) ;  /* 0x0000000000048947 */ /* 0x000fea0003800000 */
[----:B------:R-:W-:Y:S01]  /*1550*/  BPT.TRAP 0x1 ;  /* 0x000000040000795c */ /* 0x000fe20000300000 */
.L_x_5476:
[----:B--2---:R-:W-:Y:S05]  /*1560*/  @P1 BRA `(.L_x_5477) ;  /* 0x0000000000081947 */ /* 0x004fea0003800000 */
[----:B------:R-:W2:Y:S02]  /*1570*/  SYNCS.PHASECHK.TRANS64.TRYWAIT P1, [R3+URZ+0x2e830], R2 ;  /* 0x02e83002030075a7 */ /* 0x000ea4000802017f */
[----:B--2---:R-:W-:Y:S05]  /*1580*/  @!P1 BRA `(.L_x_5478) ;  /* 0x000000d800bc9947 */ /* 0x004fea0003800000 */
.L_x_5477:
[----:B------:R-:W3:Y:S01]  /*1590*/  S2R R152, SR_TID.X ;  /* 0x0000000000987919 */ /* 0x000ee20000002100 */
[----:B------:R-:W-:Y:S01]  /*15a0*/  UIADD3 UR4, UR38, 0x20400, URZ ;  /* 0x0002040026047890 */ /* 0x000fe2000fffe03f */
[----:B------:R-:W-:-:S03]  /*15b0*/  IMAD.MOV.U32 R87, RZ, RZ, RZ ;  /* 0x000000ffff577224 */ /* 0x000fc600078e00ff */
[----:B------:R-:W-:-:S04]  /*15c0*/  USHF.R.U32.HI UR4, URZ, 0x4, UR4 ;  /* 0x000000043f047899 */ /* 0x000fc80008011604 */
[----:B------:R-:W-:-:S06]  /*15d0*/  ULOP3.LUT UR4, UR4, 0x3fff, URZ, 0xc0, !UPT ;  /* 0x00003fff04047892 */ /* 0x000fcc000f8ec03f */
[----:B-12---:R-:W-:Y:S01]  /*15e0*/  IMAD.U32 R2, RZ, RZ, UR4 ;  /* 0x00000004ff027e24 */ /* 0x006fe2000f8e00ff */
[----:B------:R-:W-:Y:S05]  /*15f0*/  WARPSYNC.ALL ;  /* 0x0000000000007948 */ /* 0x000fea0003800000 */
[----:B------:R-:W-:Y:S02]  /*1600*/  LOP3.LUT R2, R2, 0x10000, RZ, 0xfc, !PT ;  /* 0x0001000002027812 */ /* 0x000fe400078efcff */
[----:B---3--:R-:W-:Y:S02]  /*1610*/  LOP3.LUT P1, RZ, R152, 0x7f, RZ, 0xc0, !PT ;  /* 0x0000007f98ff7812 */ /* 0x008fe4000782c0ff */
[----:B------:R-:W-:Y:S01]  /*1620*/  R2UR UR20, R2 ;  /* 0x00000000021472ca */ /* 0x000fe200000e0000 */
[----:B------:R-:W-:Y:S01]  /*1630*/  ULOP3.LUT UR12, UR55, 0x10000, URZ, 0xfc, !UPT ;  /* 0x00010000370c7892 */ /* 0x000fe2000f8efc3f */
[----:B------:R-:W-:Y:S01]  /*1640*/  WARPGROUP.ARRIVE ;  /* 0x00000000000079c5 */ /* 0x000fe20000000000 */
[----:B------:R-:W-:Y:S01]  /*1650*/  UMOV UR17, 0x40000040 ;  /* 0x4000004000117882 */ /* 0x000fe20000000000 */
[----:B------:R-:W-:Y:S01]  /*1660*/  UMOV UR19, 0x40000040 ;  /* 0x4000004000137882 */ /* 0x000fe20000000000 */
[----:B------:R-:W-:Y:S01]  /*1670*/  UIADD3 UR7, UR12, 0x2, URZ ;  /* 0x000000020c077890 */ /* 0x000fe2000fffe03f */
[----:B------:R-:W-:Y:S01]  /*1680*/  IADD3 R5, R229, UR54, RZ ;  /* 0x00000036e5057c10 */ /* 0x000fe2000fffe0ff */
[----:B------:R-:W-:-:S02]  /*1690*/  UIADD3 UR11, UR12, 0x4, URZ ;  /* 0x000000040c0b7890 */ /* 0x000fc4000fffe03f */
[----:B------:R-:W-:Y:S01]  /*16a0*/  UMOV UR16, UR12 ;  /* 0x0000000c00107c82 */ /* 0x000fe20008000000 */
[----:B------:R-:W-:Y:S01]  /*16b0*/  UIADD3 UR12, UR12, 0x6, URZ ;  /* 0x000000060c0c7890 */ /* 0x000fe2000fffe03f */
[----:B------:R-:W-:Y:S02]  /*16c0*/  UMOV UR15, 0x40000040 ;  /* 0x40000040000f7882 */ /* 0x000fe40000000000 */
[----:B------:R-:W-:Y:S02]  /*16d0*/  UIMAD UR20, UR49, 0x700, UR20 ;  /* 0x00000700311478a4 */ /* 0x000fe4000f8e0214 */
[----:B------:R-:W-:Y:S02]  /*16e0*/  UISETP.GE.AND UP0, UPT, UR54, 0xe1, UPT ;  /* 0x000000e13600788c */ /* 0x000fe4000bf06270 */
[----:B------:R-:W-:Y:S02]  /*16f0*/  UIADD3 UR4, UR20, 0x200, URZ ;  /* 0x0000020014047890 */ /* 0x000fe4000fffe03f */
[----:B------:R-:W-:-:S02]  /*1700*/  UIADD3 UR5, UR20, 0x300, URZ ;  /* 0x0000030014057890 */ /* 0x000fc4000fffe03f */
[----:B------:R-:W-:Y:S01]  /*1710*/  UMOV UR18, UR20 ;  /* 0x0000001400127c82 */ /* 0x000fe20008000000 */
[----:B------:R-:W-:Y:S01]  /*1720*/  UIADD3 UR6, UR20, 0x400, URZ ;  /* 0x0000040014067890 */ /* 0x000fe2000fffe03f */
[----:B------:R-:W-:Y:S01]  /*1730*/  QGMMA.64x32x32.F32.E4M3.E4M3 R136, gdesc[UR16], RZ, !UPT, gsb0 ;  /* 0x00600000108879f3 */ /* 0x000fe2000c0008ff */
[----:B------:R-:W-:Y:S01]  /*1740*/  UIADD3 UR18, UR20, 0x100, URZ ;  /* 0x0000010014127890 */ /* 0x000fe2000fffe03f */
[----:B------:R-:W-:Y:S01]  /*1750*/  UMOV UR19, 0x40000040 ;  /* 0x4000004000137882 */ /* 0x000fe20000000000 */
[----:B------:R-:W-:Y:S02]  /*1760*/  UIADD3 UR8, UR20, 0x202, URZ ;  /* 0x0000020214087890 */ /* 0x000fe4000fffe03f */
[----:B------:R-:W-:Y:S02]  /*1770*/  UIADD3 UR9, UR20, 0x302, URZ ;  /* 0x0000030214097890 */ /* 0x000fe4000fffe03f */
[----:B------:R-:W-:Y:S02]  /*1780*/  UIADD3 UR10, UR20, 0x402, URZ ;  /* 0x00000402140a7890 */ /* 0x000fe4000fffe03f */
[----:B------:R-:W-:-:S02]  /*1790*/  UIADD3 UR13, UR20, 0x404, URZ ;  /* 0x00000404140d7890 */ /* 0x000fc4000fffe03f */
[----:B------:R-:W-:Y:S01]  /*17a0*/  UIADD3 UR14, UR20, 0x6, URZ ;  /* 0x00000006140e7890 */ /* 0x000fe2000fffe03f */
        /* <DEDUP_REMOVED lines=23> */
[----:B------:R-:W-:Y:S01]  /*1920*/  UMOV UR4, UR7 ;  /* 0x0000000700047c82 */ /* 0x000fe20008000000 */
[----:B------:R-:W-:Y:S01]  /*1930*/  UMOV UR7, 0x40000040 ;  /* 0x4000004000077882 */ /* 0x000fe20000000000 */
[----:B------:R-:W-:Y:S02]  /*1940*/  WARPGROUP.DEPBAR.LE gsb0, 0x0 ;  /* 0x00008000000079c5 */ /* 0x000fe40000010000 */
[----:B------:R-:W-:-:S06]  /*1950*/  WARPGROUP.ARRIVE ;  /* 0x00000000000079c5 */ /* 0x000fcc0000000000 */
[----:B------:R-:W-:Y:S01]  /*1960*/  QGMMA.64x32x32.F32.E4M3.E4M3 R40, gdesc[UR16], RZ, !UPT, gsb0 ;  /* 0x00600000102879f3 */ /* 0x000fe2000c0008ff */
[----:B------:R-:W-:Y:S01]  /*1970*/  UMOV UR18, UR5 ;  /* 0x0000000500127c82 */ /* 0x000fe20008000000 */
[----:B------:R-:W-:Y:S01]  /*1980*/  UMOV UR19, 0x40000040 ;  /* 0x4000004000137882 */ /* 0x000fe20000000000 */
        /* <DEDUP_REMOVED lines=32> */
[----:B------:R-:W-:Y:S01]  /*1b90*/  UMOV UR8, UR11 ;  /* 0x0000000b00087c82 */ /* 0x000fe20008000000 */
[----:B------:R-:W-:Y:S01]  /*1ba0*/  UMOV UR11, 0x40000040 ;  /* 0x40000040000b7882 */ /* 0x000fe20000000000 */
[----:B------:R-:W-:Y:S02]  /*1bb0*/  WARPGROUP.DEPBAR.LE gsb0, 0x0 ;  /* 0x00008000000079c5 */ /* 0x000fe40000010000 */
[----:B------:R-:W-:-:S06]  /*1bc0*/  WARPGROUP.ARRIVE ;  /* 0x00000000000079c5 */ /* 0x000fcc0000000000 */
[----:B------:R-:W-:Y:S01]  /*1bd0*/  QGMMA.64x32x32.F32.E4M3.E4M3 R40, gdesc[UR4], R40, gsb0 ;  /* 0x00600000042879f3 */ /* 0x000fe20008000828 */
[----:B------:R-:W-:Y:S01]  /*1be0*/  UMOV UR6, UR9 ;  /* 0x0000000900067c82 */ /* 0x000fe20008000000 */
[----:B------:R-:W-:Y:S01]  /*1bf0*/  UMOV UR7, 0x40000040 ;  /* 0x4000004000077882 */ /* 0x000fe20000000000 */
[----:B------:R-:W-:Y:S01]  /*1c00*/  UMOV UR9, 0x40000040 ;  /* 0x4000004000097882 */ /* 0x000fe20000000000 */
        /* <DEDUP_REMOVED lines=80> */
[C---:B------:R-:W-:Y:S02]  /*2110*/  FMUL.FTZ R82, R0.reuse, R129 ;  /* 0x0000008100527220 */ /* 0x040fe40000410000 */
[----:B------:R-:W5:Y:S01]  /*2120*/  MUFU.TANH R12, R12 ;  /* 0x0000000c000c7308 */ /* 0x000f620000002400 */
[C---:B------:R-:W-:Y:S01]  /*2130*/  FMUL.FTZ R83, R0.reuse, R126 ;  /* 0x0000007e00537220 */ /* 0x040fe20000410000 */
[----:B------:R-:W-:Y:S01]  /*2140*/  QGMMA.64x32x32.F32.E4M3.E4M3 R104, gdesc[UR12], R104, gsb0 ;  /* 0x006000000c6879f3 */ /* 0x000fe20008000868 */
[----:B------:R-:W-:Y:S01]  /*2150*/  UIADD3 UR14, UR20, 0x306, URZ ;  /* 0x00000306140e7890 */ /* 0x000fe2000fffe03f */
[C---:B------:R-:W-:Y:S01]  /*2160*/  FMUL.FTZ R85, R0.reuse, R133 ;  /* 0x0000008500557220 */ /* 0x040fe20000410000 */
[----:B------:R-:W-:Y:S01]  /*2170*/  UMOV UR15, 0x40000040 ;  /* 0x40000040000f7882 */ /* 0x000fe20000000000 */
        /* <DEDUP_REMOVED lines=12> */
[----:B------:R-:W-:-:S06]  /*2240*/  FMUL.FTZ R124, R0, R135 ;  /* 0x00000087007c7220 */ /* 0x000fcc0000410000 */
[----:B------:R-:W5:Y:S08]  /*2250*/  MUFU.TANH R13, R13 ;  /* 0x0000000d000d7308 */ /* 0x000f700000002400 */
        /* <DEDUP_REMOVED lines=25> */
[----:B------:R-:W-:-:S05]  /*23f0*/  FMUL.FTZ R111, R0, R111 ;  /* 0x0000006f006f7220 */ /* 0x000fca0000410000 */
[----:B------:R-:W5:Y:S08]  /*2400*/  MUFU.TANH R78, R78 ;  /* 0x0000004e004e7308 */ /* 0x000f700000002400 */
        /* <DEDUP_REMOVED lines=35> */
[----:B------:R-:W-:Y:S02]  /*2640*/  IMAD.U32 R56, RZ, RZ, UR45 ;  /* 0x0000002dff387e24 */ /* 0x000fe4000f8e00ff */
[C---:B------:R-:W-:Y:S01]  /*2650*/  FMUL.FTZ R103, R0.reuse, R60 ;  /* 0x0000003c00677220 */ /* 0x040fe20000410000 */
[C---:B------:R-:W-:Y:S01]  /*2660*/  FMUL.FTZ R60, R0.reuse, R62 ;  /* 0x0000003e003c7220 */ /* 0x040fe20000410000 */
[----:B------:R-:W-:Y:S01]  /*2670*/  FMUL.FTZ R62, R0, R64 ;  /* 0x00000040003e7220 */ /* 0x000fe20000410000 */
[----:B------:R-:W-:Y:S01]  /*2680*/  QGMMA.64x32x32.F32.E4M3.E4M3 R40, gdesc[UR12], R40, gsb0 ;  /* 0x006000000c2879f3 */ /* 0x000fe20008000828 */
[----:B------:R-:W-:Y:S02]  /*2690*/  IMAD R5, R56, -0xe0, R5 ;  /* 0xffffff2038057824 */ /* 0x000fe400078e0205 */
[C---:B------:R-:W-:Y:S01]  /*26a0*/  FMUL.FTZ R129, R0.reuse, R65 ;  /* 0x0000004100817220 */ /* 0x040fe20000410000 */
[C---:B------:R-:W-:Y:S01]  /*26b0*/  FMUL.FTZ R66, R0.reuse, R66 ;  /* 0x0000004200427220 */ /* 0x040fe20000410000 */
[C---:B------:R-:W-:Y:S01]  /*26c0*/  FMUL.FTZ R133, R0.reuse, R70 ;  /* 0x0000004600857220 */ /* 0x040fe20000410000 */
[C---:B------:R-:W-:Y:S01]  /*26d0*/  FMUL.FTZ R131, R0.reuse, R68 ;  /* 0x0000004400837220 */ /* 0x040fe20000410000 */
[C---:B------:R-:W-:Y:S01]  /*26e0*/  ISETP.GT.AND P5, PT, R5.reuse, RZ, PT ;  /* 0x000000ff0500720c */ /* 0x040fe20003fa4270 */
[----:B------:R5:W-:Y:S01]  /*26f0*/  MUFU.TANH R68, R66 ;  /* 0x0000004200447308 */ /* 0x000be20000002400 */
[----:B------:R-:W-:Y:S01]  /*2700*/  ISETP.GT.AND P1, PT, R5, 0x1, PT ;  /* 0x000000010500780c */ /* 0x000fe20003f24270 */
[----:B------:R-:W-:Y:S01]  /*2710*/  FMUL.FTZ R99, R0, R57 ;  /* 0x0000003900637220 */ /* 0x000fe20000410000 */
[----:B-1----:R-:W-:Y:S01]  /*2720*/  FSEL R4, R4, -INF , P5 ;  /* 0xff80000004047808 */ /* 0x002fe20002800000 */
[C---:B------:R-:W-:Y:S01]  /*2730*/  FMUL.FTZ R130, R0.reuse, R67 ;  /* 0x0000004300827220 */ /* 0x040fe20000410000 */
[----:B------:R-:W-:Y:S01]  /*2740*/  FSEL R64, R7, -INF , P5 ;  /* 0xff80000007407808 */ /* 0x000fe20002800000 */
[C---:B------:R-:W-:Y:S01]  /*2750*/  FMUL.FTZ R132, R0.reuse, R69 ;  /* 0x0000004500847220 */ /* 0x040fe20000410000 */
[C---:B------:R-:W-:Y:S01]  /*2760*/  ISETP.GT.AND P5, PT, R5.reuse, 0x11, PT ;  /* 0x000000110500780c */ /* 0x040fe20003fa4270 */
[----:B------:R-:W-:Y:S01]  /*2770*/  FMUL.FTZ R128, R0, R58 ;  /* 0x0000003a00807220 */ /* 0x000fe20000410000 */
[----:B--2---:R-:W-:Y:S01]  /*2780*/  FSEL R7, R10, -INF , P1 ;  /* 0xff8000000a077808 */ /* 0x004fe20000800000 */
[----:B------:R-:W-:Y:S01]  /*2790*/  FMUL.FTZ R127, R0, R59 ;  /* 0x0000003b007f7220 */ /* 0x000fe20000410000 */
[----:B------:R-:W-:Y:S01]  /*27a0*/  FSEL R65, R6, -INF , P1 ;  /* 0xff80000006417808 */ /* 0x000fe20000800000 */
[----:B------:R-:W-:Y:S01]  /*27b0*/  FMUL.FTZ R134, R0, R71 ;  /* 0x0000004700867220 */ /* 0x000fe20000410000 */
[C---:B------:R-:W-:Y:S01]  /*27c0*/  ISETP.GT.AND P1, PT, R5.reuse, 0x18, PT ;  /* 0x000000180500780c */ /* 0x040fe20003f24270 */
[----:B------:R-:W1:Y:S01]  /*27d0*/  MUFU.TANH R122, R122 ;  /* 0x0000007a007a7308 */ /* 0x000e620000002400 */
[----:B------:R-:W-:Y:S01]  /*27e0*/  ISETP.GT.AND P2, PT, R5, 0x8, PT ;  /* 0x000000080500780c */ /* 0x000fe20003f44270 */
[----:B------:R-:W-:Y:S01]  /*27f0*/  UIADD3 UR14, UR20, 0x606, URZ ;  /* 0x00000606140e7890 */ /* 0x000fe2000fffe03f */
[----:B---3--:R-:W-:Y:S01]  /*2800*/  FSEL R70, R11, -INF , P5 ;  /* 0xff8000000b467808 */ /* 0x008fe20002800000 */
[----:B------:R-:W-:Y:S01]  /*2810*/  UMOV UR15, 0x40000040 ;  /* 0x40000040000f7882 */ /* 0x000fe20000000000 */
[----:B----4-:R-:W-:Y:S01]  /*2820*/  FSEL R11, R76, -INF , P1 ;  /* 0xff8000004c0b7808 */ /* 0x010fe20000800000 */
[----:B------:R-:W-:Y:S01]  /*2830*/  FMUL.FTZ R61, R0, R61 ;  /* 0x0000003d003d7220 */ /* 0x000fe20000410000 */
[C---:B------:R-:W-:Y:S01]  /*2840*/  ISETP.GT.AND P3, PT, R5.reuse, 0x9, PT ;  /* 0x000000090500780c */ /* 0x040fe20003f64270 */
[----:B------:R-:W2:Y:S01]  /*2850*/  MUFU.TANH R120, R120 ;  /* 0x0000007800787308 */ /* 0x000ea20000002400 */
[----:B-----5:R-:W-:Y:S01]  /*2860*/  FSEL R66, R8, -INF , P2 ;  /* 0xff80000008427808 */ /* 0x020fe20001000000 */
[----:B------:R-:W-:Y:S01]  /*2870*/  FMUL.FTZ R63, R0, R63 ;  /* 0x0000003f003f7220 */ /* 0x000fe20000410000 */
[----:B------:R-:W-:-:S02]  /*2880*/  ISETP.GT.AND P4, PT, R5, 0x10, PT ;  /* 0x000000100500780c */ /* 0x000fc40003f84270 */
[----:B------:R-:W-:Y:S02]  /*2890*/  FSEL R67, R9, -INF , P3 ;  /* 0xff80000009437808 */ /* 0x000fe40001800000 */
[----:B------:R-:W-:Y:S01]  /*28a0*/  FSEL R69, R12, -INF , P4 ;  /* 0xff8000000c457808 */ /* 0x000fe20002000000 */
[----:B------:R-:W3:Y:S01]  /*28b0*/  MUFU.TANH R104, R104 ;  /* 0x0000006800687308 */ /* 0x000ee20000002400 */
[----:B------:R-:W-:Y:S02]  /*28c0*/  FSEL R6, R14, -INF , P2 ;  /* 0xff8000000e067808 */ /* 0x000fe40001000000 */
[----:B------:R-:W-:Y:S02]  /*28d0*/  ISETP.GT.AND P2, PT, R5, 0x19, PT ;  /* 0x000000190500780c */ /* 0x000fe40003f44270 */
[----:B------:R-:W-:Y:S02]  /*28e0*/  FSEL R71, R20, -INF , P1 ;  /* 0xff80000014477808 */ /* 0x000fe40000800000 */
[----:B------:R-:W-:Y:S01]  /*28f0*/  FSEL R8, R13, -INF , P3 ;  /* 0xff8000000d087808 */ /* 0x000fe20001800000 */
[----:B------:R-:W4:Y:S01]  /*2900*/  MUFU.TANH R123, R123 ;  /* 0x0000007b007b7308 */ /* 0x000f220000002400 */
[----:B------:R-:W-:-:S02]  /*2910*/  FSEL R9, R72, -INF , P4 ;  /* 0xff80000048097808 */ /* 0x000fc40002000000 */
[----:B------:R-:W-:Y:S02]  /*2920*/  ISETP.GT.AND P3, PT, R5, 0x20, PT ;  /* 0x000000200500780c */ /* 0x000fe40003f64270 */
[----:B------:R-:W-:Y:S02]  /*2930*/  FSEL R72, R15, -INF , P2 ;  /* 0xff8000000f487808 */ /* 0x000fe40001000000 */
[----:B------:R-:W-:Y:S01]  /*2940*/  ISETP.GT.AND P4, PT, R5, 0x21, PT ;  /* 0x000000210500780c */ /* 0x000fe20003f84270 */
[----:B------:R-:W5:Y:S01]  /*2950*/  MUFU.TANH R106, R106 ;  /* 0x0000006a006a7308 */ /* 0x000f620000002400 */
[----:B------:R-:W-:Y:S02]  /*2960*/  FSEL R73, R73, -INF , P3 ;  /* 0xff80000049497808 */ /* 0x000fe40001800000 */
[----:B------:R-:W-:Y:S02]  /*2970*/  FSEL R10, R21, -INF , P5 ;  /* 0xff800000150a7808 */ /* 0x000fe40002800000 */
[----:B------:R-:W-:Y:S01]  /*2980*/  ISETP.GT.AND P5, PT, R5, 0x28, PT ;  /* 0x000000280500780c */ /* 0x000fe20003fa4270 */
[----:B------:R-:W-:-:S02]  /*2990*/  WARPGROUP.DEPBAR.LE gsb0, 0x0 ;  /* 0x00008000000079c5 */ /* 0x000fc40000010000 */
[C---:B------:R-:W-:Y:S01]  /*29a0*/  FMUL.FTZ R41, R0.reuse, R41 ;  /* 0x0000002900297220 */ /* 0x040fe20000410000 */
[C---:B------:R-:W-:Y:S01]  /*29b0*/  FMUL.FTZ R57, R0.reuse, R44 ;  /* 0x0000002c00397220 */ /* 0x040fe20000410000 */
[C---:B------:R-:W-:Y:S01]  /*29c0*/  FMUL.FTZ R58, R0.reuse, R45 ;  /* 0x0000002d003a7220 */ /* 0x040fe20000410000 */
[C---:B------:R-:W-:Y:S01]  /*29d0*/  FMUL.FTZ R59, R0.reuse, R46 ;  /* 0x0000002e003b7220 */ /* 0x040fe20000410000 */
[----:B------:R1:W-:Y:S01]  /*29e0*/  MUFU.TANH R76, R41 ;  /* 0x00000029004c7308 */ /* 0x0003e20000002400 */
[----:B------:R-:W-:Y:S01]  /*29f0*/  FMUL.FTZ R135, R0, R47 ;  /* 0x0000002f00877220 */ /* 0x000fe20000410000 */
[----:B------:R-:W-:Y:S01]  /*2a00*/  FSEL R74, R74, -INF , P4 ;  /* 0xff8000004a4a7808 */ /* 0x000fe20002000000 */
[C---:B------:R-:W-:Y:S01]  /*2a10*/  FMUL.FTZ R137, R0.reuse, R49 ;  /* 0x0000003100897220 */ /* 0x040fe20000410000 */
[----:B------:R-:W-:Y:S01]  /*2a20*/  ISETP.GT.AND P1, PT, R5, 0x29, PT ;  /* 0x000000290500780c */ /* 0x000fe20003f24270 */
[----:B------:R-:W-:Y:S01]  /*2a30*/  FMUL.FTZ R136, R0, R48 ;  /* 0x0000003000887220 */ /* 0x000fe20000410000 */
[----:B------:R-:W-:Y:S01]  /*2a40*/  FSEL R78, R78, -INF , P5 ;  /* 0xff8000004e4e7808 */ /* 0x000fe20002800000 */
[C---:B------:R-:W-:Y:S01]  /*2a50*/  FMUL.FTZ R138, R0.reuse, R50 ;  /* 0x00000032008a7220 */ /* 0x040fe20000410000 */
[----:B------:R-:W-:Y:S01]  /*2a60*/  FSEL R12, R75, -INF , P2 ;  /* 0xff8000004b0c7808 */ /* 0x000fe20001000000 */
[----:B------:R-:W-:Y:S01]  /*2a70*/  FMUL.FTZ R139, R0, R51 ;  /* 0x00000033008b7220 */ /* 0x000fe20000410000 */
[----:B-1----:R-:W-:Y:S01]  /*2a80*/  FMNMX.FTZ R41, R64, R65, !PT ;  /* 0x0000004140297209 */ /* 0x002fe20007810000 */
[----:B------:R-:W-:Y:S01]  /*2a90*/  MUFU.TANH R124, R124 ;  /* 0x0000007c007c7308 */ /* 0x000fe20000002400 */
[----:B------:R-:W-:Y:S01]  /*2aa0*/  ISETP.GT.AND P2, PT, R5, 0x30, PT ;  /* 0x000000300500780c */ /* 0x000fe20003f44270 */
[----:B------:R-:W-:Y:S01]  /*2ab0*/  FMUL.FTZ R140, R0, R52 ;  /* 0x00000034008c7220 */ /* 0x000fe20000410000 */
[----:B------:R-:W-:Y:S01]  /*2ac0*/  FMNMX.FTZ R44, R66, R41, !PT ;  /* 0x00000029422c7209 */ /* 0x000fe20007810000 */
[----:B------:R-:W-:Y:S01]  /*2ad0*/  FMUL.FTZ R40, R0, R40 ;  /* 0x0000002800287220 */ /* 0x000fe20000410000 */
[----:B------:R-:W-:Y:S01]  /*2ae0*/  FSEL R77, R77, -INF , P1 ;  /* 0xff8000004d4d7808 */ /* 0x000fe20000800000 */
[----:B------:R-:W-:Y:S01]  /*2af0*/  WARPGROUP.ARRIVE ;  /* 0x00000000000079c5 */ /* 0x000fe20000000000 */
[----:B------:R-:W-:Y:S01]  /*2b00*/  FMNMX.FTZ R44, R67, R44, !PT ;  /* 0x0000002c432c7209 */ /* 0x000fe20007810000 */
[----:B------:R-:W1:Y:S01]  /*2b10*/  MUFU.TANH R105, R105 ;  /* 0x0000006900697308 */ /* 0x000e620000002400 */
[----:B------:R-:W-:Y:S01]  /*2b20*/  FSEL R13, R80, -INF , P3 ;  /* 0xff800000500d7808 */ /* 0x000fe20001800000 */
[C---:B------:R-:W-:Y:S01]  /*2b30*/  FMUL.FTZ R141, R0.reuse, R53 ;  /* 0x00000035008d7220 */ /* 0x040fe20000410000 */
[----:B------:R-:W-:Y:S01]  /*2b40*/  FMNMX.FTZ R45, R69, R44, !PT ;  /* 0x0000002c452d7209 */ /* 0x000fe20007810000 */
[----:B------:R-:W-:Y:S01]  /*2b50*/  QGMMA.64x32x32.F32.E4M3.E4M3 R24, gdesc[UR12], R24, gsb0 ;  /* 0x006000000c1879f3 */ /* 0x000fe20008000818 */
[----:B------:R-:W-:Y:S01]  /*2b60*/  ISETP.GT.AND P3, PT, R5, 0x31, PT ;  /* 0x000000310500780c */ /* 0x000fe20003f64270 */
[----:B------:R-:W-:Y:S01]  /*2b70*/  FMUL.FTZ R42, R0, R42 ;  /* 0x0000002a002a7220 */ /* 0x000fe20000410000 */
[----:B------:R-:W-:Y:S01]  /*2b80*/  FMNMX.FTZ R46, R70, R45, !PT ;  /* 0x0000002d462e7209 */ /* 0x000fe20007810000 */
[----:B------:R-:W1:Y:S01]  /*2b90*/  MUFU.TANH R125, R125 ;  /* 0x0000007d007d7308 */ /* 0x000e620000002400 */
[----:B------:R-:W-:Y:S01]  /*2ba0*/  FSEL R81, R81, -INF , P2 ;  /* 0xff80000051517808 */ /* 0x000fe20001000000 */
[C---:B------:R-:W-:Y:S01]  /*2bb0*/  FMUL.FTZ R143, R0.reuse, R55 ;  /* 0x00000037008f7220 */ /* 0x040fe20000410000 */
[----:B------:R-:W-:Y:S01]  /*2bc0*/  FMNMX.FTZ R45, R71, R46, !PT ;  /* 0x0000002e472d7209 */ /* 0x000fe20007810000 */
[C---:B------:R-:W-:Y:S01]  /*2bd0*/  FMUL.FTZ R56, R0.reuse, R43 ;  /* 0x0000002b00387220 */ /* 0x040fe20000410000 */
[----:B------:R-:W-:Y:S01]  /*2be0*/  FSEL R14, R79, -INF , P4 ;  /* 0xff8000004f0e7808 */ /* 0x000fe20002000000 */
[----:B------:R-:W-:Y:S01]  /*2bf0*/  FMUL.FTZ R142, R0, R54 ;  /* 0x00000036008e7220 */ /* 0x000fe20000410000 */
[----:B------:R-:W-:Y:S01]  /*2c00*/  FMNMX.FTZ R46, R72, R45, !PT ;  /* 0x0000002d482e7209 */ /* 0x000fe20007810000 */
[----:B------:R-:W-:Y:S01]  /*2c10*/  MUFU.TANH R109, R109 ;  /* 0x0000006d006d7308 */ /* 0x000fe20000002400 */
[----:B------:R-:W-:-:S02]  /*2c20*/  ISETP.GT.AND P4, PT, R5, 0x38, PT ;  /* 0x000000380500780c */ /* 0x000fc40003f84270 */
[----:B------:R-:W-:Y:S02]  /*2c30*/  FMNMX.FTZ R47, R73, R46, !PT ;  /* 0x0000002e492f7209 */ /* 0x000fe40007810000 */
[----:B------:R-:W-:Y:S02]  /*2c40*/  FSEL R82, R82, -INF , P3 ;  /* 0xff80000052527808 */ /* 0x000fe40001800000 */
[----:B------:R-:W-:Y:S01]  /*2c50*/  FMNMX.FTZ R49, R74, R47, !PT ;  /* 0x0000002f4a317209 */ /* 0x000fe20007810000 */
[----:B------:R-:W1:Y:S01]  /*2c60*/  MUFU.TANH R107, R107 ;  /* 0x0000006b006b7308 */ /* 0x000e620000002400 */
[----:B------:R-:W-:Y:S02]  /*2c70*/  FSEL R15, R83, -INF , P5 ;  /* 0xff800000530f7808 */ /* 0x000fe40002800000 */
[----:B------:R-:W-:Y:S02]  /*2c80*/  FMNMX.FTZ R48, R78, R49, !PT ;  /* 0x000000314e307209 */ /* 0x000fe40007810000 */
[----:B------:R-:W-:-:S02]  /*2c90*/  ISETP.GT.AND P5, PT, R5, 0x39, PT ;  /* 0x000000390500780c */ /* 0x000fc40003fa4270 */
[----:B------:R-:W-:Y:S01]  /*2ca0*/  FMNMX.FTZ R50, R77, R48, !PT ;  /* 0x000000304d327209 */ /* 0x000fe20007810000 */
[----:B------:R2:W-:Y:S01]  /*2cb0*/  MUFU.TANH R75, R40 ;  /* 0x00000028004b7308 */ /* 0x0005e20000002400 */
[----:B------:R-:W-:Y:S02]  /*2cc0*/  FSEL R86, R86, -INF , P4 ;  /* 0xff80000056567808 */ /* 0x000fe40002000000 */
[----:B------:R-:W-:Y:S02]  /*2cd0*/  FMNMX.FTZ R49, R81, R50, !PT ;  /* 0x0000003251317209 */ /* 0x000fe40007810000 */
[----:B------:R-:W-:Y:S02]  /*2ce0*/  FSEL R20, R84, -INF , P1 ;  /* 0xff80000054147808 */ /* 0x000fe40000800000 */
[----:B------:R-:W-:Y:S01]  /*2cf0*/  FMNMX.FTZ R51, R82, R49, !PT ;  /* 0x0000003152337209 */ /* 0x000fe20007810000 */
[----:B------:R-:W1:Y:S01]  /*2d00*/  MUFU.TANH R108, R108 ;  /* 0x0000006c006c7308 */ /* 0x000e620000002400 */
[----:B------:R-:W-:-:S02]  /*2d10*/  ISETP.GT.AND P1, PT, R5, 0x40, PT ;  /* 0x000000400500780c */ /* 0x000fc40003f24270 */
[----:B------:R-:W-:Y:S02]  /*2d20*/  FSEL R85, R85, -INF , P5 ;  /* 0xff80000055557808 */ /* 0x000fe40002800000 */
[----:B------:R-:W-:Y:S02]  /*2d30*/  FMNMX.FTZ R52, R86, R51, !PT ;  /* 0x0000003356347209 */ /* 0x000fe40007810000 */
[----:B------:R-:W-:Y:S01]  /*2d40*/  FSEL R21, R121, -INF , P2 ;  /* 0xff80000079157808 */ /* 0x000fe20001000000 */
[----:B------:R-:W1:Y:S01]  /*2d50*/  MUFU.TANH R110, R110 ;  /* 0x0000006e006e7308 */ /* 0x000e620000002400 */
[----:B------:R-:W-:Y:S02]  /*2d60*/  ISETP.GT.AND P2, PT, R5, 0x41, PT ;  /* 0x000000410500780c */ /* 0x000fe40003f44270 */
[----:B------:R-:W-:Y:S02]  /*2d70*/  FSEL R122, R122, -INF , P1 ;  /* 0xff8000007a7a7808 */ /* 0x000fe40000800000 */
[----:B------:R-:W-:-:S02]  /*2d80*/  FMNMX.FTZ R53, R85, R52, !PT ;  /* 0x0000003455357209 */ /* 0x000fc40007810000 */
[----:B--2---:R-:W-:Y:S01]  /*2d90*/  FSEL R40, R120, -INF , P3 ;  /* 0xff80000078287808 */ /* 0x004fe20001800000 */
[----:B------:R-:W2:Y:S01]  /*2da0*/  MUFU.TANH R113, R113 ;  /* 0x0000007100717308 */ /* 0x000ea20000002400 */
[----:B------:R-:W-:Y:S02]  /*2db0*/  ISETP.GT.AND P3, PT, R5, 0x48, PT ;  /* 0x000000480500780c */ /* 0x000fe40003f64270 */
[----:B---3--:R-:W-:Y:S02]  /*2dc0*/  FSEL R104, R104, -INF , P2 ;  /* 0xff80000068687808 */ /* 0x008fe40001000000 */
[----:B------:R-:W-:Y:S02]  /*2dd0*/  FMNMX.FTZ R53, R122, R53, !PT ;  /* 0x000000357a357209 */ /* 0x000fe40007810000 */
[----:B----4-:R-:W-:Y:S01]  /*2de0*/  FSEL R41, R123, -INF , P4 ;  /* 0xff8000007b297808 */ /* 0x010fe20002000000 */
[----:B------:R-:W3:Y:S01]  /*2df0*/  MUFU.TANH R111, R111 ;  /* 0x0000006f006f7308 */ /* 0x000ee20000002400 */
[----:B------:R-:W-:Y:S01]  /*2e00*/  ISETP.GT.AND P4, PT, R5, 0x49, PT ;  /* 0x000000490500780c */ /* 0x000fe20003f84270 */
[----:B------:R-:W-:-:S02]  /*2e10*/  WARPGROUP.DEPBAR.LE gsb0, 0x0 ;  /* 0x00008000000079c5 */ /* 0x000fc40000010000 */
[----:B-----5:R-:W-:Y:S01]  /*2e20*/  FSEL R106, R106, -INF , P3 ;  /* 0xff8000006a6a7808 */ /* 0x020fe20001800000 */
[----:B------:R-:W-:Y:S01]  /*2e30*/  FMUL.FTZ R121, R0, R36 ;  /* 0x0000002400797220 */ /* 0x000fe20000410000 */
[----:B------:R-:W-:Y:S02]  /*2e40*/  FMNMX.FTZ R55, R104, R53, !PT ;  /* 0x0000003568377209 */ /* 0x000fe40007810000 */
[----:B------:R4:W-:Y:S01]  /*2e50*/  MUFU.TANH R83, R42 ;  /* 0x0000002a00537308 */ /* 0x0009e20000002400 */
[----:B-1----:R-:W-:Y:S02]  /*2e60*/  FSEL R105, R105, -INF , P4 ;  /* 0xff80000069697808 */ /* 0x002fe40002000000 */
[----:B------:R-:W-:Y:S02]  /*2e70*/  FMNMX.FTZ R54, R106, R55, !PT ;  /* 0x000000376a367209 */ /* 0x000fe40007810000 */
[----:B------:R-:W-:Y:S01]  /*2e80*/  FSEL R43, R125, -INF , P1 ;  /* 0xff8000007d2b7808 */ /* 0x000fe20000800000 */
[----:B------:R-:W-:Y:S01]  /*2e90*/  FMUL.FTZ R125, R0, R38 ;  /* 0x00000026007d7220 */ /* 0x000fe20000410000 */
[----:B------:R-:W-:Y:S01]  /*2ea0*/  ISETP.GT.AND P1, PT, R5, 0x51, PT ;  /* 0x000000510500780c */ /* 0x000fe20003f24270 */
[----:B------:R-:W1:Y:S01]  /*2eb0*/  MUFU.TANH R112, R112 ;  /* 0x0000007000707308 */ /* 0x000e620000002400 */
[----:B----4-:R-:W-:-:S02]  /*2ec0*/  FSEL R42, R124, -INF , P5 ;  /* 0xff8000007c2a7808 */ /* 0x010fc40002800000 */
[----:B------:R-:W-:Y:S02]  /*2ed0*/  ISETP.GT.AND P5, PT, R5, 0x50, PT ;  /* 0x000000500500780c */ /* 0x000fe40003fa4270 */
[----:B------:R-:W-:Y:S02]  /*2ee0*/  FSEL R44, R107, -INF , P2 ;  /* 0xff8000006b2c7808 */ /* 0x000fe40001000000 */
[----:B------:R-:W-:Y:S01]  /*2ef0*/  FSEL R109, R109, -INF , P5 ;  /* 0xff8000006d6d7808 */ /* 0x000fe20002800000 */
[----:B------:R-:W4:Y:S01]  /*2f00*/  MUFU.TANH R126, R126 ;  /* 0x0000007e007e7308 */ /* 0x000f220000002400 */
[----:B------:R-:W-:Y:S02]  /*2f10*/  ISETP.GT.AND P2, PT, R5, 0x58, PT ;  /* 0x000000580500780c */ /* 0x000fe40003f44270 */
[----:B------:R-:W-:Y:S02]  /*2f20*/  FSEL R108, R108, -INF , P1 ;  /* 0xff8000006c6c7808 */ /* 0x000fe40000800000 */
[----:B------:R-:W-:-:S02]  /*2f30*/  FSEL R45, R110, -INF , P3 ;  /* 0xff8000006e2d7808 */ /* 0x000fc40001800000 */
[----:B------:R-:W-:Y:S01]  /*2f40*/  ISETP.GT.AND P3, PT, R5, 0x59, PT ;  /* 0x000000590500780c */ /* 0x000fe20003f64270 */
[----:B------:R-:W5:Y:S01]  /*2f50*/  MUFU.TANH R115, R115 ;  /* 0x0000007300737308 */ /* 0x000f620000002400 */
[----:B--2---:R-:W-:Y:S02]  /*2f60*/  FSEL R113, R113, -INF , P2 ;  /* 0xff80000071717808 */ /* 0x004fe40001000000 */
[----:B---3--:R-:W-:Y:S02]  /*2f70*/  FSEL R46, R111, -INF , P4 ;  /* 0xff8000006f2e7808 */ /* 0x008fe40002000000 */
[C---:B------:R-:W-:Y:S02]  /*2f80*/  ISETP.GT.AND P4, PT, R5.reuse, 0x60, PT ;  /* 0x000000600500780c */ /* 0x040fe40003f84270 */
[----:B-1----:R-:W-:Y:S01]  /*2f90*/  FSEL R112, R112, -INF , P3 ;  /* 0xff80000070707808 */ /* 0x002fe20001800000 */
[----:B------:R1:W-:Y:S01]  /*2fa0*/  MUFU.TANH R84, R56 ;  /* 0x0000003800547308 */ /* 0x0003e20000002400 */
[----:B----4-:R-:W-:Y:S01]  /*2fb0*/  FSEL R47, R126, -INF , P5 ;  /* 0xff8000007e2f7808 */ /* 0x010fe20002800000 */
[----:B------:R-:W-:Y:S01]  /*2fc0*/  FMUL.FTZ R126, R0, R31 ;  /* 0x0000001f007e7220 */ /* 0x000fe20000410000 */
[----:B------:R-:W-:-:S05]  /*2fd0*/  ISETP.GT.AND P5, PT, R5, 0x61, PT ;  /* 0x000000610500780c */ /* 0x000fca0003fa4270 */
[----:B------:R-:W2:Y:S01]  /*2fe0*/  MUFU.TANH R114, R114 ;  /* 0x0000007200727308 */ /* 0x000ea20000002400 */
[----:B-1----:R-:W-:Y:S02]  /*2ff0*/  FMNMX.FTZ R56, R105, R54, !PT ;  /* 0x0000003669387209 */ /* 0x002fe40007810000 */
[----:B-----5:R-:W-:-:S05]  /*3000*/  FSEL R115, R115, -INF , P4 ;  /* 0xff80000073737808 */ /* 0x020fca0002000000 */
[----:B------:R-:W1:Y:S08]  /*3010*/  MUFU.TANH R88, R88 ;  /* 0x0000005800587308 */ /* 0x000e700000002400 */
[----:B------:R3:W-:Y:S01]  /*3020*/  MUFU.TANH R120, R57 ;  /* 0x0000003900787308 */ /* 0x0007e20000002400 */
[----:B--2---:R-:W-:Y:S02]  /*3030*/  FSEL R48, R114, -INF , P1 ;  /* 0xff80000072307808 */ /* 0x004fe40000800000 */
[----:B------:R-:W-:-:S05]  /*3040*/  ISETP.GT.AND P1, PT, R5, 0x68, PT ;  /* 0x000000680500780c */ /* 0x000fca0003f24270 */
[----:B------:R-:W2:Y:S01]  /*3050*/  MUFU.TANH R116, R116 ;  /* 0x0000007400747308 */ /* 0x000ea20000002400 */
[----:B---3--:R-:W-:Y:S02]  /*3060*/  FMNMX.FTZ R57, R109, R56, !PT ;  /* 0x000000386d397209 */ /* 0x008fe40007810000 */
[----:B-1----:R-:W-:-:S05]  /*3070*/  FSEL R88, R88, -INF , P5 ;  /* 0xff80000058587808 */ /* 0x002fca0002800000 */
        /* <DEDUP_REMOVED lines=13> */
[----:B-1----:R-:W-:Y:S02]  /*3150*/  FSEL R90, R90, -INF , P2 ;  /* 0xff8000005a5a7808 */ /* 0x002fe40001000000 */
[----:B------:R-:W-:-:S03]  /*3160*/  FMNMX.FTZ R80, R112, R59, !PT ;  /* 0x0000003b70507209 */ /* 0x000fc60007810000 */
[----:B------:R-:W1:Y:S01]  /*3170*/  MUFU.TANH R94, R94 ;  /* 0x0000005e005e7308 */ /* 0x000e620000002400 */
[----:B------:R-:W-:-:S04]  /*3180*/  FMNMX.FTZ R59, R115, R80, !PT ;  /* 0x00000050733b7209 */ /* 0x000fc80007810000 */
[----:B------:R-:W-:-:S03]  /*3190*/  FMNMX.FTZ R80, R88, R59, !PT ;  /* 0x0000003b58507209 */ /* 0x000fc60007810000 */
[----:B------:R-:W3:Y:S01]  /*31a0*/  MUFU.TANH R93, R93 ;  /* 0x0000005d005d7308 */ /* 0x000ee20000002400 */
[----:B------:R-:W-:Y:S01]  /*31b0*/  FMNMX.FTZ R79, R89, R80, !PT ;  /* 0x00000050594f7209 */ /* 0x000fe20007810000 */
[----:B------:R-:W-:Y:S01]  /*31c0*/  FMUL.FTZ R80, R0, R24 ;  /* 0x0000001800507220 */ /* 0x000fe20000410000 */
[----:B--2---:R-:W-:Y:S02]  /*31d0*/  FSEL R51, R118, -INF , P4 ;  /* 0xff80000076337808 */ /* 0x004fe40002000000 */
[----:B------:R-:W-:-:S03]  /*31e0*/  ISETP.GT.AND P4, PT, R5, 0x71, PT ;  /* 0x000000710500780c */ /* 0x000fc60003f84270 */
[----:B------:R-:W2:Y:S01]  /*31f0*/  MUFU.TANH R91, R91 ;  /* 0x0000005b005b7308 */ /* 0x000ea20000002400 */
[----:B-1----:R-:W-:Y:S02]  /*3200*/  FSEL R54, R94, -INF , P2 ;  /* 0xff8000005e367808 */ /* 0x002fe40001000000 */
[----:B------:R-:W-:Y:S02]  /*3210*/  FMNMX.FTZ R94, R90, R79, !PT ;  /* 0x0000004f5a5e7209 */ /* 0x000fe40007810000 */
[----:B------:R-:W-:-:S03]  /*3220*/  ISETP.GT.AND P2, PT, R5, 0x80, PT ;  /* 0x000000800500780c */ /* 0x000fc60003f44270 */
[----:B------:R-:W1:Y:S01]  /*3230*/  MUFU.TANH R92, R92 ;  /* 0x0000005c005c7308 */ /* 0x000e620000002400 */
[----:B---3--:R-:W-:-:S04]  /*3240*/  FSEL R93, R93, -INF , P3 ;  /* 0xff8000005d5d7808 */ /* 0x008fc80001800000 */
[----:B------:R-:W-:-:S03]  /*3250*/  FMNMX.FTZ R79, R93, R94, !PT ;  /* 0x0000005e5d4f7209 */ /* 0x000fc60007810000 */
[----:B------:R-:W3:Y:S01]  /*3260*/  MUFU.TANH R95, R95 ;  /* 0x0000005f005f7308 */ /* 0x000ee20000002400 */
[----:B--2---:R-:W-:Y:S01]  /*3270*/  FSEL R52, R91, -INF , P5 ;  /* 0xff8000005b347808 */ /* 0x004fe20002800000 */
[----:B------:R-:W-:Y:S01]  /*3280*/  FMUL.FTZ R91, R0, R25 ;  /* 0x00000019005b7220 */ /* 0x000fe20000410000 */
[----:B------:R-:W-:-:S05]  /*3290*/  ISETP.GT.AND P5, PT, R5, 0x78, PT ;  /* 0x000000780500780c */ /* 0x000fca0003fa4270 */
[----:B------:R-:W2:Y:S01]  /*32a0*/  MUFU.TANH R102, R102 ;  /* 0x0000006600667308 */ /* 0x000ea20000002400 */
[----:B-1----:R-:W-:-:S04]  /*32b0*/  FSEL R92, R92, -INF , P4 ;  /* 0xff8000005c5c7808 */ /* 0x002fc80002000000 */
[----:B------:R-:W-:-:S03]  /*32c0*/  FMNMX.FTZ R94, R92, R79, !PT ;  /* 0x0000004f5c5e7209 */ /* 0x000fc60007810000 */
[----:B------:R-:W1:Y:S01]  /*32d0*/  MUFU.TANH R119, R119 ;  /* 0x0000007700777308 */ /* 0x000e620000002400 */
[----:B---3--:R-:W-:-:S07]  /*32e0*/  FSEL R95, R95, -INF , P5 ;  /* 0xff8000005f5f7808 */ /* 0x008fce0002800000 */
[----:B------:R-:W3:Y:S01]  /*32f0*/  MUFU.TANH R61, R61 ;  /* 0x0000003d003d7308 */ /* 0x000ee20000002400 */
[----:B--2---:R-:W-:Y:S02]  /*3300*/  FSEL R57, R102, -INF , P5 ;  /* 0xff80000066397808 */ /* 0x004fe40002800000 */
[----:B------:R-:W-:-:S05]  /*3310*/  ISETP.GT.AND P5, PT, R5, 0x89, PT ;  /* 0x000000890500780c */ /* 0x000fca0003fa4270 */
[----:B------:R-:W2:Y:S01]  /*3320*/  MUFU.TANH R96, R96 ;  /* 0x0000006000607308 */ /* 0x000ea20000002400 */
[----:B-1----:R-:W-:Y:S02]  /*3330*/  FSEL R53, R119, -INF , P1 ;  /* 0xff80000077357808 */ /* 0x002fe40000800000 */
[----:B------:R-:W-:-:S05]  /*3340*/  ISETP.GT.AND P1, PT, R5, 0x79, PT ;  /* 0x000000790500780c */ /* 0x000fca0003f24270 */
[----:B------:R-:W1:Y:S01]  /*3350*/  MUFU.TANH R101, R101 ;  /* 0x0000006500657308 */ /* 0x000e620000002400 */
[----:B---3--:R-:W-:Y:S02]  /*3360*/  FSEL R79, R61, -INF , P5 ;  /* 0xff8000003d4f7808 */ /* 0x008fe40002800000 */
[----:B------:R-:W-:-:S05]  /*3370*/  FMNMX.FTZ R61, R95, R94, !PT ;  /* 0x0000005e5f3d7209 */ /* 0x000fca0007810000 */
[----:B------:R-:W3:Y:S01]  /*3380*/  MUFU.TANH R97, R97 ;  /* 0x0000006100617308 */ /* 0x000ee20000002400 */
[----:B--2---:R-:W-:-:S04]  /*3390*/  FSEL R96, R96, -INF , P1 ;  /* 0xff80000060607808 */ /* 0x004fc80000800000 */
[----:B------:R-:W-:-:S03]  /*33a0*/  FMNMX.FTZ R61, R96, R61, !PT ;  /* 0x0000003d603d7209 */ /* 0x000fc60007810000 */
[----:B------:R-:W2:Y:S01]  /*33b0*/  MUFU.TANH R100, R100 ;  /* 0x0000006400647308 */ /* 0x000ea20000002400 */
[----:B-1----:R-:W-:Y:S02]  /*33c0*/  FSEL R58, R101, -INF , P1 ;  /* 0xff800000653a7808 */ /* 0x002fe40000800000 */
[----:B------:R-:W-:-:S05]  /*33d0*/  ISETP.GT.AND P1, PT, R5, 0x90, PT ;  /* 0x000000900500780c */ /* 0x000fca0003f24270 */
[----:B------:R-:W1:Y:S01]  /*33e0*/  MUFU.TANH R63, R63 ;  /* 0x0000003f003f7308 */ /* 0x000e620000002400 */
[----:B---3--:R-:W-:Y:S02]  /*33f0*/  FSEL R55, R97, -INF , P3 ;  /* 0xff80000061377808 */ /* 0x008fe40001800000 */
[----:B------:R-:W-:-:S05]  /*3400*/  ISETP.GT.AND P3, PT, R5, 0x81, PT ;  /* 0x000000810500780c */ /* 0x000fca0003f64270 */
[----:B------:R-:W3:Y:S01]  /*3410*/  MUFU.TANH R98, R98 ;  /* 0x0000006200627308 */ /* 0x000ee20000002400 */
[----:B--2---:R-:W-:-:S07]  /*3420*/  FSEL R100, R100, -INF , P2 ;  /* 0xff80000064647808 */ /* 0x004fce0001000000 */
[----:B------:R-:W2:Y:S01]  /*3430*/  MUFU.TANH R99, R99 ;  /* 0x0000006300637308 */ /* 0x000ea20000002400 */
[----:B-1----:R-:W-:Y:S01]  /*3440*/  FSEL R25, R63, -INF , P5 ;  /* 0xff8000003f197808 */ /* 0x002fe20002800000 */
[----:B------:R-:W-:Y:S01]  /*3450*/  FMUL.FTZ R63, R0, R26 ;  /* 0x0000001a003f7220 */ /* 0x000fe20000410000 */
[----:B------:R-:W-:Y:S02]  /*3460*/  FSEL R26, R68, -INF , P1 ;  /* 0xff800000441a7808 */ /* 0x000fe40000800000 */
[----:B------:R-:W-:Y:S02]  /*3470*/  FMNMX.FTZ R68, R100, R61, !PT ;  /* 0x0000003d64447209 */ /* 0x000fe40007810000 */
[C---:B------:R-:W-:Y:S01]  /*3480*/  ISETP.GT.AND P5, PT, R5.reuse, 0xa0, PT ;  /* 0x000000a00500780c */ /* 0x040fe20003fa4270 */
[----:B------:R-:W1:Y:S01]  /*3490*/  MUFU.TANH R103, R103 ;  /* 0x0000006700677308 */ /* 0x000e620000002400 */
[----:B---3--:R-:W-:Y:S02]  /*34a0*/  FSEL R56, R98, -INF , P4 ;  /* 0xff80000062387808 */ /* 0x008fe40002000000 */
[----:B------:R-:W-:-:S05]  /*34b0*/  ISETP.GT.AND P4, PT, R5, 0x88, PT ;  /* 0x000000880500780c */ /* 0x000fca0003f84270 */
[----:B------:R-:W3:Y:S01]  /*34c0*/  MUFU.TANH R128, R128 ;  /* 0x0000008000807308 */ /* 0x000ee20000002400 */
[----:B--2---:R-:W-:-:S04]  /*34d0*/  FSEL R99, R99, -INF , P3 ;  /* 0xff80000063637808 */ /* 0x004fc80001800000 */
[----:B------:R-:W-:-:S03]  /*34e0*/  FMNMX.FTZ R68, R99, R68, !PT ;  /* 0x0000004463447209 */ /* 0x000fc60007810000 */
[----:B------:R-:W-:Y:S01]  /*34f0*/  MUFU.TANH R62, R62 ;  /* 0x0000003e003e7308 */ /* 0x000fe20000002400 */
[----:B-1----:R-:W-:-:S04]  /*3500*/  FSEL R103, R103, -INF , P4 ;  /* 0xff80000067677808 */ /* 0x002fc80002000000 */
[----:B------:R-:W-:-:S03]  /*3510*/  FMNMX.FTZ R68, R103, R68, !PT ;  /* 0x0000004467447209 */ /* 0x000fc60007810000 */
[----:B------:R-:W1:Y:S01]  /*3520*/  MUFU.TANH R127, R127 ;  /* 0x0000007f007f7308 */ /* 0x000e620000002400 */
[----:B---3--:R-:W-:Y:S02]  /*3530*/  FSEL R59, R128, -INF , P2 ;  /* 0xff800000803b7808 */ /* 0x008fe40001000000 */
[----:B------:R-:W-:-:S05]  /*3540*/  ISETP.GT.AND P2, PT, R5, 0x91, PT ;  /* 0x000000910500780c */ /* 0x000fca0003f44270 */
[----:B------:R-:W2:Y:S08]  /*3550*/  MUFU.TANH R129, R129 ;  /* 0x0000008100817308 */ /* 0x000eb00000002400 */
[----:B------:R-:W3:Y:S01]  /*3560*/  MUFU.TANH R60, R60 ;  /* 0x0000003c003c7308 */ /* 0x000ee20000002400 */
[----:B-1----:R-:W-:Y:S01]  /*3570*/  FSEL R24, R127, -INF , P3 ;  /* 0xff8000007f187808 */ /* 0x002fe20001800000 */
[----:B------:R-:W-:Y:S01]  /*3580*/  FMUL.FTZ R127, R0, R34 ;  /* 0x00000022007f7220 */ /* 0x000fe20000410000 */
[----:B------:R-:W-:-:S05]  /*3590*/  ISETP.GT.AND P3, PT, R5, 0x98, PT ;  /* 0x000000980500780c */ /* 0x000fca0003f64270 */
[----:B------:R-:W1:Y:S01]  /*35a0*/  MUFU.TANH R131, R131 ;  /* 0x0000008300837308 */ /* 0x000e620000002400 */
[----:B--2---:R-:W-:-:S07]  /*35b0*/  FSEL R129, R129, -INF , P2 ;  /* 0xff80000081817808 */ /* 0x004fce0001000000 */
[----:B------:R-:W2:Y:S01]  /*35c0*/  MUFU.TANH R132, R132 ;  /* 0x0000008400847308 */ /* 0x000ea20000002400 */
[----:B---3--:R-:W-:Y:S02]  /*35d0*/  FSEL R60, R60, -INF , P4 ;  /* 0xff8000003c3c7808 */ /* 0x008fe40002000000 */
[----:B------:R-:W-:-:S05]  /*35e0*/  ISETP.GT.AND P4, PT, R5, 0x99, PT ;  /* 0x000000990500780c */ /* 0x000fca0003f84270 */
[----:B------:R3:W-:Y:S01]  /*35f0*/  MUFU.TANH R98, R80 ;  /* 0x0000005000627308 */ /* 0x0007e20000002400 */
[----:B-1----:R-:W-:-:S07]  /*3600*/  FSEL R131, R131, -INF , P3 ;  /* 0xff80000083837808 */ /* 0x002fce0001800000 */
[----:B------:R1:W-:Y:S01]  /*3610*/  MUFU.TANH R111, R91 ;  /* 0x0000005b006f7308 */ /* 0x0003e20000002400 */
[----:B---3--:R-:W-:Y:S01]  /*3620*/  FSEL R80, R62, -INF , P1 ;  /* 0xff8000003e507808 */ /* 0x008fe20000800000 */
[----:B------:R-:W-:Y:S01]  /*3630*/  FMUL.FTZ R62, R0, R27 ;  /* 0x0000001b003e7220 */ /* 0x000fe20000410000 */
[----:B------:R-:W-:Y:S02]  /*3640*/  ISETP.GT.AND P1, PT, R5, 0xa1, PT ;  /* 0x000000a10500780c */ /* 0x000fe40003f24270 */
[----:B--2---:R-:W-:-:S03]  /*3650*/  FSEL R132, R132, -INF , P4 ;  /* 0xff80000084847808 */ /* 0x004fc60002000000 */
[----:B------:R-:W2:Y:S01]  /*3660*/  MUFU.TANH R130, R130 ;  /* 0x0000008200827308 */ /* 0x000ea20000002400 */
[----:B-1----:R-:W-:Y:S01]  /*3670*/  FMNMX.FTZ R91, R79, R68, !PT ;  /* 0x000000444f5b7209 */ /* 0x002fe20007810000 */
[----:B------:R-:W-:Y:S01]  /*3680*/  FMUL.FTZ R68, R0, R29 ;  /* 0x0000001d00447220 */ /* 0x000fe20000410000 */
[----:B------:R-:W-:Y:S02]  /*3690*/  FSEL R29, R83, -INF , P5 ;  /* 0xff800000531d7808 */ /* 0x000fe40002800000 */
[----:B------:R-:W-:Y:S02]  /*36a0*/  FMNMX.FTZ R94, R80, R91, !PT ;  /* 0x0000005b505e7209 */ /* 0x000fe40007810000 */
[----:B------:R-:W-:Y:S01]  /*36b0*/  FSEL R83, R75, -INF , P5 ;  /* 0xff8000004b537808 */ /* 0x000fe20002800000 */
[----:B------:R-:W1:Y:S01]  /*36c0*/  MUFU.TANH R133, R133 ;  /* 0x0000008500857308 */ /* 0x000e620000002400 */
[----:B------:R-:W-:Y:S02]  /*36d0*/  FMNMX.FTZ R94, R129, R94, !PT ;  /* 0x0000005e815e7209 */ /* 0x000fe40007810000 */
[----:B------:R-:W-:-:S02]  /*36e0*/  ISETP.GT.AND P5, PT, R5, 0xb1, PT ;  /* 0x000000b10500780c */ /* 0x000fc40003fa4270 */
[----:B------:R-:W-:-:S03]  /*36f0*/  FMNMX.FTZ R75, R131, R94, !PT ;  /* 0x0000005e834b7209 */ /* 0x000fc60007810000 */
[----:B------:R-:W3:Y:S01]  /*3700*/  MUFU.TANH R134, R134 ;  /* 0x0000008600867308 */ /* 0x000ee20000002400 */
[----:B--2---:R-:W-:Y:S02]  /*3710*/  FSEL R27, R130, -INF , P2 ;  /* 0xff800000821b7808 */ /* 0x004fe40001000000 */
[----:B------:R-:W-:-:S04]  /*3720*/  ISETP.GT.AND P2, PT, R5, 0xa8, PT ;  /* 0x000000a80500780c */ /* 0x000fc80003f44270 */
[----:B------:R-:W-:Y:S01]  /*3730*/  FSEL R91, R120, -INF , P2 ;  /* 0xff800000785b7808 */ /* 0x000fe20001000000 */
[----:B------:R2:W-:Y:S01]  /*3740*/  MUFU.TANH R119, R62 ;  /* 0x0000003e00777308 */ /* 0x0005e20000002400 */
[----:B-1----:R-:W-:Y:S02]  /*3750*/  FSEL R61, R133, -INF , P3 ;  /* 0xff800000853d7808 */ /* 0x002fe40001800000 */
[----:B------:R-:W-:-:S04]  /*3760*/  ISETP.GT.AND P3, PT, R5, 0xa9, PT ;  /* 0x000000a90500780c */ /* 0x000fc80003f64270 */
[----:B------:R-:W-:Y:S01]  /*3770*/  FSEL R94, R107, -INF , P3 ;  /* 0xff8000006b5e7808 */ /* 0x000fe20001800000 */
[----:B------:R1:W-:Y:S01]  /*3780*/  MUFU.TANH R117, R63 ;  /* 0x0000003f00757308 */ /* 0x0003e20000002400 */
[----:B--2---:R-:W-:Y:S02]  /*3790*/  FSEL R62, R84, -INF , P1 ;  /* 0xff800000543e7808 */ /* 0x004fe40000800000 */
[----:B------:R-:W-:Y:S02]  /*37a0*/  FSEL R84, R76, -INF , P1 ;  /* 0xff8000004c547808 */ /* 0x000fe40000800000 */
[----:B------:R-:W-:Y:S01]  /*37b0*/  FMNMX.FTZ R76, R132, R75, !PT ;  /* 0x0000004b844c7209 */ /* 0x000fe20007810000 */
[C---:B------:R-:W-:Y:S01]  /*37c0*/  FMUL.FTZ R75, R0.reuse, R30 ;  /* 0x0000001e004b7220 */ /* 0x040fe20000410000 */
[----:B------:R-:W-:Y:S01]  /*37d0*/  ISETP.GT.AND P1, PT, R5, 0xb8, PT ;  /* 0x000000b80500780c */ /* 0x000fe20003f24270 */
[----:B------:R-:W2:Y:S01]  /*37e0*/  MUFU.TANH R136, R136 ;  /* 0x0000008800887308 */ /* 0x000ea20000002400 */
[----:B-1----:R-:W-:Y:S01]  /*37f0*/  FMUL.FTZ R63, R0, R28 ;  /* 0x0000001c003f7220 */ /* 0x002fe20000410000 */
[----:B---3--:R-:W-:-:S02]  /*3800*/  FSEL R28, R134, -INF , P4 ;  /* 0xff800000861c7808 */ /* 0x008fc40002000000 */
[C---:B------:R-:W-:Y:S02]  /*3810*/  ISETP.GT.AND P4, PT, R5.reuse, 0xb0, PT ;  /* 0x000000b00500780c */ /* 0x040fe40003f84270 */
[----:B------:R-:W-:Y:S01]  /*3820*/  FSEL R30, R110, -INF , P2 ;  /* 0xff8000006e1e7808 */ /* 0x000fe20001000000 */
[----:B------:R-:W-:Y:S01]  /*3830*/  FMUL.FTZ R110, R0, R32 ;  /* 0x00000020006e7220 */ /* 0x000fe20000410000 */
[----:B------:R-:W1:Y:S01]  /*3840*/  MUFU.TANH R137, R137 ;  /* 0x0000008900897308 */ /* 0x000e620000002400 */
[----:B------:R-:W-:-:S07]  /*3850*/  ISETP.GT.AND P2, PT, R5, 0xb9, PT ;  /* 0x000000b90500780c */ /* 0x000fce0003f44270 */
[----:B------:R3:W-:Y:S01]  /*3860*/  MUFU.TANH R114, R63 ;  /* 0x0000003f00727308 */ /* 0x0007e20000002400 */
[----:B--2---:R-:W-:-:S07]  /*3870*/  FSEL R97, R136, -INF , P4 ;  /* 0xff80000088617808 */ /* 0x004fce0002000000 */
[----:B------:R-:W2:Y:S01]  /*3880*/  MUFU.TANH R140, R140 ;  /* 0x0000008c008c7308 */ /* 0x000ea20000002400 */
[----:B---3--:R-:W-:-:S07]  /*3890*/  FMNMX.FTZ R63, R83, R76, !PT ;  /* 0x0000004c533f7209 */ /* 0x008fce0007810000 */
[----:B------:R3:W-:Y:S08]  /*38a0*/  MUFU.TANH R116, R68 ;  /* 0x0000004400747308 */ /* 0x0007f00000002400 */
[----:B------:R-:W4:Y:S01]  /*38b0*/  MUFU.TANH R135, R135 ;  /* 0x0000008700877308 */ /* 0x000f220000002400 */
[----:B---3--:R-:W-:-:S04]  /*38c0*/  FMNMX.FTZ R68, R84, R63, !PT ;  /* 0x0000003f54447209 */ /* 0x008fc80007810000 */
[----:B------:R-:W-:-:S03]  /*38d0*/  FMNMX.FTZ R101, R91, R68, !PT ;  /* 0x000000445b657209 */ /* 0x000fc60007810000 */
[----:B------:R-:W3:Y:S01]  /*38e0*/  MUFU.TANH R141, R141 ;  /* 0x0000008d008d7308 */ /* 0x000ee20000002400 */
[----:B------:R-:W-:Y:S02]  /*38f0*/  FMNMX.FTZ R102, R94, R101, !PT ;  /* 0x000000655e667209 */ /* 0x000fe40007810000 */
[----:B-1----:R-:W-:Y:S02]  /*3900*/  FSEL R101, R137, -INF , P5 ;  /* 0xff80000089657808 */ /* 0x002fe40002800000 */
[----:B------:R-:W-:Y:S02]  /*3910*/  FMNMX.FTZ R120, R97, R102, !PT ;  /* 0x0000006661787209 */ /* 0x000fe40007810000 */
[----:B--2---:R-:W-:Y:S01]  /*3920*/  FSEL R102, R140, -INF , P1 ;  /* 0xff8000008c667808 */ /* 0x004fe20000800000 */
[----:B------:R-:W1:Y:S01]  /*3930*/  MUFU.TANH R138, R138 ;  /* 0x0000008a008a7308 */ /* 0x000e620000002400 */
[----:B----4-:R-:W-:Y:S02]  /*3940*/  FSEL R63, R135, -INF , P3 ;  /* 0xff800000873f7808 */ /* 0x010fe40001800000 */
[----:B------:R-:W-:-:S05]  /*3950*/  ISETP.GT.AND P3, PT, R5, 0xc0, PT ;  /* 0x000000c00500780c */ /* 0x000fca0003f64270 */
[----:B------:R-:W2:Y:S01]  /*3960*/  MUFU.TANH R139, R139 ;  /* 0x0000008b008b7308 */ /* 0x000ea20000002400 */
[----:B---3--:R-:W-:-:S07]  /*3970*/  FSEL R107, R141, -INF , P2 ;  /* 0xff8000008d6b7808 */ /* 0x008fce0001000000 */
[----:B------:R-:W3:Y:S01]  /*3980*/  MUFU.TANH R142, R142 ;  /* 0x0000008e008e7308 */ /* 0x000ee20000002400 */
[----:B-1----:R-:W-:Y:S02]  /*3990*/  FSEL R68, R138, -INF , P4 ;  /* 0xff8000008a447808 */ /* 0x002fe40002000000 */
[----:B------:R-:W-:-:S04]  /*39a0*/  ISETP.GT.AND P4, PT, R5, 0xc1, PT ;  /* 0x000000c10500780c */ /* 0x000fc80003f84270 */
[----:B------:R-:W-:Y:S01]  /*39b0*/  FSEL R111, R111, -INF , P4 ;  /* 0xff8000006f6f7808 */ /* 0x000fe20002000000 */
[----:B------:R1:W4:Y:S01]  /*39c0*/  MUFU.TANH R76, R75 ;  /* 0x0000004b004c7308 */ /* 0x0003220000002400 */
[----:B--2---:R-:W-:Y:S02]  /*39d0*/  FSEL R32, R139, -INF , P5 ;  /* 0xff8000008b207808 */ /* 0x004fe40002800000 */
[----:B------:R-:W-:-:S04]  /*39e0*/  ISETP.GT.AND P5, PT, R5, 0xc8, PT ;  /* 0x000000c80500780c */ /* 0x000fc80003fa4270 */
[----:B------:R-:W-:Y:S01]  /*39f0*/  FSEL R114, R114, -INF , P5 ;  /* 0xff80000072727808 */ /* 0x000fe20002800000 */
[----:B------:R-:W2:Y:S01]  /*3a00*/  MUFU.TANH R143, R143 ;  /* 0x0000008f008f7308 */ /* 0x000ea20000002400 */
[----:B-1----:R-:W-:Y:S01]  /*3a10*/  FMUL.FTZ R75, R0, R33 ;  /* 0x00000021004b7220 */ /* 0x002fe20000410000 */
[----:B------:R-:W-:-:S04]  /*3a20*/  FMNMX.FTZ R33, R101, R120, !PT ;  /* 0x0000007865217209 */ /* 0x000fc80007810000 */
[----:B------:R-:W-:Y:S02]  /*3a30*/  FMNMX.FTZ R124, R102, R33, !PT ;  /* 0x00000021667c7209 */ /* 0x000fe40007810000 */
[----:B------:R1:W5:Y:S01]  /*3a40*/  MUFU.TANH R118, R110 ;  /* 0x0000006e00767308 */ /* 0x0003620000002400 */
[----:B---3--:R-:W-:Y:S02]  /*3a50*/  FSEL R33, R142, -INF , P1 ;  /* 0xff8000008e217808 */ /* 0x008fe40000800000 */
[----:B------:R-:W-:Y:S02]  /*3a60*/  FMNMX.FTZ R123, R107, R124, !PT ;  /* 0x0000007c6b7b7209 */ /* 0x000fe40007810000 */
[----:B------:R-:W-:Y:S02]  /*3a70*/  ISETP.GT.AND P1, PT, R5, 0xc9, PT ;  /* 0x000000c90500780c */ /* 0x000fe40003f24270 */
[----:B----4-:R-:W-:Y:S01]  /*3a80*/  FSEL R76, R76, -INF , P5 ;  /* 0xff8000004c4c7808 */ /* 0x010fe20002800000 */
[----:B------:R3:W4:Y:S01]  /*3a90*/  MUFU.TANH R120, R75 ;  /* 0x0000004b00787308 */ /* 0x0007220000002400 */
[----:B-1----:R-:W-:Y:S01]  /*3aa0*/  FSEL R110, R98, -INF , P3 ;  /* 0xff800000626e7808 */ /* 0x002fe20001800000 */
[----:B------:R-:W-:Y:S01]  /*3ab0*/  FMUL.FTZ R98, R0, R37 ;  /* 0x0000002500627220 */ /* 0x000fe20000410000 */
[----:B--2---:R-:W-:-:S02]  /*3ac0*/  FSEL R36, R143, -INF , P2 ;  /* 0xff8000008f247808 */ /* 0x004fc40001000000 */
[----:B------:R-:W-:Y:S02]  /*3ad0*/  FMNMX.FTZ R124, R110, R123, !PT ;  /* 0x0000007b6e7c7209 */ /* 0x000fe40007810000 */
[----:B------:R-:W-:Y:S01]  /*3ae0*/  ISETP.GT.AND P2, PT, R5, 0xd0, PT ;  /* 0x000000d00500780c */ /* 0x000fe20003f44270 */
[----:B------:R-:W1:Y:S01]  /*3af0*/  MUFU.TANH R121, R121 ;  /* 0x0000007900797308 */ /* 0x000e620000002400 */
[----:B------:R-:W-:Y:S02]  /*3b00*/  FMNMX.FTZ R37, R111, R124, !PT ;  /* 0x0000007c6f257209 */ /* 0x000fe40007810000 */
[----:B------:R-:W-:Y:S02]  /*3b10*/  FSEL R116, R116, -INF , P1 ;  /* 0xff80000074747808 */ /* 0x000fe40000800000 */
[----:B---3--:R-:W-:Y:S02]  /*3b20*/  FMNMX.FTZ R75, R114, R37, !PT ;  /* 0x00000025724b7209 */ /* 0x008fe40007810000 */
[----:B------:R-:W-:Y:S01]  /*3b30*/  FSEL R37, R117, -INF , P3 ;  /* 0xff80000075257808 */ /* 0x000fe20001800000 */
[----:B------:R-:W2:Y:S01]  /*3b40*/  MUFU.TANH R98, R98 ;  /* 0x0000006200627308 */ /* 0x000ea20000002400 */
[----:B------:R-:W-:-:S02]  /*3b50*/  ISETP.GT.AND P3, PT, R5, 0xd1, PT ;  /* 0x000000d10500780c */ /* 0x000fc40003f64270 */
[----:B-----5:R-:W-:Y:S02]  /*3b60*/  FSEL R118, R118, -INF , P2 ;  /* 0xff80000076767808 */ /* 0x020fe40001000000 */
[----:B------:R-:W-:Y:S02]  /*3b70*/  FMNMX.FTZ R123, R116, R75, !PT ;  /* 0x0000004b747b7209 */ /* 0x000fe40007810000 */
[----:B------:R-:W-:Y:S01]  /*3b80*/  FSEL R75, R119, -INF , P4 ;  /* 0xff800000774b7808 */ /* 0x000fe20002000000 */
[----:B------:R-:W-:Y:S01]  /*3b90*/  IMAD.U32 R119, RZ, RZ, UR10 ;  /* 0x0000000aff777e24 */ /* 0x000fe2000f8e00ff */
[----:B----4-:R-:W-:Y:S01]  /*3ba0*/  FSEL R117, R120, -INF , P3 ;  /* 0xff80000078757808 */ /* 0x010fe20001800000 */
[----:B------:R-:W3:Y:S01]  /*3bb0*/  MUFU.TANH R126, R126 ;  /* 0x0000007e007e7308 */ /* 0x000ee20000002400 */
[C---:B------:R-:W-:Y:S02]  /*3bc0*/  ISETP.GT.AND P4, PT, R5.reuse, 0xd8, PT ;  /* 0x000000d80500780c */ /* 0x040fe40003f84270 */
[----:B------:R-:W-:Y:S01]  /*3bd0*/  FMNMX.FTZ R120, R118, R123, !PT ;  /* 0x0000007b76787209 */ /* 0x000fe20007810000 */
[----:B------:R-:W-:Y:S01]  /*3be0*/  FMUL.FTZ R123, R0, R35 ;  /* 0x00000023007b7220 */ /* 0x000fe20000410000 */
[----:B------:R-:W-:-:S02]  /*3bf0*/  ISETP.GT.AND P5, PT, R5, 0xd9, PT ;  /* 0x000000d90500780c */ /* 0x000fc40003fa4270 */
[----:B-1----:R-:W-:Y:S01]  /*3c00*/  FSEL R124, R121, -INF , P4 ;  /* 0xff800000797c7808 */ /* 0x002fe20002000000 */
[----:B------:R-:W1:Y:S01]  /*3c10*/  MUFU.TANH R127, R127 ;  /* 0x0000007f007f7308 */ /* 0x000e620000002400 */
[----:B------:R-:W-:Y:S02]  /*3c20*/  FMNMX.FTZ R5, R117, R120, !PT ;  /* 0x0000007875057209 */ /* 0x000fe40007810000 */
[----:B--2---:R-:W-:Y:S02]  /*3c30*/  FSEL R120, R98, -INF , P5 ;  /* 0xff80000062787808 */ /* 0x004fe40002800000 */
[----:B------:R-:W-:-:S03]  /*3c40*/  FMNMX.FTZ R5, R124, R5, !PT ;  /* 0x000000057c057209 */ /* 0x000fc60007810000 */
[----:B------:R-:W2:Y:S01]  /*3c50*/  MUFU.TANH R123, R123 ;  /* 0x0000007b007b7308 */ /* 0x000ea20000002400 */
[----:B------:R-:W-:Y:S02]  /*3c60*/  FMNMX.FTZ R5, R120, R5, !PT ;  /* 0x0000000578057209 */ /* 0x000fe40007810000 */
[----:B---3--:R-:W-:-:S03]  /*3c70*/  FSEL R126, R126, -INF , P1 ;  /* 0xff8000007e7e7808 */ /* 0x008fc60000800000 */
[----:B------:R-:W3:Y:S02]  /*3c80*/  SHFL.BFLY PT, R98, R5, 0x2, 0x1f ;  /* 0x0c401f0005627f89 */ /* 0x000ee400000e0000 */
[----:B------:R-:W4:Y:S01]  /*3c90*/  MUFU.TANH R125, R125 ;  /* 0x0000007d007d7308 */ /* 0x000f220000002400 */
[----:B-1----:R-:W-:Y:S02]  /*3ca0*/  FSEL R127, R127, -INF , P2 ;  /* 0xff8000007f7f7808 */ /* 0x002fe40001000000 */
[----:B--2---:R-:W-:Y:S02]  /*3cb0*/  FSEL R123, R123, -INF , P3 ;  /* 0xff8000007b7b7808 */ /* 0x004fe40001800000 */
[----:B----4-:R-:W-:Y:S02]  /*3cc0*/  FSEL R125, R125, -INF , P4 ;  /* 0xff8000007d7d7808 */ /* 0x010fe40002000000 */
[----:B---3--:R-:W-:-:S05]  /*3cd0*/  FMNMX.FTZ R121, R5, R98, !PT ;  /* 0x0000006205797209 */ /* 0x008fca0007810000 */
[----:B------:R-:W1:Y:S02]  /*3ce0*/  SHFL.BFLY PT, R98, R121, 0x1, 0x1f ;  /* 0x0c201f0079627f89 */ /* 0x000e6400000e0000 */
[----:B-1----:R-:W-:Y:S01]  /*3cf0*/  FMNMX.FTZ R98, R121, R98, !PT ;  /* 0x0000006279627209 */ /* 0x002fe20007810000 */
[----:B------:R-:W-:-:S03]  /*3d00*/  FMUL.FTZ R121, R0, R39 ;  /* 0x0000002700797220 */ /* 0x000fc60000410000 */
[C---:B------:R-:W-:Y:S01]  /*3d10*/  FSETP.NEU.FTZ.AND P6, PT, R98.reuse, -INF , PT ;  /* 0xff8000006200780b */ /* 0x040fe20003fdd000 */
[----:B------:R-:W-:-:S02]  /*3d20*/  FFMA.FTZ R119, R98, R119, -8 ;  /* 0xc100000062777423 */ /* 0x000fc40000010077 */
[----:B------:R-:W1:Y:S03]  /*3d30*/  MUFU.TANH R121, R121 ;  /* 0x0000007900797308 */ /* 0x000e660000002400 */
[----:B------:R-:W-:Y:S02]  /*3d40*/  FSEL R119, R119, RZ, P6 ;  /* 0x000000ff77777208 */ /* 0x000fe40003000000 */
[----:B------:R-:W-:-:S03]  /*3d50*/  LOP3.LUT P6, RZ, R152, 0x7f, RZ, 0xc0, !PT ;  /* 0x0000007f98ff7812 */ /* 0x000fc600078cc0ff */
        /* <DEDUP_REMOVED lines=25> */
[----:B------:R2:W-:Y:S01]  /*3ef0*/  MUFU.EX2 R82, R85 ;  /* 0x0000005500527308 */ /* 0x0005e20000000800 */
[----:B------:R-:W-:Y:S01]  /*3f00*/  FMNMX.FTZ R86, R12, R77, !PT ;  /* 0x0000004d0c567209 */ /* 0x000fe20007810000 */
[--C-:B------:R-:W-:Y:S01]  /*3f10*/  FFMA.FTZ R77, R106, UR10, -R119.reuse ;  /* 0x0000000a6a4d7c23 */ /* 0x100fe20008010877 */
[----:B------:R-:W-:-:S01]  /*3f20*/  FFMA.FTZ R73, R122, UR10, -R119 ;  /* 0x0000000a7a497c23 */ /* 0x000fc20008010877 */
[--C-:B------:R-:W-:Y:S01]  /*3f30*/  FFMA.FTZ R122, R99, UR10, -R119.reuse ;  /* 0x0000000a637a7c23 */ /* 0x100fe20008010877 */
[----:B------:R-:W-:Y:S01]  /*3f40*/  FMNMX.FTZ R81, R13, R86, !PT ;  /* 0x000000560d517209 */ /* 0x000fe20007810000 */
[--C-:B------:R-:W-:Y:S01]  /*3f50*/  FFMA.FTZ R88, R88, UR10, -R119.reuse ;  /* 0x0000000a58587c23 */ /* 0x100fe20008010877 */
[----:B-1----:R-:W-:Y:S01]  /*3f60*/  FSEL R121, R121, -INF , P5 ;  /* 0xff80000079797808 */ /* 0x002fe20002800000 */
[--C-:B------:R-:W-:Y:S01]  /*3f70*/  FFMA.FTZ R129, R129, UR10, -R119.reuse ;  /* 0x0000000a81817c23 */ /* 0x100fe20008010877 */
        /* <DEDUP_REMOVED lines=8> */
[----:B------:R-:W-:Y:S01]  /*4000*/  FMNMX.FTZ R104, R20, R81, !PT ;  /* 0x0000005114687209 */ /* 0x000fe20007810000 */
[----:B------:R-:W-:-:S01]  /*4010*/  FFMA.FTZ R81, R109, UR10, -R119 ;  /* 0x0000000a6d517c23 */ /* 0x000fc20008010877 */
[--C-:B------:R-:W-:Y:S01]  /*4020*/  FFMA.FTZ R109, R108, UR10, -R119.reuse ;  /* 0x0000000a6c6d7c23 */ /* 0x100fe20008010877 */
[----:B------:R-:W-:-:S01]  /*4030*/  FFMA.FTZ R97, R97, UR10, -R119 ;  /* 0x0000000a61617c23 */ /* 0x000fc20008010877 */
[----:B--2---:R-:W-:Y:S01]  /*4040*/  FMNMX.FTZ R85, R21, R104, !PT ;  /* 0x0000006815557209 */ /* 0x004fe20007810000 */
[----:B------:R-:W-:Y:S01]  /*4050*/  @!P6 VIADD R3, R3, 0x2e840 ;  /* 0x0002e8400303e836 */ /* 0x000fe20000000000 */
[----:B------:R-:W-:Y:S02]  /*4060*/  MUFU.EX2 R5, R5 ;  /* 0x0000000500057308 */ /* 0x000fe40000000800 */
[----:B------:R-:W-:-:S02]  /*4070*/  FMNMX.FTZ R104, R40, R85, !PT ;  /* 0x0000005528687209 */ /* 0x000fc40007810000 */
[----:B------:R-:W-:Y:S02]  /*4080*/  @!P6 PRMT R3, RZ, 0x654, R3 ;  /* 0x00000654ff03e816 */ /* 0x000fe40000000003 */
[----:B------:R-:W-:Y:S02]  /*4090*/  FMNMX.FTZ R85, R41, R104, !PT ;  /* 0x0000006829557209 */ /* 0x000fe40007810000 */
[----:B------:R2:W-:Y:S01]  /*40a0*/  MUFU.EX2 R104, R109 ;  /* 0x0000006d00687308 */ /* 0x0005e20000000800 */
[----:B------:R3:W-:Y:S01]  /*40b0*/  @!P6 SYNCS.ARRIVE.TRANS64.RED.A1T0 RZ, [R3+URZ], RZ ;  /* 0x000000ff03ffe9a7 */ /* 0x0007e2000810043f */
[----:B------:R-:W-:Y:S01]  /*40c0*/  FMNMX.FTZ R106, R42, R85, !PT ;  /* 0x000000552a6a7209 */ /* 0x000fe20007810000 */
[--C-:B------:R-:W-:Y:S01]  /*40d0*/  FFMA.FTZ R85, R113, UR10, -R119.reuse ;  /* 0x0000000a71557c23 */ /* 0x100fe20008010877 */
[----:B------:R-:W-:-:S02]  /*40e0*/  FFMA.FTZ R113, R89, UR10, -R119 ;  /* 0x0000000a59717c23 */ /* 0x000fc40008010877 */
[----:B-1----:R-:W-:-:S02]  /*40f0*/  FMNMX.FTZ R105, R43, R106, !PT ;  /* 0x0000006a2b697209 */ /* 0x002fc40007810000 */
[----:B------:R-:W-:Y:S02]  /*4100*/  MUFU.EX2 R34, R34 ;  /* 0x0000002200227308 */ /* 0x000fe40000000800 */
[----:B------:R-:W-:-:S04]  /*4110*/  FMNMX.FTZ R106, R44, R105, !PT ;  /* 0x000000692c6a7209 */ /* 0x000fc80007810000 */
[----:B------:R-:W-:Y:S02]  /*4120*/  FMNMX.FTZ R105, R45, R106, !PT ;  /* 0x0000006a2d697209 */ /* 0x000fe40007810000 */
[----:B------:R1:W-:Y:S02]  /*4130*/  MUFU.EX2 R106, R112 ;  /* 0x00000070006a7308 */ /* 0x0003e40000000800 */
[----:B------:R-:W-:Y:S01]  /*4140*/  FMNMX.FTZ R108, R46, R105, !PT ;  /* 0x000000692e6c7209 */ /* 0x000fe20007810000 */
[--C-:B------:R-:W-:Y:S01]  /*4150*/  FFMA.FTZ R105, R115, UR10, -R119.reuse ;  /* 0x0000000a73697c23 */ /* 0x100fe20008010877 */
[----:B------:R-:W-:-:S02]  /*4160*/  FFMA.FTZ R115, R100, UR10, -R119 ;  /* 0x0000000a64737c23 */ /* 0x000fc40008010877 */
[----:B--2---:R-:W-:Y:S02]  /*4170*/  FMNMX.FTZ R109, R47, R108, !PT ;  /* 0x0000006c2f6d7209 */ /* 0x004fe40007810000 */
[----:B------:R-:W-:Y:S02]  /*4180*/  MUFU.EX2 R31, R31 ;  /* 0x0000001f001f7308 */ /* 0x000fe40000000800 */
[----:B------:R-:W-:-:S04]  /*4190*/  FMNMX.FTZ R108, R48, R109, !PT ;  /* 0x0000006d306c7209 */ /* 0x000fc80007810000 */
[----:B------:R-:W-:Y:S02]  /*41a0*/  FMNMX.FTZ R109, R49, R108, !PT ;  /* 0x0000006c316d7209 */ /* 0x000fe40007810000 */
[----:B------:R-:W2:Y:S02]  /*41b0*/  MUFU.EX2 R64, R64 ;  /* 0x0000004000407308 */ /* 0x000ea40000000800 */
[----:B------:R-:W-:Y:S01]  /*41c0*/  FMNMX.FTZ R108, R50, R109, !PT ;  /* 0x0000006d326c7209 */ /* 0x000fe20007810000 */
[----:B------:R-:W-:-:S03]  /*41d0*/  FFMA.FTZ R109, R90, UR10, -R119 ;  /* 0x0000000a5a6d7c23 */ /* 0x000fc60008010877 */
[----:B------:R-:W-:Y:S02]  /*41e0*/  FMNMX.FTZ R89, R51, R108, !PT ;  /* 0x0000006c33597209 */ /* 0x000fe40007810000 */
[----:B------:R4:W-:Y:S02]  /*41f0*/  MUFU.EX2 R108, R113 ;  /* 0x00000071006c7308 */ /* 0x0009e40000000800 */
[----:B-1----:R-:W-:-:S04]  /*4200*/  FMNMX.FTZ R112, R52, R89, !PT ;  /* 0x0000005934707209 */ /* 0x002fc80007810000 */
[----:B------:R-:W-:Y:S01]  /*4210*/  FMNMX.FTZ R89, R53, R112, !PT ;  /* 0x0000007035597209 */ /* 0x000fe20007810000 */
[----:B------:R-:W-:-:S01]  /*4220*/  FFMA.FTZ R112, R92, UR10, -R119 ;  /* 0x0000000a5c707c23 */ /* 0x000fc20008010877 */
[----:B------:R-:W-:Y:S01]  /*4230*/  MUFU.EX2 R35, R35 ;  /* 0x0000002300237308 */ /* 0x000fe20000000800 */
[----:B----4-:R-:W-:-:S01]  /*4240*/  FFMA.FTZ R113, R95, UR10, -R119 ;  /* 0x0000000a5f717c23 */ /* 0x010fc20008010877 */
[----:B------:R-:W-:Y:S01]  /*4250*/  FMNMX.FTZ R90, R54, R89, !PT ;  /* 0x00000059365a7209 */ /* 0x000fe20007810000 */
[----:B------:R-:W-:-:S01]  /*4260*/  FFMA.FTZ R89, R93, UR10, -R119 ;  /* 0x0000000a5d597c23 */ /* 0x000fc20008010877 */
[----:B------:R-:W-:Y:S01]  /*4270*/  FFMA.FTZ R95, R96, UR10, -R119 ;  /* 0x0000000a605f7c23 */ /* 0x000fe20008010877 */
[----:B--2---:R-:W-:Y:S02]  /*4280*/  F2FP.SATFINITE.E4M3.F32.PACK_AB_MERGE_C R200, R64, R31, RZ ;  /* 0x0000001f40c8723e */ /* 0x004fe400048070ff */
[----:B------:R-:W-:Y:S01]  /*4290*/  FMNMX.FTZ R93, R55, R90, !PT ;  /* 0x0000005a375d7209 */ /* 0x000fe20007810000 */
[----:B------:R-:W-:Y:S01]  /*42a0*/  MUFU.EX2 R38, R38 ;  /* 0x0000002600267308 */ /* 0x000fe20000000800 */
[----:B------:R-:W-:-:S02]  /*42b0*/  F2FP.SATFINITE.E4M3.F32.PACK_AB_MERGE_C R200, R34, R5, R200 ;  /* 0x0000000522c8723e */ /* 0x000fc400048070c8 */
        /* <DEDUP_REMOVED lines=8> */
[----:B------:R1:W-:Y:S03]  /*4340*/  MUFU.EX2 R92, R113 ;  /* 0x00000071005c7308 */ /* 0x0003e60000000800 */
[----:B------:R-:W-:-:S04]  /*4350*/  FMNMX.FTZ R93, R25, R96, !PT ;  /* 0x00000060195d7209 */ /* 0x000fc80007810000 */
[----:B------:R-:W-:Y:S01]  /*4360*/  FMNMX.FTZ R96, R26, R93, !PT ;  /* 0x0000005d1a607209 */ /* 0x000fe20007810000 */
[----:B------:R-:W2:Y:S01]  /*4370*/  MUFU.EX2 R70, R70 ;  /* 0x0000004600467308 */ /* 0x000ea20000000800 */
[----:B-1----:R-:W-:-:S02]  /*4380*/  FFMA.FTZ R113, R80, UR10, -R119 ;  /* 0x0000000a50717c23 */ /* 0x002fc40008010877 */
[----:B------:R-:W-:-:S04]  /*4390*/  FMNMX.FTZ R96, R27, R96, !PT ;  /* 0x000000601b607209 */ /* 0x000fc80007810000 */
[----:B------:R-:W-:Y:S01]  /*43a0*/  FMNMX.FTZ R99, R61, R96, !PT ;  /* 0x000000603d637209 */ /* 0x000fe20007810000 */
[----:B------:R1:W-:Y:S03]  /*43b0*/  MUFU.EX2 R93, R115 ;  /* 0x00000073005d7308 */ /* 0x0003e60000000800 */
[----:B------:R-:W-:Y:S01]  /*43c0*/  FMNMX.FTZ R100, R28, R99, !PT ;  /* 0x000000631c647209 */ /* 0x000fe20007810000 */
[----:B------:R-:W-:-:S03]  /*43d0*/  FFMA.FTZ R99, R103, UR10, -R119 ;  /* 0x0000000a67637c23 */ /* 0x000fc60008010877 */
[----:B------:R-:W-:Y:S01]  /*43e0*/  FMNMX.FTZ R103, R29, R100, !PT ;  /* 0x000000641d677209 */ /* 0x000fe20007810000 */
[----:B------:R-:W-:-:S01]  /*43f0*/  FFMA.FTZ R100, R79, UR10, -R119 ;  /* 0x0000000a4f647c23 */ /* 0x000fc20008010877 */
[----:B------:R4:W-:Y:S01]  /*4400*/  MUFU.EX2 R96, R122 ;  /* 0x0000007a00607308 */ /* 0x0009e20000000800 */
[----:B-1----:R-:W-:-:S01]  /*4410*/  FFMA.FTZ R115, R118, UR10, -R119 ;  /* 0x0000000a76737c23 */ /* 0x002fc20008010877 */
[----:B------:R-:W-:Y:S01]  /*4420*/  FMNMX.FTZ R103, R62, R103, !PT ;  /* 0x000000673e677209 */ /* 0x000fe20007810000 */
[----:B------:R-:W-:Y:S01]  /*4430*/  IMAD.U32 R118, RZ, RZ, UR10 ;  /* 0x0000000aff767e24 */ /* 0x000fe2000f8e00ff */
[----:B--2---:R-:W-:Y:S02]  /*4440*/  F2FP.SATFINITE.E4M3.F32.PACK_AB_MERGE_C R202, R70, R39, RZ ;  /* 0x0000002746ca723e */ /* 0x004fe400048070ff */
[----:B------:R-:W-:Y:S02]  /*4450*/  FMNMX.FTZ R112, R30, R103, !PT ;  /* 0x000000671e707209 */ /* 0x000fe40007810000 */
[----:B------:R-:W-:Y:S01]  /*4460*/  MUFU.EX2 R65, R65 ;  /* 0x0000004100417308 */ /* 0x000fe20000000800 */
[----:B------:R-:W-:-:S02]  /*4470*/  F2FP.SATFINITE.E4M3.F32.PACK_AB_MERGE_C R202, R38, R35, R202 ;  /* 0x0000002326ca723e */ /* 0x000fc400048070ca */
[----:B------:R-:W-:-:S04]  /*4480*/  FMNMX.FTZ R79, R63, R112, !PT ;  /* 0x000000703f4f7209 */ /* 0x000fc80007810000 */
[----:B------:R-:W-:Y:S01]  /*4490*/  FMNMX.FTZ R103, R68, R79, !PT ;  /* 0x0000004f44677209 */ /* 0x000fe20007810000 */
[----:B------:R-:W-:Y:S03]  /*44a0*/  MUFU.EX2 R66, R66 ;  /* 0x0000004200427308 */ /* 0x000fe60000000800 */
[----:B------:R-:W-:-:S04]  /*44b0*/  FMNMX.FTZ R80, R32, R103, !PT ;  /* 0x0000006720507209 */ /* 0x000fc80007810000 */
[----:B------:R-:W-:Y:S01]  /*44c0*/  FMNMX.FTZ R103, R33, R80, !PT ;  /* 0x0000005021677209 */ /* 0x000fe20007810000 */
[----:B------:R1:W-:Y:S03]  /*44d0*/  MUFU.EX2 R79, R113 ;  /* 0x00000071004f7308 */ /* 0x0003e60000000800 */
[----:B------:R-:W-:-:S04]  /*44e0*/  FMNMX.FTZ R112, R36, R103, !PT ;  /* 0x0000006724707209 */ /* 0x000fc80007810000 */
[----:B----4-:R-:W-:Y:S01]  /*44f0*/  FMNMX.FTZ R122, R37, R112, !PT ;  /* 0x00000070257a7209 */ /* 0x010fe20007810000 */
[----:B------:R-:W-:Y:S01]  /*4500*/  MUFU.EX2 R80, R129 ;  /* 0x0000008100507308 */ /* 0x000fe20000000800 */
[----:B-1----:R-:W-:-:S02]  /*4510*/  FFMA.FTZ R113, R132, UR10, -R119 ;  /* 0x0000000a84717c23 */ /* 0x002fc40008010877 */
        /* <DEDUP_REMOVED lines=8> */
[----:B------:R-:W1:Y:S03]  /*45a0*/  MUFU.EX2 R74, R74 ;  /* 0x0000004a004a7308 */ /* 0x000e660000000800 */
[----:B------:R-:W-:Y:S01]  /*45b0*/  FMNMX.FTZ R103, R121, R122, !PT ;  /* 0x0000007a79677209 */ /* 0x000fe20007810000 */
[--C-:B------:R-:W-:Y:S01]  /*45c0*/  FFMA.FTZ R122, R101, UR10, -R119.reuse ;  /* 0x0000000a657a7c23 */ /* 0x100fe20008010877 */
[----:B------:R-:W-:-:S01]  /*45d0*/  FFMA.FTZ R101, R102, UR10, -R119 ;  /* 0x0000000a66657c23 */ /* 0x000fc20008010877 */
[--C-:B------:R-:W-:Y:S01]  /*45e0*/  FFMA.FTZ R102, R107, UR10, -R119.reuse ;  /* 0x0000000a6b667c23 */ /* 0x100fe20008010877 */
[----:B------:R-:W-:-:S01]  /*45f0*/  FFMA.FTZ R107, R110, UR10, -R119 ;  /* 0x0000000a6e6b7c23 */ /* 0x000fc20008010877 */
[----:B------:R-:W2:Y:S01]  /*4600*/  SHFL.BFLY PT, R128, R103, 0x2, 0x1f ;  /* 0x0c401f0067807f89 */ /* 0x000ea200000e0000 */
[----:B------:R-:W-:-:S01]  /*4610*/  FFMA.FTZ R110, R111, UR10, -R119 ;  /* 0x0000000a6f6e7c23 */ /* 0x000fc20008010877 */
[--C-:B------:R-:W-:Y:S01]  /*4620*/  FFMA.FTZ R111, R114, UR10, -R119.reuse ;  /* 0x0000000a726f7c23 */ /* 0x100fe20008010877 */
[----:B------:R-:W-:-:S01]  /*4630*/  FFMA.FTZ R114, R116, UR10, -R119 ;  /* 0x0000000a74727c23 */ /* 0x000fc20008010877 */
[--C-:B------:R-:W-:Y:S01]  /*4640*/  FFMA.FTZ R116, R117, UR10, -R119.reuse ;  /* 0x0000000a75747c23 */ /* 0x100fe20008010877 */
[----:B------:R-:W-:-:S01]  /*4650*/  FFMA.FTZ R117, R124, UR10, -R119 ;  /* 0x0000000a7c757c23 */ /* 0x000fc20008010877 */
[----:B------:R-:W-:Y:S01]  /*4660*/  MUFU.EX2 R67, R67 ;  /* 0x0000004300437308 */ /* 0x000fe20000000800 */
[----:B-1----:R-:W-:-:S04]  /*4670*/  F2FP.SATFINITE.E4M3.F32.PACK_AB_MERGE_C R204, R74, R69, RZ ;  /* 0x000000454acc723e */ /* 0x002fc800048070ff */
[----:B------:R-:W-:-:S03]  /*4680*/  F2FP.SATFINITE.E4M3.F32.PACK_AB_MERGE_C R204, R66, R65, R204 ;  /* 0x0000004142cc723e */ /* 0x000fc600048070cc */
[----:B------:R-:W-:Y:S08]  /*4690*/  MUFU.EX2 R72, R72 ;  /* 0x0000004800487308 */ /* 0x000ff00000000800 */
[----:B------:R-:W-:Y:S01]  /*46a0*/  MUFU.EX2 R71, R71 ;  /* 0x0000004700477308 */ /* 0x000fe20000000800 */
[----:B--2---:R-:W-:-:S05]  /*46b0*/  FMNMX.FTZ R128, R103, R128, !PT ;  /* 0x0000008067807209 */ /* 0x004fca0007810000 */
[----:B------:R-:W1:Y:S02]  /*46c0*/  SHFL.BFLY PT, R103, R128, 0x1, 0x1f ;  /* 0x0c201f0080677f89 */ /* 0x000e6400000e0000 */
[----:B------:R-:W2:Y:S08]  /*46d0*/  MUFU.EX2 R78, R78 ;  /* 0x0000004e004e7308 */ /* 0x000eb00000000800 */
[----:B------:R-:W-:Y:S08]  /*46e0*/  MUFU.EX2 R73, R73 ;  /* 0x0000004900497308 */ /* 0x000ff00000000800 */
[----:B------:R-:W4:Y:S01]  /*46f0*/  MUFU.EX2 R77, R77 ;  /* 0x0000004d004d7308 */ /* 0x000f220000000800 */
[----:B--2---:R-:W-:-:S04]  /*4700*/  F2FP.SATFINITE.E4M3.F32.PACK_AB_MERGE_C R206, R78, R71, RZ ;  /* 0x000000474ece723e */ /* 0x004fc800048070ff */
[----:B------:R-:W-:Y:S02]  /*4710*/  F2FP.SATFINITE.E4M3.F32.PACK_AB_MERGE_C R206, R72, R67, R206 ;  /* 0x0000004348ce723e */ /* 0x000fe400048070ce */
[----:B-1----:R-:W-:Y:S01]  /*4720*/  FMNMX.FTZ R103, R128, R103, !PT ;  /* 0x0000006780677209 */ /* 0x002fe20007810000 */
[----:B------:R-:W-:Y:S03]  /*4730*/  MUFU.EX2 R81, R81 ;  /* 0x0000005100517308 */ /* 0x000fe60000000800 */
[C---:B------:R-:W-:Y:S01]  /*4740*/  FSETP.NEU.FTZ.AND P1, PT, R103.reuse, -INF , PT ;  /* 0xff8000006700780b */ /* 0x040fe20003f3d000 */
[----:B------:R-:W-:Y:S01]  /*4750*/  FFMA.FTZ R124, R103, R118, -8 ;  /* 0xc1000000677c7423 */ /* 0x000fe20000010076 */
[----:B------:R-:W-:-:S03]  /*4760*/  FFMA.FTZ R118, R120, UR10, -R119 ;  /* 0x0000000a78767c23 */ /* 0x000fc60008010877 */
[----:B------:R-:W-:Y:S01]  /*4770*/  MUFU.EX2 R85, R85 ;  /* 0x0000005500557308 */ /* 0x000fe20000000800 */
[----:B------:R-:W-:Y:S02]  /*4780*/  FSEL R119, R124, RZ, P1 ;  /* 0x000000ff7c777208 */ /* 0x000fe40000800000 */
[----:B------:R-:W-:Y:S02]  /*4790*/  PLOP3.LUT P1, PT, PT, PT, UP0, 0x80, 0x0 ;  /* 0x000000000000781c */ /* 0x000fe40003f2f008 */
[----:B----4-:R-:W-:Y:S01]  /*47a0*/  F2FP.SATFINITE.E4M3.F32.PACK_AB_MERGE_C R208, R86, R77, RZ ;  /* 0x0000004d56d0723e */ /* 0x010fe200048070ff */
        /* <DEDUP_REMOVED lines=20> */
[----:B------:R-:W-:Y:S01]  /*48f0*/  FADD.FTZ R54, R5, R34 ;  /* 0x0000002205367221 */ /* 0x000fe20000010000 */
[----:B------:R-:W-:-:S01]  /*4900*/  FFMA.FTZ R15, R44, UR10, -R119 ;  /* 0x0000000a2c0f7c23 */ /* 0x000fc20008010877 */
[----:B------:R-:W2:Y:S01]  /*4910*/  MUFU.EX2 R120, R120 ;  /* 0x0000007800787308 */ /* 0x000ea20000000800 */
[----:B------:R-:W-:-:S01]  /*4920*/  FFMA.FTZ R131, R12, UR10, -R119 ;  /* 0x0000000a0c837c23 */ /* 0x000fc20008010877 */
[--C-:B------:R-:W-:Y:S01]  /*4930*/  FFMA.FTZ R44, R45, UR10, -R119.reuse ;  /* 0x0000000a2d2c7c23 */ /* 0x100fe20008010877 */
[----:B------:R-:W-:-:S01]  /*4940*/  FFMA.FTZ R45, R55, UR10, -R119 ;  /* 0x0000000a372d7c23 */ /* 0x000fc20008010877 */
[----:B------:R-:W-:Y:S01]  /*4950*/  FADD.FTZ R55, R31, R54 ;  /* 0x000000361f377221 */ /* 0x000fe20000010000 */
[----:B------:R-:W-:-:S01]  /*4960*/  FFMA.FTZ R135, R46, UR10, -R119 ;  /* 0x0000000a2e877c23 */ /* 0x000fc20008010877 */
[--C-:B------:R-:W-:Y:S01]  /*4970*/  FFMA.FTZ R46, R56, UR10, -R119.reuse ;  /* 0x0000000a382e7c23 */ /* 0x100fe20008010877 */
[----:B------:R-:W-:-:S01]  /*4980*/  FFMA.FTZ R12, R43, UR10, -R119 ;  /* 0x0000000a2b0c7c23 */ /* 0x000fc20008010877 */
[----:B------:R-:W4:Y:S01]  /*4990*/  MUFU.EX2 R129, R129 ;  /* 0x0000008100817308 */ /* 0x000f220000000800 */
[----:B-1----:R-:W-:-:S01]  /*49a0*/  FADD.FTZ R49, R4, R7 ;  /* 0x0000000704317221 */ /* 0x002fc20000010000 */
[----:B------:R-:W-:Y:S01]  /*49b0*/  FADD.FTZ R56, R64, R55 ;  /* 0x0000003740387221 */ /* 0x000fe20000010000 */
[----:B------:R-:W-:-:S01]  /*49c0*/  FFMA.FTZ R43, R52, UR10, -R119 ;  /* 0x0000000a342b7c23 */ /* 0x000fc20008010877 */
[--C-:B------:R-:W-:Y:S01]  /*49d0*/  FFMA.FTZ R52, R57, UR10, -R119.reuse ;  /* 0x0000000a39347c23 */ /* 0x100fe20008010877 */
[----:B------:R-:W-:-:S01]  /*49e0*/  FFMA.FTZ R10, R21, UR10, -R119 ;  /* 0x0000000a150a7c23 */ /* 0x000fc20008010877 */
[----:B------:R-:W-:Y:S01]  /*49f0*/  FADD.FTZ R57, R35, R56 ;  /* 0x0000003823397221 */ /* 0x000fe20000010000 */
[----:B------:R-:W-:-:S01]  /*4a00*/  FFMA.FTZ R21, R48, UR10, -R119 ;  /* 0x0000000a30157c23 */ /* 0x000fc20008010877 */
[----:B------:R-:W1:Y:S01]  /*4a10*/  MUFU.EX2 R6, R6 ;  /* 0x0000000600067308 */ /* 0x000e620000000800 */
[----:B--2---:R-:W-:-:S01]  /*4a20*/  FADD.FTZ R54, R120, R49 ;  /* 0x0000003178367221 */ /* 0x004fc20000010000 */
[----:B------:R-:W-:Y:S01]  /*4a30*/  FADD.FTZ R56, R38, R57 ;  /* 0x0000003926387221 */ /* 0x000fe20000010000 */
[----:B------:R-:W-:-:S01]  /*4a40*/  FFMA.FTZ R48, R50, UR10, -R119 ;  /* 0x0000000a32307c23 */ /* 0x000fc20008010877 */
[--C-:B------:R-:W-:Y:S01]  /*4a50*/  FFMA.FTZ R50, R53, UR10, -R119.reuse ;  /* 0x0000000a35327c23 */ /* 0x100fe20008010877 */
[----:B------:R-:W-:-:S01]  /*4a60*/  FFMA.FTZ R53, R58, UR10, -R119 ;  /* 0x0000000a3a357c23 */ /* 0x000fc20008010877 */
[----:B------:R-:W-:Y:S01]  /*4a70*/  FADD.FTZ R57, R39, R56 ;  /* 0x0000003827397221 */ /* 0x000fe20000010000 */
[----:B------:R-:W-:-:S01]  /*4a80*/  FFMA.FTZ R49, R59, UR10, -R119 ;  /* 0x0000000a3b317c23 */ /* 0x000fc20008010877 */
[----:B------:R-:W2:Y:S01]  /*4a90*/  MUFU.EX2 R9, R9 ;  /* 0x0000000900097308 */ /* 0x000ea20000000800 */
[----:B----4-:R-:W-:-:S01]  /*4aa0*/  FADD.FTZ R55, R129, R54 ;  /* 0x0000003681377221 */ /* 0x010fc20000010000 */
[----:B------:R-:W-:Y:S01]  /*4ab0*/  FADD.FTZ R58, R70, R57 ;  /* 0x00000039463a7221 */ /* 0x000fe20000010000 */
[----:B------:R-:W-:-:S01]  /*4ac0*/  FFMA.FTZ R25, R25, UR10, -R119 ;  /* 0x0000000a19197c23 */ /* 0x000fc20008010877 */
[--C-:B---3--:R-:W-:Y:S01]  /*4ad0*/  FFMA.FTZ R3, R26, UR10, -R119.reuse ;  /* 0x0000000a1a037c23 */ /* 0x108fe20008010877 */
[----:B------:R-:W-:-:S01]  /*4ae0*/  FFMA.FTZ R26, R27, UR10, -R119 ;  /* 0x0000000a1b1a7c23 */ /* 0x000fc20008010877 */
[----:B------:R-:W-:Y:S01]  /*4af0*/  FADD.FTZ R57, R65, R58 ;  /* 0x0000003a41397221 */ /* 0x000fe20000010000 */
[----:B------:R-:W-:-:S01]  /*4b00*/  FFMA.FTZ R28, R28, UR10, -R119 ;  /* 0x0000000a1c1c7c23 */ /* 0x000fc20008010877 */
[----:B------:R-:W3:Y:S01]  /*4b10*/  MUFU.EX2 R124, R124 ;  /* 0x0000007c007c7308 */ /* 0x000ee20000000800 */
        /* <DEDUP_REMOVED lines=16> */
[----:B---3--:R-:W-:-:S01]  /*4c20*/  FADD.FTZ R56, R124, R55 ;  /* 0x000000377c387221 */ /* 0x008fc20000010000 */
[--C-:B------:R-:W-:Y:S01]  /*4c30*/  FFMA.FTZ R36, R36, UR10, -R119.reuse ;  /* 0x0000000a24247c23 */ /* 0x100fe20008010877 */
[----:B------:R-:W-:-:S01]  /*4c40*/  FFMA.FTZ R37, R37, UR10, -R119 ;  /* 0x0000000a25257c23 */ /* 0x000fc20008010877 */
[----:B------:R-:W-:Y:S01]  /*4c50*/  F2FP.SATFINITE.E4M3.F32.PACK_AB_MERGE_C R120, R129, R120, RZ ;  /* 0x000000788178723e */ /* 0x000fe200048070ff */
[----:B------:R-:W-:-:S01]  /*4c60*/  FFMA.FTZ R75, R75, UR10, -R119 ;  /* 0x0000000a4b4b7c23 */ /* 0x000fc20008010877 */
[--C-:B------:R-:W-:Y:S01]  /*4c70*/  FFMA.FTZ R76, R76, UR10, -R119.reuse ;  /* 0x0000000a4c4c7c23 */ /* 0x100fe20008010877 */
[----:B------:R-:W-:-:S01]  /*4c80*/  FFMA.FTZ R126, R126, UR10, -R119 ;  /* 0x0000000a7e7e7c23 */ /* 0x000fc20008010877 */
[----:B------:R-:W3:Y:S01]  /*4c90*/  MUFU.EX2 R11, R11 ;  /* 0x0000000b000b7308 */ /* 0x000ee20000000800 */
[----:B-1----:R-:W-:-:S01]  /*4ca0*/  FADD.FTZ R55, R131, R56 ;  /* 0x0000003883377221 */ /* 0x002fc20000010000 */
[----:B------:R-:W-:Y:S01]  /*4cb0*/  F2FP.SATFINITE.E4M3.F32.PACK_AB_MERGE_C R124, R131, R124, RZ ;  /* 0x0000007c837c723e */ /* 0x000fe200048070ff */
[----:B------:R-:W-:-:S01]  /*4cc0*/  FFMA.FTZ R127, R127, UR10, -R119 ;  /* 0x0000000a7f7f7c23 */ /* 0x000fc20008010877 */
[----:B------:R-:W-:Y:S01]  /*4cd0*/  F2FP.SATFINITE.E4M3.F32.PACK_AB_MERGE_C R201, R7, R4, R120 ;  /* 0x0000000407c9723e */ /* 0x000fe20004807078 */
[----:B------:R-:W-:-:S01]  /*4ce0*/  FFMA.FTZ R123, R123, UR10, -R119 ;  /* 0x0000000a7b7b7c23 */ /* 0x000fc20008010877 */
[----:B------:R-:W-:Y:S01]  /*4cf0*/  F2FP.SATFINITE.E4M3.F32.PACK_AB_MERGE_C R203, R9, R6, R124 ;  /* 0x0000000609cb723e */ /* 0x000fe2000480707c */
[----:B------:R-:W-:-:S01]  /*4d00*/  FFMA.FTZ R125, R125, UR10, -R119 ;  /* 0x0000000a7d7d7c23 */ /* 0x000fc20008010877 */
[----:B------:R-:W1:Y:S01]  /*4d10*/  MUFU.EX2 R14, R14 ;  /* 0x0000000e000e7308 */ /* 0x000e620000000800 */
[----:B--2---:R-:W-:-:S01]  /*4d20*/  FADD.FTZ R56, R8, R55 ;  /* 0x0000003708387221 */ /* 0x004fc20000010000 */
[----:B------:R-:W-:Y:S01]  /*4d30*/  F2FP.SATFINITE.E4M3.F32.PACK_AB_MERGE_C R210, R106, R85, RZ ;  /* 0x000000556ad2723e */ /* 0x000fe200048070ff */
[--C-:B------:R-:W-:Y:S01]  /*4d40*/  IMAD.MOV.U32 R74, RZ, RZ, R87.reuse ;  /* 0x000000ffff4a7224 */ /* 0x100fe200078e0057 */
[----:B------:R-:W-:Y:S01]  /*4d50*/  F2FP.SATFINITE.E4M3.F32.PACK_AB_MERGE_C R208, R82, R73, R208 ;  /* 0x0000004952d0723e */ /* 0x000fe200048070d0 */
[--C-:B------:R-:W-:Y:S01]  /*4d60*/  IMAD.MOV.U32 R69, RZ, RZ, R87.reuse ;  /* 0x000000ffff457224 */ /* 0x100fe200078e0057 */
[----:B------:R-:W-:Y:S01]  /*4d70*/  F2FP.SATFINITE.E4M3.F32.PACK_AB_MERGE_C R210, R104, R81, R210 ;  /* 0x0000005168d2723e */ /* 0x000fe200048070d2 */
[----:B------:R-:W-:Y:S01]  /*4d80*/  IMAD.MOV.U32 R67, RZ, RZ, R87 ;  /* 0x000000ffff437224 */ /* 0x000fe200078e0057 */
[----:B------:R-:W2:Y:S01]  /*4d90*/  MUFU.EX2 R133, R133 ;  /* 0x0000008500857308 */ /* 0x000ea20000000800 */
[----:B---3--:R-:W-:-:S01]  /*4da0*/  FADD.FTZ R55, R11, R56 ;  /* 0x000000380b377221 */ /* 0x008fc20000010000 */
[-C--:B------:R-:W-:Y:S01]  /*4db0*/  MOV R70, R87.reuse ;  /* 0x0000005700467202 */ /* 0x080fe20000000f00 */
[--C-:B------:R-:W-:Y:S01]  /*4dc0*/  IMAD.MOV.U32 R66, RZ, RZ, R87.reuse ;  /* 0x000000ffff427224 */ /* 0x100fe200078e0057 */
[----:B------:R-:W-:Y:S01]  /*4dd0*/  MOV R35, R87 ;  /* 0x0000005700237202 */ /* 0x000fe20000000f00 */
[----:B------:R-:W-:-:S02]  /*4de0*/  IMAD.MOV.U32 R65, RZ, RZ, R87 ;  /* 0x000000ffff417224 */ /* 0x000fc400078e0057 */
[----:B------:R-:W-:Y:S01]  /*4df0*/  IMAD.MOV.U32 R64, RZ, RZ, R87 ;  /* 0x000000ffff407224 */ /* 0x000fe200078e0057 */
[----:B------:R-:W3:Y:S01]  /*4e00*/  MUFU.EX2 R10, R10 ;  /* 0x0000000a000a7308 */ /* 0x000ee20000000800 */
[----:B-1----:R-:W-:-:S01]  /*4e10*/  FADD.FTZ R56, R14, R55 ;  /* 0x000000370e387221 */ /* 0x002fc20000010000 */
[----:B------:R-:W-:-:S06]  /*4e20*/  FFMA.FTZ R55, R30, UR10, -R119 ;  /* 0x0000000a1e377c23 */ /* 0x000fcc0008010877 */
[----:B------:R-:W1:Y:S01]  /*4e30*/  MUFU.EX2 R13, R13 ;  /* 0x0000000d000d7308 */ /* 0x000e620000000800 */
[----:B--2---:R-:W-:-:S01]  /*4e40*/  FADD.FTZ R57, R133, R56 ;  /* 0x0000003885397221 */ /* 0x004fc20000010000 */
[----:B------:R-:W-:Y:S01]  /*4e50*/  FADD.FTZ R56, R72, R59 ;  /* 0x0000003b48387221 */ /* 0x000fe20000010000 */
[----:B------:R-:W-:Y:S01]  /*4e60*/  F2FP.SATFINITE.E4M3.F32.PACK_AB_MERGE_C R133, R133, R14, RZ ;  /* 0x0000000e8585723e */ /* 0x000fe200048070ff */
[----:B------:R-:W-:-:S03]  /*4e70*/  IMAD.MOV.U32 R72, RZ, RZ, R87 ;  /* 0x000000ffff487224 */ /* 0x000fc600078e0057 */
[----:B------:R-:W-:Y:S01]  /*4e80*/  F2FP.SATFINITE.E4M3.F32.PACK_AB_MERGE_C R205, R11, R8, R133 ;  /* 0x000000080bcd723e */ /* 0x000fe20004807085 */
[----:B------:R-:W2:Y:S01]  /*4e90*/  MUFU.EX2 R40, R40 ;  /* 0x0000002800287308 */ /* 0x000ea20000000800 */
[----:B---3--:R-:W-:-:S01]  /*4ea0*/  FADD.FTZ R30, R10, R57 ;  /* 0x000000390a1e7221 */ /* 0x008fc20000010000 */
[----:B------:R-:W-:Y:S01]  /*4eb0*/  FADD.FTZ R57, R71, R56 ;  /* 0x0000003847397221 */ /* 0x000fe20000010000 */
[----:B------:R-:W-:-:S01]  /*4ec0*/  FFMA.FTZ R56, R32, UR10, -R119 ;  /* 0x0000000a20387c23 */ /* 0x000fc20008010877 */
[----:B------:R-:W-:Y:S01]  /*4ed0*/  FFMA.FTZ R119, R121, UR10, -R119 ;  /* 0x0000000a79777c23 */ /* 0x000fe20008010877 */
[----:B------:R-:W-:Y:S02]  /*4ee0*/  IMAD.MOV.U32 R71, RZ, RZ, R87 ;  /* 0x000000ffff477224 */ /* 0x000fe400078e0057 */
[----:B------:R-:W-:Y:S01]  /*4ef0*/  FADD.FTZ R32, R78, R57 ;  /* 0x000000394e207221 */ /* 0x000fe20000010000 */
[----:B------:R-:W-:Y:S01]  /*4f00*/  IMAD.MOV.U32 R78, RZ, RZ, R87 ;  /* 0x000000ffff4e7224 */ /* 0x000fe200078e0057 */
[----:B------:R-:W3:Y:S02]  /*4f10*/  MUFU.EX2 R41, R41 ;  /* 0x0000002900297308 */ /* 0x000ee40000000800 */
[----:B------:R-:W-:-:S01]  /*4f20*/  FADD.FTZ R57, R73, R32 ;  /* 0x0000002049397221 */ /* 0x000fc20000010000 */
[----:B------:R-:W-:-:S03]  /*4f30*/  IMAD.MOV.U32 R73, RZ, RZ, R87 ;  /* 0x000000ffff497224 */ /* 0x000fc600078e0057 */
[----:B------:R-:W-:Y:S01]  /*4f40*/  FADD.FTZ R32, R82, R57 ;  /* 0x0000003952207221 */ /* 0x000fe20000010000 */
[----:B------:R-:W-:Y:S01]  /*4f50*/  IMAD.MOV.U32 R82, RZ, RZ, R87 ;  /* 0x000000ffff527224 */ /* 0x000fe200078e0057 */
[----:B------:R-:W4:Y:S02]  /*4f60*/  MUFU.EX2 R12, R12 ;  /* 0x0000000c000c7308 */ /* 0x000f240000000800 */
[----:B------:R-:W-:-:S01]  /*4f70*/  FADD.FTZ R57, R77, R32 ;  /* 0x000000204d397221 */ /* 0x000fc20000010000 */
[----:B------:R-:W-:-:S03]  /*4f80*/  MOV R77, R87 ;  /* 0x00000057004d7202 */ /* 0x000fc60000000f00 */
[----:B------:R-:W-:Y:S01]  /*4f90*/  FADD.FTZ R58, R86, R57 ;  /* 0x00000039563a7221 */ /* 0x000fe20000010000 */
[----:B------:R-:W-:Y:S01]  /*4fa0*/  IMAD.MOV.U32 R86, RZ, RZ, R87 ;  /* 0x000000ffff567224 */ /* 0x000fe200078e0057 */
[----:B------:R-:W5:Y:S02]  /*4fb0*/  MUFU.EX2 R15, R15 ;  /* 0x0000000f000f7308 */ /* 0x000f640000000800 */
[----:B------:R-:W-:-:S01]  /*4fc0*/  FADD.FTZ R59, R81, R58 ;  /* 0x0000003a513b7221 */ /* 0x000fc20000010000 */
[----:B------:R-:W-:-:S05]  /*4fd0*/  IMAD.MOV.U32 R81, RZ, RZ, R87 ;  /* 0x000000ffff517224 */ /* 0x000fca00078e0057 */
[----:B------:R1:W-:Y:S08]  /*4fe0*/  MUFU.EX2 R27, R25 ;  /* 0x00000019001b7308 */ /* 0x0003f00000000800 */
[----:B------:R-:W5:Y:S01]  /*4ff0*/  MUFU.EX2 R44, R44 ;  /* 0x0000002c002c7308 */ /* 0x000f620000000800 */
[----:B-1----:R-:W-:-:S04]  /*5000*/  FADD.FTZ R25, R13, R30 ;  /* 0x0000001e0d197221 */ /* 0x002fc80000010000 */
[----:B--2---:R-:W-:-:S03]  /*5010*/  FADD.FTZ R30, R40, R25 ;  /* 0x00000019281e7221 */ /* 0x004fc60000010000 */
[----:B------:R-:W1:Y:S01]  /*5020*/  MUFU.EX2 R135, R135 ;  /* 0x0000008700877308 */ /* 0x000e620000000800 */
[----:B---3--:R-:W-:-:S01]  /*5030*/  FADD.FTZ R25, R41, R30 ;  /* 0x0000001e29197221 */ /* 0x008fc20000010000 */
[----:B------:R-:W-:-:S03]  /*5040*/  F2FP.SATFINITE.E4M3.F32.PACK_AB_MERGE_C R41, R41, R40, RZ ;  /* 0x000000282929723e */ /* 0x000fc600048070ff */
[----:B----4-:R-:W-:Y:S01]  /*5050*/  FADD.FTZ R30, R12, R25 ;  /* 0x000000190c1e7221 */ /* 0x010fe20000010000 */
[----:B------:R-:W-:Y:S01]  /*5060*/  F2FP.SATFINITE.E4M3.F32.PACK_AB_MERGE_C R207, R13, R10, R41 ;  /* 0x0000000a0dcf723e */ /* 0x000fe20004807029 */
[----:B------:R-:W-:Y:S01]  /*5070*/  IMAD.MOV.U32 R41, RZ, RZ, R87 ;  /* 0x000000ffff297224 */ /* 0x000fe200078e0057 */
[----:B------:R-:W-:Y:S01]  /*5080*/  MUFU.EX2 R20, R20 ;  /* 0x0000001400147308 */ /* 0x000fe20000000800 */
[----:B-----5:R-:W-:-:S04]  /*5090*/  FADD.FTZ R25, R15, R30 ;  /* 0x0000001e0f197221 */ /* 0x020fc80000010000 */
[----:B------:R-:W-:-:S03]  /*50a0*/  FADD.FTZ R32, R44, R25 ;  /* 0x000000192c207221 */ /* 0x000fc60000010000 */
[----:B------:R-:W-:Y:S01]  /*50b0*/  MUFU.EX2 R21, R21 ;  /* 0x0000001500157308 */ /* 0x000fe20000000800 */
[----:B-1----:R-:W-:-:S01]  /*50c0*/  FADD.FTZ R57, R135, R32 ;  /* 0x0000002087397221 */ /* 0x002fc20000010000 */
[----:B------:R-:W-:Y:S01]  /*50d0*/  FADD.FTZ R32, R104, R59 ;  /* 0x0000003b68207221 */ /* 0x000fe20000010000 */
[----:B------:R-:W-:Y:S01]  /*50e0*/  F2FP.SATFINITE.E4M3.F32.PACK_AB_MERGE_C R44, R135, R44, RZ ;  /* 0x0000002c872c723e */ /* 0x000fe200048070ff */
[----:B------:R-:W-:Y:S02]  /*50f0*/  IMAD.MOV.U32 R59, RZ, RZ, R87 ;  /* 0x000000ffff3b7224 */ /* 0x000fe400078e0057 */
[----:B------:R-:W-:-:S01]  /*5100*/  FADD.FTZ R31, R85, R32 ;  /* 0x00000020551f7221 */ /* 0x000fc20000010000 */
[----:B------:R-:W-:Y:S01]  /*5110*/  F2FP.SATFINITE.E4M3.F32.PACK_AB_MERGE_C R209, R15, R12, R44 ;  /* 0x0000000c0fd1723e */ /* 0x000fe2000480702c */
[----:B------:R-:W-:Y:S01]  /*5120*/  MUFU.EX2 R47, R47 ;  /* 0x0000002f002f7308 */ /* 0x000fe20000000800 */
[----:B------:R-:W-:Y:S02]  /*5130*/  IMAD.MOV.U32 R85, RZ, RZ, R87 ;  /* 0x000000ffff557224 */ /* 0x000fe400078e0057 */
[----:B------:R-:W-:Y:S01]  /*5140*/  FADD.FTZ R32, R106, R31 ;  /* 0x0000001f6a207221 */ /* 0x000fe20000010000 */
[----:B------:R-:W-:-:S04]  /*5150*/  IMAD.MOV.U32 R44, RZ, RZ, R87 ;  /* 0x000000ffff2c7224 */ /* 0x000fc800078e0057 */
[----:B------:R-:W-:Y:S08]  /*5160*/  MUFU.EX2 R48, R48 ;  /* 0x0000003000307308 */ /* 0x000ff00000000800 */
[----:B------:R-:W1:Y:S08]  /*5170*/  MUFU.EX2 R105, R105 ;  /* 0x0000006900697308 */ /* 0x000e700000000800 */
[----:B------:R-:W-:Y:S08]  /*5180*/  MUFU.EX2 R42, R42 ;  /* 0x0000002a002a7308 */ /* 0x000ff00000000800 */
[----:B------:R2:W-:Y:S01]  /*5190*/  MUFU.EX2 R30, R28 ;  /* 0x0000001c001e7308 */ /* 0x0005e20000000800 */
[----:B-1----:R-:W-:-:S07]  /*51a0*/  FADD.FTZ R31, R105, R32 ;  /* 0x00000020691f7221 */ /* 0x002fce0000010000 */
[----:B------:R-:W1:Y:S01]  /*51b0*/  MUFU.EX2 R88, R88 ;  /* 0x0000005800587308 */ /* 0x000e620000000800 */
[----:B--2---:R-:W-:-:S01]  /*51c0*/  FADD.FTZ R28, R20, R57 ;  /* 0x00000039141c7221 */ /* 0x004fc20000010000 */
[----:B------:R-:W-:-:S03]  /*51d0*/  IMAD.MOV.U32 R57, RZ, RZ, R87 ;  /* 0x000000ffff397224 */ /* 0x000fc600078e0057 */
[----:B------:R-:W-:-:S03]  /*51e0*/  FADD.FTZ R58, R21, R28 ;  /* 0x0000001c153a7221 */ /* 0x000fc60000010000 */
[----:B------:R-:W2:Y:S08]  /*51f0*/  MUFU.EX2 R43, R43 ;  /* 0x0000002b002b7308 */ /* 0x000eb00000000800 */
[----:B------:R-:W3:Y:S01]  /*5200*/  MUFU.EX2 R50, R50 ;  /* 0x0000003200327308 */ /* 0x000ee20000000800 */
[----:B-1----:R-:W-:-:S07]  /*5210*/  FADD.FTZ R31, R88, R31 ;  /* 0x0000001f581f7221 */ /* 0x002fce0000010000 */
[----:B------:R1:W-:Y:S08]  /*5220*/  MUFU.EX2 R25, R29 ;  /* 0x0000001d00197308 */ /* 0x0003f00000000800 */
[----:B------:R-:W4:Y:S01]  /*5230*/  MUFU.EX2 R109, R109 ;  /* 0x0000006d006d7308 */ /* 0x000f220000000800 */
[----:B-1----:R-:W-:-:S01]  /*5240*/  FADD.FTZ R29, R47, R58 ;  /* 0x0000003a2f1d7221 */ /* 0x002fc20000010000 */
[----:B------:R-:W-:Y:S01]  /*5250*/  FADD.FTZ R58, R108, R31 ;  /* 0x0000001f6c3a7221 */ /* 0x000fe20000010000 */
[----:B------:R-:W-:-:S02]  /*5260*/  F2FP.SATFINITE.E4M3.F32.PACK_AB_MERGE_C R47, R48, R47, RZ ;  /* 0x0000002f302f723e */ /* 0x000fc400048070ff */
[----:B------:R-:W-:Y:S01]  /*5270*/  FADD.FTZ R29, R48, R29 ;  /* 0x0000001d301d7221 */ /* 0x000fe20000010000 */
[----:B------:R-:W-:Y:S01]  /*5280*/  IMAD.MOV.U32 R48, RZ, RZ, R87 ;  /* 0x000000ffff307224 */ /* 0x000fe200078e0057 */
[----:B------:R-:W-:Y:S01]  /*5290*/  F2FP.SATFINITE.E4M3.F32.PACK_AB_MERGE_C R211, R21, R20, R47 ;  /* 0x0000001415d3723e */ /* 0x000fe2000480702f */
[----:B------:R-:W1:Y:S01]  /*52a0*/  MUFU.EX2 R51, R51 ;  /* 0x0000003300337308 */ /* 0x000e620000000800 */
[----:B------:R-:W-:-:S01]  /*52b0*/  FADD.FTZ R32, R42, R29 ;  /* 0x0000001d2a207221 */ /* 0x000fc20000010000 */
[----:B------:R-:W-:-:S03]  /*52c0*/  IMAD.MOV.U32 R47, RZ, RZ, R87 ;  /* 0x000000ffff2f7224 */ /* 0x000fc600078e0057 */
[----:B--2---:R-:W-:-:S03]  /*52d0*/  FADD.FTZ R29, R43, R32 ;  /* 0x000000202b1d7221 */ /* 0x004fc60000010000 */
[----:B------:R-:W2:Y:S01]  /*52e0*/  MUFU.EX2 R89, R89 ;  /* 0x0000005900597308 */ /* 0x000ea20000000800 */
[----:B---3--:R-:W-:-:S01]  /*52f0*/  FADD.FTZ R60, R50, R29 ;  /* 0x0000001d323c7221 */ /* 0x008fc20000010000 */
[C---:B----4-:R-:W-:Y:S01]  /*5300*/  FADD.FTZ R58, R109.reuse, R58 ;  /* 0x0000003a6d3a7221 */ /* 0x050fe20000010000 */
[----:B------:R-:W-:-:S04]  /*5310*/  F2FP.SATFINITE.E4M3.F32.PACK_AB_MERGE_C R212, R109, R108, RZ ;  /* 0x0000006c6dd4723e */ /* 0x000fc800048070ff */
[----:B------:R-:W-:Y:S01]  /*5320*/  F2FP.SATFINITE.E4M3.F32.PACK_AB_MERGE_C R212, R88, R105, R212 ;  /* 0x0000006958d4723e */ /* 0x000fe200048070d4 */
[----:B------:R-:W3:Y:S01]  /*5330*/  MUFU.EX2 R45, R45 ;  /* 0x0000002d002d7308 */ /* 0x000ee20000000800 */
[----:B-1----:R-:W-:-:S01]  /*5340*/  FADD.FTZ R60, R51, R60 ;  /* 0x0000003c333c7221 */ /* 0x002fc20000010000 */
[----:B------:R-:W-:Y:S01]  /*5350*/  F2FP.SATFINITE.E4M3.F32.PACK_AB_MERGE_C R50, R51, R50, RZ ;  /* 0x000000323332723e */ /* 0x000fe200048070ff */
[----:B------:R-:W-:-:S03]  /*5360*/  IMAD.MOV.U32 R51, RZ, RZ, R87 ;  /* 0x000000ffff337224 */ /* 0x000fc600078e0057 */
[----:B------:R-:W-:Y:S01]  /*5370*/  F2FP.SATFINITE.E4M3.F32.PACK_AB_MERGE_C R213, R43, R42, R50 ;  /* 0x0000002a2bd5723e */ /* 0x000fe20004807032 */
[----:B------:R-:W-:Y:S01]  /*5380*/  IMAD.MOV.U32 R50, RZ, RZ, R87 ;  /* 0x000000ffff327224 */ /* 0x000fe200078e0057 */
[----:B------:R-:W1:Y:S01]  /*5390*/  MUFU.EX2 R46, R46 ;  /* 0x0000002e002e7308 */ /* 0x000e620000000800 */
[----:B--2---:R-:W-:-:S01]  /*53a0*/  FADD.FTZ R29, R89, R58 ;  /* 0x0000003a591d7221 */ /* 0x004fc20000010000 */
[--C-:B------:R-:W-:Y:S01]  /*53b0*/  IMAD.MOV.U32 R58, RZ, RZ, R87.reuse ;  /* 0x000000ffff3a7224 */ /* 0x100fe200078e0057 */
[----:B------:R-:W-:Y:S01]  /*53c0*/  MOV R42, R87 ;  /* 0x00000057002a7202 */ /* 0x000fe20000000f00 */
[----:B------:R-:W-:Y:S02]  /*53d0*/  IMAD.MOV.U32 R43, RZ, RZ, R87 ;  /* 0x000000ffff2b7224 */ /* 0x000fe400078e0057 */
[----:B------:R-:W-:-:S02]  /*53e0*/  FADD.FTZ R39, R90, R29 ;  /* 0x0000001d5a277221 */ /* 0x000fc40000010000 */
[----:B------:R-:W2:Y:S01]  /*53f0*/  MUFU.EX2 R52, R52 ;  /* 0x0000003400347308 */ /* 0x000ea20000000800 */
[----:B---3--:R-:W-:-:S01]  /*5400*/  FADD.FTZ R31, R45, R60 ;  /* 0x0000003c2d1f7221 */ /* 0x008fc20000010000 */
[----:B------:R-:W-:Y:S01]  /*5410*/  FADD.FTZ R14, R92, R39 ;  /* 0x000000275c0e7221 */ /* 0x000fe20000010000 */
[----:B------:R-:W-:-:S02]  /*5420*/  IMAD.MOV.U32 R60, RZ, RZ, R87 ;  /* 0x000000ffff3c7224 */ /* 0x000fc400078e0057 */
[----:B------:R-:W-:-:S03]  /*5430*/  IMAD.MOV.U32 R39, RZ, RZ, R87 ;  /* 0x000000ffff277224 */ /* 0x000fc600078e0057 */
[----:B------:R-:W3:Y:S01]  /*5440*/  MUFU.EX2 R95, R95 ;  /* 0x0000005f005f7308 */ /* 0x000ee20000000800 */
[----:B-1----:R-:W-:-:S07]  /*5450*/  FADD.FTZ R31, R46, R31 ;  /* 0x0000001f2e1f7221 */ /* 0x002fce0000010000 */
[----:B------:R-:W1:Y:S01]  /*5460*/  MUFU.EX2 R53, R53 ;  /* 0x0000003500357308 */ /* 0x000e620000000800 */
[----:B--2---:R-:W-:-:S07]  /*5470*/  FADD.FTZ R40, R52, R31 ;  /* 0x0000001f34287221 */ /* 0x004fce0000010000 */
[----:B------:R-:W2:Y:S01]  /*5480*/  MUFU.EX2 R49, R49 ;  /* 0x0000003100317308 */ /* 0x000ea20000000800 */
[----:B---3--:R-:W-:-:S01]  /*5490*/  FADD.FTZ R14, R95, R14 ;  /* 0x0000000e5f0e7221 */ /* 0x008fc20000010000 */
[----:B------:R-:W-:-:S03]  /*54a0*/  F2FP.SATFINITE.E4M3.F32.PACK_AB_MERGE_C R92, R95, R92, RZ ;  /* 0x0000005c5f5c723e */ /* 0x000fc600048070ff */
[----:B------:R-:W-:Y:S01]  /*54b0*/  FADD.FTZ R31, R93, R14 ;  /* 0x0000000e5d1f7221 */ /* 0x000fe20000010000 */
[----:B------:R-:W-:Y:S02]  /*54c0*/  F2FP.SATFINITE.E4M3.F32.PACK_AB_MERGE_C R214, R90, R89, R92 ;  /* 0x000000595ad6723e */ /* 0x000fe4000480705c */
[----:B------:R-:W3:Y:S01]  /*54d0*/  MUFU.EX2 R24, R24 ;  /* 0x0000001800187308 */ /* 0x000ee20000000800 */
[----:B-1----:R-:W-:-:S01]  /*54e0*/  FADD.FTZ R40, R53, R40 ;  /* 0x0000002835287221 */ /* 0x002fc20000010000 */
[----:B------:R-:W-:Y:S01]  /*54f0*/  FADD.FTZ R14, R96, R31 ;  /* 0x0000001f600e7221 */ /* 0x000fe20000010000 */
[----:B------:R-:W-:Y:S01]  /*5500*/  F2FP.SATFINITE.E4M3.F32.PACK_AB_MERGE_C R52, R53, R52, RZ ;  /* 0x000000343534723e */ /* 0x000fe200048070ff */
[----:B------:R-:W-:-:S03]  /*5510*/  IMAD.MOV.U32 R53, RZ, RZ, R87 ;  /* 0x000000ffff357224 */ /* 0x000fc600078e0057 */
[----:B------:R-:W-:Y:S01]  /*5520*/  F2FP.SATFINITE.E4M3.F32.PACK_AB_MERGE_C R215, R46, R45, R52 ;  /* 0x0000002d2ed7723e */ /* 0x000fe20004807034 */
[----:B------:R-:W1:Y:S01]  /*5530*/  MUFU.EX2 R99, R99 ;  /* 0x0000006300637308 */ /* 0x000e620000000800 */
[----:B--2---:R-:W-:-:S01]  /*5540*/  FADD.FTZ R5, R49, R40 ;  /* 0x0000002831057221 */ /* 0x004fc20000010000 */
[--C-:B------:R-:W-:Y:S02]  /*5550*/  IMAD.MOV.U32 R52, RZ, RZ, R87.reuse ;  /* 0x000000ffff347224 */ /* 0x100fe400078e0057 */
[--C-:B------:R-:W-:Y:S02]  /*5560*/  IMAD.MOV.U32 R46, RZ, RZ, R87.reuse ;  /* 0x000000ffff2e7224 */ /* 0x100fe400078e0057 */
[----:B------:R-:W-:Y:S02]  /*5570*/  IMAD.MOV.U32 R45, RZ, RZ, R87 ;  /* 0x000000ffff2d7224 */ /* 0x000fe400078e0057 */
[----:B------:R-:W2:Y:S01]  /*5580*/  MUFU.EX2 R54, R54 ;  /* 0x0000003600367308 */ /* 0x000ea20000000800 */
[----:B---3--:R-:W-:-:S01]  /*5590*/  FADD.FTZ R5, R24, R5 ;  /* 0x0000000518057221 */ /* 0x008fc20000010000 */
[----:B------:R-:W-:-:S06]  /*55a0*/  IMAD.MOV.U32 R40, RZ, RZ, R87 ;  /* 0x000000ffff287224 */ /* 0x000fcc00078e0057 */
[----:B------:R-:W3:Y:S01]  /*55b0*/  MUFU.EX2 R100, R100 ;  /* 0x0000006400647308 */ /* 0x000ee20000000800 */
[----:B-1----:R-:W-:-:S07]  /*55c0*/  FADD.FTZ R31, R99, R14 ;  /* 0x0000000e631f7221 */ /* 0x002fce0000010000 */
[----:B------:R-:W1:Y:S01]  /*55d0*/  MUFU.EX2 R3, R3 ;  /* 0x0000000300037308 */ /* 0x000e620000000800 */
[----:B--2---:R-:W-:-:S01]  /*55e0*/  FADD.FTZ R14, R54, R5 ;  /* 0x00000005360e7221 */ /* 0x004fc20000010000 */
[----:B------:R-:W-:-:S03]  /*55f0*/  F2FP.SATFINITE.E4M3.F32.PACK_AB_MERGE_C R54, R27, R54, RZ ;  /* 0x000000361b36723e */ /* 0x000fc600048070ff */
[----:B------:R-:W-:Y:S01]  /*5600*/  FADD.FTZ R14, R27, R14 ;  /* 0x0000000e1b0e7221 */ /* 0x000fe20000010000 */
[----:B------:R-:W-:Y:S01]  /*5610*/  F2FP.SATFINITE.E4M3.F32.PACK_AB_MERGE_C R217, R24, R49, R54 ;  /* 0x0000003118d9723e */ /* 0x000fe20004807036 */
[----:B------:R-:W-:Y:S01]  /*5620*/  IMAD.MOV.U32 R54, RZ, RZ, R87 ;  /* 0x000000ffff367224 */ /* 0x000fe200078e0057 */
[----:B------:R-:W2:Y:S01]  /*5630*/  MUFU.EX2 R26, R26 ;  /* 0x0000001a001a7308 */ /* 0x000ea20000000800 */
[C---:B---3--:R-:W-:Y:S01]  /*5640*/  F2FP.SATFINITE.E4M3.F32.PACK_AB_MERGE_C R99, R100.reuse, R99, RZ ;  /* 0x000000636463723e */ /* 0x048fe200048070ff */
[----:B------:R-:W-:Y:S01]  /*5650*/  FADD.FTZ R100, R100, R31 ;  /* 0x0000001f64647221 */ /* 0x000fe20000010000 */
[----:B------:R-:W-:Y:S01]  /*5660*/  MOV R49, R87 ;  /* 0x0000005700317202 */ /* 0x000fe20000000f00 */
[----:B------:R-:W-:Y:S01]  /*5670*/  IMAD.MOV.U32 R24, RZ, RZ, R87 ;  /* 0x000000ffff187224 */ /* 0x000fe200078e0057 */
[----:B------:R-:W-:Y:S01]  /*5680*/  F2FP.SATFINITE.E4M3.F32.PACK_AB_MERGE_C R216, R96, R93, R99 ;  /* 0x0000005d60d8723e */ /* 0x000fe20004807063 */
[----:B------:R-:W-:Y:S02]  /*5690*/  FADD.FTZ R5, R79, R100 ;  /* 0x000000644f057221 */ /* 0x000fe40000010000 */
[----:B------:R-:W3:Y:S01]  /*56a0*/  MUFU.EX2 R61, R61 ;  /* 0x0000003d003d7308 */ /* 0x000ee20000000800 */
[----:B-1----:R-:W-:-:S01]  /*56b0*/  FADD.FTZ R27, R3, R14 ;  /* 0x0000000e031b7221 */ /* 0x002fc20000010000 */
[----:B------:R-:W-:-:S04]  /*56c0*/  FADD.FTZ R5, R80, R5 ;  /* 0x0000000550057221 */ /* 0x000fc80000010000 */
[----:B------:R-:W-:Y:S02]  /*56d0*/  FADD.FTZ R38, R112, R5 ;  /* 0x0000000570267221 */ /* 0x000fe40000010000 */
[----:B------:R-:W1:Y:S01]  /*56e0*/  MUFU.EX2 R113, R113 ;  /* 0x0000007100717308 */ /* 0x000e620000000800 */
[----:B--2---:R-:W-:-:S07]  /*56f0*/  FADD.FTZ R34, R26, R27 ;  /* 0x0000001b1a227221 */ /* 0x004fce0000010000 */
[----:B------:R-:W2:Y:S01]  /*5700*/  MUFU.EX2 R83, R83 ;  /* 0x0000005300537308 */ /* 0x000ea20000000800 */
[----:B---3--:R-:W-:-:S01]  /*5710*/  FADD.FTZ R5, R61, R34 ;  /* 0x000000223d057221 */ /* 0x008fc20000010000 */
[----:B------:R-:W-:-:S03]  /*5720*/  F2FP.SATFINITE.E4M3.F32.PACK_AB_MERGE_C R61, R30, R61, RZ ;  /* 0x0000003d1e3d723e */ /* 0x000fc600048070ff */
[----:B------:R-:W-:Y:S01]  /*5730*/  FADD.FTZ R30, R30, R5 ;  /* 0x000000051e1e7221 */ /* 0x000fe20000010000 */
[----:B------:R-:W-:Y:S01]  /*5740*/  F2FP.SATFINITE.E4M3.F32.PACK_AB_MERGE_C R219, R26, R3, R61 ;  /* 0x000000031adb723e */ /* 0x000fe2000480703d */
[----:B------:R-:W-:Y:S01]  /*5750*/  IMAD.MOV.U32 R61, RZ, RZ, R87 ;  /* 0x000000ffff3d7224 */ /* 0x000fe200078e0057 */
[----:B------:R-:W3:Y:S01]  /*5760*/  MUFU.EX2 R84, R84 ;  /* 0x0000005400547308 */ /* 0x000ee20000000800 */
[----:B-1----:R-:W-:-:S01]  /*5770*/  FADD.FTZ R38, R113, R38 ;  /* 0x0000002671267221 */ /* 0x002fc20000010000 */
[----:B------:R-:W-:Y:S01]  /*5780*/  FADD.FTZ R27, R25, R30 ;  /* 0x0000001e191b7221 */ /* 0x000fe20000010000 */
[----:B------:R-:W-:Y:S01]  /*5790*/  F2FP.SATFINITE.E4M3.F32.PACK_AB_MERGE_C R112, R113, R112, RZ ;  /* 0x000000707170723e */ /* 0x000fe200048070ff */
[----:B------:R-:W-:-:S03]  /*57a0*/  IMAD.MOV.U32 R26, RZ, RZ, R87 ;  /* 0x000000ffff1a7224 */ /* 0x000fc600078e0057 */
[----:B------:R-:W-:Y:S01]  /*57b0*/  F2FP.SATFINITE.E4M3.F32.PACK_AB_MERGE_C R218, R80, R79, R112 ;  /* 0x0000004f50da723e */ /* 0x000fe20004807070 */
[----:B------:R1:W4:Y:S01]  /*57c0*/  MUFU.EX2 R28, R62 ;  /* 0x0000003e001c7308 */ /* 0x0003220000000800 */
[----:B--2---:R-:W-:-:S01]  /*57d0*/  FADD.FTZ R5, R83, R38 ;  /* 0x0000002653057221 */ /* 0x004fc20000010000 */
[--C-:B------:R-:W-:Y:S02]  /*57e0*/  IMAD.MOV.U32 R80, RZ, RZ, R87.reuse ;  /* 0x000000ffff507224 */ /* 0x100fe400078e0057 */
[--C-:B------:R-:W-:Y:S02]  /*57f0*/  IMAD.MOV.U32 R79, RZ, RZ, R87.reuse ;  /* 0x000000ffff4f7224 */ /* 0x100fe400078e0057 */
[----:B------:R-:W-:Y:S02]  /*5800*/  IMAD.MOV.U32 R38, RZ, RZ, R87 ;  /* 0x000000ffff267224 */ /* 0x000fe400078e0057 */
[----:B------:R-:W-:Y:S01]  /*5810*/  MUFU.EX2 R91, R91 ;  /* 0x0000005b005b7308 */ /* 0x000fe20000000800 */
[----:B---3--:R-:W-:-:S01]  /*5820*/  FADD.FTZ R30, R84, R5 ;  /* 0x00000005541e7221 */ /* 0x008fc20000010000 */
[----:B-1----:R-:W-:-:S06]  /*5830*/  IMAD.MOV.U32 R62, RZ, RZ, R87 ;  /* 0x000000ffff3e7224 */ /* 0x002fcc00078e0057 */
[----:B------:R-:W1:Y:S01]  /*5840*/  MUFU.EX2 R94, R94 ;  /* 0x0000005e005e7308 */ /* 0x000e620000000800 */
[----:B----4-:R-:W-:-:S07]  /*5850*/  FADD.FTZ R34, R28, R27 ;  /* 0x0000001b1c227221 */ /* 0x010fce0000010000 */
[----:B------:R-:W2:Y:S08]  /*5860*/  MUFU.EX2 R55, R55 ;  /* 0x0000003700377308 */ /* 0x000eb00000000800 */
[----:B------:R3:W4:Y:S01]  /*5870*/  MUFU.EX2 R32, R63 ;  /* 0x0000003f00207308 */ /* 0x0007220000000800 */
[----:B-1----:R-:W-:Y:S01]  /*5880*/  F2FP.SATFINITE.E4M3.F32.PACK_AB_MERGE_C R31, R94, R91, RZ ;  /* 0x0000005b5e1f723e */ /* 0x002fe200048070ff */
[----:B------:R-:W-:-:S03]  /*5890*/  FADD.FTZ R91, R91, R30 ;  /* 0x0000001e5b5b7221 */ /* 0x000fc60000010000 */
[----:B------:R-:W-:Y:S01]  /*58a0*/  F2FP.SATFINITE.E4M3.F32.PACK_AB_MERGE_C R220, R84, R83, R31 ;  /* 0x0000005354dc723e */ /* 0x000fe2000480701f */
[----:B------:R-:W-:-:S01]  /*58b0*/  FADD.FTZ R94, R94, R91 ;  /* 0x0000005b5e5e7221 */ /* 0x000fc20000010000 */
[----:B------:R-:W-:Y:S01]  /*58c0*/  MOV R84, R87 ;  /* 0x0000005700547202 */ /* 0x000fe20000000f00 */
[----:B------:R-:W-:Y:S01]  /*58d0*/  MUFU.EX2 R101, R101 ;  /* 0x0000006500657308 */ /* 0x000fe20000000800 */
[----:B--2---:R-:W-:-:S01]  /*58e0*/  FADD.FTZ R27, R55, R34 ;  /* 0x00000022371b7221 */ /* 0x004fc20000010000 */
[--C-:B------:R-:W-:Y:S01]  /*58f0*/  IMAD.MOV.U32 R83, RZ, RZ, R87.reuse ;  /* 0x000000ffff537224 */ /* 0x100fe200078e0057 */
[----:B---3--:R-:W-:Y:S01]  /*5900*/  MOV R63, R87 ;  /* 0x00000057003f7202 */ /* 0x008fe20000000f00 */
[--C-:B------:R-:W-:Y:S02]  /*5910*/  IMAD.MOV.U32 R34, RZ, RZ, R87.reuse ;  /* 0x000000ffff227224 */ /* 0x100fe400078e0057 */
[----:B------:R-:W-:Y:S02]  /*5920*/  IMAD.MOV.U32 R31, RZ, RZ, R87 ;  /* 0x000000ffff1f7224 */ /* 0x000fe400078e0057 */
[----:B------:R-:W1:Y:S01]  /*5930*/  MUFU.EX2 R102, R102 ;  /* 0x0000006600667308 */ /* 0x000e620000000800 */
[----:B----4-:R-:W-:-:S01]  /*5940*/  FADD.FTZ R27, R32, R27 ;  /* 0x0000001b201b7221 */ /* 0x010fc20000010000 */
[----:B------:R-:W-:Y:S01]  /*5950*/  F2FP.SATFINITE.E4M3.F32.PACK_AB_MERGE_C R55, R32, R55, RZ ;  /* 0x000000372037723e */ /* 0x000fe200048070ff */
[----:B------:R-:W-:-:S03]  /*5960*/  IMAD.MOV.U32 R32, RZ, RZ, R87 ;  /* 0x000000ffff207224 */ /* 0x000fc600078e0057 */
[----:B------:R-:W-:Y:S01]  /*5970*/  F2FP.SATFINITE.E4M3.F32.PACK_AB_MERGE_C R221, R28, R25, R55 ;  /* 0x000000191cdd723e */ /* 0x000fe20004807037 */
[--C-:B------:R-:W-:Y:S01]  /*5980*/  IMAD.MOV.U32 R55, RZ, RZ, R87.reuse ;  /* 0x000000ffff377224 */ /* 0x100fe200078e0057 */
[----:B------:R-:W2:Y:S01]  /*5990*/  MUFU.EX2 R97, R97 ;  /* 0x0000006100617308 */ /* 0x000ea20000000800 */
[----:B------:R-:W-:Y:S01]  /*59a0*/  MOV R28, R87 ;  /* 0x00000057001c7202 */ /* 0x000fe20000000f00 */
[----:B------:R-:W-:-:S06]  /*59b0*/  IMAD.MOV.U32 R25, RZ, RZ, R87 ;  /* 0x000000ffff197224 */ /* 0x000fcc00078e0057 */
[----:B------:R-:W3:Y:S01]  /*59c0*/  MUFU.EX2 R68, R68 ;  /* 0x0000004400447308 */ /* 0x000ee20000000800 */
[----:B-1----:R-:W-:-:S07]  /*59d0*/  F2FP.SATFINITE.E4M3.F32.PACK_AB_MERGE_C R30, R102, R101, RZ ;  /* 0x00000065661e723e */ /* 0x002fce00048070ff */
[----:B------:R-:W1:Y:S01]  /*59e0*/  MUFU.EX2 R122, R122 ;  /* 0x0000007a007a7308 */ /* 0x000e620000000800 */
[----:B--2---:R-:W-:-:S07]  /*59f0*/  FADD.FTZ R7, R97, R94 ;  /* 0x0000005e61077221 */ /* 0x004fce0000010000 */
[----:B------:R2:W4:Y:S01]  /*5a00*/  MUFU.EX2 R29, R56 ;  /* 0x00000038001d7308 */ /* 0x0005220000000800 */
[----:B---3--:R-:W-:-:S01]  /*5a10*/  FADD.FTZ R4, R68, R27 ;  /* 0x0000001b44047221 */ /* 0x008fc20000010000 */
[----:B------:R-:W-:-:S06]  /*5a20*/  IMAD.MOV.U32 R27, RZ, RZ, R87 ;  /* 0x000000ffff1b7224 */ /* 0x000fcc00078e0057 */
[----:B------:R-:W3:Y:S01]  /*5a30*/  MUFU.EX2 R33, R33 ;  /* 0x0000002100217308 */ /* 0x000ee20000000800 */
[C---:B-1----:R-:W-:Y:S01]  /*5a40*/  F2FP.SATFINITE.E4M3.F32.PACK_AB_MERGE_C R222, R122.reuse, R97, R30 ;  /* 0x000000617ade723e */ /* 0x042fe2000480701e */
[----:B------:R-:W-:Y:S01]  /*5a50*/  FADD.FTZ R122, R122, R7 ;  /* 0x000000077a7a7221 */ /* 0x000fe20000010000 */
[----:B--2---:R-:W-:Y:S01]  /*5a60*/  MOV R56, R87 ;  /* 0x0000005700387202 */ /* 0x004fe20000000f00 */
[----:B------:R-:W-:Y:S02]  /*5a70*/  IMAD.MOV.U32 R30, RZ, RZ, R87 ;  /* 0x000000ffff1e7224 */ /* 0x000fe400078e0057 */
[----:B------:R-:W-:-:S02]  /*5a80*/  FADD.FTZ R101, R101, R122 ;  /* 0x0000007a65657221 */ /* 0x000fc40000010000 */
[----:B------:R-:W1:Y:S01]  /*5a90*/  MUFU.EX2 R36, R36 ;  /* 0x0000002400247308 */ /* 0x000e620000000800 */
[----:B----4-:R-:W-:-:S01]  /*5aa0*/  FADD.FTZ R6, R29, R4 ;  /* 0x000000041d067221 */ /* 0x010fc20000010000 */
[----:B------:R-:W-:-:S06]  /*5ab0*/  FADD.FTZ R102, R102, R101 ;  /* 0x0000006566667221 */ /* 0x000fcc0000010000 */
[----:B------:R-:W-:Y:S01]  /*5ac0*/  MUFU.EX2 R111, R111 ;  /* 0x0000006f006f7308 */ /* 0x000fe20000000800 */
[----:B---3--:R-:W-:-:S07]  /*5ad0*/  FADD.FTZ R7, R33, R6 ;  /* 0x0000000621077221 */ /* 0x008fce0000010000 */
[----:B------:R-:W2:Y:S01]  /*5ae0*/  MUFU.EX2 R114, R114 ;  /* 0x0000007200727308 */ /* 0x000ea20000000800 */
[C---:B-1----:R-:W-:Y:S01]  /*5af0*/  F2FP.SATFINITE.E4M3.F32.PACK_AB_MERGE_C R33, R36.reuse, R33, RZ ;  /* 0x000000212421723e */ /* 0x042fe200048070ff */
[----:B------:R-:W-:-:S03]  /*5b00*/  FADD.FTZ R36, R36, R7 ;  /* 0x0000000724247221 */ /* 0x000fc60000010000 */
[----:B------:R-:W-:Y:S01]  /*5b10*/  F2FP.SATFINITE.E4M3.F32.PACK_AB_MERGE_C R223, R29, R68, R33 ;  /* 0x000000441ddf723e */ /* 0x000fe20004807021 */
[--C-:B------:R-:W-:Y:S02]  /*5b20*/  IMAD.MOV.U32 R68, RZ, RZ, R87.reuse ;  /* 0x000000ffff447224 */ /* 0x100fe400078e0057 */
[----:B------:R-:W1:Y:S01]  /*5b30*/  MUFU.EX2 R107, R107 ;  /* 0x0000006b006b7308 */ /* 0x000e620000000800 */
[--C-:B------:R-:W-:Y:S02]  /*5b40*/  IMAD.MOV.U32 R33, RZ, RZ, R87.reuse ;  /* 0x000000ffff217224 */ /* 0x100fe400078e0057 */
[----:B------:R-:W-:-:S05]  /*5b50*/  IMAD.MOV.U32 R29, RZ, RZ, R87 ;  /* 0x000000ffff1d7224 */ /* 0x000fca00078e0057 */
[----:B------:R-:W3:Y:S01]  /*5b60*/  MUFU.EX2 R37, R37 ;  /* 0x0000002500257308 */ /* 0x000ee20000000800 */
[----:B--2---:R-:W-:-:S07]  /*5b70*/  F2FP.SATFINITE.E4M3.F32.PACK_AB_MERGE_C R6, R114, R111, RZ ;  /* 0x0000006f7206723e */ /* 0x004fce00048070ff */
[----:B------:R-:W2:Y:S01]  /*5b80*/  MUFU.EX2 R110, R110 ;  /* 0x0000006e006e7308 */ /* 0x000ea20000000800 */
[----:B-1----:R-:W-:-:S07]  /*5b90*/  FADD.FTZ R7, R107, R102 ;  /* 0x000000666b077221 */ /* 0x002fce0000010000 */
[----:B------:R1:W4:Y:S01]  /*5ba0*/  MUFU.EX2 R14, R75 ;  /* 0x0000004b000e7308 */ /* 0x0003220000000800 */
[----:B---3--:R-:W-:-:S01]  /*5bb0*/  FADD.FTZ R9, R37, R36 ;  /* 0x0000002425097221 */ /* 0x008fc20000010000 */
[----:B------:R-:W-:-:S06]  /*5bc0*/  IMAD.MOV.U32 R36, RZ, RZ, R87 ;  /* 0x000000ffff247224 */ /* 0x000fcc00078e0057 */
[----:B------:R-:W3:Y:S01]  /*5bd0*/  MUFU.EX2 R76, R76 ;  /* 0x0000004c004c7308 */ /* 0x000ee20000000800 */
[C---:B--2---:R-:W-:Y:S01]  /*5be0*/  F2FP.SATFINITE.E4M3.F32.PACK_AB_MERGE_C R224, R110.reuse, R107, R6 ;  /* 0x0000006b6ee0723e */ /* 0x044fe20004807006 */
[----:B------:R-:W-:Y:S01]  /*5bf0*/  FADD.FTZ R110, R110, R7 ;  /* 0x000000076e6e7221 */ /* 0x000fe20000010000 */
[----:B-1----:R-:W-:-:S03]  /*5c00*/  IMAD.MOV.U32 R75, RZ, RZ, R87 ;  /* 0x000000ffff4b7224 */ /* 0x002fc600078e0057 */
[----:B------:R-:W-:Y:S02]  /*5c10*/  FADD.FTZ R111, R111, R110 ;  /* 0x0000006e6f6f7221 */ /* 0x000fe40000010000 */
[----:B------:R-:W1:Y:S01]  /*5c20*/  MUFU.EX2 R5, R126 ;  /* 0x0000007e00057308 */ /* 0x000e620000000800 */
[----:B----4-:R-:W-:-:S01]  /*5c30*/  FADD.FTZ R9, R14, R9 ;  /* 0x000000090e097221 */ /* 0x010fc20000010000 */
[----:B------:R-:W-:-:S06]  /*5c40*/  FADD.FTZ R114, R114, R111 ;  /* 0x0000006f72727221 */ /* 0x000fcc0000010000 */
[----:B------:R-:W-:Y:S01]  /*5c50*/  MUFU.EX2 R117, R117 ;  /* 0x0000007500757308 */ /* 0x000fe20000000800 */
[----:B---3--:R-:W-:-:S07]  /*5c60*/  FADD.FTZ R8, R76, R9 ;  /* 0x000000094c087221 */ /* 0x008fce0000010000 */
[----:B------:R-:W2:Y:S01]  /*5c70*/  MUFU.EX2 R118, R118 ;  /* 0x0000007600767308 */ /* 0x000ea20000000800 */
[----:B-1----:R-:W-:-:S01]  /*5c80*/  FADD.FTZ R8, R5, R8 ;  /* 0x0000000805087221 */ /* 0x002fc20000010000 */
[----:B------:R-:W-:-:S04]  /*5c90*/  F2FP.SATFINITE.E4M3.F32.PACK_AB_MERGE_C R76, R5, R76, RZ ;  /* 0x0000004c054c723e */ /* 0x000fc800048070ff */
[----:B------:R-:W-:Y:S01]  /*5ca0*/  F2FP.SATFINITE.E4M3.F32.PACK_AB_MERGE_C R225, R14, R37, R76 ;  /* 0x000000250ee1723e */ /* 0x000fe2000480704c */
[--C-:B------:R-:W-:Y:S01]  /*5cb0*/  IMAD.MOV.U32 R76, RZ, RZ, R87.reuse ;  /* 0x000000ffff4c7224 */ /* 0x100fe200078e0057 */
[----:B------:R-:W1:Y:S01]  /*5cc0*/  MUFU.EX2 R115, R115 ;  /* 0x0000007300737308 */ /* 0x000e620000000800 */
[----:B------:R-:W-:-:S07]  /*5cd0*/  IMAD.MOV.U32 R37, RZ, RZ, R87 ;  /* 0x000000ffff257224 */ /* 0x000fce00078e0057 */
[----:B------:R-:W3:Y:S01]  /*5ce0*/  MUFU.EX2 R127, R127 ;  /* 0x0000007f007f7308 */ /* 0x000ee20000000800 */
[----:B--2---:R-:W-:-:S07]  /*5cf0*/  F2FP.SATFINITE.E4M3.F32.PACK_AB_MERGE_C R7, R118, R117, RZ ;  /* 0x000000757607723e */ /* 0x004fce00048070ff */
[----:B------:R-:W2:Y:S01]  /*5d00*/  MUFU.EX2 R116, R116 ;  /* 0x0000007400747308 */ /* 0x000ea20000000800 */
[----:B-1----:R-:W-:-:S07]  /*5d10*/  FADD.FTZ R3, R115, R114 ;  /* 0x0000007273037221 */ /* 0x002fce0000010000 */
[----:B------:R-:W1:Y:S01]  /*5d20*/  MUFU.EX2 R4, R123 ;  /* 0x0000007b00047308 */ /* 0x000e620000000800 */
[----:B---3--:R-:W-:-:S07]  /*5d30*/  FADD.FTZ R5, R127, R8 ;  /* 0x000000087f057221 */ /* 0x008fce0000010000 */
[----:B------:R-:W-:Y:S01]  /*5d40*/  MUFU.EX2 R125, R125 ;  /* 0x0000007d007d7308 */ /* 0x000fe20000000800 */
[C---:B--2---:R-:W-:Y:S01]  /*5d50*/  F2FP.SATFINITE.E4M3.F32.PACK_AB_MERGE_C R226, R116.reuse, R115, R7 ;  /* 0x0000007374e2723e */ /* 0x044fe20004807007 */
[----:B------:R-:W-:-:S06]  /*5d60*/  FADD.FTZ R116, R116, R3 ;  /* 0x0000000374747221 */ /* 0x000fcc0000010000 */
[----:B------:R-:W2:Y:S01]  /*5d70*/  MUFU.EX2 R6, R119 ;  /* 0x0000007700067308 */ /* 0x000ea20000000800 */
[----:B-1----:R-:W-:-:S01]  /*5d80*/  FADD.FTZ R8, R4, R5 ;  /* 0x0000000504087221 */ /* 0x002fc20000010000 */
[----:B------:R-:W-:-:S04]  /*5d90*/  FADD.FTZ R5, R117, R116 ;  /* 0x0000007475057221 */ /* 0x000fc80000010000 */
[----:B------:R-:W-:Y:S01]  /*5da0*/  FADD.FTZ R5, R118, R5 ;  /* 0x0000000576057221 */ /* 0x000fe20000010000 */
[----:B--2---:R-:W-:Y:S01]  /*5db0*/  F2FP.SATFINITE.E4M3.F32.PACK_AB_MERGE_C R3, R6, R125, RZ ;  /* 0x0000007d0603723e */ /* 0x004fe200048070ff */
[----:B------:R-:W-:-:S03]  /*5dc0*/  FADD.FTZ R125, R125, R8 ;  /* 0x000000087d7d7221 */ /* 0x000fc60000010000 */
[----:B------:R-:W-:Y:S01]  /*5dd0*/  F2FP.SATFINITE.E4M3.F32.PACK_AB_MERGE_C R227, R4, R127, R3 ;  /* 0x0000007f04e3723e */ /* 0x000fe20004807003 */
[----:B------:R-:W-:-:S01]  /*5de0*/  FADD.FTZ R4, R6, R125 ;  /* 0x0000007d06047221 */ /* 0x000fc20000010000 */
        /* <DEDUP_REMOVED lines=35> */
[----:B------:R-:W-:Y:S01]  /*6020*/  UMOV UR55, UR49 ;  /* 0x0000003100377c82 */ /* 0x000fe20008000000 */
[----:B------:R-:W-:Y:S01]  /*6030*/  UIADD3 UR45, UR45, -0x2, URZ ;  /* 0xfffffffe2d2d7890 */ /* 0x000fe2000fffe03f */
[----:B------:R-:W-:Y:S01]  /*6040*/  UMOV UR56, UR36 ;  /* 0x0000002400387c82 */ /* 0x000fe20008000000 */
[----:B------:R-:W-:-:S10]  /*6050*/  ULDC UR49, c[0x0][0x988] ;  /* 0x0002620000317ab9 */ /* 0x000fd40000000800 */
.L_x_5489:
[----:B------:R-:W-:Y:S01]  /*6060*/  ISETP.NE.AND P2, PT, RZ, UR40, PT ;  /* 0x00000028ff007c0c */ /* 0x000fe2000bf45270 */
[----:B------:R-:W-:-:S04]  /*6070*/  UISETP.NE.AND UP0, UPT, UR55, 0x1, UPT ;  /* 0x000000013700788c */ /* 0x000fc8000bf05270 */
[----:B------:R-:W-:-:S04]  /*6080*/  USEL UR36, URZ, 0x1, UP0 ;  /* 0x000000013f247887 */ /* 0x000fc80008000000 */
[----:B------:R-:W-:-:S04]  /*6090*/  ULOP3.LUT UR36, UR56, UR36, URZ, 0x3c, !UPT ;  /* 0x0000002438247292 */ /* 0x000fc8000f8e3c3f */
[----:B------:R-:W-:Y:S08]  /*60a0*/  @P2 BRA `(.L_x_5480) ;  /* 0x0000000000382947 */ /* 0x000ff00003800000 */
[----:B------:R-:W-:Y:S05]  /*60b0*/  @!P0 BRA `(.L_x_5481) ;  /* 0x0000000000048947 */ /* 0x000fea0003800000 */
[----:B------:R-:W-:Y:S01]  /*60c0*/  BPT.TRAP 0x1 ;  /* 0x000000040000795c */ /* 0x000fe20000300000 */
.L_x_5481:
[----:B------:R-:W-:Y:S01]  /*60d0*/  UIADD3 UR6, UR55, 0x1, URZ ;  /* 0x0000000137067890 */ /* 0x000fe2000fffe03f */
[----:B------:R-:W-:-:S03]  /*60e0*/  MOV R7, UR36 ;  /* 0x0000002400077c02 */ /* 0x000fc60008000f00 */
[----:B------:R-:W-:Y:S01]  /*60f0*/  UISETP.NE.AND UP0, UPT, UR6, 0x2, UPT ;  /* 0x000000020600788c */ /* 0x000fe2000bf05270 */
[----:B------:R-:W-:-:S03]  /*6100*/  SHF.L.U32 R7, R7, 0x1f, RZ ;  /* 0x0000001f07077819 */ /* 0x000fc600000006ff */
[----:B------:R-:W-:-:S04]  /*6110*/  USEL UR6, UR6, URZ, UP0 ;  /* 0x0000003f06067287 */ /* 0x000fc80008000000 */
[----:B------:R-:W-:-:S09]  /*6120*/  ULEA UR6, UR6, UR38, 0x3 ;  /* 0x0000002606067291 */ /* 0x000fd2000f8e183f */
[----:B------:R1:W2:Y:S01]  /*6130*/  SYNCS.PHASECHK.TRANS64.TRYWAIT P1, [UR6+0x2e830], R7 ;  /* 0x02e83007ff0075a7 */ /* 0x0002a20008020146 */
[----:B------:R-:W-:Y:S05]  /*6140*/  @!P0 BRA `(.L_x_5482) ;  /* 0x0000000000048947 */ /* 0x000fea0003800000 */
[----:B------:R-:W-:Y:S01]  /*6150*/  BPT.TRAP 0x1 ;  /* 0x000000040000795c */ /* 0x000fe20000300000 */
.L_x_5482:
[----:B--2---:R-:W-:Y:S05]  /*6160*/  @P1 BRA `(.L_x_5480) ;  /* 0x0000000000081947 */ /* 0x004fea0003800000 */
[----:B------:R-:W2:Y:S02]  /*6170*/  SYNCS.PHASECHK.TRANS64.TRYWAIT P1, [UR6+0x2e830], R7 ;  /* 0x02e83007ff0075a7 */ /* 0x000ea40008020146 */
[----:B--2---:R-:W-:Y:S05]  /*6180*/  @!P1 BRA `(.L_x_5483) ;  /* 0x0000008c00d09947 */ /* 0x004fea0003800000 */
.L_x_5480:
[----:B-12---:R-:W-:Y:S01]  /*6190*/  VIADD R7, R19, 0x8 ;  /* 0x0000000813077836 */ /* 0x006fe20000000000 */
[----:B------:R-:W-:Y:S01]  /*61a0*/  R2UR UR57, R2 ;  /* 0x00000000023972ca */ /* 0x000fe200000e0000 */
[----:B------:R-:W-:Y:S01]  /*61b0*/  UIADD3 UR54, UR55, 0x1, URZ ;  /* 0x0000000137367890 */ /* 0x000fe2000fffe03f */
[----:B------:R-:W-:Y:S02]  /*61c0*/  UMOV UR19, 0x40000040 ;  /* 0x4000004000137882 */ /* 0x000fe40000000000 */
[----:B------:R1:W-:Y:S01]  /*61d0*/  BAR.SYNC.DEFER_BLOCKING R7, 0x100 ;  /* 0x000400070000751d */ /* 0x0003e20000010000 */
[----:B------:R-:W-:-:S04]  /*61e0*/  UISETP.NE.AND UP0, UPT, UR54, 0x2, UPT ;  /* 0x000000023600788c */ /* 0x000fc8000bf05270 */
[----:B------:R-:W-:Y:S01]  /*61f0*/  USEL UR54, UR54, URZ, UP0 ;  /* 0x0000003f36367287 */ /* 0x000fe20008000000 */
[----:B------:R-:W-:Y:S01]  /*6200*/  UMOV UR20, UR16 ;  /* 0x0000001000147c82 */ /* 0x000fe20008000000 */
[----:B------:R-:W-:Y:S02]  /*6210*/  UMOV UR21, UR17 ;  /* 0x0000001100157c82 */ /* 0x000fe40008000000 */
[----:B------:R-:W-:Y:S01]  /*6220*/  UIMAD UR57, UR54, 0x700, UR57 ;  /* 0x00000700363978a4 */ /* 0x000fe2000f8e0239 */
[----:B------:R-:W-:Y:S01]  /*6230*/  UMOV UR23, 0x40000040 ;  /* 0x4000004000177882 */ /* 0x000fe20000000000 */
[----:B------:R-:W-:Y:S02]  /*6240*/  UMOV UR24, UR16 ;  /* 0x0000001000187c82 */ /* 0x000fe40008000000 */
[----:B------:R-:W-:Y:S02]  /*6250*/  UIADD3 UR22, UR57, 0x100, URZ ;  /* 0x0000010039167890 */ /* 0x000fe4000fffe03f */
[----:B------:R-:W-:-:S02]  /*6260*/  UIADD3 UR26, UR57, 0x200, URZ ;  /* 0x00000200391a7890 */ /* 0x000fc4000fffe03f */
[----:B------:R-:W-:Y:S01]  /*6270*/  UMOV UR18, UR57 ;  /* 0x0000003900127c82 */ /* 0x000fe20008000000 */
[----:B------:R-:W-:Y:S01]  /*6280*/  UMOV UR25, UR17 ;  /* 0x0000001100197c82 */ /* 0x000fe20008000000 */
[----:B------:R-:W-:Y:S01]  /*6290*/  UMOV UR27, 0x40000040 ;  /* 0x40000040001b7882 */ /* 0x000fe20000000000 */
[----:B------:R-:W-:Y:S01]  /*62a0*/  UIADD3 UR30, UR57, 0x300, URZ ;  /* 0x00000300391e7890 */ /* 0x000fe2000fffe03f */
[----:B------:R-:W-:Y:S01]  /*62b0*/  UMOV UR28, UR16 ;  /* 0x00000010001c7c82 */ /* 0x000fe20008000000 */
[----:B------:R-:W-:Y:S01]  /*62c0*/  UMOV UR29, UR17 ;  /* 0x00000011001d7c82 */ /* 0x000fe20008000000 */
[----:B------:R-:W-:Y:S01]  /*62d0*/  WARPGROUP.ARRIVE ;  /* 0x00000000000079c5 */ /* 0x000fe20000000000 */
[----:B------:R-:W-:Y:S01]  /*62e0*/  UMOV UR31, 0x40000040 ;  /* 0x40000040001f7882 */ /* 0x000fe20000000000 */
[----:B------:R-:W-:Y:S01]  /*62f0*/  UIADD3 UR34, UR57, 0x400, URZ ;  /* 0x0000040039227890 */ /* 0x000fe2000fffe03f */
[----:B------:R-:W-:Y:S01]  /*6300*/  UMOV UR32, UR16 ;  /* 0x0000001000207c82 */ /* 0x000fe20008000000 */
[----:B------:R-:W-:-:S02]  /*6310*/  UMOV UR33, UR17 ;  /* 0x0000001100217c82 */ /* 0x000fc40008000000 */
[----:B------:R-:W-:Y:S01]  /*6320*/  QGMMA.64x32x32.F32.E4M3.E4M3 R184, gdesc[UR16], RZ, !UPT, gsb0 ;  /* 0x0060000010b879f3 */ /* 0x000fe2000c0008ff */
        /* <DEDUP_REMOVED lines=160> */
.L_x_5485:
[----:B------:R-:W-:Y:S01]  /*6d30*/  ULEA UR6, UR55, UR38, 0x3 ;  /* 0x0000002637067291 */ /* 0x000fe2000f8e183f */
[----:B------:R-:W-:-:S05]  /*6d40*/  IMAD.U32 R7, RZ, RZ, UR56 ;  /* 0x00000038ff077e24 */ /* 0x000fca000f8e00ff */
[----:B------:R-:W-:-:S04]  /*6d50*/  SHF.L.U32 R7, R7, 0x1f, RZ ;  /* 0x0000001f07077819 */ /* 0x000fc800000006ff */
[----:B------:R1:W2:Y:S01]  /*6d60*/  SYNCS.PHASECHK.TRANS64.TRYWAIT P1, [UR6+0x2e850], R7 ;  /* 0x02e85007ff0075a7 */ /* 0x0002a20008020146 */
[----:B------:R-:W-:Y:S05]  /*6d70*/  @!P0 BRA `(.L_x_5486) ;  /* 0x0000000000048947 */ /* 0x000fea0003800000 */
[----:B------:R-:W-:Y:S01]  /*6d80*/  BPT.TRAP 0x1 ;  /* 0x000000040000795c */ /* 0x000fe20000300000 */
.L_x_5486:
[----:B--2---:R-:W-:Y:S05]  /*6d90*/  @P1 BRA `(.L_x_5484) ;  /* 0x0000000000081947 */ /* 0x004fea0003800000 */
[----:B------:R-:W2:Y:S02]  /*6da0*/  SYNCS.PHASECHK.TRANS64.TRYWAIT P1, [UR6+0x2e850], R7 ;  /* 0x02e85007ff0075a7 */ /* 0x000ea40008020146 */
[----:B--2---:R-:W-:Y:S05]  /*6db0*/  @!P1 BRA `(.L_x_5487) ;  /* 0x0000008000dc9947 */ /* 0x004fea0003800000 */
.L_x_5484:
        /* <DEDUP_REMOVED lines=25> */
[----:B------:R-:W-:Y:S01]  /*6f50*/  QGMMA.64x128x32.F32.E4M3.E4M3 R24, R200, gdesc[UR4], R24, gsb0 ;  /* 0x01e00004c8187df3 */ /* 0x000fe20008000818 */
[----:B------:R-:W-:Y:S01]  /*6f60*/  UIADD3 UR6, UR11, 0x100, URZ ;  /* 0x000001000b067890 */ /* 0x000fe2000fffe03f */
[----:B------:R-:W3:Y:S01]  /*6f70*/  MUFU.TANH R7, R7 ;  /* 0x0000000700077308 */ /* 0x000ee20000002400 */
[----:B------:R-:W-:Y:S01]  /*6f80*/  UMOV UR7, 0xc0000010 ;  /* 0xc000001000077882 */ /* 0x000fe20000000000 */
[----:B-1----:R-:W-:Y:S01]  /*6f90*/  FMNMX.FTZ R190, R8, R3, !PT ;  /* 0x0000000308be7209 */ /* 0x002fe20007810000 */
[C---:B------:R-:W-:Y:S01]  /*6fa0*/  FMUL.FTZ R188, R0.reuse, R199 ;  /* 0x000000c700bc7220 */ /* 0x040fe20000410000 */
        /* <DEDUP_REMOVED lines=127> */
[----:B------:R-:W2:Y:S05]  /*77a0*/  S2R R230, SR_TID.X ;  /* 0x0000000000e67919 */ /* 0x000eaa0000002100 */
[----:B------:R-:W4:Y:S01]  /*77b0*/  MUFU.TANH R171, R171 ;  /* 0x000000ab00ab7308 */ /* 0x000f220000002400 */
[----:B---3--:R-:W-:Y:S01]  /*77c0*/  FMNMX.FTZ R192, R170, R191, !PT ;  /* 0x000000bfaac07209 */ /* 0x008fe20007810000 */
[----:B------:R-:W-:-:S02]  /*77d0*/  WARPGROUP.DEPBAR.LE gsb0, 0x0 ;  /* 0x00008000000079c5 */ /* 0x000fc40000010000 */
[----:B------:R-:W-:-:S04]  /*77e0*/  WARPGROUP.ARRIVE ;  /* 0x00000000000079c5 */ /* 0x000fc80000000000 */
[----:B------:R-:W3:Y:S01]  /*77f0*/  MUFU.TANH R172, R172 ;  /* 0x000000ac00ac7308 */ /* 0x000ee20000002400 */
[----:B-1----:R-:W-:Y:S01]  /*7800*/  FMNMX.FTZ R189, R169, R190, !PT ;  /* 0x000000bea9bd7209 */ /* 0x002fe20007810000 */
[----:B------:R-:W-:Y:S01]  /*7810*/  QGMMA.64x128x32.F32.E4M3.E4M3 R24, R204, gdesc[UR4], R24, gsb0 ;  /* 0x01e00004cc187df3 */ /* 0x000fe20008000818 */
[----:B------:R-:W-:Y:S01]  /*7820*/  UIADD3 UR6, UR11, 0x200, URZ ;  /* 0x000002000b067890 */ /* 0x000fe2000fffe03f */
[----:B------:R-:W-:-:S04]  /*7830*/  UMOV UR7, 0xc0000010 ;  /* 0xc000001000077882 */ /* 0x000fc80000000000 */
        /* <DEDUP_REMOVED lines=37> */
[----:B------:R-:W-:Y:S02]  /*7a90*/  WARPGROUP.DEPBAR.LE gsb0, 0x0 ;  /* 0x00008000000079c5 */ /* 0x000fe40000010000 */
[----:B------:R-:W-:-:S04]  /*7aa0*/  WARPGROUP.ARRIVE ;  /* 0x00000000000079c5 */ /* 0x000fc80000000000 */
[----:B------:R-:W1:Y:S01]  /*7ab0*/  MUFU.TANH R159, R159 ;  /* 0x0000009f009f7308 */ /* 0x000e620000002400 */
[----:B---3--:R-:W-:Y:S01]  /*7ac0*/  FMNMX.FTZ R192, R158, R191, !PT ;  /* 0x000000bf9ec07209 */ /* 0x008fe20007810000 */
[----:B------:R-:W-:Y:S01]  /*7ad0*/  QGMMA.64x128x32.F32.E4M3.E4M3 R24, R208, gdesc[UR4], R24, gsb0 ;  /* 0x01e00004d0187df3 */ /* 0x000fe20008000818 */
[----:B------:R-:W-:Y:S01]  /*7ae0*/  UIADD3 UR6, UR11, 0x300, URZ ;  /* 0x000003000b067890 */ /* 0x000fe2000fffe03f */
[----:B------:R-:W-:-:S04]  /*7af0*/  UMOV UR7, 0xc0000010 ;  /* 0xc000001000077882 */ /* 0x000fc80000000000 */
        /* <DEDUP_REMOVED lines=35> */
[----:B------:R-:W-:Y:S02]  /*7d30*/  WARPGROUP.DEPBAR.LE gsb0, 0x0 ;  /* 0x00008000000079c5 */ /* 0x000fe40000010000 */
[----:B------:R-:W-:Y:S01]  /*7d40*/  WARPGROUP.ARRIVE ;  /* 0x00000000000079c5 */ /* 0x000fe20000000000 */
[----:B---3--:R-:W-:-:S04]  /*7d50*/  FMNMX.FTZ R191, R143, R192, !PT ;  /* 0x000000c08fbf7209 */ /* 0x008fc80007810000 */
[----:B------:R-:W3:Y:S01]  /*7d60*/  MUFU.TANH R145, R145 ;  /* 0x0000009100917308 */ /* 0x000ee20000002400 */
[----:B------:R-:W-:Y:S01]  /*7d70*/  QGMMA.64x128x32.F32.E4M3.E4M3 R24, R212, gdesc[UR4], R24, gsb0 ;  /* 0x01e00004d4187df3 */ /* 0x000fe20008000818 */
[----:B--2---:R-:W-:Y:S01]  /*7d80*/  FMNMX.FTZ R190, R144, R189, !PT ;  /* 0x000000bd90be7209 */ /* 0x004fe20007810000 */
        /* <DEDUP_REMOVED lines=36> */
[----:B------:R-:W-:-:S06]  /*7fd0*/  WARPGROUP.DEPBAR.LE gsb0, 0x0 ;  /* 0x00008000000079c5 */ /* 0x000fcc0000010000 */
[----:B------:R-:W3:Y:S01]  /*7fe0*/  MUFU.TANH R132, R132 ;  /* 0x0000008400847308 */ /* 0x000ee20000002400 */
[----:B--2---:R-:W-:Y:S01]  /*7ff0*/  FMNMX.FTZ R189, R129, R190, !PT ;  /* 0x000000be81bd7209 */ /* 0x004fe20007810000 */
[----:B------:R-:W-:-:S06]  /*8000*/  WARPGROUP.ARRIVE ;  /* 0x00000000000079c5 */ /* 0x000fcc0000000000 */
[----:B------:R-:W2:Y:S01]  /*8010*/  MUFU.TANH R134, R134 ;  /* 0x0000008600867308 */ /* 0x000ea20000002400 */
[----:B-1----:R-:W-:Y:S01]  /*8020*/  FMNMX.FTZ R191, R131, R192, !PT ;  /* 0x000000c083bf7209 */ /* 0x002fe20007810000 */
[----:B------:R-:W-:Y:S01]  /*8030*/  QGMMA.64x128x32.F32.E4M3.E4M3 R24, R216, gdesc[UR4], R24, gsb0 ;  /* 0x01e00004d8187df3 */ /* 0x000fe20008000818 */
[----:B------:R-:W-:Y:S01]  /*8040*/  UIADD3 UR6, UR11, 0x500, URZ ;  /* 0x000005000b067890 */ /* 0x000fe2000fffe03f */
[----:B------:R-:W-:-:S04]  /*8050*/  UMOV UR7, 0xc0000010 ;  /* 0xc000001000077882 */ /* 0x000fc80000000000 */
        /* <DEDUP_REMOVED lines=56> */
[----:B------:R-:W-:-:S06]  /*83e0*/  FMUL.FTZ R190, R0, R103 ;  /* 0x0000006700be7220 */ /* 0x000fcc0000410000 */
        /* <DEDUP_REMOVED lines=17> */
[----:B---3--:R-:W-:-:S05]  /*8500*/  FMNMX.FTZ R98, R101, R98, !PT ;  /* 0x0000006265627209 */ /* 0x008fca0007810000 */
[----:B------:R-:W3:Y:S01]  /*8510*/  SHFL.BFLY PT, R103, R98, 0x2, 0x1f ;  /* 0x0c401f0062677f89 */ /* 0x000ee200000e0000 */
[----:B--2---:R-:W-:-:S04]  /*8520*/  FMNMX.FTZ R191, R102, R191, !PT ;  /* 0x000000bf66bf7209 */ /* 0x004fc80007810000 */
[----:B-1----:R-:W-:-:S05]  /*8530*/  FMNMX.FTZ R191, R190, R191, !PT ;  /* 0x000000bfbebf7209 */ /* 0x002fca0007810000 */
[----:B------:R-:W1:Y:S01]  /*8540*/  SHFL.BFLY PT, R194, R191, 0x2, 0x1f ;  /* 0x0c401f00bfc27f89 */ /* 0x000e6200000e0000 */
[----:B------:R-:W-:Y:S02]  /*8550*/  WARPGROUP.DEPBAR.LE gsb0, 0x0 ;  /* 0x00008000000079c5 */ /* 0x000fe40000010000 */
[----:B------:R-:W-:Y:S01]  /*8560*/  WARPGROUP.ARRIVE ;  /* 0x00000000000079c5 */ /* 0x000fe20000000000 */
[----:B---3--:R-:W-:-:S05]  /*8570*/  FMNMX.FTZ R192, R98, R103, !PT ;  /* 0x0000006762c07209 */ /* 0x008fca0007810000 */
[----:B------:R-:W-:Y:S01]  /*8580*/  QGMMA.64x128x32.F32.E4M3.E4M3 R24, R224, gdesc[UR4], R24, gsb0 ;  /* 0x01e00004e0187df3 */ /* 0x000fe20008000818 */
[----:B------:R-:W2:Y:S01]  /*8590*/  SHFL.BFLY PT, R103, R192, 0x1, 0x1f ;  /* 0x0c201f00c0677f89 */ /* 0x000ea200000e0000 */
[----:B-1----:R-:W-:Y:S01]  /*85a0*/  FMNMX.FTZ R194, R191, R194, !PT ;  /* 0x000000c2bfc27209 */ /* 0x002fe20007810000 */
[----:B------:R-:W-:-:S04]  /*85b0*/  IMAD.U32 R191, RZ, RZ, UR10 ;  /* 0x0000000affbf7e24 */ /* 0x000fc8000f8e00ff */
[----:B------:R-:W1:Y:S01]  /*85c0*/  SHFL.BFLY PT, R193, R194, 0x1, 0x1f ;  /* 0x0c201f00c2c17f89 */ /* 0x000e6200000e0000 */
[----:B--2---:R-:W-:-:S05]  /*85d0*/  FMNMX.FTZ R98, R192, R103, !PT ;  /* 0x00000067c0627209 */ /* 0x004fca0007810000 */
        /* <DEDUP_REMOVED lines=15> */
[----:B------:R-:W-:-:S01]  /*86d0*/  FFMA.FTZ R15, R185, UR10, -R191 ;  /* 0x0000000ab90f7c23 */ /* 0x000fc200080108bf */
        /* <DEDUP_REMOVED lines=26> */
[----:B------:R-:W-:Y:S01]  /*8880*/  FFMA.FTZ R187, R188, UR10, -R185 ;  /* 0x0000000abcbb7c23 */ /* 0x000fe200080108b9 */
        /* <DEDUP_REMOVED lines=99> */
[----:B------:R-:W-:Y:S01]  /*8ec0*/  FFMA.FTZ R94, R94, UR10, -R185 ;  /* 0x0000000a5e5e7c23 */ /* 0x000fe200080108b9 */
[----:B------:R-:W-:-:S02]  /*8ed0*/  WARPGROUP.DEPBAR.LE gsb0, 0x0 ;  /* 0x00008000000079c5 */ /* 0x000fc40000010000 */
        /* <DEDUP_REMOVED lines=158> */
[----:B--2---:R-:W-:-:S01]  /*98c0*/  FADD.FTZ R194, R114, R195 ;  /* 0x000000c372c27221 */ /* 0x004fc20000010000 */
[----:B------:R-:W-:-:S05]  /*98d0*/  IMAD.U32 R195, RZ, RZ, UR54 ;  /* 0x00000036ffc37e24 */ /* 0x000fca000f8e00ff */
[----:B------:R-:W-:Y:S01]  /*98e0*/  @!P1 LEA R195, R195, UR38, 0x3 ;  /* 0x00000026c3c39c11 */ /* 0x000fe2000f8e18ff */
[----:B------:R-:W2:Y:S01]  /*98f0*/  MUFU.EX2 R116, R116 ;  /* 0x0000007400747308 */ /* 0x000ea20000000800 */
[----:B---3--:R-:W-:-:S01]  /*9900*/  FADD.FTZ R5, R113, R188 ;  /* 0x000000bc71057221 */ /* 0x008fc20000010000 */
[--C-:B------:R-:W-:Y:S01]  /*9910*/  FFMA.FTZ R188, R99, UR10, -R185.reuse ;  /* 0x0000000a63bc7c23 */ /* 0x100fe200080108b9 */
[----:B------:R-:W-:-:S01]  /*9920*/  FFMA.FTZ R99, R102, UR10, -R185 ;  /* 0x0000000a66637c23 */ /* 0x000fc200080108b9 */
[----:B------:R3:W-:Y:S06]  /*9930*/  BAR.ARV R4, 0x100 ;  /* 0x000400040000751d */ /* 0x0007ec0000002000 */
[----:B------:R-:W4:Y:S01]  /*9940*/  MUFU.EX2 R118, R118 ;  /* 0x0000007600767308 */ /* 0x000f220000000800 */
[----:B-1----:R-:W-:-:S01]  /*9950*/  FADD.FTZ R189, R115, R194 ;  /* 0x000000c273bd7221 */ /* 0x002fc20000010000 */
[----:B---3--:R-:W-:-:S02]  /*9960*/  @!P1 VIADD R4, R195, 0x2e840 ;  /* 0x0002e840c3049836 */ /* 0x008fc40000000000 */
[----:B------:R-:W-:-:S01]  /*9970*/  FFMA.FTZ R185, R190, UR10, -R185 ;  /* 0x0000000abeb97c23 */ /* 0x000fc200080108b9 */
[----:B--2---:R-:W-:-:S03]  /*9980*/  FADD.FTZ R194, R116, R5 ;  /* 0x0000000574c27221 */ /* 0x004fc60000010000 */
[----:B------:R-:W1:Y:S01]  /*9990*/  MUFU.EX2 R117, R117 ;  /* 0x0000007500757308 */ /* 0x000e620000000800 */
[----:B------:R-:W-:-:S04]  /*99a0*/  @!P1 PRMT R4, RZ, 0x654, R4 ;  /* 0x00000654ff049816 */ /* 0x000fc80000000004 */
[----:B------:R2:W-:Y:S03]  /*99b0*/  @!P1 SYNCS.ARRIVE.TRANS64.RED.A1T0 RZ, [R4+URZ], RZ ;  /* 0x000000ff04ff99a7 */ /* 0x0005e6000810043f */
        /* <DEDUP_REMOVED lines=38> */
.L_x_5488:
        /* <DEDUP_REMOVED lines=132> */
[----:B------:R-:W-:-:S05]  /*a460*/  UMOV UR49, UR54 ;  /* 0x0000003600317c82 */ /* 0x000fca0008000000 */
.L_x_5479:
[----:B------:R-:W-:Y:S06]  /*a470*/  BAR.ARV 0x8, 0x120 ;  /* 0x0204800000007b1d */ /* 0x000fec0000002000 */
[----:B------:R-:W-:Y:S05]  /*a480*/  @!P0 BRA `(.L_x_5490) ;  /* 0x0000000000048947 */ /* 0x000fea0003800000 */
[----:B------:R-:W-:Y:S01]  /*a490*/  BPT.TRAP 0x1 ;  /* 0x000000040000795c */ /* 0x000fe20000300000 */
.L_x_5490:
[----:B------:R-:W-:Y:S01]  /*a4a0*/  ULEA UR4, UR49, UR38, 0x3 ;  /* 0x0000002631047291 */ /* 0x000fe2000f8e183f */
[----:B------:R-:W-:-:S05]  /*a4b0*/  IMAD.U32 R0, RZ, RZ, UR36 ;  /* 0x00000024ff007e24 */ /* 0x000fca000f8e00ff */
[----:B------:R-:W-:-:S04]  /*a4c0*/  SHF.L.U32 R0, R0, 0x1f, RZ ;  /* 0x0000001f00007819 */ /* 0x000fc800000006ff */
[----:B------:R1:W2:Y:S01]  /*a4d0*/  SYNCS.PHASECHK.TRANS64.TRYWAIT P1, [UR4+0x2e850], R0 ;  /* 0x02e85000ff0075a7 */ /* 0x0002a20008020144 */
[----:B------:R-:W-:Y:S05]  /*a4e0*/  @!P0 BRA `(.L_x_5491) ;  /* 0x0000000000048947 */ /* 0x000fea0003800000 */
[----:B------:R-:W-:Y:S01]  /*a4f0*/  BPT.TRAP 0x1 ;  /* 0x000000040000795c */ /* 0x000fe20000300000 */
.L_x_5491:
[----:B--2---:R-:W-:Y:S05]  /*a500*/  @P1 BRA `(.L_x_5492) ;  /* 0x0000000000081947 */ /* 0x004fea0003800000 */
[----:B------:R-:W2:Y:S02]  /*a510*/  SYNCS.PHASECHK.TRANS64.TRYWAIT P1, [UR4+0x2e850], R0 ;  /* 0x02e85000ff0075a7 */ /* 0x000ea40008020144 */
[----:B--2---:R-:W-:Y:S05]  /*a520*/  @!P1 BRA `(.L_x_5493) ;  /* 0x0000004c00189947 */ /* 0x004fea0003800000 */
.L_x_5492:
        /* <DEDUP_REMOVED lines=9> */
[----:B------:R-:W-:Y:S01]  /*a5c0*/  QGMMA.64x128x32.F32.E4M3.E4M3 R24, R200, gdesc[UR4], R24, gsb0 ;  /* 0x01e00004c8187df3 */ /* 0x000fe20008000818 */
[----:B------:R-:W-:Y:S01]  /*a5d0*/  UIADD3 UR6, UR5, 0x100, URZ ;  /* 0x0000010005067890 */ /* 0x000fe2000fffe03f */
[----:B------:R-:W-:Y:S01]  /*a5e0*/  UMOV UR7, 0xc0000010 ;  /* 0xc000001000077882 */ /* 0x000fe20000000000 */
[----:B------:R-:W-:Y:S02]  /*a5f0*/  WARPGROUP.DEPBAR.LE gsb0, 0x0 ;  /* 0x00008000000079c5 */ /* 0x000fe40000010000 */
[----:B------:R-:W-:-:S07]  /*a600*/  WARPGROUP.ARRIVE ;  /* 0x00000000000079c5 */ /* 0x000fce0000000000 */
        /* <DEDUP_REMOVED lines=28> */
[----:B------:R-:W-:Y:S01]  /*a7d0*/  IMAD.U32 R2, RZ, RZ, UR6 ;  /* 0x00000006ff027e24 */ /* 0x000fe2000f8e00ff */
[----:B------:R-:W-:Y:S02]  /*a7e0*/  @UP0 ULEA.HI.X UR7, UR8, UR7, UR9, 0x2, UP1 ;  /* 0x0000000708070291 */ /* 0x000fe400088f1409 */
[----:B------:R-:W-:-:S04]  /*a7f0*/  UIADD3 UR6, UR5, 0x400, URZ ;  /* 0x0000040005067890 */ /* 0x000fc8000fffe03f */
[----:B--2---:R-:W-:Y:S01]  /*a800*/  IMAD.U32 R3, RZ, RZ, UR7 ;  /* 0x00000007ff037e24 */ /* 0x004fe2000f8e00ff */
[----:B------:R-:W-:-:S04]  /*a810*/  UMOV UR7, 0xc0000010 ;  /* 0xc000001000077882 */ /* 0x000fc80000000000 */
[----:B------:R2:W3:Y:S01]  /*a820*/  @P1 LDG.E R6, desc[UR50][R2.64] ;  /* 0x0000003202061981 */ /* 0x0004e2000c1e1900 */
[----:B------:R-:W-:Y:S02]  /*a830*/  WARPGROUP.DEPBAR.LE gsb0, 0x0 ;  /* 0x00008000000079c5 */ /* 0x000fe40000010000 */
[----:B------:R-:W-:-:S06]  /*a840*/  WARPGROUP.ARRIVE ;  /* 0x00000000000079c5 */ /* 0x000fcc0000000000 */
[----:B------:R-:W-:Y:S01]  /*a850*/  QGMMA.64x128x32.F32.E4M3.E4M3 R24, R216, gdesc[UR4], R24, gsb0 ;  /* 0x01e00004d8187df3 */ /* 0x000fe20008000818 */
[----:B------:R-:W-:Y:S01]  /*a860*/  UIADD3 UR6, UR5, 0x500, URZ ;  /* 0x0000050005067890 */ /* 0x000fe2000fffe03f */
[----:B------:R-:W-:Y:S01]  /*a870*/  UMOV UR7, 0xc0000010 ;  /* 0xc000001000077882 */ /* 0x000fe20000000000 */
[----:B-1----:R-:W1:Y:S04]  /*a880*/  SHFL.BFLY PT, R0, R5, 0x2, 0x1f ;  /* 0x0c401f0005007f89 */ /* 0x002e6800000e0000 */
[----:B------:R-:W4:Y:S01]  /*a890*/  SHFL.BFLY PT, R7, R4, 0x2, 0x1f ;  /* 0x0c401f0004077f89 */ /* 0x000f2200000e0000 */
[----:B------:R-:W-:Y:S02]  /*a8a0*/  WARPGROUP.DEPBAR.LE gsb0, 0x0 ;  /* 0x00008000000079c5 */ /* 0x000fe40000010000 */
[----:B------:R-:W-:-:S06]  /*a8b0*/  WARPGROUP.ARRIVE ;  /* 0x00000000000079c5 */ /* 0x000fcc0000000000 */
[----:B------:R-:W-:Y:S01]  /*a8c0*/  QGMMA.64x128x32.F32.E4M3.E4M3 R24, R220, gdesc[UR4], R24, gsb0 ;  /* 0x01e00004dc187df3 */ /* 0x000fe20008000818 */
[----:B------:R-:W-:Y:S01]  /*a8d0*/  UIADD3 UR6, UR5, 0x600, URZ ;  /* 0x0000060005067890 */ /* 0x000fe2000fffe03f */
[----:B------:R-:W-:Y:S01]  /*a8e0*/  UMOV UR7, 0xc0000010 ;  /* 0xc000001000077882 */ /* 0x000fe20000000000 */
[----:B-1----:R-:W-:-:S01]  /*a8f0*/  FADD.FTZ R0, R0, R5 ;  /* 0x0000000500007221 */ /* 0x002fc20000010000 */
[----:B----4-:R-:W-:-:S04]  /*a900*/  FADD.FTZ R7, R7, R4 ;  /* 0x0000000407077221 */ /* 0x010fc80000010000 */
[----:B--2---:R-:W1:Y:S04]  /*a910*/  SHFL.BFLY PT, R3, R0, 0x1, 0x1f ;  /* 0x0c201f0000037f89 */ /* 0x004e6800000e0000 */
[----:B------:R-:W2:Y:S01]  /*a920*/  SHFL.BFLY PT, R2, R7, 0x1, 0x1f ;  /* 0x0c201f0007027f89 */ /* 0x000ea200000e0000 */
        /* <DEDUP_REMOVED lines=10> */
[----:B------:R-:W-:Y:S01]  /*a9d0*/  MOV R7, RZ ;  /* 0x000000ff00077202 */ /* 0x000fe20000000f00 */
[----:B------:R-:W-:Y:S02]  /*a9e0*/  WARPGROUP.DEPBAR.LE gsb0, 0x0 ;  /* 0x00008000000079c5 */ /* 0x000fe40000010000 */
[----:B------:R-:W-:-:S06]  /*a9f0*/  WARPGROUP.ARRIVE ;  /* 0x00000000000079c5 */ /* 0x000fcc0000000000 */
[----:B------:R-:W-:Y:S01]  /*aa00*/  QGMMA.64x128x32.F32.E4M3.E4M3 R24, R224, gdesc[UR4], R24, gsb0 ;  /* 0x01e00004e0187df3 */ /* 0x000fe20008000818 */
[----:B------:R-:W1:Y:S08]  /*aa10*/  @P2 MUFU.LG2 R4, R11 ;  /* 0x0000000b00042308 */ /* 0x000e700000000c00 */
[----:B------:R-:W2:Y:S08]  /*aa20*/  @P3 MUFU.LG2 R8, R12 ;  /* 0x0000000c00083308 */ /* 0x000eb00000000c00 */
[----:B------:R3:W4:Y:S01]  /*aa30*/  @P1 MUFU.RCP R7, R10 ;  /* 0x0000000a00071308 */ /* 0x0007220000001000 */
        /* <DEDUP_REMOVED lines=15> */
.L_x_5494:
        /* <DEDUP_REMOVED lines=26> */
[----:B------:R-:W-:Y:S01]  /*acd0*/  F2FP.BF16.F32.PACK_AB R12, R12, R13 ;  /* 0x0000000d0c0c723e */ /* 0x000fe200000010ff */
[-C--:B------:R-:W-:Y:S01]  /*ace0*/  FMUL.FTZ R41, R49, R10.reuse ;  /* 0x0000000a31297220 */ /* 0x080fe20000410000 */
[----:B------:R-:W-:Y:S01]  /*acf0*/  F2FP.BF16.F32.PACK_AB R21, R20, R21 ;  /* 0x000000151415723e */ /* 0x000fe200000010ff */
[-C--:B------:R-:W-:Y:S01]  /*ad00*/  FMUL.FTZ R36, R52, R10.reuse ;  /* 0x0000000a34247220 */ /* 0x080fe20000410000 */
[----:B------:R-:W-:Y:S01]  /*ad10*/  F2FP.BF16.F32.PACK_AB R28, R28, R29 ;  /* 0x0000001d1c1c723e */ /* 0x000fe200000010ff */
[-C--:B------:R-:W-:Y:S01]  /*ad20*/  FMUL.FTZ R40, R53, R10.reuse ;  /* 0x0000000a35287220 */ /* 0x080fe20000410000 */
[----:B------:R-:W-:Y:S01]  /*ad30*/  F2FP.BF16.F32.PACK_AB R33, R32, R33 ;  /* 0x000000212021723e */ /* 0x000fe200000010ff */
[-C--:B------:R-:W-:Y:S01]  /*ad40*/  FMUL.FTZ R45, R56, R10.reuse ;  /* 0x0000000a382d7220 */ /* 0x080fe20000410000 */
[----:B------:R-:W-:Y:S01]  /*ad50*/  FMUL.FTZ R49, R57, R10 ;  /* 0x0000000a39317220 */ /* 0x000fe20000410000 */
[-C--:B-1----:R-:W-:Y:S01]  /*ad60*/  FMUL.FTZ R4, R30, R88.reuse ;  /* 0x000000581e047220 */ /* 0x082fe20000410000 */
[----:B------:R-:W-:Y:S01]  /*ad70*/  FMUL.FTZ R5, R26, R88 ;  /* 0x000000581a057220 */ /* 0x000fe20000410000 */
[-C--:B------:R-:W-:Y:S01]  /*ad80*/  FMUL.FTZ R52, R68, R10.reuse ;  /* 0x0000000a44347220 */ /* 0x080fe20000410000 */
[-C--:B------:R-:W-:Y:S01]  /*ad90*/  FMUL.FTZ R53, R64, R10.reuse ;  /* 0x0000000a40357220 */ /* 0x080fe20000410000 */
[-C--:B------:R-:W-:Y:S01]  /*ada0*/  FMUL.FTZ R56, R69, R10.reuse ;  /* 0x0000000a45387220 */ /* 0x080fe20000410000 */
[-C--:B------:R-:W-:Y:S01]  /*adb0*/  FMUL.FTZ R57, R65, R10.reuse ;  /* 0x0000000a41397220 */ /* 0x080fe20000410000 */
[----:B------:R-:W-:Y:S01]  /*adc0*/  F2FP.BF16.F32.PACK_AB R4, R4, R5 ;  /* 0x000000050404723e */ /* 0x000fe200000010ff */
[-C--:B------:R-:W-:Y:S01]  /*add0*/  FMUL.FTZ R37, R48, R10.reuse ;  /* 0x0000000a30257220 */ /* 0x080fe20000410000 */
[----:B------:R-:W-:Y:S01]  /*ade0*/  LOP3.LUT P0, R5, R89, 0x3, RZ, 0xc0, !PT ;  /* 0x0000000359057812 */ /* 0x000fe2000780c0ff */
[----:B------:R-:W-:Y:S01]  /*adf0*/  FMUL.FTZ R48, R61, R10 ;  /* 0x0000000a3d307220 */ /* 0x000fe20000410000 */
[-C--:B------:R-:W-:Y:S01]  /*ae00*/  FMUL.FTZ R24, R39, R88.reuse ;  /* 0x0000005827187220 */ /* 0x080fe20000410000 */
[----:B------:R-:W-:Y:S01]  /*ae10*/  FMUL.FTZ R25, R35, R88 ;  /* 0x0000005823197220 */ /* 0x000fe20000410000 */
[----:B------:R-:W-:Y:S01]  /*ae20*/  ISETP.EQ.OR P0, PT, R5, 0x3, !P0 ;  /* 0x000000030500780c */ /* 0x000fe20004702670 */
[-C--:B------:R-:W-:Y:S01]  /*ae30*/  FMUL.FTZ R44, R60, R10.reuse ;  /* 0x0000000a3c2c7220 */ /* 0x080fe20000410000 */
[-C--:B------:R-:W-:Y:S01]  /*ae40*/  FMUL.FTZ R61, R72, R10.reuse ;  /* 0x0000000a483d7220 */ /* 0x080fe20000410000 */
[-C--:B------:R-:W-:Y:S01]  /*ae50*/  FMUL.FTZ R65, R73, R10.reuse ;  /* 0x0000000a49417220 */ /* 0x080fe20000410000 */
[----:B------:R-:W-:Y:S01]  /*ae60*/  SEL R32, R12, R21, P0 ;  /* 0x000000150c207207 */ /* 0x000fe20000000000 */
[----:B------:R-:W-:Y:S01]  /*ae70*/  FMUL.FTZ R60, R76, R10 ;  /* 0x0000000a4c3c7220 */ /* 0x000fe20000410000 */
[----:B------:R-:W-:Y:S01]  /*ae80*/  SEL R29, R21, R12, P0 ;  /* 0x0000000c151d7207 */ /* 0x000fe20000000000 */
[-C--:B------:R-:W-:Y:S01]  /*ae90*/  FMUL.FTZ R64, R77, R10.reuse ;  /* 0x0000000a4d407220 */ /* 0x080fe20000410000 */
[----:B------:R-:W-:Y:S01]  /*aea0*/  IADD3 R21, P6, R16, 0x20, RZ ;  /* 0x0000002010157810 */ /* 0x000fe20007fde0ff */
[-C--:B------:R-:W-:Y:S01]  /*aeb0*/  FMUL.FTZ R68, R84, R10.reuse ;  /* 0x0000000a54447220 */ /* 0x080fe20000410000 */
[-C--:B------:R-:W-:Y:S01]  /*aec0*/  FMUL.FTZ R69, R80, R10.reuse ;  /* 0x0000000a50457220 */ /* 0x080fe20000410000 */
[-C--:B------:R-:W-:Y:S01]  /*aed0*/  FMUL.FTZ R72, R85, R10.reuse ;  /* 0x0000000a55487220 */ /* 0x080fe20000410000 */
[----:B------:R-:W-:Y:S01]  /*aee0*/  LOP3.LUT R20, R21, 0x380, RZ, 0xc0, !PT ;  /* 0x0000038015147812 */ /* 0x000fe200078ec0ff */
[----:B------:R-:W-:Y:S01]  /*aef0*/  FMUL.FTZ R73, R81, R10 ;  /* 0x0000000a51497220 */ /* 0x000fe20000410000 */
[-C--:B------:R-:W-:Y:S01]  /*af00*/  FMUL.FTZ R10, R31, R88.reuse ;  /* 0x000000581f0a7220 */ /* 0x080fe20000410000 */
[----:B------:R-:W-:Y:S01]  /*af10*/  F2FP.BF16.F32.PACK_AB R52, R52, R53 ;  /* 0x000000353434723e */ /* 0x000fe200000010ff */
[-C--:B------:R-:W-:Y:S01]  /*af20*/  FMUL.FTZ R34, R54, R88.reuse ;  /* 0x0000005836227220 */ /* 0x080fe20000410000 */
[----:B------:R-:W-:Y:S01]  /*af30*/  F2FP.BF16.F32.PACK_AB R57, R56, R57 ;  /* 0x000000393839723e */ /* 0x000fe200000010ff */
[-C--:B------:R-:W-:Y:S01]  /*af40*/  FMUL.FTZ R35, R50, R88.reuse ;  /* 0x0000005832237220 */ /* 0x080fe20000410000 */
[----:B------:R-:W-:Y:S01]  /*af50*/  SHF.R.U64 R20, R20, 0x3, RZ ;  /* 0x0000000314147819 */ /* 0x000fe200000012ff */
[-C--:B------:R-:W-:Y:S01]  /*af60*/  FMUL.FTZ R38, R55, R88.reuse ;  /* 0x0000005837267220 */ /* 0x080fe20000410000 */
[----:B------:R-:W-:Y:S01]  /*af70*/  F2FP.BF16.F32.PACK_AB R14, R14, R15 ;  /* 0x0000000f0e0e723e */ /* 0x000fe200000010ff */
[-C--:B------:R-:W-:Y:S01]  /*af80*/  FMUL.FTZ R39, R51, R88.reuse ;  /* 0x0000005833277220 */ /* 0x080fe20000410000 */
[----:B------:R-:W-:Y:S01]  /*af90*/  F2FP.BF16.F32.PACK_AB R25, R24, R25 ;  /* 0x000000191819723e */ /* 0x000fe200000010ff */
[-C--:B------:R-:W-:Y:S01]  /*afa0*/  FMUL.FTZ R26, R46, R88.reuse ;  /* 0x000000582e1a7220 */ /* 0x080fe20000410000 */
[----:B------:R-:W-:Y:S01]  /*afb0*/  F2FP.BF16.F32.PACK_AB R41, R40, R41 ;  /* 0x000000292829723e */ /* 0x000fe200000010ff */
[-C--:B------:R-:W-:Y:S01]  /*afc0*/  FMUL.FTZ R27, R42, R88.reuse ;  /* 0x000000582a1b7220 */ /* 0x080fe20000410000 */
[----:B------:R-:W-:Y:S01]  /*afd0*/  SEL R40, R52, R57, P0 ;  /* 0x0000003934287207 */ /* 0x000fe20000000000 */
[-C--:B------:R-:W-:Y:S01]  /*afe0*/  FMUL.FTZ R30, R47, R88.reuse ;  /* 0x000000582f1e7220 */ /* 0x080fe20000410000 */
[----:B------:R-:W-:Y:S01]  /*aff0*/  LOP3.LUT R20, R20, R21, RZ, 0x3c, !PT ;  /* 0x0000001514147212 */ /* 0x000fe200078e3cff */
[-C--:B------:R-:W-:Y:S01]  /*b000*/  FMUL.FTZ R31, R43, R88.reuse ;  /* 0x000000582b1f7220 */ /* 0x080fe20000410000 */
[----:B------:R-:W-:Y:S01]  /*b010*/  F2FP.BF16.F32.PACK_AB R11, R10, R11 ;  /* 0x0000000b0a0b723e */ /* 0x000fe200000010ff */
[-C--:B------:R-:W-:Y:S01]  /*b020*/  FMUL.FTZ R42, R62, R88.reuse ;  /* 0x000000583e2a7220 */ /* 0x080fe20000410000 */
[----:B------:R-:W-:Y:S01]  /*b030*/  F2FP.BF16.F32.PACK_AB R36, R36, R37 ;  /* 0x000000252424723e */ /* 0x000fe200000010ff */
[----:B------:R-:W-:Y:S01]  /*b040*/  FMUL.FTZ R43, R58, R88 ;  /* 0x000000583a2b7220 */ /* 0x000fe20000410000 */
[----:B------:R-:W-:Y:S01]  /*b050*/  SEL R57, R57, R52, P0 ;  /* 0x0000003439397207 */ /* 0x000fe20000000000 */
[-C--:B------:R-:W-:Y:S01]  /*b060*/  FMUL.FTZ R46, R63, R88.reuse ;  /* 0x000000583f2e7220 */ /* 0x080fe20000410000 */
[----:B------:R-:W-:Y:S01]  /*b070*/  IADD3.X R21, RZ, R17, RZ, P6, !PT ;  /* 0x00000011ff157210 */ /* 0x000fe200037fe4ff */
[-C--:B------:R-:W-:Y:S01]  /*b080*/  FMUL.FTZ R47, R59, R88.reuse ;  /* 0x000000583b2f7220 */ /* 0x080fe20000410000 */
[----:B------:R-:W-:Y:S01]  /*b090*/  SEL R52, R14, R25, P0 ;  /* 0x000000190e347207 */ /* 0x000fe20000000000 */
[----:B------:R-:W-:Y:S01]  /*b0a0*/  FMUL.FTZ R54, R71, R88 ;  /* 0x0000005847367220 */ /* 0x000fe20000410000 */
[----:B------:R-:W-:Y:S01]  /*b0b0*/  SEL R37, R25, R14, P0 ;  /* 0x0000000e19257207 */ /* 0x000fe20000000000 */
[-C--:B------:R-:W-:Y:S01]  /*b0c0*/  FMUL.FTZ R55, R67, R88.reuse ;  /* 0x0000005843377220 */ /* 0x080fe20000410000 */
[----:B------:R-:W-:Y:S01]  /*b0d0*/  IADD3 R5, P6, R16, 0x4060, RZ ;  /* 0x0000406010057810 */ /* 0x000fe20007fde0ff */
[-C--:B------:R-:W-:Y:S01]  /*b0e0*/  FMUL.FTZ R50, R70, R88.reuse ;  /* 0x0000005846327220 */ /* 0x080fe20000410000 */
[----:B------:R-:W-:Y:S01]  /*b0f0*/  LOP3.LUT R25, R16, 0x380, RZ, 0xc0, !PT ;  /* 0x0000038010197812 */ /* 0x000fe200078ec0ff */
[-C--:B------:R-:W-:Y:S01]  /*b100*/  FMUL.FTZ R51, R66, R88.reuse ;  /* 0x0000005842337220 */ /* 0x080fe20000410000 */
[----:B------:R-:W-:Y:S01]  /*b110*/  F2FP.BF16.F32.PACK_AB R34, R34, R35 ;  /* 0x000000232222723e */ /* 0x000fe200000010ff */
[----:B------:R-:W-:Y:S01]  /*b120*/  UIADD3 UR4, UR4, 0x2e860, URZ ;  /* 0x0002e86004047890 */ /* 0x000fe2000fffe03f */
        /* <DEDUP_REMOVED lines=10> */
[----:B------:R-:W-:Y:S01]  /*b1d0*/  F2FP.BF16.F32.PACK_AB R39, R38, R39 ;  /* 0x000000272627723e */ /* 0x000fe200000010ff */
[-C--:B------:R-:W-:Y:S01]  /*b1e0*/  FMUL.FTZ R67, R82, R88.reuse ;  /* 0x0000005852437220 */ /* 0x080fe20000410000 */
[----:B------:R-:W-:Y:S01]  /*b1f0*/  F2FP.BF16.F32.PACK_AB R44, R44, R45 ;  /* 0x0000002d2c2c723e */ /* 0x000fe200000010ff */
[----:B------:R-:W-:Y:S01]  /*b200*/  FMUL.FTZ R70, R87, R88 ;  /* 0x0000005857467220 */ /* 0x000fe20000410000 */
[----:B------:R-:W-:Y:S01]  /*b210*/  SEL R38, R28, R33, P0 ;  /* 0x000000211c267207 */ /* 0x000fe20000000000 */
[----:B------:R-:W-:Y:S01]  /*b220*/  UPRMT UR4, UR37, 0x654, UR4 ;  /* 0x0000065425047896 */ /* 0x000fe20008000004 */
[----:B------:R-:W-:Y:S01]  /*b230*/  SEL R33, R33, R28, P0 ;  /* 0x0000001c21217207 */ /* 0x000fe20000000000 */
[----:B------:R-:W-:Y:S01]  /*b240*/  ULDC.64 UR6, c[0x0][0xb70] ;  /* 0x0002dc0000067ab9 */ /* 0x000fe20000000a00 */
[----:B------:R-:W-:Y:S01]  /*b250*/  SHF.R.U64 R4, R4, 0x3, RZ ;  /* 0x0000000304047819 */ /* 0x000fe200000012ff */
[----:B------:R-:W-:Y:S01]  /*b260*/  UIMAD UR42, UR8, UR42, UR48 ;  /* 0x0000002a082a72a4 */ /* 0x000fe2000f8e0230 */
[----:B------:R-:W-:Y:S01]  /*b270*/  F2FP.BF16.F32.PACK_AB R60, R60, R61 ;  /* 0x0000003d3c3c723e */ /* 0x000fe200000010ff */
[----:B------:R-:W-:Y:S01]  /*b280*/  UIMAD UR5, UR5, UR6, URZ ;  /* 0x00000006050572a4 */ /* 0x000fe2000f8e023f */
[----:B------:R-:W-:Y:S01]  /*b290*/  F2FP.BF16.F32.PACK_AB R65, R64, R65 ;  /* 0x000000414041723e */ /* 0x000fe200000010ff */
[----:B------:R-:W-:Y:S01]  /*b2a0*/  USHF.L.U32 UR42, UR42, 0x7, URZ ;  /* 0x000000072a2a7899 */ /* 0x000fe2000800063f */
[----:B------:R-:W-:Y:S01]  /*b2b0*/  SEL R28, R36, R41, P0 ;  /* 0x00000029241c7207 */ /* 0x000fe20000000000 */
[----:B------:R-:W-:Y:S01]  /*b2c0*/  SYNCS.ARRIVE.TRANS64.RED.A1T0 RZ, [UR4], RZ ;  /* 0x000000ffffff79a7 */ /* 0x000fe20008100404 */
[----:B------:R-:W-:Y:S01]  /*b2d0*/  LOP3.LUT R24, R25, R16, RZ, 0x3c, !PT ;  /* 0x0000001019187212 */ /* 0x000fe200078e3cff */
[----:B------:R-:W-:Y:S01]  /*b2e0*/  IMAD.MOV.U32 R25, RZ, RZ, R17 ;  /* 0x000000ffff197224 */ /* 0x000fe200078e0011 */
[----:B------:R-:W-:Y:S01]  /*b2f0*/  SEL R41, R41, R36, P0 ;  /* 0x0000002429297207 */ /* 0x000fe20000000000 */
[----:B------:R-:W-:Y:S01]  /*b300*/  UIMAD.WIDE.U32 UR10, UR43, UR6, URZ ;  /* 0x000000062b0a72a5 */ /* 0x000fe2000f8e003f */
[----:B------:R-:W-:Y:S01]  /*b310*/  IADD3 R13, P2, R16, 0x60, RZ ;  /* 0x00000060100d7810 */ /* 0x000fe20007f5e0ff */
[----:B------:R-:W-:Y:S01]  /*b320*/  UIMAD UR5, UR43, UR7, UR5 ;  /* 0x000000072b0572a4 */ /* 0x000fe2000f8e0205 */
[----:B------:R-:W-:Y:S01]  /*b330*/  SEL R36, R44, R49, P0 ;  /* 0x000000312c247207 */ /* 0x000fe20000000000 */
[----:B------:R-:W-:Y:S01]  /*b340*/  VIADD R61, R228, UR42 ;  /* 0x0000002ae43d7c36 */ /* 0x000fe20008000000 */
[----:B------:R-:W-:Y:S01]  /*b350*/  IADD3 R15, P1, R16, 0x40, RZ ;  /* 0x00000040100f7810 */ /* 0x000fe20007f3e0ff */
[----:B------:R-:W-:Y:S01]  /*b360*/  UIADD3 UR5, UR11, UR5, URZ ;  /* 0x000000050b057290 */ /* 0x000fe2000fffe03f */
[----:B------:R-:W-:Y:S01]  /*b370*/  SEL R49, R49, R44, P0 ;  /* 0x0000002c31317207 */ /* 0x000fe20000000000 */
[----:B------:R-:W-:Y:S01]  /*b380*/  USHF.R.S32.HI UR6, URZ, 0x1f, UR44 ;  /* 0x0000001f3f067899 */ /* 0x000fe2000801142c */
[----:B------:R-:W-:-:S02]  /*b390*/  LOP3.LUT R4, R4, R5, RZ, 0x3c, !PT ;  /* 0x0000000504047212 */ /* 0x000fc400078e3cff */
[----:B------:R-:W-:Y:S02]  /*b3a0*/  F2FP.BF16.F32.PACK_AB R6, R6, R7 ;  /* 0x000000070606723e */ /* 0x000fe400000010ff */
[----:B------:R-:W-:Y:S02]  /*b3b0*/  F2FP.BF16.F32.PACK_AB R9, R8, R9 ;  /* 0x000000090809723e */ /* 0x000fe400000010ff */
[----:B------:R-:W-:Y:S02]  /*b3c0*/  SEL R44, R60, R65, P0 ;  /* 0x000000413c2c7207 */ /* 0x000fe40000000000 */
[----:B------:R-:W-:Y:S02]  /*b3d0*/  IADD3.X R5, RZ, R17, RZ, P6, !PT ;  /* 0x00000011ff057210 */ /* 0x000fe400037fe4ff */
[----:B------:R-:W-:Y:S02]  /*b3e0*/  SEL R65, R65, R60, P0 ;  /* 0x0000003c41417207 */ /* 0x000fe40000000000 */
[----:B------:R-:W-:-:S02]  /*b3f0*/  LOP3.LUT R12, R13, 0x380, RZ, 0xc0, !PT ;  /* 0x000003800d0c7812 */ /* 0x000fc400078ec0ff */
[----:B------:R-:W-:Y:S02]  /*b400*/  F2FP.BF16.F32.PACK_AB R26, R26, R27 ;  /* 0x0000001b1a1a723e */ /* 0x000fe400000010ff */
[----:B------:R-:W-:Y:S02]  /*b410*/  F2FP.BF16.F32.PACK_AB R31, R30, R31 ;  /* 0x0000001f1e1f723e */ /* 0x000fe400000010ff */
[----:B------:R-:W-:Y:S02]  /*b420*/  LOP3.LUT R14, R15, 0x380, RZ, 0xc0, !PT ;  /* 0x000003800f0e7812 */ /* 0x000fe400078ec0ff */
[----:B------:R-:W-:Y:S02]  /*b430*/  MOV R60, R24 ;  /* 0x00000018003c7202 */ /* 0x000fe40000000f00 */
[----:B------:R-:W-:Y:S02]  /*b440*/  MOV R25, R20 ;  /* 0x0000001400197202 */ /* 0x000fe40000000f00 */
[----:B------:R-:W-:-:S02]  /*b450*/  SEL R30, R6, R9, P0 ;  /* 0x00000009061e7207 */ /* 0x000fc40000000000 */
[----:B------:R-:W-:Y:S02]  /*b460*/  SEL R27, R9, R6, P0 ;  /* 0x00000006091b7207 */ /* 0x000fe40000000000 */
[----:B------:R-:W-:Y:S02]  /*b470*/  MOV R21, R4 ;  /* 0x0000000400157202 */ /* 0x000fe40000000f00 */
[----:B------:R-:W-:Y:S02]  /*b480*/  F2FP.BF16.F32.PACK_AB R42, R42, R43 ;  /* 0x0000002b2a2a723e */ /* 0x000fe400000010ff */
[----:B------:R-:W-:Y:S02]  /*b490*/  F2FP.BF16.F32.PACK_AB R47, R46, R47 ;  /* 0x0000002f2e2f723e */ /* 0x000fe400000010ff */
[----:B------:R-:W-:Y:S02]  /*b4a0*/  F2FP.BF16.F32.PACK_AB R55, R54, R55 ;  /* 0x000000373637723e */ /* 0x000fe400000010ff */
[----:B------:R-:W-:-:S02]  /*b4b0*/  SHF.R.U64 R12, R12, 0x3, RZ ;  /* 0x000000030c0c7819 */ /* 0x000fc400000012ff */
[----:B------:R-:W-:Y:S02]  /*b4c0*/  SEL R54, R26, R31, P0 ;  /* 0x0000001f1a367207 */ /* 0x000fe40000000000 */
[----:B------:R-:W-:Y:S02]  /*b4d0*/  SHF.R.U64 R14, R14, 0x3, RZ ;  /* 0x000000030e0e7819 */ /* 0x000fe400000012ff */
[----:B------:R-:W-:Y:S02]  /*b4e0*/  F2FP.BF16.F32.PACK_AB R50, R50, R51 ;  /* 0x000000333232723e */ /* 0x000fe400000010ff */
[----:B------:R-:W-:Y:S02]  /*b4f0*/  SEL R31, R31, R26, P0 ;  /* 0x0000001a1f1f7207 */ /* 0x000fe40000000000 */
[----:B------:R-:W-:Y:S02]  /*b500*/  SEL R26, R34, R39, P0 ;  /* 0x00000027221a7207 */ /* 0x000fe40000000000 */
[----:B------:R-:W-:-:S02]  /*b510*/  SEL R43, R39, R34, P0 ;  /* 0x00000022272b7207 */ /* 0x000fc40000000000 */
[----:B------:R-:W-:Y:S02]  /*b520*/  F2FP.BF16.F32.PACK_AB R58, R58, R59 ;  /* 0x0000003b3a3a723e */ /* 0x000fe400000010ff */
[----:B------:R-:W-:Y:S02]  /*b530*/  F2FP.BF16.F32.PACK_AB R63, R62, R63 ;  /* 0x0000003f3e3f723e */ /* 0x000fe400000010ff */
[----:B------:R-:W-:Y:S02]  /*b540*/  SEL R34, R42, R47, P0 ;  /* 0x0000002f2a227207 */ /* 0x000fe40000000000 */
[----:B------:R-:W-:Y:S01]  /*b550*/  LOP3.LUT R12, R12, R13, RZ, 0x3c, !PT ;  /* 0x0000000d0c0c7212 */ /* 0x000fe200078e3cff */
[----:B------:R-:W-:Y:S01]  /*b560*/  IMAD.X R13, RZ, RZ, R17, P2 ;  /* 0x000000ffff0d7224 */ /* 0x000fe200010e0611 */
[----:B------:R-:W-:Y:S02]  /*b570*/  IADD3 R9, P4, R16, 0x4020, RZ ;  /* 0x0000402010097810 */ /* 0x000fe40007f9e0ff */
[----:B------:R-:W-:-:S02]  /*b580*/  SEL R47, R47, R42, P0 ;  /* 0x0000002a2f2f7207 */ /* 0x000fc40000000000 */
[----:B------:R-:W-:Y:S01]  /*b590*/  LOP3.LUT R14, R14, R15, RZ, 0x3c, !PT ;  /* 0x0000000f0e0e7212 */ /* 0x000fe200078e3cff */
[----:B------:R-:W-:Y:S01]  /*b5a0*/  IMAD.X R15, RZ, RZ, R17, P1 ;  /* 0x000000ffff0f7224 */ /* 0x000fe200008e0611 */
[----:B------:R-:W-:Y:S02]  /*b5b0*/  IADD3 R7, P5, R16, 0x4040, RZ ;  /* 0x0000404010077810 */ /* 0x000fe40007fbe0ff */
[----:B------:R-:W-:Y:S02]  /*b5c0*/  F2FP.BF16.F32.PACK_AB R66, R66, R67 ;  /* 0x000000434242723e */ /* 0x000fe400000010ff */
[----:B------:R-:W-:Y:S02]  /*b5d0*/  F2FP.BF16.F32.PACK_AB R83, R70, R83 ;  /* 0x000000534653723e */ /* 0x000fe400000010ff */
[----:B------:R-:W-:Y:S02]  /*b5e0*/  SEL R42, R50, R55, P0 ;  /* 0x00000037322a7207 */ /* 0x000fe40000000000 */
[----:B------:R-:W-:-:S02]  /*b5f0*/  SEL R55, R55, R50, P0 ;  /* 0x0000003237377207 */ /* 0x000fc40000000000 */
[----:B------:R-:W-:Y:S02]  /*b600*/  F2FP.BF16.F32.PACK_AB R68, R68, R69 ;  /* 0x000000454444723e */ /* 0x000fe400000010ff */
[----:B------:R-:W-:Y:S02]  /*b610*/  F2FP.BF16.F32.PACK_AB R73, R72, R73 ;  /* 0x000000494849723e */ /* 0x000fe400000010ff */
[----:B------:R-:W-:Y:S02]  /*b620*/  SEL R50, R58, R63, P0 ;  /* 0x0000003f3a327207 */ /* 0x000fe40000000000 */
[----:B------:R-:W-:Y:S02]  /*b630*/  LOP3.LUT R8, R9, 0x380, RZ, 0xc0, !PT ;  /* 0x0000038009087812 */ /* 0x000fe400078ec0ff */
[----:B------:R-:W-:Y:S02]  /*b640*/  SEL R63, R63, R58, P0 ;  /* 0x0000003a3f3f7207 */ /* 0x000fe40000000000 */
[----:B------:R-:W-:-:S02]  /*b650*/  LOP3.LUT R6, R7, 0x380, RZ, 0xc0, !PT ;  /* 0x0000038007067812 */ /* 0x000fc400078ec0ff */
[----:B------:R-:W-:Y:S02]  /*b660*/  SEL R56, R66, R83, P0 ;  /* 0x0000005342387207 */ /* 0x000fe40000000000 */
[----:B------:R-:W-:Y:S02]  /*b670*/  IADD3 R11, P3, R16, 0x4000, RZ ;  /* 0x00004000100b7810 */ /* 0x000fe40007f7e0ff */
[----:B------:R-:W-:Y:S02]  /*b680*/  MOV R58, R12 ;  /* 0x0000000c003a7202 */ /* 0x000fe40000000f00 */
[----:B------:R-:W-:Y:S02]  /*b690*/  SEL R83, R83, R66, P0 ;  /* 0x0000004253537207 */ /* 0x000fe40000000000 */
[----:B------:R-:W-:Y:S01]  /*b6a0*/  MOV R59, R14 ;  /* 0x0000000e003b7202 */ /* 0x000fe20000000f00 */
[----:B------:R-:W1:Y:S01]  /*b6b0*/  LDC.64 R66, c[0x0][0xb78] ;  /* 0x0002de00ff427b82 */ /* 0x000e620000000a00 */
[----:B------:R-:W-:-:S02]  /*b6c0*/  SEL R46, R68, R73, P0 ;  /* 0x00000049442e7207 */ /* 0x000fc40000000000 */
[----:B------:R-:W-:Y:S02]  /*b6d0*/  SHF.R.U64 R8, R8, 0x3, RZ ;  /* 0x0000000308087819 */ /* 0x000fe400000012ff */
[----:B------:R-:W-:Y:S02]  /*b6e0*/  SEL R73, R73, R68, P0 ;  /* 0x0000004449497207 */ /* 0x000fe40000000000 */
[----:B------:R-:W-:Y:S02]  /*b6f0*/  SHF.R.U64 R6, R6, 0x3, RZ ;  /* 0x0000000306067819 */ /* 0x000fe400000012ff */
[----:B------:R-:W-:Y:S02]  /*b700*/  LOP3.LUT R10, R11, 0x380, RZ, 0xc0, !PT ;  /* 0x000003800b0a7812 */ /* 0x000fe400078ec0ff */
[----:B------:R-:W-:Y:S01]  /*b710*/  LOP3.LUT R8, R8, R9, RZ, 0x3c, !PT ;  /* 0x0000000908087212 */ /* 0x000fe200078e3cff */
[--C-:B------:R-:W-:Y:S01]  /*b720*/  IMAD.X R9, RZ, RZ, R17.reuse, P4 ;  /* 0x000000ffff097224 */ /* 0x100fe200020e0611 */
[----:B------:R-:W-:Y:S01]  /*b730*/  LOP3.LUT R6, R6, R7, RZ, 0x3c, !PT ;  /* 0x0000000706067212 */ /* 0x000fe200078e3cff */
[----:B------:R-:W-:Y:S01]  /*b740*/  IMAD.X R7, RZ, RZ, R17, P5 ;  /* 0x000000ffff077224 */ /* 0x000fe200028e0611 */
[----:B------:R-:W-:-:S02]  /*b750*/  SHF.R.U64 R10, R10, 0x3, RZ ;  /* 0x000000030a0a7819 */ /* 0x000fc400000012ff */
[----:B------:R-:W-:Y:S01]  /*b760*/  MOV R53, R8 ;  /* 0x0000000800357202 */ /* 0x000fe20000000f00 */
[----:B------:R-:W-:Y:S01]  /*b770*/  VIADD R8, R61, 0x8 ;  /* 0x000000083d087836 */ /* 0x000fe20000000000 */
[----:B------:R-:W-:Y:S01]  /*b780*/  LOP3.LUT R10, R10, R11, RZ, 0x3c, !PT ;  /* 0x0000000b0a0a7212 */ /* 0x000fe200078e3cff */
[----:B------:R-:W-:Y:S01]  /*b790*/  IMAD.X R11, RZ, RZ, R17, P3 ;  /* 0x000000ffff0b7224 */ /* 0x000fe200018e0611 */
[----:B------:R-:W-:Y:S01]  /*b7a0*/  MOV R51, R6 ;  /* 0x0000000600337202 */ /* 0x000fe20000000f00 */
[----:B------:R-:W-:Y:S01]  /*b7b0*/  IMAD.U32 R7, RZ, RZ, UR11 ;  /* 0x0000000bff077e24 */ /* 0x000fe2000f8e00ff */
[----:B------:R-:W-:Y:S01]  /*b7c0*/  LOP3.LUT P1, RZ, R18, 0x3, RZ, 0xc0, !PT ;  /* 0x0000000312ff7812 */ /* 0x000fe2000782c0ff */
[----:B------:R-:W-:Y:S01]  /*b7d0*/  IMAD.U32 R7, RZ, RZ, UR5 ;  /* 0x00000005ff077e24 */ /* 0x000fe2000f8e00ff */
[----:B------:R-:W-:Y:S01]  /*b7e0*/  ULDC UR5, c[0x0][0xa88] ;  /* 0x0002a20000057ab9 */ /* 0x000fe20000000800 */
[----:B------:R-:W-:Y:S01]  /*b7f0*/  MOV R45, R10 ;  /* 0x0000000a002d7202 */ /* 0x000fe20000000f00 */
[----:B------:R-:W-:Y:S01]  /*b800*/  IMAD.U32 R6, RZ, RZ, UR10 ;  /* 0x0000000aff067e24 */ /* 0x000fe2000f8e00ff */
[----:B------:R-:W-:-:S02]  /*b810*/  ISETP.GE.OR P2, PT, R8, UR5, P1 ;  /* 0x0000000508007c0c */ /* 0x000fc40008f46670 */
[----:B------:R-:W-:Y:S01]  /*b820*/  ISETP.GE.OR P1, PT, R61, UR5, P1 ;  /* 0x000000053d007c0c */ /* 0x000fe20008f26670 */
[----:B------:R-:W-:Y:S01]  /*b830*/  ULDC.64 UR4, c[0x0][0xb40] ;  /* 0x0002d00000047ab9 */ /* 0x000fe20000000a00 */
[----:B--2---:R-:W-:Y:S01]  /*b840*/  LOP3.LUT R4, R3, 0x2, RZ, 0x3c, !PT ;  /* 0x0000000203047812 */ /* 0x004fe200078e3cff */
[----:B------:R-:W-:Y:S04]  /*b850*/  SHFL.IDX PT, R30, R30, R3, 0x1c1f ;  /* 0x001c1f031e1e7589 */ /* 0x000fe800000e0000 */
[----:B------:R-:W-:Y:S04]  /*b860*/  SHFL.IDX PT, R32, R32, R3, 0x1c1f ;  /* 0x001c1f0320207589 */ /* 0x000fe800000e0000 */
[----:B------:R-:W-:Y:S04]  /*b870*/  SHFL.IDX PT, R27, R27, R4, 0x1c1f ;  /* 0x001c1f041b1b7589 */ /* 0x000fe800000e0000 */
[----:B------:R-:W2:Y:S04]  /*b880*/  SHFL.IDX PT, R29, R29, R4, 0x1c1f ;  /* 0x001c1f041d1d7589 */ /* 0x000ea800000e0000 */
[----:B------:R-:W-:Y:S04]  /*b890*/  SHFL.IDX PT, R48, R48, R3, 0x1c1f ;  /* 0x001c1f0330307589 */ /* 0x000fe800000e0000 */
[----:B------:R-:W3:Y:S04]  /*b8a0*/  SHFL.IDX PT, R35, R35, R4, 0x1c1f ;  /* 0x001c1f0423237589 */ /* 0x000ee800000e0000 */
[----:B------:R-:W-:Y:S04]  /*b8b0*/  SHFL.IDX PT, R52, R52, R3, 0x1c1f ;  /* 0x001c1f0334347589 */ /* 0x000fe800000e0000 */
[----:B------:R-:W4:Y:S04]  /*b8c0*/  SHFL.IDX PT, R37, R37, R4, 0x1c1f ;  /* 0x001c1f0425257589 */ /* 0x000f2800000e0000 */
[----:B------:R-:W-:Y:S04]  /*b8d0*/  SHFL.IDX PT, R38, R38, R3, 0x1c1f ;  /* 0x001c1f0326267589 */ /* 0x000fe800000e0000 */
[----:B------:R5:W-:Y:S01]  /*b8e0*/  SHFL.IDX PT, R12, R28, R3, 0x1c1f ;  /* 0x001c1f031c0c7589 */ /* 0x000be200000e0000 */
[----:B--2---:R-:W-:-:S02]  /*b8f0*/  SEL R8, R32, R29, P0 ;  /* 0x0000001d20087207 */ /* 0x004fc40000000000 */
[----:B------:R-:W-:Y:S01]  /*b900*/  SEL R10, R29, R32, P0 ;  /* 0x000000201d0a7207 */ /* 0x000fe20000000000 */
[----:B------:R-:W-:Y:S04]  /*b910*/  SHFL.IDX PT, R54, R54, R3, 0x1c1f ;  /* 0x001c1f0336367589 */ /* 0x000fe800000e0000 */
[----:B------:R-:W2:Y:S01]  /*b920*/  SHFL.IDX PT, R33, R33, R4, 0x1c1f ;  /* 0x001c1f0421217589 */ /* 0x000ea200000e0000 */
[----:B---3--:R-:W-:Y:S02]  /*b930*/  SEL R29, R48, R35, P0 ;  /* 0x00000023301d7207 */ /* 0x008fe40000000000 */
[----:B-----5:R-:W-:Y:S01]  /*b940*/  SEL R28, R30, R27, P0 ;  /* 0x0000001b1e1c7207 */ /* 0x020fe20000000000 */
[----:B------:R-:W3:Y:S01]  /*b950*/  SHFL.IDX PT, R41, R41, R4, 0x1c1f ;  /* 0x001c1f0429297589 */ /* 0x000ee200000e0000 */
[----:B------:R-:W-:-:S03]  /*b960*/  SEL R30, R27, R30, P0 ;  /* 0x0000001e1b1e7207 */ /* 0x000fc60000000000 */
[----:B------:R5:W1:Y:S01]  /*b970*/  SHFL.IDX PT, R39, R31, R4, 0x1c1f ;  /* 0x001c1f041f277589 */ /* 0x000a6200000e0000 */
[----:B----4-:R-:W-:Y:S02]  /*b980*/  SEL R9, R52, R37, P0 ;  /* 0x0000002534097207 */ /* 0x010fe40000000000 */
[----:B------:R-:W-:Y:S01]  /*b990*/  SEL R11, R37, R52, P0 ;  /* 0x00000034250b7207 */ /* 0x000fe20000000000 */
[----:B------:R2:W-:Y:S04]  /*b9a0*/  SHFL.IDX PT, R13, R36, R3, 0x1c1f ;  /* 0x001c1f03240d7589 */ /* 0x0005e800000e0000 */
[----:B------:R-:W4:Y:S01]  /*b9b0*/  SHFL.IDX PT, R14, R49, R4, 0x1c1f ;  /* 0x001c1f04310e7589 */ /* 0x000f2200000e0000 */
[----:B-----5:R-:W-:Y:S01]  /*b9c0*/  SEL R31, R35, R48, P0 ;  /* 0x00000030231f7207 */ /* 0x020fe20000000000 */
[----:B------:R-:W-:Y:S01]  /*b9d0*/  BAR.SYNC.DEFER_BLOCKING 0x1, 0x100 ;  /* 0x0044000000007b1d */ /* 0x000fe20000010000 */
[----:B--2---:R-:W-:-:S02]  /*b9e0*/  SEL R36, R38, R33, P0 ;  /* 0x0000002126247207 */ /* 0x004fc40000000000 */
[----:B------:R-:W-:-:S03]  /*b9f0*/  SEL R38, R33, R38, P0 ;  /* 0x0000002621267207 */ /* 0x000fc60000000000 */
[----:B------:R2:W-:Y:S01]  /*ba00*/  SHFL.IDX PT, R15, R26, R3, 0x1c1f ;  /* 0x001c1f031a0f7589 */ /* 0x0005e200000e0000 */
[----:B---3--:R-:W-:-:S03]  /*ba10*/  SEL R24, R12, R41, P0 ;  /* 0x000000290c187207 */ /* 0x008fc60000000000 */
[----:B------:R-:W3:Y:S01]  /*ba20*/  SHFL.IDX PT, R20, R43, R4, 0x1c1f ;  /* 0x001c1f042b147589 */ /* 0x000ee200000e0000 */
[----:B-1----:R-:W-:Y:S02]  /*ba30*/  SEL R37, R54, R39, P0 ;  /* 0x0000002736257207 */ /* 0x002fe40000000000 */
[----:B------:R-:W-:Y:S01]  /*ba40*/  SEL R39, R39, R54, P0 ;  /* 0x0000003627277207 */ /* 0x000fe20000000000 */
[----:B------:R-:W-:Y:S01]  /*ba50*/  SHFL.IDX PT, R34, R34, R3, 0x1c1f ;  /* 0x001c1f0322227589 */ /* 0x000fe200000e0000 */
[----:B--2---:R-:W-:-:S03]  /*ba60*/  SEL R26, R41, R12, P0 ;  /* 0x0000000c291a7207 */ /* 0x004fc60000000000 */
[----:B------:R-:W1:Y:S01]  /*ba70*/  SHFL.IDX PT, R47, R47, R4, 0x1c1f ;  /* 0x001c1f042f2f7589 */ /* 0x000e6200000e0000 */
[----:B----4-:R-:W-:Y:S02]  /*ba80*/  SEL R12, R13, R14, P0 ;  /* 0x0000000e0d0c7207 */ /* 0x010fe40000000000 */
[----:B------:R-:W-:Y:S01]  /*ba90*/  SEL R14, R14, R13, P0 ;  /* 0x0000000d0e0e7207 */ /* 0x000fe20000000000 */
[----:B------:R-:W-:Y:S04]  /*baa0*/  SHFL.IDX PT, R40, R40, R3, 0x1c1f ;  /* 0x001c1f0328287589 */ /* 0x000fe800000e0000 */
[----:B------:R-:W-:Y:S04]  /*bab0*/  SHFL.IDX PT, R44, R44, R3, 0x1c1f ;  /* 0x001c1f032c2c7589 */ /* 0x000fe800000e0000 */
[----:B------:R-:W-:Y:S04]  /*bac0*/  SHFL.IDX PT, R42, R42, R3, 0x1c1f ;  /* 0x001c1f032a2a7589 */ /* 0x000fe800000e0000 */
[----:B------:R-:W-:Y:S01]  /*bad0*/  SHFL.IDX PT, R57, R57, R4, 0x1c1f ;  /* 0x001c1f0439397589 */ /* 0x000fe200000e0000 */
[----:B---3--:R-:W-:-:S03]  /*bae0*/  SEL R27, R20, R15, P0 ;  /* 0x0000000f141b7207 */ /* 0x008fc60000000000 */
[----:B------:R-:W2:Y:S04]  /*baf0*/  SHFL.IDX PT, R65, R65, R4, 0x1c1f ;  /* 0x001c1f0441417589 */ /* 0x000ea800000e0000 */
[----:B------:R-:W3:Y:S01]  /*bb00*/  SHFL.IDX PT, R55, R55, R4, 0x1c1f ;  /* 0x001c1f0437377589 */ /* 0x000ee200000e0000 */
[----:B-1----:R-:W-:-:S03]  /*bb10*/  SEL R13, R34, R47, P0 ;  /* 0x0000002f220d7207 */ /* 0x002fc60000000000 */
[----:B------:R-:W-:Y:S04]  /*bb20*/  SHFL.IDX PT, R46, R46, R3, 0x1c1f ;  /* 0x001c1f032e2e7589 */ /* 0x000fe800000e0000 */
[----:B------:R-:W-:Y:S04]  /*bb30*/  SHFL.IDX PT, R50, R50, R3, 0x1c1f ;  /* 0x001c1f0332327589 */ /* 0x000fe800000e0000 */
[----:B------:R-:W1:Y:S04]  /*bb40*/  SHFL.IDX PT, R73, R73, R4, 0x1c1f ;  /* 0x001c1f0449497589 */ /* 0x000e6800000e0000 */
[----:B------:R-:W4:Y:S04]  /*bb50*/  SHFL.IDX PT, R63, R63, R4, 0x1c1f ;  /* 0x001c1f043f3f7589 */ /* 0x000f2800000e0000 */
[----:B------:R5:W-:Y:S04]  /*bb60*/  SHFL.IDX PT, R56, R56, R3, 0x1c1f ;  /* 0x001c1f0338387589 */ /* 0x000be800000e0000 */
[----:B------:R2:W4:Y:S04]  /*bb70*/  SHFL.IDX PT, R83, R83, R4, 0x1c1f ;  /* 0x001c1f0453537589 */ /* 0x00052800000e0000 */
[----:B------:R3:W-:Y:S01]  /*bb80*/  STSM.16.M88.4 [R60], R28 ;  /* 0x0000001c3c007844 */ /* 0x0007e20000000200 */
[----:B-----5:R-:W-:-:S03]  /*bb90*/  SHF.R.S32.HI R3, RZ, 0x1f, R61 ;  /* 0x0000001fff037819 */ /* 0x020fc6000001143d */
[----:B------:R5:W-:Y:S01]  /*bba0*/  STSM.16.M88.4 [R25], R8 ;  /* 0x0000000819007844 */ /* 0x000be20000000200 */
[----:B--2---:R-:W-:-:S03]  /*bbb0*/  IMAD R4, R66, UR6, RZ ;  /* 0x0000000642047c24 */ /* 0x004fc6000f8e02ff */
[----:B------:R-:W-:Y:S01]  /*bbc0*/  STSM.16.M88.4 [R59], R36 ;  /* 0x000000243b007844 */ /* 0x000fe20000000200 */
[----:B------:R-:W-:Y:S02]  /*bbd0*/  IMAD R32, R67, UR44, R4 ;  /* 0x0000002c43207c24 */ /* 0x000fe4000f8e0204 */
[----:B------:R-:W-:Y:S01]  /*bbe0*/  IMAD.WIDE.U32 R4, R66, UR44, R6 ;  /* 0x0000002c42047c25 */ /* 0x000fe2000f8e0006 */
[----:B---3--:R-:W-:Y:S02]  /*bbf0*/  SEL R28, R44, R65, P0 ;  /* 0x000000412c1c7207 */ /* 0x008fe40000000000 */
[----:B------:R-:W-:Y:S02]  /*bc00*/  SEL R30, R65, R44, P0 ;  /* 0x0000002c411e7207 */ /* 0x000fe40000000000 */
[----:B-----5:R-:W-:Y:S02]  /*bc10*/  SEL R25, R15, R20, P0 ;  /* 0x000000140f197207 */ /* 0x020fe40000000000 */
[----:B------:R-:W-:-:S02]  /*bc20*/  SEL R15, R47, R34, P0 ;  /* 0x000000222f0f7207 */ /* 0x000fc40000000000 */
[----:B------:R-:W-:Y:S01]  /*bc30*/  SEL R8, R40, R57, P0 ;  /* 0x0000003928087207 */ /* 0x000fe20000000000 */
[----:B------:R-:W-:Y:S01]  /*bc40*/  STSM.16.M88.4 [R58], R24 ;  /* 0x000000183a007844 */ /* 0x000fe20000000200 */
[----:B------:R-:W-:Y:S02]  /*bc50*/  SEL R10, R57, R40, P0 ;  /* 0x00000028390a7207 */ /* 0x000fe40000000000 */
[----:B------:R-:W-:Y:S01]  /*bc60*/  SEL R9, R42, R55, P0 ;  /* 0x000000372a097207 */ /* 0x000fe20000000000 */
[----:B------:R2:W-:Y:S01]  /*bc70*/  STSM.16.M88.4 [R45], R12 ;  /* 0x0000000c2d007844 */ /* 0x0005e20000000200 */
[----:B------:R-:W-:Y:S02]  /*bc80*/  SEL R11, R55, R42, P0 ;  /* 0x0000002a370b7207 */ /* 0x000fe40000000000 */
[----:B-1----:R-:W-:Y:S02]  /*bc90*/  SEL R44, R46, R73, P0 ;  /* 0x000000492e2c7207 */ /* 0x002fe40000000000 */
[----:B----4-:R-:W-:Y:S01]  /*bca0*/  SEL R29, R50, R63, P0 ;  /* 0x0000003f321d7207 */ /* 0x010fe20000000000 */
[----:B------:R-:W-:Y:S01]  /*bcb0*/  STSM.16.M88.4 [R53], R8 ;  /* 0x0000000835007844 */ /* 0x000fe20000000200 */
[----:B------:R-:W-:-:S02]  /*bcc0*/  SEL R31, R63, R50, P0 ;  /* 0x000000323f1f7207 */ /* 0x000fc40000000000 */
[----:B------:R-:W-:Y:S02]  /*bcd0*/  SEL R46, R73, R46, P0 ;  /* 0x0000002e492e7207 */ /* 0x000fe40000000000 */
[----:B------:R-:W-:Y:S01]  /*bce0*/  SEL R47, R83, R56, P0 ;  /* 0x00000038532f7207 */ /* 0x000fe20000000000 */
[----:B------:R-:W-:Y:S01]  /*bcf0*/  STSM.16.M88.4 [R51], R28 ;  /* 0x0000001c33007844 */ /* 0x000fe20000000200 */
[----:B------:R-:W-:Y:S02]  /*bd00*/  IADD3 R6, P3, R61, R4, RZ ;  /* 0x000000043d067210 */ /* 0x000fe40007f7e0ff */
[----:B--2---:R-:W-:Y:S02]  /*bd10*/  SEL R45, R56, R83, P0 ;  /* 0x00000053382d7207 */ /* 0x004fe40000000000 */
[----:B------:R-:W-:Y:S02]  /*bd20*/  IADD3.X R3, R3, R5, R32, P3, !PT ;  /* 0x0000000503037210 */ /* 0x000fe40001ffe420 */
[----:B------:R-:W-:Y:S01]  /*bd30*/  LEA R4, P3, R6, UR4, 0x2 ;  /* 0x0000000406047c11 */ /* 0x000fe2000f8610ff */
[----:B------:R-:W-:Y:S01]  /*bd40*/  STSM.16.M88.4 [R21], R44 ;  /* 0x0000002c15007844 */ /* 0x000fe20000000200 */
[----:B------:R-:W-:-:S02]  /*bd50*/  ULDC UR4, c[0x0][0xc] ;  /* 0x0000030000047ab9 */ /* 0x000fc40000000800 */
[----:B------:R-:W-:Y:S01]  /*bd60*/  LEA.HI.X R5, R6, UR5, R3, 0x2, P3 ;  /* 0x0000000506057c11 */ /* 0x000fe200098f1403 */
[----:B------:R1:W-:Y:S06]  /*bd70*/  MEMBAR.ALL.CTA ;  /* 0x0000000000007992 */ /* 0x0003ec0000008000 */
[----:B-1----:R-:W1:Y:S01]  /*bd80*/  FENCE.VIEW.ASYNC.S ;  /* 0x00000000000073c6 */ /* 0x002e620000000000 */
[----:B------:R-:W-:-:S03]  /*bd90*/  UIADD3 UR48, UR4, UR48, URZ ;  /* 0x0000003004307290 */ /* 0x000fc6000fffe03f */
        /* <DEDUP_REMOVED lines=12> */
[----:B------:R-:W-:Y:S01]  /*be60*/  UIADD3.X UR5, URZ, UR53, URZ, UP0, !UPT ;  /* 0x000000353f057290 */ /* 0x000fe200087fe43f */
[----:B------:R-:W-:Y:S01]  /*be70*/  UMOV UR41, URZ ;  /* 0x0000003f00297c82 */ /* 0x000fe20008000000 */
[----:B------:R-:W-:Y:S01]  /*be80*/  UMOV UR45, URZ ;  /* 0x0000003f002d7c82 */ /* 0x000fe20008000000 */
[----:B------:R-:W-:Y:S01]  /*be90*/  UMOV UR40, UR38 ;  /* 0x0000002600287c82 */ /* 0x000fe20008000000 */
[----:B------:R-:W-:-:S05]  /*bea0*/  UMOV UR7, 0x40 ;  /* 0x0000004000077882 */ /* 0x000fca0000000000 */
        /* <DEDUP_REMOVED lines=9> */
.L_x_5496:
[----:B------:R-:W-:Y:S05]  /*bf40*/  BSYNC B0 ;  /* 0x0000000000007941 */ /* 0x000fea0003800000 */
.L_x_5495:
[----:B-1----:R-:W1:Y:S01]  /*bf50*/  LDC R0, c[0x0][0xda4] ;  /* 0x00036900ff007b82 */ /* 0x002e620000000800 */
        /* <DEDUP_REMOVED lines=9> */
.L_x_5471:
        /* <DEDUP_REMOVED lines=18> */
[C---:B------:R-:W-:Y:S01]  /*c110*/  SHF.L.U32 R0, R7.reuse, 0x7, RZ ;  /* 0x0000000707007819 */ /* 0x040fe200000006ff */
[C---:B------:R-:W-:Y:S01]  /*c120*/  IMAD.SHL.U32 R5, R7.reuse, 0x4, RZ ;  /* 0x0000000407057824 */ /* 0x040fe200078e00ff */
[----:B------:R-:W-:-:S02]  /*c130*/  LOP3.LUT P0, RZ, R7, 0x4, RZ, 0xc0, !PT ;  /* 0x0000000407ff7812 */ /* 0x000fc4000780c0ff */
[----:B--2---:R-:W-:Y:S02]  /*c140*/  LOP3.LUT R3, R3, 0x7f, RZ, 0xc0, !PT ;  /* 0x0000007f03037812 */ /* 0x004fe400078ec0ff */
[----:B------:R-:W-:Y:S02]  /*c150*/  LOP3.LUT R2, R0, 0x380, RZ, 0xc0, !PT ;  /* 0x0000038000027812 */ /* 0x000fe400078ec0ff */
[----:B------:R-:W-:Y:S02]  /*c160*/  SHF.R.U32.HI R3, RZ, 0x5, R3 ;  /* 0x00000005ff037819 */ /* 0x000fe40000011603 */
[----:B------:R-:W-:-:S03]  /*c170*/  LOP3.LUT R6, R4, 0x60, RZ, 0xc0, !PT ;  /* 0x0000006004067812 */ /* 0x000fc600078ec0ff */
[C---:B------:R-:W-:Y:S02]  /*c180*/  IMAD R2, R3.reuse, 0x10, R2 ;  /* 0x0000001003027824 */ /* 0x040fe400078e0202 */
[----:B------:R-:W-:Y:S02]  /*c190*/  IMAD R6, R3, 0x200, R6 ;  /* 0x0000020003067824 */ /* 0x000fe400078e0206 */
[----:B------:R-:W-:-:S05]  /*c1a0*/  IMAD.SHL.U32 R3, R7, 0x10, RZ ;  /* 0x0000001007037824 */ /* 0x000fca00078e00ff */
[----:B------:R-:W-:Y:S02]  /*c1b0*/  LOP3.LUT R3, R2, 0x70, R3, 0x78, !PT ;  /* 0x0000007002037812 */ /* 0x000fe400078e7803 */
[C---:B------:R-:W-:Y:S02]  /*c1c0*/  LOP3.LUT R2, R4.reuse, 0x80, RZ, 0xc0, !PT ;  /* 0x0000008004027812 */ /* 0x040fe400078ec0ff */
[----:B------:R-:W-:Y:S02]  /*c1d0*/  LOP3.LUT R4, R4, 0x100, RZ, 0xc0, !PT ;  /* 0x0000010004047812 */ /* 0x000fe400078ec0ff */
[----:B------:R-:W-:-:S04]  /*c1e0*/  LOP3.LUT R2, R2, 0x10, R7, 0xf8, !PT ;  /* 0x0000001002027812 */ /* 0x000fc800078ef807 */
[----:B------:R-:W-:Y:S02]  /*c1f0*/  LOP3.LUT R5, R2, 0x10, R5, 0x78, !PT ;  /* 0x0000001002057812 */ /* 0x000fe400078e7805 */
[----:B------:R-:W-:Y:S01]  /*c200*/  LOP3.LUT R2, R3, 0xc00, R0, 0xf8, !PT ;  /* 0x00000c0003027812 */ /* 0x000fe200078ef800 */
[----:B------:R-:W-:Y:S01]  /*c210*/  IMAD.MOV.U32 R0, RZ, RZ, 0x40 ;  /* 0x00000040ff007424 */ /* 0x000fe200078e00ff */
[----:B------:R-:W-:Y:S02]  /*c220*/  IADD3 R4, R5, R6, R4 ;  /* 0x0000000605047210 */ /* 0x000fe40007ffe004 */
[----:B------:R-:W-:Y:S02]  /*c230*/  MOV R3, 0x1 ;  /* 0x0000000100037802 */ /* 0x000fe40000000f00 */
[----:B------:R-:W-:Y:S01]  /*c240*/  SEL R0, R0, 0xffffffc0, !P0 ;  /* 0xffffffc000007807 */ /* 0x000fe20004000000 */
[----:B------:R1:W-:Y:S04]  /*c250*/  STL [R1+0x1c], R4 ;  /* 0x00001c0401007387 */ /* 0x0003e80000100800 */
[----:B------:R-:W-:Y:S01]  /*c260*/  IMAD.IADD R0, R0, 0x1, R2 ;  /* 0x0000000100007824 */ /* 0x000fe200078e0202 */
[----:B------:R1:W-:Y:S04]  /*c270*/  STL [R1], R2 ;  /* 0x0000000201007387 */ /* 0x0003e80000100800 */
[----:B------:R1:W-:Y:S04]  /*c280*/  STL [R1+0x8], RZ ;  /* 0x000008ff01007387 */ /* 0x0003e80000100800 */
[----:B------:R1:W-:Y:S04]  /*c290*/  STL [R1+0xc], R3 ;  /* 0x00000c0301007387 */ /* 0x0003e80000100800 */
[----:B------:R1:W-:Y:S02]  /*c2a0*/  STL [R1+0x20], R0 ;  /* 0x0000200001007387 */ /* 0x0003e40000100800 */
.L_x_5540:
[----:B--2---:R-:W2:Y:S01]  /*c2b0*/  S2UR UR7, SR_CgaCtaId ;  /* 0x00000000000779c3 */ /* 0x004ea20000008800 */
[----:B------:R-:W-:Y:S01]  /*c2c0*/  ULDC UR4, c[0x0][0xda8] ;  /* 0x00036a0000047ab9 */ /* 0x000fe20000000800 */
[----:B------:R-:W-:Y:S01]  /*c2d0*/  ULDC.64 UR8, c[0x0][0x3f8] ;  /* 0x0000fe0000087ab9 */ /* 0x000fe20000000a00 */
[----:B------:R-:W-:Y:S02]  /*c2e0*/  UISETP.NE.AND UP1, UPT, UR4, 0x1, UPT ;  /* 0x000000010400788c */ /* 0x000fe4000bf25270 */
[----:B------:R-:W-:Y:S01]  /*c2f0*/  UISETP.NE.U32.AND UP0, UPT, UR8, URZ, UPT ;  /* 0x0000003f0800728c */ /* 0x000fe2000bf05070 */
[----:B------:R-:W-:Y:S02]  /*c300*/  UMOV UR40, 0x400 ;  /* 0x0000040000287882 */ /* 0x000fe40000000000 */
[----:B------:R-:W-:Y:S01]  /*c310*/  ULDC UR8, c[0x0][0xdb4] ;  /* 0x00036d0000087ab9 */ /* 0x000fe20000000800 */
[----:B------:R-:W-:Y:S01]  /*c320*/  UISETP.NE.AND.EX UP0, UPT, UR9, URZ, UPT, UP0 ;  /* 0x0000003f0900728c */ /* 0x000fe2000bf05300 */
[----:B------:R-:W-:Y:S01]  /*c330*/  ULDC UR6, c[0x0][0x404] ;  /* 0x0001010000067ab9 */ /* 0x000fe20000000800 */
[----:B------:R-:W-:-:S02]  /*c340*/  UISETP.NE.AND UP2, UPT, UR8, 0x1, UPT ;  /* 0x000000010800788c */ /* 0x000fc4000bf45270 */
[----:B------:R-:W-:Y:S01]  /*c350*/  USEL UR6, UR6, 0x1, UP0 ;  /* 0x0000000106067887 */ /* 0x000fe20008000000 */
[----:B------:R-:W-:Y:S01]  /*c360*/  @UP1 ULDC UR4, c[0x0][0xdac] ;  /* 0x00036b0000041ab9 */ /* 0x000fe20000000800 */
[----:B------:R-:W-:Y:S01]  /*c370*/  ULDC UR42, c[0x0][0x2e0] ;  /* 0x0000b800002a7ab9 */ /* 0x000fe20000000800 */
[----:B------:R-:W-:Y:S02]  /*c380*/  UIMAD.WIDE.U32 UR4, UR49, UR4, URZ ;  /* 0x00000004310472a5 */ /* 0x000fe4000f8e003f */
[----:B------:R-:W-:Y:S01]  /*c390*/  UIMAD UR42, UR6, UR42, URZ ;  /* 0x0000002a062a72a4 */ /* 0x000fe2000f8e023f */
[----:B------:R-:W-:Y:S02]  /*c3a0*/  UMOV UR45, UR49 ;  /* 0x00000031002d7c82 */ /* 0x000fe40008000000 */
[----:B------:R-:W-:Y:S01]  /*c3b0*/  @UP1 ULDC UR6, c[0x0][0xdb0] ;  /* 0x00036c0000061ab9 */ /* 0x000fe20000000800 */
[----:B--2---:R-:W-:Y:S02]  /*c3c0*/  ULEA UR40, UR7, UR40, 0x18 ;  /* 0x0000002807287291 */ /* 0x004fe4000f8ec03f */
[----:B------:R-:W-:-:S02]  /*c3d0*/  @UP1 USHF.R.U32.HI UR45, URZ, UR6, UR5 ;  /* 0x000000063f2d1299 */ /* 0x000fc40008011605 */
[----:B------:R-:W-:Y:S01]  /*c3e0*/  UIADD3 UR9, UR40, 0x20400, URZ ;  /* 0x0002040028097890 */ /* 0x000fe2000fffe03f */
[----:B------:R-:W-:Y:S01]  /*c3f0*/  @UP2 ULDC.64 UR10, c[0x0][0xdb8] ;  /* 0x00036e00000a2ab9 */ /* 0x000fe20000000a00 */
[----:B------:R-:W-:Y:S02]  /*c400*/  UIADD3 UR5, UR42, 0xdf, URZ ;  /* 0x000000df2a057890 */ /* 0x000fe4000fffe03f */
[----:B------:R-:W-:Y:S02]  /*c410*/  ULOP3.LUT UP0, URZ, UR9, 0x3ff, URZ, 0xc0, !UPT ;  /* 0x000003ff093f7892 */ /* 0x000fe4000f80c03f */
[----:B------:R-:W-:Y:S01]  /*c420*/  UIMAD.WIDE.U32 UR6, UR45, UR10, URZ ;  /* 0x0000000a2d0672a5 */ /* 0x000fe2000f8e003f */
[----:B------:R-:W-:Y:S01]  /*c430*/  UMOV UR4, URZ ;  /* 0x0000003f00047c82 */ /* 0x000fe20008000000 */
[----:B------:R-:W-:Y:S02]  /*c440*/  UMOV UR39, UR45 ;  /* 0x0000002d00277c82 */ /* 0x000fe40008000000 */
[----:B------:R-:W-:Y:S01]  /*c450*/  PLOP3.LUT P0, PT, PT, PT, UP0, 0x80, 0x0 ;  /* 0x000000000000781c */ /* 0x000fe20003f0f008 */
[----:B------:R-:W-:-:S02]  /*c460*/  UIMAD.WIDE UR4, UR5, -0x6db6db6d, UR4 ;  /* 0x92492493050478a5 */ /* 0x000fc4000f8e0204 */
[----:B------:R-:W-:Y:S02]  /*c470*/  @UP2 USHF.R.U32.HI UR39, URZ, UR11, UR7 ;  /* 0x0000000b3f272299 */ /* 0x000fe40008011607 */
[----:B------:R-:W-:Y:S02]  /*c480*/  USHF.R.U32.HI UR41, URZ, 0x1f, UR5 ;  /* 0x0000001f3f297899 */ /* 0x000fe40008011605 */
[----:B------:R-:W-:Y:S02]  /*c490*/  UIADD3 UR38, -UR39, URZ, URZ ;  /* 0x0000003f27267290 */ /* 0x000fe4000fffe13f */
[----:B------:R-:W-:Y:S02]  /*c4a0*/  ULEA.HI.SX32 UR41, UR5, UR41, 0x19 ;  /* 0x0000002905297291 */ /* 0x000fe4000f8fca3f */
[----:B------:R-:W-:Y:S02]  /*c4b0*/  UIMAD UR38, UR8, UR38, UR45 ;  /* 0x00000026082672a4 */ /* 0x000fe4000f8e022d */
[----:B------:R-:W-:Y:S10]  /*c4c0*/  @!P0 BRA `(.L_x_5499) ;  /* 0x0000000000408947 */ /* 0x000ff40003800000 */
[----:B-1----:R-:W-:Y:S01]  /*c4d0*/  MOV R2, 0x0 ;  /* 0x0000000000027802 */ /* 0x002fe20000000f00 */
        /* <DEDUP_REMOVED lines=15> */
.L_x_5499:
[----:B------:R-:W-:-:S06]  /*c5d0*/  UIADD3 UR4, UR40, 0xe400, URZ ;  /* 0x0000e40028047890 */ /* 0x000fcc000fffe03f */
[----:B------:R-:W-:-:S05]  /*c5e0*/  IMAD.U32 R16, RZ, RZ, UR4 ;  /* 0x00000004ff107e24 */ /* 0x000fca000f8e00ff */
[----:B------:R-:W-:-:S13]  /*c5f0*/  LOP3.LUT P0, RZ, R16, 0x3ff, RZ, 0xc0, !PT ;  /* 0x000003ff10ff7812 */ /* 0x000fda000780c0ff */
[----:B------:R-:W-:Y:S05]  /*c600*/  @!P0 BRA `(.L_x_5500) ;  /* 0x0000000000408947 */ /* 0x000fea0003800000 */
        /* <DEDUP_REMOVED lines=16> */
.L_x_5500:
[----:B-1----:R-:W-:-:S05]  /*c710*/  MOV R0, UR40 ;  /* 0x0000002800007c02 */ /* 0x002fca0008000f00 */
        /* <DEDUP_REMOVED lines=19> */
.L_x_5501:
        /* <DEDUP_REMOVED lines=18> */
.L_x_5502:
[----:B------:R-:W-:Y:S01]  /*c970*/  ULDC.64 UR4, c[0x0][0x9f8] ;  /* 0x00027e0000047ab9 */ /* 0x000fe20000000a00 */
[----:B------:R-:W-:Y:S01]  /*c980*/  IMAD.U32 R5, RZ, RZ, UR39 ;  /* 0x00000027ff057e24 */ /* 0x000fe2000f8e00ff */
[----:B------:R-:W-:Y:S01]  /*c990*/  ISETP.NE.U32.AND P0, PT, RZ, UR4, PT ;  /* 0x00000004ff007c0c */ /* 0x000fe2000bf05070 */
[----:B------:R-:W1:Y:S01]  /*c9a0*/  LDC R0, c[0x0][0x428] ;  /* 0x00010a00ff007b82 */ /* 0x000e620000000800 */
[----:B------:R-:W-:Y:S01]  /*c9b0*/  MOV R9, UR39 ;  /* 0x0000002700097c02 */ /* 0x000fe20008000f00 */
[----:B------:R-:W2:Y:S01]  /*c9c0*/  S2R R17, SR_TID.X ;  /* 0x0000000000117919 */ /* 0x000ea20000002100 */
[----:B------:R-:W-:-:S05]  /*c9d0*/  ISETP.NE.AND.EX P0, PT, RZ, UR5, PT, P0 ;  /* 0x00000005ff007c0c */ /* 0x000fca000bf05300 */
[----:B------:R-:W3:Y:S08]  /*c9e0*/  LDC R4, c[0x0][0xda8] ;  /* 0x00036a00ff047b82 */ /* 0x000ef00000000800 */
[----:B------:R-:W4:Y:S02]  /*c9f0*/  @P0 LDC.64 R2, c[0x0][0x9f8] ;  /* 0x00027e00ff020b82 */ /* 0x000f240000000a00 */
[----:B----4-:R-:W-:-:S05]  /*ca00*/  @P0 IMAD.WIDE R2, R5, 0x4, R2 ;  /* 0x0000000405020825 */ /* 0x010fca00078e0202 */
[----:B------:R4:W5:Y:S01]  /*ca10*/  @P0 LDG.E R9, desc[UR50][R2.64] ;  /* 0x0000003202090981 */ /* 0x000962000c1e1900 */
[----:B-1----:R-:W-:Y:S01]  /*ca20*/  ISETP.NE.AND P0, PT, R0, 0x1, PT ;  /* 0x000000010000780c */ /* 0x002fe20003f05270 */
[----:B------:R-:W-:Y:S01]  /*ca30*/  IMAD R7, RZ, RZ, -UR45 ;  /* 0x8000002dff077e24 */ /* 0x000fe2000f8e02ff */
[----:B--2---:R-:W-:Y:S01]  /*ca40*/  LOP3.LUT R16, R17, 0x7f, RZ, 0xc0, !PT ;  /* 0x0000007f11107812 */ /* 0x004fe200078ec0ff */
[----:B------:R-:W-:Y:S01]  /*ca50*/  IMAD.U32 R6, RZ, RZ, UR38 ;  /* 0x00000026ff067e24 */ /* 0x000fe2000f8e00ff */
[----:B------:R-:W-:Y:S01]  /*ca60*/  UMOV UR36, URZ ;  /* 0x0000003f00247c82 */ /* 0x000fe20008000000 */
[----:B---3--:R-:W-:Y:S01]  /*ca70*/  IMAD R7, R4, R7, UR49 ;  /* 0x0000003104077e24 */ /* 0x008fe2000f8e0207 */
[----:B------:R-:W-:Y:S01]  /*ca80*/  ISETP.NE.AND P2, PT, R16, RZ, PT ;  /* 0x000000ff1000720c */ /* 0x000fe20003f45270 */
[----:B------:R-:W-:Y:S01]  /*ca90*/  UMOV UR6, 0xffffffff ;  /* 0xffffffff00067882 */ /* 0x000fe20000000000 */
[----:B------:R-:W-:Y:S01]  /*caa0*/  SHF.R.U32.HI R17, RZ, 0x5, R17 ;  /* 0x00000005ff117819 */ /* 0x000fe20000011611 */
[----:B----4-:R-:W1:Y:S01]  /*cab0*/  LDC.64 R2, c[0x0][0x3f8] ;  /* 0x0000fe00ff027b82 */ /* 0x010e620000000a00 */
[----:B------:R-:W-:-:S02]  /*cac0*/  IMAD.SHL.U32 R7, R7, 0x80, RZ ;  /* 0x0000008007077824 */ /* 0x000fc400078e00ff */
[----:B------:R-:W-:-:S03]  /*cad0*/  LOP3.LUT R17, R17, 0x3, RZ, 0xc0, !PT ;  /* 0x0000000311117812 */ /* 0x000fc600078ec0ff */
[----:B------:R-:W-:Y:S02]  /*cae0*/  R2UR UR37, R7 ;  /* 0x00000000072572ca */ /* 0x000fe400000e0000 */
[----:B------:R-:W2:Y:S02]  /*caf0*/  @P0 LDC R0, c[0x0][0x42c] ;  /* 0x00010b00ff000b82 */ /* 0x000ea40000000800 */
[----:B------:R-:W-:-:S05]  /*cb00*/  VOTEU.ALL UP1, P2 ;  /* 0x00000000003f7886 */ /* 0x000fca0001020000 */
[----:B------:R-:W-:Y:S01]  /*cb10*/  @!UP1 UIADD3 UR4, UP0, UR52, 0x270, URZ ;  /* 0x0000027034049890 */ /* 0x000fe2000ff1e03f */
[----:B------:R-:W3:Y:S03]  /*cb20*/  @P0 LDC R5, c[0x0][0x430] ;  /* 0x00010c00ff050b82 */ /* 0x000ee60000000800 */
[----:B------:R-:W-:Y:S01]  /*cb30*/  @!UP1 UIADD3.X UR5, URZ, UR53, URZ, UP0, !UPT ;  /* 0x000000353f059290 */ /* 0x000fe200087fe43f */
[----:B-1----:R-:W-:-:S04]  /*cb40*/  ISETP.NE.U32.AND P1, PT, R2, RZ, PT ;  /* 0x000000ff0200720c */ /* 0x002fc80003f25070 */
[----:B------:R-:W-:-:S04]  /*cb50*/  ISETP.NE.AND.EX P1, PT, R3, RZ, PT, P1 ;  /* 0x000000ff0300720c */ /* 0x000fc80003f25310 */
[----:B------:R1:W-:Y:S01]  /*cb60*/  @!UP1 UTMAPF.L2.4D [UR36], [UR4] ;  /* 0x00000024040095b8 */ /* 0x0003e20008018000 */
[----:B--2---:R-:W-:-:S05]  /*cb70*/  @P0 IMAD.HI.U32 R0, R0, UR38, RZ ;  /* 0x0000002600000c27 */ /* 0x004fca000f8e00ff */
[----:B---3--:R-:W-:-:S05]  /*cb80*/  @P0 SHF.R.U32.HI R6, RZ, R5, R0 ;  /* 0x00000005ff060219 */ /* 0x008fca0000011600 */
[----:B------:R1:W-:Y:S01]  /*cb90*/  STL [R1+0x14], R6 ;  /* 0x0000140601007387 */ /* 0x0003e20000100800 */
[----:B-----5:R-:W-:-:S03]  /*cba0*/  SHF.R.S32.HI R10, RZ, 0x1f, R9 ;  /* 0x0000001fff0a7819 */ /* 0x020fc60000011409 */
[----:B------:R1:W-:Y:S01]  /*cbb0*/  STL [R1+0x10], R9 ;  /* 0x0000100901007387 */ /* 0x0003e20000100800 */
[----:B------:R-:W-:-:S03]  /*cbc0*/  SEL R0, R9, RZ, !P1 ;  /* 0x000000ff09007207 */ /* 0x000fc60004800000 */
[----:B------:R1:W-:Y:S01]  /*cbd0*/  STL [R1+0x18], R10 ;  /* 0x0000180a01007387 */ /* 0x0003e20000100800 */
[----:B------:R-:W-:Y:S05]  /*cbe0*/  BRA.DIV UR6, `(.L_x_5503) ;  /* 0x0000002606807947 */ /* 0x000fea000b800000 */
[----:B------:R2:W3:Y:S02]  /*cbf0*/  SHFL.IDX PT, R14, R17, RZ, 0x1f ;  /* 0x00001fff110e7589 */ /* 0x0004e400000e0000 */
.L_x_5556:
        /* <DEDUP_REMOVED lines=8> */
.L_x_5559:
        /* <DEDUP_REMOVED lines=10> */
[----:B------:R-:W-:-:S05]  /*cd20*/  IADD3 R5, -R4, RZ, RZ ;  /* 0x000000ff04057210 */ /* 0x000fca0007ffe1ff */
        /* <DEDUP_REMOVED lines=9> */
.L_x_5507:
[----:B-1----:R-:W3:Y:S04]  /*cdc0*/  LDL R3, [R1+0x8] ;  /* 0x0000080001037983 */ /* 0x002ee80000100800 */
[----:B------:R-:W4:Y:S01]  /*cdd0*/  LDL R2, [R1+0xc] ;  /* 0x00000c0001027983 */ /* 0x000f220000100800 */
[----:B------:R-:W-:Y:S02]  /*cde0*/  ISETP.NE.AND P0, PT, R16, RZ, PT ;  /* 0x000000ff1000720c */ /* 0x000fe40003f05270 */
[----:B---3--:R-:W-:Y:S02]  /*cdf0*/  LEA R3, R3, UR40, 0x3 ;  /* 0x0000002803037c11 */ /* 0x008fe4000f8e18ff */
[----:B----4-:R-:W-:-:S04]  /*ce00*/  SHF.L.U32 R2, R2, 0x1f, RZ ;  /* 0x0000001f02027819 */ /* 0x010fc800000006ff */
[----:B------:R-:W1:Y:S02]  /*ce10*/  SYNCS.PHASECHK.TRANS64.TRYWAIT P3, [R3+URZ+0x2e880], R2 ;  /* 0x02e88002030075a7 */ /* 0x000e64000806017f */
[----:B-1----:R-:W-:Y:S05]  /*ce20*/  @!P3 BRA `(.L_x_5508) ;  /* 0x000000240030b947 */ /* 0x002fea0003800000 */
.L_x_5560:
        /* <DEDUP_REMOVED lines=8> */
.L_x_5509:
[----:B------:R-:W3:Y:S01]  /*ceb0*/  LDL R4, [R1+0x8] ;  /* 0x0000080001047983 */ /* 0x000ee20000100800 */
[----:B------:R-:W-:-:S03]  /*cec0*/  IMAD.U32 R8, RZ, RZ, UR40 ;  /* 0x00000028ff087e24 */ /* 0x000fc6000f8e00ff */
[----:B------:R-:W4:Y:S01]  /*ced0*/  LDL R5, [R1+0x14] ;  /* 0x0000140001057983 */ /* 0x000f220000100800 */
[----:B------:R-:W-:Y:S01]  /*cee0*/  R2UR UR9, R3 ;  /* 0x00000000030972ca */ /* 0x000fe200000e0000 */
[----:B------:R-:W-:Y:S01]  /*cef0*/  IMAD R6, R6, 0xe0, RZ ;  /* 0x000000e006067824 */ /* 0x000fe200078e02ff */
[----:B-----5:R-:W-:Y:S01]  /*cf00*/  R2UR UR13, R0 ;  /* 0x00000000000d72ca */ /* 0x020fe200000e0000 */
[----:B------:R-:W-:-:S03]  /*cf10*/  UIADD3 UR4, UP0, UR52, 0x470, URZ ;  /* 0x0000047034047890 */ /* 0x000fc6000ff1e03f */
[----:B------:R-:W-:Y:S01]  /*cf20*/  R2UR UR11, R6 ;  /* 0x00000000060b72ca */ /* 0x000fe200000e0000 */
[----:B------:R-:W-:-:S06]  /*cf30*/  UIADD3.X UR5, URZ, UR53, URZ, UP0, !UPT ;  /* 0x000000353f057290 */ /* 0x000fcc00087fe43f */
[----:B------:R-:W-:Y:S01]  /*cf40*/  UIADD3 UR9, UR9, 0x2e870, URZ ;  /* 0x0002e87009097890 */ /* 0x000fe2000fffe03f */
[----:B------:R-:W-:Y:S01]  /*cf50*/  UMOV UR6, 0x0 ;  /* 0x0000000000067882 */ /* 0x000fe20000000000 */
[----:B------:R-:W-:Y:S01]  /*cf60*/  UMOV UR7, 0x14f00000 ;  /* 0x14f0000000077882 */ /* 0x000fe20000000000 */
[----:B------:R-:W-:Y:S01]  /*cf70*/  UMOV UR10, URZ ;  /* 0x0000003f000a7c82 */ /* 0x000fe20008000000 */
[----:B---3--:R-:W-:-:S05]  /*cf80*/  IMAD R4, R4, 0x7000, R8 ;  /* 0x0000700004047824 */ /* 0x008fca00078e0208 */
[----:B------:R-:W-:Y:S02]  /*cf90*/  R2UR UR8, R4 ;  /* 0x00000000040872ca */ /* 0x000fe400000e0000 */
[----:B----4-:R-:W-:-:S11]  /*cfa0*/  R2UR UR12, R5 ;  /* 0x00000000050c72ca */ /* 0x010fd600000e0000 */
[----:B------:R-:W-:-:S09]  /*cfb0*/  UIADD3 UR8, UR8, 0xe400, URZ ;  /* 0x0000e40008087890 */ /* 0x000fd2000fffe03f */
[----:B------:R3:W-:Y:S01]  /*cfc0*/  UTMALDG.4D [UR8], [UR4], desc[UR6] ;  /* 0x00000608040075b4 */ /* 0x0007e20008019000 */
[----:B------:R-:W4:Y:S02]  /*cfd0*/  SYNCS.PHASECHK.TRANS64.TRYWAIT P3, [R3+URZ+0x2e840], R2 ;  /* 0x02e84002030075a7 */ /* 0x000f24000806017f */
[----:B---34-:R-:W-:Y:S05]  /*cfe0*/  @!P3 BRA `(.L_x_5510) ;  /* 0x0000002000d4b947 */ /* 0x018fea0003800000 */
.L_x_5561:
        /* <DEDUP_REMOVED lines=8> */
.L_x_5511:
[----:B-1-3--:R-:W3:Y:S01]  /*d070*/  LDL R2, [R1+0x14] ;  /* 0x0000140001027983 */ /* 0x00aee20000100800 */
[----:B------:R-:W-:Y:S01]  /*d080*/  R2UR UR8, R4 ;  /* 0x00000000040872ca */ /* 0x000fe200000e0000 */
[----:B------:R-:W-:Y:S01]  /*d090*/  UIADD3 UR4, UP0, UR52, 0x370, URZ ;  /* 0x0000037034047890 */ /* 0x000fe2000ff1e03f */
[----:B------:R-:W-:Y:S01]  /*d0a0*/  R2UR UR9, R3 ;  /* 0x00000000030972ca */ /* 0x000fe200000e0000 */
[----:B------:R-:W-:Y:S01]  /*d0b0*/  UMOV UR6, 0x0 ;  /* 0x0000000000067882 */ /* 0x000fe20000000000 */
[----:B------:R-:W-:Y:S01]  /*d0c0*/  R2UR UR11, R6 ;  /* 0x00000000060b72ca */ /* 0x000fe200000e0000 */
[----:B------:R-:W-:Y:S01]  /*d0d0*/  UIADD3.X UR5, URZ, UR53, URZ, UP0, !UPT ;  /* 0x000000353f057290 */ /* 0x000fe200087fe43f */
[----:B------:R-:W-:Y:S01]  /*d0e0*/  R2UR UR13, R0 ;  /* 0x00000000000d72ca */ /* 0x000fe200000e0000 */
[----:B------:R-:W-:Y:S01]  /*d0f0*/  UMOV UR7, 0x14f00000 ;  /* 0x14f0000000077882 */ /* 0x000fe20000000000 */
[----:B------:R-:W-:-:S05]  /*d100*/  UMOV UR10, URZ ;  /* 0x0000003f000a7c82 */ /* 0x000fca0008000000 */
[----:B------:R-:W-:Y:S02]  /*d110*/  UIADD3 UR8, UR8, 0x20400, URZ ;  /* 0x0002040008087890 */ /* 0x000fe4000fffe03f */
[----:B------:R-:W-:Y:S01]  /*d120*/  UIADD3 UR9, UR9, 0x2e830, URZ ;  /* 0x0002e83009097890 */ /* 0x000fe2000fffe03f */
[----:B---3--:R-:W-:-:S13]  /*d130*/  R2UR UR12, R2 ;  /* 0x00000000020c72ca */ /* 0x008fda00000e0000 */
[----:B------:R1:W-:Y:S02]  /*d140*/  UTMALDG.4D [UR8], [UR4], desc[UR6] ;  /* 0x00000608040075b4 */ /* 0x0003e40008019000 */
[----:B-1----:R-:W-:Y:S01]  /*d150*/  NOP ;  /* 0x0000000000007918 */ /* 0x002fe20000000000 */
.L_x_5506:
[----:B------:R-:W-:Y:S05]  /*d160*/  WARPSYNC.ALL ;  /* 0x0000000000007948 */ /* 0x000fea0003800000 */
[----:B------:R-:W-:Y:S01]  /*d170*/  ELECT P0, URZ, PT ;  /* 0x00000000003f782f */ /* 0x000fe20003800000 */
[----:B------:R-:W-:Y:S01]  /*d180*/  BAR.SYNC.DEFER_BLOCKING 0x8, 0x120 ;  /* 0x0204800000007b1d */ /* 0x000fe20000010000 */
[----:B------:R-:W-:Y:S02]  /*d190*/  UIADD3 UR4, UP0, UR52, 0x270, URZ ;  /* 0x0000027034047890 */ /* 0x000fe4000ff1e03f */
[----:B------:R-:W-:Y:S02]  /*d1a0*/  UIADD3 UR8, UR40, 0x1c400, URZ ;  /* 0x0001c40028087890 */ /* 0x000fe4000fffe03f */
[----:B------:R-:W-:-:S02]  /*d1b0*/  UIADD3 UR9, UR40, 0x2e800, URZ ;  /* 0x0002e80028097890 */ /* 0x000fc4000fffe03f */
[----:B------:R-:W-:Y:S01]  /*d1c0*/  UIADD3.X UR5, URZ, UR53, URZ, UP0, !UPT ;  /* 0x000000353f057290 */ /* 0x000fe200087fe43f */
[----:B------:R-:W-:Y:S01]  /*d1d0*/  UMOV UR6, 0x0 ;  /* 0x0000000000067882 */ /* 0x000fe20000000000 */
[----:B------:R-:W-:Y:S01]  /*d1e0*/  UMOV UR7, 0x12f00000 ;  /* 0x12f0000000077882 */ /* 0x000fe20000000000 */
[----:B------:R-:W-:Y:S02]  /*d1f0*/  UMOV UR10, URZ ;  /* 0x0000003f000a7c82 */ /* 0x000fe40008000000 */
[----:B------:R-:W-:Y:S01]  /*d200*/  @P0 R2UR UR11, R7 ;  /* 0x00000000070b02ca */ /* 0x000fe200000e0000 */
[----:B------:R-:W-:Y:S01]  /*d210*/  @P0 IMAD.MOV.U32 R2, RZ, RZ, 0x4000 ;  /* 0x00004000ff020424 */ /* 0x000fe200078e00ff */
[----:B------:R-:W-:Y:S01]  /*d220*/  UMOV UR12, UR38 ;  /* 0x00000026000c7c82 */ /* 0x000fe20008000000 */
[----:B------:R-:W-:Y:S02]  /*d230*/  UMOV UR13, UR39 ;  /* 0x00000027000d7c82 */ /* 0x000fe40008000000 */
[----:B------:R3:W-:Y:S08]  /*d240*/  @P0 SYNCS.ARRIVE.TRANS64 RZ, [UR40+0x2e800], R2 ;  /* 0x02e80002ffff09a7 */ /* 0x0007f00008000028 */
[----:B------:R3:W-:Y:S02]  /*d250*/  UTMALDG.4D [UR8], [UR4], desc[UR6] ;  /* 0x00000608040075b4 */ /* 0x0007e40008019000 */
[----:B---3--:R-:W-:Y:S01]  /*d260*/  NOP ;  /* 0x0000000000007918 */ /* 0x008fe20000000000 */
.L_x_5504:
[----:B-1----:R-:W-:-:S06]  /*d270*/  ULOP3.LUT UR4, UR47, 0x1, URZ, 0xc, !UPT ;  /* 0x000000012f047892 */ /* 0x002fcc000f8e0c3f */
[----:B------:R-:W-:-:S05]  /*d280*/  IMAD.U32 R2, RZ, RZ, UR4 ;  /* 0x00000004ff027e24 */ /* 0x000fca000f8e00ff */
[----:B------:R-:W-:-:S04]  /*d290*/  SHF.L.U32 R2, R2, 0x1f, RZ ;  /* 0x0000001f02027819 */ /* 0x000fc800000006ff */
[----:B------:R-:W1:Y:S02]  /*d2a0*/  SYNCS.PHASECHK.TRANS64.TRYWAIT P0, [UR40+0x2e820], R2 ;  /* 0x02e82002ff0075a7 */ /* 0x000e640008000168 */
[----:B-1----:R-:W-:Y:S05]  /*d2b0*/  @!P0 BRA `(.L_x_5512) ;  /* 0x0000002000348947 */ /* 0x002fea0003800000 */
.L_x_5562:
[----:B------:R-:W-:-:S06]  /*d2c0*/  UISETP.GE.AND UP0, UPT, UR42, 0xe1, UPT ;  /* 0x000000e12a00788c */ /* 0x000fcc000bf06270 */
[----:B------:R-:W-:-:S13]  /*d2d0*/  PLOP3.LUT P0, PT, PT, PT, UP0, 0x80, 0x0 ;  /* 0x000000000000781c */ /* 0x000fda0003f0f008 */
[----:B------:R-:W-:Y:S05]  /*d2e0*/  @!P0 BRA `(.L_x_5513) ;  /* 0x00000010001c8947 */ /* 0x000fea0003800000 */
[----:B------:R3:W5:Y:S01]  /*d2f0*/  LDL.LU R6, [R1+0xc] ;  /* 0x00000c0001067983 */ /* 0x0007620000300800 */
[----:B------:R-:W-:-:S03]  /*d300*/  UIADD3 UR4, UR41, -0x2, URZ ;  /* 0xfffffffe29047890 */ /* 0x000fc6000fffe03f */
[----:B------:R3:W5:Y:S03]  /*d310*/  LDL.LU R7, [R1+0x8] ;  /* 0x0000080001077983 */ /* 0x0007660000300800 */
[----:B------:R-:W-:-:S07]  /*d320*/  MOV R21, UR4 ;  /* 0x0000000400157c02 */ /* 0x000fce0008000f00 */
.L_x_5533:
        /* <DEDUP_REMOVED lines=31> */
.L_x_5516:
        /* <DEDUP_REMOVED lines=8> */
.L_x_5563:
[----:B------:R-:W-:Y:S05]  /*d5a0*/  BSYNC B1 ;  /* 0x0000000000017941 */ /* 0x000fea0003800000 */
.L_x_5517:
        /* <DEDUP_REMOVED lines=9> */
.L_x_5520:
[----:B------:R-:W-:Y:S05]  /*d640*/  BSYNC B1 ;  /* 0x0000000000017941 */ /* 0x000fea0003800000 */
.L_x_5519:
[----:B------:R-:W4:Y:S04]  /*d650*/  LDL R9, [R1+0x14] ;  /* 0x0000140001097983 */ /* 0x000f280000100800 */
[----:B------:R-:W2:Y:S01]  /*d660*/  LDL R2, [R1+0x8] ;  /* 0x0000080001027983 */ /* 0x000ea20000100800 */
[----:B------:R-:W-:Y:S01]  /*d670*/  MOV R3, RZ ;  /* 0x000000ff00037202 */ /* 0x000fe20000000f00 */
[----:B------:R-:W-:Y:S01]  /*d680*/  UIADD3 UR4, UP0, UR52, 0x470, URZ ;  /* 0x0000047034047890 */ /* 0x000fe2000ff1e03f */
[----:B------:R-:W-:Y:S01]  /*d690*/  PLOP3.LUT P0, PT, PT, PT, PT, 0x80, 0x0 ;  /* 0x000000000000781c */ /* 0x000fe20003f0f070 */
[----:B------:R-:W-:Y:S01]  /*d6a0*/  IMAD R8, R8, 0xe0, RZ ;  /* 0x000000e008087824 */ /* 0x000fe200078e02ff */
[----:B------:R-:W-:Y:S01]  /*d6b0*/  R2UR UR10, R3 ;  /* 0x00000000030a72ca */ /* 0x000fe200000e0000 */
[----:B------:R-:W-:Y:S01]  /*d6c0*/  UIADD3.X UR5, URZ, UR53, URZ, UP0, !UPT ;  /* 0x000000353f057290 */ /* 0x000fe200087fe43f */
[----:B------:R-:W-:Y:S01]  /*d6d0*/  UMOV UR6, 0x0 ;  /* 0x0000000000067882 */ /* 0x000fe20000000000 */
[----:B------:R-:W-:Y:S01]  /*d6e0*/  UMOV UR7, 0x14f00000 ;  /* 0x14f0000000077882 */ /* 0x000fe20000000000 */
[----:B----4-:R-:W-:Y:S01]  /*d6f0*/  R2UR UR12, R9 ;  /* 0x00000000090c72ca */ /* 0x010fe200000e0000 */
[----:B------:R-:W-:-:S04]  /*d700*/  IMAD.U32 R9, RZ, RZ, UR40 ;  /* 0x00000028ff097e24 */ /* 0x000fc8000f8e00ff */
[----:B--2---:R-:W-:Y:S02]  /*d710*/  IMAD R2, R2, 0x7000, R9 ;  /* 0x0000700002027824 */ /* 0x004fe400078e0209 */
[----:B------:R-:W-:Y:S02]  /*d720*/  VIADD R9, R5, 0x2e870 ;  /* 0x0002e87005097836 */ /* 0x000fe40000000000 */
[----:B------:R-:W-:-:S07]  /*d730*/  VIADD R10, R2, 0xe400 ;  /* 0x0000e400020a7836 */ /* 0x000fce0000000000 */
.L_x_5521:
        /* <DEDUP_REMOVED lines=12> */
.L_x_5564:
[----:B------:R-:W-:Y:S05]  /*d800*/  BSYNC B1 ;  /* 0x0000000000017941 */ /* 0x000fea0003800000 */
.L_x_5522:
        /* <DEDUP_REMOVED lines=11> */
.L_x_5525:
[----:B------:R-:W-:Y:S05]  /*d8c0*/  BSYNC B1 ;  /* 0x0000000000017941 */ /* 0x000fea0003800000 */
.L_x_5524:
        /* <DEDUP_REMOVED lines=8> */
[----:B------:R-:W-:Y:S02]  /*d950*/  IADD3 R2, R2, 0x20400, RZ ;  /* 0x0002040002027810 */ /* 0x000fe40007ffe0ff */
[----:B--2---:R-:W-:-:S15]  /*d960*/  R2UR UR12, R4 ;  /* 0x00000000040c72ca */ /* 0x004fde00000e0000 */
.L_x_5526:
        /* <DEDUP_REMOVED lines=9> */
.L_x_5515:
[----:B------:R-:W-:Y:S05]  /*da00*/  BSYNC B0 ;  /* 0x0000000000007941 */ /* 0x000fea0003800000 */
.L_x_5514:
[----:B------:R-:W-:-:S06]  /*da10*/  UISETP.NE.AND UP0, UPT, UR43, 0x3, UPT ;  /* 0x000000032b00788c */ /* 0x000fcc000bf05270 */
[----:B------:R-:W-:-:S13]  /*da20*/  PLOP3.LUT P0, PT, PT, PT, UP0, 0x80, 0x0 ;  /* 0x000000000000781c */ /* 0x000fda0003f0f008 */
[----:B------:R-:W-:Y:S05]  /*da30*/  @!P0 BRA `(.L_x_5527) ;  /* 0x0000000000048947 */ /* 0x000fea0003800000 */
[----:B------:R-:W-:Y:S01]  /*da40*/  BPT.TRAP 0x1 ;  /* 0x000000040000795c */ /* 0x000fe20000300000 */
.L_x_5527:
        /* <DEDUP_REMOVED lines=9> */
.L_x_5565:
[----:B------:R-:W-:Y:S05]  /*dae0*/  BSYNC B0 ;  /* 0x0000000000007941 */ /* 0x000fea0003800000 */
.L_x_5528:
[----:B------:R-:W-:Y:S05]  /*daf0*/  @!P0 BRA `(.L_x_5530) ;  /* 0x0000000000048947 */ /* 0x000fea0003800000 */
[----:B------:R-:W-:Y:S01]  /*db00*/  BPT.TRAP 0x1 ;  /* 0x000000040000795c */ /* 0x000fe20000300000 */
.L_x_5530:
[----:B----4-:R-:W4:Y:S01]  /*db10*/  LDL R3, [R1+0x4] ;  /* 0x0000040001037983 */ /* 0x010f220000100800 */
[----:B------:R-:W-:-:S04]  /*db20*/  SHF.L.U32 R2, R6, 0x1f, RZ ;  /* 0x0000001f06027819 */ /* 0x000fc800000006ff */
[----:B----4-:R4:W5:Y:S02]  /*db30*/  SYNCS.PHASECHK.TRANS64.TRYWAIT P3, [R3+URZ+0x2e860], R2 ;  /* 0x02e86002030075a7 */ /* 0x010964000806017f */
[----:B----4-:R-:W-:Y:S01]  /*db40*/  IMAD R3, R7, 0x7000, RZ ;  /* 0x0000700007037824 */ /* 0x010fe200078e02ff */
[----:B-----5:R-:W-:Y:S06]  /*db50*/  @!P3 BRA `(.L_x_5531) ;  /* 0x000000180064b947 */ /* 0x020fec0003800000 */
.L_x_5566:
[----:B------:R-:W5:Y:S04]  /*db60*/  LDL R13, [R1] ;  /* 0x00000000010d7983 */ /* 0x000f680000100800 */
[----:B------:R-:W2:Y:S04]  /*db70*/  LDL R16, [R1+0x20] ;  /* 0x0000200001107983 */ /* 0x000ea80000100800 */
[----:B------:R-:W3:Y:S01]  /*db80*/  LDL R15, [R1+0x1c] ;  /* 0x00001c00010f7983 */ /* 0x000ee20000100800 */
[----:B------:R-:W-:Y:S05]  /*db90*/  WARPSYNC.ALL ;  /* 0x0000000000007948 */ /* 0x000fea0003800000 */
[----:B------:R-:W-:-:S04]  /*dba0*/  IMAD.U32 R14, RZ, RZ, UR40 ;  /* 0x00000028ff0e7e24 */ /* 0x000fc8000f8e00ff */
[----:B------:R-:W-:Y:S01]  /*dbb0*/  VIADD R14, R14, 0x400 ;  /* 0x000004000e0e7836 */ /* 0x000fe20000000000 */
[----:B-----5:R-:W-:-:S05]  /*dbc0*/  LOP3.LUT R12, R3, R13, RZ, 0xfc, !PT ;  /* 0x0000000d030c7212 */ /* 0x020fca00078efcff */
[----:B----4-:R-:W4:Y:S01]  /*dbd0*/  LDSM.16.MT88.4 R4, [R12+UR40+0xe400] ;  /* 0x00e400280c04783b */ /* 0x010f220008004200 */
[----:B--2---:R-:W-:Y:S02]  /*dbe0*/  IADD3 R20, R16, UR40, R3 ;  /* 0x0000002810147c10 */ /* 0x004fe4000fffe003 */
[----:B---3--:R-:W-:Y:S02]  /*dbf0*/  IADD3 R2, R14, R3, R15 ;  /* 0x000000030e027210 */ /* 0x008fe40007ffe00f */
[C-C-:B----4-:R-:W-:Y:S02]  /*dc00*/  PRMT R8, R4.reuse, 0x6420, R5.reuse ;  /* 0x0000642004087816 */ /* 0x150fe40000000005 */
        /* <DEDUP_REMOVED lines=19> */
[----:B--2---:R-:W-:Y:S01]  /*dd40*/  IMAD.MOV.U32 R19, RZ, RZ, R13 ;  /* 0x000000ffff137224 */ /* 0x004fe200078e000d */
[C-C-:B-1----:R-:W-:Y:S02]  /*dd50*/  PRMT R8, R4.reuse, 0x6420, R5.reuse ;  /* 0x0000642004087816 */ /* 0x142fe40000000005 */
[----:B------:R-:W-:-:S02]  /*dd60*/  PRMT R9, R4, 0x7531, R5 ;  /* 0x0000753104097816 */ /* 0x000fc40000000005 */
[----:B------:R-:W-:Y:S02]  /*dd70*/  IADD3 R4, R3, 0x2000, RZ ;  /* 0x0000200003047810 */ /* 0x000fe40007ffe0ff */
        /* <DEDUP_REMOVED lines=49> */
[----:B------:R-:W1:Y:S01]  /*e090*/  LDSM.16.MT88.4 R4, [R4+UR40+0xe400] ;  /* 0x00e400280404783b */ /* 0x000e620008004200 */
[----:B------:R-:W-:Y:S02]  /*e0a0*/  IADD3 R3, R3, 0x6000, RZ ;  /* 0x0000600003037810 */ /* 0x000fe40007ffe0ff */
[C-C-:B-1----:R-:W-:Y:S02]  /*e0b0*/  PRMT R16, R4.reuse, 0x6420, R5.reuse ;  /* 0x0000642004107816 */ /* 0x142fe40000000005 */
[----:B------:R-:W-:Y:S02]  /*e0c0*/  PRMT R17, R4, 0x7531, R5 ;  /* 0x0000753104117816 */ /* 0x000fe40000000005 */
[----:B------:R-:W-:-:S02]  /*e0d0*/  PRMT R18, R6, 0x6420, R7 ;  /* 0x0000642006127816 */ /* 0x000fc40000000007 */
[----:B------:R-:W-:Y:S02]  /*e0e0*/  PRMT R19, R6, 0x7531, R7 ;  /* 0x0000753106137816 */ /* 0x000fe40000000007 */
[----:B------:R-:W1:Y:S01]  /*e0f0*/  LDSM.16.MT88.4 R4, [R20+0x13400] ;  /* 0x013400001404783b */ /* 0x000e620000004200 */
[----:B------:R-:W-:-:S03]  /*e100*/  LOP3.LUT R3, R3, R15, RZ, 0xfc, !PT ;  /* 0x0000000f03037212 */ /* 0x000fc600078efcff */
[----:B------:R-:W-:Y:S01]  /*e110*/  STSM.16.M88.4 [R2+0x5000], R16 ;  /* 0x0050001002007844 */ /* 0x000fe20000000200 */
        /* <DEDUP_REMOVED lines=25> */
.L_x_5532:
[----:B------:R-:W1:Y:S01]  /*e2b0*/  LDL.LU R3, [R1+0x4] ;  /* 0x0000040001037983 */ /* 0x000e620000300800 */
[C---:B------:R-:W-:Y:S01]  /*e2c0*/  ISETP.GT.AND P0, PT, R21.reuse, RZ, PT ;  /* 0x000000ff1500720c */ /* 0x040fe20003f04270 */
[----:B------:R-:W-:Y:S02]  /*e2d0*/  VIADD R21, R21, 0xffffffff ;  /* 0xffffffff15157836 */ /* 0x000fe40000000000 */
[----:B------:R4:W5:Y:S04]  /*e2e0*/  LDL R6, [R1+0xc] ;  /* 0x00000c0001067983 */ /* 0x0009680000100800 */
[----:B------:R4:W5:Y:S01]  /*e2f0*/  LDL R7, [R1+0x8] ;  /* 0x0000080001077983 */ /* 0x0009620000100800 */
[----:B-1----:R4:W-:Y:S01]  /*e300*/  SYNCS.ARRIVE.TRANS64.A1T0 RZ, [R3+URZ+0x2e850], RZ ;  /* 0x02e850ff03ff79a7 */ /* 0x0029e2000810003f */
[----:B--2---:R-:W-:-:S05]  /*e310*/  @!P2 VIADD R2, R3, 0x2e880 ;  /* 0x0002e8800302a836 */ /* 0x004fca0000000000 */
[----:B------:R-:W-:Y:S01]  /*e320*/  @!P2 PRMT R2, RZ, 0x654, R2 ;  /* 0x00000654ff02a816 */ /* 0x000fe20000000002 */
[----:B------:R-:W-:Y:S06]  /*e330*/  BAR.SYNC.DEFER_BLOCKING 0x2, 0x80 ;  /* 0x0082000000007b1d */ /* 0x000fec0000010000 */
[----:B------:R4:W-:Y:S01]  /*e340*/  @!P2 SYNCS.ARRIVE.TRANS64.RED.A1T0 RZ, [R2+URZ], RZ ;  /* 0x000000ff02ffa9a7 */ /* 0x0009e2000810043f */
[----:B------:R-:W-:Y:S05]  /*e350*/  @P0 BRA `(.L_x_5533) ;  /* 0xffffffec00f40947 */ /* 0x000fea000383ffff */
.L_x_5513:
[----:B------:R-:W-:-:S06]  /*e360*/  UISETP.NE.AND UP0, UPT, UR43, 0x3, UPT ;  /* 0x000000032b00788c */ /* 0x000fcc000bf05270 */
[----:B------:R-:W-:-:S13]  /*e370*/  PLOP3.LUT P0, PT, PT, PT, UP0, 0x80, 0x0 ;  /* 0x000000000000781c */ /* 0x000fda0003f0f008 */
[----:B------:R-:W-:Y:S05]  /*e380*/  @!P0 BRA `(.L_x_5534) ;  /* 0x0000000000048947 */ /* 0x000fea0003800000 */
[----:B------:R-:W-:Y:S01]  /*e390*/  BPT.TRAP 0x1 ;  /* 0x000000040000795c */ /* 0x000fe20000300000 */
.L_x_5534:
[----:B-1--4-:R-:W3:Y:S04]  /*e3a0*/  LDL R2, [R1+0xc] ;  /* 0x00000c0001027983 */ /* 0x012ee80000100800 */
[----:B------:R-:W4:Y:S01]  /*e3b0*/  LDL R0, [R1+0x8] ;  /* 0x0000080001007983 */ /* 0x000f220000100800 */
        /* <DEDUP_REMOVED lines=8> */
.L_x_5567:
[----:B------:R-:W-:Y:S05]  /*e440*/  BSYNC B0 ;  /* 0x0000000000007941 */ /* 0x000fea0003800000 */
.L_x_5535:
[----:B------:R-:W-:Y:S05]  /*e450*/  @!P1 BRA `(.L_x_5537) ;  /* 0x0000000000049947 */ /* 0x000fea0003800000 */
[----:B------:R-:W-:Y:S01]  /*e460*/  BPT.TRAP 0x1 ;  /* 0x000000040000795c */ /* 0x000fe20000300000 */
.L_x_5537:
[----:B------:R-:W1:Y:S02]  /*e470*/  LDL R0, [R1+0xc] ;  /* 0x00000c0001007983 */ /* 0x000e640000100800 */
[----:B-1----:R-:W-:-:S04]  /*e480*/  SHF.L.U32 R3, R0, 0x1f, RZ ;  /* 0x0000001f00037819 */ /* 0x002fc800000006ff */
[----:B------:R-:W1:Y:S02]  /*e490*/  SYNCS.PHASECHK.TRANS64.TRYWAIT P0, [R20+URZ+0x2e860], R3 ;  /* 0x02e86003140075a7 */ /* 0x000e64000800017f */
[----:B-1----:R-:W-:Y:S05]  /*e4a0*/  @!P0 BRA `(.L_x_5538) ;  /* 0x00000010003c8947 */ /* 0x002fea0003800000 */
.L_x_5568:
[----:B------:R-:W3:Y:S04]  /*e4b0*/  LDL R0, [R1+0x8] ;  /* 0x0000080001007983 */ /* 0x000ee80000100800 */
[----:B------:R-:W4:Y:S04]  /*e4c0*/  LDL R2, [R1] ;  /* 0x0000000001027983 */ /* 0x000f280000100800 */
[----:B------:R-:W2:Y:S01]  /*e4d0*/  LDL R12, [R1+0x1c] ;  /* 0x00001c00010c7983 */ /* 0x000ea20000100800 */
[----:B------:R-:W-:Y:S05]  /*e4e0*/  WARPSYNC.ALL ;  /* 0x0000000000007948 */ /* 0x000fea0003800000 */
[----:B------:R-:W1:Y:S01]  /*e4f0*/  S2R R8, SR_TID.X ;  /* 0x0000000000087919 */ /* 0x000e620000002100 */
[----:B------:R-:W-:Y:S01]  /*e500*/  IMAD.MOV.U32 R10, RZ, RZ, 0x40 ;  /* 0x00000040ff0a7424 */ /* 0x000fe200078e00ff */
[----:B-1----:R-:W-:-:S04]  /*e510*/  LOP3.LUT P0, RZ, R8, 0x4, RZ, 0xc0, !PT ;  /* 0x0000000408ff7812 */ /* 0x002fc8000780c0ff */
[----:B------:R-:W-:Y:S01]  /*e520*/  SEL R10, R10, 0xffffffc0, !P0 ;  /* 0xffffffc00a0a7807 */ /* 0x000fe20004000000 */
[----:B---3--:R-:W-:-:S05]  /*e530*/  IMAD R0, R0, 0x7000, RZ ;  /* 0x0000700000007824 */ /* 0x008fca00078e02ff */
[C---:B----4-:R-:W-:Y:S02]  /*e540*/  LOP3.LUT R2, R0.reuse, R2, RZ, 0xfc, !PT ;  /* 0x0000000200027212 */ /* 0x050fe400078efcff */
[----:B--2---:R-:W-:-:S03]  /*e550*/  IADD3 R0, R0, UR40, R12 ;  /* 0x0000002800007c10 */ /* 0x004fc6000fffe00c */
[----:B-----5:R-:W1:Y:S01]  /*e560*/  LDSM.16.MT88.4 R4, [R2+UR40+0xe400] ;  /* 0x00e400280204783b */ /* 0x020e620008004200 */
[----:B------:R-:W-:-:S04]  /*e570*/  VIADD R3, R2, UR40 ;  /* 0x0000002802037c36 */ /* 0x000fc80008000000 */
[----:B------:R-:W-:Y:S01]  /*e580*/  IMAD.IADD R3, R10, 0x1, R3 ;  /* 0x000000010a037824 */ /* 0x000fe200078e0203 */
[C-C-:B-1----:R-:W-:Y:S02]  /*e590*/  PRMT R8, R4.reuse, 0x6420, R5.reuse ;  /* 0x0000642004087816 */ /* 0x142fe40000000005 */
        /* <DEDUP_REMOVED lines=16> */
[----:B------:R-:W-:Y:S01]  /*e6a0*/  STSM.16.M88.4 [R0+0x1400], R16 ;  /* 0x0014001000007844 */ /* 0x000fe20000000200 */
[C-C-:B-1----:R-:W-:Y:S02]  /*e6b0*/  PRMT R8, R4.reuse, 0x6420, R5.reuse ;  /* 0x0000642004087816 */ /* 0x142fe40000000005 */
[----:B------:R-:W-:Y:S02]  /*e6c0*/  PRMT R9, R4, 0x7531, R5 ;  /* 0x0000753104097816 */ /* 0x000fe40000000005 */
[----:B------:R-:W-:-:S02]  /*e6d0*/  PRMT R10, R6, 0x6420, R7 ;  /* 0x00006420060a7816 */ /* 0x000fc40000000007 */
        /* <DEDUP_REMOVED lines=70> */
.L_x_5539:
[----:B------:R-:W3:Y:S01]  /*eb40*/  LDL.LU R4, [R1+0x8] ;  /* 0x0000080001047983 */ /* 0x000ee20000300800 */
[----:B-1----:R-:W-:Y:S03]  /*eb50*/  SYNCS.ARRIVE.TRANS64.A1T0 RZ, [R20+URZ+0x2e850], RZ ;  /* 0x02e850ff14ff79a7 */ /* 0x002fe6000810003f */
[----:B------:R-:W4:Y:S01]  /*eb60*/  LDL.LU R3, [R1+0xc] ;  /* 0x00000c0001037983 */ /* 0x000f220000300800 */
[----:B--2---:R-:W-:Y:S01]  /*eb70*/  @!P2 IADD3 R0, R20, 0x2e880, RZ ;  /* 0x0002e8801400a810 */ /* 0x004fe20007ffe0ff */
        /* <DEDUP_REMOVED lines=16> */
.L_x_5498:
[----:B--2---:R-:W1:Y:S01]  /*ec80*/  S2R R3, SR_CgaCtaId ;  /* 0x0000000000037919 */ /* 0x004e620000008800 */
[----:B------:R-:W-:-:S04]  /*ec90*/  MOV R0, 0x400 ;  /* 0x0000040000007802 */ /* 0x000fc80000000f00 */
[----:B-1----:R-:W-:Y:S01]  /*eca0*/  LEA R9, R3, R0, 0x18 ;  /* 0x0000000003097211 */ /* 0x002fe200078ec0ff */
[----:B------:R-:W-:-:S05]  /*ecb0*/  IMAD.U32 R0, RZ, RZ, UR47 ;  /* 0x0000002fff007e24 */ /* 0x000fca000f8e00ff */
[----:B------:R-:W-:-:S04]  /*ecc0*/  SHF.L.U32 R0, R0, 0x1f, RZ ;  /* 0x0000001f00007819 */ /* 0x000fc800000006ff */
[----:B------:R-:W1:Y:S02]  /*ecd0*/  SYNCS.PHASECHK.TRANS64.TRYWAIT P0, [R9+URZ+0x2e820], R0 ;  /* 0x02e82000090075a7 */ /* 0x000e64000800017f */
[----:B-1----:R-:W-:Y:S05]  /*ece0*/  @!P0 BRA `(.L_x_5541) ;  /* 0x0000000800408947 */ /* 0x002fea0003800000 */
.L_x_5569:
        /* <DEDUP_REMOVED lines=14> */
.L_x_5544:
        /* <DEDUP_REMOVED lines=10> */
[----:B------:R-:W-:-:S04]  /*ee70*/  SEL R3, R2, RZ, P2 ;  /* 0x000000ff02037207 */ /* 0x000fc80001000000 */
[----:B------:R-:W-:Y:S02]  /*ee80*/  LEA R7, R3, R0, 0x3 ;  /* 0x0000000003077211 */ /* 0x000fe400078e18ff */
[----:B------:R-:W-:Y:S01]  /*ee90*/  SHF.L.U32 R0, R6, 0x1f, RZ ;  /* 0x0000001f06007819 */ /* 0x000fe200000006ff */
[----:B-1----:R-:W-:Y:S06]  /*eea0*/  @!P1 BRA `(.L_x_5545) ;  /* 0x0000000400e49947 */ /* 0x002fec0003800000 */
.L_x_5570:
[----:B------:R-:W2:Y:S02]  /*eeb0*/  SYNCS.PHASECHK.TRANS64.TRYWAIT P1, [R7+URZ], R0 ;  /* 0x00000000070075a7 */ /* 0x000ea4000802017f */
[----:B--2---:R-:W-:Y:S05]  /*eec0*/  @!P1 BRA `(.L_x_5546) ;  /* 0x0000000400f09947 */ /* 0x004fea0003800000 */
.L_x_5571:
[----:B------:R-:W-:Y:S05]  /*eed0*/  @!P0 BRA `(.L_x_5547) ;  /* 0x0000000000048947 */ /* 0x000fea0003800000 */
[----:B------:R-:W-:Y:S01]  /*eee0*/  BPT.TRAP 0x1 ;  /* 0x000000040000795c */ /* 0x000fe20000300000 */
.L_x_5547:
[----:B------:R-:W1:Y:S02]  /*eef0*/  LDL.LU R2, [R1+0x8] ;  /* 0x0000080001027983 */ /* 0x000e640000300800 */
[----:B-1----:R-:W-:-:S04]  /*ef00*/  IMAD R5, R2, 0x8, R9 ;  /* 0x0000000802057824 */ /* 0x002fc800078e0209 */
[----:B------:R-:W1:Y:S02]  /*ef10*/  SYNCS.PHASECHK.TRANS64.TRYWAIT P1, [R5+URZ+0x2e860], R4 ;  /* 0x02e86004050075a7 */ /* 0x000e64000802017f */
[----:B-1----:R-:W-:Y:S05]  /*ef20*/  @!P1 BRA `(.L_x_5548) ;  /* 0x0000000400ec9947 */ /* 0x002fea0003800000 */
.L_x_5572:
[----:B------:R-:W-:Y:S05]  /*ef30*/  @!P0 BRA `(.L_x_5549) ;  /* 0x0000000000048947 */ /* 0x000fea0003800000 */
[----:B------:R-:W-:Y:S01]  /*ef40*/  BPT.TRAP 0x1 ;  /* 0x000000040000795c */ /* 0x000fe20000300000 */
.L_x_5549:
[----:B------:R-:W-:-:S04]  /*ef50*/  IMAD R3, R3, 0x8, R9 ;  /* 0x0000000803037824 */ /* 0x000fc800078e0209 */
[----:B------:R-:W3:Y:S02]  /*ef60*/  SYNCS.PHASECHK.TRANS64.TRYWAIT P1, [R3+URZ+0x2e860], R0 ;  /* 0x02e86000030075a7 */ /* 0x000ee4000802017f */
[----:B---3--:R-:W-:Y:S05]  /*ef70*/  @!P1 BRA `(.L_x_5550) ;  /* 0x0000000400ec9947 */ /* 0x008fea0003800000 */
.L_x_5573:
[----:B------:R-:W-:Y:S05]  /*ef80*/  @!P0 BRA `(.L_x_5551) ;  /* 0x0000000000048947 */ /* 0x000fea0003800000 */
[----:B------:R-:W-:Y:S01]  /*ef90*/  BPT.TRAP 0x1 ;  /* 0x000000040000795c */ /* 0x000fe20000300000 */
.L_x_5551:
[----:B------:R-:W4:Y:S02]  /*efa0*/  SYNCS.PHASECHK.TRANS64.TRYWAIT P0, [R5+URZ+0x2e880], R4 ;  /* 0x02e88004050075a7 */ /* 0x000f24000800017f */
[----:B----4-:R-:W-:Y:S05]  /*efb0*/  @!P0 BRA `(.L_x_5552) ;  /* 0x0000000400f08947 */ /* 0x010fea0003800000 */
.L_x_5553:
[----:B------:R1:W1:Y:S02]  /*efc0*/  SYNCS.PHASECHK.TRANS64.TRYWAIT P0, [R3+URZ+0x2e880], R0 ;  /* 0x02e88000030075a7 */ /* 0x000264000800017f */
[----:B-1----:R-:W-:Y:S05]  /*efd0*/  @!P0 NANOSLEEP.SYNCS 0x989680 ;  /* 0x009896800000895d */ /* 0x002fea0003900000 */
[----:B------:R-:W1:Y:S02]  /*efe0*/  @!P0 SYNCS.PHASECHK.TRANS64 P0, [R3+URZ+0x2e880], R0 ;  /* 0x02e88000030085a7 */ /* 0x000e64000800007f */
[----:B-1----:R-:W-:Y:S05]  /*eff0*/  @!P0 BRA `(.L_x_5553) ;  /* 0xfffffffc00f08947 */ /* 0x002fea000383ffff */
.L_x_5543:
[----:B------:R-:W-:Y:S05]  /*f000*/  BSYNC B0 ;  /* 0x0000000000007941 */ /* 0x000fea0003800000 */
.L_x_5542:
[----:B------:R-:W-:Y:S05]  /*f010*/  EXIT ;  /* 0x000000000000794d */ /* 0x000fea0003800000 */
.L_x_5474:
[----:B-1----:R-:W-:-:S04]  /*f020*/  IMAD.U32 R3, RZ, RZ, UR38 ;  /* 0x00000026ff037e24 */ /* 0x002fc8000f8e00ff */
[----:B------:R1:W2:Y:S03]  /*f030*/  SYNCS.PHASECHK.TRANS64.TRYWAIT P1, [R3+URZ+0x2e800], R6 ;  /* 0x02e80006030075a7 */ /* 0x0002a6000802017f */
[----:B--2---:R-:W-:Y:S05]  /*f040*/  @!P1 NANOSLEEP.SYNCS 0x989680 ;  /* 0x009896800000995d */ /* 0x004fea0003900000 */
[----:B------:R-:W2:Y:S02]  /*f050*/  @!P1 SYNCS.PHASECHK.TRANS64 P1, [R3+URZ+0x2e800], R6 ;  /* 0x02e80006030095a7 */ /* 0x000ea4000802007f */
[----:B--2---:R-:W-:Y:S05]  /*f060*/  @!P1 BRA `(.L_x_5474) ;  /* 0xfffffffc00ec9947 */ /* 0x004fea000383ffff */
[----:B------:R-:W-:Y:S05]  /*f070*/  BRA `(.L_x_5554) ;  /* 0xffffff2400147947 */ /* 0x000fea000383ffff */
.L_x_5478:
[----:B--2---:R2:W3:Y:S02]  /*f080*/  SYNCS.PHASECHK.TRANS64.TRYWAIT P1, [R3+URZ+0x2e830], R2 ;  /* 0x02e83002030075a7 */ /* 0x0044e4000802017f */
[----:B---3--:R-:W-:Y:S05]  /*f090*/  @!P1 NANOSLEEP.SYNCS 0x989680 ;  /* 0x009896800000995d */ /* 0x008fea0003900000 */
[----:B------:R-:W3:Y:S02]  /*f0a0*/  @!P1 SYNCS.PHASECHK.TRANS64 P1, [R3+URZ+0x2e830], R2 ;  /* 0x02e83002030095a7 */ /* 0x000ee4000802007f */
[----:B---3--:R-:W-:Y:S05]  /*f0b0*/  @!P1 BRA `(.L_x_5478) ;  /* 0xfffffffc00f09947 */ /* 0x008fea000383ffff */
[----:B------:R-:W-:Y:S05]  /*f0c0*/  BRA `(.L_x_5477) ;  /* 0xffffff2400307947 */ /* 0x000fea000383ffff */
.L_x_5483:
[----:B--2---:R-:W-:-:S04]  /*f0d0*/  IMAD.U32 R8, RZ, RZ, UR6 ;  /* 0x00000006ff087e24 */ /* 0x004fc8000f8e00ff */
[----:B------:R2:W3:Y:S03]  /*f0e0*/  SYNCS.PHASECHK.TRANS64.TRYWAIT P1, [R8+URZ+0x2e830], R7 ;  /* 0x02e83007080075a7 */ /* 0x0004e6000802017f */
[----:B---3--:R-:W-:Y:S05]  /*f0f0*/  @!P1 NANOSLEEP.SYNCS 0x989680 ;  /* 0x009896800000995d */ /* 0x008fea0003900000 */
[----:B------:R-:W3:Y:S02]  /*f100*/  @!P1 SYNCS.PHASECHK.TRANS64 P1, [R8+URZ+0x2e830], R7 ;  /* 0x02e83007080095a7 */ /* 0x000ee4000802007f */
[----:B---3--:R-:W-:Y:S05]  /*f110*/  @!P1 BRA `(.L_x_5483) ;  /* 0xfffffffc00ec9947 */ /* 0x008fea000383ffff */
[----:B------:R-:W-:Y:S05]  /*f120*/  BRA `(.L_x_5480) ;  /* 0xffffff7000187947 */ /* 0x000fea000383ffff */
.L_x_5487:
[----:B--2---:R-:W-:-:S04]  /*f130*/  IMAD.U32 R8, RZ, RZ, UR6 ;  /* 0x00000006ff087e24 */ /* 0x004fc8000f8e00ff */
[----:B------:R2:W3:Y:S03]  /*f140*/  SYNCS.PHASECHK.TRANS64.TRYWAIT P1, [R8+URZ+0x2e850], R7 ;  /* 0x02e85007080075a7 */ /* 0x0004e6000802017f */
[----:B---3--:R-:W-:Y:S05]  /*f150*/  @!P1 NANOSLEEP.SYNCS 0x989680 ;  /* 0x009896800000995d */ /* 0x008fea0003900000 */
[----:B------:R-:W3:Y:S02]  /*f160*/  @!P1 SYNCS.PHASECHK.TRANS64 P1, [R8+URZ+0x2e850], R7 ;  /* 0x02e85007080095a7 */ /* 0x000ee4000802007f */
[----:B---3--:R-:W-:Y:S05]  /*f170*/  @!P1 BRA `(.L_x_5487) ;  /* 0xfffffffc00ec9947 */ /* 0x008fea000383ffff */
[----:B------:R-:W-:Y:S05]  /*f180*/  BRA `(.L_x_5484) ;  /* 0xffffff7c000c7947 */ /* 0x000fea000383ffff */
.L_x_5493:
[----:B--2---:R-:W-:-:S04]  /*f190*/  IMAD.U32 R3, RZ, RZ, UR4 ;  /* 0x00000004ff037e24 */ /* 0x004fc8000f8e00ff */
[----:B------:R2:W3:Y:S03]  /*f1a0*/  SYNCS.PHASECHK.TRANS64.TRYWAIT P1, [R3+URZ+0x2e850], R0 ;  /* 0x02e85000030075a7 */ /* 0x0004e6000802017f */
[----:B---3--:R-:W-:Y:S05]  /*f1b0*/  @!P1 NANOSLEEP.SYNCS 0x989680 ;  /* 0x009896800000995d */ /* 0x008fea0003900000 */
[----:B------:R-:W3:Y:S02]  /*f1c0*/  @!P1 SYNCS.PHASECHK.TRANS64 P1, [R3+URZ+0x2e850], R0 ;  /* 0x02e85000030095a7 */ /* 0x000ee4000802007f */
[----:B---3--:R-:W-:Y:S05]  /*f1d0*/  @!P1 BRA `(.L_x_5493) ;  /* 0xfffffffc00ec9947 */ /* 0x008fea000383ffff */
[----:B------:R-:W-:Y:S05]  /*f1e0*/  BRA `(.L_x_5492) ;  /* 0xffffffb000d07947 */ /* 0x000fea000383ffff */
.L_x_5503:
[----:B------:R-:W-:Y:S01]  /*f1f0*/  MOV R13, R17 ;  /* 0x00000011000d7202 */ /* 0x000fe20000000f00 */
[----:B------:R-:W-:Y:S02]  /*f200*/  IMAD.MOV.U32 R12, RZ, RZ, RZ ;  /* 0x000000ffff0c7224 */ /* 0x000fe400078e00ff */
[----:B------:R-:W-:Y:S02]  /*f210*/  IMAD.MOV.U32 R11, RZ, RZ, 0x1f ;  /* 0x0000001fff0b7424 */ /* 0x000fe400078e00ff */
[----:B------:R-:W-:-:S07]  /*f220*/  IMAD.MOV.U32 R15, RZ, RZ, -0x1 ;  /* 0xffffffffff0f7424 */ /* 0x000fce00078e00ff */
[----:B-1----:R-:W-:Y:S05]  /*f230*/  WARPSYNC.COLLECTIVE R15, `(.L_x_5555) ;  /* 0x000000000f087348 */ /* 0x002fea0003c00000 */
[----:B------:R2:W3:Y:S02]  /*f240*/  SHFL.IDX P6, R14, R13, R12, R11 ;  /* 0x0000000c0d0e7389 */ /* 0x0004e400000c000b */
[----:B-123--:R-:W-:Y:S01]  /*f250*/  ENDCOLLECTIVE ;  /* 0x000000000000791b */ /* 0x00efe20003800000 */
.L_x_5555:
[----:B------:R-:W-:Y:S05]  /*f260*/  BRA `(.L_x_5556) ;  /* 0xffffffd800647947 */ /* 0x000fea000383ffff */
.L_x_5505:
[----:B------:R-:W-:Y:S01]  /*f270*/  BSSY B0, `(.L_x_5557) ;  /* 0x0000006000007945 */ /* 0x000fe20003800000 */
[----:B------:R-:W-:-:S07]  /*f280*/  IMAD.MOV.U32 R15, RZ, RZ, -0x1 ;  /* 0xffffffffff0f7424 */ /* 0x000fce00078e00ff */
[----:B--2---:R-:W-:Y:S05]  /*f290*/  WARPSYNC.COLLECTIVE R15, `(.L_x_5558) ;  /* 0x000000000f0c7348 */ /* 0x004fea0003c00000 */
[----:B------:R-:W-:Y:S02]  /*f2a0*/  ELECT P6, UR62, PT ;  /* 0x00000000003e782f */ /* 0x000fe400038c0000 */
[----:B------:R-:W-:Y:S01]  /*f2b0*/  MOV R14, UR62 ;  /* 0x0000003e000e7c02 */ /* 0x000fe20008000f00 */
[----:B--2---:R-:W-:Y:S10]  /*f2c0*/  ENDCOLLECTIVE ;  /* 0x000000000000791b */ /* 0x004ff40003800000 */
.L_x_5558:
[----:B------:R-:W-:Y:S05]  /*f2d0*/  BSYNC B0 ;  /* 0x0000000000007941 */ /* 0x000fea0003800000 */
.L_x_5557:
[----:B------:R-:W-:Y:S05]  /*f2e0*/  BRA `(.L_x_5559) ;  /* 0xffffffd800647947 */ /* 0x000fea000383ffff */
.L_x_5508:
[----:B-1----:R1:W3:Y:S02]  /*f2f0*/  SYNCS.PHASECHK.TRANS64.TRYWAIT P3, [R3+URZ+0x2e880], R2 ;  /* 0x02e88002030075a7 */ /* 0x0022e4000806017f */
[----:B---3--:R-:W-:Y:S05]  /*f300*/  @!P3 NANOSLEEP.SYNCS 0x989680 ;  /* 0x009896800000b95d */ /* 0x008fea0003900000 */
[----:B------:R-:W3:Y:S02]  /*f310*/  @!P3 SYNCS.PHASECHK.TRANS64 P3, [R3+URZ+0x2e880], R2 ;  /* 0x02e880020300b5a7 */ /* 0x000ee4000806007f */
[----:B---3--:R-:W-:Y:S05]  /*f320*/  @!P3 BRA `(.L_x_5508) ;  /* 0xfffffffc00f0b947 */ /* 0x008fea000383ffff */
[----:B------:R-:W-:Y:S05]  /*f330*/  BRA `(.L_x_5560) ;  /* 0xffffffd800bc7947 */ /* 0x000fea000383ffff */
.L_x_5510:
[----:B---3--:R3:W4:Y:S02]  /*f340*/  SYNCS.PHASECHK.TRANS64.TRYWAIT P3, [R3+URZ+0x2e840], R2 ;  /* 0x02e84002030075a7 */ /* 0x008724000806017f */
[----:B----4-:R-:W-:Y:S05]  /*f350*/  @!P3 NANOSLEEP.SYNCS 0x989680 ;  /* 0x009896800000b95d */ /* 0x010fea0003900000 */
[----:B------:R-:W4:Y:S02]  /*f360*/  @!P3 SYNCS.PHASECHK.TRANS64 P3, [R3+URZ+0x2e840], R2 ;  /* 0x02e840020300b5a7 */ /* 0x000f24000806007f */
[----:B----4-:R-:W-:Y:S05]  /*f370*/  @!P3 BRA `(.L_x_5510) ;  /* 0xfffffffc00f0b947 */ /* 0x010fea000383ffff */
[----:B------:R-:W-:Y:S05]  /*f380*/  BRA `(.L_x_5561) ;  /* 0xffffffdc00187947 */ /* 0x000fea000383ffff */
.L_x_5512:
[----:B-1----:R-:W-:-:S04]  /*f390*/  IMAD.U32 R3, RZ, RZ, UR40 ;  /* 0x00000028ff037e24 */ /* 0x002fc8000f8e00ff */
[----:B------:R1:W3:Y:S03]  /*f3a0*/  SYNCS.PHASECHK.TRANS64.TRYWAIT P0, [R3+URZ+0x2e820], R2 ;  /* 0x02e82002030075a7 */ /* 0x0002e6000800017f */
[----:B---3--:R-:W-:Y:S05]  /*f3b0*/  @!P0 NANOSLEEP.SYNCS 0x989680 ;  /* 0x009896800000895d */ /* 0x008fea0003900000 */
[----:B------:R-:W3:Y:S02]  /*f3c0*/  @!P0 SYNCS.PHASECHK.TRANS64 P0, [R3+URZ+0x2e820], R2 ;  /* 0x02e82002030085a7 */ /* 0x000ee4000800007f */
[----:B---3--:R-:W-:Y:S05]  /*f3d0*/  @!P0 BRA `(.L_x_5512) ;  /* 0xfffffffc00ec8947 */ /* 0x008fea000383ffff */
[----:B------:R-:W-:Y:S05]  /*f3e0*/  BRA `(.L_x_5562) ;  /* 0xffffffdc00b47947 */ /* 0x000fea000383ffff */
.L_x_5518:
[----:B-1----:R1:W4:Y:S02]  /*f3f0*/  SYNCS.PHASECHK.TRANS64.TRYWAIT P0, [R5+URZ+0x2e880], R4 ;  /* 0x02e88004050075a7 */ /* 0x002324000800017f */
[----:B----4-:R-:W-:Y:S05]  /*f400*/  @!P0 NANOSLEEP.SYNCS 0x989680 ;  /* 0x009896800000895d */ /* 0x010fea0003900000 */
[----:B------:R-:W4:Y:S02]  /*f410*/  @!P0 SYNCS.PHASECHK.TRANS64 P0, [R5+URZ+0x2e880], R4 ;  /* 0x02e88004050085a7 */ /* 0x000f24000800007f */
[----:B----4-:R-:W-:Y:S05]  /*f420*/  @!P0 BRA `(.L_x_5518) ;  /* 0xfffffffc00f08947 */ /* 0x010fea000383ffff */
[----:B------:R-:W-:Y:S05]  /*f430*/  BRA `(.L_x_5563) ;  /* 0xffffffe000587947 */ /* 0x000fea000383ffff */
.L_x_5523:
[----:B--2---:R2:W4:Y:S02]  /*f440*/  SYNCS.PHASECHK.TRANS64.TRYWAIT P0, [R5+URZ+0x2e840], R4 ;  /* 0x02e84004050075a7 */ /* 0x004524000800017f */
[----:B----4-:R-:W-:Y:S05]  /*f450*/  @!P0 NANOSLEEP.SYNCS 0x989680 ;  /* 0x009896800000895d */ /* 0x010fea0003900000 */
[----:B------:R-:W4:Y:S02]  /*f460*/  @!P0 SYNCS.PHASECHK.TRANS64 P0, [R5+URZ+0x2e840], R4 ;  /* 0x02e84004050085a7 */ /* 0x000f24000800007f */
[----:B----4-:R-:W-:Y:S05]  /*f470*/  @!P0 BRA `(.L_x_5523) ;  /* 0xfffffffc00f08947 */ /* 0x010fea000383ffff */
[----:B------:R-:W-:Y:S05]  /*f480*/  BRA `(.L_x_5564) ;  /* 0xffffffe000dc7947 */ /* 0x000fea000383ffff */
.L_x_5529:
[----:B----4-:R-:W4:Y:S02]  /*f490*/  LDL R3, [R1+0x4] ;  /* 0x0000040001037983 */ /* 0x010f240000100800 */
[----:B----4-:R4:W1:Y:S02]  /*f4a0*/  SYNCS.PHASECHK.TRANS64.TRYWAIT P3, [R3+URZ+0x2e870], R2 ;  /* 0x02e87002030075a7 */ /* 0x010864000806017f */
[----:B-1----:R-:W-:Y:S05]  /*f4b0*/  @!P3 NANOSLEEP.SYNCS 0x989680 ;  /* 0x009896800000b95d */ /* 0x002fea0003900000 */
[----:B------:R-:W1:Y:S02]  /*f4c0*/  @!P3 SYNCS.PHASECHK.TRANS64 P3, [R3+URZ+0x2e870], R2 ;  /* 0x02e870020300b5a7 */ /* 0x000e64000806007f */
[----:B-1----:R-:W-:Y:S05]  /*f4d0*/  @!P3 BRA `(.L_x_5529) ;  /* 0xfffffffc00ecb947 */ /* 0x002fea000383ffff */
[----:B------:R-:W-:Y:S05]  /*f4e0*/  BRA `(.L_x_5565) ;  /* 0xffffffe4007c7947 */ /* 0x000fea000383ffff */
.L_x_5531:
[----:B----4-:R-:W4:Y:S02]  /*f4f0*/  LDL R4, [R1+0x4] ;  /* 0x0000040001047983 */ /* 0x010f240000100800 */
[----:B----4-:R4:W1:Y:S02]  /*f500*/  SYNCS.PHASECHK.TRANS64.TRYWAIT P3, [R4+URZ+0x2e860], R2 ;  /* 0x02e86002040075a7 */ /* 0x010864000806017f */
[----:B-1----:R-:W-:Y:S05]  /*f510*/  @!P3 NANOSLEEP.SYNCS 0x989680 ;  /* 0x009896800000b95d */ /* 0x002fea0003900000 */
[----:B------:R-:W1:Y:S02]  /*f520*/  @!P3 SYNCS.PHASECHK.TRANS64 P3, [R4+URZ+0x2e860], R2 ;  /* 0x02e860020400b5a7 */ /* 0x000e64000806007f */
[----:B-1----:R-:W-:Y:S05]  /*f530*/  @!P3 BRA `(.L_x_5531) ;  /* 0xfffffffc00ecb947 */ /* 0x002fea000383ffff */
[----:B------:R-:W-:Y:S05]  /*f540*/  BRA `(.L_x_5566) ;  /* 0xffffffe400847947 */ /* 0x000fea000383ffff */
.L_x_5536:
[----:B-1----:R1:W3:Y:S02]  /*f550*/  SYNCS.PHASECHK.TRANS64.TRYWAIT P0, [R20+URZ+0x2e870], R3 ;  /* 0x02e87003140075a7 */ /* 0x0022e4000800017f */
[----:B---3--:R-:W-:Y:S05]  /*f560*/  @!P0 NANOSLEEP.SYNCS 0x989680 ;  /* 0x009896800000895d */ /* 0x008fea0003900000 */
[----:B------:R-:W3:Y:S02]  /*f570*/  @!P0 SYNCS.PHASECHK.TRANS64 P0, [R20+URZ+0x2e870], R3 ;  /* 0x02e87003140085a7 */ /* 0x000ee4000800007f */
[----:B---3--:R-:W-:Y:S05]  /*f580*/  @!P0 BRA `(.L_x_5536) ;  /* 0xfffffffc00f08947 */ /* 0x008fea000383ffff */
[----:B------:R-:W-:Y:S05]  /*f590*/  BRA `(.L_x_5567) ;  /* 0xffffffec00a87947 */ /* 0x000fea000383ffff */
.L_x_5538:
[----:B-1----:R1:W3:Y:S02]  /*f5a0*/  SYNCS.PHASECHK.TRANS64.TRYWAIT P0, [R20+URZ+0x2e860], R3 ;  /* 0x02e86003140075a7 */ /* 0x0022e4000800017f */
[----:B---3--:R-:W-:Y:S05]  /*f5b0*/  @!P0 NANOSLEEP.SYNCS 0x989680 ;  /* 0x009896800000895d */ /* 0x008fea0003900000 */
[----:B------:R-:W3:Y:S02]  /*f5c0*/  @!P0 SYNCS.PHASECHK.TRANS64 P0, [R20+URZ+0x2e860], R3 ;  /* 0x02e86003140085a7 */ /* 0x000ee4000800007f */
[----:B---3--:R-:W-:Y:S05]  /*f5d0*/  @!P0 BRA `(.L_x_5538) ;  /* 0xfffffffc00f08947 */ /* 0x008fea000383ffff */
[----:B------:R-:W-:Y:S05]  /*f5e0*/  BRA `(.L_x_5568) ;  /* 0xffffffec00b07947 */ /* 0x000fea000383ffff */
.L_x_5541:
[----:B-1----:R1:W2:Y:S02]  /*f5f0*/  SYNCS.PHASECHK.TRANS64.TRYWAIT P0, [R9+URZ+0x2e820], R0 ;  /* 0x02e82000090075a7 */ /* 0x0022a4000800017f */
[----:B--2---:R-:W-:Y:S05]  /*f600*/  @!P0 NANOSLEEP.SYNCS 0x989680 ;  /* 0x009896800000895d */ /* 0x004fea0003900000 */
[----:B------:R-:W2:Y:S02]  /*f610*/  @!P0 SYNCS.PHASECHK.TRANS64 P0, [R9+URZ+0x2e820], R0 ;  /* 0x02e82000090085a7 */ /* 0x000ea4000800007f */
[----:B--2---:R-:W-:Y:S05]  /*f620*/  @!P0 BRA `(.L_x_5541) ;  /* 0xfffffffc00f08947 */ /* 0x004fea000383ffff */
[----:B------:R-:W-:Y:S05]  /*f630*/  BRA `(.L_x_5569) ;  /* 0xfffffff400ac7947 */ /* 0x000fea000383ffff */
.L_x_5545:
[----:B-1----:R1:W2:Y:S02]  /*f640*/  SYNCS.PHASECHK.TRANS64.TRYWAIT P1, [R5+URZ], R4 ;  /* 0x00000004050075a7 */ /* 0x0022a4000802017f */
[----:B--2---:R-:W-:Y:S05]  /*f650*/  @!P1 NANOSLEEP.SYNCS 0x989680 ;  /* 0x009896800000995d */ /* 0x004fea0003900000 */
[----:B------:R-:W2:Y:S02]  /*f660*/  @!P1 SYNCS.PHASECHK.TRANS64 P1, [R5+URZ], R4 ;  /* 0x00000004050095a7 */ /* 0x000ea4000802007f */
[----:B--2---:R-:W-:Y:S05]  /*f670*/  @!P1 BRA `(.L_x_5545) ;  /* 0xfffffffc00f09947 */ /* 0x004fea000383ffff */
[----:B------:R-:W-:Y:S05]  /*f680*/  BRA `(.L_x_5570) ;  /* 0xfffffff800087947 */ /* 0x000fea000383ffff */
.L_x_5546:
[----:B--2---:R2:W3:Y:S02]  /*f690*/  SYNCS.PHASECHK.TRANS64.TRYWAIT P1, [R7+URZ], R0 ;  /* 0x00000000070075a7 */ /* 0x0044e4000802017f */
[----:B---3--:R-:W-:Y:S05]  /*f6a0*/  @!P1 NANOSLEEP.SYNCS 0x989680 ;  /* 0x009896800000995d */ /* 0x008fea0003900000 */
[----:B------:R-:W3:Y:S02]  /*f6b0*/  @!P1 SYNCS.PHASECHK.TRANS64 P1, [R7+URZ], R0 ;  /* 0x00000000070095a7 */ /* 0x000ee4000802007f */
[----:B---3--:R-:W-:Y:S05]  /*f6c0*/  @!P1 BRA `(.L_x_5546) ;  /* 0xfffffffc00f09947 */ /* 0x008fea000383ffff */
[----:B------:R-:W-:Y:S05]  /*f6d0*/  BRA `(.L_x_5571) ;  /* 0xfffffff400fc7947 */ /* 0x000fea000383ffff */
.L_x_5548:
[----:B-1----:R1:W3:Y:S02]  /*f6e0*/  SYNCS.PHASECHK.TRANS64.TRYWAIT P1, [R5+URZ+0x2e860], R4 ;  /* 0x02e86004050075a7 */ /* 0x0022e4000802017f */
[----:B---3--:R-:W-:Y:S05]  /*f6f0*/  @!P1 NANOSLEEP.SYNCS 0x989680 ;  /* 0x009896800000995d */ /* 0x008fea0003900000 */
[----:B------:R-:W3:Y:S02]  /*f700*/  @!P1 SYNCS.PHASECHK.TRANS64 P1, [R5+URZ+0x2e860], R4 ;  /* 0x02e86004050095a7 */ /* 0x000ee4000802007f */
[----:B---3--:R-:W-:Y:S05]  /*f710*/  @!P1 BRA `(.L_x_5548) ;  /* 0xfffffffc00f09947 */ /* 0x008fea000383ffff */
[----:B------:R-:W-:Y:S05]  /*f720*/  BRA `(.L_x_5572) ;  /* 0xfffffff800007947 */ /* 0x000fea000383ffff */
.L_x_5550:
[----:B---3--:R3:W4:Y:S02]  /*f730*/  SYNCS.PHASECHK.TRANS64.TRYWAIT P1, [R3+URZ+0x2e860], R0 ;  /* 0x02e86000030075a7 */ /* 0x008724000802017f */
[----:B----4-:R-:W-:Y:S05]  /*f740*/  @!P1 NANOSLEEP.SYNCS 0x989680 ;  /* 0x009896800000995d */ /* 0x010fea0003900000 */
[----:B------:R-:W4:Y:S02]  /*f750*/  @!P1 SYNCS.PHASECHK.TRANS64 P1, [R3+URZ+0x2e860], R0 ;  /* 0x02e86000030095a7 */ /* 0x000f24000802007f */
[----:B----4-:R-:W-:Y:S05]  /*f760*/  @!P1 BRA `(.L_x_5550) ;  /* 0xfffffffc00f09947 */ /* 0x010fea000383ffff */
[----:B------:R-:W-:Y:S05]  /*f770*/  BRA `(.L_x_5573) ;  /* 0xfffffff800007947 */ /* 0x000fea000383ffff */
.L_x_5552:
[----:B----4-:R4:W1:Y:S02]  /*f780*/  SYNCS.PHASECHK.TRANS64.TRYWAIT P0, [R5+URZ+0x2e880], R4 ;  /* 0x02e88004050075a7 */ /* 0x010864000800017f */
[----:B-1----:R-:W-:Y:S05]  /*f790*/  @!P0 NANOSLEEP.SYNCS 0x989680 ;  /* 0x009896800000895d */ /* 0x002fea0003900000 */
[----:B------:R-:W1:Y:S02]  /*f7a0*/  @!P0 SYNCS.PHASECHK.TRANS64 P0, [R5+URZ+0x2e880], R4 ;  /* 0x02e88004050085a7 */ /* 0x000e64000800007f */
[----:B-1----:R-:W-:Y:S05]  /*f7b0*/  @!P0 BRA `(.L_x_5552) ;  /* 0xfffffffc00f08947 */ /* 0x002fea000383ffff */
[----:B------:R-:W-:Y:S05]  /*f7c0*/  BRA `(.L_x_5553) ;  /* 0xfffffff400fc7947 */ /* 0x000fea000383ffff */
.L_x_5574:
        /* <DEDUP_REMOVED lines=11> */
.L_x_12353:


//--------------------- .text._ZN7cutlass13device_kernelIN5flash11enable_sm90INS1_16FlashAttnFwdSm90INS1_25CollectiveMainloopFwdSm90ILi2EN4cute5tupleIJNS5_1CILi1EEES8_S8_EEENS6_IJNS7_ILi128EEENS7_ILi224EEESA_EEELi128ENS_12float_e4m3_tEfNS_4arch4Sm90ELb0ELb0ELb1ELb1ELb0ELb0ELb0ELb1ELb1ELb0ELb0ELb0EEENS1_21CollectiveEpilogueFwdINS6_IJSA_SA_SB_EEES9_NS_10bfloat16_tESF_Li256ELb1ELb0ELb0ELb1EEENS1_36VarlenDynamicPersistentTileSchedulerILi128ELi224ELi256ELi128ELb0ELb0ELb1ELb0ELb1ELb1EEEEEEEEEvNT_6ParamsE --------------------------
	.section	.text._ZN7cutlass13device_kernelIN5flash11enable_sm90INS1_16FlashAttnFwdSm90INS1_25CollectiveMainloopFwdSm90ILi2EN4cute5tupleIJNS5_1CILi1EEES8_S8_EEENS6_IJNS7_ILi128EEENS7_ILi224EEESA_EEELi128ENS_12float_e4m3_tEfNS_4arch4Sm90ELb0ELb0ELb1ELb1ELb0ELb0ELb0ELb1ELb1ELb0ELb0ELb0EEENS1_21CollectiveEpilogueFwdINS6_IJSA_SA_SB_EEES9_NS_10bfloat16_tESF_Li256ELb1ELb0ELb0ELb1EEENS1_36VarlenDynamicPersistentTileSchedulerILi128ELi224ELi256ELi128ELb0ELb0ELb1ELb0ELb1ELb1EEEEEEEEEvNT_6ParamsE,"ax",@progbits
	.align	128
.text._ZN7cutlass13device_kernelIN5flash11enable_sm90INS1_16FlashAttnFwdSm90INS1_25CollectiveMainloopFwdSm90ILi2EN4cute5tupleIJNS5_1CILi1EEES8_S8_EEENS6_IJNS7_ILi128EEENS7_ILi224EEESA_EEELi128ENS_12float_e4m3_tEfNS_4arch4Sm90ELb0ELb0ELb1ELb1ELb0ELb0ELb0ELb1ELb1ELb0ELb0ELb0EEENS1_21CollectiveEpilogueFwdINS6_IJSA_SA_SB_EEES9_NS_10bfloat16_tESF_Li256ELb1ELb0ELb0ELb1EEENS1_36VarlenDynamicPersistentTileSchedulerILi128ELi224ELi256ELi128ELb0ELb0ELb1ELb0ELb1ELb1EEEEEEEEEvNT_6ParamsE:
        .type           _ZN7cutlass13device_kernelIN5flash11enable_sm90INS1_16FlashAttnFwdSm90INS1_25CollectiveMainloopFwdSm90ILi2EN4cute5tupleIJNS5_1CILi1EEES8_S8_EEENS6_IJNS7_ILi128EEENS7_ILi224EEESA_EEELi128ENS_12float_e4m3_tEfNS_4arch4Sm90ELb0ELb0ELb1ELb1ELb0ELb0ELb0ELb1ELb1ELb0ELb0ELb0EEENS1_21CollectiveEpilogueFwdINS6_IJSA_SA_SB_EEES9_NS_10bfloat16_tESF_Li256ELb1ELb0ELb0ELb1EEENS1_36VarlenDynamicPersistentTileSchedulerILi128ELi224ELi256ELi128ELb0ELb0ELb1ELb0ELb1ELb1EEEEEEEEEvNT_6ParamsE,@function
        .size           _ZN7cutlass13device_kernelIN5flash11enable_sm90INS1_16FlashAttnFwdSm90INS1_25CollectiveMainloopFwdSm90ILi2EN4cute5tupleIJNS5_1CILi1EEES8_S8_EEENS6_IJNS7_ILi128EEENS7_ILi224EEESA_EEELi128ENS_12float_e4m3_tEfNS_4arch4Sm90ELb0ELb0ELb1ELb1ELb0ELb0ELb0ELb1ELb1ELb0ELb0ELb0EEENS1_21CollectiveEpilogueFwdINS6_IJSA_SA_SB_EEES9_NS_10bfloat16_tESF_Li256ELb1ELb0ELb0ELb1EEENS1_36VarlenDynamicPersistentTileSchedulerILi128ELi224ELi256ELi128ELb0ELb0ELb1ELb0ELb1ELb1EEEEEEEEEvNT_6ParamsE,(.L_x_12354 - _ZN7cutlass13device_kernelIN5flash11enable_sm90INS1_16FlashAttnFwdSm90INS1_25CollectiveMainloopFwdSm90ILi2EN4cute5tupleIJNS5_1CILi1EEES8_S8_EEENS6_IJNS7_ILi128EEENS7_ILi224EEESA_EEELi128ENS_12float_e4m3_tEfNS_4arch4Sm90ELb0ELb0ELb1ELb1ELb0ELb0ELb0ELb1ELb1ELb0ELb0ELb0EEENS1_21CollectiveEpilogueFwdINS6_IJSA_SA_SB_EEES9_NS_10bfloat16_tESF_Li256ELb1ELb0ELb0ELb1EEENS1_36VarlenDynamicPersistentTileSchedulerILi128ELi224ELi256ELi128ELb0ELb0ELb1ELb0ELb1ELb1EEEEEEEEEvNT_6ParamsE)
        .other          _ZN7cutlass13device_kernelIN5flash11enable_sm90INS1_16FlashAttnFwdSm90INS1_25CollectiveMainloopFwdSm90ILi2EN4cute5tupleIJNS5_1CILi1EEES8_S8_EEENS6_IJNS7_ILi128EEENS7_ILi224EEESA_EEELi128ENS_12float_e4m3_tEfNS_4arch4Sm90ELb0ELb0ELb1ELb1ELb0ELb0ELb0ELb1ELb1ELb0ELb0ELb0EEENS1_21CollectiveEpilogueFwdINS6_IJSA_SA_SB_EEES9_NS_10bfloat16_tESF_Li256ELb1ELb0ELb0ELb1EEENS1_36VarlenDynamicPersistentTileSchedulerILi128ELi224ELi256ELi128ELb0ELb0ELb1ELb0ELb1ELb1EEEEEEEEEvNT_6ParamsE,@"STO_CUDA_ENTRY STV_DEFAULT"
_ZN7cutlass13device_kernelIN5flash11enable_sm90INS1_16FlashAttnFwdSm90INS1_25CollectiveMainloopFwdSm90ILi2EN4cute5tupleIJNS5_1CILi1EEES8_S8_EEENS6_IJNS7_ILi128EEENS7_ILi224EEESA_EEELi128ENS_12float_e4m3_tEfNS_4arch4Sm90ELb0ELb0ELb1ELb1ELb0ELb0ELb0ELb1ELb1ELb0ELb0ELb0EEENS1_21CollectiveEpilogueFwdINS6_IJSA_SA_SB_EEES9_NS_10bfloat16_tESF_Li256ELb1ELb0ELb0ELb1EEENS1_36VarlenDynamicPersistentTileSchedulerILi128ELi224ELi256ELi128ELb0ELb0ELb1ELb0ELb1ELb1EEEEEEEEEvNT_6ParamsE:
        /* <DEDUP_REMOVED lines=21> */
.L_x_5576:
[----:B------:R-:W-:Y:S05]  /*0150*/  BSYNC B0 ;  /* 0x0000000000007941 */ /* 0x000fea0003800000 */
.L_x_5575:
        /* <DEDUP_REMOVED lines=41> */
.L_x_5577:
        /* <DEDUP_REMOVED lines=22> */
.L_x_5578:
        /* <DEDUP_REMOVED lines=18> */
.L_x_5579:
        /* <DEDUP_REMOVED lines=22> */
.L_x_5580:
        /* <DEDUP_REMOVED lines=22> */
.L_x_5581:
[----:B------:R-:W-:Y:S01]  /*0930*/  PLOP3.LUT P0, PT, PT, PT, UP0, 0x80, 0x0 ;  /* 0x000000000000781c */ /* 0x000fe20003f0f008 */
[----:B------:R-:W-:Y:S01]  /*0940*/  UMOV UR40, 0x1 ;  /* 0x0000000100287882 */ /* 0x000fe20000000000 */
[----:B------:R-:W-:Y:S01]  /*0950*/  NOP ;  /* 0x0000000000007918 */ /* 0x000fe20000000000 */
[----:B------:R-:W-:Y:S01]  /*0960*/  USEL UR40, UR40, 0x2, !UP0 ;  /* 0x0000000228287887 */ /* 0x000fe2000c000000 */
[----:B------:R-:W-:Y:S01]  /*0970*/  ULDC.64 UR50, c[0x0][0x208] ;  /* 0x0000820000327ab9 */ /* 0x000fe20000000a00 */
[----:B012-4-:R-:W-:Y:S08]  /*0980*/  BAR.SYNC.DEFER_BLOCKING 0x0 ;  /* 0x0000000000007b1d */ /* 0x017ff00000010000 */
[----:B------:R-:W-:Y:S05]  /*0990*/  @!P0 BRA `(.L_x_5582) ;  /* 0x000000d000988947 */ /* 0x000fea0003800000 */
.L_x_5583:
        /* <DEDUP_REMOVED lines=64> */
.L_x_5627:
[----:B0-----:R-:W0:Y:S01]  /*0da0*/  LDC.64 R2, c[0x0][0xc60] ;  /* 0x00031800ff027b82 */ /* 0x001e220000000a00 */
        /* <DEDUP_REMOVED lines=16> */
[----:B------:R-:W-:Y:S01]  /*0eb0*/  MOV R2, UR4 ;  /* 0x0000000400027c02 */ /* 0x000fe20008000f00 */
        /* <DEDUP_REMOVED lines=13> */
[----:B------:R-:W-:Y:S01]  /*0f90*/  ULDC UR5, c[0x0][0x2e0] ;  /* 0x0000b80000057ab9 */ /* 0x000fe20000000800 */
[----:B------:R-:W-:Y:S01]  /*0fa0*/  USEL UR4, UR4, 0x1, UP0 ;  /* 0x0000000104047887 */ /* 0x000fe20008000000 */
[----:B------:R-:W-:Y:S01]  /*0fb0*/  IMAD.MOV.U32 R87, RZ, RZ, RZ ;  /* 0x000000ffff577224 */ /* 0x000fe200078e00ff */
[----:B------:R-:W-:-:S02]  /*0fc0*/  CS2R R6, SRZ ;  /* 0x0000000000067805 */ /* 0x000fc4000001ff00 */
[----:B-1----:R-:W-:Y:S01]  /*0fd0*/  CS2R R8, SRZ ;  /* 0x0000000000087805 */ /* 0x002fe2000001ff00 */
[----:B------:R-:W-:Y:S01]  /*0fe0*/  UIMAD UR4, UR4, UR5, URZ ;  /* 0x00000005040472a4 */ /* 0x000fe2000f8e023f */
[----:B------:R-:W-:Y:S02]  /*0ff0*/  CS2R R10, SRZ ;  /* 0x00000000000a7805 */ /* 0x000fe4000001ff00 */
        /* <DEDUP_REMOVED lines=24> */
[----:B--2---:R-:W-:Y:S01]  /*1180*/  @P0 R2UR UR45, R2 ;  /* 0x00000000022d02ca */ /* 0x004fe200000e0000 */
[----:B------:R-:W-:Y:S01]  /*1190*/  IMAD.MOV.U32 R2, RZ, RZ, RZ ;  /* 0x000000ffff027224 */ /* 0x000fe200078e00ff */
        /* <DEDUP_REMOVED lines=16> */
.L_x_5584:
[----:B------:R-:W-:Y:S01]  /*12a0*/  UIADD3 UR45, -UR45, UR4, URZ ;  /* 0x000000042d2d7290 */ /* 0x000fe2000fffe13f */
[----:B------:R-:W-:Y:S01]  /*12b0*/  CS2R R94, SRZ ;  /* 0x00000000005e7805 */ /* 0x000fe2000001ff00 */
[----:B------:R-:W-:Y:S01]  /*12c0*/  @UP0 ULDC UR7, c[0x0][0x42c] ;  /* 0x00010b0000070ab9 */ /* 0x000fe20000000800 */
[----:B------:R-:W-:Y:S01]  /*12d0*/  UMOV UR4, URZ ;  /* 0x0000003f00047c82 */ /* 0x000fe20008000000 */
[----:B------:R-:W-:Y:S01]  /*12e0*/  UISETP.GE.AND UP1, UPT, UR45, 0x1, UPT ;  /* 0x000000012d00788c */ /* 0x000fe2000bf26270 */
[----:B------:R-:W-:Y:S01]  /*12f0*/  CS2R R68, SRZ ;  /* 0x0000000000447805 */ /* 0x000fe2000001ff00 */
[----:B------:R-:W-:Y:S01]  /*1300*/  UIADD3 UR5, UR45, 0xdf, URZ ;  /* 0x000000df2d057890 */ /* 0x000fe2000fffe03f */
[----:B------:R-:W-:Y:S01]  /*1310*/  CS2R R96, SRZ ;  /* 0x0000000000607805 */ /* 0x000fe2000001ff00 */
[----:B------:R-:W-:Y:S01]  /*1320*/  UMOV UR39, UR6 ;  /* 0x0000000600277c82 */ /* 0x000fe20008000000 */
[----:B------:R-:W-:Y:S02]  /*1330*/  CS2R R72, SRZ ;  /* 0x0000000000487805 */ /* 0x000fe4000001ff00 */
[----:B------:R-:W-:Y:S01]  /*1340*/  PLOP3.LUT P1, PT, PT, PT, UP1, 0x80, 0x0 ;  /* 0x000000000000781c */ /* 0x000fe20003f2f018 */
[----:B------:R-:W-:Y:S01]  /*1350*/  UIMAD.WIDE UR8, UR5, -0x6db6db6d, UR4 ;  /* 0x92492493050878a5 */ /* 0x000fe2000f8e0204 */
[----:B------:R-:W-:Y:S01]  /*1360*/  CS2R R98, SRZ ;  /* 0x0000000000627805 */ /* 0x000fe2000001ff00 */
[----:B------:R-:W-:Y:S01]  /*1370*/  UIMAD.WIDE.U32 UR4, UR6, UR7, URZ ;  /* 0x00000007060472a5 */ /* 0x000fe2000f8e003f */
[----:B------:R-:W-:Y:S01]  /*1380*/  CS2R R76, SRZ ;  /* 0x00000000004c7805 */ /* 0x000fe2000001ff00 */
[----:B------:R-:W-:Y:S01]  /*1390*/  USHF.R.U32.HI UR49, URZ, 0x1f, UR9 ;  /* 0x0000001f3f317899 */ /* 0x000fe20008011609 */
[----:B------:R-:W-:Y:S01]  /*13a0*/  CS2R R100, SRZ ;  /* 0x0000000000647805 */ /* 0x000fe2000001ff00 */
[----:B------:R-:W-:-:S02]  /*13b0*/  @UP0 ULDC UR7, c[0x0][0x430] ;  /* 0x00010c0000070ab9 */ /* 0x000fc40000000800 */
[----:B------:R-:W-:Y:S02]  /*13c0*/  @UP0 USHF.R.U32.HI UR38, URZ, UR7, UR5 ;  /* 0x000000073f260299 */ /* 0x000fe40008011605 */
[----:B------:R-:W-:Y:S02]  /*13d0*/  ULEA.HI.SX32 UR49, UR9, UR49, 0x19 ;  /* 0x0000003109317291 */ /* 0x000fe4000f8fca3f */
[----:B------:R-:W-:Y:S10]  /*13e0*/  @!P1 BRA `(.L_x_5585) ;  /* 0x000000a000989947 */ /* 0x000ff40003800000 */
        /* <DEDUP_REMOVED lines=31> */
.L_x_5586:
        /* <DEDUP_REMOVED lines=58> */
.L_x_5712:
[----:B------:R-:W-:Y:S05]  /*1980*/  @!P0 BRA `(.L_x_5588) ;  /* 0x0000000000048947 */ /* 0x000fea0003800000 */
[----:B------:R-:W-:Y:S01]  /*1990*/  BPT.TRAP 0x1 ;  /* 0x000000040000795c */ /* 0x000fe20000300000 */
.L_x_5588:
[----:B------:R-:W-:Y:S02]  /*19a0*/  IMAD.U32 R6, RZ, RZ, UR42 ;  /* 0x0000002aff067e24 */ /* 0x000fe4000f8e00ff */
[----:B------:R-:W-:-:S03]  /*19b0*/  IMAD.U32 R5, RZ, RZ, UR46 ;  /* 0x0000002eff057e24 */ /* 0x000fc6000f8e00ff */
[----:B------:R-:W-:Y:S01]  /*19c0*/  SHF.L.U32 R6, R6, 0x1f, RZ ;  /* 0x0000001f06067819 */ /* 0x000fe200000006ff */
[----:B------:R-:W-:-:S04]  /*19d0*/  IMAD R5, R5, 0x8, R2 ;  /* 0x0000000805057824 */ /* 0x000fc800078e0202 */
[----:B------:R1:W2:Y:S01]  /*19e0*/  SYNCS.PHASECHK.TRANS64.TRYWAIT P1, [R5+URZ+0x2e830], R6 ;  /* 0x02e83006050075a7 */ /* 0x0002a2000802017f */
[----:B------:R-:W-:Y:S05]  /*19f0*/  @!P0 BRA `(.L_x_5589) ;  /* 0x0000000000048947 */ /* 0x000fea0003800000 */
[----:B------:R-:W-:Y:S01]  /*1a00*/  BPT.TRAP 0x1 ;  /* 0x000000040000795c */ /* 0x000fe20000300000 */
.L_x_5589:
[----:B------:R-:W3:Y:S01]  /*1a10*/  S2R R7, SR_TID.X ;  /* 0x0000000000077919 */ /* 0x000ee20000002100 */
[----:B------:R-:W-:-:S04]  /*1a20*/  IADD3 R4, R2, 0x20400, RZ ;  /* 0x0002040002047810 */ /* 0x000fc80007ffe0ff */
[----:B------:R-:W-:-:S04]  /*1a30*/  SHF.R.U32.HI R4, RZ, 0x4, R4 ;  /* 0x00000004ff047819 */ /* 0x000fc80000011604 */
[----:B------:R-:W-:Y:S02]  /*1a40*/  LOP3.LUT R4, R4, 0x3fff, RZ, 0xc0, !PT ;  /* 0x00003fff04047812 */ /* 0x000fe400078ec0ff */
[----:B---3--:R-:W-:Y:S01]  /*1a50*/  LOP3.LUT P2, RZ, R7, 0x7f, RZ, 0xc0, !PT ;  /* 0x0000007f07ff7812 */ /* 0x008fe2000784c0ff */
[----:B--2---:R-:W-:-:S12]  /*1a60*/  @P1 BRA `(.L_x_5590) ;  /* 0x0000000000081947 */ /* 0x004fd80003800000 */
[----:B------:R-:W2:Y:S02]  /*1a70*/  SYNCS.PHASECHK.TRANS64.TRYWAIT P1, [R5+URZ+0x2e830], R6 ;  /* 0x02e83006050075a7 */ /* 0x000ea4000802017f */
[----:B--2---:R-:W-:Y:S05]  /*1a80*/  @!P1 BRA `(.L_x_5591) ;  /* 0x0000010c001c9947 */ /* 0x004fea0003800000 */
.L_x_5590:
[----:B------:R-:W-:Y:S05]  /*1a90*/  WARPSYNC.ALL ;  /* 0x0000000000007948 */ /* 0x000fea0003800000 */
[----:B------:R-:W-:Y:S01]  /*1aa0*/  IMAD.MOV.U32 R87, RZ, RZ, RZ ;  /* 0x000000ffff577224 */ /* 0x000fe200078e00ff */
[----:B------:R-:W-:-:S04]  /*1ab0*/  LOP3.LUT R4, R4, 0x10000, RZ, 0xfc, !PT ;  /* 0x0001000004047812 */ /* 0x000fc800078efcff */
[----:B------:R-:W-:Y:S01]  /*1ac0*/  R2UR UR20, R4 ;  /* 0x00000000041472ca */ /* 0x000fe200000e0000 */
[----:B------:R-:W-:Y:S01]  /*1ad0*/  ULOP3.LUT UR12, UR47, 0x10000, URZ, 0xfc, !UPT ;  /* 0x000100002f0c7892 */ /* 0x000fe2000f8efc3f */
[----:B------:R-:W-:Y:S01]  /*1ae0*/  WARPGROUP.ARRIVE ;  /* 0x00000000000079c5 */ /* 0x000fe20000000000 */
[----:B------:R-:W-:Y:S01]  /*1af0*/  UMOV UR17, 0x40000040 ;  /* 0x4000004000117882 */ /* 0x000fe20000000000 */
[----:B------:R-:W-:Y:S01]  /*1b00*/  UMOV UR19, 0x40000040 ;  /* 0x4000004000137882 */ /* 0x000fe20000000000 */
[----:B------:R-:W-:Y:S01]  /*1b10*/  UIADD3 UR7, UR12, 0x2, URZ ;  /* 0x000000020c077890 */ /* 0x000fe2000fffe03f */
[----:B-12---:R-:W-:Y:S01]  /*1b20*/  VIADD R6, R229, UR45 ;  /* 0x0000002de5067c36 */ /* 0x006fe20008000000 */
[----:B------:R-:W-:Y:S01]  /*1b30*/  UIADD3 UR11, UR12, 0x4, URZ ;  /* 0x000000040c0b7890 */ /* 0x000fe2000fffe03f */
[----:B------:R-:W1:Y:S01]  /*1b40*/  S2R R152, SR_TID.X ;  /* 0x0000000000987919 */ /* 0x000e620000002100 */
[----:B------:R-:W-:Y:S01]  /*1b50*/  UMOV UR16, UR12 ;  /* 0x0000000c00107c82 */ /* 0x000fe20008000000 */
[----:B------:R-:W-:Y:S01]  /*1b60*/  UIADD3 UR14, UR12, 0x6, URZ ;  /* 0x000000060c0e7890 */ /* 0x000fe2000fffe03f */
[----:B------:R-:W-:-:S02]  /*1b70*/  UMOV UR13, 0x40000040 ;  /* 0x40000040000d7882 */ /* 0x000fc40000000000 */
[----:B------:R-:W-:Y:S01]  /*1b80*/  UIMAD UR20, UR46, 0x700, UR20 ;  /* 0x000007002e1478a4 */ /* 0x000fe2000f8e0214 */
[----:B------:R-:W-:Y:S01]  /*1b90*/  UMOV UR15, 0x40000040 ;  /* 0x40000040000f7882 */ /* 0x000fe20000000000 */
[----:B------:R-:W-:Y:S02]  /*1ba0*/  UISETP.GE.AND UP0, UPT, UR45, 0xe1, UPT ;  /* 0x000000e12d00788c */ /* 0x000fe4000bf06270 */
[----:B------:R-:W-:-:S03]  /*1bb0*/  UIADD3 UR4, UR20, 0x200, URZ ;  /* 0x0000020014047890 */ /* 0x000fc6000fffe03f */
        /* <DEDUP_REMOVED lines=43> */
[----:B------:R-:W-:Y:S01]  /*1e70*/  QGMMA.64x32x32.F32.E4M3.E4M3 R24, gdesc[UR16], RZ, !UPT, gsb0 ;  /* 0x00600000101879f3 */ /* 0x000fe2000c0008ff */
        /* <DEDUP_REMOVED lines=90> */
[C---:B0-----:R-:W-:Y:S01]  /*2420*/  FMUL.FTZ R11, R0.reuse, R141 ;  /* 0x0000008d000b7220 */ /* 0x041fe20000410000 */
        /* <DEDUP_REMOVED lines=16> */
[----:B------:R-:W-:-:S03]  /*2530*/  FMUL.FTZ R78, R0, R150 ;  /* 0x00000096004e7220 */ /* 0x000fc60000410000 */
[----:B------:R-:W3:Y:S08]  /*2540*/  MUFU.TANH R10, R10 ;  /* 0x0000000a000a7308 */ /* 0x000ef00000002400 */
[----:B------:R-:W4:Y:S08]  /*2550*/  MUFU.TANH R11, R11 ;  /* 0x0000000b000b7308 */ /* 0x000f300000002400 */
[----:B------:R-:W5:Y:S08]  /*2560*/  MUFU.TANH R7, R7 ;  /* 0x0000000700077308 */ /* 0x000f700000002400 */
        /* <DEDUP_REMOVED lines=95> */
[----:B------:R-:W-:Y:S01]  /*2b60*/  QGMMA.64x32x32.F32.E4M3.E4M3 R40, gdesc[UR12], R40, gsb0 ;  /* 0x006000000c2879f3 */ /* 0x000fe20008000828 */
[----:B------:R-:W-:Y:S02]  /*2b70*/  IMAD R6, R57, -0xe0, R6 ;  /* 0xffffff2039067824 */ /* 0x000fe400078e0206 */
[C---:B------:R-:W-:Y:S01]  /*2b80*/  FMUL.FTZ R65, R0.reuse, R66 ;  /* 0x0000004200417220 */ /* 0x040fe20000410000 */
[C---:B------:R-:W-:Y:S01]  /*2b90*/  FMUL.FTZ R66, R0.reuse, R67 ;  /* 0x0000004300427220 */ /* 0x040fe20000410000 */
[C---:B------:R-:W-:Y:S01]  /*2ba0*/  FMUL.FTZ R67, R0.reuse, R68 ;  /* 0x0000004400437220 */ /* 0x040fe20000410000 */
[----:B------:R-:W-:Y:S01]  /*2bb0*/  FMUL.FTZ R68, R0, R69 ;  /* 0x0000004500447220 */ /* 0x000fe20000410000 */
[----:B------:R-:W-:Y:S01]  /*2bc0*/  ISETP.GT.AND P5, PT, R6, RZ, PT ;  /* 0x000000ff0600720c */ /* 0x000fe20003fa4270 */
[----:B------:R-:W-:Y:S01]  /*2bd0*/  FMUL.FTZ R134, R0, R70 ;  /* 0x0000004600867220 */ /* 0x000fe20000410000 */
[----:B------:R-:W-:Y:S01]  /*2be0*/  ISETP.GT.AND P1, PT, R6, 0x1, PT ;  /* 0x000000010600780c */ /* 0x000fe20003f24270 */
[----:B------:R-:W-:Y:S01]  /*2bf0*/  FMUL.FTZ R132, R0, R58 ;  /* 0x0000003a00847220 */ /* 0x000fe20000410000 */
[----:B------:R-:W-:Y:S01]  /*2c00*/  ISETP.GT.AND P2, PT, R6, 0x8, PT ;  /* 0x000000080600780c */ /* 0x000fe20003f44270 */
[----:B------:R-:W-:Y:S01]  /*2c10*/  FMUL.FTZ R135, R0, R71 ;  /* 0x0000004700877220 */ /* 0x000fe20000410000 */
[----:B0-----:R-:W-:Y:S01]  /*2c20*/  FSEL R69, R8, -INF , P5 ;  /* 0xff80000008457808 */ /* 0x001fe20002800000 */
[C---:B------:R-:W-:Y:S01]  /*2c30*/  FMUL.FTZ R131, R0.reuse, R59 ;  /* 0x0000003b00837220 */ /* 0x040fe20000410000 */
[----:B--2---:R-:W-:Y:S01]  /*2c40*/  FSEL R70, R9, -INF , P1 ;  /* 0xff80000009467808 */ /* 0x004fe20000800000 */
[----:B------:R-:W-:Y:S01]  /*2c50*/  FMUL.FTZ R129, R0, R60 ;  /* 0x0000003c00817220 */ /* 0x000fe20000410000 */
[----:B------:R-:W-:Y:S01]  /*2c60*/  ISETP.GT.AND P3, PT, R6, 0x9, PT ;  /* 0x000000090600780c */ /* 0x000fe20003f64270 */
[----:B------:R-:W-:Y:S01]  /*2c70*/  FMUL.FTZ R130, R0, R61 ;  /* 0x0000003d00827220 */ /* 0x000fe20000410000 */
[----:B---3--:R-:W-:Y:S01]  /*2c80*/  FSEL R71, R10, -INF , P2 ;  /* 0xff8000000a477808 */ /* 0x008fe20001000000 */
[----:B------:R-:W0:Y:S01]  /*2c90*/  MUFU.TANH R122, R122 ;  /* 0x0000007a007a7308 */ /* 0x000e220000002400 */
[----:B------:R-:W-:Y:S01]  /*2ca0*/  ISETP.GT.AND P4, PT, R6, 0x10, PT ;  /* 0x000000100600780c */ /* 0x000fe20003f84270 */
[----:B------:R-:W-:Y:S01]  /*2cb0*/  FMUL.FTZ R100, R0, R56 ;  /* 0x0000003800647220 */ /* 0x000fe20000410000 */
[----:B----4-:R-:W-:Y:S01]  /*2cc0*/  FSEL R103, R11, -INF , P3 ;  /* 0xff8000000b677808 */ /* 0x010fe20001800000 */
[----:B------:R-:W-:Y:S01]  /*2cd0*/  UIADD3 UR14, UR20, 0x606, URZ ;  /* 0x00000606140e7890 */ /* 0x000fe2000fffe03f */
[----:B-----5:R-:W-:Y:S01]  /*2ce0*/  FSEL R7, R7, -INF , P5 ;  /* 0xff80000007077808 */ /* 0x020fe20002800000 */
[----:B------:R-:W-:Y:S01]  /*2cf0*/  UMOV UR15, 0x40000040 ;  /* 0x40000040000f7882 */ /* 0x000fe20000000000 */
[----:B------:R-:W-:Y:S01]  /*2d00*/  ISETP.GT.AND P5, PT, R6, 0x11, PT ;  /* 0x000000110600780c */ /* 0x000fe20003fa4270 */
[----:B------:R-:W2:Y:S01]  /*2d10*/  MUFU.TANH R104, R104 ;  /* 0x0000006800687308 */ /* 0x000ea20000002400 */
[----:B-1----:R-:W-:Y:S01]  /*2d20*/  FSEL R11, R74, -INF , P4 ;  /* 0xff8000004a0b7808 */ /* 0x002fe20002000000 */
[----:B------:R-:W-:Y:S01]  /*2d30*/  FMUL.FTZ R62, R0, R62 ;  /* 0x0000003e003e7220 */ /* 0x000fe20000410000 */
[----:B------:R-:W-:-:S02]  /*2d40*/  FSEL R74, R14, -INF , P4 ;  /* 0xff8000000e4a7808 */ /* 0x000fc40002000000 */
[----:B------:R-:W-:Y:S02]  /*2d50*/  FSEL R8, R12, -INF , P1 ;  /* 0xff8000000c087808 */ /* 0x000fe40000800000 */
[----:B------:R-:W-:Y:S01]  /*2d60*/  FSEL R12, R73, -INF , P5 ;  /* 0xff800000490c7808 */ /* 0x000fe20002800000 */
[----:B------:R-:W1:Y:S01]  /*2d70*/  MUFU.TANH R125, R125 ;  /* 0x0000007d007d7308 */ /* 0x000e620000002400 */
[----:B------:R-:W-:Y:S02]  /*2d80*/  ISETP.GT.AND P1, PT, R6, 0x18, PT ;  /* 0x000000180600780c */ /* 0x000fe40003f24270 */
[----:B------:R-:W-:Y:S02]  /*2d90*/  FSEL R73, R13, -INF , P5 ;  /* 0xff8000000d497808 */ /* 0x000fe40002800000 */
[----:B------:R-:W-:Y:S02]  /*2da0*/  FSEL R9, R20, -INF , P2 ;  /* 0xff80000014097808 */ /* 0x000fe40001000000 */
[----:B------:R-:W-:Y:S01]  /*2db0*/  ISETP.GT.AND P2, PT, R6, 0x19, PT ;  /* 0x000000190600780c */ /* 0x000fe20003f44270 */
[----:B------:R-:W3:Y:S01]  /*2dc0*/  MUFU.TANH R106, R106 ;  /* 0x0000006a006a7308 */ /* 0x000ee20000002400 */
[----:B------:R-:W-:-:S02]  /*2dd0*/  FSEL R72, R72, -INF , P1 ;  /* 0xff80000048487808 */ /* 0x000fc40000800000 */
[----:B------:R-:W-:Y:S02]  /*2de0*/  FSEL R10, R15, -INF , P3 ;  /* 0xff8000000f0a7808 */ /* 0x000fe40001800000 */
[----:B------:R-:W-:Y:S02]  /*2df0*/  FSEL R14, R77, -INF , P2 ;  /* 0xff8000004d0e7808 */ /* 0x000fe40001000000 */
[C---:B------:R-:W-:Y:S01]  /*2e00*/  ISETP.GT.AND P3, PT, R6.reuse, 0x20, PT ;  /* 0x000000200600780c */ /* 0x040fe20003f64270 */
[----:B------:R-:W4:Y:S01]  /*2e10*/  MUFU.TANH R126, R126 ;  /* 0x0000007e007e7308 */ /* 0x000f220000002400 */
[----:B------:R-:W-:Y:S02]  /*2e20*/  FSEL R77, R21, -INF , P2 ;  /* 0xff800000154d7808 */ /* 0x000fe40001000000 */
[----:B------:R-:W-:Y:S02]  /*2e30*/  ISETP.GT.AND P4, PT, R6, 0x21, PT ;  /* 0x000000210600780c */ /* 0x000fe40003f84270 */
[----:B------:R-:W-:-:S02]  /*2e40*/  FSEL R75, R75, -INF , P3 ;  /* 0xff8000004b4b7808 */ /* 0x000fc40001800000 */
[----:B------:R-:W-:Y:S01]  /*2e50*/  ISETP.GT.AND P5, PT, R6, 0x28, PT ;  /* 0x000000280600780c */ /* 0x000fe20003fa4270 */
[----:B------:R-:W5:Y:S01]  /*2e60*/  MUFU.TANH R105, R105 ;  /* 0x0000006900697308 */ /* 0x000f620000002400 */
[----:B------:R-:W-:Y:S02]  /*2e70*/  WARPGROUP.DEPBAR.LE gsb0, 0x0 ;  /* 0x00008000000079c5 */ /* 0x000fe40000010000 */
[C---:B------:R-:W-:Y:S01]  /*2e80*/  FMUL.FTZ R58, R0.reuse, R44 ;  /* 0x0000002c003a7220 */ /* 0x040fe20000410000 */
[----:B------:R-:W-:Y:S01]  /*2e90*/  FMNMX.FTZ R44, R69, R70, !PT ;  /* 0x00000046452c7209 */ /* 0x000fe20007810000 */
[C---:B------:R-:W-:Y:S01]  /*2ea0*/  FMUL.FTZ R59, R0.reuse, R45 ;  /* 0x0000002d003b7220 */ /* 0x040fe20000410000 */
[C---:B------:R-:W-:Y:S01]  /*2eb0*/  FMUL.FTZ R60, R0.reuse, R46 ;  /* 0x0000002e003c7220 */ /* 0x040fe20000410000 */
[C---:B------:R-:W-:Y:S01]  /*2ec0*/  FMUL.FTZ R61, R0.reuse, R47 ;  /* 0x0000002f003d7220 */ /* 0x040fe20000410000 */
[----:B------:R-:W-:Y:S01]  /*2ed0*/  FMNMX.FTZ R44, R71, R44, !PT ;  /* 0x0000002c472c7209 */ /* 0x000fe20007810000 */
[C---:B------:R-:W-:Y:S01]  /*2ee0*/  FMUL.FTZ R139, R0.reuse, R48 ;  /* 0x00000030008b7220 */ /* 0x040fe20000410000 */
[----:B------:R-:W-:Y:S01]  /*2ef0*/  FMUL.FTZ R140, R0, R49 ;  /* 0x00000031008c7220 */ /* 0x000fe20000410000 */
[----:B------:R-:W-:Y:S01]  /*2f00*/  FSEL R76, R76, -INF , P4 ;  /* 0xff8000004c4c7808 */ /* 0x000fe20002000000 */
[C---:B------:R-:W-:Y:S01]  /*2f10*/  FMUL.FTZ R142, R0.reuse, R51 ;  /* 0x00000033008e7220 */ /* 0x040fe20000410000 */
[----:B------:R-:W-:Y:S01]  /*2f20*/  FMNMX.FTZ R45, R103, R44, !PT ;  /* 0x0000002c672d7209 */ /* 0x000fe20007810000 */
[----:B------:R-:W-:Y:S01]  /*2f30*/  FMUL.FTZ R141, R0, R50 ;  /* 0x00000032008d7220 */ /* 0x000fe20000410000 */
[----:B------:R-:W-:Y:S01]  /*2f40*/  FSEL R13, R78, -INF , P1 ;  /* 0xff8000004e0d7808 */ /* 0x000fe20000800000 */
[----:B------:R-:W-:Y:S01]  /*2f50*/  FMUL.FTZ R143, R0, R52 ;  /* 0x00000034008f7220 */ /* 0x000fe20000410000 */
[----:B------:R-:W-:Y:S01]  /*2f60*/  FMNMX.FTZ R46, R74, R45, !PT ;  /* 0x0000002d4a2e7209 */ /* 0x000fe20007810000 */
[----:B------:R-:W-:Y:S01]  /*2f70*/  FMUL.FTZ R136, R0, R40 ;  /* 0x0000002800887220 */ /* 0x000fe20000410000 */
[----:B------:R-:W-:Y:S01]  /*2f80*/  ISETP.GT.AND P1, PT, R6, 0x29, PT ;  /* 0x000000290600780c */ /* 0x000fe20003f24270 */
[----:B------:R-:W-:Y:S01]  /*2f90*/  FMUL.FTZ R144, R0, R53 ;  /* 0x0000003500907220 */ /* 0x000fe20000410000 */
[----:B------:R-:W-:Y:S01]  /*2fa0*/  FMNMX.FTZ R47, R73, R46, !PT ;  /* 0x0000002e492f7209 */ /* 0x000fe20007810000 */
[----:B------:R-:W5:Y:S01]  /*2fb0*/  MUFU.TANH R127, R127 ;  /* 0x0000007f007f7308 */ /* 0x000f620000002400 */
[----:B------:R-:W-:Y:S01]  /*2fc0*/  FSEL R80, R80, -INF , P5 ;  /* 0xff80000050507808 */ /* 0x000fe20002800000 */
[----:B------:R-:W-:Y:S01]  /*2fd0*/  FMUL.FTZ R137, R0, R41 ;  /* 0x0000002900897220 */ /* 0x000fe20000410000 */
[----:B------:R-:W-:Y:S01]  /*2fe0*/  FMNMX.FTZ R48, R72, R47, !PT ;  /* 0x0000002f48307209 */ /* 0x000fe20007810000 */
[----:B------:R-:W-:Y:S01]  /*2ff0*/  FMUL.FTZ R138, R0, R55 ;  /* 0x00000037008a7220 */ /* 0x000fe20000410000 */
[----:B------:R-:W-:Y:S01]  /*3000*/  ISETP.GT.AND P2, PT, R6, 0x30, PT ;  /* 0x000000300600780c */ /* 0x000fe20003f44270 */
[C---:B------:R-:W-:Y:S01]  /*3010*/  FMUL.FTZ R56, R0.reuse, R42 ;  /* 0x0000002a00387220 */ /* 0x040fe20000410000 */
[----:B------:R-:W-:Y:S01]  /*3020*/  FMNMX.FTZ R48, R77, R48, !PT ;  /* 0x000000304d307209 */ /* 0x000fe20007810000 */
[----:B------:R-:W5:Y:S01]  /*3030*/  MUFU.TANH R109, R109 ;  /* 0x0000006d006d7308 */ /* 0x000f620000002400 */
[----:B------:R-:W-:Y:S01]  /*3040*/  FSEL R79, R79, -INF , P1 ;  /* 0xff8000004f4f7808 */ /* 0x000fe20000800000 */
[----:B------:R-:W-:Y:S01]  /*3050*/  FMUL.FTZ R57, R0, R43 ;  /* 0x0000002b00397220 */ /* 0x000fe20000410000 */
[----:B------:R-:W-:Y:S01]  /*3060*/  FMNMX.FTZ R49, R75, R48, !PT ;  /* 0x000000304b317209 */ /* 0x000fe20007810000 */
[----:B------:R-:W-:Y:S01]  /*3070*/  WARPGROUP.ARRIVE ;  /* 0x00000000000079c5 */ /* 0x000fe20000000000 */
[----:B------:R-:W-:Y:S01]  /*3080*/  FSEL R15, R82, -INF , P3 ;  /* 0xff800000520f7808 */ /* 0x000fe20001800000 */
[----:B------:R-:W-:Y:S01]  /*3090*/  FMUL.FTZ R145, R0, R54 ;  /* 0x0000003600917220 */ /* 0x000fe20000410000 */
[----:B------:R-:W-:Y:S01]  /*30a0*/  FMNMX.FTZ R51, R76, R49, !PT ;  /* 0x000000314c337209 */ /* 0x000fe20007810000 */
[----:B------:R-:W5:Y:S01]  /*30b0*/  MUFU.TANH R107, R107 ;  /* 0x0000006b006b7308 */ /* 0x000f620000002400 */
[----:B------:R-:W-:Y:S01]  /*30c0*/  ISETP.GT.AND P3, PT, R6, 0x31, PT ;  /* 0x000000310600780c */ /* 0x000fe20003f64270 */
[----:B------:R-:W-:Y:S01]  /*30d0*/  QGMMA.64x32x32.F32.E4M3.E4M3 R24, gdesc[UR12], R24, gsb0 ;  /* 0x006000000c1879f3 */ /* 0x000fe20008000818 */
[----:B------:R-:W-:-:S02]  /*30e0*/  FMNMX.FTZ R50, R80, R51, !PT ;  /* 0x0000003350327209 */ /* 0x000fc40007810000 */
[----:B------:R-:W-:Y:S02]  /*30f0*/  FSEL R83, R83, -INF , P2 ;  /* 0xff80000053537808 */ /* 0x000fe40001000000 */
[----:B------:R-:W-:Y:S01]  /*3100*/  FMNMX.FTZ R52, R79, R50, !PT ;  /* 0x000000324f347209 */ /* 0x000fe20007810000 */
[----:B------:R-:W5:Y:S01]  /*3110*/  MUFU.TANH R108, R108 ;  /* 0x0000006c006c7308 */ /* 0x000f620000002400 */
[----:B------:R-:W-:Y:S02]  /*3120*/  FSEL R20, R81, -INF , P4 ;  /* 0xff80000051147808 */ /* 0x000fe40002000000 */
[----:B------:R-:W-:Y:S02]  /*3130*/  ISETP.GT.AND P4, PT, R6, 0x38, PT ;  /* 0x000000380600780c */ /* 0x000fe40003f84270 */
[----:B------:R-:W-:Y:S02]  /*3140*/  FSEL R84, R84, -INF , P3 ;  /* 0xff80000054547808 */ /* 0x000fe40001800000 */
[----:B------:R-:W-:Y:S01]  /*3150*/  FMNMX.FTZ R51, R83, R52, !PT ;  /* 0x0000003453337209 */ /* 0x000fe20007810000 */
[----:B------:R-:W5:Y:S01]  /*3160*/  MUFU.TANH R110, R110 ;  /* 0x0000006e006e7308 */ /* 0x000f620000002400 */
[----:B------:R-:W-:-:S02]  /*3170*/  FSEL R21, R85, -INF , P5 ;  /* 0xff80000055157808 */ /* 0x000fc40002800000 */
[----:B------:R-:W-:Y:S02]  /*3180*/  ISETP.GT.AND P5, PT, R6, 0x39, PT ;  /* 0x000000390600780c */ /* 0x000fe40003fa4270 */
[----:B------:R-:W-:Y:S02]  /*3190*/  FSEL R121, R121, -INF , P4 ;  /* 0xff80000079797808 */ /* 0x000fe40002000000 */
[----:B------:R-:W-:Y:S01]  /*31a0*/  FMNMX.FTZ R52, R84, R51, !PT ;  /* 0x0000003354347209 */ /* 0x000fe20007810000 */
[----:B------:R-:W5:Y:S01]  /*31b0*/  MUFU.TANH R113, R113 ;  /* 0x0000007100717308 */ /* 0x000f620000002400 */
[----:B------:R-:W-:Y:S02]  /*31c0*/  FSEL R40, R86, -INF , P1 ;  /* 0xff80000056287808 */ /* 0x000fe40000800000 */
[----:B------:R-:W-:Y:S02]  /*31d0*/  ISETP.GT.AND P1, PT, R6, 0x40, PT ;  /* 0x000000400600780c */ /* 0x000fe40003f24270 */
[----:B------:R-:W-:-:S02]  /*31e0*/  FSEL R120, R120, -INF , P5 ;  /* 0xff80000078787808 */ /* 0x000fc40002800000 */
[----:B------:R-:W-:Y:S01]  /*31f0*/  FMNMX.FTZ R53, R121, R52, !PT ;  /* 0x0000003479357209 */ /* 0x000fe20007810000 */
[----:B------:R-:W5:Y:S01]  /*3200*/  MUFU.TANH R111, R111 ;  /* 0x0000006f006f7308 */ /* 0x000f620000002400 */
[----:B------:R-:W-:Y:S02]  /*3210*/  FSEL R41, R123, -INF , P2 ;  /* 0xff8000007b297808 */ /* 0x000fe40001000000 */
[----:B------:R-:W-:Y:S02]  /*3220*/  ISETP.GT.AND P2, PT, R6, 0x41, PT ;  /* 0x000000410600780c */ /* 0x000fe40003f44270 */
[----:B------:R-:W-:Y:S02]  /*3230*/  FSEL R124, R124, -INF , P1 ;  /* 0xff8000007c7c7808 */ /* 0x000fe40000800000 */
[----:B------:R-:W-:Y:S01]  /*3240*/  FMNMX.FTZ R55, R120, R53, !PT ;  /* 0x0000003578377209 */ /* 0x000fe20007810000 */
[----:B------:R-:W5:Y:S01]  /*3250*/  MUFU.TANH R112, R112 ;  /* 0x0000007000707308 */ /* 0x000f620000002400 */
[----:B0-----:R-:W-:-:S02]  /*3260*/  FSEL R42, R122, -INF , P3 ;  /* 0xff8000007a2a7808 */ /* 0x001fc40001800000 */
[----:B------:R-:W-:Y:S02]  /*3270*/  ISETP.GT.AND P3, PT, R6, 0x48, PT ;  /* 0x000000480600780c */ /* 0x000fe40003f64270 */
[----:B--2---:R-:W-:Y:S02]  /*3280*/  FSEL R104, R104, -INF , P2 ;  /* 0xff80000068687808 */ /* 0x004fe40001000000 */
[----:B------:R-:W-:Y:S01]  /*3290*/  FMNMX.FTZ R55, R124, R55, !PT ;  /* 0x000000377c377209 */ /* 0x000fe20007810000 */
[----:B------:R0:W-:Y:S01]  /*32a0*/  MUFU.TANH R122, R57 ;  /* 0x00000039007a7308 */ /* 0x0001e20000002400 */
[----:B-1----:R-:W-:Y:S02]  /*32b0*/  FSEL R43, R125, -INF , P4 ;  /* 0xff8000007d2b7808 */ /* 0x002fe40002000000 */
[----:B------:R-:W-:Y:S02]  /*32c0*/  ISETP.GT.AND P4, PT, R6, 0x49, PT ;  /* 0x000000490600780c */ /* 0x000fe40003f84270 */
[----:B---3--:R-:W-:-:S02]  /*32d0*/  FSEL R106, R106, -INF , P3 ;  /* 0xff8000006a6a7808 */ /* 0x008fc40001800000 */
[----:B----4-:R-:W-:Y:S01]  /*32e0*/  FSEL R44, R126, -INF , P5 ;  /* 0xff8000007e2c7808 */ /* 0x010fe20002800000 */
[----:B------:R1:W-:Y:S01]  /*32f0*/  MUFU.TANH R86, R56 ;  /* 0x0000003800567308 */ /* 0x0003e20000002400 */
[----:B0-----:R-:W-:Y:S02]  /*3300*/  FMNMX.FTZ R57, R104, R55, !PT ;  /* 0x0000003768397209 */ /* 0x001fe40007810000 */
[----:B------:R-:W-:Y:S02]  /*3310*/  ISETP.GT.AND P5, PT, R6, 0x50, PT ;  /* 0x000000500600780c */ /* 0x000fe40003fa4270 */
[----:B-----5:R-:W-:Y:S01]  /*3320*/  FSEL R105, R105, -INF , P4 ;  /* 0xff80000069697808 */ /* 0x020fe20002000000 */
[----:B------:R-:W-:Y:S02]  /*3330*/  WARPGROUP.DEPBAR.LE gsb0, 0x0 ;  /* 0x00008000000079c5 */ /* 0x000fe40000010000 */
[----:B------:R-:W0:Y:S01]  /*3340*/  MUFU.TANH R128, R128 ;  /* 0x0000008000807308 */ /* 0x000e220000002400 */
[----:B-1----:R-:W-:Y:S01]  /*3350*/  FMNMX.FTZ R56, R106, R57, !PT ;  /* 0x000000396a387209 */ /* 0x002fe20007810000 */
[C---:B------:R-:W-:Y:S01]  /*3360*/  FMUL.FTZ R85, R0.reuse, R26 ;  /* 0x0000001a00557220 */ /* 0x040fe20000410000 */
[----:B------:R-:W-:Y:S01]  /*3370*/  FSEL R45, R127, -INF , P1 ;  /* 0xff8000007f2d7808 */ /* 0x000fe20000800000 */
[----:B------:R-:W-:Y:S01]  /*3380*/  FMUL.FTZ R125, R0, R36 ;  /* 0x00000024007d7220 */ /* 0x000fe20000410000 */
[----:B------:R-:W-:-:S02]  /*3390*/  ISETP.GT.AND P1, PT, R6, 0x51, PT ;  /* 0x000000510600780c */ /* 0x000fc40003f24270 */
[----:B------:R-:W-:Y:S01]  /*33a0*/  FSEL R109, R109, -INF , P5 ;  /* 0xff8000006d6d7808 */ /* 0x000fe20002800000 */
[----:B------:R-:W1:Y:S01]  /*33b0*/  MUFU.TANH R115, R115 ;  /* 0x0000007300737308 */ /* 0x000e620000002400 */
[----:B------:R-:W-:Y:S02]  /*33c0*/  FSEL R46, R107, -INF , P2 ;  /* 0xff8000006b2e7808 */ /* 0x000fe40001000000 */
[----:B------:R-:W-:Y:S02]  /*33d0*/  ISETP.GT.AND P2, PT, R6, 0x58, PT ;  /* 0x000000580600780c */ /* 0x000fe40003f44270 */
[----:B------:R-:W-:Y:S02]  /*33e0*/  FSEL R108, R108, -INF , P1 ;  /* 0xff8000006c6c7808 */ /* 0x000fe40000800000 */
[----:B------:R-:W-:Y:S01]  /*33f0*/  FSEL R47, R110, -INF , P3 ;  /* 0xff8000006e2f7808 */ /* 0x000fe20001800000 */
[----:B------:R2:W-:Y:S01]  /*3400*/  MUFU.TANH R123, R58 ;  /* 0x0000003a007b7308 */ /* 0x0005e20000002400 */
[----:B------:R-:W-:-:S02]  /*3410*/  ISETP.GT.AND P3, PT, R6, 0x59, PT ;  /* 0x000000590600780c */ /* 0x000fc40003f64270 */
[----:B------:R-:W-:Y:S02]  /*3420*/  FSEL R113, R113, -INF , P2 ;  /* 0xff80000071717808 */ /* 0x000fe40001000000 */
[----:B------:R-:W-:Y:S02]  /*3430*/  FSEL R48, R111, -INF , P4 ;  /* 0xff8000006f307808 */ /* 0x000fe40002000000 */
[----:B------:R-:W-:Y:S01]  /*3440*/  ISETP.GT.AND P4, PT, R6, 0x60, PT ;  /* 0x000000600600780c */ /* 0x000fe20003f84270 */
[----:B------:R-:W3:Y:S01]  /*3450*/  MUFU.TANH R114, R114 ;  /* 0x0000007200727308 */ /* 0x000ee20000002400 */
[----:B--2---:R-:W-:Y:S02]  /*3460*/  FMNMX.FTZ R58, R105, R56, !PT ;  /* 0x00000038693a7209 */ /* 0x004fe40007810000 */
[----:B------:R-:W-:Y:S02]  /*3470*/  FSEL R112, R112, -INF , P3 ;  /* 0xff80000070707808 */ /* 0x000fe40001800000 */
[----:B0-----:R-:W-:-:S02]  /*3480*/  FSEL R49, R128, -INF , P5 ;  /* 0xff80000080317808 */ /* 0x001fc40002800000 */
[----:B------:R-:W-:Y:S01]  /*3490*/  ISETP.GT.AND P5, PT, R6, 0x61, PT ;  /* 0x000000610600780c */ /* 0x000fe20003fa4270 */
[----:B------:R-:W0:Y:S01]  /*34a0*/  MUFU.TANH R88, R88 ;  /* 0x0000005800587308 */ /* 0x000e220000002400 */
[----:B-1----:R-:W-:-:S07]  /*34b0*/  FSEL R115, R115, -INF , P4 ;  /* 0xff80000073737808 */ /* 0x002fce0002000000 */
[----:B------:R1:W-:Y:S01]  /*34c0*/  MUFU.TANH R107, R59 ;  /* 0x0000003b006b7308 */ /* 0x0003e20000002400 */
[----:B---3--:R-:W-:Y:S02]  /*34d0*/  FSEL R50, R114, -INF , P1 ;  /* 0xff80000072327808 */ /* 0x008fe40000800000 */
[----:B------:R-:W-:-:S05]  /*34e0*/  ISETP.GT.AND P1, PT, R6, 0x68, PT ;  /* 0x000000680600780c */ /* 0x000fca0003f24270 */
[----:B------:R-:W2:Y:S01]  /*34f0*/  MUFU.TANH R116, R116 ;  /* 0x0000007400747308 */ /* 0x000ea20000002400 */
[----:B-1----:R-:W-:Y:S02]  /*3500*/  FMNMX.FTZ R59, R109, R58, !PT ;  /* 0x0000003a6d3b7209 */ /* 0x002fe40007810000 */
[----:B0-----:R-:W-:-:S05]  /*3510*/  FSEL R88, R88, -INF , P5 ;  /* 0xff80000058587808 */ /* 0x001fca0002800000 */
[----:B------:R-:W0:Y:S08]  /*3520*/  MUFU.TANH R89, R89 ;  /* 0x0000005900597308 */ /* 0x000e300000002400 */
[----:B------:R1:W-:Y:S01]  /*3530*/  MUFU.TANH R110, R60 ;  /* 0x0000003c006e7308 */ /* 0x0003e20000002400 */
[----:B--2---:R-:W-:Y:S01]  /*3540*/  FSEL R51, R116, -INF , P2 ;  /* 0xff80000074337808 */ /* 0x004fe20001000000 */
[----:B------:R-:W-:Y:S01]  /*3550*/  FMUL.FTZ R116, R0, R33 ;  /* 0x0000002100747220 */ /* 0x000fe20000410000 */
[----:B------:R-:W-:-:S05]  /*3560*/  ISETP.GT.AND P2, PT, R6, 0x69, PT ;  /* 0x000000690600780c */ /* 0x000fca0003f44270 */
[----:B------:R-:W2:Y:S01]  /*3570*/  MUFU.TANH R117, R117 ;  /* 0x0000007500757308 */ /* 0x000ea20000002400 */
[----:B-1----:R-:W-:Y:S02]  /*3580*/  FMNMX.FTZ R60, R108, R59, !PT ;  /* 0x0000003b6c3c7209 */ /* 0x002fe40007810000 */
[----:B0-----:R-:W-:-:S05]  /*3590*/  FSEL R89, R89, -INF , P1 ;  /* 0xff80000059597808 */ /* 0x001fca0000800000 */
[----:B------:R-:W0:Y:S08]  /*35a0*/  MUFU.TANH R90, R90 ;  /* 0x0000005a005a7308 */ /* 0x000e300000002400 */
[----:B------:R1:W-:Y:S01]  /*35b0*/  MUFU.TANH R111, R61 ;  /* 0x0000003d006f7308 */ /* 0x0003e20000002400 */
[----:B--2---:R-:W-:Y:S02]  /*35c0*/  FSEL R52, R117, -INF , P3 ;  /* 0xff80000075347808 */ /* 0x004fe40001800000 */
[----:B------:R-:W-:-:S05]  /*35d0*/  ISETP.GT.AND P3, PT, R6, 0x70, PT ;  /* 0x000000700600780c */ /* 0x000fca0003f64270 */
[----:B------:R-:W2:Y:S01]  /*35e0*/  MUFU.TANH R118, R118 ;  /* 0x0000007600767308 */ /* 0x000ea20000002400 */
[----:B-1----:R-:W-:Y:S02]  /*35f0*/  FMNMX.FTZ R61, R113, R60, !PT ;  /* 0x0000003c713d7209 */ /* 0x002fe40007810000 */
[----:B0-----:R-:W-:Y:S02]  /*3600*/  FSEL R90, R90, -INF , P2 ;  /* 0xff8000005a5a7808 */ /* 0x001fe40001000000 */
[----:B------:R-:W-:-:S03]  /*3610*/  FMNMX.FTZ R78, R112, R61, !PT ;  /* 0x0000003d704e7209 */ /* 0x000fc60007810000 */
[----:B------:R-:W0:Y:S01]  /*3620*/  MUFU.TANH R93, R93 ;  /* 0x0000005d005d7308 */ /* 0x000e220000002400 */
[----:B------:R-:W-:-:S04]  /*3630*/  FMNMX.FTZ R61, R115, R78, !PT ;  /* 0x0000004e733d7209 */ /* 0x000fc80007810000 */
[----:B------:R-:W-:-:S03]  /*3640*/  FMNMX.FTZ R78, R88, R61, !PT ;  /* 0x0000003d584e7209 */ /* 0x000fc60007810000 */
[----:B------:R-:W1:Y:S01]  /*3650*/  MUFU.TANH R91, R91 ;  /* 0x0000005b005b7308 */ /* 0x000e620000002400 */
[----:B------:R-:W-:Y:S01]  /*3660*/  FMNMX.FTZ R81, R89, R78, !PT ;  /* 0x0000004e59517209 */ /* 0x000fe20007810000 */
[----:B------:R-:W-:Y:S01]  /*3670*/  FMUL.FTZ R78, R0, R24 ;  /* 0x00000018004e7220 */ /* 0x000fe20000410000 */
[----:B--2---:R-:W-:Y:S02]  /*3680*/  FSEL R53, R118, -INF , P4 ;  /* 0xff80000076357808 */ /* 0x004fe40002000000 */
[----:B------:R-:W-:Y:S02]  /*3690*/  ISETP.GT.AND P4, PT, R6, 0x71, PT ;  /* 0x000000710600780c */ /* 0x000fe40003f84270 */
[----:B------:R-:W-:Y:S01]  /*36a0*/  FMNMX.FTZ R82, R90, R81, !PT ;  /* 0x000000515a527209 */ /* 0x000fe20007810000 */
[----:B------:R-:W2:Y:S01]  /*36b0*/  MUFU.TANH R92, R92 ;  /* 0x0000005c005c7308 */ /* 0x000ea20000002400 */
[----:B0-----:R-:W-:-:S04]  /*36c0*/  FSEL R93, R93, -INF , P3 ;  /* 0xff8000005d5d7808 */ /* 0x001fc80001800000 */
[----:B------:R-:W-:-:S03]  /*36d0*/  FMNMX.FTZ R81, R93, R82, !PT ;  /* 0x000000525d517209 */ /* 0x000fc60007810000 */
[----:B------:R-:W0:Y:S01]  /*36e0*/  MUFU.TANH R119, R119 ;  /* 0x0000007700777308 */ /* 0x000e220000002400 */
[----:B-1----:R-:W-:Y:S02]  /*36f0*/  FSEL R54, R91, -INF , P5 ;  /* 0xff8000005b367808 */ /* 0x002fe40002800000 */
[----:B------:R-:W-:-:S05]  /*3700*/  ISETP.GT.AND P5, PT, R6, 0x78, PT ;  /* 0x000000780600780c */ /* 0x000fca0003fa4270 */
[----:B------:R-:W1:Y:S01]  /*3710*/  MUFU.TANH R95, R95 ;  /* 0x0000005f005f7308 */ /* 0x000e620000002400 */
[----:B--2---:R-:W-:-:S04]  /*3720*/  FSEL R92, R92, -INF , P4 ;  /* 0xff8000005c5c7808 */ /* 0x004fc80002000000 */
[----:B------:R-:W-:Y:S01]  /*3730*/  FMNMX.FTZ R82, R92, R81, !PT ;  /* 0x000000515c527209 */ /* 0x000fe20007810000 */
[----:B------:R-:W-:Y:S02]  /*3740*/  FMUL.FTZ R81, R0, R25 ;  /* 0x0000001900517220 */ /* 0x000fe40000410000 */
        /* <DEDUP_REMOVED lines=31> */
[----:B-1----:R-:W-:Y:S01]  /*3940*/  FSEL R60, R101, -INF , P1 ;  /* 0xff800000653c7808 */ /* 0x002fe20000800000 */
[----:B------:R-:W-:Y:S01]  /*3950*/  FMUL.FTZ R101, R0, R30 ;  /* 0x0000001e00657220 */ /* 0x000fe20000410000 */
[----:B------:R-:W-:-:S05]  /*3960*/  ISETP.GT.AND P1, PT, R6, 0x90, PT ;  /* 0x000000900600780c */ /* 0x000fca0003f24270 */
[----:B------:R-:W-:Y:S01]  /*3970*/  MUFU.TANH R63, R63 ;  /* 0x0000003f003f7308 */ /* 0x000fe20000002400 */
[----:B--2---:R-:W-:-:S04]  /*3980*/  FSEL R130, R130, -INF , P5 ;  /* 0xff80000082827808 */ /* 0x004fc80002800000 */
[----:B------:R-:W-:-:S03]  /*3990*/  FMNMX.FTZ R91, R130, R91, !PT ;  /* 0x0000005b825b7209 */ /* 0x000fc60007810000 */
[----:B------:R-:W1:Y:S01]  /*39a0*/  MUFU.TANH R65, R65 ;  /* 0x0000004100417308 */ /* 0x000e620000002400 */
[----:B0-----:R-:W-:Y:S02]  /*39b0*/  FSEL R61, R132, -INF , P2 ;  /* 0xff800000843d7808 */ /* 0x001fe40001000000 */
[----:B------:R-:W-:-:S05]  /*39c0*/  ISETP.GT.AND P2, PT, R6, 0x91, PT ;  /* 0x000000910600780c */ /* 0x000fca0003f44270 */
[----:B------:R-:W0:Y:S08]  /*39d0*/  MUFU.TANH R131, R131 ;  /* 0x0000008300837308 */ /* 0x000e300000002400 */
[----:B------:R-:W-:Y:S01]  /*39e0*/  MUFU.TANH R64, R64 ;  /* 0x0000004000407308 */ /* 0x000fe20000002400 */
[----:B-1----:R-:W-:Y:S01]  /*39f0*/  FSEL R26, R65, -INF , P1 ;  /* 0xff800000411a7808 */ /* 0x002fe20000800000 */
[----:B------:R-:W-:-:S06]  /*3a00*/  FMUL.FTZ R65, R0, R27 ;  /* 0x0000001b00417220 */ /* 0x000fcc0000410000 */
[----:B------:R-:W1:Y:S01]  /*3a10*/  MUFU.TANH R62, R62 ;  /* 0x0000003e003e7308 */ /* 0x000e620000002400 */
[----:B0-----:R-:W-:Y:S01]  /*3a20*/  FSEL R24, R131, -INF , P3 ;  /* 0xff80000083187808 */ /* 0x001fe20001800000 */
[----:B------:R-:W-:Y:S01]  /*3a30*/  FMUL.FTZ R131, R0, R34 ;  /* 0x0000002200837220 */ /* 0x000fe20000410000 */
[----:B------:R-:W-:-:S05]  /*3a40*/  ISETP.GT.AND P3, PT, R6, 0x98, PT ;  /* 0x000000980600780c */ /* 0x000fca0003f64270 */
[----:B------:R-:W0:Y:S08]  /*3a50*/  MUFU.TANH R67, R67 ;  /* 0x0000004300437308 */ /* 0x000e300000002400 */
[----:B------:R-:W2:Y:S01]  /*3a60*/  MUFU.TANH R133, R133 ;  /* 0x0000008500857308 */ /* 0x000ea20000002400 */
[----:B-1----:R-:W-:Y:S02]  /*3a70*/  FSEL R62, R62, -INF , P4 ;  /* 0xff8000003e3e7808 */ /* 0x002fe40002000000 */
[----:B------:R-:W-:-:S05]  /*3a80*/  ISETP.GT.AND P4, PT, R6, 0x99, PT ;  /* 0x000000990600780c */ /* 0x000fca0003f84270 */
[----:B------:R-:W-:Y:S01]  /*3a90*/  MUFU.TANH R68, R68 ;  /* 0x0000004400447308 */ /* 0x000fe20000002400 */
[----:B0-----:R-:W-:-:S07]  /*3aa0*/  FSEL R82, R67, -INF , P3 ;  /* 0xff80000043527808 */ /* 0x001fce0001800000 */
[----:B------:R-:W0:Y:S01]  /*3ab0*/  MUFU.TANH R136, R136 ;  /* 0x0000008800887308 */ /* 0x000e220000002400 */
[----:B--2---:R-:W-:Y:S02]  /*3ac0*/  FSEL R25, R133, -INF , P5 ;  /* 0xff80000085197808 */ /* 0x004fe40002800000 */
[----:B------:R-:W-:-:S05]  /*3ad0*/  ISETP.GT.AND P5, PT, R6, 0xa0, PT ;  /* 0x000000a00600780c */ /* 0x000fca0003fa4270 */
[----:B------:R1:W-:Y:S08]  /*3ae0*/  MUFU.TANH R94, R78 ;  /* 0x0000004e005e7308 */ /* 0x0003f00000002400 */
[----:B------:R-:W2:Y:S01]  /*3af0*/  MUFU.TANH R66, R66 ;  /* 0x0000004200427308 */ /* 0x000ea20000002400 */
[----:B-1----:R-:W-:Y:S02]  /*3b00*/  FSEL R78, R63, -INF , P1 ;  /* 0xff8000003f4e7808 */ /* 0x002fe40000800000 */
[----:B------:R-:W-:-:S02]  /*3b10*/  ISETP.GT.AND P1, PT, R6, 0xa1, PT ;  /* 0x000000a10600780c */ /* 0x000fc40003f24270 */
[----:B0-----:R-:W-:-:S03]  /*3b20*/  FSEL R136, R136, -INF , P5 ;  /* 0xff80000088887808 */ /* 0x001fc60002800000 */
[----:B------:R0:W-:Y:S08]  /*3b30*/  MUFU.TANH R114, R81 ;  /* 0x0000005100727308 */ /* 0x0001f00000002400 */
[----:B------:R-:W-:Y:S01]  /*3b40*/  MUFU.TANH R137, R137 ;  /* 0x0000008900897308 */ /* 0x000fe20000002400 */
[----:B0-----:R-:W-:Y:S02]  /*3b50*/  FSEL R81, R64, -INF , P2 ;  /* 0xff80000040517808 */ /* 0x001fe40001000000 */
[----:B------:R-:W-:-:S02]  /*3b60*/  FMNMX.FTZ R64, R78, R91, !PT ;  /* 0x0000005b4e407209 */ /* 0x000fc40007810000 */
[----:B--2---:R-:W-:Y:S01]  /*3b70*/  FSEL R27, R66, -INF , P2 ;  /* 0xff800000421b7808 */ /* 0x004fe20001000000 */
[----:B------:R-:W-:Y:S01]  /*3b80*/  FMUL.FTZ R66, R0, R28 ;  /* 0x0000001c00427220 */ /* 0x000fe20000410000 */
[----:B------:R-:W-:Y:S01]  /*3b90*/  ISETP.GT.AND P2, PT, R6, 0xa8, PT ;  /* 0x000000a80600780c */ /* 0x000fe20003f44270 */
[----:B------:R-:W0:Y:S03]  /*3ba0*/  MUFU.TANH R134, R134 ;  /* 0x0000008600867308 */ /* 0x000e260000002400 */
[----:B------:R-:W-:Y:S02]  /*3bb0*/  FSEL R91, R123, -INF , P2 ;  /* 0xff8000007b5b7808 */ /* 0x000fe40001000000 */
[----:B------:R-:W-:Y:S01]  /*3bc0*/  FSEL R30, R110, -INF , P2 ;  /* 0xff8000006e1e7808 */ /* 0x000fe20001000000 */
[----:B------:R-:W-:Y:S01]  /*3bd0*/  FMUL.FTZ R110, R0, R32 ;  /* 0x00000020006e7220 */ /* 0x000fe20000410000 */
[----:B------:R-:W-:Y:S01]  /*3be0*/  ISETP.GT.AND P2, PT, R6, 0xb9, PT ;  /* 0x000000b90600780c */ /* 0x000fe20003f44270 */
[----:B------:R1:W-:Y:S08]  /*3bf0*/  MUFU.TANH R119, R65 ;  /* 0x0000004100777308 */ /* 0x0003f00000002400 */
[----:B------:R-:W2:Y:S01]  /*3c00*/  MUFU.TANH R135, R135 ;  /* 0x0000008700877308 */ /* 0x000ea20000002400 */
[----:B-1----:R-:W-:-:S02]  /*3c10*/  FMNMX.FTZ R65, R81, R64, !PT ;  /* 0x0000004051417209 */ /* 0x002fc40007810000 */
[----:B0-----:R-:W-:Y:S02]  /*3c20*/  FSEL R63, R134, -INF , P3 ;  /* 0xff800000863f7808 */ /* 0x001fe40001800000 */
[----:B------:R-:W-:Y:S02]  /*3c30*/  FMNMX.FTZ R98, R82, R65, !PT ;  /* 0x0000004152627209 */ /* 0x000fe40007810000 */
[----:B------:R-:W-:Y:S01]  /*3c40*/  ISETP.GT.AND P3, PT, R6, 0xa9, PT ;  /* 0x000000a90600780c */ /* 0x000fe20003f64270 */
[----:B------:R0:W-:Y:S01]  /*3c50*/  MUFU.TANH R117, R85 ;  /* 0x0000005500757308 */ /* 0x0001e20000002400 */
[----:B------:R-:W-:Y:S02]  /*3c60*/  FSEL R64, R122, -INF , P1 ;  /* 0xff8000007a407808 */ /* 0x000fe40000800000 */
[----:B------:R-:W-:-:S05]  /*3c70*/  FSEL R97, R107, -INF , P3 ;  /* 0xff8000006b617808 */ /* 0x000fca0001800000 */
[----:B------:R-:W1:Y:S01]  /*3c80*/  MUFU.TANH R139, R139 ;  /* 0x0000008b008b7308 */ /* 0x000e620000002400 */
[----:B0-----:R-:W-:Y:S01]  /*3c90*/  FSEL R85, R68, -INF , P4 ;  /* 0xff80000044557808 */ /* 0x001fe20002000000 */
[----:B------:R-:W-:Y:S01]  /*3ca0*/  FMUL.FTZ R68, R0, R29 ;  /* 0x0000001d00447220 */ /* 0x000fe20000410000 */
[----:B------:R-:W-:Y:S02]  /*3cb0*/  FSEL R29, R86, -INF , P5 ;  /* 0xff800000561d7808 */ /* 0x000fe40002800000 */
[----:B------:R-:W-:Y:S02]  /*3cc0*/  FMNMX.FTZ R65, R85, R98, !PT ;  /* 0x0000006255417209 */ /* 0x000fe40007810000 */
[----:B------:R-:W-:Y:S01]  /*3cd0*/  FSEL R86, R137, -INF , P1 ;  /* 0xff80000089567808 */ /* 0x000fe20000800000 */
[----:B------:R-:W-:Y:S01]  /*3ce0*/  MUFU.TANH R140, R140 ;  /* 0x0000008c008c7308 */ /* 0x000fe20000002400 */
[----:B------:R-:W-:Y:S02]  /*3cf0*/  FMNMX.FTZ R65, R136, R65, !PT ;  /* 0x0000004188417209 */ /* 0x000fe40007810000 */
[----:B--2---:R-:W-:-:S02]  /*3d00*/  FSEL R28, R135, -INF , P4 ;  /* 0xff800000871c7808 */ /* 0x004fc40002000000 */
[C---:B------:R-:W-:Y:S02]  /*3d10*/  ISETP.GT.AND P4, PT, R6.reuse, 0xb0, PT ;  /* 0x000000b00600780c */ /* 0x040fe40003f84270 */
[C---:B------:R-:W-:Y:S01]  /*3d20*/  ISETP.GT.AND P5, PT, R6.reuse, 0xb1, PT ;  /* 0x000000b10600780c */ /* 0x040fe20003fa4270 */
[----:B------:R-:W0:Y:S01]  /*3d30*/  MUFU.TANH R143, R143 ;  /* 0x0000008f008f7308 */ /* 0x000e220000002400 */
[----:B-1----:R-:W-:Y:S02]  /*3d40*/  FSEL R98, R139, -INF , P4 ;  /* 0xff8000008b627808 */ /* 0x002fe40002000000 */
[----:B------:R-:W-:-:S05]  /*3d50*/  ISETP.GT.AND P1, PT, R6, 0xb8, PT ;  /* 0x000000b80600780c */ /* 0x000fca0003f24270 */
[----:B------:R1:W-:Y:S08]  /*3d60*/  MUFU.TANH R67, R66 ;  /* 0x0000004200437308 */ /* 0x0003f00000002400 */
[----:B------:R-:W2:Y:S01]  /*3d70*/  MUFU.TANH R144, R144 ;  /* 0x0000009000907308 */ /* 0x000ea20000002400 */
[----:B-1----:R-:W-:Y:S02]  /*3d80*/  FMNMX.FTZ R66, R86, R65, !PT ;  /* 0x0000004156427209 */ /* 0x002fe40007810000 */
[----:B------:R-:W-:-:S02]  /*3d90*/  FSEL R65, R111, -INF , P3 ;  /* 0xff8000006f417808 */ /* 0x000fc40001800000 */
[----:B------:R-:W-:Y:S02]  /*3da0*/  FMNMX.FTZ R102, R91, R66, !PT ;  /* 0x000000425b667209 */ /* 0x000fe40007810000 */
[----:B------:R-:W-:Y:S01]  /*3db0*/  ISETP.GT.AND P3, PT, R6, 0xc0, PT ;  /* 0x000000c00600780c */ /* 0x000fe20003f64270 */
[----:B------:R-:W1:Y:S01]  /*3dc0*/  MUFU.TANH R141, R141 ;  /* 0x0000008d008d7308 */ /* 0x000e620000002400 */
[----:B------:R-:W-:Y:S02]  /*3dd0*/  FMNMX.FTZ R107, R97, R102, !PT ;  /* 0x00000066616b7209 */ /* 0x000fe40007810000 */
[----:B0-----:R-:W-:Y:S02]  /*3de0*/  FSEL R102, R143, -INF , P1 ;  /* 0xff8000008f667808 */ /* 0x001fe40000800000 */
[----:B------:R-:W-:-:S03]  /*3df0*/  FMNMX.FTZ R126, R98, R107, !PT ;  /* 0x0000006b627e7209 */ /* 0x000fc60007810000 */
[----:B------:R-:W0:Y:S01]  /*3e00*/  MUFU.TANH R142, R142 ;  /* 0x0000008e008e7308 */ /* 0x000e220000002400 */
[----:B--2---:R-:W-:-:S07]  /*3e10*/  FSEL R107, R144, -INF , P2 ;  /* 0xff800000906b7808 */ /* 0x004fce0001000000 */
[----:B------:R2:W-:Y:S01]  /*3e20*/  MUFU.TANH R122, R101 ;  /* 0x00000065007a7308 */ /* 0x0005e20000002400 */
[----:B-1----:R-:W-:Y:S02]  /*3e30*/  FSEL R66, R141, -INF , P4 ;  /* 0xff8000008d427808 */ /* 0x002fe40002000000 */
[----:B------:R-:W-:-:S04]  /*3e40*/  ISETP.GT.AND P4, PT, R6, 0xc1, PT ;  /* 0x000000c10600780c */ /* 0x000fc80003f84270 */
[----:B------:R-:W-:Y:S01]  /*3e50*/  FSEL R111, R114, -INF , P4 ;  /* 0xff800000726f7808 */ /* 0x000fe20002000000 */
[----:B------:R-:W1:Y:S01]  /*3e60*/  MUFU.TANH R145, R145 ;  /* 0x0000009100917308 */ /* 0x000e620000002400 */
[----:B--2---:R-:W-:Y:S02]  /*3e70*/  FSEL R101, R140, -INF , P5 ;  /* 0xff8000008c657808 */ /* 0x004fe40002800000 */
[----:B0-----:R-:W-:Y:S02]  /*3e80*/  FSEL R32, R142, -INF , P5 ;  /* 0xff8000008e207808 */ /* 0x001fe40002800000 */
[----:B------:R-:W-:Y:S02]  /*3e90*/  FMNMX.FTZ R33, R101, R126, !PT ;  /* 0x0000007e65217209 */ /* 0x000fe40007810000 */
[----:B------:R-:W-:Y:S01]  /*3ea0*/  ISETP.GT.AND P5, PT, R6, 0xc8, PT ;  /* 0x000000c80600780c */ /* 0x000fe20003fa4270 */
[----:B------:R-:W0:Y:S01]  /*3eb0*/  MUFU.TANH R138, R138 ;  /* 0x0000008a008a7308 */ /* 0x000e220000002400 */
[----:B------:R-:W-:-:S02]  /*3ec0*/  FMNMX.FTZ R126, R102, R33, !PT ;  /* 0x00000021667e7209 */ /* 0x000fc40007810000 */
[----:B------:R-:W-:Y:S02]  /*3ed0*/  FSEL R114, R67, -INF , P5 ;  /* 0xff80000043727808 */ /* 0x000fe40002800000 */
[----:B------:R-:W-:-:S03]  /*3ee0*/  FMNMX.FTZ R127, R107, R126, !PT ;  /* 0x0000007e6b7f7209 */ /* 0x000fc60007810000 */
[----:B------:R-:W2:Y:S01]  /*3ef0*/  MUFU.TANH R68, R68 ;  /* 0x0000004400447308 */ /* 0x000ea20000002400 */
[----:B-1----:R-:W-:Y:S02]  /*3f00*/  FSEL R33, R145, -INF , P1 ;  /* 0xff80000091217808 */ /* 0x002fe40000800000 */
[----:B------:R-:W-:-:S05]  /*3f10*/  ISETP.GT.AND P1, PT, R6, 0xc9, PT ;  /* 0x000000c90600780c */ /* 0x000fca0003f24270 */
[----:B------:R1:W3:Y:S01]  /*3f20*/  MUFU.TANH R118, R110 ;  /* 0x0000006e00767308 */ /* 0x0002e20000002400 */
[----:B0-----:R-:W-:Y:S02]  /*3f30*/  FSEL R36, R138, -INF , P2 ;  /* 0xff8000008a247808 */ /* 0x001fe40001000000 */
[----:B------:R-:W-:-:S05]  /*3f40*/  ISETP.GT.AND P2, PT, R6, 0xd0, PT ;  /* 0x000000d00600780c */ /* 0x000fca0003f44270 */
[----:B------:R2:W0:Y:S01]  /*3f50*/  MUFU.TANH R123, R116 ;  /* 0x00000074007b7308 */ /* 0x0004220000002400 */
[----:B-1----:R-:W-:Y:S01]  /*3f60*/  FSEL R110, R94, -INF , P3 ;  /* 0xff8000005e6e7808 */ /* 0x002fe20001800000 */
[----:B------:R-:W-:-:S03]  /*3f70*/  FMUL.FTZ R94, R0, R37 ;  /* 0x00000025005e7220 */ /* 0x000fc60000410000 */
[----:B------:R-:W-:-:S03]  /*3f80*/  FMNMX.FTZ R126, R110, R127, !PT ;  /* 0x0000007f6e7e7209 */ /* 0x000fc60007810000 */
[----:B------:R-:W1:Y:S01]  /*3f90*/  MUFU.TANH R125, R125 ;  /* 0x0000007d007d7308 */ /* 0x000e620000002400 */
[----:B------:R-:W-:Y:S02]  /*3fa0*/  FMNMX.FTZ R37, R111, R126, !PT ;  /* 0x0000007e6f257209 */ /* 0x000fe40007810000 */
[----:B--2---:R-:W-:Y:S02]  /*3fb0*/  FSEL R116, R68, -INF , P1 ;  /* 0xff80000044747808 */ /* 0x004fe40000800000 */
[----:B------:R-:W-:Y:S02]  /*3fc0*/  FMNMX.FTZ R67, R114, R37, !PT ;  /* 0x0000002572437209 */ /* 0x000fe40007810000 */
[----:B------:R-:W-:Y:S01]  /*3fd0*/  FSEL R37, R117, -INF , P3 ;  /* 0xff80000075257808 */ /* 0x000fe20001800000 */
[----:B------:R-:W2:Y:S01]  /*3fe0*/  MUFU.TANH R94, R94 ;  /* 0x0000005e005e7308 */ /* 0x000ea20000002400 */
[----:B------:R-:W-:Y:S02]  /*3ff0*/  ISETP.GT.AND P3, PT, R6, 0xd1, PT ;  /* 0x000000d10600780c */ /* 0x000fe40003f64270 */
[----:B---3--:R-:W-:-:S02]  /*4000*/  FSEL R118, R118, -INF , P2 ;  /* 0xff80000076767808 */ /* 0x008fc40001000000 */
[----:B------:R-:W-:Y:S02]  /*4010*/  FMNMX.FTZ R127, R116, R67, !PT ;  /* 0x00000043747f7209 */ /* 0x000fe40007810000 */
[----:B------:R-:W-:Y:S01]  /*4020*/  FSEL R67, R119, -INF , P4 ;  /* 0xff80000077437808 */ /* 0x000fe20002000000 */
[----:B------:R-:W3:Y:S01]  /*4030*/  MUFU.TANH R131, R131 ;  /* 0x0000008300837308 */ /* 0x000ee20000002400 */
[----:B------:R-:W-:Y:S02]  /*4040*/  ISETP.GT.AND P4, PT, R6, 0xd8, PT ;  /* 0x000000d80600780c */ /* 0x000fe40003f84270 */
[----:B0-----:R-:W-:Y:S02]  /*4050*/  FSEL R117, R123, -INF , P3 ;  /* 0xff8000007b757808 */ /* 0x001fe40001800000 */
[----:B------:R-:W-:Y:S01]  /*4060*/  FMNMX.FTZ R128, R118, R127, !PT ;  /* 0x0000007f76807209 */ /* 0x000fe20007810000 */
[----:B------:R-:W-:Y:S01]  /*4070*/  FMUL.FTZ R127, R0, R38 ;  /* 0x00000026007f7220 */ /* 0x000fe20000410000 */
[----:B------:R-:W-:-:S02]  /*4080*/  FSEL R68, R122, -INF , P5 ;  /* 0xff8000007a447808 */ /* 0x000fc40002800000 */
[----:B------:R-:W-:Y:S02]  /*4090*/  ISETP.GT.AND P5, PT, R6, 0xd9, PT ;  /* 0x000000d90600780c */ /* 0x000fe40003fa4270 */
[----:B-1----:R-:W-:Y:S01]  /*40a0*/  FSEL R126, R125, -INF , P4 ;  /* 0xff8000007d7e7808 */ /* 0x002fe20002000000 */
[C---:B------:R-:W-:Y:S01]  /*40b0*/  FMUL.FTZ R125, R0.reuse, R35 ;  /* 0x00000023007d7220 */ /* 0x040fe20000410000 */
[----:B------:R-:W-:Y:S01]  /*40c0*/  FMNMX.FTZ R119, R117, R128, !PT ;  /* 0x0000008075777209 */ /* 0x000fe20007810000 */
[----:B------:R-:W-:Y:S01]  /*40d0*/  FMUL.FTZ R128, R0, R31 ;  /* 0x0000001f00807220 */ /* 0x000fe20000410000 */
[----:B--2---:R-:W-:Y:S01]  /*40e0*/  FSEL R122, R94, -INF , P5 ;  /* 0xff8000005e7a7808 */ /* 0x004fe20002800000 */
[----:B------:R-:W0:Y:S01]  /*40f0*/  MUFU.TANH R127, R127 ;  /* 0x0000007f007f7308 */ /* 0x000e220000002400 */
[----:B------:R-:W-:Y:S02]  /*4100*/  FMNMX.FTZ R119, R126, R119, !PT ;  /* 0x000000777e777209 */ /* 0x000fe40007810000 */
[----:B---3--:R-:W-:-:S02]  /*4110*/  FSEL R131, R131, -INF , P2 ;  /* 0xff80000083837808 */ /* 0x008fc40001000000 */
[----:B------:R-:W-:-:S03]  /*4120*/  FMNMX.FTZ R6, R122, R119, !PT ;  /* 0x000000777a067209 */ /* 0x000fc60007810000 */
[----:B------:R-:W1:Y:S02]  /*4130*/  MUFU.TANH R128, R128 ;  /* 0x0000008000807308 */ /* 0x000e640000002400 */
[----:B------:R-:W2:Y:S06]  /*4140*/  SHFL.BFLY PT, R119, R6, 0x2, 0x1f ;  /* 0x0c401f0006777f89 */ /* 0x000eac00000e0000 */
[----:B------:R-:W3:Y:S01]  /*4150*/  MUFU.TANH R125, R125 ;  /* 0x0000007d007d7308 */ /* 0x000ee20000002400 */
[----:B0-----:R-:W-:Y:S02]  /*4160*/  FSEL R127, R127, -INF , P4 ;  /* 0xff8000007f7f7808 */ /* 0x001fe40002000000 */
[----:B-1----:R-:W-:-:S02]  /*4170*/  FSEL R128, R128, -INF , P1 ;  /* 0xff80000080807808 */ /* 0x002fc40000800000 */
[----:B---3--:R-:W-:Y:S02]  /*4180*/  FSEL R125, R125, -INF , P3 ;  /* 0xff8000007d7d7808 */ /* 0x008fe40001800000 */
[----:B--2---:R-:W-:Y:S01]  /*4190*/  FMNMX.FTZ R123, R6, R119, !PT ;  /* 0x00000077067b7209 */ /* 0x004fe20007810000 */
[----:B------:R-:W-:-:S04]  /*41a0*/  IMAD.U32 R119, RZ, RZ, UR10 ;  /* 0x0000000aff777e24 */ /* 0x000fc8000f8e00ff */
[----:B------:R-:W0:Y:S02]  /*41b0*/  SHFL.BFLY PT, R94, R123, 0x1, 0x1f ;  /* 0x0c201f007b5e7f89 */ /* 0x000e2400000e0000 */
[----:B0-----:R-:W-:Y:S01]  /*41c0*/  FMNMX.FTZ R94, R123, R94, !PT ;  /* 0x0000005e7b5e7209 */ /* 0x001fe20007810000 */
[----:B------:R-:W-:-:S03]  /*41d0*/  FMUL.FTZ R123, R0, R39 ;  /* 0x00000027007b7220 */ /* 0x000fc60000410000 */
[C---:B------:R-:W-:Y:S01]  /*41e0*/  FSETP.NEU.FTZ.AND P6, PT, R94.reuse, -INF , PT ;  /* 0xff8000005e00780b */ /* 0x040fe20003fdd000 */
[----:B------:R-:W-:-:S02]  /*41f0*/  FFMA.FTZ R119, R94, R119, -8 ;  /* 0xc10000005e777423 */ /* 0x000fc40000010077 */
[----:B------:R-:W0:Y:S03]  /*4200*/  MUFU.TANH R123, R123 ;  /* 0x0000007b007b7308 */ /* 0x000e260000002400 */
        /* <DEDUP_REMOVED lines=30> */
[----:B0-----:R-:W-:Y:S01]  /*43f0*/  FSEL R123, R123, -INF , P5 ;  /* 0xff8000007b7b7808 */ /* 0x001fe20002800000 */
[----:B------:R-:W-:-:S01]  /*4400*/  FFMA.FTZ R129, R129, UR10, -R119 ;  /* 0x0000000a81817c23 */ /* 0x000fc20008010877 */
[----:B------:R-:W-:Y:S01]  /*4410*/  FMNMX.FTZ R103, R15, R104, !PT ;  /* 0x000000680f677209 */ /* 0x000fe20007810000 */
[----:B------:R-:W-:-:S01]  /*4420*/  FFMA.FTZ R112, R112, UR10, -R119 ;  /* 0x0000000a70707c23 */ /* 0x000fc20008010877 */
[----:B------:R0:W-:Y:S01]  /*4430*/  MUFU.EX2 R80, R120 ;  /* 0x0000007800507308 */ /* 0x0001e20000000800 */
[----:B-1----:R-:W-:-:S01]  /*4440*/  FFMA.FTZ R121, R108, UR10, -R119 ;  /* 0x0000000a6c797c23 */ /* 0x002fc20008010877 */
[----:B------:R-:W-:Y:S01]  /*4450*/  FMNMX.FTZ R104, R20, R103, !PT ;  /* 0x0000006714687209 */ /* 0x000fe20007810000 */
[----:B------:R-:W-:-:S01]  /*4460*/  FFMA.FTZ R89, R89, UR10, -R119 ;  /* 0x0000000a59597c23 */ /* 0x000fc20008010877 */
[--C-:B------:R-:W-:Y:S01]  /*4470*/  FFMA.FTZ R90, R90, UR10, -R119.reuse ;  /* 0x0000000a5a5a7c23 */ /* 0x100fe20008010877 */
[----:B------:R-:W-:-:S01]  /*4480*/  FFMA.FTZ R130, R130, UR10, -R119 ;  /* 0x0000000a82827c23 */ /* 0x000fc20008010877 */
[----:B------:R-:W-:Y:S01]  /*4490*/  FMNMX.FTZ R103, R21, R104, !PT ;  /* 0x0000006815677209 */ /* 0x000fe20007810000 */
[----:B------:R-:W-:-:S01]  /*44a0*/  FFMA.FTZ R78, R78, UR10, -R119 ;  /* 0x0000000a4e4e7c23 */ /* 0x000fc20008010877 */
[--C-:B------:R-:W-:Y:S01]  /*44b0*/  FFMA.FTZ R81, R81, UR10, -R119.reuse ;  /* 0x0000000a51517c23 */ /* 0x100fe20008010877 */
[----:B0-----:R-:W-:-:S01]  /*44c0*/  FFMA.FTZ R120, R105, UR10, -R119 ;  /* 0x0000000a69787c23 */ /* 0x001fc20008010877 */
[----:B------:R-:W-:Y:S01]  /*44d0*/  FMNMX.FTZ R106, R40, R103, !PT ;  /* 0x00000067286a7209 */ /* 0x000fe20007810000 */
[----:B------:R-:W-:-:S01]  /*44e0*/  FFMA.FTZ R103, R109, UR10, -R119 ;  /* 0x0000000a6d677c23 */ /* 0x000fc20008010877 */
[--C-:B------:R-:W-:Y:S01]  /*44f0*/  FFMA.FTZ R82, R82, UR10, -R119.reuse ;  /* 0x0000000a52527c23 */ /* 0x100fe20008010877 */
[----:B------:R-:W-:Y:S01]  /*4500*/  MUFU.EX2 R104, R120 ;  /* 0x0000007800687308 */ /* 0x000fe20000000800 */
[----:B------:R-:W-:Y:S01]  /*4510*/  FMNMX.FTZ R105, R41, R106, !PT ;  /* 0x0000006a29697209 */ /* 0x000fe20007810000 */
[--C-:B------:R-:W-:Y:S01]  /*4520*/  FFMA.FTZ R85, R85, UR10, -R119.reuse ;  /* 0x0000000a55557c23 */ /* 0x100fe20008010877 */
[----:B------:R-:W-:-:S01]  /*4530*/  FFMA.FTZ R136, R136, UR10, -R119 ;  /* 0x0000000a88887c23 */ /* 0x000fc20008010877 */
[----:B------:R-:W-:Y:S01]  /*4540*/  FFMA.FTZ R117, R117, UR10, -R119 ;  /* 0x0000000a75757c23 */ /* 0x000fe20008010877 */
[----:B------:R-:W-:Y:S01]  /*4550*/  FMNMX.FTZ R106, R42, R105, !PT ;  /* 0x000000692a6a7209 */ /* 0x000fe20007810000 */
[----:B------:R-:W-:-:S02]  /*4560*/  @!P6 VIADD R5, R5, 0x2e840 ;  /* 0x0002e8400505e836 */ /* 0x000fc40000000000 */
[----:B------:R-:W-:Y:S01]  /*4570*/  MUFU.EX2 R6, R6 ;  /* 0x0000000600067308 */ /* 0x000fe20000000800 */
[----:B------:R-:W-:Y:S02]  /*4580*/  FMNMX.FTZ R105, R43, R106, !PT ;  /* 0x0000006a2b697209 */ /* 0x000fe40007810000 */
[----:B------:R-:W-:Y:S02]  /*4590*/  @!P6 PRMT R5, RZ, 0x654, R5 ;  /* 0x00000654ff05e816 */ /* 0x000fe40000000005 */
[----:B------:R-:W-:Y:S01]  /*45a0*/  FMNMX.FTZ R108, R44, R105, !PT ;  /* 0x000000692c6c7209 */ /* 0x000fe20007810000 */
[----:B------:R-:W-:Y:S01]  /*45b0*/  FFMA.FTZ R105, R113, UR10, -R119 ;  /* 0x0000000a71697c23 */ /* 0x000fe20008010877 */
[----:B------:R0:W-:Y:S01]  /*45c0*/  @!P6 SYNCS.ARRIVE.TRANS64.RED.A1T0 RZ, [R5+URZ], RZ ;  /* 0x000000ff05ffe9a7 */ /* 0x0001e2000810043f */
[----:B------:R1:W-:Y:S01]  /*45d0*/  MUFU.EX2 R106, R121 ;  /* 0x00000079006a7308 */ /* 0x0003e20000000800 */
[----:B------:R-:W-:-:S04]  /*45e0*/  FMNMX.FTZ R109, R45, R108, !PT ;  /* 0x0000006c2d6d7209 */ /* 0x000fc80007810000 */
[----:B------:R-:W-:-:S03]  /*45f0*/  FMNMX.FTZ R108, R46, R109, !PT ;  /* 0x0000006d2e6c7209 */ /* 0x000fc60007810000 */
[----:B------:R-:W-:Y:S01]  /*4600*/  MUFU.EX2 R31, R31 ;  /* 0x0000001f001f7308 */ /* 0x000fe20000000800 */
[----:B------:R-:W-:Y:S01]  /*4610*/  FMNMX.FTZ R109, R47, R108, !PT ;  /* 0x0000006c2f6d7209 */ /* 0x000fe20007810000 */
[----:B-1----:R-:W-:-:S03]  /*4620*/  FFMA.FTZ R121, R99, UR10, -R119 ;  /* 0x0000000a63797c23 */ /* 0x002fc60008010877 */
[----:B------:R-:W-:-:S03]  /*4630*/  FMNMX.FTZ R108, R48, R109, !PT ;  /* 0x0000006d306c7209 */ /* 0x000fc60007810000 */
[----:B------:R-:W-:Y:S01]  /*4640*/  MUFU.EX2 R34, R34 ;  /* 0x0000002200227308 */ /* 0x000fe20000000800 */
[----:B------:R-:W-:-:S04]  /*4650*/  FMNMX.FTZ R109, R49, R108, !PT ;  /* 0x0000006c316d7209 */ /* 0x000fc80007810000 */
[----:B------:R-:W-:Y:S01]  /*4660*/  FMNMX.FTZ R120, R50, R109, !PT ;  /* 0x0000006d32787209 */ /* 0x000fe20007810000 */
[----:B------:R-:W-:-:S02]  /*4670*/  FFMA.FTZ R109, R88, UR10, -R119 ;  /* 0x0000000a586d7c23 */ /* 0x000fc40008010877 */
[----:B------:R1:W-:Y:S01]  /*4680*/  MUFU.EX2 R108, R115 ;  /* 0x00000073006c7308 */ /* 0x0003e20000000800 */
[----:B------:R-:W-:-:S04]  /*4690*/  FMNMX.FTZ R113, R51, R120, !PT ;  /* 0x0000007833717209 */ /* 0x000fc80007810000 */
[----:B------:R-:W-:-:S03]  /*46a0*/  FMNMX.FTZ R88, R52, R113, !PT ;  /* 0x0000007134587209 */ /* 0x000fc60007810000 */
[----:B------:R-:W2:Y:S01]  /*46b0*/  MUFU.EX2 R39, R39 ;  /* 0x0000002700277308 */ /* 0x000ea20000000800 */
[----:B------:R-:W-:Y:S01]  /*46c0*/  FMNMX.FTZ R113, R53, R88, !PT ;  /* 0x0000005835717209 */ /* 0x000fe20007810000 */
[----:B-1----:R-:W-:-:S03]  /*46d0*/  FFMA.FTZ R115, R93, UR10, -R119 ;  /* 0x0000000a5d737c23 */ /* 0x002fc60008010877 */
[----:B------:R-:W-:-:S03]  /*46e0*/  FMNMX.FTZ R88, R54, R113, !PT ;  /* 0x0000007136587209 */ /* 0x000fc60007810000 */
[----:B------:R-:W-:Y:S01]  /*46f0*/  MUFU.EX2 R35, R35 ;  /* 0x0000002300237308 */ /* 0x000fe20000000800 */
[----:B------:R-:W-:-:S04]  /*4700*/  FMNMX.FTZ R113, R55, R88, !PT ;  /* 0x0000005837717209 */ /* 0x000fc80007810000 */
[----:B------:R-:W-:-:S03]  /*4710*/  FMNMX.FTZ R88, R56, R113, !PT ;  /* 0x0000007138587209 */ /* 0x000fc60007810000 */
[----:B------:R-:W-:Y:S01]  /*4720*/  MUFU.EX2 R38, R38 ;  /* 0x0000002600267308 */ /* 0x000fe20000000800 */
[----:B------:R-:W-:Y:S02]  /*4730*/  FMNMX.FTZ R93, R57, R88, !PT ;  /* 0x00000058395d7209 */ /* 0x000fe40007810000 */
[----:B--2---:R-:W-:Y:S02]  /*4740*/  F2FP.SATFINITE.E4M3.F32.PACK_AB_MERGE_C R200, R39, R34, RZ ;  /* 0x0000002227c8723e */ /* 0x004fe400048070ff */
[----:B------:R-:W-:Y:S01]  /*4750*/  FMNMX.FTZ R120, R58, R93, !PT ;  /* 0x0000005d3a787209 */ /* 0x000fe20007810000 */
[--C-:B------:R-:W-:Y:S01]  /*4760*/  FFMA.FTZ R93, R92, UR10, -R119.reuse ;  /* 0x0000000a5c5d7c23 */ /* 0x100fe20008010877 */
[----:B------:R-:W-:Y:S01]  /*4770*/  F2FP.SATFINITE.E4M3.F32.PACK_AB_MERGE_C R200, R31, R6, R200 ;  /* 0x000000061fc8723e */ /* 0x000fe200048070c8 */
[----:B------:R1:W-:Y:S01]  /*4780*/  MUFU.EX2 R88, R115 ;  /* 0x0000007300587308 */ /* 0x0003e20000000800 */
[----:B------:R-:W-:Y:S01]  /*4790*/  FMNMX.FTZ R113, R59, R120, !PT ;  /* 0x000000783b717209 */ /* 0x000fe20007810000 */
[----:B------:R-:W-:-:S03]  /*47a0*/  FFMA.FTZ R120, R95, UR10, -R119 ;  /* 0x0000000a5f787c23 */ /* 0x000fc60008010877 */
[----:B------:R-:W-:Y:S01]  /*47b0*/  FMNMX.FTZ R92, R60, R113, !PT ;  /* 0x000000713c5c7209 */ /* 0x000fe20007810000 */
[----:B------:R-:W-:-:S02]  /*47c0*/  FFMA.FTZ R113, R96, UR10, -R119 ;  /* 0x0000000a60717c23 */ /* 0x000fc40008010877 */
[----:B------:R-:W-:Y:S01]  /*47d0*/  MUFU.EX2 R69, R69 ;  /* 0x0000004500457308 */ /* 0x000fe20000000800 */
[----:B------:R-:W-:Y:S01]  /*47e0*/  FMNMX.FTZ R95, R61, R92, !PT ;  /* 0x0000005c3d5f7209 */ /* 0x000fe20007810000 */
[----:B-1----:R-:W-:-:S03]  /*47f0*/  FFMA.FTZ R115, R100, UR10, -R119 ;  /* 0x0000000a64737c23 */ /* 0x002fc60008010877 */
[----:B------:R-:W-:-:S03]  /*4800*/  FMNMX.FTZ R95, R24, R95, !PT ;  /* 0x0000005f185f7209 */ /* 0x000fc60007810000 */
[----:B------:R-:W-:Y:S01]  /*4810*/  MUFU.EX2 R92, R120 ;  /* 0x00000078005c7308 */ /* 0x000fe20000000800 */
[----:B------:R-:W-:-:S04]  /*4820*/  FMNMX.FTZ R96, R62, R95, !PT ;  /* 0x0000005f3e607209 */ /* 0x000fc80007810000 */
[----:B------:R-:W-:-:S03]  /*4830*/  FMNMX.FTZ R95, R25, R96, !PT ;  /* 0x00000060195f7209 */ /* 0x000fc60007810000 */
[----:B------:R-:W1:Y:S01]  /*4840*/  MUFU.EX2 R72, R72 ;  /* 0x0000004800487308 */ /* 0x000e620000000800 */
[----:B------:R-:W-:-:S04]  /*4850*/  FMNMX.FTZ R96, R26, R95, !PT ;  /* 0x0000005f1a607209 */ /* 0x000fc80007810000 */
[----:B------:R-:W-:-:S03]  /*4860*/  FMNMX.FTZ R96, R27, R96, !PT ;  /* 0x000000601b607209 */ /* 0x000fc60007810000 */
[----:B------:R-:W-:Y:S01]  /*4870*/  MUFU.EX2 R95, R115 ;  /* 0x00000073005f7308 */ /* 0x000fe20000000800 */
[----:B------:R-:W-:-:S04]  /*4880*/  FMNMX.FTZ R99, R63, R96, !PT ;  /* 0x000000603f637209 */ /* 0x000fc80007810000 */
[----:B------:R-:W-:-:S03]  /*4890*/  FMNMX.FTZ R100, R28, R99, !PT ;  /* 0x000000631c647209 */ /* 0x000fc60007810000 */
[----:B------:R2:W-:Y:S01]  /*48a0*/  MUFU.EX2 R96, R121 ;  /* 0x0000007900607308 */ /* 0x0005e20000000800 */
[----:B------:R-:W-:Y:S02]  /*48b0*/  FMNMX.FTZ R99, R29, R100, !PT ;  /* 0x000000641d637209 */ /* 0x000fe40007810000 */
[----:B-1----:R-:W-:Y:S02]  /*48c0*/  F2FP.SATFINITE.E4M3.F32.PACK_AB_MERGE_C R202, R72, R69, RZ ;  /* 0x0000004548ca723e */ /* 0x002fe400048070ff */
[----:B------:R-:W-:Y:S02]  /*48d0*/  FMNMX.FTZ R99, R64, R99, !PT ;  /* 0x0000006340637209 */ /* 0x000fe40007810000 */
[----:B------:R-:W-:Y:S01]  /*48e0*/  F2FP.SATFINITE.E4M3.F32.PACK_AB_MERGE_C R202, R38, R35, R202 ;  /* 0x0000002326ca723e */ /* 0x000fe200048070ca */
[----:B------:R-:W-:Y:S01]  /*48f0*/  MUFU.EX2 R100, R129 ;  /* 0x0000008100647308 */ /* 0x000fe20000000800 */
[----:B------:R-:W-:Y:S01]  /*4900*/  FMNMX.FTZ R120, R30, R99, !PT ;  /* 0x000000631e787209 */ /* 0x000fe20007810000 */
[--C-:B--2---:R-:W-:Y:S01]  /*4910*/  FFMA.FTZ R121, R86, UR10, -R119.reuse ;  /* 0x0000000a56797c23 */ /* 0x104fe20008010877 */
        /* <DEDUP_REMOVED lines=29> */
[----:B------:R-:W1:Y:S01]  /*4af0*/  MUFU.EX2 R75, R75 ;  /* 0x0000004b004b7308 */ /* 0x000e620000000800 */
[----:B------:R-:W-:-:S05]  /*4b00*/  FMNMX.FTZ R124, R123, R124, !PT ;  /* 0x0000007c7b7c7209 */ /* 0x000fca0007810000 */
[----:B------:R-:W2:Y:S02]  /*4b10*/  SHFL.BFLY PT, R99, R124, 0x2, 0x1f ;  /* 0x0c401f007c637f89 */ /* 0x000ea400000e0000 */
[----:B------:R-:W-:Y:S08]  /*4b20*/  MUFU.EX2 R73, R73 ;  /* 0x0000004900497308 */ /* 0x000ff00000000800 */
[----:B------:R-:W-:Y:S01]  /*4b30*/  MUFU.EX2 R76, R76 ;  /* 0x0000004c004c7308 */ /* 0x000fe20000000800 */
[----:B-1----:R-:W-:-:S04]  /*4b40*/  F2FP.SATFINITE.E4M3.F32.PACK_AB_MERGE_C R204, R75, R74, RZ ;  /* 0x0000004a4bcc723e */ /* 0x002fc800048070ff */
[----:B------:R-:W-:-:S03]  /*4b50*/  F2FP.SATFINITE.E4M3.F32.PACK_AB_MERGE_C R204, R71, R70, R204 ;  /* 0x0000004647cc723e */ /* 0x000fc600048070cc */
[----:B------:R-:W1:Y:S01]  /*4b60*/  MUFU.EX2 R77, R77 ;  /* 0x0000004d004d7308 */ /* 0x000e620000000800 */
[----:B--2---:R-:W-:-:S07]  /*4b70*/  FMNMX.FTZ R129, R124, R99, !PT ;  /* 0x000000637c817209 */ /* 0x004fce0007810000 */
[----:B------:R-:W-:Y:S01]  /*4b80*/  MUFU.EX2 R79, R79 ;  /* 0x0000004f004f7308 */ /* 0x000fe20000000800 */
[----:B------:R-:W2:Y:S07]  /*4b90*/  SHFL.BFLY PT, R124, R129, 0x1, 0x1f ;  /* 0x0c201f00817c7f89 */ /* 0x000eae00000e0000 */
[----:B------:R-:W3:Y:S01]  /*4ba0*/  MUFU.EX2 R83, R83 ;  /* 0x0000005300537308 */ /* 0x000ee20000000800 */
[----:B-1----:R-:W-:-:S04]  /*4bb0*/  F2FP.SATFINITE.E4M3.F32.PACK_AB_MERGE_C R206, R80, R77, RZ ;  /* 0x0000004d50ce723e */ /* 0x002fc800048070ff */
[----:B------:R-:W-:-:S03]  /*4bc0*/  F2FP.SATFINITE.E4M3.F32.PACK_AB_MERGE_C R206, R76, R73, R206 ;  /* 0x000000494cce723e */ /* 0x000fc600048070ce */
[----:B------:R-:W-:Y:S08]  /*4bd0*/  MUFU.EX2 R103, R103 ;  /* 0x0000006700677308 */ /* 0x000ff00000000800 */
[----:B------:R-:W-:Y:S01]  /*4be0*/  MUFU.EX2 R105, R105 ;  /* 0x0000006900697308 */ /* 0x000fe20000000800 */
[----:B---3--:R-:W-:Y:S02]  /*4bf0*/  F2FP.SATFINITE.E4M3.F32.PACK_AB_MERGE_C R208, R104, R83, RZ ;  /* 0x0000005368d0723e */ /* 0x008fe400048070ff */
[----:B--2---:R-:W-:Y:S01]  /*4c00*/  FMNMX.FTZ R99, R129, R124, !PT ;  /* 0x0000007c81637209 */ /* 0x004fe20007810000 */
[----:B------:R-:W-:Y:S01]  /*4c10*/  IMAD.U32 R124, RZ, RZ, UR10 ;  /* 0x0000000aff7c7e24 */ /* 0x000fe2000f8e00ff */
[----:B------:R-:W-:-:S02]  /*4c20*/  F2FP.SATFINITE.E4M3.F32.PACK_AB_MERGE_C R208, R84, R79, R208 ;  /* 0x0000004f54d0723e */ /* 0x000fc400048070d0 */
[C---:B------:R-:W-:Y:S01]  /*4c30*/  FSETP.NEU.FTZ.AND P1, PT, R99.reuse, -INF , PT ;  /* 0xff8000006300780b */ /* 0x040fe20003f3d000 */
[----:B------:R-:W-:Y:S01]  /*4c40*/  FFMA.FTZ R124, R99, R124, -8 ;  /* 0xc1000000637c7423 */ /* 0x000fe2000001007c */
[----:B------:R-:W-:Y:S04]  /*4c50*/  MUFU.EX2 R112, R112 ;  /* 0x0000007000707308 */ /* 0x000fe80000000800 */
[----:B------:R-:W-:Y:S02]  /*4c60*/  FSEL R122, R124, RZ, P1 ;  /* 0x000000ff7c7a7208 */ /* 0x000fe40000800000 */
[----:B------:R-:W-:Y:S02]  /*4c70*/  PLOP3.LUT P1, PT, PT, PT, UP0, 0x80, 0x0 ;  /* 0x000000000000781c */ /* 0x000fe40003f2f008 */
        /* <DEDUP_REMOVED lines=18> */
[----:B------:R-:W-:Y:S01]  /*4da0*/  FADD.FTZ R51, R6, R31 ;  /* 0x0000001f06337221 */ /* 0x000fe20000010000 */
[----:B------:R-:W-:-:S01]  /*4db0*/  FFMA.FTZ R11, R15, UR10, -R122 ;  /* 0x0000000a0f0b7c23 */ /* 0x000fc2000801087a */
[--C-:B------:R-:W-:Y:S01]  /*4dc0*/  FFMA.FTZ R42, R43, UR10, -R122.reuse ;  /* 0x0000000a2b2a7c23 */ /* 0x100fe2000801087a */
[----:B------:R-:W-:-:S01]  /*4dd0*/  FFMA.FTZ R15, R45, UR10, -R122 ;  /* 0x0000000a2d0f7c23 */ /* 0x000fc2000801087a */
[--C-:B------:R-:W-:Y:S01]  /*4de0*/  FFMA.FTZ R43, R53, UR10, -R122.reuse ;  /* 0x0000000a352b7c23 */ /* 0x100fe2000801087a */
[----:B------:R-:W-:-:S01]  /*4df0*/  FFMA.FTZ R45, R47, UR10, -R122 ;  /* 0x0000000a2f2d7c23 */ /* 0x000fc2000801087a */
[----:B------:R-:W2:Y:S01]  /*4e00*/  MUFU.EX2 R124, R124 ;  /* 0x0000007c007c7308 */ /* 0x000ea20000000800 */
[----:B------:R-:W-:-:S01]  /*4e10*/  FFMA.FTZ R53, R56, UR10, -R122 ;  /* 0x0000000a38357c23 */ /* 0x000fc2000801087a */
[----:B------:R-:W-:Y:S01]  /*4e20*/  FFMA.FTZ R47, R58, UR10, -R122 ;  /* 0x0000000a3a2f7c23 */ /* 0x000fe2000801087a */
[----:B------:R-:W-:-:S01]  /*4e30*/  FADD.FTZ R56, R34, R51 ;  /* 0x0000003322387221 */ /* 0x000fc20000010000 */
[--C-:B------:R-:W-:Y:S01]  /*4e40*/  FFMA.FTZ R135, R44, UR10, -R122.reuse ;  /* 0x0000000a2c877c23 */ /* 0x100fe2000801087a */
[----:B------:R-:W-:-:S01]  /*4e50*/  FFMA.FTZ R44, R54, UR10, -R122 ;  /* 0x0000000a362c7c23 */ /* 0x000fc2000801087a */
[----:B------:R-:W-:Y:S01]  /*4e60*/  FFMA.FTZ R54, R59, UR10, -R122 ;  /* 0x0000000a3b367c23 */ /* 0x000fe2000801087a */
[----:B------:R-:W-:-:S01]  /*4e70*/  FADD.FTZ R56, R39, R56 ;  /* 0x0000003827387221 */ /* 0x000fc20000010000 */
        /* <DEDUP_REMOVED lines=10> */
[----:B------:R-:W-:Y:S01]  /*4f20*/  FADD.FTZ R57, R35, R56 ;  /* 0x0000003823397221 */ /* 0x000fe20000010000 */
[----:B------:R-:W-:-:S01]  /*4f30*/  FFMA.FTZ R25, R25, UR10, -R122 ;  /* 0x0000000a19197c23 */ /* 0x000fc2000801087a */
[--C-:B0-----:R-:W-:Y:S01]  /*4f40*/  FFMA.FTZ R5, R26, UR10, -R122.reuse ;  /* 0x0000000a1a057c23 */ /* 0x101fe2000801087a */
[----:B------:R-:W-:-:S01]  /*4f50*/  FFMA.FTZ R26, R27, UR10, -R122 ;  /* 0x0000000a1b1a7c23 */ /* 0x000fc2000801087a */
[----:B------:R-:W-:Y:S01]  /*4f60*/  FADD.FTZ R56, R38, R57 ;  /* 0x0000003926387221 */ /* 0x000fe20000010000 */
[----:B------:R-:W-:-:S01]  /*4f70*/  FFMA.FTZ R48, R48, UR10, -R122 ;  /* 0x0000000a30307c23 */ /* 0x000fc2000801087a */
[----:B------:R-:W0:Y:S01]  /*4f80*/  MUFU.EX2 R10, R10 ;  /* 0x0000000a000a7308 */ /* 0x000e220000000800 */
[----:B---3--:R-:W-:-:S01]  /*4f90*/  FADD.FTZ R58, R129, R58 ;  /* 0x0000003a813a7221 */ /* 0x008fc20000010000 */
[----:B------:R-:W-:Y:S01]  /*4fa0*/  FADD.FTZ R57, R69, R56 ;  /* 0x0000003845397221 */ /* 0x000fe20000010000 */
[----:B------:R-:W-:-:S01]  /*4fb0*/  FFMA.FTZ R28, R28, UR10, -R122 ;  /* 0x0000000a1c1c7c23 */ /* 0x000fc2000801087a */
[--C-:B------:R-:W-:Y:S01]  /*4fc0*/  FFMA.FTZ R51, R61, UR10, -R122.reuse ;  /* 0x0000000a3d337c23 */ /* 0x100fe2000801087a */
[----:B------:R-:W-:-:S01]  /*4fd0*/  FFMA.FTZ R29, R29, UR10, -R122 ;  /* 0x0000000a1d1d7c23 */ /* 0x000fc2000801087a */
[----:B------:R-:W-:Y:S01]  /*4fe0*/  FADD.FTZ R57, R72, R57 ;  /* 0x0000003948397221 */ /* 0x000fe20000010000 */
[----:B------:R-:W-:-:S01]  /*4ff0*/  FFMA.FTZ R24, R24, UR10, -R122 ;  /* 0x0000000a18187c23 */ /* 0x000fc2000801087a */
[----:B------:R-:W2:Y:S01]  /*5000*/  MUFU.EX2 R126, R126 ;  /* 0x0000007e007e7308 */ /* 0x000ea20000000800 */
[----:B-1----:R-:W-:-:S01]  /*5010*/  FADD.FTZ R59, R9, R58 ;  /* 0x0000003a093b7221 */ /* 0x002fc20000010000 */
[----:B------:R-:W-:Y:S01]  /*5020*/  FADD.FTZ R60, R70, R57 ;  /* 0x00000039463c7221 */ /* 0x000fe20000010000 */
        /* <DEDUP_REMOVED lines=10> */
[----:B------:R-:W-:Y:S01]  /*50d0*/  F2FP.SATFINITE.E4M3.F32.PACK_AB_MERGE_C R124, R129, R124, RZ ;  /* 0x0000007c817c723e */ /* 0x000fe200048070ff */
[--C-:B------:R-:W-:Y:S01]  /*50e0*/  FFMA.FTZ R67, R67, UR10, -R122.reuse ;  /* 0x0000000a43437c23 */ /* 0x100fe2000801087a */
[----:B------:R-:W-:-:S01]  /*50f0*/  FFMA.FTZ R68, R68, UR10, -R122 ;  /* 0x0000000a44447c23 */ /* 0x000fc2000801087a */
[----:B------:R-:W0:Y:S01]  /*5100*/  MUFU.EX2 R11, R11 ;  /* 0x0000000b000b7308 */ /* 0x000e220000000800 */
[----:B--2---:R-:W-:-:S01]  /*5110*/  FADD.FTZ R58, R126, R59 ;  /* 0x0000003b7e3a7221 */ /* 0x004fc20000010000 */
[----:B------:R-:W-:Y:S01]  /*5120*/  FADD.FTZ R59, R71, R60 ;  /* 0x0000003c473b7221 */ /* 0x000fe20000010000 */
[----:B------:R-:W-:Y:S01]  /*5130*/  F2FP.SATFINITE.E4M3.F32.PACK_AB_MERGE_C R201, R8, R7, R124 ;  /* 0x0000000708c9723e */ /* 0x000fe2000480707c */
[--C-:B------:R-:W-:Y:S01]  /*5140*/  FFMA.FTZ R128, R128, UR10, -R122.reuse ;  /* 0x0000000a80807c23 */ /* 0x100fe2000801087a */
[----:B------:R-:W-:-:S01]  /*5150*/  FFMA.FTZ R131, R131, UR10, -R122 ;  /* 0x0000000a83837c23 */ /* 0x000fc2000801087a */
[----:B------:R-:W-:Y:S01]  /*5160*/  FADD.FTZ R60, R74, R59 ;  /* 0x0000003b4a3c7221 */ /* 0x000fe20000010000 */
[----:B------:R-:W-:-:S01]  /*5170*/  FFMA.FTZ R125, R125, UR10, -R122 ;  /* 0x0000000a7d7d7c23 */ /* 0x000fc2000801087a */
[----:B------:R-:W2:Y:S01]  /*5180*/  MUFU.EX2 R12, R12 ;  /* 0x0000000c000c7308 */ /* 0x000ea20000000800 */
[----:B-1----:R-:W-:-:S01]  /*5190*/  FADD.FTZ R58, R133, R58 ;  /* 0x0000003a853a7221 */ /* 0x002fc20000010000 */
[----:B------:R-:W-:Y:S01]  /*51a0*/  FADD.FTZ R60, R75, R60 ;  /* 0x0000003c4b3c7221 */ /* 0x000fe20000010000 */
[----:B------:R-:W-:Y:S01]  /*51b0*/  F2FP.SATFINITE.E4M3.F32.PACK_AB_MERGE_C R126, R133, R126, RZ ;  /* 0x0000007e857e723e */ /* 0x000fe200048070ff */
[----:B------:R-:W-:Y:S01]  /*51c0*/  FFMA.FTZ R127, R127, UR10, -R122 ;  /* 0x0000000a7f7f7c23 */ /* 0x000fe2000801087a */
[----:B------:R-:W-:Y:S01]  /*51d0*/  F2FP.SATFINITE.E4M3.F32.PACK_AB_MERGE_C R210, R112, R105, RZ ;  /* 0x0000006970d2723e */ /* 0x000fe200048070ff */
[----:B------:R-:W-:Y:S01]  /*51e0*/  FADD.FTZ R59, R73, R60 ;  /* 0x0000003c493b7221 */ /* 0x000fe20000010000 */
[----:B------:R-:W-:Y:S01]  /*51f0*/  F2FP.SATFINITE.E4M3.F32.PACK_AB_MERGE_C R203, R10, R9, R126 ;  /* 0x000000090acb723e */ /* 0x000fe2000480707e */
[----:B------:R-:W1:Y:S01]  /*5200*/  MUFU.EX2 R21, R21 ;  /* 0x0000001500157308 */ /* 0x000e620000000800 */
[----:B0-----:R-:W-:-:S01]  /*5210*/  FADD.FTZ R57, R11, R58 ;  /* 0x0000003a0b397221 */ /* 0x001fc20000010000 */
[----:B------:R-:W-:Y:S01]  /*5220*/  F2FP.SATFINITE.E4M3.F32.PACK_AB_MERGE_C R210, R106, R103, R210 ;  /* 0x000000676ad2723e */ /* 0x000fe200048070d2 */
[----:B------:R-:W-:-:S02]  /*5230*/  IMAD.MOV.U32 R75, RZ, RZ, R87 ;  /* 0x000000ffff4b7224 */ /* 0x000fc400078e0057 */
[--C-:B------:R-:W-:Y:S02]  /*5240*/  IMAD.MOV.U32 R74, RZ, RZ, R87.reuse ;  /* 0x000000ffff4a7224 */ /* 0x100fe400078e0057 */
[----:B------:R-:W-:Y:S01]  /*5250*/  IMAD.MOV.U32 R73, RZ, RZ, R87 ;  /* 0x000000ffff497224 */ /* 0x000fe200078e0057 */
[----:B------:R-:W0:Y:S01]  /*5260*/  MUFU.EX2 R130, R130 ;  /* 0x0000008200827308 */ /* 0x000e220000000800 */
[----:B--2---:R-:W-:-:S01]  /*5270*/  FADD.FTZ R58, R12, R57 ;  /* 0x000000390c3a7221 */ /* 0x004fc20000010000 */
[--C-:B------:R-:W-:Y:S02]  /*5280*/  IMAD.MOV.U32 R72, RZ, RZ, R87.reuse ;  /* 0x000000ffff487224 */ /* 0x100fe400078e0057 */
[--C-:B------:R-:W-:Y:S02]  /*5290*/  IMAD.MOV.U32 R71, RZ, RZ, R87.reuse ;  /* 0x000000ffff477224 */ /* 0x100fe400078e0057 */
[----:B------:R-:W-:Y:S02]  /*52a0*/  IMAD.MOV.U32 R70, RZ, RZ, R87 ;  /* 0x000000ffff467224 */ /* 0x000fe400078e0057 */
[----:B------:R-:W2:Y:S01]  /*52b0*/  MUFU.EX2 R13, R13 ;  /* 0x0000000d000d7308 */ /* 0x000ea20000000800 */
[----:B-1----:R-:W-:-:S01]  /*52c0*/  FADD.FTZ R57, R21, R58 ;  /* 0x0000003a15397221 */ /* 0x002fc20000010000 */
[----:B------:R-:W-:-:S02]  /*52d0*/  IMAD.MOV.U32 R69, RZ, RZ, R87 ;  /* 0x000000ffff457224 */ /* 0x000fc400078e0057 */
[--C-:B------:R-:W-:Y:S02]  /*52e0*/  IMAD.MOV.U32 R62, RZ, RZ, R87.reuse ;  /* 0x000000ffff3e7224 */ /* 0x100fe400078e0057 */
[----:B------:R-:W-:Y:S02]  /*52f0*/  IMAD.MOV.U32 R35, RZ, RZ, R87 ;  /* 0x000000ffff237224 */ /* 0x000fe400078e0057 */
[----:B------:R-:W1:Y:S01]  /*5300*/  MUFU.EX2 R14, R14 ;  /* 0x0000000e000e7308 */ /* 0x000e620000000800 */
[----:B0-----:R-:W-:-:S01]  /*5310*/  FADD.FTZ R58, R130, R57 ;  /* 0x00000039823a7221 */ /* 0x001fc20000010000 */
[----:B------:R-:W-:Y:S01]  /*5320*/  FFMA.FTZ R57, R30, UR10, -R122 ;  /* 0x0000000a1e397c23 */ /* 0x000fe2000801087a */
[----:B------:R-:W-:-:S01]  /*5330*/  FADD.FTZ R30, R76, R59 ;  /* 0x0000003b4c1e7221 */ /* 0x000fc20000010000 */
[----:B------:R-:W-:Y:S01]  /*5340*/  F2FP.SATFINITE.E4M3.F32.PACK_AB_MERGE_C R130, R130, R21, RZ ;  /* 0x000000158282723e */ /* 0x000fe200048070ff */
[----:B------:R-:W-:Y:S02]  /*5350*/  IMAD.MOV.U32 R76, RZ, RZ, R87 ;  /* 0x000000ffff4c7224 */ /* 0x000fe400078e0057 */
[----:B------:R-:W-:Y:S01]  /*5360*/  FADD.FTZ R59, R77, R30 ;  /* 0x0000001e4d3b7221 */ /* 0x000fe20000010000 */
[----:B------:R-:W0:Y:S01]  /*5370*/  MUFU.EX2 R42, R42 ;  /* 0x0000002a002a7308 */ /* 0x000e220000000800 */
[----:B------:R-:W-:-:S02]  /*5380*/  F2FP.SATFINITE.E4M3.F32.PACK_AB_MERGE_C R205, R12, R11, R130 ;  /* 0x0000000b0ccd723e */ /* 0x000fc40004807082 */
[----:B------:R-:W-:-:S05]  /*5390*/  MOV R77, R87 ;  /* 0x00000057004d7202 */ /* 0x000fca0000000f00 */
[----:B------:R-:W3:Y:S08]  /*53a0*/  MUFU.EX2 R135, R135 ;  /* 0x0000008700877308 */ /* 0x000ef00000000800 */
[----:B------:R-:W4:Y:S08]  /*53b0*/  MUFU.EX2 R15, R15 ;  /* 0x0000000f000f7308 */ /* 0x000f300000000800 */
[----:B------:R2:W-:Y:S08]  /*53c0*/  MUFU.EX2 R27, R25 ;  /* 0x00000019001b7308 */ /* 0x0005f00000000800 */
[----:B------:R-:W5:Y:S01]  /*53d0*/  MUFU.EX2 R20, R20 ;  /* 0x0000001400147308 */ /* 0x000f620000000800 */
[----:B--2---:R-:W-:-:S01]  /*53e0*/  FADD.FTZ R25, R13, R58 ;  /* 0x0000003a0d197221 */ /* 0x004fc20000010000 */
[----:B------:R-:W-:Y:S01]  /*53f0*/  FFMA.FTZ R58, R32, UR10, -R122 ;  /* 0x0000000a203a7c23 */ /* 0x000fe2000801087a */
[----:B------:R-:W-:-:S01]  /*5400*/  FADD.FTZ R32, R80, R59 ;  /* 0x0000003b50207221 */ /* 0x000fc20000010000 */
[----:B------:R-:W-:Y:S01]  /*5410*/  FFMA.FTZ R122, R123, UR10, -R122 ;  /* 0x0000000a7b7a7c23 */ /* 0x000fe2000801087a */
[----:B-1----:R-:W-:-:S01]  /*5420*/  FADD.FTZ R25, R14, R25 ;  /* 0x000000190e197221 */ /* 0x002fc20000010000 */
[----:B------:R-:W-:-:S02]  /*5430*/  IMAD.MOV.U32 R80, RZ, RZ, R87 ;  /* 0x000000ffff507224 */ /* 0x000fc400078e0057 */
[----:B------:R-:W1:Y:S01]  /*5440*/  MUFU.EX2 R45, R45 ;  /* 0x0000002d002d7308 */ /* 0x000e620000000800 */
[----:B0-----:R-:W-:-:S01]  /*5450*/  FADD.FTZ R30, R42, R25 ;  /* 0x000000192a1e7221 */ /* 0x001fc20000010000 */
[----:B------:R-:W-:Y:S01]  /*5460*/  FADD.FTZ R25, R79, R32 ;  /* 0x000000204f197221 */ /* 0x000fe20000010000 */
[----:B------:R-:W-:Y:S02]  /*5470*/  IMAD.MOV.U32 R79, RZ, RZ, R87 ;  /* 0x000000ffff4f7224 */ /* 0x000fe400078e0057 */
[----:B---3--:R-:W-:Y:S01]  /*5480*/  FADD.FTZ R30, R135, R30 ;  /* 0x0000001e871e7221 */ /* 0x008fe20000010000 */
[----:B------:R-:W-:-:S01]  /*5490*/  FADD.FTZ R32, R84, R25 ;  /* 0x0000001954207221 */ /* 0x000fc20000010000 */
[----:B------:R-:W-:Y:S01]  /*54a0*/  F2FP.SATFINITE.E4M3.F32.PACK_AB_MERGE_C R135, R135, R42, RZ ;  /* 0x0000002a8787723e */ /* 0x000fe200048070ff */
[----:B------:R-:W0:Y:S01]  /*54b0*/  MUFU.EX2 R48, R48 ;  /* 0x0000003000307308 */ /* 0x000e220000000800 */
[----:B----4-:R-:W-:-:S01]  /*54c0*/  FADD.FTZ R59, R15, R30 ;  /* 0x0000001e0f3b7221 */ /* 0x010fc20000010000 */
[----:B------:R-:W-:Y:S01]  /*54d0*/  FADD.FTZ R25, R83, R32 ;  /* 0x0000002053197221 */ /* 0x000fe20000010000 */
[----:B------:R-:W-:Y:S01]  /*54e0*/  F2FP.SATFINITE.E4M3.F32.PACK_AB_MERGE_C R207, R14, R13, R135 ;  /* 0x0000000d0ecf723e */ /* 0x000fe20004807087 */
[----:B------:R-:W-:-:S02]  /*54f0*/  IMAD.MOV.U32 R84, RZ, RZ, R87 ;  /* 0x000000ffff547224 */ /* 0x000fc400078e0057 */
[----:B-----5:R-:W-:-:S01]  /*5500*/  FADD.FTZ R60, R20, R59 ;  /* 0x0000003b143c7221 */ /* 0x020fc20000010000 */
[----:B------:R-:W-:Y:S01]  /*5510*/  FADD.FTZ R32, R104, R25 ;  /* 0x0000001968207221 */ /* 0x000fe20000010000 */
[----:B------:R-:W-:Y:S01]  /*5520*/  IMAD.MOV.U32 R83, RZ, RZ, R87 ;  /* 0x000000ffff537224 */ /* 0x000fe200078e0057 */
[----:B------:R-:W2:Y:S01]  /*5530*/  MUFU.EX2 R40, R40 ;  /* 0x0000002800287308 */ /* 0x000ea20000000800 */
[----:B-1----:R-:W-:-:S01]  /*5540*/  FADD.FTZ R59, R45, R60 ;  /* 0x0000003c2d3b7221 */ /* 0x002fc20000010000 */
[----:B------:R-:W-:Y:S01]  /*5550*/  FADD.FTZ R61, R103, R32 ;  /* 0x00000020673d7221 */ /* 0x000fe20000010000 */
[----:B------:R-:W-:-:S03]  /*5560*/  IMAD.MOV.U32 R60, RZ, RZ, R87 ;  /* 0x000000ffff3c7224 */ /* 0x000fc600078e0057 */
[----:B------:R-:W-:Y:S01]  /*5570*/  FADD.FTZ R32, R106, R61 ;  /* 0x0000003d6a207221 */ /* 0x000fe20000010000 */
[----:B------:R-:W-:Y:S01]  /*5580*/  MOV R61, R87 ;  /* 0x00000057003d7202 */ /* 0x000fe20000000f00 */
        /* <DEDUP_REMOVED lines=8> */
[----:B------:R-:W-:-:S07]  /*5610*/  MOV R45, R87 ;  /* 0x00000057002d7202 */ /* 0x000fce0000000f00 */
[----:B------:R-:W3:Y:S08]  /*5620*/  MUFU.EX2 R50, R50 ;  /* 0x0000003200327308 */ /* 0x000ef00000000800 */
[----:B------:R-:W4:Y:S08]  /*5630*/  MUFU.EX2 R43, R43 ;  /* 0x0000002b002b7308 */ /* 0x000f300000000800 */
[----:B------:R2:W-:Y:S08]  /*5640*/  MUFU.EX2 R30, R28 ;  /* 0x0000001c001e7308 */ /* 0x0005f00000000800 */
[----:B------:R-:W-:Y:S01]  /*5650*/  MUFU.EX2 R44, R44 ;  /* 0x0000002c002c7308 */ /* 0x000fe20000000800 */
[----:B--2---:R-:W-:-:S01]  /*5660*/  FADD.FTZ R28, R40, R59 ;  /* 0x0000003b281c7221 */ /* 0x004fc20000010000 */
[----:B------:R-:W-:-:S03]  /*5670*/  IMAD.MOV.U32 R59, RZ, RZ, R87 ;  /* 0x000000ffff3b7224 */ /* 0x000fc600078e0057 */
[----:B-1----:R-:W-:-:S03]  /*5680*/  FADD.FTZ R34, R41, R28 ;  /* 0x0000001c29227221 */ /* 0x002fc60000010000 */
[----:B------:R-:W1:Y:S08]  /*5690*/  MUFU.EX2 R89, R89 ;  /* 0x0000005900597308 */ /* 0x000e700000000800 */
[----:B------:R-:W2:Y:S08]  /*56a0*/  MUFU.EX2 R52, R52 ;  /* 0x0000003400347308 */ /* 0x000eb00000000800 */
[----:B------:R0:W-:Y:S08]  /*56b0*/  MUFU.EX2 R25, R29 ;  /* 0x0000001d00197308 */ /* 0x0001f00000000800 */
[----:B------:R-:W5:Y:S01]  /*56c0*/  MUFU.EX2 R90, R90 ;  /* 0x0000005a005a7308 */ /* 0x000f620000000800 */
[----:B0-----:R-:W-:-:S01]  /*56d0*/  FADD.FTZ R29, R49, R34 ;  /* 0x00000022311d7221 */ /* 0x001fc20000010000 */
[----:B------:R-:W-:Y:S01]  /*56e0*/  FADD.FTZ R34, R108, R39 ;  /* 0x000000276c227221 */ /* 0x000fe20000010000 */
[----:B---3--:R-:W-:-:S02]  /*56f0*/  F2FP.SATFINITE.E4M3.F32.PACK_AB_MERGE_C R49, R50, R49, RZ ;  /* 0x000000313231723e */ /* 0x008fc400048070ff */
[----:B------:R-:W-:Y:S01]  /*5700*/  FADD.FTZ R32, R50, R29 ;  /* 0x0000001d32207221 */ /* 0x000fe20000010000 */
[----:B------:R-:W-:-:S01]  /*5710*/  FADD.FTZ R34, R109, R34 ;  /* 0x000000226d227221 */ /* 0x000fc20000010000 */
[----:B------:R-:W-:Y:S01]  /*5720*/  F2FP.SATFINITE.E4M3.F32.PACK_AB_MERGE_C R211, R41, R40, R49 ;  /* 0x0000002829d3723e */ /* 0x000fe20004807031 */
[----:B------:R-:W0:Y:S01]  /*5730*/  MUFU.EX2 R53, R53 ;  /* 0x0000003500357308 */ /* 0x000e220000000800 */
[----:B----4-:R-:W-:-:S01]  /*5740*/  FADD.FTZ R29, R43, R32 ;  /* 0x000000202b1d7221 */ /* 0x010fc20000010000 */
[----:B-1----:R-:W-:Y:S01]  /*5750*/  FADD.FTZ R39, R89, R34 ;  /* 0x0000002259277221 */ /* 0x002fe20000010000 */
[----:B------:R-:W-:Y:S02]  /*5760*/  IMAD.MOV.U32 R50, RZ, RZ, R87 ;  /* 0x000000ffff327224 */ /* 0x000fe400078e0057 */
[----:B------:R-:W-:Y:S01]  /*5770*/  FADD.FTZ R29, R44, R29 ;  /* 0x0000001d2c1d7221 */ /* 0x000fe20000010000 */
[----:B------:R-:W-:Y:S02]  /*5780*/  IMAD.MOV.U32 R49, RZ, RZ, R87 ;  /* 0x000000ffff317224 */ /* 0x000fe400078e0057 */
[----:B------:R-:W1:Y:S01]  /*5790*/  MUFU.EX2 R46, R46 ;  /* 0x0000002e002e7308 */ /* 0x000e620000000800 */
[----:B--2---:R-:W-:-:S01]  /*57a0*/  FADD.FTZ R34, R52, R29 ;  /* 0x0000001d34227221 */ /* 0x004fc20000010000 */
[C---:B-----5:R-:W-:Y:S01]  /*57b0*/  FADD.FTZ R39, R90.reuse, R39 ;  /* 0x000000275a277221 */ /* 0x060fe20000010000 */
[----:B------:R-:W-:Y:S01]  /*57c0*/  F2FP.SATFINITE.E4M3.F32.PACK_AB_MERGE_C R212, R90, R89, RZ ;  /* 0x000000595ad4723e */ /* 0x000fe200048070ff */
[----:B------:R-:W-:-:S02]  /*57d0*/  IMAD.MOV.U32 R41, RZ, RZ, R87 ;  /* 0x000000ffff297224 */ /* 0x000fc400078e0057 */
[----:B------:R-:W-:Y:S01]  /*57e0*/  IMAD.MOV.U32 R40, RZ, RZ, R87 ;  /* 0x000000ffff287224 */ /* 0x000fe200078e0057 */
[----:B------:R-:W-:Y:S01]  /*57f0*/  F2FP.SATFINITE.E4M3.F32.PACK_AB_MERGE_C R212, R109, R108, R212 ;  /* 0x0000006c6dd4723e */ /* 0x000fe200048070d4 */
        /* <DEDUP_REMOVED lines=8> */
[--C-:B------:R-:W-:Y:S02]  /*5880*/  IMAD.MOV.U32 R52, RZ, RZ, R87.reuse ;  /* 0x000000ffff347224 */ /* 0x100fe400078e0057 */
[--C-:B------:R-:W-:Y:S02]  /*5890*/  IMAD.MOV.U32 R44, RZ, RZ, R87.reuse ;  /* 0x000000ffff2c7224 */ /* 0x100fe400078e0057 */
[----:B------:R-:W-:Y:S02]  /*58a0*/  IMAD.MOV.U32 R43, RZ, RZ, R87 ;  /* 0x000000ffff2b7224 */ /* 0x000fe400078e0057 */
[----:B------:R-:W1:Y:S01]  /*58b0*/  MUFU.EX2 R54, R54 ;  /* 0x0000003600367308 */ /* 0x000e620000000800 */
[----:B--2---:R-:W-:-:S04]  /*58c0*/  FADD.FTZ R29, R93, R34 ;  /* 0x000000225d1d7221 */ /* 0x004fc80000010000 */
[----:B------:R-:W-:-:S03]  /*58d0*/  FADD.FTZ R34, R92, R29 ;  /* 0x0000001d5c227221 */ /* 0x000fc60000010000 */
[----:B------:R-:W2:Y:S01]  /*58e0*/  MUFU.EX2 R113, R113 ;  /* 0x0000007100717308 */ /* 0x000ea20000000800 */
[----:B0-----:R-:W-:-:S07]  /*58f0*/  FADD.FTZ R39, R47, R42 ;  /* 0x0000002a2f277221 */ /* 0x001fce0000010000 */
[----:B------:R-:W0:Y:S01]  /*5900*/  MUFU.EX2 R55, R55 ;  /* 0x0000003700377308 */ /* 0x000e220000000800 */
[----:B-1----:R-:W-:-:S01]  /*5910*/  FADD.FTZ R42, R54, R39 ;  /* 0x00000027362a7221 */ /* 0x002fc20000010000 */
[----:B------:R-:W-:-:S06]  /*5920*/  IMAD.MOV.U32 R39, RZ, RZ, R87 ;  /* 0x000000ffff277224 */ /* 0x000fcc00078e0057 */
[----:B------:R-:W1:Y:S01]  /*5930*/  MUFU.EX2 R51, R51 ;  /* 0x0000003300337308 */ /* 0x000e620000000800 */
[----:B--2---:R-:W-:-:S01]  /*5940*/  FADD.FTZ R34, R113, R34 ;  /* 0x0000002271227221 */ /* 0x004fc20000010000 */
[----:B------:R-:W-:-:S03]  /*5950*/  F2FP.SATFINITE.E4M3.F32.PACK_AB_MERGE_C R214, R113, R92, RZ ;  /* 0x0000005c71d6723e */ /* 0x000fc600048070ff */
[----:B------:R-:W-:Y:S01]  /*5960*/  FADD.FTZ R29, R95, R34 ;  /* 0x000000225f1d7221 */ /* 0x000fe20000010000 */
[----:B------:R-:W-:Y:S02]  /*5970*/  F2FP.SATFINITE.E4M3.F32.PACK_AB_MERGE_C R214, R93, R88, R214 ;  /* 0x000000585dd6723e */ /* 0x000fe400048070d6 */
[----:B------:R-:W2:Y:S01]  /*5980*/  MUFU.EX2 R24, R24 ;  /* 0x0000001800187308 */ /* 0x000ea20000000800 */
[----:B0-----:R-:W-:-:S01]  /*5990*/  FADD.FTZ R42, R55, R42 ;  /* 0x0000002a372a7221 */ /* 0x001fc20000010000 */
[----:B------:R-:W-:Y:S01]  /*59a0*/  FADD.FTZ R29, R96, R29 ;  /* 0x0000001d601d7221 */ /* 0x000fe20000010000 */
[----:B------:R-:W-:Y:S01]  /*59b0*/  F2FP.SATFINITE.E4M3.F32.PACK_AB_MERGE_C R54, R55, R54, RZ ;  /* 0x000000363736723e */ /* 0x000fe200048070ff */
[----:B------:R-:W-:Y:S02]  /*59c0*/  IMAD.MOV.U32 R55, RZ, RZ, R87 ;  /* 0x000000ffff377224 */ /* 0x000fe400078e0057 */
[----:B------:R-:W-:-:S01]  /*59d0*/  FADD.FTZ R6, R100, R29 ;  /* 0x0000001d64067221 */ /* 0x000fc20000010000 */
[----:B------:R-:W-:Y:S01]  /*59e0*/  F2FP.SATFINITE.E4M3.F32.PACK_AB_MERGE_C R100, R115, R100, RZ ;  /* 0x000000647364723e */ /* 0x000fe200048070ff */
[----:B------:R-:W0:Y:S01]  /*59f0*/  MUFU.EX2 R56, R56 ;  /* 0x0000003800387308 */ /* 0x000e220000000800 */
[----:B-1----:R-:W-:-:S01]  /*5a00*/  FADD.FTZ R31, R51, R42 ;  /* 0x0000002a331f7221 */ /* 0x002fc20000010000 */
[----:B------:R-:W-:Y:S01]  /*5a10*/  FADD.FTZ R115, R115, R6 ;  /* 0x0000000673737221 */ /* 0x000fe20000010000 */
[----:B------:R-:W-:Y:S01]  /*5a20*/  F2FP.SATFINITE.E4M3.F32.PACK_AB_MERGE_C R215, R47, R46, R54 ;  /* 0x0000002e2fd7723e */ /* 0x000fe20004807036 */
[--C-:B------:R-:W-:Y:S01]  /*5a30*/  IMAD.MOV.U32 R54, RZ, RZ, R87.reuse ;  /* 0x000000ffff367224 */ /* 0x100fe200078e0057 */
[----:B------:R-:W-:Y:S01]  /*5a40*/  F2FP.SATFINITE.E4M3.F32.PACK_AB_MERGE_C R216, R96, R95, R100 ;  /* 0x0000005f60d8723e */ /* 0x000fe20004807064 */
[----:B------:R-:W-:-:S02]  /*5a50*/  IMAD.MOV.U32 R47, RZ, RZ, R87 ;  /* 0x000000ffff2f7224 */ /* 0x000fc400078e0057 */
[----:B------:R-:W1:Y:S01]  /*5a60*/  MUFU.EX2 R78, R78 ;  /* 0x0000004e004e7308 */ /* 0x000e620000000800 */
[----:B--2---:R-:W-:-:S01]  /*5a70*/  FADD.FTZ R31, R24, R31 ;  /* 0x0000001f181f7221 */ /* 0x004fc20000010000 */
[--C-:B------:R-:W-:Y:S02]  /*5a80*/  IMAD.MOV.U32 R46, RZ, RZ, R87.reuse ;  /* 0x000000ffff2e7224 */ /* 0x100fe400078e0057 */
[----:B------:R-:W-:-:S04]  /*5a90*/  IMAD.MOV.U32 R42, RZ, RZ, R87 ;  /* 0x000000ffff2a7224 */ /* 0x000fc800078e0057 */
[----:B------:R-:W2:Y:S01]  /*5aa0*/  MUFU.EX2 R5, R5 ;  /* 0x0000000500057308 */ /* 0x000ea20000000800 */
[----:B0-----:R-:W-:-:S01]  /*5ab0*/  FADD.FTZ R34, R56, R31 ;  /* 0x0000001f38227221 */ /* 0x001fc20000010000 */
[----:B------:R-:W-:-:S03]  /*5ac0*/  F2FP.SATFINITE.E4M3.F32.PACK_AB_MERGE_C R56, R27, R56, RZ ;  /* 0x000000381b38723e */ /* 0x000fc600048070ff */
[----:B------:R-:W-:Y:S01]  /*5ad0*/  FADD.FTZ R34, R27, R34 ;  /* 0x000000221b227221 */ /* 0x000fe20000010000 */
[----:B------:R-:W-:Y:S01]  /*5ae0*/  F2FP.SATFINITE.E4M3.F32.PACK_AB_MERGE_C R217, R24, R51, R56 ;  /* 0x0000003318d9723e */ /* 0x000fe20004807038 */
[----:B------:R-:W-:Y:S01]  /*5af0*/  IMAD.MOV.U32 R56, RZ, RZ, R87 ;  /* 0x000000ffff387224 */ /* 0x000fe200078e0057 */
[----:B------:R-:W0:Y:S01]  /*5b00*/  MUFU.EX2 R81, R81 ;  /* 0x0000005100517308 */ /* 0x000e220000000800 */
[----:B-1----:R-:W-:-:S01]  /*5b10*/  FADD.FTZ R6, R78, R115 ;  /* 0x000000734e067221 */ /* 0x002fc20000010000 */
[--C-:B------:R-:W-:Y:S02]  /*5b20*/  IMAD.MOV.U32 R51, RZ, RZ, R87.reuse ;  /* 0x000000ffff337224 */ /* 0x100fe400078e0057 */
[----:B------:R-:W-:-:S04]  /*5b30*/  IMAD.MOV.U32 R24, RZ, RZ, R87 ;  /* 0x000000ffff187224 */ /* 0x000fc800078e0057 */
        /* <DEDUP_REMOVED lines=10> */
[----:B------:R-:W-:-:S03]  /*5be0*/  F2FP.SATFINITE.E4M3.F32.PACK_AB_MERGE_C R63, R30, R63, RZ ;  /* 0x0000003f1e3f723e */ /* 0x000fc600048070ff */
[----:B------:R-:W-:Y:S01]  /*5bf0*/  FADD.FTZ R30, R30, R27 ;  /* 0x0000001b1e1e7221 */ /* 0x000fe20000010000 */
[----:B------:R-:W-:Y:S01]  /*5c00*/  F2FP.SATFINITE.E4M3.F32.PACK_AB_MERGE_C R219, R26, R5, R63 ;  /* 0x000000051adb723e */ /* 0x000fe2000480703f */
[----:B------:R-:W-:Y:S01]  /*5c10*/  IMAD.MOV.U32 R63, RZ, RZ, R87 ;  /* 0x000000ffff3f7224 */ /* 0x000fe200078e0057 */
[----:B------:R-:W0:Y:S01]  /*5c20*/  MUFU.EX2 R121, R121 ;  /* 0x0000007900797308 */ /* 0x000e220000000800 */
[C---:B-1----:R-:W-:Y:S01]  /*5c30*/  F2FP.SATFINITE.E4M3.F32.PACK_AB_MERGE_C R82, R85.reuse, R82, RZ ;  /* 0x000000525552723e */ /* 0x042fe200048070ff */
[----:B------:R-:W-:Y:S01]  /*5c40*/  FADD.FTZ R85, R85, R38 ;  /* 0x0000002655557221 */ /* 0x000fe20000010000 */
[----:B------:R-:W-:-:S01]  /*5c50*/  FADD.FTZ R27, R25, R30 ;  /* 0x0000001e191b7221 */ /* 0x000fc20000010000 */
[--C-:B------:R-:W-:Y:S01]  /*5c60*/  IMAD.MOV.U32 R38, RZ, RZ, R87.reuse ;  /* 0x000000ffff267224 */ /* 0x100fe200078e0057 */
[----:B------:R-:W-:Y:S01]  /*5c70*/  F2FP.SATFINITE.E4M3.F32.PACK_AB_MERGE_C R218, R81, R78, R82 ;  /* 0x0000004e51da723e */ /* 0x000fe20004807052 */
[----:B------:R-:W-:Y:S02]  /*5c80*/  IMAD.MOV.U32 R82, RZ, RZ, R87 ;  /* 0x000000ffff527224 */ /* 0x000fe400078e0057 */
[----:B------:R1:W3:Y:S01]  /*5c90*/  MUFU.EX2 R28, R64 ;  /* 0x00000040001c7308 */ /* 0x0002e20000000800 */
[----:B--2---:R-:W-:-:S01]  /*5ca0*/  FADD.FTZ R34, R120, R85 ;  /* 0x0000005578227221 */ /* 0x004fc20000010000 */
[----:B------:R-:W-:-:S02]  /*5cb0*/  IMAD.MOV.U32 R85, RZ, RZ, R87 ;  /* 0x000000ffff557224 */ /* 0x000fc400078e0057 */
[--C-:B------:R-:W-:Y:S02]  /*5cc0*/  IMAD.MOV.U32 R81, RZ, RZ, R87.reuse ;  /* 0x000000ffff517224 */ /* 0x100fe400078e0057 */
[----:B------:R-:W-:Y:S02]  /*5cd0*/  IMAD.MOV.U32 R78, RZ, RZ, R87 ;  /* 0x000000ffff4e7224 */ /* 0x000fe400078e0057 */
[----:B------:R-:W-:Y:S01]  /*5ce0*/  MUFU.EX2 R86, R86 ;  /* 0x0000005600567308 */ /* 0x000fe20000000800 */
[----:B0-----:R-:W-:-:S01]  /*5cf0*/  FADD.FTZ R29, R121, R34 ;  /* 0x00000022791d7221 */ /* 0x001fc20000010000 */
[--C-:B-1----:R-:W-:Y:S02]  /*5d00*/  IMAD.MOV.U32 R64, RZ, RZ, R87.reuse ;  /* 0x000000ffff407224 */ /* 0x102fe400078e0057 */
[--C-:B------:R-:W-:Y:S02]  /*5d10*/  IMAD.MOV.U32 R34, RZ, RZ, R87.reuse ;  /* 0x000000ffff227224 */ /* 0x100fe400078e0057 */
[----:B------:R-:W-:-:S02]  /*5d20*/  IMAD.MOV.U32 R26, RZ, RZ, R87 ;  /* 0x000000ffff1a7224 */ /* 0x000fc400078e0057 */
[----:B------:R-:W0:Y:S01]  /*5d30*/  MUFU.EX2 R91, R91 ;  /* 0x0000005b005b7308 */ /* 0x000e220000000800 */
[----:B---3--:R-:W-:-:S07]  /*5d40*/  FADD.FTZ R30, R28, R27 ;  /* 0x0000001b1c1e7221 */ /* 0x008fce0000010000 */
[----:B------:R-:W1:Y:S08]  /*5d50*/  MUFU.EX2 R57, R57 ;  /* 0x0000003900397308 */ /* 0x000e700000000800 */
[----:B------:R2:W3:Y:S01]  /*5d60*/  MUFU.EX2 R32, R65 ;  /* 0x0000004100207308 */ /* 0x0004e20000000800 */
[----:B0-----:R-:W-:Y:S01]  /*5d70*/  F2FP.SATFINITE.E4M3.F32.PACK_AB_MERGE_C R31, R91, R86, RZ ;  /* 0x000000565b1f723e */ /* 0x001fe200048070ff */
[----:B------:R-:W-:-:S03]  /*5d80*/  FADD.FTZ R86, R86, R29 ;  /* 0x0000001d56567221 */ /* 0x000fc60000010000 */
[----:B------:R-:W-:Y:S01]  /*5d90*/  F2FP.SATFINITE.E4M3.F32.PACK_AB_MERGE_C R220, R121, R120, R31 ;  /* 0x0000007879dc723e */ /* 0x000fe2000480701f */
[----:B------:R-:W-:-:S01]  /*5da0*/  FADD.FTZ R86, R91, R86 ;  /* 0x000000565b567221 */ /* 0x000fc20000010000 */
[----:B------:R-:W-:Y:S01]  /*5db0*/  IMAD.MOV.U32 R31, RZ, RZ, R87 ;  /* 0x000000ffff1f7224 */ /* 0x000fe200078e0057 */
[----:B------:R-:W-:Y:S01]  /*5dc0*/  MUFU.EX2 R101, R101 ;  /* 0x0000006500657308 */ /* 0x000fe20000000800 */
[----:B-1----:R-:W-:-:S01]  /*5dd0*/  FADD.FTZ R29, R57, R30 ;  /* 0x0000001e391d7221 */ /* 0x002fc20000010000 */
[----:B--2---:R-:W-:-:S06]  /*5de0*/  IMAD.MOV.U32 R65, RZ, RZ, R87 ;  /* 0x000000ffff417224 */ /* 0x004fcc00078e0057 */
[----:B------:R-:W0:Y:S01]  /*5df0*/  MUFU.EX2 R102, R102 ;  /* 0x0000006600667308 */ /* 0x000e220000000800 */
[----:B---3--:R-:W-:-:S01]  /*5e00*/  FADD.FTZ R29, R32, R29 ;  /* 0x0000001d201d7221 */ /* 0x008fc20000010000 */
[----:B------:R-:W-:Y:S01]  /*5e10*/  F2FP.SATFINITE.E4M3.F32.PACK_AB_MERGE_C R57, R32, R57, RZ ;  /* 0x000000392039723e */ /* 0x000fe200048070ff */
[----:B------:R-:W-:-:S03]  /*5e20*/  IMAD.MOV.U32 R32, RZ, RZ, R87 ;  /* 0x000000ffff207224 */ /* 0x000fc600078e0057 */
[----:B------:R-:W-:Y:S01]  /*5e30*/  F2FP.SATFINITE.E4M3.F32.PACK_AB_MERGE_C R221, R28, R25, R57 ;  /* 0x000000191cdd723e */ /* 0x000fe20004807039 */
[--C-:B------:R-:W-:Y:S01]  /*5e40*/  IMAD.MOV.U32 R57, RZ, RZ, R87.reuse ;  /* 0x000000ffff397224 */ /* 0x100fe200078e0057 */
        /* <DEDUP_REMOVED lines=8> */
[----:B------:R1:W3:Y:S01]  /*5ed0*/  MUFU.EX2 R21, R58 ;  /* 0x0000003a00157308 */ /* 0x0002e20000000800 */
[----:B--2---:R-:W-:-:S01]  /*5ee0*/  FADD.FTZ R8, R66, R29 ;  /* 0x0000001d42087221 */ /* 0x004fc20000010000 */
[----:B------:R-:W-:-:S06]  /*5ef0*/  MOV R29, R87 ;  /* 0x00000057001d7202 */ /* 0x000fcc0000000f00 */
[----:B------:R-:W2:Y:S01]  /*5f00*/  MUFU.EX2 R33, R33 ;  /* 0x0000002100217308 */ /* 0x000ea20000000800 */
[C---:B0-----:R-:W-:Y:S01]  /*5f10*/  F2FP.SATFINITE.E4M3.F32.PACK_AB_MERGE_C R222, R98.reuse, R97, R30 ;  /* 0x0000006162de723e */ /* 0x041fe2000480701e */
[----:B------:R-:W-:Y:S01]  /*5f20*/  FADD.FTZ R98, R98, R7 ;  /* 0x0000000762627221 */ /* 0x000fe20000010000 */
[--C-:B-1----:R-:W-:Y:S02]  /*5f30*/  IMAD.MOV.U32 R58, RZ, RZ, R87.reuse ;  /* 0x000000ffff3a7224 */ /* 0x102fe400078e0057 */
[----:B------:R-:W-:Y:S02]  /*5f40*/  IMAD.MOV.U32 R30, RZ, RZ, R87 ;  /* 0x000000ffff1e7224 */ /* 0x000fe400078e0057 */
[----:B------:R-:W-:-:S01]  /*5f50*/  FADD.FTZ R101, R101, R98 ;  /* 0x0000006265657221 */ /* 0x000fc20000010000 */
[----:B------:R-:W0:Y:S01]  /*5f60*/  MUFU.EX2 R36, R36 ;  /* 0x0000002400247308 */ /* 0x000e220000000800 */
[----:B---3--:R-:W-:-:S02]  /*5f70*/  FADD.FTZ R10, R21, R8 ;  /* 0x00000008150a7221 */ /* 0x008fc40000010000 */
[----:B------:R-:W-:-:S05]  /*5f80*/  FADD.FTZ R102, R102, R101 ;  /* 0x0000006566667221 */ /* 0x000fca0000010000 */
        /* <DEDUP_REMOVED lines=12> */
[----:B0-----:R-:W-:-:S07]  /*6050*/  FADD.FTZ R7, R107, R102 ;  /* 0x000000666b077221 */ /* 0x001fce0000010000 */
[----:B------:R0:W3:Y:S01]  /*6060*/  MUFU.EX2 R6, R67 ;  /* 0x0000004300067308 */ /* 0x0000e20000000800 */
[----:B--2---:R-:W-:-:S01]  /*6070*/  FADD.FTZ R9, R37, R36 ;  /* 0x0000002425097221 */ /* 0x004fc20000010000 */
[----:B------:R-:W-:-:S06]  /*6080*/  IMAD.MOV.U32 R36, RZ, RZ, R87 ;  /* 0x000000ffff247224 */ /* 0x000fcc00078e0057 */
[----:B------:R-:W2:Y:S01]  /*6090*/  MUFU.EX2 R68, R68 ;  /* 0x0000004400447308 */ /* 0x000ea20000000800 */
[C---:B-1----:R-:W-:Y:S01]  /*60a0*/  F2FP.SATFINITE.E4M3.F32.PACK_AB_MERGE_C R224, R110.reuse, R107, R10 ;  /* 0x0000006b6ee0723e */ /* 0x042fe2000480700a */
[----:B------:R-:W-:Y:S01]  /*60b0*/  FADD.FTZ R110, R110, R7 ;  /* 0x000000076e6e7221 */ /* 0x000fe20000010000 */
[----:B0-----:R-:W-:-:S03]  /*60c0*/  IMAD.MOV.U32 R67, RZ, RZ, R87 ;  /* 0x000000ffff437224 */ /* 0x001fc600078e0057 */
[----:B------:R-:W-:Y:S02]  /*60d0*/  FADD.FTZ R111, R111, R110 ;  /* 0x0000006e6f6f7221 */ /* 0x000fe40000010000 */
[----:B------:R-:W0:Y:S01]  /*60e0*/  MUFU.EX2 R27, R128 ;  /* 0x00000080001b7308 */ /* 0x000e220000000800 */
[----:B---3--:R-:W-:-:S01]  /*60f0*/  FADD.FTZ R9, R6, R9 ;  /* 0x0000000906097221 */ /* 0x008fc20000010000 */
[----:B------:R-:W-:-:S06]  /*6100*/  FADD.FTZ R111, R114, R111 ;  /* 0x0000006f726f7221 */ /* 0x000fcc0000010000 */
[----:B------:R-:W-:Y:S01]  /*6110*/  MUFU.EX2 R118, R118 ;  /* 0x0000007600767308 */ /* 0x000fe20000000800 */
[----:B--2---:R-:W-:-:S07]  /*6120*/  FADD.FTZ R10, R68, R9 ;  /* 0x00000009440a7221 */ /* 0x004fce0000010000 */
[----:B------:R-:W1:Y:S01]  /*6130*/  MUFU.EX2 R119, R119 ;  /* 0x0000007700777308 */ /* 0x000e620000000800 */
[----:B0-----:R-:W-:-:S01]  /*6140*/  FADD.FTZ R10, R27, R10 ;  /* 0x0000000a1b0a7221 */ /* 0x001fc20000010000 */
[----:B------:R-:W-:Y:S01]  /*6150*/  F2FP.SATFINITE.E4M3.F32.PACK_AB_MERGE_C R68, R27, R68, RZ ;  /* 0x000000441b44723e */ /* 0x000fe200048070ff */
[----:B------:R-:W-:-:S03]  /*6160*/  IMAD.MOV.U32 R27, RZ, RZ, R87 ;  /* 0x000000ffff1b7224 */ /* 0x000fc600078e0057 */
[----:B------:R-:W-:Y:S01]  /*6170*/  F2FP.SATFINITE.E4M3.F32.PACK_AB_MERGE_C R225, R6, R37, R68 ;  /* 0x0000002506e1723e */ /* 0x000fe20004807044 */
[--C-:B------:R-:W-:Y:S01]  /*6180*/  IMAD.MOV.U32 R68, RZ, RZ, R87.reuse ;  /* 0x000000ffff447224 */ /* 0x100fe200078e0057 */
[----:B------:R-:W0:Y:S01]  /*6190*/  MUFU.EX2 R116, R116 ;  /* 0x0000007400747308 */ /* 0x000e220000000800 */
[----:B------:R-:W-:-:S07]  /*61a0*/  IMAD.MOV.U32 R37, RZ, RZ, R87 ;  /* 0x000000ffff257224 */ /* 0x000fce00078e0057 */
[----:B------:R-:W2:Y:S01]  /*61b0*/  MUFU.EX2 R131, R131 ;  /* 0x0000008300837308 */ /* 0x000ea20000000800 */
[----:B-1----:R-:W-:-:S07]  /*61c0*/  F2FP.SATFINITE.E4M3.F32.PACK_AB_MERGE_C R7, R119, R118, RZ ;  /* 0x000000767707723e */ /* 0x002fce00048070ff */
[----:B------:R-:W1:Y:S01]  /*61d0*/  MUFU.EX2 R117, R117 ;  /* 0x0000007500757308 */ /* 0x000e620000000800 */
[----:B0-----:R-:W-:-:S07]  /*61e0*/  FADD.FTZ R12, R116, R111 ;  /* 0x0000006f740c7221 */ /* 0x001fce0000010000 */
[----:B------:R-:W0:Y:S01]  /*61f0*/  MUFU.EX2 R8, R125 ;  /* 0x0000007d00087308 */ /* 0x000e220000000800 */
[----:B--2---:R-:W-:-:S07]  /*6200*/  FADD.FTZ R5, R131, R10 ;  /* 0x0000000a83057221 */ /* 0x004fce0000010000 */
[----:B------:R-:W-:Y:S01]  /*6210*/  MUFU.EX2 R127, R127 ;  /* 0x0000007f007f7308 */ /* 0x000fe20000000800 */
[C---:B-1----:R-:W-:Y:S01]  /*6220*/  F2FP.SATFINITE.E4M3.F32.PACK_AB_MERGE_C R226, R117.reuse, R116, R7 ;  /* 0x0000007475e2723e */ /* 0x042fe20004807007 */
[----:B------:R-:W-:-:S04]  /*6230*/  FADD.FTZ R117, R117, R12 ;  /* 0x0000000c75757221 */ /* 0x000fc80000010000 */
[----:B------:R-:W-:Y:S02]  /*6240*/  FADD.FTZ R118, R118, R117 ;  /* 0x0000007576767221 */ /* 0x000fe40000010000 */
[----:B------:R-:W1:Y:S01]  /*6250*/  MUFU.EX2 R122, R122 ;  /* 0x0000007a007a7308 */ /* 0x000e620000000800 */
[----:B0-----:R-:W-:-:S01]  /*6260*/  FADD.FTZ R10, R8, R5 ;  /* 0x00000005080a7221 */ /* 0x001fc20000010000 */
[----:B------:R-:W-:Y:S01]  /*6270*/  FADD.FTZ R7, R119, R118 ;  /* 0x0000007677077221 */ /* 0x000fe20000010000 */
[----:B-1----:R-:W-:Y:S02]  /*6280*/  F2FP.SATFINITE.E4M3.F32.PACK_AB_MERGE_C R5, R122, R127, RZ ;  /* 0x0000007f7a05723e */ /* 0x002fe400048070ff */
[----:B------:R-:W-:Y:S02]  /*6290*/  FADD.FTZ R127, R127, R10 ;  /* 0x0000000a7f7f7221 */ /* 0x000fe40000010000 */
[----:B------:R-:W-:Y:S02]  /*62a0*/  F2FP.SATFINITE.E4M3.F32.PACK_AB_MERGE_C R227, R8, R131, R5 ;  /* 0x0000008308e3723e */ /* 0x000fe40004807005 */
[----:B------:R-:W-:Y:S01]  /*62b0*/  FADD.FTZ R6, R122, R127 ;  /* 0x0000007f7a067221 */ /* 0x000fe20000010000 */
        /* <DEDUP_REMOVED lines=35> */
[----:B------:R-:W-:Y:S01]  /*64f0*/  UIADD3 UR49, UR49, -0x2, URZ ;  /* 0xfffffffe31317890 */ /* 0x000fe2000fffe03f */
[----:B------:R-:W-:Y:S01]  /*6500*/  UMOV UR48, UR42 ;  /* 0x0000002a00307c82 */ /* 0x000fe20008000000 */
[----:B------:R-:W-:Y:S01]  /*6510*/  UMOV UR47, UR46 ;  /* 0x0000002e002f7c82 */ /* 0x000fe20008000000 */
[----:B------:R-:W-:-:S09]  /*6520*/  ULDC UR45, c[0x0][0x988] ;  /* 0x00026200002d7ab9 */ /* 0x000fd20000000800 */
.L_x_5602:
[----:B------:R-:W-:Y:S01]  /*6530*/  ISETP.NE.AND P2, PT, RZ, UR41, PT ;  /* 0x00000029ff007c0c */ /* 0x000fe2000bf45270 */
[----:B------:R-:W-:-:S04]  /*6540*/  UISETP.NE.AND UP0, UPT, UR47, 0x1, UPT ;  /* 0x000000012f00788c */ /* 0x000fc8000bf05270 */
[----:B------:R-:W-:-:S04]  /*6550*/  USEL UR42, URZ, 0x1, UP0 ;  /* 0x000000013f2a7887 */ /* 0x000fc80008000000 */
[----:B------:R-:W-:-:S04]  /*6560*/  ULOP3.LUT UR42, UR48, UR42, URZ, 0x3c, !UPT ;  /* 0x0000002a302a7292 */ /* 0x000fc8000f8e3c3f */
[----:B------:R-:W-:Y:S08]  /*6570*/  @P2 BRA `(.L_x_5593) ;  /* 0x0000000000442947 */ /* 0x000ff00003800000 */
[----:B------:R-:W-:Y:S05]  /*6580*/  @!P0 BRA `(.L_x_5594) ;  /* 0x0000000000048947 */ /* 0x000fea0003800000 */
[----:B------:R-:W-:Y:S01]  /*6590*/  BPT.TRAP 0x1 ;  /* 0x000000040000795c */ /* 0x000fe20000300000 */
.L_x_5594:
        /* <DEDUP_REMOVED lines=12> */
.L_x_5595:
[----:B-1----:R-:W-:Y:S05]  /*6660*/  @P1 BRA `(.L_x_5593) ;  /* 0x0000000000081947 */ /* 0x002fea0003800000 */
[----:B------:R-:W1:Y:S02]  /*6670*/  SYNCS.PHASECHK.TRANS64.TRYWAIT P1, [UR6+0x2e830], R2 ;  /* 0x02e83002ff0075a7 */ /* 0x000e640008020146 */
[----:B-1----:R-:W-:Y:S05]  /*6680*/  @!P1 BRA `(.L_x_5596) ;  /* 0x000000c000309947 */ /* 0x002fea0003800000 */
.L_x_5593:
[----:B01----:R-:W-:Y:S01]  /*6690*/  VIADD R2, R23, 0x8 ;  /* 0x0000000817027836 */ /* 0x003fe20000000000 */
        /* <DEDUP_REMOVED lines=185> */
.L_x_5598:
        /* <DEDUP_REMOVED lines=9> */
.L_x_5599:
[----:B-1----:R-:W-:Y:S05]  /*72c0*/  @P1 BRA `(.L_x_5597) ;  /* 0x0000000000081947 */ /* 0x002fea0003800000 */
[----:B------:R-:W1:Y:S02]  /*72d0*/  SYNCS.PHASECHK.TRANS64.TRYWAIT P1, [UR6+0x2e850], R2 ;  /* 0x02e85002ff0075a7 */ /* 0x000e640008020146 */
[----:B-1----:R-:W-:Y:S05]  /*72e0*/  @!P1 BRA `(.L_x_5600) ;  /* 0x000000b400309947 */ /* 0x002fea0003800000 */
.L_x_5597:
        /* <DEDUP_REMOVED lines=25> */
[----:B------:R-:W-:Y:S01]  /*7480*/  FMUL.FTZ R169, R0, R169 ;  /* 0x000000a900a97220 */ /* 0x000fe20000410000 */
        /* <DEDUP_REMOVED lines=20> */
[----:B------:R-:W-:Y:S01]  /*75d0*/  UIADD3 UR6, UR6, 0x400, URZ ;  /* 0x0000040006067890 */ /* 0x000fe2000fffe03f */
[C---:B------:R-:W-:Y:S01]  /*75e0*/  FMUL.FTZ R183, R0.reuse, R183 ;  /* 0x000000b700b77220 */ /* 0x040fe20000410000 */
[C---:B------:R-:W-:Y:S01]  /*75f0*/  FMUL.FTZ R152, R0.reuse, R152 ;  /* 0x0000009800987220 */ /* 0x040fe20000410000 */
[----:B------:R-:W-:Y:S01]  /*7600*/  FMUL.FTZ R154, R0, R154 ;  /* 0x0000009a009a7220 */ /* 0x000fe20000410000 */
[----:B------:R-:W-:Y:S01]  /*7610*/  USHF.R.U32.HI UR6, URZ, 0x4, UR6 ;  /* 0x000000043f067899 */ /* 0x000fe20008011606 */
[----:B------:R-:W2:Y:S01]  /*7620*/  MUFU.TANH R15, R15 ;  /* 0x0000000f000f7308 */ /* 0x000ea20000002400 */
[----:B0-----:R-:W-:Y:S01]  /*7630*/  FMNMX.FTZ R194, R12, R191, !PT ;  /* 0x000000bf0cc27209 */ /* 0x001fe20007810000 */
[C---:B------:R-:W-:Y:S01]  /*7640*/  FMUL.FTZ R153, R0.reuse, R153 ;  /* 0x0000009900997220 */ /* 0x040fe20000410000 */
[----:B------:R-:W-:Y:S01]  /*7650*/  ULOP3.LUT UR6, UR6, 0x3fff, URZ, 0xc0, !UPT ;  /* 0x00003fff06067892 */ /* 0x000fe2000f8ec03f */
[C---:B------:R-:W-:Y:S01]  /*7660*/  FMUL.FTZ R155, R0.reuse, R155 ;  /* 0x0000009b009b7220 */ /* 0x040fe20000410000 */
[C---:B------:R-:W-:Y:S01]  /*7670*/  FMUL.FTZ R156, R0.reuse, R156 ;  /* 0x0000009c009c7220 */ /* 0x040fe20000410000 */
[C---:B------:R-:W-:Y:S01]  /*7680*/  FMUL.FTZ R158, R0.reuse, R158 ;  /* 0x0000009e009e7220 */ /* 0x040fe20000410000 */
[----:B------:R-:W-:Y:S01]  /*7690*/  ULOP3.LUT UR6, UR6, 0x10000, URZ, 0xfc, !UPT ;  /* 0x0001000006067892 */ /* 0x000fe2000f8efc3f */
[----:B------:R-:W0:Y:S01]  /*76a0*/  MUFU.TANH R14, R14 ;  /* 0x0000000e000e7308 */ /* 0x000e220000002400 */
[----:B-1----:R-:W-:Y:S01]  /*76b0*/  FMNMX.FTZ R191, R13, R192, !PT ;  /* 0x000000c00dbf7209 */ /* 0x002fe20007810000 */
[C---:B------:R-:W-:Y:S01]  /*76c0*/  FMUL.FTZ R157, R0.reuse, R157 ;  /* 0x0000009d009d7220 */ /* 0x040fe20000410000 */
[----:B------:R-:W-:Y:S01]  /*76d0*/  UIMAD UR11, UR47, 0x700, UR6 ;  /* 0x000007002f0b78a4 */ /* 0x000fe2000f8e0206 */
[C---:B------:R-:W-:Y:S01]  /*76e0*/  FMUL.FTZ R159, R0.reuse, R159 ;  /* 0x0000009f009f7220 */ /* 0x040fe20000410000 */
[C---:B------:R-:W-:Y:S01]  /*76f0*/  FMUL.FTZ R160, R0.reuse, R160 ;  /* 0x000000a000a07220 */ /* 0x040fe20000410000 */
[C---:B------:R-:W-:Y:S01]  /*7700*/  FMUL.FTZ R162, R0.reuse, R162 ;  /* 0x000000a200a27220 */ /* 0x040fe20000410000 */
[C---:B------:R-:W-:Y:S01]  /*7710*/  FMUL.FTZ R161, R0.reuse, R161 ;  /* 0x000000a100a17220 */ /* 0x040fe20000410000 */
[----:B------:R-:W1:Y:S01]  /*7720*/  MUFU.TANH R20, R20 ;  /* 0x0000001400147308 */ /* 0x000e620000002400 */
[----:B--2---:R-:W-:Y:S01]  /*7730*/  FMNMX.FTZ R193, R15, R194, !PT ;  /* 0x000000c20fc17209 */ /* 0x004fe20007810000 */
[----:B------:R-:W-:Y:S01]  /*7740*/  UMOV UR6, UR11 ;  /* 0x0000000b00067c82 */ /* 0x000fe20008000000 */
[C---:B------:R-:W-:Y:S01]  /*7750*/  FMUL.FTZ R163, R0.reuse, R163 ;  /* 0x000000a300a37220 */ /* 0x040fe20000410000 */
[----:B------:R-:W-:Y:S01]  /*7760*/  QGMMA.64x128x32.F32.E4M3.E4M3 R24, R200, gdesc[UR4], R24, gsb0 ;  /* 0x01e00004c8187df3 */ /* 0x000fe20008000818 */
[----:B------:R-:W-:Y:S01]  /*7770*/  UIADD3 UR6, UR11, 0x100, URZ ;  /* 0x000001000b067890 */ /* 0x000fe2000fffe03f */
[----:B------:R-:W-:Y:S01]  /*7780*/  FMUL.FTZ R164, R0, R164 ;  /* 0x000000a400a47220 */ /* 0x000fe20000410000 */
        /* <DEDUP_REMOVED lines=87> */
[----:B------:R-:W-:Y:S01]  /*7d00*/  FMUL.FTZ R103, R0, R103 ;  /* 0x0000006700677220 */ /* 0x000fe20000410000 */
[----:B------:R-:W-:Y:S01]  /*7d10*/  UMOV UR10, UR45 ;  /* 0x0000002d000a7c82 */ /* 0x000fe20008000000 */
[----:B------:R-:W1:Y:S01]  /*7d20*/  MUFU.TANH R171, R171 ;  /* 0x000000ab00ab7308 */ /* 0x000e620000002400 */
[----:B--2---:R-:W-:Y:S01]  /*7d30*/  FMNMX.FTZ R194, R170, R193, !PT ;  /* 0x000000c1aac27209 */ /* 0x004fe20007810000 */
[----:B------:R-:W2:Y:S01]  /*7d40*/  S2R R233, SR_TID.X ;  /* 0x0000000000e97919 */ /* 0x000ea20000002100 */
[----:B------:R-:W-:-:S05]  /*7d50*/  IMAD.U32 R197, RZ, RZ, UR46 ;  /* 0x0000002effc57e24 */ /* 0x000fca000f8e00ff */
        /* <DEDUP_REMOVED lines=8> */
[----:B--2---:R-:W-:-:S05]  /*7de0*/  LOP3.LUT P1, RZ, R233, 0x7f, RZ, 0xc0, !PT ;  /* 0x0000007fe9ff7812 */ /* 0x004fca000782c0ff */
[----:B------:R-:W0:Y:S01]  /*7df0*/  MUFU.TANH R176, R176 ;  /* 0x000000b000b07308 */ /* 0x000e220000002400 */
[----:B-1----:R-:W-:-:S07]  /*7e00*/  FMNMX.FTZ R191, R173, R192, !PT ;  /* 0x000000c0adbf7209 */ /* 0x002fce0007810000 */
[----:B------:R-:W1:Y:S01]  /*7e10*/  MUFU.TANH R178, R178 ;  /* 0x000000b200b27308 */ /* 0x000e620000002400 */
[----:B---3--:R-:W-:Y:S01]  /*7e20*/  FMNMX.FTZ R193, R175, R194, !PT ;  /* 0x000000c2afc17209 */ /* 0x008fe20007810000 */
[----:B------:R-:W-:Y:S02]  /*7e30*/  WARPGROUP.DEPBAR.LE gsb0, 0x0 ;  /* 0x00008000000079c5 */ /* 0x000fe40000010000 */
[----:B------:R-:W-:Y:S01]  /*7e40*/  WARPGROUP.ARRIVE ;  /* 0x00000000000079c5 */ /* 0x000fe20000000000 */
[----:B------:R-:W-:-:S03]  /*7e50*/  @!P1 IMAD R197, R197, 0x8, R2 ;  /* 0x00000008c5c59824 */ /* 0x000fc600078e0202 */
[----:B------:R-:W2:Y:S01]  /*7e60*/  MUFU.TANH R177, R177 ;  /* 0x000000b100b17308 */ /* 0x000ea20000002400 */
[----:B0-----:R-:W-:Y:S01]  /*7e70*/  FMNMX.FTZ R192, R176, R191, !PT ;  /* 0x000000bfb0c07209 */ /* 0x001fe20007810000 */
[----:B------:R-:W-:Y:S01]  /*7e80*/  QGMMA.64x128x32.F32.E4M3.E4M3 R24, R204, gdesc[UR4], R24, gsb0 ;  /* 0x01e00004cc187df3 */ /* 0x000fe20008000818 */
[----:B------:R-:W-:Y:S01]  /*7e90*/  UIADD3 UR6, UR11, 0x200, URZ ;  /* 0x000002000b067890 */ /* 0x000fe2000fffe03f */
[----:B------:R-:W-:-:S04]  /*7ea0*/  UMOV UR7, 0xc0000010 ;  /* 0xc000001000077882 */ /* 0x000fc80000000000 */
        /* <DEDUP_REMOVED lines=34> */
[----:B------:R-:W-:Y:S02]  /*80d0*/  WARPGROUP.DEPBAR.LE gsb0, 0x0 ;  /* 0x00008000000079c5 */ /* 0x000fe40000010000 */
[----:B------:R-:W-:-:S04]  /*80e0*/  WARPGROUP.ARRIVE ;  /* 0x00000000000079c5 */ /* 0x000fc80000000000 */
[----:B------:R-:W2:Y:S01]  /*80f0*/  MUFU.TANH R164, R164 ;  /* 0x000000a400a47308 */ /* 0x000ea20000002400 */
[----:B0-----:R-:W-:Y:S01]  /*8100*/  FMNMX.FTZ R191, R161, R192, !PT ;  /* 0x000000c0a1bf7209 */ /* 0x001fe20007810000 */
[----:B------:R-:W-:Y:S01]  /*8110*/  QGMMA.64x128x32.F32.E4M3.E4M3 R24, R208, gdesc[UR4], R24, gsb0 ;  /* 0x01e00004d0187df3 */ /* 0x000fe20008000818 */
[----:B-1----:R-:W-:Y:S01]  /*8120*/  FMNMX.FTZ R193, R163, R194, !PT ;  /* 0x000000c2a3c17209 */ /* 0x002fe20007810000 */
[----:B------:R-:W-:-:S04]  /*8130*/  UIADD3 UR6, UR11, 0x300, URZ ;  /* 0x000003000b067890 */ /* 0x000fc8000fffe03f */
[----:B------:R-:W0:Y:S01]  /*8140*/  MUFU.TANH R166, R166 ;  /* 0x000000a600a67308 */ /* 0x000e220000002400 */
[----:B------:R-:W-:-:S07]  /*8150*/  UMOV UR7, 0xc0000010 ;  /* 0xc000001000077882 */ /* 0x000fce0000000000 */
        /* <DEDUP_REMOVED lines=35> */
[----:B------:R-:W-:-:S04]  /*8390*/  WARPGROUP.ARRIVE ;  /* 0x00000000000079c5 */ /* 0x000fc80000000000 */
[----:B------:R-:W0:Y:S01]  /*83a0*/  MUFU.TANH R151, R151 ;  /* 0x0000009700977308 */ /* 0x000e220000002400 */
[----:B-1----:R-:W-:Y:S01]  /*83b0*/  FMNMX.FTZ R194, R150, R193, !PT ;  /* 0x000000c196c27209 */ /* 0x002fe20007810000 */
[----:B------:R-:W-:Y:S01]  /*83c0*/  QGMMA.64x128x32.F32.E4M3.E4M3 R24, R212, gdesc[UR4], R24, gsb0 ;  /* 0x01e00004d4187df3 */ /* 0x000fe20008000818 */
[----:B------:R-:W-:Y:S01]  /*83d0*/  UIADD3 UR6, UR11, 0x400, URZ ;  /* 0x000004000b067890 */ /* 0x000fe2000fffe03f */
[----:B------:R-:W-:-:S04]  /*83e0*/  UMOV UR7, 0xc0000010 ;  /* 0xc000001000077882 */ /* 0x000fc80000000000 */
        /* <DEDUP_REMOVED lines=41> */
[----:B------:R-:W-:Y:S01]  /*8680*/  QGMMA.64x128x32.F32.E4M3.E4M3 R24, R216, gdesc[UR4], R24, gsb0 ;  /* 0x01e00004d8187df3 */ /* 0x000fe20008000818 */
[----:B------:R-:W-:Y:S01]  /*8690*/  UIADD3 UR6, UR11, 0x500, URZ ;  /* 0x000005000b067890 */ /* 0x000fe2000fffe03f */
[----:B------:R-:W-:-:S04]  /*86a0*/  UMOV UR7, 0xc0000010 ;  /* 0xc000001000077882 */ /* 0x000fc80000000000 */
        /* <DEDUP_REMOVED lines=68> */
[----:B-1----:R-:W-:Y:S01]  /*8af0*/  FMNMX.FTZ R195, R193, R94, !PT ;  /* 0x0000005ec1c37209 */ /* 0x002fe20007810000 */
[----:B------:R-:W-:-:S04]  /*8b00*/  IMAD.U32 R193, RZ, RZ, UR10 ;  /* 0x0000000affc17e24 */ /* 0x000fc8000f8e00ff */
[----:B------:R-:W1:Y:S01]  /*8b10*/  SHFL.BFLY PT, R94, R195, 0x1, 0x1f ;  /* 0x0c201f00c35e7f89 */ /* 0x000e6200000e0000 */
[----:B0-----:R-:W-:-:S05]  /*8b20*/  FMNMX.FTZ R196, R194, R99, !PT ;  /* 0x00000063c2c47209 */ /* 0x001fca0007810000 */
[----:B------:R-:W0:Y:S01]  /*8b30*/  SHFL.BFLY PT, R99, R196, 0x1, 0x1f ;  /* 0x0c201f00c4637f89 */ /* 0x000e2200000e0000 */
[----:B------:R-:W-:Y:S02]  /*8b40*/  WARPGROUP.DEPBAR.LE gsb0, 0x0 ;  /* 0x00008000000079c5 */ /* 0x000fe40000010000 */
[----:B------:R-:W-:Y:S01]  /*8b50*/  WARPGROUP.ARRIVE ;  /* 0x00000000000079c5 */ /* 0x000fe20000000000 */
[----:B-1----:R-:W-:-:S05]  /*8b60*/  FMNMX.FTZ R94, R195, R94, !PT ;  /* 0x0000005ec35e7209 */ /* 0x002fca0007810000 */
[C---:B------:R-:W-:Y:S01]  /*8b70*/  FADD.FTZ R5, -R94.reuse, R5 ;  /* 0x000000055e057221 */ /* 0x040fe20000010100 */
[----:B------:R-:W-:-:S01]  /*8b80*/  FFMA.FTZ R193, R94, R193, -8 ;  /* 0xc10000005ec17423 */ /* 0x000fc200000100c1 */
[----:B------:R-:W-:Y:S01]  /*8b90*/  QGMMA.64x128x32.F32.E4M3.E4M3 R24, R224, gdesc[UR4], R24, gsb0 ;  /* 0x01e00004e0187df3 */ /* 0x000fe20008000818 */
[----:B0-----:R-:W-:Y:S01]  /*8ba0*/  FMNMX.FTZ R99, R196, R99, !PT ;  /* 0x00000063c4637209 */ /* 0x001fe20007810000 */
        /* <DEDUP_REMOVED lines=15> */
[----:B0-----:R-:W-:-:S02]  /*8ca0*/  IMAD.U32 R194, RZ, RZ, UR10 ;  /* 0x0000000affc27e24 */ /* 0x001fc4000f8e00ff */
        /* <DEDUP_REMOVED lines=16> */
[----:B------:R-:W-:Y:S01]  /*8db0*/  FFMA.FTZ R189, R190, UR10, -R187 ;  /* 0x0000000abebd7c23 */ /* 0x000fe200080108bb */
        /* <DEDUP_REMOVED lines=50> */
[----:B0-----:R-:W-:-:S01]  /*90e0*/  FADD.FTZ R193, R9, R190 ;  /* 0x000000be09c17221 */ /* 0x001fc20000010000 */
[----:B-1----:R-:W-:Y:S01]  /*90f0*/  FADD.FTZ R6, R12, R7 ;  /* 0x000000070c067221 */ /* 0x002fe20000010000 */
        /* <DEDUP_REMOVED lines=9> */
[----:B------:R-:W1:Y:S01]  /*9190*/  MUFU.EX2 R20, R20 ;  /* 0x0000001400147308 */ /* 0x000e620000000800 */
[----:B---3--:R-:W-:-:S01]  /*91a0*/  FADD.FTZ R7, R15, R6 ;  /* 0x000000060f077221 */ /* 0x008fc20000010000 */
        /* <DEDUP_REMOVED lines=50> */
[----:B------:R-:W-:-:S02]  /*94d0*/  WARPGROUP.DEPBAR.LE gsb0, 0x0 ;  /* 0x00008000000079c5 */ /* 0x000fc40000010000 */
[----:B------:R-:W-:-:S02]  /*94e0*/  FFMA.FTZ R103, R103, UR10, -R187 ;  /* 0x0000000a67677c23 */ /* 0x000fc400080108bb */
        /* <DEDUP_REMOVED lines=147> */
[----:B------:R-:W-:-:S05]  /*9e20*/  IADD3 R6, -R23, 0xb, RZ ;  /* 0x0000000b17067810 */ /* 0x000fca0007ffe1ff */
[----:B------:R0:W-:Y:S06]  /*9e30*/  BAR.ARV R6, 0x100 ;  /* 0x000400060000751d */ /* 0x0001ec0000002000 */
[----:B------:R-:W3:Y:S01]  /*9e40*/  MUFU.EX2 R114, R114 ;  /* 0x0000007200727308 */ /* 0x000ee20000000800 */
[----:B-1----:R-:W-:-:S01]  /*9e50*/  FADD.FTZ R191, R111, R196 ;  /* 0x000000c46fbf7221 */ /* 0x002fc20000010000 */
[----:B0-----:R-:W-:Y:S01]  /*9e60*/  @!P1 IADD3 R6, R197, 0x2e840, RZ ;  /* 0x0002e840c5069810 */ /* 0x001fe20007ffe0ff */
[----:B--2---:R-:W-:-:S03]  /*9e70*/  FADD.FTZ R196, R112, R7 ;  /* 0x0000000770c47221 */ /* 0x004fc60000010000 */
[----:B------:R-:W-:Y:S02]  /*9e80*/  @!P1 PRMT R6, RZ, 0x654, R6 ;  /* 0x00000654ff069816 */ /* 0x000fe40000000006 */
[----:B------:R-:W0:Y:S02]  /*9e90*/  MUFU.EX2 R113, R113 ;  /* 0x0000007100717308 */ /* 0x000e240000000800 */
[----:B------:R1:W-:Y:S06]  /*9ea0*/  @!P1 SYNCS.ARRIVE.TRANS64.RED.A1T0 RZ, [R6+URZ], RZ ;  /* 0x000000ff06ff99a7 */ /* 0x0003ec000810043f */
        /* <DEDUP_REMOVED lines=47> */
.L_x_5601:
        /* <DEDUP_REMOVED lines=133> */
.L_x_5592:
[----:B------:R-:W-:Y:S06]  /*a9f0*/  BAR.ARV 0x8, 0x120 ;  /* 0x0204800000007b1d */ /* 0x000fec0000002000 */
[----:B------:R-:W-:Y:S05]  /*aa00*/  @!P0 BRA `(.L_x_5603) ;  /* 0x0000000000048947 */ /* 0x000fea0003800000 */
[----:B------:R-:W-:Y:S01]  /*aa10*/  BPT.TRAP 0x1 ;  /* 0x000000040000795c */ /* 0x000fe20000300000 */
.L_x_5603:
[----:B------:R-:W-:Y:S02]  /*aa20*/  IMAD.U32 R0, RZ, RZ, UR42 ;  /* 0x0000002aff007e24 */ /* 0x000fe4000f8e00ff */
[----:B------:R-:W-:-:S03]  /*aa30*/  IMAD.U32 R13, RZ, RZ, UR46 ;  /* 0x0000002eff0d7e24 */ /* 0x000fc6000f8e00ff */
[----:B------:R-:W-:Y:S01]  /*aa40*/  SHF.L.U32 R0, R0, 0x1f, RZ ;  /* 0x0000001f00007819 */ /* 0x000fe200000006ff */
[----:B------:R-:W-:-:S04]  /*aa50*/  IMAD R13, R13, 0x8, R2 ;  /* 0x000000080d0d7824 */ /* 0x000fc800078e0202 */
[----:B------:R0:W1:Y:S01]  /*aa60*/  SYNCS.PHASECHK.TRANS64.TRYWAIT P1, [R13+URZ+0x2e850], R0 ;  /* 0x02e850000d0075a7 */ /* 0x000062000802017f */
[----:B------:R-:W-:Y:S05]  /*aa70*/  @!P0 BRA `(.L_x_5604) ;  /* 0x0000000000048947 */ /* 0x000fea0003800000 */
[----:B------:R-:W-:Y:S01]  /*aa80*/  BPT.TRAP 0x1 ;  /* 0x000000040000795c */ /* 0x000fe20000300000 */
.L_x_5604:
        /* <DEDUP_REMOVED lines=8> */
.L_x_5605:
        /* <DEDUP_REMOVED lines=13> */
[----:B------:R-:W-:Y:S01]  /*abe0*/  QGMMA.64x128x32.F32.E4M3.E4M3 R24, R200, gdesc[UR4], R24, gsb0 ;  /* 0x01e00004c8187df3 */ /* 0x000fe20008000818 */
[----:B------:R-:W-:Y:S01]  /*abf0*/  R2UR UR6, R8 ;  /* 0x00000000080672ca */ /* 0x000fe200000e0000 */
[----:B------:R-:W-:Y:S01]  /*ac00*/  VIADD R8, R4, 0x200 ;  /* 0x0000020004087836 */ /* 0x000fe20000000000 */
[----:B------:R-:W-:Y:S01]  /*ac10*/  R2UR UR7, R9 ;  /* 0x00000000090772ca */ /* 0x000fe200000e0000 */
[----:B------:R-:W-:Y:S01]  /*ac20*/  IMAD.MOV.U32 R9, RZ, RZ, -0x3ffffff0 ;  /* 0xc0000010ff097424 */ /* 0x000fe200078e00ff */
[----:B------:R-:W-:Y:S02]  /*ac30*/  @UP0 ULDC.64 UR12, c[0x0][0x9c8] ;  /* 0x00027200000c0ab9 */ /* 0x000fe40000000a00 */
[----:B------:R-:W-:Y:S01]  /*ac40*/  @UP0 UIMAD.WIDE.U32 UR4, UR36, UR12, URZ ;  /* 0x0000000c240402a5 */ /* 0x000fe2000f8e003f */
[----:B------:R-:W-:Y:S02]  /*ac50*/  WARPGROUP.DEPBAR.LE gsb0, 0x0 ;  /* 0x00008000000079c5 */ /* 0x000fe40000010000 */
[----:B------:R-:W-:-:S06]  /*ac60*/  WARPGROUP.ARRIVE ;  /* 0x00000000000079c5 */ /* 0x000fcc0000000000 */
[----:B------:R-:W-:Y:S01]  /*ac70*/  QGMMA.64x128x32.F32.E4M3.E4M3 R24, R204, gdesc[UR4], R24, gsb0 ;  /* 0x01e00004cc187df3 */ /* 0x000fe20008000818 */
[----:B------:R-:W-:Y:S02]  /*ac80*/  R2UR UR6, R8 ;  /* 0x00000000080672ca */ /* 0x000fe400000e0000 */
[----:B------:R-:W-:Y:S01]  /*ac90*/  R2UR UR7, R9 ;  /* 0x00000000090772ca */ /* 0x000fe200000e0000 */
[----:B------:R-:W-:Y:S01]  /*aca0*/  IMAD.MOV.U32 R9, RZ, RZ, -0x3ffffff0 ;  /* 0xc0000010ff097424 */ /* 0x000fe200078e00ff */
[----:B------:R-:W-:Y:S01]  /*acb0*/  IADD3 R8, R4, 0x300, RZ ;  /* 0x0000030004087810 */ /* 0x000fe20007ffe0ff */
[----:B------:R-:W-:Y:S02]  /*acc0*/  WARPGROUP.DEPBAR.LE gsb0, 0x0 ;  /* 0x00008000000079c5 */ /* 0x000fe40000010000 */
[----:B------:R-:W-:-:S08]  /*acd0*/  WARPGROUP.ARRIVE ;  /* 0x00000000000079c5 */ /* 0x000fd00000000000 */
[----:B------:R-:W-:Y:S01]  /*ace0*/  QGMMA.64x128x32.F32.E4M3.E4M3 R24, R208, gdesc[UR4], R24, gsb0 ;  /* 0x01e00004d0187df3 */ /* 0x000fe20008000818 */
[----:B------:R-:W-:Y:S01]  /*acf0*/  R2UR UR6, R8 ;  /* 0x00000000080672ca */ /* 0x000fe200000e0000 */
[----:B------:R-:W-:Y:S01]  /*ad00*/  VIADD R8, R4, 0x400 ;  /* 0x0000040004087836 */ /* 0x000fe20000000000 */
[----:B------:R-:W-:Y:S01]  /*ad10*/  R2UR UR7, R9 ;  /* 0x00000000090772ca */ /* 0x000fe200000e0000 */
[----:B------:R-:W-:Y:S01]  /*ad20*/  IMAD.MOV.U32 R9, RZ, RZ, -0x3ffffff0 ;  /* 0xc0000010ff097424 */ /* 0x000fe200078e00ff */
[----:B------:R-:W-:Y:S02]  /*ad30*/  WARPGROUP.DEPBAR.LE gsb0, 0x0 ;  /* 0x00008000000079c5 */ /* 0x000fe40000010000 */
[----:B------:R-:W-:-:S09]  /*ad40*/  WARPGROUP.ARRIVE ;  /* 0x00000000000079c5 */ /* 0x000fd20000000000 */
[----:B------:R-:W-:Y:S01]  /*ad50*/  QGMMA.64x128x32.F32.E4M3.E4M3 R24, R212, gdesc[UR4], R24, gsb0 ;  /* 0x01e00004d4187df3 */ /* 0x000fe20008000818 */
        /* <DEDUP_REMOVED lines=9> */
[----:B------:R-:W-:Y:S01]  /*adf0*/  @UP0 ULEA UR6, UP1, UR4, UR8, 0x2 ;  /* 0x0000000804060291 */ /* 0x000fe2000f82103f */
[----:B------:R-:W-:-:S03]  /*ae00*/  R2UR UR7, R9 ;  /* 0x00000000090772ca */ /* 0x000fc600000e0000 */
[----:B------:R-:W-:-:S03]  /*ae10*/  @UP0 ULEA.HI.X UR5, UR4, UR9, UR5, 0x2, UP1 ;  /* 0x0000000904050291 */ /* 0x000fc600088f1405 */
[----:B------:R-:W-:Y:S01]  /*ae20*/  @UP0 UMOV UR4, UR6 ;  /* 0x0000000600040c82 */ /* 0x000fe20008000000 */
[----:B------:R-:W-:Y:S01]  /*ae30*/  R2UR UR6, R8 ;  /* 0x00000000080672ca */ /* 0x000fe200000e0000 */
[----:B------:R-:W-:Y:S02]  /*ae40*/  IMAD.U32 R10, RZ, RZ, UR4 ;  /* 0x00000004ff0a7e24 */ /* 0x000fe4000f8e00ff */
[----:B------:R-:W-:-:S05]  /*ae50*/  IMAD.U32 R11, RZ, RZ, UR5 ;  /* 0x00000005ff0b7e24 */ /* 0x000fca000f8e00ff */
[----:B------:R2:W3:Y:S01]  /*ae60*/  @P1 LDG.E R12, desc[UR50][R10.64] ;  /* 0x000000320a0c1981 */ /* 0x0004e2000c1e1900 */
[----:B------:R-:W-:Y:S02]  /*ae70*/  VIADD R8, R4, 0x500 ;  /* 0x0000050004087836 */ /* 0x000fe40000000000 */
[----:B------:R-:W-:Y:S01]  /*ae80*/  IMAD.MOV.U32 R9, RZ, RZ, -0x3ffffff0 ;  /* 0xc0000010ff097424 */ /* 0x000fe200078e00ff */
[----:B------:R-:W-:Y:S02]  /*ae90*/  WARPGROUP.DEPBAR.LE gsb0, 0x0 ;  /* 0x00008000000079c5 */ /* 0x000fe40000010000 */
[----:B------:R-:W-:-:S06]  /*aea0*/  WARPGROUP.ARRIVE ;  /* 0x00000000000079c5 */ /* 0x000fcc0000000000 */
[----:B------:R-:W-:Y:S01]  /*aeb0*/  QGMMA.64x128x32.F32.E4M3.E4M3 R24, R216, gdesc[UR4], R24, gsb0 ;  /* 0x01e00004d8187df3 */ /* 0x000fe20008000818 */
[----:B------:R-:W-:Y:S02]  /*aec0*/  R2UR UR6, R8 ;  /* 0x00000000080672ca */ /* 0x000fe400000e0000 */
[----:B------:R-:W-:Y:S01]  /*aed0*/  R2UR UR7, R9 ;  /* 0x00000000090772ca */ /* 0x000fe200000e0000 */
[----:B------:R-:W-:Y:S02]  /*aee0*/  VIADD R4, R4, 0x600 ;  /* 0x0000060004047836 */ /* 0x000fe40000000000 */
[----:B------:R-:W-:Y:S01]  /*aef0*/  IMAD.MOV.U32 R5, RZ, RZ, -0x3ffffff0 ;  /* 0xc0000010ff057424 */ /* 0x000fe200078e00ff */
[----:B01----:R-:W0:Y:S04]  /*af00*/  SHFL.BFLY PT, R0, R7, 0x2, 0x1f ;  /* 0x0c401f0007007f89 */ /* 0x003e2800000e0000 */
[----:B------:R-:W1:Y:S01]  /*af10*/  SHFL.BFLY PT, R9, R6, 0x2, 0x1f ;  /* 0x0c401f0006097f89 */ /* 0x000e6200000e0000 */
[----:B------:R-:W-:-:S02]  /*af20*/  WARPGROUP.DEPBAR.LE gsb0, 0x0 ;  /* 0x00008000000079c5 */ /* 0x000fc40000010000 */
[----:B------:R-:W-:-:S06]  /*af30*/  WARPGROUP.ARRIVE ;  /* 0x00000000000079c5 */ /* 0x000fcc0000000000 */
[----:B------:R-:W-:Y:S01]  /*af40*/  QGMMA.64x128x32.F32.E4M3.E4M3 R24, R220, gdesc[UR4], R24, gsb0 ;  /* 0x01e00004dc187df3 */ /* 0x000fe20008000818 */
[----:B------:R-:W-:Y:S02]  /*af50*/  R2UR UR6, R4 ;  /* 0x00000000040672ca */ /* 0x000fe400000e0000 */
[----:B------:R-:W-:Y:S01]  /*af60*/  R2UR UR7, R5 ;  /* 0x00000000050772ca */ /* 0x000fe200000e0000 */
[----:B0-----:R-:W-:-:S01]  /*af70*/  FADD.FTZ R0, R0, R7 ;  /* 0x0000000700007221 */ /* 0x001fc20000010000 */
[----:B-1----:R-:W-:-:S04]  /*af80*/  FADD.FTZ R9, R9, R6 ;  /* 0x0000000609097221 */ /* 0x002fc80000010000 */
[----:B------:R-:W0:Y:S04]  /*af90*/  SHFL.BFLY PT, R5, R0, 0x1, 0x1f ;  /* 0x0c201f0000057f89 */ /* 0x000e2800000e0000 */
[----:B------:R-:W2:Y:S01]  /*afa0*/  SHFL.BFLY PT, R2, R9, 0x1, 0x1f ;  /* 0x0c201f0009027f89 */ /* 0x000ea200000e0000 */
[----:B0-----:R-:W-:-:S01]  /*afb0*/  FADD.FTZ R8, R0, R5 ;  /* 0x0000000500087221 */ /* 0x001fc20000010000 */
        /* <DEDUP_REMOVED lines=9> */
[----:B------:R-:W-:Y:S01]  /*b050*/  IMAD.MOV.U32 R9, RZ, RZ, RZ ;  /* 0x000000ffff097224 */ /* 0x000fe200078e00ff */
[----:B------:R-:W-:Y:S02]  /*b060*/  WARPGROUP.DEPBAR.LE gsb0, 0x0 ;  /* 0x00008000000079c5 */ /* 0x000fe40000010000 */
[----:B------:R-:W-:-:S06]  /*b070*/  WARPGROUP.ARRIVE ;  /* 0x00000000000079c5 */ /* 0x000fcc0000000000 */
[----:B------:R-:W-:Y:S01]  /*b080*/  QGMMA.64x128x32.F32.E4M3.E4M3 R24, R224, gdesc[UR4], R24, gsb0 ;  /* 0x01e00004e0187df3 */ /* 0x000fe20008000818 */
[----:B------:R-:W0:Y:S08]  /*b090*/  @P2 MUFU.LG2 R4, R4 ;  /* 0x0000000400042308 */ /* 0x000e300000000c00 */
        /* <DEDUP_REMOVED lines=8> */
[----:B------:R-:W-:Y:S01]  /*b120*/  IMAD.MOV.U32 R2, RZ, RZ, -0x800000 ;  /* 0xff800000ff027424 */ /* 0x000fe200078e00ff */
[----:B------:R-:W-:Y:S01]  /*b130*/  MOV R0, 0xff800000 ;  /* 0xff80000000007802 */ /* 0x000fe20000000f00 */
[----:B------:R-:W-:-:S01]  /*b140*/  @P2 FFMA.FTZ R2, R7, R94, R4 ;  /* 0x0000005e07022223 */ /* 0x000fc20000010004 */
[----:B------:R-:W-:Y:S01]  /*b150*/  @P3 FFMA.FTZ R0, R15, R99, R6 ;  /* 0x000000630f003223 */ /* 0x000fe20000010006 */
[-C--:B---3--:R-:W-:Y:S01]  /*b160*/  FMUL.FTZ R5, R5, R12.reuse ;  /* 0x0000000c05057220 */ /* 0x088fe20000410000 */
[----:B--2---:R-:W-:Y:S01]  /*b170*/  FMUL.FTZ R102, R9, R12 ;  /* 0x0000000c09667220 */ /* 0x004fe20000410000 */
[----:B------:R-:W-:-:S02]  /*b180*/  WARPGROUP.DEPBAR.LE gsb0, 0x0 ;  /* 0x00008000000079c5 */ /* 0x000fc40000010000 */
[----:B------:R-:W-:Y:S05]  /*b190*/  @!P0 BRA `(.L_x_5607) ;  /* 0x0000000000048947 */ /* 0x000fea0003800000 */
[----:B------:R-:W-:Y:S01]  /*b1a0*/  BPT.TRAP 0x1 ;  /* 0x000000040000795c */ /* 0x000fe20000300000 */
.L_x_5607:
        /* <DEDUP_REMOVED lines=74> */
.L_x_5585:
        /* <DEDUP_REMOVED lines=21> */
[----:B------:R-:W-:Y:S01]  /*b7a0*/  ULEA UR4, UP1, UR36, UR4, 0x2 ;  /* 0x0000000424047291 */ /* 0x000fe2000f82103f */
[----:B------:R-:W-:Y:S01]  /*b7b0*/  F2FP.BF16.F32.PACK_AB R10, R9, R10 ;  /* 0x0000000a090a723e */ /* 0x000fe200000010ff */
[----:B------:R-:W-:Y:S01]  /*b7c0*/  UISETP.NE.AND.EX UP0, UPT, UR5, URZ, UPT, UP0 ;  /* 0x0000003f0500728c */ /* 0x000fe2000bf05300 */
[----:B------:R-:W-:Y:S01]  /*b7d0*/  F2FP.BF16.F32.PACK_AB R92, R92, R93 ;  /* 0x0000005d5c5c723e */ /* 0x000fe200000010ff */
[----:B------:R-:W-:Y:S01]  /*b7e0*/  ULEA.HI.X UR5, UR36, UR5, UR37, 0x2, UP1 ;  /* 0x0000000524057291 */ /* 0x000fe200088f1425 */
[----:B------:R-:W-:Y:S01]  /*b7f0*/  F2FP.BF16.F32.PACK_AB R87, R87, R6 ;  /* 0x000000065757723e */ /* 0x000fe200000010ff */
[----:B0-----:R-:W0:Y:S01]  /*b800*/  S2R R4, SR_SWINHI ;  /* 0x0000000000047919 */ /* 0x001e220000002f00 */
[----:B------:R-:W-:-:S02]  /*b810*/  LOP3.LUT P0, R5, R51, 0x3, RZ, 0xc0, !PT ;  /* 0x0000000333057812 */ /* 0x000fc4000780c0ff */
[----:B------:R-:W-:Y:S02]  /*b820*/  F2FP.BF16.F32.PACK_AB R96, R96, R97 ;  /* 0x000000616060723e */ /* 0x000fe400000010ff */
[----:B------:R-:W-:Y:S02]  /*b830*/  ISETP.EQ.OR P0, PT, R5, 0x3, !P0 ;  /* 0x000000030500780c */ /* 0x000fe40004702670 */
        /* <DEDUP_REMOVED lines=8> */
[----:B------:R-:W-:Y:S02]  /*b8c0*/  F2FP.BF16.F32.PACK_AB R25, R25, R28 ;  /* 0x0000001c1919723e */ /* 0x000fe400000010ff */
[----:B------:R-:W-:-:S02]  /*b8d0*/  F2FP.BF16.F32.PACK_AB R14, R13, R14 ;  /* 0x0000000e0d0e723e */ /* 0x000fc400000010ff */
[----:B------:R-:W-:Y:S02]  /*b8e0*/  F2FP.BF16.F32.PACK_AB R20, R15, R20 ;  /* 0x000000140f14723e */ /* 0x000fe400000010ff */
[----:B------:R-:W-:Y:S02]  /*b8f0*/  F2FP.BF16.F32.PACK_AB R57, R56, R57 ;  /* 0x000000393839723e */ /* 0x000fe400000010ff */
[----:B------:R-:W-:Y:S02]  /*b900*/  SEL R83, R21, R14, P0 ;  /* 0x0000000e15537207 */ /* 0x000fe40000000000 */
[----:B------:R-:W-:Y:S02]  /*b910*/  MOV R8, R3 ;  /* 0x0000000300087202 */ /* 0x000fe40000000f00 */
[----:B0-----:R-:W-:Y:S02]  /*b920*/  MOV R9, R4 ;  /* 0x0000000400097202 */ /* 0x001fe40000000f00 */
[----:B------:R-:W-:-:S02]  /*b930*/  SEL R85, R14, R21, P0 ;  /* 0x000000150e557207 */ /* 0x000fc40000000000 */
[----:B------:R-:W-:Y:S01]  /*b940*/  F2FP.BF16.F32.PACK_AB R99, R98, R99 ;  /* 0x000000636263723e */ /* 0x000fe200000010ff */
[----:B------:R-:W-:Y:S01]  /*b950*/  IMAD.WIDE R4, R231, 0x2, R8 ;  /* 0x00000002e7047825 */ /* 0x000fe200078e0208 */
[----:B------:R-:W-:Y:S02]  /*b960*/  SEL R55, R25, R20, P0 ;  /* 0x0000001419377207 */ /* 0x000fe40000000000 */
[----:B------:R-:W-:Y:S02]  /*b970*/  SEL R59, R20, R25, P0 ;  /* 0x00000019143b7207 */ /* 0x000fe40000000000 */
[C---:B------:R-:W-:Y:S02]  /*b980*/  IADD3 R93, P6, R4.reuse, 0x20, RZ ;  /* 0x00000020045d7810 */ /* 0x040fe40007fde0ff */
[----:B------:R-:W-:Y:S02]  /*b990*/  IADD3 R97, P1, R4, 0x40, RZ ;  /* 0x0000004004617810 */ /* 0x000fe40007f3e0ff */
[----:B------:R-:W-:-:S02]  /*b9a0*/  LOP3.LUT R6, R93, 0x380, RZ, 0xc0, !PT ;  /* 0x000003805d067812 */ /* 0x000fc400078ec0ff */
[----:B------:R-:W-:Y:S01]  /*b9b0*/  LOP3.LUT R10, R97, 0x380, RZ, 0xc0, !PT ;  /* 0x00000380610a7812 */ /* 0x000fe200078ec0ff */
[--C-:B------:R-:W-:Y:S01]  /*b9c0*/  IMAD.X R25, RZ, RZ, R5.reuse, P1 ;  /* 0x000000ffff197224 */ /* 0x100fe200008e0605 */
[----:B------:R-:W-:Y:S02]  /*b9d0*/  SHF.R.U64 R6, R6, 0x3, RZ ;  /* 0x0000000306067819 */ /* 0x000fe400000012ff */
[C---:B------:R-:W-:Y:S02]  /*b9e0*/  IADD3 R103, P3, R4.reuse, 0x4000, RZ ;  /* 0x0000400004677810 */ /* 0x040fe40007f7e0ff */
[----:B------:R-:W-:Y:S02]  /*b9f0*/  IADD3 R101, P2, R4, 0x60, RZ ;  /* 0x0000006004657810 */ /* 0x000fe40007f5e0ff */
[----:B------:R-:W-:Y:S01]  /*ba00*/  SHF.R.U64 R10, R10, 0x3, RZ ;  /* 0x000000030a0a7819 */ /* 0x000fe200000012ff */
[--C-:B------:R-:W-:Y:S01]  /*ba10*/  IMAD.X R15, RZ, RZ, R5.reuse, P3 ;  /* 0x000000ffff0f7224 */ /* 0x100fe200018e0605 */
[----:B------:R-:W-:Y:S01]  /*ba20*/  IADD3 R105, P4, R4, 0x4020, RZ ;  /* 0x0000402004697810 */ /* 0x000fe20007f9e0ff */
[----:B------:R-:W-:Y:S01]  /*ba30*/  IMAD.X R21, RZ, RZ, R5, P2 ;  /* 0x000000ffff157224 */ /* 0x000fe200010e0605 */
[----:B------:R-:W-:-:S02]  /*ba40*/  LOP3.LUT R26, R6, R93, RZ, 0x3c, !PT ;  /* 0x0000005d061a7212 */ /* 0x000fc400078e3cff */
[----:B------:R-:W-:Y:S01]  /*ba50*/  IADD3 R107, P5, R4, 0x4040, RZ ;  /* 0x00004040046b7810 */ /* 0x000fe20007fbe0ff */
[--C-:B------:R-:W-:Y:S01]  /*ba60*/  IMAD.X R13, RZ, RZ, R5.reuse, P4 ;  /* 0x000000ffff0d7224 */ /* 0x100fe200020e0605 */
[----:B------:R-:W-:Y:S02]  /*ba70*/  LOP3.LUT R6, R103, 0x380, RZ, 0xc0, !PT ;  /* 0x0000038067067812 */ /* 0x000fe400078ec0ff */
[----:B------:R-:W-:Y:S01]  /*ba80*/  LOP3.LUT R12, R101, 0x380, RZ, 0xc0, !PT ;  /* 0x00000380650c7812 */ /* 0x000fe200078ec0ff */
[----:B------:R-:W-:Y:S01]  /*ba90*/  IMAD.X R11, RZ, RZ, R5, P5 ;  /* 0x000000ffff0b7224 */ /* 0x000fe200028e0605 */
[----:B------:R-:W-:Y:S02]  /*baa0*/  LOP3.LUT R24, R10, R97, RZ, 0x3c, !PT ;  /* 0x000000610a187212 */ /* 0x000fe400078e3cff */
[----:B------:R-:W-:Y:S02]  /*bab0*/  LOP3.LUT R10, R105, 0x380, RZ, 0xc0, !PT ;  /* 0x00000380690a7812 */ /* 0x000fe400078ec0ff */
[----:B------:R-:W-:-:S02]  /*bac0*/  LOP3.LUT R28, R107, 0x380, RZ, 0xc0, !PT ;  /* 0x000003806b1c7812 */ /* 0x000fc400078ec0ff */
[----:B------:R-:W-:Y:S02]  /*bad0*/  SHF.R.U64 R6, R6, 0x3, RZ ;  /* 0x0000000306067819 */ /* 0x000fe400000012ff */
[----:B------:R-:W-:Y:S02]  /*bae0*/  SHF.R.U64 R12, R12, 0x3, RZ ;  /* 0x000000030c0c7819 */ /* 0x000fe400000012ff */
[----:B------:R-:W-:Y:S02]  /*baf0*/  SHF.R.U64 R10, R10, 0x3, RZ ;  /* 0x000000030a0a7819 */ /* 0x000fe400000012ff */
[----:B------:R-:W-:Y:S02]  /*bb00*/  SHF.R.U64 R28, R28, 0x3, RZ ;  /* 0x000000031c1c7819 */ /* 0x000fe400000012ff */
[----:B------:R-:W-:Y:S02]  /*bb10*/  LOP3.LUT R14, R6, R103, RZ, 0x3c, !PT ;  /* 0x00000067060e7212 */ /* 0x000fe400078e3cff */
[----:B------:R-:W-:-:S02]  /*bb20*/  SEL R71, R60, R57, P0 ;  /* 0x000000393c477207 */ /* 0x000fc40000000000 */
[----:B------:R-:W-:Y:S02]  /*bb30*/  LOP3.LUT R20, R12, R101, RZ, 0x3c, !PT ;  /* 0x000000650c147212 */ /* 0x000fe400078e3cff */
[----:B------:R-:W-:Y:S02]  /*bb40*/  F2FP.BF16.F32.PACK_AB R32, R29, R32 ;  /* 0x000000201d20723e */ /* 0x000fe400000010ff */
[----:B------:R-:W-:Y:S02]  /*bb50*/  SEL R57, R57, R60, P0 ;  /* 0x0000003c39397207 */ /* 0x000fe40000000000 */
[----:B------:R-:W-:Y:S02]  /*bb60*/  LOP3.LUT R12, R10, R105, RZ, 0x3c, !PT ;  /* 0x000000690a0c7212 */ /* 0x000fe400078e3cff */
[----:B------:R-:W-:Y:S02]  /*bb70*/  SEL R29, R100, R99, P0 ;  /* 0x00000063641d7207 */ /* 0x000fe40000000000 */
[----:B------:R-:W-:-:S02]  /*bb80*/  LOP3.LUT R10, R28, R107, RZ, 0x3c, !PT ;  /* 0x0000006b1c0a7212 */ /* 0x000fc400078e3cff */
[----:B------:R-:W-:Y:S02]  /*bb90*/  MOV R60, R14 ;  /* 0x0000000e003c7202 */ /* 0x000fe40000000f00 */
[----:B------:R-:W-:Y:S02]  /*bba0*/  SEL R99, R99, R100, P0 ;  /* 0x0000006463637207 */ /* 0x000fe40000000000 */
[----:B------:R-:W-:Y:S02]  /*bbb0*/  MOV R62, R20 ;  /* 0x00000014003e7202 */ /* 0x000fe40000000f00 */
[----:B------:R-:W-:Y:S02]  /*bbc0*/  MOV R21, R10 ;  /* 0x0000000a00157202 */ /* 0x000fe40000000f00 */
[----:B------:R-:W-:Y:S02]  /*bbd0*/  F2FP.BF16.F32.PACK_AB R30, R30, R31 ;  /* 0x0000001f1e1e723e */ /* 0x000fe400000010ff */
[----:B------:R-:W-:-:S02]  /*bbe0*/  LOP3.LUT R7, R4, 0x380, RZ, 0xc0, !PT ;  /* 0x0000038004077812 */ /* 0x000fc400078ec0ff */
[----:B------:R-:W-:Y:S02]  /*bbf0*/  SEL R79, R30, R27, P0 ;  /* 0x0000001b1e4f7207 */ /* 0x000fe40000000000 */
[----:B------:R-:W-:Y:S01]  /*bc00*/  SEL R81, R27, R30, P0 ;  /* 0x0000001e1b517207 */ /* 0x000fe20000000000 */
[----:B------:R-:W-:Y:S01]  /*bc10*/  IMAD.X R27, RZ, RZ, R5, P6 ;  /* 0x000000ffff1b7224 */ /* 0x000fe200030e0605 */
[----:B------:R-:W-:Y:S02]  /*bc20*/  IADD3 R109, P6, R4, 0x4060, RZ ;  /* 0x00004060046d7810 */ /* 0x000fe40007fde0ff */
        /* <DEDUP_REMOVED lines=14> */
[----:B------:R-:W-:-:S02]  /*bd10*/  F2FP.BF16.F32.PACK_AB R35, R34, R35 ;  /* 0x000000232223723e */ /* 0x000fc400000010ff */
[----:B------:R-:W-:Y:S02]  /*bd20*/  F2FP.BF16.F32.PACK_AB R33, R33, R36 ;  /* 0x000000242121723e */ /* 0x000fe400000010ff */
[----:B------:R-:W-:Y:S02]  /*bd30*/  SEL R67, R76, R73, P0 ;  /* 0x000000494c437207 */ /* 0x000fe40000000000 */
[----:B------:R-:W-:Y:S02]  /*bd40*/  SHF.R.U64 R30, R30, 0x3, RZ ;  /* 0x000000031e1e7819 */ /* 0x000fe400000012ff */
[----:B------:R-:W-:Y:S02]  /*bd50*/  SEL R31, R96, R95, P0 ;  /* 0x0000005f601f7207 */ /* 0x000fe40000000000 */
[----:B------:R-:W-:Y:S02]  /*bd60*/  SEL R73, R73, R76, P0 ;  /* 0x0000004c49497207 */ /* 0x000fe40000000000 */
        /* <DEDUP_REMOVED lines=18> */
[----:B------:R-:W-:Y:S02]  /*be90*/  MOV R64, R24 ;  /* 0x0000001800407202 */ /* 0x000fe40000000f00 */
[----:B------:R-:W-:-:S02]  /*bea0*/  MOV R58, R12 ;  /* 0x0000000c003a7202 */ /* 0x000fc40000000f00 */
[----:B------:R-:W-:Y:S02]  /*beb0*/  MOV R68, R4 ;  /* 0x0000000400447202 */ /* 0x000fe40000000f00 */
[----:B------:R-:W-:Y:S02]  /*bec0*/  MOV R11, R6 ;  /* 0x00000006000b7202 */ /* 0x000fe40000000f00 */
[----:B------:R-:W-:Y:S02]  /*bed0*/  MOV R66, R26 ;  /* 0x0000001a00427202 */ /* 0x000fe40000000f00 */
[----:B------:R-:W-:Y:S02]  /*bee0*/  PLOP3.LUT P2, PT, PT, PT, UP0, 0x80, 0x0 ;  /* 0x000000000000781c */ /* 0x000fe40003f4f008 */
[----:B--2---:R-:W-:Y:S01]  /*bef0*/  LOP3.LUT R14, R44, 0x2, RZ, 0x3c, !PT ;  /* 0x000000022c0e7812 */ /* 0x004fe200078e3cff */
[----:B------:R-:W-:Y:S04]  /*bf00*/  SHFL.IDX PT, R29, R29, R44, 0x1c1f ;  /* 0x001c1f2c1d1d7589 */ /* 0x000fe800000e0000 */
[----:B------:R-:W0:Y:S04]  /*bf10*/  SHFL.IDX PT, R10, R99, R14, 0x1c1f ;  /* 0x001c1f0e630a7589 */ /* 0x000e2800000e0000 */
[----:B------:R-:W-:Y:S04]  /*bf20*/  SHFL.IDX PT, R67, R67, R44, 0x1c1f ;  /* 0x001c1f2c43437589 */ /* 0x000fe800000e0000 */
[----:B------:R-:W1:Y:S04]  /*bf30*/  SHFL.IDX PT, R24, R73, R14, 0x1c1f ;  /* 0x001c1f0e49187589 */ /* 0x000e6800000e0000 */
[----:B------:R-:W-:Y:S04]  /*bf40*/  SHFL.IDX PT, R31, R31, R44, 0x1c1f ;  /* 0x001c1f2c1f1f7589 */ /* 0x000fe800000e0000 */
[----:B------:R-:W-:Y:S04]  /*bf50*/  SHFL.IDX PT, R69, R69, R44, 0x1c1f ;  /* 0x001c1f2c45457589 */ /* 0x000fe800000e0000 */
[----:B------:R-:W2:Y:S04]  /*bf60*/  SHFL.IDX PT, R12, R95, R14, 0x1c1f ;  /* 0x001c1f0e5f0c7589 */ /* 0x000ea800000e0000 */
[----:B------:R-:W3:Y:S01]  /*bf70*/  SHFL.IDX PT, R46, R65, R14, 0x1c1f ;  /* 0x001c1f0e412e7589 */ /* 0x000ee200000e0000 */
[----:B0-----:R-:W-:-:S02]  /*bf80*/  SEL R4, R29, R10, P0 ;  /* 0x0000000a1d047207 */ /* 0x001fc40000000000 */
[----:B------:R-:W-:Y:S01]  /*bf90*/  SEL R6, R10, R29, P0 ;  /* 0x0000001d0a067207 */ /* 0x000fe20000000000 */
[----:B------:R-:W-:Y:S04]  /*bfa0*/  SHFL.IDX PT, R37, R37, R44, 0x1c1f ;  /* 0x001c1f2c25257589 */ /* 0x000fe800000e0000 */
[----:B------:R-:W-:Y:S01]  /*bfb0*/  SHFL.IDX PT, R39, R39, R44, 0x1c1f ;  /* 0x001c1f2c27277589 */ /* 0x000fe200000e0000 */
[----:B-1----:R-:W-:Y:S02]  /*bfc0*/  SEL R5, R67, R24, P0 ;  /* 0x0000001843057207 */ /* 0x002fe40000000000 */
[----:B------:R-:W-:Y:S01]  /*bfd0*/  SEL R7, R24, R67, P0 ;  /* 0x0000004318077207 */ /* 0x000fe20000000000 */
[----:B------:R-:W-:Y:S04]  /*bfe0*/  SHFL.IDX PT, R71, R71, R44, 0x1c1f ;  /* 0x001c1f2c47477589 */ /* 0x000fe800000e0000 */
[----:B------:R-:W0:Y:S04]  /*bff0*/  SHFL.IDX PT, R20, R91, R14, 0x1c1f ;  /* 0x001c1f0e5b147589 */ /* 0x000e2800000e0000 */
[----:B------:R-:W1:Y:S01]  /*c000*/  SHFL.IDX PT, R32, R49, R14, 0x1c1f ;  /* 0x001c1f0e31207589 */ /* 0x000e6200000e0000 */
[----:B--2---:R-:W-:-:S02]  /*c010*/  SEL R24, R31, R12, P0 ;  /* 0x0000000c1f187207 */ /* 0x004fc40000000000 */
[----:B------:R-:W-:Y:S01]  /*c020*/  SEL R26, R12, R31, P0 ;  /* 0x0000001f0c1a7207 */ /* 0x000fe20000000000 */
[----:B------:R-:W2:Y:S01]  /*c030*/  SHFL.IDX PT, R48, R57, R14, 0x1c1f ;  /* 0x001c1f0e39307589 */ /* 0x000ea200000e0000 */
[----:B---3--:R-:W-:Y:S02]  /*c040*/  SEL R25, R69, R46, P0 ;  /* 0x0000002e45197207 */ /* 0x008fe40000000000 */
[----:B------:R-:W-:Y:S01]  /*c050*/  SEL R27, R46, R69, P0 ;  /* 0x000000452e1b7207 */ /* 0x000fe20000000000 */
[----:B------:R-:W-:Y:S04]  /*c060*/  SHFL.IDX PT, R51, R51, R44, 0x1c1f ;  /* 0x001c1f2c33337589 */ /* 0x000fe800000e0000 */
[----:B------:R-:W-:Y:S04]  /*c070*/  SHFL.IDX PT, R53, R53, R44, 0x1c1f ;  /* 0x001c1f2c35357589 */ /* 0x000fe800000e0000 */
[----:B------:R-:W-:Y:S04]  /*c080*/  SHFL.IDX PT, R55, R55, R44, 0x1c1f ;  /* 0x001c1f2c37377589 */ /* 0x000fe800000e0000 */
        /* <DEDUP_REMOVED lines=8> */
[----:B------:R-:W-:Y:S01]  /*c110*/  SEL R31, R48, R71, P0 ;  /* 0x00000047301f7207 */ /* 0x000fe20000000000 */
[----:B------:R-:W-:Y:S04]  /*c120*/  SHFL.IDX PT, R79, R79, R44, 0x1c1f ;  /* 0x001c1f2c4f4f7589 */ /* 0x000fe800000e0000 */
[----:B------:R-:W-:Y:S04]  /*c130*/  SHFL.IDX PT, R83, R83, R44, 0x1c1f ;  /* 0x001c1f2c53537589 */ /* 0x000fe800000e0000 */
[----:B------:R-:W-:Y:S04]  /*c140*/  SHFL.IDX PT, R89, R89, R44, 0x1c1f ;  /* 0x001c1f2c59597589 */ /* 0x000fe800000e0000 */
[----:B------:R-:W0:Y:S04]  /*c150*/  SHFL.IDX PT, R50, R43, R14, 0x1c1f ;  /* 0x001c1f0e2b327589 */ /* 0x000e2800000e0000 */
[----:B------:R-:W1:Y:S04]  /*c160*/  SHFL.IDX PT, R10, R41, R14, 0x1c1f ;  /* 0x001c1f0e290a7589 */ /* 0x000e6800000e0000 */
[----:B------:R-:W2:Y:S04]  /*c170*/  SHFL.IDX PT, R34, R33, R14, 0x1c1f ;  /* 0x001c1f0e21227589 */ /* 0x000ea800000e0000 */
[----:B------:R-:W3:Y:S04]  /*c180*/  SHFL.IDX PT, R44, R35, R14, 0x1c1f ;  /* 0x001c1f0e232c7589 */ /* 0x000ee800000e0000 */
[----:B------:R-:W4:Y:S04]  /*c190*/  SHFL.IDX PT, R40, R59, R14, 0x1c1f ;  /* 0x001c1f0e3b287589 */ /* 0x000f2800000e0000 */
[----:B------:R-:W4:Y:S01]  /*c1a0*/  SHFL.IDX PT, R52, R81, R14, 0x1c1f ;  /* 0x001c1f0e51347589 */ /* 0x000f2200000e0000 */
[----:B------:R-:W-:Y:S01]  /*c1b0*/  BAR.SYNC.DEFER_BLOCKING 0x1, 0x100 ;  /* 0x0044000000007b1d */ /* 0x000fe20000010000 */
[----:B0-----:R-:W-:-:S02]  /*c1c0*/  SEL R37, R75, R50, P0 ;  /* 0x000000324b257207 */ /* 0x001fc40000000000 */
[----:B------:R-:W-:Y:S02]  /*c1d0*/  SEL R39, R50, R75, P0 ;  /* 0x0000004b32277207 */ /* 0x000fe40000000000 */
[----:B-1----:R-:W-:Y:S01]  /*c1e0*/  SEL R12, R51, R10, P0 ;  /* 0x0000000a330c7207 */ /* 0x002fe20000000000 */
[----:B------:R-:W0:Y:S01]  /*c1f0*/  SHFL.IDX PT, R42, R63, R14, 0x1c1f ;  /* 0x001c1f0e3f2a7589 */ /* 0x000e2200000e0000 */
[----:B--2---:R-:W-:Y:S02]  /*c200*/  SEL R32, R53, R34, P0 ;  /* 0x0000002235207207 */ /* 0x004fe40000000000 */
[----:B------:R-:W-:Y:S01]  /*c210*/  SEL R34, R34, R53, P0 ;  /* 0x0000003522227207 */ /* 0x000fe20000000000 */
[----:B------:R-:W1:Y:S01]  /*c220*/  SHFL.IDX PT, R54, R85, R14, 0x1c1f ;  /* 0x001c1f0e55367589 */ /* 0x000e6200000e0000 */
[----:B---3--:R-:W-:Y:S02]  /*c230*/  SEL R13, R77, R44, P0 ;  /* 0x0000002c4d0d7207 */ /* 0x008fe40000000000 */
[----:B------:R-:W-:Y:S01]  /*c240*/  SEL R15, R44, R77, P0 ;  /* 0x0000004d2c0f7207 */ /* 0x000fe20000000000 */
[----:B------:R2:W3:Y:S01]  /*c250*/  SHFL.IDX PT, R56, R87, R14, 0x1c1f ;  /* 0x001c1f0e57387589 */ /* 0x0004e200000e0000 */
[----:B----4-:R-:W-:-:S02]  /*c260*/  SEL R48, R55, R40, P0 ;  /* 0x0000002837307207 */ /* 0x010fc40000000000 */
[----:B------:R-:W-:Y:S02]  /*c270*/  SEL R50, R40, R55, P0 ;  /* 0x0000003728327207 */ /* 0x000fe40000000000 */
[----:B------:R-:W-:Y:S02]  /*c280*/  SEL R33, R79, R52, P0 ;  /* 0x000000344f217207 */ /* 0x000fe40000000000 */
[----:B------:R-:W-:Y:S01]  /*c290*/  SEL R35, R52, R79, P0 ;  /* 0x0000004f34237207 */ /* 0x000fe20000000000 */
[----:B------:R4:W-:Y:S01]  /*c2a0*/  STSM.16.M88.4 [R68], R4 ;  /* 0x0000000444007844 */ /* 0x0009e20000000200 */
[----:B--2---:R-:W-:-:S03]  /*c2b0*/  SEL R14, R10, R51, P0 ;  /* 0x000000330a0e7207 */ /* 0x004fc60000000000 */
[----:B------:R-:W-:Y:S01]  /*c2c0*/  STSM.16.M88.4 [R66], R24 ;  /* 0x0000001842007844 */ /* 0x000fe20000000200 */
[----:B0-----:R-:W-:-:S03]  /*c2d0*/  SEL R40, R61, R42, P0 ;  /* 0x0000002a3d287207 */ /* 0x001fc60000000000 */
[----:B------:R0:W-:Y:S01]  /*c2e0*/  STSM.16.M88.4 [R64], R28 ;  /* 0x0000001c40007844 */ /* 0x0001e20000000200 */
[----:B------:R-:W-:Y:S02]  /*c2f0*/  SEL R42, R42, R61, P0 ;  /* 0x0000003d2a2a7207 */ /* 0x000fe40000000000 */
[----:B-1----:R-:W-:Y:S01]  /*c300*/  SEL R49, R83, R54, P0 ;  /* 0x0000003653317207 */ /* 0x002fe20000000000 */
[----:B------:R1:W-:Y:S01]  /*c310*/  STSM.16.M88.4 [R62], R36 ;  /* 0x000000243e007844 */ /* 0x0003e20000000200 */
[----:B------:R-:W-:Y:S02]  /*c320*/  SEL R51, R54, R83, P0 ;  /* 0x0000005336337207 */ /* 0x000fe40000000000 */
[----:B---3--:R-:W-:Y:S01]  /*c330*/  SEL R41, R89, R56, P0 ;  /* 0x0000003859297207 */ /* 0x008fe20000000000 */
[----:B------:R1:W-:Y:S01]  /*c340*/  STSM.16.M88.4 [R60], R12 ;  /* 0x0000000c3c007844 */ /* 0x0003e20000000200 */
[----:B------:R-:W-:Y:S01]  /*c350*/  SEL R43, R56, R89, P0 ;  /* 0x00000059382b7207 */ /* 0x000fe20000000000 */
[----:B----4-:R-:W-:-:S02]  /*c360*/  IMAD.U32 R4, RZ, RZ, UR4 ;  /* 0x00000004ff047e24 */ /* 0x010fc4000f8e00ff */
[----:B------:R1:W-:Y:S01]  /*c370*/  STSM.16.M88.4 [R58], R32 ;  /* 0x000000203a007844 */ /* 0x0003e20000000200 */
[----:B------:R-:W-:Y:S01]  /*c380*/  IMAD.U32 R5, RZ, RZ, UR5 ;  /* 0x00000005ff057e24 */ /* 0x000fe2000f8e00ff */
[----:B------:R-:W-:Y:S02]  /*c390*/  ULDC.64 UR4, c[0x0][0xbe0] ;  /* 0x0002f80000047ab9 */ /* 0x000fe40000000a00 */
[----:B------:R1:W-:Y:S04]  /*c3a0*/  STSM.16.M88.4 [R21], R48 ;  /* 0x0000003015007844 */ /* 0x0003e80000000200 */
[----:B------:R1:W-:Y:S01]  /*c3b0*/  STSM.16.M88.4 [R11], R40 ;  /* 0x000000280b007844 */ /* 0x0003e20000000200 */
[----:B------:R-:W-:Y:S06]  /*c3c0*/  BAR.SYNC.DEFER_BLOCKING 0x1, 0x100 ;  /* 0x0044000000007b1d */ /* 0x000fec0000010000 */
[----:B------:R-:W2:Y:S01]  /*c3d0*/  @P2 LDG.E R6, desc[UR50][R4.64] ;  /* 0x0000003204062981 */ /* 0x000ea2000c1e1900 */
[----:B------:R-:W-:Y:S01]  /*c3e0*/  UISETP.NE.U32.AND UP1, UPT, UR4, URZ, UPT ;  /* 0x0000003f0400728c */ /* 0x000fe2000bf25070 */
[----:B------:R-:W3:Y:S01]  /*c3f0*/  LDC R44, c[0x0][0xa88] ;  /* 0x0002a200ff2c7b82 */ /* 0x000ee20000000800 */
[----:B------:R-:W-:Y:S01]  /*c400*/  IMAD R7, R18, 0x40, R16 ;  /* 0x0000004012077824 */ /* 0x000fe200078e0210 */
[----:B------:R-:W-:Y:S01]  /*c410*/  UMOV UR4, URZ ;  /* 0x0000003f00047c82 */ /* 0x000fe20008000000 */
[----:B------:R-:W-:-:S02]  /*c420*/  UISETP.NE.AND.EX UP1, UPT, UR5, URZ, UPT, UP1 ;  /* 0x0000003f0500728c */ /* 0x000fc4000bf25310 */
[----:B------:R-:W-:-:S04]  /*c430*/  IMAD.WIDE R8, R7, 0x2, R8 ;  /* 0x0000000207087825 */ /* 0x000fc800078e0208 */
[----:B------:R-:W-:Y:S02]  /*c440*/  PLOP3.LUT P0, PT, PT, PT, UP1, 0x80, 0x0 ;  /* 0x000000000000781c */ /* 0x000fe40003f0f018 */
[----:B0-----:R-:W-:-:S03]  /*c450*/  IADD3 R29, P1, R8, 0x1000, RZ ;  /* 0x00001000081d7810 */ /* 0x001fc60007f3e0ff */
[----:B------:R-:W-:Y:S02]  /*c460*/  @UP1 ULDC.64 UR8, c[0x0][0xbe0] ;  /* 0x0002f80000081ab9 */ /* 0x000fe40000000a00 */
[----:B------:R-:W-:-:S06]  /*c470*/  @UP1 UIMAD.WIDE UR8, UR36, 0x4, UR8 ;  /* 0x00000004240818a5 */ /* 0x000fcc000f8e0208 */
[----:B------:R-:W-:Y:S01]  /*c480*/  IMAD.U32 R7, RZ, RZ, UR9 ;  /* 0x00000009ff077e24 */ /* 0x000fe2000f8e00ff */
[----:B--2---:R-:W-:Y:S01]  /*c490*/  @P2 R2UR UR4, R6 ;  /* 0x00000000060422ca */ /* 0x004fe200000e0000 */
[----:B------:R-:W-:-:S05]  /*c4a0*/  IMAD.U32 R6, RZ, RZ, UR8 ;  /* 0x00000008ff067e24 */ /* 0x000fca000f8e00ff */
[----:B---3--:R1:W5:Y:S01]  /*c4b0*/  @P0 LDG.E R44, desc[UR50][R6.64] ;  /* 0x00000032062c0981 */ /* 0x008362000c1e1900 */
[----:B------:R-:W-:Y:S08]  /*c4c0*/  @P0 BRA `(.L_x_5610) ;  /* 0x0000000000100947 */ /* 0x000ff00003800000 */
[----:B------:R-:W-:Y:S05]  /*c4d0*/  @!P2 BRA `(.L_x_5610) ;  /* 0x00000000000ca947 */ /* 0x000fea0003800000 */
[----:B-1----:R-:W2:Y:S04]  /*c4e0*/  LDG.E R7, desc[UR50][R4.64] ;  /* 0x0000003204077981 */ /* 0x002ea8000c1e1900 */
[----:B-----5:R-:W2:Y:S02]  /*c4f0*/  LDG.E R44, desc[UR50][R4.64+0x4] ;  /* 0x00000432042c7981 */ /* 0x020ea4000c1e1900 */
[----:B--2---:R-:W-:-:S07]  /*c500*/  IADD3 R44, -R7, R44, RZ ;  /* 0x0000002c072c7210 */ /* 0x004fce0007ffe1ff */
.L_x_5610:
[----:B------:R-:W-:Y:S01]  /*c510*/  USHF.R.S32.HI UR12, URZ, 0x1f, UR39 ;  /* 0x0000001f3f0c7899 */ /* 0x000fe20008011427 */
[----:B-1----:R-:W-:Y:S01]  /*c520*/  IMAD R11, R17, 0x80, R230 ;  /* 0x00000080110b7824 */ /* 0x002fe200078e02e6 */
[----:B------:R-:W-:Y:S01]  /*c530*/  ULDC.64 UR10, c[0x0][0xb70] ;  /* 0x0002dc00000a7ab9 */ /* 0x000fe20000000a00 */
[----:B------:R-:W-:Y:S01]  /*c540*/  USHF.R.S32.HI UR5, URZ, 0x1f, UR4 ;  /* 0x0000001f3f057899 */ /* 0x000fe20008011404 */
[C---:B------:R-:W-:Y:S01]  /*c550*/  IADD3 R13, P2, R8.reuse, 0x2000, RZ ;  /* 0x00002000080d7810 */ /* 0x040fe20007f5e0ff */
[----:B------:R-:W-:Y:S01]  /*c560*/  UIMAD UR7, UR12, UR10, URZ ;  /* 0x0000000a0c0772a4 */ /* 0x000fe2000f8e023f */
[----:B------:R-:W-:Y:S01]  /*c570*/  IADD3 R7, P6, R8, 0x3000, RZ ;  /* 0x0000300008077810 */ /* 0x000fe20007fde0ff */
[----:B------:R-:W-:Y:S01]  /*c580*/  UIMAD.WIDE.U32 UR8, UR39, UR10, UR4 ;  /* 0x0000000a270872a5 */ /* 0x000fe2000f8e0004 */
[----:B------:R-:W-:Y:S01]  /*c590*/  SHF.R.S32.HI R5, RZ, 0x1f, R11 ;  /* 0x0000001fff057819 */ /* 0x000fe2000001140b */
[----:B------:R-:W-:Y:S01]  /*c5a0*/  UIMAD UR7, UR39, UR11, UR7 ;  /* 0x0000000b270772a4 */ /* 0x000fe2000f8e0207 */
[----:B------:R-:W-:Y:S01]  /*c5b0*/  LOP3.LUT R12, R13, 0x380, RZ, 0xc0, !PT ;  /* 0x000003800d0c7812 */ /* 0x000fe200078ec0ff */
[----:B------:R-:W-:Y:S01]  /*c5c0*/  USEL UR37, UR37, URZ, !UP0 ;  /* 0x0000003f25257287 */ /* 0x000fe2000c000000 */
[----:B------:R-:W-:Y:S01]  /*c5d0*/  LOP3.LUT R4, R7, 0x380, RZ, 0xc0, !PT ;  /* 0x0000038007047812 */ /* 0x000fe200078ec0ff */
[----:B------:R-:W-:Y:S01]  /*c5e0*/  ULDC.64 UR10, c[0x0][0xb78] ;  /* 0x0002de00000a7ab9 */ /* 0x000fe20000000a00 */
[----:B------:R-:W-:Y:S01]  /*c5f0*/  UIADD3 UR9, UR9, UR7, URZ ;  /* 0x0000000709097290 */ /* 0x000fe2000fffe03f */
[----:B------:R-:W-:Y:S01]  /*c600*/  LOP3.LUT R28, R29, 0x380, RZ, 0xc0, !PT ;  /* 0x000003801d1c7812 */ /* 0x000fe200078ec0ff */
[----:B------:R-:W-:Y:S01]  /*c610*/  USEL UR36, UR36, URZ, !UP0 ;  /* 0x0000003f24247287 */ /* 0x000fe2000c000000 */
[----:B------:R-:W-:Y:S01]  /*c620*/  SHF.R.U64 R12, R12, 0x3, RZ ;  /* 0x000000030c0c7819 */ /* 0x000fe200000012ff */
[----:B------:R-:W-:Y:S01]  /*c630*/  UIMAD UR7, UR37, UR10, URZ ;  /* 0x0000000a250772a4 */ /* 0x000fe2000f8e023f */
[----:B------:R-:W-:Y:S01]  /*c640*/  SHF.R.U64 R4, R4, 0x3, RZ ;  /* 0x0000000304047819 */ /* 0x000fe200000012ff */
[----:B------:R-:W-:Y:S01]  /*c650*/  UIMAD.WIDE.U32 UR8, UR36, UR10, UR8 ;  /* 0x0000000a240872a5 */ /* 0x000fe2000f8e0008 */
[----:B------:R-:W-:Y:S01]  /*c660*/  SHF.R.U64 R28, R28, 0x3, RZ ;  /* 0x000000031c1c7819 */ /* 0x000fe200000012ff */
[----:B------:R-:W-:Y:S01]  /*c670*/  UIMAD UR7, UR36, UR11, UR7 ;  /* 0x0000000b240772a4 */ /* 0x000fe2000f8e0207 */
[----:B------:R-:W-:Y:S01]  /*c680*/  LOP3.LUT R12, R12, R13, RZ, 0x3c, !PT ;  /* 0x0000000d0c0c7212 */ /* 0x000fe200078e3cff */
[----:B------:R-:W-:Y:S01]  /*c690*/  IMAD.X R13, RZ, RZ, R9, P2 ;  /* 0x000000ffff0d7224 */ /* 0x000fe200010e0609 */
[----:B------:R-:W-:-:S02]  /*c6a0*/  IADD3 R37, P5, R8, 0x4000, RZ ;  /* 0x0000400008257810 */ /* 0x000fc40007fbe0ff */
[----:B------:R-:W-:Y:S01]  /*c6b0*/  IADD3 R6, P0, R11, UR8, RZ ;  /* 0x000000080b067c10 */ /* 0x000fe2000ff1e0ff */
[----:B------:R-:W-:Y:S01]  /*c6c0*/  IMAD.U32 R10, RZ, RZ, UR7 ;  /* 0x00000007ff0a7e24 */ /* 0x000fe2000f8e00ff */
[----:B------:R-:W-:Y:S02]  /*c6d0*/  LOP3.LUT R4, R4, R7, RZ, 0x3c, !PT ;  /* 0x0000000704047212 */ /* 0x000fe400078e3cff */
[C---:B------:R-:W-:Y:S02]  /*c6e0*/  IADD3 R41, P4, R8.reuse, 0x5000, RZ ;  /* 0x0000500008297810 */ /* 0x040fe40007f9e0ff */
[----:B------:R-:W-:Y:S01]  /*c6f0*/  IADD3.X R5, R5, UR9, R10, P0, !PT ;  /* 0x0000000905057c10 */ /* 0x000fe200087fe40a */
[----:B------:R-:W-:Y:S01]  /*c700*/  ULDC.64 UR8, c[0x0][0xb40] ;  /* 0x0002d00000087ab9 */ /* 0x000fe20000000a00 */
[----:B------:R-:W-:Y:S02]  /*c710*/  IADD3 R25, P3, R8, 0x6000, RZ ;  /* 0x0000600008197810 */ /* 0x000fe40007f7e0ff */
[----:B------:R-:W-:-:S02]  /*c720*/  LEA R48, P0, R6, UR8, 0x2 ;  /* 0x0000000806307c11 */ /* 0x000fc4000f8010ff */
[----:B------:R-:W-:Y:S02]  /*c730*/  IADD3 R7, P2, R8, 0x7000, RZ ;  /* 0x0000700008077810 */ /* 0x000fe40007f5e0ff */
[----:B------:R-:W-:Y:S01]  /*c740*/  LEA.HI.X R49, R6, UR9, R5, 0x2, P0 ;  /* 0x0000000906317c11 */ /* 0x000fe200080f1405 */
[----:B------:R-:W-:Y:S01]  /*c750*/  VIADD R5, R11, 0x8 ;  /* 0x000000080b057836 */ /* 0x000fe20000000000 */
[----:B------:R-:W-:Y:S01]  /*c760*/  LOP3.LUT P0, RZ, R22, 0x3, RZ, 0xc0, !PT ;  /* 0x0000000316ff7812 */ /* 0x000fe2000780c0ff */
[----:B------:R-:W-:Y:S01]  /*c770*/  ULDC.64 UR8, c[0x0][0xaa0] ;  /* 0x0002a80000087ab9 */ /* 0x000fe20000000a00 */
[----:B------:R-:W-:Y:S01]  /*c780*/  LOP3.LUT R28, R28, R29, RZ, 0x3c, !PT ;  /* 0x0000001d1c1c7212 */ /* 0x000fe200078e3cff */
[----:B------:R-:W-:Y:S01]  /*c790*/  IMAD.X R29, RZ, RZ, R9, P1 ;  /* 0x000000ffff1d7224 */ /* 0x000fe200008e0609 */
[----:B------:R-:W-:Y:S02]  /*c7a0*/  LOP3.LUT R36, R37, 0x380, RZ, 0xc0, !PT ;  /* 0x0000038025247812 */ /* 0x000fe400078ec0ff */
[----:B------:R-:W-:-:S02]  /*c7b0*/  LOP3.LUT R40, R41, 0x380, RZ, 0xc0, !PT ;  /* 0x0000038029287812 */ /* 0x000fc400078ec0ff */
[----:B------:R-:W-:Y:S02]  /*c7c0*/  LOP3.LUT R24, R25, 0x380, RZ, 0xc0, !PT ;  /* 0x0000038019187812 */ /* 0x000fe400078ec0ff */
[-C--:B-----5:R-:W-:Y:S01]  /*c7d0*/  ISETP.GE.OR P1, PT, R11, R44.reuse, P0 ;  /* 0x0000002c0b00720c */ /* 0x0a0fe20000726670 */
[--C-:B------:R-:W-:Y:S01]  /*c7e0*/  IMAD.X R11, RZ, RZ, R9.reuse, P2 ;  /* 0x000000ffff0b7224 */ /* 0x100fe200010e0609 */
[----:B------:R-:W-:Y:S02]  /*c7f0*/  LOP3.LUT R33, R8, 0x380, RZ, 0xc0, !PT ;  /* 0x0000038008217812 */ /* 0x000fe400078ec0ff */
[----:B------:R-:W-:Y:S01]  /*c800*/  ISETP.GE.OR P0, PT, R5, R44, P0 ;  /* 0x0000002c0500720c */ /* 0x000fe20000706670 */
[----:B------:R-:W-:Y:S01]  /*c810*/  IMAD.X R5, RZ, RZ, R9, P6 ;  /* 0x000000ffff057224 */ /* 0x000fe200030e0609 */
[----:B------:R-:W-:Y:S02]  /*c820*/  LOP3.LUT R6, R7, 0x380, RZ, 0xc0, !PT ;  /* 0x0000038007067812 */ /* 0x000fe400078ec0ff */
[----:B------:R-:W-:-:S02]  /*c830*/  SHF.R.U64 R36, R36, 0x3, RZ ;  /* 0x0000000324247819 */ /* 0x000fc400000012ff */
[----:B------:R-:W-:Y:S02]  /*c840*/  SHF.R.U64 R40, R40, 0x3, RZ ;  /* 0x0000000328287819 */ /* 0x000fe400000012ff */
[----:B------:R-:W-:Y:S01]  /*c850*/  SHF.R.U64 R24, R24, 0x3, RZ ;  /* 0x0000000318187819 */ /* 0x000fe200000012ff */
[----:B------:R-:W-:Y:S01]  /*c860*/  UIMAD UR5, UR5, UR8, URZ ;  /* 0x00000008050572a4 */ /* 0x000fe2000f8e023f */
[----:B------:R-:W-:Y:S01]  /*c870*/  SHF.R.U64 R33, R33, 0x3, RZ ;  /* 0x0000000321217819 */ /* 0x000fe200000012ff */
[----:B------:R-:W-:Y:S01]  /*c880*/  IMAD.U32 R19, RZ, RZ, UR8 ;  /* 0x00000008ff137e24 */ /* 0x000fe2000f8e00ff */
[----:B------:R-:W-:Y:S01]  /*c890*/  SHF.R.U64 R6, R6, 0x3, RZ ;  /* 0x0000000306067819 */ /* 0x000fe200000012ff */
[--C-:B------:R-:W-:Y:S01]  /*c8a0*/  IMAD.MOV.U32 R20, RZ, RZ, R16.reuse ;  /* 0x000000ffff147224 */ /* 0x100fe200078e0010 */
        /* <DEDUP_REMOVED lines=9> */
[----:B------:R-:W-:Y:S01]  /*c940*/  @!P1 STG.E desc[UR50][R48.64], R2 ;  /* 0x0000000230009986 */ /* 0x000fe2000c101932 */
[----:B------:R-:W-:Y:S01]  /*c950*/  SHF.R.S32.HI R21, RZ, 0x1f, R16 ;  /* 0x0000001fff157819 */ /* 0x000fe20000011410 */
[----:B------:R-:W-:-:S02]  /*c960*/  UIMAD UR5, UR4, UR9, UR5 ;  /* 0x00000009040572a4 */ /* 0x000fc4000f8e0205 */
[----:B------:R0:W-:Y:S01]  /*c970*/  @!P0 STG.E desc[UR50][R48.64+0x20], R0 ;  /* 0x0000200030008986 */ /* 0x0001e2000c101932 */
[----:B------:R-:W-:Y:S01]  /*c980*/  ULDC.64 UR8, c[0x0][0xae0] ;  /* 0x0002b80000087ab9 */ /* 0x000fe20000000a00 */
[----:B------:R-:W-:Y:S02]  /*c990*/  IMAD.WIDE.U32 R20, R19, UR4, R20 ;  /* 0x0000000413147c25 */ /* 0x000fe4000f8e0014 */
        /* <DEDUP_REMOVED lines=8> */
[----:B------:R-:W-:-:S02]  /*ca20*/  UIMAD UR4, UR12, UR8, URZ ;  /* 0x000000080c0472a4 */ /* 0x000fc4000f8e023f */
[----:B0-----:R-:W-:Y:S01]  /*ca30*/  MOV R49, UR8 ;  /* 0x0000000800317c02 */ /* 0x001fe20008000f00 */
[----:B------:R-:W-:Y:S01]  /*ca40*/  VIADD R21, R21, UR5 ;  /* 0x0000000515157c36 */ /* 0x000fe20008000000 */
[----:B------:R-:W-:Y:S01]  /*ca50*/  @!PT LDS RZ, [RZ] ;  /* 0x00000000fffff984 */ /* 0x000fe20000000800 */
[----:B------:R-:W-:Y:S01]  /*ca60*/  @!PT LDS RZ, [RZ] ;  /* 0x00000000fffff984 */ /* 0x000fe20000000800 */
[----:B------:R-:W-:Y:S01]  /*ca70*/  @!PT LDS RZ, [RZ] ;  /* 0x00000000fffff984 */ /* 0x000fe20000000800 */
[----:B------:R-:W-:Y:S01]  /*ca80*/  @!PT LDS RZ, [RZ] ;  /* 0x00000000fffff984 */ /* 0x000fe20000000800 */
[----:B------:R0:W-:Y:S06]  /*ca90*/  MEMBAR.ALL.CTA ;  /* 0x0000000000007992 */ /* 0x0001ec0000008000 */
[----:B0-----:R-:W0:Y:S01]  /*caa0*/  FENCE.VIEW.ASYNC.S ;  /* 0x00000000000073c6 */ /* 0x001e220000000000 */
[----:B------:R-:W-:Y:S01]  /*cab0*/  IMAD R19, R17, -0x80, R44 ;  /* 0xffffff8011137824 */ /* 0x000fe200078e022c */
[----:B------:R-:W-:-:S02]  /*cac0*/  UIMAD UR4, UR39, UR9, UR4 ;  /* 0x00000009270472a4 */ /* 0x000fc4000f8e0204 */
[----:B------:R-:W-:Y:S01]  /*cad0*/  IMAD.WIDE.U32 R20, R49, UR39, R20 ;  /* 0x0000002731147c25 */ /* 0x000fe2000f8e0014 */
[----:B------:R-:W-:Y:S01]  /*cae0*/  BSSY B1, `(.L_x_5611) ;  /* 0x0000025000017945 */ /* 0x000fe20003800000 */
[----:B------:R-:W-:Y:S01]  /*caf0*/  ULDC.64 UR8, c[0x0][0xae8] ;  /* 0x0002ba0000087ab9 */ /* 0x000fe20000000a00 */
[CC--:B------:R-:W-:Y:S01]  /*cb00*/  ISETP.GE.AND P2, PT, R18.reuse, R19.reuse, PT ;  /* 0x000000131200720c */ /* 0x0c0fe20003f46270 */
[----:B------:R-:W-:Y:S02]  /*cb10*/  VIADD R0, R18, 0x20 ;  /* 0x0000002012007836 */ /* 0x000fe40000000000 */
[----:B------:R-:W-:Y:S01]  /*cb20*/  VIADD R21, R21, UR4 ;  /* 0x0000000415157c36 */ /* 0x000fe20008000000 */
[----:B------:R-:W-:Y:S01]  /*cb30*/  UIMAD UR4, UR37, UR8, URZ ;  /* 0x00000008250472a4 */ /* 0x000fe2000f8e023f */
[----:B------:R-:W-:Y:S01]  /*cb40*/  VIADD R3, R3, 0x2e820 ;  /* 0x0002e82003037836 */ /* 0x000fe20000000000 */
[-C--:B------:R-:W-:Y:S01]  /*cb50*/  ISETP.GE.AND P4, PT, R0, R19.reuse, PT ;  /* 0x000000130000720c */ /* 0x080fe20003f86270 */
[C---:B------:R-:W-:Y:S01]  /*cb60*/  VIADD R0, R18.reuse, 0x40 ;  /* 0x0000004012007836 */ /* 0x040fe20000000000 */
[----:B------:R-:W-:Y:S01]  /*cb70*/  UIMAD UR4, UR36, UR9, UR4 ;  /* 0x00000009240472a4 */ /* 0x000fe2000f8e0204 */
[----:B------:R-:W-:Y:S01]  /*cb80*/  VIADD R2, R18, 0x60 ;  /* 0x0000006012027836 */ /* 0x000fe20000000000 */
[----:B------:R-:W-:Y:S01]  /*cb90*/  PRMT R3, RZ, 0x654, R3 ;  /* 0x00000654ff037816 */ /* 0x000fe20000000003 */
[----:B------:R-:W-:Y:S01]  /*cba0*/  IMAD.U32 R49, RZ, RZ, UR8 ;  /* 0x00000008ff317e24 */ /* 0x000fe2000f8e00ff */
[----:B------:R-:W-:-:S02]  /*cbb0*/  ISETP.GE.AND P0, PT, R0, R19, PT ;  /* 0x000000130000720c */ /* 0x000fc40003f06270 */
[----:B------:R-:W-:Y:S01]  /*cbc0*/  ISETP.GE.AND P1, PT, R2, R19, PT ;  /* 0x000000130200720c */ /* 0x000fe20003f26270 */
[----:B------:R-:W-:Y:S01]  /*cbd0*/  IMAD.WIDE.U32 R48, R49, UR36, R20 ;  /* 0x0000002431307c25 */ /* 0x000fe2000f8e0014 */
[--C-:B------:R-:W-:Y:S01]  /*cbe0*/  SHF.R.S32.HI R19, RZ, 0x1f, R18.reuse ;  /* 0x0000001fff137819 */ /* 0x100fe20000011412 */
[----:B0-----:R0:W-:Y:S02]  /*cbf0*/  SYNCS.ARRIVE.TRANS64.RED.A1T0 RZ, [R3+URZ], RZ ;  /* 0x000000ff03ff79a7 */ /* 0x0011e4000810043f */
[----:B------:R-:W-:Y:S02]  /*cc00*/  VIADD R53, R49, UR4 ;  /* 0x0000000431357c36 */ /* 0x000fe40008000000 */
[----:B------:R-:W-:Y:S01]  /*cc10*/  IMAD.WIDE R20, R17, 0x80, R18 ;  /* 0x0000008011147825 */ /* 0x000fe200078e0212 */
[----:B------:R-:W-:Y:S06]  /*cc20*/  @P2 BRA `(.L_x_5612) ;  /* 0x0000000000402947 */ /* 0x000fec0003800000 */
[----:B------:R-:W-:Y:S01]  /*cc30*/  ULDC.64 UR4, c[0x0][0xad8] ;  /* 0x0002b60000047ab9 */ /* 0x000fe20000000a00 */
[----:B------:R-:W-:Y:S01]  /*cc40*/  IMAD.MOV.U32 R2, RZ, RZ, R48 ;  /* 0x000000ffff027224 */ /* 0x000fe200078e0030 */
[----:B------:R-:W-:Y:S01]  /*cc50*/  ULDC.64 UR8, c[0x0][0xa80] ;  /* 0x0002a00000087ab9 */ /* 0x000fe20000000a00 */
[----:B0-----:R-:W-:Y:S02]  /*cc60*/  IMAD.MOV.U32 R3, RZ, RZ, R53 ;  /* 0x000000ffff037224 */ /* 0x001fe400078e0035 */
[----:B------:R-:W-:Y:S02]  /*cc70*/  IMAD R17, R21, UR4, RZ ;  /* 0x0000000415117c24 */ /* 0x000fe4000f8e02ff */
[----:B------:R-:W-:Y:S02]  /*cc80*/  VIADD R0, R16, 0x40 ;  /* 0x0000004010007836 */ /* 0x000fe40000000000 */
[----:B------:R-:W-:Y:S01]  /*cc90*/  IMAD.WIDE.U32 R2, R20, UR4, R2 ;  /* 0x0000000414027c25 */ /* 0x000fe2000f8e0002 */
[----:B------:R-:W-:-:S02]  /*cca0*/  ULDC UR4, c[0x0][0xa8c] ;  /* 0x0002a30000047ab9 */ /* 0x000fc40000000800 */
[----:B------:R-:W-:Y:S01]  /*ccb0*/  ISETP.GE.AND P2, PT, R16, UR4, PT ;  /* 0x0000000410007c0c */ /* 0x000fe2000bf46270 */
[----:B------:R-:W-:Y:S01]  /*ccc0*/  IMAD R17, R20, UR5, R17 ;  /* 0x0000000514117c24 */ /* 0x000fe2000f8e0211 */
[----:B------:R-:W-:Y:S02]  /*ccd0*/  ISETP.GE.AND P3, PT, R0, UR4, PT ;  /* 0x0000000400007c0c */ /* 0x000fe4000bf66270 */
[----:B------:R-:W-:Y:S01]  /*cce0*/  LEA R50, P5, R2, UR8, 0x1 ;  /* 0x0000000802327c11 */ /* 0x000fe2000f8a08ff */
[----:B------:R-:W-:-:S05]  /*ccf0*/  IMAD.IADD R3, R3, 0x1, R17 ;  /* 0x0000000103037824 */ /* 0x000fca00078e0211 */
[----:B------:R-:W-:-:S05]  /*cd00*/  LEA.HI.X R51, R2, UR9, R3, 0x1, P5 ;  /* 0x0000000902337c11 */ /* 0x000fca000a8f0c03 */
[----:B-----5:R1:W-:Y:S04]  /*cd10*/  @!P2 STG.E.128 desc[UR50][R50.64], R32 ;  /* 0x000000203200a986 */ /* 0x0203e8000c101d32 */
[----:B------:R1:W-:Y:S02]  /*cd20*/  @!P3 STG.E.128 desc[UR50][R50.64+0x80], R36 ;  /* 0x000080243200b986 */ /* 0x0003e4000c101d32 */
.L_x_5612:
[----:B------:R-:W-:Y:S05]  /*cd30*/  BSYNC B1 ;  /* 0x0000000000017941 */ /* 0x000fea0003800000 */
.L_x_5611:
[----:B------:R-:W-:Y:S04]  /*cd40*/  BSSY B1, `(.L_x_5613) ;  /* 0x0000014000017945 */ /* 0x000fe80003800000 */
[----:B------:R-:W-:Y:S05]  /*cd50*/  @P4 BRA `(.L_x_5614) ;  /* 0x0000000000484947 */ /* 0x000fea0003800000 */
[----:B------:R-:W-:Y:S01]  /*cd60*/  IADD3 R17, P2, R20, 0x20, RZ ;  /* 0x0000002014117810 */ /* 0x000fe20007f5e0ff */
[----:B------:R-:W-:Y:S01]  /*cd70*/  ULDC.64 UR4, c[0x0][0xad8] ;  /* 0x0002b60000047ab9 */ /* 0x000fe20000000a00 */
[----:B------:R-:W-:Y:S01]  /*cd80*/  IMAD.MOV.U32 R2, RZ, RZ, R48 ;  /* 0x000000ffff027224 */ /* 0x000fe200078e0030 */
[----:B------:R-:W-:Y:S01]  /*cd90*/  ULDC.64 UR8, c[0x0][0xa80] ;  /* 0x0002a00000087ab9 */ /* 0x000fe20000000a00 */
[----:B0-----:R-:W-:Y:S02]  /*cda0*/  IMAD.MOV.U32 R3, RZ, RZ, R53 ;  /* 0x000000ffff037224 */ /* 0x001fe400078e0035 */
[----:B------:R-:W-:Y:S02]  /*cdb0*/  IMAD.X R0, RZ, RZ, R21, P2 ;  /* 0x000000ffff007224 */ /* 0x000fe400010e0615 */
[----:B-1---5:R-:W-:Y:S02]  /*cdc0*/  VIADD R32, R16, 0x40 ;  /* 0x0000004010207836 */ /* 0x022fe40000000000 */
[----:B------:R-:W-:-:S02]  /*cdd0*/  IMAD R0, R0, UR4, RZ ;  /* 0x0000000400007c24 */ /* 0x000fc4000f8e02ff */
[C---:B------:R-:W-:Y:S01]  /*cde0*/  IMAD.WIDE.U32 R2, R17.reuse, UR4, R2 ;  /* 0x0000000411027c25 */ /* 0x040fe2000f8e0002 */
[----:B------:R-:W-:Y:S02]  /*cdf0*/  ULDC UR4, c[0x0][0xa8c] ;  /* 0x0002a30000047ab9 */ /* 0x000fe40000000800 */
[----:B------:R-:W-:Y:S01]  /*ce00*/  ISETP.GE.AND P3, PT, R16, UR4, PT ;  /* 0x0000000410007c0c */ /* 0x000fe2000bf66270 */
[----:B------:R-:W-:Y:S01]  /*ce10*/  IMAD R17, R17, UR5, R0 ;  /* 0x0000000511117c24 */ /* 0x000fe2000f8e0200 */
[----:B------:R-:W-:Y:S02]  /*ce20*/  ISETP.GE.AND P4, PT, R32, UR4, PT ;  /* 0x0000000420007c0c */ /* 0x000fe4000bf86270 */
[----:B------:R-:W-:Y:S01]  /*ce30*/  LEA R32, P2, R2, UR8, 0x1 ;  /* 0x0000000802207c11 */ /* 0x000fe2000f8408ff */
[----:B------:R-:W-:-:S05]  /*ce40*/  IMAD.IADD R3, R3, 0x1, R17 ;  /* 0x0000000103037824 */ /* 0x000fca00078e0211 */
[----:B------:R-:W-:-:S05]  /*ce50*/  LEA.HI.X R33, R2, UR9, R3, 0x1, P2 ;  /* 0x0000000902217c11 */ /* 0x000fca00090f0c03 */
[----:B------:R2:W-:Y:S04]  /*ce60*/  @!P3 STG.E.128 desc[UR50][R32.64], R28 ;  /* 0x0000001c2000b986 */ /* 0x0005e8000c101d32 */
[----:B------:R2:W-:Y:S02]  /*ce70*/  @!P4 STG.E.128 desc[UR50][R32.64+0x80], R40 ;  /* 0x000080282000c986 */ /* 0x0005e4000c101d32 */
.L_x_5614:
[----:B------:R-:W-:Y:S05]  /*ce80*/  BSYNC B1 ;  /* 0x0000000000017941 */ /* 0x000fea0003800000 */
.L_x_5613:
[----:B------:R-:W-:Y:S04]  /*ce90*/  BSSY B1, `(.L_x_5615) ;  /* 0x0000014000017945 */ /* 0x000fe80003800000 */
[----:B------:R-:W-:Y:S05]  /*cea0*/  @P0 BRA `(.L_x_5616) ;  /* 0x0000000000480947 */ /* 0x000fea0003800000 */
[----:B------:R-:W-:Y:S01]  /*ceb0*/  IADD3 R17, P0, R20, 0x40, RZ ;  /* 0x0000004014117810 */ /* 0x000fe20007f1e0ff */
[----:B------:R-:W-:Y:S01]  /*cec0*/  ULDC.64 UR4, c[0x0][0xad8] ;  /* 0x0002b60000047ab9 */ /* 0x000fe20000000a00 */
[----:B------:R-:W-:Y:S01]  /*ced0*/  IMAD.MOV.U32 R2, RZ, RZ, R48 ;  /* 0x000000ffff027224 */ /* 0x000fe200078e0030 */
[----:B------:R-:W-:Y:S01]  /*cee0*/  ULDC.64 UR8, c[0x0][0xa80] ;  /* 0x0002a00000087ab9 */ /* 0x000fe20000000a00 */
[----:B------:R-:W-:Y:S01]  /*cef0*/  IADD3.X R0, RZ, R21, RZ, P0, !PT ;  /* 0x00000015ff007210 */ /* 0x000fe200007fe4ff */
[----:B0-----:R-:W-:Y:S02]  /*cf00*/  IMAD.MOV.U32 R3, RZ, RZ, R53 ;  /* 0x000000ffff037224 */ /* 0x001fe400078e0035 */
[----:B--2--5:R-:W-:Y:S02]  /*cf10*/  VIADD R28, R16, 0x40 ;  /* 0x00000040101c7836 */ /* 0x024fe40000000000 */
[----:B------:R-:W-:Y:S02]  /*cf20*/  IMAD R0, R0, UR4, RZ ;  /* 0x0000000400007c24 */ /* 0x000fe4000f8e02ff */
        /* <DEDUP_REMOVED lines=10> */
.L_x_5616:
[----:B------:R-:W-:Y:S05]  /*cfd0*/  BSYNC B1 ;  /* 0x0000000000017941 */ /* 0x000fea0003800000 */
.L_x_5615:
[----:B------:R-:W-:Y:S05]  /*cfe0*/  @P1 BRA `(.L_x_5617) ;  /* 0x0000000800f01947 */ /* 0x000fea0003800000 */
[----:B---3-5:R-:W-:Y:S01]  /*cff0*/  IADD3 R13, P0, R20, 0x60, RZ ;  /* 0x00000060140d7810 */ /* 0x028fe20007f1e0ff */
[----:B------:R-:W-:Y:S01]  /*d000*/  ULDC.64 UR8, c[0x0][0xad8] ;  /* 0x0002b60000087ab9 */ /* 0x000fe20000000a00 */
[----:B------:R-:W-:Y:S01]  /*d010*/  IMAD.MOV.U32 R2, RZ, RZ, R48 ;  /* 0x000000ffff027224 */ /* 0x000fe200078e0030 */
[----:B------:R-:W-:Y:S01]  /*d020*/  ULDC UR4, c[0x0][0xa8c] ;  /* 0x0002a30000047ab9 */ /* 0x000fe20000000800 */
[----:B0-----:R-:W-:Y:S01]  /*d030*/  IMAD.MOV.U32 R3, RZ, RZ, R53 ;  /* 0x000000ffff037224 */ /* 0x001fe200078e0035 */
[----:B------:R-:W-:Y:S01]  /*d040*/  ISETP.GE.AND P1, PT, R16, UR4, PT ;  /* 0x0000000410007c0c */ /* 0x000fe2000bf26270 */
[----:B------:R-:W-:Y:S02]  /*d050*/  IMAD.X R20, RZ, RZ, R21, P0 ;  /* 0x000000ffff147224 */ /* 0x000fe400000e0615 */
[----:B------:R-:W-:-:S04]  /*d060*/  IMAD.WIDE.U32 R2, R13, UR8, R2 ;  /* 0x000000080d027c25 */ /* 0x000fc8000f8e0002 */
[----:B------:R-:W-:Y:S02]  /*d070*/  IMAD R20, R20, UR8, RZ ;  /* 0x0000000814147c24 */ /* 0x000fe4000f8e02ff */
[----:B------:R-:W-:Y:S02]  /*d080*/  VIADD R0, R16, 0x40 ;  /* 0x0000004010007836 */ /* 0x000fe40000000000 */
[----:B------:R-:W-:Y:S01]  /*d090*/  IMAD R13, R13, UR9, R20 ;  /* 0x000000090d0d7c24 */ /* 0x000fe2000f8e0214 */
[----:B------:R-:W-:Y:S02]  /*d0a0*/  ULDC.64 UR8, c[0x0][0xa80] ;  /* 0x0002a00000087ab9 */ /* 0x000fe40000000a00 */
[----:B------:R-:W-:Y:S01]  /*d0b0*/  LEA R12, P0, R2, UR8, 0x1 ;  /* 0x00000008020c7c11 */ /* 0x000fe2000f8008ff */
[----:B------:R-:W-:-:S05]  /*d0c0*/  IMAD.IADD R3, R3, 0x1, R13 ;  /* 0x0000000103037824 */ /* 0x000fca00078e020d */
[----:B------:R-:W-:Y:S02]  /*d0d0*/  LEA.HI.X R13, R2, UR9, R3, 0x1, P0 ;  /* 0x00000009020d7c11 */ /* 0x000fe400080f0c03 */
[----:B------:R-:W-:-:S03]  /*d0e0*/  ISETP.GE.AND P0, PT, R0, UR4, PT ;  /* 0x0000000400007c0c */ /* 0x000fc6000bf06270 */
[----:B------:R4:W-:Y:S10]  /*d0f0*/  @!P1 STG.E.128 desc[UR50][R12.64], R4 ;  /* 0x000000040c009986 */ /* 0x0009f4000c101d32 */
[----:B------:R-:W-:Y:S05]  /*d100*/  @P0 BRA `(.L_x_5617) ;  /* 0x0000000800a80947 */ /* 0x000fea0003800000 */
[----:B------:R0:W-:Y:S01]  /*d110*/  STG.E.128 desc[UR50][R12.64+0x80], R8 ;  /* 0x000080080c007986 */ /* 0x0001e2000c101d32 */
[----:B------:R-:W-:Y:S05]  /*d120*/  BRA `(.L_x_5617) ;  /* 0x0000000800a07947 */ /* 0x000fea0003800000 */
.L_x_5609:
        /* <DEDUP_REMOVED lines=26> */
.L_x_5618:
        /* <DEDUP_REMOVED lines=8> */
[----:B0-----:R-:W-:-:S05]  /*d350*/  LEA R2, R17, R2, 0x7 ;  /* 0x0000000211027211 */ /* 0x001fca00078e38ff */
        /* <DEDUP_REMOVED lines=22> */
.L_x_5620:
[----:B------:R-:W-:Y:S05]  /*d4c0*/  BSYNC B1 ;  /* 0x0000000000017941 */ /* 0x000fea0003800000 */
.L_x_5619:
[----:B------:R-:W-:Y:S01]  /*d4d0*/  ULDC.64 UR4, c[0x0][0xaa0] ;  /* 0x0002a80000047ab9 */ /* 0x000fe20000000a00 */
[----:B-1----:R-:W-:Y:S01]  /*d4e0*/  IMAD.MOV.U32 R2, RZ, RZ, R16 ;  /* 0x000000ffff027224 */ /* 0x002fe200078e0010 */
[----:B------:R-:W-:Y:S01]  /*d4f0*/  ULDC.64 UR8, c[0x0][0xae0] ;  /* 0x0002b80000087ab9 */ /* 0x000fe20000000a00 */
[----:B0-----:R-:W-:Y:S01]  /*d500*/  IMAD.MOV.U32 R3, RZ, RZ, R9 ;  /* 0x000000ffff037224 */ /* 0x001fe200078e0009 */
[----:B------:R-:W-:Y:S01]  /*d510*/  BSSY B1, `(.L_x_5621) ;  /* 0x000002c000017945 */ /* 0x000fe20003800000 */
[----:B------:R-:W-:Y:S01]  /*d520*/  IMAD R4, R6, UR4, RZ ;  /* 0x0000000406047c24 */ /* 0x000fe2000f8e02ff */
[----:B------:R-:W-:Y:S01]  /*d530*/  MOV R6, R18 ;  /* 0x0000001200067202 */ /* 0x000fe20000000f00 */
        /* <DEDUP_REMOVED lines=20> */
[----:B------:R-:W-:Y:S01]  /*d680*/  IMAD.WIDE R6, R17, 0x80, R6 ;  /* 0x0000008011067825 */ /* 0x000fe200078e0206 */
[----:B------:R-:W-:-:S03]  /*d690*/  ISETP.GE.AND P0, PT, R0, R5, PT ;  /* 0x000000050000720c */ /* 0x000fc60003f06270 */
[----:B------:R-:W-:-:S04]  /*d6a0*/  IMAD.WIDE.U32 R4, R9, UR36, R2 ;  /* 0x0000002409047c25 */ /* 0x000fc8000f8e0002 */
[----:B------:R-:W-:Y:S01]  /*d6b0*/  VIADD R11, R5, UR4 ;  /* 0x00000004050b7c36 */ /* 0x000fe20008000000 */
[----:B------:R-:W-:Y:S06]  /*d6c0*/  @P2 BRA `(.L_x_5622) ;  /* 0x0000000000402947 */ /* 0x000fec0003800000 */
[----:B------:R-:W-:Y:S01]  /*d6d0*/  ULDC.64 UR4, c[0x0][0xad8] ;  /* 0x0002b60000047ab9 */ /* 0x000fe20000000a00 */
[----:B------:R-:W-:Y:S01]  /*d6e0*/  IMAD.MOV.U32 R2, RZ, RZ, R4 ;  /* 0x000000ffff027224 */ /* 0x000fe200078e0004 */
[----:B------:R-:W-:Y:S01]  /*d6f0*/  ULDC.64 UR8, c[0x0][0xa80] ;  /* 0x0002a00000087ab9 */ /* 0x000fe20000000a00 */
[----:B------:R-:W-:Y:S02]  /*d700*/  IMAD.MOV.U32 R3, RZ, RZ, R11 ;  /* 0x000000ffff037224 */ /* 0x000fe400078e000b */
        /* <DEDUP_REMOVED lines=10> */
[----:B------:R0:W-:Y:S04]  /*d7b0*/  @!P4 STG.E.128 desc[UR50][R8.64], RZ ;  /* 0x000000ff0800c986 */ /* 0x0001e8000c101d32 */
[----:B------:R0:W-:Y:S02]  /*d7c0*/  @!P5 STG.E.128 desc[UR50][R8.64+0x80], RZ ;  /* 0x000080ff0800d986 */ /* 0x0001e4000c101d32 */
.L_x_5622:
[----:B------:R-:W-:Y:S05]  /*d7d0*/  BSYNC B1 ;  /* 0x0000000000017941 */ /* 0x000fea0003800000 */
.L_x_5621:
[----:B------:R-:W-:Y:S04]  /*d7e0*/  BSSY B1, `(.L_x_5623) ;  /* 0x0000014000017945 */ /* 0x000fe80003800000 */
[----:B------:R-:W-:Y:S05]  /*d7f0*/  @P3 BRA `(.L_x_5624) ;  /* 0x0000000000483947 */ /* 0x000fea0003800000 */
[----:B0-----:R-:W-:Y:S01]  /*d800*/  IADD3 R9, P2, R6, 0x20, RZ ;  /* 0x0000002006097810 */ /* 0x001fe20007f5e0ff */
[----:B------:R-:W-:Y:S01]  /*d810*/  ULDC.64 UR4, c[0x0][0xad8] ;  /* 0x0002b60000047ab9 */ /* 0x000fe20000000a00 */
[----:B------:R-:W-:Y:S01]  /*d820*/  IMAD.MOV.U32 R2, RZ, RZ, R4 ;  /* 0x000000ffff027224 */ /* 0x000fe200078e0004 */
[----:B------:R-:W-:Y:S01]  /*d830*/  ULDC.64 UR8, c[0x0][0xa80] ;  /* 0x0002a00000087ab9 */ /* 0x000fe20000000a00 */
[----:B------:R-:W-:Y:S02]  /*d840*/  IMAD.MOV.U32 R3, RZ, RZ, R11 ;  /* 0x000000ffff037224 */ /* 0x000fe400078e000b */
[----:B------:R-:W-:Y:S02]  /*d850*/  IMAD.X R0, RZ, RZ, R7, P2 ;  /* 0x000000ffff007224 */ /* 0x000fe400010e0607 */
[----:B------:R-:W-:Y:S02]  /*d860*/  VIADD R8, R16, 0x40 ;  /* 0x0000004010087836 */ /* 0x000fe40000000000 */
        /* <DEDUP_REMOVED lines=11> */
.L_x_5624:
[----:B------:R-:W-:Y:S05]  /*d920*/  BSYNC B1 ;  /* 0x0000000000017941 */ /* 0x000fea0003800000 */
.L_x_5623:
[----:B------:R-:W-:Y:S04]  /*d930*/  BSSY B1, `(.L_x_5625) ;  /* 0x0000014000017945 */ /* 0x000fe80003800000 */
[----:B------:R-:W-:Y:S05]  /*d940*/  @P1 BRA `(.L_x_5626) ;  /* 0x0000000000481947 */ /* 0x000fea0003800000 */
[----:B01----:R-:W-:Y:S01]  /*d950*/  IADD3 R9, P1, R6, 0x40, RZ ;  /* 0x0000004006097810 */ /* 0x003fe20007f3e0ff */
        /* <DEDUP_REMOVED lines=17> */
.L_x_5626:
[----:B------:R-:W-:Y:S05]  /*da70*/  BSYNC B1 ;  /* 0x0000000000017941 */ /* 0x000fea0003800000 */
.L_x_5625:
[----:B------:R-:W-:Y:S05]  /*da80*/  @P0 BRA `(.L_x_5617) ;  /* 0x0000000000480947 */ /* 0x000fea0003800000 */
[----:B------:R-:W-:Y:S01]  /*da90*/  IADD3 R5, P0, R6, 0x60, RZ ;  /* 0x0000006006057810 */ /* 0x000fe20007f1e0ff */
        /* <DEDUP_REMOVED lines=17> */
.L_x_5617:
[----:B------:R-:W-:Y:S05]  /*dbb0*/  BSYNC B0 ;  /* 0x0000000000007941 */ /* 0x000fea0003800000 */
.L_x_5608:
[----:B------:R-:W-:Y:S02]  /*dbc0*/  ULDC UR4, c[0x0][0xc14] ;  /* 0x0003050000047ab9 */ /* 0x000fe40000000800 */
[----:B------:R-:W-:-:S13]  /*dbd0*/  ISETP.GE.AND P0, PT, R47, UR4, PT ;  /* 0x000000042f007c0c */ /* 0x000fda000bf06270 */
[----:B------:R-:W-:Y:S05]  /*dbe0*/  @!P0 BRA `(.L_x_5627) ;  /* 0xffffff30006c8947 */ /* 0x000fea000383ffff */
[----:B------:R-:W-:Y:S05]  /*dbf0*/  EXIT ;  /* 0x000000000000794d */ /* 0x000fea0003800000 */
.L_x_5582:
        /* <DEDUP_REMOVED lines=20> */
.L_x_5628:
        /* <DEDUP_REMOVED lines=41> */
.L_x_5634:
        /* <DEDUP_REMOVED lines=14> */
.L_x_5633:
[----:B------:R-:W-:Y:S05]  /*e0b0*/  BSYNC B0 ;  /* 0x0000000000007941 */ /* 0x000fea0003800000 */
.L_x_5632:
[----:B0----5:R-:W0:Y:S02]  /*e0c0*/  SHFL.UP PT, R2, R0, 0x1, RZ ;  /* 0x0420000000027989 */ /* 0x021e2400000e00ff */
        /* <DEDUP_REMOVED lines=21> */
.L_x_5630:
        /* <DEDUP_REMOVED lines=17> */
.L_x_5635:
        /* <DEDUP_REMOVED lines=16> */
[----:B------:R-:W-:Y:S01]  /*e430*/  @!P1 IMAD.IADD R4, R4, 0x1, -R7 ;  /* 0x0000000104049824 */ /* 0x000fe200078e0a07 */
[----:B------:R-:W-:Y:S02]  /*e440*/  @!P1 IADD3 R2, R2, 0x1, RZ ;  /* 0x0000000102029810 */ /* 0x000fe40007ffe0ff */
        /* <DEDUP_REMOVED lines=10> */
.L_x_5631:
[----:B------:R0:W-:Y:S01]  /*e4f0*/  STL [R1+0x20], R4 ;  /* 0x0000200401007387 */ /* 0x0001e20000100800 */
[----:B------:R-:W-:-:S03]  /*e500*/  UMOV UR38, URZ ;  /* 0x0000003f00267c82 */ /* 0x000fc60008000000 */
[----:B------:R0:W-:Y:S02]  /*e510*/  STL [R1+0x24], RZ ;  /* 0x000024ff01007387 */ /* 0x0001e40000100800 */
.L_x_5636:
        /* <DEDUP_REMOVED lines=11> */
.L_x_5629:
        /* <DEDUP_REMOVED lines=18> */
[C---:B------:R-:W-:Y:S01]  /*e6f0*/  LOP3.LUT P0, RZ, R7.reuse, 0x4, RZ, 0xc0, !PT ;  /* 0x0000000407ff7812 */ /* 0x040fe2000780c0ff */
[----:B------:R-:W-:Y:S01]  /*e700*/  IMAD.SHL.U32 R5, R7, 0x4, RZ ;  /* 0x0000000407057824 */ /* 0x000fe200078e00ff */
[----:B------:R-:W-:Y:S02]  /*e710*/  LOP3.LUT R2, R0, 0x380, RZ, 0xc0, !PT ;  /* 0x0000038000027812 */ /* 0x000fe400078ec0ff */
        /* <DEDUP_REMOVED lines=11> */
[----:B------:R-:W-:Y:S01]  /*e7d0*/  IADD3 R4, R5, R6, R4 ;  /* 0x0000000605047210 */ /* 0x000fe20007ffe004 */
[----:B------:R-:W-:-:S03]  /*e7e0*/  IMAD.MOV.U32 R3, RZ, RZ, 0x1 ;  /* 0x00000001ff037424 */ /* 0x000fc600078e00ff */
[----:B------:R-:W-:Y:S01]  /*e7f0*/  SEL R0, R0, 0xffffffc0, !P0 ;  /* 0xffffffc000007807 */ /* 0x000fe20004000000 */
[----:B------:R0:W-:Y:S03]  /*e800*/  STL [R1+0x28], R4 ;  /* 0x0000280401007387 */ /* 0x0001e60000100800 */
[----:B------:R-:W-:Y:S01]  /*e810*/  IADD3 R0, R0, R2, RZ ;  /* 0x0000000200007210 */ /* 0x000fe20007ffe0ff */
[----:B------:R0:W-:Y:S04]  /*e820*/  STL [R1], R2 ;  /* 0x0000000201007387 */ /* 0x0001e80000100800 */
[----:B------:R0:W-:Y:S04]  /*e830*/  STL [R1+0x8], RZ ;  /* 0x000008ff01007387 */ /* 0x0001e80000100800 */
[----:B------:R0:W-:Y:S04]  /*e840*/  STL [R1+0xc], R3 ;  /* 0x00000c0301007387 */ /* 0x0001e80000100800 */
[----:B------:R0:W-:Y:S04]  /*e850*/  STL [R1+0x30], RZ ;  /* 0x000030ff01007387 */ /* 0x0001e80000100800 */
[----:B------:R0:W-:Y:S02]  /*e860*/  STL [R1+0x2c], R0 ;  /* 0x00002c0001007387 */ /* 0x0001e40000100800 */
.L_x_5695:
[----:B------:R-:W-:Y:S01]  /*e870*/  ULDC.64 UR4, c[0x0][0xc60] ;  /* 0x0003180000047ab9 */ /* 0x000fe20000000a00 */
[----:B------:R-:W-:Y:S01]  /*e880*/  ULDC.64 UR6, c[0x0][0xa28] ;  /* 0x00028a0000067ab9 */ /* 0x000fe20000000a00 */
[----:B------:R-:W-:Y:S01]  /*e890*/  UIMAD.WIDE UR4, UR52, 0x4, UR4 ;  /* 0x00000004340478a5 */ /* 0x000fe2000f8e0204 */
[----:B------:R-:W-:Y:S01]  /*e8a0*/  ULDC.64 UR10, c[0x0][0xa20] ;  /* 0x00028800000a7ab9 */ /* 0x000fe20000000a00 */
[----:B------:R-:W-:Y:S01]  /*e8b0*/  IMAD.MOV.U32 R17, RZ, RZ, RZ ;  /* 0x000000ffff117224 */ /* 0x000fe200078e00ff */
[----:B------:R-:W-:-:S03]  /*e8c0*/  ULDC UR44, c[0x0][0x2e0] ;  /* 0x0000b800002c7ab9 */ /* 0x000fc60000000800 */
[----:B0-----:R-:W-:Y:S02]  /*e8d0*/  IMAD.U32 R2, RZ, RZ, UR4 ;  /* 0x00000004ff027e24 */ /* 0x001fe4000f8e00ff */
[----:B------:R-:W-:Y:S01]  /*e8e0*/  IMAD.U32 R3, RZ, RZ, UR5 ;  /* 0x00000005ff037e24 */ /* 0x000fe2000f8e00ff */
[----:B------:R-:W-:-:S04]  /*e8f0*/  ULDC.64 UR4, c[0x0][0xa00] ;  /* 0x0002800000047ab9 */ /* 0x000fc80000000a00 */
[----:B------:R-:W2:Y:S01]  /*e900*/  LDG.E R2, desc[UR50][R2.64] ;  /* 0x0000003202027981 */ /* 0x000ea2000c1e1900 */
[----:B------:R-:W-:Y:S02]  /*e910*/  UISETP.NE.U32.AND UP0, UPT, UR4, URZ, UPT ;  /* 0x0000003f0400728c */ /* 0x000fe4000bf05070 */
[----:B------:R-:W-:Y:S02]  /*e920*/  UISETP.NE.U32.AND UP1, UPT, UR6, URZ, UPT ;  /* 0x0000003f0600728c */ /* 0x000fe4000bf25070 */
[----:B------:R-:W-:-:S06]  /*e930*/  UISETP.NE.AND.EX UP0, UPT, UR5, URZ, UPT, UP0 ;  /* 0x0000003f0500728c */ /* 0x000fcc000bf05300 */
[----:B------:R-:W-:Y:S01]  /*e940*/  PLOP3.LUT P0, PT, PT, PT, UP0, 0x80, 0x0 ;  /* 0x000000000000781c */ /* 0x000fe20003f0f008 */
[----:B-1----:R-:W-:Y:S01]  /*e950*/  IMAD.MOV.U32 R4, RZ, RZ, RZ ;  /* 0x000000ffff047224 */ /* 0x002fe200078e00ff */
        /* <DEDUP_REMOVED lines=12> */
[----:B------:R0:W5:Y:S01]  /*ea20*/  @P0 LDG.E R17, desc[UR50][R2.64] ;  /* 0x0000003202110981 */ /* 0x000162000c1e1900 */
        /* <DEDUP_REMOVED lines=35> */
.L_x_5638:
[----:B-----5:R-:W-:Y:S01]  /*ec60*/  VIADD R0, R4, UR4 ;  /* 0x0000000404007c36 */ /* 0x020fe20008000000 */
[----:B------:R-:W-:Y:S01]  /*ec70*/  UIADD3 UR44, -UR4, UR44, URZ ;  /* 0x0000002c042c7290 */ /* 0x000fe2000fffe13f */
[----:B------:R-:W-:Y:S01]  /*ec80*/  BSSY B6, `(.L_x_5639) ;  /* 0x00002ba000067945 */ /* 0x000fe20003800000 */
[----:B------:R-:W-:Y:S02]  /*ec90*/  UMOV UR6, URZ ;  /* 0x0000003f00067c82 */ /* 0x000fe40008000000 */
[----:B------:R0:W-:Y:S01]  /*eca0*/  STL [R1+0x1c], R0 ;  /* 0x00001c0001007387 */ /* 0x0001e20000100800 */
[----:B------:R-:W-:Y:S02]  /*ecb0*/  UIADD3 UR7, UR44, 0xdf, URZ ;  /* 0x000000df2c077890 */ /* 0x000fe4000fffe03f */
[----:B------:R-:W-:Y:S02]  /*ecc0*/  ISETP.LT.AND P0, PT, RZ, UR44, PT ;  /* 0x0000002cff007c0c */ /* 0x000fe4000bf01270 */
[----:B------:R-:W-:-:S04]  /*ecd0*/  UIMAD.WIDE UR6, UR7, -0x6db6db6d, UR6 ;  /* 0x92492493070678a5 */ /* 0x000fc8000f8e0206 */
        /* <DEDUP_REMOVED lines=21> */
.L_x_5640:
        /* <DEDUP_REMOVED lines=23> */
.L_x_5642:
        /* <DEDUP_REMOVED lines=10> */
[----:B------:R-:W0:Y:S01]  /*f040*/  LDC.64 R2, c[0x4][R2] ;  /* 0x0100000002027b82 */ /* 0x000e220000000a00 */
        /* <DEDUP_REMOVED lines=8> */
[----:B0-----:R-:W-:Y:S05]  /*f0d0*/  CALL.ABS.NOINC R2 ;  /* 0x0000000002007343 */ /* 0x001fea0003c00000 */
.L_x_5643:
        /* <DEDUP_REMOVED lines=20> */
.L_x_5644:
        /* <DEDUP_REMOVED lines=18> */
.L_x_5645:
        /* <DEDUP_REMOVED lines=25> */
[----:B------:R-:W-:Y:S02]  /*f4d0*/  ISETP.NE.U32.AND P0, PT, RZ, UR4, PT ;  /* 0x00000004ff007c0c */ /* 0x000fe4000bf05070 */
[----:B------:R-:W-:Y:S02]  /*f4e0*/  SHF.R.U32.HI R4, RZ, 0x5, R19 ;  /* 0x00000005ff047819 */ /* 0x000fe40000011613 */
[----:B------:R-:W-:Y:S02]  /*f4f0*/  ISETP.NE.AND.EX P0, PT, RZ, UR5, PT, P0 ;  /* 0x00000005ff007c0c */ /* 0x000fe4000bf05300 */
[----:B------:R-:W-:Y:S01]  /*f500*/  LOP3.LUT R4, R4, 0x3, RZ, 0xc0, !PT ;  /* 0x0000000304047812 */ /* 0x000fe200078ec0ff */
[----:B0-----:R-:W0:Y:S01]  /*f510*/  LDC.64 R2, c[0x0][0x3f8] ;  /* 0x0000fe00ff027b82 */ /* 0x001e220000000a00 */
[----:B------:R-:W-:-:S03]  /*f520*/  SEL R8, RZ, UR47, P0 ;  /* 0x0000002fff087c07 */ /* 0x000fc60008000000 */
[----:B------:R-:W-:Y:S01]  /*f530*/  VOTEU.ALL UP1, P1 ;  /* 0x00000000003f7886 */ /* 0x000fe20000820000 */
[----:B------:R-:W-:-:S04]  /*f540*/  R2UR UR39, R8 ;  /* 0x00000000082772ca */ /* 0x000fc800000e0000 */
[----:B------:R-:W-:-:S04]  /*f550*/  @!UP1 UIADD3 UR4, UP0, UR54, 0x270, URZ ;  /* 0x0000027036049890 */ /* 0x000fc8000ff1e03f */
[----:B------:R-:W-:Y:S01]  /*f560*/  @!UP1 UIADD3.X UR5, URZ, UR55, URZ, UP0, !UPT ;  /* 0x000000373f059290 */ /* 0x000fe200087fe43f */
[----:B0-----:R-:W-:Y:S01]  /*f570*/  LOP3.LUT P0, RZ, R2, UR6, RZ, 0xfc, !PT ;  /* 0x0000000602ff7c12 */ /* 0x001fe2000f80fcff */
[----:B------:R-:W-:-:S03]  /*f580*/  UMOV UR6, 0xffffffff ;  /* 0xffffffff00067882 */ /* 0x000fc60000000000 */
[----:B------:R-:W-:Y:S01]  /*f590*/  LOP3.LUT P0, RZ, R3, UR7, RZ, 0xfc, P0 ;  /* 0x0000000703ff7c12 */ /* 0x000fe2000800fcff */
[----:B--2---:R-:W-:-:S05]  /*f5a0*/  IMAD R7, R18, 0x80, R17 ;  /* 0x0000008012077824 */ /* 0x004fca00078e0211 */
[----:B------:R-:W-:-:S13]  /*f5b0*/  R2UR UR37, R7 ;  /* 0x00000000072572ca */ /* 0x000fda00000e0000 */
[----:B------:R0:W-:Y:S01]  /*f5c0*/  @!UP1 UTMAPF.L2.4D [UR36], [UR4] ;  /* 0x00000024040095b8 */ /* 0x0001e20008018000 */
[----:B---3--:R-:W-:Y:S01]  /*f5d0*/  SHF.R.S32.HI R18, RZ, 0x1f, R10 ;  /* 0x0000001fff127819 */ /* 0x008fe2000001140a */
[----:B------:R0:W-:Y:S01]  /*f5e0*/  STL [R1+0x10], R10 ;  /* 0x0000100a01007387 */ /* 0x0001e20000100800 */
[----:B------:R-:W-:-:S03]  /*f5f0*/  SEL R0, R10, RZ, !P0 ;  /* 0x000000ff0a007207 */ /* 0x000fc60004000000 */
[----:B------:R0:W-:Y:S01]  /*f600*/  STL [R1+0x18], R18 ;  /* 0x0000181201007387 */ /* 0x0001e20000100800 */
[----:B------:R-:W-:Y:S05]  /*f610*/  BRA.DIV UR6, `(.L_x_5646) ;  /* 0x0000003206907947 */ /* 0x000fea000b800000 */
[----:B------:R1:W2:Y:S02]  /*f620*/  SHFL.IDX PT, R14, R4, RZ, 0x1f ;  /* 0x00001fff040e7589 */ /* 0x0002a400000e0000 */
.L_x_5714:
        /* <DEDUP_REMOVED lines=8> */
.L_x_5717:
[----:B------:R-:W-:Y:S05]  /*f6b0*/  @!P6 BRA `(.L_x_5649) ;  /* 0x00000004003ce947 */ /* 0x000fea0003800000 */
[----:B------:R-:W-:-:S04]  /*f6c0*/  ISETP.NE.U32.AND P0, PT, R2, RZ, PT ;  /* 0x000000ff0200720c */ /* 0x000fc80003f05070 */
[----:B------:R-:W-:-:S13]  /*f6d0*/  ISETP.NE.AND.EX P0, PT, R3, RZ, PT, P0 ;  /* 0x000000ff0300720c */ /* 0x000fda0003f05300 */
[----:B------:R-:W-:Y:S05]  /*f6e0*/  @!P0 BRA `(.L_x_5650) ;  /* 0x0000000000448947 */ /* 0x000fea0003800000 */
[----:B------:R-:W0:Y:S01]  /*f6f0*/  LDC R9, c[0x0][0x41c] ;  /* 0x00010700ff097b82 */ /* 0x000e220000000800 */
[----:B------:R-:W-:Y:S01]  /*f700*/  ULDC.64 UR4, c[0x0][0x408] ;  /* 0x0001020000047ab9 */ /* 0x000fe20000000a00 */
[----:B0-----:R-:W-:-:S13]  /*f710*/  ISETP.NE.AND P0, PT, R9, 0x1, PT ;  /* 0x000000010900780c */ /* 0x001fda0003f05270 */
[----:B-1----:R-:W0:Y:S02]  /*f720*/  @P0 LDC.64 R4, c[0x0][0x420] ;  /* 0x00010800ff040b82 */ /* 0x002e240000000a00 */
[----:B0-----:R-:W-:-:S04]  /*f730*/  @P0 IMAD.HI.U32 R0, R6, R4, RZ ;  /* 0x0000000406000227 */ /* 0x001fc800078e00ff */
        /* <DEDUP_REMOVED lines=12> */
.L_x_5650:
[----:B0-----:R-:W1:Y:S04]  /*f800*/  LDL R3, [R1+0x8] ;  /* 0x0000080001037983 */ /* 0x001e680000100800 */
[----:B------:R-:W2:Y:S01]  /*f810*/  LDL R2, [R1+0xc] ;  /* 0x00000c0001027983 */ /* 0x000ea20000100800 */
[----:B------:R-:W-:Y:S02]  /*f820*/  ISETP.NE.AND P0, PT, R16, RZ, PT ;  /* 0x000000ff1000720c */ /* 0x000fe40003f05270 */
[----:B-1----:R-:W-:Y:S02]  /*f830*/  LEA R4, R3, UR41, 0x3 ;  /* 0x0000002903047c11 */ /* 0x002fe4000f8e18ff */
[----:B--2---:R-:W-:-:S04]  /*f840*/  SHF.L.U32 R3, R2, 0x1f, RZ ;  /* 0x0000001f02037819 */ /* 0x004fc800000006ff */
[----:B------:R-:W0:Y:S02]  /*f850*/  SYNCS.PHASECHK.TRANS64.TRYWAIT P2, [R4+URZ+0x2e880], R3 ;  /* 0x02e88003040075a7 */ /* 0x000e24000804017f */
[----:B0-----:R-:W-:Y:S05]  /*f860*/  @!P2 BRA `(.L_x_5651) ;  /* 0x00000030003ca947 */ /* 0x001fea0003800000 */
.L_x_5718:
        /* <DEDUP_REMOVED lines=8> */
.L_x_5652:
[----:B------:R-:W2:Y:S01]  /*f8f0*/  LDL R2, [R1+0x8] ;  /* 0x0000080001027983 */ /* 0x000ea20000100800 */
[----:B------:R-:W-:-:S03]  /*f900*/  IMAD.U32 R10, RZ, RZ, UR41 ;  /* 0x00000029ff0a7e24 */ /* 0x000fc6000f8e00ff */
[----:B------:R-:W3:Y:S04]  /*f910*/  LDL R9, [R1+0x1c] ;  /* 0x00001c0001097983 */ /* 0x000ee80000100800 */
[----:B------:R-:W4:Y:S01]  /*f920*/  LDL R5, [R1+0x14] ;  /* 0x0000140001057983 */ /* 0x000f220000100800 */
[----:B------:R-:W-:Y:S01]  /*f930*/  R2UR UR9, R4 ;  /* 0x00000000040972ca */ /* 0x000fe200000e0000 */
[----:B------:R-:W-:Y:S01]  /*f940*/  UIADD3 UR4, UP0, UR54, 0x470, URZ ;  /* 0x0000047036047890 */ /* 0x000fe2000ff1e03f */
[----:B-----5:R-:W-:-:S03]  /*f950*/  R2UR UR13, R0 ;  /* 0x00000000000d72ca */ /* 0x020fc600000e0000 */
[----:B------:R-:W-:-:S08]  /*f960*/  UIADD3.X UR5, URZ, UR55, URZ, UP0, !UPT ;  /* 0x000000373f057290 */ /* 0x000fd000087fe43f */
[----:B------:R-:W-:Y:S01]  /*f970*/  UIADD3 UR9, UR9, 0x2e870, URZ ;  /* 0x0002e87009097890 */ /* 0x000fe2000fffe03f */
[----:B------:R-:W-:Y:S01]  /*f980*/  UMOV UR6, 0x0 ;  /* 0x0000000000067882 */ /* 0x000fe20000000000 */
[----:B------:R-:W-:Y:S01]  /*f990*/  UMOV UR7, 0x14f00000 ;  /* 0x14f0000000077882 */ /* 0x000fe20000000000 */
[----:B------:R-:W-:Y:S01]  /*f9a0*/  UMOV UR10, URZ ;  /* 0x0000003f000a7c82 */ /* 0x000fe20008000000 */
[----:B--2---:R-:W-:-:S05]  /*f9b0*/  IMAD R2, R2, 0x7000, R10 ;  /* 0x0000700002027824 */ /* 0x004fca00078e020a */
[----:B------:R-:W-:Y:S01]  /*f9c0*/  R2UR UR8, R2 ;  /* 0x00000000020872ca */ /* 0x000fe200000e0000 */
[----:B---3--:R-:W-:Y:S01]  /*f9d0*/  IMAD R6, R6, 0xe0, R9 ;  /* 0x000000e006067824 */ /* 0x008fe200078e0209 */
[----:B----4-:R-:W-:-:S04]  /*f9e0*/  R2UR UR12, R5 ;  /* 0x00000000050c72ca */ /* 0x010fc800000e0000 */
[----:B------:R-:W-:-:S07]  /*f9f0*/  R2UR UR11, R6 ;  /* 0x00000000060b72ca */ /* 0x000fce00000e0000 */
[----:B------:R-:W-:-:S09]  /*fa00*/  UIADD3 UR8, UR8, 0xe400, URZ ;  /* 0x0000e40008087890 */ /* 0x000fd2000fffe03f */
[----:B------:R1:W-:Y:S01]  /*fa10*/  UTMALDG.4D [UR8], [UR4], desc[UR6] ;  /* 0x00000608040075b4 */ /* 0x0003e20008019000 */
[----:B------:R-:W2:Y:S02]  /*fa20*/  SYNCS.PHASECHK.TRANS64.TRYWAIT P2, [R4+URZ+0x2e840], R3 ;  /* 0x02e84003040075a7 */ /* 0x000ea4000804017f */
[----:B-12---:R-:W-:Y:S05]  /*fa30*/  @!P2 BRA `(.L_x_5653) ;  /* 0x0000002c00dca947 */ /* 0x006fea0003800000 */
.L_x_5719:
        /* <DEDUP_REMOVED lines=8> */
.L_x_5654:
[----:B01----:R-:W2:Y:S01]  /*fac0*/  LDL R3, [R1+0x14] ;  /* 0x0000140001037983 */ /* 0x003ea20000100800 */
        /* <DEDUP_REMOVED lines=11> */
[----:B--2---:R-:W-:-:S13]  /*fb80*/  R2UR UR12, R3 ;  /* 0x00000000030c72ca */ /* 0x004fda00000e0000 */
[----:B------:R0:W-:Y:S02]  /*fb90*/  UTMALDG.4D [UR8], [UR4], desc[UR6] ;  /* 0x00000608040075b4 */ /* 0x0001e40008019000 */
[----:B0-----:R-:W-:Y:S01]  /*fba0*/  NOP ;  /* 0x0000000000007918 */ /* 0x001fe20000000000 */
.L_x_5649:
        /* <DEDUP_REMOVED lines=12> */
[----:B------:R-:W-:Y:S01]  /*fc70*/  @P0 R2UR UR13, R8 ;  /* 0x00000000080d02ca */ /* 0x000fe200000e0000 */
[----:B------:R-:W-:Y:S02]  /*fc80*/  UMOV UR12, UR38 ;  /* 0x00000026000c7c82 */ /* 0x000fe40008000000 */
[----:B------:R2:W-:Y:S10]  /*fc90*/  @P0 SYNCS.ARRIVE.TRANS64 RZ, [UR41+0x2e800], R2 ;  /* 0x02e80002ffff09a7 */ /* 0x0005f40008000029 */
[----:B------:R2:W-:Y:S02]  /*fca0*/  UTMALDG.4D [UR8], [UR4], desc[UR6] ;  /* 0x00000608040075b4 */ /* 0x0005e40008019000 */
[----:B--2---:R-:W-:Y:S01]  /*fcb0*/  NOP ;  /* 0x0000000000007918 */ /* 0x004fe20000000000 */
.L_x_5647:
        /* <DEDUP_REMOVED lines=10> */
.L_x_5720:
[----:B0-----:R-:W-:Y:S05]  /*fd60*/  BSYNC B0 ;  /* 0x0000000000007941 */ /* 0x001fea0003800000 */
.L_x_5655:
[----:B------:R-:W-:-:S06]  /*fd70*/  UISETP.GE.AND UP0, UPT, UR44, 0xe1, UPT ;  /* 0x000000e12c00788c */ /* 0x000fcc000bf06270 */
[----:B------:R-:W-:-:S13]  /*fd80*/  PLOP3.LUT P0, PT, PT, PT, UP0, 0x80, 0x0 ;  /* 0x000000000000781c */ /* 0x000fda0003f0f008 */
[----:B------:R-:W-:Y:S05]  /*fd90*/  @!P0 BRA `(.L_x_5657) ;  /* 0x0000001000308947 */ /* 0x000fea0003800000 */
[----:B------:R0:W5:Y:S01]  /*fda0*/  LDL.LU R6, [R1+0xc] ;  /* 0x00000c0001067983 */ /* 0x0001620000300800 */
[----:B------:R-:W-:-:S03]  /*fdb0*/  UIADD3 UR4, UR43, -0x2, URZ ;  /* 0xfffffffe2b047890 */ /* 0x000fc6000fffe03f */
[----:B------:R0:W5:Y:S03]  /*fdc0*/  LDL.LU R7, [R1+0x8] ;  /* 0x0000080001077983 */ /* 0x0001660000300800 */
[----:B------:R-:W-:-:S07]  /*fdd0*/  IMAD.U32 R21, RZ, RZ, UR4 ;  /* 0x00000004ff157e24 */ /* 0x000fce000f8e00ff */
.L_x_5677:
[----:B--2--5:R-:W-:Y:S01]  /*fde0*/  VIADD R3, R7, 0x1 ;  /* 0x0000000107037836 */ /* 0x024fe20000000000 */
        /* <DEDUP_REMOVED lines=17> */
[----:B-1----:R-:W2:Y:S01]  /*ff00*/  LDL R4, [R1+0x10] ;  /* 0x0000100001047983 */ /* 0x002ea20000100800 */
[----:B----4-:R-:W-:-:S13]  /*ff10*/  ISETP.NE.AND P0, PT, R8, 0x1, PT ;  /* 0x000000010800780c */ /* 0x010fda0003f05270 */
        /* <DEDUP_REMOVED lines=14> */
.L_x_5660:
        /* <DEDUP_REMOVED lines=8> */
.L_x_5721:
[----:B------:R-:W-:Y:S05]  /*10080*/  BSYNC B1 ;  /* 0x0000000000017941 */ /* 0x000fea0003800000 */
.L_x_5661:
        /* <DEDUP_REMOVED lines=9> */
.L_x_5664:
[----:B------:R-:W-:Y:S05]  /*10120*/  BSYNC B1 ;  /* 0x0000000000017941 */ /* 0x000fea0003800000 */
.L_x_5663:
[----:B--2---:R-:W2:Y:S04]  /*10130*/  LDL R9, [R1+0x14] ;  /* 0x0000140001097983 */ /* 0x004ea80000100800 */
[----:B------:R-:W3:Y:S04]  /*10140*/  LDL R2, [R1+0x8] ;  /* 0x0000080001027983 */ /* 0x000ee80000100800 */
[----:B------:R-:W4:Y:S01]  /*10150*/  LDL R5, [R1+0x1c] ;  /* 0x00001c0001057983 */ /* 0x000f220000100800 */
[----:B------:R-:W-:Y:S01]  /*10160*/  IMAD.MOV.U32 R10, RZ, RZ, RZ ;  /* 0x000000ffff0a7224 */ /* 0x000fe200078e00ff */
[----:B------:R-:W-:Y:S01]  /*10170*/  UIADD3 UR4, UP0, UR54, 0x470, URZ ;  /* 0x0000047036047890 */ /* 0x000fe2000ff1e03f */
[----:B------:R-:W-:Y:S01]  /*10180*/  PLOP3.LUT P0, PT, PT, PT, PT, 0x80, 0x0 ;  /* 0x000000000000781c */ /* 0x000fe20003f0f070 */
[----:B------:R-:W-:Y:S01]  /*10190*/  UMOV UR6, 0x0 ;  /* 0x0000000000067882 */ /* 0x000fe20000000000 */
[----:B------:R-:W-:Y:S01]  /*101a0*/  UMOV UR7, 0x14f00000 ;  /* 0x14f0000000077882 */ /* 0x000fe20000000000 */
[----:B------:R-:W-:Y:S01]  /*101b0*/  R2UR UR10, R10 ;  /* 0x000000000a0a72ca */ /* 0x000fe200000e0000 */
[----:B------:R-:W-:Y:S01]  /*101c0*/  UIADD3.X UR5, URZ, UR55, URZ, UP0, !UPT ;  /* 0x000000373f057290 */ /* 0x000fe200087fe43f */
[----:B--2---:R-:W-:Y:S01]  /*101d0*/  R2UR UR12, R9 ;  /* 0x00000000090c72ca */ /* 0x004fe200000e0000 */
[----:B------:R-:W-:-:S04]  /*101e0*/  IMAD.U32 R9, RZ, RZ, UR41 ;  /* 0x00000029ff097e24 */ /* 0x000fc8000f8e00ff */
[----:B---3--:R-:W-:Y:S02]  /*101f0*/  IMAD R2, R2, 0x7000, R9 ;  /* 0x0000700002027824 */ /* 0x008fe400078e0209 */
[----:B----4-:R-:W-:Y:S02]  /*10200*/  IMAD R5, R8, 0xe0, R5 ;  /* 0x000000e008057824 */ /* 0x010fe400078e0205 */
[----:B------:R-:W-:Y:S02]  /*10210*/  VIADD R8, R4, 0x2e870 ;  /* 0x0002e87004087836 */ /* 0x000fe40000000000 */
[----:B------:R-:W-:-:S07]  /*10220*/  VIADD R9, R2, 0xe400 ;  /* 0x0000e40002097836 */ /* 0x000fce0000000000 */
.L_x_5665:
        /* <DEDUP_REMOVED lines=12> */
.L_x_5722:
[----:B------:R-:W-:Y:S05]  /*102f0*/  BSYNC B1 ;  /* 0x0000000000017941 */ /* 0x000fea0003800000 */
.L_x_5666:
        /* <DEDUP_REMOVED lines=11> */
.L_x_5669:
[----:B------:R-:W-:Y:S05]  /*103b0*/  BSYNC B1 ;  /* 0x0000000000017941 */ /* 0x000fea0003800000 */
.L_x_5668:
[----:B-12---:R-:W2:Y:S01]  /*103c0*/  LDL R3, [R1+0x14] ;  /* 0x0000140001037983 */ /* 0x006ea20000100800 */
[----:B------:R-:W-:Y:S01]  /*103d0*/  R2UR UR10, R10 ;  /* 0x000000000a0a72ca */ /* 0x000fe200000e0000 */
[----:B------:R-:W-:Y:S01]  /*103e0*/  UIADD3 UR4, UP0, UR54, 0x370, URZ ;  /* 0x0000037036047890 */ /* 0x000fe2000ff1e03f */
[----:B------:R-:W-:Y:S01]  /*103f0*/  R2UR UR6, R8 ;  /* 0x00000000080672ca */ /* 0x000fe200000e0000 */
[----:B------:R-:W-:Y:S01]  /*10400*/  VIADD R2, R2, 0x20400 ;  /* 0x0002040002027836 */ /* 0x000fe20000000000 */
[----:B------:R-:W-:Y:S01]  /*10410*/  R2UR UR7, R9 ;  /* 0x00000000090772ca */ /* 0x000fe200000e0000 */
[----:B------:R-:W-:Y:S01]  /*10420*/  VIADD R4, R4, 0x2e830 ;  /* 0x0002e83004047836 */ /* 0x000fe20000000000 */
[----:B------:R-:W-:Y:S01]  /*10430*/  PLOP3.LUT P0, PT, PT, PT, PT, 0x80, 0x0 ;  /* 0x000000000000781c */ /* 0x000fe20003f0f070 */
[----:B------:R-:W-:Y:S01]  /*10440*/  UIADD3.X UR5, URZ, UR55, URZ, UP0, !UPT ;  /* 0x000000373f057290 */ /* 0x000fe200087fe43f */
[----:B--2---:R-:W-:-:S15]  /*10450*/  R2UR UR12, R3 ;  /* 0x00000000030c72ca */ /* 0x004fde00000e0000 */
.L_x_5670:
        /* <DEDUP_REMOVED lines=9> */
.L_x_5659:
[----:B------:R-:W-:Y:S05]  /*104f0*/  BSYNC B0 ;  /* 0x0000000000007941 */ /* 0x000fea0003800000 */
.L_x_5658:
[----:B------:R-:W-:-:S06]  /*10500*/  UISETP.NE.AND UP0, UPT, UR42, 0x3, UPT ;  /* 0x000000032a00788c */ /* 0x000fcc000bf05270 */
[----:B------:R-:W-:-:S13]  /*10510*/  PLOP3.LUT P0, PT, PT, PT, UP0, 0x80, 0x0 ;  /* 0x000000000000781c */ /* 0x000fda0003f0f008 */
[----:B------:R-:W-:Y:S05]  /*10520*/  @!P0 BRA `(.L_x_5671) ;  /* 0x0000000000048947 */ /* 0x000fea0003800000 */
[----:B------:R-:W-:Y:S01]  /*10530*/  BPT.TRAP 0x1 ;  /* 0x000000040000795c */ /* 0x000fe20000300000 */
.L_x_5671:
        /* <DEDUP_REMOVED lines=9> */
.L_x_5723:
[----:B------:R-:W-:Y:S05]  /*105d0*/  BSYNC B0 ;  /* 0x0000000000007941 */ /* 0x000fea0003800000 */
.L_x_5672:
[----:B------:R-:W-:Y:S05]  /*105e0*/  @!P0 BRA `(.L_x_5674) ;  /* 0x0000000000048947 */ /* 0x000fea0003800000 */
[----:B------:R-:W-:Y:S01]  /*105f0*/  BPT.TRAP 0x1 ;  /* 0x000000040000795c */ /* 0x000fe20000300000 */
.L_x_5674:
[----:B---3--:R-:W3:Y:S01]  /*10600*/  LDL R3, [R1+0x4] ;  /* 0x0000040001037983 */ /* 0x008ee20000100800 */
[----:B------:R-:W-:-:S04]  /*10610*/  SHF.L.U32 R2, R6, 0x1f, RZ ;  /* 0x0000001f06027819 */ /* 0x000fc800000006ff */
[----:B---3--:R3:W4:Y:S02]  /*10620*/  SYNCS.PHASECHK.TRANS64.TRYWAIT P2, [R3+URZ+0x2e860], R2 ;  /* 0x02e86002030075a7 */ /* 0x008724000804017f */
[----:B---3--:R-:W-:Y:S01]  /*10630*/  IMAD R3, R7, 0x7000, RZ ;  /* 0x0000700007037824 */ /* 0x008fe200078e02ff */
[----:B----4-:R-:W-:Y:S06]  /*10640*/  @!P2 BRA `(.L_x_5675) ;  /* 0x000000240044a947 */ /* 0x010fec0003800000 */
.L_x_5724:
[----:B------:R-:W1:Y:S04]  /*10650*/  LDL R16, [R1] ;  /* 0x0000000001107983 */ /* 0x000e680000100800 */
[----:B------:R-:W3:Y:S04]  /*10660*/  LDL R14, [R1+0x2c] ;  /* 0x00002c00010e7983 */ /* 0x000ee80000100800 */
[----:B------:R-:W4:Y:S01]  /*10670*/  LDL R13, [R1+0x28] ;  /* 0x00002800010d7983 */ /* 0x000f220000100800 */
[----:B------:R-:W-:Y:S05]  /*10680*/  WARPSYNC.ALL ;  /* 0x0000000000007948 */ /* 0x000fea0003800000 */
[----:B------:R-:W-:-:S04]  /*10690*/  IMAD.U32 R12, RZ, RZ, UR41 ;  /* 0x00000029ff0c7e24 */ /* 0x000fc8000f8e00ff */
[----:B------:R-:W-:Y:S01]  /*106a0*/  VIADD R12, R12, 0x400 ;  /* 0x000004000c0c7836 */ /* 0x000fe20000000000 */
[----:B-1----:R-:W-:-:S06]  /*106b0*/  LOP3.LUT R4, R3, R16, RZ, 0xfc, !PT ;  /* 0x0000001003047212 */ /* 0x002fcc00078efcff */
[----:B------:R-:W1:Y:S01]  /*106c0*/  LDSM.16.MT88.4 R4, [R4+UR41+0xe400] ;  /* 0x00e400290404783b */ /* 0x000e620008004200 */
[----:B---3--:R-:W-:Y:S02]  /*106d0*/  IADD3 R20, R14, UR41, R3 ;  /* 0x000000290e147c10 */ /* 0x008fe4000fffe003 */
[C-C-:B-1----:R-:W-:Y:S02]  /*106e0*/  PRMT R8, R4.reuse, 0x6420, R5.reuse ;  /* 0x0000642004087816 */ /* 0x142fe40000000005 */
[----:B--2---:R-:W-:Y:S02]  /*106f0*/  PRMT R9, R4, 0x7531, R5 ;  /* 0x0000753104097816 */ /* 0x004fe40000000005 */
[C-C-:B------:R-:W-:Y:S02]  /*10700*/  PRMT R10, R6.reuse, 0x6420, R7.reuse ;  /* 0x00006420060a7816 */ /* 0x140fe40000000007 */
[----:B------:R-:W-:Y:S02]  /*10710*/  PRMT R11, R6, 0x7531, R7 ;  /* 0x00007531060b7816 */ /* 0x000fe40000000007 */
[----:B------:R-:W1:Y:S01]  /*10720*/  LDSM.16.MT88.4 R4, [R20+0xe400] ;  /* 0x00e400001404783b */ /* 0x000e620000004200 */
[----:B----4-:R-:W-:-:S05]  /*10730*/  IADD3 R2, R12, R3, R13 ;  /* 0x000000030c027210 */ /* 0x010fca0007ffe00d */
[----:B------:R-:W-:Y:S01]  /*10740*/  STSM.16.M88.4 [R2], R8 ;  /* 0x0000000802007844 */ /* 0x000fe20000000200 */
[C-C-:B-1----:R-:W-:Y:S02]  /*10750*/  PRMT R12, R4.reuse, 0x6420, R5.reuse ;  /* 0x00006420040c7816 */ /* 0x142fe40000000005 */
[----:B------:R-:W-:Y:S02]  /*10760*/  PRMT R13, R4, 0x7531, R5 ;  /* 0x00007531040d7816 */ /* 0x000fe40000000005 */
[C-C-:B------:R-:W-:Y:S02]  /*10770*/  PRMT R14, R6.reuse, 0x6420, R7.reuse ;  /* 0x00006420060e7816 */ /* 0x140fe40000000007 */
[----:B------:R-:W-:Y:S01]  /*10780*/  PRMT R15, R6, 0x7531, R7 ;  /* 0x00007531060f7816 */ /* 0x000fe20000000007 */
[----:B------:R-:W-:-:S04]  /*10790*/  VIADD R4, R3, 0x1000 ;  /* 0x0000100003047836 */ /* 0x000fc80000000000 */
[----:B------:R1:W-:Y:S02]  /*107a0*/  STSM.16.M88.4 [R2+0x800], R12 ;  /* 0x0008000c02007844 */ /* 0x0003e40000000200 */
[----:B-1----:R-:W-:-:S05]  /*107b0*/  IMAD.MOV.U32 R15, RZ, RZ, R16 ;  /* 0x000000ffff0f7224 */ /* 0x002fca00078e0010 */
[----:B------:R-:W-:-:S05]  /*107c0*/  LOP3.LUT R4, R4, R15, RZ, 0xfc, !PT ;  /* 0x0000000f04047212 */ /* 0x000fca00078efcff */
[----:B------:R-:W1:Y:S02]  /*107d0*/  LDSM.16.MT88.4 R8, [R4+UR41+0xe400] ;  /* 0x00e400290408783b */ /* 0x000e640008004200 */
[C-C-:B-1----:R-:W-:Y:S02]  /*107e0*/  PRMT R4, R8.reuse, 0x6420, R9.reuse ;  /* 0x0000642008047816 */ /* 0x142fe40000000009 */
[----:B------:R-:W-:Y:S02]  /*107f0*/  PRMT R5, R8, 0x7531, R9 ;  /* 0x0000753108057816 */ /* 0x000fe40000000009 */
[C-C-:B------:R-:W-:Y:S02]  /*10800*/  PRMT R6, R10.reuse, 0x6420, R11.reuse ;  /* 0x000064200a067816 */ /* 0x140fe4000000000b */
[----:B------:R-:W-:Y:S02]  /*10810*/  PRMT R7, R10, 0x7531, R11 ;  /* 0x000075310a077816 */ /* 0x000fe4000000000b */
[----:B------:R-:W1:Y:S04]  /*10820*/  LDSM.16.MT88.4 R8, [R20+0xf400] ;  /* 0x00f400001408783b */ /* 0x000e680000004200 */
[----:B------:R2:W-:Y:S02]  /*10830*/  STSM.16.M88.4 [R2+0x1000], R4 ;  /* 0x0010000402007844 */ /* 0x0005e40000000200 */
[----:B--2---:R-:W-:Y:S01]  /*10840*/  VIADD R4, R3, 0x2000 ;  /* 0x0000200003047836 */ /* 0x004fe20000000000 */
[----:B-1----:R-:W-:-:S02]  /*10850*/  PRMT R16, R8, 0x6420, R9 ;  /* 0x0000642008107816 */ /* 0x002fc40000000009 */
[----:B------:R-:W-:Y:S02]  /*10860*/  PRMT R17, R8, 0x7531, R9 ;  /* 0x0000753108117816 */ /* 0x000fe40000000009 */
[C-C-:B------:R-:W-:Y:S02]  /*10870*/  PRMT R18, R10.reuse, 0x6420, R11.reuse ;  /* 0x000064200a127816 */ /* 0x140fe4000000000b */
[----:B------:R-:W-:-:S05]  /*10880*/  PRMT R19, R10, 0x7531, R11 ;  /* 0x000075310a137816 */ /* 0x000fca000000000b */
        /* <DEDUP_REMOVED lines=25> */
[----:B--2---:R-:W-:-:S02]  /*10a20*/  IADD3 R4, R3, 0x4000, RZ ;  /* 0x0000400003047810 */ /* 0x004fc40007ffe0ff */
[C-C-:B-1----:R-:W-:Y:S02]  /*10a30*/  PRMT R16, R8.reuse, 0x6420, R9.reuse ;  /* 0x0000642008107816 */ /* 0x142fe40000000009 */
        /* <DEDUP_REMOVED lines=21> */
[----:B------:R-:W1:Y:S01]  /*10b90*/  LDSM.16.MT88.4 R8, [R4+UR41+0xe400] ;  /* 0x00e400290408783b */ /* 0x000e620008004200 */
[----:B------:R-:W-:Y:S01]  /*10ba0*/  VIADD R3, R3, 0x6000 ;  /* 0x0000600003037836 */ /* 0x000fe20000000000 */
[C-C-:B-1----:R-:W-:Y:S02]  /*10bb0*/  PRMT R4, R8.reuse, 0x6420, R9.reuse ;  /* 0x0000642008047816 */ /* 0x142fe40000000009 */
[----:B------:R-:W-:Y:S02]  /*10bc0*/  PRMT R5, R8, 0x7531, R9 ;  /* 0x0000753108057816 */ /* 0x000fe40000000009 */
[C-C-:B------:R-:W-:Y:S02]  /*10bd0*/  PRMT R6, R10.reuse, 0x6420, R11.reuse ;  /* 0x000064200a067816 */ /* 0x140fe4000000000b */
        /* <DEDUP_REMOVED lines=29> */
.L_x_5676:
[----:B-1----:R-:W2:Y:S01]  /*10db0*/  LDL.LU R2, [R1+0x4] ;  /* 0x0000040001027983 */ /* 0x002ea20000300800 */
[C---:B------:R-:W-:Y:S01]  /*10dc0*/  ISETP.GT.AND P0, PT, R21.reuse, RZ, PT ;  /* 0x000000ff1500720c */ /* 0x040fe20003f04270 */
[----:B------:R-:W-:Y:S02]  /*10dd0*/  VIADD R21, R21, 0xffffffff ;  /* 0xffffffff15157836 */ /* 0x000fe40000000000 */
[----:B------:R3:W5:Y:S04]  /*10de0*/  LDL R6, [R1+0xc] ;  /* 0x00000c0001067983 */ /* 0x0007680000100800 */
[----:B------:R3:W5:Y:S01]  /*10df0*/  LDL R7, [R1+0x8] ;  /* 0x0000080001077983 */ /* 0x0007620000100800 */
[----:B--2---:R1:W-:Y:S02]  /*10e00*/  SYNCS.ARRIVE.TRANS64.A1T0 RZ, [R2+URZ+0x2e850], RZ ;  /* 0x02e850ff02ff79a7 */ /* 0x0043e4000810003f */
[----:B-1----:R-:W-:-:S05]  /*10e10*/  @!P1 VIADD R2, R2, 0x2e880 ;  /* 0x0002e88002029836 */ /* 0x002fca0000000000 */
[----:B------:R-:W-:Y:S01]  /*10e20*/  @!P1 PRMT R2, RZ, 0x654, R2 ;  /* 0x00000654ff029816 */ /* 0x000fe20000000002 */
[----:B------:R-:W-:Y:S06]  /*10e30*/  BAR.SYNC.DEFER_BLOCKING 0x2, 0x80 ;  /* 0x0082000000007b1d */ /* 0x000fec0000010000 */
[----:B------:R3:W-:Y:S01]  /*10e40*/  @!P1 SYNCS.ARRIVE.TRANS64.RED.A1T0 RZ, [R2+URZ], RZ ;  /* 0x000000ff02ff99a7 */ /* 0x0007e2000810043f */
[----:B------:R-:W-:Y:S05]  /*10e50*/  @P0 BRA `(.L_x_5677) ;  /* 0xffffffec00e00947 */ /* 0x000fea000383ffff */
.L_x_5657:
        /* <DEDUP_REMOVED lines=15> */
.L_x_5679:
[----:B------:R-:W-:Y:S05]  /*10f50*/  BSYNC B0 ;  /* 0x0000000000007941 */ /* 0x000fea0003800000 */
.L_x_5678:
[----:B------:R-:W-:-:S06]  /*10f60*/  UISETP.NE.AND UP0, UPT, UR42, 0x3, UPT ;  /* 0x000000032a00788c */ /* 0x000fcc000bf05270 */
[----:B------:R-:W-:-:S13]  /*10f70*/  PLOP3.LUT P0, PT, PT, PT, UP0, 0x80, 0x0 ;  /* 0x000000000000781c */ /* 0x000fda0003f0f008 */
[----:B------:R-:W-:Y:S05]  /*10f80*/  @!P0 BRA `(.L_x_5680) ;  /* 0x0000000000048947 */ /* 0x000fea0003800000 */
[----:B------:R-:W-:Y:S01]  /*10f90*/  BPT.TRAP 0x1 ;  /* 0x000000040000795c */ /* 0x000fe20000300000 */
.L_x_5680:
[----:B--23--:R-:W2:Y:S04]  /*10fa0*/  LDL R2, [R1+0xc] ;  /* 0x00000c0001027983 */ /* 0x00cea80000100800 */
[----:B----4-:R-:W3:Y:S01]  /*10fb0*/  LDL R0, [R1+0x8] ;  /* 0x0000080001007983 */ /* 0x010ee20000100800 */
        /* <DEDUP_REMOVED lines=8> */
.L_x_5725:
[----:B------:R-:W-:Y:S05]  /*11040*/  BSYNC B0 ;  /* 0x0000000000007941 */ /* 0x000fea0003800000 */
.L_x_5681:
[----:B------:R-:W-:Y:S05]  /*11050*/  @!P2 BRA `(.L_x_5683) ;  /* 0x000000000004a947 */ /* 0x000fea0003800000 */
[----:B------:R-:W-:Y:S01]  /*11060*/  BPT.TRAP 0x1 ;  /* 0x000000040000795c */ /* 0x000fe20000300000 */
.L_x_5683:
[----:B------:R-:W2:Y:S02]  /*11070*/  LDL R0, [R1+0xc] ;  /* 0x00000c0001007983 */ /* 0x000ea40000100800 */
[----:B--2---:R-:W-:-:S04]  /*11080*/  SHF.L.U32 R3, R0, 0x1f, RZ ;  /* 0x0000001f00037819 */ /* 0x004fc800000006ff */
[----:B------:R-:W2:Y:S02]  /*11090*/  SYNCS.PHASECHK.TRANS64.TRYWAIT P0, [R20+URZ+0x2e860], R3 ;  /* 0x02e86003140075a7 */ /* 0x000ea4000800017f */
[----:B--2---:R-:W-:Y:S05]  /*110a0*/  @!P0 BRA `(.L_x_5684) ;  /* 0x0000001800d88947 */ /* 0x004fea0003800000 */
.L_x_5726:
[----:B------:R-:W3:Y:S04]  /*110b0*/  LDL R0, [R1+0x8] ;  /* 0x0000080001007983 */ /* 0x000ee80000100800 */
[----:B------:R-:W4:Y:S04]  /*110c0*/  LDL R2, [R1] ;  /* 0x0000000001027983 */ /* 0x000f280000100800 */
[----:B------:R-:W2:Y:S01]  /*110d0*/  LDL R12, [R1+0x28] ;  /* 0x00002800010c7983 */ /* 0x000ea20000100800 */
[----:B------:R-:W-:Y:S05]  /*110e0*/  WARPSYNC.ALL ;  /* 0x0000000000007948 */ /* 0x000fea0003800000 */
[----:B------:R-:W0:Y:S01]  /*110f0*/  S2R R8, SR_TID.X ;  /* 0x0000000000087919 */ /* 0x000e220000002100 */
[----:B------:R-:W-:Y:S01]  /*11100*/  IMAD.MOV.U32 R10, RZ, RZ, 0x40 ;  /* 0x00000040ff0a7424 */ /* 0x000fe200078e00ff */
[----:B0-----:R-:W-:-:S04]  /*11110*/  LOP3.LUT P0, RZ, R8, 0x4, RZ, 0xc0, !PT ;  /* 0x0000000408ff7812 */ /* 0x001fc8000780c0ff */
[----:B------:R-:W-:Y:S01]  /*11120*/  SEL R10, R10, 0xffffffc0, !P0 ;  /* 0xffffffc00a0a7807 */ /* 0x000fe20004000000 */
[----:B---3--:R-:W-:-:S05]  /*11130*/  IMAD R0, R0, 0x7000, RZ ;  /* 0x0000700000007824 */ /* 0x008fca00078e02ff */
[C---:B----4-:R-:W-:Y:S02]  /*11140*/  LOP3.LUT R2, R0.reuse, R2, RZ, 0xfc, !PT ;  /* 0x0000000200027212 */ /* 0x050fe400078efcff */
[----:B--2---:R-:W-:-:S03]  /*11150*/  IADD3 R0, R0, UR41, R12 ;  /* 0x0000002900007c10 */ /* 0x004fc6000fffe00c */
[----:B-1---5:R-:W0:Y:S01]  /*11160*/  LDSM.16.MT88.4 R4, [R2+UR41+0xe400] ;  /* 0x00e400290204783b */ /* 0x022e220008004200 */
[----:B------:R-:W-:-:S04]  /*11170*/  VIADD R3, R2, UR41 ;  /* 0x0000002902037c36 */ /* 0x000fc80008000000 */
[----:B------:R-:W-:Y:S01]  /*11180*/  IMAD.IADD R3, R10, 0x1, R3 ;  /* 0x000000010a037824 */ /* 0x000fe200078e0203 */
[C-C-:B0-----:R-:W-:Y:S02]  /*11190*/  PRMT R8, R4.reuse, 0x6420, R5.reuse ;  /* 0x0000642004087816 */ /* 0x141fe40000000005 */
[----:B------:R-:W-:Y:S02]  /*111a0*/  PRMT R9, R4, 0x7531, R5 ;  /* 0x0000753104097816 */ /* 0x000fe40000000005 */
[C-C-:B------:R-:W-:Y:S02]  /*111b0*/  PRMT R10, R6.reuse, 0x6420, R7.reuse ;  /* 0x00006420060a7816 */ /* 0x140fe40000000007 */
[----:B------:R-:W-:Y:S02]  /*111c0*/  PRMT R11, R6, 0x7531, R7 ;  /* 0x00007531060b7816 */ /* 0x000fe40000000007 */
[----:B------:R-:W0:Y:S04]  /*111d0*/  LDSM.16.MT88.4 R4, [R3+0xe400] ;  /* 0x00e400000304783b */ /* 0x000e280000004200 */
[----:B------:R0:W-:Y:S02]  /*111e0*/  STSM.16.M88.4 [R0+0x400], R8 ;  /* 0x0004000800007844 */ /* 0x0001e40000000200 */
[----:B0-----:R-:W-:-:S02]  /*111f0*/  PRMT R8, R4, 0x6420, R5 ;  /* 0x0000642004087816 */ /* 0x001fc40000000005 */
[----:B------:R-:W-:Y:S02]  /*11200*/  PRMT R9, R4, 0x7531, R5 ;  /* 0x0000753104097816 */ /* 0x000fe40000000005 */
[C-C-:B------:R-:W-:Y:S02]  /*11210*/  PRMT R10, R6.reuse, 0x6420, R7.reuse ;  /* 0x00006420060a7816 */ /* 0x140fe40000000007 */
[----:B------:R-:W-:-:S05]  /*11220*/  PRMT R11, R6, 0x7531, R7 ;  /* 0x00007531060b7816 */ /* 0x000fca0000000007 */
[----:B------:R-:W-:Y:S04]  /*11230*/  STSM.16.M88.4 [R0+0xc00], R8 ;  /* 0x000c000800007844 */ /* 0x000fe80000000200 */
[----:B------:R-:W0:Y:S02]  /*11240*/  LDSM.16.MT88.4 R4, [R2+UR41+0xf400] ;  /* 0x00f400290204783b */ /* 0x000e240008004200 */
[C-C-:B0-----:R-:W-:Y:S02]  /*11250*/  PRMT R16, R4.reuse, 0x6420, R5.reuse ;  /* 0x0000642004107816 */ /* 0x141fe40000000005 */
[----:B------:R-:W-:Y:S02]  /*11260*/  PRMT R17, R4, 0x7531, R5 ;  /* 0x0000753104117816 */ /* 0x000fe40000000005 */
[----:B------:R-:W-:-:S02]  /*11270*/  PRMT R18, R6, 0x6420, R7 ;  /* 0x0000642006127816 */ /* 0x000fc40000000007 */
[----:B------:R-:W-:Y:S02]  /*11280*/  PRMT R19, R6, 0x7531, R7 ;  /* 0x0000753106137816 */ /* 0x000fe40000000007 */
[----:B------:R-:W0:Y:S04]  /*11290*/  LDSM.16.MT88.4 R4, [R3+0xf400] ;  /* 0x00f400000304783b */ /* 0x000e280000004200 */
[----:B------:R-:W-:Y:S01]  /*112a0*/  STSM.16.M88.4 [R0+0x1400], R16 ;  /* 0x0014001000007844 */ /* 0x000fe20000000200 */
[C-C-:B0-----:R-:W-:Y:S02]  /*112b0*/  PRMT R8, R4.reuse, 0x6420, R5.reuse ;  /* 0x0000642004087816 */ /* 0x141fe40000000005 */
[----:B------:R-:W-:Y:S02]  /*112c0*/  PRMT R9, R4, 0x7531, R5 ;  /* 0x0000753104097816 */ /* 0x000fe40000000005 */
[----:B------:R-:W-:-:S02]  /*112d0*/  PRMT R10, R6, 0x6420, R7 ;  /* 0x00006420060a7816 */ /* 0x000fc40000000007 */
        /* <DEDUP_REMOVED lines=70> */
.L_x_5685:
[----:B------:R-:W2:Y:S01]  /*11740*/  LDL.LU R2, [R1+0x8] ;  /* 0x0000080001027983 */ /* 0x000ea20000300800 */
[----:B0-----:R-:W-:Y:S03]  /*11750*/  SYNCS.ARRIVE.TRANS64.A1T0 RZ, [R20+URZ+0x2e850], RZ ;  /* 0x02e850ff14ff79a7 */ /* 0x001fe6000810003f */
[----:B------:R-:W3:Y:S01]  /*11760*/  LDL.LU R3, [R1+0xc] ;  /* 0x00000c0001037983 */ /* 0x000ee20000300800 */
[----:B-1----:R-:W-:-:S05]  /*11770*/  @!P1 VIADD R0, R20, 0x2e880 ;  /* 0x0002e88014009836 */ /* 0x002fca0000000000 */
[----:B------:R-:W-:Y:S01]  /*11780*/  @!P1 PRMT R0, RZ, 0x654, R0 ;  /* 0x00000654ff009816 */ /* 0x000fe20000000000 */
[----:B------:R-:W-:Y:S06]  /*11790*/  BAR.SYNC.DEFER_BLOCKING 0x2, 0x80 ;  /* 0x0082000000007b1d */ /* 0x000fec0000010000 */
[----:B------:R2:W-:Y:S02]  /*117a0*/  @!P1 SYNCS.ARRIVE.TRANS64.RED.A1T0 RZ, [R0+URZ], RZ ;  /* 0x000000ff00ff99a7 */ /* 0x0005e4000810043f */
[----:B--2---:R-:W-:-:S05]  /*117b0*/  VIADD R0, R2, 0x1 ;  /* 0x0000000102007836 */ /* 0x004fca0000000000 */
[----:B------:R-:W-:-:S04]  /*117c0*/  ISETP.NE.AND P0, PT, R0, 0x2, PT ;  /* 0x000000020000780c */ /* 0x000fc80003f05270 */
[----:B------:R-:W-:Y:S02]  /*117d0*/  SEL R2, RZ, 0x1, P0 ;  /* 0x00000001ff027807 */ /* 0x000fe40000000000 */
[----:B------:R-:W-:Y:S02]  /*117e0*/  SEL R0, R0, RZ, P0 ;  /* 0x000000ff00007207 */ /* 0x000fe40000000000 */
[----:B---3--:R-:W-:-:S03]  /*117f0*/  LOP3.LUT R3, R3, R2, RZ, 0x3c, !PT ;  /* 0x0000000203037212 */ /* 0x008fc600078e3cff */
[----:B------:R0:W-:Y:S04]  /*11800*/  STL [R1+0x8], R0 ;  /* 0x0000080001007387 */ /* 0x0001e80000100800 */
[----:B------:R0:W-:Y:S02]  /*11810*/  STL [R1+0xc], R3 ;  /* 0x00000c0301007387 */ /* 0x0001e40000100800 */
.L_x_5641:
[----:B------:R-:W-:Y:S05]  /*11820*/  BSYNC B6 ;  /* 0x0000000000067941 */ /* 0x000fea0003800000 */
.L_x_5639:
        /* <DEDUP_REMOVED lines=15> */
.L_x_5686:
[----:B------:R-:W0:Y:S01]  /*11920*/  S2R R2, SR_TID.X ;  /* 0x0000000000027919 */ /* 0x000e220000002100 */
[----:B------:R-:W-:Y:S01]  /*11930*/  ULDC UR4, c[0x0][0xc14] ;  /* 0x0003050000047ab9 */ /* 0x000fe20000000800 */
[----:B------:R-:W2:Y:S01]  /*11940*/  LDL.LU R0, [R1+0x20] ;  /* 0x0000200001007983 */ /* 0x000ea20000300800 */
[----:B------:R-:W-:Y:S01]  /*11950*/  IMAD.MOV.U32 R4, RZ, RZ, RZ ;  /* 0x000000ffff047224 */ /* 0x000fe200078e00ff */
[----:B0-----:R-:W-:-:S04]  /*11960*/  LOP3.LUT R8, R2, 0x1f, RZ, 0xc0, !PT ;  /* 0x0000001f02087812 */ /* 0x001fc800078ec0ff */
[C---:B------:R-:W-:Y:S02]  /*11970*/  ISETP.NE.AND P0, PT, R8.reuse, 0x1f, PT ;  /* 0x0000001f0800780c */ /* 0x040fe40003f05270 */
[----:B------:R-:W-:-:S04]  /*11980*/  IADD3 R5, R8, UR52, RZ ;  /* 0x0000003408057c10 */ /* 0x000fc8000fffe0ff */
        /* <DEDUP_REMOVED lines=34> */
.L_x_5692:
        /* <DEDUP_REMOVED lines=14> */
.L_x_5691:
[----:B------:R-:W-:Y:S05]  /*11c90*/  BSYNC B0 ;  /* 0x0000000000007941 */ /* 0x000fea0003800000 */
.L_x_5690:
[----:B0----5:R-:W0:Y:S02]  /*11ca0*/  SHFL.UP PT, R2, R4, 0x1, RZ ;  /* 0x0420000004027989 */ /* 0x021e2400000e00ff */
        /* <DEDUP_REMOVED lines=15> */
[----:B------:R-:W0:Y:S02]  /*11da0*/  SHFL.IDX PT, R8, R9, 0x1f, 0x1f ;  /* 0x03e01f0009087f89 */ /* 0x000e2400000e0000 */
[----:B0-----:R-:W-:-:S05]  /*11db0*/  IMAD R8, R8, R3, RZ ;  /* 0x0000000308087224 */ /* 0x001fca00078e02ff */
[----:B------:R-:W-:-:S04]  /*11dc0*/  IADD3 R5, R8, R5, RZ ;  /* 0x0000000508057210 */ /* 0x000fc80007ffe0ff */
[----:B------:R-:W-:-:S13]  /*11dd0*/  ISETP.GT.AND P6, PT, R5, R0, PT ;  /* 0x000000000500720c */ /* 0x000fda0003fc4270 */
[----:B------:R-:W-:Y:S05]  /*11de0*/  @!P6 BRA `(.L_x_5692) ;  /* 0xfffffffc0070e947 */ /* 0x000fea000383ffff */
[----:B------:R-:W-:Y:S02]  /*11df0*/  IMAD.MOV.U32 R2, RZ, RZ, R9 ;  /* 0x000000ffff027224 */ /* 0x000fe400078e0009 */
[----:B------:R-:W-:-:S07]  /*11e00*/  IMAD.MOV.U32 R6, RZ, RZ, R8 ;  /* 0x000000ffff067224 */ /* 0x000fce00078e0008 */
.L_x_5688:
        /* <DEDUP_REMOVED lines=18> */
.L_x_5693:
[----:B--2---:R-:W-:Y:S01]  /*11f30*/  IMAD R8, R8, R3, R6 ;  /* 0x0000000308087224 */ /* 0x004fe200078e0206 */
[----:B------:R-:W-:Y:S01]  /*11f40*/  UIADD3 UR52, UR4, UR52, URZ ;  /* 0x0000003404347290 */ /* 0x000fe2000fffe03f */
[--C-:B0-----:R-:W-:Y:S02]  /*11f50*/  IMAD.MOV R6, RZ, RZ, -R7.reuse ;  /* 0x000000ffff067224 */ /* 0x101fe400078e0a07 */
[----:B-1----:R-:W-:Y:S01]  /*11f60*/  IMAD.MOV.U32 R2, RZ, RZ, RZ ;  /* 0x000000ffff027224 */ /* 0x002fe200078e00ff */
[----:B------:R1:W-:Y:S01]  /*11f70*/  STL [R1+0x20], R8 ;  /* 0x0000200801007387 */ /* 0x0003e20000100800 */
[----:B------:R-:W-:Y:S02]  /*11f80*/  IMAD R6, R6, R5, RZ ;  /* 0x0000000506067224 */ /* 0x000fe400078e02ff */
[----:B------:R-:W-:Y:S02]  /*11f90*/  IMAD.MOV.U32 R3, RZ, RZ, R7 ;  /* 0x000000ffff037224 */ /* 0x000fe400078e0007 */
        /* <DEDUP_REMOVED lines=16> */
[----:B------:R-:W-:-:S04]  /*120a0*/  @!P1 LOP3.LUT R7, RZ, R4, RZ, 0x33, !PT ;  /* 0x00000004ff079212 */ /* 0x000fc800078e33ff */
[----:B------:R-:W-:Y:S01]  /*120b0*/  R2UR UR38, R7 ;  /* 0x00000000072672ca */ /* 0x000fe200000e0000 */
[----:B------:R-:W-:-:S04]  /*120c0*/  IMAD.MOV R7, RZ, RZ, -R7 ;  /* 0x000000ffff077224 */ /* 0x000fc800078e0a07 */
[----:B------:R-:W-:-:S05]  /*120d0*/  IMAD R0, R4, R7, R3 ;  /* 0x0000000704007224 */ /* 0x000fca00078e0203 */
[----:B------:R1:W-:Y:S01]  /*120e0*/  STL [R1+0x24], R0 ;  /* 0x0000240001007387 */ /* 0x0003e20000100800 */
[----:B------:R-:W-:Y:S05]  /*120f0*/  BRA `(.L_x_5694) ;  /* 0x0000000000107947 */ /* 0x000fea0003800000 */
.L_x_5689:
[----:B------:R0:W-:Y:S01]  /*12100*/  STL [R1+0x20], R0 ;  /* 0x0000200001007387 */ /* 0x0001e20000100800 */
[----:B------:R-:W-:Y:S01]  /*12110*/  ULDC UR52, c[0x0][0xc14] ;  /* 0x0003050000347ab9 */ /* 0x000fe20000000800 */
[----:B------:R-:W-:Y:S02]  /*12120*/  UMOV UR38, URZ ;  /* 0x0000003f00267c82 */ /* 0x000fe40008000000 */
[----:B------:R0:W-:Y:S03]  /*12130*/  STL [R1+0x24], RZ ;  /* 0x000024ff01007387 */ /* 0x0001e60000100800 */
.L_x_5694:
        /* <DEDUP_REMOVED lines=15> */
.L_x_5687:
[----:B------:R-:W-:Y:S02]  /*12230*/  ULDC UR4, c[0x0][0xc14] ;  /* 0x0003050000047ab9 */ /* 0x000fe40000000800 */
[----:B------:R-:W-:-:S06]  /*12240*/  UISETP.GE.AND UP0, UPT, UR52, UR4, UPT ;  /* 0x000000043400728c */ /* 0x000fcc000bf06270 */
[----:B------:R-:W-:-:S13]  /*12250*/  PLOP3.LUT P0, PT, PT, PT, UP0, 0x80, 0x0 ;  /* 0x000000000000781c */ /* 0x000fda0003f0f008 */
[----:B------:R-:W-:Y:S05]  /*12260*/  @!P0 BRA `(.L_x_5695) ;  /* 0xffffffc400808947 */ /* 0x000fea000383ffff */
.L_x_5637:
        /* <DEDUP_REMOVED lines=12> */
.L_x_5727:
[----:B------:R-:W-:Y:S05]  /*12330*/  BSYNC B0 ;  /* 0x0000000000007941 */ /* 0x000fea0003800000 */
.L_x_5696:
[----:B------:R-:W-:-:S03]  /*12340*/  UMOV UR4, 0xffffffff ;  /* 0xffffffff00047882 */ /* 0x000fc60000000000 */
[----:B------:R-:W-:Y:S05]  /*12350*/  BRA.DIV UR4, `(.L_x_5698) ;  /* 0x0000000a04547947 */ /* 0x000fea000b800000 */
[----:B------:R-:W1:Y:S02]  /*12360*/  S2R R2, SR_TID.X ;  /* 0x0000000000027919 */ /* 0x000e640000002100 */
[----:B-1----:R-:W-:-:S04]  /*12370*/  SHF.R.U32.HI R2, RZ, 0x5, R2 ;  /* 0x00000005ff027819 */ /* 0x002fc80000011602 */
[----:B------:R-:W-:-:S05]  /*12380*/  LOP3.LUT R2, R2, 0x3, RZ, 0xc0, !PT ;  /* 0x0000000302027812 */ /* 0x000fca00078ec0ff */
[----:B------:R1:W2:Y:S02]  /*12390*/  SHFL.IDX PT, R14, R2, RZ, 0x1f ;  /* 0x00001fff020e7589 */ /* 0x0002a400000e0000 */
.L_x_5730:
[----:B--2---:R-:W-:Y:S01]  /*123a0*/  ISETP.NE.AND P0, PT, R14, RZ, PT ;  /* 0x000000ff0e00720c */ /* 0x004fe20003f05270 */
[----:B------:R-:W-:-:S12]  /*123b0*/  BSSY B0, `(.L_x_5699) ;  /* 0x000002e000007945 */ /* 0x000fd80003800000 */
[----:B------:R-:W-:Y:S05]  /*123c0*/  @P0 BRA `(.L_x_5700) ;  /* 0x0000000000b00947 */ /* 0x000fea0003800000 */
[----:B------:R-:W-:-:S03]  /*123d0*/  UMOV UR4, 0xffffffff ;  /* 0xffffffff00047882 */ /* 0x000fc60000000000 */
[----:B------:R-:W-:Y:S05]  /*123e0*/  BRA.DIV UR4, `(.L_x_5701) ;  /* 0x0000000a04647947 */ /* 0x000fea000b800000 */
[----:B------:R-:W-:-:S13]  /*123f0*/  ELECT P6, URZ, PT ;  /* 0x00000000003f782f */ /* 0x000fda00038c0000 */
.L_x_5733:
[----:B------:R-:W-:Y:S05]  /*12400*/  @!P6 BRA `(.L_x_5700) ;  /* 0x0000000000a0e947 */ /* 0x000fea0003800000 */
[----:B------:R-:W-:-:S06]  /*12410*/  ULOP3.LUT UR4, UR40, 0x2, URZ, 0xfc, !UPT ;  /* 0x0000000228047892 */ /* 0x000fcc000f8efc3f */
[----:B-1----:R-:W-:-:S05]  /*12420*/  IMAD.U32 R2, RZ, RZ, UR4 ;  /* 0x00000004ff027e24 */ /* 0x002fca000f8e00ff */
[----:B------:R-:W-:-:S13]  /*12430*/  ISETP.NE.AND P0, PT, R2, 0x3, PT ;  /* 0x000000030200780c */ /* 0x000fda0003f05270 */
[----:B------:R-:W-:Y:S05]  /*12440*/  @!P0 BRA `(.L_x_5702) ;  /* 0x0000000000048947 */ /* 0x000fea0003800000 */
[----:B------:R-:W-:Y:S01]  /*12450*/  BPT.TRAP 0x1 ;  /* 0x000000040000795c */ /* 0x000fe20000300000 */
.L_x_5702:
        /* <DEDUP_REMOVED lines=14> */
.L_x_5734:
[----:B------:R-:W1:Y:S02]  /*12540*/  SYNCS.PHASECHK.TRANS64.TRYWAIT P1, [R7+URZ], R2 ;  /* 0x00000002070075a7 */ /* 0x000e64000802017f */
[----:B-1----:R-:W-:Y:S05]  /*12550*/  @!P1 BRA `(.L_x_5704) ;  /* 0x00000008003c9947 */ /* 0x002fea0003800000 */
.L_x_5735:
[----:B------:R-:W-:Y:S05]  /*12560*/  @!P0 BRA `(.L_x_5705) ;  /* 0x0000000000048947 */ /* 0x000fea0003800000 */
[----:B------:R-:W-:Y:S01]  /*12570*/  BPT.TRAP 0x1 ;  /* 0x000000040000795c */ /* 0x000fe20000300000 */
.L_x_5705:
[----:B------:R-:W2:Y:S02]  /*12580*/  LDL.LU R4, [R1+0x8] ;  /* 0x0000080001047983 */ /* 0x000ea40000300800 */
[----:B--2---:R-:W-:-:S04]  /*12590*/  IMAD R4, R4, 0x8, R0 ;  /* 0x0000000804047824 */ /* 0x004fc800078e0200 */
[----:B------:R-:W2:Y:S02]  /*125a0*/  SYNCS.PHASECHK.TRANS64.TRYWAIT P1, [R4+URZ+0x2e860], R5 ;  /* 0x02e86005040075a7 */ /* 0x000ea4000802017f */
[----:B--2---:R-:W-:Y:S05]  /*125b0*/  @!P1 BRA `(.L_x_5706) ;  /* 0x0000000800389947 */ /* 0x004fea0003800000 */
.L_x_5736:
[----:B------:R-:W-:Y:S05]  /*125c0*/  @!P0 BRA `(.L_x_5707) ;  /* 0x0000000000048947 */ /* 0x000fea0003800000 */
[----:B------:R-:W-:Y:S01]  /*125d0*/  BPT.TRAP 0x1 ;  /* 0x000000040000795c */ /* 0x000fe20000300000 */
.L_x_5707:
[----:B------:R-:W-:-:S04]  /*125e0*/  LEA R3, R3, R0, 0x3 ;  /* 0x0000000003037211 */ /* 0x000fc800078e18ff */
[----:B------:R-:W3:Y:S02]  /*125f0*/  SYNCS.PHASECHK.TRANS64.TRYWAIT P1, [R3+URZ+0x2e860], R2 ;  /* 0x02e86002030075a7 */ /* 0x000ee4000802017f */
[----:B---3--:R-:W-:Y:S05]  /*12600*/  @!P1 BRA `(.L_x_5708) ;  /* 0x0000000800389947 */ /* 0x008fea0003800000 */
.L_x_5737:
[----:B------:R-:W-:Y:S05]  /*12610*/  @!P0 BRA `(.L_x_5709) ;  /* 0x0000000000048947 */ /* 0x000fea0003800000 */
[----:B------:R-:W-:Y:S01]  /*12620*/  BPT.TRAP 0x1 ;  /* 0x000000040000795c */ /* 0x000fe20000300000 */
.L_x_5709:
[----:B------:R-:W4:Y:S02]  /*12630*/  SYNCS.PHASECHK.TRANS64.TRYWAIT P0, [R4+URZ+0x2e880], R5 ;  /* 0x02e88005040075a7 */ /* 0x000f24000800017f */
[----:B----4-:R-:W-:Y:S05]  /*12640*/  @!P0 BRA `(.L_x_5710) ;  /* 0x00000008003c8947 */ /* 0x010fea0003800000 */
.L_x_5711:
[----:B------:R0:W0:Y:S02]  /*12650*/  SYNCS.PHASECHK.TRANS64.TRYWAIT P0, [R3+URZ+0x2e880], R2 ;  /* 0x02e88002030075a7 */ /* 0x000024000800017f */
[----:B0-----:R-:W-:Y:S05]  /*12660*/  @!P0 NANOSLEEP.SYNCS 0x989680 ;  /* 0x009896800000895d */ /* 0x001fea0003900000 */
[----:B------:R-:W0:Y:S02]  /*12670*/  @!P0 SYNCS.PHASECHK.TRANS64 P0, [R3+URZ+0x2e880], R2 ;  /* 0x02e88002030085a7 */ /* 0x000e24000800007f */
[----:B0-----:R-:W-:Y:S05]  /*12680*/  @!P0 BRA `(.L_x_5711) ;  /* 0xfffffffc00f08947 */ /* 0x001fea000383ffff */
.L_x_5700:
[----:B------:R-:W-:Y:S05]  /*12690*/  BSYNC B0 ;  /* 0x0000000000007941 */ /* 0x000fea0003800000 */
.L_x_5699:
[----:B------:R-:W-:Y:S05]  /*126a0*/  EXIT ;  /* 0x000000000000794d */ /* 0x000fea0003800000 */
.L_x_5587:
[----:B0-----:R0:W1:Y:S02]  /*126b0*/  SYNCS.PHASECHK.TRANS64.TRYWAIT P1, [R2+URZ+0x2e800], R11 ;  /* 0x02e8000b020075a7 */ /* 0x001064000802017f */
[----:B-1----:R-:W-:Y:S05]  /*126c0*/  @!P1 NANOSLEEP.SYNCS 0x989680 ;  /* 0x009896800000995d */ /* 0x002fea0003900000 */
[----:B------:R-:W1:Y:S02]  /*126d0*/  @!P1 SYNCS.PHASECHK.TRANS64 P1, [R2+URZ+0x2e800], R11 ;  /* 0x02e8000b020095a7 */ /* 0x000e64000802007f */
[----:B-1----:R-:W-:Y:S05]  /*126e0*/  @!P1 BRA `(.L_x_5587) ;  /* 0xfffffffc00f09947 */ /* 0x002fea000383ffff */
[----:B------:R-:W-:Y:S05]  /*126f0*/  BRA `(.L_x_5712) ;  /* 0xfffffef000a07947 */ /* 0x000fea000383ffff */
.L_x_5591:
[----:B--2---:R2:W3:Y:S02]  /*12700*/  SYNCS.PHASECHK.TRANS64.TRYWAIT P1, [R5+URZ+0x2e830], R6 ;  /* 0x02e83006050075a7 */ /* 0x0044e4000802017f */
[----:B---3--:R-:W-:Y:S05]  /*12710*/  @!P1 NANOSLEEP.SYNCS 0x989680 ;  /* 0x009896800000995d */ /* 0x008fea0003900000 */
[----:B------:R-:W3:Y:S02]  /*12720*/  @!P1 SYNCS.PHASECHK.TRANS64 P1, [R5+URZ+0x2e830], R6 ;  /* 0x02e83006050095a7 */ /* 0x000ee4000802007f */
[----:B---3--:R-:W-:Y:S05]  /*12730*/  @!P1 BRA `(.L_x_5591) ;  /* 0xfffffffc00f09947 */ /* 0x008fea000383ffff */
[----:B------:R-:W-:Y:S05]  /*12740*/  BRA `(.L_x_5590) ;  /* 0xfffffef000d07947 */ /* 0x000fea000383ffff */
.L_x_5596:
[----:B-1----:R-:W-:-:S04]  /*12750*/  IMAD.U32 R3, RZ, RZ, UR6 ;  /* 0x00000006ff037e24 */ /* 0x002fc8000f8e00ff */
[----:B------:R1:W2:Y:S03]  /*12760*/  SYNCS.PHASECHK.TRANS64.TRYWAIT P1, [R3+URZ+0x2e830], R2 ;  /* 0x02e83002030075a7 */ /* 0x0002a6000802017f */
[----:B--2---:R-:W-:Y:S05]  /*12770*/  @!P1 NANOSLEEP.SYNCS 0x989680 ;  /* 0x009896800000995d */ /* 0x004fea0003900000 */
[----:B------:R-:W2:Y:S02]  /*12780*/  @!P1 SYNCS.PHASECHK.TRANS64 P1, [R3+URZ+0x2e830], R2 ;  /* 0x02e83002030095a7 */ /* 0x000ea4000802007f */
[----:B--2---:R-:W-:Y:S05]  /*12790*/  @!P1 BRA `(.L_x_5596) ;  /* 0xfffffffc00ec9947 */ /* 0x004fea000383ffff */
[----:B------:R-:W-:Y:S05]  /*127a0*/  BRA `(.L_x_5593) ;  /* 0xffffff3c00b87947 */ /* 0x000fea000383ffff */
.L_x_5600:
[----:B-1----:R-:W-:-:S04]  /*127b0*/  IMAD.U32 R3, RZ, RZ, UR6 ;  /* 0x00000006ff037e24 */ /* 0x002fc8000f8e00ff */
[----:B------:R1:W2:Y:S03]  /*127c0*/  SYNCS.PHASECHK.TRANS64.TRYWAIT P1, [R3+URZ+0x2e850], R2 ;  /* 0x02e85002030075a7 */ /* 0x0002a6000802017f */
[----:B--2---:R-:W-:Y:S05]  /*127d0*/  @!P1 NANOSLEEP.SYNCS 0x989680 ;  /* 0x009896800000995d */ /* 0x004fea0003900000 */
[----:B------:R-:W2:Y:S02]  /*127e0*/  @!P1 SYNCS.PHASECHK.TRANS64 P1, [R3+URZ+0x2e850], R2 ;  /* 0x02e85002030095a7 */ /* 0x000ea4000802007f */
[----:B--2---:R-:W-:Y:S05]  /*127f0*/  @!P1 BRA `(.L_x_5600) ;  /* 0xfffffffc00ec9947 */ /* 0x004fea000383ffff */
[----:B------:R-:W-:Y:S05]  /*12800*/  BRA `(.L_x_5597) ;  /* 0xffffff4800b87947 */ /* 0x000fea000383ffff */
.L_x_5606:
[----:B-1----:R1:W2:Y:S02]  /*12810*/  SYNCS.PHASECHK.TRANS64.TRYWAIT P1, [R13+URZ+0x2e850], R0 ;  /* 0x02e850000d0075a7 */ /* 0x0022a4000802017f */
[----:B--2---:R-:W-:Y:S05]  /*12820*/  @!P1 NANOSLEEP.SYNCS 0x989680 ;  /* 0x009896800000995d */ /* 0x004fea0003900000 */
[----:B------:R-:W2:Y:S02]  /*12830*/  @!P1 SYNCS.PHASECHK.TRANS64 P1, [R13+URZ+0x2e850], R0 ;  /* 0x02e850000d0095a7 */ /* 0x000ea4000802007f */
[----:B--2---:R-:W-:Y:S05]  /*12840*/  @!P1 BRA `(.L_x_5606) ;  /* 0xfffffffc00f09947 */ /* 0x004fea000383ffff */
[----:B------:R-:W-:Y:S05]  /*12850*/  BRA `(.L_x_5605) ;  /* 0xffffff8000ac7947 */ /* 0x000fea000383ffff */
.L_x_5646:
[----:B------:R-:W-:Y:S02]  /*12860*/  IMAD.MOV.U32 R13, RZ, RZ, R4 ;  /* 0x000000ffff0d7224 */ /* 0x000fe400078e0004 */
[----:B------:R-:W-:Y:S02]  /*12870*/  IMAD.MOV.U32 R12, RZ, RZ, RZ ;  /* 0x000000ffff0c7224 */ /* 0x000fe400078e00ff */
[----:B------:R-:W-:Y:S02]  /*12880*/  IMAD.MOV.U32 R11, RZ, RZ, 0x1f ;  /* 0x0000001fff0b7424 */ /* 0x000fe400078e00ff */
[----:B------:R-:W-:-:S07]  /*12890*/  IMAD.MOV.U32 R15, RZ, RZ, -0x1 ;  /* 0xffffffffff0f7424 */ /* 0x000fce00078e00ff */
[----:B0-----:R-:W-:Y:S05]  /*128a0*/  WARPSYNC.COLLECTIVE R15, `(.L_x_5713) ;  /* 0x000000000f087348 */ /* 0x001fea0003c00000 */
[----:B------:R1:W2:Y:S02]  /*128b0*/  SHFL.IDX P6, R14, R13, R12, R11 ;  /* 0x0000000c0d0e7389 */ /* 0x0002a400000c000b */
[----:B012---:R-:W-:Y:S01]  /*128c0*/  ENDCOLLECTIVE ;  /* 0x000000000000791b */ /* 0x007fe20003800000 */
.L_x_5713:
[----:B------:R-:W-:Y:S05]  /*128d0*/  BRA `(.L_x_5714) ;  /* 0xffffffcc00547947 */ /* 0x000fea000383ffff */
.L_x_5648:
[----:B------:R-:W-:Y:S01]  /*128e0*/  BSSY B0, `(.L_x_5715) ;  /* 0x0000006000007945 */ /* 0x000fe20003800000 */
[----:B------:R-:W-:-:S07]  /*128f0*/  IMAD.MOV.U32 R15, RZ, RZ, -0x1 ;  /* 0xffffffffff0f7424 */ /* 0x000fce00078e00ff */
[----:B-1----:R-:W-:Y:S05]  /*12900*/  WARPSYNC.COLLECTIVE R15, `(.L_x_5716) ;  /* 0x000000000f0c7348 */ /* 0x002fea0003c00000 */
[----:B------:R-:W-:Y:S02]  /*12910*/  ELECT P6, UR62, PT ;  /* 0x00000000003e782f */ /* 0x000fe400038c0000 */
[----:B------:R-:W-:Y:S01]  /*12920*/  MOV R14, UR62 ;  /* 0x0000003e000e7c02 */ /* 0x000fe20008000f00 */
[----:B-1----:R-:W-:Y:S10]  /*12930*/  ENDCOLLECTIVE ;  /* 0x000000000000791b */ /* 0x002ff40003800000 */
.L_x_5716:
[----:B------:R-:W-:Y:S05]  /*12940*/  BSYNC B0 ;  /* 0x0000000000007941 */ /* 0x000fea0003800000 */
.L_x_5715:
[----:B------:R-:W-:Y:S05]  /*12950*/  BRA `(.L_x_5717) ;  /* 0xffffffcc00547947 */ /* 0x000fea000383ffff */
.L_x_5651:
[----:B0-----:R0:W1:Y:S02]  /*12960*/  SYNCS.PHASECHK.TRANS64.TRYWAIT P2, [R4+URZ+0x2e880], R3 ;  /* 0x02e88003040075a7 */ /* 0x001064000804017f */
[----:B-1----:R-:W-:Y:S05]  /*12970*/  @!P2 NANOSLEEP.SYNCS 0x989680 ;  /* 0x009896800000a95d */ /* 0x002fea0003900000 */
[----:B------:R-:W1:Y:S02]  /*12980*/  @!P2 SYNCS.PHASECHK.TRANS64 P2, [R4+URZ+0x2e880], R3 ;  /* 0x02e880030400a5a7 */ /* 0x000e64000804007f */
[----:B-1----:R-:W-:Y:S05]  /*12990*/  @!P2 BRA `(.L_x_5651) ;  /* 0xfffffffc00f0a947 */ /* 0x002fea000383ffff */
[----:B------:R-:W-:Y:S05]  /*129a0*/  BRA `(.L_x_5718) ;  /* 0xffffffcc00b07947 */ /* 0x000fea000383ffff */
.L_x_5653:
[----:B-1----:R1:W2:Y:S02]  /*129b0*/  SYNCS.PHASECHK.TRANS64.TRYWAIT P2, [R4+URZ+0x2e840], R3 ;  /* 0x02e84003040075a7 */ /* 0x0022a4000804017f */
[----:B--2---:R-:W-:Y:S05]  /*129c0*/  @!P2 NANOSLEEP.SYNCS 0x989680 ;  /* 0x009896800000a95d */ /* 0x004fea0003900000 */
[----:B------:R-:W2:Y:S02]  /*129d0*/  @!P2 SYNCS.PHASECHK.TRANS64 P2, [R4+URZ+0x2e840], R3 ;  /* 0x02e840030400a5a7 */ /* 0x000ea4000804007f */
[----:B--2---:R-:W-:Y:S05]  /*129e0*/  @!P2 BRA `(.L_x_5653) ;  /* 0xfffffffc00f0a947 */ /* 0x004fea000383ffff */
[----:B------:R-:W-:Y:S05]  /*129f0*/  BRA `(.L_x_5719) ;  /* 0xffffffd000107947 */ /* 0x000fea000383ffff */
.L_x_5656:
[----:B--2---:R-:W-:-:S04]  /*12a00*/  IMAD.U32 R3, RZ, RZ, UR41 ;  /* 0x00000029ff037e24 */ /* 0x004fc8000f8e00ff */
[----:B------:R2:W3:Y:S03]  /*12a10*/  SYNCS.PHASECHK.TRANS64.TRYWAIT P0, [R3+URZ+0x2e820], R2 ;  /* 0x02e82002030075a7 */ /* 0x0004e6000800017f */
[----:B---3--:R-:W-:Y:S05]  /*12a20*/  @!P0 NANOSLEEP.SYNCS 0x989680 ;  /* 0x009896800000895d */ /* 0x008fea0003900000 */
[----:B------:R-:W3:Y:S02]  /*12a30*/  @!P0 SYNCS.PHASECHK.TRANS64 P0, [R3+URZ+0x2e820], R2 ;  /* 0x02e82002030085a7 */ /* 0x000ee4000800007f */
[----:B---3--:R-:W-:Y:S05]  /*12a40*/  @!P0 BRA `(.L_x_5656) ;  /* 0xfffffffc00ec8947 */ /* 0x008fea000383ffff */
[----:B------:R-:W-:Y:S05]  /*12a50*/  BRA `(.L_x_5720) ;  /* 0xffffffd000c07947 */ /* 0x000fea000383ffff */
.L_x_5662:
[----:B-1----:R1:W3:Y:S02]  /*12a60*/  SYNCS.PHASECHK.TRANS64.TRYWAIT P0, [R4+URZ+0x2e880], R3 ;  /* 0x02e88003040075a7 */ /* 0x0022e4000800017f */
[----:B---3--:R-:W-:Y:S05]  /*12a70*/  @!P0 NANOSLEEP.SYNCS 0x989680 ;  /* 0x009896800000895d */ /* 0x008fea0003900000 */
[----:B------:R-:W3:Y:S02]  /*12a80*/  @!P0 SYNCS.PHASECHK.TRANS64 P0, [R4+URZ+0x2e880], R3 ;  /* 0x02e88003040085a7 */ /* 0x000ee4000800007f */
[----:B---3--:R-:W-:Y:S05]  /*12a90*/  @!P0 BRA `(.L_x_5662) ;  /* 0xfffffffc00f08947 */ /* 0x008fea000383ffff */
[----:B------:R-:W-:Y:S05]  /*12aa0*/  BRA `(.L_x_5721) ;  /* 0xffffffd400747947 */ /* 0x000fea000383ffff */
.L_x_5667:
[----:B--2---:R2:W3:Y:S02]  /*12ab0*/  SYNCS.PHASECHK.TRANS64.TRYWAIT P0, [R4+URZ+0x2e840], R3 ;  /* 0x02e84003040075a7 */ /* 0x0044e4000800017f */
[----:B---3--:R-:W-:Y:S05]  /*12ac0*/  @!P0 NANOSLEEP.SYNCS 0x989680 ;  /* 0x009896800000895d */ /* 0x008fea0003900000 */
[----:B------:R-:W3:Y:S02]  /*12ad0*/  @!P0 SYNCS.PHASECHK.TRANS64 P0, [R4+URZ+0x2e840], R3 ;  /* 0x02e84003040085a7 */ /* 0x000ee4000800007f */
[----:B---3--:R-:W-:Y:S05]  /*12ae0*/  @!P0 BRA `(.L_x_5667) ;  /* 0xfffffffc00f08947 */ /* 0x008fea000383ffff */
[----:B------:R-:W-:Y:S05]  /*12af0*/  BRA `(.L_x_5722) ;  /* 0xffffffd400fc7947 */ /* 0x000fea000383ffff */
.L_x_5673:
[----:B---3--:R-:W3:Y:S02]  /*12b00*/  LDL R3, [R1+0x4] ;  /* 0x0000040001037983 */ /* 0x008ee40000100800 */
[----:B---3--:R3:W4:Y:S02]  /*12b10*/  SYNCS.PHASECHK.TRANS64.TRYWAIT P2, [R3+URZ+0x2e870], R2 ;  /* 0x02e87002030075a7 */ /* 0x008724000804017f */
[----:B----4-:R-:W-:Y:S05]  /*12b20*/  @!P2 NANOSLEEP.SYNCS 0x989680 ;  /* 0x009896800000a95d */ /* 0x010fea0003900000 */
[----:B------:R-:W4:Y:S02]  /*12b30*/  @!P2 SYNCS.PHASECHK.TRANS64 P2, [R3+URZ+0x2e870], R2 ;  /* 0x02e870020300a5a7 */ /* 0x000f24000804007f */
[----:B----4-:R-:W-:Y:S05]  /*12b40*/  @!P2 BRA `(.L_x_5673) ;  /* 0xfffffffc00eca947 */ /* 0x010fea000383ffff */
[----:B------:R-:W-:Y:S05]  /*12b50*/  BRA `(.L_x_5723) ;  /* 0xffffffd8009c7947 */ /* 0x000fea000383ffff */
.L_x_5675:
[----:B-1----:R-:W3:Y:S02]  /*12b60*/  LDL R4, [R1+0x4] ;  /* 0x0000040001047983 */ /* 0x002ee40000100800 */
[----:B---3--:R1:W3:Y:S02]  /*12b70*/  SYNCS.PHASECHK.TRANS64.TRYWAIT P2, [R4+URZ+0x2e860], R2 ;  /* 0x02e86002040075a7 */ /* 0x0082e4000804017f */
[----:B---3--:R-:W-:Y:S05]  /*12b80*/  @!P2 NANOSLEEP.SYNCS 0x989680 ;  /* 0x009896800000a95d */ /* 0x008fea0003900000 */
[----:B------:R-:W3:Y:S02]  /*12b90*/  @!P2 SYNCS.PHASECHK.TRANS64 P2, [R4+URZ+0x2e860], R2 ;  /* 0x02e860020400a5a7 */ /* 0x000ee4000804007f */
[----:B---3--:R-:W-:Y:S05]  /*12ba0*/  @!P2 BRA `(.L_x_5675) ;  /* 0xfffffffc00eca947 */ /* 0x008fea000383ffff */
[----:B------:R-:W-:Y:S05]  /*12bb0*/  BRA `(.L_x_5724) ;  /* 0xffffffd800a47947 */ /* 0x000fea000383ffff */
.L_x_5682:
[----:B--2---:R2:W3:Y:S02]  /*12bc0*/  SYNCS.PHASECHK.TRANS64.TRYWAIT P0, [R20+URZ+0x2e870], R3 ;  /* 0x02e87003140075a7 */ /* 0x0044e4000800017f */
[----:B---3--:R-:W-:Y:S05]  /*12bd0*/  @!P0 NANOSLEEP.SYNCS 0x989680 ;  /* 0x009896800000895d */ /* 0x008fea0003900000 */
[----:B------:R-:W3:Y:S02]  /*12be0*/  @!P0 SYNCS.PHASECHK.TRANS64 P0, [R20+URZ+0x2e870], R3 ;  /* 0x02e87003140085a7 */ /* 0x000ee4000800007f */
[----:B---3--:R-:W-:Y:S05]  /*12bf0*/  @!P0 BRA `(.L_x_5682) ;  /* 0xfffffffc00f08947 */ /* 0x008fea000383ffff */
[----:B------:R-:W-:Y:S05]  /*12c00*/  BRA `(.L_x_5725) ;  /* 0xffffffe4000c7947 */ /* 0x000fea000383ffff */
.L_x_5684:
[----:B--2---:R2:W3:Y:S02]  /*12c10*/  SYNCS.PHASECHK.TRANS64.TRYWAIT P0, [R20+URZ+0x2e860], R3 ;  /* 0x02e86003140075a7 */ /* 0x0044e4000800017f */
[----:B---3--:R-:W-:Y:S05]  /*12c20*/  @!P0 NANOSLEEP.SYNCS 0x989680 ;  /* 0x009896800000895d */ /* 0x008fea0003900000 */
[----:B------:R-:W3:Y:S02]  /*12c30*/  @!P0 SYNCS.PHASECHK.TRANS64 P0, [R20+URZ+0x2e860], R3 ;  /* 0x02e86003140085a7 */ /* 0x000ee4000800007f */
[----:B---3--:R-:W-:Y:S05]  /*12c40*/  @!P0 BRA `(.L_x_5684) ;  /* 0xfffffffc00f08947 */ /* 0x008fea000383ffff */
[----:B------:R-:W-:Y:S05]  /*12c50*/  BRA `(.L_x_5726) ;  /* 0xffffffe400147947 */ /* 0x000fea000383ffff */
.L_x_5697:
[----:B0-----:R0:W1:Y:S02]  /*12c60*/  SYNCS.PHASECHK.TRANS64.TRYWAIT P0, [R0+URZ+0x2e820], R3 ;  /* 0x02e82003000075a7 */ /* 0x001064000800017f */
[----:B-1----:R-:W-:Y:S05]  /*12c70*/  @!P0 NANOSLEEP.SYNCS 0x989680 ;  /* 0x009896800000895d */ /* 0x002fea0003900000 */
[----:B------:R-:W1:Y:S02]  /*12c80*/  @!P0 SYNCS.PHASECHK.TRANS64 P0, [R0+URZ+0x2e820], R3 ;  /* 0x02e82003000085a7 */ /* 0x000e64000800007f */
[----:B-1----:R-:W-:Y:S05]  /*12c90*/  @!P0 BRA `(.L_x_5697) ;  /* 0xfffffffc00f08947 */ /* 0x002fea000383ffff */
[----:B------:R-:W-:Y:S05]  /*12ca0*/  BRA `(.L_x_5727) ;  /* 0xfffffff400a07947 */ /* 0x000fea000383ffff */
.L_x_5698:
        /* <DEDUP_REMOVED lines=11> */
.L_x_5729:
[----:B------:R-:W-:Y:S05]  /*12d60*/  BSYNC B0 ;  /* 0x0000000000007941 */ /* 0x000fea0003800000 */
.L_x_5728:
[----:B------:R-:W-:Y:S05]  /*12d70*/  BRA `(.L_x_5730) ;  /* 0xfffffff400887947 */ /* 0x000fea000383ffff */
.L_x_5701:
[----:B------:R-:W-:Y:S01]  /*12d80*/  BSSY B1, `(.L_x_5731) ;  /* 0x0000006000017945 */ /* 0x000fe20003800000 */
[----:B------:R-:W-:-:S07]  /*12d90*/  IMAD.MOV.U32 R15, RZ, RZ, -0x1 ;  /* 0xffffffffff0f7424 */ /* 0x000fce00078e00ff */
[----:B01----:R-:W-:Y:S05]  /*12da0*/  WARPSYNC.COLLECTIVE R15, `(.L_x_5732) ;  /* 0x000000000f0c7348 */ /* 0x003fea0003c00000 */
[----:B------:R-:W-:Y:S02]  /*12db0*/  ELECT P6, UR62, PT ;  /* 0x00000000003e782f */ /* 0x000fe400038c0000 */
[----:B------:R-:W-:Y:S01]  /*12dc0*/  MOV R14, UR62 ;  /* 0x0000003e000e7c02 */ /* 0x000fe20008000f00 */
[----:B01----:R-:W-:Y:S10]  /*12dd0*/  ENDCOLLECTIVE ;  /* 0x000000000000791b */ /* 0x003ff40003800000 */
.L_x_5732:
[----:B------:R-:W-:Y:S05]  /*12de0*/  BSYNC B1 ;  /* 0x0000000000017941 */ /* 0x000fea0003800000 */
.L_x_5731:
[----:B------:R-:W-:Y:S05]  /*12df0*/  BRA `(.L_x_5733) ;  /* 0xfffffff400807947 */ /* 0x000fea000383ffff */
.L_x_5703:
[----:B0-----:R0:W1:Y:S02]  /*12e00*/  SYNCS.PHASECHK.TRANS64.TRYWAIT P1, [R6+URZ], R5 ;  /* 0x00000005060075a7 */ /* 0x001064000802017f */
[----:B-1----:R-:W-:Y:S05]  /*12e10*/  @!P1 NANOSLEEP.SYNCS 0x989680 ;  /* 0x009896800000995d */ /* 0x002fea0003900000 */
[----:B------:R-:W1:Y:S02]  /*12e20*/  @!P1 SYNCS.PHASECHK.TRANS64 P1, [R6+URZ], R5 ;  /* 0x00000005060095a7 */ /* 0x000e64000802007f */
[----:B-1----:R-:W-:Y:S05]  /*12e30*/  @!P1 BRA `(.L_x_5703) ;  /* 0xfffffffc00f09947 */ /* 0x002fea000383ffff */
[----:B------:R-:W-:Y:S05]  /*12e40*/  BRA `(.L_x_5734) ;  /* 0xfffffff400bc7947 */ /* 0x000fea000383ffff */
.L_x_5704:
[----:B-1----:R1:W2:Y:S02]  /*12e50*/  SYNCS.PHASECHK.TRANS64.TRYWAIT P1, [R7+URZ], R2 ;  /* 0x00000002070075a7 */ /* 0x0022a4000802017f */
[----:B--2---:R-:W-:Y:S05]  /*12e60*/  @!P1 NANOSLEEP.SYNCS 0x989680 ;  /* 0x009896800000995d */ /* 0x004fea0003900000 */
[----:B------:R-:W2:Y:S02]  /*12e70*/  @!P1 SYNCS.PHASECHK.TRANS64 P1, [R7+URZ], R2 ;  /* 0x00000002070095a7 */ /* 0x000ea4000802007f */
[----:B--2---:R-:W-:Y:S05]  /*12e80*/  @!P1 BRA `(.L_x_5704) ;  /* 0xfffffffc00f09947 */ /* 0x004fea000383ffff */
[----:B------:R-:W-:Y:S05]  /*12e90*/  BRA `(.L_x_5735) ;  /* 0xfffffff400b07947 */ /* 0x000fea000383ffff */
.L_x_5706:
[----:B--2---:R2:W3:Y:S02]  /*12ea0*/  SYNCS.PHASECHK.TRANS64.TRYWAIT P1, [R4+URZ+0x2e860], R5 ;  /* 0x02e86005040075a7 */ /* 0x0044e4000802017f */
[----:B---3--:R-:W-:Y:S05]  /*12eb0*/  @!P1 NANOSLEEP.SYNCS 0x989680 ;  /* 0x009896800000995d */ /* 0x008fea0003900000 */
[----:B------:R-:W3:Y:S02]  /*12ec0*/  @!P1 SYNCS.PHASECHK.TRANS64 P1, [R4+URZ+0x2e860], R5 ;  /* 0x02e86005040095a7 */ /* 0x000ee4000802007f */
[----:B---3--:R-:W-:Y:S05]  /*12ed0*/  @!P1 BRA `(.L_x_5706) ;  /* 0xfffffffc00f09947 */ /* 0x008fea000383ffff */
[----:B------:R-:W-:Y:S05]  /*12ee0*/  BRA `(.L_x_5736) ;  /* 0xfffffff400b47947 */ /* 0x000fea000383ffff */
.L_x_5708:
[----:B---3--:R3:W4:Y:S02]  /*12ef0*/  SYNCS.PHASECHK.TRANS64.TRYWAIT P1, [R3+URZ+0x2e860], R2 ;  /* 0x02e86002030075a7 */ /* 0x008724000802017f */
[----:B----4-:R-:W-:Y:S05]  /*12f00*/  @!P1 NANOSLEEP.SYNCS 0x989680 ;  /* 0x009896800000995d */ /* 0x010fea0003900000 */
[----:B------:R-:W4:Y:S02]  /*12f10*/  @!P1 SYNCS.PHASECHK.TRANS64 P1, [R3+URZ+0x2e860], R2 ;  /* 0x02e86002030095a7 */ /* 0x000f24000802007f */
[----:B----4-:R-:W-:Y:S05]  /*12f20*/  @!P1 BRA `(.L_x_5708) ;  /* 0xfffffffc00f09947 */ /* 0x010fea000383ffff */
[----:B------:R-:W-:Y:S05]  /*12f30*/  BRA `(.L_x_5737) ;  /* 0xfffffff400b47947 */ /* 0x000fea000383ffff */
.L_x_5710:
[----:B----4-:R4:W0:Y:S02]  /*12f40*/  SYNCS.PHASECHK.TRANS64.TRYWAIT P0, [R4+URZ+0x2e880], R5 ;  /* 0x02e88005040075a7 */ /* 0x010824000800017f */
[----:B0-----:R-:W-:Y:S05]  /*12f50*/  @!P0 NANOSLEEP.SYNCS 0x989680 ;  /* 0x009896800000895d */ /* 0x001fea0003900000 */
[----:B------:R-:W0:Y:S02]  /*12f60*/  @!P0 SYNCS.PHASECHK.TRANS64 P0, [R4+URZ+0x2e880], R5 ;  /* 0x02e88005040085a7 */ /* 0x000e24000800007f */
[----:B0-----:R-:W-:Y:S05]  /*12f70*/  @!P0 BRA `(.L_x_5710) ;  /* 0xfffffffc00f08947 */ /* 0x001fea000383ffff */
[----:B------:R-:W-:Y:S05]  /*12f80*/  BRA `(.L_x_5711) ;  /* 0xfffffff400b07947 */ /* 0x000fea000383ffff */
.L_x_5738:
        /* <DEDUP_REMOVED lines=15> */
.L_x_12354:


//--------------------- .text._ZN7cutlass13device_kernelIN5flash11enable_sm90INS1_16FlashAttnFwdSm90INS1_25CollectiveMainloopFwdSm90ILi2EN4cute5tupleIJNS5_1CILi1EEES8_S8_EEENS6_IJNS7_ILi128EEENS7_ILi224EEESA_EEELi128ENS_12float_e4m3_tEfNS_4arch4Sm90ELb0ELb0ELb1ELb1ELb0ELb1ELb0ELb1ELb1ELb0ELb0ELb0EEENS1_21CollectiveEpilogueFwdINS6_IJSA_SA_SB_EEES9_NS_10bfloat16_tESF_Li256ELb1ELb0ELb0ELb1EEENS1_36VarlenDynamicPersistentTileSchedulerILi128ELi224ELi256ELi128ELb0ELb0ELb1ELb0ELb1ELb1EEEEEEEEEvNT_6ParamsE --------------------------
	.section	.text._ZN7cutlass13device_kernelIN5flash11enable_sm90INS1_16FlashAttnFwdSm90INS1_25CollectiveMainloopFwdSm90ILi2EN4cute5tupleIJNS5_1CILi1EEES8_S8_EEENS6_IJNS7_ILi128EEENS7_ILi224EEESA_EEELi128ENS_12float_e4m3_tEfNS_4arch4Sm90ELb0ELb0ELb1ELb1ELb0ELb1ELb0ELb1ELb1ELb0ELb0ELb0EEENS1_21CollectiveEpilogueFwdINS6_IJSA_SA_SB_EEES9_NS_10bfloat16_tESF_Li256ELb1ELb0ELb0ELb1EEENS1_36VarlenDynamicPersistentTileSchedulerILi128ELi224ELi256ELi128ELb0ELb0ELb1ELb0ELb1ELb1EEEEEEEEEvNT_6ParamsE,"ax",@progbits
	.align	128
.text._ZN7cutlass13device_kernelIN5flash11enable_sm90INS1_16FlashAttnFwdSm90INS1_25CollectiveMainloopFwdSm90ILi2EN4cute5tupleIJNS5_1CILi1EEES8_S8_EEENS6_IJNS7_ILi128EEENS7_ILi224EEESA_EEELi128ENS_12float_e4m3_tEfNS_4arch4Sm90ELb0ELb0ELb1ELb1ELb0ELb1ELb0ELb1ELb1ELb0ELb0ELb0EEENS1_21CollectiveEpilogueFwdINS6_IJSA_SA_SB_EEES9_NS_10bfloat16_tESF_Li256ELb1ELb0ELb0ELb1EEENS1_36VarlenDynamicPersistentTileSchedulerILi128ELi224ELi256ELi128ELb0ELb0ELb1ELb0ELb1ELb1EEEEEEEEEvNT_6ParamsE:
        .type           _ZN7cutlass13device_kernelIN5flash11enable_sm90INS1_16FlashAttnFwdSm90INS1_25CollectiveMainloopFwdSm90ILi2EN4cute5tupleIJNS5_1CILi1EEES8_S8_EEENS6_IJNS7_ILi128EEENS7_ILi224EEESA_EEELi128ENS_12float_e4m3_tEfNS_4arch4Sm90ELb0ELb0ELb1ELb1ELb0ELb1ELb0ELb1ELb1ELb0ELb0ELb0EEENS1_21CollectiveEpilogueFwdINS6_IJSA_SA_SB_EEES9_NS_10bfloat16_tESF_Li256ELb1ELb0ELb0ELb1EEENS1_36VarlenDynamicPersistentTileSchedulerILi128ELi224ELi256ELi128ELb0ELb0ELb1ELb0ELb1ELb1EEEEEEEEEvNT_6ParamsE,@function
        .size           _ZN7cutlass13device_kernelIN5flash11enable_sm90INS1_16FlashAttnFwdSm90INS1_25CollectiveMainloopFwdSm90ILi2EN4cute5tupleIJNS5_1CILi1EEES8_S8_EEENS6_IJNS7_ILi128EEENS7_ILi224EEESA_EEELi128ENS_12float_e4m3_tEfNS_4arch4Sm90ELb0ELb0ELb1ELb1ELb0ELb1ELb0ELb1ELb1ELb0ELb0ELb0EEENS1_21CollectiveEpilogueFwdINS6_IJSA_SA_SB_EEES9_NS_10bfloat16_tESF_Li256ELb1ELb0ELb0ELb1EEENS1_36VarlenDynamicPersistentTileSchedulerILi128ELi224ELi256ELi128ELb0ELb0ELb1ELb0ELb1ELb1EEEEEEEEEvNT_6ParamsE,(.L_x_12355 - _ZN7cutlass13device_kernelIN5flash11enable_sm90INS1_16FlashAttnFwdSm90INS1_25CollectiveMainloopFwdSm90ILi2EN4cute5tupleIJNS5_1CILi1EEES8_S8_EEENS6_IJNS7_ILi128EEENS7_ILi224EEESA_EEELi128ENS_12float_e4m3_tEfNS_4arch4Sm90ELb0ELb0ELb1ELb1ELb0ELb1ELb0ELb1ELb1ELb0ELb0ELb0EEENS1_21CollectiveEpilogueFwdINS6_IJSA_SA_SB_EEES9_NS_10bfloat16_tESF_Li256ELb1ELb0ELb0ELb1EEENS1_36VarlenDynamicPersistentTileSchedulerILi128ELi224ELi256ELi128ELb0ELb0ELb1ELb0ELb1ELb1EEEEEEEEEvNT_6ParamsE)
        .other          _ZN7cutlass13device_kernelIN5flash11enable_sm90INS1_16FlashAttnFwdSm90INS1_25CollectiveMainloopFwdSm90ILi2EN4cute5tupleIJNS5_1CILi1EEES8_S8_EEENS6_IJNS7_ILi128EEENS7_ILi224EEESA_EEELi128ENS_12float_e4m3_tEfNS_4arch4Sm90ELb0ELb0ELb1ELb1ELb0ELb1ELb0ELb1ELb1ELb0ELb0ELb0EEENS1_21CollectiveEpilogueFwdINS6_IJSA_SA_SB_EEES9_NS_10bfloat16_tESF_Li256ELb1ELb0ELb0ELb1EEENS1_36VarlenDynamicPersistentTileSchedulerILi128ELi224ELi256ELi128ELb0ELb0ELb1ELb0ELb1ELb1EEEEEEEEEvNT_6ParamsE,@"STO_CUDA_ENTRY STV_DEFAULT"
_ZN7cutlass13device_kernelIN5flash11enable_sm90INS1_16FlashAttnFwdSm90INS1_25CollectiveMainloopFwdSm90ILi2EN4cute5tupleIJNS5_1CILi1EEES8_S8_EEENS6_IJNS7_ILi128EEENS7_ILi224EEESA_EEELi128ENS_12float_e4m3_tEfNS_4arch4Sm90ELb0ELb0ELb1ELb1ELb0ELb1ELb0ELb1ELb1ELb0ELb0ELb0EEENS1_21CollectiveEpilogueFwdINS6_IJSA_SA_SB_EEES9_NS_10bfloat16_tESF_Li256ELb1ELb0ELb0ELb1EEENS1_36VarlenDynamicPersistentTileSchedulerILi128ELi224ELi256ELi128ELb0ELb0ELb1ELb0ELb1ELb1EEEEEEEEEvNT_6ParamsE:
        /* <DEDUP_REMOVED lines=27> */
.L_x_5740:
[----:B------:R-:W-:Y:S05]  /*01b0*/  BSYNC B0 ;  /* 0x0000000000007941 */ /* 0x000fea0003800000 */
.L_x_5739:
        /* <DEDUP_REMOVED lines=41> */
.L_x_5741:
        /* <DEDUP_REMOVED lines=22> */
.L_x_5742:
        /* <DEDUP_REMOVED lines=18> */
.L_x_5743:
        /* <DEDUP_REMOVED lines=22> */
.L_x_5744:
        /* <DEDUP_REMOVED lines=22> */
.L_x_5745:
[----:B0-----:R-:W-:Y:S01]  /*0990*/  UMOV UR4, 0x1 ;  /* 0x0000000100047882 */ /* 0x001fe20000000000 */
[----:B------:R-:W-:Y:S01]  /*09a0*/  PLOP3.LUT P0, PT, PT, PT, UP0, 0x80, 0x0 ;  /* 0x000000000000781c */ /* 0x000fe20003f0f008 */
[----:B------:R-:W-:Y:S01]  /*09b0*/  USEL UR4, UR4, 0x2, !UP0 ;  /* 0x0000000204047887 */ /* 0x000fe2000c000000 */
[----:B------:R-:W-:Y:S01]  /*09c0*/  NOP ;  /* 0x0000000000007918 */ /* 0x000fe20000000000 */
[----:B------:R-:W-:Y:S01]  /*09d0*/  ULDC.64 UR60, c[0x0][0x208] ;  /* 0x00008200003c7ab9 */ /* 0x000fe20000000a00 */
[----:B------:R-:W-:Y:S03]  /*09e0*/  BSSY B8, `(.L_x_5746) ;  /* 0x00023e6000087945 */ /* 0x000fe60003800000 */
[----:B------:R-:W-:-:S05]  /*09f0*/  IMAD.U32 R2, RZ, RZ, UR4 ;  /* 0x00000004ff027e24 */ /* 0x000fca000f8e00ff */
[----:B------:R0:W-:Y:S01]  /*0a00*/  STL [R1+0xa8], R2 ;  /* 0x0000a80201007387 */ /* 0x0001e20000100800 */
[----:B-12-4-:R-:W-:Y:S06]  /*0a10*/  BAR.SYNC.DEFER_BLOCKING 0x0 ;  /* 0x0000000000007b1d */ /* 0x016fec0000010000 */
[----:B------:R-:W-:Y:S05]  /*0a20*/  @!P0 BRA `(.L_x_5747) ;  /* 0x000001d800d08947 */ /* 0x000fea0003800000 */
.L_x_5748:
[----:B------:R-:W-:-:S08]  /*0a30*/  NOP ;  /* 0x0000000000007918 */ /* 0x000fd00000000000 */
[----:B------:R-:W1:Y:S02]  /*0a40*/  USETMAXREG.TRY_ALLOC.CTAPOOL UP0, 0xf0 ;  /* 0x000000f0000079c8 */ /* 0x000e640008000600 */
[----:B-1----:R-:W-:-:S13]  /*0a50*/  PLOP3.LUT P0, PT, PT, PT, UP0, 0x80, 0x0 ;  /* 0x000000000000781c */ /* 0x002fda0003f0f008 */
[----:B------:R-:W-:Y:S05]  /*0a60*/  @!P0 BRA `(.L_x_5748) ;  /* 0xfffffffc00f08947 */ /* 0x000fea000383ffff */
[----:B------:R-:W1:Y:S01]  /*0a70*/  S2R R0, SR_TID.X ;  /* 0x0000000000007919 */ /* 0x000e620000002100 */
[----:B------:R-:W2:Y:S01]  /*0a80*/  S2UR UR5, SR_CgaCtaId ;  /* 0x00000000000579c3 */ /* 0x000ea20000008800 */
[----:B------:R-:W-:-:S07]  /*0a90*/  UMOV UR4, 0x400 ;  /* 0x0000040000047882 */ /* 0x000fce0000000000 */
[----:B------:R-:W-:Y:S06]  /*0aa0*/  BAR.ARV 0x8, 0x120 ;  /* 0x0204800000007b1d */ /* 0x000fec0000002000 */
[----:B--2---:R-:W-:-:S06]  /*0ab0*/  ULEA UR4, UR5, UR4, 0x18 ;  /* 0x0000000405047291 */ /* 0x004fcc000f8ec03f */
[----:B------:R-:W-:Y:S01]  /*0ac0*/  IMAD.U32 R16, RZ, RZ, UR4 ;  /* 0x00000004ff107e24 */ /* 0x000fe2000f8e00ff */
[----:B-1----:R-:W-:Y:S01]  /*0ad0*/  SHF.R.U32.HI R0, RZ, 0x7, R0 ;  /* 0x00000007ff007819 */ /* 0x002fe20000011600 */
[----:B------:R-:W-:-:S03]  /*0ae0*/  ULDC UR4, c[0x0][0xc14] ;  /* 0x0003050000047ab9 */ /* 0x000fc60000000800 */
[----:B------:R-:W-:Y:S01]  /*0af0*/  ISETP.NE.AND P0, PT, R0, 0x1, PT ;  /* 0x000000010000780c */ /* 0x000fe20003f05270 */
[----:B------:R-:W-:-:S05]  /*0b00*/  IMAD.U32 R0, RZ, RZ, UR5 ;  /* 0x00000005ff007e24 */ /* 0x000fca000f8e00ff */
[----:B------:R-:W-:Y:S07]  /*0b10*/  STL [R1+0x78], R0 ;  /* 0x0000780001007387 */ /* 0x000fee0000100800 */
[----:B------:R-:W-:Y:S08]  /*0b20*/  @!P0 BAR.ARV 0x9, 0x100 ;  /* 0x0244000000008b1d */ /* 0x000ff00000002000 */
[----:B------:R-:W-:Y:S06]  /*0b30*/  BAR.SYNC.DEFER_BLOCKING 0x5, 0x180 ;  /* 0x0146000000007b1d */ /* 0x000fec0000010000 */
[----:B------:R-:W1:Y:S02]  /*0b40*/  LDS.128 R124, [R16+0x2e8d0] ;  /* 0x02e8d000107c7984 */ /* 0x000e640000000c00 */
[----:B------:R-:W-:Y:S06]  /*0b50*/  BAR.ARV 0x4, 0x180 ;  /* 0x0106000000007b1d */ /* 0x000fec0000002000 */
[----:B-1----:R-:W-:-:S13]  /*0b60*/  ISETP.GE.AND P0, PT, R127, UR4, PT ;  /* 0x000000047f007c0c */ /* 0x002fda000bf06270 */
[----:B------:R-:W-:Y:S05]  /*0b70*/  @P0 BRA `(.L_x_5749) ;  /* 0x0000023c00300947 */ /* 0x000fea0003800000 */
[----:B0-----:R-:W2:Y:S01]  /*0b80*/  LDL R2, [R1+0xa8] ;  /* 0x0000a80001027983 */ /* 0x001ea20000100800 */
[----:B------:R-:W-:Y:S02]  /*0b90*/  IMAD.MOV.U32 R231, RZ, RZ, RZ ;  /* 0x000000ffffe77224 */ /* 0x000fe400078e00ff */
[----:B------:R-:W-:Y:S01]  /*0ba0*/  IMAD.MOV.U32 R17, RZ, RZ, RZ ;  /* 0x000000ffff117224 */ /* 0x000fe200078e00ff */
[----:B------:R-:W0:Y:S01]  /*0bb0*/  S2R R0, SR_TID.X ;  /* 0x0000000000007919 */ /* 0x000e220000002100 */
[----:B------:R-:W-:Y:S02]  /*0bc0*/  IMAD.MOV.U32 R235, RZ, RZ, RZ ;  /* 0x000000ffffeb7224 */ /* 0x000fe400078e00ff */
[----:B------:R-:W-:Y:S01]  /*0bd0*/  IMAD.MOV.U32 R233, RZ, RZ, RZ ;  /* 0x000000ffffe97224 */ /* 0x000fe200078e00ff */
[----:B0-----:R-:W-:-:S04]  /*0be0*/  IADD3 R11, R0, -0x80, RZ ;  /* 0xffffff80000b7810 */ /* 0x001fc80007ffe0ff */
[----:B------:R-:W-:Y:S02]  /*0bf0*/  SHF.R.S32.HI R0, RZ, 0x1f, R11 ;  /* 0x0000001fff007819 */ /* 0x000fe4000001140b */
[----:B--2---:R-:W-:Y:S02]  /*0c00*/  R2UR UR4, R2 ;  /* 0x00000000020472ca */ /* 0x004fe400000e0000 */
[----:B------:R-:W-:-:S04]  /*0c10*/  LEA.HI R2, R0, R11, RZ, 0x7 ;  /* 0x0000000b00027211 */ /* 0x000fc800078f38ff */
[----:B------:R-:W-:Y:S02]  /*0c20*/  LOP3.LUT R3, R2, 0xffffff80, RZ, 0xc0, !PT ;  /* 0xffffff8002037812 */ /* 0x000fe400078ec0ff */
[----:B------:R-:W-:-:S03]  /*0c30*/  SHF.R.S32.HI R12, RZ, 0x7, R2 ;  /* 0x00000007ff0c7819 */ /* 0x000fc60000011402 */
[----:B------:R-:W-:Y:S01]  /*0c40*/  IMAD.IADD R13, R11, 0x1, -R3 ;  /* 0x000000010b0d7824 */ /* 0x000fe200078e0a03 */
[----:B------:R-:W-:Y:S01]  /*0c50*/  LEA.HI R3, R0, R11, RZ, 0x4 ;  /* 0x0000000b00037211 */ /* 0x000fe200078f20ff */
[----:B------:R-:W-:Y:S01]  /*0c60*/  ULOP3.LUT UR4, UR4, 0x1, URZ, 0xfc, !UPT ;  /* 0x0000000104047892 */ /* 0x000fe2000f8efc3f */
[----:B------:R-:W-:Y:S02]  /*0c70*/  LEA.HI R2, R2, R12, RZ, 0x1 ;  /* 0x0000000c02027211 */ /* 0x000fe400078f08ff */
[----:B------:R-:W-:Y:S02]  /*0c80*/  SHF.R.S32.HI R7, RZ, 0x1f, R13 ;  /* 0x0000001fff077819 */ /* 0x000fe4000001140d */
[----:B------:R-:W-:Y:S02]  /*0c90*/  SHF.R.S32.HI R6, RZ, 0x4, R3 ;  /* 0x00000004ff067819 */ /* 0x000fe40000011403 */
[----:B------:R-:W-:Y:S02]  /*0ca0*/  LEA.HI R8, R7, R13, RZ, 0x2 ;  /* 0x0000000d07087211 */ /* 0x000fe400078f10ff */
[----:B------:R-:W-:-:S02]  /*0cb0*/  LEA.HI R4, R3, R6, RZ, 0x1 ;  /* 0x0000000603047211 */ /* 0x000fc400078f08ff */
[--C-:B------:R-:W-:Y:S02]  /*0cc0*/  SHF.R.S32.HI R9, RZ, 0x2, R8.reuse ;  /* 0x00000002ff097819 */ /* 0x100fe40000011408 */
[----:B------:R-:W-:Y:S02]  /*0cd0*/  SHF.R.S32.HI R10, RZ, 0x1f, R8 ;  /* 0x0000001fff0a7819 */ /* 0x000fe40000011408 */
[----:B------:R-:W-:Y:S02]  /*0ce0*/  LOP3.LUT R5, R4, 0x1ffffffe, RZ, 0xc0, !PT ;  /* 0x1ffffffe04057812 */ /* 0x000fe400078ec0ff */
[----:B------:R-:W-:Y:S02]  /*0cf0*/  LEA.HI R4, R0, R11, RZ, 0x5 ;  /* 0x0000000b00047211 */ /* 0x000fe400078f28ff */
[----:B------:R-:W-:Y:S01]  /*0d00*/  LEA.HI R10, R10, R9, RZ, 0x3 ;  /* 0x000000090a0a7211 */ /* 0x000fe200078f18ff */
[----:B------:R-:W-:Y:S01]  /*0d10*/  IMAD.IADD R5, R6, 0x1, -R5 ;  /* 0x0000000106057824 */ /* 0x000fe200078e0a05 */
[----:B------:R-:W-:-:S02]  /*0d20*/  LOP3.LUT R3, R3, 0x3fffff0, RZ, 0xc0, !PT ;  /* 0x03fffff003037812 */ /* 0x000fc400078ec0ff */
[----:B------:R-:W-:Y:S02]  /*0d30*/  SHF.L.U32 R4, R4, 0x5, RZ ;  /* 0x0000000504047819 */ /* 0x000fe400000006ff */
[----:B------:R-:W-:Y:S01]  /*0d40*/  LOP3.LUT R10, R10, 0xfffffff8, RZ, 0xc0, !PT ;  /* 0xfffffff80a0a7812 */ /* 0x000fe200078ec0ff */
[----:B------:R-:W-:Y:S01]  /*0d50*/  IMAD.IADD R3, R11, 0x1, -R3 ;  /* 0x000000010b037824 */ /* 0x000fe200078e0a03 */
[----:B------:R-:W-:Y:S02]  /*0d60*/  LEA.HI R7, R7, R13, RZ, 0x5 ;  /* 0x0000000d07077211 */ /* 0x000fe400078f28ff */
[----:B------:R-:W-:Y:S01]  /*0d70*/  LOP3.LUT R14, R4, 0xfffffc00, RZ, 0xc0, !PT ;  /* 0xfffffc00040e7812 */ /* 0x000fe200078ec0ff */
[----:B------:R-:W-:Y:S01]  /*0d80*/  IMAD.IADD R10, R9, 0x1, -R10 ;  /* 0x00000001090a7824 */ /* 0x000fe200078e0a0a */
[----:B------:R-:W-:Y:S01]  /*0d90*/  LOP3.LUT R8, R8, 0x7ffffffc, RZ, 0xc0, !PT ;  /* 0x7ffffffc08087812 */ /* 0x000fe200078ec0ff */
[----:B------:R-:W-:Y:S01]  /*0da0*/  IMAD.MOV.U32 R9, RZ, RZ, -0x2 ;  /* 0xfffffffeff097424 */ /* 0x000fe200078e00ff */
[----:B------:R-:W-:-:S02]  /*0db0*/  SHF.R.S32.HI R7, RZ, 0x5, R7 ;  /* 0x00000005ff077819 */ /* 0x000fc40000011407 */
[----:B------:R-:W-:Y:S01]  /*0dc0*/  LOP3.LUT R4, R2, 0x3fffffe, RZ, 0xc0, !PT ;  /* 0x03fffffe02047812 */ /* 0x000fe200078ec0ff */
[----:B------:R-:W-:Y:S02]  /*0dd0*/  IMAD R2, R3, 0x40, R14 ;  /* 0x0000004003027824 */ /* 0x000fe400078e020e */
[----:B------:R-:W-:Y:S01]  /*0de0*/  IMAD.IADD R8, R13, 0x1, -R8 ;  /* 0x000000010d087824 */ /* 0x000fe200078e0a08 */
[----:B------:R-:W-:Y:S01]  /*0df0*/  IADD3 R4, R12, -R4, RZ ;  /* 0x800000040c047210 */ /* 0x000fe20007ffe0ff */
[----:B------:R-:W-:Y:S02]  /*0e00*/  IMAD R7, R7, 0x10, R10 ;  /* 0x0000001007077824 */ /* 0x000fe400078e020a */
[----:B------:R-:W-:Y:S02]  /*0e10*/  IMAD R5, R5, 0x8, R2 ;  /* 0x0000000805057824 */ /* 0x000fe400078e0202 */
[----:B------:R-:W-:Y:S02]  /*0e20*/  IMAD R3, R8, R9, 0xe0 ;  /* 0x000000e008037424 */ /* 0x000fe400078e0209 */
[----:B------:R-:W-:Y:S01]  /*0e30*/  IMAD R2, R4, 0x40, R7 ;  /* 0x0000004004027824 */ /* 0x000fe200078e0207 */
[----:B------:R-:W-:Y:S01]  /*0e40*/  STL [R1+0xa4], R5 ;  /* 0x0000a40501007387 */ /* 0x000fe20000100800 */
[----:B------:R-:W-:Y:S01]  /*0e50*/  MOV R4, UR4 ;  /* 0x0000000400047c02 */ /* 0x000fe20008000f00 */
[----:B------:R-:W-:-:S02]  /*0e60*/  UMOV UR4, URZ ;  /* 0x0000003f00047c82 */ /* 0x000fc40008000000 */
[----:B------:R0:W-:Y:S04]  /*0e70*/  STL [R1+0x9c], R3 ;  /* 0x00009c0301007387 */ /* 0x0001e80000100800 */
[----:B------:R1:W-:Y:S04]  /*0e80*/  STL [R1+0xa0], R2 ;  /* 0x0000a00201007387 */ /* 0x0003e80000100800 */
[----:B------:R2:W-:Y:S01]  /*0e90*/  STL [R1+0x44], R4 ;  /* 0x0000440401007387 */ /* 0x0005e20000100800 */
[CC--:B0-----:R-:W-:Y:S02]  /*0ea0*/  LEA.HI R3, R0.reuse, R11.reuse, RZ, 0x2 ;  /* 0x0000000b00037211 */ /* 0x0c1fe400078f10ff */
[----:B-1----:R-:W-:-:S02]  /*0eb0*/  LEA.HI R2, R0, R11, RZ, 0x3 ;  /* 0x0000000b00027211 */ /* 0x002fc400078f18ff */
[--C-:B------:R-:W-:Y:S02]  /*0ec0*/  SHF.R.S32.HI R228, RZ, 0x2, R3.reuse ;  /* 0x00000002ffe47819 */ /* 0x100fe40000011403 */
[----:B------:R-:W-:Y:S02]  /*0ed0*/  LOP3.LUT R0, R2, 0x1ffffff8, RZ, 0xc0, !PT ;  /* 0x1ffffff802007812 */ /* 0x000fe400078ec0ff */
[----:B--2---:R-:W-:Y:S01]  /*0ee0*/  LOP3.LUT R4, R3, 0xfffffffc, RZ, 0xc0, !PT ;  /* 0xfffffffc03047812 */ /* 0x004fe200078ec0ff */
[C---:B------:R-:W-:Y:S01]  /*0ef0*/  VIADD R9, R228.reuse, 0x80 ;  /* 0x00000080e4097836 */ /* 0x040fe20000000000 */
[----:B------:R-:W-:Y:S01]  /*0f00*/  SHF.R.S32.HI R6, RZ, 0x3, R2 ;  /* 0x00000003ff067819 */ /* 0x000fe20000011402 */
[C---:B------:R-:W-:Y:S01]  /*0f10*/  IMAD.IADD R0, R11.reuse, 0x1, -R0 ;  /* 0x000000010b007824 */ /* 0x040fe200078e0a00 */
[----:B------:R-:W-:Y:S01]  /*0f20*/  SHF.R.S32.HI R3, RZ, 0x1f, R3 ;  /* 0x0000001fff037819 */ /* 0x000fe20000011403 */
[C---:B------:R-:W-:Y:S01]  /*0f30*/  VIADD R8, R228.reuse, 0xc0 ;  /* 0x000000c0e4087836 */ /* 0x040fe20000000000 */
[----:B------:R-:W-:Y:S01]  /*0f40*/  IADD3 R10, R228, 0x40, RZ ;  /* 0x00000040e40a7810 */ /* 0x000fe20007ffe0ff */
[----:B------:R-:W-:Y:S01]  /*0f50*/  IMAD.SHL.U32 R0, R0, 0x8, RZ ;  /* 0x0000000800007824 */ /* 0x000fe200078e00ff */
[----:B------:R-:W-:Y:S01]  /*0f60*/  SHF.R.S32.HI R2, RZ, 0x1f, R228 ;  /* 0x0000001fff027819 */ /* 0x000fe200000114e4 */
[----:B------:R-:W-:Y:S01]  /*0f70*/  IMAD.IADD R4, R11, 0x1, -R4 ;  /* 0x000000010b047824 */ /* 0x000fe200078e0a04 */
[----:B------:R0:W-:Y:S01]  /*0f80*/  STL [R1+0x58], R6 ;  /* 0x0000580601007387 */ /* 0x0001e20000100800 */
[----:B------:R-:W-:-:S02]  /*0f90*/  LEA.HI R3, R3, R228, RZ, 0x3 ;  /* 0x000000e403037211 */ /* 0x000fc400078f18ff */
[----:B------:R-:W-:Y:S01]  /*0fa0*/  SHF.R.S32.HI R2, RZ, 0x1f, R10 ;  /* 0x0000001fff027819 */ /* 0x000fe2000001140a */
[----:B------:R1:W-:Y:S01]  /*0fb0*/  STL [R1+0x50], R0 ;  /* 0x0000500001007387 */ /* 0x0003e20000100800 */
[----:B------:R-:W-:Y:S01]  /*0fc0*/  SHF.R.S32.HI R5, RZ, 0x1f, R9 ;  /* 0x0000001fff057819 */ /* 0x000fe20000011409 */
[----:B------:R-:W-:Y:S01]  /*0fd0*/  IMAD.SHL.U32 R18, R4, 0x10, RZ ;  /* 0x0000001004127824 */ /* 0x000fe200078e00ff */
[----:B------:R-:W-:Y:S02]  /*0fe0*/  SHF.R.S32.HI R7, RZ, 0x1f, R8 ;  /* 0x0000001fff077819 */ /* 0x000fe40000011408 */
[----:B------:R-:W-:Y:S01]  /*0ff0*/  LOP3.LUT R3, R3, 0xfffffff8, RZ, 0xc0, !PT ;  /* 0xfffffff803037812 */ /* 0x000fe200078ec0ff */
[----:B0-----:R-:W-:Y:S01]  /*1000*/  IMAD.SHL.U32 R6, R8, 0x80, RZ ;  /* 0x0000008008067824 */ /* 0x001fe200078e00ff */
[----:B------:R-:W-:Y:S01]  /*1010*/  SHF.L.U32 R22, R4, 0x3, RZ ;  /* 0x0000000304167819 */ /* 0x000fe200000006ff */
[----:B------:R-:W-:Y:S01]  /*1020*/  IMAD.SHL.U32 R4, R9, 0x80, RZ ;  /* 0x0000008009047824 */ /* 0x000fe200078e00ff */
[----:B------:R-:W-:Y:S01]  /*1030*/  LEA.HI R2, R2, R10, RZ, 0x3 ;  /* 0x0000000a02027211 */ /* 0x000fe200078f18ff */
[----:B-1----:R-:W-:Y:S01]  /*1040*/  IMAD.SHL.U32 R0, R10, 0x80, RZ ;  /* 0x000000800a007824 */ /* 0x002fe200078e00ff */
[----:B------:R-:W-:Y:S01]  /*1050*/  LEA.HI R5, R5, R9, RZ, 0x3 ;  /* 0x0000000905057211 */ /* 0x000fe200078f18ff */
[----:B------:R-:W-:Y:S01]  /*1060*/  IMAD.IADD R229, R228, 0x1, -R3 ;  /* 0x00000001e4e57824 */ /* 0x000fe200078e0a03 */
[----:B------:R-:W-:Y:S01]  /*1070*/  LEA.HI R7, R7, R8, RZ, 0x3 ;  /* 0x0000000807077211 */ /* 0x000fe200078f18ff */
[----:B------:R-:W-:Y:S01]  /*1080*/  VIADD R230, R22, 0x20 ;  /* 0x0000002016e67836 */ /* 0x000fe20000000000 */
[----:B------:R-:W-:Y:S01]  /*1090*/  LOP3.LUT R0, R0, 0x380, RZ, 0xc0, !PT ;  /* 0x0000038000007812 */ /* 0x000fe200078ec0ff */
[----:B------:R-:W-:Y:S01]  /*10a0*/  IMAD.SHL.U32 R5, R5, 0x80, RZ ;  /* 0x0000008005057824 */ /* 0x000fe200078e00ff */
[----:B------:R-:W-:Y:S01]  /*10b0*/  SHF.L.U32 R2, R2, 0x7, RZ ;  /* 0x0000000702027819 */ /* 0x000fe200000006ff */
[----:B------:R-:W-:Y:S01]  /*10c0*/  IMAD.SHL.U32 R7, R7, 0x80, RZ ;  /* 0x0000008007077824 */ /* 0x000fe200078e00ff */
[----:B------:R-:W-:-:S02]  /*10d0*/  LOP3.LUT R3, R4, 0x380, RZ, 0xc0, !PT ;  /* 0x0000038004037812 */ /* 0x000fc400078ec0ff */
[----:B------:R-:W-:Y:S02]  /*10e0*/  SHF.R.U32.HI R3, RZ, 0x3, R0 ;  /* 0x00000003ff037819 */ /* 0x000fe40000011600 */
[----:B------:R-:W-:Y:S02]  /*10f0*/  LOP3.LUT R0, R0, 0x70, R18, 0xf8, !PT ;  /* 0x0000007000007812 */ /* 0x000fe400078ef812 */
[----:B------:R-:W-:Y:S02]  /*1100*/  LOP3.LUT R2, R2, 0xfffffc00, RZ, 0xc0, !PT ;  /* 0xfffffc0002027812 */ /* 0x000fe400078ec0ff */
[----:B------:R-:W-:Y:S02]  /*1110*/  LOP3.LUT R4, R6, 0x380, RZ, 0xc0, !PT ;  /* 0x0000038006047812 */ /* 0x000fe400078ec0ff */
[----:B------:R-:W-:Y:S01]  /*1120*/  LOP3.LUT R3, R2, R0, R3, 0xf6, !PT ;  /* 0x0000000002037212 */ /* 0x000fe200078ef603 */
[----:B------:R0:W-:Y:S01]  /*1130*/  STL [R1+0x68], R2 ;  /* 0x0000680201007387 */ /* 0x0001e20000100800 */
[----:B------:R-:W-:-:S02]  /*1140*/  LOP3.LUT R4, R5, 0xfffffc00, RZ, 0xc0, !PT ;  /* 0xfffffc0005047812 */ /* 0x000fc400078ec0ff */
[----:B------:R-:W-:Y:S02]  /*1150*/  LOP3.LUT R0, R7, 0xfffffc00, RZ, 0xc0, !PT ;  /* 0xfffffc0007007812 */ /* 0x000fe400078ec0ff */
[----:B------:R-:W-:Y:S01]  /*1160*/  SHF.R.S32.HI R19, RZ, 0x1f, R18 ;  /* 0x0000001fff137819 */ /* 0x000fe20000011412 */
[----:B------:R-:W-:Y:S01]  /*1170*/  STL [R1+0x74], R4 ;  /* 0x0000740401007387 */ /* 0x000fe20000100800 */
[----:B0-----:R-:W-:-:S03]  /*1180*/  IMAD.IADD R2, R16, 0x1, R3 ;  /* 0x0000000110027824 */ /* 0x001fc600078e0203 */
[----:B------:R0:W-:Y:S04]  /*1190*/  STL [R1+0x70], R0 ;  /* 0x0000700001007387 */ /* 0x0001e80000100800 */
[----:B------:R1:W-:Y:S01]  /*11a0*/  STL [R1+0x98], R2 ;  /* 0x0000980201007387 */ /* 0x0003e20000100800 */
[----:B0-----:R-:W-:-:S05]  /*11b0*/  MOV R0, UR4 ;  /* 0x0000000400007c02 */ /* 0x001fca0008000f00 */
[----:B------:R1:W-:Y:S02]  /*11c0*/  STL [R1+0x94], R0 ;  /* 0x0000940001007387 */ /* 0x0003e40000100800 */
.L_x_5920:
[----:B01----:R-:W0:Y:S02]  /*11d0*/  LDC.64 R2, c[0x0][0xc60] ;  /* 0x00031800ff027b82 */ /* 0x003e240000000a00 */
[----:B0-----:R-:W-:-:S05]  /*11e0*/  IMAD.WIDE R2, R127, 0x4, R2 ;  /* 0x000000047f027825 */ /* 0x001fca00078e0202 */
[----:B--2---:R0:W2:Y:S01]  /*11f0*/  LDG.E R0, desc[UR60][R2.64] ;  /* 0x0000003c02007981 */ /* 0x0040a2000c1e1900 */
[----:B------:R-:W-:Y:S05]  /*1200*/  YIELD ;  /* 0x0000000000007946 */ /* 0x000fea0003800000 */
[----:B------:R-:W-:Y:S01]  /*1210*/  ULDC.64 UR4, c[0x0][0xa28] ;  /* 0x00028a0000047ab9 */ /* 0x000fe20000000a00 */
[----:B------:R-:W-:Y:S01]  /*1220*/  ULDC.64 UR8, c[0x0][0xa18] ;  /* 0x0002860000087ab9 */ /* 0x000fe20000000a00 */
[----:B------:R-:W-:Y:S01]  /*1230*/  ISETP.NE.U32.AND P1, PT, RZ, UR4, PT ;  /* 0x00000004ff007c0c */ /* 0x000fe2000bf25070 */
[----:B------:R-:W-:Y:S01]  /*1240*/  ULDC.64 UR6, c[0x0][0xa08] ;  /* 0x0002820000067ab9 */ /* 0x000fe20000000a00 */
[----:B0-----:R-:W-:Y:S01]  /*1250*/  IMAD.MOV.U32 R3, RZ, RZ, RZ ;  /* 0x000000ffff037224 */ /* 0x001fe200078e00ff */
[----:B------:R-:W-:Y:S01]  /*1260*/  ISETP.NE.U32.AND P0, PT, RZ, UR6, PT ;  /* 0x00000006ff007c0c */ /* 0x000fe2000bf05070 */
[----:B-----5:R-:W-:Y:S01]  /*1270*/  IMAD.MOV.U32 R29, RZ, RZ, RZ ;  /* 0x000000ffff1d7224 */ /* 0x020fe200078e00ff */
[----:B------:R-:W-:-:S02]  /*1280*/  ISETP.NE.AND.EX P1, PT, RZ, UR5, PT, P1 ;  /* 0x00000005ff007c0c */ /* 0x000fc4000bf25310 */
[----:B------:R-:W-:Y:S02]  /*1290*/  ISETP.NE.AND.EX P0, PT, RZ, UR7, PT, P0 ;  /* 0x00000007ff007c0c */ /* 0x000fe4000bf05300 */
[----:B--2---:R-:W-:Y:S01]  /*12a0*/  SHF.R.S32.HI R6, RZ, 0x1f, R0 ;  /* 0x0000001fff067819 */ /* 0x004fe20000011400 */
[----:B------:R-:W-:-:S08]  /*12b0*/  IMAD.SHL.U32 R30, R0, 0x4, RZ ;  /* 0x00000004001e7824 */ /* 0x000fd000078e00ff */
        /* <DEDUP_REMOVED lines=12> */
[----:B------:R-:W-:Y:S01]  /*1380*/  ULDC.64 UR4, c[0x0][0x3f8] ;  /* 0x0000fe0000047ab9 */ /* 0x000fe20000000a00 */
[----:B------:R1:W-:Y:S04]  /*1390*/  STL [R1+0x84], R30 ;  /* 0x0000841e01007387 */ /* 0x0003e80000100800 */
[----:B------:R1:W5:Y:S05]  /*13a0*/  @P0 LDG.E R29, desc[UR60][R8.64] ;  /* 0x0000003c081d0981 */ /* 0x00036a000c1e1900 */
[----:B0-----:R-:W-:Y:S01]  /*13b0*/  @P2 IADD3 R6, P1, R30, UR8, RZ ;  /* 0x000000081e062c10 */ /* 0x001fe2000ff3e0ff */
        /* <DEDUP_REMOVED lines=10> */
[----:B------:R-:W-:Y:S01]  /*1460*/  MOV R2, UR5 ;  /* 0x0000000500027c02 */ /* 0x000fe20008000f00 */
[----:B------:R-:W-:Y:S02]  /*1470*/  IMAD.U32 R26, RZ, RZ, UR4 ;  /* 0x00000004ff1a7e24 */ /* 0x000fe4000f8e00ff */
[----:B------:R-:W-:Y:S01]  /*1480*/  IMAD.MOV.U32 R27, RZ, RZ, R0 ;  /* 0x000000ffff1b7224 */ /* 0x000fe200078e0000 */
        /* <DEDUP_REMOVED lines=10> */
.L_x_5750:
        /* <DEDUP_REMOVED lines=10> */
.L_x_5751:
[----:B------:R-:W-:Y:S05]  /*15d0*/  @!P0 BRA `(.L_x_5752) ;  /* 0x00000000000c8947 */ /* 0x000fea0003800000 */
[----:B------:R-:W2:Y:S04]  /*15e0*/  LDG.E R5, desc[UR60][R8.64] ;  /* 0x0000003c08057981 */ /* 0x000ea8000c1e1900 */
[----:B------:R-:W2:Y:S02]  /*15f0*/  LDG.E R26, desc[UR60][R8.64+0x4] ;  /* 0x0000043c081a7981 */ /* 0x000ea4000c1e1900 */
[----:B--2---:R-:W-:-:S07]  /*1600*/  IMAD.IADD R26, R26, 0x1, -R5 ;  /* 0x000000011a1a7824 */ /* 0x004fce00078e0a05 */
.L_x_5752:
        /* <DEDUP_REMOVED lines=9> */
[----:B------:R-:W-:Y:S02]  /*16a0*/  ISETP.NE.U32.AND P1, PT, RZ, UR4, PT ;  /* 0x00000004ff007c0c */ /* 0x000fe4000bf25070 */
[----:B------:R-:W-:Y:S02]  /*16b0*/  MOV R117, R26 ;  /* 0x0000001a00757202 */ /* 0x000fe40000000f00 */
[----:B------:R-:W-:Y:S02]  /*16c0*/  ISETP.NE.AND.EX P1, PT, RZ, UR5, PT, P1 ;  /* 0x00000005ff007c0c */ /* 0x000fe4000bf25310 */
[----:B0-----:R-:W-:-:S11]  /*16d0*/  MOV R4, RZ ;  /* 0x000000ff00047202 */ /* 0x001fd60000000f00 */
[----:B------:R-:W-:-:S04]  /*16e0*/  @P1 IADD3 R6, P2, R30, UR4, RZ ;  /* 0x000000041e061c10 */ /* 0x000fc8000ff5e0ff */
[----:B------:R-:W-:-:S05]  /*16f0*/  @P1 IADD3.X R7, R28, UR5, RZ, P2, !PT ;  /* 0x000000051c071c10 */ /* 0x000fca00097fe4ff */
[----:B------:R0:W5:Y:S01]  /*1700*/  @P1 LDG.E R117, desc[UR60][R6.64] ;  /* 0x0000003c06751981 */ /* 0x000162000c1e1900 */
[----:B--2---:R-:W-:Y:S02]  /*1710*/  @P0 IMAD.IADD R2, R9, 0x1, -R0 ;  /* 0x0000000109020824 */ /* 0x004fe400078e0a00 */
[----:B------:R-:W-:Y:S02]  /*1720*/  IMAD.MOV R0, RZ, RZ, -R11 ;  /* 0x000000ffff007224 */ /* 0x000fe400078e0a0b */
[----:B------:R-:W-:-:S03]  /*1730*/  IMAD.IADD R139, R11, 0x1, R2 ;  /* 0x000000010b8b7824 */ /* 0x000fc600078e0202 */
[----:B------:R-:W-:Y:S01]  /*1740*/  VIMNMX R0, RZ, R0, !PT ;  /* 0x00000000ff007248 */ /* 0x000fe20007fe0100 */
[----:B------:R-:W-:-:S03]  /*1750*/  VIADD R5, R139, 0xdf ;  /* 0x000000df8b057836 */ /* 0x000fc60000000000 */
[----:B------:R-:W-:Y:S01]  /*1760*/  SHF.R.U32.HI R24, RZ, 0x5, R0 ;  /* 0x00000005ff187819 */ /* 0x000fe20000011600 */
[----:B------:R-:W-:-:S04]  /*1770*/  IMAD.HI R4, R5, -0x6db6db6d, R4 ;  /* 0x9249249305047827 */ /* 0x000fc800078e0204 */
[----:B------:R-:W-:Y:S01]  /*1780*/  IMAD.WIDE.U32 R24, R24, 0x24924925, RZ ;  /* 0x2492492518187825 */ /* 0x000fe200078e00ff */
[----:B------:R-:W-:-:S03]  /*1790*/  SHF.R.U32.HI R3, RZ, 0x1f, R4 ;  /* 0x0000001fff037819 */ /* 0x000fc60000011604 */
[----:B------:R-:W-:Y:S01]  /*17a0*/  IMAD.MOV.U32 R24, RZ, RZ, R25 ;  /* 0x000000ffff187224 */ /* 0x000fe200078e0019 */
[----:B------:R-:W-:-:S04]  /*17b0*/  LEA.HI.SX32 R232, R4, R3, 0x19 ;  /* 0x0000000304e87211 */ /* 0x000fc800078fcaff */
[----:B------:R-:W-:Y:S01]  /*17c0*/  MOV R25, R24 ;  /* 0x0000001800197202 */ /* 0x000fe20000000f00 */
[----:B------:R-:W-:-:S05]  /*17d0*/  IMAD R3, R232, 0xe0, -R11 ;  /* 0x000000e0e8037824 */ /* 0x000fca00078e0a0b */
[----:B------:R-:W-:-:S04]  /*17e0*/  VIMNMX R3, R3, R2, PT ;  /* 0x0000000203037248 */ /* 0x000fc80003fe0100 */
[----:B------:R-:W-:-:S13]  /*17f0*/  ISETP.GT.AND P0, PT, R3, R0, PT ;  /* 0x000000000300720c */ /* 0x000fda0003f04270 */
[----:B------:R-:W-:Y:S02]  /*1800*/  @P0 VIADD R5, R3, 0xdf ;  /* 0x000000df03050836 */ /* 0x000fe40000000000 */
[----:B------:R-:W-:-:S04]  /*1810*/  @P0 IMAD.MOV.U32 R4, RZ, RZ, RZ ;  /* 0x000000ffff040224 */ /* 0x000fc800078e00ff */
[----:B------:R-:W-:-:S05]  /*1820*/  @P0 IMAD.HI R4, R5, -0x6db6db6d, R4 ;  /* 0x9249249305040827 */ /* 0x000fca00078e0204 */
        /* <DEDUP_REMOVED lines=24> */
[----:B-1---5:R-:W-:Y:S05]  /*19b0*/  CALL.ABS.NOINC R14 ;  /* 0x000000000e007343 */ /* 0x022fea0003c00000 */
.L_x_5755:
[----:B------:R-:W-:Y:S05]  /*19c0*/  BSYNC B6 ;  /* 0x0000000000067941 */ /* 0x000fea0003800000 */
.L_x_5754:
        /* <DEDUP_REMOVED lines=20> */
.L_x_5757:
[----:B------:R-:W-:Y:S05]  /*1b10*/  BSYNC B6 ;  /* 0x0000000000067941 */ /* 0x000fea0003800000 */
.L_x_5756:
[----:B------:R-:W-:Y:S01]  /*1b20*/  ULDC.64 UR4, c[0x0][0x9f8] ;  /* 0x00027e0000047ab9 */ /* 0x000fe20000000a00 */
[----:B------:R-:W2:Y:S01]  /*1b30*/  LDL R55, [R1+0x68] ;  /* 0x0000680001377983 */ /* 0x000ea20000100800 */
[----:B------:R-:W-:Y:S01]  /*1b40*/  ISETP.NE.U32.AND P0, PT, RZ, UR4, PT ;  /* 0x00000004ff007c0c */ /* 0x000fe2000bf05070 */
[----:B------:R-:W0:Y:S08]  /*1b50*/  LDC R0, c[0x0][0x428] ;  /* 0x00010a00ff007b82 */ /* 0x000e300000000800 */
[----:B------:R-:W1:Y:S01]  /*1b60*/  LDC.64 R44, c[0x0][0x2f0] ;  /* 0x0000bc00ff2c7b82 */ /* 0x000e620000000a00 */
[----:B------:R-:W-:Y:S01]  /*1b70*/  ISETP.NE.AND.EX P0, PT, RZ, UR5, PT, P0 ;  /* 0x00000005ff007c0c */ /* 0x000fe2000bf05300 */
[----:B------:R-:W3:Y:S01]  /*1b80*/  LDL R54, [R1+0x74] ;  /* 0x0000740001367983 */ /* 0x000ee20000100800 */
[----:B------:R-:W-:Y:S01]  /*1b90*/  IMAD.IADD R103, R29, 0x1, R26 ;  /* 0x000000011d677824 */ /* 0x000fe200078e021a */
[----:B------:R-:W-:-:S02]  /*1ba0*/  ULDC.64 UR6, c[0x0][0xa08] ;  /* 0x0002820000067ab9 */ /* 0x000fc40000000a00 */
[----:B------:R-:W4:Y:S02]  /*1bb0*/  LDL R52, [R1+0x70] ;  /* 0x0000700001347983 */ /* 0x000f240000100800 */
[----:B------:R-:W1:Y:S06]  /*1bc0*/  LDC.64 R38, c[0x0][0x3d8] ;  /* 0x0000f600ff267b82 */ /* 0x000e6c0000000a00 */
[----:B------:R-:W-:Y:S01]  /*1bd0*/  @P0 IADD3 R4, P1, R30, UR4, RZ ;  /* 0x000000041e040c10 */ /* 0x000fe2000ff3e0ff */
[----:B------:R-:W1:Y:S01]  /*1be0*/  S2R R20, SR_TID.X ;  /* 0x0000000000147919 */ /* 0x000e620000002100 */
[----:B------:R-:W1:Y:S02]  /*1bf0*/  LDC R121, c[0x0][0x3d4] ;  /* 0x0000f500ff797b82 */ /* 0x000e640000000800 */
[----:B------:R-:W-:Y:S01]  /*1c00*/  @P0 IADD3.X R5, R28, UR5, RZ, P1, !PT ;  /* 0x000000051c050c10 */ /* 0x000fe20008ffe4ff */
[----:B------:R-:W-:-:S04]  /*1c10*/  ULDC.64 UR4, c[0x0][0x2f8] ;  /* 0x0000be0000047ab9 */ /* 0x000fc80000000a00 */
[----:B------:R1:W2:Y:S01]  /*1c20*/  @P0 LDG.E R27, desc[UR60][R4.64] ;  /* 0x0000003c041b0981 */ /* 0x0002a2000c1e1900 */
[----:B0-----:R-:W-:Y:S01]  /*1c30*/  ISETP.NE.AND P0, PT, R0, 0x1, PT ;  /* 0x000000010000780c */ /* 0x001fe20003f05270 */
[----:B------:R-:W-:Y:S01]  /*1c40*/  VIADD R15, R228, 0xc0 ;  /* 0x000000c0e40f7836 */ /* 0x000fe20000000000 */
[----:B------:R-:W-:Y:S01]  /*1c50*/  SHF.R.S32.HI R33, RZ, 0x1f, R103 ;  /* 0x0000001fff217819 */ /* 0x000fe20000011467 */
[----:B-1----:R-:W-:Y:S01]  /*1c60*/  IMAD.SHL.U32 R106, R44, 0x40, RZ ;  /* 0x000000402c6a7824 */ /* 0x002fe200078e00ff */
[----:B------:R-:W-:Y:S01]  /*1c70*/  IADD3 R30, R228, 0x80, RZ ;  /* 0x00000080e41e7810 */ /* 0x000fe20007ffe0ff */
[C---:B------:R-:W-:Y:S01]  /*1c80*/  IMAD.WIDE.U32 R132, R44.reuse, 0xe0, RZ ;  /* 0x000000e02c847825 */ /* 0x040fe200078e00ff */
[----:B------:R-:W-:Y:S02]  /*1c90*/  SHF.R.S32.HI R23, RZ, 0x1f, R22 ;  /* 0x0000001fff177819 */ /* 0x000fe40000011416 */
[----:B------:R-:W-:Y:S01]  /*1ca0*/  SHF.R.S32.HI R123, RZ, 0x1f, R30 ;  /* 0x0000001fff7b7819 */ /* 0x000fe2000001141e */
[-C--:B------:R-:W-:Y:S01]  /*1cb0*/  IMAD R6, R33, R44.reuse, RZ ;  /* 0x0000002c21067224 */ /* 0x080fe200078e02ff */
[----:B------:R-:W-:Y:S01]  /*1cc0*/  SHF.L.U64.HI R107, R44, 0x6, R45 ;  /* 0x000000062c6b7819 */ /* 0x000fe2000001022d */
[----:B------:R-:W-:Y:S01]  /*1cd0*/  IMAD.WIDE.U32 R4, R103, R44, RZ ;  /* 0x0000002c67047225 */ /* 0x000fe200078e00ff */
[----:B------:R-:W-:Y:S01]  /*1ce0*/  SHF.L.U64.HI R12, R38, 0x6, R39 ;  /* 0x00000006260c7819 */ /* 0x000fe20000010227 */
[----:B------:R-:W0:Y:S02]  /*1cf0*/  @P0 LDC R3, c[0x0][0x42c] ;  /* 0x00010b00ff030b82 */ /* 0x000e240000000800 */
[----:B------:R-:W-:Y:S01]  /*1d00*/  VIADD R28, R228, 0x80 ;  /* 0x00000080e41c7836 */ /* 0x000fe20000000000 */
[----:B------:R-:W-:Y:S01]  /*1d10*/  ISETP.GE.AND P2, PT, R18, R121, PT ;  /* 0x000000791200720c */ /* 0x000fe20003f46270 */
[----:B------:R-:W-:-:S02]  /*1d20*/  VIADD R57, R228, 0xc0 ;  /* 0x000000c0e4397836 */ /* 0x000fc40000000000 */
[----:B------:R-:W-:Y:S02]  /*1d30*/  IMAD.WIDE.U32 R94, R38, 0xe0, RZ ;  /* 0x000000e0265e7825 */ /* 0x000fe400078e00ff */
[----:B------:R-:W1:Y:S01]  /*1d40*/  @P0 LDC R7, c[0x0][0x430] ;  /* 0x00010c00ff070b82 */ /* 0x000e620000000800 */
[----:B------:R-:W-:Y:S01]  /*1d50*/  SHF.R.U32.HI R13, RZ, 0x7, R20 ;  /* 0x00000007ff0d7819 */ /* 0x000fe20000011614 */
[----:B------:R-:W1:Y:S01]  /*1d60*/  S2R R30, SR_TID.X ;  /* 0x00000000001e7919 */ /* 0x000e620000002100 */
[----:B------:R-:W-:Y:S01]  /*1d70*/  SHF.R.S32.HI R20, RZ, 0x1f, R228 ;  /* 0x0000001fff147819 */ /* 0x000fe200000114e4 */
[----:B------:R-:W-:Y:S01]  /*1d80*/  IMAD.WIDE.U32 R134, R228, R44, R106 ;  /* 0x0000002ce4867225 */ /* 0x000fe200078e006a */
[C---:B------:R-:W-:Y:S02]  /*1d90*/  ISETP.NE.AND P6, PT, R13.reuse, 0x1, PT ;  /* 0x000000010d00780c */ /* 0x040fe40003fc5270 */
[----:B------:R-:W-:Y:S01]  /*1da0*/  SHF.R.S32.HI R122, RZ, 0x1f, R15 ;  /* 0x0000001fff7a7819 */ /* 0x000fe2000001140f */
[----:B------:R-:W-:Y:S01]  /*1db0*/  VIADD R140, R13, 0x8 ;  /* 0x000000080d8c7836 */ /* 0x000fe20000000000 */
[----:B------:R-:W-:Y:S01]  /*1dc0*/  SHF.L.U32 R57, R57, 0x7, RZ ;  /* 0x0000000739397819 */ /* 0x000fe200000006ff */
[----:B------:R-:W-:-:S02]  /*1dd0*/  IMAD R13, R45, 0xe0, RZ ;  /* 0x000000e02d0d7824 */ /* 0x000fc400078e02ff */
[-C--:B------:R-:W-:Y:S01]  /*1de0*/  IMAD R15, R20, R44.reuse, RZ ;  /* 0x0000002c140f7224 */ /* 0x080fe200078e02ff */
[----:B------:R-:W-:Y:S01]  /*1df0*/  LOP3.LUT R57, R57, 0x380, RZ, 0xc0, !PT ;  /* 0x0000038039397812 */ /* 0x000fe200078ec0ff */
[----:B------:R-:W-:-:S03]  /*1e00*/  IMAD.WIDE.U32 R104, R228, R44, R18 ;  /* 0x0000002ce4687225 */ /* 0x000fc600078e0012 */
[----:B------:R-:W-:Y:S01]  /*1e10*/  SHF.R.U32.HI R141, RZ, 0x3, R57 ;  /* 0x00000003ff8d7819 */ /* 0x000fe20000011639 */
[----:B0-----:R-:W-:-:S04]  /*1e20*/  @P0 IMAD.HI.U32 R0, R126, R3, RZ ;  /* 0x000000037e000227 */ /* 0x001fc800078e00ff */
[----:B------:R-:W-:Y:S01]  /*1e30*/  IMAD.MOV.U32 R3, RZ, RZ, R126 ;  /* 0x000000ffff037224 */ /* 0x000fe200078e007e */
[----:B-1----:R-:W-:Y:S01]  /*1e40*/  @P0 SHF.R.U32.HI R3, RZ, R7, R0 ;  /* 0x00000007ff030219 */ /* 0x002fe20000011600 */
[----:B------:R-:W-:Y:S01]  /*1e50*/  IMAD R7, R103, R45, R6 ;  /* 0x0000002d67077224 */ /* 0x000fe200078e0206 */
[----:B------:R-:W-:Y:S01]  /*1e60*/  ISETP.NE.U32.AND P0, PT, RZ, UR6, PT ;  /* 0x00000006ff007c0c */ /* 0x000fe2000bf05070 */
[----:B------:R-:W-:Y:S01]  /*1e70*/  IMAD.SHL.U32 R28, R28, 0x80, RZ ;  /* 0x000000801c1c7824 */ /* 0x000fe200078e00ff */
[----:B------:R-:W-:Y:S01]  /*1e80*/  SHF.R.S32.HI R6, RZ, 0x1f, R3 ;  /* 0x0000001fff067819 */ /* 0x000fe20000011403 */
[----:B------:R-:W-:Y:S01]  /*1e90*/  IMAD.IADD R5, R5, 0x1, R7 ;  /* 0x0000000105057824 */ /* 0x000fe200078e0207 */
[----:B------:R-:W-:Y:S01]  /*1ea0*/  ISETP.NE.AND.EX P0, PT, RZ, UR7, PT, P0 ;  /* 0x00000007ff007c0c */ /* 0x000fe2000bf05300 */
[----:B------:R-:W-:Y:S01]  /*1eb0*/  VIADD R32, R228, 0x40 ;  /* 0x00000040e4207836 */ /* 0x000fe20000000000 */
[----:B------:R-:W-:Y:S01]  /*1ec0*/  LOP3.LUT R28, R28, 0x380, RZ, 0xc0, !PT ;  /* 0x000003801c1c7812 */ /* 0x000fe200078ec0ff */
[----:B------:R-:W-:-:S02]  /*1ed0*/  IMAD R0, R6, UR4, RZ ;  /* 0x0000000406007c24 */ /* 0x000fc4000f8e02ff */
[C---:B------:R-:W-:Y:S01]  /*1ee0*/  IMAD.WIDE.U32 R4, R3.reuse, UR4, R4 ;  /* 0x0000000403047c25 */ /* 0x040fe2000f8e0004 */
[----:B------:R-:W-:Y:S02]  /*1ef0*/  SHF.R.U32.HI R142, RZ, 0x3, R28 ;  /* 0x00000003ff8e7819 */ /* 0x000fe4000001161c */
[----:B------:R-:W-:Y:S01]  /*1f00*/  SHF.R.S32.HI R124, RZ, 0x1f, R32 ;  /* 0x0000001fff7c7819 */ /* 0x000fe20000011420 */
[----:B------:R-:W-:Y:S01]  /*1f10*/  IMAD R7, R3, UR5, R0 ;  /* 0x0000000503077c24 */ /* 0x000fe2000f8e0200 */
[----:B------:R-:W-:Y:S01]  /*1f20*/  ULDC.64 UR4, c[0x0][0x300] ;  /* 0x0000c00000047ab9 */ /* 0x000fe20000000a00 */
[----:B------:R-:W-:Y:S02]  /*1f30*/  VIADD R30, R30, 0xffffff80 ;  /* 0xffffff801e1e7836 */ /* 0x000fe40000000000 */
[----:B------:R-:W-:Y:S02]  /*1f40*/  IMAD.IADD R5, R5, 0x1, R7 ;  /* 0x0000000105057824 */ /* 0x000fe400078e0207 */
[----:B------:R-:W-:Y:S01]  /*1f50*/  IMAD.IADD R40, R133, 0x1, R13 ;  /* 0x0000000185287824 */ /* 0x000fe200078e020d */
[----:B------:R-:W-:Y:S01]  /*1f60*/  SHF.R.S32.HI R56, RZ, 0x1f, R30 ;  /* 0x0000001fff387819 */ /* 0x000fe2000001141e */
[----:B------:R-:W-:Y:S01]  /*1f70*/  IMAD R15, R228, R45, R15 ;  /* 0x0000002de40f7224 */ /* 0x000fe200078e020f */
[----:B------:R-:W-:-:S02]  /*1f80*/  SHF.L.U64.HI R45, R44, 0x7, R45 ;  /* 0x000000072c2d7819 */ /* 0x000fc4000001022d */
[----:B------:R-:W-:Y:S01]  /*1f90*/  LEA.HI R56, R56, R30, RZ, 0x5 ;  /* 0x0000001e38387211 */ /* 0x000fe200078f28ff */
[----:B------:R-:W-:-:S04]  /*1fa0*/  IMAD.IADD R42, R15, 0x1, R135 ;  /* 0x000000010f2a7824 */ /* 0x000fc800078e0287 */
[----:B------:R-:W-:-:S05]  /*1fb0*/  IMAD.SHL.U32 R56, R56, 0x20, RZ ;  /* 0x0000002038387824 */ /* 0x000fca00078e00ff */
[----:B------:R-:W-:Y:S01]  /*1fc0*/  LOP3.LUT R56, R56, 0xfffffc00, RZ, 0xc0, !PT ;  /* 0xfffffc0038387812 */ /* 0x000fe200078ec0ff */
[----:B------:R-:W-:Y:S01]  /*1fd0*/  IMAD.IADD R35, R105, 0x1, R15 ;  /* 0x0000000169237824 */ /* 0x000fe200078e020f */
[----:B--2---:R-:W-:Y:S02]  /*1fe0*/  SHF.R.S32.HI R0, RZ, 0x1f, R27 ;  /* 0x0000001fff007819 */ /* 0x004fe4000001141b */
[----:B------:R-:W-:Y:S02]  /*1ff0*/  SEL R7, R27, RZ, !P0 ;  /* 0x000000ff1b077207 */ /* 0x000fe40004000000 */
[----:B------:R-:W-:Y:S01]  /*2000*/  SEL R8, R0, RZ, !P0 ;  /* 0x000000ff00087207 */ /* 0x000fe20004000000 */
[----:B------:R-:W0:Y:S01]  /*2010*/  LDC.64 R26, c[0x0][0x3e8] ;  /* 0x0000fa00ff1a7b82 */ /* 0x000e220000000a00 */
[----:B------:R-:W-:Y:S01]  /*2020*/  IADD3 R102, P0, R228, R103, RZ ;  /* 0x00000067e4667210 */ /* 0x000fe20007f1e0ff */
[----:B------:R-:W-:-:S04]  /*2030*/  IMAD.WIDE.U32 R46, R7, UR4, R4 ;  /* 0x00000004072e7c25 */ /* 0x000fc8000f8e0004 */
[----:B------:R-:W-:Y:S02]  /*2040*/  IMAD R0, R8, UR4, RZ ;  /* 0x0000000408007c24 */ /* 0x000fe4000f8e02ff */
[----:B------:R-:W-:Y:S02]  /*2050*/  IMAD.X R103, R20, 0x1, R33, P0 ;  /* 0x0000000114677824 */ /* 0x000fe400000e0621 */
[----:B------:R-:W-:Y:S01]  /*2060*/  IMAD R21, R7, UR5, R0 ;  /* 0x0000000507157c24 */ /* 0x000fe2000f8e0200 */
[----:B------:R-:W-:Y:S05]  /*2070*/  @!P6 WARPSYNC.ALL ;  /* 0x000000000000e948 */ /* 0x000fea0003800000 */
[----:B------:R-:W-:-:S02]  /*2080*/  ULDC.64 UR4, c[0x0][0x320] ;  /* 0x0000c80000047ab9 */ /* 0x000fc40000000a00 */
[----:B------:R-:W-:Y:S02]  /*2090*/  IMAD R0, R6, UR4, RZ ;  /* 0x0000000406007c24 */ /* 0x000fe4000f8e02ff */
[----:B------:R-:W-:-:S04]  /*20a0*/  IMAD.WIDE.U32 R4, R3, UR4, R18 ;  /* 0x0000000403047c25 */ /* 0x000fc8000f8e0012 */
[----:B------:R-:W-:Y:S01]  /*20b0*/  IMAD R49, R3, UR5, R0 ;  /* 0x0000000503317c24 */ /* 0x000fe2000f8e0200 */
[----:B------:R-:W-:Y:S01]  /*20c0*/  ULDC.64 UR4, c[0x0][0x328] ;  /* 0x0000ca0000047ab9 */ /* 0x000fe20000000a00 */
[----:B------:R-:W-:Y:S02]  /*20d0*/  IMAD R0, R20, R38, RZ ;  /* 0x0000002614007224 */ /* 0x000fe400078e02ff */
[----:B------:R-:W-:Y:S01]  /*20e0*/  IMAD.MOV.U32 R48, RZ, RZ, R4 ;  /* 0x000000ffff307224 */ /* 0x000fe200078e0004 */
[----:B------:R-:W-:Y:S01]  /*20f0*/  IADD3 R49, R5, R49, RZ ;  /* 0x0000003105317210 */ /* 0x000fe20007ffe0ff */
[----:B------:R-:W-:Y:S02]  /*2100*/  IMAD R3, R8, UR4, RZ ;  /* 0x0000000408037c24 */ /* 0x000fe4000f8e02ff */
[----:B------:R-:W-:Y:S02]  /*2110*/  IMAD R93, R228, R39, R0 ;  /* 0x00000027e45d7224 */ /* 0x000fe400078e0200 */
[----:B0-----:R-:W-:-:S02]  /*2120*/  IMAD R0, R20, R26, RZ ;  /* 0x0000001a14007224 */ /* 0x001fc400078e02ff */
[----:B------:R-:W-:Y:S01]  /*2130*/  IMAD R53, R7, UR5, R3 ;  /* 0x0000000507357c24 */ /* 0x000fe2000f8e0203 */
[----:B------:R-:W-:Y:S01]  /*2140*/  SEL R3, R121, RZ, P2 ;  /* 0x000000ff79037207 */ /* 0x000fe20001000000 */
[----:B------:R-:W-:-:S04]  /*2150*/  IMAD.WIDE.U32 R48, R7, UR4, R48 ;  /* 0x0000000407307c25 */ /* 0x000fc8000f8e0030 */
[----:B------:R-:W-:Y:S01]  /*2160*/  IMAD.WIDE.U32 R10, R228, R26, R18 ;  /* 0x0000001ae40a7225 */ /* 0x000fe200078e0012 */
[----:B------:R-:W-:Y:S01]  /*2170*/  IADD3 R3, R18, R3, RZ ;  /* 0x0000000312037210 */ /* 0x000fe20007ffe0ff */
[----:B------:R-:W-:Y:S02]  /*2180*/  ULDC UR4, c[0x0][0x2e4] ;  /* 0x0000b90000047ab9 */ /* 0x000fe40000000800 */
[----:B------:R-:W-:Y:S01]  /*2190*/  IMAD.WIDE.U32 R100, R26, 0xe0, RZ ;  /* 0x000000e01a647825 */ /* 0x000fe200078e00ff */
[----:B------:R-:W-:Y:S02]  /*21a0*/  IADD3 R41, P0, R106, R134, RZ ;  /* 0x000000866a297210 */ /* 0x000fe40007f1e0ff */
[----:B------:R-:W-:Y:S01]  /*21b0*/  IADD3 R21, R47, R21, RZ ;  /* 0x000000152f157210 */ /* 0x000fe20007ffe0ff */
[----:B------:R-:W-:Y:S01]  /*21c0*/  IMAD.WIDE.U32 R6, R228, R26, R22 ;  /* 0x0000001ae4067225 */ /* 0x000fe200078e0016 */
[----:B------:R-:W-:-:S03]  /*21d0*/  SHF.L.U32 R121, R121, 0x1, RZ ;  /* 0x0000000179797819 */ /* 0x000fc600000006ff */
[C---:B------:R-:W-:Y:S01]  /*21e0*/  IMAD R99, R228.reuse, R27, R0 ;  /* 0x0000001be4637224 */ /* 0x040fe200078e0200 */
[----:B------:R-:W-:Y:S01]  /*21f0*/  P2R R0, PR, RZ, 0x4 ;  /* 0x00000004ff007803 */ /* 0x000fe20000000000 */
[----:B------:R-:W-:Y:S02]  /*2200*/  IMAD.MOV.U32 R96, RZ, RZ, R6 ;  /* 0x000000ffff607224 */ /* 0x000fe400078e0006 */
[----:B------:R-:W-:Y:S01]  /*2210*/  IMAD.IADD R97, R7, 0x1, R99 ;  /* 0x0000000107617824 */ /* 0x000fe200078e0263 */
[----:B-----5:R-:W-:Y:S01]  /*2220*/  SHF.R.S32.HI R7, RZ, 0x1f, R117 ;  /* 0x0000001fff077819 */ /* 0x020fe20000011475 */
[----:B------:R-:W-:-:S04]  /*2230*/  IMAD.WIDE.U32 R8, R228, R38, R18 ;  /* 0x00000026e4087225 */ /* 0x000fc800078e0012 */
[-C--:B------:R-:W-:Y:S02]  /*2240*/  IMAD R6, R7, R38.reuse, RZ ;  /* 0x0000002607067224 */ /* 0x080fe400078e02ff */
[----:B------:R-:W-:-:S04]  /*2250*/  IMAD.WIDE.U32 R4, R228, R38, R22 ;  /* 0x00000026e4047225 */ /* 0x000fc800078e0016 */
[----:B------:R-:W-:Y:S01]  /*2260*/  IMAD.MOV.U32 R92, RZ, RZ, R8 ;  /* 0x000000ffff5c7224 */ /* 0x000fe200078e0008 */
[----:B------:R-:W-:Y:S01]  /*2270*/  SHF.R.S32.HI R8, RZ, 0x1f, R3 ;  /* 0x0000001fff087819 */ /* 0x000fe20000011403 */
[----:B------:R-:W-:Y:S02]  /*2280*/  IMAD R31, R117, R39, R6 ;  /* 0x00000027751f7224 */ /* 0x000fe400078e0206 */
[----:B------:R-:W-:Y:S01]  /*2290*/  IMAD.IADD R5, R5, 0x1, R93 ;  /* 0x0000000105057824 */ /* 0x000fe200078e025d */
[----:B------:R-:W-:Y:S01]  /*22a0*/  LEA.HI R14, R8, R3, RZ, 0x4 ;  /* 0x00000003080e7211 */ /* 0x000fe200078f20ff */
[----:B------:R-:W-:Y:S01]  /*22b0*/  IMAD R6, R7, R26, RZ ;  /* 0x0000001a07067224 */ /* 0x000fe200078e02ff */
[C---:B------:R-:W-:Y:S01]  /*22c0*/  SHF.L.U64.HI R8, R26.reuse, 0x6, R27 ;  /* 0x000000061a087819 */ /* 0x040fe2000001021b */
[----:B------:R-:W-:Y:S01]  /*22d0*/  IMAD.IADD R99, R99, 0x1, R11 ;  /* 0x0000000163637824 */ /* 0x000fe200078e020b */
[----:B------:R-:W-:Y:S01]  /*22e0*/  SHF.L.U64.HI R7, R26, 0x7, R27 ;  /* 0x000000071a077819 */ /* 0x000fe2000001021b */
[----:B------:R-:W-:Y:S01]  /*22f0*/  IMAD.MOV.U32 R98, RZ, RZ, R10 ;  /* 0x000000ffff627224 */ /* 0x000fe200078e000a */
[C---:B------:R-:W-:Y:S01]  /*2300*/  SHF.L.U64.HI R11, R38.reuse, 0x7, R39 ;  /* 0x00000007260b7819 */ /* 0x040fe20000010227 */
[----:B------:R-:W-:Y:S01]  /*2310*/  IMAD.WIDE.U32 R50, R117, R38, R4 ;  /* 0x0000002675327225 */ /* 0x000fe200078e0004 */
[----:B------:R-:W-:-:S03]  /*2320*/  SHF.L.U32 R10, R38, 0x6, RZ ;  /* 0x00000006260a7819 */ /* 0x000fc600000006ff */
[C---:B------:R-:W-:Y:S02]  /*2330*/  IMAD R29, R117.reuse, R27, R6 ;  /* 0x0000001b751d7224 */ /* 0x040fe400078e0206 */
[C---:B------:R-:W-:Y:S02]  /*2340*/  IMAD.SHL.U32 R6, R26.reuse, 0x40, RZ ;  /* 0x000000401a067824 */ /* 0x040fe400078e00ff */
[----:B------:R-:W-:Y:S02]  /*2350*/  IMAD.SHL.U32 R5, R26, 0x80, RZ ;  /* 0x000000801a057824 */ /* 0x000fe400078e00ff */
[----:B------:R-:W-:-:S04]  /*2360*/  IMAD.WIDE.U32 R96, R117, R26, R96 ;  /* 0x0000001a75607225 */ /* 0x000fc800078e0060 */
[----:B------:R-:W-:-:S04]  /*2370*/  IMAD.WIDE.U32 R98, R117, R26, R98 ;  /* 0x0000001a75627225 */ /* 0x000fc800078e0062 */
[----:B------:R-:W-:Y:S02]  /*2380*/  VIADD R26, R228, 0x40 ;  /* 0x00000040e41a7836 */ /* 0x000fe40000000000 */
[----:B------:R-:W-:Y:S02]  /*2390*/  IMAD.SHL.U32 R3, R229, 0x80, RZ ;  /* 0x00000080e5037824 */ /* 0x000fe400078e00ff */
[----:B------:R-:W-:Y:S01]  /*23a0*/  IMAD.IADD R93, R93, 0x1, R9 ;  /* 0x000000015d5d7824 */ /* 0x000fe200078e0209 */
[----:B------:R-:W-:Y:S01]  /*23b0*/  SHF.L.U32 R26, R26, 0x7, RZ ;  /* 0x000000071a1a7819 */ /* 0x000fe200000006ff */
[----:B------:R-:W-:Y:S01]  /*23c0*/  IMAD.SHL.U32 R9, R38, 0x80, RZ ;  /* 0x0000008026097824 */ /* 0x000fe200078e00ff */
[----:B------:R-:W-:Y:S01]  /*23d0*/  LOP3.LUT R3, R3, 0x380, RZ, 0xc0, !PT ;  /* 0x0000038003037812 */ /* 0x000fe200078ec0ff */
[----:B------:R-:W-:Y:S01]  /*23e0*/  IMAD.WIDE.U32 R92, R117, R38, R92 ;  /* 0x00000026755c7225 */ /* 0x000fe200078e005c */
[----:B------:R-:W-:Y:S02]  /*23f0*/  LOP3.LUT R26, R26, 0x380, RZ, 0xc0, !PT ;  /* 0x000003801a1a7812 */ /* 0x000fe400078ec0ff */
[----:B------:R-:W-:Y:S01]  /*2400*/  SHF.R.U32.HI R43, RZ, 0x3, R3 ;  /* 0x00000003ff2b7819 */ /* 0x000fe20000011603 */
[----:B------:R-:W-:Y:S01]  /*2410*/  IMAD R27, R27, 0xe0, RZ ;  /* 0x000000e01b1b7824 */ /* 0x000fe200078e02ff */
[----:B------:R-:W-:Y:S01]  /*2420*/  LOP3.LUT R13, R26, 0x70, R14, 0xf8, !PT ;  /* 0x000000701a0d7812 */ /* 0x000fe200078ef80e */
[----:B------:R-:W-:Y:S01]  /*2430*/  VIADD R26, R228, 0x40 ;  /* 0x00000040e41a7836 */ /* 0x000fe20000000000 */
[----:B------:R-:W-:Y:S01]  /*2440*/  LOP3.LUT R20, R3, 0x30, R18, 0xf8, !PT ;  /* 0x0000003003147812 */ /* 0x000fe200078ef812 */
[----:B------:R-:W-:-:S02]  /*2450*/  IMAD R39, R39, 0xe0, RZ ;  /* 0x000000e027277824 */ /* 0x000fc400078e02ff */
[----:B------:R-:W-:Y:S01]  /*2460*/  IMAD.SHL.U32 R26, R26, 0x80, RZ ;  /* 0x000000801a1a7824 */ /* 0x000fe200078e00ff */
[----:B------:R-:W-:Y:S01]  /*2470*/  LOP3.LUT R20, R20, R43, RZ, 0x3c, !PT ;  /* 0x0000002b14147212 */ /* 0x000fe200078e3cff */
[----:B------:R-:W-:Y:S01]  /*2480*/  IMAD.X R38, R42, 0x1, R107, P0 ;  /* 0x000000012a267824 */ /* 0x000fe200000e066b */
[----:B------:R-:W-:Y:S01]  /*2490*/  IADD3 R37, P0, R41, R106, RZ ;  /* 0x0000006a29257210 */ /* 0x000fe20007f1e0ff */
[----:B------:R-:W-:Y:S01]  /*24a0*/  VIADD R4, R18, 0x40 ;  /* 0x0000004012047836 */ /* 0x000fe20000000000 */
[----:B------:R-:W-:Y:S02]  /*24b0*/  IADD3 R34, R56, R20, RZ ;  /* 0x0000001438227210 */ /* 0x000fe40007ffe0ff */
[--C-:B------:R-:W-:Y:S02]  /*24c0*/  LOP3.LUT R20, R3, 0x70, R14.reuse, 0xf8, !PT ;  /* 0x0000007003147812 */ /* 0x100fe400078ef80e */
[----:B------:R-:W-:Y:S01]  /*24d0*/  LOP3.LUT R26, R26, 0x380, RZ, 0xc0, !PT ;  /* 0x000003801a1a7812 */ /* 0x000fe200078ec0ff */
[----:B------:R-:W-:Y:S01]  /*24e0*/  IMAD.IADD R36, R101, 0x1, R27 ;  /* 0x0000000165247824 */ /* 0x000fe200078e021b */
[--C-:B------:R-:W-:Y:S01]  /*24f0*/  LOP3.LUT R15, R28, 0x70, R14.reuse, 0xf8, !PT ;  /* 0x000000701c0f7812 */ /* 0x100fe200078ef80e */
[----:B------:R-:W-:Y:S01]  /*2500*/  IMAD.X R33, R38, 0x1, R107, P0 ;  /* 0x0000000126217824 */ /* 0x000fe200000e066b */
[----:B------:R-:W-:-:S02]  /*2510*/  SHF.R.S32.HI R28, RZ, 0x4, R14 ;  /* 0x00000004ff1c7819 */ /* 0x000fc4000001140e */
[----:B------:R-:W-:Y:S02]  /*2520*/  SHF.R.U32.HI R26, RZ, 0x3, R26 ;  /* 0x00000003ff1a7819 */ /* 0x000fe4000001161a */
[----:B------:R-:W-:Y:S02]  /*2530*/  LOP3.LUT R27, R14, 0xfffffff0, RZ, 0xc0, !PT ;  /* 0xfffffff00e1b7812 */ /* 0x000fe400078ec0ff */
[----:B------:R-:W-:Y:S02]  /*2540*/  LOP3.LUT R116, R20, R43, RZ, 0x3c, !PT ;  /* 0x0000002b14747212 */ /* 0x000fe400078e3cff */
[----:B------:R-:W-:Y:S02]  /*2550*/  LOP3.LUT R14, R57, 0x70, R14, 0xf8, !PT ;  /* 0x00000070390e7812 */ /* 0x000fe400078ef80e */
[----:B------:R-:W-:Y:S02]  /*2560*/  IADD3 R20, P0, R46, R104, RZ ;  /* 0x000000682e147210 */ /* 0x000fe40007f1e0ff */
[----:B------:R-:W-:-:S02]  /*2570*/  LOP3.LUT R115, R13, R26, RZ, 0x3c, !PT ;  /* 0x0000001a0d737212 */ /* 0x000fc400078e3cff */
[----:B------:R-:W-:Y:S02]  /*2580*/  LOP3.LUT R114, R15, R142, RZ, 0x3c, !PT ;  /* 0x0000008e0f727212 */ /* 0x000fe400078e3cff */
[----:B------:R-:W-:Y:S01]  /*2590*/  LOP3.LUT R113, R14, R141, RZ, 0x3c, !PT ;  /* 0x0000008d0e717212 */ /* 0x000fe200078e3cff */
[----:B------:R-:W-:Y:S01]  /*25a0*/  IMAD.X R14, R35, 0x1, R21, P0 ;  /* 0x00000001230e7824 */ /* 0x000fe200000e0615 */
[----:B------:R-:W-:Y:S02]  /*25b0*/  IADD3 R15, P3, R46, 0x40, RZ ;  /* 0x000000402e0f7810 */ /* 0x000fe40007f7e0ff */
[----:B------:R-:W-:Y:S01]  /*25c0*/  IADD3 R13, P2, R20, 0x40, RZ ;  /* 0x00000040140d7810 */ /* 0x000fe20007f5e0ff */
[----:B------:R-:W-:Y:S01]  /*25d0*/  IMAD.IADD R32, R51, 0x1, R31 ;  /* 0x0000000133207824 */ /* 0x000fe200078e021f */
[----:B------:R-:W-:Y:S01]  /*25e0*/  IADD3 R39, R95, R39, RZ ;  /* 0x000000275f277210 */ /* 0x000fe20007ffe0ff */
[----:B------:R-:W-:Y:S01]  /*25f0*/  IMAD.IADD R30, R97, 0x1, R29 ;  /* 0x00000001611e7824 */ /* 0x000fe200078e021d */
[----:B------:R-:W-:Y:S01]  /*2600*/  SHF.R.S32.HI R26, RZ, 0x1f, R27 ;  /* 0x0000001fff1a7819 */ /* 0x000fe2000001141b */
[----:B------:R-:W-:Y:S01]  /*2610*/  IMAD.IADD R31, R31, 0x1, R93 ;  /* 0x000000011f1f7824 */ /* 0x000fe200078e025d */
[----:B------:R-:W-:Y:S01]  /*2620*/  ISETP.GE.AND P0, PT, R18, UR4, PT ;  /* 0x0000000412007c0c */ /* 0x000fe2000bf06270 */
[----:B------:R-:W-:Y:S01]  /*2630*/  IMAD.IADD R29, R29, 0x1, R99 ;  /* 0x000000011d1d7824 */ /* 0x000fe200078e0263 */
[----:B------:R-:W-:Y:S01]  /*2640*/  ISETP.GE.AND P1, PT, R4, UR4, PT ;  /* 0x0000000404007c0c */ /* 0x000fe2000bf26270 */
[----:B------:R-:W-:Y:S01]  /*2650*/  IMAD.IADD R116, R56, 0x1, R116 ;  /* 0x0000000138747824 */ /* 0x000fe200078e0274 */
[----:B----4-:R-:W-:Y:S01]  /*2660*/  IADD3 R113, R52, R113, RZ ;  /* 0x0000007134717210 */ /* 0x010fe20007ffe0ff */
[----:B------:R-:W-:-:S02]  /*2670*/  IMAD.IADD R115, R55, 0x1, R115 ;  /* 0x0000000137737824 */ /* 0x000fc400078e0273 */
[----:B---3--:R-:W-:Y:S02]  /*2680*/  IMAD.IADD R114, R54, 0x1, R114 ;  /* 0x0000000136727824 */ /* 0x008fe400078e0272 */
[----:B------:R-:W-:Y:S02]  /*2690*/  IMAD.X R108, RZ, RZ, R21, P3 ;  /* 0x000000ffff6c7224 */ /* 0x000fe400018e0615 */
[----:B------:R-:W-:Y:S02]  /*26a0*/  IMAD.X R109, RZ, RZ, R14, P2 ;  /* 0x000000ffff6d7224 */ /* 0x000fe400010e060e */
[----:B------:R-:W-:Y:S01]  /*26b0*/  IMAD.IADD R110, R49, 0x1, R53 ;  /* 0x00000001316e7824 */ /* 0x000fe200078e0235 */
[----:B------:R-:W-:Y:S06]  /*26c0*/  @!P6 BAR.SYNC.DEFER_BLOCKING 0x9, 0x100 ;  /* 0x024400000000eb1d */ /* 0x000fec0000010000 */
.L_x_5841:
[----:B------:R-:W0:Y:S01]  /*26d0*/  LDC R130, c[0x0][0x3d4] ;  /* 0x0000f500ff827b82 */ /* 0x000e220000000800 */
[----:B------:R-:W-:Y:S01]  /*26e0*/  VIADD R25, R25, 0xffffffff ;  /* 0xffffffff19197836 */ /* 0x000fe20000000000 */
[----:B------:R-:W-:Y:S05]  /*26f0*/  YIELD ;  /* 0x0000000000007946 */ /* 0x000fea0003800000 */
[----:B------:R-:W-:Y:S01]  /*2700*/  IMAD R118, R17, 0x7000, R34 ;  /* 0x0000700011767824 */ /* 0x000fe200078e0222 */
[----:B------:R-:W-:Y:S01]  /*2710*/  ISETP.GT.AND P3, PT, R25, R24, PT ;  /* 0x000000181900720c */ /* 0x000fe20003f64270 */
[----:B------:R-:W-:Y:S03]  /*2720*/  BSSY B0, `(.L_x_5758) ;  /* 0x0000978000007945 */ /* 0x000fe60003800000 */
[----:B------:R-:W-:-:S02]  /*2730*/  IADD3 R119, R16, R118, RZ ;  /* 0x0000007610777210 */ /* 0x000fc40007ffe0ff */
[----:B------:R-:W-:Y:S02]  /*2740*/  P2R R112, PR, RZ, 0x8 ;  /* 0x00000008ff707803 */ /* 0x000fe40000000000 */
[----:B0-----:R-:W-:-:S13]  /*2750*/  ISETP.GE.AND P2, PT, R130, 0x1, PT ;  /* 0x000000018200780c */ /* 0x001fda0003f46270 */
[----:B------:R-:W-:Y:S05]  /*2760*/  @!P2 BRA `(.L_x_5759) ;  /* 0x000000900014a947 */ /* 0x000fea0003800000 */
        /* <DEDUP_REMOVED lines=42> */
.L_x_5762:
[----:B------:R-:W-:Y:S05]  /*2a10*/  BSYNC B1 ;  /* 0x0000000000017941 */ /* 0x000fea0003800000 */
.L_x_5761:
[----:B0-----:R-:W-:Y:S01]  /*2a20*/  VIADD R56, R228, 0x40 ;  /* 0x00000040e4387836 */ /* 0x001fe20000000000 */
[----:B------:R-:W-:Y:S01]  /*2a30*/  BSSY B1, `(.L_x_5763) ;  /* 0x0000024000017945 */ /* 0x000fe20003800000 */
[----:B------:R-:W-:Y:S02]  /*2a40*/  CS2R R76, SRZ ;  /* 0x00000000004c7805 */ /* 0x000fe4000001ff00 */
[----:B------:R-:W-:Y:S02]  /*2a50*/  CS2R R74, SRZ ;  /* 0x00000000004a7805 */ /* 0x000fe4000001ff00 */
[----:B------:R-:W-:Y:S02]  /*2a60*/  CS2R R64, SRZ ;  /* 0x0000000000407805 */ /* 0x000fe4000001ff00 */
[----:B------:R-:W-:Y:S02]  /*2a70*/  ISETP.GE.AND P3, PT, R56, R120, PT ;  /* 0x000000783800720c */ /* 0x000fe40003f66270 */
[----:B------:R-:W-:-:S02]  /*2a80*/  CS2R R56, SRZ ;  /* 0x0000000000387805 */ /* 0x000fc4000001ff00 */
[----:B------:R-:W-:Y:S02]  /*2a90*/  CS2R R68, SRZ ;  /* 0x0000000000447805 */ /* 0x000fe4000001ff00 */
[----:B------:R-:W-:Y:S02]  /*2aa0*/  CS2R R66, SRZ ;  /* 0x0000000000427805 */ /* 0x000fe4000001ff00 */
[----:B------:R-:W-:Y:S02]  /*2ab0*/  CS2R R70, SRZ ;  /* 0x0000000000467805 */ /* 0x000fe4000001ff00 */
[----:B------:R-:W-:Y:S02]  /*2ac0*/  CS2R R60, SRZ ;  /* 0x00000000003c7805 */ /* 0x000fe4000001ff00 */
[----:B------:R-:W-:Y:S02]  /*2ad0*/  CS2R R58, SRZ ;  /* 0x00000000003a7805 */ /* 0x000fe4000001ff00 */
[----:B------:R-:W-:-:S02]  /*2ae0*/  CS2R R62, SRZ ;  /* 0x00000000003e7805 */ /* 0x000fc4000001ff00 */
[----:B-----5:R-:W-:Y:S01]  /*2af0*/  MOV R136, R80 ;  /* 0x0000005000887202 */ /* 0x020fe20000000f00 */
[----:B------:R-:W-:Y:S01]  /*2b00*/  IMAD.MOV.U32 R150, RZ, RZ, R84 ;  /* 0x000000ffff967224 */ /* 0x000fe200078e0054 */
[----:B------:R-:W-:Y:S01]  /*2b10*/  CS2R R78, SRZ ;  /* 0x00000000004e7805 */ /* 0x000fe2000001ff00 */
        /* <DEDUP_REMOVED lines=21> */
.L_x_5764:
[----:B------:R-:W-:Y:S05]  /*2c70*/  BSYNC B1 ;  /* 0x0000000000017941 */ /* 0x000fea0003800000 */
.L_x_5763:
[----:B0-----:R-:W-:Y:S01]  /*2c80*/  VIADD R88, R228, 0x80 ;  /* 0x00000080e4587836 */ /* 0x001fe20000000000 */
[----:B------:R-:W-:Y:S04]  /*2c90*/  BSSY B1, `(.L_x_5765) ;  /* 0x0000018000017945 */ /* 0x000fe80003800000 */
[----:B------:R-:W-:-:S04]  /*2ca0*/  ISETP.GE.AND P4, PT, R88, R120, PT ;  /* 0x000000785800720c */ /* 0x000fc80003f86270 */
[----:B------:R-:W-:-:S09]  /*2cb0*/  P2R R151, PR, RZ, 0x10 ;  /* 0x00000010ff977803 */ /* 0x000fd20000000000 */
        /* <DEDUP_REMOVED lines=21> */
.L_x_5766:
[----:B------:R-:W-:Y:S05]  /*2e10*/  BSYNC B1 ;  /* 0x0000000000017941 */ /* 0x000fea0003800000 */
.L_x_5765:
[----:B0-----:R-:W-:Y:S01]  /*2e20*/  VIADD R88, R228, 0xc0 ;  /* 0x000000c0e4587836 */ /* 0x001fe20000000000 */
[----:B------:R-:W-:Y:S04]  /*2e30*/  BSSY B1, `(.L_x_5767) ;  /* 0x000001d000017945 */ /* 0x000fe80003800000 */
[----:B------:R-:W-:-:S13]  /*2e40*/  ISETP.GE.AND P4, PT, R88, R120, PT ;  /* 0x000000785800720c */ /* 0x000fda0003f86270 */
[----:B------:R-:W-:Y:S05]  /*2e50*/  @P4 BRA `(.L_x_5768) ;  /* 0x0000000000684947 */ /* 0x000fea0003800000 */
[----:B------:R-:W0:Y:S01]  /*2e60*/  LDC.64 R56, c[0x0][0x3d8] ;  /* 0x0000f600ff387b82 */ /* 0x000e220000000a00 */
[----:B------:R-:W-:Y:S01]  /*2e70*/  IMAD.MOV.U32 R53, RZ, RZ, R127 ;  /* 0x000000ffff357224 */ /* 0x000fe200078e007f */
[----:B------:R-:W-:Y:S01]  /*2e80*/  ULDC.64 UR4, c[0x0][0x3c8] ;  /* 0x0000f20000047ab9 */ /* 0x000fe20000000a00 */
[----:B------:R-:W-:Y:S01]  /*2e90*/  IMAD.MOV.U32 R55, RZ, RZ, R111 ;  /* 0x000000ffff377224 */ /* 0x000fe200078e006f */
[----:B------:R-:W-:Y:S02]  /*2ea0*/  CS2R R60, SRZ ;  /* 0x00000000003c7805 */ /* 0x000fe4000001ff00 */
[----:B------:R-:W-:Y:S01]  /*2eb0*/  CS2R R62, SRZ ;  /* 0x00000000003e7805 */ /* 0x000fe2000001ff00 */
[----:B0-----:R-:W-:-:S04]  /*2ec0*/  IMAD.WIDE.U32 R52, R56, 0xc0, R52 ;  /* 0x000000c038347825 */ /* 0x001fc800078e0034 */
[----:B------:R-:W-:Y:S01]  /*2ed0*/  IMAD R57, R57, 0xc0, RZ ;  /* 0x000000c039397824 */ /* 0x000fe200078e02ff */
[----:B------:R-:W-:-:S04]  /*2ee0*/  IADD3 R52, P5, P6, R50, UR4, R52 ;  /* 0x0000000432347c10 */ /* 0x000fc8000febe034 */
[----:B------:R-:W-:Y:S02]  /*2ef0*/  IADD3 R53, R53, R57, RZ ;  /* 0x0000003935357210 */ /* 0x000fe40007ffe0ff */
[----:B------:R-:W0:Y:S02]  /*2f00*/  LDC.64 R56, c[0x0][0x3e8] ;  /* 0x0000fa00ff387b82 */ /* 0x000e240000000a00 */
[----:B------:R-:W-:Y:S01]  /*2f10*/  IADD3.X R53, R32, UR5, R53, P5, P6 ;  /* 0x0000000520357c10 */ /* 0x000fe2000afec435 */
[----:B------:R-:W-:Y:S01]  /*2f20*/  ULDC.64 UR4, c[0x0][0x3e0] ;  /* 0x0000f80000047ab9 */ /* 0x000fe20000000a00 */
[----:B0-----:R-:W-:-:S04]  /*2f30*/  IMAD.WIDE.U32 R54, R56, 0xc0, R54 ;  /* 0x000000c038367825 */ /* 0x001fc800078e0036 */
        /* <DEDUP_REMOVED lines=12> */
.L_x_5768:
[----:B------:R-:W-:Y:S05]  /*3000*/  BSYNC B1 ;  /* 0x0000000000017941 */ /* 0x000fea0003800000 */
.L_x_5767:
[----:B0-----:R-:W2:Y:S01]  /*3010*/  LDL R52, [R1+0x44] ;  /* 0x0000440001347983 */ /* 0x001ea20000100800 */
[----:B------:R-:W-:Y:S01]  /*3020*/  IMAD.MOV.U32 R154, RZ, RZ, R82 ;  /* 0x000000ffff9a7224 */ /* 0x000fe200078e0052 */
[----:B-----5:R-:W-:Y:S01]  /*3030*/  MOV R146, R72 ;  /* 0x0000004800927202 */ /* 0x020fe20000000f00 */
[----:B------:R-:W-:Y:S01]  /*3040*/  IMAD.MOV.U32 R165, RZ, RZ, R86 ;  /* 0x000000ffffa57224 */ /* 0x000fe200078e0056 */
[----:B------:R-:W-:Y:S01]  /*3050*/  MOV R144, R68 ;  /* 0x0000004400907202 */ /* 0x000fe20000000f00 */
[----:B------:R-:W-:Y:S01]  /*3060*/  IMAD.MOV.U32 R148, RZ, RZ, R76 ;  /* 0x000000ffff947224 */ /* 0x000fe200078e004c */
[----:B------:R-:W-:Y:S01]  /*3070*/  MOV R89, R58 ;  /* 0x0000003a00597202 */ /* 0x000fe20000000f00 */
        /* <DEDUP_REMOVED lines=8> */
[----:B--2---:R-:W-:-:S13]  /*3100*/  R2UR UR4, R52 ;  /* 0x00000000340472ca */ /* 0x004fda00000e0000 */
[----:B------:R-:W-:-:S06]  /*3110*/  UISETP.NE.AND UP0, UPT, UR4, 0x3, UPT ;  /* 0x000000030400788c */ /* 0x000fcc000bf05270 */
[----:B------:R-:W-:-:S13]  /*3120*/  PLOP3.LUT P5, PT, PT, PT, UP0, 0x80, 0x0 ;  /* 0x000000000000781c */ /* 0x000fda0003faf008 */
[----:B------:R-:W-:Y:S05]  /*3130*/  @!P5 BRA `(.L_x_5769) ;  /* 0x000000000004d947 */ /* 0x000fea0003800000 */
[----:B------:R-:W-:Y:S01]  /*3140*/  BPT.TRAP 0x1 ;  /* 0x000000040000795c */ /* 0x000fe20000300000 */
.L_x_5769:
[----:B------:R-:W-:Y:S01]  /*3150*/  IMAD R111, R17, 0x8, R16 ;  /* 0x00000008116f7824 */ /* 0x000fe200078e0210 */
[----:B------:R-:W-:Y:S01]  /*3160*/  SHF.L.U32 R127, R231, 0x1f, RZ ;  /* 0x0000001fe77f7819 */ /* 0x000fe200000006ff */
[----:B------:R-:W-:Y:S03]  /*3170*/  BSSY B1, `(.L_x_5770) ;  /* 0x0000003000017945 */ /* 0x000fe60003800000 */
[----:B------:R-:W0:Y:S02]  /*3180*/  SYNCS.PHASECHK.TRANS64.TRYWAIT P6, [R111+URZ+0x2e890], R127 ;  /* 0x02e8907f6f0075a7 */ /* 0x000e2400080c017f */
[----:B0-----:R-:W-:Y:S05]  /*3190*/  @!P6 BRA `(.L_x_5771) ;  /* 0x0000021400b0e947 */ /* 0x001fea0003800000 */
.L_x_6040:
[----:B------:R-:W-:Y:S05]  /*31a0*/  BSYNC B1 ;  /* 0x0000000000017941 */ /* 0x000fea0003800000 */
.L_x_5770:
[----:B------:R-:W-:Y:S01]  /*31b0*/  BSSY B1, `(.L_x_5772) ;  /* 0x00000f6000017945 */ /* 0x000fe20003800000 */
[----:B------:R-:W-:-:S03]  /*31c0*/  IMAD R155, R17, 0x7000, R34 ;  /* 0x00007000119b7824 */ /* 0x000fc600078e0222 */
        /* <DEDUP_REMOVED lines=35> */
[----:B------:R-:W-:Y:S02]  /*3400*/  HADD2.F32 R161, -RZ, R156.H1_H1 ;  /* 0x3000009cffa17230 */ /* 0x000fe40000004100 */
[----:B------:R-:W-:Y:S01]  /*3410*/  FMUL.FTZ R163, R87, R160 ;  /* 0x000000a057a37220 */ /* 0x000fe20000410000 */
[----:B------:R-:W-:-:S02]  /*3420*/  HADD2.F32 R159, -RZ, R158.H0_H0 ;  /* 0x2000009eff9f7230 */ /* 0x000fc40000004100 */
[C---:B------:R-:W-:Y:S01]  /*3430*/  FMUL.FTZ R162, R52.reuse, R160 ;  /* 0x000000a034a27220 */ /* 0x040fe20000410000 */
[--C-:B------:R-:W-:Y:S01]  /*3440*/  HADD2.F32 R157, -RZ, R53.reuse.H1_H1 ;  /* 0x30000035ff9d7230 */ /* 0x100fe20000004100 */
[----:B------:R-:W-:Y:S01]  /*3450*/  F2FP.F16.E4M3.UNPACK_B R160, R165 ;  /* 0x000000a5ffa0723e */ /* 0x000fe200020006ff */
[----:B------:R-:W-:Y:S02]  /*3460*/  HADD2.F32 R156, -RZ, R53.H0_H0 ;  /* 0x20000035ff9c7230 */ /* 0x000fe40000004100 */
[----:B------:R-:W-:Y:S01]  /*3470*/  FFMA.FTZ R52, R52, R159, -R163 ;  /* 0x0000009f34347223 */ /* 0x000fe200000108a3 */
[----:B------:R-:W-:Y:S02]  /*3480*/  HADD2.F32 R158, -RZ, R158.H1_H1 ;  /* 0x3000009eff9e7230 */ /* 0x000fe40000004100 */
[----:B------:R-:W-:Y:S01]  /*3490*/  FMUL.FTZ R163, R157, R161 ;  /* 0x000000a19da37220 */ /* 0x000fe20000410000 */
[----:B------:R-:W-:Y:S01]  /*34a0*/  FFMA.FTZ R53, R87, R159, R162 ;  /* 0x0000009f57357223 */ /* 0x000fe200000100a2 */
[C---:B------:R-:W-:Y:S01]  /*34b0*/  FMUL.FTZ R164, R156.reuse, R161 ;  /* 0x000000a19ca47220 */ /* 0x040fe20000410000 */
[----:B------:R-:W-:Y:S01]  /*34c0*/  F2FP.F16.E4M3.UNPACK_B R87, R86.H1 ;  /* 0x00000056ff57723e */ /* 0x000fe200030006ff */
        /* <DEDUP_REMOVED lines=23> */
[----:B------:R-:W-:Y:S01]  /*3640*/  F2FP.F16.E4M3.UNPACK_B R161, R84.H1 ;  /* 0x00000054ffa1723e */ /* 0x000fe200030006ff */
[--C-:B------:R-:W-:Y:S01]  /*3650*/  HADD2.F32 R159, -RZ, R158.reuse.H0_H0 ;  /* 0x2000009eff9f7230 */ /* 0x100fe20000004100 */
[----:B------:R-:W-:Y:S01]  /*3660*/  F2FP.SATFINITE.E4M3.F32.PACK_AB_MERGE_C R150, R166, R163, RZ ;  /* 0x000000a3a696723e */ /* 0x000fe200048070ff */
[----:B------:R-:W-:Y:S01]  /*3670*/  HADD2.F32 R158, -RZ, R158.H1_H1 ;  /* 0x3000009eff9e7230 */ /* 0x000fe20000004100 */
[----:B------:R-:W-:Y:S01]  /*3680*/  F2FP.SATFINITE.E4M3.F32.PACK_AB_MERGE_C R156, R157, R156, RZ ;  /* 0x0000009c9d9c723e */ /* 0x000fe200048070ff */
[--C-:B------:R-:W-:Y:S01]  /*3690*/  HADD2.F32 R165, -RZ, R164.reuse.H1_H1 ;  /* 0x300000a4ffa57230 */ /* 0x100fe20000004100 */
[----:B------:R-:W-:Y:S01]  /*36a0*/  F2FP.F16.E4M3.UNPACK_B R157, R54.H1 ;  /* 0x00000036ff9d723e */ /* 0x000fe200030006ff */
[----:B------:R-:W-:Y:S01]  /*36b0*/  HADD2.F32 R162, -RZ, R161.H1_H1 ;  /* 0x300000a1ffa27230 */ /* 0x000fe20000004100 */
[----:B------:R-:W-:Y:S01]  /*36c0*/  F2FP.F16.E4M3.UNPACK_B R163, R85 ;  /* 0x00000055ffa3723e */ /* 0x000fe200020006ff */
[----:B------:R-:W-:-:S02]  /*36d0*/  HADD2.F32 R164, -RZ, R164.H0_H0 ;  /* 0x200000a4ffa47230 */ /* 0x000fc40000004100 */
[-C--:B------:R-:W-:Y:S01]  /*36e0*/  FMUL.FTZ R84, R158, R165.reuse ;  /* 0x000000a59e547220 */ /* 0x080fe20000410000 */
[----:B------:R-:W-:Y:S02]  /*36f0*/  HADD2.F32 R85, -RZ, R157.H1_H1 ;  /* 0x3000009dff557230 */ /* 0x000fe40000004100 */
        /* <DEDUP_REMOVED lines=33> */
.L_x_5777:
[----:B------:R-:W-:Y:S05]  /*3910*/  BSYNC B3 ;  /* 0x0000000000037941 */ /* 0x000fea0003800000 */
.L_x_5776:
[----:B------:R-:W-:Y:S02]  /*3920*/  ULDC.64 UR4, c[0x0][0x2d8] ;  /* 0x0000b60000047ab9 */ /* 0x000fe40000000a00 */
[----:B------:R-:W-:-:S04]  /*3930*/  IADD3 R84, P2, P6, R153, UR4, R46 ;  /* 0x0000000499547c10 */ /* 0x000fc8000fe5e02e */
[----:B------:R-:W-:-:S05]  /*3940*/  IADD3.X R85, R152, UR5, R21, P2, P6 ;  /* 0x0000000598557c10 */ /* 0x000fca00097ec415 */
[----:B--2---:R1:W-:Y:S04]  /*3950*/  STG.E.128 desc[UR60][R84.64], R52 ;  /* 0x0000003454007986 */ /* 0x0043e8000c101d3c */
.L_x_5775:
[----:B------:R-:W-:Y:S05]  /*3960*/  BSYNC B2 ;  /* 0x0000000000027941 */ /* 0x000fea0003800000 */
.L_x_5774:
[----:B------:R-:W-:Y:S05]  /*3970*/  @P1 BRA `(.L_x_5773) ;  /* 0x0000000400e41947 */ /* 0x000fea0003800000 */
[----:B------:R-:W-:Y:S01]  /*3980*/  LOP3.LUT P2, RZ, R229, 0x4, RZ, 0xc0, !PT ;  /* 0x00000004e5ff7812 */ /* 0x000fe2000784c0ff */
[C---:B-1----:R-:W-:Y:S01]  /*3990*/  VIADD R53, R155.reuse, 0x40 ;  /* 0x000000409b357836 */ /* 0x042fe20000000000 */
[----:B------:R-:W-:Y:S11]  /*39a0*/  BSSY B2, `(.L_x_5778) ;  /* 0x0000072000027945 */ /* 0x000ff60003800000 */
[----:B------:R-:W-:-:S02]  /*39b0*/  @P2 IADD3 R53, R155, -0x40, RZ ;  /* 0xffffffc09b352810 */ /* 0x000fc40007ffe0ff */
[----:B------:R-:W-:-:S03]  /*39c0*/  ISETP.GE.AND P2, PT, R230, R130, PT ;  /* 0x00000082e600720c */ /* 0x000fc60003f46270 */
[----:B------:R-:W-:-:S06]  /*39d0*/  IMAD.IADD R53, R16, 0x1, R53 ;  /* 0x0000000110357824 */ /* 0x000fcc00078e0235 */
[----:B------:R-:W1:Y:S04]  /*39e0*/  LDS.128 R52, [R53+0x20400] ;  /* 0x0204000035347984 */ /* 0x000e680000000c00 */
[----:B------:R-:W-:Y:S05]  /*39f0*/  @P2 BRA `(.L_x_5779) ;  /* 0x0000000400b02947 */ /* 0x000fea0003800000 */
[--C-:B------:R-:W-:Y:S02]  /*3a00*/  SHF.R.U32.HI R82, RZ, 0x8, R81.reuse ;  /* 0x00000008ff527819 */ /* 0x100fe40000011651 */
[--C-:B------:R-:W-:Y:S02]  /*3a10*/  SHF.R.U32.HI R157, RZ, 0x18, R81.reuse ;  /* 0x00000018ff9d7819 */ /* 0x100fe40000011651 */
[----:B------:R-:W-:Y:S02]  /*3a20*/  LOP3.LUT R80, R81, 0xff, RZ, 0xc0, !PT ;  /* 0x000000ff51507812 */ /* 0x000fe400078ec0ff */
[----:B------:R-:W-:Y:S02]  /*3a30*/  SHF.R.U32.HI R87, RZ, 0x10, R81 ;  /* 0x00000010ff577819 */ /* 0x000fe40000011651 */
[--C-:B------:R-:W-:Y:S02]  /*3a40*/  SHF.R.U32.HI R85, RZ, 0x8, R83.reuse ;  /* 0x00000008ff557819 */ /* 0x100fe40000011653 */
[----:B------:R-:W-:-:S02]  /*3a50*/  SHF.R.U32.HI R84, RZ, 0x18, R83 ;  /* 0x00000018ff547819 */ /* 0x000fc40000011653 */
[----:B------:R-:W-:Y:S01]  /*3a60*/  LOP3.LUT R81, R83, 0xff, RZ, 0xc0, !PT ;  /* 0x000000ff53517812 */ /* 0x000fe200078ec0ff */
[----:B------:R-:W-:Y:S01]  /*3a70*/  IMAD.SHL.U32 R85, R85, 0x100, RZ ;  /* 0x0000010055557824 */ /* 0x000fe200078e00ff */
[----:B------:R-:W-:Y:S01]  /*3a80*/  SHF.R.U32.HI R86, RZ, 0x10, R83 ;  /* 0x00000010ff567819 */ /* 0x000fe20000011653 */
[----:B------:R-:W-:Y:S01]  /*3a90*/  IMAD.SHL.U32 R83, R82, 0x100, RZ ;  /* 0x0000010052537824 */ /* 0x000fe200078e00ff */
[----:B------:R-:W-:Y:S02]  /*3aa0*/  PRMT R80, R157, 0x654, R80 ;  /* 0x000006549d507816 */ /* 0x000fe40000000050 */
[----:B------:R-:W-:Y:S01]  /*3ab0*/  PRMT R84, R84, 0x654, R81 ;  /* 0x0000065454547816 */ /* 0x000fe20000000051 */
[----:B-1----:R-:W-:Y:S01]  /*3ac0*/  IMAD.MOV.U32 R81, RZ, RZ, R53 ;  /* 0x000000ffff517224 */ /* 0x002fe200078e0035 */
[----:B------:R-:W-:Y:S01]  /*3ad0*/  LOP3.LUT R53, R80, 0xff00, R83, 0xf8, !PT ;  /* 0x0000ff0050357812 */ /* 0x000fe200078ef853 */
[----:B------:R-:W-:Y:S01]  /*3ae0*/  IMAD.U32 R80, R87, 0x10000, RZ ;  /* 0x0001000057507824 */ /* 0x000fe200078e00ff */
[----:B------:R-:W-:Y:S01]  /*3af0*/  MOV R82, R52 ;  /* 0x0000003400527202 */ /* 0x000fe20000000f00 */
[----:B------:R-:W-:Y:S01]  /*3b00*/  IMAD.U32 R86, R86, 0x10000, RZ ;  /* 0x0001000056567824 */ /* 0x000fe200078e00ff */
[----:B------:R-:W-:-:S02]  /*3b10*/  LOP3.LUT R85, R84, 0xff00, R85, 0xf8, !PT ;  /* 0x0000ff0054557812 */ /* 0x000fc400078ef855 */
        /* <DEDUP_REMOVED lines=34> */
[----:B------:R-:W-:-:S02]  /*3d40*/  HADD2.F32 R82, -RZ, R136.H1_H1 ;  /* 0x30000088ff527230 */ /* 0x000fc40000004100 */
[----:B------:R-:W-:Y:S02]  /*3d50*/  HADD2.F32 R154, -RZ, R154.H0_H0 ;  /* 0x2000009aff9a7230 */ /* 0x000fe40000004100 */
[----:B------:R-:W-:Y:S02]  /*3d60*/  HADD2.F32 R136, -RZ, R136.H0_H0 ;  /* 0x20000088ff887230 */ /* 0x000fe40000004100 */
[-C--:B------:R-:W-:Y:S01]  /*3d70*/  FFMA.FTZ R156, R85, R82.reuse, -R156 ;  /* 0x00000052559c7223 */ /* 0x080fe2000001089c */
        /* <DEDUP_REMOVED lines=8> */
[--C-:B------:R-:W-:Y:S01]  /*3e00*/  HADD2.F32 R86, -RZ, R85.reuse.H0_H0 ;  /* 0x20000055ff567230 */ /* 0x100fe20000004100 */
[-C--:B------:R-:W-:Y:S01]  /*3e10*/  F2FP.F16.E4M3.UNPACK_B R136, R53.reuse.H1 ;  /* 0x00000035ff88723e */ /* 0x080fe200030006ff */
        /* <DEDUP_REMOVED lines=42> */
.L_x_5779:
[----:B------:R-:W-:Y:S05]  /*40c0*/  BSYNC B2 ;  /* 0x0000000000027941 */ /* 0x000fea0003800000 */
.L_x_5778:
[----:B------:R-:W-:Y:S02]  /*40d0*/  ULDC.64 UR4, c[0x0][0x2d8] ;  /* 0x0000b60000047ab9 */ /* 0x000fe40000000a00 */
[----:B------:R-:W-:-:S04]  /*40e0*/  IADD3 R80, P2, P6, R15, UR4, R153 ;  /* 0x000000040f507c10 */ /* 0x000fc8000fe5e099 */
[----:B------:R-:W-:-:S05]  /*40f0*/  IADD3.X R81, R108, UR5, R152, P2, P6 ;  /* 0x000000056c517c10 */ /* 0x000fca00097ec498 */
[----:B-1----:R2:W-:Y:S04]  /*4100*/  STG.E.128 desc[UR60][R80.64], R52 ;  /* 0x0000003450007986 */ /* 0x0025e8000c101d3c */
.L_x_5773:
[----:B------:R-:W-:Y:S05]  /*4110*/  BSYNC B1 ;  /* 0x0000000000017941 */ /* 0x000fea0003800000 */
.L_x_5772:
        /* <DEDUP_REMOVED lines=22> */
[----:B------:R-:W-:Y:S01]  /*4280*/  IMAD.U32 R83, R83, 0x10000, RZ ;  /* 0x0001000053537824 */ /* 0x000fe200078e00ff */
[----:B--2---:R-:W-:Y:S02]  /*4290*/  MOV R76, R52 ;  /* 0x00000034004c7202 */ /* 0x004fe40000000f00 */
[----:B------:R-:W-:Y:S01]  /*42a0*/  LOP3.LUT R77, R77, 0xff00, R78, 0xf8, !PT ;  /* 0x0000ff004d4d7812 */ /* 0x000fe200078ef84e */
[----:B------:R-:W-:Y:S01]  /*42b0*/  IMAD.U32 R78, R84, 0x10000, RZ ;  /* 0x00010000544e7824 */ /* 0x000fe200078e00ff */
[----:B------:R-:W-:-:S02]  /*42c0*/  LOP3.LUT R82, R79, 0xff00, R82, 0xf8, !PT ;  /* 0x0000ff004f527812 */ /* 0x000fc400078ef852 */
        /* <DEDUP_REMOVED lines=90> */
.L_x_5785:
[----:B------:R-:W-:Y:S05]  /*4870*/  BSYNC B3 ;  /* 0x0000000000037941 */ /* 0x000fea0003800000 */
.L_x_5784:
[----:B------:R-:W-:Y:S02]  /*4880*/  ULDC.64 UR4, c[0x0][0x2d8] ;  /* 0x0000b60000047ab9 */ /* 0x000fe40000000a00 */
[----:B------:R-:W-:-:S04]  /*4890*/  IADD3 R76, P2, P3, R81, UR4, R46 ;  /* 0x00000004514c7c10 */ /* 0x000fc8000fb5e02e */
[----:B------:R-:W-:-:S05]  /*48a0*/  IADD3.X R77, R80, UR5, R21, P2, P3 ;  /* 0x00000005504d7c10 */ /* 0x000fca00097e6415 */
[----:B--2---:R2:W-:Y:S04]  /*48b0*/  STG.E.128 desc[UR60][R76.64], R52 ;  /* 0x000000344c007986 */ /* 0x0045e8000c101d3c */
.L_x_5783:
[----:B------:R-:W-:Y:S05]  /*48c0*/  BSYNC B2 ;  /* 0x0000000000027941 */ /* 0x000fea0003800000 */
.L_x_5782:
[----:B------:R-:W-:Y:S05]  /*48d0*/  @P1 BRA `(.L_x_5781) ;  /* 0x0000000400e01947 */ /* 0x000fea0003800000 */
[----:B------:R-:W-:Y:S01]  /*48e0*/  LOP3.LUT P2, RZ, R229, 0x4, RZ, 0xc0, !PT ;  /* 0x00000004e5ff7812 */ /* 0x000fe2000784c0ff */
[C---:B-12---:R-:W-:Y:S01]  /*48f0*/  VIADD R53, R155.reuse, 0x40 ;  /* 0x000000409b357836 */ /* 0x046fe20000000000 */
[----:B------:R-:W-:Y:S11]  /*4900*/  BSSY B2, `(.L_x_5786) ;  /* 0x0000071000027945 */ /* 0x000ff60003800000 */
[----:B------:R-:W-:Y:S01]  /*4910*/  @P2 VIADD R53, R155, 0xffffffc0 ;  /* 0xffffffc09b352836 */ /* 0x000fe20000000000 */
[----:B------:R-:W-:-:S04]  /*4920*/  ISETP.GE.AND P2, PT, R230, R130, PT ;  /* 0x00000082e600720c */ /* 0x000fc80003f46270 */
[----:B------:R-:W-:-:S06]  /*4930*/  IADD3 R53, R16, R53, RZ ;  /* 0x0000003510357210 */ /* 0x000fcc0007ffe0ff */
[----:B------:R-:W1:Y:S03]  /*4940*/  LDS.128 R52, [R53+0x22400] ;  /* 0x0224000035347984 */ /* 0x000e660000000c00 */
[----:B------:R-:W-:Y:S05]  /*4950*/  @P2 BRA `(.L_x_5787) ;  /* 0x0000000400ac2947 */ /* 0x000fea0003800000 */
        /* <DEDUP_REMOVED lines=12> */
[----:B-1----:R-:W-:Y:S01]  /*4a20*/  IMAD.MOV.U32 R72, RZ, RZ, R52 ;  /* 0x000000ffff487224 */ /* 0x002fe200078e0034 */
        /* <DEDUP_REMOVED lines=83> */
[-C--:B------:R-:W-:Y:S01]  /*4f60*/  FMUL.FTZ R74, R54, R83.reuse ;  /* 0x00000053364a7220 */ /* 0x080fe20000410000 */
[----:B------:R-:W-:Y:S01]  /*4f70*/  FMUL.FTZ R83, R55, R83 ;  /* 0x0000005337537220 */ /* 0x000fe20000410000 */
        /* <DEDUP_REMOVED lines=9> */
.L_x_5787:
[----:B------:R-:W-:Y:S05]  /*5010*/  BSYNC B2 ;  /* 0x0000000000027941 */ /* 0x000fea0003800000 */
.L_x_5786:
[----:B------:R-:W-:Y:S02]  /*5020*/  ULDC.64 UR4, c[0x0][0x2d8] ;  /* 0x0000b60000047ab9 */ /* 0x000fe40000000a00 */
[----:B------:R-:W-:-:S04]  /*5030*/  IADD3 R72, P2, P3, R15, UR4, R81 ;  /* 0x000000040f487c10 */ /* 0x000fc8000fb5e051 */
[----:B------:R-:W-:-:S05]  /*5040*/  IADD3.X R73, R108, UR5, R80, P2, P3 ;  /* 0x000000056c497c10 */ /* 0x000fca00097e6450 */
[----:B-1----:R3:W-:Y:S04]  /*5050*/  STG.E.128 desc[UR60][R72.64], R52 ;  /* 0x0000003448007986 */ /* 0x0027e8000c101d3c */
.L_x_5781:
[----:B------:R-:W-:Y:S05]  /*5060*/  BSYNC B1 ;  /* 0x0000000000017941 */ /* 0x000fea0003800000 */
.L_x_5780:
        /* <DEDUP_REMOVED lines=118> */
.L_x_5793:
[----:B------:R-:W-:Y:S05]  /*57d0*/  BSYNC B3 ;  /* 0x0000000000037941 */ /* 0x000fea0003800000 */
.L_x_5792:
[----:B------:R-:W-:Y:S02]  /*57e0*/  ULDC.64 UR4, c[0x0][0x2d8] ;  /* 0x0000b60000047ab9 */ /* 0x000fe40000000a00 */
[----:B------:R-:W-:-:S04]  /*57f0*/  IADD3 R68, P2, P3, R73, UR4, R46 ;  /* 0x0000000449447c10 */ /* 0x000fc8000fb5e02e */
[----:B------:R-:W-:-:S05]  /*5800*/  IADD3.X R69, R72, UR5, R21, P2, P3 ;  /* 0x0000000548457c10 */ /* 0x000fca00097e6415 */
[----:B--2---:R3:W-:Y:S04]  /*5810*/  STG.E.128 desc[UR60][R68.64], R52 ;  /* 0x0000003444007986 */ /* 0x0047e8000c101d3c */
.L_x_5791:
[----:B------:R-:W-:Y:S05]  /*5820*/  BSYNC B2 ;  /* 0x0000000000027941 */ /* 0x000fea0003800000 */
.L_x_5790:
[----:B------:R-:W-:Y:S05]  /*5830*/  @P1 BRA `(.L_x_5789) ;  /* 0x0000000400e01947 */ /* 0x000fea0003800000 */
[----:B------:R-:W-:Y:S01]  /*5840*/  LOP3.LUT P2, RZ, R229, 0x4, RZ, 0xc0, !PT ;  /* 0x00000004e5ff7812 */ /* 0x000fe2000784c0ff */
[C---:B-123--:R-:W-:Y:S01]  /*5850*/  VIADD R53, R155.reuse, 0x40 ;  /* 0x000000409b357836 */ /* 0x04efe20000000000 */
[----:B------:R-:W-:Y:S11]  /*5860*/  BSSY B2, `(.L_x_5794) ;  /* 0x0000071000027945 */ /* 0x000ff60003800000 */
[----:B------:R-:W-:Y:S01]  /*5870*/  @P2 VIADD R53, R155, 0xffffffc0 ;  /* 0xffffffc09b352836 */ /* 0x000fe20000000000 */
[----:B------:R-:W-:-:S03]  /*5880*/  ISETP.GE.AND P2, PT, R230, R130, PT ;  /* 0x00000082e600720c */ /* 0x000fc60003f46270 */
[----:B------:R-:W-:-:S06]  /*5890*/  IMAD.IADD R53, R16, 0x1, R53 ;  /* 0x0000000110357824 */ /* 0x000fcc00078e0235 */
[----:B------:R-:W1:Y:S04]  /*58a0*/  LDS.128 R52, [R53+0x24400] ;  /* 0x0244000035347984 */ /* 0x000e680000000c00 */
[----:B------:R-:W-:Y:S05]  /*58b0*/  @P2 BRA `(.L_x_5795) ;  /* 0x0000000400ac2947 */ /* 0x000fea0003800000 */
        /* <DEDUP_REMOVED lines=10> */
[----:B------:R-:W-:Y:S01]  /*5960*/  IMAD.U32 R70, R70, 0x10000, RZ ;  /* 0x0001000046467824 */ /* 0x000fe200078e00ff */
[----:B------:R-:W-:Y:S01]  /*5970*/  PRMT R65, R75, 0x654, R64 ;  /* 0x000006544b417816 */ /* 0x000fe20000000040 */
[----:B-1----:R-:W-:Y:S01]  /*5980*/  IMAD.MOV.U32 R64, RZ, RZ, R52 ;  /* 0x000000ffff407224 */ /* 0x002fe200078e0034 */
[----:B------:R-:W-:Y:S02]  /*5990*/  SHF.L.U32 R68, R68, 0x8, RZ ;  /* 0x0000000844447819 */ /* 0x000fe400000006ff */
[----:B------:R-:W-:Y:S01]  /*59a0*/  LOP3.LUT R65, R65, 0xff00, R66, 0xf8, !PT ;  /* 0x0000ff0041417812 */ /* 0x000fe200078ef842 */
[----:B------:R-:W-:Y:S01]  /*59b0*/  IMAD.U32 R66, R71, 0x10000, RZ ;  /* 0x0001000047427824 */ /* 0x000fe200078e00ff */
[----:B------:R-:W-:-:S02]  /*59c0*/  LOP3.LUT R67, R67, 0xff00, R68, 0xf8, !PT ;  /* 0x0000ff0043437812 */ /* 0x000fc400078ef844 */
[----:B------:R-:W-:Y:S02]  /*59d0*/  F2FP.F16.E4M3.UNPACK_B R68, R143.H1 ;  /* 0x0000008fff44723e */ /* 0x000fe400030006ff */
[-C--:B------:R-:W-:Y:S02]  /*59e0*/  F2FP.F16.E4M3.UNPACK_B R52, R53.reuse ;  /* 0x00000035ff34723e */ /* 0x080fe400020006ff */
[----:B------:R-:W-:Y:S01]  /*59f0*/  F2FP.F16.E4M3.UNPACK_B R53, R53.H1 ;  /* 0x00000035ff35723e */ /* 0x000fe200030006ff */
[--C-:B------:R-:W-:Y:S01]  /*5a00*/  HADD2.F32 R71, -RZ, R68.reuse.H1_H1 ;  /* 0x30000044ff477230 */ /* 0x100fe20000004100 */
[----:B------:R-:W-:Y:S01]  /*5a10*/  LOP3.LUT R74, R67, 0xff0000, R70, 0xf8, !PT ;  /* 0x00ff0000434a7812 */ /* 0x000fe200078ef846 */
[----:B------:R-:W-:Y:S01]  /*5a20*/  HADD2.F32 R70, -RZ, R68.H0_H0 ;  /* 0x20000044ff467230 */ /* 0x000fe20000004100 */
[----:B------:R-:W-:Y:S01]  /*5a30*/  LOP3.LUT R69, R65, 0xff0000, R66, 0xf8, !PT ;  /* 0x00ff000041457812 */ /* 0x000fe200078ef842 */
[--C-:B------:R-:W-:Y:S01]  /*5a40*/  HADD2.F32 R65, -RZ, R52.reuse.H1_H1 ;  /* 0x30000034ff417230 */ /* 0x100fe20000004100 */
[----:B------:R-:W-:Y:S01]  /*5a50*/  F2FP.F16.E4M3.UNPACK_B R67, R137.H1 ;  /* 0x00000089ff43723e */ /* 0x000fe200030006ff */
[----:B------:R-:W-:Y:S01]  /*5a60*/  HADD2.F32 R66, -RZ, R53.H1_H1 ;  /* 0x30000035ff427230 */ /* 0x000fe20000004100 */
[----:B------:R-:W-:Y:S01]  /*5a70*/  F2FP.F16.E4M3.UNPACK_B R143, R143 ;  /* 0x0000008fff8f723e */ /* 0x000fe200020006ff */
[----:B------:R-:W-:-:S02]  /*5a80*/  HADD2.F32 R52, -RZ, R52.H0_H0 ;  /* 0x20000034ff347230 */ /* 0x000fc40000004100 */
[-C--:B------:R-:W-:Y:S01]  /*5a90*/  FMUL.FTZ R75, R65, R70.reuse ;  /* 0x00000046414b7220 */ /* 0x080fe20000410000 */
[----:B------:R-:W-:Y:S02]  /*5aa0*/  HADD2.F32 R68, -RZ, R67.H0_H0 ;  /* 0x20000043ff447230 */ /* 0x000fe40000004100 */
[----:B------:R-:W-:Y:S01]  /*5ab0*/  FMUL.FTZ R76, R66, R71 ;  /* 0x00000047424c7220 */ /* 0x000fe20000410000 */
[----:B------:R-:W-:Y:S02]  /*5ac0*/  HADD2.F32 R53, -RZ, R53.H0_H0 ;  /* 0x20000035ff357230 */ /* 0x000fe40000004100 */
[C---:B------:R-:W-:Y:S01]  /*5ad0*/  FMUL.FTZ R70, R52.reuse, R70 ;  /* 0x0000004634467220 */ /* 0x040fe20000410000 */
[----:B------:R-:W-:Y:S02]  /*5ae0*/  HADD2.F32 R67, -RZ, R67.H1_H1 ;  /* 0x30000043ff437230 */ /* 0x000fe40000004100 */
[-C--:B------:R-:W-:Y:S01]  /*5af0*/  FFMA.FTZ R52, R52, R68.reuse, -R75 ;  /* 0x0000004434347223 */ /* 0x080fe2000001084b */
[----:B------:R-:W-:Y:S01]  /*5b00*/  F2FP.F16.E4M3.UNPACK_B R137, R137 ;  /* 0x00000089ff89723e */ /* 0x000fe200020006ff */
[----:B------:R-:W-:Y:S01]  /*5b10*/  FMUL.FTZ R71, R53, R71 ;  /* 0x0000004735477220 */ /* 0x000fe20000410000 */
[----:B------:R-:W-:Y:S01]  /*5b20*/  FFMA.FTZ R77, R65, R68, R70 ;  /* 0x00000044414d7223 */ /* 0x000fe20000010046 */
        /* <DEDUP_REMOVED lines=68> */
.L_x_5795:
[----:B------:R-:W-:Y:S05]  /*5f70*/  BSYNC B2 ;  /* 0x0000000000027941 */ /* 0x000fea0003800000 */
.L_x_5794:
[----:B------:R-:W-:Y:S02]  /*5f80*/  ULDC.64 UR4, c[0x0][0x2d8] ;  /* 0x0000b60000047ab9 */ /* 0x000fe40000000a00 */
[----:B------:R-:W-:-:S04]  /*5f90*/  IADD3 R64, P2, P3, R15, UR4, R73 ;  /* 0x000000040f407c10 */ /* 0x000fc8000fb5e049 */
[----:B------:R-:W-:-:S05]  /*5fa0*/  IADD3.X R65, R108, UR5, R72, P2, P3 ;  /* 0x000000056c417c10 */ /* 0x000fca00097e6448 */
[----:B-1----:R4:W-:Y:S04]  /*5fb0*/  STG.E.128 desc[UR60][R64.64], R52 ;  /* 0x0000003440007986 */ /* 0x0029e8000c101d3c */
.L_x_5789:
[----:B------:R-:W-:Y:S05]  /*5fc0*/  BSYNC B1 ;  /* 0x0000000000017941 */ /* 0x000fea0003800000 */
.L_x_5788:
        /* <DEDUP_REMOVED lines=116> */
.L_x_5800:
[----:B------:R-:W-:Y:S05]  /*6710*/  BSYNC B2 ;  /* 0x0000000000027941 */ /* 0x000fea0003800000 */
.L_x_5799:
[----:B------:R-:W-:Y:S02]  /*6720*/  ULDC.64 UR4, c[0x0][0x2d8] ;  /* 0x0000b60000047ab9 */ /* 0x000fe40000000a00 */
[----:B------:R-:W-:-:S04]  /*6730*/  IADD3 R60, P2, P3, R128, UR4, R46 ;  /* 0x00000004803c7c10 */ /* 0x000fc8000fb5e02e */
[----:B------:R-:W-:-:S05]  /*6740*/  IADD3.X R61, R131, UR5, R21, P2, P3 ;  /* 0x00000005833d7c10 */ /* 0x000fca00097e6415 */
[----:B--2---:R1:W-:Y:S04]  /*6750*/  STG.E.128 desc[UR60][R60.64], R52 ;  /* 0x000000343c007986 */ /* 0x0043e8000c101d3c */
.L_x_5798:
[----:B------:R-:W-:Y:S05]  /*6760*/  BSYNC B1 ;  /* 0x0000000000017941 */ /* 0x000fea0003800000 */
.L_x_5797:
[----:B------:R-:W-:Y:S05]  /*6770*/  @P1 BRA `(.L_x_5796) ;  /* 0x0000005400c81947 */ /* 0x000fea0003800000 */
[----:B------:R-:W-:Y:S01]  /*6780*/  LOP3.LUT P2, RZ, R229, 0x4, RZ, 0xc0, !PT ;  /* 0x00000004e5ff7812 */ /* 0x000fe2000784c0ff */
[C---:B-1234-:R-:W-:Y:S01]  /*6790*/  VIADD R53, R155.reuse, 0x40 ;  /* 0x000000409b357836 */ /* 0x05efe20000000000 */
[----:B------:R-:W-:Y:S11]  /*67a0*/  BSSY B1, `(.L_x_5801) ;  /* 0x0000071000017945 */ /* 0x000ff60003800000 */
[----:B------:R-:W-:-:S02]  /*67b0*/  @P2 IADD3 R53, R155, -0x40, RZ ;  /* 0xffffffc09b352810 */ /* 0x000fc40007ffe0ff */
[----:B------:R-:W-:-:S03]  /*67c0*/  ISETP.GE.AND P2, PT, R230, R130, PT ;  /* 0x00000082e600720c */ /* 0x000fc60003f46270 */
[----:B------:R-:W-:-:S06]  /*67d0*/  IMAD.IADD R53, R16, 0x1, R53 ;  /* 0x0000000110357824 */ /* 0x000fcc00078e0235 */
[----:B------:R-:W1:Y:S04]  /*67e0*/  LDS.128 R52, [R53+0x26400] ;  /* 0x0264000035347984 */ /* 0x000e680000000c00 */
[----:B------:R-:W-:Y:S05]  /*67f0*/  @P2 BRA `(.L_x_5802) ;  /* 0x0000000400ac2947 */ /* 0x000fea0003800000 */
[----:B------:R-:W-:Y:S01]  /*6800*/  SHF.R.U32.HI R62, RZ, 0x8, R57 ;  /* 0x00000008ff3e7819 */ /* 0x000fe20000011639 */
[----:B-1----:R-:W-:Y:S01]  /*6810*/  IMAD.MOV.U32 R58, RZ, RZ, R55 ;  /* 0x000000ffff3a7224 */ /* 0x002fe200078e0037 */
        /* <DEDUP_REMOVED lines=105> */
.L_x_5802:
[----:B------:R-:W-:Y:S05]  /*6eb0*/  BSYNC B1 ;  /* 0x0000000000017941 */ /* 0x000fea0003800000 */
.L_x_5801:
[----:B------:R-:W-:Y:S02]  /*6ec0*/  ULDC.64 UR4, c[0x0][0x2d8] ;  /* 0x0000b60000047ab9 */ /* 0x000fe40000000a00 */
[----:B------:R-:W-:-:S04]  /*6ed0*/  IADD3 R56, P2, P3, R15, UR4, R128 ;  /* 0x000000040f387c10 */ /* 0x000fc8000fb5e080 */
[----:B------:R-:W-:-:S05]  /*6ee0*/  IADD3.X R57, R108, UR5, R131, P2, P3 ;  /* 0x000000056c397c10 */ /* 0x000fca00097e6483 */
[----:B-1----:R1:W-:Y:S01]  /*6ef0*/  STG.E.128 desc[UR60][R56.64], R52 ;  /* 0x0000003438007986 */ /* 0x0023e2000c101d3c */
[----:B------:R-:W-:Y:S05]  /*6f00*/  BRA `(.L_x_5796) ;  /* 0x0000004c00e47947 */ /* 0x000fea0003800000 */
.L_x_5760:
[----:B------:R-:W2:Y:S01]  /*6f10*/  LDL R56, [R1+0x44] ;  /* 0x0000440001387983 */ /* 0x000ea20000100800 */
[C---:B------:R-:W-:Y:S01]  /*6f20*/  ISETP.GE.AND P5, PT, R228.reuse, R120, PT ;  /* 0x00000078e400720c */ /* 0x040fe20003fa6270 */
[C---:B------:R-:W-:Y:S01]  /*6f30*/  VIADD R64, R228.reuse, 0x40 ;  /* 0x00000040e4407836 */ /* 0x040fe20000000000 */
[----:B------:R-:W-:Y:S02]  /*6f40*/  IADD3 R66, R228, 0x80, RZ ;  /* 0x00000080e4427810 */ /* 0x000fe40007ffe0ff */
[----:B------:R-:W-:Y:S02]  /*6f50*/  ISETP.GE.OR P5, PT, R18, R130, P5 ;  /* 0x000000821200720c */ /* 0x000fe40002fa6670 */
[----:B------:R-:W-:-:S11]  /*6f60*/  P2R R65, PR, RZ, 0x1 ;  /* 0x00000001ff417803 */ /* 0x000fd60000000000 */
[----:B------:R-:W0:Y:S08]  /*6f70*/  @!P5 LDC.64 R60, c[0x0][0x3c8] ;  /* 0x0000f200ff3cdb82 */ /* 0x000e300000000a00 */
[----:B------:R-:W1:Y:S01]  /*6f80*/  @!P5 LDC.64 R62, c[0x0][0x3e0] ;  /* 0x0000f800ff3edb82 */ /* 0x000e620000000a00 */
[----:B0-----:R-:W-:-:S04]  /*6f90*/  @!P5 IADD3 R60, P2, P3, R92, R60, R52 ;  /* 0x0000003c5c3cd210 */ /* 0x001fc80007b5e034 */
[----:B------:R-:W-:Y:S02]  /*6fa0*/  @!P5 IADD3.X R61, R31, R61, R127, P2, P3 ;  /* 0x0000003d1f3dd210 */ /* 0x000fe400017e647f */
[----:B------:R-:W-:Y:S02]  /*6fb0*/  CS2R R74, SRZ ;  /* 0x00000000004a7805 */ /* 0x000fe4000001ff00 */
[----:B------:R-:W-:Y:S02]  /*6fc0*/  CS2R R78, SRZ ;  /* 0x00000000004e7805 */ /* 0x000fe4000001ff00 */
[----:B------:R-:W-:Y:S02]  /*6fd0*/  CS2R R76, SRZ ;  /* 0x00000000004c7805 */ /* 0x000fe4000001ff00 */
[----:B------:R-:W-:Y:S02]  /*6fe0*/  CS2R R82, SRZ ;  /* 0x0000000000527805 */ /* 0x000fe4000001ff00 */
[----:B------:R-:W-:-:S02]  /*6ff0*/  CS2R R80, SRZ ;  /* 0x0000000000507805 */ /* 0x000fc4000001ff00 */
[----:B--2---:R-:W-:Y:S01]  /*7000*/  R2UR UR4, R56 ;  /* 0x00000000380472ca */ /* 0x004fe200000e0000 */
[----:B------:R-:W-:-:S05]  /*7010*/  VIADD R56, R228, 0xc0 ;  /* 0x000000c0e4387836 */ /* 0x000fca0000000000 */
        /* <DEDUP_REMOVED lines=12> */
[----:B------:R-:W0:Y:S03]  /*70e0*/  @!P2 LDC.64 R56, c[0x0][0x3e8] ;  /* 0x0000fa00ff38ab82 */ /* 0x000e260000000a00 */
[----:B------:R-:W2:Y:S01]  /*70f0*/  @!P2 LDG.E.128 R76, desc[UR60][R84.64] ;  /* 0x0000003c544ca981 */ /* 0x000ea2000c1e1d00 */
[----:B0-----:R-:W-:-:S04]  /*7100*/  @!P2 IMAD.WIDE.U32 R58, R56, 0xc0, R54 ;  /* 0x000000c0383aa825 */ /* 0x001fc800078e0036 */
[----:B------:R-:W-:Y:S01]  /*7110*/  @!P2 IMAD R57, R57, 0xc0, RZ ;  /* 0x000000c03939a824 */ /* 0x000fe200078e02ff */
[----:B---3--:R-:W-:-:S03]  /*7120*/  @!P2 IADD3 R86, P3, P4, R98, R86, R58 ;  /* 0x000000566256a210 */ /* 0x008fc60007c7e03a */
[----:B------:R-:W-:-:S05]  /*7130*/  @!P2 IMAD.IADD R56, R59, 0x1, R57 ;  /* 0x000000013b38a824 */ /* 0x000fca00078e0239 */
[----:B------:R-:W-:Y:S02]  /*7140*/  @!P2 IADD3.X R87, R29, R87, R56, P3, P4 ;  /* 0x000000571d57a210 */ /* 0x000fe40001fe8438 */
[----:B-1----:R-:W-:-:S03]  /*7150*/  @!P5 IADD3 R62, P3, P4, R98, R62, R54 ;  /* 0x0000003e623ed210 */ /* 0x002fc60007c7e036 */
[----:B------:R-:W3:Y:S01]  /*7160*/  @!P2 LDG.E.128 R80, desc[UR60][R86.64] ;  /* 0x0000003c5650a981 */ /* 0x000ee2000c1e1d00 */
        /* <DEDUP_REMOVED lines=10> */
[----:B------:R-:W4:Y:S03]  /*7210*/  @!P3 LDC.64 R72, c[0x0][0x3c8] ;  /* 0x0000f200ff48bb82 */ /* 0x000f260000000a00 */
[----:B------:R-:W-:Y:S02]  /*7220*/  @!P3 IADD3.X R56, R31, R11, R127, P0, P6 ;  /* 0x0000000b1f38b210 */ /* 0x000fe400007ec47f */
[----:B------:R-:W-:-:S03]  /*7230*/  @!P4 IADD3 R57, P0, P6, R98, R54, R6 ;  /* 0x000000366239c210 */ /* 0x000fc60007e1e006 */
[----:B------:R-:W5:Y:S01]  /*7240*/  @!P3 LDC.64 R88, c[0x0][0x3e0] ;  /* 0x0000f800ff58bb82 */ /* 0x000f620000000a00 */
[----:B------:R-:W-:Y:S02]  /*7250*/  @!P4 IADD3.X R58, R29, R111, R8, P0, P6 ;  /* 0x0000006f1d3ac210 */ /* 0x000fe400007ec408 */
[----:B------:R-:W-:-:S04]  /*7260*/  @!P3 IADD3 R55, P0, P6, R98, R5, R54 ;  /* 0x000000056237b210 */ /* 0x000fc80007e1e036 */
[----:B------:R-:W-:Y:S02]  /*7270*/  @!P3 IADD3.X R52, R29, R7, R111, P0, P6 ;  /* 0x000000071d34b210 */ /* 0x000fe400007ec46f */
[----:B0-----:R-:W-:Y:S02]  /*7280*/  @!P4 IADD3 R68, P6, R59, R68, RZ ;  /* 0x000000443b44c210 */ /* 0x001fe40007fde0ff */
[----:B------:R-:W-:Y:S02]  /*7290*/  CS2R R66, SRZ ;  /* 0x0000000000427805 */ /* 0x000fe4000001ff00 */
[----:B------:R-:W-:Y:S01]  /*72a0*/  ISETP.NE.AND P0, PT, R65, RZ, PT ;  /* 0x000000ff4100720c */ /* 0x000fe20003f05270 */
[----:B------:R-:W-:Y:S01]  /*72b0*/  @!P4 IMAD.X R69, R64, 0x1, R69, P6 ;  /* 0x000000014045c824 */ /* 0x000fe200030e0645 */
[----:B-1----:R-:W-:-:S05]  /*72c0*/  @!P4 IADD3 R70, P6, R57, R70, RZ ;  /* 0x000000463946c210 */ /* 0x002fca0007fde0ff */
[----:B------:R-:W-:Y:S01]  /*72d0*/  @!P4 IMAD.X R71, R58, 0x1, R71, P6 ;  /* 0x000000013a47c824 */ /* 0x000fe200030e0647 */
[----:B----4-:R-:W-:Y:S02]  /*72e0*/  @!P3 IADD3 R72, P6, R53, R72, RZ ;  /* 0x000000483548b210 */ /* 0x010fe40007fde0ff */
[----:B------:R-:W-:-:S03]  /*72f0*/  CS2R R58, SRZ ;  /* 0x00000000003a7805 */ /* 0x000fc6000001ff00 */
[----:B------:R-:W-:Y:S01]  /*7300*/  @!P3 IMAD.X R73, R56, 0x1, R73, P6 ;  /* 0x000000013849b824 */ /* 0x000fe200030e0649 */
[----:B-----5:R-:W-:Y:S02]  /*7310*/  @!P3 IADD3 R88, P6, R55, R88, RZ ;  /* 0x000000583758b210 */ /* 0x020fe40007fde0ff */
[----:B------:R-:W-:Y:S02]  /*7320*/  CS2R R54, SRZ ;  /* 0x0000000000367805 */ /* 0x000fe4000001ff00 */
[----:B------:R-:W-:Y:S01]  /*7330*/  CS2R R56, SRZ ;  /* 0x0000000000387805 */ /* 0x000fe2000001ff00 */
[----:B------:R-:W-:Y:S01]  /*7340*/  @!P3 IMAD.X R89, R52, 0x1, R89, P6 ;  /* 0x000000013459b824 */ /* 0x000fe200030e0659 */
[----:B------:R-:W-:Y:S02]  /*7350*/  CS2R R52, SRZ ;  /* 0x0000000000347805 */ /* 0x000fe4000001ff00 */
[----:B------:R-:W-:Y:S02]  /*7360*/  CS2R R64, SRZ ;  /* 0x0000000000407805 */ /* 0x000fe4000001ff00 */
[----:B------:R0:W4:Y:S04]  /*7370*/  @!P5 LDG.E.128 R56, desc[UR60][R62.64] ;  /* 0x0000003c3e38d981 */ /* 0x000128000c1e1d00 */
[----:B------:R1:W5:Y:S04]  /*7380*/  @!P5 LDG.E.128 R52, desc[UR60][R60.64] ;  /* 0x0000003c3c34d981 */ /* 0x000368000c1e1d00 */
[----:B------:R1:W5:Y:S01]  /*7390*/  @!P4 LDG.E.128 R64, desc[UR60][R70.64] ;  /* 0x0000003c4640c981 */ /* 0x000362000c1e1d00 */
[----:B0-----:R-:W-:-:S02]  /*73a0*/  CS2R R62, SRZ ;  /* 0x00000000003e7805 */ /* 0x001fc4000001ff00 */
[----:B-1----:R-:W-:Y:S02]  /*73b0*/  CS2R R60, SRZ ;  /* 0x00000000003c7805 */ /* 0x002fe4000001ff00 */
[----:B------:R-:W-:-:S04]  /*73c0*/  CS2R R70, SRZ ;  /* 0x0000000000467805 */ /* 0x000fc8000001ff00 */
[----:B------:R0:W5:Y:S02]  /*73d0*/  @!P4 LDG.E.128 R60, desc[UR60][R68.64] ;  /* 0x0000003c443cc981 */ /* 0x000164000c1e1d00 */
[----:B0-----:R-:W-:-:S06]  /*73e0*/  CS2R R68, SRZ ;  /* 0x0000000000447805 */ /* 0x001fcc000001ff00 */
[----:B------:R0:W5:Y:S02]  /*73f0*/  @!P3 LDG.E.128 R68, desc[UR60][R72.64] ;  /* 0x0000003c4844b981 */ /* 0x000164000c1e1d00 */
[----:B0-----:R-:W-:-:S06]  /*7400*/  CS2R R72, SRZ ;  /* 0x0000000000487805 */ /* 0x001fcc000001ff00 */
[----:B------:R-:W5:Y:S01]  /*7410*/  @!P3 LDG.E.128 R72, desc[UR60][R88.64] ;  /* 0x0000003c5848b981 */ /* 0x000f62000c1e1d00 */
[----:B------:R-:W-:-:S06]  /*7420*/  UISETP.NE.AND UP0, UPT, UR4, 0x3, UPT ;  /* 0x000000030400788c */ /* 0x000fcc000bf05270 */
[----:B------:R-:W-:Y:S02]  /*7430*/  PLOP3.LUT P5, PT, PT, PT, UP0, 0x80, 0x0 ;  /* 0x000000000000781c */ /* 0x000fe40003faf008 */
[----:B------:R-:W-:Y:S01]  /*7440*/  ISETP.GE.AND P2, PT, R18, R130, PT ;  /* 0x000000821200720c */ /* 0x000fe20003f46270 */
[----:B--2---:R-:W-:Y:S02]  /*7450*/  IMAD.MOV.U32 R143, RZ, RZ, R78 ;  /* 0x000000ffff8f7224 */ /* 0x004fe400078e004e */
[----:B------:R-:W-:Y:S02]  /*7460*/  IMAD.MOV.U32 R144, RZ, RZ, R76 ;  /* 0x000000ffff907224 */ /* 0x000fe400078e004c */
[----:B---3--:R-:W-:Y:S01]  /*7470*/  IMAD.MOV.U32 R145, RZ, RZ, R82 ;  /* 0x000000ffff917224 */ /* 0x008fe200078e0052 */
[----:B------:R-:W-:Y:S01]  /*7480*/  MOV R146, R80 ;  /* 0x0000005000927202 */ /* 0x000fe20000000f00 */
[----:B----4-:R-:W-:Y:S02]  /*7490*/  IMAD.MOV.U32 R161, RZ, RZ, R58 ;  /* 0x000000ffffa17224 */ /* 0x010fe400078e003a */
[----:B------:R-:W-:Y:S01]  /*74a0*/  IMAD.MOV.U32 R163, RZ, RZ, R56 ;  /* 0x000000ffffa37224 */ /* 0x000fe200078e0038 */
[----:B-----5:R-:W-:Y:S01]  /*74b0*/  MOV R160, R54 ;  /* 0x0000003600a07202 */ /* 0x020fe20000000f00 */
[----:B------:R-:W-:-:S02]  /*74c0*/  IMAD.MOV.U32 R162, RZ, RZ, R52 ;  /* 0x000000ffffa27224 */ /* 0x000fc400078e0034 */
[----:B------:R-:W-:Y:S02]  /*74d0*/  IMAD.MOV.U32 R155, RZ, RZ, R66 ;  /* 0x000000ffff9b7224 */ /* 0x000fe400078e0042 */
[----:B------:R-:W-:Y:S02]  /*74e0*/  IMAD.MOV.U32 R156, RZ, RZ, R64 ;  /* 0x000000ffff9c7224 */ /* 0x000fe400078e0040 */
[----:B------:R-:W-:Y:S01]  /*74f0*/  IMAD.MOV.U32 R153, RZ, RZ, R62 ;  /* 0x000000ffff997224 */ /* 0x000fe200078e003e */
[----:B------:R-:W-:Y:S01]  /*7500*/  MOV R154, R60 ;  /* 0x0000003c009a7202 */ /* 0x000fe20000000f00 */
[----:B------:R-:W-:Y:S02]  /*7510*/  IMAD.MOV.U32 R149, RZ, RZ, R70 ;  /* 0x000000ffff957224 */ /* 0x000fe400078e0046 */
[----:B------:R-:W-:Y:S01]  /*7520*/  IMAD.MOV.U32 R150, RZ, RZ, R68 ;  /* 0x000000ffff967224 */ /* 0x000fe200078e0044 */
[----:B------:R-:W-:Y:S01]  /*7530*/  MOV R151, R74 ;  /* 0x0000004a00977202 */ /* 0x000fe20000000f00 */
[----:B------:R-:W-:Y:S01]  /*7540*/  IMAD.MOV.U32 R152, RZ, RZ, R72 ;  /* 0x000000ffff987224 */ /* 0x000fe200078e0048 */
[----:B------:R-:W-:Y:S06]  /*7550*/  @!P5 BRA `(.L_x_5803) ;  /* 0x000000000004d947 */ /* 0x000fec0003800000 */
[----:B------:R-:W-:Y:S01]  /*7560*/  BPT.TRAP 0x1 ;  /* 0x000000040000795c */ /* 0x000fe20000300000 */
.L_x_5803:
[----:B------:R-:W-:Y:S01]  /*7570*/  IMAD R111, R17, 0x8, R16 ;  /* 0x00000008116f7824 */ /* 0x000fe200078e0210 */
[----:B------:R-:W-:Y:S01]  /*7580*/  SHF.L.U32 R127, R231, 0x1f, RZ ;  /* 0x0000001fe77f7819 */ /* 0x000fe200000006ff */
[----:B------:R-:W0:Y:S01]  /*7590*/  LDC R147, c[0x0][0x2e4] ;  /* 0x0000b900ff937b82 */ /* 0x000e220000000800 */
[----:B------:R-:W-:Y:S01]  /*75a0*/  IMAD.MOV.U32 R129, RZ, RZ, R131 ;  /* 0x000000ffff817224 */ /* 0x000fe200078e0083 */
[----:B------:R-:W-:Y:S01]  /*75b0*/  BSSY B1, `(.L_x_5804) ;  /* 0x0000005000017945 */ /* 0x000fe20003800000 */
[----:B------:R-:W1:Y:S05]  /*75c0*/  SYNCS.PHASECHK.TRANS64.TRYWAIT P3, [R111+URZ+0x2e890], R127 ;  /* 0x02e8907f6f0075a7 */ /* 0x000e6a000806017f */
[----:B------:R-:W2:Y:S01]  /*75d0*/  LDC.64 R130, c[0x0][0x2f0] ;  /* 0x0000bc00ff827b82 */ /* 0x000ea20000000a00 */
[----:B0-----:R-:W-:Y:S01]  /*75e0*/  IMAD.IADD R148, R147, 0x1, -R121 ;  /* 0x0000000193947824 */ /* 0x001fe200078e0a79 */
[----:B-1----:R-:W-:Y:S06]  /*75f0*/  @!P3 BRA `(.L_x_5805) ;  /* 0x000001d000acb947 */ /* 0x002fec0003800000 */
.L_x_6041:
[----:B------:R-:W-:Y:S05]  /*7600*/  BSYNC B1 ;  /* 0x0000000000017941 */ /* 0x000fea0003800000 */
.L_x_5804:
[----:B------:R-:W-:Y:S01]  /*7610*/  ISETP.GE.OR P3, PT, R228, R120, P0 ;  /* 0x00000078e400720c */ /* 0x000fe20000766670 */
[----:B------:R-:W-:-:S12]  /*7620*/  BSSY B1, `(.L_x_5806) ;  /* 0x0000100000017945 */ /* 0x000fd80003800000 */
[----:B------:R-:W-:Y:S05]  /*7630*/  @P3 BRA `(.L_x_5807) ;  /* 0x0000000c00f83947 */ /* 0x000fea0003800000 */
[----:B------:R-:W1:Y:S01]  /*7640*/  S2R R86, SR_TID.X ;  /* 0x0000000000567919 */ /* 0x000e620000002100 */
        /* <DEDUP_REMOVED lines=12> */
[----:B------:R-:W-:-:S05]  /*7710*/  LEA.HI.SX32 R85, R85, R28, 0x1b ;  /* 0x0000001c55557211 */ /* 0x000fca00078fdaff */
[----:B------:R-:W-:Y:S02]  /*7720*/  IMAD.SHL.U32 R159, R85, 0x10, RZ ;  /* 0x00000010559f7824 */ /* 0x000fe400078e00ff */
[----:B------:R-:W-:Y:S01]  /*7730*/  IMAD R85, R17, 0x7000, R116 ;  /* 0x0000700011557824 */ /* 0x000fe200078e0274 */
[----:B-1----:R-:W-:Y:S02]  /*7740*/  IADD3 R87, R86, -0x80, RZ ;  /* 0xffffff8056577810 */ /* 0x002fe40007ffe0ff */
[----:B------:R-:W-:Y:S01]  /*7750*/  LOP3.LUT R84, R3, 0x70, R159, 0xf8, !PT ;  /* 0x0000007003547812 */ /* 0x000fe200078ef89f */
[----:B------:R-:W-:Y:S01]  /*7760*/  IMAD.IADD R85, R16, 0x1, R85 ;  /* 0x0000000110557824 */ /* 0x000fe200078e0255 */
[----:B------:R-:W-:Y:S02]  /*7770*/  SHF.R.S32.HI R86, RZ, 0x1f, R87 ;  /* 0x0000001fff567819 */ /* 0x000fe40000011457 */
[----:B------:R-:W-:Y:S02]  /*7780*/  LOP3.LUT R84, R84, R43, RZ, 0x3c, !PT ;  /* 0x0000002b54547212 */ /* 0x000fe400078e3cff */
[----:B------:R-:W-:-:S05]  /*7790*/  LEA.HI R86, R86, R87, RZ, 0x5 ;  /* 0x0000005756567211 */ /* 0x000fca00078f28ff */
[----:B------:R-:W-:-:S05]  /*77a0*/  IMAD.SHL.U32 R86, R86, 0x20, RZ ;  /* 0x0000002056567824 */ /* 0x000fca00078e00ff */
[----:B------:R-:W-:-:S05]  /*77b0*/  LOP3.LUT R86, R86, 0xfffffc00, RZ, 0xc0, !PT ;  /* 0xfffffc0056567812 */ /* 0x000fca00078ec0ff */
[----:B------:R-:W-:-:S04]  /*77c0*/  IMAD.IADD R84, R86, 0x1, R84 ;  /* 0x0000000156547824 */ /* 0x000fc800078e0254 */
[----:B------:R-:W-:-:S05]  /*77d0*/  IMAD R87, R17, 0x7000, R84 ;  /* 0x0000700011577824 */ /* 0x000fca00078e0254 */
[----:B------:R-:W-:Y:S02]  /*77e0*/  IADD3 R88, R16, R87, RZ ;  /* 0x0000005710587210 */ /* 0x000fe40007ffe0ff */
[----:B------:R-:W1:Y:S04]  /*77f0*/  LDS.128 R84, [R85+0x20400] ;  /* 0x0204000055547984 */ /* 0x000e680000000c00 */
[----:B------:R-:W2:Y:S01]  /*7800*/  LDS.128 R88, [R88+0x20400] ;  /* 0x0204000058587984 */ /* 0x000ea20000000c00 */
[----:B------:R-:W-:Y:S05]  /*7810*/  @P2 BRA `(.L_x_5809) ;  /* 0x0000000c00502947 */ /* 0x000fea0003800000 */
        /* <DEDUP_REMOVED lines=9> */
[----:B------:R-:W-:Y:S02]  /*78b0*/  SHF.R.U32.HI R170, RZ, 0x8, R55 ;  /* 0x00000008ffaa7819 */ /* 0x000fe40000011637 */
[----:B------:R-:W-:Y:S02]  /*78c0*/  SHF.R.U32.HI R166, RZ, 0x18, R59 ;  /* 0x00000018ffa67819 */ /* 0x000fe4000001163b */
[----:B------:R-:W-:Y:S02]  /*78d0*/  LOP3.LUT R165, R59, 0xff, RZ, 0xc0, !PT ;  /* 0x000000ff3ba57812 */ /* 0x000fe400078ec0ff */
[----:B------:R-:W-:-:S02]  /*78e0*/  PRMT R54, R175, 0x654, R54 ;  /* 0x00000654af367816 */ /* 0x000fc40000000036 */
[--C-:B------:R-:W-:Y:S02]  /*78f0*/  SHF.R.U32.HI R171, RZ, 0x18, R55.reuse ;  /* 0x00000018ffab7819 */ /* 0x100fe40000011637 */
[----:B------:R-:W-:Y:S02]  /*7900*/  LOP3.LUT R56, R55, 0xff, RZ, 0xc0, !PT ;  /* 0x000000ff37387812 */ /* 0x000fe400078ec0ff */
[----:B------:R-:W-:Y:S02]  /*7910*/  SHF.R.U32.HI R52, RZ, 0x10, R55 ;  /* 0x00000010ff347819 */ /* 0x000fe40000011637 */
[--C-:B------:R-:W-:Y:S02]  /*7920*/  SHF.R.U32.HI R167, RZ, 0x8, R59.reuse ;  /* 0x00000008ffa77819 */ /* 0x100fe4000001163b */
[----:B------:R-:W-:Y:S01]  /*7930*/  SHF.R.U32.HI R55, RZ, 0x10, R59 ;  /* 0x00000010ff377819 */ /* 0x000fe2000001163b */
[----:B------:R-:W-:Y:S01]  /*7940*/  IMAD.SHL.U32 R59, R170, 0x100, RZ ;  /* 0x00000100aa3b7824 */ /* 0x000fe200078e00ff */
        /* <DEDUP_REMOVED lines=8> */
[----:B------:R-:W-:-:S02]  /*79d0*/  PRMT R58, R169, 0x654, R58 ;  /* 0x00000654a93a7816 */ /* 0x000fc4000000003a */
[----:B------:R-:W-:Y:S01]  /*79e0*/  LOP3.LUT R54, R54, 0xff0000, R57, 0xf8, !PT ;  /* 0x00ff000036367812 */ /* 0x000fe200078ef839 */
[----:B------:R-:W-:Y:S01]  /*79f0*/  IMAD.U32 R57, R52, 0x10000, RZ ;  /* 0x0001000034397824 */ /* 0x000fe200078e00ff */
[----:B------:R-:W-:Y:S02]  /*7a00*/  LOP3.LUT R56, R56, 0xff00, R59, 0xf8, !PT ;  /* 0x0000ff0038387812 */ /* 0x000fe400078ef83b */
[----:B------:R-:W-:Y:S02]  /*7a10*/  LOP3.LUT R169, R58, 0xff00, R165, 0xf8, !PT ;  /* 0x0000ff003aa97812 */ /* 0x000fe400078ef8a5 */
[----:B------:R-:W-:Y:S02]  /*7a20*/  F2FP.F16.E4M3.UNPACK_B R168, R163.H1 ;  /* 0x000000a3ffa8723e */ /* 0x000fe400030006ff */
[----:B--2---:R-:W-:Y:S02]  /*7a30*/  F2FP.F16.E4M3.UNPACK_B R59, R88.H1 ;  /* 0x00000058ff3b723e */ /* 0x004fe400030006ff */
[----:B-1----:R-:W-:-:S02]  /*7a40*/  F2FP.F16.E4M3.UNPACK_B R58, R84.H1 ;  /* 0x00000054ff3a723e */ /* 0x002fc400030006ff */
[----:B------:R-:W-:Y:S01]  /*7a50*/  LOP3.LUT R171, R166, 0xff00, R167, 0xf8, !PT ;  /* 0x0000ff00a6ab7812 */ /* 0x000fe200078ef8a7 */
[----:B------:R-:W-:Y:S01]  /*7a60*/  HADD2.F32 R167, -RZ, R168.H0_H0 ;  /* 0x200000a8ffa77230 */ /* 0x000fe20000004100 */
[----:B------:R-:W-:Y:S01]  /*7a70*/  LOP3.LUT R52, R56, 0xff0000, R57, 0xf8, !PT ;  /* 0x00ff000038347812 */ /* 0x000fe200078ef839 */
[----:B------:R-:W-:Y:S01]  /*7a80*/  HADD2.F32 R57, -RZ, R59.H0_H0 ;  /* 0x2000003bff397230 */ /* 0x000fe20000004100 */
[----:B------:R-:W-:Y:S01]  /*7a90*/  F2FP.F16.E4M3.UNPACK_B R165, R162.H1 ;  /* 0x000000a2ffa5723e */ /* 0x000fe200030006ff */
[----:B------:R-:W-:Y:S01]  /*7aa0*/  HADD2.F32 R56, -RZ, R58.H0_H0 ;  /* 0x2000003aff387230 */ /* 0x000fe20000004100 */
[----:B------:R-:W-:Y:S01]  /*7ab0*/  LOP3.LUT R55, R169, 0xff0000, R170, 0xf8, !PT ;  /* 0x00ff0000a9377812 */ /* 0x000fe200078ef8aa */
[----:B------:R-:W-:Y:S02]  /*7ac0*/  HADD2.F32 R170, -RZ, R168.H1_H1 ;  /* 0x300000a8ffaa7230 */ /* 0x000fe40000004100 */
[----:B------:R-:W-:Y:S01]  /*7ad0*/  FMUL.FTZ R173, R57, R167 ;  /* 0x000000a739ad7220 */ /* 0x000fe20000410000 */
[----:B------:R-:W-:-:S02]  /*7ae0*/  HADD2.F32 R166, -RZ, R165.H0_H0 ;  /* 0x200000a5ffa67230 */ /* 0x000fc40000004100 */
[C---:B------:R-:W-:Y:S01]  /*7af0*/  FMUL.FTZ R174, R56.reuse, R167 ;  /* 0x000000a738ae7220 */ /* 0x040fe20000410000 */
[----:B------:R-:W-:Y:S01]  /*7b00*/  HADD2.F32 R167, -RZ, R165.H1_H1 ;  /* 0x300000a5ffa77230 */ /* 0x000fe20000004100 */
[----:B------:R-:W-:Y:S01]  /*7b10*/  F2FP.F16.E4M3.UNPACK_B R168, R163 ;  /* 0x000000a3ffa8723e */ /* 0x000fe200020006ff */
[----:B------:R-:W-:Y:S02]  /*7b20*/  HADD2.F32 R165, -RZ, R59.H1_H1 ;  /* 0x3000003bffa57230 */ /* 0x000fe40000004100 */
[-C--:B------:R-:W-:Y:S01]  /*7b30*/  FFMA.FTZ R56, R56, R166.reuse, -R173 ;  /* 0x000000a638387223 */ /* 0x080fe200000108ad */
[----:B------:R-:W-:Y:S01]  /*7b40*/  FFMA.FTZ R57, R57, R166, R174 ;  /* 0x000000a639397223 */ /* 0x000fe200000100ae */
[----:B------:R-:W-:Y:S01]  /*7b50*/  HADD2.F32 R58, -RZ, R58.H1_H1 ;  /* 0x3000003aff3a7230 */ /* 0x000fe20000004100 */
[----:B------:R-:W-:Y:S01]  /*7b60*/  F2FP.F16.E4M3.UNPACK_B R166, R162 ;  /* 0x000000a2ffa6723e */ /* 0x000fe200020006ff */
[----:B------:R-:W-:Y:S01]  /*7b70*/  FMUL.FTZ R59, R165, R170 ;  /* 0x000000aaa53b7220 */ /* 0x000fe20000410000 */
[----:B------:R-:W-:Y:S01]  /*7b80*/  F2FP.F16.E4M3.UNPACK_B R162, R84 ;  /* 0x00000054ffa2723e */ /* 0x000fe200020006ff */
[----:B------:R-:W-:Y:S01]  /*7b90*/  HADD2.F32 R169, -RZ, R168.H0_H0 ;  /* 0x200000a8ffa97230 */ /* 0x000fe20000004100 */
[----:B------:R-:W-:Y:S01]  /*7ba0*/  F2FP.F16.E4M3.UNPACK_B R88, R88 ;  /* 0x00000058ff58723e */ /* 0x000fe200020006ff */
[C---:B------:R-:W-:Y:S01]  /*7bb0*/  FMUL.FTZ R170, R58.reuse, R170 ;  /* 0x000000aa3aaa7220 */ /* 0x040fe20000410000 */
[-C--:B------:R-:W-:Y:S01]  /*7bc0*/  FFMA.FTZ R59, R58, R167.reuse, -R59 ;  /* 0x000000a73a3b7223 */ /* 0x080fe2000001083b */
[----:B------:R-:W-:Y:S01]  /*7bd0*/  HADD2.F32 R84, -RZ, R162.H0_H0 ;  /* 0x200000a2ff547230 */ /* 0x000fe20000004100 */
[----:B------:R-:W-:Y:S01]  /*7be0*/  LOP3.LUT R53, R171, 0xff0000, R172, 0xf8, !PT ;  /* 0x00ff0000ab357812 */ /* 0x000fe200078ef8ac */
[----:B------:R-:W-:Y:S01]  /*7bf0*/  FFMA.FTZ R58, R165, R167, R170 ;  /* 0x000000a7a53a7223 */ /* 0x000fe200000100aa */
[----:B------:R-:W-:Y:S01]  /*7c00*/  HADD2.F32 R163, -RZ, R88.H0_H0 ;  /* 0x20000058ffa37230 */ /* 0x000fe20000004100 */
[----:B------:R-:W-:Y:S01]  /*7c10*/  F2FP.SATFINITE.E4M3.F32.PACK_AB_MERGE_C R56, R59, R56, RZ ;  /* 0x000000383b38723e */ /* 0x000fe200048070ff */
[----:B------:R-:W-:-:S02]  /*7c20*/  HADD2.F32 R167, -RZ, R166.H0_H0 ;  /* 0x200000a6ffa77230 */ /* 0x000fc40000004100 */
        /* <DEDUP_REMOVED lines=21> */
[-C--:B------:R-:W-:Y:S01]  /*7d80*/  FMUL.FTZ R175, R168, R173.reuse ;  /* 0x000000ada8af7220 */ /* 0x080fe20000410000 */
[----:B------:R-:W-:Y:S02]  /*7d90*/  HADD2.F32 R172, -RZ, R169.H1_H1 ;  /* 0x300000a9ffac7230 */ /* 0x000fe40000004100 */
[----:B------:R-:W-:Y:S01]  /*7da0*/  FMUL.FTZ R173, R166, R173 ;  /* 0x000000ada6ad7220 */ /* 0x000fe20000410000 */
[----:B------:R-:W-:Y:S01]  /*7db0*/  HADD2.F32 R169, -RZ, R167.H1_H1 ;  /* 0x300000a7ffa97230 */ /* 0x000fe20000004100 */
[----:B------:R-:W-:Y:S01]  /*7dc0*/  F2FP.SATFINITE.E4M3.F32.PACK_AB_MERGE_C R57, R58, R57, RZ ;  /* 0x000000393a39723e */ /* 0x000fe200048070ff */
[----:B------:R-:W-:Y:S02]  /*7dd0*/  HADD2.F32 R167, -RZ, R162.H1_H1 ;  /* 0x300000a2ffa77230 */ /* 0x000fe40000004100 */
[-C--:B------:R-:W-:Y:S01]  /*7de0*/  FFMA.FTZ R162, R166, R171.reuse, -R175 ;  /* 0x000000aba6a27223 */ /* 0x080fe200000108af */
[----:B------:R-:W-:Y:S02]  /*7df0*/  HADD2.F32 R170, -RZ, R170.H1_H1 ;  /* 0x300000aaffaa7230 */ /* 0x000fe40000004100 */
[----:B------:R-:W-:Y:S01]  /*7e00*/  FFMA.FTZ R166, R168, R171, R173 ;  /* 0x000000aba8a67223 */ /* 0x000fe200000100ad */
[-C--:B------:R-:W-:Y:S01]  /*7e10*/  FMUL.FTZ R174, R169, R172.reuse ;  /* 0x000000aca9ae7220 */ /* 0x080fe20000410000 */
[----:B------:R-:W-:Y:S01]  /*7e20*/  F2FP.F16.E4M3.UNPACK_B R168, R161 ;  /* 0x000000a1ffa8723e */ /* 0x000fe200020006ff */
[C---:B------:R-:W-:Y:S01]  /*7e30*/  FMUL.FTZ R172, R167.reuse, R172 ;  /* 0x000000aca7ac7220 */ /* 0x040fe20000410000 */
[----:B------:R-:W-:Y:S01]  /*7e40*/  F2FP.F16.E4M3.UNPACK_B R161, R90 ;  /* 0x0000005affa1723e */ /* 0x000fe200020006ff */
[----:B------:R-:W-:Y:S01]  /*7e50*/  FFMA.FTZ R177, R167, R170, -R174 ;  /* 0x000000aaa7b17223 */ /* 0x000fe200000108ae */
[----:B------:R-:W-:Y:S01]  /*7e60*/  F2FP.F16.E4M3.UNPACK_B R167, R160 ;  /* 0x000000a0ffa7723e */ /* 0x000fe200020006ff */
[----:B------:R-:W-:-:S02]  /*7e70*/  HADD2.F32 R171, -RZ, R168.H0_H0 ;  /* 0x200000a8ffab7230 */ /* 0x000fc40000004100 */
[----:B------:R-:W-:Y:S01]  /*7e80*/  FFMA.FTZ R179, R169, R170, R172 ;  /* 0x000000aaa9b37223 */ /* 0x000fe200000100ac */
[--C-:B------:R-:W-:Y:S01]  /*7e90*/  HADD2.F32 R160, -RZ, R161.reuse.H0_H0 ;  /* 0x200000a1ffa07230 */ /* 0x100fe20000004100 */
[----:B------:R-:W-:Y:S01]  /*7ea0*/  F2FP.F16.E4M3.UNPACK_B R58, R89 ;  /* 0x00000059ff3a723e */ /* 0x000fe200020006ff */
[----:B------:R-:W-:Y:S01]  /*7eb0*/  HADD2.F32 R168, -RZ, R168.H1_H1 ;  /* 0x300000a8ffa87230 */ /* 0x000fe20000004100 */
[----:B------:R-:W-:Y:S01]  /*7ec0*/  F2FP.F16.E4M3.UNPACK_B R59, R55 ;  /* 0x00000037ff3b723e */ /* 0x000fe200020006ff */
[--C-:B------:R-:W-:Y:S02]  /*7ed0*/  HADD2.F32 R90, -RZ, R86.reuse.H0_H0 ;  /* 0x20000056ff5a7230 */ /* 0x100fe40000004100 */
[----:B------:R-:W-:Y:S01]  /*7ee0*/  FMUL.FTZ R173, R160, R171 ;  /* 0x000000aba0ad7220 */ /* 0x000fe20000410000 */
[----:B------:R-:W-:Y:S01]  /*7ef0*/  HADD2.F32 R161, -RZ, R161.H1_H1 ;  /* 0x300000a1ffa17230 */ /* 0x000fe20000004100 */
[----:B------:R-:W-:Y:S01]  /*7f00*/  F2FP.SATFINITE.E4M3.F32.PACK_AB_MERGE_C R88, R165, R88, R57 ;  /* 0x00000058a558723e */ /* 0x000fe20004807039 */
[----:B------:R-:W-:-:S02]  /*7f10*/  HADD2.F32 R86, -RZ, R86.H1_H1 ;  /* 0x30000056ff567230 */ /* 0x000fc40000004100 */
[----:B------:R-:W-:Y:S01]  /*7f20*/  FMUL.FTZ R171, R90, R171 ;  /* 0x000000ab5aab7220 */ /* 0x000fe20000410000 */
[--C-:B------:R-:W-:Y:S02]  /*7f30*/  HADD2.F32 R169, -RZ, R167.reuse.H0_H0 ;  /* 0x200000a7ffa97230 */ /* 0x100fe40000004100 */
[CC--:B------:R-:W-:Y:S01]  /*7f40*/  FMUL.FTZ R175, R161.reuse, R168.reuse ;  /* 0x000000a8a1af7220 */ /* 0x0c0fe20000410000 */
[----:B------:R-:W-:Y:S02]  /*7f50*/  HADD2.F32 R167, -RZ, R167.H1_H1 ;  /* 0x300000a7ffa77230 */ /* 0x000fe40000004100 */
[----:B------:R-:W-:Y:S01]  /*7f60*/  FMUL.FTZ R168, R86, R168 ;  /* 0x000000a856a87220 */ /* 0x000fe20000410000 */
[----:B------:R-:W-:Y:S01]  /*7f70*/  F2FP.F16.E4M3.UNPACK_B R57, R85 ;  /* 0x00000055ff39723e */ /* 0x000fe200020006ff */
[-C--:B------:R-:W-:Y:S01]  /*7f80*/  FFMA.FTZ R173, R90, R169.reuse, -R173 ;  /* 0x000000a95aad7223 */ /* 0x080fe200000108ad */
[----:B------:R-:W-:Y:S01]  /*7f90*/  FFMA.FTZ R90, R160, R169, R171 ;  /* 0x000000a9a05a7223 */ /* 0x000fe200000100ab */
[-C--:B------:R-:W-:Y:S01]  /*7fa0*/  FFMA.FTZ R86, R86, R167.reuse, -R175 ;  /* 0x000000a756567223 */ /* 0x080fe200000108af */
[----:B------:R-:W-:Y:S01]  /*7fb0*/  FFMA.FTZ R167, R161, R167, R168 ;  /* 0x000000a7a1a77223 */ /* 0x000fe200000100a8 */
[----:B------:R-:W-:Y:S01]  /*7fc0*/  F2FP.SATFINITE.E4M3.F32.PACK_AB_MERGE_C R162, R177, R162, RZ ;  /* 0x000000a2b1a2723e */ /* 0x000fe200048070ff */
[--C-:B------:R-:W-:Y:S01]  /*7fd0*/  HADD2.F32 R160, -RZ, R58.reuse.H0_H0 ;  /* 0x2000003affa07230 */ /* 0x100fe20000004100 */
[----:B------:R-:W-:Y:S01]  /*7fe0*/  F2FP.SATFINITE.E4M3.F32.PACK_AB_MERGE_C R166, R179, R166, RZ ;  /* 0x000000a6b3a6723e */ /* 0x000fe200048070ff */
[----:B------:R-:W-:Y:S01]  /*7ff0*/  HADD2.F32 R165, -RZ, R59.H0_H0 ;  /* 0x2000003bffa57230 */ /* 0x000fe20000004100 */
[----:B------:R-:W-:Y:S01]  /*8000*/  F2FP.SATFINITE.E4M3.F32.PACK_AB_MERGE_C R84, R163, R84, R56 ;  /* 0x00000054a354723e */ /* 0x000fe20004807038 */
[----:B------:R-:W-:Y:S01]  /*8010*/  HADD2.F32 R56, -RZ, R57.H0_H0 ;  /* 0x20000039ff387230 */ /* 0x000fe20000004100 */
[----:B------:R-:W-:Y:S01]  /*8020*/  F2FP.F16.E4M3.UNPACK_B R161, R54 ;  /* 0x00000036ffa1723e */ /* 0x000fe200020006ff */
[----:B------:R-:W-:Y:S01]  /*8030*/  HADD2.F32 R58, -RZ, R58.H1_H1 ;  /* 0x3000003aff3a7230 */ /* 0x000fe20000004100 */
[----:B------:R-:W-:Y:S01]  /*8040*/  F2FP.SATFINITE.E4M3.F32.PACK_AB_MERGE_C R86, R86, R173, R162 ;  /* 0x000000ad5656723e */ /* 0x000fe200048070a2 */
[----:B------:R-:W-:Y:S01]  /*8050*/  HADD2.F32 R162, -RZ, R59.H1_H1 ;  /* 0x3000003bffa27230 */ /* 0x000fe20000004100 */
[----:B------:R-:W-:Y:S01]  /*8060*/  F2FP.SATFINITE.E4M3.F32.PACK_AB_MERGE_C R90, R167, R90, R166 ;  /* 0x0000005aa75a723e */ /* 0x000fe200048070a6 */
[----:B------:R-:W-:-:S02]  /*8070*/  HADD2.F32 R163, -RZ, R161.H0_H0 ;  /* 0x200000a1ffa37230 */ /* 0x000fc40000004100 */
[-C--:B------:R-:W-:Y:S01]  /*8080*/  FMUL.FTZ R167, R160, R165.reuse ;  /* 0x000000a5a0a77220 */ /* 0x080fe20000410000 */
[C---:B------:R-:W-:Y:S01]  /*8090*/  FMUL.FTZ R165, R56.reuse, R165 ;  /* 0x000000a538a57220 */ /* 0x040fe20000410000 */
[----:B------:R-:W-:Y:S01]  /*80a0*/  HADD2.F32 R59, -RZ, R57.H1_H1 ;  /* 0x30000039ff3b7230 */ /* 0x000fe20000004100 */
[----:B------:R-:W-:Y:S01]  /*80b0*/  F2FP.F16.E4M3.UNPACK_B R89, R89.H1 ;  /* 0x00000059ff59723e */ /* 0x000fe200030006ff */
[-C--:B------:R-:W-:Y:S01]  /*80c0*/  FFMA.FTZ R56, R56, R163.reuse, -R167 ;  /* 0x000000a338387223 */ /* 0x080fe200000108a7 */
[----:B------:R-:W-:Y:S01]  /*80d0*/  FFMA.FTZ R57, R160, R163, R165 ;  /* 0x000000a3a0397223 */ /* 0x000fe200000100a5 */
[----:B------:R-:W-:Y:S02]  /*80e0*/  HADD2.F32 R161, -RZ, R161.H1_H1 ;  /* 0x300000a1ffa17230 */ /* 0x000fe40000004100 */
[-C--:B------:R-:W-:Y:S01]  /*80f0*/  FMUL.FTZ R160, R58, R162.reuse ;  /* 0x000000a23aa07220 */ /* 0x080fe20000410000 */
[----:B------:R-:W-:Y:S01]  /*8100*/  FMUL.FTZ R163, R59, R162 ;  /* 0x000000a23ba37220 */ /* 0x000fe20000410000 */
[----:B------:R-:W-:-:S02]  /*8110*/  F2FP.F16.E4M3.UNPACK_B R162, R55.H1 ;  /* 0x00000037ffa2723e */ /* 0x000fc400030006ff */
[----:B------:R-:W-:Y:S01]  /*8120*/  F2FP.F16.E4M3.UNPACK_B R85, R85.H1 ;  /* 0x00000055ff55723e */ /* 0x000fe200030006ff */
[-C--:B------:R-:W-:Y:S01]  /*8130*/  FFMA.FTZ R59, R59, R161.reuse, -R160 ;  /* 0x000000a13b3b7223 */ /* 0x080fe200000108a0 */
[----:B------:R-:W-:Y:S01]  /*8140*/  FFMA.FTZ R58, R58, R161, R163 ;  /* 0x000000a13a3a7223 */ /* 0x000fe200000100a3 */
[----:B------:R-:W-:Y:S01]  /*8150*/  F2FP.F16.E4M3.UNPACK_B R54, R54.H1 ;  /* 0x00000036ff36723e */ /* 0x000fe200030006ff */
[----:B------:R-:W-:Y:S01]  /*8160*/  HADD2.F32 R160, -RZ, R89.H0_H0 ;  /* 0x20000059ffa07230 */ /* 0x000fe20000004100 */
[-C--:B------:R-:W-:Y:S01]  /*8170*/  F2FP.F16.E4M3.UNPACK_B R171, R53.reuse ;  /* 0x00000035ffab723e */ /* 0x080fe200020006ff */
[----:B------:R-:W-:Y:S01]  /*8180*/  HADD2.F32 R163, -RZ, R162.H0_H0 ;  /* 0x200000a2ffa37230 */ /* 0x000fe20000004100 */
[----:B------:R-:W-:Y:S01]  /*8190*/  F2FP.F16.E4M3.UNPACK_B R172, R53.H1 ;  /* 0x00000035ffac723e */ /* 0x000fe200030006ff */
[----:B------:R-:W-:Y:S01]  /*81a0*/  HADD2.F32 R55, -RZ, R85.H0_H0 ;  /* 0x20000055ff377230 */ /* 0x000fe20000004100 */
[----:B------:R-:W-:Y:S01]  /*81b0*/  F2FP.F16.E4M3.UNPACK_B R167, R52 ;  /* 0x00000034ffa7723e */ /* 0x000fe200020006ff */
[----:B------:R-:W-:-:S02]  /*81c0*/  HADD2.F32 R161, -RZ, R89.H1_H1 ;  /* 0x30000059ffa17230 */ /* 0x000fc40000004100 */
[CC--:B------:R-:W-:Y:S01]  /*81d0*/  FMUL.FTZ R168, R160.reuse, R163.reuse ;  /* 0x000000a3a0a87220 */ /* 0x0c0fe20000410000 */
[----:B------:R-:W-:Y:S02]  /*81e0*/  HADD2.F32 R89, -RZ, R54.H0_H0 ;  /* 0x20000036ff597230 */ /* 0x000fe40000004100 */
[C---:B------:R-:W-:Y:S01]  /*81f0*/  FMUL.FTZ R163, R55.reuse, R163 ;  /* 0x000000a337a37220 */ /* 0x040fe20000410000 */
[----:B------:R-:W-:Y:S02]  /*8200*/  HADD2.F32 R85, -RZ, R85.H1_H1 ;  /* 0x30000055ff557230 */ /* 0x000fe40000004100 */
[----:B------:R-:W-:Y:S02]  /*8210*/  HADD2.F32 R162, -RZ, R162.H1_H1 ;  /* 0x300000a2ffa27230 */ /* 0x000fe40000004100 */
[----:B------:R-:W-:Y:S02]  /*8220*/  HADD2.F32 R166, -RZ, R54.H1_H1 ;  /* 0x30000036ffa67230 */ /* 0x000fe40000004100 */
[-C--:B------:R-:W-:Y:S01]  /*8230*/  FFMA.FTZ R54, R55, R89.reuse, -R168 ;  /* 0x0000005937367223 */ /* 0x080fe200000108a8 */
[----:B------:R-:W-:Y:S01]  /*8240*/  FFMA.FTZ R55, R160, R89, R163 ;  /* 0x00000059a0377223 */ /* 0x000fe200000100a3 */
[-C--:B------:R-:W-:Y:S01]  /*8250*/  FMUL.FTZ R170, R161, R162.reuse ;  /* 0x000000a2a1aa7220 */ /* 0x080fe20000410000 */
[C---:B------:R-:W-:Y:S01]  /*8260*/  FMUL.FTZ R160, R85.reuse, R162 ;  /* 0x000000a255a07220 */ /* 0x040fe20000410000 */
[----:B------:R-:W-:Y:S01]  /*8270*/  F2FP.F16.E4M3.UNPACK_B R89, R87 ;  /* 0x00000057ff59723e */ /* 0x000fe200020006ff */
[----:B------:R-:W-:Y:S01]  /*8280*/  HADD2.F32 R53, -RZ, R172.H0_H0 ;  /* 0x200000acff357230 */ /* 0x000fe20000004100 */
[----:B------:R-:W-:Y:S01]  /*8290*/  F2FP.F16.E4M3.UNPACK_B R162, R91 ;  /* 0x0000005bffa2723e */ /* 0x000fe200020006ff */
[-C--:B------:R-:W-:Y:S01]  /*82a0*/  FFMA.FTZ R85, R85, R166.reuse, -R170 ;  /* 0x000000a655557223 */ /* 0x080fe200000108aa */
        /* <DEDUP_REMOVED lines=8> */
[----:B------:R-:W-:Y:S01]  /*8330*/  F2FP.SATFINITE.E4M3.F32.PACK_AB_MERGE_C R55, R160, R55, RZ ;  /* 0x00000037a037723e */ /* 0x000fe200048070ff */
[----:B------:R-:W-:Y:S01]  /*8340*/  HADD2.F32 R161, -RZ, R87.H0_H0 ;  /* 0x20000057ffa17230 */ /* 0x000fe20000004100 */
[----:B------:R-:W-:Y:S01]  /*8350*/  F2FP.SATFINITE.E4M3.F32.PACK_AB_MERGE_C R85, R59, R56, R54 ;  /* 0x000000383b55723e */ /* 0x000fe20004807036 */
[----:B------:R-:W-:-:S02]  /*8360*/  HADD2.F32 R166, -RZ, R163.H0_H0 ;  /* 0x200000a3ffa67230 */ /* 0x000fc40000004100 */
[-C--:B------:R-:W-:Y:S01]  /*8370*/  FMUL.FTZ R174, R165, R52.reuse ;  /* 0x00000034a5ae7220 */ /* 0x080fe20000410000 */
[----:B------:R-:W-:Y:S02]  /*8380*/  HADD2.F32 R170, -RZ, R167.H0_H0 ;  /* 0x200000a7ffaa7230 */ /* 0x000fe40000004100 */
[----:B------:R-:W-:Y:S01]  /*8390*/  FMUL.FTZ R176, R91, R52 ;  /* 0x000000345bb07220 */ /* 0x000fe20000410000 */
[----:B------:R-:W-:Y:S02]  /*83a0*/  HADD2.F32 R163, -RZ, R163.H1_H1 ;  /* 0x300000a3ffa37230 */ /* 0x000fe40000004100 */
[-C--:B------:R-:W-:Y:S01]  /*83b0*/  FMUL.FTZ R178, R166, R53.reuse ;  /* 0x00000035a6b27220 */ /* 0x080fe20000410000 */
[----:B------:R-:W-:Y:S02]  /*83c0*/  HADD2.F32 R172, -RZ, R172.H1_H1 ;  /* 0x300000acffac7230 */ /* 0x000fe40000004100 */
[----:B------:R-:W-:Y:S01]  /*83d0*/  FMUL.FTZ R173, R161, R53 ;  /* 0x00000035a1ad7220 */ /* 0x000fe20000410000 */
[----:B------:R-:W-:-:S02]  /*83e0*/  HADD2.F32 R87, -RZ, R87.H1_H1 ;  /* 0x30000057ff577230 */ /* 0x000fc40000004100 */
[-C--:B------:R-:W-:Y:S01]  /*83f0*/  FFMA.FTZ R52, R91, R170.reuse, -R174 ;  /* 0x000000aa5b347223 */ /* 0x080fe200000108ae */
[----:B------:R-:W-:Y:S02]  /*8400*/  HADD2.F32 R169, -RZ, R168.H0_H0 ;  /* 0x200000a8ffa97230 */ /* 0x000fe40000004100 */
[----:B------:R-:W-:Y:S01]  /*8410*/  FFMA.FTZ R53, R165, R170, R176 ;  /* 0x000000aaa5357223 */ /* 0x000fe200000100b0 */
[----:B------:R-:W-:Y:S02]  /*8420*/  HADD2.F32 R162, -RZ, R162.H1_H1 ;  /* 0x300000a2ffa27230 */ /* 0x000fe40000004100 */
        /* <DEDUP_REMOVED lines=9> */
[-C--:B------:R-:W-:Y:S01]  /*84c0*/  FFMA.FTZ R87, R87, R168.reuse, -R170 ;  /* 0x000000a857577223 */ /* 0x080fe200000108aa */
[----:B------:R-:W-:Y:S01]  /*84d0*/  FMUL.FTZ R171, R89, R171 ;  /* 0x000000ab59ab7220 */ /* 0x000fe20000410000 */
[----:B------:R-:W-:Y:S01]  /*84e0*/  FFMA.FTZ R172, R163, R168, R172 ;  /* 0x000000a8a3ac7223 */ /* 0x000fe200000100ac */
[----:B------:R-:W-:-:S02]  /*84f0*/  FFMA.FTZ R89, R89, R167, -R166 ;  /* 0x000000a759597223 */ /* 0x000fc400000108a6 */
[----:B------:R-:W-:Y:S01]  /*8500*/  FFMA.FTZ R162, R162, R167, R171 ;  /* 0x000000a7a2a27223 */ /* 0x000fe200000100ab */
[----:B------:R-:W-:Y:S02]  /*8510*/  F2FP.SATFINITE.E4M3.F32.PACK_AB_MERGE_C R87, R87, R178, RZ ;  /* 0x000000b25757723e */ /* 0x000fe400048070ff */
[----:B------:R-:W-:Y:S02]  /*8520*/  F2FP.SATFINITE.E4M3.F32.PACK_AB_MERGE_C R172, R172, R173, RZ ;  /* 0x000000adacac723e */ /* 0x000fe400048070ff */
[----:B------:R-:W-:Y:S02]  /*8530*/  F2FP.SATFINITE.E4M3.F32.PACK_AB_MERGE_C R87, R89, R52, R87 ;  /* 0x000000345957723e */ /* 0x000fe40004807057 */
[----:B------:R-:W-:Y:S02]  /*8540*/  F2FP.SATFINITE.E4M3.F32.PACK_AB_MERGE_C R89, R58, R57, R55 ;  /* 0x000000393a59723e */ /* 0x000fe40004807037 */
[----:B------:R-:W-:-:S07]  /*8550*/  F2FP.SATFINITE.E4M3.F32.PACK_AB_MERGE_C R91, R162, R53, R172 ;  /* 0x00000035a25b723e */ /* 0x000fce00048070ac */
.L_x_5809:
[----:B------:R-:W-:Y:S05]  /*8560*/  BSYNC B2 ;  /* 0x0000000000027941 */ /* 0x000fea0003800000 */
.L_x_5808:
        /* <DEDUP_REMOVED lines=11> */
.L_x_5807:
[----:B------:R-:W-:Y:S05]  /*8620*/  BSYNC B1 ;  /* 0x0000000000017941 */ /* 0x000fea0003800000 */
.L_x_5806:
[----:B-1----:R-:W-:Y:S01]  /*8630*/  VIADD R53, R228, 0x40 ;  /* 0x00000040e4357836 */ /* 0x002fe20000000000 */
[----:B------:R-:W-:Y:S04]  /*8640*/  BSSY B1, `(.L_x_5810) ;  /* 0x0000109000017945 */ /* 0x000fe80003800000 */
[----:B------:R-:W-:-:S13]  /*8650*/  ISETP.GE.OR P3, PT, R53, R120, P0 ;  /* 0x000000783500720c */ /* 0x000fda0000766670 */
[----:B------:R-:W-:Y:S05]  /*8660*/  @P3 BRA `(.L_x_5811) ;  /* 0x0000001000183947 */ /* 0x000fea0003800000 */
[----:B------:R-:W3:Y:S01]  /*8670*/  LDL R54, [R1+0x68] ;  /* 0x0000680001367983 */ /* 0x000ee20000100800 */
[-C--:B--2---:R-:W-:Y:S01]  /*8680*/  IMAD R52, R124, R130.reuse, RZ ;  /* 0x000000827c347224 */ /* 0x084fe200078e02ff */
[----:B------:R-:W-:Y:S01]  /*8690*/  ISETP.NE.AND P6, PT, R0, RZ, PT ;  /* 0x000000ff0000720c */ /* 0x000fe20003fc5270 */
[C---:B------:R-:W-:Y:S01]  /*86a0*/  IMAD.WIDE.U32 R84, R53.reuse, R130, R128 ;  /* 0x0000008235547225 */ /* 0x040fe200078e0080 */
[----:B------:R-:W-:Y:S03]  /*86b0*/  BSSY B2, `(.L_x_5812) ;  /* 0x00000f6000027945 */ /* 0x000fe60003800000 */
[----:B------:R-:W-:Y:S01]  /*86c0*/  IMAD R53, R53, R131, R52 ;  /* 0x0000008335357224 */ /* 0x000fe200078e0234 */
[----:B------:R-:W-:Y:S01]  /*86d0*/  SEL R52, R121, R148, !P6 ;  /* 0x0000009479347207 */ /* 0x000fe20007000000 */
[----:B------:R-:W-:Y:S01]  /*86e0*/  VIADD R55, R228, 0x40 ;  /* 0x00000040e4377836 */ /* 0x000fe20000000000 */
[----:B------:R-:W-:Y:S01]  /*86f0*/  IADD3 R87, P3, P4, R46, R84, R27 ;  /* 0x000000542e577210 */ /* 0x000fe20007c7e01b */
[----:B------:R-:W-:Y:S01]  /*8700*/  VIADD R56, R228, 0x40 ;  /* 0x00000040e4387836 */ /* 0x000fe20000000000 */
[----:B------:R-:W-:Y:S01]  /*8710*/  IADD3 R86, R85, R53, RZ ;  /* 0x0000003555567210 */ /* 0x000fe20007ffe0ff */
[----:B------:R-:W-:Y:S01]  /*8720*/  IMAD.SHL.U32 R55, R55, 0x80, RZ ;  /* 0x0000008037377824 */ /* 0x000fe200078e00ff */
[----:B------:R-:W-:Y:S01]  /*8730*/  SHF.R.S32.HI R53, RZ, 0x1f, R52 ;  /* 0x0000001fff357819 */ /* 0x000fe20000011434 */
[----:B------:R-:W-:Y:S01]  /*8740*/  IMAD.SHL.U32 R56, R56, 0x80, RZ ;  /* 0x0000008038387824 */ /* 0x000fe200078e00ff */
[----:B------:R-:W-:-:S02]  /*8750*/  IADD3.X R90, R21, R86, R26, P3, P4 ;  /* 0x00000056155a7210 */ /* 0x000fc40001fe841a */
[----:B------:R-:W-:Y:S02]  /*8760*/  LEA.HI R53, R53, R52, RZ, 0x5 ;  /* 0x0000003435357211 */ /* 0x000fe400078f28ff */
[----:B------:R-:W-:Y:S02]  /*8770*/  LOP3.LUT R55, R55, 0x380, RZ, 0xc0, !PT ;  /* 0x0000038037377812 */ /* 0x000fe400078ec0ff */
[----:B------:R-:W-:Y:S02]  /*8780*/  LEA.HI.SX32 R53, R53, R28, 0x1b ;  /* 0x0000001c35357211 */ /* 0x000fe400078fdaff */
[----:B------:R-:W-:Y:S02]  /*8790*/  LOP3.LUT R56, R56, 0x380, RZ, 0xc0, !PT ;  /* 0x0000038038387812 */ /* 0x000fe400078ec0ff */
[----:B------:R-:W-:Y:S01]  /*87a0*/  SHF.L.U32 R89, R53, 0x4, RZ ;  /* 0x0000000435597819 */ /* 0x000fe200000006ff */
[----:B------:R-:W-:Y:S01]  /*87b0*/  IMAD R53, R17, 0x7000, R115 ;  /* 0x0000700011357824 */ /* 0x000fe200078e0273 */
[----:B------:R-:W-:-:S02]  /*87c0*/  SHF.R.U32.HI R55, RZ, 0x3, R55 ;  /* 0x00000003ff377819 */ /* 0x000fc40000011637 */
[----:B------:R-:W-:Y:S01]  /*87d0*/  LOP3.LUT R52, R56, 0x70, R89, 0xf8, !PT ;  /* 0x0000007038347812 */ /* 0x000fe200078ef859 */
[----:B------:R-:W-:-:S03]  /*87e0*/  IMAD.IADD R53, R16, 0x1, R53 ;  /* 0x0000000110357824 */ /* 0x000fc600078e0235 */
[----:B------:R-:W-:-:S05]  /*87f0*/  LOP3.LUT R52, R52, R55, RZ, 0x3c, !PT ;  /* 0x0000003734347212 */ /* 0x000fca00078e3cff */
[----:B---3--:R-:W-:-:S04]  /*8800*/  IMAD.IADD R52, R54, 0x1, R52 ;  /* 0x0000000136347824 */ /* 0x008fc800078e0234 */
[----:B------:R-:W-:-:S04]  /*8810*/  IMAD R55, R17, 0x7000, R52 ;  /* 0x0000700011377824 */ /* 0x000fc800078e0234 */
[----:B------:R-:W-:Y:S02]  /*8820*/  IMAD.IADD R56, R16, 0x1, R55 ;  /* 0x0000000110387824 */ /* 0x000fe400078e0237 */
[----:B------:R-:W1:Y:S04]  /*8830*/  LDS.128 R52, [R53+0x20400] ;  /* 0x0204000035347984 */ /* 0x000e680000000c00 */
[----:B------:R-:W2:Y:S01]  /*8840*/  LDS.128 R56, [R56+0x20400] ;  /* 0x0204000038387984 */ /* 0x000ea20000000c00 */
[----:B------:R-:W-:Y:S05]  /*8850*/  @P2 BRA `(.L_x_5813) ;  /* 0x0000000c006c2947 */ /* 0x000fea0003800000 */
[----:B------:R-:W-:Y:S01]  /*8860*/  SHF.R.U32.HI R164, RZ, 0x8, R61 ;  /* 0x00000008ffa47819 */ /* 0x000fe2000001163d */
[----:B-1----:R-:W-:Y:S01]  /*8870*/  IMAD.MOV.U32 R60, RZ, RZ, R53 ;  /* 0x000000ffff3c7224 */ /* 0x002fe200078e0035 */
[----:B------:R-:W-:Y:S02]  /*8880*/  LOP3.LUT R62, R61, 0xff, RZ, 0xc0, !PT ;  /* 0x000000ff3d3e7812 */ /* 0x000fe400078ec0ff */
[----:B------:R-:W-:Y:S02]  /*8890*/  SHF.R.U32.HI R163, RZ, 0x18, R61 ;  /* 0x00000018ffa37819 */ /* 0x000fe4000001163d */
[----:B------:R-:W-:Y:S01]  /*88a0*/  MOV R64, R52 ;  /* 0x0000003400407202 */ /* 0x000fe20000000f00 */
[----:B------:R-:W-:Y:S01]  /*88b0*/  IMAD.SHL.U32 R52, R164, 0x100, RZ ;  /* 0x00000100a4347824 */ /* 0x000fe200078e00ff */
[----:B------:R-:W-:Y:S02]  /*88c0*/  SHF.R.U32.HI R161, RZ, 0x8, R63 ;  /* 0x00000008ffa17819 */ /* 0x000fe4000001163f */
[----:B------:R-:W-:-:S02]  /*88d0*/  PRMT R53, R163, 0x654, R62 ;  /* 0x00000654a3357816 */ /* 0x000fc4000000003e */
[--C-:B------:R-:W-:Y:S02]  /*88e0*/  SHF.R.U32.HI R162, RZ, 0x10, R63.reuse ;  /* 0x00000010ffa27819 */ /* 0x100fe4000001163f */
[----:B------:R-:W-:Y:S02]  /*88f0*/  LOP3.LUT R66, R63, 0xff, RZ, 0xc0, !PT ;  /* 0x000000ff3f427812 */ /* 0x000fe400078ec0ff */
[----:B------:R-:W-:Y:S02]  /*8900*/  SHF.R.U32.HI R63, RZ, 0x18, R63 ;  /* 0x00000018ff3f7819 */ /* 0x000fe4000001163f */
[----:B------:R-:W-:Y:S01]  /*8910*/  LOP3.LUT R53, R53, 0xff00, R52, 0xf8, !PT ;  /* 0x0000ff0035357812 */ /* 0x000fe200078ef834 */
[----:B------:R-:W-:Y:S01]  /*8920*/  IMAD.SHL.U32 R52, R161, 0x100, RZ ;  /* 0x00000100a1347824 */ /* 0x000fe200078e00ff */
[----:B------:R-:W-:Y:S01]  /*8930*/  SHF.R.U32.HI R165, RZ, 0x10, R61 ;  /* 0x00000010ffa57819 */ /* 0x000fe2000001163d */
[----:B------:R-:W-:Y:S01]  /*8940*/  IMAD.MOV.U32 R61, RZ, RZ, R54 ;  /* 0x000000ffff3d7224 */ /* 0x000fe200078e0036 */
[----:B------:R-:W-:-:S02]  /*8950*/  SHF.R.U32.HI R160, RZ, 0x10, R65 ;  /* 0x00000010ffa07819 */ /* 0x000fc40000011641 */
[--C-:B------:R-:W-:Y:S01]  /*8960*/  SHF.R.U32.HI R158, RZ, 0x8, R65.reuse ;  /* 0x00000008ff9e7819 */ /* 0x100fe20000011641 */
[----:B------:R-:W-:Y:S01]  /*8970*/  IMAD.U32 R54, R165, 0x10000, RZ ;  /* 0x00010000a5367824 */ /* 0x000fe200078e00ff */
[----:B------:R-:W-:Y:S02]  /*8980*/  LOP3.LUT R88, R65, 0xff, RZ, 0xc0, !PT ;  /* 0x000000ff41587812 */ /* 0x000fe400078ec0ff */
[----:B------:R-:W-:Y:S01]  /*8990*/  SHF.R.U32.HI R159, RZ, 0x18, R65 ;  /* 0x00000018ff9f7819 */ /* 0x000fe20000011641 */
[----:B--2---:R-:W-:Y:S01]  /*89a0*/  IMAD.MOV.U32 R65, RZ, RZ, R56 ;  /* 0x000000ffff417224 */ /* 0x004fe200078e0038 */
[--C-:B------:R-:W-:Y:S02]  /*89b0*/  SHF.R.U32.HI R137, RZ, 0x8, R67.reuse ;  /* 0x00000008ff897819 */ /* 0x100fe40000011643 */
[----:B------:R-:W-:Y:S02]  /*89c0*/  PRMT R63, R63, 0x654, R66 ;  /* 0x000006543f3f7816 */ /* 0x000fe40000000042 */
[----:B------:R-:W-:Y:S01]  /*89d0*/  LOP3.LUT R91, R67, 0xff, RZ, 0xc0, !PT ;  /* 0x000000ff435b7812 */ /* 0x000fe200078ec0ff */
[----:B------:R-:W-:Y:S01]  /*89e0*/  IMAD.SHL.U32 R62, R137, 0x100, RZ ;  /* 0x00000100893e7824 */ /* 0x000fe200078e00ff */
[----:B------:R-:W-:-:S02]  /*89f0*/  SHF.R.U32.HI R136, RZ, 0x18, R67 ;  /* 0x00000018ff887819 */ /* 0x000fc40000011643 */
[----:B------:R-:W-:Y:S02]  /*8a00*/  SHF.R.U32.HI R157, RZ, 0x10, R67 ;  /* 0x00000010ff9d7819 */ /* 0x000fe40000011643 */
[----:B------:R-:W-:Y:S01]  /*8a10*/  LOP3.LUT R63, R63, 0xff00, R52, 0xf8, !PT ;  /* 0x0000ff003f3f7812 */ /* 0x000fe200078ef834 */
[----:B------:R-:W-:Y:S01]  /*8a20*/  IMAD.U32 R52, R162, 0x10000, RZ ;  /* 0x00010000a2347824 */ /* 0x000fe200078e00ff */
[----:B------:R-:W-:Y:S02]  /*8a30*/  PRMT R67, R159, 0x654, R88 ;  /* 0x000006549f437816 */ /* 0x000fe40000000058 */
        /* <DEDUP_REMOVED lines=11> */
[----:B------:R-:W-:Y:S01]  /*8af0*/  LOP3.LUT R52, R63, 0xff0000, R52, 0xf8, !PT ;  /* 0x00ff00003f347812 */ /* 0x000fe200078ef834 */
[----:B------:R-:W-:Y:S01]  /*8b00*/  HADD2.F32 R63, -RZ, R88.H0_H0 ;  /* 0x20000058ff3f7230 */ /* 0x000fe20000004100 */
[----:B------:R-:W-:Y:S01]  /*8b10*/  F2FP.F16.E4M3.UNPACK_B R67, R154.H1 ;  /* 0x0000009aff43723e */ /* 0x000fe200030006ff */
[----:B------:R-:W-:Y:S01]  /*8b20*/  HADD2.F32 R136, -RZ, R136.H1_H1 ;  /* 0x30000088ff887230 */ /* 0x000fe20000004100 */
[----:B------:R-:W-:Y:S01]  /*8b30*/  SHF.L.U32 R157, R157, 0x10, RZ ;  /* 0x000000109d9d7819 */ /* 0x000fe200000006ff */
[-C--:B------:R-:W-:Y:S01]  /*8b40*/  FMUL.FTZ R160, R62, R53.reuse ;  /* 0x000000353ea07220 */ /* 0x080fe20000410000 */
[----:B------:R-:W-:Y:S01]  /*8b50*/  FMUL.FTZ R159, R63, R53 ;  /* 0x000000353f9f7220 */ /* 0x000fe20000410000 */
[--C-:B------:R-:W-:Y:S01]  /*8b60*/  HADD2.F32 R91, -RZ, R67.reuse.H0_H0 ;  /* 0x20000043ff5b7230 */ /* 0x100fe20000004100 */
[----:B------:R-:W-:Y:S01]  /*8b70*/  LOP3.LUT R53, R158, 0xff0000, R157, 0xf8, !PT ;  /* 0x00ff00009e357812 */ /* 0x000fe200078ef89d */
[----:B------:R-:W-:Y:S01]  /*8b80*/  HADD2.F32 R158, -RZ, R67.H1_H1 ;  /* 0x30000043ff9e7230 */ /* 0x000fe20000004100 */
[----:B------:R-:W-:Y:S01]  /*8b90*/  LOP3.LUT R56, R137, 0xff0000, R56, 0xf8, !PT ;  /* 0x00ff000089387812 */ /* 0x000fe200078ef838 */
[----:B------:R-:W-:-:S02]  /*8ba0*/  HADD2.F32 R67, -RZ, R66.H1_H1 ;  /* 0x30000042ff437230 */ /* 0x000fc40000004100 */
[-C--:B------:R-:W-:Y:S01]  /*8bb0*/  FFMA.FTZ R62, R62, R91.reuse, -R159 ;  /* 0x0000005b3e3e7223 */ /* 0x080fe2000001089f */
[----:B------:R-:W-:Y:S01]  /*8bc0*/  FFMA.FTZ R63, R63, R91, R160 ;  /* 0x0000005b3f3f7223 */ /* 0x000fe200000100a0 */
[----:B------:R-:W-:Y:S01]  /*8bd0*/  HADD2.F32 R137, -RZ, R88.H1_H1 ;  /* 0x30000058ff897230 */ /* 0x000fe20000004100 */
[----:B------:R-:W-:Y:S01]  /*8be0*/  F2FP.F16.E4M3.UNPACK_B R156, R156 ;  /* 0x0000009cff9c723e */ /* 0x000fe200020006ff */
[----:B------:R-:W-:Y:S01]  /*8bf0*/  FMUL.FTZ R160, R67, R136 ;  /* 0x0000008843a07220 */ /* 0x000fe20000410000 */
[----:B------:R-:W-:Y:S02]  /*8c00*/  F2FP.F16.E4M3.UNPACK_B R91, R65 ;  /* 0x00000041ff5b723e */ /* 0x000fe400020006ff */
[----:B------:R-:W-:Y:S01]  /*8c10*/  F2FP.F16.E4M3.UNPACK_B R88, R64 ;  /* 0x00000040ff58723e */ /* 0x000fe200020006ff */
[----:B------:R-:W-:Y:S01]  /*8c20*/  FMUL.FTZ R64, R137, R136 ;  /* 0x0000008889407220 */ /* 0x000fe20000410000 */
[----:B------:R-:W-:Y:S01]  /*8c30*/  F2FP.F16.E4M3.UNPACK_B R154, R154 ;  /* 0x0000009aff9a723e */ /* 0x000fe200020006ff */
[----:B------:R-:W-:-:S02]  /*8c40*/  HADD2.F32 R157, -RZ, R156.H0_H0 ;  /* 0x2000009cff9d7230 */ /* 0x000fc40000004100 */
[--C-:B------:R-:W-:Y:S02]  /*8c50*/  HADD2.F32 R136, -RZ, R91.reuse.H0_H0 ;  /* 0x2000005bff887230 */ /* 0x100fe40000004100 */
        /* <DEDUP_REMOVED lines=11> */
[----:B------:R-:W-:Y:S01]  /*8d10*/  HADD2.F32 R157, -RZ, R154.H1_H1 ;  /* 0x3000009aff9d7230 */ /* 0x000fe20000004100 */
[----:B------:R-:W-:Y:S01]  /*8d20*/  F2FP.F16.E4M3.UNPACK_B R159, R155.H1 ;  /* 0x0000009bff9f723e */ /* 0x000fe200030006ff */
[----:B------:R-:W-:Y:S01]  /*8d30*/  FMUL.FTZ R91, R137, R156 ;  /* 0x0000009c895b7220 */ /* 0x000fe20000410000 */
[----:B------:R-:W-:Y:S01]  /*8d40*/  F2FP.F16.E4M3.UNPACK_B R154, R58.H1 ;  /* 0x0000003aff9a723e */ /* 0x000fe200030006ff */
[----:B------:R-:W-:Y:S01]  /*8d50*/  FMUL.FTZ R162, R88, R156 ;  /* 0x0000009c58a27220 */ /* 0x000fe20000410000 */
[----:B------:R-:W-:Y:S01]  /*8d60*/  F2FP.F16.E4M3.UNPACK_B R158, R153.H1 ;  /* 0x00000099ff9e723e */ /* 0x000fe200030006ff */
[----:B------:R-:W-:Y:S01]  /*8d70*/  HADD2.F32 R160, -RZ, R159.H0_H0 ;  /* 0x2000009fffa07230 */ /* 0x000fe20000004100 */
[----:B------:R-:W-:Y:S01]  /*8d80*/  F2FP.F16.E4M3.UNPACK_B R136, R61.H1 ;  /* 0x0000003dff88723e */ /* 0x000fe200030006ff */
[----:B------:R-:W-:-:S02]  /*8d90*/  HADD2.F32 R156, -RZ, R154.H0_H0 ;  /* 0x2000009aff9c7230 */ /* 0x000fc40000004100 */
[-C--:B------:R-:W-:Y:S01]  /*8da0*/  FFMA.FTZ R91, R88, R157.reuse, -R91 ;  /* 0x0000009d585b7223 */ /* 0x080fe2000001085b */
[----:B------:R-:W-:Y:S01]  /*8db0*/  FFMA.FTZ R88, R137, R157, R162 ;  /* 0x0000009d89587223 */ /* 0x000fe200000100a2 */
[----:B------:R-:W-:Y:S01]  /*8dc0*/  HADD2.F32 R157, -RZ, R158.H0_H0 ;  /* 0x2000009eff9d7230 */ /* 0x000fe20000004100 */
[----:B------:R-:W-:Y:S01]  /*8dd0*/  F2FP.F16.E4M3.UNPACK_B R155, R155 ;  /* 0x0000009bff9b723e */ /* 0x000fe200020006ff */
[----:B------:R-:W-:Y:S02]  /*8de0*/  HADD2.F32 R137, -RZ, R136.H0_H0 ;  /* 0x20000088ff897230 */ /* 0x000fe40000004100 */
[-C--:B------:R-:W-:Y:S01]  /*8df0*/  FMUL.FTZ R162, R156, R160.reuse ;  /* 0x000000a09ca27220 */ /* 0x080fe20000410000 */
[----:B------:R-:W-:Y:S01]  /*8e00*/  HADD2.F32 R159, -RZ, R159.H1_H1 ;  /* 0x3000009fff9f7230 */ /* 0x000fe20000004100 */
[----:B------:R-:W-:Y:S01]  /*8e10*/  F2FP.F16.E4M3.UNPACK_B R61, R61 ;  /* 0x0000003dff3d723e */ /* 0x000fe200020006ff */
[----:B------:R-:W-:Y:S02]  /*8e20*/  HADD2.F32 R154, -RZ, R154.H1_H1 ;  /* 0x3000009aff9a7230 */ /* 0x000fe40000004100 */
[C---:B------:R-:W-:Y:S01]  /*8e30*/  FMUL.FTZ R161, R137.reuse, R160 ;  /* 0x000000a089a17220 */ /* 0x040fe20000410000 */
[----:B------:R-:W-:Y:S01]  /*8e40*/  FFMA.FTZ R162, R137, R157, -R162 ;  /* 0x0000009d89a27223 */ /* 0x000fe200000108a2 */
[----:B------:R-:W-:Y:S01]  /*8e50*/  HADD2.F32 R136, -RZ, R136.H1_H1 ;  /* 0x30000088ff887230 */ /* 0x000fe20000004100 */
[----:B------:R-:W-:Y:S01]  /*8e60*/  F2FP.F16.E4M3.UNPACK_B R153, R153 ;  /* 0x00000099ff99723e */ /* 0x000fe200020006ff */
[----:B------:R-:W-:-:S02]  /*8e70*/  HADD2.F32 R137, -RZ, R158.H1_H1 ;  /* 0x3000009eff897230 */ /* 0x000fc40000004100 */
[----:B------:R-:W-:Y:S01]  /*8e80*/  FMUL.FTZ R163, R154, R159 ;  /* 0x0000009f9aa37220 */ /* 0x000fe20000410000 */
[----:B------:R-:W-:Y:S01]  /*8e90*/  FFMA.FTZ R161, R156, R157, R161 ;  /* 0x0000009d9ca17223 */ /* 0x000fe200000100a1 */
[C---:B------:R-:W-:Y:S01]  /*8ea0*/  FMUL.FTZ R159, R136.reuse, R159 ;  /* 0x0000009f889f7220 */ /* 0x040fe20000410000 */
[--C-:B------:R-:W-:Y:S02]  /*8eb0*/  HADD2.F32 R156, -RZ, R155.reuse.H0_H0 ;  /* 0x2000009bff9c7230 */ /* 0x100fe40000004100 */
[-C--:B------:R-:W-:Y:S01]  /*8ec0*/  FFMA.FTZ R163, R136, R137.reuse, -R163 ;  /* 0x0000008988a37223 */ /* 0x080fe200000108a3 */
[----:B------:R-:W-:Y:S01]  /*8ed0*/  F2FP.F16.E4M3.UNPACK_B R136, R58 ;  /* 0x0000003aff88723e */ /* 0x000fe200020006ff */
[----:B------:R-:W-:Y:S01]  /*8ee0*/  FFMA.FTZ R160, R154, R137, R159 ;  /* 0x000000899aa07223 */ /* 0x000fe2000001009f */
[----:B------:R-:W-:Y:S01]  /*8ef0*/  HADD2.F32 R155, -RZ, R155.H1_H1 ;  /* 0x3000009bff9b7230 */ /* 0x000fe20000004100 */
[----:B------:R-:W-:Y:S01]  /*8f00*/  F2FP.SATFINITE.E4M3.F32.PACK_AB_MERGE_C R62, R65, R62, RZ ;  /* 0x0000003e413e723e */ /* 0x000fe200048070ff */
[--C-:B------:R-:W-:Y:S01]  /*8f10*/  HADD2.F32 R58, -RZ, R61.reuse.H0_H0 ;  /* 0x2000003dff3a7230 */ /* 0x100fe20000004100 */
[----:B------:R-:W-:Y:S01]  /*8f20*/  F2FP.SATFINITE.E4M3.F32.PACK_AB_MERGE_C R64, R64, R63, RZ ;  /* 0x0000003f4040723e */ /* 0x000fe200048070ff */
[--C-:B------:R-:W-:Y:S01]  /*8f30*/  HADD2.F32 R137, -RZ, R136.reuse.H0_H0 ;  /* 0x20000088ff897230 */ /* 0x100fe20000004100 */
[----:B------:R-:W-:Y:S01]  /*8f40*/  F2FP.SATFINITE.E4M3.F32.PACK_AB_MERGE_C R63, R91, R66, R62 ;  /* 0x000000425b3f723e */ /* 0x000fe2000480703e */
[----:B------:R-:W-:Y:S01]  /*8f50*/  HADD2.F32 R136, -RZ, R136.H1_H1 ;  /* 0x30000088ff887230 */ /* 0x000fe20000004100 */
[----:B------:R-:W-:Y:S01]  /*8f60*/  F2FP.F16.E4M3.UNPACK_B R66, R56 ;  /* 0x00000038ff42723e */ /* 0x000fe200020006ff */
[----:B------:R-:W-:-:S02]  /*8f70*/  HADD2.F32 R61, -RZ, R61.H1_H1 ;  /* 0x3000003dff3d7230 */ /* 0x000fc40000004100 */
[-C--:B------:R-:W-:Y:S01]  /*8f80*/  FMUL.FTZ R157, R137, R156.reuse ;  /* 0x0000009c899d7220 */ /* 0x080fe20000410000 */
[--C-:B------:R-:W-:Y:S02]  /*8f90*/  HADD2.F32 R154, -RZ, R153.reuse.H0_H0 ;  /* 0x20000099ff9a7230 */ /* 0x100fe40000004100 */
[-C--:B------:R-:W-:Y:S01]  /*8fa0*/  FMUL.FTZ R158, R136, R155.reuse ;  /* 0x0000009b889e7220 */ /* 0x080fe20000410000 */
[----:B------:R-:W-:Y:S02]  /*8fb0*/  HADD2.F32 R153, -RZ, R153.H1_H1 ;  /* 0x30000099ff997230 */ /* 0x000fe40000004100 */
[----:B------:R-:W-:Y:S01]  /*8fc0*/  FMUL.FTZ R155, R61, R155 ;  /* 0x0000009b3d9b7220 */ /* 0x000fe20000410000 */
[C---:B------:R-:W-:Y:S01]  /*8fd0*/  FMUL.FTZ R156, R58.reuse, R156 ;  /* 0x0000009c3a9c7220 */ /* 0x040fe20000410000 */
[----:B------:R-:W-:Y:S01]  /*8fe0*/  F2FP.F16.E4M3.UNPACK_B R65, R60 ;  /* 0x0000003cff41723e */ /* 0x000fe200020006ff */
[-C--:B------:R-:W-:Y:S01]  /*8ff0*/  FFMA.FTZ R157, R58, R154.reuse, -R157 ;  /* 0x0000009a3a9d7223 */ /* 0x080fe2000001089d */
[----:B------:R-:W-:Y:S01]  /*9000*/  FFMA.FTZ R155, R136, R153, R155 ;  /* 0x00000099889b7223 */ /* 0x000fe2000001009b */
[----:B------:R-:W-:Y:S01]  /*9010*/  F2FP.F16.E4M3.UNPACK_B R136, R57 ;  /* 0x00000039ff88723e */ /* 0x000fe200020006ff */
[----:B------:R-:W-:Y:S01]  /*9020*/  FFMA.FTZ R58, R137, R154, R156 ;  /* 0x0000009a893a7223 */ /* 0x000fe2000001009c */
[----:B------:R-:W-:Y:S01]  /*9030*/  F2FP.SATFINITE.E4M3.F32.PACK_AB_MERGE_C R62, R88, R67, R64 ;  /* 0x00000043583e723e */ /* 0x000fe20004807040 */
[----:B------:R-:W-:Y:S01]  /*9040*/  HADD2.F32 R137, -RZ, R66.H0_H0 ;  /* 0x20000042ff897230 */ /* 0x000fe20000004100 */
[----:B------:R-:W-:Y:S01]  /*9050*/  F2FP.F16.E4M3.UNPACK_B R88, R54 ;  /* 0x00000036ff58723e */ /* 0x000fe200020006ff */
[----:B------:R-:W-:-:S02]  /*9060*/  HADD2.F32 R67, -RZ, R136.H0_H0 ;  /* 0x20000088ff437230 */ /* 0x000fc40000004100 */
[----:B------:R-:W-:Y:S01]  /*9070*/  FFMA.FTZ R158, R61, R153, -R158 ;  /* 0x000000993d9e7223 */ /* 0x000fe2000001089e */
[--C-:B------:R-:W-:Y:S01]  /*9080*/  HADD2.F32 R64, -RZ, R65.reuse.H0_H0 ;  /* 0x20000041ff407230 */ /* 0x100fe20000004100 */
[----:B------:R-:W-:Y:S01]  /*9090*/  F2FP.F16.E4M3.UNPACK_B R60, R60.H1 ;  /* 0x0000003cff3c723e */ /* 0x000fe200030006ff */
[----:B------:R-:W-:Y:S02]  /*90a0*/  HADD2.F32 R91, -RZ, R88.H0_H0 ;  /* 0x20000058ff5b7230 */ /* 0x000fe40000004100 */
[-C--:B------:R-:W-:Y:S01]  /*90b0*/  FMUL.FTZ R153, R67, R137.reuse ;  /* 0x0000008943997220 */ /* 0x080fe20000410000 */
[----:B------:R-:W-:Y:S02]  /*90c0*/  HADD2.F32 R136, -RZ, R136.H1_H1 ;  /* 0x30000088ff887230 */ /* 0x000fe40000004100 */
[C---:B------:R-:W-:Y:S01]  /*90d0*/  FMUL.FTZ R154, R64.reuse, R137 ;  /* 0x00000089409a7220 */ /* 0x040fe20000410000 */
[----:B------:R-:W-:Y:S02]  /*90e0*/  HADD2.F32 R137, -RZ, R66.H1_H1 ;  /* 0x30000042ff897230 */ /* 0x000fe40000004100 */
[----:B------:R-:W-:Y:S01]  /*90f0*/  FFMA.FTZ R64, R64, R91, -R153 ;  /* 0x0000005b40407223 */ /* 0x000fe20000010899 */
[----:B------:R-:W-:-:S02]  /*9100*/  HADD2.F32 R66, -RZ, R65.H1_H1 ;  /* 0x30000041ff427230 */ /* 0x000fc40000004100 */
        /* <DEDUP_REMOVED lines=9> */
[----:B------:R-:W-:Y:S01]  /*91a0*/  HADD2.F32 R91, -RZ, R88.H0_H0 ;  /* 0x20000058ff5b7230 */ /* 0x000fe20000004100 */
[----:B------:R-:W-:Y:S01]  /*91b0*/  F2FP.SATFINITE.E4M3.F32.PACK_AB_MERGE_C R160, R160, R161, RZ ;  /* 0x000000a1a0a0723e */ /* 0x000fe200048070ff */
[----:B------:R-:W-:Y:S01]  /*91c0*/  HADD2.F32 R136, -RZ, R137.H0_H0 ;  /* 0x20000089ff887230 */ /* 0x000fe20000004100 */
[----:B------:R-:W-:Y:S01]  /*91d0*/  F2FP.SATFINITE.E4M3.F32.PACK_AB_MERGE_C R61, R163, R162, RZ ;  /* 0x000000a2a33d723e */ /* 0x000fe200048070ff */
[----:B------:R-:W-:Y:S01]  /*91e0*/  HADD2.F32 R66, -RZ, R60.H0_H0 ;  /* 0x2000003cff427230 */ /* 0x000fe20000004100 */
[----:B------:R-:W-:Y:S01]  /*91f0*/  F2FP.SATFINITE.E4M3.F32.PACK_AB_MERGE_C R58, R155, R58, R160 ;  /* 0x0000003a9b3a723e */ /* 0x000fe200048070a0 */
[----:B------:R-:W-:-:S02]  /*9200*/  HADD2.F32 R88, -RZ, R88.H1_H1 ;  /* 0x30000058ff587230 */ /* 0x000fc40000004100 */
[-C--:B------:R-:W-:Y:S01]  /*9210*/  FMUL.FTZ R153, R91, R136.reuse ;  /* 0x000000885b997220 */ /* 0x080fe20000410000 */
[----:B------:R-:W-:Y:S02]  /*9220*/  HADD2.F32 R137, -RZ, R137.H1_H1 ;  /* 0x30000089ff897230 */ /* 0x000fe40000004100 */
[----:B------:R-:W-:Y:S01]  /*9230*/  FMUL.FTZ R154, R66, R136 ;  /* 0x00000088429a7220 */ /* 0x000fe20000410000 */
[----:B------:R-:W-:Y:S01]  /*9240*/  HADD2.F32 R67, -RZ, R60.H1_H1 ;  /* 0x3000003cff437230 */ /* 0x000fe20000004100 */
[----:B------:R-:W-:Y:S01]  /*9250*/  F2FP.F16.E4M3.UNPACK_B R155, R53 ;  /* 0x00000035ff9b723e */ /* 0x000fe200020006ff */
[--C-:B------:R-:W-:Y:S02]  /*9260*/  HADD2.F32 R60, -RZ, R54.reuse.H0_H0 ;  /* 0x20000036ff3c7230 */ /* 0x100fe40000004100 */
[-C--:B------:R-:W-:Y:S01]  /*9270*/  FMUL.FTZ R156, R88, R137.reuse ;  /* 0x00000089589c7220 */ /* 0x080fe20000410000 */
[----:B------:R-:W-:Y:S02]  /*9280*/  HADD2.F32 R136, -RZ, R54.H1_H1 ;  /* 0x30000036ff887230 */ /* 0x000fe40000004100 */
[----:B------:R-:W-:Y:S01]  /*9290*/  FMUL.FTZ R137, R67, R137 ;  /* 0x0000008943897220 */ /* 0x000fe20000410000 */
[----:B------:R-:W-:Y:S01]  /*92a0*/  F2FP.SATFINITE.E4M3.F32.PACK_AB_MERGE_C R61, R158, R157, R61 ;  /* 0x0000009d9e3d723e */ /* 0x000fe2000480703d */
[-C--:B------:R-:W-:Y:S01]  /*92b0*/  FFMA.FTZ R54, R66, R60.reuse, -R153 ;  /* 0x0000003c42367223 */ /* 0x080fe20000010899 */
[----:B------:R-:W-:Y:S01]  /*92c0*/  FFMA.FTZ R60, R91, R60, R154 ;  /* 0x0000003c5b3c7223 */ /* 0x000fe2000001009a */
[----:B------:R-:W-:Y:S01]  /*92d0*/  F2FP.F16.E4M3.UNPACK_B R91, R59 ;  /* 0x0000003bff5b723e */ /* 0x000fe200020006ff */
[-C--:B------:R-:W-:Y:S01]  /*92e0*/  FFMA.FTZ R159, R67, R136.reuse, -R156 ;  /* 0x00000088439f7223 */ /* 0x080fe2000001089c */
[----:B------:R-:W-:Y:S01]  /*92f0*/  F2FP.F16.E4M3.UNPACK_B R66, R55 ;  /* 0x00000037ff42723e */ /* 0x000fe200020006ff */
        /* <DEDUP_REMOVED lines=13> */
[----:B------:R-:W-:Y:S01]  /*93d0*/  FMUL.FTZ R157, R59, R157 ;  /* 0x0000009d3b9d7220 */ /* 0x000fe20000410000 */
[----:B------:R-:W-:Y:S02]  /*93e0*/  HADD2.F32 R67, -RZ, R55.H0_H0 ;  /* 0x20000037ff437230 */ /* 0x000fe40000004100 */
[----:B------:R-:W-:Y:S01]  /*93f0*/  FMUL.FTZ R162, R52, R158 ;  /* 0x0000009e34a27220 */ /* 0x000fe20000410000 */
[----:B------:R-:W-:Y:S02]  /*9400*/  HADD2.F32 R154, -RZ, R137.H0_H0 ;  /* 0x20000089ff9a7230 */ /* 0x000fe40000004100 */
[----:B------:R-:W-:Y:S01]  /*9410*/  FFMA.FTZ R157, R136, R153, R157 ;  /* 0x00000099889d7223 */ /* 0x000fe2000001009d */
[----:B------:R-:W-:-:S02]  /*9420*/  HADD2.F32 R88, -RZ, R88.H1_H1 ;  /* 0x30000058ff587230 */ /* 0x000fc40000004100 */
[C---:B------:R-:W-:Y:S01]  /*9430*/  FMUL.FTZ R163, R67.reuse, R158 ;  /* 0x0000009e43a37220 */ /* 0x040fe20000410000 */
        /* <DEDUP_REMOVED lines=15> */
[C---:B------:R-:W-:Y:S01]  /*9530*/  FMUL.FTZ R52, R66.reuse, R155 ;  /* 0x0000009b42347220 */ /* 0x040fe20000410000 */
[----:B------:R-:W-:Y:S01]  /*9540*/  F2FP.SATFINITE.E4M3.F32.PACK_AB_MERGE_C R54, R159, R54, RZ ;  /* 0x000000369f36723e */ /* 0x000fe200048070ff */
[-C--:B------:R-:W-:Y:S01]  /*9550*/  FFMA.FTZ R59, R66, R53.reuse, -R59 ;  /* 0x00000035423b7223 */ /* 0x080fe2000001083b */
[----:B------:R-:W-:Y:S01]  /*9560*/  F2FP.SATFINITE.E4M3.F32.PACK_AB_MERGE_C R55, R55, R162, RZ ;  /* 0x000000a23737723e */ /* 0x000fe200048070ff */
[----:B------:R-:W-:Y:S01]  /*9570*/  FFMA.FTZ R52, R91, R53, R52 ;  /* 0x000000355b347223 */ /* 0x000fe20000010034 */
[----:B------:R-:W-:-:S02]  /*9580*/  F2FP.SATFINITE.E4M3.F32.PACK_AB_MERGE_C R60, R161, R60, RZ ;  /* 0x0000003ca13c723e */ /* 0x000fc400048070ff */
[----:B------:R-:W-:Y:S02]  /*9590*/  F2FP.SATFINITE.E4M3.F32.PACK_AB_MERGE_C R88, R88, R163, RZ ;  /* 0x000000a35858723e */ /* 0x000fe400048070ff */
[----:B------:R-:W-:Y:S01]  /*95a0*/  F2FP.SATFINITE.E4M3.F32.PACK_AB_MERGE_C R53, R57, R64, R54 ;  /* 0x000000403935723e */ /* 0x000fe20004807036 */
[----:B------:R-:W-:Y:S01]  /*95b0*/  IMAD.MOV.U32 R54, RZ, RZ, R61 ;  /* 0x000000ffff367224 */ /* 0x000fe200078e003d */
[----:B------:R-:W-:Y:S02]  /*95c0*/  F2FP.SATFINITE.E4M3.F32.PACK_AB_MERGE_C R55, R59, R160, R55 ;  /* 0x000000a03b37723e */ /* 0x000fe40004807037 */
[----:B------:R-:W-:Y:S01]  /*95d0*/  F2FP.SATFINITE.E4M3.F32.PACK_AB_MERGE_C R57, R56, R65, R60 ;  /* 0x000000413839723e */ /* 0x000fe2000480703c */
[----:B------:R-:W-:Y:S01]  /*95e0*/  IMAD.MOV.U32 R56, RZ, RZ, R62 ;  /* 0x000000ffff387224 */ /* 0x000fe200078e003e */
[----:B------:R-:W-:Y:S01]  /*95f0*/  F2FP.SATFINITE.E4M3.F32.PACK_AB_MERGE_C R59, R52, R157, R88 ;  /* 0x0000009d343b723e */ /* 0x000fe20004807058 */
[----:B------:R-:W-:-:S07]  /*9600*/  IMAD.MOV.U32 R52, RZ, RZ, R63 ;  /* 0x000000ffff347224 */ /* 0x000fce00078e003f */
.L_x_5813:
[----:B------:R-:W-:Y:S05]  /*9610*/  BSYNC B2 ;  /* 0x0000000000027941 */ /* 0x000fea0003800000 */
.L_x_5812:
        /* <DEDUP_REMOVED lines=11> */
.L_x_5811:
[----:B------:R-:W-:Y:S05]  /*96d0*/  BSYNC B1 ;  /* 0x0000000000017941 */ /* 0x000fea0003800000 */
.L_x_5810:
        /* <DEDUP_REMOVED lines=12> */
[----:B------:R-:W-:-:S02]  /*97a0*/  IADD3 R63, P3, P4, R46, R60, R27 ;  /* 0x0000003c2e3f7210 */ /* 0x000fc40007c7e01b */
[----:B------:R-:W-:Y:S01]  /*97b0*/  IADD3 R62, R61, R53, RZ ;  /* 0x000000353d3e7210 */ /* 0x000fe20007ffe0ff */
[----:B------:R-:W-:Y:S01]  /*97c0*/  IMAD.SHL.U32 R55, R55, 0x80, RZ ;  /* 0x0000008037377824 */ /* 0x000fe200078e00ff */
[----:B------:R-:W-:Y:S02]  /*97d0*/  SHF.R.S32.HI R53, RZ, 0x1f, R52 ;  /* 0x0000001fff357819 */ /* 0x000fe40000011434 */
[----:B------:R-:W-:Y:S02]  /*97e0*/  IADD3.X R84, R21, R62, R26, P3, P4 ;  /* 0x0000003e15547210 */ /* 0x000fe40001fe841a */
[----:B------:R-:W-:Y:S02]  /*97f0*/  LEA.HI R53, R53, R52, RZ, 0x5 ;  /* 0x0000003435357211 */ /* 0x000fe400078f28ff */
[----:B------:R-:W-:Y:S02]  /*9800*/  LOP3.LUT R55, R55, 0x380, RZ, 0xc0, !PT ;  /* 0x0000038037377812 */ /* 0x000fe400078ec0ff */
[----:B------:R-:W-:-:S05]  /*9810*/  LEA.HI.SX32 R53, R53, R28, 0x1b ;  /* 0x0000001c35357211 */ /* 0x000fca00078fdaff */
[----:B------:R-:W-:-:S05]  /*9820*/  IMAD.SHL.U32 R65, R53, 0x10, RZ ;  /* 0x0000001035417824 */ /* 0x000fca00078e00ff */
[----:B------:R-:W-:-:S04]  /*9830*/  LOP3.LUT R53, R55, 0x70, R65, 0xf8, !PT ;  /* 0x0000007037357812 */ /* 0x000fc800078ef841 */
[----:B------:R-:W-:-:S05]  /*9840*/  LOP3.LUT R53, R53, R142, RZ, 0x3c, !PT ;  /* 0x0000008e35357212 */ /* 0x000fca00078e3cff */
[----:B---3--:R-:W-:Y:S02]  /*9850*/  IMAD.IADD R52, R54, 0x1, R53 ;  /* 0x0000000136347824 */ /* 0x008fe400078e0235 */
[C---:B------:R-:W-:Y:S02]  /*9860*/  IMAD R53, R17.reuse, 0x7000, R114 ;  /* 0x0000700011357824 */ /* 0x040fe400078e0272 */
[----:B------:R-:W-:-:S03]  /*9870*/  IMAD R55, R17, 0x7000, R52 ;  /* 0x0000700011377824 */ /* 0x000fc600078e0234 */
[C---:B------:R-:W-:Y:S01]  /*9880*/  IADD3 R53, R16.reuse, R53, RZ ;  /* 0x0000003510357210 */ /* 0x040fe20007ffe0ff */
[----:B------:R-:W-:-:S05]  /*9890*/  IMAD.IADD R56, R16, 0x1, R55 ;  /* 0x0000000110387824 */ /* 0x000fca00078e0237 */
[----:B------:R-:W1:Y:S04]  /*98a0*/  LDS.128 R52, [R53+0x20400] ;  /* 0x0204000035347984 */ /* 0x000e680000000c00 */
[----:B------:R-:W2:Y:S01]  /*98b0*/  LDS.128 R56, [R56+0x20400] ;  /* 0x0204000038387984 */ /* 0x000ea20000000c00 */
[----:B------:R-:W-:Y:S05]  /*98c0*/  @P2 BRA `(.L_x_5817) ;  /* 0x0000000c00702947 */ /* 0x000fea0003800000 */
[----:B------:R-:W-:Y:S01]  /*98d0*/  SHF.R.U32.HI R137, RZ, 0x8, R69 ;  /* 0x00000008ff897819 */ /* 0x000fe20000011645 */
[----:B-1----:R-:W-:Y:S01]  /*98e0*/  IMAD.MOV.U32 R64, RZ, RZ, R53 ;  /* 0x000000ffff407224 */ /* 0x002fe200078e0035 */
[--C-:B------:R-:W-:Y:S02]  /*98f0*/  SHF.R.U32.HI R154, RZ, 0x18, R69.reuse ;  /* 0x00000018ff9a7819 */ /* 0x100fe40000011645 */
[----:B------:R-:W-:Y:S02]  /*9900*/  LOP3.LUT R67, R69, 0xff, RZ, 0xc0, !PT ;  /* 0x000000ff45437812 */ /* 0x000fe400078ec0ff */
[----:B------:R-:W-:Y:S01]  /*9910*/  SHF.R.U32.HI R136, RZ, 0x10, R69 ;  /* 0x00000010ff887819 */ /* 0x000fe20000011645 */
[----:B------:R-:W-:Y:S01]  /*9920*/  IMAD.MOV.U32 R69, RZ, RZ, R52 ;  /* 0x000000ffff457224 */ /* 0x000fe200078e0034 */
[----:B------:R-:W-:Y:S01]  /*9930*/  SHF.R.U32.HI R89, RZ, 0x18, R73 ;  /* 0x00000018ff597819 */ /* 0x000fe20000011649 */
[----:B------:R-:W-:Y:S01]  /*9940*/  IMAD.SHL.U32 R52, R137, 0x100, RZ ;  /* 0x0000010089347824 */ /* 0x000fe200078e00ff */
[----:B------:R-:W-:-:S02]  /*9950*/  LOP3.LUT R70, R73, 0xff, RZ, 0xc0, !PT ;  /* 0x000000ff49467812 */ /* 0x000fc400078ec0ff */
[--C-:B------:R-:W-:Y:S02]  /*9960*/  SHF.R.U32.HI R86, RZ, 0x8, R73.reuse ;  /* 0x00000008ff567819 */ /* 0x100fe40000011649 */
[----:B------:R-:W-:Y:S02]  /*9970*/  SHF.R.U32.HI R85, RZ, 0x10, R73 ;  /* 0x00000010ff557819 */ /* 0x000fe40000011649 */
[--C-:B------:R-:W-:Y:S02]  /*9980*/  SHF.R.U32.HI R73, RZ, 0x18, R75.reuse ;  /* 0x00000018ff497819 */ /* 0x100fe4000001164b */
[----:B------:R-:W-:Y:S01]  /*9990*/  LOP3.LUT R72, R75, 0xff, RZ, 0xc0, !PT ;  /* 0x000000ff4b487812 */ /* 0x000fe200078ec0ff */
[----:B------:R-:W-:Y:S01]  /*99a0*/  IMAD.U32 R85, R85, 0x10000, RZ ;  /* 0x0001000055557824 */ /* 0x000fe200078e00ff */
[----:B------:R-:W-:Y:S02]  /*99b0*/  SHF.R.U32.HI R74, RZ, 0x8, R75 ;  /* 0x00000008ff4a7819 */ /* 0x000fe4000001164b */
[----:B------:R-:W-:-:S02]  /*99c0*/  SHF.R.U32.HI R90, RZ, 0x8, R71 ;  /* 0x00000008ff5a7819 */ /* 0x000fc40000011647 */
[----:B------:R-:W-:Y:S02]  /*99d0*/  PRMT R67, R154, 0x654, R67 ;  /* 0x000006549a437816 */ /* 0x000fe40000000043 */
[----:B------:R-:W-:Y:S02]  /*99e0*/  SHF.R.U32.HI R91, RZ, 0x18, R71 ;  /* 0x00000018ff5b7819 */ /* 0x000fe40000011647 */
[----:B------:R-:W-:Y:S02]  /*99f0*/  LOP3.LUT R68, R71, 0xff, RZ, 0xc0, !PT ;  /* 0x000000ff47447812 */ /* 0x000fe400078ec0ff */
[----:B------:R-:W-:Y:S01]  /*9a00*/  SHF.R.U32.HI R87, RZ, 0x10, R75 ;  /* 0x00000010ff577819 */ /* 0x000fe2000001164b */
[----:B------:R-:W-:Y:S01]  /*9a10*/  IMAD.SHL.U32 R75, R74, 0x100, RZ ;  /* 0x000001004a4b7824 */ /* 0x000fe200078e00ff */
[----:B------:R-:W-:Y:S01]  /*9a20*/  PRMT R72, R73, 0x654, R72 ;  /* 0x0000065449487816 */ /* 0x000fe20000000048 */
[----:B------:R-:W-:Y:S01]  /*9a30*/  IMAD.SHL.U32 R73, R86, 0x100, RZ ;  /* 0x0000010056497824 */ /* 0x000fe200078e00ff */
[----:B------:R-:W-:Y:S01]  /*9a40*/  SHF.R.U32.HI R88, RZ, 0x10, R71 ;  /* 0x00000010ff587819 */ /* 0x000fe20000011647 */
[----:B--2---:R-:W-:Y:S01]  /*9a50*/  IMAD.MOV.U32 R71, RZ, RZ, R56 ;  /* 0x000000ffff477224 */ /* 0x004fe200078e0038 */
[----:B------:R-:W-:Y:S01]  /*9a60*/  LOP3.LUT R52, R67, 0xff00, R52, 0xf8, !PT ;  /* 0x0000ff0043347812 */ /* 0x000fe200078ef834 */
[----:B------:R-:W-:Y:S01]  /*9a70*/  IMAD.SHL.U32 R67, R90, 0x100, RZ ;  /* 0x000001005a437824 */ /* 0x000fe200078e00ff */
[----:B------:R-:W-:Y:S01]  /*9a80*/  SHF.L.U32 R53, R136, 0x10, RZ ;  /* 0x0000001088357819 */ /* 0x000fe200000006ff */
[----:B------:R-:W-:Y:S01]  /*9a90*/  IMAD.U32 R87, R87, 0x10000, RZ ;  /* 0x0001000057577824 */ /* 0x000fe200078e00ff */
[----:B------:R-:W-:-:S02]  /*9aa0*/  PRMT R70, R89, 0x654, R70 ;  /* 0x0000065459467816 */ /* 0x000fc40000000046 */
[----:B------:R-:W-:Y:S02]  /*9ab0*/  PRMT R68, R91, 0x654, R68 ;  /* 0x000006545b447816 */ /* 0x000fe40000000044 */
[----:B------:R-:W-:Y:S02]  /*9ac0*/  MOV R66, R54 ;  /* 0x0000003600427202 */ /* 0x000fe40000000f00 */
[----:B------:R-:W-:Y:S01]  /*9ad0*/  LOP3.LUT R54, R52, 0xff0000, R53, 0xf8, !PT ;  /* 0x00ff000034367812 */ /* 0x000fe200078ef835 */
[----:B------:R-:W-:Y:S01]  /*9ae0*/  IMAD.U32 R52, R88, 0x10000, RZ ;  /* 0x0001000058347824 */ /* 0x000fe200078e00ff */
[----:B------:R-:W-:Y:S02]  /*9af0*/  LOP3.LUT R56, R70, 0xff00, R73, 0xf8, !PT ;  /* 0x0000ff0046387812 */ /* 0x000fe400078ef849 */
[----:B------:R-:W-:Y:S02]  /*9b00*/  LOP3.LUT R86, R72, 0xff00, R75, 0xf8, !PT ;  /* 0x0000ff0048567812 */ /* 0x000fe400078ef84b */
[----:B------:R-:W-:-:S02]  /*9b10*/  LOP3.LUT R67, R68, 0xff00, R67, 0xf8, !PT ;  /* 0x0000ff0044437812 */ /* 0x000fc400078ef843 */
[----:B------:R-:W-:Y:S02]  /*9b20*/  F2FP.F16.E4M3.UNPACK_B R75, R152.H1 ;  /* 0x00000098ff4b723e */ /* 0x000fe400030006ff */
[----:B------:R-:W-:Y:S02]  /*9b30*/  F2FP.F16.E4M3.UNPACK_B R72, R71.H1 ;  /* 0x00000047ff48723e */ /* 0x000fe400030006ff */
[----:B------:R-:W-:Y:S01]  /*9b40*/  F2FP.F16.E4M3.UNPACK_B R70, R69.H1 ;  /* 0x00000045ff46723e */ /* 0x000fe200030006ff */
[----:B------:R-:W-:Y:S01]  /*9b50*/  HADD2.F32 R53, -RZ, R75.H0_H0 ;  /* 0x2000004bff357230 */ /* 0x000fe20000004100 */
[----:B------:R-:W-:Y:S01]  /*9b60*/  LOP3.LUT R52, R67, 0xff0000, R52, 0xf8, !PT ;  /* 0x00ff000043347812 */ /* 0x000fe200078ef834 */
[----:B------:R-:W-:Y:S01]  /*9b70*/  HADD2.F32 R68, -RZ, R72.H0_H0 ;  /* 0x20000048ff447230 */ /* 0x000fe20000004100 */
[----:B------:R-:W-:Y:S01]  /*9b80*/  F2FP.F16.E4M3.UNPACK_B R73, R150.H1 ;  /* 0x00000096ff49723e */ /* 0x000fe200030006ff */
[--C-:B------:R-:W-:Y:S01]  /*9b90*/  HADD2.F32 R67, -RZ, R70.reuse.H0_H0 ;  /* 0x20000046ff437230 */ /* 0x100fe20000004100 */
[----:B------:R-:W-:Y:S01]  /*9ba0*/  LOP3.LUT R56, R56, 0xff0000, R85, 0xf8, !PT ;  /* 0x00ff000038387812 */ /* 0x000fe200078ef855 */
[----:B------:R-:W-:-:S02]  /*9bb0*/  HADD2.F32 R70, -RZ, R70.H1_H1 ;  /* 0x30000046ff467230 */ /* 0x000fc40000004100 */
[CC--:B------:R-:W-:Y:S01]  /*9bc0*/  FMUL.FTZ R88, R68.reuse, R53.reuse ;  /* 0x0000003544587220 */ /* 0x0c0fe20000410000 */
[--C-:B------:R-:W-:Y:S02]  /*9bd0*/  HADD2.F32 R74, -RZ, R73.reuse.H0_H0 ;  /* 0x20000049ff4a7230 */ /* 0x100fe40000004100 */
[C---:B------:R-:W-:Y:S01]  /*9be0*/  FMUL.FTZ R89, R67.reuse, R53 ;  /* 0x0000003543597220 */ /* 0x040fe20000410000 */
[----:B------:R-:W-:Y:S01]  /*9bf0*/  HADD2.F32 R85, -RZ, R73.H1_H1 ;  /* 0x30000049ff557230 */ /* 0x000fe20000004100 */
[----:B------:R-:W-:Y:S01]  /*9c00*/  F2FP.F16.E4M3.UNPACK_B R152, R152 ;  /* 0x00000098ff98723e */ /* 0x000fe200020006ff */
[-C--:B------:R-:W-:Y:S01]  /*9c10*/  FFMA.FTZ R67, R67, R74.reuse, -R88 ;  /* 0x0000004a43437223 */ /* 0x080fe20000010858 */
[----:B------:R-:W-:Y:S01]  /*9c20*/  FFMA.FTZ R68, R68, R74, R89 ;  /* 0x0000004a44447223 */ /* 0x000fe20000010059 */
[----:B------:R-:W-:Y:S01]  /*9c30*/  HADD2.F32 R74, -RZ, R75.H1_H1 ;  /* 0x3000004bff4a7230 */ /* 0x000fe20000004100 */
[----:B------:R-:W-:Y:S01]  /*9c40*/  F2FP.F16.E4M3.UNPACK_B R73, R71 ;  /* 0x00000047ff49723e */ /* 0x000fe200020006ff */
[----:B------:R-:W-:Y:S01]  /*9c50*/  HADD2.F32 R75, -RZ, R72.H1_H1 ;  /* 0x30000048ff4b7230 */ /* 0x000fe20000004100 */
[----:B------:R-:W-:-:S02]  /*9c60*/  F2FP.F16.E4M3.UNPACK_B R72, R69 ;  /* 0x00000045ff48723e */ /* 0x000fc400020006ff */
[----:B------:R-:W-:Y:S01]  /*9c70*/  LOP3.LUT R53, R86, 0xff0000, R87, 0xf8, !PT ;  /* 0x00ff000056357812 */ /* 0x000fe200078ef857 */
[CC--:B------:R-:W-:Y:S01]  /*9c80*/  FMUL.FTZ R88, R70.reuse, R74.reuse ;  /* 0x0000004a46587220 */ /* 0x0c0fe20000410000 */
[C---:B------:R-:W-:Y:S01]  /*9c90*/  FMUL.FTZ R69, R75.reuse, R74 ;  /* 0x0000004a4b457220 */ /* 0x040fe20000410000 */
[----:B------:R-:W-:Y:S01]  /*9ca0*/  F2FP.F16.E4M3.UNPACK_B R150, R150 ;  /* 0x00000096ff96723e */ /* 0x000fe200020006ff */
[----:B------:R-:W-:Y:S02]  /*9cb0*/  HADD2.F32 R86, -RZ, R152.H0_H0 ;  /* 0x20000098ff567230 */ /* 0x000fe40000004100 */
[----:B------:R-:W-:Y:S02]  /*9cc0*/  HADD2.F32 R74, -RZ, R73.H0_H0 ;  /* 0x20000049ff4a7230 */ /* 0x000fe40000004100 */
[-C--:B------:R-:W-:Y:S01]  /*9cd0*/  FFMA.FTZ R70, R70, R85.reuse, -R69 ;  /* 0x0000005546467223 */ /* 0x080fe20000010845 */
[----:B------:R-:W-:Y:S02]  /*9ce0*/  HADD2.F32 R71, -RZ, R72.H0_H0 ;  /* 0x20000048ff477230 */ /* 0x000fe40000004100 */
[----:B------:R-:W-:Y:S01]  /*9cf0*/  FFMA.FTZ R69, R75, R85, R88 ;  /* 0x000000554b457223 */ /* 0x000fe20000010058 */
        /* <DEDUP_REMOVED lines=28> */
[-C--:B------:R-:W-:Y:S01]  /*9ec0*/  FFMA.FTZ R136, R73, R86.reuse, -R136 ;  /* 0x0000005649887223 */ /* 0x080fe20000010888 */
[----:B------:R-:W-:Y:S02]  /*9ed0*/  HADD2.F32 R85, -RZ, R85.H1_H1 ;  /* 0x30000055ff557230 */ /* 0x000fe40000004100 */
[-C--:B------:R-:W-:Y:S01]  /*9ee0*/  FMUL.FTZ R73, R74, R87.reuse ;  /* 0x000000574a497220 */ /* 0x080fe20000410000 */
[----:B------:R-:W-:Y:S01]  /*9ef0*/  FFMA.FTZ R88, R75, R86, R88 ;  /* 0x000000564b587223 */ /* 0x000fe20000010058 */
[----:B------:R-:W-:Y:S01]  /*9f00*/  FMUL.FTZ R91, R72, R87 ;  /* 0x00000057485b7220 */ /* 0x000fe20000410000 */
[----:B------:R-:W-:-:S02]  /*9f10*/  HADD2.F32 R75, -RZ, R151.H0_H0 ;  /* 0x20000097ff4b7230 */ /* 0x000fc40000004100 */
[----:B------:R-:W-:Y:S01]  /*9f20*/  FFMA.FTZ R87, R72, R85, -R73 ;  /* 0x0000005548577223 */ /* 0x000fe20000010849 */
[----:B------:R-:W-:Y:S01]  /*9f30*/  F2FP.F16.E4M3.UNPACK_B R72, R58 ;  /* 0x0000003aff48723e */ /* 0x000fe200020006ff */
[----:B------:R-:W-:Y:S01]  /*9f40*/  HADD2.F32 R58, -RZ, R66.H0_H0 ;  /* 0x20000042ff3a7230 */ /* 0x000fe20000004100 */
[----:B------:R-:W-:Y:S01]  /*9f50*/  F2FP.F16.E4M3.UNPACK_B R149, R149 ;  /* 0x00000095ff95723e */ /* 0x000fe200020006ff */
[----:B------:R-:W-:Y:S02]  /*9f60*/  HADD2.F32 R151, -RZ, R151.H1_H1 ;  /* 0x30000097ff977230 */ /* 0x000fe40000004100 */
[----:B------:R-:W-:Y:S01]  /*9f70*/  FFMA.FTZ R91, R74, R85, R91 ;  /* 0x000000554a5b7223 */ /* 0x000fe2000001005b */
[--C-:B------:R-:W-:Y:S02]  /*9f80*/  HADD2.F32 R73, -RZ, R72.reuse.H0_H0 ;  /* 0x20000048ff497230 */ /* 0x100fe40000004100 */
[----:B------:R-:W-:Y:S01]  /*9f90*/  FMUL.FTZ R86, R58, R75 ;  /* 0x0000004b3a567220 */ /* 0x000fe20000410000 */
[----:B------:R-:W-:Y:S01]  /*9fa0*/  HADD2.F32 R72, -RZ, R72.H1_H1 ;  /* 0x30000048ff487230 */ /* 0x000fe20000004100 */
[----:B------:R-:W-:Y:S01]  /*9fb0*/  F2FP.SATFINITE.E4M3.F32.PACK_AB_MERGE_C R67, R70, R67, RZ ;  /* 0x000000434643723e */ /* 0x000fe200048070ff */
[----:B------:R-:W-:-:S02]  /*9fc0*/  HADD2.F32 R66, -RZ, R66.H1_H1 ;  /* 0x30000042ff427230 */ /* 0x000fc40000004100 */
[----:B------:R-:W-:Y:S01]  /*9fd0*/  FMUL.FTZ R85, R73, R75 ;  /* 0x0000004b49557220 */ /* 0x000fe20000410000 */
[--C-:B------:R-:W-:Y:S02]  /*9fe0*/  HADD2.F32 R74, -RZ, R149.reuse.H0_H0 ;  /* 0x20000095ff4a7230 */ /* 0x100fe40000004100 */
[-C--:B------:R-:W-:Y:S01]  /*9ff0*/  FMUL.FTZ R75, R72, R151.reuse ;  /* 0x00000097484b7220 */ /* 0x080fe20000410000 */
[----:B------:R-:W-:Y:S02]  /*a000*/  HADD2.F32 R149, -RZ, R149.H1_H1 ;  /* 0x30000095ff957230 */ /* 0x000fe40000004100 */
[----:B------:R-:W-:Y:S01]  /*a010*/  FMUL.FTZ R151, R66, R151 ;  /* 0x0000009742977220 */ /* 0x000fe20000410000 */
[----:B------:R-:W-:Y:S01]  /*a020*/  F2FP.SATFINITE.E4M3.F32.PACK_AB_MERGE_C R69, R69, R68, RZ ;  /* 0x000000444545723e */ /* 0x000fe200048070ff */
[----:B------:R-:W-:Y:S01]  /*a030*/  FFMA.FTZ R85, R58, R74, -R85 ;  /* 0x0000004a3a557223 */ /* 0x000fe20000010855 */
[----:B------:R-:W-:Y:S01]  /*a040*/  F2FP.F16.E4M3.UNPACK_B R70, R64 ;  /* 0x00000040ff46723e */ /* 0x000fe200020006ff */
[-C--:B------:R-:W-:Y:S01]  /*a050*/  FFMA.FTZ R66, R66, R149.reuse, -R75 ;  /* 0x0000009542427223 */ /* 0x080fe2000001084b */
[----:B------:R-:W-:Y:S01]  /*a060*/  FFMA.FTZ R151, R72, R149, R151 ;  /* 0x0000009548977223 */ /* 0x000fe20000010097 */
[----:B------:R-:W-:Y:S01]  /*a070*/  F2FP.F16.E4M3.UNPACK_B R72, R57 ;  /* 0x00000039ff48723e */ /* 0x000fe200020006ff */
[----:B------:R-:W-:Y:S01]  /*a080*/  FFMA.FTZ R58, R73, R74, R86 ;  /* 0x0000004a493a7223 */ /* 0x000fe20000010056 */
[----:B------:R-:W-:-:S02]  /*a090*/  F2FP.F16.E4M3.UNPACK_B R75, R56 ;  /* 0x00000038ff4b723e */ /* 0x000fc400020006ff */
[----:B------:R-:W-:Y:S01]  /*a0a0*/  F2FP.SATFINITE.E4M3.F32.PACK_AB_MERGE_C R87, R87, R136, RZ ;  /* 0x000000885757723e */ /* 0x000fe200048070ff */
[--C-:B------:R-:W-:Y:S01]  /*a0b0*/  HADD2.F32 R74, -RZ, R72.reuse.H1_H1 ;  /* 0x30000048ff4a7230 */ /* 0x100fe20000004100 */
[----:B------:R-:W-:Y:S01]  /*a0c0*/  F2FP.SATFINITE.E4M3.F32.PACK_AB_MERGE_C R91, R91, R88, RZ ;  /* 0x000000585b5b723e */ /* 0x000fe200048070ff */
[--C-:B------:R-:W-:Y:S01]  /*a0d0*/  HADD2.F32 R88, -RZ, R75.reuse.H0_H0 ;  /* 0x2000004bff587230 */ /* 0x100fe20000004100 */
[----:B------:R-:W-:Y:S01]  /*a0e0*/  F2FP.SATFINITE.E4M3.F32.PACK_AB_MERGE_C R68, R90, R71, R67 ;  /* 0x000000475a44723e */ /* 0x000fe20004807043 */
[----:B------:R-:W-:Y:S01]  /*a0f0*/  HADD2.F32 R71, -RZ, R72.H0_H0 ;  /* 0x20000048ff477230 */ /* 0x000fe20000004100 */
[----:B------:R-:W-:Y:S01]  /*a100*/  F2FP.SATFINITE.E4M3.F32.PACK_AB_MERGE_C R67, R152, R89, R69 ;  /* 0x000000599843723e */ /* 0x000fe20004807045 */
[--C-:B------:R-:W-:Y:S01]  /*a110*/  HADD2.F32 R69, -RZ, R70.reuse.H0_H0 ;  /* 0x20000046ff457230 */ /* 0x100fe20000004100 */
[----:B------:R-:W-:Y:S01]  /*a120*/  F2FP.F16.E4M3.UNPACK_B R73, R54 ;  /* 0x00000036ff49723e */ /* 0x000fe200020006ff */
[----:B------:R-:W-:Y:S01]  /*a130*/  HADD2.F32 R72, -RZ, R70.H1_H1 ;  /* 0x30000046ff487230 */ /* 0x000fe20000004100 */
[----:B------:R-:W-:Y:S01]  /*a140*/  F2FP.SATFINITE.E4M3.F32.PACK_AB_MERGE_C R66, R66, R85, R87 ;  /* 0x000000554242723e */ /* 0x000fe20004807057 */
[----:B------:R-:W-:-:S02]  /*a150*/  HADD2.F32 R85, -RZ, R75.H1_H1 ;  /* 0x3000004bff557230 */ /* 0x000fc40000004100 */
[-C--:B------:R-:W-:Y:S01]  /*a160*/  FMUL.FTZ R90, R71, R88.reuse ;  /* 0x00000058475a7220 */ /* 0x080fe20000410000 */
[--C-:B------:R-:W-:Y:S02]  /*a170*/  HADD2.F32 R86, -RZ, R73.reuse.H0_H0 ;  /* 0x20000049ff567230 */ /* 0x100fe40000004100 */
[----:B------:R-:W-:Y:S01]  /*a180*/  FMUL.FTZ R88, R69, R88 ;  /* 0x0000005845587220 */ /* 0x000fe20000410000 */
[----:B------:R-:W-:Y:S02]  /*a190*/  HADD2.F32 R75, -RZ, R73.H1_H1 ;  /* 0x30000049ff4b7230 */ /* 0x000fe40000004100 */
[-C--:B------:R-:W-:Y:S01]  /*a1a0*/  FMUL.FTZ R87, R74, R85.reuse ;  /* 0x000000554a577220 */ /* 0x080fe20000410000 */
[----:B------:R-:W-:Y:S01]  /*a1b0*/  FMUL.FTZ R89, R72, R85 ;  /* 0x0000005548597220 */ /* 0x000fe20000410000 */
[-C--:B------:R-:W-:Y:S01]  /*a1c0*/  FFMA.FTZ R70, R71, R86.reuse, R88 ;  /* 0x0000005647467223 */ /* 0x080fe20000010058 */
[----:B------:R-:W-:Y:S01]  /*a1d0*/  F2FP.F16.E4M3.UNPACK_B R73, R57.H1 ;  /* 0x00000039ff49723e */ /* 0x000fe200030006ff */
[----:B------:R-:W-:Y:S01]  /*a1e0*/  FFMA.FTZ R69, R69, R86, -R90 ;  /* 0x0000005645457223 */ /* 0x000fe2000001085a */
[----:B------:R-:W-:Y:S01]  /*a1f0*/  F2FP.F16.E4M3.UNPACK_B R85, R56.H1 ;  /* 0x00000038ff55723e */ /* 0x000fe200030006ff */
[-C--:B------:R-:W-:Y:S01]  /*a200*/  FFMA.FTZ R57, R74, R75.reuse, R89 ;  /* 0x0000004b4a397223 */ /* 0x080fe20000010059 */
[----:B------:R-:W-:Y:S01]  /*a210*/  F2FP.F16.E4M3.UNPACK_B R71, R64.H1 ;  /* 0x00000040ff47723e */ /* 0x000fe200030006ff */
[----:B------:R-:W-:Y:S01]  /*a220*/  FFMA.FTZ R64, R72, R75, -R87 ;  /* 0x0000004b48407223 */ /* 0x000fe20000010857 */
[----:B------:R-:W-:Y:S01]  /*a230*/  HADD2.F32 R72, -RZ, R73.H0_H0 ;  /* 0x20000049ff487230 */ /* 0x000fe20000004100 */
[----:B------:R-:W-:Y:S01]  /*a240*/  F2FP.F16.E4M3.UNPACK_B R54, R54.H1 ;  /* 0x00000036ff36723e */ /* 0x000fe200030006ff */
[----:B------:R-:W-:Y:S01]  /*a250*/  HADD2.F32 R87, -RZ, R85.H0_H0 ;  /* 0x20000055ff577230 */ /* 0x000fe20000004100 */
[----:B------:R-:W-:Y:S01]  /*a260*/  F2FP.SATFINITE.E4M3.F32.PACK_AB_MERGE_C R58, R151, R58, R91 ;  /* 0x0000003a973a723e */ /* 0x000fe2000480705b */
[----:B------:R-:W-:-:S02]  /*a270*/  HADD2.F32 R56, -RZ, R71.H0_H0 ;  /* 0x20000047ff387230 */ /* 0x000fc40000004100 */
[----:B------:R-:W-:Y:S02]  /*a280*/  HADD2.F32 R73, -RZ, R73.H1_H1 ;  /* 0x30000049ff497230 */ /* 0x000fe40000004100 */
[----:B------:R-:W-:Y:S02]  /*a290*/  HADD2.F32 R86, -RZ, R85.H1_H1 ;  /* 0x30000055ff567230 */ /* 0x000fe40000004100 */
[-C--:B------:R-:W-:Y:S01]  /*a2a0*/  FMUL.FTZ R85, R72, R87.reuse ;  /* 0x0000005748557220 */ /* 0x080fe20000410000 */
[----:B------:R-:W-:Y:S02]  /*a2b0*/  HADD2.F32 R71, -RZ, R71.H1_H1 ;  /* 0x30000047ff477230 */ /* 0x000fe40000004100 */
[----:B------:R-:W-:Y:S01]  /*a2c0*/  FMUL.FTZ R87, R56, R87 ;  /* 0x0000005738577220 */ /* 0x000fe20000410000 */
[--C-:B------:R-:W-:Y:S02]  /*a2d0*/  HADD2.F32 R75, -RZ, R54.reuse.H0_H0 ;  /* 0x20000036ff4b7230 */ /* 0x100fe40000004100 */
[----:B------:R-:W-:-:S02]  /*a2e0*/  HADD2.F32 R74, -RZ, R54.H1_H1 ;  /* 0x30000036ff4a7230 */ /* 0x000fc40000004100 */
[-C--:B------:R-:W-:Y:S01]  /*a2f0*/  FMUL.FTZ R54, R73, R86.reuse ;  /* 0x0000005649367220 */ /* 0x080fe20000410000 */
[C---:B------:R-:W-:Y:S01]  /*a300*/  FMUL.FTZ R86, R71.reuse, R86 ;  /* 0x0000005647567220 */ /* 0x040fe20000410000 */
[----:B------:R-:W-:Y:S01]  /*a310*/  FFMA.FTZ R91, R72, R75, R87 ;  /* 0x0000004b485b7223 */ /* 0x000fe20000010057 */
[----:B------:R-:W-:Y:S01]  /*a320*/  F2FP.F16.E4M3.UNPACK_B R72, R59.H1 ;  /* 0x0000003bff48723e */ /* 0x000fe200030006ff */
[-C--:B------:R-:W-:Y:S01]  /*a330*/  FFMA.FTZ R137, R71, R74.reuse, -R54 ;  /* 0x0000004a47897223 */ /* 0x080fe20000010836 */
[----:B------:R-:W-:Y:S01]  /*a340*/  F2FP.F16.E4M3.UNPACK_B R54, R55 ;  /* 0x00000037ff36723e */ /* 0x000fe200020006ff */
[----:B------:R-:W-:Y:S01]  /*a350*/  FFMA.FTZ R136, R73, R74, R86 ;  /* 0x0000004a49887223 */ /* 0x000fe20000010056 */
[----:B------:R-:W-:Y:S01]  /*a360*/  F2FP.F16.E4M3.UNPACK_B R87, R53.H1 ;  /* 0x00000035ff57723e */ /* 0x000fe200030006ff */
[----:B------:R-:W-:Y:S01]  /*a370*/  FFMA.FTZ R90, R56, R75, -R85 ;  /* 0x0000004b385a7223 */ /* 0x000fe20000010855 */
[----:B------:R-:W-:Y:S01]  /*a380*/  F2FP.F16.E4M3.UNPACK_B R55, R55.H1 ;  /* 0x00000037ff37723e */ /* 0x000fe200030006ff */
[----:B------:R-:W-:Y:S01]  /*a390*/  HADD2.F32 R56, -RZ, R54.H0_H0 ;  /* 0x20000036ff387230 */ /* 0x000fe20000004100 */
[----:B------:R-:W-:Y:S01]  /*a3a0*/  F2FP.F16.E4M3.UNPACK_B R86, R53 ;  /* 0x00000035ff56723e */ /* 0x000fe200020006ff */
[--C-:B------:R-:W-:Y:S01]  /*a3b0*/  HADD2.F32 R89, -RZ, R87.reuse.H0_H0 ;  /* 0x20000057ff597230 */ /* 0x100fe20000004100 */
[-C--:B------:R-:W-:Y:S01]  /*a3c0*/  F2FP.F16.E4M3.UNPACK_B R53, R52.reuse ;  /* 0x00000034ff35723e */ /* 0x080fe200020006ff */
[----:B------:R-:W-:Y:S01]  /*a3d0*/  HADD2.F32 R87, -RZ, R87.H1_H1 ;  /* 0x30000057ff577230 */ /* 0x000fe20000004100 */
[----:B------:R-:W-:Y:S01]  /*a3e0*/  F2FP.F16.E4M3.UNPACK_B R74, R52.H1 ;  /* 0x00000034ff4a723e */ /* 0x000fe200030006ff */
[----:B------:R-:W-:Y:S01]  /*a3f0*/  HADD2.F32 R52, -RZ, R72.H0_H0 ;  /* 0x20000048ff347230 */ /* 0x000fe20000004100 */
[----:B------:R-:W-:Y:S01]  /*a400*/  F2FP.F16.E4M3.UNPACK_B R71, R59 ;  /* 0x0000003bff47723e */ /* 0x000fe200020006ff */
[----:B------:R-:W-:Y:S01]  /*a410*/  HADD2.F32 R59, -RZ, R55.H0_H0 ;  /* 0x20000037ff3b7230 */ /* 0x000fe20000004100 */
[----:B------:R-:W-:Y:S01]  /*a420*/  F2FP.SATFINITE.E4M3.F32.PACK_AB_MERGE_C R90, R137, R90, RZ ;  /* 0x0000005a895a723e */ /* 0x000fe200048070ff */
[----:B------:R-:W-:-:S02]  /*a430*/  HADD2.F32 R85, -RZ, R74.H0_H0 ;  /* 0x2000004aff557230 */ /* 0x000fc40000004100 */
[CC--:B------:R-:W-:Y:S01]  /*a440*/  FMUL.FTZ R150, R52.reuse, R89.reuse ;  /* 0x0000005934967220 */ /* 0x0c0fe20000410000 */
[----:B------:R-:W-:Y:S02]  /*a450*/  HADD2.F32 R72, -RZ, R72.H1_H1 ;  /* 0x30000048ff487230 */ /* 0x000fe40000004100 */
[C---:B------:R-:W-:Y:S01]  /*a460*/  FMUL.FTZ R89, R59.reuse, R89 ;  /* 0x000000593b597220 */ /* 0x040fe20000410000 */
[----:B------:R-:W-:Y:S02]  /*a470*/  HADD2.F32 R55, -RZ, R55.H1_H1 ;  /* 0x30000037ff377230 */ /* 0x000fe40000004100 */
[-C--:B------:R-:W-:Y:S01]  /*a480*/  FFMA.FTZ R150, R59, R85.reuse, -R150 ;  /* 0x000000553b967223 */ /* 0x080fe20000010896 */
[----:B------:R-:W-:Y:S02]  /*a490*/  HADD2.F32 R73, -RZ, R71.H0_H0 ;  /* 0x20000047ff497230 */ /* 0x000fe40000004100 */
[----:B------:R-:W-:Y:S01]  /*a4a0*/  FFMA.FTZ R89, R52, R85, R89 ;  /* 0x0000005534597223 */ /* 0x000fe20000010059 */
[----:B------:R-:W-:-:S02]  /*a4b0*/  HADD2.F32 R88, -RZ, R86.H0_H0 ;  /* 0x20000056ff587230 */ /* 0x000fc40000004100 */
[-C--:B------:R-:W-:Y:S01]  /*a4c0*/  FMUL.FTZ R52, R72, R87.reuse ;  /* 0x0000005748347220 */ /* 0x080fe20000410000 */
[----:B------:R-:W-:Y:S02]  /*a4d0*/  HADD2.F32 R71, -RZ, R71.H1_H1 ;  /* 0x30000047ff477230 */ /* 0x000fe40000004100 */
[----:B------:R-:W-:Y:S01]  /*a4e0*/  FMUL.FTZ R87, R55, R87 ;  /* 0x0000005737577220 */ /* 0x000fe20000410000 */
[----:B------:R-:W-:Y:S02]  /*a4f0*/  HADD2.F32 R86, -RZ, R86.H1_H1 ;  /* 0x30000056ff567230 */ /* 0x000fe40000004100 */
[-C--:B------:R-:W-:Y:S01]  /*a500*/  FMUL.FTZ R149, R73, R88.reuse ;  /* 0x0000005849957220 */ /* 0x080fe20000410000 */
[----:B------:R-:W-:Y:S02]  /*a510*/  HADD2.F32 R54, -RZ, R54.H1_H1 ;  /* 0x30000036ff367230 */ /* 0x000fe40000004100 */
[----:B------:R-:W-:Y:S01]  /*a520*/  FMUL.FTZ R88, R56, R88 ;  /* 0x0000005838587220 */ /* 0x000fe20000410000 */
[----:B------:R-:W-:-:S02]  /*a530*/  HADD2.F32 R74, -RZ, R74.H1_H1 ;  /* 0x3000004aff4a7230 */ /* 0x000fc40000004100 */
[-C--:B------:R-:W-:Y:S01]  /*a540*/  FMUL.FTZ R59, R71, R86.reuse ;  /* 0x00000056473b7220 */ /* 0x080fe20000410000 */
[--C-:B------:R-:W-:Y:S02]  /*a550*/  HADD2.F32 R75, -RZ, R53.reuse.H0_H0 ;  /* 0x20000035ff4b7230 */ /* 0x100fe40000004100 */
[----:B------:R-:W-:Y:S01]  /*a560*/  FMUL.FTZ R86, R54, R86 ;  /* 0x0000005636567220 */ /* 0x000fe20000410000 */
[----:B------:R-:W-:Y:S02]  /*a570*/  HADD2.F32 R53, -RZ, R53.H1_H1 ;  /* 0x30000035ff357230 */ /* 0x000fe40000004100 */
[-C--:B------:R-:W-:Y:S01]  /*a580*/  FFMA.FTZ R55, R55, R74.reuse, -R52 ;  /* 0x0000004a37377223 */ /* 0x080fe20000010834 */
[----:B------:R-:W-:Y:S01]  /*a590*/  FFMA.FTZ R72, R72, R74, R87 ;  /* 0x0000004a48487223 */ /* 0x000fe20000010057 */
        /* <DEDUP_REMOVED lines=13> */
[----:B------:R-:W-:Y:S02]  /*a670*/  F2FP.SATFINITE.E4M3.F32.PACK_AB_MERGE_C R57, R57, R70, R91 ;  /* 0x000000463939723e */ /* 0x000fe4000480705b */
[----:B------:R-:W-:-:S07]  /*a680*/  MOV R53, R69 ;  /* 0x0000004500357202 */ /* 0x000fce0000000f00 */
.L_x_5817:
[----:B------:R-:W-:Y:S05]  /*a690*/  BSYNC B2 ;  /* 0x0000000000027941 */ /* 0x000fea0003800000 */
.L_x_5816:
        /* <DEDUP_REMOVED lines=11> */
.L_x_5815:
[----:B------:R-:W-:Y:S05]  /*a750*/  BSYNC B1 ;  /* 0x0000000000017941 */ /* 0x000fea0003800000 */
.L_x_5814:
[----:B-1----:R-:W-:Y:S02]  /*a760*/  VIADD R53, R228, 0xc0 ;  /* 0x000000c0e4357836 */ /* 0x002fe40000000000 */
[-C--:B--2---:R-:W-:Y:S02]  /*a770*/  IMAD R52, R122, R130.reuse, RZ ;  /* 0x000000827a347224 */ /* 0x084fe400078e02ff */
[C---:B------:R-:W-:Y:S01]  /*a780*/  IMAD.WIDE.U32 R128, R53.reuse, R130, R128 ;  /* 0x0000008235807225 */ /* 0x040fe200078e0080 */
[----:B------:R-:W-:-:S03]  /*a790*/  ISETP.GE.OR P3, PT, R53, R120, P0 ;  /* 0x000000783500720c */ /* 0x000fc60000766670 */
[----:B------:R-:W-:-:S10]  /*a7a0*/  IMAD R131, R53, R131, R52 ;  /* 0x0000008335837224 */ /* 0x000fd400078e0234 */
[----:B------:R-:W-:Y:S05]  /*a7b0*/  @P3 BRA `(.L_x_5796) ;  /* 0x0000001400b83947 */ /* 0x000fea0003800000 */
[----:B------:R-:W2:Y:S01]  /*a7c0*/  LDL R54, [R1+0x70] ;  /* 0x0000700001367983 */ /* 0x000ea20000100800 */
[----:B------:R-:W1:Y:S01]  /*a7d0*/  LDC.64 R60, c[0x0][0x2d8] ;  /* 0x0000b600ff3c7b82 */ /* 0x000e620000000a00 */
[----:B------:R-:W-:Y:S01]  /*a7e0*/  ISETP.NE.AND P6, PT, R0, RZ, PT ;  /* 0x000000ff0000720c */ /* 0x000fe20003fc5270 */
[----:B------:R-:W-:Y:S01]  /*a7f0*/  VIADD R55, R228, 0xc0 ;  /* 0x000000c0e4377836 */ /* 0x000fe20000000000 */
[----:B------:R-:W-:Y:S01]  /*a800*/  IADD3 R63, P3, P4, R46, R128, R27 ;  /* 0x000000802e3f7210 */ /* 0x000fe20007c7e01b */
[----:B------:R-:W-:Y:S01]  /*a810*/  IMAD.IADD R64, R129, 0x1, R131 ;  /* 0x0000000181407824 */ /* 0x000fe200078e0283 */
[----:B------:R-:W-:Y:S01]  /*a820*/  SEL R148, R121, R148, !P6 ;  /* 0x0000009479947207 */ /* 0x000fe20007000000 */
[----:B------:R-:W-:Y:S01]  /*a830*/  IMAD.SHL.U32 R55, R55, 0x80, RZ ;  /* 0x0000008037377824 */ /* 0x000fe200078e00ff */
[----:B------:R-:W-:Y:S02]  /*a840*/  BSSY B1, `(.L_x_5818) ;  /* 0x00000ed000017945 */ /* 0x000fe40003800000 */
[----:B------:R-:W-:-:S02]  /*a850*/  SHF.R.S32.HI R53, RZ, 0x1f, R148 ;  /* 0x0000001fff357819 */ /* 0x000fc40000011494 */
[----:B------:R-:W-:Y:S02]  /*a860*/  IADD3.X R52, R21, R64, R26, P3, P4 ;  /* 0x0000004015347210 */ /* 0x000fe40001fe841a */
[----:B------:R-:W-:Y:S02]  /*a870*/  LEA.HI R53, R53, R148, RZ, 0x5 ;  /* 0x0000009435357211 */ /* 0x000fe400078f28ff */
[----:B------:R-:W-:Y:S02]  /*a880*/  LOP3.LUT R55, R55, 0x380, RZ, 0xc0, !PT ;  /* 0x0000038037377812 */ /* 0x000fe400078ec0ff */
[----:B------:R-:W-:-:S05]  /*a890*/  LEA.HI.SX32 R53, R53, R28, 0x1b ;  /* 0x0000001c35357211 */ /* 0x000fca00078fdaff */
[----:B------:R-:W-:Y:S01]  /*a8a0*/  IMAD.SHL.U32 R65, R53, 0x10, RZ ;  /* 0x0000001035417824 */ /* 0x000fe200078e00ff */
[----:B-1----:R-:W-:Y:S01]  /*a8b0*/  IADD3 R62, P3, R63, R60, RZ ;  /* 0x0000003c3f3e7210 */ /* 0x002fe20007f7e0ff */
[----:B------:R-:W-:-:S03]  /*a8c0*/  IMAD R53, R17, 0x7000, R113 ;  /* 0x0000700011357824 */ /* 0x000fc600078e0271 */
[----:B------:R-:W-:Y:S02]  /*a8d0*/  IADD3.X R63, R52, R61, RZ, P3, !PT ;  /* 0x0000003d343f7210 */ /* 0x000fe40001ffe4ff */
[----:B------:R-:W-:Y:S02]  /*a8e0*/  LOP3.LUT R52, R55, 0x70, R65, 0xf8, !PT ;  /* 0x0000007037347812 */ /* 0x000fe400078ef841 */
[----:B------:R-:W-:Y:S02]  /*a8f0*/  IADD3 R53, R16, R53, RZ ;  /* 0x0000003510357210 */ /* 0x000fe40007ffe0ff */
[----:B------:R-:W-:-:S05]  /*a900*/  LOP3.LUT R52, R52, R141, RZ, 0x3c, !PT ;  /* 0x0000008d34347212 */ /* 0x000fca00078e3cff */
[----:B--2---:R-:W-:-:S04]  /*a910*/  IMAD.IADD R52, R54, 0x1, R52 ;  /* 0x0000000136347824 */ /* 0x004fc800078e0234 */
[----:B------:R-:W-:-:S04]  /*a920*/  IMAD R55, R17, 0x7000, R52 ;  /* 0x0000700011377824 */ /* 0x000fc800078e0234 */
        /* <DEDUP_REMOVED lines=8> */
[----:B------:R-:W-:Y:S01]  /*a9b0*/  SHF.R.U32.HI R84, RZ, 0x18, R77 ;  /* 0x00000018ff547819 */ /* 0x000fe2000001164d */
[----:B--2---:R-:W-:Y:S01]  /*a9c0*/  IMAD.MOV.U32 R73, RZ, RZ, R56 ;  /* 0x000000ffff497224 */ /* 0x004fe200078e0038 */
[----:B------:R-:W-:Y:S02]  /*a9d0*/  SHF.R.U32.HI R80, RZ, 0x8, R79 ;  /* 0x00000008ff507819 */ /* 0x000fe4000001164f */
[----:B------:R-:W-:Y:S02]  /*a9e0*/  SHF.R.U32.HI R75, RZ, 0x8, R81 ;  /* 0x00000008ff4b7819 */ /* 0x000fe40000011651 */
[----:B------:R-:W-:Y:S01]  /*a9f0*/  PRMT R69, R84, 0x654, R67 ;  /* 0x0000065454457816 */ /* 0x000fe20000000043 */
[----:B------:R-:W-:Y:S01]  /*aa00*/  IMAD.MOV.U32 R67, RZ, RZ, R58 ;  /* 0x000000ffff437224 */ /* 0x000fe200078e003a */
[----:B------:R-:W-:Y:S01]  /*aa10*/  SHF.L.U32 R52, R85, 0x8, RZ ;  /* 0x0000000855347819 */ /* 0x000fe200000006ff */
[----:B------:R-:W-:Y:S01]  /*aa20*/  IMAD.SHL.U32 R54, R75, 0x100, RZ ;  /* 0x000001004b367824 */ /* 0x000fe200078e00ff */
[----:B------:R-:W-:-:S02]  /*aa30*/  SHF.R.U32.HI R86, RZ, 0x10, R77 ;  /* 0x00000010ff567819 */ /* 0x000fc4000001164d */
[----:B------:R-:W-:Y:S02]  /*aa40*/  LOP3.LUT R68, R79, 0xff, RZ, 0xc0, !PT ;  /* 0x000000ff4f447812 */ /* 0x000fe400078ec0ff */
[----:B------:R-:W-:Y:S02]  /*aa50*/  SHF.R.U32.HI R71, RZ, 0x18, R79 ;  /* 0x00000018ff477819 */ /* 0x000fe4000001164f */
[----:B------:R-:W-:Y:S02]  /*aa60*/  LOP3.LUT R72, R81, 0xff, RZ, 0xc0, !PT ;  /* 0x000000ff51487812 */ /* 0x000fe400078ec0ff */
[----:B------:R-:W-:Y:S02]  /*aa70*/  SHF.R.U32.HI R77, RZ, 0x18, R81 ;  /* 0x00000018ff4d7819 */ /* 0x000fe40000011651 */
[----:B------:R-:W-:Y:S01]  /*aa80*/  LOP3.LUT R69, R69, 0xff00, R52, 0xf8, !PT ;  /* 0x0000ff0045457812 */ /* 0x000fe200078ef834 */
[----:B------:R-:W-:Y:S01]  /*aa90*/  IMAD.SHL.U32 R52, R80, 0x100, RZ ;  /* 0x0000010050347824 */ /* 0x000fe200078e00ff */
[----:B------:R-:W-:-:S02]  /*aaa0*/  SHF.R.U32.HI R74, RZ, 0x8, R83 ;  /* 0x00000008ff4a7819 */ /* 0x000fc40000011653 */
[----:B------:R-:W-:Y:S02]  /*aab0*/  PRMT R71, R71, 0x654, R68 ;  /* 0x0000065447477816 */ /* 0x000fe40000000044 */
[----:B------:R-:W-:Y:S01]  /*aac0*/  PRMT R77, R77, 0x654, R72 ;  /* 0x000006544d4d7816 */ /* 0x000fe20000000048 */
[----:B------:R-:W-:Y:S01]  /*aad0*/  IMAD.SHL.U32 R58, R74, 0x100, RZ ;  /* 0x000001004a3a7824 */ /* 0x000fe200078e00ff */
[----:B------:R-:W-:Y:S02]  /*aae0*/  SHF.R.U32.HI R82, RZ, 0x10, R79 ;  /* 0x00000010ff527819 */ /* 0x000fe4000001164f */
[----:B------:R-:W-:Y:S02]  /*aaf0*/  LOP3.LUT R75, R71, 0xff00, R52, 0xf8, !PT ;  /* 0x0000ff00474b7812 */ /* 0x000fe400078ef834 */
[----:B------:R-:W-:Y:S01]  /*ab00*/  LOP3.LUT R79, R77, 0xff00, R54, 0xf8, !PT ;  /* 0x0000ff004d4f7812 */ /* 0x000fe200078ef836 */
[----:B------:R-:W-:Y:S01]  /*ab10*/  IMAD.U32 R52, R82, 0x10000, RZ ;  /* 0x0001000052347824 */ /* 0x000fe200078e00ff */
[----:B------:R-:W-:-:S02]  /*ab20*/  SHF.L.U32 R56, R86, 0x10, RZ ;  /* 0x0000001056387819 */ /* 0x000fc400000006ff */
[----:B------:R-:W-:Y:S02]  /*ab30*/  F2FP.F16.E4M3.UNPACK_B R77, R146.H1 ;  /* 0x00000092ff4d723e */ /* 0x000fe400030006ff */
[----:B------:R-:W-:Y:S02]  /*ab40*/  F2FP.F16.E4M3.UNPACK_B R74, R73.H1 ;  /* 0x00000049ff4a723e */ /* 0x000fe400030006ff */
[----:B------:R-:W-:Y:S01]  /*ab50*/  F2FP.F16.E4M3.UNPACK_B R71, R70.H1 ;  /* 0x00000046ff47723e */ /* 0x000fe200030006ff */
[----:B------:R-:W-:Y:S01]  /*ab60*/  HADD2.F32 R54, -RZ, R77.H0_H0 ;  /* 0x2000004dff367230 */ /* 0x000fe20000004100 */
[----:B------:R-:W-:Y:S02]  /*ab70*/  SHF.R.U32.HI R78, RZ, 0x10, R81 ;  /* 0x00000010ff4e7819 */ /* 0x000fe40000011651 */
[----:B------:R-:W-:Y:S01]  /*ab80*/  SHF.R.U32.HI R76, RZ, 0x10, R83 ;  /* 0x00000010ff4c7819 */ /* 0x000fe20000011653 */
[----:B------:R-:W-:Y:S01]  /*ab90*/  HADD2.F32 R68, -RZ, R71.H0_H0 ;  /* 0x20000047ff447230 */ /* 0x000fe20000004100 */
[----:B------:R-:W-:-:S02]  /*aba0*/  LOP3.LUT R81, R83, 0xff0000ff, RZ, 0xc0, !PT ;  /* 0xff0000ff53517812 */ /* 0x000fc400078ec0ff */
[----:B------:R-:W-:Y:S01]  /*abb0*/  LOP3.LUT R56, R69, 0xff0000, R56, 0xf8, !PT ;  /* 0x00ff000045387812 */ /* 0x000fe200078ef838 */
[----:B------:R-:W-:Y:S01]  /*abc0*/  HADD2.F32 R69, -RZ, R74.H0_H0 ;  /* 0x2000004aff457230 */ /* 0x000fe20000004100 */
[----:B------:R-:W-:Y:S01]  /*abd0*/  F2FP.F16.E4M3.UNPACK_B R72, R144.H1 ;  /* 0x00000090ff48723e */ /* 0x000fe200030006ff */
[----:B------:R-:W-:Y:S01]  /*abe0*/  IMAD.U32 R76, R76, 0x10000, RZ ;  /* 0x000100004c4c7824 */ /* 0x000fe200078e00ff */
[----:B------:R-:W-:Y:S01]  /*abf0*/  LOP3.LUT R81, R81, 0xff00, R58, 0xf8, !PT ;  /* 0x0000ff0051517812 */ /* 0x000fe200078ef83a */
[----:B------:R-:W-:Y:S01]  /*ac00*/  IMAD.U32 R58, R78, 0x10000, RZ ;  /* 0x000100004e3a7824 */ /* 0x000fe200078e00ff */
[----:B------:R-:W-:Y:S01]  /*ac10*/  LOP3.LUT R52, R75, 0xff0000, R52, 0xf8, !PT ;  /* 0x00ff00004b347812 */ /* 0x000fe200078ef834 */
[--C-:B------:R-:W-:Y:S02]  /*ac20*/  HADD2.F32 R75, -RZ, R72.reuse.H0_H0 ;  /* 0x20000048ff4b7230 */ /* 0x100fe40000004100 */
[-C--:B------:R-:W-:Y:S01]  /*ac30*/  FMUL.FTZ R83, R69, R54.reuse ;  /* 0x0000003645537220 */ /* 0x080fe20000410000 */
[----:B------:R-:W-:Y:S01]  /*ac40*/  FMUL.FTZ R78, R68, R54 ;  /* 0x00000036444e7220 */ /* 0x000fe20000410000 */
[----:B------:R-:W-:Y:S01]  /*ac50*/  LOP3.LUT R54, R81, 0xff0000, R76, 0xf8, !PT ;  /* 0x00ff000051367812 */ /* 0x000fe200078ef84c */
[----:B------:R-:W-:-:S02]  /*ac60*/  HADD2.F32 R76, -RZ, R72.H1_H1 ;  /* 0x30000048ff4c7230 */ /* 0x000fc40000004100 */
        /* <DEDUP_REMOVED lines=60> */
[----:B------:R-:W-:Y:S01]  /*b030*/  HADD2.F32 R72, -RZ, R143.H0_H0 ;  /* 0x2000008fff487230 */ /* 0x000fe20000004100 */
[----:B------:R-:W-:Y:S01]  /*b040*/  F2FP.F16.E4M3.UNPACK_B R77, R58 ;  /* 0x0000003aff4d723e */ /* 0x000fe200020006ff */
[----:B------:R-:W-:-:S02]  /*b050*/  HADD2.F32 R70, -RZ, R70.H1_H1 ;  /* 0x30000046ff467230 */ /* 0x000fc40000004100 */
[-C--:B------:R-:W-:Y:S01]  /*b060*/  FMUL.FTZ R76, R71, R74.reuse ;  /* 0x0000004a474c7220 */ /* 0x080fe20000410000 */
[C---:B------:R-:W-:Y:S01]  /*b070*/  FMUL.FTZ R74, R67.reuse, R74 ;  /* 0x0000004a434a7220 */ /* 0x040fe20000410000 */
[----:B------:R-:W-:Y:S01]  /*b080*/  HADD2.F32 R66, -RZ, R66.H1_H1 ;  /* 0x30000042ff427230 */ /* 0x000fe20000004100 */
[----:B------:R-:W-:Y:S01]  /*b090*/  F2FP.SATFINITE.E4M3.F32.PACK_AB_MERGE_C R80, R80, R69, RZ ;  /* 0x000000455050723e */ /* 0x000fe200048070ff */
[----:B------:R-:W-:Y:S02]  /*b0a0*/  HADD2.F32 R143, -RZ, R143.H1_H1 ;  /* 0x3000008fff8f7230 */ /* 0x000fe40000004100 */
[-C--:B------:R-:W-:Y:S01]  /*b0b0*/  FFMA.FTZ R67, R67, R72.reuse, -R76 ;  /* 0x0000004843437223 */ /* 0x080fe2000001084c */
[----:B------:R-:W-:Y:S01]  /*b0c0*/  FFMA.FTZ R74, R71, R72, R74 ;  /* 0x00000048474a7223 */ /* 0x000fe2000001004a */
[----:B------:R-:W-:Y:S01]  /*b0d0*/  FMUL.FTZ R73, R70, R145 ;  /* 0x0000009146497220 */ /* 0x000fe20000410000 */
[----:B------:R-:W-:Y:S01]  /*b0e0*/  F2FP.F16.E4M3.UNPACK_B R72, R57 ;  /* 0x00000039ff48723e */ /* 0x000fe200020006ff */
[C---:B------:R-:W-:Y:S01]  /*b0f0*/  FMUL.FTZ R145, R66.reuse, R145 ;  /* 0x0000009142917220 */ /* 0x040fe20000410000 */
[----:B------:R-:W-:Y:S01]  /*b100*/  F2FP.F16.E4M3.UNPACK_B R71, R53 ;  /* 0x00000035ff47723e */ /* 0x000fe200020006ff */
[-C--:B------:R-:W-:Y:S01]  /*b110*/  FFMA.FTZ R66, R66, R143.reuse, -R73 ;  /* 0x0000008f42427223 */ /* 0x080fe20000010849 */
[----:B------:R-:W-:Y:S01]  /*b120*/  F2FP.SATFINITE.E4M3.F32.PACK_AB_MERGE_C R69, R81, R78, R68 ;  /* 0x0000004e5145723e */ /* 0x000fe20004807044 */
[----:B------:R-:W-:Y:S01]  /*b130*/  FFMA.FTZ R145, R70, R143, R145 ;  /* 0x0000008f46917223 */ /* 0x000fe20000010091 */
[----:B------:R-:W-:Y:S01]  /*b140*/  F2FP.F16.E4M3.UNPACK_B R75, R56 ;  /* 0x00000038ff4b723e */ /* 0x000fe200020006ff */
[--C-:B------:R-:W-:Y:S01]  /*b150*/  HADD2.F32 R73, -RZ, R72.reuse.H0_H0 ;  /* 0x20000048ff497230 */ /* 0x100fe20000004100 */
[----:B------:R-:W-:Y:S01]  /*b160*/  F2FP.SATFINITE.E4M3.F32.PACK_AB_MERGE_C R84, R84, R85, RZ ;  /* 0x000000555454723e */ /* 0x000fe200048070ff */
[----:B------:R-:W-:Y:S01]  /*b170*/  HADD2.F32 R78, -RZ, R77.H0_H0 ;  /* 0x2000004dff4e7230 */ /* 0x000fe20000004100 */
[----:B------:R-:W-:Y:S01]  /*b180*/  F2FP.SATFINITE.E4M3.F32.PACK_AB_MERGE_C R68, R146, R79, R80 ;  /* 0x0000004f9244723e */ /* 0x000fe20004807050 */
        /* <DEDUP_REMOVED lines=23> */
[----:B------:R-:W-:Y:S01]  /*b300*/  F2FP.F16.E4M3.UNPACK_B R75, R54 ;  /* 0x00000036ff4b723e */ /* 0x000fe200020006ff */
        /* <DEDUP_REMOVED lines=9> */
[----:B------:R-:W-:Y:S01]  /*b3a0*/  F2FP.F16.E4M3.UNPACK_B R58, R59 ;  /* 0x0000003bff3a723e */ /* 0x000fe200020006ff */
[----:B------:R-:W-:Y:S01]  /*b3b0*/  FFMA.FTZ R82, R57, R71, -R76 ;  /* 0x0000004739527223 */ /* 0x000fe2000001084c */
        /* <DEDUP_REMOVED lines=53> */
.L_x_5819:
[----:B------:R-:W-:Y:S05]  /*b710*/  BSYNC B1 ;  /* 0x0000000000017941 */ /* 0x000fea0003800000 */
.L_x_5818:
[----:B-1----:R3:W-:Y:S01]  /*b720*/  STG.E.128 desc[UR60][R62.64], R52 ;  /* 0x000000343e007986 */ /* 0x0027e2000c101d3c */
[----:B------:R-:W-:-:S13]  /*b730*/  ISETP.GE.AND P2, PT, R65, R147, PT ;  /* 0x000000934100720c */ /* 0x000fda0003f46270 */
[----:B------:R-:W-:Y:S05]  /*b740*/  @P2 BRA `(.L_x_5796) ;  /* 0x0000000400d42947 */ /* 0x000fea0003800000 */
[--C-:B---3--:R-:W-:Y:S02]  /*b750*/  SHF.R.S32.HI R52, RZ, 0x1f, R65.reuse ;  /* 0x0000001fff347819 */ /* 0x108fe40000011441 */
[----:B------:R-:W-:-:S04]  /*b760*/  IADD3 R65, P2, P3, R46, R128, R65 ;  /* 0x000000802e417210 */ /* 0x000fc80007b5e041 */
[----:B------:R-:W-:Y:S02]  /*b770*/  IADD3.X R64, R21, R64, R52, P2, P3 ;  /* 0x0000004015407210 */ /* 0x000fe400017e6434 */
[----:B------:R-:W-:-:S05]  /*b780*/  IADD3 R60, P2, R65, R60, RZ ;  /* 0x0000003c413c7210 */ /* 0x000fca0007f5e0ff */
[----:B------:R-:W-:-:S05]  /*b790*/  IMAD.X R61, R64, 0x1, R61, P2 ;  /* 0x00000001403d7824 */ /* 0x000fca00010e063d */
[----:B--2---:R4:W-:Y:S01]  /*b7a0*/  STG.E.128 desc[UR60][R60.64], R56 ;  /* 0x000000383c007986 */ /* 0x0049e2000c101d3c */
[----:B------:R-:W-:Y:S05]  /*b7b0*/  BRA `(.L_x_5796) ;  /* 0x0000000400b87947 */ /* 0x000fea0003800000 */
.L_x_5759:
[----:B------:R-:W2:Y:S02]  /*b7c0*/  LDL R52, [R1+0x44] ;  /* 0x0000440001347983 */ /* 0x000ea40000100800 */
[----:B--2---:R-:W-:-:S13]  /*b7d0*/  R2UR UR4, R52 ;  /* 0x00000000340472ca */ /* 0x004fda00000e0000 */
[----:B------:R-:W-:-:S06]  /*b7e0*/  UISETP.NE.AND UP0, UPT, UR4, 0x3, UPT ;  /* 0x000000030400788c */ /* 0x000fcc000bf05270 */
[----:B------:R-:W-:-:S13]  /*b7f0*/  PLOP3.LUT P5, PT, PT, PT, UP0, 0x80, 0x0 ;  /* 0x000000000000781c */ /* 0x000fda0003faf008 */
[----:B------:R-:W-:Y:S05]  /*b800*/  @!P5 BRA `(.L_x_5820) ;  /* 0x000000000004d947 */ /* 0x000fea0003800000 */
[----:B------:R-:W-:Y:S01]  /*b810*/  BPT.TRAP 0x1 ;  /* 0x000000040000795c */ /* 0x000fe20000300000 */
.L_x_5820:
[----:B------:R-:W-:Y:S01]  /*b820*/  IMAD R111, R17, 0x8, R16 ;  /* 0x00000008116f7824 */ /* 0x000fe200078e0210 */
[----:B------:R-:W-:Y:S01]  /*b830*/  SHF.L.U32 R127, R231, 0x1f, RZ ;  /* 0x0000001fe77f7819 */ /* 0x000fe200000006ff */
[----:B------:R-:W-:Y:S01]  /*b840*/  IMAD R120, R25, -0xe0, R2 ;  /* 0xffffff2019787824 */ /* 0x000fe200078e0202 */
[----:B------:R-:W-:Y:S01]  /*b850*/  BSSY B1, `(.L_x_5821) ;  /* 0x0000006000017945 */ /* 0x000fe20003800000 */
[----:B------:R-:W-:Y:S01]  /*b860*/  SHF.R.S32.HI R53, RZ, 0x1f, R25 ;  /* 0x0000001fff357819 */ /* 0x000fe20000011419 */
[----:B------:R-:W0:Y:S01]  /*b870*/  SYNCS.PHASECHK.TRANS64.TRYWAIT P2, [R111+URZ+0x2e890], R127 ;  /* 0x02e8907f6f0075a7 */ /* 0x000e22000804017f */
[----:B------:R-:W-:Y:S01]  /*b880*/  IMAD R52, R40, R25, RZ ;  /* 0x0000001928347224 */ /* 0x000fe200078e02ff */
[----:B------:R-:W-:Y:S01]  /*b890*/  VIMNMX R120, R120, 0xe0, PT ;  /* 0x000000e078787848 */ /* 0x000fe20003fe0100 */
[----:B0-----:R-:W-:Y:S06]  /*b8a0*/  @!P2 BRA `(.L_x_5822) ;  /* 0x000001900014a947 */ /* 0x001fec0003800000 */
.L_x_6042:
[----:B------:R-:W-:Y:S05]  /*b8b0*/  BSYNC B1 ;  /* 0x0000000000017941 */ /* 0x000fea0003800000 */
.L_x_5821:
[----:B------:R-:W-:Y:S01]  /*b8c0*/  ISETP.GE.AND P2, PT, R228, R120, PT ;  /* 0x00000078e400720c */ /* 0x000fe20003f46270 */
[----:B------:R-:W-:Y:S01]  /*b8d0*/  IMAD R53, R53, R132, R52 ;  /* 0x0000008435357224 */ /* 0x000fe200078e0234 */
[----:B------:R-:W-:Y:S01]  /*b8e0*/  BSSY B1, `(.L_x_5823) ;  /* 0x0000014000017945 */ /* 0x000fe20003800000 */
[----:B------:R-:W-:-:S05]  /*b8f0*/  IMAD.WIDE.U32 R56, R132, R25, RZ ;  /* 0x0000001984387225 */ /* 0x000fca00078e00ff */
[----:B------:R-:W-:-:S05]  /*b900*/  IADD3 R60, R53, R57, RZ ;  /* 0x00000039353c7210 */ /* 0x000fca0007ffe0ff */
[----:B------:R-:W-:Y:S05]  /*b910*/  @P2 BRA `(.L_x_5824) ;  /* 0x0000000000402947 */ /* 0x000fea0003800000 */
[----:B------:R-:W1:Y:S01]  /*b920*/  @!P0 LDS.128 R52, [R119+0x20400] ;  /* 0x0204000077348984 */ /* 0x000e620000000c00 */
[----:B------:R-:W2:Y:S02]  /*b930*/  @!P0 LDC.64 R58, c[0x0][0x2d8] ;  /* 0x0000b600ff3a8b82 */ /* 0x000ea40000000a00 */
[----:B--2---:R-:W-:-:S04]  /*b940*/  @!P0 IADD3 R58, P2, P3, R56, R58, R20 ;  /* 0x0000003a383a8210 */ /* 0x004fc80007b5e014 */
[----:B------:R-:W-:-:S05]  /*b950*/  @!P0 IADD3.X R59, R60, R59, R14, P2, P3 ;  /* 0x0000003b3c3b8210 */ /* 0x000fca00017e640e */
[----:B-1----:R1:W-:Y:S01]  /*b960*/  @!P0 STG.E.128 desc[UR60][R58.64], R52 ;  /* 0x000000343a008986 */ /* 0x0023e2000c101d3c */
[----:B------:R-:W-:Y:S05]  /*b970*/  @P1 BRA `(.L_x_5824) ;  /* 0x0000000000281947 */ /* 0x000fea0003800000 */
[----:B------:R-:W-:Y:S01]  /*b980*/  ULDC.64 UR4, c[0x0][0x2d8] ;  /* 0x0000b60000047ab9 */ /* 0x000fe20000000a00 */
[----:B-1----:R-:W-:Y:S01]  /*b990*/  VIADD R52, R34, 0x40 ;  /* 0x0000004022347836 */ /* 0x002fe20000000000 */
[----:B------:R-:W-:-:S04]  /*b9a0*/  IADD3 R58, P2, P3, R13, UR4, R56 ;  /* 0x000000040d3a7c10 */ /* 0x000fc8000fb5e038 */
[----:B------:R-:W-:Y:S02]  /*b9b0*/  IADD3.X R59, R109, UR5, R60, P2, P3 ;  /* 0x000000056d3b7c10 */ /* 0x000fe400097e643c */
[----:B------:R-:W-:-:S13]  /*b9c0*/  LOP3.LUT P2, RZ, R229, 0x4, RZ, 0xc0, !PT ;  /* 0x00000004e5ff7812 */ /* 0x000fda000784c0ff */
[----:B------:R-:W-:-:S04]  /*b9d0*/  @P2 VIADD R52, R34, 0xffffffc0 ;  /* 0xffffffc022342836 */ /* 0x000fc80000000000 */
[----:B------:R-:W-:-:S04]  /*b9e0*/  IMAD R53, R17, 0x7000, R52 ;  /* 0x0000700011357824 */ /* 0x000fc800078e0234 */
[----:B------:R-:W-:-:S06]  /*b9f0*/  IMAD.IADD R53, R16, 0x1, R53 ;  /* 0x0000000110357824 */ /* 0x000fcc00078e0235 */
[----:B------:R-:W1:Y:S04]  /*ba00*/  LDS.128 R52, [R53+0x20400] ;  /* 0x0204000035347984 */ /* 0x000e680000000c00 */
[----:B-1----:R2:W-:Y:S02]  /*ba10*/  STG.E.128 desc[UR60][R58.64], R52 ;  /* 0x000000343a007986 */ /* 0x0025e4000c101d3c */
.L_x_5824:
[----:B------:R-:W-:Y:S05]  /*ba20*/  BSYNC B1 ;  /* 0x0000000000017941 */ /* 0x000fea0003800000 */
.L_x_5823:
[----:B-12---:R-:W-:Y:S01]  /*ba30*/  VIADD R52, R228, 0x40 ;  /* 0x00000040e4347836 */ /* 0x006fe20000000000 */
[----:B------:R-:W-:Y:S04]  /*ba40*/  BSSY B1, `(.L_x_5825) ;  /* 0x0000015000017945 */ /* 0x000fe80003800000 */
[----:B------:R-:W-:-:S13]  /*ba50*/  ISETP.GE.AND P2, PT, R52, R120, PT ;  /* 0x000000783400720c */ /* 0x000fda0003f46270 */
[----:B------:R-:W-:Y:S05]  /*ba60*/  @P2 BRA `(.L_x_5826) ;  /* 0x0000000000482947 */ /* 0x000fea0003800000 */
[----:B------:R-:W1:Y:S01]  /*ba70*/  @!P0 LDS.128 R52, [R119+0x22400] ;  /* 0x0224000077348984 */ /* 0x000e620000000c00 */
[----:B------:R-:W2:Y:S01]  /*ba80*/  @!P0 LDC.64 R58, c[0x0][0x2d8] ;  /* 0x0000b600ff3a8b82 */ /* 0x000ea20000000a00 */
[----:B------:R-:W-:-:S04]  /*ba90*/  IADD3 R61, P2, R106, R56, RZ ;  /* 0x000000386a3d7210 */ /* 0x000fc80007f5e0ff */
[----:B------:R-:W-:Y:S02]  /*baa0*/  IADD3.X R62, R60, R107, RZ, P2, !PT ;  /* 0x0000006b3c3e7210 */ /* 0x000fe400017fe4ff */
        /* <DEDUP_REMOVED lines=14> */
.L_x_5826:
[----:B------:R-:W-:Y:S05]  /*bb90*/  BSYNC B1 ;  /* 0x0000000000017941 */ /* 0x000fea0003800000 */
.L_x_5825:
[----:B-12---:R-:W-:Y:S01]  /*bba0*/  VIADD R52, R228, 0x80 ;  /* 0x00000080e4347836 */ /* 0x006fe20000000000 */
[----:B------:R-:W-:Y:S04]  /*bbb0*/  BSSY B1, `(.L_x_5827) ;  /* 0x0000015000017945 */ /* 0x000fe80003800000 */
[----:B------:R-:W-:-:S13]  /*bbc0*/  ISETP.GE.AND P2, PT, R52, R120, PT ;  /* 0x000000783400720c */ /* 0x000fda0003f46270 */
[----:B------:R-:W-:Y:S05]  /*bbd0*/  @P2 BRA `(.L_x_5828) ;  /* 0x0000000000482947 */ /* 0x000fea0003800000 */
[----:B------:R-:W1:Y:S01]  /*bbe0*/  @!P0 LDS.128 R52, [R119+0x24400] ;  /* 0x0244000077348984 */ /* 0x000e620000000c00 */
[----:B------:R-:W2:Y:S01]  /*bbf0*/  @!P0 LDC.64 R58, c[0x0][0x2d8] ;  /* 0x0000b600ff3a8b82 */ /* 0x000ea20000000a00 */
[----:B------:R-:W-:-:S04]  /*bc00*/  LEA R61, P2, R44, R56, 0x7 ;  /* 0x000000382c3d7211 */ /* 0x000fc800078438ff */
        /* <DEDUP_REMOVED lines=15> */
.L_x_5828:
[----:B------:R-:W-:Y:S05]  /*bd00*/  BSYNC B1 ;  /* 0x0000000000017941 */ /* 0x000fea0003800000 */
.L_x_5827:
[----:B-12---:R-:W-:-:S05]  /*bd10*/  VIADD R52, R228, 0xc0 ;  /* 0x000000c0e4347836 */ /* 0x006fca0000000000 */
[----:B------:R-:W-:-:S13]  /*bd20*/  ISETP.GE.AND P2, PT, R52, R120, PT ;  /* 0x000000783400720c */ /* 0x000fda0003f46270 */
[----:B------:R-:W-:Y:S05]  /*bd30*/  @P2 BRA `(.L_x_5796) ;  /* 0x0000000000582947 */ /* 0x000fea0003800000 */
[----:B------:R-:W1:Y:S01]  /*bd40*/  LDC.64 R54, c[0x0][0x2f0] ;  /* 0x0000bc00ff367b82 */ /* 0x000e620000000a00 */
[----:B------:R-:W-:Y:S01]  /*bd50*/  MOV R58, R56 ;  /* 0x00000038003a7202 */ /* 0x000fe20000000f00 */
[----:B------:R-:W-:-:S06]  /*bd60*/  IMAD.MOV.U32 R59, RZ, RZ, R60 ;  /* 0x000000ffff3b7224 */ /* 0x000fcc00078e003c */
[----:B------:R-:W2:Y:S01]  /*bd70*/  @!P0 LDC.64 R52, c[0x0][0x2d8] ;  /* 0x0000b600ff348b82 */ /* 0x000ea20000000a00 */
[----:B-1----:R-:W-:-:S04]  /*bd80*/  IMAD.WIDE.U32 R58, R54, 0xc0, R58 ;  /* 0x000000c0363a7825 */ /* 0x002fc800078e003a */
[----:B------:R-:W-:-:S04]  /*bd90*/  IMAD R55, R55, 0xc0, RZ ;  /* 0x000000c037377824 */ /* 0x000fc800078e02ff */
[----:B------:R-:W-:Y:S01]  /*bda0*/  IMAD.IADD R60, R59, 0x1, R55 ;  /* 0x000000013b3c7824 */ /* 0x000fe200078e0237 */
[----:B--2---:R-:W-:-:S04]  /*bdb0*/  @!P0 IADD3 R56, P2, P3, R58, R52, R20 ;  /* 0x000000343a388210 */ /* 0x004fc80007b5e014 */
[----:B------:R-:W-:Y:S02]  /*bdc0*/  @!P0 IADD3.X R57, R60, R53, R14, P2, P3 ;  /* 0x000000353c398210 */ /* 0x000fe400017e640e */
[----:B------:R-:W1:Y:S04]  /*bdd0*/  @!P0 LDS.128 R52, [R119+0x26400] ;  /* 0x0264000077348984 */ /* 0x000e680000000c00 */
        /* <DEDUP_REMOVED lines=8> */
[----:B------:R-:W-:-:S05]  /*be60*/  IMAD R53, R17, 0x7000, R52 ;  /* 0x0000700011357824 */ /* 0x000fca00078e0234 */
[----:B------:R-:W-:-:S06]  /*be70*/  IADD3 R53, R16, R53, RZ ;  /* 0x0000003510357210 */ /* 0x000fcc0007ffe0ff */
[----:B------:R-:W1:Y:S04]  /*be80*/  LDS.128 R52, [R53+0x26400] ;  /* 0x0264000035347984 */ /* 0x000e680000000c00 */
[----:B-1----:R2:W-:Y:S02]  /*be90*/  STG.E.128 desc[UR60][R58.64], R52 ;  /* 0x000000343a007986 */ /* 0x0025e4000c101d3c */
.L_x_5796:
[----:B------:R-:W-:Y:S05]  /*bea0*/  BSYNC B0 ;  /* 0x0000000000007941 */ /* 0x000fea0003800000 */
.L_x_5758:
        /* <DEDUP_REMOVED lines=17> */
.L_x_5830:
[----:B------:R-:W-:Y:S05]  /*bfc0*/  BSYNC B0 ;  /* 0x0000000000007941 */ /* 0x000fea0003800000 */
.L_x_5829:
[----:B------:R-:W2:Y:S01]  /*bfd0*/  SYNCS.PHASECHK.TRANS64.TRYWAIT P3, [R111+URZ+0x2e8b0], R127 ;  /* 0x02e8b07f6f0075a7 */ /* 0x000ea2000806017f */
[----:B------:R-:W-:Y:S01]  /*bfe0*/  ULDC.64 UR38, c[0x0][0x318] ;  /* 0x0000c60000267ab9 */ /* 0x000fe20000000a00 */
[----:B------:R-:W-:Y:S01]  /*bff0*/  ULDC.64 UR36, c[0x0][0x308] ;  /* 0x0000c20000247ab9 */ /* 0x000fe20000000a00 */
[----:B------:R-:W-:Y:S04]  /*c000*/  BSSY B0, `(.L_x_5831) ;  /* 0x0000002000007945 */ /* 0x000fe80003800000 */
[----:B--2---:R-:W-:Y:S05]  /*c010*/  @!P3 BRA `(.L_x_5832) ;  /* 0x00000188004cb947 */ /* 0x004fea0003800000 */
.L_x_6043:
[----:B------:R-:W-:Y:S05]  /*c020*/  BSYNC B0 ;  /* 0x0000000000007941 */ /* 0x000fea0003800000 */
.L_x_5831:
[----:B------:R-:W-:Y:S01]  /*c030*/  ISETP.GE.AND P3, PT, R228, R120, PT ;  /* 0x00000078e400720c */ /* 0x000fe20003f66270 */
[----:B------:R-:W-:Y:S01]  /*c040*/  BSSY B0, `(.L_x_5833) ;  /* 0x0000017000007945 */ /* 0x000fe20003800000 */
[----:B------:R-:W-:-:S11]  /*c050*/  IMAD.WIDE R56, R25, 0xe0, R102 ;  /* 0x000000e019387825 */ /* 0x000fd600078e0266 */
[----:B------:R-:W-:Y:S05]  /*c060*/  @P3 BRA `(.L_x_5834) ;  /* 0x0000000000503947 */ /* 0x000fea0003800000 */
[----:B------:R-:W-:Y:S01]  /*c070*/  ULDC UR4, c[0x0][0x2e4] ;  /* 0x0000b90000047ab9 */ /* 0x000fe20000000800 */
[----:B------:R-:W-:Y:S01]  /*c080*/  PLOP3.LUT P4, PT, PT, PT, PT, 0x8, 0x0 ;  /* 0x000000000000781c */ /* 0x000fe20003f8e170 */
[----:B-1----:R-:W-:Y:S01]  /*c090*/  IMAD.MOV.U32 R52, RZ, RZ, R48 ;  /* 0x000000ffff347224 */ /* 0x002fe200078e0030 */
[----:B------:R-:W-:Y:S01]  /*c0a0*/  ISETP.GE.AND P3, PT, R4, UR4, PT ;  /* 0x0000000404007c0c */ /* 0x000fe2000bf66270 */
[----:B------:R-:W-:Y:S02]  /*c0b0*/  IMAD.MOV.U32 R53, RZ, RZ, R110 ;  /* 0x000000ffff357224 */ /* 0x000fe400078e006e */
[----:B------:R-:W-:Y:S02]  /*c0c0*/  IMAD R55, R57, UR38, RZ ;  /* 0x0000002639377c24 */ /* 0x000fe4000f8e02ff */
[----:B------:R-:W-:-:S04]  /*c0d0*/  IMAD.WIDE.U32 R52, R56, UR38, R52 ;  /* 0x0000002638347c25 */ /* 0x000fc8000f8e0034 */
[----:B------:R-:W-:-:S04]  /*c0e0*/  IMAD R55, R56, UR39, R55 ;  /* 0x0000002738377c24 */ /* 0x000fc8000f8e0237 */
[----:B------:R-:W-:Y:S01]  /*c0f0*/  @!P3 LOP3.LUT P5, RZ, R229, 0x4, RZ, 0xc0, !PT ;  /* 0x00000004e5ffb812 */ /* 0x000fe200078ac0ff */
[----:B------:R-:W-:-:S03]  /*c100*/  @!P3 VIADD R60, R118, 0x40 ;  /* 0x00000040763cb836 */ /* 0x000fc60000000000 */
[----:B------:R-:W-:Y:S02]  /*c110*/  @!P3 PLOP3.LUT P4, PT, P5, PT, PT, 0x80, 0x0 ;  /* 0x000000000000b81c */ /* 0x000fe40002f8f070 */
[----:B------:R-:W-:-:S04]  /*c120*/  IADD3 R58, P5, R52, UR36, RZ ;  /* 0x00000024343a7c10 */ /* 0x000fc8000ffbe0ff */
[----:B------:R-:W-:-:S07]  /*c130*/  IADD3.X R59, R53, UR37, R55, P5, !PT ;  /* 0x00000025353b7c10 */ /* 0x000fce000affe437 */
[----:B------:R-:W-:Y:S02]  /*c140*/  @P4 IADD3 R60, R118, -0x40, RZ ;  /* 0xffffffc0763c4810 */ /* 0x000fe40007ffe0ff */
[----:B------:R-:W-:-:S03]  /*c150*/  ISETP.GE.AND P4, PT, R18, UR4, PT ;  /* 0x0000000412007c0c */ /* 0x000fc6000bf86270 */
[----:B------:R-:W-:-:S10]  /*c160*/  @!P3 IMAD.IADD R60, R16, 0x1, R60 ;  /* 0x00000001103cb824 */ /* 0x000fd400078e023c */
[----:B------:R-:W1:Y:S04]  /*c170*/  @!P4 LDS.128 R52, [R119+0xe400] ;  /* 0x00e400007734c984 */ /* 0x000e680000000c00 */
[----:B-1----:R-:W-:Y:S04]  /*c180*/  @!P4 STG.E.128 desc[UR60][R58.64], R52 ;  /* 0x000000343a00c986 */ /* 0x002fe8000c101d3c */
[----:B------:R-:W1:Y:S04]  /*c190*/  @!P3 LDS.128 R52, [R60+0xe400] ;  /* 0x00e400003c34b984 */ /* 0x000e680000000c00 */
[----:B-1----:R3:W-:Y:S02]  /*c1a0*/  @!P3 STG.E.128 desc[UR60][R58.64+0x40], R52 ;  /* 0x000040343a00b986 */ /* 0x0027e4000c101d3c */
.L_x_5834:
[----:B------:R-:W-:Y:S05]  /*c1b0*/  BSYNC B0 ;  /* 0x0000000000007941 */ /* 0x000fea0003800000 */
.L_x_5833:
[----:B-1-3--:R-:W-:Y:S01]  /*c1c0*/  VIADD R52, R228, 0x40 ;  /* 0x00000040e4347836 */ /* 0x00afe20000000000 */
[----:B------:R-:W-:Y:S04]  /*c1d0*/  BSSY B0, `(.L_x_5835) ;  /* 0x0000019000007945 */ /* 0x000fe80003800000 */
[----:B------:R-:W-:-:S13]  /*c1e0*/  ISETP.GE.AND P3, PT, R52, R120, PT ;  /* 0x000000783400720c */ /* 0x000fda0003f66270 */
[----:B------:R-:W-:Y:S05]  /*c1f0*/  @P3 BRA `(.L_x_5836) ;  /* 0x0000000000583947 */ /* 0x000fea0003800000 */
[----:B------:R-:W-:Y:S01]  /*c200*/  ULDC UR4, c[0x0][0x2e4] ;  /* 0x0000b90000047ab9 */ /* 0x000fe20000000800 */
[----:B------:R-:W-:Y:S01]  /*c210*/  PLOP3.LUT P4, PT, PT, PT, PT, 0x8, 0x0 ;  /* 0x000000000000781c */ /* 0x000fe20003f8e170 */
[----:B------:R-:W-:Y:S01]  /*c220*/  IMAD.MOV.U32 R52, RZ, RZ, R48 ;  /* 0x000000ffff347224 */ /* 0x000fe200078e0030 */
[----:B------:R-:W-:Y:S01]  /*c230*/  ISETP.GE.AND P3, PT, R4, UR4, PT ;  /* 0x0000000404007c0c */ /* 0x000fe2000bf66270 */
[----:B------:R-:W-:-:S12]  /*c240*/  IMAD.MOV.U32 R53, RZ, RZ, R110 ;  /* 0x000000ffff357224 */ /* 0x000fd800078e006e */
[----:B------:R-:W-:Y:S01]  /*c250*/  @!P3 LOP3.LUT P5, RZ, R229, 0x4, RZ, 0xc0, !PT ;  /* 0x00000004e5ffb812 */ /* 0x000fe200078ac0ff */
[----:B------:R-:W-:-:S03]  /*c260*/  @!P3 VIADD R60, R118, 0x40 ;  /* 0x00000040763cb836 */ /* 0x000fc60000000000 */
[----:B------:R-:W-:Y:S02]  /*c270*/  @!P3 PLOP3.LUT P4, PT, P5, PT, PT, 0x80, 0x0 ;  /* 0x000000000000b81c */ /* 0x000fe40002f8f070 */
[----:B------:R-:W-:-:S05]  /*c280*/  IADD3 R55, P5, R56, 0x40, RZ ;  /* 0x0000004038377810 */ /* 0x000fca0007fbe0ff */
[----:B------:R-:W-:Y:S02]  /*c290*/  IMAD.X R54, RZ, RZ, R57, P5 ;  /* 0x000000ffff367224 */ /* 0x000fe400028e0639 */
[----:B------:R-:W-:-:S04]  /*c2a0*/  IMAD.WIDE.U32 R52, R55, UR38, R52 ;  /* 0x0000002637347c25 */ /* 0x000fc8000f8e0034 */
[----:B------:R-:W-:Y:S01]  /*c2b0*/  IMAD R54, R54, UR38, RZ ;  /* 0x0000002636367c24 */ /* 0x000fe2000f8e02ff */
[----:B------:R-:W-:Y:S02]  /*c2c0*/  @P4 IADD3 R60, R118, -0x40, RZ ;  /* 0xffffffc0763c4810 */ /* 0x000fe40007ffe0ff */
[----:B------:R-:W-:Y:S01]  /*c2d0*/  IADD3 R58, P4, R52, UR36, RZ ;  /* 0x00000024343a7c10 */ /* 0x000fe2000ff9e0ff */
[----:B------:R-:W-:Y:S02]  /*c2e0*/  IMAD R55, R55, UR39, R54 ;  /* 0x0000002737377c24 */ /* 0x000fe4000f8e0236 */
[----:B------:R-:W-:-:S03]  /*c2f0*/  @!P3 IMAD.IADD R60, R16, 0x1, R60 ;  /* 0x00000001103cb824 */ /* 0x000fc600078e023c */
[----:B------:R-:W-:Y:S02]  /*c300*/  IADD3.X R59, R53, UR37, R55, P4, !PT ;  /* 0x00000025353b7c10 */ /* 0x000fe4000a7fe437 */
[----:B------:R-:W-:-:S13]  /*c310*/  ISETP.GE.AND P4, PT, R18, UR4, PT ;  /* 0x0000000412007c0c */ /* 0x000fda000bf86270 */
[----:B------:R-:W1:Y:S04]  /*c320*/  @!P4 LDS.128 R52, [R119+0x10400] ;  /* 0x010400007734c984 */ /* 0x000e680000000c00 */
[----:B-1----:R-:W-:Y:S04]  /*c330*/  @!P4 STG.E.128 desc[UR60][R58.64], R52 ;  /* 0x000000343a00c986 */ /* 0x002fe8000c101d3c */
[----:B------:R-:W1:Y:S04]  /*c340*/  @!P3 LDS.128 R52, [R60+0x10400] ;  /* 0x010400003c34b984 */ /* 0x000e680000000c00 */
[----:B-1----:R1:W-:Y:S02]  /*c350*/  @!P3 STG.E.128 desc[UR60][R58.64+0x40], R52 ;  /* 0x000040343a00b986 */ /* 0x0023e4000c101d3c */
.L_x_5836:
[----:B------:R-:W-:Y:S05]  /*c360*/  BSYNC B0 ;  /* 0x0000000000007941 */ /* 0x000fea0003800000 */
.L_x_5835:
[----:B-1----:R-:W-:Y:S01]  /*c370*/  VIADD R52, R228, 0x80 ;  /* 0x00000080e4347836 */ /* 0x002fe20000000000 */
        /* <DEDUP_REMOVED lines=11> */
[----:B------:R-:W-:-:S04]  /*c430*/  IADD3 R55, P5, R56, 0x80, RZ ;  /* 0x0000008038377810 */ /* 0x000fc80007fbe0ff */
[----:B------:R-:W-:Y:S01]  /*c440*/  IADD3.X R54, RZ, R57, RZ, P5, !PT ;  /* 0x00000039ff367210 */ /* 0x000fe20002ffe4ff */
[----:B------:R-:W-:-:S04]  /*c450*/  IMAD.WIDE.U32 R52, R55, UR38, R52 ;  /* 0x0000002637347c25 */ /* 0x000fc8000f8e0034 */
[----:B------:R-:W-:Y:S02]  /*c460*/  IMAD R54, R54, UR38, RZ ;  /* 0x0000002636367c24 */ /* 0x000fe4000f8e02ff */
[----:B------:R-:W-:Y:S01]  /*c470*/  @P4 VIADD R60, R118, 0xffffffc0 ;  /* 0xffffffc0763c4836 */ /* 0x000fe20000000000 */
[----:B------:R-:W-:Y:S01]  /*c480*/  IADD3 R58, P4, R52, UR36, RZ ;  /* 0x00000024343a7c10 */ /* 0x000fe2000ff9e0ff */
[----:B------:R-:W-:-:S03]  /*c490*/  IMAD R55, R55, UR39, R54 ;  /* 0x0000002737377c24 */ /* 0x000fc6000f8e0236 */
[----:B------:R-:W-:Y:S02]  /*c4a0*/  @!P3 IADD3 R60, R16, R60, RZ ;  /* 0x0000003c103cb210 */ /* 0x000fe40007ffe0ff */
[----:B------:R-:W-:Y:S02]  /*c4b0*/  IADD3.X R59, R53, UR37, R55, P4, !PT ;  /* 0x00000025353b7c10 */ /* 0x000fe4000a7fe437 */
[----:B------:R-:W-:-:S13]  /*c4c0*/  ISETP.GE.AND P4, PT, R18, UR4, PT ;  /* 0x0000000412007c0c */ /* 0x000fda000bf86270 */
[----:B------:R-:W1:Y:S04]  /*c4d0*/  @!P4 LDS.128 R52, [R119+0x12400] ;  /* 0x012400007734c984 */ /* 0x000e680000000c00 */
[----:B-1----:R-:W-:Y:S04]  /*c4e0*/  @!P4 STG.E.128 desc[UR60][R58.64], R52 ;  /* 0x000000343a00c986 */ /* 0x002fe8000c101d3c */
[----:B------:R-:W1:Y:S04]  /*c4f0*/  @!P3 LDS.128 R52, [R60+0x12400] ;  /* 0x012400003c34b984 */ /* 0x000e680000000c00 */
[----:B-1----:R1:W-:Y:S02]  /*c500*/  @!P3 STG.E.128 desc[UR60][R58.64+0x40], R52 ;  /* 0x000040343a00b986 */ /* 0x0023e4000c101d3c */
.L_x_5838:
[----:B------:R-:W-:Y:S05]  /*c510*/  BSYNC B0 ;  /* 0x0000000000007941 */ /* 0x000fea0003800000 */
.L_x_5837:
[----:B-1----:R-:W-:Y:S01]  /*c520*/  VIADD R52, R228, 0xc0 ;  /* 0x000000c0e4347836 */ /* 0x002fe20000000000 */
[----:B------:R-:W-:Y:S04]  /*c530*/  BSSY B0, `(.L_x_5839) ;  /* 0x0000019000007945 */ /* 0x000fe80003800000 */
[----:B------:R-:W-:-:S13]  /*c540*/  ISETP.GE.AND P3, PT, R52, R120, PT ;  /* 0x000000783400720c */ /* 0x000fda0003f66270 */
[----:B------:R-:W-:Y:S05]  /*c550*/  @P3 BRA `(.L_x_5840) ;  /* 0x0000000000583947 */ /* 0x000fea0003800000 */
[----:B------:R-:W-:Y:S01]  /*c560*/  ULDC UR4, c[0x0][0x2e4] ;  /* 0x0000b90000047ab9 */ /* 0x000fe20000000800 */
[----:B------:R-:W-:Y:S01]  /*c570*/  PLOP3.LUT P4, PT, PT, PT, PT, 0x8, 0x0 ;  /* 0x000000000000781c */ /* 0x000fe20003f8e170 */
[----:B------:R-:W-:Y:S01]  /*c580*/  IMAD.MOV.U32 R53, RZ, RZ, R110 ;  /* 0x000000ffff357224 */ /* 0x000fe200078e006e */
[----:B------:R-:W-:Y:S02]  /*c590*/  ISETP.GE.AND P3, PT, R4, UR4, PT ;  /* 0x0000000404007c0c */ /* 0x000fe4000bf66270 */
[----:B------:R-:W-:-:S11]  /*c5a0*/  MOV R52, R48 ;  /* 0x0000003000347202 */ /* 0x000fd60000000f00 */
[----:B------:R-:W-:Y:S01]  /*c5b0*/  @!P3 LOP3.LUT P5, RZ, R229, 0x4, RZ, 0xc0, !PT ;  /* 0x00000004e5ffb812 */ /* 0x000fe200078ac0ff */
[----:B------:R-:W-:-:S03]  /*c5c0*/  @!P3 VIADD R58, R118, 0x40 ;  /* 0x00000040763ab836 */ /* 0x000fc60000000000 */
[----:B------:R-:W-:Y:S02]  /*c5d0*/  @!P3 PLOP3.LUT P4, PT, P5, PT, PT, 0x80, 0x0 ;  /* 0x000000000000b81c */ /* 0x000fe40002f8f070 */
[----:B------:R-:W-:-:S05]  /*c5e0*/  IADD3 R55, P5, R56, 0xc0, RZ ;  /* 0x000000c038377810 */ /* 0x000fca0007fbe0ff */
[----:B------:R-:W-:Y:S02]  /*c5f0*/  IMAD.X R56, RZ, RZ, R57, P5 ;  /* 0x000000ffff387224 */ /* 0x000fe400028e0639 */
[----:B------:R-:W-:-:S04]  /*c600*/  IMAD.WIDE.U32 R52, R55, UR38, R52 ;  /* 0x0000002637347c25 */ /* 0x000fc8000f8e0034 */
[----:B------:R-:W-:Y:S02]  /*c610*/  IMAD R56, R56, UR38, RZ ;  /* 0x0000002638387c24 */ /* 0x000fe4000f8e02ff */
[----:B------:R-:W-:Y:S02]  /*c620*/  @P4 VIADD R58, R118, 0xffffffc0 ;  /* 0xffffffc0763a4836 */ /* 0x000fe40000000000 */
[----:B------:R-:W-:Y:S01]  /*c630*/  IMAD R55, R55, UR39, R56 ;  /* 0x0000002737377c24 */ /* 0x000fe2000f8e0238 */
[----:B------:R-:W-:Y:S01]  /*c640*/  IADD3 R56, P4, R52, UR36, RZ ;  /* 0x0000002434387c10 */ /* 0x000fe2000ff9e0ff */
[----:B------:R-:W-:-:S03]  /*c650*/  @!P3 IMAD.IADD R58, R16, 0x1, R58 ;  /* 0x00000001103ab824 */ /* 0x000fc600078e023a */
[----:B------:R-:W-:Y:S02]  /*c660*/  IADD3.X R57, R53, UR37, R55, P4, !PT ;  /* 0x0000002535397c10 */ /* 0x000fe4000a7fe437 */
[----:B------:R-:W-:-:S13]  /*c670*/  ISETP.GE.AND P4, PT, R18, UR4, PT ;  /* 0x0000000412007c0c */ /* 0x000fda000bf86270 */
[----:B------:R-:W1:Y:S04]  /*c680*/  @!P4 LDS.128 R52, [R119+0x14400] ;  /* 0x014400007734c984 */ /* 0x000e680000000c00 */
[----:B-1----:R-:W-:Y:S04]  /*c690*/  @!P4 STG.E.128 desc[UR60][R56.64], R52 ;  /* 0x000000343800c986 */ /* 0x002fe8000c101d3c */
[----:B------:R-:W1:Y:S04]  /*c6a0*/  @!P3 LDS.128 R52, [R58+0x14400] ;  /* 0x014400003a34b984 */ /* 0x000e680000000c00 */
[----:B-1----:R1:W-:Y:S02]  /*c6b0*/  @!P3 STG.E.128 desc[UR60][R56.64+0x40], R52 ;  /* 0x000040343800b986 */ /* 0x0023e4000c101d3c */
.L_x_5840:
[----:B------:R-:W-:Y:S05]  /*c6c0*/  BSYNC B0 ;  /* 0x0000000000007941 */ /* 0x000fea0003800000 */
.L_x_5839:
[----:B------:R-:W-:Y:S01]  /*c6d0*/  @!PT LDS RZ, [RZ] ;  /* 0x00000000fffff984 */ /* 0x000fe20000000800 */
[----:B------:R-:W-:Y:S01]  /*c6e0*/  @!PT LDS RZ, [RZ] ;  /* 0x00000000fffff984 */ /* 0x000fe20000000800 */
[----:B------:R-:W-:Y:S01]  /*c6f0*/  @!PT LDS RZ, [RZ] ;  /* 0x00000000fffff984 */ /* 0x000fe20000000800 */
[----:B------:R-:W-:Y:S01]  /*c700*/  @!PT LDS RZ, [RZ] ;  /* 0x00000000fffff984 */ /* 0x000fe20000000800 */
[----:B------:R3:W-:Y:S06]  /*c710*/  MEMBAR.ALL.CTA ;  /* 0x0000000000007992 */ /* 0x0007ec0000008000 */
[----:B---3--:R-:W3:Y:S01]  /*c720*/  FENCE.VIEW.ASYNC.S ;  /* 0x00000000000073c6 */ /* 0x008ee20000000000 */
[----:B0-2---:R-:W-:Y:S01]  /*c730*/  @!P2 VIADD R111, R111, 0x2e8c0 ;  /* 0x0002e8c06f6fa836 */ /* 0x005fe20000000000 */
[----:B---3--:R0:W-:Y:S01]  /*c740*/  BAR.SYNC.DEFER_BLOCKING R140, 0x80 ;  /* 0x0002008c0000751d */ /* 0x0081e20000010000 */
[----:B------:R-:W-:Y:S01]  /*c750*/  ISETP.NE.AND P3, PT, R112, RZ, PT ;  /* 0x000000ff7000720c */ /* 0x000fe20003f65270 */
[----:B------:R-:W-:-:S02]  /*c760*/  VIADD R17, R17, 0x1 ;  /* 0x0000000111117836 */ /* 0x000fc40000000000 */
[----:B------:R-:W-:-:S04]  /*c770*/  @!P2 PRMT R111, RZ, 0x654, R111 ;  /* 0x00000654ff6fa816 */ /* 0x000fc8000000006f */
[----:B------:R0:W-:Y:S01]  /*c780*/  @!P2 SYNCS.ARRIVE.TRANS64.RED.A1T0 RZ, [R111+URZ], RZ ;  /* 0x000000ff6fffa9a7 */ /* 0x0001e2000810043f */
[----:B------:R-:W-:-:S04]  /*c790*/  ISETP.NE.AND P2, PT, R17, 0x2, PT ;  /* 0x000000021100780c */ /* 0x000fc80003f45270 */
[----:B-1----:R-:W-:Y:S02]  /*c7a0*/  SEL R52, RZ, 0x1, P2 ;  /* 0x00000001ff347807 */ /* 0x002fe40001000000 */
        /* <DEDUP_REMOVED lines=8> */
.L_x_5753:
[----:B------:R-:W0:Y:S01]  /*c830*/  LDC R0, c[0x0][0x428] ;  /* 0x00010a00ff007b82 */ /* 0x000e220000000800 */
[----:B------:R-:W-:Y:S02]  /*c840*/  MOV R50, R126 ;  /* 0x0000007e00327202 */ /* 0x000fe40000000f00 */
[----:B------:R-:W-:Y:S02]  /*c850*/  CS2R R90, SRZ ;  /* 0x00000000005a7805 */ /* 0x000fe4000001ff00 */
[----:B------:R-:W-:Y:S02]  /*c860*/  ISETP.GE.AND P2, PT, R139, 0x1, PT ;  /* 0x000000018b00780c */ /* 0x000fe40003f46270 */
[----:B------:R-:W-:Y:S02]  /*c870*/  CS2R R92, SRZ ;  /* 0x00000000005c7805 */ /* 0x000fe4000001ff00 */
[----:B------:R-:W-:Y:S01]  /*c880*/  PLOP3.LUT P1, PT, PT, PT, PT, 0x80, 0x0 ;  /* 0x000000000000781c */ /* 0x000fe20003f2f070 */
        /* <DEDUP_REMOVED lines=18> */
[----:B0-----:R-:W-:Y:S02]  /*c9b0*/  ISETP.NE.AND P3, PT, R0, 0x1, PT ;  /* 0x000000010000780c */ /* 0x001fe40003f65270 */
        /* <DEDUP_REMOVED lines=11> */
[----:B------:R-:W-:Y:S01]  /*ca70*/  IMAD.MOV.U32 R68, RZ, RZ, RZ ;  /* 0x000000ffff447224 */ /* 0x000fe200078e00ff */
[----:B------:R-:W0:Y:S01]  /*ca80*/  @P3 LDC R3, c[0x0][0x42c] ;  /* 0x00010b00ff033b82 */ /* 0x000e220000000800 */
[----:B------:R-:W-:Y:S02]  /*ca90*/  IMAD.MOV.U32 R101, RZ, RZ, RZ ;  /* 0x000000ffff657224 */ /* 0x000fe400078e00ff */
[----:B------:R-:W-:-:S05]  /*caa0*/  IMAD.MOV.U32 R72, RZ, RZ, RZ ;  /* 0x000000ffff487224 */ /* 0x000fca00078e00ff */
[----:B------:R-:W1:Y:S01]  /*cab0*/  @P3 LDC R0, c[0x0][0x430] ;  /* 0x00010c00ff003b82 */ /* 0x000e620000000800 */
[----:B0-----:R-:W-:-:S05]  /*cac0*/  @P3 IMAD.HI.U32 R3, R126, R3, RZ ;  /* 0x000000037e033227 */ /* 0x001fca00078e00ff */
[----:B-1----:R-:W-:-:S05]  /*cad0*/  @P3 SHF.R.U32.HI R50, RZ, R0, R3 ;  /* 0x00000000ff323219 */ /* 0x002fca0000011603 */
[----:B------:R0:W-:Y:S01]  /*cae0*/  STL [R1+0x6c], R50 ;  /* 0x00006c3201007387 */ /* 0x0001e20000100800 */
[----:B------:R-:W-:Y:S05]  /*caf0*/  @P0 BRA `(.L_x_5842) ;  /* 0x00000000000c0947 */ /* 0x000fea0003800000 */
[----:B------:R-:W1:Y:S01]  /*cb00*/  FENCE.VIEW.ASYNC.G ;  /* 0x00000000000073c6 */ /* 0x000e620000000100 */
[----:B------:R-:W-:Y:S05]  /*cb10*/  WARPSYNC.ALL ;  /* 0x0000000000007948 */ /* 0x000fea0003800000 */
[----:B-1----:R-:W-:Y:S06]  /*cb20*/  BAR.ARV 0xc, 0x180 ;  /* 0x0306000000007b1d */ /* 0x002fec0000002000 */
.L_x_5842:
[----:B------:R-:W-:Y:S01]  /*cb30*/  MOV R100, RZ ;  /* 0x000000ff00647202 */ /* 0x000fe20000000f00 */
[----:B------:R-:W-:Y:S01]  /*cb40*/  IMAD.MOV.U32 R103, RZ, RZ, RZ ;  /* 0x000000ffff677224 */ /* 0x000fe200078e00ff */
[----:B------:R-:W-:Y:S06]  /*cb50*/  @!P2 BRA `(.L_x_5843) ;  /* 0x000000f000d8a947 */ /* 0x000fec0003800000 */
[----:B------:R-:W-:-:S03]  /*cb60*/  UMOV UR4, 0xffffffff ;  /* 0xffffffff00047882 */ /* 0x000fc60000000000 */
[----:B------:R-:W-:Y:S05]  /*cb70*/  BRA.DIV UR4, `(.L_x_5844) ;  /* 0x0000017e04887947 */ /* 0x000fea000b800000 */
[----:B------:R-:W1:Y:S02]  /*cb80*/  S2R R0, SR_TID.X ;  /* 0x0000000000007919 */ /* 0x000e640000002100 */
[----:B-1----:R-:W-:-:S05]  /*cb90*/  VIADD R2, R0, 0xffffff80 ;  /* 0xffffff8000027836 */ /* 0x002fca0000000000 */
[----:B------:R-:W-:-:S04]  /*cba0*/  SHF.R.S32.HI R0, RZ, 0x1f, R2 ;  /* 0x0000001fff007819 */ /* 0x000fc80000011402 */
[----:B------:R-:W-:-:S04]  /*cbb0*/  LEA.HI R0, R0, R2, RZ, 0x7 ;  /* 0x0000000200007211 */ /* 0x000fc800078f38ff */
[----:B------:R-:W-:-:S06]  /*cbc0*/  SHF.R.S32.HI R0, RZ, 0x7, R0 ;  /* 0x00000007ff007819 */ /* 0x000fcc0000011400 */
[----:B------:R-:W1:Y:S04]  /*cbd0*/  SHFL.IDX PT, R0, R0, RZ, 0x1f ;  /* 0x00001fff00007589 */ /* 0x000e6800000e0000 */
[----:B-1----:R1:W-:Y:S02]  /*cbe0*/  STL [R1+0x48], R0 ;  /* 0x0000480001007387 */ /* 0x0023e40000100800 */
.L_x_6046:
[----:B------:R-:W1:Y:S01]  /*cbf0*/  LDL R2, [R1+0x48] ;  /* 0x0000480001027983 */ /* 0x000e620000100800 */
[----:B------:R-:W-:Y:S01]  /*cc00*/  VIADD R27, R16, 0x1c400 ;  /* 0x0001c400101b7836 */ /* 0x000fe20000000000 */
[----:B------:R-:W-:Y:S04]  /*cc10*/  BSSY B6, `(.L_x_5845) ;  /* 0x0000019000067945 */ /* 0x000fe80003800000 */
[----:B------:R-:W-:Y:S02]  /*cc20*/  LOP3.LUT P0, RZ, R27, 0x9f, RZ, 0xc0, !PT ;  /* 0x0000009f1bff7812 */ /* 0x000fe4000780c0ff */
[----:B-1----:R-:W-:-:S04]  /*cc30*/  LEA.HI R0, R2, R2, RZ, 0x1 ;  /* 0x0000000202007211 */ /* 0x002fc800078f08ff */
[----:B------:R-:W-:-:S05]  /*cc40*/  LOP3.LUT R0, R0, 0x1e, RZ, 0xc0, !PT ;  /* 0x0000001e00007812 */ /* 0x000fca00078ec0ff */
[----:B------:R-:W-:-:S05]  /*cc50*/  IMAD.IADD R0, R2, 0x1, -R0 ;  /* 0x0000000102007824 */ /* 0x000fca00078e0a00 */
[----:B------:R-:W-:-:S04]  /*cc60*/  LEA R0, R0, R27, 0xd ;  /* 0x0000001b00007211 */ /* 0x000fc800078e68ff */
        /* <DEDUP_REMOVED lines=19> */
.L_x_5846:
[----:B------:R-:W-:Y:S05]  /*cda0*/  BSYNC B6 ;  /* 0x0000000000067941 */ /* 0x000fea0003800000 */
.L_x_5845:
        /* <DEDUP_REMOVED lines=17> */
[C---:B------:R-:W-:Y:S01]  /*cec0*/  @P1 IMAD R11, R20.reuse, R11, R4 ;  /* 0x0000000b140b1224 */ /* 0x040fe200078e0204 */
[----:B------:R-:W-:Y:S01]  /*ced0*/  @P0 IADD3 R3, R3, R9, RZ ;  /* 0x0000000903030210 */ /* 0x000fe20007ffe0ff */
[----:B------:R-:W-:Y:S01]  /*cee0*/  @P1 IMAD.WIDE.U32 R4, R20, R10, RZ ;  /* 0x0000000a14041225 */ /* 0x000fe200078e00ff */
[----:B------:R-:W-:-:S03]  /*cef0*/  @P1 SHF.R.S32.HI R9, RZ, 0x1f, R50 ;  /* 0x0000001fff091819 */ /* 0x000fc60000011432 */
[----:B----4-:R-:W-:Y:S02]  /*cf00*/  @P0 IMAD R0, R7, R12, RZ ;  /* 0x0000000c07000224 */ /* 0x010fe400078e02ff */
[----:B0-----:R-:W-:Y:S02]  /*cf10*/  @P1 IMAD R6, R9, R14, RZ ;  /* 0x0000000e09061224 */ /* 0x001fe400078e02ff */
[----:B------:R-:W-:Y:S02]  /*cf20*/  @P1 IMAD.IADD R5, R5, 0x1, R11 ;  /* 0x0000000105051824 */ /* 0x000fe400078e020b */
[C---:B------:R-:W-:Y:S01]  /*cf30*/  @P0 IMAD R9, R50.reuse, R13, R0 ;  /* 0x0000000d32090224 */ /* 0x040fe200078e0200 */
[----:B------:R-:W-:Y:S01]  /*cf40*/  MOV R0, 0x3f800000 ;  /* 0x3f80000000007802 */ /* 0x000fe20000000f00 */
[----:B------:R-:W-:-:S04]  /*cf50*/  @P0 IMAD.WIDE.U32 R2, R50, R12, R2 ;  /* 0x0000000c32020225 */ /* 0x000fc800078e0002 */
[C---:B------:R-:W-:Y:S02]  /*cf60*/  @P1 IMAD R11, R50.reuse, R15, R6 ;  /* 0x0000000f320b1224 */ /* 0x040fe400078e0206 */
[----:B------:R-:W-:Y:S01]  /*cf70*/  @P1 IMAD.WIDE.U32 R6, R50, R14, R4 ;  /* 0x0000000e32061225 */ /* 0x000fe200078e0004 */
[----:B------:R-:W-:Y:S01]  /*cf80*/  @P0 LEA R4, P2, R2, UR4, 0x2 ;  /* 0x0000000402040c11 */ /* 0x000fe2000f8410ff */
[----:B------:R-:W-:Y:S02]  /*cf90*/  ULDC UR4, c[0x0][0x3d4] ;  /* 0x0000f50000047ab9 */ /* 0x000fe40000000800 */
[----:B------:R-:W-:Y:S01]  /*cfa0*/  @P0 IMAD.IADD R5, R3, 0x1, R9 ;  /* 0x0000000103050824 */ /* 0x000fe200078e0209 */
[----:B------:R-:W-:Y:S01]  /*cfb0*/  @P1 LEA R8, P3, R6, UR6, 0x2 ;  /* 0x0000000606081c11 */ /* 0x000fe2000f8610ff */
[----:B------:R-:W-:-:S03]  /*cfc0*/  @P1 IMAD.IADD R3, R7, 0x1, R11 ;  /* 0x0000000107031824 */ /* 0x000fc600078e020b */
        /* <DEDUP_REMOVED lines=10> */
[----:B------:R-:W2:Y:S02]  /*d070*/  LDL R20, [R1+0x94] ;  /* 0x0000940001147983 */ /* 0x000ea40000100800 */
[----:B--2---:R-:W-:-:S13]  /*d080*/  R2UR UR5, R20 ;  /* 0x00000000140572ca */ /* 0x004fda00000e0000 */
        /* <DEDUP_REMOVED lines=10> */
.L_x_5850:
[----:B-1----:R1:W2:Y:S02]  /*d130*/  SYNCS.PHASECHK.TRANS64.TRYWAIT P0, [R16+URZ+0x2e800], R3 ;  /* 0x02e80003100075a7 */ /* 0x0022a4000800017f */
[----:B--2---:R-:W-:Y:S05]  /*d140*/  @!P0 NANOSLEEP.SYNCS 0x989680 ;  /* 0x009896800000895d */ /* 0x004fea0003900000 */
[----:B------:R-:W2:Y:S02]  /*d150*/  @!P0 SYNCS.PHASECHK.TRANS64 P0, [R16+URZ+0x2e800], R3 ;  /* 0x02e80003100085a7 */ /* 0x000ea4000800007f */
[----:B--2---:R-:W-:Y:S05]  /*d160*/  @!P0 BRA `(.L_x_5850) ;  /* 0xfffffffc00f08947 */ /* 0x004fea000383ffff */
.L_x_5849:
[----:B------:R-:W-:Y:S05]  /*d170*/  BSYNC B0 ;  /* 0x0000000000007941 */ /* 0x000fea0003800000 */
.L_x_5848:
[----:B------:R-:W-:Y:S05]  /*d180*/  BRA `(.L_x_5851) ;  /* 0x0000004000307947 */ /* 0x000fea0003800000 */
.L_x_5847:
[----:B------:R-:W0:Y:S01]  /*d190*/  LDC.64 R24, c[0x0][0x3c8] ;  /* 0x0000f200ff187b82 */ /* 0x000e220000000a00 */
[----:B-----5:R-:W-:Y:S01]  /*d1a0*/  SHF.R.S32.HI R0, RZ, 0x1f, R117 ;  /* 0x0000001fff007819 */ /* 0x020fe20000011475 */
[----:B------:R-:W-:Y:S01]  /*d1b0*/  IMAD.MOV.U32 R8, RZ, RZ, R18 ;  /* 0x000000ffff087224 */ /* 0x000fe200078e0012 */
[----:B------:R-:W-:Y:S01]  /*d1c0*/  ULDC.64 UR4, c[0x0][0x3d8] ;  /* 0x0000f60000047ab9 */ /* 0x000fe20000000a00 */
[----:B------:R-:W-:Y:S01]  /*d1d0*/  IMAD.MOV.U32 R9, RZ, RZ, R19 ;  /* 0x000000ffff097224 */ /* 0x000fe200078e0013 */
[----:B------:R-:W-:Y:S01]  /*d1e0*/  ULDC.64 UR8, c[0x0][0x3c8] ;  /* 0x0000f20000087ab9 */ /* 0x000fe20000000a00 */
[----:B------:R-:W-:Y:S01]  /*d1f0*/  IMAD R6, R0, UR4, RZ ;  /* 0x0000000400067c24 */ /* 0x000fe2000f8e02ff */
[----:B------:R-:W-:Y:S01]  /*d200*/  SHF.R.S32.HI R7, RZ, 0x1f, R22 ;  /* 0x0000001fff077819 */ /* 0x000fe20000011416 */
[----:B------:R-:W1:Y:S01]  /*d210*/  LDC.64 R28, c[0x0][0x3e0] ;  /* 0x0000f800ff1c7b82 */ /* 0x000e620000000a00 */
[----:B------:R-:W-:Y:S01]  /*d220*/  IMAD.WIDE.U32 R4, R117, UR4, R8 ;  /* 0x0000000475047c25 */ /* 0x000fe2000f8e0008 */
[----:B------:R-:W-:Y:S01]  /*d230*/  LOP3.LUT P0, RZ, R27, 0x3ff, RZ, 0xc0, !PT ;  /* 0x000003ff1bff7812 */ /* 0x000fe2000780c0ff */
[----:B------:R-:W-:Y:S01]  /*d240*/  ULDC.64 UR6, c[0x0][0x3e8] ;  /* 0x0000fa0000067ab9 */ /* 0x000fe20000000a00 */
[----:B------:R-:W-:Y:S01]  /*d250*/  BSSY B6, `(.L_x_5852) ;  /* 0x0000026000067945 */ /* 0x000fe20003800000 */
[----:B------:R-:W-:Y:S01]  /*d260*/  IMAD R3, R117, UR5, R6 ;  /* 0x0000000575037c24 */ /* 0x000fe2000f8e0206 */
[----:B------:R-:W-:Y:S01]  /*d270*/  IADD3 R36, P1, R4, UR8, RZ ;  /* 0x0000000804247c10 */ /* 0x000fe2000ff3e0ff */
[----:B------:R-:W-:-:S02]  /*d280*/  IMAD.MOV.U32 R6, RZ, RZ, R22 ;  /* 0x000000ffff067224 */ /* 0x000fc400078e0016 */
[----:B------:R-:W-:Y:S01]  /*d290*/  IMAD R0, R0, UR6, RZ ;  /* 0x0000000600007c24 */ /* 0x000fe2000f8e02ff */
[----:B------:R-:W-:Y:S01]  /*d2a0*/  IADD3.X R37, R3, UR9, R5, P1, !PT ;  /* 0x0000000903257c10 */ /* 0x000fe20008ffe405 */
[----:B------:R-:W-:-:S04]  /*d2b0*/  IMAD.WIDE.U32 R4, R117, UR4, R6 ;  /* 0x0000000475047c25 */ /* 0x000fc8000f8e0006 */
[----:B------:R-:W-:Y:S01]  /*d2c0*/  IMAD.WIDE.U32 R6, R117, UR6, R6 ;  /* 0x0000000675067c25 */ /* 0x000fe2000f8e0006 */
[----:B------:R-:W-:-:S03]  /*d2d0*/  IADD3 R34, P1, R4, UR8, RZ ;  /* 0x0000000804227c10 */ /* 0x000fc6000ff3e0ff */
[----:B------:R-:W-:Y:S01]  /*d2e0*/  IMAD.WIDE.U32 R8, R117, UR6, R8 ;  /* 0x0000000675087c25 */ /* 0x000fe2000f8e0008 */
[----:B------:R-:W-:-:S03]  /*d2f0*/  IADD3.X R35, R3, UR9, R5, P1, !PT ;  /* 0x0000000903237c10 */ /* 0x000fc60008ffe405 */
[C---:B0-----:R-:W-:Y:S01]  /*d300*/  IMAD.WIDE.U32 R24, R117.reuse, UR4, R24 ;  /* 0x0000000475187c25 */ /* 0x041fe2000f8e0018 */
[----:B------:R-:W-:Y:S02]  /*d310*/  ULDC.64 UR4, c[0x0][0x3e0] ;  /* 0x0000f80000047ab9 */ /* 0x000fe40000000a00 */
[----:B------:R-:W-:Y:S01]  /*d320*/  IADD3 R38, P2, R6, UR4, RZ ;  /* 0x0000000406267c10 */ /* 0x000fe2000ff5e0ff */
[C---:B------:R-:W-:Y:S01]  /*d330*/  IMAD R27, R117.reuse, UR7, R0 ;  /* 0x00000007751b7c24 */ /* 0x040fe2000f8e0200 */
[----:B------:R-:W-:Y:S01]  /*d340*/  IADD3 R40, P3, R8, UR4, RZ ;  /* 0x0000000408287c10 */ /* 0x000fe2000ff7e0ff */
[----:B-1----:R-:W-:Y:S01]  /*d350*/  IMAD.WIDE.U32 R28, R117, UR6, R28 ;  /* 0x00000006751c7c25 */ /* 0x002fe2000f8e001c */
[----:B------:R-:W-:Y:S02]  /*d360*/  IADD3 R26, R3, R25, RZ ;  /* 0x00000019031a7210 */ /* 0x000fe40007ffe0ff */
[C---:B------:R-:W-:Y:S02]  /*d370*/  IADD3.X R39, R27.reuse, UR5, R7, P2, !PT ;  /* 0x000000051b277c10 */ /* 0x040fe400097fe407 */
[C---:B------:R-:W-:Y:S01]  /*d380*/  IADD3.X R41, R27.reuse, UR5, R9, P3, !PT ;  /* 0x000000051b297c10 */ /* 0x040fe20009ffe409 */
        /* <DEDUP_REMOVED lines=17> */
[----:B-1----:R-:W-:Y:S05]  /*d4a0*/  CALL.ABS.NOINC R14 ;  /* 0x000000000e007343 */ /* 0x002fea0003c00000 */
.L_x_5853:
[----:B------:R-:W-:Y:S05]  /*d4b0*/  BSYNC B6 ;  /* 0x0000000000067941 */ /* 0x000fea0003800000 */
.L_x_5852:
[----:B------:R-:W-:Y:S01]  /*d4c0*/  ULDC.U8 UR4, c[0x0][0x3f0] ;  /* 0x0000fc0000047ab9 */ /* 0x000fe20000000000 */
[----:B------:R-:W-:Y:S01]  /*d4d0*/  IMAD R3, R125, -0x80, R138 ;  /* 0xffffff807d037824 */ /* 0x000fe200078e028a */
[----:B------:R-:W-:Y:S01]  /*d4e0*/  ISETP.NE.AND P0, PT, RZ, UR4, PT ;  /* 0x00000004ff007c0c */ /* 0x000fe2000bf05270 */
[----:B------:R-:W-:Y:S03]  /*d4f0*/  BSSY B0, `(.L_x_5854) ;  /* 0x00003cd000007945 */ /* 0x000fe60003800000 */
[----:B------:R-:W-:-:S09]  /*d500*/  VIMNMX R3, R3, 0x80, PT ;  /* 0x0000008003037848 */ /* 0x000fd20003fe0100 */
[----:B------:R-:W-:Y:S05]  /*d510*/  @!P0 BRA `(.L_x_5855) ;  /* 0x0000001c00a48947 */ /* 0x000fea0003800000 */
[C---:B------:R-:W-:Y:S01]  /*d520*/  IMAD.SHL.U32 R0, R229.reuse, 0x80, RZ ;  /* 0x00000080e5007824 */ /* 0x040fe200078e00ff */
[----:B------:R-:W-:Y:S01]  /*d530*/  ISETP.GE.AND P0, PT, R228, R3, PT ;  /* 0x00000003e400720c */ /* 0x000fe20003f06270 */
[----:B------:R-:W-:Y:S01]  /*d540*/  BSSY B1, `(.L_x_5856) ;  /* 0x0000014000017945 */ /* 0x000fe20003800000 */
[----:B------:R-:W-:Y:S02]  /*d550*/  LOP3.LUT P3, RZ, R229, 0x4, RZ, 0xc0, !PT ;  /* 0x00000004e5ff7812 */ /* 0x000fe4000786c0ff */
[----:B------:R-:W-:Y:S02]  /*d560*/  CS2R R6, SRZ ;  /* 0x0000000000067805 */ /* 0x000fe4000001ff00 */
[----:B------:R-:W-:Y:S02]  /*d570*/  LOP3.LUT R5, R0, 0x380, RZ, 0xc0, !PT ;  /* 0x0000038000057812 */ /* 0x000fe400078ec0ff */
[----:B------:R-:W-:Y:S02]  /*d580*/  CS2R R32, SRZ ;  /* 0x0000000000207805 */ /* 0x000fe4000001ff00 */
[----:B------:R-:W-:-:S02]  /*d590*/  CS2R R20, SRZ ;  /* 0x0000000000147805 */ /* 0x000fc4000001ff00 */
[----:B------:R-:W-:Y:S02]  /*d5a0*/  LOP3.LUT R0, R5, 0x30, R18, 0xf8, !PT ;  /* 0x0000003005007812 */ /* 0x000fe400078ef812 */
[----:B------:R-:W-:-:S04]  /*d5b0*/  SHF.R.U32.HI R5, RZ, 0x3, R5 ;  /* 0x00000003ff057819 */ /* 0x000fc80000011605 */
[----:B------:R-:W-:Y:S02]  /*d5c0*/  LOP3.LUT R9, R0, R5, RZ, 0x3c, !PT ;  /* 0x0000000500097212 */ /* 0x000fe400078e3cff */
[----:B------:R-:W-:Y:S01]  /*d5d0*/  CS2R R4, SRZ ;  /* 0x0000000000047805 */ /* 0x000fe2000001ff00 */
[----:B------:R-:W-:Y:S06]  /*d5e0*/  @P0 BRA `(.L_x_5857) ;  /* 0x0000000000240947 */ /* 0x000fec0003800000 */
        /* <DEDUP_REMOVED lines=9> */
.L_x_5857:
[----:B------:R-:W-:Y:S05]  /*d680*/  BSYNC B1 ;  /* 0x0000000000017941 */ /* 0x000fea0003800000 */
.L_x_5856:
[----:B------:R-:W1:Y:S01]  /*d690*/  S2R R0, SR_TID.X ;  /* 0x0000000000007919 */ /* 0x000e620000002100 */
[----:B------:R-:W-:Y:S01]  /*d6a0*/  UMOV UR4, 0xffffffff ;  /* 0xffffffff00047882 */ /* 0x000fe20000000000 */
[----:B-1----:R-:W-:-:S05]  /*d6b0*/  VIADD R8, R0, 0xffffff80 ;  /* 0xffffff8000087836 */ /* 0x002fca0000000000 */
[----:B------:R-:W-:-:S04]  /*d6c0*/  SHF.R.S32.HI R0, RZ, 0x1f, R8 ;  /* 0x0000001fff007819 */ /* 0x000fc80000011408 */
[----:B------:R-:W-:-:S05]  /*d6d0*/  LEA.HI R0, R0, R8, RZ, 0x5 ;  /* 0x0000000800007211 */ /* 0x000fca00078f28ff */
[----:B------:R-:W-:-:S05]  /*d6e0*/  IMAD.SHL.U32 R0, R0, 0x20, RZ ;  /* 0x0000002000007824 */ /* 0x000fca00078e00ff */
[----:B------:R-:W-:-:S04]  /*d6f0*/  LOP3.LUT R0, R0, 0xfffffc00, RZ, 0xc0, !PT ;  /* 0xfffffc0000007812 */ /* 0x000fc800078ec0ff */
[----:B------:R-:W-:Y:S01]  /*d700*/  IADD3 R0, R16, R9, R0 ;  /* 0x0000000910007210 */ /* 0x000fe20007ffe000 */
[----:B------:R-:W-:Y:S06]  /*d710*/  BRA.DIV UR4, `(.L_x_5858) ;  /* 0x0000017204e07947 */ /* 0x000fec000b800000 */
.L_x_6049:
[----:B------:R-:W-:-:S03]  /*d720*/  UMOV UR4, 0xffffffff ;  /* 0xffffffff00047882 */ /* 0x000fc60000000000 */
[----:B------:R-:W-:Y:S05]  /*d730*/  BRA.DIV UR4, `(.L_x_5859) ;  /* 0x0000017604007947 */ /* 0x000fea000b800000 */
.L_x_6052:
[----:B------:R-:W-:-:S03]  /*d740*/  UMOV UR4, 0xffffffff ;  /* 0xffffffff00047882 */ /* 0x000fc60000000000 */
[----:B------:R-:W-:Y:S05]  /*d750*/  BRA.DIV UR4, `(.L_x_5860) ;  /* 0x0000017604207947 */ /* 0x000fea000b800000 */
.L_x_6055:
[----:B------:R-:W-:Y:S01]  /*d760*/  UMOV UR4, 0xffffffff ;  /* 0xffffffff00047882 */ /* 0x000fe20000000000 */
[----:B-----5:R-:W-:Y:S02]  /*d770*/  SHF.R.U32.HI R8, RZ, 0x8, R33 ;  /* 0x00000008ff087819 */ /* 0x020fe40000011621 */
[----:B------:R-:W-:Y:S05]  /*d780*/  BRA.DIV UR4, `(.L_x_5861) ;  /* 0x00000176043c7947 */ /* 0x000fea000b800000 */
.L_x_6058:
[----:B------:R-:W2:Y:S01]  /*d790*/  LDL R9, [R1+0x94] ;  /* 0x0000940001097983 */ /* 0x000ea20000100800 */
[----:B------:R-:W-:Y:S01]  /*d7a0*/  VIADD R12, R0, 0x1c400 ;  /* 0x0001c400000c7836 */ /* 0x000fe20000000000 */
[----:B------:R-:W-:Y:S01]  /*d7b0*/  LOP3.LUT R11, R8, 0xff, RZ, 0xc0, !PT ;  /* 0x000000ff080b7812 */ /* 0x000fe200078ec0ff */
[----:B------:R-:W-:Y:S01]  /*d7c0*/  BSSY B1, `(.L_x_5862) ;  /* 0x000003f000017945 */ /* 0x000fe20003800000 */
[----:B------:R-:W-:Y:S02]  /*d7d0*/  LOP3.LUT R10, R33, 0xff, RZ, 0xc0, !PT ;  /* 0x000000ff210a7812 */ /* 0x000fe400078ec0ff */
[----:B------:R-:W-:Y:S01]  /*d7e0*/  IADD3 R8, R0, 0x1c440, RZ ;  /* 0x0001c44000087810 */ /* 0x000fe20007ffe0ff */
[----:B------:R-:W-:Y:S01]  /*d7f0*/  @P3 VIADD R8, R12, 0xffffffc0 ;  /* 0xffffffc00c083836 */ /* 0x000fe20000000000 */
[----:B------:R-:W-:Y:S02]  /*d800*/  PRMT R12, R11, 0x7604, R10 ;  /* 0x000076040b0c7816 */ /* 0x000fe4000000000a */
[----:B------:R-:W-:-:S02]  /*d810*/  LOP3.LUT R10, R32, 0xff, RZ, 0xc0, !PT ;  /* 0x000000ff200a7812 */ /* 0x000fc400078ec0ff */
[----:B------:R-:W-:Y:S02]  /*d820*/  SHF.R.U32.HI R14, RZ, 0x8, R7 ;  /* 0x00000008ff0e7819 */ /* 0x000fe40000011607 */
[----:B------:R-:W-:Y:S02]  /*d830*/  LOP3.LUT R13, R7, 0xff, RZ, 0xc0, !PT ;  /* 0x000000ff070d7812 */ /* 0x000fe400078ec0ff */
[----:B------:R-:W-:Y:S02]  /*d840*/  LOP3.LUT R14, R14, 0xff, RZ, 0xc0, !PT ;  /* 0x000000ff0e0e7812 */ /* 0x000fe400078ec0ff */
[----:B------:R-:W-:Y:S02]  /*d850*/  SHF.R.U32.HI R15, RZ, 0x8, R21 ;  /* 0x00000008ff0f7819 */ /* 0x000fe40000011615 */
[----:B------:R-:W-:Y:S02]  /*d860*/  PRMT R14, R14, 0x7604, R13 ;  /* 0x000076040e0e7816 */ /* 0x000fe4000000000d */
[----:B------:R-:W-:-:S02]  /*d870*/  LOP3.LUT R15, R15, 0xff, RZ, 0xc0, !PT ;  /* 0x000000ff0f0f7812 */ /* 0x000fc400078ec0ff */
[--C-:B------:R-:W-:Y:S02]  /*d880*/  SHF.R.U32.HI R28, RZ, 0x8, R5.reuse ;  /* 0x00000008ff1c7819 */ /* 0x100fe40000011605 */
[----:B------:R-:W-:Y:S02]  /*d890*/  LOP3.LUT R27, R5, 0xff, RZ, 0xc0, !PT ;  /* 0x000000ff051b7812 */ /* 0x000fe400078ec0ff */
[----:B------:R-:W-:Y:S02]  /*d8a0*/  LOP3.LUT R28, R28, 0xff, RZ, 0xc0, !PT ;  /* 0x000000ff1c1c7812 */ /* 0x000fe400078ec0ff */
[----:B------:R-:W-:Y:S02]  /*d8b0*/  SHF.R.U32.HI R31, RZ, 0x10, R5 ;  /* 0x00000010ff1f7819 */ /* 0x000fe40000011605 */
[----:B------:R-:W-:Y:S02]  /*d8c0*/  PRMT R28, R28, 0x7604, R27 ;  /* 0x000076041c1c7816 */ /* 0x000fe4000000001b */
[----:B------:R-:W-:Y:S01]  /*d8d0*/  SHF.R.U32.HI R27, RZ, 0x10, R21 ;  /* 0x00000010ff1b7819 */ /* 0x000fe20000011615 */
[----:B------:R-:W-:-:S03]  /*d8e0*/  IMAD.U32 R31, R31, 0x10000, RZ ;  /* 0x000100001f1f7824 */ /* 0x000fc600078e00ff */
[----:B------:R-:W-:Y:S02]  /*d8f0*/  SHF.L.U32 R27, R27, 0x10, RZ ;  /* 0x000000101b1b7819 */ /* 0x000fe400000006ff */
[----:B------:R-:W-:Y:S02]  /*d900*/  LOP3.LUT R31, R28, 0xff0000, R31, 0xf8, !PT ;  /* 0x00ff00001c1f7812 */ /* 0x000fe400078ef81f */
[----:B--2---:R-:W-:Y:S02]  /*d910*/  R2UR UR5, R9 ;  /* 0x00000000090572ca */ /* 0x004fe400000e0000 */
[----:B------:R-:W-:-:S04]  /*d920*/  SHF.R.U32.HI R9, RZ, 0x8, R32 ;  /* 0x00000008ff097819 */ /* 0x000fc80000011620 */
[----:B------:R-:W-:Y:S02]  /*d930*/  LOP3.LUT R11, R9, 0xff, RZ, 0xc0, !PT ;  /* 0x000000ff090b7812 */ /* 0x000fe400078ec0ff */
[----:B------:R-:W-:Y:S02]  /*d940*/  SHF.R.U32.HI R9, RZ, 0x8, R6 ;  /* 0x00000008ff097819 */ /* 0x000fe40000011606 */
[----:B------:R-:W-:Y:S02]  /*d950*/  PRMT R11, R11, 0x7604, R10 ;  /* 0x000076040b0b7816 */ /* 0x000fe4000000000a */
[----:B------:R-:W-:Y:S01]  /*d960*/  LOP3.LUT R10, R9, 0xff, RZ, 0xc0, !PT ;  /* 0x000000ff090a7812 */ /* 0x000fe200078ec0ff */
[----:B------:R-:W-:Y:S01]  /*d970*/  ULEA.HI UR4, UR5, UR5, URZ, 0x1 ;  /* 0x0000000505047291 */ /* 0x000fe2000f8f083f */
[----:B------:R-:W-:Y:S02]  /*d980*/  LOP3.LUT R9, R6, 0xff, RZ, 0xc0, !PT ;  /* 0x000000ff06097812 */ /* 0x000fe400078ec0ff */
[----:B------:R-:W-:Y:S01]  /*d990*/  LOP3.LUT R11, R11, 0xff0000, R32, 0xf8, !PT ;  /* 0x00ff00000b0b7812 */ /* 0x000fe200078ef820 */
[----:B------:R-:W-:Y:S01]  /*d9a0*/  ULOP3.LUT UR4, UR4, 0xfffffffe, URZ, 0xc0, !UPT ;  /* 0xfffffffe04047892 */ /* 0x000fe2000f8ec03f */
[----:B------:R-:W-:-:S02]  /*d9b0*/  PRMT R13, R10, 0x7604, R9 ;  /* 0x000076040a0d7816 */ /* 0x000fc40000000009 */
[----:B------:R-:W-:Y:S01]  /*d9c0*/  LOP3.LUT R10, R21, 0xff, RZ, 0xc0, !PT ;  /* 0x000000ff150a7812 */ /* 0x000fe200078ec0ff */
[----:B------:R-:W-:Y:S01]  /*d9d0*/  UIADD3 UR4, UR5, -UR4, URZ ;  /* 0x8000000405047290 */ /* 0x000fe2000fffe03f */
[----:B------:R-:W-:Y:S02]  /*d9e0*/  SHF.R.U32.HI R9, RZ, 0x8, R20 ;  /* 0x00000008ff097819 */ /* 0x000fe40000011614 */
[----:B------:R-:W-:Y:S02]  /*d9f0*/  PRMT R26, R15, 0x7604, R10 ;  /* 0x000076040f1a7816 */ /* 0x000fe4000000000a */
[----:B------:R-:W-:Y:S01]  /*da00*/  SHF.R.U32.HI R10, RZ, 0x8, R4 ;  /* 0x00000008ff0a7819 */ /* 0x000fe20000011604 */
[----:B0-----:R-:W-:Y:S01]  /*da10*/  IMAD.U32 R35, RZ, RZ, UR4 ;  /* 0x00000004ff237e24 */ /* 0x001fe2000f8e00ff */
[----:B------:R-:W-:Y:S02]  /*da20*/  LOP3.LUT R24, R9, 0xff, RZ, 0xc0, !PT ;  /* 0x000000ff09187812 */ /* 0x000fe400078ec0ff */
[----:B------:R-:W-:-:S02]  /*da30*/  LOP3.LUT R9, R20, 0xff, RZ, 0xc0, !PT ;  /* 0x000000ff14097812 */ /* 0x000fc400078ec0ff */
[----:B------:R-:W-:Y:S02]  /*da40*/  SHF.L.U32 R35, R35, 0x1f, RZ ;  /* 0x0000001f23237819 */ /* 0x000fe400000006ff */
[----:B------:R-:W-:Y:S02]  /*da50*/  LOP3.LUT R15, R10, 0xff, RZ, 0xc0, !PT ;  /* 0x000000ff0a0f7812 */ /* 0x000fe400078ec0ff */
[----:B------:R-:W0:Y:S01]  /*da60*/  SYNCS.PHASECHK.TRANS64.TRYWAIT P1, [R16+URZ+0x2e800], R35 ;  /* 0x02e80023100075a7 */ /* 0x000e22000802017f */
[----:B------:R-:W-:Y:S02]  /*da70*/  LOP3.LUT R10, R4, 0xff, RZ, 0xc0, !PT ;  /* 0x000000ff040a7812 */ /* 0x000fe400078ec0ff */
[----:B------:R-:W-:Y:S02]  /*da80*/  PRMT R25, R24, 0x7604, R9 ;  /* 0x0000760418197816 */ /* 0x000fe40000000009 */
        /* <DEDUP_REMOVED lines=16> */
[----:B------:R-:W-:Y:S01]  /*db90*/  LOP3.LUT R13, R29, 0xff0000, R4, 0xf8, !PT ;  /* 0x00ff00001d0d7812 */ /* 0x000fe200078ef804 */
[----:B0-----:R-:W-:Y:S06]  /*dba0*/  @!P1 BRA `(.L_x_5863) ;  /* 0x00000170005c9947 */ /* 0x001fec0003800000 */
.L_x_6059:
[----:B------:R-:W-:Y:S05]  /*dbb0*/  BSYNC B1 ;  /* 0x0000000000017941 */ /* 0x000fea0003800000 */
.L_x_5862:
[----:B------:R-:W-:Y:S01]  /*dbc0*/  BSSY B1, `(.L_x_5864) ;  /* 0x00000bf000017945 */ /* 0x000fe20003800000 */
[----:B------:R-:W-:Y:S02]  /*dbd0*/  LOP3.LUT R13, R13, 0xff000000, R4, 0xf8, !PT ;  /* 0xff0000000d0d7812 */ /* 0x000fe400078ef804 */
[----:B------:R-:W-:Y:S01]  /*dbe0*/  LOP3.LUT R15, R31, 0xff000000, R5, 0xf8, !PT ;  /* 0xff0000001f0f7812 */ /* 0x000fe200078ef805 */
[----:B------:R-:W-:Y:S06]  /*dbf0*/  @P0 BRA `(.L_x_5865) ;  /* 0x0000000800ec0947 */ /* 0x000fec0003800000 */
[----:B------:R-:W1:Y:S01]  /*dc00*/  LDC R5, c[0x0][0x3d4] ;  /* 0x0000f500ff057b82 */ /* 0x000e620000000800 */
[----:B------:R-:W-:Y:S01]  /*dc10*/  BSSY B2, `(.L_x_5866) ;  /* 0x000005e000027945 */ /* 0x000fe20003800000 */
[-C--:B-1----:R-:W-:Y:S02]  /*dc20*/  ISETP.GE.AND P0, PT, R22, R5.reuse, PT ;  /* 0x000000051600720c */ /* 0x082fe40003f06270 */
[----:B------:R-:W-:-:S11]  /*dc30*/  ISETP.GE.AND P1, PT, R230, R5, PT ;  /* 0x00000005e600720c */ /* 0x000fd60003f26270 */
[----:B------:R-:W-:Y:S05]  /*dc40*/  @P0 BRA `(.L_x_5867) ;  /* 0x0000000400680947 */ /* 0x000fea0003800000 */
[----:B------:R-:W1:Y:S01]  /*dc50*/  LDS.128 R4, [R0+0x1c400] ;  /* 0x01c4000000047984 */ /* 0x000e620000000c00 */
[----:B------:R-:W-:Y:S02]  /*dc60*/  F2FP.F16.E4M3.UNPACK_B R31, R14 ;  /* 0x0000000eff1f723e */ /* 0x000fe400020006ff */
[----:B------:R-:W-:-:S03]  /*dc70*/  F2FP.F16.E4M3.UNPACK_B R28, R11 ;  /* 0x0000000bff1c723e */ /* 0x000fc600020006ff */
[--C-:B------:R-:W-:Y:S02]  /*dc80*/  HADD2.F32 R32, -RZ, R31.reuse.H1_H1 ;  /* 0x3000001fff207230 */ /* 0x100fe40000004100 */
[--C-:B------:R-:W-:Y:S02]  /*dc90*/  HADD2.F32 R29, -RZ, R28.reuse.H1_H1 ;  /* 0x3000001cff1d7230 */ /* 0x100fe40000004100 */
        /* <DEDUP_REMOVED lines=32> */
[C---:B------:R-:W-:Y:S01]  /*dea0*/  FFMA.FTZ R37, R26.reuse, R28, -R31 ;  /* 0x0000001c1a257223 */ /* 0x040fe2000001081f */
[----:B------:R-:W-:Y:S01]  /*deb0*/  HADD2.F32 R24, -RZ, R24.H0_H0 ;  /* 0x20000018ff187230 */ /* 0x000fe20000004100 */
[----:B------:R-:W-:Y:S01]  /*dec0*/  F2FP.F16.E4M3.UNPACK_B R28, R20 ;  /* 0x00000014ff1c723e */ /* 0x000fe200020006ff */
[----:B------:R-:W-:Y:S02]  /*ded0*/  HADD2.F32 R25, -RZ, R25.H0_H0 ;  /* 0x20000019ff197230 */ /* 0x000fe40000004100 */
[----:B------:R-:W-:Y:S01]  /*dee0*/  FFMA.FTZ R32, R26, R32, R5 ;  /* 0x000000201a207223 */ /* 0x000fe20000010005 */
[C---:B------:R-:W-:Y:S01]  /*def0*/  FMUL.FTZ R38, R4.reuse, R29 ;  /* 0x0000001d04267220 */ /* 0x040fe20000410000 */
[----:B------:R-:W-:Y:S01]  /*df00*/  F2FP.F16.E4M3.UNPACK_B R26, R12 ;  /* 0x0000000cff1a723e */ /* 0x000fe200020006ff */
[-C--:B------:R-:W-:Y:S01]  /*df10*/  FMUL.FTZ R4, R4, R24.reuse ;  /* 0x0000001804047220 */ /* 0x080fe20000410000 */
[----:B------:R-:W-:Y:S02]  /*df20*/  HADD2.F32 R31, -RZ, R28.H1_H1 ;  /* 0x3000001cff1f7230 */ /* 0x000fe40000004100 */
[----:B------:R-:W-:Y:S01]  /*df30*/  FFMA.FTZ R38, R25, R24, -R38 ;  /* 0x0000001819267223 */ /* 0x000fe20000010826 */
[----:B------:R-:W-:-:S02]  /*df40*/  HADD2.F32 R5, -RZ, R6.H1_H1 ;  /* 0x30000006ff057230 */ /* 0x000fc40000004100 */
[----:B------:R-:W-:Y:S01]  /*df50*/  FFMA.FTZ R29, R25, R29, R4 ;  /* 0x0000001d191d7223 */ /* 0x000fe20000010004 */
[----:B------:R-:W-:Y:S01]  /*df60*/  HADD2.F32 R24, -RZ, R26.H1_H1 ;  /* 0x3000001aff187230 */ /* 0x000fe20000004100 */
[----:B------:R-:W-:Y:S01]  /*df70*/  F2FP.SATFINITE.E4M3.F32.PACK_AB_MERGE_C R32, R32, R37, RZ ;  /* 0x000000252020723e */ /* 0x000fe200048070ff */
        /* <DEDUP_REMOVED lines=39> */
.L_x_5867:
[----:B------:R-:W-:Y:S05]  /*e1f0*/  BSYNC B2 ;  /* 0x0000000000027941 */ /* 0x000fea0003800000 */
.L_x_5866:
[----:B------:R-:W-:Y:S05]  /*e200*/  @P1 BRA `(.L_x_5865) ;  /* 0x0000000400681947 */ /* 0x000fea0003800000 */
[----:B-1----:R-:W1:Y:S01]  /*e210*/  LDS.128 R4, [R8] ;  /* 0x0000000008047984 */ /* 0x002e620000000c00 */
        /* <DEDUP_REMOVED lines=14> */
[CC--:B------:R-:W-:Y:S01]  /*e300*/  FMUL.FTZ R5, R21.reuse, R32.reuse ;  /* 0x0000002015057220 */ /* 0x0c0fe20000410000 */
        /* <DEDUP_REMOVED lines=73> */
[----:B------:R2:W-:Y:S02]  /*e7a0*/  STS.128 [R8], R4 ;  /* 0x0000000408007388 */ /* 0x0005e40000000c00 */
.L_x_5865:
[----:B------:R-:W-:Y:S05]  /*e7b0*/  BSYNC B1 ;  /* 0x0000000000017941 */ /* 0x000fea0003800000 */
.L_x_5864:
[----:B-12---:R-:W-:-:S05]  /*e7c0*/  VIADD R4, R228, 0x40 ;  /* 0x00000040e4047836 */ /* 0x006fca0000000000 */
[----:B------:R-:W-:-:S13]  /*e7d0*/  ISETP.GE.AND P0, PT, R4, R3, PT ;  /* 0x000000030400720c */ /* 0x000fda0003f06270 */
[----:B------:R-:W-:Y:S05]  /*e7e0*/  @P0 BRA `(.L_x_5868) ;  /* 0x0000002800740947 */ /* 0x000fea0003800000 */
        /* <DEDUP_REMOVED lines=8> */
[----:B0-----:R-:W-:Y:S02]  /*e870*/  HADD2.F32 R35, -RZ, R33.H1_H1 ;  /* 0x30000021ff237230 */ /* 0x001fe40000004100 */
[----:B------:R-:W-:Y:S02]  /*e880*/  HADD2.F32 R31, -RZ, R29.H1_H1 ;  /* 0x3000001dff1f7230 */ /* 0x000fe40000004100 */
[----:B------:R-:W-:Y:S01]  /*e890*/  HADD2.F32 R34, -RZ, R33.H0_H0 ;  /* 0x20000021ff227230 */ /* 0x000fe20000004100 */
[----:B------:R-:W-:Y:S02]  /*e8a0*/  F2FP.F16.E4M3.UNPACK_B R33, R14.H1 ;  /* 0x0000000eff21723e */ /* 0x000fe400030006ff */
[----:B-1----:R-:W-:Y:S02]  /*e8b0*/  F2FP.F16.E4M3.UNPACK_B R3, R4.H1 ;  /* 0x00000004ff03723e */ /* 0x002fe400030006ff */
[-C--:B------:R-:W-:Y:S02]  /*e8c0*/  F2FP.F16.E4M3.UNPACK_B R25, R6.reuse ;  /* 0x00000006ff19723e */ /* 0x080fe400020006ff */
[----:B------:R-:W-:Y:S01]  /*e8d0*/  F2FP.F16.E4M3.UNPACK_B R26, R6.H1 ;  /* 0x00000006ff1a723e */ /* 0x000fe200030006ff */
[--C-:B------:R-:W-:Y:S01]  /*e8e0*/  HADD2.F32 R21, -RZ, R3.reuse.H0_H0 ;  /* 0x20000003ff157230 */ /* 0x100fe20000004100 */
[----:B------:R-:W-:Y:S01]  /*e8f0*/  F2FP.F16.E4M3.UNPACK_B R4, R4 ;  /* 0x00000004ff04723e */ /* 0x000fe200020006ff */
[----:B------:R-:W-:Y:S01]  /*e900*/  HADD2.F32 R3, -RZ, R3.H1_H1 ;  /* 0x30000003ff037230 */ /* 0x000fe20000004100 */
[----:B------:R-:W-:-:S02]  /*e910*/  F2FP.F16.E4M3.UNPACK_B R24, R5 ;  /* 0x00000005ff18723e */ /* 0x000fc400020006ff */
[----:B------:R-:W-:Y:S02]  /*e920*/  F2FP.F16.E4M3.UNPACK_B R5, R5.H1 ;  /* 0x00000005ff05723e */ /* 0x000fe400030006ff */
[-C--:B------:R-:W-:Y:S01]  /*e930*/  FMUL.FTZ R6, R35, R3.reuse ;  /* 0x0000000323067220 */ /* 0x080fe20000410000 */
[C---:B------:R-:W-:Y:S01]  /*e940*/  FMUL.FTZ R32, R31.reuse, R3 ;  /* 0x000000031f207220 */ /* 0x040fe20000410000 */
[--C-:B------:R-:W-:Y:S01]  /*e950*/  HADD2.F32 R3, -RZ, R4.reuse.H1_H1 ;  /* 0x30000004ff037230 */ /* 0x100fe20000004100 */
[----:B------:R-:W-:Y:S01]  /*e960*/  F2FP.F16.E4M3.UNPACK_B R27, R7 ;  /* 0x00000007ff1b723e */ /* 0x000fe200020006ff */
[-C--:B------:R-:W-:Y:S01]  /*e970*/  FFMA.FTZ R28, R31, R21.reuse, -R6 ;  /* 0x000000151f1c7223 */ /* 0x080fe20000010806 */
        /* <DEDUP_REMOVED lines=11> */
[----:B------:R-:W-:-:S02]  /*ea30*/  HADD2.F32 R5, -RZ, R5.H0_H0 ;  /* 0x20000005ff057230 */ /* 0x000fc40000004100 */
[-C--:B------:R-:W-:Y:S01]  /*ea40*/  FMUL.FTZ R4, R35, R6.reuse ;  /* 0x0000000623047220 */ /* 0x080fe20000410000 */
[----:B------:R-:W-:Y:S02]  /*ea50*/  HADD2.F32 R34, -RZ, R33.H0_H0 ;  /* 0x20000021ff227230 */ /* 0x000fe40000004100 */
[C---:B------:R-:W-:Y:S01]  /*ea60*/  FMUL.FTZ R32, R31.reuse, R6 ;  /* 0x000000061f207220 */ /* 0x040fe20000410000 */
[--C-:B------:R-:W-:Y:S02]  /*ea70*/  HADD2.F32 R3, -RZ, R24.reuse.H1_H1 ;  /* 0x30000018ff037230 */ /* 0x100fe40000004100 */
[----:B------:R-:W-:Y:S01]  /*ea80*/  FFMA.FTZ R6, R31, R5, -R4 ;  /* 0x000000051f067223 */ /* 0x000fe20000010804 */
[----:B------:R-:W-:Y:S01]  /*ea90*/  HADD2.F32 R4, -RZ, R29.H0_H0 ;  /* 0x2000001dff047230 */ /* 0x000fe20000004100 */
[----:B------:R-:W-:Y:S01]  /*eaa0*/  F2FP.F16.E4M3.UNPACK_B R33, R20 ;  /* 0x00000014ff21723e */ /* 0x000fe200020006ff */
[----:B------:R-:W-:Y:S02]  /*eab0*/  HADD2.F32 R24, -RZ, R24.H0_H0 ;  /* 0x20000018ff187230 */ /* 0x000fe40000004100 */
[----:B------:R-:W-:Y:S01]  /*eac0*/  FMUL.FTZ R29, R34, R3 ;  /* 0x00000003221d7220 */ /* 0x000fe20000410000 */
[----:B------:R-:W-:Y:S01]  /*ead0*/  FFMA.FTZ R31, R35, R5, R32 ;  /* 0x00000005231f7223 */ /* 0x000fe20000010020 */
[----:B------:R-:W-:Y:S01]  /*eae0*/  F2FP.F16.E4M3.UNPACK_B R32, R12 ;  /* 0x0000000cff20723e */ /* 0x000fe200020006ff */
        /* <DEDUP_REMOVED lines=12> */
[--C-:B------:R-:W-:Y:S02]  /*ebb0*/  HADD2.F32 R3, -RZ, R25.reuse.H1_H1 ;  /* 0x30000019ff037230 */ /* 0x100fe40000004100 */
[----:B------:R-:W-:Y:S01]  /*ebc0*/  FFMA.FTZ R29, R34, R26, -R29 ;  /* 0x0000001a221d7223 */ /* 0x000fe2000001081d */
[----:B------:R-:W-:Y:S01]  /*ebd0*/  HADD2.F32 R35, -RZ, R32.H0_H0 ;  /* 0x20000020ff237230 */ /* 0x000fe20000004100 */
[----:B------:R-:W-:Y:S01]  /*ebe0*/  F2FP.F16.E4M3.UNPACK_B R34, R12.H1 ;  /* 0x0000000cff22723e */ /* 0x000fe200030006ff */
[----:B------:R-:W-:-:S02]  /*ebf0*/  HADD2.F32 R25, -RZ, R25.H0_H0 ;  /* 0x20000019ff197230 */ /* 0x000fc40000004100 */
[-C--:B------:R-:W-:Y:S01]  /*ec00*/  FMUL.FTZ R4, R37, R3.reuse ;  /* 0x0000000325047220 */ /* 0x080fe20000410000 */
[----:B------:R-:W-:Y:S02]  /*ec10*/  HADD2.F32 R39, -RZ, R20.H1_H1 ;  /* 0x30000014ff277230 */ /* 0x000fe40000004100 */
[C---:B------:R-:W-:Y:S01]  /*ec20*/  FMUL.FTZ R32, R35.reuse, R3 ;  /* 0x0000000323207220 */ /* 0x040fe20000410000 */
[----:B------:R-:W-:Y:S01]  /*ec30*/  FFMA.FTZ R26, R36, R26, R33 ;  /* 0x0000001a241a7223 */ /* 0x000fe20000010021 */
[-C--:B------:R-:W-:Y:S01]  /*ec40*/  FFMA.FTZ R12, R35, R25.reuse, -R4 ;  /* 0x00000019230c7223 */ /* 0x080fe20000010804 */
[--C-:B------:R-:W-:Y:S02]  /*ec50*/  HADD2.F32 R35, -RZ, R34.reuse.H1_H1 ;  /* 0x30000022ff237230 */ /* 0x100fe40000004100 */
[----:B------:R-:W-:Y:S01]  /*ec60*/  FFMA.FTZ R25, R37, R25, R32 ;  /* 0x0000001925197223 */ /* 0x000fe20000010020 */
[----:B------:R-:W-:Y:S01]  /*ec70*/  HADD2.F32 R4, -RZ, R7.H1_H1 ;  /* 0x30000007ff047230 */ /* 0x000fe20000004100 */
[----:B------:R-:W-:Y:S01]  /*ec80*/  F2FP.SATFINITE.E4M3.F32.PACK_AB_MERGE_C R6, R31, R6, RZ ;  /* 0x000000061f06723e */ /* 0x000fe200048070ff */
[----:B------:R-:W-:Y:S01]  /*ec90*/  HADD2.F32 R33, -RZ, R34.H0_H0 ;  /* 0x20000022ff217230 */ /* 0x000fe20000004100 */
[----:B------:R-:W-:Y:S01]  /*eca0*/  F2FP.SATFINITE.E4M3.F32.PACK_AB_MERGE_C R26, R26, R29, RZ ;  /* 0x0000001d1a1a723e */ /* 0x000fe200048070ff */
[----:B------:R-:W-:-:S02]  /*ecb0*/  HADD2.F32 R37, -RZ, R20.H0_H0 ;  /* 0x20000014ff257230 */ /* 0x000fc40000004100 */
[-C--:B------:R-:W-:Y:S01]  /*ecc0*/  FMUL.FTZ R32, R39, R4.reuse ;  /* 0x0000000427207220 */ /* 0x080fe20000410000 */
[----:B------:R-:W-:Y:S02]  /*ecd0*/  HADD2.F32 R3, -RZ, R27.H1_H1 ;  /* 0x3000001bff037230 */ /* 0x000fe40000004100 */
[----:B------:R-:W-:Y:S01]  /*ece0*/  FMUL.FTZ R34, R35, R4 ;  /* 0x0000000423227220 */ /* 0x000fe20000410000 */
[----:B------:R-:W-:Y:S01]  /*ecf0*/  HADD2.F32 R7, -RZ, R7.H0_H0 ;  /* 0x20000007ff077230 */ /* 0x000fe20000004100 */
[----:B------:R-:W-:Y:S01]  /*ed00*/  F2FP.SATFINITE.E4M3.F32.PACK_AB_MERGE_C R5, R24, R5, R6 ;  /* 0x000000051805723e */ /* 0x000fe20004807006 */
        /* <DEDUP_REMOVED lines=11> */
[----:B------:R-:W-:-:S05]  /*edc0*/  F2FP.SATFINITE.E4M3.F32.PACK_AB_MERGE_C R7, R20, R7, R3 ;  /* 0x000000071407723e */ /* 0x000fca0004807003 */
[----:B------:R1:W-:Y:S02]  /*edd0*/  STS.128 [R0+0x1e400], R4 ;  /* 0x01e4000400007388 */ /* 0x0003e40000000c00 */
.L_x_5870:
[----:B------:R-:W-:Y:S05]  /*ede0*/  BSYNC B1 ;  /* 0x0000000000017941 */ /* 0x000fea0003800000 */
.L_x_5869:
[----:B------:R-:W-:Y:S05]  /*edf0*/  @P1 BRA `(.L_x_5868) ;  /* 0x0000002000f01947 */ /* 0x000fea0003800000 */
[----:B-1----:R-:W1:Y:S01]  /*ee00*/  LDS.128 R4, [R8+0x2000] ;  /* 0x0020000008047984 */ /* 0x002e620000000c00 */
[----:B------:R-:W-:Y:S02]  /*ee10*/  F2FP.F16.E4M3.UNPACK_B R25, R13 ;  /* 0x0000000dff19723e */ /* 0x000fe400020006ff */
[----:B------:R-:W-:Y:S02]  /*ee20*/  F2FP.F16.E4M3.UNPACK_B R24, R9 ;  /* 0x00000009ff18723e */ /* 0x000fe400020006ff */
[----:B------:R-:W-:Y:S01]  /*ee30*/  F2FP.F16.E4M3.UNPACK_B R26, R13.H1 ;  /* 0x0000000dff1a723e */ /* 0x000fe200030006ff */
[--C-:B------:R-:W-:Y:S01]  /*ee40*/  HADD2.F32 R27, -RZ, R25.reuse.H1_H1 ;  /* 0x30000019ff1b7230 */ /* 0x100fe20000004100 */
[-C--:B------:R-:W-:Y:S01]  /*ee50*/  F2FP.F16.E4M3.UNPACK_B R31, R15.reuse ;  /* 0x0000000fff1f723e */ /* 0x080fe200020006ff */
[--C-:B------:R-:W-:Y:S01]  /*ee60*/  HADD2.F32 R21, -RZ, R24.reuse.H1_H1 ;  /* 0x30000018ff157230 */ /* 0x100fe20000004100 */
[----:B------:R-:W-:Y:S01]  /*ee70*/  F2FP.F16.E4M3.UNPACK_B R15, R15.H1 ;  /* 0x0000000fff0f723e */ /* 0x000fe200030006ff */
[----:B------:R-:W-:Y:S01]  /*ee80*/  HADD2.F32 R28, -RZ, R25.H0_H0 ;  /* 0x20000019ff1c7230 */ /* 0x000fe20000004100 */
[----:B------:R-:W-:Y:S01]  /*ee90*/  F2FP.F16.E4M3.UNPACK_B R25, R9.H1 ;  /* 0x00000009ff19723e */ /* 0x000fe200030006ff */
[----:B------:R-:W-:-:S02]  /*eea0*/  HADD2.F32 R24, -RZ, R24.H0_H0 ;  /* 0x20000018ff187230 */ /* 0x000fc40000004100 */
[----:B------:R-:W-:Y:S02]  /*eeb0*/  HADD2.F32 R29, -RZ, R26.H0_H0 ;  /* 0x2000001aff1d7230 */ /* 0x000fe40000004100 */
[--C-:B------:R-:W-:Y:S02]  /*eec0*/  HADD2.F32 R36, -RZ, R31.reuse.H1_H1 ;  /* 0x3000001fff247230 */ /* 0x100fe40000004100 */
[----:B------:R-:W-:Y:S01]  /*eed0*/  HADD2.F32 R34, -RZ, R31.H0_H0 ;  /* 0x2000001fff227230 */ /* 0x000fe20000004100 */
[-C--:B-1----:R-:W-:Y:S02]  /*eee0*/  F2FP.F16.E4M3.UNPACK_B R0, R4.reuse.H1 ;  /* 0x00000004ff00723e */ /* 0x082fe400030006ff */
        /* <DEDUP_REMOVED lines=15> */
[----:B------:R-:W-:Y:S02]  /*efe0*/  HADD2.F32 R27, -RZ, R26.H1_H1 ;  /* 0x3000001aff1b7230 */ /* 0x000fe40000004100 */
[-C--:B------:R-:W-:Y:S01]  /*eff0*/  FMUL.FTZ R9, R28, R0.reuse ;  /* 0x000000001c097220 */ /* 0x080fe20000410000 */
[C---:B------:R-:W-:Y:S01]  /*f000*/  FMUL.FTZ R13, R24.reuse, R0 ;  /* 0x00000000180d7220 */ /* 0x040fe20000410000 */
[----:B------:R-:W-:Y:S01]  /*f010*/  HADD2.F32 R3, -RZ, R5.H1_H1 ;  /* 0x30000005ff037230 */ /* 0x000fe20000004100 */
[----:B------:R-:W-:Y:S01]  /*f020*/  F2FP.SATFINITE.E4M3.F32.PACK_AB_MERGE_C R20, R21, R20, RZ ;  /* 0x000000141514723e */ /* 0x000fe200048070ff */
[-C--:B------:R-:W-:Y:S01]  /*f030*/  FFMA.FTZ R9, R24, R4.reuse, -R9 ;  /* 0x0000000418097223 */ /* 0x080fe20000010809 */
[----:B------:R-:W-:Y:S01]  /*f040*/  FFMA.FTZ R4, R28, R4, R13 ;  /* 0x000000041c047223 */ /* 0x000fe2000001000d */
[----:B------:R-:W-:Y:S02]  /*f050*/  HADD2.F32 R13, -RZ, R25.H1_H1 ;  /* 0x30000019ff0d7230 */ /* 0x000fe40000004100 */
[----:B------:R-:W-:Y:S01]  /*f060*/  FMUL.FTZ R24, R27, R3 ;  /* 0x000000031b187220 */ /* 0x000fe20000410000 */
[----:B------:R-:W-:-:S02]  /*f070*/  HADD2.F32 R5, -RZ, R5.H0_H0 ;  /* 0x20000005ff057230 */ /* 0x000fc40000004100 */
[----:B------:R-:W-:Y:S02]  /*f080*/  HADD2.F32 R0, -RZ, R11.H1_H1 ;  /* 0x3000000bff007230 */ /* 0x000fe40000004100 */
[C---:B------:R-:W-:Y:S01]  /*f090*/  FMUL.FTZ R26, R13.reuse, R3 ;  /* 0x000000030d1a7220 */ /* 0x040fe20000410000 */
[----:B------:R-:W-:Y:S02]  /*f0a0*/  HADD2.F32 R25, -RZ, R25.H0_H0 ;  /* 0x20000019ff197230 */ /* 0x000fe40000004100 */
[-C--:B------:R-:W-:Y:S01]  /*f0b0*/  FFMA.FTZ R13, R13, R5.reuse, -R24 ;  /* 0x000000050d0d7223 */ /* 0x080fe20000010818 */
[----:B------:R-:W-:Y:S02]  /*f0c0*/  HADD2.F32 R11, -RZ, R11.H0_H0 ;  /* 0x2000000bff0b7230 */ /* 0x000fe40000004100 */
[----:B------:R-:W-:Y:S01]  /*f0d0*/  FFMA.FTZ R26, R27, R5, R26 ;  /* 0x000000051b1a7223 */ /* 0x000fe2000001001a */
[----:B------:R-:W-:Y:S01]  /*f0e0*/  FMUL.FTZ R24, R29, R0 ;  /* 0x000000001d187220 */ /* 0x000fe20000410000 */
[----:B------:R-:W-:Y:S01]  /*f0f0*/  F2FP.F16.E4M3.UNPACK_B R27, R10 ;  /* 0x0000000aff1b723e */ /* 0x000fe200020006ff */
[----:B------:R-:W-:Y:S01]  /*f100*/  FMUL.FTZ R0, R25, R0 ;  /* 0x0000000019007220 */ /* 0x000fe20000410000 */
[----:B------:R-:W-:-:S02]  /*f110*/  HADD2.F32 R3, -RZ, R6.H1_H1 ;  /* 0x30000006ff037230 */ /* 0x000fc40000004100 */
[-C--:B------:R-:W-:Y:S01]  /*f120*/  FFMA.FTZ R5, R25, R11.reuse, -R24 ;  /* 0x0000000b19057223 */ /* 0x080fe20000010818 */
[----:B------:R-:W-:Y:S02]  /*f130*/  HADD2.F32 R6, -RZ, R6.H0_H0 ;  /* 0x20000006ff067230 */ /* 0x000fe40000004100 */
[----:B------:R-:W-:Y:S01]  /*f140*/  FFMA.FTZ R24, R29, R11, R0 ;  /* 0x0000000b1d187223 */ /* 0x000fe20000010000 */
[--C-:B------:R-:W-:Y:S02]  /*f150*/  HADD2.F32 R28, -RZ, R27.reuse.H1_H1 ;  /* 0x3000001bff1c7230 */ /* 0x100fe40000004100 */
[----:B------:R-:W-:Y:S01]  /*f160*/  FMUL.FTZ R11, R36, R3 ;  /* 0x00000003240b7220 */ /* 0x000fe20000410000 */
[--C-:B------:R-:W-:Y:S01]  /*f170*/  HADD2.F32 R0, -RZ, R12.reuse.H1_H1 ;  /* 0x3000000cff007230 */ /* 0x100fe20000004100 */
[----:B------:R-:W-:Y:S01]  /*f180*/  F2FP.SATFINITE.E4M3.F32.PACK_AB_MERGE_C R13, R26, R13, RZ ;  /* 0x0000000d1a0d723e */ /* 0x000fe200048070ff */
[----:B------:R-:W-:Y:S02]  /*f190*/  HADD2.F32 R32, -RZ, R27.H0_H0 ;  /* 0x2000001bff207230 */ /* 0x000fe40000004100 */
[----:B------:R-:W-:Y:S01]  /*f1a0*/  FMUL.FTZ R27, R28, R3 ;  /* 0x000000031c1b7220 */ /* 0x000fe20000410000 */
[----:B------:R-:W-:-:S02]  /*f1b0*/  HADD2.F32 R12, -RZ, R12.H0_H0 ;  /* 0x2000000cff0c7230 */ /* 0x000fc40000004100 */
[----:B------:R-:W-:Y:S01]  /*f1c0*/  FFMA.FTZ R25, R28, R6, -R11 ;  /* 0x000000061c197223 */ /* 0x000fe2000001080b */
[----:B------:R-:W-:Y:S01]  /*f1d0*/  FMUL.FTZ R3, R34, R0 ;  /* 0x0000000022037220 */ /* 0x000fe20000410000 */
[----:B------:R-:W-:Y:S01]  /*f1e0*/  F2FP.F16.E4M3.UNPACK_B R28, R10.H1 ;  /* 0x0000000aff1c723e */ /* 0x000fe200030006ff */
[----:B------:R-:W-:Y:S01]  /*f1f0*/  FFMA.FTZ R10, R36, R6, R27 ;  /* 0x00000006240a7223 */ /* 0x000fe2000001001b */
[C---:B------:R-:W-:Y:S01]  /*f200*/  FMUL.FTZ R11, R32.reuse, R0 ;  /* 0x00000000200b7220 */ /* 0x040fe20000410000 */
[-C--:B------:R-:W-:Y:S01]  /*f210*/  FFMA.FTZ R6, R32, R12.reuse, -R3 ;  /* 0x0000000c20067223 */ /* 0x080fe20000010803 */
[----:B------:R-:W-:Y:S01]  /*f220*/  HADD2.F32 R29, -RZ, R15.H1_H1 ;  /* 0x3000000fff1d7230 */ /* 0x000fe20000004100 */
[----:B------:R-:W-:Y:S01]  /*f230*/  F2FP.SATFINITE.E4M3.F32.PACK_AB_MERGE_C R4, R4, R9, R20 ;  /* 0x000000090404723e */ /* 0x000fe20004807014 */
[----:B------:R-:W-:Y:S02]  /*f240*/  HADD2.F32 R3, -RZ, R7.H1_H1 ;  /* 0x30000007ff037230 */ /* 0x000fe40000004100 */
[----:B------:R-:W-:Y:S01]  /*f250*/  FFMA.FTZ R11, R34, R12, R11 ;  /* 0x0000000c220b7223 */ /* 0x000fe2000001000b */
[----:B------:R-:W-:Y:S01]  /*f260*/  HADD2.F32 R27, -RZ, R28.H1_H1 ;  /* 0x3000001cff1b7230 */ /* 0x000fe20000004100 */
[----:B------:R-:W-:Y:S01]  /*f270*/  F2FP.SATFINITE.E4M3.F32.PACK_AB_MERGE_C R10, R10, R25, RZ ;  /* 0x000000190a0a723e */ /* 0x000fe200048070ff */
[----:B------:R-:W-:-:S02]  /*f280*/  HADD2.F32 R34, -RZ, R15.H0_H0 ;  /* 0x2000000fff227230 */ /* 0x000fc40000004100 */
[----:B------:R-:W-:Y:S01]  /*f290*/  FMUL.FTZ R12, R29, R3 ;  /* 0x000000031d0c7220 */ /* 0x000fe20000410000 */
[----:B------:R-:W-:Y:S01]  /*f2a0*/  HADD2.F32 R0, -RZ, R14.H1_H1 ;  /* 0x3000000eff007230 */ /* 0x000fe20000004100 */
[----:B------:R-:W-:Y:S01]  /*f2b0*/  F2FP.SATFINITE.E4M3.F32.PACK_AB_MERGE_C R5, R24, R5, R13 ;  /* 0x000000051805723e */ /* 0x000fe2000480700d */
[----:B------:R-:W-:Y:S01]  /*f2c0*/  HADD2.F32 R7, -RZ, R7.H0_H0 ;  /* 0x20000007ff077230 */ /* 0x000fe20000004100 */
[----:B------:R-:W-:Y:S01]  /*f2d0*/  F2FP.SATFINITE.E4M3.F32.PACK_AB_MERGE_C R6, R11, R6, R10 ;  /* 0x000000060b06723e */ /* 0x000fe2000480700a */
[----:B------:R-:W-:Y:S02]  /*f2e0*/  HADD2.F32 R32, -RZ, R28.H0_H0 ;  /* 0x2000001cff207230 */ /* 0x000fe40000004100 */
[C---:B------:R-:W-:Y:S01]  /*f2f0*/  FMUL.FTZ R28, R27.reuse, R3 ;  /* 0x000000031b1c7220 */ /* 0x040fe20000410000 */
[----:B------:R-:W-:Y:S02]  /*f300*/  HADD2.F32 R14, -RZ, R14.H0_H0 ;  /* 0x2000000eff0e7230 */ /* 0x000fe40000004100 */
[-C--:B------:R-:W-:Y:S01]  /*f310*/  FMUL.FTZ R3, R34, R0.reuse ;  /* 0x0000000022037220 */ /* 0x080fe20000410000 */
[-C--:B------:R-:W-:Y:S01]  /*f320*/  FFMA.FTZ R12, R27, R7.reuse, -R12 ;  /* 0x000000071b0c7223 */ /* 0x080fe2000001080c */
[C---:B------:R-:W-:Y:S01]  /*f330*/  FMUL.FTZ R15, R32.reuse, R0 ;  /* 0x00000000200f7220 */ /* 0x040fe20000410000 */
[----:B------:R-:W-:Y:S01]  /*f340*/  FFMA.FTZ R7, R29, R7, R28 ;  /* 0x000000071d077223 */ /* 0x000fe2000001001c */
[----:B------:R-:W-:-:S02]  /*f350*/  FFMA.FTZ R3, R32, R14, -R3 ;  /* 0x0000000e20037223 */ /* 0x000fc40000010803 */
[----:B------:R-:W-:Y:S02]  /*f360*/  FFMA.FTZ R14, R34, R14, R15 ;  /* 0x0000000e220e7223 */ /* 0x000fe4000001000f */
[----:B------:R-:W-:-:S04]  /*f370*/  F2FP.SATFINITE.E4M3.F32.PACK_AB_MERGE_C R7, R7, R12, RZ ;  /* 0x0000000c0707723e */ /* 0x000fc800048070ff */
[----:B------:R-:W-:-:S05]  /*f380*/  F2FP.SATFINITE.E4M3.F32.PACK_AB_MERGE_C R7, R14, R3, R7 ;  /* 0x000000030e07723e */ /* 0x000fca0004807007 */
[----:B------:R2:W-:Y:S01]  /*f390*/  STS.128 [R8+0x2000], R4 ;  /* 0x0020000408007388 */ /* 0x0005e20000000c00 */
[----:B------:R-:W-:Y:S05]  /*f3a0*/  BRA `(.L_x_5868) ;  /* 0x0000001c00847947 */ /* 0x000fea0003800000 */
.L_x_5855:
        /* <DEDUP_REMOVED lines=12> */
.L_x_6062:
[----:B------:R-:W-:-:S03]  /*f470*/  UMOV UR4, 0xffffffff ;  /* 0xffffffff00047882 */ /* 0x000fc60000000000 */
[----:B------:R-:W-:Y:S05]  /*f480*/  BRA.DIV UR4, `(.L_x_5872) ;  /* 0x0000015a04607947 */ /* 0x000fea000b800000 */
.L_x_6065:
[----:B------:R-:W-:Y:S01]  /*f490*/  UMOV UR4, 0xffffffff ;  /* 0xffffffff00047882 */ /* 0x000fe20000000000 */
[----:B-----5:R-:W-:Y:S02]  /*f4a0*/  SHF.R.U32.HI R9, RZ, 0x8, R5 ;  /* 0x00000008ff097819 */ /* 0x020fe40000011605 */
[----:B------:R-:W-:Y:S05]  /*f4b0*/  BRA.DIV UR4, `(.L_x_5873) ;  /* 0x0000015a047c7947 */ /* 0x000fea000b800000 */
.L_x_6068:
[----:B------:R-:W-:Y:S01]  /*f4c0*/  UMOV UR4, 0xffffffff ;  /* 0xffffffff00047882 */ /* 0x000fe20000000000 */
[----:B------:R-:W-:Y:S02]  /*f4d0*/  LOP3.LUT R0, R5, 0xff, RZ, 0xc0, !PT ;  /* 0x000000ff05007812 */ /* 0x000fe400078ec0ff */
[----:B------:R-:W-:Y:S01]  /*f4e0*/  LOP3.LUT R9, R9, 0xff, RZ, 0xc0, !PT ;  /* 0x000000ff09097812 */ /* 0x000fe200078ec0ff */
[----:B------:R-:W-:Y:S06]  /*f4f0*/  BRA.DIV UR4, `(.L_x_5874) ;  /* 0x0000015a04947947 */ /* 0x000fec000b800000 */
.L_x_6071:
[----:B------:R-:W2:Y:S01]  /*f500*/  LDL R10, [R1+0x94] ;  /* 0x00009400010a7983 */ /* 0x000ea20000100800 */
[C---:B------:R-:W-:Y:S01]  /*f510*/  VIADD R8, R228.reuse, 0x40 ;  /* 0x00000040e4087836 */ /* 0x040fe20000000000 */
[----:B------:R-:W-:Y:S01]  /*f520*/  PRMT R9, R9, 0x7604, R0 ;  /* 0x0000760409097816 */ /* 0x000fe20000000000 */
[----:B------:R-:W-:Y:S01]  /*f530*/  BSSY B1, `(.L_x_5875) ;  /* 0x000003f000017945 */ /* 0x000fe20003800000 */
[----:B------:R-:W-:Y:S02]  /*f540*/  SHF.R.U32.HI R0, RZ, 0x8, R4 ;  /* 0x00000008ff007819 */ /* 0x000fe40000011604 */
[----:B------:R-:W-:Y:S02]  /*f550*/  SHF.R.U32.HI R11, RZ, 0x8, R7 ;  /* 0x00000008ff0b7819 */ /* 0x000fe40000011607 */
[-C--:B------:R-:W-:Y:S02]  /*f560*/  ISETP.GE.OR P2, PT, R228, R3.reuse, P0 ;  /* 0x00000003e400720c */ /* 0x080fe40000746670 */
[----:B------:R-:W-:-:S02]  /*f570*/  ISETP.GE.OR P0, PT, R8, R3, P0 ;  /* 0x000000030800720c */ /* 0x000fc40000706670 */
[----:B------:R-:W-:Y:S02]  /*f580*/  LOP3.LUT R8, R0, 0xff, RZ, 0xc0, !PT ;  /* 0x000000ff00087812 */ /* 0x000fe400078ec0ff */
[----:B------:R-:W-:Y:S02]  /*f590*/  LOP3.LUT R11, R11, 0xff, RZ, 0xc0, !PT ;  /* 0x000000ff0b0b7812 */ /* 0x000fe400078ec0ff */
[----:B------:R-:W-:Y:S02]  /*f5a0*/  SHF.R.U32.HI R0, RZ, 0x8, R6 ;  /* 0x00000008ff007819 */ /* 0x000fe40000011606 */
[----:B------:R-:W-:Y:S02]  /*f5b0*/  LOP3.LUT R3, R4, 0xff, RZ, 0xc0, !PT ;  /* 0x000000ff04037812 */ /* 0x000fe400078ec0ff */
[----:B------:R-:W-:Y:S02]  /*f5c0*/  SHF.R.U32.HI R13, RZ, 0x10, R7 ;  /* 0x00000010ff0d7819 */ /* 0x000fe40000011607 */
[----:B------:R-:W-:-:S02]  /*f5d0*/  PRMT R3, R8, 0x7604, R3 ;  /* 0x0000760408037816 */ /* 0x000fc40000000003 */
[----:B------:R-:W-:Y:S01]  /*f5e0*/  LOP3.LUT R8, R6, 0xff, RZ, 0xc0, !PT ;  /* 0x000000ff06087812 */ /* 0x000fe200078ec0ff */
[----:B------:R-:W-:Y:S01]  /*f5f0*/  IMAD.U32 R13, R13, 0x10000, RZ ;  /* 0x000100000d0d7824 */ /* 0x000fe200078e00ff */
[----:B------:R-:W-:Y:S02]  /*f600*/  LOP3.LUT R3, R3, 0xff0000, R4, 0xf8, !PT ;  /* 0x00ff000003037812 */ /* 0x000fe400078ef804 */
[----:B--2---:R-:W-:Y:S02]  /*f610*/  R2UR UR5, R10 ;  /* 0x000000000a0572ca */ /* 0x004fe400000e0000 */
[----:B------:R-:W-:-:S04]  /*f620*/  LOP3.LUT R10, R7, 0xff, RZ, 0xc0, !PT ;  /* 0x000000ff070a7812 */ /* 0x000fc800078ec0ff */
[----:B------:R-:W-:Y:S02]  /*f630*/  PRMT R10, R11, 0x7604, R10 ;  /* 0x000076040b0a7816 */ /* 0x000fe4000000000a */
[----:B------:R-:W-:Y:S02]  /*f640*/  LOP3.LUT R11, R0, 0xff, RZ, 0xc0, !PT ;  /* 0x000000ff000b7812 */ /* 0x000fe400078ec0ff */
[----:B------:R-:W-:Y:S02]  /*f650*/  SHF.R.U32.HI R0, RZ, 0x10, R5 ;  /* 0x00000010ff007819 */ /* 0x000fe40000011605 */
[----:B------:R-:W-:Y:S01]  /*f660*/  PRMT R11, R11, 0x7604, R8 ;  /* 0x000076040b0b7816 */ /* 0x000fe20000000008 */
[----:B------:R-:W-:Y:S01]  /*f670*/  ULEA.HI UR4, UR5, UR5, URZ, 0x1 ;  /* 0x0000000505047291 */ /* 0x000fe2000f8f083f */
[----:B------:R-:W-:Y:S02]  /*f680*/  SHF.L.U32 R0, R0, 0x10, RZ ;  /* 0x0000001000007819 */ /* 0x000fe400000006ff */
[----:B------:R-:W-:Y:S01]  /*f690*/  LOP3.LUT R13, R10, 0xff0000, R13, 0xf8, !PT ;  /* 0x00ff00000a0d7812 */ /* 0x000fe200078ef80d */
[----:B------:R-:W-:Y:S01]  /*f6a0*/  ULOP3.LUT UR4, UR4, 0xfffffffe, URZ, 0xc0, !UPT ;  /* 0xfffffffe04047892 */ /* 0x000fe2000f8ec03f */
[----:B------:R-:W-:-:S02]  /*f6b0*/  LOP3.LUT R9, R9, 0xff0000, R0, 0xf8, !PT ;  /* 0x00ff000009097812 */ /* 0x000fc400078ef800 */
[----:B------:R-:W-:Y:S01]  /*f6c0*/  LOP3.LUT R0, R3, 0xff000000, R4, 0xf8, !PT ;  /* 0xff00000003007812 */ /* 0x000fe200078ef804 */
[----:B------:R-:W-:Y:S01]  /*f6d0*/  UIADD3 UR4, UR5, -UR4, URZ ;  /* 0x8000000405047290 */ /* 0x000fe2000fffe03f */
[----:B------:R-:W-:Y:S02]  /*f6e0*/  SHF.R.U32.HI R4, RZ, 0x8, R32 ;  /* 0x00000008ff047819 */ /* 0x000fe40000011620 */
[----:B------:R-:W-:Y:S02]  /*f6f0*/  LOP3.LUT R3, R9, 0xff000000, R5, 0xf8, !PT ;  /* 0xff00000009037812 */ /* 0x000fe400078ef805 */
[----:B------:R-:W-:Y:S01]  /*f700*/  SHF.R.U32.HI R9, RZ, 0x8, R33 ;  /* 0x00000008ff097819 */ /* 0x000fe20000011621 */
[----:B------:R-:W-:Y:S01]  /*f710*/  IMAD.U32 R25, RZ, RZ, UR4 ;  /* 0x00000004ff197e24 */ /* 0x000fe2000f8e00ff */
[----:B------:R-:W-:Y:S02]  /*f720*/  LOP3.LUT R5, R32, 0xff, RZ, 0xc0, !PT ;  /* 0x000000ff20057812 */ /* 0x000fe400078ec0ff */
[----:B------:R-:W-:-:S02]  /*f730*/  LOP3.LUT R4, R4, 0xff, RZ, 0xc0, !PT ;  /* 0x000000ff04047812 */ /* 0x000fc400078ec0ff */
[----:B------:R-:W-:Y:S02]  /*f740*/  SHF.L.U32 R25, R25, 0x1f, RZ ;  /* 0x0000001f19197819 */ /* 0x000fe400000006ff */
[----:B------:R-:W-:Y:S02]  /*f750*/  LOP3.LUT R8, R33, 0xff, RZ, 0xc0, !PT ;  /* 0x000000ff21087812 */ /* 0x000fe400078ec0ff */
[----:B------:R-:W1:Y:S01]  /*f760*/  SYNCS.PHASECHK.TRANS64.TRYWAIT P1, [R16+URZ+0x2e800], R25 ;  /* 0x02e80019100075a7 */ /* 0x000e62000802017f */
[----:B------:R-:W-:Y:S02]  /*f770*/  LOP3.LUT R11, R11, 0xff0000, R6, 0xf8, !PT ;  /* 0x00ff00000b0b7812 */ /* 0x000fe400078ef806 */
[----:B------:R-:W-:Y:S02]  /*f780*/  LOP3.LUT R9, R9, 0xff, RZ, 0xc0, !PT ;  /* 0x000000ff09097812 */ /* 0x000fe400078ec0ff */
[----:B------:R-:W-:Y:S02]  /*f790*/  PRMT R5, R4, 0x7604, R5 ;  /* 0x0000760404057816 */ /* 0x000fe40000000005 */
[----:B------:R-:W-:-:S02]  /*f7a0*/  SHF.R.U32.HI R10, RZ, 0x8, R35 ;  /* 0x00000008ff0a7819 */ /* 0x000fc40000011623 */
[----:B------:R-:W-:Y:S02]  /*f7b0*/  SHF.R.U32.HI R4, RZ, 0x8, R34 ;  /* 0x00000008ff047819 */ /* 0x000fe40000011622 */
[----:B------:R-:W-:Y:S02]  /*f7c0*/  LOP3.LUT R12, R11, 0xff000000, R6, 0xf8, !PT ;  /* 0xff0000000b0c7812 */ /* 0x000fe400078ef806 */
[----:B------:R-:W-:Y:S02]  /*f7d0*/  LOP3.LUT R13, R13, 0xff000000, R7, 0xf8, !PT ;  /* 0xff0000000d0d7812 */ /* 0x000fe400078ef807 */
[----:B------:R-:W-:Y:S02]  /*f7e0*/  PRMT R8, R9, 0x7604, R8 ;  /* 0x0000760409087816 */ /* 0x000fe40000000008 */
[----:B------:R-:W-:Y:S02]  /*f7f0*/  SHF.R.U32.HI R11, RZ, 0x10, R33 ;  /* 0x00000010ff0b7819 */ /* 0x000fe40000011621 */
[----:B------:R-:W-:-:S02]  /*f800*/  LOP3.LUT R7, R35, 0xff, RZ, 0xc0, !PT ;  /* 0x000000ff23077812 */ /* 0x000fc400078ec0ff */
[----:B------:R-:W-:Y:S02]  /*f810*/  LOP3.LUT R10, R10, 0xff, RZ, 0xc0, !PT ;  /* 0x000000ff0a0a7812 */ /* 0x000fe400078ec0ff */
[----:B------:R-:W-:Y:S02]  /*f820*/  LOP3.LUT R9, R4, 0xff, RZ, 0xc0, !PT ;  /* 0x000000ff04097812 */ /* 0x000fe400078ec0ff */
[----:B------:R-:W-:Y:S02]  /*f830*/  SHF.R.U32.HI R4, RZ, 0x10, R35 ;  /* 0x00000010ff047819 */ /* 0x000fe40000011623 */
[----:B------:R-:W-:Y:S02]  /*f840*/  LOP3.LUT R6, R34, 0xff, RZ, 0xc0, !PT ;  /* 0x000000ff22067812 */ /* 0x000fe400078ec0ff */
[----:B------:R-:W-:Y:S01]  /*f850*/  PRMT R10, R10, 0x7604, R7 ;  /* 0x000076040a0a7816 */ /* 0x000fe20000000007 */
[----:B------:R-:W-:Y:S01]  /*f860*/  IMAD.U32 R7, R11, 0x10000, RZ ;  /* 0x000100000b077824 */ /* 0x000fe200078e00ff */
[----:B------:R-:W-:Y:S01]  /*f870*/  PRMT R9, R9, 0x7604, R6 ;  /* 0x0000760409097816 */ /* 0x000fe20000000006 */
        /* <DEDUP_REMOVED lines=9> */
[----:B-1----:R-:W-:Y:S06]  /*f910*/  @!P1 BRA `(.L_x_5876) ;  /* 0x0000015400b49947 */ /* 0x002fec0003800000 */
.L_x_6072:
[----:B------:R-:W-:Y:S05]  /*f920*/  BSYNC B1 ;  /* 0x0000000000017941 */ /* 0x000fea0003800000 */
.L_x_5875:
[----:B------:R-:W-:Y:S04]  /*f930*/  BSSY B1, `(.L_x_5877) ;  /* 0x00000c6000017945 */ /* 0x000fe80003800000 */
[----:B------:R-:W-:Y:S05]  /*f940*/  @P2 BRA `(.L_x_5878) ;  /* 0x0000000c00102947 */ /* 0x000fea0003800000 */
[----:B------:R-:W2:Y:S01]  /*f950*/  S2R R5, SR_TID.X ;  /* 0x0000000000057919 */ /* 0x000ea20000002100 */
[----:B------:R-:W-:Y:S01]  /*f960*/  IMAD.SHL.U32 R4, R229, 0x80, RZ ;  /* 0x00000080e5047824 */ /* 0x000fe200078e00ff */
[----:B------:R-:W-:Y:S01]  /*f970*/  F2FP.F16.E4M3.UNPACK_B R39, R14.H1 ;  /* 0x0000000eff27723e */ /* 0x000fe200030006ff */
[----:B------:R-:W-:Y:S01]  /*f980*/  IMAD.IADD R6, R18, 0x1, R21 ;  /* 0x0000000112067824 */ /* 0x000fe200078e0215 */
[----:B------:R-:W-:Y:S02]  /*f990*/  F2FP.F16.E4M3.UNPACK_B R38, R0.H1 ;  /* 0x00000000ff26723e */ /* 0x000fe400030006ff */
[----:B------:R-:W-:Y:S01]  /*f9a0*/  LOP3.LUT R7, R4, 0x380, RZ, 0xc0, !PT ;  /* 0x0000038004077812 */ /* 0x000fe200078ec0ff */
[----:B------:R-:W-:Y:S01]  /*f9b0*/  HADD2.F32 R42, -RZ, R39.H0_H0 ;  /* 0x20000027ff2a7230 */ /* 0x000fe20000004100 */
[----:B0-----:R-:W-:Y:S01]  /*f9c0*/  F2FP.F16.E4M3.UNPACK_B R41, R14 ;  /* 0x0000000eff29723e */ /* 0x001fe200020006ff */
[----:B------:R-:W-:Y:S01]  /*f9d0*/  HADD2.F32 R40, -RZ, R38.H0_H0 ;  /* 0x20000026ff287230 */ /* 0x000fe20000004100 */
[----:B------:R-:W-:-:S02]  /*f9e0*/  LOP3.LUT R4, R7, 0x70, R18, 0xf8, !PT ;  /* 0x0000007007047812 */ /* 0x000fc400078ef812 */
[----:B------:R-:W-:Y:S02]  /*f9f0*/  SHF.R.U32.HI R9, RZ, 0x3, R7 ;  /* 0x00000003ff097819 */ /* 0x000fe40000011607 */
[----:B------:R-:W-:Y:S02]  /*fa00*/  LOP3.LUT R6, R7, 0x70, R6, 0xf8, !PT ;  /* 0x0000007007067812 */ /* 0x000fe400078ef806 */
[----:B--2---:R-:W-:-:S04]  /*fa10*/  IADD3 R5, R5, -0x80, RZ ;  /* 0xffffff8005057810 */ /* 0x004fc80007ffe0ff */
[----:B------:R-:W-:-:S04]  /*fa20*/  SHF.R.S32.HI R8, RZ, 0x1f, R5 ;  /* 0x0000001fff087819 */ /* 0x000fc80000011405 */
[----:B------:R-:W-:Y:S02]  /*fa30*/  LEA.HI R8, R8, R5, RZ, 0x5 ;  /* 0x0000000508087211 */ /* 0x000fe400078f28ff */
[-C--:B------:R-:W-:Y:S02]  /*fa40*/  LOP3.LUT R5, R4, R9.reuse, RZ, 0x3c, !PT ;  /* 0x0000000904057212 */ /* 0x080fe400078e3cff */
[----:B------:R-:W-:Y:S01]  /*fa50*/  LOP3.LUT R9, R6, R9, RZ, 0x3c, !PT ;  /* 0x0000000906097212 */ /* 0x000fe200078e3cff */
[----:B------:R-:W-:-:S05]  /*fa60*/  IMAD.SHL.U32 R8, R8, 0x20, RZ ;  /* 0x0000002008087824 */ /* 0x000fca00078e00ff */
[----:B------:R-:W-:-:S04]  /*fa70*/  LOP3.LUT R8, R8, 0xfffffc00, RZ, 0xc0, !PT ;  /* 0xfffffc0008087812 */ /* 0x000fc800078ec0ff */
[C-C-:B------:R-:W-:Y:S02]  /*fa80*/  IADD3 R24, R16.reuse, R9, R8.reuse ;  /* 0x0000000910187210 */ /* 0x140fe40007ffe008 */
[----:B------:R-:W-:-:S03]  /*fa90*/  IADD3 R20, R16, R5, R8 ;  /* 0x0000000510147210 */ /* 0x000fc60007ffe008 */
[----:B------:R-:W0:Y:S04]  /*faa0*/  LDS.128 R8, [R24+0x1c400] ;  /* 0x01c4000018087984 */ /* 0x000e280000000c00 */
[----:B------:R-:W1:Y:S01]  /*fab0*/  LDS.128 R4, [R20+0x1c400] ;  /* 0x01c4000014047984 */ /* 0x000e620000000c00 */
[----:B0-----:R-:W-:Y:S02]  /*fac0*/  F2FP.F16.E4M3.UNPACK_B R31, R8.H1 ;  /* 0x00000008ff1f723e */ /* 0x001fe400030006ff */
[----:B------:R-:W-:Y:S02]  /*fad0*/  F2FP.F16.E4M3.UNPACK_B R35, R9 ;  /* 0x00000009ff23723e */ /* 0x000fe400020006ff */
[-C--:B-1----:R-:W-:Y:S01]  /*fae0*/  F2FP.F16.E4M3.UNPACK_B R25, R4.reuse ;  /* 0x00000004ff19723e */ /* 0x082fe200020006ff */
[--C-:B------:R-:W-:Y:S01]  /*faf0*/  HADD2.F32 R33, -RZ, R31.reuse.H0_H0 ;  /* 0x2000001fff217230 */ /* 0x100fe20000004100 */
[----:B------:R-:W-:Y:S01]  /*fb00*/  F2FP.F16.E4M3.UNPACK_B R4, R4.H1 ;  /* 0x00000004ff04723e */ /* 0x000fe200030006ff */
[----:B------:R-:W-:Y:S01]  /*fb10*/  HADD2.F32 R31, -RZ, R31.H1_H1 ;  /* 0x3000001fff1f7230 */ /* 0x000fe20000004100 */
[----:B------:R-:W-:-:S02]  /*fb20*/  F2FP.F16.E4M3.UNPACK_B R26, R5 ;  /* 0x00000005ff1a723e */ /* 0x000fc400020006ff */
[----:B------:R-:W-:Y:S01]  /*fb30*/  F2FP.F16.E4M3.UNPACK_B R27, R5.H1 ;  /* 0x00000005ff1b723e */ /* 0x000fe200030006ff */
[----:B------:R-:W-:Y:S02]  /*fb40*/  HADD2.F32 R5, -RZ, R4.H0_H0 ;  /* 0x20000004ff057230 */ /* 0x000fe40000004100 */
[C---:B------:R-:W-:Y:S01]  /*fb50*/  FMUL.FTZ R44, R33.reuse, R42 ;  /* 0x0000002a212c7220 */ /* 0x040fe20000410000 */
[----:B------:R-:W-:Y:S01]  /*fb60*/  F2FP.F16.E4M3.UNPACK_B R36, R9.H1 ;  /* 0x00000009ff24723e */ /* 0x000fe200030006ff */
[----:B------:R-:W-:Y:S01]  /*fb70*/  FMUL.FTZ R9, R33, R40 ;  /* 0x0000002821097220 */ /* 0x000fe20000410000 */
[----:B------:R-:W-:Y:S01]  /*fb80*/  F2FP.F16.E4M3.UNPACK_B R8, R8 ;  /* 0x00000008ff08723e */ /* 0x000fe200020006ff */
[C---:B------:R-:W-:Y:S01]  /*fb90*/  FFMA.FTZ R45, R5.reuse, R40, -R44 ;  /* 0x00000028052d7223 */ /* 0x040fe2000001082c */
[----:B------:R-:W-:Y:S02]  /*fba0*/  HADD2.F32 R40, -RZ, R38.H1_H1 ;  /* 0x30000026ff287230 */ /* 0x000fe40000004100 */
[----:B------:R-:W-:Y:S01]  /*fbb0*/  FFMA.FTZ R46, R5, R42, R9 ;  /* 0x0000002a052e7223 */ /* 0x000fe20000010009 */
[----:B------:R-:W-:Y:S01]  /*fbc0*/  HADD2.F32 R44, -RZ, R39.H1_H1 ;  /* 0x30000027ff2c7230 */ /* 0x000fe20000004100 */
[----:B------:R-:W-:Y:S01]  /*fbd0*/  F2FP.F16.E4M3.UNPACK_B R38, R0 ;  /* 0x00000000ff26723e */ /* 0x000fe200020006ff */
[----:B------:R-:W-:-:S02]  /*fbe0*/  HADD2.F32 R42, -RZ, R41.H0_H0 ;  /* 0x20000029ff2a7230 */ /* 0x000fc40000004100 */
[C---:B------:R-:W-:Y:S01]  /*fbf0*/  FMUL.FTZ R43, R31.reuse, R40 ;  /* 0x000000281f2b7220 */ /* 0x040fe20000410000 */
[----:B------:R-:W-:Y:S02]  /*fc00*/  HADD2.F32 R9, -RZ, R8.H0_H0 ;  /* 0x20000008ff097230 */ /* 0x000fe40000004100 */
[----:B------:R-:W-:Y:S01]  /*fc10*/  FMUL.FTZ R48, R31, R44 ;  /* 0x0000002c1f307220 */ /* 0x000fe20000410000 */
[----:B------:R-:W-:Y:S01]  /*fc20*/  HADD2.F32 R5, -RZ, R4.H1_H1 ;  /* 0x30000004ff057230 */ /* 0x000fe20000004100 */
[----:B------:R-:W-:Y:S01]  /*fc30*/  F2FP.F16.E4M3.UNPACK_B R37, R10 ;  /* 0x0000000aff25723e */ /* 0x000fe200020006ff */
[----:B------:R-:W-:Y:S02]  /*fc40*/  HADD2.F32 R39, -RZ, R38.H0_H0 ;  /* 0x20000026ff277230 */ /* 0x000fe40000004100 */
[----:B------:R-:W-:Y:S01]  /*fc50*/  FMUL.FTZ R31, R9, R42 ;  /* 0x0000002a091f7220 */ /* 0x000fe20000410000 */
[----:B------:R-:W-:Y:S02]  /*fc60*/  HADD2.F32 R4, -RZ, R25.H0_H0 ;  /* 0x20000019ff047230 */ /* 0x000fe40000004100 */
[C---:B------:R-:W-:Y:S01]  /*fc70*/  FFMA.FTZ R47, R5.reuse, R44, R43 ;  /* 0x0000002c052f7223 */ /* 0x040fe2000001002b */
[----:B------:R-:W-:Y:S01]  /*fc80*/  FFMA.FTZ R48, R5, R40, -R48 ;  /* 0x0000002805307223 */ /* 0x000fe20000010830 */
[----:B------:R-:W-:Y:S01]  /*fc90*/  FMUL.FTZ R9, R9, R39 ;  /* 0x0000002709097220 */ /* 0x000fe20000410000 */
[----:B------:R-:W-:-:S02]  /*fca0*/  HADD2.F32 R5, -RZ, R36.H0_H0 ;  /* 0x20000024ff057230 */ /* 0x000fc40000004100 */
[C---:B------:R-:W-:Y:S01]  /*fcb0*/  FFMA.FTZ R43, R4.reuse, R39, -R31 ;  /* 0x00000027042b7223 */ /* 0x040fe2000001081f */
[----:B------:R-:W-:Y:S01]  /*fcc0*/  F2FP.F16.E4M3.UNPACK_B R39, R32.H1 ;  /* 0x00000020ff27723e */ /* 0x000fe200030006ff */
[----:B------:R-:W-:Y:S01]  /*fcd0*/  FFMA.FTZ R42, R4, R42, R9 ;  /* 0x0000002a042a7223 */ /* 0x000fe20000010009 */
[----:B------:R-:W-:Y:S01]  /*fce0*/  F2FP.F16.E4M3.UNPACK_B R9, R3.H1 ;  /* 0x00000003ff09723e */ /* 0x000fe200030006ff */
[----:B------:R-:W-:Y:S01]  /*fcf0*/  HADD2.F32 R41, -RZ, R41.H1_H1 ;  /* 0x30000029ff297230 */ /* 0x000fe20000004100 */
[----:B------:R-:W-:Y:S01]  /*fd00*/  F2FP.F16.E4M3.UNPACK_B R10, R10.H1 ;  /* 0x0000000aff0a723e */ /* 0x000fe200030006ff */
[----:B------:R-:W-:Y:S01]  /*fd10*/  HADD2.F32 R40, -RZ, R39.H0_H0 ;  /* 0x20000027ff287230 */ /* 0x000fe20000004100 */
[-C--:B------:R-:W-:Y:S01]  /*fd20*/  F2FP.F16.E4M3.UNPACK_B R28, R6.reuse ;  /* 0x00000006ff1c723e */ /* 0x080fe200020006ff */
[----:B------:R-:W-:Y:S01]  /*fd30*/  HADD2.F32 R8, -RZ, R8.H1_H1 ;  /* 0x30000008ff087230 */ /* 0x000fe20000004100 */
[----:B------:R-:W-:Y:S01]  /*fd40*/  F2FP.F16.E4M3.UNPACK_B R6, R6.H1 ;  /* 0x00000006ff06723e */ /* 0x000fe200030006ff */
        /* <DEDUP_REMOVED lines=10> */
[----:B------:R-:W-:Y:S01]  /*fdf0*/  F2FP.F16.E4M3.UNPACK_B R31, R32 ;  /* 0x00000020ff1f723e */ /* 0x000fe200020006ff */
[C---:B------:R-:W-:Y:S01]  /*fe00*/  FFMA.FTZ R44, R25.reuse, R38, -R44 ;  /* 0x00000026192c7223 */ /* 0x040fe2000001082c */
[----:B------:R-:W-:Y:S01]  /*fe10*/  FFMA.FTZ R41, R25, R41, R8 ;  /* 0x0000002919297223 */ /* 0x000fe20000010008 */
[----:B------:R-:W-:Y:S01]  /*fe20*/  HADD2.F32 R36, -RZ, R36.H1_H1 ;  /* 0x30000024ff247230 */ /* 0x000fe20000004100 */
[----:B------:R-:W-:Y:S01]  /*fe30*/  F2FP.F16.E4M3.UNPACK_B R8, R3 ;  /* 0x00000003ff08723e */ /* 0x000fe200020006ff */
[----:B------:R-:W-:Y:S02]  /*fe40*/  HADD2.F32 R25, -RZ, R9.H1_H1 ;  /* 0x30000009ff197230 */ /* 0x000fe40000004100 */
[----:B------:R-:W-:Y:S01]  /*fe50*/  FFMA.FTZ R52, R4, R40, R5 ;  /* 0x0000002804347223 */ /* 0x000fe20000010005 */
[----:B------:R-:W-:Y:S02]  /*fe60*/  HADD2.F32 R38, -RZ, R31.H0_H0 ;  /* 0x2000001fff267230 */ /* 0x000fe40000004100 */
[----:B------:R-:W-:Y:S01]  /*fe70*/  FMUL.FTZ R40, R36, R39 ;  /* 0x0000002724287220 */ /* 0x000fe20000410000 */
[----:B------:R-:W-:-:S02]  /*fe80*/  HADD2.F32 R5, -RZ, R35.H0_H0 ;  /* 0x20000023ff057230 */ /* 0x000fc40000004100 */
[----:B------:R-:W-:Y:S01]  /*fe90*/  FMUL.FTZ R36, R36, R25 ;  /* 0x0000001924247220 */ /* 0x000fe20000410000 */
[----:B------:R-:W-:Y:S01]  /*fea0*/  HADD2.F32 R27, -RZ, R27.H1_H1 ;  /* 0x3000001bff1b7230 */ /* 0x000fe20000004100 */
[----:B------:R-:W-:Y:S01]  /*feb0*/  F2FP.F16.E4M3.UNPACK_B R33, R11 ;  /* 0x0000000bff21723e */ /* 0x000fe200020006ff */
[----:B------:R-:W-:Y:S02]  /*fec0*/  HADD2.F32 R9, -RZ, R8.H0_H0 ;  /* 0x20000008ff097230 */ /* 0x000fe40000004100 */
[----:B------:R-:W-:Y:S01]  /*fed0*/  FMUL.FTZ R49, R5, R38 ;  /* 0x0000002605317220 */ /* 0x000fe20000410000 */
[----:B------:R-:W-:Y:S02]  /*fee0*/  HADD2.F32 R4, -RZ, R26.H0_H0 ;  /* 0x2000001aff047230 */ /* 0x000fe40000004100 */
[C---:B------:R-:W-:Y:S01]  /*fef0*/  FFMA.FTZ R54, R27.reuse, R25, -R40 ;  /* 0x000000191b367223 */ /* 0x040fe20000010828 */
[----:B------:R-:W-:Y:S01]  /*ff00*/  FFMA.FTZ R53, R27, R39, R36 ;  /* 0x000000271b357223 */ /* 0x000fe20000010024 */
[----:B------:R-:W-:Y:S01]  /*ff10*/  FMUL.FTZ R5, R5, R9 ;  /* 0x0000000905057220 */ /* 0x000fe20000410000 */
[----:B------:R-:W-:Y:S01]  /*ff20*/  F2FP.F16.E4M3.UNPACK_B R27, R15.H1 ;  /* 0x0000000fff1b723e */ /* 0x000fe200030006ff */
[C---:B------:R-:W-:Y:S01]  /*ff30*/  FFMA.FTZ R49, R4.reuse, R9, -R49 ;  /* 0x0000000904317223 */ /* 0x040fe20000010831 */
[----:B------:R-:W-:Y:S01]  /*ff40*/  F2FP.F16.E4M3.UNPACK_B R9, R12.H1 ;  /* 0x0000000cff09723e */ /* 0x000fe200030006ff */
[----:B------:R-:W-:Y:S01]  /*ff50*/  FFMA.FTZ R38, R4, R38, R5 ;  /* 0x0000002604267223 */ /* 0x000fe20000010005 */
[----:B------:R-:W-:Y:S01]  /*ff60*/  HADD2.F32 R8, -RZ, R8.H1_H1 ;  /* 0x30000008ff087230 */ /* 0x000fe20000004100 */
[----:B------:R-:W-:Y:S01]  /*ff70*/  F2FP.F16.E4M3.UNPACK_B R11, R11.H1 ;  /* 0x0000000bff0b723e */ /* 0x000fe200030006ff */
[----:B------:R-:W-:Y:S01]  /*ff80*/  HADD2.F32 R31, -RZ, R31.H1_H1 ;  /* 0x3000001fff1f7230 */ /* 0x000fe20000004100 */
[-C--:B------:R-:W-:Y:S01]  /*ff90*/  F2FP.F16.E4M3.UNPACK_B R29, R7.reuse ;  /* 0x00000007ff1d723e */ /* 0x080fe200020006ff */
[----:B------:R-:W-:Y:S01]  /*ffa0*/  HADD2.F32 R35, -RZ, R35.H1_H1 ;  /* 0x30000023ff237230 */ /* 0x000fe20000004100 */
[----:B------:R-:W-:Y:S01]  /*ffb0*/  F2FP.F16.E4M3.UNPACK_B R7, R7.H1 ;  /* 0x00000007ff07723e */ /* 0x000fe200030006ff */
[----:B------:R-:W-:-:S02]  /*ffc0*/  HADD2.F32 R36, -RZ, R27.H0_H0 ;  /* 0x2000001bff247230 */ /* 0x000fc40000004100 */
[----:B------:R-:W-:Y:S02]  /*ffd0*/  HADD2.F32 R5, -RZ, R10.H0_H0 ;  /* 0x2000000aff057230 */ /* 0x000fe40000004100 */
        /* <DEDUP_REMOVED lines=8> */
[----:B------:R-:W-:Y:S01]  /*10060*/  FFMA.FTZ R31, R26, R31, R50 ;  /* 0x0000001f1a1f7223 */ /* 0x000fe20000010032 */
[----:B------:R-:W-:Y:S02]  /*10070*/  HADD2.F32 R10, -RZ, R10.H1_H1 ;  /* 0x3000000aff0a7230 */ /* 0x000fe40000004100 */
[----:B------:R-:W-:Y:S01]  /*10080*/  FFMA.FTZ R50, R4, R25, -R35 ;  /* 0x0000001904327223 */ /* 0x000fe20000010823 */
[----:B------:R-:W-:Y:S01]  /*10090*/  HADD2.F32 R9, -RZ, R9.H1_H1 ;  /* 0x30000009ff097230 */ /* 0x000fe20000004100 */
[----:B------:R-:W-:Y:S01]  /*100a0*/  F2FP.F16.E4M3.UNPACK_B R25, R15 ;  /* 0x0000000fff19723e */ /* 0x000fe200020006ff */
[----:B------:R-:W-:Y:S01]  /*100b0*/  FFMA.FTZ R40, R26, R8, -R39 ;  /* 0x000000081a287223 */ /* 0x000fe20000010827 */
[----:B------:R-:W-:Y:S01]  /*100c0*/  FFMA.FTZ R55, R4, R36, R5 ;  /* 0x0000002404377223 */ /* 0x000fe20000010005 */
[----:B------:R-:W-:Y:S01]  /*100d0*/  HADD2.F32 R6, -RZ, R6.H1_H1 ;  /* 0x30000006ff067230 */ /* 0x000fe20000004100 */
[----:B------:R-:W-:Y:S01]  /*100e0*/  F2FP.F16.E4M3.UNPACK_B R8, R12 ;  /* 0x0000000cff08723e */ /* 0x000fe200020006ff */
[C---:B------:R-:W-:Y:S01]  /*100f0*/  FMUL.FTZ R35, R10.reuse, R27 ;  /* 0x0000001b0a237220 */ /* 0x040fe20000410000 */
[----:B------:R-:W-:Y:S01]  /*10100*/  FMUL.FTZ R4, R10, R9 ;  /* 0x000000090a047220 */ /* 0x000fe20000410000 */
[----:B------:R-:W-:-:S02]  /*10110*/  HADD2.F32 R10, -RZ, R25.H0_H0 ;  /* 0x20000019ff0a7230 */ /* 0x000fc40000004100 */
[----:B------:R-:W-:Y:S02]  /*10120*/  HADD2.F32 R5, -RZ, R37.H0_H0 ;  /* 0x20000025ff057230 */ /* 0x000fe40000004100 */
[C---:B------:R-:W-:Y:S01]  /*10130*/  FFMA.FTZ R57, R6.reuse, R9, -R35 ;  /* 0x0000000906397223 */ /* 0x040fe20000010823 */
[----:B------:R-:W-:Y:S01]  /*10140*/  FFMA.FTZ R56, R6, R27, R4 ;  /* 0x0000001b06387223 */ /* 0x000fe20000010004 */
[----:B------:R-:W-:Y:S02]  /*10150*/  HADD2.F32 R6, -RZ, R8.H0_H0 ;  /* 0x20000008ff067230 */ /* 0x000fe40000004100 */
[----:B------:R-:W-:Y:S02]  /*10160*/  HADD2.F32 R4, -RZ, R28.H0_H0 ;  /* 0x2000001cff047230 */ /* 0x000fe40000004100 */
[C---:B------:R-:W-:Y:S01]  /*10170*/  FMUL.FTZ R9, R5.reuse, R10 ;  /* 0x0000000a05097220 */ /* 0x040fe20000410000 */
[----:B------:R-:W-:Y:S02]  /*10180*/  HADD2.F32 R25, -RZ, R25.H1_H1 ;  /* 0x30000019ff197230 */ /* 0x000fe40000004100 */
[----:B------:R-:W-:Y:S01]  /*10190*/  FMUL.FTZ R5, R5, R6 ;  /* 0x0000000605057220 */ /* 0x000fe20000410000 */
[----:B------:R-:W-:-:S02]  /*101a0*/  HADD2.F32 R37, -RZ, R37.H1_H1 ;  /* 0x30000025ff257230 */ /* 0x000fc40000004100 */
        /* <DEDUP_REMOVED lines=24> */
[----:B------:R-:W-:Y:S01]  /*10330*/  FMUL.FTZ R11, R11, R8 ;  /* 0x000000080b0b7220 */ /* 0x000fe20000410000 */
[----:B------:R-:W-:Y:S02]  /*10340*/  F2FP.F16.E4M3.UNPACK_B R4, R34 ;  /* 0x00000022ff04723e */ /* 0x000fe400020006ff */
[----:B------:R-:W-:Y:S01]  /*10350*/  FFMA.FTZ R60, R7, R8, -R6 ;  /* 0x00000008073c7223 */ /* 0x000fe20000010806 */
[----:B------:R-:W-:-:S02]  /*10360*/  HADD2.F32 R6, -RZ, R5.H0_H0 ;  /* 0x20000005ff067230 */ /* 0x000fc40000004100 */
[----:B------:R-:W-:Y:S01]  /*10370*/  FFMA.FTZ R62, R7, R26, R11 ;  /* 0x0000001a073e7223 */ /* 0x000fe2000001000b */
[----:B------:R-:W-:Y:S02]  /*10380*/  HADD2.F32 R8, -RZ, R5.H1_H1 ;  /* 0x30000005ff087230 */ /* 0x000fe40000004100 */
[--C-:B------:R-:W-:Y:S02]  /*10390*/  HADD2.F32 R5, -RZ, R33.reuse.H0_H0 ;  /* 0x20000021ff057230 */ /* 0x100fe40000004100 */
        /* <DEDUP_REMOVED lines=31> */
.L_x_5878:
[----:B------:R-:W-:Y:S05]  /*10590*/  BSYNC B1 ;  /* 0x0000000000017941 */ /* 0x000fea0003800000 */
.L_x_5877:
[----:B------:R-:W-:Y:S05]  /*105a0*/  @P0 BRA `(.L_x_5868) ;  /* 0x0000000c00040947 */ /* 0x000fea0003800000 */
[----:B--2---:R-:W2:Y:S01]  /*105b0*/  LDL R8, [R1+0x68] ;  /* 0x0000680001087983 */ /* 0x004ea20000100800 */
[C---:B------:R-:W-:Y:S01]  /*105c0*/  IADD3 R6, R228.reuse, 0x40, RZ ;  /* 0x00000040e4067810 */ /* 0x040fe20007ffe0ff */
[----:B------:R-:W-:Y:S02]  /*105d0*/  VIADD R5, R228, 0x40 ;  /* 0x00000040e4057836 */ /* 0x000fe40000000000 */
[----:B------:R-:W3:Y:S02]  /*105e0*/  LDL R50, [R1+0x98] ;  /* 0x0000980001327983 */ /* 0x000ee40000100800 */
[----:B------:R-:W-:Y:S02]  /*105f0*/  IMAD.SHL.U32 R5, R5, 0x80, RZ ;  /* 0x0000008005057824 */ /* 0x000fe400078e00ff */
[----:B------:R-:W-:Y:S02]  /*10600*/  IMAD.SHL.U32 R6, R6, 0x80, RZ ;  /* 0x0000008006067824 */ /* 0x000fe400078e00ff */
[----:B------:R-:W-:Y:S01]  /*10610*/  IMAD.IADD R4, R18, 0x1, R21 ;  /* 0x0000000112047824 */ /* 0x000fe200078e0215 */
[----:B------:R-:W-:-:S02]  /*10620*/  LOP3.LUT R5, R5, 0x380, RZ, 0xc0, !PT ;  /* 0x0000038005057812 */ /* 0x000fc400078ec0ff */
[----:B------:R-:W-:Y:S02]  /*10630*/  LOP3.LUT R6, R6, 0x380, RZ, 0xc0, !PT ;  /* 0x0000038006067812 */ /* 0x000fe400078ec0ff */
[----:B------:R-:W-:Y:S02]  /*10640*/  SHF.R.U32.HI R5, RZ, 0x3, R5 ;  /* 0x00000003ff057819 */ /* 0x000fe40000011605 */
[----:B------:R-:W-:-:S04]  /*10650*/  LOP3.LUT R4, R6, 0x70, R4, 0xf8, !PT ;  /* 0x0000007006047812 */ /* 0x000fc800078ef804 */
[----:B------:R-:W-:Y:S02]  /*10660*/  LOP3.LUT R9, R4, R5, RZ, 0x3c, !PT ;  /* 0x0000000504097212 */ /* 0x000fe400078e3cff */
[----:B------:R-:W-:Y:S02]  /*10670*/  F2FP.F16.E4M3.UNPACK_B R35, R0.H1 ;  /* 0x00000000ff23723e */ /* 0x000fe400030006ff */
[----:B------:R-:W-:-:S03]  /*10680*/  F2FP.F16.E4M3.UNPACK_B R39, R14.H1 ;  /* 0x0000000eff27723e */ /* 0x000fc600030006ff */
[----:B0-----:R-:W-:Y:S02]  /*10690*/  HADD2.F32 R37, -RZ, R35.H0_H0 ;  /* 0x20000023ff257230 */ /* 0x001fe40000004100 */
[----:B------:R-:W-:Y:S02]  /*106a0*/  HADD2.F32 R41, -RZ, R39.H0_H0 ;  /* 0x20000027ff297230 */ /* 0x000fe40000004100 */
[----:B------:R-:W-:Y:S02]  /*106b0*/  HADD2.F32 R42, -RZ, R35.H1_H1 ;  /* 0x30000023ff2a7230 */ /* 0x000fe40000004100 */
[----:B------:R-:W-:Y:S01]  /*106c0*/  HADD2.F32 R46, -RZ, R39.H1_H1 ;  /* 0x30000027ff2e7230 */ /* 0x000fe20000004100 */
[----:B--2---:R-:W-:Y:S01]  /*106d0*/  IADD3 R20, R16, R9, R8 ;  /* 0x0000000910147210 */ /* 0x004fe20007ffe008 */
[----:B---3--:R-:W0:Y:S04]  /*106e0*/  LDS.128 R4, [R50+0x1c400] ;  /* 0x01c4000032047984 */ /* 0x008e280000000c00 */
[----:B------:R-:W2:Y:S01]  /*106f0*/  LDS.128 R8, [R20+0x1c400] ;  /* 0x01c4000014087984 */ /* 0x000ea20000000c00 */
[----:B0-----:R-:W-:-:S02]  /*10700*/  F2FP.F16.E4M3.UNPACK_B R21, R4 ;  /* 0x00000004ff15723e */ /* 0x001fc400020006ff */
[----:B--2---:R-:W-:Y:S02]  /*10710*/  F2FP.F16.E4M3.UNPACK_B R28, R8.H1 ;  /* 0x00000008ff1c723e */ /* 0x004fe400030006ff */
[----:B------:R-:W-:-:S03]  /*10720*/  F2FP.F16.E4M3.UNPACK_B R4, R4.H1 ;  /* 0x00000004ff04723e */ /* 0x000fc600030006ff */
[----:B------:R-:W-:Y:S01]  /*10730*/  HADD2.F32 R29, -RZ, R28.H0_H0 ;  /* 0x2000001cff1d7230 */ /* 0x000fe20000004100 */
[-C--:B------:R-:W-:Y:S02]  /*10740*/  F2FP.F16.E4M3.UNPACK_B R24, R5.reuse ;  /* 0x00000005ff18723e */ /* 0x080fe400020006ff */
[----:B-1----:R-:W-:Y:S01]  /*10750*/  F2FP.F16.E4M3.UNPACK_B R25, R5.H1 ;  /* 0x00000005ff19723e */ /* 0x002fe200030006ff */
[----:B------:R-:W-:Y:S02]  /*10760*/  HADD2.F32 R5, -RZ, R4.H0_H0 ;  /* 0x20000004ff057230 */ /* 0x000fe40000004100 */
[-C--:B------:R-:W-:Y:S01]  /*10770*/  FMUL.FTZ R38, R37, R29.reuse ;  /* 0x0000001d25267220 */ /* 0x080fe20000410000 */
[C---:B------:R-:W-:Y:S01]  /*10780*/  FMUL.FTZ R36, R41.reuse, R29 ;  /* 0x0000001d29247220 */ /* 0x040fe20000410000 */
[----:B------:R-:W-:Y:S02]  /*10790*/  F2FP.F16.E4M3.UNPACK_B R8, R8 ;  /* 0x00000008ff08723e */ /* 0x000fe400020006ff */
[-C--:B------:R-:W-:Y:S01]  /*107a0*/  FFMA.FTZ R38, R41, R5.reuse, R38 ;  /* 0x0000000529267223 */ /* 0x080fe20000010026 */
[----:B------:R-:W-:Y:S01]  /*107b0*/  F2FP.F16.E4M3.UNPACK_B R41, R14 ;  /* 0x0000000eff29723e */ /* 0x000fe200020006ff */
[----:B------:R-:W-:Y:S01]  /*107c0*/  FFMA.FTZ R36, R37, R5, -R36 ;  /* 0x0000000525247223 */ /* 0x000fe20000010824 */
[----:B------:R-:W-:Y:S01]  /*107d0*/  F2FP.F16.E4M3.UNPACK_B R14, R0 ;  /* 0x00000000ff0e723e */ /* 0x000fe200020006ff */
[----:B------:R-:W-:-:S02]  /*107e0*/  HADD2.F32 R28, -RZ, R28.H1_H1 ;  /* 0x3000001cff1c7230 */ /* 0x000fc40000004100 */
[----:B------:R-:W-:Y:S02]  /*107f0*/  HADD2.F32 R44, -RZ, R41.H0_H0 ;  /* 0x20000029ff2c7230 */ /* 0x000fe40000004100 */
[----:B------:R-:W-:Y:S01]  /*10800*/  HADD2.F32 R5, -RZ, R8.H0_H0 ;  /* 0x20000008ff057230 */ /* 0x000fe20000004100 */
[-C--:B------:R-:W-:Y:S01]  /*10810*/  F2FP.F16.E4M3.UNPACK_B R31, R9.reuse ;  /* 0x00000009ff1f723e */ /* 0x080fe200020006ff */
[----:B------:R-:W-:Y:S02]  /*10820*/  HADD2.F32 R4, -RZ, R4.H1_H1 ;  /* 0x30000004ff047230 */ /* 0x000fe40000004100 */
[-C--:B------:R-:W-:Y:S01]  /*10830*/  FMUL.FTZ R37, R46, R28.reuse ;  /* 0x0000001c2e257220 */ /* 0x080fe20000410000 */
[----:B------:R-:W-:Y:S02]  /*10840*/  HADD2.F32 R40, -RZ, R14.H0_H0 ;  /* 0x2000000eff287230 */ /* 0x000fe40000004100 */
[----:B------:R-:W-:Y:S01]  /*10850*/  FMUL.FTZ R39, R42, R28 ;  /* 0x0000001c2a277220 */ /* 0x000fe20000410000 */
[----:B------:R-:W-:Y:S01]  /*10860*/  HADD2.F32 R0, -RZ, R21.H0_H0 ;  /* 0x20000015ff007230 */ /* 0x000fe20000004100 */
[----:B------:R-:W-:Y:S01]  /*10870*/  F2FP.F16.E4M3.UNPACK_B R9, R9.H1 ;  /* 0x00000009ff09723e */ /* 0x000fe200030006ff */
[----:B------:R-:W-:Y:S01]  /*10880*/  FMUL.FTZ R35, R44, R5 ;  /* 0x000000052c237220 */ /* 0x000fe20000410000 */
[----:B------:R-:W-:Y:S01]  /*10890*/  F2FP.F16.E4M3.UNPACK_B R28, R3.H1 ;  /* 0x00000003ff1c723e */ /* 0x000fe200030006ff */
[-C--:B------:R-:W-:Y:S01]  /*108a0*/  FFMA.FTZ R37, R42, R4.reuse, -R37 ;  /* 0x000000042a257223 */ /* 0x080fe20000010825 */
[----:B------:R-:W-:Y:S01]  /*108b0*/  FMUL.FTZ R5, R40, R5 ;  /* 0x0000000528057220 */ /* 0x000fe20000410000 */
[----:B------:R-:W-:Y:S01]  /*108c0*/  FFMA.FTZ R39, R46, R4, R39 ;  /* 0x000000042e277223 */ /* 0x000fe20000010027 */
[----:B------:R-:W-:Y:S01]  /*108d0*/  FFMA.FTZ R35, R40, R0, -R35 ;  /* 0x0000000028237223 */ /* 0x000fe20000010823 */
[----:B------:R-:W-:Y:S01]  /*108e0*/  F2FP.F16.E4M3.UNPACK_B R42, R32.H1 ;  /* 0x00000020ff2a723e */ /* 0x000fe200030006ff */
[----:B------:R-:W-:-:S02]  /*108f0*/  HADD2.F32 R4, -RZ, R9.H0_H0 ;  /* 0x20000009ff047230 */ /* 0x000fc40000004100 */
[----:B------:R-:W-:Y:S02]  /*10900*/  HADD2.F32 R40, -RZ, R28.H0_H0 ;  /* 0x2000001cff287230 */ /* 0x000fe40000004100 */
[----:B------:R-:W-:Y:S01]  /*10910*/  FFMA.FTZ R5, R44, R0, R5 ;  /* 0x000000002c057223 */ /* 0x000fe20000010005 */
[----:B------:R-:W-:Y:S02]  /*10920*/  HADD2.F32 R47, -RZ, R41.H1_H1 ;  /* 0x30000029ff2f7230 */ /* 0x000fe40000004100 */
[----:B------:R-:W-:Y:S02]  /*10930*/  HADD2.F32 R8, -RZ, R8.H1_H1 ;  /* 0x30000008ff087230 */ /* 0x000fe40000004100 */
[----:B------:R-:W-:Y:S01]  /*10940*/  FMUL.FTZ R43, R40, R4 ;  /* 0x00000004282b7220 */ /* 0x000fe20000410000 */
[----:B------:R-:W-:Y:S02]  /*10950*/  HADD2.F32 R45, -RZ, R14.H1_H1 ;  /* 0x3000000eff2d7230 */ /* 0x000fe40000004100 */
[----:B------:R-:W-:-:S02]  /*10960*/  HADD2.F32 R44, -RZ, R42.H0_H0 ;  /* 0x2000002aff2c7230 */ /* 0x000fc40000004100 */
[----:B------:R-:W-:Y:S02]  /*10970*/  HADD2.F32 R0, -RZ, R25.H0_H0 ;  /* 0x20000019ff007230 */ /* 0x000fe40000004100 */
[-C--:B------:R-:W-:Y:S01]  /*10980*/  FMUL.FTZ R14, R47, R8.reuse ;  /* 0x000000082f0e7220 */ /* 0x080fe20000410000 */
[----:B------:R-:W-:Y:S02]  /*10990*/  HADD2.F32 R21, -RZ, R21.H1_H1 ;  /* 0x30000015ff157230 */ /* 0x000fe40000004100 */
[C---:B------:R-:W-:Y:S01]  /*109a0*/  FMUL.FTZ R8, R45.reuse, R8 ;  /* 0x000000082d087220 */ /* 0x040fe20000410000 */
[C---:B------:R-:W-:Y:S01]  /*109b0*/  FMUL.FTZ R41, R44.reuse, R4 ;  /* 0x000000042c297220 */ /* 0x040fe20000410000 */
[----:B------:R-:W-:Y:S01]  /*109c0*/  FFMA.FTZ R43, R44, R0, R43 ;  /* 0x000000002c2b7223 */ /* 0x000fe2000001002b */
[----:B------:R-:W-:Y:S01]  /*109d0*/  F2FP.F16.E4M3.UNPACK_B R44, R32 ;  /* 0x00000020ff2c723e */ /* 0x000fe200020006ff */
[-C--:B------:R-:W-:Y:S01]  /*109e0*/  FFMA.FTZ R4, R45, R21.reuse, -R14 ;  /* 0x000000152d047223 */ /* 0x080fe2000001080e */
[----:B------:R-:W-:Y:S01]  /*109f0*/  FFMA.FTZ R8, R47, R21, R8 ;  /* 0x000000152f087223 */ /* 0x000fe20000010008 */
[----:B------:R-:W-:Y:S01]  /*10a00*/  HADD2.F32 R45, -RZ, R28.H1_H1 ;  /* 0x3000001cff2d7230 */ /* 0x000fe20000004100 */
[----:B------:R-:W-:Y:S01]  /*10a10*/  F2FP.F16.E4M3.UNPACK_B R21, R3 ;  /* 0x00000003ff15723e */ /* 0x000fe200020006ff */
[----:B------:R-:W-:-:S02]  /*10a20*/  HADD2.F32 R47, -RZ, R42.H1_H1 ;  /* 0x3000002aff2f7230 */ /* 0x000fc40000004100 */
[----:B------:R-:W-:Y:S02]  /*10a30*/  HADD2.F32 R9, -RZ, R9.H1_H1 ;  /* 0x30000009ff097230 */ /* 0x000fe40000004100 */
[----:B------:R-:W-:Y:S02]  /*10a40*/  HADD2.F32 R46, -RZ, R44.H0_H0 ;  /* 0x2000002cff2e7230 */ /* 0x000fe40000004100 */
[----:B------:R-:W-:Y:S02]  /*10a50*/  HADD2.F32 R3, -RZ, R31.H0_H0 ;  /* 0x2000001fff037230 */ /* 0x000fe40000004100 */
[----:B------:R-:W-:Y:S01]  /*10a60*/  FFMA.FTZ R41, R40, R0, -R41 ;  /* 0x0000000028297223 */ /* 0x000fe20000010829 */
[----:B------:R-:W-:Y:S02]  /*10a70*/  HADD2.F32 R25, -RZ, R25.H1_H1 ;  /* 0x30000019ff197230 */ /* 0x000fe40000004100 */
[----:B------:R-:W-:Y:S01]  /*10a80*/  FMUL.FTZ R14, R47, R9 ;  /* 0x000000092f0e7220 */ /* 0x000fe20000410000 */
[----:B------:R-:W-:-:S02]  /*10a90*/  HADD2.F32 R42, -RZ, R21.H0_H0 ;  /* 0x20000015ff2a7230 */ /* 0x000fc40000004100 */
[C---:B------:R-:W-:Y:S01]  /*10aa0*/  FMUL.FTZ R28, R45.reuse, R9 ;  /* 0x000000092d1c7220 */ /* 0x040fe20000410000 */
[----:B------:R-:W-:Y:S02]  /*10ab0*/  HADD2.F32 R0, -RZ, R24.H0_H0 ;  /* 0x20000018ff007230 */ /* 0x000fe40000004100 */
[----:B------:R-:W-:Y:S01]  /*10ac0*/  FMUL.FTZ R9, R46, R3 ;  /* 0x000000032e097220 */ /* 0x000fe20000410000 */
[-C--:B------:R-:W-:Y:S01]  /*10ad0*/  F2FP.F16.E4M3.UNPACK_B R33, R10.reuse ;  /* 0x0000000aff21723e */ /* 0x080fe200020006ff */
[----:B------:R-:W-:Y:S01]  /*10ae0*/  FFMA.FTZ R32, R45, R25, -R14 ;  /* 0x000000192d207223 */ /* 0x000fe2000001080e */
[----:B------:R-:W-:Y:S01]  /*10af0*/  F2FP.F16.E4M3.UNPACK_B R10, R10.H1 ;  /* 0x0000000aff0a723e */ /* 0x000fe200030006ff */
[C---:B------:R-:W-:Y:S01]  /*10b00*/  FMUL.FTZ R3, R42.reuse, R3 ;  /* 0x000000032a037220 */ /* 0x040fe20000410000 */
[----:B------:R-:W-:Y:S01]  /*10b10*/  FFMA.FTZ R9, R42, R0, -R9 ;  /* 0x000000002a097223 */ /* 0x000fe20000010809 */
[----:B------:R-:W-:Y:S02]  /*10b20*/  F2FP.F16.E4M3.UNPACK_B R45, R15.H1 ;  /* 0x0000000fff2d723e */ /* 0x000fe400030006ff */
[----:B------:R-:W-:Y:S01]  /*10b30*/  F2FP.F16.E4M3.UNPACK_B R42, R12.H1 ;  /* 0x0000000cff2a723e */ /* 0x000fe200030006ff */
[----:B------:R-:W-:Y:S01]  /*10b40*/  FFMA.FTZ R14, R46, R0, R3 ;  /* 0x000000002e0e7223 */ /* 0x000fe20000010003 */
[-C--:B------:R-:W-:Y:S01]  /*10b50*/  F2FP.F16.E4M3.UNPACK_B R26, R6.reuse ;  /* 0x00000006ff1a723e */ /* 0x080fe200020006ff */
[----:B------:R-:W-:Y:S01]  /*10b60*/  FFMA.FTZ R40, R47, R25, R28 ;  /* 0x000000192f287223 */ /* 0x000fe2000001001c */
[----:B------:R-:W-:Y:S01]  /*10b70*/  F2FP.F16.E4M3.UNPACK_B R6, R6.H1 ;  /* 0x00000006ff06723e */ /* 0x000fe200030006ff */
[----:B------:R-:W-:-:S02]  /*10b80*/  HADD2.F32 R46, -RZ, R44.H1_H1 ;  /* 0x3000002cff2e7230 */ /* 0x000fc40000004100 */
[----:B------:R-:W-:Y:S02]  /*10b90*/  HADD2.F32 R31, -RZ, R31.H1_H1 ;  /* 0x3000001fff1f7230 */ /* 0x000fe40000004100 */
[----:B------:R-:W-:Y:S02]  /*10ba0*/  HADD2.F32 R48, -RZ, R45.H0_H0 ;  /* 0x2000002dff307230 */ /* 0x000fe40000004100 */
[----:B------:R-:W-:Y:S02]  /*10bb0*/  HADD2.F32 R3, -RZ, R10.H0_H0 ;  /* 0x2000000aff037230 */ /* 0x000fe40000004100 */
[----:B------:R-:W-:Y:S02]  /*10bc0*/  HADD2.F32 R28, -RZ, R21.H1_H1 ;  /* 0x30000015ff1c7230 */ /* 0x000fe40000004100 */
[----:B------:R-:W-:Y:S02]  /*10bd0*/  HADD2.F32 R44, -RZ, R42.H0_H0 ;  /* 0x2000002aff2c7230 */ /* 0x000fe40000004100 */
[----:B------:R-:W-:Y:S01]  /*10be0*/  FMUL.FTZ R21, R46, R31 ;  /* 0x0000001f2e157220 */ /* 0x000fe20000410000 */
[----:B------:R-:W-:-:S02]  /*10bf0*/  HADD2.F32 R24, -RZ, R24.H1_H1 ;  /* 0x30000018ff187230 */ /* 0x000fc40000004100 */
[----:B------:R-:W-:Y:S01]  /*10c00*/  FMUL.FTZ R25, R48, R3 ;  /* 0x0000000330197220 */ /* 0x000fe20000410000 */
[----:B------:R-:W-:Y:S02]  /*10c10*/  HADD2.F32 R0, -RZ, R6.H0_H0 ;  /* 0x20000006ff007230 */ /* 0x000fe40000004100 */
[----:B------:R-:W-:Y:S01]  /*10c20*/  FMUL.FTZ R31, R28, R31 ;  /* 0x0000001f1c1f7220 */ /* 0x000fe20000410000 */
[----:B------:R-:W-:Y:S01]  /*10c30*/  FMUL.FTZ R3, R44, R3 ;  /* 0x000000032c037220 */ /* 0x000fe20000410000 */
[-C--:B------:R-:W-:Y:S01]  /*10c40*/  FFMA.FTZ R28, R28, R24.reuse, -R21 ;  /* 0x000000181c1c7223 */ /* 0x080fe20000010815 */
[----:B------:R-:W-:Y:S02]  /*10c50*/  HADD2.F32 R10, -RZ, R10.H1_H1 ;  /* 0x3000000aff0a7230 */ /* 0x000fe40000004100 */
[----:B------:R-:W-:Y:S01]  /*10c60*/  FFMA.FTZ R31, R46, R24, R31 ;  /* 0x000000182e1f7223 */ /* 0x000fe2000001001f */
[-C--:B------:R-:W-:Y:S01]  /*10c70*/  FFMA.FTZ R25, R44, R0.reuse, -R25 ;  /* 0x000000002c197223 */ /* 0x080fe20000010819 */
[----:B------:R-:W-:Y:S01]  /*10c80*/  FFMA.FTZ R21, R48, R0, R3 ;  /* 0x0000000030157223 */ /* 0x000fe20000010003 */
[----:B------:R-:W-:-:S02]  /*10c90*/  HADD2.F32 R24, -RZ, R45.H1_H1 ;  /* 0x3000002dff187230 */ /* 0x000fc40000004100 */
[----:B------:R-:W-:Y:S01]  /*10ca0*/  HADD2.F32 R0, -RZ, R42.H1_H1 ;  /* 0x3000002aff007230 */ /* 0x000fe20000004100 */
[----:B------:R-:W-:Y:S01]  /*10cb0*/  F2FP.F16.E4M3.UNPACK_B R44, R15 ;  /* 0x0000000fff2c723e */ /* 0x000fe200020006ff */
[----:B------:R-:W-:Y:S01]  /*10cc0*/  HADD2.F32 R6, -RZ, R6.H1_H1 ;  /* 0x30000006ff067230 */ /* 0x000fe20000004100 */
[----:B------:R-:W-:Y:S01]  /*10cd0*/  F2FP.F16.E4M3.UNPACK_B R42, R12 ;  /* 0x0000000cff2a723e */ /* 0x000fe200020006ff */
[-C--:B------:R-:W-:Y:S01]  /*10ce0*/  FMUL.FTZ R15, R24, R10.reuse ;  /* 0x0000000a180f7220 */ /* 0x080fe20000410000 */
[C---:B------:R-:W-:Y:S01]  /*10cf0*/  FMUL.FTZ R45, R0.reuse, R10 ;  /* 0x0000000a002d7220 */ /* 0x040fe20000410000 */
[----:B------:R-:W-:Y:S02]  /*10d00*/  HADD2.F32 R10, -RZ, R44.H0_H0 ;  /* 0x2000002cff0a7230 */ /* 0x000fe40000004100 */
[----:B------:R-:W-:Y:S02]  /*10d10*/  HADD2.F32 R3, -RZ, R33.H0_H0 ;  /* 0x20000021ff037230 */ /* 0x000fe40000004100 */
[-C--:B------:R-:W-:Y:S01]  /*10d20*/  FFMA.FTZ R12, R0, R6.reuse, -R15 ;  /* 0x00000006000c7223 */ /* 0x080fe2000001080f */
[----:B------:R-:W-:Y:S01]  /*10d30*/  FFMA.FTZ R24, R24, R6, R45 ;  /* 0x0000000618187223 */ /* 0x000fe2000001002d */
[----:B------:R-:W-:-:S02]  /*10d40*/  HADD2.F32 R6, -RZ, R42.H0_H0 ;  /* 0x2000002aff067230 */ /* 0x000fc40000004100 */
[----:B------:R-:W-:Y:S02]  /*10d50*/  HADD2.F32 R0, -RZ, R26.H0_H0 ;  /* 0x2000001aff007230 */ /* 0x000fe40000004100 */
[-C--:B------:R-:W-:Y:S01]  /*10d60*/  FMUL.FTZ R15, R10, R3.reuse ;  /* 0x000000030a0f7220 */ /* 0x080fe20000410000 */
[----:B------:R-:W-:Y:S02]  /*10d70*/  HADD2.F32 R44, -RZ, R44.H1_H1 ;  /* 0x3000002cff2c7230 */ /* 0x000fe40000004100 */
[----:B------:R-:W-:Y:S02]  /*10d80*/  HADD2.F32 R33, -RZ, R33.H1_H1 ;  /* 0x30000021ff217230 */ /* 0x000fe40000004100 */
[C---:B------:R-:W-:Y:S01]  /*10d90*/  FMUL.FTZ R3, R6.reuse, R3 ;  /* 0x0000000306037220 */ /* 0x040fe20000410000 */
[----:B------:R-:W-:Y:S01]  /*10da0*/  HADD2.F32 R42, -RZ, R42.H1_H1 ;  /* 0x3000002aff2a7230 */ /* 0x000fe20000004100 */
[-C--:B------:R-:W-:Y:S01]  /*10db0*/  F2FP.F16.E4M3.UNPACK_B R29, R11.reuse ;  /* 0x0000000bff1d723e */ /* 0x080fe200020006ff */
[----:B------:R-:W-:Y:S01]  /*10dc0*/  FFMA.FTZ R6, R6, R0, -R15 ;  /* 0x0000000006067223 */ /* 0x000fe2000001080f */
[----:B------:R-:W-:Y:S01]  /*10dd0*/  HADD2.F32 R26, -RZ, R26.H1_H1 ;  /* 0x3000001aff1a7230 */ /* 0x000fe20000004100 */
[----:B------:R-:W-:Y:S01]  /*10de0*/  F2FP.F16.E4M3.UNPACK_B R11, R11.H1 ;  /* 0x0000000bff0b723e */ /* 0x000fe200030006ff */
[----:B------:R-:W-:Y:S01]  /*10df0*/  FMUL.FTZ R15, R44, R33 ;  /* 0x000000212c0f7220 */ /* 0x000fe20000410000 */
[----:B------:R-:W-:Y:S01]  /*10e00*/  F2FP.F16.E4M3.UNPACK_B R46, R34.H1 ;  /* 0x00000022ff2e723e */ /* 0x000fe200030006ff */
[----:B------:R-:W-:Y:S01]  /*10e10*/  FFMA.FTZ R10, R10, R0, R3 ;  /* 0x000000000a0a7223 */ /* 0x000fe20000010003 */
[----:B------:R-:W-:Y:S01]  /*10e20*/  F2FP.F16.E4M3.UNPACK_B R27, R7 ;  /* 0x00000007ff1b723e */ /* 0x000fe200020006ff */
[C---:B------:R-:W-:Y:S01]  /*10e30*/  FMUL.FTZ R33, R42.reuse, R33 ;  /* 0x000000212a217220 */ /* 0x040fe20000410000 */
[----:B------:R-:W-:Y:S01]  /*10e40*/  F2FP.F16.E4M3.UNPACK_B R0, R13.H1 ;  /* 0x0000000dff00723e */ /* 0x000fe200030006ff */
[----:B------:R-:W-:Y:S01]  /*10e50*/  FFMA.FTZ R15, R42, R26, -R15 ;  /* 0x0000001a2a0f7223 */ /* 0x000fe2000001080f */
[----:B------:R-:W-:Y:S01]  /*10e60*/  F2FP.F16.E4M3.UNPACK_B R7, R7.H1 ;  /* 0x00000007ff07723e */ /* 0x000fe200030006ff */
        /* <DEDUP_REMOVED lines=8> */
[----:B------:R-:W-:Y:S02]  /*10ef0*/  HADD2.F32 R11, -RZ, R11.H1_H1 ;  /* 0x3000000bff0b7230 */ /* 0x000fe40000004100 */
[C---:B------:R-:W-:Y:S01]  /*10f00*/  FMUL.FTZ R3, R26.reuse, R3 ;  /* 0x000000031a037220 */ /* 0x040fe20000410000 */
[----:B------:R-:W-:Y:S01]  /*10f10*/  FFMA.FTZ R45, R26, R0, -R45 ;  /* 0x000000001a2d7223 */ /* 0x000fe2000001082d */
[----:B------:R-:W-:Y:S01]  /*10f20*/  HADD2.F32 R7, -RZ, R7.H1_H1 ;  /* 0x30000007ff077230 */ /* 0x000fe20000004100 */
[----:B------:R-:W-:Y:S01]  /*10f30*/  F2FP.F16.E4M3.UNPACK_B R13, R13 ;  /* 0x0000000dff0d723e */ /* 0x000fe200020006ff */
[-C--:B------:R-:W-:Y:S01]  /*10f40*/  FMUL.FTZ R26, R49, R11.reuse ;  /* 0x0000000b311a7220 */ /* 0x080fe20000410000 */
[----:B------:R-:W-:Y:S01]  /*10f50*/  F2FP.F16.E4M3.UNPACK_B R34, R34 ;  /* 0x00000022ff22723e */ /* 0x000fe200020006ff */
[C---:B------:R-:W-:Y:S01]  /*10f60*/  FMUL.FTZ R44, R47.reuse, R11 ;  /* 0x0000000b2f2c7220 */ /* 0x040fe20000410000 */
[----:B------:R-:W-:Y:S01]  /*10f70*/  FFMA.FTZ R11, R42, R0, R3 ;  /* 0x000000002a0b7223 */ /* 0x000fe20000010003 */
[----:B------:R-:W-:Y:S01]  /*10f80*/  FFMA.FTZ R42, R47, R7, -R26 ;  /* 0x000000072f2a7223 */ /* 0x000fe2000001081a */
[----:B------:R-:W-:-:S02]  /*10f90*/  HADD2.F32 R3, -RZ, R29.H0_H0 ;  /* 0x2000001dff037230 */ /* 0x000fc40000004100 */
[----:B------:R-:W-:Y:S02]  /*10fa0*/  HADD2.F32 R46, -RZ, R13.H0_H0 ;  /* 0x2000000dff2e7230 */ /* 0x000fe40000004100 */
[--C-:B------:R-:W-:Y:S02]  /*10fb0*/  HADD2.F32 R48, -RZ, R34.reuse.H0_H0 ;  /* 0x20000022ff307230 */ /* 0x100fe40000004100 */
[----:B------:R-:W-:Y:S02]  /*10fc0*/  HADD2.F32 R47, -RZ, R34.H1_H1 ;  /* 0x30000022ff2f7230 */ /* 0x000fe40000004100 */
[----:B------:R-:W-:Y:S02]  /*10fd0*/  HADD2.F32 R29, -RZ, R29.H1_H1 ;  /* 0x3000001dff1d7230 */ /* 0x000fe40000004100 */
[----:B------:R-:W-:Y:S02]  /*10fe0*/  HADD2.F32 R13, -RZ, R13.H1_H1 ;  /* 0x3000000dff0d7230 */ /* 0x000fe40000004100 */
[----:B------:R-:W-:Y:S01]  /*10ff0*/  FFMA.FTZ R44, R49, R7, R44 ;  /* 0x00000007312c7223 */ /* 0x000fe2000001002c */
[----:B------:R-:W-:-:S02]  /*11000*/  HADD2.F32 R0, -RZ, R27.H0_H0 ;  /* 0x2000001bff007230 */ /* 0x000fc40000004100 */
[----:B------:R-:W-:Y:S01]  /*11010*/  FMUL.FTZ R7, R48, R3 ;  /* 0x0000000330077220 */ /* 0x000fe20000410000 */
[----:B------:R-:W-:Y:S02]  /*11020*/  HADD2.F32 R27, -RZ, R27.H1_H1 ;  /* 0x3000001bff1b7230 */ /* 0x000fe40000004100 */
[----:B------:R-:W-:Y:S01]  /*11030*/  FMUL.FTZ R26, R47, R29 ;  /* 0x0000001d2f1a7220 */ /* 0x000fe20000410000 */
[C---:B------:R-:W-:Y:S01]  /*11040*/  FMUL.FTZ R3, R46.reuse, R3 ;  /* 0x000000032e037220 */ /* 0x040fe20000410000 */
[C---:B------:R-:W-:Y:S01]  /*11050*/  FMUL.FTZ R34, R13.reuse, R29 ;  /* 0x0000001d0d227220 */ /* 0x040fe20000410000 */
[----:B------:R-:W-:Y:S01]  /*11060*/  FFMA.FTZ R7, R46, R0, -R7 ;  /* 0x000000002e077223 */ /* 0x000fe20000010807 */
[-C--:B------:R-:W-:Y:S01]  /*11070*/  FFMA.FTZ R26, R13, R27.reuse, -R26 ;  /* 0x0000001b0d1a7223 */ /* 0x080fe2000001081a */
[----:B------:R-:W-:Y:S01]  /*11080*/  F2FP.SATFINITE.E4M3.F32.PACK_AB_MERGE_C R38, R39, R38, RZ ;  /* 0x000000262726723e */ /* 0x000fe200048070ff */
[----:B------:R-:W-:Y:S01]  /*11090*/  FFMA.FTZ R3, R48, R0, R3 ;  /* 0x0000000030037223 */ /* 0x000fe20000010003 */
        /* <DEDUP_REMOVED lines=18> */
.L_x_5868:
[----:B------:R-:W-:Y:S05]  /*111c0*/  BSYNC B0 ;  /* 0x0000000000007941 */ /* 0x000fea0003800000 */
.L_x_5854:
[----:B------:R-:W-:Y:S01]  /*111d0*/  @!PT LDS RZ, [RZ] ;  /* 0x00000000fffff984 */ /* 0x000fe20000000800 */
[----:B------:R-:W-:Y:S01]  /*111e0*/  @!PT LDS RZ, [RZ] ;  /* 0x00000000fffff984 */ /* 0x000fe20000000800 */
[----:B------:R-:W-:Y:S01]  /*111f0*/  @!PT LDS RZ, [RZ] ;  /* 0x00000000fffff984 */ /* 0x000fe20000000800 */
[----:B------:R-:W-:Y:S01]  /*11200*/  @!PT LDS RZ, [RZ] ;  /* 0x00000000fffff984 */ /* 0x000fe20000000800 */
[----:B------:R4:W-:Y:S06]  /*11210*/  MEMBAR.ALL.CTA ;  /* 0x0000000000007992 */ /* 0x0009ec0000008000 */
[----:B----4-:R-:W4:Y:S01]  /*11220*/  FENCE.VIEW.ASYNC.S ;  /* 0x00000000000073c6 */ /* 0x010f220000000000 */
[----:B------:R-:W-:Y:S05]  /*11230*/  WARPSYNC.ALL ;  /* 0x0000000000007948 */ /* 0x000fea0003800000 */
[----:B----4-:R-:W-:Y:S06]  /*11240*/  BAR.SYNC.DEFER_BLOCKING 0xd, 0x100 ;  /* 0x0344000000007b1d */ /* 0x010fec0000010000 */
.L_x_5851:
[----:B-1----:R-:W4:Y:S02]  /*11250*/  LDL R0, [R1+0x44] ;  /* 0x0000440001007983 */ /* 0x002f240000100800 */
[----:B----4-:R-:W-:-:S13]  /*11260*/  R2UR UR4, R0 ;  /* 0x00000000000472ca */ /* 0x010fda00000e0000 */
[----:B------:R-:W-:-:S05]  /*11270*/  IMAD.U32 R0, RZ, RZ, UR4 ;  /* 0x00000004ff007e24 */ /* 0x000fca000f8e00ff */
[----:B------:R-:W-:-:S13]  /*11280*/  ISETP.NE.AND P0, PT, R0, 0x3, PT ;  /* 0x000000030000780c */ /* 0x000fda0003f05270 */
[----:B------:R-:W-:Y:S05]  /*11290*/  @!P0 BRA `(.L_x_5879) ;  /* 0x0000000000048947 */ /* 0x000fea0003800000 */
[----:B------:R-:W-:Y:S01]  /*112a0*/  BPT.TRAP 0x1 ;  /* 0x000000040000795c */ /* 0x000fe20000300000 */
.L_x_5879:
[----:B------:R-:W-:Y:S01]  /*112b0*/  IMAD R0, R233, 0x8, R16 ;  /* 0x00000008e9007824 */ /* 0x000fe200078e0210 */
[----:B--23--:R-:W-:-:S04]  /*112c0*/  SHF.L.U32 R7, R235, 0x1f, RZ ;  /* 0x0000001feb077819 */ /* 0x00cfc800000006ff */
[----:B------:R1:W2:Y:S01]  /*112d0*/  SYNCS.PHASECHK.TRANS64.TRYWAIT P1, [R0+URZ+0x2e830], R7 ;  /* 0x02e83007000075a7 */ /* 0x0002a2000802017f */
[----:B------:R-:W-:Y:S05]  /*112e0*/  @!P0 BRA `(.L_x_5880) ;  /* 0x0000000000048947 */ /* 0x000fea0003800000 */
[----:B------:R-:W-:Y:S01]  /*112f0*/  BPT.TRAP 0x1 ;  /* 0x000000040000795c */ /* 0x000fe20000300000 */
.L_x_5880:
[----:B0-----:R-:W-:Y:S01]  /*11300*/  IADD3 R3, R16, 0x20400, RZ ;  /* 0x0002040010037810 */ /* 0x001fe20007ffe0ff */
[----:B------:R-:W-:Y:S01]  /*11310*/  IMAD.MOV.U32 R5, RZ, RZ, 0x40000040 ;  /* 0x40000040ff057424 */ /* 0x000fe200078e00ff */
[----:B------:R-:W-:Y:S02]  /*11320*/  LOP3.LUT R4, R30, 0x10000, RZ, 0xfc, !PT ;  /* 0x000100001e047812 */ /* 0x000fe400078efcff */
[----:B------:R-:W-:-:S04]  /*11330*/  SHF.R.U32.HI R3, RZ, 0x4, R3 ;  /* 0x00000004ff037819 */ /* 0x000fc80000011603 */
[----:B------:R-:W-:-:S04]  /*11340*/  LOP3.LUT R3, R3, 0x3fff, RZ, 0xc0, !PT ;  /* 0x00003fff03037812 */ /* 0x000fc800078ec0ff */
[----:B------:R-:W-:-:S05]  /*11350*/  LOP3.LUT R3, R3, 0x10000, RZ, 0xfc, !PT ;  /* 0x0001000003037812 */ /* 0x000fca00078efcff */
[----:B------:R0:W-:Y:S01]  /*11360*/  STL [R1+0x4c], R3 ;  /* 0x00004c0301007387 */ /* 0x0001e20000100800 */
[----:B--2---:R-:W-:Y:S05]  /*11370*/  @P1 BRA `(.L_x_5881) ;  /* 0x0000000000081947 */ /* 0x004fea0003800000 */
[----:B------:R-:W2:Y:S02]  /*11380*/  SYNCS.PHASECHK.TRANS64.TRYWAIT P1, [R0+URZ+0x2e830], R7 ;  /* 0x02e83007000075a7 */ /* 0x000ea4000802017f */
[----:B--2---:R-:W-:Y:S05]  /*11390*/  @!P1 BRA `(.L_x_5882) ;  /* 0x0000013c00289947 */ /* 0x004fea0003800000 */
.L_x_5881:
[----:B0-----:R-:W3:Y:S01]  /*113a0*/  LDL R3, [R1+0x4c] ;  /* 0x00004c0001037983 */ /* 0x001ee20000100800 */
[----:B------:R-:W-:Y:S01]  /*113b0*/  IMAD.MOV.U32 R13, RZ, RZ, 0x40000040 ;  /* 0x40000040ff0d7424 */ /* 0x000fe200078e00ff */
[----:B------:R-:W-:Y:S05]  /*113c0*/  WARPSYNC.ALL ;  /* 0x0000000000007948 */ /* 0x000fea0003800000 */
[----:B------:R-:W-:Y:S01]  /*113d0*/  R2UR UR4, R4 ;  /* 0x00000000040472ca */ /* 0x000fe200000e0000 */
[----:B------:R-:W4:Y:S01]  /*113e0*/  LDL R138, [R1+0x9c] ;  /* 0x00009c00018a7983 */ /* 0x000f220000100800 */
[----:B------:R-:W-:Y:S02]  /*113f0*/  R2UR UR5, R5 ;  /* 0x00000000050572ca */ /* 0x000fe400000e0000 */
[----:B------:R-:W-:Y:S01]  /*11400*/  R2UR UR7, R13 ;  /* 0x000000000d0772ca */ /* 0x000fe200000e0000 */
[----:B------:R-:W-:Y:S01]  /*11410*/  WARPGROUP.ARRIVE ;  /* 0x00000000000079c5 */ /* 0x000fe20000000000 */
[----:B-12---:R-:W-:-:S02]  /*11420*/  IMAD.MOV.U32 R7, RZ, RZ, 0x40000040 ;  /* 0x40000040ff077424 */ /* 0x006fc400078e00ff */
[----:B------:R-:W-:Y:S01]  /*11430*/  IMAD.MOV.U32 R9, RZ, RZ, 0x40000040 ;  /* 0x40000040ff097424 */ /* 0x000fe200078e00ff */
[C---:B------:R-:W-:Y:S02]  /*11440*/  R2UR UR8, R4.reuse ;  /* 0x00000000040872ca */ /* 0x040fe400000e0000 */
[----:B------:R-:W-:Y:S02]  /*11450*/  R2UR UR9, R5 ;  /* 0x00000000050972ca */ /* 0x000fe400000e0000 */
[----:B------:R-:W-:Y:S01]  /*11460*/  R2UR UR11, R9 ;  /* 0x00000000090b72ca */ /* 0x000fe200000e0000 */
[----:B------:R-:W-:Y:S01]  /*11470*/  IMAD.MOV.U32 R11, RZ, RZ, 0x40000040 ;  /* 0x40000040ff0b7424 */ /* 0x000fe200078e00ff */
[----:B------:R-:W-:Y:S02]  /*11480*/  R2UR UR12, R4 ;  /* 0x00000000040c72ca */ /* 0x000fe400000e0000 */
[----:B------:R-:W-:Y:S02]  /*11490*/  R2UR UR13, R5 ;  /* 0x00000000050d72ca */ /* 0x000fe400000e0000 */
[----:B------:R-:W-:Y:S01]  /*114a0*/  R2UR UR15, R11 ;  /* 0x000000000b0f72ca */ /* 0x000fe200000e0000 */
[----:B---3--:R-:W-:-:S05]  /*114b0*/  IMAD R12, R233, 0x700, R3 ;  /* 0x00000700e90c7824 */ /* 0x008fca00078e0203 */
[----:B------:R-:W-:-:S13]  /*114c0*/  R2UR UR6, R12 ;  /* 0x000000000c0672ca */ /* 0x000fda00000e0000 */
[----:B------:R-:W-:Y:S01]  /*114d0*/  QGMMA.64x32x32.F32.E4M3.E4M3 R120, gdesc[UR4], RZ, !UPT, gsb0 ;  /* 0x00600000047879f3 */ /* 0x000fe2000c0008ff */
[----:B------:R-:W-:Y:S01]  /*114e0*/  VIADD R6, R12, 0x100 ;  /* 0x000001000c067836 */ /* 0x000fe20000000000 */
[----:B------:R-:W-:Y:S02]  /*114f0*/  R2UR UR7, R7 ;  /* 0x00000000070772ca */ /* 0x000fe400000e0000 */
[----:B------:R-:W-:Y:S02]  /*11500*/  R2UR UR4, R4 ;  /* 0x00000000040472ca */ /* 0x000fe400000e0000 */
[----:B------:R-:W-:Y:S02]  /*11510*/  R2UR UR6, R6 ;  /* 0x00000000060672ca */ /* 0x000fe400000e0000 */
[----:B------:R-:W-:Y:S01]  /*11520*/  R2UR UR5, R5 ;  /* 0x00000000050572ca */ /* 0x000fe200000e0000 */
[----:B------:R-:W-:Y:S02]  /*11530*/  WARPGROUP.DEPBAR.LE gsb0, 0x0 ;  /* 0x00008000000079c5 */ /* 0x000fe40000010000 */
[----:B-----5:R-:W-:-:S10]  /*11540*/  WARPGROUP.ARRIVE ;  /* 0x00000000000079c5 */ /* 0x020fd40000000000 */
[----:B------:R-:W-:Y:S01]  /*11550*/  QGMMA.64x32x32.F32.E4M3.E4M3 R104, gdesc[UR4], RZ, !UPT, gsb0 ;  /* 0x00600000046879f3 */ /* 0x000fe2000c0008ff */
[----:B------:R-:W-:-:S05]  /*11560*/  VIADD R8, R12, 0x200 ;  /* 0x000002000c087836 */ /* 0x000fca0000000000 */
[----:B------:R-:W-:Y:S01]  /*11570*/  R2UR UR10, R8 ;  /* 0x00000000080a72ca */ /* 0x000fe200000e0000 */
[----:B------:R-:W-:Y:S02]  /*11580*/  WARPGROUP.DEPBAR.LE gsb0, 0x0 ;  /* 0x00008000000079c5 */ /* 0x000fe40000010000 */
[----:B------:R-:W-:-:S10]  /*11590*/  WARPGROUP.ARRIVE ;  /* 0x00000000000079c5 */ /* 0x000fd40000000000 */
[----:B------:R-:W-:Y:S01]  /*115a0*/  QGMMA.64x32x32.F32.E4M3.E4M3 R88, gdesc[UR8], RZ, !UPT, gsb0 ;  /* 0x00600000085879f3 */ /* 0x000fe2000c0008ff */
[----:B------:R-:W-:-:S04]  /*115b0*/  IADD3 R10, R12, 0x300, RZ ;  /* 0x000003000c0a7810 */ /* 0x000fc80007ffe0ff */
[----:B------:R-:W-:Y:S01]  /*115c0*/  R2UR UR14, R10 ;  /* 0x000000000a0e72ca */ /* 0x000fe200000e0000 */
[----:B------:R-:W-:Y:S02]  /*115d0*/  WARPGROUP.DEPBAR.LE gsb0, 0x0 ;  /* 0x00008000000079c5 */ /* 0x000fe40000010000 */
[----:B------:R-:W-:-:S10]  /*115e0*/  WARPGROUP.ARRIVE ;  /* 0x00000000000079c5 */ /* 0x000fd40000000000 */
[----:B------:R-:W-:Y:S01]  /*115f0*/  QGMMA.64x32x32.F32.E4M3.E4M3 R72, gdesc[UR12], RZ, !UPT, gsb0 ;  /* 0x006000000c4879f3 */ /* 0x000fe2000c0008ff */
[----:B------:R-:W-:Y:S02]  /*11600*/  VIADD R6, R12, 0x400 ;  /* 0x000004000c067836 */ /* 0x000fe40000000000 */
[----:B------:R-:W-:Y:S01]  /*11610*/  IMAD.MOV.U32 R7, RZ, RZ, 0x40000040 ;  /* 0x40000040ff077424 */ /* 0x000fe200078e00ff */
[----:B------:R-:W-:Y:S02]  /*11620*/  R2UR UR16, R4 ;  /* 0x00000000041072ca */ /* 0x000fe400000e0000 */
[----:B------:R-:W-:Y:S02]  /*11630*/  R2UR UR18, R6 ;  /* 0x00000000061272ca */ /* 0x000fe400000e0000 */
[----:B------:R-:W-:Y:S02]  /*11640*/  R2UR UR19, R7 ;  /* 0x00000000071372ca */ /* 0x000fe400000e0000 */
[----:B------:R-:W-:Y:S01]  /*11650*/  R2UR UR17, R5 ;  /* 0x00000000051172ca */ /* 0x000fe200000e0000 */
[----:B------:R-:W-:-:S02]  /*11660*/  WARPGROUP.DEPBAR.LE gsb0, 0x0 ;  /* 0x00008000000079c5 */ /* 0x000fc40000010000 */
[----:B------:R-:W-:-:S10]  /*11670*/  WARPGROUP.ARRIVE ;  /* 0x00000000000079c5 */ /* 0x000fd40000000000 */
[----:B------:R-:W-:Y:S01]  /*11680*/  QGMMA.64x32x32.F32.E4M3.E4M3 R56, gdesc[UR16], RZ, !UPT, gsb0 ;  /* 0x00600000103879f3 */ /* 0x000fe2000c0008ff */
[----:B------:R-:W-:Y:S01]  /*11690*/  IMAD.MOV.U32 R9, RZ, RZ, 0x40000040 ;  /* 0x40000040ff097424 */ /* 0x000fe200078e00ff */
[----:B------:R-:W-:Y:S02]  /*116a0*/  IADD3 R8, R12, 0x500, RZ ;  /* 0x000005000c087810 */ /* 0x000fe40007ffe0ff */
[----:B------:R-:W-:Y:S02]  /*116b0*/  R2UR UR20, R4 ;  /* 0x00000000041472ca */ /* 0x000fe400000e0000 */
[----:B------:R-:W-:Y:S02]  /*116c0*/  R2UR UR22, R8 ;  /* 0x00000000081672ca */ /* 0x000fe400000e0000 */
[----:B------:R-:W-:Y:S02]  /*116d0*/  R2UR UR23, R9 ;  /* 0x00000000091772ca */ /* 0x000fe400000e0000 */
[----:B------:R-:W-:Y:S01]  /*116e0*/  R2UR UR21, R5 ;  /* 0x00000000051572ca */ /* 0x000fe200000e0000 */
[----:B------:R-:W-:-:S02]  /*116f0*/  WARPGROUP.DEPBAR.LE gsb0, 0x0 ;  /* 0x00008000000079c5 */ /* 0x000fc40000010000 */
        /* <DEDUP_REMOVED lines=11> */
[----:B------:R-:W-:Y:S01]  /*117b0*/  VIADD R14, R12, 0x2 ;  /* 0x000000020c0e7836 */ /* 0x000fe20000000000 */
[----:B------:R-:W-:Y:S01]  /*117c0*/  IADD3 R10, R4, 0x2, RZ ;  /* 0x00000002040a7810 */ /* 0x000fe20007ffe0ff */
[----:B------:R-:W-:Y:S02]  /*117d0*/  IMAD.MOV.U32 R15, RZ, RZ, 0x40000040 ;  /* 0x40000040ff0f7424 */ /* 0x000fe400078e00ff */
[----:B------:R-:W-:Y:S01]  /*117e0*/  IMAD.MOV.U32 R11, RZ, RZ, 0x40000040 ;  /* 0x40000040ff0b7424 */ /* 0x000fe200078e00ff */
[----:B------:R-:W-:Y:S02]  /*117f0*/  R2UR UR30, R14 ;  /* 0x000000000e1e72ca */ /* 0x000fe400000e0000 */
[----:B------:R-:W-:Y:S02]  /*11800*/  R2UR UR31, R15 ;  /* 0x000000000f1f72ca */ /* 0x000fe400000e0000 */
[----:B------:R-:W-:-:S02]  /*11810*/  R2UR UR28, R10 ;  /* 0x000000000a1c72ca */ /* 0x000fc400000e0000 */
[----:B------:R-:W-:Y:S01]  /*11820*/  R2UR UR29, R11 ;  /* 0x000000000b1d72ca */ /* 0x000fe200000e0000 */
[----:B------:R-:W-:Y:S02]  /*11830*/  WARPGROUP.DEPBAR.LE gsb0, 0x0 ;  /* 0x00008000000079c5 */ /* 0x000fe40000010000 */
[----:B------:R-:W-:-:S10]  /*11840*/  WARPGROUP.ARRIVE ;  /* 0x00000000000079c5 */ /* 0x000fd40000000000 */
[----:B------:R-:W-:Y:S01]  /*11850*/  QGMMA.64x32x32.F32.E4M3.E4M3 R120, gdesc[UR28], R120, gsb0 ;  /* 0x006000001c7879f3 */ /* 0x000fe20008000878 */
        /* <DEDUP_REMOVED lines=8> */
[----:B------:R-:W-:Y:S01]  /*118e0*/  QGMMA.64x32x32.F32.E4M3.E4M3 R104, gdesc[UR4], R104, gsb0 ;  /* 0x00600000046879f3 */ /* 0x000fe20008000868 */
        /* <DEDUP_REMOVED lines=8> */
[----:B------:R-:W-:Y:S01]  /*11970*/  QGMMA.64x32x32.F32.E4M3.E4M3 R88, gdesc[UR8], R88, gsb0 ;  /* 0x00600000085879f3 */ /* 0x000fe20008000858 */
[----:B------:R-:W-:Y:S01]  /*11980*/  VIADD R14, R12, 0x302 ;  /* 0x000003020c0e7836 */ /* 0x000fe20000000000 */
[----:B------:R-:W-:Y:S02]  /*11990*/  MOV R15, 0x40000040 ;  /* 0x40000040000f7802 */ /* 0x000fe40000000f00 */
[----:B------:R-:W-:Y:S02]  /*119a0*/  R2UR UR12, R10 ;  /* 0x000000000a0c72ca */ /* 0x000fe400000e0000 */
[----:B------:R-:W-:Y:S02]  /*119b0*/  R2UR UR14, R14 ;  /* 0x000000000e0e72ca */ /* 0x000fe400000e0000 */
[----:B------:R-:W-:Y:S02]  /*119c0*/  R2UR UR15, R15 ;  /* 0x000000000f0f72ca */ /* 0x000fe400000e0000 */
[----:B------:R-:W-:Y:S01]  /*119d0*/  R2UR UR13, R11 ;  /* 0x000000000b0d72ca */ /* 0x000fe200000e0000 */
[----:B------:R-:W-:-:S02]  /*119e0*/  WARPGROUP.DEPBAR.LE gsb0, 0x0 ;  /* 0x00008000000079c5 */ /* 0x000fc40000010000 */
        /* <DEDUP_REMOVED lines=30> */
[----:B------:R-:W-:Y:S02]  /*11bd0*/  VIADD R8, R4, 0x4 ;  /* 0x0000000404087836 */ /* 0x000fe40000000000 */
[----:B------:R-:W-:Y:S02]  /*11be0*/  IMAD.MOV.U32 R15, RZ, RZ, 0x40000040 ;  /* 0x40000040ff0f7424 */ /* 0x000fe400078e00ff */
[----:B------:R-:W-:Y:S01]  /*11bf0*/  IMAD.MOV.U32 R9, RZ, RZ, 0x40000040 ;  /* 0x40000040ff097424 */ /* 0x000fe200078e00ff */
[----:B------:R-:W-:Y:S02]  /*11c00*/  R2UR UR30, R14 ;  /* 0x000000000e1e72ca */ /* 0x000fe400000e0000 */
[----:B------:R-:W-:-:S02]  /*11c10*/  R2UR UR31, R15 ;  /* 0x000000000f1f72ca */ /* 0x000fc400000e0000 */
[----:B------:R-:W-:Y:S02]  /*11c20*/  R2UR UR28, R8 ;  /* 0x00000000081c72ca */ /* 0x000fe400000e0000 */
[----:B------:R-:W-:Y:S01]  /*11c30*/  R2UR UR29, R9 ;  /* 0x00000000091d72ca */ /* 0x000fe200000e0000 */
[----:B------:R-:W-:Y:S02]  /*11c40*/  WARPGROUP.DEPBAR.LE gsb0, 0x0 ;  /* 0x00008000000079c5 */ /* 0x000fe40000010000 */
        /* <DEDUP_REMOVED lines=57> */
[----:B------:R-:W-:Y:S01]  /*11fe0*/  IADD3 R136, R12, 0x6, RZ ;  /* 0x000000060c887810 */ /* 0x000fe20007ffe0ff */
[----:B------:R-:W-:Y:S01]  /*11ff0*/  IMAD.MOV.U32 R137, RZ, RZ, 0x40000040 ;  /* 0x40000040ff897424 */ /* 0x000fe200078e00ff */
[----:B------:R-:W-:Y:S02]  /*12000*/  MOV R7, 0x40000040 ;  /* 0x4000004000077802 */ /* 0x000fe40000000f00 */
        /* <DEDUP_REMOVED lines=68> */
[----:B------:R-:W0:Y:S01]  /*12450*/  MUFU.TANH R21, R21 ;  /* 0x0000001500157308 */ /* 0x000e220000002400 */
[----:B----4-:R-:W-:Y:S02]  /*12460*/  IMAD.IADD R133, R138, 0x1, R139 ;  /* 0x000000018a857824 */ /* 0x010fe400078e028b */
[----:B------:R-:W-:-:S05]  /*12470*/  FMUL.FTZ R13, R2, R66 ;  /* 0x00000042020d7220 */ /* 0x000fca0000410000 */
[----:B------:R-:W1:Y:S01]  /*12480*/  MUFU.TANH R122, R122 ;  /* 0x0000007a007a7308 */ /* 0x000e620000002400 */
[----:B------:R-:W-:-:S07]  /*12490*/  IMAD R66, R232, -0xe0, R133 ;  /* 0xffffff20e8427824 */ /* 0x000fce00078e0285 */
[----:B------:R-:W2:Y:S08]  /*124a0*/  MUFU.TANH R124, R124 ;  /* 0x0000007c007c7308 */ /* 0x000eb00000002400 */
[----:B------:R-:W3:Y:S08]  /*124b0*/  MUFU.TANH R20, R20 ;  /* 0x0000001400147308 */ /* 0x000ef00000002400 */
[----:B------:R-:W-:Y:S08]  /*124c0*/  MUFU.TANH R126, R126 ;  /* 0x0000007e007e7308 */ /* 0x000ff00000002400 */
[----:B------:R-:W4:Y:S01]  /*124d0*/  MUFU.TANH R128, R128 ;  /* 0x0000008000807308 */ /* 0x000f220000002400 */
[----:B------:R-:W-:-:S02]  /*124e0*/  WARPGROUP.DEPBAR.LE gsb0, 0x0 ;  /* 0x00008000000079c5 */ /* 0x000fc40000010000 */
[----:B------:R-:W-:-:S05]  /*124f0*/  FMUL.FTZ R133, R2, R40 ;  /* 0x0000002802857220 */ /* 0x000fca0000410000 */
[----:B------:R-:W4:Y:S01]  /*12500*/  MUFU.TANH R106, R106 ;  /* 0x0000006a006a7308 */ /* 0x000f220000002400 */
[----:B------:R-:W-:-:S07]  /*12510*/  ISETP.GT.AND P5, PT, R66, RZ, PT ;  /* 0x000000ff4200720c */ /* 0x000fce0003fa4270 */
[----:B------:R-:W4:Y:S01]  /*12520*/  MUFU.TANH R121, R121 ;  /* 0x0000007900797308 */ /* 0x000f220000002400 */
[----:B------:R-:W-:-:S07]  /*12530*/  ISETP.GT.AND P3, PT, R66, 0x9, PT ;  /* 0x000000094200780c */ /* 0x000fce0003f64270 */
[----:B------:R-:W4:Y:S01]  /*12540*/  MUFU.TANH R108, R108 ;  /* 0x0000006c006c7308 */ /* 0x000f220000002400 */
[----:B------:R-:W-:Y:S01]  /*12550*/  ISETP.GT.AND P1, PT, R66, 0x1, PT ;  /* 0x000000014200780c */ /* 0x000fe20003f24270 */
[----:B------:R-:W-:-:S06]  /*12560*/  FMUL.FTZ R129, R2, R132 ;  /* 0x0000008402817220 */ /* 0x000fcc0000410000 */
[----:B------:R1:W-:Y:S01]  /*12570*/  MUFU.TANH R40, R13 ;  /* 0x0000000d00287308 */ /* 0x0003e20000002400 */
[C---:B------:R-:W-:Y:S01]  /*12580*/  FMUL.FTZ R140, R2.reuse, R43 ;  /* 0x0000002b028c7220 */ /* 0x040fe20000410000 */
[----:B0-----:R-:W-:Y:S01]  /*12590*/  FSEL R21, R21, -INF , P5 ;  /* 0xff80000015157808 */ /* 0x001fe20002800000 */
[----:B------:R-:W-:Y:S01]  /*125a0*/  FMUL.FTZ R14, R2, R85 ;  /* 0x00000055020e7220 */ /* 0x000fe20000410000 */
[----:B------:R-:W-:Y:S01]  /*125b0*/  FSEL R3, R3, -INF , P5 ;  /* 0xff80000003037808 */ /* 0x000fe20002800000 */
[----:B-1----:R-:W-:-:S03]  /*125c0*/  IMAD.MOV.U32 R13, RZ, RZ, 0x40000040 ;  /* 0x40000040ff0d7424 */ /* 0x002fc600078e00ff */
[----:B------:R-:W0:Y:S01]  /*125d0*/  MUFU.TANH R125, R125 ;  /* 0x0000007d007d7308 */ /* 0x000e220000002400 */
[----:B------:R-:W-:Y:S01]  /*125e0*/  ISETP.GT.AND P5, PT, R66, 0x11, PT ;  /* 0x000000114200780c */ /* 0x000fe20003fa4270 */
[----:B------:R-:W-:Y:S01]  /*125f0*/  FMUL.FTZ R85, R2, R87 ;  /* 0x0000005702557220 */ /* 0x000fe20000410000 */
[----:B------:R-:W-:Y:S02]  /*12600*/  FSEL R43, R122, -INF , P3 ;  /* 0xff8000007a2b7808 */ /* 0x000fe40001800000 */
[----:B------:R-:W-:Y:S02]  /*12610*/  R2UR UR7, R13 ;  /* 0x000000000d0772ca */ /* 0x000fe400000e0000 */
[----:B--2---:R-:W-:Y:S01]  /*12620*/  FSEL R13, R124, -INF , P3 ;  /* 0xff8000007c0d7808 */ /* 0x004fe20001800000 */
[----:B------:R-:W1:Y:S01]  /*12630*/  MUFU.TANH R120, R120 ;  /* 0x0000007800787308 */ /* 0x000e620000002400 */
[----:B------:R-:W-:Y:S01]  /*12640*/  ISETP.GT.AND P3, PT, R66, 0x20, PT ;  /* 0x000000204200780c */ /* 0x000fe20003f64270 */
[----:B------:R-:W-:Y:S01]  /*12650*/  FMUL.FTZ R87, R2, R70 ;  /* 0x0000004602577220 */ /* 0x000fe20000410000 */
[----:B------:R-:W-:Y:S01]  /*12660*/  VIADD R12, R12, 0x606 ;  /* 0x000006060c0c7836 */ /* 0x000fe20000000000 */
[----:B------:R-:W-:Y:S01]  /*12670*/  ISETP.GT.AND P2, PT, R66, 0x8, PT ;  /* 0x000000084200780c */ /* 0x000fe20003f44270 */
[----:B------:R-:W-:Y:S01]  /*12680*/  FMUL.FTZ R225, R2, R45 ;  /* 0x0000002d02e17220 */ /* 0x000fe20000410000 */
[----:B---3--:R-:W-:Y:S01]  /*12690*/  FSEL R20, R20, -INF , P1 ;  /* 0xff80000014147808 */ /* 0x008fe20000800000 */
[C---:B------:R-:W-:Y:S01]  /*126a0*/  FMUL.FTZ R183, R2.reuse, R47 ;  /* 0x0000002f02b77220 */ /* 0x040fe20000410000 */
[C---:B------:R-:W-:Y:S01]  /*126b0*/  FMUL.FTZ R70, R2.reuse, R52 ;  /* 0x0000003402467220 */ /* 0x040fe20000410000 */
[----:B------:R-:W2:Y:S01]  /*126c0*/  MUFU.TANH R123, R123 ;  /* 0x0000007b007b7308 */ /* 0x000ea20000002400 */
[C---:B------:R-:W-:Y:S01]  /*126d0*/  FMUL.FTZ R69, R2.reuse, R69 ;  /* 0x0000004502457220 */ /* 0x040fe20000410000 */
[----:B------:R-:W-:Y:S01]  /*126e0*/  FMUL.FTZ R52, R2, R53 ;  /* 0x0000003502347220 */ /* 0x000fe20000410000 */
[----:B----4-:R-:W-:-:S02]  /*126f0*/  FSEL R45, R128, -INF , P5 ;  /* 0xff800000802d7808 */ /* 0x010fc40002800000 */
[----:B------:R-:W-:Y:S02]  /*12700*/  FSEL R47, R126, -INF , P5 ;  /* 0xff8000007e2f7808 */ /* 0x000fe40002800000 */
[----:B------:R-:W-:Y:S01]  /*12710*/  ISETP.GT.AND P5, PT, R66, 0x28, PT ;  /* 0x000000284200780c */ /* 0x000fe20003fa4270 */
[----:B------:R-:W3:Y:S01]  /*12720*/  MUFU.TANH R129, R129 ;  /* 0x0000008100817308 */ /* 0x000ee20000002400 */
[----:B------:R-:W-:Y:S01]  /*12730*/  FSEL R53, R106, -INF , P3 ;  /* 0xff8000006a357808 */ /* 0x000fe20001800000 */
[----:B------:R-:W-:Y:S01]  /*12740*/  FMUL.FTZ R104, R2, R104 ;  /* 0x0000006802687220 */ /* 0x000fe20000410000 */
[----:B------:R-:W-:Y:S02]  /*12750*/  FSEL R121, R121, -INF , P2 ;  /* 0xff80000079797808 */ /* 0x000fe40001000000 */
[----:B------:R-:W-:Y:S02]  /*12760*/  FMNMX.FTZ R106, R3, R20, !PT ;  /* 0x00000014036a7209 */ /* 0x000fe40007810000 */
[----:B------:R-:W-:-:S02]  /*12770*/  R2UR UR6, R12 ;  /* 0x000000000c0672ca */ /* 0x000fc400000e0000 */
[----:B------:R-:W-:Y:S01]  /*12780*/  R2UR UR4, R6 ;  /* 0x00000000060472ca */ /* 0x000fe200000e0000 */
[----:B------:R4:W-:Y:S01]  /*12790*/  MUFU.TANH R12, R69 ;  /* 0x00000045000c7308 */ /* 0x0009e20000002400 */
[----:B------:R-:W-:Y:S01]  /*127a0*/  R2UR UR5, R7 ;  /* 0x00000000070572ca */ /* 0x000fe200000e0000 */
[----:B------:R-:W-:Y:S01]  /*127b0*/  FMUL.FTZ R105, R2, R105 ;  /* 0x0000006902697220 */ /* 0x000fe20000410000 */
[----:B------:R-:W-:-:S05]  /*127c0*/  ISETP.GT.AND P4, PT, R66, 0x10, PT ;  /* 0x000000104200780c */ /* 0x000fca0003f84270 */
[----:B------:R-:W3:Y:S01]  /*127d0*/  MUFU.TANH R130, R130 ;  /* 0x0000008200827308 */ /* 0x000ee20000002400 */
[----:B----4-:R-:W-:Y:S02]  /*127e0*/  FSEL R69, R108, -INF , P5 ;  /* 0xff8000006c457808 */ /* 0x010fe40002800000 */
[----:B------:R-:W-:Y:S01]  /*127f0*/  FMNMX.FTZ R108, R121, R106, !PT ;  /* 0x0000006a796c7209 */ /* 0x000fe20007810000 */
[C---:B------:R-:W-:Y:S01]  /*12800*/  FMUL.FTZ R131, R2.reuse, R134 ;  /* 0x0000008602837220 */ /* 0x040fe20000410000 */
[----:B0-----:R-:W-:Y:S01]  /*12810*/  FSEL R125, R125, -INF , P4 ;  /* 0xff8000007d7d7808 */ /* 0x001fe20002000000 */
[----:B------:R-:W-:Y:S02]  /*12820*/  WARPGROUP.ARRIVE ;  /* 0x00000000000079c5 */ /* 0x000fe40000000000 */
[----:B------:R-:W0:Y:S01]  /*12830*/  MUFU.TANH R127, R127 ;  /* 0x0000007f007f7308 */ /* 0x000e220000002400 */
[----:B------:R-:W-:Y:S01]  /*12840*/  FMNMX.FTZ R108, R43, R108, !PT ;  /* 0x0000006c2b6c7209 */ /* 0x000fe20007810000 */
[----:B------:R-:W-:Y:S01]  /*12850*/  FMUL.FTZ R132, R2, R135 ;  /* 0x0000008702847220 */ /* 0x000fe20000410000 */
[----:B-1----:R-:W-:Y:S01]  /*12860*/  FSEL R120, R120, -INF , P1 ;  /* 0xff80000078787808 */ /* 0x002fe20000800000 */
[----:B------:R-:W-:-:S04]  /*12870*/  FMUL.FTZ R109, R2, R109 ;  /* 0x0000006d026d7220 */ /* 0x000fc80000410000 */
[----:B------:R-:W1:Y:S01]  /*12880*/  MUFU.TANH R104, R104 ;  /* 0x0000006800687308 */ /* 0x000e620000002400 */
[----:B------:R-:W-:Y:S01]  /*12890*/  ISETP.GT.AND P1, PT, R66, 0x18, PT ;  /* 0x000000184200780c */ /* 0x000fe20003f24270 */
[----:B------:R-:W-:Y:S01]  /*128a0*/  QGMMA.64x32x32.F32.E4M3.E4M3 R24, gdesc[UR4], R24, gsb0 ;  /* 0x00600000041879f3 */ /* 0x000fe20008000818 */
[----:B------:R-:W-:-:S05]  /*128b0*/  FMNMX.FTZ R108, R125, R108, !PT ;  /* 0x0000006c7d6c7209 */ /* 0x000fca0007810000 */
[----:B------:R-:W4:Y:S01]  /*128c0*/  MUFU.TANH R105, R105 ;  /* 0x0000006900697308 */ /* 0x000f220000002400 */
[----:B--2---:R-:W-:Y:S01]  /*128d0*/  FSEL R123, R123, -INF , P2 ;  /* 0xff8000007b7b7808 */ /* 0x004fe20001000000 */
[----:B------:R-:W-:Y:S01]  /*128e0*/  FMUL.FTZ R112, R2, R112 ;  /* 0x0000007002707220 */ /* 0x000fe20000410000 */
[----:B------:R-:W-:Y:S01]  /*128f0*/  ISETP.GT.AND P2, PT, R66, 0x19, PT ;  /* 0x000000194200780c */ /* 0x000fe20003f44270 */
[----:B------:R-:W-:Y:S01]  /*12900*/  FMUL.FTZ R15, R2, R86 ;  /* 0x00000056020f7220 */ /* 0x000fe20000410000 */
[----:B---3--:R-:W-:-:S03]  /*12910*/  FSEL R129, R129, -INF , P1 ;  /* 0xff80000081817808 */ /* 0x008fc60000800000 */
[----:B------:R-:W2:Y:S01]  /*12920*/  MUFU.TANH R131, R131 ;  /* 0x0000008300837308 */ /* 0x000ea20000002400 */
[----:B------:R-:W-:Y:S01]  /*12930*/  FMNMX.FTZ R108, R47, R108, !PT ;  /* 0x0000006c2f6c7209 */ /* 0x000fe20007810000 */
[C---:B------:R-:W-:Y:S01]  /*12940*/  FMUL.FTZ R86, R2.reuse, R51 ;  /* 0x0000003302567220 */ /* 0x040fe20000410000 */
[----:B------:R-:W-:Y:S01]  /*12950*/  FMUL.FTZ R107, R2, R107 ;  /* 0x0000006b026b7220 */ /* 0x000fe20000410000 */
[----:B------:R-:W-:Y:S01]  /*12960*/  FSEL R51, R130, -INF , P2 ;  /* 0xff80000082337808 */ /* 0x000fe20001000000 */
[C---:B------:R-:W-:Y:S01]  /*12970*/  FMUL.FTZ R113, R2.reuse, R113 ;  /* 0x0000007102717220 */ /* 0x040fe20000410000 */
[----:B------:R-:W-:Y:S01]  /*12980*/  FMNMX.FTZ R108, R129, R108, !PT ;  /* 0x0000006c816c7209 */ /* 0x000fe20007810000 */
[C---:B------:R-:W-:Y:S01]  /*12990*/  FMUL.FTZ R138, R2.reuse, R48 ;  /* 0x00000030028a7220 */ /* 0x040fe20000410000 */
[----:B------:R-:W3:Y:S01]  /*129a0*/  MUFU.TANH R132, R132 ;  /* 0x0000008400847308 */ /* 0x000ee20000002400 */
[C---:B------:R-:W-:Y:S01]  /*129b0*/  FMUL.FTZ R48, R2.reuse, R55 ;  /* 0x0000003702307220 */ /* 0x040fe20000410000 */
[----:B0-----:R-:W-:Y:S01]  /*129c0*/  FSEL R127, R127, -INF , P4 ;  /* 0xff8000007f7f7808 */ /* 0x001fe20002000000 */
[----:B------:R-:W-:-:S05]  /*129d0*/  FMUL.FTZ R110, R2, R110 ;  /* 0x0000006e026e7220 */ /* 0x000fca0000410000 */
[----:B------:R-:W0:Y:S01]  /*129e0*/  MUFU.TANH R109, R109 ;  /* 0x0000006d006d7308 */ /* 0x000e220000002400 */
[----:B------:R-:W-:Y:S01]  /*129f0*/  ISETP.GT.AND P4, PT, R66, 0x21, PT ;  /* 0x000000214200780c */ /* 0x000fe20003f84270 */
[----:B------:R-:W-:Y:S01]  /*12a00*/  FMUL.FTZ R115, R2, R115 ;  /* 0x0000007302737220 */ /* 0x000fe20000410000 */
[----:B-1----:R-:W-:Y:S01]  /*12a10*/  FSEL R55, R104, -INF , P3 ;  /* 0xff80000068377808 */ /* 0x002fe20001800000 */
[C---:B------:R-:W-:Y:S01]  /*12a20*/  FMUL.FTZ R116, R2.reuse, R116 ;  /* 0x0000007402747220 */ /* 0x040fe20000410000 */
[----:B------:R-:W-:Y:S01]  /*12a30*/  FMNMX.FTZ R108, R51, R108, !PT ;  /* 0x0000006c336c7209 */ /* 0x000fe20007810000 */
[C---:B------:R-:W-:Y:S01]  /*12a40*/  FMUL.FTZ R111, R2.reuse, R111 ;  /* 0x0000006f026f7220 */ /* 0x040fe20000410000 */
[C---:B------:R-:W-:Y:S01]  /*12a50*/  FMUL.FTZ R117, R2.reuse, R117 ;  /* 0x0000007502757220 */ /* 0x040fe20000410000 */
[----:B------:R-:W-:Y:S01]  /*12a60*/  MUFU.TANH R112, R112 ;  /* 0x0000007000707308 */ /* 0x000fe20000002400 */
[----:B----4-:R-:W-:Y:S01]  /*12a70*/  FSEL R105, R105, -INF , P4 ;  /* 0xff80000069697808 */ /* 0x010fe20002000000 */
[C---:B------:R-:W-:Y:S01]  /*12a80*/  FMUL.FTZ R92, R2.reuse, R92 ;  /* 0x0000005c025c7220 */ /* 0x040fe20000410000 */
[----:B------:R-:W-:Y:S01]  /*12a90*/  FMNMX.FTZ R108, R55, R108, !PT ;  /* 0x0000006c376c7209 */ /* 0x000fe20007810000 */
        /* <DEDUP_REMOVED lines=13> */
[----:B------:R-:W-:Y:S01]  /*12b70*/  FMNMX.FTZ R108, R105, R108, !PT ;  /* 0x0000006c696c7209 */ /* 0x000fe20007810000 */
[----:B------:R-:W-:Y:S01]  /*12b80*/  FMUL.FTZ R89, R2, R89 ;  /* 0x0000005902597220 */ /* 0x000fe20000410000 */
[----:B---3--:R-:W-:Y:S01]  /*12b90*/  FSEL R49, R132, -INF , P2 ;  /* 0xff80000084317808 */ /* 0x008fe20001000000 */
[C---:B------:R-:W-:Y:S01]  /*12ba0*/  FMUL.FTZ R221, R2.reuse, R44 ;  /* 0x0000002c02dd7220 */ /* 0x040fe20000410000 */
[C---:B------:R-:W-:Y:S01]  /*12bb0*/  FMUL.FTZ R91, R2.reuse, R91 ;  /* 0x0000005b025b7220 */ /* 0x040fe20000410000 */
[C---:B------:R-:W-:Y:S01]  /*12bc0*/  FMUL.FTZ R93, R2.reuse, R93 ;  /* 0x0000005d025d7220 */ /* 0x040fe20000410000 */
[----:B------:R-:W-:Y:S01]  /*12bd0*/  FMUL.FTZ R96, R2, R96 ;  /* 0x0000006002607220 */ /* 0x000fe20000410000 */
[----:B------:R-:W-:Y:S01]  /*12be0*/  MUFU.TANH R110, R110 ;  /* 0x0000006e006e7308 */ /* 0x000fe20000002400 */
[----:B------:R-:W-:Y:S01]  /*12bf0*/  ISETP.GT.AND P2, PT, R66, 0x30, PT ;  /* 0x000000304200780c */ /* 0x000fe20003f44270 */
[C---:B------:R-:W-:Y:S01]  /*12c00*/  FMUL.FTZ R98, R2.reuse, R98 ;  /* 0x0000006202627220 */ /* 0x040fe20000410000 */
[----:B0-----:R-:W-:Y:S01]  /*12c10*/  FSEL R109, R109, -INF , P1 ;  /* 0xff8000006d6d7808 */ /* 0x001fe20000800000 */
[C---:B------:R-:W-:Y:S01]  /*12c20*/  FMUL.FTZ R80, R2.reuse, R80 ;  /* 0x0000005002507220 */ /* 0x040fe20000410000 */
[C---:B------:R-:W-:Y:S01]  /*12c30*/  FMUL.FTZ R82, R2.reuse, R82 ;  /* 0x0000005202527220 */ /* 0x040fe20000410000 */
[C---:B------:R-:W-:Y:S01]  /*12c40*/  FMUL.FTZ R97, R2.reuse, R97 ;  /* 0x0000006102617220 */ /* 0x040fe20000410000 */
[C---:B------:R-:W-:Y:S01]  /*12c50*/  FMUL.FTZ R99, R2.reuse, R99 ;  /* 0x0000006302637220 */ /* 0x040fe20000410000 */
[----:B------:R-:W0:Y:S01]  /*12c60*/  MUFU.TANH R115, R115 ;  /* 0x0000007300737308 */ /* 0x000e220000002400 */
[----:B------:R-:W-:Y:S01]  /*12c70*/  FMNMX.FTZ R108, R69, R108, !PT ;  /* 0x0000006c456c7209 */ /* 0x000fe20007810000 */
[C---:B------:R-:W-:Y:S01]  /*12c80*/  FMUL.FTZ R68, R2.reuse, R68 ;  /* 0x0000004402447220 */ /* 0x040fe20000410000 */
[C---:B------:R-:W-:Y:S01]  /*12c90*/  FMUL.FTZ R67, R2.reuse, R67 ;  /* 0x0000004302437220 */ /* 0x040fe20000410000 */
[C---:B------:R-:W-:Y:S01]  /*12ca0*/  FMUL.FTZ R134, R2.reuse, R50 ;  /* 0x0000003202867220 */ /* 0x040fe20000410000 */
[C---:B------:R-:W-:Y:S01]  /*12cb0*/  FMUL.FTZ R135, R2.reuse, R41 ;  /* 0x0000002902877220 */ /* 0x040fe20000410000 */
[C---:B------:R-:W-:Y:S01]  /*12cc0*/  FMUL.FTZ R100, R2.reuse, R100 ;  /* 0x0000006402647220 */ /* 0x040fe20000410000 */
[----:B------:R-:W-:Y:S01]  /*12cd0*/  FMUL.FTZ R102, R2, R102 ;  /* 0x0000006602667220 */ /* 0x000fe20000410000 */
[----:B------:R-:W-:Y:S01]  /*12ce0*/  MUFU.TANH R116, R116 ;  /* 0x0000007400747308 */ /* 0x000fe20000002400 */
[----:B------:R-:W-:Y:S01]  /*12cf0*/  ISETP.GT.AND P3, PT, R66, 0x31, PT ;  /* 0x000000314200780c */ /* 0x000fe20003f64270 */
[C---:B------:R-:W-:Y:S01]  /*12d00*/  FMUL.FTZ R95, R2.reuse, R95 ;  /* 0x0000005f025f7220 */ /* 0x040fe20000410000 */
[C---:B------:R-:W-:Y:S01]  /*12d10*/  FMUL.FTZ R73, R2.reuse, R73 ;  /* 0x0000004902497220 */ /* 0x040fe20000410000 */
[C---:B------:R-:W-:Y:S01]  /*12d20*/  FMUL.FTZ R57, R2.reuse, R57 ;  /* 0x0000003902397220 */ /* 0x040fe20000410000 */
[C---:B------:R-:W-:Y:S01]  /*12d30*/  FMUL.FTZ R59, R2.reuse, R59 ;  /* 0x0000003b023b7220 */ /* 0x040fe20000410000 */
[C---:B------:R-:W-:Y:S01]  /*12d40*/  FMUL.FTZ R137, R2.reuse, R42 ;  /* 0x0000002a02897220 */ /* 0x040fe20000410000 */
[C---:B------:R-:W-:Y:S01]  /*12d50*/  FMUL.FTZ R76, R2.reuse, R76 ;  /* 0x0000004c024c7220 */ /* 0x040fe20000410000 */
[----:B------:R-:W2:Y:S01]  /*12d60*/  MUFU.TANH R111, R111 ;  /* 0x0000006f006f7308 */ /* 0x000ea20000002400 */
[----:B------:R-:W-:Y:S01]  /*12d70*/  FMNMX.FTZ R108, R109, R108, !PT ;  /* 0x0000006c6d6c7209 */ /* 0x000fe20007810000 */
[C---:B------:R-:W-:Y:S01]  /*12d80*/  FMUL.FTZ R78, R2.reuse, R78 ;  /* 0x0000004e024e7220 */ /* 0x040fe20000410000 */
[C---:B------:R-:W-:Y:S01]  /*12d90*/  FMUL.FTZ R77, R2.reuse, R77 ;  /* 0x0000004d024d7220 */ /* 0x040fe20000410000 */
[C---:B------:R-:W-:Y:S01]  /*12da0*/  FMUL.FTZ R79, R2.reuse, R79 ;  /* 0x0000004f024f7220 */ /* 0x040fe20000410000 */
        /* <DEDUP_REMOVED lines=20> */
[----:B------:R-:W-:Y:S01]  /*12ef0*/  ISETP.GT.AND P4, PT, R66, 0x38, PT ;  /* 0x000000384200780c */ /* 0x000fe20003f84270 */
[----:B------:R-:W-:Y:S01]  /*12f00*/  FMUL.FTZ R54, R2, R54 ;  /* 0x0000003602367220 */ /* 0x000fe20000410000 */
[----:B------:R-:W-:-:S05]  /*12f10*/  ULDC UR4, c[0x0][0x988] ;  /* 0x0002620000047ab9 */ /* 0x000fca0000000800 */
[----:B------:R-:W-:Y:S08]  /*12f20*/  MUFU.TANH R114, R114 ;  /* 0x0000007200727308 */ /* 0x000ff00000002400 */
[----:B------:R-:W3:Y:S08]  /*12f30*/  MUFU.TANH R88, R88 ;  /* 0x0000005800587308 */ /* 0x000ef00000002400 */
[----:B------:R4:W-:Y:S08]  /*12f40*/  MUFU.TANH R44, R87 ;  /* 0x00000057002c7308 */ /* 0x0009f00000002400 */
[----:B------:R-:W3:Y:S01]  /*12f50*/  MUFU.TANH R118, R118 ;  /* 0x0000007600767308 */ /* 0x000ee20000002400 */
[----:B----4-:R-:W-:-:S04]  /*12f60*/  FSEL R87, R112, -INF , P2 ;  /* 0xff80000070577808 */ /* 0x010fc80001000000 */
[----:B------:R-:W-:-:S03]  /*12f70*/  FMNMX.FTZ R108, R87, R108, !PT ;  /* 0x0000006c576c7209 */ /* 0x000fc60007810000 */
[----:B------:R-:W4:Y:S01]  /*12f80*/  MUFU.TANH R119, R119 ;  /* 0x0000007700777308 */ /* 0x000f220000002400 */
[----:B0-----:R-:W-:-:S07]  /*12f90*/  FSEL R115, R115, -INF , P3 ;  /* 0xff80000073737808 */ /* 0x001fce0001800000 */
[----:B------:R-:W-:Y:S08]  /*12fa0*/  MUFU.TANH R101, R101 ;  /* 0x0000006500657308 */ /* 0x000ff00000002400 */
[----:B------:R-:W0:Y:S08]  /*12fb0*/  MUFU.TANH R103, R103 ;  /* 0x0000006700677308 */ /* 0x000e300000002400 */
[----:B------:R-:W-:Y:S08]  /*12fc0*/  MUFU.TANH R90, R90 ;  /* 0x0000005a005a7308 */ /* 0x000ff00000002400 */
[----:B------:R-:W0:Y:S08]  /*12fd0*/  MUFU.TANH R89, R89 ;  /* 0x0000005900597308 */ /* 0x000e300000002400 */
[----:B------:R1:W-:Y:S01]  /*12fe0*/  MUFU.TANH R50, R133 ;  /* 0x0000008500327308 */ /* 0x0003e20000002400 */
[----:B--2---:R-:W-:-:S07]  /*12ff0*/  FSEL R111, R111, -INF , P1 ;  /* 0xff8000006f6f7808 */ /* 0x004fce0000800000 */
[----:B------:R-:W2:Y:S01]  /*13000*/  MUFU.TANH R91, R91 ;  /* 0x0000005b005b7308 */ /* 0x000ea20000002400 */
[----:B-1----:R-:W-:Y:S02]  /*13010*/  FSEL R133, R113, -INF , P3 ;  /* 0xff80000071857808 */ /* 0x002fe40001800000 */
[----:B------:R-:W-:Y:S02]  /*13020*/  ISETP.GT.AND P3, PT, R66, 0x48, PT ;  /* 0x000000484200780c */ /* 0x000fe40003f64270 */
[----:B------:R-:W-:-:S03]  /*13030*/  FMNMX.FTZ R108, R133, R108, !PT ;  /* 0x0000006c856c7209 */ /* 0x000fc60007810000 */
[----:B------:R-:W1:Y:S01]  /*13040*/  MUFU.TANH R93, R93 ;  /* 0x0000005d005d7308 */ /* 0x000e620000002400 */
[----:B------:R-:W-:-:S07]  /*13050*/  ISETP.GT.AND P1, PT, R66, 0x40, PT ;  /* 0x000000404200780c */ /* 0x000fce0003f24270 */
[----:B------:R-:W-:Y:S01]  /*13060*/  MUFU.TANH R96, R96 ;  /* 0x0000006000607308 */ /* 0x000fe20000002400 */
[----:B------:R-:W-:-:S07]  /*13070*/  FSEL R143, R94, -INF , P3 ;  /* 0xff8000005e8f7808 */ /* 0x000fce0001800000 */
[----:B------:R-:W1:Y:S01]  /*13080*/  MUFU.TANH R98, R98 ;  /* 0x0000006200627308 */ /* 0x000e620000002400 */
[----:B------:R-:W-:-:S07]  /*13090*/  FSEL R147, R92, -INF , P3 ;  /* 0xff8000005c937808 */ /* 0x000fce0001800000 */
[----:B------:R-:W-:Y:S08]  /*130a0*/  MUFU.TANH R80, R80 ;  /* 0x0000005000507308 */ /* 0x000ff00000002400 */
[----:B------:R-:W1:Y:S08]  /*130b0*/  MUFU.TANH R82, R82 ;  /* 0x0000005200527308 */ /* 0x000e700000002400 */
[----:B------:R3:W-:Y:S08]  /*130c0*/  MUFU.TANH R41, R67 ;  /* 0x0000004300297308 */ /* 0x0007f00000002400 */
[----:B------:R-:W-:Y:S01]  /*130d0*/  MUFU.TANH R42, R68 ;  /* 0x00000044002a7308 */ /* 0x000fe20000002400 */
[----:B---3--:R-:W-:-:S02]  /*130e0*/  FSEL R67, R110, -INF , P5 ;  /* 0xff8000006e437808 */ /* 0x008fc40002800000 */
[----:B------:R-:W-:-:S05]  /*130f0*/  ISETP.GT.AND P5, PT, R66, 0x39, PT ;  /* 0x000000394200780c */ /* 0x000fca0003fa4270 */
[----:B------:R-:W-:Y:S01]  /*13100*/  MUFU.TANH R97, R97 ;  /* 0x0000006100617308 */ /* 0x000fe20000002400 */
[----:B------:R-:W-:-:S07]  /*13110*/  FSEL R117, R117, -INF , P5 ;  /* 0xff80000075757808 */ /* 0x000fce0002800000 */
[----:B------:R-:W3:Y:S01]  /*13120*/  MUFU.TANH R99, R99 ;  /* 0x0000006300637308 */ /* 0x000ee20000002400 */
[----:B------:R-:W-:-:S07]  /*13130*/  ISETP.GT.AND P3, PT, R66, 0x59, PT ;  /* 0x000000594200780c */ /* 0x000fce0003f64270 */
[----:B------:R4:W-:Y:S01]  /*13140*/  MUFU.TANH R68, R135 ;  /* 0x0000008700447308 */ /* 0x0009e20000002400 */
[----:B------:R-:W-:Y:S02]  /*13150*/  FSEL R141, R88, -INF , P1 ;  /* 0xff800000588d7808 */ /* 0x000fe40000800000 */
[----:B----4-:R-:W-:-:S05]  /*13160*/  FSEL R135, R116, -INF , P4 ;  /* 0xff80000074877808 */ /* 0x010fca0002000000 */
[----:B------:R-:W-:Y:S01]  /*13170*/  MUFU.TANH R100, R100 ;  /* 0x0000006400647308 */ /* 0x000fe20000002400 */
[----:B------:R-:W-:-:S07]  /*13180*/  FMNMX.FTZ R108, R135, R108, !PT ;  /* 0x0000006c876c7209 */ /* 0x000fce0007810000 */
[----:B------:R-:W4:Y:S01]  /*13190*/  MUFU.TANH R102, R102 ;  /* 0x0000006600667308 */ /* 0x000f220000002400 */
[----:B------:R-:W-:-:S07]  /*131a0*/  FMNMX.FTZ R108, R117, R108, !PT ;  /* 0x0000006c756c7209 */ /* 0x000fce0007810000 */
[----:B------:R-:W4:Y:S01]  /*131b0*/  MUFU.TANH R95, R95 ;  /* 0x0000005f005f7308 */ /* 0x000f220000002400 */
[----:B------:R-:W-:-:S07]  /*131c0*/  FSEL R113, R118, -INF , P4 ;  /* 0xff80000076717808 */ /* 0x000fce0002000000 */
[----:B------:R-:W4:Y:S01]  /*131d0*/  MUFU.TANH R73, R73 ;  /* 0x0000004900497308 */ /* 0x000f220000002400 */
[----:B------:R-:W-:-:S07]  /*131e0*/  ISETP.GT.AND P4, PT, R66, 0x49, PT ;  /* 0x000000494200780c */ /* 0x000fce0003f84270 */
[----:B------:R-:W-:Y:S01]  /*131f0*/  MUFU.TANH R57, R57 ;  /* 0x0000003900397308 */ /* 0x000fe20000002400 */
[----:B------:R-:W-:-:S07]  /*13200*/  FSEL R119, R119, -INF , P5 ;  /* 0xff80000077777808 */ /* 0x000fce0002800000 */
[----:B------:R-:W4:Y:S01]  /*13210*/  MUFU.TANH R59, R59 ;  /* 0x0000003b003b7308 */ /* 0x000f220000002400 */
[----:B0-----:R-:W-:-:S07]  /*13220*/  FSEL R103, R103, -INF , P3 ;  /* 0xff80000067677808 */ /* 0x001fce0001800000 */
[----:B------:R-:W-:Y:S01]  /*13230*/  MUFU.TANH R76, R76 ;  /* 0x0000004c004c7308 */ /* 0x000fe20000002400 */
[----:B------:R-:W-:-:S07]  /*13240*/  FSEL R157, R101, -INF , P3 ;  /* 0xff800000659d7808 */ /* 0x000fce0001800000 */
[----:B------:R-:W0:Y:S01]  /*13250*/  MUFU.TANH R78, R78 ;  /* 0x0000004e004e7308 */ /* 0x000e220000002400 */
[C---:B------:R-:W-:Y:S02]  /*13260*/  ISETP.GT.AND P5, PT, R66.reuse, 0x50, PT ;  /* 0x000000504200780c */ /* 0x040fe40003fa4270 */
[----:B------:R-:W-:-:S05]  /*13270*/  ISETP.GT.AND P3, PT, R66, 0x70, PT ;  /* 0x000000704200780c */ /* 0x000fca0003f64270 */
[----:B------:R2:W-:Y:S01]  /*13280*/  MUFU.TANH R46, R71 ;  /* 0x00000047002e7308 */ /* 0x0005e20000002400 */
[----:B------:R-:W-:-:S07]  /*13290*/  FMNMX.FTZ R108, R141, R108, !PT ;  /* 0x0000006c8d6c7209 */ /* 0x000fce0007810000 */
[----:B------:R-:W-:Y:S01]  /*132a0*/  MUFU.TANH R77, R77 ;  /* 0x0000004d004d7308 */ /* 0x000fe20000002400 */
[----:B--2---:R-:W-:Y:S02]  /*132b0*/  FSEL R71, R114, -INF , P2 ;  /* 0xff80000072477808 */ /* 0x004fe40001000000 */
[----:B------:R-:W-:-:S05]  /*132c0*/  ISETP.GT.AND P2, PT, R66, 0x41, PT ;  /* 0x000000414200780c */ /* 0x000fca0003f44270 */
[----:B------:R-:W2:Y:S01]  /*132d0*/  MUFU.TANH R79, R79 ;  /* 0x0000004f004f7308 */ /* 0x000ea20000002400 */
[----:B------:R-:W-:-:S07]  /*132e0*/  FSEL R145, R89, -INF , P2 ;  /* 0xff80000059917808 */ /* 0x000fce0001000000 */
[----:B------:R-:W-:Y:S01]  /*132f0*/  MUFU.TANH R72, R72 ;  /* 0x0000004800487308 */ /* 0x000fe20000002400 */
[----:B------:R-:W-:-:S07]  /*13300*/  FSEL R91, R91, -INF , P2 ;  /* 0xff8000005b5b7808 */ /* 0x000fce0001000000 */
[----:B------:R-:W2:Y:S01]  /*13310*/  MUFU.TANH R74, R74 ;  /* 0x0000004a004a7308 */ /* 0x000ea20000002400 */
[----:B-1----:R-:W-:-:S07]  /*13320*/  FSEL R149, R93, -INF , P4 ;  /* 0xff8000005d957808 */ /* 0x002fce0002000000 */
[----:B------:R-:W-:Y:S01]  /*13330*/  MUFU.TANH R14, R14 ;  /* 0x0000000e000e7308 */ /* 0x000fe20000002400 */
[----:B------:R-:W-:-:S07]  /*13340*/  ISETP.GT.AND P2, PT, R66, 0x58, PT ;  /* 0x000000584200780c */ /* 0x000fce0003f44270 */
[----:B------:R-:W1:Y:S01]  /*13350*/  MUFU.TANH R85, R85 ;  /* 0x0000005500557308 */ /* 0x000e620000002400 */
[----:B------:R-:W-:Y:S02]  /*13360*/  FSEL R93, R98, -INF , P5 ;  /* 0xff800000625d7808 */ /* 0x000fe40002800000 */
[----:B------:R-:W-:-:S05]  /*13370*/  FSEL R151, R96, -INF , P5 ;  /* 0xff80000060977808 */ /* 0x000fca0002800000 */
[----:B------:R3:W-:Y:S01]  /*13380*/  MUFU.TANH R104, R137 ;  /* 0x0000008900687308 */ /* 0x0007e20000002400 */
[----:B------:R-:W-:Y:S02]  /*13390*/  FSEL R165, R82, -INF , P3 ;  /* 0xff80000052a57808 */ /* 0x000fe40001800000 */
[----:B------:R-:W-:-:S05]  /*133a0*/  FSEL R167, R80, -INF , P3 ;  /* 0xff80000050a77808 */ /* 0x000fca0001800000 */
[----:B------:R-:W1:Y:S01]  /*133b0*/  MUFU.TANH R75, R75 ;  /* 0x0000004b004b7308 */ /* 0x000e620000002400 */
[----:B---3--:R-:W-:Y:S02]  /*133c0*/  FSEL R137, R90, -INF , P1 ;  /* 0xff8000005a897808 */ /* 0x008fe40000800000 */
[----:B------:R-:W-:-:S05]  /*133d0*/  ISETP.GT.AND P1, PT, R66, 0x51, PT ;  /* 0x000000514200780c */ /* 0x000fca0003f24270 */
[----:B------:R-:W-:Y:S01]  /*133e0*/  MUFU.TANH R56, R56 ;  /* 0x0000003800387308 */ /* 0x000fe20000002400 */
[----:B------:R-:W-:Y:S02]  /*133f0*/  ISETP.GT.AND P5, PT, R66, 0x61, PT ;  /* 0x000000614200780c */ /* 0x000fe40003fa4270 */
[----:B------:R-:W-:-:S05]  /*13400*/  FSEL R99, R99, -INF , P1 ;  /* 0xff80000063637808 */ /* 0x000fca0000800000 */
[----:B------:R-:W3:Y:S01]  /*13410*/  MUFU.TANH R58, R58 ;  /* 0x0000003a003a7308 */ /* 0x000ee20000002400 */
[----:B------:R-:W-:Y:S02]  /*13420*/  FSEL R153, R97, -INF , P1 ;  /* 0xff80000061997808 */ /* 0x000fe40000800000 */
[----:B------:R-:W-:Y:S02]  /*13430*/  FMNMX.FTZ R108, R145, R108, !PT ;  /* 0x0000006c916c7209 */ /* 0x000fe40007810000 */
[----:B------:R-:W-:-:S03]  /*13440*/  ISETP.GT.AND P3, PT, R66, 0x81, PT ;  /* 0x000000814200780c */ /* 0x000fc60003f64270 */
[----:B------:R-:W-:Y:S01]  /*13450*/  MUFU.TANH R81, R81 ;  /* 0x0000005100517308 */ /* 0x000fe20000002400 */
[----:B------:R-:W-:-:S07]  /*13460*/  ISETP.GT.AND P1, PT, R66, 0x68, PT ;  /* 0x000000684200780c */ /* 0x000fce0003f24270 */
[----:B------:R-:W3:Y:S01]  /*13470*/  MUFU.TANH R83, R83 ;  /* 0x0000005300537308 */ /* 0x000ee20000002400 */
[----:B----4-:R-:W-:Y:S02]  /*13480*/  FSEL R97, R102, -INF , P2 ;  /* 0xff80000066617808 */ /* 0x010fe40001000000 */
[----:B------:R-:W-:Y:S02]  /*13490*/  FSEL R155, R100, -INF , P2 ;  /* 0xff800000649b7808 */ /* 0x000fe40001000000 */
[----:B------:R-:W-:-:S03]  /*134a0*/  FSEL R95, R95, -INF , P4 ;  /* 0xff8000005f5f7808 */ /* 0x000fc60002000000 */
[----:B------:R-:W-:Y:S01]  /*134b0*/  MUFU.TANH R84, R84 ;  /* 0x0000005400547308 */ /* 0x000fe20000002400 */
[----:B------:R-:W-:Y:S02]  /*134c0*/  ISETP.GT.AND P2, PT, R66, 0x69, PT ;  /* 0x000000694200780c */ /* 0x000fe40003f44270 */
[----:B------:R-:W-:Y:S02]  /*134d0*/  FSEL R161, R73, -INF , P5 ;  /* 0xff80000049a17808 */ /* 0x000fe40002800000 */
[----:B------:R-:W-:-:S03]  /*134e0*/  FMNMX.FTZ R108, R147, R108, !PT ;  /* 0x0000006c936c7209 */ /* 0x000fc60007810000 */
[----:B------:R-:W4:Y:S01]  /*134f0*/  MUFU.TANH R15, R15 ;  /* 0x0000000f000f7308 */ /* 0x000f220000002400 */
[----:B------:R-:W-:Y:S02]  /*13500*/  FSEL R59, R59, -INF , P3 ;  /* 0xff8000003b3b7808 */ /* 0x000fe40001800000 */
[----:B------:R-:W-:-:S05]  /*13510*/  FSEL R177, R57, -INF , P3 ;  /* 0xff80000039b17808 */ /* 0x000fca0001800000 */
[----:B------:R-:W4:Y:S01]  /*13520*/  MUFU.TANH R65, R65 ;  /* 0x0000004100417308 */ /* 0x000f220000002400 */
[----:B------:R-:W-:Y:S02]  /*13530*/  ISETP.GT.AND P4, PT, R66, 0x60, PT ;  /* 0x000000604200780c */ /* 0x000fe40003f84270 */
[----:B0-----:R-:W-:Y:S02]  /*13540*/  FSEL R73, R78, -INF , P1 ;  /* 0xff8000004e497808 */ /* 0x001fe40000800000 */
[----:B------:R-:W-:-:S03]  /*13550*/  FSEL R163, R76, -INF , P1 ;  /* 0xff8000004ca37808 */ /* 0x000fc60000800000 */
[----:B------:R-:W-:Y:S01]  /*13560*/  MUFU.TANH R60, R60 ;  /* 0x0000003c003c7308 */ /* 0x000fe20000002400 */
[C---:B------:R-:W-:Y:S02]  /*13570*/  ISETP.GT.AND P3, PT, R66.reuse, 0x98, PT ;  /* 0x000000984200780c */ /* 0x040fe40003f64270 */
[----:B------:R-:W-:-:S05]  /*13580*/  ISETP.GT.AND P1, PT, R66, 0x79, PT ;  /* 0x000000794200780c */ /* 0x000fca0003f24270 */
[----:B------:R-:W0:Y:S01]  /*13590*/  MUFU.TANH R62, R62 ;  /* 0x0000003e003e7308 */ /* 0x000e220000002400 */
[----:B------:R-:W-:Y:S02]  /*135a0*/  FMNMX.FTZ R108, R149, R108, !PT ;  /* 0x0000006c956c7209 */ /* 0x000fe40007810000 */
[----:B--2---:R-:W-:Y:S02]  /*135b0*/  FSEL R79, R79, -INF , P2 ;  /* 0xff8000004f4f7808 */ /* 0x004fe40001000000 */
[----:B------:R-:W-:-:S03]  /*135c0*/  FSEL R77, R77, -INF , P2 ;  /* 0xff8000004d4d7808 */ /* 0x000fc60001000000 */
[----:B------:R-:W2:Y:S01]  /*135d0*/  MUFU.TANH R61, R61 ;  /* 0x0000003d003d7308 */ /* 0x000ea20000002400 */
[----:B------:R-:W-:Y:S01]  /*135e0*/  FSEL R101, R74, -INF , P4 ;  /* 0xff8000004a657808 */ /* 0x000fe20002000000 */
[----:B------:R-:W-:Y:S02]  /*135f0*/  WARPGROUP.DEPBAR.LE gsb0, 0x0 ;  /* 0x00008000000079c5 */ /* 0x000fe40000010000 */
[----:B------:R-:W-:-:S04]  /*13600*/  FSEL R159, R72, -INF , P4 ;  /* 0xff800000489f7808 */ /* 0x000fc80002000000 */
[----:B------:R-:W-:Y:S01]  /*13610*/  MUFU.TANH R221, R221 ;  /* 0x000000dd00dd7308 */ /* 0x000fe20000002400 */
[----:B------:R-:W-:Y:S02]  /*13620*/  ISETP.GT.AND P2, PT, R66, 0x80, PT ;  /* 0x000000804200780c */ /* 0x000fe40003f44270 */
[----:B------:R-:W-:Y:S01]  /*13630*/  FSEL R207, R42, -INF , P3 ;  /* 0xff8000002acf7808 */ /* 0x000fe20001800000 */
[----:B------:R-:W-:-:S04]  /*13640*/  FMUL.FTZ R42, R2, R32 ;  /* 0x00000020022a7220 */ /* 0x000fc80000410000 */
[----:B------:R-:W2:Y:S01]  /*13650*/  MUFU.TANH R181, R181 ;  /* 0x000000b500b57308 */ /* 0x000ea20000002400 */
[----:B------:R-:W-:Y:S02]  /*13660*/  ISETP.GT.AND P4, PT, R66, 0x71, PT ;  /* 0x000000714200780c */ /* 0x000fe40003f84270 */
[----:B-1----:R-:W-:Y:S02]  /*13670*/  FSEL R85, R85, -INF , P1 ;  /* 0xff80000055557808 */ /* 0x002fe40000800000 */
[----:B------:R-:W-:Y:S01]  /*13680*/  FSEL R173, R14, -INF , P1 ;  /* 0xff8000000ead7808 */ /* 0x000fe20000800000 */
[----:B------:R-:W-:Y:S01]  /*13690*/  FMUL.FTZ R14, R2, R25 ;  /* 0x00000019020e7220 */ /* 0x000fe20000410000 */
[----:B------:R-:W-:Y:S01]  /*136a0*/  ISETP.GT.AND P1, PT, R66, 0x90, PT ;  /* 0x000000904200780c */ /* 0x000fe20003f24270 */
[----:B------:R-:W-:Y:S01]  /*136b0*/  MUFU.TANH R52, R52 ;  /* 0x0000003400347308 */ /* 0x000fe20000002400 */
[----:B------:R-:W-:Y:S01]  /*136c0*/  FMNMX.FTZ R108, R151, R108, !PT ;  /* 0x0000006c976c7209 */ /* 0x000fe20007810000 */
[C---:B------:R-:W-:Y:S01]  /*136d0*/  FMUL.FTZ R24, R2.reuse, R24 ;  /* 0x0000001802187220 */ /* 0x040fe20000410000 */
[----:B------:R-:W-:Y:S01]  /*136e0*/  FSEL R75, R75, -INF , P5 ;  /* 0xff8000004b4b7808 */ /* 0x000fe20002800000 */
[----:B------:R-:W-:Y:S01]  /*136f0*/  FMUL.FTZ R26, R2, R26 ;  /* 0x0000001a021a7220 */ /* 0x000fe20000410000 */
[----:B---3--:R-:W-:-:S03]  /*13700*/  FSEL R171, R58, -INF , P2 ;  /* 0xff8000003aab7808 */ /* 0x008fc60001000000 */
[----:B------:R-:W1:Y:S01]  /*13710*/  MUFU.TANH R48, R48 ;  /* 0x0000003000307308 */ /* 0x000e620000002400 */
[----:B------:R-:W-:Y:S02]  /*13720*/  FSEL R175, R56, -INF , P2 ;  /* 0xff80000038af7808 */ /* 0x000fe40001000000 */
[----:B------:R-:W-:Y:S02]  /*13730*/  ISETP.GT.AND P5, PT, R66, 0x78, PT ;  /* 0x000000784200780c */ /* 0x000fe40003fa4270 */
[----:B------:R-:W-:-:S03]  /*13740*/  FSEL R83, R83, -INF , P4 ;  /* 0xff80000053537808 */ /* 0x000fc60002000000 */
[----:B------:R-:W-:Y:S01]  /*13750*/  MUFU.TANH R138, R138 ;  /* 0x0000008a008a7308 */ /* 0x000fe20000002400 */
[----:B------:R-:W-:Y:S02]  /*13760*/  FSEL R81, R81, -INF , P4 ;  /* 0xff80000051517808 */ /* 0x000fe40002000000 */
[C---:B------:R-:W-:Y:S02]  /*13770*/  ISETP.GT.AND P2, PT, R66.reuse, 0x91, PT ;  /* 0x000000914200780c */ /* 0x040fe40003f44270 */
[----:B------:R-:W-:-:S03]  /*13780*/  ISETP.GT.AND P4, PT, R66, 0x88, PT ;  /* 0x000000884200780c */ /* 0x000fc60003f84270 */
[----:B------:R-:W3:Y:S01]  /*13790*/  MUFU.TANH R134, R134 ;  /* 0x0000008600867308 */ /* 0x000ee20000002400 */
[----:B------:R-:W-:Y:S01]  /*137a0*/  FSEL R25, R40, -INF , P1 ;  /* 0xff80000028197808 */ /* 0x000fe20000800000 */
[----:B------:R-:W-:Y:S01]  /*137b0*/  FMUL.FTZ R40, R2, R27 ;  /* 0x0000001b02287220 */ /* 0x000fe20000410000 */
[----:B------:R-:W-:Y:S02]  /*137c0*/  FMNMX.FTZ R108, R153, R108, !PT ;  /* 0x0000006c996c7209 */ /* 0x000fe40007810000 */
[----:B------:R-:W-:-:S03]  /*137d0*/  FSEL R27, R44, -INF , P3 ;  /* 0xff8000002c1b7808 */ /* 0x000fc60001800000 */
[----:B------:R-:W-:Y:S01]  /*137e0*/  MUFU.TANH R225, R225 ;  /* 0x000000e100e17308 */ /* 0x000fe20000002400 */
[----:B----4-:R-:W-:Y:S01]  /*137f0*/  FSEL R15, R15, -INF , P5 ;  /* 0xff8000000f0f7808 */ /* 0x010fe20002800000 */
[----:B------:R-:W-:Y:S01]  /*13800*/  FMUL.FTZ R44, R2, R33 ;  /* 0x00000021022c7220 */ /* 0x000fe20000410000 */
[----:B------:R-:W-:-:S05]  /*13810*/  FSEL R169, R84, -INF , P5 ;  /* 0xff80000054a97808 */ /* 0x000fca0002800000 */
[----:B------:R-:W4:Y:S01]  /*13820*/  MUFU.TANH R183, R183 ;  /* 0x000000b700b77308 */ /* 0x000f220000002400 */
[----:B------:R-:W-:Y:S02]  /*13830*/  FSEL R41, R41, -INF , P2 ;  /* 0xff80000029297808 */ /* 0x000fe40001000000 */
[----:B------:R-:W-:Y:S02]  /*13840*/  FSEL R205, R65, -INF , P2 ;  /* 0xff80000041cd7808 */ /* 0x000fe40001000000 */
[----:B------:R-:W-:-:S03]  /*13850*/  ISETP.GT.AND P5, PT, R66, 0x89, PT ;  /* 0x000000894200780c */ /* 0x000fc60003fa4270 */
[----:B------:R-:W4:Y:S01]  /*13860*/  MUFU.TANH R42, R42 ;  /* 0x0000002a002a7308 */ /* 0x000f220000002400 */
[----:B0-----:R-:W-:Y:S02]  /*13870*/  FSEL R57, R62, -INF , P4 ;  /* 0xff8000003e397808 */ /* 0x001fe40002000000 */
[----:B------:R-:W-:Y:S02]  /*13880*/  FSEL R179, R60, -INF , P4 ;  /* 0xff8000003cb37808 */ /* 0x000fe40002000000 */
[----:B------:R-:W-:-:S03]  /*13890*/  ISETP.GT.AND P2, PT, R66, 0xa8, PT ;  /* 0x000000a84200780c */ /* 0x000fc60003f44270 */
[----:B------:R-:W0:Y:S01]  /*138a0*/  MUFU.TANH R14, R14 ;  /* 0x0000000e000e7308 */ /* 0x000e220000002400 */
[----:B------:R-:W-:Y:S02]  /*138b0*/  FMNMX.FTZ R108, R155, R108, !PT ;  /* 0x0000006c9b6c7209 */ /* 0x000fe40007810000 */
[----:B------:R-:W-:-:S05]  /*138c0*/  ISETP.GT.AND P4, PT, R66, 0x99, PT ;  /* 0x000000994200780c */ /* 0x000fca0003f84270 */
[----:B------:R-:W0:Y:S01]  /*138d0*/  MUFU.TANH R24, R24 ;  /* 0x0000001800187308 */ /* 0x000e220000002400 */
[----:B--2---:R-:W-:Y:S02]  /*138e0*/  FSEL R197, R61, -INF , P5 ;  /* 0xff8000003dc57808 */ /* 0x004fe40002800000 */
[----:B------:R-:W-:-:S05]  /*138f0*/  FSEL R181, R181, -INF , P2 ;  /* 0xff800000b5b57808 */ /* 0x000fca0001000000 */
[----:B------:R-:W2:Y:S01]  /*13900*/  MUFU.TANH R26, R26 ;  /* 0x0000001a001a7308 */ /* 0x000ea20000002400 */
[----:B------:R-:W-:Y:S02]  /*13910*/  FSEL R221, R221, -INF , P2 ;  /* 0xff800000dddd7808 */ /* 0x000fe40001000000 */
[----:B------:R-:W-:Y:S02]  /*13920*/  FMNMX.FTZ R108, R157, R108, !PT ;  /* 0x0000006c9d6c7209 */ /* 0x000fe40007810000 */
[----:B------:R-:W-:Y:S02]  /*13930*/  FSEL R61, R46, -INF , P4 ;  /* 0xff8000002e3d7808 */ /* 0x000fe40002000000 */
[----:B------:R-:W-:Y:S01]  /*13940*/  FSEL R223, R12, -INF , P4 ;  /* 0xff8000000cdf7808 */ /* 0x000fe20002000000 */
[----:B------:R-:W2:Y:S01]  /*13950*/  MUFU.TANH R44, R44 ;  /* 0x0000002c002c7308 */ /* 0x000ea20000002400 */
[C---:B------:R-:W-:Y:S02]  /*13960*/  ISETP.GT.AND P2, PT, R66.reuse, 0xb9, PT ;  /* 0x000000b94200780c */ /* 0x040fe40003f44270 */
[----:B------:R-:W-:-:S02]  /*13970*/  ISETP.GT.AND P4, PT, R66, 0xb0, PT ;  /* 0x000000b04200780c */ /* 0x000fc40003f84270 */
[----:B------:R-:W-:Y:S02]  /*13980*/  ISETP.GT.AND P3, PT, R66, 0xa9, PT ;  /* 0x000000a94200780c */ /* 0x000fe40003f64270 */
[----:B------:R-:W-:Y:S01]  /*13990*/  FMNMX.FTZ R108, R159, R108, !PT ;  /* 0x0000006c9f6c7209 */ /* 0x000fe20007810000 */
[----:B------:R4:W2:Y:S01]  /*139a0*/  MUFU.TANH R193, R40 ;  /* 0x0000002800c17308 */ /* 0x0008a20000002400 */
[----:B-1----:R-:W-:Y:S02]  /*139b0*/  FSEL R189, R48, -INF , P2 ;  /* 0xff80000030bd7808 */ /* 0x002fe40001000000 */
[----:B---3--:R-:W-:Y:S02]  /*139c0*/  FSEL R185, R134, -INF , P4 ;  /* 0xff80000086b97808 */ /* 0x008fe40002000000 */
[----:B------:R-:W-:Y:S02]  /*139d0*/  FSEL R227, R138, -INF , P4 ;  /* 0xff8000008ae37808 */ /* 0x000fe40002000000 */
[----:B------:R-:W-:-:S02]  /*139e0*/  ISETP.GT.AND P4, PT, R66, 0xc1, PT ;  /* 0x000000c14200780c */ /* 0x000fc40003f84270 */
[----:B----4-:R-:W-:Y:S02]  /*139f0*/  FSEL R40, R52, -INF , P2 ;  /* 0xff80000034287808 */ /* 0x010fe40001000000 */
[C---:B------:R-:W-:Y:S02]  /*13a00*/  ISETP.GT.AND P2, PT, R66.reuse, 0xd0, PT ;  /* 0x000000d04200780c */ /* 0x040fe40003f44270 */
[----:B------:R-:W-:Y:S02]  /*13a10*/  FSEL R183, R183, -INF , P3 ;  /* 0xff800000b7b77808 */ /* 0x000fe40001800000 */
[----:B------:R-:W-:Y:S02]  /*13a20*/  FSEL R225, R225, -INF , P3 ;  /* 0xff800000e1e17808 */ /* 0x000fe40001800000 */
[----:B------:R-:W-:Y:S02]  /*13a30*/  FMNMX.FTZ R108, R161, R108, !PT ;  /* 0x0000006ca16c7209 */ /* 0x000fe40007810000 */
[----:B------:R-:W-:Y:S01]  /*13a40*/  ISETP.GT.AND P3, PT, R66, 0xc0, PT ;  /* 0x000000c04200780c */ /* 0x000fe20003f64270 */
[----:B------:R-:W-:Y:S01]  /*13a50*/  FMUL.FTZ R46, R2, R36 ;  /* 0x00000024022e7220 */ /* 0x000fe20000410000 */
[----:B------:R-:W-:-:S02]  /*13a60*/  FSEL R209, R42, -INF , P2 ;  /* 0xff8000002ad17808 */ /* 0x000fc40001000000 */
[----:B0-----:R-:W-:Y:S01]  /*13a70*/  FSEL R215, R14, -INF , P4 ;  /* 0xff8000000ed77808 */ /* 0x001fe20002000000 */
[----:B------:R-:W-:Y:S01]  /*13a80*/  FMUL.FTZ R14, R2, R37 ;  /* 0x00000025020e7220 */ /* 0x000fe20000410000 */
[----:B------:R-:W-:Y:S02]  /*13a90*/  FMNMX.FTZ R42, R21, R120, !PT ;  /* 0x00000078152a7209 */ /* 0x000fe40007810000 */
[----:B------:R-:W-:Y:S02]  /*13aa0*/  FMNMX.FTZ R108, R163, R108, !PT ;  /* 0x0000006ca36c7209 */ /* 0x000fe40007810000 */
[----:B------:R-:W-:Y:S02]  /*13ab0*/  FSEL R36, R24, -INF , P3 ;  /* 0xff80000018247808 */ /* 0x000fe40001800000 */
[----:B--2---:R-:W-:Y:S02]  /*13ac0*/  FSEL R37, R26, -INF , P3 ;  /* 0xff8000001a257808 */ /* 0x004fe40001800000 */
[----:B------:R-:W-:-:S02]  /*13ad0*/  ISETP.GT.AND P3, PT, R66, 0xd1, PT ;  /* 0x000000d14200780c */ /* 0x000fc40003f64270 */
[----:B------:R-:W-:Y:S01]  /*13ae0*/  FMNMX.FTZ R42, R123, R42, !PT ;  /* 0x0000002a7b2a7209 */ /* 0x000fe20007810000 */
[----:B------:R-:W0:Y:S01]  /*13af0*/  MUFU.TANH R46, R46 ;  /* 0x0000002e002e7308 */ /* 0x000e220000002400 */
[----:B------:R-:W-:Y:S02]  /*13b00*/  FMNMX.FTZ R108, R77, R108, !PT ;  /* 0x0000006c4d6c7209 */ /* 0x000fe40007810000 */
[----:B------:R-:W-:Y:S02]  /*13b10*/  FSEL R203, R44, -INF , P3 ;  /* 0xff8000002ccb7808 */ /* 0x000fe40001800000 */
[----:B------:R-:W-:Y:S02]  /*13b20*/  FMNMX.FTZ R44, R13, R42, !PT ;  /* 0x0000002a0d2c7209 */ /* 0x000fe40007810000 */
[----:B------:R-:W-:Y:S02]  /*13b30*/  FMNMX.FTZ R108, R167, R108, !PT ;  /* 0x0000006ca76c7209 */ /* 0x000fe40007810000 */
[----:B------:R-:W-:-:S02]  /*13b40*/  FMNMX.FTZ R44, R127, R44, !PT ;  /* 0x0000002c7f2c7209 */ /* 0x000fc40007810000 */
[----:B------:R-:W-:Y:S02]  /*13b50*/  FMNMX.FTZ R108, R81, R108, !PT ;  /* 0x0000006c516c7209 */ /* 0x000fe40007810000 */
[----:B------:R-:W-:Y:S02]  /*13b60*/  FMNMX.FTZ R44, R45, R44, !PT ;  /* 0x0000002c2d2c7209 */ /* 0x000fe40007810000 */
[----:B------:R-:W-:Y:S02]  /*13b70*/  FMNMX.FTZ R108, R169, R108, !PT ;  /* 0x0000006ca96c7209 */ /* 0x000fe40007810000 */
[----:B------:R-:W-:Y:S02]  /*13b80*/  FSEL R193, R193, -INF , P4 ;  /* 0xff800000c1c17808 */ /* 0x000fe40002000000 */
[----:B------:R-:W-:Y:S01]  /*13b90*/  ISETP.GT.AND P4, PT, R66, 0xd8, PT ;  /* 0x000000d84200780c */ /* 0x000fe20003f84270 */
[----:B------:R-:W1:Y:S01]  /*13ba0*/  MUFU.TANH R64, R64 ;  /* 0x0000004000407308 */ /* 0x000e620000002400 */
[----:B------:R-:W-:-:S02]  /*13bb0*/  FMNMX.FTZ R44, R131, R44, !PT ;  /* 0x0000002c832c7209 */ /* 0x000fc40007810000 */
[----:B------:R-:W-:Y:S02]  /*13bc0*/  FMNMX.FTZ R108, R173, R108, !PT ;  /* 0x0000006cad6c7209 */ /* 0x000fe40007810000 */
[----:B0-----:R-:W-:Y:S02]  /*13bd0*/  FSEL R201, R46, -INF , P4 ;  /* 0xff8000002ec97808 */ /* 0x001fe40002000000 */
[----:B------:R-:W-:Y:S02]  /*13be0*/  FMNMX.FTZ R46, R49, R44, !PT ;  /* 0x0000002c312e7209 */ /* 0x000fe40007810000 */
[----:B------:R-:W-:Y:S02]  /*13bf0*/  FMNMX.FTZ R108, R175, R108, !PT ;  /* 0x0000006caf6c7209 */ /* 0x000fe40007810000 */
[----:B------:R-:W-:Y:S02]  /*13c00*/  FMNMX.FTZ R46, R53, R46, !PT ;  /* 0x0000002e352e7209 */ /* 0x000fe40007810000 */
[----:B------:R-:W-:Y:S01]  /*13c10*/  FMNMX.FTZ R108, R177, R108, !PT ;  /* 0x0000006cb16c7209 */ /* 0x000fe20007810000 */
[----:B------:R-:W0:Y:S01]  /*13c20*/  MUFU.TANH R63, R63 ;  /* 0x0000003f003f7308 */ /* 0x000e220000002400 */
[----:B------:R-:W-:-:S02]  /*13c30*/  FMNMX.FTZ R46, R107, R46, !PT ;  /* 0x0000002e6b2e7209 */ /* 0x000fc40007810000 */
[----:B------:R-:W-:Y:S02]  /*13c40*/  FMNMX.FTZ R108, R179, R108, !PT ;  /* 0x0000006cb36c7209 */ /* 0x000fe40007810000 */
[----:B------:R-:W-:Y:S02]  /*13c50*/  FMNMX.FTZ R46, R67, R46, !PT ;  /* 0x0000002e432e7209 */ /* 0x000fe40007810000 */
[----:B-1----:R-:W-:Y:S02]  /*13c60*/  FSEL R199, R64, -INF , P1 ;  /* 0xff80000040c77808 */ /* 0x002fe40000800000 */
[----:B------:R-:W-:Y:S02]  /*13c70*/  FMNMX.FTZ R108, R197, R108, !PT ;  /* 0x0000006cc56c7209 */ /* 0x000fe40007810000 */
[----:B------:R-:W-:Y:S02]  /*13c80*/  FMNMX.FTZ R48, R111, R46, !PT ;  /* 0x0000002e6f307209 */ /* 0x000fe40007810000 */
[----:B------:R-:W-:-:S02]  /*13c90*/  FMNMX.FTZ R108, R199, R108, !PT ;  /* 0x0000006cc76c7209 */ /* 0x000fc40007810000 */
[----:B------:R-:W-:Y:S02]  /*13ca0*/  FMNMX.FTZ R48, R71, R48, !PT ;  /* 0x0000003047307209 */ /* 0x000fe40007810000 */
[----:B------:R-:W-:Y:S02]  /*13cb0*/  FMNMX.FTZ R108, R205, R108, !PT ;  /* 0x0000006ccd6c7209 */ /* 0x000fe40007810000 */
[----:B------:R-:W-:Y:S02]  /*13cc0*/  FMNMX.FTZ R48, R115, R48, !PT ;  /* 0x0000003073307209 */ /* 0x000fe40007810000 */
[----:B0-----:R-:W-:Y:S02]  /*13cd0*/  FSEL R63, R63, -INF , P5 ;  /* 0xff8000003f3f7808 */ /* 0x001fe40002800000 */
[----:B------:R-:W-:Y:S02]  /*13ce0*/  ISETP.GT.AND P5, PT, R66, 0xa0, PT ;  /* 0x000000a04200780c */ /* 0x000fe40003fa4270 */
[----:B------:R-:W-:-:S02]  /*13cf0*/  FMNMX.FTZ R108, R207, R108, !PT ;  /* 0x0000006ccf6c7209 */ /* 0x000fc40007810000 */
[----:B------:R-:W-:Y:S02]  /*13d00*/  FMNMX.FTZ R48, R113, R48, !PT ;  /* 0x0000003071307209 */ /* 0x000fe40007810000 */
[----:B------:R-:W-:Y:S02]  /*13d10*/  ISETP.GT.AND P1, PT, R66, 0xa1, PT ;  /* 0x000000a14200780c */ /* 0x000fe40003f24270 */
[----:B------:R-:W-:Y:S02]  /*13d20*/  FSEL R217, R50, -INF , P5 ;  /* 0xff80000032d97808 */ /* 0x000fe40002800000 */
[----:B------:R-:W-:Y:S01]  /*13d30*/  FMNMX.FTZ R108, R223, R108, !PT ;  /* 0x0000006cdf6c7209 */ /* 0x000fe20007810000 */
[----:B------:R-:W0:Y:S01]  /*13d40*/  MUFU.TANH R106, R140 ;  /* 0x0000008c006a7308 */ /* 0x000e220000002400 */
[----:B------:R-:W-:Y:S02]  /*13d50*/  FMNMX.FTZ R50, R119, R48, !PT ;  /* 0x0000003077327209 */ /* 0x000fe40007810000 */
[----:B------:R-:W-:-:S02]  /*13d60*/  FSEL R211, R68, -INF , P1 ;  /* 0xff80000044d37808 */ /* 0x000fc40000800000 */
[----:B------:R-:W-:-:S03]  /*13d70*/  FMNMX.FTZ R108, R217, R108, !PT ;  /* 0x0000006cd96c7209 */ /* 0x000fc60007810000 */
[----:B------:R-:W1:Y:S01]  /*13d80*/  MUFU.TANH R136, R136 ;  /* 0x0000008800887308 */ /* 0x000e620000002400 */
[----:B------:R-:W-:Y:S02]  /*13d90*/  FMNMX.FTZ R50, R137, R50, !PT ;  /* 0x0000003289327209 */ /* 0x000fe40007810000 */
[----:B------:R-:W-:Y:S02]  /*13da0*/  FMNMX.FTZ R108, R211, R108, !PT ;  /* 0x0000006cd36c7209 */ /* 0x000fe40007810000 */
[----:B------:R-:W-:-:S03]  /*13db0*/  FMNMX.FTZ R50, R91, R50, !PT ;  /* 0x000000325b327209 */ /* 0x000fc60007810000 */
[----:B------:R-:W2:Y:S01]  /*13dc0*/  MUFU.TANH R70, R70 ;  /* 0x0000004600467308 */ /* 0x000ea20000002400 */
[----:B------:R-:W-:Y:S01]  /*13dd0*/  FMNMX.FTZ R108, R221, R108, !PT ;  /* 0x0000006cdd6c7209 */ /* 0x000fe20007810000 */
[----:B------:R-:W-:Y:S01]  /*13de0*/  FMUL.FTZ R12, R2, R29 ;  /* 0x0000001d020c7220 */ /* 0x000fe20000410000 */
[----:B------:R-:W-:Y:S02]  /*13df0*/  FMNMX.FTZ R50, R143, R50, !PT ;  /* 0x000000328f327209 */ /* 0x000fe40007810000 */
[----:B------:R-:W-:Y:S01]  /*13e00*/  FSEL R29, R104, -INF , P5 ;  /* 0xff800000681d7808 */ /* 0x000fe20002800000 */
[----:B------:R-:W-:Y:S01]  /*13e10*/  FMUL.FTZ R28, R2, R28 ;  /* 0x0000001c021c7220 */ /* 0x000fe20000410000 */
[----:B------:R-:W-:Y:S01]  /*13e20*/  ISETP.GT.AND P5, PT, R66, 0xb1, PT ;  /* 0x000000b14200780c */ /* 0x000fe20003fa4270 */
[----:B------:R-:W3:Y:S01]  /*13e30*/  MUFU.TANH R54, R54 ;  /* 0x0000003600367308 */ /* 0x000ee20000002400 */
[----:B------:R-:W-:Y:S02]  /*13e40*/  FMNMX.FTZ R108, R225, R108, !PT ;  /* 0x0000006ce16c7209 */ /* 0x000fe40007810000 */
[----:B------:R-:W-:-:S02]  /*13e50*/  FMNMX.FTZ R52, R95, R50, !PT ;  /* 0x000000325f347209 */ /* 0x000fc40007810000 */
[----:B0-----:R-:W-:-:S03]  /*13e60*/  FSEL R65, R106, -INF , P1 ;  /* 0xff8000006a417808 */ /* 0x001fc60000800000 */
[----:B------:R-:W0:Y:S01]  /*13e70*/  MUFU.TANH R86, R86 ;  /* 0x0000005600567308 */ /* 0x000e220000002400 */
[----:B------:R-:W-:Y:S02]  /*13e80*/  ISETP.GT.AND P1, PT, R66, 0xb8, PT ;  /* 0x000000b84200780c */ /* 0x000fe40003f24270 */
[----:B-1----:R-:W-:Y:S02]  /*13e90*/  FSEL R237, R136, -INF , P5 ;  /* 0xff80000088ed7808 */ /* 0x002fe40002800000 */
[----:B------:R-:W-:Y:S02]  /*13ea0*/  FMNMX.FTZ R108, R227, R108, !PT ;  /* 0x0000006ce36c7209 */ /* 0x000fe40007810000 */
[----:B------:R-:W-:Y:S01]  /*13eb0*/  FMNMX.FTZ R52, R93, R52, !PT ;  /* 0x000000345d347209 */ /* 0x000fe20007810000 */
[----:B------:R-:W1:Y:S01]  /*13ec0*/  MUFU.TANH R28, R28 ;  /* 0x0000001c001c7308 */ /* 0x000e620000002400 */
[----:B--2---:R-:W-:Y:S02]  /*13ed0*/  FSEL R32, R70, -INF , P1 ;  /* 0xff80000046207808 */ /* 0x004fe40000800000 */
[----:B------:R-:W-:-:S02]  /*13ee0*/  FMNMX.FTZ R33, R237, R108, !PT ;  /* 0x0000006ced217209 */ /* 0x000fc40007810000 */
[----:B------:R-:W-:Y:S02]  /*13ef0*/  FMNMX.FTZ R52, R99, R52, !PT ;  /* 0x0000003463347209 */ /* 0x000fe40007810000 */
[----:B------:R-:W-:Y:S01]  /*13f00*/  FMNMX.FTZ R89, R32, R33, !PT ;  /* 0x0000002120597209 */ /* 0x000fe20007810000 */
[----:B------:R-:W2:Y:S01]  /*13f10*/  MUFU.TANH R12, R12 ;  /* 0x0000000c000c7308 */ /* 0x000ea20000002400 */
[----:B------:R-:W-:Y:S01]  /*13f20*/  FMNMX.FTZ R52, R97, R52, !PT ;  /* 0x0000003461347209 */ /* 0x000fe20007810000 */
[----:B------:R-:W-:Y:S01]  /*13f30*/  FMUL.FTZ R30, R2, R30 ;  /* 0x0000001e021e7220 */ /* 0x000fe20000410000 */
[----:B------:R-:W-:Y:S02]  /*13f40*/  FMNMX.FTZ R89, R40, R89, !PT ;  /* 0x0000005928597209 */ /* 0x000fe40007810000 */
[----:B---3--:R-:W-:Y:S02]  /*13f50*/  FSEL R33, R54, -INF , P1 ;  /* 0xff80000036217808 */ /* 0x008fe40000800000 */
[----:B------:R-:W-:-:S02]  /*13f60*/  FMNMX.FTZ R54, R103, R52, !PT ;  /* 0x0000003467367209 */ /* 0x000fc40007810000 */
[----:B0-----:R-:W-:Y:S02]  /*13f70*/  FSEL R187, R86, -INF , P5 ;  /* 0xff80000056bb7808 */ /* 0x001fe40002800000 */
[----:B------:R-:W-:Y:S02]  /*13f80*/  ISETP.GT.AND P5, PT, R66, 0xc8, PT ;  /* 0x000000c84200780c */ /* 0x000fe40003fa4270 */
[----:B------:R-:W-:Y:S01]  /*13f90*/  FMNMX.FTZ R24, R36, R89, !PT ;  /* 0x0000005924187209 */ /* 0x000fe20007810000 */
[----:B------:R-:W0:Y:S01]  /*13fa0*/  MUFU.TANH R30, R30 ;  /* 0x0000001e001e7308 */ /* 0x000e220000002400 */
[----:B------:R-:W-:Y:S02]  /*13fb0*/  FMNMX.FTZ R54, R101, R54, !PT ;  /* 0x0000003665367209 */ /* 0x000fe40007810000 */
[----:B------:R-:W-:Y:S02]  /*13fc0*/  ISETP.GT.AND P1, PT, R66, 0xc9, PT ;  /* 0x000000c94200780c */ /* 0x000fe40003f24270 */
[----:B-1----:R-:W-:-:S02]  /*13fd0*/  FSEL R219, R28, -INF , P5 ;  /* 0xff8000001cdb7808 */ /* 0x002fc40002800000 */
[----:B------:R-:W-:Y:S01]  /*13fe0*/  FMNMX.FTZ R24, R215, R24, !PT ;  /* 0x00000018d7187209 */ /* 0x000fe20007810000 */
[----:B------:R-:W1:Y:S01]  /*13ff0*/  MUFU.TANH R14, R14 ;  /* 0x0000000e000e7308 */ /* 0x000e620000002400 */
[----:B------:R-:W-:Y:S02]  /*14000*/  FMNMX.FTZ R54, R75, R54, !PT ;  /* 0x000000364b367209 */ /* 0x000fe40007810000 */
[----:B--2---:R-:W-:Y:S02]  /*14010*/  FSEL R213, R12, -INF , P1 ;  /* 0xff8000000cd57808 */ /* 0x004fe40000800000 */
        /* <DEDUP_REMOVED lines=10> */
[----:B-1----:R-:W-:Y:S02]  /*140c0*/  FSEL R195, R14, -INF , P5 ;  /* 0xff8000000ec37808 */ /* 0x002fe40002800000 */
[----:B------:R-:W-:Y:S02]  /*140d0*/  FMNMX.FTZ R24, R201, R24, !PT ;  /* 0x00000018c9187209 */ /* 0x000fe40007810000 */
[----:B------:R-:W-:Y:S02]  /*140e0*/  FMNMX.FTZ R56, R15, R56, !PT ;  /* 0x000000380f387209 */ /* 0x000fe40007810000 */
[----:B------:R-:W-:Y:S02]  /*140f0*/  FMNMX.FTZ R24, R195, R24, !PT ;  /* 0x00000018c3187209 */ /* 0x000fe40007810000 */
[----:B------:R-:W-:-:S03]  /*14100*/  FMNMX.FTZ R58, R85, R56, !PT ;  /* 0x00000038553a7209 */ /* 0x000fc60007810000 */
[----:B------:R-:W0:Y:S01]  /*14110*/  SHFL.BFLY PT, R89, R24, 0x2, 0x1f ;  /* 0x0c401f0018597f89 */ /* 0x000e2200000e0000 */
[----:B------:R-:W-:-:S04]  /*14120*/  FMNMX.FTZ R58, R171, R58, !PT ;  /* 0x0000003aab3a7209 */ /* 0x000fc80007810000 */
[----:B------:R-:W-:-:S04]  /*14130*/  FMNMX.FTZ R58, R59, R58, !PT ;  /* 0x0000003a3b3a7209 */ /* 0x000fc80007810000 */
[----:B------:R-:W-:-:S04]  /*14140*/  FMNMX.FTZ R58, R57, R58, !PT ;  /* 0x0000003a393a7209 */ /* 0x000fc80007810000 */
[----:B------:R-:W-:-:S04]  /*14150*/  FMNMX.FTZ R60, R63, R58, !PT ;  /* 0x0000003a3f3c7209 */ /* 0x000fc80007810000 */
[----:B------:R-:W-:-:S04]  /*14160*/  FMNMX.FTZ R60, R25, R60, !PT ;  /* 0x0000003c193c7209 */ /* 0x000fc80007810000 */
[----:B------:R-:W-:Y:S02]  /*14170*/  FMNMX.FTZ R60, R41, R60, !PT ;  /* 0x0000003c293c7209 */ /* 0x000fe40007810000 */
[----:B0-----:R-:W-:Y:S02]  /*14180*/  FMNMX.FTZ R14, R24, R89, !PT ;  /* 0x00000059180e7209 */ /* 0x001fe40007810000 */
[----:B------:R-:W-:-:S03]  /*14190*/  FMNMX.FTZ R60, R27, R60, !PT ;  /* 0x0000003c1b3c7209 */ /* 0x000fc60007810000 */
[----:B------:R-:W0:Y:S01]  /*141a0*/  SHFL.BFLY PT, R89, R14, 0x1, 0x1f ;  /* 0x0c201f000e597f89 */ /* 0x000e2200000e0000 */
[----:B------:R-:W-:-:S04]  /*141b0*/  FMNMX.FTZ R62, R61, R60, !PT ;  /* 0x0000003c3d3e7209 */ /* 0x000fc80007810000 */
[----:B------:R-:W-:-:S04]  /*141c0*/  FMNMX.FTZ R62, R29, R62, !PT ;  /* 0x0000003e1d3e7209 */ /* 0x000fc80007810000 */
[----:B------:R-:W-:-:S04]  /*141d0*/  FMNMX.FTZ R62, R65, R62, !PT ;  /* 0x0000003e413e7209 */ /* 0x000fc80007810000 */
[----:B------:R-:W-:-:S04]  /*141e0*/  FMNMX.FTZ R62, R181, R62, !PT ;  /* 0x0000003eb53e7209 */ /* 0x000fc80007810000 */
[----:B------:R-:W-:Y:S01]  /*141f0*/  FMNMX.FTZ R64, R183, R62, !PT ;  /* 0x0000003eb7407209 */ /* 0x000fe20007810000 */
[----:B------:R-:W-:-:S03]  /*14200*/  FMUL.FTZ R68, R2, R31 ;  /* 0x0000001f02447220 */ /* 0x000fc60000410000 */
[----:B------:R-:W-:Y:S01]  /*14210*/  FMNMX.FTZ R64, R185, R64, !PT ;  /* 0x00000040b9407209 */ /* 0x000fe20007810000 */
[----:B------:R-:W-:Y:S02]  /*14220*/  IMAD.U32 R88, RZ, RZ, UR4 ;  /* 0x00000004ff587e24 */ /* 0x000fe4000f8e00ff */
[----:B------:R-:W-:Y:S01]  /*14230*/  FMUL.FTZ R66, R2, R34 ;  /* 0x0000002202427220 */ /* 0x000fe20000410000 */
[----:B0-----:R-:W-:Y:S02]  /*14240*/  FMNMX.FTZ R89, R14, R89, !PT ;  /* 0x000000590e597209 */ /* 0x001fe40007810000 */
[----:B------:R-:W-:Y:S01]  /*14250*/  FMNMX.FTZ R64, R187, R64, !PT ;  /* 0x00000040bb407209 */ /* 0x000fe20007810000 */
[----:B------:R-:W-:Y:S01]  /*14260*/  MUFU.TANH R68, R68 ;  /* 0x0000004400447308 */ /* 0x000fe20000002400 */
[----:B------:R-:W-:Y:S01]  /*14270*/  FMUL.FTZ R70, R2, R35 ;  /* 0x0000002302467220 */ /* 0x000fe20000410000 */
[----:B------:R-:W-:-:S01]  /*14280*/  FFMA.FTZ R12, R89, R88, -8 ;  /* 0xc1000000590c7423 */ /* 0x000fc20000010058 */
[----:B------:R-:W-:-:S02]  /*14290*/  FMNMX.FTZ R64, R33, R64, !PT ;  /* 0x0000004021407209 */ /* 0x000fc40007810000 */
[----:B------:R-:W-:Y:S01]  /*142a0*/  FSETP.NEU.FTZ.AND P6, PT, R89, -INF , PT ;  /* 0xff8000005900780b */ /* 0x000fe20003fdd000 */
[----:B------:R-:W-:Y:S01]  /*142b0*/  FMUL.FTZ R72, R2, R38 ;  /* 0x0000002602487220 */ /* 0x000fe20000410000 */
[----:B------:R-:W-:Y:S01]  /*142c0*/  FMNMX.FTZ R76, R189, R64, !PT ;  /* 0x00000040bd4c7209 */ /* 0x000fe20007810000 */
[----:B------:R-:W0:Y:S01]  /*142d0*/  MUFU.TANH R66, R66 ;  /* 0x0000004200427308 */ /* 0x000e220000002400 */
[----:B------:R-:W-:Y:S01]  /*142e0*/  FSEL R12, R12, RZ, P6 ;  /* 0x000000ff0c0c7208 */ /* 0x000fe20003000000 */
[----:B------:R-:W-:Y:S01]  /*142f0*/  FMUL.FTZ R74, R2, R39 ;  /* 0x00000027024a7220 */ /* 0x000fe20000410000 */
[----:B------:R-:W-:-:S05]  /*14300*/  FMNMX.FTZ R76, R37, R76, !PT ;  /* 0x0000004c254c7209 */ /* 0x000fca0007810000 */
[----:B------:R-:W1:Y:S01]  /*14310*/  MUFU.TANH R70, R70 ;  /* 0x0000004600467308 */ /* 0x000e620000002400 */
[----:B------:R-:W-:-:S01]  /*14320*/  FFMA.FTZ R141, R141, R88, -R12 ;  /* 0x000000588d8d7223 */ /* 0x000fc2000001080c */
[----:B------:R-:W-:-:S06]  /*14330*/  FMNMX.FTZ R76, R193, R76, !PT ;  /* 0x0000004cc14c7209 */ /* 0x000fcc0007810000 */
[----:B------:R-:W2:Y:S01]  /*14340*/  MUFU.TANH R72, R72 ;  /* 0x0000004800487308 */ /* 0x000ea20000002400 */
[----:B------:R-:W-:Y:S01]  /*14350*/  FMNMX.FTZ R76, R191, R76, !PT ;  /* 0x0000004cbf4c7209 */ /* 0x000fe20007810000 */
[-CC-:B------:R-:W-:Y:S01]  /*14360*/  FFMA.FTZ R30, R69, R88.reuse, -R12.reuse ;  /* 0x00000058451e7223 */ /* 0x180fe2000001080c */
[----:B------:R-:W-:-:S05]  /*14370*/  FFMA.FTZ R69, R145, R88, -R12 ;  /* 0x0000005891457223 */ /* 0x000fca000001080c */
[----:B------:R-:W3:Y:S01]  /*14380*/  MUFU.TANH R74, R74 ;  /* 0x0000004a004a7308 */ /* 0x000ee20000002400 */
[----:B0-----:R-:W-:-:S07]  /*14390*/  FSEL R145, R66, -INF , P2 ;  /* 0xff80000042917808 */ /* 0x001fce0001000000 */
[----:B------:R0:W-:Y:S01]  /*143a0*/  MUFU.EX2 R42, R141 ;  /* 0x0000008d002a7308 */ /* 0x0001e20000000800 */
[----:B------:R-:W-:-:S01]  /*143b0*/  FFMA.FTZ R34, R87, R88, -R12 ;  /* 0x0000005857227223 */ /* 0x000fc2000001080c */
[-CC-:B------:R-:W-:Y:S01]  /*143c0*/  FFMA.FTZ R87, R149, R88.reuse, -R12.reuse ;  /* 0x0000005895577223 */ /* 0x180fe2000001080c */
[----:B0-----:R-:W-:Y:S01]  /*143d0*/  FSEL R141, R68, -INF , P1 ;  /* 0xff800000448d7808 */ /* 0x001fe20000800000 */
[----:B------:R-:W-:-:S03]  /*143e0*/  FFMA.FTZ R151, R151, R88, -R12 ;  /* 0x0000005897977223 */ /* 0x000fc6000001080c */
[----:B------:R-:W-:Y:S02]  /*143f0*/  FMNMX.FTZ R76, R141, R76, !PT ;  /* 0x0000004c8d4c7209 */ /* 0x000fe40007810000 */
[----:B-1----:R-:W-:Y:S02]  /*14400*/  FSEL R149, R70, -INF , P3 ;  /* 0xff80000046957808 */ /* 0x002fe40001800000 */
[----:B------:R-:W-:Y:S01]  /*14410*/  FMNMX.FTZ R76, R145, R76, !PT ;  /* 0x0000004c914c7209 */ /* 0x000fe20007810000 */
[----:B------:R2:W-:Y:S01]  /*14420*/  MUFU.EX2 R46, R151 ;  /* 0x00000097002e7308 */ /* 0x0005e20000000800 */
[----:B------:R-:W-:-:S02]  /*14430*/  FFMA.FTZ R31, R43, R88, -R12 ;  /* 0x000000582b1f7223 */ /* 0x000fc4000001080c */
[----:B------:R-:W-:Y:S01]  /*14440*/  FMNMX.FTZ R76, R149, R76, !PT ;  /* 0x0000004c954c7209 */ /* 0x000fe20007810000 */
[----:B------:R-:W-:-:S01]  /*14450*/  FFMA.FTZ R43, R105, R88, -R12 ;  /* 0x00000058692b7223 */ /* 0x000fc2000001080c */
[----:B------:R-:W-:Y:S01]  /*14460*/  FFMA.FTZ R105, R153, R88, -R12 ;  /* 0x0000005899697223 */ /* 0x000fe2000001080c */
[----:B--2---:R-:W-:-:S02]  /*14470*/  FSEL R151, R72, -INF , P4 ;  /* 0xff80000048977808 */ /* 0x004fc40002000000 */
[----:B---3--:R-:W-:Y:S02]  /*14480*/  FSEL R153, R74, -INF , P5 ;  /* 0xff8000004a997808 */ /* 0x008fe40002800000 */
[----:B------:R-:W-:Y:S01]  /*14490*/  FMNMX.FTZ R76, R151, R76, !PT ;  /* 0x0000004c974c7209 */ /* 0x000fe20007810000 */
[----:B------:R-:W-:-:S03]  /*144a0*/  FFMA.FTZ R28, R55, R88, -R12 ;  /* 0x00000058371c7223 */ /* 0x000fc6000001080c */
[----:B------:R-:W-:Y:S01]  /*144b0*/  FMNMX.FTZ R76, R153, R76, !PT ;  /* 0x0000004c994c7209 */ /* 0x000fe20007810000 */
[----:B------:R-:W-:-:S01]  /*144c0*/  FFMA.FTZ R55, R117, R88, -R12 ;  /* 0x0000005875377223 */ /* 0x000fc2000001080c */
[----:B------:R-:W-:-:S03]  /*144d0*/  FFMA.FTZ R117, R161, R88, -R12 ;  /* 0x00000058a1757223 */ /* 0x000fc6000001080c */
[----:B------:R-:W0:Y:S01]  /*144e0*/  SHFL.BFLY PT, R161, R76, 0x2, 0x1f ;  /* 0x0c401f004ca17f89 */ /* 0x000e2200000e0000 */
[----:B------:R-:W-:-:S04]  /*144f0*/  FFMA.FTZ R167, R167, R88, -R12 ;  /* 0x00000058a7a77223 */ /* 0x000fc8000001080c */
[----:B------:R1:W-:Y:S01]  /*14500*/  MUFU.EX2 R54, R167 ;  /* 0x000000a700367308 */ /* 0x0003e20000000800 */
[----:B0-----:R-:W-:-:S05]  /*14510*/  FMNMX.FTZ R74, R76, R161, !PT ;  /* 0x000000a14c4a7209 */ /* 0x001fca0007810000 */
[----:B-1----:R-:W0:Y:S01]  /*14520*/  SHFL.BFLY PT, R167, R74, 0x1, 0x1f ;  /* 0x0c201f004aa77f89 */ /* 0x002e2200000e0000 */
[----:B------:R-:W-:-:S01]  /*14530*/  FFMA.FTZ R159, R159, R88, -R12 ;  /* 0x000000589f9f7223 */ /* 0x000fc2000001080c */
[-CC-:B------:R-:W-:Y:S01]  /*14540*/  FFMA.FTZ R147, R147, R88.reuse, -R12.reuse ;  /* 0x0000005893937223 */ /* 0x180fe2000001080c */
[----:B------:R-:W-:-:S01]  /*14550*/  FFMA.FTZ R155, R155, R88, -R12 ;  /* 0x000000589b9b7223 */ /* 0x000fc2000001080c */
[-CC-:B------:R-:W-:Y:S01]  /*14560*/  FFMA.FTZ R163, R163, R88.reuse, -R12.reuse ;  /* 0x00000058a3a37223 */ /* 0x180fe2000001080c */
[----:B------:R-:W-:-:S01]  /*14570*/  FFMA.FTZ R169, R169, R88, -R12 ;  /* 0x00000058a9a97223 */ /* 0x000fc2000001080c */
[----:B------:R-:W1:Y:S01]  /*14580*/  S2R R142, SR_TID.X ;  /* 0x00000000008e7919 */ /* 0x000e620000002100 */
[----:B------:R-:W-:-:S01]  /*14590*/  FFMA.FTZ R35, R47, R88, -R12 ;  /* 0x000000582f237223 */ /* 0x000fc2000001080c */
[-CC-:B------:R-:W-:Y:S01]  /*145a0*/  FFMA.FTZ R14, R20, R88.reuse, -R12.reuse ;  /* 0x00000058140e7223 */ /* 0x180fe2000001080c */
[----:B------:R-:W-:-:S01]  /*145b0*/  FFMA.FTZ R39, R51, R88, -R12 ;  /* 0x0000005833277223 */ /* 0x000fc2000001080c */
[----:B------:R-:W-:Y:S01]  /*145c0*/  FFMA.FTZ R47, R109, R88, -R12 ;  /* 0x000000586d2f7223 */ /* 0x000fe2000001080c */
[----:B------:R2:W-:Y:S01]  /*145d0*/  MUFU.EX2 R50, R159 ;  /* 0x0000009f00327308 */ /* 0x0005e20000000800 */
[----:B0-----:R-:W-:-:S04]  /*145e0*/  FMNMX.FTZ R90, R74, R167, !PT ;  /* 0x000000a74a5a7209 */ /* 0x001fc80007810000 */
[C---:B------:R-:W-:Y:S01]  /*145f0*/  FSETP.NEU.FTZ.AND P1, PT, R90.reuse, -INF , PT ;  /* 0xff8000005a00780b */ /* 0x040fe20003f3d000 */
[----:B------:R-:W-:-:S01]  /*14600*/  FFMA.FTZ R84, R90, R88, -8 ;  /* 0xc10000005a547423 */ /* 0x000fc20000010058 */
[-CC-:B------:R-:W-:Y:S01]  /*14610*/  FFMA.FTZ R20, R121, R88.reuse, -R12.reuse ;  /* 0x0000005879147223 */ /* 0x180fe2000001080c */
[----:B------:R-:W-:-:S03]  /*14620*/  FFMA.FTZ R24, R125, R88, -R12 ;  /* 0x000000587d187223 */ /* 0x000fc6000001080c */
[----:B------:R-:W-:Y:S01]  /*14630*/  FSEL R84, R84, RZ, P1 ;  /* 0x000000ff54547208 */ /* 0x000fe20000800000 */
[----:B------:R-:W-:-:S01]  /*14640*/  FFMA.FTZ R26, R129, R88, -R12 ;  /* 0x00000058811a7223 */ /* 0x000fc2000001080c */
[-CC-:B------:R-:W-:Y:S01]  /*14650*/  FFMA.FTZ R51, R133, R88.reuse, -R12.reuse ;  /* 0x0000005885337223 */ /* 0x180fe2000001080c */
[----:B------:R-:W-:-:S01]  /*14660*/  FFMA.FTZ R38, R135, R88, -R12 ;  /* 0x0000005887267223 */ /* 0x000fc2000001080c */
[----:B------:R0:W-:Y:S01]  /*14670*/  MUFU.EX2 R44, R147 ;  /* 0x00000093002c7308 */ /* 0x0001e20000000800 */
[----:B------:R-:W-:-:S01]  /*14680*/  FFMA.FTZ R109, R157, R88, -R12 ;  /* 0x000000589d6d7223 */ /* 0x000fc2000001080c */
[-CC-:B--2---:R-:W-:Y:S01]  /*14690*/  FFMA.FTZ R159, R40, R88.reuse, -R12.reuse ;  /* 0x00000058289f7223 */ /* 0x184fe2000001080c */
[----:B------:R-:W-:-:S01]  /*146a0*/  FFMA.FTZ R3, R3, R88, -R12 ;  /* 0x0000005803037223 */ /* 0x000fc2000001080c */
[-CC-:B------:R-:W-:Y:S01]  /*146b0*/  FFMA.FTZ R77, R77, R88.reuse, -R12.reuse ;  /* 0x000000584d4d7223 */ /* 0x180fe2000001080c */
[----:B------:R-:W-:-:S01]  /*146c0*/  FFMA.FTZ R81, R81, R88, -R12 ;  /* 0x0000005851517223 */ /* 0x000fc2000001080c */
[-CC-:B------:R-:W-:Y:S01]  /*146d0*/  FFMA.FTZ R121, R173, R88.reuse, -R12.reuse ;  /* 0x00000058ad797223 */ /* 0x180fe2000001080c */
[----:B------:R-:W-:-:S01]  /*146e0*/  FFMA.FTZ R175, R175, R88, -R12 ;  /* 0x00000058afaf7223 */ /* 0x000fc2000001080c */
[----:B------:R2:W-:Y:S01]  /*146f0*/  MUFU.EX2 R48, R155 ;  /* 0x0000009b00307308 */ /* 0x0005e20000000800 */
[----:B------:R-:W-:-:S01]  /*14700*/  FFMA.FTZ R125, R177, R88, -R12 ;  /* 0x00000058b17d7223 */ /* 0x000fc2000001080c */
[-CC-:B------:R-:W-:Y:S01]  /*14710*/  FFMA.FTZ R179, R179, R88.reuse, -R12.reuse ;  /* 0x00000058b3b37223 */ /* 0x180fe2000001080c */
[----:B------:R-:W-:-:S01]  /*14720*/  FFMA.FTZ R129, R197, R88, -R12 ;  /* 0x00000058c5817223 */ /* 0x000fc2000001080c */
[-CC-:B------:R-:W-:Y:S01]  /*14730*/  FFMA.FTZ R199, R199, R88.reuse, -R12.reuse ;  /* 0x00000058c7c77223 */ /* 0x180fe2000001080c */
[----:B------:R-:W-:-:S01]  /*14740*/  FFMA.FTZ R133, R205, R88, -R12 ;  /* 0x00000058cd857223 */ /* 0x000fc2000001080c */
[-CC-:B------:R-:W-:Y:S01]  /*14750*/  FFMA.FTZ R207, R207, R88.reuse, -R12.reuse ;  /* 0x00000058cfcf7223 */ /* 0x180fe2000001080c */
[----:B------:R-:W-:-:S01]  /*14760*/  FFMA.FTZ R135, R223, R88, -R12 ;  /* 0x00000058df877223 */ /* 0x000fc2000001080c */
[----:B------:R3:W-:Y:S01]  /*14770*/  MUFU.EX2 R52, R163 ;  /* 0x000000a300347308 */ /* 0x0007e20000000800 */
[----:B------:R-:W-:-:S01]  /*14780*/  FFMA.FTZ R66, R217, R88, -R12 ;  /* 0x00000058d9427223 */ /* 0x000fc2000001080c */
[-CC-:B0-----:R-:W-:Y:S01]  /*14790*/  FFMA.FTZ R147, R211, R88.reuse, -R12.reuse ;  /* 0x00000058d3937223 */ /* 0x181fe2000001080c */
[----:B------:R-:W-:-:S01]  /*147a0*/  FFMA.FTZ R68, R221, R88, -R12 ;  /* 0x00000058dd447223 */ /* 0x000fc2000001080c */
[-CC-:B--2---:R-:W-:Y:S01]  /*147b0*/  FFMA.FTZ R155, R225, R88.reuse, -R12.reuse ;  /* 0x00000058e19b7223 */ /* 0x184fe2000001080c */
[----:B------:R-:W-:-:S01]  /*147c0*/  FFMA.FTZ R70, R227, R88, -R12 ;  /* 0x00000058e3467223 */ /* 0x000fc2000001080c */
[-CC-:B------:R-:W-:Y:S01]  /*147d0*/  FFMA.FTZ R157, R237, R88.reuse, -R12.reuse ;  /* 0x00000058ed9d7223 */ /* 0x180fe2000001080c */
[----:B------:R-:W-:-:S01]  /*147e0*/  FFMA.FTZ R32, R32, R88, -R12 ;  /* 0x0000005820207223 */ /* 0x000fc2000001080c */
[----:B------:R0:W-:Y:S01]  /*147f0*/  MUFU.EX2 R56, R169 ;  /* 0x000000a900387308 */ /* 0x0001e20000000800 */
[----:B------:R-:W-:-:S01]  /*14800*/  FFMA.FTZ R36, R36, R88, -R12 ;  /* 0x0000005824247223 */ /* 0x000fc2000001080c */
[-CC-:B------:R-:W-:Y:S01]  /*14810*/  FFMA.FTZ R161, R215, R88.reuse, -R12.reuse ;  /* 0x00000058d7a17223 */ /* 0x180fe2000001080c */
[----:B------:R-:W-:-:S01]  /*14820*/  FFMA.FTZ R40, R219, R88, -R12 ;  /* 0x00000058db287223 */ /* 0x000fc2000001080c */
[-CC-:B---3--:R-:W-:Y:S01]  /*14830*/  FFMA.FTZ R163, R213, R88.reuse, -R12.reuse ;  /* 0x00000058d5a37223 */ /* 0x188fe2000001080c */
[----:B------:R-:W-:-:S01]  /*14840*/  FFMA.FTZ R72, R209, R88, -R12 ;  /* 0x00000058d1487223 */ /* 0x000fc2000001080c */
[-CC-:B------:R-:W-:Y:S01]  /*14850*/  FFMA.FTZ R203, R203, R88.reuse, -R12.reuse ;  /* 0x00000058cbcb7223 */ /* 0x180fe2000001080c */
[----:B------:R-:W-:-:S01]  /*14860*/  FFMA.FTZ R74, R201, R88, -R12 ;  /* 0x00000058c94a7223 */ /* 0x000fc2000001080c */
[-C--:B0-----:R-:W-:Y:S01]  /*14870*/  FFMA.FTZ R169, R195, R88.reuse, -R12 ;  /* 0x00000058c3a97223 */ /* 0x081fe2000001080c */
[----:B------:R-:W-:-:S01]  /*14880*/  FFMA.FTZ R12, R21, R88, -R84 ;  /* 0x00000058150c7223 */ /* 0x000fc20000010854 */
[-CC-:B------:R-:W-:Y:S01]  /*14890*/  FFMA.FTZ R21, R120, R88.reuse, -R84.reuse ;  /* 0x0000005878157223 */ /* 0x180fe20000010854 */
[----:B------:R-:W-:Y:S01]  /*148a0*/  MUFU.EX2 R3, R3 ;  /* 0x0000000300037308 */ /* 0x000fe20000000800 */
[----:B------:R-:W-:-:S01]  /*148b0*/  FFMA.FTZ R86, R123, R88, -R84 ;  /* 0x000000587b567223 */ /* 0x000fc20000010854 */
[----:B------:R-:W-:-:S06]  /*148c0*/  FFMA.FTZ R123, R13, R88, -R84 ;  /* 0x000000580d7b7223 */ /* 0x000fcc0000010854 */
[----:B------:R-:W0:Y:S01]  /*148d0*/  MUFU.EX2 R14, R14 ;  /* 0x0000000e000e7308 */ /* 0x000e220000000800 */
[----:B------:R-:W-:-:S07]  /*148e0*/  FFMA.FTZ R13, R127, R88, -R84 ;  /* 0x000000587f0d7223 */ /* 0x000fce0000010854 */
[----:B------:R-:W-:Y:S08]  /*148f0*/  MUFU.EX2 R12, R12 ;  /* 0x0000000c000c7308 */ /* 0x000ff00000000800 */
[----:B------:R-:W2:Y:S08]  /*14900*/  MUFU.EX2 R21, R21 ;  /* 0x0000001500157308 */ /* 0x000eb00000000800 */
[----:B------:R-:W3:Y:S01]  /*14910*/  MUFU.EX2 R20, R20 ;  /* 0x0000001400147308 */ /* 0x000ee20000000800 */
[----:B------:R-:W-:-:S07]  /*14920*/  FFMA.FTZ R76, R45, R88, -R84 ;  /* 0x000000582d4c7223 */ /* 0x000fce0000010854 */
[----:B------:R-:W4:Y:S01]  /*14930*/  MUFU.EX2 R86, R86 ;  /* 0x0000005600567308 */ /* 0x000f220000000800 */
[----:B------:R-:W-:-:S07]  /*14940*/  FFMA.FTZ R108, R79, R88, -R84 ;  /* 0x000000584f6c7223 */ /* 0x000fce0000010854 */
[----:B------:R-:W4:Y:S01]  /*14950*/  MUFU.EX2 R31, R31 ;  /* 0x0000001f001f7308 */ /* 0x000f220000000800 */
[----:B------:R-:W-:-:S01]  /*14960*/  FFMA.FTZ R92, R131, R88, -R84 ;  /* 0x00000058835c7223 */ /* 0x000fc20000010854 */
[----:B------:R-:W-:-:S06]  /*14970*/  FFMA.FTZ R79, R15, R88, -R84 ;  /* 0x000000580f4f7223 */ /* 0x000fcc0000010854 */
[----:B------:R-:W4:Y:S01]  /*14980*/  MUFU.EX2 R123, R123 ;  /* 0x0000007b007b7308 */ /* 0x000f220000000800 */
[----:B0-----:R-:W-:-:S01]  /*14990*/  FADD.FTZ R15, R3, R14 ;  /* 0x0000000e030f7221 */ /* 0x001fc20000010000 */
[----:B------:R-:W-:-:S06]  /*149a0*/  FFMA.FTZ R104, R83, R88, -R84 ;  /* 0x0000005853687223 */ /* 0x000fcc0000010854 */
[----:B------:R-:W0:Y:S01]  /*149b0*/  MUFU.EX2 R24, R24 ;  /* 0x0000001800187308 */ /* 0x000e220000000800 */
[----:B--2---:R-:W-:-:S01]  /*149c0*/  FADD.FTZ R83, R12, R21 ;  /* 0x000000150c537221 */ /* 0x004fc20000010000 */
[----:B------:R-:W-:-:S06]  /*149d0*/  FFMA.FTZ R127, R49, R88, -R84 ;  /* 0x00000058317f7223 */ /* 0x000fcc0000010854 */
[----:B------:R-:W2:Y:S01]  /*149e0*/  MUFU.EX2 R13, R13 ;  /* 0x0000000d000d7308 */ /* 0x000ea20000000800 */
[----:B-1----:R-:W-:Y:S01]  /*149f0*/  LOP3.LUT R142, R142, 0x7f, RZ, 0xc0, !PT ;  /* 0x0000007f8e8e7812 */ /* 0x002fe200078ec0ff */
[----:B---3--:R-:W-:-:S06]  /*14a00*/  FADD.FTZ R112, R20, R15 ;  /* 0x0000000f14707221 */ /* 0x008fcc0000010000 */
[----:B------:R-:W1:Y:S01]  /*14a10*/  MUFU.EX2 R35, R35 ;  /* 0x0000002300237308 */ /* 0x000e620000000800 */
[----:B----4-:R-:W-:-:S01]  /*14a20*/  FADD.FTZ R114, R86, R83 ;  /* 0x0000005356727221 */ /* 0x010fc20000010000 */
[----:B------:R-:W-:-:S06]  /*14a30*/  FFMA.FTZ R45, R53, R88, -R84 ;  /* 0x00000058352d7223 */ /* 0x000fcc0000010854 */
[----:B------:R-:W3:Y:S01]  /*14a40*/  MUFU.EX2 R76, R76 ;  /* 0x0000004c004c7308 */ /* 0x000ee20000000800 */
[----:B------:R-:W-:Y:S01]  /*14a50*/  ISETP.NE.AND P2, PT, R142, RZ, PT ;  /* 0x000000ff8e00720c */ /* 0x000fe20003f45270 */
[----:B------:R-:W-:-:S06]  /*14a60*/  FADD.FTZ R83, R31, R112 ;  /* 0x000000701f537221 */ /* 0x000fcc0000010000 */
[----:B------:R-:W4:Y:S01]  /*14a70*/  MUFU.EX2 R26, R26 ;  /* 0x0000001a001a7308 */ /* 0x000f220000000800 */
[----:B------:R-:W-:-:S01]  /*14a80*/  FADD.FTZ R114, R123, R114 ;  /* 0x000000727b727221 */ /* 0x000fc20000010000 */
[----:B------:R-:W-:-:S06]  /*14a90*/  FFMA.FTZ R78, R107, R88, -R84 ;  /* 0x000000586b4e7223 */ /* 0x000fcc0000010854 */
[----:B------:R-:W4:Y:S01]  /*14aa0*/  MUFU.EX2 R92, R92 ;  /* 0x0000005c005c7308 */ /* 0x000f220000000800 */
[----:B0-----:R-:W-:-:S07]  /*14ab0*/  FADD.FTZ R112, R24, R83 ;  /* 0x0000005318707221 */ /* 0x001fce0000010000 */
[----:B------:R-:W0:Y:S01]  /*14ac0*/  MUFU.EX2 R39, R39 ;  /* 0x0000002700277308 */ /* 0x000e220000000800 */
[----:B--2---:R-:W-:-:S01]  /*14ad0*/  FADD.FTZ R83, R13, R114 ;  /* 0x000000720d537221 */ /* 0x004fc20000010000 */
[----:B------:R-:W-:-:S06]  /*14ae0*/  FFMA.FTZ R94, R67, R88, -R84 ;  /* 0x00000058435e7223 */ /* 0x000fcc0000010854 */
[----:B------:R-:W2:Y:S01]  /*14af0*/  MUFU.EX2 R127, R127 ;  /* 0x0000007f007f7308 */ /* 0x000ea20000000800 */
[----:B------:R-:W-:-:S01]  /*14b00*/  FFMA.FTZ R110, R85, R88, -R84 ;  /* 0x00000058556e7223 */ /* 0x000fc20000010854 */
[----:B-1----:R-:W-:-:S06]  /*14b10*/  FADD.FTZ R85, R35, R112 ;  /* 0x0000007023557221 */ /* 0x002fcc0000010000 */
[----:B------:R-:W1:Y:S01]  /*14b20*/  MUFU.EX2 R28, R28 ;  /* 0x0000001c001c7308 */ /* 0x000e620000000800 */
[----:B---3--:R-:W-:-:S01]  /*14b30*/  FADD.FTZ R83, R76, R83 ;  /* 0x000000534c537221 */ /* 0x008fc20000010000 */
[----:B------:R-:W-:-:S06]  /*14b40*/  FFMA.FTZ R107, R111, R88, -R84 ;  /* 0x000000586f6b7223 */ /* 0x000fcc0000010854 */
[----:B------:R-:W3:Y:S01]  /*14b50*/  MUFU.EX2 R45, R45 ;  /* 0x0000002d002d7308 */ /* 0x000ee20000000800 */
[----:B----4-:R-:W-:-:S01]  /*14b60*/  FADD.FTZ R112, R26, R85 ;  /* 0x000000551a707221 */ /* 0x010fc20000010000 */
[----:B------:R-:W-:-:S06]  /*14b70*/  @!P2 IADD3 R15, R0, 0x2e840, RZ ;  /* 0x0002e840000fa810 */ /* 0x000fcc0007ffe0ff */
[----:B------:R-:W-:Y:S01]  /*14b80*/  MUFU.EX2 R43, R43 ;  /* 0x0000002b002b7308 */ /* 0x000fe20000000800 */
[----:B------:R-:W-:-:S01]  /*14b90*/  FADD.FTZ R116, R92, R83 ;  /* 0x000000535c747221 */ /* 0x000fc20000010000 */
[----:B------:R-:W-:-:S06]  /*14ba0*/  FFMA.FTZ R49, R71, R88, -R84 ;  /* 0x0000005847317223 */ /* 0x000fcc0000010854 */
[----:B------:R-:W4:Y:S01]  /*14bb0*/  MUFU.EX2 R78, R78 ;  /* 0x0000004e004e7308 */ /* 0x000f220000000800 */
[----:B------:R-:W-:-:S01]  /*14bc0*/  FFMA.FTZ R114, R63, R88, -R84 ;  /* 0x000000583f727223 */ /* 0x000fc20000010854 */
[----:B0-----:R-:W-:-:S06]  /*14bd0*/  FADD.FTZ R63, R39, R112 ;  /* 0x00000070273f7221 */ /* 0x001fcc0000010000 */
[----:B------:R-:W-:Y:S01]  /*14be0*/  MUFU.EX2 R30, R30 ;  /* 0x0000001e001e7308 */ /* 0x000fe20000000800 */
[----:B------:R-:W-:Y:S01]  /*14bf0*/  @!P2 PRMT R15, RZ, 0x654, R15 ;  /* 0x00000654ff0fa816 */ /* 0x000fe2000000000f */
[----:B--2---:R-:W-:-:S06]  /*14c00*/  FADD.FTZ R116, R127, R116 ;  /* 0x000000747f747221 */ /* 0x004fcc0000010000 */
[----:B------:R-:W0:Y:S01]  /*14c10*/  MUFU.EX2 R94, R94 ;  /* 0x0000005e005e7308 */ /* 0x000e220000000800 */
[----:B------:R-:W-:-:S01]  /*14c20*/  FFMA.FTZ R80, R115, R88, -R84 ;  /* 0x0000005873507223 */ /* 0x000fc20000010854 */
[----:B------:R-:W-:Y:S01]  /*14c30*/  FFMA.FTZ R59, R59, R88, -R84 ;  /* 0x000000583b3b7223 */ /* 0x000fe20000010854 */
[----:B-1----:R-:W-:-:S05]  /*14c40*/  FADD.FTZ R118, R28, R63 ;  /* 0x0000003f1c767221 */ /* 0x002fca0000010000 */
[----:B------:R-:W1:Y:S01]  /*14c50*/  MUFU.EX2 R47, R47 ;  /* 0x0000002f002f7308 */ /* 0x000e620000000800 */
[----:B------:R-:W-:-:S01]  /*14c60*/  FFMA.FTZ R112, R41, R88, -R84 ;  /* 0x0000005829707223 */ /* 0x000fc20000010854 */
[----:B------:R2:W-:Y:S01]  /*14c70*/  @!P2 SYNCS.ARRIVE.TRANS64.RED.A1T0 RZ, [R15+URZ], RZ ;  /* 0x000000ff0fffa9a7 */ /* 0x0005e2000810043f */
[----:B---3--:R-:W-:-:S05]  /*14c80*/  FADD.FTZ R41, R45, R116 ;  /* 0x000000742d297221 */ /* 0x008fca0000010000 */
[----:B------:R-:W3:Y:S01]  /*14c90*/  MUFU.EX2 R107, R107 ;  /* 0x0000006b006b7308 */ /* 0x000ee20000000800 */
[----:B------:R-:W-:-:S07]  /*14ca0*/  FFMA.FTZ R98, R113, R88, -R84 ;  /* 0x0000005871627223 */ /* 0x000fce0000010854 */
[----:B------:R-:W3:Y:S01]  /*14cb0*/  MUFU.EX2 R34, R34 ;  /* 0x0000002200227308 */ /* 0x000ee20000000800 */
[----:B----4-:R-:W-:-:S01]  /*14cc0*/  FADD.FTZ R41, R78, R41 ;  /* 0x000000294e297221 */ /* 0x010fc20000010000 */
[----:B------:R-:W-:-:S06]  /*14cd0*/  FFMA.FTZ R111, R119, R88, -R84 ;  /* 0x00000058776f7223 */ /* 0x000fcc0000010854 */
[----:B------:R-:W4:Y:S01]  /*14ce0*/  MUFU.EX2 R49, R49 ;  /* 0x0000003100317308 */ /* 0x000f220000000800 */
[----:B0-----:R-:W-:-:S07]  /*14cf0*/  FADD.FTZ R120, R94, R41 ;  /* 0x000000295e787221 */ /* 0x001fce0000010000 */
[----:B------:R-:W0:Y:S08]  /*14d00*/  MUFU.EX2 R51, R51 ;  /* 0x0000003300337308 */ /* 0x000e300000000800 */
[----:B--2---:R2:W-:Y:S01]  /*14d10*/  MUFU.EX2 R15, R59 ;  /* 0x0000003b000f7308 */ /* 0x0045e20000000800 */
[----:B------:R-:W-:-:S07]  /*14d20*/  FFMA.FTZ R53, R137, R88, -R84 ;  /* 0x0000005889357223 */ /* 0x000fce0000010854 */
[----:B------:R-:W0:Y:S01]  /*14d30*/  MUFU.EX2 R80, R80 ;  /* 0x0000005000507308 */ /* 0x000e220000000800 */
[----:B--2---:R-:W-:-:S04]  /*14d40*/  FADD.FTZ R59, R43, R118 ;  /* 0x000000762b3b7221 */ /* 0x004fc80000010000 */
[----:B------:R-:W-:-:S03]  /*14d50*/  FADD.FTZ R118, R30, R59 ;  /* 0x0000003b1e767221 */ /* 0x000fc60000010000 */
[----:B------:R-:W2:Y:S01]  /*14d60*/  MUFU.EX2 R38, R38 ;  /* 0x0000002600267308 */ /* 0x000ea20000000800 */
[----:B-1----:R-:W-:-:S01]  /*14d70*/  FADD.FTZ R41, R47, R118 ;  /* 0x000000762f297221 */ /* 0x002fc20000010000 */
[----:B---3--:R-:W-:-:S06]  /*14d80*/  FADD.FTZ R120, R107, R120 ;  /* 0x000000786b787221 */ /* 0x008fcc0000010000 */
[----:B------:R-:W1:Y:S01]  /*14d90*/  MUFU.EX2 R98, R98 ;  /* 0x0000006200627308 */ /* 0x000e620000000800 */
[----:B------:R-:W-:-:S01]  /*14da0*/  FFMA.FTZ R82, R91, R88, -R84 ;  /* 0x000000585b527223 */ /* 0x000fc20000010854 */
[----:B------:R-:W-:-:S06]  /*14db0*/  FADD.FTZ R118, R34, R41 ;  /* 0x0000002922767221 */ /* 0x000fcc0000010000 */
[----:B------:R-:W3:Y:S01]  /*14dc0*/  MUFU.EX2 R55, R55 ;  /* 0x0000003700377308 */ /* 0x000ee20000000800 */
[----:B----4-:R-:W-:-:S01]  /*14dd0*/  FADD.FTZ R41, R49, R120 ;  /* 0x0000007831297221 */ /* 0x010fc20000010000 */
[----:B------:R-:W-:-:S06]  /*14de0*/  FFMA.FTZ R91, R143, R88, -R84 ;  /* 0x000000588f5b7223 */ /* 0x000fcc0000010854 */
[----:B------:R-:W4:Y:S01]  /*14df0*/  MUFU.EX2 R111, R111 ;  /* 0x0000006f006f7308 */ /* 0x000f220000000800 */
[----:B0-----:R-:W-:-:S01]  /*14e00*/  FADD.FTZ R59, R51, R118 ;  /* 0x00000076333b7221 */ /* 0x001fc20000010000 */
[----:B------:R-:W-:-:S06]  /*14e10*/  FADD.FTZ R41, R80, R41 ;  /* 0x0000002950297221 */ /* 0x000fcc0000010000 */
[----:B------:R-:W0:Y:S01]  /*14e20*/  MUFU.EX2 R53, R53 ;  /* 0x0000003500357308 */ /* 0x000e220000000800 */
[----:B------:R-:W-:-:S01]  /*14e30*/  FFMA.FTZ R102, R95, R88, -R84 ;  /* 0x000000585f667223 */ /* 0x000fc20000010854 */
[----:B--2---:R-:W-:-:S06]  /*14e40*/  FADD.FTZ R118, R38, R59 ;  /* 0x0000003b26767221 */ /* 0x004fcc0000010000 */
[----:B------:R-:W2:Y:S01]  /*14e50*/  MUFU.EX2 R69, R69 ;  /* 0x0000004500457308 */ /* 0x000ea20000000800 */
[----:B-1----:R-:W-:-:S01]  /*14e60*/  FADD.FTZ R120, R98, R41 ;  /* 0x0000002962787221 */ /* 0x002fc20000010000 */
[----:B------:R-:W-:-:S06]  /*14e70*/  FFMA.FTZ R67, R93, R88, -R84 ;  /* 0x000000585d437223 */ /* 0x000fcc0000010854 */
[----:B------:R-:W1:Y:S01]  /*14e80*/  MUFU.EX2 R82, R82 ;  /* 0x0000005200527308 */ /* 0x000e620000000800 */
[----:B---3--:R-:W-:-:S01]  /*14e90*/  FADD.FTZ R41, R55, R118 ;  /* 0x0000007637297221 */ /* 0x008fc20000010000 */
[----:B----4-:R-:W-:-:S06]  /*14ea0*/  FADD.FTZ R120, R111, R120 ;  /* 0x000000786f787221 */ /* 0x010fcc0000010000 */
[----:B------:R-:W3:Y:S01]  /*14eb0*/  MUFU.EX2 R91, R91 ;  /* 0x0000005b005b7308 */ /* 0x000ee20000000800 */
[----:B------:R-:W-:-:S01]  /*14ec0*/  FFMA.FTZ R96, R99, R88, -R84 ;  /* 0x0000005863607223 */ /* 0x000fc20000010854 */
[----:B------:R-:W-:-:S06]  /*14ed0*/  FADD.FTZ R118, R42, R41 ;  /* 0x000000292a767221 */ /* 0x000fcc0000010000 */
[----:B------:R-:W4:Y:S01]  /*14ee0*/  MUFU.EX2 R87, R87 ;  /* 0x0000005700577308 */ /* 0x000f220000000800 */
[----:B0-----:R-:W-:-:S01]  /*14ef0*/  FADD.FTZ R41, R53, R120 ;  /* 0x0000007835297221 */ /* 0x001fc20000010000 */
[----:B------:R-:W-:-:S06]  /*14f00*/  FFMA.FTZ R93, R97, R88, -R84 ;  /* 0x00000058615d7223 */ /* 0x000fcc0000010854 */
[----:B------:R-:W0:Y:S01]  /*14f10*/  MUFU.EX2 R102, R102 ;  /* 0x0000006600667308 */ /* 0x000e220000000800 */
[----:B--2---:R-:W-:-:S01]  /*14f20*/  FADD.FTZ R59, R69, R118 ;  /* 0x00000076453b7221 */ /* 0x004fc20000010000 */
[----:B-1----:R-:W-:-:S06]  /*14f30*/  FADD.FTZ R118, R82, R41 ;  /* 0x0000002952767221 */ /* 0x002fcc0000010000 */
[----:B------:R-:W1:Y:S01]  /*14f40*/  MUFU.EX2 R67, R67 ;  /* 0x0000004300437308 */ /* 0x000e620000000800 */
[----:B------:R-:W-:-:S01]  /*14f50*/  FFMA.FTZ R106, R103, R88, -R84 ;  /* 0x00000058676a7223 */ /* 0x000fc20000010854 */
[----:B------:R-:W-:-:S06]  /*14f60*/  FADD.FTZ R120, R44, R59 ;  /* 0x0000003b2c787221 */ /* 0x000fcc0000010000 */
[----:B------:R-:W2:Y:S01]  /*14f70*/  MUFU.EX2 R105, R105 ;  /* 0x0000006900697308 */ /* 0x000ea20000000800 */
[----:B---3--:R-:W-:-:S01]  /*14f80*/  FADD.FTZ R41, R91, R118 ;  /* 0x000000765b297221 */ /* 0x008fc20000010000 */
[----:B------:R-:W-:-:S06]  /*14f90*/  FFMA.FTZ R71, R101, R88, -R84 ;  /* 0x0000005865477223 */ /* 0x000fcc0000010854 */
[----:B------:R-:W3:Y:S01]  /*14fa0*/  MUFU.EX2 R96, R96 ;  /* 0x0000006000607308 */ /* 0x000ee20000000800 */
[----:B----4-:R-:W-:-:S01]  /*14fb0*/  FADD.FTZ R59, R87, R120 ;  /* 0x00000078573b7221 */ /* 0x010fc20000010000 */
[----:B0-----:R-:W-:-:S06]  /*14fc0*/  FADD.FTZ R118, R102, R41 ;  /* 0x0000002966767221 */ /* 0x001fcc0000010000 */
[----:B------:R-:W0:Y:S01]  /*14fd0*/  MUFU.EX2 R93, R93 ;  /* 0x0000005d005d7308 */ /* 0x000e220000000800 */
[----:B------:R-:W-:-:S01]  /*14fe0*/  FFMA.FTZ R100, R75, R88, -R84 ;  /* 0x000000584b647223 */ /* 0x000fc20000010854 */
[----:B------:R-:W-:-:S06]  /*14ff0*/  FADD.FTZ R120, R46, R59 ;  /* 0x0000003b2e787221 */ /* 0x000fcc0000010000 */
[----:B------:R-:W4:Y:S01]  /*15000*/  MUFU.EX2 R109, R109 ;  /* 0x0000006d006d7308 */ /* 0x000f220000000800 */
[----:B-1----:R-:W-:-:S01]  /*15010*/  FADD.FTZ R41, R67, R118 ;  /* 0x0000007643297221 */ /* 0x002fc20000010000 */
[----:B------:R-:W-:-:S06]  /*15020*/  FFMA.FTZ R75, R73, R88, -R84 ;  /* 0x00000058494b7223 */ /* 0x000fcc0000010854 */
[----:B------:R-:W1:Y:S01]  /*15030*/  MUFU.EX2 R106, R106 ;  /* 0x0000006a006a7308 */ /* 0x000e620000000800 */
[----:B------:R-:W-:Y:S01]  /*15040*/  F2FP.SATFINITE.E4M3.F32.PACK_AB_MERGE_C R224, R31, R20, RZ ;  /* 0x000000141fe0723e */ /* 0x000fe200048070ff */
[----:B--2---:R-:W-:Y:S01]  /*15050*/  FADD.FTZ R31, R105, R120 ;  /* 0x00000078691f7221 */ /* 0x004fe20000010000 */
[----:B------:R-:W-:-:S05]  /*15060*/  F2FP.SATFINITE.E4M3.F32.PACK_AB_MERGE_C R226, R39, R26, RZ ;  /* 0x0000001a27e2723e */ /* 0x000fca00048070ff */
[----:B------:R-:W2:Y:S01]  /*15070*/  MUFU.EX2 R71, R71 ;  /* 0x0000004700477308 */ /* 0x000ea20000000800 */
[----:B---3--:R-:W-:-:S01]  /*15080*/  FADD.FTZ R26, R96, R41 ;  /* 0x00000029601a7221 */ /* 0x008fc20000010000 */
[----:B------:R-:W-:-:S06]  /*15090*/  FADD.FTZ R118, R48, R31 ;  /* 0x0000001f30767221 */ /* 0x000fcc0000010000 */
[----:B------:R-:W3:Y:S01]  /*150a0*/  MUFU.EX2 R117, R117 ;  /* 0x0000007500757308 */ /* 0x000ee20000000800 */
[----:B0-----:R-:W-:-:S01]  /*150b0*/  FADD.FTZ R31, R93, R26 ;  /* 0x0000001a5d1f7221 */ /* 0x001fc20000010000 */
[----:B------:R-:W-:-:S06]  /*150c0*/  FFMA.FTZ R73, R165, R88, -R84 ;  /* 0x00000058a5497223 */ /* 0x000fcc0000010854 */
[----:B------:R-:W0:Y:S01]  /*150d0*/  MUFU.EX2 R100, R100 ;  /* 0x0000006400647308 */ /* 0x000e220000000800 */
[----:B----4-:R-:W-:-:S01]  /*150e0*/  FADD.FTZ R39, R109, R118 ;  /* 0x000000766d277221 */ /* 0x010fc20000010000 */
[----:B-1----:R-:W-:-:S06]  /*150f0*/  FADD.FTZ R26, R106, R31 ;  /* 0x0000001f6a1a7221 */ /* 0x002fcc0000010000 */
[----:B------:R-:W1:Y:S01]  /*15100*/  MUFU.EX2 R75, R75 ;  /* 0x0000004b004b7308 */ /* 0x000e620000000800 */
[----:B------:R-:W-:Y:S01]  /*15110*/  F2FP.SATFINITE.E4M3.F32.PACK_AB_MERGE_C R222, R55, R38, RZ ;  /* 0x0000002637de723e */ /* 0x000fe200048070ff */
[----:B------:R-:W-:-:S06]  /*15120*/  FADD.FTZ R38, R50, R39 ;  /* 0x0000002732267221 */ /* 0x000fcc0000010000 */
[----:B------:R-:W4:Y:S01]  /*15130*/  MUFU.EX2 R77, R77 ;  /* 0x0000004d004d7308 */ /* 0x000f220000000800 */
[----:B--2---:R-:W-:-:S07]  /*15140*/  FADD.FTZ R31, R71, R26 ;  /* 0x0000001a471f7221 */ /* 0x004fce0000010000 */
[----:B------:R-:W2:Y:S01]  /*15150*/  MUFU.EX2 R108, R108 ;  /* 0x0000006c006c7308 */ /* 0x000ea20000000800 */
[----:B---3--:R-:W-:-:S01]  /*15160*/  FADD.FTZ R39, R117, R38 ;  /* 0x0000002675277221 */ /* 0x008fc20000010000 */
[----:B0-----:R-:W-:-:S06]  /*15170*/  FADD.FTZ R26, R100, R31 ;  /* 0x0000001f641a7221 */ /* 0x001fcc0000010000 */
[----:B------:R-:W0:Y:S01]  /*15180*/  MUFU.EX2 R73, R73 ;  /* 0x0000004900497308 */ /* 0x000e220000000800 */
[----:B------:R-:W-:-:S07]  /*15190*/  FADD.FTZ R38, R52, R39 ;  /* 0x0000002734267221 */ /* 0x000fce0000010000 */
[----:B------:R-:W3:Y:S01]  /*151a0*/  MUFU.EX2 R81, R81 ;  /* 0x0000005100517308 */ /* 0x000ee20000000800 */
[----:B-1----:R-:W-:-:S01]  /*151b0*/  FADD.FTZ R39, R75, R26 ;  /* 0x0000001a4b277221 */ /* 0x002fc20000010000 */
[----:B----4-:R-:W-:-:S06]  /*151c0*/  F2FP.SATFINITE.E4M3.F32.PACK_AB_MERGE_C R204, R77, R52, RZ ;  /* 0x000000344dcc723e */ /* 0x010fcc00048070ff */
[----:B------:R-:W1:Y:S01]  /*151d0*/  MUFU.EX2 R104, R104 ;  /* 0x0000006800687308 */ /* 0x000e620000000800 */
[----:B------:R-:W-:-:S01]  /*151e0*/  FADD.FTZ R77, R77, R38 ;  /* 0x000000264d4d7221 */ /* 0x000fc20000010000 */
[----:B------:R-:W-:Y:S01]  /*151f0*/  FFMA.FTZ R171, R171, R88, -R84 ;  /* 0x00000058abab7223 */ /* 0x000fe20000010854 */
[----:B--2---:R-:W-:-:S05]  /*15200*/  FADD.FTZ R38, R108, R39 ;  /* 0x000000276c267221 */ /* 0x004fca0000010000 */
[----:B------:R-:W2:Y:S01]  /*15210*/  MUFU.EX2 R79, R79 ;  /* 0x0000004f004f7308 */ /* 0x000ea20000000800 */
[----:B------:R-:W-:Y:S01]  /*15220*/  F2FP.SATFINITE.E4M3.F32.PACK_AB_MERGE_C R200, R87, R44, RZ ;  /* 0x0000002c57c8723e */ /* 0x000fe200048070ff */
[----:B------:R-:W-:-:S06]  /*15230*/  FADD.FTZ R44, R54, R77 ;  /* 0x0000004d362c7221 */ /* 0x000fcc0000010000 */
[----:B------:R-:W4:Y:S01]  /*15240*/  MUFU.EX2 R121, R121 ;  /* 0x0000007900797308 */ /* 0x000f220000000800 */
[----:B0-----:R-:W-:-:S01]  /*15250*/  FADD.FTZ R39, R73, R38 ;  /* 0x0000002649277221 */ /* 0x001fc20000010000 */
[----:B------:R-:W-:-:S06]  /*15260*/  FFMA.FTZ R57, R57, R88, -R84 ;  /* 0x0000005839397223 */ /* 0x000fcc0000010854 */
[----:B------:R-:W0:Y:S01]  /*15270*/  MUFU.EX2 R110, R110 ;  /* 0x0000006e006e7308 */ /* 0x000e220000000800 */
[----:B---3--:R-:W-:-:S07]  /*15280*/  FADD.FTZ R41, R81, R44 ;  /* 0x0000002c51297221 */ /* 0x008fce0000010000 */
[----:B------:R-:W3:Y:S01]  /*15290*/  MUFU.EX2 R58, R175 ;  /* 0x000000af003a7308 */ /* 0x000ee20000000800 */
[----:B-1----:R-:W-:-:S07]  /*152a0*/  FADD.FTZ R38, R104, R39 ;  /* 0x0000002768267221 */ /* 0x002fce0000010000 */
[----:B------:R-:W1:Y:S01]  /*152b0*/  MUFU.EX2 R0, R171 ;  /* 0x000000ab00007308 */ /* 0x000e620000000800 */
[----:B------:R-:W-:-:S01]  /*152c0*/  FADD.FTZ R44, R56, R41 ;  /* 0x00000029382c7221 */ /* 0x000fc20000010000 */
[----:B------:R-:W-:-:S06]  /*152d0*/  F2FP.SATFINITE.E4M3.F32.PACK_AB_MERGE_C R224, R14, R3, R224 ;  /* 0x000000030ee0723e */ /* 0x000fcc00048070e0 */
[----:B------:R-:W1:Y:S01]  /*152e0*/  MUFU.EX2 R125, R125 ;  /* 0x0000007d007d7308 */ /* 0x000e620000000800 */
[----:B--2---:R-:W-:-:S01]  /*152f0*/  FADD.FTZ R3, R79, R38 ;  /* 0x000000264f037221 */ /* 0x004fc20000010000 */
[----:B------:R-:W-:Y:S01]  /*15300*/  FFMA.FTZ R25, R25, R88, -R84 ;  /* 0x0000005819197223 */ /* 0x000fe20000010854 */
[----:B----4-:R-:W-:-:S05]  /*15310*/  F2FP.SATFINITE.E4M3.F32.PACK_AB_MERGE_C R206, R121, R56, RZ ;  /* 0x0000003879ce723e */ /* 0x010fca00048070ff */
[----:B------:R-:W2:Y:S01]  /*15320*/  MUFU.EX2 R60, R179 ;  /* 0x000000b3003c7308 */ /* 0x000ea20000000800 */
[----:B------:R-:W-:-:S01]  /*15330*/  FADD.FTZ R121, R121, R44 ;  /* 0x0000002c79797221 */ /* 0x000fc20000010000 */
[----:B0-----:R-:W-:-:S06]  /*15340*/  FADD.FTZ R3, R110, R3 ;  /* 0x000000036e037221 */ /* 0x001fcc0000010000 */
[----:B------:R-:W0:Y:S01]  /*15350*/  MUFU.EX2 R57, R57 ;  /* 0x0000003900397308 */ /* 0x000e220000000800 */
[----:B---3--:R-:W-:-:S07]  /*15360*/  FADD.FTZ R14, R58, R121 ;  /* 0x000000793a0e7221 */ /* 0x008fce0000010000 */
[----:B------:R-:W3:Y:S01]  /*15370*/  MUFU.EX2 R129, R129 ;  /* 0x0000008100817308 */ /* 0x000ee20000000800 */
[----:B------:R-:W-:Y:S01]  /*15380*/  F2FP.SATFINITE.E4M3.F32.PACK_AB_MERGE_C R226, R35, R24, R226 ;  /* 0x0000001823e2723e */ /* 0x000fe200048070e2 */
[----:B-1----:R-:W-:-:S06]  /*15390*/  FADD.FTZ R24, R0, R3 ;  /* 0x0000000300187221 */ /* 0x002fcc0000010000 */
[----:B------:R-:W1:Y:S01]  /*153a0*/  MUFU.EX2 R114, R114 ;  /* 0x0000007200727308 */ /* 0x000e620000000800 */
[----:B------:R-:W-:-:S01]  /*153b0*/  FFMA.FTZ R27, R27, R88, -R84 ;  /* 0x000000581b1b7223 */ /* 0x000fc20000010854 */
[----:B------:R-:W-:Y:S01]  /*153c0*/  F2FP.SATFINITE.E4M3.F32.PACK_AB_MERGE_C R220, R47, R30, RZ ;  /* 0x0000001e2fdc723e */ /* 0x000fe200048070ff */
[----:B------:R-:W-:-:S05]  /*153d0*/  FADD.FTZ R3, R125, R14 ;  /* 0x0000000e7d037221 */ /* 0x000fca0000010000 */
[----:B------:R-:W4:Y:S01]  /*153e0*/  MUFU.EX2 R62, R199 ;  /* 0x000000c7003e7308 */ /* 0x000f220000000800 */
[----:B------:R-:W-:-:S01]  /*153f0*/  FFMA.FTZ R116, R61, R88, -R84 ;  /* 0x000000583d747223 */ /* 0x000fc20000010854 */
[----:B------:R-:W-:-:S06]  /*15400*/  FADD.FTZ R24, R15, R24 ;  /* 0x000000180f187221 */ /* 0x000fcc0000010000 */
[----:B------:R-:W4:Y:S01]  /*15410*/  MUFU.EX2 R25, R25 ;  /* 0x0000001900197308 */ /* 0x000f220000000800 */
[----:B------:R-:W-:Y:S01]  /*15420*/  F2FP.SATFINITE.E4M3.F32.PACK_AB_MERGE_C R220, R43, R28, R220 ;  /* 0x0000001c2bdc723e */ /* 0x000fe200048070dc */
[----:B--2---:R-:W-:-:S06]  /*15430*/  FADD.FTZ R28, R60, R3 ;  /* 0x000000033c1c7221 */ /* 0x004fcc0000010000 */
[----:B------:R-:W2:Y:S01]  /*15440*/  MUFU.EX2 R133, R133 ;  /* 0x0000008500857308 */ /* 0x000ea20000000800 */
[----:B0-----:R-:W-:-:S01]  /*15450*/  FADD.FTZ R3, R57, R24 ;  /* 0x0000001839037221 */ /* 0x001fc20000010000 */
[----:B------:R-:W-:-:S06]  /*15460*/  FFMA.FTZ R29, R29, R88, -R84 ;  /* 0x000000581d1d7223 */ /* 0x000fcc0000010854 */
[----:B------:R-:W0:Y:S01]  /*15470*/  MUFU.EX2 R112, R112 ;  /* 0x0000007000707308 */ /* 0x000e220000000800 */
[C---:B---3--:R-:W-:Y:S01]  /*15480*/  F2FP.SATFINITE.E4M3.F32.PACK_AB_MERGE_C R208, R129.reuse, R60, RZ ;  /* 0x0000003c81d0723e */ /* 0x048fe200048070ff */
[----:B------:R-:W-:-:S06]  /*15490*/  FADD.FTZ R129, R129, R28 ;  /* 0x0000001c81817221 */ /* 0x000fcc0000010000 */
[----:B------:R-:W3:Y:S01]  /*154a0*/  MUFU.EX2 R64, R207 ;  /* 0x000000cf00407308 */ /* 0x000ee20000000800 */
[C---:B-1----:R-:W-:Y:S01]  /*154b0*/  F2FP.SATFINITE.E4M3.F32.PACK_AB_MERGE_C R57, R114.reuse, R57, RZ ;  /* 0x000000397239723e */ /* 0x042fe200048070ff */
[----:B------:R-:W-:-:S06]  /*154c0*/  FADD.FTZ R114, R114, R3 ;  /* 0x0000000372727221 */ /* 0x000fcc0000010000 */
[----:B------:R-:W1:Y:S01]  /*154d0*/  MUFU.EX2 R27, R27 ;  /* 0x0000001b001b7308 */ /* 0x000e620000000800 */
[----:B----4-:R-:W-:-:S07]  /*154e0*/  FADD.FTZ R24, R62, R129 ;  /* 0x000000813e187221 */ /* 0x010fce0000010000 */
[----:B------:R-:W4:Y:S01]  /*154f0*/  MUFU.EX2 R135, R135 ;  /* 0x0000008700877308 */ /* 0x000f220000000800 */
[----:B------:R-:W-:-:S01]  /*15500*/  FFMA.FTZ R65, R65, R88, -R84 ;  /* 0x0000005841417223 */ /* 0x000fc20000010854 */
[----:B------:R-:W-:-:S06]  /*15510*/  FADD.FTZ R3, R25, R114 ;  /* 0x0000007219037221 */ /* 0x000fcc0000010000 */
[----:B------:R-:W4:Y:S01]  /*15520*/  MUFU.EX2 R116, R116 ;  /* 0x0000007400747308 */ /* 0x000f220000000800 */
[----:B--2---:R-:W-:-:S01]  /*15530*/  FADD.FTZ R35, R133, R24 ;  /* 0x0000001885237221 */ /* 0x004fc20000010000 */
[----:B------:R-:W-:-:S06]  /*15540*/  FFMA.FTZ R181, R181, R88, -R84 ;  /* 0x00000058b5b57223 */ /* 0x000fcc0000010854 */
[----:B------:R-:W2:Y:S01]  /*15550*/  MUFU.EX2 R66, R66 ;  /* 0x0000004200427308 */ /* 0x000ea20000000800 */
[----:B0-----:R-:W-:-:S01]  /*15560*/  FADD.FTZ R28, R112, R3 ;  /* 0x00000003701c7221 */ /* 0x001fc20000010000 */
[----:B------:R-:W-:-:S06]  /*15570*/  F2FP.SATFINITE.E4M3.F32.PACK_AB_MERGE_C R222, R51, R34, R222 ;  /* 0x0000002233de723e */ /* 0x000fcc00048070de */
[----:B------:R-:W0:Y:S01]  /*15580*/  MUFU.EX2 R29, R29 ;  /* 0x0000001d001d7308 */ /* 0x000e220000000800 */
[----:B------:R-:W-:-:S01]  /*15590*/  FFMA.FTZ R183, R183, R88, -R84 ;  /* 0x00000058b7b77223 */ /* 0x000fc20000010854 */
[----:B---3--:R-:W-:-:S06]  /*155a0*/  FADD.FTZ R34, R64, R35 ;  /* 0x0000002340227221 */ /* 0x008fcc0000010000 */
[----:B------:R-:W3:Y:S01]  /*155b0*/  MUFU.EX2 R147, R147 ;  /* 0x0000009300937308 */ /* 0x000ee20000000800 */
[----:B-1----:R-:W-:-:S01]  /*155c0*/  FADD.FTZ R3, R27, R28 ;  /* 0x0000001c1b037221 */ /* 0x002fc20000010000 */
[----:B----4-:R-:W-:-:S06]  /*155d0*/  F2FP.SATFINITE.E4M3.F32.PACK_AB_MERGE_C R210, R135, R64, RZ ;  /* 0x0000004087d2723e */ /* 0x010fcc00048070ff */
[----:B------:R-:W1:Y:S01]  /*155e0*/  MUFU.EX2 R20, R65 ;  /* 0x0000004100147308 */ /* 0x000e620000000800 */
[----:B------:R-:W-:-:S01]  /*155f0*/  FADD.FTZ R135, R135, R34 ;  /* 0x0000002287877221 */ /* 0x000fc20000010000 */
[----:B------:R-:W-:-:S06]  /*15600*/  FFMA.FTZ R185, R185, R88, -R84 ;  /* 0x00000058b9b97223 */ /* 0x000fcc0000010854 */
[----:B------:R-:W-:Y:S01]  /*15610*/  MUFU.EX2 R68, R68 ;  /* 0x0000004400447308 */ /* 0x000fe20000000800 */
[----:B------:R-:W-:-:S07]  /*15620*/  F2FP.SATFINITE.E4M3.F32.PACK_AB_MERGE_C R34, R116, R27, RZ ;  /* 0x0000001b7422723e */ /* 0x000fce00048070ff */
[----:B------:R-:W4:Y:S01]  /*15630*/  MUFU.EX2 R155, R155 ;  /* 0x0000009b009b7308 */ /* 0x000f220000000800 */
[----:B------:R-:W-:-:S01]  /*15640*/  FADD.FTZ R116, R116, R3 ;  /* 0x0000000374747221 */ /* 0x000fc20000010000 */
[----:B------:R-:W-:-:S06]  /*15650*/  FFMA.FTZ R187, R187, R88, -R84 ;  /* 0x00000058bbbb7223 */ /* 0x000fcc0000010854 */
[----:B------:R-:W4:Y:S01]  /*15660*/  MUFU.EX2 R30, R181 ;  /* 0x000000b5001e7308 */ /* 0x000f220000000800 */
[----:B--2---:R-:W-:-:S01]  /*15670*/  FADD.FTZ R28, R66, R135 ;  /* 0x00000087421c7221 */ /* 0x004fc20000010000 */
[----:B0-----:R-:W-:-:S06]  /*15680*/  FADD.FTZ R3, R29, R116 ;  /* 0x000000741d037221 */ /* 0x001fcc0000010000 */
[----:B------:R-:W0:Y:S01]  /*15690*/  MUFU.EX2 R31, R183 ;  /* 0x000000b7001f7308 */ /* 0x000e220000000800 */
[----:B------:R-:W-:-:S01]  /*156a0*/  FFMA.FTZ R33, R33, R88, -R84 ;  /* 0x0000005821217223 */ /* 0x000fc20000010854 */
[----:B------:R-:W-:-:S06]  /*156b0*/  F2FP.SATFINITE.E4M3.F32.PACK_AB_MERGE_C R225, R123, R86, RZ ;  /* 0x000000567be1723e */ /* 0x000fcc00048070ff */
[----:B------:R-:W-:Y:S01]  /*156c0*/  MUFU.EX2 R32, R32 ;  /* 0x0000002000207308 */ /* 0x000fe20000000800 */
[----:B---3--:R-:W-:-:S07]  /*156d0*/  FADD.FTZ R27, R147, R28 ;  /* 0x0000001c931b7221 */ /* 0x008fce0000010000 */
[----:B------:R-:W2:Y:S01]  /*156e0*/  MUFU.EX2 R159, R159 ;  /* 0x0000009f009f7308 */ /* 0x000ea20000000800 */
[----:B-1----:R-:W-:-:S07]  /*156f0*/  FADD.FTZ R3, R20, R3 ;  /* 0x0000000314037221 */ /* 0x002fce0000010000 */
[----:B------:R-:W1:Y:S01]  /*15700*/  MUFU.EX2 R70, R70 ;  /* 0x0000004600467308 */ /* 0x000e620000000800 */
[----:B------:R-:W-:-:S07]  /*15710*/  FFMA.FTZ R189, R189, R88, -R84 ;  /* 0x00000058bdbd7223 */ /* 0x000fce0000010854 */
[----:B------:R-:W3:Y:S01]  /*15720*/  MUFU.EX2 R26, R185 ;  /* 0x000000b9001a7308 */ /* 0x000ee20000000800 */
[----:B------:R-:W-:Y:S02]  /*15730*/  F2FP.SATFINITE.E4M3.F32.PACK_AB_MERGE_C R227, R127, R92, RZ ;  /* 0x0000005c7fe3723e */ /* 0x000fe400048070ff */
[----:B----4-:R-:W-:-:S05]  /*15740*/  F2FP.SATFINITE.E4M3.F32.PACK_AB_MERGE_C R212, R155, R68, RZ ;  /* 0x000000449bd4723e */ /* 0x010fca00048070ff */
[----:B------:R-:W4:Y:S01]  /*15750*/  MUFU.EX2 R157, R157 ;  /* 0x0000009d009d7308 */ /* 0x000f220000000800 */
[----:B------:R-:W-:-:S01]  /*15760*/  FADD.FTZ R68, R68, R27 ;  /* 0x0000001b44447221 */ /* 0x000fc20000010000 */
[----:B------:R-:W-:Y:S01]  /*15770*/  F2FP.SATFINITE.E4M3.F32.PACK_AB_MERGE_C R225, R21, R12, R225 ;  /* 0x0000000c15e1723e */ /* 0x000fe200048070e1 */
[----:B------:R-:W-:-:S05]  /*15780*/  FADD.FTZ R12, R30, R3 ;  /* 0x000000031e0c7221 */ /* 0x000fca0000010000 */
[----:B------:R-:W4:Y:S01]  /*15790*/  MUFU.EX2 R187, R187 ;  /* 0x000000bb00bb7308 */ /* 0x000f220000000800 */
[----:B------:R-:W-:-:S01]  /*157a0*/  FFMA.FTZ R37, R37, R88, -R84 ;  /* 0x0000005825257223 */ /* 0x000fc20000010854 */
[----:B------:R-:W-:Y:S01]  /*157b0*/  F2FP.SATFINITE.E4M3.F32.PACK_AB_MERGE_C R227, R76, R13, R227 ;  /* 0x0000000d4ce3723e */ /* 0x000fe200048070e3 */
[----:B------:R-:W-:-:S01]  /*157c0*/  FADD.FTZ R155, R155, R68 ;  /* 0x000000449b9b7221 */ /* 0x000fc20000010000 */
[----:B0-----:R-:W-:-:S04]  /*157d0*/  F2FP.SATFINITE.E4M3.F32.PACK_AB_MERGE_C R13, R31, R30, RZ ;  /* 0x0000001e1f0d723e */ /* 0x001fc800048070ff */
[----:B------:R-:W0:Y:S01]  /*157e0*/  MUFU.EX2 R33, R33 ;  /* 0x0000002100217308 */ /* 0x000e220000000800 */
[----:B------:R-:W-:-:S01]  /*157f0*/  FADD.FTZ R31, R31, R12 ;  /* 0x0000000c1f1f7221 */ /* 0x000fc20000010000 */
[----:B--2---:R-:W-:Y:S01]  /*15800*/  F2FP.SATFINITE.E4M3.F32.PACK_AB_MERGE_C R214, R159, R32, RZ ;  /* 0x000000209fd6723e */ /* 0x004fe200048070ff */
[----:B------:R-:W-:-:S05]  /*15810*/  FFMA.FTZ R193, R193, R88, -R84 ;  /* 0x00000058c1c17223 */ /* 0x000fca0000010854 */
[----:B------:R-:W2:Y:S01]  /*15820*/  MUFU.EX2 R14, R189 ;  /* 0x000000bd000e7308 */ /* 0x000ea20000000800 */
[----:B-1----:R-:W-:-:S01]  /*15830*/  FADD.FTZ R12, R70, R155 ;  /* 0x0000009b460c7221 */ /* 0x002fc20000010000 */
[----:B---3--:R-:W-:Y:S01]  /*15840*/  FADD.FTZ R30, R26, R31 ;  /* 0x0000001f1a1e7221 */ /* 0x008fe20000010000 */
[----:B------:R-:W-:-:S05]  /*15850*/  FFMA.FTZ R191, R191, R88, -R84 ;  /* 0x00000058bfbf7223 */ /* 0x000fca0000010854 */
[----:B------:R-:W-:Y:S01]  /*15860*/  MUFU.EX2 R40, R40 ;  /* 0x0000002800287308 */ /* 0x000fe20000000800 */
[C---:B----4-:R-:W-:Y:S01]  /*15870*/  F2FP.SATFINITE.E4M3.F32.PACK_AB_MERGE_C R214, R157.reuse, R70, R214 ;  /* 0x000000469dd6723e */ /* 0x050fe200048070d6 */
[----:B------:R-:W-:-:S06]  /*15880*/  FADD.FTZ R157, R157, R12 ;  /* 0x0000000c9d9d7221 */ /* 0x000fcc0000010000 */
[----:B------:R-:W1:Y:S01]  /*15890*/  MUFU.EX2 R163, R163 ;  /* 0x000000a300a37308 */ /* 0x000e620000000800 */
[----:B------:R-:W-:-:S07]  /*158a0*/  FADD.FTZ R30, R187, R30 ;  /* 0x0000001ebb1e7221 */ /* 0x000fce0000010000 */
[----:B------:R-:W3:Y:S01]  /*158b0*/  MUFU.EX2 R36, R36 ;  /* 0x0000002400247308 */ /* 0x000ee20000000800 */
[----:B------:R-:W-:-:S07]  /*158c0*/  FFMA.FTZ R141, R141, R88, -R84 ;  /* 0x000000588d8d7223 */ /* 0x000fce0000010854 */
[----:B------:R-:W4:Y:S01]  /*158d0*/  MUFU.EX2 R37, R37 ;  /* 0x0000002500257308 */ /* 0x000f220000000800 */
[----:B------:R-:W-:-:S07]  /*158e0*/  FADD.FTZ R32, R32, R157 ;  /* 0x0000009d20207221 */ /* 0x000fce0000010000 */
[----:B------:R-:W4:Y:S01]  /*158f0*/  MUFU.EX2 R161, R161 ;  /* 0x000000a100a17308 */ /* 0x000f220000000800 */
[----:B0-----:R-:W-:-:S01]  /*15900*/  FADD.FTZ R3, R33, R30 ;  /* 0x0000001e21037221 */ /* 0x001fc20000010000 */
[----:B------:R-:W-:-:S06]  /*15910*/  FFMA.FTZ R145, R145, R88, -R84 ;  /* 0x0000005891917223 */ /* 0x000fcc0000010854 */
[----:B------:R-:W0:Y:S01]  /*15920*/  MUFU.EX2 R24, R193 ;  /* 0x000000c100187308 */ /* 0x000e220000000800 */
[----:B------:R-:W-:-:S01]  /*15930*/  FADD.FTZ R159, R159, R32 ;  /* 0x000000209f9f7221 */ /* 0x000fc20000010000 */
[C---:B--2---:R-:W-:Y:S01]  /*15940*/  F2FP.SATFINITE.E4M3.F32.PACK_AB_MERGE_C R33, R14.reuse, R33, RZ ;  /* 0x000000210e21723e */ /* 0x044fe200048070ff */
[----:B------:R-:W-:-:S05]  /*15950*/  FADD.FTZ R14, R14, R3 ;  /* 0x000000030e0e7221 */ /* 0x000fca0000010000 */
[----:B------:R-:W2:Y:S01]  /*15960*/  MUFU.EX2 R191, R191 ;  /* 0x000000bf00bf7308 */ /* 0x000ea20000000800 */
[----:B-1----:R-:W-:Y:S01]  /*15970*/  F2FP.SATFINITE.E4M3.F32.PACK_AB_MERGE_C R21, R163, R40, RZ ;  /* 0x00000028a315723e */ /* 0x002fe200048070ff */
[----:B------:R-:W-:Y:S01]  /*15980*/  FFMA.FTZ R149, R149, R88, -R84 ;  /* 0x0000005895957223 */ /* 0x000fe20000010854 */
[----:B---3--:R-:W-:-:S05]  /*15990*/  FADD.FTZ R30, R36, R159 ;  /* 0x0000009f241e7221 */ /* 0x008fca0000010000 */
[----:B------:R-:W1:Y:S01]  /*159a0*/  MUFU.EX2 R28, R141 ;  /* 0x0000008d001c7308 */ /* 0x000e620000000800 */
[----:B----4-:R-:W-:-:S01]  /*159b0*/  FADD.FTZ R3, R37, R14 ;  /* 0x0000000e25037221 */ /* 0x010fc20000010000 */
[-CC-:B------:R-:W-:Y:S01]  /*159c0*/  FFMA.FTZ R151, R151, R88.reuse, -R84.reuse ;  /* 0x0000005897977223 */ /* 0x180fe20000010854 */
[----:B------:R-:W-:-:S05]  /*159d0*/  FFMA.FTZ R84, R153, R88, -R84 ;  /* 0x0000005899547223 */ /* 0x000fca0000010854 */
[----:B------:R-:W-:Y:S01]  /*159e0*/  MUFU.EX2 R74, R74 ;  /* 0x0000004a004a7308 */ /* 0x000fe20000000800 */
[C---:B------:R-:W-:Y:S01]  /*159f0*/  F2FP.SATFINITE.E4M3.F32.PACK_AB_MERGE_C R216, R161.reuse, R36, R21 ;  /* 0x00000024a1d8723e */ /* 0x040fe20004807015 */
[----:B------:R-:W-:-:S06]  /*15a00*/  FADD.FTZ R161, R161, R30 ;  /* 0x0000001ea1a17221 */ /* 0x000fcc0000010000 */
[----:B------:R-:W-:Y:S01]  /*15a10*/  MUFU.EX2 R169, R169 ;  /* 0x000000a900a97308 */ /* 0x000fe20000000800 */
[----:B0-----:R-:W-:-:S07]  /*15a20*/  FADD.FTZ R14, R24, R3 ;  /* 0x00000003180e7221 */ /* 0x001fce0000010000 */
[----:B------:R-:W0:Y:S08]  /*15a30*/  MUFU.EX2 R72, R72 ;  /* 0x0000004800487308 */ /* 0x000e300000000800 */
[----:B------:R-:W3:Y:S01]  /*15a40*/  MUFU.EX2 R145, R145 ;  /* 0x0000009100917308 */ /* 0x000ee20000000800 */
[----:B------:R-:W-:-:S07]  /*15a50*/  FADD.FTZ R40, R40, R161 ;  /* 0x000000a128287221 */ /* 0x000fce0000010000 */
[----:B------:R-:W4:Y:S01]  /*15a60*/  MUFU.EX2 R167, R203 ;  /* 0x000000cb00a77308 */ /* 0x000f220000000800 */
[----:B--2---:R-:W-:-:S07]  /*15a70*/  FADD.FTZ R3, R191, R14 ;  /* 0x0000000ebf037221 */ /* 0x004fce0000010000 */
[----:B------:R-:W2:Y:S01]  /*15a80*/  MUFU.EX2 R12, R149 ;  /* 0x00000095000c7308 */ /* 0x000ea20000000800 */
[----:B------:R-:W-:-:S01]  /*15a90*/  FADD.FTZ R163, R163, R40 ;  /* 0x00000028a3a37221 */ /* 0x000fc20000010000 */
[C---:B-1----:R-:W-:Y:S01]  /*15aa0*/  F2FP.SATFINITE.E4M3.F32.PACK_AB_MERGE_C R191, R28.reuse, R191, RZ ;  /* 0x000000bf1cbf723e */ /* 0x042fe200048070ff */
[----:B------:R-:W-:-:S05]  /*15ab0*/  FADD.FTZ R28, R28, R3 ;  /* 0x000000031c1c7221 */ /* 0x000fca0000010000 */
[----:B------:R-:W1:Y:S01]  /*15ac0*/  MUFU.EX2 R151, R151 ;  /* 0x0000009700977308 */ /* 0x000e620000000800 */
[----:B------:R-:W-:-:S07]  /*15ad0*/  F2FP.SATFINITE.E4M3.F32.PACK_AB_MERGE_C R213, R20, R29, R13 ;  /* 0x0000001d14d5723e */ /* 0x000fce000480700d */
[----:B------:R-:W1:Y:S01]  /*15ae0*/  MUFU.EX2 R84, R84 ;  /* 0x0000005400547308 */ /* 0x000e620000000800 */
[----:B------:R-:W-:Y:S02]  /*15af0*/  ISETP.GE.AND P1, PT, R139, 0xe1, PT ;  /* 0x000000e18b00780c */ /* 0x000fe40003f26270 */
[----:B------:R-:W-:Y:S01]  /*15b00*/  F2FP.SATFINITE.E4M3.F32.PACK_AB_MERGE_C R209, R15, R0, R57 ;  /* 0x000000000fd1723e */ /* 0x000fe20004807039 */
[----:B0-----:R-:W-:-:S01]  /*15b10*/  FADD.FTZ R0, R72, R163 ;  /* 0x000000a348007221 */ /* 0x001fc20000010000 */
[----:B------:R-:W-:Y:S01]  /*15b20*/  F2FP.SATFINITE.E4M3.F32.PACK_AB_MERGE_C R13, R169, R74, RZ ;  /* 0x0000004aa90d723e */ /* 0x000fe200048070ff */
[----:B---3--:R-:W-:-:S03]  /*15b30*/  FADD.FTZ R3, R145, R28 ;  /* 0x0000001c91037221 */ /* 0x008fc60000010000 */
[C---:B----4-:R-:W-:Y:S01]  /*15b40*/  F2FP.SATFINITE.E4M3.F32.PACK_AB_MERGE_C R218, R167.reuse, R72, R13 ;  /* 0x00000048a7da723e */ /* 0x050fe2000480700d */
[----:B------:R-:W-:-:S01]  /*15b50*/  FADD.FTZ R167, R167, R0 ;  /* 0x00000000a7a77221 */ /* 0x000fc20000010000 */
[----:B--2---:R-:W-:Y:S01]  /*15b60*/  FADD.FTZ R0, R12, R3 ;  /* 0x000000030c007221 */ /* 0x004fe20000010000 */
[----:B------:R-:W-:Y:S01]  /*15b70*/  F2FP.SATFINITE.E4M3.F32.PACK_AB_MERGE_C R202, R109, R48, RZ ;  /* 0x000000306dca723e */ /* 0x000fe200048070ff */
[----:B------:R-:W-:Y:S01]  /*15b80*/  IMAD.MOV.U32 R87, RZ, RZ, RZ ;  /* 0x000000ffff577224 */ /* 0x000fe200078e00ff */
[----:B------:R-:W-:Y:S01]  /*15b90*/  F2FP.SATFINITE.E4M3.F32.PACK_AB_MERGE_C R221, R107, R94, RZ ;  /* 0x0000005e6bdd723e */ /* 0x000fe200048070ff */
[----:B-1----:R-:W-:Y:S01]  /*15ba0*/  FADD.FTZ R15, R151, R0 ;  /* 0x00000000970f7221 */ /* 0x002fe20000010000 */
[----:B------:R-:W-:Y:S01]  /*15bb0*/  F2FP.SATFINITE.E4M3.F32.PACK_AB_MERGE_C R98, R111, R98, RZ ;  /* 0x000000626f62723e */ /* 0x000fe200048070ff */
[----:B------:R-:W-:Y:S01]  /*15bc0*/  FADD.FTZ R14, R74, R167 ;  /* 0x000000a74a0e7221 */ /* 0x000fe20000010000 */
[----:B------:R-:W-:Y:S02]  /*15bd0*/  F2FP.SATFINITE.E4M3.F32.PACK_AB_MERGE_C R201, R102, R91, RZ ;  /* 0x0000005b66c9723e */ /* 0x000fe400048070ff */
[----:B------:R-:W-:-:S02]  /*15be0*/  F2FP.SATFINITE.E4M3.F32.PACK_AB_MERGE_C R93, R106, R93, RZ ;  /* 0x0000005d6a5d723e */ /* 0x000fc400048070ff */
[----:B------:R-:W-:Y:S02]  /*15bf0*/  F2FP.SATFINITE.E4M3.F32.PACK_AB_MERGE_C R75, R108, R75, RZ ;  /* 0x0000004b6c4b723e */ /* 0x000fe400048070ff */
[----:B------:R-:W-:Y:S02]  /*15c00*/  F2FP.SATFINITE.E4M3.F32.PACK_AB_MERGE_C R79, R110, R79, RZ ;  /* 0x0000004f6e4f723e */ /* 0x000fe400048070ff */
[C---:B------:R-:W-:Y:S01]  /*15c10*/  F2FP.SATFINITE.E4M3.F32.PACK_AB_MERGE_C R3, R84.reuse, R151, RZ ;  /* 0x000000975403723e */ /* 0x040fe200048070ff */
[----:B------:R-:W-:Y:S01]  /*15c20*/  FADD.FTZ R15, R84, R15 ;  /* 0x0000000f540f7221 */ /* 0x000fe20000010000 */
[----:B------:R-:W-:Y:S01]  /*15c30*/  F2FP.SATFINITE.E4M3.F32.PACK_AB_MERGE_C R200, R69, R42, R200 ;  /* 0x0000002a45c8723e */ /* 0x000fe200048070c8 */
[----:B------:R-:W-:Y:S01]  /*15c40*/  FADD.FTZ R14, R169, R14 ;  /* 0x0000000ea90e7221 */ /* 0x000fe20000010000 */
        /* <DEDUP_REMOVED lines=13> */
[--C-:B------:R-:W-:Y:S01]  /*15d20*/  IMAD.MOV.U32 R74, RZ, RZ, R87.reuse ;  /* 0x000000ffff4a7224 */ /* 0x100fe200078e0057 */
        /* <DEDUP_REMOVED lines=64> */
[----:B------:R-:W-:Y:S01]  /*16130*/  IMAD.MOV.U32 R24, RZ, RZ, R87 ;  /* 0x000000ffff187224 */ /* 0x000fe200078e0057 */
[----:B------:R-:W-:Y:S06]  /*16140*/  @!P1 BRA `(.L_x_5883) ;  /* 0x00000050003c9947 */ /* 0x000fec0003800000 */
[----:B------:R-:W-:Y:S01]  /*16150*/  IADD3 R232, R232, -0x2, RZ ;  /* 0xfffffffee8e87810 */ /* 0x000fe20007ffe0ff */
        /* <DEDUP_REMOVED lines=34> */
[----:B------:R-:W-:-:S07]  /*16380*/  CS2R R24, SRZ ;  /* 0x0000000000187805 */ /* 0x000fce000001ff00 */
.L_x_5894:
[----:B------:R-:W2:Y:S01]  /*16390*/  LDL R13, [R1+0x48] ;  /* 0x00004800010d7983 */ /* 0x000ea20000100800 */
        /* <DEDUP_REMOVED lines=8> */
.L_x_5885:
        /* <DEDUP_REMOVED lines=8> */
.L_x_5886:
[----:B------:R-:W-:Y:S04]  /*164a0*/  BSSY B0, `(.L_x_5884) ;  /* 0x0000004000007945 */ /* 0x000fe80003800000 */
[----:B-1----:R-:W-:Y:S05]  /*164b0*/  @P2 BRA `(.L_x_5887) ;  /* 0x0000000000082947 */ /* 0x002fea0003800000 */
[----:B------:R-:W1:Y:S02]  /*164c0*/  SYNCS.PHASECHK.TRANS64.TRYWAIT P2, [R13+URZ+0x2e830], R20 ;  /* 0x02e830140d0075a7 */ /* 0x000e64000804017f */
[----:B-1----:R-:W-:Y:S05]  /*164d0*/  @!P2 BRA `(.L_x_5888) ;  /* 0x000000e800eca947 */ /* 0x002fea0003800000 */
.L_x_5887:
[----:B------:R-:W-:Y:S05]  /*164e0*/  BSYNC B0 ;  /* 0x0000000000007941 */ /* 0x000fea0003800000 */
.L_x_5884:
[----:B01----:R-:W2:Y:S01]  /*164f0*/  LDL R13, [R1+0x4c] ;  /* 0x00004c00010d7983 */ /* 0x003ea20000100800 */
[----:B------:R-:W-:Y:S01]  /*16500*/  VIADD R234, R233, 0x1 ;  /* 0x00000001e9ea7836 */ /* 0x000fe20000000000 */
[----:B------:R-:W-:Y:S05]  /*16510*/  WARPSYNC.ALL ;  /* 0x0000000000007948 */ /* 0x000fea0003800000 */
[----:B------:R-:W0:Y:S01]  /*16520*/  S2R R20, SR_TID.X ;  /* 0x0000000000147919 */ /* 0x000e220000002100 */
[C---:B------:R-:W-:Y:S01]  /*16530*/  ISETP.NE.AND P2, PT, R234.reuse, 0x2, PT ;  /* 0x00000002ea00780c */ /* 0x040fe20003f45270 */
[----:B------:R-:W-:Y:S01]  /*16540*/  IMAD.MOV.U32 R89, RZ, RZ, 0x40000040 ;  /* 0x40000040ff597424 */ /* 0x000fe200078e00ff */
[----:B------:R-:W-:Y:S01]  /*16550*/  MOV R93, 0x40000040 ;  /* 0x40000040005d7802 */ /* 0x000fe20000000f00 */
[----:B------:R-:W-:Y:S01]  /*16560*/  STL [R1+0xe4], R27 ;  /* 0x0000e41b01007387 */ /* 0x000fe20000100800 */
[----:B------:R-:W-:Y:S01]  /*16570*/  SEL R234, R234, RZ, P2 ;  /* 0x000000ffeaea7207 */ /* 0x000fe20001000000 */
[----:B------:R-:W-:Y:S01]  /*16580*/  IMAD.MOV.U32 R21, RZ, RZ, 0x40000040 ;  /* 0x40000040ff157424 */ /* 0x000fe200078e00ff */
[----:B------:R-:W-:Y:S01]  /*16590*/  R2UR UR35, R89 ;  /* 0x00000000592372ca */ /* 0x000fe200000e0000 */
[----:B------:R-:W-:Y:S01]  /*165a0*/  STL [R1+0xe0], R26 ;  /* 0x0000e01a01007387 */ /* 0x000fe20000100800 */
[----:B------:R-:W-:Y:S01]  /*165b0*/  R2UR UR17, R93 ;  /* 0x000000005d1172ca */ /* 0x000fe200000e0000 */
[----:B------:R-:W-:Y:S01]  /*165c0*/  IMAD.MOV.U32 R91, RZ, RZ, 0x40000040 ;  /* 0x40000040ff5b7424 */ /* 0x000fe200078e00ff */
[----:B------:R-:W-:Y:S01]  /*165d0*/  R2UR UR19, R21 ;  /* 0x00000000151372ca */ /* 0x000fe200000e0000 */
[----:B------:R-:W-:Y:S01]  /*165e0*/  STL [R1+0xdc], R25 ;  /* 0x0000dc1901007387 */ /* 0x000fe20000100800 */
[----:B------:R-:W-:Y:S01]  /*165f0*/  R2UR UR5, R89 ;  /* 0x00000000590572ca */ /* 0x000fe200000e0000 */
[----:B------:R-:W-:Y:S01]  /*16600*/  IMAD.MOV.U32 R95, RZ, RZ, 0x40000040 ;  /* 0x40000040ff5f7424 */ /* 0x000fe200078e00ff */
[C---:B------:R-:W-:Y:S01]  /*16610*/  R2UR UR43, R91.reuse ;  /* 0x000000005b2b72ca */ /* 0x040fe200000e0000 */
[----:B------:R-:W-:Y:S01]  /*16620*/  STL [R1+0xd8], R24 ;  /* 0x0000d81801007387 */ /* 0x000fe20000100800 */
[----:B------:R-:W-:Y:S01]  /*16630*/  R2UR UR25, R91 ;  /* 0x000000005b1972ca */ /* 0x000fe200000e0000 */
[----:B------:R-:W-:Y:S01]  /*16640*/  IMAD.MOV.U32 R21, RZ, RZ, 0x40000040 ;  /* 0x40000040ff157424 */ /* 0x000fe200078e00ff */
[----:B------:R-:W-:Y:S01]  /*16650*/  R2UR UR7, R89 ;  /* 0x00000000590772ca */ /* 0x000fe200000e0000 */
[----:B------:R-:W-:Y:S01]  /*16660*/  STL [R1+0xd4], R23 ;  /* 0x0000d41701007387 */ /* 0x000fe20000100800 */
[----:B------:R-:W-:-:S02]  /*16670*/  R2UR UR9, R93 ;  /* 0x000000005d0972ca */ /* 0x000fc400000e0000 */
[C---:B------:R-:W-:Y:S01]  /*16680*/  R2UR UR11, R91.reuse ;  /* 0x000000005b0b72ca */ /* 0x040fe200000e0000 */
[----:B------:R-:W-:Y:S01]  /*16690*/  STL [R1+0xd0], R22 ;  /* 0x0000d01601007387 */ /* 0x000fe20000100800 */
[----:B------:R-:W-:Y:S02]  /*166a0*/  R2UR UR59, R91 ;  /* 0x000000005b3b72ca */ /* 0x000fe400000e0000 */
[----:B------:R-:W-:Y:S01]  /*166b0*/  R2UR UR29, R89 ;  /* 0x00000000591d72ca */ /* 0x000fe200000e0000 */
[----:B------:R1:W-:Y:S01]  /*166c0*/  STL [R1+0xcc], R19 ;  /* 0x0000cc1301007387 */ /* 0x0003e20000100800 */
[----:B------:R-:W-:Y:S02]  /*166d0*/  R2UR UR13, R91 ;  /* 0x000000005b0d72ca */ /* 0x000fe400000e0000 */
[----:B------:R-:W-:Y:S01]  /*166e0*/  R2UR UR15, R93 ;  /* 0x000000005d0f72ca */ /* 0x000fe200000e0000 */
[----:B------:R-:W-:Y:S01]  /*166f0*/  STL [R1+0xc8], R18 ;  /* 0x0000c81201007387 */ /* 0x000fe20000100800 */
[----:B0-----:R-:W-:-:S02]  /*16700*/  SHF.R.U32.HI R20, RZ, 0x7, R20 ;  /* 0x00000007ff147819 */ /* 0x001fc40000011614 */
[----:B------:R-:W-:Y:S01]  /*16710*/  MOV R237, UR38 ;  /* 0x0000002600ed7c02 */ /* 0x000fe20008000f00 */
[----:B------:R0:W-:Y:S01]  /*16720*/  STL [R1+0xc4], R17 ;  /* 0x0000c41101007387 */ /* 0x0001e20000100800 */
[----:B------:R-:W-:Y:S01]  /*16730*/  R2UR UR31, R93 ;  /* 0x000000005d1f72ca */ /* 0x000fe200000e0000 */
[----:B------:R-:W-:Y:S01]  /*16740*/  VIADD R94, R20, 0x8 ;  /* 0x00000008145e7836 */ /* 0x000fe20000000000 */
[----:B-1----:R-:W-:Y:S01]  /*16750*/  MOV R19, UR43 ;  /* 0x0000002b00137c02 */ /* 0x002fe20008000f00 */
[----:B------:R-:W-:Y:S01]  /*16760*/  STL [R1+0xc0], R16 ;  /* 0x0000c01001007387 */ /* 0x000fe20000100800 */
[----:B------:R-:W-:Y:S01]  /*16770*/  UMOV UR43, UR25 ;  /* 0x00000019002b7c82 */ /* 0x000fe20008000000 */
[----:B------:R-:W-:Y:S01]  /*16780*/  R2UR UR21, R89 ;  /* 0x00000000591572ca */ /* 0x000fe200000e0000 */
[----:B------:R1:W-:Y:S01]  /*16790*/  BAR.SYNC.DEFER_BLOCKING R94, 0x100 ;  /* 0x0004005e0000751d */ /* 0x0003e20000010000 */
[----:B------:R-:W-:Y:S02]  /*167a0*/  MOV R97, UR43 ;  /* 0x0000002b00617c02 */ /* 0x000fe40008000f00 */
[----:B0-----:R-:W-:-:S02]  /*167b0*/  MOV R17, UR35 ;  /* 0x0000002300117c02 */ /* 0x001fc40008000f00 */
[----:B------:R-:W-:Y:S01]  /*167c0*/  R2UR UR23, R89 ;  /* 0x00000000591772ca */ /* 0x000fe200000e0000 */
[----:B------:R-:W-:Y:S01]  /*167d0*/  UMOV UR35, UR17 ;  /* 0x0000001100237c82 */ /* 0x000fe20008000000 */
[C---:B------:R-:W-:Y:S01]  /*167e0*/  R2UR UR17, R5.reuse ;  /* 0x00000000051172ca */ /* 0x040fe200000e0000 */
[----:B------:R-:W-:Y:S01]  /*167f0*/  UMOV UR43, UR5 ;  /* 0x00000005002b7c82 */ /* 0x000fe20008000000 */
[C---:B------:R-:W-:Y:S01]  /*16800*/  R2UR UR5, R5.reuse ;  /* 0x00000000050572ca */ /* 0x040fe200000e0000 */
[----:B------:R0:W-:Y:S01]  /*16810*/  STL [R1+0xbc], R15 ;  /* 0x0000bc0f01007387 */ /* 0x0001e20000100800 */
[----:B------:R-:W-:Y:S01]  /*16820*/  MOV R27, UR35 ;  /* 0x00000023001b7c02 */ /* 0x000fe20008000f00 */
[----:B------:R-:W-:Y:S01]  /*16830*/  UMOV UR35, UR9 ;  /* 0x0000000900237c82 */ /* 0x000fe20008000000 */
[----:B------:R-:W-:Y:S01]  /*16840*/  R2UR UR9, R5 ;  /* 0x00000000050972ca */ /* 0x000fe200000e0000 */
[----:B------:R-:W-:Y:S01]  /*16850*/  STL [R1+0xb8], R14 ;  /* 0x0000b80e01007387 */ /* 0x000fe20000100800 */
[----:B------:R-:W-:-:S02]  /*16860*/  R2UR UR27, R91 ;  /* 0x000000005b1b72ca */ /* 0x000fc400000e0000 */
[----:B------:R-:W-:Y:S01]  /*16870*/  R2UR UR25, R5 ;  /* 0x00000000051972ca */ /* 0x000fe200000e0000 */
[----:B------:R-:W-:Y:S01]  /*16880*/  STL [R1+0xb4], R12 ;  /* 0x0000b40c01007387 */ /* 0x000fe20000100800 */
[----:B------:R-:W-:Y:S01]  /*16890*/  R2UR UR51, R91 ;  /* 0x000000005b3372ca */ /* 0x000fe200000e0000 */
[----:B------:R-:W-:Y:S01]  /*168a0*/  IMAD.MOV.U32 R91, RZ, RZ, 0x40000040 ;  /* 0x40000040ff5b7424 */ /* 0x000fe200078e00ff */
[----:B0-----:R-:W-:Y:S01]  /*168b0*/  MOV R15, UR59 ;  /* 0x0000003b000f7c02 */ /* 0x001fe20008000f00 */
[----:B------:R-:W-:Y:S01]  /*168c0*/  UMOV UR59, UR29 ;  /* 0x0000001d003b7c82 */ /* 0x000fe20008000000 */
[----:B------:R-:W-:Y:S01]  /*168d0*/  STL [R1+0xb0], R3 ;  /* 0x0000b00301007387 */ /* 0x000fe20000100800 */
[----:B------:R-:W-:Y:S01]  /*168e0*/  WARPGROUP.ARRIVE ;  /* 0x00000000000079c5 */ /* 0x000fe20000000000 */
[----:B------:R-:W-:Y:S01]  /*168f0*/  MOV R25, UR59 ;  /* 0x0000003b00197c02 */ /* 0x000fe20008000f00 */
[----:B------:R-:W-:Y:S01]  /*16900*/  UMOV UR59, UR13 ;  /* 0x0000000d003b7c82 */ /* 0x000fe20008000000 */
[----:B------:R-:W-:Y:S01]  /*16910*/  R2UR UR13, R5 ;  /* 0x00000000050d72ca */ /* 0x000fe200000e0000 */
[----:B------:R0:W-:Y:S01]  /*16920*/  STL [R1+0xac], R2 ;  /* 0x0000ac0201007387 */ /* 0x0001e20000100800 */
[----:B------:R-:W-:-:S02]  /*16930*/  R2UR UR47, R89 ;  /* 0x00000000592f72ca */ /* 0x000fc400000e0000 */
[----:B------:R-:W-:Y:S02]  /*16940*/  R2UR UR55, R89 ;  /* 0x00000000593772ca */ /* 0x000fe400000e0000 */
[----:B------:R-:W-:Y:S02]  /*16950*/  MOV R89, 0x40000040 ;  /* 0x4000004000597802 */ /* 0x000fe40000000f00 */
[----:B------:R-:W-:Y:S02]  /*16960*/  R2UR UR40, R4 ;  /* 0x00000000042872ca */ /* 0x000fe400000e0000 */
[----:B------:R-:W-:Y:S02]  /*16970*/  R2UR UR41, R5 ;  /* 0x00000000052972ca */ /* 0x000fe400000e0000 */
[----:B0-----:R-:W-:Y:S02]  /*16980*/  MOV R2, UR39 ;  /* 0x0000002700027c02 */ /* 0x001fe40008000f00 */
[----:B------:R-:W-:-:S02]  /*16990*/  R2UR UR39, R95 ;  /* 0x000000005f2772ca */ /* 0x000fc400000e0000 */
[C---:B------:R-:W-:Y:S02]  /*169a0*/  R2UR UR32, R10.reuse ;  /* 0x000000000a2072ca */ /* 0x040fe400000e0000 */
[C---:B------:R-:W-:Y:S02]  /*169b0*/  R2UR UR33, R11.reuse ;  /* 0x000000000b2172ca */ /* 0x040fe400000e0000 */
[----:B------:R-:W-:Y:S02]  /*169c0*/  R2UR UR56, R10 ;  /* 0x000000000a3872ca */ /* 0x000fe400000e0000 */
[----:B------:R-:W-:Y:S02]  /*169d0*/  R2UR UR57, R11 ;  /* 0x000000000b3972ca */ /* 0x000fe400000e0000 */
[----:B------:R-:W-:-:S03]  /*169e0*/  MOV R236, UR37 ;  /* 0x0000002500ec7c02 */ /* 0x000fc60008000f00 */
[----:B------:R-:W-:Y:S01]  /*169f0*/  MOV R12, UR39 ;  /* 0x00000027000c7c02 */ /* 0x000fe20008000f00 */
[----:B------:R-:W-:Y:S01]  /*16a00*/  UMOV UR39, UR31 ;  /* 0x0000001f00277c82 */ /* 0x000fe20008000000 */
[----:B------:R-:W-:Y:S02]  /*16a10*/  R2UR UR31, R21 ;  /* 0x00000000151f72ca */ /* 0x000fe400000e0000 */
[----:B------:R-:W-:Y:S01]  /*16a20*/  MOV R23, UR39 ;  /* 0x0000002700177c02 */ /* 0x000fe20008000f00 */
[----:B------:R-:W-:Y:S01]  /*16a30*/  UMOV UR39, UR21 ;  /* 0x0000001500277c82 */ /* 0x000fe20008000000 */
[----:B------:R-:W-:Y:S01]  /*16a40*/  R2UR UR21, R5 ;  /* 0x00000000051572ca */ /* 0x000fe200000e0000 */
[----:B--2---:R-:W-:Y:S01]  /*16a50*/  IMAD R20, R234, 0x700, R13 ;  /* 0x00000700ea147824 */ /* 0x004fe200078e020d */
[----:B------:R-:W-:-:S03]  /*16a60*/  MOV R13, UR36 ;  /* 0x00000024000d7c02 */ /* 0x000fc60008000f00 */
[C---:B------:R-:W-:Y:S01]  /*16a70*/  VIADD R88, R20.reuse, 0x100 ;  /* 0x0000010014587836 */ /* 0x040fe20000000000 */
[C---:B------:R-:W-:Y:S01]  /*16a80*/  R2UR UR18, R20.reuse ;  /* 0x00000000141272ca */ /* 0x040fe200000e0000 */
[C---:B------:R-:W-:Y:S01]  /*16a90*/  VIADD R92, R20.reuse, 0x300 ;  /* 0x00000300145c7836 */ /* 0x040fe20000000000 */
[----:B------:R-:W-:Y:S02]  /*16aa0*/  IADD3 R90, R20, 0x200, RZ ;  /* 0x00000200145a7810 */ /* 0x000fe40007ffe0ff */
[----:B------:R-:W-:Y:S01]  /*16ab0*/  R2UR UR6, R88 ;  /* 0x00000000580672ca */ /* 0x000fe200000e0000 */
[----:B------:R-:W-:Y:S01]  /*16ac0*/  VIADD R88, R20, 0x400 ;  /* 0x0000040014587836 */ /* 0x000fe20000000000 */
        /* <DEDUP_REMOVED lines=10> */
[----:B------:R-:W-:-:S02]  /*16b70*/  R2UR UR4, R88 ;  /* 0x00000000580472ca */ /* 0x000fc400000e0000 */
[----:B------:R-:W-:Y:S02]  /*16b80*/  IADD3 R88, R20, 0x202, RZ ;  /* 0x0000020214587810 */ /* 0x000fe40007ffe0ff */
[----:B------:R-:W-:Y:S01]  /*16b90*/  R2UR UR16, R92 ;  /* 0x000000005c1072ca */ /* 0x000fe200000e0000 */
[----:B------:R-:W-:Y:S01]  /*16ba0*/  VIADD R92, R20, 0x602 ;  /* 0x00000602145c7836 */ /* 0x000fe20000000000 */
[----:B------:R-:W-:Y:S01]  /*16bb0*/  R2UR UR20, R88 ;  /* 0x00000000581472ca */ /* 0x000fe200000e0000 */
[----:B------:R-:W-:Y:S01]  /*16bc0*/  VIADD R88, R20, 0x502 ;  /* 0x0000050214587836 */ /* 0x000fe20000000000 */
[----:B------:R-:W-:Y:S01]  /*16bd0*/  R2UR UR12, R90 ;  /* 0x000000005a0c72ca */ /* 0x000fe200000e0000 */
[C---:B------:R-:W-:Y:S01]  /*16be0*/  VIADD R90, R20.reuse, 0x302 ;  /* 0x00000302145a7836 */ /* 0x040fe20000000000 */
[----:B-1----:R-:W-:Y:S02]  /*16bf0*/  IADD3 R94, R20, 0x4, RZ ;  /* 0x00000004145e7810 */ /* 0x002fe40007ffe0ff */
[----:B------:R-:W-:Y:S01]  /*16c00*/  R2UR UR28, R88 ;  /* 0x00000000581c72ca */ /* 0x000fe200000e0000 */
[----:B------:R-:W-:Y:S01]  /*16c10*/  VIADD R88, R20, 0x204 ;  /* 0x0000020414587836 */ /* 0x000fe20000000000 */
[----:B------:R-:W-:Y:S01]  /*16c20*/  R2UR UR24, R90 ;  /* 0x000000005a1872ca */ /* 0x000fe200000e0000 */
[----:B------:R-:W-:Y:S01]  /*16c30*/  VIADD R90, R20, 0x104 ;  /* 0x00000104145a7836 */ /* 0x000fe20000000000 */
[----:B------:R-:W-:-:S02]  /*16c40*/  R2UR UR38, R94 ;  /* 0x000000005e2672ca */ /* 0x000fc400000e0000 */
[----:B------:R-:W-:Y:S01]  /*16c50*/  R2UR UR34, R88 ;  /* 0x00000000582272ca */ /* 0x000fe200000e0000 */
[----:B------:R-:W-:Y:S01]  /*16c60*/  VIADD R88, R20, 0x404 ;  /* 0x0000040414587836 */ /* 0x000fe20000000000 */
[----:B------:R-:W-:Y:S02]  /*16c70*/  R2UR UR58, R90 ;  /* 0x000000005a3a72ca */ /* 0x000fe400000e0000 */
[----:B------:R-:W-:Y:S02]  /*16c80*/  IADD3 R90, R20, 0x304, RZ ;  /* 0x00000304145a7810 */ /* 0x000fe40007ffe0ff */
[----:B------:R-:W-:Y:S02]  /*16c90*/  R2UR UR30, R92 ;  /* 0x000000005c1e72ca */ /* 0x000fe400000e0000 */
[----:B------:R-:W-:Y:S01]  /*16ca0*/  R2UR UR42, R90 ;  /* 0x000000005a2a72ca */ /* 0x000fe200000e0000 */
[----:B------:R-:W-:Y:S01]  /*16cb0*/  VIADD R90, R20, 0x504 ;  /* 0x00000504145a7836 */ /* 0x000fe20000000000 */
[----:B------:R-:W-:Y:S01]  /*16cc0*/  R2UR UR46, R88 ;  /* 0x00000000582e72ca */ /* 0x000fe200000e0000 */
[----:B------:R-:W-:Y:S01]  /*16cd0*/  VIADD R88, R20, 0x604 ;  /* 0x0000060414587836 */ /* 0x000fe20000000000 */
[----:B------:R-:W-:-:S02]  /*16ce0*/  MOV R3, UR38 ;  /* 0x0000002600037c02 */ /* 0x000fc40008000f00 */
[----:B------:R-:W-:Y:S01]  /*16cf0*/  MOV R16, UR34 ;  /* 0x0000002200107c02 */ /* 0x000fe20008000f00 */
[----:B------:R-:W-:Y:S01]  /*16d00*/  UMOV UR34, UR16 ;  /* 0x0000001000227c82 */ /* 0x000fe20008000000 */
[C---:B------:R-:W-:Y:S02]  /*16d10*/  R2UR UR16, R4.reuse ;  /* 0x00000000041072ca */ /* 0x040fe400000e0000 */
[----:B------:R-:W-:Y:S01]  /*16d20*/  MOV R26, UR34 ;  /* 0x00000022001a7c02 */ /* 0x000fe20008000f00 */
[----:B------:R-:W-:Y:S01]  /*16d30*/  UMOV UR34, UR8 ;  /* 0x0000000800227c82 */ /* 0x000fe20008000000 */
[C---:B------:R-:W-:Y:S01]  /*16d40*/  R2UR UR8, R4.reuse ;  /* 0x00000000040872ca */ /* 0x040fe200000e0000 */
[----:B------:R-:W-:Y:S01]  /*16d50*/  UMOV UR38, UR30 ;  /* 0x0000001e00267c82 */ /* 0x000fe20008000000 */
[----:B------:R-:W-:Y:S01]  /*16d60*/  MOV R18, UR42 ;  /* 0x0000002a00127c02 */ /* 0x000fe20008000f00 */
[----:B------:R-:W-:Y:S01]  /*16d70*/  UMOV UR42, UR24 ;  /* 0x00000018002a7c82 */ /* 0x000fe20008000000 */
[----:B------:R-:W-:Y:S01]  /*16d80*/  MOV R14, UR58 ;  /* 0x0000003a000e7c02 */ /* 0x000fe20008000f00 */
[----:B------:R-:W-:Y:S01]  /*16d90*/  UMOV UR58, UR28 ;  /* 0x0000001c003a7c82 */ /* 0x000fe20008000000 */
[----:B------:R-:W-:Y:S01]  /*16da0*/  MOV R96, UR42 ;  /* 0x0000002a00607c02 */ /* 0x000fe20008000f00 */
[----:B------:R-:W-:Y:S01]  /*16db0*/  UMOV UR42, UR4 ;  /* 0x00000004002a7c82 */ /* 0x000fe20008000000 */
[C---:B------:R-:W-:Y:S01]  /*16dc0*/  R2UR UR4, R4.reuse ;  /* 0x00000000040472ca */ /* 0x040fe200000e0000 */
[----:B------:R-:W-:Y:S01]  /*16dd0*/  QGMMA.64x32x32.F32.E4M3.E4M3 R184, gdesc[UR16], RZ, !UPT, gsb0 ;  /* 0x0060000010b879f3 */ /* 0x000fe2000c0008ff */
[----:B------:R-:W-:Y:S01]  /*16de0*/  MOV R24, UR58 ;  /* 0x0000003a00187c02 */ /* 0x000fe20008000f00 */
[----:B------:R-:W-:Y:S01]  /*16df0*/  UMOV UR58, UR12 ;  /* 0x0000000c003a7c82 */ /* 0x000fe20008000000 */
[C---:B------:R-:W-:Y:S01]  /*16e00*/  R2UR UR12, R4.reuse ;  /* 0x00000000040c72ca */ /* 0x040fe200000e0000 */
[----:B------:R-:W-:Y:S01]  /*16e10*/  IMAD.MOV.U32 R21, RZ, RZ, R96 ;  /* 0x000000ffff157224 */ /* 0x000fe200078e0060 */
[----:B------:R-:W-:Y:S01]  /*16e20*/  MOV R22, UR38 ;  /* 0x0000002600167c02 */ /* 0x000fe20008000f00 */
[----:B------:R-:W-:Y:S01]  /*16e30*/  UMOV UR38, UR20 ;  /* 0x0000001400267c82 */ /* 0x000fe20008000000 */
[----:B------:R-:W-:-:S02]  /*16e40*/  R2UR UR20, R4 ;  /* 0x00000000041472ca */ /* 0x000fc400000e0000 */
[----:B------:R-:W-:Y:S02]  /*16e50*/  R2UR UR24, R4 ;  /* 0x00000000041872ca */ /* 0x000fe400000e0000 */
[----:B------:R-:W-:Y:S01]  /*16e60*/  R2UR UR54, R88 ;  /* 0x00000000583672ca */ /* 0x000fe200000e0000 */
[----:B------:R-:W-:Y:S01]  /*16e70*/  VIADD R88, R20, 0x106 ;  /* 0x0000010614587836 */ /* 0x000fe20000000000 */
[----:B------:R-:W-:Y:S02]  /*16e80*/  R2UR UR50, R90 ;  /* 0x000000005a3272ca */ /* 0x000fe400000e0000 */
[----:B------:R-:W-:Y:S01]  /*16e90*/  IADD3 R90, R20, 0x6, RZ ;  /* 0x00000006145a7810 */ /* 0x000fe20007ffe0ff */
[----:B------:R-:W-:Y:S02]  /*16ea0*/  WARPGROUP.DEPBAR.LE gsb0, 0x0 ;  /* 0x00008000000079c5 */ /* 0x000fe40000010000 */
[----:B------:R-:W-:-:S06]  /*16eb0*/  WARPGROUP.ARRIVE ;  /* 0x00000000000079c5 */ /* 0x000fcc0000000000 */
[----:B------:R-:W-:Y:S01]  /*16ec0*/  QGMMA.64x32x32.F32.E4M3.E4M3 R168, gdesc[UR4], RZ, !UPT, gsb0 ;  /* 0x0060000004a879f3 */ /* 0x000fe2000c0008ff */
[----:B------:R-:W-:Y:S01]  /*16ed0*/  R2UR UR6, R90 ;  /* 0x000000005a0672ca */ /* 0x000fe200000e0000 */
[----:B------:R-:W-:Y:S01]  /*16ee0*/  VIADD R90, R20, 0x206 ;  /* 0x00000206145a7836 */ /* 0x000fe20000000000 */
[----:B------:R-:W-:Y:S01]  /*16ef0*/  R2UR UR7, R91 ;  /* 0x000000005b0772ca */ /* 0x000fe200000e0000 */
[----:B------:R-:W-:Y:S01]  /*16f00*/  IMAD.MOV.U32 R91, RZ, RZ, 0x40000040 ;  /* 0x40000040ff5b7424 */ /* 0x000fe200078e00ff */
[----:B------:R-:W-:Y:S02]  /*16f10*/  WARPGROUP.DEPBAR.LE gsb0, 0x0 ;  /* 0x00008000000079c5 */ /* 0x000fe40000010000 */
[----:B------:R-:W-:-:S06]  /*16f20*/  WARPGROUP.ARRIVE ;  /* 0x00000000000079c5 */ /* 0x000fcc0000000000 */
[----:B------:R-:W-:Y:S01]  /*16f30*/  QGMMA.64x32x32.F32.E4M3.E4M3 R152, gdesc[UR8], RZ, !UPT, gsb0 ;  /* 0x00600000089879f3 */ /* 0x000fe2000c0008ff */
[----:B------:R-:W-:Y:S01]  /*16f40*/  R2UR UR10, R88 ;  /* 0x00000000580a72ca */ /* 0x000fe200000e0000 */
[----:B------:R-:W-:Y:S01]  /*16f50*/  VIADD R88, R20, 0x306 ;  /* 0x0000030614587836 */ /* 0x000fe20000000000 */
[----:B------:R-:W-:Y:S02]  /*16f60*/  R2UR UR11, R89 ;  /* 0x00000000590b72ca */ /* 0x000fe400000e0000 */
[----:B------:R-:W-:Y:S02]  /*16f70*/  MOV R89, 0x40000040 ;  /* 0x4000004000597802 */ /* 0x000fe40000000f00 */
[----:B------:R-:W-:Y:S01]  /*16f80*/  R2UR UR18, R88 ;  /* 0x00000000581272ca */ /* 0x000fe200000e0000 */
[----:B------:R-:W-:Y:S01]  /*16f90*/  VIADD R88, R20, 0x506 ;  /* 0x0000050614587836 */ /* 0x000fe20000000000 */
[----:B------:R-:W-:Y:S01]  /*16fa0*/  R2UR UR19, R89 ;  /* 0x00000000591372ca */ /* 0x000fe200000e0000 */
[----:B------:R-:W-:Y:S01]  /*16fb0*/  IMAD.MOV.U32 R89, RZ, RZ, 0x40000040 ;  /* 0x40000040ff597424 */ /* 0x000fe200078e00ff */
[----:B------:R-:W-:-:S02]  /*16fc0*/  WARPGROUP.DEPBAR.LE gsb0, 0x0 ;  /* 0x00008000000079c5 */ /* 0x000fc40000010000 */
[----:B------:R-:W-:-:S06]  /*16fd0*/  WARPGROUP.ARRIVE ;  /* 0x00000000000079c5 */ /* 0x000fcc0000000000 */
[----:B------:R-:W-:Y:S01]  /*16fe0*/  QGMMA.64x32x32.F32.E4M3.E4M3 R136, gdesc[UR12], RZ, !UPT, gsb0 ;  /* 0x006000000c8879f3 */ /* 0x000fe2000c0008ff */
[----:B------:R-:W-:Y:S01]  /*16ff0*/  R2UR UR14, R90 ;  /* 0x000000005a0e72ca */ /* 0x000fe200000e0000 */
[C---:B------:R-:W-:Y:S01]  /*17000*/  VIADD R90, R20.reuse, 0x406 ;  /* 0x00000406145a7836 */ /* 0x040fe20000000000 */
[----:B------:R-:W-:Y:S01]  /*17010*/  R2UR UR15, R91 ;  /* 0x000000005b0f72ca */ /* 0x000fe200000e0000 */
[----:B------:R-:W-:Y:S01]  /*17020*/  IMAD.MOV.U32 R91, RZ, RZ, 0x40000040 ;  /* 0x40000040ff5b7424 */ /* 0x000fe200078e00ff */
[----:B------:R-:W-:-:S04]  /*17030*/  IADD3 R20, R20, 0x606, RZ ;  /* 0x0000060614147810 */ /* 0x000fc80007ffe0ff */
[----:B------:R-:W-:Y:S01]  /*17040*/  R2UR UR30, R20 ;  /* 0x00000000141e72ca */ /* 0x000fe200000e0000 */
[----:B------:R-:W-:Y:S01]  /*17050*/  IMAD.MOV.U32 R20, RZ, RZ, R97 ;  /* 0x000000ffff147224 */ /* 0x000fe200078e0061 */
[----:B------:R-:W-:Y:S02]  /*17060*/  WARPGROUP.DEPBAR.LE gsb0, 0x0 ;  /* 0x00008000000079c5 */ /* 0x000fe40000010000 */
[----:B------:R-:W-:-:S06]  /*17070*/  WARPGROUP.ARRIVE ;  /* 0x00000000000079c5 */ /* 0x000fcc0000000000 */
[----:B------:R-:W-:Y:S01]  /*17080*/  QGMMA.64x32x32.F32.E4M3.E4M3 R120, gdesc[UR20], RZ, !UPT, gsb0 ;  /* 0x00600000147879f3 */ /* 0x000fe2000c0008ff */
[----:B------:R-:W-:Y:S02]  /*17090*/  R2UR UR22, R90 ;  /* 0x000000005a1672ca */ /* 0x000fe400000e0000 */
[----:B------:R-:W-:Y:S01]  /*170a0*/  R2UR UR23, R91 ;  /* 0x000000005b1772ca */ /* 0x000fe200000e0000 */
        /* <DEDUP_REMOVED lines=9> */
[----:B------:R-:W-:Y:S02]  /*17140*/  R2UR UR37, R11 ;  /* 0x000000000b2572ca */ /* 0x000fe400000e0000 */
[----:B------:R-:W-:Y:S02]  /*17150*/  R2UR UR43, R20 ;  /* 0x00000000142b72ca */ /* 0x000fe400000e0000 */
[----:B------:R-:W-:Y:S01]  /*17160*/  R2UR UR42, R21 ;  /* 0x00000000152a72ca */ /* 0x000fe200000e0000 */
[----:B------:R-:W-:Y:S02]  /*17170*/  WARPGROUP.DEPBAR.LE gsb0, 0x0 ;  /* 0x00008000000079c5 */ /* 0x000fe40000010000 */
[----:B------:R-:W-:-:S06]  /*17180*/  WARPGROUP.ARRIVE ;  /* 0x00000000000079c5 */ /* 0x000fcc0000000000 */
[----:B------:R-:W-:Y:S01]  /*17190*/  QGMMA.64x32x32.F32.E4M3.E4M3 R184, gdesc[UR32], R184, gsb0 ;  /* 0x0060000020b879f3 */ /* 0x000fe200080008b8 */
[----:B------:R-:W-:Y:S02]  /*171a0*/  R2UR UR40, R10 ;  /* 0x000000000a2872ca */ /* 0x000fe400000e0000 */
[----:B------:R-:W-:Y:S02]  /*171b0*/  R2UR UR41, R11 ;  /* 0x000000000b2972ca */ /* 0x000fe400000e0000 */
[----:B------:R-:W-:Y:S02]  /*171c0*/  R2UR UR35, R27 ;  /* 0x000000001b2372ca */ /* 0x000fe400000e0000 */
[----:B------:R-:W-:Y:S01]  /*171d0*/  R2UR UR34, R26 ;  /* 0x000000001a2272ca */ /* 0x000fe200000e0000 */
[----:B------:R0:W5:Y:S01]  /*171e0*/  LDL.LU R27, [R1+0xe4] ;  /* 0x0000e400011b7983 */ /* 0x0001620000300800 */
[----:B------:R-:W-:Y:S02]  /*171f0*/  R2UR UR32, R10 ;  /* 0x000000000a2072ca */ /* 0x000fe400000e0000 */
[----:B------:R-:W-:Y:S01]  /*17200*/  R2UR UR33, R11 ;  /* 0x000000000b2172ca */ /* 0x000fe200000e0000 */
[----:B------:R0:W5:Y:S01]  /*17210*/  LDL.LU R26, [R1+0xe0] ;  /* 0x0000e000011a7983 */ /* 0x0001620000300800 */
[----:B------:R-:W-:-:S02]  /*17220*/  WARPGROUP.DEPBAR.LE gsb0, 0x0 ;  /* 0x00008000000079c5 */ /* 0x000fc40000010000 */
        /* <DEDUP_REMOVED lines=13> */
[----:B------:R0:W5:Y:S01]  /*17300*/  LDL.LU R25, [R1+0xdc] ;  /* 0x0000dc0001197983 */ /* 0x0001620000300800 */
[----:B------:R-:W-:Y:S02]  /*17310*/  R2UR UR56, R10 ;  /* 0x000000000a3872ca */ /* 0x000fe400000e0000 */
[----:B------:R-:W-:Y:S01]  /*17320*/  R2UR UR57, R11 ;  /* 0x000000000b3972ca */ /* 0x000fe200000e0000 */
[----:B------:R0:W5:Y:S01]  /*17330*/  LDL.LU R24, [R1+0xd8] ;  /* 0x0000d80001187983 */ /* 0x0001620000300800 */
[----:B------:R-:W-:Y:S02]  /*17340*/  WARPGROUP.DEPBAR.LE gsb0, 0x0 ;  /* 0x00008000000079c5 */ /* 0x000fe40000010000 */
[----:B------:R-:W-:-:S09]  /*17350*/  WARPGROUP.ARRIVE ;  /* 0x00000000000079c5 */ /* 0x000fd20000000000 */
        /* <DEDUP_REMOVED lines=11> */
[----:B------:R-:W-:Y:S02]  /*17410*/  R2UR UR38, R3 ;  /* 0x00000000032672ca */ /* 0x000fe400000e0000 */
[----:B------:R-:W-:Y:S02]  /*17420*/  R2UR UR36, R8 ;  /* 0x00000000082472ca */ /* 0x000fe400000e0000 */
[----:B------:R-:W-:Y:S01]  /*17430*/  R2UR UR37, R9 ;  /* 0x00000000092572ca */ /* 0x000fe200000e0000 */
[----:B------:R-:W-:Y:S02]  /*17440*/  WARPGROUP.DEPBAR.LE gsb0, 0x0 ;  /* 0x00008000000079c5 */ /* 0x000fe40000010000 */
[----:B------:R-:W-:-:S10]  /*17450*/  WARPGROUP.ARRIVE ;  /* 0x00000000000079c5 */ /* 0x000fd40000000000 */
        /* <DEDUP_REMOVED lines=16> */
[----:B------:R-:W-:Y:S01]  /*17560*/  R2UR UR42, R18 ;  /* 0x00000000122a72ca */ /* 0x000fe200000e0000 */
[----:B------:R0:W5:Y:S01]  /*17570*/  LDL.LU R19, [R1+0xcc] ;  /* 0x0000cc0001137983 */ /* 0x0001620000300800 */
[C---:B------:R-:W-:Y:S02]  /*17580*/  R2UR UR40, R8.reuse ;  /* 0x00000000082872ca */ /* 0x040fe400000e0000 */
[C---:B------:R-:W-:Y:S01]  /*17590*/  R2UR UR41, R9.reuse ;  /* 0x00000000092972ca */ /* 0x040fe200000e0000 */
[----:B------:R0:W5:Y:S01]  /*175a0*/  LDL.LU R18, [R1+0xc8] ;  /* 0x0000c80001127983 */ /* 0x0001620000300800 */
[C---:B------:R-:W-:Y:S02]  /*175b0*/  R2UR UR44, R8.reuse ;  /* 0x00000000082c72ca */ /* 0x040fe400000e0000 */
[----:B------:R-:W-:Y:S01]  /*175c0*/  R2UR UR45, R9 ;  /* 0x00000000092d72ca */ /* 0x000fe200000e0000 */
[----:B------:R0:W5:Y:S01]  /*175d0*/  LDL.LU R17, [R1+0xc4] ;  /* 0x0000c40001117983 */ /* 0x0001620000300800 */
[----:B------:R-:W-:-:S02]  /*175e0*/  R2UR UR48, R8 ;  /* 0x00000000083072ca */ /* 0x000fc400000e0000 */
[C---:B------:R-:W-:Y:S01]  /*175f0*/  R2UR UR49, R9.reuse ;  /* 0x00000000093172ca */ /* 0x040fe200000e0000 */
[----:B------:R0:W5:Y:S01]  /*17600*/  LDL.LU R16, [R1+0xc0] ;  /* 0x0000c00001107983 */ /* 0x0001620000300800 */
[----:B------:R-:W-:Y:S02]  /*17610*/  R2UR UR52, R8 ;  /* 0x00000000083472ca */ /* 0x000fe400000e0000 */
[----:B------:R-:W-:Y:S01]  /*17620*/  R2UR UR53, R9 ;  /* 0x00000000093572ca */ /* 0x000fe200000e0000 */
        /* <DEDUP_REMOVED lines=29> */
[----:B------:R0:W5:Y:S01]  /*17800*/  LDL.LU R2, [R1+0xac] ;  /* 0x0000ac0001027983 */ /* 0x0001620000300800 */
[----:B------:R-:W-:Y:S02]  /*17810*/  WARPGROUP.DEPBAR.LE gsb0, 0x0 ;  /* 0x00008000000079c5 */ /* 0x000fe40000010000 */
[----:B------:R-:W-:-:S06]  /*17820*/  WARPGROUP.ARRIVE ;  /* 0x00000000000079c5 */ /* 0x000fcc0000000000 */
[----:B------:R-:W-:Y:S01]  /*17830*/  QGMMA.64x32x32.F32.E4M3.E4M3 R152, gdesc[UR12], R152, gsb0 ;  /* 0x006000000c9879f3 */ /* 0x000fe20008000898 */
[----:B------:R-:W-:Y:S02]  /*17840*/  R2UR UR16, R6 ;  /* 0x00000000061072ca */ /* 0x000fe400000e0000 */
[----:B------:R-:W-:Y:S01]  /*17850*/  R2UR UR17, R7 ;  /* 0x00000000071172ca */ /* 0x000fe200000e0000 */
[----:B------:R-:W-:Y:S02]  /*17860*/  WARPGROUP.DEPBAR.LE gsb0, 0x0 ;  /* 0x00008000000079c5 */ /* 0x000fe40000010000 */
[----:B------:R-:W-:-:S10]  /*17870*/  WARPGROUP.ARRIVE ;  /* 0x00000000000079c5 */ /* 0x000fd40000000000 */
        /* <DEDUP_REMOVED lines=17> */
[----:B------:R-:W-:Y:S02]  /*17990*/  R2UR UR37, R236 ;  /* 0x00000000ec2572ca */ /* 0x000fe400000e0000 */
[----:B------:R-:W-:Y:S01]  /*179a0*/  R2UR UR36, R13 ;  /* 0x000000000d2472ca */ /* 0x000fe200000e0000 */
[----:B------:R-:W-:Y:S02]  /*179b0*/  WARPGROUP.DEPBAR.LE gsb0, 0x0 ;  /* 0x00008000000079c5 */ /* 0x000fe40000010000 */
[----:B0-----:R-:W-:-:S12]  /*179c0*/  @P1 BRA `(.L_x_5889) ;  /* 0x0000000000281947 */ /* 0x001fd80003800000 */
[----:B------:R-:W-:Y:S05]  /*179d0*/  @!P0 BRA `(.L_x_5890) ;  /* 0x0000000000048947 */ /* 0x000fea0003800000 */
[----:B------:R-:W-:Y:S01]  /*179e0*/  BPT.TRAP 0x1 ;  /* 0x000000040000795c */ /* 0x000fe20000300000 */
.L_x_5890:
[----:B-----5:R-:W-:Y:S02]  /*179f0*/  SHF.L.U32 R12, R12, 0x1f, RZ ;  /* 0x0000001f0c0c7819 */ /* 0x020fe400000006ff */
[----:B------:R-:W-:-:S04]  /*17a00*/  LEA R13, R233, R16, 0x3 ;  /* 0x00000010e90d7211 */ /* 0x000fc800078e18ff */
[----:B------:R0:W1:Y:S01]  /*17a10*/  SYNCS.PHASECHK.TRANS64.TRYWAIT P1, [R13+URZ+0x2e850], R12 ;  /* 0x02e8500c0d0075a7 */ /* 0x000062000802017f */
[----:B------:R-:W-:Y:S05]  /*17a20*/  @!P0 BRA `(.L_x_5891) ;  /* 0x0000000000048947 */ /* 0x000fea0003800000 */
[----:B------:R-:W-:Y:S01]  /*17a30*/  BPT.TRAP 0x1 ;  /* 0x000000040000795c */ /* 0x000fe20000300000 */
.L_x_5891:
[----:B-1----:R-:W-:Y:S05]  /*17a40*/  @P1 BRA `(.L_x_5889) ;  /* 0x0000000000081947 */ /* 0x002fea0003800000 */
[----:B------:R-:W1:Y:S02]  /*17a50*/  SYNCS.PHASECHK.TRANS64.TRYWAIT P1, [R13+URZ+0x2e850], R12 ;  /* 0x02e8500c0d0075a7 */ /* 0x000e64000802017f */
[----:B-1----:R-:W-:Y:S05]  /*17a60*/  @!P1 BRA `(.L_x_5892) ;  /* 0x000000d4009c9947 */ /* 0x002fea0003800000 */
.L_x_5889:
[----:B01---5:R-:W-:Y:S01]  /*17a70*/  VIADD R12, R16, 0x400 ;  /* 0x00000400100c7836 */ /* 0x023fe20000000000 */
[----:B------:R-:W-:Y:S05]  /*17a80*/  WARPSYNC.ALL ;  /* 0x0000000000007948 */ /* 0x000fea0003800000 */
[----:B------:R-:W-:Y:S01]  /*17a90*/  SHF.R.U32.HI R12, RZ, 0x4, R12 ;  /* 0x00000004ff0c7819 */ /* 0x000fe2000001160c */
[----:B------:R-:W-:Y:S01]  /*17aa0*/  IMAD.MOV.U32 R13, RZ, RZ, -0x3ffffff0 ;  /* 0xc0000010ff0d7424 */ /* 0x000fe200078e00ff */
[----:B------:R-:W-:Y:S01]  /*17ab0*/  WARPGROUP.ARRIVE ;  /* 0x00000000000079c5 */ /* 0x000fe20000000000 */
[----:B------:R-:W-:Y:S01]  /*17ac0*/  MOV R21, 0xc0000010 ;  /* 0xc000001000157802 */ /* 0x000fe20000000f00 */
[----:B------:R-:W-:Y:S01]  /*17ad0*/  FMUL.FTZ R168, R2, R168 ;  /* 0x000000a802a87220 */ /* 0x000fe20000410000 */
[----:B------:R-:W-:Y:S01]  /*17ae0*/  LOP3.LUT R12, R12, 0x3fff, RZ, 0xc0, !PT ;  /* 0x00003fff0c0c7812 */ /* 0x000fe200078ec0ff */
[C---:B------:R-:W-:Y:S01]  /*17af0*/  FMUL.FTZ R170, R2.reuse, R170 ;  /* 0x000000aa02aa7220 */ /* 0x040fe20000410000 */
[----:B------:R-:W-:Y:S01]  /*17b00*/  R2UR UR7, R13 ;  /* 0x000000000d0772ca */ /* 0x000fe200000e0000 */
[----:B------:R-:W-:Y:S01]  /*17b10*/  FMUL.FTZ R13, R2, R184 ;  /* 0x000000b8020d7220 */ /* 0x000fe20000410000 */
[----:B------:R-:W-:Y:S01]  /*17b20*/  LOP3.LUT R12, R12, 0x10000, RZ, 0xfc, !PT ;  /* 0x000100000c0c7812 */ /* 0x000fe200078efcff */
[C---:B------:R-:W-:Y:S01]  /*17b30*/  FMUL.FTZ R184, R2.reuse, R187 ;  /* 0x000000bb02b87220 */ /* 0x040fe20000410000 */
[C---:B------:R-:W-:Y:S01]  /*17b40*/  FMUL.FTZ R187, R2.reuse, R190 ;  /* 0x000000be02bb7220 */ /* 0x040fe20000410000 */
[C---:B------:R-:W-:Y:S01]  /*17b50*/  FMUL.FTZ R190, R2.reuse, R193 ;  /* 0x000000c102be7220 */ /* 0x040fe20000410000 */
[C---:B------:R-:W-:Y:S01]  /*17b60*/  FMUL.FTZ R193, R2.reuse, R196 ;  /* 0x000000c402c17220 */ /* 0x040fe20000410000 */
[----:B------:R-:W-:Y:S01]  /*17b70*/  IMAD R12, R233, 0x700, R12 ;  /* 0x00000700e90c7824 */ /* 0x000fe200078e020c */
[----:B------:R-:W0:Y:S01]  /*17b80*/  MUFU.TANH R13, R13 ;  /* 0x0000000d000d7308 */ /* 0x000e220000002400 */
[C---:B------:R-:W-:Y:S01]  /*17b90*/  FMUL.FTZ R196, R2.reuse, R199 ;  /* 0x000000c702c47220 */ /* 0x040fe20000410000 */
[----:B------:R-:W-:Y:S01]  /*17ba0*/  FMUL.FTZ R169, R2, R169 ;  /* 0x000000a902a97220 */ /* 0x000fe20000410000 */
[C---:B------:R-:W-:Y:S01]  /*17bb0*/  VIADD R20, R12.reuse, 0x100 ;  /* 0x000001000c147836 */ /* 0x040fe20000000000 */
[----:B------:R-:W-:Y:S01]  /*17bc0*/  R2UR UR6, R12 ;  /* 0x000000000c0672ca */ /* 0x000fe200000e0000 */
        /* <DEDUP_REMOVED lines=12> */
[----:B------:R-:W-:Y:S01]  /*17c90*/  QGMMA.64x128x32.F32.E4M3.E4M3 R24, R224, gdesc[UR4], R24, gsb0 ;  /* 0x01e00004e0187df3 */ /* 0x000fe20008000818 */
[----:B------:R-:W-:Y:S01]  /*17ca0*/  R2UR UR6, R20 ;  /* 0x00000000140672ca */ /* 0x000fe200000e0000 */
[----:B------:R-:W-:Y:S01]  /*17cb0*/  VIADD R20, R12, 0x200 ;  /* 0x000002000c147836 */ /* 0x000fe20000000000 */
[----:B------:R-:W-:Y:S01]  /*17cc0*/  R2UR UR7, R21 ;  /* 0x00000000150772ca */ /* 0x000fe200000e0000 */
[----:B------:R-:W-:-:S02]  /*17cd0*/  IMAD.MOV.U32 R21, RZ, RZ, -0x3ffffff0 ;  /* 0xc0000010ff157424 */ /* 0x000fc400078e00ff */
        /* <DEDUP_REMOVED lines=92> */
[----:B------:R-:W-:-:S06]  /*182a0*/  ULDC UR4, c[0x0][0x988] ;  /* 0x0002620000047ab9 */ /* 0x000fcc0000000800 */
        /* <DEDUP_REMOVED lines=9> */
[----:B------:R-:W-:Y:S01]  /*18340*/  QGMMA.64x128x32.F32.E4M3.E4M3 R24, R220, gdesc[UR4], R24, gsb0 ;  /* 0x01e00004dc187df3 */ /* 0x000fe20008000818 */
[----:B------:R-:W-:Y:S01]  /*18350*/  R2UR UR6, R20 ;  /* 0x00000000140672ca */ /* 0x000fe200000e0000 */
[----:B------:R-:W-:Y:S01]  /*18360*/  VIADD R20, R12, 0x300 ;  /* 0x000003000c147836 */ /* 0x000fe20000000000 */
[----:B------:R-:W-:-:S03]  /*18370*/  R2UR UR7, R21 ;  /* 0x00000000150772ca */ /* 0x000fc600000e0000 */
[----:B------:R-:W-:Y:S01]  /*18380*/  MUFU.TANH R183, R183 ;  /* 0x000000b700b77308 */ /* 0x000fe20000002400 */
[----:B------:R-:W-:-:S07]  /*18390*/  MOV R21, 0xc0000010 ;  /* 0xc000001000157802 */ /* 0x000fce0000000f00 */
[----:B------:R-:W-:Y:S08]  /*183a0*/  MUFU.TANH R152, R152 ;  /* 0x0000009800987308 */ /* 0x000ff00000002400 */
[----:B------:R-:W-:Y:S08]  /*183b0*/  MUFU.TANH R154, R154 ;  /* 0x0000009a009a7308 */ /* 0x000ff00000002400 */
[----:B------:R-:W-:Y:S01]  /*183c0*/  MUFU.TANH R153, R153 ;  /* 0x0000009900997308 */ /* 0x000fe20000002400 */
[----:B-1----:R-:W-:-:S04]  /*183d0*/  LOP3.LUT R227, R227, 0x7f, RZ, 0xc0, !PT ;  /* 0x0000007fe3e37812 */ /* 0x002fc800078ec0ff */
[----:B------:R-:W-:Y:S02]  /*183e0*/  ISETP.NE.AND P1, PT, R227, RZ, PT ;  /* 0x000000ffe300720c */ /* 0x000fe40003f25270 */
[----:B------:R-:W1:Y:S01]  /*183f0*/  S2R R227, SR_TID.X ;  /* 0x0000000000e37919 */ /* 0x000e620000002100 */
[----:B------:R-:W-:Y:S08]  /*18400*/  MUFU.TANH R155, R155 ;  /* 0x0000009b009b7308 */ /* 0x000ff00000002400 */
[----:B------:R-:W-:Y:S08]  /*18410*/  MUFU.TANH R156, R156 ;  /* 0x0000009c009c7308 */ /* 0x000ff00000002400 */
[----:B------:R-:W-:Y:S08]  /*18420*/  MUFU.TANH R158, R158 ;  /* 0x0000009e009e7308 */ /* 0x000ff00000002400 */
[----:B------:R-:W-:Y:S01]  /*18430*/  MUFU.TANH R157, R157 ;  /* 0x0000009d009d7308 */ /* 0x000fe20000002400 */
[----:B-1----:R-:W-:-:S07]  /*18440*/  SHF.R.U32.HI R227, RZ, 0x7, R227 ;  /* 0x00000007ffe37819 */ /* 0x002fce00000116e3 */
        /* <DEDUP_REMOVED lines=13> */
[----:B------:R-:W-:Y:S01]  /*18520*/  QGMMA.64x128x32.F32.E4M3.E4M3 R24, R200, gdesc[UR4], R24, gsb0 ;  /* 0x01e00004c8187df3 */ /* 0x000fe20008000818 */
        /* <DEDUP_REMOVED lines=26> */
[----:B------:R-:W-:Y:S01]  /*186d0*/  FMUL.FTZ R21, R2, R186 ;  /* 0x000000ba02157220 */ /* 0x000fe20000410000 */
[----:B------:R-:W-:Y:S01]  /*186e0*/  R2UR UR6, R20 ;  /* 0x00000000140672ca */ /* 0x000fe200000e0000 */
        /* <DEDUP_REMOVED lines=9> */
[----:B0-----:R-:W-:Y:S01]  /*18780*/  FMNMX.FTZ R197, R13, R0, !PT ;  /* 0x000000000dc57209 */ /* 0x001fe20007810000 */
[C---:B------:R-:W-:Y:S01]  /*18790*/  FMUL.FTZ R195, R2.reuse, R198 ;  /* 0x000000c602c37220 */ /* 0x040fe20000410000 */
[----:B------:R-:W-:Y:S01]  /*187a0*/  FMUL.FTZ R198, R2, R88 ;  /* 0x0000005802c67220 */ /* 0x000fe20000410000 */
[----:B------:R-:W0:Y:S08]  /*187b0*/  MUFU.TANH R20, R20 ;  /* 0x0000001400147308 */ /* 0x000e300000002400 */
[----:B------:R-:W2:Y:S01]  /*187c0*/  MUFU.TANH R185, R185 ;  /* 0x000000b900b97308 */ /* 0x000ea20000002400 */
[----:B-1----:R-:W-:-:S04]  /*187d0*/  FMNMX.FTZ R199, R21, R3, !PT ;  /* 0x0000000315c77209 */ /* 0x002fc80007810000 */
[----:B------:R-:W-:-:S03]  /*187e0*/  FMNMX.FTZ R199, R184, R199, !PT ;  /* 0x000000c7b8c77209 */ /* 0x000fc60007810000 */
[----:B------:R-:W1:Y:S01]  /*187f0*/  MUFU.TANH R186, R186 ;  /* 0x000000ba00ba7308 */ /* 0x000e620000002400 */
[----:B0-----:R-:W-:Y:S02]  /*18800*/  FMNMX.FTZ R197, R20, R197, !PT ;  /* 0x000000c514c57209 */ /* 0x001fe40007810000 */
[----:B------:R-:W-:-:S05]  /*18810*/  FMNMX.FTZ R199, R187, R199, !PT ;  /* 0x000000c7bbc77209 */ /* 0x000fca0007810000 */
[----:B------:R-:W0:Y:S01]  /*18820*/  MUFU.TANH R188, R188 ;  /* 0x000000bc00bc7308 */ /* 0x000e220000002400 */
[----:B--2---:R-:W-:-:S07]  /*18830*/  FMNMX.FTZ R197, R185, R197, !PT ;  /* 0x000000c5b9c57209 */ /* 0x004fce0007810000 */
[----:B------:R-:W2:Y:S01]  /*18840*/  MUFU.TANH R189, R189 ;  /* 0x000000bd00bd7308 */ /* 0x000ea20000002400 */
[----:B-1----:R-:W-:-:S07]  /*18850*/  FMNMX.FTZ R197, R186, R197, !PT ;  /* 0x000000c5bac57209 */ /* 0x002fce0007810000 */
[----:B------:R-:W1:Y:S01]  /*18860*/  MUFU.TANH R191, R191 ;  /* 0x000000bf00bf7308 */ /* 0x000e620000002400 */
[----:B0-----:R-:W-:-:S07]  /*18870*/  FMNMX.FTZ R199, R188, R199, !PT ;  /* 0x000000c7bcc77209 */ /* 0x001fce0007810000 */
[----:B------:R-:W0:Y:S01]  /*18880*/  MUFU.TANH R192, R192 ;  /* 0x000000c000c07308 */ /* 0x000e220000002400 */
[----:B--2---:R-:W-:-:S04]  /*18890*/  FMNMX.FTZ R197, R189, R197, !PT ;  /* 0x000000c5bdc57209 */ /* 0x004fc80007810000 */
[----:B------:R-:W-:-:S03]  /*188a0*/  FMNMX.FTZ R197, R190, R197, !PT ;  /* 0x000000c5bec57209 */ /* 0x000fc60007810000 */
[----:B------:R-:W2:Y:S01]  /*188b0*/  MUFU.TANH R195, R195 ;  /* 0x000000c300c37308 */ /* 0x000ea20000002400 */
[----:B-1----:R-:W-:Y:S02]  /*188c0*/  FMNMX.FTZ R199, R191, R199, !PT ;  /* 0x000000c7bfc77209 */ /* 0x002fe40007810000 */
[----:B------:R-:W-:-:S05]  /*188d0*/  FMNMX.FTZ R197, R193, R197, !PT ;  /* 0x000000c5c1c57209 */ /* 0x000fca0007810000 */
[----:B------:R-:W1:Y:S01]  /*188e0*/  MUFU.TANH R194, R194 ;  /* 0x000000c200c27308 */ /* 0x000e620000002400 */
[----:B0-----:R-:W-:-:S07]  /*188f0*/  FMNMX.FTZ R199, R192, R199, !PT ;  /* 0x000000c7c0c77209 */ /* 0x001fce0007810000 */
[----:B------:R-:W0:Y:S01]  /*18900*/  MUFU.TANH R124, R124 ;  /* 0x0000007c007c7308 */ /* 0x000e220000002400 */
[----:B--2---:R-:W-:-:S04]  /*18910*/  FMNMX.FTZ R199, R195, R199, !PT ;  /* 0x000000c7c3c77209 */ /* 0x004fc80007810000 */
[----:B------:R-:W-:-:S03]  /*18920*/  FMNMX.FTZ R199, R196, R199, !PT ;  /* 0x000000c7c4c77209 */ /* 0x000fc60007810000 */
[----:B------:R-:W-:Y:S01]  /*18930*/  MUFU.TANH R126, R126 ;  /* 0x0000007e007e7308 */ /* 0x000fe20000002400 */
[----:B-1----:R-:W-:Y:S02]  /*18940*/  FMNMX.FTZ R197, R194, R197, !PT ;  /* 0x000000c5c2c57209 */ /* 0x002fe40007810000 */
[----:B------:R-:W-:Y:S02]  /*18950*/  FMNMX.FTZ R199, R170, R199, !PT ;  /* 0x000000c7aac77209 */ /* 0x000fe40007810000 */
[----:B------:R-:W-:Y:S02]  /*18960*/  FMNMX.FTZ R197, R168, R197, !PT ;  /* 0x000000c5a8c57209 */ /* 0x000fe40007810000 */
[----:B------:R-:W-:Y:S01]  /*18970*/  FMNMX.FTZ R199, R171, R199, !PT ;  /* 0x000000c7abc77209 */ /* 0x000fe20007810000 */
[----:B------:R-:W1:Y:S01]  /*18980*/  MUFU.TANH R125, R125 ;  /* 0x0000007d007d7308 */ /* 0x000e620000002400 */
[----:B------:R-:W-:Y:S02]  /*18990*/  FMNMX.FTZ R197, R169, R197, !PT ;  /* 0x000000c5a9c57209 */ /* 0x000fe40007810000 */
[----:B------:R-:W-:-:S02]  /*189a0*/  FMNMX.FTZ R199, R174, R199, !PT ;  /* 0x000000c7aec77209 */ /* 0x000fc40007810000 */
[----:B------:R-:W-:Y:S02]  /*189b0*/  FMNMX.FTZ R197, R172, R197, !PT ;  /* 0x000000c5acc57209 */ /* 0x000fe40007810000 */
[----:B------:R-:W-:Y:S01]  /*189c0*/  FMNMX.FTZ R199, R175, R199, !PT ;  /* 0x000000c7afc77209 */ /* 0x000fe20007810000 */
[----:B------:R-:W-:Y:S01]  /*189d0*/  MUFU.TANH R127, R127 ;  /* 0x0000007f007f7308 */ /* 0x000fe20000002400 */
[----:B------:R-:W-:Y:S02]  /*189e0*/  FMNMX.FTZ R197, R173, R197, !PT ;  /* 0x000000c5adc57209 */ /* 0x000fe40007810000 */
[----:B------:R-:W-:Y:S02]  /*189f0*/  FMNMX.FTZ R199, R178, R199, !PT ;  /* 0x000000c7b2c77209 */ /* 0x000fe40007810000 */
[----:B------:R-:W-:Y:S02]  /*18a00*/  FMNMX.FTZ R197, R176, R197, !PT ;  /* 0x000000c5b0c57209 */ /* 0x000fe40007810000 */
[----:B------:R-:W-:Y:S01]  /*18a10*/  FMNMX.FTZ R199, R179, R199, !PT ;  /* 0x000000c7b3c77209 */ /* 0x000fe20007810000 */
[----:B------:R-:W2:Y:S01]  /*18a20*/  MUFU.TANH R128, R128 ;  /* 0x0000008000807308 */ /* 0x000ea20000002400 */
        /* <DEDUP_REMOVED lines=9> */
[----:B------:R-:W3:Y:S01]  /*18ac0*/  MUFU.TANH R129, R129 ;  /* 0x0000008100817308 */ /* 0x000ee20000002400 */
[----:B------:R-:W-:Y:S02]  /*18ad0*/  FMNMX.FTZ R197, R153, R197, !PT ;  /* 0x000000c599c57209 */ /* 0x000fe40007810000 */
[----:B------:R-:W-:Y:S02]  /*18ae0*/  FMNMX.FTZ R199, R158, R199, !PT ;  /* 0x000000c79ec77209 */ /* 0x000fe40007810000 */
[----:B------:R-:W-:Y:S01]  /*18af0*/  FMNMX.FTZ R197, R156, R197, !PT ;  /* 0x000000c59cc57209 */ /* 0x000fe20007810000 */
[----:B------:R-:W-:Y:S02]  /*18b00*/  WARPGROUP.DEPBAR.LE gsb0, 0x0 ;  /* 0x00008000000079c5 */ /* 0x000fe40000010000 */
[----:B------:R-:W-:Y:S01]  /*18b10*/  FMNMX.FTZ R199, R159, R199, !PT ;  /* 0x000000c79fc77209 */ /* 0x000fe20007810000 */
[----:B------:R-:W-:Y:S01]  /*18b20*/  MUFU.TANH R131, R131 ;  /* 0x0000008300837308 */ /* 0x000fe20000002400 */
[----:B------:R-:W-:Y:S01]  /*18b30*/  FMNMX.FTZ R197, R157, R197, !PT ;  /* 0x000000c59dc57209 */ /* 0x000fe20007810000 */
[----:B------:R-:W-:Y:S01]  /*18b40*/  WARPGROUP.ARRIVE ;  /* 0x00000000000079c5 */ /* 0x000fe20000000000 */
[----:B------:R-:W-:-:S02]  /*18b50*/  FMNMX.FTZ R199, R162, R199, !PT ;  /* 0x000000c7a2c77209 */ /* 0x000fc40007810000 */
[----:B------:R-:W-:Y:S02]  /*18b60*/  FMNMX.FTZ R197, R160, R197, !PT ;  /* 0x000000c5a0c57209 */ /* 0x000fe40007810000 */
[----:B------:R-:W-:Y:S01]  /*18b70*/  FMNMX.FTZ R199, R163, R199, !PT ;  /* 0x000000c7a3c77209 */ /* 0x000fe20007810000 */
[----:B------:R-:W4:Y:S01]  /*18b80*/  MUFU.TANH R132, R132 ;  /* 0x0000008400847308 */ /* 0x000f220000002400 */
[----:B------:R-:W-:Y:S01]  /*18b90*/  FMNMX.FTZ R88, R161, R197, !PT ;  /* 0x000000c5a1587209 */ /* 0x000fe20007810000 */
[----:B------:R-:W-:Y:S03]  /*18ba0*/  QGMMA.64x128x32.F32.E4M3.E4M3 R24, R208, gdesc[UR4], R24, gsb0 ;  /* 0x01e00004d0187df3 */ /* 0x000fe60008000818 */
[----:B------:R-:W-:-:S03]  /*18bb0*/  FMNMX.FTZ R88, R164, R88, !PT ;  /* 0x00000058a4587209 */ /* 0x000fc60007810000 */
[----:B------:R0:W-:Y:S01]  /*18bc0*/  MUFU.TANH R197, R198 ;  /* 0x000000c600c57308 */ /* 0x0001e20000002400 */
[----:B------:R-:W-:-:S04]  /*18bd0*/  FMNMX.FTZ R88, R165, R88, !PT ;  /* 0x00000058a5587209 */ /* 0x000fc80007810000 */
[----:B------:R-:W-:-:S03]  /*18be0*/  FMNMX.FTZ R88, R136, R88, !PT ;  /* 0x0000005888587209 */ /* 0x000fc60007810000 */
[----:B------:R-:W-:Y:S01]  /*18bf0*/  MUFU.TANH R134, R134 ;  /* 0x0000008600867308 */ /* 0x000fe20000002400 */
[----:B0-----:R-:W-:Y:S01]  /*18c00*/  FMUL.FTZ R198, R2, R89 ;  /* 0x0000005902c67220 */ /* 0x001fe20000410000 */
[----:B------:R-:W-:Y:S01]  /*18c10*/  FMNMX.FTZ R89, R166, R199, !PT ;  /* 0x000000c7a6597209 */ /* 0x000fe20007810000 */
[----:B------:R-:W-:Y:S01]  /*18c20*/  FMUL.FTZ R199, R2, R90 ;  /* 0x0000005a02c77220 */ /* 0x000fe20000410000 */
        /* <DEDUP_REMOVED lines=23> */
[----:B------:R-:W0:Y:S01]  /*18da0*/  MUFU.TANH R105, R105 ;  /* 0x0000006900697308 */ /* 0x000e220000002400 */
[----:B------:R-:W-:Y:S02]  /*18db0*/  FMNMX.FTZ R89, R122, R89, !PT ;  /* 0x000000597a597209 */ /* 0x000fe40007810000 */
[----:B-1----:R-:W-:Y:S02]  /*18dc0*/  FMNMX.FTZ R88, R125, R88, !PT ;  /* 0x000000587d587209 */ /* 0x002fe40007810000 */
[----:B------:R-:W-:-:S02]  /*18dd0*/  FMNMX.FTZ R89, R123, R89, !PT ;  /* 0x000000597b597209 */ /* 0x000fc40007810000 */
[----:B--2---:R-:W-:Y:S01]  /*18de0*/  FMNMX.FTZ R88, R128, R88, !PT ;  /* 0x0000005880587209 */ /* 0x004fe20007810000 */
[----:B------:R-:W-:Y:S01]  /*18df0*/  MUFU.TANH R107, R107 ;  /* 0x0000006b006b7308 */ /* 0x000fe20000002400 */
[----:B------:R-:W-:Y:S02]  /*18e00*/  FMNMX.FTZ R89, R126, R89, !PT ;  /* 0x000000597e597209 */ /* 0x000fe40007810000 */
[----:B---3--:R-:W-:Y:S02]  /*18e10*/  FMNMX.FTZ R88, R129, R88, !PT ;  /* 0x0000005881587209 */ /* 0x008fe40007810000 */
[----:B------:R-:W-:Y:S02]  /*18e20*/  FMNMX.FTZ R89, R127, R89, !PT ;  /* 0x000000597f597209 */ /* 0x000fe40007810000 */
[----:B----4-:R-:W-:Y:S01]  /*18e30*/  FMNMX.FTZ R88, R132, R88, !PT ;  /* 0x0000005884587209 */ /* 0x010fe20007810000 */
[----:B------:R-:W1:Y:S01]  /*18e40*/  MUFU.TANH R108, R108 ;  /* 0x0000006c006c7308 */ /* 0x000e620000002400 */
[----:B------:R-:W-:-:S02]  /*18e50*/  FMNMX.FTZ R89, R130, R89, !PT ;  /* 0x0000005982597209 */ /* 0x000fc40007810000 */
[----:B0-----:R-:W-:Y:S02]  /*18e60*/  FMNMX.FTZ R88, R133, R88, !PT ;  /* 0x0000005885587209 */ /* 0x001fe40007810000 */
[----:B------:R-:W-:Y:S02]  /*18e70*/  FMNMX.FTZ R89, R131, R89, !PT ;  /* 0x0000005983597209 */ /* 0x000fe40007810000 */
[----:B------:R-:W-:Y:S01]  /*18e80*/  FMNMX.FTZ R88, R104, R88, !PT ;  /* 0x0000005868587209 */ /* 0x000fe20007810000 */
[----:B------:R-:W0:Y:S01]  /*18e90*/  MUFU.TANH R110, R110 ;  /* 0x0000006e006e7308 */ /* 0x000e220000002400 */
[----:B------:R-:W-:Y:S02]  /*18ea0*/  FMNMX.FTZ R89, R134, R89, !PT ;  /* 0x0000005986597209 */ /* 0x000fe40007810000 */
[----:B------:R-:W-:Y:S02]  /*18eb0*/  FMNMX.FTZ R88, R105, R88, !PT ;  /* 0x0000005869587209 */ /* 0x000fe40007810000 */
[----:B------:R-:W-:-:S03]  /*18ec0*/  FMNMX.FTZ R89, R135, R89, !PT ;  /* 0x0000005987597209 */ /* 0x000fc60007810000 */
[----:B------:R-:W2:Y:S01]  /*18ed0*/  MUFU.TANH R109, R109 ;  /* 0x0000006d006d7308 */ /* 0x000ea20000002400 */
[----:B------:R-:W-:Y:S02]  /*18ee0*/  FMNMX.FTZ R89, R106, R89, !PT ;  /* 0x000000596a597209 */ /* 0x000fe40007810000 */
[----:B-1----:R-:W-:Y:S02]  /*18ef0*/  FMNMX.FTZ R88, R108, R88, !PT ;  /* 0x000000586c587209 */ /* 0x002fe40007810000 */
[----:B------:R-:W-:-:S03]  /*18f00*/  FMNMX.FTZ R89, R107, R89, !PT ;  /* 0x000000596b597209 */ /* 0x000fc60007810000 */
        /* <DEDUP_REMOVED lines=12> */
[----:B------:R-:W-:-:S06]  /*18fd0*/  WARPGROUP.DEPBAR.LE gsb0, 0x0 ;  /* 0x00008000000079c5 */ /* 0x000fcc0000010000 */
[----:B------:R-:W1:Y:S01]  /*18fe0*/  MUFU.TANH R118, R118 ;  /* 0x0000007600767308 */ /* 0x000e620000002400 */
[----:B0-----:R-:W-:Y:S01]  /*18ff0*/  FMNMX.FTZ R89, R115, R89, !PT ;  /* 0x0000005973597209 */ /* 0x001fe20007810000 */
[----:B------:R-:W-:-:S06]  /*19000*/  WARPGROUP.ARRIVE ;  /* 0x00000000000079c5 */ /* 0x000fcc0000000000 */
[----:B------:R-:W0:Y:S01]  /*19010*/  MUFU.TANH R117, R117 ;  /* 0x0000007500757308 */ /* 0x000e220000002400 */
[----:B--2---:R-:W-:-:S07]  /*19020*/  FMNMX.FTZ R88, R116, R88, !PT ;  /* 0x0000005874587209 */ /* 0x004fce0007810000 */
[----:B------:R-:W2:Y:S01]  /*19030*/  MUFU.TANH R119, R119 ;  /* 0x0000007700777308 */ /* 0x000ea20000002400 */
[----:B-1----:R-:W-:-:S07]  /*19040*/  FMNMX.FTZ R89, R118, R89, !PT ;  /* 0x0000005976597209 */ /* 0x002fce0007810000 */
[----:B------:R-:W1:Y:S01]  /*19050*/  MUFU.TANH R199, R199 ;  /* 0x000000c700c77308 */ /* 0x000e620000002400 */
[----:B0-----:R-:W-:-:S04]  /*19060*/  FMNMX.FTZ R88, R117, R88, !PT ;  /* 0x0000005875587209 */ /* 0x001fc80007810000 */
[----:B------:R-:W-:-:S03]  /*19070*/  FMNMX.FTZ R88, R197, R88, !PT ;  /* 0x00000058c5587209 */ /* 0x000fc60007810000 */
        /* <DEDUP_REMOVED lines=28> */
[----:B0-----:R-:W-:Y:S02]  /*19240*/  FMNMX.FTZ R201, R101, R88, !PT ;  /* 0x0000005865c97209 */ /* 0x001fe40007810000 */
[----:B--2---:R-:W-:-:S03]  /*19250*/  FMNMX.FTZ R90, R103, R89, !PT ;  /* 0x00000059675a7209 */ /* 0x004fc60007810000 */
[----:B------:R-:W0:Y:S04]  /*19260*/  SHFL.BFLY PT, R89, R201, 0x2, 0x1f ;  /* 0x0c401f00c9597f89 */ /* 0x000e2800000e0000 */
[----:B------:R-:W1:Y:S01]  /*19270*/  SHFL.BFLY PT, R88, R90, 0x2, 0x1f ;  /* 0x0c401f005a587f89 */ /* 0x000e6200000e0000 */
[----:B0-----:R-:W-:Y:S02]  /*19280*/  FMNMX.FTZ R201, R201, R89, !PT ;  /* 0x00000059c9c97209 */ /* 0x001fe40007810000 */
[----:B------:R-:W-:Y:S02]  /*19290*/  MOV R89, 0xc0000010 ;  /* 0xc000001000597802 */ /* 0x000fe40000000f00 */
[----:B-1----:R-:W-:Y:S01]  /*192a0*/  FMNMX.FTZ R90, R90, R88, !PT ;  /* 0x000000585a5a7209 */ /* 0x002fe20007810000 */
[----:B------:R-:W0:Y:S01]  /*192b0*/  SHFL.BFLY PT, R202, R201, 0x1, 0x1f ;  /* 0x0c201f00c9ca7f89 */ /* 0x000e2200000e0000 */
[----:B------:R-:W-:Y:S01]  /*192c0*/  VIADD R88, R12, 0x500 ;  /* 0x000005000c587836 */ /* 0x000fe20000000000 */
[----:B------:R-:W-:-:S02]  /*192d0*/  R2UR UR7, R89 ;  /* 0x00000000590772ca */ /* 0x000fc400000e0000 */
[----:B------:R-:W1:Y:S02]  /*192e0*/  SHFL.BFLY PT, R200, R90, 0x1, 0x1f ;  /* 0x0c201f005ac87f89 */ /* 0x000e6400000e0000 */
[----:B------:R-:W-:Y:S01]  /*192f0*/  R2UR UR6, R88 ;  /* 0x00000000580672ca */ /* 0x000fe200000e0000 */
[----:B------:R-:W-:-:S12]  /*19300*/  IMAD.U32 R88, RZ, RZ, UR4 ;  /* 0x00000004ff587e24 */ /* 0x000fd8000f8e00ff */
[----:B------:R-:W-:Y:S01]  /*19310*/  QGMMA.64x128x32.F32.E4M3.E4M3 R24, R212, gdesc[UR4], R24, gsb0 ;  /* 0x01e00004d4187df3 */ /* 0x000fe20008000818 */
[----:B0-----:R-:W-:Y:S02]  /*19320*/  FMNMX.FTZ R89, R201, R202, !PT ;  /* 0x000000cac9597209 */ /* 0x001fe40007810000 */
[----:B-1----:R-:W-:-:S03]  /*19330*/  FMNMX.FTZ R90, R90, R200, !PT ;  /* 0x000000c85a5a7209 */ /* 0x002fc60007810000 */
[C---:B------:R-:W-:Y:S01]  /*19340*/  FFMA.FTZ R201, R89.reuse, R88, -8 ;  /* 0xc100000059c97423 */ /* 0x040fe20000010058 */
[----:B------:R-:W-:-:S03]  /*19350*/  FADD.FTZ R200, -R89, R0 ;  /* 0x0000000059c87221 */ /* 0x000fc60000010100 */
        /* <DEDUP_REMOVED lines=56> */
[C---:B------:R-:W-:Y:S01]  /*196e0*/  FADD.FTZ R3, -R90.reuse, R3 ;  /* 0x000000035a037221 */ /* 0x040fe20000010100 */
[----:B------:R-:W-:-:S01]  /*196f0*/  FFMA.FTZ R201, R90, R88, -8 ;  /* 0xc10000005ac97423 */ /* 0x000fc20000010058 */
[-C--:B------:R-:W-:Y:S01]  /*19700*/  FMUL.FTZ R200, R200, R88.reuse ;  /* 0x00000058c8c87220 */ /* 0x080fe20000410000 */
[----:B------:R-:W-:Y:S01]  /*19710*/  MUFU.EX2 R13, R13 ;  /* 0x0000000d000d7308 */ /* 0x000fe20000000800 */
[-C--:B------:R-:W-:Y:S01]  /*19720*/  FMUL.FTZ R3, R3, R88.reuse ;  /* 0x0000005803037220 */ /* 0x080fe20000410000 */
        /* <DEDUP_REMOVED lines=66> */
[----:B------:R-:W-:Y:S01]  /*19b50*/  FFMA.FTZ R103, R103, R88, -R201 ;  /* 0x0000005867677223 */ /* 0x000fe200000108c9 */
[----:B------:R-:W-:-:S02]  /*19b60*/  WARPGROUP.DEPBAR.LE gsb0, 0x0 ;  /* 0x00008000000079c5 */ /* 0x000fc40000010000 */
[----:B------:R-:W-:Y:S01]  /*19b70*/  WARPGROUP.ARRIVE ;  /* 0x00000000000079c5 */ /* 0x000fe20000000000 */
        /* <DEDUP_REMOVED lines=104> */
[----:B------:R-:W-:Y:S02]  /*1a200*/  VIADD R14, R12, 0x600 ;  /* 0x000006000c0e7836 */ /* 0x000fe40000000000 */
[----:B------:R-:W-:-:S03]  /*1a210*/  FFMA.FTZ R12, R114, R88, -R201 ;  /* 0x00000058720c7223 */ /* 0x000fc600000108c9 */
[----:B------:R-:W-:Y:S01]  /*1a220*/  R2UR UR6, R14 ;  /* 0x000000000e0672ca */ /* 0x000fe200000e0000 */
[----:B------:R-:W0:Y:S01]  /*1a230*/  MUFU.EX2 R146, R146 ;  /* 0x0000009200927308 */ /* 0x000e220000000800 */
[----:B--2---:R-:W-:-:S07]  /*1a240*/  FADD.FTZ R15, R145, R15 ;  /* 0x0000000f910f7221 */ /* 0x004fce0000010000 */
[----:B------:R-:W2:Y:S01]  /*1a250*/  MUFU.EX2 R147, R147 ;  /* 0x0000009300937308 */ /* 0x000ea20000000800 */
[----:B-1----:R-:W-:-:S01]  /*1a260*/  FADD.FTZ R114, R148, R15 ;  /* 0x0000000f94727221 */ /* 0x002fc20000010000 */
[----:B------:R-:W-:-:S05]  /*1a270*/  IMAD.MOV.U32 R15, RZ, RZ, -0x3ffffff0 ;  /* 0xc0000010ff0f7424 */ /* 0x000fca00078e00ff */
[----:B------:R-:W-:Y:S01]  /*1a280*/  R2UR UR7, R15 ;  /* 0x000000000f0772ca */ /* 0x000fe200000e0000 */
[----:B------:R-:W1:Y:S01]  /*1a290*/  MUFU.EX2 R150, R150 ;  /* 0x0000009600967308 */ /* 0x000e620000000800 */
[----:B0-----:R-:W-:-:S07]  /*1a2a0*/  FADD.FTZ R202, R146, R202 ;  /* 0x000000ca92ca7221 */ /* 0x001fce0000010000 */
[----:B------:R-:W0:Y:S01]  /*1a2b0*/  MUFU.EX2 R149, R149 ;  /* 0x0000009500957308 */ /* 0x000e220000000800 */
[----:B--2---:R-:W-:-:S03]  /*1a2c0*/  FADD.FTZ R202, R147, R202 ;  /* 0x000000ca93ca7221 */ /* 0x004fc60000010000 */
[----:B------:R-:W-:Y:S04]  /*1a2d0*/  QGMMA.64x128x32.F32.E4M3.E4M3 R24, R216, gdesc[UR4], R24, gsb0 ;  /* 0x01e00004d8187df3 */ /* 0x000fe80008000818 */
        /* <DEDUP_REMOVED lines=64> */
[----:B--2---:R-:W-:-:S01]  /*1a6e0*/  FFMA.FTZ R118, R199, R88, -R201 ;  /* 0x00000058c7767223 */ /* 0x004fc200000108c9 */
[----:B0-----:R-:W-:Y:S01]  /*1a6f0*/  FADD.FTZ R14, R116, R14 ;  /* 0x0000000e740e7221 */ /* 0x001fe20000010000 */
[----:B------:R-:W-:-:S05]  /*1a700*/  @!P1 LEA R201, R234, R16, 0x3 ;  /* 0x00000010eac99211 */ /* 0x000fca00078e18ff */
[----:B------:R-:W0:Y:S01]  /*1a710*/  MUFU.EX2 R119, R119 ;  /* 0x0000007700777308 */ /* 0x000e220000000800 */
[----:B---3--:R-:W-:-:S01]  /*1a720*/  FADD.FTZ R202, R114, R202 ;  /* 0x000000ca72ca7221 */ /* 0x008fc20000010000 */
[----:B------:R-:W-:-:S05]  /*1a730*/  @!P1 VIADD R201, R201, 0x2e840 ;  /* 0x0002e840c9c99836 */ /* 0x000fca0000000000 */
[----:B------:R-:W-:Y:S01]  /*1a740*/  @!P1 PRMT R201, RZ, 0x654, R201 ;  /* 0x00000654ffc99816 */ /* 0x000fe200000000c9 */
        /* <DEDUP_REMOVED lines=14> */
[----:B------:R-:W-:-:S05]  /*1a830*/  IADD3 R14, -R227, 0xb, RZ ;  /* 0x0000000be30e7810 */ /* 0x000fca0007ffe1ff */
[----:B------:R1:W-:Y:S06]  /*1a840*/  BAR.ARV R14, 0x100 ;  /* 0x0004000e0000751d */ /* 0x0003ec0000002000 */
[----:B------:R-:W3:Y:S01]  /*1a850*/  MUFU.EX2 R95, R95 ;  /* 0x0000005f005f7308 */ /* 0x000ee20000000800 */
[----:B0-----:R-:W-:-:S01]  /*1a860*/  FADD.FTZ R199, R94, R199 ;  /* 0x000000c75ec77221 */ /* 0x001fc20000010000 */
[----:B------:R0:W-:Y:S01]  /*1a870*/  @!P1 SYNCS.ARRIVE.TRANS64.RED.A1T0 RZ, [R201+URZ], RZ ;  /* 0x000000ffc9ff99a7 */ /* 0x0001e2000810043f */
[----:B--2---:R-:W-:-:S05]  /*1a880*/  FADD.FTZ R15, R93, R15 ;  /* 0x0000000f5d0f7221 */ /* 0x004fca0000010000 */
[----:B------:R-:W2:Y:S08]  /*1a890*/  MUFU.EX2 R96, R96 ;  /* 0x0000006000607308 */ /* 0x000eb00000000800 */
        /* <DEDUP_REMOVED lines=10> */
[----:B------:R-:W1:Y:S01]  /*1a940*/  MUFU.EX2 R101, R101 ;  /* 0x0000006500657308 */ /* 0x000e620000000800 */
[----:B----4-:R-:W-:-:S07]  /*1a950*/  FADD.FTZ R15, R100, R15 ;  /* 0x0000000f640f7221 */ /* 0x010fce0000010000 */
[----:B------:R-:W2:Y:S01]  /*1a960*/  MUFU.EX2 R103, R103 ;  /* 0x0000006700677308 */ /* 0x000ea20000000800 */
[----:B---3--:R-:W-:-:S01]  /*1a970*/  FADD.FTZ R199, R102, R199 ;  /* 0x000000c766c77221 */ /* 0x008fc20000010000 */
[----:B-1----:R-:W-:-:S03]  /*1a980*/  FADD.FTZ R14, R101, R15 ;  /* 0x0000000f650e7221 */ /* 0x002fc60000010000 */
[----:B--2---:R-:W-:Y:S01]  /*1a990*/  FADD.FTZ R15, R103, R199 ;  /* 0x000000c7670f7221 */ /* 0x004fe20000010000 */
[----:B0-----:R-:W-:Y:S06]  /*1a9a0*/  @!P0 BRA `(.L_x_5893) ;  /* 0x0000000000048947 */ /* 0x001fec0003800000 */
[----:B------:R-:W-:Y:S01]  /*1a9b0*/  BPT.TRAP 0x1 ;  /* 0x000000040000795c */ /* 0x000fe20000300000 */
.L_x_5893:
[----:B------:R-:W2:Y:S01]  /*1a9c0*/  LDL R0, [R1+0x78] ;  /* 0x0000780001007983 */ /* 0x000ea20000100800 */
[----:B------:R-:W-:Y:S01]  /*1a9d0*/  ISETP.GT.AND P1, PT, R232, RZ, PT ;  /* 0x000000ffe800720c */ /* 0x000fe20003f24270 */
[----:B------:R-:W-:Y:S01]  /*1a9e0*/  FMUL.FTZ R24, R24, R200 ;  /* 0x000000c818187220 */ /* 0x000fe20000410000 */
[----:B------:R-:W-:Y:S01]  /*1a9f0*/  F2FP.SATFINITE.E4M3.F32.PACK_AB_MERGE_C R156, R157, R156, RZ ;  /* 0x0000009c9d9c723e */ /* 0x000fe200048070ff */
[----:B------:R-:W-:Y:S01]  /*1aa00*/  FMUL.FTZ R25, R25, R200 ;  /* 0x000000c819197220 */ /* 0x000fe20000410000 */
[----:B------:R-:W-:Y:S01]  /*1aa10*/  F2FP.SATFINITE.E4M3.F32.PACK_AB_MERGE_C R114, R119, R114, RZ ;  /* 0x000000727772723e */ /* 0x000fe200048070ff */
[----:B------:R-:W-:Y:S01]  /*1aa20*/  FMUL.FTZ R28, R28, R200 ;  /* 0x000000c81c1c7220 */ /* 0x000fe20000410000 */
[----:B------:R-:W-:Y:S01]  /*1aa30*/  F2FP.SATFINITE.E4M3.F32.PACK_AB_MERGE_C R156, R153, R152, R156 ;  /* 0x00000098999c723e */ /* 0x000fe2000480709c */
        /* <DEDUP_REMOVED lines=117> */
[----:B------:R-:W-:Y:S02]  /*1b190*/  MOV R12, R235 ;  /* 0x000000eb000c7202 */ /* 0x000fe40000000f00 */
[----:B--2---:R-:W-:Y:S01]  /*1b1a0*/  R2UR UR4, R0 ;  /* 0x00000000000472ca */ /* 0x004fe200000e0000 */
[----:B------:R-:W-:-:S02]  /*1b1b0*/  IMAD R0, R233, 0x8, R16 ;  /* 0x00000008e9007824 */ /* 0x000fc400078e0210 */
[----:B------:R-:W-:Y:S02]  /*1b1c0*/  IMAD.MOV.U32 R233, RZ, RZ, R234 ;  /* 0x000000ffffe97224 */ /* 0x000fe400078e00ea */
[----:B------:R-:W-:-:S08]  /*1b1d0*/  VIADD R0, R0, 0x2e860 ;  /* 0x0002e86000007836 */ /* 0x000fd00000000000 */
[----:B------:R-:W-:-:S04]  /*1b1e0*/  MOV R199, UR4 ;  /* 0x0000000400c77c02 */ /* 0x000fc80008000f00 */
[----:B------:R-:W-:-:S04]  /*1b1f0*/  PRMT R0, R199, 0x654, R0 ;  /* 0x00000654c7007816 */ /* 0x000fc80000000000 */
[----:B------:R0:W-:Y:S02]  /*1b200*/  SYNCS.ARRIVE.TRANS64.RED.A1T0 RZ, [R0+URZ], RZ ;  /* 0x000000ff00ff79a7 */ /* 0x0001e4000810043f */
[----:B0-----:R-:W-:Y:S01]  /*1b210*/  IMAD.MOV.U32 R0, RZ, RZ, R89 ;  /* 0x000000ffff007224 */ /* 0x001fe200078e0059 */
[----:B------:R-:W-:Y:S06]  /*1b220*/  @P1 BRA `(.L_x_5894) ;  /* 0xffffffb000581947 */ /* 0x000fec000383ffff */
[----:B------:R-:W-:-:S07]  /*1b230*/  IMAD.MOV.U32 R233, RZ, RZ, R234 ;  /* 0x000000ffffe97224 */ /* 0x000fce00078e00ea */
.L_x_5883:
[----:B------:R-:W-:Y:S05]  /*1b240*/  WARPSYNC.ALL ;  /* 0x0000000000007948 */ /* 0x000fea0003800000 */
[----:B------:R-:W-:Y:S06]  /*1b250*/  BAR.ARV 0x8, 0x120 ;  /* 0x0204800000007b1d */ /* 0x000fec0000002000 */
[----:B------:R-:W-:Y:S05]  /*1b260*/  @!P0 BRA `(.L_x_5895) ;  /* 0x0000000000048947 */ /* 0x000fea0003800000 */
[----:B------:R-:W-:Y:S01]  /*1b270*/  BPT.TRAP 0x1 ;  /* 0x000000040000795c */ /* 0x000fe20000300000 */
.L_x_5895:
[----:B------:R-:W-:Y:S02]  /*1b280*/  LEA R11, R233, R16, 0x3 ;  /* 0x00000010e90b7211 */ /* 0x000fe400078e18ff */
[----:B------:R-:W-:-:S04]  /*1b290*/  SHF.L.U32 R0, R235, 0x1f, RZ ;  /* 0x0000001feb007819 */ /* 0x000fc800000006ff */
[----:B------:R0:W1:Y:S01]  /*1b2a0*/  SYNCS.PHASECHK.TRANS64.TRYWAIT P1, [R11+URZ+0x2e850], R0 ;  /* 0x02e850000b0075a7 */ /* 0x000062000802017f */
[----:B------:R-:W-:Y:S05]  /*1b2b0*/  @!P0 BRA `(.L_x_5896) ;  /* 0x0000000000048947 */ /* 0x000fea0003800000 */
[----:B------:R-:W-:Y:S01]  /*1b2c0*/  BPT.TRAP 0x1 ;  /* 0x000000040000795c */ /* 0x000fe20000300000 */
.L_x_5896:
[----:B------:R-:W-:-:S05]  /*1b2d0*/  VIADD R16, R16, 0x400 ;  /* 0x0000040010107836 */ /* 0x000fca0000000000 */
[----:B------:R-:W-:-:S04]  /*1b2e0*/  SHF.R.U32.HI R16, RZ, 0x4, R16 ;  /* 0x00000004ff107819 */ /* 0x000fc80000011610 */
[----:B------:R-:W-:-:S04]  /*1b2f0*/  LOP3.LUT R16, R16, 0x3fff, RZ, 0xc0, !PT ;  /* 0x00003fff10107812 */ /* 0x000fc800078ec0ff */
[----:B------:R-:W-:Y:S01]  /*1b300*/  LOP3.LUT R16, R16, 0x10000, RZ, 0xfc, !PT ;  /* 0x0001000010107812 */ /* 0x000fe200078efcff */
[----:B-1----:R-:W-:Y:S06]  /*1b310*/  @P1 BRA `(.L_x_5897) ;  /* 0x0000000000081947 */ /* 0x002fec0003800000 */
[----:B------:R-:W1:Y:S02]  /*1b320*/  SYNCS.PHASECHK.TRANS64.TRYWAIT P1, [R11+URZ+0x2e850], R0 ;  /* 0x02e850000b0075a7 */ /* 0x000e64000802017f */
[----:B-1----:R-:W-:Y:S05]  /*1b330*/  @!P1 BRA `(.L_x_5898) ;  /* 0x0000009c007c9947 */ /* 0x002fea0003800000 */
.L_x_5897:
[----:B------:R-:W-:Y:S01]  /*1b340*/  IMAD R2, R233, 0x700, R16 ;  /* 0x00000700e9027824 */ /* 0x000fe200078e0210 */
[----:B------:R-:W0:Y:S01]  /*1b350*/  LDL R9, [R1+0x8c] ;  /* 0x00008c0001097983 */ /* 0x000e220000100800 */
[----:B------:R-:W-:Y:S01]  /*1b360*/  IMAD.MOV.U32 R3, RZ, RZ, -0x3ffffff0 ;  /* 0xc0000010ff037424 */ /* 0x000fe200078e00ff */
[----:B------:R-:W-:Y:S05]  /*1b370*/  WARPSYNC.ALL ;  /* 0x0000000000007948 */ /* 0x000fea0003800000 */
[C---:B------:R-:W-:Y:S01]  /*1b380*/  R2UR UR6, R2.reuse ;  /* 0x00000000020672ca */ /* 0x040fe200000e0000 */
[----:B------:R-:W-:Y:S01]  /*1b390*/  VIADD R4, R2, 0x100 ;  /* 0x0000010002047836 */ /* 0x000fe20000000000 */
[----:B------:R-:W-:Y:S01]  /*1b3a0*/  R2UR UR7, R3 ;  /* 0x00000000030772ca */ /* 0x000fe200000e0000 */
[----:B------:R-:W-:Y:S01]  /*1b3b0*/  WARPGROUP.ARRIVE ;  /* 0x00000000000079c5 */ /* 0x000fe20000000000 */
[----:B------:R-:W-:Y:S01]  /*1b3c0*/  MOV R5, 0xc0000010 ;  /* 0xc000001000057802 */ /* 0x000fe20000000f00 */
[----:B------:R-:W2:Y:S01]  /*1b3d0*/  LDL R10, [R1+0x7c] ;  /* 0x00007c00010a7983 */ /* 0x000ea20000100800 */
[----:B------:R-:W-:-:S03]  /*1b3e0*/  ULDC.64 UR4, c[0x0][0x9a0] ;  /* 0x0002680000047ab9 */ /* 0x000fc60000000a00 */
[----:B------:R-:W3:Y:S01]  /*1b3f0*/  LDL.LU R8, [R1+0x6c] ;  /* 0x00006c0001087983 */ /* 0x000ee20000300800 */
[----:B------:R-:W-:-:S04]  /*1b400*/  ISETP.NE.U32.AND P1, PT, RZ, UR4, PT ;  /* 0x00000004ff007c0c */ /* 0x000fc8000bf25070 */
[----:B------:R-:W-:Y:S01]  /*1b410*/  ISETP.NE.AND.EX P1, PT, RZ, UR5, PT, P1 ;  /* 0x00000005ff007c0c */ /* 0x000fe2000bf25310 */
[----:B------:R-:W-:Y:S01]  /*1b420*/  QGMMA.64x128x32.F32.E4M3.E4M3 R24, R224, gdesc[UR4], R24, gsb0 ;  /* 0x01e00004e0187df3 */ /* 0x000fe20008000818 */
[----:B------:R-:W-:Y:S01]  /*1b430*/  R2UR UR6, R4 ;  /* 0x00000000040672ca */ /* 0x000fe200000e0000 */
[----:B------:R-:W-:Y:S01]  /*1b440*/  VIADD R4, R2, 0x200 ;  /* 0x0000020002047836 */ /* 0x000fe20000000000 */
[----:B------:R-:W-:Y:S01]  /*1b450*/  R2UR UR7, R5 ;  /* 0x00000000050772ca */ /* 0x000fe200000e0000 */
[----:B------:R-:W-:-:S08]  /*1b460*/  IMAD.MOV.U32 R5, RZ, RZ, -0x3ffffff0 ;  /* 0xc0000010ff057424 */ /* 0x000fd000078e00ff */
[----:B------:R-:W4:Y:S01]  /*1b470*/  @P1 LDC.64 R6, c[0x0][0x9d0] ;  /* 0x00027400ff061b82 */ /* 0x000f220000000a00 */
[----:B------:R-:W-:Y:S02]  /*1b480*/  WARPGROUP.DEPBAR.LE gsb0, 0x0 ;  /* 0x00008000000079c5 */ /* 0x000fe40000010000 */
[----:B------:R-:W-:-:S06]  /*1b490*/  WARPGROUP.ARRIVE ;  /* 0x00000000000079c5 */ /* 0x000fcc0000000000 */
[----:B------:R-:W-:Y:S01]  /*1b4a0*/  QGMMA.64x128x32.F32.E4M3.E4M3 R24, R220, gdesc[UR4], R24, gsb0 ;  /* 0x01e00004dc187df3 */ /* 0x000fe20008000818 */
[----:B------:R-:W-:Y:S01]  /*1b4b0*/  R2UR UR6, R4 ;  /* 0x00000000040672ca */ /* 0x000fe200000e0000 */
[----:B------:R-:W-:Y:S01]  /*1b4c0*/  VIADD R4, R2, 0x300 ;  /* 0x0000030002047836 */ /* 0x000fe20000000000 */
[----:B------:R-:W-:Y:S02]  /*1b4d0*/  R2UR UR7, R5 ;  /* 0x00000000050772ca */ /* 0x000fe400000e0000 */
[----:B------:R-:W-:Y:S01]  /*1b4e0*/  MOV R5, 0xc0000010 ;  /* 0xc000001000057802 */ /* 0x000fe20000000f00 */
[----:B------:R-:W-:Y:S02]  /*1b4f0*/  WARPGROUP.DEPBAR.LE gsb0, 0x0 ;  /* 0x00008000000079c5 */ /* 0x000fe40000010000 */
[----:B------:R-:W-:-:S08]  /*1b500*/  WARPGROUP.ARRIVE ;  /* 0x00000000000079c5 */ /* 0x000fd00000000000 */
[----:B------:R-:W-:Y:S01]  /*1b510*/  QGMMA.64x128x32.F32.E4M3.E4M3 R24, R200, gdesc[UR4], R24, gsb0 ;  /* 0x01e00004c8187df3 */ /* 0x000fe20008000818 */
[----:B------:R-:W-:Y:S02]  /*1b520*/  R2UR UR6, R4 ;  /* 0x00000000040672ca */ /* 0x000fe400000e0000 */
[----:B------:R-:W-:Y:S02]  /*1b530*/  R2UR UR7, R5 ;  /* 0x00000000050772ca */ /* 0x000fe400000e0000 */
[----:B------:R-:W0:Y:S02]  /*1b540*/  @P1 LDC.64 R4, c[0x0][0x9c8] ;  /* 0x00027200ff041b82 */ /* 0x000e240000000a00 */
[----:B01----:R-:W-:Y:S01]  /*1b550*/  @P1 IMAD R0, R9, R4, RZ ;  /* 0x0000000409001224 */ /* 0x003fe200078e02ff */
[----:B---3--:R-:W-:-:S03]  /*1b560*/  @P1 SHF.R.S32.HI R9, RZ, 0x1f, R8 ;  /* 0x0000001fff091819 */ /* 0x008fc60000011408 */
[C---:B--2---:R-:W-:Y:S02]  /*1b570*/  @P1 IMAD R3, R10.reuse, R5, R0 ;  /* 0x000000050a031224 */ /* 0x044fe400078e0200 */
[----:B------:R-:W-:-:S04]  /*1b580*/  @P1 IMAD.WIDE.U32 R4, R10, R4, RZ ;  /* 0x000000040a041225 */ /* 0x000fc800078e00ff */
[-C--:B----4-:R-:W-:Y:S02]  /*1b590*/  @P1 IMAD R0, R9, R6.reuse, RZ ;  /* 0x0000000609001224 */ /* 0x090fe400078e02ff */
[----:B------:R-:W-:Y:S02]  /*1b5a0*/  @P1 IMAD.IADD R5, R5, 0x1, R3 ;  /* 0x0000000105051824 */ /* 0x000fe400078e0203 */
[C---:B------:R-:W-:Y:S01]  /*1b5b0*/  @P1 IMAD R3, R8.reuse, R7, R0 ;  /* 0x0000000708031224 */ /* 0x040fe200078e0200 */
[----:B------:R-:W-:Y:S01]  /*1b5c0*/  MOV R0, 0x3f800000 ;  /* 0x3f80000000007802 */ /* 0x000fe20000000f00 */
[----:B------:R-:W-:-:S04]  /*1b5d0*/  @P1 IMAD.WIDE.U32 R4, R8, R6, R4 ;  /* 0x0000000608041225 */ /* 0x000fc800078e0004 */
[----:B------:R-:W-:Y:S01]  /*1b5e0*/  VIADD R8, R2, 0x400 ;  /* 0x0000040002087836 */ /* 0x000fe20000000000 */
[----:B------:R-:W-:Y:S01]  /*1b5f0*/  @P1 LEA R6, P2, R4, UR4, 0x2 ;  /* 0x0000000404061c11 */ /* 0x000fe2000f8410ff */
[----:B------:R-:W-:Y:S02]  /*1b600*/  IMAD.MOV.U32 R9, RZ, RZ, -0x3ffffff0 ;  /* 0xc0000010ff097424 */ /* 0x000fe400078e00ff */
[----:B------:R-:W-:-:S05]  /*1b610*/  @P1 IMAD.IADD R3, R5, 0x1, R3 ;  /* 0x0000000105031824 */ /* 0x000fca00078e0203 */
[----:B------:R-:W-:-:S05]  /*1b620*/  @P1 LEA.HI.X R7, R4, UR5, R3, 0x2, P2 ;  /* 0x0000000504071c11 */ /* 0x000fca00090f1403 */
[----:B------:R0:W2:Y:S01]  /*1b630*/  @P1 LDG.E R0, desc[UR60][R6.64] ;  /* 0x0000003c06001981 */ /* 0x0000a2000c1e1900 */
[----:B------:R-:W-:Y:S02]  /*1b640*/  WARPGROUP.DEPBAR.LE gsb0, 0x0 ;  /* 0x00008000000079c5 */ /* 0x000fe40000010000 */
[----:B------:R-:W-:-:S06]  /*1b650*/  WARPGROUP.ARRIVE ;  /* 0x00000000000079c5 */ /* 0x000fcc0000000000 */
[----:B------:R-:W-:Y:S01]  /*1b660*/  QGMMA.64x128x32.F32.E4M3.E4M3 R24, R204, gdesc[UR4], R24, gsb0 ;  /* 0x01e00004cc187df3 */ /* 0x000fe20008000818 */
[----:B------:R-:W-:Y:S02]  /*1b670*/  R2UR UR6, R8 ;  /* 0x00000000080672ca */ /* 0x000fe400000e0000 */
[----:B------:R-:W-:Y:S01]  /*1b680*/  R2UR UR7, R9 ;  /* 0x00000000090772ca */ /* 0x000fe200000e0000 */
[----:B------:R-:W-:Y:S02]  /*1b690*/  VIADD R4, R2, 0x500 ;  /* 0x0000050002047836 */ /* 0x000fe40000000000 */
[----:B------:R-:W-:Y:S01]  /*1b6a0*/  IMAD.MOV.U32 R5, RZ, RZ, -0x3ffffff0 ;  /* 0xc0000010ff057424 */ /* 0x000fe200078e00ff */
[----:B------:R-:W-:Y:S02]  /*1b6b0*/  WARPGROUP.DEPBAR.LE gsb0, 0x0 ;  /* 0x00008000000079c5 */ /* 0x000fe40000010000 */
[----:B------:R-:W-:-:S07]  /*1b6c0*/  WARPGROUP.ARRIVE ;  /* 0x00000000000079c5 */ /* 0x000fce0000000000 */
[----:B------:R-:W-:Y:S01]  /*1b6d0*/  QGMMA.64x128x32.F32.E4M3.E4M3 R24, R208, gdesc[UR4], R24, gsb0 ;  /* 0x01e00004d0187df3 */ /* 0x000fe20008000818 */
[----:B------:R-:W-:Y:S02]  /*1b6e0*/  R2UR UR6, R4 ;  /* 0x00000000040672ca */ /* 0x000fe400000e0000 */
[----:B------:R-:W-:Y:S01]  /*1b6f0*/  R2UR UR7, R5 ;  /* 0x00000000050772ca */ /* 0x000fe200000e0000 */
[----:B------:R-:W-:Y:S01]  /*1b700*/  IMAD.MOV.U32 R3, RZ, RZ, -0x3ffffff0 ;  /* 0xc0000010ff037424 */ /* 0x000fe200078e00ff */
[----:B------:R-:W-:Y:S01]  /*1b710*/  IADD3 R2, R2, 0x600, RZ ;  /* 0x0000060002027810 */ /* 0x000fe20007ffe0ff */
[----:B------:R-:W1:Y:S04]  /*1b720*/  SHFL.BFLY PT, R5, R14, 0x2, 0x1f ;  /* 0x0c401f000e057f89 */ /* 0x000e6800000e0000 */
[----:B------:R-:W3:Y:S01]  /*1b730*/  SHFL.BFLY PT, R4, R15, 0x2, 0x1f ;  /* 0x0c401f000f047f89 */ /* 0x000ee200000e0000 */
[----:B------:R-:W-:-:S02]  /*1b740*/  WARPGROUP.DEPBAR.LE gsb0, 0x0 ;  /* 0x00008000000079c5 */ /* 0x000fc40000010000 */
[----:B------:R-:W-:-:S06]  /*1b750*/  WARPGROUP.ARRIVE ;  /* 0x00000000000079c5 */ /* 0x000fcc0000000000 */
[----:B------:R-:W-:Y:S01]  /*1b760*/  QGMMA.64x128x32.F32.E4M3.E4M3 R24, R212, gdesc[UR4], R24, gsb0 ;  /* 0x01e00004d4187df3 */ /* 0x000fe20008000818 */
[----:B------:R-:W-:Y:S02]  /*1b770*/  R2UR UR6, R2 ;  /* 0x00000000020672ca */ /* 0x000fe400000e0000 */
[----:B------:R-:W-:Y:S01]  /*1b780*/  R2UR UR7, R3 ;  /* 0x00000000030772ca */ /* 0x000fe200000e0000 */
        /* <DEDUP_REMOVED lines=20> */
[----:B------:R-:W3:Y:S01]  /*1b8d0*/  @P1 MUFU.RCP R7, R8 ;  /* 0x0000000800071308 */ /* 0x000ee20000001000 */
[C---:B------:R-:W-:Y:S01]  /*1b8e0*/  @P2 FMUL.FTZ R2, R88.reuse, 0.69314718246459960938 ;  /* 0x3f31721858022820 */ /* 0x040fe20000410000 */
        /* <DEDUP_REMOVED lines=12> */
.L_x_5899:
[----:B------:R-:W2:Y:S04]  /*1b9b0*/  LDL R0, [R1+0x78] ;  /* 0x0000780001007983 */ /* 0x000ea80000100800 */
[----:B------:R-:W3:Y:S01]  /*1b9c0*/  LDL.LU R4, [R1+0x94] ;  /* 0x0000940001047983 */ /* 0x000ee20000300800 */
        /* <DEDUP_REMOVED lines=30> */
[----:B------:R-:W-:Y:S01]  /*1bbb0*/  IADD3 R233, R233, 0x1, RZ ;  /* 0x00000001e9e97810 */ /* 0x000fe20007ffe0ff */
        /* <DEDUP_REMOVED lines=33> */
[----:B------:R-:W-:-:S02]  /*1bdd0*/  SEL R233, R233, RZ, P0 ;  /* 0x000000ffe9e97207 */ /* 0x000fc40000000000 */
[----:B--2---:R-:W-:Y:S01]  /*1bde0*/  R2UR UR4, R0 ;  /* 0x00000000000472ca */ /* 0x004fe200000e0000 */
[----:B------:R-:W-:Y:S02]  /*1bdf0*/  VIADD R0, R11, 0x2e860 ;  /* 0x0002e8600b007836 */ /* 0x000fe40000000000 */
[----:B------:R-:W-:-:S10]  /*1be00*/  FMUL.FTZ R11, R79, R2 ;  /* 0x000000024f0b7220 */ /* 0x000fd40000410000 */
[----:B------:R-:W-:Y:S01]  /*1be10*/  IMAD.U32 R5, RZ, RZ, UR4 ;  /* 0x00000004ff057e24 */ /* 0x000fe2000f8e00ff */
[----:B---3--:R-:W-:Y:S01]  /*1be20*/  R2UR UR4, R4 ;  /* 0x00000000040472ca */ /* 0x008fe200000e0000 */
[----:B------:R-:W-:-:S03]  /*1be30*/  FMUL.FTZ R4, R84, R3 ;  /* 0x0000000354047220 */ /* 0x000fc60000410000 */
[----:B------:R-:W-:Y:S01]  /*1be40*/  PRMT R0, R5, 0x654, R0 ;  /* 0x0000065405007816 */ /* 0x000fe20000000000 */
[----:B------:R-:W-:-:S03]  /*1be50*/  FMUL.FTZ R5, R80, R3 ;  /* 0x0000000350057220 */ /* 0x000fc60000410000 */
[----:B------:R0:W-:Y:S05]  /*1be60*/  SYNCS.ARRIVE.TRANS64.RED.A1T0 RZ, [R0+URZ], RZ ;  /* 0x000000ff00ff79a7 */ /* 0x0001ea000810043f */
[----:B------:R-:W-:Y:S01]  /*1be70*/  UIADD3 UR4, UR4, 0x1, URZ ;  /* 0x0000000104047890 */ /* 0x000fe2000fffe03f */
[----:B0-----:R-:W-:-:S05]  /*1be80*/  SEL R0, RZ, 0x1, P0 ;  /* 0x00000001ff007807 */ /* 0x001fca0000000000 */
[----:B------:R-:W-:Y:S01]  /*1be90*/  IMAD.U32 R3, RZ, RZ, UR4 ;  /* 0x00000004ff037e24 */ /* 0x000fe2000f8e00ff */
[----:B------:R-:W-:-:S04]  /*1bea0*/  LOP3.LUT R235, R235, R0, RZ, 0x3c, !PT ;  /* 0x00000000ebeb7212 */ /* 0x000fc800078e3cff */
[----:B------:R1:W-:Y:S03]  /*1beb0*/  STL [R1+0x94], R3 ;  /* 0x0000940301007387 */ /* 0x0003e60000100800 */
.L_x_5843:
[----:B------:R-:W-:Y:S05]  /*1bec0*/  WARPSYNC.ALL ;  /* 0x0000000000007948 */ /* 0x000fea0003800000 */
[----:B------:R-:W2:Y:S08]  /*1bed0*/  S2UR UR5, SR_CgaCtaId ;  /* 0x00000000000579c3 */ /* 0x000eb00000008800 */
[----:B------:R-:W-:Y:S06]  /*1bee0*/  BAR.SYNC.DEFER_BLOCKING 0x5, 0x180 ;  /* 0x0146000000007b1d */ /* 0x000fec0000010000 */
[----:B------:R-:W-:Y:S01]  /*1bef0*/  UMOV UR4, 0x400 ;  /* 0x0000040000047882 */ /* 0x000fe20000000000 */
[----:B------:R-:W-:Y:S01]  /*1bf00*/  BSSY B0, `(.L_x_5900) ;  /* 0x0000262000007945 */ /* 0x000fe20003800000 */
[----:B--2---:R-:W-:Y:S01]  /*1bf10*/  IMAD.U32 R0, RZ, RZ, UR5 ;  /* 0x00000005ff007e24 */ /* 0x004fe2000f8e00ff */
[----:B------:R-:W-:-:S04]  /*1bf20*/  ULEA UR4, UR5, UR4, 0x18 ;  /* 0x0000000405047291 */ /* 0x000fc8000f8ec03f */
[----:B------:R2:W-:Y:S02]  /*1bf30*/  STL [R1+0x78], R0 ;  /* 0x0000780001007387 */ /* 0x0005e40000100800 */
[----:B------:R-:W-:-:S05]  /*1bf40*/  IMAD.U32 R16, RZ, RZ, UR4 ;  /* 0x00000004ff107e24 */ /* 0x000fca000f8e00ff */
[----:B------:R2:W3:Y:S01]  /*1bf50*/  LDS.128 R124, [R16+0x2e8d0] ;  /* 0x02e8d000107c7984 */ /* 0x0004e20000000c00 */
[----:B------:R-:W-:Y:S06]  /*1bf60*/  BAR.ARV 0x4, 0x180 ;  /* 0x0106000000007b1d */ /* 0x000fec0000002000 */
[----:B------:R-:W-:Y:S05]  /*1bf70*/  @P1 BRA `(.L_x_5901) ;  /* 0x0000001800c41947 */ /* 0x000fea0003800000 */
[----:B------:R-:W2:Y:S01]  /*1bf80*/  S2R R58, SR_TID.X ;  /* 0x00000000003a7919 */ /* 0x000ea20000002100 */
[----:B------:R-:W-:Y:S01]  /*1bf90*/  ULDC.64 UR4, c[0x4][0xa8] ;  /* 0x01002a0000047ab9 */ /* 0x000fe20000000a00 */
[----:B------:R-:W4:Y:S01]  /*1bfa0*/  LDL R54, [R1+0xa4] ;  /* 0x0000a40001367983 */ /* 0x000f220000100800 */
[----:B--2---:R-:W-:-:S04]  /*1bfb0*/  SHF.L.U32 R0, R58, 0x2, RZ ;  /* 0x000000023a007819 */ /* 0x004fc800000006ff */
[----:B------:R-:W-:-:S04]  /*1bfc0*/  LOP3.LUT R0, R0, 0xc, RZ, 0xc0, !PT ;  /* 0x0000000c00007812 */ /* 0x000fc800078ec0ff */
[----:B------:R-:W-:-:S05]  /*1bfd0*/  IADD3 R2, P0, R0, UR4, RZ ;  /* 0x0000000400027c10 */ /* 0x000fca000ff1e0ff */
[----:B-1----:R-:W-:-:S05]  /*1bfe0*/  IMAD.X R3, RZ, RZ, UR5, P0 ;  /* 0x00000005ff037e24 */ /* 0x002fca00080e06ff */
[----:B------:R1:W2:Y:S01]  /*1bff0*/  LDG.E.CONSTANT R0, desc[UR60][R2.64] ;  /* 0x0000003c02007981 */ /* 0x0002a2000c1e9900 */
[----:B------:R-:W-:Y:S01]  /*1c000*/  F2FP.BF16.F32.PACK_AB R68, R61, R68 ;  /* 0x000000443d44723e */ /* 0x000fe200000010ff */
[----:B------:R-:W-:Y:S01]  /*1c010*/  UMOV UR4, 0xffffffff ;  /* 0xffffffff00047882 */ /* 0x000fe20000000000 */
[----:B0-----:R-:W-:Y:S01]  /*1c020*/  F2FP.BF16.F32.PACK_AB R50, R53, R60 ;  /* 0x0000003c3532723e */ /* 0x001fe200000010ff */
[----:B------:R-:W0:Y:S01]  /*1c030*/  S2R R63, SR_SWINHI ;  /* 0x00000000003f7919 */ /* 0x000e220000002f00 */
        /* <DEDUP_REMOVED lines=18> */
[----:B-1----:R-:W-:Y:S02]  /*1c160*/  LOP3.LUT P0, R2, R58, 0x3, RZ, 0xc0, !PT ;  /* 0x000000033a027812 */ /* 0x002fe4000780c0ff */
[----:B------:R-:W-:Y:S02]  /*1c170*/  F2FP.BF16.F32.PACK_AB R100, R100, R103 ;  /* 0x000000676464723e */ /* 0x000fe400000010ff */
[----:B------:R-:W-:Y:S02]  /*1c180*/  F2FP.BF16.F32.PACK_AB R101, R98, R101 ;  /* 0x000000656265723e */ /* 0x000fe400000010ff */
[----:B------:R-:W-:-:S02]  /*1c190*/  ISETP.EQ.OR P0, PT, R2, 0x3, !P0 ;  /* 0x000000030200780c */ /* 0x000fc40004702670 */
        /* <DEDUP_REMOVED lines=12> */
[----:B------:R-:W-:Y:S02]  /*1c260*/  SEL R13, R100, R101, P0 ;  /* 0x00000065640d7207 */ /* 0x000fe40000000000 */
[----:B------:R-:W-:Y:S01]  /*1c270*/  SEL R3, R101, R100, P0 ;  /* 0x0000006465037207 */ /* 0x000fe20000000000 */
[----:B----4-:R-:W-:-:S03]  /*1c280*/  IMAD.WIDE R4, R54, 0x2, R60 ;  /* 0x0000000236047825 */ /* 0x010fc600078e023c */
[C---:B------:R-:W-:Y:S02]  /*1c290*/  IADD3 R7, P5, R4.reuse, 0x4060, RZ ;  /* 0x0000406004077810 */ /* 0x040fe40007fbe0ff */
[C---:B------:R-:W-:Y:S02]  /*1c2a0*/  IADD3 R9, P1, R4.reuse, 0x4040, RZ ;  /* 0x0000404004097810 */ /* 0x040fe40007f3e0ff */
[----:B------:R-:W-:Y:S02]  /*1c2b0*/  LOP3.LUT R6, R7, 0x380, RZ, 0xc0, !PT ;  /* 0x0000038007067812 */ /* 0x000fe400078ec0ff */
[----:B------:R-:W-:Y:S02]  /*1c2c0*/  LOP3.LUT R8, R9, 0x380, RZ, 0xc0, !PT ;  /* 0x0000038009087812 */ /* 0x000fe400078ec0ff */
[----:B------:R-:W-:Y:S02]  /*1c2d0*/  IADD3 R15, P3, R4, 0x4000, RZ ;  /* 0x00004000040f7810 */ /* 0x000fe40007f7e0ff */
[----:B------:R-:W-:-:S02]  /*1c2e0*/  SHF.R.U64 R6, R6, 0x3, RZ ;  /* 0x0000000306067819 */ /* 0x000fc400000012ff */
[----:B------:R-:W-:Y:S02]  /*1c2f0*/  SHF.R.U64 R8, R8, 0x3, RZ ;  /* 0x0000000308087819 */ /* 0x000fe400000012ff */
[----:B------:R-:W-:Y:S02]  /*1c300*/  LOP3.LUT R14, R15, 0x380, RZ, 0xc0, !PT ;  /* 0x000003800f0e7812 */ /* 0x000fe400078ec0ff */
[----:B------:R-:W-:Y:S01]  /*1c310*/  LOP3.LUT R6, R6, R7, RZ, 0x3c, !PT ;  /* 0x0000000706067212 */ /* 0x000fe200078e3cff */
[--C-:B------:R-:W-:Y:S01]  /*1c320*/  IMAD.X R7, RZ, RZ, R5.reuse, P5 ;  /* 0x000000ffff077224 */ /* 0x100fe200028e0605 */
[----:B------:R-:W-:Y:S01]  /*1c330*/  LOP3.LUT R8, R8, R9, RZ, 0x3c, !PT ;  /* 0x0000000908087212 */ /* 0x000fe200078e3cff */
[----:B------:R-:W-:Y:S01]  /*1c340*/  IMAD.X R9, RZ, RZ, R5, P1 ;  /* 0x000000ffff097224 */ /* 0x000fe200008e0605 */
[----:B------:R-:W-:Y:S02]  /*1c350*/  SHF.R.U64 R14, R14, 0x3, RZ ;  /* 0x000000030e0e7819 */ /* 0x000fe400000012ff */
[----:B------:R-:W-:-:S02]  /*1c360*/  IADD3 R21, P4, R4, 0x60, RZ ;  /* 0x0000006004157810 */ /* 0x000fc40007f9e0ff */
[C---:B------:R-:W-:Y:S02]  /*1c370*/  IADD3 R25, P5, R4.reuse, 0x40, RZ ;  /* 0x0000004004197810 */ /* 0x040fe40007fbe0ff */
[C---:B------:R-:W-:Y:S02]  /*1c380*/  IADD3 R11, P2, R4.reuse, 0x4020, RZ ;  /* 0x00004020040b7810 */ /* 0x040fe40007f5e0ff */
[----:B------:R-:W-:Y:S02]  /*1c390*/  IADD3 R27, P1, R4, 0x20, RZ ;  /* 0x00000020041b7810 */ /* 0x000fe40007f3e0ff */
[----:B------:R-:W-:Y:S02]  /*1c3a0*/  LOP3.LUT R14, R14, R15, RZ, 0x3c, !PT ;  /* 0x0000000f0e0e7212 */ /* 0x000fe400078e3cff */
[----:B------:R-:W-:Y:S02]  /*1c3b0*/  LOP3.LUT R20, R21, 0x380, RZ, 0xc0, !PT ;  /* 0x0000038015147812 */ /* 0x000fe400078ec0ff */
[----:B------:R-:W-:-:S02]  /*1c3c0*/  LOP3.LUT R24, R25, 0x380, RZ, 0xc0, !PT ;  /* 0x0000038019187812 */ /* 0x000fc400078ec0ff */
[----:B------:R-:W-:Y:S02]  /*1c3d0*/  LOP3.LUT R15, R4, 0x380, RZ, 0xc0, !PT ;  /* 0x00000380040f7812 */ /* 0x000fe400078ec0ff */
[----:B------:R-:W-:Y:S02]  /*1c3e0*/  LOP3.LUT R10, R11, 0x380, RZ, 0xc0, !PT ;  /* 0x000003800b0a7812 */ /* 0x000fe400078ec0ff */
[----:B------:R-:W-:Y:S02]  /*1c3f0*/  LOP3.LUT R26, R27, 0x380, RZ, 0xc0, !PT ;  /* 0x000003801b1a7812 */ /* 0x000fe400078ec0ff */
        /* <DEDUP_REMOVED lines=13> */
[-C--:B------:R-:W-:Y:S02]  /*1c4d0*/  IADD3.X R11, RZ, R5.reuse, RZ, P2, !PT ;  /* 0x00000005ff0b7210 */ /* 0x080fe400017fe4ff */
[-C--:B------:R-:W-:Y:S02]  /*1c4e0*/  IADD3.X R27, RZ, R5.reuse, RZ, P1, !PT ;  /* 0x00000005ff1b7210 */ /* 0x080fe40000ffe4ff */
        /* <DEDUP_REMOVED lines=8> */
[----:B--2---:R-:W-:Y:S01]  /*1c570*/  LOP3.LUT R2, R0, 0x2, RZ, 0x3c, !PT ;  /* 0x0000000200027812 */ /* 0x004fe200078e3cff */
        /* <DEDUP_REMOVED lines=29> */
[----:B------:R-:W2:Y:S01]  /*1c750*/  SHFL.IDX PT, R26, R9, R0, 0x1c1f ;  /* 0x001c1f00091a7589 */ /* 0x000ea200000e0000 */
        /* <DEDUP_REMOVED lines=14> */
[----:B------:R-:W3:Y:S01]  /*1c840*/  SHFL.IDX PT, R30, R25, R0, 0x1c1f ;  /* 0x001c1f00191e7589 */ /* 0x000ee200000e0000 */
[----:B------:R-:W-:-:S02]  /*1c850*/  SEL R77, R42, R77, P0 ;  /* 0x0000004d2a4d7207 */ /* 0x000fc40000000000 */
[----:B0-----:R-:W-:Y:S01]  /*1c860*/  SEL R8, R10, R7, P0 ;  /* 0x000000070a087207 */ /* 0x001fe20000000000 */
[----:B------:R-:W0:Y:S01]  /*1c870*/  SHFL.IDX PT, R34, R29, R0, 0x1c1f ;  /* 0x001c1f001d227589 */ /* 0x000e2200000e0000 */
[----:B-1----:R-:W-:Y:S02]  /*1c880*/  SEL R36, R38, R35, P0 ;  /* 0x0000002326247207 */ /* 0x002fe40000000000 */
[----:B------:R-:W-:Y:S01]  /*1c890*/  SEL R4, R6, R3, P0 ;  /* 0x0000000306047207 */ /* 0x000fe20000000000 */
[----:B------:R-:W-:Y:S01]  /*1c8a0*/  SHFL.IDX PT, R41, R41, R0, 0x1c1f ;  /* 0x001c1f0029297589 */ /* 0x000fe200000e0000 */
[----:B------:R-:W-:Y:S02]  /*1c8b0*/  SEL R10, R7, R10, P0 ;  /* 0x0000000a070a7207 */ /* 0x000fe40000000000 */
[----:B--2---:R-:W-:Y:S01]  /*1c8c0*/  SEL R24, R26, R21, P0 ;  /* 0x000000151a187207 */ /* 0x004fe20000000000 */
[----:B------:R-:W1:Y:S01]  /*1c8d0*/  SHFL.IDX PT, R40, R43, R2, 0x1c1f ;  /* 0x001c1f022b287589 */ /* 0x000e6200000e0000 */
[----:B------:R-:W-:-:S02]  /*1c8e0*/  SEL R38, R35, R38, P0 ;  /* 0x0000002623267207 */ /* 0x000fc40000000000 */
[----:B----4-:R-:W-:Y:S01]  /*1c8f0*/  SEL R12, R37, R20, P0 ;  /* 0x00000014250c7207 */ /* 0x010fe20000000000 */
[----:B------:R-:W-:Y:S01]  /*1c900*/  SHFL.IDX PT, R45, R45, R0, 0x1c1f ;  /* 0x001c1f002d2d7589 */ /* 0x000fe200000e0000 */
[----:B------:R-:W-:Y:S02]  /*1c910*/  SEL R14, R20, R37, P0 ;  /* 0x00000025140e7207 */ /* 0x000fe40000000000 */
[----:B------:R-:W-:Y:S01]  /*1c920*/  SEL R6, R3, R6, P0 ;  /* 0x0000000603067207 */ /* 0x000fe20000000000 */
[----:B------:R-:W-:Y:S01]  /*1c930*/  SHFL.IDX PT, R53, R53, R0, 0x1c1f ;  /* 0x001c1f0035357589 */ /* 0x000fe200000e0000 */
[----:B---3--:R-:W-:Y:S02]  /*1c940*/  SEL R9, R49, R48, P0 ;  /* 0x0000003031097207 */ /* 0x008fe40000000000 */
[----:B------:R-:W-:Y:S01]  /*1c950*/  SEL R11, R48, R49, P0 ;  /* 0x00000031300b7207 */ /* 0x000fe20000000000 */
[----:B------:R-:W-:Y:S01]  /*1c960*/  SHFL.IDX PT, R57, R57, R0, 0x1c1f ;  /* 0x001c1f0039397589 */ /* 0x000fe200000e0000 */
[----:B------:R-:W-:Y:S01]  /*1c970*/  SEL R28, R30, R27, P0 ;  /* 0x0000001b1e1c7207 */ /* 0x000fe20000000000 */
[----:B------:R-:W-:Y:S01]  /*1c980*/  IMAD.MOV.U32 R49, RZ, RZ, RZ ;  /* 0x000000ffff317224 */ /* 0x000fe200078e00ff */
[----:B------:R-:W-:Y:S01]  /*1c990*/  SEL R30, R27, R30, P0 ;  /* 0x0000001e1b1e7207 */ /* 0x000fe20000000000 */
[----:B------:R-:W-:Y:S01]  /*1c9a0*/  SHFL.IDX PT, R63, R63, R0, 0x1c1f ;  /* 0x001c1f003f3f7589 */ /* 0x000fe200000e0000 */
[----:B0-----:R-:W-:-:S02]  /*1c9b0*/  SEL R32, R34, R31, P0 ;  /* 0x0000001f22207207 */ /* 0x001fc40000000000 */
[----:B------:R-:W-:Y:S01]  /*1c9c0*/  SEL R34, R31, R34, P0 ;  /* 0x000000221f227207 */ /* 0x000fe20000000000 */
[----:B------:R-:W-:Y:S01]  /*1c9d0*/  SHFL.IDX PT, R67, R67, R0, 0x1c1f ;  /* 0x001c1f0043437589 */ /* 0x000fe200000e0000 */
[----:B------:R-:W-:-:S03]  /*1c9e0*/  SEL R26, R21, R26, P0 ;  /* 0x0000001a151a7207 */ /* 0x000fc60000000000 */
[----:B------:R-:W-:Y:S01]  /*1c9f0*/  SHFL.IDX PT, R71, R71, R0, 0x1c1f ;  /* 0x001c1f0047477589 */ /* 0x000fe200000e0000 */
[----:B-1----:R-:W-:Y:S02]  /*1ca00*/  SEL R44, R41, R40, P0 ;  /* 0x00000028292c7207 */ /* 0x002fe40000000000 */
[----:B------:R-:W-:Y:S01]  /*1ca10*/  SEL R46, R40, R41, P0 ;  /* 0x00000029282e7207 */ /* 0x000fe20000000000 */
[----:B------:R-:W0:Y:S04]  /*1ca20*/  SHFL.IDX PT, R42, R47, R2, 0x1c1f ;  /* 0x001c1f022f2a7589 */ /* 0x000e2800000e0000 */
[----:B------:R-:W1:Y:S04]  /*1ca30*/  SHFL.IDX PT, R50, R55, R2, 0x1c1f ;  /* 0x001c1f0237327589 */ /* 0x000e6800000e0000 */
[----:B------:R-:W2:Y:S04]  /*1ca40*/  SHFL.IDX PT, R52, R59, R2, 0x1c1f ;  /* 0x001c1f023b347589 */ /* 0x000ea800000e0000 */
[----:B------:R-:W3:Y:S04]  /*1ca50*/  SHFL.IDX PT, R54, R65, R2, 0x1c1f ;  /* 0x001c1f0241367589 */ /* 0x000ee800000e0000 */
[----:B------:R-:W4:Y:S04]  /*1ca60*/  SHFL.IDX PT, R56, R69, R2, 0x1c1f ;  /* 0x001c1f0245387589 */ /* 0x000f2800000e0000 */
[----:B------:R-:W4:Y:S04]  /*1ca70*/  SHFL.IDX PT, R58, R73, R2, 0x1c1f ;  /* 0x001c1f02493a7589 */ /* 0x000f2800000e0000 */
[----:B------:R3:W4:Y:S01]  /*1ca80*/  SHFL.IDX PT, R75, R75, R0, 0x1c1f ;  /* 0x001c1f004b4b7589 */ /* 0x00072200000e0000 */
[----:B0-----:R-:W-:-:S02]  /*1ca90*/  SEL R5, R45, R42, P0 ;  /* 0x0000002a2d057207 */ /* 0x001fc40000000000 */
[----:B------:R-:W-:Y:S01]  /*1caa0*/  SEL R7, R42, R45, P0 ;  /* 0x0000002d2a077207 */ /* 0x000fe20000000000 */
[----:B------:R0:W0:Y:S01]  /*1cab0*/  SHFL.IDX PT, R62, R77, R2, 0x1c1f ;  /* 0x001c1f024d3e7589 */ /* 0x00002200000e0000 */
[----:B-1----:R-:W-:Y:S02]  /*1cac0*/  SEL R25, R53, R50, P0 ;  /* 0x0000003235197207 */ /* 0x002fe40000000000 */
[----:B------:R-:W-:Y:S02]  /*1cad0*/  SEL R27, R50, R53, P0 ;  /* 0x00000035321b7207 */ /* 0x000fe40000000000 */
[----:B--2---:R-:W-:Y:S02]  /*1cae0*/  SEL R29, R57, R52, P0 ;  /* 0x00000034391d7207 */ /* 0x004fe40000000000 */
[----:B------:R-:W-:Y:S02]  /*1caf0*/  SEL R31, R52, R57, P0 ;  /* 0x00000039341f7207 */ /* 0x000fe40000000000 */
[----:B---3--:R-:W-:-:S02]  /*1cb00*/  SEL R33, R63, R54, P0 ;  /* 0x000000363f217207 */ /* 0x008fc40000000000 */
[----:B------:R-:W-:Y:S02]  /*1cb10*/  SEL R35, R54, R63, P0 ;  /* 0x0000003f36237207 */ /* 0x000fe40000000000 */
[----:B----4-:R-:W-:Y:S02]  /*1cb20*/  SEL R37, R67, R56, P0 ;  /* 0x0000003843257207 */ /* 0x010fe40000000000 */
[----:B------:R-:W-:Y:S02]  /*1cb30*/  SEL R39, R56, R67, P0 ;  /* 0x0000004338277207 */ /* 0x000fe40000000000 */
[----:B------:R-:W-:Y:S02]  /*1cb40*/  SEL R13, R71, R58, P0 ;  /* 0x0000003a470d7207 */ /* 0x000fe40000000000 */
[----:B------:R-:W-:-:S07]  /*1cb50*/  SEL R15, R58, R71, P0 ;  /* 0x000000473a0f7207 */ /* 0x000fce0000000000 */
.L_x_6105:
[----:B0-----:R-:W2:Y:S04]  /*1cb60*/  LDL.LU R2, [R1+0x84] ;  /* 0x0000840001027983 */ /* 0x001ea80000300800 */
[----:B------:R-:W3:Y:S04]  /*1cb70*/  LDL.64 R40, [R1+0x58] ;  /* 0x0000580001287983 */ /* 0x000ee80000100a00 */
[----:B------:R-:W4:Y:S01]  /*1cb80*/  LDL.LU R0, [R1+0x88] ;  /* 0x0000880001007983 */ /* 0x000f220000300800 */
[----:B------:R-:W-:Y:S05]  /*1cb90*/  WARPSYNC.ALL ;  /* 0x0000000000007948 */ /* 0x000fea0003800000 */
[----:B------:R-:W-:Y:S06]  /*1cba0*/  BAR.SYNC.DEFER_BLOCKING 0x1, 0x100 ;  /* 0x0044000000007b1d */ /* 0x000fec0000010000 */
[----:B------:R-:W-:-:S02]  /*1cbb0*/  ULDC.64 UR4, c[0x0][0xbd8] ;  /* 0x0002f60000047ab9 */ /* 0x000fc40000000a00 */
[----:B------:R-:W-:Y:S01]  /*1cbc0*/  ISETP.NE.U32.AND P2, PT, RZ, UR4, PT ;  /* 0x00000004ff007c0c */ /* 0x000fe2000bf45070 */
[----:B------:R0:W3:Y:S01]  /*1cbd0*/  LDL.64 R52, [R1+0x58] ;  /* 0x0000580001347983 */ /* 0x0000e20000100a00 */
[----:B------:R-:W-:Y:S02]  /*1cbe0*/  SEL R45, R75, R62, P0 ;  /* 0x0000003e4b2d7207 */ /* 0x000fe40000000000 */
[----:B------:R-:W-:Y:S01]  /*1cbf0*/  ISETP.NE.AND.EX P2, PT, RZ, UR5, PT, P2 ;  /* 0x00000005ff007c0c */ /* 0x000fe2000bf45320 */
[----:B------:R-:W3:Y:S01]  /*1cc00*/  LDL R48, [R1+0x50] ;  /* 0x0000500001307983 */ /* 0x000ee20000100800 */
[----:B------:R-:W-:-:S03]  /*1cc10*/  SEL R47, R62, R75, P0 ;  /* 0x0000004b3e2f7207 */ /* 0x000fc60000000000 */
[----:B------:R1:W-:Y:S04]  /*1cc20*/  STSM.16.M88.4 [R79], R4 ;  /* 0x000000044f007844 */ /* 0x0003e80000000200 */
[----:B------:R0:W-:Y:S04]  /*1cc30*/  STSM.16.M88.4 [R78], R8 ;  /* 0x000000084e007844 */ /* 0x0001e80000000200 */
[----:B------:R0:W-:Y:S04]  /*1cc40*/  STSM.16.M88.4 [R76], R24 ;  /* 0x000000184c007844 */ /* 0x0001e80000000200 */
[----:B------:R0:W-:Y:S04]  /*1cc50*/  STSM.16.M88.4 [R74], R28 ;  /* 0x0000001c4a007844 */ /* 0x0001e80000000200 */
[----:B------:R0:W-:Y:S04]  /*1cc60*/  STSM.16.M88.4 [R72], R32 ;  /* 0x0000002048007844 */ /* 0x0001e80000000200 */
[----:B------:R0:W-:Y:S04]  /*1cc70*/  STSM.16.M88.4 [R70], R36 ;  /* 0x0000002446007844 */ /* 0x0001e80000000200 */
[----:B------:R0:W-:Y:S04]  /*1cc80*/  STSM.16.M88.4 [R66], R12 ;  /* 0x0000000c42007844 */ /* 0x0001e80000000200 */
[----:B------:R0:W-:Y:S01]  /*1cc90*/  STSM.16.M88.4 [R64], R44 ;  /* 0x0000002c40007844 */ /* 0x0001e20000000200 */
[----:B------:R-:W-:Y:S01]  /*1cca0*/  BAR.SYNC.DEFER_BLOCKING 0x1, 0x100 ;  /* 0x0044000000007b1d */ /* 0x000fe20000010000 */
[----:B--2---:R-:W-:-:S04]  /*1ccb0*/  IADD3 R20, P1, R2, UR4, RZ ;  /* 0x0000000402147c10 */ /* 0x004fc8000ff3e0ff */
[----:B----4-:R-:W-:Y:S01]  /*1ccc0*/  IADD3.X R21, R0, UR5, RZ, P1, !PT ;  /* 0x0000000500157c10 */ /* 0x010fe20008ffe4ff */
[----:B------:R-:W-:Y:S02]  /*1ccd0*/  ULDC.64 UR4, c[0x0][0xbe0] ;  /* 0x0002f80000047ab9 */ /* 0x000fe40000000a00 */
[----:B------:R-:W-:Y:S02]  /*1cce0*/  ISETP.NE.U32.AND P0, PT, RZ, UR4, PT ;  /* 0x00000004ff007c0c */ /* 0x000fe4000bf05070 */
[----:B------:R0:W5:Y:S02]  /*1ccf0*/  @P2 LDG.E R49, desc[UR60][R20.64] ;  /* 0x0000003c14312981 */ /* 0x000164000c1e1900 */
[----:B------:R-:W-:Y:S01]  /*1cd00*/  ISETP.NE.AND.EX P0, PT, RZ, UR5, PT, P0 ;  /* 0x00000005ff007c0c */ /* 0x000fe2000bf05300 */
[----:B---3--:R-:W-:-:S04]  /*1cd10*/  IMAD.MOV.U32 R52, RZ, RZ, R40 ;  /* 0x000000ffff347224 */ /* 0x008fc800078e0028 */
[----:B-1----:R-:W-:-:S08]  /*1cd20*/  IMAD R5, R52, 0x40, R48 ;  /* 0x0000004034057824 */ /* 0x002fd000078e0230 */
[----:B------:R-:W-:Y:S01]  /*1cd30*/  @P0 IADD3 R2, P1, R2, UR4, RZ ;  /* 0x0000000402020c10 */ /* 0x000fe2000ff3e0ff */
[----:B------:R-:W-:Y:S01]  /*1cd40*/  ULDC UR4, c[0x0][0xa88] ;  /* 0x0002a20000047ab9 */ /* 0x000fe20000000800 */
[----:B------:R-:W-:Y:S02]  /*1cd50*/  IMAD.WIDE R60, R5, 0x2, R60 ;  /* 0x00000002053c7825 */ /* 0x000fe400078e023c */
[----:B------:R-:W-:Y:S02]  /*1cd60*/  @P0 IADD3.X R3, R0, UR5, RZ, P1, !PT ;  /* 0x0000000500030c10 */ /* 0x000fe40008ffe4ff */
[----:B------:R-:W-:-:S06]  /*1cd70*/  MOV R0, UR4 ;  /* 0x0000000400007c02 */ /* 0x000fcc0008000f00 */
[----:B------:R0:W5:Y:S01]  /*1cd80*/  @P0 LDG.E R0, desc[UR60][R2.64] ;  /* 0x0000003c02000981 */ /* 0x000162000c1e1900 */
[----:B------:R-:W-:Y:S05]  /*1cd90*/  @P0 BRA `(.L_x_5903) ;  /* 0x0000000000100947 */ /* 0x000fea0003800000 */
[----:B------:R-:W-:Y:S05]  /*1cda0*/  @!P2 BRA `(.L_x_5903) ;  /* 0x00000000000ca947 */ /* 0x000fea0003800000 */
[----:B0-----:R-:W2:Y:S04]  /*1cdb0*/  LDG.E R3, desc[UR60][R20.64] ;  /* 0x0000003c14037981 */ /* 0x001ea8000c1e1900 */
[----:B-----5:R-:W2:Y:S02]  /*1cdc0*/  LDG.E R0, desc[UR60][R20.64+0x4] ;  /* 0x0000043c14007981 */ /* 0x020ea4000c1e1900 */
[----:B--2---:R-:W-:-:S07]  /*1cdd0*/  IMAD.IADD R0, R0, 0x1, -R3 ;  /* 0x0000000100007824 */ /* 0x004fce00078e0a03 */
.L_x_5903:
[----:B0-----:R-:W2:Y:S01]  /*1cde0*/  LDL.LU R10, [R1+0x8c] ;  /* 0x00008c00010a7983 */ /* 0x001ea20000300800 */
[----:B------:R-:W-:-:S03]  /*1cdf0*/  ULDC.64 UR4, c[0x0][0xb70] ;  /* 0x0002dc0000047ab9 */ /* 0x000fc60000000a00 */
[----:B------:R-:W3:Y:S04]  /*1ce00*/  LDL.LU R7, [R1+0x7c] ;  /* 0x00007c0001077983 */ /* 0x000ee80000300800 */
[----:B------:R-:W4:Y:S04]  /*1ce10*/  LDL R6, [R1+0xa0] ;  /* 0x0000a00001067983 */ /* 0x000f280000100800 */
[----:B------:R-:W4:Y:S04]  /*1ce20*/  LDL.LU R54, [R1+0x80] ;  /* 0x0000800001367983 */ /* 0x000f280000300800 */
[----:B------:R-:W4:Y:S01]  /*1ce30*/  LDL.LU R50, [R1+0x90] ;  /* 0x0000900001327983 */ /* 0x000f220000300800 */
[--C-:B-----5:R-:W-:Y:S01]  /*1ce40*/  SHF.R.S32.HI R21, RZ, 0x1f, R49.reuse ;  /* 0x0000001fff157819 */ /* 0x120fe20000011431 */
[----:B------:R-:W-:Y:S01]  /*1ce50*/  IMAD.MOV.U32 R20, RZ, RZ, R49 ;  /* 0x000000ffff147224 */ /* 0x000fe200078e0031 */
[----:B------:R-:W-:-:S02]  /*1ce60*/  IADD3 R9, P0, R60, 0x1000, RZ ;  /* 0x000010003c097810 */ /* 0x000fc40007f1e0ff */
[----:B------:R-:W-:Y:S02]  /*1ce70*/  IADD3 R13, P1, R60, 0x2000, RZ ;  /* 0x000020003c0d7810 */ /* 0x000fe40007f3e0ff */
[----:B------:R-:W-:Y:S02]  /*1ce80*/  LOP3.LUT R8, R9, 0x380, RZ, 0xc0, !PT ;  /* 0x0000038009087812 */ /* 0x000fe400078ec0ff */
[----:B------:R-:W-:Y:S02]  /*1ce90*/  LOP3.LUT R12, R13, 0x380, RZ, 0xc0, !PT ;  /* 0x000003800d0c7812 */ /* 0x000fe400078ec0ff */
[----:B------:R-:W-:Y:S02]  /*1cea0*/  SHF.R.U64 R8, R8, 0x3, RZ ;  /* 0x0000000308087819 */ /* 0x000fe400000012ff */
[----:B------:R-:W-:Y:S02]  /*1ceb0*/  SHF.R.U64 R12, R12, 0x3, RZ ;  /* 0x000000030c0c7819 */ /* 0x000fe400000012ff */
[----:B------:R-:W-:Y:S01]  /*1cec0*/  LOP3.LUT R8, R8, R9, RZ, 0x3c, !PT ;  /* 0x0000000908087212 */ /* 0x000fe200078e3cff */
[----:B------:R-:W-:Y:S01]  /*1ced0*/  IMAD.X R9, RZ, RZ, R61, P0 ;  /* 0x000000ffff097224 */ /* 0x000fe200000e063d */
[----:B------:R-:W-:-:S02]  /*1cee0*/  IADD3 R29, P3, R60, 0x4000, RZ ;  /* 0x000040003c1d7810 */ /* 0x000fc40007f7e0ff */
[----:B------:R-:W-:Y:S02]  /*1cef0*/  LOP3.LUT R12, R12, R13, RZ, 0x3c, !PT ;  /* 0x0000000d0c0c7212 */ /* 0x000fe400078e3cff */
[----:B------:R-:W-:Y:S02]  /*1cf00*/  IADD3.X R13, RZ, R61, RZ, P1, !PT ;  /* 0x0000003dff0d7210 */ /* 0x000fe40000ffe4ff */
[----:B------:R-:W-:-:S04]  /*1cf10*/  LOP3.LUT R28, R29, 0x380, RZ, 0xc0, !PT ;  /* 0x000003801d1c7812 */ /* 0x000fc800078ec0ff */
[----:B------:R-:W-:-:S04]  /*1cf20*/  SHF.R.U64 R28, R28, 0x3, RZ ;  /* 0x000000031c1c7819 */ /* 0x000fc800000012ff */
[----:B------:R-:W-:Y:S01]  /*1cf30*/  LOP3.LUT R28, R28, R29, RZ, 0x3c, !PT ;  /* 0x0000001d1c1c7212 */ /* 0x000fe200078e3cff */
[----:B------:R-:W-:Y:S01]  /*1cf40*/  IMAD.X R29, RZ, RZ, R61, P3 ;  /* 0x000000ffff1d7224 */ /* 0x000fe200018e063d */
[----:B------:R-:W-:-:S05]  /*1cf50*/  SHF.R.S32.HI R53, RZ, 0x1f, R52 ;  /* 0x0000001fff357819 */ /* 0x000fca0000011434 */
[----:B------:R-:W-:Y:S01]  /*1cf60*/  STL [R1+0x5c], R53 ;  /* 0x00005c3501007387 */ /* 0x000fe20000100800 */
[----:B------:R-:W-:Y:S01]  /*1cf70*/  BSSY B1, `(.L_x_5904) ;  /* 0x0000072000017945 */ /* 0x000fe20003800000 */
[----:B--2---:R-:W-:Y:S02]  /*1cf80*/  SEL R47, R10, RZ, !P2 ;  /* 0x000000ff0a2f7207 */ /* 0x004fe40005000000 */
[----:B---3--:R-:W-:Y:S02]  /*1cf90*/  SEL R51, R7, RZ, !P2 ;  /* 0x000000ff07337207 */ /* 0x008fe40005000000 */
[----:B------:R-:W-:-:S04]  /*1cfa0*/  IADD3 R25, P2, R60, 0x3000, RZ ;  /* 0x000030003c197810 */ /* 0x000fc80007f5e0ff */
[----:B------:R-:W-:Y:S02]  /*1cfb0*/  LOP3.LUT R24, R25, 0x380, RZ, 0xc0, !PT ;  /* 0x0000038019187812 */ /* 0x000fe400078ec0ff */
[----:B----4-:R-:W-:Y:S01]  /*1cfc0*/  SHF.R.S32.HI R46, RZ, 0x1f, R54 ;  /* 0x0000001fff2e7819 */ /* 0x010fe20000011436 */
[----:B------:R-:W-:Y:S01]  /*1cfd0*/  IMAD.WIDE.U32 R2, R54, UR4, R20 ;  /* 0x0000000436027c25 */ /* 0x000fe2000f8e0014 */
[----:B------:R-:W-:Y:S02]  /*1cfe0*/  SHF.R.U64 R24, R24, 0x3, RZ ;  /* 0x0000000318187819 */ /* 0x000fe400000012ff */
[----:B------:R-:W-:Y:S01]  /*1cff0*/  LEA R7, R50, R6, 0x7 ;  /* 0x0000000632077211 */ /* 0x000fe200078e38ff */
[----:B------:R-:W-:Y:S01]  /*1d000*/  IMAD R4, R46, UR4, RZ ;  /* 0x000000042e047c24 */ /* 0x000fe2000f8e02ff */
[----:B------:R-:W0:Y:S01]  /*1d010*/  S2R R6, SR_TID.X ;  /* 0x0000000000067919 */ /* 0x000e220000002100 */
[----:B------:R-:W-:Y:S01]  /*1d020*/  LOP3.LUT R24, R24, R25, RZ, 0x3c, !PT ;  /* 0x0000001918187212 */ /* 0x000fe200078e3cff */
[----:B------:R-:W-:-:S02]  /*1d030*/  IMAD.X R25, RZ, RZ, R61, P2 ;  /* 0x000000ffff197224 */ /* 0x000fc400010e063d */
[----:B------:R-:W-:Y:S01]  /*1d040*/  IMAD R5, R54, UR5, R4 ;  /* 0x0000000536057c24 */ /* 0x000fe2000f8e0204 */
[----:B------:R-:W-:Y:S02]  /*1d050*/  ULDC.64 UR4, c[0x0][0xb78] ;  /* 0x0002de0000047ab9 */ /* 0x000fe40000000a00 */
[----:B------:R-:W-:Y:S02]  /*1d060*/  IMAD R4, R47, UR4, RZ ;  /* 0x000000042f047c24 */ /* 0x000fe4000f8e02ff */
[----:B------:R-:W-:Y:S01]  /*1d070*/  IMAD.IADD R3, R3, 0x1, R5 ;  /* 0x0000000103037824 */ /* 0x000fe200078e0205 */
[----:B------:R-:W-:Y:S01]  /*1d080*/  SHF.R.S32.HI R5, RZ, 0x1f, R7 ;  /* 0x0000001fff057819 */ /* 0x000fe20000011407 */
[C---:B------:R-:W-:Y:S02]  /*1d090*/  IMAD R4, R51.reuse, UR5, R4 ;  /* 0x0000000533047c24 */ /* 0x040fe4000f8e0204 */
[----:B------:R-:W-:Y:S01]  /*1d0a0*/  IMAD.WIDE.U32 R2, R51, UR4, R2 ;  /* 0x0000000433027c25 */ /* 0x000fe2000f8e0002 */
[----:B------:R-:W-:-:S02]  /*1d0b0*/  ULDC.64 UR4, c[0x0][0xb40] ;  /* 0x0002d00000047ab9 */ /* 0x000fc40000000a00 */
[----:B------:R-:W-:-:S04]  /*1d0c0*/  IADD3 R2, P4, R7, R2, RZ ;  /* 0x0000000207027210 */ /* 0x000fc80007f9e0ff */
[----:B------:R-:W-:Y:S01]  /*1d0d0*/  IADD3.X R5, R5, R3, R4, P4, !PT ;  /* 0x0000000305057210 */ /* 0x000fe200027fe404 */
[----:B------:R-:W-:Y:S01]  /*1d0e0*/  VIADD R3, R7, 0x8 ;  /* 0x0000000807037836 */ /* 0x000fe20000000000 */
[----:B------:R-:W-:Y:S02]  /*1d0f0*/  LEA R44, P5, R2, UR4, 0x2 ;  /* 0x00000004022c7c11 */ /* 0x000fe4000f8a10ff */
[----:B------:R-:W-:Y:S02]  /*1d100*/  IADD3 R33, P4, R60, 0x5000, RZ ;  /* 0x000050003c217810 */ /* 0x000fe40007f9e0ff */
[----:B------:R-:W-:Y:S01]  /*1d110*/  LEA.HI.X R45, R2, UR5, R5, 0x2, P5 ;  /* 0x00000005022d7c11 */ /* 0x000fe2000a8f1405 */
[----:B------:R-:W-:Y:S01]  /*1d120*/  ULDC.64 UR4, c[0x0][0xaa0] ;  /* 0x0002a80000047ab9 */ /* 0x000fe20000000a00 */
[----:B------:R-:W-:Y:S01]  /*1d130*/  IADD3 R37, P5, R60, 0x6000, RZ ;  /* 0x000060003c257810 */ /* 0x000fe20007fbe0ff */
[----:B0-----:R-:W-:Y:S01]  /*1d140*/  VIADD R10, R6, 0xffffff80 ;  /* 0xffffff80060a7836 */ /* 0x001fe20000000000 */
[----:B------:R-:W-:-:S02]  /*1d150*/  LOP3.LUT R2, R60, 0x380, RZ, 0xc0, !PT ;  /* 0x000003803c027812 */ /* 0x000fc400078ec0ff */
[----:B------:R-:W-:Y:S02]  /*1d160*/  IADD3 R5, P2, R60, 0x7000, RZ ;  /* 0x000070003c057810 */ /* 0x000fe40007f5e0ff */
[----:B------:R-:W-:Y:S02]  /*1d170*/  SHF.R.S32.HI R6, RZ, 0x1f, R10 ;  /* 0x0000001fff067819 */ /* 0x000fe4000001140a */
[----:B------:R-:W-:Y:S01]  /*1d180*/  LOP3.LUT R32, R33, 0x380, RZ, 0xc0, !PT ;  /* 0x0000038021207812 */ /* 0x000fe200078ec0ff */
[----:B------:R-:W-:Y:S01]  /*1d190*/  IMAD.X R41, RZ, RZ, R61, P2 ;  /* 0x000000ffff297224 */ /* 0x000fe200010e063d */
[----:B------:R-:W-:Y:S02]  /*1d1a0*/  LEA.HI R6, R6, R10, RZ, 0x7 ;  /* 0x0000000a06067211 */ /* 0x000fe400078f38ff */
[----:B------:R-:W-:Y:S02]  /*1d1b0*/  LOP3.LUT R36, R37, 0x380, RZ, 0xc0, !PT ;  /* 0x0000038025247812 */ /* 0x000fe400078ec0ff */
[----:B------:R-:W-:-:S02]  /*1d1c0*/  LOP3.LUT R6, R6, 0xffffff80, RZ, 0xc0, !PT ;  /* 0xffffff8006067812 */ /* 0x000fc400078ec0ff */
[----:B------:R-:W-:Y:S02]  /*1d1d0*/  SHF.R.U64 R32, R32, 0x3, RZ ;  /* 0x0000000320207819 */ /* 0x000fe400000012ff */
[----:B------:R-:W-:Y:S01]  /*1d1e0*/  SHF.R.U64 R36, R36, 0x3, RZ ;  /* 0x0000000324247819 */ /* 0x000fe200000012ff */
[----:B------:R-:W-:Y:S01]  /*1d1f0*/  IMAD.IADD R6, R10, 0x1, -R6 ;  /* 0x000000010a067824 */ /* 0x000fe200078e0a06 */
[----:B------:R-:W-:Y:S02]  /*1d200*/  LOP3.LUT R32, R32, R33, RZ, 0x3c, !PT ;  /* 0x0000002120207212 */ /* 0x000fe400078e3cff */
[----:B------:R-:W-:Y:S01]  /*1d210*/  LOP3.LUT R36, R36, R37, RZ, 0x3c, !PT ;  /* 0x0000002524247212 */ /* 0x000fe200078e3cff */
[----:B------:R-:W-:Y:S01]  /*1d220*/  IMAD.X R37, RZ, RZ, R61, P5 ;  /* 0x000000ffff257224 */ /* 0x000fe200028e063d */
[----:B------:R-:W-:Y:S02]  /*1d230*/  LOP3.LUT P0, RZ, R6, 0x3, RZ, 0xc0, !PT ;  /* 0x0000000306ff7812 */ /* 0x000fe4000780c0ff */
[----:B------:R-:W-:-:S02]  /*1d240*/  IADD3.X R33, RZ, R61, RZ, P4, !PT ;  /* 0x0000003dff217210 */ /* 0x000fc400027fe4ff */
[-C--:B------:R-:W-:Y:S02]  /*1d250*/  ISETP.GE.OR P1, PT, R7, R0.reuse, P0 ;  /* 0x000000000700720c */ /* 0x080fe40000726670 */
[----:B------:R-:W-:Y:S02]  /*1d260*/  ISETP.GE.OR P0, PT, R3, R0, P0 ;  /* 0x000000000300720c */ /* 0x000fe40000706670 */
[----:B------:R-:W-:Y:S02]  /*1d270*/  SHF.R.U64 R3, R2, 0x3, RZ ;  /* 0x0000000302037819 */ /* 0x000fe400000012ff */
[----:B------:R-:W-:Y:S02]  /*1d280*/  LOP3.LUT R2, R5, 0x380, RZ, 0xc0, !PT ;  /* 0x0000038005027812 */ /* 0x000fe400078ec0ff */
[----:B------:R-:W-:Y:S02]  /*1d290*/  LOP3.LUT R60, R3, R60, RZ, 0x3c, !PT ;  /* 0x0000003c033c7212 */ /* 0x000fe400078e3cff */
[----:B------:R-:W-:-:S02]  /*1d2a0*/  SHF.R.U64 R2, R2, 0x3, RZ ;  /* 0x0000000302027819 */ /* 0x000fc400000012ff */
[--C-:B------:R-:W-:Y:S01]  /*1d2b0*/  SHF.R.S32.HI R3, RZ, 0x1f, R48.reuse ;  /* 0x0000001fff037819 */ /* 0x100fe20000011430 */
[----:B------:R-:W-:Y:S01]  /*1d2c0*/  IMAD R20, R21, UR4, RZ ;  /* 0x0000000415147c24 */ /* 0x000fe2000f8e02ff */
[----:B------:R-:W-:Y:S01]  /*1d2d0*/  LOP3.LUT R40, R2, R5, RZ, 0x3c, !PT ;  /* 0x0000000502287212 */ /* 0x000fe200078e3cff */
[----:B------:R-:W-:Y:S01]  /*1d2e0*/  IMAD.MOV.U32 R2, RZ, RZ, R48 ;  /* 0x000000ffff027224 */ /* 0x000fe200078e0030 */
[----:B------:R-:W-:Y:S04]  /*1d2f0*/  @!P1 STG.E desc[UR60][R44.64], R92 ;  /* 0x0000005c2c009986 */ /* 0x000fe8000c10193c */
[----:B------:R0:W-:Y:S01]  /*1d300*/  @!P0 STG.E desc[UR60][R44.64+0x20], R91 ;  /* 0x0000205b2c008986 */ /* 0x0001e2000c10193c */
[----:B------:R-:W-:-:S03]  /*1d310*/  IMAD.WIDE.U32 R2, R49, UR4, R2 ;  /* 0x0000000431027c25 */ /* 0x000fc6000f8e0002 */
[----:B------:R1:W5:Y:S01]  /*1d320*/  LD.E.128 R4, desc[UR60][R60.64] ;  /* 0x0000003c3c047980 */ /* 0x000362000c101d00 */
[----:B------:R-:W-:Y:S01]  /*1d330*/  IMAD R49, R49, UR5, R20 ;  /* 0x0000000531317c24 */ /* 0x000fe2000f8e0214 */
[----:B------:R-:W-:Y:S02]  /*1d340*/  ULDC.64 UR4, c[0x0][0xae0] ;  /* 0x0002b80000047ab9 */ /* 0x000fe40000000a00 */
[----:B------:R-:W5:Y:S04]  /*1d350*/  LD.E.128 R8, desc[UR60][R8.64] ;  /* 0x0000003c08087980 */ /* 0x000f68000c101d00 */
[----:B------:R-:W5:Y:S04]  /*1d360*/  LD.E.128 R12, desc[UR60][R12.64] ;  /* 0x0000003c0c0c7980 */ /* 0x000f68000c101d00 */
[----:B------:R-:W5:Y:S04]  /*1d370*/  LD.E.128 R24, desc[UR60][R24.64] ;  /* 0x0000003c18187980 */ /* 0x000f68000c101d00 */
[----:B------:R-:W5:Y:S04]  /*1d380*/  LD.E.128 R28, desc[UR60][R28.64] ;  /* 0x0000003c1c1c7980 */ /* 0x000f68000c101d00 */
[----:B------:R-:W5:Y:S04]  /*1d390*/  LD.E.128 R32, desc[UR60][R32.64] ;  /* 0x0000003c20207980 */ /* 0x000f68000c101d00 */
[----:B------:R-:W5:Y:S04]  /*1d3a0*/  LD.E.128 R36, desc[UR60][R36.64] ;  /* 0x0000003c24247980 */ /* 0x000f68000c101d00 */
[----:B------:R-:W5:Y:S01]  /*1d3b0*/  LD.E.128 R40, desc[UR60][R40.64] ;  /* 0x0000003c28287980 */ /* 0x000f62000c101d00 */
[----:B------:R-:W-:Y:S01]  /*1d3c0*/  IADD3 R3, R3, R49, RZ ;  /* 0x0000003103037210 */ /* 0x000fe20007ffe0ff */
[----:B------:R-:W-:Y:S01]  /*1d3d0*/  IMAD R49, R50, -0x80, R0 ;  /* 0xffffff8032317824 */ /* 0x000fe200078e0200 */
[----:B------:R-:W-:Y:S01]  /*1d3e0*/  @!PT LDS RZ, [RZ] ;  /* 0x00000000fffff984 */ /* 0x000fe20000000800 */
[----:B------:R-:W-:Y:S01]  /*1d3f0*/  @!PT LDS RZ, [RZ] ;  /* 0x00000000fffff984 */ /* 0x000fe20000000800 */
[----:B------:R-:W-:Y:S01]  /*1d400*/  @!PT LDS RZ, [RZ] ;  /* 0x00000000fffff984 */ /* 0x000fe20000000800 */
[----:B------:R-:W-:Y:S01]  /*1d410*/  @!PT LDS RZ, [RZ] ;  /* 0x00000000fffff984 */ /* 0x000fe20000000800 */
[----:B------:R2:W-:Y:S06]  /*1d420*/  MEMBAR.ALL.CTA ;  /* 0x0000000000007992 */ /* 0x0005ec0000008000 */
[----:B--2---:R-:W2:Y:S01]  /*1d430*/  FENCE.VIEW.ASYNC.S ;  /* 0x00000000000073c6 */ /* 0x004ea20000000000 */
[----:B0-----:R-:W-:-:S02]  /*1d440*/  IMAD R44, R46, UR4, RZ ;  /* 0x000000042e2c7c24 */ /* 0x001fc4000f8e02ff */
[C---:B------:R-:W-:Y:S01]  /*1d450*/  VIADD R0, R52.reuse, 0x40 ;  /* 0x0000004034007836 */ /* 0x040fe20000000000 */
[CC--:B------:R-:W-:Y:S01]  /*1d460*/  ISETP.GE.AND P3, PT, R52.reuse, R49.reuse, PT ;  /* 0x000000313400720c */ /* 0x0c0fe20003f66270 */
[----:B------:R-:W-:Y:S02]  /*1d470*/  VIADD R20, R52, 0x20 ;  /* 0x0000002034147836 */ /* 0x000fe40000000000 */
[----:B------:R-:W-:Y:S01]  /*1d480*/  IMAD R45, R54, UR5, R44 ;  /* 0x00000005362d7c24 */ /* 0x000fe2000f8e022c */
[-C--:B------:R-:W-:Y:S01]  /*1d490*/  ISETP.GE.AND P1, PT, R0, R49.reuse, PT ;  /* 0x000000310000720c */ /* 0x080fe20003f26270 */
[----:B------:R-:W-:Y:S01]  /*1d4a0*/  IMAD.WIDE.U32 R2, R54, UR4, R2 ;  /* 0x0000000436027c25 */ /* 0x000fe2000f8e0002 */
[----:B------:R-:W-:Y:S01]  /*1d4b0*/  ULDC.64 UR4, c[0x0][0xae8] ;  /* 0x0002ba0000047ab9 */ /* 0x000fe20000000a00 */
[----:B------:R-:W-:Y:S02]  /*1d4c0*/  ISETP.GE.AND P0, PT, R20, R49, PT ;  /* 0x000000311400720c */ /* 0x000fe40003f06270 */
[----:B------:R-:W-:Y:S01]  /*1d4d0*/  VIADD R0, R16, 0x2e820 ;  /* 0x0002e82010007836 */ /* 0x000fe20000000000 */
[----:B------:R-:W-:Y:S01]  /*1d4e0*/  IADD3 R3, R3, R45, RZ ;  /* 0x0000002d03037210 */ /* 0x000fe20007ffe0ff */
[----:B------:R-:W-:-:S02]  /*1d4f0*/  IMAD R20, R47, UR4, RZ ;  /* 0x000000042f147c24 */ /* 0x000fc4000f8e02ff */
[----:B------:R-:W-:Y:S01]  /*1d500*/  VIADD R21, R52, 0x60 ;  /* 0x0000006034157836 */ /* 0x000fe20000000000 */
[----:B------:R-:W-:Y:S01]  /*1d510*/  PRMT R0, RZ, 0x654, R0 ;  /* 0x00000654ff007816 */ /* 0x000fe20000000000 */
[C---:B------:R-:W-:Y:S02]  /*1d520*/  IMAD R47, R51.reuse, UR5, R20 ;  /* 0x00000005332f7c24 */ /* 0x040fe4000f8e0214 */
[----:B------:R-:W-:Y:S01]  /*1d530*/  IMAD.WIDE.U32 R44, R51, UR4, R2 ;  /* 0x00000004332c7c25 */ /* 0x000fe2000f8e0002 */
[----:B------:R-:W-:Y:S01]  /*1d540*/  ISETP.GE.AND P2, PT, R21, R49, PT ;  /* 0x000000311500720c */ /* 0x000fe20003f46270 */
[----:B--2---:R1:W-:Y:S02]  /*1d550*/  SYNCS.ARRIVE.TRANS64.RED.A1T0 RZ, [R0+URZ], RZ ;  /* 0x000000ff00ff79a7 */ /* 0x0043e4000810043f */
[----:B------:R-:W-:-:S04]  /*1d560*/  IMAD.WIDE R20, R50, 0x80, R52 ;  /* 0x0000008032147825 */ /* 0x000fc800078e0234 */
[----:B------:R-:W-:Y:S01]  /*1d570*/  IMAD.IADD R49, R45, 0x1, R47 ;  /* 0x000000012d317824 */ /* 0x000fe200078e022f */
[----:B------:R-:W-:Y:S06]  /*1d580*/  @P3 BRA `(.L_x_5905) ;  /* 0x0000000000403947 */ /* 0x000fec0003800000 */
[----:B------:R-:W-:Y:S01]  /*1d590*/  MOV R2, R44 ;  /* 0x0000002c00027202 */ /* 0x000fe20000000f00 */
[----:B------:R-:W-:Y:S01]  /*1d5a0*/  ULDC.64 UR4, c[0x0][0xad8] ;  /* 0x0002b60000047ab9 */ /* 0x000fe20000000a00 */
[----:B------:R-:W-:Y:S01]  /*1d5b0*/  IMAD.MOV.U32 R3, RZ, RZ, R49 ;  /* 0x000000ffff037224 */ /* 0x000fe200078e0031 */
[----:B------:R-:W-:Y:S01]  /*1d5c0*/  ULDC.64 UR6, c[0x0][0xa80] ;  /* 0x0002a00000067ab9 */ /* 0x000fe20000000a00 */
[----:B------:R-:W-:Y:S02]  /*1d5d0*/  IMAD R47, R21, UR4, RZ ;  /* 0x00000004152f7c24 */ /* 0x000fe4000f8e02ff */
[----:B-1----:R-:W-:Y:S02]  /*1d5e0*/  VIADD R0, R48, 0x40 ;  /* 0x0000004030007836 */ /* 0x002fe40000000000 */
[----:B------:R-:W-:Y:S01]  /*1d5f0*/  IMAD.WIDE.U32 R2, R20, UR4, R2 ;  /* 0x0000000414027c25 */ /* 0x000fe2000f8e0002 */
[----:B------:R-:W-:Y:S02]  /*1d600*/  ULDC UR4, c[0x0][0xa8c] ;  /* 0x0002a30000047ab9 */ /* 0x000fe40000000800 */
[----:B------:R-:W-:Y:S01]  /*1d610*/  ISETP.GE.AND P3, PT, R48, UR4, PT ;  /* 0x0000000430007c0c */ /* 0x000fe2000bf66270 */
[----:B------:R-:W-:Y:S01]  /*1d620*/  IMAD R47, R20, UR5, R47 ;  /* 0x00000005142f7c24 */ /* 0x000fe2000f8e022f */
[----:B------:R-:W-:-:S02]  /*1d630*/  ISETP.GE.AND P4, PT, R0, UR4, PT ;  /* 0x0000000400007c0c */ /* 0x000fc4000bf86270 */
[----:B------:R-:W-:Y:S01]  /*1d640*/  LEA R46, P5, R2, UR6, 0x1 ;  /* 0x00000006022e7c11 */ /* 0x000fe2000f8a08ff */
[----:B------:R-:W-:-:S05]  /*1d650*/  IMAD.IADD R3, R3, 0x1, R47 ;  /* 0x0000000103037824 */ /* 0x000fca00078e022f */
[----:B------:R-:W-:-:S05]  /*1d660*/  LEA.HI.X R47, R2, UR7, R3, 0x1, P5 ;  /* 0x00000007022f7c11 */ /* 0x000fca000a8f0c03 */
[----:B-----5:R0:W-:Y:S04]  /*1d670*/  @!P3 STG.E.128 desc[UR60][R46.64], R4 ;  /* 0x000000042e00b986 */ /* 0x0201e8000c101d3c */
[----:B------:R0:W-:Y:S02]  /*1d680*/  @!P4 STG.E.128 desc[UR60][R46.64+0x80], R28 ;  /* 0x0000801c2e00c986 */ /* 0x0001e4000c101d3c */
.L_x_5905:
[----:B------:R-:W-:Y:S05]  /*1d690*/  BSYNC B1 ;  /* 0x0000000000017941 */ /* 0x000fea0003800000 */
.L_x_5904:
[----:B------:R-:W-:Y:S04]  /*1d6a0*/  BSSY B1, `(.L_x_5906) ;  /* 0x0000014000017945 */ /* 0x000fe80003800000 */
[----:B------:R-:W-:Y:S05]  /*1d6b0*/  @P0 BRA `(.L_x_5907) ;  /* 0x0000000000480947 */ /* 0x000fea0003800000 */
[----:B0----5:R-:W-:Y:S01]  /*1d6c0*/  IADD3 R5, P0, R20, 0x20, RZ ;  /* 0x0000002014057810 */ /* 0x021fe20007f1e0ff */
[----:B------:R-:W-:Y:S01]  /*1d6d0*/  ULDC.64 UR4, c[0x0][0xad8] ;  /* 0x0002b60000047ab9 */ /* 0x000fe20000000a00 */
[----:B------:R-:W-:Y:S01]  /*1d6e0*/  IMAD.MOV.U32 R2, RZ, RZ, R44 ;  /* 0x000000ffff027224 */ /* 0x000fe200078e002c */
[----:B------:R-:W-:Y:S01]  /*1d6f0*/  IADD3 R4, R48, 0x40, RZ ;  /* 0x0000004030047810 */ /* 0x000fe20007ffe0ff */
[----:B------:R-:W-:Y:S01]  /*1d700*/  IMAD.MOV.U32 R3, RZ, RZ, R49 ;  /* 0x000000ffff037224 */ /* 0x000fe200078e0031 */
[----:B------:R-:W-:Y:S01]  /*1d710*/  ULDC.64 UR6, c[0x0][0xa80] ;  /* 0x0002a00000067ab9 */ /* 0x000fe20000000a00 */
[----:B-1----:R-:W-:Y:S02]  /*1d720*/  IMAD.X R0, RZ, RZ, R21, P0 ;  /* 0x000000ffff007224 */ /* 0x002fe400000e0615 */
[----:B------:R-:W-:-:S04]  /*1d730*/  IMAD.WIDE.U32 R2, R5, UR4, R2 ;  /* 0x0000000405027c25 */ /* 0x000fc8000f8e0002 */
[----:B------:R-:W-:Y:S01]  /*1d740*/  IMAD R0, R0, UR4, RZ ;  /* 0x0000000400007c24 */ /* 0x000fe2000f8e02ff */
        /* <DEDUP_REMOVED lines=9> */
.L_x_5907:
[----:B------:R-:W-:Y:S05]  /*1d7e0*/  BSYNC B1 ;  /* 0x0000000000017941 */ /* 0x000fea0003800000 */
.L_x_5906:
[----:B------:R-:W-:Y:S04]  /*1d7f0*/  BSSY B1, `(.L_x_5908) ;  /* 0x0000014000017945 */ /* 0x000fe80003800000 */
[----:B------:R-:W-:Y:S05]  /*1d800*/  @P1 BRA `(.L_x_5909) ;  /* 0x0000000000481947 */ /* 0x000fea0003800000 */
[----:B0-2--5:R-:W-:Y:S01]  /*1d810*/  IADD3 R5, P0, R20, 0x40, RZ ;  /* 0x0000004014057810 */ /* 0x025fe20007f1e0ff */
[----:B------:R-:W-:Y:S01]  /*1d820*/  ULDC.64 UR4, c[0x0][0xad8] ;  /* 0x0002b60000047ab9 */ /* 0x000fe20000000a00 */
[----:B------:R-:W-:Y:S01]  /*1d830*/  IMAD.MOV.U32 R2, RZ, RZ, R44 ;  /* 0x000000ffff027224 */ /* 0x000fe200078e002c */
[----:B------:R-:W-:Y:S01]  /*1d840*/  ULDC.64 UR6, c[0x0][0xa80] ;  /* 0x0002a00000067ab9 */ /* 0x000fe20000000a00 */
[----:B-1----:R-:W-:Y:S01]  /*1d850*/  IADD3.X R0, RZ, R21, RZ, P0, !PT ;  /* 0x00000015ff007210 */ /* 0x002fe200007fe4ff */
        /* <DEDUP_REMOVED lines=8> */
[----:B------:R-:W-:Y:S02]  /*1d8e0*/  LEA R4, P0, R2, UR6, 0x1 ;  /* 0x0000000602047c11 */ /* 0x000fe4000f8008ff */
[----:B------:R-:W-:-:S04]  /*1d8f0*/  IADD3 R3, R3, R5, RZ ;  /* 0x0000000503037210 */ /* 0x000fc80007ffe0ff */
[----:B------:R-:W-:-:S05]  /*1d900*/  LEA.HI.X R5, R2, UR7, R3, 0x1, P0 ;  /* 0x0000000702057c11 */ /* 0x000fca00080f0c03 */
[----:B------:R3:W-:Y:S04]  /*1d910*/  @!P1 STG.E.128 desc[UR60][R4.64], R12 ;  /* 0x0000000c04009986 */ /* 0x0007e8000c101d3c */
[----:B------:R3:W-:Y:S02]  /*1d920*/  @!P3 STG.E.128 desc[UR60][R4.64+0x80], R36 ;  /* 0x000080240400b986 */ /* 0x0007e4000c101d3c */
.L_x_5909:
[----:B------:R-:W-:Y:S05]  /*1d930*/  BSYNC B1 ;  /* 0x0000000000017941 */ /* 0x000fea0003800000 */
.L_x_5908:
[----:B------:R-:W-:Y:S05]  /*1d940*/  @P2 BRA `(.L_x_5910) ;  /* 0x0000000800f42947 */ /* 0x000fea0003800000 */
[----:B0-23-5:R-:W-:Y:S01]  /*1d950*/  IADD3 R5, P0, R20, 0x60, RZ ;  /* 0x0000006014057810 */ /* 0x02dfe20007f1e0ff */
[----:B------:R-:W-:Y:S01]  /*1d960*/  ULDC.64 UR6, c[0x0][0xad8] ;  /* 0x0002b60000067ab9 */ /* 0x000fe20000000a00 */
[----:B------:R-:W-:Y:S01]  /*1d970*/  IMAD.MOV.U32 R2, RZ, RZ, R44 ;  /* 0x000000ffff027224 */ /* 0x000fe200078e002c */
[----:B------:R-:W-:Y:S01]  /*1d980*/  ULDC UR4, c[0x0][0xa8c] ;  /* 0x0002a30000047ab9 */ /* 0x000fe20000000800 */
[----:B------:R-:W-:Y:S01]  /*1d990*/  IMAD.MOV.U32 R3, RZ, RZ, R49 ;  /* 0x000000ffff037224 */ /* 0x000fe200078e0031 */
[----:B------:R-:W-:Y:S01]  /*1d9a0*/  ISETP.GE.AND P1, PT, R48, UR4, PT ;  /* 0x0000000430007c0c */ /* 0x000fe2000bf26270 */
[----:B------:R-:W-:Y:S02]  /*1d9b0*/  IMAD.X R20, RZ, RZ, R21, P0 ;  /* 0x000000ffff147224 */ /* 0x000fe400000e0615 */
[----:B------:R-:W-:-:S04]  /*1d9c0*/  IMAD.WIDE.U32 R2, R5, UR6, R2 ;  /* 0x0000000605027c25 */ /* 0x000fc8000f8e0002 */
[----:B------:R-:W-:Y:S02]  /*1d9d0*/  IMAD R20, R20, UR6, RZ ;  /* 0x0000000614147c24 */ /* 0x000fe4000f8e02ff */
[----:B-1----:R-:W-:Y:S02]  /*1d9e0*/  VIADD R0, R48, 0x40 ;  /* 0x0000004030007836 */ /* 0x002fe40000000000 */
[----:B------:R-:W-:Y:S01]  /*1d9f0*/  IMAD R5, R5, UR7, R20 ;  /* 0x0000000705057c24 */ /* 0x000fe2000f8e0214 */
[----:B------:R-:W-:Y:S02]  /*1da00*/  ULDC.64 UR6, c[0x0][0xa80] ;  /* 0x0002a00000067ab9 */ /* 0x000fe40000000a00 */
[----:B------:R-:W-:Y:S02]  /*1da10*/  LEA R4, P0, R2, UR6, 0x1 ;  /* 0x0000000602047c11 */ /* 0x000fe4000f8008ff */
[----:B------:R-:W-:-:S04]  /*1da20*/  IADD3 R3, R3, R5, RZ ;  /* 0x0000000503037210 */ /* 0x000fc80007ffe0ff */
[----:B------:R-:W-:Y:S02]  /*1da30*/  LEA.HI.X R5, R2, UR7, R3, 0x1, P0 ;  /* 0x0000000702057c11 */ /* 0x000fe400080f0c03 */
[----:B------:R-:W-:-:S03]  /*1da40*/  ISETP.GE.AND P0, PT, R0, UR4, PT ;  /* 0x0000000400007c0c */ /* 0x000fc6000bf06270 */
[----:B------:R0:W-:Y:S10]  /*1da50*/  @!P1 STG.E.128 desc[UR60][R4.64], R24 ;  /* 0x0000001804009986 */ /* 0x0001f4000c101d3c */
[----:B------:R-:W-:Y:S05]  /*1da60*/  @P0 BRA `(.L_x_5910) ;  /* 0x0000000800ac0947 */ /* 0x000fea0003800000 */
[----:B------:R1:W-:Y:S01]  /*1da70*/  STG.E.128 desc[UR60][R4.64+0x80], R40 ;  /* 0x0000802804007986 */ /* 0x0003e2000c101d3c */
[----:B------:R-:W-:Y:S05]  /*1da80*/  BRA `(.L_x_5910) ;  /* 0x0000000800a47947 */ /* 0x000fea0003800000 */
.L_x_5901:
[----:B------:R-:W4:Y:S01]  /*1da90*/  LDL.LU R4, [R1+0x84] ;  /* 0x0000840001047983 */ /* 0x000f220000300800 */
[----:B------:R-:W-:-:S03]  /*1daa0*/  ULDC.64 UR4, c[0x0][0xbd8] ;  /* 0x0002f60000047ab9 */ /* 0x000fc60000000a00 */
[----:B--2---:R-:W1:Y:S01]  /*1dab0*/  LDL.LU R0, [R1+0x88] ;  /* 0x0000880001007983 */ /* 0x004e620000300800 */
[----:B------:R-:W-:Y:S01]  /*1dac0*/  ISETP.NE.U32.AND P0, PT, RZ, UR4, PT ;  /* 0x00000004ff007c0c */ /* 0x000fe2000bf05070 */
[----:B------:R-:W-:-:S03]  /*1dad0*/  IMAD.MOV.U32 R7, RZ, RZ, RZ ;  /* 0x000000ffff077224 */ /* 0x000fc600078e00ff */
[----:B------:R-:W-:Y:S02]  /*1dae0*/  ISETP.NE.AND.EX P0, PT, RZ, UR5, PT, P0 ;  /* 0x00000005ff007c0c */ /* 0x000fe4000bf05300 */
[----:B----4-:R-:W-:-:S04]  /*1daf0*/  IADD3 R2, P1, R4, UR4, RZ ;  /* 0x0000000404027c10 */ /* 0x010fc8000ff3e0ff */
[----:B-1----:R-:W-:Y:S01]  /*1db00*/  IADD3.X R3, R0, UR5, RZ, P1, !PT ;  /* 0x0000000500037c10 */ /* 0x002fe20008ffe4ff */
[----:B------:R-:W-:Y:S02]  /*1db10*/  ULDC.64 UR4, c[0x0][0xbe0] ;  /* 0x0002f80000047ab9 */ /* 0x000fe40000000a00 */
[----:B------:R-:W-:-:S04]  /*1db20*/  ISETP.NE.U32.AND P1, PT, RZ, UR4, PT ;  /* 0x00000004ff007c0c */ /* 0x000fc8000bf25070 */
[----:B------:R1:W5:Y:S01]  /*1db30*/  @P0 LDG.E R7, desc[UR60][R2.64] ;  /* 0x0000003c02070981 */ /* 0x000362000c1e1900 */
        /* <DEDUP_REMOVED lines=8> */
[----:B------:R-:W-:Y:S01]  /*1dbc0*/  ISETP.GE.AND P2, PT, R6, 0x80, PT ;  /* 0x000000800600780c */ /* 0x000fe20003f46270 */
[----:B-1----:R-:W-:-:S12]  /*1dbd0*/  @P1 BRA `(.L_x_5911) ;  /* 0x0000000000101947 */ /* 0x002fd80003800000 */
[----:B------:R-:W-:Y:S05]  /*1dbe0*/  @!P0 BRA `(.L_x_5911) ;  /* 0x00000000000c8947 */ /* 0x000fea0003800000 */
[----:B------:R-:W2:Y:S04]  /*1dbf0*/  LDG.E R5, desc[UR60][R2.64] ;  /* 0x0000003c02057981 */ /* 0x000ea8000c1e1900 */
[----:B-----5:R-:W2:Y:S02]  /*1dc00*/  LDG.E R0, desc[UR60][R2.64+0x4] ;  /* 0x0000043c02007981 */ /* 0x020ea4000c1e1900 */
[----:B--2---:R-:W-:-:S07]  /*1dc10*/  IMAD.IADD R0, R0, 0x1, -R5 ;  /* 0x0000000100007824 */ /* 0x004fce00078e0a05 */
.L_x_5911:
[----:B------:R-:W2:Y:S04]  /*1dc20*/  LDL.LU R3, [R1+0x7c] ;  /* 0x00007c0001037983 */ /* 0x000ea80000300800 */
[----:B------:R-:W4:Y:S04]  /*1dc30*/  LDL.LU R2, [R1+0x8c] ;  /* 0x00008c0001027983 */ /* 0x000f280000300800 */
[----:B------:R-:W3:Y:S04]  /*1dc40*/  LDL R13, [R1+0x80] ;  /* 0x00008000010d7983 */ /* 0x000ee80000100800 */
[----:B------:R-:W3:Y:S04]  /*1dc50*/  LDL R12, [R1+0x50] ;  /* 0x00005000010c7983 */ /* 0x000ee80000100800 */
[----:B------:R1:W5:Y:S01]  /*1dc60*/  LDL R14, [R1+0x90] ;  /* 0x00009000010e7983 */ /* 0x0003620000100800 */
[----:B------:R-:W-:Y:S01]  /*1dc70*/  BSSY B1, `(.L_x_5912) ;  /* 0x000001d000017945 */ /* 0x000fe20003800000 */
[----:B-----5:R-:W-:-:S02]  /*1dc80*/  SHF.R.S32.HI R6, RZ, 0x1f, R7 ;  /* 0x0000001fff067819 */ /* 0x020fc40000011407 */
[----:B--2---:R-:W-:Y:S02]  /*1dc90*/  SEL R11, R3, RZ, !P0 ;  /* 0x000000ff030b7207 */ /* 0x004fe40004000000 */
[----:B----4-:R-:W-:Y:S02]  /*1dca0*/  SEL R9, R2, RZ, !P0 ;  /* 0x000000ff02097207 */ /* 0x010fe40004000000 */
[----:B---3--:R-:W-:Y:S02]  /*1dcb0*/  SHF.R.S32.HI R8, RZ, 0x1f, R13 ;  /* 0x0000001fff087819 */ /* 0x008fe4000001140d */
[----:B------:R-:W-:Y:S01]  /*1dcc0*/  SHF.R.S32.HI R10, RZ, 0x1f, R12 ;  /* 0x0000001fff0a7819 */ /* 0x000fe2000001140c */
[----:B-1----:R-:W-:Y:S06]  /*1dcd0*/  @P2 BRA `(.L_x_5913) ;  /* 0x0000000000582947 */ /* 0x002fec0003800000 */
[----:B------:R-:W1:Y:S02]  /*1dce0*/  S2R R2, SR_TID.X ;  /* 0x0000000000027919 */ /* 0x000e640000002100 */
[----:B-1----:R-:W-:-:S04]  /*1dcf0*/  IMAD R2, R14, 0x80, R2 ;  /* 0x000000800e027824 */ /* 0x002fc800078e0202 */
        /* <DEDUP_REMOVED lines=20> */
.L_x_5913:
[----:B------:R-:W-:Y:S05]  /*1de40*/  BSYNC B1 ;  /* 0x0000000000017941 */ /* 0x000fea0003800000 */
.L_x_5912:
[----:B------:R-:W2:Y:S01]  /*1de50*/  LDL.64 R20, [R1+0x58] ;  /* 0x0000580001147983 */ /* 0x000ea20000100a00 */
[----:B------:R-:W-:Y:S01]  /*1de60*/  ULDC.64 UR4, c[0x0][0xaa0] ;  /* 0x0002a80000047ab9 */ /* 0x000fe20000000a00 */
[----:B-1----:R-:W-:Y:S01]  /*1de70*/  MOV R3, R10 ;  /* 0x0000000a00037202 */ /* 0x002fe20000000f00 */
[----:B------:R-:W-:Y:S01]  /*1de80*/  IMAD.MOV.U32 R2, RZ, RZ, R12 ;  /* 0x000000ffff027224 */ /* 0x000fe200078e000c */
[----:B------:R-:W-:Y:S01]  /*1de90*/  BSSY B1, `(.L_x_5914) ;  /* 0x000002b000017945 */ /* 0x000fe20003800000 */
[----:B------:R-:W-:Y:S02]  /*1dea0*/  IMAD R4, R6, UR4, RZ ;  /* 0x0000000406047c24 */ /* 0x000fe4000f8e02ff */
[----:B------:R-:W-:-:S04]  /*1deb0*/  IMAD.WIDE.U32 R2, R7, UR4, R2 ;  /* 0x0000000407027c25 */ /* 0x000fc8000f8e0002 */
[----:B------:R-:W-:Y:S01]  /*1dec0*/  IMAD R7, R7, UR5, R4 ;  /* 0x0000000507077c24 */ /* 0x000fe2000f8e0204 */
[----:B------:R-:W-:Y:S01]  /*1ded0*/  ULDC.64 UR4, c[0x0][0xae0] ;  /* 0x0002b80000047ab9 */ /* 0x000fe20000000a00 */
[----:B------:R-:W-:Y:S02]  /*1dee0*/  IMAD R6, R14, -0x80, R0 ;  /* 0xffffff800e067824 */ /* 0x000fe400078e0200 */
[----:B------:R-:W-:Y:S02]  /*1def0*/  IMAD.IADD R3, R3, 0x1, R7 ;  /* 0x0000000103037824 */ /* 0x000fe400078e0207 */
[----:B------:R-:W-:Y:S02]  /*1df00*/  IMAD R4, R8, UR4, RZ ;  /* 0x0000000408047c24 */ /* 0x000fe4000f8e02ff */
[----:B------:R-:W-:-:S04]  /*1df10*/  IMAD.WIDE.U32 R2, R13, UR4, R2 ;  /* 0x000000040d027c25 */ /* 0x000fc8000f8e0002 */
[----:B------:R-:W-:Y:S01]  /*1df20*/  IMAD R5, R13, UR5, R4 ;  /* 0x000000050d057c24 */ /* 0x000fe2000f8e0204 */
[----:B------:R-:W-:Y:S02]  /*1df30*/  ULDC.64 UR4, c[0x0][0xae8] ;  /* 0x0002ba0000047ab9 */ /* 0x000fe40000000a00 */
[----:B------:R-:W-:Y:S02]  /*1df40*/  IMAD R0, R9, UR4, RZ ;  /* 0x0000000409007c24 */ /* 0x000fe4000f8e02ff */
[----:B------:R-:W-:Y:S02]  /*1df50*/  IMAD.IADD R3, R3, 0x1, R5 ;  /* 0x0000000103037824 */ /* 0x000fe400078e0205 */
[C---:B------:R-:W-:Y:S02]  /*1df60*/  IMAD R9, R11.reuse, UR5, R0 ;  /* 0x000000050b097c24 */ /* 0x040fe4000f8e0200 */
[----:B------:R-:W-:-:S04]  /*1df70*/  IMAD.WIDE.U32 R4, R11, UR4, R2 ;  /* 0x000000040b047c25 */ /* 0x000fc8000f8e0002 */
[----:B------:R-:W-:Y:S02]  /*1df80*/  IMAD.IADD R11, R5, 0x1, R9 ;  /* 0x00000001050b7824 */ /* 0x000fe400078e0209 */
[C---:B--2---:R-:W-:Y:S01]  /*1df90*/  VIADD R7, R20.reuse, 0x20 ;  /* 0x0000002014077836 */ /* 0x044fe20000000000 */
[C---:B------:R-:W-:Y:S01]  /*1dfa0*/  ISETP.GE.AND P3, PT, R20.reuse, R6, PT ;  /* 0x000000061400720c */ /* 0x040fe20003f66270 */
[----:B------:R-:W-:-:S03]  /*1dfb0*/  VIADD R13, R20, 0x40 ;  /* 0x00000040140d7836 */ /* 0x000fc60000000000 */
[-C--:B------:R-:W-:Y:S02]  /*1dfc0*/  ISETP.GE.AND P2, PT, R7, R6.reuse, PT ;  /* 0x000000060700720c */ /* 0x080fe40003f46270 */
[----:B------:R-:W-:Y:S02]  /*1dfd0*/  IADD3 R7, R20, 0x60, RZ ;  /* 0x0000006014077810 */ /* 0x000fe40007ffe0ff */
[-C--:B------:R-:W-:Y:S02]  /*1dfe0*/  ISETP.GE.AND P0, PT, R13, R6.reuse, PT ;  /* 0x000000060d00720c */ /* 0x080fe40003f06270 */
[----:B------:R-:W-:Y:S01]  /*1dff0*/  ISETP.GE.AND P1, PT, R7, R6, PT ;  /* 0x000000060700720c */ /* 0x000fe20003f26270 */
[--C-:B------:R-:W-:Y:S01]  /*1e000*/  IMAD.MOV.U32 R6, RZ, RZ, R20.reuse ;  /* 0x000000ffff067224 */ /* 0x100fe200078e0014 */
[----:B------:R-:W-:-:S03]  /*1e010*/  SHF.R.S32.HI R7, RZ, 0x1f, R20 ;  /* 0x0000001fff077819 */ /* 0x000fc60000011414 */
[----:B------:R-:W-:Y:S01]  /*1e020*/  IMAD.WIDE R6, R14, 0x80, R6 ;  /* 0x000000800e067825 */ /* 0x000fe200078e0206 */
[----:B------:R-:W-:Y:S07]  /*1e030*/  @P3 BRA `(.L_x_5915) ;  /* 0x0000000000403947 */ /* 0x000fee0003800000 */
[----:B------:R-:W-:Y:S01]  /*1e040*/  ULDC.64 UR4, c[0x0][0xad8] ;  /* 0x0002b60000047ab9 */ /* 0x000fe20000000a00 */
[----:B------:R-:W-:Y:S01]  /*1e050*/  IMAD.MOV.U32 R2, RZ, RZ, R4 ;  /* 0x000000ffff027224 */ /* 0x000fe200078e0004 */
[----:B------:R-:W-:Y:S01]  /*1e060*/  IADD3 R0, R12, 0x40, RZ ;  /* 0x000000400c007810 */ /* 0x000fe20007ffe0ff */
[----:B------:R-:W-:Y:S01]  /*1e070*/  IMAD.MOV.U32 R3, RZ, RZ, R11 ;  /* 0x000000ffff037224 */ /* 0x000fe200078e000b */
[----:B------:R-:W-:Y:S01]  /*1e080*/  ULDC.64 UR6, c[0x0][0xa80] ;  /* 0x0002a00000067ab9 */ /* 0x000fe20000000a00 */
[----:B------:R-:W-:Y:S02]  /*1e090*/  IMAD R9, R7, UR4, RZ ;  /* 0x0000000407097c24 */ /* 0x000fe4000f8e02ff */
        /* <DEDUP_REMOVED lines=8> */
[----:B------:R1:W-:Y:S04]  /*1e120*/  @!P4 STG.E.128 desc[UR60][R8.64], RZ ;  /* 0x000000ff0800c986 */ /* 0x0003e8000c101d3c */
[----:B------:R1:W-:Y:S02]  /*1e130*/  @!P5 STG.E.128 desc[UR60][R8.64+0x80], RZ ;  /* 0x000080ff0800d986 */ /* 0x0003e4000c101d3c */
.L_x_5915:
[----:B------:R-:W-:Y:S05]  /*1e140*/  BSYNC B1 ;  /* 0x0000000000017941 */ /* 0x000fea0003800000 */
.L_x_5914:
[----:B------:R-:W-:Y:S04]  /*1e150*/  BSSY B1, `(.L_x_5916) ;  /* 0x0000014000017945 */ /* 0x000fe80003800000 */
[----:B------:R-:W-:Y:S05]  /*1e160*/  @P2 BRA `(.L_x_5917) ;  /* 0x0000000000482947 */ /* 0x000fea0003800000 */
[----:B-1----:R-:W-:Y:S01]  /*1e170*/  IADD3 R9, P2, R6, 0x20, RZ ;  /* 0x0000002006097810 */ /* 0x002fe20007f5e0ff */
        /* <DEDUP_REMOVED lines=15> */
[----:B------:R2:W-:Y:S04]  /*1e270*/  @!P3 STG.E.128 desc[UR60][R8.64], RZ ;  /* 0x000000ff0800b986 */ /* 0x0005e8000c101d3c */
[----:B------:R2:W-:Y:S02]  /*1e280*/  @!P4 STG.E.128 desc[UR60][R8.64+0x80], RZ ;  /* 0x000080ff0800c986 */ /* 0x0005e4000c101d3c */
.L_x_5917:
[----:B------:R-:W-:Y:S05]  /*1e290*/  BSYNC B1 ;  /* 0x0000000000017941 */ /* 0x000fea0003800000 */
.L_x_5916:
[----:B------:R-:W-:Y:S04]  /*1e2a0*/  BSSY B1, `(.L_x_5918) ;  /* 0x0000014000017945 */ /* 0x000fe80003800000 */
[----:B------:R-:W-:Y:S05]  /*1e2b0*/  @P0 BRA `(.L_x_5919) ;  /* 0x0000000000480947 */ /* 0x000fea0003800000 */
[----:B-12---:R-:W-:Y:S01]  /*1e2c0*/  IADD3 R9, P0, R6, 0x40, RZ ;  /* 0x0000004006097810 */ /* 0x006fe20007f1e0ff */
        /* <DEDUP_REMOVED lines=17> */
.L_x_5919:
[----:B------:R-:W-:Y:S05]  /*1e3e0*/  BSYNC B1 ;  /* 0x0000000000017941 */ /* 0x000fea0003800000 */
.L_x_5918:
[----:B------:R-:W-:Y:S05]  /*1e3f0*/  @P1 BRA `(.L_x_5910) ;  /* 0x0000000000481947 */ /* 0x000fea0003800000 */
[----:B------:R-:W-:Y:S01]  /*1e400*/  IADD3 R5, P0, R6, 0x60, RZ ;  /* 0x0000006006057810 */ /* 0x000fe20007f1e0ff */
        /* <DEDUP_REMOVED lines=17> */
.L_x_5910:
[----:B------:R-:W-:Y:S05]  /*1e520*/  BSYNC B0 ;  /* 0x0000000000007941 */ /* 0x000fea0003800000 */
.L_x_5900:
[----:B------:R-:W-:Y:S02]  /*1e530*/  ULDC UR4, c[0x0][0xc14] ;  /* 0x0003050000047ab9 */ /* 0x000fe40000000800 */
[----:B------:R-:W-:-:S13]  /*1e540*/  ISETP.GE.AND P0, PT, R127, UR4, PT ;  /* 0x000000047f007c0c */ /* 0x000fda000bf06270 */
[----:B------:R-:W-:Y:S05]  /*1e550*/  @!P0 BRA `(.L_x_5920) ;  /* 0xfffffe2c001c8947 */ /* 0x000fea000383ffff */
[----:B------:R-:W-:Y:S05]  /*1e560*/  BRA `(.L_x_5749) ;  /* 0x0000006000b47947 */ /* 0x000fea0003800000 */
.L_x_5747:
[----:B------:R-:W-:-:S08]  /*1e570*/  NOP ;  /* 0x0000000000007918 */ /* 0x000fd00000000000 */
[----:B0-----:R-:W0:-:S00]  /*1e580*/  USETMAXREG.DEALLOC.CTAPOOL 0x18 ;  /* 0x00000018000079c8 */ /* 0x001e0000080e0500 */
        /* <DEDUP_REMOVED lines=16> */
.L_x_5921:
        /* <DEDUP_REMOVED lines=12> */
[C---:B------:R-:W-:Y:S01]  /*1e750*/  ISETP.GE.U32.AND P2, PT, R5.reuse, 0x2, PT ;  /* 0x000000020500780c */ /* 0x040fe20003f46070 */
[----:B------:R-:W-:Y:S01]  /*1e760*/  IMAD.MOV.U32 R16, RZ, RZ, RZ ;  /* 0x000000ffff107224 */ /* 0x000fe200078e00ff */
        /* <DEDUP_REMOVED lines=28> */
.L_x_5927:
[----:B------:R-:W-:Y:S01]  /*1e930*/  UIADD3 UR4, UR4, 0x1f, URZ ;  /* 0x0000001f04047890 */ /* 0x000fe2000fffe03f */
[----:B------:R-:W-:-:S05]  /*1e940*/  MOV R19, UR7 ;  /* 0x0000000700137c02 */ /* 0x000fca0008000f00 */
        /* <DEDUP_REMOVED lines=10> */
.L_x_5926:
[----:B------:R-:W-:Y:S05]  /*1e9f0*/  BSYNC B0 ;  /* 0x0000000000007941 */ /* 0x000fea0003800000 */
.L_x_5925:
        /* <DEDUP_REMOVED lines=20> */
[----:B------:R-:W-:Y:S02]  /*1eb40*/  IMAD.MOV.U32 R2, RZ, RZ, R9 ;  /* 0x000000ffff027224 */ /* 0x000fe400078e0009 */
[----:B------:R-:W-:-:S07]  /*1eb50*/  IMAD.MOV.U32 R7, RZ, RZ, R3 ;  /* 0x000000ffff077224 */ /* 0x000fce00078e0003 */
.L_x_5923:
        /* <DEDUP_REMOVED lines=10> */
[----:B0-----:R-:W-:-:S06]  /*1ec00*/  IADD3 R3, R8, 0xffffffe, RZ ;  /* 0x0ffffffe08037810 */ /* 0x001fcc0007ffe0ff */
[----:B------:R-:W0:Y:S02]  /*1ec10*/  F2I.FTZ.U32.TRUNC.NTZ R3, R3 ;  /* 0x0000000300037305 */ /* 0x000e24000021f000 */
[----:B0-----:R-:W-:Y:S01]  /*1ec20*/  IMAD.MOV R11, RZ, RZ, -R3 ;  /* 0x000000ffff0b7224 */ /* 0x001fe200078e0a03 */
[----:B------:R-:W-:Y:S06]  /*1ec30*/  @!P0 BRA `(.L_x_5928) ;  /* 0x0000000000088947 */ /* 0x000fec0003800000 */
[----:B------:R-:W-:-:S05]  /*1ec40*/  VIADD R9, R19, 0xffffffff ;  /* 0xffffffff13097836 */ /* 0x000fca0000000000 */
[----:B------:R0:W1:Y:S02]  /*1ec50*/  SHFL.IDX PT, R16, R2, R9, 0x1f ;  /* 0x00001f0902107589 */ /* 0x00006400000e0000 */
.L_x_5928:
[----:B-1----:R-:W-:Y:S01]  /*1ec60*/  IMAD R16, R16, UR5, R7 ;  /* 0x0000000510107c24 */ /* 0x002fe2000f8e0207 */
[----:B------:R-:W-:Y:S01]  /*1ec70*/  IABS R6, R0 ;  /* 0x0000000000067213 */ /* 0x000fe20000000000 */
[----:B------:R-:W-:Y:S02]  /*1ec80*/  IMAD R7, R11, R4, RZ ;  /* 0x000000040b077224 */ /* 0x000fe400078e02ff */
[----:B0-----:R-:W-:Y:S01]  /*1ec90*/  IMAD.MOV.U32 R2, RZ, RZ, RZ ;  /* 0x000000ffff027224 */ /* 0x001fe200078e00ff */
[----:B------:R-:W-:Y:S01]  /*1eca0*/  IADD3 R17, -R16, UR6, RZ ;  /* 0x0000000610117c10 */ /* 0x000fe2000fffe1ff */
[----:B------:R-:W-:Y:S01]  /*1ecb0*/  VIADD R19, R19, UR4 ;  /* 0x0000000413137c36 */ /* 0x000fe20008000000 */
[----:B------:R-:W-:Y:S01]  /*1ecc0*/  IADD3 R6, RZ, -R6, RZ ;  /* 0x80000006ff067210 */ /* 0x000fe20007ffe0ff */
        /* <DEDUP_REMOVED lines=14> */
[--C-:B------:R-:W-:Y:S02]  /*1edb0*/  IMAD.MOV R3, RZ, RZ, -R2.reuse ;  /* 0x000000ffff037224 */ /* 0x100fe400078e0a02 */
[----:B------:R-:W-:Y:S02]  /*1edc0*/  IMAD.MOV.U32 R18, RZ, RZ, R2 ;  /* 0x000000ffff127224 */ /* 0x000fe400078e0002 */
[----:B------:R-:W-:Y:S01]  /*1edd0*/  IMAD R17, R0, R3, R17 ;  /* 0x0000000300117224 */ /* 0x000fe200078e0211 */
[----:B------:R-:W-:Y:S06]  /*1ede0*/  BRA `(.L_x_5929) ;  /* 0x00000000000c7947 */ /* 0x000fec0003800000 */
.L_x_5924:
[----:B------:R-:W-:Y:S01]  /*1edf0*/  MOV R17, RZ ;  /* 0x000000ff00117202 */ /* 0x000fe20000000f00 */
[----:B------:R-:W-:Y:S02]  /*1ee00*/  IMAD.U32 R16, RZ, RZ, UR6 ;  /* 0x00000006ff107e24 */ /* 0x000fe4000f8e00ff */
[----:B------:R-:W-:-:S07]  /*1ee10*/  IMAD.MOV.U32 R18, RZ, RZ, RZ ;  /* 0x000000ffff127224 */ /* 0x000fce00078e00ff */
.L_x_5929:
[----:B------:R-:W-:-:S13]  /*1ee20*/  ISETP.NE.AND P0, PT, R5, RZ, PT ;  /* 0x000000ff0500720c */ /* 0x000fda0003f05270 */
[----:B------:R-:W0:Y:S01]  /*1ee30*/  @!P0 S2R R3, SR_CgaCtaId ;  /* 0x0000000000038919 */ /* 0x000e220000008800 */
[----:B------:R-:W-:-:S04]  /*1ee40*/  @!P0 MOV R0, 0x400 ;  /* 0x0000040000008802 */ /* 0x000fc80000000f00 */
[----:B0-----:R-:W-:-:S05]  /*1ee50*/  @!P0 LEA R0, R3, R0, 0x18 ;  /* 0x0000000003008211 */ /* 0x001fca00078ec0ff */
[----:B------:R2:W-:Y:S01]  /*1ee60*/  @!P0 STS.128 [R0+0x2e8d0], R16 ;  /* 0x02e8d01000008388 */ /* 0x0005e20000000c00 */
[----:B------:R-:W-:Y:S06]  /*1ee70*/  BAR.ARV 0x5, 0x180 ;  /* 0x0146000000007b1d */ /* 0x000fec0000002000 */
.L_x_5922:
[----:B--2---:R-:W-:Y:S01]  /*1ee80*/  IMAD.MOV.U32 R0, RZ, RZ, 0x1 ;  /* 0x00000001ff007424 */ /* 0x004fe200078e00ff */
[----:B------:R2:W-:Y:S01]  /*1ee90*/  STL [R1+0x8], RZ ;  /* 0x000008ff01007387 */ /* 0x0005e20000100800 */
[----:B------:R-:W-:Y:S02]  /*1eea0*/  ULDC UR4, c[0x0][0xc14] ;  /* 0x0003050000047ab9 */ /* 0x000fe40000000800 */
[----:B-1----:R-:W-:Y:S01]  /*1eeb0*/  ISETP.GE.AND P0, PT, R19, UR4, PT ;  /* 0x0000000413007c0c */ /* 0x002fe2000bf06270 */
[----:B------:R2:W-:Y:S04]  /*1eec0*/  STL [R1+0x10], R0 ;  /* 0x0000100001007387 */ /* 0x0005e80000100800 */
[----:B------:R2:W-:Y:S08]  /*1eed0*/  STL [R1+0x60], RZ ;  /* 0x000060ff01007387 */ /* 0x0005f00000100800 */
[----:B--2---:R-:W-:Y:S05]  /*1eee0*/  @P0 BRA `(.L_x_5930) ;  /* 0x0000005400480947 */ /* 0x004fea0003800000 */
[----:B0-----:R-:W2:Y:S01]  /*1eef0*/  LDL R2, [R1+0xa8] ;  /* 0x0000a80001027983 */ /* 0x001ea20000100800 */
[----:B------:R-:W0:Y:S01]  /*1ef00*/  S2R R0, SR_TID.X ;  /* 0x0000000000007919 */ /* 0x000e220000002100 */
[----:B------:R-:W1:Y:S01]  /*1ef10*/  S2R R6, SR_TID.X ;  /* 0x0000000000067919 */ /* 0x000e620000002100 */
[----:B0-----:R-:W-:-:S04]  /*1ef20*/  LOP3.LUT R0, R0, 0x7f, RZ, 0xc0, !PT ;  /* 0x0000007f00007812 */ /* 0x001fc800078ec0ff */
[----:B------:R-:W-:Y:S01]  /*1ef30*/  SHF.L.U32 R0, R0, 0x4, RZ ;  /* 0x0000000400007819 */ /* 0x000fe200000006ff */
[----:B-1----:R-:W-:-:S03]  /*1ef40*/  IMAD.SHL.U32 R4, R6, 0x20, RZ ;  /* 0x0000002006047824 */ /* 0x002fc600078e00ff */
[----:B------:R-:W-:Y:S01]  /*1ef50*/  LOP3.LUT R3, R0, 0x600, RZ, 0xc0, !PT ;  /* 0x0000060000037812 */ /* 0x000fe200078ec0ff */
[----:B------:R-:W-:-:S03]  /*1ef60*/  IMAD.SHL.U32 R0, R6, 0x80, RZ ;  /* 0x0000008006007824 */ /* 0x000fc600078e00ff */
[----:B------:R-:W-:Y:S02]  /*1ef70*/  LOP3.LUT R5, R3, 0x60, R4, 0xf8, !PT ;  /* 0x0000006003057812 */ /* 0x000fe400078ef804 */
[----:B------:R-:W-:Y:S02]  /*1ef80*/  SHF.R.U32.HI R3, RZ, 0x1, R6 ;  /* 0x00000001ff037819 */ /* 0x000fe40000011606 */
[----:B------:R-:W-:Y:S02]  /*1ef90*/  LOP3.LUT R5, R5, 0x100, R4, 0xf8, !PT ;  /* 0x0000010005057812 */ /* 0x000fe400078ef804 */
[----:B------:R-:W-:Y:S02]  /*1efa0*/  LOP3.LUT R4, R4, 0x80, RZ, 0xc0, !PT ;  /* 0x0000008004047812 */ /* 0x000fe400078ec0ff */
[----:B------:R-:W-:Y:S02]  /*1efb0*/  LOP3.LUT P0, RZ, R6, 0x4, RZ, 0xc0, !PT ;  /* 0x0000000406ff7812 */ /* 0x000fe4000780c0ff */
[----:B------:R-:W-:-:S02]  /*1efc0*/  LOP3.LUT R4, R4, 0x10, R6, 0xf8, !PT ;  /* 0x0000001004047812 */ /* 0x000fc400078ef806 */
[----:B------:R-:W-:-:S04]  /*1efd0*/  SHF.L.U32 R7, R6, 0x2, RZ ;  /* 0x0000000206077819 */ /* 0x000fc800000006ff */
[----:B------:R-:W-:Y:S01]  /*1efe0*/  LOP3.LUT R4, R4, 0x10, R7, 0x78, !PT ;  /* 0x0000001004047812 */ /* 0x000fe200078e7807 */
[----:B------:R-:W-:Y:S01]  /*1eff0*/  BSSY B7, `(.L_x_5930) ;  /* 0x0000541000077945 */ /* 0x000fe20003800000 */
[----:B------:R-:W-:Y:S01]  /*1f000*/  ULDC UR40, c[0x0][0xc] ;  /* 0x0000030000287ab9 */ /* 0x000fe20000000800 */
[----:B------:R-:W-:Y:S01]  /*1f010*/  ULDC.64 UR36, c[0x0][0x198] ;  /* 0x0000660000247ab9 */ /* 0x000fe20000000a00 */
[----:B--2---:R-:W-:Y:S02]  /*1f020*/  R2UR UR4, R2 ;  /* 0x00000000020472ca */ /* 0x004fe400000e0000 */
[----:B------:R-:W-:-:S04]  /*1f030*/  LOP3.LUT R2, R0, 0x380, RZ, 0xc0, !PT ;  /* 0x0000038000027812 */ /* 0x000fc800078ec0ff */
[----:B------:R-:W-:Y:S01]  /*1f040*/  LOP3.LUT R2, R2, 0x30, R3, 0xf8, !PT ;  /* 0x0000003002027812 */ /* 0x000fe200078ef803 */
[----:B------:R-:W-:-:S05]  /*1f050*/  IMAD.SHL.U32 R3, R6, 0x10, RZ ;  /* 0x0000001006037824 */ /* 0x000fca00078e00ff */
[----:B------:R-:W-:-:S04]  /*1f060*/  LOP3.LUT R3, R2, 0x70, R3, 0x78, !PT ;  /* 0x0000007002037812 */ /* 0x000fc800078e7803 */
[----:B------:R-:W-:Y:S02]  /*1f070*/  LOP3.LUT R8, R3, 0xc00, R0, 0xf8, !PT ;  /* 0x00000c0003087812 */ /* 0x000fe400078ef800 */
[----:B------:R-:W-:Y:S01]  /*1f080*/  LOP3.LUT R6, R5, R4, RZ, 0xfc, !PT ;  /* 0x0000000405067212 */ /* 0x000fe200078efcff */
[----:B------:R-:W-:Y:S02]  /*1f090*/  IMAD.MOV.U32 R0, RZ, RZ, 0x1 ;  /* 0x00000001ff007424 */ /* 0x000fe400078e00ff */
[C---:B------:R-:W-:Y:S02]  /*1f0a0*/  VIADD R2, R8.reuse, 0x40 ;  /* 0x0000004008027836 */ /* 0x040fe40000000000 */
[----:B------:R-:W-:Y:S01]  /*1f0b0*/  @P0 VIADD R2, R8, 0xffffffc0 ;  /* 0xffffffc008020836 */ /* 0x000fe20000000000 */
[----:B------:R-:W-:Y:S04]  /*1f0c0*/  STL [R1+0x4], R8 ;  /* 0x0000040801007387 */ /* 0x000fe80000100800 */
[----:B------:R-:W-:Y:S04]  /*1f0d0*/  STL [R1], R6 ;  /* 0x0000000601007387 */ /* 0x000fe80000100800 */
[----:B------:R-:W-:Y:S01]  /*1f0e0*/  STL [R1+0x60], RZ ;  /* 0x000060ff01007387 */ /* 0x000fe20000100800 */
[----:B------:R-:W-:-:S03]  /*1f0f0*/  LOP3.LUT R3, R6, 0x1800, RZ, 0xfc, !PT ;  /* 0x0000180006037812 */ /* 0x000fc600078efcff */
[----:B------:R0:W-:Y:S04]  /*1f100*/  STL [R1+0x24], R2 ;  /* 0x0000240201007387 */ /* 0x0001e80000100800 */
[----:B------:R-:W-:Y:S04]  /*1f110*/  STL [R1+0x18], R0 ;  /* 0x0000180001007387 */ /* 0x000fe80000100800 */
[----:B------:R-:W-:Y:S01]  /*1f120*/  STL [R1+0xc], RZ ;  /* 0x00000cff01007387 */ /* 0x000fe20000100800 */
[----:B0-----:R-:W-:-:S03]  /*1f130*/  LOP3.LUT R2, R6, 0x2800, RZ, 0xfc, !PT ;  /* 0x0000280006027812 */ /* 0x001fc600078efcff */
[----:B------:R-:W-:Y:S04]  /*1f140*/  STL [R1+0x8], RZ ;  /* 0x000008ff01007387 */ /* 0x000fe80000100800 */
[----:B------:R0:W-:Y:S04]  /*1f150*/  STL [R1+0x10], R0 ;  /* 0x0000100001007387 */ /* 0x0001e80000100800 */
[----:B------:R1:W-:Y:S01]  /*1f160*/  STL [R1+0x3c], R3 ;  /* 0x00003c0301007387 */ /* 0x0003e20000100800 */
[----:B0-----:R-:W-:-:S03]  /*1f170*/  LOP3.LUT R0, R6, 0x3800, RZ, 0xfc, !PT ;  /* 0x0000380006007812 */ /* 0x001fc600078efcff */
[----:B------:R0:W-:Y:S01]  /*1f180*/  STL [R1+0x38], R2 ;  /* 0x0000380201007387 */ /* 0x0001e20000100800 */
[----:B-1----:R-:W-:-:S03]  /*1f190*/  LOP3.LUT R3, R6, 0x4800, RZ, 0xfc, !PT ;  /* 0x0000480006037812 */ /* 0x002fc600078efcff */
[----:B------:R1:W-:Y:S01]  /*1f1a0*/  STL [R1+0x34], R0 ;  /* 0x0000340001007387 */ /* 0x0003e20000100800 */
[----:B0-----:R-:W-:-:S03]  /*1f1b0*/  LOP3.LUT R2, R6, 0x5800, RZ, 0xfc, !PT ;  /* 0x0000580006027812 */ /* 0x001fc600078efcff */
[----:B------:R0:W-:Y:S01]  /*1f1c0*/  STL [R1+0x30], R3 ;  /* 0x0000300301007387 */ /* 0x0001e20000100800 */
[----:B-1----:R-:W-:-:S03]  /*1f1d0*/  LOP3.LUT R0, R6, 0x6800, RZ, 0xfc, !PT ;  /* 0x0000680006007812 */ /* 0x002fc600078efcff */
[----:B------:R0:W-:Y:S04]  /*1f1e0*/  STL [R1+0x2c], R2 ;  /* 0x00002c0201007387 */ /* 0x0001e80000100800 */
[----:B------:R0:W-:Y:S01]  /*1f1f0*/  STL [R1+0x28], R0 ;  /* 0x0000280001007387 */ /* 0x0001e20000100800 */
[----:B------:R-:W-:Y:S02]  /*1f200*/  ULOP3.LUT UR38, UR4, 0x1, URZ, 0xfc, !UPT ;  /* 0x0000000104267892 */ /* 0x000fe4000f8efc3f */
[----:B------:R-:W-:-:S12]  /*1f210*/  ULOP3.LUT UR39, UR4, 0x2, URZ, 0xfc, !UPT ;  /* 0x0000000204277892 */ /* 0x000fd8000f8efc3f */
.L_x_6025:
[----:B0-----:R-:W0:Y:S02]  /*1f220*/  LDC.64 R2, c[0x0][0xc60] ;  /* 0x00031800ff027b82 */ /* 0x001e240000000a00 */
[----:B0-----:R-:W-:-:S05]  /*1f230*/  IMAD.WIDE R2, R19, 0x4, R2 ;  /* 0x0000000413027825 */ /* 0x001fca00078e0202 */
[----:B--2---:R-:W2:Y:S01]  /*1f240*/  LDG.E R12, desc[UR60][R2.64] ;  /* 0x0000003c020c7981 */ /* 0x004ea2000c1e1900 */
[----:B------:R-:W-:Y:S05]  /*1f250*/  YIELD ;  /* 0x0000000000007946 */ /* 0x000fea0003800000 */
[----:B------:R-:W-:Y:S01]  /*1f260*/  ULDC.64 UR4, c[0x0][0xa28] ;  /* 0x00028a0000047ab9 */ /* 0x000fe20000000a00 */
[----:B------:R-:W-:Y:S01]  /*1f270*/  ULDC.64 UR6, c[0x0][0xa00] ;  /* 0x0002800000067ab9 */ /* 0x000fe20000000a00 */
[----:B------:R-:W-:Y:S02]  /*1f280*/  ISETP.NE.U32.AND P0, PT, RZ, UR4, PT ;  /* 0x00000004ff007c0c */ /* 0x000fe4000bf05070 */
[----:B------:R-:W-:-:S02]  /*1f290*/  CS2R R4, SRZ ;  /* 0x0000000000047805 */ /* 0x000fc4000001ff00 */
[----:B------:R-:W-:Y:S02]  /*1f2a0*/  ISETP.NE.U32.AND P1, PT, RZ, UR6, PT ;  /* 0x00000006ff007c0c */ /* 0x000fe4000bf25070 */
[----:B------:R-:W-:Y:S02]  /*1f2b0*/  ISETP.NE.AND.EX P0, PT, RZ, UR5, PT, P0 ;  /* 0x00000005ff007c0c */ /* 0x000fe4000bf05300 */
[----:B------:R-:W-:Y:S02]  /*1f2c0*/  ISETP.NE.AND.EX P1, PT, RZ, UR7, PT, P1 ;  /* 0x00000007ff007c0c */ /* 0x000fe4000bf25310 */
[----:B--2---:R-:W-:Y:S01]  /*1f2d0*/  SHF.R.S32.HI R0, RZ, 0x1f, R12 ;  /* 0x0000001fff007819 */ /* 0x004fe2000001140c */
[----:B------:R-:W-:Y:S08]  /*1f2e0*/  STL [R1+0x1c], R12 ;  /* 0x00001c0c01007387 */ /* 0x000ff00000100800 */
[----:B------:R-:W-:-:S04]  /*1f2f0*/  @P0 LEA R2, P2, R12, UR4, 0x2 ;  /* 0x000000040c020c11 */ /* 0x000fc8000f8410ff */
[C---:B------:R-:W-:Y:S02]  /*1f300*/  @P0 LEA.HI.X R3, R12.reuse, UR5, R0, 0x2, P2 ;  /* 0x000000050c030c11 */ /* 0x040fe400090f1400 */
[----:B------:R-:W-:Y:S01]  /*1f310*/  CS2R R8, SRZ ;  /* 0x0000000000087805 */ /* 0x000fe2000001ff00 */
[----:B------:R-:W-:Y:S02]  /*1f320*/  ULDC.64 UR4, c[0x0][0xa08] ;  /* 0x0002820000047ab9 */ /* 0x000fe40000000a00 */
[----:B------:R0:W5:Y:S02]  /*1f330*/  @P0 LDG.E R5, desc[UR60][R2.64] ;  /* 0x0000003c02050981 */ /* 0x000164000c1e1900 */
[----:B0-----:R-:W-:-:S04]  /*1f340*/  @P1 LEA R2, P0, R12, UR6, 0x2 ;  /* 0x000000060c021c11 */ /* 0x001fc8000f8010ff */
[----:B------:R-:W-:Y:S01]  /*1f350*/  @P1 LEA.HI.X R3, R12, UR7, R0, 0x2, P0 ;  /* 0x000000070c031c11 */ /* 0x000fe200080f1400 */
[----:B------:R-:W-:-:S04]  /*1f360*/  ULDC.64 UR6, c[0x0][0xa10] ;  /* 0x0002840000067ab9 */ /* 0x000fc80000000a00 */
[----:B------:R-:W2:Y:S01]  /*1f370*/  @P1 LDG.E R4, desc[UR60][R2.64] ;  /* 0x0000003c02041981 */ /* 0x000ea2000c1e1900 */
[----:B------:R-:W-:Y:S02]  /*1f380*/  ISETP.NE.U32.AND P1, PT, RZ, UR6, PT ;  /* 0x00000006ff007c0c */ /* 0x000fe4000bf25070 */
[C---:B------:R-:W-:Y:S02]  /*1f390*/  SHF.L.U64.HI R0, R12.reuse, 0x2, R0 ;  /* 0x000000020c007819 */ /* 0x040fe40000010200 */
[----:B------:R-:W-:Y:S01]  /*1f3a0*/  ISETP.NE.AND.EX P1, PT, RZ, UR7, PT, P1 ;  /* 0x00000007ff007c0c */ /* 0x000fe2000bf25310 */
[----:B--2---:R0:W-:Y:S02]  /*1f3b0*/  STL [R1+0x58], R4 ;  /* 0x0000580401007387 */ /* 0x0041e40000100800 */
[----:B0-----:R-:W-:-:S04]  /*1f3c0*/  SHF.L.U32 R4, R12, 0x2, RZ ;  /* 0x000000020c047819 */ /* 0x001fc800000006ff */
[----:B------:R-:W-:Y:S01]  /*1f3d0*/  IADD3 R2, P0, R4, UR6, RZ ;  /* 0x0000000604027c10 */ /* 0x000fe2000ff1e0ff */
[----:B------:R-:W-:Y:S03]  /*1f3e0*/  STL [R1+0x40], R4 ;  /* 0x0000400401007387 */ /* 0x000fe60000100800 */
[----:B------:R-:W-:Y:S01]  /*1f3f0*/  IADD3.X R3, R0, UR7, RZ, P0, !PT ;  /* 0x0000000700037c10 */ /* 0x000fe200087fe4ff */
[----:B------:R-:W-:Y:S01]  /*1f400*/  ULDC.64 UR6, c[0x0][0xa20] ;  /* 0x0002880000067ab9 */ /* 0x000fe20000000a00 */
[----:B------:R-:W-:Y:S01]  /*1f410*/  ISETP.NE.U32.AND P0, PT, RZ, UR4, PT ;  /* 0x00000004ff007c0c */ /* 0x000fe2000bf05070 */
[----:B------:R0:W-:Y:S04]  /*1f420*/  STL [R1+0x44], R0 ;  /* 0x0000440001007387 */ /* 0x0001e80000100800 */
[----:B------:R-:W5:Y:S04]  /*1f430*/  @P1 LDG.E R9, desc[UR60][R2.64] ;  /* 0x0000003c02091981 */ /* 0x000f68000c1e1900 */
[----:B------:R-:W5:Y:S04]  /*1f440*/  @P1 LDG.E R11, desc[UR60][R2.64] ;  /* 0x0000003c020b1981 */ /* 0x000f68000c1e1900 */
[----:B------:R1:W5:Y:S01]  /*1f450*/  @P1 LDG.E R10, desc[UR60][R2.64+0x4] ;  /* 0x0000043c020a1981 */ /* 0x000362000c1e1900 */
[----:B------:R-:W-:-:S02]  /*1f460*/  ISETP.NE.AND.EX P0, PT, RZ, UR5, PT, P0 ;  /* 0x00000005ff007c0c */ /* 0x000fc4000bf05300 */
[----:B-1----:R-:W-:-:S04]  /*1f470*/  IADD3 R2, P2, R4, UR4, RZ ;  /* 0x0000000404027c10 */ /* 0x002fc8000ff5e0ff */
        /* <DEDUP_REMOVED lines=11> */
[----:B------:R-:W-:-:S04]  /*1f530*/  @P2 IADD3 R6, P3, R4, UR6, RZ ;  /* 0x0000000604062c10 */ /* 0x000fc8000ff7e0ff */
[----:B------:R-:W-:Y:S01]  /*1f540*/  @P2 IADD3.X R7, R0, UR7, RZ, P3, !PT ;  /* 0x0000000700072c10 */ /* 0x000fe20009ffe4ff */
[----:B0-----:R-:W-:-:S06]  /*1f550*/  IMAD.U32 R0, RZ, RZ, UR4 ;  /* 0x00000004ff007e24 */ /* 0x001fcc000f8e00ff */
[----:B------:R1:W5:Y:S01]  /*1f560*/  @P2 LDG.E R0, desc[UR60][R6.64] ;  /* 0x0000003c06002981 */ /* 0x000362000c1e1900 */
[----:B------:R-:W-:Y:S02]  /*1f570*/  ULDC UR4, c[0x0][0x338] ;  /* 0x0000ce0000047ab9 */ /* 0x000fe40000000800 */
[----:B------:R-:W-:Y:S01]  /*1f580*/  IMAD.U32 R4, RZ, RZ, UR4 ;  /* 0x00000004ff047e24 */ /* 0x000fe2000f8e00ff */
[----:B------:R-:W-:Y:S06]  /*1f590*/  @P2 BRA `(.L_x_5931) ;  /* 0x0000000000102947 */ /* 0x000fec0003800000 */
[----:B------:R-:W-:Y:S05]  /*1f5a0*/  @!P0 BRA `(.L_x_5931) ;  /* 0x00000000000c8947 */ /* 0x000fea0003800000 */
[----:B-1----:R-:W2:Y:S04]  /*1f5b0*/  LDG.E R6, desc[UR60][R2.64] ;  /* 0x0000003c02067981 */ /* 0x002ea8000c1e1900 */
[----:B-----5:R-:W2:Y:S02]  /*1f5c0*/  LDG.E R0, desc[UR60][R2.64+0x4] ;  /* 0x0000043c02007981 */ /* 0x020ea4000c1e1900 */
[----:B--2---:R-:W-:-:S07]  /*1f5d0*/  IMAD.IADD R0, R0, 0x1, -R6 ;  /* 0x0000000100007824 */ /* 0x004fce00078e0a06 */
.L_x_5931:
[----:B-----5:R-:W-:Y:S01]  /*1f5e0*/  @P1 IADD3 R4, -R11, R10, RZ ;  /* 0x0000000a0b041210 */ /* 0x020fe20007ffe1ff */
[----:B------:R-:W-:Y:S01]  /*1f5f0*/  IMAD.IADD R0, R0, 0x1, -R5 ;  /* 0x0000000100007824 */ /* 0x000fe200078e0a05 */
[----:B-1----:R-:W-:Y:S01]  /*1f600*/  MOV R2, RZ ;  /* 0x000000ff00027202 */ /* 0x002fe20000000f00 */
[----:B------:R-:W-:Y:S02]  /*1f610*/  BSSY B0, `(.L_x_5932) ;  /* 0x00000fa000007945 */ /* 0x000fe40003800000 */
[----:B------:R-:W-:-:S05]  /*1f620*/  IMAD.IADD R3, R0, 0x1, R4 ;  /* 0x0000000100037824 */ /* 0x000fca00078e0204 */
[----:B------:R0:W-:Y:S02]  /*1f630*/  STL [R1+0x4c], R3 ;  /* 0x00004c0301007387 */ /* 0x0001e40000100800 */
[----:B0-----:R-:W-:-:S04]  /*1f640*/  VIADD R3, R3, 0xdf ;  /* 0x000000df03037836 */ /* 0x001fc80000000000 */
[----:B------:R-:W-:-:S05]  /*1f650*/  IMAD.HI R2, R3, -0x6db6db6d, R2 ;  /* 0x9249249303027827 */ /* 0x000fca00078e0202 */
[----:B------:R-:W-:-:S04]  /*1f660*/  SHF.R.U32.HI R3, RZ, 0x1f, R2 ;  /* 0x0000001fff037819 */ /* 0x000fc80000011602 */
[----:B------:R-:W-:-:S05]  /*1f670*/  LEA.HI.SX32 R6, R2, R3, 0x19 ;  /* 0x0000000302067211 */ /* 0x000fca00078fcaff */
[--C-:B------:R-:W-:Y:S01]  /*1f680*/  IMAD R2, R6, 0xe0, -R0.reuse ;  /* 0x000000e006027824 */ /* 0x100fe200078e0a00 */
[----:B------:R0:W-:Y:S01]  /*1f690*/  STL [R1+0x50], R6 ;  /* 0x0000500601007387 */ /* 0x0001e20000100800 */
[----:B------:R-:W-:-:S03]  /*1f6a0*/  IMAD.MOV R0, RZ, RZ, -R0 ;  /* 0x000000ffff007224 */ /* 0x000fc600078e0a00 */
[----:B------:R-:W-:Y:S02]  /*1f6b0*/  VIMNMX R2, R2, R4, PT ;  /* 0x0000000402027248 */ /* 0x000fe40003fe0100 */
[----:B------:R-:W-:-:S04]  /*1f6c0*/  VIMNMX R0, RZ, R0, !PT ;  /* 0x00000000ff007248 */ /* 0x000fc80007fe0100 */
[----:B------:R-:W-:Y:S02]  /*1f6d0*/  ISETP.GT.AND P0, PT, R2, R0, PT ;  /* 0x000000000200720c */ /* 0x000fe40003f04270 */
[----:B0-----:R-:W-:-:S05]  /*1f6e0*/  SHF.R.U32.HI R6, RZ, 0x5, R0 ;  /* 0x00000005ff067819 */ /* 0x001fca0000011600 */
[----:B------:R-:W-:-:S06]  /*1f6f0*/  IMAD.WIDE.U32 R6, R6, 0x24924925, RZ ;  /* 0x2492492506067825 */ /* 0x000fcc00078e00ff */
[----:B------:R-:W-:Y:S02]  /*1f700*/  @P0 VIADD R3, R2, 0xdf ;  /* 0x000000df02030836 */ /* 0x000fe40000000000 */
[----:B------:R-:W-:-:S04]  /*1f710*/  @P0 IMAD.MOV.U32 R2, RZ, RZ, RZ ;  /* 0x000000ffff020224 */ /* 0x000fc800078e00ff */
[----:B------:R-:W-:Y:S01]  /*1f720*/  @P0 IMAD.HI R2, R3, -0x6db6db6d, R2 ;  /* 0x9249249303020827 */ /* 0x000fe200078e0202 */
[----:B------:R-:W-:-:S04]  /*1f730*/  MOV R3, R7 ;  /* 0x0000000700037202 */ /* 0x000fc80000000f00 */
[----:B------:R-:W-:Y:S01]  /*1f740*/  @P0 SHF.R.U32.HI R0, RZ, 0x1f, R2 ;  /* 0x0000001fff000819 */ /* 0x000fe20000011602 */
[----:B------:R-:W-:-:S03]  /*1f750*/  IMAD.MOV.U32 R4, RZ, RZ, R3 ;  /* 0x000000ffff047224 */ /* 0x000fc600078e0003 */
[----:B------:R-:W-:Y:S01]  /*1f760*/  @P0 LEA.HI.SX32 R4, R2, R0, 0x19 ;  /* 0x0000000002040211 */ /* 0x000fe200078fcaff */
[----:B------:R-:W-:Y:S01]  /*1f770*/  IMAD.IADD R0, R8, 0x1, R5 ;  /* 0x0000000108007824 */ /* 0x000fe200078e0205 */
[----:B------:R-:W-:Y:S02]  /*1f780*/  PLOP3.LUT P0, PT, PT, PT, PT, 0x80, 0x0 ;  /* 0x000000000000781c */ /* 0x000fe40003f0f070 */
[----:B------:R-:W-:Y:S02]  /*1f790*/  ISETP.GT.AND P2, PT, R4, R3, PT ;  /* 0x000000030400720c */ /* 0x000fe40003f44270 */
[----:B------:R0:W-:Y:S11]  /*1f7a0*/  STL [R1+0x20], R0 ;  /* 0x0000200001007387 */ /* 0x0001f60000100800 */
        /* <DEDUP_REMOVED lines=15> */
.L_x_6108:
[----:B-1----:R-:W-:Y:S02]  /*1f8a0*/  ISETP.NE.AND P0, PT, R14, RZ, PT ;  /* 0x000000ff0e00720c */ /* 0x002fe40003f05270 */
[----:B------:R-:W-:-:S11]  /*1f8b0*/  PLOP3.LUT P6, PT, PT, PT, PT, 0x8, 0x0 ;  /* 0x000000000000781c */ /* 0x000fd60003fce170 */
[----:B------:R-:W-:Y:S05]  /*1f8c0*/  @P0 BRA `(.L_x_5935) ;  /* 0x00000000000c0947 */ /* 0x000fea0003800000 */
[----:B------:R-:W-:-:S03]  /*1f8d0*/  UMOV UR4, 0xffffffff ;  /* 0xffffffff00047882 */ /* 0x000fc60000000000 */
[----:B------:R-:W-:Y:S05]  /*1f8e0*/  BRA.DIV UR4, `(.L_x_5936) ;  /* 0x0000006a04547947 */ /* 0x000fea000b800000 */
[----:B------:R-:W-:-:S13]  /*1f8f0*/  ELECT P6, URZ, PT ;  /* 0x00000000003f782f */ /* 0x000fda00038c0000 */
.L_x_5935:
[----:B0-----:R-:W2:Y:S01]  /*1f900*/  LDL R5, [R1+0x60] ;  /* 0x0000600001057983 */ /* 0x001ea20000100800 */
[----:B------:R-:W-:Y:S01]  /*1f910*/  BSSY B1, `(.L_x_5937) ;  /* 0x000000b000017945 */ /* 0x000fe20003800000 */
[----:B------:R-:W0:Y:S01]  /*1f920*/  S2R R11, SR_CgaCtaId ;  /* 0x00000000000b7919 */ /* 0x000e220000008800 */
[----:B--2---:R-:W-:-:S04]  /*1f930*/  IADD3 R5, R5, 0x1, RZ ;  /* 0x0000000105057810 */ /* 0x004fc80007ffe0ff */
        /* <DEDUP_REMOVED lines=8> */
.L_x_6111:
[----:B------:R-:W-:Y:S05]  /*1f9c0*/  BSYNC B1 ;  /* 0x0000000000017941 */ /* 0x000fea0003800000 */
.L_x_5937:
        /* <DEDUP_REMOVED lines=12> */
.L_x_6112:
[----:B------:R-:W-:Y:S05]  /*1fa90*/  BSYNC B2 ;  /* 0x0000000000027941 */ /* 0x000fea0003800000 */
.L_x_5941:
        /* <DEDUP_REMOVED lines=9> */
.L_x_5944:
[----:B------:R-:W-:Y:S05]  /*1fb30*/  BSYNC B2 ;  /* 0x0000000000027941 */ /* 0x000fea0003800000 */
.L_x_5943:
[----:B------:R-:W2:Y:S01]  /*1fb40*/  LDL R6, [R1+0xc] ;  /* 0x00000c0001067983 */ /* 0x000ea20000100800 */
[----:B------:R-:W-:Y:S01]  /*1fb50*/  MOV R13, RZ ;  /* 0x000000ff000d7202 */ /* 0x000fe20000000f00 */
[----:B0-----:R-:W-:Y:S01]  /*1fb60*/  IMAD R5, R4, 0xe0, R9 ;  /* 0x000000e004057824 */ /* 0x001fe200078e0209 */
        /* <DEDUP_REMOVED lines=10> */
.L_x_5945:
        /* <DEDUP_REMOVED lines=13> */
.L_x_6113:
[----:B------:R-:W-:Y:S05]  /*1fce0*/  BSYNC B2 ;  /* 0x0000000000027941 */ /* 0x000fea0003800000 */
.L_x_5946:
        /* <DEDUP_REMOVED lines=11> */
.L_x_5949:
[----:B------:R-:W-:Y:S05]  /*1fda0*/  BSYNC B2 ;  /* 0x0000000000027941 */ /* 0x000fea0003800000 */
.L_x_5948:
        /* <DEDUP_REMOVED lines=8> */
.L_x_5950:
        /* <DEDUP_REMOVED lines=10> */
.L_x_5940:
[----:B------:R-:W-:Y:S05]  /*1fed0*/  BSYNC B1 ;  /* 0x0000000000017941 */ /* 0x000fea0003800000 */
.L_x_5939:
[----:B01----:R-:W2:Y:S04]  /*1fee0*/  LDL.LU R10, [R1+0xc] ;  /* 0x00000c00010a7983 */ /* 0x003ea80000300800 */
        /* <DEDUP_REMOVED lines=13> */
[----:B------:R-:W-:-:S03]  /*1ffc0*/  VIADD R4, R4, 0xffffffff ;  /* 0xffffffff04047836 */ /* 0x000fc60000000000 */
[----:B------:R-:W-:-:S07]  /*1ffd0*/  IADD3 R5, R5, -0x1c0, RZ ;  /* 0xfffffe4005057810 */ /* 0x000fce0007ffe0ff */
.L_x_5963:
        /* <DEDUP_REMOVED lines=13> */
.L_x_6114:
[----:B------:R-:W-:Y:S05]  /*200b0*/  BSYNC B2 ;  /* 0x0000000000027941 */ /* 0x000fea0003800000 */
.L_x_5953:
        /* <DEDUP_REMOVED lines=9> */
.L_x_5956:
[----:B------:R-:W-:Y:S05]  /*20150*/  BSYNC B2 ;  /* 0x0000000000027941 */ /* 0x000fea0003800000 */
.L_x_5955:
[----:B------:R-:W2:Y:S01]  /*20160*/  LDL R8, [R1+0xc] ;  /* 0x00000c0001087983 */ /* 0x000ea20000100800 */
[----:B------:R-:W-:Y:S01]  /*20170*/  IMAD.MOV.U32 R12, RZ, RZ, RZ ;  /* 0x000000ffff0c7224 */ /* 0x000fe200078e00ff */
[----:B------:R-:W-:Y:S01]  /*20180*/  UIADD3 UR4, UP0, UR36, 0x570, URZ ;  /* 0x0000057024047890 */ /* 0x000fe2000ff1e03f */
[----:B------:R-:W-:Y:S01]  /*20190*/  PLOP3.LUT P1, PT, PT, PT, PT, 0x80, 0x0 ;  /* 0x000000000000781c */ /* 0x000fe20003f2f070 */
[----:B------:R-:W-:Y:S01]  /*201a0*/  UMOV UR6, 0x0 ;  /* 0x0000000000067882 */ /* 0x000fe20000000000 */
[----:B------:R-:W-:Y:S01]  /*201b0*/  IADD3 R9, R6, 0x2e890, RZ ;  /* 0x0002e89006097810 */ /* 0x000fe20007ffe0ff */
[----:B------:R-:W-:Y:S01]  /*201c0*/  UIADD3.X UR5, URZ, UR37, URZ, UP0, !UPT ;  /* 0x000000253f057290 */ /* 0x000fe200087fe43f */
[----:B------:R-:W-:Y:S01]  /*201d0*/  R2UR UR10, R12 ;  /* 0x000000000c0a72ca */ /* 0x000fe200000e0000 */
[----:B------:R-:W-:Y:S01]  /*201e0*/  UMOV UR7, 0x12f00000 ;  /* 0x12f0000000077882 */ /* 0x000fe20000000000 */
[----:B--2---:R-:W-:-:S04]  /*201f0*/  IMAD R8, R8, 0x7000, R11 ;  /* 0x0000700008087824 */ /* 0x004fc800078e020b */
[----:B------:R-:W-:-:S09]  /*20200*/  VIADD R10, R8, 0x20400 ;  /* 0x00020400080a7836 */ /* 0x000fd20000000000 */
.L_x_5957:
        /* <DEDUP_REMOVED lines=13> */
.L_x_6115:
[----:B------:R-:W-:Y:S05]  /*202e0*/  BSYNC B2 ;  /* 0x0000000000027941 */ /* 0x000fea0003800000 */
.L_x_5958:
[----:B------:R-:W-:Y:S01]  /*202f0*/  BSSY B2, `(.L_x_5960) ;  /* 0x000000b000027945 */ /* 0x000fe20003800000 */
[----:B------:R-:W-:Y:S02]  /*20300*/  IMAD.MOV.U32 R14, RZ, RZ, 0x0 ;  /* 0x00000000ff0e7424 */ /* 0x000fe400078e00ff */
[----:B------:R-:W-:Y:S01]  /*20310*/  IMAD.MOV.U32 R15, RZ, RZ, 0x12f00000 ;  /* 0x12f00000ff0f7424 */ /* 0x000fe200078e00ff */
[----:B------:R-:W-:Y:S06]  /*20320*/  @P2 BRA `(.L_x_5961) ;  /* 0x00000000001c2947 */ /* 0x000fec0003800000 */
[----:B------:R-:W2:Y:S01]  /*20330*/  S2R R9, SR_TID.X ;  /* 0x0000000000097919 */ /* 0x000ea20000002100 */
[----:B01----:R-:W-:-:S04]  /*20340*/  MOV R7, 0x7000 ;  /* 0x0000700000077802 */ /* 0x003fc80000000f00 */
[----:B------:R3:W-:Y:S01]  /*20350*/  SYNCS.ARRIVE.TRANS64 RZ, [R6+URZ+0x2e8b0], R7 ;  /* 0x02e8b00706ff79a7 */ /* 0x0007e2000800003f */
[----:B--2---:R-:W-:-:S04]  /*20360*/  LOP3.LUT R9, R9, 0x1f, RZ, 0xc0, !PT ;  /* 0x0000001f09097812 */ /* 0x004fc800078ec0ff */
[----:B------:R-:W-:-:S13]  /*20370*/  ISETP.NE.AND P1, PT, R9, RZ, PT ;  /* 0x000000ff0900720c */ /* 0x000fda0003f25270 */
[----:B---3--:R-:W-:Y:S05]  /*20380*/  @!P1 BRA `(.L_x_5961) ;  /* 0x0000000000049947 */ /* 0x008fea0003800000 */
[----:B------:R-:W-:Y:S01]  /*20390*/  BPT.TRAP 0x1 ;  /* 0x000000040000795c */ /* 0x000fe20000300000 */
.L_x_5961:
[----:B------:R-:W-:Y:S05]  /*203a0*/  BSYNC B2 ;  /* 0x0000000000027941 */ /* 0x000fea0003800000 */
.L_x_5960:
[----:B------:R-:W-:Y:S01]  /*203b0*/  R2UR UR10, R12 ;  /* 0x000000000c0a72ca */ /* 0x000fe200000e0000 */
[----:B------:R-:W-:Y:S01]  /*203c0*/  UIADD3 UR4, UP0, UR36, 0x670, URZ ;  /* 0x0000067024047890 */ /* 0x000fe2000ff1e03f */
[----:B------:R-:W-:Y:S01]  /*203d0*/  R2UR UR6, R14 ;  /* 0x000000000e0672ca */ /* 0x000fe200000e0000 */
[----:B------:R-:W-:Y:S01]  /*203e0*/  VIADD R8, R8, 0xe400 ;  /* 0x0000e40008087836 */ /* 0x000fe20000000000 */
[----:B------:R-:W-:Y:S01]  /*203f0*/  R2UR UR7, R15 ;  /* 0x000000000f0772ca */ /* 0x000fe200000e0000 */
[----:B01----:R-:W-:Y:S01]  /*20400*/  VIADD R6, R6, 0x2e8b0 ;  /* 0x0002e8b006067836 */ /* 0x003fe20000000000 */
[----:B------:R-:W-:Y:S01]  /*20410*/  PLOP3.LUT P1, PT, PT, PT, PT, 0x80, 0x0 ;  /* 0x000000000000781c */ /* 0x000fe20003f2f070 */
[----:B------:R-:W-:-:S12]  /*20420*/  UIADD3.X UR5, URZ, UR37, URZ, UP0, !UPT ;  /* 0x000000253f057290 */ /* 0x000fd800087fe43f */
.L_x_5962:
        /* <DEDUP_REMOVED lines=10> */
.L_x_5952:
[----:B------:R-:W-:Y:S05]  /*204d0*/  BSYNC B1 ;  /* 0x0000000000017941 */ /* 0x000fea0003800000 */
.L_x_5951:
        /* <DEDUP_REMOVED lines=13> */
.L_x_5933:
[----:B------:R-:W-:Y:S05]  /*205b0*/  BSYNC B0 ;  /* 0x0000000000007941 */ /* 0x000fea0003800000 */
.L_x_5932:
        /* <DEDUP_REMOVED lines=16> */
[----:B-1----:R-:W2:Y:S04]  /*206c0*/  @P0 ATOMG.E.ADD.STRONG.GPU PT, R2, desc[UR60][R4.64], R2 ;  /* 0x00000002040209a8 */ /* 0x002ea800081ee1fc */
[----:B--2---:R0:W1:Y:S02]  /*206d0*/  SHFL.IDX PT, R2, R2, R0, 0x1f ;  /* 0x00001f0002027589 */ /* 0x00406400000e0000 */
[----:B0-----:R-:W0:Y:S02]  /*206e0*/  S2R R0, SR_LTMASK ;  /* 0x0000000000007919 */ /* 0x001e240000003900 */
[----:B0-----:R-:W-:-:S06]  /*206f0*/  LOP3.LUT R0, R0, UR4, RZ, 0xc0, !PT ;  /* 0x0000000400007c12 */ /* 0x001fcc000f8ec0ff */
[----:B------:R-:W1:Y:S02]  /*20700*/  POPC R0, R0 ;  /* 0x0000000000007309 */ /* 0x000e640000000000 */
[----:B-1----:R-:W-:Y:S01]  /*20710*/  IADD3 R16, R2, UR40, R0 ;  /* 0x0000002802107c10 */ /* 0x002fe2000fffe000 */
[----:B------:R-:W-:Y:S06]  /*20720*/  BRA `(.L_x_5966) ;  /* 0x0000003000ac7947 */ /* 0x000fec0003800000 */
.L_x_5965:
        /* <DEDUP_REMOVED lines=23> */
.L_x_5967:
[----:B------:R-:W2:Y:S01]  /*208a0*/  LDL.LU R2, [R1+0x5c] ;  /* 0x00005c0001027983 */ /* 0x000ea20000300800 */
[----:B------:R-:W-:Y:S01]  /*208b0*/  MOV R0, 0x400 ;  /* 0x0000040000007802 */ /* 0x000fe20000000f00 */
[----:B------:R-:W0:Y:S03]  /*208c0*/  S2R R15, SR_CgaCtaId ;  /* 0x00000000000f7919 */ /* 0x000e260000008800 */
[----:B0-----:R-:W-:-:S04]  /*208d0*/  LEA R0, R15, R0, 0x18 ;  /* 0x000000000f007211 */ /* 0x001fc800078ec0ff */
[----:B------:R-:W-:-:S04]  /*208e0*/  IADD3 R0, R0, 0xe400, RZ ;  /* 0x0000e40000007810 */ /* 0x000fc80007ffe0ff */
        /* <DEDUP_REMOVED lines=22> */
.L_x_5968:
        /* <DEDUP_REMOVED lines=21> */
.L_x_5969:
[----:B------:R-:W2:Y:S02]  /*20ba0*/  LDL.LU R2, [R1+0x64] ;  /* 0x0000640001027983 */ /* 0x000ea40000300800 */
[----:B--2---:R-:W-:-:S13]  /*20bb0*/  LOP3.LUT P6, RZ, R2, 0x3ff, RZ, 0xc0, !PT ;  /* 0x000003ff02ff7812 */ /* 0x004fda00078cc0ff */
[----:B------:R-:W-:Y:S05]  /*20bc0*/  @!P6 BRA `(.L_x_5970) ;  /* 0x000000000040e947 */ /* 0x000fea0003800000 */
[----:B------:R-:W-:Y:S01]  /*20bd0*/  MOV R2, 0x0 ;  /* 0x0000000000027802 */ /* 0x000fe20000000f00 */
[----:B------:R-:W-:Y:S01]  /*20be0*/  ULDC.64 UR4, c[0x4][0x1c8] ;  /* 0x0100720000047ab9 */ /* 0x000fe20000000a00 */
[----:B------:R-:W-:Y:S01]  /*20bf0*/  ULDC.64 UR6, c[0x4][0x1d0] ;  /* 0x0100740000067ab9 */ /* 0x000fe20000000a00 */
[----:B------:R-:W-:Y:S01]  /*20c00*/  ULDC.64 UR8, c[0x4][0x90] ;  /* 0x0100240000087ab9 */ /* 0x000fe20000000a00 */
[----:B------:R-:W-:Y:S01]  /*20c10*/  MOV R4, UR4 ;  /* 0x0000000400047c02 */ /* 0x000fe20008000f00 */
[----:B------:R-:W-:Y:S01]  /*20c20*/  IMAD.U32 R5, RZ, RZ, UR5 ;  /* 0x00000005ff057e24 */ /* 0x000fe2000f8e00ff */
        /* <DEDUP_REMOVED lines=10> */
.L_x_5970:
[----:B------:R-:W2:Y:S01]  /*20cd0*/  LDL.LU R2, [R1+0x40] ;  /* 0x0000400001027983 */ /* 0x000ea20000300800 */
[----:B------:R-:W-:-:S03]  /*20ce0*/  ULDC.64 UR4, c[0x0][0x9f8] ;  /* 0x00027e0000047ab9 */ /* 0x000fc60000000a00 */
[----:B------:R-:W3:Y:S04]  /*20cf0*/  LDL.LU R5, [R1+0x44] ;  /* 0x0000440001057983 */ /* 0x000ee80000300800 */
[----:B------:R-:W4:Y:S04]  /*20d00*/  LDL.LU R0, [R1+0x58] ;  /* 0x0000580001007983 */ /* 0x000f280000300800 */
[----:B------:R-:W4:Y:S01]  /*20d10*/  LDL.LU R4, [R1+0x1c] ;  /* 0x00001c0001047983 */ /* 0x000f220000300800 */
[----:B------:R-:W-:-:S04]  /*20d20*/  ISETP.NE.U32.AND P0, PT, RZ, UR4, PT ;  /* 0x00000004ff007c0c */ /* 0x000fc8000bf05070 */
[----:B------:R-:W-:-:S13]  /*20d30*/  ISETP.NE.AND.EX P0, PT, RZ, UR5, PT, P0 ;  /* 0x00000005ff007c0c */ /* 0x000fda000bf05300 */
[----:B--2---:R-:W-:-:S04]  /*20d40*/  @P0 IADD3 R2, P1, R2, UR4, RZ ;  /* 0x0000000402020c10 */ /* 0x004fc8000ff3e0ff */
[----:B---3--:R-:W-:Y:S01]  /*20d50*/  @P0 IADD3.X R3, R5, UR5, RZ, P1, !PT ;  /* 0x0000000505030c10 */ /* 0x008fe20008ffe4ff */
[----:B------:R-:W-:Y:S01]  /*20d60*/  ULDC.64 UR4, c[0x0][0xa00] ;  /* 0x0002800000047ab9 */ /* 0x000fe20000000a00 */
[----:B----4-:R-:W-:Y:S02]  /*20d70*/  IMAD R17, R17, 0x80, R0 ;  /* 0x0000008011117824 */ /* 0x010fe400078e0200 */
[----:B------:R-:W0:Y:S01]  /*20d80*/  LDC R0, c[0x0][0x428] ;  /* 0x00010a00ff007b82 */ /* 0x000e220000000800 */
[----:B------:R-:W1:Y:S01]  /*20d90*/  S2R R5, SR_TID.X ;  /* 0x0000000000057919 */ /* 0x000e620000002100 */
[----:B------:R-:W-:-:S06]  /*20da0*/  IMAD.MOV.U32 R21, RZ, RZ, R4 ;  /* 0x000000ffff157224 */ /* 0x000fcc00078e0004 */
[----:B------:R2:W5:Y:S01]  /*20db0*/  @P0 LDG.E R21, desc[UR60][R2.64] ;  /* 0x0000003c02150981 */ /* 0x000562000c1e1900 */
[----:B0-----:R-:W-:Y:S01]  /*20dc0*/  ISETP.NE.AND P0, PT, R0, 0x1, PT ;  /* 0x000000010000780c */ /* 0x001fe20003f05270 */
[----:B------:R-:W-:Y:S01]  /*20dd0*/  IMAD.MOV.U32 R0, RZ, RZ, R18 ;  /* 0x000000ffff007224 */ /* 0x000fe200078e0012 */
[----:B-1----:R-:W-:-:S11]  /*20de0*/  LOP3.LUT R5, R5, 0x7f, RZ, 0xc0, !PT ;  /* 0x0000007f05057812 */ /* 0x002fd600078ec0ff */
[----:B--2---:R-:W0:Y:S01]  /*20df0*/  @P0 LDC R2, c[0x0][0x42c] ;  /* 0x00010b00ff020b82 */ /* 0x004e220000000800 */
[----:B------:R-:W-:-:S04]  /*20e00*/  ISETP.NE.AND P1, PT, R5, RZ, PT ;  /* 0x000000ff0500720c */ /* 0x000fc80003f25270 */
[----:B------:R-:W-:-:S03]  /*20e10*/  PLOP3.LUT P3, PT, P1, PT, PT, 0x8, 0x0 ;  /* 0x000000000000781c */ /* 0x000fc60000f6e170 */
[----:B------:R-:W1:Y:S06]  /*20e20*/  @P0 LDC R3, c[0x0][0x430] ;  /* 0x00010c00ff030b82 */ /* 0x000e6c0000000800 */
[----:B------:R-:W-:-:S05]  /*20e30*/  VOTEU.ALL UP1, P1 ;  /* 0x00000000003f7886 */ /* 0x000fca0000820000 */
[----:B------:R-:W-:-:S04]  /*20e40*/  @!UP1 UIADD3 UR8, UP0, UR36, 0x270, URZ ;  /* 0x0000027024089890 */ /* 0x000fc8000ff1e03f */
[----:B------:R-:W-:Y:S01]  /*20e50*/  @!UP1 UIADD3.X UR9, URZ, UR37, URZ, UP0, !UPT ;  /* 0x000000253f099290 */ /* 0x000fe200087fe43f */
[----:B0-----:R-:W-:Y:S02]  /*20e60*/  @P0 IMAD.HI.U32 R2, R18, R2, RZ ;  /* 0x0000000212020227 */ /* 0x001fe400078e00ff */
[----:B------:R-:W-:-:S03]  /*20e70*/  VOTEU.ALL UP0, P1 ;  /* 0x00000000003f7886 */ /* 0x000fc60000800000 */
[----:B-1----:R-:W-:Y:S02]  /*20e80*/  @P0 SHF.R.U32.HI R0, RZ, R3, R2 ;  /* 0x00000003ff000219 */ /* 0x002fe40000011602 */
[----:B------:R-:W-:-:S04]  /*20e90*/  ISETP.NE.U32.AND P0, PT, RZ, UR4, PT ;  /* 0x00000004ff007c0c */ /* 0x000fc8000bf05070 */
[----:B------:R-:W-:-:S04]  /*20ea0*/  ISETP.NE.AND.EX P2, PT, RZ, UR5, PT, P0 ;  /* 0x00000005ff007c0c */ /* 0x000fc8000bf45300 */
[----:B------:R-:W-:-:S09]  /*20eb0*/  SEL R3, R4, RZ, !P2 ;  /* 0x000000ff04037207 */ /* 0x000fd20005000000 */
.L_x_5971:
        /* <DEDUP_REMOVED lines=11> */
[----:B-----5:R-:W-:Y:S01]  /*20f70*/  SHF.R.S32.HI R7, RZ, 0x1f, R21 ;  /* 0x0000001fff077819 */ /* 0x020fe20000011415 */
[----:B------:R-:W-:-:S04]  /*20f80*/  ULDC.64 UR4, c[0x0][0xa08] ;  /* 0x0002820000047ab9 */ /* 0x000fc80000000a00 */
[----:B------:R1:W-:Y:S01]  /*20f90*/  STL [R1+0x1c], R7 ;  /* 0x00001c0701007387 */ /* 0x0003e20000100800 */
[----:B0-----:R-:W-:Y:S01]  /*20fa0*/  LOP3.LUT P0, RZ, R4, UR4, RZ, 0xfc, !PT ;  /* 0x0000000404ff7c12 */ /* 0x001fe2000f80fcff */
[----:B------:R-:W-:-:S03]  /*20fb0*/  UMOV UR4, 0xffffffff ;  /* 0xffffffff00047882 */ /* 0x000fc60000000000 */
[----:B------:R-:W-:-:S04]  /*20fc0*/  LOP3.LUT P0, RZ, R5, UR5, RZ, 0xfc, P0 ;  /* 0x0000000505ff7c12 */ /* 0x000fc8000800fcff */
[----:B------:R-:W-:Y:S01]  /*20fd0*/  SEL R2, R21, RZ, !P0 ;  /* 0x000000ff15027207 */ /* 0x000fe20004000000 */
[----:B-1----:R-:W-:Y:S08]  /*20fe0*/  BRA.DIV UR4, `(.L_x_5972) ;  /* 0x0000005604187947 */ /* 0x002ff0000b800000 */
[----:B------:R-:W0:Y:S02]  /*20ff0*/  S2R R6, SR_TID.X ;  /* 0x0000000000067919 */ /* 0x000e240000002100 */
[----:B0-----:R-:W-:-:S04]  /*21000*/  SHF.R.U32.HI R6, RZ, 0x5, R6 ;  /* 0x00000005ff067819 */ /* 0x001fc80000011606 */
[----:B------:R-:W-:-:S05]  /*21010*/  LOP3.LUT R6, R6, 0x3, RZ, 0xc0, !PT ;  /* 0x0000000306067812 */ /* 0x000fca00078ec0ff */
[----:B------:R0:W1:Y:S02]  /*21020*/  SHFL.IDX PT, R14, R6, RZ, 0x1f ;  /* 0x00001fff060e7589 */ /* 0x00006400000e0000 */
.L_x_6118:
[----:B-1----:R-:W-:Y:S02]  /*21030*/  ISETP.NE.AND P0, PT, R14, RZ, PT ;  /* 0x000000ff0e00720c */ /* 0x002fe40003f05270 */
[----:B------:R-:W-:-:S11]  /*21040*/  PLOP3.LUT P6, PT, PT, PT, PT, 0x8, 0x0 ;  /* 0x000000000000781c */ /* 0x000fd60003fce170 */
[----:B------:R-:W-:Y:S05]  /*21050*/  @P0 BRA `(.L_x_5973) ;  /* 0x0000000400c40947 */ /* 0x000fea0003800000 */
[----:B------:R-:W-:-:S03]  /*21060*/  UMOV UR4, 0xffffffff ;  /* 0xffffffff00047882 */ /* 0x000fc60000000000 */
[----:B------:R-:W-:Y:S05]  /*21070*/  BRA.DIV UR4, `(.L_x_5974) ;  /* 0x0000005604287947 */ /* 0x000fea000b800000 */
[----:B------:R-:W-:-:S13]  /*21080*/  ELECT P6, URZ, PT ;  /* 0x00000000003f782f */ /* 0x000fda00038c0000 */
.L_x_6121:
[----:B------:R-:W-:Y:S05]  /*21090*/  @!P6 BRA `(.L_x_5975) ;  /* 0x000000040060e947 */ /* 0x000fea0003800000 */
[----:B0-----:R-:W2:Y:S01]  /*210a0*/  LDL R6, [R1+0x50] ;  /* 0x0000500001067983 */ /* 0x001ea20000100800 */
[----:B------:R-:W-:-:S04]  /*210b0*/  ISETP.NE.U32.AND P0, PT, R4, RZ, PT ;  /* 0x000000ff0400720c */ /* 0x000fc80003f05070 */
[----:B------:R-:W-:Y:S02]  /*210c0*/  ISETP.NE.AND.EX P0, PT, R5, RZ, PT, P0 ;  /* 0x000000ff0500720c */ /* 0x000fe40003f05300 */
[----:B--2---:R-:W-:-:S11]  /*210d0*/  IADD3 R6, R6, -0x1, RZ ;  /* 0xffffffff06067810 */ /* 0x004fd60007ffe0ff */
[----:B------:R-:W-:Y:S05]  /*210e0*/  @!P0 BRA `(.L_x_5976) ;  /* 0x00000000004c8947 */ /* 0x000fea0003800000 */
[----:B------:R-:W0:Y:S01]  /*210f0*/  LDC R10, c[0x0][0x41c] ;  /* 0x00010700ff0a7b82 */ /* 0x000e220000000800 */
[----:B------:R-:W-:Y:S01]  /*21100*/  IMAD.MOV.U32 R2, RZ, RZ, R6 ;  /* 0x000000ffff027224 */ /* 0x000fe200078e0006 */
[----:B------:R-:W-:Y:S01]  /*21110*/  ULDC.64 UR4, c[0x0][0x408] ;  /* 0x0001020000047ab9 */ /* 0x000fe20000000a00 */
[----:B------:R-:W-:Y:S01]  /*21120*/  IMAD.MOV.U32 R11, RZ, RZ, R7 ;  /* 0x000000ffff0b7224 */ /* 0x000fe200078e0007 */
[----:B0-----:R-:W-:-:S13]  /*21130*/  ISETP.NE.AND P0, PT, R10, 0x1, PT ;  /* 0x000000010a00780c */ /* 0x001fda0003f05270 */
[----:B------:R-:W0:Y:S02]  /*21140*/  @P0 LDC.64 R8, c[0x0][0x420] ;  /* 0x00010800ff080b82 */ /* 0x000e240000000a00 */
[----:B0-----:R-:W-:-:S05]  /*21150*/  @P0 IMAD.HI.U32 R8, R6, R8, RZ ;  /* 0x0000000806080227 */ /* 0x001fca00078e00ff */
[----:B------:R-:W-:-:S04]  /*21160*/  @P0 SHF.R.U32.HI R2, RZ, R9, R8 ;  /* 0x00000009ff020219 */ /* 0x000fc80000011608 */
[--C-:B------:R-:W-:Y:S01]  /*21170*/  SHF.R.S32.HI R9, RZ, 0x1f, R2.reuse ;  /* 0x0000001fff097819 */ /* 0x100fe20000011402 */
[----:B------:R-:W-:Y:S01]  /*21180*/  IMAD.MOV R7, RZ, RZ, -R2 ;  /* 0x000000ffff077224 */ /* 0x000fe200078e0a02 */
[----:B------:R-:W-:-:S03]  /*21190*/  MOV R8, R2 ;  /* 0x0000000200087202 */ /* 0x000fc60000000f00 */
        /* <DEDUP_REMOVED lines=8> */
.L_x_5976:
[----:B0-----:R-:W2:Y:S01]  /*21220*/  LDL R4, [R1+0x8] ;  /* 0x0000080001047983 */ /* 0x001ea20000100800 */
[----:B------:R-:W-:-:S03]  /*21230*/  MOV R8, 0x400 ;  /* 0x0000040000087802 */ /* 0x000fc60000000f00 */
[----:B------:R-:W3:Y:S01]  /*21240*/  LDL R7, [R1+0x10] ;  /* 0x0000100001077983 */ /* 0x000ee20000100800 */
        /* <DEDUP_REMOVED lines=9> */
.L_x_6122:
        /* <DEDUP_REMOVED lines=8> */
.L_x_5978:
        /* <DEDUP_REMOVED lines=11> */
[----:B------:R-:W-:Y:S01]  /*21410*/  UMOV UR6, 0x0 ;  /* 0x0000000000067882 */ /* 0x000fe20000000000 */
[----:B------:R-:W-:Y:S01]  /*21420*/  UMOV UR7, 0x14f00000 ;  /* 0x14f0000000077882 */ /* 0x000fe20000000000 */
[----:B------:R-:W-:Y:S01]  /*21430*/  UMOV UR10, URZ ;  /* 0x0000003f000a7c82 */ /* 0x000fe20008000000 */
[----:B--2---:R-:W-:-:S05]  /*21440*/  IMAD R5, R5, 0x7000, R9 ;  /* 0x0000700005057824 */ /* 0x004fca00078e0209 */
[----:B------:R-:W-:Y:S01]  /*21450*/  R2UR UR8, R5 ;  /* 0x00000000050872ca */ /* 0x000fe200000e0000 */
[----:B---3--:R-:W-:-:S05]  /*21460*/  IMAD R6, R6, 0xe0, R8 ;  /* 0x000000e006067824 */ /* 0x008fca00078e0208 */
[----:B------:R-:W-:-:S07]  /*21470*/  R2UR UR11, R6 ;  /* 0x00000000060b72ca */ /* 0x000fce00000e0000 */
[----:B------:R-:W-:-:S09]  /*21480*/  UIADD3 UR8, UR8, 0xe400, URZ ;  /* 0x0000e40008087890 */ /* 0x000fd2000fffe03f */
[----:B------:R1:W-:Y:S01]  /*21490*/  UTMALDG.4D [UR8], [UR4], desc[UR6] ;  /* 0x00000608040075b4 */ /* 0x0003e20008019000 */
[----:B------:R-:W2:Y:S02]  /*214a0*/  SYNCS.PHASECHK.TRANS64.TRYWAIT P2, [R4+URZ+0x2e840], R7 ;  /* 0x02e84007040075a7 */ /* 0x000ea4000804017f */
[----:B-12---:R-:W-:Y:S05]  /*214b0*/  @!P2 BRA `(.L_x_5979) ;  /* 0x00000050004ca947 */ /* 0x006fea0003800000 */
.L_x_6123:
        /* <DEDUP_REMOVED lines=8> */
.L_x_5980:
        /* <DEDUP_REMOVED lines=8> */
[----:B------:R-:W-:Y:S01]  /*215c0*/  R2UR UR13, R2 ;  /* 0x00000000020d72ca */ /* 0x000fe200000e0000 */
[----:B------:R-:W-:-:S04]  /*215d0*/  UMOV UR10, URZ ;  /* 0x0000003f000a7c82 */ /* 0x000fc80008000000 */
[----:B------:R-:W-:Y:S02]  /*215e0*/  UIADD3 UR8, UR8, 0x20400, URZ ;  /* 0x0002040008087890 */ /* 0x000fe4000fffe03f */
[----:B------:R-:W-:-:S09]  /*215f0*/  UIADD3 UR9, UR9, 0x2e830, URZ ;  /* 0x0002e83009097890 */ /* 0x000fd2000fffe03f */
[----:B------:R2:W-:Y:S02]  /*21600*/  UTMALDG.4D [UR8], [UR4], desc[UR6] ;  /* 0x00000608040075b4 */ /* 0x0005e40008019000 */
[----:B--2---:R-:W-:Y:S01]  /*21610*/  NOP ;  /* 0x0000000000007918 */ /* 0x004fe20000000000 */
.L_x_5975:
[----:B0-----:R-:W0:Y:S01]  /*21620*/  S2R R6, SR_CgaCtaId ;  /* 0x0000000000067919 */ /* 0x001e220000008800 */
[----:B------:R-:W-:Y:S01]  /*21630*/  MOV R5, 0x400 ;  /* 0x0000040000057802 */ /* 0x000fe20000000f00 */
[----:B------:R-:W-:Y:S05]  /*21640*/  WARPSYNC.ALL ;  /* 0x0000000000007948 */ /* 0x000fea0003800000 */
[----:B------:R-:W-:Y:S01]  /*21650*/  BAR.SYNC.DEFER_BLOCKING 0x8, 0x120 ;  /* 0x0204800000007b1d */ /* 0x000fe20000010000 */
[----:B------:R-:W-:-:S13]  /*21660*/  ELECT P0, URZ, PT ;  /* 0x00000000003f782f */ /* 0x000fda0003800000 */
[----:B------:R-:W-:Y:S01]  /*21670*/  @P0 R2UR UR13, R3 ;  /* 0x00000000030d02ca */ /* 0x000fe200000e0000 */
[----:B------:R-:W-:Y:S01]  /*21680*/  UIADD3 UR4, UP0, UR36, 0x270, URZ ;  /* 0x0000027024047890 */ /* 0x000fe2000ff1e03f */
[----:B------:R-:W-:Y:S02]  /*21690*/  @P0 R2UR UR12, R18 ;  /* 0x00000000120c02ca */ /* 0x000fe400000e0000 */
[----:B------:R-:W-:Y:S01]  /*216a0*/  @P0 R2UR UR11, R17 ;  /* 0x00000000110b02ca */ /* 0x000fe200000e0000 */
[----:B------:R-:W-:Y:S01]  /*216b0*/  UIADD3.X UR5, URZ, UR37, URZ, UP0, !UPT ;  /* 0x000000253f057290 */ /* 0x000fe200087fe43f */
[----:B------:R-:W-:Y:S01]  /*216c0*/  UMOV UR6, 0x0 ;  /* 0x0000000000067882 */ /* 0x000fe20000000000 */
[----:B------:R-:W-:Y:S01]  /*216d0*/  UMOV UR7, 0x12f00000 ;  /* 0x12f0000000077882 */ /* 0x000fe20000000000 */
[----:B------:R-:W-:Y:S01]  /*216e0*/  UMOV UR10, URZ ;  /* 0x0000003f000a7c82 */ /* 0x000fe20008000000 */
[----:B-1----:R-:W-:Y:S01]  /*216f0*/  @P0 IMAD.MOV.U32 R4, RZ, RZ, 0x4000 ;  /* 0x00004000ff040424 */ /* 0x002fe200078e00ff */
[----:B0-----:R-:W-:-:S04]  /*21700*/  LEA R5, R6, R5, 0x18 ;  /* 0x0000000506057211 */ /* 0x001fc800078ec0ff */
[----:B------:R-:W-:Y:S01]  /*21710*/  R2UR UR9, R5 ;  /* 0x00000000050972ca */ /* 0x000fe200000e0000 */
[----:B------:R1:W-:-:S12]  /*21720*/  @P0 SYNCS.ARRIVE.TRANS64 RZ, [R5+URZ+0x2e800], R4 ;  /* 0x02e8000405ff09a7 */ /* 0x0003d8000800003f */
[----:B------:R-:W-:Y:S02]  /*21730*/  UIADD3 UR8, UR9, 0x1c400, URZ ;  /* 0x0001c40009087890 */ /* 0x000fe4000fffe03f */
[----:B------:R-:W-:-:S09]  /*21740*/  UIADD3 UR9, UR9, 0x2e800, URZ ;  /* 0x0002e80009097890 */ /* 0x000fd2000fffe03f */
[----:B------:R1:W-:Y:S02]  /*21750*/  UTMALDG.4D [UR8], [UR4], desc[UR6] ;  /* 0x00000608040075b4 */ /* 0x0003e40008019000 */
[----:B-1----:R-:W-:Y:S01]  /*21760*/  NOP ;  /* 0x0000000000007918 */ /* 0x002fe20000000000 */
.L_x_5973:
[----:B0-----:R-:W2:Y:S01]  /*21770*/  LDL.LU R6, [R1+0x60] ;  /* 0x0000600001067983 */ /* 0x001ea20000300800 */
[----:B------:R-:W-:Y:S01]  /*21780*/  MOV R4, 0x400 ;  /* 0x0000040000047802 */ /* 0x000fe20000000f00 */
[----:B------:R-:W-:Y:S01]  /*21790*/  BSSY B0, `(.L_x_5981) ;  /* 0x000000b000007945 */ /* 0x000fe20003800000 */
[----:B------:R-:W0:Y:S02]  /*217a0*/  S2R R5, SR_CgaCtaId ;  /* 0x0000000000057919 */ /* 0x000e240000008800 */
        /* <DEDUP_REMOVED lines=9> */
.L_x_6124:
[----:B------:R-:W-:Y:S05]  /*21840*/  BSYNC B0 ;  /* 0x0000000000007941 */ /* 0x000fea0003800000 */
.L_x_5981:
[----:B0-----:R-:W2:Y:S02]  /*21850*/  LDL.LU R4, [R1+0x4c] ;  /* 0x00004c0001047983 */ /* 0x001ea40000300800 */
[----:B--2---:R-:W-:-:S13]  /*21860*/  ISETP.GE.AND P0, PT, R4, 0xe1, PT ;  /* 0x000000e10400780c */ /* 0x004fda0003f06270 */
[----:B------:R-:W-:Y:S05]  /*21870*/  @!P0 BRA `(.L_x_5983) ;  /* 0x0000001400088947 */ /* 0x000fea0003800000 */
[----:B------:R-:W2:Y:S04]  /*21880*/  LDL.LU R4, [R1+0x50] ;  /* 0x0000500001047983 */ /* 0x000ea80000300800 */
[----:B------:R0:W5:Y:S04]  /*21890*/  LDL.LU R6, [R1+0x8] ;  /* 0x0000080001067983 */ /* 0x0001680000300800 */
[----:B------:R0:W5:Y:S02]  /*218a0*/  LDL.LU R7, [R1+0x10] ;  /* 0x0000100001077983 */ /* 0x0001640000300800 */
[----:B0-2---:R-:W-:-:S07]  /*218b0*/  IADD3 R17, R4, -0x2, RZ ;  /* 0xfffffffe04117810 */ /* 0x005fce0007ffe0ff */
.L_x_6003:
        /* <DEDUP_REMOVED lines=17> */
[----:B------:R-:W-:Y:S01]  /*219d0*/  ULDC.64 UR6, c[0x0][0x408] ;  /* 0x0001020000067ab9 */ /* 0x000fe20000000a00 */
[----:B-1----:R-:W-:-:S13]  /*219e0*/  ISETP.NE.AND P0, PT, R5, 0x1, PT ;  /* 0x000000010500780c */ /* 0x002fda0003f05270 */
[----:B------:R-:W1:Y:S02]  /*219f0*/  @P0 LDC.64 R2, c[0x0][0x420] ;  /* 0x00010800ff020b82 */ /* 0x000e640000000a00 */
[----:B-1----:R-:W-:-:S04]  /*21a00*/  @P0 IMAD.HI.U32 R4, R17, R2, RZ ;  /* 0x0000000211040227 */ /* 0x002fc800078e00ff */
[----:B------:R-:W-:Y:S01]  /*21a10*/  IMAD.MOV.U32 R2, RZ, RZ, R17 ;  /* 0x000000ffff027224 */ /* 0x000fe200078e0011 */
[----:B------:R-:W-:-:S04]  /*21a20*/  @P0 SHF.R.U32.HI R2, RZ, R3, R4 ;  /* 0x00000003ff020219 */ /* 0x000fc80000011604 */
[--C-:B------:R-:W-:Y:S02]  /*21a30*/  SHF.R.S32.HI R3, RZ, 0x1f, R2.reuse ;  /* 0x0000001fff037819 */ /* 0x100fe40000011402 */
[----:B------:R-:W-:Y:S01]  /*21a40*/  IADD3 R8, -R2, RZ, RZ ;  /* 0x000000ff02087210 */ /* 0x000fe20007ffe1ff */
[----:B------:R-:W-:-:S04]  /*21a50*/  IMAD.WIDE.U32 R2, R21, UR6, R2 ;  /* 0x0000000615027c25 */ /* 0x000fc8000f8e0002 */
[----:B------:R-:W-:Y:S02]  /*21a60*/  IMAD R8, R5, R8, R17 ;  /* 0x0000000805087224 */ /* 0x000fe400078e0211 */
[----:B--2---:R-:W-:-:S04]  /*21a70*/  IMAD R4, R11, UR6, RZ ;  /* 0x000000060b047c24 */ /* 0x004fc8000f8e02ff */
[----:B------:R-:W-:-:S04]  /*21a80*/  IMAD R4, R21, UR7, R4 ;  /* 0x0000000715047c24 */ /* 0x000fc8000f8e0204 */
[----:B------:R-:W-:Y:S01]  /*21a90*/  IMAD.IADD R3, R4, 0x1, R3 ;  /* 0x0000000104037824 */ /* 0x000fe200078e0203 */
[----:B------:R-:W-:-:S04]  /*21aa0*/  LEA R4, P0, R2, UR4, 0x2 ;  /* 0x0000000402047c11 */ /* 0x000fc8000f8010ff */
[----:B------:R-:W-:-:S05]  /*21ab0*/  LEA.HI.X R5, R2, UR5, R3, 0x2, P0 ;  /* 0x0000000502057c11 */ /* 0x000fca00080f1403 */
[----:B------:R1:W5:Y:S04]  /*21ac0*/  LDG.E R2, desc[UR60][R4.64] ;  /* 0x0000003c04027981 */ /* 0x000368000c1e1900 */
.L_x_5986:
        /* <DEDUP_REMOVED lines=11> */
.L_x_6125:
[----:B------:R-:W-:Y:S05]  /*21b80*/  BSYNC B1 ;  /* 0x0000000000017941 */ /* 0x000fea0003800000 */
.L_x_5987:
        /* <DEDUP_REMOVED lines=9> */
.L_x_5990:
[----:B------:R-:W-:Y:S05]  /*21c20*/  BSYNC B1 ;  /* 0x0000000000017941 */ /* 0x000fea0003800000 */
.L_x_5989:
[----:B------:R-:W2:Y:S04]  /*21c30*/  LDL R3, [R1+0x8] ;  /* 0x0000080001037983 */ /* 0x000ea80000100800 */
[----:B0-----:R-:W3:Y:S01]  /*21c40*/  LDL R9, [R1+0x20] ;  /* 0x0000200001097983 */ /* 0x001ee20000100800 */
[----:B------:R-:W-:Y:S01]  /*21c50*/  MOV R11, RZ ;  /* 0x000000ff000b7202 */ /* 0x000fe20000000f00 */
[----:B------:R-:W-:Y:S01]  /*21c60*/  UIADD3 UR4, UP0, UR36, 0x470, URZ ;  /* 0x0000047024047890 */ /* 0x000fe2000ff1e03f */
[----:B------:R-:W-:Y:S01]  /*21c70*/  MOV R10, 0x400 ;  /* 0x00000400000a7802 */ /* 0x000fe20000000f00 */
[----:B------:R-:W0:Y:S01]  /*21c80*/  S2R R12, SR_CgaCtaId ;  /* 0x00000000000c7919 */ /* 0x000e220000008800 */
[----:B------:R-:W-:Y:S01]  /*21c90*/  R2UR UR10, R11 ;  /* 0x000000000b0a72ca */ /* 0x000fe200000e0000 */
[----:B------:R-:W-:Y:S01]  /*21ca0*/  UIADD3.X UR5, URZ, UR37, URZ, UP0, !UPT ;  /* 0x000000253f057290 */ /* 0x000fe200087fe43f */
[----:B------:R-:W-:Y:S01]  /*21cb0*/  PLOP3.LUT P0, PT, PT, PT, PT, 0x80, 0x0 ;  /* 0x000000000000781c */ /* 0x000fe20003f0f070 */
[----:B------:R-:W-:Y:S01]  /*21cc0*/  UMOV UR6, 0x0 ;  /* 0x0000000000067882 */ /* 0x000fe20000000000 */
[----:B------:R-:W-:Y:S01]  /*21cd0*/  UMOV UR7, 0x14f00000 ;  /* 0x14f0000000077882 */ /* 0x000fe20000000000 */
[----:B0-----:R-:W-:-:S05]  /*21ce0*/  LEA R10, R12, R10, 0x18 ;  /* 0x0000000a0c0a7211 */ /* 0x001fca00078ec0ff */
[----:B--2---:R-:W-:Y:S02]  /*21cf0*/  IMAD R3, R3, 0x7000, R10 ;  /* 0x0000700003037824 */ /* 0x004fe400078e020a */
[----:B---3--:R-:W-:Y:S02]  /*21d00*/  IMAD R8, R8, 0xe0, R9 ;  /* 0x000000e008087824 */ /* 0x008fe400078e0209 */
[----:B------:R-:W-:Y:S02]  /*21d10*/  VIADD R9, R5, 0x2e870 ;  /* 0x0002e87005097836 */ /* 0x000fe40000000000 */
[----:B------:R-:W-:-:S07]  /*21d20*/  VIADD R10, R3, 0xe400 ;  /* 0x0000e400030a7836 */ /* 0x000fce0000000000 */
.L_x_5991:
        /* <DEDUP_REMOVED lines=13> */
.L_x_6126:
[----:B------:R-:W-:Y:S05]  /*21e00*/  BSYNC B1 ;  /* 0x0000000000017941 */ /* 0x000fea0003800000 */
.L_x_5992:
[----:B------:R-:W-:Y:S01]  /*21e10*/  BSSY B1, `(.L_x_5994) ;  /* 0x000000b000017945 */ /* 0x000fe20003800000 */
[----:B------:R-:W-:Y:S01]  /*21e20*/  IMAD.MOV.U32 R12, RZ, RZ, 0x0 ;  /* 0x00000000ff0c7424 */ /* 0x000fe200078e00ff */
[----:B------:R-:W-:Y:S02]  /*21e30*/  MOV R13, 0x14f00000 ;  /* 0x14f00000000d7802 */ /* 0x000fe40000000f00 */
        /* <DEDUP_REMOVED lines=8> */
.L_x_5995:
[----:B------:R-:W-:Y:S05]  /*21ec0*/  BSYNC B1 ;  /* 0x0000000000017941 */ /* 0x000fea0003800000 */
.L_x_5994:
        /* <DEDUP_REMOVED lines=8> */
.L_x_5996:
        /* <DEDUP_REMOVED lines=10> */
.L_x_5985:
[----:B------:R-:W-:Y:S05]  /*21ff0*/  BSYNC B0 ;  /* 0x0000000000007941 */ /* 0x000fea0003800000 */
.L_x_5984:
[----:B------:R-:W-:-:S06]  /*22000*/  UISETP.NE.AND UP0, UPT, UR38, 0x3, UPT ;  /* 0x000000032600788c */ /* 0x000fcc000bf05270 */
[----:B------:R-:W-:-:S13]  /*22010*/  PLOP3.LUT P0, PT, PT, PT, UP0, 0x80, 0x0 ;  /* 0x000000000000781c */ /* 0x000fda0003f0f008 */
[----:B------:R-:W-:Y:S05]  /*22020*/  @!P0 BRA `(.L_x_5997) ;  /* 0x0000000000048947 */ /* 0x000fea0003800000 */
[----:B------:R-:W-:Y:S01]  /*22030*/  BPT.TRAP 0x1 ;  /* 0x000000040000795c */ /* 0x000fe20000300000 */
.L_x_5997:
[----:B------:R-:W1:Y:S01]  /*22040*/  S2R R5, SR_CgaCtaId ;  /* 0x0000000000057919 */ /* 0x000e620000008800 */
[----:B------:R-:W-:Y:S01]  /*22050*/  MOV R3, UR39 ;  /* 0x0000002700037c02 */ /* 0x000fe20008000f00 */
[----:B------:R-:W-:Y:S01]  /*22060*/  BSSY B0, `(.L_x_5998) ;  /* 0x0000009000007945 */ /* 0x000fe20003800000 */
[----:B------:R-:W-:Y:S02]  /*22070*/  MOV R4, 0x400 ;  /* 0x0000040000047802 */ /* 0x000fe40000000f00 */
[----:B------:R-:W-:Y:S02]  /*22080*/  ISETP.NE.AND P0, PT, R3, 0x3, PT ;  /* 0x000000030300780c */ /* 0x000fe40003f05270 */
[----:B------:R-:W-:-:S04]  /*22090*/  LOP3.LUT R3, R7, 0x1, RZ, 0x3c, !PT ;  /* 0x0000000107037812 */ /* 0x000fc800078e3cff */
[----:B------:R-:W-:Y:S02]  /*220a0*/  SHF.L.U32 R3, R3, 0x1f, RZ ;  /* 0x0000001f03037819 */ /* 0x000fe400000006ff */
[----:B-1----:R-:W-:-:S05]  /*220b0*/  LEA R4, R5, R4, 0x18 ;  /* 0x0000000405047211 */ /* 0x002fca00078ec0ff */
[----:B------:R-:W-:-:S04]  /*220c0*/  IMAD R18, R6, 0x8, R4 ;  /* 0x0000000806127824 */ /* 0x000fc800078e0204 */
[----:B------:R-:W1:Y:S02]  /*220d0*/  SYNCS.PHASECHK.TRANS64.TRYWAIT P2, [R18+URZ+0x2e870], R3 ;  /* 0x02e87003120075a7 */ /* 0x000e64000804017f */
[----:B-1----:R-:W-:Y:S05]  /*220e0*/  @!P2 BRA `(.L_x_5999) ;  /* 0x00000044009ca947 */ /* 0x002fea0003800000 */
.L_x_6127:
[----:B------:R-:W-:Y:S05]  /*220f0*/  BSYNC B0 ;  /* 0x0000000000007941 */ /* 0x000fea0003800000 */
.L_x_5998:
[----:B------:R-:W-:Y:S05]  /*22100*/  @!P0 BRA `(.L_x_6000) ;  /* 0x0000000000048947 */ /* 0x000fea0003800000 */
[----:B------:R-:W-:Y:S01]  /*22110*/  BPT.TRAP 0x1 ;  /* 0x000000040000795c */ /* 0x000fe20000300000 */
.L_x_6000:
[----:B------:R-:W-:Y:S01]  /*22120*/  SHF.L.U32 R4, R7, 0x1f, RZ ;  /* 0x0000001f07047819 */ /* 0x000fe200000006ff */
[----:B-1----:R-:W-:-:S03]  /*22130*/  IMAD R3, R6, 0x7000, RZ ;  /* 0x0000700006037824 */ /* 0x002fc600078e02ff */
[----:B------:R-:W1:Y:S02]  /*22140*/  SYNCS.PHASECHK.TRANS64.TRYWAIT P2, [R18+URZ+0x2e860], R4 ;  /* 0x02e86004120075a7 */ /* 0x000e64000804017f */
[----:B-1----:R-:W-:Y:S05]  /*22150*/  @!P2 BRA `(.L_x_6001) ;  /* 0x000000440094a947 */ /* 0x002fea0003800000 */
.L_x_6128:
[----:B------:R-:W2:Y:S04]  /*22160*/  LDL R12, [R1+0x24] ;  /* 0x00002400010c7983 */ /* 0x000ea80000100800 */
[----:B------:R-:W3:Y:S04]  /*22170*/  LDL R15, [R1+0x48] ;  /* 0x00004800010f7983 */ /* 0x000ee80000100800 */
[----:B------:R4:W-:Y:S04]  /*22180*/  STL [R1+0xb0], R2 ;  /* 0x0000b00201007387 */ /* 0x0009e80000100800 */
[----:B----4-:R-:W1:Y:S01]  /*22190*/  LDL R2, [R1+0x4] ;  /* 0x0000040001027983 */ /* 0x010e620000100800 */
[----:B------:R-:W-:-:S03]  /*221a0*/  MOV R13, 0x400 ;  /* 0x00000400000d7802 */ /* 0x000fc60000000f00 */
[----:B------:R4:W-:Y:S01]  /*221b0*/  STL [R1+0xac], R0 ;  /* 0x0000ac0001007387 */ /* 0x0009e20000100800 */
[----:B------:R-:W0:Y:S03]  /*221c0*/  S2R R14, SR_CgaCtaId ;  /* 0x00000000000e7919 */ /* 0x000e260000008800 */
[----:B----4-:R-:W4:Y:S01]  /*221d0*/  LDL R0, [R1] ;  /* 0x0000000001007983 */ /* 0x010f220000100800 */
[----:B------:R-:W-:Y:S05]  /*221e0*/  WARPSYNC.ALL ;  /* 0x0000000000007948 */ /* 0x000fea0003800000 */
[----:B0-----:R-:W-:-:S02]  /*221f0*/  LEA R13, R14, R13, 0x18 ;  /* 0x0000000d0e0d7211 */ /* 0x001fc400078ec0ff */
[----:B-1----:R-:W-:-:S05]  /*22200*/  LOP3.LUT R4, R3, R2, RZ, 0xfc, !PT ;  /* 0x0000000203047212 */ /* 0x002fca00078efcff */
[----:B------:R-:W-:-:S06]  /*22210*/  IMAD.IADD R4, R13, 0x1, R4 ;  /* 0x000000010d047824 */ /* 0x000fcc00078e0204 */
[----:B------:R-:W0:Y:S01]  /*22220*/  LDSM.16.MT88.4 R4, [R4+0xe400] ;  /* 0x00e400000404783b */ /* 0x000e220000004200 */
[----:B--2---:R-:W-:Y:S02]  /*22230*/  IADD3 R20, R13, R12, R3 ;  /* 0x0000000c0d147210 */ /* 0x004fe40007ffe003 */
[----:B----4-:R-:W-:Y:S02]  /*22240*/  LOP3.LUT R12, R3, R0, RZ, 0xfc, !PT ;  /* 0x00000000030c7212 */ /* 0x010fe400078efcff */
[C-C-:B0-----:R-:W-:Y:S02]  /*22250*/  PRMT R8, R4.reuse, 0x6420, R5.reuse ;  /* 0x0000642004087816 */ /* 0x141fe40000000005 */
[----:B------:R-:W-:Y:S02]  /*22260*/  PRMT R9, R4, 0x7531, R5 ;  /* 0x0000753104097816 */ /* 0x000fe40000000005 */
[C-C-:B------:R-:W-:Y:S02]  /*22270*/  PRMT R10, R6.reuse, 0x6420, R7.reuse ;  /* 0x00006420060a7816 */ /* 0x140fe40000000007 */
[----:B------:R-:W-:-:S02]  /*22280*/  PRMT R11, R6, 0x7531, R7 ;  /* 0x00007531060b7816 */ /* 0x000fc40000000007 */
[----:B------:R-:W0:Y:S01]  /*22290*/  LDSM.16.MT88.4 R4, [R20+0xe400] ;  /* 0x00e400001404783b */ /* 0x000e220000004200 */
[----:B---3--:R-:W-:-:S05]  /*222a0*/  IMAD.IADD R12, R15, 0x1, R12 ;  /* 0x000000010f0c7824 */ /* 0x008fca00078e020c */
[----:B------:R0:W-:Y:S02]  /*222b0*/  STSM.16.M88.4 [R12], R8 ;  /* 0x000000080c007844 */ /* 0x0001e40000000200 */
[C-C-:B0-----:R-:W-:Y:S02]  /*222c0*/  PRMT R8, R4.reuse, 0x6420, R5.reuse ;  /* 0x0000642004087816 */ /* 0x141fe40000000005 */
[----:B------:R-:W-:Y:S02]  /*222d0*/  PRMT R9, R4, 0x7531, R5 ;  /* 0x0000753104097816 */ /* 0x000fe40000000005 */
[----:B------:R-:W-:Y:S02]  /*222e0*/  LOP3.LUT R4, R3, 0x800, R0, 0xfe, !PT ;  /* 0x0000080003047812 */ /* 0x000fe400078efe00 */
[C-C-:B------:R-:W-:Y:S02]  /*222f0*/  PRMT R10, R6.reuse, 0x6420, R7.reuse ;  /* 0x00006420060a7816 */ /* 0x140fe40000000007 */
[----:B------:R-:W-:-:S02]  /*22300*/  PRMT R11, R6, 0x7531, R7 ;  /* 0x00007531060b7816 */ /* 0x000fc40000000007 */
[----:B------:R-:W-:-:S05]  /*22310*/  IADD3 R4, R15, R4, RZ ;  /* 0x000000040f047210 */ /* 0x000fca0007ffe0ff */
[----:B------:R0:W-:Y:S02]  /*22320*/  STSM.16.M88.4 [R4], R8 ;  /* 0x0000000804007844 */ /* 0x0001e40000000200 */
[----:B0-----:R-:W-:-:S05]  /*22330*/  VIADD R8, R3, 0x1000 ;  /* 0x0000100003087836 */ /* 0x001fca0000000000 */
[----:B------:R-:W-:-:S05]  /*22340*/  LOP3.LUT R4, R8, R2, RZ, 0xfc, !PT ;  /* 0x0000000208047212 */ /* 0x000fca00078efcff */
[----:B------:R-:W-:-:S06]  /*22350*/  IMAD.IADD R4, R13, 0x1, R4 ;  /* 0x000000010d047824 */ /* 0x000fcc00078e0204 */
[----:B------:R-:W0:Y:S01]  /*22360*/  LDSM.16.MT88.4 R4, [R4+0xe400] ;  /* 0x00e400000404783b */ /* 0x000e220000004200 */
[----:B------:R-:W-:Y:S01]  /*22370*/  IMAD.MOV.U32 R11, RZ, RZ, R15 ;  /* 0x000000ffff0b7224 */ /* 0x000fe200078e000f */
[----:B------:R-:W-:-:S04]  /*22380*/  LOP3.LUT R8, R8, R0, RZ, 0xfc, !PT ;  /* 0x0000000008087212 */ /* 0x000fc800078efcff */
[----:B------:R-:W-:Y:S02]  /*22390*/  IADD3 R8, R11, R8, RZ ;  /* 0x000000080b087210 */ /* 0x000fe40007ffe0ff */
        /* <DEDUP_REMOVED lines=8> */
[----:B------:R-:W-:Y:S01]  /*22420*/  IMAD.MOV.U32 R14, RZ, RZ, R11 ;  /* 0x000000ffff0e7224 */ /* 0x000fe200078e000b */
[----:B0-----:R-:W-:-:S02]  /*22430*/  PRMT R8, R4, 0x6420, R5 ;  /* 0x0000642004087816 */ /* 0x001fc40000000005 */
[----:B------:R-:W-:Y:S02]  /*22440*/  PRMT R9, R4, 0x7531, R5 ;  /* 0x0000753104097816 */ /* 0x000fe40000000005 */
[C-C-:B------:R-:W-:Y:S02]  /*22450*/  PRMT R10, R6.reuse, 0x6420, R7.reuse ;  /* 0x00006420060a7816 */ /* 0x140fe40000000007 */
[----:B------:R-:W-:Y:S02]  /*22460*/  PRMT R11, R6, 0x7531, R7 ;  /* 0x00007531060b7816 */ /* 0x000fe40000000007 */
[----:B--2---:R-:W-:-:S05]  /*22470*/  IADD3 R4, R14, R13, R3 ;  /* 0x0000000d0e047210 */ /* 0x004fca0007ffe003 */
[----:B------:R0:W-:Y:S02]  /*22480*/  STSM.16.M88.4 [R4], R8 ;  /* 0x0000000804007844 */ /* 0x0001e40000000200 */
[----:B0-----:R-:W-:-:S05]  /*22490*/  VIADD R8, R3, 0x2000 ;  /* 0x0000200003087836 */ /* 0x001fca0000000000 */
[----:B------:R-:W-:-:S04]  /*224a0*/  LOP3.LUT R4, R8, R2, RZ, 0xfc, !PT ;  /* 0x0000000208047212 */ /* 0x000fc800078efcff */
[----:B---3--:R-:W-:-:S06]  /*224b0*/  IADD3 R4, R15, R4, RZ ;  /* 0x000000040f047210 */ /* 0x008fcc0007ffe0ff */
[----:B------:R-:W0:Y:S01]  /*224c0*/  LDSM.16.MT88.4 R4, [R4+0xe400] ;  /* 0x00e400000404783b */ /* 0x000e220000004200 */
[----:B------:R-:W-:Y:S01]  /*224d0*/  LOP3.LUT R8, R8, R0, RZ, 0xfc, !PT ;  /* 0x0000000008087212 */ /* 0x000fe200078efcff */
[----:B------:R-:W-:-:S04]  /*224e0*/  IMAD.MOV.U32 R11, RZ, RZ, R14 ;  /* 0x000000ffff0b7224 */ /* 0x000fc800078e000e */
        /* <DEDUP_REMOVED lines=16> */
[----:B0-----:R-:W-:-:S04]  /*225f0*/  IADD3 R8, R3, 0x3000, RZ ;  /* 0x0000300003087810 */ /* 0x001fc80007ffe0ff */
[----:B------:R-:W-:-:S05]  /*22600*/  LOP3.LUT R4, R8, R2, RZ, 0xfc, !PT ;  /* 0x0000000208047212 */ /* 0x000fca00078efcff */
[----:B---3--:R-:W-:-:S06]  /*22610*/  IMAD.IADD R4, R15, 0x1, R4 ;  /* 0x000000010f047824 */ /* 0x008fcc00078e0204 */
        /* <DEDUP_REMOVED lines=20> */
[----:B------:R-:W-:-:S05]  /*22760*/  LOP3.LUT R4, R8, R2, RZ, 0xfc, !PT ;  /* 0x0000000208047212 */ /* 0x000fca00078efcff */
[----:B---3--:R-:W-:-:S06]  /*22770*/  IMAD.IADD R4, R15, 0x1, R4 ;  /* 0x000000010f047824 */ /* 0x008fcc00078e0204 */
[----:B------:R-:W0:Y:S01]  /*22780*/  LDSM.16.MT88.4 R4, [R4+0xe400] ;  /* 0x00e400000404783b */ /* 0x000e220000004200 */
[----:B------:R-:W-:Y:S02]  /*22790*/  MOV R11, R14 ;  /* 0x0000000e000b7202 */ /* 0x000fe40000000f00 */
        /* <DEDUP_REMOVED lines=10> */
[----:B------:R-:W-:-:S02]  /*22840*/  MOV R14, R11 ;  /* 0x0000000b000e7202 */ /* 0x000fc40000000f00 */
[C-C-:B0-----:R-:W-:Y:S02]  /*22850*/  PRMT R8, R4.reuse, 0x6420, R5.reuse ;  /* 0x0000642004087816 */ /* 0x141fe40000000005 */
        /* <DEDUP_REMOVED lines=28> */
[C---:B------:R-:W-:Y:S01]  /*22a20*/  LOP3.LUT R4, R8.reuse, R2, RZ, 0xfc, !PT ;  /* 0x0000000208047212 */ /* 0x040fe200078efcff */
[----:B------:R-:W-:Y:S01]  /*22a30*/  IMAD.MOV.U32 R11, RZ, RZ, R14 ;  /* 0x000000ffff0b7224 */ /* 0x000fe200078e000e */
[----:B------:R-:W-:Y:S01]  /*22a40*/  LOP3.LUT R8, R8, R0, RZ, 0xfc, !PT ;  /* 0x0000000008087212 */ /* 0x000fe200078efcff */
[----:B------:R0:W5:Y:S01]  /*22a50*/  LDL.LU R2, [R1+0xb0] ;  /* 0x0000b00001027983 */ /* 0x0001620000300800 */
[----:B---3--:R-:W-:-:S03]  /*22a60*/  IADD3 R4, R15, R4, RZ ;  /* 0x000000040f047210 */ /* 0x008fc60007ffe0ff */
[----:B------:R-:W-:Y:S01]  /*22a70*/  IMAD.IADD R8, R11, 0x1, R8 ;  /* 0x000000010b087824 */ /* 0x000fe200078e0208 */
[----:B------:R0:W5:Y:S04]  /*22a80*/  LDL.LU R0, [R1+0xac] ;  /* 0x0000ac0001007983 */ /* 0x0001680000300800 */
[----:B------:R-:W1:Y:S02]  /*22a90*/  LDSM.16.MT88.4 R4, [R4+0xe400] ;  /* 0x00e400000404783b */ /* 0x000e640000004200 */
[C-C-:B-1----:R-:W-:Y:S02]  /*22aa0*/  PRMT R12, R4.reuse, 0x6420, R5.reuse ;  /* 0x00006420040c7816 */ /* 0x142fe40000000005 */
[----:B------:R-:W-:Y:S02]  /*22ab0*/  PRMT R13, R4, 0x7531, R5 ;  /* 0x00007531040d7816 */ /* 0x000fe40000000005 */
[----:B------:R-:W-:-:S02]  /*22ac0*/  PRMT R14, R6, 0x6420, R7 ;  /* 0x00006420060e7816 */ /* 0x000fc40000000007 */
[----:B------:R-:W-:Y:S02]  /*22ad0*/  PRMT R15, R6, 0x7531, R7 ;  /* 0x00007531060f7816 */ /* 0x000fe40000000007 */
[----:B------:R-:W1:Y:S04]  /*22ae0*/  LDSM.16.MT88.4 R4, [R20+0x14400] ;  /* 0x014400001404783b */ /* 0x000e680000004200 */
[----:B------:R2:W-:Y:S04]  /*22af0*/  STSM.16.M88.4 [R8], R12 ;  /* 0x0000000c08007844 */ /* 0x0005e80000000200 */
[----:B--2---:R-:W2:Y:S01]  /*22b00*/  LDL R14, [R1+0x28] ;  /* 0x00002800010e7983 */ /* 0x004ea20000100800 */
[----:B------:R-:W-:Y:S01]  /*22b10*/  IMAD.MOV.U32 R15, RZ, RZ, R11 ;  /* 0x000000ffff0f7224 */ /* 0x000fe200078e000b */
[----:B-1----:R-:W-:-:S02]  /*22b20*/  PRMT R8, R4, 0x6420, R5 ;  /* 0x0000642004087816 */ /* 0x002fc40000000005 */
[----:B------:R-:W-:Y:S02]  /*22b30*/  PRMT R9, R4, 0x7531, R5 ;  /* 0x0000753104097816 */ /* 0x000fe40000000005 */
[C-C-:B------:R-:W-:Y:S02]  /*22b40*/  PRMT R10, R6.reuse, 0x6420, R7.reuse ;  /* 0x00006420060a7816 */ /* 0x140fe40000000007 */
[----:B------:R-:W-:Y:S02]  /*22b50*/  PRMT R11, R6, 0x7531, R7 ;  /* 0x00007531060b7816 */ /* 0x000fe40000000007 */
[----:B--2---:R-:W-:-:S05]  /*22b60*/  IADD3 R3, R15, R14, R3 ;  /* 0x0000000e0f037210 */ /* 0x004fca0007ffe003 */
        /* <DEDUP_REMOVED lines=9> */
.L_x_6002:
[----:B------:R2:W5:Y:S01]  /*22c00*/  LDL R6, [R1+0x8] ;  /* 0x0000080001067983 */ /* 0x0005620000100800 */
[----:B-1----:R1:W-:Y:S01]  /*22c10*/  SYNCS.ARRIVE.TRANS64.A1T0 RZ, [R18+URZ+0x2e850], RZ ;  /* 0x02e850ff12ff79a7 */ /* 0x0023e2000810003f */
[----:B------:R-:W-:Y:S01]  /*22c20*/  BAR.SYNC.DEFER_BLOCKING 0x2, 0x80 ;  /* 0x0082000000007b1d */ /* 0x000fe20000010000 */
[C---:B------:R-:W-:Y:S02]  /*22c30*/  ISETP.GT.AND P0, PT, R17.reuse, RZ, PT ;  /* 0x000000ff1100720c */ /* 0x040fe40003f04270 */
[----:B------:R-:W-:Y:S01]  /*22c40*/  IADD3 R17, R17, -0x1, RZ ;  /* 0xffffffff11117810 */ /* 0x000fe20007ffe0ff */
[----:B-1----:R-:W-:Y:S02]  /*22c50*/  @!P1 VIADD R18, R18, 0x2e880 ;  /* 0x0002e88012129836 */ /* 0x002fe40000000000 */
[----:B------:R2:W5:Y:S03]  /*22c60*/  LDL R7, [R1+0x10] ;  /* 0x0000100001077983 */ /* 0x0005660000100800 */
[----:B------:R-:W-:-:S04]  /*22c70*/  @!P1 PRMT R18, RZ, 0x654, R18 ;  /* 0x00000654ff129816 */ /* 0x000fc80000000012 */
[----:B------:R2:W-:Y:S01]  /*22c80*/  @!P1 SYNCS.ARRIVE.TRANS64.RED.A1T0 RZ, [R18+URZ], RZ ;  /* 0x000000ff12ff99a7 */ /* 0x0005e2000810043f */
[----:B------:R-:W-:Y:S05]  /*22c90*/  @P0 BRA `(.L_x_6003) ;  /* 0xffffffec00080947 */ /* 0x000fea000383ffff */
.L_x_5983:
[----:B------:R-:W-:Y:S04]  /*22ca0*/  BSSY B0, `(.L_x_6004) ;  /* 0x000000e000007945 */ /* 0x000fe80003800000 */
[----:B------:R-:W-:Y:S05]  /*22cb0*/  @P1 BRA `(.L_x_6005) ;  /* 0x0000000000301947 */ /* 0x000fea0003800000 */
[----:B-----5:R-:W1:Y:S01]  /*22cc0*/  S2R R2, SR_LANEID ;  /* 0x0000000000027919 */ /* 0x020e620000000000 */
[----:B------:R-:W-:Y:S01]  /*22cd0*/  VOTEU.ANY UR4, UPT, PT ;  /* 0x0000000000047886 */ /* 0x000fe200038e0100 */
[----:B------:R-:W3:Y:S01]  /*22ce0*/  LDC.64 R4, c[0x0][0xc38] ;  /* 0x00030e00ff047b82 */ /* 0x000ee20000000a00 */
[----:B------:R-:W1:Y:S02]  /*22cf0*/  FLO.U32 R0, UR4 ;  /* 0x0000000400007d00 */ /* 0x000e6400080e0000 */
[----:B-1----:R-:W-:-:S06]  /*22d00*/  ISETP.EQ.U32.AND P0, PT, R0, R2, PT ;  /* 0x000000020000720c */ /* 0x002fcc0003f02070 */
[----:B------:R-:W3:Y:S07]  /*22d10*/  POPC R2, UR4 ;  /* 0x0000000400027d09 */ /* 0x000eee0008000000 */
[----:B---3--:R-:W3:Y:S04]  /*22d20*/  @P0 ATOMG.E.ADD.STRONG.GPU PT, R2, desc[UR60][R4.64], R2 ;  /* 0x00000002040209a8 */ /* 0x008ee800081ee1fc */
[----:B---3--:R1:W3:Y:S02]  /*22d30*/  SHFL.IDX PT, R2, R2, R0, 0x1f ;  /* 0x00001f0002027589 */ /* 0x0082e400000e0000 */
[----:B-1----:R-:W1:Y:S02]  /*22d40*/  S2R R0, SR_LTMASK ;  /* 0x0000000000007919 */ /* 0x002e640000003900 */
[----:B-1----:R-:W-:-:S06]  /*22d50*/  LOP3.LUT R0, R0, UR4, RZ, 0xc0, !PT ;  /* 0x0000000400007c12 */ /* 0x002fcc000f8ec0ff */
[----:B------:R-:W3:Y:S02]  /*22d60*/  POPC R0, R0 ;  /* 0x0000000000007309 */ /* 0x000ee40000000000 */
[----:B---3--:R-:W-:-:S07]  /*22d70*/  IADD3 R16, R2, UR40, R0 ;  /* 0x0000002802107c10 */ /* 0x008fce000fffe000 */
.L_x_6005:
[----:B------:R-:W-:Y:S05]  /*22d80*/  BSYNC B0 ;  /* 0x0000000000007941 */ /* 0x000fea0003800000 */
.L_x_6004:
[----:B------:R-:W-:-:S06]  /*22d90*/  UISETP.NE.AND UP0, UPT, UR38, 0x3, UPT ;  /* 0x000000032600788c */ /* 0x000fcc000bf05270 */
[----:B------:R-:W-:-:S13]  /*22da0*/  PLOP3.LUT P0, PT, PT, PT, UP0, 0x80, 0x0 ;  /* 0x000000000000781c */ /* 0x000fda0003f0f008 */
[----:B------:R-:W-:Y:S05]  /*22db0*/  @!P0 BRA `(.L_x_6006) ;  /* 0x0000000000048947 */ /* 0x000fea0003800000 */
[----:B------:R-:W-:Y:S01]  /*22dc0*/  BPT.TRAP 0x1 ;  /* 0x000000040000795c */ /* 0x000fe20000300000 */
.L_x_6006:
[----:B-----5:R-:W3:Y:S04]  /*22dd0*/  LDL R2, [R1+0x10] ;  /* 0x0000100001027983 */ /* 0x020ee80000100800 */
[----:B0-----:R-:W4:Y:S01]  /*22de0*/  LDL R3, [R1+0x8] ;  /* 0x0000080001037983 */ /* 0x001f220000100800 */
[----:B------:R-:W-:Y:S01]  /*22df0*/  MOV R4, 0x400 ;  /* 0x0000040000047802 */ /* 0x000fe20000000f00 */
[----:B------:R-:W-:Y:S01]  /*22e00*/  IMAD.U32 R0, RZ, RZ, UR39 ;  /* 0x00000027ff007e24 */ /* 0x000fe2000f8e00ff */
[----:B------:R-:W-:Y:S01]  /*22e10*/  BSSY B0, `(.L_x_6007) ;  /* 0x0000009000007945 */ /* 0x000fe20003800000 */
[----:B------:R-:W0:Y:S03]  /*22e20*/  S2R R5, SR_CgaCtaId ;  /* 0x0000000000057919 */ /* 0x000e260000008800 */
[----:B------:R-:W-:-:S02]  /*22e30*/  ISETP.NE.AND P2, PT, R0, 0x3, PT ;  /* 0x000000030000780c */ /* 0x000fc40003f45270 */
[----:B0-----:R-:W-:Y:S02]  /*22e40*/  LEA R4, R5, R4, 0x18 ;  /* 0x0000000405047211 */ /* 0x001fe400078ec0ff */
[----:B---3--:R-:W-:-:S04]  /*22e50*/  LOP3.LUT R2, R2, 0x1, RZ, 0x3c, !PT ;  /* 0x0000000102027812 */ /* 0x008fc800078e3cff */
[----:B------:R-:W-:Y:S01]  /*22e60*/  SHF.L.U32 R2, R2, 0x1f, RZ ;  /* 0x0000001f02027819 */ /* 0x000fe200000006ff */
[----:B----4-:R-:W-:-:S04]  /*22e70*/  IMAD R0, R3, 0x8, R4 ;  /* 0x0000000803007824 */ /* 0x010fc800078e0204 */
[----:B------:R-:W0:Y:S02]  /*22e80*/  SYNCS.PHASECHK.TRANS64.TRYWAIT P0, [R0+URZ+0x2e870], R2 ;  /* 0x02e87002000075a7 */ /* 0x000e24000800017f */
[----:B0-----:R-:W-:Y:S05]  /*22e90*/  @!P0 BRA `(.L_x_6008) ;  /* 0x0000003800588947 */ /* 0x001fea0003800000 */
.L_x_6129:
[----:B------:R-:W-:Y:S05]  /*22ea0*/  BSYNC B0 ;  /* 0x0000000000007941 */ /* 0x000fea0003800000 */
.L_x_6007:
[----:B------:R-:W-:Y:S05]  /*22eb0*/  @!P2 BRA `(.L_x_6009) ;  /* 0x000000000004a947 */ /* 0x000fea0003800000 */
[----:B------:R-:W-:Y:S01]  /*22ec0*/  BPT.TRAP 0x1 ;  /* 0x000000040000795c */ /* 0x000fe20000300000 */
.L_x_6009:
[----:B0-----:R-:W3:Y:S02]  /*22ed0*/  LDL R2, [R1+0x10] ;  /* 0x0000100001027983 */ /* 0x001ee40000100800 */
[----:B---3--:R-:W-:-:S04]  /*22ee0*/  SHF.L.U32 R2, R2, 0x1f, RZ ;  /* 0x0000001f02027819 */ /* 0x008fc800000006ff */
[----:B------:R-:W0:Y:S02]  /*22ef0*/  SYNCS.PHASECHK.TRANS64.TRYWAIT P0, [R0+URZ+0x2e860], R2 ;  /* 0x02e86002000075a7 */ /* 0x000e24000800017f */
[----:B0-----:R-:W-:Y:S05]  /*22f00*/  @!P0 BRA `(.L_x_6010) ;  /* 0x0000003800508947 */ /* 0x001fea0003800000 */
.L_x_6130:
[----:B------:R-:W3:Y:S04]  /*22f10*/  LDL R12, [R1+0x24] ;  /* 0x00002400010c7983 */ /* 0x000ee80000100800 */
[----:B------:R1:W-:Y:S04]  /*22f20*/  STL [R1+0xb0], R16 ;  /* 0x0000b01001007387 */ /* 0x0003e80000100800 */
[----:B-1----:R-:W4:Y:S04]  /*22f30*/  LDL R16, [R1+0x4] ;  /* 0x0000040001107983 */ /* 0x002f280000100800 */
[----:B------:R0:W-:Y:S04]  /*22f40*/  STL [R1+0xac], R0 ;  /* 0x0000ac0001007387 */ /* 0x0001e80000100800 */
[----:B0-----:R-:W3:Y:S04]  /*22f50*/  LDL R0, [R1] ;  /* 0x0000000001007983 */ /* 0x001ee80000100800 */
[----:B--2---:R-:W2:Y:S01]  /*22f60*/  LDL.LU R18, [R1+0x48] ;  /* 0x0000480001127983 */ /* 0x004ea20000300800 */
[----:B------:R-:W-:-:S03]  /*22f70*/  MOV R13, 0x400 ;  /* 0x00000400000d7802 */ /* 0x000fc60000000f00 */
[----:B------:R-:W4:Y:S01]  /*22f80*/  LDL R17, [R1+0x8] ;  /* 0x0000080001117983 */ /* 0x000f220000100800 */
[----:B------:R-:W0:Y:S01]  /*22f90*/  S2R R14, SR_CgaCtaId ;  /* 0x00000000000e7919 */ /* 0x000e220000008800 */
[----:B------:R-:W-:Y:S05]  /*22fa0*/  WARPSYNC.ALL ;  /* 0x0000000000007948 */ /* 0x000fea0003800000 */
[----:B0-----:R-:W-:Y:S01]  /*22fb0*/  LEA R13, R14, R13, 0x18 ;  /* 0x0000000d0e0d7211 */ /* 0x001fe200078ec0ff */
[----:B----4-:R-:W-:-:S05]  /*22fc0*/  IMAD R3, R17, 0x7000, RZ ;  /* 0x0000700011037824 */ /* 0x010fca00078e02ff */
[----:B------:R-:W-:-:S05]  /*22fd0*/  LOP3.LUT R2, R3, R16, RZ, 0xfc, !PT ;  /* 0x0000001003027212 */ /* 0x000fca00078efcff */
[----:B------:R-:W-:-:S05]  /*22fe0*/  IMAD.IADD R2, R13, 0x1, R2 ;  /* 0x000000010d027824 */ /* 0x000fca00078e0202 */
[----:B------:R3:W0:Y:S02]  /*22ff0*/  LDSM.16.MT88.4 R4, [R2+0xe400] ;  /* 0x00e400000204783b */ /* 0x0006240000004200 */
[----:B---3--:R-:W-:Y:S02]  /*23000*/  IADD3 R2, R13, R12, R3 ;  /* 0x0000000c0d027210 */ /* 0x008fe40007ffe003 */
[C-C-:B0-----:R-:W-:Y:S02]  /*23010*/  PRMT R8, R4.reuse, 0x6420, R5.reuse ;  /* 0x0000642004087816 */ /* 0x141fe40000000005 */
[----:B------:R-:W-:Y:S02]  /*23020*/  PRMT R9, R4, 0x7531, R5 ;  /* 0x0000753104097816 */ /* 0x000fe40000000005 */
[C-C-:B------:R-:W-:Y:S02]  /*23030*/  PRMT R10, R6.reuse, 0x6420, R7.reuse ;  /* 0x00006420060a7816 */ /* 0x140fe40000000007 */
[----:B------:R-:W-:-:S02]  /*23040*/  PRMT R11, R6, 0x7531, R7 ;  /* 0x00007531060b7816 */ /* 0x000fc40000000007 */
[----:B------:R-:W0:Y:S01]  /*23050*/  LDSM.16.MT88.4 R4, [R2+0xe400] ;  /* 0x00e400000204783b */ /* 0x000e220000004200 */
[----:B------:R-:W-:-:S04]  /*23060*/  LOP3.LUT R12, R3, R0, RZ, 0xfc, !PT ;  /* 0x00000000030c7212 */ /* 0x000fc800078efcff */
[----:B--2---:R-:W-:-:S05]  /*23070*/  IADD3 R12, R18, R12, RZ ;  /* 0x0000000c120c7210 */ /* 0x004fca0007ffe0ff */
[----:B------:R0:W-:Y:S02]  /*23080*/  STSM.16.M88.4 [R12], R8 ;  /* 0x000000080c007844 */ /* 0x0001e40000000200 */
[C-C-:B0-----:R-:W-:Y:S02]  /*23090*/  PRMT R8, R4.reuse, 0x6420, R5.reuse ;  /* 0x0000642004087816 */ /* 0x141fe40000000005 */
[----:B------:R-:W-:Y:S02]  /*230a0*/  PRMT R9, R4, 0x7531, R5 ;  /* 0x0000753104097816 */ /* 0x000fe40000000005 */
[----:B------:R-:W-:Y:S02]  /*230b0*/  LOP3.LUT R4, R3, 0x800, R0, 0xfe, !PT ;  /* 0x0000080003047812 */ /* 0x000fe400078efe00 */
        /* <DEDUP_REMOVED lines=97> */
[----:B------:R-:W3:Y:S04]  /*236d0*/  LDL.LU R14, [R1+0x14] ;  /* 0x00001400010e7983 */ /* 0x000ee80000300800 */
[----:B------:R-:W4:Y:S01]  /*236e0*/  LDL R15, [R1+0x28] ;  /* 0x00002800010f7983 */ /* 0x000f220000100800 */
[----:B0-----:R-:W-:-:S02]  /*236f0*/  PRMT R8, R4, 0x6420, R5 ;  /* 0x0000642004087816 */ /* 0x001fc40000000005 */
[----:B------:R-:W-:Y:S02]  /*23700*/  PRMT R9, R4, 0x7531, R5 ;  /* 0x0000753104097816 */ /* 0x000fe40000000005 */
[C-C-:B------:R-:W-:Y:S02]  /*23710*/  PRMT R10, R6.reuse, 0x6420, R7.reuse ;  /* 0x00006420060a7816 */ /* 0x140fe40000000007 */
[----:B------:R-:W-:Y:S02]  /*23720*/  PRMT R11, R6, 0x7531, R7 ;  /* 0x00007531060b7816 */ /* 0x000fe40000000007 */
[----:B--2---:R-:W-:-:S05]  /*23730*/  IADD3 R4, R18, R13, R3 ;  /* 0x0000000d12047210 */ /* 0x004fca0007ffe003 */
[----:B------:R0:W-:Y:S02]  /*23740*/  STSM.16.M88.4 [R4], R8 ;  /* 0x0000000804007844 */ /* 0x0001e40000000200 */
[----:B0-----:R-:W-:-:S05]  /*23750*/  VIADD R8, R3, 0x6000 ;  /* 0x0000600003087836 */ /* 0x001fca0000000000 */
[C---:B------:R-:W-:Y:S02]  /*23760*/  LOP3.LUT R4, R8.reuse, R16, RZ, 0xfc, !PT ;  /* 0x0000001008047212 */ /* 0x040fe400078efcff */
[----:B------:R0:W5:Y:S01]  /*23770*/  LDL.LU R16, [R1+0xb0] ;  /* 0x0000b00001107983 */ /* 0x0001620000300800 */
[----:B------:R-:W-:-:S03]  /*23780*/  LOP3.LUT R8, R8, R0, RZ, 0xfc, !PT ;  /* 0x0000000008087212 */ /* 0x000fc600078efcff */
[----:B------:R0:W5:Y:S01]  /*23790*/  LDL.LU R0, [R1+0xac] ;  /* 0x0000ac0001007983 */ /* 0x0001620000300800 */
[----:B---3--:R-:W-:-:S06]  /*237a0*/  IMAD.IADD R4, R14, 0x1, R4 ;  /* 0x000000010e047824 */ /* 0x008fcc00078e0204 */
[----:B------:R-:W1:Y:S01]  /*237b0*/  LDSM.16.MT88.4 R4, [R4+0xe400] ;  /* 0x00e400000404783b */ /* 0x000e620000004200 */
[C---:B----4-:R-:W-:Y:S01]  /*237c0*/  IADD3 R12, R18.reuse, R15, R3 ;  /* 0x0000000f120c7210 */ /* 0x050fe20007ffe003 */
[----:B------:R-:W-:Y:S01]  /*237d0*/  IMAD.IADD R3, R18, 0x1, R8 ;  /* 0x0000000112037824 */ /* 0x000fe200078e0208 */
[C-C-:B-1----:R-:W-:Y:S02]  /*237e0*/  PRMT R8, R4.reuse, 0x6420, R5.reuse ;  /* 0x0000642004087816 */ /* 0x142fe40000000005 */
[----:B------:R-:W-:Y:S02]  /*237f0*/  PRMT R9, R4, 0x7531, R5 ;  /* 0x0000753104097816 */ /* 0x000fe40000000005 */
[C-C-:B------:R-:W-:Y:S02]  /*23800*/  PRMT R10, R6.reuse, 0x6420, R7.reuse ;  /* 0x00006420060a7816 */ /* 0x140fe40000000007 */
[----:B------:R-:W-:Y:S02]  /*23810*/  PRMT R11, R6, 0x7531, R7 ;  /* 0x00007531060b7816 */ /* 0x000fe40000000007 */
[----:B------:R-:W1:Y:S04]  /*23820*/  LDSM.16.MT88.4 R4, [R2+0x14400] ;  /* 0x014400000204783b */ /* 0x000e680000004200 */
[----:B------:R1:W-:Y:S02]  /*23830*/  STSM.16.M88.4 [R3], R8 ;  /* 0x0000000803007844 */ /* 0x0003e40000000200 */
        /* <DEDUP_REMOVED lines=13> */
.L_x_6011:
[----:B------:R-:W2:Y:S01]  /*23910*/  LDL.LU R3, [R1+0x10] ;  /* 0x0000100001037983 */ /* 0x000ea20000300800 */
[----:B-1---5:R1:W-:Y:S02]  /*23920*/  SYNCS.ARRIVE.TRANS64.A1T0 RZ, [R0+URZ+0x2e850], RZ ;  /* 0x02e850ff00ff79a7 */ /* 0x0223e4000810003f */
[----:B-1----:R-:W-:-:S04]  /*23930*/  @!P1 IADD3 R0, R0, 0x2e880, RZ ;  /* 0x0002e88000009810 */ /* 0x002fc80007ffe0ff */
[----:B------:R-:W-:Y:S01]  /*23940*/  @!P1 PRMT R0, RZ, 0x654, R0 ;  /* 0x00000654ff009816 */ /* 0x000fe20000000000 */
[----:B------:R-:W-:Y:S06]  /*23950*/  BAR.SYNC.DEFER_BLOCKING 0x2, 0x80 ;  /* 0x0082000000007b1d */ /* 0x000fec0000010000 */
[----:B------:R1:W-:Y:S02]  /*23960*/  @!P1 SYNCS.ARRIVE.TRANS64.RED.A1T0 RZ, [R0+URZ], RZ ;  /* 0x000000ff00ff99a7 */ /* 0x0003e4000810043f */
[----:B-1----:R-:W-:-:S05]  /*23970*/  VIADD R0, R17, 0x1 ;  /* 0x0000000111007836 */ /* 0x002fca0000000000 */
[----:B------:R-:W-:-:S04]  /*23980*/  ISETP.NE.AND P0, PT, R0, 0x2, PT ;  /* 0x000000020000780c */ /* 0x000fc80003f05270 */
[----:B------:R-:W-:Y:S02]  /*23990*/  SEL R2, RZ, 0x1, P0 ;  /* 0x00000001ff027807 */ /* 0x000fe40000000000 */
[----:B------:R-:W-:-:S05]  /*239a0*/  SEL R0, R0, RZ, P0 ;  /* 0x000000ff00007207 */ /* 0x000fca0000000000 */
[----:B------:R1:W-:Y:S01]  /*239b0*/  STL [R1+0x8], R0 ;  /* 0x0000080001007387 */ /* 0x0003e20000100800 */
[----:B--2---:R-:W-:-:S05]  /*239c0*/  LOP3.LUT R3, R3, R2, RZ, 0x3c, !PT ;  /* 0x0000000203037212 */ /* 0x004fca00078e3cff */
[----:B------:R1:W-:Y:S02]  /*239d0*/  STL [R1+0x10], R3 ;  /* 0x0000100301007387 */ /* 0x0003e40000100800 */
.L_x_5966:
[----:B------:R-:W-:Y:S05]  /*239e0*/  BSYNC B6 ;  /* 0x0000000000067941 */ /* 0x000fea0003800000 */
.L_x_5964:
[----:B-1----:R-:W2:Y:S02]  /*239f0*/  LDL R0, [R1+0x5c] ;  /* 0x00005c0001007983 */ /* 0x002ea40000100800 */
[----:B--2---:R-:W-:-:S13]  /*23a00*/  LOP3.LUT P0, RZ, R0, 0x2, RZ, 0xc0, !PT ;  /* 0x0000000200ff7812 */ /* 0x004fda000780c0ff */
        /* <DEDUP_REMOVED lines=9> */
.L_x_6012:
[----:B------:R-:W1:Y:S01]  /*23aa0*/  S2R R0, SR_TID.X ;  /* 0x0000000000007919 */ /* 0x000e620000002100 */
[----:B------:R-:W-:Y:S01]  /*23ab0*/  UMOV UR4, 0xffffffff ;  /* 0xffffffff00047882 */ /* 0x000fe20000000000 */
[----:B-1----:R-:W-:-:S04]  /*23ac0*/  LOP3.LUT R7, R0, 0x1f, RZ, 0xc0, !PT ;  /* 0x0000001f00077812 */ /* 0x002fc800078ec0ff */
        /* <DEDUP_REMOVED lines=12> */
[----:B------:R-:W-:Y:S01]  /*23b90*/  ISETP.GE.U32.AND P5, PT, R7, 0x10, PT ;  /* 0x000000100700780c */ /* 0x000fe20003fa6070 */
[----:B------:R-:W-:Y:S01]  /*23ba0*/  SHFL.IDX PT, R4, R16, 0x1, 0x1f ;  /* 0x00201f0010047f89 */ /* 0x000fe200000e0000 */
[----:B-1----:R-:W-:Y:S01]  /*23bb0*/  IMAD.MOV.U32 R2, RZ, RZ, RZ ;  /* 0x000000ffff027224 */ /* 0x002fe200078e00ff */
[----:B--2---:R-:W-:-:S02]  /*23bc0*/  @!P1 MOV R2, R3 ;  /* 0x0000000300029202 */ /* 0x004fc40000000f00 */
[----:B------:R-:W-:-:S03]  /*23bd0*/  ISETP.NE.AND P1, PT, R7, RZ, PT ;  /* 0x000000ff0700720c */ /* 0x000fc60003f25270 */
        /* <DEDUP_REMOVED lines=15> */
[----:B------:R1:W2:Y:S02]  /*23cd0*/  SHFL.IDX PT, R6, R3, 0x1f, 0x1f ;  /* 0x03e01f0003067f89 */ /* 0x0002a400000e0000 */
.L_x_6140:
[----:B------:R-:W-:Y:S01]  /*23ce0*/  ULDC UR4, c[0x0][0xc10] ;  /* 0x0003040000047ab9 */ /* 0x000fe20000000800 */
[----:B------:R-:W-:Y:S01]  /*23cf0*/  MOV R5, R3 ;  /* 0x0000000300057202 */ /* 0x000fe20000000f00 */
[----:B------:R-:W-:-:S04]  /*23d00*/  IMAD.U32 R16, RZ, RZ, UR4 ;  /* 0x00000004ff107e24 */ /* 0x000fc8000f8e00ff */
[----:B--2---:R-:W-:-:S04]  /*23d10*/  IMAD R6, R6, R16, RZ ;  /* 0x0000001006067224 */ /* 0x004fc800078e02ff */
[----:B------:R-:W-:-:S05]  /*23d20*/  IMAD.IADD R4, R4, 0x1, R6 ;  /* 0x0000000104047824 */ /* 0x000fca00078e0206 */
[----:B------:R-:W-:-:S13]  /*23d30*/  ISETP.GT.AND P6, PT, R4, R0, PT ;  /* 0x000000000400720c */ /* 0x000fda0003fc4270 */
[----:B------:R-:W-:Y:S05]  /*23d40*/  @P6 BRA `(.L_x_6015) ;  /* 0x0000000000a06947 */ /* 0x000fea0003800000 */
.L_x_6020:
[----:B------:R-:W2:Y:S01]  /*23d50*/  LDC R2, c[0x0][0xc14] ;  /* 0x00030500ff027b82 */ /* 0x000ea20000000800 */
[----:B------:R-:W-:-:S05]  /*23d60*/  VIADD R19, R19, 0x1f ;  /* 0x0000001f13137836 */ /* 0x000fca0000000000 */
[----:B--2---:R-:W-:-:S13]  /*23d70*/  ISETP.GE.AND P6, PT, R19, R2, PT ;  /* 0x000000021300720c */ /* 0x004fda0003fc6270 */
[----:B------:R-:W-:Y:S05]  /*23d80*/  @P6 BRA `(.L_x_6016) ;  /* 0x00000004004c6947 */ /* 0x000fea0003800000 */
[----:B-1----:R-:W1:Y:S01]  /*23d90*/  S2R R3, SR_TID.X ;  /* 0x0000000000037919 */ /* 0x002e620000002100 */
[----:B------:R-:W-:Y:S01]  /*23da0*/  BSSY B0, `(.L_x_6017) ;  /* 0x0000009000007945 */ /* 0x000fe20003800000 */
[----:B-1----:R-:W-:-:S05]  /*23db0*/  LOP3.LUT R3, R3, 0x1f, RZ, 0xc0, !PT ;  /* 0x0000001f03037812 */ /* 0x002fca00078ec0ff */
[----:B------:R-:W-:-:S05]  /*23dc0*/  IMAD.IADD R3, R19, 0x1, R3 ;  /* 0x0000000113037824 */ /* 0x000fca00078e0203 */
[----:B------:R-:W-:Y:S01]  /*23dd0*/  ISETP.GE.OR P6, PT, R3, R2, !P0 ;  /* 0x000000020300720c */ /* 0x000fe200047c6670 */
[----:B------:R-:W-:-:S12]  /*23de0*/  IMAD.MOV.U32 R2, RZ, RZ, RZ ;  /* 0x000000ffff027224 */ /* 0x000fd800078e00ff */
[----:B------:R-:W-:Y:S05]  /*23df0*/  @P6 BRA `(.L_x_6018) ;  /* 0x00000000000c6947 */ /* 0x000fea0003800000 */
[----:B------:R-:W1:Y:S02]  /*23e00*/  LDC.64 R6, c[0x0][0xc58] ;  /* 0x00031600ff067b82 */ /* 0x000e640000000a00 */
[----:B-1----:R-:W-:-:S06]  /*23e10*/  IMAD.WIDE R2, R3, 0x4, R6 ;  /* 0x0000000403027825 */ /* 0x002fcc00078e0206 */
[----:B------:R1:W5:Y:S02]  /*23e20*/  LDG.E R2, desc[UR60][R2.64] ;  /* 0x0000003c02027981 */ /* 0x000364000c1e1900 */
.L_x_6018:
[----:B------:R-:W-:Y:S05]  /*23e30*/  BSYNC B0 ;  /* 0x0000000000007941 */ /* 0x000fea0003800000 */
.L_x_6017:
[----:B------:R-:W-:-:S03]  /*23e40*/  UMOV UR4, 0xffffffff ;  /* 0xffffffff00047882 */ /* 0x000fc60000000000 */
[----:B------:R-:W-:Y:S05]  /*23e50*/  BRA.DIV UR4, `(.L_x_6019) ;  /* 0x0000002e04cc7947 */ /* 0x000fea000b800000 */
[----:B-1---5:R-:W1:Y:S02]  /*23e60*/  SHFL.UP PT, R3, R2, 0x1, RZ ;  /* 0x0420000002037989 */ /* 0x022e6400000e00ff */
        /* <DEDUP_REMOVED lines=14> */
[----:B------:R1:W2:Y:S02]  /*23f50*/  SHFL.IDX PT, R6, R3, 0x1f, 0x1f ;  /* 0x03e01f0003067f89 */ /* 0x0002a400000e0000 */
.L_x_6148:
[----:B------:R-:W-:Y:S02]  /*23f60*/  ULDC UR4, c[0x0][0xc10] ;  /* 0x0003040000047ab9 */ /* 0x000fe40000000800 */
[----:B------:R-:W-:-:S04]  /*23f70*/  IMAD.U32 R16, RZ, RZ, UR4 ;  /* 0x00000004ff107e24 */ /* 0x000fc8000f8e00ff */
[----:B--2---:R-:W-:-:S04]  /*23f80*/  IMAD R6, R6, R16, RZ ;  /* 0x0000001006067224 */ /* 0x004fc800078e02ff */
[----:B------:R-:W-:-:S05]  /*23f90*/  IMAD.IADD R4, R6, 0x1, R4 ;  /* 0x0000000106047824 */ /* 0x000fca00078e0204 */
[----:B------:R-:W-:-:S13]  /*23fa0*/  ISETP.GT.AND P6, PT, R4, R0, PT ;  /* 0x000000000400720c */ /* 0x000fda0003fc4270 */
[----:B------:R-:W-:Y:S05]  /*23fb0*/  @!P6 BRA `(.L_x_6020) ;  /* 0xfffffffc0064e947 */ /* 0x000fea000383ffff */
[----:B------:R-:W-:-:S07]  /*23fc0*/  IMAD.MOV.U32 R5, RZ, RZ, R3 ;  /* 0x000000ffff057224 */ /* 0x000fce00078e0003 */
.L_x_6015:
[----:B------:R-:W-:Y:S01]  /*23fd0*/  IADD3 R6, -R6, R4, RZ ;  /* 0x0000000406067210 */ /* 0x000fe20007ffe1ff */
[----:B------:R-:W-:-:S04]  /*23fe0*/  UMOV UR4, 0xffffffff ;  /* 0xffffffff00047882 */ /* 0x000fc80000000000 */
[----:B-1----:R-:W-:-:S05]  /*23ff0*/  IMAD R3, R5, R16, R6 ;  /* 0x0000001005037224 */ /* 0x002fca00078e0206 */
[----:B------:R-:W-:Y:S01]  /*24000*/  ISETP.GT.AND P6, PT, R3, R0, PT ;  /* 0x000000000300720c */ /* 0x000fe20003fc4270 */
[----:B------:R-:W-:-:S12]  /*24010*/  BRA.DIV UR4, `(.L_x_6021) ;  /* 0x0000003204347947 */ /* 0x000fd8000b800000 */
[----:B------:R-:W-:-:S04]  /*24020*/  VOTE.ANY R4, PT, !P6 ;  /* 0x0000000000047806 */ /* 0x000fc800070e0100 */
[----:B------:R-:W1:Y:S02]  /*24030*/  POPC R3, R4 ;  /* 0x0000000400037309 */ /* 0x000e640000000000 */
[----:B-1----:R1:W2:Y:S02]  /*24040*/  SHFL.IDX PT, R2, R2, R3, 0x1f ;  /* 0x00001f0302027589 */ /* 0x0022a400000e0000 */
.L_x_6152:
[----:B------:R-:W-:Y:S01]  /*24050*/  ISETP.NE.AND P0, PT, R4, RZ, PT ;  /* 0x000000ff0400720c */ /* 0x000fe20003f05270 */
[----:B------:R-:W-:-:S12]  /*24060*/  IMAD.MOV.U32 R4, RZ, RZ, RZ ;  /* 0x000000ffff047224 */ /* 0x000fd800078e00ff */
[----:B------:R-:W-:Y:S05]  /*24070*/  @!P0 BRA `(.L_x_6022) ;  /* 0x0000000000108947 */ /* 0x000fea0003800000 */
[----:B------:R-:W-:Y:S01]  /*24080*/  UMOV UR4, 0xffffffff ;  /* 0xffffffff00047882 */ /* 0x000fe20000000000 */
[----:B0-----:R-:W-:Y:S02]  /*24090*/  VIADD R12, R3, 0xffffffff ;  /* 0xffffffff030c7836 */ /* 0x001fe40000000000 */
[----:B------:R-:W-:Y:S05]  /*240a0*/  BRA.DIV UR4, `(.L_x_6023) ;  /* 0x0000003204587947 */ /* 0x000fea000b800000 */
[----:B------:R3:W4:Y:S02]  /*240b0*/  SHFL.IDX PT, R4, R5, R12, 0x1f ;  /* 0x00001f0c05047589 */ /* 0x00072400000e0000 */
.L_x_6022:
[----:B----4-:R-:W-:Y:S01]  /*240c0*/  IMAD R16, R4, R16, R6 ;  /* 0x0000001004107224 */ /* 0x010fe200078e0206 */
[-C--:B--2---:R-:W-:Y:S01]  /*240d0*/  IABS R6, R2.reuse ;  /* 0x0000000200067213 */ /* 0x084fe20000000000 */
[----:B------:R-:W-:Y:S02]  /*240e0*/  IMAD.IADD R19, R3, 0x1, R19 ;  /* 0x0000000103137824 */ /* 0x000fe400078e0213 */
[----:B------:R-:W-:Y:S01]  /*240f0*/  IMAD.IADD R17, R0, 0x1, -R16 ;  /* 0x0000000100117824 */ /* 0x000fe200078e0a10 */
[----:B------:R-:W2:Y:S01]  /*24100*/  I2F.RP R4, R6 ;  /* 0x0000000600047306 */ /* 0x000ea20000209400 */
[----:B------:R-:W-:-:S05]  /*24110*/  IABS R0, R2 ;  /* 0x0000000200007213 */ /* 0x000fca0000000000 */
[----:B------:R-:W-:Y:S02]  /*24120*/  IMAD.MOV R0, RZ, RZ, -R0 ;  /* 0x000000ffff007224 */ /* 0x000fe400078e0a00 */
[----:B--2---:R-:W2:Y:S02]  /*24130*/  MUFU.RCP R4, R4 ;  /* 0x0000000400047308 */ /* 0x004ea40000001000 */
[----:B--2---:R-:W-:-:S06]  /*24140*/  VIADD R4, R4, 0xffffffe ;  /* 0x0ffffffe04047836 */ /* 0x004fcc0000000000 */
[----:B---3--:R-:W2:Y:S02]  /*24150*/  F2I.FTZ.U32.TRUNC.NTZ R5, R4 ;  /* 0x0000000400057305 */ /* 0x008ea4000021f000 */
[----:B--2---:R-:W-:-:S05]  /*24160*/  IADD3 R4, RZ, -R5, RZ ;  /* 0x80000005ff047210 */ /* 0x004fca0007ffe0ff */
[----:B------:R-:W-:Y:S02]  /*24170*/  IMAD R7, R4, R6, RZ ;  /* 0x0000000604077224 */ /* 0x000fe400078e02ff */
[----:B------:R-:W-:-:S04]  /*24180*/  IMAD.MOV.U32 R4, RZ, RZ, RZ ;  /* 0x000000ffff047224 */ /* 0x000fc800078e00ff */
[----:B------:R-:W-:Y:S01]  /*24190*/  IMAD.HI.U32 R7, R5, R7, R4 ;  /* 0x0000000705077227 */ /* 0x000fe200078e0004 */
[----:B------:R-:W-:Y:S02]  /*241a0*/  IABS R4, R17 ;  /* 0x0000001100047213 */ /* 0x000fe40000000000 */
[----:B------:R-:W-:-:S03]  /*241b0*/  MOV R5, R0 ;  /* 0x0000000000057202 */ /* 0x000fc60000000f00 */
        /* <DEDUP_REMOVED lines=16> */
.L_x_6016:
[----:B------:R-:W-:Y:S01]  /*242c0*/  UMOV UR4, URZ ;  /* 0x0000003f00047c82 */ /* 0x000fe20008000000 */
[----:B------:R-:W-:Y:S01]  /*242d0*/  UMOV UR5, URZ ;  /* 0x0000003f00057c82 */ /* 0x000fe20008000000 */
[----:B------:R-:W-:Y:S01]  /*242e0*/  ULDC UR6, c[0x0][0xc14] ;  /* 0x0003050000067ab9 */ /* 0x000fe20000000800 */
[----:B------:R-:W-:Y:S01]  /*242f0*/  MOV R16, R0 ;  /* 0x0000000000107202 */ /* 0x000fe20000000f00 */
[----:B------:R-:W-:Y:S02]  /*24300*/  IMAD.U32 R17, RZ, RZ, UR4 ;  /* 0x00000004ff117e24 */ /* 0x000fe4000f8e00ff */
[----:B------:R-:W-:Y:S02]  /*24310*/  IMAD.U32 R18, RZ, RZ, UR5 ;  /* 0x00000005ff127e24 */ /* 0x000fe4000f8e00ff */
[----:B------:R-:W-:-:S07]  /*24320*/  IMAD.U32 R19, RZ, RZ, UR6 ;  /* 0x00000006ff137e24 */ /* 0x000fce000f8e00ff */
.L_x_6024:
[----:B------:R-:W2:Y:S01]  /*24330*/  S2R R0, SR_TID.X ;  /* 0x0000000000007919 */ /* 0x000ea20000002100 */
[----:B------:R-:W-:Y:S05]  /*24340*/  WARPSYNC.ALL ;  /* 0x0000000000007948 */ /* 0x000fea0003800000 */
[----:B------:R-:W-:Y:S01]  /*24350*/  BAR.SYNC.DEFER_BLOCKING 0x4, 0x180 ;  /* 0x0106000000007b1d */ /* 0x000fe20000010000 */
[----:B--2---:R-:W-:-:S04]  /*24360*/  LOP3.LUT R0, R0, 0x1f, RZ, 0xc0, !PT ;  /* 0x0000001f00007812 */ /* 0x004fc800078ec0ff */
[----:B------:R-:W-:-:S13]  /*24370*/  ISETP.NE.AND P0, PT, R0, RZ, PT ;  /* 0x000000ff0000720c */ /* 0x000fda0003f05270 */
[----:B------:R-:W2:Y:S01]  /*24380*/  @!P0 S2R R0, SR_CgaCtaId ;  /* 0x0000000000008919 */ /* 0x000ea20000008800 */
[----:B------:R-:W-:-:S04]  /*24390*/  @!P0 MOV R2, 0x400 ;  /* 0x0000040000028802 */ /* 0x000fc80000000f00 */
[----:B--2---:R-:W-:-:S05]  /*243a0*/  @!P0 LEA R0, R0, R2, 0x18 ;  /* 0x0000000200008211 */ /* 0x004fca00078ec0ff */
[----:B------:R2:W-:Y:S01]  /*243b0*/  @!P0 STS.128 [R0+0x2e8d0], R16 ;  /* 0x02e8d01000008388 */ /* 0x0005e20000000c00 */
[----:B------:R-:W-:Y:S06]  /*243c0*/  BAR.ARV 0x5, 0x180 ;  /* 0x0146000000007b1d */ /* 0x000fec0000002000 */
.L_x_6013:
[----:B------:R-:W-:Y:S02]  /*243d0*/  ULDC UR4, c[0x0][0xc14] ;  /* 0x0003050000047ab9 */ /* 0x000fe40000000800 */
[----:B-1----:R-:W-:-:S13]  /*243e0*/  ISETP.GE.AND P0, PT, R19, UR4, PT ;  /* 0x0000000413007c0c */ /* 0x002fda000bf06270 */
[----:B------:R-:W-:Y:S05]  /*243f0*/  @!P0 BRA `(.L_x_6025) ;  /* 0xffffffac00888947 */ /* 0x000fea000383ffff */
[----:B------:R-:W-:Y:S05]  /*24400*/  BSYNC B7 ;  /* 0x0000000000077941 */ /* 0x000fea0003800000 */
.L_x_5930:
[----:B--2---:R-:W2:Y:S01]  /*24410*/  LDL.LU R0, [R1+0x60] ;  /* 0x0000600001007983 */ /* 0x004ea20000300800 */
[----:B------:R-:W-:Y:S01]  /*24420*/  BSSY B0, `(.L_x_6026) ;  /* 0x000000b000007945 */ /* 0x000fe20003800000 */
[----:B------:R-:W1:Y:S01]  /*24430*/  S2R R5, SR_CgaCtaId ;  /* 0x0000000000057919 */ /* 0x000e620000008800 */
[----:B--2---:R-:W-:-:S04]  /*24440*/  IADD3 R0, R0, 0x1, RZ ;  /* 0x0000000100007810 */ /* 0x004fc80007ffe0ff */
        /* <DEDUP_REMOVED lines=8> */
.L_x_6155:
[----:B------:R-:W-:Y:S05]  /*244d0*/  BSYNC B0 ;  /* 0x0000000000007941 */ /* 0x000fea0003800000 */
.L_x_6026:
[----:B------:R-:W-:-:S03]  /*244e0*/  UMOV UR4, 0xffffffff ;  /* 0xffffffff00047882 */ /* 0x000fc60000000000 */
[----:B------:R-:W-:Y:S05]  /*244f0*/  BRA.DIV UR4, `(.L_x_6028) ;  /* 0x0000002e04807947 */ /* 0x000fea000b800000 */
[----:B------:R-:W1:Y:S02]  /*24500*/  S2R R2, SR_TID.X ;  /* 0x0000000000027919 */ /* 0x000e640000002100 */
[----:B-1----:R-:W-:-:S04]  /*24510*/  SHF.R.U32.HI R2, RZ, 0x5, R2 ;  /* 0x00000005ff027819 */ /* 0x002fc80000011602 */
[----:B------:R-:W-:-:S05]  /*24520*/  LOP3.LUT R2, R2, 0x3, RZ, 0xc0, !PT ;  /* 0x0000000302027812 */ /* 0x000fca00078ec0ff */
[----:B------:R1:W2:Y:S02]  /*24530*/  SHFL.IDX PT, R14, R2, RZ, 0x1f ;  /* 0x00001fff020e7589 */ /* 0x0002a400000e0000 */
.L_x_6158:
[----:B--2---:R-:W-:-:S13]  /*24540*/  ISETP.NE.AND P0, PT, R14, RZ, PT ;  /* 0x000000ff0e00720c */ /* 0x004fda0003f05270 */
[----:B------:R-:W-:Y:S05]  /*24550*/  @P0 BRA `(.L_x_5749) ;  /* 0x0000000000b80947 */ /* 0x000fea0003800000 */
[----:B------:R-:W-:-:S03]  /*24560*/  UMOV UR4, 0xffffffff ;  /* 0xffffffff00047882 */ /* 0x000fc60000000000 */
[----:B------:R-:W-:Y:S05]  /*24570*/  BRA.DIV UR4, `(.L_x_6029) ;  /* 0x0000002e04947947 */ /* 0x000fea000b800000 */
[----:B------:R-:W-:-:S13]  /*24580*/  ELECT P6, URZ, PT ;  /* 0x00000000003f782f */ /* 0x000fda00038c0000 */
.L_x_6161:
[----:B------:R-:W-:Y:S05]  /*24590*/  @!P6 BRA `(.L_x_5749) ;  /* 0x0000000000a8e947 */ /* 0x000fea0003800000 */
[----:B-1----:R-:W2:Y:S02]  /*245a0*/  LDL R2, [R1+0xa8] ;  /* 0x0000a80001027983 */ /* 0x002ea40000100800 */
[----:B--2---:R-:W-:-:S13]  /*245b0*/  R2UR UR4, R2 ;  /* 0x00000000020472ca */ /* 0x004fda00000e0000 */
[----:B------:R-:W-:-:S06]  /*245c0*/  ULOP3.LUT UR4, UR4, 0x2, URZ, 0xfc, !UPT ;  /* 0x0000000204047892 */ /* 0x000fcc000f8efc3f */
[----:B------:R-:W-:-:S05]  /*245d0*/  IMAD.U32 R2, RZ, RZ, UR4 ;  /* 0x00000004ff027e24 */ /* 0x000fca000f8e00ff */
[----:B------:R-:W-:-:S13]  /*245e0*/  ISETP.NE.AND P0, PT, R2, 0x3, PT ;  /* 0x000000030200780c */ /* 0x000fda0003f05270 */
[----:B------:R-:W-:Y:S05]  /*245f0*/  @!P0 BRA `(.L_x_6030) ;  /* 0x0000000000048947 */ /* 0x000fea0003800000 */
[----:B------:R-:W-:Y:S01]  /*24600*/  BPT.TRAP 0x1 ;  /* 0x000000040000795c */ /* 0x000fe20000300000 */
.L_x_6030:
[----:B0-----:R-:W2:Y:S04]  /*24610*/  LDL R3, [R1+0x8] ;  /* 0x0000080001037983 */ /* 0x001ea80000100800 */
[----:B------:R-:W3:Y:S01]  /*24620*/  LDL.LU R7, [R1+0x10] ;  /* 0x0000100001077983 */ /* 0x000ee20000300800 */
[----:B------:R-:W-:-:S05]  /*24630*/  VIADD R2, R0, 0x2e840 ;  /* 0x0002e84000027836 */ /* 0x000fca0000000000 */
[C---:B--2---:R-:W-:Y:S01]  /*24640*/  LEA R6, R3.reuse, R2, 0x3 ;  /* 0x0000000203067211 */ /* 0x044fe200078e18ff */
        /* <DEDUP_REMOVED lines=10> */
.L_x_6162:
[----:B------:R-:W1:Y:S02]  /*246f0*/  SYNCS.PHASECHK.TRANS64.TRYWAIT P1, [R7+URZ], R2 ;  /* 0x00000002070075a7 */ /* 0x000e64000802017f */
[----:B-1----:R-:W-:Y:S05]  /*24700*/  @!P1 BRA `(.L_x_6032) ;  /* 0x0000002c00649947 */ /* 0x002fea0003800000 */
.L_x_6163:
[----:B------:R-:W-:Y:S05]  /*24710*/  @!P0 BRA `(.L_x_6033) ;  /* 0x0000000000048947 */ /* 0x000fea0003800000 */
[----:B------:R-:W-:Y:S01]  /*24720*/  BPT.TRAP 0x1 ;  /* 0x000000040000795c */ /* 0x000fe20000300000 */
.L_x_6033:
[----:B------:R-:W2:Y:S02]  /*24730*/  LDL.LU R4, [R1+0x8] ;  /* 0x0000080001047983 */ /* 0x000ea40000300800 */
[----:B--2---:R-:W-:-:S04]  /*24740*/  IMAD R4, R4, 0x8, R0 ;  /* 0x0000000804047824 */ /* 0x004fc800078e0200 */
[----:B------:R-:W2:Y:S02]  /*24750*/  SYNCS.PHASECHK.TRANS64.TRYWAIT P1, [R4+URZ+0x2e860], R5 ;  /* 0x02e86005040075a7 */ /* 0x000ea4000802017f */
[----:B--2---:R-:W-:Y:S05]  /*24760*/  @!P1 BRA `(.L_x_6034) ;  /* 0x0000002c00609947 */ /* 0x004fea0003800000 */
.L_x_6164:
[----:B------:R-:W-:Y:S05]  /*24770*/  @!P0 BRA `(.L_x_6035) ;  /* 0x0000000000048947 */ /* 0x000fea0003800000 */
[----:B------:R-:W-:Y:S01]  /*24780*/  BPT.TRAP 0x1 ;  /* 0x000000040000795c */ /* 0x000fe20000300000 */
.L_x_6035:
[----:B------:R-:W-:-:S04]  /*24790*/  LEA R3, R3, R0, 0x3 ;  /* 0x0000000003037211 */ /* 0x000fc800078e18ff */
[----:B------:R-:W3:Y:S02]  /*247a0*/  SYNCS.PHASECHK.TRANS64.TRYWAIT P1, [R3+URZ+0x2e860], R2 ;  /* 0x02e86002030075a7 */ /* 0x000ee4000802017f */
[----:B---3--:R-:W-:Y:S05]  /*247b0*/  @!P1 BRA `(.L_x_6036) ;  /* 0x0000002c00609947 */ /* 0x008fea0003800000 */
.L_x_6165:
[----:B------:R-:W-:Y:S05]  /*247c0*/  @!P0 BRA `(.L_x_6037) ;  /* 0x0000000000048947 */ /* 0x000fea0003800000 */
[----:B------:R-:W-:Y:S01]  /*247d0*/  BPT.TRAP 0x1 ;  /* 0x000000040000795c */ /* 0x000fe20000300000 */
.L_x_6037:
[----:B------:R-:W4:Y:S02]  /*247e0*/  SYNCS.PHASECHK.TRANS64.TRYWAIT P0, [R4+URZ+0x2e880], R5 ;  /* 0x02e88005040075a7 */ /* 0x000f24000800017f */
[----:B----4-:R-:W-:Y:S05]  /*247f0*/  @!P0 BRA `(.L_x_6038) ;  /* 0x0000002c00648947 */ /* 0x010fea0003800000 */
.L_x_6039:
[----:B------:R0:W0:Y:S02]  /*24800*/  SYNCS.PHASECHK.TRANS64.TRYWAIT P0, [R3+URZ+0x2e880], R2 ;  /* 0x02e88002030075a7 */ /* 0x000024000800017f */
[----:B0-----:R-:W-:Y:S05]  /*24810*/  @!P0 NANOSLEEP.SYNCS 0x989680 ;  /* 0x009896800000895d */ /* 0x001fea0003900000 */
[----:B------:R-:W0:Y:S02]  /*24820*/  @!P0 SYNCS.PHASECHK.TRANS64 P0, [R3+URZ+0x2e880], R2 ;  /* 0x02e88002030085a7 */ /* 0x000e24000800007f */
[----:B0-----:R-:W-:Y:S05]  /*24830*/  @!P0 BRA `(.L_x_6039) ;  /* 0xfffffffc00f08947 */ /* 0x001fea000383ffff */
.L_x_5749:
[----:B------:R-:W-:Y:S05]  /*24840*/  BSYNC B8 ;  /* 0x0000000000087941 */ /* 0x000fea0003800000 */
.L_x_5746:
[----:B------:R-:W-:Y:S05]  /*24850*/  EXIT ;  /* 0x000000000000794d */ /* 0x000fea0003800000 */
.L_x_5771:
[----:B0-----:R0:W1:Y:S02]  /*24860*/  SYNCS.PHASECHK.TRANS64.TRYWAIT P6, [R111+URZ+0x2e890], R127 ;  /* 0x02e8907f6f0075a7 */ /* 0x00106400080c017f */
[----:B-1----:R-:W-:Y:S05]  /*24870*/  @!P6 NANOSLEEP.SYNCS 0x989680 ;  /* 0x009896800000e95d */ /* 0x002fea0003900000 */
[----:B------:R-:W1:Y:S02]  /*24880*/  @!P6 SYNCS.PHASECHK.TRANS64 P6, [R111+URZ+0x2e890], R127 ;  /* 0x02e8907f6f00e5a7 */ /* 0x000e6400080c007f */
[----:B-1----:R-:W-:Y:S05]  /*24890*/  @!P6 BRA `(.L_x_5771) ;  /* 0xfffffffc00f0e947 */ /* 0x002fea000383ffff */
[----:B------:R-:W-:Y:S05]  /*248a0*/  BRA `(.L_x_6040) ;  /* 0xfffffde8003c7947 */ /* 0x000fea000383ffff */
.L_x_5805:
[----:B0-----:R0:W1:Y:S02]  /*248b0*/  SYNCS.PHASECHK.TRANS64.TRYWAIT P3, [R111+URZ+0x2e890], R127 ;  /* 0x02e8907f6f0075a7 */ /* 0x001064000806017f */
[----:B-1----:R-:W-:Y:S05]  /*248c0*/  @!P3 NANOSLEEP.SYNCS 0x989680 ;  /* 0x009896800000b95d */ /* 0x002fea0003900000 */
[----:B------:R-:W1:Y:S02]  /*248d0*/  @!P3 SYNCS.PHASECHK.TRANS64 P3, [R111+URZ+0x2e890], R127 ;  /* 0x02e8907f6f00b5a7 */ /* 0x000e64000806007f */
[----:B-1----:R-:W-:Y:S05]  /*248e0*/  @!P3 BRA `(.L_x_5805) ;  /* 0xfffffffc00f0b947 */ /* 0x002fea000383ffff */
[----:B------:R-:W-:Y:S05]  /*248f0*/  BRA `(.L_x_6041) ;  /* 0xfffffe2c00407947 */ /* 0x000fea000383ffff */
.L_x_5822:
[----:B0-----:R0:W1:Y:S02]  /*24900*/  SYNCS.PHASECHK.TRANS64.TRYWAIT P2, [R111+URZ+0x2e890], R127 ;  /* 0x02e8907f6f0075a7 */ /* 0x001064000804017f */
[----:B-1----:R-:W-:Y:S05]  /*24910*/  @!P2 NANOSLEEP.SYNCS 0x989680 ;  /* 0x009896800000a95d */ /* 0x002fea0003900000 */
[----:B------:R-:W1:Y:S02]  /*24920*/  @!P2 SYNCS.PHASECHK.TRANS64 P2, [R111+URZ+0x2e890], R127 ;  /* 0x02e8907f6f00a5a7 */ /* 0x000e64000804007f */
[----:B-1----:R-:W-:Y:S05]  /*24930*/  @!P2 BRA `(.L_x_5822) ;  /* 0xfffffffc00f0a947 */ /* 0x002fea000383ffff */
[----:B------:R-:W-:Y:S05]  /*24940*/  BRA `(.L_x_6042) ;  /* 0xfffffe6c00d87947 */ /* 0x000fea000383ffff */
.L_x_5832:
[----:B--2---:R2:W3:Y:S02]  /*24950*/  SYNCS.PHASECHK.TRANS64.TRYWAIT P3, [R111+URZ+0x2e8b0], R127 ;  /* 0x02e8b07f6f0075a7 */ /* 0x0044e4000806017f */
[----:B---3--:R-:W-:Y:S05]  /*24960*/  @!P3 NANOSLEEP.SYNCS 0x989680 ;  /* 0x009896800000b95d */ /* 0x008fea0003900000 */
[----:B------:R-:W3:Y:S02]  /*24970*/  @!P3 SYNCS.PHASECHK.TRANS64 P3, [R111+URZ+0x2e8b0], R127 ;  /* 0x02e8b07f6f00b5a7 */ /* 0x000ee4000806007f */
[----:B---3--:R-:W-:Y:S05]  /*24980*/  @!P3 BRA `(.L_x_5832) ;  /* 0xfffffffc00f0b947 */ /* 0x008fea000383ffff */
[----:B------:R-:W-:Y:S05]  /*24990*/  BRA `(.L_x_6043) ;  /* 0xfffffe7400a07947 */ /* 0x000fea000383ffff */
.L_x_5844:
[----:B------:R-:W1:Y:S01]  /*249a0*/  S2R R2, SR_TID.X ;  /* 0x0000000000027919 */ /* 0x000e620000002100 */
[----:B------:R-:W-:Y:S01]  /*249b0*/  BSSY B0, `(.L_x_6044) ;  /* 0x000000c000007945 */ /* 0x000fe20003800000 */
[----:B------:R-:W-:Y:S01]  /*249c0*/  IMAD.MOV.U32 R12, RZ, RZ, RZ ;  /* 0x000000ffff0c7224 */ /* 0x000fe200078e00ff */
[----:B------:R-:W-:Y:S01]  /*249d0*/  MOV R11, 0x1f ;  /* 0x0000001f000b7802 */ /* 0x000fe20000000f00 */
[----:B------:R-:W-:Y:S02]  /*249e0*/  IMAD.MOV.U32 R15, RZ, RZ, -0x1 ;  /* 0xffffffffff0f7424 */ /* 0x000fe400078e00ff */
[----:B-1----:R-:W-:-:S05]  /*249f0*/  VIADD R3, R2, 0xffffff80 ;  /* 0xffffff8002037836 */ /* 0x002fca0000000000 */
[----:B------:R-:W-:-:S04]  /*24a00*/  SHF.R.S32.HI R2, RZ, 0x1f, R3 ;  /* 0x0000001fff027819 */ /* 0x000fc80000011403 */
[----:B------:R-:W-:-:S04]  /*24a10*/  LEA.HI R2, R2, R3, RZ, 0x7 ;  /* 0x0000000302027211 */ /* 0x000fc800078f38ff */
[----:B------:R-:W-:-:S05]  /*24a20*/  SHF.R.S32.HI R2, RZ, 0x7, R2 ;  /* 0x00000007ff027819 */ /* 0x000fca0000011402 */
[----:B------:R-:W-:-:S07]  /*24a30*/  IMAD.MOV.U32 R13, RZ, RZ, R2 ;  /* 0x000000ffff0d7224 */ /* 0x000fce00078e0002 */
[----:B0----5:R-:W-:Y:S05]  /*24a40*/  WARPSYNC.COLLECTIVE R15, `(.L_x_6045) ;  /* 0x000000000f087348 */ /* 0x021fea0003c00000 */
[----:B------:R1:W2:Y:S02]  /*24a50*/  SHFL.IDX P6, R14, R13, R12, R11 ;  /* 0x0000000c0d0e7389 */ /* 0x0002a400000c000b */
[----:B012--5:R-:W-:Y:S01]  /*24a60*/  ENDCOLLECTIVE ;  /* 0x000000000000791b */ /* 0x027fe20003800000 */
.L_x_6045:
[----:B------:R-:W-:Y:S05]  /*24a70*/  BSYNC B0 ;  /* 0x0000000000007941 */ /* 0x000fea0003800000 */
.L_x_6044:
[----:B------:R0:W-:Y:S01]  /*24a80*/  STL [R1+0x48], R14 ;  /* 0x0000480e01007387 */ /* 0x0001e20000100800 */
[----:B------:R-:W-:Y:S05]  /*24a90*/  BRA `(.L_x_6046) ;  /* 0xfffffe8000547947 */ /* 0x000fea000383ffff */
.L_x_5858:
        /* <DEDUP_REMOVED lines=8> */
.L_x_6048:
[----:B------:R-:W-:Y:S05]  /*24b20*/  BSYNC B1 ;  /* 0x0000000000017941 */ /* 0x000fea0003800000 */
.L_x_6047:
[----:B------:R-:W-:Y:S05]  /*24b30*/  BRA `(.L_x_6049) ;  /* 0xfffffe8800f87947 */ /* 0x000fea000383ffff */
.L_x_5859:
        /* <DEDUP_REMOVED lines=8> */
.L_x_6051:
[----:B------:R-:W-:Y:S05]  /*24bc0*/  BSYNC B1 ;  /* 0x0000000000017941 */ /* 0x000fea0003800000 */
.L_x_6050:
[----:B------:R-:W-:Y:S05]  /*24bd0*/  BRA `(.L_x_6052) ;  /* 0xfffffe8800d87947 */ /* 0x000fea000383ffff */
.L_x_5860:
        /* <DEDUP_REMOVED lines=8> */
.L_x_6054:
[----:B------:R-:W-:Y:S05]  /*24c60*/  BSYNC B1 ;  /* 0x0000000000017941 */ /* 0x000fea0003800000 */
.L_x_6053:
[----:B------:R-:W-:Y:S05]  /*24c70*/  BRA `(.L_x_6055) ;  /* 0xfffffe8800b87947 */ /* 0x000fea000383ffff */
.L_x_5861:
        /* <DEDUP_REMOVED lines=8> */
.L_x_6057:
[----:B------:R-:W-:Y:S05]  /*24d00*/  BSYNC B1 ;  /* 0x0000000000017941 */ /* 0x000fea0003800000 */
.L_x_6056:
[----:B------:R-:W-:Y:S05]  /*24d10*/  BRA `(.L_x_6058) ;  /* 0xfffffe88009c7947 */ /* 0x000fea000383ffff */
.L_x_5863:
[----:B0-----:R0:W1:Y:S02]  /*24d20*/  SYNCS.PHASECHK.TRANS64.TRYWAIT P1, [R16+URZ+0x2e800], R35 ;  /* 0x02e80023100075a7 */ /* 0x001064000802017f */
[----:B-1----:R-:W-:Y:S05]  /*24d30*/  @!P1 NANOSLEEP.SYNCS 0x989680 ;  /* 0x009896800000995d */ /* 0x002fea0003900000 */
[----:B------:R-:W1:Y:S02]  /*24d40*/  @!P1 SYNCS.PHASECHK.TRANS64 P1, [R16+URZ+0x2e800], R35 ;  /* 0x02e80023100095a7 */ /* 0x000e64000802007f */
[----:B-1----:R-:W-:Y:S05]  /*24d50*/  @!P1 BRA `(.L_x_5863) ;  /* 0xfffffffc00f09947 */ /* 0x002fea000383ffff */
[----:B------:R-:W-:Y:S05]  /*24d60*/  BRA `(.L_x_6059) ;  /* 0xfffffe8c00907947 */ /* 0x000fea000383ffff */
.L_x_5871:
        /* <DEDUP_REMOVED lines=8> */
.L_x_6061:
[----:B------:R-:W-:Y:S05]  /*24df0*/  BSYNC B1 ;  /* 0x0000000000017941 */ /* 0x000fea0003800000 */
.L_x_6060:
[----:B------:R-:W-:Y:S05]  /*24e00*/  BRA `(.L_x_6062) ;  /* 0xfffffea400987947 */ /* 0x000fea000383ffff */
.L_x_5872:
        /* <DEDUP_REMOVED lines=8> */
.L_x_6064:
[----:B------:R-:W-:Y:S05]  /*24e90*/  BSYNC B1 ;  /* 0x0000000000017941 */ /* 0x000fea0003800000 */
.L_x_6063:
[----:B------:R-:W-:Y:S05]  /*24ea0*/  BRA `(.L_x_6065) ;  /* 0xfffffea400787947 */ /* 0x000fea000383ffff */
.L_x_5873:
        /* <DEDUP_REMOVED lines=8> */
.L_x_6067:
[----:B------:R-:W-:Y:S05]  /*24f30*/  BSYNC B1 ;  /* 0x0000000000017941 */ /* 0x000fea0003800000 */
.L_x_6066:
[----:B------:R-:W-:Y:S05]  /*24f40*/  BRA `(.L_x_6068) ;  /* 0xfffffea4005c7947 */ /* 0x000fea000383ffff */
.L_x_5874:
        /* <DEDUP_REMOVED lines=8> */
.L_x_6070:
[----:B------:R-:W-:Y:S05]  /*24fd0*/  BSYNC B1 ;  /* 0x0000000000017941 */ /* 0x000fea0003800000 */
.L_x_6069:
[----:B------:R-:W-:Y:S05]  /*24fe0*/  BRA `(.L_x_6071) ;  /* 0xfffffea400447947 */ /* 0x000fea000383ffff */
.L_x_5876:
[----:B-1----:R1:W2:Y:S02]  /*24ff0*/  SYNCS.PHASECHK.TRANS64.TRYWAIT P1, [R16+URZ+0x2e800], R25 ;  /* 0x02e80019100075a7 */ /* 0x0022a4000802017f */
[----:B--2---:R-:W-:Y:S05]  /*25000*/  @!P1 NANOSLEEP.SYNCS 0x989680 ;  /* 0x009896800000995d */ /* 0x004fea0003900000 */
[----:B------:R-:W2:Y:S02]  /*25010*/  @!P1 SYNCS.PHASECHK.TRANS64 P1, [R16+URZ+0x2e800], R25 ;  /* 0x02e80019100095a7 */ /* 0x000ea4000802007f */
[----:B--2---:R-:W-:Y:S05]  /*25020*/  @!P1 BRA `(.L_x_5876) ;  /* 0xfffffffc00f09947 */ /* 0x004fea000383ffff */
[----:B------:R-:W-:Y:S05]  /*25030*/  BRA `(.L_x_6072) ;  /* 0xfffffea800387947 */ /* 0x000fea000383ffff */
.L_x_5882:
[----:B--2---:R2:W3:Y:S02]  /*25040*/  SYNCS.PHASECHK.TRANS64.TRYWAIT P1, [R0+URZ+0x2e830], R7 ;  /* 0x02e83007000075a7 */ /* 0x0044e4000802017f */
[----:B---3--:R-:W-:Y:S05]  /*25050*/  @!P1 NANOSLEEP.SYNCS 0x989680 ;  /* 0x009896800000995d */ /* 0x008fea0003900000 */
[----:B------:R-:W3:Y:S02]  /*25060*/  @!P1 SYNCS.PHASECHK.TRANS64 P1, [R0+URZ+0x2e830], R7 ;  /* 0x02e83007000095a7 */ /* 0x000ee4000802007f */
[----:B---3--:R-:W-:Y:S05]  /*25070*/  @!P1 BRA `(.L_x_5882) ;  /* 0xfffffffc00f09947 */ /* 0x008fea000383ffff */
[----:B------:R-:W-:Y:S05]  /*25080*/  BRA `(.L_x_5881) ;  /* 0xfffffec000c47947 */ /* 0x000fea000383ffff */
.L_x_5888:
[----:B-1----:R1:W2:Y:S02]  /*25090*/  SYNCS.PHASECHK.TRANS64.TRYWAIT P2, [R13+URZ+0x2e830], R20 ;  /* 0x02e830140d0075a7 */ /* 0x0022a4000804017f */
[----:B--2---:R-:W-:Y:S05]  /*250a0*/  @!P2 NANOSLEEP.SYNCS 0x989680 ;  /* 0x009896800000a95d */ /* 0x004fea0003900000 */
[----:B------:R-:W2:Y:S02]  /*250b0*/  @!P2 SYNCS.PHASECHK.TRANS64 P2, [R13+URZ+0x2e830], R20 ;  /* 0x02e830140d00a5a7 */ /* 0x000ea4000804007f */
[----:B--2---:R-:W-:Y:S05]  /*250c0*/  @!P2 BRA `(.L_x_5888) ;  /* 0xfffffffc00f0a947 */ /* 0x004fea000383ffff */
[----:B------:R-:W-:Y:S05]  /*250d0*/  BRA `(.L_x_5887) ;  /* 0xffffff1400007947 */ /* 0x000fea000383ffff */
.L_x_5892:
[----:B-1----:R1:W2:Y:S02]  /*250e0*/  SYNCS.PHASECHK.TRANS64.TRYWAIT P1, [R13+URZ+0x2e850], R12 ;  /* 0x02e8500c0d0075a7 */ /* 0x0022a4000802017f */
[----:B--2---:R-:W-:Y:S05]  /*250f0*/  @!P1 NANOSLEEP.SYNCS 0x989680 ;  /* 0x009896800000995d */ /* 0x004fea0003900000 */
[----:B------:R-:W2:Y:S02]  /*25100*/  @!P1 SYNCS.PHASECHK.TRANS64 P1, [R13+URZ+0x2e850], R12 ;  /* 0x02e8500c0d0095a7 */ /* 0x000ea4000802007f */
[----:B--2---:R-:W-:Y:S05]  /*25110*/  @!P1 BRA `(.L_x_5892) ;  /* 0xfffffffc00f09947 */ /* 0x004fea000383ffff */
[----:B------:R-:W-:Y:S05]  /*25120*/  BRA `(.L_x_5889) ;  /* 0xffffff2800507947 */ /* 0x000fea000383ffff */
.L_x_5898:
[----:B-1----:R1:W2:Y:S02]  /*25130*/  SYNCS.PHASECHK.TRANS64.TRYWAIT P1, [R11+URZ+0x2e850], R0 ;  /* 0x02e850000b0075a7 */ /* 0x0022a4000802017f */
[----:B--2---:R-:W-:Y:S05]  /*25140*/  @!P1 NANOSLEEP.SYNCS 0x989680 ;  /* 0x009896800000995d */ /* 0x004fea0003900000 */
[----:B------:R-:W2:Y:S02]  /*25150*/  @!P1 SYNCS.PHASECHK.TRANS64 P1, [R11+URZ+0x2e850], R0 ;  /* 0x02e850000b0095a7 */ /* 0x000ea4000802007f */
[----:B--2---:R-:W-:Y:S05]  /*25160*/  @!P1 BRA `(.L_x_5898) ;  /* 0xfffffffc00f09947 */ /* 0x004fea000383ffff */
[----:B------:R-:W-:Y:S05]  /*25170*/  BRA `(.L_x_5897) ;  /* 0xffffff6000707947 */ /* 0x000fea000383ffff */
.L_x_5902:
[----:B------:R-:W-:Y:S01]  /*25180*/  IMAD.MOV.U32 R12, RZ, RZ, R0 ;  /* 0x000000ffff0c7224 */ /* 0x000fe200078e0000 */
[----:B------:R-:W-:Y:S01]  /*25190*/  MOV R15, 0xffffffff ;  /* 0xffffffff000f7802 */ /* 0x000fe20000000f00 */
[----:B------:R-:W-:Y:S01]  /*251a0*/  IMAD.MOV.U32 R11, RZ, RZ, 0x1c1f ;  /* 0x00001c1fff0b7424 */ /* 0x000fe200078e00ff */
[----:B------:R-:W-:Y:S02]  /*251b0*/  SEL R5, R96, R97, P0 ;  /* 0x0000006160057207 */ /* 0x000fe40000000000 */
[----:B------:R-:W-:-:S07]  /*251c0*/  SEL R7, R97, R96, P0 ;  /* 0x0000006061077207 */ /* 0x000fce0000000000 */
[----:B---3-5:R-:W-:Y:S05]  /*251d0*/  WARPSYNC.COLLECTIVE R15, `(.L_x_6073) ;  /* 0x000000000f087348 */ /* 0x028fea0003c00000 */
[----:B------:R0:W1:Y:S02]  /*251e0*/  SHFL.IDX P6, R14, R13, R12, R11 ;  /* 0x0000000c0d0e7389 */ /* 0x00006400000c000b */
[----:B01-3-5:R-:W-:Y:S01]  /*251f0*/  ENDCOLLECTIVE ;  /* 0x000000000000791b */ /* 0x02bfe20003800000 */
.L_x_6073:
        /* <DEDUP_REMOVED lines=19> */
.L_x_6074:
        /* <DEDUP_REMOVED lines=18> */
.L_x_6075:
[----:B------:R-:W-:Y:S02]  /*25450*/  SEL R55, R52, R55, P0 ;  /* 0x0000003734377207 */ /* 0x000fe40000000000 */
[----:B------:R-:W-:Y:S02]  /*25460*/  SEL R57, R46, R59, P0 ;  /* 0x0000003b2e397207 */ /* 0x000fe40000000000 */
[----:B------:R-:W-:Y:S02]  /*25470*/  SEL R59, R59, R46, P0 ;  /* 0x0000002e3b3b7207 */ /* 0x000fe40000000000 */
[----:B------:R-:W-:Y:S02]  /*25480*/  SEL R4, R6, R3, P0 ;  /* 0x0000000306047207 */ /* 0x000fe40000000000 */
[----:B------:R-:W-:Y:S02]  /*25490*/  SEL R6, R3, R6, P0 ;  /* 0x0000000603067207 */ /* 0x000fe40000000000 */
[----:B------:R-:W-:Y:S01]  /*254a0*/  MOV R13, R7 ;  /* 0x00000007000d7202 */ /* 0x000fe20000000f00 */
[----:B------:R-:W-:-:S02]  /*254b0*/  IMAD.MOV.U32 R12, RZ, RZ, R2 ;  /* 0x000000ffff0c7224 */ /* 0x000fc400078e0002 */
[----:B------:R-:W-:-:S07]  /*254c0*/  IMAD.MOV.U32 R10, RZ, RZ, R14 ;  /* 0x000000ffff0a7224 */ /* 0x000fce00078e000e */
[----:B------:R-:W-:Y:S05]  /*254d0*/  WARPSYNC.COLLECTIVE R15, `(.L_x_6076) ;  /* 0x000000000f087348 */ /* 0x000fea0003c00000 */
[----:B------:R0:W1:Y:S02]  /*254e0*/  SHFL.IDX P6, R14, R13, R12, R11 ;  /* 0x0000000c0d0e7389 */ /* 0x00006400000c000b */
[----:B01----:R-:W-:Y:S01]  /*254f0*/  ENDCOLLECTIVE ;  /* 0x000000000000791b */ /* 0x003fe20003800000 */
.L_x_6076:
[----:B------:R-:W-:Y:S01]  /*25500*/  IMAD.MOV.U32 R13, RZ, RZ, R9 ;  /* 0x000000ffff0d7224 */ /* 0x000fe200078e0009 */
[----:B------:R-:W-:Y:S01]  /*25510*/  MOV R12, R0 ;  /* 0x00000000000c7202 */ /* 0x000fe20000000f00 */
[----:B------:R-:W-:-:S07]  /*25520*/  IMAD.MOV.U32 R7, RZ, RZ, R14 ;  /* 0x000000ffff077224 */ /* 0x000fce00078e000e */
[----:B------:R-:W-:Y:S05]  /*25530*/  WARPSYNC.COLLECTIVE R15, `(.L_x_6077) ;  /* 0x000000000f087348 */ /* 0x000fea0003c00000 */
[----:B------:R0:W1:Y:S02]  /*25540*/  SHFL.IDX P6, R14, R13, R12, R11 ;  /* 0x0000000c0d0e7389 */ /* 0x00006400000c000b */
[----:B01----:R-:W-:Y:S01]  /*25550*/  ENDCOLLECTIVE ;  /* 0x000000000000791b */ /* 0x003fe20003800000 */
.L_x_6077:
        /* <DEDUP_REMOVED lines=8> */
.L_x_6078:
[----:B------:R-:W-:Y:S02]  /*255e0*/  IMAD.MOV.U32 R13, RZ, RZ, R25 ;  /* 0x000000ffff0d7224 */ /* 0x000fe400078e0019 */
[----:B------:R-:W-:Y:S01]  /*255f0*/  IMAD.MOV.U32 R12, RZ, RZ, R0 ;  /* 0x000000ffff0c7224 */ /* 0x000fe200078e0000 */
[----:B------:R-:W-:-:S07]  /*25600*/  MOV R21, R14 ;  /* 0x0000000e00157202 */ /* 0x000fce0000000f00 */
[----:B------:R-:W-:Y:S05]  /*25610*/  WARPSYNC.COLLECTIVE R15, `(.L_x_6079) ;  /* 0x000000000f087348 */ /* 0x000fea0003c00000 */
[----:B------:R0:W1:Y:S02]  /*25620*/  SHFL.IDX P6, R14, R13, R12, R11 ;  /* 0x0000000c0d0e7389 */ /* 0x00006400000c000b */
[----:B01----:R-:W-:Y:S01]  /*25630*/  ENDCOLLECTIVE ;  /* 0x000000000000791b */ /* 0x003fe20003800000 */
.L_x_6079:
        /* <DEDUP_REMOVED lines=8> */
.L_x_6080:
[----:B------:R-:W-:Y:S01]  /*256c0*/  IMAD.MOV.U32 R13, RZ, RZ, R29 ;  /* 0x000000ffff0d7224 */ /* 0x000fe200078e001d */
[----:B------:R-:W-:Y:S01]  /*256d0*/  MOV R12, R0 ;  /* 0x00000000000c7202 */ /* 0x000fe20000000f00 */
[----:B------:R-:W-:-:S07]  /*256e0*/  IMAD.MOV.U32 R27, RZ, RZ, R14 ;  /* 0x000000ffff1b7224 */ /* 0x000fce00078e000e */
[----:B------:R-:W-:Y:S05]  /*256f0*/  WARPSYNC.COLLECTIVE R15, `(.L_x_6081) ;  /* 0x000000000f087348 */ /* 0x000fea0003c00000 */
[----:B------:R0:W1:Y:S02]  /*25700*/  SHFL.IDX P6, R14, R13, R12, R11 ;  /* 0x0000000c0d0e7389 */ /* 0x00006400000c000b */
[----:B01----:R-:W-:Y:S01]  /*25710*/  ENDCOLLECTIVE ;  /* 0x000000000000791b */ /* 0x003fe20003800000 */
.L_x_6081:
        /* <DEDUP_REMOVED lines=8> */
.L_x_6082:
[----:B------:R-:W-:Y:S02]  /*257a0*/  IMAD.MOV.U32 R13, RZ, RZ, R33 ;  /* 0x000000ffff0d7224 */ /* 0x000fe400078e0021 */
[----:B------:R-:W-:Y:S01]  /*257b0*/  IMAD.MOV.U32 R12, RZ, RZ, R0 ;  /* 0x000000ffff0c7224 */ /* 0x000fe200078e0000 */
[----:B------:R-:W-:-:S07]  /*257c0*/  MOV R31, R14 ;  /* 0x0000000e001f7202 */ /* 0x000fce0000000f00 */
[----:B------:R-:W-:Y:S05]  /*257d0*/  WARPSYNC.COLLECTIVE R15, `(.L_x_6083) ;  /* 0x000000000f087348 */ /* 0x000fea0003c00000 */
[----:B------:R0:W1:Y:S02]  /*257e0*/  SHFL.IDX P6, R14, R13, R12, R11 ;  /* 0x0000000c0d0e7389 */ /* 0x00006400000c000b */
[----:B01----:R-:W-:Y:S01]  /*257f0*/  ENDCOLLECTIVE ;  /* 0x000000000000791b */ /* 0x003fe20003800000 */
.L_x_6083:
        /* <DEDUP_REMOVED lines=8> */
.L_x_6084:
[----:B------:R-:W-:Y:S01]  /*25880*/  IMAD.MOV.U32 R13, RZ, RZ, R37 ;  /* 0x000000ffff0d7224 */ /* 0x000fe200078e0025 */
[----:B------:R-:W-:Y:S01]  /*25890*/  MOV R12, R0 ;  /* 0x00000000000c7202 */ /* 0x000fe20000000f00 */
[----:B------:R-:W-:-:S07]  /*258a0*/  IMAD.MOV.U32 R35, RZ, RZ, R14 ;  /* 0x000000ffff237224 */ /* 0x000fce00078e000e */
[----:B------:R-:W-:Y:S05]  /*258b0*/  WARPSYNC.COLLECTIVE R15, `(.L_x_6085) ;  /* 0x000000000f087348 */ /* 0x000fea0003c00000 */
[----:B------:R0:W1:Y:S02]  /*258c0*/  SHFL.IDX P6, R14, R13, R12, R11 ;  /* 0x0000000c0d0e7389 */ /* 0x00006400000c000b */
[----:B01----:R-:W-:Y:S01]  /*258d0*/  ENDCOLLECTIVE ;  /* 0x000000000000791b */ /* 0x003fe20003800000 */
.L_x_6085:
        /* <DEDUP_REMOVED lines=8> */
.L_x_6086:
[----:B------:R-:W-:Y:S02]  /*25960*/  IMAD.MOV.U32 R13, RZ, RZ, R41 ;  /* 0x000000ffff0d7224 */ /* 0x000fe400078e0029 */
[----:B------:R-:W-:Y:S01]  /*25970*/  IMAD.MOV.U32 R12, RZ, RZ, R0 ;  /* 0x000000ffff0c7224 */ /* 0x000fe200078e0000 */
[----:B------:R-:W-:-:S07]  /*25980*/  MOV R20, R14 ;  /* 0x0000000e00147202 */ /* 0x000fce0000000f00 */
[----:B------:R-:W-:Y:S05]  /*25990*/  WARPSYNC.COLLECTIVE R15, `(.L_x_6087) ;  /* 0x000000000f087348 */ /* 0x000fea0003c00000 */
[----:B------:R0:W1:Y:S02]  /*259a0*/  SHFL.IDX P6, R14, R13, R12, R11 ;  /* 0x0000000c0d0e7389 */ /* 0x00006400000c000b */
[----:B01----:R-:W-:Y:S01]  /*259b0*/  ENDCOLLECTIVE ;  /* 0x000000000000791b */ /* 0x003fe20003800000 */
.L_x_6087:
[----:B------:R-:W-:Y:S01]  /*259c0*/  MOV R13, R43 ;  /* 0x0000002b000d7202 */ /* 0x000fe20000000f00 */
[----:B------:R-:W-:Y:S02]  /*259d0*/  IMAD.MOV.U32 R12, RZ, RZ, R2 ;  /* 0x000000ffff0c7224 */ /* 0x000fe400078e0002 */
[----:B------:R-:W-:-:S07]  /*259e0*/  IMAD.MOV.U32 R41, RZ, RZ, R14 ;  /* 0x000000ffff297224 */ /* 0x000fce00078e000e */
[----:B------:R-:W-:Y:S05]  /*259f0*/  WARPSYNC.COLLECTIVE R15, `(.L_x_6088) ;  /* 0x000000000f087348 */ /* 0x000fea0003c00000 */
[----:B------:R0:W1:Y:S02]  /*25a00*/  SHFL.IDX P6, R14, R13, R12, R11 ;  /* 0x0000000c0d0e7389 */ /* 0x00006400000c000b */
[----:B01----:R-:W-:Y:S01]  /*25a10*/  ENDCOLLECTIVE ;  /* 0x000000000000791b */ /* 0x003fe20003800000 */
.L_x_6088:
[----:B------:R-:W-:Y:S01]  /*25a20*/  IMAD.MOV.U32 R13, RZ, RZ, R45 ;  /* 0x000000ffff0d7224 */ /* 0x000fe200078e002d */
[----:B------:R-:W-:Y:S01]  /*25a30*/  MOV R12, R0 ;  /* 0x00000000000c7202 */ /* 0x000fe20000000f00 */
[----:B------:R-:W-:-:S07]  /*25a40*/  IMAD.MOV.U32 R40, RZ, RZ, R14 ;  /* 0x000000ffff287224 */ /* 0x000fce00078e000e */
[----:B------:R-:W-:Y:S05]  /*25a50*/  WARPSYNC.COLLECTIVE R15, `(.L_x_6089) ;  /* 0x000000000f087348 */ /* 0x000fea0003c00000 */
[----:B------:R0:W1:Y:S02]  /*25a60*/  SHFL.IDX P6, R14, R13, R12, R11 ;  /* 0x0000000c0d0e7389 */ /* 0x00006400000c000b */
[----:B01----:R-:W-:Y:S01]  /*25a70*/  ENDCOLLECTIVE ;  /* 0x000000000000791b */ /* 0x003fe20003800000 */
.L_x_6089:
        /* <DEDUP_REMOVED lines=8> */
.L_x_6090:
[----:B------:R-:W-:Y:S02]  /*25b00*/  IMAD.MOV.U32 R13, RZ, RZ, R49 ;  /* 0x000000ffff0d7224 */ /* 0x000fe400078e0031 */
[----:B------:R-:W-:Y:S01]  /*25b10*/  IMAD.MOV.U32 R12, RZ, RZ, R0 ;  /* 0x000000ffff0c7224 */ /* 0x000fe200078e0000 */
[----:B------:R-:W-:-:S07]  /*25b20*/  MOV R42, R14 ;  /* 0x0000000e002a7202 */ /* 0x000fce0000000f00 */
[----:B------:R-:W-:Y:S05]  /*25b30*/  WARPSYNC.COLLECTIVE R15, `(.L_x_6091) ;  /* 0x000000000f087348 */ /* 0x000fea0003c00000 */
[----:B------:R0:W1:Y:S02]  /*25b40*/  SHFL.IDX P6, R14, R13, R12, R11 ;  /* 0x0000000c0d0e7389 */ /* 0x00006400000c000b */
[----:B01----:R-:W-:Y:S01]  /*25b50*/  ENDCOLLECTIVE ;  /* 0x000000000000791b */ /* 0x003fe20003800000 */
.L_x_6091:
        /* <DEDUP_REMOVED lines=8> */
.L_x_6092:
[----:B------:R-:W-:Y:S01]  /*25be0*/  IMAD.MOV.U32 R13, RZ, RZ, R53 ;  /* 0x000000ffff0d7224 */ /* 0x000fe200078e0035 */
[----:B------:R-:W-:Y:S01]  /*25bf0*/  MOV R12, R0 ;  /* 0x00000000000c7202 */ /* 0x000fe20000000f00 */
[----:B------:R-:W-:-:S07]  /*25c00*/  IMAD.MOV.U32 R48, RZ, RZ, R14 ;  /* 0x000000ffff307224 */ /* 0x000fce00078e000e */
[----:B------:R-:W-:Y:S05]  /*25c10*/  WARPSYNC.COLLECTIVE R15, `(.L_x_6093) ;  /* 0x000000000f087348 */ /* 0x000fea0003c00000 */
[----:B------:R0:W1:Y:S02]  /*25c20*/  SHFL.IDX P6, R14, R13, R12, R11 ;  /* 0x0000000c0d0e7389 */ /* 0x00006400000c000b */
[----:B01----:R-:W-:Y:S01]  /*25c30*/  ENDCOLLECTIVE ;  /* 0x000000000000791b */ /* 0x003fe20003800000 */
.L_x_6093:
[----:B------:R-:W-:Y:S01]  /*25c40*/  SEL R9, R49, R48, P0 ;  /* 0x0000003031097207 */ /* 0x000fe20000000000 */
[----:B------:R-:W-:Y:S02]  /*25c50*/  IMAD.MOV.U32 R13, RZ, RZ, R55 ;  /* 0x000000ffff0d7224 */ /* 0x000fe400078e0037 */
[----:B------:R-:W-:Y:S02]  /*25c60*/  IMAD.MOV.U32 R12, RZ, RZ, R2 ;  /* 0x000000ffff0c7224 */ /* 0x000fe400078e0002 */
[----:B------:R-:W-:-:S07]  /*25c70*/  IMAD.MOV.U32 R53, RZ, RZ, R14 ;  /* 0x000000ffff357224 */ /* 0x000fce00078e000e */
[----:B------:R-:W-:Y:S05]  /*25c80*/  WARPSYNC.COLLECTIVE R15, `(.L_x_6094) ;  /* 0x000000000f087348 */ /* 0x000fea0003c00000 */
[----:B------:R0:W1:Y:S02]  /*25c90*/  SHFL.IDX P6, R14, R13, R12, R11 ;  /* 0x0000000c0d0e7389 */ /* 0x00006400000c000b */
[----:B01----:R-:W-:Y:S01]  /*25ca0*/  ENDCOLLECTIVE ;  /* 0x000000000000791b */ /* 0x003fe20003800000 */
.L_x_6094:
[----:B------:R-:W-:Y:S02]  /*25cb0*/  IMAD.MOV.U32 R13, RZ, RZ, R57 ;  /* 0x000000ffff0d7224 */ /* 0x000fe400078e0039 */
[----:B------:R-:W-:Y:S01]  /*25cc0*/  IMAD.MOV.U32 R12, RZ, RZ, R0 ;  /* 0x000000ffff0c7224 */ /* 0x000fe200078e0000 */
[----:B------:R-:W-:-:S07]  /*25cd0*/  MOV R50, R14 ;  /* 0x0000000e00327202 */ /* 0x000fce0000000f00 */
[----:B------:R-:W-:Y:S05]  /*25ce0*/  WARPSYNC.COLLECTIVE R15, `(.L_x_6095) ;  /* 0x000000000f087348 */ /* 0x000fea0003c00000 */
[----:B------:R0:W1:Y:S02]  /*25cf0*/  SHFL.IDX P6, R14, R13, R12, R11 ;  /* 0x0000000c0d0e7389 */ /* 0x00006400000c000b */
[----:B01----:R-:W-:Y:S01]  /*25d00*/  ENDCOLLECTIVE ;  /* 0x000000000000791b */ /* 0x003fe20003800000 */
.L_x_6095:
        /* <DEDUP_REMOVED lines=8> */
.L_x_6096:
[----:B------:R-:W-:Y:S01]  /*25d90*/  IMAD.MOV.U32 R13, RZ, RZ, R63 ;  /* 0x000000ffff0d7224 */ /* 0x000fe200078e003f */
[----:B------:R-:W-:Y:S01]  /*25da0*/  MOV R12, R0 ;  /* 0x00000000000c7202 */ /* 0x000fe20000000f00 */
[----:B------:R-:W-:-:S07]  /*25db0*/  IMAD.MOV.U32 R52, RZ, RZ, R14 ;  /* 0x000000ffff347224 */ /* 0x000fce00078e000e */
[----:B------:R-:W-:Y:S05]  /*25dc0*/  WARPSYNC.COLLECTIVE R15, `(.L_x_6097) ;  /* 0x000000000f087348 */ /* 0x000fea0003c00000 */
[----:B------:R0:W1:Y:S02]  /*25dd0*/  SHFL.IDX P6, R14, R13, R12, R11 ;  /* 0x0000000c0d0e7389 */ /* 0x00006400000c000b */
[----:B01----:R-:W-:Y:S01]  /*25de0*/  ENDCOLLECTIVE ;  /* 0x000000000000791b */ /* 0x003fe20003800000 */
.L_x_6097:
        /* <DEDUP_REMOVED lines=8> */
.L_x_6098:
[----:B------:R-:W-:Y:S02]  /*25e70*/  IMAD.MOV.U32 R13, RZ, RZ, R67 ;  /* 0x000000ffff0d7224 */ /* 0x000fe400078e0043 */
[----:B------:R-:W-:Y:S01]  /*25e80*/  IMAD.MOV.U32 R12, RZ, RZ, R0 ;  /* 0x000000ffff0c7224 */ /* 0x000fe200078e0000 */
[----:B------:R-:W-:-:S07]  /*25e90*/  MOV R54, R14 ;  /* 0x0000000e00367202 */ /* 0x000fce0000000f00 */
[----:B------:R-:W-:Y:S05]  /*25ea0*/  WARPSYNC.COLLECTIVE R15, `(.L_x_6099) ;  /* 0x000000000f087348 */ /* 0x000fea0003c00000 */
[----:B------:R0:W1:Y:S02]  /*25eb0*/  SHFL.IDX P6, R14, R13, R12, R11 ;  /* 0x0000000c0d0e7389 */ /* 0x00006400000c000b */
[----:B01----:R-:W-:Y:S01]  /*25ec0*/  ENDCOLLECTIVE ;  /* 0x000000000000791b */ /* 0x003fe20003800000 */
.L_x_6099:
        /* <DEDUP_REMOVED lines=8> */
.L_x_6100:
[----:B------:R-:W-:Y:S01]  /*25f50*/  IMAD.MOV.U32 R13, RZ, RZ, R71 ;  /* 0x000000ffff0d7224 */ /* 0x000fe200078e0047 */
[----:B------:R-:W-:Y:S01]  /*25f60*/  MOV R12, R0 ;  /* 0x00000000000c7202 */ /* 0x000fe20000000f00 */
[----:B------:R-:W-:-:S07]  /*25f70*/  IMAD.MOV.U32 R56, RZ, RZ, R14 ;  /* 0x000000ffff387224 */ /* 0x000fce00078e000e */
[----:B------:R-:W-:Y:S05]  /*25f80*/  WARPSYNC.COLLECTIVE R15, `(.L_x_6101) ;  /* 0x000000000f087348 */ /* 0x000fea0003c00000 */
[----:B------:R0:W1:Y:S02]  /*25f90*/  SHFL.IDX P6, R14, R13, R12, R11 ;  /* 0x0000000c0d0e7389 */ /* 0x00006400000c000b */
[----:B01----:R-:W-:Y:S01]  /*25fa0*/  ENDCOLLECTIVE ;  /* 0x000000000000791b */ /* 0x003fe20003800000 */
.L_x_6101:
[----:B------:R-:W-:Y:S01]  /*25fb0*/  SEL R39, R56, R67, P0 ;  /* 0x0000004338277207 */ /* 0x000fe20000000000 */
[----:B------:R-:W-:Y:S02]  /*25fc0*/  IMAD.MOV.U32 R13, RZ, RZ, R73 ;  /* 0x000000ffff0d7224 */ /* 0x000fe400078e0049 */
[----:B------:R-:W-:Y:S02]  /*25fd0*/  IMAD.MOV.U32 R12, RZ, RZ, R2 ;  /* 0x000000ffff0c7224 */ /* 0x000fe400078e0002 */
[----:B------:R-:W-:-:S07]  /*25fe0*/  IMAD.MOV.U32 R71, RZ, RZ, R14 ;  /* 0x000000ffff477224 */ /* 0x000fce00078e000e */
[----:B------:R-:W-:Y:S05]  /*25ff0*/  WARPSYNC.COLLECTIVE R15, `(.L_x_6102) ;  /* 0x000000000f087348 */ /* 0x000fea0003c00000 */
[----:B------:R0:W1:Y:S02]  /*26000*/  SHFL.IDX P6, R14, R13, R12, R11 ;  /* 0x0000000c0d0e7389 */ /* 0x00006400000c000b */
[----:B01----:R-:W-:Y:S01]  /*26010*/  ENDCOLLECTIVE ;  /* 0x000000000000791b */ /* 0x003fe20003800000 */
.L_x_6102:
[----:B------:R-:W-:Y:S02]  /*26020*/  IMAD.MOV.U32 R13, RZ, RZ, R75 ;  /* 0x000000ffff0d7224 */ /* 0x000fe400078e004b */
[----:B------:R-:W-:Y:S01]  /*26030*/  IMAD.MOV.U32 R12, RZ, RZ, R0 ;  /* 0x000000ffff0c7224 */ /* 0x000fe200078e0000 */
[----:B------:R-:W-:-:S07]  /*26040*/  MOV R58, R14 ;  /* 0x0000000e003a7202 */ /* 0x000fce0000000f00 */
[----:B------:R-:W-:Y:S05]  /*26050*/  WARPSYNC.COLLECTIVE R15, `(.L_x_6103) ;  /* 0x000000000f087348 */ /* 0x000fea0003c00000 */
[----:B------:R0:W1:Y:S02]  /*26060*/  SHFL.IDX P6, R14, R13, R12, R11 ;  /* 0x0000000c0d0e7389 */ /* 0x00006400000c000b */
[----:B01----:R-:W-:Y:S01]  /*26070*/  ENDCOLLECTIVE ;  /* 0x000000000000791b */ /* 0x003fe20003800000 */
.L_x_6103:
[----:B------:R-:W-:Y:S01]  /*26080*/  MOV R13, R77 ;  /* 0x0000004d000d7202 */ /* 0x000fe20000000f00 */
[----:B------:R-:W-:Y:S02]  /*26090*/  IMAD.MOV.U32 R12, RZ, RZ, R2 ;  /* 0x000000ffff0c7224 */ /* 0x000fe400078e0002 */
[----:B------:R-:W-:-:S07]  /*260a0*/  IMAD.MOV.U32 R75, RZ, RZ, R14 ;  /* 0x000000ffff4b7224 */ /* 0x000fce00078e000e */
[----:B------:R-:W-:Y:S05]  /*260b0*/  WARPSYNC.COLLECTIVE R15, `(.L_x_6104) ;  /* 0x000000000f087348 */ /* 0x000fea0003c00000 */
[----:B------:R0:W1:Y:S02]  /*260c0*/  SHFL.IDX P6, R14, R13, R12, R11 ;  /* 0x0000000c0d0e7389 */ /* 0x00006400000c000b */
[----:B01----:R-:W-:Y:S01]  /*260d0*/  ENDCOLLECTIVE ;  /* 0x000000000000791b */ /* 0x003fe20003800000 */
.L_x_6104:
[----:B------:R-:W-:Y:S02]  /*260e0*/  SEL R12, R37, R20, P0 ;  /* 0x00000014250c7207 */ /* 0x000fe40000000000 */
[----:B------:R-:W-:Y:S01]  /*260f0*/  SEL R11, R48, R49, P0 ;  /* 0x00000031300b7207 */ /* 0x000fe20000000000 */
[----:B------:R-:W-:Y:S01]  /*26100*/  IMAD.MOV.U32 R49, RZ, RZ, RZ ;  /* 0x000000ffff317224 */ /* 0x000fe200078e00ff */
[----:B------:R-:W-:Y:S02]  /*26110*/  SEL R13, R71, R58, P0 ;  /* 0x0000003a470d7207 */ /* 0x000fe40000000000 */
[----:B------:R-:W-:Y:S01]  /*26120*/  SEL R15, R58, R71, P0 ;  /* 0x000000473a0f7207 */ /* 0x000fe20000000000 */
[----:B------:R-:W-:Y:S01]  /*26130*/  IMAD.MOV.U32 R62, RZ, RZ, R14 ;  /* 0x000000ffff3e7224 */ /* 0x000fe200078e000e */
[----:B------:R-:W-:Y:S02]  /*26140*/  SEL R14, R20, R37, P0 ;  /* 0x00000025140e7207 */ /* 0x000fe40000000000 */
[----:B------:R-:W-:Y:S01]  /*26150*/  SEL R37, R67, R56, P0 ;  /* 0x0000003843257207 */ /* 0x000fe20000000000 */
[----:B------:R-:W-:Y:S06]  /*26160*/  BRA `(.L_x_6105) ;  /* 0xffffff68007c7947 */ /* 0x000fec000383ffff */
.L_x_5934:
[----:B------:R-:W0:Y:S01]  /*26170*/  S2R R12, SR_TID.X ;  /* 0x00000000000c7919 */ /* 0x000e220000002100 */
[----:B------:R-:W-:Y:S01]  /*26180*/  BSSY B1, `(.L_x_6106) ;  /* 0x000000a000017945 */ /* 0x000fe20003800000 */
[----:B------:R-:W-:Y:S02]  /*26190*/  IMAD.MOV.U32 R11, RZ, RZ, 0x1f ;  /* 0x0000001fff0b7424 */ /* 0x000fe400078e00ff */
[----:B------:R-:W-:Y:S01]  /*261a0*/  IMAD.MOV.U32 R15, RZ, RZ, -0x1 ;  /* 0xffffffffff0f7424 */ /* 0x000fe200078e00ff */
[----:B0-----:R-:W-:Y:S01]  /*261b0*/  SHF.R.U32.HI R10, RZ, 0x5, R12 ;  /* 0x00000005ff0a7819 */ /* 0x001fe2000001160c */
[----:B------:R-:W-:-:S03]  /*261c0*/  IMAD.MOV.U32 R12, RZ, RZ, RZ ;  /* 0x000000ffff0c7224 */ /* 0x000fc600078e00ff */
[----:B------:R-:W-:-:S04]  /*261d0*/  LOP3.LUT R10, R10, 0x3, RZ, 0xc0, !PT ;  /* 0x000000030a0a7812 */ /* 0x000fc800078ec0ff */
[----:B------:R-:W-:-:S07]  /*261e0*/  MOV R13, R10 ;  /* 0x0000000a000d7202 */ /* 0x000fce0000000f00 */
[----:B------:R-:W-:Y:S05]  /*261f0*/  WARPSYNC.COLLECTIVE R15, `(.L_x_6107) ;  /* 0x000000000f087348 */ /* 0x000fea0003c00000 */
[----:B------:R0:W1:Y:S02]  /*26200*/  SHFL.IDX P6, R14, R13, R12, R11 ;  /* 0x0000000c0d0e7389 */ /* 0x00006400000c000b */
[----:B01----:R-:W-:Y:S01]  /*26210*/  ENDCOLLECTIVE ;  /* 0x000000000000791b */ /* 0x003fe20003800000 */
.L_x_6107:
[----:B------:R-:W-:Y:S05]  /*26220*/  BSYNC B1 ;  /* 0x0000000000017941 */ /* 0x000fea0003800000 */
.L_x_6106:
[----:B------:R-:W-:Y:S05]  /*26230*/  BRA `(.L_x_6108) ;  /* 0xffffff9400987947 */ /* 0x000fea000383ffff */
.L_x_5936:
[----:B------:R-:W-:Y:S01]  /*26240*/  BSSY B1, `(.L_x_6109) ;  /* 0x0000006000017945 */ /* 0x000fe20003800000 */
[----:B------:R-:W-:-:S07]  /*26250*/  MOV R15, 0xffffffff ;  /* 0xffffffff000f7802 */ /* 0x000fce0000000f00 */
[----:B0-----:R-:W-:Y:S05]  /*26260*/  WARPSYNC.COLLECTIVE R15, `(.L_x_6110) ;  /* 0x000000000f0c7348 */ /* 0x001fea0003c00000 */
[----:B------:R-:W-:Y:S02]  /*26270*/  ELECT P6, UR62, PT ;  /* 0x00000000003e782f */ /* 0x000fe400038c0000 */
[----:B------:R-:W-:Y:S01]  /*26280*/  MOV R14, UR62 ;  /* 0x0000003e000e7c02 */ /* 0x000fe20008000f00 */
[----:B0-----:R-:W-:Y:S10]  /*26290*/  ENDCOLLECTIVE ;  /* 0x000000000000791b */ /* 0x001ff40003800000 */
.L_x_6110:
[----:B------:R-:W-:Y:S05]  /*262a0*/  BSYNC B1 ;  /* 0x0000000000017941 */ /* 0x000fea0003800000 */
.L_x_6109:
[----:B------:R-:W-:Y:S05]  /*262b0*/  BRA `(.L_x_5935) ;  /* 0xffffff9400907947 */ /* 0x000fea000383ffff */
.L_x_5938:
[----:B0-----:R0:W1:Y:S02]  /*262c0*/  SYNCS.PHASECHK.TRANS64.TRYWAIT P0, [R11+URZ+0x2e820], R5 ;  /* 0x02e820050b0075a7 */ /* 0x001064000800017f */
[----:B-1----:R-:W-:Y:S05]  /*262d0*/  @!P0 NANOSLEEP.SYNCS 0x989680 ;  /* 0x009896800000895d */ /* 0x002fea0003900000 */
[----:B------:R-:W1:Y:S02]  /*262e0*/  @!P0 SYNCS.PHASECHK.TRANS64 P0, [R11+URZ+0x2e820], R5 ;  /* 0x02e820050b0085a7 */ /* 0x000e64000800007f */
[----:B-1----:R-:W-:Y:S05]  /*262f0*/  @!P0 BRA `(.L_x_5938) ;  /* 0xfffffffc00f08947 */ /* 0x002fea000383ffff */
[----:B------:R-:W-:Y:S05]  /*26300*/  BRA `(.L_x_6111) ;  /* 0xffffff9400ac7947 */ /* 0x000fea000383ffff */
.L_x_5942:
[----:B-1----:R1:W2:Y:S02]  /*26310*/  SYNCS.PHASECHK.TRANS64.TRYWAIT P0, [R8+URZ+0x2e8a0], R10 ;  /* 0x02e8a00a080075a7 */ /* 0x0022a4000800017f */
[----:B--2---:R-:W-:Y:S05]  /*26320*/  @!P0 NANOSLEEP.SYNCS 0x989680 ;  /* 0x009896800000895d */ /* 0x004fea0003900000 */
[----:B------:R-:W2:Y:S02]  /*26330*/  @!P0 SYNCS.PHASECHK.TRANS64 P0, [R8+URZ+0x2e8a0], R10 ;  /* 0x02e8a00a080085a7 */ /* 0x000ea4000800007f */
[----:B--2---:R-:W-:Y:S05]  /*26340*/  @!P0 BRA `(.L_x_5942) ;  /* 0xfffffffc00f08947 */ /* 0x004fea000383ffff */
[----:B------:R-:W-:Y:S05]  /*26350*/  BRA `(.L_x_6112) ;  /* 0xffffff9400cc7947 */ /* 0x000fea000383ffff */
.L_x_5947:
[----:B0-----:R0:W2:Y:S02]  /*26360*/  SYNCS.PHASECHK.TRANS64.TRYWAIT P0, [R8+URZ+0x2e8c0], R10 ;  /* 0x02e8c00a080075a7 */ /* 0x0010a4000800017f */
[----:B--2---:R-:W-:Y:S05]  /*26370*/  @!P0 NANOSLEEP.SYNCS 0x989680 ;  /* 0x009896800000895d */ /* 0x004fea0003900000 */
[----:B------:R-:W2:Y:S02]  /*26380*/  @!P0 SYNCS.PHASECHK.TRANS64 P0, [R8+URZ+0x2e8c0], R10 ;  /* 0x02e8c00a080085a7 */ /* 0x000ea4000800007f */
[----:B--2---:R-:W-:Y:S05]  /*26390*/  @!P0 BRA `(.L_x_5947) ;  /* 0xfffffffc00f08947 */ /* 0x004fea000383ffff */
[----:B------:R-:W-:Y:S05]  /*263a0*/  BRA `(.L_x_6113) ;  /* 0xffffff98004c7947 */ /* 0x000fea000383ffff */
.L_x_5954:
[----:B0-----:R0:W1:Y:S02]  /*263b0*/  SYNCS.PHASECHK.TRANS64.TRYWAIT P1, [R6+URZ+0x2e8a0], R7 ;  /* 0x02e8a007060075a7 */ /* 0x001064000802017f */
[----:B-1----:R-:W-:Y:S05]  /*263c0*/  @!P1 NANOSLEEP.SYNCS 0x989680 ;  /* 0x009896800000995d */ /* 0x002fea0003900000 */
[----:B------:R-:W1:Y:S02]  /*263d0*/  @!P1 SYNCS.PHASECHK.TRANS64 P1, [R6+URZ+0x2e8a0], R7 ;  /* 0x02e8a007060095a7 */ /* 0x000e64000802007f */
[----:B-1----:R-:W-:Y:S05]  /*263e0*/  @!P1 BRA `(.L_x_5954) ;  /* 0xfffffffc00f09947 */ /* 0x002fea000383ffff */
[----:B------:R-:W-:Y:S05]  /*263f0*/  BRA `(.L_x_6114) ;  /* 0xffffff9c002c7947 */ /* 0x000fea000383ffff */
.L_x_5959:
[----:B-1----:R1:W2:Y:S02]  /*26400*/  SYNCS.PHASECHK.TRANS64.TRYWAIT P1, [R6+URZ+0x2e8c0], R7 ;  /* 0x02e8c007060075a7 */ /* 0x0022a4000802017f */
[----:B--2---:R-:W-:Y:S05]  /*26410*/  @!P1 NANOSLEEP.SYNCS 0x989680 ;  /* 0x009896800000995d */ /* 0x004fea0003900000 */
[----:B------:R-:W2:Y:S02]  /*26420*/  @!P1 SYNCS.PHASECHK.TRANS64 P1, [R6+URZ+0x2e8c0], R7 ;  /* 0x02e8c007060095a7 */ /* 0x000ea4000802007f */
[----:B--2---:R-:W-:Y:S05]  /*26430*/  @!P1 BRA `(.L_x_5959) ;  /* 0xfffffffc00f09947 */ /* 0x004fea000383ffff */
[----:B------:R-:W-:Y:S05]  /*26440*/  BRA `(.L_x_6115) ;  /* 0xffffff9c00a47947 */ /* 0x000fea000383ffff */
.L_x_5972:
        /* <DEDUP_REMOVED lines=11> */
.L_x_6117:
[----:B------:R-:W-:Y:S05]  /*26500*/  BSYNC B0 ;  /* 0x0000000000007941 */ /* 0x000fea0003800000 */
.L_x_6116:
[----:B------:R-:W-:Y:S05]  /*26510*/  BRA `(.L_x_6118) ;  /* 0xffffffa800c47947 */ /* 0x000fea000383ffff */
.L_x_5974:
[----:B------:R-:W-:Y:S01]  /*26520*/  BSSY B0, `(.L_x_6119) ;  /* 0x0000006000007945 */ /* 0x000fe20003800000 */
[----:B------:R-:W-:-:S07]  /*26530*/  IMAD.MOV.U32 R15, RZ, RZ, -0x1 ;  /* 0xffffffffff0f7424 */ /* 0x000fce00078e00ff */
[----:B0-----:R-:W-:Y:S05]  /*26540*/  WARPSYNC.COLLECTIVE R15, `(.L_x_6120) ;  /* 0x000000000f0c7348 */ /* 0x001fea0003c00000 */
[----:B------:R-:W-:Y:S02]  /*26550*/  ELECT P6, UR62, PT ;  /* 0x00000000003e782f */ /* 0x000fe400038c0000 */
[----:B------:R-:W-:Y:S01]  /*26560*/  MOV R14, UR62 ;  /* 0x0000003e000e7c02 */ /* 0x000fe20008000f00 */
[----:B0-----:R-:W-:Y:S10]  /*26570*/  ENDCOLLECTIVE ;  /* 0x000000000000791b */ /* 0x001ff40003800000 */
.L_x_6120:
[----:B------:R-:W-:Y:S05]  /*26580*/  BSYNC B0 ;  /* 0x0000000000007941 */ /* 0x000fea0003800000 */
.L_x_6119:
[----:B------:R-:W-:Y:S05]  /*26590*/  BRA `(.L_x_6121) ;  /* 0xffffffa800bc7947 */ /* 0x000fea000383ffff */
.L_x_5977:
[----:B0-----:R0:W1:Y:S02]  /*265a0*/  SYNCS.PHASECHK.TRANS64.TRYWAIT P2, [R4+URZ+0x2e880], R7 ;  /* 0x02e88007040075a7 */ /* 0x001064000804017f */
[----:B-1----:R-:W-:Y:S05]  /*265b0*/  @!P2 NANOSLEEP.SYNCS 0x989680 ;  /* 0x009896800000a95d */ /* 0x002fea0003900000 */
[----:B------:R-:W1:Y:S02]  /*265c0*/  @!P2 SYNCS.PHASECHK.TRANS64 P2, [R4+URZ+0x2e880], R7 ;  /* 0x02e880070400a5a7 */ /* 0x000e64000804007f */
[----:B-1----:R-:W-:Y:S05]  /*265d0*/  @!P2 BRA `(.L_x_5977) ;  /* 0xfffffffc00f0a947 */ /* 0x002fea000383ffff */
[----:B------:R-:W-:Y:S05]  /*265e0*/  BRA `(.L_x_6122) ;  /* 0xffffffac003c7947 */ /* 0x000fea000383ffff */
.L_x_5979:
[----:B-1----:R1:W2:Y:S02]  /*265f0*/  SYNCS.PHASECHK.TRANS64.TRYWAIT P2, [R4+URZ+0x2e840], R7 ;  /* 0x02e84007040075a7 */ /* 0x0022a4000804017f */
[----:B--2---:R-:W-:Y:S05]  /*26600*/  @!P2 NANOSLEEP.SYNCS 0x989680 ;  /* 0x009896800000a95d */ /* 0x004fea0003900000 */
[----:B------:R-:W2:Y:S02]  /*26610*/  @!P2 SYNCS.PHASECHK.TRANS64 P2, [R4+URZ+0x2e840], R7 ;  /* 0x02e840070400a5a7 */ /* 0x000ea4000804007f */
[----:B--2---:R-:W-:Y:S05]  /*26620*/  @!P2 BRA `(.L_x_5979) ;  /* 0xfffffffc00f0a947 */ /* 0x004fea000383ffff */
[----:B------:R-:W-:Y:S05]  /*26630*/  BRA `(.L_x_6123) ;  /* 0xffffffac00a07947 */ /* 0x000fea000383ffff */
.L_x_5982:
        /* <DEDUP_REMOVED lines=8> */
.L_x_5988:
[----:B-1----:R1:W2:Y:S02]  /*266c0*/  SYNCS.PHASECHK.TRANS64.TRYWAIT P0, [R5+URZ+0x2e880], R4 ;  /* 0x02e88004050075a7 */ /* 0x0022a4000800017f */
[----:B--2---:R-:W-:Y:S05]  /*266d0*/  @!P0 NANOSLEEP.SYNCS 0x989680 ;  /* 0x009896800000895d */ /* 0x004fea0003900000 */
[----:B------:R-:W2:Y:S02]  /*266e0*/  @!P0 SYNCS.PHASECHK.TRANS64 P0, [R5+URZ+0x2e880], R4 ;  /* 0x02e88004050085a7 */ /* 0x000ea4000800007f */
[----:B--2---:R-:W-:Y:S05]  /*266f0*/  @!P0 BRA `(.L_x_5988) ;  /* 0xfffffffc00f08947 */ /* 0x004fea000383ffff */
[----:B------:R-:W-:Y:S05]  /*26700*/  BRA `(.L_x_6125) ;  /* 0xffffffb4001c7947 */ /* 0x000fea000383ffff */
.L_x_5993:
[----:B0-----:R0:W2:Y:S02]  /*26710*/  SYNCS.PHASECHK.TRANS64.TRYWAIT P0, [R5+URZ+0x2e840], R4 ;  /* 0x02e84004050075a7 */ /* 0x0010a4000800017f */
[----:B--2---:R-:W-:Y:S05]  /*26720*/  @!P0 NANOSLEEP.SYNCS 0x989680 ;  /* 0x009896800000895d */ /* 0x004fea0003900000 */
[----:B------:R-:W2:Y:S02]  /*26730*/  @!P0 SYNCS.PHASECHK.TRANS64 P0, [R5+URZ+0x2e840], R4 ;  /* 0x02e84004050085a7 */ /* 0x000ea4000800007f */
[----:B--2---:R-:W-:Y:S05]  /*26740*/  @!P0 BRA `(.L_x_5993) ;  /* 0xfffffffc00f08947 */ /* 0x004fea000383ffff */
[----:B------:R-:W-:Y:S05]  /*26750*/  BRA `(.L_x_6126) ;  /* 0xffffffb400a87947 */ /* 0x000fea000383ffff */
.L_x_5999:
[----:B-1----:R1:W2:Y:S02]  /*26760*/  SYNCS.PHASECHK.TRANS64.TRYWAIT P2, [R18+URZ+0x2e870], R3 ;  /* 0x02e87003120075a7 */ /* 0x0022a4000804017f */
[----:B--2---:R-:W-:Y:S05]  /*26770*/  @!P2 NANOSLEEP.SYNCS 0x989680 ;  /* 0x009896800000a95d */ /* 0x004fea0003900000 */
[----:B------:R-:W2:Y:S02]  /*26780*/  @!P2 SYNCS.PHASECHK.TRANS64 P2, [R18+URZ+0x2e870], R3 ;  /* 0x02e870031200a5a7 */ /* 0x000ea4000804007f */
[----:B--2---:R-:W-:Y:S05]  /*26790*/  @!P2 BRA `(.L_x_5999) ;  /* 0xfffffffc00f0a947 */ /* 0x004fea000383ffff */
[----:B------:R-:W-:Y:S05]  /*267a0*/  BRA `(.L_x_6127) ;  /* 0xffffffb800507947 */ /* 0x000fea000383ffff */
.L_x_6001:
[----:B-1----:R1:W2:Y:S02]  /*267b0*/  SYNCS.PHASECHK.TRANS64.TRYWAIT P2, [R18+URZ+0x2e860], R4 ;  /* 0x02e86004120075a7 */ /* 0x0022a4000804017f */
[----:B--2---:R-:W-:Y:S05]  /*267c0*/  @!P2 NANOSLEEP.SYNCS 0x989680 ;  /* 0x009896800000a95d */ /* 0x004fea0003900000 */
[----:B------:R-:W2:Y:S02]  /*267d0*/  @!P2 SYNCS.PHASECHK.TRANS64 P2, [R18+URZ+0x2e860], R4 ;  /* 0x02e860041200a5a7 */ /* 0x000ea4000804007f */
[----:B--2---:R-:W-:Y:S05]  /*267e0*/  @!P2 BRA `(.L_x_6001) ;  /* 0xfffffffc00f0a947 */ /* 0x004fea000383ffff */
[----:B------:R-:W-:Y:S05]  /*267f0*/  BRA `(.L_x_6128) ;  /* 0xffffffb800587947 */ /* 0x000fea000383ffff */
.L_x_6008:
[----:B0-----:R0:W1:Y:S02]  /*26800*/  SYNCS.PHASECHK.TRANS64.TRYWAIT P0, [R0+URZ+0x2e870], R2 ;  /* 0x02e87002000075a7 */ /* 0x001064000800017f */
[----:B-1----:R-:W-:Y:S05]  /*26810*/  @!P0 NANOSLEEP.SYNCS 0x989680 ;  /* 0x009896800000895d */ /* 0x002fea0003900000 */
[----:B------:R-:W1:Y:S02]  /*26820*/  @!P0 SYNCS.PHASECHK.TRANS64 P0, [R0+URZ+0x2e870], R2 ;  /* 0x02e87002000085a7 */ /* 0x000e64000800007f */
[----:B-1----:R-:W-:Y:S05]  /*26830*/  @!P0 BRA `(.L_x_6008) ;  /* 0xfffffffc00f08947 */ /* 0x002fea000383ffff */
[----:B------:R-:W-:Y:S05]  /*26840*/  BRA `(.L_x_6129) ;  /* 0xffffffc400947947 */ /* 0x000fea000383ffff */
.L_x_6010:
[----:B0-----:R0:W1:Y:S02]  /*26850*/  SYNCS.PHASECHK.TRANS64.TRYWAIT P0, [R0+URZ+0x2e860], R2 ;  /* 0x02e86002000075a7 */ /* 0x001064000800017f */
[----:B-1----:R-:W-:Y:S05]  /*26860*/  @!P0 NANOSLEEP.SYNCS 0x989680 ;  /* 0x009896800000895d */ /* 0x002fea0003900000 */
[----:B------:R-:W1:Y:S02]  /*26870*/  @!P0 SYNCS.PHASECHK.TRANS64 P0, [R0+URZ+0x2e860], R2 ;  /* 0x02e86002000085a7 */ /* 0x000e64000800007f */
[----:B-1----:R-:W-:Y:S05]  /*26880*/  @!P0 BRA `(.L_x_6010) ;  /* 0xfffffffc00f08947 */ /* 0x002fea000383ffff */
[----:B------:R-:W-:Y:S05]  /*26890*/  BRA `(.L_x_6130) ;  /* 0xffffffc4009c7947 */ /* 0x000fea000383ffff */
.L_x_6014:
[----:B------:R-:W-:Y:S01]  /*268a0*/  BSSY B0, `(.L_x_6131) ;  /* 0x0000008000007945 */ /* 0x000fe20003800000 */
[----:B------:R-:W-:Y:S01]  /*268b0*/  IMAD.MOV.U32 R13, RZ, RZ, R16 ;  /* 0x000000ffff0d7224 */ /* 0x000fe200078e0010 */
[----:B0-----:R-:W-:Y:S01]  /*268c0*/  MOV R11, 0x1f ;  /* 0x0000001f000b7802 */ /* 0x001fe20000000f00 */
[----:B------:R-:W-:Y:S02]  /*268d0*/  IMAD.MOV.U32 R12, RZ, RZ, RZ ;  /* 0x000000ffff0c7224 */ /* 0x000fe400078e00ff */
[----:B------:R-:W-:-:S07]  /*268e0*/  IMAD.MOV.U32 R15, RZ, RZ, -0x1 ;  /* 0xffffffffff0f7424 */ /* 0x000fce00078e00ff */
[----:B------:R-:W-:Y:S05]  /*268f0*/  WARPSYNC.COLLECTIVE R15, `(.L_x_6132) ;  /* 0x000000000f087348 */ /* 0x000fea0003c00000 */
[----:B------:R0:W1:Y:S02]  /*26900*/  SHFL.IDX P6, R14, R13, R12, R11 ;  /* 0x0000000c0d0e7389 */ /* 0x00006400000c000b */
[----:B01----:R-:W-:Y:S01]  /*26910*/  ENDCOLLECTIVE ;  /* 0x000000000000791b */ /* 0x003fe20003800000 */
.L_x_6132:
[----:B------:R-:W-:Y:S05]  /*26920*/  BSYNC B0 ;  /* 0x0000000000007941 */ /* 0x000fea0003800000 */
.L_x_6131:
[----:B------:R-:W-:Y:S01]  /*26930*/  IMAD.MOV.U32 R13, RZ, RZ, R16 ;  /* 0x000000ffff0d7224 */ /* 0x000fe200078e0010 */
[----:B------:R-:W-:Y:S01]  /*26940*/  MOV R12, 0x1 ;  /* 0x00000001000c7802 */ /* 0x000fe20000000f00 */
[----:B------:R-:W-:Y:S01]  /*26950*/  IMAD.MOV.U32 R11, RZ, RZ, 0x1f ;  /* 0x0000001fff0b7424 */ /* 0x000fe200078e00ff */
[----:B------:R-:W-:Y:S01]  /*26960*/  IADD3 R5, R19, R7, RZ ;  /* 0x0000000713057210 */ /* 0x000fe20007ffe0ff */
[----:B------:R-:W-:Y:S02]  /*26970*/  IMAD.MOV.U32 R15, RZ, RZ, -0x1 ;  /* 0xffffffffff0f7424 */ /* 0x000fe400078e00ff */
[----:B------:R-:W-:-:S07]  /*26980*/  IMAD.MOV.U32 R0, RZ, RZ, R14 ;  /* 0x000000ffff007224 */ /* 0x000fce00078e000e */
[----:B------:R-:W-:Y:S05]  /*26990*/  WARPSYNC.COLLECTIVE R15, `(.L_x_6133) ;  /* 0x000000000f087348 */ /* 0x000fea0003c00000 */
[----:B------:R0:W1:Y:S02]  /*269a0*/  SHFL.IDX P6, R14, R13, R12, R11 ;  /* 0x0000000c0d0e7389 */ /* 0x00006400000c000b */
[----:B01----:R-:W-:Y:S01]  /*269b0*/  ENDCOLLECTIVE ;  /* 0x000000000000791b */ /* 0x003fe20003800000 */
.L_x_6133:
[----:B------:R-:W-:Y:S02]  /*269c0*/  ULDC UR4, c[0x0][0xc14] ;  /* 0x0003050000047ab9 */ /* 0x000fe40000000800 */
[----:B------:R-:W-:-:S13]  /*269d0*/  ISETP.GE.OR P1, PT, R5, UR4, !P0 ;  /* 0x0000000405007c0c */ /* 0x000fda000c726670 */
[----:B------:R-:W0:Y:S01]  /*269e0*/  @!P1 LDC.64 R2, c[0x0][0xc58] ;  /* 0x00031600ff029b82 */ /* 0x000e220000000a00 */
[----:B------:R-:W-:Y:S01]  /*269f0*/  MOV R11, RZ ;  /* 0x000000ff000b7202 */ /* 0x000fe20000000f00 */
        /* <DEDUP_REMOVED lines=14> */
.L_x_6134:
        /* <DEDUP_REMOVED lines=8> */
.L_x_6135:
        /* <DEDUP_REMOVED lines=8> */
.L_x_6136:
        /* <DEDUP_REMOVED lines=8> */
.L_x_6137:
        /* <DEDUP_REMOVED lines=8> */
.L_x_6138:
        /* <DEDUP_REMOVED lines=9> */
.L_x_6139:
[----:B------:R-:W-:Y:S01]  /*26d70*/  IMAD.MOV.U32 R6, RZ, RZ, R14 ;  /* 0x000000ffff067224 */ /* 0x000fe200078e000e */
[----:B------:R-:W-:Y:S06]  /*26d80*/  BRA `(.L_x_6140) ;  /* 0xffffffcc00d47947 */ /* 0x000fec000383ffff */
.L_x_6019:
[----:B------:R-:W-:Y:S01]  /*26d90*/  BSSY B0, `(.L_x_6141) ;  /* 0x0000008000007945 */ /* 0x000fe20003800000 */
[----:B-----5:R-:W-:Y:S01]  /*26da0*/  IMAD.MOV.U32 R13, RZ, RZ, R2 ;  /* 0x000000ffff0d7224 */ /* 0x020fe200078e0002 */
[----:B0-----:R-:W-:Y:S01]  /*26db0*/  MOV R12, 0x1 ;  /* 0x00000001000c7802 */ /* 0x001fe20000000f00 */
[----:B------:R-:W-:Y:S02]  /*26dc0*/  IMAD.MOV.U32 R11, RZ, RZ, RZ ;  /* 0x000000ffff0b7224 */ /* 0x000fe400078e00ff */
[----:B------:R-:W-:-:S07]  /*26dd0*/  IMAD.MOV.U32 R15, RZ, RZ, -0x1 ;  /* 0xffffffffff0f7424 */ /* 0x000fce00078e00ff */
[----:B-1----:R-:W-:Y:S05]  /*26de0*/  WARPSYNC.COLLECTIVE R15, `(.L_x_6142) ;  /* 0x000000000f087348 */ /* 0x002fea0003c00000 */
[----:B------:R0:W2:Y:S02]  /*26df0*/  SHFL.UP P6, R14, R13, R12, R11 ;  /* 0x0400000c0d0e7389 */ /* 0x0000a400000c000b */
[----:B012---:R-:W-:Y:S01]  /*26e00*/  ENDCOLLECTIVE ;  /* 0x000000000000791b */ /* 0x007fe20003800000 */
.L_x_6142:
[----:B------:R-:W-:Y:S05]  /*26e10*/  BSYNC B0 ;  /* 0x0000000000007941 */ /* 0x000fea0003800000 */
.L_x_6141:
[----:B------:R-:W-:Y:S01]  /*26e20*/  IMAD.MOV.U32 R3, RZ, RZ, R14 ;  /* 0x000000ffff037224 */ /* 0x000fe200078e000e */
[----:B------:R-:W-:Y:S01]  /*26e30*/  MOV R15, 0xffffffff ;  /* 0xffffffff000f7802 */ /* 0x000fe20000000f00 */
[----:B------:R-:W-:Y:S02]  /*26e40*/  IMAD.MOV.U32 R12, RZ, RZ, 0x2 ;  /* 0x00000002ff0c7424 */ /* 0x000fe400078e00ff */
[----:B------:R-:W-:Y:S01]  /*26e50*/  IMAD.MOV.U32 R11, RZ, RZ, RZ ;  /* 0x000000ffff0b7224 */ /* 0x000fe200078e00ff */
[----:B------:R-:W-:-:S04]  /*26e60*/  SEL R3, R3, RZ, P1 ;  /* 0x000000ff03037207 */ /* 0x000fc80000800000 */
[----:B------:R-:W-:-:S05]  /*26e70*/  IADD3 R3, R2, R3, RZ ;  /* 0x0000000302037210 */ /* 0x000fca0007ffe0ff */
[----:B------:R-:W-:-:S07]  /*26e80*/  IMAD.MOV.U32 R13, RZ, RZ, R3 ;  /* 0x000000ffff0d7224 */ /* 0x000fce00078e0003 */
[----:B------:R-:W-:Y:S05]  /*26e90*/  WARPSYNC.COLLECTIVE R15, `(.L_x_6143) ;  /* 0x000000000f087348 */ /* 0x000fea0003c00000 */
[----:B------:R0:W1:Y:S02]  /*26ea0*/  SHFL.UP P6, R14, R13, R12, R11 ;  /* 0x0400000c0d0e7389 */ /* 0x00006400000c000b */
[----:B01----:R-:W-:Y:S01]  /*26eb0*/  ENDCOLLECTIVE ;  /* 0x000000000000791b */ /* 0x003fe20003800000 */
.L_x_6143:
        /* <DEDUP_REMOVED lines=8> */
.L_x_6144:
        /* <DEDUP_REMOVED lines=8> */
.L_x_6145:
        /* <DEDUP_REMOVED lines=8> */
.L_x_6146:
        /* <DEDUP_REMOVED lines=9> */
.L_x_6147:
[----:B------:R-:W-:Y:S01]  /*270d0*/  IMAD.MOV.U32 R6, RZ, RZ, R14 ;  /* 0x000000ffff067224 */ /* 0x000fe200078e000e */
[----:B------:R-:W-:Y:S06]  /*270e0*/  BRA `(.L_x_6148) ;  /* 0xffffffcc009c7947 */ /* 0x000fec000383ffff */
.L_x_6021:
[----:B------:R-:W-:Y:S01]  /*270f0*/  BSSY B0, `(.L_x_6149) ;  /* 0x0000006000007945 */ /* 0x000fe20003800000 */
[----:B------:R-:W-:Y:S01]  /*27100*/  PLOP3.LUT P6, PT, P6, PT, PT, 0x8, 0x0 ;  /* 0x000000000000781c */ /* 0x000fe200037ce170 */
[----:B------:R-:W-:-:S12]  /*27110*/  IMAD.MOV.U32 R15, RZ, RZ, -0x1 ;  /* 0xffffffffff0f7424 */ /* 0x000fd800078e00ff */
[----:B0-----:R-:W-:Y:S05]  /*27120*/  WARPSYNC.COLLECTIVE R15, `(.L_x_6150) ;  /* 0x000000000f087348 */ /* 0x001fea0003c00000 */
[----:B------:R-:W-:Y:S01]  /*27130*/  VOTE.ANY R14, PT, P6 ;  /* 0x00000000000e7806 */ /* 0x000fe200030e0100 */
[----:B0-----:R-:W-:Y:S06]  /*27140*/  ENDCOLLECTIVE ;  /* 0x000000000000791b */ /* 0x001fec0003800000 */
.L_x_6150:
[----:B------:R-:W-:Y:S05]  /*27150*/  BSYNC B0 ;  /* 0x0000000000007941 */ /* 0x000fea0003800000 */
.L_x_6149:
        /* <DEDUP_REMOVED lines=9> */
.L_x_6151:
[----:B------:R-:W-:Y:S01]  /*271f0*/  IMAD.MOV.U32 R2, RZ, RZ, R14 ;  /* 0x000000ffff027224 */ /* 0x000fe200078e000e */
[----:B------:R-:W-:Y:S06]  /*27200*/  BRA `(.L_x_6152) ;  /* 0xffffffcc00907947 */ /* 0x000fec000383ffff */
.L_x_6023:
[----:B------:R-:W-:Y:S01]  /*27210*/  BSSY B0, `(.L_x_6153) ;  /* 0x0000007000007945 */ /* 0x000fe20003800000 */
[----:B------:R-:W-:Y:S01]  /*27220*/  IMAD.MOV.U32 R13, RZ, RZ, R5 ;  /* 0x000000ffff0d7224 */ /* 0x000fe200078e0005 */
[----:B------:R-:W-:Y:S01]  /*27230*/  MOV R15, 0xffffffff ;  /* 0xffffffff000f7802 */ /* 0x000fe20000000f00 */
[----:B------:R-:W-:-:S07]  /*27240*/  IMAD.MOV.U32 R11, RZ, RZ, 0x1f ;  /* 0x0000001fff0b7424 */ /* 0x000fce00078e00ff */
[----:B-12---:R-:W-:Y:S05]  /*27250*/  WARPSYNC.COLLECTIVE R15, `(.L_x_6154) ;  /* 0x000000000f087348 */ /* 0x006fea0003c00000 */
[----:B------:R0:W3:Y:S02]  /*27260*/  SHFL.IDX P6, R14, R13, R12, R11 ;  /* 0x0000000c0d0e7389 */ /* 0x0000e400000c000b */
[----:B0123--:R-:W-:Y:S01]  /*27270*/  ENDCOLLECTIVE ;  /* 0x000000000000791b */ /* 0x00ffe20003800000 */
.L_x_6154:
[----:B------:R-:W-:Y:S05]  /*27280*/  BSYNC B0 ;  /* 0x0000000000007941 */ /* 0x000fea0003800000 */
.L_x_6153:
[----:B------:R-:W-:Y:S01]  /*27290*/  IMAD.MOV.U32 R4, RZ, RZ, R14 ;  /* 0x000000ffff047224 */ /* 0x000fe200078e000e */
[----:B------:R-:W-:Y:S06]  /*272a0*/  BRA `(.L_x_6022) ;  /* 0xffffffcc00847947 */ /* 0x000fec000383ffff */
.L_x_6027:
[----:B0-----:R0:W1:Y:S02]  /*272b0*/  SYNCS.PHASECHK.TRANS64.TRYWAIT P0, [R0+URZ+0x2e820], R3 ;  /* 0x02e82003000075a7 */ /* 0x001064000800017f */
[----:B-1----:R-:W-:Y:S05]  /*272c0*/  @!P0 NANOSLEEP.SYNCS 0x989680 ;  /* 0x009896800000895d */ /* 0x002fea0003900000 */
[----:B------:R-:W1:Y:S02]  /*272d0*/  @!P0 SYNCS.PHASECHK.TRANS64 P0, [R0+URZ+0x2e820], R3 ;  /* 0x02e82003000085a7 */ /* 0x000e64000800007f */
[----:B-1----:R-:W-:Y:S05]  /*272e0*/  @!P0 BRA `(.L_x_6027) ;  /* 0xfffffffc00f08947 */ /* 0x002fea000383ffff */
[----:B------:R-:W-:Y:S05]  /*272f0*/  BRA `(.L_x_6155) ;  /* 0xffffffd000747947 */ /* 0x000fea000383ffff */
.L_x_6028:
        /* <DEDUP_REMOVED lines=11> */
.L_x_6157:
[----:B------:R-:W-:Y:S05]  /*273b0*/  BSYNC B0 ;  /* 0x0000000000007941 */ /* 0x000fea0003800000 */
.L_x_6156:
[----:B------:R-:W-:Y:S05]  /*273c0*/  BRA `(.L_x_6158) ;  /* 0xffffffd0005c7947 */ /* 0x000fea000383ffff */
.L_x_6029:
[----:B------:R-:W-:Y:S01]  /*273d0*/  BSSY B0, `(.L_x_6159) ;  /* 0x0000006000007945 */ /* 0x000fe20003800000 */
[----:B------:R-:W-:-:S07]  /*273e0*/  IMAD.MOV.U32 R15, RZ, RZ, -0x1 ;  /* 0xffffffffff0f7424 */ /* 0x000fce00078e00ff */
[----:B01----:R-:W-:Y:S05]  /*273f0*/  WARPSYNC.COLLECTIVE R15, `(.L_x_6160) ;  /* 0x000000000f0c7348 */ /* 0x003fea0003c00000 */
[----:B------:R-:W-:Y:S02]  /*27400*/  ELECT P6, UR62, PT ;  /* 0x00000000003e782f */ /* 0x000fe400038c0000 */
[----:B------:R-:W-:Y:S01]  /*27410*/  MOV R14, UR62 ;  /* 0x0000003e000e7c02 */ /* 0x000fe20008000f00 */
[----:B01----:R-:W-:Y:S10]  /*27420*/  ENDCOLLECTIVE ;  /* 0x000000000000791b */ /* 0x003ff40003800000 */
.L_x_6160:
[----:B------:R-:W-:Y:S05]  /*27430*/  BSYNC B0 ;  /* 0x0000000000007941 */ /* 0x000fea0003800000 */
.L_x_6159:
[----:B------:R-:W-:Y:S05]  /*27440*/  BRA `(.L_x_6161) ;  /* 0xffffffd000507947 */ /* 0x000fea000383ffff */
.L_x_6031:
[----:B0-----:R0:W1:Y:S02]  /*27450*/  SYNCS.PHASECHK.TRANS64.TRYWAIT P1, [R6+URZ], R5 ;  /* 0x00000005060075a7 */ /* 0x001064000802017f */
[----:B-1----:R-:W-:Y:S05]  /*27460*/  @!P1 NANOSLEEP.SYNCS 0x989680 ;  /* 0x009896800000995d */ /* 0x002fea0003900000 */
[----:B------:R-:W1:Y:S02]  /*27470*/  @!P1 SYNCS.PHASECHK.TRANS64 P1, [R6+URZ], R5 ;  /* 0x00000005060095a7 */ /* 0x000e64000802007f */
[----:B-1----:R-:W-:Y:S05]  /*27480*/  @!P1 BRA `(.L_x_6031) ;  /* 0xfffffffc00f09947 */ /* 0x002fea000383ffff */
[----:B------:R-:W-:Y:S05]  /*27490*/  BRA `(.L_x_6162) ;  /* 0xffffffd000947947 */ /* 0x000fea000383ffff */
.L_x_6032:
[----:B-1----:R1:W2:Y:S02]  /*274a0*/  SYNCS.PHASECHK.TRANS64.TRYWAIT P1, [R7+URZ], R2 ;  /* 0x00000002070075a7 */ /* 0x0022a4000802017f */
[----:B--2---:R-:W-:Y:S05]  /*274b0*/  @!P1 NANOSLEEP.SYNCS 0x989680 ;  /* 0x009896800000995d */ /* 0x004fea0003900000 */
[----:B------:R-:W2:Y:S02]  /*274c0*/  @!P1 SYNCS.PHASECHK.TRANS64 P1, [R7+URZ], R2 ;  /* 0x00000002070095a7 */ /* 0x000ea4000802007f */
[----:B--2---:R-:W-:Y:S05]  /*274d0*/  @!P1 BRA `(.L_x_6032) ;  /* 0xfffffffc00f09947 */ /* 0x004fea000383ffff */
[----:B------:R-:W-:Y:S05]  /*274e0*/  BRA `(.L_x_6163) ;  /* 0xffffffd000887947 */ /* 0x000fea000383ffff */
.L_x_6034:
[----:B--2---:R2:W3:Y:S02]  /*274f0*/  SYNCS.PHASECHK.TRANS64.TRYWAIT P1, [R4+URZ+0x2e860], R5 ;  /* 0x02e86005040075a7 */ /* 0x0044e4000802017f */
[----:B---3--:R-:W-:Y:S05]  /*27500*/  @!P1 NANOSLEEP.SYNCS 0x989680 ;  /* 0x009896800000995d */ /* 0x008fea0003900000 */
[----:B------:R-:W3:Y:S02]  /*27510*/  @!P1 SYNCS.PHASECHK.TRANS64 P1, [R4+URZ+0x2e860], R5 ;  /* 0x02e86005040095a7 */ /* 0x000ee4000802007f */
[----:B---3--:R-:W-:Y:S05]  /*27520*/  @!P1 BRA `(.L_x_6034) ;  /* 0xfffffffc00f09947 */ /* 0x008fea000383ffff */
[----:B------:R-:W-:Y:S05]  /*27530*/  BRA `(.L_x_6164) ;  /* 0xffffffd0008c7947 */ /* 0x000fea000383ffff */
.L_x_6036:
[----:B---3--:R3:W4:Y:S02]  /*27540*/  SYNCS.PHASECHK.TRANS64.TRYWAIT P1, [R3+URZ+0x2e860], R2 ;  /* 0x02e86002030075a7 */ /* 0x008724000802017f */
[----:B----4-:R-:W-:Y:S05]  /*27550*/  @!P1 NANOSLEEP.SYNCS 0x989680 ;  /* 0x009896800000995d */ /* 0x010fea0003900000 */
[----:B------:R-:W4:Y:S02]  /*27560*/  @!P1 SYNCS.PHASECHK.TRANS64 P1, [R3+URZ+0x2e860], R2 ;  /* 0x02e86002030095a7 */ /* 0x000f24000802007f */
[----:B----4-:R-:W-:Y:S05]  /*27570*/  @!P1 BRA `(.L_x_6036) ;  /* 0xfffffffc00f09947 */ /* 0x010fea000383ffff */
[----:B------:R-:W-:Y:S05]  /*27580*/  BRA `(.L_x_6165) ;  /* 0xffffffd0008c7947 */ /* 0x000fea000383ffff */
.L_x_6038:
[----:B----4-:R4:W0:Y:S02]  /*27590*/  SYNCS.PHASECHK.TRANS64.TRYWAIT P0, [R4+URZ+0x2e880], R5 ;  /* 0x02e88005040075a7 */ /* 0x010824000800017f */
[----:B0-----:R-:W-:Y:S05]  /*275a0*/  @!P0 NANOSLEEP.SYNCS 0x989680 ;  /* 0x009896800000895d */ /* 0x001fea0003900000 */
[----:B------:R-:W0:Y:S02]  /*275b0*/  @!P0 SYNCS.PHASECHK.TRANS64 P0, [R4+URZ+0x2e880], R5 ;  /* 0x02e88005040085a7 */ /* 0x000e24000800007f */
[----:B0-----:R-:W-:Y:S05]  /*275c0*/  @!P0 BRA `(.L_x_6038) ;  /* 0xfffffffc00f08947 */ /* 0x001fea000383ffff */
[----:B------:R-:W-:Y:S05]  /*275d0*/  BRA `(.L_x_6039) ;  /* 0xffffffd000887947 */ /* 0x000fea000383ffff */
.L_x_6166:
        /* <DEDUP_REMOVED lines=10> */
.L_x_12355:


//--------------------- .text._ZN7cutlass13device_kernelIN5flash11enable_sm90INS1_16FlashAttnFwdSm90INS1_25CollectiveMainloopFwdSm90ILi2EN4cute5tupleIJNS5_1CILi1EEES8_S8_EEENS6_IJNS7_ILi128EEENS7_ILi192EEESA_EEELi128ENS_12float_e4m3_tEfNS_4arch4Sm90ELb0ELb1ELb1ELb0ELb0ELb0ELb0ELb1ELb1ELb0ELb0ELb0EEENS1_21CollectiveEpilogueFwdINS6_IJSA_SA_SB_EEES9_NS_10bfloat16_tESF_Li256ELb0ELb0ELb0ELb1EEENS1_30DynamicPersistentTileSchedulerILi256ELi128ELb0ELb0ELb1EEEEEEEEEvNT_6ParamsE --------------------------
	.section	.text._ZN7cutlass13device_kernelIN5flash11enable_sm90INS1_16FlashAttnFwdSm90INS1_25CollectiveMainloopFwdSm90ILi2EN4cute5tupleIJNS5_1CILi1EEES8_S8_EEENS6_IJNS7_ILi128EEENS7_ILi192EEESA_EEELi128ENS_12float_e4m3_tEfNS_4arch4Sm90ELb0ELb1ELb1ELb0ELb0ELb0ELb0ELb1ELb1ELb0ELb0ELb0EEENS1_21CollectiveEpilogueFwdINS6_IJSA_SA_SB_EEES9_NS_10bfloat16_tESF_Li256ELb0ELb0ELb0ELb1EEENS1_30DynamicPersistentTileSchedulerILi256ELi128ELb0ELb0ELb1EEEEEEEEEvNT_6ParamsE,"ax",@progbits
	.align	128
.text._ZN7cutlass13device_kernelIN5flash11enable_sm90INS1_16FlashAttnFwdSm90INS1_25CollectiveMainloopFwdSm90ILi2EN4cute5tupleIJNS5_1CILi1EEES8_S8_EEENS6_IJNS7_ILi128EEENS7_ILi192EEESA_EEELi128ENS_12float_e4m3_tEfNS_4arch4Sm90ELb0ELb1ELb1ELb0ELb0ELb0ELb0ELb1ELb1ELb0ELb0ELb0EEENS1_21CollectiveEpilogueFwdINS6_IJSA_SA_SB_EEES9_NS_10bfloat16_tESF_Li256ELb0ELb0ELb0ELb1EEENS1_30DynamicPersistentTileSchedulerILi256ELi128ELb0ELb0ELb1EEEEEEEEEvNT_6ParamsE:
        .type           _ZN7cutlass13device_kernelIN5flash11enable_sm90INS1_16FlashAttnFwdSm90INS1_25CollectiveMainloopFwdSm90ILi2EN4cute5tupleIJNS5_1CILi1EEES8_S8_EEENS6_IJNS7_ILi128EEENS7_ILi192EEESA_EEELi128ENS_12float_e4m3_tEfNS_4arch4Sm90ELb0ELb1ELb1ELb0ELb0ELb0ELb0ELb1ELb1ELb0ELb0ELb0EEENS1_21CollectiveEpilogueFwdINS6_IJSA_SA_SB_EEES9_NS_10bfloat16_tESF_Li256ELb0ELb0ELb0ELb1EEENS1_30DynamicPersistentTileSchedulerILi256ELi128ELb0ELb0ELb1EEEEEEEEEvNT_6ParamsE,@function
        .size           _ZN7cutlass13device_kernelIN5flash11enable_sm90INS1_16FlashAttnFwdSm90INS1_25CollectiveMainloopFwdSm90ILi2EN4cute5tupleIJNS5_1CILi1EEES8_S8_EEENS6_IJNS7_ILi128EEENS7_ILi192EEESA_EEELi128ENS_12float_e4m3_tEfNS_4arch4Sm90ELb0ELb1ELb1ELb0ELb0ELb0ELb0ELb1ELb1ELb0ELb0ELb0EEENS1_21CollectiveEpilogueFwdINS6_IJSA_SA_SB_EEES9_NS_10bfloat16_tESF_Li256ELb0ELb0ELb0ELb1EEENS1_30DynamicPersistentTileSchedulerILi256ELi128ELb0ELb0ELb1EEEEEEEEEvNT_6ParamsE,(.L_x_12356 - _ZN7cutlass13device_kernelIN5flash11enable_sm90INS1_16FlashAttnFwdSm90INS1_25CollectiveMainloopFwdSm90ILi2EN4cute5tupleIJNS5_1CILi1EEES8_S8_EEENS6_IJNS7_ILi128EEENS7_ILi192EEESA_EEELi128ENS_12float_e4m3_tEfNS_4arch4Sm90ELb0ELb1ELb1ELb0ELb0ELb0ELb0ELb1ELb1ELb0ELb0ELb0EEENS1_21CollectiveEpilogueFwdINS6_IJSA_SA_SB_EEES9_NS_10bfloat16_tESF_Li256ELb0ELb0ELb0ELb1EEENS1_30DynamicPersistentTileSchedulerILi256ELi128ELb0ELb0ELb1EEEEEEEEEvNT_6ParamsE)
        .other          _ZN7cutlass13device_kernelIN5flash11enable_sm90INS1_16FlashAttnFwdSm90INS1_25CollectiveMainloopFwdSm90ILi2EN4cute5tupleIJNS5_1CILi1EEES8_S8_EEENS6_IJNS7_ILi128EEENS7_ILi192EEESA_EEELi128ENS_12float_e4m3_tEfNS_4arch4Sm90ELb0ELb1ELb1ELb0ELb0ELb0ELb0ELb1ELb1ELb0ELb0ELb0EEENS1_21CollectiveEpilogueFwdINS6_IJSA_SA_SB_EEES9_NS_10bfloat16_tESF_Li256ELb0ELb0ELb0ELb1EEENS1_30DynamicPersistentTileSchedulerILi256ELi128ELb0ELb0ELb1EEEEEEEEEvNT_6ParamsE,@"STO_CUDA_ENTRY STV_DEFAULT"
_ZN7cutlass13device_kernelIN5flash11enable_sm90INS1_16FlashAttnFwdSm90INS1_25CollectiveMainloopFwdSm90ILi2EN4cute5tupleIJNS5_1CILi1EEES8_S8_EEENS6_IJNS7_ILi128EEENS7_ILi192EEESA_EEELi128ENS_12float_e4m3_tEfNS_4arch4Sm90ELb0ELb1ELb1ELb0ELb0ELb0ELb0ELb1ELb1ELb0ELb0ELb0EEENS1_21CollectiveEpilogueFwdINS6_IJSA_SA_SB_EEES9_NS_10bfloat16_tESF_Li256ELb0ELb0ELb0ELb1EEENS1_30DynamicPersistentTileSchedulerILi256ELi128ELb0ELb0ELb1EEEEEEEEEvNT_6ParamsE:
        /* <DEDUP_REMOVED lines=23> */
.L_x_6168:
[----:B------:R-:W-:Y:S05]  /*0170*/  BSYNC B0 ;  /* 0x0000000000007941 */ /* 0x000fea0003800000 */
.L_x_6167:
        /* <DEDUP_REMOVED lines=36> */
.L_x_6169:
        /* <DEDUP_REMOVED lines=22> */
.L_x_6170:
        /* <DEDUP_REMOVED lines=18> */
.L_x_6171:
        /* <DEDUP_REMOVED lines=22> */
.L_x_6172:
        /* <DEDUP_REMOVED lines=22> */
.L_x_6173:
        /* <DEDUP_REMOVED lines=8> */
.L_x_6175:
        /* <DEDUP_REMOVED lines=15> */
[----:B------:R-:W-:-:S05]  /*0a70*/  VIADD R215, R2, 0xffffff80 ;  /* 0xffffff8002d77836 */ /* 0x000fca0000000000 */
[----:B------:R-:W-:-:S04]  /*0a80*/  SHF.R.S32.HI R0, RZ, 0x1f, R215 ;  /* 0x0000001fff007819 */ /* 0x000fc800000114d7 */
[-C--:B------:R-:W-:Y:S01]  /*0a90*/  LEA.HI R2, R0, R215.reuse, RZ, 0x7 ;  /* 0x000000d700027211 */ /* 0x080fe200078f38ff */
[----:B------:R-:W1:Y:S03]  /*0aa0*/  S2UR UR48, SR_CgaCtaId ;  /* 0x00000000003079c3 */ /* 0x000e660000008800 */
[----:B------:R-:W-:Y:S02]  /*0ab0*/  LOP3.LUT R4, R2, 0xffffff80, RZ, 0xc0, !PT ;  /* 0xffffff8002047812 */ /* 0x000fe400078ec0ff */
[----:B------:R-:W-:-:S03]  /*0ac0*/  LEA.HI R3, R0, R215, RZ, 0x4 ;  /* 0x000000d700037211 */ /* 0x000fc600078f20ff */
[----:B------:R-:W-:Y:S01]  /*0ad0*/  IMAD.IADD R18, R215, 0x1, -R4 ;  /* 0x00000001d7127824 */ /* 0x000fe200078e0a04 */
[----:B------:R-:W3:Y:S01]  /*0ae0*/  S2UR UR6, SR_SWINHI ;  /* 0x00000000000679c3 */ /* 0x000ee20000002f00 */
[----:B------:R-:W-:Y:S02]  /*0af0*/  SHF.R.S32.HI R6, RZ, 0x4, R3 ;  /* 0x00000004ff067819 */ /* 0x000fe40000011403 */
[----:B------:R-:W-:Y:S02]  /*0b00*/  LEA.HI R4, R0, R215, RZ, 0x5 ;  /* 0x000000d700047211 */ /* 0x000fe400078f28ff */
[----:B------:R-:W-:Y:S02]  /*0b10*/  SHF.R.S32.HI R7, RZ, 0x1f, R18 ;  /* 0x0000001fff077819 */ /* 0x000fe40000011412 */
[----:B------:R-:W-:Y:S02]  /*0b20*/  LOP3.LUT R0, R3, 0x3fffff0, RZ, 0xc0, !PT ;  /* 0x03fffff003007812 */ /* 0x000fe400078ec0ff */
[----:B------:R-:W-:-:S02]  /*0b30*/  LEA.HI R8, R7, R18, RZ, 0x2 ;  /* 0x0000001207087211 */ /* 0x000fc400078f10ff */
[----:B------:R-:W-:Y:S01]  /*0b40*/  LEA.HI R5, R3, R6, RZ, 0x1 ;  /* 0x0000000603057211 */ /* 0x000fe200078f08ff */
[----:B------:R-:W-:Y:S01]  /*0b50*/  IMAD.IADD R0, R215, 0x1, -R0 ;  /* 0x00000001d7007824 */ /* 0x000fe200078e0a00 */
[----:B------:R-:W-:Y:S02]  /*0b60*/  SHF.R.S32.HI R3, RZ, 0x5, R4 ;  /* 0x00000005ff037819 */ /* 0x000fe40000011404 */
[--C-:B------:R-:W-:Y:S02]  /*0b70*/  SHF.R.S32.HI R4, RZ, 0x2, R8.reuse ;  /* 0x00000002ff047819 */ /* 0x100fe40000011408 */
[----:B------:R-:W-:Y:S01]  /*0b80*/  SHF.R.S32.HI R9, RZ, 0x1f, R8 ;  /* 0x0000001fff097819 */ /* 0x000fe20000011408 */
[----:B------:R-:W-:Y:S01]  /*0b90*/  IMAD R0, R3, 0x10, R0 ;  /* 0x0000001003007824 */ /* 0x000fe200078e0200 */
[----:B------:R-:W-:Y:S02]  /*0ba0*/  LOP3.LUT R5, R5, 0x1ffffffe, RZ, 0xc0, !PT ;  /* 0x1ffffffe05057812 */ /* 0x000fe400078ec0ff */
[----:B------:R-:W-:-:S02]  /*0bb0*/  LEA.HI R9, R9, R4, RZ, 0x3 ;  /* 0x0000000409097211 */ /* 0x000fc400078f18ff */
[----:B------:R-:W-:Y:S01]  /*0bc0*/  SHF.R.S32.HI R3, RZ, 0x7, R2 ;  /* 0x00000007ff037819 */ /* 0x000fe20000011402 */
[----:B------:R-:W-:Y:S01]  /*0bd0*/  UMOV UR39, 0x400 ;  /* 0x0000040000277882 */ /* 0x000fe20000000000 */
[----:B------:R-:W-:Y:S01]  /*0be0*/  LOP3.LUT R9, R9, 0xfffffff8, RZ, 0xc0, !PT ;  /* 0xfffffff809097812 */ /* 0x000fe200078ec0ff */
[----:B-1----:R-:W-:Y:S01]  /*0bf0*/  ULEA UR39, UR48, UR39, 0x18 ;  /* 0x0000002730277291 */ /* 0x002fe2000f8ec03f */
[----:B------:R-:W-:Y:S01]  /*0c00*/  LEA.HI R2, R2, R3, RZ, 0x1 ;  /* 0x0000000302027211 */ /* 0x000fe200078f08ff */
[----:B------:R-:W-:Y:S01]  /*0c10*/  IMAD.IADD R5, R6, 0x1, -R5 ;  /* 0x0000000106057824 */ /* 0x000fe200078e0a05 */
[----:B------:R-:W-:Y:S01]  /*0c20*/  LEA.HI R7, R7, R18, RZ, 0x5 ;  /* 0x0000001207077211 */ /* 0x000fe200078f28ff */
[----:B------:R-:W-:Y:S01]  /*0c30*/  IMAD.IADD R4, R4, 0x1, -R9 ;  /* 0x0000000104047824 */ /* 0x000fe200078e0a09 */
[----:B------:R-:W-:Y:S01]  /*0c40*/  LOP3.LUT R2, R2, 0x3fffffe, RZ, 0xc0, !PT ;  /* 0x03fffffe02027812 */ /* 0x000fe200078ec0ff */
[----:B------:R-:W-:Y:S01]  /*0c50*/  IMAD R5, R0, 0x8, R5 ;  /* 0x0000000800057824 */ /* 0x000fe200078e0205 */
[----:B------:R-:W-:Y:S01]  /*0c60*/  SHF.R.S32.HI R7, RZ, 0x5, R7 ;  /* 0x00000005ff077819 */ /* 0x000fe20000011407 */
[----:B------:R-:W-:Y:S01]  /*0c70*/  UMOV UR4, UR39 ;  /* 0x0000002700047c82 */ /* 0x000fe20008000000 */
[----:B---3--:R-:W-:Y:S01]  /*0c80*/  UMOV UR5, UR6 ;  /* 0x0000000600057c82 */ /* 0x008fe20008000000 */
[----:B------:R-:W-:Y:S01]  /*0c90*/  LOP3.LUT R9, R8, 0x7ffffffc, RZ, 0xc0, !PT ;  /* 0x7ffffffc08097812 */ /* 0x000fe200078ec0ff */
[----:B------:R-:W-:-:S02]  /*0ca0*/  IMAD.U32 R208, RZ, RZ, UR4 ;  /* 0x00000004ffd07e24 */ /* 0x000fc4000f8e00ff */
[----:B------:R-:W-:Y:S02]  /*0cb0*/  IMAD.U32 R209, RZ, RZ, UR5 ;  /* 0x00000005ffd17e24 */ /* 0x000fe4000f8e00ff */
[----:B------:R-:W-:Y:S02]  /*0cc0*/  IMAD.SHL.U32 R5, R5, 0x8, RZ ;  /* 0x0000000805057824 */ /* 0x000fe400078e00ff */
[----:B------:R-:W-:Y:S02]  /*0cd0*/  IMAD.IADD R2, R3, 0x1, -R2 ;  /* 0x0000000103027824 */ /* 0x000fe400078e0a02 */
[----:B------:R-:W-:Y:S02]  /*0ce0*/  IMAD R7, R7, 0x10, R4 ;  /* 0x0000001007077824 */ /* 0x000fe400078e0204 */
[----:B------:R-:W-:Y:S02]  /*0cf0*/  IMAD.IADD R18, R18, 0x1, -R9 ;  /* 0x0000000112127824 */ /* 0x000fe400078e0a09 */
[----:B------:R-:W-:Y:S01]  /*0d00*/  IMAD.WIDE R208, R5, 0x2, R208 ;  /* 0x0000000205d07825 */ /* 0x000fe200078e02d0 */
[----:B------:R-:W-:-:S03]  /*0d10*/  UMOV UR4, UR7 ;  /* 0x0000000700047c82 */ /* 0x000fc60008000000 */
[----:B------:R-:W-:Y:S02]  /*0d20*/  IMAD R214, R2, 0x40, R7 ;  /* 0x0000004002d67824 */ /* 0x000fe400078e0207 */
[----:B------:R-:W-:Y:S02]  /*0d30*/  IMAD.MOV.U32 R213, RZ, RZ, RZ ;  /* 0x000000ffffd57224 */ /* 0x000fe400078e00ff */
[----:B------:R-:W-:Y:S01]  /*0d40*/  IMAD.MOV.U32 R17, RZ, RZ, RZ ;  /* 0x000000ffff117224 */ /* 0x000fe200078e00ff */
[----:B------:R-:W-:Y:S01]  /*0d50*/  ULDC.64 UR36, c[0x0][0x198] ;  /* 0x0000660000247ab9 */ /* 0x000fe20000000a00 */
[----:B------:R-:W-:Y:S01]  /*0d60*/  UMOV UR38, URZ ;  /* 0x0000003f00267c82 */ /* 0x000fe20008000000 */
[----:B--2---:R-:W-:-:S07]  /*0d70*/  LOP3.LUT R22, R10, 0x1, RZ, 0xfc, !PT ;  /* 0x000000010a167812 */ /* 0x004fce00078efcff */
.L_x_6272:
        /* <DEDUP_REMOVED lines=20> */
.L_x_6176:
[----:B------:R-:W-:Y:S01]  /*0ec0*/  ULDC UR6, c[0x0][0xdc4] ;  /* 0x0003710000067ab9 */ /* 0x000fe20000000800 */
[----:B------:R-:W-:Y:S01]  /*0ed0*/  UMOV UR40, UR7 ;  /* 0x0000000700287c82 */ /* 0x000fe20008000000 */
[----:B------:R-:W-:-:S11]  /*0ee0*/  UISETP.NE.AND UP0, UPT, UR6, 0x1, UPT ;  /* 0x000000010600788c */ /* 0x000fd6000bf05270 */
[----:B------:R-:W-:Y:S02]  /*0ef0*/  @UP0 ULDC.64 UR10, c[0x0][0xdc8] ;  /* 0x00037200000a0ab9 */ /* 0x000fe40000000a00 */
[----:B------:R-:W-:-:S04]  /*0f00*/  UIMAD.WIDE.U32 UR4, UR7, UR10, URZ ;  /* 0x0000000a070472a5 */ /* 0x000fc8000f8e003f */
[----:B------:R-:W-:-:S04]  /*0f10*/  @UP0 USHF.R.U32.HI UR40, URZ, UR11, UR5 ;  /* 0x0000000b3f280299 */ /* 0x000fc80008011605 */
[----:B------:R-:W-:-:S12]  /*0f20*/  UIMAD UR4, UR40, UR6, URZ ;  /* 0x00000006280472a4 */ /* 0x000fd8000f8e023f */
.L_x_6177:
[----:B------:R-:W1:Y:S01]  /*0f30*/  LDC R0, c[0x0][0x428] ;  /* 0x00010a00ff007b82 */ /* 0x000e620000000800 */
[----:B------:R-:W-:Y:S01]  /*0f40*/  ULDC UR43, c[0x0][0xdb8] ;  /* 0x00036e00002b7ab9 */ /* 0x000fe20000000800 */
[----:B------:R-:W-:Y:S02]  /*0f50*/  UIADD3 UR4, UR7, -UR4, URZ ;  /* 0x8000000407047290 */ /* 0x000fe4000fffe03f */
[----:B------:R-:W-:Y:S01]  /*0f60*/  UISETP.NE.AND UP0, UPT, UR43, 0x1, UPT ;  /* 0x000000012b00788c */ /* 0x000fe2000bf05270 */
[----:B------:R-:W-:Y:S01]  /*0f70*/  ULDC UR5, c[0x0][0xdc4] ;  /* 0x0003710000057ab9 */ /* 0x000fe20000000800 */
[----:B------:R-:W-:Y:S02]  /*0f80*/  ULDC.64 UR6, c[0x0][0x3f8] ;  /* 0x0000fe0000067ab9 */ /* 0x000fe40000000a00 */
[----:B------:R-:W2:Y:S01]  /*0f90*/  LDC.64 R8, c[0x0][0x9e0] ;  /* 0x00027800ff087b82 */ /* 0x000ea20000000a00 */
[----:B------:R-:W-:Y:S01]  /*0fa0*/  UIMAD UR8, UR8, UR5, UR4 ;  /* 0x00000005080872a4 */ /* 0x000fe2000f8e0204 */
[----:B------:R-:W-:-:S04]  /*0fb0*/  ISETP.NE.U32.AND P0, PT, RZ, UR6, PT ;  /* 0x00000006ff007c0c */ /* 0x000fc8000bf05070 */
[----:B------:R-:W-:Y:S01]  /*0fc0*/  ISETP.NE.AND.EX P0, PT, RZ, UR7, PT, P0 ;  /* 0x00000007ff007c0c */ /* 0x000fe2000bf05300 */
[----:B------:R-:W-:Y:S01]  /*0fd0*/  @UP0 ULDC UR4, c[0x0][0xdbc] ;  /* 0x00036f0000040ab9 */ /* 0x000fe20000000800 */
[----:B------:R-:W3:Y:S01]  /*0fe0*/  LDC R6, c[0x0][0x288] ;  /* 0x0000a200ff067b82 */ /* 0x000ee20000000800 */
[----:B------:R-:W-:Y:S01]  /*0ff0*/  UIMAD.WIDE.U32 UR4, UR8, UR4, URZ ;  /* 0x00000004080472a5 */ /* 0x000fe2000f8e003f */
[----:B------:R-:W-:Y:S01]  /*1000*/  @UP0 ULDC UR6, c[0x0][0xdc0] ;  /* 0x0003700000060ab9 */ /* 0x000fe20000000800 */
[----:B------:R-:W-:Y:S02]  /*1010*/  UMOV UR44, UR8 ;  /* 0x00000008002c7c82 */ /* 0x000fe40008000000 */
[----:B------:R-:W-:Y:S02]  /*1020*/  @UP0 USHF.R.U32.HI UR44, URZ, UR6, UR5 ;  /* 0x000000063f2c0299 */ /* 0x000fe40008011605 */
[----:B------:R-:W-:Y:S01]  /*1030*/  ULOP3.LUT UR4, URZ, UR40, URZ, 0x33, !UPT ;  /* 0x000000283f047292 */ /* 0x000fe2000f8e333f */
[----:B-1----:R-:W-:Y:S01]  /*1040*/  ISETP.NE.AND P1, PT, R0, 0x1, PT ;  /* 0x000000010000780c */ /* 0x002fe20003f25270 */
[----:B------:R-:W1:Y:S01]  /*1050*/  LDC R19, c[0x0][0x404] ;  /* 0x00010100ff137b82 */ /* 0x000e620000000800 */
[----:B------:R-:W-:Y:S01]  /*1060*/  ULDC UR6, c[0x0][0xdac] ;  /* 0x00036b0000067ab9 */ /* 0x000fe20000000800 */
[----:B------:R-:W-:-:S02]  /*1070*/  UIADD3 UR5, -UR44, URZ, URZ ;  /* 0x0000003f2c057290 */ /* 0x000fc4000fffe13f */
[----:B------:R-:W-:Y:S02]  /*1080*/  UIADD3 UR4, UR4, UR6, URZ ;  /* 0x0000000604047290 */ /* 0x000fe4000fffe03f */
[----:B------:R-:W-:Y:S01]  /*1090*/  UIMAD UR43, UR43, UR5, UR8 ;  /* 0x000000052b2b72a4 */ /* 0x000fe2000f8e0208 */
[----:B--2---:R-:W-:Y:S01]  /*10a0*/  ISETP.GE.AND P2, PT, R9, 0x1, PT ;  /* 0x000000010900780c */ /* 0x004fe20003f46270 */
[----:B------:R-:W2:Y:S01]  /*10b0*/  LDC R212, c[0x0][0x2e0] ;  /* 0x0000b800ffd47b82 */ /* 0x000ea20000000800 */
[----:B------:R-:W-:-:S03]  /*10c0*/  USHF.L.U32 UR42, UR4, 0x7, URZ ;  /* 0x00000007042a7899 */ /* 0x000fc6000800063f */
[----:B------:R-:W-:Y:S01]  /*10d0*/  IMAD.U32 R211, RZ, RZ, UR43 ;  /* 0x0000002bffd37e24 */ /* 0x000fe2000f8e00ff */
[----:B---3--:R-:W-:-:S03]  /*10e0*/  IADD3 R0, -R6, 0x80, RZ ;  /* 0x0000008006007810 */ /* 0x008fc60007ffe1ff */
[----:B------:R-:W3:Y:S08]  /*10f0*/  @P1 LDC R3, c[0x0][0x42c] ;  /* 0x00010b00ff031b82 */ /* 0x000ef00000000800 */
[----:B------:R-:W4:Y:S01]  /*1100*/  @P1 LDC R5, c[0x0][0x430] ;  /* 0x00010c00ff051b82 */ /* 0x000f220000000800 */
[----:B-1----:R-:W-:-:S05]  /*1110*/  SEL R19, R19, 0x1, P0 ;  /* 0x0000000113137807 */ /* 0x002fca0000000000 */
[CC--:B--2---:R-:W-:Y:S02]  /*1120*/  IMAD R210, R19.reuse, R212.reuse, R0 ;  /* 0x000000d413d27224 */ /* 0x0c4fe400078e0200 */
[----:B------:R-:W-:Y:S02]  /*1130*/  IMAD R123, R19, R212, RZ ;  /* 0x000000d4137b7224 */ /* 0x000fe400078e02ff */
[----:B------:R-:W-:Y:S02]  /*1140*/  VIADD R210, R210, UR42 ;  /* 0x0000002ad2d27c36 */ /* 0x000fe40008000000 */
[----:B---3--:R-:W-:-:S05]  /*1150*/  @P1 IMAD.HI.U32 R0, R3, UR43, RZ ;  /* 0x0000002b03001c27 */ /* 0x008fca000f8e00ff */
[----:B----4-:R-:W-:Y:S01]  /*1160*/  @P1 SHF.R.U32.HI R211, RZ, R5, R0 ;  /* 0x00000005ffd31219 */ /* 0x010fe20000011600 */
        /* <DEDUP_REMOVED lines=12> */
.L_x_6179:
[----:B------:R-:W-:-:S13]  /*1230*/  ISETP.NE.AND P0, PT, R9, 0x1, PT ;  /* 0x000000010900780c */ /* 0x000fda0003f05270 */
[----:B------:R-:W1:Y:S02]  /*1240*/  @P0 LDC.64 R4, c[0x0][0x9e8] ;  /* 0x00027a00ff040b82 */ /* 0x000e640000000a00 */
[----:B-1----:R-:W-:-:S05]  /*1250*/  @P0 IMAD.HI.U32 R4, R3, R4, RZ ;  /* 0x0000000403040227 */ /* 0x002fca00078e00ff */
[----:B------:R-:W-:-:S07]  /*1260*/  @P0 SHF.R.U32.HI R3, RZ, R5, R4 ;  /* 0x00000005ff030219 */ /* 0x000fce0000011604 */
.L_x_6180:
[----:B------:R-:W-:-:S05]  /*1270*/  IMAD R3, R3, R9, R9 ;  /* 0x0000000903037224 */ /* 0x000fca00078e0209 */
[----:B------:R-:W-:-:S07]  /*1280*/  VIMNMX R0, R0, R3, PT ;  /* 0x0000000300007248 */ /* 0x000fce0003fe0100 */
.L_x_6178:
[----:B------:R-:W-:Y:S01]  /*1290*/  VIADD R3, R0, 0xbf ;  /* 0x000000bf00037836 */ /* 0x000fe20000000000 */
[----:B------:R-:W-:Y:S01]  /*12a0*/  ULDC UR4, c[0x0][0x9dc] ;  /* 0x0002770000047ab9 */ /* 0x000fe20000000800 */
[----:B------:R-:W-:Y:S02]  /*12b0*/  IMAD R0, R19, R212, 0xbf ;  /* 0x000000bf13007424 */ /* 0x000fe400078e02d4 */
[----:B------:R-:W-:-:S04]  /*12c0*/  IMAD.HI R4, R3, 0x2aaaaaab, RZ ;  /* 0x2aaaaaab03047827 */ /* 0x000fc800078e02ff */
[----:B------:R-:W-:Y:S01]  /*12d0*/  IMAD.HI R0, R0, 0x2aaaaaab, RZ ;  /* 0x2aaaaaab00007827 */ /* 0x000fe200078e02ff */
[----:B------:R-:W-:-:S03]  /*12e0*/  SHF.R.U32.HI R5, RZ, 0x1f, R4 ;  /* 0x0000001fff057819 */ /* 0x000fc60000011604 */
[----:B------:R-:W-:Y:S01]  /*12f0*/  IMAD R212, R19, R212, -R6 ;  /* 0x000000d413d47224 */ /* 0x000fe200078e0a06 */
[----:B------:R-:W-:Y:S02]  /*1300*/  SHF.R.U32.HI R3, RZ, 0x1f, R0 ;  /* 0x0000001fff037819 */ /* 0x000fe40000011600 */
[----:B------:R-:W-:Y:S01]  /*1310*/  LEA.HI.SX32 R120, R4, R5, 0x1b ;  /* 0x0000000504787211 */ /* 0x000fe200078fdaff */
[----:B------:R-:W-:Y:S01]  /*1320*/  VIADD R121, R212, UR42 ;  /* 0x0000002ad4797c36 */ /* 0x000fe20008000000 */
[----:B------:R-:W-:-:S03]  /*1330*/  LEA.HI.SX32 R3, R0, R3, 0x1b ;  /* 0x0000000300037211 */ /* 0x000fc600078fdaff */
[----:B------:R-:W-:Y:S01]  /*1340*/  VIADD R0, R121, -UR4 ;  /* 0x8000000479007c36 */ /* 0x000fe20008000000 */
[----:B------:R-:W-:Y:S01]  /*1350*/  VIMNMX R120, R3, R120, PT ;  /* 0x0000007803787248 */ /* 0x000fe20003fe0100 */
[----:B------:R-:W-:Y:S06]  /*1360*/  @!P2 BRA `(.L_x_6181) ;  /* 0x000000000040a947 */ /* 0x000fec0003800000 */
        /* <DEDUP_REMOVED lines=9> */
.L_x_6182:
[----:B------:R-:W-:Y:S01]  /*1400*/  ISETP.NE.AND P0, PT, R9, 0x1, PT ;  /* 0x000000010900780c */ /* 0x000fe20003f05270 */
[----:B------:R-:W-:-:S12]  /*1410*/  IMAD.MOV.U32 R4, RZ, RZ, R121 ;  /* 0x000000ffff047224 */ /* 0x000fd800078e0079 */
[----:B------:R-:W1:Y:S02]  /*1420*/  @P0 LDC.64 R6, c[0x0][0x9e8] ;  /* 0x00027a00ff060b82 */ /* 0x000e640000000a00 */
[----:B-1----:R-:W-:-:S05]  /*1430*/  @P0 IMAD.HI.U32 R6, R121, R6, RZ ;  /* 0x0000000679060227 */ /* 0x002fca00078e00ff */
[----:B------:R-:W-:-:S07]  /*1440*/  @P0 SHF.R.U32.HI R4, RZ, R7, R6 ;  /* 0x00000007ff040219 */ /* 0x000fce0000011606 */
.L_x_6183:
[----:B------:R-:W-:-:S05]  /*1450*/  IMAD R3, R4, R9, RZ ;  /* 0x0000000904037224 */ /* 0x000fca00078e02ff */
[----:B------:R-:W-:-:S07]  /*1460*/  VIMNMX R0, R0, R3, !PT ;  /* 0x0000000300007248 */ /* 0x000fce0007fe0100 */
.L_x_6181:
[----:B------:R-:W-:Y:S01]  /*1470*/  IMAD.HI R3, R0, 0x2aaaaaab, RZ ;  /* 0x2aaaaaab00037827 */ /* 0x000fe200078e02ff */
[----:B------:R-:W-:Y:S02]  /*1480*/  PLOP3.LUT P0, PT, PT, PT, PT, 0x80, 0x0 ;  /* 0x000000000000781c */ /* 0x000fe40003f0f070 */
[----:B------:R-:W-:Y:S02]  /*1490*/  CS2R R182, SRZ ;  /* 0x0000000000b67805 */ /* 0x000fe4000001ff00 */
[----:B------:R-:W-:Y:S01]  /*14a0*/  CS2R R6, SRZ ;  /* 0x0000000000067805 */ /* 0x000fe2000001ff00 */
[----:B------:R-:W-:Y:S01]  /*14b0*/  IMAD.MOV.U32 R0, RZ, RZ, RZ ;  /* 0x000000ffff007224 */ /* 0x000fe200078e00ff */
[----:B------:R-:W-:Y:S02]  /*14c0*/  SHF.R.U32.HI R4, RZ, 0x1f, R3 ;  /* 0x0000001fff047819 */ /* 0x000fe40000011603 */
[----:B------:R-:W-:Y:S02]  /*14d0*/  CS2R R180, SRZ ;  /* 0x0000000000b47805 */ /* 0x000fe4000001ff00 */
[----:B------:R-:W-:-:S02]  /*14e0*/  CS2R R8, SRZ ;  /* 0x0000000000087805 */ /* 0x000fc4000001ff00 */
[----:B------:R-:W-:Y:S02]  /*14f0*/  CS2R R174, SRZ ;  /* 0x0000000000ae7805 */ /* 0x000fe4000001ff00 */
[----:B------:R-:W-:Y:S01]  /*1500*/  LEA.HI.SX32 R4, R3, R4, 0x1b ;  /* 0x0000000403047211 */ /* 0x000fe200078fdaff */
[----:B------:R-:W-:Y:S01]  /*1510*/  IMAD.MOV.U32 R3, RZ, RZ, RZ ;  /* 0x000000ffff037224 */ /* 0x000fe200078e00ff */
[----:B------:R-:W-:Y:S02]  /*1520*/  CS2R R10, SRZ ;  /* 0x00000000000a7805 */ /* 0x000fe4000001ff00 */
[----:B------:R-:W-:Y:S02]  /*1530*/  CS2R R172, SRZ ;  /* 0x0000000000ac7805 */ /* 0x000fe4000001ff00 */
[----:B------:R-:W-:Y:S02]  /*1540*/  VIMNMX R23, RZ, R4, !PT ;  /* 0x00000004ff177248 */ /* 0x000fe40007fe0100 */
[----:B------:R-:W-:-:S02]  /*1550*/  CS2R R12, SRZ ;  /* 0x00000000000c7805 */ /* 0x000fc4000001ff00 */
[----:B------:R-:W-:Y:S02]  /*1560*/  CS2R R166, SRZ ;  /* 0x0000000000a67805 */ /* 0x000fe4000001ff00 */
[----:B------:R-:W-:Y:S02]  /*1570*/  CS2R R14, SRZ ;  /* 0x00000000000e7805 */ /* 0x000fe4000001ff00 */
[----:B------:R-:W-:Y:S02]  /*1580*/  ISETP.GT.AND P1, PT, R120, R23, PT ;  /* 0x000000177800720c */ /* 0x000fe40003f24270 */
        /* <DEDUP_REMOVED lines=23> */
[----:B------:R-:W-:Y:S01]  /*1700*/  SHF.R.S32.HI R0, RZ, 0x1f, R215 ;  /* 0x0000001fff007819 */ /* 0x000fe200000114d7 */
[----:B------:R-:W-:-:S03]  /*1710*/  UIADD3 UR5, UR39, 0x18400, URZ ;  /* 0x0001840027057890 */ /* 0x000fc6000fffe03f */
[----:B------:R-:W-:Y:S01]  /*1720*/  LEA.HI R0, R0, R215, RZ, 0x7 ;  /* 0x000000d700007211 */ /* 0x000fe200078f38ff */
[----:B------:R-:W-:-:S03]  /*1730*/  ULOP3.LUT UP0, URZ, UR5, 0x1bf, URZ, 0xc0, !UPT ;  /* 0x000001bf053f7892 */ /* 0x000fc6000f80c03f */
[----:B------:R-:W-:-:S03]  /*1740*/  SHF.R.S32.HI R0, RZ, 0x7, R0 ;  /* 0x00000007ff007819 */ /* 0x000fc60000011400 */
[----:B------:R-:W-:-:S03]  /*1750*/  PLOP3.LUT P0, PT, PT, PT, UP0, 0x80, 0x0 ;  /* 0x000000000000781c */ /* 0x000fc60003f0f008 */
[----:B------:R-:W1:Y:S02]  /*1760*/  SHFL.IDX PT, R0, R0, RZ, 0x1f ;  /* 0x00001fff00007589 */ /* 0x000e6400000e0000 */
        /* <DEDUP_REMOVED lines=24> */
.L_x_6185:
        /* <DEDUP_REMOVED lines=49> */
.L_x_6348:
[----:B------:R-:W-:Y:S05]  /*1c00*/  @!P0 BRA `(.L_x_6187) ;  /* 0x0000000000048947 */ /* 0x000fea0003800000 */
[----:B------:R-:W-:Y:S01]  /*1c10*/  BPT.TRAP 0x1 ;  /* 0x000000040000795c */ /* 0x000fe20000300000 */
.L_x_6187:
[----:B-1----:R-:W-:Y:S01]  /*1c20*/  IMAD.U32 R4, RZ, RZ, UR38 ;  /* 0x00000026ff047e24 */ /* 0x002fe2000f8e00ff */
[----:B------:R-:W-:-:S04]  /*1c30*/  SHF.L.U32 R3, R17, 0x1f, RZ ;  /* 0x0000001f11037819 */ /* 0x000fc800000006ff */
[----:B------:R-:W-:-:S04]  /*1c40*/  LEA R4, R4, UR39, 0x3 ;  /* 0x0000002704047c11 */ /* 0x000fc8000f8e18ff */
[----:B------:R1:W2:Y:S01]  /*1c50*/  SYNCS.PHASECHK.TRANS64.TRYWAIT P1, [R4+URZ+0x28830], R3 ;  /* 0x02883003040075a7 */ /* 0x0002a2000802017f */
[----:B------:R-:W-:Y:S05]  /*1c60*/  @!P0 BRA `(.L_x_6188) ;  /* 0x0000000000048947 */ /* 0x000fea0003800000 */
[----:B------:R-:W-:Y:S01]  /*1c70*/  BPT.TRAP 0x1 ;  /* 0x000000040000795c */ /* 0x000fe20000300000 */
.L_x_6188:
[----:B------:R-:W3:Y:S01]  /*1c80*/  S2R R5, SR_TID.X ;  /* 0x0000000000057919 */ /* 0x000ee20000002100 */
[----:B------:R-:W-:Y:S02]  /*1c90*/  LOP3.LUT R2, R2, 0xffffefff, RZ, 0xc0, !PT ;  /* 0xffffefff02027812 */ /* 0x000fe400078ec0ff */
[----:B---3--:R-:W-:-:S13]  /*1ca0*/  LOP3.LUT P2, RZ, R5, 0x7f, RZ, 0xc0, !PT ;  /* 0x0000007f05ff7812 */ /* 0x008fda000784c0ff */
[----:B------:R-:W-:Y:S01]  /*1cb0*/  @P2 LOP3.LUT R2, R2, 0x1000, RZ, 0xfc, !PT ;  /* 0x0000100002022812 */ /* 0x000fe200078efcff */
[----:B--2---:R-:W-:Y:S06]  /*1cc0*/  @P1 BRA `(.L_x_6189) ;  /* 0x0000000000081947 */ /* 0x004fec0003800000 */
[----:B------:R-:W2:Y:S02]  /*1cd0*/  SYNCS.PHASECHK.TRANS64.TRYWAIT P1, [R4+URZ+0x28830], R3 ;  /* 0x02883003040075a7 */ /* 0x000ea4000802017f */
[----:B--2---:R-:W-:Y:S05]  /*1ce0*/  @!P1 BRA `(.L_x_6190) ;  /* 0x0000018800789947 */ /* 0x004fea0003800000 */
.L_x_6189:
[----:B------:R-:W-:Y:S05]  /*1cf0*/  WARPSYNC.ALL ;  /* 0x0000000000007948 */ /* 0x000fea0003800000 */
[----:B------:R-:W-:Y:S01]  /*1d00*/  UIADD3 UR4, UR39, 0x1c400, URZ ;  /* 0x0001c40027047890 */ /* 0x000fe2000fffe03f */
[----:B------:R-:W-:Y:S01]  /*1d10*/  WARPGROUP.ARRIVE ;  /* 0x00000000000079c5 */ /* 0x000fe20000000000 */
[----:B------:R-:W-:-:S05]  /*1d20*/  ULOP3.LUT UR12, UR45, 0x10000, URZ, 0xfc, !UPT ;  /* 0x000100002d0c7892 */ /* 0x000fca000f8efc3f */
[----:B------:R-:W3:Y:S01]  /*1d30*/  S2R R12, SR_TID.X ;  /* 0x00000000000c7919 */ /* 0x000ee20000002100 */
[----:B------:R-:W-:Y:S01]  /*1d40*/  USHF.R.U32.HI UR4, URZ, 0x4, UR4 ;  /* 0x000000043f047899 */ /* 0x000fe20008011604 */
[----:B------:R-:W-:Y:S01]  /*1d50*/  IMAD R123, R120, -0xc0, R123 ;  /* 0xffffff40787b7824 */ /* 0x000fe200078e027b */
[----:B------:R-:W-:Y:S01]  /*1d60*/  UMOV UR13, 0x40000040 ;  /* 0x40000040000d7882 */ /* 0x000fe20000000000 */
[----:B------:R-:W-:Y:S01]  /*1d70*/  UMOV UR15, 0x40000040 ;  /* 0x40000040000f7882 */ /* 0x000fe20000000000 */
[----:B------:R-:W-:Y:S01]  /*1d80*/  ULOP3.LUT UR4, UR4, 0x3fff, URZ, 0xc0, !UPT ;  /* 0x00003fff04047892 */ /* 0x000fe2000f8ec03f */
[----:B------:R-:W-:Y:S01]  /*1d90*/  IMAD.MOV.U32 R159, RZ, RZ, -0xc0 ;  /* 0xffffff40ff9f7424 */ /* 0x000fe200078e00ff */
[----:B------:R-:W-:Y:S01]  /*1da0*/  UIADD3 UR16, UR12, 0x2, URZ ;  /* 0x000000020c107890 */ /* 0x000fe2000fffe03f */
[----:B------:R-:W-:Y:S01]  /*1db0*/  LOP3.LUT R2, R2, 0xfffff7ff, RZ, 0xc0, !PT ;  /* 0xfffff7ff02027812 */ /* 0x000fe200078ec0ff */
[----:B------:R-:W-:Y:S01]  /*1dc0*/  ULOP3.LUT UR20, UR4, 0x10000, URZ, 0xfc, !UPT ;  /* 0x0001000004147892 */ /* 0x000fe2000f8efc3f */
[----:B------:R-:W-:Y:S01]  /*1dd0*/  IMAD R159, R120, R159, 0xc0 ;  /* 0x000000c0789f7424 */ /* 0x000fe200078e029f */
[----:B------:R-:W-:Y:S01]  /*1de0*/  UMOV UR17, 0x40000040 ;  /* 0x4000004000117882 */ /* 0x000fe20000000000 */
[----:B------:R-:W-:Y:S01]  /*1df0*/  UMOV UR19, 0x40000040 ;  /* 0x4000004000137882 */ /* 0x000fe20000000000 */
[----:B------:R-:W-:-:S02]  /*1e00*/  UIMAD UR14, UR38, 0x600, UR20 ;  /* 0x00000600260e78a4 */ /* 0x000fc4000f8e0214 */
[----:B------:R-:W-:Y:S02]  /*1e10*/  UIADD3 UR4, UR12, 0x4, URZ ;  /* 0x000000040c047890 */ /* 0x000fe4000fffe03f */
[----:B------:R-:W-:Y:S02]  /*1e20*/  UIADD3 UR18, UR14, 0x2, URZ ;  /* 0x000000020e127890 */ /* 0x000fe4000fffe03f */
[----:B------:R-:W-:Y:S01]  /*1e30*/  UIADD3 UR6, UR14, 0x4, URZ ;  /* 0x000000040e067890 */ /* 0x000fe2000fffe03f */
[----:B------:R-:W-:Y:S02]  /*1e40*/  UMOV UR5, 0x40000040 ;  /* 0x4000004000057882 */ /* 0x000fe40000000000 */
[----:B------:R-:W-:Y:S01]  /*1e50*/  QGMMA.64x192x32.F32.E4M3.E4M3 R24, gdesc[UR12], RZ, !UPT, gsb0 ;  /* 0x02e000000c1879f3 */ /* 0x000fe2000c0008ff */
[----:B------:R-:W-:Y:S01]  /*1e60*/  UMOV UR7, 0x40000040 ;  /* 0x4000004000077882 */ /* 0x000fe20000000000 */
[----:B------:R-:W-:Y:S02]  /*1e70*/  UIADD3 UR8, UR12, 0x6, URZ ;  /* 0x000000060c087890 */ /* 0x000fe4000fffe03f */
[----:B------:R-:W-:Y:S01]  /*1e80*/  UIADD3 UR10, UR14, 0x6, URZ ;  /* 0x000000060e0a7890 */ /* 0x000fe2000fffe03f */
[----:B------:R-:W-:Y:S01]  /*1e90*/  UMOV UR9, 0x40000040 ;  /* 0x4000004000097882 */ /* 0x000fe20000000000 */
[----:B------:R-:W-:Y:S01]  /*1ea0*/  UMOV UR11, 0x40000040 ;  /* 0x40000040000b7882 */ /* 0x000fe20000000000 */
[----:B------:R-:W-:Y:S01]  /*1eb0*/  ULDC UR21, c[0x0][0x9dc] ;  /* 0x0002770000157ab9 */ /* 0x000fe20000000800 */
[----:B---3--:R-:W-:Y:S01]  /*1ec0*/  LOP3.LUT P1, RZ, R12, 0x7f, RZ, 0xc0, !PT ;  /* 0x0000007f0cff7812 */ /* 0x008fe2000782c0ff */
[----:B------:R-:W-:Y:S01]  /*1ed0*/  ULOP3.LUT UR21, URZ, UR21, URZ, 0x33, !UPT ;  /* 0x000000153f157292 */ /* 0x000fe2000f8e333f */
[----:B------:R-:W3:Y:S11]  /*1ee0*/  LDC.64 R12, c[0x0][0x9e0] ;  /* 0x00027800ff0c7b82 */ /* 0x000ef60000000a00 */
[----:B-12---:R-:W-:-:S05]  /*1ef0*/  @!P1 VIADD R4, R4, 0x28840 ;  /* 0x0002884004049836 */ /* 0x006fca0000000000 */
[----:B------:R-:W-:Y:S01]  /*1f00*/  @!P1 PRMT R4, RZ, 0x654, R4 ;  /* 0x00000654ff049816 */ /* 0x000fe20000000004 */
[----:B------:R-:W-:Y:S02]  /*1f10*/  WARPGROUP.DEPBAR.LE gsb0, 0x0 ;  /* 0x00008000000079c5 */ /* 0x000fe40000010000 */
[----:B------:R-:W-:-:S06]  /*1f20*/  WARPGROUP.ARRIVE ;  /* 0x00000000000079c5 */ /* 0x000fcc0000000000 */
[----:B------:R-:W-:Y:S03]  /*1f30*/  QGMMA.64x192x32.F32.E4M3.E4M3 R24, gdesc[UR16], R24, gsb0 ;  /* 0x02e00000101879f3 */ /* 0x000fe60008000818 */
[----:B------:R-:W-:Y:S02]  /*1f40*/  WARPGROUP.DEPBAR.LE gsb0, 0x0 ;  /* 0x00008000000079c5 */ /* 0x000fe40000010000 */
[----:B------:R-:W-:-:S15]  /*1f50*/  WARPGROUP.ARRIVE ;  /* 0x00000000000079c5 */ /* 0x000fde0000000000 */
[----:B------:R-:W-:Y:S03]  /*1f60*/  QGMMA.64x192x32.F32.E4M3.E4M3 R24, gdesc[UR4], R24, gsb0 ;  /* 0x02e00000041879f3 */ /* 0x000fe60008000818 */
[----:B------:R-:W-:Y:S02]  /*1f70*/  WARPGROUP.DEPBAR.LE gsb0, 0x0 ;  /* 0x00008000000079c5 */ /* 0x000fe40000010000 */
[----:B------:R-:W-:-:S15]  /*1f80*/  WARPGROUP.ARRIVE ;  /* 0x00000000000079c5 */ /* 0x000fde0000000000 */
[----:B------:R-:W-:Y:S03]  /*1f90*/  QGMMA.64x192x32.F32.E4M3.E4M3 R24, gdesc[UR8], R24, gsb0 ;  /* 0x02e00000081879f3 */ /* 0x000fe60008000818 */
[----:B------:R-:W-:Y:S02]  /*1fa0*/  WARPGROUP.DEPBAR.LE gsb0, 0x0 ;  /* 0x00008000000079c5 */ /* 0x000fe40000010000 */
[C---:B------:R-:W-:Y:S01]  /*1fb0*/  FMUL.FTZ R122, R0.reuse, R25 ;  /* 0x00000019007a7220 */ /* 0x040fe20000410000 */
[C---:B------:R-:W-:Y:S01]  /*1fc0*/  FMUL.FTZ R25, R0.reuse, R50 ;  /* 0x0000003200197220 */ /* 0x040fe20000410000 */
[C---:B------:R-:W-:Y:S01]  /*1fd0*/  FMUL.FTZ R50, R0.reuse, R86 ;  /* 0x0000005600327220 */ /* 0x040fe20000410000 */
[C---:B------:R-:W-:Y:S01]  /*1fe0*/  FMUL.FTZ R136, R0.reuse, R52 ;  /* 0x0000003400887220 */ /* 0x040fe20000410000 */
[----:B------:R-:W1:Y:S01]  /*1ff0*/  LDC R86, c[0x0][0x288] ;  /* 0x0000a200ff567b82 */ /* 0x000e620000000800 */
[C---:B------:R-:W-:Y:S01]  /*2000*/  FMUL.FTZ R52, R0.reuse, R90 ;  /* 0x0000005a00347220 */ /* 0x040fe20000410000 */
[C---:B------:R-:W-:Y:S01]  /*2010*/  FMUL.FTZ R125, R0.reuse, R29 ;  /* 0x0000001d007d7220 */ /* 0x040fe20000410000 */
[C---:B------:R-:W-:Y:S01]  /*2020*/  FMUL.FTZ R129, R0.reuse, R37 ;  /* 0x0000002500817220 */ /* 0x040fe20000410000 */
[C---:B------:R-:W-:Y:S01]  /*2030*/  FMUL.FTZ R14, R0.reuse, R39 ;  /* 0x00000027000e7220 */ /* 0x040fe20000410000 */
[C---:B------:R-:W-:Y:S01]  /*2040*/  FMUL.FTZ R29, R0.reuse, R59 ;  /* 0x0000003b001d7220 */ /* 0x040fe20000410000 */
[C---:B------:R-:W-:Y:S01]  /*2050*/  FMUL.FTZ R5, R0.reuse, R24 ;  /* 0x0000001800057220 */ /* 0x040fe20000410000 */
[C---:B------:R-:W-:Y:S01]  /*2060*/  FMUL.FTZ R131, R0.reuse, R41 ;  /* 0x0000002900837220 */ /* 0x040fe20000410000 */
[----:B------:R-:W2:Y:S01]  /*2070*/  LDC R90, c[0x0][0x2e0] ;  /* 0x0000b800ff5a7b82 */ /* 0x000ea20000000800 */
        /* <DEDUP_REMOVED lines=85> */
[----:B------:R4:W-:Y:S01]  /*25d0*/  @!P1 SYNCS.ARRIVE.TRANS64.RED.A1T0 RZ, [R4+URZ], RZ ;  /* 0x000000ff04ff99a7 */ /* 0x0009e2000810043f */
[----:B---3--:R-:W-:Y:S01]  /*25e0*/  ISETP.GE.AND P1, PT, R13, 0x1, PT ;  /* 0x000000010d00780c */ /* 0x008fe20003f26270 */
[----:B------:R-:W3:Y:S01]  /*25f0*/  MUFU.TANH R5, R5 ;  /* 0x0000000500057308 */ /* 0x000ee20000002400 */
[----:B-1----:R-:W-:Y:S01]  /*2600*/  IADD3 R123, -R86, 0xc1, R123 ;  /* 0x000000c1567b7810 */ /* 0x002fe20007ffe17b */
[----:B--2---:R-:W-:-:S02]  /*2610*/  IMAD R33, R19, R90, R159 ;  /* 0x0000005a13217224 */ /* 0x004fc400078e029f */
[C---:B------:R-:W-:Y:S02]  /*2620*/  IMAD R96, R18.reuse, -0x2, R159 ;  /* 0xfffffffe12607824 */ /* 0x040fe400078e029f */
[----:B------:R-:W-:Y:S02]  /*2630*/  IMAD R123, R18, -0x2, R123 ;  /* 0xfffffffe127b7824 */ /* 0x000fe400078e027b */
[----:B------:R-:W1:Y:S01]  /*2640*/  MUFU.TANH R122, R122 ;  /* 0x0000007a007a7308 */ /* 0x000e620000002400 */
[----:B----4-:R-:W-:Y:S02]  /*2650*/  VIADD R4, R214, UR42 ;  /* 0x0000002ad6047c36 */ /* 0x010fe40008000000 */
[----:B------:R-:W-:Y:S01]  /*2660*/  IMAD R106, R18, -0x2, R33 ;  /* 0xfffffffe126a7824 */ /* 0x000fe200078e0221 */
[----:B------:R-:W-:Y:S01]  /*2670*/  @P1 LOP3.LUT R2, R2, 0x800, RZ, 0xfc, !PT ;  /* 0x0000080002021812 */ /* 0x000fe200078efcff */
[C---:B------:R-:W-:Y:S02]  /*2680*/  IMAD.IADD R161, R123.reuse, 0x1, R12 ;  /* 0x000000017ba17824 */ /* 0x040fe400078e020c */
[----:B------:R-:W-:Y:S01]  /*2690*/  VIADD R108, R123, UR21 ;  /* 0x000000157b6c7c36 */ /* 0x000fe20008000000 */
[----:B------:R-:W2:Y:S02]  /*26a0*/  MUFU.TANH R3, R3 ;  /* 0x0000000300037308 */ /* 0x000ea40000002400 */
[----:B------:R-:W-:Y:S01]  /*26b0*/  VIADDMNMX R102, R4, R161, R106, PT ;  /* 0x000000a104667246 */ /* 0x000fe2000380016a */
[----:B------:R-:W-:-:S05]  /*26c0*/  IMAD.IADD R104, R108, 0x1, R4 ;  /* 0x000000016c687824 */ /* 0x000fca00078e0204 */
        /* <DEDUP_REMOVED lines=93> */
[----:B--234-:R-:W-:Y:S05]  /*2ca0*/  @!P1 BRA `(.L_x_6191) ;  /* 0x0000000000509947 */ /* 0x01cfea0003800000 */
[----:B------:R-:W-:Y:S01]  /*2cb0*/  IMAD R33, R19, R90, R4 ;  /* 0x0000005a13217224 */ /* 0x000fe200078e0204 */
[----:B------:R-:W-:Y:S03]  /*2cc0*/  BSSY B0, `(.L_x_6192) ;  /* 0x000000f000007945 */ /* 0x000fe60003800000 */
[----:B------:R-:W-:-:S05]  /*2cd0*/  IMAD.IADD R91, R33, 0x1, -R86 ;  /* 0x00000001215b7824 */ /* 0x000fca00078e0a56 */
[----:B------:R-:W-:-:S13]  /*2ce0*/  ISETP.GT.AND P1, PT, R91, -0x1, PT ;  /* 0xffffffff5b00780c */ /* 0x000fda0003f24270 */
[----:B------:R-:W-:Y:S05]  /*2cf0*/  @P1 BRA `(.L_x_6193) ;  /* 0x00000000001c1947 */ /* 0x000fea0003800000 */
[----:B------:R-:W-:Y:S02]  /*2d00*/  ISETP.NE.AND P1, PT, R13, 0x1, PT ;  /* 0x000000010d00780c */ /* 0x000fe40003f25270 */
[----:B------:R-:W-:-:S11]  /*2d10*/  LOP3.LUT R91, RZ, R91, RZ, 0x33, !PT ;  /* 0x0000005bff5b7212 */ /* 0x000fd600078e33ff */
[----:B------:R-:W2:Y:S02]  /*2d20*/  @P1 LDC.64 R32, c[0x0][0x9e8] ;  /* 0x00027a00ff201b82 */ /* 0x000ea40000000a00 */
[----:B--2---:R-:W-:-:S05]  /*2d30*/  @P1 IMAD.HI.U32 R32, R91, R32, RZ ;  /* 0x000000205b201227 */ /* 0x004fca00078e00ff */
[----:B------:R-:W-:-:S04]  /*2d40*/  @P1 SHF.R.U32.HI R91, RZ, R33, R32 ;  /* 0x00000021ff5b1219 */ /* 0x000fc80000011620 */
[----:B------:R-:W-:Y:S01]  /*2d50*/  LOP3.LUT R91, RZ, R91, RZ, 0x33, !PT ;  /* 0x0000005bff5b7212 */ /* 0x000fe200078e33ff */
[----:B------:R-:W-:Y:S06]  /*2d60*/  BRA `(.L_x_6194) ;  /* 0x0000000000107947 */ /* 0x000fec0003800000 */
.L_x_6193:
[----:B------:R-:W-:-:S13]  /*2d70*/  ISETP.NE.AND P1, PT, R13, 0x1, PT ;  /* 0x000000010d00780c */ /* 0x000fda0003f25270 */
[----:B------:R-:W2:Y:S02]  /*2d80*/  @P1 LDC.64 R32, c[0x0][0x9e8] ;  /* 0x00027a00ff201b82 */ /* 0x000ea40000000a00 */
[----:B--2---:R-:W-:-:S05]  /*2d90*/  @P1 IMAD.HI.U32 R32, R91, R32, RZ ;  /* 0x000000205b201227 */ /* 0x004fca00078e00ff */
[----:B------:R-:W-:-:S07]  /*2da0*/  @P1 SHF.R.U32.HI R91, RZ, R33, R32 ;  /* 0x00000021ff5b1219 */ /* 0x000fce0000011620 */
.L_x_6194:
[----:B------:R-:W-:Y:S05]  /*2db0*/  BSYNC B0 ;  /* 0x0000000000007941 */ /* 0x000fea0003800000 */
.L_x_6192:
[----:B------:R-:W-:-:S05]  /*2dc0*/  IMAD R91, R91, R13, R96 ;  /* 0x0000000d5b5b7224 */ /* 0x000fca00078e0260 */
[----:B------:R-:W-:Y:S02]  /*2dd0*/  VIMNMX R104, R104, R91, !PT ;  /* 0x0000005b68687248 */ /* 0x000fe40007fe0100 */
[----:B------:R-:W-:-:S07]  /*2de0*/  VIADDMNMX R102, R91, R13, R102, PT ;  /* 0x0000000d5b667246 */ /* 0x000fce0003800166 */
.L_x_6191:
[C---:B------:R-:W-:Y:S02]  /*2df0*/  ISETP.GE.AND P1, PT, R159.reuse, 0x2, PT ;  /* 0x000000029f00780c */ /* 0x040fe40003f26270 */
[----:B------:R-:W-:Y:S02]  /*2e00*/  ISETP.GE.AND P2, PT, R159, 0x9, PT ;  /* 0x000000099f00780c */ /* 0x000fe40003f46270 */
[C---:B------:R-:W-:Y:S02]  /*2e10*/  ISETP.GT.AND P3, PT, R104.reuse, 0x1, !P1 ;  /* 0x000000016800780c */ /* 0x040fe40004f64270 */
[----:B------:R-:W-:Y:S02]  /*2e20*/  ISETP.GT.AND P4, PT, R104, 0x8, !P2 ;  /* 0x000000086800780c */ /* 0x000fe40005784270 */
[C---:B------:R-:W-:Y:S02]  /*2e30*/  ISETP.LT.OR P3, PT, R102.reuse, 0x2, P3 ;  /* 0x000000026600780c */ /* 0x040fe40001f61670 */
[----:B------:R-:W-:-:S02]  /*2e40*/  ISETP.LT.OR P4, PT, R102, 0x9, P4 ;  /* 0x000000096600780c */ /* 0x000fc40002781670 */
[----:B-1----:R-:W-:Y:S02]  /*2e50*/  FSEL R157, R122, -INF , !P3 ;  /* 0xff8000007a9d7808 */ /* 0x002fe40005800000 */
[C---:B------:R-:W-:Y:S02]  /*2e60*/  ISETP.GE.AND P3, PT, R159.reuse, 0xa, PT ;  /* 0x0000000a9f00780c */ /* 0x040fe40003f66270 */
        /* <DEDUP_REMOVED lines=68> */
[----:B------:R-:W-:-:S04]  /*32b0*/  ISETP.LT.OR P4, PT, R102, 0x41, P4 ;  /* 0x000000416600780c */ /* 0x000fc80002781670 */
        /* <DEDUP_REMOVED lines=154> */
[----:B------:R-:W-:-:S03]  /*3c60*/  ISETP.GE.AND P6, PT, R159, 0xba, PT ;  /* 0x000000ba9f00780c */ /* 0x000fc60003fc6270 */
[----:B------:R-:W-:Y:S01]  /*3c70*/  IMAD.IADD R62, R108, 0x1, R5 ;  /* 0x000000016c3e7824 */ /* 0x000fe200078e0205 */
[----:B------:R-:W-:Y:S02]  /*3c80*/  P2R R72, PR, RZ, 0x40 ;  /* 0x00000040ff487803 */ /* 0x000fe40000000000 */
[----:B------:R-:W-:Y:S02]  /*3c90*/  ISETP.GT.AND P6, PT, R104, 0xb9, !P6 ;  /* 0x000000b96800780c */ /* 0x000fe400077c4270 */
[----:B------:R-:W-:Y:S02]  /*3ca0*/  VIADDMNMX R60, R5, R161, R106, PT ;  /* 0x000000a1053c7246 */ /* 0x000fe4000380016a */
[----:B------:R-:W-:-:S04]  /*3cb0*/  ISETP.LT.OR P6, PT, R102, 0xba, P6 ;  /* 0x000000ba6600780c */ /* 0x000fc800037c1670 */
[----:B------:R-:W-:Y:S02]  /*3cc0*/  FSEL R89, R98, -INF , !P6 ;  /* 0xff80000062597808 */ /* 0x000fe40007000000 */
[----:B------:R-:W-:-:S13]  /*3cd0*/  ISETP.GE.AND P6, PT, R13, 0x1, PT ;  /* 0x000000010d00780c */ /* 0x000fda0003fc6270 */
[----:B------:R-:W-:Y:S05]  /*3ce0*/  @!P6 BRA `(.L_x_6195) ;  /* 0x000000000050e947 */ /* 0x000fea0003800000 */
[----:B------:R-:W-:Y:S01]  /*3cf0*/  IMAD R33, R19, R90, R5 ;  /* 0x0000005a13217224 */ /* 0x000fe200078e0205 */
[----:B------:R-:W-:Y:S03]  /*3d00*/  BSSY B0, `(.L_x_6196) ;  /* 0x000000f000007945 */ /* 0x000fe60003800000 */
[----:B------:R-:W-:-:S05]  /*3d10*/  IMAD.IADD R159, R33, 0x1, -R86 ;  /* 0x00000001219f7824 */ /* 0x000fca00078e0a56 */
        /* <DEDUP_REMOVED lines=9> */
.L_x_6197:
[----:B------:R-:W-:-:S13]  /*3db0*/  ISETP.NE.AND P6, PT, R13, 0x1, PT ;  /* 0x000000010d00780c */ /* 0x000fda0003fc5270 */
[----:B------:R-:W1:Y:S02]  /*3dc0*/  @P6 LDC.64 R32, c[0x0][0x9e8] ;  /* 0x00027a00ff206b82 */ /* 0x000e640000000a00 */
[----:B-1----:R-:W-:-:S05]  /*3dd0*/  @P6 IMAD.HI.U32 R32, R159, R32, RZ ;  /* 0x000000209f206227 */ /* 0x002fca00078e00ff */
[----:B------:R-:W-:-:S07]  /*3de0*/  @P6 SHF.R.U32.HI R159, RZ, R33, R32 ;  /* 0x00000021ff9f6219 */ /* 0x000fce0000011620 */
.L_x_6198:
[----:B------:R-:W-:Y:S05]  /*3df0*/  BSYNC B0 ;  /* 0x0000000000007941 */ /* 0x000fea0003800000 */
.L_x_6196:
[----:B------:R-:W-:-:S05]  /*3e00*/  IMAD R159, R159, R13, R96 ;  /* 0x0000000d9f9f7224 */ /* 0x000fca00078e0260 */
[----:B------:R-:W-:Y:S02]  /*3e10*/  VIMNMX R62, R62, R159, !PT ;  /* 0x0000009f3e3e7248 */ /* 0x000fe40007fe0100 */
[----:B------:R-:W-:-:S07]  /*3e20*/  VIADDMNMX R60, R159, R13, R60, PT ;  /* 0x0000000d9f3c7246 */ /* 0x000fce000380013c */
.L_x_6195:
[C---:B------:R-:W-:Y:S01]  /*3e30*/  ISETP.GT.AND P1, PT, R62.reuse, 0x1, !P1 ;  /* 0x000000013e00780c */ /* 0x040fe20004f24270 */
[----:B------:R-:W-:Y:S01]  /*3e40*/  ULDC UR6, c[0x0][0x988] ;  /* 0x0002620000067ab9 */ /* 0x000fe20000000800 */
[----:B------:R-:W-:Y:S01]  /*3e50*/  ISETP.GT.AND P3, PT, R62, 0x9, !P3 ;  /* 0x000000093e00780c */ /* 0x000fe20005f64270 */
[----:B------:R-:W-:Y:S01]  /*3e60*/  IMAD.IADD R12, R121, 0x1, R12 ;  /* 0x00000001790c7824 */ /* 0x000fe200078e020c */
[C---:B------:R-:W-:Y:S02]  /*3e70*/  ISETP.LT.OR P1, PT, R60.reuse, 0x2, P1 ;  /* 0x000000023c00780c */ /* 0x040fe40000f21670 */
[----:B------:R-:W-:Y:S02]  /*3e80*/  ISETP.LT.OR P3, PT, R60, 0xa, P3 ;  /* 0x0000000a3c00780c */ /* 0x000fe40001f61670 */
[----:B------:R-:W-:Y:S02]  /*3e90*/  FSEL R181, R6, -INF , !P1 ;  /* 0xff80000006b57808 */ /* 0x000fe40004800000 */
[----:B------:R-:W-:-:S02]  /*3ea0*/  ISETP.NE.AND P1, PT, R110, RZ, PT ;  /* 0x000000ff6e00720c */ /* 0x000fc40003f25270 */
[----:B------:R-:W-:Y:S02]  /*3eb0*/  FSEL R33, R8, -INF , !P3 ;  /* 0xff80000008217808 */ /* 0x000fe40005800000 */
[C---:B------:R-:W-:Y:S02]  /*3ec0*/  ISETP.GT.AND P1, PT, R62.reuse, 0x10, !P1 ;  /* 0x000000103e00780c */ /* 0x040fe40004f24270 */
[----:B------:R-:W-:Y:S02]  /*3ed0*/  ISETP.GT.AND P2, PT, R62, 0x8, !P2 ;  /* 0x000000083e00780c */ /* 0x000fe40005744270 */
[----:B------:R-:W-:Y:S02]  /*3ee0*/  ISETP.LT.OR P1, PT, R60, 0x11, P1 ;  /* 0x000000113c00780c */ /* 0x000fe40000f21670 */
[----:B------:R-:W-:Y:S02]  /*3ef0*/  ISETP.NE.AND P3, PT, R124, RZ, PT ;  /* 0x000000ff7c00720c */ /* 0x000fe40003f65270 */
[----:B------:R-:W-:-:S02]  /*3f00*/  FSEL R193, R9, -INF , !P1 ;  /* 0xff80000009c17808 */ /* 0x000fc40004800000 */
[----:B------:R-:W-:Y:S02]  /*3f10*/  ISETP.NE.AND P1, PT, R112, RZ, PT ;  /* 0x000000ff7000720c */ /* 0x000fe40003f25270 */
[----:B------:R-:W-:Y:S02]  /*3f20*/  ISETP.LT.OR P2, PT, R60, 0x9, P2 ;  /* 0x000000093c00780c */ /* 0x000fe40001741670 */
[----:B------:R-:W-:Y:S02]  /*3f30*/  ISETP.GT.AND P1, PT, R62, 0x11, !P1 ;  /* 0x000000113e00780c */ /* 0x000fe40004f24270 */
[----:B------:R-:W-:Y:S02]  /*3f40*/  FSEL R179, R7, -INF , !P2 ;  /* 0xff80000007b37808 */ /* 0x000fe40005000000 */
[----:B------:R-:W-:Y:S02]  /*3f50*/  ISETP.LT.OR P1, PT, R60, 0x12, P1 ;  /* 0x000000123c00780c */ /* 0x000fe40000f21670 */
[----:B------:R-:W-:-:S02]  /*3f60*/  ISETP.NE.AND P2, PT, R126, RZ, PT ;  /* 0x000000ff7e00720c */ /* 0x000fc40003f45270 */
[----:B------:R-:W-:Y:S02]  /*3f70*/  FSEL R177, R10, -INF , !P1 ;  /* 0xff8000000ab17808 */ /* 0x000fe40004800000 */
[----:B------:R-:W-:Y:S02]  /*3f80*/  ISETP.NE.AND P1, PT, R114, RZ, PT ;  /* 0x000000ff7200720c */ /* 0x000fe40003f25270 */
[----:B------:R-:W-:Y:S02]  /*3f90*/  ISETP.NE.AND P6, PT, R128, RZ, PT ;  /* 0x000000ff8000720c */ /* 0x000fe40003fc5270 */
        /* <DEDUP_REMOVED lines=27> */
[----:B------:R-:W-:Y:S02]  /*4150*/  ISETP.NE.AND P3, PT, R144, RZ, PT ;  /* 0x000000ff9000720c */ /* 0x000fe40003f65270 */
[----:B------:R-:W-:Y:S02]  /*4160*/  ISETP.LT.OR P1, PT, R60, 0x29, P1 ;  /* 0x000000293c00780c */ /* 0x000fe40000f21670 */
[----:B------:R-:W-:Y:S02]  /*4170*/  FMNMX.FTZ R6, R129, R6, !PT ;  /* 0x0000000681067209 */ /* 0x000fe40007810000 */
[----:B------:R-:W-:Y:S02]  /*4180*/  FSEL R171, R24, -INF , !P1 ;  /* 0xff80000018ab7808 */ /* 0x000fe40004800000 */
[----:B------:R-:W-:Y:S02]  /*4190*/  ISETP.GT.AND P1, PT, R62, 0x29, !P2 ;  /* 0x000000293e00780c */ /* 0x000fe40005724270 */
[----:B------:R-:W-:-:S02]  /*41a0*/  ISETP.NE.AND P2, PT, R146, RZ, PT ;  /* 0x000000ff9200720c */ /* 0x000fc40003f45270 */
[----:B------:R-:W-:Y:S02]  /*41b0*/  ISETP.LT.OR P1, PT, R60, 0x2a, P1 ;  /* 0x0000002a3c00780c */ /* 0x000fe40000f21670 */
[----:B------:R-:W-:Y:S02]  /*41c0*/  FMNMX.FTZ R6, R135, R6, !PT ;  /* 0x0000000687067209 */ /* 0x000fe40007810000 */
[----:B------:R-:W-:Y:S02]  /*41d0*/  FSEL R21, R21, -INF , !P1 ;  /* 0xff80000015157808 */ /* 0x000fe40004800000 */
[----:B------:R-:W-:Y:S02]  /*41e0*/  ISETP.GT.AND P1, PT, R62, 0x30, !P6 ;  /* 0x000000303e00780c */ /* 0x000fe40007724270 */
[----:B------:R-:W-:Y:S02]  /*41f0*/  ISETP.NE.AND P6, PT, R148, RZ, PT ;  /* 0x000000ff9400720c */ /* 0x000fe40003fc5270 */
        /* <DEDUP_REMOVED lines=57> */
[----:B------:R-:W-:Y:S02]  /*4590*/  ISETP.GT.AND P1, PT, R62, 0x51, !P2 ;  /* 0x000000513e00780c */ /* 0x000fe40005724270 */
[----:B------:R-:W-:Y:S02]  /*45a0*/  ISETP.NE.AND P2, PT, R164, RZ, PT ;  /* 0x000000ffa400720c */ /* 0x000fe40003f45270 */
[----:B------:R-:W-:Y:S02]  /*45b0*/  ISETP.LT.OR P1, PT, R60, 0x52, P1 ;  /* 0x000000523c00780c */ /* 0x000fe40000f21670 */
[----:B------:R-:W-:-:S02]  /*45c0*/  FMNMX.FTZ R6, R85, R6, !PT ;  /* 0x0000000655067209 */ /* 0x000fc40007810000 */
[----:B------:R-:W-:Y:S02]  /*45d0*/  FSEL R161, R39, -INF , !P1 ;  /* 0xff80000027a17808 */ /* 0x000fe40004800000 */
[----:B------:R-:W-:Y:S02]  /*45e0*/  ISETP.GT.AND P1, PT, R62, 0x58, !P6 ;  /* 0x000000583e00780c */ /* 0x000fe40007724270 */
[----:B------:R-:W-:Y:S02]  /*45f0*/  ISETP.NE.AND P6, PT, R76, RZ, PT ;  /* 0x000000ff4c00720c */ /* 0x000fe40003fc5270 */
        /* <DEDUP_REMOVED lines=24> */
[----:B------:R-:W-:Y:S01]  /*4780*/  ISETP.NE.AND P1, PT, R156, RZ, PT ;  /* 0x000000ff9c00720c */ /* 0x000fe20003f25270 */
[----:B------:R-:W1:Y:S01]  /*4790*/  SHFL.BFLY PT, R9, R6, 0x2, 0x1f ;  /* 0x0c401f0006097f89 */ /* 0x000e6200000e0000 */
[C---:B------:R-:W-:Y:S02]  /*47a0*/  ISETP.GT.AND P4, PT, R62.reuse, 0xb1, !P4 ;  /* 0x000000b13e00780c */ /* 0x040fe40006784270 */
[----:B------:R-:W-:-:S02]  /*47b0*/  ISETP.GT.AND P1, PT, R62, 0x68, !P1 ;  /* 0x000000683e00780c */ /* 0x000fc40004f24270 */
[----:B------:R-:W-:Y:S02]  /*47c0*/  ISETP.GT.AND P5, PT, R62, 0xb8, !P5 ;  /* 0x000000b83e00780c */ /* 0x000fe40006fa4270 */
[C---:B------:R-:W-:Y:S02]  /*47d0*/  ISETP.LT.OR P1, PT, R60.reuse, 0x69, P1 ;  /* 0x000000693c00780c */ /* 0x040fe40000f21670 */
[----:B------:R-:W-:Y:S02]  /*47e0*/  ISETP.LT.OR P4, PT, R60, 0xb2, P4 ;  /* 0x000000b23c00780c */ /* 0x000fe40002781670 */
[----:B------:R-:W-:Y:S02]  /*47f0*/  FSEL R25, R46, -INF , !P1 ;  /* 0xff8000002e197808 */ /* 0x000fe40004800000 */
[----:B------:R-:W-:Y:S02]  /*4800*/  ISETP.NE.AND P1, PT, R158, RZ, PT ;  /* 0x000000ff9e00720c */ /* 0x000fe40003f25270 */
[----:B------:R-:W-:-:S02]  /*4810*/  ISETP.LT.OR P5, PT, R60, 0xb9, P5 ;  /* 0x000000b93c00780c */ /* 0x000fc40002fa1670 */
[----:B------:R-:W-:Y:S02]  /*4820*/  ISETP.GT.AND P1, PT, R62, 0x69, !P1 ;  /* 0x000000693e00780c */ /* 0x000fe40004f24270 */
[----:B------:R-:W-:Y:S02]  /*4830*/  FSEL R35, R35, -INF , !P5 ;  /* 0xff80000023237808 */ /* 0x000fe40006800000 */
        /* <DEDUP_REMOVED lines=13> */
[----:B------:R-:W-:Y:S02]  /*4910*/  ISETP.GT.AND P1, PT, R62, 0x78, !P3 ;  /* 0x000000783e00780c */ /* 0x000fe40005f24270 */
[----:B------:R-:W-:Y:S02]  /*4920*/  ISETP.NE.AND P3, PT, R82, RZ, PT ;  /* 0x000000ff5200720c */ /* 0x000fe40003f65270 */
[----:B------:R-:W-:-:S04]  /*4930*/  ISETP.LT.OR P1, PT, R60, 0x79, P1 ;  /* 0x000000793c00780c */ /* 0x000fc80000f21670 */
        /* <DEDUP_REMOVED lines=41> */
[----:B------:R-:W-:-:S04]  /*4bd0*/  ISETP.GT.AND P1, PT, R62, 0xa1, !P3 ;  /* 0x000000a13e00780c */ /* 0x000fc80005f24270 */
[----:B------:R-:W-:-:S04]  /*4be0*/  ISETP.LT.OR P1, PT, R60, 0xa2, P1 ;  /* 0x000000a23c00780c */ /* 0x000fc80000f21670 */
[----:B------:R-:W-:Y:S02]  /*4bf0*/  FSEL R199, R66, -INF , !P1 ;  /* 0xff80000042c77808 */ /* 0x000fe40004800000 */
[----:B------:R-:W-:Y:S02]  /*4c00*/  ISETP.GT.AND P1, PT, R62, 0xa8, !P2 ;  /* 0x000000a83e00780c */ /* 0x000fe40005724270 */
[----:B------:R-:W-:Y:S02]  /*4c10*/  ISETP.NE.AND P2, PT, R64, RZ, PT ;  /* 0x000000ff4000720c */ /* 0x000fe40003f45270 */
        /* <DEDUP_REMOVED lines=12> */
[----:B------:R-:W-:-:S01]  /*4ce0*/  FFMA.FTZ R54, R105, R68, -R38 ;  /* 0x0000004469367223 */ /* 0x000fc20000010826 */
[----:B------:R-:W-:Y:S01]  /*4cf0*/  ISETP.LT.OR P1, PT, R60, 0x1, P1 ;  /* 0x000000013c00780c */ /* 0x000fe20000f21670 */
[----:B------:R-:W-:-:S01]  /*4d00*/  FFMA.FTZ R52, R97, R68, -R38 ;  /* 0x0000004461347223 */ /* 0x000fc20000010826 */
[----:B------:R-:W-:Y:S01]  /*4d10*/  FSEL R105, R34, -INF , !P4 ;  /* 0xff80000022697808 */ /* 0x000fe20006000000 */
[----:B------:R-:W-:-:S01]  /*4d20*/  FFMA.FTZ R97, R107, R68, -R38 ;  /* 0x000000446b617223 */ /* 0x000fc20000010826 */
[----:B------:R-:W-:Y:S01]  /*4d30*/  FSEL R40, R3, -INF , !P1 ;  /* 0xff80000003287808 */ /* 0x000fe20004800000 */
[----:B------:R-:W-:-:S01]  /*4d40*/  FFMA.FTZ R34, R87, R68, -R38 ;  /* 0x0000004457227223 */ /* 0x000fc20000010826 */
[----:B------:R-:W-:Y:S01]  /*4d50*/  ISETP.GT.AND P1, PT, R62, 0xb0, !P2 ;  /* 0x000000b03e00780c */ /* 0x000fe20005724270 */
[----:B------:R-:W-:-:S01]  /*4d60*/  FFMA.FTZ R3, R203, R68, -R38 ;  /* 0x00000044cb037223 */ /* 0x000fc20000010826 */
[----:B------:R-:W-:Y:S01]  /*4d70*/  FMNMX.FTZ R10, R40, R181, !PT ;  /* 0x000000b5280a7209 */ /* 0x000fe20007810000 */
[----:B------:R-:W-:-:S01]  /*4d80*/  FFMA.FTZ R6, R157, R68, -R38 ;  /* 0x000000449d067223 */ /* 0x000fc20000010826 */
[----:B------:R-:W-:Y:S01]  /*4d90*/  ISETP.LT.OR P1, PT, R60, 0xb1, P1 ;  /* 0x000000b13c00780c */ /* 0x000fe20000f21670 */
[----:B------:R-:W-:-:S01]  /*4da0*/  FFMA.FTZ R14, R155, R68, -R38 ;  /* 0x000000449b0e7223 */ /* 0x000fc20000010826 */
[----:B------:R-:W-:Y:S01]  /*4db0*/  FMNMX.FTZ R10, R179, R10, !PT ;  /* 0x0000000ab30a7209 */ /* 0x000fe20007810000 */
[----:B------:R-:W-:Y:S01]  /*4dc0*/  MUFU.EX2 R3, R3 ;  /* 0x0000000300037308 */ /* 0x000fe20000000800 */
[----:B------:R-:W-:Y:S01]  /*4dd0*/  FSEL R31, R31, -INF , !P1 ;  /* 0xff8000001f1f7808 */ /* 0x000fe20004800000 */
[--C-:B------:R-:W-:Y:S01]  /*4de0*/  FFMA.FTZ R155, R145, R68, -R38.reuse ;  /* 0x00000044919b7223 */ /* 0x100fe20000010826 */
[----:B------:R-:W-:Y:S01]  /*4df0*/  FMNMX.FTZ R10, R33, R10, !PT ;  /* 0x0000000a210a7209 */ /* 0x000fe20007810000 */
[-CC-:B------:R-:W-:Y:S01]  /*4e00*/  FFMA.FTZ R8, R147, R68.reuse, -R38.reuse ;  /* 0x0000004493087223 */ /* 0x180fe20000010826 */
[----:B------:R-:W-:Y:S01]  /*4e10*/  ISETP.GT.AND P2, PT, R62, 0xb9, !P6 ;  /* 0x000000b93e00780c */ /* 0x000fe20007744270 */
[--C-:B------:R-:W-:Y:S01]  /*4e20*/  FFMA.FTZ R145, R153, R68, -R38.reuse ;  /* 0x0000004499917223 */ /* 0x100fe20000010826 */
[----:B------:R-:W-:Y:S01]  /*4e30*/  FMNMX.FTZ R10, R193, R10, !PT ;  /* 0x0000000ac10a7209 */ /* 0x000fe20007810000 */
[----:B------:R-:W-:Y:S01]  /*4e40*/  MUFU.EX2 R6, R6 ;  /* 0x0000000600067308 */ /* 0x000fe20000000800 */
[----:B------:R-:W-:Y:S01]  /*4e50*/  ISETP.LT.OR P2, PT, R60, 0xba, P2 ;  /* 0x000000ba3c00780c */ /* 0x000fe20001741670 */
[--C-:B------:R-:W-:Y:S01]  /*4e60*/  FFMA.FTZ R64, R73, R68, -R38.reuse ;  /* 0x0000004449407223 */ /* 0x100fe20000010826 */
[----:B------:R-:W-:Y:S01]  /*4e70*/  FMNMX.FTZ R10, R177, R10, !PT ;  /* 0x0000000ab10a7209 */ /* 0x000fe20007810000 */
[-CC-:B------:R-:W-:Y:S01]  /*4e80*/  FFMA.FTZ R24, R151, R68.reuse, -R38.reuse ;  /* 0x0000004497187223 */ /* 0x180fe20000010826 */
[----:B------:R-:W-:Y:S01]  /*4e90*/  FSEL R107, R36, -INF , !P2 ;  /* 0xff800000246b7808 */ /* 0x000fe20005000000 */
[--C-:B------:R-:W-:Y:S01]  /*4ea0*/  FFMA.FTZ R143, R143, R68, -R38.reuse ;  /* 0x000000448f8f7223 */ /* 0x100fe20000010826 */
[----:B------:R-:W-:Y:S01]  /*4eb0*/  FMNMX.FTZ R10, R175, R10, !PT ;  /* 0x0000000aaf0a7209 */ /* 0x000fe20007810000 */
[----:B------:R-:W-:Y:S01]  /*4ec0*/  MUFU.EX2 R14, R14 ;  /* 0x0000000e000e7308 */ /* 0x000fe20000000800 */
[----:B------:R-:W-:-:S01]  /*4ed0*/  FFMA.FTZ R62, R77, R68, -R38 ;  /* 0x000000444d3e7223 */ /* 0x000fc20000010826 */
[--C-:B------:R-:W-:Y:S01]  /*4ee0*/  FFMA.FTZ R20, R141, R68, -R38.reuse ;  /* 0x000000448d147223 */ /* 0x100fe20000010826 */
[----:B------:R-:W-:Y:S01]  /*4ef0*/  FMNMX.FTZ R10, R159, R10, !PT ;  /* 0x0000000a9f0a7209 */ /* 0x000fe20007810000 */
[-CC-:B------:R-:W-:Y:S01]  /*4f00*/  FFMA.FTZ R141, R149, R68.reuse, -R38.reuse ;  /* 0x00000044958d7223 */ /* 0x180fe20000010826 */
[----:B------:R-:W-:-:S01]  /*4f10*/  FFMA.FTZ R28, R131, R68, -R38 ;  /* 0x00000044831c7223 */ /* 0x000fc20000010826 */
[--C-:B------:R-:W-:Y:S01]  /*4f20*/  FFMA.FTZ R131, R133, R68, -R38.reuse ;  /* 0x0000004485837223 */ /* 0x100fe20000010826 */
[----:B------:R-:W-:Y:S01]  /*4f30*/  FMNMX.FTZ R10, R191, R10, !PT ;  /* 0x0000000abf0a7209 */ /* 0x000fe20007810000 */
[----:B------:R-:W1:Y:S01]  /*4f40*/  MUFU.EX2 R155, R155 ;  /* 0x0000009b009b7308 */ /* 0x000e620000000800 */
[----:B------:R-:W-:-:S01]  /*4f50*/  FFMA.FTZ R58, R83, R68, -R38 ;  /* 0x00000044533a7223 */ /* 0x000fc20000010826 */
[--C-:B------:R-:W-:Y:S01]  /*4f60*/  FFMA.FTZ R26, R129, R68, -R38.reuse ;  /* 0x00000044811a7223 */ /* 0x100fe20000010826 */
[----:B------:R-:W-:Y:S01]  /*4f70*/  FMNMX.FTZ R10, R173, R10, !PT ;  /* 0x0000000aad0a7209 */ /* 0x000fe20007810000 */
[-CC-:B------:R-:W-:Y:S01]  /*4f80*/  FFMA.FTZ R60, R63, R68.reuse, -R38.reuse ;  /* 0x000000443f3c7223 */ /* 0x180fe20000010826 */
[----:B------:R-:W-:-:S01]  /*4f90*/  FFMA.FTZ R129, R135, R68, -R38 ;  /* 0x0000004487817223 */ /* 0x000fc20000010826 */
        /* <DEDUP_REMOVED lines=26> */
[----:B------:R-:W2:Y:S01]  /*5140*/  MUFU.EX2 R143, R143 ;  /* 0x0000008f008f7308 */ /* 0x000ea20000000800 */
        /* <DEDUP_REMOVED lines=13> */
[----:B-1----:R-:W-:Y:S01]  /*5220*/  F2FP.SATFINITE.E4M3.F32.PACK_AB_MERGE_C R204, R155, R14, RZ ;  /* 0x0000000e9bcc723e */ /* 0x002fe200048070ff */
[----:B------:R-:W-:-:S01]  /*5230*/  FFMA.FTZ R38, R89, R68, -R38 ;  /* 0x0000004459267223 */ /* 0x000fc20000010826 */
[----:B------:R-:W-:Y:S01]  /*5240*/  FMNMX.FTZ R10, R185, R10, !PT ;  /* 0x0000000ab90a7209 */ /* 0x000fe20007810000 */
[----:B------:R-:W-:Y:S01]  /*5250*/  MUFU.EX2 R141, R141 ;  /* 0x0000008d008d7308 */ /* 0x000fe20000000800 */
[----:B--2---:R-:W-:-:S02]  /*5260*/  F2FP.SATFINITE.E4M3.F32.PACK_AB_MERGE_C R206, R143, R24, RZ ;  /* 0x000000188fce723e */ /* 0x004fc400048070ff */
[----:B------:R-:W-:Y:S02]  /*5270*/  FMNMX.FTZ R10, R161, R10, !PT ;  /* 0x0000000aa10a7209 */ /* 0x000fe40007810000 */
[----:B------:R-:W-:Y:S02]  /*5280*/  F2FP.SATFINITE.E4M3.F32.PACK_AB_MERGE_C R204, R6, R3, R204 ;  /* 0x0000000306cc723e */ /* 0x000fe400048070cc */
[----:B------:R-:W-:Y:S01]  /*5290*/  FMNMX.FTZ R10, R39, R10, !PT ;  /* 0x0000000a270a7209 */ /* 0x000fe20007810000 */
[----:B------:R-:W-:Y:S01]  /*52a0*/  MUFU.EX2 R28, R28 ;  /* 0x0000001c001c7308 */ /* 0x000fe20000000800 */
[----:B------:R-:W-:Y:S02]  /*52b0*/  F2FP.SATFINITE.E4M3.F32.PACK_AB_MERGE_C R206, R145, R8, R206 ;  /* 0x0000000891ce723e */ /* 0x000fe400048070ce */
[----:B------:R-:W-:Y:S02]  /*52c0*/  FMNMX.FTZ R10, R41, R10, !PT ;  /* 0x0000000a290a7209 */ /* 0x000fe40007810000 */
[----:B------:R-:W-:-:S02]  /*52d0*/  ISETP.GE.AND P6, PT, R13, 0x1, PT ;  /* 0x000000010d00780c */ /* 0x000fc40003fc6270 */
[----:B------:R-:W-:Y:S01]  /*52e0*/  FMNMX.FTZ R10, R183, R10, !PT ;  /* 0x0000000ab70a7209 */ /* 0x000fe20007810000 */
[----:B------:R-:W1:Y:S03]  /*52f0*/  MUFU.EX2 R131, R131 ;  /* 0x0000008300837308 */ /* 0x000e660000000800 */
[----:B------:R-:W-:-:S04]  /*5300*/  FMNMX.FTZ R10, R43, R10, !PT ;  /* 0x0000000a2b0a7209 */ /* 0x000fc80007810000 */
[----:B------:R-:W-:Y:S01]  /*5310*/  FMNMX.FTZ R10, R25, R10, !PT ;  /* 0x0000000a190a7209 */ /* 0x000fe20007810000 */
[----:B------:R-:W-:Y:S03]  /*5320*/  MUFU.EX2 R26, R26 ;  /* 0x0000001a001a7308 */ /* 0x000fe60000000800 */
[----:B------:R-:W-:-:S04]  /*5330*/  FMNMX.FTZ R10, R45, R10, !PT ;  /* 0x0000000a2d0a7209 */ /* 0x000fc80007810000 */
[----:B------:R-:W-:Y:S01]  /*5340*/  FMNMX.FTZ R10, R29, R10, !PT ;  /* 0x0000000a1d0a7209 */ /* 0x000fe20007810000 */
[----:B------:R-:W-:Y:S01]  /*5350*/  MUFU.EX2 R129, R129 ;  /* 0x0000008100817308 */ /* 0x000fe20000000800 */
[----:B-1----:R-:W-:Y:S02]  /*5360*/  F2FP.SATFINITE.E4M3.F32.PACK_AB_MERGE_C R200, R131, R28, RZ ;  /* 0x0000001c83c8723e */ /* 0x002fe400048070ff */
[----:B------:R-:W-:Y:S02]  /*5370*/  FMNMX.FTZ R10, R47, R10, !PT ;  /* 0x0000000a2f0a7209 */ /* 0x000fe40007810000 */
[----:B------:R-:W-:Y:S02]  /*5380*/  F2FP.SATFINITE.E4M3.F32.PACK_AB_MERGE_C R200, R141, R20, R200 ;  /* 0x000000148dc8723e */ /* 0x000fe400048070c8 */
[----:B------:R-:W-:Y:S01]  /*5390*/  FMNMX.FTZ R10, R15, R10, !PT ;  /* 0x0000000a0f0a7209 */ /* 0x000fe20007810000 */
[----:B------:R-:W-:Y:S03]  /*53a0*/  MUFU.EX2 R30, R30 ;  /* 0x0000001e001e7308 */ /* 0x000fe60000000800 */
[----:B------:R-:W-:-:S04]  /*53b0*/  FMNMX.FTZ R10, R49, R10, !PT ;  /* 0x0000000a310a7209 */ /* 0x000fc80007810000 */
        /* <DEDUP_REMOVED lines=25> */
[----:B------:R-:W-:-:S05]  /*5550*/  FMNMX.FTZ R10, R107, R10, !PT ;  /* 0x0000000a6b0a7209 */ /* 0x000fca0007810000 */
[----:B------:R-:W1:Y:S01]  /*5560*/  SHFL.BFLY PT, R87, R10, 0x2, 0x1f ;  /* 0x0c401f000a577f89 */ /* 0x000e6200000e0000 */
[----:B------:R-:W-:Y:S08]  /*5570*/  MUFU.EX2 R95, R95 ;  /* 0x0000005f005f7308 */ /* 0x000ff00000000800 */
[----:B------:R-:W-:Y:S08]  /*5580*/  MUFU.EX2 R48, R48 ;  /* 0x0000003000307308 */ /* 0x000ff00000000800 */
[----:B------:R-:W-:Y:S01]  /*5590*/  MUFU.EX2 R111, R111 ;  /* 0x0000006f006f7308 */ /* 0x000fe20000000800 */
[----:B-1----:R-:W-:-:S07]  /*55a0*/  FMNMX.FTZ R87, R10, R87, !PT ;  /* 0x000000570a577209 */ /* 0x002fce0007810000 */
[----:B------:R-:W-:Y:S01]  /*55b0*/  MUFU.EX2 R50, R50 ;  /* 0x0000003200327308 */ /* 0x000fe20000000800 */
[----:B------:R-:W1:Y:S07]  /*55c0*/  SHFL.BFLY PT, R10, R87, 0x1, 0x1f ;  /* 0x0c201f00570a7f89 */ /* 0x000e6e00000e0000 */
[----:B------:R-:W-:Y:S08]  /*55d0*/  MUFU.EX2 R101, R101 ;  /* 0x0000006500657308 */ /* 0x000ff00000000800 */
[----:B------:R-:W-:Y:S08]  /*55e0*/  MUFU.EX2 R54, R54 ;  /* 0x0000003600367308 */ /* 0x000ff00000000800 */
[----:B------:R-:W-:Y:S01]  /*55f0*/  MUFU.EX2 R99, R99 ;  /* 0x0000006300637308 */ /* 0x000fe20000000800 */
[----:B-1----:R-:W-:-:S04]  /*5600*/  FMNMX.FTZ R10, R87, R10, !PT ;  /* 0x0000000a570a7209 */ /* 0x002fc80007810000 */
[C---:B------:R-:W-:Y:S01]  /*5610*/  FSETP.NEU.FTZ.AND P1, PT, R10.reuse, -INF , PT ;  /* 0xff8000000a00780b */ /* 0x040fe20003f3d000 */
[----:B------:R-:W-:-:S02]  /*5620*/  FFMA.FTZ R66, R10, R68, -8 ;  /* 0xc10000000a427423 */ /* 0x000fc40000010044 */
[----:B------:R-:W-:Y:S03]  /*5630*/  MUFU.EX2 R52, R52 ;  /* 0x0000003400347308 */ /* 0x000fe60000000800 */
[----:B------:R-:W-:-:S05]  /*5640*/  FSEL R66, R66, RZ, P1 ;  /* 0x000000ff42427208 */ /* 0x000fca0000800000 */
[----:B------:R-:W-:Y:S01]  /*5650*/  MUFU.EX2 R97, R97 ;  /* 0x0000006100617308 */ /* 0x000fe20000000800 */
[----:B------:R-:W-:-:S01]  /*5660*/  FFMA.FTZ R40, R40, R68, -R66 ;  /* 0x0000004428287223 */ /* 0x000fc20000010842 */
        /* <DEDUP_REMOVED lines=22> */
[----:B------:R-:W2:Y:S01]  /*57d0*/  MUFU.EX2 R70, R70 ;  /* 0x0000004600467308 */ /* 0x000ea20000000800 */
[----:B------:R-:W-:-:S01]  /*57e0*/  FADD.FTZ R98, R24, R45 ;  /* 0x0000002d18627221 */ /* 0x000fc20000010000 */
[-CC-:B------:R-:W-:Y:S01]  /*57f0*/  FFMA.FTZ R80, R169, R68.reuse, -R66.reuse ;  /* 0x00000044a9507223 */ /* 0x180fe20000010842 */
[----:B------:R-:W-:-:S01]  /*5800*/  FFMA.FTZ R82, R167, R68, -R66 ;  /* 0x00000044a7527223 */ /* 0x000fc20000010842 */
[-CC-:B------:R-:W-:Y:S01]  /*5810*/  FFMA.FTZ R87, R27, R68.reuse, -R66.reuse ;  /* 0x000000441b577223 */ /* 0x180fe20000010842 */
[----:B------:R-:W-:-:S01]  /*5820*/  FFMA.FTZ R27, R187, R68, -R66 ;  /* 0x00000044bb1b7223 */ /* 0x000fc20000010842 */
[-CC-:B------:R-:W-:Y:S01]  /*5830*/  FFMA.FTZ R84, R165, R68.reuse, -R66.reuse ;  /* 0x00000044a5547223 */ /* 0x180fe20000010842 */
[----:B------:R-:W-:-:S01]  /*5840*/  FFMA.FTZ R86, R163, R68, -R66 ;  /* 0x00000044a3567223 */ /* 0x000fc20000010842 */
[----:B------:R-:W3:Y:S01]  /*5850*/  MUFU.EX2 R77, R77 ;  /* 0x0000004d004d7308 */ /* 0x000ee20000000800 */
        /* <DEDUP_REMOVED lines=9> */
[----:B------:R-:W-:Y:S01]  /*58f0*/  FFMA.FTZ R25, R29, R68, -R66 ;  /* 0x000000441d197223 */ /* 0x000fe20000010842 */
[----:B------:R-:W-:-:S01]  /*5900*/  FADD.FTZ R29, R143, R98 ;  /* 0x000000628f1d7221 */ /* 0x000fc20000010000 */
[-CC-:B------:R-:W-:Y:S01]  /*5910*/  FFMA.FTZ R15, R15, R68.reuse, -R66.reuse ;  /* 0x000000440f0f7223 */ /* 0x180fe20000010842 */
[----:B------:R-:W-:-:S01]  /*5920*/  FFMA.FTZ R49, R49, R68, -R66 ;  /* 0x0000004431317223 */ /* 0x000fc20000010842 */
[----:B------:R-:W-:Y:S01]  /*5930*/  FFMA.FTZ R14, R195, R68, -R66 ;  /* 0x00000044c30e7223 */ /* 0x000fe20000010842 */
[----:B------:R-:W-:-:S01]  /*5940*/  FADD.FTZ R98, R20, R29 ;  /* 0x0000001d14627221 */ /* 0x000fc20000010000 */
[----:B------:R-:W2:Y:S01]  /*5950*/  MUFU.EX2 R72, R72 ;  /* 0x0000004800487308 */ /* 0x000ea20000000800 */
[----:B---3--:R-:W-:-:S01]  /*5960*/  FADD.FTZ R94, R77, R94 ;  /* 0x0000005e4d5e7221 */ /* 0x008fc20000010000 */
[----:B------:R-:W-:Y:S01]  /*5970*/  FFMA.FTZ R51, R51, R68, -R66 ;  /* 0x0000004433337223 */ /* 0x000fe20000010842 */
[----:B------:R-:W-:-:S01]  /*5980*/  FADD.FTZ R45, R141, R98 ;  /* 0x000000628d2d7221 */ /* 0x000fc20000010000 */
[-CC-:B------:R-:W-:Y:S01]  /*5990*/  FFMA.FTZ R11, R11, R68.reuse, -R66.reuse ;  /* 0x000000440b0b7223 */ /* 0x180fe20000010842 */
[----:B------:R-:W-:-:S01]  /*59a0*/  FFMA.FTZ R53, R53, R68, -R66 ;  /* 0x0000004435357223 */ /* 0x000fc20000010842 */
[----:B------:R-:W-:Y:S01]  /*59b0*/  FFMA.FTZ R7, R7, R68, -R66 ;  /* 0x0000004407077223 */ /* 0x000fe20000010842 */
[----:B------:R-:W-:-:S01]  /*59c0*/  FADD.FTZ R100, R28, R45 ;  /* 0x0000002d1c647221 */ /* 0x000fc20000010000 */
[----:B------:R-:W3:Y:S01]  /*59d0*/  MUFU.EX2 R76, R76 ;  /* 0x0000004c004c7308 */ /* 0x000ee20000000800 */
[----:B-1----:R-:W-:-:S01]  /*59e0*/  FADD.FTZ R29, R33, R94 ;  /* 0x0000005e211d7221 */ /* 0x002fc20000010000 */
[----:B------:R-:W-:Y:S01]  /*59f0*/  FFMA.FTZ R94, R47, R68, -R66 ;  /* 0x000000442f5e7223 */ /* 0x000fe20000010842 */
[----:B------:R-:W-:-:S01]  /*5a00*/  FADD.FTZ R45, R131, R100 ;  /* 0x00000064832d7221 */ /* 0x000fc20000010000 */
[-CC-:B------:R-:W-:Y:S01]  /*5a10*/  FFMA.FTZ R55, R55, R68.reuse, -R66.reuse ;  /* 0x0000004437377223 */ /* 0x180fe20000010842 */
[----:B------:R-:W-:-:S01]  /*5a20*/  FFMA.FTZ R57, R57, R68, -R66 ;  /* 0x0000004439397223 */ /* 0x000fc20000010842 */
[----:B------:R-:W-:Y:S01]  /*5a30*/  FFMA.FTZ R197, R197, R68, -R66 ;  /* 0x00000044c5c57223 */ /* 0x000fe20000010842 */
[----:B------:R-:W-:-:S01]  /*5a40*/  FADD.FTZ R100, R26, R45 ;  /* 0x0000002d1a647221 */ /* 0x000fc20000010000 */
[----:B------:R-:W1:Y:S01]  /*5a50*/  MUFU.EX2 R83, R83 ;  /* 0x0000005300537308 */ /* 0x000e620000000800 */
[----:B--2---:R-:W-:-:S01]  /*5a60*/  FADD.FTZ R29, R72, R29 ;  /* 0x0000001d481d7221 */ /* 0x004fc20000010000 */
[----:B------:R-:W-:Y:S01]  /*5a70*/  F2FP.SATFINITE.E4M3.F32.PACK_AB_MERGE_C R26, R99, R54, RZ ;  /* 0x00000036631a723e */ /* 0x000fe200048070ff */
[----:B------:R-:W-:-:S01]  /*5a80*/  FADD.FTZ R45, R129, R100 ;  /* 0x00000064812d7221 */ /* 0x000fc20000010000 */
[-CC-:B------:R-:W-:Y:S01]  /*5a90*/  FFMA.FTZ R65, R65, R68.reuse, -R66.reuse ;  /* 0x0000004441417223 */ /* 0x180fe20000010842 */
[----:B------:R-:W-:-:S01]  /*5aa0*/  FFMA.FTZ R199, R199, R68, -R66 ;  /* 0x00000044c7c77223 */ /* 0x000fc20000010842 */
[----:B------:R-:W-:Y:S01]  /*5ab0*/  F2FP.SATFINITE.E4M3.F32.PACK_AB_MERGE_C R194, R97, R52, R26 ;  /* 0x0000003461c2723e */ /* 0x000fe2000480701a */
[----:B------:R-:W-:-:S01]  /*5ac0*/  FADD.FTZ R100, R30, R45 ;  /* 0x0000002d1e647221 */ /* 0x000fc20000010000 */
[----:B------:R-:W2:Y:S01]  /*5ad0*/  MUFU.EX2 R74, R74 ;  /* 0x0000004a004a7308 */ /* 0x000ea20000000800 */
[----:B---3--:R-:W-:-:S01]  /*5ae0*/  FADD.FTZ R98, R76, R29 ;  /* 0x0000001d4c627221 */ /* 0x008fc20000010000 */
        /* <DEDUP_REMOVED lines=8> */
[----:B------:R-:W-:-:S02]  /*5b70*/  F2FP.SATFINITE.E4M3.F32.PACK_AB_MERGE_C R70, R77, R70, RZ ;  /* 0x000000464d46723e */ /* 0x000fc400048070ff */
[----:B------:R-:W-:Y:S02]  /*5b80*/  F2FP.SATFINITE.E4M3.F32.PACK_AB_MERGE_C R76, R83, R76, RZ ;  /* 0x0000004c534c723e */ /* 0x000fe400048070ff */
[----:B------:R-:W-:Y:S02]  /*5b90*/  F2FP.SATFINITE.E4M3.F32.PACK_AB_MERGE_C R205, R73, R40, R70 ;  /* 0x0000002849cd723e */ /* 0x000fe40004807046 */
[----:B------:R-:W1:Y:S01]  /*5ba0*/  MUFU.EX2 R78, R78 ;  /* 0x0000004e004e7308 */ /* 0x000e620000000800 */
[----:B--2---:R-:W-:-:S01]  /*5bb0*/  FADD.FTZ R98, R74, R29 ;  /* 0x0000001d4a627221 */ /* 0x004fc20000010000 */
[----:B------:R-:W-:-:S06]  /*5bc0*/  F2FP.SATFINITE.E4M3.F32.PACK_AB_MERGE_C R207, R72, R33, R76 ;  /* 0x0000002148cf723e */ /* 0x000fcc000480704c */
        /* <DEDUP_REMOVED lines=8> */
[----:B------:R-:W-:Y:S01]  /*5c50*/  FADD.FTZ R45, R119, R28 ;  /* 0x0000001c772d7221 */ /* 0x000fe20000010000 */
[----:B------:R-:W-:-:S05]  /*5c60*/  F2FP.SATFINITE.E4M3.F32.PACK_AB_MERGE_C R78, R85, R78, RZ ;  /* 0x0000004e554e723e */ /* 0x000fca00048070ff */
[----:B------:R-:W2:Y:S01]  /*5c70*/  MUFU.EX2 R82, R82 ;  /* 0x0000005200527308 */ /* 0x000ea20000000800 */
[----:B---3--:R-:W-:-:S01]  /*5c80*/  FADD.FTZ R29, R21, R24 ;  /* 0x00000018151d7221 */ /* 0x008fc20000010000 */
[----:B------:R-:W-:Y:S01]  /*5c90*/  FADD.FTZ R24, R42, R45 ;  /* 0x0000002d2a187221 */ /* 0x000fe20000010000 */
[----:B------:R-:W-:-:S03]  /*5ca0*/  F2FP.SATFINITE.E4M3.F32.PACK_AB_MERGE_C R42, R93, R42, RZ ;  /* 0x0000002a5d2a723e */ /* 0x000fc600048070ff */
[----:B------:R-:W-:Y:S01]  /*5cb0*/  FADD.FTZ R93, R93, R24 ;  /* 0x000000185d5d7221 */ /* 0x000fe20000010000 */
[----:B------:R-:W-:Y:S01]  /*5cc0*/  F2FP.SATFINITE.E4M3.F32.PACK_AB_MERGE_C R24, R101, R50, RZ ;  /* 0x000000326518723e */ /* 0x000fe200048070ff */
[----:B------:R-:W3:Y:S01]  /*5cd0*/  MUFU.EX2 R87, R87 ;  /* 0x0000005700577308 */ /* 0x000ee20000000800 */
[----:B-1----:R-:W-:-:S01]  /*5ce0*/  FADD.FTZ R29, R80, R29 ;  /* 0x0000001d501d7221 */ /* 0x002fc20000010000 */
[----:B------:R-:W-:Y:S01]  /*5cf0*/  FADD.FTZ R8, R44, R93 ;  /* 0x0000005d2c087221 */ /* 0x000fe20000010000 */
[----:B------:R-:W-:Y:S02]  /*5d00*/  F2FP.SATFINITE.E4M3.F32.PACK_AB_MERGE_C R192, R111, R48, R24 ;  /* 0x000000306fc0723e */ /* 0x000fe40004807018 */
[----:B------:R-:W-:Y:S01]  /*5d10*/  F2FP.SATFINITE.E4M3.F32.PACK_AB_MERGE_C R196, R119, R32, R42 ;  /* 0x0000002077c4723e */ /* 0x000fe2000480702a */
[----:B------:R-:W-:-:S02]  /*5d20*/  FADD.FTZ R45, R115, R8 ;  /* 0x00000008732d7221 */ /* 0x000fc40000010000 */
        /* <DEDUP_REMOVED lines=8> */
[----:B------:R-:W-:Y:S01]  /*5db0*/  FADD.FTZ R20, R48, R95 ;  /* 0x0000005f30147221 */ /* 0x000fe20000010000 */
[----:B------:R-:W-:-:S03]  /*5dc0*/  F2FP.SATFINITE.E4M3.F32.PACK_AB_MERGE_C R82, R87, R82, RZ ;  /* 0x000000525752723e */ /* 0x000fc600048070ff */
[----:B------:R-:W-:Y:S01]  /*5dd0*/  FADD.FTZ R45, R111, R20 ;  /* 0x000000146f2d7221 */ /* 0x000fe20000010000 */
[----:B------:R-:W-:Y:S01]  /*5de0*/  F2FP.SATFINITE.E4M3.F32.PACK_AB_MERGE_C R203, R80, R21, R82 ;  /* 0x0000001550cb723e */ /* 0x000fe20004807052 */
        /* <DEDUP_REMOVED lines=14> */
[----:B------:R-:W-:-:S06]  /*5ed0*/  F2FP.SATFINITE.E4M3.F32.PACK_AB_MERGE_C R86, R89, R86, RZ ;  /* 0x000000565956723e */ /* 0x000fcc00048070ff */
        /* <DEDUP_REMOVED lines=8> */
[----:B------:R-:W-:-:S06]  /*5f60*/  F2FP.SATFINITE.E4M3.F32.PACK_AB_MERGE_C R39, R92, R39, RZ ;  /* 0x000000275c27723e */ /* 0x000fcc00048070ff */
        /* <DEDUP_REMOVED lines=8> */
[----:B------:R-:W-:-:S04]  /*5ff0*/  F2FP.SATFINITE.E4M3.F32.PACK_AB_MERGE_C R43, R96, R43, RZ ;  /* 0x0000002b602b723e */ /* 0x000fc800048070ff */
[----:B------:R-:W-:Y:S02]  /*6000*/  F2FP.SATFINITE.E4M3.F32.PACK_AB_MERGE_C R193, R90, R41, R43 ;  /* 0x000000295ac1723e */ /* 0x000fe4000480702b */
[----:B------:R-:W3:Y:S01]  /*6010*/  MUFU.EX2 R15, R15 ;  /* 0x0000000f000f7308 */ /* 0x000ee20000000800 */
[----:B-1----:R-:W-:-:S07]  /*6020*/  FADD.FTZ R29, R25, R24 ;  /* 0x00000018191d7221 */ /* 0x002fce0000010000 */
[----:B------:R-:W-:Y:S01]  /*6030*/  MUFU.EX2 R34, R34 ;  /* 0x0000002200227308 */ /* 0x000fe20000000800 */
[----:B--2---:R-:W-:-:S07]  /*6040*/  FADD.FTZ R26, R94, R29 ;  /* 0x0000001d5e1a7221 */ /* 0x004fce0000010000 */
        /* <DEDUP_REMOVED lines=16> */
[----:B------:R-:W-:-:S04]  /*6150*/  FADD.FTZ R34, R34, R91 ;  /* 0x0000005b22227221 */ /* 0x000fc80000010000 */
[----:B------:R-:W-:Y:S02]  /*6160*/  FADD.FTZ R61, R61, R34 ;  /* 0x000000223d3d7221 */ /* 0x000fe40000010000 */
[----:B------:R-:W-:Y:S01]  /*6170*/  MUFU.EX2 R58, R58 ;  /* 0x0000003a003a7308 */ /* 0x000fe20000000800 */
[----:B---3--:R-:W-:-:S07]  /*6180*/  FADD.FTZ R28, R3, R26 ;  /* 0x0000001a031c7221 */ /* 0x008fce0000010000 */
        /* <DEDUP_REMOVED lines=14> */
[----:B------:R-:W2:Y:S01]  /*6270*/  MUFU.EX2 R57, R57 ;  /* 0x0000003900397308 */ /* 0x000ea20000000800 */
[----:B-1----:R-:W-:-:S01]  /*6280*/  FADD.FTZ R15, R7, R28 ;  /* 0x0000001c070f7221 */ /* 0x002fc20000010000 */
[----:B------:R-:W-:-:S04]  /*6290*/  FADD.FTZ R58, R58, R67 ;  /* 0x000000433a3a7221 */ /* 0x000fc80000010000 */
[----:B------:R-:W-:Y:S02]  /*62a0*/  FADD.FTZ R81, R81, R58 ;  /* 0x0000003a51517221 */ /* 0x000fe40000010000 */
[----:B------:R-:W-:Y:S01]  /*62b0*/  MUFU.EX2 R62, R62 ;  /* 0x0000003e003e7308 */ /* 0x000fe20000000800 */
[----:B---3--:R-:W-:-:S07]  /*62c0*/  FADD.FTZ R28, R8, R15 ;  /* 0x0000000f081c7221 */ /* 0x008fce0000010000 */
[----:B------:R-:W1:Y:S01]  /*62d0*/  MUFU.EX2 R75, R75 ;  /* 0x0000004b004b7308 */ /* 0x000e620000000800 */
[----:B--2---:R-:W-:-:S07]  /*62e0*/  FADD.FTZ R11, R57, R28 ;  /* 0x0000001c390b7221 */ /* 0x004fce0000010000 */
[----:B------:R2:W3:Y:S08]  /*62f0*/  MUFU.EX2 R20, R197 ;  /* 0x000000c500147308 */ /* 0x0004f00000000800 */
[----:B------:R-:W-:Y:S01]  /*6300*/  MUFU.EX2 R60, R60 ;  /* 0x0000003c003c7308 */ /* 0x000fe20000000800 */
[----:B-1----:R-:W-:Y:S02]  /*6310*/  F2FP.SATFINITE.E4M3.F32.PACK_AB_MERGE_C R30, R75, R62, RZ ;  /* 0x0000003e4b1e723e */ /* 0x002fe400048070ff */
[----:B--2---:R-:W-:-:S05]  /*6320*/  F2FP.SATFINITE.E4M3.F32.PACK_AB_MERGE_C R197, R84, R27, R86 ;  /* 0x0000001b54c5723e */ /* 0x004fca0004807056 */
[----:B------:R-:W1:Y:S01]  /*6330*/  MUFU.EX2 R63, R63 ;  /* 0x0000003f003f7308 */ /* 0x000e620000000800 */
[C---:B---3--:R-:W-:Y:S01]  /*6340*/  F2FP.SATFINITE.E4M3.F32.PACK_AB_MERGE_C R57, R20.reuse, R57, RZ ;  /* 0x000000391439723e */ /* 0x048fe200048070ff */
[----:B------:R-:W-:-:S03]  /*6350*/  FADD.FTZ R20, R20, R11 ;  /* 0x0000000b14147221 */ /* 0x000fc60000010000 */
[----:B------:R-:W-:-:S03]  /*6360*/  F2FP.SATFINITE.E4M3.F32.PACK_AB_MERGE_C R191, R8, R7, R57 ;  /* 0x0000000708bf723e */ /* 0x000fc60004807039 */
[----:B------:R-:W2:Y:S08]  /*6370*/  MUFU.EX2 R65, R65 ;  /* 0x0000004100417308 */ /* 0x000eb00000000800 */
[----:B------:R3:W4:Y:S01]  /*6380*/  MUFU.EX2 R24, R199 ;  /* 0x000000c700187308 */ /* 0x0007220000000800 */
[----:B-1----:R-:W-:Y:S01]  /*6390*/  F2FP.SATFINITE.E4M3.F32.PACK_AB_MERGE_C R184, R63, R60, R30 ;  /* 0x0000003c3fb8723e */ /* 0x002fe2000480701e */
[----:B------:R-:W-:-:S04]  /*63a0*/  FADD.FTZ R60, R60, R81 ;  /* 0x000000513c3c7221 */ /* 0x000fc80000010000 */
[----:B------:R-:W-:Y:S02]  /*63b0*/  FADD.FTZ R63, R63, R60 ;  /* 0x0000003c3f3f7221 */ /* 0x000fe40000010000 */
[----:B------:R-:W1:Y:S01]  /*63c0*/  MUFU.EX2 R69, R69 ;  /* 0x0000004500457308 */ /* 0x000e620000000800 */
[----:B--2---:R-:W-:-:S01]  /*63d0*/  FADD.FTZ R11, R65, R20 ;  /* 0x00000014410b7221 */ /* 0x004fc20000010000 */
[----:B------:R-:W-:Y:S01]  /*63e0*/  FADD.FTZ R62, R62, R63 ;  /* 0x0000003f3e3e7221 */ /* 0x000fe20000010000 */
[----:B---3--:R-:W-:-:S03]  /*63f0*/  F2FP.SATFINITE.E4M3.F32.PACK_AB_MERGE_C R199, R88, R37, R39 ;  /* 0x0000002558c7723e */ /* 0x008fc60004807027 */
[----:B------:R-:W-:Y:S02]  /*6400*/  FADD.FTZ R75, R75, R62 ;  /* 0x0000003e4b4b7221 */ /* 0x000fe40000010000 */
[----:B------:R-:W-:Y:S01]  /*6410*/  MUFU.EX2 R59, R59 ;  /* 0x0000003b003b7308 */ /* 0x000fe20000000800 */
[----:B----4-:R-:W-:-:S07]  /*6420*/  FADD.FTZ R20, R24, R11 ;  /* 0x0000000b18147221 */ /* 0x010fce0000010000 */
[----:B------:R-:W2:Y:S01]  /*6430*/  MUFU.EX2 R38, R38 ;  /* 0x0000002600267308 */ /* 0x000ea20000000800 */
[----:B-1----:R-:W-:-:S07]  /*6440*/  FADD.FTZ R11, R69, R20 ;  /* 0x00000014450b7221 */ /* 0x002fce0000010000 */
[----:B------:R1:W3:Y:S08]  /*6450*/  MUFU.EX2 R26, R201 ;  /* 0x000000c9001a7308 */ /* 0x0002f00000000800 */
[----:B------:R-:W-:Y:S01]  /*6460*/  MUFU.EX2 R64, R64 ;  /* 0x0000004000407308 */ /* 0x000fe20000000800 */
[----:B--2---:R-:W-:Y:S02]  /*6470*/  F2FP.SATFINITE.E4M3.F32.PACK_AB_MERGE_C R15, R38, R59, RZ ;  /* 0x0000003b260f723e */ /* 0x004fe400048070ff */
[----:B-1----:R-:W-:-:S05]  /*6480*/  F2FP.SATFINITE.E4M3.F32.PACK_AB_MERGE_C R201, R79, R74, R78 ;  /* 0x0000004a4fc9723e */ /* 0x002fca000480704e */
[----:B------:R-:W1:Y:S01]  /*6490*/  MUFU.EX2 R71, R71 ;  /* 0x0000004700477308 */ /* 0x000e620000000800 */
[C---:B---3--:R-:W-:Y:S01]  /*64a0*/  F2FP.SATFINITE.E4M3.F32.PACK_AB_MERGE_C R69, R26.reuse, R69, RZ ;  /* 0x000000451a45723e */ /* 0x048fe200048070ff */
[----:B------:R-:W-:-:S03]  /*64b0*/  FADD.FTZ R26, R26, R11 ;  /* 0x0000000b1a1a7221 */ /* 0x000fc60000010000 */
[----:B------:R-:W-:-:S03]  /*64c0*/  F2FP.SATFINITE.E4M3.F32.PACK_AB_MERGE_C R185, R24, R65, R69 ;  /* 0x0000004118b9723e */ /* 0x000fc60004807045 */
        /* <DEDUP_REMOVED lines=15> */
[----:B------:R-:W-:Y:S01]  /*65c0*/  VIADD R3, R120, 0xfffffffe ;  /* 0xfffffffe78037836 */ /* 0x000fe20000000000 */
        /* <DEDUP_REMOVED lines=11> */
.L_x_6200:
[----:B------:R-:W-:-:S13]  /*6680*/  ISETP.NE.AND P1, PT, R13, 0x1, PT ;  /* 0x000000010d00780c */ /* 0x000fda0003f25270 */
[----:B------:R-:W1:Y:S02]  /*6690*/  @P1 LDC.64 R14, c[0x0][0x9e8] ;  /* 0x00027a00ff0e1b82 */ /* 0x000e640000000a00 */
[----:B-1----:R-:W-:-:S05]  /*66a0*/  @P1 IMAD.HI.U32 R14, R8, R14, RZ ;  /* 0x0000000e080e1227 */ /* 0x002fca00078e00ff */
[----:B------:R-:W-:-:S07]  /*66b0*/  @P1 SHF.R.U32.HI R8, RZ, R15, R14 ;  /* 0x0000000fff081219 */ /* 0x000fce000001160e */
.L_x_6201:
[----:B------:R-:W-:-:S05]  /*66c0*/  IMAD R13, R8, R13, R13 ;  /* 0x0000000d080d7224 */ /* 0x000fca00078e020d */
[----:B------:R-:W-:-:S07]  /*66d0*/  VIMNMX R12, R12, R13, PT ;  /* 0x0000000d0c0c7248 */ /* 0x000fce0003fe0100 */
.L_x_6199:
[----:B------:R-:W-:Y:S01]  /*66e0*/  IMAD.HI R12, R12, 0x2aaaaaab, RZ ;  /* 0x2aaaaaab0c0c7827 */ /* 0x000fe200078e02ff */
[----:B------:R-:W-:Y:S02]  /*66f0*/  CS2R R182, SRZ ;  /* 0x0000000000b67805 */ /* 0x000fe4000001ff00 */
[----:B------:R-:W-:Y:S02]  /*6700*/  CS2R R180, SRZ ;  /* 0x0000000000b47805 */ /* 0x000fe4000001ff00 */
[----:B------:R-:W-:Y:S02]  /*6710*/  CS2R R178, SRZ ;  /* 0x0000000000b27805 */ /* 0x000fe4000001ff00 */
[----:B------:R-:W-:Y:S02]  /*6720*/  CS2R R176, SRZ ;  /* 0x0000000000b07805 */ /* 0x000fe4000001ff00 */
[----:B------:R-:W-:Y:S02]  /*6730*/  SHF.R.U32.HI R11, RZ, 0x1f, R12 ;  /* 0x0000001fff0b7819 */ /* 0x000fe4000001160c */
[----:B------:R-:W-:-:S02]  /*6740*/  CS2R R174, SRZ ;  /* 0x0000000000ae7805 */ /* 0x000fc4000001ff00 */
[----:B------:R-:W-:Y:S02]  /*6750*/  CS2R R172, SRZ ;  /* 0x0000000000ac7805 */ /* 0x000fe4000001ff00 */
[----:B------:R-:W-:Y:S02]  /*6760*/  CS2R R170, SRZ ;  /* 0x0000000000aa7805 */ /* 0x000fe4000001ff00 */
[----:B------:R-:W-:Y:S02]  /*6770*/  LEA.HI.SX32 R12, R12, R11, 0x1b ;  /* 0x0000000b0c0c7211 */ /* 0x000fe400078fdaff */
[----:B------:R-:W-:Y:S02]  /*6780*/  CS2R R168, SRZ ;  /* 0x0000000000a87805 */ /* 0x000fe4000001ff00 */
[----:B------:R-:W-:Y:S02]  /*6790*/  CS2R R166, SRZ ;  /* 0x0000000000a67805 */ /* 0x000fe4000001ff00 */
[----:B------:R-:W-:-:S02]  /*67a0*/  CS2R R164, SRZ ;  /* 0x0000000000a47805 */ /* 0x000fc4000001ff00 */
[----:B------:R-:W-:Y:S02]  /*67b0*/  VIMNMX R12, R23, R12, !PT ;  /* 0x0000000c170c7248 */ /* 0x000fe40007fe0100 */
        /* <DEDUP_REMOVED lines=28> */
[----:B------:R-:W-:-:S05]  /*6980*/  ULDC UR25, c[0x0][0x9e0] ;  /* 0x0002780000197ab9 */ /* 0x000fca0000000800 */
.L_x_6220:
        /* <DEDUP_REMOVED lines=9> */
.L_x_6204:
[----:B------:R-:W-:Y:S01]  /*6a20*/  ULEA UR6, UR22, UR39, 0x3 ;  /* 0x0000002716067291 */ /* 0x000fe2000f8e183f */
[----:B------:R-:W-:-:S08]  /*6a30*/  SHF.L.U32 R13, R8, 0x1f, RZ ;  /* 0x0000001f080d7819 */ /* 0x000fd000000006ff */
[----:B------:R1:W2:Y:S01]  /*6a40*/  SYNCS.PHASECHK.TRANS64.TRYWAIT P1, [UR6+0x28830], R13 ;  /* 0x0288300dff0075a7 */ /* 0x0002a20008020146 */
[----:B------:R-:W-:Y:S05]  /*6a50*/  @!P0 BRA `(.L_x_6205) ;  /* 0x0000000000048947 */ /* 0x000fea0003800000 */
[----:B------:R-:W-:Y:S01]  /*6a60*/  BPT.TRAP 0x1 ;  /* 0x000000040000795c */ /* 0x000fe20000300000 */
.L_x_6205:
[----:B--2---:R-:W-:Y:S05]  /*6a70*/  @P1 BRA `(.L_x_6203) ;  /* 0x0000000000081947 */ /* 0x004fea0003800000 */
[----:B------:R-:W2:Y:S02]  /*6a80*/  SYNCS.PHASECHK.TRANS64.TRYWAIT P1, [UR6+0x28830], R13 ;  /* 0x0288300dff0075a7 */ /* 0x000ea40008020146 */
[----:B--2---:R-:W-:Y:S05]  /*6a90*/  @!P1 BRA `(.L_x_6206) ;  /* 0x0000013c00209947 */ /* 0x004fea0003800000 */
.L_x_6203:
        /* <DEDUP_REMOVED lines=13> */
[----:B------:R-:W-:Y:S03]  /*6b70*/  QGMMA.64x192x32.F32.E4M3.E4M3 R24, gdesc[UR12], RZ, !UPT, gsb0 ;  /* 0x02e000000c1879f3 */ /* 0x000fe6000c0008ff */
[----:B------:R-:W-:Y:S02]  /*6b80*/  WARPGROUP.DEPBAR.LE gsb0, 0x0 ;  /* 0x00008000000079c5 */ /* 0x000fe40000010000 */
[----:B------:R-:W-:-:S15]  /*6b90*/  WARPGROUP.ARRIVE ;  /* 0x00000000000079c5 */ /* 0x000fde0000000000 */
        /* <DEDUP_REMOVED lines=8> */
[----:B-1----:R-:W-:Y:S05]  /*6c20*/  @P2 BRA `(.L_x_6207) ;  /* 0x0000000000282947 */ /* 0x002fea0003800000 */
[----:B------:R-:W-:Y:S05]  /*6c30*/  @!P0 BRA `(.L_x_6208) ;  /* 0x0000000000048947 */ /* 0x000fea0003800000 */
[----:B------:R-:W-:Y:S01]  /*6c40*/  BPT.TRAP 0x1 ;  /* 0x000000040000795c */ /* 0x000fe20000300000 */
.L_x_6208:
[----:B------:R-:W-:Y:S01]  /*6c50*/  ULEA UR6, UR38, UR39, 0x3 ;  /* 0x0000002726067291 */ /* 0x000fe2000f8e183f */
[----:B------:R-:W-:-:S08]  /*6c60*/  SHF.L.U32 R13, R17, 0x1f, RZ ;  /* 0x0000001f110d7819 */ /* 0x000fd000000006ff */
[----:B------:R1:W2:Y:S01]  /*6c70*/  SYNCS.PHASECHK.TRANS64.TRYWAIT P1, [UR6+0x28850], R13 ;  /* 0x0288500dff0075a7 */ /* 0x0002a20008020146 */
[----:B------:R-:W-:Y:S05]  /*6c80*/  @!P0 BRA `(.L_x_6209) ;  /* 0x0000000000048947 */ /* 0x000fea0003800000 */
[----:B------:R-:W-:Y:S01]  /*6c90*/  BPT.TRAP 0x1 ;  /* 0x000000040000795c */ /* 0x000fe20000300000 */
.L_x_6209:
[----:B--2---:R-:W-:Y:S05]  /*6ca0*/  @P1 BRA `(.L_x_6207) ;  /* 0x0000000000081947 */ /* 0x004fea0003800000 */
[----:B------:R-:W2:Y:S02]  /*6cb0*/  SYNCS.PHASECHK.TRANS64.TRYWAIT P1, [UR6+0x28850], R13 ;  /* 0x0288500dff0075a7 */ /* 0x000ea40008020146 */
[----:B--2---:R-:W-:Y:S05]  /*6cc0*/  @!P1 BRA `(.L_x_6210) ;  /* 0x0000013800ac9947 */ /* 0x004fea0003800000 */
.L_x_6207:
[----:B------:R-:W-:Y:S01]  /*6cd0*/  UIADD3 UR6, UR39, 0x400, URZ ;  /* 0x0000040027067890 */ /* 0x000fe2000fffe03f */
[----:B------:R-:W-:Y:S01]  /*6ce0*/  WARPGROUP.ARRIVE ;  /* 0x00000000000079c5 */ /* 0x000fe20000000000 */
[----:B------:R-:W-:-:S05]  /*6cf0*/  UMOV UR7, 0x80000020 ;  /* 0x8000002000077882 */ /* 0x000fca0000000000 */
[----:B------:R-:W3:Y:S01]  /*6d00*/  S2R R216, SR_TID.X ;  /* 0x0000000000d87919 */ /* 0x000ee20000002100 */
[----:B------:R-:W-:Y:S01]  /*6d10*/  USHF.R.U32.HI UR6, URZ, 0x4, UR6 ;  /* 0x000000043f067899 */ /* 0x000fe20008011606 */
[C---:B--2---:R-:W-:Y:S01]  /*6d20*/  FMUL.FTZ R14, R0.reuse, R25 ;  /* 0x00000019000e7220 */ /* 0x044fe20000410000 */
[C---:B------:R-:W-:Y:S01]  /*6d30*/  FMUL.FTZ R25, R0.reuse, R31 ;  /* 0x0000001f00197220 */ /* 0x040fe20000410000 */
[C---:B------:R-:W-:Y:S01]  /*6d40*/  FMUL.FTZ R31, R0.reuse, R37 ;  /* 0x00000025001f7220 */ /* 0x040fe20000410000 */
[----:B------:R-:W-:Y:S01]  /*6d50*/  ULOP3.LUT UR6, UR6, 0x3fff, URZ, 0xc0, !UPT ;  /* 0x00003fff06067892 */ /* 0x000fe2000f8ec03f */
[C---:B------:R-:W-:Y:S01]  /*6d60*/  FMUL.FTZ R37, R0.reuse, R43 ;  /* 0x0000002b00257220 */ /* 0x040fe20000410000 */
[C---:B------:R-:W-:Y:S01]  /*6d70*/  FMUL.FTZ R43, R0.reuse, R49 ;  /* 0x00000031002b7220 */ /* 0x040fe20000410000 */
[C---:B------:R-:W-:Y:S01]  /*6d80*/  FMUL.FTZ R21, R0.reuse, R29 ;  /* 0x0000001d00157220 */ /* 0x040fe20000410000 */
[----:B------:R-:W-:Y:S01]  /*6d90*/  ULOP3.LUT UR6, UR6, 0x10000, URZ, 0xfc, !UPT ;  /* 0x0001000006067892 */ /* 0x000fe2000f8efc3f */
[C---:B------:R-:W-:Y:S01]  /*6da0*/  FMUL.FTZ R49, R0.reuse, R53 ;  /* 0x0000003500317220 */ /* 0x040fe20000410000 */
[C---:B-1----:R-:W-:Y:S01]  /*6db0*/  FMUL.FTZ R13, R0.reuse, R24 ;  /* 0x00000018000d7220 */ /* 0x042fe20000410000 */
        /* <DEDUP_REMOVED lines=10> */
[----:B------:R-:W-:Y:S01]  /*6e60*/  QGMMA.64x128x32.F32.E4M3.E4M3 R120, R204, gdesc[UR4], R120, gsb0 ;  /* 0x01e00004cc787df3 */ /* 0x000fe20008000878 */
        /* <DEDUP_REMOVED lines=9> */
[----:B---3--:R-:W-:Y:S01]  /*6f00*/  LOP3.LUT P2, RZ, R216, 0x7f, RZ, 0xc0, !PT ;  /* 0x0000007fd8ff7812 */ /* 0x008fe2000784c0ff */
        /* <DEDUP_REMOVED lines=15> */
[----:B------:R-:W-:-:S02]  /*7000*/  IMAD.U32 R45, RZ, RZ, UR22 ;  /* 0x00000016ff2d7e24 */ /* 0x000fc4000f8e00ff */
        /* <DEDUP_REMOVED lines=20> */
[----:B------:R-:W-:Y:S01]  /*7150*/  @!P2 LEA R45, R45, UR39, 0x3 ;  /* 0x000000272d2dac11 */ /* 0x000fe2000f8e18ff */
        /* <DEDUP_REMOVED lines=17> */
[----:B------:R-:W-:Y:S01]  /*7270*/  SHF.R.U32.HI R216, RZ, 0x7, R216 ;  /* 0x00000007ffd87819 */ /* 0x000fe200000116d8 */
[C---:B------:R-:W-:Y:S01]  /*7280*/  FMUL.FTZ R26, R0.reuse, R32 ;  /* 0x00000020001a7220 */ /* 0x040fe20000410000 */
[C---:B------:R-:W-:Y:S01]  /*7290*/  FMUL.FTZ R88, R0.reuse, R94 ;  /* 0x0000005e00587220 */ /* 0x040fe20000410000 */
[C---:B------:R-:W-:Y:S01]  /*72a0*/  FMUL.FTZ R95, R0.reuse, R97 ;  /* 0x00000061005f7220 */ /* 0x040fe20000410000 */
[C---:B------:R-:W-:Y:S01]  /*72b0*/  FMUL.FTZ R99, R0.reuse, R101 ;  /* 0x0000006500637220 */ /* 0x040fe20000410000 */
[----:B------:R-:W-:Y:S01]  /*72c0*/  FMUL.FTZ R116, R0, R117 ;  /* 0x0000007500747220 */ /* 0x000fe20000410000 */
[----:B------:R-:W-:-:S02]  /*72d0*/  @!P2 VIADD R45, R45, 0x28840 ;  /* 0x000288402d2da836 */ /* 0x000fc40000000000 */
[C---:B------:R-:W-:Y:S01]  /*72e0*/  FMUL.FTZ R32, R0.reuse, R38 ;  /* 0x0000002600207220 */ /* 0x040fe20000410000 */
[C---:B------:R-:W-:Y:S01]  /*72f0*/  FMUL.FTZ R94, R0.reuse, R96 ;  /* 0x00000060005e7220 */ /* 0x040fe20000410000 */
[C---:B------:R-:W-:Y:S01]  /*7300*/  FMUL.FTZ R97, R0.reuse, R103 ;  /* 0x0000006700617220 */ /* 0x040fe20000410000 */
[C---:B------:R-:W-:Y:S01]  /*7310*/  FMUL.FTZ R101, R0.reuse, R104 ;  /* 0x0000006800657220 */ /* 0x040fe20000410000 */
[----:B------:R-:W-:Y:S02]  /*7320*/  IMAD R117, R3, -0xc0, RZ ;  /* 0xffffff4003757824 */ /* 0x000fe400078e02ff */
[C---:B------:R-:W-:Y:S01]  /*7330*/  FMUL.FTZ R38, R0.reuse, R44 ;  /* 0x0000002c00267220 */ /* 0x040fe20000410000 */
[C---:B------:R-:W-:Y:S01]  /*7340*/  FMUL.FTZ R96, R0.reuse, R102 ;  /* 0x0000006600607220 */ /* 0x040fe20000410000 */
[C---:B------:R-:W-:Y:S01]  /*7350*/  FMUL.FTZ R103, R0.reuse, R107 ;  /* 0x0000006b00677220 */ /* 0x040fe20000410000 */
[C---:B------:R-:W-:Y:S01]  /*7360*/  FMUL.FTZ R104, R0.reuse, R110 ;  /* 0x0000006e00687220 */ /* 0x040fe20000410000 */
[C---:B------:R-:W-:Y:S01]  /*7370*/  FMUL.FTZ R102, R0.reuse, R105 ;  /* 0x0000006900667220 */ /* 0x040fe20000410000 */
[C---:B------:R-:W-:Y:S01]  /*7380*/  FMUL.FTZ R107, R0.reuse, R109 ;  /* 0x0000006d006b7220 */ /* 0x040fe20000410000 */
[----:B------:R-:W-:Y:S01]  /*7390*/  FMUL.FTZ R110, R0, R112 ;  /* 0x00000070006e7220 */ /* 0x000fe20000410000 */
[----:B------:R-:W-:Y:S01]  /*73a0*/  IADD3 R44, -R216, 0xb, RZ ;  /* 0x0000000bd82c7810 */ /* 0x000fe20007ffe1ff */
[C---:B------:R-:W-:Y:S01]  /*73b0*/  FMUL.FTZ R105, R0.reuse, R111 ;  /* 0x0000006f00697220 */ /* 0x040fe20000410000 */
[C---:B------:R-:W-:Y:S01]  /*73c0*/  FMUL.FTZ R112, R0.reuse, R113 ;  /* 0x0000007100707220 */ /* 0x040fe20000410000 */
[C---:B------:R-:W-:Y:S01]  /*73d0*/  FMUL.FTZ R109, R0.reuse, R114 ;  /* 0x00000072006d7220 */ /* 0x040fe20000410000 */
[C---:B------:R-:W-:Y:S01]  /*73e0*/  FMUL.FTZ R111, R0.reuse, R118 ;  /* 0x00000076006f7220 */ /* 0x040fe20000410000 */
[----:B------:R-:W-:Y:S01]  /*73f0*/  IMAD R114, R19, UR24, R117 ;  /* 0x0000001813727c24 */ /* 0x000fe2000f8e0275 */
[----:B------:R-:W-:Y:S01]  /*7400*/  @!P2 PRMT R45, RZ, 0x654, R45 ;  /* 0x00000654ff2da816 */ /* 0x000fe2000000002d */
[----:B------:R-:W-:Y:S01]  /*7410*/  FMUL.FTZ R113, R0, R119 ;  /* 0x0000007700717220 */ /* 0x000fe20000410000 */
[----:B------:R-:W-:Y:S01]  /*7420*/  LOP3.LUT P1, RZ, R2, 0x800, RZ, 0xc0, !PT ;  /* 0x0000080002ff7812 */ /* 0x000fe2000782c0ff */
[----:B------:R-:W1:Y:S08]  /*7430*/  MUFU.TANH R13, R13 ;  /* 0x0000000d000d7308 */ /* 0x000e700000002400 */
[----:B------:R-:W2:Y:S08]  /*7440*/  MUFU.TANH R14, R14 ;  /* 0x0000000e000e7308 */ /* 0x000eb00000002400 */
[----:B------:R-:W3:Y:S08]  /*7450*/  MUFU.TANH R15, R15 ;  /* 0x0000000f000f7308 */ /* 0x000ef00000002400 */
[----:B------:R-:W4:Y:S08]  /*7460*/  MUFU.TANH R17, R17 ;  /* 0x0000001100117308 */ /* 0x000f300000002400 */
[----:B------:R-:W1:Y:S08]  /*7470*/  MUFU.TANH R20, R20 ;  /* 0x0000001400147308 */ /* 0x000e700000002400 */
[----:B------:R-:W1:Y:S08]  /*7480*/  MUFU.TANH R21, R21 ;  /* 0x0000001500157308 */ /* 0x000e700000002400 */
[----:B------:R-:W1:Y:S01]  /*7490*/  MUFU.TANH R24, R24 ;  /* 0x0000001800187308 */ /* 0x000e620000002400 */
[----:B------:R-:W-:-:S02]  /*74a0*/  WARPGROUP.DEPBAR.LE gsb0, 0x0 ;  /* 0x00008000000079c5 */ /* 0x000fc40000010000 */
[----:B------:R-:W-:-:S05]  /*74b0*/  WARPGROUP.ARRIVE ;  /* 0x00000000000079c5 */ /* 0x000fca0000000000 */
[----:B------:R-:W1:Y:S01]  /*74c0*/  MUFU.TANH R25, R25 ;  /* 0x0000001900197308 */ /* 0x000e620000002400 */
[----:B------:R-:W-:Y:S01]  /*74d0*/  QGMMA.64x128x32.F32.E4M3.E4M3 R120, R200, gdesc[UR4], R120, gsb0 ;  /* 0x01e00004c8787df3 */ /* 0x000fe20008000878 */
[----:B------:R-:W-:Y:S01]  /*74e0*/  UIADD3 UR6, UR10, 0x200, URZ ;  /* 0x000002000a067890 */ /* 0x000fe2000fffe03f */
[----:B------:R-:W-:-:S05]  /*74f0*/  UMOV UR7, 0x80000020 ;  /* 0x8000002000077882 */ /* 0x000fca0000000000 */
        /* <DEDUP_REMOVED lines=91> */
[----:B------:R-:W-:Y:S07]  /*7ab0*/  QGMMA.64x128x32.F32.E4M3.E4M3 R120, R184, gdesc[UR4], R120, gsb0 ;  /* 0x01e00004b8787df3 */ /* 0x000fee0008000878 */
        /* <DEDUP_REMOVED lines=15> */
[----:B------:R-:W5:Y:S08]  /*7bb0*/  LDC R185, c[0x0][0x288] ;  /* 0x0000a200ffb97b82 */ /* 0x000f700000000800 */
[----:B------:R1:W-:Y:S06]  /*7bc0*/  BAR.ARV R44, 0x100 ;  /* 0x0004002c0000751d */ /* 0x0003ec0000002000 */
[----:B------:R5:W-:Y:S02]  /*7bd0*/  @!P2 SYNCS.ARRIVE.TRANS64.RED.A1T0 RZ, [R45+URZ], RZ ;  /* 0x000000ff2dffa9a7 */ /* 0x000be4000810043f */
[----:B-----5:R-:W-:Y:S01]  /*7be0*/  IADD3 R45, R114, 0x1, -R185 ;  /* 0x00000001722d7810 */ /* 0x020fe20007ffe8b9 */
[----:B------:R-:W-:-:S04]  /*7bf0*/  IMAD R114, R18, -0x2, R117 ;  /* 0xfffffffe12727824 */ /* 0x000fc800078e0275 */
[----:B------:R-:W-:-:S04]  /*7c00*/  IMAD R45, R18, -0x2, R45 ;  /* 0xfffffffe122d7824 */ /* 0x000fc800078e022d */
[C---:B------:R-:W-:Y:S02]  /*7c10*/  VIADD R185, R45.reuse, UR25 ;  /* 0x000000192db97c36 */ /* 0x040fe40008000000 */
[----:B------:R-:W-:Y:S02]  /*7c20*/  VIADD R184, R45, UR21 ;  /* 0x000000152db87c36 */ /* 0x000fe40008000000 */
[C---:B------:R-:W-:Y:S02]  /*7c30*/  IMAD.IADD R119, R4.reuse, 0x1, R185 ;  /* 0x0000000104777824 */ /* 0x040fe400078e02b9 */
[----:B------:R-:W-:Y:S01]  /*7c40*/  IMAD.IADD R118, R4, 0x1, R184 ;  /* 0x0000000104767824 */ /* 0x000fe200078e02b8 */
[----:B-1234-:R-:W-:Y:S06]  /*7c50*/  @!P1 BRA `(.L_x_6211) ;  /* 0x0000000000589947 */ /* 0x01efec0003800000 */
        /* <DEDUP_REMOVED lines=11> */
.L_x_6213:
[----:B------:R-:W-:-:S05]  /*7d10*/  IMAD.U32 R186, RZ, RZ, UR23 ;  /* 0x00000017ffba7e24 */ /* 0x000fca000f8e00ff */
[----:B------:R-:W-:-:S13]  /*7d20*/  ISETP.NE.AND P1, PT, R186, 0x1, PT ;  /* 0x00000001ba00780c */ /* 0x000fda0003f25270 */
[----:B------:R-:W1:Y:S01]  /*7d30*/  @P1 LDC.64 R44, c[0x0][0x9e8] ;  /* 0x00027a00ff2c1b82 */ /* 0x000e620000000a00 */
[----:B------:R-:W-:-:S04]  /*7d40*/  @P1 IMAD.IADD R187, R212, 0x1, R4 ;  /* 0x00000001d4bb1824 */ /* 0x000fc800078e0204 */
[----:B-1----:R-:W-:-:S04]  /*7d50*/  @P1 IMAD.HI.U32 R44, R187, R44, RZ ;  /* 0x0000002cbb2c1227 */ /* 0x002fc800078e00ff */
[----:B------:R-:W-:Y:S01]  /*7d60*/  IMAD.MOV.U32 R187, RZ, RZ, R11 ;  /* 0x000000ffffbb7224 */ /* 0x000fe200078e000b */
[----:B------:R-:W-:-:S07]  /*7d70*/  @P1 SHF.R.U32.HI R187, RZ, R45, R44 ;  /* 0x0000002dffbb1219 */ /* 0x000fce000001162c */
.L_x_6214:
[----:B------:R-:W-:Y:S05]  /*7d80*/  BSYNC B0 ;  /* 0x0000000000007941 */ /* 0x000fea0003800000 */
.L_x_6212:
[----:B------:R-:W-:-:S05]  /*7d90*/  IMAD R44, R187, R186, R114 ;  /* 0x000000babb2c7224 */ /* 0x000fca00078e0272 */
[----:B------:R-:W-:Y:S02]  /*7da0*/  VIADDMNMX R119, R44, R186, R119, PT ;  /* 0x000000ba2c777246 */ /* 0x000fe40003800177 */
[----:B------:R-:W-:-:S07]  /*7db0*/  VIMNMX R118, R118, R44, !PT ;  /* 0x0000002c76767248 */ /* 0x000fce0007fe0100 */
.L_x_6211:
[----:B------:R-:W-:Y:S01]  /*7dc0*/  ISETP.GE.AND P2, PT, R117, 0x9, PT ;  /* 0x000000097500780c */ /* 0x000fe20003f46270 */
[----:B------:R-:W-:Y:S01]  /*7dd0*/  IMAD.IADD R185, R5, 0x1, R185 ;  /* 0x0000000105b97824 */ /* 0x000fe200078e02b9 */
[----:B------:R-:W-:Y:S01]  /*7de0*/  ISETP.GE.AND P1, PT, R117, 0x2, PT ;  /* 0x000000027500780c */ /* 0x000fe20003f26270 */
[----:B------:R-:W-:Y:S01]  /*7df0*/  IMAD.IADD R184, R5, 0x1, R184 ;  /* 0x0000000105b87824 */ /* 0x000fe200078e02b8 */
[----:B------:R-:W-:Y:S02]  /*7e00*/  LOP3.LUT R16, R16, 0xfffffffd, RZ, 0xc0, !PT ;  /* 0xfffffffd10107812 */ /* 0x000fe400078ec0ff */
[----:B------:R-:W-:Y:S02]  /*7e10*/  ISETP.GT.AND P3, PT, R118, 0x1, !P1 ;  /* 0x000000017600780c */ /* 0x000fe40004f64270 */
[----:B------:R-:W-:Y:S02]  /*7e20*/  ISETP.GE.AND P4, PT, R117, 0xa, PT ;  /* 0x0000000a7500780c */ /* 0x000fe40003f86270 */
[----:B------:R-:W-:-:S02]  /*7e30*/  ISETP.LT.OR P3, PT, R119, 0x2, P3 ;  /* 0x000000027700780c */ /* 0x000fc40001f61670 */
[----:B------:R-:W-:Y:S02]  /*7e40*/  LOP3.LUT R2, R2, 0xfffffdff, RZ, 0xc0, !PT ;  /* 0xfffffdff02027812 */ /* 0x000fe400078ec0ff */
[----:B------:R-:W-:Y:S02]  /*7e50*/  @P2 LOP3.LUT R16, R16, 0x2, RZ, 0xfc, !PT ;  /* 0x0000000210102812 */ /* 0x000fe400078efcff */
[----:B------:R-:W-:Y:S02]  /*7e60*/  ISETP.GT.AND P2, PT, R118, 0x8, !P2 ;  /* 0x000000087600780c */ /* 0x000fe40005744270 */
[----:B------:R-:W-:Y:S02]  /*7e70*/  FSEL R45, R14, -INF , !P3 ;  /* 0xff8000000e2d7808 */ /* 0x000fe40005800000 */
[----:B------:R-:W-:Y:S02]  /*7e80*/  ISETP.LT.OR P2, PT, R119, 0x9, P2 ;  /* 0x000000097700780c */ /* 0x000fe40001741670 */
[----:B------:R-:W-:-:S02]  /*7e90*/  ISETP.GE.AND P3, PT, R117, 0x11, PT ;  /* 0x000000117500780c */ /* 0x000fc40003f66270 */
[----:B------:R-:W-:Y:S02]  /*7ea0*/  LOP3.LUT R16, R16, 0xfffffffb, RZ, 0xc0, !PT ;  /* 0xfffffffb10107812 */ /* 0x000fe400078ec0ff */
[----:B------:R-:W-:Y:S02]  /*7eb0*/  FSEL R187, R20, -INF , !P2 ;  /* 0xff80000014bb7808 */ /* 0x000fe40005000000 */
[----:B------:R-:W-:Y:S02]  /*7ec0*/  ISETP.GT.AND P2, PT, R118, 0x9, !P4 ;  /* 0x000000097600780c */ /* 0x000fe40006744270 */
[----:B------:R-:W-:Y:S02]  /*7ed0*/  @P4 LOP3.LUT R16, R16, 0x4, RZ, 0xfc, !PT ;  /* 0x0000000410104812 */ /* 0x000fe400078efcff */
[----:B------:R-:W-:Y:S02]  /*7ee0*/  ISETP.LT.OR P2, PT, R119, 0xa, P2 ;  /* 0x0000000a7700780c */ /* 0x000fe40001741670 */
[----:B------:R-:W-:-:S02]  /*7ef0*/  LOP3.LUT R16, R16, 0xfffffff7, RZ, 0xc0, !PT ;  /* 0xfffffff710107812 */ /* 0x000fc400078ec0ff */
[----:B------:R-:W-:Y:S02]  /*7f00*/  FSEL R189, R21, -INF , !P2 ;  /* 0xff80000015bd7808 */ /* 0x000fe40005000000 */
[----:B------:R-:W-:Y:S02]  /*7f10*/  @P3 LOP3.LUT R16, R16, 0x8, RZ, 0xfc, !PT ;  /* 0x0000000810103812 */ /* 0x000fe400078efcff */
[----:B------:R-:W-:Y:S02]  /*7f20*/  ISETP.GT.AND P2, PT, R118, 0x10, !P3 ;  /* 0x000000107600780c */ /* 0x000fe40005f44270 */
[----:B------:R-:W-:Y:S02]  /*7f30*/  ISETP.GE.AND P3, PT, R117, 0x12, PT ;  /* 0x000000127500780c */ /* 0x000fe40003f66270 */
[----:B------:R-:W-:Y:S02]  /*7f40*/  ISETP.LT.OR P2, PT, R119, 0x11, P2 ;  /* 0x000000117700780c */ /* 0x000fe40001741670 */
[----:B------:R-:W-:-:S02]  /*7f50*/  LOP3.LUT R16, R16, 0xffffffef, RZ, 0xc0, !PT ;  /* 0xffffffef10107812 */ /* 0x000fc400078ec0ff */
[----:B------:R-:W-:Y:S02]  /*7f60*/  FSEL R191, R26, -INF , !P2 ;  /* 0xff8000001abf7808 */ /* 0x000fe40005000000 */
[----:B------:R-:W-:-:S04]  /*7f70*/  ISETP.GT.AND P2, PT, R118, 0x11, !P3 ;  /* 0x000000117600780c */ /* 0x000fc80005f44270 */
[----:B------:R-:W-:Y:S02]  /*7f80*/  ISETP.LT.OR P2, PT, R119, 0x12, P2 ;  /* 0x000000127700780c */ /* 0x000fe40001741670 */
[----:B------:R-:W-:Y:S02]  /*7f90*/  @P3 LOP3.LUT R16, R16, 0x10, RZ, 0xfc, !PT ;  /* 0x0000001010103812 */ /* 0x000fe400078efcff */
[----:B------:R-:W-:Y:S02]  /*7fa0*/  ISETP.GE.AND P3, PT, R117, 0x19, PT ;  /* 0x000000197500780c */ /* 0x000fe40003f66270 */
[----:B------:R-:W-:Y:S02]  /*7fb0*/  FSEL R27, R27, -INF , !P2 ;  /* 0xff8000001b1b7808 */ /* 0x000fe40005000000 */
[----:B------:R-:W-:Y:S02]  /*7fc0*/  ISETP.GT.AND P2, PT, R118, 0x18, !P3 ;  /* 0x000000187600780c */ /* 0x000fe40005f44270 */
[----:B------:R-:W-:-:S02]  /*7fd0*/  LOP3.LUT R16, R16, 0x7fffffff, RZ, 0xc0, !PT ;  /* 0x7fffffff10107812 */ /* 0x000fc400078ec0ff */
[----:B------:R-:W-:-:S04]  /*7fe0*/  ISETP.LT.OR P2, PT, R119, 0x19, P2 ;  /* 0x000000197700780c */ /* 0x000fc80001741670 */
[----:B------:R-:W-:Y:S02]  /*7ff0*/  FSEL R193, R30, -INF , !P2 ;  /* 0xff8000001ec17808 */ /* 0x000fe40005000000 */
[----:B------:R-:W-:Y:S02]  /*8000*/  @P3 LOP3.LUT R2, R2, 0x200, RZ, 0xfc, !PT ;  /* 0x0000020002023812 */ /* 0x000fe400078efcff */
[----:B------:R-:W-:Y:S02]  /*8010*/  ISETP.GE.AND P3, PT, R117, 0x1a, PT ;  /* 0x0000001a7500780c */ /* 0x000fe40003f66270 */
[----:B------:R-:W-:Y:S02]  /*8020*/  LOP3.LUT R2, R2, 0xfffffeff, RZ, 0xc0, !PT ;  /* 0xfffffeff02027812 */ /* 0x000fe400078ec0ff */
[----:B------:R-:W-:-:S04]  /*8030*/  ISETP.GT.AND P2, PT, R118, 0x19, !P3 ;  /* 0x000000197600780c */ /* 0x000fc80005f44270 */
        /* <DEDUP_REMOVED lines=212> */
[----:B------:R-:W-:Y:S02]  /*8d80*/  ISETP.GE.AND P2, PT, R117, 0xaa, PT ;  /* 0x000000aa7500780c */ /* 0x000fe40003f46270 */
[----:B------:R-:W-:Y:S02]  /*8d90*/  @P3 LOP3.LUT R16, R16, 0x20, RZ, 0xfc, !PT ;  /* 0x0000002010103812 */ /* 0x000fe400078efcff */
[----:B------:R-:W-:Y:S02]  /*8da0*/  ISETP.GT.AND P3, PT, R118, 0xa9, !P2 ;  /* 0x000000a97600780c */ /* 0x000fe40005764270 */
[----:B------:R-:W-:Y:S02]  /*8db0*/  LOP3.LUT R16, R16, 0xfffffffe, RZ, 0xc0, !PT ;  /* 0xfffffffe10107812 */ /* 0x000fe400078ec0ff */
        /* <DEDUP_REMOVED lines=14> */
[----:B------:R-:W-:-:S13]  /*8ea0*/  ISETP.GE.AND P6, PT, R117, 0x1, PT ;  /* 0x000000017500780c */ /* 0x000fda0003fc6270 */
[----:B------:R-:W-:Y:S02]  /*8eb0*/  @P6 LOP3.LUT R16, R16, 0x1, RZ, 0xfc, !PT ;  /* 0x0000000110106812 */ /* 0x000fe400078efcff */
[----:B------:R-:W-:-:S04]  /*8ec0*/  ISETP.GT.AND P6, PT, R118, RZ, !P6 ;  /* 0x000000ff7600720c */ /* 0x000fc800077c4270 */
[----:B------:R-:W-:-:S04]  /*8ed0*/  ISETP.LT.OR P6, PT, R119, 0x1, P6 ;  /* 0x000000017700780c */ /* 0x000fc800037c1670 */
[----:B------:R-:W-:Y:S02]  /*8ee0*/  FSEL R13, R13, -INF , !P6 ;  /* 0xff8000000d0d7808 */ /* 0x000fe40007000000 */
[----:B------:R-:W-:-:S13]  /*8ef0*/  ISETP.GE.AND P6, PT, R117, 0xba, PT ;  /* 0x000000ba7500780c */ /* 0x000fda0003fc6270 */
[----:B------:R-:W-:Y:S02]  /*8f00*/  @P6 LOP3.LUT R2, R2, 0x400, RZ, 0xfc, !PT ;  /* 0x0000040002026812 */ /* 0x000fe400078efcff */
[----:B------:R-:W-:-:S04]  /*8f10*/  ISETP.GT.AND P6, PT, R118, 0xb9, !P6 ;  /* 0x000000b97600780c */ /* 0x000fc800077c4270 */
[----:B------:R-:W-:-:S04]  /*8f20*/  ISETP.LT.OR P6, PT, R119, 0xba, P6 ;  /* 0x000000ba7700780c */ /* 0x000fc800037c1670 */
[----:B------:R-:W-:Y:S02]  /*8f30*/  FSEL R117, R116, -INF , !P6 ;  /* 0xff80000074757808 */ /* 0x000fe40007000000 */
[----:B------:R-:W-:-:S13]  /*8f40*/  LOP3.LUT P6, RZ, R2, 0x800, RZ, 0xc0, !PT ;  /* 0x0000080002ff7812 */ /* 0x000fda00078cc0ff */
[----:B------:R-:W-:Y:S05]  /*8f50*/  @!P6 BRA `(.L_x_6215) ;  /* 0x000000000054e947 */ /* 0x000fea0003800000 */
        /* <DEDUP_REMOVED lines=12> */
.L_x_6217:
[----:B------:R-:W-:-:S05]  /*9020*/  IMAD.U32 R14, RZ, RZ, UR23 ;  /* 0x00000017ff0e7e24 */ /* 0x000fca000f8e00ff */
[----:B------:R-:W-:-:S13]  /*9030*/  ISETP.NE.AND P6, PT, R14, 0x1, PT ;  /* 0x000000010e00780c */ /* 0x000fda0003fc5270 */
[----:B------:R-:W1:Y:S02]  /*9040*/  @P6 LDC.64 R20, c[0x0][0x9e8] ;  /* 0x00027a00ff146b82 */ /* 0x000e640000000a00 */
[----:B-1----:R-:W-:-:S05]  /*9050*/  @P6 IMAD.HI.U32 R20, R119, R20, RZ ;  /* 0x0000001477146227 */ /* 0x002fca00078e00ff */
[----:B------:R-:W-:-:S07]  /*9060*/  @P6 SHF.R.U32.HI R119, RZ, R21, R20 ;  /* 0x00000015ff776219 */ /* 0x000fce0000011614 */
.L_x_6218:
[----:B------:R-:W-:Y:S05]  /*9070*/  BSYNC B0 ;  /* 0x0000000000007941 */ /* 0x000fea0003800000 */
.L_x_6216:
[----:B------:R-:W-:-:S05]  /*9080*/  IMAD R119, R119, R14, R114 ;  /* 0x0000000e77777224 */ /* 0x000fca00078e0272 */
[----:B------:R-:W-:Y:S02]  /*9090*/  VIADDMNMX R185, R119, R14, R185, PT ;  /* 0x0000000e77b97246 */ /* 0x000fe400038001b9 */
[----:B------:R-:W-:-:S07]  /*90a0*/  VIMNMX R184, R184, R119, !PT ;  /* 0x00000077b8b87248 */ /* 0x000fce0007fe0100 */
.L_x_6215:
[----:B------:R-:W-:Y:S02]  /*90b0*/  ISETP.GT.AND P1, PT, R184, 0x1, !P1 ;  /* 0x00000001b800780c */ /* 0x000fe40004f24270 */
[----:B------:R-:W-:Y:S02]  /*90c0*/  LOP3.LUT P6, RZ, R2, 0x40, RZ, 0xc0, !PT ;  /* 0x0000004002ff7812 */ /* 0x000fe400078cc0ff */
[----:B------:R-:W-:Y:S02]  /*90d0*/  ISETP.LT.OR P1, PT, R185, 0x2, P1 ;  /* 0x00000002b900780c */ /* 0x000fe40000f21670 */
[----:B------:R-:W-:Y:S02]  /*90e0*/  ISETP.GT.AND P2, PT, R184, 0xa9, !P2 ;  /* 0x000000a9b800780c */ /* 0x000fe40005744270 */
[----:B------:R-:W-:Y:S02]  /*90f0*/  FSEL R17, R17, -INF , !P1 ;  /* 0xff80000011117808 */ /* 0x000fe40004800000 */
[----:B------:R-:W-:-:S02]  /*9100*/  LOP3.LUT P1, RZ, R16, 0x2, RZ, 0xc0, !PT ;  /* 0x0000000210ff7812 */ /* 0x000fc4000782c0ff */
[C---:B------:R-:W-:Y:S02]  /*9110*/  ISETP.LT.OR P2, PT, R185.reuse, 0xaa, P2 ;  /* 0x000000aab900780c */ /* 0x040fe40001741670 */
[C---:B------:R-:W-:Y:S02]  /*9120*/  ISETP.GT.AND P1, PT, R184.reuse, 0x8, !P1 ;  /* 0x00000008b800780c */ /* 0x040fe40004f24270 */
[----:B------:R-:W-:Y:S02]  /*9130*/  ISETP.GT.AND P3, PT, R184, 0xb0, !P3 ;  /* 0x000000b0b800780c */ /* 0x000fe40005f64270 */
[----:B------:R-:W-:Y:S02]  /*9140*/  ISETP.LT.OR P1, PT, R185, 0x9, P1 ;  /* 0x00000009b900780c */ /* 0x000fe40000f21670 */
[----:B------:R-:W-:Y:S02]  /*9150*/  FSEL R105, R105, -INF , !P2 ;  /* 0xff80000069697808 */ /* 0x000fe40005000000 */
[----:B------:R-:W-:-:S02]  /*9160*/  FSEL R21, R24, -INF , !P1 ;  /* 0xff80000018157808 */ /* 0x000fc40004800000 */
[----:B------:R-:W-:Y:S02]  /*9170*/  LOP3.LUT P1, RZ, R16, 0x4, RZ, 0xc0, !PT ;  /* 0x0000000410ff7812 */ /* 0x000fe4000782c0ff */
[----:B------:R-:W-:Y:S02]  /*9180*/  FMNMX.FTZ R24, R13, R9, !PT ;  /* 0x000000090d187209 */ /* 0x000fe40007810000 */
[----:B------:R-:W-:Y:S02]  /*9190*/  ISETP.GT.AND P1, PT, R184, 0x9, !P1 ;  /* 0x00000009b800780c */ /* 0x000fe40004f24270 */
[----:B------:R-:W-:Y:S02]  /*91a0*/  FMNMX.FTZ R24, R45, R24, !PT ;  /* 0x000000182d187209 */ /* 0x000fe40007810000 */
[----:B------:R-:W-:Y:S02]  /*91b0*/  ISETP.LT.OR P1, PT, R185, 0xa, P1 ;  /* 0x0000000ab900780c */ /* 0x000fe40000f21670 */
[----:B------:R-:W-:-:S02]  /*91c0*/  FMNMX.FTZ R24, R187, R24, !PT ;  /* 0x00000018bb187209 */ /* 0x000fc40007810000 */
[----:B------:R-:W-:Y:S02]  /*91d0*/  FSEL R25, R25, -INF , !P1 ;  /* 0xff80000019197808 */ /* 0x000fe40004800000 */
[----:B------:R-:W-:Y:S02]  /*91e0*/  LOP3.LUT P1, RZ, R16, 0x8, RZ, 0xc0, !PT ;  /* 0x0000000810ff7812 */ /* 0x000fe4000782c0ff */
[----:B------:R-:W-:Y:S02]  /*91f0*/  FMNMX.FTZ R24, R189, R24, !PT ;  /* 0x00000018bd187209 */ /* 0x000fe40007810000 */
[----:B------:R-:W-:Y:S02]  /*9200*/  ISETP.GT.AND P1, PT, R184, 0x10, !P1 ;  /* 0x00000010b800780c */ /* 0x000fe40004f24270 */
[----:B------:R-:W-:Y:S02]  /*9210*/  FMNMX.FTZ R24, R191, R24, !PT ;  /* 0x00000018bf187209 */ /* 0x000fe40007810000 */
[----:B------:R-:W-:-:S02]  /*9220*/  ISETP.LT.OR P1, PT, R185, 0x11, P1 ;  /* 0x00000011b900780c */ /* 0x000fc40000f21670 */
[----:B------:R-:W-:Y:S02]  /*9230*/  FMNMX.FTZ R24, R27, R24, !PT ;  /* 0x000000181b187209 */ /* 0x000fe40007810000 */
[----:B------:R-:W-:Y:S02]  /*9240*/  FSEL R119, R28, -INF , !P1 ;  /* 0xff8000001c777808 */ /* 0x000fe40004800000 */
[----:B------:R-:W-:Y:S02]  /*9250*/  LOP3.LUT P1, RZ, R16, 0x10, RZ, 0xc0, !PT ;  /* 0x0000001010ff7812 */ /* 0x000fe4000782c0ff */
[----:B------:R-:W-:Y:S02]  /*9260*/  FMNMX.FTZ R24, R193, R24, !PT ;  /* 0x00000018c1187209 */ /* 0x000fe40007810000 */
[----:B------:R-:W-:Y:S02]  /*9270*/  ISETP.GT.AND P1, PT, R184, 0x11, !P1 ;  /* 0x00000011b800780c */ /* 0x000fe40004f24270 */
[----:B------:R-:W-:-:S02]  /*9280*/  FMNMX.FTZ R24, R31, R24, !PT ;  /* 0x000000181f187209 */ /* 0x000fc40007810000 */
[----:B------:R-:W-:Y:S02]  /*9290*/  ISETP.LT.OR P1, PT, R185, 0x12, P1 ;  /* 0x00000012b900780c */ /* 0x000fe40000f21670 */
[----:B------:R-:W-:Y:S02]  /*92a0*/  FMNMX.FTZ R24, R195, R24, !PT ;  /* 0x00000018c3187209 */ /* 0x000fe40007810000 */
[----:B------:R-:W-:Y:S02]  /*92b0*/  FSEL R29, R29, -INF , !P1 ;  /* 0xff8000001d1d7808 */ /* 0x000fe40004800000 */
[----:B------:R-:W-:Y:S02]  /*92c0*/  LOP3.LUT P1, RZ, R2, 0x200, RZ, 0xc0, !PT ;  /* 0x0000020002ff7812 */ /* 0x000fe4000782c0ff */
[----:B------:R-:W-:Y:S02]  /*92d0*/  FMNMX.FTZ R24, R35, R24, !PT ;  /* 0x0000001823187209 */ /* 0x000fe40007810000 */
[----:B------:R-:W-:-:S02]  /*92e0*/  ISETP.GT.AND P1, PT, R184, 0x18, !P1 ;  /* 0x00000018b800780c */ /* 0x000fc40004f24270 */
[----:B------:R-:W-:Y:S02]  /*92f0*/  FMNMX.FTZ R24, R197, R24, !PT ;  /* 0x00000018c5187209 */ /* 0x000fe40007810000 */
[----:B------:R-:W-:Y:S02]  /*9300*/  ISETP.LT.OR P1, PT, R185, 0x19, P1 ;  /* 0x00000019b900780c */ /* 0x000fe40000f21670 */
[----:B------:R-:W-:Y:S02]  /*9310*/  FMNMX.FTZ R24, R39, R24, !PT ;  /* 0x0000001827187209 */ /* 0x000fe40007810000 */
[----:B------:R-:W-:Y:S02]  /*9320*/  FSEL R32, R32, -INF , !P1 ;  /* 0xff80000020207808 */ /* 0x000fe40004800000 */
[----:B------:R-:W-:Y:S02]  /*9330*/  LOP3.LUT P1, RZ, R2, 0x100, RZ, 0xc0, !PT ;  /* 0x0000010002ff7812 */ /* 0x000fe4000782c0ff */
[----:B------:R-:W-:-:S02]  /*9340*/  FMNMX.FTZ R24, R199, R24, !PT ;  /* 0x00000018c7187209 */ /* 0x000fc40007810000 */
[----:B------:R-:W-:Y:S02]  /*9350*/  ISETP.GT.AND P1, PT, R184, 0x19, !P1 ;  /* 0x00000019b800780c */ /* 0x000fe40004f24270 */
[----:B------:R-:W-:Y:S02]  /*9360*/  FMNMX.FTZ R24, R43, R24, !PT ;  /* 0x000000182b187209 */ /* 0x000fe40007810000 */
[----:B------:R-:W-:Y:S02]  /*9370*/  ISETP.LT.OR P1, PT, R185, 0x1a, P1 ;  /* 0x0000001ab900780c */ /* 0x000fe40000f21670 */
[----:B------:R-:W-:Y:S02]  /*9380*/  FMNMX.FTZ R24, R201, R24, !PT ;  /* 0x00000018c9187209 */ /* 0x000fe40007810000 */
[----:B------:R-:W-:Y:S02]  /*9390*/  FSEL R33, R33, -INF , !P1 ;  /* 0xff80000021217808 */ /* 0x000fe40004800000 */
[----:B------:R-:W-:-:S02]  /*93a0*/  LOP3.LUT P1, RZ, R2, 0x80, RZ, 0xc0, !PT ;  /* 0x0000008002ff7812 */ /* 0x000fc4000782c0ff */
[----:B------:R-:W-:Y:S02]  /*93b0*/  FMNMX.FTZ R24, R49, R24, !PT ;  /* 0x0000001831187209 */ /* 0x000fe40007810000 */
[----:B------:R-:W-:Y:S02]  /*93c0*/  ISETP.GT.AND P1, PT, R184, 0x20, !P1 ;  /* 0x00000020b800780c */ /* 0x000fe40004f24270 */
[----:B------:R-:W-:Y:S02]  /*93d0*/  FMNMX.FTZ R24, R203, R24, !PT ;  /* 0x00000018cb187209 */ /* 0x000fe40007810000 */
[----:B------:R-:W-:Y:S02]  /*93e0*/  ISETP.LT.OR P1, PT, R185, 0x21, P1 ;  /* 0x00000021b900780c */ /* 0x000fe40000f21670 */
[----:B------:R-:W-:Y:S02]  /*93f0*/  FMNMX.FTZ R24, R53, R24, !PT ;  /* 0x0000001835187209 */ /* 0x000fe40007810000 */
[----:B------:R-:W-:-:S02]  /*9400*/  FSEL R36, R36, -INF , !P1 ;  /* 0xff80000024247808 */ /* 0x000fc40004800000 */
[----:B------:R-:W-:Y:S02]  /*9410*/  ISETP.GT.AND P1, PT, R184, 0x21, !P6 ;  /* 0x00000021b800780c */ /* 0x000fe40007724270 */
[----:B------:R-:W-:Y:S02]  /*9420*/  LOP3.LUT P6, RZ, R16, 0x8000000, RZ, 0xc0, !PT ;  /* 0x0800000010ff7812 */ /* 0x000fe400078cc0ff */
        /* <DEDUP_REMOVED lines=60> */
[C---:B------:R-:W-:Y:S02]  /*97f0*/  ISETP.LT.OR P3, PT, R185.reuse, 0xb1, P3 ;  /* 0x000000b1b900780c */ /* 0x040fe40001f61670 */
[C---:B------:R-:W-:Y:S02]  /*9800*/  ISETP.GT.AND P1, PT, R184.reuse, 0x48, !P1 ;  /* 0x00000048b800780c */ /* 0x040fe40004f24270 */
[----:B------:R-:W-:Y:S02]  /*9810*/  ISETP.GT.AND P4, PT, R184, 0xb1, !P4 ;  /* 0x000000b1b800780c */ /* 0x000fe40006784270 */
[----:B------:R-:W-:-:S02]  /*9820*/  ISETP.LT.OR P1, PT, R185, 0x49, P1 ;  /* 0x00000049b900780c */ /* 0x000fc40000f21670 */
[----:B------:R-:W-:Y:S02]  /*9830*/  FSEL R109, R109, -INF , !P3 ;  /* 0xff8000006d6d7808 */ /* 0x000fe40005800000 */
[----:B------:R-:W-:Y:S02]  /*9840*/  FSEL R57, R57, -INF , !P1 ;  /* 0xff80000039397808 */ /* 0x000fe40004800000 */
[----:B------:R-:W-:Y:S02]  /*9850*/  LOP3.LUT P1, RZ, R16, 0x10000000, RZ, 0xc0, !PT ;  /* 0x1000000010ff7812 */ /* 0x000fe4000782c0ff */
[C---:B------:R-:W-:Y:S02]  /*9860*/  ISETP.GT.AND P5, PT, R184.reuse, 0xb8, !P5 ;  /* 0x000000b8b800780c */ /* 0x040fe40006fa4270 */
[----:B------:R-:W-:Y:S02]  /*9870*/  ISETP.GT.AND P1, PT, R184, 0x49, !P1 ;  /* 0x00000049b800780c */ /* 0x000fe40004f24270 */
[----:B------:R-:W-:-:S02]  /*9880*/  ISETP.LT.OR P4, PT, R185, 0xb2, P4 ;  /* 0x000000b2b900780c */ /* 0x000fc40002781670 */
[C---:B------:R-:W-:Y:S02]  /*9890*/  ISETP.LT.OR P1, PT, R185.reuse, 0x4a, P1 ;  /* 0x0000004ab900780c */ /* 0x040fe40000f21670 */
[C---:B------:R-:W-:Y:S02]  /*98a0*/  ISETP.LT.OR P5, PT, R185.reuse, 0xb9, P5 ;  /* 0x000000b9b900780c */ /* 0x040fe40002fa1670 */
[----:B------:R-:W-:Y:S02]  /*98b0*/  FSEL R58, R58, -INF , !P1 ;  /* 0xff8000003a3a7808 */ /* 0x000fe40004800000 */
[----:B------:R-:W-:Y:S02]  /*98c0*/  ISETP.GT.AND P1, PT, R184, 0x50, !P6 ;  /* 0x00000050b800780c */ /* 0x000fe40007724270 */
[----:B------:R-:W-:Y:S02]  /*98d0*/  LOP3.LUT P6, RZ, R16, 0x10000, RZ, 0xc0, !PT ;  /* 0x0001000010ff7812 */ /* 0x000fe400078cc0ff */
[----:B------:R-:W-:-:S02]  /*98e0*/  ISETP.LT.OR P1, PT, R185, 0x51, P1 ;  /* 0x00000051b900780c */ /* 0x000fc40000f21670 */
[----:B------:R-:W-:Y:S02]  /*98f0*/  FSEL R111, R111, -INF , !P5 ;  /* 0xff8000006f6f7808 */ /* 0x000fe40006800000 */
[----:B------:R-:W-:Y:S02]  /*9900*/  FSEL R60, R60, -INF , !P1 ;  /* 0xff8000003c3c7808 */ /* 0x000fe40004800000 */
[----:B------:R-:W-:-:S04]  /*9910*/  LOP3.LUT P1, RZ, R16, 0x4000000, RZ, 0xc0, !PT ;  /* 0x0400000010ff7812 */ /* 0x000fc8000782c0ff */
[----:B------:R-:W-:-:S04]  /*9920*/  ISETP.GT.AND P1, PT, R184, 0x51, !P1 ;  /* 0x00000051b800780c */ /* 0x000fc80004f24270 */
[----:B------:R-:W-:-:S04]  /*9930*/  ISETP.LT.OR P1, PT, R185, 0x52, P1 ;  /* 0x00000052b900780c */ /* 0x000fc80000f21670 */
        /* <DEDUP_REMOVED lines=12> */
[----:B------:R-:W-:-:S03]  /*9a00*/  ISETP.LT.OR P1, PT, R185, 0x5a, P1 ;  /* 0x0000005ab900780c */ /* 0x000fc60000f21670 */
[----:B------:R-:W1:Y:S01]  /*9a10*/  SHFL.BFLY PT, R61, R26, 0x2, 0x1f ;  /* 0x0c401f001a3d7f89 */ /* 0x000e6200000e0000 */
[----:B------:R-:W-:Y:S02]  /*9a20*/  FSEL R66, R66, -INF , !P1 ;  /* 0xff80000042427808 */ /* 0x000fe40004800000 */
[----:B------:R-:W-:-:S04]  /*9a30*/  LOP3.LUT P1, RZ, R16, 0x800000, RZ, 0xc0, !PT ;  /* 0x0080000010ff7812 */ /* 0x000fc8000782c0ff */
[----:B------:R-:W-:-:S04]  /*9a40*/  ISETP.GT.AND P1, PT, R184, 0x60, !P1 ;  /* 0x00000060b800780c */ /* 0x000fc80004f24270 */
[----:B------:R-:W-:-:S04]  /*9a50*/  ISETP.LT.OR P1, PT, R185, 0x61, P1 ;  /* 0x00000061b900780c */ /* 0x000fc80000f21670 */
[----:B------:R-:W-:Y:S02]  /*9a60*/  FSEL R20, R68, -INF , !P1 ;  /* 0xff80000044147808 */ /* 0x000fe40004800000 */
[----:B------:R-:W-:Y:S01]  /*9a70*/  LOP3.LUT P1, RZ, R16, 0x400000, RZ, 0xc0, !PT ;  /* 0x0040000010ff7812 */ /* 0x000fe2000782c0ff */
[----:B------:R-:W2:Y:S03]  /*9a80*/  LDC R68, c[0x0][0x988] ;  /* 0x00026200ff447b82 */ /* 0x000ea60000000800 */
[----:B------:R-:W-:Y:S02]  /*9a90*/  ISETP.GT.AND P1, PT, R184, 0x61, !P1 ;  /* 0x00000061b800780c */ /* 0x000fe40004f24270 */
[----:B-1----:R-:W-:Y:S02]  /*9aa0*/  FMNMX.FTZ R28, R26, R61, !PT ;  /* 0x0000003d1a1c7209 */ /* 0x002fe40007810000 */
[----:B------:R-:W-:-:S03]  /*9ab0*/  ISETP.LT.OR P1, PT, R185, 0x62, P1 ;  /* 0x00000062b900780c */ /* 0x000fc60000f21670 */
[----:B------:R-:W1:Y:S01]  /*9ac0*/  SHFL.BFLY PT, R61, R28, 0x1, 0x1f ;  /* 0x0c201f001c3d7f89 */ /* 0x000e6200000e0000 */
[----:B------:R-:W-:Y:S02]  /*9ad0*/  FSEL R69, R69, -INF , !P1 ;  /* 0xff80000045457808 */ /* 0x000fe40004800000 */
[----:B------:R-:W-:-:S04]  /*9ae0*/  LOP3.LUT P1, RZ, R16, 0x200000, RZ, 0xc0, !PT ;  /* 0x0020000010ff7812 */ /* 0x000fc8000782c0ff */
[----:B------:R-:W-:-:S04]  /*9af0*/  ISETP.GT.AND P1, PT, R184, 0x68, !P1 ;  /* 0x00000068b800780c */ /* 0x000fc80004f24270 */
[----:B------:R-:W-:-:S04]  /*9b00*/  ISETP.LT.OR P1, PT, R185, 0x69, P1 ;  /* 0x00000069b900780c */ /* 0x000fc80000f21670 */
[----:B------:R-:W-:Y:S02]  /*9b10*/  FSEL R72, R72, -INF , !P1 ;  /* 0xff80000048487808 */ /* 0x000fe40004800000 */
[----:B------:R-:W-:-:S04]  /*9b20*/  LOP3.LUT P1, RZ, R16, 0x100000, RZ, 0xc0, !PT ;  /* 0x0010000010ff7812 */ /* 0x000fc8000782c0ff */
[----:B------:R-:W-:Y:S02]  /*9b30*/  ISETP.GT.AND P1, PT, R184, 0x69, !P1 ;  /* 0x00000069b800780c */ /* 0x000fe40004f24270 */
[----:B-1----:R-:W-:Y:S02]  /*9b40*/  FMNMX.FTZ R61, R28, R61, !PT ;  /* 0x0000003d1c3d7209 */ /* 0x002fe40007810000 */
[----:B------:R-:W-:-:S03]  /*9b50*/  ISETP.LT.OR P1, PT, R185, 0x6a, P1 ;  /* 0x0000006ab900780c */ /* 0x000fc60000f21670 */
[----:B--2---:R-:W-:Y:S01]  /*9b60*/  FFMA.FTZ R24, R61, R68, -8 ;  /* 0xc10000003d187423 */ /* 0x004fe20000010044 */
[----:B------:R-:W-:Y:S02]  /*9b70*/  FSEL R73, R73, -INF , !P1 ;  /* 0xff80000049497808 */ /* 0x000fe40004800000 */
[----:B------:R-:W-:-:S04]  /*9b80*/  LOP3.LUT P1, RZ, R16, 0x80000, RZ, 0xc0, !PT ;  /* 0x0008000010ff7812 */ /* 0x000fc8000782c0ff */
[----:B------:R-:W-:-:S04]  /*9b90*/  ISETP.GT.AND P1, PT, R184, 0x70, !P1 ;  /* 0x00000070b800780c */ /* 0x000fc80004f24270 */
[----:B------:R-:W-:-:S04]  /*9ba0*/  ISETP.LT.OR P1, PT, R185, 0x71, P1 ;  /* 0x00000071b900780c */ /* 0x000fc80000f21670 */
        /* <DEDUP_REMOVED lines=9> */
[----:B------:R-:W-:Y:S02]  /*9c40*/  ISETP.GT.AND P1, PT, R184, 0x79, !P6 ;  /* 0x00000079b800780c */ /* 0x000fe40007724270 */
[----:B------:R-:W-:Y:S02]  /*9c50*/  LOP3.LUT P6, RZ, R16, 0x20, RZ, 0xc0, !PT ;  /* 0x0000002010ff7812 */ /* 0x000fe400078cc0ff */
        /* <DEDUP_REMOVED lines=46> */
[----:B------:R-:W-:Y:S02]  /*9f40*/  ISETP.GT.AND P1, PT, R184, RZ, !P6 ;  /* 0x000000ffb800720c */ /* 0x000fe40007724270 */
[----:B------:R-:W-:Y:S02]  /*9f50*/  LOP3.LUT P6, RZ, R2, 0x400, RZ, 0xc0, !PT ;  /* 0x0000040002ff7812 */ /* 0x000fe400078cc0ff */
[----:B------:R-:W-:Y:S02]  /*9f60*/  ISETP.LT.OR P1, PT, R185, 0x1, P1 ;  /* 0x00000001b900780c */ /* 0x000fe40000f21670 */
[----:B------:R-:W-:Y:S02]  /*9f70*/  ISETP.GT.AND P2, PT, R184, 0xb9, !P6 ;  /* 0x000000b9b800780c */ /* 0x000fe40007744270 */
[----:B------:R-:W-:-:S02]  /*9f80*/  FSEL R15, R15, -INF , !P1 ;  /* 0xff8000000f0f7808 */ /* 0x000fc40004800000 */
[----:B------:R-:W-:Y:S02]  /*9f90*/  FSETP.NEU.FTZ.AND P1, PT, R61, -INF , PT ;  /* 0xff8000003d00780b */ /* 0x000fe40003f3d000 */
[----:B------:R-:W-:Y:S02]  /*9fa0*/  FMNMX.FTZ R44, R15, R10, !PT ;  /* 0x0000000a0f2c7209 */ /* 0x000fe40007810000 */
[----:B------:R-:W-:Y:S02]  /*9fb0*/  FSEL R24, R24, RZ, P1 ;  /* 0x000000ff18187208 */ /* 0x000fe40000800000 */
[----:B------:R-:W-:Y:S02]  /*9fc0*/  FMNMX.FTZ R48, R17, R44, !PT ;  /* 0x0000002c11307209 */ /* 0x000fe40007810000 */
[----:B------:R-:W-:Y:S01]  /*9fd0*/  ISETP.LT.OR P2, PT, R185, 0xba, P2 ;  /* 0x000000bab900780c */ /* 0x000fe20001741670 */
[----:B------:R-:W-:-:S01]  /*9fe0*/  FFMA.FTZ R28, R187, R68, -R24 ;  /* 0x00000044bb1c7223 */ /* 0x000fc20000010818 */
[----:B------:R-:W-:Y:S01]  /*9ff0*/  FMNMX.FTZ R48, R21, R48, !PT ;  /* 0x0000003015307209 */ /* 0x000fe20007810000 */
[----:B------:R-:W-:-:S01]  /*a000*/  FFMA.FTZ R26, R13, R68, -R24 ;  /* 0x000000440d1a7223 */ /* 0x000fc20000010818 */
[-CC-:B------:R-:W-:Y:S01]  /*a010*/  FFMA.FTZ R13, R45, R68.reuse, -R24.reuse ;  /* 0x000000442d0d7223 */ /* 0x180fe20000010818 */
[----:B------:R-:W-:-:S01]  /*a020*/  FFMA.FTZ R45, R189, R68, -R24 ;  /* 0x00000044bd2d7223 */ /* 0x000fc20000010818 */
[----:B------:R-:W-:Y:S01]  /*a030*/  FMNMX.FTZ R48, R25, R48, !PT ;  /* 0x0000003019307209 */ /* 0x000fe20007810000 */
[----:B------:R-:W-:-:S01]  /*a040*/  FFMA.FTZ R185, R112, R68, -R24 ;  /* 0x0000004470b97223 */ /* 0x000fc20000010818 */
[----:B------:R-:W-:Y:S01]  /*a050*/  FSEL R189, R108, -INF , !P4 ;  /* 0xff8000006cbd7808 */ /* 0x000fe20006000000 */
[----:B------:R-:W-:-:S01]  /*a060*/  FFMA.FTZ R108, R110, R68, -R24 ;  /* 0x000000446e6c7223 */ /* 0x000fc20000010818 */
[----:B------:R-:W-:Y:S01]  /*a070*/  FMNMX.FTZ R48, R119, R48, !PT ;  /* 0x0000003077307209 */ /* 0x000fe20007810000 */
[----:B------:R-:W-:-:S01]  /*a080*/  FFMA.FTZ R110, R115, R68, -R24 ;  /* 0x00000044736e7223 */ /* 0x000fc20000010818 */
[----:B------:R-:W-:Y:S01]  /*a090*/  FSEL R113, R113, -INF , !P2 ;  /* 0xff80000071717808 */ /* 0x000fe20005000000 */
[----:B------:R-:W-:-:S01]  /*a0a0*/  FFMA.FTZ R115, R117, R68, -R24 ;  /* 0x0000004475737223 */ /* 0x000fc20000010818 */
[----:B------:R-:W-:Y:S01]  /*a0b0*/  FMNMX.FTZ R187, R29, R48, !PT ;  /* 0x000000301dbb7209 */ /* 0x000fe20007810000 */
[----:B------:R-:W-:-:S01]  /*a0c0*/  FFMA.FTZ R30, R191, R68, -R24 ;  /* 0x00000044bf1e7223 */ /* 0x000fc20000010818 */
[----:B------:R-:W-:Y:S01]  /*a0d0*/  FSEL R112, R61, RZ, P1 ;  /* 0x000000ff3d707208 */ /* 0x000fe20000800000 */
[----:B------:R-:W-:-:S01]  /*a0e0*/  FFMA.FTZ R27, R27, R68, -R24 ;  /* 0x000000441b1b7223 */ /* 0x000fc20000010818 */
[----:B------:R-:W-:Y:S01]  /*a0f0*/  FMNMX.FTZ R52, R32, R187, !PT ;  /* 0x000000bb20347209 */ /* 0x000fe20007810000 */
[----:B------:R-:W-:-:S01]  /*a100*/  FFMA.FTZ R34, R193, R68, -R24 ;  /* 0x00000044c1227223 */ /* 0x000fc20000010818 */
[----:B------:R-:W-:Y:S01]  /*a110*/  FFMA.FTZ R31, R31, R68, -R24 ;  /* 0x000000441f1f7223 */ /* 0x000fe20000010818 */
[----:B------:R-:W-:-:S01]  /*a120*/  FADD.FTZ R9, -R112, R9 ;  /* 0x0000000970097221 */ /* 0x000fc20000010100 */
[----:B------:R-:W-:Y:S01]  /*a130*/  FMNMX.FTZ R187, R33, R52, !PT ;  /* 0x0000003421bb7209 */ /* 0x000fe20007810000 */
[----:B------:R-:W-:-:S01]  /*a140*/  FFMA.FTZ R38, R195, R68, -R24 ;  /* 0x00000044c3267223 */ /* 0x000fc20000010818 */
[-CC-:B------:R-:W-:Y:S01]  /*a150*/  FFMA.FTZ R35, R35, R68.reuse, -R24.reuse ;  /* 0x0000004423237223 */ /* 0x180fe20000010818 */
[-C--:B------:R-:W-:Y:S01]  /*a160*/  FMUL.FTZ R9, R9, R68.reuse ;  /* 0x0000004409097220 */ /* 0x080fe20000410000 */
[----:B------:R-:W-:Y:S01]  /*a170*/  FMNMX.FTZ R52, R36, R187, !PT ;  /* 0x000000bb24347209 */ /* 0x000fe20007810000 */
[----:B------:R-:W-:-:S01]  /*a180*/  FFMA.FTZ R42, R197, R68, -R24 ;  /* 0x00000044c52a7223 */ /* 0x000fc20000010818 */
[-CC-:B------:R-:W-:Y:S01]  /*a190*/  FFMA.FTZ R39, R39, R68.reuse, -R24.reuse ;  /* 0x0000004427277223 */ /* 0x180fe20000010818 */
[----:B------:R-:W-:-:S01]  /*a1a0*/  FFMA.FTZ R199, R199, R68, -R24 ;  /* 0x00000044c7c77223 */ /* 0x000fc20000010818 */
        /* <DEDUP_REMOVED lines=38> */
[----:B------:R-:W-:Y:S02]  /*a410*/  MUFU.EX2 R26, R26 ;  /* 0x0000001a001a7308 */ /* 0x000fe40000000800 */
[----:B------:R-:W-:-:S04]  /*a420*/  FMNMX.FTZ R187, R58, R187, !PT ;  /* 0x000000bb3abb7209 */ /* 0x000fc80007810000 */
[----:B------:R-:W-:Y:S02]  /*a430*/  FMNMX.FTZ R187, R60, R187, !PT ;  /* 0x000000bb3cbb7209 */ /* 0x000fe40007810000 */
[----:B------:R-:W1:Y:S02]  /*a440*/  MUFU.EX2 R9, R9 ;  /* 0x0000000900097308 */ /* 0x000e640000000800 */
[----:B------:R-:W-:-:S04]  /*a450*/  FMNMX.FTZ R70, R14, R187, !PT ;  /* 0x000000bb0e467209 */ /* 0x000fc80007810000 */
[----:B------:R-:W-:Y:S02]  /*a460*/  FMNMX.FTZ R187, R65, R70, !PT ;  /* 0x0000004641bb7209 */ /* 0x000fe40007810000 */
[----:B------:R-:W2:Y:S02]  /*a470*/  MUFU.EX2 R13, R13 ;  /* 0x0000000d000d7308 */ /* 0x000ea40000000800 */
[----:B------:R-:W-:-:S04]  /*a480*/  FMNMX.FTZ R187, R66, R187, !PT ;  /* 0x000000bb42bb7209 */ /* 0x000fc80007810000 */
[----:B------:R-:W-:Y:S02]  /*a490*/  FMNMX.FTZ R70, R20, R187, !PT ;  /* 0x000000bb14467209 */ /* 0x000fe40007810000 */
[----:B------:R-:W3:Y:S02]  /*a4a0*/  MUFU.EX2 R28, R28 ;  /* 0x0000001c001c7308 */ /* 0x000ee40000000800 */
[----:B------:R-:W-:-:S04]  /*a4b0*/  FMNMX.FTZ R187, R69, R70, !PT ;  /* 0x0000004645bb7209 */ /* 0x000fc80007810000 */
[----:B------:R-:W-:Y:S02]  /*a4c0*/  FMNMX.FTZ R74, R72, R187, !PT ;  /* 0x000000bb484a7209 */ /* 0x000fe40007810000 */
[----:B------:R-:W4:Y:S02]  /*a4d0*/  MUFU.EX2 R45, R45 ;  /* 0x0000002d002d7308 */ /* 0x000f240000000800 */
[----:B------:R-:W-:-:S04]  /*a4e0*/  FMNMX.FTZ R187, R73, R74, !PT ;  /* 0x0000004a49bb7209 */ /* 0x000fc80007810000 */
[----:B------:R-:W-:Y:S02]  /*a4f0*/  FMNMX.FTZ R74, R76, R187, !PT ;  /* 0x000000bb4c4a7209 */ /* 0x000fe40007810000 */
[----:B------:R-:W5:Y:S02]  /*a500*/  MUFU.EX2 R30, R30 ;  /* 0x0000001e001e7308 */ /* 0x000f640000000800 */
[----:B------:R-:W-:-:S04]  /*a510*/  FMNMX.FTZ R187, R77, R74, !PT ;  /* 0x0000004a4dbb7209 */ /* 0x000fc80007810000 */
[----:B------:R-:W-:Y:S01]  /*a520*/  FMNMX.FTZ R78, R80, R187, !PT ;  /* 0x000000bb504e7209 */ /* 0x000fe20007810000 */
[----:B------:R-:W-:-:S01]  /*a530*/  FFMA.FTZ R187, R75, R68, -R24 ;  /* 0x000000444bbb7223 */ /* 0x000fc20000010818 */
[----:B------:R-:W5:Y:S02]  /*a540*/  MUFU.EX2 R27, R27 ;  /* 0x0000001b001b7308 */ /* 0x000f640000000800 */
[----:B------:R-:W-:-:S04]  /*a550*/  FMNMX.FTZ R75, R81, R78, !PT ;  /* 0x0000004e514b7209 */ /* 0x000fc80007810000 */
[----:B------:R-:W-:Y:S02]  /*a560*/  FMNMX.FTZ R78, R84, R75, !PT ;  /* 0x0000004b544e7209 */ /* 0x000fe40007810000 */
[----:B------:R-:W5:Y:S02]  /*a570*/  MUFU.EX2 R34, R34 ;  /* 0x0000002200227308 */ /* 0x000f640000000800 */
[----:B------:R-:W-:-:S04]  /*a580*/  FMNMX.FTZ R75, R85, R78, !PT ;  /* 0x0000004e554b7209 */ /* 0x000fc80007810000 */
[----:B------:R-:W-:Y:S02]  /*a590*/  FMNMX.FTZ R82, R88, R75, !PT ;  /* 0x0000004b58527209 */ /* 0x000fe40007810000 */
[----:B------:R-:W5:Y:S02]  /*a5a0*/  MUFU.EX2 R31, R31 ;  /* 0x0000001f001f7308 */ /* 0x000f640000000800 */
[----:B------:R-:W-:-:S04]  /*a5b0*/  FMNMX.FTZ R75, R89, R82, !PT ;  /* 0x00000052594b7209 */ /* 0x000fc80007810000 */
[----:B------:R-:W-:Y:S02]  /*a5c0*/  FMNMX.FTZ R82, R92, R75, !PT ;  /* 0x0000004b5c527209 */ /* 0x000fe40007810000 */
[----:B------:R-:W-:Y:S02]  /*a5d0*/  MUFU.EX2 R38, R38 ;  /* 0x0000002600267308 */ /* 0x000fe40000000800 */
        /* <DEDUP_REMOVED lines=15> */
[----:B------:R-:W-:Y:S01]  /*a6d0*/  FMNMX.FTZ R75, R113, R94, !PT ;  /* 0x0000005e714b7209 */ /* 0x000fe20007810000 */
[----:B------:R-:W-:-:S04]  /*a6e0*/  FFMA.FTZ R94, R231, R68, -R24 ;  /* 0x00000044e75e7223 */ /* 0x000fc80000010818 */
[----:B------:R-:W1:Y:S01]  /*a6f0*/  SHFL.BFLY PT, R102, R75, 0x2, 0x1f ;  /* 0x0c401f004b667f89 */ /* 0x000e6200000e0000 */
[----:B------:R-:W-:Y:S08]  /*a700*/  MUFU.EX2 R48, R201 ;  /* 0x000000c900307308 */ /* 0x000ff00000000800 */
[----:B------:R-:W-:Y:S08]  /*a710*/  MUFU.EX2 R49, R49 ;  /* 0x0000003100317308 */ /* 0x000ff00000000800 */
[----:B------:R-:W-:Y:S01]  /*a720*/  MUFU.EX2 R52, R203 ;  /* 0x000000cb00347308 */ /* 0x000fe20000000800 */
[----:B-1----:R-:W-:Y:S01]  /*a730*/  FMNMX.FTZ R114, R75, R102, !PT ;  /* 0x000000664b727209 */ /* 0x002fe20007810000 */
[----:B------:R-:W-:-:S06]  /*a740*/  FFMA.FTZ R102, R235, R68, -R24 ;  /* 0x00000044eb667223 */ /* 0x000fcc0000010818 */
        /* <DEDUP_REMOVED lines=19> */
[----:B------:R-:W-:Y:S01]  /*a880*/  FSEL R57, R75, RZ, P1 ;  /* 0x000000ff4b397208 */ /* 0x000fe20000800000 */
[-CC-:B------:R-:W-:Y:S01]  /*a890*/  FFMA.FTZ R114, R29, R68.reuse, -R117.reuse ;  /* 0x000000441d727223 */ /* 0x180fe20000010875 */
[----:B------:R-:W-:-:S01]  /*a8a0*/  FFMA.FTZ R29, R36, R68, -R117 ;  /* 0x00000044241d7223 */ /* 0x000fc20000010875 */
[-CC-:B------:R-:W-:Y:S01]  /*a8b0*/  FFMA.FTZ R36, R37, R68.reuse, -R117.reuse ;  /* 0x0000004425247223 */ /* 0x180fe20000010875 */
[----:B------:R-:W-:-:S01]  /*a8c0*/  FFMA.FTZ R37, R46, R68, -R117 ;  /* 0x000000442e257223 */ /* 0x000fc20000010875 */
[----:B------:R-:W-:Y:S01]  /*a8d0*/  FFMA.FTZ R46, R47, R68, -R117 ;  /* 0x000000442f2e7223 */ /* 0x000fe20000010875 */
[----:B------:R-:W-:-:S01]  /*a8e0*/  FADD.FTZ R57, -R57, R10 ;  /* 0x0000000a39397221 */ /* 0x000fc20000010100 */
[-CC-:B------:R-:W-:Y:S01]  /*a8f0*/  FFMA.FTZ R47, R54, R68.reuse, -R117.reuse ;  /* 0x00000044362f7223 */ /* 0x180fe20000010875 */
[----:B------:R-:W-:-:S01]  /*a900*/  FFMA.FTZ R54, R55, R68, -R117 ;  /* 0x0000004437367223 */ /* 0x000fc20000010875 */
[-CC-:B------:R-:W-:Y:S01]  /*a910*/  FFMA.FTZ R55, R60, R68.reuse, -R117.reuse ;  /* 0x000000443c377223 */ /* 0x180fe20000010875 */
[----:B------:R-:W-:-:S01]  /*a920*/  FFMA.FTZ R15, R15, R68, -R117 ;  /* 0x000000440f0f7223 */ /* 0x000fc20000010875 */
[-C--:B------:R-:W-:Y:S01]  /*a930*/  FMUL.FTZ R60, R57, R68.reuse ;  /* 0x00000044393c7220 */ /* 0x080fe20000410000 */
[----:B------:R-:W-:-:S01]  /*a940*/  FFMA.FTZ R24, R17, R68, -R117 ;  /* 0x0000004411187223 */ /* 0x000fc20000010875 */
[-CC-:B------:R-:W-:Y:S01]  /*a950*/  FFMA.FTZ R17, R21, R68.reuse, -R117.reuse ;  /* 0x0000004415117223 */ /* 0x180fe20000010875 */
[----:B------:R-:W-:-:S01]  /*a960*/  FFMA.FTZ R21, R119, R68, -R117 ;  /* 0x0000004477157223 */ /* 0x000fc20000010875 */
[----:B------:R-:W-:Y:S01]  /*a970*/  MUFU.EX2 R112, R112 ;  /* 0x0000007000707308 */ /* 0x000fe20000000800 */
[----:B------:R-:W-:-:S01]  /*a980*/  FFMA.FTZ R57, R66, R68, -R117 ;  /* 0x0000004442397223 */ /* 0x000fc20000010875 */
[----:B------:R-:W-:Y:S01]  /*a990*/  FFMA.FTZ R66, R72, R68, -R117 ;  /* 0x0000004448427223 */ /* 0x000fe20000010875 */
[----:B------:R-:W-:-:S01]  /*a9a0*/  FFMA.FTZ R72, R9, R7, R26 ;  /* 0x0000000709487223 */ /* 0x000fc2000001001a */
[-CC-:B------:R-:W-:Y:S01]  /*a9b0*/  FFMA.FTZ R116, R65, R68.reuse, -R117.reuse ;  /* 0x0000004441747223 */ /* 0x180fe20000010875 */
[----:B------:R-:W-:-:S01]  /*a9c0*/  FFMA.FTZ R65, R69, R68, -R117 ;  /* 0x0000004445417223 */ /* 0x000fc20000010875 */
[----:B------:R-:W-:Y:S01]  /*a9d0*/  FFMA.FTZ R69, R73, R68, -R117 ;  /* 0x0000004449457223 */ /* 0x000fe20000010875 */
[----:B--2---:R-:W-:-:S01]  /*a9e0*/  FADD.FTZ R119, R13, R72 ;  /* 0x000000480d777221 */ /* 0x004fc20000010000 */
[----:B------:R-:W-:Y:S01]  /*a9f0*/  MUFU.EX2 R15, R15 ;  /* 0x0000000f000f7308 */ /* 0x000fe20000000800 */
[----:B------:R-:W-:-:S01]  /*aa00*/  FFMA.FTZ R58, R58, R68, -R117 ;  /* 0x000000443a3a7223 */ /* 0x000fc20000010875 */
[----:B------:R-:W-:Y:S01]  /*aa10*/  FFMA.FTZ R14, R14, R68, -R117 ;  /* 0x000000440e0e7223 */ /* 0x000fe20000010875 */
[----:B---3--:R-:W-:-:S01]  /*aa20*/  FADD.FTZ R72, R28, R119 ;  /* 0x000000771c487221 */ /* 0x008fc20000010000 */
[-CC-:B------:R-:W-:Y:S01]  /*aa30*/  FFMA.FTZ R20, R20, R68.reuse, -R117.reuse ;  /* 0x0000004414147223 */ /* 0x180fe20000010875 */
[----:B------:R-:W-:-:S01]  /*aa40*/  FFMA.FTZ R105, R105, R68, -R117 ;  /* 0x0000004469697223 */ /* 0x000fc20000010875 */
[----:B------:R-:W-:Y:S01]  /*aa50*/  FFMA.FTZ R111, R111, R68, -R117 ;  /* 0x000000446f6f7223 */ /* 0x000fe20000010875 */
[----:B----4-:R-:W-:-:S01]  /*aa60*/  FADD.FTZ R73, R45, R72 ;  /* 0x000000482d497221 */ /* 0x010fc20000010000 */
[----:B------:R-:W1:Y:S01]  /*aa70*/  MUFU.EX2 R60, R60 ;  /* 0x0000003c003c7308 */ /* 0x000e620000000800 */
[----:B------:R-:W-:-:S01]  /*aa80*/  FFMA.FTZ R72, R76, R68, -R117 ;  /* 0x000000444c487223 */ /* 0x000fc20000010875 */
[----:B------:R-:W-:Y:S01]  /*aa90*/  FFMA.FTZ R113, R113, R68, -R117 ;  /* 0x0000004471717223 */ /* 0x000fe20000010875 */
[----:B-----5:R-:W-:-:S01]  /*aaa0*/  FADD.FTZ R76, R30, R73 ;  /* 0x000000491e4c7221 */ /* 0x020fc20000010000 */
[----:B------:R-:W-:-:S03]  /*aab0*/  FFMA.FTZ R73, R77, R68, -R117 ;  /* 0x000000444d497223 */ /* 0x000fc60000010875 */
[----:B------:R-:W-:Y:S01]  /*aac0*/  FADD.FTZ R119, R27, R76 ;  /* 0x0000004c1b777221 */ /* 0x000fe20000010000 */
[----:B------:R-:W2:Y:S03]  /*aad0*/  MUFU.EX2 R24, R24 ;  /* 0x0000001800187308 */ /* 0x000ea60000000800 */
[----:B------:R-:W-:-:S04]  /*aae0*/  FADD.FTZ R76, R34, R119 ;  /* 0x00000077224c7221 */ /* 0x000fc80000010000 */
[----:B------:R-:W-:Y:S01]  /*aaf0*/  FADD.FTZ R77, R31, R76 ;  /* 0x0000004c1f4d7221 */ /* 0x000fe20000010000 */
[----:B------:R-:W3:Y:S01]  /*ab00*/  MUFU.EX2 R17, R17 ;  /* 0x0000001100117308 */ /* 0x000ee20000000800 */
[----:B-1----:R-:W-:-:S01]  /*ab10*/  FFMA.FTZ R7, R60, R6, R15 ;  /* 0x000000063c077223 */ /* 0x002fc2000001000f */
[----:B------:R-:W-:Y:S01]  /*ab20*/  FFMA.FTZ R76, R80, R68, -R117 ;  /* 0x00000044504c7223 */ /* 0x000fe20000010875 */
[----:B------:R-:W-:-:S01]  /*ab30*/  FADD.FTZ R80, R38, R77 ;  /* 0x0000004d26507221 */ /* 0x000fc20000010000 */
[----:B------:R-:W-:-:S03]  /*ab40*/  FFMA.FTZ R77, R81, R68, -R117 ;  /* 0x00000044514d7223 */ /* 0x000fc60000010875 */
[----:B------:R-:W-:Y:S01]  /*ab50*/  FADD.FTZ R119, R35, R80 ;  /* 0x0000005023777221 */ /* 0x000fe20000010000 */
[----:B------:R-:W1:Y:S01]  /*ab60*/  MUFU.EX2 R21, R21 ;  /* 0x0000001500157308 */ /* 0x000e620000000800 */
[----:B--2---:R-:W-:-:S02]  /*ab70*/  FADD.FTZ R6, R24, R7 ;  /* 0x0000000718067221 */ /* 0x004fc40000010000 */
[----:B------:R-:W-:-:S04]  /*ab80*/  FADD.FTZ R80, R42, R119 ;  /* 0x000000772a507221 */ /* 0x000fc80000010000 */
[----:B------:R-:W-:Y:S01]  /*ab90*/  FADD.FTZ R81, R39, R80 ;  /* 0x0000005027517221 */ /* 0x000fe20000010000 */
[----:B------:R-:W2:Y:S01]  /*aba0*/  MUFU.EX2 R114, R114 ;  /* 0x0000007200727308 */ /* 0x000ea20000000800 */
[----:B---3--:R-:W-:-:S01]  /*abb0*/  FADD.FTZ R7, R17, R6 ;  /* 0x0000000611077221 */ /* 0x008fc20000010000 */
[----:B------:R-:W-:Y:S01]  /*abc0*/  FFMA.FTZ R80, R84, R68, -R117 ;  /* 0x0000004454507223 */ /* 0x000fe20000010875 */
[----:B------:R-:W-:-:S01]  /*abd0*/  FADD.FTZ R84, R44, R81 ;  /* 0x000000512c547221 */ /* 0x000fc20000010000 */
[----:B------:R-:W-:Y:S01]  /*abe0*/  FFMA.FTZ R81, R85, R68, -R117 ;  /* 0x0000004455517223 */ /* 0x000fe20000010875 */
[----:B------:R-:W-:-:S02]  /*abf0*/  FADD.FTZ R6, R112, R7 ;  /* 0x0000000770067221 */ /* 0x000fc40000010000 */
[----:B------:R-:W-:Y:S01]  /*ac00*/  FADD.FTZ R119, R43, R84 ;  /* 0x000000542b777221 */ /* 0x000fe20000010000 */
[----:B------:R-:W3:Y:S01]  /*ac10*/  MUFU.EX2 R25, R25 ;  /* 0x0000001900197308 */ /* 0x000ee20000000800 */
[----:B-1----:R-:W-:-:S02]  /*ac20*/  FADD.FTZ R7, R21, R6 ;  /* 0x0000000615077221 */ /* 0x002fc40000010000 */
[----:B------:R-:W-:-:S04]  /*ac30*/  FADD.FTZ R84, R48, R119 ;  /* 0x0000007730547221 */ /* 0x000fc80000010000 */
[----:B------:R-:W-:Y:S01]  /*ac40*/  FADD.FTZ R85, R49, R84 ;  /* 0x0000005431557221 */ /* 0x000fe20000010000 */
[----:B------:R-:W1:Y:S01]  /*ac50*/  MUFU.EX2 R32, R32 ;  /* 0x0000002000207308 */ /* 0x000e620000000800 */
[----:B--2---:R-:W-:-:S01]  /*ac60*/  FADD.FTZ R6, R114, R7 ;  /* 0x0000000772067221 */ /* 0x004fc20000010000 */
[----:B------:R-:W-:Y:S01]  /*ac70*/  FFMA.FTZ R84, R88, R68, -R117 ;  /* 0x0000004458547223 */ /* 0x000fe20000010875 */
[----:B------:R-:W-:-:S01]  /*ac80*/  FADD.FTZ R88, R52, R85 ;  /* 0x0000005534587221 */ /* 0x000fc20000010000 */
[----:B------:R-:W-:-:S03]  /*ac90*/  FFMA.FTZ R85, R89, R68, -R117 ;  /* 0x0000004459557223 */ /* 0x000fc60000010875 */
[----:B------:R-:W-:Y:S01]  /*aca0*/  FADD.FTZ R119, R53, R88 ;  /* 0x0000005835777221 */ /* 0x000fe20000010000 */
[----:B------:R-:W2:Y:S01]  /*acb0*/  MUFU.EX2 R29, R29 ;  /* 0x0000001d001d7308 */ /* 0x000ea20000000800 */
[----:B---3--:R-:W-:-:S02]  /*acc0*/  FADD.FTZ R7, R25, R6 ;  /* 0x0000000619077221 */ /* 0x008fc40000010000 */
[----:B------:R-:W-:-:S04]  /*acd0*/  FADD.FTZ R88, R56, R119 ;  /* 0x0000007738587221 */ /* 0x000fc80000010000 */
[----:B------:R-:W-:Y:S01]  /*ace0*/  FADD.FTZ R89, R59, R88 ;  /* 0x000000583b597221 */ /* 0x000fe20000010000 */
[----:B------:R-:W3:Y:S01]  /*acf0*/  MUFU.EX2 R36, R36 ;  /* 0x0000002400247308 */ /* 0x000ee20000000800 */
[----:B-1----:R-:W-:-:S01]  /*ad00*/  FADD.FTZ R6, R32, R7 ;  /* 0x0000000720067221 */ /* 0x002fc20000010000 */
[----:B------:R-:W-:Y:S01]  /*ad10*/  FFMA.FTZ R88, R92, R68, -R117 ;  /* 0x000000445c587223 */ /* 0x000fe20000010875 */
[----:B------:R-:W-:-:S01]  /*ad20*/  FADD.FTZ R92, R62, R89 ;  /* 0x000000593e5c7221 */ /* 0x000fc20000010000 */
[----:B------:R-:W-:-:S03]  /*ad30*/  FFMA.FTZ R89, R93, R68, -R117 ;  /* 0x000000445d597223 */ /* 0x000fc60000010875 */
[----:B------:R-:W-:Y:S01]  /*ad40*/  FADD.FTZ R119, R63, R92 ;  /* 0x0000005c3f777221 */ /* 0x000fe20000010000 */
        /* <DEDUP_REMOVED lines=26> */
[----:B------:R-:W-:-:S06]  /*aef0*/  FADD.FTZ R6, R64, R119 ;  /* 0x0000007740067221 */ /* 0x000fcc0000010000 */
        /* <DEDUP_REMOVED lines=8> */
[----:B------:R-:W-:-:S06]  /*af80*/  FFMA.FTZ R92, R96, R68, -R117 ;  /* 0x00000044605c7223 */ /* 0x000fcc0000010875 */
[----:B------:R-:W3:Y:S01]  /*af90*/  MUFU.EX2 R71, R71 ;  /* 0x0000004700477308 */ /* 0x000ee20000000800 */
[----:B-1----:R-:W-:-:S07]  /*afa0*/  FADD.FTZ R6, R70, R7 ;  /* 0x0000000746067221 */ /* 0x002fce0000010000 */
[----:B------:R-:W1:Y:S01]  /*afb0*/  MUFU.EX2 R65, R65 ;  /* 0x0000004100417308 */ /* 0x000e620000000800 */
[----:B--2---:R-:W-:-:S01]  /*afc0*/  FADD.FTZ R96, R20, R93 ;  /* 0x0000005d14607221 */ /* 0x004fc20000010000 */
[----:B------:R-:W-:-:S06]  /*afd0*/  FFMA.FTZ R93, R97, R68, -R117 ;  /* 0x00000044615d7223 */ /* 0x000fcc0000010875 */
        /* <DEDUP_REMOVED lines=16> */
[----:B-1----:R-:W-:-:S01]  /*b0e0*/  FADD.FTZ R100, R72, R97 ;  /* 0x0000006148647221 */ /* 0x002fc20000010000 */
[----:B------:R-:W-:-:S06]  /*b0f0*/  FFMA.FTZ R97, R103, R68, -R117 ;  /* 0x0000004467617223 */ /* 0x000fcc0000010875 */
        /* <DEDUP_REMOVED lines=79> */
.L_x_6219:
[----:B------:R-:W-:Y:S01]  /*b5f0*/  ULEA UR6, UR38, UR39, 0x3 ;  /* 0x0000002726067291 */ /* 0x000fe2000f8e183f */
[----:B------:R-:W-:Y:S01]  /*b600*/  ISETP.GT.AND P1, PT, R3, R12, PT ;  /* 0x0000000c0300720c */ /* 0x000fe20003f24270 */
        /* <DEDUP_REMOVED lines=11> */
[----:B------:R-:W-:Y:S01]  /*b6c0*/  F2FP.SATFINITE.E4M3.F32.PACK_AB_MERGE_C R100, R97, R96, R100 ;  /* 0x000000606164723e */ /* 0x000fe20004807064 */
[-C--:B------:R-:W-:Y:S01]  /*b6d0*/  FMUL.FTZ R125, R125, R9.reuse ;  /* 0x000000097d7d7220 */ /* 0x080fe20000410000 */
        /* <DEDUP_REMOVED lines=108> */
[----:B------:R-:W-:Y:S06]  /*bda0*/  @P1 BRA `(.L_x_6220) ;  /* 0xffffffa800f81947 */ /* 0x000fec000383ffff */
[----:B------:R-:W-:Y:S01]  /*bdb0*/  IMAD.MOV.U32 R10, RZ, RZ, R75 ;  /* 0x000000ffff0a7224 */ /* 0x000fe200078e004b */
[----:B------:R-:W-:Y:S01]  /*bdc0*/  UMOV UR38, UR22 ;  /* 0x0000001600267c82 */ /* 0x000fe20008000000 */
[----:B------:R-:W-:Y:S02]  /*bdd0*/  IMAD.MOV.U32 R9, RZ, RZ, R61 ;  /* 0x000000ffff097224 */ /* 0x000fe400078e003d */
[----:B------:R-:W-:-:S07]  /*bde0*/  IMAD.MOV.U32 R17, RZ, RZ, R8 ;  /* 0x000000ffff117224 */ /* 0x000fce00078e0008 */
.L_x_6202:
[----:B------:R-:W1:Y:S01]  /*bdf0*/  LDC R8, c[0x0][0x9e4] ;  /* 0x00027900ff087b82 */ /* 0x000e620000000800 */
[----:B------:R-:W-:Y:S01]  /*be00*/  ULDC UR6, c[0x0][0x9dc] ;  /* 0x0002770000067ab9 */ /* 0x000fe20000000800 */
[----:B------:R-:W-:Y:S01]  /*be10*/  LOP3.LUT R2, R2, 0xfffff7ff, RZ, 0xc0, !PT ;  /* 0xfffff7ff02027812 */ /* 0x000fe200078ec0ff */
[----:B------:R-:W-:Y:S01]  /*be20*/  VIADD R11, R210, -UR6 ;  /* 0x80000006d20b7c36 */ /* 0x000fe20008000000 */
[----:B-1----:R-:W-:-:S13]  /*be30*/  ISETP.GE.AND P1, PT, R8, 0x1, PT ;  /* 0x000000010800780c */ /* 0x002fda0003f26270 */
[----:B------:R-:W-:Y:S01]  /*be40*/  @P1 LOP3.LUT R2, R2, 0x800, RZ, 0xfc, !PT ;  /* 0x0000080002021812 */ /* 0x000fe200078efcff */
        /* <DEDUP_REMOVED lines=10> */
.L_x_6222:
[----:B------:R-:W-:-:S13]  /*bef0*/  ISETP.NE.AND P1, PT, R8, 0x1, PT ;  /* 0x000000010800780c */ /* 0x000fda0003f25270 */
[----:B------:R-:W1:Y:S02]  /*bf00*/  @P1 LDC.64 R12, c[0x0][0x9e8] ;  /* 0x00027a00ff0c1b82 */ /* 0x000e640000000a00 */
[----:B-1----:R-:W-:-:S05]  /*bf10*/  @P1 IMAD.HI.U32 R12, R210, R12, RZ ;  /* 0x0000000cd20c1227 */ /* 0x002fca00078e00ff */
[----:B------:R-:W-:-:S07]  /*bf20*/  @P1 SHF.R.U32.HI R210, RZ, R13, R12 ;  /* 0x0000000dffd21219 */ /* 0x000fce000001160c */
.L_x_6223:
[----:B------:R-:W-:-:S05]  /*bf30*/  IMAD R210, R210, R8, RZ ;  /* 0x00000008d2d27224 */ /* 0x000fca00078e02ff */
[----:B------:R-:W-:-:S07]  /*bf40*/  VIMNMX R11, R11, R210, !PT ;  /* 0x000000d20b0b7248 */ /* 0x000fce0007fe0100 */
.L_x_6221:
[----:B------:R-:W-:-:S04]  /*bf50*/  VIADD R11, R11, 0xbf ;  /* 0x000000bf0b0b7836 */ /* 0x000fc80000000000 */
[----:B------:R-:W-:-:S05]  /*bf60*/  IMAD.HI R11, R11, 0x2aaaaaab, RZ ;  /* 0x2aaaaaab0b0b7827 */ /* 0x000fca00078e02ff */
[----:B------:R-:W-:-:S04]  /*bf70*/  SHF.R.U32.HI R12, RZ, 0x1f, R11 ;  /* 0x0000001fff0c7819 */ /* 0x000fc8000001160b */
[----:B------:R-:W-:-:S04]  /*bf80*/  LEA.HI.SX32 R12, R11, R12, 0x1b ;  /* 0x0000000c0b0c7211 */ /* 0x000fc800078fdaff */
[----:B------:R-:W-:-:S04]  /*bf90*/  VIMNMX R14, R23, R12, !PT ;  /* 0x0000000c170e7248 */ /* 0x000fc80007fe0100 */
[----:B------:R-:W-:-:S13]  /*bfa0*/  ISETP.GE.AND P1, PT, R3, R14, PT ;  /* 0x0000000e0300720c */ /* 0x000fda0003f26270 */
[----:B------:R-:W-:Y:S05]  /*bfb0*/  @!P1 BRA `(.L_x_6224) ;  /* 0x0000003000dc9947 */ /* 0x000fea0003800000 */
[----:B------:R-:W-:Y:S02]  /*bfc0*/  IMAD.MOV.U32 R11, RZ, RZ, R10 ;  /* 0x000000ffff0b7224 */ /* 0x000fe400078e000a */
[----:B------:R-:W-:Y:S02]  /*bfd0*/  IMAD.MOV.U32 R12, RZ, RZ, R9 ;  /* 0x000000ffff0c7224 */ /* 0x000fe400078e0009 */
[----:B------:R-:W-:-:S07]  /*bfe0*/  IMAD.MOV.U32 R13, RZ, RZ, R17 ;  /* 0x000000ffff0d7224 */ /* 0x000fce00078e0011 */
.L_x_6234:
[----:B------:R-:W-:Y:S01]  /*bff0*/  ISETP.NE.AND P2, PT, RZ, UR41, PT ;  /* 0x00000029ff007c0c */ /* 0x000fe2000bf45270 */
[----:B------:R-:W-:-:S04]  /*c000*/  UISETP.NE.AND UP0, UPT, UR38, 0x1, UPT ;  /* 0x000000012600788c */ /* 0x000fc8000bf05270 */
[----:B------:R-:W-:-:S06]  /*c010*/  USEL UR6, URZ, 0x1, UP0 ;  /* 0x000000013f067887 */ /* 0x000fcc0008000000 */
[----:B------:R-:W-:Y:S02]  /*c020*/  LOP3.LUT R17, R13, UR6, RZ, 0x3c, !PT ;  /* 0x000000060d117c12 */ /* 0x000fe4000f8e3cff */
[----:B------:R-:W-:Y:S05]  /*c030*/  @P2 BRA `(.L_x_6225) ;  /* 0x0000000000342947 */ /* 0x000fea0003800000 */
[----:B------:R-:W-:Y:S05]  /*c040*/  @!P0 BRA `(.L_x_6226) ;  /* 0x0000000000048947 */ /* 0x000fea0003800000 */
[----:B------:R-:W-:Y:S01]  /*c050*/  BPT.TRAP 0x1 ;  /* 0x000000040000795c */ /* 0x000fe20000300000 */
.L_x_6226:
        /* <DEDUP_REMOVED lines=8> */
.L_x_6227:
[----:B--2---:R-:W-:Y:S05]  /*c0e0*/  @P1 BRA `(.L_x_6225) ;  /* 0x0000000000081947 */ /* 0x004fea0003800000 */
[----:B------:R-:W2:Y:S02]  /*c0f0*/  SYNCS.PHASECHK.TRANS64.TRYWAIT P1, [UR6+0x28830], R9 ;  /* 0x02883009ff0075a7 */ /* 0x000ea40008020146 */
[----:B--2---:R-:W-:Y:S05]  /*c100*/  @!P1 BRA `(.L_x_6228) ;  /* 0x000000e400b49947 */ /* 0x004fea0003800000 */
.L_x_6225:
[----:B--2---:R-:W2:Y:S01]  /*c110*/  S2R R10, SR_TID.X ;  /* 0x00000000000a7919 */ /* 0x004ea20000002100 */
[----:B------:R-:W-:Y:S01]  /*c120*/  UIADD3 UR22, UR38, 0x1, URZ ;  /* 0x0000000126167890 */ /* 0x000fe2000fffe03f */
[----:B------:R-:W-:Y:S01]  /*c130*/  UMOV UR15, 0x40000040 ;  /* 0x40000040000f7882 */ /* 0x000fe20000000000 */
[----:B------:R-:W-:Y:S02]  /*c140*/  UMOV UR19, 0x40000040 ;  /* 0x4000004000137882 */ /* 0x000fe40000000000 */
[----:B------:R-:W-:Y:S01]  /*c150*/  UISETP.NE.AND UP0, UPT, UR22, 0x2, UPT ;  /* 0x000000021600788c */ /* 0x000fe2000bf05270 */
[----:B------:R-:W-:Y:S01]  /*c160*/  UMOV UR7, 0x40000040 ;  /* 0x4000004000077882 */ /* 0x000fe20000000000 */
[----:B------:R-:W-:Y:S02]  /*c170*/  UMOV UR11, 0x40000040 ;  /* 0x40000040000b7882 */ /* 0x000fe40000000000 */
[----:B------:R-:W-:-:S04]  /*c180*/  USEL UR22, UR22, URZ, UP0 ;  /* 0x0000003f16167287 */ /* 0x000fc80008000000 */
[----:B------:R-:W-:-:S04]  /*c190*/  UIMAD UR14, UR22, 0x600, UR20 ;  /* 0x00000600160e78a4 */ /* 0x000fc8000f8e0214 */
[----:B------:R-:W-:Y:S02]  /*c1a0*/  UIADD3 UR18, UR14, 0x2, URZ ;  /* 0x000000020e127890 */ /* 0x000fe4000fffe03f */
[----:B------:R-:W-:Y:S02]  /*c1b0*/  UIADD3 UR6, UR14, 0x4, URZ ;  /* 0x000000040e067890 */ /* 0x000fe4000fffe03f */
[----:B------:R-:W-:Y:S01]  /*c1c0*/  UIADD3 UR10, UR14, 0x6, URZ ;  /* 0x000000060e0a7890 */ /* 0x000fe2000fffe03f */
        /* <DEDUP_REMOVED lines=18> */
.L_x_6230:
[----:B------:R-:W-:Y:S01]  /*c2f0*/  ULEA UR6, UR38, UR39, 0x3 ;  /* 0x0000002726067291 */ /* 0x000fe2000f8e183f */
[----:B------:R-:W-:-:S08]  /*c300*/  SHF.L.U32 R9, R13, 0x1f, RZ ;  /* 0x0000001f0d097819 */ /* 0x000fd000000006ff */
[----:B------:R1:W2:Y:S01]  /*c310*/  SYNCS.PHASECHK.TRANS64.TRYWAIT P1, [UR6+0x28850], R9 ;  /* 0x02885009ff0075a7 */ /* 0x0002a20008020146 */
[----:B------:R-:W-:Y:S05]  /*c320*/  @!P0 BRA `(.L_x_6231) ;  /* 0x0000000000048947 */ /* 0x000fea0003800000 */
[----:B------:R-:W-:Y:S01]  /*c330*/  BPT.TRAP 0x1 ;  /* 0x000000040000795c */ /* 0x000fe20000300000 */
.L_x_6231:
[----:B--2---:R-:W-:Y:S05]  /*c340*/  @P1 BRA `(.L_x_6229) ;  /* 0x0000000000081947 */ /* 0x004fea0003800000 */
[----:B------:R-:W2:Y:S02]  /*c350*/  SYNCS.PHASECHK.TRANS64.TRYWAIT P1, [UR6+0x28850], R9 ;  /* 0x02885009ff0075a7 */ /* 0x000ea40008020146 */
[----:B--2---:R-:W-:Y:S05]  /*c360*/  @!P1 BRA `(.L_x_6232) ;  /* 0x000000e400349947 */ /* 0x004fea0003800000 */
.L_x_6229:
[----:B------:R-:W-:Y:S01]  /*c370*/  UIADD3 UR6, UR39, 0x400, URZ ;  /* 0x0000040027067890 */ /* 0x000fe2000fffe03f */
[----:B------:R-:W-:Y:S01]  /*c380*/  WARPGROUP.ARRIVE ;  /* 0x00000000000079c5 */ /* 0x000fe20000000000 */
[----:B------:R-:W-:Y:S01]  /*c390*/  UMOV UR7, 0x80000020 ;  /* 0x8000002000077882 */ /* 0x000fe20000000000 */
[----:B------:R-:W-:Y:S01]  /*c3a0*/  UMOV UR11, 0x80000020 ;  /* 0x80000020000b7882 */ /* 0x000fe20000000000 */
[----:B------:R-:W-:Y:S01]  /*c3b0*/  USHF.R.U32.HI UR6, URZ, 0x4, UR6 ;  /* 0x000000043f067899 */ /* 0x000fe20008011606 */
[C---:B------:R-:W-:Y:S01]  /*c3c0*/  FMUL.FTZ R13, R0.reuse, R24 ;  /* 0x00000018000d7220 */ /* 0x040fe20000410000 */
[C---:B------:R-:W-:Y:S01]  /*c3d0*/  FMUL.FTZ R15, R0.reuse, R25 ;  /* 0x00000019000f7220 */ /* 0x040fe20000410000 */
[C---:B------:R-:W-:Y:S01]  /*c3e0*/  FMUL.FTZ R20, R0.reuse, R26 ;  /* 0x0000001a00147220 */ /* 0x040fe20000410000 */
[----:B------:R-:W-:Y:S01]  /*c3f0*/  ULOP3.LUT UR6, UR6, 0x3fff, URZ, 0xc0, !UPT ;  /* 0x00003fff06067892 */ /* 0x000fe2000f8ec03f */
[C---:B------:R-:W-:Y:S01]  /*c400*/  FMUL.FTZ R24, R0.reuse, R28 ;  /* 0x0000001c00187220 */ /* 0x040fe20000410000 */
[C---:B------:R-:W-:Y:S01]  /*c410*/  FMUL.FTZ R21, R0.reuse, R27 ;  /* 0x0000001b00157220 */ /* 0x040fe20000410000 */
[----:B------:R-:W2:Y:S01]  /*c420*/  MUFU.TANH R13, R13 ;  /* 0x0000000d000d7308 */ /* 0x000ea20000002400 */
[----:B------:R-:W-:Y:S01]  /*c430*/  ULOP3.LUT UR6, UR6, 0x10000, URZ, 0xfc, !UPT ;  /* 0x0001000006067892 */ /* 0x000fe2000f8efc3f */
[C---:B------:R-:W-:Y:S01]  /*c440*/  FMUL.FTZ R25, R0.reuse, R29 ;  /* 0x0000001d00197220 */ /* 0x040fe20000410000 */
[C---:B------:R-:W-:Y:S01]  /*c450*/  FMUL.FTZ R26, R0.reuse, R30 ;  /* 0x0000001e001a7220 */ /* 0x040fe20000410000 */
[C---:B------:R-:W-:Y:S01]  /*c460*/  FMUL.FTZ R28, R0.reuse, R32 ;  /* 0x00000020001c7220 */ /* 0x040fe20000410000 */
[----:B------:R-:W-:Y:S01]  /*c470*/  UIMAD UR6, UR38, 0x600, UR6 ;  /* 0x00000600260678a4 */ /* 0x000fe2000f8e0206 */
[C---:B------:R-:W-:Y:S01]  /*c480*/  FMUL.FTZ R27, R0.reuse, R31 ;  /* 0x0000001f001b7220 */ /* 0x040fe20000410000 */
[C---:B------:R-:W-:Y:S01]  /*c490*/  FMUL.FTZ R29, R0.reuse, R33 ;  /* 0x00000021001d7220 */ /* 0x040fe20000410000 */
[----:B------:R-:W1:Y:S01]  /*c4a0*/  MUFU.TANH R15, R15 ;  /* 0x0000000f000f7308 */ /* 0x000e620000002400 */
[----:B------:R-:W-:Y:S01]  /*c4b0*/  UIADD3 UR10, UR6, 0x2, URZ ;  /* 0x00000002060a7890 */ /* 0x000fe2000fffe03f */
[C---:B------:R-:W-:Y:S01]  /*c4c0*/  FMUL.FTZ R32, R0.reuse, R36 ;  /* 0x0000002400207220 */ /* 0x040fe20000410000 */
[C---:B------:R-:W-:Y:S01]  /*c4d0*/  FMUL.FTZ R30, R0.reuse, R34 ;  /* 0x00000022001e7220 */ /* 0x040fe20000410000 */
[C---:B------:R-:W-:Y:S01]  /*c4e0*/  FMUL.FTZ R36, R0.reuse, R40 ;  /* 0x0000002800247220 */ /* 0x040fe20000410000 */
[C---:B------:R-:W-:Y:S01]  /*c4f0*/  FMUL.FTZ R40, R0.reuse, R44 ;  /* 0x0000002c00287220 */ /* 0x040fe20000410000 */
[----:B------:R-:W-:Y:S01]  /*c500*/  QGMMA.64x128x32.F32.E4M3.E4M3 R120, R204, gdesc[UR4], R120, gsb0 ;  /* 0x01e00004cc787df3 */ /* 0x000fe20008000878 */
[C---:B------:R-:W-:Y:S01]  /*c510*/  FMUL.FTZ R44, R0.reuse, R48 ;  /* 0x00000030002c7220 */ /* 0x040fe20000410000 */
[----:B------:R-:W3:Y:S01]  /*c520*/  MUFU.TANH R20, R20 ;  /* 0x0000001400147308 */ /* 0x000ee20000002400 */
        /* <DEDUP_REMOVED lines=107> */
[----:B------:R-:W-:Y:S01]  /*cbe0*/  FMUL.FTZ R119, R0, R119 ;  /* 0x0000007700777220 */ /* 0x000fe20000410000 */
[----:B------:R-:W-:Y:S01]  /*cbf0*/  UMOV UR7, 0x80000020 ;  /* 0x8000002000077882 */ /* 0x000fe20000000000 */
[----:B------:R-:W1:Y:S02]  /*cc00*/  S2R R210, SR_TID.X ;  /* 0x0000000000d27919 */ /* 0x000e640000002100 */
[----:B------:R-:W4:Y:S01]  /*cc10*/  MUFU.TANH R35, R35 ;  /* 0x0000002300237308 */ /* 0x000f220000002400 */
[----:B---3--:R-:W-:-:S07]  /*cc20*/  FMNMX.FTZ R10, R34, R9, !PT ;  /* 0x00000009220a7209 */ /* 0x008fce0007810000 */
[----:B------:R-:W3:Y:S01]  /*cc30*/  MUFU.TANH R37, R37 ;  /* 0x0000002500257308 */ /* 0x000ee20000002400 */
[----:B--2---:R-:W-:-:S07]  /*cc40*/  FMNMX.FTZ R68, R36, R68, !PT ;  /* 0x0000004424447209 */ /* 0x004fce0007810000 */
[----:B------:R-:W2:Y:S01]  /*cc50*/  MUFU.TANH R38, R38 ;  /* 0x0000002600267308 */ /* 0x000ea20000002400 */
[----:B----4-:R-:W-:-:S07]  /*cc60*/  FMNMX.FTZ R9, R35, R10, !PT ;  /* 0x0000000a23097209 */ /* 0x010fce0007810000 */
[----:B------:R-:W4:Y:S01]  /*cc70*/  MUFU.TANH R40, R40 ;  /* 0x0000002800287308 */ /* 0x000f220000002400 */
[----:B---3--:R-:W-:Y:S01]  /*cc80*/  FMNMX.FTZ R68, R37, R68, !PT ;  /* 0x0000004425447209 */ /* 0x008fe20007810000 */
[----:B------:R-:W-:Y:S02]  /*cc90*/  WARPGROUP.DEPBAR.LE gsb0, 0x0 ;  /* 0x00008000000079c5 */ /* 0x000fe40000010000 */
[----:B------:R-:W-:Y:S01]  /*cca0*/  WARPGROUP.ARRIVE ;  /* 0x00000000000079c5 */ /* 0x000fe20000000000 */
[----:B-1----:R-:W-:-:S03]  /*ccb0*/  SHF.R.U32.HI R210, RZ, 0x7, R210 ;  /* 0x00000007ffd27819 */ /* 0x002fc600000116d2 */
[----:B------:R-:W1:Y:S01]  /*ccc0*/  MUFU.TANH R39, R39 ;  /* 0x0000002700277308 */ /* 0x000e620000002400 */
[----:B--2---:R-:W-:Y:S01]  /*ccd0*/  FMNMX.FTZ R10, R38, R9, !PT ;  /* 0x00000009260a7209 */ /* 0x004fe20007810000 */
[----:B------:R-:W-:Y:S01]  /*cce0*/  QGMMA.64x128x32.F32.E4M3.E4M3 R120, R200, gdesc[UR8], R120, gsb0 ;  /* 0x01e00008c8787df3 */ /* 0x000fe20008000878 */
[----:B------:R-:W-:Y:S01]  /*ccf0*/  UIADD3 UR10, UR6, 0x200, URZ ;  /* 0x00000200060a7890 */ /* 0x000fe2000fffe03f */
[----:B------:R-:W-:-:S04]  /*cd00*/  UMOV UR11, 0x80000020 ;  /* 0x80000020000b7882 */ /* 0x000fc80000000000 */
        /* <DEDUP_REMOVED lines=36> */
[----:B------:R-:W-:Y:S02]  /*cf50*/  WARPGROUP.DEPBAR.LE gsb0, 0x0 ;  /* 0x00008000000079c5 */ /* 0x000fe40000010000 */
[----:B------:R-:W-:-:S04]  /*cf60*/  WARPGROUP.ARRIVE ;  /* 0x00000000000079c5 */ /* 0x000fc80000000000 */
[----:B------:R-:W2:Y:S01]  /*cf70*/  MUFU.TANH R60, R60 ;  /* 0x0000003c003c7308 */ /* 0x000ea20000002400 */
[----:B---3--:R-:W-:Y:S01]  /*cf80*/  FMNMX.FTZ R68, R57, R68, !PT ;  /* 0x0000004439447209 */ /* 0x008fe20007810000 */
[----:B------:R-:W-:Y:S01]  /*cf90*/  QGMMA.64x128x32.F32.E4M3.E4M3 R120, R196, gdesc[UR8], R120, gsb0 ;  /* 0x01e00008c4787df3 */ /* 0x000fe20008000878 */
[----:B------:R-:W-:Y:S01]  /*cfa0*/  UIADD3 UR10, UR6, 0x202, URZ ;  /* 0x00000202060a7890 */ /* 0x000fe2000fffe03f */
[----:B------:R-:W-:-:S04]  /*cfb0*/  UMOV UR11, 0x80000020 ;  /* 0x80000020000b7882 */ /* 0x000fc80000000000 */
        /* <DEDUP_REMOVED lines=39> */
[----:B-1----:R-:W-:Y:S01]  /*d230*/  FMNMX.FTZ R10, R79, R10, !PT ;  /* 0x0000000a4f0a7209 */ /* 0x002fe20007810000 */
[----:B------:R-:W-:-:S04]  /*d240*/  UIADD3 UR10, UR6, 0x400, URZ ;  /* 0x00000400060a7890 */ /* 0x000fc8000fffe03f */
[----:B------:R-:W1:Y:S01]  /*d250*/  MUFU.TANH R223, R223 ;  /* 0x000000df00df7308 */ /* 0x000e620000002400 */
[----:B------:R-:W-:Y:S01]  /*d260*/  UMOV UR11, 0x80000020 ;  /* 0x80000020000b7882 */ /* 0x000fe20000000000 */
[----:B------:R-:W-:-:S06]  /*d270*/  UIADD3 UR6, UR6, 0x402, URZ ;  /* 0x0000040206067890 */ /* 0x000fcc000fffe03f */
        /* <DEDUP_REMOVED lines=38> */
[----:B------:R-:W-:Y:S06]  /*d4e0*/  QGMMA.64x128x32.F32.E4M3.E4M3 R120, R188, gdesc[UR8], R120, gsb0 ;  /* 0x01e00008bc787df3 */ /* 0x000fec0008000878 */
        /* <DEDUP_REMOVED lines=40> */
[----:B------:R-:W-:Y:S01]  /*d770*/  QGMMA.64x128x32.F32.E4M3.E4M3 R120, R184, gdesc[UR4], R120, gsb0 ;  /* 0x01e00004b8787df3 */ /* 0x000fe20008000878 */
[----:B-1----:R-:W-:-:S03]  /*d780*/  FMNMX.FTZ R10, R90, R9, !PT ;  /* 0x000000095a0a7209 */ /* 0x002fc60007810000 */
[----:B------:R-:W1:Y:S01]  /*d790*/  SHFL.BFLY PT, R9, R92, 0x2, 0x1f ;  /* 0x0c401f005c097f89 */ /* 0x000e6200000e0000 */
[----:B---3--:R-:W-:-:S05]  /*d7a0*/  FMNMX.FTZ R10, R119, R10, !PT ;  /* 0x0000000a770a7209 */ /* 0x008fca0007810000 */
[----:B------:R-:W2:Y:S01]  /*d7b0*/  SHFL.BFLY PT, R68, R10, 0x2, 0x1f ;  /* 0x0c401f000a447f89 */ /* 0x000ea200000e0000 */
[----:B-1----:R-:W-:-:S05]  /*d7c0*/  FMNMX.FTZ R94, R92, R9, !PT ;  /* 0x000000095c5e7209 */ /* 0x002fca0007810000 */
[----:B------:R-:W1:Y:S01]  /*d7d0*/  SHFL.BFLY PT, R9, R94, 0x1, 0x1f ;  /* 0x0c201f005e097f89 */ /* 0x000e6200000e0000 */
[----:B--2---:R-:W-:Y:S02]  /*d7e0*/  FMNMX.FTZ R96, R10, R68, !PT ;  /* 0x000000440a607209 */ /* 0x004fe40007810000 */
[----:B------:R-:W2:Y:S03]  /*d7f0*/  LDC R68, c[0x0][0x988] ;  /* 0x00026200ff447b82 */ /* 0x000ea60000000800 */
[----:B------:R-:W3:Y:S01]  /*d800*/  SHFL.BFLY PT, R98, R96, 0x1, 0x1f ;  /* 0x0c201f0060627f89 */ /* 0x000ee200000e0000 */
[----:B-1----:R-:W-:-:S05]  /*d810*/  FMNMX.FTZ R9, R94, R9, !PT ;  /* 0x000000095e097209 */ /* 0x002fca0007810000 */
[C---:B------:R-:W-:Y:S01]  /*d820*/  FADD.FTZ R12, -R9.reuse, R12 ;  /* 0x0000000c090c7221 */ /* 0x040fe20000010100 */
[----:B--2---:R-:W-:-:S03]  /*d830*/  FFMA.FTZ R92, R9, R68, -8 ;  /* 0xc1000000095c7423 */ /* 0x004fc60000010044 */
[----:B------:R-:W-:Y:S01]  /*d840*/  FMUL.FTZ R12, R12, R68 ;  /* 0x000000440c0c7220 */ /* 0x000fe20000410000 */
[----:B---3--:R-:W-:Y:S01]  /*d850*/  FMNMX.FTZ R10, R96, R98, !PT ;  /* 0x00000062600a7209 */ /* 0x008fe20007810000 */
[-CC-:B------:R-:W-:Y:S01]  /*d860*/  FFMA.FTZ R108, R97, R68.reuse, -R92.reuse ;  /* 0x00000044616c7223 */ /* 0x180fe2000001085c */
[----:B------:R-:W-:-:S01]  /*d870*/  FFMA.FTZ R97, R105, R68, -R92 ;  /* 0x0000004469617223 */ /* 0x000fc2000001085c */
[-CC-:B------:R-:W-:Y:S01]  /*d880*/  FFMA.FTZ R105, R113, R68.reuse, -R92.reuse ;  /* 0x0000004471697223 */ /* 0x180fe2000001085c */
[----:B------:R-:W-:-:S01]  /*d890*/  FFMA.FTZ R13, R13, R68, -R92 ;  /* 0x000000440d0d7223 */ /* 0x000fc2000001085c */
[C---:B------:R-:W-:Y:S01]  /*d8a0*/  FADD.FTZ R11, -R10.reuse, R11 ;  /* 0x0000000b0a0b7221 */ /* 0x040fe20000010100 */
[----:B------:R-:W-:-:S01]  /*d8b0*/  FFMA.FTZ R113, R10, R68, -8 ;  /* 0xc10000000a717423 */ /* 0x000fc20000010044 */
[-C--:B------:R-:W-:Y:S01]  /*d8c0*/  FFMA.FTZ R94, R15, R68.reuse, -R92 ;  /* 0x000000440f5e7223 */ /* 0x080fe2000001085c */
[----:B------:R-:W-:Y:S01]  /*d8d0*/  MUFU.EX2 R12, R12 ;  /* 0x0000000c000c7308 */ /* 0x000fe20000000800 */
[-C--:B------:R-:W-:Y:S01]  /*d8e0*/  FMUL.FTZ R11, R11, R68.reuse ;  /* 0x000000440b0b7220 */ /* 0x080fe20000410000 */
[-CC-:B------:R-:W-:Y:S01]  /*d8f0*/  FFMA.FTZ R20, R20, R68.reuse, -R113.reuse ;  /* 0x0000004414147223 */ /* 0x180fe20000010871 */
        /* <DEDUP_REMOVED lines=19> */
[-CC-:B------:R-:W-:Y:S01]  /*da30*/  FFMA.FTZ R36, R37, R68.reuse, -R92.reuse ;  /* 0x0000004425247223 */ /* 0x180fe2000001085c */
[----:B------:R-:W-:-:S01]  /*da40*/  FFMA.FTZ R93, R101, R68, -R92 ;  /* 0x00000044655d7223 */ /* 0x000fc2000001085c */
[----:B------:R-:W2:Y:S01]  /*da50*/  MUFU.EX2 R20, R20 ;  /* 0x0000001400147308 */ /* 0x000ea20000000800 */
[----:B-1----:R-:W-:-:S01]  /*da60*/  FFMA.FTZ R7, R12, R7, R13 ;  /* 0x000000070c077223 */ /* 0x002fc2000001000d */
[-C--:B------:R-:W-:Y:S01]  /*da70*/  FFMA.FTZ R101, R109, R68.reuse, -R92 ;  /* 0x000000446d657223 */ /* 0x080fe2000001085c */
[----:B------:R-:W-:-:S01]  /*da80*/  FFMA.FTZ R39, R39, R68, -R113 ;  /* 0x0000004427277223 */ /* 0x000fc20000010871 */
[-CC-:B------:R-:W-:Y:S01]  /*da90*/  FFMA.FTZ R109, R117, R68.reuse, -R92.reuse ;  /* 0x00000044756d7223 */ /* 0x180fe2000001085c */
        /* <DEDUP_REMOVED lines=20> */
[----:B-1----:R-:W-:-:S01]  /*dbe0*/  FADD.FTZ R112, R94, R7 ;  /* 0x000000075e707221 */ /* 0x002fc20000010000 */
[-C--:B------:R-:W-:Y:S01]  /*dbf0*/  FFMA.FTZ R53, R56, R68.reuse, -R92 ;  /* 0x0000004438357223 */ /* 0x080fe2000001085c */
[----:B------:R-:W-:-:S01]  /*dc00*/  FFMA.FTZ R58, R58, R68, -R113 ;  /* 0x000000443a3a7223 */ /* 0x000fc20000010871 */
[-C--:B------:R-:W-:Y:S01]  /*dc10*/  FFMA.FTZ R56, R57, R68.reuse, -R92 ;  /* 0x0000004439387223 */ /* 0x080fe2000001085c */
[----:B------:R-:W-:-:S01]  /*dc20*/  FFMA.FTZ R59, R59, R68, -R113 ;  /* 0x000000443b3b7223 */ /* 0x000fc20000010871 */
[-C--:B------:R-:W-:Y:S01]  /*dc30*/  FFMA.FTZ R57, R60, R68.reuse, -R92 ;  /* 0x000000443c397223 */ /* 0x080fe2000001085c */
[----:B------:R-:W-:-:S01]  /*dc40*/  FFMA.FTZ R62, R62, R68, -R113 ;  /* 0x000000443e3e7223 */ /* 0x000fc20000010871 */
[----:B------:R-:W1:Y:S01]  /*dc50*/  MUFU.EX2 R26, R26 ;  /* 0x0000001a001a7308 */ /* 0x000e620000000800 */
        /* <DEDUP_REMOVED lines=8> */
[----:B--2---:R-:W-:-:S01]  /*dce0*/  FADD.FTZ R79, R15, R112 ;  /* 0x000000700f4f7221 */ /* 0x004fc20000010000 */
[-C--:B------:R-:W-:Y:S01]  /*dcf0*/  FFMA.FTZ R65, R69, R68.reuse, -R92 ;  /* 0x0000004445417223 */ /* 0x080fe2000001085c */
        /* <DEDUP_REMOVED lines=22> */
[----:B--2---:R-:W-:-:S01]  /*de60*/  FADD.FTZ R7, R27, R6 ;  /* 0x000000061b077221 */ /* 0x004fc20000010000 */
[-CC-:B------:R-:W-:Y:S01]  /*de70*/  FFMA.FTZ R92, R75, R68.reuse, -R113.reuse ;  /* 0x000000444b5c7223 */ /* 0x180fe20000010871 */
[----:B------:R-:W-:-:S01]  /*de80*/  FFMA.FTZ R75, R219, R68, -R113 ;  /* 0x00000044db4b7223 */ /* 0x000fc20000010871 */
[----:B------:R-:W-:Y:S01]  /*de90*/  FFMA.FTZ R79, R223, R68, -R113 ;  /* 0x00000044df4f7223 */ /* 0x000fe20000010871 */
[----:B------:R-:W-:-:S02]  /*dea0*/  WARPGROUP.DEPBAR.LE gsb0, 0x0 ;  /* 0x00008000000079c5 */ /* 0x000fc40000010000 */
[----:B------:R-:W-:Y:S01]  /*deb0*/  IADD3 R185, -R210, 0xb, RZ ;  /* 0x0000000bd2b97810 */ /* 0x000fe20007ffe1ff */
[----:B------:R-:W2:Y:S01]  /*dec0*/  MUFU.EX2 R28, R28 ;  /* 0x0000001c001c7308 */ /* 0x000ea20000000800 */
[----:B-1----:R-:W-:-:S01]  /*ded0*/  FADD.FTZ R117, R25, R112 ;  /* 0x0000007019757221 */ /* 0x002fc20000010000 */
[-CC-:B------:R-:W-:Y:S01]  /*dee0*/  FFMA.FTZ R112, R83, R68.reuse, -R113.reuse ;  /* 0x0000004453707223 */ /* 0x180fe20000010871 */
[----:B------:R-:W1:Y:S01]  /*def0*/  S2R R210, SR_TID.X ;  /* 0x0000000000d27919 */ /* 0x000e620000002100 */
[----:B------:R-:W-:-:S01]  /*df00*/  FFMA.FTZ R70, R70, R68, -R113 ;  /* 0x0000004446467223 */ /* 0x000fc20000010871 */
[-CC-:B------:R-:W-:Y:S01]  /*df10*/  FFMA.FTZ R74, R74, R68.reuse, -R113.reuse ;  /* 0x000000444a4a7223 */ /* 0x180fe20000010871 */
[----:B------:R-:W-:-:S01]  /*df20*/  FFMA.FTZ R78, R78, R68, -R113 ;  /* 0x000000444e4e7223 */ /* 0x000fc20000010871 */
[----:B------:R-:W-:Y:S01]  /*df30*/  FFMA.FTZ R82, R82, R68, -R113 ;  /* 0x0000004452527223 */ /* 0x000fe20000010871 */
[----:B------:R-:W4:Y:S01]  /*df40*/  MUFU.EX2 R31, R31 ;  /* 0x0000001f001f7308 */ /* 0x000f220000000800 */
[----:B---3--:R-:W-:-:S01]  /*df50*/  FADD.FTZ R6, R30, R7 ;  /* 0x000000071e067221 */ /* 0x008fc20000010000 */
[-CC-:B------:R-:W-:Y:S01]  /*df60*/  FFMA.FTZ R111, R111, R68.reuse, -R113.reuse ;  /* 0x000000446f6f7223 */ /* 0x180fe20000010871 */
[----:B------:R-:W-:-:S01]  /*df70*/  FFMA.FTZ R86, R86, R68, -R113 ;  /* 0x0000004456567223 */ /* 0x000fc20000010871 */
[----:B------:R-:W-:-:S04]  /*df80*/  FFMA.FTZ R90, R90, R68, -R113 ;  /* 0x000000445a5a7223 */ /* 0x000fc80000010871 */
[----:B------:R-:W3:Y:S01]  /*df90*/  MUFU.EX2 R29, R29 ;  /* 0x0000001d001d7308 */ /* 0x000ee20000000800 */
[----:B--2---:R-:W-:-:S07]  /*dfa0*/  FADD.FTZ R114, R28, R117 ;  /* 0x000000751c727221 */ /* 0x004fce0000010000 */
[----:B------:R-:W2:Y:S01]  /*dfb0*/  MUFU.EX2 R34, R34 ;  /* 0x0000002200227308 */ /* 0x000ea20000000800 */
[----:B----4-:R-:W-:-:S07]  /*dfc0*/  FADD.FTZ R7, R31, R6 ;  /* 0x000000061f077221 */ /* 0x010fce0000010000 */
[----:B------:R-:W4:Y:S01]  /*dfd0*/  MUFU.EX2 R32, R32 ;  /* 0x0000002000207308 */ /* 0x000f220000000800 */
[----:B---3--:R-:W-:-:S01]  /*dfe0*/  FADD.FTZ R83, R29, R114 ;  /* 0x000000721d537221 */ /* 0x008fc20000010000 */
[----:B-1----:R-:W-:-:S06]  /*dff0*/  LOP3.LUT P1, RZ, R210, 0x7f, RZ, 0xc0, !PT ;  /* 0x0000007fd2ff7812 */ /* 0x002fcc000782c0ff */
[----:B------:R-:W1:Y:S01]  /*e000*/  MUFU.EX2 R35, R35 ;  /* 0x0000002300237308 */ /* 0x000e620000000800 */
[----:B--2---:R-:W-:-:S07]  /*e010*/  FADD.FTZ R6, R34, R7 ;  /* 0x0000000722067221 */ /* 0x004fce0000010000 */
[----:B------:R-:W2:Y:S01]  /*e020*/  MUFU.EX2 R33, R33 ;  /* 0x0000002100217308 */ /* 0x000ea20000000800 */
[----:B----4-:R-:W-:-:S01]  /*e030*/  FADD.FTZ R114, R32, R83 ;  /* 0x0000005320727221 */ /* 0x010fc20000010000 */
        /* <DEDUP_REMOVED lines=127> */
[-CC-:B------:R-:W-:Y:S01]  /*e830*/  FFMA.FTZ R107, R115, R68.reuse, -R113.reuse ;  /* 0x00000044736b7223 */ /* 0x180fe20000010871 */
[----:B------:R-:W-:-:S05]  /*e840*/  FFMA.FTZ R113, R119, R68, -R113 ;  /* 0x0000004477717223 */ /* 0x000fca0000010871 */
        /* <DEDUP_REMOVED lines=10> */
[----:B-1----:R-:W-:-:S01]  /*e8f0*/  FADD.FTZ R7, R93, R6 ;  /* 0x000000065d077221 */ /* 0x002fc20000010000 */
[----:B------:R-:W-:-:S05]  /*e900*/  @!P1 LEA R6, R117, UR39, 0x3 ;  /* 0x0000002775069c11 */ /* 0x000fca000f8e18ff */
[----:B------:R-:W-:Y:S01]  /*e910*/  @!P1 VIADD R6, R6, 0x28840 ;  /* 0x0002884006069836 */ /* 0x000fe20000000000 */
[----:B------:R-:W1:Y:S01]  /*e920*/  MUFU.EX2 R78, R78 ;  /* 0x0000004e004e7308 */ /* 0x000e620000000800 */
[----:B--2---:R-:W-:-:S03]  /*e930*/  FADD.FTZ R115, R99, R184 ;  /* 0x000000b863737221 */ /* 0x004fc60000010000 */
[----:B------:R-:W-:Y:S01]  /*e940*/  @!P1 PRMT R6, RZ, 0x654, R6 ;  /* 0x00000654ff069816 */ /* 0x000fe20000000006 */
[----:B------:R2:W-:Y:S06]  /*e950*/  BAR.ARV R185, 0x100 ;  /* 0x000400b90000751d */ /* 0x0005ec0000002000 */
[----:B------:R-:W4:Y:S01]  /*e960*/  MUFU.EX2 R97, R97 ;  /* 0x0000006100617308 */ /* 0x000f220000000800 */
[----:B---3--:R-:W-:-:S01]  /*e970*/  FADD.FTZ R184, R76, R7 ;  /* 0x000000074cb87221 */ /* 0x008fc20000010000 */
[----:B------:R3:W-:Y:S01]  /*e980*/  @!P1 SYNCS.ARRIVE.TRANS64.RED.A1T0 RZ, [R6+URZ], RZ ;  /* 0x000000ff06ff99a7 */ /* 0x0007e2000810043f */
[----:B-1----:R-:W-:-:S05]  /*e990*/  FADD.FTZ R186, R78, R115 ;  /* 0x000000734eba7221 */ /* 0x002fca0000010000 */
[----:B------:R-:W1:Y:S08]  /*e9a0*/  MUFU.EX2 R103, R103 ;  /* 0x0000006700677308 */ /* 0x000e700000000800 */
[----:B------:R-:W5:Y:S01]  /*e9b0*/  MUFU.EX2 R80, R80 ;  /* 0x0000005000507308 */ /* 0x000f620000000800 */
[----:B----4-:R-:W-:-:S07]  /*e9c0*/  FADD.FTZ R7, R97, R184 ;  /* 0x000000b861077221 */ /* 0x010fce0000010000 */
[----:B------:R-:W4:Y:S01]  /*e9d0*/  MUFU.EX2 R82, R82 ;  /* 0x0000005200527308 */ /* 0x000f220000000800 */
[----:B-1----:R-:W-:-:S07]  /*e9e0*/  FADD.FTZ R115, R103, R186 ;  /* 0x000000ba67737221 */ /* 0x002fce0000010000 */
[----:B------:R-:W1:Y:S01]  /*e9f0*/  MUFU.EX2 R101, R101 ;  /* 0x0000006500657308 */ /* 0x000e620000000800 */
[----:B-----5:R-:W-:-:S07]  /*ea00*/  FADD.FTZ R184, R80, R7 ;  /* 0x0000000750b87221 */ /* 0x020fce0000010000 */
[----:B------:R-:W5:Y:S01]  /*ea10*/  MUFU.EX2 R111, R111 ;  /* 0x0000006f006f7308 */ /* 0x000f620000000800 */
[----:B----4-:R-:W-:-:S07]  /*ea20*/  FADD.FTZ R186, R82, R115 ;  /* 0x0000007352ba7221 */ /* 0x010fce0000010000 */
[----:B------:R-:W3:Y:S01]  /*ea30*/  MUFU.EX2 R84, R84 ;  /* 0x0000005400547308 */ /* 0x000ee20000000800 */
[----:B-1----:R-:W-:-:S07]  /*ea40*/  FADD.FTZ R7, R101, R184 ;  /* 0x000000b865077221 */ /* 0x002fce0000010000 */
[----:B------:R-:W-:Y:S01]  /*ea50*/  MUFU.EX2 R86, R86 ;  /* 0x0000005600567308 */ /* 0x000fe20000000800 */
[----:B-----5:R-:W-:-:S07]  /*ea60*/  FADD.FTZ R115, R111, R186 ;  /* 0x000000ba6f737221 */ /* 0x020fce0000010000 */
[----:B------:R-:W1:Y:S01]  /*ea70*/  MUFU.EX2 R105, R105 ;  /* 0x0000006900697308 */ /* 0x000e620000000800 */
[----:B---3--:R-:W-:-:S07]  /*ea80*/  FADD.FTZ R6, R84, R7 ;  /* 0x0000000754067221 */ /* 0x008fce0000010000 */
[----:B------:R-:W-:Y:S08]  /*ea90*/  MUFU.EX2 R107, R107 ;  /* 0x0000006b006b7308 */ /* 0x000ff00000000800 */
[----:B------:R-:W3:Y:S01]  /*eaa0*/  MUFU.EX2 R88, R88 ;  /* 0x0000005800587308 */ /* 0x000ee20000000800 */
[----:B-1----:R-:W-:-:S07]  /*eab0*/  FADD.FTZ R7, R105, R6 ;  /* 0x0000000669077221 */ /* 0x002fce0000010000 */
[----:B------:R1:W4:Y:S08]  /*eac0*/  MUFU.EX2 R117, R90 ;  /* 0x0000005a00757308 */ /* 0x0003300000000800 */
[----:B------:R-:W5:Y:S01]  /*ead0*/  MUFU.EX2 R109, R109 ;  /* 0x0000006d006d7308 */ /* 0x000f620000000800 */
[----:B-1----:R-:W-:-:S01]  /*eae0*/  FADD.FTZ R90, R86, R115 ;  /* 0x00000073565a7221 */ /* 0x002fc20000010000 */
[----:B---3--:R-:W-:-:S03]  /*eaf0*/  FADD.FTZ R6, R88, R7 ;  /* 0x0000000758067221 */ /* 0x008fc60000010000 */
[----:B------:R-:W-:-:S03]  /*eb00*/  FADD.FTZ R90, R107, R90 ;  /* 0x0000005a6b5a7221 */ /* 0x000fc60000010000 */
[----:B------:R-:W1:Y:S01]  /*eb10*/  MUFU.EX2 R113, R113 ;  /* 0x0000007100717308 */ /* 0x000e620000000800 */
[----:B----4-:R-:W-:-:S01]  /*eb20*/  FADD.FTZ R90, R117, R90 ;  /* 0x0000005a755a7221 */ /* 0x010fc20000010000 */
[----:B-----5:R-:W-:-:S03]  /*eb30*/  FADD.FTZ R7, R109, R6 ;  /* 0x000000066d077221 */ /* 0x020fc60000010000 */
[----:B-1----:R-:W-:Y:S01]  /*eb40*/  FADD.FTZ R6, R113, R90 ;  /* 0x0000005a71067221 */ /* 0x002fe20000010000 */
[----:B--2---:R-:W-:Y:S06]  /*eb50*/  @!P0 BRA `(.L_x_6233) ;  /* 0x0000000000048947 */ /* 0x004fec0003800000 */
[----:B------:R-:W-:Y:S01]  /*eb60*/  BPT.TRAP 0x1 ;  /* 0x000000040000795c */ /* 0x000fe20000300000 */
.L_x_6233:
        /* <DEDUP_REMOVED lines=123> */
[----:B------:R-:W-:-:S05]  /*f320*/  UMOV UR38, UR22 ;  /* 0x0000001600267c82 */ /* 0x000fca0008000000 */
.L_x_6224:
[----:B------:R-:W-:-:S13]  /*f330*/  ISETP.GE.AND P1, PT, R3, R23, PT ;  /* 0x000000170300720c */ /* 0x000fda0003f26270 */
[----:B------:R-:W-:Y:S05]  /*f340*/  @!P1 BRA `(.L_x_6235) ;  /* 0x0000005400349947 */ /* 0x000fea0003800000 */
[----:B------:R-:W-:Y:S01]  /*f350*/  IMAD.MOV.U32 R13, RZ, RZ, R10 ;  /* 0x000000ffff0d7224 */ /* 0x000fe200078e000a */
[----:B------:R-:W-:Y:S01]  /*f360*/  ULDC UR23, c[0x0][0x9e4] ;  /* 0x0002790000177ab9 */ /* 0x000fe20000000800 */
[----:B------:R-:W-:Y:S01]  /*f370*/  IMAD.MOV.U32 R12, RZ, RZ, R9 ;  /* 0x000000ffff0c7224 */ /* 0x000fe200078e0009 */
[----:B------:R-:W-:Y:S01]  /*f380*/  ULDC UR24, c[0x0][0x2e0] ;  /* 0x0000b80000187ab9 */ /* 0x000fe20000000800 */
[----:B------:R-:W-:Y:S01]  /*f390*/  IMAD.MOV.U32 R14, RZ, RZ, R17 ;  /* 0x000000ffff0e7224 */ /* 0x000fe200078e0011 */
[----:B------:R-:W-:Y:S01]  /*f3a0*/  ULDC UR25, c[0x0][0x9e0] ;  /* 0x0002780000197ab9 */ /* 0x000fe20000000800 */
[----:B------:R-:W-:-:S07]  /*f3b0*/  IMAD.IADD R11, R212, 0x1, R4 ;  /* 0x00000001d40b7824 */ /* 0x000fce00078e0204 */
.L_x_6253:
[----:B------:R-:W-:Y:S01]  /*f3c0*/  ISETP.NE.AND P2, PT, RZ, UR41, PT ;  /* 0x00000029ff007c0c */ /* 0x000fe2000bf45270 */
[----:B------:R-:W-:-:S04]  /*f3d0*/  UISETP.NE.AND UP0, UPT, UR38, 0x1, UPT ;  /* 0x000000012600788c */ /* 0x000fc8000bf05270 */
[----:B------:R-:W-:-:S06]  /*f3e0*/  USEL UR6, URZ, 0x1, UP0 ;  /* 0x000000013f067887 */ /* 0x000fcc0008000000 */
[----:B------:R-:W-:Y:S02]  /*f3f0*/  LOP3.LUT R17, R14, UR6, RZ, 0x3c, !PT ;  /* 0x000000060e117c12 */ /* 0x000fe4000f8e3cff */
[----:B------:R-:W-:Y:S05]  /*f400*/  @P2 BRA `(.L_x_6236) ;  /* 0x0000000000342947 */ /* 0x000fea0003800000 */
[----:B------:R-:W-:Y:S05]  /*f410*/  @!P0 BRA `(.L_x_6237) ;  /* 0x0000000000048947 */ /* 0x000fea0003800000 */
[----:B------:R-:W-:Y:S01]  /*f420*/  BPT.TRAP 0x1 ;  /* 0x000000040000795c */ /* 0x000fe20000300000 */
.L_x_6237:
        /* <DEDUP_REMOVED lines=8> */
.L_x_6238:
[----:B--2---:R-:W-:Y:S05]  /*f4b0*/  @P1 BRA `(.L_x_6236) ;  /* 0x0000000000081947 */ /* 0x004fea0003800000 */
[----:B------:R-:W2:Y:S02]  /*f4c0*/  SYNCS.PHASECHK.TRANS64.TRYWAIT P1, [UR6+0x28830], R9 ;  /* 0x02883009ff0075a7 */ /* 0x000ea40008020146 */
[----:B--2---:R-:W-:Y:S05]  /*f4d0*/  @!P1 BRA `(.L_x_6239) ;  /* 0x000000b000f09947 */ /* 0x004fea0003800000 */
.L_x_6236:
        /* <DEDUP_REMOVED lines=30> */
.L_x_6241:
[----:B------:R-:W-:Y:S01]  /*f6c0*/  ULEA UR6, UR38, UR39, 0x3 ;  /* 0x0000002726067291 */ /* 0x000fe2000f8e183f */
[----:B------:R-:W-:-:S08]  /*f6d0*/  SHF.L.U32 R9, R14, 0x1f, RZ ;  /* 0x0000001f0e097819 */ /* 0x000fd000000006ff */
[----:B------:R1:W2:Y:S01]  /*f6e0*/  SYNCS.PHASECHK.TRANS64.TRYWAIT P1, [UR6+0x28850], R9 ;  /* 0x02885009ff0075a7 */ /* 0x0002a20008020146 */
[----:B------:R-:W-:Y:S05]  /*f6f0*/  @!P0 BRA `(.L_x_6242) ;  /* 0x0000000000048947 */ /* 0x000fea0003800000 */
[----:B------:R-:W-:Y:S01]  /*f700*/  BPT.TRAP 0x1 ;  /* 0x000000040000795c */ /* 0x000fe20000300000 */
.L_x_6242:
[----:B--2---:R-:W-:Y:S05]  /*f710*/  @P1 BRA `(.L_x_6240) ;  /* 0x0000000000081947 */ /* 0x004fea0003800000 */
[----:B------:R-:W2:Y:S02]  /*f720*/  SYNCS.PHASECHK.TRANS64.TRYWAIT P1, [UR6+0x28850], R9 ;  /* 0x02885009ff0075a7 */ /* 0x000ea40008020146 */
[----:B--2---:R-:W-:Y:S05]  /*f730*/  @!P1 BRA `(.L_x_6243) ;  /* 0x000000b000709947 */ /* 0x004fea0003800000 */
.L_x_6240:
        /* <DEDUP_REMOVED lines=109> */
[----:B------:R-:W-:Y:S01]  /*fe10*/  @!P1 PRMT R44, RZ, 0x654, R44 ;  /* 0x00000654ff2c9816 */ /* 0x000fe2000000002c */
[C---:B------:R-:W-:Y:S01]  /*fe20*/  FMUL.FTZ R39, R0.reuse, R45 ;  /* 0x0000002d00277220 */ /* 0x040fe20000410000 */
[C---:B------:R-:W-:Y:S01]  /*fe30*/  FMUL.FTZ R104, R0.reuse, R110 ;  /* 0x0000006e00687220 */ /* 0x040fe20000410000 */
[C---:B------:R-:W-:Y:S01]  /*fe40*/  FMUL.FTZ R111, R0.reuse, R112 ;  /* 0x00000070006f7220 */ /* 0x040fe20000410000 */
[C---:B------:R-:W-:Y:S01]  /*fe50*/  FMUL.FTZ R113, R0.reuse, R113 ;  /* 0x0000007100717220 */ /* 0x040fe20000410000 */
[----:B------:R-:W-:Y:S01]  /*fe60*/  FMUL.FTZ R110, R0, R118 ;  /* 0x00000076006e7220 */ /* 0x000fe20000410000 */
[----:B------:R-:W-:-:S02]  /*fe70*/  IMAD R45, R19, UR24, R117 ;  /* 0x00000018132d7c24 */ /* 0x000fc4000f8e0275 */
[----:B------:R-:W-:Y:S01]  /*fe80*/  FMUL.FTZ R112, R0, R119 ;  /* 0x0000007700707220 */ /* 0x000fe20000410000 */
[----:B------:R-:W2:Y:S02]  /*fe90*/  MUFU.TANH R9, R9 ;  /* 0x0000000900097308 */ /* 0x000ea40000002400 */
[----:B-1----:R-:W-:Y:S01]  /*fea0*/  IADD3 R45, R45, 0x1, -R114 ;  /* 0x000000012d2d7810 */ /* 0x002fe20007ffe872 */
[----:B------:R-:W-:-:S05]  /*feb0*/  IMAD R114, R18, -0x2, R117 ;  /* 0xfffffffe12727824 */ /* 0x000fca00078e0275 */
[----:B------:R-:W1:Y:S01]  /*fec0*/  MUFU.TANH R14, R14 ;  /* 0x0000000e000e7308 */ /* 0x000e620000002400 */
[----:B------:R-:W-:-:S07]  /*fed0*/  IMAD R45, R18, -0x2, R45 ;  /* 0xfffffffe122d7824 */ /* 0x000fce00078e022d */
        /* <DEDUP_REMOVED lines=118> */
[----:B------:R-:W-:Y:S01]  /*10640*/  IADD3 R187, -R210, 0xb, RZ ;  /* 0x0000000bd2bb7810 */ /* 0x000fe20007ffe1ff */
[C---:B------:R-:W-:Y:S02]  /*10650*/  VIADD R186, R45.reuse, UR25 ;  /* 0x000000192dba7c36 */ /* 0x040fe40008000000 */
[----:B------:R-:W-:Y:S02]  /*10660*/  VIADD R185, R45, UR21 ;  /* 0x000000152db97c36 */ /* 0x000fe40008000000 */
[----:B------:R1:W-:Y:S06]  /*10670*/  BAR.ARV R187, 0x100 ;  /* 0x000400bb0000751d */ /* 0x0003ec0000002000 */
[----:B------:R1:W-:Y:S01]  /*10680*/  @!P1 SYNCS.ARRIVE.TRANS64.RED.A1T0 RZ, [R44+URZ], RZ ;  /* 0x000000ff2cff99a7 */ /* 0x0003e2000810043f */
[----:B------:R-:W-:Y:S01]  /*10690*/  ISETP.GE.AND P1, PT, R8, 0x1, PT ;  /* 0x000000010800780c */ /* 0x000fe20003f26270 */
[----:B------:R-:W-:-:S02]  /*106a0*/  IMAD.IADD R184, R4, 0x1, R186 ;  /* 0x0000000104b87824 */ /* 0x000fc400078e02ba */
[----:B------:R-:W-:-:S10]  /*106b0*/  IMAD.IADD R118, R4, 0x1, R185 ;  /* 0x0000000104767824 */ /* 0x000fd400078e02b9 */
[----:B-1234-:R-:W-:Y:S05]  /*106c0*/  @!P1 BRA `(.L_x_6244) ;  /* 0x0000000000589947 */ /* 0x01efea0003800000 */
        /* <DEDUP_REMOVED lines=11> */
.L_x_6246:
[----:B------:R-:W-:-:S05]  /*10780*/  IMAD.U32 R187, RZ, RZ, UR23 ;  /* 0x00000017ffbb7e24 */ /* 0x000fca000f8e00ff */
[----:B------:R-:W-:-:S13]  /*10790*/  ISETP.NE.AND P1, PT, R187, 0x1, PT ;  /* 0x00000001bb00780c */ /* 0x000fda0003f25270 */
[----:B------:R-:W1:Y:S01]  /*107a0*/  @P1 LDC.64 R44, c[0x0][0x9e8] ;  /* 0x00027a00ff2c1b82 */ /* 0x000e620000000a00 */
[----:B------:R-:W-:-:S04]  /*107b0*/  @P1 IMAD.IADD R119, R212, 0x1, R4 ;  /* 0x00000001d4771824 */ /* 0x000fc800078e0204 */
[----:B-1----:R-:W-:-:S04]  /*107c0*/  @P1 IMAD.HI.U32 R44, R119, R44, RZ ;  /* 0x0000002c772c1227 */ /* 0x002fc800078e00ff */
[----:B------:R-:W-:Y:S01]  /*107d0*/  IMAD.MOV.U32 R119, RZ, RZ, R11 ;  /* 0x000000ffff777224 */ /* 0x000fe200078e000b */
[----:B------:R-:W-:-:S07]  /*107e0*/  @P1 SHF.R.U32.HI R119, RZ, R45, R44 ;  /* 0x0000002dff771219 */ /* 0x000fce000001162c */
.L_x_6247:
[----:B------:R-:W-:Y:S05]  /*107f0*/  BSYNC B0 ;  /* 0x0000000000007941 */ /* 0x000fea0003800000 */
.L_x_6245:
[----:B------:R-:W-:-:S05]  /*10800*/  IMAD R45, R119, R187, R114 ;  /* 0x000000bb772d7224 */ /* 0x000fca00078e0272 */
[----:B------:R-:W-:Y:S02]  /*10810*/  VIADDMNMX R184, R45, R187, R184, PT ;  /* 0x000000bb2db87246 */ /* 0x000fe400038001b8 */
[----:B------:R-:W-:-:S07]  /*10820*/  VIMNMX R118, R118, R45, !PT ;  /* 0x0000002d76767248 */ /* 0x000fce0007fe0100 */
.L_x_6244:
        /* <DEDUP_REMOVED lines=280> */
[----:B------:R-:W-:-:S13]  /*119b0*/  ISETP.GE.AND P6, PT, R8, 0x1, PT ;  /* 0x000000010800780c */ /* 0x000fda0003fc6270 */
        /* <DEDUP_REMOVED lines=13> */
.L_x_6250:
[----:B------:R-:W-:-:S05]  /*11a90*/  IMAD.U32 R26, RZ, RZ, UR23 ;  /* 0x00000017ff1a7e24 */ /* 0x000fca000f8e00ff */
[----:B------:R-:W-:-:S13]  /*11aa0*/  ISETP.NE.AND P6, PT, R26, 0x1, PT ;  /* 0x000000011a00780c */ /* 0x000fda0003fc5270 */
[----:B------:R-:W1:Y:S02]  /*11ab0*/  @P6 LDC.64 R20, c[0x0][0x9e8] ;  /* 0x00027a00ff146b82 */ /* 0x000e640000000a00 */
[----:B-1----:R-:W-:-:S05]  /*11ac0*/  @P6 IMAD.HI.U32 R20, R9, R20, RZ ;  /* 0x0000001409146227 */ /* 0x002fca00078e00ff */
[----:B------:R-:W-:-:S07]  /*11ad0*/  @P6 SHF.R.U32.HI R9, RZ, R21, R20 ;  /* 0x00000015ff096219 */ /* 0x000fce0000011614 */
.L_x_6251:
[----:B------:R-:W-:Y:S05]  /*11ae0*/  BSYNC B0 ;  /* 0x0000000000007941 */ /* 0x000fea0003800000 */
.L_x_6249:
[----:B------:R-:W-:-:S05]  /*11af0*/  IMAD R9, R9, R26, R114 ;  /* 0x0000001a09097224 */ /* 0x000fca00078e0272 */
[----:B------:R-:W-:Y:S02]  /*11b00*/  VIADDMNMX R186, R9, R26, R186, PT ;  /* 0x0000001a09ba7246 */ /* 0x000fe400038001ba */
[----:B------:R-:W-:-:S07]  /*11b10*/  VIMNMX R185, R185, R9, !PT ;  /* 0x00000009b9b97248 */ /* 0x000fce0007fe0100 */
.L_x_6248:
[C---:B------:R-:W-:Y:S02]  /*11b20*/  ISETP.GT.AND P1, PT, R185.reuse, 0x1, !P1 ;  /* 0x00000001b900780c */ /* 0x040fe40004f24270 */
        /* <DEDUP_REMOVED lines=125> */
[C---:B------:R-:W-:Y:S02]  /*12300*/  ISETP.LT.OR P1, PT, R186.reuse, 0x4a, P1 ;  /* 0x0000004aba00780c */ /* 0x040fe40000f21670 */
[----:B------:R-:W-:Y:S01]  /*12310*/  ISETP.LT.OR P3, PT, R186, 0xb1, P3 ;  /* 0x000000b1ba00780c */ /* 0x000fe20001f61670 */
[----:B------:R-:W1:Y:S01]  /*12320*/  SHFL.BFLY PT, R9, R30, 0x2, 0x1f ;  /* 0x0c401f001e097f89 */ /* 0x000e6200000e0000 */
[----:B------:R-:W-:Y:S02]  /*12330*/  FSEL R57, R57, -INF , !P1 ;  /* 0xff80000039397808 */ /* 0x000fe40004800000 */
[----:B------:R-:W-:Y:S02]  /*12340*/  ISETP.GT.AND P1, PT, R185, 0x50, !P6 ;  /* 0x00000050b900780c */ /* 0x000fe40007724270 */
[----:B------:R-:W-:Y:S02]  /*12350*/  LOP3.LUT P6, RZ, R16, 0x10000, RZ, 0xc0, !PT ;  /* 0x0001000010ff7812 */ /* 0x000fe400078cc0ff */
[----:B------:R-:W-:-:S02]  /*12360*/  ISETP.LT.OR P1, PT, R186, 0x51, P1 ;  /* 0x00000051ba00780c */ /* 0x000fc40000f21670 */
[----:B------:R-:W-:Y:S02]  /*12370*/  ISETP.GT.AND P4, PT, R185, 0xb1, !P4 ;  /* 0x000000b1b900780c */ /* 0x000fe40006784270 */
[----:B------:R-:W-:Y:S02]  /*12380*/  FSEL R60, R60, -INF , !P1 ;  /* 0xff8000003c3c7808 */ /* 0x000fe40004800000 */
[----:B------:R-:W-:Y:S02]  /*12390*/  LOP3.LUT P1, RZ, R16, 0x4000000, RZ, 0xc0, !PT ;  /* 0x0400000010ff7812 */ /* 0x000fe4000782c0ff */
[----:B------:R-:W-:Y:S02]  /*123a0*/  FSEL R109, R109, -INF , !P3 ;  /* 0xff8000006d6d7808 */ /* 0x000fe40005800000 */
[C---:B------:R-:W-:Y:S02]  /*123b0*/  ISETP.GT.AND P1, PT, R185.reuse, 0x51, !P1 ;  /* 0x00000051b900780c */ /* 0x040fe40004f24270 */
[----:B------:R-:W-:-:S02]  /*123c0*/  ISETP.GT.AND P5, PT, R185, 0xb8, !P5 ;  /* 0x000000b8b900780c */ /* 0x000fc40006fa4270 */
[C---:B------:R-:W-:Y:S02]  /*123d0*/  ISETP.LT.OR P1, PT, R186.reuse, 0x52, P1 ;  /* 0x00000052ba00780c */ /* 0x040fe40000f21670 */
[----:B------:R-:W-:Y:S02]  /*123e0*/  ISETP.LT.OR P4, PT, R186, 0xb2, P4 ;  /* 0x000000b2ba00780c */ /* 0x000fe40002781670 */
[----:B------:R-:W-:Y:S02]  /*123f0*/  FSEL R61, R61, -INF , !P1 ;  /* 0xff8000003d3d7808 */ /* 0x000fe40004800000 */
[----:B------:R-:W-:Y:S02]  /*12400*/  LOP3.LUT P1, RZ, R16, 0x2000000, RZ, 0xc0, !PT ;  /* 0x0200000010ff7812 */ /* 0x000fe4000782c0ff */
[----:B-1----:R-:W-:Y:S02]  /*12410*/  FMNMX.FTZ R34, R30, R9, !PT ;  /* 0x000000091e227209 */ /* 0x002fe40007810000 */
[----:B------:R-:W-:-:S02]  /*12420*/  ISETP.GT.AND P1, PT, R185, 0x58, !P1 ;  /* 0x00000058b900780c */ /* 0x000fc40004f24270 */
[C---:B------:R-:W-:Y:S01]  /*12430*/  ISETP.LT.OR P5, PT, R186.reuse, 0xb9, P5 ;  /* 0x000000b9ba00780c */ /* 0x040fe20002fa1670 */
[----:B------:R-:W1:Y:S01]  /*12440*/  SHFL.BFLY PT, R9, R34, 0x1, 0x1f ;  /* 0x0c201f0022097f89 */ /* 0x000e6200000e0000 */
[----:B------:R-:W-:Y:S02]  /*12450*/  ISETP.LT.OR P1, PT, R186, 0x59, P1 ;  /* 0x00000059ba00780c */ /* 0x000fe40000f21670 */
[----:B------:R-:W-:Y:S02]  /*12460*/  FSEL R107, R107, -INF , !P4 ;  /* 0xff8000006b6b7808 */ /* 0x000fe40006000000 */
[----:B------:R-:W-:Y:S02]  /*12470*/  FSEL R65, R65, -INF , !P1 ;  /* 0xff80000041417808 */ /* 0x000fe40004800000 */
[----:B------:R-:W-:-:S04]  /*12480*/  LOP3.LUT P1, RZ, R16, 0x1000000, RZ, 0xc0, !PT ;  /* 0x0100000010ff7812 */ /* 0x000fc8000782c0ff */
[----:B------:R-:W-:-:S04]  /*12490*/  ISETP.GT.AND P1, PT, R185, 0x59, !P1 ;  /* 0x00000059b900780c */ /* 0x000fc80004f24270 */
[----:B------:R-:W-:-:S04]  /*124a0*/  ISETP.LT.OR P1, PT, R186, 0x5a, P1 ;  /* 0x0000005aba00780c */ /* 0x000fc80000f21670 */
[----:B------:R-:W-:Y:S02]  /*124b0*/  FSEL R66, R66, -INF , !P1 ;  /* 0xff80000042427808 */ /* 0x000fe40004800000 */
[----:B------:R-:W-:Y:S02]  /*124c0*/  LOP3.LUT P1, RZ, R16, 0x800000, RZ, 0xc0, !PT ;  /* 0x0080000010ff7812 */ /* 0x000fe4000782c0ff */
[----:B-1----:R-:W-:Y:S02]  /*124d0*/  FMNMX.FTZ R9, R34, R9, !PT ;  /* 0x0000000922097209 */ /* 0x002fe40007810000 */
[----:B------:R-:W-:-:S04]  /*124e0*/  ISETP.GT.AND P1, PT, R185, 0x60, !P1 ;  /* 0x00000060b900780c */ /* 0x000fc80004f24270 */
[----:B------:R-:W-:-:S04]  /*124f0*/  ISETP.LT.OR P1, PT, R186, 0x61, P1 ;  /* 0x00000061ba00780c */ /* 0x000fc80000f21670 */
[----:B------:R-:W-:Y:S02]  /*12500*/  FSEL R20, R68, -INF , !P1 ;  /* 0xff80000044147808 */ /* 0x000fe40004800000 */
[----:B------:R-:W-:Y:S01]  /*12510*/  LOP3.LUT P1, RZ, R16, 0x400000, RZ, 0xc0, !PT ;  /* 0x0040000010ff7812 */ /* 0x000fe2000782c0ff */
[----:B------:R-:W1:Y:S03]  /*12520*/  LDC R68, c[0x0][0x988] ;  /* 0x00026200ff447b82 */ /* 0x000e660000000800 */
[----:B------:R-:W-:-:S04]  /*12530*/  ISETP.GT.AND P1, PT, R185, 0x61, !P1 ;  /* 0x00000061b900780c */ /* 0x000fc80004f24270 */
[----:B------:R-:W-:-:S04]  /*12540*/  ISETP.LT.OR P1, PT, R186, 0x62, P1 ;  /* 0x00000062ba00780c */ /* 0x000fc80000f21670 */
[----:B------:R-:W-:Y:S02]  /*12550*/  FSEL R69, R69, -INF , !P1 ;  /* 0xff80000045457808 */ /* 0x000fe40004800000 */
[----:B------:R-:W-:-:S04]  /*12560*/  LOP3.LUT P1, RZ, R16, 0x200000, RZ, 0xc0, !PT ;  /* 0x0020000010ff7812 */ /* 0x000fc8000782c0ff */
[----:B------:R-:W-:-:S04]  /*12570*/  ISETP.GT.AND P1, PT, R185, 0x68, !P1 ;  /* 0x00000068b900780c */ /* 0x000fc80004f24270 */
[----:B------:R-:W-:Y:S01]  /*12580*/  ISETP.LT.OR P1, PT, R186, 0x69, P1 ;  /* 0x00000069ba00780c */ /* 0x000fe20000f21670 */
[----:B-1----:R-:W-:-:S03]  /*12590*/  FFMA.FTZ R26, R9, R68, -8 ;  /* 0xc1000000091a7423 */ /* 0x002fc60000010044 */
        /* <DEDUP_REMOVED lines=65> */
[C---:B------:R-:W-:Y:S02]  /*129b0*/  ISETP.GT.AND P1, PT, R185.reuse, RZ, !P6 ;  /* 0x000000ffb900720c */ /* 0x040fe40007724270 */
        /* <DEDUP_REMOVED lines=12> */
[----:B------:R-:W-:Y:S01]  /*12a80*/  FSEL R185, R110, -INF , !P5 ;  /* 0xff8000006eb97808 */ /* 0x000fe20006800000 */
[----:B------:R-:W-:-:S01]  /*12a90*/  FFMA.FTZ R34, R189, R68, -R26 ;  /* 0x00000044bd227223 */ /* 0x000fc2000001081a */
[----:B------:R-:W-:Y:S01]  /*12aa0*/  FMNMX.FTZ R187, R25, R10, !PT ;  /* 0x0000000a19bb7209 */ /* 0x000fe20007810000 */
[----:B------:R-:W-:-:S01]  /*12ab0*/  FFMA.FTZ R38, R191, R68, -R26 ;  /* 0x00000044bf267223 */ /* 0x000fc2000001081a */
[-CC-:B------:R-:W-:Y:S01]  /*12ac0*/  FFMA.FTZ R110, R111, R68.reuse, -R26.reuse ;  /* 0x000000446f6e7223 */ /* 0x180fe2000001081a */
        /* <DEDUP_REMOVED lines=12> */
[----:B------:R-:W-:Y:S01]  /*12b90*/  FMUL.FTZ R117, R115, R68 ;  /* 0x0000004473757220 */ /* 0x000fe20000410000 */
        /* <DEDUP_REMOVED lines=46> */
[----:B------:R-:W-:Y:S01]  /*12e80*/  FFMA.FTZ R108, R235, R68, -R26 ;  /* 0x00000044eb6c7223 */ /* 0x000fe2000001081a */
        /* <DEDUP_REMOVED lines=36> */
[----:B------:R-:W-:Y:S01]  /*130d0*/  FSEL R187, R112, -INF , !P2 ;  /* 0xff80000070bb7808 */ /* 0x000fe20005000000 */
[----:B------:R-:W-:Y:S01]  /*130e0*/  MUFU.EX2 R39, R39 ;  /* 0x0000002700277308 */ /* 0x000fe20000000800 */
[----:B------:R-:W-:-:S04]  /*130f0*/  FMNMX.FTZ R10, R105, R10, !PT ;  /* 0x0000000a690a7209 */ /* 0x000fc80007810000 */
[----:B------:R-:W-:-:S03]  /*13100*/  FMNMX.FTZ R10, R109, R10, !PT ;  /* 0x0000000a6d0a7209 */ /* 0x000fc60007810000 */
[----:B------:R-:W-:Y:S01]  /*13110*/  MUFU.EX2 R48, R48 ;  /* 0x0000003000307308 */ /* 0x000fe20000000800 */
[----:B------:R-:W-:-:S04]  /*13120*/  FMNMX.FTZ R10, R107, R10, !PT ;  /* 0x0000000a6b0a7209 */ /* 0x000fc80007810000 */
[----:B------:R-:W-:-:S03]  /*13130*/  FMNMX.FTZ R10, R185, R10, !PT ;  /* 0x0000000ab90a7209 */ /* 0x000fc60007810000 */
[----:B------:R-:W-:Y:S01]  /*13140*/  MUFU.EX2 R43, R43 ;  /* 0x0000002b002b7308 */ /* 0x000fe20000000800 */
[----:B------:R-:W-:-:S05]  /*13150*/  FMNMX.FTZ R10, R187, R10, !PT ;  /* 0x0000000abb0a7209 */ /* 0x000fca0007810000 */
[----:B------:R-:W2:Y:S02]  /*13160*/  SHFL.BFLY PT, R189, R10, 0x2, 0x1f ;  /* 0x0c401f000abd7f89 */ /* 0x000ea400000e0000 */
[----:B------:R-:W-:Y:S08]  /*13170*/  MUFU.EX2 R52, R52 ;  /* 0x0000003400347308 */ /* 0x000ff00000000800 */
[----:B------:R-:W-:Y:S08]  /*13180*/  MUFU.EX2 R49, R49 ;  /* 0x0000003100317308 */ /* 0x000ff00000000800 */
[----:B------:R-:W-:Y:S01]  /*13190*/  MUFU.EX2 R58, R58 ;  /* 0x0000003a003a7308 */ /* 0x000fe20000000800 */
[----:B--2---:R-:W-:Y:S01]  /*131a0*/  FMNMX.FTZ R112, R10, R189, !PT ;  /* 0x000000bd0a707209 */ /* 0x004fe20007810000 */
[----:B------:R-:W-:-:S06]  /*131b0*/  FFMA.FTZ R189, R237, R68, -R26 ;  /* 0x00000044edbd7223 */ /* 0x000fcc000001081a */
[----:B------:R-:W-:Y:S01]  /*131c0*/  MUFU.EX2 R53, R53 ;  /* 0x0000003500357308 */ /* 0x000fe20000000800 */
[----:B------:R-:W2:Y:S07]  /*131d0*/  SHFL.BFLY PT, R191, R112, 0x1, 0x1f ;  /* 0x0c201f0070bf7f89 */ /* 0x000eae00000e0000 */
[----:B------:R-:W-:Y:S08]  /*131e0*/  MUFU.EX2 R62, R62 ;  /* 0x0000003e003e7308 */ /* 0x000ff00000000800 */
[----:B------:R-:W-:Y:S08]  /*131f0*/  MUFU.EX2 R59, R59 ;  /* 0x0000003b003b7308 */ /* 0x000ff00000000800 */
[----:B------:R-:W-:Y:S01]  /*13200*/  MUFU.EX2 R64, R64 ;  /* 0x0000004000407308 */ /* 0x000fe20000000800 */
[----:B--2---:R-:W-:-:S04]  /*13210*/  FMNMX.FTZ R10, R112, R191, !PT ;  /* 0x000000bf700a7209 */ /* 0x004fc80007810000 */
        /* <DEDUP_REMOVED lines=21> */
[----:B------:R-:W-:-:S01]  /*13370*/  FFMA.FTZ R191, R24, R68, -R115 ;  /* 0x0000004418bf7223 */ /* 0x000fc20000010873 */
[----:B------:R-:W-:Y:S01]  /*13380*/  MUFU.EX2 R12, R12 ;  /* 0x0000000c000c7308 */ /* 0x000fe20000000800 */
[----:B------:R-:W-:-:S01]  /*13390*/  FFMA.FTZ R24, R25, R68, -R115 ;  /* 0x0000004419187223 */ /* 0x000fc20000010873 */
[-C--:B------:R-:W-:Y:S01]  /*133a0*/  FMUL.FTZ R60, R57, R68.reuse ;  /* 0x00000044393c7220 */ /* 0x080fe20000410000 */
        /* <DEDUP_REMOVED lines=9> */
[----:B-1----:R-:W-:Y:S01]  /*13440*/  FFMA.FTZ R72, R117, R7, R14 ;  /* 0x0000000775487223 */ /* 0x002fe2000001000e */
[----:B------:R-:W-:-:S01]  /*13450*/  FFMA.FTZ R57, R69, R68, -R115 ;  /* 0x0000004445397223 */ /* 0x000fc20000010873 */
[-CC-:B------:R-:W-:Y:S01]  /*13460*/  FFMA.FTZ R66, R66, R68.reuse, -R115.reuse ;  /* 0x0000004442427223 */ /* 0x180fe20000010873 */
[----:B------:R-:W-:-:S01]  /*13470*/  FFMA.FTZ R20, R20, R68, -R115 ;  /* 0x0000004414147223 */ /* 0x000fc20000010873 */
[----:B------:R-:W1:Y:S01]  /*13480*/  MUFU.EX2 R60, R60 ;  /* 0x0000003c003c7308 */ /* 0x000e620000000800 */
[----:B------:R-:W-:-:S07]  /*13490*/  FFMA.FTZ R185, R185, R68, -R115 ;  /* 0x00000044b9b97223 */ /* 0x000fce0000010873 */
[----:B------:R-:W2:Y:S08]  /*134a0*/  MUFU.EX2 R15, R15 ;  /* 0x0000000f000f7308 */ /* 0x000eb00000000800 */
[----:B------:R-:W3:Y:S01]  /*134b0*/  MUFU.EX2 R24, R24 ;  /* 0x0000001800187308 */ /* 0x000ee20000000800 */
[----:B-1----:R-:W-:-:S04]  /*134c0*/  FFMA.FTZ R7, R60, R6, R191 ;  /* 0x000000063c077223 */ /* 0x002fc800000100bf */
[----:B------:R-:W-:-:S03]  /*134d0*/  FADD.FTZ R6, R12, R7 ;  /* 0x000000070c067221 */ /* 0x000fc60000010000 */
[----:B------:R-:W1:Y:S01]  /*134e0*/  MUFU.EX2 R21, R21 ;  /* 0x0000001500157308 */ /* 0x000e620000000800 */
[----:B--2---:R-:W-:-:S07]  /*134f0*/  FADD.FTZ R7, R15, R6 ;  /* 0x000000060f077221 */ /* 0x004fce0000010000 */
[----:B------:R2:W-:Y:S01]  /*13500*/  MUFU.EX2 R13, R65 ;  /* 0x00000041000d7308 */ /* 0x0005e20000000800 */
[----:B---3--:R-:W-:-:S07]  /*13510*/  FADD.FTZ R6, R24, R7 ;  /* 0x0000000718067221 */ /* 0x008fce0000010000 */
[----:B------:R-:W3:Y:S01]  /*13520*/  MUFU.EX2 R26, R26 ;  /* 0x0000001a001a7308 */ /* 0x000ee20000000800 */
[----:B--2---:R-:W-:-:S01]  /*13530*/  FADD.FTZ R65, R45, R72 ;  /* 0x000000482d417221 */ /* 0x004fc20000010000 */
[----:B-1----:R-:W-:Y:S01]  /*13540*/  FADD.FTZ R7, R21, R6 ;  /* 0x0000000615077221 */ /* 0x002fe20000010000 */
[----:B------:R-:W-:-:S02]  /*13550*/  FFMA.FTZ R72, R73, R68, -R115 ;  /* 0x0000004449487223 */ /* 0x000fc40000010873 */
[----:B------:R-:W-:Y:S01]  /*13560*/  FADD.FTZ R114, R30, R65 ;  /* 0x000000411e727221 */ /* 0x000fe20000010000 */
[----:B------:R-:W-:-:S02]  /*13570*/  FFMA.FTZ R65, R76, R68, -R115 ;  /* 0x000000444c417223 */ /* 0x000fc40000010873 */
[----:B------:R-:W1:Y:S01]  /*13580*/  MUFU.EX2 R25, R25 ;  /* 0x0000001900197308 */ /* 0x000e620000000800 */
[----:B------:R-:W-:-:S04]  /*13590*/  FADD.FTZ R69, R119, R114 ;  /* 0x0000007277457221 */ /* 0x000fc80000010000 */
[----:B------:R-:W-:-:S03]  /*135a0*/  FADD.FTZ R76, R34, R69 ;  /* 0x00000045224c7221 */ /* 0x000fc60000010000 */
[----:B------:R-:W2:Y:S01]  /*135b0*/  MUFU.EX2 R28, R28 ;  /* 0x0000001c001c7308 */ /* 0x000ea20000000800 */
[----:B------:R-:W-:-:S01]  /*135c0*/  FADD.FTZ R69, R27, R76 ;  /* 0x0000004c1b457221 */ /* 0x000fc20000010000 */
[----:B---3--:R-:W-:Y:S01]  /*135d0*/  FADD.FTZ R6, R26, R7 ;  /* 0x000000071a067221 */ /* 0x008fe20000010000 */
[----:B------:R-:W-:-:S02]  /*135e0*/  FFMA.FTZ R76, R77, R68, -R115 ;  /* 0x000000444d4c7223 */ /* 0x000fc40000010873 */
[----:B------:R-:W-:Y:S01]  /*135f0*/  FADD.FTZ R114, R38, R69 ;  /* 0x0000004526727221 */ /* 0x000fe20000010000 */
[----:B------:R-:W-:-:S02]  /*13600*/  FFMA.FTZ R69, R80, R68, -R115 ;  /* 0x0000004450457223 */ /* 0x000fc40000010873 */
[----:B------:R-:W3:Y:S01]  /*13610*/  MUFU.EX2 R29, R29 ;  /* 0x0000001d001d7308 */ /* 0x000ee20000000800 */
[----:B-1----:R-:W-:-:S01]  /*13620*/  FADD.FTZ R7, R25, R6 ;  /* 0x0000000619077221 */ /* 0x002fc20000010000 */
[----:B------:R-:W-:-:S04]  /*13630*/  FADD.FTZ R73, R31, R114 ;  /* 0x000000721f497221 */ /* 0x000fc80000010000 */
[----:B------:R-:W-:Y:S02]  /*13640*/  FADD.FTZ R80, R42, R73 ;  /* 0x000000492a507221 */ /* 0x000fe40000010000 */
[----:B------:R-:W1:Y:S01]  /*13650*/  MUFU.EX2 R32, R32 ;  /* 0x0000002000207308 */ /* 0x000e620000000800 */
[----:B--2---:R-:W-:-:S01]  /*13660*/  FADD.FTZ R6, R28, R7 ;  /* 0x000000071c067221 */ /* 0x004fc20000010000 */
[----:B------:R-:W-:Y:S01]  /*13670*/  FADD.FTZ R73, R35, R80 ;  /* 0x0000005023497221 */ /* 0x000fe20000010000 */
[----:B------:R-:W-:-:S03]  /*13680*/  FFMA.FTZ R80, R81, R68, -R115 ;  /* 0x0000004451507223 */ /* 0x000fc60000010873 */
[----:B------:R-:W-:Y:S01]  /*13690*/  FADD.FTZ R114, R44, R73 ;  /* 0x000000492c727221 */ /* 0x000fe20000010000 */
[----:B------:R-:W-:-:S01]  /*136a0*/  FFMA.FTZ R73, R84, R68, -R115 ;  /* 0x0000004454497223 */ /* 0x000fc20000010873 */
[----:B------:R-:W2:Y:S01]  /*136b0*/  MUFU.EX2 R33, R33 ;  /* 0x0000002100217308 */ /* 0x000ea20000000800 */
[----:B---3--:R-:W-:-:S01]  /*136c0*/  FADD.FTZ R7, R29, R6 ;  /* 0x000000061d077221 */ /* 0x008fc20000010000 */
[----:B------:R-:W-:-:S04]  /*136d0*/  FADD.FTZ R77, R39, R114 ;  /* 0x00000072274d7221 */ /* 0x000fc80000010000 */
[----:B------:R-:W-:Y:S02]  /*136e0*/  FADD.FTZ R84, R48, R77 ;  /* 0x0000004d30547221 */ /* 0x000fe40000010000 */
[----:B------:R-:W3:Y:S01]  /*136f0*/  MUFU.EX2 R36, R36 ;  /* 0x0000002400247308 */ /* 0x000ee20000000800 */
[----:B-1----:R-:W-:-:S01]  /*13700*/  FADD.FTZ R6, R32, R7 ;  /* 0x0000000720067221 */ /* 0x002fc20000010000 */
[----:B------:R-:W-:Y:S01]  /*13710*/  FADD.FTZ R77, R43, R84 ;  /* 0x000000542b4d7221 */ /* 0x000fe20000010000 */
[----:B------:R-:W-:-:S03]  /*13720*/  FFMA.FTZ R84, R85, R68, -R115 ;  /* 0x0000004455547223 */ /* 0x000fc60000010873 */
[----:B------:R-:W-:Y:S01]  /*13730*/  FADD.FTZ R114, R52, R77 ;  /* 0x0000004d34727221 */ /* 0x000fe20000010000 */
[----:B------:R-:W-:-:S01]  /*13740*/  FFMA.FTZ R77, R88, R68, -R115 ;  /* 0x00000044584d7223 */ /* 0x000fc20000010873 */
[----:B------:R-:W1:Y:S01]  /*13750*/  MUFU.EX2 R37, R37 ;  /* 0x0000002500257308 */ /* 0x000e620000000800 */
[----:B--2---:R-:W-:-:S01]  /*13760*/  FADD.FTZ R7, R33, R6 ;  /* 0x0000000621077221 */ /* 0x004fc20000010000 */
[----:B------:R-:W-:-:S04]  /*13770*/  FADD.FTZ R81, R49, R114 ;  /* 0x0000007231517221 */ /* 0x000fc80000010000 */
[----:B------:R-:W-:Y:S02]  /*13780*/  FADD.FTZ R88, R58, R81 ;  /* 0x000000513a587221 */ /* 0x000fe40000010000 */
[----:B------:R-:W2:Y:S01]  /*13790*/  MUFU.EX2 R40, R40 ;  /* 0x0000002800287308 */ /* 0x000ea20000000800 */
[----:B---3--:R-:W-:-:S01]  /*137a0*/  FADD.FTZ R6, R36, R7 ;  /* 0x0000000724067221 */ /* 0x008fc20000010000 */
[----:B------:R-:W-:Y:S01]  /*137b0*/  FADD.FTZ R81, R53, R88 ;  /* 0x0000005835517221 */ /* 0x000fe20000010000 */
[----:B------:R-:W-:-:S03]  /*137c0*/  FFMA.FTZ R88, R89, R68, -R115 ;  /* 0x0000004459587223 */ /* 0x000fc60000010873 */
[----:B------:R-:W-:Y:S01]  /*137d0*/  FADD.FTZ R114, R62, R81 ;  /* 0x000000513e727221 */ /* 0x000fe20000010000 */
[----:B------:R-:W-:-:S01]  /*137e0*/  FFMA.FTZ R81, R92, R68, -R115 ;  /* 0x000000445c517223 */ /* 0x000fc20000010873 */
[----:B------:R-:W3:Y:S01]  /*137f0*/  MUFU.EX2 R41, R41 ;  /* 0x0000002900297308 */ /* 0x000ee20000000800 */
[----:B-1----:R-:W-:-:S01]  /*13800*/  FADD.FTZ R7, R37, R6 ;  /* 0x0000000625077221 */ /* 0x002fc20000010000 */
[----:B------:R-:W-:-:S04]  /*13810*/  FADD.FTZ R85, R59, R114 ;  /* 0x000000723b557221 */ /* 0x000fc80000010000 */
[----:B------:R-:W-:Y:S02]  /*13820*/  FADD.FTZ R92, R64, R85 ;  /* 0x00000055405c7221 */ /* 0x000fe40000010000 */
[----:B------:R-:W1:Y:S01]  /*13830*/  MUFU.EX2 R46, R46 ;  /* 0x0000002e002e7308 */ /* 0x000e620000000800 */
[----:B--2---:R-:W-:-:S01]  /*13840*/  FADD.FTZ R6, R40, R7 ;  /* 0x0000000728067221 */ /* 0x004fc20000010000 */
[----:B------:R-:W-:Y:S01]  /*13850*/  FADD.FTZ R85, R63, R92 ;  /* 0x0000005c3f557221 */ /* 0x000fe20000010000 */
        /* <DEDUP_REMOVED lines=85> */
[-CC-:B------:R-:W-:Y:S01]  /*13db0*/  FFMA.FTZ R104, R107, R68.reuse, -R115.reuse ;  /* 0x000000446b687223 */ /* 0x180fe20000010873 */
[----:B------:R-:W-:-:S05]  /*13dc0*/  FFMA.FTZ R115, R187, R68, -R115 ;  /* 0x00000044bb737223 */ /* 0x000fca0000010873 */
        /* <DEDUP_REMOVED lines=41> */
.L_x_6252:
        /* <DEDUP_REMOVED lines=121> */
[----:B------:R-:W-:Y:S01]  /*147f0*/  IMAD.MOV.U32 R14, RZ, RZ, R17 ;  /* 0x000000ffff0e7224 */ /* 0x000fe200078e0011 */
[----:B------:R-:W-:Y:S06]  /*14800*/  @P1 BRA `(.L_x_6253) ;  /* 0xffffffa800ec1947 */ /* 0x000fec000383ffff */
[----:B------:R-:W-:-:S05]  /*14810*/  UMOV UR38, UR22 ;  /* 0x0000001600267c82 */ /* 0x000fca0008000000 */
.L_x_6235:
[----:B------:R-:W-:Y:S06]  /*14820*/  BAR.ARV 0x8, 0x120 ;  /* 0x0204800000007b1d */ /* 0x000fec0000002000 */
[----:B------:R-:W-:Y:S05]  /*14830*/  @!P0 BRA `(.L_x_6254) ;  /* 0x0000000000048947 */ /* 0x000fea0003800000 */
[----:B------:R-:W-:Y:S01]  /*14840*/  BPT.TRAP 0x1 ;  /* 0x000000040000795c */ /* 0x000fe20000300000 */
.L_x_6254:
[----:B------:R-:W-:Y:S01]  /*14850*/  ULEA UR5, UR38, UR39, 0x3 ;  /* 0x0000002726057291 */ /* 0x000fe2000f8e183f */
[----:B------:R-:W-:-:S08]  /*14860*/  SHF.L.U32 R0, R17, 0x1f, RZ ;  /* 0x0000001f11007819 */ /* 0x000fd000000006ff */
[----:B------:R1:W2:Y:S01]  /*14870*/  SYNCS.PHASECHK.TRANS64.TRYWAIT P1, [UR5+0x28850], R0 ;  /* 0x02885000ff0075a7 */ /* 0x0002a20008020145 */
[----:B------:R-:W-:Y:S05]  /*14880*/  @!P0 BRA `(.L_x_6255) ;  /* 0x0000000000048947 */ /* 0x000fea0003800000 */
[----:B------:R-:W-:Y:S01]  /*14890*/  BPT.TRAP 0x1 ;  /* 0x000000040000795c */ /* 0x000fe20000300000 */
.L_x_6255:
[----:B--2---:R-:W-:Y:S05]  /*148a0*/  @P1 BRA `(.L_x_6256) ;  /* 0x0000000000081947 */ /* 0x004fea0003800000 */
[----:B------:R-:W2:Y:S02]  /*148b0*/  SYNCS.PHASECHK.TRANS64.TRYWAIT P1, [UR5+0x28850], R0 ;  /* 0x02885000ff0075a7 */ /* 0x000ea40008020145 */
[----:B--2---:R-:W-:Y:S05]  /*148c0*/  @!P1 BRA `(.L_x_6257) ;  /* 0x0000006000249947 */ /* 0x004fea0003800000 */
.L_x_6256:
        /* <DEDUP_REMOVED lines=10> */
[----:B------:R-:W-:Y:S01]  /*14970*/  QGMMA.64x128x32.F32.E4M3.E4M3 R120, R204, gdesc[UR4], R120, gsb0 ;  /* 0x01e00004cc787df3 */ /* 0x000fe20008000878 */
        /* <DEDUP_REMOVED lines=16> */
[----:B------:R-:W-:-:S04]  /*14a80*/  @P1 LEA R12, P2, R4, R12, 0x2 ;  /* 0x0000000c040c1211 */ /* 0x000fc800078410ff */
[----:B------:R-:W-:Y:S01]  /*14a90*/  @P1 LEA.HI.X R13, R4, R13, R0, 0x2, P2 ;  /* 0x0000000d040d1211 */ /* 0x000fe200010f1400 */
[----:B------:R-:W-:-:S06]  /*14aa0*/  IMAD.MOV.U32 R4, RZ, RZ, 0x3f800000 ;  /* 0x3f800000ff047424 */ /* 0x000fcc00078e00ff */
[----:B------:R1:W2:Y:S01]  /*14ab0*/  @P1 LDG.E R4, desc[UR46][R12.64] ;  /* 0x0000002e0c041981 */ /* 0x0002a2000c1e1900 */
[----:B------:R-:W-:Y:S02]  /*14ac0*/  WARPGROUP.DEPBAR.LE gsb0, 0x0 ;  /* 0x00008000000079c5 */ /* 0x000fe40000010000 */
[----:B------:R-:W-:-:S06]  /*14ad0*/  WARPGROUP.ARRIVE ;  /* 0x00000000000079c5 */ /* 0x000fcc0000000000 */
        /* <DEDUP_REMOVED lines=13> */
[----:B------:R-:W-:Y:S01]  /*14bb0*/  UIADD3 UR4, UR4, 0x402, URZ ;  /* 0x0000040204047890 */ /* 0x000fe2000fffe03f */
[----:B------:R-:W3:Y:S04]  /*14bc0*/  SHFL.BFLY PT, R0, R7, 0x2, 0x1f ;  /* 0x0c401f0007007f89 */ /* 0x000ee800000e0000 */
[----:B------:R-:W4:Y:S01]  /*14bd0*/  SHFL.BFLY PT, R5, R6, 0x2, 0x1f ;  /* 0x0c401f0006057f89 */ /* 0x000f2200000e0000 */
[----:B------:R-:W-:Y:S02]  /*14be0*/  WARPGROUP.DEPBAR.LE gsb0, 0x0 ;  /* 0x00008000000079c5 */ /* 0x000fe40000010000 */
[----:B------:R-:W-:-:S06]  /*14bf0*/  WARPGROUP.ARRIVE ;  /* 0x00000000000079c5 */ /* 0x000fcc0000000000 */
[----:B------:R-:W-:Y:S01]  /*14c00*/  QGMMA.64x128x32.F32.E4M3.E4M3 R120, R188, gdesc[UR4], R120, gsb0 ;  /* 0x01e00004bc787df3 */ /* 0x000fe20008000878 */
[----:B------:R-:W-:Y:S01]  /*14c10*/  UMOV UR6, UR4 ;  /* 0x0000000400067c82 */ /* 0x000fe20008000000 */
[----:B------:R-:W-:Y:S01]  /*14c20*/  UMOV UR7, 0x80000020 ;  /* 0x8000002000077882 */ /* 0x000fe20000000000 */
[----:B---3--:R-:W-:-:S01]  /*14c30*/  FADD.FTZ R0, R0, R7 ;  /* 0x0000000700007221 */ /* 0x008fc20000010000 */
[----:B----4-:R-:W-:-:S04]  /*14c40*/  FADD.FTZ R5, R5, R6 ;  /* 0x0000000605057221 */ /* 0x010fc80000010000 */
[----:B------:R-:W1:Y:S04]  /*14c50*/  SHFL.BFLY PT, R3, R0, 0x1, 0x1f ;  /* 0x0c201f0000037f89 */ /* 0x000e6800000e0000 */
[----:B------:R-:W3:Y:S01]  /*14c60*/  SHFL.BFLY PT, R8, R5, 0x1, 0x1f ;  /* 0x0c201f0005087f89 */ /* 0x000ee200000e0000 */
[----:B------:R-:W-:Y:S02]  /*14c70*/  IMAD.MOV.U32 R7, RZ, RZ, RZ ;  /* 0x000000ffff077224 */ /* 0x000fe400078e00ff */
[----:B-1----:R-:W-:Y:S01]  /*14c80*/  FADD.FTZ R13, R0, R3 ;  /* 0x00000003000d7221 */ /* 0x002fe20000010000 */
[----:B---3--:R-:W-:-:S04]  /*14c90*/  FADD.FTZ R14, R5, R8 ;  /* 0x00000008050e7221 */ /* 0x008fc80000010000 */
[C---:B------:R-:W-:Y:S01]  /*14ca0*/  FSETP.NE.FTZ.AND P1, PT, R13.reuse, RZ, PT ;  /* 0x000000ff0d00720b */ /* 0x040fe20003f35000 */
[----:B------:R-:W-:Y:S01]  /*14cb0*/  FMUL.FTZ R15, R13, 0.00390625 ;  /* 0x3b8000000d0f7820 */ /* 0x000fe20000410000 */
[----:B------:R-:W-:-:S04]  /*14cc0*/  FMUL.FTZ R12, R14, 0.00390625 ;  /* 0x3b8000000e0c7820 */ /* 0x000fc80000410000 */
        /* <DEDUP_REMOVED lines=8> */
[----:B------:R-:W1:Y:S08]  /*14d50*/  @P2 MUFU.LG2 R8, R15 ;  /* 0x0000000f00082308 */ /* 0x000e700000000c00 */
[----:B------:R-:W3:Y:S08]  /*14d60*/  @P3 MUFU.LG2 R12, R12 ;  /* 0x0000000c000c3308 */ /* 0x000ef00000000c00 */
[----:B------:R-:W4:Y:S01]  /*14d70*/  @P1 MUFU.RCP R11, R14 ;  /* 0x0000000e000b1308 */ /* 0x000f220000001000 */
[C---:B------:R-:W-:Y:S01]  /*14d80*/  @P2 FMUL.FTZ R6, R68.reuse, 0.69314718246459960938 ;  /* 0x3f31721844062820 */ /* 0x040fe20000410000 */
[----:B------:R-:W-:Y:S01]  /*14d90*/  @P3 FMUL.FTZ R68, R68, 0.69314718246459960938 ;  /* 0x3f31721844443820 */ /* 0x000fe20000410000 */
[----:B-1----:R-:W-:Y:S01]  /*14da0*/  @P2 FMUL.FTZ R5, R8, 0.69314718246459960938 ;  /* 0x3f31721808052820 */ /* 0x002fe20000410000 */
[----:B------:R-:W-:-:S02]  /*14db0*/  IMAD.MOV.U32 R3, RZ, RZ, -0x800000 ;  /* 0xff800000ff037424 */ /* 0x000fc400078e00ff */
[----:B--2---:R-:W-:Y:S01]  /*14dc0*/  FMUL.FTZ R7, R7, R4 ;  /* 0x0000000407077220 */ /* 0x004fe20000410000 */
[----:B------:R-:W-:Y:S02]  /*14dd0*/  IMAD.MOV.U32 R0, RZ, RZ, -0x800000 ;  /* 0xff800000ff007424 */ /* 0x000fe400078e00ff */
[----:B---3--:R-:W-:Y:S01]  /*14de0*/  @P3 FMUL.FTZ R13, R12, 0.69314718246459960938 ;  /* 0x3f3172180c0d3820 */ /* 0x008fe20000410000 */
[----:B------:R-:W-:-:S03]  /*14df0*/  @P2 FFMA.FTZ R3, R6, R9, R5 ;  /* 0x0000000906032223 */ /* 0x000fc60000010005 */
[----:B------:R-:W-:Y:S01]  /*14e00*/  @P3 FFMA.FTZ R0, R68, R10, R13 ;  /* 0x0000000a44003223 */ /* 0x000fe2000001000d */
[----:B----4-:R-:W-:Y:S01]  /*14e10*/  FMUL.FTZ R4, R11, R4 ;  /* 0x000000040b047220 */ /* 0x010fe20000410000 */
[----:B------:R-:W-:Y:S02]  /*14e20*/  WARPGROUP.DEPBAR.LE gsb0, 0x0 ;  /* 0x00008000000079c5 */ /* 0x000fe40000010000 */
[----:B------:R-:W-:Y:S05]  /*14e30*/  @!P0 BRA `(.L_x_6258) ;  /* 0x0000000000048947 */ /* 0x000fea0003800000 */
[----:B------:R-:W-:Y:S01]  /*14e40*/  BPT.TRAP 0x1 ;  /* 0x000000040000795c */ /* 0x000fe20000300000 */
.L_x_6258:
        /* <DEDUP_REMOVED lines=74> */
.L_x_6184:
        /* <DEDUP_REMOVED lines=11> */
[----:B------:R-:W2:Y:S01]  /*153a0*/  LDC.64 R66, c[0x0][0xb78] ;  /* 0x0002de00ff427b82 */ /* 0x000ea20000000a00 */
[----:B-1----:R-:W-:-:S05]  /*153b0*/  IMAD.SHL.U32 R4, R23, 0x4, RZ ;  /* 0x0000000417047824 */ /* 0x002fca00078e00ff */
[----:B------:R-:W-:-:S04]  /*153c0*/  LOP3.LUT R4, R4, 0xc, RZ, 0xc0, !PT ;  /* 0x0000000c04047812 */ /* 0x000fc800078ec0ff */
[----:B------:R-:W-:-:S05]  /*153d0*/  IADD3 R4, P0, R4, UR6, RZ ;  /* 0x0000000604047c10 */ /* 0x000fca000ff1e0ff */
[----:B------:R-:W-:Y:S01]  /*153e0*/  IMAD.X R5, RZ, RZ, UR7, P0 ;  /* 0x00000007ff057e24 */ /* 0x000fe200080e06ff */
[----:B------:R-:W-:Y:S02]  /*153f0*/  F2FP.BF16.F32.PACK_AB R14, R167, R14 ;  /* 0x0000000ea70e723e */ /* 0x000fe400000010ff */
[----:B------:R-:W-:Y:S02]  /*15400*/  F2FP.BF16.F32.PACK_AB R41, R126, R41 ;  /* 0x000000297e29723e */ /* 0x000fe400000010ff */
[----:B------:R-:W-:Y:S01]  /*15410*/  F2FP.BF16.F32.PACK_AB R40, R127, R40 ;  /* 0x000000287f28723e */ /* 0x000fe200000010ff */
[----:B------:R1:W3:Y:S01]  /*15420*/  LDG.E.CONSTANT R19, desc[UR46][R4.64] ;  /* 0x0000002e04137981 */ /* 0x0002e2000c1e9900 */
        /* <DEDUP_REMOVED lines=8> */
[----:B------:R-:W-:Y:S01]  /*154b0*/  F2FP.BF16.F32.PACK_AB R39, R132, R39 ;  /* 0x000000278427723e */ /* 0x000fe200000010ff */
[----:B------:R-:W-:Y:S01]  /*154c0*/  UIMAD UR5, UR43, UR7, UR5 ;  /* 0x000000072b0572a4 */ /* 0x000fe2000f8e0205 */
[----:B-1----:R-:W-:Y:S01]  /*154d0*/  LOP3.LUT P0, R4, R23, 0x3, RZ, 0xc0, !PT ;  /* 0x0000000317047812 */ /* 0x002fe2000780c0ff */
[----:B------:R-:W-:Y:S01]  /*154e0*/  VIADD R65, R214, UR42 ;  /* 0x0000002ad6417c36 */ /* 0x000fe20008000000 */
[----:B------:R-:W-:Y:S01]  /*154f0*/  F2FP.BF16.F32.PACK_AB R38, R133, R38 ;  /* 0x000000268526723e */ /* 0x000fe200000010ff */
[----:B------:R-:W-:Y:S01]  /*15500*/  UIADD3 UR5, UR9, UR5, URZ ;  /* 0x0000000509057290 */ /* 0x000fe2000fffe03f */
[----:B------:R-:W-:Y:S01]  /*15510*/  ISETP.EQ.OR P0, PT, R4, 0x3, !P0 ;  /* 0x000000030400780c */ /* 0x000fe20004702670 */
[----:B------:R-:W-:Y:S01]  /*15520*/  USHF.R.S32.HI UR6, URZ, 0x1f, UR44 ;  /* 0x0000001f3f067899 */ /* 0x000fe2000801142c */
[----:B------:R-:W-:-:S02]  /*15530*/  F2FP.BF16.F32.PACK_AB R35, R140, R35 ;  /* 0x000000238c23723e */ /* 0x000fc400000010ff */
[----:B------:R-:W-:Y:S02]  /*15540*/  SEL R52, R15, R14, P0 ;  /* 0x0000000e0f347207 */ /* 0x000fe40000000000 */
[----:B------:R-:W-:Y:S02]  /*15550*/  SEL R51, R14, R15, P0 ;  /* 0x0000000f0e337207 */ /* 0x000fe40000000000 */
[----:B------:R-:W-:Y:S02]  /*15560*/  IADD3 R15, P1, R208, 0x40, RZ ;  /* 0x00000040d00f7810 */ /* 0x000fe40007f3e0ff */
[----:B------:R-:W-:Y:S02]  /*15570*/  SEL R50, R41, R40, P0 ;  /* 0x0000002829327207 */ /* 0x000fe40000000000 */
[----:B------:R-:W-:Y:S02]  /*15580*/  LOP3.LUT R14, R15, 0x380, RZ, 0xc0, !PT ;  /* 0x000003800f0e7812 */ /* 0x000fe400078ec0ff */
[----:B------:R-:W-:-:S02]  /*15590*/  SEL R41, R40, R41, P0 ;  /* 0x0000002928297207 */ /* 0x000fc40000000000 */
[----:B------:R-:W-:Y:S02]  /*155a0*/  SHF.R.U64 R14, R14, 0x3, RZ ;  /* 0x000000030e0e7819 */ /* 0x000fe400000012ff */
[----:B------:R-:W-:Y:S02]  /*155b0*/  F2FP.BF16.F32.PACK_AB R34, R141, R34 ;  /* 0x000000228d22723e */ /* 0x000fe400000010ff */
[----:B------:R-:W-:Y:S01]  /*155c0*/  LOP3.LUT R14, R14, R15, RZ, 0x3c, !PT ;  /* 0x0000000f0e0e7212 */ /* 0x000fe200078e3cff */
[----:B------:R-:W-:Y:S01]  /*155d0*/  IMAD.X R15, RZ, RZ, R209, P1 ;  /* 0x000000ffff0f7224 */ /* 0x000fe200008e06d1 */
[----:B------:R-:W-:Y:S02]  /*155e0*/  SEL R44, R43, R42, P0 ;  /* 0x0000002a2b2c7207 */ /* 0x000fe40000000000 */
[----:B------:R-:W-:Y:S02]  /*155f0*/  SEL R40, R37, R36, P0 ;  /* 0x0000002425287207 */ /* 0x000fe40000000000 */
[----:B------:R-:W-:-:S02]  /*15600*/  SEL R43, R42, R43, P0 ;  /* 0x0000002b2a2b7207 */ /* 0x000fc40000000000 */
[----:B------:R-:W-:Y:S02]  /*15610*/  SEL R37, R36, R37, P0 ;  /* 0x0000002524257207 */ /* 0x000fe40000000000 */
[----:B------:R-:W-:Y:S02]  /*15620*/  MOV R62, R14 ;  /* 0x0000000e003e7202 */ /* 0x000fe40000000f00 */
[----:B------:R-:W-:Y:S02]  /*15630*/  F2FP.BF16.F32.PACK_AB R31, R148, R31 ;  /* 0x0000001f941f723e */ /* 0x000fe400000010ff */
[----:B------:R-:W-:Y:S02]  /*15640*/  F2FP.BF16.F32.PACK_AB R30, R149, R30 ;  /* 0x0000001e951e723e */ /* 0x000fe400000010ff */
[----:B------:R-:W-:Y:S02]  /*15650*/  F2FP.BF16.F32.PACK_AB R11, R174, R11 ;  /* 0x0000000bae0b723e */ /* 0x000fe400000010ff */
[----:B------:R-:W-:-:S02]  /*15660*/  F2FP.BF16.F32.PACK_AB R10, R175, R10 ;  /* 0x0000000aaf0a723e */ /* 0x000fc400000010ff */
[----:B------:R-:W-:Y:S02]  /*15670*/  SEL R42, R39, R38, P0 ;  /* 0x00000026272a7207 */ /* 0x000fe40000000000 */
[----:B------:R-:W-:Y:S02]  /*15680*/  SEL R39, R38, R39, P0 ;  /* 0x0000002726277207 */ /* 0x000fe40000000000 */
[----:B------:R-:W-:Y:S02]  /*15690*/  F2FP.BF16.F32.PACK_AB R27, R156, R27 ;  /* 0x0000001b9c1b723e */ /* 0x000fe400000010ff */
[----:B------:R-:W-:Y:S02]  /*156a0*/  F2FP.BF16.F32.PACK_AB R26, R157, R26 ;  /* 0x0000001a9d1a723e */ /* 0x000fe400000010ff */
[----:B------:R-:W-:Y:S02]  /*156b0*/  SEL R38, R35, R34, P0 ;  /* 0x0000002223267207 */ /* 0x000fe40000000000 */
[----:B------:R-:W-:-:S02]  /*156c0*/  SEL R35, R34, R35, P0 ;  /* 0x0000002322237207 */ /* 0x000fc40000000000 */
[----:B------:R-:W-:Y:S02]  /*156d0*/  F2FP.BF16.F32.PACK_AB R21, R164, R21 ;  /* 0x00000015a415723e */ /* 0x000fe400000010ff */
[----:B------:R-:W-:Y:S02]  /*156e0*/  F2FP.BF16.F32.PACK_AB R20, R165, R20 ;  /* 0x00000014a514723e */ /* 0x000fe400000010ff */
[----:B------:R-:W-:Y:S02]  /*156f0*/  SEL R34, R31, R30, P0 ;  /* 0x0000001e1f227207 */ /* 0x000fe40000000000 */
[----:B------:R-:W-:Y:S02]  /*15700*/  SEL R54, R11, R10, P0 ;  /* 0x0000000a0b367207 */ /* 0x000fe40000000000 */
[----:B------:R-:W-:Y:S02]  /*15710*/  SEL R53, R10, R11, P0 ;  /* 0x0000000b0a357207 */ /* 0x000fe40000000000 */
[----:B------:R-:W-:-:S02]  /*15720*/  F2FP.BF16.F32.PACK_AB R33, R142, R33 ;  /* 0x000000218e21723e */ /* 0x000fc400000010ff */
[----:B------:R-:W-:Y:S02]  /*15730*/  F2FP.BF16.F32.PACK_AB R32, R143, R32 ;  /* 0x000000208f20723e */ /* 0x000fe400000010ff */
[----:B------:R-:W-:Y:S02]  /*15740*/  F2FP.BF16.F32.PACK_AB R9, R180, R9 ;  /* 0x00000009b409723e */ /* 0x000fe400000010ff */
[----:B------:R-:W-:Y:S02]  /*15750*/  F2FP.BF16.F32.PACK_AB R8, R181, R8 ;  /* 0x00000008b508723e */ /* 0x000fe400000010ff */
[----:B------:R-:W-:Y:S02]  /*15760*/  SEL R31, R30, R31, P0 ;  /* 0x0000001f1e1f7207 */ /* 0x000fe40000000000 */
[----:B------:R-:W-:Y:S02]  /*15770*/  IADD3 R11, P3, R208, 0x4000, RZ ;  /* 0x00004000d00b7810 */ /* 0x000fe40007f7e0ff */
        /* <DEDUP_REMOVED lines=11> */
[----:B------:R-:W-:Y:S02]  /*15830*/  IADD3 R21, P6, R208, 0x20, RZ ;  /* 0x00000020d0157810 */ /* 0x000fe40007fde0ff */
[----:B------:R-:W-:-:S02]  /*15840*/  LOP3.LUT R10, R11, 0x380, RZ, 0xc0, !PT ;  /* 0x000003800b0a7812 */ /* 0x000fc400078ec0ff */
[----:B------:R-:W-:Y:S02]  /*15850*/  SEL R33, R32, R33, P0 ;  /* 0x0000002120217207 */ /* 0x000fe40000000000 */
[----:B------:R-:W-:Y:S02]  /*15860*/  IADD3 R9, P4, R208, 0x4020, RZ ;  /* 0x00004020d0097810 */ /* 0x000fe40007f9e0ff */
[----:B------:R-:W-:Y:S02]  /*15870*/  SEL R32, R29, R28, P0 ;  /* 0x0000001c1d207207 */ /* 0x000fe40000000000 */
[----:B------:R-:W-:Y:S02]  /*15880*/  SEL R29, R28, R29, P0 ;  /* 0x0000001d1c1d7207 */ /* 0x000fe40000000000 */
[----:B------:R-:W-:Y:S02]  /*15890*/  SEL R28, R25, R24, P0 ;  /* 0x00000018191c7207 */ /* 0x000fe40000000000 */
[----:B------:R-:W-:-:S02]  /*158a0*/  SEL R49, R24, R25, P0 ;  /* 0x0000001918317207 */ /* 0x000fc40000000000 */
[----:B------:R-:W-:Y:S02]  /*158b0*/  LOP3.LUT R20, R21, 0x380, RZ, 0xc0, !PT ;  /* 0x0000038015147812 */ /* 0x000fe400078ec0ff */
[----:B------:R-:W-:Y:S02]  /*158c0*/  SHF.R.U64 R10, R10, 0x3, RZ ;  /* 0x000000030a0a7819 */ /* 0x000fe400000012ff */
[----:B------:R-:W-:Y:S02]  /*158d0*/  LOP3.LUT R25, R208, 0x380, RZ, 0xc0, !PT ;  /* 0x00000380d0197812 */ /* 0x000fe400078ec0ff */
[----:B------:R-:W-:Y:S02]  /*158e0*/  SHF.R.S32.HI R68, RZ, 0x1f, R215 ;  /* 0x0000001fff447819 */ /* 0x000fe400000114d7 */
[----:B------:R-:W-:Y:S02]  /*158f0*/  LOP3.LUT R8, R9, 0x380, RZ, 0xc0, !PT ;  /* 0x0000038009087812 */ /* 0x000fe400078ec0ff */
[----:B------:R-:W-:-:S02]  /*15900*/  SHF.R.U64 R20, R20, 0x3, RZ ;  /* 0x0000000314147819 */ /* 0x000fc400000012ff */
[----:B------:R-:W-:Y:S02]  /*15910*/  LOP3.LUT R10, R10, R11, RZ, 0x3c, !PT ;  /* 0x0000000b0a0a7212 */ /* 0x000fe400078e3cff */
[----:B------:R-:W-:Y:S02]  /*15920*/  SHF.R.U64 R25, R25, 0x3, RZ ;  /* 0x0000000319197819 */ /* 0x000fe400000012ff */
[----:B------:R-:W-:Y:S02]  /*15930*/  LEA.HI R11, R68, R215, RZ, 0x7 ;  /* 0x000000d7440b7211 */ /* 0x000fe400078f38ff */
[----:B------:R-:W-:Y:S02]  /*15940*/  SHF.R.U64 R8, R8, 0x3, RZ ;  /* 0x0000000308087819 */ /* 0x000fe400000012ff */
[----:B------:R-:W-:Y:S02]  /*15950*/  F2FP.BF16.F32.PACK_AB R13, R172, R13 ;  /* 0x0000000dac0d723e */ /* 0x000fe400000010ff */
[----:B------:R-:W-:-:S02]  /*15960*/  F2FP.BF16.F32.PACK_AB R12, R173, R12 ;  /* 0x0000000cad0c723e */ /* 0x000fc400000010ff */
[----:B------:R-:W-:Y:S01]  /*15970*/  LOP3.LUT R20, R20, R21, RZ, 0x3c, !PT ;  /* 0x0000001514147212 */ /* 0x000fe200078e3cff */
[--C-:B------:R-:W-:Y:S01]  /*15980*/  IMAD.X R21, RZ, RZ, R209.reuse, P6 ;  /* 0x000000ffff157224 */ /* 0x100fe200030e06d1 */
[----:B------:R-:W-:Y:S01]  /*15990*/  LOP3.LUT R24, R25, R208, RZ, 0x3c, !PT ;  /* 0x000000d019187212 */ /* 0x000fe200078e3cff */
[--C-:B------:R-:W-:Y:S01]  /*159a0*/  IMAD.MOV.U32 R25, RZ, RZ, R209.reuse ;  /* 0x000000ffff197224 */ /* 0x100fe200078e00d1 */
[----:B------:R-:W-:Y:S01]  /*159b0*/  LOP3.LUT R58, R11, 0xffffff80, RZ, 0xc0, !PT ;  /* 0xffffff800b3a7812 */ /* 0x000fe200078ec0ff */
[--C-:B------:R-:W-:Y:S01]  /*159c0*/  IMAD.X R11, RZ, RZ, R209.reuse, P3 ;  /* 0x000000ffff0b7224 */ /* 0x100fe200018e06d1 */
[----:B------:R-:W-:Y:S01]  /*159d0*/  LOP3.LUT R8, R8, R9, RZ, 0x3c, !PT ;  /* 0x0000000908087212 */ /* 0x000fe200078e3cff */
[----:B------:R-:W-:Y:S01]  /*159e0*/  IMAD.X R9, RZ, RZ, R209, P4 ;  /* 0x000000ffff097224 */ /* 0x000fe200020e06d1 */
[----:B------:R-:W-:Y:S01]  /*159f0*/  F2FP.BF16.F32.PACK_AB R7, R182, R7 ;  /* 0x00000007b607723e */ /* 0x000fe200000010ff */
[----:B------:R-:W-:Y:S01]  /*15a00*/  IMAD.IADD R58, R215, 0x1, -R58 ;  /* 0x00000001d73a7824 */ /* 0x000fe200078e0a3a */
[----:B------:R-:W-:-:S02]  /*15a10*/  F2FP.BF16.F32.PACK_AB R6, R183, R6 ;  /* 0x00000006b706723e */ /* 0x000fc400000010ff */
[----:B------:R-:W-:Y:S02]  /*15a20*/  SEL R46, R13, R12, P0 ;  /* 0x0000000c0d2e7207 */ /* 0x000fe40000000000 */
[----:B------:R-:W-:Y:S02]  /*15a30*/  SEL R45, R12, R13, P0 ;  /* 0x0000000d0c2d7207 */ /* 0x000fe40000000000 */
[C---:B------:R-:W-:Y:S02]  /*15a40*/  IADD3 R5, P6, R208.reuse, 0x4060, RZ ;  /* 0x00004060d0057810 */ /* 0x040fe40007fde0ff */
[----:B------:R-:W-:Y:S02]  /*15a50*/  IADD3 R13, P2, R208, 0x60, RZ ;  /* 0x00000060d00d7810 */ /* 0x000fe40007f5e0ff */
[----:B------:R-:W-:Y:S02]  /*15a60*/  SEL R56, R7, R6, P0 ;  /* 0x0000000607387207 */ /* 0x000fe40000000000 */
[----:B------:R-:W-:-:S02]  /*15a70*/  SEL R55, R6, R7, P0 ;  /* 0x0000000706377207 */ /* 0x000fc40000000000 */
[----:B------:R-:W-:Y:S02]  /*15a80*/  LOP3.LUT R4, R5, 0x380, RZ, 0xc0, !PT ;  /* 0x0000038005047812 */ /* 0x000fe400078ec0ff */
[----:B------:R-:W-:Y:S02]  /*15a90*/  MOV R63, R20 ;  /* 0x00000014003f7202 */ /* 0x000fe40000000f00 */
[----:B------:R-:W-:Y:S02]  /*15aa0*/  LOP3.LUT R12, R13, 0x380, RZ, 0xc0, !PT ;  /* 0x000003800d0c7812 */ /* 0x000fe400078ec0ff */
[----:B------:R-:W-:Y:S02]  /*15ab0*/  MOV R64, R24 ;  /* 0x0000001800407202 */ /* 0x000fe40000000f00 */
[----:B------:R-:W-:Y:S02]  /*15ac0*/  MOV R60, R10 ;  /* 0x0000000a003c7202 */ /* 0x000fe40000000f00 */
[----:B------:R-:W-:-:S02]  /*15ad0*/  MOV R59, R8 ;  /* 0x00000008003b7202 */ /* 0x000fc40000000f00 */
[----:B------:R-:W-:Y:S02]  /*15ae0*/  IADD3 R7, P5, R208, 0x4040, RZ ;  /* 0x00004040d0077810 */ /* 0x000fe40007fbe0ff */
[----:B------:R-:W-:Y:S02]  /*15af0*/  SHF.R.U64 R4, R4, 0x3, RZ ;  /* 0x0000000304047819 */ /* 0x000fe400000012ff */
        /* <DEDUP_REMOVED lines=19> */
[----:B------:R-:W-:Y:S01]  /*15c30*/  LEA.HI R68, R68, R215, RZ, 0x5 ;  /* 0x000000d744447211 */ /* 0x000fe200078f28ff */
[----:B--2---:R-:W-:Y:S01]  /*15c40*/  IMAD.WIDE.U32 R12, R66, UR44, R12 ;  /* 0x0000002c420c7c25 */ /* 0x004fe2000f8e000c */
[----:B------:R-:W-:Y:S02]  /*15c50*/  ISETP.GE.OR P1, PT, R65, UR5, P1 ;  /* 0x0000000541007c0c */ /* 0x000fe40008f26670 */
[----:B------:R-:W-:Y:S02]  /*15c60*/  SHF.R.S32.HI R68, RZ, 0x5, R68 ;  /* 0x00000005ff447819 */ /* 0x000fe40000011444 */
[----:B---3--:R-:W-:Y:S01]  /*15c70*/  LOP3.LUT R14, R19, 0x2, RZ, 0x3c, !PT ;  /* 0x00000002130e7812 */ /* 0x008fe200078e3cff */
        /* <DEDUP_REMOVED lines=11> */
[----:B------:R-:W1:Y:S01]  /*15d30*/  SHFL.IDX PT, R35, R35, R14, 0x1c1f ;  /* 0x001c1f0e23237589 */ /* 0x000e6200000e0000 */
[----:B--2---:R-:W-:Y:S02]  /*15d40*/  SEL R4, R44, R43, P0 ;  /* 0x0000002b2c047207 */ /* 0x004fe40000000000 */
[----:B------:R-:W-:Y:S01]  /*15d50*/  SEL R6, R43, R44, P0 ;  /* 0x0000002c2b067207 */ /* 0x000fe20000000000 */
[----:B------:R-:W-:Y:S04]  /*15d60*/  SHFL.IDX PT, R34, R34, R19, 0x1c1f ;  /* 0x001c1f1322227589 */ /* 0x000fe800000e0000 */
[----:B------:R1:W-:Y:S01]  /*15d70*/  SHFL.IDX PT, R15, R36, R19, 0x1c1f ;  /* 0x001c1f13240f7589 */ /* 0x0003e200000e0000 */
[----:B---3--:R-:W-:-:S02]  /*15d80*/  SEL R5, R50, R41, P0 ;  /* 0x0000002932057207 */ /* 0x008fc40000000000 */
[----:B------:R-:W-:Y:S01]  /*15d90*/  SEL R7, R41, R50, P0 ;  /* 0x0000003229077207 */ /* 0x000fe20000000000 */
[----:B------:R-:W2:Y:S04]  /*15da0*/  SHFL.IDX PT, R31, R31, R14, 0x1c1f ;  /* 0x001c1f0e1f1f7589 */ /* 0x000ea800000e0000 */
[----:B------:R-:W3:Y:S01]  /*15db0*/  SHFL.IDX PT, R20, R33, R14, 0x1c1f ;  /* 0x001c1f0e21147589 */ /* 0x000ee200000e0000 */
[----:B----4-:R-:W-:Y:S02]  /*15dc0*/  SEL R8, R42, R39, P0 ;  /* 0x000000272a087207 */ /* 0x010fe40000000000 */
[----:B------:R-:W-:Y:S01]  /*15dd0*/  SEL R10, R39, R42, P0 ;  /* 0x0000002a270a7207 */ /* 0x000fe20000000000 */
[----:B------:R-:W-:Y:S04]  /*15de0*/  SHFL.IDX PT, R30, R30, R19, 0x1c1f ;  /* 0x001c1f131e1e7589 */ /* 0x000fe800000e0000 */
[----:B------:R2:W-:Y:S01]  /*15df0*/  SHFL.IDX PT, R21, R32, R19, 0x1c1f ;  /* 0x001c1f1320157589 */ /* 0x0005e200000e0000 */
[----:B-1----:R-:W-:-:S02]  /*15e00*/  SEL R36, R38, R35, P0 ;  /* 0x0000002326247207 */ /* 0x002fc40000000000 */
[----:B------:R-:W-:Y:S01]  /*15e10*/  SEL R38, R35, R38, P0 ;  /* 0x0000002623267207 */ /* 0x000fe20000000000 */
[----:B------:R-:W-:Y:S04]  /*15e20*/  SHFL.IDX PT, R27, R27, R14, 0x1c1f ;  /* 0x001c1f0e1b1b7589 */ /* 0x000fe800000e0000 */
[----:B------:R-:W1:Y:S01]  /*15e30*/  SHFL.IDX PT, R24, R29, R14, 0x1c1f ;  /* 0x001c1f0e1d187589 */ /* 0x000e6200000e0000 */
[----:B------:R-:W-:Y:S01]  /*15e40*/  BAR.SYNC.DEFER_BLOCKING 0x1, 0x100 ;  /* 0x0044000000007b1d */ /* 0x000fe20000010000 */
[----:B--2---:R-:W-:Y:S02]  /*15e50*/  SEL R32, R34, R31, P0 ;  /* 0x0000001f22207207 */ /* 0x004fe40000000000 */
[----:B------:R-:W-:Y:S02]  /*15e60*/  SEL R34, R31, R34, P0 ;  /* 0x000000221f227207 */ /* 0x000fe40000000000 */
[----:B---3--:R-:W-:-:S02]  /*15e70*/  SEL R37, R15, R20, P0 ;  /* 0x000000140f257207 */ /* 0x008fc40000000000 */
[----:B------:R-:W-:Y:S01]  /*15e80*/  SEL R39, R20, R15, P0 ;  /* 0x0000000f14277207 */ /* 0x000fe20000000000 */
[----:B------:R-:W-:Y:S04]  /*15e90*/  SHFL.IDX PT, R26, R26, R19, 0x1c1f ;  /* 0x001c1f131a1a7589 */ /* 0x000fe800000e0000 */
[----:B------:R-:W-:Y:S04]  /*15ea0*/  SHFL.IDX PT, R46, R46, R19, 0x1c1f ;  /* 0x001c1f132e2e7589 */ /* 0x000fe800000e0000 */
[----:B------:R2:W-:Y:S04]  /*15eb0*/  SHFL.IDX PT, R25, R28, R19, 0x1c1f ;  /* 0x001c1f131c197589 */ /* 0x0005e800000e0000 */
[----:B------:R-:W3:Y:S01]  /*15ec0*/  SHFL.IDX PT, R40, R49, R14, 0x1c1f ;  /* 0x001c1f0e31287589 */ /* 0x000ee200000e0000 */
[----:B-1----:R-:W-:-:S02]  /*15ed0*/  SEL R33, R21, R24, P0 ;  /* 0x0000001815217207 */ /* 0x002fc40000000000 */
[----:B------:R-:W-:Y:S01]  /*15ee0*/  SEL R35, R24, R21, P0 ;  /* 0x0000001518237207 */ /* 0x000fe20000000000 */
[----:B------:R-:W1:Y:S01]  /*15ef0*/  SHFL.IDX PT, R23, R23, R14, 0x1c1f ;  /* 0x001c1f0e17177589 */ /* 0x000e6200000e0000 */
[----:B--2---:R-:W-:Y:S01]  /*15f00*/  IMAD R28, R66, UR6, RZ ;  /* 0x00000006421c7c24 */ /* 0x004fe2000f8e02ff */
[----:B------:R-:W-:Y:S02]  /*15f10*/  ULDC.64 UR6, c[0x0][0xb40] ;  /* 0x0002d00000067ab9 */ /* 0x000fe40000000a00 */
[----:B------:R-:W2:Y:S04]  /*15f20*/  SHFL.IDX PT, R45, R45, R14, 0x1c1f ;  /* 0x001c1f0e2d2d7589 */ /* 0x000ea800000e0000 */
[----:B------:R-:W-:Y:S04]  /*15f30*/  SHFL.IDX PT, R48, R48, R19, 0x1c1f ;  /* 0x001c1f1330307589 */ /* 0x000fe800000e0000 */
[----:B------:R-:W-:Y:S04]  /*15f40*/  SHFL.IDX PT, R52, R52, R19, 0x1c1f ;  /* 0x001c1f1334347589 */ /* 0x000fe800000e0000 */
[----:B------:R-:W-:Y:S04]  /*15f50*/  SHFL.IDX PT, R47, R47, R14, 0x1c1f ;  /* 0x001c1f0e2f2f7589 */ /* 0x000fe800000e0000 */
[----:B------:R-:W4:Y:S01]  /*15f60*/  SHFL.IDX PT, R51, R51, R14, 0x1c1f ;  /* 0x001c1f0e33337589 */ /* 0x000f2200000e0000 */
[----:B---3--:R-:W-:-:S02]  /*15f70*/  SEL R29, R25, R40, P0 ;  /* 0x00000028191d7207 */ /* 0x008fc40000000000 */
[----:B------:R-:W-:Y:S01]  /*15f80*/  SEL R31, R40, R25, P0 ;  /* 0x00000019281f7207 */ /* 0x000fe20000000000 */
[----:B------:R-:W-:Y:S01]  /*15f90*/  SHFL.IDX PT, R54, R54, R19, 0x1c1f ;  /* 0x001c1f1336367589 */ /* 0x000fe200000e0000 */
[----:B-1----:R-:W-:Y:S02]  /*15fa0*/  SEL R24, R26, R23, P0 ;  /* 0x000000171a187207 */ /* 0x002fe40000000000 */
[----:B------:R-:W-:Y:S01]  /*15fb0*/  SEL R26, R23, R26, P0 ;  /* 0x0000001a171a7207 */ /* 0x000fe20000000000 */
[----:B------:R-:W1:Y:S01]  /*15fc0*/  SHFL.IDX PT, R53, R53, R14, 0x1c1f ;  /* 0x001c1f0e35357589 */ /* 0x000e6200000e0000 */
[----:B--2---:R-:W-:Y:S02]  /*15fd0*/  SEL R44, R46, R45, P0 ;  /* 0x0000002d2e2c7207 */ /* 0x004fe40000000000 */
[----:B------:R-:W-:Y:S01]  /*15fe0*/  SEL R46, R45, R46, P0 ;  /* 0x0000002e2d2e7207 */ /* 0x000fe20000000000 */
[----:B------:R2:W-:Y:S04]  /*15ff0*/  SHFL.IDX PT, R56, R56, R19, 0x1c1f ;  /* 0x001c1f1338387589 */ /* 0x0005e800000e0000 */
[----:B------:R-:W3:Y:S04]  /*16000*/  SHFL.IDX PT, R55, R55, R14, 0x1c1f ;  /* 0x001c1f0e37377589 */ /* 0x000ee800000e0000 */
[----:B------:R5:W-:Y:S01]  /*16010*/  STSM.16.M88.4 [R64], R4 ;  /* 0x0000000440007844 */ /* 0x000be20000000200 */
[----:B--2---:R-:W-:Y:S01]  /*16020*/  IMAD R19, R67, UR44, R28 ;  /* 0x0000002c43137c24 */ /* 0x004fe2000f8e021c */
[----:B------:R-:W-:-:S02]  /*16030*/  SEL R28, R30, R27, P0 ;  /* 0x0000001b1e1c7207 */ /* 0x000fc40000000000 */
[----:B------:R2:W-:Y:S01]  /*16040*/  STSM.16.M88.4 [R63], R8 ;  /* 0x000000083f007844 */ /* 0x0005e20000000200 */
[----:B------:R-:W-:Y:S02]  /*16050*/  SEL R30, R27, R30, P0 ;  /* 0x0000001e1b1e7207 */ /* 0x000fe40000000000 */
[----:B----4-:R-:W-:Y:S01]  /*16060*/  SEL R25, R52, R51, P0 ;  /* 0x0000003334197207 */ /* 0x010fe20000000000 */
[----:B------:R-:W-:Y:S01]  /*16070*/  STSM.16.M88.4 [R62], R36 ;  /* 0x000000243e007844 */ /* 0x000fe20000000200 */
[----:B------:R-:W-:Y:S02]  /*16080*/  SEL R27, R51, R52, P0 ;  /* 0x00000034331b7207 */ /* 0x000fe40000000000 */
[----:B-1----:R-:W-:Y:S01]  /*16090*/  SEL R45, R54, R53, P0 ;  /* 0x00000035362d7207 */ /* 0x002fe20000000000 */
[----:B------:R-:W-:Y:S01]  /*160a0*/  STSM.16.M88.4 [R61], R32 ;  /* 0x000000203d007844 */ /* 0x000fe20000000200 */
[----:B-----5:R-:W-:-:S03]  /*160b0*/  SHF.R.S32.HI R5, RZ, 0x1f, R65 ;  /* 0x0000001fff057819 */ /* 0x020fc60000011441 */
[----:B------:R-:W-:Y:S01]  /*160c0*/  STSM.16.M88.4 [R60], R28 ;  /* 0x0000001c3c007844 */ /* 0x000fe20000000200 */
[----:B------:R-:W-:Y:S02]  /*160d0*/  IADD3 R6, P3, R65, R12, RZ ;  /* 0x0000000c41067210 */ /* 0x000fe40007f7e0ff */
[----:B--2---:R-:W-:Y:S01]  /*160e0*/  SEL R8, R48, R47, P0 ;  /* 0x0000002f30087207 */ /* 0x004fe20000000000 */
[----:B------:R-:W-:Y:S01]  /*160f0*/  STSM.16.M88.4 [R59], R24 ;  /* 0x000000183b007844 */ /* 0x000fe20000000200 */
[----:B------:R-:W-:Y:S02]  /*16100*/  SEL R10, R47, R48, P0 ;  /* 0x000000302f0a7207 */ /* 0x000fe40000000000 */
[----:B------:R-:W-:Y:S02]  /*16110*/  SEL R47, R53, R54, P0 ;  /* 0x00000036352f7207 */ /* 0x000fe40000000000 */
[----:B---3--:R-:W-:Y:S02]  /*16120*/  SEL R9, R56, R55, P0 ;  /* 0x0000003738097207 */ /* 0x008fe40000000000 */
[----:B------:R-:W-:Y:S01]  /*16130*/  SEL R11, R55, R56, P0 ;  /* 0x00000038370b7207 */ /* 0x000fe20000000000 */
[----:B------:R-:W-:Y:S01]  /*16140*/  STSM.16.M88.4 [R58], R44 ;  /* 0x0000002c3a007844 */ /* 0x000fe20000000200 */
[----:B------:R-:W-:-:S02]  /*16150*/  IADD3.X R5, R5, R13, R19, P3, !PT ;  /* 0x0000000d05057210 */ /* 0x000fc40001ffe413 */
[C---:B------:R-:W-:Y:S01]  /*16160*/  LEA R4, P3, R6.reuse, UR6, 0x2 ;  /* 0x0000000606047c11 */ /* 0x040fe2000f8610ff */
[----:B------:R-:W-:Y:S03]  /*16170*/  STSM.16.M88.4 [R57], R8 ;  /* 0x0000000839007844 */ /* 0x000fe60000000200 */
[----:B------:R-:W-:Y:S01]  /*16180*/  LEA.HI.X R5, R6, UR7, R5, 0x2, P3 ;  /* 0x0000000706057c11 */ /* 0x000fe200098f1405 */
[----:B------:R1:W-:Y:S06]  /*16190*/  MEMBAR.ALL.CTA ;  /* 0x0000000000007992 */ /* 0x0003ec0000008000 */
[----:B-1----:R-:W1:Y:S04]  /*161a0*/  FENCE.VIEW.ASYNC.S ;  /* 0x00000000000073c6 */ /* 0x002e680000000000 */
        /* <DEDUP_REMOVED lines=26> */
.L_x_6262:
[----:B------:R-:W-:Y:S05]  /*16350*/  BSYNC B0 ;  /* 0x0000000000007941 */ /* 0x000fea0003800000 */
.L_x_6261:
[----:B------:R-:W-:Y:S05]  /*16360*/  BRA `(.L_x_6260) ;  /* 0x0000000800347947 */ /* 0x000fea0003800000 */
.L_x_6259:
[----:B------:R-:W1:Y:S01]  /*16370*/  LDC.64 R14, c[0x0][0xae0] ;  /* 0x0002b800ff0e7b82 */ /* 0x000e620000000a00 */
[----:B------:R-:W-:Y:S01]  /*16380*/  SHF.R.S32.HI R0, RZ, 0x1f, R215 ;  /* 0x0000001fff007819 */ /* 0x000fe200000114d7 */
[----:B------:R-:W-:Y:S01]  /*16390*/  USHF.R.S32.HI UR5, URZ, 0x1f, UR43 ;  /* 0x0000001f3f057899 */ /* 0x000fe2000801142b */
[----:B------:R-:W-:Y:S01]  /*163a0*/  ISETP.GT.AND P0, PT, R215, 0x7f, PT ;  /* 0x0000007fd700780c */ /* 0x000fe20003f04270 */
[----:B------:R-:W-:Y:S01]  /*163b0*/  USHF.R.S32.HI UR6, URZ, 0x1f, UR44 ;  /* 0x0000001f3f067899 */ /* 0x000fe2000801142c */
[----:B------:R-:W-:Y:S01]  /*163c0*/  LEA.HI R0, R0, R215, RZ, 0x3 ;  /* 0x000000d700007211 */ /* 0x000fe200078f18ff */
[----:B------:R-:W-:Y:S02]  /*163d0*/  BSSY B0, `(.L_x_6263) ;  /* 0x000001f000007945 */ /* 0x000fe40003800000 */
[----:B------:R-:W2:Y:S01]  /*163e0*/  LDC R13, c[0x0][0xdac] ;  /* 0x00036b00ff0d7b82 */ /* 0x000ea20000000800 */
[----:B------:R-:W-:-:S05]  /*163f0*/  LOP3.LUT R4, R0, 0x1ffffff8, RZ, 0xc0, !PT ;  /* 0x1ffffff800047812 */ /* 0x000fca00078ec0ff */
[----:B------:R-:W-:Y:S01]  /*16400*/  IMAD.IADD R10, R215, 0x1, -R4 ;  /* 0x00000001d70a7824 */ /* 0x000fe200078e0a04 */
[----:B------:R-:W-:Y:S01]  /*16410*/  SHF.R.S32.HI R4, RZ, 0x3, R0 ;  /* 0x00000003ff047819 */ /* 0x000fe20000011400 */
[----:B------:R-:W3:Y:S02]  /*16420*/  LDC.64 R20, c[0x0][0xae8] ;  /* 0x0002ba00ff147b82 */ /* 0x000ee40000000a00 */
[----:B------:R-:W-:Y:S02]  /*16430*/  IMAD.SHL.U32 R10, R10, 0x8, RZ ;  /* 0x000000080a0a7824 */ /* 0x000fe400078e00ff */
[----:B-1----:R-:W-:Y:S01]  /*16440*/  IMAD R12, R14, UR5, RZ ;  /* 0x000000050e0c7c24 */ /* 0x002fe2000f8e02ff */
        /* <DEDUP_REMOVED lines=23> */
.L_x_6264:
[----:B------:R-:W-:Y:S05]  /*165c0*/  BSYNC B0 ;  /* 0x0000000000007941 */ /* 0x000fea0003800000 */
.L_x_6263:
[----:B------:R-:W-:Y:S01]  /*165d0*/  ULDC UR5, c[0x0][0xa88] ;  /* 0x0002a20000057ab9 */ /* 0x000fe20000000800 */
[----:B------:R-:W-:Y:S01]  /*165e0*/  SHF.R.S32.HI R11, RZ, 0x1f, R10 ;  /* 0x0000001fff0b7819 */ /* 0x000fe2000001140a */
[----:B------:R-:W-:Y:S01]  /*165f0*/  UIADD3 UR42, -UR42, UR5, URZ ;  /* 0x000000052a2a7290 */ /* 0x000fe2000fffe13f */
[----:B------:R-:W-:Y:S01]  /*16600*/  VIADD R0, R4, 0x20 ;  /* 0x0000002004007836 */ /* 0x000fe20000000000 */
[----:B------:R-:W-:Y:S01]  /*16610*/  ULOP3.LUT UR40, URZ, UR40, URZ, 0x33, !UPT ;  /* 0x000000283f287292 */ /* 0x000fe2000f8e333f */
[----:B-1----:R-:W-:Y:S01]  /*16620*/  IMAD R3, R15, UR43, R12 ;  /* 0x0000002b0f037c24 */ /* 0x002fe2000f8e020c */
[----:B------:R-:W-:Y:S01]  /*16630*/  BSSY B0, `(.L_x_6265) ;  /* 0x0000021000007945 */ /* 0x000fe20003800000 */
[----:B------:R-:W-:Y:S01]  /*16640*/  IMAD.WIDE.U32 R6, R14, UR43, R10 ;  /* 0x0000002b0e067c25 */ /* 0x000fe2000f8e000a */
[----:B------:R-:W-:Y:S02]  /*16650*/  ISETP.GE.AND P2, PT, R4, UR42, PT ;  /* 0x0000002a04007c0c */ /* 0x000fe4000bf46270 */
[----:B------:R-:W-:Y:S01]  /*16660*/  ISETP.GE.AND P4, PT, R0, UR42, PT ;  /* 0x0000002a00007c0c */ /* 0x000fe2000bf86270 */
[----:B------:R-:W-:-:S02]  /*16670*/  VIADD R5, R4, 0x40 ;  /* 0x0000004004057836 */ /* 0x000fc40000000000 */
[----:B------:R-:W-:Y:S02]  /*16680*/  VIADD R8, R4, 0x60 ;  /* 0x0000006004087836 */ /* 0x000fe40000000000 */
[----:B------:R-:W-:Y:S01]  /*16690*/  IMAD.IADD R7, R7, 0x1, R3 ;  /* 0x0000000107077824 */ /* 0x000fe200078e0203 */
[----:B------:R-:W-:Y:S01]  /*166a0*/  ISETP.GE.AND P0, PT, R5, UR42, PT ;  /* 0x0000002a05007c0c */ /* 0x000fe2000bf06270 */
[----:B---3--:R-:W-:Y:S01]  /*166b0*/  IMAD R0, R20, UR6, RZ ;  /* 0x0000000614007c24 */ /* 0x008fe2000f8e02ff */
[----:B------:R-:W-:Y:S01]  /*166c0*/  SHF.R.S32.HI R5, RZ, 0x1f, R4 ;  /* 0x0000001fff057819 */ /* 0x000fe20000011404 */
[----:B--2---:R-:W-:Y:S01]  /*166d0*/  VIADD R13, R13, UR40 ;  /* 0x000000280d0d7c36 */ /* 0x004fe20008000000 */
[----:B------:R-:W-:Y:S01]  /*166e0*/  ISETP.GE.AND P1, PT, R8, UR42, PT ;  /* 0x0000002a08007c0c */ /* 0x000fe2000bf26270 */
[----:B------:R-:W-:Y:S02]  /*166f0*/  IMAD R3, R21, UR44, R0 ;  /* 0x0000002c15037c24 */ /* 0x000fe4000f8e0200 */
[----:B------:R-:W-:-:S04]  /*16700*/  IMAD.WIDE.U32 R8, R20, UR44, R6 ;  /* 0x0000002c14087c25 */ /* 0x000fc8000f8e0006 */
[----:B------:R-:W-:-:S04]  /*16710*/  IMAD.WIDE R6, R13, 0x80, R4 ;  /* 0x000000800d067825 */ /* 0x000fc800078e0204 */
[----:B------:R-:W-:Y:S01]  /*16720*/  IMAD.IADD R13, R9, 0x1, R3 ;  /* 0x00000001090d7824 */ /* 0x000fe200078e0203 */
[----:B------:R-:W-:Y:S06]  /*16730*/  @P2 BRA `(.L_x_6266) ;  /* 0x0000000000402947 */ /* 0x000fec0003800000 */
[----:B------:R-:W-:Y:S01]  /*16740*/  ULDC.64 UR6, c[0x0][0xad8] ;  /* 0x0002b60000067ab9 */ /* 0x000fe20000000a00 */
[C---:B------:R-:W-:Y:S01]  /*16750*/  VIADD R0, R10.reuse, 0x40 ;  /* 0x000000400a007836 */ /* 0x040fe20000000000 */
[----:B------:R-:W-:Y:S01]  /*16760*/  ULDC UR5, c[0x0][0xa8c] ;  /* 0x0002a30000057ab9 */ /* 0x000fe20000000800 */
[----:B------:R-:W-:Y:S01]  /*16770*/  IMAD R3, R7, UR6, RZ ;  /* 0x0000000607037c24 */ /* 0x000fe2000f8e02ff */
[----:B------:R-:W-:Y:S01]  /*16780*/  ISETP.GE.AND P2, PT, R10, UR5, PT ;  /* 0x000000050a007c0c */ /* 0x000fe2000bf46270 */
[----:B------:R-:W-:Y:S01]  /*16790*/  IMAD.MOV.U32 R4, RZ, RZ, R8 ;  /* 0x000000ffff047224 */ /* 0x000fe200078e0008 */
[----:B------:R-:W-:Y:S01]  /*167a0*/  ISETP.GE.AND P3, PT, R0, UR5, PT ;  /* 0x0000000500007c0c */ /* 0x000fe2000bf66270 */
[----:B------:R-:W-:Y:S02]  /*167b0*/  IMAD.MOV.U32 R5, RZ, RZ, R13 ;  /* 0x000000ffff057224 */ /* 0x000fe400078e000d */
[C---:B------:R-:W-:Y:S02]  /*167c0*/  IMAD R3, R6.reuse, UR7, R3 ;  /* 0x0000000706037c24 */ /* 0x040fe4000f8e0203 */
[----:B------:R-:W-:Y:S01]  /*167d0*/  IMAD.WIDE.U32 R4, R6, UR6, R4 ;  /* 0x0000000606047c25 */ /* 0x000fe2000f8e0004 */
[----:B------:R-:W-:-:S03]  /*167e0*/  ULDC.64 UR6, c[0x0][0xa80] ;  /* 0x0002a00000067ab9 */ /* 0x000fc60000000a00 */
[----:B------:R-:W-:Y:S01]  /*167f0*/  IMAD.IADD R3, R5, 0x1, R3 ;  /* 0x0000000105037824 */ /* 0x000fe200078e0203 */
[----:B------:R-:W-:-:S04]  /*16800*/  LEA R14, P5, R4, UR6, 0x1 ;  /* 0x00000006040e7c11 */ /* 0x000fc8000f8a08ff */
[----:B------:R-:W-:-:S05]  /*16810*/  LEA.HI.X R15, R4, UR7, R3, 0x1, P5 ;  /* 0x00000007040f7c11 */ /* 0x000fca000a8f0c03 */
[----:B------:R1:W-:Y:S04]  /*16820*/  @!P2 STG.E.128 desc[UR46][R14.64], RZ ;  /* 0x000000ff0e00a986 */ /* 0x0003e8000c101d2e */
[----:B------:R1:W-:Y:S02]  /*16830*/  @!P3 STG.E.128 desc[UR46][R14.64+0x80], RZ ;  /* 0x000080ff0e00b986 */ /* 0x0003e4000c101d2e */
.L_x_6266:
[----:B------:R-:W-:Y:S05]  /*16840*/  BSYNC B0 ;  /* 0x0000000000007941 */ /* 0x000fea0003800000 */
.L_x_6265:
[----:B------:R-:W-:Y:S04]  /*16850*/  BSSY B0, `(.L_x_6267) ;  /* 0x0000014000007945 */ /* 0x000fe80003800000 */
[----:B------:R-:W-:Y:S05]  /*16860*/  @P4 BRA `(.L_x_6268) ;  /* 0x0000000000484947 */ /* 0x000fea0003800000 */
[----:B------:R-:W-:Y:S01]  /*16870*/  IADD3 R3, P2, R6, 0x20, RZ ;  /* 0x0000002006037810 */ /* 0x000fe20007f5e0ff */
[----:B------:R-:W-:Y:S01]  /*16880*/  ULDC.64 UR6, c[0x0][0xad8] ;  /* 0x0002b60000067ab9 */ /* 0x000fe20000000a00 */
[----:B------:R-:W-:Y:S01]  /*16890*/  IMAD.MOV.U32 R4, RZ, RZ, R8 ;  /* 0x000000ffff047224 */ /* 0x000fe200078e0008 */
        /* <DEDUP_REMOVED lines=14> */
[----:B------:R2:W-:Y:S02]  /*16980*/  @!P4 STG.E.128 desc[UR46][R14.64+0x80], RZ ;  /* 0x000080ff0e00c986 */ /* 0x0005e4000c101d2e */
.L_x_6268:
[----:B------:R-:W-:Y:S05]  /*16990*/  BSYNC B0 ;  /* 0x0000000000007941 */ /* 0x000fea0003800000 */
.L_x_6267:
        /* <DEDUP_REMOVED lines=19> */
[----:B------:R3:W-:Y:S02]  /*16ad0*/  @!P3 STG.E.128 desc[UR46][R14.64+0x80], RZ ;  /* 0x000080ff0e00b986 */ /* 0x0007e4000c101d2e */
.L_x_6270:
[----:B------:R-:W-:Y:S05]  /*16ae0*/  BSYNC B0 ;  /* 0x0000000000007941 */ /* 0x000fea0003800000 */
.L_x_6269:
        /* <DEDUP_REMOVED lines=19> */
[----:B------:R4:W-:Y:S02]  /*16c20*/  @!P2 STG.E.128 desc[UR46][R6.64+0x80], RZ ;  /* 0x000080ff0600a986 */ /* 0x0009e4000c101d2e */
.L_x_6271:
[----:B------:R-:W-:Y:S05]  /*16c30*/  BSYNC B0 ;  /* 0x0000000000007941 */ /* 0x000fea0003800000 */
.L_x_6260:
[----:B-1----:R-:W1:Y:S02]  /*16c40*/  LDC R0, c[0x0][0xda8] ;  /* 0x00036a00ff007b82 */ /* 0x002e640000000800 */
[----:B-1----:R-:W-:-:S13]  /*16c50*/  ISETP.LE.AND P0, PT, R0, UR4, PT ;  /* 0x0000000400007c0c */ /* 0x002fda000bf03270 */
[----:B------:R-:W-:Y:S05]  /*16c60*/  @!P0 BRA `(.L_x_6272) ;  /* 0xfffffea000448947 */ /* 0x000fea000383ffff */
[----:B------:R-:W-:Y:S05]  /*16c70*/  EXIT ;  /* 0x000000000000794d */ /* 0x000fea0003800000 */
.L_x_6174:
[----:B------:R-:W-:-:S08]  /*16c80*/  NOP ;  /* 0x0000000000007918 */ /* 0x000fd00000000000 */
[----:B---3--:R-:W1:-:S00]  /*16c90*/  USETMAXREG.DEALLOC.CTAPOOL 0x18 ;  /* 0x00000018000079c8 */ /* 0x008e4000080e0500 */
[----:B-1----:R-:W-:-:S06]  /*16ca0*/  LOP3.LUT R0, R0, 0x3, RZ, 0xc0, !PT ;  /* 0x0000000300007812 */ /* 0x002fcc00078ec0ff */
[----:B------:R-:W1:Y:S01]  /*16cb0*/  S2UR UR4, SR_CTAID.X ;  /* 0x00000000000479c3 */ /* 0x000e620000002500 */
[----:B------:R-:W-:Y:S01]  /*16cc0*/  LOP3.LUT R16, R16, 0xfffffffd, RZ, 0xc0, !PT ;  /* 0xfffffffd10107812 */ /* 0x000fe200078ec0ff */
[----:B------:R-:W-:Y:S04]  /*16cd0*/  STL [R1+0x4], RZ ;  /* 0x000004ff01007387 */ /* 0x000fe80000100800 */
[----:B------:R-:W2:Y:S04]  /*16ce0*/  SHFL.IDX PT, R0, R0, RZ, 0x1f ;  /* 0x00001fff00007589 */ /* 0x000ea800000e0000 */
[----:B------:R3:W-:Y:S01]  /*16cf0*/  STL [R1+0x2c], RZ ;  /* 0x00002cff01007387 */ /* 0x0007e20000100800 */
[----:B--2---:R-:W-:-:S02]  /*16d00*/  ISETP.NE.AND P0, PT, R0, RZ, PT ;  /* 0x000000ff0000720c */ /* 0x004fc40003f05270 */
[----:B------:R-:W1:Y:S11]  /*16d10*/  LDC R0, c[0x0][0xda8] ;  /* 0x00036a00ff007b82 */ /* 0x000e760000000800 */
[----:B------:R-:W-:Y:S01]  /*16d20*/  @P0 LOP3.LUT R16, R16, 0x2, RZ, 0xfc, !PT ;  /* 0x0000000210100812 */ /* 0x000fe200078efcff */
[----:B------:R-:W-:Y:S06]  /*16d30*/  @P0 BAR.ARV 0x4, 0x180 ;  /* 0x0106000000000b1d */ /* 0x000fec0000002000 */
[----:B-1----:R-:W-:Y:S01]  /*16d40*/  ISETP.LE.AND P0, PT, R0, UR4, PT ;  /* 0x0000000400007c0c */ /* 0x002fe2000bf03270 */
[----:B------:R-:W-:-:S05]  /*16d50*/  IMAD.MOV.U32 R0, RZ, RZ, 0x1 ;  /* 0x00000001ff007424 */ /* 0x000fca00078e00ff */
[----:B------:R3:W-:Y:S07]  /*16d60*/  STL [R1+0x8], R0 ;  /* 0x0000080001007387 */ /* 0x0007ee0000100800 */
[----:B------:R-:W-:Y:S05]  /*16d70*/  @P0 BRA `(.L_x_6273) ;  /* 0x00000034002c0947 */ /* 0x000fea0003800000 */
[----:B------:R-:W2:Y:S01]  /*16d80*/  LDL R7, [R1+0x28] ;  /* 0x0000280001077983 */ /* 0x000ea20000100800 */
[----:B------:R-:W1:Y:S01]  /*16d90*/  S2R R2, SR_TID.X ;  /* 0x0000000000027919 */ /* 0x000e620000002100 */
[----:B------:R-:W3:Y:S01]  /*16da0*/  S2R R8, SR_TID.X ;  /* 0x0000000000087919 */ /* 0x000ee20000002100 */
[----:B-1----:R-:W-:Y:S01]  /*16db0*/  LOP3.LUT R2, R2, 0x7f, RZ, 0xc0, !PT ;  /* 0x0000007f02027812 */ /* 0x002fe200078ec0ff */
[C---:B---3--:R-:W-:Y:S02]  /*16dc0*/  IMAD.SHL.U32 R0, R8.reuse, 0x80, RZ ;  /* 0x0000008008007824 */ /* 0x048fe400078e00ff */
[----:B------:R-:W-:Y:S01]  /*16dd0*/  IMAD.SHL.U32 R4, R8, 0x40, RZ ;  /* 0x0000004008047824 */ /* 0x000fe200078e00ff */
[----:B------:R-:W-:Y:S02]  /*16de0*/  SHF.R.U32.HI R3, RZ, 0x5, R2 ;  /* 0x00000005ff037819 */ /* 0x000fe40000011602 */
[----:B------:R-:W-:Y:S02]  /*16df0*/  LOP3.LUT R2, R0, 0x380, RZ, 0xc0, !PT ;  /* 0x0000038000027812 */ /* 0x000fe400078ec0ff */
[----:B------:R-:W-:-:S03]  /*16e00*/  LOP3.LUT R6, R4, 0x40, RZ, 0xc0, !PT ;  /* 0x0000004004067812 */ /* 0x000fc600078ec0ff */
[C---:B------:R-:W-:Y:S02]  /*16e10*/  IMAD R2, R3.reuse, 0x10, R2 ;  /* 0x0000001003027824 */ /* 0x040fe400078e0202 */
[----:B------:R-:W-:Y:S02]  /*16e20*/  IMAD R6, R3, 0x400, R6 ;  /* 0x0000040003067824 */ /* 0x000fe400078e0206 */
[----:B------:R-:W-:-:S05]  /*16e30*/  IMAD.SHL.U32 R3, R8, 0x10, RZ ;  /* 0x0000001008037824 */ /* 0x000fca00078e00ff */
[----:B------:R-:W-:Y:S02]  /*16e40*/  LOP3.LUT R3, R2, 0x70, R3, 0x78, !PT ;  /* 0x0000007002037812 */ /* 0x000fe400078e7803 */
[----:B------:R-:W-:Y:S01]  /*16e50*/  LOP3.LUT R2, R4, 0x180, RZ, 0xc0, !PT ;  /* 0x0000018004027812 */ /* 0x000fe200078ec0ff */
[----:B------:R-:W-:-:S03]  /*16e60*/  IMAD.SHL.U32 R5, R8, 0x8, RZ ;  /* 0x0000000808057824 */ /* 0x000fc600078e00ff */
[----:B------:R-:W-:Y:S02]  /*16e70*/  LOP3.LUT R2, R2, 0x10, R8, 0xf8, !PT ;  /* 0x0000001002027812 */ /* 0x000fe400078ef808 */
[----:B------:R-:W-:Y:S02]  /*16e80*/  LOP3.LUT R4, R4, 0x200, RZ, 0xc0, !PT ;  /* 0x0000020004047812 */ /* 0x000fe400078ec0ff */
[----:B------:R-:W-:-:S04]  /*16e90*/  LOP3.LUT R5, R2, 0x30, R5, 0x78, !PT ;  /* 0x0000003002057812 */ /* 0x000fc800078e7805 */
[----:B------:R-:W-:Y:S02]  /*16ea0*/  IADD3 R2, R5, R6, R4 ;  /* 0x0000000605027210 */ /* 0x000fe40007ffe004 */
[----:B------:R-:W-:-:S03]  /*16eb0*/  LOP3.LUT P0, RZ, R8, 0x4, RZ, 0xc0, !PT ;  /* 0x0000000408ff7812 */ /* 0x000fc6000780c0ff */
[----:B------:R1:W-:Y:S01]  /*16ec0*/  STL [R1+0x10], R2 ;  /* 0x0000100201007387 */ /* 0x0003e20000100800 */
[----:B------:R-:W-:Y:S01]  /*16ed0*/  LOP3.LUT R3, R3, 0xc00, R0, 0xf8, !PT ;  /* 0x00000c0003037812 */ /* 0x000fe200078ef800 */
[----:B-1----:R-:W-:-:S05]  /*16ee0*/  IMAD.MOV.U32 R2, RZ, RZ, 0x20 ;  /* 0x00000020ff027424 */ /* 0x002fca00078e00ff */
[----:B------:R-:W-:Y:S01]  /*16ef0*/  SEL R5, R2, 0xffffffe0, !P0 ;  /* 0xffffffe002057807 */ /* 0x000fe20004000000 */
[----:B------:R-:W-:Y:S01]  /*16f00*/  IMAD.U32 R2, RZ, RZ, UR4 ;  /* 0x00000004ff027e24 */ /* 0x000fe2000f8e00ff */
[----:B------:R-:W-:Y:S01]  /*16f10*/  STL [R1], R3 ;  /* 0x0000000301007387 */ /* 0x000fe20000100800 */
[----:B------:R-:W-:-:S03]  /*16f20*/  IMAD.MOV.U32 R0, RZ, RZ, 0x40 ;  /* 0x00000040ff007424 */ /* 0x000fc600078e00ff */
[----:B------:R1:W-:Y:S02]  /*16f30*/  STL [R1+0x20], R2 ;  /* 0x0000200201007387 */ /* 0x0003e40000100800 */
[----:B------:R-:W-:-:S05]  /*16f40*/  SEL R0, R0, 0xffffffc0, !P0 ;  /* 0xffffffc000007807 */ /* 0x000fca0004000000 */
[----:B------:R-:W-:Y:S01]  /*16f50*/  IMAD.IADD R0, R0, 0x1, R3 ;  /* 0x0000000100007824 */ /* 0x000fe200078e0203 */
[----:B------:R-:W-:Y:S01]  /*16f60*/  ULDC UR41, c[0x0][0xc] ;  /* 0x0000030000297ab9 */ /* 0x000fe20000000800 */
[----:B------:R-:W-:Y:S01]  /*16f70*/  ULDC.64 UR42, c[0x0][0x198] ;  /* 0x00006600002a7ab9 */ /* 0x000fe20000000a00 */
[C---:B--2---:R-:W-:Y:S02]  /*16f80*/  LOP3.LUT R4, R7.reuse, 0x1, RZ, 0xfc, !PT ;  /* 0x0000000107047812 */ /* 0x044fe400078efcff */
[----:B-1----:R-:W-:-:S03]  /*16f90*/  LOP3.LUT R2, R7, 0x2, RZ, 0xfc, !PT ;  /* 0x0000000207027812 */ /* 0x002fc600078efcff */
[----:B------:R-:W-:Y:S04]  /*16fa0*/  STL [R1+0x30], R4 ;  /* 0x0000300401007387 */ /* 0x000fe80000100800 */
[----:B------:R-:W-:Y:S04]  /*16fb0*/  STL [R1+0x2c], RZ ;  /* 0x00002cff01007387 */ /* 0x000fe80000100800 */
[----:B------:R1:W-:Y:S04]  /*16fc0*/  STL [R1+0x24], R2 ;  /* 0x0000240201007387 */ /* 0x0003e80000100800 */
[----:B------:R2:W-:Y:S01]  /*16fd0*/  STL [R1+0x4], RZ ;  /* 0x000004ff01007387 */ /* 0x0005e20000100800 */
[----:B-1----:R-:W-:-:S05]  /*16fe0*/  IMAD.MOV.U32 R2, RZ, RZ, 0x1 ;  /* 0x00000001ff027424 */ /* 0x002fca00078e00ff */
[----:B------:R2:W-:Y:S04]  /*16ff0*/  STL [R1+0x8], R2 ;  /* 0x0000080201007387 */ /* 0x0005e80000100800 */
[----:B------:R2:W-:Y:S02]  /*17000*/  STL [R1+0x1c], R0 ;  /* 0x00001c0001007387 */ /* 0x0005e40000100800 */
.L_x_6331:
[----:B--23--:R-:W2:Y:S01]  /*17010*/  LDL R2, [R1+0x20] ;  /* 0x0000200001027983 */ /* 0x00cea20000100800 */
        /* <DEDUP_REMOVED lines=21> */
.L_x_6274:
[----:B------:R-:W-:Y:S01]  /*17170*/  ULDC UR9, c[0x0][0xdc4] ;  /* 0x0003710000097ab9 */ /* 0x000fe20000000800 */
[----:B------:R-:W-:Y:S01]  /*17180*/  UMOV UR7, UR8 ;  /* 0x0000000800077c82 */ /* 0x000fe20008000000 */
[----:B------:R-:W-:-:S11]  /*17190*/  UISETP.NE.AND UP0, UPT, UR9, 0x1, UPT ;  /* 0x000000010900788c */ /* 0x000fd6000bf05270 */
[----:B------:R-:W-:Y:S02]  /*171a0*/  @UP0 ULDC.64 UR10, c[0x0][0xdc8] ;  /* 0x00037200000a0ab9 */ /* 0x000fe40000000a00 */
[----:B------:R-:W-:-:S04]  /*171b0*/  UIMAD.WIDE.U32 UR4, UR8, UR10, URZ ;  /* 0x0000000a080472a5 */ /* 0x000fc8000f8e003f */
[----:B------:R-:W-:-:S04]  /*171c0*/  @UP0 USHF.R.U32.HI UR7, URZ, UR11, UR5 ;  /* 0x0000000b3f070299 */ /* 0x000fc80008011605 */
[----:B------:R-:W-:-:S12]  /*171d0*/  UIMAD UR4, UR7, UR9, URZ ;  /* 0x00000009070472a4 */ /* 0x000fd8000f8e023f */
.L_x_6275:
[----:B------:R-:W1:Y:S01]  /*171e0*/  LDC.64 R2, c[0x0][0x9e0] ;  /* 0x00027800ff027b82 */ /* 0x000e620000000a00 */
[----:B------:R-:W-:Y:S02]  /*171f0*/  UIADD3 UR4, UR8, -UR4, URZ ;  /* 0x8000000408047290 */ /* 0x000fe4000fffe03f */
[----:B------:R-:W-:Y:S01]  /*17200*/  ULOP3.LUT UR7, URZ, UR7, URZ, 0x33, !UPT ;  /* 0x000000073f077292 */ /* 0x000fe2000f8e333f */
[----:B------:R-:W-:Y:S01]  /*17210*/  ULDC UR8, c[0x0][0xdb8] ;  /* 0x00036e0000087ab9 */ /* 0x000fe20000000800 */
[----:B------:R-:W-:Y:S01]  /*17220*/  ULDC.64 UR10, c[0x0][0x3f8] ;  /* 0x0000fe00000a7ab9 */ /* 0x000fe20000000a00 */
[----:B------:R-:W-:Y:S01]  /*17230*/  UISETP.NE.AND UP1, UPT, UR8, 0x1, UPT ;  /* 0x000000010800788c */ /* 0x000fe2000bf25270 */
[----:B------:R-:W-:Y:S01]  /*17240*/  ULDC UR9, c[0x0][0xdac] ;  /* 0x00036b0000097ab9 */ /* 0x000fe20000000800 */
[----:B------:R-:W-:Y:S01]  /*17250*/  UISETP.NE.U32.AND UP0, UPT, UR10, URZ, UPT ;  /* 0x0000003f0a00728c */ /* 0x000fe2000bf05070 */
[----:B------:R-:W-:Y:S01]  /*17260*/  ULDC UR5, c[0x0][0xdc4] ;  /* 0x0003710000057ab9 */ /* 0x000fe20000000800 */
[----:B------:R-:W-:-:S02]  /*17270*/  UIADD3 UR7, UR7, UR9, URZ ;  /* 0x0000000907077290 */ /* 0x000fc4000fffe03f */
[----:B------:R-:W-:Y:S02]  /*17280*/  UIMAD UR6, UR6, UR5, UR4 ;  /* 0x00000005060672a4 */ /* 0x000fe4000f8e0204 */
[----:B------:R-:W-:-:S03]  /*17290*/  UISETP.NE.AND.EX UP0, UPT, UR11, URZ, UPT, UP0 ;  /* 0x0000003f0b00728c */ /* 0x000fc6000bf05300 */
[----:B------:R-:W-:Y:S01]  /*172a0*/  @UP1 ULDC UR4, c[0x0][0xdbc] ;  /* 0x00036f0000041ab9 */ /* 0x000fe20000000800 */
[----:B------:R-:W-:Y:S01]  /*172b0*/  USHF.L.U32 UR37, UR7, 0x7, URZ ;  /* 0x0000000707257899 */ /* 0x000fe2000800063f */
[----:B------:R-:W-:Y:S01]  /*172c0*/  ULDC UR10, c[0x0][0x404] ;  /* 0x00010100000a7ab9 */ /* 0x000fe20000000800 */
[----:B------:R-:W-:Y:S01]  /*172d0*/  ULDC UR11, c[0x0][0x288] ;  /* 0x0000a200000b7ab9 */ /* 0x000fe20000000800 */
[----:B------:R-:W-:Y:S01]  /*172e0*/  UIMAD.WIDE.U32 UR4, UR6, UR4, URZ ;  /* 0x00000004060472a5 */ /* 0x000fe2000f8e003f */
[----:B-1----:R-:W-:Y:S01]  /*172f0*/  ISETP.GE.AND P1, PT, R3, 0x1, PT ;  /* 0x000000010300780c */ /* 0x002fe20003f26270 */
[----:B------:R-:W-:Y:S01]  /*17300*/  @UP1 ULDC UR12, c[0x0][0xdc0] ;  /* 0x00037000000c1ab9 */ /* 0x000fe20000000800 */
[----:B------:R-:W-:Y:S02]  /*17310*/  USEL UR10, UR10, 0x1, UP0 ;  /* 0x000000010a0a7887 */ /* 0x000fe40008000000 */
[----:B------:R-:W-:Y:S01]  /*17320*/  UIADD3 UR4, UR37, 0x80, -UR11 ;  /* 0x0000008025047890 */ /* 0x000fe2000fffe80b */
[----:B------:R-:W-:Y:S01]  /*17330*/  UMOV UR39, UR6 ;  /* 0x0000000600277c82 */ /* 0x000fe20008000000 */
[----:B------:R-:W-:Y:S01]  /*17340*/  ULDC UR9, c[0x0][0x2e0] ;  /* 0x0000b80000097ab9 */ /* 0x000fe20000000800 */
[----:B------:R-:W-:-:S02]  /*17350*/  @UP1 USHF.R.U32.HI UR39, URZ, UR12, UR5 ;  /* 0x0000000c3f271299 */ /* 0x000fc40008011605 */
[----:B------:R-:W-:Y:S02]  /*17360*/  UIMAD UR4, UR10, UR9, UR4 ;  /* 0x000000090a0472a4 */ /* 0x000fe4000f8e0204 */
[----:B------:R-:W-:-:S04]  /*17370*/  UIADD3 UR38, -UR39, URZ, URZ ;  /* 0x0000003f27267290 */ /* 0x000fc8000fffe13f */
[----:B------:R-:W-:Y:S01]  /*17380*/  UIMAD UR38, UR8, UR38, UR6 ;  /* 0x00000026082672a4 */ /* 0x000fe2000f8e0206 */
[----:B------:R-:W-:Y:S01]  /*17390*/  VIADD R2, R2, UR4 ;  /* 0x0000000402027c36 */ /* 0x000fe20008000000 */
[----:B------:R-:W-:Y:S10]  /*173a0*/  @!P1 BRA `(.L_x_6276) ;  /* 0x0000000000449947 */ /* 0x000ff40003800000 */
[----:B------:R-:W-:Y:S01]  /*173b0*/  ISETP.LT.AND P0, PT, RZ, UR4, PT ;  /* 0x00000004ff007c0c */ /* 0x000fe2000bf01270 */
[----:B------:R-:W-:-:S06]  /*173c0*/  UIADD3 UR5, UR4, -0x1, URZ ;  /* 0xffffffff04057890 */ /* 0x000fcc000fffe03f */
[----:B------:R-:W-:-:S06]  /*173d0*/  IMAD.U32 R0, RZ, RZ, UR5 ;  /* 0x00000005ff007e24 */ /* 0x000fcc000f8e00ff */
[----:B------:R-:W-:Y:S05]  /*173e0*/  @P0 BRA `(.L_x_6277) ;  /* 0x00000000001c0947 */ /* 0x000fea0003800000 */
[----:B------:R-:W-:Y:S01]  /*173f0*/  ISETP.NE.AND P0, PT, R3, 0x1, PT ;  /* 0x000000010300780c */ /* 0x000fe20003f05270 */
[----:B------:R-:W-:-:S12]  /*17400*/  IMAD R7, RZ, RZ, -UR4 ;  /* 0x80000004ff077e24 */ /* 0x000fd8000f8e02ff */
[----:B------:R-:W1:Y:S02]  /*17410*/  @P0 LDC.64 R4, c[0x0][0x9e8] ;  /* 0x00027a00ff040b82 */ /* 0x000e640000000a00 */
[----:B-1----:R-:W-:-:S05]  /*17420*/  @P0 IMAD.HI.U32 R4, R7, R4, RZ ;  /* 0x0000000407040227 */ /* 0x002fca00078e00ff */
[----:B------:R-:W-:-:S04]  /*17430*/  @P0 SHF.R.U32.HI R7, RZ, R5, R4 ;  /* 0x00000005ff070219 */ /* 0x000fc80000011604 */
[----:B------:R-:W-:Y:S01]  /*17440*/  LOP3.LUT R0, RZ, R7, RZ, 0x33, !PT ;  /* 0x00000007ff007212 */ /* 0x000fe200078e33ff */
[----:B------:R-:W-:Y:S06]  /*17450*/  BRA `(.L_x_6278) ;  /* 0x0000000000107947 */ /* 0x000fec0003800000 */
.L_x_6277:
[----:B------:R-:W-:-:S13]  /*17460*/  ISETP.NE.AND P0, PT, R3, 0x1, PT ;  /* 0x000000010300780c */ /* 0x000fda0003f05270 */
[----:B------:R-:W1:Y:S02]  /*17470*/  @P0 LDC.64 R4, c[0x0][0x9e8] ;  /* 0x00027a00ff040b82 */ /* 0x000e640000000a00 */
[----:B-1----:R-:W-:-:S05]  /*17480*/  @P0 IMAD.HI.U32 R4, R0, R4, RZ ;  /* 0x0000000400040227 */ /* 0x002fca00078e00ff */
[----:B------:R-:W-:-:S07]  /*17490*/  @P0 SHF.R.U32.HI R0, RZ, R5, R4 ;  /* 0x00000005ff000219 */ /* 0x000fce0000011604 */
.L_x_6278:
[----:B------:R-:W-:-:S05]  /*174a0*/  IMAD R5, R0, R3, R3 ;  /* 0x0000000300057224 */ /* 0x000fca00078e0203 */
[----:B------:R-:W-:-:S07]  /*174b0*/  VIMNMX R2, R2, R5, PT ;  /* 0x0000000502027248 */ /* 0x000fce0003fe0100 */
.L_x_6276:
[----:B------:R-:W-:Y:S01]  /*174c0*/  UIMAD UR4, UR10, UR9, 0xbf ;  /* 0x000000bf0a0474a4 */ /* 0x000fe2000f8e0209 */
[----:B------:R-:W-:Y:S01]  /*174d0*/  VIADD R2, R2, 0xbf ;  /* 0x000000bf02027836 */ /* 0x000fe20000000000 */
[----:B------:R-:W-:Y:S02]  /*174e0*/  UIADD3 UR6, UR37, -UR11, URZ ;  /* 0x8000000b25067290 */ /* 0x000fe4000fffe03f */
[----:B------:R-:W-:Y:S01]  /*174f0*/  UIMAD.WIDE UR4, UR4, 0x2aaaaaab, URZ ;  /* 0x2aaaaaab040478a5 */ /* 0x000fe2000f8e023f */
[----:B------:R-:W-:Y:S01]  /*17500*/  IMAD.HI R2, R2, 0x2aaaaaab, RZ ;  /* 0x2aaaaaab02027827 */ /* 0x000fe200078e02ff */
[----:B------:R-:W-:Y:S02]  /*17510*/  UIMAD UR6, UR10, UR9, UR6 ;  /* 0x000000090a0672a4 */ /* 0x000fe4000f8e0206 */
[----:B------:R-:W-:Y:S02]  /*17520*/  USHF.R.U32.HI UR4, URZ, 0x1f, UR5 ;  /* 0x0000001f3f047899 */ /* 0x000fe40008011605 */
[----:B------:R-:W-:Y:S01]  /*17530*/  SHF.R.U32.HI R5, RZ, 0x1f, R2 ;  /* 0x0000001fff057819 */ /* 0x000fe20000011602 */
[----:B------:R-:W-:Y:S01]  /*17540*/  ULDC UR7, c[0x0][0x9dc] ;  /* 0x0002770000077ab9 */ /* 0x000fe20000000800 */
[----:B------:R-:W-:-:S02]  /*17550*/  ULEA.HI.SX32 UR5, UR5, UR4, 0x1b ;  /* 0x0000000405057291 */ /* 0x000fc4000f8fda3f */
[----:B------:R-:W-:Y:S01]  /*17560*/  UIADD3 UR4, UR6, -UR7, URZ ;  /* 0x8000000706047290 */ /* 0x000fe2000fffe03f */
[----:B------:R-:W-:-:S04]  /*17570*/  LEA.HI.SX32 R5, R2, R5, 0x1b ;  /* 0x0000000502057211 */ /* 0x000fc800078fdaff */
[----:B------:R-:W-:Y:S01]  /*17580*/  VIMNMX R17, R5, UR5, PT ;  /* 0x0000000505117c48 */ /* 0x000fe2000bfe0100 */
[----:B------:R-:W-:Y:S01]  /*17590*/  IMAD.U32 R0, RZ, RZ, UR4 ;  /* 0x00000004ff007e24 */ /* 0x000fe2000f8e00ff */
[----:B------:R-:W-:Y:S06]  /*175a0*/  @!P1 BRA `(.L_x_6279) ;  /* 0x0000000000409947 */ /* 0x000fec0003800000 */
[----:B------:R-:W-:-:S05]  /*175b0*/  IMAD.U32 R2, RZ, RZ, UR6 ;  /* 0x00000006ff027e24 */ /* 0x000fca000f8e00ff */
        /* <DEDUP_REMOVED lines=9> */
.L_x_6280:
[----:B------:R-:W-:-:S13]  /*17650*/  ISETP.NE.AND P0, PT, R3, 0x1, PT ;  /* 0x000000010300780c */ /* 0x000fda0003f05270 */
[----:B------:R-:W1:Y:S02]  /*17660*/  @P0 LDC.64 R4, c[0x0][0x9e8] ;  /* 0x00027a00ff040b82 */ /* 0x000e640000000a00 */
[----:B-1----:R-:W-:-:S05]  /*17670*/  @P0 IMAD.HI.U32 R4, R2, R4, RZ ;  /* 0x0000000402040227 */ /* 0x002fca00078e00ff */
[----:B------:R-:W-:-:S07]  /*17680*/  @P0 SHF.R.U32.HI R2, RZ, R5, R4 ;  /* 0x00000005ff020219 */ /* 0x000fce0000011604 */
.L_x_6281:
[----:B------:R-:W-:-:S05]  /*17690*/  IMAD R3, R2, R3, RZ ;  /* 0x0000000302037224 */ /* 0x000fca00078e02ff */
[----:B------:R-:W-:-:S07]  /*176a0*/  VIMNMX R0, R0, R3, !PT ;  /* 0x0000000300007248 */ /* 0x000fce0007fe0100 */
.L_x_6279:
[----:B------:R-:W-:Y:S01]  /*176b0*/  IMAD.HI R0, R0, 0x2aaaaaab, RZ ;  /* 0x2aaaaaab00007827 */ /* 0x000fe200078e02ff */
[----:B------:R-:W-:Y:S04]  /*176c0*/  BSSY B6, `(.L_x_6282) ;  /* 0x000029c000067945 */ /* 0x000fe80003800000 */
[----:B------:R-:W-:-:S04]  /*176d0*/  SHF.R.U32.HI R3, RZ, 0x1f, R0 ;  /* 0x0000001fff037819 */ /* 0x000fc80000011600 */
[----:B------:R-:W-:-:S04]  /*176e0*/  LEA.HI.SX32 R3, R0, R3, 0x1b ;  /* 0x0000000300037211 */ /* 0x000fc800078fdaff */
        /* <DEDUP_REMOVED lines=22> */
.L_x_6283:
        /* <DEDUP_REMOVED lines=23> */
.L_x_6285:
[----:B------:R-:W-:Y:S01]  /*179c0*/  UIADD3 UR4, UR40, 0xc400, URZ ;  /* 0x0000c40028047890 */ /* 0x000fe2000fffe03f */
[----:B------:R-:W-:-:S05]  /*179d0*/  LOP3.LUT R16, R16, 0xfffffffe, RZ, 0xc0, !PT ;  /* 0xfffffffe10107812 */ /* 0x000fca00078ec0ff */
[----:B------:R-:W-:-:S05]  /*179e0*/  IMAD.U32 R18, RZ, RZ, UR4 ;  /* 0x00000004ff127e24 */ /* 0x000fca000f8e00ff */
[----:B------:R-:W-:-:S13]  /*179f0*/  LOP3.LUT P0, RZ, R18, 0x3ff, RZ, 0xc0, !PT ;  /* 0x000003ff12ff7812 */ /* 0x000fda000780c0ff */
[----:B------:R-:W-:Y:S01]  /*17a00*/  @P0 LOP3.LUT R16, R16, 0x1, RZ, 0xfc, !PT ;  /* 0x0000000110100812 */ /* 0x000fe200078efcff */
[----:B------:R-:W-:Y:S06]  /*17a10*/  @!P0 BRA `(.L_x_6286) ;  /* 0x0000000000408947 */ /* 0x000fec0003800000 */
        /* <DEDUP_REMOVED lines=16> */
.L_x_6286:
        /* <DEDUP_REMOVED lines=20> */
.L_x_6287:
        /* <DEDUP_REMOVED lines=18> */
.L_x_6288:
[----:B------:R-:W1:Y:S01]  /*17d80*/  LDC R0, c[0x0][0x428] ;  /* 0x00010a00ff007b82 */ /* 0x000e620000000800 */
[----:B------:R-:W-:Y:S01]  /*17d90*/  ULDC.64 UR4, c[0x0][0x9f8] ;  /* 0x00027e0000047ab9 */ /* 0x000fe20000000a00 */
[----:B------:R-:W-:Y:S01]  /*17da0*/  IMAD.U32 R3, RZ, RZ, UR38 ;  /* 0x00000026ff037e24 */ /* 0x000fe2000f8e00ff */
[----:B------:R-:W-:Y:S01]  /*17db0*/  ISETP.NE.U32.AND P0, PT, RZ, UR4, PT ;  /* 0x00000004ff007c0c */ /* 0x000fe2000bf05070 */
[----:B------:R-:W-:Y:S01]  /*17dc0*/  IMAD.U32 R21, RZ, RZ, UR39 ;  /* 0x00000027ff157e24 */ /* 0x000fe2000f8e00ff */
[----:B------:R-:W2:Y:S02]  /*17dd0*/  S2R R19, SR_TID.X ;  /* 0x0000000000137919 */ /* 0x000ea40000002100 */
[----:B------:R-:W-:Y:S02]  /*17de0*/  ISETP.NE.AND.EX P0, PT, RZ, UR5, PT, P0 ;  /* 0x00000005ff007c0c */ /* 0x000fe4000bf05300 */
[----:B-1----:R-:W-:-:S13]  /*17df0*/  ISETP.NE.AND P1, PT, R0, 0x1, PT ;  /* 0x000000010000780c */ /* 0x002fda0003f25270 */
[----:B------:R-:W1:Y:S01]  /*17e00*/  @P1 LDC R2, c[0x0][0x42c] ;  /* 0x00010b00ff021b82 */ /* 0x000e620000000800 */
[----:B--2---:R-:W-:-:S07]  /*17e10*/  LOP3.LUT R18, R19, 0x7f, RZ, 0xc0, !PT ;  /* 0x0000007f13127812 */ /* 0x004fce00078ec0ff */
[----:B------:R-:W2:Y:S01]  /*17e20*/  @P1 LDC R0, c[0x0][0x430] ;  /* 0x00010c00ff001b82 */ /* 0x000ea20000000800 */
[----:B-1----:R-:W-:-:S05]  /*17e30*/  @P1 IMAD.HI.U32 R2, R2, UR38, RZ ;  /* 0x0000002602021c27 */ /* 0x002fca000f8e00ff */
[----:B--2---:R-:W-:Y:S01]  /*17e40*/  @P1 SHF.R.U32.HI R3, RZ, R0, R2 ;  /* 0x00000000ff031219 */ /* 0x004fe20000011602 */
[----:B------:R-:W-:-:S04]  /*17e50*/  IMAD.U32 R0, RZ, RZ, UR39 ;  /* 0x00000027ff007e24 */ /* 0x000fc8000f8e00ff */
[----:B------:R1:W-:Y:S02]  /*17e60*/  STL [R1+0xc], R3 ;  /* 0x00000c0301007387 */ /* 0x0003e40000100800 */
[----:B-1----:R-:W1:Y:S02]  /*17e70*/  @P0 LDC.64 R2, c[0x0][0x9f8] ;  /* 0x00027e00ff020b82 */ /* 0x002e640000000a00 */
[----:B-1----:R-:W-:-:S05]  /*17e80*/  @P0 IMAD.WIDE R2, R0, 0x4, R2 ;  /* 0x0000000400020825 */ /* 0x002fca00078e0202 */
[----:B------:R1:W2:Y:S01]  /*17e90*/  @P0 LDG.E R21, desc[UR46][R2.64] ;  /* 0x0000002e02150981 */ /* 0x0002a2000c1e1900 */
[----:B------:R-:W-:Y:S01]  /*17ea0*/  ISETP.NE.AND P2, PT, R18, RZ, PT ;  /* 0x000000ff1200720c */ /* 0x000fe20003f45270 */
[----:B------:R-:W-:Y:S01]  /*17eb0*/  UMOV UR36, URZ ;  /* 0x0000003f00247c82 */ /* 0x000fe20008000000 */
[----:B------:R-:W-:Y:S01]  /*17ec0*/  UMOV UR6, 0xffffffff ;  /* 0xffffffff00067882 */ /* 0x000fe20000000000 */
[----:B------:R-:W-:-:S04]  /*17ed0*/  SHF.R.U32.HI R19, RZ, 0x5, R19 ;  /* 0x00000005ff137819 */ /* 0x000fc80000011613 */
[----:B------:R-:W-:Y:S01]  /*17ee0*/  LOP3.LUT R19, R19, 0x3, RZ, 0xc0, !PT ;  /* 0x0000000313137812 */ /* 0x000fe200078ec0ff */
[----:B-1----:R-:W1:Y:S05]  /*17ef0*/  LDC.64 R2, c[0x0][0x3f8] ;  /* 0x0000fe00ff027b82 */ /* 0x002e6a0000000a00 */
[----:B------:R-:W-:-:S05]  /*17f00*/  VOTEU.ALL UP1, P2 ;  /* 0x00000000003f7886 */ /* 0x000fca0001020000 */
[----:B------:R-:W-:-:S04]  /*17f10*/  @!UP1 UIADD3 UR4, UP0, UR42, 0x270, URZ ;  /* 0x000002702a049890 */ /* 0x000fc8000ff1e03f */
[----:B------:R-:W-:-:S09]  /*17f20*/  @!UP1 UIADD3.X UR5, URZ, UR43, URZ, UP0, !UPT ;  /* 0x0000002b3f059290 */ /* 0x000fd200087fe43f */
[----:B------:R3:W-:Y:S01]  /*17f30*/  @!UP1 UTMAPF.L2.4D [UR36], [UR4] ;  /* 0x00000024040095b8 */ /* 0x0007e20008018000 */
[----:B-1----:R-:W-:-:S04]  /*17f40*/  ISETP.NE.U32.AND P1, PT, R2, RZ, PT ;  /* 0x000000ff0200720c */ /* 0x002fc80003f25070 */
[----:B------:R-:W-:Y:S02]  /*17f50*/  ISETP.NE.AND.EX P1, PT, R3, RZ, PT, P1 ;  /* 0x000000ff0300720c */ /* 0x000fe40003f25310 */
[----:B--2---:R-:W-:Y:S02]  /*17f60*/  SHF.R.S32.HI R8, RZ, 0x1f, R21 ;  /* 0x0000001fff087819 */ /* 0x004fe40000011415 */
[----:B------:R-:W-:-:S03]  /*17f70*/  SEL R0, R21, RZ, !P1 ;  /* 0x000000ff15007207 */ /* 0x000fc60004800000 */
[----:B------:R3:W-:Y:S01]  /*17f80*/  STL [R1+0x14], R8 ;  /* 0x0000140801007387 */ /* 0x0007e20000100800 */
[----:B------:R-:W-:Y:S05]  /*17f90*/  BRA.DIV UR6, `(.L_x_6289) ;  /* 0x0000002a06887947 */ /* 0x000fea000b800000 */
[----:B------:R1:W2:Y:S02]  /*17fa0*/  SHFL.IDX PT, R14, R19, RZ, 0x1f ;  /* 0x00001fff130e7589 */ /* 0x0002a400000e0000 */
.L_x_6350:
[----:B--2---:R-:W-:Y:S02]  /*17fb0*/  ISETP.NE.AND P0, PT, R14, RZ, PT ;  /* 0x000000ff0e00720c */ /* 0x004fe40003f05270 */
[----:B------:R-:W-:-:S11]  /*17fc0*/  PLOP3.LUT P6, PT, PT, PT, PT, 0x8, 0x0 ;  /* 0x000000000000781c */ /* 0x000fd60003fce170 */
[----:B------:R-:W-:Y:S05]  /*17fd0*/  @P0 BRA `(.L_x_6290) ;  /* 0x0000000400900947 */ /* 0x000fea0003800000 */
[----:B---3--:R-:W-:Y:S01]  /*17fe0*/  UMOV UR4, 0xffffffff ;  /* 0xffffffff00047882 */ /* 0x008fe20000000000 */
[----:B------:R-:W-:Y:S02]  /*17ff0*/  VIADD R6, R17, 0xffffffff ;  /* 0xffffffff11067836 */ /* 0x000fe40000000000 */
[----:B------:R-:W-:Y:S05]  /*18000*/  BRA.DIV UR4, `(.L_x_6291) ;  /* 0x0000002a048c7947 */ /* 0x000fea000b800000 */
[----:B------:R-:W-:-:S13]  /*18010*/  ELECT P6, URZ, PT ;  /* 0x00000000003f782f */ /* 0x000fda00038c0000 */
.L_x_6353:
[----:B------:R-:W-:Y:S05]  /*18020*/  @!P6 BRA `(.L_x_6292) ;  /* 0x000000040038e947 */ /* 0x000fea0003800000 */
[----:B------:R-:W-:Y:S01]  /*18030*/  IMAD.MOV.U32 R0, RZ, RZ, R21 ;  /* 0x000000ffff007224 */ /* 0x000fe200078e0015 */
[----:B------:R-:W-:Y:S06]  /*18040*/  @!P1 BRA `(.L_x_6293) ;  /* 0x0000000000489947 */ /* 0x000fec0003800000 */
        /* <DEDUP_REMOVED lines=18> */
.L_x_6293:
[----:B--2---:R-:W2:Y:S04]  /*18170*/  LDL R3, [R1+0x4] ;  /* 0x0000040001037983 */ /* 0x004ea80000100800 */
[----:B------:R-:W3:Y:S01]  /*18180*/  LDL R2, [R1+0x8] ;  /* 0x0000080001027983 */ /* 0x000ee20000100800 */
[----:B------:R-:W-:Y:S02]  /*18190*/  ISETP.NE.AND P0, PT, R18, RZ, PT ;  /* 0x000000ff1200720c */ /* 0x000fe40003f05270 */
[----:B--2---:R-:W-:Y:S02]  /*181a0*/  LEA R4, R3, UR40, 0x3 ;  /* 0x0000002803047c11 */ /* 0x004fe4000f8e18ff */
[----:B---3--:R-:W-:-:S04]  /*181b0*/  SHF.L.U32 R3, R2, 0x1f, RZ ;  /* 0x0000001f02037819 */ /* 0x008fc800000006ff */
[----:B------:R-:W2:Y:S02]  /*181c0*/  SYNCS.PHASECHK.TRANS64.TRYWAIT P3, [R4+URZ+0x28880], R3 ;  /* 0x02888003040075a7 */ /* 0x000ea4000806017f */
[----:B--2---:R-:W-:Y:S05]  /*181d0*/  @!P3 BRA `(.L_x_6294) ;  /* 0x000000280038b947 */ /* 0x004fea0003800000 */
.L_x_6354:
        /* <DEDUP_REMOVED lines=8> */
.L_x_6295:
        /* <DEDUP_REMOVED lines=20> */
.L_x_6355:
        /* <DEDUP_REMOVED lines=8> */
.L_x_6297:
[----:B--23--:R-:W2:Y:S01]  /*18420*/  LDL R3, [R1+0xc] ;  /* 0x00000c0001037983 */ /* 0x00cea20000100800 */
        /* <DEDUP_REMOVED lines=13> */
[----:B--2---:R-:W-:Y:S01]  /*18500*/  NOP ;  /* 0x0000000000007918 */ /* 0x004fe20000000000 */
.L_x_6292:
[----:B------:R-:W-:Y:S05]  /*18510*/  WARPSYNC.ALL ;  /* 0x0000000000007948 */ /* 0x000fea0003800000 */
[----:B------:R-:W-:Y:S01]  /*18520*/  BAR.SYNC.DEFER_BLOCKING 0x8, 0x120 ;  /* 0x0204800000007b1d */ /* 0x000fe20000010000 */
[----:B------:R-:W-:Y:S01]  /*18530*/  ELECT P0, URZ, PT ;  /* 0x00000000003f782f */ /* 0x000fe20003800000 */
[----:B------:R-:W-:Y:S02]  /*18540*/  UIADD3 UR4, UP0, UR42, 0x270, URZ ;  /* 0x000002702a047890 */ /* 0x000fe4000ff1e03f */
[----:B------:R-:W-:Y:S02]  /*18550*/  UIADD3 UR8, UR40, 0x18400, URZ ;  /* 0x0001840028087890 */ /* 0x000fe4000fffe03f */
[----:B------:R-:W-:-:S02]  /*18560*/  UIADD3 UR9, UR40, 0x28800, URZ ;  /* 0x0002880028097890 */ /* 0x000fc4000fffe03f */
[----:B------:R-:W-:Y:S01]  /*18570*/  UIADD3.X UR5, URZ, UR43, URZ, UP0, !UPT ;  /* 0x0000002b3f057290 */ /* 0x000fe200087fe43f */
[----:B------:R-:W-:Y:S01]  /*18580*/  UMOV UR6, 0x0 ;  /* 0x0000000000067882 */ /* 0x000fe20000000000 */
[----:B------:R-:W-:Y:S01]  /*18590*/  UMOV UR7, 0x12f00000 ;  /* 0x12f0000000077882 */ /* 0x000fe20000000000 */
[----:B------:R-:W-:-:S03]  /*185a0*/  UMOV UR10, URZ ;  /* 0x0000003f000a7c82 */ /* 0x000fc60008000000 */
[----:B------:R-:W-:Y:S01]  /*185b0*/  @P0 IMAD.MOV.U32 R2, RZ, RZ, 0x4000 ;  /* 0x00004000ff020424 */ /* 0x000fe200078e00ff */
[----:B------:R-:W-:Y:S01]  /*185c0*/  UMOV UR11, UR37 ;  /* 0x00000025000b7c82 */ /* 0x000fe20008000000 */
[----:B------:R-:W-:Y:S01]  /*185d0*/  UMOV UR12, UR38 ;  /* 0x00000026000c7c82 */ /* 0x000fe20008000000 */
[----:B------:R-:W-:Y:S01]  /*185e0*/  UMOV UR13, UR39 ;  /* 0x00000027000d7c82 */ /* 0x000fe20008000000 */
[----:B------:R2:W-:Y:S01]  /*185f0*/  @P0 SYNCS.ARRIVE.TRANS64 RZ, [UR40+0x28800], R2 ;  /* 0x02880002ffff09a7 */ /* 0x0005e20008000028 */
[----:B------:R2:W-:Y:S01]  /*18600*/  UTMALDG.4D [UR8], [UR4], desc[UR6] ;  /* 0x00000608040075b4 */ /* 0x0005e20008019000 */
[----:B------:R-:W-:Y:S02]  /*18610*/  NOP ;  /* 0x0000000000007918 */ /* 0x000fe40000000000 */
.L_x_6290:
        /* <DEDUP_REMOVED lines=10> */
.L_x_6356:
[----:B---3--:R-:W-:Y:S05]  /*186c0*/  BSYNC B0 ;  /* 0x0000000000007941 */ /* 0x008fea0003800000 */
.L_x_6298:
[----:B--2---:R-:W2:Y:S01]  /*186d0*/  LDL R3, [R1+0x18] ;  /* 0x0000180001037983 */ /* 0x004ea20000100800 */
[----:B------:R-:W-:-:S05]  /*186e0*/  VIADD R17, R17, 0xfffffffe ;  /* 0xfffffffe11117836 */ /* 0x000fca0000000000 */
[----:B--2---:R-:W-:-:S13]  /*186f0*/  ISETP.GE.AND P0, PT, R17, R3, PT ;  /* 0x000000031100720c */ /* 0x004fda0003f06270 */
[----:B------:R-:W-:Y:S05]  /*18700*/  @!P0 BRA `(.L_x_6300) ;  /* 0x00000010000c8947 */ /* 0x000fea0003800000 */
[----:B------:R2:W5:Y:S01]  /*18710*/  LDL.LU R6, [R1+0x4] ;  /* 0x0000040001067983 */ /* 0x0005620000300800 */
[----:B-1----:R-:W-:-:S03]  /*18720*/  IMAD.MOV.U32 R19, RZ, RZ, R17 ;  /* 0x000000ffff137224 */ /* 0x002fc600078e0011 */
[----:B------:R2:W5:Y:S04]  /*18730*/  LDL.LU R7, [R1+0x8] ;  /* 0x0000080001077983 */ /* 0x0005680000300800 */
.L_x_6320:
        /* <DEDUP_REMOVED lines=10> */
[----:B------:R-:W-:Y:S01]  /*187e0*/  IMAD.MOV.U32 R8, RZ, RZ, R19 ;  /* 0x000000ffff087224 */ /* 0x000fe200078e0013 */
[----:B------:R-:W-:Y:S06]  /*187f0*/  @!P1 BRA `(.L_x_6303) ;  /* 0x00000000004c9947 */ /* 0x000fec0003800000 */
[----:B------:R-:W3:Y:S01]  /*18800*/  LDL R5, [R1+0x14] ;  /* 0x0000140001057983 */ /* 0x000ee20000100800 */
[----:B------:R-:W4:Y:S01]  /*18810*/  LDC R4, c[0x0][0x41c] ;  /* 0x00010700ff047b82 */ /* 0x000f220000000800 */
[----:B------:R-:W-:Y:S01]  /*18820*/  ULDC.64 UR4, c[0x0][0x408] ;  /* 0x0001020000047ab9 */ /* 0x000fe20000000a00 */
[----:B----4-:R-:W-:-:S13]  /*18830*/  ISETP.NE.AND P0, PT, R4, 0x1, PT ;  /* 0x000000010400780c */ /* 0x010fda0003f05270 */
[----:B------:R-:W4:Y:S02]  /*18840*/  @P0 LDC.64 R2, c[0x0][0x420] ;  /* 0x00010800ff020b82 */ /* 0x000f240000000a00 */
[----:B----4-:R-:W-:-:S04]  /*18850*/  @P0 IMAD.HI.U32 R0, R19, R2, RZ ;  /* 0x0000000213000227 */ /* 0x010fc800078e00ff */
[----:B------:R-:W-:Y:S01]  /*18860*/  IMAD.MOV.U32 R2, RZ, RZ, R19 ;  /* 0x000000ffff027224 */ /* 0x000fe200078e0013 */
[----:B------:R-:W-:-:S04]  /*18870*/  @P0 SHF.R.U32.HI R2, RZ, R3, R0 ;  /* 0x00000003ff020219 */ /* 0x000fc80000011600 */
[--C-:B------:R-:W-:Y:S01]  /*18880*/  SHF.R.S32.HI R3, RZ, 0x1f, R2.reuse ;  /* 0x0000001fff037819 */ /* 0x100fe20000011402 */
[--C-:B------:R-:W-:Y:S02]  /*18890*/  IMAD.MOV R8, RZ, RZ, -R2.reuse ;  /* 0x000000ffff087224 */ /* 0x100fe400078e0a02 */
[----:B------:R-:W-:-:S04]  /*188a0*/  IMAD.WIDE.U32 R2, R21, UR4, R2 ;  /* 0x0000000415027c25 */ /* 0x000fc8000f8e0002 */
[----:B------:R-:W-:Y:S02]  /*188b0*/  IMAD R8, R4, R8, R19 ;  /* 0x0000000804087224 */ /* 0x000fe400078e0213 */
[----:B---3--:R-:W-:-:S04]  /*188c0*/  IMAD R0, R5, UR4, RZ ;  /* 0x0000000405007c24 */ /* 0x008fc8000f8e02ff */
[----:B------:R-:W-:Y:S01]  /*188d0*/  IMAD R0, R21, UR5, R0 ;  /* 0x0000000515007c24 */ /* 0x000fe2000f8e0200 */
[----:B------:R-:W-:Y:S02]  /*188e0*/  ULDC.64 UR4, c[0x0][0x3f8] ;  /* 0x0000fe0000047ab9 */ /* 0x000fe40000000a00 */
[----:B------:R-:W-:Y:S01]  /*188f0*/  LEA R4, P0, R2, UR4, 0x2 ;  /* 0x0000000402047c11 */ /* 0x000fe2000f8010ff */
[----:B------:R-:W-:-:S05]  /*18900*/  IMAD.IADD R0, R0, 0x1, R3 ;  /* 0x0000000100007824 */ /* 0x000fca00078e0203 */
[----:B------:R-:W-:-:S05]  /*18910*/  LEA.HI.X R5, R2, UR5, R0, 0x2, P0 ;  /* 0x0000000502057c11 */ /* 0x000fca00080f1400 */
[----:B------:R3:W5:Y:S02]  /*18920*/  LDG.E R0, desc[UR46][R4.64] ;  /* 0x0000002e04007981 */ /* 0x000764000c1e1900 */
.L_x_6303:
        /* <DEDUP_REMOVED lines=8> */
.L_x_6357:
[----:B------:R-:W-:Y:S05]  /*189b0*/  BSYNC B1 ;  /* 0x0000000000017941 */ /* 0x000fea0003800000 */
.L_x_6304:
        /* <DEDUP_REMOVED lines=9> */
.L_x_6307:
[----:B------:R-:W-:Y:S05]  /*18a50*/  BSYNC B1 ;  /* 0x0000000000017941 */ /* 0x000fea0003800000 */
.L_x_6306:
[----:B------:R-:W4:Y:S04]  /*18a60*/  LDL R5, [R1+0xc] ;  /* 0x00000c0001057983 */ /* 0x000f280000100800 */
[----:B------:R-:W2:Y:S01]  /*18a70*/  LDL R2, [R1+0x4] ;  /* 0x0000040001027983 */ /* 0x000ea20000100800 */
[----:B-1----:R-:W-:Y:S01]  /*18a80*/  IMAD.MOV.U32 R10, RZ, RZ, RZ ;  /* 0x000000ffff0a7224 */ /* 0x002fe200078e00ff */
[----:B------:R-:W-:Y:S01]  /*18a90*/  UIADD3 UR4, UP0, UR42, 0x470, URZ ;  /* 0x000004702a047890 */ /* 0x000fe2000ff1e03f */
[----:B------:R-:W-:Y:S01]  /*18aa0*/  PLOP3.LUT P0, PT, PT, PT, PT, 0x80, 0x0 ;  /* 0x000000000000781c */ /* 0x000fe20003f0f070 */
[----:B------:R-:W-:Y:S01]  /*18ab0*/  UMOV UR6, 0x0 ;  /* 0x0000000000067882 */ /* 0x000fe20000000000 */
[----:B------:R-:W-:Y:S01]  /*18ac0*/  UMOV UR7, 0x14f00000 ;  /* 0x14f0000000077882 */ /* 0x000fe20000000000 */
[----:B------:R-:W-:Y:S01]  /*18ad0*/  R2UR UR10, R10 ;  /* 0x000000000a0a72ca */ /* 0x000fe200000e0000 */
[----:B------:R-:W-:Y:S01]  /*18ae0*/  UIADD3.X UR5, URZ, UR43, URZ, UP0, !UPT ;  /* 0x0000002b3f057290 */ /* 0x000fe200087fe43f */
[----:B----4-:R-:W-:Y:S01]  /*18af0*/  R2UR UR12, R5 ;  /* 0x00000000050c72ca */ /* 0x010fe200000e0000 */
[----:B------:R-:W-:-:S04]  /*18b00*/  IMAD.U32 R5, RZ, RZ, UR40 ;  /* 0x00000028ff057e24 */ /* 0x000fc8000f8e00ff */
[----:B--2---:R-:W-:Y:S02]  /*18b10*/  IMAD R2, R2, 0x6000, R5 ;  /* 0x0000600002027824 */ /* 0x004fe400078e0205 */
[----:B------:R-:W-:Y:S02]  /*18b20*/  IMAD R5, R8, 0xc0, RZ ;  /* 0x000000c008057824 */ /* 0x000fe400078e02ff */
[----:B------:R-:W-:Y:S02]  /*18b30*/  VIADD R8, R4, 0x28870 ;  /* 0x0002887004087836 */ /* 0x000fe40000000000 */
[----:B------:R-:W-:-:S07]  /*18b40*/  VIADD R9, R2, 0xc400 ;  /* 0x0000c40002097836 */ /* 0x000fce0000000000 */
.L_x_6308:
        /* <DEDUP_REMOVED lines=12> */
.L_x_6358:
[----:B------:R-:W-:Y:S05]  /*18c10*/  BSYNC B1 ;  /* 0x0000000000017941 */ /* 0x000fea0003800000 */
.L_x_6309:
[----:B------:R-:W-:Y:S01]  /*18c20*/  BSSY B1, `(.L_x_6311) ;  /* 0x000000b000017945 */ /* 0x000fe20003800000 */
[----:B------:R-:W-:Y:S02]  /*18c30*/  IMAD.MOV.U32 R8, RZ, RZ, 0x0 ;  /* 0x00000000ff087424 */ /* 0x000fe400078e00ff */
[----:B------:R-:W-:Y:S01]  /*18c40*/  IMAD.MOV.U32 R9, RZ, RZ, 0x14f00000 ;  /* 0x14f00000ff097424 */ /* 0x000fe200078e00ff */
[----:B------:R-:W-:Y:S06]  /*18c50*/  @P3 BRA `(.L_x_6312) ;  /* 0x00000000001c3947 */ /* 0x000fec0003800000 */
[----:B------:R-:W2:Y:S01]  /*18c60*/  S2R R11, SR_TID.X ;  /* 0x00000000000b7919 */ /* 0x000ea20000002100 */
[----:B-1-3--:R-:W-:-:S04]  /*18c70*/  IMAD.MOV.U32 R3, RZ, RZ, 0x6000 ;  /* 0x00006000ff037424 */ /* 0x00afc800078e00ff */
[----:B------:R4:W-:Y:S01]  /*18c80*/  SYNCS.ARRIVE.TRANS64 RZ, [R4+URZ+0x28830], R3 ;  /* 0x0288300304ff79a7 */ /* 0x0009e2000800003f */
[----:B--2---:R-:W-:-:S04]  /*18c90*/  LOP3.LUT R11, R11, 0x1f, RZ, 0xc0, !PT ;  /* 0x0000001f0b0b7812 */ /* 0x004fc800078ec0ff */
[----:B------:R-:W-:-:S13]  /*18ca0*/  ISETP.NE.AND P0, PT, R11, RZ, PT ;  /* 0x000000ff0b00720c */ /* 0x000fda0003f05270 */
[----:B----4-:R-:W-:Y:S05]  /*18cb0*/  @!P0 BRA `(.L_x_6312) ;  /* 0x0000000000048947 */ /* 0x010fea0003800000 */
[----:B------:R-:W-:Y:S01]  /*18cc0*/  BPT.TRAP 0x1 ;  /* 0x000000040000795c */ /* 0x000fe20000300000 */
.L_x_6312:
[----:B------:R-:W-:Y:S05]  /*18cd0*/  BSYNC B1 ;  /* 0x0000000000017941 */ /* 0x000fea0003800000 */
.L_x_6311:
[----:B-1-3--:R-:W2:Y:S01]  /*18ce0*/  LDL R3, [R1+0xc] ;  /* 0x00000c0001037983 */ /* 0x00aea20000100800 */
        /* <DEDUP_REMOVED lines=9> */
.L_x_6313:
        /* <DEDUP_REMOVED lines=9> */
.L_x_6302:
[----:B------:R-:W-:Y:S05]  /*18e10*/  BSYNC B0 ;  /* 0x0000000000007941 */ /* 0x000fea0003800000 */
.L_x_6301:
[----:B------:R-:W3:Y:S02]  /*18e20*/  LDL R3, [R1+0x30] ;  /* 0x0000300001037983 */ /* 0x000ee40000100800 */
[----:B---3--:R-:W-:-:S13]  /*18e30*/  ISETP.NE.AND P0, PT, R3, 0x3, PT ;  /* 0x000000030300780c */ /* 0x008fda0003f05270 */
[----:B------:R-:W-:Y:S05]  /*18e40*/  @!P0 BRA `(.L_x_6314) ;  /* 0x0000000000048947 */ /* 0x000fea0003800000 */
[----:B------:R-:W-:Y:S01]  /*18e50*/  BPT.TRAP 0x1 ;  /* 0x000000040000795c */ /* 0x000fe20000300000 */
.L_x_6314:
        /* <DEDUP_REMOVED lines=8> */
.L_x_6359:
[----:B------:R-:W-:Y:S05]  /*18ee0*/  BSYNC B0 ;  /* 0x0000000000007941 */ /* 0x000fea0003800000 */
.L_x_6315:
[----:B------:R-:W-:Y:S05]  /*18ef0*/  @!P0 BRA `(.L_x_6317) ;  /* 0x0000000000048947 */ /* 0x000fea0003800000 */
[----:B------:R-:W-:Y:S01]  /*18f00*/  BPT.TRAP 0x1 ;  /* 0x000000040000795c */ /* 0x000fe20000300000 */
.L_x_6317:
[----:B------:R-:W-:Y:S01]  /*18f10*/  SHF.L.U32 R3, R7, 0x1f, RZ ;  /* 0x0000001f07037819 */ /* 0x000fe200000006ff */
[----:B---3--:R-:W-:-:S03]  /*18f20*/  IMAD R2, R6, 0x6000, RZ ;  /* 0x0000600006027824 */ /* 0x008fc600078e02ff */
[----:B------:R-:W3:Y:S02]  /*18f30*/  SYNCS.PHASECHK.TRANS64.TRYWAIT P3, [R20+URZ+0x28860], R3 ;  /* 0x02886003140075a7 */ /* 0x000ee4000806017f */
[----:B---3--:R-:W-:Y:S05]  /*18f40*/  @!P3 BRA `(.L_x_6318) ;  /* 0x0000001c0058b947 */ /* 0x008fea0003800000 */
.L_x_6360:
[----:B------:R-:W4:Y:S04]  /*18f50*/  LDL R12, [R1] ;  /* 0x00000000010c7983 */ /* 0x000f280000100800 */
[----:B------:R-:W5:Y:S04]  /*18f60*/  LDL R15, [R1+0x1c] ;  /* 0x00001c00010f7983 */ /* 0x000f680000100800 */
[----:B------:R-:W2:Y:S01]  /*18f70*/  LDL R13, [R1+0x10] ;  /* 0x00001000010d7983 */ /* 0x000ea20000100800 */
[----:B------:R-:W-:Y:S05]  /*18f80*/  WARPSYNC.ALL ;  /* 0x0000000000007948 */ /* 0x000fea0003800000 */
[----:B------:R-:W-:-:S04]  /*18f90*/  IMAD.U32 R14, RZ, RZ, UR40 ;  /* 0x00000028ff0e7e24 */ /* 0x000fc8000f8e00ff */
[----:B------:R-:W-:Y:S02]  /*18fa0*/  VIADD R14, R14, 0x400 ;  /* 0x000004000e0e7836 */ /* 0x000fe40000000000 */
[C---:B---3--:R-:W-:Y:S01]  /*18fb0*/  VIADD R3, R2.reuse, 0x1000 ;  /* 0x0000100002037836 */ /* 0x048fe20000000000 */
[----:B----4-:R-:W-:-:S06]  /*18fc0*/  LOP3.LUT R4, R2, R12, RZ, 0xfc, !PT ;  /* 0x0000000c02047212 */ /* 0x010fcc00078efcff */
[----:B------:R-:W3:Y:S01]  /*18fd0*/  LDSM.16.MT88.4 R4, [R4+UR40+0xc400] ;  /* 0x00c400280404783b */ /* 0x000ee20008004200 */
[----:B-----5:R-:W-:Y:S02]  /*18fe0*/  IADD3 R18, R15, UR40, R2 ;  /* 0x000000280f127c10 */ /* 0x020fe4000fffe002 */
[----:B--2---:R-:W-:Y:S02]  /*18ff0*/  IADD3 R17, R14, R2, R13 ;  /* 0x000000020e117210 */ /* 0x004fe40007ffe00d */
[C-C-:B---3--:R-:W-:Y:S02]  /*19000*/  PRMT R8, R4.reuse, 0x6420, R5.reuse ;  /* 0x0000642004087816 */ /* 0x148fe40000000005 */
[----:B-1----:R-:W-:Y:S02]  /*19010*/  PRMT R9, R4, 0x7531, R5 ;  /* 0x0000753104097816 */ /* 0x002fe40000000005 */
[C-C-:B------:R-:W-:Y:S02]  /*19020*/  PRMT R10, R6.reuse, 0x6420, R7.reuse ;  /* 0x00006420060a7816 */ /* 0x140fe40000000007 */
[----:B------:R-:W-:-:S02]  /*19030*/  PRMT R11, R6, 0x7531, R7 ;  /* 0x00007531060b7816 */ /* 0x000fc40000000007 */
[----:B------:R-:W1:Y:S04]  /*19040*/  LDSM.16.MT88.4 R4, [R18+0xc400] ;  /* 0x00c400001204783b */ /* 0x000e680000004200 */
[----:B------:R1:W-:Y:S01]  /*19050*/  STSM.16.M88.4 [R17], R8 ;  /* 0x0000000811007844 */ /* 0x0003e20000000200 */
[----:B------:R-:W2:Y:S01]  /*19060*/  S2R R15, SR_TID.X ;  /* 0x00000000000f7919 */ /* 0x000ea20000002100 */
[C-C-:B-1----:R-:W-:Y:S02]  /*19070*/  PRMT R8, R4.reuse, 0x6420, R5.reuse ;  /* 0x0000642004087816 */ /* 0x142fe40000000005 */
[----:B------:R-:W-:Y:S02]  /*19080*/  PRMT R9, R4, 0x7531, R5 ;  /* 0x0000753104097816 */ /* 0x000fe40000000005 */
[----:B------:R-:W-:-:S02]  /*19090*/  PRMT R10, R6, 0x6420, R7 ;  /* 0x00006420060a7816 */ /* 0x000fc40000000007 */
[----:B------:R-:W-:-:S05]  /*190a0*/  PRMT R11, R6, 0x7531, R7 ;  /* 0x00007531060b7816 */ /* 0x000fca0000000007 */
[----:B------:R1:W-:Y:S02]  /*190b0*/  STSM.16.M88.4 [R17+0x1000], R8 ;  /* 0x0010000811007844 */ /* 0x0003e40000000200 */
[----:B-1----:R-:W-:-:S05]  /*190c0*/  IMAD.MOV.U32 R11, RZ, RZ, R12 ;  /* 0x000000ffff0b7224 */ /* 0x002fca00078e000c */
[----:B------:R-:W-:-:S05]  /*190d0*/  LOP3.LUT R3, R3, R11, RZ, 0xfc, !PT ;  /* 0x0000000b03037212 */ /* 0x000fca00078efcff */
[----:B------:R-:W1:Y:S01]  /*190e0*/  LDSM.16.MT88.4 R4, [R3+UR40+0xc400] ;  /* 0x00c400280304783b */ /* 0x000e620008004200 */
[----:B------:R-:W-:Y:S01]  /*190f0*/  IMAD.MOV.U32 R9, RZ, RZ, R13 ;  /* 0x000000ffff097224 */ /* 0x000fe200078e000d */
[----:B--2---:R-:W-:Y:S01]  /*19100*/  LOP3.LUT P3, RZ, R15, 0x4, RZ, 0xc0, !PT ;  /* 0x000000040fff7812 */ /* 0x004fe2000786c0ff */
[----:B------:R-:W-:Y:S02]  /*19110*/  IMAD.MOV.U32 R8, RZ, RZ, 0x20 ;  /* 0x00000020ff087424 */ /* 0x000fe400078e00ff */
[----:B------:R-:W-:-:S03]  /*19120*/  IMAD.U32 R10, RZ, RZ, UR40 ;  /* 0x00000028ff0a7e24 */ /* 0x000fc6000f8e00ff */
[----:B------:R-:W-:Y:S01]  /*19130*/  SEL R8, R8, 0xffffffe0, !P3 ;  /* 0xffffffe008087807 */ /* 0x000fe20005800000 */
[----:B------:R-:W-:Y:S01]  /*19140*/  VIADD R10, R10, 0x400 ;  /* 0x000004000a0a7836 */ /* 0x000fe20000000000 */
[C-C-:B-1----:R-:W-:Y:S02]  /*19150*/  PRMT R12, R4.reuse, 0x6420, R5.reuse ;  /* 0x00006420040c7816 */ /* 0x142fe40000000005 */
[----:B------:R-:W-:Y:S02]  /*19160*/  PRMT R13, R4, 0x7531, R5 ;  /* 0x00007531040d7816 */ /* 0x000fe40000000005 */
[C-C-:B------:R-:W-:Y:S02]  /*19170*/  PRMT R14, R6.reuse, 0x6420, R7.reuse ;  /* 0x00006420060e7816 */ /* 0x140fe40000000007 */
[----:B------:R-:W-:Y:S02]  /*19180*/  PRMT R15, R6, 0x7531, R7 ;  /* 0x00007531060f7816 */ /* 0x000fe40000000007 */
[----:B------:R-:W1:Y:S01]  /*19190*/  LDSM.16.MT88.4 R4, [R18+0xd400] ;  /* 0x00d400001204783b */ /* 0x000e620000004200 */
[----:B------:R-:W-:-:S05]  /*191a0*/  IADD3 R3, R9, R2, R8 ;  /* 0x0000000209037210 */ /* 0x000fca0007ffe008 */
[----:B------:R-:W-:-:S05]  /*191b0*/  IMAD.IADD R3, R10, 0x1, R3 ;  /* 0x000000010a037824 */ /* 0x000fca00078e0203 */
[----:B------:R2:W-:Y:S02]  /*191c0*/  STSM.16.M88.4 [R3], R12 ;  /* 0x0000000c03007844 */ /* 0x0005e40000000200 */
[----:B--2---:R-:W-:Y:S01]  /*191d0*/  IMAD.MOV.U32 R15, RZ, RZ, R11 ;  /* 0x000000ffff0f7224 */ /* 0x004fe200078e000b */
[C-C-:B-1----:R-:W-:Y:S02]  /*191e0*/  PRMT R8, R4.reuse, 0x6420, R5.reuse ;  /* 0x0000642004087816 */ /* 0x142fe40000000005 */
[----:B------:R-:W-:Y:S02]  /*191f0*/  PRMT R9, R4, 0x7531, R5 ;  /* 0x0000753104097816 */ /* 0x000fe40000000005 */
[C-C-:B------:R-:W-:Y:S02]  /*19200*/  PRMT R10, R6.reuse, 0x6420, R7.reuse ;  /* 0x00006420060a7816 */ /* 0x140fe40000000007 */
[----:B------:R-:W-:Y:S01]  /*19210*/  PRMT R11, R6, 0x7531, R7 ;  /* 0x00007531060b7816 */ /* 0x000fe20000000007 */
[----:B------:R-:W-:-:S04]  /*19220*/  VIADD R4, R2, 0x2000 ;  /* 0x0000200002047836 */ /* 0x000fc80000000000 */
[----:B------:R1:W-:Y:S02]  /*19230*/  STSM.16.M88.4 [R3+0x1000], R8 ;  /* 0x0010000803007844 */ /* 0x0003e40000000200 */
[----:B-1----:R-:W-:-:S05]  /*19240*/  IMAD.MOV.U32 R11, RZ, RZ, R15 ;  /* 0x000000ffff0b7224 */ /* 0x002fca00078e000f */
[----:B------:R-:W-:-:S06]  /*19250*/  LOP3.LUT R4, R4, R11, RZ, 0xfc, !PT ;  /* 0x0000000b04047212 */ /* 0x000fcc00078efcff */
[----:B------:R-:W1:Y:S02]  /*19260*/  LDSM.16.MT88.4 R4, [R4+UR40+0xc400] ;  /* 0x00c400280404783b */ /* 0x000e640008004200 */
[C-C-:B-1----:R-:W-:Y:S02]  /*19270*/  PRMT R12, R4.reuse, 0x6420, R5.reuse ;  /* 0x00006420040c7816 */ /* 0x142fe40000000005 */
[----:B------:R-:W-:Y:S02]  /*19280*/  PRMT R13, R4, 0x7531, R5 ;  /* 0x00007531040d7816 */ /* 0x000fe40000000005 */
[C-C-:B------:R-:W-:Y:S02]  /*19290*/  PRMT R14, R6.reuse, 0x6420, R7.reuse ;  /* 0x00006420060e7816 */ /* 0x140fe40000000007 */
[----:B------:R-:W-:Y:S02]  /*192a0*/  PRMT R15, R6, 0x7531, R7 ;  /* 0x00007531060f7816 */ /* 0x000fe40000000007 */
[----:B------:R-:W1:Y:S04]  /*192b0*/  LDSM.16.MT88.4 R4, [R18+0xe400] ;  /* 0x00e400001204783b */ /* 0x000e680000004200 */
[----:B------:R2:W-:Y:S02]  /*192c0*/  STSM.16.M88.4 [R17+0x2000], R12 ;  /* 0x0020000c11007844 */ /* 0x0005e40000000200 */
[----:B--2---:R-:W-:Y:S01]  /*192d0*/  IMAD.MOV.U32 R15, RZ, RZ, R11 ;  /* 0x000000ffff0f7224 */ /* 0x004fe200078e000b */
[----:B-1----:R-:W-:-:S02]  /*192e0*/  PRMT R8, R4, 0x6420, R5 ;  /* 0x0000642004087816 */ /* 0x002fc40000000005 */
        /* <DEDUP_REMOVED lines=23> */
[----:B------:R-:W1:Y:S01]  /*19460*/  LDSM.16.MT88.4 R4, [R4+UR40+0xc400] ;  /* 0x00c400280404783b */ /* 0x000e620008004200 */
[----:B------:R-:W-:Y:S01]  /*19470*/  VIADD R2, R2, 0x5000 ;  /* 0x0000500002027836 */ /* 0x000fe20000000000 */
[C-C-:B-1----:R-:W-:Y:S02]  /*19480*/  PRMT R12, R4.reuse, 0x6420, R5.reuse ;  /* 0x00006420040c7816 */ /* 0x142fe40000000005 */
[----:B------:R-:W-:Y:S02]  /*19490*/  PRMT R13, R4, 0x7531, R5 ;  /* 0x00007531040d7816 */ /* 0x000fe40000000005 */
[C-C-:B------:R-:W-:Y:S02]  /*194a0*/  PRMT R14, R6.reuse, 0x6420, R7.reuse ;  /* 0x00006420060e7816 */ /* 0x140fe40000000007 */
[----:B------:R-:W-:Y:S02]  /*194b0*/  PRMT R15, R6, 0x7531, R7 ;  /* 0x00007531060f7816 */ /* 0x000fe40000000007 */
[----:B------:R-:W1:Y:S04]  /*194c0*/  LDSM.16.MT88.4 R4, [R18+0x10400] ;  /* 0x010400001204783b */ /* 0x000e680000004200 */
[----:B------:R2:W-:Y:S02]  /*194d0*/  STSM.16.M88.4 [R17+0x4000], R12 ;  /* 0x0040000c11007844 */ /* 0x0005e40000000200 */
[----:B--2---:R-:W-:-:S05]  /*194e0*/  IMAD.MOV.U32 R15, RZ, RZ, R11 ;  /* 0x000000ffff0f7224 */ /* 0x004fca00078e000b */
[----:B------:R-:W-:Y:S02]  /*194f0*/  LOP3.LUT R2, R2, R15, RZ, 0xfc, !PT ;  /* 0x0000000f02027212 */ /* 0x000fe400078efcff */
        /* <DEDUP_REMOVED lines=25> */
.L_x_6319:
[----:B------:R-:W3:Y:S01]  /*19690*/  LDL R2, [R1+0x18] ;  /* 0x0000180001027983 */ /* 0x000ee20000100800 */
[----:B-1----:R1:W-:Y:S03]  /*196a0*/  SYNCS.ARRIVE.TRANS64.A1T0 RZ, [R20+URZ+0x28850], RZ ;  /* 0x028850ff14ff79a7 */ /* 0x0023e6000810003f */
[----:B------:R4:W5:Y:S04]  /*196b0*/  LDL R6, [R1+0x4] ;  /* 0x0000040001067983 */ /* 0x0009680000100800 */
[----:B------:R4:W5:Y:S01]  /*196c0*/  LDL R7, [R1+0x8] ;  /* 0x0000080001077983 */ /* 0x0009620000100800 */
[----:B-1----:R-:W-:-:S05]  /*196d0*/  @!P2 VIADD R20, R20, 0x28880 ;  /* 0x000288801414a836 */ /* 0x002fca0000000000 */
[----:B------:R-:W-:Y:S01]  /*196e0*/  @!P2 PRMT R20, RZ, 0x654, R20 ;  /* 0x00000654ff14a816 */ /* 0x000fe20000000014 */
[----:B------:R-:W-:Y:S06]  /*196f0*/  BAR.SYNC.DEFER_BLOCKING 0x2, 0x80 ;  /* 0x0082000000007b1d */ /* 0x000fec0000010000 */
[----:B------:R4:W-:Y:S01]  /*19700*/  @!P2 SYNCS.ARRIVE.TRANS64.RED.A1T0 RZ, [R20+URZ], RZ ;  /* 0x000000ff14ffa9a7 */ /* 0x0009e2000810043f */
[C---:B---3--:R-:W-:Y:S01]  /*19710*/  ISETP.GT.AND P0, PT, R19.reuse, R2, PT ;  /* 0x000000021300720c */ /* 0x048fe20003f04270 */
[----:B------:R-:W-:-:S12]  /*19720*/  VIADD R19, R19, 0xffffffff ;  /* 0xffffffff13137836 */ /* 0x000fd80000000000 */
[----:B----4-:R-:W-:Y:S05]  /*19730*/  @P0 BRA `(.L_x_6320) ;  /* 0xfffffff000000947 */ /* 0x010fea000383ffff */
.L_x_6300:
[----:B------:R-:W3:Y:S01]  /*19740*/  LDL R2, [R1+0x30] ;  /* 0x0000300001027983 */ /* 0x000ee20000100800 */
[----:B------:R-:W-:Y:S01]  /*19750*/  BSSY B0, `(.L_x_6321) ;  /* 0x0000010000007945 */ /* 0x000fe20003800000 */
[----:B---3--:R-:W-:-:S03]  /*19760*/  ISETP.NE.AND P1, PT, R2, 0x3, PT ;  /* 0x000000030200780c */ /* 0x008fc60003f25270 */
[----:B------:R-:W-:Y:S10]  /*19770*/  @P2 BRA `(.L_x_6322) ;  /* 0x0000000000342947 */ /* 0x000ff40003800000 */
[----:B------:R-:W3:Y:S01]  /*19780*/  S2R R5, SR_LANEID ;  /* 0x0000000000057919 */ /* 0x000ee20000000000 */
[----:B------:R-:W-:Y:S01]  /*19790*/  VOTEU.ANY UR4, UPT, PT ;  /* 0x0000000000047886 */ /* 0x000fe200038e0100 */
[----:B--2---:R-:W2:Y:S01]  /*197a0*/  LDC.64 R2, c[0x0][0xdf0] ;  /* 0x00037c00ff027b82 */ /* 0x004ea20000000a00 */
        /* <DEDUP_REMOVED lines=10> */
.L_x_6322:
[----:B------:R-:W-:Y:S05]  /*19850*/  BSYNC B0 ;  /* 0x0000000000007941 */ /* 0x000fea0003800000 */
.L_x_6321:
[----:B------:R-:W-:Y:S05]  /*19860*/  @!P1 BRA `(.L_x_6323) ;  /* 0x0000000000049947 */ /* 0x000fea0003800000 */
[----:B------:R-:W-:Y:S01]  /*19870*/  BPT.TRAP 0x1 ;  /* 0x000000040000795c */ /* 0x000fe20000300000 */
.L_x_6323:
[----:B--2---:R-:W2:Y:S04]  /*19880*/  LDL R3, [R1+0x8] ;  /* 0x0000080001037983 */ /* 0x004ea80000100800 */
[----:B------:R-:W4:Y:S04]  /*19890*/  LDL R2, [R1+0x4] ;  /* 0x0000040001027983 */ /* 0x000f280000100800 */
[----:B---3--:R-:W3:Y:S01]  /*198a0*/  LDL R0, [R1+0x24] ;  /* 0x0000240001007983 */ /* 0x008ee20000100800 */
[----:B------:R-:W-:Y:S01]  /*198b0*/  BSSY B0, `(.L_x_6324) ;  /* 0x0000007000007945 */ /* 0x000fe20003800000 */
[----:B--2---:R-:W-:-:S04]  /*198c0*/  LOP3.LUT R3, R3, 0x1, RZ, 0x3c, !PT ;  /* 0x0000000103037812 */ /* 0x004fc800078e3cff */
[----:B------:R-:W-:Y:S02]  /*198d0*/  SHF.L.U32 R3, R3, 0x1f, RZ ;  /* 0x0000001f03037819 */ /* 0x000fe400000006ff */
[----:B----4-:R-:W-:Y:S02]  /*198e0*/  LEA R18, R2, UR40, 0x3 ;  /* 0x0000002802127c11 */ /* 0x010fe4000f8e18ff */
[----:B---3--:R-:W-:Y:S02]  /*198f0*/  ISETP.NE.AND P1, PT, R0, 0x3, PT ;  /* 0x000000030000780c */ /* 0x008fe40003f25270 */
[----:B------:R-:W2:Y:S02]  /*19900*/  SYNCS.PHASECHK.TRANS64.TRYWAIT P0, [R18+URZ+0x28870], R3 ;  /* 0x02887003120075a7 */ /* 0x000ea4000800017f */
[----:B--2---:R-:W-:Y:S09]  /*19910*/  @!P0 BRA `(.L_x_6325) ;  /* 0x0000001000f88947 */ /* 0x004ff20003800000 */
.L_x_6361:
[----:B------:R-:W-:Y:S05]  /*19920*/  BSYNC B0 ;  /* 0x0000000000007941 */ /* 0x000fea0003800000 */
.L_x_6324:
[----:B------:R-:W-:Y:S05]  /*19930*/  @!P1 BRA `(.L_x_6326) ;  /* 0x0000000000049947 */ /* 0x000fea0003800000 */
[----:B------:R-:W-:Y:S01]  /*19940*/  BPT.TRAP 0x1 ;  /* 0x000000040000795c */ /* 0x000fe20000300000 */
.L_x_6326:
[----:B------:R-:W2:Y:S02]  /*19950*/  LDL R0, [R1+0x8] ;  /* 0x0000080001007983 */ /* 0x000ea40000100800 */
[----:B--2---:R-:W-:-:S04]  /*19960*/  SHF.L.U32 R3, R0, 0x1f, RZ ;  /* 0x0000001f00037819 */ /* 0x004fc800000006ff */
[----:B------:R-:W2:Y:S02]  /*19970*/  SYNCS.PHASECHK.TRANS64.TRYWAIT P0, [R18+URZ+0x28860], R3 ;  /* 0x02886003120075a7 */ /* 0x000ea4000800017f */
[----:B--2---:R-:W-:Y:S05]  /*19980*/  @!P0 BRA `(.L_x_6327) ;  /* 0x0000001000f08947 */ /* 0x004fea0003800000 */
.L_x_6362:
[----:B-1----:R-:W3:Y:S04]  /*19990*/  LDL R19, [R1+0x4] ;  /* 0x0000040001137983 */ /* 0x002ee80000100800 */
[----:B------:R-:W4:Y:S04]  /*199a0*/  LDL R2, [R1] ;  /* 0x0000000001027983 */ /* 0x000f280000100800 */
[----:B------:R-:W4:Y:S01]  /*199b0*/  LDL R12, [R1+0x10] ;  /* 0x00001000010c7983 */ /* 0x000f220000100800 */
[----:B------:R-:W1:Y:S01]  /*199c0*/  S2R R8, SR_TID.X ;  /* 0x0000000000087919 */ /* 0x000e620000002100 */
[----:B------:R-:W-:Y:S05]  /*199d0*/  WARPSYNC.ALL ;  /* 0x0000000000007948 */ /* 0x000fea0003800000 */
[----:B------:R-:W-:Y:S01]  /*199e0*/  IMAD.MOV.U32 R10, RZ, RZ, 0x40 ;  /* 0x00000040ff0a7424 */ /* 0x000fe200078e00ff */
[----:B-1----:R-:W-:-:S04]  /*199f0*/  LOP3.LUT P0, RZ, R8, 0x4, RZ, 0xc0, !PT ;  /* 0x0000000408ff7812 */ /* 0x002fc8000780c0ff */
[----:B------:R-:W-:Y:S01]  /*19a00*/  SEL R10, R10, 0xffffffc0, !P0 ;  /* 0xffffffc00a0a7807 */ /* 0x000fe20004000000 */
[----:B------:R-:W1:Y:S02]  /*19a10*/  S2R R14, SR_TID.X ;  /* 0x00000000000e7919 */ /* 0x000e640000002100 */
[----:B-1----:R-:W-:Y:S01]  /*19a20*/  LOP3.LUT P0, RZ, R14, 0x4, RZ, 0xc0, !PT ;  /* 0x000000040eff7812 */ /* 0x002fe2000780c0ff */
[----:B--2---:R-:W-:-:S05]  /*19a30*/  IMAD.MOV.U32 R3, RZ, RZ, 0x20 ;  /* 0x00000020ff037424 */ /* 0x004fca00078e00ff */
[----:B------:R-:W-:Y:S01]  /*19a40*/  SEL R3, R3, 0xffffffe0, !P0 ;  /* 0xffffffe003037807 */ /* 0x000fe20004000000 */
[----:B---3--:R-:W-:-:S05]  /*19a50*/  IMAD R0, R19, 0x6000, RZ ;  /* 0x0000600013007824 */ /* 0x008fca00078e02ff */
[----:B----4-:R-:W-:-:S05]  /*19a60*/  LOP3.LUT R2, R0, R2, RZ, 0xfc, !PT ;  /* 0x0000000200027212 */ /* 0x010fca00078efcff */
[----:B-----5:R-:W1:Y:S01]  /*19a70*/  LDSM.16.MT88.4 R4, [R2+UR40+0xc400] ;  /* 0x00c400280204783b */ /* 0x020e620008004200 */
[----:B------:R-:W-:-:S04]  /*19a80*/  VIADD R17, R2, UR40 ;  /* 0x0000002802117c36 */ /* 0x000fc80008000000 */
[----:B------:R-:W-:Y:S01]  /*19a90*/  IMAD.IADD R17, R10, 0x1, R17 ;  /* 0x000000010a117824 */ /* 0x000fe200078e0211 */
[C-C-:B-1----:R-:W-:Y:S02]  /*19aa0*/  PRMT R8, R4.reuse, 0x6420, R5.reuse ;  /* 0x0000642004087816 */ /* 0x142fe40000000005 */
[----:B------:R-:W-:Y:S02]  /*19ab0*/  PRMT R9, R4, 0x7531, R5 ;  /* 0x0000753104097816 */ /* 0x000fe40000000005 */
[C-C-:B------:R-:W-:Y:S02]  /*19ac0*/  PRMT R10, R6.reuse, 0x6420, R7.reuse ;  /* 0x00006420060a7816 */ /* 0x140fe40000000007 */
[----:B------:R-:W-:Y:S02]  /*19ad0*/  PRMT R11, R6, 0x7531, R7 ;  /* 0x00007531060b7816 */ /* 0x000fe40000000007 */
[----:B------:R-:W1:Y:S01]  /*19ae0*/  LDSM.16.MT88.4 R4, [R17+0xc400] ;  /* 0x00c400001104783b */ /* 0x000e620000004200 */
[----:B------:R-:W-:-:S05]  /*19af0*/  IADD3 R0, R0, UR40, R12 ;  /* 0x0000002800007c10 */ /* 0x000fca000fffe00c */
[----:B------:R1:W-:Y:S02]  /*19b00*/  STSM.16.M88.4 [R0+0x400], R8 ;  /* 0x0004000800007844 */ /* 0x0003e40000000200 */
        /* <DEDUP_REMOVED lines=10> */
[----:B------:R-:W1:Y:S01]  /*19bb0*/  LDSM.16.MT88.4 R4, [R17+0xd400] ;  /* 0x00d400001104783b */ /* 0x000e620000004200 */
[----:B------:R-:W-:-:S05]  /*19bc0*/  IADD3 R3, R3, 0x400, R0 ;  /* 0x0000040003037810 */ /* 0x000fca0007ffe000 */
        /* <DEDUP_REMOVED lines=62> */
.L_x_6328:
[----:B--2---:R-:W2:Y:S01]  /*19fb0*/  LDL.LU R3, [R1+0x8] ;  /* 0x0000080001037983 */ /* 0x004ea20000300800 */
[----:B-1----:R-:W-:Y:S01]  /*19fc0*/  SYNCS.ARRIVE.TRANS64.A1T0 RZ, [R18+URZ+0x28850], RZ ;  /* 0x028850ff12ff79a7 */ /* 0x002fe2000810003f */
[----:B------:R-:W-:-:S05]  /*19fd0*/  @!P2 VIADD R0, R18, 0x28880 ;  /* 0x000288801200a836 */ /* 0x000fca0000000000 */
        /* <DEDUP_REMOVED lines=10> */
.L_x_6284:
[----:B------:R-:W-:Y:S05]  /*1a080*/  BSYNC B6 ;  /* 0x0000000000067941 */ /* 0x000fea0003800000 */
.L_x_6282:
[----:B------:R3:W5:Y:S01]  /*1a090*/  LDL R2, [R1+0x20] ;  /* 0x0000200001027983 */ /* 0x0007620000100800 */
[----:B------:R-:W-:-:S13]  /*1a0a0*/  LOP3.LUT P0, RZ, R16, 0x2, RZ, 0xc0, !PT ;  /* 0x0000000210ff7812 */ /* 0x000fda000780c0ff */
[----:B---3--:R-:W-:Y:S05]  /*1a0b0*/  @!P0 BRA `(.L_x_6329) ;  /* 0x0000000000208947 */ /* 0x008fea0003800000 */
[----:B------:R-:W3:Y:S08]  /*1a0c0*/  S2UR UR5, SR_CgaCtaId ;  /* 0x00000000000579c3 */ /* 0x000ef00000008800 */
[----:B------:R-:W-:Y:S06]  /*1a0d0*/  BAR.SYNC.DEFER_BLOCKING 0x5, 0x180 ;  /* 0x0146000000007b1d */ /* 0x000fec0000010000 */
[----:B------:R-:W-:-:S02]  /*1a0e0*/  UMOV UR4, 0x400 ;  /* 0x0000040000047882 */ /* 0x000fc40000000000 */
[----:B---3--:R-:W-:-:S09]  /*1a0f0*/  ULEA UR4, UR5, UR4, 0x18 ;  /* 0x0000000405047291 */ /* 0x008fd2000f8ec03f */
[----:B-----5:R-:W3:Y:S04]  /*1a100*/  LDS R2, [UR4+0x288d0] ;  /* 0x0288d004ff027984 */ /* 0x020ee80008000800 */
[----:B---3--:R3:W-:Y:S01]  /*1a110*/  STL [R1+0x20], R2 ;  /* 0x0000200201007387 */ /* 0x0087e20000100800 */
[----:B------:R-:W-:Y:S06]  /*1a120*/  BAR.ARV 0x4, 0x180 ;  /* 0x0106000000007b1d */ /* 0x000fec0000002000 */
[----:B------:R-:W-:Y:S05]  /*1a130*/  BRA `(.L_x_6330) ;  /* 0x00000000002c7947 */ /* 0x000fea0003800000 */
.L_x_6329:
[----:B-12---:R-:W1:Y:S01]  /*1a140*/  S2R R0, SR_TID.X ;  /* 0x0000000000007919 */ /* 0x006e620000002100 */
        /* <DEDUP_REMOVED lines=10> */
.L_x_6330:
[----:B-12-4-:R-:W2:Y:S01]  /*1a1f0*/  LDL R0, [R1+0x20] ;  /* 0x0000200001007983 */ /* 0x016ea20000100800 */
[----:B------:R-:W-:Y:S02]  /*1a200*/  ULDC UR4, c[0x0][0xda8] ;  /* 0x00036a0000047ab9 */ /* 0x000fe40000000800 */
[----:B--2---:R-:W-:-:S13]  /*1a210*/  ISETP.GE.AND P0, PT, R0, UR4, PT ;  /* 0x0000000400007c0c */ /* 0x004fda000bf06270 */
[----:B------:R-:W-:Y:S05]  /*1a220*/  @!P0 BRA `(.L_x_6331) ;  /* 0xffffffcc00788947 */ /* 0x000fea000383ffff */
.L_x_6273:
[----:B---3--:R-:W2:Y:S01]  /*1a230*/  LDL.LU R0, [R1+0x2c] ;  /* 0x00002c0001007983 */ /* 0x008ea20000300800 */
[----:B------:R-:W-:Y:S01]  /*1a240*/  BSSY B0, `(.L_x_6332) ;  /* 0x000000b000007945 */ /* 0x000fe20003800000 */
[----:B------:R-:W1:Y:S01]  /*1a250*/  S2R R5, SR_CgaCtaId ;  /* 0x0000000000057919 */ /* 0x000e620000008800 */
        /* <DEDUP_REMOVED lines=9> */
.L_x_6363:
[----:B------:R-:W-:Y:S05]  /*1a2f0*/  BSYNC B0 ;  /* 0x0000000000007941 */ /* 0x000fea0003800000 */
.L_x_6332:
[----:B------:R-:W-:-:S03]  /*1a300*/  UMOV UR4, 0xffffffff ;  /* 0xffffffff00047882 */ /* 0x000fc60000000000 */
[----:B------:R-:W-:Y:S05]  /*1a310*/  BRA.DIV UR4, `(.L_x_6334) ;  /* 0x0000000a04b47947 */ /* 0x000fea000b800000 */
[----:B------:R-:W2:Y:S02]  /*1a320*/  S2R R2, SR_TID.X ;  /* 0x0000000000027919 */ /* 0x000ea40000002100 */
[----:B--2---:R-:W-:-:S04]  /*1a330*/  SHF.R.U32.HI R2, RZ, 0x5, R2 ;  /* 0x00000005ff027819 */ /* 0x004fc80000011602 */
[----:B------:R-:W-:-:S05]  /*1a340*/  LOP3.LUT R2, R2, 0x3, RZ, 0xc0, !PT ;  /* 0x0000000302027812 */ /* 0x000fca00078ec0ff */
[----:B------:R2:W3:Y:S02]  /*1a350*/  SHFL.IDX PT, R14, R2, RZ, 0x1f ;  /* 0x00001fff020e7589 */ /* 0x0004e400000e0000 */
.L_x_6366:
[----:B---3--:R-:W-:Y:S01]  /*1a360*/  ISETP.NE.AND P0, PT, R14, RZ, PT ;  /* 0x000000ff0e00720c */ /* 0x008fe20003f05270 */
[----:B------:R-:W-:-:S12]  /*1a370*/  BSSY B0, `(.L_x_6335) ;  /* 0x000002e000007945 */ /* 0x000fd80003800000 */
[----:B------:R-:W-:Y:S05]  /*1a380*/  @P0 BRA `(.L_x_6336) ;  /* 0x0000000000b00947 */ /* 0x000fea0003800000 */
[----:B------:R-:W-:-:S03]  /*1a390*/  UMOV UR4, 0xffffffff ;  /* 0xffffffff00047882 */ /* 0x000fc60000000000 */
[----:B------:R-:W-:Y:S05]  /*1a3a0*/  BRA.DIV UR4, `(.L_x_6337) ;  /* 0x0000000a04c47947 */ /* 0x000fea000b800000 */
[----:B------:R-:W-:-:S13]  /*1a3b0*/  ELECT P6, URZ, PT ;  /* 0x00000000003f782f */ /* 0x000fda00038c0000 */
.L_x_6369:
[----:B------:R-:W-:Y:S05]  /*1a3c0*/  @!P6 BRA `(.L_x_6336) ;  /* 0x0000000000a0e947 */ /* 0x000fea0003800000 */
[----:B--2---:R-:W2:Y:S02]  /*1a3d0*/  LDL.LU R2, [R1+0x28] ;  /* 0x0000280001027983 */ /* 0x004ea40000300800 */
[----:B--2---:R-:W-:-:S04]  /*1a3e0*/  LOP3.LUT R2, R2, 0x2, RZ, 0xfc, !PT ;  /* 0x0000000202027812 */ /* 0x004fc800078efcff */
[----:B------:R-:W-:-:S13]  /*1a3f0*/  ISETP.NE.AND P0, PT, R2, 0x3, PT ;  /* 0x000000030200780c */ /* 0x000fda0003f05270 */
[----:B------:R-:W-:Y:S05]  /*1a400*/  @!P0 BRA `(.L_x_6338) ;  /* 0x0000000000048947 */ /* 0x000fea0003800000 */
[----:B------:R-:W-:Y:S01]  /*1a410*/  BPT.TRAP 0x1 ;  /* 0x000000040000795c */ /* 0x000fe20000300000 */
.L_x_6338:
        /* <DEDUP_REMOVED lines=14> */
.L_x_6370:
[----:B------:R-:W2:Y:S02]  /*1a500*/  SYNCS.PHASECHK.TRANS64.TRYWAIT P1, [R7+URZ], R2 ;  /* 0x00000002070075a7 */ /* 0x000ea4000802017f */
[----:B--2---:R-:W-:Y:S05]  /*1a510*/  @!P1 BRA `(.L_x_6340) ;  /* 0x00000008009c9947 */ /* 0x004fea0003800000 */
.L_x_6371:
[----:B------:R-:W-:Y:S05]  /*1a520*/  @!P0 BRA `(.L_x_6341) ;  /* 0x0000000000048947 */ /* 0x000fea0003800000 */
[----:B------:R-:W-:Y:S01]  /*1a530*/  BPT.TRAP 0x1 ;  /* 0x000000040000795c */ /* 0x000fe20000300000 */
.L_x_6341:
[----:B------:R-:W3:Y:S02]  /*1a540*/  LDL.LU R4, [R1+0x4] ;  /* 0x0000040001047983 */ /* 0x000ee40000300800 */
[----:B---3--:R-:W-:-:S04]  /*1a550*/  IMAD R4, R4, 0x8, R0 ;  /* 0x0000000804047824 */ /* 0x008fc800078e0200 */
[----:B------:R-:W3:Y:S02]  /*1a560*/  SYNCS.PHASECHK.TRANS64.TRYWAIT P1, [R4+URZ+0x28860], R5 ;  /* 0x02886005040075a7 */ /* 0x000ee4000802017f */
[----:B---3--:R-:W-:Y:S05]  /*1a570*/  @!P1 BRA `(.L_x_6342) ;  /* 0x0000000800989947 */ /* 0x008fea0003800000 */
.L_x_6372:
[----:B------:R-:W-:Y:S05]  /*1a580*/  @!P0 BRA `(.L_x_6343) ;  /* 0x0000000000048947 */ /* 0x000fea0003800000 */
[----:B------:R-:W-:Y:S01]  /*1a590*/  BPT.TRAP 0x1 ;  /* 0x000000040000795c */ /* 0x000fe20000300000 */
.L_x_6343:
[----:B------:R-:W-:-:S04]  /*1a5a0*/  IMAD R3, R3, 0x8, R0 ;  /* 0x0000000803037824 */ /* 0x000fc800078e0200 */
[----:B------:R-:W4:Y:S02]  /*1a5b0*/  SYNCS.PHASECHK.TRANS64.TRYWAIT P1, [R3+URZ+0x28860], R2 ;  /* 0x02886002030075a7 */ /* 0x000f24000802017f */
[----:B----4-:R-:W-:Y:S05]  /*1a5c0*/  @!P1 BRA `(.L_x_6344) ;  /* 0x0000000800989947 */ /* 0x010fea0003800000 */
.L_x_6373:
[----:B------:R-:W-:Y:S05]  /*1a5d0*/  @!P0 BRA `(.L_x_6345) ;  /* 0x0000000000048947 */ /* 0x000fea0003800000 */
[----:B------:R-:W-:Y:S01]  /*1a5e0*/  BPT.TRAP 0x1 ;  /* 0x000000040000795c */ /* 0x000fe20000300000 */
.L_x_6345:
[----:B------:R-:W5:Y:S02]  /*1a5f0*/  SYNCS.PHASECHK.TRANS64.TRYWAIT P0, [R4+URZ+0x28880], R5 ;  /* 0x02888005040075a7 */ /* 0x000f64000800017f */
[----:B-----5:R-:W-:Y:S05]  /*1a600*/  @!P0 BRA `(.L_x_6346) ;  /* 0x00000008009c8947 */ /* 0x020fea0003800000 */
.L_x_6347:
[----:B------:R1:W1:Y:S02]  /*1a610*/  SYNCS.PHASECHK.TRANS64.TRYWAIT P0, [R3+URZ+0x28880], R2 ;  /* 0x02888002030075a7 */ /* 0x000264000800017f */
[----:B-1----:R-:W-:Y:S05]  /*1a620*/  @!P0 NANOSLEEP.SYNCS 0x989680 ;  /* 0x009896800000895d */ /* 0x002fea0003900000 */
[----:B------:R-:W1:Y:S02]  /*1a630*/  @!P0 SYNCS.PHASECHK.TRANS64 P0, [R3+URZ+0x28880], R2 ;  /* 0x02888002030085a7 */ /* 0x000e64000800007f */
[----:B-1----:R-:W-:Y:S05]  /*1a640*/  @!P0 BRA `(.L_x_6347) ;  /* 0xfffffffc00f08947 */ /* 0x002fea000383ffff */
.L_x_6336:
[----:B------:R-:W-:Y:S05]  /*1a650*/  BSYNC B0 ;  /* 0x0000000000007941 */ /* 0x000fea0003800000 */
.L_x_6335:
[----:B------:R-:W-:Y:S05]  /*1a660*/  EXIT ;  /* 0x000000000000794d */ /* 0x000fea0003800000 */
.L_x_6186:
[----:B-1----:R-:W-:-:S04]  /*1a670*/  IMAD.U32 R3, RZ, RZ, UR39 ;  /* 0x00000027ff037e24 */ /* 0x002fc8000f8e00ff */
[----:B------:R1:W2:Y:S03]  /*1a680*/  SYNCS.PHASECHK.TRANS64.TRYWAIT P1, [R3+URZ+0x28800], R4 ;  /* 0x02880004030075a7 */ /* 0x0002a6000802017f */
[----:B--2---:R-:W-:Y:S05]  /*1a690*/  @!P1 NANOSLEEP.SYNCS 0x989680 ;  /* 0x009896800000995d */ /* 0x004fea0003900000 */
[----:B------:R-:W2:Y:S02]  /*1a6a0*/  @!P1 SYNCS.PHASECHK.TRANS64 P1, [R3+URZ+0x28800], R4 ;  /* 0x02880004030095a7 */ /* 0x000ea4000802007f */
[----:B--2---:R-:W-:Y:S05]  /*1a6b0*/  @!P1 BRA `(.L_x_6186) ;  /* 0xfffffffc00ec9947 */ /* 0x004fea000383ffff */
[----:B------:R-:W-:Y:S05]  /*1a6c0*/  BRA `(.L_x_6348) ;  /* 0xfffffe74004c7947 */ /* 0x000fea000383ffff */
.L_x_6190:
[----:B--2---:R2:W3:Y:S02]  /*1a6d0*/  SYNCS.PHASECHK.TRANS64.TRYWAIT P1, [R4+URZ+0x28830], R3 ;  /* 0x02883003040075a7 */ /* 0x0044e4000802017f */
[----:B---3--:R-:W-:Y:S05]  /*1a6e0*/  @!P1 NANOSLEEP.SYNCS 0x989680 ;  /* 0x009896800000995d */ /* 0x008fea0003900000 */
[----:B------:R-:W3:Y:S02]  /*1a6f0*/  @!P1 SYNCS.PHASECHK.TRANS64 P1, [R4+URZ+0x28830], R3 ;  /* 0x02883003040095a7 */ /* 0x000ee4000802007f */
[----:B---3--:R-:W-:Y:S05]  /*1a700*/  @!P1 BRA `(.L_x_6190) ;  /* 0xfffffffc00f09947 */ /* 0x008fea000383ffff */
[----:B------:R-:W-:Y:S05]  /*1a710*/  BRA `(.L_x_6189) ;  /* 0xfffffe7400747947 */ /* 0x000fea000383ffff */
.L_x_6206:
[----:B--2---:R-:W-:-:S04]  /*1a720*/  IMAD.U32 R14, RZ, RZ, UR6 ;  /* 0x00000006ff0e7e24 */ /* 0x004fc8000f8e00ff */
[----:B------:R2:W3:Y:S03]  /*1a730*/  SYNCS.PHASECHK.TRANS64.TRYWAIT P1, [R14+URZ+0x28830], R13 ;  /* 0x0288300d0e0075a7 */ /* 0x0004e6000802017f */
[----:B---3--:R-:W-:Y:S05]  /*1a740*/  @!P1 NANOSLEEP.SYNCS 0x989680 ;  /* 0x009896800000995d */ /* 0x008fea0003900000 */
[----:B------:R-:W3:Y:S02]  /*1a750*/  @!P1 SYNCS.PHASECHK.TRANS64 P1, [R14+URZ+0x28830], R13 ;  /* 0x0288300d0e0095a7 */ /* 0x000ee4000802007f */
[----:B---3--:R-:W-:Y:S05]  /*1a760*/  @!P1 BRA `(.L_x_6206) ;  /* 0xfffffffc00ec9947 */ /* 0x008fea000383ffff */
[----:B------:R-:W-:Y:S05]  /*1a770*/  BRA `(.L_x_6203) ;  /* 0xfffffec000c87947 */ /* 0x000fea000383ffff */
.L_x_6210:
[----:B--2---:R-:W-:-:S04]  /*1a780*/  IMAD.U32 R14, RZ, RZ, UR6 ;  /* 0x00000006ff0e7e24 */ /* 0x004fc8000f8e00ff */
[----:B------:R2:W3:Y:S03]  /*1a790*/  SYNCS.PHASECHK.TRANS64.TRYWAIT P1, [R14+URZ+0x28850], R13 ;  /* 0x0288500d0e0075a7 */ /* 0x0004e6000802017f */
[----:B---3--:R-:W-:Y:S05]  /*1a7a0*/  @!P1 NANOSLEEP.SYNCS 0x989680 ;  /* 0x009896800000995d */ /* 0x008fea0003900000 */
[----:B------:R-:W3:Y:S02]  /*1a7b0*/  @!P1 SYNCS.PHASECHK.TRANS64 P1, [R14+URZ+0x28850], R13 ;  /* 0x0288500d0e0095a7 */ /* 0x000ee4000802007f */
[----:B---3--:R-:W-:Y:S05]  /*1a7c0*/  @!P1 BRA `(.L_x_6210) ;  /* 0xfffffffc00ec9947 */ /* 0x008fea000383ffff */
[----:B------:R-:W-:Y:S05]  /*1a7d0*/  BRA `(.L_x_6207) ;  /* 0xfffffec4003c7947 */ /* 0x000fea000383ffff */
.L_x_6228:
[----:B--2---:R-:W-:-:S04]  /*1a7e0*/  IMAD.U32 R10, RZ, RZ, UR6 ;  /* 0x00000006ff0a7e24 */ /* 0x004fc8000f8e00ff */
[----:B------:R2:W3:Y:S03]  /*1a7f0*/  SYNCS.PHASECHK.TRANS64.TRYWAIT P1, [R10+URZ+0x28830], R9 ;  /* 0x028830090a0075a7 */ /* 0x0004e6000802017f */
[----:B---3--:R-:W-:Y:S05]  /*1a800*/  @!P1 NANOSLEEP.SYNCS 0x989680 ;  /* 0x009896800000995d */ /* 0x008fea0003900000 */
[----:B------:R-:W3:Y:S02]  /*1a810*/  @!P1 SYNCS.PHASECHK.TRANS64 P1, [R10+URZ+0x28830], R9 ;  /* 0x028830090a0095a7 */ /* 0x000ee4000802007f */
[----:B---3--:R-:W-:Y:S05]  /*1a820*/  @!P1 BRA `(.L_x_6228) ;  /* 0xfffffffc00ec9947 */ /* 0x008fea000383ffff */
[----:B------:R-:W-:Y:S05]  /*1a830*/  BRA `(.L_x_6225) ;  /* 0xffffff1800347947 */ /* 0x000fea000383ffff */
.L_x_6232:
[----:B--2---:R-:W-:-:S04]  /*1a840*/  IMAD.U32 R10, RZ, RZ, UR6 ;  /* 0x00000006ff0a7e24 */ /* 0x004fc8000f8e00ff */
[----:B------:R2:W3:Y:S03]  /*1a850*/  SYNCS.PHASECHK.TRANS64.TRYWAIT P1, [R10+URZ+0x28850], R9 ;  /* 0x028850090a0075a7 */ /* 0x0004e6000802017f */
[----:B---3--:R-:W-:Y:S05]  /*1a860*/  @!P1 NANOSLEEP.SYNCS 0x989680 ;  /* 0x009896800000995d */ /* 0x008fea0003900000 */
[----:B------:R-:W3:Y:S02]  /*1a870*/  @!P1 SYNCS.PHASECHK.TRANS64 P1, [R10+URZ+0x28850], R9 ;  /* 0x028850090a0095a7 */ /* 0x000ee4000802007f */
[----:B---3--:R-:W-:Y:S05]  /*1a880*/  @!P1 BRA `(.L_x_6232) ;  /* 0xfffffffc00ec9947 */ /* 0x008fea000383ffff */
[----:B------:R-:W-:Y:S05]  /*1a890*/  BRA `(.L_x_6229) ;  /* 0xffffff1800b47947 */ /* 0x000fea000383ffff */
.L_x_6239:
[----:B--2---:R-:W-:-:S04]  /*1a8a0*/  IMAD.U32 R10, RZ, RZ, UR6 ;  /* 0x00000006ff0a7e24 */ /* 0x004fc8000f8e00ff */
[----:B------:R2:W3:Y:S03]  /*1a8b0*/  SYNCS.PHASECHK.TRANS64.TRYWAIT P1, [R10+URZ+0x28830], R9 ;  /* 0x028830090a0075a7 */ /* 0x0004e6000802017f */
[----:B---3--:R-:W-:Y:S05]  /*1a8c0*/  @!P1 NANOSLEEP.SYNCS 0x989680 ;  /* 0x009896800000995d */ /* 0x008fea0003900000 */
[----:B------:R-:W3:Y:S02]  /*1a8d0*/  @!P1 SYNCS.PHASECHK.TRANS64 P1, [R10+URZ+0x28830], R9 ;  /* 0x028830090a0095a7 */ /* 0x000ee4000802007f */
[----:B---3--:R-:W-:Y:S05]  /*1a8e0*/  @!P1 BRA `(.L_x_6239) ;  /* 0xfffffffc00ec9947 */ /* 0x008fea000383ffff */
[----:B------:R-:W-:Y:S05]  /*1a8f0*/  BRA `(.L_x_6236) ;  /* 0xffffff4800f87947 */ /* 0x000fea000383ffff */
.L_x_6243:
[----:B--2---:R-:W-:-:S04]  /*1a900*/  IMAD.U32 R10, RZ, RZ, UR6 ;  /* 0x00000006ff0a7e24 */ /* 0x004fc8000f8e00ff */
[----:B------:R2:W3:Y:S03]  /*1a910*/  SYNCS.PHASECHK.TRANS64.TRYWAIT P1, [R10+URZ+0x28850], R9 ;  /* 0x028850090a0075a7 */ /* 0x0004e6000802017f */
[----:B---3--:R-:W-:Y:S05]  /*1a920*/  @!P1 NANOSLEEP.SYNCS 0x989680 ;  /* 0x009896800000995d */ /* 0x008fea0003900000 */
[----:B------:R-:W3:Y:S02]  /*1a930*/  @!P1 SYNCS.PHASECHK.TRANS64 P1, [R10+URZ+0x28850], R9 ;  /* 0x028850090a0095a7 */ /* 0x000ee4000802007f */
[----:B---3--:R-:W-:Y:S05]  /*1a940*/  @!P1 BRA `(.L_x_6243) ;  /* 0xfffffffc00ec9947 */ /* 0x008fea000383ffff */
[----:B------:R-:W-:Y:S05]  /*1a950*/  BRA `(.L_x_6240) ;  /* 0xffffff4c00787947 */ /* 0x000fea000383ffff */
.L_x_6257:
[----:B--2---:R-:W-:-:S04]  /*1a960*/  IMAD.U32 R3, RZ, RZ, UR5 ;  /* 0x00000005ff037e24 */ /* 0x004fc8000f8e00ff */
[----:B------:R2:W3:Y:S03]  /*1a970*/  SYNCS.PHASECHK.TRANS64.TRYWAIT P1, [R3+URZ+0x28850], R0 ;  /* 0x02885000030075a7 */ /* 0x0004e6000802017f */
[----:B---3--:R-:W-:Y:S05]  /*1a980*/  @!P1 NANOSLEEP.SYNCS 0x989680 ;  /* 0x009896800000995d */ /* 0x008fea0003900000 */
[----:B------:R-:W3:Y:S02]  /*1a990*/  @!P1 SYNCS.PHASECHK.TRANS64 P1, [R3+URZ+0x28850], R0 ;  /* 0x02885000030095a7 */ /* 0x000ee4000802007f */
[----:B---3--:R-:W-:Y:S05]  /*1a9a0*/  @!P1 BRA `(.L_x_6257) ;  /* 0xfffffffc00ec9947 */ /* 0x008fea000383ffff */
[----:B------:R-:W-:Y:S05]  /*1a9b0*/  BRA `(.L_x_6256) ;  /* 0xffffff9c00c47947 */ /* 0x000fea000383ffff */
.L_x_6289:
[----:B------:R-:W-:Y:S02]  /*1a9c0*/  IMAD.MOV.U32 R13, RZ, RZ, R19 ;  /* 0x000000ffff0d7224 */ /* 0x000fe400078e0013 */
[----:B------:R-:W-:Y:S02]  /*1a9d0*/  IMAD.MOV.U32 R12, RZ, RZ, RZ ;  /* 0x000000ffff0c7224 */ /* 0x000fe400078e00ff */
[----:B------:R-:W-:Y:S02]  /*1a9e0*/  IMAD.MOV.U32 R11, RZ, RZ, 0x1f ;  /* 0x0000001fff0b7424 */ /* 0x000fe400078e00ff */
[----:B------:R-:W-:-:S07]  /*1a9f0*/  IMAD.MOV.U32 R15, RZ, RZ, -0x1 ;  /* 0xffffffffff0f7424 */ /* 0x000fce00078e00ff */
[----:B---3--:R-:W-:Y:S05]  /*1aa00*/  WARPSYNC.COLLECTIVE R15, `(.L_x_6349) ;  /* 0x000000000f087348 */ /* 0x008fea0003c00000 */
[----:B------:R1:W2:Y:S02]  /*1aa10*/  SHFL.IDX P6, R14, R13, R12, R11 ;  /* 0x0000000c0d0e7389 */ /* 0x0002a400000c000b */
[----:B-123--:R-:W-:Y:S01]  /*1aa20*/  ENDCOLLECTIVE ;  /* 0x000000000000791b */ /* 0x00efe20003800000 */
.L_x_6349:
[----:B------:R-:W-:Y:S05]  /*1aa30*/  BRA `(.L_x_6350) ;  /* 0xffffffd4005c7947 */ /* 0x000fea000383ffff */
.L_x_6291:
[----:B------:R-:W-:Y:S01]  /*1aa40*/  BSSY B0, `(.L_x_6351) ;  /* 0x0000006000007945 */ /* 0x000fe20003800000 */
[----:B------:R-:W-:-:S07]  /*1aa50*/  IMAD.MOV.U32 R15, RZ, RZ, -0x1 ;  /* 0xffffffffff0f7424 */ /* 0x000fce00078e00ff */
[----:B-1----:R-:W-:Y:S05]  /*1aa60*/  WARPSYNC.COLLECTIVE R15, `(.L_x_6352) ;  /* 0x000000000f0c7348 */ /* 0x002fea0003c00000 */
[----:B------:R-:W-:Y:S02]  /*1aa70*/  ELECT P6, UR62, PT ;  /* 0x00000000003e782f */ /* 0x000fe400038c0000 */
[----:B------:R-:W-:Y:S01]  /*1aa80*/  MOV R14, UR62 ;  /* 0x0000003e000e7c02 */ /* 0x000fe20008000f00 */
[----:B-1----:R-:W-:Y:S10]  /*1aa90*/  ENDCOLLECTIVE ;  /* 0x000000000000791b */ /* 0x002ff40003800000 */
.L_x_6352:
[----:B------:R-:W-:Y:S05]  /*1aaa0*/  BSYNC B0 ;  /* 0x0000000000007941 */ /* 0x000fea0003800000 */
.L_x_6351:
[----:B------:R-:W-:Y:S05]  /*1aab0*/  BRA `(.L_x_6353) ;  /* 0xffffffd400587947 */ /* 0x000fea000383ffff */
.L_x_6294:
[----:B--2---:R2:W3:Y:S02]  /*1aac0*/  SYNCS.PHASECHK.TRANS64.TRYWAIT P3, [R4+URZ+0x28880], R3 ;  /* 0x02888003040075a7 */ /* 0x0044e4000806017f */
[----:B---3--:R-:W-:Y:S05]  /*1aad0*/  @!P3 NANOSLEEP.SYNCS 0x989680 ;  /* 0x009896800000b95d */ /* 0x008fea0003900000 */
[----:B------:R-:W3:Y:S02]  /*1aae0*/  @!P3 SYNCS.PHASECHK.TRANS64 P3, [R4+URZ+0x28880], R3 ;  /* 0x028880030400b5a7 */ /* 0x000ee4000806007f */
[----:B---3--:R-:W-:Y:S05]  /*1aaf0*/  @!P3 BRA `(.L_x_6294) ;  /* 0xfffffffc00f0b947 */ /* 0x008fea000383ffff */
[----:B------:R-:W-:Y:S05]  /*1ab00*/  BRA `(.L_x_6354) ;  /* 0xffffffd400b47947 */ /* 0x000fea000383ffff */
.L_x_6296:
[----:B---3--:R3:W4:Y:S02]  /*1ab10*/  SYNCS.PHASECHK.TRANS64.TRYWAIT P3, [R4+URZ+0x28840], R3 ;  /* 0x02884003040075a7 */ /* 0x008724000806017f */
[----:B----4-:R-:W-:Y:S05]  /*1ab20*/  @!P3 NANOSLEEP.SYNCS 0x989680 ;  /* 0x009896800000b95d */ /* 0x010fea0003900000 */
[----:B------:R-:W4:Y:S02]  /*1ab30*/  @!P3 SYNCS.PHASECHK.TRANS64 P3, [R4+URZ+0x28840], R3 ;  /* 0x028840030400b5a7 */ /* 0x000f24000806007f */
[----:B----4-:R-:W-:Y:S05]  /*1ab40*/  @!P3 BRA `(.L_x_6296) ;  /* 0xfffffffc00f0b947 */ /* 0x010fea000383ffff */
[----:B------:R-:W-:Y:S05]  /*1ab50*/  BRA `(.L_x_6355) ;  /* 0xffffffd800107947 */ /* 0x000fea000383ffff */
.L_x_6299:
[----:B--2---:R-:W-:-:S04]  /*1ab60*/  IMAD.U32 R3, RZ, RZ, UR40 ;  /* 0x00000028ff037e24 */ /* 0x004fc8000f8e00ff */
[----:B------:R2:W4:Y:S03]  /*1ab70*/  SYNCS.PHASECHK.TRANS64.TRYWAIT P0, [R3+URZ+0x28820], R2 ;  /* 0x02882002030075a7 */ /* 0x000526000800017f */
[----:B----4-:R-:W-:Y:S05]  /*1ab80*/  @!P0 NANOSLEEP.SYNCS 0x989680 ;  /* 0x009896800000895d */ /* 0x010fea0003900000 */
[----:B------:R-:W4:Y:S02]  /*1ab90*/  @!P0 SYNCS.PHASECHK.TRANS64 P0, [R3+URZ+0x28820], R2 ;  /* 0x02882002030085a7 */ /* 0x000f24000800007f */
[----:B----4-:R-:W-:Y:S05]  /*1aba0*/  @!P0 BRA `(.L_x_6299) ;  /* 0xfffffffc00ec8947 */ /* 0x010fea000383ffff */
[----:B------:R-:W-:Y:S05]  /*1abb0*/  BRA `(.L_x_6356) ;  /* 0xffffffd800c07947 */ /* 0x000fea000383ffff */
.L_x_6305:
[----:B---3--:R3:W4:Y:S02]  /*1abc0*/  SYNCS.PHASECHK.TRANS64.TRYWAIT P0, [R4+URZ+0x28880], R3 ;  /* 0x02888003040075a7 */ /* 0x008724000800017f */
[----:B----4-:R-:W-:Y:S05]  /*1abd0*/  @!P0 NANOSLEEP.SYNCS 0x989680 ;  /* 0x009896800000895d */ /* 0x010fea0003900000 */
[----:B------:R-:W4:Y:S02]  /*1abe0*/  @!P0 SYNCS.PHASECHK.TRANS64 P0, [R4+URZ+0x28880], R3 ;  /* 0x02888003040085a7 */ /* 0x000f24000800007f */
[----:B----4-:R-:W-:Y:S05]  /*1abf0*/  @!P0 BRA `(.L_x_6305) ;  /* 0xfffffffc00f08947 */ /* 0x010fea000383ffff */
[----:B------:R-:W-:Y:S05]  /*1ac00*/  BRA `(.L_x_6357) ;  /* 0xffffffdc00687947 */ /* 0x000fea000383ffff */
.L_x_6310:
[----:B-1----:R1:W2:Y:S02]  /*1ac10*/  SYNCS.PHASECHK.TRANS64.TRYWAIT P0, [R4+URZ+0x28840], R3 ;  /* 0x02884003040075a7 */ /* 0x0022a4000800017f */
[----:B--2---:R-:W-:Y:S05]  /*1ac20*/  @!P0 NANOSLEEP.SYNCS 0x989680 ;  /* 0x009896800000895d */ /* 0x004fea0003900000 */
[----:B------:R-:W2:Y:S02]  /*1ac30*/  @!P0 SYNCS.PHASECHK.TRANS64 P0, [R4+URZ+0x28840], R3 ;  /* 0x02884003040085a7 */ /* 0x000ea4000800007f */
[----:B--2---:R-:W-:Y:S05]  /*1ac40*/  @!P0 BRA `(.L_x_6310) ;  /* 0xfffffffc00f08947 */ /* 0x004fea000383ffff */
[----:B------:R-:W-:Y:S05]  /*1ac50*/  BRA `(.L_x_6358) ;  /* 0xffffffdc00ec7947 */ /* 0x000fea000383ffff */
.L_x_6316:
[----:B---3--:R3:W4:Y:S02]  /*1ac60*/  SYNCS.PHASECHK.TRANS64.TRYWAIT P3, [R20+URZ+0x28870], R2 ;  /* 0x02887002140075a7 */ /* 0x008724000806017f */
[----:B----4-:R-:W-:Y:S05]  /*1ac70*/  @!P3 NANOSLEEP.SYNCS 0x989680 ;  /* 0x009896800000b95d */ /* 0x010fea0003900000 */
[----:B------:R-:W4:Y:S02]  /*1ac80*/  @!P3 SYNCS.PHASECHK.TRANS64 P3, [R20+URZ+0x28870], R2 ;  /* 0x028870021400b5a7 */ /* 0x000f24000806007f */
[----:B----4-:R-:W-:Y:S05]  /*1ac90*/  @!P3 BRA `(.L_x_6316) ;  /* 0xfffffffc00f0b947 */ /* 0x010fea000383ffff */
[----:B------:R-:W-:Y:S05]  /*1aca0*/  BRA `(.L_x_6359) ;  /* 0xffffffe0008c7947 */ /* 0x000fea000383ffff */
.L_x_6318:
[----:B---3--:R3:W4:Y:S02]  /*1acb0*/  SYNCS.PHASECHK.TRANS64.TRYWAIT P3, [R20+URZ+0x28860], R3 ;  /* 0x02886003140075a7 */ /* 0x008724000806017f */
[----:B----4-:R-:W-:Y:S05]  /*1acc0*/  @!P3 NANOSLEEP.SYNCS 0x989680 ;  /* 0x009896800000b95d */ /* 0x010fea0003900000 */
[----:B------:R-:W4:Y:S02]  /*1acd0*/  @!P3 SYNCS.PHASECHK.TRANS64 P3, [R20+URZ+0x28860], R3 ;  /* 0x028860031400b5a7 */ /* 0x000f24000806007f */
[----:B----4-:R-:W-:Y:S05]  /*1ace0*/  @!P3 BRA `(.L_x_6318) ;  /* 0xfffffffc00f0b947 */ /* 0x010fea000383ffff */
[----:B------:R-:W-:Y:S05]  /*1acf0*/  BRA `(.L_x_6360) ;  /* 0xffffffe000947947 */ /* 0x000fea000383ffff */
.L_x_6325:
[----:B--2---:R2:W3:Y:S02]  /*1ad00*/  SYNCS.PHASECHK.TRANS64.TRYWAIT P0, [R18+URZ+0x28870], R3 ;  /* 0x02887003120075a7 */ /* 0x0044e4000800017f */
[----:B---3--:R-:W-:Y:S05]  /*1ad10*/  @!P0 NANOSLEEP.SYNCS 0x989680 ;  /* 0x009896800000895d */ /* 0x008fea0003900000 */
[----:B------:R-:W3:Y:S02]  /*1ad20*/  @!P0 SYNCS.PHASECHK.TRANS64 P0, [R18+URZ+0x28870], R3 ;  /* 0x02887003120085a7 */ /* 0x000ee4000800007f */
[----:B---3--:R-:W-:Y:S05]  /*1ad30*/  @!P0 BRA `(.L_x_6325) ;  /* 0xfffffffc00f08947 */ /* 0x008fea000383ffff */
[----:B------:R-:W-:Y:S05]  /*1ad40*/  BRA `(.L_x_6361) ;  /* 0xffffffe800f47947 */ /* 0x000fea000383ffff */
.L_x_6327:
[----:B--2---:R2:W3:Y:S02]  /*1ad50*/  SYNCS.PHASECHK.TRANS64.TRYWAIT P0, [R18+URZ+0x28860], R3 ;  /* 0x02886003120075a7 */ /* 0x0044e4000800017f */
[----:B---3--:R-:W-:Y:S05]  /*1ad60*/  @!P0 NANOSLEEP.SYNCS 0x989680 ;  /* 0x009896800000895d */ /* 0x008fea0003900000 */
[----:B------:R-:W3:Y:S02]  /*1ad70*/  @!P0 SYNCS.PHASECHK.TRANS64 P0, [R18+URZ+0x28860], R3 ;  /* 0x02886003120085a7 */ /* 0x000ee4000800007f */
[----:B---3--:R-:W-:Y:S05]  /*1ad80*/  @!P0 BRA `(.L_x_6327) ;  /* 0xfffffffc00f08947 */ /* 0x008fea000383ffff */
[----:B------:R-:W-:Y:S05]  /*1ad90*/  BRA `(.L_x_6362) ;  /* 0xffffffe800fc7947 */ /* 0x000fea000383ffff */
.L_x_6333:
[----:B-1----:R1:W2:Y:S02]  /*1ada0*/  SYNCS.PHASECHK.TRANS64.TRYWAIT P0, [R0+URZ+0x28820], R3 ;  /* 0x02882003000075a7 */ /* 0x0022a4000800017f */
[----:B--2---:R-:W-:Y:S05]  /*1adb0*/  @!P0 NANOSLEEP.SYNCS 0x989680 ;  /* 0x009896800000895d */ /* 0x004fea0003900000 */
[----:B------:R-:W2:Y:S02]  /*1adc0*/  @!P0 SYNCS.PHASECHK.TRANS64 P0, [R0+URZ+0x28820], R3 ;  /* 0x02882003000085a7 */ /* 0x000ea4000800007f */
[----:B--2---:R-:W-:Y:S05]  /*1add0*/  @!P0 BRA `(.L_x_6333) ;  /* 0xfffffffc00f08947 */ /* 0x004fea000383ffff */
[----:B------:R-:W-:Y:S05]  /*1ade0*/  BRA `(.L_x_6363) ;  /* 0xfffffff400407947 */ /* 0x000fea000383ffff */
.L_x_6334:
        /* <DEDUP_REMOVED lines=11> */
.L_x_6365:
[----:B------:R-:W-:Y:S05]  /*1aea0*/  BSYNC B0 ;  /* 0x0000000000007941 */ /* 0x000fea0003800000 */
.L_x_6364:
[----:B------:R-:W-:Y:S05]  /*1aeb0*/  BRA `(.L_x_6366) ;  /* 0xfffffff400287947 */ /* 0x000fea000383ffff */
.L_x_6337:
[----:B------:R-:W-:Y:S01]  /*1aec0*/  BSSY B1, `(.L_x_6367) ;  /* 0x0000006000017945 */ /* 0x000fe20003800000 */
[----:B------:R-:W-:-:S07]  /*1aed0*/  IMAD.MOV.U32 R15, RZ, RZ, -0x1 ;  /* 0xffffffffff0f7424 */ /* 0x000fce00078e00ff */
[----:B-12---:R-:W-:Y:S05]  /*1aee0*/  WARPSYNC.COLLECTIVE R15, `(.L_x_6368) ;  /* 0x000000000f0c7348 */ /* 0x006fea0003c00000 */
[----:B------:R-:W-:Y:S02]  /*1aef0*/  ELECT P6, UR62, PT ;  /* 0x00000000003e782f */ /* 0x000fe400038c0000 */
[----:B------:R-:W-:Y:S01]  /*1af00*/  MOV R14, UR62 ;  /* 0x0000003e000e7c02 */ /* 0x000fe20008000f00 */
[----:B-12---:R-:W-:Y:S10]  /*1af10*/  ENDCOLLECTIVE ;  /* 0x000000000000791b */ /* 0x006ff40003800000 */
.L_x_6368:
[----:B------:R-:W-:Y:S05]  /*1af20*/  BSYNC B1 ;  /* 0x0000000000017941 */ /* 0x000fea0003800000 */
.L_x_6367:
[----:B------:R-:W-:Y:S05]  /*1af30*/  BRA `(.L_x_6369) ;  /* 0xfffffff400207947 */ /* 0x000fea000383ffff */
.L_x_6339:
[----:B-1----:R1:W2:Y:S02]  /*1af40*/  SYNCS.PHASECHK.TRANS64.TRYWAIT P1, [R6+URZ], R5 ;  /* 0x00000005060075a7 */ /* 0x0022a4000802017f */
[----:B--2---:R-:W-:Y:S05]  /*1af50*/  @!P1 NANOSLEEP.SYNCS 0x989680 ;  /* 0x009896800000995d */ /* 0x004fea0003900000 */
[----:B------:R-:W2:Y:S02]  /*1af60*/  @!P1 SYNCS.PHASECHK.TRANS64 P1, [R6+URZ], R5 ;  /* 0x00000005060095a7 */ /* 0x000ea4000802007f */
[----:B--2---:R-:W-:Y:S05]  /*1af70*/  @!P1 BRA `(.L_x_6339) ;  /* 0xfffffffc00f09947 */ /* 0x004fea000383ffff */
[----:B------:R-:W-:Y:S05]  /*1af80*/  BRA `(.L_x_6370) ;  /* 0xfffffff4005c7947 */ /* 0x000fea000383ffff */
.L_x_6340:
[----:B--2---:R2:W3:Y:S02]  /*1af90*/  SYNCS.PHASECHK.TRANS64.TRYWAIT P1, [R7+URZ], R2 ;  /* 0x00000002070075a7 */ /* 0x0044e4000802017f */
[----:B---3--:R-:W-:Y:S05]  /*1afa0*/  @!P1 NANOSLEEP.SYNCS 0x989680 ;  /* 0x009896800000995d */ /* 0x008fea0003900000 */
[----:B------:R-:W3:Y:S02]  /*1afb0*/  @!P1 SYNCS.PHASECHK.TRANS64 P1, [R7+URZ], R2 ;  /* 0x00000002070095a7 */ /* 0x000ee4000802007f */
[----:B---3--:R-:W-:Y:S05]  /*1afc0*/  @!P1 BRA `(.L_x_6340) ;  /* 0xfffffffc00f09947 */ /* 0x008fea000383ffff */
[----:B------:R-:W-:Y:S05]  /*1afd0*/  BRA `(.L_x_6371) ;  /* 0xfffffff400507947 */ /* 0x000fea000383ffff */
.L_x_6342:
[----:B---3--:R3:W4:Y:S02]  /*1afe0*/  SYNCS.PHASECHK.TRANS64.TRYWAIT P1, [R4+URZ+0x28860], R5 ;  /* 0x02886005040075a7 */ /* 0x008724000802017f */
[----:B----4-:R-:W-:Y:S05]  /*1aff0*/  @!P1 NANOSLEEP.SYNCS 0x989680 ;  /* 0x009896800000995d */ /* 0x010fea0003900000 */
[----:B------:R-:W4:Y:S02]  /*1b000*/  @!P1 SYNCS.PHASECHK.TRANS64 P1, [R4+URZ+0x28860], R5 ;  /* 0x02886005040095a7 */ /* 0x000f24000802007f */
[----:B----4-:R-:W-:Y:S05]  /*1b010*/  @!P1 BRA `(.L_x_6342) ;  /* 0xfffffffc00f09947 */ /* 0x010fea000383ffff */
[----:B------:R-:W-:Y:S05]  /*1b020*/  BRA `(.L_x_6372) ;  /* 0xfffffff400547947 */ /* 0x000fea000383ffff */
.L_x_6344:
[----:B----4-:R4:W1:Y:S02]  /*1b030*/  SYNCS.PHASECHK.TRANS64.TRYWAIT P1, [R3+URZ+0x28860], R2 ;  /* 0x02886002030075a7 */ /* 0x010864000802017f */
[----:B-1----:R-:W-:Y:S05]  /*1b040*/  @!P1 NANOSLEEP.SYNCS 0x989680 ;  /* 0x009896800000995d */ /* 0x002fea0003900000 */
[----:B------:R-:W1:Y:S02]  /*1b050*/  @!P1 SYNCS.PHASECHK.TRANS64 P1, [R3+URZ+0x28860], R2 ;  /* 0x02886002030095a7 */ /* 0x000e64000802007f */
[----:B-1----:R-:W-:Y:S05]  /*1b060*/  @!P1 BRA `(.L_x_6344) ;  /* 0xfffffffc00f09947 */ /* 0x002fea000383ffff */
[----:B------:R-:W-:Y:S05]  /*1b070*/  BRA `(.L_x_6373) ;  /* 0xfffffff400547947 */ /* 0x000fea000383ffff */
.L_x_6346:
[----:B------:R1:W1:Y:S02]  /*1b080*/  SYNCS.PHASECHK.TRANS64.TRYWAIT P0, [R4+URZ+0x28880], R5 ;  /* 0x02888005040075a7 */ /* 0x000264000800017f */
[----:B-1----:R-:W-:Y:S05]  /*1b090*/  @!P0 NANOSLEEP.SYNCS 0x989680 ;  /* 0x009896800000895d */ /* 0x002fea0003900000 */
[----:B------:R-:W1:Y:S02]  /*1b0a0*/  @!P0 SYNCS.PHASECHK.TRANS64 P0, [R4+URZ+0x28880], R5 ;  /* 0x02888005040085a7 */ /* 0x000e64000800007f */
[----:B-1----:R-:W-:Y:S05]  /*1b0b0*/  @!P0 BRA `(.L_x_6346) ;  /* 0xfffffffc00f08947 */ /* 0x002fea000383ffff */
[----:B------:R-:W-:Y:S05]  /*1b0c0*/  BRA `(.L_x_6347) ;  /* 0xfffffff400507947 */ /* 0x000fea000383ffff */
.L_x_6374:
        /* <DEDUP_REMOVED lines=11> */
.L_x_12356:


//--------------------- .text._ZN7cutlass13device_kernelIN5flash11enable_sm90INS1_16FlashAttnFwdSm90INS1_25CollectiveMainloopFwdSm90ILi2EN4cute5tupleIJNS5_1CILi1EEES8_S8_EEENS6_IJNS7_ILi128EEENS7_ILi192EEESA_EEELi128ENS_12float_e4m3_tEfNS_4arch4Sm90ELb0ELb1ELb1ELb1ELb0ELb0ELb0ELb1ELb1ELb0ELb0ELb0EEENS1_21CollectiveEpilogueFwdINS6_IJSA_SA_SB_EEES9_NS_10bfloat16_tESF_Li256ELb1ELb0ELb0ELb1EEENS1_36VarlenDynamicPersistentTileSchedulerILi128ELi192ELi256ELi128ELb0ELb0ELb1ELb1ELb0ELb1EEEEEEEEEvNT_6ParamsE --------------------------
	.section	.text._ZN7cutlass13device_kernelIN5flash11enable_sm90INS1_16FlashAttnFwdSm90INS1_25CollectiveMainloopFwdSm90ILi2EN4cute5tupleIJNS5_1CILi1EEES8_S8_EEENS6_IJNS7_ILi128EEENS7_ILi192EEESA_EEELi128ENS_12float_e4m3_tEfNS_4arch4Sm90ELb0ELb1ELb1ELb1ELb0ELb0ELb0ELb1ELb1ELb0ELb0ELb0EEENS1_21CollectiveEpilogueFwdINS6_IJSA_SA_SB_EEES9_NS_10bfloat16_tESF_Li256ELb1ELb0ELb0ELb1EEENS1_36VarlenDynamicPersistentTileSchedulerILi128ELi192ELi256ELi128ELb0ELb0ELb1ELb1ELb0ELb1EEEEEEEEEvNT_6ParamsE,"ax",@progbits
	.align	128
.text._ZN7cutlass13device_kernelIN5flash11enable_sm90INS1_16FlashAttnFwdSm90INS1_25CollectiveMainloopFwdSm90ILi2EN4cute5tupleIJNS5_1CILi1EEES8_S8_EEENS6_IJNS7_ILi128EEENS7_ILi192EEESA_EEELi128ENS_12float_e4m3_tEfNS_4arch4Sm90ELb0ELb1ELb1ELb1ELb0ELb0ELb0ELb1ELb1ELb0ELb0ELb0EEENS1_21CollectiveEpilogueFwdINS6_IJSA_SA_SB_EEES9_NS_10bfloat16_tESF_Li256ELb1ELb0ELb0ELb1EEENS1_36VarlenDynamicPersistentTileSchedulerILi128ELi192ELi256ELi128ELb0ELb0ELb1ELb1ELb0ELb1EEEEEEEEEvNT_6ParamsE:
        .type           _ZN7cutlass13device_kernelIN5flash11enable_sm90INS1_16FlashAttnFwdSm90INS1_25CollectiveMainloopFwdSm90ILi2EN4cute5tupleIJNS5_1CILi1EEES8_S8_EEENS6_IJNS7_ILi128EEENS7_ILi192EEESA_EEELi128ENS_12float_e4m3_tEfNS_4arch4Sm90ELb0ELb1ELb1ELb1ELb0ELb0ELb0ELb1ELb1ELb0ELb0ELb0EEENS1_21CollectiveEpilogueFwdINS6_IJSA_SA_SB_EEES9_NS_10bfloat16_tESF_Li256ELb1ELb0ELb0ELb1EEENS1_36VarlenDynamicPersistentTileSchedulerILi128ELi192ELi256ELi128ELb0ELb0ELb1ELb1ELb0ELb1EEEEEEEEEvNT_6ParamsE,@function
        .size           _ZN7cutlass13device_kernelIN5flash11enable_sm90INS1_16FlashAttnFwdSm90INS1_25CollectiveMainloopFwdSm90ILi2EN4cute5tupleIJNS5_1CILi1EEES8_S8_EEENS6_IJNS7_ILi128EEENS7_ILi192EEESA_EEELi128ENS_12float_e4m3_tEfNS_4arch4Sm90ELb0ELb1ELb1ELb1ELb0ELb0ELb0ELb1ELb1ELb0ELb0ELb0EEENS1_21CollectiveEpilogueFwdINS6_IJSA_SA_SB_EEES9_NS_10bfloat16_tESF_Li256ELb1ELb0ELb0ELb1EEENS1_36VarlenDynamicPersistentTileSchedulerILi128ELi192ELi256ELi128ELb0ELb0ELb1ELb1ELb0ELb1EEEEEEEEEvNT_6ParamsE,(.L_x_12357 - _ZN7cutlass13device_kernelIN5flash11enable_sm90INS1_16FlashAttnFwdSm90INS1_25CollectiveMainloopFwdSm90ILi2EN4cute5tupleIJNS5_1CILi1EEES8_S8_EEENS6_IJNS7_ILi128EEENS7_ILi192EEESA_EEELi128ENS_12float_e4m3_tEfNS_4arch4Sm90ELb0ELb1ELb1ELb1ELb0ELb0ELb0ELb1ELb1ELb0ELb0ELb0EEENS1_21CollectiveEpilogueFwdINS6_IJSA_SA_SB_EEES9_NS_10bfloat16_tESF_Li256ELb1ELb0ELb0ELb1EEENS1_36VarlenDynamicPersistentTileSchedulerILi128ELi192ELi256ELi128ELb0ELb0ELb1ELb1ELb0ELb1EEEEEEEEEvNT_6ParamsE)
        .other          _ZN7cutlass13device_kernelIN5flash11enable_sm90INS1_16FlashAttnFwdSm90INS1_25CollectiveMainloopFwdSm90ILi2EN4cute5tupleIJNS5_1CILi1EEES8_S8_EEENS6_IJNS7_ILi128EEENS7_ILi192EEESA_EEELi128ENS_12float_e4m3_tEfNS_4arch4Sm90ELb0ELb1ELb1ELb1ELb0ELb0ELb0ELb1ELb1ELb0ELb0ELb0EEENS1_21CollectiveEpilogueFwdINS6_IJSA_SA_SB_EEES9_NS_10bfloat16_tESF_Li256ELb1ELb0ELb0ELb1EEENS1_36VarlenDynamicPersistentTileSchedulerILi128ELi192ELi256ELi128ELb0ELb0ELb1ELb1ELb0ELb1EEEEEEEEEvNT_6ParamsE,@"STO_CUDA_ENTRY STV_DEFAULT"
_ZN7cutlass13device_kernelIN5flash11enable_sm90INS1_16FlashAttnFwdSm90INS1_25CollectiveMainloopFwdSm90ILi2EN4cute5tupleIJNS5_1CILi1EEES8_S8_EEENS6_IJNS7_ILi128EEENS7_ILi192EEESA_EEELi128ENS_12float_e4m3_tEfNS_4arch4Sm90ELb0ELb1ELb1ELb1ELb0ELb0ELb0ELb1ELb1ELb0ELb0ELb0EEENS1_21CollectiveEpilogueFwdINS6_IJSA_SA_SB_EEES9_NS_10bfloat16_tESF_Li256ELb1ELb0ELb0ELb1EEENS1_36VarlenDynamicPersistentTileSchedulerILi128ELi192ELi256ELi128ELb0ELb0ELb1ELb1ELb0ELb1EEEEEEEEEvNT_6ParamsE:
[----:B------:R-:W0:Y:S02]  /*0000*/  LDC R1, c[0x0][0x28] ;  /* 0x00000a00ff017b82 */ /* 0x000e240000000800 */
[----:B0-----:R-:W-:Y:S01]  /*0010*/  VIADD R1, R1, 0xffffffc0 ;  /* 0xffffffc001017836 */ /* 0x001fe20000000000 */
[----:B------:R-:W0:Y:S01]  /*0020*/  S2R R3, SR_TID.X ;  /* 0x0000000000037919 */ /* 0x000e220000002100 */
[----:B------:R-:W-:Y:S01]  /*0030*/  ELECT P0, URZ, PT ;  /* 0x00000000003f782f */ /* 0x000fe20003800000 */
[----:B------:R-:W-:Y:S01]  /*0040*/  BSSY B0, `(.L_x_6375) ;  /* 0x0000010000007945 */ /* 0x000fe20003800000 */
[----:B0-----:R-:W-:-:S05]  /*0050*/  SHF.R.U32.HI R0, RZ, 0x5, R3 ;  /* 0x00000005ff007819 */ /* 0x001fca0000011603 */
        /* <DEDUP_REMOVED lines=14> */
.L_x_6376:
[----:B------:R-:W-:Y:S05]  /*0140*/  BSYNC B0 ;  /* 0x0000000000007941 */ /* 0x000fea0003800000 */
.L_x_6375:
[----:B------:R-:W-:Y:S01]  /*0150*/  VOTEU.ANY UP0, P0 ;  /* 0x00000000003f7886 */ /* 0x000fe20000000100 */
[----:B------:R-:W0:Y:S01]  /*0160*/  SHFL.IDX PT, R2, R0, RZ, 0x1f ;  /* 0x00001fff00027589 */ /* 0x000e2200000e0000 */
[----:B------:R-:W-:Y:S01]  /*0170*/  UMOV UR4, 0x1 ;  /* 0x0000000100047882 */ /* 0x000fe20000000000 */
[----:B------:R-:W-:Y:S01]  /*0180*/  UMOV UR7, 0x100 ;  /* 0x0000010000077882 */ /* 0x000fe20000000000 */
[----:B------:R-:W-:Y:S01]  /*0190*/  SHF.R.U32.HI R3, RZ, 0x7, R3 ;  /* 0x00000007ff037819 */ /* 0x000fe20000011603 */
[----:B------:R-:W1:Y:S01]  /*01a0*/  @UP0 S2UR UR8, SR_CgaCtaId ;  /* 0x00000000000809c3 */ /* 0x000e620000008800 */
[----:B------:R-:W-:Y:S01]  /*01b0*/  @UP0 UMOV UR6, 0x400 ;  /* 0x0000040000060882 */ /* 0x000fe20000000000 */
[----:B------:R-:W-:-:S04]  /*01c0*/  @UP0 UIADD3 UR4, -UR4, 0x100000, URZ ;  /* 0x0010000004040890 */ /* 0x000fc8000fffe13f */
[----:B------:R-:W-:Y:S02]  /*01d0*/  @UP0 USHF.L.U32 UR5, UR4, 0xb, URZ ;  /* 0x0000000b04050899 */ /* 0x000fe4000800063f */
[----:B------:R-:W-:Y:S01]  /*01e0*/  @UP0 USHF.L.U32 UR4, UR4, 0x1, URZ ;  /* 0x0000000104040899 */ /* 0x000fe2000800063f */
[----:B------:R-:W-:Y:S01]  /*01f0*/  VOTEU.ANY UP1, P0 ;  /* 0x00000000003f7886 */ /* 0x000fe20000020100 */
[----:B0-----:R-:W-:Y:S02]  /*0200*/  ISETP.NE.AND P1, PT, R2, RZ, PT ;  /* 0x000000ff0200720c */ /* 0x001fe40003f25270 */
[----:B------:R0:W2:Y:S01]  /*0210*/  SHFL.IDX PT, R2, R3, RZ, 0x1f ;  /* 0x00001fff03027589 */ /* 0x0000a200000e0000 */
[----:B-1----:R-:W-:Y:S02]  /*0220*/  @UP0 ULEA UR8, UR8, UR6, 0x18 ;  /* 0x0000000608080291 */ /* 0x002fe4000f8ec03f */
[----:B------:R-:W-:-:S04]  /*0230*/  @UP0 UIADD3 UR6, -UR7, 0x100000, URZ ;  /* 0x0010000007060890 */ /* 0x000fc8000fffe13f */
[----:B------:R-:W-:Y:S02]  /*0240*/  @UP0 USHF.L.U32 UR7, UR6, 0xb, URZ ;  /* 0x0000000b06070899 */ /* 0x000fe4000800063f */
[----:B------:R-:W-:Y:S01]  /*0250*/  @UP0 USHF.L.U32 UR6, UR6, 0x1, URZ ;  /* 0x0000000106060899 */ /* 0x000fe2000800063f */
[----:B------:R-:W-:Y:S01]  /*0260*/  VOTEU.ANY UP0, P0 ;  /* 0x00000000003f7886 */ /* 0x000fe20000000100 */
[----:B------:R-:W1:Y:S04]  /*0270*/  FENCE.VIEW.ASYNC.S ;  /* 0x00000000000073c6 */ /* 0x000e680000000000 */
[----:B-1----:R0:W1:Y:S06]  /*0280*/  @UP0 SYNCS.EXCH.64 URZ, [UR8+0x28800], UR4 ;  /* 0x02880004083f05b2 */ /* 0x00206c0008000100 */
[----:B------:R0:W3:Y:S02]  /*0290*/  @UP1 SYNCS.EXCH.64 URZ, [UR8+0x28820], UR6 ;  /* 0x02882006083f15b2 */ /* 0x0000e40008000100 */
[----:B0-----:R-:W-:Y:S05]  /*02a0*/  @P1 BRA `(.L_x_6377) ;  /* 0x0000000000481947 */ /* 0x001fea0003800000 */
[----:B------:R-:W0:Y:S01]  /*02b0*/  S2UR UR5, SR_CgaCtaId ;  /* 0x00000000000579c3 */ /* 0x000e220000008800 */
        /* <DEDUP_REMOVED lines=15> */
[----:B------:R0:W0:Y:S01]  /*03b0*/  SYNCS.EXCH.64 URZ, [UR8+0x28848], UR4 ;  /* 0x02884804083f75b2 */ /* 0x0000220008000100 */
[----:B------:R-:W-:Y:S01]  /*03c0*/  NOP ;  /* 0x0000000000007918 */ /* 0x000fe20000000000 */
.L_x_6377:
[----:B------:R-:W5:Y:S01]  /*03d0*/  SHFL.IDX PT, R3, R0, RZ, 0x1f ;  /* 0x00001fff00037589 */ /* 0x000f6200000e0000 */
[----:B------:R-:W-:Y:S01]  /*03e0*/  NOP ;  /* 0x0000000000007918 */ /* 0x000fe20000000000 */
[----:B-----5:R-:W-:-:S13]  /*03f0*/  ISETP.NE.AND P0, PT, R3, RZ, PT ;  /* 0x000000ff0300720c */ /* 0x020fda0003f05270 */
        /* <DEDUP_REMOVED lines=17> */
[----:B------:R0:W0:Y:S01]  /*0510*/  SYNCS.EXCH.64 URZ, [UR8+0x28868], UR6 ;  /* 0x02886806083f75b2 */ /* 0x0000220008000100 */
[----:B------:R-:W-:Y:S01]  /*0520*/  NOP ;  /* 0x0000000000007918 */ /* 0x000fe20000000000 */
.L_x_6378:
[----:B------:R-:W5:Y:S01]  /*0530*/  SHFL.IDX PT, R3, R0, RZ, 0x1f ;  /* 0x00001fff00037589 */ /* 0x000f6200000e0000 */
[----:B------:R-:W-:Y:S01]  /*0540*/  NOP ;  /* 0x0000000000007918 */ /* 0x000fe20000000000 */
[----:B-----5:R-:W-:-:S13]  /*0550*/  ISETP.NE.AND P0, PT, R3, RZ, PT ;  /* 0x000000ff0300720c */ /* 0x020fda0003f05270 */
        /* <DEDUP_REMOVED lines=13> */
[----:B------:R0:W0:Y:S01]  /*0630*/  SYNCS.EXCH.64 URZ, [UR6+0x28888], UR4 ;  /* 0x02888804063f75b2 */ /* 0x0000220008000100 */
[----:B------:R-:W-:Y:S01]  /*0640*/  NOP ;  /* 0x0000000000007918 */ /* 0x000fe20000000000 */
.L_x_6379:
        /* <DEDUP_REMOVED lines=22> */
.L_x_6380:
        /* <DEDUP_REMOVED lines=22> */
.L_x_6381:
[----:B--2---:R-:W-:Y:S01]  /*0910*/  ISETP.NE.AND P0, PT, R2, RZ, PT ;  /* 0x000000ff0200720c */ /* 0x004fe20003f05270 */
[----:B------:R-:W-:Y:S01]  /*0920*/  IMAD.MOV.U32 R2, RZ, RZ, 0x1 ;  /* 0x00000001ff027424 */ /* 0x000fe200078e00ff */
[----:B------:R-:W-:Y:S01]  /*0930*/  NOP ;  /* 0x0000000000007918 */ /* 0x000fe20000000000 */
[----:B------:R-:W-:-:S03]  /*0940*/  ULDC.64 UR44, c[0x0][0x208] ;  /* 0x00008200002c7ab9 */ /* 0x000fc60000000a00 */
[----:B------:R-:W-:-:S05]  /*0950*/  SEL R2, R2, 0x2, !P0 ;  /* 0x0000000202027807 */ /* 0x000fca0004000000 */
[----:B------:R2:W-:Y:S01]  /*0960*/  STL [R1+0x30], R2 ;  /* 0x0000300201007387 */ /* 0x0005e20000100800 */
[----:B01-34-:R-:W-:Y:S06]  /*0970*/  BAR.SYNC.DEFER_BLOCKING 0x0 ;  /* 0x0000000000007b1d */ /* 0x01bfec0000010000 */
[----:B------:R-:W-:Y:S05]  /*0980*/  @!P0 BRA `(.L_x_6382) ;  /* 0x0000016c00888947 */ /* 0x000fea0003800000 */
.L_x_6383:
[----:B------:R-:W-:-:S08]  /*0990*/  NOP ;  /* 0x0000000000007918 */ /* 0x000fd00000000000 */
[----:B------:R-:W0:Y:S02]  /*09a0*/  USETMAXREG.TRY_ALLOC.CTAPOOL UP0, 0xf0 ;  /* 0x000000f0000079c8 */ /* 0x000e240008000600 */
[----:B0-----:R-:W-:-:S13]  /*09b0*/  PLOP3.LUT P0, PT, PT, PT, UP0, 0x80, 0x0 ;  /* 0x000000000000781c */ /* 0x001fda0003f0f008 */
[----:B------:R-:W-:Y:S05]  /*09c0*/  @!P0 BRA `(.L_x_6383) ;  /* 0xfffffffc00f08947 */ /* 0x000fea000383ffff */
[----:B--2---:R-:W0:Y:S01]  /*09d0*/  S2R R2, SR_TID.X ;  /* 0x0000000000027919 */ /* 0x004e220000002100 */
        /* <DEDUP_REMOVED lines=13> */
[----:B------:R-:W2:Y:S01]  /*0ab0*/  LDL.LU R11, [R1+0x30] ;  /* 0x00003000010b7983 */ /* 0x000ea20000300800 */
[----:B------:R-:W-:-:S05]  /*0ac0*/  VIADD R223, R2, 0xffffff80 ;  /* 0xffffff8002df7836 */ /* 0x000fca0000000000 */
[----:B------:R-:W-:-:S04]  /*0ad0*/  SHF.R.S32.HI R0, RZ, 0x1f, R223 ;  /* 0x0000001fff007819 */ /* 0x000fc800000114df */
[----:B------:R-:W-:-:S04]  /*0ae0*/  LEA.HI R2, R0, R223, RZ, 0x7 ;  /* 0x000000df00027211 */ /* 0x000fc800078f38ff */
[----:B------:R-:W-:-:S05]  /*0af0*/  LOP3.LUT R4, R2, 0xffffff80, RZ, 0xc0, !PT ;  /* 0xffffff8002047812 */ /* 0x000fca00078ec0ff */
[----:B------:R-:W-:-:S05]  /*0b00*/  IMAD.IADD R219, R223, 0x1, -R4 ;  /* 0x00000001dfdb7824 */ /* 0x000fca00078e0a04 */
[----:B------:R-:W-:-:S04]  /*0b10*/  SHF.R.S32.HI R8, RZ, 0x1f, R219 ;  /* 0x0000001fff087819 */ /* 0x000fc800000114db */
[----:B------:R-:W-:-:S04]  /*0b20*/  LEA.HI R7, R8, R219, RZ, 0x2 ;  /* 0x000000db08077211 */ /* 0x000fc800078f10ff */
[--C-:B------:R-:W-:Y:S02]  /*0b30*/  SHF.R.S32.HI R9, RZ, 0x2, R7.reuse ;  /* 0x00000002ff097819 */ /* 0x100fe40000011407 */
[----:B------:R-:W-:Y:S02]  /*0b40*/  SHF.R.S32.HI R4, RZ, 0x1f, R7 ;  /* 0x0000001fff047819 */ /* 0x000fe40000011407 */
[----:B------:R-:W-:Y:S02]  /*0b50*/  LEA.HI R3, R0, R223, RZ, 0x4 ;  /* 0x000000df00037211 */ /* 0x000fe400078f20ff */
[----:B------:R-:W-:Y:S02]  /*0b60*/  LEA.HI R5, R4, R9, RZ, 0x3 ;  /* 0x0000000904057211 */ /* 0x000fe400078f18ff */
[----:B------:R-:W-:Y:S02]  /*0b70*/  SHF.R.S32.HI R221, RZ, 0x7, R2 ;  /* 0x00000007ffdd7819 */ /* 0x000fe40000011402 */
[----:B------:R-:W-:-:S02]  /*0b80*/  LEA.HI R4, R0, R223, RZ, 0x5 ;  /* 0x000000df00047211 */ /* 0x000fc400078f28ff */
[----:B------:R-:W-:Y:S02]  /*0b90*/  LOP3.LUT R10, R5, 0xfffffff8, RZ, 0xc0, !PT ;  /* 0xfffffff8050a7812 */ /* 0x000fe400078ec0ff */
[----:B------:R-:W-:Y:S02]  /*0ba0*/  SHF.R.S32.HI R6, RZ, 0x4, R3 ;  /* 0x00000004ff067819 */ /* 0x000fe40000011403 */
[----:B------:R-:W-:Y:S02]  /*0bb0*/  LEA.HI R8, R8, R219, RZ, 0x5 ;  /* 0x000000db08087211 */ /* 0x000fe400078f28ff */
[----:B------:R-:W-:Y:S01]  /*0bc0*/  LEA.HI R2, R2, R221, RZ, 0x1 ;  /* 0x000000dd02027211 */ /* 0x000fe200078f08ff */
[----:B------:R-:W-:Y:S01]  /*0bd0*/  IMAD.SHL.U32 R5, R4, 0x20, RZ ;  /* 0x0000002004057824 */ /* 0x000fe200078e00ff */
[----:B------:R-:W-:Y:S01]  /*0be0*/  LOP3.LUT R4, R3, 0x3fffff0, RZ, 0xc0, !PT ;  /* 0x03fffff003047812 */ /* 0x000fe200078ec0ff */
[----:B------:R-:W-:Y:S01]  /*0bf0*/  IMAD.IADD R9, R9, 0x1, -R10 ;  /* 0x0000000109097824 */ /* 0x000fe200078e0a0a */
[----:B------:R-:W-:-:S02]  /*0c00*/  LEA.HI R3, R3, R6, RZ, 0x1 ;  /* 0x0000000603037211 */ /* 0x000fc400078f08ff */
[----:B------:R-:W-:Y:S02]  /*0c10*/  SHF.R.S32.HI R8, RZ, 0x5, R8 ;  /* 0x00000005ff087819 */ /* 0x000fe40000011408 */
[----:B------:R-:W-:Y:S01]  /*0c20*/  LOP3.LUT R2, R2, 0x3fffffe, RZ, 0xc0, !PT ;  /* 0x03fffffe02027812 */ /* 0x000fe200078ec0ff */
[----:B------:R-:W-:Y:S01]  /*0c30*/  IMAD.IADD R4, R223, 0x1, -R4 ;  /* 0x00000001df047824 */ /* 0x000fe200078e0a04 */
[----:B------:R-:W-:Y:S01]  /*0c40*/  LOP3.LUT R5, R5, 0xfffffc00, RZ, 0xc0, !PT ;  /* 0xfffffc0005057812 */ /* 0x000fe200078ec0ff */
[----:B------:R-:W-:Y:S01]  /*0c50*/  IMAD R9, R8, 0x10, R9 ;  /* 0x0000001008097824 */ /* 0x000fe200078e0209 */
[----:B------:R-:W-:Y:S01]  /*0c60*/  LOP3.LUT R3, R3, 0x1ffffffe, RZ, 0xc0, !PT ;  /* 0x1ffffffe03037812 */ /* 0x000fe200078ec0ff */
[----:B------:R-:W-:Y:S01]  /*0c70*/  IMAD.IADD R2, R221, 0x1, -R2 ;  /* 0x00000001dd027824 */ /* 0x000fe200078e0a02 */
[----:B------:R-:W-:Y:S01]  /*0c80*/  LEA.HI R0, R0, R223, RZ, 0x3 ;  /* 0x000000df00007211 */ /* 0x000fe200078f18ff */
[----:B------:R-:W-:Y:S02]  /*0c90*/  IMAD R4, R4, 0x40, R5 ;  /* 0x0000004004047824 */ /* 0x000fe400078e0205 */
[----:B------:R-:W-:-:S02]  /*0ca0*/  IMAD.IADD R3, R6, 0x1, -R3 ;  /* 0x0000000106037824 */ /* 0x000fc400078e0a03 */
[----:B------:R-:W-:Y:S01]  /*0cb0*/  IMAD R220, R2, 0x40, R9 ;  /* 0x0000004002dc7824 */ /* 0x000fe200078e0209 */
[----:B------:R-:W-:Y:S01]  /*0cc0*/  LOP3.LUT R2, R0, 0x1ffffff8, RZ, 0xc0, !PT ;  /* 0x1ffffff800027812 */ /* 0x000fe200078ec0ff */
[----:B------:R-:W-:Y:S01]  /*0cd0*/  IMAD R222, R3, 0x8, R4 ;  /* 0x0000000803de7824 */ /* 0x000fe200078e0204 */
[----:B------:R-:W-:-:S03]  /*0ce0*/  LOP3.LUT R4, R7, 0x7ffffffc, RZ, 0xc0, !PT ;  /* 0x7ffffffc07047812 */ /* 0x000fc600078ec0ff */
[----:B------:R-:W-:Y:S01]  /*0cf0*/  IMAD.IADD R2, R223, 0x1, -R2 ;  /* 0x00000001df027824 */ /* 0x000fe200078e0a02 */
[----:B------:R-:W-:Y:S01]  /*0d00*/  SHF.R.S32.HI R212, RZ, 0x3, R0 ;  /* 0x00000003ffd47819 */ /* 0x000fe20000011400 */
[----:B------:R-:W-:Y:S02]  /*0d10*/  IMAD.MOV.U32 R218, RZ, RZ, RZ ;  /* 0x000000ffffda7224 */ /* 0x000fe400078e00ff */
[----:B------:R-:W-:Y:S02]  /*0d20*/  IMAD.SHL.U32 R23, R2, 0x8, RZ ;  /* 0x0000000802177824 */ /* 0x000fe400078e00ff */
[----:B------:R-:W-:Y:S01]  /*0d30*/  IMAD.IADD R17, R219, 0x1, -R4 ;  /* 0x00000001db117824 */ /* 0x000fe200078e0a04 */
[----:B------:R-:W-:Y:S01]  /*0d40*/  UMOV UR36, URZ ;  /* 0x0000003f00247c82 */ /* 0x000fe20008000000 */
[----:B------:R-:W-:Y:S01]  /*0d50*/  UMOV UR37, URZ ;  /* 0x0000003f00257c82 */ /* 0x000fe20008000000 */
[----:B--2---:R-:W-:-:S07]  /*0d60*/  LOP3.LUT R22, R11, 0x1, RZ, 0xfc, !PT ;  /* 0x000000010b167812 */ /* 0x004fce00078efcff */
.L_x_6487:
[----:B0--34-:R-:W0:Y:S01]  /*0d70*/  LDC.64 R6, c[0x0][0xa18] ;  /* 0x00028600ff067b82 */ /* 0x019e220000000a00 */
[----:B------:R-:W-:Y:S01]  /*0d80*/  IMAD.MOV.U32 R3, RZ, RZ, RZ ;  /* 0x000000ffff037224 */ /* 0x000fe200078e00ff */
[----:B------:R-:W-:-:S06]  /*0d90*/  ULDC.64 UR4, c[0x0][0xa20] ;  /* 0x0002880000047ab9 */ /* 0x000fcc0000000a00 */
[----:B------:R-:W1:Y:S08]  /*0da0*/  LDC R19, c[0x0][0x288] ;  /* 0x0000a200ff137b82 */ /* 0x000e700000000800 */
[----:B--2---:R-:W2:Y:S01]  /*0db0*/  LDC.64 R4, c[0x0][0xa28] ;  /* 0x00028a00ff047b82 */ /* 0x004ea20000000a00 */
[----:B0-----:R-:W-:-:S07]  /*0dc0*/  ISETP.NE.U32.AND P1, PT, R6, RZ, PT ;  /* 0x000000ff0600720c */ /* 0x001fce0003f25070 */
[----:B-----5:R-:W0:Y:S01]  /*0dd0*/  LDC.64 R8, c[0x0][0x3f8] ;  /* 0x0000fe00ff087b82 */ /* 0x020e220000000a00 */
[----:B------:R-:W-:-:S07]  /*0de0*/  ISETP.NE.AND.EX P1, PT, R7, RZ, PT, P1 ;  /* 0x000000ff0700720c */ /* 0x000fce0003f25310 */
[----:B------:R-:W3:Y:S01]  /*0df0*/  LDC R0, c[0x0][0x404] ;  /* 0x00010100ff007b82 */ /* 0x000ee20000000800 */
[----:B--2---:R-:W-:-:S07]  /*0e00*/  ISETP.NE.U32.AND P0, PT, R4, RZ, PT ;  /* 0x000000ff0400720c */ /* 0x004fce0003f05070 */
[----:B------:R-:W2:Y:S01]  /*0e10*/  @P1 LDC.64 R6, c[0x0][0xa18] ;  /* 0x00028600ff061b82 */ /* 0x000ea20000000a00 */
[----:B------:R-:W-:-:S07]  /*0e20*/  ISETP.NE.AND.EX P0, PT, R5, RZ, PT, P0 ;  /* 0x000000ff0500720c */ /* 0x000fce0003f05300 */
[----:B------:R-:W4:Y:S08]  /*0e30*/  LDC R11, c[0x0][0x2e0] ;  /* 0x0000b800ff0b7b82 */ /* 0x000f300000000800 */
[----:B------:R-:W0:Y:S01]  /*0e40*/  @P0 LDC.64 R4, c[0x0][0xa28] ;  /* 0x00028a00ff040b82 */ /* 0x000e220000000a00 */
[----:B--2---:R-:W-:-:S05]  /*0e50*/  @P1 IMAD.WIDE R6, R211, 0x4, R6 ;  /* 0x00000004d3061825 */ /* 0x004fca00078e0206 */
[----:B-1----:R1:W5:Y:S01]  /*0e60*/  @P1 LDG.E R19, desc[UR44][R6.64] ;  /* 0x0000002c06131981 */ /* 0x002362000c1e1900 */
[----:B0-----:R-:W-:-:S05]  /*0e70*/  @P0 IMAD.WIDE R4, R211, 0x4, R4 ;  /* 0x00000004d3040825 */ /* 0x001fca00078e0204 */
[----:B------:R1:W5:Y:S01]  /*0e80*/  @P0 LDG.E R3, desc[UR44][R4.64] ;  /* 0x0000002c04030981 */ /* 0x000362000c1e1900 */
[----:B------:R-:W-:Y:S02]  /*0e90*/  ISETP.NE.U32.AND P0, PT, R8, RZ, PT ;  /* 0x000000ff0800720c */ /* 0x000fe40003f05070 */
[----:B------:R-:W-:Y:S02]  /*0ea0*/  ISETP.NE.U32.AND P2, PT, RZ, UR4, PT ;  /* 0x00000004ff007c0c */ /* 0x000fe4000bf45070 */
[----:B------:R-:W-:Y:S02]  /*0eb0*/  ISETP.NE.AND.EX P0, PT, R9, RZ, PT, P0 ;  /* 0x000000ff0900720c */ /* 0x000fe40003f05300 */
[----:B------:R-:W-:Y:S02]  /*0ec0*/  ISETP.NE.AND.EX P2, PT, RZ, UR5, PT, P2 ;  /* 0x00000005ff007c0c */ /* 0x000fe4000bf45320 */
[----:B---3--:R-:W-:Y:S01]  /*0ed0*/  SEL R0, R0, 0x1, P0 ;  /* 0x0000000100007807 */ /* 0x008fe20000000000 */
[----:B------:R-:W-:-:S04]  /*0ee0*/  IMAD.MOV.U32 R217, RZ, RZ, R209 ;  /* 0x000000ffffd97224 */ /* 0x000fc800078e00d1 */
[----:B----4-:R-:W-:Y:S01]  /*0ef0*/  IMAD R18, R0, R11, RZ ;  /* 0x0000000b00127224 */ /* 0x010fe200078e02ff */
        /* <DEDUP_REMOVED lines=10> */
.L_x_6384:
[----:B------:R-:W-:Y:S02]  /*0fa0*/  IMAD.MOV.U32 R215, RZ, RZ, R210 ;  /* 0x000000ffffd77224 */ /* 0x000fe400078e00d2 */
[----:B------:R-:W-:Y:S01]  /*0fb0*/  IMAD.MOV.U32 R216, RZ, RZ, R211 ;  /* 0x000000ffffd87224 */ /* 0x000fe200078e00d3 */
[----:B------:R-:W-:Y:S06]  /*0fc0*/  @!P2 BRA `(.L_x_6385) ;  /* 0x000000000010a947 */ /* 0x000fec0003800000 */
[----:B------:R-:W0:Y:S02]  /*0fd0*/  LDC.64 R4, c[0x0][0xa20] ;  /* 0x00028800ff047b82 */ /* 0x000e240000000a00 */
[----:B0-----:R-:W-:-:S05]  /*0fe0*/  IMAD.WIDE R4, R211, 0x4, R4 ;  /* 0x00000004d3047825 */ /* 0x001fca00078e0204 */
[----:B------:R0:W5:Y:S01]  /*0ff0*/  LDG.E R18, desc[UR44][R4.64] ;  /* 0x0000002c04127981 */ /* 0x000162000c1e1900 */
[----:B------:R-:W-:Y:S05]  /*1000*/  BRA `(.L_x_6386) ;  /* 0x0000000000247947 */ /* 0x000fea0003800000 */
.L_x_6385:
        /* <DEDUP_REMOVED lines=8> */
[----:B--2---:R-:W-:-:S07]  /*1090*/  IMAD.IADD R18, R7, 0x1, -R18 ;  /* 0x0000000107127824 */ /* 0x004fce00078e0a12 */
.L_x_6386:
[----:B------:R-:W1:Y:S01]  /*10a0*/  LDC R0, c[0x0][0x428] ;  /* 0x00010a00ff007b82 */ /* 0x000e620000000800 */
[----:B-----5:R-:W-:-:S05]  /*10b0*/  IMAD.IADD R18, R18, 0x1, -R3 ;  /* 0x0000000112127824 */ /* 0x020fca00078e0a03 */
[----:B------:R-:W-:Y:S02]  /*10c0*/  IADD3 R214, R18, 0x80, -R19 ;  /* 0x0000008012d67810 */ /* 0x000fe40007ffe813 */
[----:B------:R-:W2:Y:S03]  /*10d0*/  LDC.64 R8, c[0x0][0x9e0] ;  /* 0x00027800ff087b82 */ /* 0x000ea60000000a00 */
[----:B------:R-:W-:Y:S01]  /*10e0*/  IMAD R214, R209, 0x80, R214 ;  /* 0x00000080d1d67824 */ /* 0x000fe200078e02d6 */
[----:B-1----:R-:W-:Y:S02]  /*10f0*/  ISETP.NE.AND P0, PT, R0, 0x1, PT ;  /* 0x000000010000780c */ /* 0x002fe40003f05270 */
[----:B--2---:R-:W-:Y:S01]  /*1100*/  ISETP.GE.AND P1, PT, R9, 0x1, PT ;  /* 0x000000010900780c */ /* 0x004fe20003f26270 */
[----:B------:R-:W-:-:S10]  /*1110*/  IMAD.IADD R3, R214, 0x1, R8 ;  /* 0x00000001d6037824 */ /* 0x000fd400078e0208 */
[----:B0-----:R-:W0:Y:S08]  /*1120*/  @P0 LDC R5, c[0x0][0x42c] ;  /* 0x00010b00ff050b82 */ /* 0x001e300000000800 */
[----:B------:R-:W1:Y:S01]  /*1130*/  @P0 LDC R7, c[0x0][0x430] ;  /* 0x00010c00ff070b82 */ /* 0x000e620000000800 */
[----:B0-----:R-:W-:-:S05]  /*1140*/  @P0 IMAD.HI.U32 R0, R210, R5, RZ ;  /* 0x00000005d2000227 */ /* 0x001fca00078e00ff */
[----:B-1----:R-:W-:Y:S01]  /*1150*/  @P0 SHF.R.U32.HI R210, RZ, R7, R0 ;  /* 0x00000007ffd20219 */ /* 0x002fe20000011600 */
[----:B------:R-:W-:Y:S06]  /*1160*/  @!P1 BRA `(.L_x_6387) ;  /* 0x0000000000409947 */ /* 0x000fec0003800000 */
        /* <DEDUP_REMOVED lines=10> */
.L_x_6388:
[----:B------:R-:W-:-:S13]  /*1210*/  ISETP.NE.AND P0, PT, R9, 0x1, PT ;  /* 0x000000010900780c */ /* 0x000fda0003f05270 */
[----:B------:R-:W0:Y:S02]  /*1220*/  @P0 LDC.64 R4, c[0x0][0x9e8] ;  /* 0x00027a00ff040b82 */ /* 0x000e240000000a00 */
[----:B0-----:R-:W-:-:S05]  /*1230*/  @P0 IMAD.HI.U32 R4, R0, R4, RZ ;  /* 0x0000000400040227 */ /* 0x001fca00078e00ff */
[----:B------:R-:W-:-:S07]  /*1240*/  @P0 SHF.R.U32.HI R0, RZ, R5, R4 ;  /* 0x00000005ff000219 */ /* 0x000fce0000011604 */
.L_x_6389:
[----:B------:R-:W-:-:S05]  /*1250*/  IMAD R0, R0, R9, R9 ;  /* 0x0000000900007224 */ /* 0x000fca00078e0209 */
[----:B------:R-:W-:-:S07]  /*1260*/  VIMNMX R3, R3, R0, PT ;  /* 0x0000000003037248 */ /* 0x000fce0003fe0100 */
.L_x_6387:
[----:B------:R-:W-:Y:S01]  /*1270*/  VIADD R3, R3, 0xbf ;  /* 0x000000bf03037836 */ /* 0x000fe20000000000 */
[----:B------:R-:W-:Y:S01]  /*1280*/  ULDC UR4, c[0x0][0x9dc] ;  /* 0x0002770000047ab9 */ /* 0x000fe20000000800 */
[----:B------:R-:W-:Y:S02]  /*1290*/  VIADD R0, R18, 0xbf ;  /* 0x000000bf12007836 */ /* 0x000fe40000000000 */
[----:B------:R-:W-:-:S04]  /*12a0*/  IMAD.HI R4, R3, 0x2aaaaaab, RZ ;  /* 0x2aaaaaab03047827 */ /* 0x000fc800078e02ff */
[----:B------:R-:W-:Y:S01]  /*12b0*/  IMAD.HI R0, R0, 0x2aaaaaab, RZ ;  /* 0x2aaaaaab00007827 */ /* 0x000fe200078e02ff */
[----:B------:R-:W-:-:S03]  /*12c0*/  SHF.R.U32.HI R5, RZ, 0x1f, R4 ;  /* 0x0000001fff057819 */ /* 0x000fc60000011604 */
[----:B------:R-:W-:Y:S01]  /*12d0*/  IMAD.IADD R6, R18, 0x1, -R19 ;  /* 0x0000000112067824 */ /* 0x000fe200078e0a13 */
[----:B------:R-:W-:Y:S02]  /*12e0*/  SHF.R.U32.HI R3, RZ, 0x1f, R0 ;  /* 0x0000001fff037819 */ /* 0x000fe40000011600 */
[----:B------:R-:W-:Y:S01]  /*12f0*/  LEA.HI.SX32 R4, R4, R5, 0x1b ;  /* 0x0000000504047211 */ /* 0x000fe200078fdaff */
[----:B------:R-:W-:Y:S01]  /*1300*/  IMAD R121, R209, 0x80, R6 ;  /* 0x00000080d1797824 */ /* 0x000fe200078e0206 */
        /* <DEDUP_REMOVED lines=13> */
.L_x_6391:
[----:B------:R-:W-:Y:S01]  /*13e0*/  ISETP.NE.AND P0, PT, R9, 0x1, PT ;  /* 0x000000010900780c */ /* 0x000fe20003f05270 */
[----:B------:R-:W-:-:S12]  /*13f0*/  IMAD.MOV.U32 R4, RZ, RZ, R121 ;  /* 0x000000ffff047224 */ /* 0x000fd800078e0079 */
[----:B------:R-:W0:Y:S02]  /*1400*/  @P0 LDC.64 R6, c[0x0][0x9e8] ;  /* 0x00027a00ff060b82 */ /* 0x000e240000000a00 */
[----:B0-----:R-:W-:-:S05]  /*1410*/  @P0 IMAD.HI.U32 R6, R121, R6, RZ ;  /* 0x0000000679060227 */ /* 0x001fca00078e00ff */
[----:B------:R-:W-:-:S07]  /*1420*/  @P0 SHF.R.U32.HI R4, RZ, R7, R6 ;  /* 0x00000007ff040219 */ /* 0x000fce0000011606 */
.L_x_6392:
[----:B------:R-:W-:-:S05]  /*1430*/  IMAD R3, R4, R9, RZ ;  /* 0x0000000904037224 */ /* 0x000fca00078e02ff */
[----:B------:R-:W-:-:S07]  /*1440*/  VIMNMX R0, R0, R3, !PT ;  /* 0x0000000300007248 */ /* 0x000fce0007fe0100 */
.L_x_6390:
[----:B------:R-:W-:Y:S01]  /*1450*/  IMAD.HI R3, R0, 0x2aaaaaab, RZ ;  /* 0x2aaaaaab00037827 */ /* 0x000fe200078e02ff */
[----:B------:R-:W-:Y:S02]  /*1460*/  PLOP3.LUT P0, PT, PT, PT, PT, 0x80, 0x0 ;  /* 0x000000000000781c */ /* 0x000fe40003f0f070 */
[----:B------:R-:W-:Y:S02]  /*1470*/  CS2R R182, SRZ ;  /* 0x0000000000b67805 */ /* 0x000fe4000001ff00 */
[----:B------:R-:W-:Y:S01]  /*1480*/  CS2R R8, SRZ ;  /* 0x0000000000087805 */ /* 0x000fe2000001ff00 */
[----:B------:R-:W-:Y:S01]  /*1490*/  IMAD.MOV.U32 R0, RZ, RZ, RZ ;  /* 0x000000ffff007224 */ /* 0x000fe200078e00ff */
[----:B------:R-:W-:Y:S02]  /*14a0*/  SHF.R.U32.HI R4, RZ, 0x1f, R3 ;  /* 0x0000001fff047819 */ /* 0x000fe40000011603 */
[----:B------:R-:W-:Y:S02]  /*14b0*/  CS2R R180, SRZ ;  /* 0x0000000000b47805 */ /* 0x000fe4000001ff00 */
[----:B------:R-:W-:Y:S01]  /*14c0*/  CS2R R10, SRZ ;  /* 0x00000000000a7805 */ /* 0x000fe2000001ff00 */
[----:B------:R-:W-:Y:S01]  /*14d0*/  IMAD.MOV.U32 R5, RZ, RZ, RZ ;  /* 0x000000ffff057224 */ /* 0x000fe200078e00ff */
[----:B------:R-:W-:Y:S01]  /*14e0*/  LEA.HI.SX32 R4, R3, R4, 0x1b ;  /* 0x0000000403047211 */ /* 0x000fe200078fdaff */
[----:B------:R-:W-:Y:S01]  /*14f0*/  IMAD.MOV.U32 R3, RZ, RZ, RZ ;  /* 0x000000ffff037224 */ /* 0x000fe200078e00ff */
[----:B------:R-:W-:-:S02]  /*1500*/  CS2R R174, SRZ ;  /* 0x0000000000ae7805 */ /* 0x000fc4000001ff00 */
[----:B------:R-:W-:Y:S02]  /*1510*/  CS2R R12, SRZ ;  /* 0x00000000000c7805 */ /* 0x000fe4000001ff00 */
[----:B------:R-:W-:Y:S02]  /*1520*/  VIMNMX R208, RZ, R4, !PT ;  /* 0x00000004ffd07248 */ /* 0x000fe40007fe0100 */
[----:B------:R-:W-:Y:S02]  /*1530*/  CS2R R172, SRZ ;  /* 0x0000000000ac7805 */ /* 0x000fe4000001ff00 */
[----:B------:R-:W-:Y:S02]  /*1540*/  CS2R R14, SRZ ;  /* 0x00000000000e7805 */ /* 0x000fe4000001ff00 */
[----:B------:R-:W-:Y:S02]  /*1550*/  CS2R R166, SRZ ;  /* 0x0000000000a67805 */ /* 0x000fe4000001ff00 */
[----:B------:R-:W-:-:S02]  /*1560*/  ISETP.GT.AND P1, PT, R123, R208, PT ;  /* 0x000000d07b00720c */ /* 0x000fc40003f24270 */
        /* <DEDUP_REMOVED lines=55> */
.L_x_6394:
[----:B------:R-:W0:Y:S01]  /*18e0*/  LDC.64 R12, c[0x0][0x990] ;  /* 0x00026400ff0c7b82 */ /* 0x000e220000000a00 */
[----:B------:R-:W-:-:S07]  /*18f0*/  ULDC UR4, c[0x0][0x9d8] ;  /* 0x0002760000047ab9 */ /* 0x000fce0000000800 */
[----:B------:R-:W1:Y:S01]  /*1900*/  LDC.64 R20, c[0x0][0x998] ;  /* 0x00026600ff147b82 */ /* 0x000e620000000a00 */
[----:B0-----:R-:W-:-:S04]  /*1910*/  ISETP.NE.U32.AND P0, PT, R12, RZ, PT ;  /* 0x000000ff0c00720c */ /* 0x001fc80003f05070 */
[----:B------:R-:W-:Y:S02]  /*1920*/  ISETP.NE.AND.EX P0, PT, R13, RZ, PT, P0 ;  /* 0x000000ff0d00720c */ /* 0x000fe40003f05300 */
[----:B-1----:R-:W-:-:S04]  /*1930*/  ISETP.NE.U32.AND P1, PT, R20, RZ, PT ;  /* 0x000000ff1400720c */ /* 0x002fc80003f25070 */
[----:B------:R-:W-:-:S07]  /*1940*/  ISETP.NE.AND.EX P1, PT, R21, RZ, PT, P1 ;  /* 0x000000ff1500720c */ /* 0x000fce0003f25310 */
[----:B------:R-:W0:Y:S01]  /*1950*/  @P0 LDC.64 R8, c[0x0][0x9a8] ;  /* 0x00026a00ff080b82 */ /* 0x000e220000000a00 */
[----:B------:R-:W-:-:S07]  /*1960*/  @P0 SHF.R.S32.HI R3, RZ, 0x1f, R211 ;  /* 0x0000001fff030819 */ /* 0x000fce00000114d3 */
[----:B------:R-:W1:Y:S01]  /*1970*/  @P1 LDC.64 R10, c[0x0][0x9b8] ;  /* 0x00026e00ff0a1b82 */ /* 0x000e620000000a00 */
[----:B------:R-:W-:-:S07]  /*1980*/  @P1 SHF.R.S32.HI R5, RZ, 0x1f, R211 ;  /* 0x0000001fff051819 */ /* 0x000fce00000114d3 */
[----:B------:R-:W2:Y:S08]  /*1990*/  @P0 LDC.64 R14, c[0x0][0x9b0] ;  /* 0x00026c00ff0e0b82 */ /* 0x000eb00000000a00 */
[----:B------:R-:W3:Y:S01]  /*19a0*/  @P1 LDC.64 R24, c[0x0][0x9c0] ;  /* 0x00027000ff181b82 */ /* 0x000ee20000000a00 */
[----:B0-----:R-:W-:Y:S01]  /*19b0*/  @P0 IMAD R0, R3, R8, RZ ;  /* 0x0000000803000224 */ /* 0x001fe200078e02ff */
[----:B------:R-:W-:-:S03]  /*19c0*/  @P0 SHF.R.S32.HI R3, RZ, 0x1f, R210 ;  /* 0x0000001fff030819 */ /* 0x000fc600000114d2 */
[----:B------:R-:W-:Y:S02]  /*19d0*/  @P0 IMAD R9, R211, R9, R0 ;  /* 0x00000009d3090224 */ /* 0x000fe400078e0200 */
[----:B-1----:R-:W-:Y:S02]  /*19e0*/  @P1 IMAD R6, R5, R10, RZ ;  /* 0x0000000a05061224 */ /* 0x002fe400078e02ff */
[----:B------:R-:W-:-:S04]  /*19f0*/  @P0 IMAD.WIDE.U32 R4, R211, R8, RZ ;  /* 0x00000008d3040225 */ /* 0x000fc800078e00ff */
[----:B------:R-:W-:Y:S01]  /*1a00*/  @P0 IMAD.IADD R5, R5, 0x1, R9 ;  /* 0x0000000105050824 */ /* 0x000fe200078e0209 */
[----:B------:R-:W-:Y:S01]  /*1a10*/  @P1 SHF.R.S32.HI R9, RZ, 0x1f, R210 ;  /* 0x0000001fff091819 */ /* 0x000fe200000114d2 */
[C---:B------:R-:W-:Y:S02]  /*1a20*/  @P1 IMAD R11, R211.reuse, R11, R6 ;  /* 0x0000000bd30b1224 */ /* 0x040fe400078e0206 */
[----:B------:R-:W-:-:S04]  /*1a30*/  @P1 IMAD.WIDE.U32 R6, R211, R10, RZ ;  /* 0x0000000ad3061225 */ /* 0x000fc800078e00ff */
[----:B--2---:R-:W-:Y:S02]  /*1a40*/  @P0 IMAD R3, R3, R14, RZ ;  /* 0x0000000e03030224 */ /* 0x004fe400078e02ff */
[----:B------:R-:W-:Y:S02]  /*1a50*/  @P1 IMAD.IADD R7, R7, 0x1, R11 ;  /* 0x0000000107071824 */ /* 0x000fe400078e020b */
[----:B---3--:R-:W-:Y:S02]  /*1a60*/  @P1 IMAD R0, R9, R24, RZ ;  /* 0x0000001809001224 */ /* 0x008fe400078e02ff */
[C---:B------:R-:W-:Y:S02]  /*1a70*/  @P0 IMAD R3, R210.reuse, R15, R3 ;  /* 0x0000000fd2030224 */ /* 0x040fe400078e0203 */
[----:B------:R-:W-:-:S04]  /*1a80*/  @P0 IMAD.WIDE.U32 R4, R210, R14, R4 ;  /* 0x0000000ed2040225 */ /* 0x000fc800078e0004 */
[C---:B------:R-:W-:Y:S02]  /*1a90*/  @P1 IMAD R11, R210.reuse, R25, R0 ;  /* 0x00000019d20b1224 */ /* 0x040fe400078e0200 */
        /* <DEDUP_REMOVED lines=16> */
[----:B------:R-:W0:Y:S01]  /*1ba0*/  SYNCS.PHASECHK.TRANS64.TRYWAIT P1, [UR39+0x28800], R4 ;  /* 0x02880004ff0075a7 */ /* 0x000e220008020167 */
[----:B--2---:R-:W-:-:S04]  /*1bb0*/  FMUL.FTZ R0, R3, R0 ;  /* 0x0000000003007220 */ /* 0x004fc80000410000 */
[----:B------:R-:W-:Y:S01]  /*1bc0*/  FMUL.FTZ R0, R0, UR4 ;  /* 0x0000000400007c20 */ /* 0x000fe20008410000 */
[----:B0-----:R-:W-:Y:S06]  /*1bd0*/  @!P1 BRA `(.L_x_6395) ;  /* 0x000001ac002c9947 */ /* 0x001fec0003800000 */
.L_x_6580:
[----:B------:R-:W-:Y:S05]  /*1be0*/  @!P0 BRA `(.L_x_6396) ;  /* 0x0000000000048947 */ /* 0x000fea0003800000 */
[----:B------:R-:W-:Y:S01]  /*1bf0*/  BPT.TRAP 0x1 ;  /* 0x000000040000795c */ /* 0x000fe20000300000 */
.L_x_6396:
[----:B0-----:R-:W-:Y:S02]  /*1c00*/  IMAD.U32 R4, RZ, RZ, UR37 ;  /* 0x00000025ff047e24 */ /* 0x001fe4000f8e00ff */
[----:B------:R-:W-:-:S03]  /*1c10*/  IMAD.U32 R3, RZ, RZ, UR36 ;  /* 0x00000024ff037e24 */ /* 0x000fc6000f8e00ff */
[----:B------:R-:W-:Y:S02]  /*1c20*/  LEA R4, R4, UR39, 0x3 ;  /* 0x0000002704047c11 */ /* 0x000fe4000f8e18ff */
[----:B------:R-:W-:-:S04]  /*1c30*/  SHF.L.U32 R3, R3, 0x1f, RZ ;  /* 0x0000001f03037819 */ /* 0x000fc800000006ff */
[----:B------:R0:W1:Y:S01]  /*1c40*/  SYNCS.PHASECHK.TRANS64.TRYWAIT P1, [R4+URZ+0x28830], R3 ;  /* 0x02883003040075a7 */ /* 0x000062000802017f */
[----:B------:R-:W-:Y:S05]  /*1c50*/  @!P0 BRA `(.L_x_6397) ;  /* 0x0000000000048947 */ /* 0x000fea0003800000 */
[----:B------:R-:W-:Y:S01]  /*1c60*/  BPT.TRAP 0x1 ;  /* 0x000000040000795c */ /* 0x000fe20000300000 */
.L_x_6397:
[----:B------:R-:W2:Y:S01]  /*1c70*/  S2R R5, SR_TID.X ;  /* 0x0000000000057919 */ /* 0x000ea20000002100 */
[----:B------:R-:W-:Y:S02]  /*1c80*/  LOP3.LUT R2, R2, 0xffffefff, RZ, 0xc0, !PT ;  /* 0xffffefff02027812 */ /* 0x000fe400078ec0ff */
[----:B--2---:R-:W-:-:S13]  /*1c90*/  LOP3.LUT P2, RZ, R5, 0x7f, RZ, 0xc0, !PT ;  /* 0x0000007f05ff7812 */ /* 0x004fda000784c0ff */
[----:B------:R-:W-:Y:S01]  /*1ca0*/  @P2 LOP3.LUT R2, R2, 0x1000, RZ, 0xfc, !PT ;  /* 0x0000100002022812 */ /* 0x000fe200078efcff */
[----:B-1----:R-:W-:Y:S06]  /*1cb0*/  @P1 BRA `(.L_x_6398) ;  /* 0x0000000000081947 */ /* 0x002fec0003800000 */
[----:B------:R-:W1:Y:S02]  /*1cc0*/  SYNCS.PHASECHK.TRANS64.TRYWAIT P1, [R4+URZ+0x28830], R3 ;  /* 0x02883003040075a7 */ /* 0x000e64000802017f */
[----:B-1----:R-:W-:Y:S05]  /*1cd0*/  @!P1 BRA `(.L_x_6399) ;  /* 0x000001ac00049947 */ /* 0x002fea0003800000 */
.L_x_6398:
[----:B------:R-:W-:Y:S05]  /*1ce0*/  WARPSYNC.ALL ;  /* 0x0000000000007948 */ /* 0x000fea0003800000 */
[----:B------:R-:W-:Y:S01]  /*1cf0*/  UIADD3 UR4, UR39, 0x1c400, URZ ;  /* 0x0001c40027047890 */ /* 0x000fe2000fffe03f */
[----:B------:R-:W-:Y:S01]  /*1d00*/  WARPGROUP.ARRIVE ;  /* 0x00000000000079c5 */ /* 0x000fe20000000000 */
[----:B------:R-:W-:-:S05]  /*1d10*/  ULOP3.LUT UR8, UR41, 0x10000, URZ, 0xfc, !UPT ;  /* 0x0001000029087892 */ /* 0x000fca000f8efc3f */
[----:B------:R-:W2:Y:S01]  /*1d20*/  S2R R10, SR_TID.X ;  /* 0x00000000000a7919 */ /* 0x000ea20000002100 */
[----:B------:R-:W-:Y:S01]  /*1d30*/  USHF.R.U32.HI UR4, URZ, 0x4, UR4 ;  /* 0x000000043f047899 */ /* 0x000fe20008011604 */
[----:B------:R-:W-:Y:S01]  /*1d40*/  LOP3.LUT R2, R2, 0xfffff7ff, RZ, 0xc0, !PT ;  /* 0xfffff7ff02027812 */ /* 0x000fe200078ec0ff */
[----:B------:R-:W-:Y:S01]  /*1d50*/  UMOV UR9, 0x40000040 ;  /* 0x4000004000097882 */ /* 0x000fe20000000000 */
[----:B------:R-:W-:Y:S01]  /*1d60*/  UMOV UR11, 0x40000040 ;  /* 0x40000040000b7882 */ /* 0x000fe20000000000 */
[----:B------:R-:W-:Y:S02]  /*1d70*/  ULOP3.LUT UR4, UR4, 0x3fff, URZ, 0xc0, !UPT ;  /* 0x00003fff04047892 */ /* 0x000fe4000f8ec03f */
[----:B------:R-:W-:Y:S02]  /*1d80*/  UIADD3 UR12, UR8, 0x2, URZ ;  /* 0x00000002080c7890 */ /* 0x000fe4000fffe03f */
[----:B------:R-:W-:Y:S01]  /*1d90*/  ULOP3.LUT UR20, UR4, 0x10000, URZ, 0xfc, !UPT ;  /* 0x0001000004147892 */ /* 0x000fe2000f8efc3f */
[----:B------:R-:W-:Y:S01]  /*1da0*/  UMOV UR13, 0x40000040 ;  /* 0x40000040000d7882 */ /* 0x000fe20000000000 */
[----:B------:R-:W-:-:S02]  /*1db0*/  UMOV UR15, 0x40000040 ;  /* 0x40000040000f7882 */ /* 0x000fc40000000000 */
[----:B------:R-:W-:Y:S02]  /*1dc0*/  UIMAD UR10, UR37, 0x600, UR20 ;  /* 0x00000600250a78a4 */ /* 0x000fe4000f8e0214 */
[----:B------:R-:W-:Y:S02]  /*1dd0*/  UIADD3 UR16, UR8, 0x4, URZ ;  /* 0x0000000408107890 */ /* 0x000fe4000fffe03f */
[----:B------:R-:W-:Y:S02]  /*1de0*/  UIADD3 UR14, UR10, 0x2, URZ ;  /* 0x000000020a0e7890 */ /* 0x000fe4000fffe03f */
[----:B------:R-:W-:Y:S01]  /*1df0*/  UIADD3 UR18, UR10, 0x4, URZ ;  /* 0x000000040a127890 */ /* 0x000fe2000fffe03f */
[----:B------:R-:W-:Y:S02]  /*1e00*/  UMOV UR17, 0x40000040 ;  /* 0x4000004000117882 */ /* 0x000fe40000000000 */
[----:B------:R-:W-:Y:S01]  /*1e10*/  QGMMA.64x192x32.F32.E4M3.E4M3 R24, gdesc[UR8], RZ, !UPT, gsb0 ;  /* 0x02e00000081879f3 */ /* 0x000fe2000c0008ff */
[----:B------:R-:W-:Y:S01]  /*1e20*/  UMOV UR19, 0x40000040 ;  /* 0x4000004000137882 */ /* 0x000fe20000000000 */
[----:B------:R-:W-:-:S02]  /*1e30*/  UIADD3 UR4, UR8, 0x6, URZ ;  /* 0x0000000608047890 */ /* 0x000fc4000fffe03f */
[----:B------:R-:W-:Y:S01]  /*1e40*/  UIADD3 UR6, UR10, 0x6, URZ ;  /* 0x000000060a067890 */ /* 0x000fe2000fffe03f */
[----:B------:R-:W-:Y:S01]  /*1e50*/  UMOV UR5, 0x40000040 ;  /* 0x4000004000057882 */ /* 0x000fe20000000000 */
[----:B------:R-:W-:Y:S01]  /*1e60*/  UMOV UR7, 0x40000040 ;  /* 0x4000004000077882 */ /* 0x000fe20000000000 */
[----:B--2---:R-:W-:Y:S02]  /*1e70*/  LOP3.LUT P1, RZ, R10, 0x7f, RZ, 0xc0, !PT ;  /* 0x0000007f0aff7812 */ /* 0x004fe4000782c0ff */
[----:B------:R-:W2:Y:S11]  /*1e80*/  LDC.64 R10, c[0x0][0x9e0] ;  /* 0x00027800ff0a7b82 */ /* 0x000eb60000000a00 */
[----:B01----:R-:W-:-:S05]  /*1e90*/  @!P1 VIADD R4, R4, 0x28840 ;  /* 0x0002884004049836 */ /* 0x003fca0000000000 */
        /* <DEDUP_REMOVED lines=9> */
[----:B------:R-:W-:Y:S01]  /*1f30*/  QGMMA.64x192x32.F32.E4M3.E4M3 R24, gdesc[UR4], R24, gsb0 ;  /* 0x02e00000041879f3 */ /* 0x000fe20008000818 */
[----:B------:R-:W-:Y:S02]  /*1f40*/  ULDC UR6, c[0x0][0x9dc] ;  /* 0x0002770000067ab9 */ /* 0x000fe40000000800 */
[----:B------:R-:W-:Y:S01]  /*1f50*/  ULOP3.LUT UR6, URZ, UR6, URZ, 0x33, !UPT ;  /* 0x000000063f067292 */ /* 0x000fe2000f8e333f */
[----:B------:R-:W-:Y:S02]  /*1f60*/  WARPGROUP.DEPBAR.LE gsb0, 0x0 ;  /* 0x00008000000079c5 */ /* 0x000fe40000010000 */
[C---:B------:R-:W-:Y:S01]  /*1f70*/  FMUL.FTZ R7, R0.reuse, R30 ;  /* 0x0000001e00077220 */ /* 0x040fe20000410000 */
[C---:B------:R-:W-:Y:S01]  /*1f80*/  FMUL.FTZ R30, R0.reuse, R54 ;  /* 0x00000036001e7220 */ /* 0x040fe20000410000 */
[C---:B------:R-:W-:Y:S01]  /*1f90*/  FMUL.FTZ R54, R0.reuse, R94 ;  /* 0x0000005e00367220 */ /* 0x040fe20000410000 */
[----:B------:R-:W-:Y:S02]  /*1fa0*/  IMAD.MOV.U32 R94, RZ, RZ, -0xc0 ;  /* 0xffffff40ff5e7424 */ /* 0x000fe400078e00ff */
        /* <DEDUP_REMOVED lines=65> */
[----:B------:R-:W-:-:S02]  /*23c0*/  IMAD.IADD R24, R18, 0x1, R94 ;  /* 0x0000000112187824 */ /* 0x000fc400078e025e */
        /* <DEDUP_REMOVED lines=30> */
[----:B--2---:R-:W-:Y:S01]  /*25b0*/  ISETP.GE.AND P1, PT, R11, 0x1, PT ;  /* 0x000000010b00780c */ /* 0x004fe20003f26270 */
[----:B------:R-:W1:Y:S01]  /*25c0*/  MUFU.TANH R6, R6 ;  /* 0x0000000600067308 */ /* 0x000e620000002400 */
[----:B------:R-:W-:-:S02]  /*25d0*/  IMAD R161, R17, -0x2, R24 ;  /* 0xfffffffe11a17824 */ /* 0x000fc400078e0218 */
[----:B------:R-:W-:Y:S01]  /*25e0*/  IMAD R90, R17, -0x2, R94 ;  /* 0xfffffffe115a7824 */ /* 0x000fe200078e025e */
[----:B0-----:R-:W-:-:S04]  /*25f0*/  IADD3 R4, -R19, 0x1, R24 ;  /* 0x0000000113047810 */ /* 0x001fc80007ffe118 */
[----:B------:R-:W0:Y:S01]  /*2600*/  MUFU.TANH R120, R120 ;  /* 0x0000007800787308 */ /* 0x000e220000002400 */
[----:B------:R-:W-:-:S03]  /*2610*/  IMAD R25, R17, -0x2, R4 ;  /* 0xfffffffe11197824 */ /* 0x000fc600078e0204 */
[----:B------:R-:W-:Y:S01]  /*2620*/  @P1 LOP3.LUT R2, R2, 0x800, RZ, 0xfc, !PT ;  /* 0x0000080002021812 */ /* 0x000fe200078efcff */
[----:B------:R-:W-:Y:S02]  /*2630*/  IMAD R4, R209, 0x80, R220 ;  /* 0x00000080d1047824 */ /* 0x000fe400078e02dc */
[C---:B------:R-:W-:Y:S01]  /*2640*/  IMAD.IADD R100, R25.reuse, 0x1, R10 ;  /* 0x0000000119647824 */ /* 0x040fe200078e020a */
[----:B------:R-:W2:Y:S01]  /*2650*/  MUFU.TANH R3, R3 ;  /* 0x0000000300037308 */ /* 0x000ea20000002400 */
[----:B------:R-:W-:-:S03]  /*2660*/  VIADD R163, R25, UR6 ;  /* 0x0000000619a37c36 */ /* 0x000fc60008000000 */
[----:B------:R-:W-:Y:S01]  /*2670*/  VIADDMNMX R96, R4, R100, R161, PT ;  /* 0x0000006404607246 */ /* 0x000fe200038001a1 */
[----:B------:R-:W-:-:S03]  /*2680*/  IMAD.IADD R98, R163, 0x1, R4 ;  /* 0x00000001a3627824 */ /* 0x000fc600078e0204 */
        /* <DEDUP_REMOVED lines=105> */
.L_x_6402:
[----:B------:R-:W-:-:S13]  /*2d20*/  ISETP.NE.AND P1, PT, R11, 0x1, PT ;  /* 0x000000010b00780c */ /* 0x000fda0003f25270 */
[----:B------:R-:W1:Y:S02]  /*2d30*/  @P1 LDC.64 R24, c[0x0][0x9e8] ;  /* 0x00027a00ff181b82 */ /* 0x000e640000000a00 */
[----:B-1----:R-:W-:-:S05]  /*2d40*/  @P1 IMAD.HI.U32 R24, R89, R24, RZ ;  /* 0x0000001859181227 */ /* 0x002fca00078e00ff */
[----:B------:R-:W-:-:S07]  /*2d50*/  @P1 SHF.R.U32.HI R89, RZ, R25, R24 ;  /* 0x00000019ff591219 */ /* 0x000fce0000011618 */
.L_x_6403:
[----:B------:R-:W-:Y:S05]  /*2d60*/  BSYNC B0 ;  /* 0x0000000000007941 */ /* 0x000fea0003800000 */
.L_x_6401:
[----:B------:R-:W-:-:S05]  /*2d70*/  IMAD R89, R89, R11, R90 ;  /* 0x0000000b59597224 */ /* 0x000fca00078e025a */
[----:B------:R-:W-:Y:S02]  /*2d80*/  VIMNMX R98, R98, R89, !PT ;  /* 0x0000005962627248 */ /* 0x000fe40007fe0100 */
[----:B------:R-:W-:-:S07]  /*2d90*/  VIADDMNMX R96, R89, R11, R96, PT ;  /* 0x0000000b59607246 */ /* 0x000fce0003800160 */
.L_x_6400:
[C---:B------:R-:W-:Y:S02]  /*2da0*/  ISETP.GE.AND P1, PT, R94.reuse, 0x2, PT ;  /* 0x000000025e00780c */ /* 0x040fe40003f26270 */
[----:B------:R-:W-:Y:S02]  /*2db0*/  ISETP.GE.AND P2, PT, R94, 0x9, PT ;  /* 0x000000095e00780c */ /* 0x000fe40003f46270 */
[C---:B------:R-:W-:Y:S02]  /*2dc0*/  ISETP.GT.AND P3, PT, R98.reuse, 0x1, !P1 ;  /* 0x000000016200780c */ /* 0x040fe40004f64270 */
[----:B------:R-:W-:Y:S02]  /*2dd0*/  ISETP.GT.AND P4, PT, R98, 0x8, !P2 ;  /* 0x000000086200780c */ /* 0x000fe40005784270 */
[C---:B------:R-:W-:Y:S02]  /*2de0*/  ISETP.LT.OR P3, PT, R96.reuse, 0x2, P3 ;  /* 0x000000026000780c */ /* 0x040fe40001f61670 */
[----:B------:R-:W-:-:S02]  /*2df0*/  ISETP.LT.OR P4, PT, R96, 0x9, P4 ;  /* 0x000000096000780c */ /* 0x000fc40002781670 */
[----:B0-----:R-:W-:Y:S02]  /*2e00*/  FSEL R93, R120, -INF , !P3 ;  /* 0xff800000785d7808 */ /* 0x001fe40005800000 */
[----:B------:R-:W-:Y:S02]  /*2e10*/  ISETP.GE.AND P3, PT, R94, 0xa, PT ;  /* 0x0000000a5e00780c */ /* 0x000fe40003f66270 */
        /* <DEDUP_REMOVED lines=144> */
[----:B------:R-:W-:Y:S02]  /*3720*/  IADD3 R64, R163, 0x8, R4 ;  /* 0x00000008a3407810 */ /* 0x000fe40007ffe004 */
        /* <DEDUP_REMOVED lines=82> */
[----:B------:R-:W-:Y:S02]  /*3c50*/  VIADDMNMX R6, R6, R100, R161, PT ;  /* 0x0000006406067246 */ /* 0x000fe400038001a1 */
[----:B------:R-:W-:-:S04]  /*3c60*/  ISETP.LT.OR P6, PT, R96, 0xba, P6 ;  /* 0x000000ba6000780c */ /* 0x000fc800037c1670 */
[----:B------:R-:W-:Y:S02]  /*3c70*/  FSEL R91, R91, -INF , !P6 ;  /* 0xff8000005b5b7808 */ /* 0x000fe40007000000 */
[----:B------:R-:W-:-:S13]  /*3c80*/  ISETP.GE.AND P6, PT, R11, 0x1, PT ;  /* 0x000000010b00780c */ /* 0x000fda0003fc6270 */
[----:B------:R-:W-:Y:S05]  /*3c90*/  @!P6 BRA `(.L_x_6404) ;  /* 0x000000000050e947 */ /* 0x000fea0003800000 */
        /* <DEDUP_REMOVED lines=12> */
.L_x_6406:
[----:B------:R-:W-:-:S13]  /*3d60*/  ISETP.NE.AND P6, PT, R11, 0x1, PT ;  /* 0x000000010b00780c */ /* 0x000fda0003fc5270 */
[----:B------:R-:W0:Y:S02]  /*3d70*/  @P6 LDC.64 R24, c[0x0][0x9e8] ;  /* 0x00027a00ff186b82 */ /* 0x000e240000000a00 */
[----:B0-----:R-:W-:-:S05]  /*3d80*/  @P6 IMAD.HI.U32 R24, R161, R24, RZ ;  /* 0x00000018a1186227 */ /* 0x001fca00078e00ff */
[----:B------:R-:W-:-:S07]  /*3d90*/  @P6 SHF.R.U32.HI R161, RZ, R25, R24 ;  /* 0x00000019ffa16219 */ /* 0x000fce0000011618 */
.L_x_6407:
[----:B------:R-:W-:Y:S05]  /*3da0*/  BSYNC B0 ;  /* 0x0000000000007941 */ /* 0x000fea0003800000 */
.L_x_6405:
[----:B------:R-:W-:-:S05]  /*3db0*/  IMAD R161, R161, R11, R90 ;  /* 0x0000000ba1a17224 */ /* 0x000fca00078e025a */
[----:B------:R-:W-:Y:S02]  /*3dc0*/  VIMNMX R64, R64, R161, !PT ;  /* 0x000000a140407248 */ /* 0x000fe40007fe0100 */
[----:B------:R-:W-:-:S07]  /*3dd0*/  VIADDMNMX R6, R161, R11, R6, PT ;  /* 0x0000000ba1067246 */ /* 0x000fce0003800106 */
.L_x_6404:
[C---:B------:R-:W-:Y:S01]  /*3de0*/  ISETP.GT.AND P1, PT, R64.reuse, 0x1, !P1 ;  /* 0x000000014000780c */ /* 0x040fe20004f24270 */
[----:B------:R-:W-:Y:S01]  /*3df0*/  ULDC UR7, c[0x0][0x988] ;  /* 0x0002620000077ab9 */ /* 0x000fe20000000800 */
[----:B------:R-:W-:Y:S01]  /*3e00*/  ISETP.GT.AND P2, PT, R64, 0x8, !P2 ;  /* 0x000000084000780c */ /* 0x000fe20005744270 */
[----:B------:R-:W-:Y:S01]  /*3e10*/  IMAD.IADD R10, R121, 0x1, R10 ;  /* 0x00000001790a7824 */ /* 0x000fe200078e020a */
[----:B------:R-:W-:Y:S02]  /*3e20*/  ISETP.LT.OR P1, PT, R6, 0x2, P1 ;  /* 0x000000020600780c */ /* 0x000fe40000f21670 */
[----:B------:R-:W-:Y:S02]  /*3e30*/  ISETP.GT.AND P3, PT, R64, 0x9, !P3 ;  /* 0x000000094000780c */ /* 0x000fe40005f64270 */
[----:B------:R-:W-:Y:S02]  /*3e40*/  FSEL R181, R5, -INF , !P1 ;  /* 0xff80000005b57808 */ /* 0x000fe40004800000 */
[----:B------:R-:W-:-:S02]  /*3e50*/  ISETP.NE.AND P1, PT, R102, RZ, PT ;  /* 0x000000ff6600720c */ /* 0x000fc40003f25270 */
[----:B------:R-:W-:Y:S02]  /*3e60*/  ISETP.LT.OR P2, PT, R6, 0x9, P2 ;  /* 0x000000090600780c */ /* 0x000fe40001741670 */
[----:B------:R-:W-:Y:S02]  /*3e70*/  ISETP.GT.AND P1, PT, R64, 0x10, !P1 ;  /* 0x000000104000780c */ /* 0x000fe40004f24270 */
[C---:B------:R-:W-:Y:S02]  /*3e80*/  ISETP.LT.OR P3, PT, R6.reuse, 0xa, P3 ;  /* 0x0000000a0600780c */ /* 0x040fe40001f61670 */
[----:B------:R-:W-:Y:S02]  /*3e90*/  ISETP.LT.OR P1, PT, R6, 0x11, P1 ;  /* 0x000000110600780c */ /* 0x000fe40000f21670 */
[----:B------:R-:W-:Y:S02]  /*3ea0*/  FSEL R179, R7, -INF , !P2 ;  /* 0xff80000007b37808 */ /* 0x000fe40005000000 */
[----:B------:R-:W-:-:S02]  /*3eb0*/  FSEL R193, R9, -INF , !P1 ;  /* 0xff80000009c17808 */ /* 0x000fc40004800000 */
[----:B------:R-:W-:Y:S02]  /*3ec0*/  ISETP.NE.AND P1, PT, R104, RZ, PT ;  /* 0x000000ff6800720c */ /* 0x000fe40003f25270 */
[----:B------:R-:W-:Y:S02]  /*3ed0*/  FSEL R7, R8, -INF , !P3 ;  /* 0xff80000008077808 */ /* 0x000fe40005800000 */
[----:B------:R-:W-:Y:S02]  /*3ee0*/  ISETP.GT.AND P1, PT, R64, 0x11, !P1 ;  /* 0x000000114000780c */ /* 0x000fe40004f24270 */
[----:B------:R-:W-:Y:S02]  /*3ef0*/  ISETP.NE.AND P3, PT, R114, RZ, PT ;  /* 0x000000ff7200720c */ /* 0x000fe40003f65270 */
        /* <DEDUP_REMOVED lines=106> */
[----:B------:R-:W-:Y:S01]  /*45a0*/  ISETP.NE.AND P6, PT, R74, RZ, PT ;  /* 0x000000ff4a00720c */ /* 0x000fe20003fc5270 */
[----:B------:R-:W-:Y:S01]  /*45b0*/  IMAD.U32 R74, RZ, RZ, UR7 ;  /* 0x00000007ff4a7e24 */ /* 0x000fe2000f8e00ff */
        /* <DEDUP_REMOVED lines=25> */
[----:B------:R-:W0:Y:S01]  /*4750*/  SHFL.BFLY PT, R9, R8, 0x2, 0x1f ;  /* 0x0c401f0008097f89 */ /* 0x000e2200000e0000 */
        /* <DEDUP_REMOVED lines=11> */
[----:B0-----:R-:W-:Y:S02]  /*4810*/  FMNMX.FTZ R12, R8, R9, !PT ;  /* 0x00000009080c7209 */ /* 0x001fe40007810000 */
[----:B------:R-:W-:Y:S02]  /*4820*/  FSEL R43, R43, -INF , !P1 ;  /* 0xff8000002b2b7808 */ /* 0x000fe40004800000 */
[----:B------:R-:W-:Y:S01]  /*4830*/  ISETP.NE.AND P1, PT, R150, RZ, PT ;  /* 0x000000ff9600720c */ /* 0x000fe20003f25270 */
[----:B------:R-:W0:Y:S03]  /*4840*/  SHFL.BFLY PT, R9, R12, 0x1, 0x1f ;  /* 0x0c201f000c097f89 */ /* 0x000e2600000e0000 */
[----:B------:R-:W-:-:S04]  /*4850*/  ISETP.GT.AND P1, PT, R64, 0x70, !P1 ;  /* 0x000000704000780c */ /* 0x000fc80004f24270 */
[----:B------:R-:W-:-:S04]  /*4860*/  ISETP.LT.OR P1, PT, R6, 0x71, P1 ;  /* 0x000000710600780c */ /* 0x000fc80000f21670 */
[----:B------:R-:W-:Y:S02]  /*4870*/  FSEL R31, R48, -INF , !P1 ;  /* 0xff800000301f7808 */ /* 0x000fe40004800000 */
[----:B------:R-:W-:-:S04]  /*4880*/  ISETP.NE.AND P1, PT, R152, RZ, PT ;  /* 0x000000ff9800720c */ /* 0x000fc80003f25270 */
[----:B------:R-:W-:-:S04]  /*4890*/  ISETP.GT.AND P1, PT, R64, 0x71, !P1 ;  /* 0x000000714000780c */ /* 0x000fc80004f24270 */
[----:B------:R-:W-:Y:S02]  /*48a0*/  ISETP.LT.OR P1, PT, R6, 0x72, P1 ;  /* 0x000000720600780c */ /* 0x000fe40000f21670 */
[----:B0-----:R-:W-:Y:S02]  /*48b0*/  FMNMX.FTZ R9, R12, R9, !PT ;  /* 0x000000090c097209 */ /* 0x001fe40007810000 */
[----:B------:R-:W-:Y:S02]  /*48c0*/  FSEL R47, R47, -INF , !P1 ;  /* 0xff8000002f2f7808 */ /* 0x000fe40004800000 */
[----:B------:R-:W-:Y:S01]  /*48d0*/  ISETP.GT.AND P1, PT, R64, 0x78, !P3 ;  /* 0x000000784000780c */ /* 0x000fe20005f24270 */
[----:B------:R-:W-:-:S01]  /*48e0*/  FFMA.FTZ R36, R9, R74, -8 ;  /* 0xc100000009247423 */ /* 0x000fc2000001004a */
        /* <DEDUP_REMOVED lines=77> */
[----:B------:R-:W-:Y:S01]  /*4dc0*/  ISETP.GT.AND P2, PT, R64, 0xb9, !P6 ;  /* 0x000000b94000780c */ /* 0x000fe20007744270 */
[--C-:B------:R-:W-:Y:S01]  /*4dd0*/  FFMA.FTZ R64, R67, R74, -R36.reuse ;  /* 0x0000004a43407223 */ /* 0x100fe20000010824 */
[----:B------:R-:W-:Y:S01]  /*4de0*/  FMNMX.FTZ R8, R193, R8, !PT ;  /* 0x00000008c1087209 */ /* 0x000fe20007810000 */
[-CC-:B------:R-:W-:Y:S01]  /*4df0*/  FFMA.FTZ R99, R101, R74.reuse, -R36.reuse ;  /* 0x0000004a65637223 */ /* 0x180fe20000010824 */
[----:B------:R-:W-:Y:S01]  /*4e00*/  ISETP.LT.OR P2, PT, R6, 0xba, P2 ;  /* 0x000000ba0600780c */ /* 0x000fe20001741670 */
[--C-:B------:R-:W-:Y:S01]  /*4e10*/  FFMA.FTZ R6, R87, R74, -R36.reuse ;  /* 0x0000004a57067223 */ /* 0x100fe20000010824 */
[----:B------:R-:W-:Y:S01]  /*4e20*/  FMNMX.FTZ R8, R177, R8, !PT ;  /* 0x00000008b1087209 */ /* 0x000fe20007810000 */
[----:B------:R-:W-:Y:S01]  /*4e30*/  MUFU.EX2 R20, R20 ;  /* 0x0000001400147308 */ /* 0x000fe20000000800 */
[----:B------:R-:W-:Y:S01]  /*4e40*/  FSEL R129, R46, -INF , !P2 ;  /* 0xff8000002e817808 */ /* 0x000fe20005000000 */
[--C-:B------:R-:W-:Y:S01]  /*4e50*/  FFMA.FTZ R62, R71, R74, -R36.reuse ;  /* 0x0000004a473e7223 */ /* 0x100fe20000010824 */
[----:B------:R-:W-:Y:S01]  /*4e60*/  FMNMX.FTZ R8, R175, R8, !PT ;  /* 0x00000008af087209 */ /* 0x000fe20007810000 */
[-CC-:B------:R-:W-:Y:S01]  /*4e70*/  FFMA.FTZ R97, R103, R74.reuse, -R36.reuse ;  /* 0x0000004a67617223 */ /* 0x180fe20000010824 */
[----:B------:R-:W-:-:S01]  /*4e80*/  FFMA.FTZ R30, R131, R74, -R36 ;  /* 0x0000004a831e7223 */ /* 0x000fc20000010824 */
[--C-:B------:R-:W-:Y:S01]  /*4e90*/  FFMA.FTZ R103, R105, R74, -R36.reuse ;  /* 0x0000004a69677223 */ /* 0x100fe20000010824 */
[----:B------:R-:W-:Y:S01]  /*4ea0*/  FMNMX.FTZ R8, R25, R8, !PT ;  /* 0x0000000819087209 */ /* 0x000fe20007810000 */
[----:B------:R-:W0:Y:S01]  /*4eb0*/  MUFU.EX2 R95, R95 ;  /* 0x0000005f005f7308 */ /* 0x000e220000000800 */
        /* <DEDUP_REMOVED lines=24> */
[----:B0-----:R-:W-:Y:S01]  /*5040*/  F2FP.SATFINITE.E4M3.F32.PACK_AB_MERGE_C R204, R95, R20, RZ ;  /* 0x000000145fcc723e */ /* 0x001fe200048070ff */
[--C-:B------:R-:W-:Y:S01]  /*5050*/  FFMA.FTZ R50, R143, R74, -R36.reuse ;  /* 0x0000004a8f327223 */ /* 0x100fe20000010824 */
[----:B------:R-:W-:Y:S01]  /*5060*/  FMNMX.FTZ R8, R167, R8, !PT ;  /* 0x00000008a7087209 */ /* 0x000fe20007810000 */
[-C--:B------:R-:W-:Y:S01]  /*5070*/  FFMA.FTZ R115, R145, R74.reuse, -R36 ;  /* 0x0000004a91737223 */ /* 0x080fe20000010824 */
[----:B------:R-:W-:Y:S01]  /*5080*/  F2FP.SATFINITE.E4M3.F32.PACK_AB_MERGE_C R204, R12, R3, R204 ;  /* 0x000000030ccc723e */ /* 0x000fe200048070cc */
        /* <DEDUP_REMOVED lines=22> */
[----:B------:R-:W-:Y:S01]  /*51f0*/  FFMA.FTZ R73, R73, R74, -R36 ;  /* 0x0000004a49497223 */ /* 0x000fe20000010824 */
[----:B------:R-:W-:Y:S01]  /*5200*/  F2FP.SATFINITE.E4M3.F32.PACK_AB_MERGE_C R206, R93, R14, R206 ;  /* 0x0000000e5dce723e */ /* 0x000fe200048070ce */
[--C-:B------:R-:W-:Y:S01]  /*5210*/  FFMA.FTZ R65, R65, R74, -R36.reuse ;  /* 0x0000004a41417223 */ /* 0x100fe20000010824 */
[----:B------:R-:W-:Y:S01]  /*5220*/  FMNMX.FTZ R8, R161, R8, !PT ;  /* 0x00000008a1087209 */ /* 0x000fe20007810000 */
[----:B------:R-:W-:Y:S01]  /*5230*/  MUFU.EX2 R30, R30 ;  /* 0x0000001e001e7308 */ /* 0x000fe20000000800 */
[----:B------:R-:W-:-:S01]  /*5240*/  FFMA.FTZ R63, R63, R74, -R36 ;  /* 0x0000004a3f3f7223 */ /* 0x000fc20000010824 */
[----:B------:R-:W-:Y:S01]  /*5250*/  FFMA.FTZ R36, R91, R74, -R36 ;  /* 0x0000004a5b247223 */ /* 0x000fe20000010824 */
[----:B------:R-:W-:-:S02]  /*5260*/  FMNMX.FTZ R8, R35, R8, !PT ;  /* 0x0000000823087209 */ /* 0x000fc40007810000 */
[----:B------:R-:W-:Y:S02]  /*5270*/  ISETP.GE.AND P6, PT, R11, 0x1, PT ;  /* 0x000000010b00780c */ /* 0x000fe40003fc6270 */
[----:B------:R-:W-:Y:S01]  /*5280*/  FMNMX.FTZ R8, R37, R8, !PT ;  /* 0x0000000825087209 */ /* 0x000fe20007810000 */
[----:B------:R-:W0:Y:S03]  /*5290*/  MUFU.EX2 R103, R103 ;  /* 0x0000006700677308 */ /* 0x000e260000000800 */
[----:B------:R-:W-:-:S04]  /*52a0*/  FMNMX.FTZ R8, R183, R8, !PT ;  /* 0x00000008b7087209 */ /* 0x000fc80007810000 */
[----:B------:R-:W-:Y:S01]  /*52b0*/  FMNMX.FTZ R8, R39, R8, !PT ;  /* 0x0000000827087209 */ /* 0x000fe20007810000 */
[----:B------:R-:W-:Y:S03]  /*52c0*/  MUFU.EX2 R28, R28 ;  /* 0x0000001c001c7308 */ /* 0x000fe60000000800 */
[----:B------:R-:W-:-:S04]  /*52d0*/  FMNMX.FTZ R8, R27, R8, !PT ;  /* 0x000000081b087209 */ /* 0x000fc80007810000 */
[----:B------:R-:W-:Y:S01]  /*52e0*/  FMNMX.FTZ R8, R43, R8, !PT ;  /* 0x000000082b087209 */ /* 0x000fe20007810000 */
[----:B------:R-:W-:Y:S01]  /*52f0*/  MUFU.EX2 R101, R101 ;  /* 0x0000006500657308 */ /* 0x000fe20000000800 */
[----:B0-----:R-:W-:Y:S02]  /*5300*/  F2FP.SATFINITE.E4M3.F32.PACK_AB_MERGE_C R200, R103, R30, RZ ;  /* 0x0000001e67c8723e */ /* 0x001fe400048070ff */
[----:B------:R-:W-:Y:S02]  /*5310*/  FMNMX.FTZ R8, R31, R8, !PT ;  /* 0x000000081f087209 */ /* 0x000fe40007810000 */
[----:B------:R-:W-:Y:S02]  /*5320*/  F2FP.SATFINITE.E4M3.F32.PACK_AB_MERGE_C R200, R97, R24, R200 ;  /* 0x0000001861c8723e */ /* 0x000fe400048070c8 */
[----:B------:R-:W-:Y:S01]  /*5330*/  FMNMX.FTZ R8, R47, R8, !PT ;  /* 0x000000082f087209 */ /* 0x000fe20007810000 */
[----:B------:R-:W-:Y:S03]  /*5340*/  MUFU.EX2 R32, R32 ;  /* 0x0000002000207308 */ /* 0x000fe60000000800 */
[----:B------:R-:W-:-:S04]  /*5350*/  FMNMX.FTZ R8, R21, R8, !PT ;  /* 0x0000000815087209 */ /* 0x000fc80007810000 */
        /* <DEDUP_REMOVED lines=28> */
[----:B------:R-:W0:Y:S04]  /*5520*/  SHFL.BFLY PT, R87, R8, 0x2, 0x1f ;  /* 0x0c401f0008577f89 */ /* 0x000e2800000e0000 */
[----:B------:R-:W-:Y:S08]  /*5530*/  MUFU.EX2 R50, R50 ;  /* 0x0000003200327308 */ /* 0x000ff00000000800 */
[----:B------:R-:W-:Y:S08]  /*5540*/  MUFU.EX2 R115, R115 ;  /* 0x0000007300737308 */ /* 0x000ff00000000800 */
[----:B------:R-:W-:Y:S01]  /*5550*/  MUFU.EX2 R52, R52 ;  /* 0x0000003400347308 */ /* 0x000fe20000000800 */
        /* <DEDUP_REMOVED lines=9> */
[----:B------:R-:W-:Y:S03]  /*55f0*/  MUFU.EX2 R119, R119 ;  /* 0x0000007700777308 */ /* 0x000fe60000000800 */
[----:B------:R-:W-:-:S05]  /*5600*/  FSEL R66, R66, RZ, P1 ;  /* 0x000000ff42427208 */ /* 0x000fca0000800000 */
[-CC-:B------:R-:W-:Y:S01]  /*5610*/  FFMA.FTZ R38, R38, R74.reuse, -R66.reuse ;  /* 0x0000004a26267223 */ /* 0x180fe20000010842 */
[----:B------:R-:W-:-:S01]  /*5620*/  FFMA.FTZ R67, R181, R74, -R66 ;  /* 0x0000004ab5437223 */ /* 0x000fc20000010842 */
[-CC-:B------:R-:W-:Y:S01]  /*5630*/  FFMA.FTZ R68, R179, R74.reuse, -R66.reuse ;  /* 0x0000004ab3447223 */ /* 0x180fe20000010842 */
[----:B------:R-:W-:-:S01]  /*5640*/  FFMA.FTZ R90, R39, R74, -R66 ;  /* 0x0000004a275a7223 */ /* 0x000fc20000010842 */
[----:B------:R-:W-:Y:S01]  /*5650*/  FADD.FTZ R39, R3, R12 ;  /* 0x0000000c03277221 */ /* 0x000fe20000010000 */
[----:B------:R-:W-:-:S01]  /*5660*/  FFMA.FTZ R71, R7, R74, -R66 ;  /* 0x0000004a07477223 */ /* 0x000fc20000010842 */
[----:B------:R-:W-:Y:S01]  /*5670*/  MUFU.EX2 R38, R38 ;  /* 0x0000002600267308 */ /* 0x000fe20000000800 */
[----:B------:R-:W-:-:S01]  /*5680*/  FFMA.FTZ R7, R193, R74, -R66 ;  /* 0x0000004ac1077223 */ /* 0x000fc20000010842 */
[----:B------:R-:W-:Y:S01]  /*5690*/  FADD.FTZ R94, R20, R39 ;  /* 0x00000027145e7221 */ /* 0x000fe20000010000 */
[----:B------:R-:W-:-:S01]  /*56a0*/  FFMA.FTZ R70, R177, R74, -R66 ;  /* 0x0000004ab1467223 */ /* 0x000fc20000010842 */
[-CC-:B------:R-:W-:Y:S01]  /*56b0*/  FFMA.FTZ R72, R175, R74.reuse, -R66.reuse ;  /* 0x0000004aaf487223 */ /* 0x180fe20000010842 */
[----:B------:R-:W-:-:S01]  /*56c0*/  FFMA.FTZ R96, R43, R74, -R66 ;  /* 0x0000004a2b607223 */ /* 0x000fc20000010842 */
[----:B------:R-:W-:Y:S01]  /*56d0*/  FADD.FTZ R39, R95, R94 ;  /* 0x0000005e5f277221 */ /* 0x000fe20000010000 */
[----:B------:R-:W-:-:S01]  /*56e0*/  FFMA.FTZ R75, R25, R74, -R66 ;  /* 0x0000004a194b7223 */ /* 0x000fc20000010842 */
[----:B------:R-:W0:Y:S01]  /*56f0*/  MUFU.EX2 R67, R67 ;  /* 0x0000004300437308 */ /* 0x000e220000000800 */
[----:B------:R-:W-:-:S01]  /*5700*/  FFMA.FTZ R25, R191, R74, -R66 ;  /* 0x0000004abf197223 */ /* 0x000fc20000010842 */
[----:B------:R-:W-:Y:S01]  /*5710*/  FADD.FTZ R94, R14, R39 ;  /* 0x000000270e5e7221 */ /* 0x000fe20000010000 */
[----:B------:R-:W-:-:S01]  /*5720*/  FFMA.FTZ R76, R173, R74, -R66 ;  /* 0x0000004aad4c7223 */ /* 0x000fc20000010842 */
[-CC-:B------:R-:W-:Y:S01]  /*5730*/  FFMA.FTZ R78, R171, R74.reuse, -R66.reuse ;  /* 0x0000004aab4e7223 */ /* 0x180fe20000010842 */
[----:B------:R-:W-:-:S01]  /*5740*/  FFMA.FTZ R79, R15, R74, -R66 ;  /* 0x0000004a0f4f7223 */ /* 0x000fc20000010842 */
[----:B------:R-:W-:Y:S01]  /*5750*/  FADD.FTZ R43, R93, R94 ;  /* 0x0000005e5d2b7221 */ /* 0x000fe20000010000 */
[----:B------:R-:W-:-:S01]  /*5760*/  FFMA.FTZ R15, R189, R74, -R66 ;  /* 0x0000004abd0f7223 */ /* 0x000fc20000010842 */
[----:B------:R-:W1:Y:S01]  /*5770*/  MUFU.EX2 R68, R68 ;  /* 0x0000004400447308 */ /* 0x000e620000000800 */
[----:B------:R-:W-:-:S01]  /*5780*/  FFMA.FTZ R80, R169, R74, -R66 ;  /* 0x0000004aa9507223 */ /* 0x000fc20000010842 */
[----:B------:R-:W-:Y:S01]  /*5790*/  FADD.FTZ R98, R26, R43 ;  /* 0x0000002b1a627221 */ /* 0x000fe20000010000 */
        /* <DEDUP_REMOVED lines=47> */
[----:B------:R-:W-:Y:S01]  /*5a90*/  FADD.FTZ R39, R103, R100 ;  /* 0x0000006467277221 */ /* 0x000fe20000010000 */
[----:B------:R-:W-:-:S01]  /*5aa0*/  FFMA.FTZ R66, R129, R74, -R66 ;  /* 0x0000004a81427223 */ /* 0x000fc20000010842 */
[----:B------:R-:W-:-:S02]  /*5ab0*/  F2FP.SATFINITE.E4M3.F32.PACK_AB_MERGE_C R68, R71, R68, RZ ;  /* 0x000000444744723e */ /* 0x000fc400048070ff */
[----:B------:R-:W-:-:S01]  /*5ac0*/  FADD.FTZ R100, R28, R39 ;  /* 0x000000271c647221 */ /* 0x000fc20000010000 */
[----:B------:R-:W-:Y:S01]  /*5ad0*/  F2FP.SATFINITE.E4M3.F32.PACK_AB_MERGE_C R28, R125, R56, RZ ;  /* 0x000000387d1c723e */ /* 0x000fe200048070ff */
[----:B------:R-:W2:Y:S01]  /*5ae0*/  MUFU.EX2 R76, R76 ;  /* 0x0000004c004c7308 */ /* 0x000ea20000000800 */
[----:B0-----:R-:W-:-:S01]  /*5af0*/  FADD.FTZ R98, R75, R98 ;  /* 0x000000624b627221 */ /* 0x001fc20000010000 */
[----:B------:R-:W-:Y:S01]  /*5b00*/  FADD.FTZ R43, R101, R100 ;  /* 0x00000064652b7221 */ /* 0x000fe20000010000 */
[----:B------:R-:W-:Y:S02]  /*5b10*/  F2FP.SATFINITE.E4M3.F32.PACK_AB_MERGE_C R194, R119, R54, R28 ;  /* 0x0000003677c2723e */ /* 0x000fe4000480701c */
[----:B------:R-:W-:Y:S01]  /*5b20*/  F2FP.SATFINITE.E4M3.F32.PACK_AB_MERGE_C R72, R75, R72, RZ ;  /* 0x000000484b48723e */ /* 0x000fe200048070ff */
[----:B------:R-:W-:-:S01]  /*5b30*/  FADD.FTZ R100, R32, R43 ;  /* 0x0000002b20647221 */ /* 0x000fc20000010000 */
[----:B------:R-:W-:Y:S01]  /*5b40*/  F2FP.SATFINITE.E4M3.F32.PACK_AB_MERGE_C R205, R67, R38, R68 ;  /* 0x0000002643cd723e */ /* 0x000fe20004807044 */
[----:B------:R-:W0:Y:S01]  /*5b50*/  MUFU.EX2 R78, R78 ;  /* 0x0000004e004e7308 */ /* 0x000e220000000800 */
[----:B-1----:R-:W-:-:S01]  /*5b60*/  FADD.FTZ R39, R25, R98 ;  /* 0x0000006219277221 */ /* 0x002fc20000010000 */
[----:B------:R-:W-:-:S06]  /*5b70*/  F2FP.SATFINITE.E4M3.F32.PACK_AB_MERGE_C R207, R70, R7, R72 ;  /* 0x0000000746cf723e */ /* 0x000fcc0004807048 */
        /* <DEDUP_REMOVED lines=8> */
[----:B------:R-:W-:Y:S01]  /*5c00*/  FADD.FTZ R43, R107, R30 ;  /* 0x0000001e6b2b7221 */ /* 0x000fe20000010000 */
[----:B------:R-:W-:-:S04]  /*5c10*/  F2FP.SATFINITE.E4M3.F32.PACK_AB_MERGE_C R78, R79, R78, RZ ;  /* 0x0000004e4f4e723e */ /* 0x000fc800048070ff */
[----:B------:R-:W-:Y:S01]  /*5c20*/  F2FP.SATFINITE.E4M3.F32.PACK_AB_MERGE_C R78, R76, R25, R78 ;  /* 0x000000194c4e723e */ /* 0x000fe2000480704e */
[----:B------:R-:W1:Y:S01]  /*5c30*/  MUFU.EX2 R82, R82 ;  /* 0x0000005200527308 */ /* 0x000e620000000800 */
[----:B--2---:R-:W-:-:S01]  /*5c40*/  FADD.FTZ R39, R15, R26 ;  /* 0x0000001a0f277221 */ /* 0x004fc20000010000 */
[----:B------:R-:W-:Y:S01]  /*5c50*/  FADD.FTZ R26, R40, R43 ;  /* 0x0000002b281a7221 */ /* 0x000fe20000010000 */
[----:B------:R-:W-:-:S03]  /*5c60*/  F2FP.SATFINITE.E4M3.F32.PACK_AB_MERGE_C R40, R109, R40, RZ ;  /* 0x000000286d28723e */ /* 0x000fc600048070ff */
[----:B------:R-:W-:Y:S01]  /*5c70*/  FADD.FTZ R109, R109, R26 ;  /* 0x0000001a6d6d7221 */ /* 0x000fe20000010000 */
[----:B------:R-:W-:Y:S01]  /*5c80*/  F2FP.SATFINITE.E4M3.F32.PACK_AB_MERGE_C R26, R117, R52, RZ ;  /* 0x00000034751a723e */ /* 0x000fe200048070ff */
[----:B------:R-:W2:Y:S01]  /*5c90*/  MUFU.EX2 R83, R83 ;  /* 0x0000005300537308 */ /* 0x000ea20000000800 */
[----:B0-----:R-:W-:-:S01]  /*5ca0*/  FADD.FTZ R39, R80, R39 ;  /* 0x0000002750277221 */ /* 0x001fc20000010000 */
[----:B------:R-:W-:Y:S01]  /*5cb0*/  FADD.FTZ R14, R44, R109 ;  /* 0x0000006d2c0e7221 */ /* 0x000fe20000010000 */
[----:B------:R-:W-:Y:S02]  /*5cc0*/  F2FP.SATFINITE.E4M3.F32.PACK_AB_MERGE_C R192, R115, R50, R26 ;  /* 0x0000003273c0723e */ /* 0x000fe4000480701a */
[----:B------:R-:W-:Y:S01]  /*5cd0*/  F2FP.SATFINITE.E4M3.F32.PACK_AB_MERGE_C R196, R107, R34, R40 ;  /* 0x000000226bc4723e */ /* 0x000fe20004807028 */
[----:B------:R-:W-:-:S02]  /*5ce0*/  FADD.FTZ R43, R111, R14 ;  /* 0x0000000e6f2b7221 */ /* 0x000fc40000010000 */
[----:B------:R-:W0:Y:S01]  /*5cf0*/  MUFU.EX2 R29, R29 ;  /* 0x0000001d001d7308 */ /* 0x000e220000000800 */
[----:B-1----:R-:W-:-:S01]  /*5d00*/  FADD.FTZ R12, R82, R39 ;  /* 0x00000027520c7221 */ /* 0x002fc20000010000 */
[----:B------:R-:W-:Y:S01]  /*5d10*/  FADD.FTZ R24, R48, R43 ;  /* 0x0000002b30187221 */ /* 0x000fe20000010000 */
[----:B------:R-:W-:-:S03]  /*5d20*/  F2FP.SATFINITE.E4M3.F32.PACK_AB_MERGE_C R48, R113, R48, RZ ;  /* 0x000000307130723e */ /* 0x000fc600048070ff */
        /* <DEDUP_REMOVED lines=22> */
[----:B------:R-:W-:-:S06]  /*5e90*/  F2FP.SATFINITE.E4M3.F32.PACK_AB_MERGE_C R86, R87, R86, RZ ;  /* 0x000000565756723e */ /* 0x000fcc00048070ff */
        /* <DEDUP_REMOVED lines=18> */
[----:B------:R-:W-:-:S04]  /*5fc0*/  F2FP.SATFINITE.E4M3.F32.PACK_AB_MERGE_C R27, R96, R27, RZ ;  /* 0x0000001b601b723e */ /* 0x000fc800048070ff */
[----:B------:R-:W-:Y:S02]  /*5fd0*/  F2FP.SATFINITE.E4M3.F32.PACK_AB_MERGE_C R193, R90, R37, R27 ;  /* 0x000000255ac1723e */ /* 0x000fe4000480701b */
[----:B------:R-:W2:Y:S01]  /*5fe0*/  MUFU.EX2 R21, R21 ;  /* 0x0000001500157308 */ /* 0x000ea20000000800 */
[----:B0-----:R-:W-:-:S07]  /*5ff0*/  FADD.FTZ R39, R31, R26 ;  /* 0x0000001a1f277221 */ /* 0x001fce0000010000 */
[----:B------:R-:W-:Y:S01]  /*6000*/  MUFU.EX2 R6, R6 ;  /* 0x0000000600067308 */ /* 0x000fe20000000800 */
[----:B-1----:R-:W-:-:S07]  /*6010*/  FADD.FTZ R28, R94, R39 ;  /* 0x000000275e1c7221 */ /* 0x002fce0000010000 */
        /* <DEDUP_REMOVED lines=34> */
[----:B------:R-:W1:Y:S01]  /*6240*/  MUFU.EX2 R197, R197 ;  /* 0x000000c500c57308 */ /* 0x000e620000000800 */
[----:B0-----:R-:W-:-:S01]  /*6250*/  FADD.FTZ R21, R5, R28 ;  /* 0x0000001c05157221 */ /* 0x001fc20000010000 */
[----:B------:R-:W-:-:S04]  /*6260*/  FADD.FTZ R46, R46, R81 ;  /* 0x000000512e2e7221 */ /* 0x000fc80000010000 */
[----:B------:R-:W-:Y:S02]  /*6270*/  FADD.FTZ R77, R77, R46 ;  /* 0x0000002e4d4d7221 */ /* 0x000fe40000010000 */
[----:B------:R-:W-:Y:S01]  /*6280*/  MUFU.EX2 R62, R62 ;  /* 0x0000003e003e7308 */ /* 0x000fe20000000800 */
[----:B--2---:R-:W-:-:S07]  /*6290*/  FADD.FTZ R28, R14, R21 ;  /* 0x000000150e1c7221 */ /* 0x004fce0000010000 */
[----:B------:R-:W0:Y:S01]  /*62a0*/  MUFU.EX2 R69, R69 ;  /* 0x0000004500457308 */ /* 0x000e220000000800 */
[----:B-1----:R-:W-:-:S07]  /*62b0*/  FADD.FTZ R13, R197, R28 ;  /* 0x0000001cc50d7221 */ /* 0x002fce0000010000 */
[----:B------:R-:W1:Y:S08]  /*62c0*/  MUFU.EX2 R24, R57 ;  /* 0x0000003900187308 */ /* 0x000e700000000800 */
[----:B------:R-:W-:Y:S01]  /*62d0*/  MUFU.EX2 R60, R60 ;  /* 0x0000003c003c7308 */ /* 0x000fe20000000800 */
[----:B0-----:R-:W-:-:S07]  /*62e0*/  F2FP.SATFINITE.E4M3.F32.PACK_AB_MERGE_C R32, R69, R62, RZ ;  /* 0x0000003e4520723e */ /* 0x001fce00048070ff */
[----:B------:R-:W0:Y:S01]  /*62f0*/  MUFU.EX2 R73, R73 ;  /* 0x0000004900497308 */ /* 0x000e220000000800 */
[C---:B-1----:R-:W-:Y:S01]  /*6300*/  F2FP.SATFINITE.E4M3.F32.PACK_AB_MERGE_C R21, R24.reuse, R197, RZ ;  /* 0x000000c51815723e */ /* 0x042fe200048070ff */
[----:B------:R-:W-:Y:S01]  /*6310*/  FADD.FTZ R24, R24, R13 ;  /* 0x0000000d18187221 */ /* 0x000fe20000010000 */
[----:B------:R-:W-:Y:S02]  /*6320*/  F2FP.SATFINITE.E4M3.F32.PACK_AB_MERGE_C R197, R84, R29, R86 ;  /* 0x0000001d54c5723e */ /* 0x000fe40004807056 */
[----:B------:R-:W-:-:S03]  /*6330*/  F2FP.SATFINITE.E4M3.F32.PACK_AB_MERGE_C R191, R14, R5, R21 ;  /* 0x000000050ebf723e */ /* 0x000fc60004807015 */
        /* <DEDUP_REMOVED lines=17> */
[C---:B0-----:R-:W-:Y:S01]  /*6450*/  F2FP.SATFINITE.E4M3.F32.PACK_AB_MERGE_C R201, R6.reuse, R201, RZ ;  /* 0x000000c906c9723e */ /* 0x041fe200048070ff */
[----:B------:R-:W-:-:S03]  /*6460*/  FADD.FTZ R6, R6, R7 ;  /* 0x0000000706067221 */ /* 0x000fc60000010000 */
[----:B------:R-:W-:Y:S01]  /*6470*/  F2FP.SATFINITE.E4M3.F32.PACK_AB_MERGE_C R185, R26, R199, R201 ;  /* 0x000000c71ab9723e */ /* 0x000fe200048070c9 */
[----:B------:R-:W-:Y:S02]  /*6480*/  IMAD.MOV.U32 R201, RZ, RZ, R78 ;  /* 0x000000ffffc97224 */ /* 0x000fe400078e004e */
[----:B------:R-:W0:Y:S01]  /*6490*/  MUFU.EX2 R41, R41 ;  /* 0x0000002900297308 */ /* 0x000e220000000800 */
[----:B------:R-:W-:-:S07]  /*64a0*/  IMAD.MOV.U32 R199, RZ, RZ, R92 ;  /* 0x000000ffffc77224 */ /* 0x000fce00078e005c */
[----:B------:R-:W2:Y:S01]  /*64b0*/  MUFU.EX2 R12, R127 ;  /* 0x0000007f000c7308 */ /* 0x000ea20000000800 */
[----:B-1----:R-:W-:Y:S01]  /*64c0*/  F2FP.SATFINITE.E4M3.F32.PACK_AB_MERGE_C R186, R65, R64, R13 ;  /* 0x0000004041ba723e */ /* 0x002fe2000480700d */
[----:B------:R-:W-:-:S04]  /*64d0*/  FADD.FTZ R64, R64, R69 ;  /* 0x0000004540407221 */ /* 0x000fc80000010000 */
[----:B------:R-:W-:Y:S02]  /*64e0*/  FADD.FTZ R64, R65, R64 ;  /* 0x0000004041407221 */ /* 0x000fe40000010000 */
[----:B------:R-:W1:Y:S01]  /*64f0*/  MUFU.EX2 R45, R45 ;  /* 0x0000002d002d7308 */ /* 0x000e620000000800 */
[----:B0-----:R-:W-:-:S01]  /*6500*/  FADD.FTZ R7, R41, R6 ;  /* 0x0000000629077221 */ /* 0x001fc20000010000 */
[----:B------:R-:W-:-:S06]  /*6510*/  FADD.FTZ R63, R63, R64 ;  /* 0x000000403f3f7221 */ /* 0x000fcc0000010000 */
[----:B------:R-:W0:Y:S01]  /*6520*/  MUFU.EX2 R66, R66 ;  /* 0x0000004200427308 */ /* 0x000e220000000800 */
[----:B--2---:R-:W-:-:S04]  /*6530*/  FADD.FTZ R6, R12, R7 ;  /* 0x000000070c067221 */ /* 0x004fc80000010000 */
[----:B-1----:R-:W-:Y:S01]  /*6540*/  FADD.FTZ R5, R45, R6 ;  /* 0x000000062d057221 */ /* 0x002fe20000010000 */
[----:B------:R-:W-:-:S01]  /*6550*/  FADD.FTZ R6, R36, R63 ;  /* 0x0000003f24067221 */ /* 0x000fc20000010000 */
[C---:B0-----:R-:W-:Y:S02]  /*6560*/  F2FP.SATFINITE.E4M3.F32.PACK_AB_MERGE_C R3, R66.reuse, R45, RZ ;  /* 0x0000002d4203723e */ /* 0x041fe400048070ff */
[----:B------:R-:W-:-:S02]  /*6570*/  FADD.FTZ R5, R66, R5 ;  /* 0x0000000542057221 */ /* 0x000fc40000010000 */
[----:B------:R-:W-:Y:S01]  /*6580*/  F2FP.SATFINITE.E4M3.F32.PACK_AB_MERGE_C R187, R12, R41, R3 ;  /* 0x000000290cbb723e */ /* 0x000fe20004807003 */
[----:B------:R-:W-:Y:S01]  /*6590*/  VIADD R3, R123, 0xfffffffe ;  /* 0xfffffffe7b037836 */ /* 0x000fe20000000000 */
        /* <DEDUP_REMOVED lines=11> */
.L_x_6409:
[----:B------:R-:W-:-:S13]  /*6650*/  ISETP.NE.AND P1, PT, R11, 0x1, PT ;  /* 0x000000010b00780c */ /* 0x000fda0003f25270 */
[----:B------:R-:W0:Y:S02]  /*6660*/  @P1 LDC.64 R12, c[0x0][0x9e8] ;  /* 0x00027a00ff0c1b82 */ /* 0x000e240000000a00 */
[----:B0-----:R-:W-:-:S05]  /*6670*/  @P1 IMAD.HI.U32 R12, R7, R12, RZ ;  /* 0x0000000c070c1227 */ /* 0x001fca00078e00ff */
[----:B------:R-:W-:-:S07]  /*6680*/  @P1 SHF.R.U32.HI R7, RZ, R13, R12 ;  /* 0x0000000dff071219 */ /* 0x000fce000001160c */
.L_x_6410:
[----:B------:R-:W-:-:S05]  /*6690*/  IMAD R7, R7, R11, R11 ;  /* 0x0000000b07077224 */ /* 0x000fca00078e020b */
[----:B------:R-:W-:-:S07]  /*66a0*/  VIMNMX R10, R10, R7, PT ;  /* 0x000000070a0a7248 */ /* 0x000fce0003fe0100 */
.L_x_6408:
        /* <DEDUP_REMOVED lines=42> */
[----:B------:R-:W-:-:S04]  /*6950*/  IMAD.IADD R13, R4, 0x1, R15 ;  /* 0x00000001040d7824 */ /* 0x000fc800078e020f */
[----:B------:R-:W-:-:S05]  /*6960*/  VIADD R11, R13, 0x8 ;  /* 0x000000080d0b7836 */ /* 0x000fca0000000000 */
[----:B------:R-:W-:-:S07]  /*6970*/  LOP3.LUT R7, RZ, R11, RZ, 0x33, !PT ;  /* 0x0000000bff077212 */ /* 0x000fce00078e33ff */
.L_x_6429:
        /* <DEDUP_REMOVED lines=9> */
.L_x_6413:
[----:B------:R-:W-:Y:S01]  /*6a10*/  ULEA UR10, UR7, UR39, 0x3 ;  /* 0x00000027070a7291 */ /* 0x000fe2000f8e183f */
[----:B------:R-:W-:-:S05]  /*6a20*/  IMAD.U32 R12, RZ, RZ, UR21 ;  /* 0x00000015ff0c7e24 */ /* 0x000fca000f8e00ff */
[----:B------:R-:W-:-:S04]  /*6a30*/  SHF.L.U32 R12, R12, 0x1f, RZ ;  /* 0x0000001f0c0c7819 */ /* 0x000fc800000006ff */
[----:B------:R0:W1:Y:S01]  /*6a40*/  SYNCS.PHASECHK.TRANS64.TRYWAIT P1, [UR10+0x28830], R12 ;  /* 0x0288300cff0075a7 */ /* 0x000062000802014a */
[----:B------:R-:W-:Y:S05]  /*6a50*/  @!P0 BRA `(.L_x_6414) ;  /* 0x0000000000048947 */ /* 0x000fea0003800000 */
[----:B------:R-:W-:Y:S01]  /*6a60*/  BPT.TRAP 0x1 ;  /* 0x000000040000795c */ /* 0x000fe20000300000 */
.L_x_6414:
[----:B-1----:R-:W-:Y:S05]  /*6a70*/  @P1 BRA `(.L_x_6412) ;  /* 0x0000000000081947 */ /* 0x002fea0003800000 */
[----:B------:R-:W1:Y:S02]  /*6a80*/  SYNCS.PHASECHK.TRANS64.TRYWAIT P1, [UR10+0x28830], R12 ;  /* 0x0288300cff0075a7 */ /* 0x000e64000802014a */
[----:B-1----:R-:W-:Y:S05]  /*6a90*/  @!P1 BRA `(.L_x_6415) ;  /* 0x0000015c00a89947 */ /* 0x002fea0003800000 */
.L_x_6412:
        /* <DEDUP_REMOVED lines=8> */
[----:B------:R-:W-:Y:S01]  /*6b20*/  UMOV UR24, UR4 ;  /* 0x0000000400187c82 */ /* 0x000fe20008000000 */
[----:B------:R-:W-:Y:S01]  /*6b30*/  UMOV UR25, UR5 ;  /* 0x0000000500197c82 */ /* 0x000fe20008000000 */
[----:B------:R-:W-:Y:S01]  /*6b40*/  UMOV UR27, 0x40000040 ;  /* 0x40000040001b7882 */ /* 0x000fe20000000000 */
[----:B--2---:R-:W-:-:S05]  /*6b50*/  SHF.R.U32.HI R14, RZ, 0x7, R14 ;  /* 0x00000007ff0e7819 */ /* 0x004fca000001160e */
[----:B01----:R-:W-:-:S05]  /*6b60*/  VIADD R12, R14, 0x8 ;  /* 0x000000080e0c7836 */ /* 0x003fca0000000000 */
        /* <DEDUP_REMOVED lines=13> */
[----:B0-----:R-:W-:Y:S05]  /*6c40*/  @P2 BRA `(.L_x_6416) ;  /* 0x00000000002c2947 */ /* 0x001fea0003800000 */
[----:B------:R-:W-:Y:S05]  /*6c50*/  @!P0 BRA `(.L_x_6417) ;  /* 0x0000000000048947 */ /* 0x000fea0003800000 */
[----:B------:R-:W-:Y:S01]  /*6c60*/  BPT.TRAP 0x1 ;  /* 0x000000040000795c */ /* 0x000fe20000300000 */
.L_x_6417:
[----:B------:R-:W-:Y:S01]  /*6c70*/  ULEA UR10, UR37, UR39, 0x3 ;  /* 0x00000027250a7291 */ /* 0x000fe2000f8e183f */
[----:B------:R-:W-:-:S05]  /*6c80*/  IMAD.U32 R12, RZ, RZ, UR36 ;  /* 0x00000024ff0c7e24 */ /* 0x000fca000f8e00ff */
[----:B------:R-:W-:-:S04]  /*6c90*/  SHF.L.U32 R12, R12, 0x1f, RZ ;  /* 0x0000001f0c0c7819 */ /* 0x000fc800000006ff */
[----:B------:R0:W1:Y:S01]  /*6ca0*/  SYNCS.PHASECHK.TRANS64.TRYWAIT P1, [UR10+0x28850], R12 ;  /* 0x0288500cff0075a7 */ /* 0x000062000802014a */
[----:B------:R-:W-:Y:S05]  /*6cb0*/  @!P0 BRA `(.L_x_6418) ;  /* 0x0000000000048947 */ /* 0x000fea0003800000 */
[----:B------:R-:W-:Y:S01]  /*6cc0*/  BPT.TRAP 0x1 ;  /* 0x000000040000795c */ /* 0x000fe20000300000 */
.L_x_6418:
[----:B-1----:R-:W-:Y:S05]  /*6cd0*/  @P1 BRA `(.L_x_6416) ;  /* 0x0000000000081947 */ /* 0x002fea0003800000 */
[----:B------:R-:W1:Y:S02]  /*6ce0*/  SYNCS.PHASECHK.TRANS64.TRYWAIT P1, [UR10+0x28850], R12 ;  /* 0x0288500cff0075a7 */ /* 0x000e64000802014a */
[----:B-1----:R-:W-:Y:S05]  /*6cf0*/  @!P1 BRA `(.L_x_6419) ;  /* 0x0000015c00289947 */ /* 0x002fea0003800000 */
.L_x_6416:
[----:B------:R-:W-:Y:S01]  /*6d00*/  UIADD3 UR10, UR39, 0x400, URZ ;  /* 0x00000400270a7890 */ /* 0x000fe2000fffe03f */
[----:B------:R-:W-:Y:S01]  /*6d10*/  WARPGROUP.ARRIVE ;  /* 0x00000000000079c5 */ /* 0x000fe20000000000 */
[----:B------:R-:W-:Y:S01]  /*6d20*/  UMOV UR11, 0x80000020 ;  /* 0x80000020000b7882 */ /* 0x000fe20000000000 */
[----:B------:R-:W-:Y:S01]  /*6d30*/  UMOV UR15, 0x80000020 ;  /* 0x80000020000f7882 */ /* 0x000fe20000000000 */
[----:B------:R-:W-:-:S03]  /*6d40*/  USHF.R.U32.HI UR10, URZ, 0x4, UR10 ;  /* 0x000000043f0a7899 */ /* 0x000fc6000801160a */
[----:B------:R-:W2:Y:S01]  /*6d50*/  S2R R209, SR_TID.X ;  /* 0x0000000000d17919 */ /* 0x000ea20000002100 */
[C---:B------:R-:W-:Y:S01]  /*6d60*/  FMUL.FTZ R14, R0.reuse, R25 ;  /* 0x00000019000e7220 */ /* 0x040fe20000410000 */
[C---:B------:R-:W-:Y:S01]  /*6d70*/  FMUL.FTZ R25, R0.reuse, R29 ;  /* 0x0000001d00197220 */ /* 0x040fe20000410000 */
[----:B------:R-:W-:Y:S01]  /*6d80*/  ULOP3.LUT UR10, UR10, 0x3fff, URZ, 0xc0, !UPT ;  /* 0x00003fff0a0a7892 */ /* 0x000fe2000f8ec03f */
[C---:B------:R-:W-:Y:S01]  /*6d90*/  FMUL.FTZ R29, R0.reuse, R33 ;  /* 0x00000021001d7220 */ /* 0x040fe20000410000 */
[C---:B01----:R-:W-:Y:S01]  /*6da0*/  FMUL.FTZ R12, R0.reuse, R24 ;  /* 0x00000018000c7220 */ /* 0x043fe20000410000 */
        /* <DEDUP_REMOVED lines=9> */
[----:B------:R-:W-:Y:S01]  /*6e40*/  UIADD3 UR14, UR10, 0x2, URZ ;  /* 0x000000020a0e7890 */ /* 0x000fe2000fffe03f */
[C---:B------:R-:W-:Y:S01]  /*6e50*/  FMUL.FTZ R36, R0.reuse, R40 ;  /* 0x0000002800247220 */ /* 0x040fe20000410000 */
[C---:B------:R-:W-:Y:S01]  /*6e60*/  FMUL.FTZ R49, R0.reuse, R51 ;  /* 0x0000003300317220 */ /* 0x040fe20000410000 */
[C---:B------:R-:W-:Y:S01]  /*6e70*/  FMUL.FTZ R40, R0.reuse, R44 ;  /* 0x0000002c00287220 */ /* 0x040fe20000410000 */
[C---:B------:R-:W-:Y:S01]  /*6e80*/  FMUL.FTZ R51, R0.reuse, R53 ;  /* 0x0000003500337220 */ /* 0x040fe20000410000 */
[----:B------:R-:W-:Y:S01]  /*6e90*/  QGMMA.64x128x32.F32.E4M3.E4M3 R120, R204, gdesc[UR8], R120, gsb0 ;  /* 0x01e00008cc787df3 */ /* 0x000fe20008000878 */
        /* <DEDUP_REMOVED lines=23> */
[----:B--2---:R-:W-:Y:S01]  /*7010*/  LOP3.LUT P2, RZ, R209, 0x7f, RZ, 0xc0, !PT ;  /* 0x0000007fd1ff7812 */ /* 0x004fe2000784c0ff */
        /* <DEDUP_REMOVED lines=60> */
[----:B------:R-:W-:-:S02]  /*73e0*/  LOP3.LUT P1, RZ, R2, 0x800, RZ, 0xc0, !PT ;  /* 0x0000080002ff7812 */ /* 0x000fc4000782c0ff */
[----:B------:R-:W-:Y:S01]  /*73f0*/  SHF.R.U32.HI R209, RZ, 0x7, R209 ;  /* 0x00000007ffd17819 */ /* 0x000fe200000116d1 */
        /* <DEDUP_REMOVED lines=9> */
[----:B------:R-:W0:Y:S01]  /*7490*/  MUFU.TANH R27, R27 ;  /* 0x0000001b001b7308 */ /* 0x000e220000002400 */
[----:B------:R-:W-:-:S02]  /*74a0*/  WARPGROUP.DEPBAR.LE gsb0, 0x0 ;  /* 0x00008000000079c5 */ /* 0x000fc40000010000 */
[----:B------:R-:W-:-:S05]  /*74b0*/  WARPGROUP.ARRIVE ;  /* 0x00000000000079c5 */ /* 0x000fca0000000000 */
[----:B------:R-:W0:Y:S01]  /*74c0*/  MUFU.TANH R28, R28 ;  /* 0x0000001c001c7308 */ /* 0x000e220000002400 */
[----:B------:R-:W-:Y:S01]  /*74d0*/  QGMMA.64x128x32.F32.E4M3.E4M3 R120, R200, gdesc[UR12], R120, gsb0 ;  /* 0x01e0000cc8787df3 */ /* 0x000fe20008000878 */
[----:B------:R-:W-:Y:S01]  /*74e0*/  UIADD3 UR14, UR10, 0x200, URZ ;  /* 0x000002000a0e7890 */ /* 0x000fe2000fffe03f */
[----:B------:R-:W-:-:S05]  /*74f0*/  UMOV UR15, 0x80000020 ;  /* 0x80000020000f7882 */ /* 0x000fca0000000000 */
        /* <DEDUP_REMOVED lines=46> */
[----:B------:R-:W-:Y:S01]  /*77e0*/  UMOV UR15, 0x80000020 ;  /* 0x80000020000f7882 */ /* 0x000fe20000000000 */
[----:B------:R-:W-:-:S04]  /*77f0*/  UIADD3 UR10, UR10, 0x402, URZ ;  /* 0x000004020a0a7890 */ /* 0x000fc8000fffe03f */
        /* <DEDUP_REMOVED lines=20> */
[----:B------:R-:W-:Y:S07]  /*7940*/  QGMMA.64x128x32.F32.E4M3.E4M3 R120, R188, gdesc[UR12], R120, gsb0 ;  /* 0x01e0000cbc787df3 */ /* 0x000fee0008000878 */
        /* <DEDUP_REMOVED lines=35> */
[----:B------:R-:W-:Y:S01]  /*7b80*/  FMUL.FTZ R113, R0, R118 ;  /* 0x0000007600717220 */ /* 0x000fe20000410000 */
[----:B------:R-:W-:Y:S01]  /*7b90*/  IMAD R118, R3, -0xc0, RZ ;  /* 0xffffff4003767824 */ /* 0x000fe200078e02ff */
[----:B------:R0:W-:Y:S06]  /*7ba0*/  BAR.ARV R46, 0x100 ;  /* 0x0004002e0000751d */ /* 0x0001ec0000002000 */
[----:B------:R-:W-:Y:S01]  /*7bb0*/  IADD3 R186, R118, 0x1, R18 ;  /* 0x0000000176ba7810 */ /* 0x000fe20007ffe012 */
[----:B------:R-:W0:Y:S01]  /*7bc0*/  MUFU.TANH R184, R184 ;  /* 0x000000b800b87308 */ /* 0x000e220000002400 */
[----:B------:R0:W-:Y:S01]  /*7bd0*/  @!P2 SYNCS.ARRIVE.TRANS64.RED.A1T0 RZ, [R47+URZ], RZ ;  /* 0x000000ff2fffa9a7 */ /* 0x0001e2000810043f */
[----:B------:R-:W-:-:S02]  /*7be0*/  IMAD R115, R17, -0x2, R118 ;  /* 0xfffffffe11737824 */ /* 0x000fc400078e0276 */
[----:B------:R-:W-:-:S04]  /*7bf0*/  IMAD.IADD R186, R186, 0x1, -R19 ;  /* 0x00000001baba7824 */ /* 0x000fc800078e0a13 */
[----:B------:R-:W0:Y:S01]  /*7c00*/  MUFU.TANH R113, R113 ;  /* 0x0000007100717308 */ /* 0x000e220000002400 */
        /* <DEDUP_REMOVED lines=18> */
.L_x_6422:
[----:B------:R-:W-:-:S05]  /*7d30*/  IMAD.U32 R188, RZ, RZ, UR22 ;  /* 0x00000016ffbc7e24 */ /* 0x000fca000f8e00ff */
[----:B------:R-:W-:-:S13]  /*7d40*/  ISETP.NE.AND P1, PT, R188, 0x1, PT ;  /* 0x00000001bc00780c */ /* 0x000fda0003f25270 */
[----:B0-----:R-:W0:Y:S02]  /*7d50*/  @P1 LDC.64 R46, c[0x0][0x9e8] ;  /* 0x00027a00ff2e1b82 */ /* 0x001e240000000a00 */
[----:B0-----:R-:W-:-:S04]  /*7d60*/  @P1 IMAD.HI.U32 R186, R13, R46, RZ ;  /* 0x0000002e0dba1227 */ /* 0x001fc800078e00ff */
[----:B------:R-:W-:Y:S01]  /*7d70*/  IMAD.MOV.U32 R46, RZ, RZ, R13 ;  /* 0x000000ffff2e7224 */ /* 0x000fe200078e000d */
[----:B------:R-:W-:-:S07]  /*7d80*/  @P1 SHF.R.U32.HI R46, RZ, R47, R186 ;  /* 0x0000002fff2e1219 */ /* 0x000fce00000116ba */
.L_x_6423:
[----:B------:R-:W-:Y:S05]  /*7d90*/  BSYNC B0 ;  /* 0x0000000000007941 */ /* 0x000fea0003800000 */
.L_x_6421:
[----:B------:R-:W-:-:S05]  /*7da0*/  IMAD R46, R46, R188, R115 ;  /* 0x000000bc2e2e7224 */ /* 0x000fca00078e0273 */
[----:B------:R-:W-:Y:S02]  /*7db0*/  VIADDMNMX R185, R46, R188, R185, PT ;  /* 0x000000bc2eb97246 */ /* 0x000fe400038001b9 */
[----:B------:R-:W-:-:S07]  /*7dc0*/  VIMNMX R119, R119, R46, !PT ;  /* 0x0000002e77777248 */ /* 0x000fce0007fe0100 */
.L_x_6420:
[C---:B------:R-:W-:Y:S02]  /*7dd0*/  ISETP.GE.AND P2, PT, R118.reuse, 0x9, PT ;  /* 0x000000097600780c */ /* 0x040fe40003f46270 */
[----:B------:R-:W-:Y:S02]  /*7de0*/  ISETP.GE.AND P1, PT, R118, 0x2, PT ;  /* 0x000000027600780c */ /* 0x000fe40003f26270 */
[----:B------:R-:W-:Y:S02]  /*7df0*/  LOP3.LUT R16, R16, 0xfffffffd, RZ, 0xc0, !PT ;  /* 0xfffffffd10107812 */ /* 0x000fe400078ec0ff */
[----:B------:R-:W-:Y:S02]  /*7e00*/  ISETP.GT.AND P3, PT, R119, 0x1, !P1 ;  /* 0x000000017700780c */ /* 0x000fe40004f64270 */
[----:B------:R-:W-:Y:S02]  /*7e10*/  ISETP.GE.AND P4, PT, R118, 0xa, PT ;  /* 0x0000000a7600780c */ /* 0x000fe40003f86270 */
[----:B------:R-:W-:-:S02]  /*7e20*/  ISETP.LT.OR P3, PT, R185, 0x2, P3 ;  /* 0x00000002b900780c */ /* 0x000fc40001f61670 */
[----:B------:R-:W-:Y:S02]  /*7e30*/  LOP3.LUT R2, R2, 0xfffffdff, RZ, 0xc0, !PT ;  /* 0xfffffdff02027812 */ /* 0x000fe400078ec0ff */
[----:B------:R-:W-:Y:S02]  /*7e40*/  @P2 LOP3.LUT R16, R16, 0x2, RZ, 0xfc, !PT ;  /* 0x0000000210102812 */ /* 0x000fe400078efcff */
[----:B------:R-:W-:Y:S02]  /*7e50*/  ISETP.GT.AND P2, PT, R119, 0x8, !P2 ;  /* 0x000000087700780c */ /* 0x000fe40005744270 */
[----:B0-----:R-:W-:Y:S02]  /*7e60*/  FSEL R47, R14, -INF , !P3 ;  /* 0xff8000000e2f7808 */ /* 0x001fe40005800000 */
        /* <DEDUP_REMOVED lines=15> */
[----:B------:R-:W-:Y:S02]  /*7f60*/  ISETP.GT.AND P2, PT, R119, 0x11, !P3 ;  /* 0x000000117700780c */ /* 0x000fe40005f44270 */
[----:B------:R-:W-:Y:S02]  /*7f70*/  IADD3 R189, R189, 0x8, R4 ;  /* 0x00000008bdbd7810 */ /* 0x000fe40007ffe004 */
[----:B------:R-:W-:Y:S02]  /*7f80*/  ISETP.LT.OR P2, PT, R185, 0x12, P2 ;  /* 0x00000012b900780c */ /* 0x000fe40001741670 */
[----:B------:R-:W-:Y:S02]  /*7f90*/  @P3 LOP3.LUT R16, R16, 0x10, RZ, 0xfc, !PT ;  /* 0x0000001010103812 */ /* 0x000fe400078efcff */
[----:B------:R-:W-:-:S02]  /*7fa0*/  ISETP.GE.AND P3, PT, R118, 0x19, PT ;  /* 0x000000197600780c */ /* 0x000fc40003f66270 */
[----:B------:R-:W-:Y:S02]  /*7fb0*/  FSEL R29, R29, -INF , !P2 ;  /* 0xff8000001d1d7808 */ /* 0x000fe40005000000 */
[----:B------:R-:W-:Y:S02]  /*7fc0*/  ISETP.GT.AND P2, PT, R119, 0x18, !P3 ;  /* 0x000000187700780c */ /* 0x000fe40005f44270 */
[----:B------:R-:W-:Y:S02]  /*7fd0*/  LOP3.LUT R16, R16, 0x7fffffff, RZ, 0xc0, !PT ;  /* 0x7fffffff10107812 */ /* 0x000fe400078ec0ff */
[----:B------:R-:W-:Y:S02]  /*7fe0*/  ISETP.LT.OR P2, PT, R185, 0x19, P2 ;  /* 0x00000019b900780c */ /* 0x000fe40001741670 */
[----:B------:R-:W-:Y:S02]  /*7ff0*/  IADD3 R187, R187, 0x8, R4 ;  /* 0x00000008bbbb7810 */ /* 0x000fe40007ffe004 */
[----:B------:R-:W-:-:S02]  /*8000*/  FSEL R197, R32, -INF , !P2 ;  /* 0xff80000020c57808 */ /* 0x000fc40005000000 */
        /* <DEDUP_REMOVED lines=257> */
.L_x_6426:
[----:B------:R-:W-:Y:S02]  /*9020*/  IMAD.U32 R28, RZ, RZ, UR22 ;  /* 0x00000016ff1c7e24 */ /* 0x000fe4000f8e00ff */
[----:B------:R-:W-:-:S03]  /*9030*/  IMAD.MOV.U32 R14, RZ, RZ, R11 ;  /* 0x000000ffff0e7224 */ /* 0x000fc600078e000b */
[----:B------:R-:W-:-:S13]  /*9040*/  ISETP.NE.AND P6, PT, R28, 0x1, PT ;  /* 0x000000011c00780c */ /* 0x000fda0003fc5270 */
[----:B------:R-:W0:Y:S02]  /*9050*/  @P6 LDC.64 R24, c[0x0][0x9e8] ;  /* 0x00027a00ff186b82 */ /* 0x000e240000000a00 */
[----:B0-----:R-:W-:-:S05]  /*9060*/  @P6 IMAD.HI.U32 R24, R11, R24, RZ ;  /* 0x000000180b186227 */ /* 0x001fca00078e00ff */
[----:B------:R-:W-:-:S07]  /*9070*/  @P6 SHF.R.U32.HI R14, RZ, R25, R24 ;  /* 0x00000019ff0e6219 */ /* 0x000fce0000011618 */
.L_x_6427:
[----:B------:R-:W-:Y:S05]  /*9080*/  BSYNC B0 ;  /* 0x0000000000007941 */ /* 0x000fea0003800000 */
.L_x_6425:
[----:B------:R-:W-:-:S05]  /*9090*/  IMAD R14, R14, R28, R115 ;  /* 0x0000001c0e0e7224 */ /* 0x000fca00078e0273 */
[----:B------:R-:W-:Y:S02]  /*90a0*/  VIADDMNMX R189, R14, R28, R189, PT ;  /* 0x0000001c0ebd7246 */ /* 0x000fe400038001bd */
[----:B------:R-:W-:-:S07]  /*90b0*/  VIMNMX R187, R187, R14, !PT ;  /* 0x0000000ebbbb7248 */ /* 0x000fce0007fe0100 */
.L_x_6424:
[----:B------:R-:W-:Y:S02]  /*90c0*/  ISETP.GT.AND P1, PT, R187, 0x1, !P1 ;  /* 0x00000001bb00780c */ /* 0x000fe40004f24270 */
[----:B------:R-:W-:Y:S02]  /*90d0*/  LOP3.LUT P6, RZ, R2, 0x40, RZ, 0xc0, !PT ;  /* 0x0000004002ff7812 */ /* 0x000fe400078cc0ff */
[----:B------:R-:W-:Y:S02]  /*90e0*/  ISETP.LT.OR P1, PT, R189, 0x2, P1 ;  /* 0x00000002bd00780c */ /* 0x000fe40000f21670 */
[----:B------:R-:W-:Y:S02]  /*90f0*/  ISETP.GT.AND P2, PT, R187, 0xa9, !P2 ;  /* 0x000000a9bb00780c */ /* 0x000fe40005744270 */
[----:B------:R-:W-:Y:S02]  /*9100*/  FSEL R21, R21, -INF , !P1 ;  /* 0xff80000015157808 */ /* 0x000fe40004800000 */
[----:B------:R-:W-:-:S02]  /*9110*/  LOP3.LUT P1, RZ, R16, 0x2, RZ, 0xc0, !PT ;  /* 0x0000000210ff7812 */ /* 0x000fc4000782c0ff */
[----:B------:R-:W-:Y:S02]  /*9120*/  ISETP.LT.OR P2, PT, R189, 0xaa, P2 ;  /* 0x000000aabd00780c */ /* 0x000fe40001741670 */
        /* <DEDUP_REMOVED lines=84> */
[C---:B------:R-:W-:Y:S02]  /*9670*/  ISETP.LT.OR P1, PT, R189.reuse, 0x39, P1 ;  /* 0x00000039bd00780c */ /* 0x040fe40000f21670 */
[----:B------:R-:W-:Y:S02]  /*9680*/  ISETP.LT.OR P3, PT, R189, 0xb1, P3 ;  /* 0x000000b1bd00780c */ /* 0x000fe40001f61670 */
[----:B------:R-:W-:Y:S02]  /*9690*/  FSEL R52, R52, -INF , !P1 ;  /* 0xff80000034347808 */ /* 0x000fe40004800000 */
[----:B------:R-:W-:Y:S02]  /*96a0*/  LOP3.LUT P1, RZ, R2, 0x1, RZ, 0xc0, !PT ;  /* 0x0000000102ff7812 */ /* 0x000fe4000782c0ff */
[----:B------:R-:W-:-:S02]  /*96b0*/  ISETP.GT.AND P4, PT, R187, 0xb1, !P4 ;  /* 0x000000b1bb00780c */ /* 0x000fc40006784270 */
[----:B------:R-:W-:Y:S02]  /*96c0*/  ISETP.GT.AND P1, PT, R187, 0x39, !P1 ;  /* 0x00000039bb00780c */ /* 0x000fe40004f24270 */
[----:B------:R-:W-:Y:S02]  /*96d0*/  FSEL R111, R111, -INF , !P3 ;  /* 0xff8000006f6f7808 */ /* 0x000fe40005800000 */
[----:B------:R-:W-:Y:S02]  /*96e0*/  ISETP.LT.OR P1, PT, R189, 0x3a, P1 ;  /* 0x0000003abd00780c */ /* 0x000fe40000f21670 */
[----:B------:R-:W-:Y:S02]  /*96f0*/  ISETP.GT.AND P5, PT, R187, 0xb8, !P5 ;  /* 0x000000b8bb00780c */ /* 0x000fe40006fa4270 */
[----:B------:R-:W-:Y:S02]  /*9700*/  FSEL R53, R53, -INF , !P1 ;  /* 0xff80000035357808 */ /* 0x000fe40004800000 */
[----:B------:R-:W-:-:S02]  /*9710*/  LOP3.LUT P1, RZ, R16, 0x80000000, RZ, 0xc0, !PT ;  /* 0x8000000010ff7812 */ /* 0x000fc4000782c0ff */
[----:B------:R-:W-:Y:S02]  /*9720*/  ISETP.LT.OR P4, PT, R189, 0xb2, P4 ;  /* 0x000000b2bd00780c */ /* 0x000fe40002781670 */
[----:B------:R-:W-:Y:S02]  /*9730*/  ISETP.GT.AND P1, PT, R187, 0x40, !P1 ;  /* 0x00000040bb00780c */ /* 0x000fe40004f24270 */
[C---:B------:R-:W-:Y:S02]  /*9740*/  ISETP.LT.OR P5, PT, R189.reuse, 0xb9, P5 ;  /* 0x000000b9bd00780c */ /* 0x040fe40002fa1670 */
[----:B------:R-:W-:Y:S02]  /*9750*/  ISETP.LT.OR P1, PT, R189, 0x41, P1 ;  /* 0x00000041bd00780c */ /* 0x000fe40000f21670 */
[----:B------:R-:W-:Y:S02]  /*9760*/  FSEL R113, R113, -INF , !P5 ;  /* 0xff80000071717808 */ /* 0x000fe40006800000 */
[----:B------:R-:W-:-:S02]  /*9770*/  FSEL R56, R56, -INF , !P1 ;  /* 0xff80000038387808 */ /* 0x000fc40004800000 */
        /* <DEDUP_REMOVED lines=55> */
[----:B------:R-:W-:Y:S01]  /*9af0*/  LOP3.LUT P1, RZ, R16, 0x100000, RZ, 0xc0, !PT ;  /* 0x0010000010ff7812 */ /* 0x000fe2000782c0ff */
[----:B------:R-:W0:Y:S01]  /*9b00*/  SHFL.BFLY PT, R65, R28, 0x2, 0x1f ;  /* 0x0c401f001c417f89 */ /* 0x000e2200000e0000 */
[----:B------:R-:W1:Y:S02]  /*9b10*/  LDC R74, c[0x0][0x988] ;  /* 0x00026200ff4a7b82 */ /* 0x000e640000000800 */
[----:B------:R-:W-:-:S04]  /*9b20*/  ISETP.GT.AND P1, PT, R187, 0x69, !P1 ;  /* 0x00000069bb00780c */ /* 0x000fc80004f24270 */
[----:B------:R-:W-:-:S04]  /*9b30*/  ISETP.LT.OR P1, PT, R189, 0x6a, P1 ;  /* 0x0000006abd00780c */ /* 0x000fc80000f21670 */
[----:B------:R-:W-:Y:S02]  /*9b40*/  FSEL R75, R75, -INF , !P1 ;  /* 0xff8000004b4b7808 */ /* 0x000fe40004800000 */
[----:B------:R-:W-:-:S04]  /*9b50*/  LOP3.LUT P1, RZ, R16, 0x80000, RZ, 0xc0, !PT ;  /* 0x0008000010ff7812 */ /* 0x000fc8000782c0ff */
[----:B------:R-:W-:-:S04]  /*9b60*/  ISETP.GT.AND P1, PT, R187, 0x70, !P1 ;  /* 0x00000070bb00780c */ /* 0x000fc80004f24270 */
[----:B------:R-:W-:Y:S02]  /*9b70*/  ISETP.LT.OR P1, PT, R189, 0x71, P1 ;  /* 0x00000071bd00780c */ /* 0x000fe40000f21670 */
[----:B0-----:R-:W-:Y:S02]  /*9b80*/  FMNMX.FTZ R30, R28, R65, !PT ;  /* 0x000000411c1e7209 */ /* 0x001fe40007810000 */
[----:B------:R-:W-:Y:S02]  /*9b90*/  FSEL R78, R78, -INF , !P1 ;  /* 0xff8000004e4e7808 */ /* 0x000fe40004800000 */
[----:B------:R-:W-:Y:S01]  /*9ba0*/  LOP3.LUT P1, RZ, R16, 0x40000, RZ, 0xc0, !PT ;  /* 0x0004000010ff7812 */ /* 0x000fe2000782c0ff */
[----:B------:R-:W0:Y:S03]  /*9bb0*/  SHFL.BFLY PT, R65, R30, 0x1, 0x1f ;  /* 0x0c201f001e417f89 */ /* 0x000e2600000e0000 */
        /* <DEDUP_REMOVED lines=60> */
[----:B------:R-:W-:Y:S01]  /*9f80*/  FSEL R26, R20, -INF , !P1 ;  /* 0xff800000141a7808 */ /* 0x000fe20004800000 */
[----:B-1----:R-:W-:-:S01]  /*9f90*/  FFMA.FTZ R20, R65, R74, -8 ;  /* 0xc100000041147423 */ /* 0x002fc2000001004a */
[----:B------:R-:W-:-:S02]  /*9fa0*/  FSETP.NEU.FTZ.AND P1, PT, R65, -INF , PT ;  /* 0xff8000004100780b */ /* 0x000fc40003f3d000 */
[----:B------:R-:W-:Y:S02]  /*9fb0*/  FMNMX.FTZ R38, R26, R8, !PT ;  /* 0x000000081a267209 */ /* 0x000fe40007810000 */
[----:B------:R-:W-:Y:S02]  /*9fc0*/  FSEL R20, R20, RZ, P1 ;  /* 0x000000ff14147208 */ /* 0x000fe40000800000 */
[----:B------:R-:W-:Y:S02]  /*9fd0*/  FMNMX.FTZ R40, R21, R38, !PT ;  /* 0x0000002615287209 */ /* 0x000fe40007810000 */
[----:B------:R-:W-:Y:S01]  /*9fe0*/  FSEL R187, R110, -INF , !P4 ;  /* 0xff8000006ebb7808 */ /* 0x000fe20006000000 */
[----:B------:R-:W-:-:S01]  /*9ff0*/  FFMA.FTZ R28, R191, R74, -R20 ;  /* 0x0000004abf1c7223 */ /* 0x000fc20000010814 */
[----:B------:R-:W-:Y:S01]  /*a000*/  FMNMX.FTZ R40, R25, R40, !PT ;  /* 0x0000002819287209 */ /* 0x000fe20007810000 */
[----:B------:R-:W-:-:S01]  /*a010*/  FFMA.FTZ R191, R193, R74, -R20 ;  /* 0x0000004ac1bf7223 */ /* 0x000fc20000010814 */
[-CC-:B------:R-:W-:Y:S01]  /*a020*/  FFMA.FTZ R80, R83, R74.reuse, -R20.reuse ;  /* 0x0000004a53507223 */ /* 0x180fe20000010814 */
[----:B------:R-:W-:Y:S01]  /*a030*/  ISETP.LT.OR P2, PT, R189, 0xba, P2 ;  /* 0x000000babd00780c */ /* 0x000fe20001741670 */
[--C-:B------:R-:W-:Y:S01]  /*a040*/  FFMA.FTZ R92, R92, R74, -R20.reuse ;  /* 0x0000004a5c5c7223 */ /* 0x100fe20000010814 */
[----:B------:R-:W-:Y:S01]  /*a050*/  FMNMX.FTZ R40, R27, R40, !PT ;  /* 0x000000281b287209 */ /* 0x000fe20007810000 */
[-CC-:B------:R-:W-:Y:S01]  /*a060*/  FFMA.FTZ R32, R197, R74.reuse, -R20.reuse ;  /* 0x0000004ac5207223 */ /* 0x180fe20000010814 */
[----:B------:R-:W-:Y:S01]  /*a070*/  FSEL R189, R114, -INF , !P2 ;  /* 0xff80000072bd7808 */ /* 0x000fe20005000000 */
[--C-:B------:R-:W-:Y:S01]  /*a080*/  FFMA.FTZ R30, R195, R74, -R20.reuse ;  /* 0x0000004ac31e7223 */ /* 0x100fe20000010814 */
[----:B------:R-:W-:Y:S01]  /*a090*/  FMNMX.FTZ R40, R115, R40, !PT ;  /* 0x0000002873287209 */ /* 0x000fe20007810000 */
[-CC-:B------:R-:W-:Y:S01]  /*a0a0*/  FFMA.FTZ R88, R100, R74.reuse, -R20.reuse ;  /* 0x0000004a64587223 */ /* 0x180fe20000010814 */
[----:B------:R-:W-:-:S01]  /*a0b0*/  FFMA.FTZ R12, R12, R74, -R20 ;  /* 0x0000004a0c0c7223 */ /* 0x000fc20000010814 */
        /* <DEDUP_REMOVED lines=20> */
[-CC-:B------:R-:W-:Y:S01]  /*a200*/  FFMA.FTZ R225, R225, R74.reuse, -R20.reuse ;  /* 0x0000004ae1e17223 */ /* 0x180fe20000010814 */
        /* <DEDUP_REMOVED lines=25> */
[----:B------:R-:W-:Y:S01]  /*a3a0*/  FFMA.FTZ R117, R117, R74, -R20 ;  /* 0x0000004a75757223 */ /* 0x000fe20000010814 */
[----:B------:R-:W-:Y:S02]  /*a3b0*/  MUFU.EX2 R12, R12 ;  /* 0x0000000c000c7308 */ /* 0x000fe40000000800 */
[----:B------:R-:W-:-:S04]  /*a3c0*/  FMNMX.FTZ R193, R57, R50, !PT ;  /* 0x0000003239c17209 */ /* 0x000fc80007810000 */
[----:B------:R-:W-:Y:S02]  /*a3d0*/  FMNMX.FTZ R54, R60, R193, !PT ;  /* 0x000000c13c367209 */ /* 0x000fe40007810000 */
[----:B------:R-:W-:Y:S02]  /*a3e0*/  MUFU.EX2 R47, R47 ;  /* 0x0000002f002f7308 */ /* 0x000fe40000000800 */
[----:B------:R-:W-:Y:S01]  /*a3f0*/  FMNMX.FTZ R193, R61, R54, !PT ;  /* 0x000000363dc17209 */ /* 0x000fe20007810000 */
[----:B------:R-:W-:-:S03]  /*a400*/  FFMA.FTZ R54, R227, R74, -R20 ;  /* 0x0000004ae3367223 */ /* 0x000fc60000010814 */
        /* <DEDUP_REMOVED lines=15> */
[----:B------:R-:W-:Y:S01]  /*a500*/  FMNMX.FTZ R68, R82, R193, !PT ;  /* 0x000000c152447209 */ /* 0x000fe20007810000 */
[----:B------:R-:W-:-:S01]  /*a510*/  FFMA.FTZ R193, R77, R74, -R20 ;  /* 0x0000004a4dc17223 */ /* 0x000fc20000010814 */
        /* <DEDUP_REMOVED lines=12> */
[----:B------:R0:W-:Y:S02]  /*a5e0*/  MUFU.EX2 R72, R80 ;  /* 0x0000005000487308 */ /* 0x0001e40000000800 */
[----:B------:R-:W-:-:S04]  /*a5f0*/  FMNMX.FTZ R77, R99, R76, !PT ;  /* 0x0000004c634d7209 */ /* 0x000fc80007810000 */
[----:B------:R-:W-:Y:S02]  /*a600*/  FMNMX.FTZ R76, R104, R77, !PT ;  /* 0x0000004d684c7209 */ /* 0x000fe40007810000 */
[----:B------:R-:W-:Y:S02]  /*a610*/  MUFU.EX2 R41, R41 ;  /* 0x0000002900297308 */ /* 0x000fe40000000800 */
[----:B------:R-:W-:-:S04]  /*a620*/  FMNMX.FTZ R77, R105, R76, !PT ;  /* 0x0000004c694d7209 */ /* 0x000fc80007810000 */
[----:B0-----:R-:W-:Y:S02]  /*a630*/  FMNMX.FTZ R80, R106, R77, !PT ;  /* 0x0000004d6a507209 */ /* 0x001fe40007810000 */
[----:B------:R-:W-:Y:S02]  /*a640*/  MUFU.EX2 R38, R203 ;  /* 0x000000cb00267308 */ /* 0x000fe40000000800 */
[----:B------:R-:W-:-:S04]  /*a650*/  FMNMX.FTZ R80, R107, R80, !PT ;  /* 0x000000506b507209 */ /* 0x000fc80007810000 */
[----:B------:R-:W-:Y:S02]  /*a660*/  FMNMX.FTZ R80, R111, R80, !PT ;  /* 0x000000506f507209 */ /* 0x000fe40007810000 */
[----:B------:R-:W-:Y:S02]  /*a670*/  MUFU.EX2 R45, R45 ;  /* 0x0000002d002d7308 */ /* 0x000fe40000000800 */
[----:B------:R-:W-:-:S04]  /*a680*/  FMNMX.FTZ R84, R187, R80, !PT ;  /* 0x00000050bb547209 */ /* 0x000fc80007810000 */
[----:B------:R-:W-:Y:S02]  /*a690*/  FMNMX.FTZ R84, R113, R84, !PT ;  /* 0x0000005471547209 */ /* 0x000fe40007810000 */
[----:B------:R0:W-:Y:S02]  /*a6a0*/  MUFU.EX2 R80, R92 ;  /* 0x0000005c00507308 */ /* 0x0001e40000000800 */
[----:B------:R-:W-:Y:S01]  /*a6b0*/  FMNMX.FTZ R77, R189, R84, !PT ;  /* 0x00000054bd4d7209 */ /* 0x000fe20007810000 */
[----:B------:R-:W-:-:S04]  /*a6c0*/  FFMA.FTZ R84, R96, R74, -R20 ;  /* 0x0000004a60547223 */ /* 0x000fc80000010814 */
[----:B------:R-:W1:Y:S01]  /*a6d0*/  SHFL.BFLY PT, R96, R77, 0x2, 0x1f ;  /* 0x0c401f004d607f89 */ /* 0x000e6200000e0000 */
[----:B------:R-:W-:Y:S01]  /*a6e0*/  MUFU.EX2 R40, R205 ;  /* 0x000000cd00287308 */ /* 0x000fe20000000800 */
[----:B0-----:R-:W-:-:S07]  /*a6f0*/  FFMA.FTZ R92, R102, R74, -R20 ;  /* 0x0000004a665c7223 */ /* 0x001fce0000010814 */
[----:B------:R-:W-:Y:S08]  /*a700*/  MUFU.EX2 R51, R51 ;  /* 0x0000003300337308 */ /* 0x000ff00000000800 */
[----:B------:R-:W-:Y:S01]  /*a710*/  MUFU.EX2 R44, R207 ;  /* 0x000000cf002c7308 */ /* 0x000fe20000000800 */
[----:B-1----:R-:W-:Y:S01]  /*a720*/  FMNMX.FTZ R102, R77, R96, !PT ;  /* 0x000000604d667209 */ /* 0x002fe20007810000 */
[----:B------:R-:W-:Y:S01]  /*a730*/  FFMA.FTZ R96, R108, R74, -R20 ;  /* 0x0000004a6c607223 */ /* 0x000fe20000010814 */
[----:B------:R-:W-:-:S05]  /*a740*/  FSEL R108, R65, RZ, P1 ;  /* 0x000000ff416c7208 */ /* 0x000fca0000800000 */
[----:B------:R-:W-:Y:S01]  /*a750*/  MUFU.EX2 R55, R55 ;  /* 0x0000003700377308 */ /* 0x000fe20000000800 */
[----:B------:R-:W0:Y:S01]  /*a760*/  SHFL.BFLY PT, R77, R102, 0x1, 0x1f ;  /* 0x0c201f00664d7f89 */ /* 0x000e2200000e0000 */
[----:B------:R-:W-:-:S04]  /*a770*/  FADD.FTZ R9, -R108, R9 ;  /* 0x000000096c097221 */ /* 0x000fc80000010100 */
[----:B------:R-:W-:Y:S02]  /*a780*/  FMUL.FTZ R9, R9, R74 ;  /* 0x0000004a09097220 */ /* 0x000fe40000410000 */
[----:B------:R-:W-:Y:S08]  /*a790*/  MUFU.EX2 R46, R209 ;  /* 0x000000d1002e7308 */ /* 0x000ff00000000800 */
[----:B------:R-:W1:Y:S08]  /*a7a0*/  MUFU.EX2 R9, R9 ;  /* 0x0000000900097308 */ /* 0x000e700000000800 */
[----:B------:R-:W-:Y:S01]  /*a7b0*/  MUFU.EX2 R59, R59 ;  /* 0x0000003b003b7308 */ /* 0x000fe20000000800 */
[----:B0-----:R-:W-:-:S04]  /*a7c0*/  FMNMX.FTZ R77, R102, R77, !PT ;  /* 0x0000004d664d7209 */ /* 0x001fc80007810000 */
[C---:B------:R-:W-:Y:S01]  /*a7d0*/  FSETP.NEU.FTZ.AND P1, PT, R77.reuse, -INF , PT ;  /* 0xff8000004d00780b */ /* 0x040fe20003f3d000 */
[----:B------:R-:W-:-:S02]  /*a7e0*/  FFMA.FTZ R197, R77, R74, -8 ;  /* 0xc10000004dc57423 */ /* 0x000fc4000001004a */
[----:B------:R-:W-:Y:S01]  /*a7f0*/  MUFU.EX2 R50, R225 ;  /* 0x000000e100327308 */ /* 0x000fe20000000800 */
[----:B-1----:R-:W-:-:S02]  /*a800*/  FFMA.FTZ R6, R9, R6, R12 ;  /* 0x0000000609067223 */ /* 0x002fc4000001000c */
[----:B------:R-:W-:-:S05]  /*a810*/  FSEL R197, R197, RZ, P1 ;  /* 0x000000ffc5c57208 */ /* 0x000fca0000800000 */
[-CC-:B------:R-:W-:Y:S01]  /*a820*/  FFMA.FTZ R20, R26, R74.reuse, -R197.reuse ;  /* 0x0000004a1a147223 */ /* 0x180fe200000108c5 */
[----:B------:R-:W-:-:S01]  /*a830*/  FFMA.FTZ R26, R27, R74, -R197 ;  /* 0x0000004a1b1a7223 */ /* 0x000fc200000108c5 */
[-CC-:B------:R-:W-:Y:S01]  /*a840*/  FFMA.FTZ R27, R115, R74.reuse, -R197.reuse ;  /* 0x0000004a731b7223 */ /* 0x180fe200000108c5 */
[----:B------:R-:W-:Y:S01]  /*a850*/  FSEL R115, R77, RZ, P1 ;  /* 0x000000ff4d737208 */ /* 0x000fe20000800000 */
[-CC-:B------:R-:W-:Y:S01]  /*a860*/  FFMA.FTZ R21, R21, R74.reuse, -R197.reuse ;  /* 0x0000004a15157223 */ /* 0x180fe200000108c5 */
[----:B------:R-:W-:-:S01]  /*a870*/  FFMA.FTZ R25, R25, R74, -R197 ;  /* 0x0000004a19197223 */ /* 0x000fc200000108c5 */
        /* <DEDUP_REMOVED lines=38> */
[----:B------:R-:W-:-:S02]  /*aae0*/  FFMA.FTZ R189, R189, R74, -R197 ;  /* 0x0000004abdbd7223 */ /* 0x000fc400000108c5 */
[----:B------:R-:W3:Y:S08]  /*aaf0*/  MUFU.EX2 R27, R27 ;  /* 0x0000001b001b7308 */ /* 0x000ef00000000800 */
[----:B------:R0:W-:Y:S08]  /*ab00*/  MUFU.EX2 R8, R66 ;  /* 0x0000004200087308 */ /* 0x0001f00000000800 */
[----:B------:R-:W4:Y:S01]  /*ab10*/  MUFU.EX2 R108, R108 ;  /* 0x0000006c006c7308 */ /* 0x000f220000000800 */
[----:B0-----:R-:W-:-:S01]  /*ab20*/  FFMA.FTZ R66, R115, R5, R20 ;  /* 0x0000000573427223 */ /* 0x001fc20000010014 */
[----:B------:R-:W-:-:S03]  /*ab30*/  FADD.FTZ R5, R47, R6 ;  /* 0x000000062f057221 */ /* 0x000fc60000010000 */
[----:B------:R-:W-:Y:S01]  /*ab40*/  FADD.FTZ R66, R21, R66 ;  /* 0x0000004215427221 */ /* 0x000fe20000010000 */
[----:B------:R-:W-:-:S02]  /*ab50*/  FADD.FTZ R6, R28, R5 ;  /* 0x000000051c067221 */ /* 0x000fc40000010000 */
[----:B------:R-:W0:Y:S01]  /*ab60*/  MUFU.EX2 R31, R31 ;  /* 0x0000001f001f7308 */ /* 0x000e220000000800 */
[----:B-1----:R-:W-:-:S01]  /*ab70*/  FADD.FTZ R5, R25, R66 ;  /* 0x0000004219057221 */ /* 0x002fc20000010000 */
[----:B------:R-:W-:Y:S01]  /*ab80*/  FADD.FTZ R119, R191, R6 ;  /* 0x00000006bf777221 */ /* 0x000fe20000010000 */
[----:B------:R-:W-:-:S02]  /*ab90*/  FFMA.FTZ R66, R78, R74, -R197 ;  /* 0x0000004a4e427223 */ /* 0x000fc400000108c5 */
[----:B--2---:R-:W-:Y:S01]  /*aba0*/  FADD.FTZ R6, R26, R5 ;  /* 0x000000051a067221 */ /* 0x004fe20000010000 */
[----:B------:R-:W-:-:S02]  /*abb0*/  FADD.FTZ R70, R30, R119 ;  /* 0x000000771e467221 */ /* 0x000fc40000010000 */
[----:B------:R-:W1:Y:S01]  /*abc0*/  MUFU.EX2 R110, R110 ;  /* 0x0000006e006e7308 */ /* 0x000e620000000800 */
[----:B---3--:R-:W-:-:S01]  /*abd0*/  FADD.FTZ R5, R27, R6 ;  /* 0x000000061b057221 */ /* 0x008fc20000010000 */
[----:B------:R-:W-:-:S03]  /*abe0*/  FADD.FTZ R119, R29, R70 ;  /* 0x000000461d777221 */ /* 0x000fc60000010000 */
[----:B----4-:R-:W-:Y:S01]  /*abf0*/  FADD.FTZ R6, R108, R5 ;  /* 0x000000056c067221 */ /* 0x010fe20000010000 */
[----:B------:R-:W-:-:S02]  /*ac00*/  FADD.FTZ R70, R32, R119 ;  /* 0x0000007720467221 */ /* 0x000fc40000010000 */
[----:B------:R-:W2:Y:S01]  /*ac10*/  MUFU.EX2 R35, R35 ;  /* 0x0000002300237308 */ /* 0x000ea20000000800 */
[----:B0-----:R-:W-:-:S01]  /*ac20*/  FADD.FTZ R5, R31, R6 ;  /* 0x000000061f057221 */ /* 0x001fc20000010000 */
[----:B------:R-:W-:Y:S01]  /*ac30*/  FADD.FTZ R119, R33, R70 ;  /* 0x0000004621777221 */ /* 0x000fe20000010000 */
[----:B------:R-:W-:-:S03]  /*ac40*/  FFMA.FTZ R70, R82, R74, -R197 ;  /* 0x0000004a52467223 */ /* 0x000fc600000108c5 */
[----:B------:R-:W-:Y:S02]  /*ac50*/  FADD.FTZ R78, R34, R119 ;  /* 0x00000077224e7221 */ /* 0x000fe40000010000 */
[----:B------:R-:W0:Y:S01]  /*ac60*/  MUFU.EX2 R112, R112 ;  /* 0x0000007000707308 */ /* 0x000e220000000800 */
[----:B-1----:R-:W-:-:S01]  /*ac70*/  FADD.FTZ R6, R110, R5 ;  /* 0x000000056e067221 */ /* 0x002fc20000010000 */
[----:B------:R-:W-:-:S04]  /*ac80*/  FADD.FTZ R119, R37, R78 ;  /* 0x0000004e25777221 */ /* 0x000fc80000010000 */
[----:B------:R-:W-:Y:S02]  /*ac90*/  FADD.FTZ R78, R36, R119 ;  /* 0x00000077244e7221 */ /* 0x000fe40000010000 */
[----:B------:R-:W1:Y:S01]  /*aca0*/  MUFU.EX2 R39, R39 ;  /* 0x0000002700277308 */ /* 0x000e620000000800 */
[----:B--2---:R-:W-:-:S01]  /*acb0*/  FADD.FTZ R5, R35, R6 ;  /* 0x0000000623057221 */ /* 0x004fc20000010000 */
[----:B------:R-:W-:Y:S01]  /*acc0*/  FADD.FTZ R119, R41, R78 ;  /* 0x0000004e29777221 */ /* 0x000fe20000010000 */
[----:B------:R-:W-:-:S03]  /*acd0*/  FFMA.FTZ R78, R86, R74, -R197 ;  /* 0x0000004a564e7223 */ /* 0x000fc600000108c5 */
[----:B------:R-:W-:Y:S02]  /*ace0*/  FADD.FTZ R82, R38, R119 ;  /* 0x0000007726527221 */ /* 0x000fe40000010000 */
[----:B------:R-:W2:Y:S01]  /*acf0*/  MUFU.EX2 R42, R42 ;  /* 0x0000002a002a7308 */ /* 0x000ea20000000800 */
[----:B0-----:R-:W-:-:S01]  /*ad00*/  FADD.FTZ R6, R112, R5 ;  /* 0x0000000570067221 */ /* 0x001fc20000010000 */
[----:B------:R-:W-:-:S04]  /*ad10*/  FADD.FTZ R119, R45, R82 ;  /* 0x000000522d777221 */ /* 0x000fc80000010000 */
[----:B------:R-:W-:Y:S02]  /*ad20*/  FADD.FTZ R82, R40, R119 ;  /* 0x0000007728527221 */ /* 0x000fe40000010000 */
[----:B------:R-:W0:Y:S01]  /*ad30*/  MUFU.EX2 R43, R43 ;  /* 0x0000002b002b7308 */ /* 0x000e220000000800 */
[----:B-1----:R-:W-:-:S01]  /*ad40*/  FADD.FTZ R5, R39, R6 ;  /* 0x0000000627057221 */ /* 0x002fc20000010000 */
[----:B------:R-:W-:Y:S01]  /*ad50*/  FADD.FTZ R119, R51, R82 ;  /* 0x0000005233777221 */ /* 0x000fe20000010000 */
[----:B------:R-:W-:-:S03]  /*ad60*/  FFMA.FTZ R82, R90, R74, -R197 ;  /* 0x0000004a5a527223 */ /* 0x000fc600000108c5 */
[----:B------:R-:W-:Y:S02]  /*ad70*/  FADD.FTZ R86, R44, R119 ;  /* 0x000000772c567221 */ /* 0x000fe40000010000 */
[----:B------:R-:W1:Y:S01]  /*ad80*/  MUFU.EX2 R48, R48 ;  /* 0x0000003000307308 */ /* 0x000e620000000800 */
[----:B--2---:R-:W-:-:S01]  /*ad90*/  FADD.FTZ R6, R42, R5 ;  /* 0x000000052a067221 */ /* 0x004fc20000010000 */
[----:B------:R-:W-:-:S04]  /*ada0*/  FADD.FTZ R119, R55, R86 ;  /* 0x0000005637777221 */ /* 0x000fc80000010000 */
[----:B------:R-:W-:Y:S02]  /*adb0*/  FADD.FTZ R86, R46, R119 ;  /* 0x000000772e567221 */ /* 0x000fe40000010000 */
[----:B------:R-:W2:Y:S01]  /*adc0*/  MUFU.EX2 R49, R49 ;  /* 0x0000003100317308 */ /* 0x000ea20000000800 */
[----:B0-----:R-:W-:-:S01]  /*add0*/  FADD.FTZ R5, R43, R6 ;  /* 0x000000062b057221 */ /* 0x001fc20000010000 */
[----:B------:R-:W-:Y:S01]  /*ade0*/  FADD.FTZ R119, R59, R86 ;  /* 0x000000563b777221 */ /* 0x000fe20000010000 */
[----:B------:R-:W-:-:S03]  /*adf0*/  FFMA.FTZ R86, R94, R74, -R197 ;  /* 0x0000004a5e567223 */ /* 0x000fc600000108c5 */
[----:B------:R-:W-:Y:S02]  /*ae00*/  FADD.FTZ R90, R50, R119 ;  /* 0x00000077325a7221 */ /* 0x000fe40000010000 */
        /* <DEDUP_REMOVED lines=27> */
[----:B------:R-:W-:-:S06]  /*afc0*/  FFMA.FTZ R90, R98, R74, -R197 ;  /* 0x0000004a625a7223 */ /* 0x000fcc00000108c5 */
        /* <DEDUP_REMOVED lines=16> */
[----:B------:R-:W-:-:S06]  /*b0d0*/  FFMA.FTZ R94, R104, R74, -R197 ;  /* 0x0000004a685e7223 */ /* 0x000fcc00000108c5 */
        /* <DEDUP_REMOVED lines=31> */
[-CC-:B------:R-:W-:Y:S01]  /*b2d0*/  FFMA.FTZ R104, R111, R74.reuse, -R197.reuse ;  /* 0x0000004a6f687223 */ /* 0x180fe200000108c5 */
[----:B------:R-:W-:-:S05]  /*b2e0*/  FFMA.FTZ R111, R187, R74, -R197 ;  /* 0x0000004abb6f7223 */ /* 0x000fca00000108c5 */
        /* <DEDUP_REMOVED lines=49> */
.L_x_6428:
[----:B------:R-:W-:Y:S01]  /*b600*/  ULEA UR10, UR37, UR39, 0x3 ;  /* 0x00000027250a7291 */ /* 0x000fe2000f8e183f */
[----:B------:R-:W-:Y:S01]  /*b610*/  ISETP.GT.AND P1, PT, R3, R10, PT ;  /* 0x0000000a0300720c */ /* 0x000fe20003f24270 */
[----:B------:R-:W-:Y:S01]  /*b620*/  UMOV UR36, UR21 ;  /* 0x0000001500247c82 */ /* 0x000fe20008000000 */
[----:B------:R-:W-:Y:S01]  /*b630*/  F2FP.SATFINITE.E4M3.F32.PACK_AB_MERGE_C R70, R85, R70, RZ ;  /* 0x000000465546723e */ /* 0x000fe200048070ff */
[----:B------:R-:W-:Y:S01]  /*b640*/  UIADD3 UR10, UR10, 0x28860, URZ ;  /* 0x000288600a0a7890 */ /* 0x000fe2000fffe03f */
[----:B------:R-:W-:Y:S01]  /*b650*/  F2FP.SATFINITE.E4M3.F32.PACK_AB_MERGE_C R8, R67, R8, RZ ;  /* 0x000000084308723e */ /* 0x000fe200048070ff */
[----:B------:R-:W-:Y:S01]  /*b660*/  UMOV UR37, UR7 ;  /* 0x0000000700257c82 */ /* 0x000fe20008000000 */
[----:B------:R-:W-:Y:S01]  /*b670*/  F2FP.SATFINITE.E4M3.F32.PACK_AB_MERGE_C R102, R117, R102, RZ ;  /* 0x000000667566723e */ /* 0x000fe200048070ff */
[----:B------:R-:W-:Y:S01]  /*b680*/  UPRMT UR10, UR38, 0x654, UR10 ;  /* 0x00000654260a7896 */ /* 0x000fe2000800000a */
[----:B------:R-:W-:Y:S01]  /*b690*/  F2FP.SATFINITE.E4M3.F32.PACK_AB_MERGE_C R70, R79, R66, R70 ;  /* 0x000000424f46723e */ /* 0x000fe20004807046 */
        /* <DEDUP_REMOVED lines=114> */
[----:B------:R-:W-:Y:S01]  /*bdc0*/  IMAD.MOV.U32 R8, RZ, RZ, R77 ;  /* 0x000000ffff087224 */ /* 0x000fe200078e004d */
[----:B------:R-:W-:Y:S01]  /*bdd0*/  UMOV UR37, UR7 ;  /* 0x0000000700257c82 */ /* 0x000fe20008000000 */
[----:B------:R-:W-:Y:S01]  /*bde0*/  IMAD.MOV.U32 R9, RZ, RZ, R65 ;  /* 0x000000ffff097224 */ /* 0x000fe200078e0041 */
[----:B------:R-:W-:-:S06]  /*bdf0*/  UMOV UR36, UR21 ;  /* 0x0000001500247c82 */ /* 0x000fcc0008000000 */
.L_x_6411:
[----:B------:R-:W0:Y:S01]  /*be00*/  LDC R7, c[0x0][0x9e4] ;  /* 0x00027900ff077b82 */ /* 0x000e220000000800 */
[----:B------:R-:W-:Y:S01]  /*be10*/  ULDC UR7, c[0x0][0x9dc] ;  /* 0x0002770000077ab9 */ /* 0x000fe20000000800 */
[----:B------:R-:W-:Y:S01]  /*be20*/  LOP3.LUT R2, R2, 0xfffff7ff, RZ, 0xc0, !PT ;  /* 0xfffff7ff02027812 */ /* 0x000fe200078ec0ff */
[----:B------:R-:W-:Y:S01]  /*be30*/  VIADD R10, R214, -UR7 ;  /* 0x80000007d60a7c36 */ /* 0x000fe20008000000 */
[----:B0-----:R-:W-:-:S13]  /*be40*/  ISETP.GE.AND P1, PT, R7, 0x1, PT ;  /* 0x000000010700780c */ /* 0x001fda0003f26270 */
[----:B------:R-:W-:Y:S01]  /*be50*/  @P1 LOP3.LUT R2, R2, 0x800, RZ, 0xfc, !PT ;  /* 0x0000080002021812 */ /* 0x000fe200078efcff */
        /* <DEDUP_REMOVED lines=10> */
.L_x_6431:
[----:B------:R-:W-:-:S13]  /*bf00*/  ISETP.NE.AND P1, PT, R7, 0x1, PT ;  /* 0x000000010700780c */ /* 0x000fda0003f25270 */
[----:B------:R-:W0:Y:S02]  /*bf10*/  @P1 LDC.64 R12, c[0x0][0x9e8] ;  /* 0x00027a00ff0c1b82 */ /* 0x000e240000000a00 */
[----:B0-----:R-:W-:-:S05]  /*bf20*/  @P1 IMAD.HI.U32 R12, R214, R12, RZ ;  /* 0x0000000cd60c1227 */ /* 0x001fca00078e00ff */
[----:B------:R-:W-:-:S07]  /*bf30*/  @P1 SHF.R.U32.HI R214, RZ, R13, R12 ;  /* 0x0000000dffd61219 */ /* 0x000fce000001160c */
.L_x_6432:
[----:B------:R-:W-:-:S05]  /*bf40*/  IMAD R11, R214, R7, RZ ;  /* 0x00000007d60b7224 */ /* 0x000fca00078e02ff */
[----:B------:R-:W-:-:S07]  /*bf50*/  VIMNMX R10, R10, R11, !PT ;  /* 0x0000000b0a0a7248 */ /* 0x000fce0007fe0100 */
.L_x_6430:
[----:B------:R-:W-:-:S04]  /*bf60*/  VIADD R10, R10, 0xbf ;  /* 0x000000bf0a0a7836 */ /* 0x000fc80000000000 */
[----:B------:R-:W-:-:S05]  /*bf70*/  IMAD.HI R10, R10, 0x2aaaaaab, RZ ;  /* 0x2aaaaaab0a0a7827 */ /* 0x000fca00078e02ff */
[----:B------:R-:W-:-:S04]  /*bf80*/  SHF.R.U32.HI R11, RZ, 0x1f, R10 ;  /* 0x0000001fff0b7819 */ /* 0x000fc8000001160a */
[----:B------:R-:W-:-:S04]  /*bf90*/  LEA.HI.SX32 R11, R10, R11, 0x1b ;  /* 0x0000000b0a0b7211 */ /* 0x000fc800078fdaff */
[----:B------:R-:W-:-:S04]  /*bfa0*/  VIMNMX R12, R208, R11, !PT ;  /* 0x0000000bd00c7248 */ /* 0x000fc80007fe0100 */
[----:B------:R-:W-:-:S13]  /*bfb0*/  ISETP.GE.AND P1, PT, R3, R12, PT ;  /* 0x0000000c0300720c */ /* 0x000fda0003f26270 */
[----:B------:R-:W-:Y:S05]  /*bfc0*/  @!P1 BRA `(.L_x_6433) ;  /* 0x0000003000dc9947 */ /* 0x000fea0003800000 */
[----:B------:R-:W-:Y:S01]  /*bfd0*/  IMAD.MOV.U32 R11, RZ, RZ, R8 ;  /* 0x000000ffff0b7224 */ /* 0x000fe200078e0008 */
[----:B------:R-:W-:Y:S01]  /*bfe0*/  UMOV UR21, UR36 ;  /* 0x0000002400157c82 */ /* 0x000fe20008000000 */
[----:B------:R-:W-:Y:S01]  /*bff0*/  IMAD.MOV.U32 R10, RZ, RZ, R9 ;  /* 0x000000ffff0a7224 */ /* 0x000fe200078e0009 */
[----:B------:R-:W-:-:S06]  /*c000*/  UMOV UR7, UR37 ;  /* 0x0000002500077c82 */ /* 0x000fcc0008000000 */
.L_x_6443:
        /* <DEDUP_REMOVED lines=9> */
.L_x_6435:
[----:B------:R-:W-:Y:S01]  /*c0a0*/  ULEA UR10, UR37, UR39, 0x3 ;  /* 0x00000027250a7291 */ /* 0x000fe2000f8e183f */
[----:B------:R-:W-:-:S05]  /*c0b0*/  IMAD.U32 R8, RZ, RZ, UR36 ;  /* 0x00000024ff087e24 */ /* 0x000fca000f8e00ff */
[----:B------:R-:W-:-:S04]  /*c0c0*/  SHF.L.U32 R8, R8, 0x1f, RZ ;  /* 0x0000001f08087819 */ /* 0x000fc800000006ff */
[----:B------:R0:W1:Y:S01]  /*c0d0*/  SYNCS.PHASECHK.TRANS64.TRYWAIT P1, [UR10+0x28830], R8 ;  /* 0x02883008ff0075a7 */ /* 0x000062000802014a */
[----:B------:R-:W-:Y:S05]  /*c0e0*/  @!P0 BRA `(.L_x_6436) ;  /* 0x0000000000048947 */ /* 0x000fea0003800000 */
[----:B------:R-:W-:Y:S01]  /*c0f0*/  BPT.TRAP 0x1 ;  /* 0x000000040000795c */ /* 0x000fe20000300000 */
.L_x_6436:
[----:B-1----:R-:W-:Y:S05]  /*c100*/  @P1 BRA `(.L_x_6434) ;  /* 0x0000000000081947 */ /* 0x002fea0003800000 */
[----:B------:R-:W1:Y:S02]  /*c110*/  SYNCS.PHASECHK.TRANS64.TRYWAIT P1, [UR10+0x28830], R8 ;  /* 0x02883008ff0075a7 */ /* 0x000e64000802014a */
[----:B-1----:R-:W-:Y:S05]  /*c120*/  @!P1 BRA `(.L_x_6437) ;  /* 0x0000010800349947 */ /* 0x002fea0003800000 */
.L_x_6434:
[----:B-1----:R-:W1:Y:S01]  /*c130*/  S2R R9, SR_TID.X ;  /* 0x0000000000097919 */ /* 0x002e620000002100 */
        /* <DEDUP_REMOVED lines=10> */
[----:B-1----:R-:W-:-:S05]  /*c1e0*/  SHF.R.U32.HI R9, RZ, 0x7, R9 ;  /* 0x00000007ff097819 */ /* 0x002fca0000011609 */
[----:B0-----:R-:W-:-:S05]  /*c1f0*/  VIADD R8, R9, 0x8 ;  /* 0x0000000809087836 */ /* 0x001fca0000000000 */
        /* <DEDUP_REMOVED lines=16> */
.L_x_6439:
[----:B------:R-:W-:Y:S01]  /*c300*/  ULEA UR10, UR7, UR39, 0x3 ;  /* 0x00000027070a7291 */ /* 0x000fe2000f8e183f */
[----:B------:R-:W-:-:S05]  /*c310*/  IMAD.U32 R8, RZ, RZ, UR21 ;  /* 0x00000015ff087e24 */ /* 0x000fca000f8e00ff */
[----:B------:R-:W-:-:S04]  /*c320*/  SHF.L.U32 R8, R8, 0x1f, RZ ;  /* 0x0000001f08087819 */ /* 0x000fc800000006ff */
[----:B------:R0:W1:Y:S01]  /*c330*/  SYNCS.PHASECHK.TRANS64.TRYWAIT P1, [UR10+0x28850], R8 ;  /* 0x02885008ff0075a7 */ /* 0x000062000802014a */
[----:B------:R-:W-:Y:S05]  /*c340*/  @!P0 BRA `(.L_x_6440) ;  /* 0x0000000000048947 */ /* 0x000fea0003800000 */
[----:B------:R-:W-:Y:S01]  /*c350*/  BPT.TRAP 0x1 ;  /* 0x000000040000795c */ /* 0x000fe20000300000 */
.L_x_6440:
[----:B-1----:R-:W-:Y:S05]  /*c360*/  @P1 BRA `(.L_x_6438) ;  /* 0x0000000000081947 */ /* 0x002fea0003800000 */
[----:B------:R-:W1:Y:S02]  /*c370*/  SYNCS.PHASECHK.TRANS64.TRYWAIT P1, [UR10+0x28850], R8 ;  /* 0x02885008ff0075a7 */ /* 0x000e64000802014a */
[----:B-1----:R-:W-:Y:S05]  /*c380*/  @!P1 BRA `(.L_x_6441) ;  /* 0x0000010400b49947 */ /* 0x002fea0003800000 */
.L_x_6438:
        /* <DEDUP_REMOVED lines=25> */
[----:B------:R-:W-:Y:S01]  /*c520*/  QGMMA.64x128x32.F32.E4M3.E4M3 R120, R204, gdesc[UR8], R120, gsb0 ;  /* 0x01e00008cc787df3 */ /* 0x000fe20008000878 */
[C---:B------:R-:W-:Y:S01]  /*c530*/  FMUL.FTZ R49, R0.reuse, R54 ;  /* 0x0000003600317220 */ /* 0x040fe20000410000 */
[----:B------:R-:W0:Y:S01]  /*c540*/  MUFU.TANH R20, R20 ;  /* 0x0000001400147308 */ /* 0x000e220000002400 */
[C---:B------:R-:W-:Y:S01]  /*c550*/  FMUL.FTZ R54, R0.reuse, R59 ;  /* 0x0000003b00367220 */ /* 0x040fe20000410000 */
[----:B-1----:R-:W-:Y:S01]  /*c560*/  FMNMX.FTZ R9, R13, R10, !PT ;  /* 0x0000000a0d097209 */ /* 0x002fe20007810000 */
        /* <DEDUP_REMOVED lines=105> */
[----:B------:R-:W-:Y:S01]  /*cc00*/  FMUL.FTZ R119, R0, R119 ;  /* 0x0000007700777220 */ /* 0x000fe20000410000 */
[----:B------:R-:W-:Y:S01]  /*cc10*/  UMOV UR11, 0x80000020 ;  /* 0x80000020000b7882 */ /* 0x000fe20000000000 */
[----:B------:R-:W2:Y:S02]  /*cc20*/  S2R R214, SR_TID.X ;  /* 0x0000000000d67919 */ /* 0x000ea40000002100 */
[----:B------:R-:W3:Y:S01]  /*cc30*/  MUFU.TANH R34, R34 ;  /* 0x0000002200227308 */ /* 0x000ee20000002400 */
[----:B0-----:R-:W-:-:S07]  /*cc40*/  FMNMX.FTZ R9, R33, R8, !PT ;  /* 0x0000000821097209 */ /* 0x001fce0007810000 */
[----:B------:R-:W0:Y:S01]  /*cc50*/  MUFU.TANH R36, R36 ;  /* 0x0000002400247308 */ /* 0x000e220000002400 */
[----:B-1----:R-:W-:-:S07]  /*cc60*/  FMNMX.FTZ R74, R35, R74, !PT ;  /* 0x0000004a234a7209 */ /* 0x002fce0007810000 */
[----:B------:R-:W1:Y:S01]  /*cc70*/  MUFU.TANH R37, R37 ;  /* 0x0000002500257308 */ /* 0x000e620000002400 */
[----:B---3--:R-:W-:-:S07]  /*cc80*/  FMNMX.FTZ R8, R34, R9, !PT ;  /* 0x0000000922087209 */ /* 0x008fce0007810000 */
[----:B------:R-:W3:Y:S01]  /*cc90*/  MUFU.TANH R39, R39 ;  /* 0x0000002700277308 */ /* 0x000ee20000002400 */
[----:B0-----:R-:W-:Y:S01]  /*cca0*/  FMNMX.FTZ R74, R36, R74, !PT ;  /* 0x0000004a244a7209 */ /* 0x001fe20007810000 */
[----:B------:R-:W-:Y:S02]  /*ccb0*/  WARPGROUP.DEPBAR.LE gsb0, 0x0 ;  /* 0x00008000000079c5 */ /* 0x000fe40000010000 */
[----:B------:R-:W-:Y:S01]  /*ccc0*/  WARPGROUP.ARRIVE ;  /* 0x00000000000079c5 */ /* 0x000fe20000000000 */
[----:B--2---:R-:W-:-:S03]  /*ccd0*/  SHF.R.U32.HI R214, RZ, 0x7, R214 ;  /* 0x00000007ffd67819 */ /* 0x004fc600000116d6 */
[----:B------:R-:W0:Y:S01]  /*cce0*/  MUFU.TANH R38, R38 ;  /* 0x0000002600267308 */ /* 0x000e220000002400 */
[----:B-1----:R-:W-:Y:S01]  /*ccf0*/  FMNMX.FTZ R9, R37, R8, !PT ;  /* 0x0000000825097209 */ /* 0x002fe20007810000 */
[----:B------:R-:W-:Y:S01]  /*cd00*/  QGMMA.64x128x32.F32.E4M3.E4M3 R120, R200, gdesc[UR12], R120, gsb0 ;  /* 0x01e0000cc8787df3 */ /* 0x000fe20008000878 */
[----:B------:R-:W-:Y:S01]  /*cd10*/  UIADD3 UR14, UR10, 0x200, URZ ;  /* 0x000002000a0e7890 */ /* 0x000fe2000fffe03f */
[----:B------:R-:W-:-:S04]  /*cd20*/  UMOV UR15, 0x80000020 ;  /* 0x80000020000f7882 */ /* 0x000fc80000000000 */
        /* <DEDUP_REMOVED lines=85> */
[----:B------:R-:W-:Y:S01]  /*d280*/  UMOV UR15, 0x80000020 ;  /* 0x80000020000f7882 */ /* 0x000fe20000000000 */
[----:B------:R-:W-:-:S03]  /*d290*/  UIADD3 UR10, UR10, 0x402, URZ ;  /* 0x000004020a0a7890 */ /* 0x000fc6000fffe03f */
        /* <DEDUP_REMOVED lines=40> */
[----:B------:R-:W-:Y:S06]  /*d520*/  QGMMA.64x128x32.F32.E4M3.E4M3 R120, R188, gdesc[UR12], R120, gsb0 ;  /* 0x01e0000cbc787df3 */ /* 0x000fec0008000878 */
        /* <DEDUP_REMOVED lines=37> */
[----:B------:R-:W-:Y:S01]  /*d780*/  WARPGROUP.ARRIVE ;  /* 0x00000000000079c5 */ /* 0x000fe20000000000 */
[----:B--2---:R-:W-:-:S05]  /*d790*/  FMNMX.FTZ R8, R94, R9, !PT ;  /* 0x000000095e087209 */ /* 0x004fca0007810000 */
[----:B------:R-:W-:Y:S01]  /*d7a0*/  QGMMA.64x128x32.F32.E4M3.E4M3 R120, R184, gdesc[UR8], R120, gsb0 ;  /* 0x01e00008b8787df3 */ /* 0x000fe20008000878 */
[----:B------:R-:W1:Y:S01]  /*d7b0*/  SHFL.BFLY PT, R9, R96, 0x2, 0x1f ;  /* 0x0c401f0060097f89 */ /* 0x000e6200000e0000 */
[----:B0-----:R-:W-:-:S05]  /*d7c0*/  FMNMX.FTZ R8, R119, R8, !PT ;  /* 0x0000000877087209 */ /* 0x001fca0007810000 */
[----:B------:R-:W0:Y:S01]  /*d7d0*/  SHFL.BFLY PT, R74, R8, 0x2, 0x1f ;  /* 0x0c401f00084a7f89 */ /* 0x000e2200000e0000 */
[----:B-1----:R-:W-:-:S05]  /*d7e0*/  FMNMX.FTZ R98, R96, R9, !PT ;  /* 0x0000000960627209 */ /* 0x002fca0007810000 */
[----:B------:R-:W1:Y:S01]  /*d7f0*/  SHFL.BFLY PT, R9, R98, 0x1, 0x1f ;  /* 0x0c201f0062097f89 */ /* 0x000e6200000e0000 */
[----:B0-----:R-:W-:Y:S02]  /*d800*/  FMNMX.FTZ R100, R8, R74, !PT ;  /* 0x0000004a08647209 */ /* 0x001fe40007810000 */
[----:B------:R-:W0:Y:S03]  /*d810*/  LDC R74, c[0x0][0x988] ;  /* 0x00026200ff4a7b82 */ /* 0x000e260000000800 */
[----:B------:R-:W2:Y:S01]  /*d820*/  SHFL.BFLY PT, R102, R100, 0x1, 0x1f ;  /* 0x0c201f0064667f89 */ /* 0x000ea200000e0000 */
[----:B-1----:R-:W-:-:S05]  /*d830*/  FMNMX.FTZ R9, R98, R9, !PT ;  /* 0x0000000962097209 */ /* 0x002fca0007810000 */
[C---:B------:R-:W-:Y:S01]  /*d840*/  FADD.FTZ R10, -R9.reuse, R10 ;  /* 0x0000000a090a7221 */ /* 0x040fe20000010100 */
[----:B0-----:R-:W-:-:S03]  /*d850*/  FFMA.FTZ R205, R9, R74, -8 ;  /* 0xc100000009cd7423 */ /* 0x001fc6000001004a */
[----:B------:R-:W-:Y:S01]  /*d860*/  FMUL.FTZ R98, R10, R74 ;  /* 0x0000004a0a627220 */ /* 0x000fe20000410000 */
[----:B--2---:R-:W-:Y:S01]  /*d870*/  FMNMX.FTZ R8, R100, R102, !PT ;  /* 0x0000006664087209 */ /* 0x004fe20007810000 */
        /* <DEDUP_REMOVED lines=8> */
[-CC-:B------:R-:W-:Y:S01]  /*d900*/  FFMA.FTZ R96, R13, R74.reuse, -R205.reuse ;  /* 0x0000004a0d607223 */ /* 0x180fe200000108cd */
[----:B------:R-:W-:-:S01]  /*d910*/  FFMA.FTZ R13, R14, R74, -R205 ;  /* 0x0000004a0e0d7223 */ /* 0x000fc200000108cd */
[-C--:B------:R-:W-:Y:S01]  /*d920*/  FMUL.FTZ R10, R10, R74.reuse ;  /* 0x0000004a0a0a7220 */ /* 0x080fe20000410000 */
[----:B------:R-:W-:-:S01]  /*d930*/  FFMA.FTZ R197, R20, R74, -R117 ;  /* 0x0000004a14c57223 */ /* 0x000fc20000010875 */
[-CC-:B------:R-:W-:Y:S01]  /*d940*/  FFMA.FTZ R20, R15, R74.reuse, -R117.reuse ;  /* 0x0000004a0f147223 */ /* 0x180fe20000010875 */
        /* <DEDUP_REMOVED lines=8> */
[----:B------:R-:W0:Y:S01]  /*d9d0*/  MUFU.EX2 R96, R96 ;  /* 0x0000006000607308 */ /* 0x000e220000000800 */
[----:B------:R-:W-:-:S01]  /*d9e0*/  FFMA.FTZ R37, R41, R74, -R117 ;  /* 0x0000004a29257223 */ /* 0x000fc20000010875 */
[-C--:B------:R-:W-:Y:S01]  /*d9f0*/  FFMA.FTZ R41, R45, R74.reuse, -R117 ;  /* 0x0000004a2d297223 */ /* 0x080fe20000010875 */
[----:B------:R-:W-:-:S01]  /*da00*/  FFMA.FTZ R24, R27, R74, -R205 ;  /* 0x0000004a1b187223 */ /* 0x000fc200000108cd */
[-CC-:B------:R-:W-:Y:S01]  /*da10*/  FFMA.FTZ R45, R49, R74.reuse, -R117.reuse ;  /* 0x0000004a312d7223 */ /* 0x180fe20000010875 */
[----:B------:R-:W-:-:S01]  /*da20*/  FFMA.FTZ R30, R30, R74, -R117 ;  /* 0x0000004a1e1e7223 */ /* 0x000fc20000010875 */
[-CC-:B------:R-:W-:Y:S01]  /*da30*/  FFMA.FTZ R49, R53, R74.reuse, -R117.reuse ;  /* 0x0000004a35317223 */ /* 0x180fe20000010875 */
[----:B------:R-:W-:-:S01]  /*da40*/  FFMA.FTZ R53, R57, R74, -R117 ;  /* 0x0000004a39357223 */ /* 0x000fc20000010875 */
[----:B------:R-:W-:Y:S01]  /*da50*/  MUFU.EX2 R10, R10 ;  /* 0x0000000a000a7308 */ /* 0x000fe20000000800 */
[----:B------:R-:W-:-:S01]  /*da60*/  FFMA.FTZ R57, R61, R74, -R117 ;  /* 0x0000004a3d397223 */ /* 0x000fc20000010875 */
[-C--:B------:R-:W-:Y:S01]  /*da70*/  FFMA.FTZ R27, R28, R74.reuse, -R205 ;  /* 0x0000004a1c1b7223 */ /* 0x080fe200000108cd */
[----:B------:R-:W-:-:S01]  /*da80*/  FFMA.FTZ R61, R65, R74, -R117 ;  /* 0x0000004a413d7223 */ /* 0x000fc20000010875 */
[-CC-:B------:R-:W-:Y:S01]  /*da90*/  FFMA.FTZ R65, R69, R74.reuse, -R117.reuse ;  /* 0x0000004a45417223 */ /* 0x180fe20000010875 */
[----:B------:R-:W-:-:S01]  /*daa0*/  FFMA.FTZ R69, R73, R74, -R117 ;  /* 0x0000004a49457223 */ /* 0x000fc20000010875 */
[-C--:B------:R-:W-:Y:S01]  /*dab0*/  FFMA.FTZ R28, R31, R74.reuse, -R205 ;  /* 0x0000004a1f1c7223 */ /* 0x080fe200000108cd */
        /* <DEDUP_REMOVED lines=15> */
[-C--:B------:R-:W-:Y:S01]  /*dbb0*/  FFMA.FTZ R44, R47, R74.reuse, -R205 ;  /* 0x0000004a2f2c7223 */ /* 0x080fe200000108cd */
[----:B------:R-:W-:-:S01]  /*dbc0*/  FFMA.FTZ R50, R50, R74, -R117 ;  /* 0x0000004a32327223 */ /* 0x000fc20000010875 */
[----:B------:R-:W2:Y:S01]  /*dbd0*/  MUFU.EX2 R20, R20 ;  /* 0x0000001400147308 */ /* 0x000ea20000000800 */
[----:B-1----:R-:W-:-:S01]  /*dbe0*/  FFMA.FTZ R5, R10, R5, R197 ;  /* 0x000000050a057223 */ /* 0x002fc200000100c5 */
[-CC-:B------:R-:W-:Y:S01]  /*dbf0*/  FFMA.FTZ R47, R48, R74.reuse, -R205.reuse ;  /* 0x0000004a302f7223 */ /* 0x180fe200000108cd */
[----:B------:R-:W-:-:S01]  /*dc00*/  FFMA.FTZ R48, R51, R74, -R205 ;  /* 0x0000004a33307223 */ /* 0x000fc200000108cd */
[-C--:B------:R-:W-:Y:S01]  /*dc10*/  FFMA.FTZ R54, R54, R74.reuse, -R117 ;  /* 0x0000004a36367223 */ /* 0x080fe20000010875 */
[----:B------:R-:W-:-:S01]  /*dc20*/  FFMA.FTZ R51, R52, R74, -R205 ;  /* 0x0000004a34337223 */ /* 0x000fc200000108cd */
[-C--:B------:R-:W-:Y:S01]  /*dc30*/  FFMA.FTZ R52, R55, R74.reuse, -R205 ;  /* 0x0000004a37347223 */ /* 0x080fe200000108cd */
[----:B------:R-:W-:-:S01]  /*dc40*/  FFMA.FTZ R58, R58, R74, -R117 ;  /* 0x0000004a3a3a7223 */ /* 0x000fc20000010875 */
[----:B------:R-:W1:Y:S01]  /*dc50*/  MUFU.EX2 R15, R15 ;  /* 0x0000000f000f7308 */ /* 0x000e620000000800 */
[----:B0-----:R-:W-:-:S01]  /*dc60*/  FADD.FTZ R73, R13, R6 ;  /* 0x000000060d497221 */ /* 0x001fc20000010000 */
[-CC-:B------:R-:W-:Y:S01]  /*dc70*/  FFMA.FTZ R55, R56, R74.reuse, -R205.reuse ;  /* 0x0000004a38377223 */ /* 0x180fe200000108cd */
[----:B------:R-:W-:-:S01]  /*dc80*/  FFMA.FTZ R56, R59, R74, -R205 ;  /* 0x0000004a3b387223 */ /* 0x000fc200000108cd */
[-C--:B------:R-:W-:Y:S01]  /*dc90*/  FFMA.FTZ R62, R62, R74.reuse, -R117 ;  /* 0x0000004a3e3e7223 */ /* 0x080fe20000010875 */
[----:B------:R-:W-:-:S01]  /*dca0*/  FFMA.FTZ R59, R60, R74, -R205 ;  /* 0x0000004a3c3b7223 */ /* 0x000fc200000108cd */
[-C--:B------:R-:W-:Y:S01]  /*dcb0*/  FFMA.FTZ R60, R63, R74.reuse, -R205 ;  /* 0x0000004a3f3c7223 */ /* 0x080fe200000108cd */
[----:B------:R-:W-:-:S01]  /*dcc0*/  FFMA.FTZ R66, R66, R74, -R117 ;  /* 0x0000004a42427223 */ /* 0x000fc20000010875 */
[----:B------:R-:W0:Y:S01]  /*dcd0*/  MUFU.EX2 R14, R14 ;  /* 0x0000000e000e7308 */ /* 0x000e220000000800 */
[----:B--2---:R-:W-:-:S01]  /*dce0*/  FADD.FTZ R6, R20, R5 ;  /* 0x0000000514067221 */ /* 0x004fc20000010000 */
[-CC-:B------:R-:W-:Y:S01]  /*dcf0*/  FFMA.FTZ R63, R64, R74.reuse, -R205.reuse ;  /* 0x0000004a403f7223 */ /* 0x180fe200000108cd */
[----:B------:R-:W-:-:S01]  /*dd00*/  FFMA.FTZ R64, R67, R74, -R205 ;  /* 0x0000004a43407223 */ /* 0x000fc200000108cd */
[-C--:B------:R-:W-:Y:S01]  /*dd10*/  FFMA.FTZ R70, R70, R74.reuse, -R117 ;  /* 0x0000004a46467223 */ /* 0x080fe20000010875 */
        /* <DEDUP_REMOVED lines=13> */
[-C--:B------:R-:W-:Y:S01]  /*ddf0*/  FFMA.FTZ R73, R81, R74.reuse, -R117 ;  /* 0x0000004a51497223 */ /* 0x080fe20000010875 */
[----:B------:R-:W-:-:S01]  /*de00*/  FFMA.FTZ R89, R231, R74, -R205 ;  /* 0x0000004ae7597223 */ /* 0x000fc200000108cd */
[-CC-:B------:R-:W-:Y:S01]  /*de10*/  FFMA.FTZ R102, R93, R74.reuse, -R205.reuse ;  /* 0x0000004a5d667223 */ /* 0x180fe200000108cd */
[----:B------:R-:W-:-:S01]  /*de20*/  FFMA.FTZ R93, R235, R74, -R205 ;  /* 0x0000004aeb5d7223 */ /* 0x000fc200000108cd */
[-C--:B------:R-:W-:Y:S01]  /*de30*/  FFMA.FTZ R76, R76, R74.reuse, -R205 ;  /* 0x0000004a4c4c7223 */ /* 0x080fe200000108cd */
[----:B------:R-:W-:-:S01]  /*de40*/  FFMA.FTZ R78, R78, R74, -R117 ;  /* 0x0000004a4e4e7223 */ /* 0x000fc20000010875 */
[----:B------:R-:W0:Y:S01]  /*de50*/  MUFU.EX2 R25, R25 ;  /* 0x0000001900197308 */ /* 0x000e220000000800 */
        /* <DEDUP_REMOVED lines=9> */
[----:B------:R-:W-:Y:S01]  /*def0*/  FFMA.FTZ R92, R92, R74, -R205 ;  /* 0x0000004a5c5c7223 */ /* 0x000fe200000108cd */
[----:B------:R-:W-:-:S02]  /*df00*/  WARPGROUP.DEPBAR.LE gsb0, 0x0 ;  /* 0x00008000000079c5 */ /* 0x000fc40000010000 */
        /* <DEDUP_REMOVED lines=9> */
[----:B------:R-:W-:-:S06]  /*dfa0*/  FFMA.FTZ R108, R83, R74, -R117 ;  /* 0x0000004a536c7223 */ /* 0x000fcc0000010875 */
[----:B------:R-:W0:Y:S01]  /*dfb0*/  MUFU.EX2 R34, R34 ;  /* 0x0000002200227308 */ /* 0x000e220000000800 */
[----:B--2---:R-:W-:-:S07]  /*dfc0*/  FADD.FTZ R5, R29, R6 ;  /* 0x000000061d057221 */ /* 0x004fce0000010000 */
[----:B------:R-:W2:Y:S01]  /*dfd0*/  MUFU.EX2 R31, R31 ;  /* 0x0000001f001f7308 */ /* 0x000ea20000000800 */
[----:B-1----:R-:W-:-:S01]  /*dfe0*/  FADD.FTZ R110, R28, R75 ;  /* 0x0000004b1c6e7221 */ /* 0x002fc20000010000 */
[----:B------:R-:W-:-:S06]  /*dff0*/  FFMA.FTZ R75, R225, R74, -R117 ;  /* 0x0000004ae14b7223 */ /* 0x000fcc0000010875 */
        /* <DEDUP_REMOVED lines=16> */
[----:B--2---:R-:W-:-:S01]  /*e100*/  FADD.FTZ R112, R36, R81 ;  /* 0x0000005124707221 */ /* 0x004fc20000010000 */
[----:B------:R-:W-:-:S06]  /*e110*/  FFMA.FTZ R81, R229, R74, -R117 ;  /* 0x0000004ae5517223 */ /* 0x000fcc0000010875 */
        /* <DEDUP_REMOVED lines=93> */
[----:B------:R-:W-:Y:S01]  /*e6f0*/  FFMA.FTZ R99, R111, R74, -R117 ;  /* 0x0000004a6f637223 */ /* 0x000fe20000010875 */
[----:B------:R-:W-:Y:S02]  /*e700*/  IADD3 R111, -R214, 0xb, RZ ;  /* 0x0000000bd66f7810 */ /* 0x000fe40007ffe1ff */
[----:B------:R-:W1:Y:S03]  /*e710*/  S2R R214, SR_TID.X ;  /* 0x0000000000d67919 */ /* 0x000e660000002100 */
[----:B------:R-:W3:Y:S01]  /*e720*/  MUFU.EX2 R100, R100 ;  /* 0x0000006400647308 */ /* 0x000ee20000000800 */
[----:B0-----:R-:W-:-:S07]  /*e730*/  FADD.FTZ R6, R98, R5 ;  /* 0x0000000562067221 */ /* 0x001fce0000010000 */
[----:B------:R-:W0:Y:S01]  /*e740*/  MUFU.EX2 R89, R89 ;  /* 0x0000005900597308 */ /* 0x000e220000000800 */
[----:B--2---:R-:W-:-:S07]  /*e750*/  FADD.FTZ R5, R85, R6 ;  /* 0x0000000655057221 */ /* 0x004fce0000010000 */
[----:B------:R-:W2:Y:S01]  /*e760*/  MUFU.EX2 R83, R83 ;  /* 0x0000005300537308 */ /* 0x000ea20000000800 */
[----:B---3--:R-:W-:-:S07]  /*e770*/  FADD.FTZ R6, R100, R5 ;  /* 0x0000000564067221 */ /* 0x008fce0000010000 */
[----:B------:R-:W3:Y:S01]  /*e780*/  MUFU.EX2 R102, R102 ;  /* 0x0000006600667308 */ /* 0x000ee20000000800 */
[----:B0-----:R-:W-:-:S01]  /*e790*/  FADD.FTZ R5, R89, R6 ;  /* 0x0000000659057221 */ /* 0x001fc20000010000 */
[----:B-1----:R-:W-:-:S06]  /*e7a0*/  LOP3.LUT P1, RZ, R214, 0x7f, RZ, 0xc0, !PT ;  /* 0x0000007fd6ff7812 */ /* 0x002fcc000782c0ff */
        /* <DEDUP_REMOVED lines=14> */
[-CC-:B------:R-:W-:Y:S01]  /*e890*/  FFMA.FTZ R103, R115, R74.reuse, -R117.reuse ;  /* 0x0000004a73677223 */ /* 0x180fe20000010875 */
[----:B------:R-:W-:Y:S02]  /*e8a0*/  IMAD.U32 R115, RZ, RZ, UR37 ;  /* 0x00000025ff737e24 */ /* 0x000fe4000f8e00ff */
[----:B------:R-:W-:-:S03]  /*e8b0*/  FFMA.FTZ R117, R119, R74, -R117 ;  /* 0x0000004a77757223 */ /* 0x000fc60000010875 */
[----:B------:R-:W1:Y:S01]  /*e8c0*/  MUFU.EX2 R97, R97 ;  /* 0x0000006100617308 */ /* 0x000e620000000800 */
[----:B--2---:R-:W-:-:S01]  /*e8d0*/  FADD.FTZ R6, R76, R5 ;  /* 0x000000054c067221 */ /* 0x004fc20000010000 */
[----:B------:R-:W-:-:S06]  /*e8e0*/  @!P1 LEA R115, R115, UR39, 0x3 ;  /* 0x0000002773739c11 */ /* 0x000fcc000f8e18ff */
        /* <DEDUP_REMOVED lines=8> */
[----:B------:R-:W-:-:S05]  /*e970*/  @!P1 VIADD R5, R115, 0x28840 ;  /* 0x0002884073059836 */ /* 0x000fca0000000000 */
[----:B------:R-:W-:Y:S01]  /*e980*/  @!P1 PRMT R5, RZ, 0x654, R5 ;  /* 0x00000654ff059816 */ /* 0x000fe20000000005 */
[----:B------:R-:W0:Y:S01]  /*e990*/  MUFU.EX2 R95, R95 ;  /* 0x0000005f005f7308 */ /* 0x000e220000000800 */
[----:B-1----:R-:W-:-:S01]  /*e9a0*/  FADD.FTZ R118, R82, R107 ;  /* 0x0000006b52767221 */ /* 0x002fc20000010000 */
[----:B------:R0:W-:Y:S06]  /*e9b0*/  BAR.ARV R111, 0x100 ;  /* 0x0004006f0000751d */ /* 0x0001ec0000002000 */
[----:B------:R-:W1:Y:S01]  /*e9c0*/  MUFU.EX2 R84, R84 ;  /* 0x0000005400547308 */ /* 0x000e620000000800 */
[----:B--2---:R-:W-:-:S01]  /*e9d0*/  FADD.FTZ R107, R101, R6 ;  /* 0x00000006656b7221 */ /* 0x004fc20000010000 */
[----:B------:R2:W-:Y:S06]  /*e9e0*/  @!P1 SYNCS.ARRIVE.TRANS64.RED.A1T0 RZ, [R5+URZ], RZ ;  /* 0x000000ff05ff99a7 */ /* 0x0005ec000810043f */
[----:B------:R-:W3:Y:S01]  /*e9f0*/  MUFU.EX2 R86, R86 ;  /* 0x0000005600567308 */ /* 0x000ee20000000800 */
[----:B0-----:R-:W-:-:S07]  /*ea00*/  FADD.FTZ R111, R95, R118 ;  /* 0x000000765f6f7221 */ /* 0x001fce0000010000 */
[----:B------:R-:W2:Y:S01]  /*ea10*/  MUFU.EX2 R105, R105 ;  /* 0x0000006900697308 */ /* 0x000ea20000000800 */
[----:B-1----:R-:W-:-:S07]  /*ea20*/  FADD.FTZ R6, R84, R107 ;  /* 0x0000006b54067221 */ /* 0x002fce0000010000 */
[----:B------:R-:W0:Y:S01]  /*ea30*/  MUFU.EX2 R99, R99 ;  /* 0x0000006300637308 */ /* 0x000e220000000800 */
[----:B---3--:R-:W-:-:S07]  /*ea40*/  FADD.FTZ R118, R86, R111 ;  /* 0x0000006f56767221 */ /* 0x008fce0000010000 */
[----:B------:R-:W1:Y:S01]  /*ea50*/  MUFU.EX2 R88, R88 ;  /* 0x0000005800587308 */ /* 0x000e620000000800 */
[----:B--2---:R-:W-:-:S07]  /*ea60*/  FADD.FTZ R5, R105, R6 ;  /* 0x0000000669057221 */ /* 0x004fce0000010000 */
[----:B------:R-:W-:Y:S01]  /*ea70*/  MUFU.EX2 R90, R90 ;  /* 0x0000005a005a7308 */ /* 0x000fe20000000800 */
[----:B0-----:R-:W-:-:S07]  /*ea80*/  FADD.FTZ R107, R99, R118 ;  /* 0x00000076636b7221 */ /* 0x001fce0000010000 */
[----:B------:R-:W0:Y:S01]  /*ea90*/  MUFU.EX2 R109, R109 ;  /* 0x0000006d006d7308 */ /* 0x000e220000000800 */
[----:B-1----:R-:W-:-:S07]  /*eaa0*/  FADD.FTZ R6, R88, R5 ;  /* 0x0000000558067221 */ /* 0x002fce0000010000 */
[----:B------:R-:W-:Y:S08]  /*eab0*/  MUFU.EX2 R103, R103 ;  /* 0x0000006700677308 */ /* 0x000ff00000000800 */
[----:B------:R-:W1:Y:S01]  /*eac0*/  MUFU.EX2 R92, R92 ;  /* 0x0000005c005c7308 */ /* 0x000e620000000800 */
[----:B0-----:R-:W-:-:S07]  /*ead0*/  FADD.FTZ R5, R109, R6 ;  /* 0x000000066d057221 */ /* 0x001fce0000010000 */
[----:B------:R0:W2:Y:S08]  /*eae0*/  MUFU.EX2 R115, R94 ;  /* 0x0000005e00737308 */ /* 0x0000b00000000800 */
[----:B------:R-:W3:Y:S01]  /*eaf0*/  MUFU.EX2 R113, R113 ;  /* 0x0000007100717308 */ /* 0x000ee20000000800 */
[----:B0-----:R-:W-:-:S01]  /*eb00*/  FADD.FTZ R94, R90, R107 ;  /* 0x0000006b5a5e7221 */ /* 0x001fc20000010000 */
[----:B-1----:R-:W-:-:S03]  /*eb10*/  FADD.FTZ R6, R92, R5 ;  /* 0x000000055c067221 */ /* 0x002fc60000010000 */
[----:B------:R-:W-:-:S03]  /*eb20*/  FADD.FTZ R94, R103, R94 ;  /* 0x0000005e675e7221 */ /* 0x000fc60000010000 */
[----:B------:R-:W0:Y:S01]  /*eb30*/  MUFU.EX2 R117, R117 ;  /* 0x0000007500757308 */ /* 0x000e220000000800 */
[----:B--2---:R-:W-:-:S01]  /*eb40*/  FADD.FTZ R94, R115, R94 ;  /* 0x0000005e735e7221 */ /* 0x004fc20000010000 */
[----:B---3--:R-:W-:-:S03]  /*eb50*/  FADD.FTZ R6, R113, R6 ;  /* 0x0000000671067221 */ /* 0x008fc60000010000 */
[----:B0-----:R-:W-:Y:S01]  /*eb60*/  FADD.FTZ R5, R117, R94 ;  /* 0x0000005e75057221 */ /* 0x001fe20000010000 */
[----:B------:R-:W-:Y:S06]  /*eb70*/  @!P0 BRA `(.L_x_6442) ;  /* 0x0000000000048947 */ /* 0x000fec0003800000 */
[----:B------:R-:W-:Y:S01]  /*eb80*/  BPT.TRAP 0x1 ;  /* 0x000000040000795c */ /* 0x000fe20000300000 */
.L_x_6442:
[----:B------:R-:W-:Y:S01]  /*eb90*/  ULEA UR7, UR7, UR39, 0x3 ;  /* 0x0000002707077291 */ /* 0x000fe2000f8e183f */
[----:B------:R-:W-:Y:S01]  /*eba0*/  ISETP.GT.AND P1, PT, R3, R12, PT ;  /* 0x0000000c0300720c */ /* 0x000fe20003f24270 */
[----:B------:R-:W-:Y:S01]  /*ebb0*/  UMOV UR21, UR36 ;  /* 0x0000002400157c82 */ /* 0x000fe20008000000 */
[----:B------:R-:W-:Y:S01]  /*ebc0*/  F2FP.SATFINITE.E4M3.F32.PACK_AB_MERGE_C R14, R21, R14, RZ ;  /* 0x0000000e150e723e */ /* 0x000fe200048070ff */
[----:B------:R-:W-:Y:S01]  /*ebd0*/  UIADD3 UR7, UR7, 0x28860, URZ ;  /* 0x0002886007077890 */ /* 0x000fe2000fffe03f */
[----:B------:R-:W-:Y:S01]  /*ebe0*/  F2FP.SATFINITE.E4M3.F32.PACK_AB_MERGE_C R15, R26, R15, RZ ;  /* 0x0000000f1a0f723e */ /* 0x000fe200048070ff */
[----:B------:R-:W-:Y:S01]  /*ebf0*/  FMUL.FTZ R120, R120, R11 ;  /* 0x0000000b78787220 */ /* 0x000fe20000410000 */
        /* <DEDUP_REMOVED lines=116> */
.L_x_6433:
[----:B------:R-:W-:-:S13]  /*f340*/  ISETP.GE.AND P1, PT, R3, R208, PT ;  /* 0x000000d00300720c */ /* 0x000fda0003f26270 */
[----:B------:R-:W-:Y:S05]  /*f350*/  @!P1 BRA `(.L_x_6444) ;  /* 0x0000005400489947 */ /* 0x000fea0003800000 */
[----:B------:R-:W-:Y:S01]  /*f360*/  IMAD.IADD R13, R18, 0x1, -R19 ;  /* 0x00000001120d7824 */ /* 0x000fe200078e0a13 */
[----:B------:R-:W-:Y:S01]  /*f370*/  UMOV UR21, UR36 ;  /* 0x0000002400157c82 */ /* 0x000fe20008000000 */
[----:B------:R-:W-:Y:S01]  /*f380*/  IMAD.MOV.U32 R12, RZ, RZ, R8 ;  /* 0x000000ffff0c7224 */ /* 0x000fe200078e0008 */
[----:B------:R-:W-:Y:S01]  /*f390*/  ULDC UR23, c[0x0][0x9e4] ;  /* 0x0002790000177ab9 */ /* 0x000fe20000000800 */
[----:B------:R-:W-:Y:S01]  /*f3a0*/  IMAD.MOV.U32 R10, RZ, RZ, R9 ;  /* 0x000000ffff0a7224 */ /* 0x000fe200078e0009 */
[C-C-:B------:R-:W-:Y:S01]  /*f3b0*/  IADD3 R15, R13.reuse, 0x8, R4.reuse ;  /* 0x000000080d0f7810 */ /* 0x140fe20007ffe004 */
[----:B------:R-:W-:Y:S01]  /*f3c0*/  IMAD.IADD R13, R13, 0x1, R4 ;  /* 0x000000010d0d7824 */ /* 0x000fe200078e0204 */
[----:B------:R-:W-:Y:S02]  /*f3d0*/  ULDC UR22, c[0x0][0x9e0] ;  /* 0x0002780000167ab9 */ /* 0x000fe40000000800 */
[----:B------:R-:W-:-:S07]  /*f3e0*/  LOP3.LUT R11, RZ, R15, RZ, 0x33, !PT ;  /* 0x0000000fff0b7212 */ /* 0x000fce00078e33ff */
.L_x_6462:
[----:B------:R-:W-:Y:S01]  /*f3f0*/  ISETP.NE.AND P2, PT, RZ, UR40, PT ;  /* 0x00000028ff007c0c */ /* 0x000fe2000bf45270 */
[----:B------:R-:W-:-:S04]  /*f400*/  UISETP.NE.AND UP0, UPT, UR37, 0x1, UPT ;  /* 0x000000012500788c */ /* 0x000fc8000bf05270 */
[----:B------:R-:W-:-:S04]  /*f410*/  USEL UR36, URZ, 0x1, UP0 ;  /* 0x000000013f247887 */ /* 0x000fc80008000000 */
[----:B------:R-:W-:-:S04]  /*f420*/  ULOP3.LUT UR36, UR21, UR36, URZ, 0x3c, !UPT ;  /* 0x0000002415247292 */ /* 0x000fc8000f8e3c3f */
[----:B------:R-:W-:Y:S08]  /*f430*/  @P2 BRA `(.L_x_6445) ;  /* 0x0000000000382947 */ /* 0x000ff00003800000 */
[----:B------:R-:W-:Y:S05]  /*f440*/  @!P0 BRA `(.L_x_6446) ;  /* 0x0000000000048947 */ /* 0x000fea0003800000 */
[----:B------:R-:W-:Y:S01]  /*f450*/  BPT.TRAP 0x1 ;  /* 0x000000040000795c */ /* 0x000fe20000300000 */
.L_x_6446:
        /* <DEDUP_REMOVED lines=9> */
.L_x_6447:
[----:B-1----:R-:W-:Y:S05]  /*f4f0*/  @P1 BRA `(.L_x_6445) ;  /* 0x0000000000081947 */ /* 0x002fea0003800000 */
[----:B------:R-:W1:Y:S02]  /*f500*/  SYNCS.PHASECHK.TRANS64.TRYWAIT P1, [UR7+0x28830], R8 ;  /* 0x02883008ff0075a7 */ /* 0x000e640008020147 */
[----:B-1----:R-:W-:Y:S05]  /*f510*/  @!P1 BRA `(.L_x_6448) ;  /* 0x000000d400689947 */ /* 0x002fea0003800000 */
.L_x_6445:
[----:B-1----:R-:W1:Y:S01]  /*f520*/  S2R R9, SR_TID.X ;  /* 0x0000000000097919 */ /* 0x002e620000002100 */
[----:B------:R-:W-:Y:S01]  /*f530*/  UIADD3 UR7, UR37, 0x1, URZ ;  /* 0x0000000125077890 */ /* 0x000fe2000fffe03f */
[----:B------:R-:W-:Y:S01]  /*f540*/  UMOV UR11, 0x40000040 ;  /* 0x40000040000b7882 */ /* 0x000fe20000000000 */
[----:B------:R-:W-:Y:S02]  /*f550*/  UMOV UR15, 0x40000040 ;  /* 0x40000040000f7882 */ /* 0x000fe40000000000 */
[----:B------:R-:W-:Y:S01]  /*f560*/  UISETP.NE.AND UP0, UPT, UR7, 0x2, UPT ;  /* 0x000000020700788c */ /* 0x000fe2000bf05270 */
[----:B------:R-:W-:Y:S01]  /*f570*/  UMOV UR19, 0x40000040 ;  /* 0x4000004000137882 */ /* 0x000fe20000000000 */
[----:B------:R-:W-:Y:S02]  /*f580*/  UMOV UR24, UR4 ;  /* 0x0000000400187c82 */ /* 0x000fe40008000000 */
[----:B------:R-:W-:Y:S01]  /*f590*/  USEL UR7, UR7, URZ, UP0 ;  /* 0x0000003f07077287 */ /* 0x000fe20008000000 */
[----:B------:R-:W-:Y:S01]  /*f5a0*/  UMOV UR25, UR5 ;  /* 0x0000000500197c82 */ /* 0x000fe20008000000 */
[----:B------:R-:W-:-:S02]  /*f5b0*/  UMOV UR27, 0x40000040 ;  /* 0x40000040001b7882 */ /* 0x000fc40000000000 */
[----:B------:R-:W-:-:S04]  /*f5c0*/  UIMAD UR10, UR7, 0x600, UR20 ;  /* 0x00000600070a78a4 */ /* 0x000fc8000f8e0214 */
[----:B------:R-:W-:Y:S02]  /*f5d0*/  UIADD3 UR14, UR10, 0x2, URZ ;  /* 0x000000020a0e7890 */ /* 0x000fe4000fffe03f */
[----:B------:R-:W-:Y:S02]  /*f5e0*/  UIADD3 UR18, UR10, 0x4, URZ ;  /* 0x000000040a127890 */ /* 0x000fe4000fffe03f */
[----:B------:R-:W-:Y:S01]  /*f5f0*/  UIADD3 UR26, UR10, 0x6, URZ ;  /* 0x000000060a1a7890 */ /* 0x000fe2000fffe03f */
        /* <DEDUP_REMOVED lines=18> */
.L_x_6450:
[----:B------:R-:W-:Y:S01]  /*f720*/  ULEA UR10, UR37, UR39, 0x3 ;  /* 0x00000027250a7291 */ /* 0x000fe2000f8e183f */
[----:B------:R-:W-:-:S05]  /*f730*/  IMAD.U32 R8, RZ, RZ, UR21 ;  /* 0x00000015ff087e24 */ /* 0x000fca000f8e00ff */
[----:B------:R-:W-:-:S04]  /*f740*/  SHF.L.U32 R8, R8, 0x1f, RZ ;  /* 0x0000001f08087819 */ /* 0x000fc800000006ff */
[----:B------:R0:W1:Y:S01]  /*f750*/  SYNCS.PHASECHK.TRANS64.TRYWAIT P1, [UR10+0x28850], R8 ;  /* 0x02885008ff0075a7 */ /* 0x000062000802014a */
[----:B------:R-:W-:Y:S05]  /*f760*/  @!P0 BRA `(.L_x_6451) ;  /* 0x0000000000048947 */ /* 0x000fea0003800000 */
[----:B------:R-:W-:Y:S01]  /*f770*/  BPT.TRAP 0x1 ;  /* 0x000000040000795c */ /* 0x000fe20000300000 */
.L_x_6451:
[----:B-1----:R-:W-:Y:S05]  /*f780*/  @P1 BRA `(.L_x_6449) ;  /* 0x0000000000081947 */ /* 0x002fea0003800000 */
[----:B------:R-:W1:Y:S02]  /*f790*/  SYNCS.PHASECHK.TRANS64.TRYWAIT P1, [UR10+0x28850], R8 ;  /* 0x02885008ff0075a7 */ /* 0x000e64000802014a */
[----:B-1----:R-:W-:Y:S05]  /*f7a0*/  @!P1 BRA `(.L_x_6452) ;  /* 0x000000d000dc9947 */ /* 0x002fea0003800000 */
.L_x_6449:
        /* <DEDUP_REMOVED lines=30> */
[C---:B01----:R-:W-:Y:S01]  /*f990*/  FMUL.FTZ R8, R0.reuse, R24 ;  /* 0x0000001800087220 */ /* 0x043fe20000410000 */
        /* <DEDUP_REMOVED lines=70> */
[----:B------:R-:W-:Y:S01]  /*fe00*/  IMAD R117, R3, -0xc0, RZ ;  /* 0xffffff4003757824 */ /* 0x000fe200078e02ff */
[----:B------:R-:W-:Y:S01]  /*fe10*/  IADD3 R45, -R209, 0xb, RZ ;  /* 0x0000000bd12d7810 */ /* 0x000fe20007ffe1ff */
        /* <DEDUP_REMOVED lines=9> */
[C---:B------:R-:W-:Y:S01]  /*feb0*/  FMUL.FTZ R110, R0.reuse, R114 ;  /* 0x00000072006e7220 */ /* 0x040fe20000410000 */
[----:B------:R-:W-:Y:S01]  /*fec0*/  FMUL.FTZ R111, R0, R118 ;  /* 0x00000076006f7220 */ /* 0x000fe20000410000 */
[----:B------:R-:W-:Y:S01]  /*fed0*/  IADD3 R114, R117, 0x1, R18 ;  /* 0x0000000175727810 */ /* 0x000fe20007ffe012 */
[----:B------:R-:W0:Y:S04]  /*fee0*/  MUFU.TANH R8, R8 ;  /* 0x0000000800087308 */ /* 0x000e280000002400 */
[----:B------:R-:W-:-:S04]  /*fef0*/  IMAD.IADD R114, R114, 0x1, -R19 ;  /* 0x0000000172727824 */ /* 0x000fc800078e0a13 */
[----:B------:R-:W1:Y:S01]  /*ff00*/  MUFU.TANH R9, R9 ;  /* 0x0000000900097308 */ /* 0x000e620000002400 */
[----:B------:R-:W-:-:S07]  /*ff10*/  IMAD R114, R17, -0x2, R114 ;  /* 0xfffffffe11727824 */ /* 0x000fce00078e0272 */
[----:B------:R-:W2:Y:S08]  /*ff20*/  MUFU.TANH R14, R14 ;  /* 0x0000000e000e7308 */ /* 0x000eb00000002400 */
[----:B------:R-:W3:Y:S08]  /*ff30*/  MUFU.TANH R20, R20 ;  /* 0x0000001400147308 */ /* 0x000ef00000002400 */
[----:B------:R-:W4:Y:S08]  /*ff40*/  MUFU.TANH R21, R21 ;  /* 0x0000001500157308 */ /* 0x000f300000002400 */
        /* <DEDUP_REMOVED lines=114> */
[----:B------:R0:W-:Y:S06]  /*10670*/  BAR.ARV R45, 0x100 ;  /* 0x0004002d0000751d */ /* 0x0001ec0000002000 */
[----:B------:R0:W-:Y:S01]  /*10680*/  @!P1 SYNCS.ARRIVE.TRANS64.RED.A1T0 RZ, [R44+URZ], RZ ;  /* 0x000000ff2cff99a7 */ /* 0x0001e2000810043f */
[----:B------:R-:W-:Y:S01]  /*10690*/  ISETP.GE.AND P1, PT, R7, 0x1, PT ;  /* 0x000000010700780c */ /* 0x000fe20003f26270 */
[----:B------:R-:W0:Y:S01]  /*106a0*/  MUFU.TANH R184, R184 ;  /* 0x000000b800b87308 */ /* 0x000e220000002400 */
[----:B------:R-:W-:-:S02]  /*106b0*/  VIADD R187, R114, UR22 ;  /* 0x0000001672bb7c36 */ /* 0x000fc40008000000 */
[----:B------:R-:W-:Y:S02]  /*106c0*/  VIADD R185, R114, UR6 ;  /* 0x0000000672b97c36 */ /* 0x000fe40008000000 */
[----:B------:R-:W-:Y:S02]  /*106d0*/  IMAD R114, R17, -0x2, R117 ;  /* 0xfffffffe11727824 */ /* 0x000fe400078e0275 */
[C---:B------:R-:W-:Y:S01]  /*106e0*/  IMAD.IADD R119, R4.reuse, 0x1, R187 ;  /* 0x0000000104777824 */ /* 0x040fe200078e02bb */
[----:B------:R-:W0:Y:S01]  /*106f0*/  MUFU.TANH R113, R113 ;  /* 0x0000007100717308 */ /* 0x000e220000002400 */
[----:B------:R-:W-:-:S03]  /*10700*/  IMAD.IADD R118, R4, 0x1, R185 ;  /* 0x0000000104767824 */ /* 0x000fc600078e02b9 */
[----:B-1234-:R-:W-:Y:S05]  /*10710*/  @!P1 BRA `(.L_x_6453) ;  /* 0x0000000000589947 */ /* 0x01efea0003800000 */
[----:B------:R-:W-:Y:S01]  /*10720*/  ISETP.GT.AND P1, PT, R13, -0x1, PT ;  /* 0xffffffff0d00780c */ /* 0x000fe20003f24270 */
[----:B------:R-:W-:-:S12]  /*10730*/  BSSY B0, `(.L_x_6454) ;  /* 0x0000011000007945 */ /* 0x000fd80003800000 */
[----:B------:R-:W-:Y:S05]  /*10740*/  @P1 BRA `(.L_x_6455) ;  /* 0x0000000000241947 */ /* 0x000fea0003800000 */
[----:B------:R-:W-:Y:S01]  /*10750*/  IMAD.U32 R188, RZ, RZ, UR23 ;  /* 0x00000017ffbc7e24 */ /* 0x000fe2000f8e00ff */
[----:B------:R-:W-:-:S04]  /*10760*/  IADD3 R186, R4, R18, -R19 ;  /* 0x0000001204ba7210 */ /* 0x000fc80007ffe813 */
[----:B------:R-:W-:Y:S02]  /*10770*/  ISETP.NE.AND P1, PT, R188, 0x1, PT ;  /* 0x00000001bc00780c */ /* 0x000fe40003f25270 */
[----:B------:R-:W-:-:S11]  /*10780*/  LOP3.LUT R189, RZ, R186, RZ, 0x33, !PT ;  /* 0x000000baffbd7212 */ /* 0x000fd600078e33ff */
[----:B0-----:R-:W0:Y:S02]  /*10790*/  @P1 LDC.64 R44, c[0x0][0x9e8] ;  /* 0x00027a00ff2c1b82 */ /* 0x001e240000000a00 */
[----:B0-----:R-:W-:-:S05]  /*107a0*/  @P1 IMAD.HI.U32 R44, R189, R44, RZ ;  /* 0x0000002cbd2c1227 */ /* 0x001fca00078e00ff */
[----:B------:R-:W-:-:S04]  /*107b0*/  @P1 SHF.R.U32.HI R189, RZ, R45, R44 ;  /* 0x0000002dffbd1219 */ /* 0x000fc8000001162c */
[----:B------:R-:W-:Y:S01]  /*107c0*/  LOP3.LUT R189, RZ, R189, RZ, 0x33, !PT ;  /* 0x000000bdffbd7212 */ /* 0x000fe200078e33ff */
[----:B------:R-:W-:Y:S06]  /*107d0*/  BRA `(.L_x_6456) ;  /* 0x0000000000187947 */ /* 0x000fec0003800000 */
.L_x_6455:
[----:B------:R-:W-:Y:S02]  /*107e0*/  IMAD.U32 R188, RZ, RZ, UR23 ;  /* 0x00000017ffbc7e24 */ /* 0x000fe4000f8e00ff */
[----:B------:R-:W-:-:S03]  /*107f0*/  IMAD.MOV.U32 R189, RZ, RZ, R13 ;  /* 0x000000ffffbd7224 */ /* 0x000fc600078e000d */
[----:B------:R-:W-:-:S13]  /*10800*/  ISETP.NE.AND P1, PT, R188, 0x1, PT ;  /* 0x00000001bc00780c */ /* 0x000fda0003f25270 */
[----:B0-----:R-:W0:Y:S02]  /*10810*/  @P1 LDC.64 R44, c[0x0][0x9e8] ;  /* 0x00027a00ff2c1b82 */ /* 0x001e240000000a00 */
[----:B0-----:R-:W-:-:S05]  /*10820*/  @P1 IMAD.HI.U32 R44, R13, R44, RZ ;  /* 0x0000002c0d2c1227 */ /* 0x001fca00078e00ff */
[----:B------:R-:W-:-:S07]  /*10830*/  @P1 SHF.R.U32.HI R189, RZ, R45, R44 ;  /* 0x0000002dffbd1219 */ /* 0x000fce000001162c */
.L_x_6456:
[----:B------:R-:W-:Y:S05]  /*10840*/  BSYNC B0 ;  /* 0x0000000000007941 */ /* 0x000fea0003800000 */
.L_x_6454:
[----:B------:R-:W-:-:S05]  /*10850*/  IMAD R44, R189, R188, R114 ;  /* 0x000000bcbd2c7224 */ /* 0x000fca00078e0272 */
[----:B------:R-:W-:Y:S02]  /*10860*/  VIADDMNMX R119, R44, R188, R119, PT ;  /* 0x000000bc2c777246 */ /* 0x000fe40003800177 */
[----:B------:R-:W-:-:S07]  /*10870*/  VIMNMX R118, R118, R44, !PT ;  /* 0x0000002c76767248 */ /* 0x000fce0007fe0100 */
.L_x_6453:
[C---:B------:R-:W-:Y:S02]  /*10880*/  ISETP.GE.AND P2, PT, R117.reuse, 0x9, PT ;  /* 0x000000097500780c */ /* 0x040fe40003f46270 */
[C---:B------:R-:W-:Y:S02]  /*10890*/  ISETP.GE.AND P1, PT, R117.reuse, 0x2, PT ;  /* 0x000000027500780c */ /* 0x040fe40003f26270 */
        /* <DEDUP_REMOVED lines=291> */
.L_x_6459:
[----:B------:R-:W-:Y:S02]  /*11ad0*/  IMAD.U32 R32, RZ, RZ, UR23 ;  /* 0x00000017ff207e24 */ /* 0x000fe4000f8e00ff */
[----:B------:R-:W-:-:S03]  /*11ae0*/  IMAD.MOV.U32 R119, RZ, RZ, R15 ;  /* 0x000000ffff777224 */ /* 0x000fc600078e000f */
[----:B------:R-:W-:-:S13]  /*11af0*/  ISETP.NE.AND P6, PT, R32, 0x1, PT ;  /* 0x000000012000780c */ /* 0x000fda0003fc5270 */
[----:B------:R-:W0:Y:S02]  /*11b00*/  @P6 LDC.64 R8, c[0x0][0x9e8] ;  /* 0x00027a00ff086b82 */ /* 0x000e240000000a00 */
[----:B0-----:R-:W-:-:S05]  /*11b10*/  @P6 IMAD.HI.U32 R8, R15, R8, RZ ;  /* 0x000000080f086227 */ /* 0x001fca00078e00ff */
[----:B------:R-:W-:-:S07]  /*11b20*/  @P6 SHF.R.U32.HI R119, RZ, R9, R8 ;  /* 0x00000009ff776219 */ /* 0x000fce0000011608 */
.L_x_6460:
[----:B------:R-:W-:Y:S05]  /*11b30*/  BSYNC B0 ;  /* 0x0000000000007941 */ /* 0x000fea0003800000 */
.L_x_6458:
[----:B------:R-:W-:-:S05]  /*11b40*/  IMAD R114, R119, R32, R114 ;  /* 0x0000002077727224 */ /* 0x000fca00078e0272 */
[----:B------:R-:W-:Y:S02]  /*11b50*/  VIADDMNMX R187, R114, R32, R187, PT ;  /* 0x0000002072bb7246 */ /* 0x000fe400038001bb */
[----:B------:R-:W-:-:S07]  /*11b60*/  VIMNMX R185, R185, R114, !PT ;  /* 0x00000072b9b97248 */ /* 0x000fce0007fe0100 */
.L_x_6457:
        /* <DEDUP_REMOVED lines=117> */
[C---:B------:R-:W-:Y:S02]  /*122c0*/  ISETP.GT.AND P1, PT, R185.reuse, 0x48, !P1 ;  /* 0x00000048b900780c */ /* 0x040fe40004f24270 */
[----:B------:R-:W-:Y:S01]  /*122d0*/  ISETP.GT.AND P2, PT, R185, 0xa9, !P2 ;  /* 0x000000a9b900780c */ /* 0x000fe20005744270 */
[----:B------:R-:W0:Y:S01]  /*122e0*/  SHFL.BFLY PT, R9, R8, 0x2, 0x1f ;  /* 0x0c401f0008097f89 */ /* 0x000e2200000e0000 */
[----:B------:R-:W-:-:S02]  /*122f0*/  ISETP.LT.OR P1, PT, R187, 0x49, P1 ;  /* 0x00000049bb00780c */ /* 0x000fc40000f21670 */
[----:B------:R-:W-:Y:S02]  /*12300*/  ISETP.LT.OR P2, PT, R187, 0xaa, P2 ;  /* 0x000000aabb00780c */ /* 0x000fe40001741670 */
[----:B------:R-:W-:Y:S02]  /*12310*/  FSEL R59, R59, -INF , !P1 ;  /* 0xff8000003b3b7808 */ /* 0x000fe40004800000 */
[----:B------:R-:W-:Y:S02]  /*12320*/  LOP3.LUT P1, RZ, R16, 0x10000000, RZ, 0xc0, !PT ;  /* 0x1000000010ff7812 */ /* 0x000fe4000782c0ff */
[C---:B------:R-:W-:Y:S02]  /*12330*/  ISETP.GT.AND P3, PT, R185.reuse, 0xb0, !P3 ;  /* 0x000000b0b900780c */ /* 0x040fe40005f64270 */
[----:B------:R-:W-:Y:S02]  /*12340*/  ISETP.GT.AND P1, PT, R185, 0x49, !P1 ;  /* 0x00000049b900780c */ /* 0x000fe40004f24270 */
[----:B------:R-:W-:-:S02]  /*12350*/  FSEL R106, R106, -INF , !P2 ;  /* 0xff8000006a6a7808 */ /* 0x000fc40005000000 */
[C---:B------:R-:W-:Y:S02]  /*12360*/  ISETP.LT.OR P1, PT, R187.reuse, 0x4a, P1 ;  /* 0x0000004abb00780c */ /* 0x040fe40000f21670 */
[----:B------:R-:W-:Y:S02]  /*12370*/  ISETP.LT.OR P3, PT, R187, 0xb1, P3 ;  /* 0x000000b1bb00780c */ /* 0x000fe40001f61670 */
[----:B------:R-:W-:Y:S02]  /*12380*/  FSEL R60, R60, -INF , !P1 ;  /* 0xff8000003c3c7808 */ /* 0x000fe40004800000 */
[----:B------:R-:W-:Y:S02]  /*12390*/  ISETP.GT.AND P1, PT, R185, 0x50, !P6 ;  /* 0x00000050b900780c */ /* 0x000fe40007724270 */
[----:B------:R-:W-:Y:S02]  /*123a0*/  LOP3.LUT P6, RZ, R16, 0x10000, RZ, 0xc0, !PT ;  /* 0x0001000010ff7812 */ /* 0x000fe400078cc0ff */
[----:B------:R-:W-:-:S02]  /*123b0*/  ISETP.LT.OR P1, PT, R187, 0x51, P1 ;  /* 0x00000051bb00780c */ /* 0x000fc40000f21670 */
[----:B0-----:R-:W-:Y:S02]  /*123c0*/  FMNMX.FTZ R32, R8, R9, !PT ;  /* 0x0000000908207209 */ /* 0x001fe40007810000 */
[----:B------:R-:W-:Y:S02]  /*123d0*/  FSEL R63, R63, -INF , !P1 ;  /* 0xff8000003f3f7808 */ /* 0x000fe40004800000 */
[----:B------:R-:W-:Y:S01]  /*123e0*/  LOP3.LUT P1, RZ, R16, 0x4000000, RZ, 0xc0, !PT ;  /* 0x0400000010ff7812 */ /* 0x000fe2000782c0ff */
[----:B------:R-:W0:Y:S01]  /*123f0*/  SHFL.BFLY PT, R9, R32, 0x1, 0x1f ;  /* 0x0c201f0020097f89 */ /* 0x000e2200000e0000 */
[C---:B------:R-:W-:Y:S02]  /*12400*/  ISETP.GT.AND P4, PT, R185.reuse, 0xb1, !P4 ;  /* 0x000000b1b900780c */ /* 0x040fe40006784270 */
[----:B------:R-:W-:Y:S02]  /*12410*/  ISETP.GT.AND P1, PT, R185, 0x51, !P1 ;  /* 0x00000051b900780c */ /* 0x000fe40004f24270 */
[----:B------:R-:W-:-:S02]  /*12420*/  FSEL R110, R110, -INF , !P3 ;  /* 0xff8000006e6e7808 */ /* 0x000fc40005800000 */
[----:B------:R-:W-:Y:S02]  /*12430*/  ISETP.LT.OR P1, PT, R187, 0x52, P1 ;  /* 0x00000052bb00780c */ /* 0x000fe40000f21670 */
[----:B------:R-:W-:Y:S02]  /*12440*/  ISETP.GT.AND P5, PT, R185, 0xb8, !P5 ;  /* 0x000000b8b900780c */ /* 0x000fe40006fa4270 */
[----:B------:R-:W-:Y:S02]  /*12450*/  FSEL R64, R64, -INF , !P1 ;  /* 0xff80000040407808 */ /* 0x000fe40004800000 */
[----:B------:R-:W-:Y:S02]  /*12460*/  LOP3.LUT P1, RZ, R16, 0x2000000, RZ, 0xc0, !PT ;  /* 0x0200000010ff7812 */ /* 0x000fe4000782c0ff */
[----:B------:R-:W-:Y:S02]  /*12470*/  ISETP.LT.OR P4, PT, R187, 0xb2, P4 ;  /* 0x000000b2bb00780c */ /* 0x000fe40002781670 */
[----:B------:R-:W-:-:S02]  /*12480*/  ISETP.GT.AND P1, PT, R185, 0x58, !P1 ;  /* 0x00000058b900780c */ /* 0x000fc40004f24270 */
[C---:B------:R-:W-:Y:S02]  /*12490*/  ISETP.LT.OR P5, PT, R187.reuse, 0xb9, P5 ;  /* 0x000000b9bb00780c */ /* 0x040fe40002fa1670 */
[----:B------:R-:W-:Y:S02]  /*124a0*/  ISETP.LT.OR P1, PT, R187, 0x59, P1 ;  /* 0x00000059bb00780c */ /* 0x000fe40000f21670 */
[----:B------:R-:W-:Y:S02]  /*124b0*/  FSEL R111, R111, -INF , !P5 ;  /* 0xff8000006f6f7808 */ /* 0x000fe40006800000 */
[----:B------:R-:W-:Y:S02]  /*124c0*/  FSEL R65, R65, -INF , !P1 ;  /* 0xff80000041417808 */ /* 0x000fe40004800000 */
[----:B------:R-:W-:Y:S02]  /*124d0*/  LOP3.LUT P1, RZ, R16, 0x1000000, RZ, 0xc0, !PT ;  /* 0x0100000010ff7812 */ /* 0x000fe4000782c0ff */
[----:B0-----:R-:W-:-:S02]  /*124e0*/  FMNMX.FTZ R9, R32, R9, !PT ;  /* 0x0000000920097209 */ /* 0x001fc40007810000 */
        /* <DEDUP_REMOVED lines=19> */
[----:B------:R-:W-:Y:S01]  /*12620*/  LOP3.LUT P1, RZ, R16, 0x80000, RZ, 0xc0, !PT ;  /* 0x0008000010ff7812 */ /* 0x000fe2000782c0ff */
[----:B------:R-:W0:Y:S03]  /*12630*/  LDC R74, c[0x0][0x988] ;  /* 0x00026200ff4a7b82 */ /* 0x000e260000000800 */
        /* <DEDUP_REMOVED lines=64> */
[----:B0-----:R-:W-:-:S01]  /*12a40*/  FFMA.FTZ R14, R9, R74, -8 ;  /* 0xc1000000090e7423 */ /* 0x001fc2000001004a */
        /* <DEDUP_REMOVED lines=110> */
[----:B------:R-:W-:Y:S01]  /*13130*/  MUFU.EX2 R50, R50 ;  /* 0x0000003200327308 */ /* 0x000fe20000000800 */
[----:B------:R-:W-:Y:S02]  /*13140*/  FSEL R189, R9, RZ, P1 ;  /* 0x000000ff09bd7208 */ /* 0x000fe40000800000 */
[----:B------:R-:W-:-:S03]  /*13150*/  FMNMX.FTZ R8, R185, R8, !PT ;  /* 0x00000008b9087209 */ /* 0x000fc60007810000 */
[----:B------:R-:W-:Y:S01]  /*13160*/  FADD.FTZ R189, -R189, R10 ;  /* 0x0000000abdbd7221 */ /* 0x000fe20000010100 */
[----:B------:R-:W-:Y:S01]  /*13170*/  FMNMX.FTZ R8, R111, R8, !PT ;  /* 0x000000086f087209 */ /* 0x000fe20007810000 */
[-C--:B------:R-:W-:Y:S01]  /*13180*/  FFMA.FTZ R10, R117, R74.reuse, -R14 ;  /* 0x0000004a750a7223 */ /* 0x080fe2000001080e */
[----:B------:R-:W-:Y:S01]  /*13190*/  MUFU.EX2 R49, R49 ;  /* 0x0000003100317308 */ /* 0x000fe20000000800 */
[----:B------:R-:W-:Y:S01]  /*131a0*/  FMUL.FTZ R117, R189, R74 ;  /* 0x0000004abd757220 */ /* 0x000fe20000410000 */
[----:B------:R-:W-:-:S05]  /*131b0*/  FMNMX.FTZ R8, R113, R8, !PT ;  /* 0x0000000871087209 */ /* 0x000fca0007810000 */
[----:B------:R-:W0:Y:S01]  /*131c0*/  SHFL.BFLY PT, R187, R8, 0x2, 0x1f ;  /* 0x0c401f0008bb7f89 */ /* 0x000e2200000e0000 */
[----:B------:R-:W1:Y:S08]  /*131d0*/  MUFU.EX2 R117, R117 ;  /* 0x0000007500757308 */ /* 0x000e700000000800 */
[----:B------:R-:W-:Y:S08]  /*131e0*/  MUFU.EX2 R54, R54 ;  /* 0x0000003600367308 */ /* 0x000ff00000000800 */
[----:B------:R-:W-:Y:S01]  /*131f0*/  MUFU.EX2 R53, R53 ;  /* 0x0000003500357308 */ /* 0x000fe20000000800 */
[----:B-1----:R-:W-:-:S04]  /*13200*/  FFMA.FTZ R6, R117, R6, R24 ;  /* 0x0000000675067223 */ /* 0x002fc80000010018 */
[----:B------:R-:W-:Y:S01]  /*13210*/  FADD.FTZ R6, R45, R6 ;  /* 0x000000062d067221 */ /* 0x000fe20000010000 */
[----:B0-----:R-:W-:Y:S02]  /*13220*/  FMNMX.FTZ R187, R8, R187, !PT ;  /* 0x000000bb08bb7209 */ /* 0x001fe40007810000 */
[----:B------:R-:W-:Y:S03]  /*13230*/  MUFU.EX2 R58, R58 ;  /* 0x0000003a003a7308 */ /* 0x000fe60000000800 */
[----:B------:R-:W0:Y:S05]  /*13240*/  SHFL.BFLY PT, R8, R187, 0x1, 0x1f ;  /* 0x0c201f00bb087f89 */ /* 0x000e2a00000e0000 */
        /* <DEDUP_REMOVED lines=10> */
[----:B------:R-:W-:Y:S01]  /*132f0*/  MUFU.EX2 R67, R67 ;  /* 0x0000004300437308 */ /* 0x000fe20000000800 */
        /* <DEDUP_REMOVED lines=32> */
[----:B0-----:R-:W-:-:S01]  /*13500*/  FFMA.FTZ R70, R65, R5, R14 ;  /* 0x0000000541467223 */ /* 0x001fc2000001000e */
[----:B------:R-:W-:Y:S01]  /*13510*/  FADD.FTZ R5, R21, R6 ;  /* 0x0000000615057221 */ /* 0x000fe20000010000 */
[----:B------:R-:W-:-:S01]  /*13520*/  FFMA.FTZ R73, R20, R74, -R187 ;  /* 0x0000004a14497223 */ /* 0x000fc200000108bb */
[-CC-:B------:R-:W-:Y:S01]  /*13530*/  FFMA.FTZ R20, R77, R74.reuse, -R187.reuse ;  /* 0x0000004a4d147223 */ /* 0x180fe200000108bb */
[----:B------:R-:W-:-:S01]  /*13540*/  FFMA.FTZ R77, R78, R74, -R187 ;  /* 0x0000004a4e4d7223 */ /* 0x000fc200000108bb */
[----:B------:R-:W-:Y:S01]  /*13550*/  FADD.FTZ R6, R32, R5 ;  /* 0x0000000520067221 */ /* 0x000fe20000010000 */
[----:B------:R-:W-:-:S01]  /*13560*/  FFMA.FTZ R185, R185, R74, -R187 ;  /* 0x0000004ab9b97223 */ /* 0x000fc200000108bb */
[----:B------:R-:W0:Y:S01]  /*13570*/  MUFU.EX2 R26, R26 ;  /* 0x0000001a001a7308 */ /* 0x000e220000000800 */
[----:B-1----:R-:W-:-:S01]  /*13580*/  FADD.FTZ R70, R119, R70 ;  /* 0x0000004677467221 */ /* 0x002fc20000010000 */
[----:B------:R-:W-:Y:S01]  /*13590*/  FADD.FTZ R5, R27, R6 ;  /* 0x000000061b057221 */ /* 0x000fe20000010000 */
[----:B------:R-:W-:-:S01]  /*135a0*/  FFMA.FTZ R111, R111, R74, -R187 ;  /* 0x0000004a6f6f7223 */ /* 0x000fc200000108bb */
[----:B------:R-:W-:-:S04]  /*135b0*/  FFMA.FTZ R113, R113, R74, -R187 ;  /* 0x0000004a71717223 */ /* 0x000fc800000108bb */
[----:B------:R-:W1:Y:S01]  /*135c0*/  MUFU.EX2 R28, R28 ;  /* 0x0000001c001c7308 */ /* 0x000e620000000800 */
[----:B--2---:R-:W-:-:S01]  /*135d0*/  FADD.FTZ R191, R25, R70 ;  /* 0x0000004619bf7221 */ /* 0x004fc20000010000 */
[----:B------:R-:W-:-:S06]  /*135e0*/  FADD.FTZ R70, R36, R5 ;  /* 0x0000000524467221 */ /* 0x000fcc0000010000 */
[----:B------:R-:W2:Y:S01]  /*135f0*/  MUFU.EX2 R29, R29 ;  /* 0x0000001d001d7308 */ /* 0x000ea20000000800 */
[----:B0-----:R-:W-:-:S07]  /*13600*/  FADD.FTZ R191, R26, R191 ;  /* 0x000000bf1abf7221 */ /* 0x001fce0000010000 */
        /* <DEDUP_REMOVED lines=8> */
[----:B------:R-:W-:Y:S01]  /*13690*/  FADD.FTZ R78, R44, R81 ;  /* 0x000000512c4e7221 */ /* 0x000fe20000010000 */
[----:B------:R-:W-:-:S01]  /*136a0*/  FFMA.FTZ R81, R84, R74, -R187 ;  /* 0x0000004a54517223 */ /* 0x000fc200000108bb */
        /* <DEDUP_REMOVED lines=8> */
[----:B------:R-:W-:Y:S01]  /*13730*/  FADD.FTZ R84, R50, R85 ;  /* 0x0000005532547221 */ /* 0x000fe20000010000 */
[----:B------:R-:W-:-:S01]  /*13740*/  FFMA.FTZ R85, R86, R74, -R187 ;  /* 0x0000004a56557223 */ /* 0x000fc200000108bb */
        /* <DEDUP_REMOVED lines=8> */
[----:B------:R-:W-:Y:S01]  /*137d0*/  FADD.FTZ R86, R58, R89 ;  /* 0x000000593a567221 */ /* 0x000fe20000010000 */
[----:B------:R-:W-:-:S01]  /*137e0*/  FFMA.FTZ R89, R90, R74, -R187 ;  /* 0x0000004a5a597223 */ /* 0x000fc200000108bb */
        /* <DEDUP_REMOVED lines=13> */
[----:B------:R-:W-:-:S05]  /*138c0*/  FFMA.FTZ R90, R97, R74, -R187 ;  /* 0x0000004a615a7223 */ /* 0x000fca00000108bb */
        /* <DEDUP_REMOVED lines=126> */
.L_x_6461:
        /* <DEDUP_REMOVED lines=13> */
[----:B------:R-:W-:Y:S01]  /*14180*/  F2FP.SATFINITE.E4M3.F32.PACK_AB_MERGE_C R98, R103, R94, R98 ;  /* 0x0000005e6762723e */ /* 0x000fe20004807062 */
        /* <DEDUP_REMOVED lines=111> */
.L_x_6444:
[----:B------:R-:W-:Y:S06]  /*14880*/  BAR.ARV 0x8, 0x120 ;  /* 0x0204800000007b1d */ /* 0x000fec0000002000 */
[----:B------:R-:W-:Y:S05]  /*14890*/  @!P0 BRA `(.L_x_6463) ;  /* 0x0000000000048947 */ /* 0x000fea0003800000 */
[----:B------:R-:W-:Y:S01]  /*148a0*/  BPT.TRAP 0x1 ;  /* 0x000000040000795c */ /* 0x000fe20000300000 */
.L_x_6463:
[----:B------:R-:W-:Y:S01]  /*148b0*/  ULEA UR5, UR37, UR39, 0x3 ;  /* 0x0000002725057291 */ /* 0x000fe2000f8e183f */
[----:B------:R-:W-:-:S05]  /*148c0*/  IMAD.U32 R0, RZ, RZ, UR36 ;  /* 0x00000024ff007e24 */ /* 0x000fca000f8e00ff */
[----:B------:R-:W-:-:S04]  /*148d0*/  SHF.L.U32 R0, R0, 0x1f, RZ ;  /* 0x0000001f00007819 */ /* 0x000fc800000006ff */
[----:B------:R0:W1:Y:S01]  /*148e0*/  SYNCS.PHASECHK.TRANS64.TRYWAIT P1, [UR5+0x28850], R0 ;  /* 0x02885000ff0075a7 */ /* 0x0000620008020145 */
[----:B------:R-:W-:Y:S05]  /*148f0*/  @!P0 BRA `(.L_x_6464) ;  /* 0x0000000000048947 */ /* 0x000fea0003800000 */
[----:B------:R-:W-:Y:S01]  /*14900*/  BPT.TRAP 0x1 ;  /* 0x000000040000795c */ /* 0x000fe20000300000 */
.L_x_6464:
[----:B-1----:R-:W-:Y:S05]  /*14910*/  @P1 BRA `(.L_x_6465) ;  /* 0x0000000000081947 */ /* 0x002fea0003800000 */
[----:B------:R-:W1:Y:S02]  /*14920*/  SYNCS.PHASECHK.TRANS64.TRYWAIT P1, [UR5+0x28850], R0 ;  /* 0x02885000ff0075a7 */ /* 0x000e640008020145 */
[----:B-1----:R-:W-:Y:S05]  /*14930*/  @!P1 BRA `(.L_x_6466) ;  /* 0x0000008000909947 */ /* 0x002fea0003800000 */
.L_x_6465:
[----:B------:R-:W-:Y:S01]  /*14940*/  UIADD3 UR39, UR39, 0x400, URZ ;  /* 0x0000040027277890 */ /* 0x000fe2000fffe03f */
[----:B------:R-:W-:Y:S01]  /*14950*/  WARPGROUP.ARRIVE ;  /* 0x00000000000079c5 */ /* 0x000fe20000000000 */
[----:B------:R-:W-:Y:S01]  /*14960*/  UMOV UR7, 0x80000020 ;  /* 0x8000002000077882 */ /* 0x000fe20000000000 */
[----:B------:R-:W2:Y:S01]  /*14970*/  LDC.64 R12, c[0x0][0x9a0] ;  /* 0x00026800ff0c7b82 */ /* 0x000ea20000000a00 */
[----:B------:R-:W-:Y:S01]  /*14980*/  USHF.R.U32.HI UR39, URZ, 0x4, UR39 ;  /* 0x000000043f277899 */ /* 0x000fe20008011627 */
[----:B------:R-:W-:-:S03]  /*14990*/  IMAD.MOV.U32 R4, RZ, RZ, 0x3f800000 ;  /* 0x3f800000ff047424 */ /* 0x000fc600078e00ff */
[----:B------:R-:W-:-:S04]  /*149a0*/  ULOP3.LUT UR39, UR39, 0x3fff, URZ, 0xc0, !UPT ;  /* 0x00003fff27277892 */ /* 0x000fc8000f8ec03f */
[----:B------:R-:W-:-:S04]  /*149b0*/  ULOP3.LUT UR4, UR39, 0x10000, URZ, 0xfc, !UPT ;  /* 0x0001000027047892 */ /* 0x000fc8000f8efc3f */
[----:B------:R-:W-:-:S07]  /*149c0*/  UIMAD UR4, UR37, 0x600, UR4 ;  /* 0x00000600250478a4 */ /* 0x000fce000f8e0204 */
[----:B------:R-:W-:Y:S02]  /*149d0*/  UMOV UR6, UR4 ;  /* 0x0000000400067c82 */ /* 0x000fe40008000000 */
[----:B------:R-:W-:Y:S01]  /*149e0*/  QGMMA.64x128x32.F32.E4M3.E4M3 R120, R204, gdesc[UR4], R120, gsb0 ;  /* 0x01e00004cc787df3 */ /* 0x000fe20008000878 */
[----:B------:R-:W-:Y:S01]  /*149f0*/  UIADD3 UR6, UR4, 0x2, URZ ;  /* 0x0000000204067890 */ /* 0x000fe2000fffe03f */
[----:B--2---:R-:W-:Y:S01]  /*14a00*/  ISETP.NE.U32.AND P1, PT, R12, RZ, PT ;  /* 0x000000ff0c00720c */ /* 0x004fe20003f25070 */
[----:B------:R-:W-:-:S03]  /*14a10*/  UMOV UR7, 0x80000020 ;  /* 0x8000002000077882 */ /* 0x000fc60000000000 */
[----:B------:R-:W-:-:S13]  /*14a20*/  ISETP.NE.AND.EX P1, PT, R13, RZ, PT, P1 ;  /* 0x000000ff0d00720c */ /* 0x000fda0003f25310 */
[----:B------:R-:W0:Y:S01]  /*14a30*/  @P1 LDC.64 R10, c[0x0][0x9c8] ;  /* 0x00027200ff0a1b82 */ /* 0x000e220000000a00 */
[----:B-1----:R-:W-:Y:S02]  /*14a40*/  @P1 SHF.R.S32.HI R3, RZ, 0x1f, R211 ;  /* 0x0000001fff031819 */ /* 0x002fe400000114d3 */
[----:B------:R-:W-:-:S05]  /*14a50*/  @P1 SHF.R.S32.HI R7, RZ, 0x1f, R210 ;  /* 0x0000001fff071819 */ /* 0x000fca00000114d2 */
[----:B------:R-:W1:Y:S01]  /*14a60*/  @P1 LDC.64 R14, c[0x0][0x9d0] ;  /* 0x00027400ff0e1b82 */ /* 0x000e620000000a00 */
[----:B0-----:R-:W-:-:S04]  /*14a70*/  @P1 IMAD R0, R3, R10, RZ ;  /* 0x0000000a03001224 */ /* 0x001fc800078e02ff */
[C---:B------:R-:W-:Y:S02]  /*14a80*/  @P1 IMAD R3, R211.reuse, R11, R0 ;  /* 0x0000000bd3031224 */ /* 0x040fe400078e0200 */
[----:B------:R-:W-:-:S04]  /*14a90*/  @P1 IMAD.WIDE.U32 R10, R211, R10, RZ ;  /* 0x0000000ad30a1225 */ /* 0x000fc800078e00ff */
[-C--:B-1----:R-:W-:Y:S02]  /*14aa0*/  @P1 IMAD R0, R7, R14.reuse, RZ ;  /* 0x0000000e07001224 */ /* 0x082fe400078e02ff */
[----:B------:R-:W-:Y:S02]  /*14ab0*/  @P1 IMAD.IADD R11, R11, 0x1, R3 ;  /* 0x000000010b0b1824 */ /* 0x000fe400078e0203 */
[C---:B------:R-:W-:Y:S02]  /*14ac0*/  @P1 IMAD R3, R210.reuse, R15, R0 ;  /* 0x0000000fd2031224 */ /* 0x040fe400078e0200 */
[----:B------:R-:W-:-:S04]  /*14ad0*/  @P1 IMAD.WIDE.U32 R210, R210, R14, R10 ;  /* 0x0000000ed2d21225 */ /* 0x000fc800078e000a */
[----:B------:R-:W-:Y:S01]  /*14ae0*/  @P1 IMAD.IADD R0, R211, 0x1, R3 ;  /* 0x00000001d3001824 */ /* 0x000fe200078e0203 */
[----:B------:R-:W-:-:S04]  /*14af0*/  @P1 LEA R10, P2, R210, R12, 0x2 ;  /* 0x0000000cd20a1211 */ /* 0x000fc800078410ff */
[----:B------:R-:W-:-:S05]  /*14b00*/  @P1 LEA.HI.X R11, R210, R13, R0, 0x2, P2 ;  /* 0x0000000dd20b1211 */ /* 0x000fca00010f1400 */
        /* <DEDUP_REMOVED lines=17> */
[----:B------:R-:W1:Y:S04]  /*14c20*/  SHFL.BFLY PT, R3, R6, 0x2, 0x1f ;  /* 0x0c401f0006037f89 */ /* 0x000e6800000e0000 */
[----:B------:R-:W3:Y:S01]  /*14c30*/  SHFL.BFLY PT, R12, R5, 0x2, 0x1f ;  /* 0x0c401f00050c7f89 */ /* 0x000ee200000e0000 */
[----:B------:R-:W-:Y:S02]  /*14c40*/  WARPGROUP.DEPBAR.LE gsb0, 0x0 ;  /* 0x00008000000079c5 */ /* 0x000fe40000010000 */
[----:B------:R-:W-:-:S06]  /*14c50*/  WARPGROUP.ARRIVE ;  /* 0x00000000000079c5 */ /* 0x000fcc0000000000 */
[----:B------:R-:W-:Y:S01]  /*14c60*/  QGMMA.64x128x32.F32.E4M3.E4M3 R120, R188, gdesc[UR4], R120, gsb0 ;  /* 0x01e00004bc787df3 */ /* 0x000fe20008000878 */
[----:B------:R-:W-:Y:S01]  /*14c70*/  UMOV UR6, UR4 ;  /* 0x0000000400067c82 */ /* 0x000fe20008000000 */
[----:B------:R-:W-:Y:S01]  /*14c80*/  UMOV UR7, 0x80000020 ;  /* 0x8000002000077882 */ /* 0x000fe20000000000 */
        /* <DEDUP_REMOVED lines=8> */
[----:B------:R-:W-:Y:S01]  /*14d10*/  FMUL.FTZ R15, R13, 0.00390625 ;  /* 0x3b8000000d0f7820 */ /* 0x000fe20000410000 */
[----:B0-----:R-:W-:-:S04]  /*14d20*/  FMUL.FTZ R10, R14, 0.00390625 ;  /* 0x3b8000000e0a7820 */ /* 0x001fc80000410000 */
        /* <DEDUP_REMOVED lines=12> */
[----:B------:R-:W-:Y:S01]  /*14df0*/  @P3 FMUL.FTZ R74, R74, 0.69314718246459960938 ;  /* 0x3f3172184a4a3820 */ /* 0x000fe20000410000 */
[----:B0-----:R-:W-:Y:S01]  /*14e00*/  @P2 FMUL.FTZ R7, R7, 0.69314718246459960938 ;  /* 0x3f31721807072820 */ /* 0x001fe20000410000 */
        /* <DEDUP_REMOVED lines=10> */
.L_x_6467:
        /* <DEDUP_REMOVED lines=70> */
[----:B------:R-:W-:Y:S01]  /*15310*/  FMUL.FTZ R183, R183, R4 ;  /* 0x00000004b7b77220 */ /* 0x000fe20000410000 */
[----:B------:R-:W-:Y:S01]  /*15320*/  VIADD R218, R218, 0x1 ;  /* 0x00000001dada7836 */ /* 0x000fe20000000000 */
[----:B------:R-:W-:-:S02]  /*15330*/  USEL UR37, UR37, URZ, UP0 ;  /* 0x0000003f25257287 */ /* 0x000fc40008000000 */
[----:B------:R-:W-:-:S12]  /*15340*/  ULOP3.LUT UR36, UR36, UR4, URZ, 0x3c, !UPT ;  /* 0x0000000424247292 */ /* 0x000fd8000f8e3c3f */
.L_x_6393:
[----:B------:R-:W0:Y:S01]  /*15350*/  S2R R7, SR_CgaCtaId ;  /* 0x0000000000077919 */ /* 0x000e220000008800 */
[----:B------:R-:W-:Y:S01]  /*15360*/  MOV R4, 0x400 ;  /* 0x0000040000047802 */ /* 0x000fe20000000f00 */
[----:B------:R-:W-:Y:S01]  /*15370*/  BSSY B0, `(.L_x_6468) ;  /* 0x000023f000007945 */ /* 0x000fe20003800000 */
[----:B------:R-:W-:Y:S02]  /*15380*/  BAR.SYNC.DEFER_BLOCKING 0x5, 0x180 ;  /* 0x0146000000007b1d */ /* 0x000fe40000010000 */
[----:B0-----:R-:W-:-:S05]  /*15390*/  LEA R4, R7, R4, 0x18 ;  /* 0x0000000407047211 */ /* 0x001fca00078ec0ff */
        /* <DEDUP_REMOVED lines=10> */
[----:B------:R-:W-:Y:S02]  /*15440*/  F2FP.BF16.F32.PACK_AB R9, R180, R9 ;  /* 0x00000009b409723e */ /* 0x000fe400000010ff */
[----:B------:R-:W-:Y:S01]  /*15450*/  F2FP.BF16.F32.PACK_AB R10, R181, R10 ;  /* 0x0000000ab50a723e */ /* 0x000fe200000010ff */
[----:B------:R-:W4:Y:S01]  /*15460*/  S2R R19, SR_SWINHI ;  /* 0x0000000000137919 */ /* 0x000f220000002f00 */
[----:B------:R-:W-:Y:S02]  /*15470*/  F2FP.BF16.F32.PACK_AB R5, R182, R5 ;  /* 0x00000005b605723e */ /* 0x000fe400000010ff */
[----:B------:R-:W-:Y:S02]  /*15480*/  F2FP.BF16.F32.PACK_AB R11, R174, R11 ;  /* 0x0000000bae0b723e */ /* 0x000fe400000010ff */
[----:B------:R-:W-:Y:S02]  /*15490*/  F2FP.BF16.F32.PACK_AB R12, R175, R12 ;  /* 0x0000000caf0c723e */ /* 0x000fe400000010ff */
[----:B--2---:R-:W-:-:S02]  /*154a0*/  LOP3.LUT P0, R6, R18, 0x3, RZ, 0xc0, !PT ;  /* 0x0000000312067812 */ /* 0x004fc4000780c0ff */
        /* <DEDUP_REMOVED lines=8> */
[----:B------:R-:W-:Y:S02]  /*15530*/  SEL R84, R11, R12, P0 ;  /* 0x0000000c0b547207 */ /* 0x000fe40000000000 */
[----:B------:R-:W-:Y:S02]  /*15540*/  SEL R86, R12, R11, P0 ;  /* 0x0000000b0c567207 */ /* 0x000fe40000000000 */
[----:B------:R-:W-:Y:S02]  /*15550*/  F2FP.BF16.F32.PACK_AB R35, R140, R35 ;  /* 0x000000238c23723e */ /* 0x000fe400000010ff */
[----:B------:R-:W-:-:S02]  /*15560*/  F2FP.BF16.F32.PACK_AB R33, R142, R33 ;  /* 0x000000218e21723e */ /* 0x000fc400000010ff */
[----:B------:R-:W-:Y:S02]  /*15570*/  MOV R6, R4 ;  /* 0x0000000400067202 */ /* 0x000fe40000000f00 */
[----:B----4-:R-:W-:Y:S02]  /*15580*/  MOV R7, R19 ;  /* 0x0000001300077202 */ /* 0x010fe40000000f00 */
[----:B------:R-:W-:Y:S02]  /*15590*/  F2FP.BF16.F32.PACK_AB R36, R141, R36 ;  /* 0x000000248d24723e */ /* 0x000fe400000010ff */
[----:B------:R-:W-:Y:S01]  /*155a0*/  F2FP.BF16.F32.PACK_AB R34, R143, R34 ;  /* 0x000000228f22723e */ /* 0x000fe200000010ff */
[----:B------:R-:W-:Y:S01]  /*155b0*/  IMAD.WIDE R8, R222, 0x2, R6 ;  /* 0x00000002de087825 */ /* 0x000fe200078e0206 */
[----:B------:R-:W-:Y:S02]  /*155c0*/  F2FP.BF16.F32.PACK_AB R31, R148, R31 ;  /* 0x0000001f941f723e */ /* 0x000fe400000010ff */
[----:B------:R-:W-:-:S02]  /*155d0*/  F2FP.BF16.F32.PACK_AB R29, R150, R29 ;  /* 0x0000001d961d723e */ /* 0x000fc400000010ff */
[C---:B------:R-:W-:Y:S02]  /*155e0*/  LOP3.LUT R5, R8.reuse, 0x380, RZ, 0xc0, !PT ;  /* 0x0000038008057812 */ /* 0x040fe400078ec0ff */
[----:B------:R-:W-:Y:S02]  /*155f0*/  F2FP.BF16.F32.PACK_AB R32, R149, R32 ;  /* 0x000000209520723e */ /* 0x000fe400000010ff */
[----:B------:R-:W-:Y:S02]  /*15600*/  F2FP.BF16.F32.PACK_AB R30, R151, R30 ;  /* 0x0000001e971e723e */ /* 0x000fe400000010ff */
[----:B------:R-:W-:Y:S02]  /*15610*/  IADD3 R12, P6, R8, 0x20, RZ ;  /* 0x00000020080c7810 */ /* 0x000fe40007fde0ff */
[----:B------:R-:W-:Y:S02]  /*15620*/  SEL R54, R27, R28, P0 ;  /* 0x0000001c1b367207 */ /* 0x000fe40000000000 */
[----:B------:R-:W-:-:S02]  /*15630*/  SHF.R.U64 R5, R5, 0x3, RZ ;  /* 0x0000000305057819 */ /* 0x000fc400000012ff */
[----:B------:R-:W-:Y:S02]  /*15640*/  SEL R50, R35, R36, P0 ;  /* 0x0000002423327207 */ /* 0x000fe40000000000 */
[----:B------:R-:W-:Y:S02]  /*15650*/  SEL R52, R31, R32, P0 ;  /* 0x000000201f347207 */ /* 0x000fe40000000000 */
[----:B------:R-:W-:Y:S01]  /*15660*/  SEL R28, R28, R27, P0 ;  /* 0x0000001b1c1c7207 */ /* 0x000fe20000000000 */
[----:B------:R-:W-:Y:S01]  /*15670*/  IMAD.X R27, RZ, RZ, R9, P6 ;  /* 0x000000ffff1b7224 */ /* 0x000fe200030e0609 */
[----:B------:R-:W-:Y:S02]  /*15680*/  SEL R72, R33, R34, P0 ;  /* 0x0000002221487207 */ /* 0x000fe40000000000 */
[----:B------:R-:W-:Y:S02]  /*15690*/  SEL R74, R29, R30, P0 ;  /* 0x0000001e1d4a7207 */ /* 0x000fe40000000000 */
[----:B------:R-:W-:-:S02]  /*156a0*/  LOP3.LUT R10, R12, 0x380, RZ, 0xc0, !PT ;  /* 0x000003800c0a7812 */ /* 0x000fc400078ec0ff */
[----:B------:R-:W-:Y:S02]  /*156b0*/  SEL R36, R36, R35, P0 ;  /* 0x0000002324247207 */ /* 0x000fe40000000000 */
[----:B------:R-:W-:Y:S02]  /*156c0*/  SEL R32, R32, R31, P0 ;  /* 0x0000001f20207207 */ /* 0x000fe40000000000 */
[----:B------:R-:W-:Y:S02]  /*156d0*/  SEL R34, R34, R33, P0 ;  /* 0x0000002122227207 */ /* 0x000fe40000000000 */
[----:B------:R-:W-:Y:S02]  /*156e0*/  SEL R30, R30, R29, P0 ;  /* 0x0000001d1e1e7207 */ /* 0x000fe40000000000 */
[C---:B------:R-:W-:Y:S02]  /*156f0*/  IADD3 R29, P1, R8.reuse, 0x40, RZ ;  /* 0x00000040081d7810 */ /* 0x040fe40007f3e0ff */
[----:B------:R-:W-:-:S02]  /*15700*/  IADD3 R31, P2, R8, 0x60, RZ ;  /* 0x00000060081f7810 */ /* 0x000fc40007f5e0ff */
[C---:B------:R-:W-:Y:S02]  /*15710*/  IADD3 R92, P3, R8.reuse, 0x4000, RZ ;  /* 0x00004000085c7810 */ /* 0x040fe40007f7e0ff */
[C---:B------:R-:W-:Y:S02]  /*15720*/  IADD3 R33, P4, R8.reuse, 0x4020, RZ ;  /* 0x0000402008217810 */ /* 0x040fe40007f9e0ff */
[C---:B------:R-:W-:Y:S01]  /*15730*/  IADD3 R35, P5, R8.reuse, 0x4040, RZ ;  /* 0x0000404008237810 */ /* 0x040fe20007fbe0ff */
[--C-:B------:R-:W-:Y:S01]  /*15740*/  IMAD.X R19, RZ, RZ, R9.reuse, P3 ;  /* 0x000000ffff137224 */ /* 0x100fe200018e0609 */
[----:B------:R-:W-:Y:S02]  /*15750*/  IADD3 R94, P6, R8, 0x4060, RZ ;  /* 0x00004060085e7810 */ /* 0x000fe40007fde0ff */
[----:B------:R-:W-:Y:S02]  /*15760*/  F2FP.BF16.F32.PACK_AB R25, R158, R25 ;  /* 0x000000199e19723e */ /* 0x000fe400000010ff */
[----:B------:R-:W-:Y:S01]  /*15770*/  F2FP.BF16.F32.PACK_AB R26, R159, R26 ;  /* 0x0000001a9f1a723e */ /* 0x000fe200000010ff */
[----:B------:R-:W-:Y:S01]  /*15780*/  IMAD.X R11, RZ, RZ, R9, P6 ;  /* 0x000000ffff0b7224 */ /* 0x000fe200030e0609 */
[----:B------:R-:W-:-:S02]  /*15790*/  LOP3.LUT R8, R5, R8, RZ, 0x3c, !PT ;  /* 0x0000000805087212 */ /* 0x000fc400078e3cff */
[----:B------:R-:W-:Y:S02]  /*157a0*/  SHF.R.U64 R5, R10, 0x3, RZ ;  /* 0x000000030a057819 */ /* 0x000fe400000012ff */
[----:B------:R-:W-:Y:S02]  /*157b0*/  F2FP.BF16.F32.PACK_AB R13, R172, R13 ;  /* 0x0000000dac0d723e */ /* 0x000fe400000010ff */
[----:B------:R-:W-:Y:S02]  /*157c0*/  F2FP.BF16.F32.PACK_AB R14, R173, R14 ;  /* 0x0000000ead0e723e */ /* 0x000fe400000010ff */
[----:B------:R-:W-:Y:S02]  /*157d0*/  SEL R76, R25, R26, P0 ;  /* 0x0000001a194c7207 */ /* 0x000fe40000000000 */
[----:B------:R-:W-:Y:S01]  /*157e0*/  SEL R78, R26, R25, P0 ;  /* 0x000000191a4e7207 */ /* 0x000fe20000000000 */
[----:B------:R-:W-:Y:S01]  /*157f0*/  IMAD.X R25, RZ, RZ, R9, P1 ;  /* 0x000000ffff197224 */ /* 0x000fe200008e0609 */
[----:B------:R-:W-:-:S02]  /*15800*/  LOP3.LUT R26, R5, R12, RZ, 0x3c, !PT ;  /* 0x0000000c051a7212 */ /* 0x000fc400078e3cff */
[----:B------:R-:W-:Y:S02]  /*15810*/  LOP3.LUT R5, R92, 0x380, RZ, 0xc0, !PT ;  /* 0x000003805c057812 */ /* 0x000fe400078ec0ff */
[----:B------:R-:W-:Y:S02]  /*15820*/  SEL R60, R13, R14, P0 ;  /* 0x0000000e0d3c7207 */ /* 0x000fe40000000000 */
[----:B------:R-:W-:Y:S01]  /*15830*/  SEL R62, R14, R13, P0 ;  /* 0x0000000d0e3e7207 */ /* 0x000fe20000000000 */
[----:B------:R-:W-:Y:S01]  /*15840*/  IMAD.X R13, RZ, RZ, R9, P5 ;  /* 0x000000ffff0d7224 */ /* 0x000fe200028e0609 */
[----:B------:R-:W-:Y:S02]  /*15850*/  LOP3.LUT R14, R29, 0x380, RZ, 0xc0, !PT ;  /* 0x000003801d0e7812 */ /* 0x000fe400078ec0ff */
[----:B------:R-:W-:Y:S02]  /*15860*/  LOP3.LUT R18, R31, 0x380, RZ, 0xc0, !PT ;  /* 0x000003801f127812 */ /* 0x000fe400078ec0ff */
[----:B------:R-:W-:-:S02]  /*15870*/  F2FP.BF16.F32.PACK_AB R43, R124, R43 ;  /* 0x0000002b7c2b723e */ /* 0x000fc400000010ff */
[----:B------:R-:W-:Y:S02]  /*15880*/  F2FP.BF16.F32.PACK_AB R44, R125, R44 ;  /* 0x0000002c7d2c723e */ /* 0x000fe400000010ff */
[----:B------:R-:W-:Y:S02]  /*15890*/  SHF.R.U64 R5, R5, 0x3, RZ ;  /* 0x0000000305057819 */ /* 0x000fe400000012ff */
[----:B------:R-:W-:Y:S02]  /*158a0*/  F2FP.BF16.F32.PACK_AB R41, R126, R41 ;  /* 0x000000297e29723e */ /* 0x000fe400000010ff */
[----:B------:R-:W-:Y:S02]  /*158b0*/  F2FP.BF16.F32.PACK_AB R42, R127, R42 ;  /* 0x0000002a7f2a723e */ /* 0x000fe400000010ff */
[----:B------:R-:W-:Y:S02]  /*158c0*/  F2FP.BF16.F32.PACK_AB R21, R164, R21 ;  /* 0x00000015a415723e */ /* 0x000fe400000010ff */
[----:B------:R-:W-:-:S02]  /*158d0*/  F2FP.BF16.F32.PACK_AB R24, R165, R24 ;  /* 0x00000018a518723e */ /* 0x000fc400000010ff */
[----:B------:R-:W-:Y:S02]  /*158e0*/  SHF.R.U64 R10, R14, 0x3, RZ ;  /* 0x000000030e0a7819 */ /* 0x000fe400000012ff */
[----:B------:R-:W-:Y:S02]  /*158f0*/  SHF.R.U64 R14, R18, 0x3, RZ ;  /* 0x00000003120e7819 */ /* 0x000fe400000012ff */
[----:B------:R-:W-:Y:S02]  /*15900*/  F2FP.BF16.F32.PACK_AB R15, R166, R15 ;  /* 0x0000000fa60f723e */ /* 0x000fe400000010ff */
[----:B------:R-:W-:Y:S02]  /*15910*/  F2FP.BF16.F32.PACK_AB R20, R167, R20 ;  /* 0x00000014a714723e */ /* 0x000fe400000010ff */
[----:B------:R-:W-:Y:S02]  /*15920*/  SEL R46, R43, R44, P0 ;  /* 0x0000002c2b2e7207 */ /* 0x000fe40000000000 */
[----:B------:R-:W-:-:S02]  /*15930*/  LOP3.LUT R18, R5, R92, RZ, 0x3c, !PT ;  /* 0x0000005c05127212 */ /* 0x000fc400078e3cff */
[----:B------:R-:W-:Y:S02]  /*15940*/  SEL R44, R44, R43, P0 ;  /* 0x0000002b2c2c7207 */ /* 0x000fe40000000000 */
[----:B------:R-:W-:Y:S02]  /*15950*/  SEL R56, R21, R24, P0 ;  /* 0x0000001815387207 */ /* 0x000fe40000000000 */
[----:B------:R-:W-:Y:S01]  /*15960*/  SEL R58, R24, R21, P0 ;  /* 0x00000015183a7207 */ /* 0x000fe20000000000 */
[----:B------:R-:W-:Y:S01]  /*15970*/  IMAD.X R21, RZ, RZ, R9, P2 ;  /* 0x000000ffff157224 */ /* 0x000fe200010e0609 */
[----:B------:R-:W-:Y:S02]  /*15980*/  SEL R68, R41, R42, P0 ;  /* 0x0000002a29447207 */ /* 0x000fe40000000000 */
[----:B------:R-:W-:Y:S02]  /*15990*/  SEL R42, R42, R41, P0 ;  /* 0x000000292a2a7207 */ /* 0x000fe40000000000 */
[----:B------:R-:W-:-:S02]  /*159a0*/  LOP3.LUT R24, R10, R29, RZ, 0x3c, !PT ;  /* 0x0000001d0a187212 */ /* 0x000fc400078e3cff */
[----:B------:R-:W-:Y:S02]  /*159b0*/  SEL R80, R15, R20, P0 ;  /* 0x000000140f507207 */ /* 0x000fe40000000000 */
[----:B------:R-:W-:Y:S01]  /*159c0*/  SEL R82, R20, R15, P0 ;  /* 0x0000000f14527207 */ /* 0x000fe20000000000 */
[----:B------:R-:W-:Y:S01]  /*159d0*/  IMAD.X R15, RZ, RZ, R9, P4 ;  /* 0x000000ffff0f7224 */ /* 0x000fe200020e0609 */
[----:B------:R-:W-:Y:S02]  /*159e0*/  MOV R53, R8 ;  /* 0x0000000800357202 */ /* 0x000fe40000000f00 */
[----:B------:R-:W-:Y:S02]  /*159f0*/  MOV R57, R24 ;  /* 0x0000001800397202 */ /* 0x000fe40000000f00 */
[----:B------:R-:W-:Y:S02]  /*15a00*/  LOP3.LUT R10, R33, 0x380, RZ, 0xc0, !PT ;  /* 0x00000380210a7812 */ /* 0x000fe400078ec0ff */
[----:B------:R-:W-:-:S02]  /*15a10*/  LOP3.LUT R29, R94, 0x380, RZ, 0xc0, !PT ;  /* 0x000003805e1d7812 */ /* 0x000fc400078ec0ff */
[----:B------:R-:W-:Y:S02]  /*15a20*/  SHF.R.U64 R10, R10, 0x3, RZ ;  /* 0x000000030a0a7819 */ /* 0x000fe400000012ff */
[----:B------:R-:W-:Y:S02]  /*15a30*/  SHF.R.U64 R29, R29, 0x3, RZ ;  /* 0x000000031d1d7819 */ /* 0x000fe400000012ff */
[----:B------:R-:W-:Y:S02]  /*15a40*/  LOP3.LUT R20, R14, R31, RZ, 0x3c, !PT ;  /* 0x0000001f0e147212 */ /* 0x000fe400078e3cff */
[----:B------:R-:W-:Y:S02]  /*15a50*/  LOP3.LUT R14, R10, R33, RZ, 0x3c, !PT ;  /* 0x000000210a0e7212 */ /* 0x000fe400078e3cff */
[----:B------:R-:W-:Y:S02]  /*15a60*/  LOP3.LUT R10, R29, R94, RZ, 0x3c, !PT ;  /* 0x0000005e1d0a7212 */ /* 0x000fe400078e3cff */
[----:B------:R-:W-:-:S02]  /*15a70*/  MOV R51, R20 ;  /* 0x0000001400337202 */ /* 0x000fc40000000f00 */
[----:B------:R-:W-:Y:S02]  /*15a80*/  MOV R20, R10 ;  /* 0x0000000a00147202 */ /* 0x000fe40000000f00 */
[----:B------:R-:W-:Y:S02]  /*15a90*/  LOP3.LUT R12, R35, 0x380, RZ, 0xc0, !PT ;  /* 0x00000380230c7812 */ /* 0x000fe400078ec0ff */
[----:B------:R-:W-:Y:S02]  /*15aa0*/  F2FP.BF16.F32.PACK_AB R39, R132, R39 ;  /* 0x000000278427723e */ /* 0x000fe400000010ff */
[----:B------:R-:W-:Y:S02]  /*15ab0*/  F2FP.BF16.F32.PACK_AB R40, R133, R40 ;  /* 0x000000288528723e */ /* 0x000fe400000010ff */
[----:B------:R-:W-:Y:S02]  /*15ac0*/  F2FP.BF16.F32.PACK_AB R37, R134, R37 ;  /* 0x000000258625723e */ /* 0x000fe400000010ff */
[----:B------:R-:W-:-:S02]  /*15ad0*/  F2FP.BF16.F32.PACK_AB R38, R135, R38 ;  /* 0x000000268726723e */ /* 0x000fc400000010ff */
[----:B------:R-:W-:Y:S02]  /*15ae0*/  SHF.R.U64 R12, R12, 0x3, RZ ;  /* 0x000000030c0c7819 */ /* 0x000fe400000012ff */
[----:B------:R-:W-:Y:S02]  /*15af0*/  SEL R48, R39, R40, P0 ;  /* 0x0000002827307207 */ /* 0x000fe40000000000 */
[----:B------:R-:W-:Y:S02]  /*15b00*/  SEL R40, R40, R39, P0 ;  /* 0x0000002728287207 */ /* 0x000fe40000000000 */
[----:B------:R-:W-:Y:S02]  /*15b10*/  SEL R70, R37, R38, P0 ;  /* 0x0000002625467207 */ /* 0x000fe40000000000 */
[----:B------:R-:W-:Y:S02]  /*15b20*/  LOP3.LUT R12, R12, R35, RZ, 0x3c, !PT ;  /* 0x000000230c0c7212 */ /* 0x000fe400078e3cff */
[----:B------:R-:W-:-:S02]  /*15b30*/  SEL R38, R38, R37, P0 ;  /* 0x0000002526267207 */ /* 0x000fc40000000000 */
[----:B------:R-:W-:Y:S02]  /*15b40*/  MOV R49, R14 ;  /* 0x0000000e00317202 */ /* 0x000fe40000000f00 */
[----:B------:R-:W-:Y:S02]  /*15b50*/  MOV R47, R12 ;  /* 0x0000000c002f7202 */ /* 0x000fe40000000f00 */
[----:B------:R-:W-:Y:S02]  /*15b60*/  MOV R59, R26 ;  /* 0x0000001a003b7202 */ /* 0x000fe40000000f00 */
[----:B------:R-:W-:Y:S02]  /*15b70*/  MOV R18, R18 ;  /* 0x0000001200127202 */ /* 0x000fe40000000f00 */
[----:B---3--:R-:W-:Y:S01]  /*15b80*/  LOP3.LUT R5, R45, 0x2, RZ, 0x3c, !PT ;  /* 0x000000022d057812 */ /* 0x008fe200078e3cff */
[----:B------:R-:W-:Y:S04]  /*15b90*/  SHFL.IDX PT, R46, R46, R45, 0x1c1f ;  /* 0x001c1f2d2e2e7589 */ /* 0x000fe800000e0000 */
[----:B------:R-:W2:Y:S04]  /*15ba0*/  SHFL.IDX PT, R9, R44, R5, 0x1c1f ;  /* 0x001c1f052c097589 */ /* 0x000ea800000e0000 */
[----:B------:R-:W-:Y:S04]  /*15bb0*/  SHFL.IDX PT, R68, R68, R45, 0x1c1f ;  /* 0x001c1f2d44447589 */ /* 0x000fe800000e0000 */
[----:B------:R-:W3:Y:S04]  /*15bc0*/  SHFL.IDX PT, R25, R42, R5, 0x1c1f ;  /* 0x001c1f052a197589 */ /* 0x000ee800000e0000 */
[----:B------:R-:W-:Y:S04]  /*15bd0*/  SHFL.IDX PT, R48, R48, R45, 0x1c1f ;  /* 0x001c1f2d30307589 */ /* 0x000fe800000e0000 */
[----:B------:R-:W-:Y:S04]  /*15be0*/  SHFL.IDX PT, R50, R50, R45, 0x1c1f ;  /* 0x001c1f2d32327589 */ /* 0x000fe800000e0000 */
[----:B------:R-:W-:Y:S01]  /*15bf0*/  SHFL.IDX PT, R56, R56, R45, 0x1c1f ;  /* 0x001c1f2d38387589 */ /* 0x000fe200000e0000 */
[----:B--2---:R-:W-:-:S03]  /*15c00*/  SEL R8, R46, R9, P0 ;  /* 0x000000092e087207 */ /* 0x004fc60000000000 */
[----:B------:R-:W-:Y:S01]  /*15c10*/  SHFL.IDX PT, R60, R60, R45, 0x1c1f ;  /* 0x001c1f2d3c3c7589 */ /* 0x000fe200000e0000 */
[----:B------:R-:W-:-:S03]  /*15c20*/  SEL R10, R9, R46, P0 ;  /* 0x0000002e090a7207 */ /* 0x000fc60000000000 */
[----:B------:R-:W2:Y:S01]  /*15c30*/  SHFL.IDX PT, R13, R40, R5, 0x1c1f ;  /* 0x001c1f05280d7589 */ /* 0x000ea200000e0000 */
[----:B---3--:R-:W-:-:S03]  /*15c40*/  SEL R9, R68, R25, P0 ;  /* 0x0000001944097207 */ /* 0x008fc60000000000 */
[----:B------:R-:W3:Y:S01]  /*15c50*/  SHFL.IDX PT, R15, R36, R5, 0x1c1f ;  /* 0x001c1f05240f7589 */ /* 0x000ee200000e0000 */
[----:B------:R-:W-:Y:S02]  /*15c60*/  SEL R11, R25, R68, P0 ;  /* 0x00000044190b7207 */ /* 0x000fe40000000000 */
[----:B------:R-:W4:Y:S08]  /*15c70*/  LDC.64 R68, c[0x0][0xbd8] ;  /* 0x0002f600ff447b82 */ /* 0x000f300000000a00 */
[----:B------:R-:W-:Y:S06]  /*15c80*/  BAR.SYNC.DEFER_BLOCKING 0x1, 0x100 ;  /* 0x0044000000007b1d */ /* 0x000fec0000010000 */
[----:B------:R-:W-:Y:S04]  /*15c90*/  SHFL.IDX PT, R33, R58, R5, 0x1c1f ;  /* 0x001c1f053a217589 */ /* 0x000fe800000e0000 */
[----:B------:R-:W0:Y:S04]  /*15ca0*/  SHFL.IDX PT, R35, R62, R5, 0x1c1f ;  /* 0x001c1f053e237589 */ /* 0x000e2800000e0000 */
[----:B------:R-:W-:Y:S01]  /*15cb0*/  SHFL.IDX PT, R64, R64, R45, 0x1c1f ;  /* 0x001c1f2d40407589 */ /* 0x000fe200000e0000 */
[----:B--2---:R-:W-:-:S02]  /*15cc0*/  SEL R12, R48, R13, P0 ;  /* 0x0000000d300c7207 */ /* 0x004fc40000000000 */
[----:B------:R-:W-:Y:S01]  /*15cd0*/  SEL R14, R13, R48, P0 ;  /* 0x000000300d0e7207 */ /* 0x000fe20000000000 */
[----:B------:R-:W-:Y:S01]  /*15ce0*/  SHFL.IDX PT, R70, R70, R45, 0x1c1f ;  /* 0x001c1f2d46467589 */ /* 0x000fe200000e0000 */
[----:B---3--:R-:W-:Y:S02]  /*15cf0*/  SEL R24, R50, R15, P0 ;  /* 0x0000000f32187207 */ /* 0x008fe40000000000 */
[----:B------:R-:W-:Y:S01]  /*15d00*/  SEL R26, R15, R50, P0 ;  /* 0x000000320f1a7207 */ /* 0x000fe20000000000 */
[----:B------:R2:W-:Y:S01]  /*15d10*/  STSM.16.M88.4 [R53], R8 ;  /* 0x0000000835007844 */ /* 0x0005e20000000200 */
[----:B----4-:R-:W-:-:S03]  /*15d20*/  ISETP.NE.U32.AND P3, PT, R68, RZ, PT ;  /* 0x000000ff4400720c */ /* 0x010fc60003f65070 */
[----:B------:R-:W-:Y:S04]  /*15d30*/  SHFL.IDX PT, R80, R80, R45, 0x1c1f ;  /* 0x001c1f2d50507589 */ /* 0x000fe800000e0000 */
[----:B------:R3:W4:Y:S04]  /*15d40*/  SHFL.IDX PT, R27, R38, R5, 0x1c1f ;  /* 0x001c1f05261b7589 */ /* 0x00072800000e0000 */
[----:B------:R-:W1:Y:S01]  /*15d50*/  SHFL.IDX PT, R37, R66, R5, 0x1c1f ;  /* 0x001c1f0542257589 */ /* 0x000e6200000e0000 */
[----:B0-----:R-:W-:-:S03]  /*15d60*/  SEL R36, R60, R35, P0 ;  /* 0x000000233c247207 */ /* 0x001fc60000000000 */
[----:B------:R-:W0:Y:S01]  /*15d70*/  SHFL.IDX PT, R39, R82, R5, 0x1c1f ;  /* 0x001c1f0552277589 */ /* 0x000e2200000e0000 */
[----:B--2---:R-:W2:Y:S01]  /*15d80*/  LDC.64 R8, c[0x0][0xbd8] ;  /* 0x0002f600ff087b82 */ /* 0x004ea20000000a00 */
[----:B---3--:R-:W-:Y:S02]  /*15d90*/  SEL R38, R35, R60, P0 ;  /* 0x0000003c23267207 */ /* 0x008fe40000000000 */
[----:B------:R-:W-:Y:S01]  /*15da0*/  SHFL.IDX PT, R52, R52, R45, 0x1c1f ;  /* 0x001c1f2d34347589 */ /* 0x000fe200000e0000 */
[----:B------:R-:W-:-:S03]  /*15db0*/  ISETP.NE.AND.EX P3, PT, R69, RZ, PT, P3 ;  /* 0x000000ff4500720c */ /* 0x000fc60003f65330 */
[----:B------:R-:W-:Y:S04]  /*15dc0*/  SHFL.IDX PT, R72, R72, R45, 0x1c1f ;  /* 0x001c1f2d48487589 */ /* 0x000fe800000e0000 */
[----:B------:R-:W-:Y:S04]  /*15dd0*/  SHFL.IDX PT, R84, R84, R45, 0x1c1f ;  /* 0x001c1f2d54547589 */ /* 0x000fe800000e0000 */
[----:B------:R3:W-:Y:S01]  /*15de0*/  SHFL.IDX PT, R19, R32, R5, 0x1c1f ;  /* 0x001c1f0520137589 */ /* 0x0007e200000e0000 */
[----:B----4-:R-:W-:Y:S02]  /*15df0*/  SEL R13, R70, R27, P0 ;  /* 0x0000001b460d7207 */ /* 0x010fe40000000000 */
[----:B------:R-:W-:Y:S01]  /*15e00*/  SEL R15, R27, R70, P0 ;  /* 0x000000461b0f7207 */ /* 0x000fe20000000000 */
[----:B------:R4:W4:Y:S01]  /*15e10*/  SHFL.IDX PT, R29, R34, R5, 0x1c1f ;  /* 0x001c1f05221d7589 */ /* 0x00092200000e0000 */
[----:B-1----:R-:W-:-:S02]  /*15e20*/  SEL R40, R64, R37, P0 ;  /* 0x0000002540287207 */ /* 0x002fc40000000000 */
[----:B------:R-:W-:Y:S01]  /*15e30*/  SEL R42, R37, R64, P0 ;  /* 0x00000040252a7207 */ /* 0x000fe20000000000 */
[----:B------:R-:W1:Y:S01]  /*15e40*/  SHFL.IDX PT, R41, R86, R5, 0x1c1f ;  /* 0x001c1f0556297589 */ /* 0x000e6200000e0000 */
[----:B--2---:R-:W-:Y:S01]  /*15e50*/  IMAD.WIDE R10, R216, 0x4, R8 ;  /* 0x00000004d80a7825 */ /* 0x004fe200078e0208 */
[----:B---3--:R-:W-:Y:S01]  /*15e60*/  SEL R32, R56, R33, P0 ;  /* 0x0000002138207207 */ /* 0x008fe20000000000 */
[----:B------:R-:W2:Y:S01]  /*15e70*/  LDC.64 R8, c[0x0][0xbe0] ;  /* 0x0002f800ff087b82 */ /* 0x000ea20000000a00 */
[----:B------:R-:W-:Y:S01]  /*15e80*/  SHFL.IDX PT, R54, R54, R45, 0x1c1f ;  /* 0x001c1f2d36367589 */ /* 0x000fe200000e0000 */
[----:B0-----:R-:W-:Y:S02]  /*15e90*/  SEL R35, R39, R80, P0 ;  /* 0x0000005027237207 */ /* 0x001fe40000000000 */
[----:B----4-:R-:W-:Y:S01]  /*15ea0*/  SEL R34, R33, R56, P0 ;  /* 0x0000003821227207 */ /* 0x010fe20000000000 */
[----:B------:R-:W-:Y:S01]  /*15eb0*/  SHFL.IDX PT, R74, R74, R45, 0x1c1f ;  /* 0x001c1f2d4a4a7589 */ /* 0x000fe200000e0000 */
[----:B------:R-:W-:-:S03]  /*15ec0*/  SEL R33, R80, R39, P0 ;  /* 0x0000002750217207 */ /* 0x000fc60000000000 */
[----:B------:R-:W-:Y:S04]  /*15ed0*/  SHFL.IDX PT, R76, R76, R45, 0x1c1f ;  /* 0x001c1f2d4c4c7589 */ /* 0x000fe800000e0000 */
[----:B------:R-:W-:Y:S04]  /*15ee0*/  SHFL.IDX PT, R88, R88, R45, 0x1c1f ;  /* 0x001c1f2d58587589 */ /* 0x000fe800000e0000 */
[----:B------:R0:W3:Y:S01]  /*15ef0*/  SHFL.IDX PT, R21, R28, R5, 0x1c1f ;  /* 0x001c1f051c157589 */ /* 0x0000e200000e0000 */
[----:B------:R-:W-:Y:S02]  /*15f00*/  SEL R25, R72, R29, P0 ;  /* 0x0000001d48197207 */ /* 0x000fe40000000000 */
[----:B------:R-:W-:Y:S01]  /*15f10*/  SEL R27, R29, R72, P0 ;  /* 0x000000481d1b7207 */ /* 0x000fe20000000000 */
[----:B------:R4:W2:Y:S01]  /*15f20*/  SHFL.IDX PT, R31, R30, R5, 0x1c1f ;  /* 0x001c1f051e1f7589 */ /* 0x0008a200000e0000 */
[----:B-1----:R-:W-:-:S02]  /*15f30*/  SEL R37, R84, R41, P0 ;  /* 0x0000002954257207 */ /* 0x002fc40000000000 */
[----:B------:R-:W-:Y:S01]  /*15f40*/  SEL R39, R41, R84, P0 ;  /* 0x0000005429277207 */ /* 0x000fe20000000000 */
[----:B------:R-:W1:Y:S01]  /*15f50*/  SHFL.IDX PT, R55, R78, R5, 0x1c1f ;  /* 0x001c1f054e377589 */ /* 0x000e6200000e0000 */
[----:B0-----:R-:W-:-:S03]  /*15f60*/  SEL R28, R52, R19, P0 ;  /* 0x00000013341c7207 */ /* 0x001fc60000000000 */
[----:B------:R-:W0:Y:S01]  /*15f70*/  SHFL.IDX PT, R43, R90, R5, 0x1c1f ;  /* 0x001c1f055a2b7589 */ /* 0x000e2200000e0000 */
[----:B----4-:R-:W-:-:S03]  /*15f80*/  SEL R30, R19, R52, P0 ;  /* 0x00000034131e7207 */ /* 0x010fc60000000000 */
[----:B------:R-:W-:Y:S04]  /*15f90*/  STSM.16.M88.4 [R59], R12 ;  /* 0x0000000c3b007844 */ /* 0x000fe80000000200 */
[----:B------:R-:W-:Y:S01]  /*15fa0*/  STSM.16.M88.4 [R57], R24 ;  /* 0x0000001839007844 */ /* 0x000fe20000000200 */
[----:B---3--:R-:W-:Y:S02]  /*15fb0*/  SEL R52, R54, R21, P0 ;  /* 0x0000001536347207 */ /* 0x008fe40000000000 */
[----:B------:R-:W-:Y:S02]  /*15fc0*/  SEL R54, R21, R54, P0 ;  /* 0x0000003615367207 */ /* 0x000fe40000000000 */
[----:B--2---:R-:W-:Y:S02]  /*15fd0*/  SEL R29, R74, R31, P0 ;  /* 0x0000001f4a1d7207 */ /* 0x004fe40000000000 */
[----:B------:R-:W-:-:S02]  /*15fe0*/  SEL R31, R31, R74, P0 ;  /* 0x0000004a1f1f7207 */ /* 0x000fc40000000000 */
[----:B-1----:R-:W-:Y:S02]  /*15ff0*/  SEL R53, R76, R55, P0 ;  /* 0x000000374c357207 */ /* 0x002fe40000000000 */
[----:B------:R-:W-:Y:S01]  /*16000*/  SEL R55, R55, R76, P0 ;  /* 0x0000004c37377207 */ /* 0x000fe20000000000 */
[----:B------:R-:W-:Y:S01]  /*16010*/  STSM.16.M88.4 [R51], R28 ;  /* 0x0000001c33007844 */ /* 0x000fe20000000200 */
[----:B0-----:R-:W-:Y:S02]  /*16020*/  SEL R41, R88, R43, P0 ;  /* 0x0000002b58297207 */ /* 0x001fe40000000000 */
[----:B------:R-:W-:Y:S01]  /*16030*/  SEL R43, R43, R88, P0 ;  /* 0x000000582b2b7207 */ /* 0x000fe20000000000 */
[----:B------:R0:W-:Y:S01]  /*16040*/  STSM.16.M88.4 [R18], R52 ;  /* 0x0000003412007844 */ /* 0x0001e20000000200 */
[----:B------:R-:W-:-:S03]  /*16050*/  ISETP.NE.U32.AND P0, PT, R8, RZ, PT ;  /* 0x000000ff0800720c */ /* 0x000fc60003f05070 */
[----:B------:R1:W-:Y:S01]  /*16060*/  STSM.16.M88.4 [R49], R32 ;  /* 0x0000002031007844 */ /* 0x0003e20000000200 */
[----:B------:R-:W-:Y:S01]  /*16070*/  ISETP.NE.AND.EX P0, PT, R9, RZ, PT, P0 ;  /* 0x000000ff0900720c */ /* 0x000fe20003f05300 */
[----:B------:R-:W2:Y:S02]  /*16080*/  LDC R50, c[0x0][0xa88] ;  /* 0x0002a200ff327b82 */ /* 0x000ea40000000800 */
[----:B------:R1:W-:Y:S04]  /*16090*/  STSM.16.M88.4 [R47], R36 ;  /* 0x000000242f007844 */ /* 0x0003e80000000200 */
[----:B------:R1:W-:Y:S01]  /*160a0*/  STSM.16.M88.4 [R20], R40 ;  /* 0x0000002814007844 */ /* 0x0003e20000000200 */
[----:B0-----:R-:W-:Y:S01]  /*160b0*/  IMAD.MOV.U32 R18, RZ, RZ, RZ ;  /* 0x000000ffff127224 */ /* 0x001fe200078e00ff */
[----:B------:R-:W-:Y:S08]  /*160c0*/  BAR.SYNC.DEFER_BLOCKING 0x1, 0x100 ;  /* 0x0044000000007b1d */ /* 0x000ff00000010000 */
[----:B------:R-:W0:Y:S01]  /*160d0*/  @P0 LDC.64 R8, c[0x0][0xbe0] ;  /* 0x0002f800ff080b82 */ /* 0x000e220000000a00 */
[----:B------:R1:W5:Y:S01]  /*160e0*/  @P3 LDG.E R18, desc[UR44][R10.64] ;  /* 0x0000002c0a123981 */ /* 0x000362000c1e1900 */
[----:B------:R-:W-:-:S04]  /*160f0*/  IMAD R5, R212, 0x40, R23 ;  /* 0x00000040d4057824 */ /* 0x000fc800078e0217 */
[----:B------:R-:W-:-:S04]  /*16100*/  IMAD.WIDE R6, R5, 0x2, R6 ;  /* 0x0000000205067825 */ /* 0x000fc800078e0206 */
[----:B0-----:R-:W-:-:S05]  /*16110*/  @P0 IMAD.WIDE R8, R216, 0x4, R8 ;  /* 0x00000004d8080825 */ /* 0x001fca00078e0208 */
[----:B--2---:R1:W5:Y:S01]  /*16120*/  @P0 LDG.E R50, desc[UR44][R8.64] ;  /* 0x0000002c08320981 */ /* 0x004362000c1e1900 */
[----:B------:R-:W-:Y:S05]  /*16130*/  @P0 BRA `(.L_x_6470) ;  /* 0x0000000000100947 */ /* 0x000fea0003800000 */
[----:B------:R-:W-:Y:S05]  /*16140*/  @!P3 BRA `(.L_x_6470) ;  /* 0x00000000000cb947 */ /* 0x000fea0003800000 */
[----:B------:R-:W2:Y:S04]  /*16150*/  LDG.E R5, desc[UR44][R10.64] ;  /* 0x0000002c0a057981 */ /* 0x000ea8000c1e1900 */
[----:B-----5:R-:W2:Y:S02]  /*16160*/  LDG.E R50, desc[UR44][R10.64+0x4] ;  /* 0x0000042c0a327981 */ /* 0x020ea4000c1e1900 */
[----:B--2---:R-:W-:-:S07]  /*16170*/  IMAD.IADD R50, R50, 0x1, -R5 ;  /* 0x0000000132327824 */ /* 0x004fce00078e0a05 */
.L_x_6470:
[----:B------:R-:W-:Y:S01]  /*16180*/  SHF.R.S32.HI R51, RZ, 0x1f, R215 ;  /* 0x0000001fff337819 */ /* 0x000fe200000114d7 */
[----:B------:R-:W-:Y:S01]  /*16190*/  ULDC.64 UR4, c[0x0][0xb70] ;  /* 0x0002dc0000047ab9 */ /* 0x000fe20000000a00 */
[----:B-----5:R-:W-:Y:S01]  /*161a0*/  SHF.R.S32.HI R19, RZ, 0x1f, R18 ;  /* 0x0000001fff137819 */ /* 0x020fe20000011412 */
[----:B------:R-:W-:Y:S01]  /*161b0*/  IMAD R15, R217, 0x80, R220 ;  /* 0x00000080d90f7824 */ /* 0x000fe200078e02dc */
[----:B------:R-:W-:Y:S01]  /*161c0*/  SHF.R.S32.HI R52, RZ, 0x1f, R216 ;  /* 0x0000001fff347819 */ /* 0x000fe200000114d8 */
[----:B-1----:R-:W-:Y:S01]  /*161d0*/  IMAD R8, R51, UR4, RZ ;  /* 0x0000000433087c24 */ /* 0x002fe2000f8e02ff */
        /* <DEDUP_REMOVED lines=13> */
[----:B------:R-:W-:Y:S01]  /*162b0*/  LOP3.LUT R32, R33, 0x380, RZ, 0xc0, !PT ;  /* 0x0000038021207812 */ /* 0x000fe200078ec0ff */
[----:B------:R-:W-:Y:S01]  /*162c0*/  IMAD R13, R53, UR5, R5 ;  /* 0x00000005350d7c24 */ /* 0x000fe2000f8e0205 */
[----:B------:R-:W-:Y:S01]  /*162d0*/  SHF.R.S32.HI R5, RZ, 0x1f, R15 ;  /* 0x0000001fff057819 */ /* 0x000fe2000001140f */
[----:B------:R-:W-:Y:S01]  /*162e0*/  ULDC.64 UR4, c[0x0][0xb40] ;  /* 0x0002d00000047ab9 */ /* 0x000fe20000000a00 */
[----:B------:R-:W-:-:S02]  /*162f0*/  IADD3 R12, P0, R15, R8, RZ ;  /* 0x000000080f0c7210 */ /* 0x000fc40007f1e0ff */
[----:B------:R-:W-:Y:S02]  /*16300*/  SHF.R.U64 R24, R24, 0x3, RZ ;  /* 0x0000000318187819 */ /* 0x000fe400000012ff */
[----:B------:R-:W-:Y:S01]  /*16310*/  IADD3.X R5, R5, R9, R13, P0, !PT ;  /* 0x0000000905057210 */ /* 0x000fe200007fe40d */
[----:B------:R-:W-:Y:S01]  /*16320*/  IMAD.X R9, RZ, RZ, R7, P6 ;  /* 0x000000ffff097224 */ /* 0x000fe200030e0607 */
[----:B------:R-:W-:Y:S02]  /*16330*/  LEA R48, P0, R12, UR4, 0x2 ;  /* 0x000000040c307c11 */ /* 0x000fe4000f8010ff */
[----:B------:R-:W-:Y:S02]  /*16340*/  SHF.R.U64 R10, R10, 0x3, RZ ;  /* 0x000000030a0a7819 */ /* 0x000fe400000012ff */
[----:B------:R-:W-:Y:S02]  /*16350*/  SHF.R.U64 R32, R32, 0x3, RZ ;  /* 0x0000000320207819 */ /* 0x000fe400000012ff */
[----:B------:R-:W-:Y:S01]  /*16360*/  LEA.HI.X R49, R12, UR5, R5, 0x2, P0 ;  /* 0x000000050c317c11 */ /* 0x000fe200080f1405 */
[----:B------:R-:W-:Y:S01]  /*16370*/  VIADD R5, R15, 0x8 ;  /* 0x000000080f057836 */ /* 0x000fe20000000000 */
[----:B------:R-:W-:Y:S01]  /*16380*/  LOP3.LUT R24, R24, R25, RZ, 0x3c, !PT ;  /* 0x0000001918187212 */ /* 0x000fe200078e3cff */
[----:B------:R-:W-:Y:S01]  /*16390*/  IMAD.X R25, RZ, RZ, R7, P2 ;  /* 0x000000ffff197224 */ /* 0x000fe200010e0607 */
[----:B------:R-:W-:Y:S01]  /*163a0*/  LOP3.LUT P0, RZ, R219, 0x3, RZ, 0xc0, !PT ;  /* 0x00000003dbff7812 */ /* 0x000fe2000780c0ff */
[----:B------:R-:W-:Y:S01]  /*163b0*/  ULDC.64 UR4, c[0x0][0xaa0] ;  /* 0x0002a80000047ab9 */ /* 0x000fe20000000a00 */
[----:B------:R-:W-:-:S02]  /*163c0*/  IADD3 R45, P5, R6, 0x4000, RZ ;  /* 0x00004000062d7810 */ /* 0x000fc40007fbe0ff */
[----:B------:R-:W-:Y:S02]  /*163d0*/  LOP3.LUT R8, R10, R11, RZ, 0x3c, !PT ;  /* 0x0000000b0a087212 */ /* 0x000fe400078e3cff */
[C---:B------:R-:W-:Y:S02]  /*163e0*/  IADD3 R37, P4, R6.reuse, 0x5000, RZ ;  /* 0x0000500006257810 */ /* 0x040fe40007f9e0ff */
[----:B------:R-:W-:Y:S02]  /*163f0*/  IADD3 R29, P3, R6, 0x6000, RZ ;  /* 0x00006000061d7810 */ /* 0x000fe40007f7e0ff */
[----:B------:R-:W-:Y:S01]  /*16400*/  LOP3.LUT R32, R32, R33, RZ, 0x3c, !PT ;  /* 0x0000002120207212 */ /* 0x000fe200078e3cff */
[----:B------:R-:W-:Y:S01]  /*16410*/  IMAD.X R33, RZ, RZ, R7, P1 ;  /* 0x000000ffff217224 */ /* 0x000fe200008e0607 */
[----:B------:R-:W-:Y:S02]  /*16420*/  IADD3 R10, P2, R6, 0x7000, RZ ;  /* 0x00007000060a7810 */ /* 0x000fe40007f5e0ff */
[----:B------:R-:W-:-:S02]  /*16430*/  ISETP.GE.OR P1, PT, R15, R50, P0 ;  /* 0x000000320f00720c */ /* 0x000fc40000726670 */
[----:B------:R-:W-:Y:S01]  /*16440*/  LOP3.LUT R44, R45, 0x380, RZ, 0xc0, !PT ;  /* 0x000003802d2c7812 */ /* 0x000fe200078ec0ff */
[----:B------:R-:W-:Y:S01]  /*16450*/  IMAD.X R13, RZ, RZ, R7, P2 ;  /* 0x000000ffff0d7224 */ /* 0x000fe200010e0607 */
[----:B------:R-:W-:Y:S02]  /*16460*/  LOP3.LUT R36, R37, 0x380, RZ, 0xc0, !PT ;  /* 0x0000038025247812 */ /* 0x000fe400078ec0ff */
[----:B------:R-:W-:Y:S02]  /*16470*/  LOP3.LUT R28, R29, 0x380, RZ, 0xc0, !PT ;  /* 0x000003801d1c7812 */ /* 0x000fe400078ec0ff */
[----:B------:R-:W-:Y:S02]  /*16480*/  ISETP.GE.OR P0, PT, R5, R50, P0 ;  /* 0x000000320500720c */ /* 0x000fe40000706670 */
[----:B------:R-:W-:Y:S02]  /*16490*/  LOP3.LUT R5, R10, 0x380, RZ, 0xc0, !PT ;  /* 0x000003800a057812 */ /* 0x000fe400078ec0ff */
[----:B------:R-:W-:Y:S01]  /*164a0*/  LOP3.LUT R11, R6, 0x380, RZ, 0xc0, !PT ;  /* 0x00000380060b7812 */ /* 0x000fe200078ec0ff */
[----:B------:R0:W-:Y:S01]  /*164b0*/  @!P1 STG.E desc[UR44][R48.64], R3 ;  /* 0x0000000330009986 */ /* 0x0001e2000c10192c */
[----:B------:R-:W-:-:S02]  /*164c0*/  SHF.R.U64 R44, R44, 0x3, RZ ;  /* 0x000000032c2c7819 */ /* 0x000fc400000012ff */
[----:B------:R-:W-:Y:S02]  /*164d0*/  SHF.R.U64 R36, R36, 0x3, RZ ;  /* 0x0000000324247819 */ /* 0x000fe400000012ff */
[----:B------:R-:W-:Y:S02]  /*164e0*/  SHF.R.U64 R28, R28, 0x3, RZ ;  /* 0x000000031c1c7819 */ /* 0x000fe400000012ff */
[----:B------:R-:W-:Y:S01]  /*164f0*/  SHF.R.U64 R5, R5, 0x3, RZ ;  /* 0x0000000305057819 */ /* 0x000fe200000012ff */
[----:B------:R1:W-:Y:S01]  /*16500*/  @!P0 STG.E desc[UR44][R48.64+0x20], R0 ;  /* 0x0000200030008986 */ /* 0x0003e2000c10192c */
[----:B------:R-:W-:Y:S02]  /*16510*/  SHF.R.U64 R11, R11, 0x3, RZ ;  /* 0x000000030b0b7819 */ /* 0x000fe400000012ff */
        /* <DEDUP_REMOVED lines=9> */
[----:B------:R-:W5:Y:S01]  /*165b0*/  LD.E.128 R24, desc[UR44][R24.64] ;  /* 0x0000002c18187980 */ /* 0x000f62000c101d00 */
[----:B------:R-:W-:-:S03]  /*165c0*/  SHF.R.S32.HI R21, RZ, 0x1f, R23 ;  /* 0x0000001fff157819 */ /* 0x000fc60000011417 */
[----:B------:R2:W5:Y:S04]  /*165d0*/  LD.E.128 R40, desc[UR44][R6.64] ;  /* 0x0000002c06287980 */ /* 0x000568000c101d00 */
        /* <DEDUP_REMOVED lines=13> */
[C---:B------:R-:W-:Y:S02]  /*166b0*/  IMAD R3, R18.reuse, UR5, R3 ;  /* 0x0000000512037c24 */ /* 0x040fe4000f8e0203 */
[----:B--2---:R-:W-:Y:S01]  /*166c0*/  IMAD.WIDE.U32 R6, R18, UR4, R20 ;  /* 0x0000000412067c25 */ /* 0x004fe2000f8e0014 */
[----:B------:R-:W-:-:S03]  /*166d0*/  ULDC.64 UR4, c[0x0][0xae0] ;  /* 0x0002b80000047ab9 */ /* 0x000fc60000000a00 */
[----:B------:R-:W-:Y:S02]  /*166e0*/  IMAD R50, R217, -0x80, R50 ;  /* 0xffffff80d9327824 */ /* 0x000fe400078e0232 */
[----:B------:R-:W-:Y:S02]  /*166f0*/  IMAD.IADD R7, R7, 0x1, R3 ;  /* 0x0000000107077824 */ /* 0x000fe400078e0203 */
[----:B------:R-:W-:Y:S01]  /*16700*/  IMAD R18, R51, UR4, RZ ;  /* 0x0000000433127c24 */ /* 0x000fe2000f8e02ff */
[C---:B------:R-:W-:Y:S01]  /*16710*/  ISETP.GE.AND P2, PT, R212.reuse, R50, PT ;  /* 0x00000032d400720c */ /* 0x040fe20003f46270 */
[----:B-1----:R-:W-:Y:S02]  /*16720*/  VIADD R0, R212, 0x20 ;  /* 0x00000020d4007836 */ /* 0x002fe40000000000 */
        /* <DEDUP_REMOVED lines=9> */
[-C--:B------:R-:W-:Y:S01]  /*167c0*/  ISETP.GE.AND P0, PT, R3, R50.reuse, PT ;  /* 0x000000320300720c */ /* 0x080fe20003f06270 */
[----:B------:R-:W-:Y:S01]  /*167d0*/  VIADD R5, R212, 0x60 ;  /* 0x00000060d4057836 */ /* 0x000fe20000000000 */
[----:B------:R-:W-:Y:S01]  /*167e0*/  SHF.R.S32.HI R213, RZ, 0x1f, R212 ;  /* 0x0000001fffd57819 */ /* 0x000fe200000114d4 */
[C---:B------:R-:W-:Y:S01]  /*167f0*/  IMAD R3, R53.reuse, UR5, R0 ;  /* 0x0000000535037c24 */ /* 0x040fe2000f8e0200 */
[----:B0-----:R0:W-:Y:S01]  /*16800*/  SYNCS.ARRIVE.TRANS64.RED.A1T0 RZ, [R4+URZ], RZ ;  /* 0x000000ff04ff79a7 */ /* 0x0011e2000810043f */
[----:B------:R-:W-:Y:S01]  /*16810*/  IMAD.WIDE.U32 R18, R53, UR4, R6 ;  /* 0x0000000435127c25 */ /* 0x000fe2000f8e0006 */
[----:B------:R-:W-:Y:S01]  /*16820*/  BSSY B1, `(.L_x_6471) ;  /* 0x0000015000017945 */ /* 0x000fe20003800000 */
[----:B------:R-:W-:-:S02]  /*16830*/  ISETP.GE.AND P1, PT, R5, R50, PT ;  /* 0x000000320500720c */ /* 0x000fc40003f26270 */
[----:B------:R-:W-:-:S04]  /*16840*/  IMAD.WIDE R6, R217, 0x80, R212 ;  /* 0x00000080d9067825 */ /* 0x000fc800078e02d4 */
[----:B------:R-:W-:Y:S01]  /*16850*/  IMAD.IADD R49, R19, 0x1, R3 ;  /* 0x0000000113317824 */ /* 0x000fe200078e0203 */
[----:B0-----:R-:W-:Y:S06]  /*16860*/  @P2 BRA `(.L_x_6472) ;  /* 0x0000000000402947 */ /* 0x001fec0003800000 */
        /* <DEDUP_REMOVED lines=16> */
.L_x_6472:
[----:B------:R-:W-:Y:S05]  /*16970*/  BSYNC B1 ;  /* 0x0000000000017941 */ /* 0x000fea0003800000 */
.L_x_6471:
[----:B------:R-:W-:Y:S04]  /*16980*/  BSSY B1, `(.L_x_6473) ;  /* 0x0000014000017945 */ /* 0x000fe80003800000 */
[----:B------:R-:W-:Y:S05]  /*16990*/  @P4 BRA `(.L_x_6474) ;  /* 0x0000000000484947 */ /* 0x000fea0003800000 */
[----:B------:R-:W-:Y:S01]  /*169a0*/  IADD3 R3, P2, R6, 0x20, RZ ;  /* 0x0000002006037810 */ /* 0x000fe20007f5e0ff */
[----:B------:R-:W-:Y:S01]  /*169b0*/  ULDC.64 UR4, c[0x0][0xad8] ;  /* 0x0002b60000047ab9 */ /* 0x000fe20000000a00 */
[----:B------:R-:W-:Y:S01]  /*169c0*/  IMAD.MOV.U32 R4, RZ, RZ, R18 ;  /* 0x000000ffff047224 */ /* 0x000fe200078e0012 */
[----:B------:R-:W-:Y:S01]  /*169d0*/  ULDC.64 UR6, c[0x0][0xa80] ;  /* 0x0002a00000067ab9 */ /* 0x000fe20000000a00 */
[----:B------:R-:W-:Y:S02]  /*169e0*/  IMAD.MOV.U32 R5, RZ, RZ, R49 ;  /* 0x000000ffff057224 */ /* 0x000fe400078e0031 */
[----:B------:R-:W-:Y:S02]  /*169f0*/  IMAD.X R0, RZ, RZ, R7, P2 ;  /* 0x000000ffff007224 */ /* 0x000fe400010e0607 */
[----:B0-----:R-:W-:Y:S02]  /*16a00*/  VIADD R20, R23, 0x40 ;  /* 0x0000004017147836 */ /* 0x001fe40000000000 */
[----:B------:R-:W-:-:S02]  /*16a10*/  IMAD R0, R0, UR4, RZ ;  /* 0x0000000400007c24 */ /* 0x000fc4000f8e02ff */
[----:B------:R-:W-:Y:S01]  /*16a20*/  IMAD.WIDE.U32 R4, R3, UR4, R4 ;  /* 0x0000000403047c25 */ /* 0x000fe2000f8e0004 */
[----:B------:R-:W-:Y:S02]  /*16a30*/  ULDC UR4, c[0x0][0xa8c] ;  /* 0x0002a30000047ab9 */ /* 0x000fe40000000800 */
        /* <DEDUP_REMOVED lines=8> */
.L_x_6474:
[----:B------:R-:W-:Y:S05]  /*16ac0*/  BSYNC B1 ;  /* 0x0000000000017941 */ /* 0x000fea0003800000 */
.L_x_6473:
        /* <DEDUP_REMOVED lines=8> */
[----:B01----:R-:W-:Y:S02]  /*16b50*/  VIADD R20, R23, 0x40 ;  /* 0x0000004017147836 */ /* 0x003fe40000000000 */
        /* <DEDUP_REMOVED lines=11> */
.L_x_6476:
[----:B------:R-:W-:Y:S05]  /*16c10*/  BSYNC B1 ;  /* 0x0000000000017941 */ /* 0x000fea0003800000 */
.L_x_6475:
[----:B------:R-:W-:Y:S05]  /*16c20*/  @P1 BRA `(.L_x_6477) ;  /* 0x0000000800cc1947 */ /* 0x000fea0003800000 */
[----:B------:R-:W-:Y:S01]  /*16c30*/  IADD3 R3, P0, R6, 0x60, RZ ;  /* 0x0000006006037810 */ /* 0x000fe20007f1e0ff */
        /* <DEDUP_REMOVED lines=15> */
[----:B-----5:R3:W-:Y:S10]  /*16d30*/  @!P1 STG.E.128 desc[UR44][R6.64], R8 ;  /* 0x0000000806009986 */ /* 0x0207f4000c101d2c */
[----:B------:R-:W-:Y:S05]  /*16d40*/  @P0 BRA `(.L_x_6477) ;  /* 0x0000000800840947 */ /* 0x000fea0003800000 */
[----:B------:R4:W-:Y:S01]  /*16d50*/  STG.E.128 desc[UR44][R6.64+0x80], R12 ;  /* 0x0000800c06007986 */ /* 0x0009e2000c101d2c */
[----:B------:R-:W-:Y:S05]  /*16d60*/  BRA `(.L_x_6477) ;  /* 0x00000008007c7947 */ /* 0x000fea0003800000 */
.L_x_6469:
[----:B------:R-:W2:Y:S01]  /*16d70*/  LDC.64 R6, c[0x0][0xbd8] ;  /* 0x0002f600ff067b82 */ /* 0x000ea20000000a00 */
[----:B------:R-:W-:-:S07]  /*16d80*/  IMAD.MOV.U32 R3, RZ, RZ, RZ ;  /* 0x000000ffff037224 */ /* 0x000fce00078e00ff */
[----:B0-----:R-:W0:Y:S01]  /*16d90*/  LDC.64 R4, c[0x0][0xbd8] ;  /* 0x0002f600ff047b82 */ /* 0x001e220000000a00 */
[----:B--2---:R-:W-:-:S04]  /*16da0*/  ISETP.NE.U32.AND P0, PT, R6, RZ, PT ;  /* 0x000000ff0600720c */ /* 0x004fc80003f05070 */
[----:B------:R-:W-:-:S03]  /*16db0*/  ISETP.NE.AND.EX P0, PT, R7, RZ, PT, P0 ;  /* 0x000000ff0700720c */ /* 0x000fc60003f05300 */
[----:B------:R-:W2:Y:S01]  /*16dc0*/  LDC.64 R6, c[0x0][0xbe0] ;  /* 0x0002f800ff067b82 */ /* 0x000ea20000000a00 */
[----:B0-----:R-:W-:-:S07]  /*16dd0*/  IMAD.WIDE R4, R216, 0x4, R4 ;  /* 0x00000004d8047825 */ /* 0x001fce00078e0204 */
[----:B------:R-:W0:Y:S02]  /*16de0*/  LDC R0, c[0x0][0xa88] ;  /* 0x0002a200ff007b82 */ /* 0x000e240000000800 */
[----:B------:R3:W5:Y:S01]  /*16df0*/  @P0 LDG.E R3, desc[UR44][R4.64] ;  /* 0x0000002c04030981 */ /* 0x000762000c1e1900 */
[----:B--2---:R-:W-:-:S04]  /*16e00*/  ISETP.NE.U32.AND P1, PT, R6, RZ, PT ;  /* 0x000000ff0600720c */ /* 0x004fc80003f25070 */
[----:B------:R-:W-:-:S13]  /*16e10*/  ISETP.NE.AND.EX P1, PT, R7, RZ, PT, P1 ;  /* 0x000000ff0700720c */ /* 0x000fda0003f25310 */
[----:B------:R-:W2:Y:S02]  /*16e20*/  @P1 LDC.64 R6, c[0x0][0xbe0] ;  /* 0x0002f800ff061b82 */ /* 0x000ea40000000a00 */
[----:B--2---:R-:W-:-:S05]  /*16e30*/  @P1 IMAD.WIDE R6, R216, 0x4, R6 ;  /* 0x00000004d8061825 */ /* 0x004fca00078e0206 */
[----:B0-----:R3:W5:Y:S01]  /*16e40*/  @P1 LDG.E R0, desc[UR44][R6.64] ;  /* 0x0000002c06001981 */ /* 0x001762000c1e1900 */
[----:B------:R-:W-:Y:S01]  /*16e50*/  ISETP.GT.AND P2, PT, R223, 0x7f, PT ;  /* 0x0000007fdf00780c */ /* 0x000fe20003f44270 */
[----:B------:R-:W-:-:S12]  /*16e60*/  @P1 BRA `(.L_x_6478) ;  /* 0x0000000000101947 */ /* 0x000fd80003800000 */
[----:B------:R-:W-:Y:S05]  /*16e70*/  @!P0 BRA `(.L_x_6478) ;  /* 0x00000000000c8947 */ /* 0x000fea0003800000 */
[----:B---3--:R-:W2:Y:S04]  /*16e80*/  LDG.E R7, desc[UR44][R4.64] ;  /* 0x0000002c04077981 */ /* 0x008ea8000c1e1900 */
[----:B-----5:R-:W2:Y:S02]  /*16e90*/  LDG.E R0, desc[UR44][R4.64+0x4] ;  /* 0x0000042c04007981 */ /* 0x020ea4000c1e1900 */
[----:B--2---:R-:W-:-:S07]  /*16ea0*/  IMAD.IADD R0, R0, 0x1, -R7 ;  /* 0x0000000100007824 */ /* 0x004fce00078e0a07 */
.L_x_6478:
[----:B---3--:R-:W-:Y:S01]  /*16eb0*/  SHF.R.S32.HI R4, RZ, 0x1f, R216 ;  /* 0x0000001fff047819 */ /* 0x008fe200000114d8 */
[----:B------:R-:W-:Y:S01]  /*16ec0*/  BSSY B1, `(.L_x_6479) ;  /* 0x000001d000017945 */ /* 0x000fe20003800000 */
[----:B------:R-:W-:Y:S02]  /*16ed0*/  SHF.R.S32.HI R9, RZ, 0x1f, R215 ;  /* 0x0000001fff097819 */ /* 0x000fe400000114d7 */
[----:B------:R-:W-:Y:S02]  /*16ee0*/  SHF.R.S32.HI R12, RZ, 0x1f, R23 ;  /* 0x0000001fff0c7819 */ /* 0x000fe40000011417 */
[----:B------:R-:W-:Y:S02]  /*16ef0*/  SEL R11, R216, RZ, !P0 ;  /* 0x000000ffd80b7207 */ /* 0x000fe40004000000 */
[----:B------:R-:W-:Y:S02]  /*16f00*/  SEL R10, R4, RZ, !P0 ;  /* 0x000000ff040a7207 */ /* 0x000fe40004000000 */
[----:B-----5:R-:W-:Y:S01]  /*16f10*/  SHF.R.S32.HI R8, RZ, 0x1f, R3 ;  /* 0x0000001fff087819 */ /* 0x020fe20000011403 */
[----:B------:R-:W-:Y:S06]  /*16f20*/  @P2 BRA `(.L_x_6480) ;  /* 0x0000000000582947 */ /* 0x000fec0003800000 */
[----:B------:R-:W0:Y:S02]  /*16f30*/  S2R R5, SR_TID.X ;  /* 0x0000000000057919 */ /* 0x000e240000002100 */
[----:B0-----:R-:W-:-:S04]  /*16f40*/  IMAD R4, R217, 0x80, R5 ;  /* 0x00000080d9047824 */ /* 0x001fc800078e0205 */
        /* <DEDUP_REMOVED lines=20> */
.L_x_6480:
[----:B------:R-:W-:Y:S05]  /*17090*/  BSYNC B1 ;  /* 0x0000000000017941 */ /* 0x000fea0003800000 */
.L_x_6479:
[----:B------:R-:W-:Y:S01]  /*170a0*/  ULDC.64 UR4, c[0x0][0xaa0] ;  /* 0x0002a80000047ab9 */ /* 0x000fe20000000a00 */
[----:B------:R-:W-:Y:S01]  /*170b0*/  IMAD.MOV.U32 R4, RZ, RZ, R23 ;  /* 0x000000ffff047224 */ /* 0x000fe200078e0017 */
[----:B------:R-:W-:Y:S01]  /*170c0*/  BSSY B1, `(.L_x_6481) ;  /* 0x000002c000017945 */ /* 0x000fe20003800000 */
[----:B0-----:R-:W-:Y:S02]  /*170d0*/  IMAD.MOV.U32 R5, RZ, RZ, R12 ;  /* 0x000000ffff057224 */ /* 0x001fe400078e000c */
[----:B------:R-:W-:Y:S02]  /*170e0*/  IMAD R6, R8, UR4, RZ ;  /* 0x0000000408067c24 */ /* 0x000fe4000f8e02ff */
[----:B------:R-:W-:-:S04]  /*170f0*/  IMAD.WIDE.U32 R4, R3, UR4, R4 ;  /* 0x0000000403047c25 */ /* 0x000fc8000f8e0004 */
[----:B------:R-:W-:Y:S01]  /*17100*/  IMAD R3, R3, UR5, R6 ;  /* 0x0000000503037c24 */ /* 0x000fe2000f8e0206 */
[----:B------:R-:W-:Y:S01]  /*17110*/  ULDC.64 UR4, c[0x0][0xae0] ;  /* 0x0002b80000047ab9 */ /* 0x000fe20000000a00 */
[----:B------:R-:W-:Y:S02]  /*17120*/  IMAD R7, R217, -0x80, R0 ;  /* 0xffffff80d9077824 */ /* 0x000fe400078e0200 */
[----:B------:R-:W-:Y:S02]  /*17130*/  IMAD.IADD R5, R5, 0x1, R3 ;  /* 0x0000000105057824 */ /* 0x000fe400078e0203 */
[----:B------:R-:W-:Y:S01]  /*17140*/  IMAD R6, R9, UR4, RZ ;  /* 0x0000000409067c24 */ /* 0x000fe2000f8e02ff */
[C---:B------:R-:W-:Y:S01]  /*17150*/  ISETP.GE.AND P2, PT, R212.reuse, R7, PT ;  /* 0x00000007d400720c */ /* 0x040fe20003f46270 */
[----:B------:R-:W-:Y:S01]  /*17160*/  VIADD R0, R212, 0x40 ;  /* 0x00000040d4007836 */ /* 0x000fe20000000000 */
[----:B------:R-:W-:Y:S01]  /*17170*/  SHF.R.S32.HI R9, RZ, 0x1f, R212 ;  /* 0x0000001fff097819 */ /* 0x000fe200000114d4 */
[----:B------:R-:W-:-:S02]  /*17180*/  IMAD R3, R215, UR5, R6 ;  /* 0x00000005d7037c24 */ /* 0x000fc4000f8e0206 */
[----:B------:R-:W-:Y:S01]  /*17190*/  IMAD.WIDE.U32 R4, R215, UR4, R4 ;  /* 0x00000004d7047c25 */ /* 0x000fe2000f8e0004 */
[----:B------:R-:W-:Y:S01]  /*171a0*/  ULDC.64 UR4, c[0x0][0xae8] ;  /* 0x0002ba0000047ab9 */ /* 0x000fe20000000a00 */
[-C--:B------:R-:W-:Y:S02]  /*171b0*/  ISETP.GE.AND P1, PT, R0, R7.reuse, PT ;  /* 0x000000070000720c */ /* 0x080fe40003f26270 */
[C---:B------:R-:W-:Y:S02]  /*171c0*/  VIADD R8, R212.reuse, 0x20 ;  /* 0x00000020d4087836 */ /* 0x040fe40000000000 */
[----:B------:R-:W-:Y:S02]  /*171d0*/  VIADD R6, R212, 0x60 ;  /* 0x00000060d4067836 */ /* 0x000fe40000000000 */
[----:B------:R-:W-:Y:S01]  /*171e0*/  IMAD.IADD R5, R5, 0x1, R3 ;  /* 0x0000000105057824 */ /* 0x000fe200078e0203 */
[-C--:B------:R-:W-:Y:S01]  /*171f0*/  ISETP.GE.AND P3, PT, R8, R7.reuse, PT ;  /* 0x000000070800720c */ /* 0x080fe20003f66270 */
[----:B------:R-:W-:Y:S01]  /*17200*/  IMAD R0, R10, UR4, RZ ;  /* 0x000000040a007c24 */ /* 0x000fe2000f8e02ff */
[----:B------:R-:W-:Y:S01]  /*17210*/  ISETP.GE.AND P0, PT, R6, R7, PT ;  /* 0x000000070600720c */ /* 0x000fe20003f06270 */
[----:B------:R-:W-:-:S04]  /*17220*/  IMAD.WIDE.U32 R6, R11, UR4, R4 ;  /* 0x000000040b067c25 */ /* 0x000fc8000f8e0004 */
[----:B------:R-:W-:Y:S02]  /*17230*/  IMAD R3, R11, UR5, R0 ;  /* 0x000000050b037c24 */ /* 0x000fe4000f8e0200 */
[----:B------:R-:W-:Y:S02]  /*17240*/  IMAD.MOV.U32 R8, RZ, RZ, R212 ;  /* 0x000000ffff087224 */ /* 0x000fe400078e00d4 */
[----:B------:R-:W-:Y:S02]  /*17250*/  IMAD.IADD R11, R7, 0x1, R3 ;  /* 0x00000001070b7824 */ /* 0x000fe400078e0203 */
[----:B------:R-:W-:Y:S01]  /*17260*/  IMAD.WIDE R8, R217, 0x80, R8 ;  /* 0x00000080d9087825 */ /* 0x000fe200078e0208 */
        /* <DEDUP_REMOVED lines=17> */
.L_x_6482:
[----:B------:R-:W-:Y:S05]  /*17380*/  BSYNC B1 ;  /* 0x0000000000017941 */ /* 0x000fea0003800000 */
.L_x_6481:
        /* <DEDUP_REMOVED lines=14> */
[----:B------:R-:W-:Y:S02]  /*17470*/  ISETP.GE.AND P4, PT, R10, UR4, PT ;  /* 0x000000040a007c0c */ /* 0x000fe4000bf86270 */
[----:B0-----:R-:W-:Y:S01]  /*17480*/  LEA R12, P2, R4, UR6, 0x1 ;  /* 0x00000006040c7c11 */ /* 0x001fe2000f8408ff */
[----:B------:R-:W-:-:S05]  /*17490*/  IMAD.IADD R3, R5, 0x1, R3 ;  /* 0x0000000105037824 */ /* 0x000fca00078e0203 */
[----:B------:R-:W-:-:S05]  /*174a0*/  LEA.HI.X R13, R4, UR7, R3, 0x1, P2 ;  /* 0x00000007040d7c11 */ /* 0x000fca00090f0c03 */
[----:B------:R2:W-:Y:S04]  /*174b0*/  @!P3 STG.E.128 desc[UR44][R12.64], RZ ;  /* 0x000000ff0c00b986 */ /* 0x0005e8000c101d2c */
[----:B------:R2:W-:Y:S02]  /*174c0*/  @!P4 STG.E.128 desc[UR44][R12.64+0x80], RZ ;  /* 0x000080ff0c00c986 */ /* 0x0005e4000c101d2c */
.L_x_6484:
[----:B------:R-:W-:Y:S05]  /*174d0*/  BSYNC B1 ;  /* 0x0000000000017941 */ /* 0x000fea0003800000 */
.L_x_6483:
        /* <DEDUP_REMOVED lines=15> */
[----:B0-2---:R-:W-:Y:S01]  /*175d0*/  LEA R12, P1, R4, UR6, 0x1 ;  /* 0x00000006040c7c11 */ /* 0x005fe2000f8208ff */
[----:B------:R-:W-:-:S05]  /*175e0*/  IMAD.IADD R3, R5, 0x1, R3 ;  /* 0x0000000105037824 */ /* 0x000fca00078e0203 */
[----:B------:R-:W-:-:S05]  /*175f0*/  LEA.HI.X R13, R4, UR7, R3, 0x1, P1 ;  /* 0x00000007040d7c11 */ /* 0x000fca00088f0c03 */
[----:B------:R3:W-:Y:S04]  /*17600*/  @!P2 STG.E.128 desc[UR44][R12.64], RZ ;  /* 0x000000ff0c00a986 */ /* 0x0007e8000c101d2c */
[----:B------:R3:W-:Y:S02]  /*17610*/  @!P3 STG.E.128 desc[UR44][R12.64+0x80], RZ ;  /* 0x000080ff0c00b986 */ /* 0x0007e4000c101d2c */
.L_x_6486:
[----:B------:R-:W-:Y:S05]  /*17620*/  BSYNC B1 ;  /* 0x0000000000017941 */ /* 0x000fea0003800000 */
.L_x_6485:
        /* <DEDUP_REMOVED lines=19> */
.L_x_6477:
[----:B------:R-:W-:Y:S05]  /*17760*/  BSYNC B0 ;  /* 0x0000000000007941 */ /* 0x000fea0003800000 */
.L_x_6468:
[----:B------:R-:W-:Y:S02]  /*17770*/  ULDC UR4, c[0x0][0xc14] ;  /* 0x0003050000047ab9 */ /* 0x000fe40000000800 */
[----:B-1----:R-:W-:-:S13]  /*17780*/  ISETP.GE.AND P0, PT, R211, UR4, PT ;  /* 0x00000004d3007c0c */ /* 0x002fda000bf06270 */
[----:B------:R-:W-:Y:S05]  /*17790*/  @!P0 BRA `(.L_x_6487) ;  /* 0xfffffe9400748947 */ /* 0x000fea000383ffff */
[----:B------:R-:W-:Y:S05]  /*177a0*/  EXIT ;  /* 0x000000000000794d */ /* 0x000fea0003800000 */
.L_x_6382:
[----:B------:R-:W-:-:S08]  /*177b0*/  NOP ;  /* 0x0000000000007918 */ /* 0x000fd00000000000 */
[----:B--2---:R-:W0:-:S00]  /*177c0*/  USETMAXREG.DEALLOC.CTAPOOL 0x18 ;  /* 0x00000018000079c8 */ /* 0x004e0000080e0500 */
[----:B0-----:R-:W-:Y:S01]  /*177d0*/  LOP3.LUT R0, R0, 0x3, RZ, 0xc0, !PT ;  /* 0x0000000300007812 */ /* 0x001fe200078ec0ff */
[----:B------:R-:W-:Y:S01]  /*177e0*/  IMAD.MOV.U32 R6, RZ, RZ, RZ ;  /* 0x000000ffff067224 */ /* 0x000fe200078e00ff */
[----:B------:R-:W-:-:S04]  /*177f0*/  LOP3.LUT R16, R16, 0xfffffffd, RZ, 0xc0, !PT ;  /* 0xfffffffd10107812 */ /* 0x000fc800078ec0ff */
[----:B------:R-:W0:Y:S02]  /*17800*/  SHFL.IDX PT, R0, R0, RZ, 0x1f ;  /* 0x00001fff00007589 */ /* 0x000e2400000e0000 */
[----:B0-----:R-:W-:-:S13]  /*17810*/  ISETP.NE.AND P0, PT, R0, RZ, PT ;  /* 0x000000ff0000720c */ /* 0x001fda0003f05270 */
[----:B------:R-:W-:Y:S01]  /*17820*/  @P0 LOP3.LUT R16, R16, 0x2, RZ, 0xfc, !PT ;  /* 0x0000000210100812 */ /* 0x000fe200078efcff */
[----:B------:R-:W-:Y:S06]  /*17830*/  @!P0 BRA `(.L_x_6488) ;  /* 0x00000000002c8947 */ /* 0x000fec0003800000 */
[----:B------:R-:W0:Y:S08]  /*17840*/  S2UR UR5, SR_CgaCtaId ;  /* 0x00000000000579c3 */ /* 0x000e300000008800 */
[----:B------:R-:W-:Y:S06]  /*17850*/  BAR.SYNC.DEFER_BLOCKING 0x5, 0x180 ;  /* 0x0146000000007b1d */ /* 0x000fec0000010000 */
[----:B------:R-:W-:-:S02]  /*17860*/  UMOV UR4, 0x400 ;  /* 0x0000040000047882 */ /* 0x000fc40000000000 */
[----:B0-----:R-:W-:-:S09]  /*17870*/  ULEA UR4, UR5, UR4, 0x18 ;  /* 0x0000000405047291 */ /* 0x001fd2000f8ec03f */
[----:B------:R-:W0:Y:S04]  /*17880*/  LDS.128 R4, [UR4+0x288d0] ;  /* 0x0288d004ff047984 */ /* 0x000e280008000c00 */
[----:B0-----:R0:W-:Y:S01]  /*17890*/  STL.64 [R1], R4 ;  /* 0x0000000401007387 */ /* 0x0011e20000100a00 */
[----:B------:R-:W-:-:S03]  /*178a0*/  IMAD.MOV.U32 R0, RZ, RZ, R6 ;  /* 0x000000ffff007224 */ /* 0x000fc600078e0006 */
[----:B------:R0:W-:Y:S02]  /*178b0*/  STL [R1+0xc], R7 ;  /* 0x00000c0701007387 */ /* 0x0001e40000100800 */
[----:B------:R-:W-:Y:S01]  /*178c0*/  R2UR UR38, R0 ;  /* 0x00000000002672ca */ /* 0x000fe200000e0000 */
[----:B------:R-:W-:Y:S06]  /*178d0*/  BAR.ARV 0x4, 0x180 ;  /* 0x0106000000007b1d */ /* 0x000fec0000002000 */
[----:B------:R-:W-:Y:S08]  /*178e0*/  BRA `(.L_x_6489) ;  /* 0x0000000800a47947 */ /* 0x000ff00003800000 */
.L_x_6488:
[----:B------:R-:W0:Y:S01]  /*178f0*/  S2R R0, SR_TID.X ;  /* 0x0000000000007919 */ /* 0x000e220000002100 */
        /* <DEDUP_REMOVED lines=9> */
[----:B------:R-:W-:Y:S01]  /*17990*/  IMAD.MOV.U32 R11, RZ, RZ, RZ ;  /* 0x000000ffff0b7224 */ /* 0x000fe200078e00ff */
        /* <DEDUP_REMOVED lines=23> */
[----:B------:R-:W-:Y:S01]  /*17b10*/  IMAD.MOV.U32 R12, RZ, RZ, R7 ;  /* 0x000000ffff0c7224 */ /* 0x000fe200078e0007 */
[----:B0-----:R-:W-:-:S13]  /*17b20*/  ISETP.GT.AND P6, PT, R7, R4, PT ;  /* 0x000000040700720c */ /* 0x001fda0003fc4270 */
[----:B------:R-:W-:Y:S05]  /*17b30*/  @P6 BRA `(.L_x_6490) ;  /* 0x0000000000986947 */ /* 0x000fea0003800000 */
[----:B------:R-:W0:Y:S01]  /*17b40*/  LDC R9, c[0x0][0xc14] ;  /* 0x00030500ff097b82 */ /* 0x000e220000000800 */
[----:B------:R-:W-:Y:S01]  /*17b50*/  IMAD.MOV.U32 R7, RZ, RZ, R12 ;  /* 0x000000ffff077224 */ /* 0x000fe200078e000c */
[----:B------:R-:W-:Y:S01]  /*17b60*/  ULDC UR4, c[0x0][0xc14] ;  /* 0x0003050000047ab9 */ /* 0x000fe20000000800 */
[----:B------:R-:W-:-:S07]  /*17b70*/  IMAD.MOV.U32 R11, RZ, RZ, RZ ;  /* 0x000000ffff0b7224 */ /* 0x000fce00078e00ff */
.L_x_6494:
[----:B------:R-:W-:Y:S01]  /*17b80*/  VIADD R11, R11, 0x1f ;  /* 0x0000001f0b0b7836 */ /* 0x000fe20000000000 */
[----:B0-----:R0:W-:Y:S04]  /*17b90*/  STL [R1+0xc], R9 ;  /* 0x00000c0901007387 */ /* 0x0011e80000100800 */
[----:B------:R-:W-:-:S13]  /*17ba0*/  ISETP.GE.AND P6, PT, R11, UR4, PT ;  /* 0x000000040b007c0c */ /* 0x000fda000bfc6270 */
[----:B------:R-:W-:Y:S05]  /*17bb0*/  @P6 BRA `(.L_x_6491) ;  /* 0x0000000400b86947 */ /* 0x000fea0003800000 */
[----:B------:R-:W-:Y:S01]  /*17bc0*/  IMAD.IADD R13, R0, 0x1, R11 ;  /* 0x00000001000d7824 */ /* 0x000fe200078e020b */
[----:B------:R-:W-:Y:S01]  /*17bd0*/  BSSY B0, `(.L_x_6492) ;  /* 0x0000007000007945 */ /* 0x000fe20003800000 */
[----:B------:R-:W-:-:S03]  /*17be0*/  IMAD.MOV.U32 R6, RZ, RZ, RZ ;  /* 0x000000ffff067224 */ /* 0x000fc600078e00ff */
[----:B------:R-:W-:-:S13]  /*17bf0*/  ISETP.GE.OR P6, PT, R13, UR4, !P0 ;  /* 0x000000040d007c0c */ /* 0x000fda000c7c6670 */
[----:B------:R-:W-:Y:S05]  /*17c00*/  @P6 BRA `(.L_x_6493) ;  /* 0x00000000000c6947 */ /* 0x000fea0003800000 */
[----:B------:R-:W1:Y:S02]  /*17c10*/  LDC.64 R2, c[0x0][0xc58] ;  /* 0x00031600ff027b82 */ /* 0x000e640000000a00 */
[----:B-1----:R-:W-:-:S05]  /*17c20*/  IMAD.WIDE R2, R13, 0x4, R2 ;  /* 0x000000040d027825 */ /* 0x002fca00078e0202 */
[----:B------:R1:W5:Y:S02]  /*17c30*/  LDG.E R6, desc[UR44][R2.64] ;  /* 0x0000002c02067981 */ /* 0x000364000c1e1900 */
.L_x_6493:
[----:B------:R-:W-:Y:S05]  /*17c40*/  BSYNC B0 ;  /* 0x0000000000007941 */ /* 0x000fea0003800000 */
.L_x_6492:
        /* <DEDUP_REMOVED lines=13> */
[----:B-1----:R-:W-:Y:S02]  /*17d20*/  SEL R15, R8, RZ, P5 ;  /* 0x000000ff080f7207 */ /* 0x002fe40002800000 */
[----:B------:R-:W1:Y:S03]  /*17d30*/  LDC R8, c[0x0][0xc10] ;  /* 0x00030400ff087b82 */ /* 0x000e660000000800 */
[----:B------:R-:W-:-:S05]  /*17d40*/  IMAD.IADD R10, R10, 0x1, R15 ;  /* 0x000000010a0a7824 */ /* 0x000fca00078e020f */
[----:B------:R-:W1:Y:S02]  /*17d50*/  SHFL.IDX PT, R3, R10, 0x1f, 0x1f ;  /* 0x03e01f000a037f89 */ /* 0x000e6400000e0000 */
[----:B-1----:R-:W-:-:S04]  /*17d60*/  IMAD R12, R3, R8, RZ ;  /* 0x00000008030c7224 */ /* 0x002fc800078e02ff */
[----:B------:R-:W-:-:S05]  /*17d70*/  IMAD.IADD R7, R12, 0x1, R7 ;  /* 0x000000010c077824 */ /* 0x000fca00078e0207 */
[----:B------:R-:W-:-:S13]  /*17d80*/  ISETP.GT.AND P6, PT, R7, R4, PT ;  /* 0x000000040700720c */ /* 0x000fda0003fc4270 */
[----:B------:R-:W-:Y:S05]  /*17d90*/  @!P6 BRA `(.L_x_6494) ;  /* 0xfffffffc0078e947 */ /* 0x000fea000383ffff */
.L_x_6490:
[----:B0-----:R-:W-:-:S04]  /*17da0*/  IMAD.IADD R9, R7, 0x1, -R12 ;  /* 0x0000000107097824 */ /* 0x001fc800078e0a0c */
[----:B------:R-:W-:-:S05]  /*17db0*/  IMAD R3, R10, R8, R9 ;  /* 0x000000080a037224 */ /* 0x000fca00078e0209 */
[----:B------:R-:W-:Y:S02]  /*17dc0*/  ISETP.GT.AND P0, PT, R3, R4, PT ;  /* 0x000000040300720c */ /* 0x000fe40003f04270 */
[----:B------:R-:W0:Y:S11]  /*17dd0*/  LDC.64 R2, c[0x0][0xc68] ;  /* 0x00031a00ff027b82 */ /* 0x000e360000000a00 */
[----:B------:R-:W-:-:S04]  /*17de0*/  VOTE.ANY R12, PT, !P0 ;  /* 0x00000000000c7806 */ /* 0x000fc800040e0100 */
[----:B------:R-:W1:Y:S02]  /*17df0*/  POPC R7, R12 ;  /* 0x0000000c00077309 */ /* 0x000e640000000000 */
[----:B-1----:R-:W-:-:S04]  /*17e00*/  IMAD.IADD R11, R7, 0x1, R11 ;  /* 0x00000001070b7824 */ /* 0x002fc800078e020b */
        /* <DEDUP_REMOVED lines=14> */
.L_x_6495:
[----:B-1----:R-:W-:Y:S02]  /*17ef0*/  IMAD.MOV R7, RZ, RZ, -R3 ;  /* 0x000000ffff077224 */ /* 0x002fe400078e0a03 */
[----:B---3--:R-:W-:Y:S02]  /*17f00*/  IMAD R9, R5, R8, R9 ;  /* 0x0000000805097224 */ /* 0x008fe400078e0209 */
[----:B------:R-:W-:Y:S02]  /*17f10*/  IMAD R5, R7, R14, RZ ;  /* 0x0000000e07057224 */ /* 0x000fe400078e02ff */
[----:B------:R-:W-:Y:S01]  /*17f20*/  IMAD.MOV.U32 R2, RZ, RZ, RZ ;  /* 0x000000ffff027224 */ /* 0x000fe200078e00ff */
[----:B------:R1:W-:Y:S03]  /*17f30*/  STL [R1], R9 ;  /* 0x0000000901007387 */ /* 0x0003e60000100800 */
[----:B------:R-:W-:Y:S01]  /*17f40*/  IMAD.HI.U32 R3, R3, R5, R2 ;  /* 0x0000000503037227 */ /* 0x000fe200078e0002 */
[----:B------:R-:W-:-:S03]  /*17f50*/  IABS R5, R11 ;  /* 0x0000000b00057213 */ /* 0x000fc60000000000 */
[----:B------:R-:W-:Y:S02]  /*17f60*/  IMAD.IADD R2, R4, 0x1, -R9 ;  /* 0x0000000104027824 */ /* 0x000fe400078e0a09 */
[----:B------:R-:W-:-:S03]  /*17f70*/  IMAD.MOV R5, RZ, RZ, -R5 ;  /* 0x000000ffff057224 */ /* 0x000fc600078e0a05 */
[----:B------:R-:W-:-:S05]  /*17f80*/  IABS R4, R2 ;  /* 0x0000000200047213 */ /* 0x000fca0000000000 */
[----:B--2---:R-:W-:-:S04]  /*17f90*/  IMAD.HI.U32 R10, R3, R4, RZ ;  /* 0x00000004030a7227 */ /* 0x004fc800078e00ff */
        /* <DEDUP_REMOVED lines=21> */
[----:B------:R-:W2:Y:S02]  /*180f0*/  F2I.FTZ.U32.TRUNC.NTZ R3, R3 ;  /* 0x0000000300037305 */ /* 0x000ea4000021f000 */
[----:B--2---:R-:W-:-:S04]  /*18100*/  IMAD.MOV R2, RZ, RZ, -R3 ;  /* 0x000000ffff027224 */ /* 0x004fc800078e0a03 */
[----:B-1----:R-:W-:Y:S02]  /*18110*/  IMAD R9, R2, R5, RZ ;  /* 0x0000000502097224 */ /* 0x002fe400078e02ff */
[----:B------:R-:W-:-:S04]  /*18120*/  IMAD.MOV.U32 R2, RZ, RZ, RZ ;  /* 0x000000ffff027224 */ /* 0x000fc800078e00ff */
[----:B------:R-:W-:Y:S01]  /*18130*/  IMAD.HI.U32 R2, R3, R9, R2 ;  /* 0x0000000903027227 */ /* 0x000fe200078e0002 */
[-C--:B------:R-:W-:Y:S02]  /*18140*/  IABS R9, R8.reuse ;  /* 0x0000000800097213 */ /* 0x080fe40000000000 */
[C---:B------:R-:W-:Y:S01]  /*18150*/  LOP3.LUT R3, R11.reuse, R8, RZ, 0x3c, !PT ;  /* 0x000000080b037212 */ /* 0x040fe200078e3cff */
[----:B------:R-:W-:Y:S02]  /*18160*/  IMAD.IADD R11, R11, 0x1, R4 ;  /* 0x000000010b0b7824 */ /* 0x000fe400078e0204 */
[----:B------:R-:W-:Y:S01]  /*18170*/  IMAD.MOV R10, RZ, RZ, -R9 ;  /* 0x000000ffff0a7224 */ /* 0x000fe200078e0a09 */
[----:B------:R-:W-:Y:S01]  /*18180*/  ISETP.GE.AND P2, PT, R3, RZ, PT ;  /* 0x000000ff0300720c */ /* 0x000fe20003f46270 */
[----:B------:R-:W-:-:S04]  /*18190*/  IMAD.HI.U32 R2, R2, R7, RZ ;  /* 0x0000000702027227 */ /* 0x000fc800078e00ff */
        /* <DEDUP_REMOVED lines=13> */
[----:B------:R-:W-:-:S04]  /*18270*/  R2UR UR38, R11 ;  /* 0x000000000b2672ca */ /* 0x000fc800000e0000 */
[----:B------:R2:W-:Y:S01]  /*18280*/  STL [R1+0x4], R2 ;  /* 0x0000040201007387 */ /* 0x0005e20000100800 */
[----:B------:R-:W-:Y:S10]  /*18290*/  BRA `(.L_x_6496) ;  /* 0x00000000000c7947 */ /* 0x000ff40003800000 */
.L_x_6491:
[----:B------:R1:W-:Y:S01]  /*182a0*/  STL [R1], R4 ;  /* 0x0000000401007387 */ /* 0x0003e20000100800 */
[----:B------:R-:W-:-:S03]  /*182b0*/  UMOV UR38, URZ ;  /* 0x0000003f00267c82 */ /* 0x000fc60008000000 */
[----:B------:R1:W-:Y:S02]  /*182c0*/  STL [R1+0x4], RZ ;  /* 0x000004ff01007387 */ /* 0x0003e40000100800 */
.L_x_6496:
[----:B-1----:R-:W3:Y:S04]  /*182d0*/  LDL R4, [R1] ;  /* 0x0000000001047983 */ /* 0x002ee80000100800 */
[----:B------:R-:W3:Y:S04]  /*182e0*/  LDL R5, [R1+0x4] ;  /* 0x0000040001057983 */ /* 0x000ee80000100800 */
[----:B------:R-:W3:Y:S01]  /*182f0*/  LDL R7, [R1+0xc] ;  /* 0x00000c0001077983 */ /* 0x000ee20000100800 */
[----:B------:R-:W-:Y:S01]  /*18300*/  ISETP.NE.AND P0, PT, R0, RZ, PT ;  /* 0x000000ff0000720c */ /* 0x000fe20003f05270 */
[----:B--2---:R-:W-:-:S12]  /*18310*/  IMAD.U32 R2, RZ, RZ, UR38 ;  /* 0x00000026ff027e24 */ /* 0x004fd8000f8e00ff */
[----:B------:R-:W1:Y:S01]  /*18320*/  @!P0 S2R R3, SR_CgaCtaId ;  /* 0x0000000000038919 */ /* 0x000e620000008800 */
[----:B------:R-:W-:Y:S01]  /*18330*/  @!P0 MOV R0, 0x400 ;  /* 0x0000040000008802 */ /* 0x000fe20000000f00 */
[----:B------:R-:W-:-:S03]  /*18340*/  @!P0 IMAD.MOV.U32 R6, RZ, RZ, R2 ;  /* 0x000000ffff068224 */ /* 0x000fc600078e0002 */
[----:B-1----:R-:W-:-:S05]  /*18350*/  @!P0 LEA R0, R3, R0, 0x18 ;  /* 0x0000000003008211 */ /* 0x002fca00078ec0ff */
[----:B---3--:R1:W-:Y:S01]  /*18360*/  @!P0 STS.128 [R0+0x288d0], R4 ;  /* 0x0288d00400008388 */ /* 0x0083e20000000c00 */
[----:B------:R-:W-:Y:S06]  /*18370*/  BAR.ARV 0x5, 0x180 ;  /* 0x0146000000007b1d */ /* 0x000fec0000002000 */
.L_x_6489:
[----:B-1----:R-:W2:Y:S01]  /*18380*/  LDL R0, [R1+0xc] ;  /* 0x00000c0001007983 */ /* 0x002ea20000100800 */
[----:B------:R-:W-:-:S03]  /*18390*/  ULDC UR4, c[0x0][0xc14] ;  /* 0x0003050000047ab9 */ /* 0x000fc60000000800 */
[----:B------:R1:W-:Y:S01]  /*183a0*/  STL [R1+0x14], RZ ;  /* 0x000014ff01007387 */ /* 0x0003e20000100800 */
[----:B--2---:R-:W-:Y:S01]  /*183b0*/  ISETP.GE.AND P0, PT, R0, UR4, PT ;  /* 0x0000000400007c0c */ /* 0x004fe2000bf06270 */
[----:B------:R-:W-:-:S05]  /*183c0*/  IMAD.MOV.U32 R0, RZ, RZ, 0x1 ;  /* 0x00000001ff007424 */ /* 0x000fca00078e00ff */
[----:B------:R1:W-:Y:S04]  /*183d0*/  STL [R1+0x18], R0 ;  /* 0x0000180001007387 */ /* 0x0003e80000100800 */
[----:B------:R1:W-:Y:S03]  /*183e0*/  STL [R1+0x34], RZ ;  /* 0x000034ff01007387 */ /* 0x0003e60000100800 */
[----:B------:R-:W-:Y:S05]  /*183f0*/  @P0 BRA `(.L_x_6497) ;  /* 0x0000004000140947 */ /* 0x000fea0003800000 */
[----:B0-----:R-:W2:Y:S01]  /*18400*/  LDL R7, [R1+0x30] ;  /* 0x0000300001077983 */ /* 0x001ea20000100800 */
[----:B-1----:R-:W0:Y:S01]  /*18410*/  S2R R0, SR_TID.X ;  /* 0x0000000000007919 */ /* 0x002e220000002100 */
[----:B------:R-:W1:Y:S01]  /*18420*/  S2R R8, SR_TID.X ;  /* 0x0000000000087919 */ /* 0x000e620000002100 */
[----:B0-----:R-:W-:Y:S01]  /*18430*/  LOP3.LUT R2, R0, 0x7f, RZ, 0xc0, !PT ;  /* 0x0000007f00027812 */ /* 0x001fe200078ec0ff */
[C---:B-1----:R-:W-:Y:S02]  /*18440*/  IMAD.SHL.U32 R0, R8.reuse, 0x80, RZ ;  /* 0x0000008008007824 */ /* 0x042fe400078e00ff */
        /* <DEDUP_REMOVED lines=17> */
[----:B------:R-:W-:Y:S02]  /*18560*/  IMAD.MOV.U32 R0, RZ, RZ, 0x40 ;  /* 0x00000040ff007424 */ /* 0x000fe400078e00ff */
[----:B0-----:R-:W-:-:S03]  /*18570*/  IMAD.MOV.U32 R2, RZ, RZ, 0x20 ;  /* 0x00000020ff027424 */ /* 0x001fc600078e00ff */
[----:B------:R-:W-:Y:S02]  /*18580*/  SEL R0, R0, 0xffffffc0, !P0 ;  /* 0xffffffc000007807 */ /* 0x000fe40004000000 */
[----:B------:R-:W-:Y:S01]  /*18590*/  SEL R5, R2, 0xffffffe0, !P0 ;  /* 0xffffffe002057807 */ /* 0x000fe20004000000 */
[----:B------:R-:W-:Y:S02]  /*185a0*/  STL [R1+0x10], R3 ;  /* 0x0000100301007387 */ /* 0x000fe40000100800 */
[----:B------:R-:W-:Y:S01]  /*185b0*/  IMAD.IADD R0, R0, 0x1, R3 ;  /* 0x0000000100007824 */ /* 0x000fe200078e0203 */
[----:B------:R-:W-:Y:S01]  /*185c0*/  ULDC UR41, c[0x0][0xc] ;  /* 0x0000030000297ab9 */ /* 0x000fe20000000800 */
[----:B------:R-:W-:Y:S01]  /*185d0*/  ULDC.64 UR42, c[0x0][0x198] ;  /* 0x00006600002a7ab9 */ /* 0x000fe20000000a00 */
[C---:B--2---:R-:W-:Y:S02]  /*185e0*/  LOP3.LUT R2, R7.reuse, 0x1, RZ, 0xfc, !PT ;  /* 0x0000000107027812 */ /* 0x044fe400078efcff */
[----:B------:R-:W-:-:S03]  /*185f0*/  LOP3.LUT R4, R7, 0x2, RZ, 0xfc, !PT ;  /* 0x0000000207047812 */ /* 0x000fc600078efcff */
[----:B------:R0:W-:Y:S04]  /*18600*/  STL [R1+0x38], R2 ;  /* 0x0000380201007387 */ /* 0x0001e80000100800 */
[----:B------:R1:W-:Y:S01]  /*18610*/  STL [R1+0x2c], R4 ;  /* 0x00002c0401007387 */ /* 0x0003e20000100800 */
[----:B0-----:R-:W-:-:S03]  /*18620*/  IMAD.MOV.U32 R2, RZ, RZ, 0x1 ;  /* 0x00000001ff027424 */ /* 0x001fc600078e00ff */
[----:B------:R1:W-:Y:S04]  /*18630*/  STL [R1+0x34], RZ ;  /* 0x000034ff01007387 */ /* 0x0003e80000100800 */
[----:B------:R1:W-:Y:S04]  /*18640*/  STL [R1+0x18], R2 ;  /* 0x0000180201007387 */ /* 0x0003e80000100800 */
[----:B------:R1:W-:Y:S04]  /*18650*/  STL [R1+0x14], RZ ;  /* 0x000014ff01007387 */ /* 0x0003e80000100800 */
[----:B------:R1:W-:Y:S02]  /*18660*/  STL [R1+0x28], R0 ;  /* 0x0000280001007387 */ /* 0x0003e40000100800 */
.L_x_6563:
[----:B------:R-:W2:Y:S01]  /*18670*/  LDL R12, [R1+0xc] ;  /* 0x00000c00010c7983 */ /* 0x000ea20000100800 */
[----:B-1----:R-:W0:Y:S01]  /*18680*/  LDC.64 R2, c[0x0][0xa28] ;  /* 0x00028a00ff027b82 */ /* 0x002e220000000a00 */
[----:B------:R-:W-:Y:S01]  /*18690*/  CS2R R8, SRZ ;  /* 0x0000000000087805 */ /* 0x000fe2000001ff00 */
[----:B------:R-:W-:Y:S01]  /*186a0*/  ULDC.64 UR4, c[0x0][0xa00] ;  /* 0x0002800000047ab9 */ /* 0x000fe20000000a00 */
[----:B------:R-:W-:-:S05]  /*186b0*/  ULDC.64 UR6, c[0x0][0xa08] ;  /* 0x0002820000067ab9 */ /* 0x000fca0000000a00 */
[----:B---3--:R-:W1:Y:S08]  /*186c0*/  LDC.64 R6, c[0x0][0xa00] ;  /* 0x00028000ff067b82 */ /* 0x008e700000000a00 */
[----:B------:R-:W3:Y:S01]  /*186d0*/  LDC.64 R10, c[0x0][0xa08] ;  /* 0x00028200ff0a7b82 */ /* 0x000ee20000000a00 */
[----:B0-----:R-:W-:-:S04]  /*186e0*/  ISETP.NE.U32.AND P0, PT, R2, RZ, PT ;  /* 0x000000ff0200720c */ /* 0x001fc80003f05070 */
[----:B------:R-:W-:-:S03]  /*186f0*/  ISETP.NE.AND.EX P0, PT, R3, RZ, PT, P0 ;  /* 0x000000ff0300720c */ /* 0x000fc60003f05300 */
[----:B------:R-:W0:Y:S10]  /*18700*/  LDC.64 R2, c[0x0][0xa18] ;  /* 0x00028600ff027b82 */ /* 0x000e340000000a00 */
[----:B------:R-:W2:Y:S01]  /*18710*/  @P0 LDC.64 R4, c[0x0][0xa28] ;  /* 0x00028a00ff040b82 */ /* 0x000ea20000000a00 */
[----:B------:R-:W-:-:S02]  /*18720*/  ISETP.NE.U32.AND P2, PT, RZ, UR6, PT ;  /* 0x00000006ff007c0c */ /* 0x000fc4000bf45070 */
[----:B0-----:R-:W-:Y:S01]  /*18730*/  ISETP.NE.U32.AND P1, PT, R2, RZ, PT ;  /* 0x000000ff0200720c */ /* 0x001fe20003f25070 */
[----:B------:R-:W-:Y:S02]  /*18740*/  IMAD.MOV.U32 R19, RZ, RZ, RZ ;  /* 0x000000ffff137224 */ /* 0x000fe400078e00ff */
[----:B--2---:R-:W-:-:S05]  /*18750*/  @P0 IMAD.WIDE R4, R12, 0x4, R4 ;  /* 0x000000040c040825 */ /* 0x004fca00078e0204 */
[----:B------:R3:W5:Y:S01]  /*18760*/  @P0 LDG.E R8, desc[UR44][R4.64] ;  /* 0x0000002c04080981 */ /* 0x000762000c1e1900 */
[----:B------:R-:W-:Y:S01]  /*18770*/  ISETP.NE.AND.EX P0, PT, R3, RZ, PT, P1 ;  /* 0x000000ff0300720c */ /* 0x000fe20003f05310 */
[C---:B-1----:R-:W-:Y:S01]  /*18780*/  IMAD.WIDE R6, R12.reuse, 0x4, R6 ;  /* 0x000000040c067825 */ /* 0x042fe200078e0206 */
[----:B------:R-:W-:Y:S01]  /*18790*/  ISETP.NE.U32.AND P1, PT, RZ, UR4, PT ;  /* 0x00000004ff007c0c */ /* 0x000fe2000bf25070 */
[----:B------:R-:W0:Y:S03]  /*187a0*/  LDC R0, c[0x0][0x288] ;  /* 0x0000a200ff007b82 */ /* 0x000e260000000800 */
[----:B------:R-:W-:Y:S02]  /*187b0*/  ISETP.NE.AND.EX P3, PT, RZ, UR5, PT, P1 ;  /* 0x00000005ff007c0c */ /* 0x000fe4000bf65310 */
[----:B------:R-:W-:Y:S01]  /*187c0*/  ISETP.NE.AND.EX P1, PT, RZ, UR7, PT, P2 ;  /* 0x00000007ff007c0c */ /* 0x000fe2000bf25320 */
[----:B---3--:R-:W-:-:S04]  /*187d0*/  IMAD.WIDE R4, R12, 0x4, R10 ;  /* 0x000000040c047825 */ /* 0x008fc800078e020a */
[----:B------:R-:W1:Y:S06]  /*187e0*/  @P0 LDC.64 R2, c[0x0][0xa18] ;  /* 0x00028600ff020b82 */ /* 0x000e6c0000000a00 */
[----:B------:R-:W5:Y:S04]  /*187f0*/  @P3 LDG.E R19, desc[UR44][R6.64] ;  /* 0x0000002c06133981 */ /* 0x000f68000c1e1900 */
[----:B------:R-:W5:Y:S01]  /*18800*/  @P1 LDG.E R9, desc[UR44][R4.64] ;  /* 0x0000002c04091981 */ /* 0x000f62000c1e1900 */
[----:B-1----:R-:W-:-:S05]  /*18810*/  @P0 IMAD.WIDE R2, R12, 0x4, R2 ;  /* 0x000000040c020825 */ /* 0x002fca00078e0202 */
[----:B0-----:R0:W5:Y:S02]  /*18820*/  @P0 LDG.E R0, desc[UR44][R2.64] ;  /* 0x0000002c02000981 */ /* 0x001164000c1e1900 */
[----:B0-----:R-:W0:Y:S02]  /*18830*/  LDC.64 R2, c[0x0][0x3f8] ;  /* 0x0000fe00ff027b82 */ /* 0x001e240000000a00 */
[----:B0-----:R-:W-:-:S06]  /*18840*/  ISETP.NE.U32.AND P2, PT, R2, RZ, PT ;  /* 0x000000ff0200720c */ /* 0x001fcc0003f45070 */
[----:B------:R-:W0:Y:S01]  /*18850*/  LDC R2, c[0x0][0x404] ;  /* 0x00010100ff027b82 */ /* 0x000e220000000800 */
[----:B------:R-:W-:-:S07]  /*18860*/  ISETP.NE.AND.EX P2, PT, R3, RZ, PT, P2 ;  /* 0x000000ff0300720c */ /* 0x000fce0003f45320 */
[----:B------:R-:W1:Y:S01]  /*18870*/  LDC R3, c[0x0][0x2e0] ;  /* 0x0000b800ff037b82 */ /* 0x000e620000000800 */
[----:B------:R-:W-:Y:S05]  /*18880*/  @P0 BRA `(.L_x_6498) ;  /* 0x0000000000100947 */ /* 0x000fea0003800000 */
[----:B------:R-:W-:Y:S05]  /*18890*/  @!P3 BRA `(.L_x_6498) ;  /* 0x00000000000cb947 */ /* 0x000fea0003800000 */
[----:B-----5:R-:W2:Y:S04]  /*188a0*/  LDG.E R0, desc[UR44][R6.64] ;  /* 0x0000002c06007981 */ /* 0x020ea8000c1e1900 */
[----:B------:R-:W2:Y:S02]  /*188b0*/  LDG.E R6, desc[UR44][R6.64+0x4] ;  /* 0x0000042c06067981 */ /* 0x000ea4000c1e1900 */
[----:B--2---:R-:W-:-:S07]  /*188c0*/  IMAD.IADD R0, R6, 0x1, -R0 ;  /* 0x0000000106007824 */ /* 0x004fce00078e0a00 */
.L_x_6498:
[----:B0-----:R-:W-:Y:S01]  /*188d0*/  SEL R2, R2, 0x1, P2 ;  /* 0x0000000102027807 */ /* 0x001fe20001000000 */
[----:B------:R-:W-:Y:S02]  /*188e0*/  ULDC.64 UR4, c[0x0][0xa20] ;  /* 0x0002880000047ab9 */ /* 0x000fe40000000a00 */
[----:B------:R-:W-:Y:S02]  /*188f0*/  ISETP.NE.U32.AND P0, PT, RZ, UR4, PT ;  /* 0x00000004ff007c0c */ /* 0x000fe4000bf05070 */
[----:B-1----:R-:W-:Y:S02]  /*18900*/  IMAD R2, R2, R3, RZ ;  /* 0x0000000302027224 */ /* 0x002fe400078e02ff */
[----:B-----5:R-:W-:Y:S01]  /*18910*/  IMAD.IADD R3, R9, 0x1, R8 ;  /* 0x0000000109037824 */ /* 0x020fe200078e0208 */
[----:B------:R-:W-:-:S04]  /*18920*/  ISETP.NE.AND.EX P0, PT, RZ, UR5, PT, P0 ;  /* 0x00000005ff007c0c */ /* 0x000fc8000bf05300 */
[----:B------:R0:W-:Y:S09]  /*18930*/  STL [R1+0x24], R3 ;  /* 0x0000240301007387 */ /* 0x0001f20000100800 */
[----:B------:R-:W-:Y:S05]  /*18940*/  @!P0 BRA `(.L_x_6499) ;  /* 0x0000000000108947 */ /* 0x000fea0003800000 */
[----:B0-----:R-:W0:Y:S02]  /*18950*/  LDC.64 R2, c[0x0][0xa20] ;  /* 0x00028800ff027b82 */ /* 0x001e240000000a00 */
[----:B0-----:R-:W-:-:S06]  /*18960*/  IMAD.WIDE R2, R12, 0x4, R2 ;  /* 0x000000040c027825 */ /* 0x001fcc00078e0202 */
[----:B------:R1:W5:Y:S01]  /*18970*/  LDG.E R2, desc[UR44][R2.64] ;  /* 0x0000002c02027981 */ /* 0x000362000c1e1900 */
[----:B------:R-:W-:Y:S05]  /*18980*/  BRA `(.L_x_6500) ;  /* 0x0000000000107947 */ /* 0x000fea0003800000 */
.L_x_6499:
[----:B------:R-:W-:Y:S05]  /*18990*/  @!P1 BRA `(.L_x_6500) ;  /* 0x00000000000c9947 */ /* 0x000fea0003800000 */
[----:B------:R-:W2:Y:S04]  /*189a0*/  LDG.E R2, desc[UR44][R4.64] ;  /* 0x0000002c04027981 */ /* 0x000ea8000c1e1900 */
[----:B------:R-:W2:Y:S02]  /*189b0*/  LDG.E R4, desc[UR44][R4.64+0x4] ;  /* 0x0000042c04047981 */ /* 0x000ea4000c1e1900 */
[----:B--2---:R-:W-:-:S07]  /*189c0*/  IMAD.IADD R2, R4, 0x1, -R2 ;  /* 0x0000000104027824 */ /* 0x004fce00078e0a02 */
.L_x_6500:
[----:B------:R-:W2:Y:S01]  /*189d0*/  LDL R9, [R1+0x4] ;  /* 0x0000040001097983 */ /* 0x000ea20000100800 */
[----:B-----5:R-:W-:Y:S02]  /*189e0*/  IMAD.IADD R8, R2, 0x1, -R8 ;  /* 0x0000000102087824 */ /* 0x020fe400078e0a08 */
[----:B01----:R-:W0:Y:S02]  /*189f0*/  LDC.64 R2, c[0x0][0x9e0] ;  /* 0x00027800ff027b82 */ /* 0x003e240000000a00 */
        /* <DEDUP_REMOVED lines=15> */
.L_x_6502:
[----:B------:R-:W-:-:S13]  /*18af0*/  ISETP.NE.AND P0, PT, R3, 0x1, PT ;  /* 0x000000010300780c */ /* 0x000fda0003f05270 */
[----:B------:R-:W0:Y:S02]  /*18b00*/  @P0 LDC.64 R4, c[0x0][0x9e8] ;  /* 0x00027a00ff040b82 */ /* 0x000e240000000a00 */
[----:B0-----:R-:W-:-:S05]  /*18b10*/  @P0 IMAD.HI.U32 R4, R7, R4, RZ ;  /* 0x0000000407040227 */ /* 0x001fca00078e00ff */
[----:B------:R-:W-:-:S07]  /*18b20*/  @P0 SHF.R.U32.HI R7, RZ, R5, R4 ;  /* 0x00000005ff070219 */ /* 0x000fce0000011604 */
.L_x_6503:
[----:B------:R-:W-:-:S05]  /*18b30*/  IMAD R7, R7, R3, R3 ;  /* 0x0000000307077224 */ /* 0x000fca00078e0203 */
[----:B------:R-:W-:-:S07]  /*18b40*/  VIMNMX R2, R2, R7, PT ;  /* 0x0000000702027248 */ /* 0x000fce0003fe0100 */
.L_x_6501:
[----:B------:R-:W-:Y:S01]  /*18b50*/  VIADD R2, R2, 0xbf ;  /* 0x000000bf02027836 */ /* 0x000fe20000000000 */
[----:B------:R-:W-:Y:S01]  /*18b60*/  ULDC UR4, c[0x0][0x9dc] ;  /* 0x0002770000047ab9 */ /* 0x000fe20000000800 */
[----:B------:R-:W-:Y:S02]  /*18b70*/  IMAD R0, R9, 0x80, -R0 ;  /* 0x0000008009007824 */ /* 0x000fe400078e0a00 */
[----:B------:R-:W-:-:S04]  /*18b80*/  IMAD.HI R5, R2, 0x2aaaaaab, RZ ;  /* 0x2aaaaaab02057827 */ /* 0x000fc800078e02ff */
[C---:B------:R-:W-:Y:S02]  /*18b90*/  VIADD R4, R8.reuse, 0xbf ;  /* 0x000000bf08047836 */ /* 0x040fe40000000000 */
[----:B------:R-:W-:Y:S01]  /*18ba0*/  IMAD.IADD R2, R8, 0x1, R0 ;  /* 0x0000000108027824 */ /* 0x000fe200078e0200 */
[----:B------:R-:W-:Y:S01]  /*18bb0*/  SHF.R.U32.HI R0, RZ, 0x1f, R5 ;  /* 0x0000001fff007819 */ /* 0x000fe20000011605 */
[----:B------:R-:W-:-:S03]  /*18bc0*/  IMAD.HI R4, R4, 0x2aaaaaab, RZ ;  /* 0x2aaaaaab04047827 */ /* 0x000fc600078e02ff */
[----:B------:R-:W-:Y:S02]  /*18bd0*/  LEA.HI.SX32 R0, R5, R0, 0x1b ;  /* 0x0000000005007211 */ /* 0x000fe400078fdaff */
[----:B------:R-:W-:-:S04]  /*18be0*/  SHF.R.U32.HI R5, RZ, 0x1f, R4 ;  /* 0x0000001fff057819 */ /* 0x000fc80000011604 */
[----:B------:R-:W-:-:S04]  /*18bf0*/  LEA.HI.SX32 R5, R4, R5, 0x1b ;  /* 0x0000000504057211 */ /* 0x000fc800078fdaff */
        /* <DEDUP_REMOVED lines=12> */
.L_x_6505:
[----:B------:R-:W-:-:S13]  /*18cc0*/  ISETP.NE.AND P0, PT, R3, 0x1, PT ;  /* 0x000000010300780c */ /* 0x000fda0003f05270 */
[----:B------:R-:W0:Y:S02]  /*18cd0*/  @P0 LDC.64 R4, c[0x0][0x9e8] ;  /* 0x00027a00ff040b82 */ /* 0x000e240000000a00 */
[----:B0-----:R-:W-:-:S05]  /*18ce0*/  @P0 IMAD.HI.U32 R4, R2, R4, RZ ;  /* 0x0000000402040227 */ /* 0x001fca00078e00ff */
[----:B------:R-:W-:-:S07]  /*18cf0*/  @P0 SHF.R.U32.HI R2, RZ, R5, R4 ;  /* 0x00000005ff020219 */ /* 0x000fce0000011604 */
.L_x_6506:
[----:B------:R-:W-:-:S05]  /*18d00*/  IMAD R2, R2, R3, RZ ;  /* 0x0000000302027224 */ /* 0x000fca00078e02ff */
[----:B------:R-:W-:-:S07]  /*18d10*/  VIMNMX R0, R0, R2, !PT ;  /* 0x0000000200007248 */ /* 0x000fce0007fe0100 */
.L_x_6504:
[----:B------:R-:W-:Y:S01]  /*18d20*/  IMAD.HI R0, R0, 0x2aaaaaab, RZ ;  /* 0x2aaaaaab00007827 */ /* 0x000fe200078e02ff */
[----:B------:R-:W-:Y:S04]  /*18d30*/  BSSY B6, `(.L_x_6507) ;  /* 0x00002aa000067945 */ /* 0x000fe80003800000 */
[----:B------:R-:W-:-:S04]  /*18d40*/  SHF.R.U32.HI R2, RZ, 0x1f, R0 ;  /* 0x0000001fff027819 */ /* 0x000fc80000011600 */
[----:B------:R-:W-:-:S04]  /*18d50*/  LEA.HI.SX32 R2, R0, R2, 0x1b ;  /* 0x0000000200027211 */ /* 0x000fc800078fdaff */
        /* <DEDUP_REMOVED lines=22> */
.L_x_6508:
        /* <DEDUP_REMOVED lines=23> */
.L_x_6510:
        /* <DEDUP_REMOVED lines=22> */
.L_x_6511:
        /* <DEDUP_REMOVED lines=20> */
.L_x_6512:
        /* <DEDUP_REMOVED lines=18> */
.L_x_6513:
[----:B------:R-:W2:Y:S01]  /*193f0*/  LDL.LU R6, [R1+0x4] ;  /* 0x0000040001067983 */ /* 0x000ea20000300800 */
[----:B------:R-:W0:Y:S08]  /*19400*/  LDC.64 R2, c[0x0][0x9f8] ;  /* 0x00027e00ff027b82 */ /* 0x000e300000000a00 */
[----:B------:R-:W1:Y:S01]  /*19410*/  LDC R0, c[0x0][0x428] ;  /* 0x00010a00ff007b82 */ /* 0x000e620000000800 */
[----:B------:R-:W3:Y:S01]  /*19420*/  LDL R5, [R1+0xc] ;  /* 0x00000c0001057983 */ /* 0x000ee20000100800 */
[----:B------:R-:W4:Y:S01]  /*19430*/  S2R R4, SR_TID.X ;  /* 0x0000000000047919 */ /* 0x000f220000002100 */
[----:B------:R-:W-:Y:S01]  /*19440*/  IMAD.U32 R7, RZ, RZ, UR38 ;  /* 0x00000026ff077e24 */ /* 0x000fe2000f8e00ff */
[----:B------:R-:W-:Y:S01]  /*19450*/  ULDC.64 UR4, c[0x0][0xa00] ;  /* 0x0002800000047ab9 */ /* 0x000fe20000000a00 */
[----:B------:R-:W-:Y:S01]  /*19460*/  ULDC.64 UR6, c[0x0][0xa08] ;  /* 0x0002820000067ab9 */ /* 0x000fe20000000a00 */
[----:B0-----:R-:W-:-:S04]  /*19470*/  ISETP.NE.U32.AND P0, PT, R2, RZ, PT ;  /* 0x000000ff0200720c */ /* 0x001fc80003f05070 */
[----:B------:R-:W-:-:S13]  /*19480*/  ISETP.NE.AND.EX P0, PT, R3, RZ, PT, P0 ;  /* 0x000000ff0300720c */ /* 0x000fda0003f05300 */
[----:B------:R-:W0:Y:S01]  /*19490*/  @P0 LDC.64 R2, c[0x0][0x9f8] ;  /* 0x00027e00ff020b82 */ /* 0x000e220000000a00 */
[----:B---3--:R-:W-:Y:S02]  /*194a0*/  IMAD.MOV.U32 R21, RZ, RZ, R5 ;  /* 0x000000ffff157224 */ /* 0x008fe400078e0005 */
[----:B0-----:R-:W-:-:S05]  /*194b0*/  @P0 IMAD.WIDE R2, R5, 0x4, R2 ;  /* 0x0000000405020825 */ /* 0x001fca00078e0202 */
[----:B------:R0:W3:Y:S01]  /*194c0*/  @P0 LDG.E R21, desc[UR44][R2.64] ;  /* 0x0000002c02150981 */ /* 0x0000e2000c1e1900 */
[----:B-1----:R-:W-:Y:S01]  /*194d0*/  ISETP.NE.AND P0, PT, R0, 0x1, PT ;  /* 0x000000010000780c */ /* 0x002fe20003f05270 */
[----:B--2---:R-:W-:Y:S01]  /*194e0*/  IMAD R8, R6, 0x80, R19 ;  /* 0x0000008006087824 */ /* 0x004fe200078e0213 */
[----:B----4-:R-:W-:Y:S01]  /*194f0*/  LOP3.LUT R18, R4, 0x7f, RZ, 0xc0, !PT ;  /* 0x0000007f04127812 */ /* 0x010fe200078ec0ff */
[----:B------:R-:W-:Y:S01]  /*19500*/  UMOV UR36, URZ ;  /* 0x0000003f00247c82 */ /* 0x000fe20008000000 */
[----:B------:R-:W-:Y:S02]  /*19510*/  SHF.R.U32.HI R4, RZ, 0x5, R4 ;  /* 0x00000005ff047819 */ /* 0x000fe40000011604 */
[----:B------:R-:W-:Y:S02]  /*19520*/  ISETP.NE.AND P1, PT, R18, RZ, PT ;  /* 0x000000ff1200720c */ /* 0x000fe40003f25270 */
[----:B------:R-:W-:Y:S02]  /*19530*/  R2UR UR37, R8 ;  /* 0x00000000082572ca */ /* 0x000fe400000e0000 */
[----:B------:R-:W-:-:S03]  /*19540*/  LOP3.LUT R4, R4, 0x3, RZ, 0xc0, !PT ;  /* 0x0000000304047812 */ /* 0x000fc600078ec0ff */
[----:B------:R-:W1:Y:S06]  /*19550*/  @P0 LDC R0, c[0x0][0x42c] ;  /* 0x00010b00ff000b82 */ /* 0x000e6c0000000800 */
[----:B------:R-:W-:Y:S02]  /*19560*/  VOTEU.ALL UP1, P1 ;  /* 0x00000000003f7886 */ /* 0x000fe40000820000 */
[----:B0-----:R-:W0:Y:S01]  /*19570*/  @P0 LDC R2, c[0x0][0x430] ;  /* 0x00010c00ff020b82 */ /* 0x001e220000000800 */
[----:B-1----:R-:W-:-:S05]  /*19580*/  @P0 IMAD.HI.U32 R0, R0, UR38, RZ ;  /* 0x0000002600000c27 */ /* 0x002fca000f8e00ff */
[----:B0-----:R-:W-:Y:S02]  /*19590*/  @P0 SHF.R.U32.HI R7, RZ, R2, R0 ;  /* 0x00000002ff070219 */ /* 0x001fe40000011600 */
[----:B------:R-:W0:Y:S01]  /*195a0*/  LDC.64 R2, c[0x0][0x3f8] ;  /* 0x0000fe00ff027b82 */ /* 0x000e220000000a00 */
[----:B------:R-:W-:Y:S01]  /*195b0*/  ISETP.NE.U32.AND P0, PT, RZ, UR4, PT ;  /* 0x00000004ff007c0c */ /* 0x000fe2000bf05070 */
[----:B------:R-:W-:Y:S01]  /*195c0*/  @!UP1 UIADD3 UR4, UP0, UR42, 0x270, URZ ;  /* 0x000002702a049890 */ /* 0x000fe2000ff1e03f */
[----:B------:R1:W-:Y:S02]  /*195d0*/  STL [R1+0x8], R7 ;  /* 0x0000080701007387 */ /* 0x0003e40000100800 */
[----:B------:R-:W-:Y:S01]  /*195e0*/  ISETP.NE.AND.EX P0, PT, RZ, UR5, PT, P0 ;  /* 0x00000005ff007c0c */ /* 0x000fe2000bf05300 */
[----:B------:R-:W-:-:S03]  /*195f0*/  @!UP1 UIADD3.X UR5, URZ, UR43, URZ, UP0, !UPT ;  /* 0x0000002b3f059290 */ /* 0x000fc600087fe43f */
[----:B------:R-:W-:-:S04]  /*19600*/  SEL R9, R5, RZ, !P0 ;  /* 0x000000ff05097207 */ /* 0x000fc80004000000 */
[----:B------:R-:W-:Y:S02]  /*19610*/  R2UR UR39, R9 ;  /* 0x00000000092772ca */ /* 0x000fe400000e0000 */
[----:B0-----:R-:W-:Y:S01]  /*19620*/  LOP3.LUT P0, RZ, R2, UR6, RZ, 0xfc, !PT ;  /* 0x0000000602ff7c12 */ /* 0x001fe2000f80fcff */
[----:B------:R-:W-:-:S10]  /*19630*/  UMOV UR6, 0xffffffff ;  /* 0xffffffff00067882 */ /* 0x000fd40000000000 */
[----:B------:R1:W-:Y:S01]  /*19640*/  @!UP1 UTMAPF.L2.4D [UR36], [UR4] ;  /* 0x00000024040095b8 */ /* 0x0003e20008018000 */
[----:B------:R-:W-:Y:S02]  /*19650*/  LOP3.LUT P0, RZ, R3, UR7, RZ, 0xfc, P0 ;  /* 0x0000000703ff7c12 */ /* 0x000fe4000800fcff */
[----:B---3--:R-:W-:Y:S02]  /*19660*/  SHF.R.S32.HI R19, RZ, 0x1f, R21 ;  /* 0x0000001fff137819 */ /* 0x008fe40000011415 */
[----:B------:R-:W-:-:S03]  /*19670*/  SEL R0, R21, RZ, !P0 ;  /* 0x000000ff15007207 */ /* 0x000fc60004000000 */
[----:B------:R1:W-:Y:S01]  /*19680*/  STL [R1+0x4], R19 ;  /* 0x0000041301007387 */ /* 0x0003e20000100800 */
[----:B------:R-:W-:Y:S05]  /*19690*/  BRA.DIV UR6, `(.L_x_6514) ;  /* 0x0000003606507947 */ /* 0x000fea000b800000 */
[----:B------:R0:W2:Y:S02]  /*196a0*/  SHFL.IDX PT, R14, R4, RZ, 0x1f ;  /* 0x00001fff040e7589 */ /* 0x0000a400000e0000 */
.L_x_6582:
[----:B--2---:R-:W-:Y:S02]  /*196b0*/  ISETP.NE.AND P0, PT, R14, RZ, PT ;  /* 0x000000ff0e00720c */ /* 0x004fe40003f05270 */
[----:B------:R-:W-:-:S11]  /*196c0*/  PLOP3.LUT P6, PT, PT, PT, PT, 0x8, 0x0 ;  /* 0x000000000000781c */ /* 0x000fd60003fce170 */
[----:B------:R-:W-:Y:S05]  /*196d0*/  @P0 BRA `(.L_x_6515) ;  /* 0x0000000400980947 */ /* 0x000fea0003800000 */
[----:B-1----:R-:W-:Y:S01]  /*196e0*/  UMOV UR4, 0xffffffff ;  /* 0xffffffff00047882 */ /* 0x002fe20000000000 */
[----:B0-----:R-:W-:Y:S02]  /*196f0*/  VIADD R4, R17, 0xffffffff ;  /* 0xffffffff11047836 */ /* 0x001fe40000000000 */
[----:B------:R-:W-:Y:S05]  /*19700*/  BRA.DIV UR4, `(.L_x_6516) ;  /* 0x0000003604547947 */ /* 0x000fea000b800000 */
[----:B------:R-:W-:-:S13]  /*19710*/  ELECT P6, URZ, PT ;  /* 0x00000000003f782f */ /* 0x000fda00038c0000 */
.L_x_6585:
        /* <DEDUP_REMOVED lines=22> */
.L_x_6518:
[----:B0-----:R-:W2:Y:S04]  /*19880*/  LDL R3, [R1+0x14] ;  /* 0x0000140001037983 */ /* 0x001ea80000100800 */
[----:B------:R-:W3:Y:S01]  /*19890*/  LDL R2, [R1+0x18] ;  /* 0x0000180001027983 */ /* 0x000ee20000100800 */
[----:B------:R-:W-:Y:S02]  /*198a0*/  ISETP.NE.AND P0, PT, R18, RZ, PT ;  /* 0x000000ff1200720c */ /* 0x000fe40003f05270 */
[----:B--2---:R-:W-:Y:S02]  /*198b0*/  LEA R3, R3, UR40, 0x3 ;  /* 0x0000002803037c11 */ /* 0x004fe4000f8e18ff */
[----:B---3--:R-:W-:-:S04]  /*198c0*/  SHF.L.U32 R5, R2, 0x1f, RZ ;  /* 0x0000001f02057819 */ /* 0x008fc800000006ff */
[----:B------:R-:W0:Y:S02]  /*198d0*/  SYNCS.PHASECHK.TRANS64.TRYWAIT P2, [R3+URZ+0x28880], R5 ;  /* 0x02888005030075a7 */ /* 0x000e24000804017f */
[----:B0-----:R-:W-:Y:S05]  /*198e0*/  @!P2 BRA `(.L_x_6519) ;  /* 0x0000003000fca947 */ /* 0x001fea0003800000 */
.L_x_6586:
        /* <DEDUP_REMOVED lines=8> */
.L_x_6520:
        /* <DEDUP_REMOVED lines=21> */
.L_x_6587:
        /* <DEDUP_REMOVED lines=8> */
.L_x_6522:
        /* <DEDUP_REMOVED lines=15> */
.L_x_6517:
        /* <DEDUP_REMOVED lines=17> */
.L_x_6515:
        /* <DEDUP_REMOVED lines=10> */
.L_x_6588:
[----:B-1----:R-:W-:Y:S05]  /*19de0*/  BSYNC B0 ;  /* 0x0000000000007941 */ /* 0x002fea0003800000 */
.L_x_6523:
[----:B--2---:R-:W2:Y:S01]  /*19df0*/  LDL R3, [R1+0x20] ;  /* 0x0000200001037983 */ /* 0x004ea20000100800 */
[----:B------:R-:W-:-:S05]  /*19e00*/  VIADD R17, R17, 0xfffffffe ;  /* 0xfffffffe11117836 */ /* 0x000fca0000000000 */
[----:B--2---:R-:W-:-:S13]  /*19e10*/  ISETP.GE.AND P0, PT, R17, R3, PT ;  /* 0x000000031100720c */ /* 0x004fda0003f06270 */
[----:B------:R-:W-:Y:S05]  /*19e20*/  @!P0 BRA `(.L_x_6525) ;  /* 0x0000001000188947 */ /* 0x000fea0003800000 */
[----:B------:R1:W5:Y:S01]  /*19e30*/  LDL.LU R6, [R1+0x14] ;  /* 0x0000140001067983 */ /* 0x0003620000300800 */
[----:B------:R-:W-:-:S03]  /*19e40*/  IMAD.MOV.U32 R19, RZ, RZ, R17 ;  /* 0x000000ffff137224 */ /* 0x000fc600078e0011 */
[----:B------:R1:W5:Y:S04]  /*19e50*/  LDL.LU R7, [R1+0x18] ;  /* 0x0000180001077983 */ /* 0x0003680000300800 */
.L_x_6545:
        /* <DEDUP_REMOVED lines=16> */
[----:B0-----:R-:W0:Y:S01]  /*19f60*/  LDC R4, c[0x0][0x41c] ;  /* 0x00010700ff047b82 */ /* 0x001e220000000800 */
[----:B------:R-:W-:Y:S01]  /*19f70*/  ULDC.64 UR6, c[0x0][0x408] ;  /* 0x0001020000067ab9 */ /* 0x000fe20000000a00 */
[----:B0-----:R-:W-:-:S13]  /*19f80*/  ISETP.NE.AND P0, PT, R4, 0x1, PT ;  /* 0x000000010400780c */ /* 0x001fda0003f05270 */
[----:B------:R-:W0:Y:S02]  /*19f90*/  @P0 LDC.64 R2, c[0x0][0x420] ;  /* 0x00010800ff020b82 */ /* 0x000e240000000a00 */
[----:B0-----:R-:W-:-:S04]  /*19fa0*/  @P0 IMAD.HI.U32 R0, R19, R2, RZ ;  /* 0x0000000213000227 */ /* 0x001fc800078e00ff */
[----:B------:R-:W-:Y:S01]  /*19fb0*/  IMAD.MOV.U32 R2, RZ, RZ, R19 ;  /* 0x000000ffff027224 */ /* 0x000fe200078e0013 */
[----:B------:R-:W-:-:S04]  /*19fc0*/  @P0 SHF.R.U32.HI R2, RZ, R3, R0 ;  /* 0x00000003ff020219 */ /* 0x000fc80000011600 */
[--C-:B------:R-:W-:Y:S01]  /*19fd0*/  SHF.R.S32.HI R3, RZ, 0x1f, R2.reuse ;  /* 0x0000001fff037819 */ /* 0x100fe20000011402 */
[--C-:B------:R-:W-:Y:S02]  /*19fe0*/  IMAD.MOV R8, RZ, RZ, -R2.reuse ;  /* 0x000000ffff087224 */ /* 0x100fe400078e0a02 */
[----:B------:R-:W-:-:S04]  /*19ff0*/  IMAD.WIDE.U32 R2, R21, UR6, R2 ;  /* 0x0000000615027c25 */ /* 0x000fc8000f8e0002 */
[----:B------:R-:W-:Y:S01]  /*1a000*/  IMAD R8, R4, R8, R19 ;  /* 0x0000000804087224 */ /* 0x000fe200078e0213 */
[----:B------:R-:W-:Y:S01]  /*1a010*/  LEA R4, P0, R2, UR4, 0x2 ;  /* 0x0000000402047c11 */ /* 0x000fe2000f8010ff */
[----:B---3--:R-:W-:-:S04]  /*1a020*/  IMAD R0, R5, UR6, RZ ;  /* 0x0000000605007c24 */ /* 0x008fc8000f8e02ff */
[----:B------:R-:W-:-:S04]  /*1a030*/  IMAD R0, R21, UR7, R0 ;  /* 0x0000000715007c24 */ /* 0x000fc8000f8e0200 */
[----:B------:R-:W-:-:S05]  /*1a040*/  IMAD.IADD R0, R0, 0x1, R3 ;  /* 0x0000000100007824 */ /* 0x000fca00078e0203 */
[----:B------:R-:W-:-:S05]  /*1a050*/  LEA.HI.X R5, R2, UR5, R0, 0x2, P0 ;  /* 0x0000000502057c11 */ /* 0x000fca00080f1400 */
[----:B------:R3:W5:Y:S02]  /*1a060*/  LDG.E R0, desc[UR44][R4.64] ;  /* 0x0000002c04007981 */ /* 0x000764000c1e1900 */
.L_x_6528:
[----:B0--3--:R-:W-:Y:S01]  /*1a070*/  LEA R4, R10, UR40, 0x3 ;  /* 0x000000280a047c11 */ /* 0x009fe2000f8e18ff */
[----:B------:R-:W0:Y:S01]  /*1a080*/  S2R R2, SR_TID.X ;  /* 0x0000000000027919 */ /* 0x000e220000002100 */
[----:B------:R-:W-:Y:S01]  /*1a090*/  SHF.L.U32 R3, R9, 0x1f, RZ ;  /* 0x0000001f09037819 */ /* 0x000fe200000006ff */
[----:B------:R-:W-:Y:S03]  /*1a0a0*/  BSSY B1, `(.L_x_6529) ;  /* 0x0000005000017945 */ /* 0x000fe60003800000 */
[----:B------:R-:W3:Y:S01]  /*1a0b0*/  SYNCS.PHASECHK.TRANS64.TRYWAIT P0, [R4+URZ+0x28880], R3 ;  /* 0x02888003040075a7 */ /* 0x000ee2000800017f */
[----:B0-----:R-:W-:-:S04]  /*1a0c0*/  LOP3.LUT R2, R2, 0x7f, RZ, 0xc0, !PT ;  /* 0x0000007f02027812 */ /* 0x001fc800078ec0ff */
[----:B------:R-:W-:Y:S01]  /*1a0d0*/  ISETP.NE.AND P2, PT, R2, RZ, PT ;  /* 0x000000ff0200720c */ /* 0x000fe20003f45270 */
[----:B---3--:R-:W-:-:S12]  /*1a0e0*/  @!P0 BRA `(.L_x_6530) ;  /* 0x0000002c003c8947 */ /* 0x008fd80003800000 */
.L_x_6589:
[----:B------:R-:W-:Y:S05]  /*1a0f0*/  BSYNC B1 ;  /* 0x0000000000017941 */ /* 0x000fea0003800000 */
.L_x_6529:
        /* <DEDUP_REMOVED lines=9> */
.L_x_6532:
[----:B------:R-:W-:Y:S05]  /*1a190*/  BSYNC B1 ;  /* 0x0000000000017941 */ /* 0x000fea0003800000 */
.L_x_6531:
        /* <DEDUP_REMOVED lines=16> */
.L_x_6533:
        /* <DEDUP_REMOVED lines=12> */
.L_x_6590:
[----:B------:R-:W-:Y:S05]  /*1a360*/  BSYNC B1 ;  /* 0x0000000000017941 */ /* 0x000fea0003800000 */
.L_x_6534:
[----:B------:R-:W-:Y:S01]  /*1a370*/  BSSY B1, `(.L_x_6536) ;  /* 0x000000b000017945 */ /* 0x000fe20003800000 */
[----:B------:R-:W-:Y:S02]  /*1a380*/  IMAD.MOV.U32 R8, RZ, RZ, 0x0 ;  /* 0x00000000ff087424 */ /* 0x000fe400078e00ff */
[----:B------:R-:W-:Y:S01]  /*1a390*/  IMAD.MOV.U32 R9, RZ, RZ, 0x14f00000 ;  /* 0x14f00000ff097424 */ /* 0x000fe200078e00ff */
[----:B------:R-:W-:Y:S06]  /*1a3a0*/  @P2 BRA `(.L_x_6537) ;  /* 0x00000000001c2947 */ /* 0x000fec0003800000 */
[----:B------:R-:W3:Y:S01]  /*1a3b0*/  S2R R11, SR_TID.X ;  /* 0x00000000000b7919 */ /* 0x000ee20000002100 */
[----:B0-2---:R-:W-:-:S04]  /*1a3c0*/  IMAD.MOV.U32 R3, RZ, RZ, 0x6000 ;  /* 0x00006000ff037424 */ /* 0x005fc800078e00ff */
[----:B------:R4:W-:Y:S01]  /*1a3d0*/  SYNCS.ARRIVE.TRANS64 RZ, [R4+URZ+0x28830], R3 ;  /* 0x0288300304ff79a7 */ /* 0x0009e2000800003f */
[----:B---3--:R-:W-:-:S04]  /*1a3e0*/  LOP3.LUT R11, R11, 0x1f, RZ, 0xc0, !PT ;  /* 0x0000001f0b0b7812 */ /* 0x008fc800078ec0ff */
[----:B------:R-:W-:-:S13]  /*1a3f0*/  ISETP.NE.AND P0, PT, R11, RZ, PT ;  /* 0x000000ff0b00720c */ /* 0x000fda0003f05270 */
[----:B----4-:R-:W-:Y:S05]  /*1a400*/  @!P0 BRA `(.L_x_6537) ;  /* 0x0000000000048947 */ /* 0x010fea0003800000 */
[----:B------:R-:W-:Y:S01]  /*1a410*/  BPT.TRAP 0x1 ;  /* 0x000000040000795c */ /* 0x000fe20000300000 */
.L_x_6537:
[----:B------:R-:W-:Y:S05]  /*1a420*/  BSYNC B1 ;  /* 0x0000000000017941 */ /* 0x000fea0003800000 */
.L_x_6536:
[----:B0-2---:R-:W2:Y:S01]  /*1a430*/  LDL R3, [R1+0x8] ;  /* 0x0000080001037983 */ /* 0x005ea20000100800 */
        /* <DEDUP_REMOVED lines=9> */
.L_x_6538:
        /* <DEDUP_REMOVED lines=9> */
.L_x_6527:
[----:B------:R-:W-:Y:S05]  /*1a560*/  BSYNC B0 ;  /* 0x0000000000007941 */ /* 0x000fea0003800000 */
.L_x_6526:
[----:B------:R-:W3:Y:S02]  /*1a570*/  LDL R3, [R1+0x38] ;  /* 0x0000380001037983 */ /* 0x000ee40000100800 */
[----:B---3--:R-:W-:-:S13]  /*1a580*/  ISETP.NE.AND P0, PT, R3, 0x3, PT ;  /* 0x000000030300780c */ /* 0x008fda0003f05270 */
[----:B------:R-:W-:Y:S05]  /*1a590*/  @!P0 BRA `(.L_x_6539) ;  /* 0x0000000000048947 */ /* 0x000fea0003800000 */
[----:B------:R-:W-:Y:S01]  /*1a5a0*/  BPT.TRAP 0x1 ;  /* 0x000000040000795c */ /* 0x000fe20000300000 */
.L_x_6539:
        /* <DEDUP_REMOVED lines=8> */
.L_x_6591:
[----:B------:R-:W-:Y:S05]  /*1a630*/  BSYNC B0 ;  /* 0x0000000000007941 */ /* 0x000fea0003800000 */
.L_x_6540:
[----:B------:R-:W-:Y:S05]  /*1a640*/  @!P0 BRA `(.L_x_6542) ;  /* 0x0000000000048947 */ /* 0x000fea0003800000 */
[----:B------:R-:W-:Y:S01]  /*1a650*/  BPT.TRAP 0x1 ;  /* 0x000000040000795c */ /* 0x000fe20000300000 */
.L_x_6542:
[----:B------:R-:W-:Y:S01]  /*1a660*/  SHF.L.U32 R3, R7, 0x1f, RZ ;  /* 0x0000001f07037819 */ /* 0x000fe200000006ff */
[----:B---3--:R-:W-:-:S03]  /*1a670*/  IMAD R2, R6, 0x6000, RZ ;  /* 0x0000600006027824 */ /* 0x008fc600078e02ff */
[----:B------:R-:W3:Y:S02]  /*1a680*/  SYNCS.PHASECHK.TRANS64.TRYWAIT P2, [R20+URZ+0x28860], R3 ;  /* 0x02886003140075a7 */ /* 0x000ee4000804017f */
[----:B---3--:R-:W-:Y:S05]  /*1a690*/  @!P2 BRA `(.L_x_6543) ;  /* 0x00000028000ca947 */ /* 0x008fea0003800000 */
.L_x_6592:
[----:B------:R-:W0:Y:S04]  /*1a6a0*/  LDL R12, [R1+0x10] ;  /* 0x00001000010c7983 */ /* 0x000e280000100800 */
[----:B------:R-:W4:Y:S04]  /*1a6b0*/  LDL R15, [R1+0x28] ;  /* 0x00002800010f7983 */ /* 0x000f280000100800 */
[----:B------:R-:W5:Y:S01]  /*1a6c0*/  LDL R13, [R1+0x1c] ;  /* 0x00001c00010d7983 */ /* 0x000f620000100800 */
[----:B------:R-:W-:Y:S05]  /*1a6d0*/  WARPSYNC.ALL ;  /* 0x0000000000007948 */ /* 0x000fea0003800000 */
[----:B------:R-:W-:-:S04]  /*1a6e0*/  IMAD.U32 R14, RZ, RZ, UR40 ;  /* 0x00000028ff0e7e24 */ /* 0x000fc8000f8e00ff */
[----:B------:R-:W-:Y:S02]  /*1a6f0*/  VIADD R14, R14, 0x400 ;  /* 0x000004000e0e7836 */ /* 0x000fe40000000000 */
[C---:B---3--:R-:W-:Y:S01]  /*1a700*/  VIADD R3, R2.reuse, 0x1000 ;  /* 0x0000100002037836 */ /* 0x048fe20000000000 */
[----:B0-----:R-:W-:-:S06]  /*1a710*/  LOP3.LUT R4, R2, R12, RZ, 0xfc, !PT ;  /* 0x0000000c02047212 */ /* 0x001fcc00078efcff */
[----:B------:R-:W0:Y:S01]  /*1a720*/  LDSM.16.MT88.4 R4, [R4+UR40+0xc400] ;  /* 0x00c400280404783b */ /* 0x000e220008004200 */
[----:B----4-:R-:W-:Y:S02]  /*1a730*/  IADD3 R18, R15, UR40, R2 ;  /* 0x000000280f127c10 */ /* 0x010fe4000fffe002 */
[----:B-----5:R-:W-:Y:S02]  /*1a740*/  IADD3 R17, R14, R2, R13 ;  /* 0x000000020e117210 */ /* 0x020fe40007ffe00d */
[C-C-:B0-----:R-:W-:Y:S02]  /*1a750*/  PRMT R8, R4.reuse, 0x6420, R5.reuse ;  /* 0x0000642004087816 */ /* 0x141fe40000000005 */
[----:B--2---:R-:W-:Y:S02]  /*1a760*/  PRMT R9, R4, 0x7531, R5 ;  /* 0x0000753104097816 */ /* 0x004fe40000000005 */
[C-C-:B------:R-:W-:Y:S02]  /*1a770*/  PRMT R10, R6.reuse, 0x6420, R7.reuse ;  /* 0x00006420060a7816 */ /* 0x140fe40000000007 */
[----:B------:R-:W-:-:S02]  /*1a780*/  PRMT R11, R6, 0x7531, R7 ;  /* 0x00007531060b7816 */ /* 0x000fc40000000007 */
[----:B------:R-:W0:Y:S04]  /*1a790*/  LDSM.16.MT88.4 R4, [R18+0xc400] ;  /* 0x00c400001204783b */ /* 0x000e280000004200 */
[----:B------:R0:W-:Y:S01]  /*1a7a0*/  STSM.16.M88.4 [R17], R8 ;  /* 0x0000000811007844 */ /* 0x0001e20000000200 */
[----:B------:R-:W2:Y:S01]  /*1a7b0*/  S2R R15, SR_TID.X ;  /* 0x00000000000f7919 */ /* 0x000ea20000002100 */
[C-C-:B0-----:R-:W-:Y:S02]  /*1a7c0*/  PRMT R8, R4.reuse, 0x6420, R5.reuse ;  /* 0x0000642004087816 */ /* 0x141fe40000000005 */
[----:B------:R-:W-:Y:S02]  /*1a7d0*/  PRMT R9, R4, 0x7531, R5 ;  /* 0x0000753104097816 */ /* 0x000fe40000000005 */
[----:B------:R-:W-:-:S02]  /*1a7e0*/  PRMT R10, R6, 0x6420, R7 ;  /* 0x00006420060a7816 */ /* 0x000fc40000000007 */
[----:B------:R-:W-:-:S05]  /*1a7f0*/  PRMT R11, R6, 0x7531, R7 ;  /* 0x00007531060b7816 */ /* 0x000fca0000000007 */
[----:B------:R0:W-:Y:S02]  /*1a800*/  STSM.16.M88.4 [R17+0x1000], R8 ;  /* 0x0010000811007844 */ /* 0x0001e40000000200 */
[----:B0-----:R-:W-:-:S05]  /*1a810*/  IMAD.MOV.U32 R11, RZ, RZ, R12 ;  /* 0x000000ffff0b7224 */ /* 0x001fca00078e000c */
[----:B------:R-:W-:-:S05]  /*1a820*/  LOP3.LUT R3, R3, R11, RZ, 0xfc, !PT ;  /* 0x0000000b03037212 */ /* 0x000fca00078efcff */
[----:B------:R-:W0:Y:S01]  /*1a830*/  LDSM.16.MT88.4 R4, [R3+UR40+0xc400] ;  /* 0x00c400280304783b */ /* 0x000e220008004200 */
[----:B------:R-:W-:Y:S01]  /*1a840*/  IMAD.MOV.U32 R9, RZ, RZ, R13 ;  /* 0x000000ffff097224 */ /* 0x000fe200078e000d */
[----:B--2---:R-:W-:Y:S01]  /*1a850*/  LOP3.LUT P2, RZ, R15, 0x4, RZ, 0xc0, !PT ;  /* 0x000000040fff7812 */ /* 0x004fe2000784c0ff */
[----:B------:R-:W-:Y:S02]  /*1a860*/  IMAD.MOV.U32 R8, RZ, RZ, 0x20 ;  /* 0x00000020ff087424 */ /* 0x000fe400078e00ff */
[----:B------:R-:W-:-:S03]  /*1a870*/  IMAD.U32 R10, RZ, RZ, UR40 ;  /* 0x00000028ff0a7e24 */ /* 0x000fc6000f8e00ff */
[----:B------:R-:W-:Y:S01]  /*1a880*/  SEL R8, R8, 0xffffffe0, !P2 ;  /* 0xffffffe008087807 */ /* 0x000fe20005000000 */
[----:B------:R-:W-:Y:S01]  /*1a890*/  VIADD R10, R10, 0x400 ;  /* 0x000004000a0a7836 */ /* 0x000fe20000000000 */
[C-C-:B0-----:R-:W-:Y:S02]  /*1a8a0*/  PRMT R12, R4.reuse, 0x6420, R5.reuse ;  /* 0x00006420040c7816 */ /* 0x141fe40000000005 */
[----:B------:R-:W-:Y:S02]  /*1a8b0*/  PRMT R13, R4, 0x7531, R5 ;  /* 0x00007531040d7816 */ /* 0x000fe40000000005 */
[C-C-:B------:R-:W-:Y:S02]  /*1a8c0*/  PRMT R14, R6.reuse, 0x6420, R7.reuse ;  /* 0x00006420060e7816 */ /* 0x140fe40000000007 */
[----:B------:R-:W-:Y:S02]  /*1a8d0*/  PRMT R15, R6, 0x7531, R7 ;  /* 0x00007531060f7816 */ /* 0x000fe40000000007 */
[----:B------:R-:W0:Y:S01]  /*1a8e0*/  LDSM.16.MT88.4 R4, [R18+0xd400] ;  /* 0x00d400001204783b */ /* 0x000e220000004200 */
[----:B------:R-:W-:-:S05]  /*1a8f0*/  IADD3 R3, R9, R2, R8 ;  /* 0x0000000209037210 */ /* 0x000fca0007ffe008 */
[----:B------:R-:W-:-:S05]  /*1a900*/  IMAD.IADD R3, R10, 0x1, R3 ;  /* 0x000000010a037824 */ /* 0x000fca00078e0203 */
[----:B------:R2:W-:Y:S02]  /*1a910*/  STSM.16.M88.4 [R3], R12 ;  /* 0x0000000c03007844 */ /* 0x0005e40000000200 */
[----:B--2---:R-:W-:Y:S01]  /*1a920*/  IMAD.MOV.U32 R15, RZ, RZ, R11 ;  /* 0x000000ffff0f7224 */ /* 0x004fe200078e000b */
[C-C-:B0-----:R-:W-:Y:S02]  /*1a930*/  PRMT R8, R4.reuse, 0x6420, R5.reuse ;  /* 0x0000642004087816 */ /* 0x141fe40000000005 */
[----:B------:R-:W-:Y:S02]  /*1a940*/  PRMT R9, R4, 0x7531, R5 ;  /* 0x0000753104097816 */ /* 0x000fe40000000005 */
[C-C-:B------:R-:W-:Y:S02]  /*1a950*/  PRMT R10, R6.reuse, 0x6420, R7.reuse ;  /* 0x00006420060a7816 */ /* 0x140fe40000000007 */
[----:B------:R-:W-:Y:S01]  /*1a960*/  PRMT R11, R6, 0x7531, R7 ;  /* 0x00007531060b7816 */ /* 0x000fe20000000007 */
[----:B------:R-:W-:-:S04]  /*1a970*/  VIADD R4, R2, 0x2000 ;  /* 0x0000200002047836 */ /* 0x000fc80000000000 */
[----:B------:R0:W-:Y:S02]  /*1a980*/  STSM.16.M88.4 [R3+0x1000], R8 ;  /* 0x0010000803007844 */ /* 0x0001e40000000200 */
[----:B0-----:R-:W-:-:S05]  /*1a990*/  IMAD.MOV.U32 R11, RZ, RZ, R15 ;  /* 0x000000ffff0b7224 */ /* 0x001fca00078e000f */
[----:B------:R-:W-:-:S06]  /*1a9a0*/  LOP3.LUT R4, R4, R11, RZ, 0xfc, !PT ;  /* 0x0000000b04047212 */ /* 0x000fcc00078efcff */
[----:B------:R-:W0:Y:S02]  /*1a9b0*/  LDSM.16.MT88.4 R4, [R4+UR40+0xc400] ;  /* 0x00c400280404783b */ /* 0x000e240008004200 */
[C-C-:B0-----:R-:W-:Y:S02]  /*1a9c0*/  PRMT R12, R4.reuse, 0x6420, R5.reuse ;  /* 0x00006420040c7816 */ /* 0x141fe40000000005 */
[----:B------:R-:W-:Y:S02]  /*1a9d0*/  PRMT R13, R4, 0x7531, R5 ;  /* 0x00007531040d7816 */ /* 0x000fe40000000005 */
[C-C-:B------:R-:W-:Y:S02]  /*1a9e0*/  PRMT R14, R6.reuse, 0x6420, R7.reuse ;  /* 0x00006420060e7816 */ /* 0x140fe40000000007 */
[----:B------:R-:W-:Y:S02]  /*1a9f0*/  PRMT R15, R6, 0x7531, R7 ;  /* 0x00007531060f7816 */ /* 0x000fe40000000007 */
[----:B------:R-:W0:Y:S04]  /*1aa00*/  LDSM.16.MT88.4 R4, [R18+0xe400] ;  /* 0x00e400001204783b */ /* 0x000e280000004200 */
[----:B------:R2:W-:Y:S02]  /*1aa10*/  STSM.16.M88.4 [R17+0x2000], R12 ;  /* 0x0020000c11007844 */ /* 0x0005e40000000200 */
[----:B--2---:R-:W-:Y:S01]  /*1aa20*/  IMAD.MOV.U32 R15, RZ, RZ, R11 ;  /* 0x000000ffff0f7224 */ /* 0x004fe200078e000b */
[----:B0-----:R-:W-:-:S02]  /*1aa30*/  PRMT R8, R4, 0x6420, R5 ;  /* 0x0000642004087816 */ /* 0x001fc40000000005 */
        /* <DEDUP_REMOVED lines=23> */
[----:B------:R-:W0:Y:S01]  /*1abb0*/  LDSM.16.MT88.4 R4, [R4+UR40+0xc400] ;  /* 0x00c400280404783b */ /* 0x000e220008004200 */
[----:B------:R-:W-:Y:S01]  /*1abc0*/  VIADD R2, R2, 0x5000 ;  /* 0x0000500002027836 */ /* 0x000fe20000000000 */
[C-C-:B0-----:R-:W-:Y:S02]  /*1abd0*/  PRMT R12, R4.reuse, 0x6420, R5.reuse ;  /* 0x00006420040c7816 */ /* 0x141fe40000000005 */
[----:B------:R-:W-:Y:S02]  /*1abe0*/  PRMT R13, R4, 0x7531, R5 ;  /* 0x00007531040d7816 */ /* 0x000fe40000000005 */
[C-C-:B------:R-:W-:Y:S02]  /*1abf0*/  PRMT R14, R6.reuse, 0x6420, R7.reuse ;  /* 0x00006420060e7816 */ /* 0x140fe40000000007 */
[----:B------:R-:W-:Y:S02]  /*1ac00*/  PRMT R15, R6, 0x7531, R7 ;  /* 0x00007531060f7816 */ /* 0x000fe40000000007 */
[----:B------:R-:W0:Y:S04]  /*1ac10*/  LDSM.16.MT88.4 R4, [R18+0x10400] ;  /* 0x010400001204783b */ /* 0x000e280000004200 */
[----:B------:R2:W-:Y:S02]  /*1ac20*/  STSM.16.M88.4 [R17+0x4000], R12 ;  /* 0x0040000c11007844 */ /* 0x0005e40000000200 */
[----:B--2---:R-:W-:-:S05]  /*1ac30*/  IMAD.MOV.U32 R15, RZ, RZ, R11 ;  /* 0x000000ffff0f7224 */ /* 0x004fca00078e000b */
[----:B------:R-:W-:Y:S02]  /*1ac40*/  LOP3.LUT R2, R2, R15, RZ, 0xfc, !PT ;  /* 0x0000000f02027212 */ /* 0x000fe400078efcff */
[C-C-:B0-----:R-:W-:Y:S02]  /*1ac50*/  PRMT R8, R4.reuse, 0x6420, R5.reuse ;  /* 0x0000642004087816 */ /* 0x141fe40000000005 */
        /* <DEDUP_REMOVED lines=24> */
.L_x_6544:
[----:B------:R-:W3:Y:S01]  /*1ade0*/  LDL R2, [R1+0x20] ;  /* 0x0000200001027983 */ /* 0x000ee20000100800 */
[----:B0-----:R0:W-:Y:S03]  /*1adf0*/  SYNCS.ARRIVE.TRANS64.A1T0 RZ, [R20+URZ+0x28850], RZ ;  /* 0x028850ff14ff79a7 */ /* 0x0011e6000810003f */
[----:B------:R4:W5:Y:S04]  /*1ae00*/  LDL R6, [R1+0x14] ;  /* 0x0000140001067983 */ /* 0x0009680000100800 */
[----:B------:R4:W5:Y:S01]  /*1ae10*/  LDL R7, [R1+0x18] ;  /* 0x0000180001077983 */ /* 0x0009620000100800 */
[----:B0-----:R-:W-:-:S05]  /*1ae20*/  @!P1 VIADD R20, R20, 0x28880 ;  /* 0x0002888014149836 */ /* 0x001fca0000000000 */
[----:B------:R-:W-:Y:S01]  /*1ae30*/  @!P1 PRMT R20, RZ, 0x654, R20 ;  /* 0x00000654ff149816 */ /* 0x000fe20000000014 */
[----:B------:R-:W-:Y:S06]  /*1ae40*/  BAR.SYNC.DEFER_BLOCKING 0x2, 0x80 ;  /* 0x0082000000007b1d */ /* 0x000fec0000010000 */
[----:B------:R4:W-:Y:S01]  /*1ae50*/  @!P1 SYNCS.ARRIVE.TRANS64.RED.A1T0 RZ, [R20+URZ], RZ ;  /* 0x000000ff14ff99a7 */ /* 0x0009e2000810043f */
[C---:B---3--:R-:W-:Y:S01]  /*1ae60*/  ISETP.GT.AND P0, PT, R19.reuse, R2, PT ;  /* 0x000000021300720c */ /* 0x048fe20003f04270 */
[----:B------:R-:W-:-:S12]  /*1ae70*/  VIADD R19, R19, 0xffffffff ;  /* 0xffffffff13137836 */ /* 0x000fd80000000000 */
[----:B----4-:R-:W-:Y:S05]  /*1ae80*/  @P0 BRA `(.L_x_6545) ;  /* 0xffffffec00f40947 */ /* 0x010fea000383ffff */
.L_x_6525:
[----:B------:R-:W3:Y:S01]  /*1ae90*/  LDL R2, [R1+0x38] ;  /* 0x0000380001027983 */ /* 0x000ee20000100800 */
[----:B------:R-:W-:Y:S01]  /*1aea0*/  BSSY B0, `(.L_x_6546) ;  /* 0x0000010000007945 */ /* 0x000fe20003800000 */
[----:B---3--:R-:W-:-:S03]  /*1aeb0*/  ISETP.NE.AND P2, PT, R2, 0x3, PT ;  /* 0x000000030200780c */ /* 0x008fc60003f45270 */
[----:B------:R-:W-:Y:S10]  /*1aec0*/  @P1 BRA `(.L_x_6547) ;  /* 0x0000000000341947 */ /* 0x000ff40003800000 */
[----:B--2---:R-:W2:Y:S01]  /*1aed0*/  S2R R3, SR_LANEID ;  /* 0x0000000000037919 */ /* 0x004ea20000000000 */
[----:B------:R-:W-:Y:S02]  /*1aee0*/  VOTEU.ANY UR4, UPT, PT ;  /* 0x0000000000047886 */ /* 0x000fe400038e0100 */
[----:B------:R-:W2:Y:S08]  /*1aef0*/  FLO.U32 R0, UR4 ;  /* 0x0000000400007d00 */ /* 0x000eb000080e0000 */
[----:B------:R-:W3:Y:S01]  /*1af00*/  POPC R5, UR4 ;  /* 0x0000000400057d09 */ /* 0x000ee20008000000 */
[----:B--2---:R-:W-:-:S02]  /*1af10*/  ISETP.EQ.U32.AND P0, PT, R0, R3, PT ;  /* 0x000000030000720c */ /* 0x004fc40003f02070 */
[----:B------:R-:W3:Y:S11]  /*1af20*/  LDC.64 R2, c[0x0][0xc38] ;  /* 0x00030e00ff027b82 */ /* 0x000ef60000000a00 */
[----:B---3--:R-:W2:Y:S01]  /*1af30*/  @P0 ATOMG.E.ADD.STRONG.GPU PT, R3, desc[UR44][R2.64], R5 ;  /* 0x00000005020309a8 */ /* 0x008ea200081ee1ec */
[----:B0-----:R-:W0:Y:S02]  /*1af40*/  S2R R4, SR_LTMASK ;  /* 0x0000000000047919 */ /* 0x001e240000003900 */
[----:B0-----:R-:W-:-:S04]  /*1af50*/  LOP3.LUT R4, R4, UR4, RZ, 0xc0, !PT ;  /* 0x0000000404047c12 */ /* 0x001fc8000f8ec0ff */
[----:B-----5:R-:W0:Y:S01]  /*1af60*/  POPC R7, R4 ;  /* 0x0000000400077309 */ /* 0x020e220000000000 */
[----:B--2---:R-:W0:Y:S02]  /*1af70*/  SHFL.IDX PT, R0, R3, R0, 0x1f ;  /* 0x00001f0003007589 */ /* 0x004e2400000e0000 */
[----:B0-----:R-:W-:-:S05]  /*1af80*/  IADD3 R0, R0, UR41, R7 ;  /* 0x0000002900007c10 */ /* 0x001fca000fffe007 */
[----:B------:R3:W-:Y:S02]  /*1af90*/  STL [R1], R0 ;  /* 0x0000000001007387 */ /* 0x0007e40000100800 */
.L_x_6547:
[----:B------:R-:W-:Y:S05]  /*1afa0*/  BSYNC B0 ;  /* 0x0000000000007941 */ /* 0x000fea0003800000 */
.L_x_6546:
[----:B------:R-:W-:Y:S05]  /*1afb0*/  @!P2 BRA `(.L_x_6548) ;  /* 0x000000000004a947 */ /* 0x000fea0003800000 */
[----:B------:R-:W-:Y:S01]  /*1afc0*/  BPT.TRAP 0x1 ;  /* 0x000000040000795c */ /* 0x000fe20000300000 */
.L_x_6548:
        /* <DEDUP_REMOVED lines=10> */
.L_x_6593:
[----:B------:R-:W-:Y:S05]  /*1b070*/  BSYNC B0 ;  /* 0x0000000000007941 */ /* 0x000fea0003800000 */
.L_x_6549:
[----:B------:R-:W-:Y:S05]  /*1b080*/  @!P2 BRA `(.L_x_6551) ;  /* 0x000000000004a947 */ /* 0x000fea0003800000 */
[----:B------:R-:W-:Y:S01]  /*1b090*/  BPT.TRAP 0x1 ;  /* 0x000000040000795c */ /* 0x000fe20000300000 */
.L_x_6551:
[----:B------:R-:W2:Y:S02]  /*1b0a0*/  LDL R0, [R1+0x18] ;  /* 0x0000180001007983 */ /* 0x000ea40000100800 */
[----:B--2---:R-:W-:-:S04]  /*1b0b0*/  SHF.L.U32 R3, R0, 0x1f, RZ ;  /* 0x0000001f00037819 */ /* 0x004fc800000006ff */
[----:B------:R-:W2:Y:S02]  /*1b0c0*/  SYNCS.PHASECHK.TRANS64.TRYWAIT P0, [R18+URZ+0x28860], R3 ;  /* 0x02886003120075a7 */ /* 0x000ea4000800017f */
[----:B--2---:R-:W-:Y:S05]  /*1b0d0*/  @!P0 BRA `(.L_x_6552) ;  /* 0x0000001c00a48947 */ /* 0x004fea0003800000 */
.L_x_6594:
[----:B------:R-:W3:Y:S04]  /*1b0e0*/  LDL R19, [R1+0x14] ;  /* 0x0000140001137983 */ /* 0x000ee80000100800 */
[----:B------:R-:W4:Y:S04]  /*1b0f0*/  LDL R2, [R1+0x10] ;  /* 0x0000100001027983 */ /* 0x000f280000100800 */
[----:B------:R-:W4:Y:S01]  /*1b100*/  LDL R12, [R1+0x1c] ;  /* 0x00001c00010c7983 */ /* 0x000f220000100800 */
[----:B------:R-:W0:Y:S01]  /*1b110*/  S2R R8, SR_TID.X ;  /* 0x0000000000087919 */ /* 0x000e220000002100 */
[----:B------:R-:W-:Y:S05]  /*1b120*/  WARPSYNC.ALL ;  /* 0x0000000000007948 */ /* 0x000fea0003800000 */
[----:B------:R-:W-:Y:S01]  /*1b130*/  IMAD.MOV.U32 R10, RZ, RZ, 0x40 ;  /* 0x00000040ff0a7424 */ /* 0x000fe200078e00ff */
[----:B0-----:R-:W-:-:S04]  /*1b140*/  LOP3.LUT P0, RZ, R8, 0x4, RZ, 0xc0, !PT ;  /* 0x0000000408ff7812 */ /* 0x001fc8000780c0ff */
[----:B------:R-:W-:Y:S01]  /*1b150*/  SEL R10, R10, 0xffffffc0, !P0 ;  /* 0xffffffc00a0a7807 */ /* 0x000fe20004000000 */
[----:B------:R-:W0:Y:S02]  /*1b160*/  S2R R14, SR_TID.X ;  /* 0x00000000000e7919 */ /* 0x000e240000002100 */
[----:B0-----:R-:W-:Y:S01]  /*1b170*/  LOP3.LUT P0, RZ, R14, 0x4, RZ, 0xc0, !PT ;  /* 0x000000040eff7812 */ /* 0x001fe2000780c0ff */
[----:B--2---:R-:W-:-:S05]  /*1b180*/  IMAD.MOV.U32 R3, RZ, RZ, 0x20 ;  /* 0x00000020ff037424 */ /* 0x004fca00078e00ff */
[----:B------:R-:W-:Y:S01]  /*1b190*/  SEL R3, R3, 0xffffffe0, !P0 ;  /* 0xffffffe003037807 */ /* 0x000fe20004000000 */
[----:B---3--:R-:W-:-:S05]  /*1b1a0*/  IMAD R0, R19, 0x6000, RZ ;  /* 0x0000600013007824 */ /* 0x008fca00078e02ff */
[----:B----4-:R-:W-:-:S05]  /*1b1b0*/  LOP3.LUT R2, R0, R2, RZ, 0xfc, !PT ;  /* 0x0000000200027212 */ /* 0x010fca00078efcff */
[----:B-----5:R-:W0:Y:S01]  /*1b1c0*/  LDSM.16.MT88.4 R4, [R2+UR40+0xc400] ;  /* 0x00c400280204783b */ /* 0x020e220008004200 */
[----:B------:R-:W-:-:S04]  /*1b1d0*/  VIADD R17, R2, UR40 ;  /* 0x0000002802117c36 */ /* 0x000fc80008000000 */
[----:B------:R-:W-:Y:S01]  /*1b1e0*/  IMAD.IADD R17, R10, 0x1, R17 ;  /* 0x000000010a117824 */ /* 0x000fe200078e0211 */
[C-C-:B0-----:R-:W-:Y:S02]  /*1b1f0*/  PRMT R8, R4.reuse, 0x6420, R5.reuse ;  /* 0x0000642004087816 */ /* 0x141fe40000000005 */
[----:B------:R-:W-:Y:S02]  /*1b200*/  PRMT R9, R4, 0x7531, R5 ;  /* 0x0000753104097816 */ /* 0x000fe40000000005 */
[C-C-:B------:R-:W-:Y:S02]  /*1b210*/  PRMT R10, R6.reuse, 0x6420, R7.reuse ;  /* 0x00006420060a7816 */ /* 0x140fe40000000007 */
[----:B------:R-:W-:Y:S02]  /*1b220*/  PRMT R11, R6, 0x7531, R7 ;  /* 0x00007531060b7816 */ /* 0x000fe40000000007 */
[----:B------:R-:W0:Y:S01]  /*1b230*/  LDSM.16.MT88.4 R4, [R17+0xc400] ;  /* 0x00c400001104783b */ /* 0x000e220000004200 */
[----:B------:R-:W-:-:S05]  /*1b240*/  IADD3 R0, R0, UR40, R12 ;  /* 0x0000002800007c10 */ /* 0x000fca000fffe00c */
[----:B------:R0:W-:Y:S02]  /*1b250*/  STSM.16.M88.4 [R0+0x400], R8 ;  /* 0x0004000800007844 */ /* 0x0001e40000000200 */
        /* <DEDUP_REMOVED lines=10> */
[----:B------:R-:W0:Y:S01]  /*1b300*/  LDSM.16.MT88.4 R4, [R17+0xd400] ;  /* 0x00d400001104783b */ /* 0x000e220000004200 */
[----:B------:R-:W-:-:S05]  /*1b310*/  IADD3 R3, R3, 0x400, R0 ;  /* 0x0000040003037810 */ /* 0x000fca0007ffe000 */
[----:B------:R-:W-:Y:S01]  /*1b320*/  STSM.16.M88.4 [R3], R12 ;  /* 0x0000000c03007844 */ /* 0x000fe20000000200 */
        /* <DEDUP_REMOVED lines=61> */
.L_x_6553:
[----:B--2---:R-:W2:Y:S01]  /*1b700*/  LDL.LU R3, [R1+0x18] ;  /* 0x0000180001037983 */ /* 0x004ea20000300800 */
[----:B0-----:R-:W-:Y:S01]  /*1b710*/  SYNCS.ARRIVE.TRANS64.A1T0 RZ, [R18+URZ+0x28850], RZ ;  /* 0x028850ff12ff79a7 */ /* 0x001fe2000810003f */
[----:B------:R-:W-:-:S05]  /*1b720*/  @!P1 VIADD R0, R18, 0x28880 ;  /* 0x0002888012009836 */ /* 0x000fca0000000000 */
[----:B------:R-:W-:Y:S01]  /*1b730*/  @!P1 PRMT R0, RZ, 0x654, R0 ;  /* 0x00000654ff009816 */ /* 0x000fe20000000000 */
[----:B------:R-:W-:Y:S06]  /*1b740*/  BAR.SYNC.DEFER_BLOCKING 0x2, 0x80 ;  /* 0x0082000000007b1d */ /* 0x000fec0000010000 */
[----:B------:R0:W-:Y:S02]  /*1b750*/  @!P1 SYNCS.ARRIVE.TRANS64.RED.A1T0 RZ, [R0+URZ], RZ ;  /* 0x000000ff00ff99a7 */ /* 0x0001e4000810043f */
[----:B0-----:R-:W-:-:S05]  /*1b760*/  VIADD R0, R19, 0x1 ;  /* 0x0000000113007836 */ /* 0x001fca0000000000 */
[----:B------:R-:W-:-:S04]  /*1b770*/  ISETP.NE.AND P0, PT, R0, 0x2, PT ;  /* 0x000000020000780c */ /* 0x000fc80003f05270 */
[----:B------:R-:W-:Y:S02]  /*1b780*/  SEL R2, RZ, 0x1, P0 ;  /* 0x00000001ff027807 */ /* 0x000fe40000000000 */
[----:B------:R-:W-:-:S05]  /*1b790*/  SEL R0, R0, RZ, P0 ;  /* 0x000000ff00007207 */ /* 0x000fca0000000000 */
[----:B------:R0:W-:Y:S01]  /*1b7a0*/  STL [R1+0x14], R0 ;  /* 0x0000140001007387 */ /* 0x0001e20000100800 */
[----:B--2---:R-:W-:-:S05]  /*1b7b0*/  LOP3.LUT R3, R3, R2, RZ, 0x3c, !PT ;  /* 0x0000000203037212 */ /* 0x004fca00078e3cff */
[----:B------:R0:W-:Y:S02]  /*1b7c0*/  STL [R1+0x18], R3 ;  /* 0x0000180301007387 */ /* 0x0001e40000100800 */
.L_x_6509:
[----:B------:R-:W-:Y:S05]  /*1b7d0*/  BSYNC B6 ;  /* 0x0000000000067941 */ /* 0x000fea0003800000 */
.L_x_6507:
[----:B------:R-:W-:-:S13]  /*1b7e0*/  LOP3.LUT P0, RZ, R16, 0x2, RZ, 0xc0, !PT ;  /* 0x0000000210ff7812 */ /* 0x000fda000780c0ff */
[----:B------:R-:W-:Y:S05]  /*1b7f0*/  @!P0 BRA `(.L_x_6554) ;  /* 0x00000000002c8947 */ /* 0x000fea0003800000 */
[----:B------:R-:W3:Y:S08]  /*1b800*/  S2UR UR5, SR_CgaCtaId ;  /* 0x00000000000579c3 */ /* 0x000ef00000008800 */
[----:B------:R-:W-:Y:S06]  /*1b810*/  BAR.SYNC.DEFER_BLOCKING 0x5, 0x180 ;  /* 0x0146000000007b1d */ /* 0x000fec0000010000 */
[----:B------:R-:W-:-:S02]  /*1b820*/  UMOV UR4, 0x400 ;  /* 0x0000040000047882 */ /* 0x000fc40000000000 */
[----:B---3--:R-:W-:-:S09]  /*1b830*/  ULEA UR4, UR5, UR4, 0x18 ;  /* 0x0000000405047291 */ /* 0x008fd2000f8ec03f */
[----:B------:R-:W3:Y:S04]  /*1b840*/  LDS.128 R4, [UR4+0x288d0] ;  /* 0x0288d004ff047984 */ /* 0x000ee80008000c00 */
[----:B---3--:R3:W-:Y:S01]  /*1b850*/  STL.64 [R1], R4 ;  /* 0x0000000401007387 */ /* 0x0087e20000100a00 */
[----:B0-2---:R-:W-:-:S03]  /*1b860*/  IMAD.MOV.U32 R0, RZ, RZ, R6 ;  /* 0x000000ffff007224 */ /* 0x005fc600078e0006 */
[----:B------:R3:W-:Y:S02]  /*1b870*/  STL [R1+0xc], R7 ;  /* 0x00000c0701007387 */ /* 0x0007e40000100800 */
[----:B------:R-:W-:Y:S01]  /*1b880*/  R2UR UR38, R0 ;  /* 0x00000000002672ca */ /* 0x000fe200000e0000 */
[----:B------:R-:W-:Y:S06]  /*1b890*/  BAR.ARV 0x4, 0x180 ;  /* 0x0106000000007b1d */ /* 0x000fec0000002000 */
[----:B------:R-:W-:Y:S08]  /*1b8a0*/  BRA `(.L_x_6555) ;  /* 0x0000000800d87947 */ /* 0x000ff00003800000 */
.L_x_6554:
[----:B------:R-:W3:Y:S01]  /*1b8b0*/  LDL.LU R2, [R1] ;  /* 0x0000000001027983 */ /* 0x000ee20000300800 */
[----:B------:R-:W-:Y:S01]  /*1b8c0*/  ULDC UR4, c[0x0][0xc14] ;  /* 0x0003050000047ab9 */ /* 0x000fe20000000800 */
[----:B0-----:R-:W0:Y:S01]  /*1b8d0*/  S2R R3, SR_TID.X ;  /* 0x0000000000037919 */ /* 0x001e220000002100 */
[----:B------:R-:W-:Y:S01]  /*1b8e0*/  IMAD.MOV.U32 R4, RZ, RZ, RZ ;  /* 0x000000ffff047224 */ /* 0x000fe200078e00ff */
[----:B------:R-:W4:Y:S01]  /*1b8f0*/  LDC R10, c[0x0][0xc10] ;  /* 0x00030400ff0a7b82 */ /* 0x000f220000000800 */
[----:B--2---:R-:W2:Y:S01]  /*1b900*/  LDL R0, [R1+0xc] ;  /* 0x00000c0001007983 */ /* 0x004ea20000100800 */
[----:B0-----:R-:W-:-:S04]  /*1b910*/  LOP3.LUT R9, R3, 0x1f, RZ, 0xc0, !PT ;  /* 0x0000001f03097812 */ /* 0x001fc800078ec0ff */
[----:B------:R-:W-:Y:S01]  /*1b920*/  ISETP.NE.AND P0, PT, R9, 0x1f, PT ;  /* 0x0000001f0900780c */ /* 0x000fe20003f05270 */
[----:B---3--:R-:W-:Y:S02]  /*1b930*/  IMAD.MOV.U32 R8, RZ, RZ, R2 ;  /* 0x000000ffff087224 */ /* 0x008fe400078e0002 */
[----:B--2---:R-:W-:-:S05]  /*1b940*/  IMAD.IADD R5, R0, 0x1, R9 ;  /* 0x0000000100057824 */ /* 0x004fca00078e0209 */
[----:B------:R-:W-:Y:S01]  /*1b950*/  ISETP.GE.OR P1, PT, R5, UR4, !P0 ;  /* 0x0000000405007c0c */ /* 0x000fe2000c726670 */
[----:B------:R-:W-:-:S12]  /*1b960*/  ULDC UR4, c[0x0][0xc14] ;  /* 0x0003050000047ab9 */ /* 0x000fd80000000800 */
[----:B------:R-:W0:Y:S02]  /*1b970*/  @!P1 LDC.64 R2, c[0x0][0xc58] ;  /* 0x00031600ff029b82 */ /* 0x000e240000000a00 */
[----:B0-----:R-:W-:-:S05]  /*1b980*/  @!P1 IMAD.WIDE R2, R5, 0x4, R2 ;  /* 0x0000000405029825 */ /* 0x001fca00078e0202 */
[----:B------:R-:W2:Y:S01]  /*1b990*/  @!P1 LDG.E R4, desc[UR44][R2.64] ;  /* 0x0000002c02049981 */ /* 0x000ea2000c1e1900 */
[C---:B------:R-:W-:Y:S02]  /*1b9a0*/  ISETP.NE.AND P1, PT, R9.reuse, RZ, PT ;  /* 0x000000ff0900720c */ /* 0x040fe40003f25270 */
        /* <DEDUP_REMOVED lines=11> */
[----:B0-----:R-:W-:Y:S02]  /*1ba60*/  SEL R3, R6, RZ, P3 ;  /* 0x000000ff06037207 */ /* 0x001fe40001800000 */
[----:B------:R-:W-:Y:S03]  /*1ba70*/  SHFL.IDX PT, R6, R8, 0x1, 0x1f ;  /* 0x00201f0008067f89 */ /* 0x000fe600000e0000 */
[----:B------:R-:W-:Y:S02]  /*1ba80*/  IMAD.IADD R3, R0, 0x1, R3 ;  /* 0x0000000100037824 */ /* 0x000fe400078e0203 */
[----:B------:R-:W-:Y:S04]  /*1ba90*/  SHFL.IDX PT, R0, R8, RZ, 0x1f ;  /* 0x00001fff08007589 */ /* 0x000fe800000e0000 */
[----:B------:R-:W0:Y:S02]  /*1baa0*/  SHFL.UP PT, R2, R3, 0x8, RZ ;  /* 0x0500000003027989 */ /* 0x000e2400000e00ff */
[----:B0-----:R-:W-:-:S05]  /*1bab0*/  SEL R2, R2, RZ, P4 ;  /* 0x000000ff02027207 */ /* 0x001fca0002000000 */
[----:B------:R-:W-:-:S05]  /*1bac0*/  IMAD.IADD R7, R3, 0x1, R2 ;  /* 0x0000000103077824 */ /* 0x000fca00078e0202 */
[----:B------:R-:W0:Y:S02]  /*1bad0*/  SHFL.UP PT, R2, R7, 0x10, RZ ;  /* 0x0600000007027989 */ /* 0x000e2400000e00ff */
[----:B0-----:R-:W-:-:S05]  /*1bae0*/  SEL R2, R2, RZ, P5 ;  /* 0x000000ff02027207 */ /* 0x001fca0002800000 */
[----:B------:R-:W-:-:S05]  /*1baf0*/  IMAD.IADD R5, R7, 0x1, R2 ;  /* 0x0000000107057824 */ /* 0x000fca00078e0202 */
[----:B------:R-:W4:Y:S02]  /*1bb00*/  SHFL.IDX PT, R2, R5, 0x1f, 0x1f ;  /* 0x03e01f0005027f89 */ /* 0x000f2400000e0000 */
[----:B----4-:R-:W-:-:S04]  /*1bb10*/  IMAD R2, R2, R10, RZ ;  /* 0x0000000a02027224 */ /* 0x010fc800078e02ff */
[----:B------:R-:W-:-:S05]  /*1bb20*/  IMAD.IADD R6, R6, 0x1, R2 ;  /* 0x0000000106067824 */ /* 0x000fca00078e0202 */
[----:B------:R-:W-:-:S13]  /*1bb30*/  ISETP.GT.AND P6, PT, R6, R0, PT ;  /* 0x000000000600720c */ /* 0x000fda0003fc4270 */
[----:B------:R-:W-:Y:S05]  /*1bb40*/  @P6 BRA `(.L_x_6556) ;  /* 0x0000000000946947 */ /* 0x000fea0003800000 */
.L_x_6560:
[----:B------:R-:W2:Y:S02]  /*1bb50*/  LDL.LU R2, [R1+0xc] ;  /* 0x00000c0001027983 */ /* 0x000ea40000300800 */
[----:B--2---:R-:W-:-:S05]  /*1bb60*/  VIADD R2, R2, 0x1f ;  /* 0x0000001f02027836 */ /* 0x004fca0000000000 */
[----:B------:R-:W-:-:S13]  /*1bb70*/  ISETP.GE.AND P6, PT, R2, UR4, PT ;  /* 0x0000000402007c0c */ /* 0x000fda000bfc6270 */
[----:B------:R-:W-:Y:S05]  /*1bb80*/  @P6 BRA `(.L_x_6557) ;  /* 0x0000000400cc6947 */ /* 0x000fea0003800000 */
[----:B------:R-:W0:Y:S01]  /*1bb90*/  S2R R3, SR_TID.X ;  /* 0x0000000000037919 */ /* 0x000e220000002100 */
[----:B------:R-:W-:Y:S01]  /*1bba0*/  BSSY B0, `(.L_x_6558) ;  /* 0x000000a000007945 */ /* 0x000fe20003800000 */
[----:B------:R-:W-:Y:S01]  /*1bbb0*/  IMAD.MOV.U32 R4, RZ, RZ, RZ ;  /* 0x000000ffff047224 */ /* 0x000fe200078e00ff */
[----:B------:R2:W-:Y:S01]  /*1bbc0*/  STL [R1+0xc], R2 ;  /* 0x00000c0201007387 */ /* 0x0005e20000100800 */
[----:B0-----:R-:W-:-:S05]  /*1bbd0*/  LOP3.LUT R3, R3, 0x1f, RZ, 0xc0, !PT ;  /* 0x0000001f03037812 */ /* 0x001fca00078ec0ff */
[----:B------:R-:W-:-:S05]  /*1bbe0*/  IMAD.IADD R5, R2, 0x1, R3 ;  /* 0x0000000102057824 */ /* 0x000fca00078e0203 */
[----:B------:R-:W-:-:S13]  /*1bbf0*/  ISETP.GE.OR P6, PT, R5, UR4, !P0 ;  /* 0x0000000405007c0c */ /* 0x000fda000c7c6670 */
[----:B--2---:R-:W-:Y:S05]  /*1bc00*/  @P6 BRA `(.L_x_6559) ;  /* 0x00000000000c6947 */ /* 0x004fea0003800000 */
[----:B------:R-:W0:Y:S02]  /*1bc10*/  LDC.64 R2, c[0x0][0xc58] ;  /* 0x00031600ff027b82 */ /* 0x000e240000000a00 */
[----:B0-----:R-:W-:-:S05]  /*1bc20*/  IMAD.WIDE R2, R5, 0x4, R2 ;  /* 0x0000000405027825 */ /* 0x001fca00078e0202 */
[----:B------:R0:W5:Y:S02]  /*1bc30*/  LDG.E R4, desc[UR44][R2.64] ;  /* 0x0000002c02047981 */ /* 0x000164000c1e1900 */
.L_x_6559:
[----:B------:R-:W-:Y:S05]  /*1bc40*/  BSYNC B0 ;  /* 0x0000000000007941 */ /* 0x000fea0003800000 */
.L_x_6558:
[----:B0----5:R-:W0:Y:S01]  /*1bc50*/  SHFL.UP PT, R2, R4, 0x1, RZ ;  /* 0x0420000004027989 */ /* 0x021e2200000e00ff */
[----:B------:R-:W2:Y:S01]  /*1bc60*/  LDC R10, c[0x0][0xc10] ;  /* 0x00030400ff0a7b82 */ /* 0x000ea20000000800 */
        /* <DEDUP_REMOVED lines=14> */
[----:B------:R-:W2:Y:S02]  /*1bd50*/  SHFL.IDX PT, R2, R5, 0x1f, 0x1f ;  /* 0x03e01f0005027f89 */ /* 0x000ea400000e0000 */
[----:B--2---:R-:W-:-:S04]  /*1bd60*/  IMAD R2, R2, R10, RZ ;  /* 0x0000000a02027224 */ /* 0x004fc800078e02ff */
[----:B------:R-:W-:-:S05]  /*1bd70*/  IMAD.IADD R6, R2, 0x1, R6 ;  /* 0x0000000102067824 */ /* 0x000fca00078e0206 */
[----:B------:R-:W-:-:S13]  /*1bd80*/  ISETP.GT.AND P6, PT, R6, R0, PT ;  /* 0x000000000600720c */ /* 0x000fda0003fc4270 */
[----:B------:R-:W-:Y:S05]  /*1bd90*/  @!P6 BRA `(.L_x_6560) ;  /* 0xfffffffc006ce947 */ /* 0x000fea000383ffff */
.L_x_6556:
[----:B------:R-:W2:Y:S01]  /*1bda0*/  LDL.LU R7, [R1+0xc] ;  /* 0x00000c0001077983 */ /* 0x000ea20000300800 */
[----:B------:R-:W-:-:S04]  /*1bdb0*/  IMAD.IADD R6, R6, 0x1, -R2 ;  /* 0x0000000106067824 */ /* 0x000fc800078e0a02 */
[----:B------:R-:W-:-:S05]  /*1bdc0*/  IMAD R2, R5, R10, R6 ;  /* 0x0000000a05027224 */ /* 0x000fca00078e0206 */
[----:B------:R-:W-:Y:S02]  /*1bdd0*/  ISETP.GT.AND P0, PT, R2, R0, PT ;  /* 0x000000000200720c */ /* 0x000fe40003f04270 */
[----:B------:R-:W0:Y:S11]  /*1bde0*/  LDC.64 R2, c[0x0][0xc68] ;  /* 0x00031a00ff027b82 */ /* 0x000e360000000a00 */
[----:B------:R-:W-:-:S04]  /*1bdf0*/  VOTE.ANY R9, PT, !P0 ;  /* 0x0000000000097806 */ /* 0x000fc800040e0100 */
[----:B------:R-:W3:Y:S01]  /*1be00*/  POPC R8, R9 ;  /* 0x0000000900087309 */ /* 0x000ee20000000000 */
[----:B------:R-:W-:Y:S01]  /*1be10*/  ISETP.NE.AND P0, PT, R9, RZ, PT ;  /* 0x000000ff0900720c */ /* 0x000fe20003f05270 */
[----:B---3--:R-:W3:Y:S01]  /*1be20*/  SHFL.IDX PT, R4, R4, R8, 0x1f ;  /* 0x00001f0804047589 */ /* 0x008ee200000e0000 */
[----:B--2---:R-:W-:-:S04]  /*1be30*/  IMAD.IADD R7, R8, 0x1, R7 ;  /* 0x0000000108077824 */ /* 0x004fc800078e0207 */
[----:B0-----:R-:W-:Y:S01]  /*1be40*/  IMAD.WIDE R2, R7, 0x4, R2 ;  /* 0x0000000407027825 */ /* 0x001fe200078e0202 */
[----:B------:R0:W-:Y:S04]  /*1be50*/  STL [R1+0xc], R7 ;  /* 0x00000c0701007387 */ /* 0x0001e80000100800 */
[----:B0-----:R0:W5:Y:S02]  /*1be60*/  LDG.E R7, desc[UR44][R2.64] ;  /* 0x0000002c02077981 */ /* 0x001164000c1e1900 */
[----:B0-----:R-:W-:Y:S01]  /*1be70*/  IMAD.MOV.U32 R2, RZ, RZ, RZ ;  /* 0x000000ffff027224 */ /* 0x001fe200078e00ff */
[----:B---3--:R-:W-:Y:S06]  /*1be80*/  @!P0 BRA `(.L_x_6561) ;  /* 0x0000000000088947 */ /* 0x008fec0003800000 */
[----:B------:R-:W-:-:S06]  /*1be90*/  VIADD R2, R8, 0xffffffff ;  /* 0xffffffff08027836 */ /* 0x000fcc0000000000 */
[----:B------:R0:W2:Y:S02]  /*1bea0*/  SHFL.IDX PT, R2, R5, R2, 0x1f ;  /* 0x00001f0205027589 */ /* 0x0000a400000e0000 */
.L_x_6561:
[----:B0----5:R-:W-:Y:S02]  /*1beb0*/  IMAD R5, R4, R7, RZ ;  /* 0x0000000704057224 */ /* 0x021fe400078e02ff */
[----:B--2---:R-:W-:-:S03]  /*1bec0*/  IMAD R9, R2, R10, R6 ;  /* 0x0000000a02097224 */ /* 0x004fc600078e0206 */
[----:B------:R-:W-:Y:S01]  /*1bed0*/  IABS R8, R5 ;  /* 0x0000000500087213 */ /* 0x000fe20000000000 */
[----:B------:R-:W-:Y:S01]  /*1bee0*/  IMAD.IADD R0, R0, 0x1, -R9 ;  /* 0x0000000100007824 */ /* 0x000fe200078e0a09 */
[----:B------:R0:W-:Y:S02]  /*1bef0*/  STL [R1], R9 ;  /* 0x0000000901007387 */ /* 0x0001e40000100800 */
[----:B------:R-:W2:Y:S08]  /*1bf00*/  I2F.RP R3, R8 ;  /* 0x0000000800037306 */ /* 0x000eb00000209400 */
[----:B--2---:R-:W2:Y:S02]  /*1bf10*/  MUFU.RCP R3, R3 ;  /* 0x0000000300037308 */ /* 0x004ea40000001000 */
[----:B--2---:R-:W-:-:S06]  /*1bf20*/  VIADD R3, R3, 0xffffffe ;  /* 0x0ffffffe03037836 */ /* 0x004fcc0000000000 */
[----:B------:R-:W2:Y:S02]  /*1bf30*/  F2I.FTZ.U32.TRUNC.NTZ R3, R3 ;  /* 0x0000000300037305 */ /* 0x000ea4000021f000 */
[----:B--2---:R-:W-:-:S04]  /*1bf40*/  IMAD.MOV R2, RZ, RZ, -R3 ;  /* 0x000000ffff027224 */ /* 0x004fc800078e0a03 */
        /* <DEDUP_REMOVED lines=55> */
.L_x_6557:
[----:B------:R-:W0:Y:S01]  /*1c2c0*/  LDC R2, c[0x0][0xc14] ;  /* 0x00030500ff027b82 */ /* 0x000e220000000800 */
[----:B------:R2:W-:Y:S01]  /*1c2d0*/  STL [R1], R0 ;  /* 0x0000000001007387 */ /* 0x0005e20000100800 */
[----:B------:R-:W-:-:S03]  /*1c2e0*/  UMOV UR38, URZ ;  /* 0x0000003f00267c82 */ /* 0x000fc60008000000 */
[----:B0-----:R2:W-:Y:S04]  /*1c2f0*/  STL [R1+0xc], R2 ;  /* 0x00000c0201007387 */ /* 0x0015e80000100800 */
[----:B------:R2:W-:Y:S02]  /*1c300*/  STL [R1+0x4], RZ ;  /* 0x000004ff01007387 */ /* 0x0005e40000100800 */
.L_x_6562:
[----:B------:R-:W3:Y:S04]  /*1c310*/  LDL R3, [R1+0x4] ;  /* 0x0000040001037983 */ /* 0x000ee80000100800 */
[----:B--2---:R-:W2:Y:S04]  /*1c320*/  LDL R2, [R1+0xc] ;  /* 0x00000c0001027983 */ /* 0x004ea80000100800 */
[----:B------:R-:W4:Y:S01]  /*1c330*/  LDL R4, [R1] ;  /* 0x0000000001047983 */ /* 0x000f220000100800 */
[----:B0-----:R-:W0:Y:S02]  /*1c340*/  S2R R0, SR_TID.X ;  /* 0x0000000000007919 */ /* 0x001e240000002100 */
[----:B0-----:R-:W-:Y:S01]  /*1c350*/  LOP3.LUT R0, R0, 0x1f, RZ, 0xc0, !PT ;  /* 0x0000001f00007812 */ /* 0x001fe200078ec0ff */
[----:B------:R-:W-:Y:S03]  /*1c360*/  BAR.SYNC.DEFER_BLOCKING 0x4, 0x180 ;  /* 0x0106000000007b1d */ /* 0x000fe60000010000 */
[----:B------:R-:W-:-:S13]  /*1c370*/  ISETP.NE.AND P0, PT, R0, RZ, PT ;  /* 0x000000ff0000720c */ /* 0x000fda0003f05270 */
[----:B------:R-:W-:Y:S01]  /*1c380*/  @!P0 MOV R0, 0x400 ;  /* 0x0000040000008802 */ /* 0x000fe20000000f00 */
[----:B---3--:R-:W-:Y:S02]  /*1c390*/  IMAD.MOV.U32 R5, RZ, RZ, R3 ;  /* 0x000000ffff057224 */ /* 0x008fe400078e0003 */
[----:B------:R-:W0:Y:S01]  /*1c3a0*/  @!P0 S2R R3, SR_CgaCtaId ;  /* 0x0000000000038919 */ /* 0x000e220000008800 */
[----:B--2---:R-:W-:Y:S02]  /*1c3b0*/  IMAD.MOV.U32 R7, RZ, RZ, R2 ;  /* 0x000000ffff077224 */ /* 0x004fe400078e0002 */
[----:B------:R-:W-:-:S04]  /*1c3c0*/  IMAD.U32 R2, RZ, RZ, UR38 ;  /* 0x00000026ff027e24 */ /* 0x000fc8000f8e00ff */
[----:B------:R-:W-:Y:S01]  /*1c3d0*/  @!P0 IMAD.MOV.U32 R6, RZ, RZ, R2 ;  /* 0x000000ffff068224 */ /* 0x000fe200078e0002 */
[----:B0-----:R-:W-:-:S05]  /*1c3e0*/  @!P0 LEA R0, R3, R0, 0x18 ;  /* 0x0000000003008211 */ /* 0x001fca00078ec0ff */
[----:B----4-:R0:W-:Y:S01]  /*1c3f0*/  @!P0 STS.128 [R0+0x288d0], R4 ;  /* 0x0288d00400008388 */ /* 0x0101e20000000c00 */
[----:B------:R-:W-:Y:S06]  /*1c400*/  BAR.ARV 0x5, 0x180 ;  /* 0x0146000000007b1d */ /* 0x000fec0000002000 */
.L_x_6555:
[----:B0-----:R-:W2:Y:S01]  /*1c410*/  LDL R0, [R1+0xc] ;  /* 0x00000c0001007983 */ /* 0x001ea20000100800 */
[----:B------:R-:W-:Y:S02]  /*1c420*/  ULDC UR4, c[0x0][0xc14] ;  /* 0x0003050000047ab9 */ /* 0x000fe40000000800 */
[----:B--2---:R-:W-:-:S13]  /*1c430*/  ISETP.GE.AND P0, PT, R0, UR4, PT ;  /* 0x0000000400007c0c */ /* 0x004fda000bf06270 */
[----:B------:R-:W-:Y:S05]  /*1c440*/  @!P0 BRA `(.L_x_6563) ;  /* 0xffffffc000888947 */ /* 0x000fea000383ffff */
.L_x_6497:
[----:B-1----:R-:W2:Y:S01]  /*1c450*/  LDL.LU R0, [R1+0x34] ;  /* 0x0000340001007983 */ /* 0x002ea20000300800 */
[----:B------:R-:W-:Y:S01]  /*1c460*/  BSSY B0, `(.L_x_6564) ;  /* 0x000000b000007945 */ /* 0x000fe20003800000 */
[----:B0--3--:R-:W0:Y:S01]  /*1c470*/  S2R R5, SR_CgaCtaId ;  /* 0x0000000000057919 */ /* 0x009e220000008800 */
        /* <DEDUP_REMOVED lines=9> */
.L_x_6595:
[----:B------:R-:W-:Y:S05]  /*1c510*/  BSYNC B0 ;  /* 0x0000000000007941 */ /* 0x000fea0003800000 */
.L_x_6564:
[----:B------:R-:W-:-:S03]  /*1c520*/  UMOV UR4, 0xffffffff ;  /* 0xffffffff00047882 */ /* 0x000fc60000000000 */
[----:B------:R-:W-:Y:S05]  /*1c530*/  BRA.DIV UR4, `(.L_x_6566) ;  /* 0x0000000a04b47947 */ /* 0x000fea000b800000 */
[----:B------:R-:W1:Y:S02]  /*1c540*/  S2R R2, SR_TID.X ;  /* 0x0000000000027919 */ /* 0x000e640000002100 */
[----:B-1----:R-:W-:-:S04]  /*1c550*/  SHF.R.U32.HI R2, RZ, 0x5, R2 ;  /* 0x00000005ff027819 */ /* 0x002fc80000011602 */
[----:B------:R-:W-:-:S05]  /*1c560*/  LOP3.LUT R2, R2, 0x3, RZ, 0xc0, !PT ;  /* 0x0000000302027812 */ /* 0x000fca00078ec0ff */
[----:B------:R1:W2:Y:S02]  /*1c570*/  SHFL.IDX PT, R14, R2, RZ, 0x1f ;  /* 0x00001fff020e7589 */ /* 0x0002a400000e0000 */
.L_x_6598:
[----:B--2---:R-:W-:Y:S01]  /*1c580*/  ISETP.NE.AND P0, PT, R14, RZ, PT ;  /* 0x000000ff0e00720c */ /* 0x004fe20003f05270 */
[----:B------:R-:W-:-:S12]  /*1c590*/  BSSY B0, `(.L_x_6567) ;  /* 0x000002e000007945 */ /* 0x000fd80003800000 */
[----:B------:R-:W-:Y:S05]  /*1c5a0*/  @P0 BRA `(.L_x_6568) ;  /* 0x0000000000b00947 */ /* 0x000fea0003800000 */
[----:B------:R-:W-:-:S03]  /*1c5b0*/  UMOV UR4, 0xffffffff ;  /* 0xffffffff00047882 */ /* 0x000fc60000000000 */
[----:B------:R-:W-:Y:S05]  /*1c5c0*/  BRA.DIV UR4, `(.L_x_6569) ;  /* 0x0000000a04c47947 */ /* 0x000fea000b800000 */
[----:B------:R-:W-:-:S13]  /*1c5d0*/  ELECT P6, URZ, PT ;  /* 0x00000000003f782f */ /* 0x000fda00038c0000 */
.L_x_6601:
[----:B------:R-:W-:Y:S05]  /*1c5e0*/  @!P6 BRA `(.L_x_6568) ;  /* 0x0000000000a0e947 */ /* 0x000fea0003800000 */
[----:B-1----:R-:W2:Y:S02]  /*1c5f0*/  LDL.LU R2, [R1+0x30] ;  /* 0x0000300001027983 */ /* 0x002ea40000300800 */
[----:B--2---:R-:W-:-:S04]  /*1c600*/  LOP3.LUT R2, R2, 0x2, RZ, 0xfc, !PT ;  /* 0x0000000202027812 */ /* 0x004fc800078efcff */
[----:B------:R-:W-:-:S13]  /*1c610*/  ISETP.NE.AND P0, PT, R2, 0x3, PT ;  /* 0x000000030200780c */ /* 0x000fda0003f05270 */
[----:B------:R-:W-:Y:S05]  /*1c620*/  @!P0 BRA `(.L_x_6570) ;  /* 0x0000000000048947 */ /* 0x000fea0003800000 */
[----:B------:R-:W-:Y:S01]  /*1c630*/  BPT.TRAP 0x1 ;  /* 0x000000040000795c */ /* 0x000fe20000300000 */
.L_x_6570:
        /* <DEDUP_REMOVED lines=14> */
.L_x_6602:
[----:B------:R-:W1:Y:S02]  /*1c720*/  SYNCS.PHASECHK.TRANS64.TRYWAIT P1, [R7+URZ], R2 ;  /* 0x00000002070075a7 */ /* 0x000e64000802017f */
[----:B-1----:R-:W-:Y:S05]  /*1c730*/  @!P1 BRA `(.L_x_6572) ;  /* 0x00000008009c9947 */ /* 0x002fea0003800000 */
.L_x_6603:
[----:B------:R-:W-:Y:S05]  /*1c740*/  @!P0 BRA `(.L_x_6573) ;  /* 0x0000000000048947 */ /* 0x000fea0003800000 */
[----:B------:R-:W-:Y:S01]  /*1c750*/  BPT.TRAP 0x1 ;  /* 0x000000040000795c */ /* 0x000fe20000300000 */
.L_x_6573:
[----:B------:R-:W2:Y:S02]  /*1c760*/  LDL.LU R4, [R1+0x14] ;  /* 0x0000140001047983 */ /* 0x000ea40000300800 */
[----:B--2---:R-:W-:-:S04]  /*1c770*/  IMAD R4, R4, 0x8, R0 ;  /* 0x0000000804047824 */ /* 0x004fc800078e0200 */
[----:B------:R-:W2:Y:S02]  /*1c780*/  SYNCS.PHASECHK.TRANS64.TRYWAIT P1, [R4+URZ+0x28860], R5 ;  /* 0x02886005040075a7 */ /* 0x000ea4000802017f */
[----:B--2---:R-:W-:Y:S05]  /*1c790*/  @!P1 BRA `(.L_x_6574) ;  /* 0x0000000800989947 */ /* 0x004fea0003800000 */
.L_x_6604:
[----:B------:R-:W-:Y:S05]  /*1c7a0*/  @!P0 BRA `(.L_x_6575) ;  /* 0x0000000000048947 */ /* 0x000fea0003800000 */
[----:B------:R-:W-:Y:S01]  /*1c7b0*/  BPT.TRAP 0x1 ;  /* 0x000000040000795c */ /* 0x000fe20000300000 */
.L_x_6575:
[----:B------:R-:W-:-:S04]  /*1c7c0*/  IMAD R3, R3, 0x8, R0 ;  /* 0x0000000803037824 */ /* 0x000fc800078e0200 */
[----:B------:R-:W3:Y:S02]  /*1c7d0*/  SYNCS.PHASECHK.TRANS64.TRYWAIT P1, [R3+URZ+0x28860], R2 ;  /* 0x02886002030075a7 */ /* 0x000ee4000802017f */
[----:B---3--:R-:W-:Y:S05]  /*1c7e0*/  @!P1 BRA `(.L_x_6576) ;  /* 0x0000000800989947 */ /* 0x008fea0003800000 */
.L_x_6605:
[----:B------:R-:W-:Y:S05]  /*1c7f0*/  @!P0 BRA `(.L_x_6577) ;  /* 0x0000000000048947 */ /* 0x000fea0003800000 */
[----:B------:R-:W-:Y:S01]  /*1c800*/  BPT.TRAP 0x1 ;  /* 0x000000040000795c */ /* 0x000fe20000300000 */
.L_x_6577:
[----:B------:R-:W4:Y:S02]  /*1c810*/  SYNCS.PHASECHK.TRANS64.TRYWAIT P0, [R4+URZ+0x28880], R5 ;  /* 0x02888005040075a7 */ /* 0x000f24000800017f */
[----:B----4-:R-:W-:Y:S05]  /*1c820*/  @!P0 BRA `(.L_x_6578) ;  /* 0x00000008009c8947 */ /* 0x010fea0003800000 */
.L_x_6579:
[----:B------:R0:W0:Y:S02]  /*1c830*/  SYNCS.PHASECHK.TRANS64.TRYWAIT P0, [R3+URZ+0x28880], R2 ;  /* 0x02888002030075a7 */ /* 0x000024000800017f */
[----:B0-----:R-:W-:Y:S05]  /*1c840*/  @!P0 NANOSLEEP.SYNCS 0x989680 ;  /* 0x009896800000895d */ /* 0x001fea0003900000 */
[----:B------:R-:W0:Y:S02]  /*1c850*/  @!P0 SYNCS.PHASECHK.TRANS64 P0, [R3+URZ+0x28880], R2 ;  /* 0x02888002030085a7 */ /* 0x000e24000800007f */
[----:B0-----:R-:W-:Y:S05]  /*1c860*/  @!P0 BRA `(.L_x_6579) ;  /* 0xfffffffc00f08947 */ /* 0x001fea000383ffff */
.L_x_6568:
[----:B------:R-:W-:Y:S05]  /*1c870*/  BSYNC B0 ;  /* 0x0000000000007941 */ /* 0x000fea0003800000 */
.L_x_6567:
[----:B------:R-:W-:Y:S05]  /*1c880*/  EXIT ;  /* 0x000000000000794d */ /* 0x000fea0003800000 */
.L_x_6395:
[----:B0-----:R-:W-:-:S04]  /*1c890*/  IMAD.U32 R3, RZ, RZ, UR39 ;  /* 0x00000027ff037e24 */ /* 0x001fc8000f8e00ff */
[----:B------:R0:W1:Y:S03]  /*1c8a0*/  SYNCS.PHASECHK.TRANS64.TRYWAIT P1, [R3+URZ+0x28800], R4 ;  /* 0x02880004030075a7 */ /* 0x000066000802017f */
[----:B-1----:R-:W-:Y:S05]  /*1c8b0*/  @!P1 NANOSLEEP.SYNCS 0x989680 ;  /* 0x009896800000995d */ /* 0x002fea0003900000 */
[----:B------:R-:W1:Y:S02]  /*1c8c0*/  @!P1 SYNCS.PHASECHK.TRANS64 P1, [R3+URZ+0x28800], R4 ;  /* 0x02880004030095a7 */ /* 0x000e64000802007f */
[----:B-1----:R-:W-:Y:S05]  /*1c8d0*/  @!P1 BRA `(.L_x_6395) ;  /* 0xfffffffc00ec9947 */ /* 0x002fea000383ffff */
[----:B------:R-:W-:Y:S05]  /*1c8e0*/  BRA `(.L_x_6580) ;  /* 0xfffffe5000bc7947 */ /* 0x000fea000383ffff */
.L_x_6399:
[----:B-1----:R1:W2:Y:S02]  /*1c8f0*/  SYNCS.PHASECHK.TRANS64.TRYWAIT P1, [R4+URZ+0x28830], R3 ;  /* 0x02883003040075a7 */ /* 0x0022a4000802017f */
[----:B--2---:R-:W-:Y:S05]  /*1c900*/  @!P1 NANOSLEEP.SYNCS 0x989680 ;  /* 0x009896800000995d */ /* 0x004fea0003900000 */
[----:B------:R-:W2:Y:S02]  /*1c910*/  @!P1 SYNCS.PHASECHK.TRANS64 P1, [R4+URZ+0x28830], R3 ;  /* 0x02883003040095a7 */ /* 0x000ea4000802007f */
[----:B--2---:R-:W-:Y:S05]  /*1c920*/  @!P1 BRA `(.L_x_6399) ;  /* 0xfffffffc00f09947 */ /* 0x004fea000383ffff */
[----:B------:R-:W-:Y:S05]  /*1c930*/  BRA `(.L_x_6398) ;  /* 0xfffffe5000e87947 */ /* 0x000fea000383ffff */
.L_x_6415:
[----:B-1----:R-:W-:-:S04]  /*1c940*/  IMAD.U32 R21, RZ, RZ, UR10 ;  /* 0x0000000aff157e24 */ /* 0x002fc8000f8e00ff */
[----:B------:R1:W2:Y:S03]  /*1c950*/  SYNCS.PHASECHK.TRANS64.TRYWAIT P1, [R21+URZ+0x28830], R12 ;  /* 0x0288300c150075a7 */ /* 0x0002a6000802017f */
[----:B--2---:R-:W-:Y:S05]  /*1c960*/  @!P1 NANOSLEEP.SYNCS 0x989680 ;  /* 0x009896800000995d */ /* 0x004fea0003900000 */
[----:B------:R-:W2:Y:S02]  /*1c970*/  @!P1 SYNCS.PHASECHK.TRANS64 P1, [R21+URZ+0x28830], R12 ;  /* 0x0288300c150095a7 */ /* 0x000ea4000802007f */
[----:B--2---:R-:W-:Y:S05]  /*1c980*/  @!P1 BRA `(.L_x_6415) ;  /* 0xfffffffc00ec9947 */ /* 0x004fea000383ffff */
[----:B------:R-:W-:Y:S05]  /*1c990*/  BRA `(.L_x_6412) ;  /* 0xfffffea000407947 */ /* 0x000fea000383ffff */
.L_x_6419:
[----:B-1----:R-:W-:-:S04]  /*1c9a0*/  IMAD.U32 R21, RZ, RZ, UR10 ;  /* 0x0000000aff157e24 */ /* 0x002fc8000f8e00ff */
[----:B------:R1:W2:Y:S03]  /*1c9b0*/  SYNCS.PHASECHK.TRANS64.TRYWAIT P1, [R21+URZ+0x28850], R12 ;  /* 0x0288500c150075a7 */ /* 0x0002a6000802017f */
[----:B--2---:R-:W-:Y:S05]  /*1c9c0*/  @!P1 NANOSLEEP.SYNCS 0x989680 ;  /* 0x009896800000995d */ /* 0x004fea0003900000 */
[----:B------:R-:W2:Y:S02]  /*1c9d0*/  @!P1 SYNCS.PHASECHK.TRANS64 P1, [R21+URZ+0x28850], R12 ;  /* 0x0288500c150095a7 */ /* 0x000ea4000802007f */
[----:B--2---:R-:W-:Y:S05]  /*1c9e0*/  @!P1 BRA `(.L_x_6419) ;  /* 0xfffffffc00ec9947 */ /* 0x004fea000383ffff */
[----:B------:R-:W-:Y:S05]  /*1c9f0*/  BRA `(.L_x_6416) ;  /* 0xfffffea000c07947 */ /* 0x000fea000383ffff */
.L_x_6437:
[----:B-1----:R-:W-:-:S04]  /*1ca00*/  IMAD.U32 R9, RZ, RZ, UR10 ;  /* 0x0000000aff097e24 */ /* 0x002fc8000f8e00ff */
[----:B------:R1:W2:Y:S03]  /*1ca10*/  SYNCS.PHASECHK.TRANS64.TRYWAIT P1, [R9+URZ+0x28830], R8 ;  /* 0x02883008090075a7 */ /* 0x0002a6000802017f */
[----:B--2---:R-:W-:Y:S05]  /*1ca20*/  @!P1 NANOSLEEP.SYNCS 0x989680 ;  /* 0x009896800000995d */ /* 0x004fea0003900000 */
[----:B------:R-:W2:Y:S02]  /*1ca30*/  @!P1 SYNCS.PHASECHK.TRANS64 P1, [R9+URZ+0x28830], R8 ;  /* 0x02883008090095a7 */ /* 0x000ea4000802007f */
[----:B--2---:R-:W-:Y:S05]  /*1ca40*/  @!P1 BRA `(.L_x_6437) ;  /* 0xfffffffc00ec9947 */ /* 0x004fea000383ffff */
[----:B------:R-:W-:Y:S05]  /*1ca50*/  BRA `(.L_x_6434) ;  /* 0xfffffef400b47947 */ /* 0x000fea000383ffff */
.L_x_6441:
[----:B-1----:R-:W-:-:S04]  /*1ca60*/  IMAD.U32 R9, RZ, RZ, UR10 ;  /* 0x0000000aff097e24 */ /* 0x002fc8000f8e00ff */
[----:B------:R1:W2:Y:S03]  /*1ca70*/  SYNCS.PHASECHK.TRANS64.TRYWAIT P1, [R9+URZ+0x28850], R8 ;  /* 0x02885008090075a7 */ /* 0x0002a6000802017f */
[----:B--2---:R-:W-:Y:S05]  /*1ca80*/  @!P1 NANOSLEEP.SYNCS 0x989680 ;  /* 0x009896800000995d */ /* 0x004fea0003900000 */
[----:B------:R-:W2:Y:S02]  /*1ca90*/  @!P1 SYNCS.PHASECHK.TRANS64 P1, [R9+URZ+0x28850], R8 ;  /* 0x02885008090095a7 */ /* 0x000ea4000802007f */
[----:B--2---:R-:W-:Y:S05]  /*1caa0*/  @!P1 BRA `(.L_x_6441) ;  /* 0xfffffffc00ec9947 */ /* 0x004fea000383ffff */
[----:B------:R-:W-:Y:S05]  /*1cab0*/  BRA `(.L_x_6438) ;  /* 0xfffffef800347947 */ /* 0x000fea000383ffff */
.L_x_6448:
[----:B-1----:R-:W-:-:S04]  /*1cac0*/  IMAD.U32 R9, RZ, RZ, UR7 ;  /* 0x00000007ff097e24 */ /* 0x002fc8000f8e00ff */
[----:B------:R1:W2:Y:S03]  /*1cad0*/  SYNCS.PHASECHK.TRANS64.TRYWAIT P1, [R9+URZ+0x28830], R8 ;  /* 0x02883008090075a7 */ /* 0x0002a6000802017f */
[----:B--2---:R-:W-:Y:S05]  /*1cae0*/  @!P1 NANOSLEEP.SYNCS 0x989680 ;  /* 0x009896800000995d */ /* 0x004fea0003900000 */
[----:B------:R-:W2:Y:S02]  /*1caf0*/  @!P1 SYNCS.PHASECHK.TRANS64 P1, [R9+URZ+0x28830], R8 ;  /* 0x02883008090095a7 */ /* 0x000ea4000802007f */
[----:B--2---:R-:W-:Y:S05]  /*1cb00*/  @!P1 BRA `(.L_x_6448) ;  /* 0xfffffffc00ec9947 */ /* 0x004fea000383ffff */
[----:B------:R-:W-:Y:S05]  /*1cb10*/  BRA `(.L_x_6445) ;  /* 0xffffff2800807947 */ /* 0x000fea000383ffff */
.L_x_6452:
[----:B-1----:R-:W-:-:S04]  /*1cb20*/  IMAD.U32 R9, RZ, RZ, UR10 ;  /* 0x0000000aff097e24 */ /* 0x002fc8000f8e00ff */
[----:B------:R1:W2:Y:S03]  /*1cb30*/  SYNCS.PHASECHK.TRANS64.TRYWAIT P1, [R9+URZ+0x28850], R8 ;  /* 0x02885008090075a7 */ /* 0x0002a6000802017f */
[----:B--2---:R-:W-:Y:S05]  /*1cb40*/  @!P1 NANOSLEEP.SYNCS 0x989680 ;  /* 0x009896800000995d */ /* 0x004fea0003900000 */
[----:B------:R-:W2:Y:S02]  /*1cb50*/  @!P1 SYNCS.PHASECHK.TRANS64 P1, [R9+URZ+0x28850], R8 ;  /* 0x02885008090095a7 */ /* 0x000ea4000802007f */
[----:B--2---:R-:W-:Y:S05]  /*1cb60*/  @!P1 BRA `(.L_x_6452) ;  /* 0xfffffffc00ec9947 */ /* 0x004fea000383ffff */
[----:B------:R-:W-:Y:S05]  /*1cb70*/  BRA `(.L_x_6449) ;  /* 0xffffff2c000c7947 */ /* 0x000fea000383ffff */
.L_x_6466:
[----:B-1----:R-:W-:-:S04]  /*1cb80*/  IMAD.U32 R3, RZ, RZ, UR5 ;  /* 0x00000005ff037e24 */ /* 0x002fc8000f8e00ff */
[----:B------:R1:W2:Y:S03]  /*1cb90*/  SYNCS.PHASECHK.TRANS64.TRYWAIT P1, [R3+URZ+0x28850], R0 ;  /* 0x02885000030075a7 */ /* 0x0002a6000802017f */
[----:B--2---:R-:W-:Y:S05]  /*1cba0*/  @!P1 NANOSLEEP.SYNCS 0x989680 ;  /* 0x009896800000995d */ /* 0x004fea0003900000 */
[----:B------:R-:W2:Y:S02]  /*1cbb0*/  @!P1 SYNCS.PHASECHK.TRANS64 P1, [R3+URZ+0x28850], R0 ;  /* 0x02885000030095a7 */ /* 0x000ea4000802007f */
[----:B--2---:R-:W-:Y:S05]  /*1cbc0*/  @!P1 BRA `(.L_x_6466) ;  /* 0xfffffffc00ec9947 */ /* 0x004fea000383ffff */
[----:B------:R-:W-:Y:S05]  /*1cbd0*/  BRA `(.L_x_6465) ;  /* 0xffffff7c00587947 */ /* 0x000fea000383ffff */
.L_x_6514:
[----:B------:R-:W-:Y:S02]  /*1cbe0*/  IMAD.MOV.U32 R13, RZ, RZ, R4 ;  /* 0x000000ffff0d7224 */ /* 0x000fe400078e0004 */
[----:B------:R-:W-:Y:S02]  /*1cbf0*/  IMAD.MOV.U32 R12, RZ, RZ, RZ ;  /* 0x000000ffff0c7224 */ /* 0x000fe400078e00ff */
[----:B------:R-:W-:Y:S02]  /*1cc00*/  IMAD.MOV.U32 R11, RZ, RZ, 0x1f ;  /* 0x0000001fff0b7424 */ /* 0x000fe400078e00ff */
[----:B------:R-:W-:-:S07]  /*1cc10*/  IMAD.MOV.U32 R15, RZ, RZ, -0x1 ;  /* 0xffffffffff0f7424 */ /* 0x000fce00078e00ff */
[----:B-1----:R-:W-:Y:S05]  /*1cc20*/  WARPSYNC.COLLECTIVE R15, `(.L_x_6581) ;  /* 0x000000000f087348 */ /* 0x002fea0003c00000 */
[----:B------:R0:W2:Y:S02]  /*1cc30*/  SHFL.IDX P6, R14, R13, R12, R11 ;  /* 0x0000000c0d0e7389 */ /* 0x0000a400000c000b */
[----:B012---:R-:W-:Y:S01]  /*1cc40*/  ENDCOLLECTIVE ;  /* 0x000000000000791b */ /* 0x007fe20003800000 */
.L_x_6581:
[----:B------:R-:W-:Y:S05]  /*1cc50*/  BRA `(.L_x_6582) ;  /* 0xffffffc800947947 */ /* 0x000fea000383ffff */
.L_x_6516:
[----:B------:R-:W-:Y:S01]  /*1cc60*/  BSSY B0, `(.L_x_6583) ;  /* 0x0000006000007945 */ /* 0x000fe20003800000 */
[----:B------:R-:W-:-:S07]  /*1cc70*/  IMAD.MOV.U32 R15, RZ, RZ, -0x1 ;  /* 0xffffffffff0f7424 */ /* 0x000fce00078e00ff */
[----:B------:R-:W-:Y:S05]  /*1cc80*/  WARPSYNC.COLLECTIVE R15, `(.L_x_6584) ;  /* 0x000000000f0c7348 */ /* 0x000fea0003c00000 */
[----:B------:R-:W-:Y:S02]  /*1cc90*/  ELECT P6, UR62, PT ;  /* 0x00000000003e782f */ /* 0x000fe400038c0000 */
[----:B------:R-:W-:Y:S01]  /*1cca0*/  MOV R14, UR62 ;  /* 0x0000003e000e7c02 */ /* 0x000fe20008000f00 */
[----:B------:R-:W-:Y:S10]  /*1ccb0*/  ENDCOLLECTIVE ;  /* 0x000000000000791b */ /* 0x000ff40003800000 */
.L_x_6584:
[----:B------:R-:W-:Y:S05]  /*1ccc0*/  BSYNC B0 ;  /* 0x0000000000007941 */ /* 0x000fea0003800000 */
.L_x_6583:
[----:B------:R-:W-:Y:S05]  /*1ccd0*/  BRA `(.L_x_6585) ;  /* 0xffffffc800907947 */ /* 0x000fea000383ffff */
.L_x_6519:
[----:B0-----:R0:W1:Y:S02]  /*1cce0*/  SYNCS.PHASECHK.TRANS64.TRYWAIT P2, [R3+URZ+0x28880], R5 ;  /* 0x02888005030075a7 */ /* 0x001064000804017f */
[----:B-1----:R-:W-:Y:S05]  /*1ccf0*/  @!P2 NANOSLEEP.SYNCS 0x989680 ;  /* 0x009896800000a95d */ /* 0x002fea0003900000 */
[----:B------:R-:W1:Y:S02]  /*1cd00*/  @!P2 SYNCS.PHASECHK.TRANS64 P2, [R3+URZ+0x28880], R5 ;  /* 0x028880050300a5a7 */ /* 0x000e64000804007f */
[----:B-1----:R-:W-:Y:S05]  /*1cd10*/  @!P2 BRA `(.L_x_6519) ;  /* 0xfffffffc00f0a947 */ /* 0x002fea000383ffff */
[----:B------:R-:W-:Y:S05]  /*1cd20*/  BRA `(.L_x_6586) ;  /* 0xffffffc800f07947 */ /* 0x000fea000383ffff */
.L_x_6521:
[----:B-1----:R1:W2:Y:S02]  /*1cd30*/  SYNCS.PHASECHK.TRANS64.TRYWAIT P2, [R3+URZ+0x28840], R5 ;  /* 0x02884005030075a7 */ /* 0x0022a4000804017f */
[----:B--2---:R-:W-:Y:S05]  /*1cd40*/  @!P2 NANOSLEEP.SYNCS 0x989680 ;  /* 0x009896800000a95d */ /* 0x004fea0003900000 */
[----:B------:R-:W2:Y:S02]  /*1cd50*/  @!P2 SYNCS.PHASECHK.TRANS64 P2, [R3+URZ+0x28840], R5 ;  /* 0x028840050300a5a7 */ /* 0x000ea4000804007f */
[----:B--2---:R-:W-:Y:S05]  /*1cd60*/  @!P2 BRA `(.L_x_6521) ;  /* 0xfffffffc00f0a947 */ /* 0x004fea000383ffff */
[----:B------:R-:W-:Y:S05]  /*1cd70*/  BRA `(.L_x_6587) ;  /* 0xffffffcc00507947 */ /* 0x000fea000383ffff */
.L_x_6524:
[----:B--2---:R-:W-:-:S04]  /*1cd80*/  IMAD.U32 R3, RZ, RZ, UR40 ;  /* 0x00000028ff037e24 */ /* 0x004fc8000f8e00ff */
[----:B------:R2:W3:Y:S03]  /*1cd90*/  SYNCS.PHASECHK.TRANS64.TRYWAIT P0, [R3+URZ+0x28820], R2 ;  /* 0x02882002030075a7 */ /* 0x0004e6000800017f */
[----:B---3--:R-:W-:Y:S05]  /*1cda0*/  @!P0 NANOSLEEP.SYNCS 0x989680 ;  /* 0x009896800000895d */ /* 0x008fea0003900000 */
[----:B------:R-:W3:Y:S02]  /*1cdb0*/  @!P0 SYNCS.PHASECHK.TRANS64 P0, [R3+URZ+0x28820], R2 ;  /* 0x02882002030085a7 */ /* 0x000ee4000800007f */
[----:B---3--:R-:W-:Y:S05]  /*1cdc0*/  @!P0 BRA `(.L_x_6524) ;  /* 0xfffffffc00ec8947 */ /* 0x008fea000383ffff */
[----:B------:R-:W-:Y:S05]  /*1cdd0*/  BRA `(.L_x_6588) ;  /* 0xffffffd000007947 */ /* 0x000fea000383ffff */
.L_x_6530:
[----:B0-----:R0:W3:Y:S02]  /*1cde0*/  SYNCS.PHASECHK.TRANS64.TRYWAIT P0, [R4+URZ+0x28880], R3 ;  /* 0x02888003040075a7 */ /* 0x0010e4000800017f */
[----:B---3--:R-:W-:Y:S05]  /*1cdf0*/  @!P0 NANOSLEEP.SYNCS 0x989680 ;  /* 0x009896800000895d */ /* 0x008fea0003900000 */
[----:B------:R-:W3:Y:S02]  /*1ce00*/  @!P0 SYNCS.PHASECHK.TRANS64 P0, [R4+URZ+0x28880], R3 ;  /* 0x02888003040085a7 */ /* 0x000ee4000800007f */
[----:B---3--:R-:W-:Y:S05]  /*1ce10*/  @!P0 BRA `(.L_x_6530) ;  /* 0xfffffffc00f08947 */ /* 0x008fea000383ffff */
[----:B------:R-:W-:Y:S05]  /*1ce20*/  BRA `(.L_x_6589) ;  /* 0xffffffd000b07947 */ /* 0x000fea000383ffff */
.L_x_6535:
[----:B--2---:R2:W3:Y:S02]  /*1ce30*/  SYNCS.PHASECHK.TRANS64.TRYWAIT P0, [R4+URZ+0x28840], R3 ;  /* 0x02884003040075a7 */ /* 0x0044e4000800017f */
[----:B---3--:R-:W-:Y:S05]  /*1ce40*/  @!P0 NANOSLEEP.SYNCS 0x989680 ;  /* 0x009896800000895d */ /* 0x008fea0003900000 */
[----:B------:R-:W3:Y:S02]  /*1ce50*/  @!P0 SYNCS.PHASECHK.TRANS64 P0, [R4+URZ+0x28840], R3 ;  /* 0x02884003040085a7 */ /* 0x000ee4000800007f */
[----:B---3--:R-:W-:Y:S05]  /*1ce60*/  @!P0 BRA `(.L_x_6535) ;  /* 0xfffffffc00f08947 */ /* 0x008fea000383ffff */
[----:B------:R-:W-:Y:S05]  /*1ce70*/  BRA `(.L_x_6590) ;  /* 0xffffffd400387947 */ /* 0x000fea000383ffff */
.L_x_6541:
[----:B---3--:R3:W4:Y:S02]  /*1ce80*/  SYNCS.PHASECHK.TRANS64.TRYWAIT P2, [R20+URZ+0x28870], R2 ;  /* 0x02887002140075a7 */ /* 0x008724000804017f */
[----:B----4-:R-:W-:Y:S05]  /*1ce90*/  @!P2 NANOSLEEP.SYNCS 0x989680 ;  /* 0x009896800000a95d */ /* 0x010fea0003900000 */
[----:B------:R-:W4:Y:S02]  /*1cea0*/  @!P2 SYNCS.PHASECHK.TRANS64 P2, [R20+URZ+0x28870], R2 ;  /* 0x028870021400a5a7 */ /* 0x000f24000804007f */
[----:B----4-:R-:W-:Y:S05]  /*1ceb0*/  @!P2 BRA `(.L_x_6541) ;  /* 0xfffffffc00f0a947 */ /* 0x010fea000383ffff */
[----:B------:R-:W-:Y:S05]  /*1cec0*/  BRA `(.L_x_6591) ;  /* 0xffffffd400d87947 */ /* 0x000fea000383ffff */
.L_x_6543:
[----:B---3--:R3:W4:Y:S02]  /*1ced0*/  SYNCS.PHASECHK.TRANS64.TRYWAIT P2, [R20+URZ+0x28860], R3 ;  /* 0x02886003140075a7 */ /* 0x008724000804017f */
[----:B----4-:R-:W-:Y:S05]  /*1cee0*/  @!P2 NANOSLEEP.SYNCS 0x989680 ;  /* 0x009896800000a95d */ /* 0x010fea0003900000 */
[----:B------:R-:W4:Y:S02]  /*1cef0*/  @!P2 SYNCS.PHASECHK.TRANS64 P2, [R20+URZ+0x28860], R3 ;  /* 0x028860031400a5a7 */ /* 0x000f24000804007f */
[----:B----4-:R-:W-:Y:S05]  /*1cf00*/  @!P2 BRA `(.L_x_6543) ;  /* 0xfffffffc00f0a947 */ /* 0x010fea000383ffff */
[----:B------:R-:W-:Y:S05]  /*1cf10*/  BRA `(.L_x_6592) ;  /* 0xffffffd400e07947 */ /* 0x000fea000383ffff */
.L_x_6550:
[----:B--2---:R2:W3:Y:S02]  /*1cf20*/  SYNCS.PHASECHK.TRANS64.TRYWAIT P0, [R18+URZ+0x28870], R3 ;  /* 0x02887003120075a7 */ /* 0x0044e4000800017f */
[----:B---3--:R-:W-:Y:S05]  /*1cf30*/  @!P0 NANOSLEEP.SYNCS 0x989680 ;  /* 0x009896800000895d */ /* 0x008fea0003900000 */
[----:B------:R-:W3:Y:S02]  /*1cf40*/  @!P0 SYNCS.PHASECHK.TRANS64 P0, [R18+URZ+0x28870], R3 ;  /* 0x02887003120085a7 */ /* 0x000ee4000800007f */
[----:B---3--:R-:W-:Y:S05]  /*1cf50*/  @!P0 BRA `(.L_x_6550) ;  /* 0xfffffffc00f08947 */ /* 0x008fea000383ffff */
[----:B------:R-:W-:Y:S05]  /*1cf60*/  BRA `(.L_x_6593) ;  /* 0xffffffe000407947 */ /* 0x000fea000383ffff */
.L_x_6552:
[----:B--2---:R2:W3:Y:S02]  /*1cf70*/  SYNCS.PHASECHK.TRANS64.TRYWAIT P0, [R18+URZ+0x28860], R3 ;  /* 0x02886003120075a7 */ /* 0x0044e4000800017f */
[----:B---3--:R-:W-:Y:S05]  /*1cf80*/  @!P0 NANOSLEEP.SYNCS 0x989680 ;  /* 0x009896800000895d */ /* 0x008fea0003900000 */
[----:B------:R-:W3:Y:S02]  /*1cf90*/  @!P0 SYNCS.PHASECHK.TRANS64 P0, [R18+URZ+0x28860], R3 ;  /* 0x02886003120085a7 */ /* 0x000ee4000800007f */
[----:B---3--:R-:W-:Y:S05]  /*1cfa0*/  @!P0 BRA `(.L_x_6552) ;  /* 0xfffffffc00f08947 */ /* 0x008fea000383ffff */
[----:B------:R-:W-:Y:S05]  /*1cfb0*/  BRA `(.L_x_6594) ;  /* 0xffffffe000487947 */ /* 0x000fea000383ffff */
.L_x_6565:
[----:B0-----:R0:W1:Y:S02]  /*1cfc0*/  SYNCS.PHASECHK.TRANS64.TRYWAIT P0, [R0+URZ+0x28820], R3 ;  /* 0x02882003000075a7 */ /* 0x001064000800017f */
[----:B-1----:R-:W-:Y:S05]  /*1cfd0*/  @!P0 NANOSLEEP.SYNCS 0x989680 ;  /* 0x009896800000895d */ /* 0x002fea0003900000 */
[----:B------:R-:W1:Y:S02]  /*1cfe0*/  @!P0 SYNCS.PHASECHK.TRANS64 P0, [R0+URZ+0x28820], R3 ;  /* 0x02882003000085a7 */ /* 0x000e64000800007f */
[----:B-1----:R-:W-:Y:S05]  /*1cff0*/  @!P0 BRA `(.L_x_6565) ;  /* 0xfffffffc00f08947 */ /* 0x002fea000383ffff */
[----:B------:R-:W-:Y:S05]  /*1d000*/  BRA `(.L_x_6595) ;  /* 0xfffffff400407947 */ /* 0x000fea000383ffff */
.L_x_6566:
        /* <DEDUP_REMOVED lines=11> */
.L_x_6597:
[----:B------:R-:W-:Y:S05]  /*1d0c0*/  BSYNC B0 ;  /* 0x0000000000007941 */ /* 0x000fea0003800000 */
.L_x_6596:
[----:B------:R-:W-:Y:S05]  /*1d0d0*/  BRA `(.L_x_6598) ;  /* 0xfffffff400287947 */ /* 0x000fea000383ffff */
.L_x_6569:
[----:B------:R-:W-:Y:S01]  /*1d0e0*/  BSSY B1, `(.L_x_6599) ;  /* 0x0000006000017945 */ /* 0x000fe20003800000 */
[----:B------:R-:W-:-:S07]  /*1d0f0*/  IMAD.MOV.U32 R15, RZ, RZ, -0x1 ;  /* 0xffffffffff0f7424 */ /* 0x000fce00078e00ff */
[----:B01----:R-:W-:Y:S05]  /*1d100*/  WARPSYNC.COLLECTIVE R15, `(.L_x_6600) ;  /* 0x000000000f0c7348 */ /* 0x003fea0003c00000 */
[----:B------:R-:W-:Y:S02]  /*1d110*/  ELECT P6, UR62, PT ;  /* 0x00000000003e782f */ /* 0x000fe400038c0000 */
[----:B------:R-:W-:Y:S01]  /*1d120*/  MOV R14, UR62 ;  /* 0x0000003e000e7c02 */ /* 0x000fe20008000f00 */
[----:B01----:R-:W-:Y:S10]  /*1d130*/  ENDCOLLECTIVE ;  /* 0x000000000000791b */ /* 0x003ff40003800000 */
.L_x_6600:
[----:B------:R-:W-:Y:S05]  /*1d140*/  BSYNC B1 ;  /* 0x0000000000017941 */ /* 0x000fea0003800000 */
.L_x_6599:
[----:B------:R-:W-:Y:S05]  /*1d150*/  BRA `(.L_x_6601) ;  /* 0xfffffff400207947 */ /* 0x000fea000383ffff */
.L_x_6571:
[----:B0-----:R0:W1:Y:S02]  /*1d160*/  SYNCS.PHASECHK.TRANS64.TRYWAIT P1, [R6+URZ], R5 ;  /* 0x00000005060075a7 */ /* 0x001064000802017f */
[----:B-1----:R-:W-:Y:S05]  /*1d170*/  @!P1 NANOSLEEP.SYNCS 0x989680 ;  /* 0x009896800000995d */ /* 0x002fea0003900000 */
[----:B------:R-:W1:Y:S02]  /*1d180*/  @!P1 SYNCS.PHASECHK.TRANS64 P1, [R6+URZ], R5 ;  /* 0x00000005060095a7 */ /* 0x000e64000802007f */
[----:B-1----:R-:W-:Y:S05]  /*1d190*/  @!P1 BRA `(.L_x_6571) ;  /* 0xfffffffc00f09947 */ /* 0x002fea000383ffff */
[----:B------:R-:W-:Y:S05]  /*1d1a0*/  BRA `(.L_x_6602) ;  /* 0xfffffff4005c7947 */ /* 0x000fea000383ffff */
.L_x_6572:
[----:B-1----:R1:W2:Y:S02]  /*1d1b0*/  SYNCS.PHASECHK.TRANS64.TRYWAIT P1, [R7+URZ], R2 ;  /* 0x00000002070075a7 */ /* 0x0022a4000802017f */
[----:B--2---:R-:W-:Y:S05]  /*1d1c0*/  @!P1 NANOSLEEP.SYNCS 0x989680 ;  /* 0x009896800000995d */ /* 0x004fea0003900000 */
[----:B------:R-:W2:Y:S02]  /*1d1d0*/  @!P1 SYNCS.PHASECHK.TRANS64 P1, [R7+URZ], R2 ;  /* 0x00000002070095a7 */ /* 0x000ea4000802007f */
[----:B--2---:R-:W-:Y:S05]  /*1d1e0*/  @!P1 BRA `(.L_x_6572) ;  /* 0xfffffffc00f09947 */ /* 0x004fea000383ffff */
[----:B------:R-:W-:Y:S05]  /*1d1f0*/  BRA `(.L_x_6603) ;  /* 0xfffffff400507947 */ /* 0x000fea000383ffff */
.L_x_6574:
[----:B--2---:R2:W3:Y:S02]  /*1d200*/  SYNCS.PHASECHK.TRANS64.TRYWAIT P1, [R4+URZ+0x28860], R5 ;  /* 0x02886005040075a7 */ /* 0x0044e4000802017f */
[----:B---3--:R-:W-:Y:S05]  /*1d210*/  @!P1 NANOSLEEP.SYNCS 0x989680 ;  /* 0x009896800000995d */ /* 0x008fea0003900000 */
[----:B------:R-:W3:Y:S02]  /*1d220*/  @!P1 SYNCS.PHASECHK.TRANS64 P1, [R4+URZ+0x28860], R5 ;  /* 0x02886005040095a7 */ /* 0x000ee4000802007f */
[----:B---3--:R-:W-:Y:S05]  /*1d230*/  @!P1 BRA `(.L_x_6574) ;  /* 0xfffffffc00f09947 */ /* 0x008fea000383ffff */
[----:B------:R-:W-:Y:S05]  /*1d240*/  BRA `(.L_x_6604) ;  /* 0xfffffff400547947 */ /* 0x000fea000383ffff */
.L_x_6576:
[----:B---3--:R3:W4:Y:S02]  /*1d250*/  SYNCS.PHASECHK.TRANS64.TRYWAIT P1, [R3+URZ+0x28860], R2 ;  /* 0x02886002030075a7 */ /* 0x008724000802017f */
[----:B----4-:R-:W-:Y:S05]  /*1d260*/  @!P1 NANOSLEEP.SYNCS 0x989680 ;  /* 0x009896800000995d */ /* 0x010fea0003900000 */
[----:B------:R-:W4:Y:S02]  /*1d270*/  @!P1 SYNCS.PHASECHK.TRANS64 P1, [R3+URZ+0x28860], R2 ;  /* 0x02886002030095a7 */ /* 0x000f24000802007f */
[----:B----4-:R-:W-:Y:S05]  /*1d280*/  @!P1 BRA `(.L_x_6576) ;  /* 0xfffffffc00f09947 */ /* 0x010fea000383ffff */
[----:B------:R-:W-:Y:S05]  /*1d290*/  BRA `(.L_x_6605) ;  /* 0xfffffff400547947 */ /* 0x000fea000383ffff */
.L_x_6578:
[----:B----4-:R4:W0:Y:S02]  /*1d2a0*/  SYNCS.PHASECHK.TRANS64.TRYWAIT P0, [R4+URZ+0x28880], R5 ;  /* 0x02888005040075a7 */ /* 0x010824000800017f */
[----:B0-----:R-:W-:Y:S05]  /*1d2b0*/  @!P0 NANOSLEEP.SYNCS 0x989680 ;  /* 0x009896800000895d */ /* 0x001fea0003900000 */
[----:B------:R-:W0:Y:S02]  /*1d2c0*/  @!P0 SYNCS.PHASECHK.TRANS64 P0, [R4+URZ+0x28880], R5 ;  /* 0x02888005040085a7 */ /* 0x000e24000800007f */
[----:B0-----:R-:W-:Y:S05]  /*1d2d0*/  @!P0 BRA `(.L_x_6578) ;  /* 0xfffffffc00f08947 */ /* 0x001fea000383ffff */
[----:B------:R-:W-:Y:S05]  /*1d2e0*/  BRA `(.L_x_6579) ;  /* 0xfffffff400507947 */ /* 0x000fea000383ffff */
.L_x_6606:
        /* <DEDUP_REMOVED lines=9> */
.L_x_12357:


//--------------------- .text._ZN7cutlass13device_kernelIN5flash11enable_sm90INS1_16FlashAttnFwdSm90INS1_25CollectiveMainloopFwdSm90ILi2EN4cute5tupleIJNS5_1CILi1EEES8_S8_EEENS6_IJNS7_ILi128EEENS7_ILi192EEESA_EEELi128ENS_12float_e4m3_tEfNS_4arch4Sm90ELb0ELb1ELb1ELb1ELb0ELb1ELb0ELb1ELb1ELb0ELb0ELb0EEENS1_21CollectiveEpilogueFwdINS6_IJSA_SA_SB_EEES9_NS_10bfloat16_tESF_Li256ELb1ELb0ELb0ELb1EEENS1_36VarlenDynamicPersistentTileSchedulerILi128ELi192ELi256ELi128ELb0ELb0ELb1ELb1ELb0ELb1EEEEEEEEEvNT_6ParamsE --------------------------
	.section	.text._ZN7cutlass13device_kernelIN5flash11enable_sm90INS1_16FlashAttnFwdSm90INS1_25CollectiveMainloopFwdSm90ILi2EN4cute5tupleIJNS5_1CILi1EEES8_S8_EEENS6_IJNS7_ILi128EEENS7_ILi192EEESA_EEELi128ENS_12float_e4m3_tEfNS_4arch4Sm90ELb0ELb1ELb1ELb1ELb0ELb1ELb0ELb1ELb1ELb0ELb0ELb0EEENS1_21CollectiveEpilogueFwdINS6_IJSA_SA_SB_EEES9_NS_10bfloat16_tESF_Li256ELb1ELb0ELb0ELb1EEENS1_36VarlenDynamicPersistentTileSchedulerILi128ELi192ELi256ELi128ELb0ELb0ELb1ELb1ELb0ELb1EEEEEEEEEvNT_6ParamsE,"ax",@progbits
	.align	128
.text._ZN7cutlass13device_kernelIN5flash11enable_sm90INS1_16FlashAttnFwdSm90INS1_25CollectiveMainloopFwdSm90ILi2EN4cute5tupleIJNS5_1CILi1EEES8_S8_EEENS6_IJNS7_ILi128EEENS7_ILi192EEESA_EEELi128ENS_12float_e4m3_tEfNS_4arch4Sm90ELb0ELb1ELb1ELb1ELb0ELb1ELb0ELb1ELb1ELb0ELb0ELb0EEENS1_21CollectiveEpilogueFwdINS6_IJSA_SA_SB_EEES9_NS_10bfloat16_tESF_Li256ELb1ELb0ELb0ELb1EEENS1_36VarlenDynamicPersistentTileSchedulerILi128ELi192ELi256ELi128ELb0ELb0ELb1ELb1ELb0ELb1EEEEEEEEEvNT_6ParamsE:
        .type           _ZN7cutlass13device_kernelIN5flash11enable_sm90INS1_16FlashAttnFwdSm90INS1_25CollectiveMainloopFwdSm90ILi2EN4cute5tupleIJNS5_1CILi1EEES8_S8_EEENS6_IJNS7_ILi128EEENS7_ILi192EEESA_EEELi128ENS_12float_e4m3_tEfNS_4arch4Sm90ELb0ELb1ELb1ELb1ELb0ELb1ELb0ELb1ELb1ELb0ELb0ELb0EEENS1_21CollectiveEpilogueFwdINS6_IJSA_SA_SB_EEES9_NS_10bfloat16_tESF_Li256ELb1ELb0ELb0ELb1EEENS1_36VarlenDynamicPersistentTileSchedulerILi128ELi192ELi256ELi128ELb0ELb0ELb1ELb1ELb0ELb1EEEEEEEEEvNT_6ParamsE,@function
        .size           _ZN7cutlass13device_kernelIN5flash11enable_sm90INS1_16FlashAttnFwdSm90INS1_25CollectiveMainloopFwdSm90ILi2EN4cute5tupleIJNS5_1CILi1EEES8_S8_EEENS6_IJNS7_ILi128EEENS7_ILi192EEESA_EEELi128ENS_12float_e4m3_tEfNS_4arch4Sm90ELb0ELb1ELb1ELb1ELb0ELb1ELb0ELb1ELb1ELb0ELb0ELb0EEENS1_21CollectiveEpilogueFwdINS6_IJSA_SA_SB_EEES9_NS_10bfloat16_tESF_Li256ELb1ELb0ELb0ELb1EEENS1_36VarlenDynamicPersistentTileSchedulerILi128ELi192ELi256ELi128ELb0ELb0ELb1ELb1ELb0ELb1EEEEEEEEEvNT_6ParamsE,(.L_x_12358 - _ZN7cutlass13device_kernelIN5flash11enable_sm90INS1_16FlashAttnFwdSm90INS1_25CollectiveMainloopFwdSm90ILi2EN4cute5tupleIJNS5_1CILi1EEES8_S8_EEENS6_IJNS7_ILi128EEENS7_ILi192EEESA_EEELi128ENS_12float_e4m3_tEfNS_4arch4Sm90ELb0ELb1ELb1ELb1ELb0ELb1ELb0ELb1ELb1ELb0ELb0ELb0EEENS1_21CollectiveEpilogueFwdINS6_IJSA_SA_SB_EEES9_NS_10bfloat16_tESF_Li256ELb1ELb0ELb0ELb1EEENS1_36VarlenDynamicPersistentTileSchedulerILi128ELi192ELi256ELi128ELb0ELb0ELb1ELb1ELb0ELb1EEEEEEEEEvNT_6ParamsE)
        .other          _ZN7cutlass13device_kernelIN5flash11enable_sm90INS1_16FlashAttnFwdSm90INS1_25CollectiveMainloopFwdSm90ILi2EN4cute5tupleIJNS5_1CILi1EEES8_S8_EEENS6_IJNS7_ILi128EEENS7_ILi192EEESA_EEELi128ENS_12float_e4m3_tEfNS_4arch4Sm90ELb0ELb1ELb1ELb1ELb0ELb1ELb0ELb1ELb1ELb0ELb0ELb0EEENS1_21CollectiveEpilogueFwdINS6_IJSA_SA_SB_EEES9_NS_10bfloat16_tESF_Li256ELb1ELb0ELb0ELb1EEENS1_36VarlenDynamicPersistentTileSchedulerILi128ELi192ELi256ELi128ELb0ELb0ELb1ELb1ELb0ELb1EEEEEEEEEvNT_6ParamsE,@"STO_CUDA_ENTRY STV_DEFAULT"
_ZN7cutlass13device_kernelIN5flash11enable_sm90INS1_16FlashAttnFwdSm90INS1_25CollectiveMainloopFwdSm90ILi2EN4cute5tupleIJNS5_1CILi1EEES8_S8_EEENS6_IJNS7_ILi128EEENS7_ILi192EEESA_EEELi128ENS_12float_e4m3_tEfNS_4arch4Sm90ELb0ELb1ELb1ELb1ELb0ELb1ELb0ELb1ELb1ELb0ELb0ELb0EEENS1_21CollectiveEpilogueFwdINS6_IJSA_SA_SB_EEES9_NS_10bfloat16_tESF_Li256ELb1ELb0ELb0ELb1EEENS1_36VarlenDynamicPersistentTileSchedulerILi128ELi192ELi256ELi128ELb0ELb0ELb1ELb1ELb0ELb1EEEEEEEEEvNT_6ParamsE:
        /* <DEDUP_REMOVED lines=27> */
.L_x_6608:
[----:B------:R-:W-:Y:S05]  /*01b0*/  BSYNC B0 ;  /* 0x0000000000007941 */ /* 0x000fea0003800000 */
.L_x_6607:
        /* <DEDUP_REMOVED lines=41> */
.L_x_6609:
        /* <DEDUP_REMOVED lines=22> */
.L_x_6610:
        /* <DEDUP_REMOVED lines=18> */
.L_x_6611:
        /* <DEDUP_REMOVED lines=22> */
.L_x_6612:
        /* <DEDUP_REMOVED lines=22> */
.L_x_6613:
        /* <DEDUP_REMOVED lines=8> */
.L_x_6616:
[----:B------:R-:W-:-:S08]  /*0a10*/  NOP ;  /* 0x0000000000007918 */ /* 0x000fd00000000000 */
[----:B------:R-:W0:Y:S02]  /*0a20*/  USETMAXREG.TRY_ALLOC.CTAPOOL UP0, 0xf0 ;  /* 0x000000f0000079c8 */ /* 0x000e240008000600 */
[----:B0-----:R-:W-:-:S13]  /*0a30*/  PLOP3.LUT P0, PT, PT, PT, UP0, 0x80, 0x0 ;  /* 0x000000000000781c */ /* 0x001fda0003f0f008 */
[----:B------:R-:W-:Y:S05]  /*0a40*/  @!P0 BRA `(.L_x_6616) ;  /* 0xfffffffc00f08947 */ /* 0x000fea000383ffff */
[----:B------:R-:W0:Y:S01]  /*0a50*/  S2R R0, SR_TID.X ;  /* 0x0000000000007919 */ /* 0x000e220000002100 */
[----:B------:R-:W1:Y:S01]  /*0a60*/  S2UR UR40, SR_CgaCtaId ;  /* 0x00000000002879c3 */ /* 0x000e620000008800 */
[----:B------:R-:W-:Y:S01]  /*0a70*/  UMOV UR4, 0x400 ;  /* 0x0000040000047882 */ /* 0x000fe20000000000 */
[----:B------:R-:W-:-:S06]  /*0a80*/  LOP3.LUT R17, R17, 0xffffdfff, RZ, 0xc0, !PT ;  /* 0xffffdfff11117812 */ /* 0x000fcc00078ec0ff */
[----:B------:R-:W-:Y:S06]  /*0a90*/  BAR.ARV 0x8, 0x120 ;  /* 0x0204800000007b1d */ /* 0x000fec0000002000 */
[----:B-1----:R-:W-:-:S06]  /*0aa0*/  ULEA UR4, UR40, UR4, 0x18 ;  /* 0x0000000428047291 */ /* 0x002fcc000f8ec03f */
[----:B------:R-:W-:Y:S01]  /*0ab0*/  IMAD.U32 R18, RZ, RZ, UR4 ;  /* 0x00000004ff127e24 */ /* 0x000fe2000f8e00ff */
[----:B0-----:R-:W-:Y:S01]  /*0ac0*/  SHF.R.U32.HI R0, RZ, 0x7, R0 ;  /* 0x00000007ff007819 */ /* 0x001fe20000011600 */
[----:B------:R-:W-:-:S03]  /*0ad0*/  ULDC UR4, c[0x0][0xc14] ;  /* 0x0003050000047ab9 */ /* 0x000fc60000000800 */
[----:B------:R-:W-:-:S13]  /*0ae0*/  ISETP.NE.AND P0, PT, R0, 0x1, PT ;  /* 0x000000010000780c */ /* 0x000fda0003f05270 */
[----:B------:R-:W-:Y:S01]  /*0af0*/  @P0 LOP3.LUT R17, R17, 0x2000, RZ, 0xfc, !PT ;  /* 0x0000200011110812 */ /* 0x000fe200078efcff */
[----:B------:R-:W-:Y:S08]  /*0b00*/  @!P0 BAR.ARV 0x9, 0x100 ;  /* 0x0244000000008b1d */ /* 0x000ff00000002000 */
[----:B------:R-:W-:Y:S06]  /*0b10*/  BAR.SYNC.DEFER_BLOCKING 0x5, 0x180 ;  /* 0x0146000000007b1d */ /* 0x000fec0000010000 */
[----:B------:R-:W0:Y:S02]  /*0b20*/  LDS.128 R216, [R18+0x288d0] ;  /* 0x0288d00012d87984 */ /* 0x000e240000000c00 */
[----:B------:R-:W-:Y:S06]  /*0b30*/  BAR.ARV 0x4, 0x180 ;  /* 0x0106000000007b1d */ /* 0x000fec0000002000 */
[----:B0-----:R-:W-:-:S13]  /*0b40*/  ISETP.GE.AND P0, PT, R219, UR4, PT ;  /* 0x00000004db007c0c */ /* 0x001fda000bf06270 */
[----:B------:R-:W-:Y:S05]  /*0b50*/  @P0 BRA `(.L_x_6617) ;  /* 0x000002c000540947 */ /* 0x000fea0003800000 */
[----:B------:R-:W0:Y:S01]  /*0b60*/  S2R R0, SR_TID.X ;  /* 0x0000000000007919 */ /* 0x000e220000002100 */
[----:B------:R-:W-:Y:S01]  /*0b70*/  IMAD.MOV.U32 R19, RZ, RZ, RZ ;  /* 0x000000ffff137224 */ /* 0x000fe200078e00ff */
[----:B------:R-:W-:Y:S01]  /*0b80*/  ULOP3.LUT UR41, UR36, 0x1, URZ, 0xfc, !UPT ;  /* 0x0000000124297892 */ /* 0x000fe2000f8efc3f */
[----:B------:R-:W-:Y:S01]  /*0b90*/  IMAD.MOV.U32 R214, RZ, RZ, RZ ;  /* 0x000000ffffd67224 */ /* 0x000fe200078e00ff */
[----:B------:R-:W-:Y:S01]  /*0ba0*/  UMOV UR37, URZ ;  /* 0x0000003f00257c82 */ /* 0x000fe20008000000 */
[----:B------:R-:W-:Y:S02]  /*0bb0*/  IMAD.MOV.U32 R210, RZ, RZ, RZ ;  /* 0x000000ffffd27224 */ /* 0x000fe400078e00ff */
[----:B------:R-:W-:Y:S02]  /*0bc0*/  IMAD.MOV.U32 R208, RZ, RZ, RZ ;  /* 0x000000ffffd07224 */ /* 0x000fe400078e00ff */
[----:B0-----:R-:W-:-:S05]  /*0bd0*/  VIADD R0, R0, 0xffffff80 ;  /* 0xffffff8000007836 */ /* 0x001fca0000000000 */
[----:B------:R-:W-:-:S04]  /*0be0*/  SHF.R.S32.HI R3, RZ, 0x1f, R0 ;  /* 0x0000001fff037819 */ /* 0x000fc80000011400 */
[CC--:B------:R-:W-:Y:S02]  /*0bf0*/  LEA.HI R4, R3.reuse, R0.reuse, RZ, 0x2 ;  /* 0x0000000003047211 */ /* 0x0c0fe400078f10ff */
[----:B------:R-:W-:Y:S02]  /*0c00*/  LEA.HI R2, R3, R0, RZ, 0x7 ;  /* 0x0000000003027211 */ /* 0x000fe400078f38ff */
[----:B------:R-:W-:Y:S02]  /*0c10*/  SHF.R.S32.HI R209, RZ, 0x2, R4 ;  /* 0x00000002ffd17819 */ /* 0x000fe40000011404 */
[----:B------:R-:W-:-:S03]  /*0c20*/  LOP3.LUT R5, R2, 0xffffff80, RZ, 0xc0, !PT ;  /* 0xffffff8002057812 */ /* 0x000fc600078ec0ff */
[----:B------:R-:W-:Y:S02]  /*0c30*/  VIADD R233, R209, 0x40 ;  /* 0x00000040d1e97836 */ /* 0x000fe40000000000 */
[----:B------:R-:W-:Y:S01]  /*0c40*/  IMAD.IADD R215, R0, 0x1, -R5 ;  /* 0x0000000100d77824 */ /* 0x000fe200078e0a05 */
[----:B------:R-:W-:Y:S01]  /*0c50*/  LOP3.LUT R5, R4, 0xfffffffc, RZ, 0xc0, !PT ;  /* 0xfffffffc04057812 */ /* 0x000fe200078ec0ff */
[----:B------:R-:W-:Y:S01]  /*0c60*/  IMAD.SHL.U32 R220, R233, 0x80, RZ ;  /* 0x00000080e9dc7824 */ /* 0x000fe200078e00ff */
[----:B------:R-:W-:Y:S01]  /*0c70*/  SHF.R.S32.HI R6, RZ, 0x1f, R233 ;  /* 0x0000001fff067819 */ /* 0x000fe200000114e9 */
[----:B------:R-:W-:Y:S01]  /*0c80*/  VIADD R235, R209, 0x80 ;  /* 0x00000080d1eb7836 */ /* 0x000fe20000000000 */
[----:B------:R-:W-:Y:S01]  /*0c90*/  SHF.R.S32.HI R2, RZ, 0x1f, R215 ;  /* 0x0000001fff027819 */ /* 0x000fe200000114d7 */
[----:B------:R-:W-:Y:S01]  /*0ca0*/  IMAD.IADD R5, R0, 0x1, -R5 ;  /* 0x0000000100057824 */ /* 0x000fe200078e0a05 */
[----:B------:R-:W-:Y:S01]  /*0cb0*/  LEA.HI R6, R6, R233, RZ, 0x3 ;  /* 0x000000e906067211 */ /* 0x000fe200078f18ff */
[----:B------:R-:W-:Y:S01]  /*0cc0*/  IMAD.SHL.U32 R221, R235, 0x80, RZ ;  /* 0x00000080ebdd7824 */ /* 0x000fe200078e00ff */
[----:B------:R-:W-:Y:S01]  /*0cd0*/  LOP3.LUT R220, R220, 0x380, RZ, 0xc0, !PT ;  /* 0x00000380dcdc7812 */ /* 0x000fe200078ec0ff */
[----:B------:R-:W-:Y:S01]  /*0ce0*/  IMAD.SHL.U32 R22, R5, 0x10, RZ ;  /* 0x0000001005167824 */ /* 0x000fe200078e00ff */
[----:B------:R-:W-:Y:S01]  /*0cf0*/  LEA.HI R0, R3, R0, RZ, 0x5 ;  /* 0x0000000003007211 */ /* 0x000fe200078f28ff */
[----:B------:R-:W-:Y:S01]  /*0d00*/  IMAD.SHL.U32 R6, R6, 0x80, RZ ;  /* 0x0000008006067824 */ /* 0x000fe200078e00ff */
[----:B------:R-:W-:-:S02]  /*0d10*/  SHF.R.U32.HI R5, RZ, 0x3, R220 ;  /* 0x00000003ff057819 */ /* 0x000fc400000116dc */
[----:B------:R-:W-:Y:S01]  /*0d20*/  LOP3.LUT R7, R220, 0x70, R22, 0xf8, !PT ;  /* 0x00000070dc077812 */ /* 0x000fe200078ef816 */
[----:B------:R-:W-:Y:S01]  /*0d30*/  IMAD.SHL.U32 R0, R0, 0x20, RZ ;  /* 0x0000002000007824 */ /* 0x000fe200078e00ff */
[----:B------:R-:W-:Y:S02]  /*0d40*/  LOP3.LUT R224, R6, 0xfffffc00, RZ, 0xc0, !PT ;  /* 0xfffffc0006e07812 */ /* 0x000fe400078ec0ff */
[----:B------:R-:W-:Y:S02]  /*0d50*/  LEA.HI R2, R2, R215, RZ, 0x2 ;  /* 0x000000d702027211 */ /* 0x000fe400078f10ff */
[----:B------:R-:W-:Y:S02]  /*0d60*/  LOP3.LUT R5, R224, R7, R5, 0xf6, !PT ;  /* 0x00000007e0057212 */ /* 0x000fe400078ef605 */
[----:B------:R-:W-:Y:S02]  /*0d70*/  LOP3.LUT R222, R0, 0xfffffc00, RZ, 0xc0, !PT ;  /* 0xfffffc0000de7812 */ /* 0x000fe400078ec0ff */
[----:B------:R-:W-:Y:S01]  /*0d80*/  LOP3.LUT R2, R2, 0x7ffffffc, RZ, 0xc0, !PT ;  /* 0x7ffffffc02027812 */ /* 0x000fe200078ec0ff */
[----:B------:R-:W-:Y:S01]  /*0d90*/  IMAD.IADD R0, R18, 0x1, R5 ;  /* 0x0000000112007824 */ /* 0x000fe200078e0205 */
[----:B------:R-:W-:-:S02]  /*0da0*/  SHF.R.S32.HI R4, RZ, 0x1f, R4 ;  /* 0x0000001fff047819 */ /* 0x000fc40000011404 */
[----:B------:R-:W-:Y:S01]  /*0db0*/  LOP3.LUT R221, R221, 0x380, RZ, 0xc0, !PT ;  /* 0x00000380dddd7812 */ /* 0x000fe200078ec0ff */
[----:B------:R-:W-:Y:S01]  /*0dc0*/  IMAD.IADD R215, R215, 0x1, -R2 ;  /* 0x00000001d7d77824 */ /* 0x000fe200078e0a02 */
[----:B------:R0:W-:Y:S01]  /*0dd0*/  STL [R1+0x4], R0 ;  /* 0x0000040001007387 */ /* 0x0001e20000100800 */
[----:B------:R-:W-:Y:S02]  /*0de0*/  SHF.R.S32.HI R2, RZ, 0x1f, R235 ;  /* 0x0000001fff027819 */ /* 0x000fe400000114eb */
[----:B------:R-:W-:Y:S02]  /*0df0*/  LEA.HI R4, R4, R209, RZ, 0x3 ;  /* 0x000000d104047211 */ /* 0x000fe400078f18ff */
[----:B------:R-:W-:Y:S02]  /*0e00*/  LEA.HI R2, R2, R235, RZ, 0x3 ;  /* 0x000000eb02027211 */ /* 0x000fe400078f18ff */
[----:B------:R-:W-:Y:S02]  /*0e10*/  LOP3.LUT R4, R4, 0xfffffff8, RZ, 0xc0, !PT ;  /* 0xfffffff804047812 */ /* 0x000fe400078ec0ff */
[----:B------:R-:W-:Y:S01]  /*0e20*/  SHF.R.S32.HI R23, RZ, 0x1f, R22 ;  /* 0x0000001fff177819 */ /* 0x000fe20000011416 */
[----:B------:R-:W-:-:S02]  /*0e30*/  IMAD.SHL.U32 R2, R2, 0x80, RZ ;  /* 0x0000008002027824 */ /* 0x000fc400078e00ff */
[----:B------:R-:W-:-:S03]  /*0e40*/  IMAD.IADD R211, R209, 0x1, -R4 ;  /* 0x00000001d1d37824 */ /* 0x000fc600078e0a04 */
[----:B0-----:R-:W-:-:S07]  /*0e50*/  LOP3.LUT R230, R2, 0xfffffc00, RZ, 0xc0, !PT ;  /* 0xfffffc0002e67812 */ /* 0x001fce00078ec0ff */
.L_x_6852:
[----:B------:R-:W-:Y:S05]  /*0e60*/  YIELD ;  /* 0x0000000000007946 */ /* 0x000fea0003800000 */
[----:B------:R-:W-:Y:S01]  /*0e70*/  ULDC.64 UR4, c[0x0][0xa28] ;  /* 0x00028a0000047ab9 */ /* 0x000fe20000000a00 */
[----:B0--3-5:R-:W0:Y:S01]  /*0e80*/  LDC.64 R4, c[0x0][0xa08] ;  /* 0x00028200ff047b82 */ /* 0x029e220000000a00 */
[----:B------:R-:W-:Y:S01]  /*0e90*/  ISETP.NE.U32.AND P1, PT, RZ, UR4, PT ;  /* 0x00000004ff007c0c */ /* 0x000fe2000bf25070 */
[----:B--2---:R-:W-:Y:S02]  /*0ea0*/  IMAD.MOV.U32 R11, RZ, RZ, RZ ;  /* 0x000000ffff0b7224 */ /* 0x004fe400078e00ff */
[----:B----4-:R-:W-:Y:S01]  /*0eb0*/  IMAD.MOV.U32 R25, RZ, RZ, RZ ;  /* 0x000000ffff197224 */ /* 0x010fe200078e00ff */
        /* <DEDUP_REMOVED lines=37> */
.L_x_6618:
        /* <DEDUP_REMOVED lines=11> */
.L_x_6619:
[----:B------:R-:W-:Y:S05]  /*11c0*/  @!P0 BRA `(.L_x_6620) ;  /* 0x00000000000c8947 */ /* 0x000fea0003800000 */
[----:B------:R-:W2:Y:S04]  /*11d0*/  LDG.E R3, desc[UR38][R8.64] ;  /* 0x0000002608037981 */ /* 0x000ea8000c1e1900 */
[----:B------:R-:W2:Y:S02]  /*11e0*/  LDG.E R24, desc[UR38][R8.64+0x4] ;  /* 0x0000042608187981 */ /* 0x000ea4000c1e1900 */
[----:B--2---:R-:W-:-:S07]  /*11f0*/  IMAD.IADD R24, R24, 0x1, -R3 ;  /* 0x0000000118187824 */ /* 0x004fce00078e0a03 */
.L_x_6620:
        /* <DEDUP_REMOVED lines=11> */
[----:B------:R0:W3:Y:S01]  /*12b0*/  @P0 LDG.E R7, desc[UR38][R2.64+0x4] ;  /* 0x0000042602070981 */ /* 0x0000e2000c1e1900 */
[----:B-----5:R-:W-:Y:S02]  /*12c0*/  IMAD.MOV.U32 R71, RZ, RZ, R24 ;  /* 0x000000ffff477224 */ /* 0x020fe400078e0018 */
[----:B------:R-:W-:Y:S02]  /*12d0*/  IMAD.IADD R6, R24, 0x1, -R11 ;  /* 0x0000000118067824 */ /* 0x000fe400078e0a0b */
[----:B--2---:R-:W-:-:S05]  /*12e0*/  @P1 IMAD.WIDE R4, R219, 0x4, R4 ;  /* 0x00000004db041825 */ /* 0x004fca00078e0204 */
[----:B------:R2:W5:Y:S01]  /*12f0*/  @P1 LDG.E R71, desc[UR38][R4.64] ;  /* 0x0000002604471981 */ /* 0x000562000c1e1900 */
[----:B-1----:R-:W-:Y:S02]  /*1300*/  ISETP.GE.AND P1, PT, R9, 0x1, PT ;  /* 0x000000010900780c */ /* 0x002fe40003f26270 */
[----:B0-----:R-:W-:Y:S01]  /*1310*/  LEA R2, R217, 0x80, 0x7 ;  /* 0x00000080d9027811 */ /* 0x001fe200078e38ff */
[----:B---3--:R-:W-:-:S04]  /*1320*/  @P0 IMAD.IADD R74, R7, 0x1, -R0 ;  /* 0x00000001074a0824 */ /* 0x008fc800078e0a00 */
[----:B------:R-:W-:-:S04]  /*1330*/  IMAD.IADD R212, R6, 0x1, R74 ;  /* 0x0000000106d47824 */ /* 0x000fc800078e024a */
[C---:B------:R-:W-:Y:S01]  /*1340*/  VIADD R0, R212.reuse, 0xbf ;  /* 0x000000bfd4007836 */ /* 0x040fe20000000000 */
[----:B------:R-:W-:-:S03]  /*1350*/  IADD3 R7, R212, R2, -R213 ;  /* 0x00000002d4077210 */ /* 0x000fc60007ffe8d5 */
[----:B------:R-:W-:-:S05]  /*1360*/  IMAD.HI R0, R0, 0x2aaaaaab, RZ ;  /* 0x2aaaaaab00007827 */ /* 0x000fca00078e02ff */
[----:B------:R-:W-:-:S04]  /*1370*/  SHF.R.U32.HI R3, RZ, 0x1f, R0 ;  /* 0x0000001fff037819 */ /* 0x000fc80000011600 */
[----:B------:R-:W-:Y:S01]  /*1380*/  LEA.HI.SX32 R70, R0, R3, 0x1b ;  /* 0x0000000300467211 */ /* 0x000fe200078fdaff */
[----:B------:R-:W-:Y:S01]  /*1390*/  IMAD.IADD R0, R7, 0x1, R8 ;  /* 0x0000000107007824 */ /* 0x000fe200078e0208 */
[----:B--2---:R-:W-:Y:S06]  /*13a0*/  @!P1 BRA `(.L_x_6621) ;  /* 0x0000000000489947 */ /* 0x004fec0003800000 */
        /* <DEDUP_REMOVED lines=11> */
.L_x_6623:
[----:B------:R-:W-:-:S13]  /*1460*/  ISETP.NE.AND P0, PT, R9, 0x1, PT ;  /* 0x000000010900780c */ /* 0x000fda0003f05270 */
[----:B------:R-:W0:Y:S02]  /*1470*/  @P0 LDC.64 R4, c[0x0][0x9e8] ;  /* 0x00027a00ff040b82 */ /* 0x000e240000000a00 */
[----:B0-----:R-:W-:-:S05]  /*1480*/  @P0 IMAD.HI.U32 R4, R2, R4, RZ ;  /* 0x0000000402040227 */ /* 0x001fca00078e00ff */
[----:B------:R-:W-:-:S07]  /*1490*/  @P0 SHF.R.U32.HI R2, RZ, R5, R4 ;  /* 0x00000005ff020219 */ /* 0x000fce0000011604 */
.L_x_6624:
[----:B------:R-:W-:Y:S05]  /*14a0*/  BSYNC B0 ;  /* 0x0000000000007941 */ /* 0x000fea0003800000 */
.L_x_6622:
[----:B------:R-:W-:-:S05]  /*14b0*/  IMAD R3, R2, R9, R9 ;  /* 0x0000000902037224 */ /* 0x000fca00078e0209 */
[----:B------:R-:W-:-:S07]  /*14c0*/  VIMNMX R0, R0, R3, PT ;  /* 0x0000000300007248 */ /* 0x000fce0003fe0100 */
.L_x_6621:
        /* <DEDUP_REMOVED lines=15> */
.L_x_6627:
[----:B------:R-:W-:-:S13]  /*15c0*/  ISETP.NE.AND P0, PT, R9, 0x1, PT ;  /* 0x000000010900780c */ /* 0x000fda0003f05270 */
[----:B------:R-:W0:Y:S02]  /*15d0*/  @P0 LDC.64 R4, c[0x0][0x9e8] ;  /* 0x00027a00ff040b82 */ /* 0x000e240000000a00 */
[----:B0-----:R-:W-:-:S05]  /*15e0*/  @P0 IMAD.HI.U32 R4, R3, R4, RZ ;  /* 0x0000000403040227 */ /* 0x001fca00078e00ff */
[----:B------:R-:W-:-:S07]  /*15f0*/  @P0 SHF.R.U32.HI R3, RZ, R5, R4 ;  /* 0x00000005ff030219 */ /* 0x000fce0000011604 */
.L_x_6628:
[----:B------:R-:W-:Y:S05]  /*1600*/  BSYNC B0 ;  /* 0x0000000000007941 */ /* 0x000fea0003800000 */
.L_x_6626:
[----:B------:R-:W-:-:S05]  /*1610*/  IMAD R3, R3, R9, RZ ;  /* 0x0000000903037224 */ /* 0x000fca00078e02ff */
[----:B------:R-:W-:-:S07]  /*1620*/  VIMNMX R2, R2, R3, !PT ;  /* 0x0000000302027248 */ /* 0x000fce0007fe0100 */
.L_x_6625:
[----:B------:R-:W-:Y:S02]  /*1630*/  VIADD R0, R0, 0xbf ;  /* 0x000000bf00007836 */ /* 0x000fe40000000000 */
[----:B------:R-:W-:-:S04]  /*1640*/  IMAD.HI R2, R2, 0x2aaaaaab, RZ ;  /* 0x2aaaaaab02027827 */ /* 0x000fc800078e02ff */
[----:B------:R-:W-:Y:S01]  /*1650*/  IMAD.HI R0, R0, 0x2aaaaaab, RZ ;  /* 0x2aaaaaab00007827 */ /* 0x000fe200078e02ff */
[----:B------:R-:W-:-:S04]  /*1660*/  SHF.R.U32.HI R5, RZ, 0x1f, R2 ;  /* 0x0000001fff057819 */ /* 0x000fc80000011602 */
[----:B------:R-:W-:Y:S02]  /*1670*/  SHF.R.U32.HI R3, RZ, 0x1f, R0 ;  /* 0x0000001fff037819 */ /* 0x000fe40000011600 */
[----:B------:R-:W-:Y:S02]  /*1680*/  LEA.HI.SX32 R5, R2, R5, 0x1b ;  /* 0x0000000502057211 */ /* 0x000fe400078fdaff */
[----:B------:R-:W-:Y:S02]  /*1690*/  LEA.HI.SX32 R3, R0, R3, 0x1b ;  /* 0x0000000300037211 */ /* 0x000fe400078fdaff */
[----:B------:R-:W-:Y:S02]  /*16a0*/  VIMNMX R5, RZ, R5, !PT ;  /* 0x00000005ff057248 */ /* 0x000fe40007fe0100 */
[----:B------:R-:W-:-:S03]  /*16b0*/  VIMNMX R3, R70, R3, PT ;  /* 0x0000000346037248 */ /* 0x000fc60003fe0100 */
[--C-:B------:R-:W-:Y:S02]  /*16c0*/  IMAD R5, R5, 0xc0, -R6.reuse ;  /* 0x000000c005057824 */ /* 0x100fe400078e0a06 */
[----:B------:R-:W-:-:S03]  /*16d0*/  IMAD R3, R3, 0xc0, -R6 ;  /* 0x000000c003037824 */ /* 0x000fc600078e0a06 */
[----:B------:R-:W-:Y:S02]  /*16e0*/  VIMNMX R5, RZ, R5, !PT ;  /* 0x00000005ff057248 */ /* 0x000fe40007fe0100 */
[----:B------:R-:W-:-:S03]  /*16f0*/  VIMNMX R0, R3, R74, PT ;  /* 0x0000004a03007248 */ /* 0x000fc60003fe0100 */
[----:B------:R-:W-:Y:S01]  /*1700*/  IMAD.WIDE.U32 R72, R5, -0x55555555, RZ ;  /* 0xaaaaaaab05487825 */ /* 0x000fe200078e00ff */
[----:B------:R-:W-:-:S04]  /*1710*/  ISETP.GT.AND P0, PT, R0, R5, PT ;  /* 0x000000050000720c */ /* 0x000fc80003f04270 */
[----:B------:R-:W-:-:S05]  /*1720*/  SHF.R.U32.HI R72, RZ, 0x7, R73 ;  /* 0x00000007ff487819 */ /* 0x000fca0000011649 */
[----:B------:R-:W-:-:S04]  /*1730*/  IMAD.MOV.U32 R73, RZ, RZ, R72 ;  /* 0x000000ffff497224 */ /* 0x000fc800078e0048 */
[----:B------:R-:W-:-:S04]  /*1740*/  @P0 VIADD R0, R0, 0xbf ;  /* 0x000000bf00000836 */ /* 0x000fc80000000000 */
[----:B------:R-:W-:-:S05]  /*1750*/  @P0 IMAD.HI R0, R0, 0x2aaaaaab, RZ ;  /* 0x2aaaaaab00000827 */ /* 0x000fca00078e02ff */
[----:B------:R-:W-:-:S04]  /*1760*/  @P0 SHF.R.U32.HI R3, RZ, 0x1f, R0 ;  /* 0x0000001fff030819 */ /* 0x000fc80000011600 */
[----:B------:R-:W-:Y:S02]  /*1770*/  @P0 LEA.HI.SX32 R73, R0, R3, 0x1b ;  /* 0x0000000300490211 */ /* 0x000fe400078fdaff */
        /* <DEDUP_REMOVED lines=23> */
.L_x_6631:
[----:B------:R-:W-:Y:S05]  /*18f0*/  BSYNC B6 ;  /* 0x0000000000067941 */ /* 0x000fea0003800000 */
.L_x_6630:
        /* <DEDUP_REMOVED lines=20> */
.L_x_6633:
[----:B------:R-:W-:Y:S05]  /*1a40*/  BSYNC B6 ;  /* 0x0000000000067941 */ /* 0x000fea0003800000 */
.L_x_6632:
        /* <DEDUP_REMOVED lines=11> */
[----:B------:R-:W4:Y:S08]  /*1b00*/  @P0 LDC.64 R2, c[0x0][0x9f8] ;  /* 0x00027e00ff020b82 */ /* 0x000f300000000a00 */
[----:B------:R-:W3:Y:S08]  /*1b10*/  LDC.64 R26, c[0x0][0x3d8] ;  /* 0x0000f600ff1a7b82 */ /* 0x000ef00000000a00 */
[----:B------:R-:W3:Y:S01]  /*1b20*/  LDC.64 R50, c[0x0][0x3e8] ;  /* 0x0000fa00ff327b82 */ /* 0x000ee20000000a00 */
[----:B----4-:R-:W-:-:S05]  /*1b30*/  @P0 IMAD.WIDE R2, R219, 0x4, R2 ;  /* 0x00000004db020825 */ /* 0x010fca00078e0202 */
[----:B------:R4:W4:Y:S01]  /*1b40*/  @P0 LDG.E R4, desc[UR38][R2.64] ;  /* 0x0000002602040981 */ /* 0x000922000c1e1900 */
[----:B0-----:R-:W-:Y:S01]  /*1b50*/  ISETP.NE.AND P0, PT, R0, 0x1, PT ;  /* 0x000000010000780c */ /* 0x001fe20003f05270 */
[----:B------:R-:W-:Y:S01]  /*1b60*/  IMAD.SHL.U32 R103, R211, 0x80, RZ ;  /* 0x00000080d3677824 */ /* 0x000fe200078e00ff */
[----:B------:R-:W-:Y:S01]  /*1b70*/  SHF.R.S32.HI R12, RZ, 0x1f, R48 ;  /* 0x0000001fff0c7819 */ /* 0x000fe20000011430 */
[----:B-1----:R-:W-:Y:S01]  /*1b80*/  IMAD.SHL.U32 R44, R68, 0x40, RZ ;  /* 0x00000040442c7824 */ /* 0x002fe200078e00ff */
[----:B--2---:R-:W-:Y:S01]  /*1b90*/  SHF.R.U32.HI R20, RZ, 0x7, R21 ;  /* 0x00000007ff147819 */ /* 0x004fe20000011615 */
[-C--:B------:R-:W-:Y:S01]  /*1ba0*/  IMAD.WIDE.U32 R46, R209, R68.reuse, R22 ;  /* 0x00000044d12e7225 */ /* 0x080fe200078e0016 */
[----:B------:R-:W-:Y:S02]  /*1bb0*/  SHF.R.S32.HI R119, RZ, 0x1f, R209 ;  /* 0x0000001fff777819 */ /* 0x000fe400000114d1 */
[----:B------:R-:W-:Y:S01]  /*1bc0*/  ISETP.NE.AND P6, PT, R20, 0x1, PT ;  /* 0x000000011400780c */ /* 0x000fe20003fc5270 */
[-C--:B------:R-:W-:Y:S01]  /*1bd0*/  IMAD R6, R12, R68.reuse, RZ ;  /* 0x000000440c067224 */ /* 0x080fe200078e02ff */
[----:B---3--:R-:W-:Y:S01]  /*1be0*/  ISETP.GE.AND P1, PT, R22, R99, PT ;  /* 0x000000631600720c */ /* 0x008fe20003f26270 */
[----:B----4-:R-:W-:Y:S01]  /*1bf0*/  IMAD.WIDE.U32 R2, R48, R68, RZ ;  /* 0x0000004430027225 */ /* 0x010fe200078e00ff */
[----:B------:R-:W-:Y:S01]  /*1c00*/  SHF.L.U64.HI R45, R68, 0x6, R69 ;  /* 0x00000006442d7819 */ /* 0x000fe20000010245 */
[----:B------:R-:W0:Y:S01]  /*1c10*/  @P0 LDC R5, c[0x0][0x42c] ;  /* 0x00010b00ff050b82 */ /* 0x000e220000000800 */
[----:B------:R-:W-:Y:S01]  /*1c20*/  SEL R11, R99, RZ, P1 ;  /* 0x000000ff630b7207 */ /* 0x000fe20000800000 */
[----:B------:R-:W-:Y:S01]  /*1c30*/  VIADD R102, R20, 0x8 ;  /* 0x0000000814667836 */ /* 0x000fe20000000000 */
[----:B------:R-:W-:Y:S01]  /*1c40*/  LOP3.LUT R103, R103, 0x380, RZ, 0xc0, !PT ;  /* 0x0000038067677812 */ /* 0x000fe200078ec0ff */
[C---:B------:R-:W-:Y:S01]  /*1c50*/  IMAD.SHL.U32 R109, R50.reuse, 0x40, RZ ;  /* 0x00000040326d7824 */ /* 0x040fe200078e00ff */
[----:B------:R-:W-:Y:S01]  /*1c60*/  SHF.L.U64.HI R110, R50, 0x6, R51 ;  /* 0x00000006326e7819 */ /* 0x000fe20000010233 */
[----:B------:R-:W-:Y:S01]  /*1c70*/  IMAD.IADD R11, R22, 0x1, R11 ;  /* 0x00000001160b7824 */ /* 0x000fe200078e020b */
[C---:B------:R-:W-:Y:S01]  /*1c80*/  SHF.L.U64.HI R108, R50.reuse, 0x7, R51 ;  /* 0x00000007326c7819 */ /* 0x040fe20000010233 */
[----:B------:R-:W1:Y:S01]  /*1c90*/  @P0 LDC R7, c[0x0][0x430] ;  /* 0x00010c00ff070b82 */ /* 0x000e620000000800 */
[----:B------:R-:W-:Y:S01]  /*1ca0*/  IMAD.SHL.U32 R107, R50, 0x80, RZ ;  /* 0x00000080326b7824 */ /* 0x000fe200078e00ff */
[----:B------:R-:W-:Y:S01]  /*1cb0*/  SHF.R.U32.HI R97, RZ, 0x3, R103 ;  /* 0x00000003ff617819 */ /* 0x000fe20000011667 */
[----:B------:R-:W-:Y:S01]  /*1cc0*/  VIADD R114, R22, 0x40 ;  /* 0x0000004016727836 */ /* 0x000fe20000000000 */
[----:B------:R-:W-:Y:S01]  /*1cd0*/  SHF.R.U32.HI R106, RZ, 0x3, R220 ;  /* 0x00000003ff6a7819 */ /* 0x000fe200000116dc */
[----:B------:R-:W-:Y:S01]  /*1ce0*/  IMAD.WIDE.U32 R56, R26, 0xc0, RZ ;  /* 0x000000c01a387825 */ /* 0x000fe200078e00ff */
[----:B------:R-:W-:-:S02]  /*1cf0*/  SHF.R.U32.HI R104, RZ, 0x3, R221 ;  /* 0x00000003ff687819 */ /* 0x000fc400000116dd */
[C-C-:B------:R-:W-:Y:S01]  /*1d00*/  SHF.L.U64.HI R117, R26.reuse, 0x6, R27.reuse ;  /* 0x000000061a757819 */ /* 0x140fe2000001021b */
[C---:B------:R-:W-:Y:S01]  /*1d10*/  IMAD.SHL.U32 R113, R26.reuse, 0x40, RZ ;  /* 0x000000401a717824 */ /* 0x040fe200078e00ff */
[C---:B------:R-:W-:Y:S01]  /*1d20*/  SHF.L.U64.HI R115, R26.reuse, 0x7, R27 ;  /* 0x000000071a737819 */ /* 0x040fe2000001021b */
[----:B------:R-:W-:Y:S01]  /*1d30*/  IMAD.SHL.U32 R111, R26, 0x80, RZ ;  /* 0x000000801a6f7824 */ /* 0x000fe200078e00ff */
[----:B------:R-:W-:Y:S01]  /*1d40*/  P2R R116, PR, RZ, 0x2 ;  /* 0x00000002ff747803 */ /* 0x000fe20000000000 */
[----:B------:R-:W-:Y:S01]  /*1d50*/  IMAD.SHL.U32 R99, R99, 0x2, RZ ;  /* 0x0000000263637824 */ /* 0x000fe200078e00ff */
[----:B------:R-:W-:Y:S01]  /*1d60*/  SHF.L.U64.HI R101, R68, 0x7, R69 ;  /* 0x0000000744657819 */ /* 0x000fe20000010245 */
[----:B0-----:R-:W-:Y:S01]  /*1d70*/  @P0 IMAD.HI.U32 R0, R218, R5, RZ ;  /* 0x00000005da000227 */ /* 0x001fe200078e00ff */
[----:B------:R-:W-:-:S03]  /*1d80*/  SHF.R.S32.HI R105, RZ, 0x1f, R235 ;  /* 0x0000001fff697819 */ /* 0x000fc600000114eb */
        /* <DEDUP_REMOVED lines=12> */
[----:B------:R-:W-:Y:S02]  /*1e50*/  SHF.R.S32.HI R0, RZ, 0x1f, R4 ;  /* 0x0000001fff007819 */ /* 0x000fe40000011404 */
[----:B------:R-:W-:Y:S01]  /*1e60*/  SEL R63, R4, RZ, !P0 ;  /* 0x000000ff043f7207 */ /* 0x000fe20004000000 */
[----:B------:R-:W-:Y:S01]  /*1e70*/  VIADD R4, R21, 0xffffff80 ;  /* 0xffffff8015047836 */ /* 0x000fe20000000000 */
[----:B------:R-:W-:Y:S02]  /*1e80*/  SEL R6, R0, RZ, !P0 ;  /* 0x000000ff00067207 */ /* 0x000fe40004000000 */
[----:B------:R-:W-:Y:S01]  /*1e90*/  IADD3 R48, P0, R209, R48, RZ ;  /* 0x00000030d1307210 */ /* 0x000fe20007f1e0ff */
[----:B------:R-:W-:Y:S01]  /*1ea0*/  IMAD.WIDE.U32 R66, R63, UR4, R2 ;  /* 0x000000043f427c25 */ /* 0x000fe2000f8e0002 */
[----:B------:R-:W-:-:S03]  /*1eb0*/  SHF.R.S32.HI R9, RZ, 0x1f, R4 ;  /* 0x0000001fff097819 */ /* 0x000fc60000011404 */
[----:B------:R-:W-:Y:S01]  /*1ec0*/  IMAD R0, R6, UR4, RZ ;  /* 0x0000000406007c24 */ /* 0x000fe2000f8e02ff */
[----:B------:R-:W-:Y:S01]  /*1ed0*/  LEA.HI R9, R9, R4, RZ, 0x2 ;  /* 0x0000000409097211 */ /* 0x000fe200078f10ff */
[----:B------:R-:W-:Y:S01]  /*1ee0*/  IMAD.X R49, R119, 0x1, R12, P0 ;  /* 0x0000000177317824 */ /* 0x000fe200000e060c */
[----:B------:R-:W-:Y:S01]  /*1ef0*/  IADD3 R81, P3, R66, 0x40, RZ ;  /* 0x0000004042517810 */ /* 0x000fe20007f7e0ff */
[----:B------:R-:W-:Y:S01]  /*1f00*/  IMAD R15, R63, UR5, R0 ;  /* 0x000000053f0f7c24 */ /* 0x000fe2000f8e0200 */
[----:B------:R-:W-:Y:S01]  /*1f10*/  LOP3.LUT R9, R9, 0xfffffffc, RZ, 0xc0, !PT ;  /* 0xfffffffc09097812 */ /* 0x000fe200078ec0ff */
[----:B------:R-:W-:Y:S05]  /*1f20*/  @!P6 WARPSYNC.ALL ;  /* 0x000000000000e948 */ /* 0x000fea0003800000 */
[----:B------:R-:W-:Y:S01]  /*1f30*/  ULDC.64 UR4, c[0x0][0x320] ;  /* 0x0000c80000047ab9 */ /* 0x000fe20000000a00 */
[----:B------:R-:W-:-:S02]  /*1f40*/  IMAD.IADD R9, R4, 0x1, -R9 ;  /* 0x0000000104097824 */ /* 0x000fc400078e0a09 */
[----:B------:R-:W-:Y:S02]  /*1f50*/  IMAD R0, R8, UR4, RZ ;  /* 0x0000000408007c24 */ /* 0x000fe4000f8e02ff */
[----:B------:R-:W-:Y:S02]  /*1f60*/  IMAD.SHL.U32 R64, R9, 0x8, RZ ;  /* 0x0000000809407824 */ /* 0x000fe400078e00ff */
[C---:B------:R-:W-:Y:S02]  /*1f70*/  IMAD R7, R5.reuse, UR5, R0 ;  /* 0x0000000505077c24 */ /* 0x040fe4000f8e0200 */
[----:B------:R-:W-:Y:S01]  /*1f80*/  IMAD.WIDE.U32 R2, R5, UR4, R22 ;  /* 0x0000000405027c25 */ /* 0x000fe2000f8e0016 */
[----:B------:R-:W-:Y:S01]  /*1f90*/  ULDC.64 UR4, c[0x0][0x328] ;  /* 0x0000ca0000047ab9 */ /* 0x000fe20000000a00 */
[----:B------:R-:W-:Y:S02]  /*1fa0*/  SHF.R.S32.HI R65, RZ, 0x1f, R64 ;  /* 0x0000001fff417819 */ /* 0x000fe40000011440 */
[----:B------:R-:W-:-:S02]  /*1fb0*/  IMAD R4, R6, UR4, RZ ;  /* 0x0000000406047c24 */ /* 0x000fc4000f8e02ff */
[----:B------:R-:W-:Y:S02]  /*1fc0*/  IMAD.IADD R3, R3, 0x1, R7 ;  /* 0x0000000103037824 */ /* 0x000fe400078e0207 */
[-C--:B------:R-:W-:Y:S02]  /*1fd0*/  IMAD R0, R119, R26.reuse, RZ ;  /* 0x0000001a77007224 */ /* 0x080fe400078e02ff */
[C---:B------:R-:W-:Y:S02]  /*1fe0*/  IMAD R25, R63.reuse, UR5, R4 ;  /* 0x000000053f197c24 */ /* 0x040fe4000f8e0204 */
[----:B------:R-:W-:Y:S01]  /*1ff0*/  IMAD.WIDE.U32 R62, R63, UR4, R2 ;  /* 0x000000043f3e7c25 */ /* 0x000fe2000f8e0002 */
[----:B------:R-:W-:Y:S01]  /*2000*/  ULDC UR4, c[0x0][0x2e4] ;  /* 0x0000b90000047ab9 */ /* 0x000fe20000000800 */
[----:B------:R-:W-:Y:S01]  /*2010*/  @!P6 BAR.SYNC.DEFER_BLOCKING 0x9, 0x100 ;  /* 0x024400000000eb1d */ /* 0x000fe20000010000 */
[----:B------:R-:W-:Y:S01]  /*2020*/  ISETP.GE.AND P1, PT, R114, UR4, PT ;  /* 0x0000000472007c0c */ /* 0x000fe2000bf26270 */
[----:B------:R-:W-:-:S04]  /*2030*/  IMAD.WIDE.U32 R6, R209, R26, R22 ;  /* 0x0000001ad1067225 */ /* 0x000fc800078e0016 */
[C---:B------:R-:W-:Y:S02]  /*2040*/  IMAD R13, R209.reuse, R27, R0 ;  /* 0x0000001bd10d7224 */ /* 0x040fe400078e0200 */
[----:B------:R-:W-:-:S04]  /*2050*/  IMAD.WIDE.U32 R2, R209, R26, R64 ;  /* 0x0000001ad1027225 */ /* 0x000fc800078e0040 */
[----:B------:R-:W-:Y:S02]  /*2060*/  IMAD R0, R119, R50, RZ ;  /* 0x0000003277007224 */ /* 0x000fe400078e02ff */
[----:B------:R-:W-:Y:S02]  /*2070*/  IMAD.IADD R7, R13, 0x1, R7 ;  /* 0x000000010d077824 */ /* 0x000fe400078e0207 */
[----:B------:R-:W-:Y:S01]  /*2080*/  IMAD.IADD R3, R3, 0x1, R13 ;  /* 0x0000000103037824 */ /* 0x000fe200078e020d */
[----:B-----5:R-:W-:Y:S01]  /*2090*/  SHF.R.S32.HI R13, RZ, 0x1f, R71 ;  /* 0x0000001fff0d7819 */ /* 0x020fe20000011447 */
[----:B------:R-:W-:Y:S01]  /*20a0*/  IMAD R21, R209, R51, R0 ;  /* 0x00000033d1157224 */ /* 0x000fe200078e0200 */
[----:B------:R-:W-:Y:S01]  /*20b0*/  SHF.R.S32.HI R0, RZ, 0x1f, R11 ;  /* 0x0000001fff007819 */ /* 0x000fe2000001140b */
[----:B------:R-:W-:-:S03]  /*20c0*/  IMAD.WIDE.U32 R58, R71, R26, R2 ;  /* 0x0000001a473a7225 */ /* 0x000fc600078e0002 */
[----:B------:R-:W-:Y:S01]  /*20d0*/  LEA.HI R0, R0, R11, RZ, 0x4 ;  /* 0x0000000b00007211 */ /* 0x000fe200078f20ff */
[----:B------:R-:W-:-:S03]  /*20e0*/  IMAD.WIDE.U32 R4, R209, R50, R64 ;  /* 0x00000032d1047225 */ /* 0x000fc600078e0040 */
[----:B------:R-:W-:Y:S01]  /*20f0*/  LOP3.LUT R87, R0, 0xfffffff0, RZ, 0xc0, !PT ;  /* 0xfffffff000577812 */ /* 0x000fe200078ec0ff */
[----:B------:R-:W-:Y:S01]  /*2100*/  IMAD R2, R119, R68, RZ ;  /* 0x0000004477027224 */ /* 0x000fe200078e02ff */
[----:B------:R-:W-:Y:S01]  /*2110*/  SHF.R.S32.HI R88, RZ, 0x4, R0 ;  /* 0x00000004ff587819 */ /* 0x000fe20000011400 */
[----:B------:R-:W-:Y:S01]  /*2120*/  IMAD R10, R13, R26, RZ ;  /* 0x0000001a0d0a7224 */ /* 0x000fe200078e02ff */
[----:B------:R-:W-:Y:S01]  /*2130*/  SHF.R.S32.HI R85, RZ, 0x1f, R87 ;  /* 0x0000001fff557819 */ /* 0x000fe20000011457 */
[----:B------:R-:W-:-:S04]  /*2140*/  IMAD.WIDE.U32 R8, R209, R50, R22 ;  /* 0x00000032d1087225 */ /* 0x000fc800078e0016 */
[----:B------:R-:W-:Y:S02]  /*2150*/  IMAD.IADD R5, R5, 0x1, R21 ;  /* 0x0000000105057824 */ /* 0x000fe400078e0215 */
[----:B------:R-:W-:Y:S02]  /*2160*/  IMAD R91, R209, R69, R2 ;  /* 0x00000045d15b7224 */ /* 0x000fe400078e0202 */
[----:B------:R-:W-:Y:S02]  /*2170*/  IMAD R11, R71, R27, R10 ;  /* 0x0000001b470b7224 */ /* 0x000fe400078e020a */
[----:B------:R-:W-:-:S04]  /*2180*/  IMAD.WIDE.U32 R2, R209, R68, R44 ;  /* 0x00000044d1027225 */ /* 0x000fc800078e002c */
[----:B------:R-:W-:Y:S01]  /*2190*/  IMAD.IADD R9, R21, 0x1, R9 ;  /* 0x0000000115097824 */ /* 0x000fe200078e0209 */
[----:B------:R-:W-:Y:S01]  /*21a0*/  IADD3 R93, P0, R44, R2, RZ ;  /* 0x000000022c5d7210 */ /* 0x000fe20007f1e0ff */
[-C--:B------:R-:W-:Y:S02]  /*21b0*/  IMAD R10, R13, R50.reuse, RZ ;  /* 0x000000320d0a7224 */ /* 0x080fe400078e02ff */
[----:B------:R-:W-:Y:S01]  /*21c0*/  IMAD.WIDE.U32 R52, R71, R50, R4 ;  /* 0x0000003247347225 */ /* 0x000fe200078e0004 */
[----:B------:R-:W-:-:S03]  /*21d0*/  LOP3.LUT R4, R103, 0x30, R22, 0xf8, !PT ;  /* 0x0000003067047812 */ /* 0x000fc600078ef816 */
[----:B------:R-:W-:-:S04]  /*21e0*/  IMAD.WIDE.U32 R60, R71, R26, R6 ;  /* 0x0000001a473c7225 */ /* 0x000fc800078e0006 */
[----:B------:R-:W-:Y:S02]  /*21f0*/  IMAD R5, R69, 0xc0, RZ ;  /* 0x000000c045057824 */ /* 0x000fe400078e02ff */
[----:B------:R-:W-:-:S04]  /*2200*/  IMAD.WIDE.U32 R20, R68, 0xc0, RZ ;  /* 0x000000c044147825 */ /* 0x000fc800078e00ff */
[----:B------:R-:W-:Y:S02]  /*2210*/  IMAD R75, R71, R51, R10 ;  /* 0x00000033474b7224 */ /* 0x000fe400078e020a */
[----:B------:R-:W-:Y:S02]  /*2220*/  IMAD R7, R51, 0xc0, RZ ;  /* 0x000000c033077824 */ /* 0x000fe400078e02ff */
[----:B------:R-:W-:Y:S01]  /*2230*/  IMAD.WIDE.U32 R54, R71, R50, R8 ;  /* 0x0000003247367225 */ /* 0x000fe200078e0008 */
[----:B------:R-:W-:-:S03]  /*2240*/  LOP3.LUT R9, R221, 0x70, R0, 0xf8, !PT ;  /* 0x00000070dd097812 */ /* 0x000fc600078ef800 */
[----:B------:R-:W-:Y:S01]  /*2250*/  IMAD.WIDE.U32 R50, R50, 0xc0, RZ ;  /* 0x000000c032327825 */ /* 0x000fe200078e00ff */
[----:B------:R-:W-:-:S03]  /*2260*/  LOP3.LUT R9, R9, R104, RZ, 0x3c, !PT ;  /* 0x0000006809097212 */ /* 0x000fc600078e3cff */
[----:B------:R-:W-:Y:S02]  /*2270*/  IMAD.IADD R95, R91, 0x1, R3 ;  /* 0x000000015b5f7824 */ /* 0x000fe400078e0203 */
[----:B------:R-:W-:Y:S01]  /*2280*/  IMAD.IADD R100, R21, 0x1, R5 ;  /* 0x0000000115647824 */ /* 0x000fe200078e0205 */
[-C--:B------:R-:W-:Y:S01]  /*2290*/  LOP3.LUT R5, R4, R97.reuse, RZ, 0x3c, !PT ;  /* 0x0000006104057212 */ /* 0x080fe200078e3cff */
[----:B------:R-:W-:Y:S01]  /*22a0*/  IMAD.IADD R96, R51, 0x1, R7 ;  /* 0x0000000133607824 */ /* 0x000fe200078e0207 */
[--C-:B------:R-:W-:Y:S01]  /*22b0*/  LOP3.LUT R4, R103, 0x70, R0.reuse, 0xf8, !PT ;  /* 0x0000007067047812 */ /* 0x100fe200078ef800 */
[----:B------:R-:W-:Y:S01]  /*22c0*/  IMAD.X R89, R95, 0x1, R45, P0 ;  /* 0x000000015f597824 */ /* 0x000fe200000e062d */
[----:B------:R-:W-:Y:S01]  /*22d0*/  LOP3.LUT R7, R220, 0x70, R0, 0xf8, !PT ;  /* 0x00000070dc077812 */ /* 0x000fe200078ef800 */
[----:B------:R-:W-:Y:S01]  /*22e0*/  IMAD.IADD R91, R47, 0x1, R91 ;  /* 0x000000012f5b7824 */ /* 0x000fe200078e025b */
[----:B------:R-:W-:Y:S01]  /*22f0*/  IADD3 R83, P0, R66, R46, RZ ;  /* 0x0000002e42537210 */ /* 0x000fe20007f1e0ff */
[----:B------:R-:W-:Y:S01]  /*2300*/  IMAD.IADD R84, R67, 0x1, R15 ;  /* 0x0000000143547824 */ /* 0x000fe200078e020f */
[----:B------:R-:W-:Y:S01]  /*2310*/  LOP3.LUT R7, R7, R106, RZ, 0x3c, !PT ;  /* 0x0000006a07077212 */ /* 0x000fe200078e3cff */
[----:B------:R-:W-:Y:S01]  /*2320*/  IMAD.IADD R94, R222, 0x1, R5 ;  /* 0x00000001de5e7824 */ /* 0x000fe200078e0205 */
[----:B------:R-:W-:Y:S01]  /*2330*/  LOP3.LUT R5, R4, R97, RZ, 0x3c, !PT ;  /* 0x0000006104057212 */ /* 0x000fe200078e3cff */
[----:B------:R-:W-:Y:S01]  /*2340*/  IMAD R27, R27, 0xc0, RZ ;  /* 0x000000c01b1b7824 */ /* 0x000fe200078e02ff */
[----:B------:R-:W-:Y:S01]  /*2350*/  IADD3 R79, P2, R83, 0x40, RZ ;  /* 0x00000040534f7810 */ /* 0x000fe20007f5e0ff */
[----:B------:R-:W-:Y:S01]  /*2360*/  IMAD.X R80, R91, 0x1, R84, P0 ;  /* 0x000000015b507824 */ /* 0x000fe200000e0654 */
[----:B------:R-:W-:Y:S01]  /*2370*/  ISETP.GE.AND P0, PT, R22, UR4, PT ;  /* 0x0000000416007c0c */ /* 0x000fe2000bf06270 */
[----:B------:R-:W-:-:S02]  /*2380*/  IMAD.IADD R90, R75, 0x1, R55 ;  /* 0x000000014b5a7824 */ /* 0x000fc400078e0237 */
[----:B------:R-:W-:Y:S02]  /*2390*/  IMAD.IADD R98, R57, 0x1, R27 ;  /* 0x0000000139627824 */ /* 0x000fe400078e021b */
[----:B------:R-:W-:Y:S02]  /*23a0*/  IMAD.IADD R92, R11, 0x1, R61 ;  /* 0x000000010b5c7824 */ /* 0x000fe400078e023d */
[----:B------:R-:W-:Y:S02]  /*23b0*/  IMAD.IADD R86, R222, 0x1, R5 ;  /* 0x00000001de567824 */ /* 0x000fe400078e0205 */
[----:B------:R-:W-:Y:S02]  /*23c0*/  IMAD.IADD R82, R224, 0x1, R7 ;  /* 0x00000001e0527824 */ /* 0x000fe400078e0207 */
[----:B------:R-:W-:Y:S02]  /*23d0*/  IMAD.IADD R78, R230, 0x1, R9 ;  /* 0x00000001e64e7824 */ /* 0x000fe400078e0209 */
[----:B------:R-:W-:-:S02]  /*23e0*/  IMAD.X R77, RZ, RZ, R84, P3 ;  /* 0x000000ffff4d7224 */ /* 0x000fc400018e0654 */
[----:B------:R-:W-:Y:S02]  /*23f0*/  IMAD.IADD R76, R59, 0x1, R11 ;  /* 0x000000013b4c7824 */ /* 0x000fe400078e020b */
[----:B------:R-:W-:Y:S02]  /*2400*/  IMAD.IADD R75, R53, 0x1, R75 ;  /* 0x00000001354b7824 */ /* 0x000fe400078e024b */
[----:B------:R-:W-:Y:S02]  /*2410*/  IMAD.X R0, RZ, RZ, R80, P2 ;  /* 0x000000ffff007224 */ /* 0x000fe400010e0650 */
[----:B------:R-:W-:-:S07]  /*2420*/  IMAD.IADD R69, R63, 0x1, R25 ;  /* 0x000000013f457824 */ /* 0x000fce00078e0219 */
.L_x_6699:
[----:B------:R-:W0:Y:S01]  /*2430*/  LDC R41, c[0x0][0x3d4] ;  /* 0x0000f500ff297b82 */ /* 0x000e220000000800 */
[----:B------:R-:W-:Y:S01]  /*2440*/  VIADD R73, R73, 0xffffffff ;  /* 0xffffffff49497836 */ /* 0x000fe20000000000 */
[----:B------:R-:W-:Y:S05]  /*2450*/  YIELD ;  /* 0x0000000000007946 */ /* 0x000fea0003800000 */
[----:B------:R-:W-:Y:S01]  /*2460*/  IMAD R127, R19, 0x6000, R94 ;  /* 0x00006000137f7824 */ /* 0x000fe200078e025e */
[----:B------:R-:W-:Y:S01]  /*2470*/  ISETP.GT.AND P3, PT, R73, R72, PT ;  /* 0x000000484900720c */ /* 0x000fe20003f64270 */
[----:B------:R-:W-:Y:S02]  /*2480*/  BSSY B0, `(.L_x_6634) ;  /* 0x00006f9000007945 */ /* 0x000fe40003800000 */
[----:B------:R-:W-:Y:S01]  /*2490*/  IMAD.IADD R125, R18, 0x1, R127 ;  /* 0x00000001127d7824 */ /* 0x000fe200078e027f */
[----:B------:R-:W-:-:S02]  /*24a0*/  P2R R118, PR, RZ, 0x8 ;  /* 0x00000008ff767803 */ /* 0x000fc40000000000 */
        /* <DEDUP_REMOVED lines=31> */
[----:B------:R-:W-:Y:S01]  /*26a0*/  CS2R R38, SRZ ;  /* 0x0000000000267805 */ /* 0x000fe2000001ff00 */
[----:B------:R-:W-:Y:S01]  /*26b0*/  VIADD R12, R64, 0x20 ;  /* 0x00000020400c7836 */ /* 0x000fe20000000000 */
        /* <DEDUP_REMOVED lines=12> */
.L_x_6638:
[----:B------:R-:W-:Y:S05]  /*2780*/  BSYNC B1 ;  /* 0x0000000000017941 */ /* 0x000fea0003800000 */
.L_x_6637:
[----:B------:R-:W-:Y:S01]  /*2790*/  ISETP.GE.AND P3, PT, R233, R124, PT ;  /* 0x0000007ce900720c */ /* 0x000fe20003f66270 */
[----:B------:R-:W-:Y:S01]  /*27a0*/  BSSY B1, `(.L_x_6639) ;  /* 0x0000020000017945 */ /* 0x000fe20003800000 */
[----:B------:R-:W-:Y:S02]  /*27b0*/  CS2R R28, SRZ ;  /* 0x00000000001c7805 */ /* 0x000fe4000001ff00 */
[----:B------:R-:W-:Y:S02]  /*27c0*/  CS2R R26, SRZ ;  /* 0x00000000001a7805 */ /* 0x000fe4000001ff00 */
[----:B0-----:R-:W-:Y:S02]  /*27d0*/  CS2R R8, SRZ ;  /* 0x0000000000087805 */ /* 0x001fe4000001ff00 */
[----:B------:R-:W-:Y:S02]  /*27e0*/  CS2R R14, SRZ ;  /* 0x00000000000e7805 */ /* 0x000fe4000001ff00 */
[----:B------:R-:W-:-:S02]  /*27f0*/  CS2R R10, SRZ ;  /* 0x00000000000a7805 */ /* 0x000fc4000001ff00 */
        /* <DEDUP_REMOVED lines=26> */
.L_x_6640:
[----:B------:R-:W-:Y:S05]  /*29a0*/  BSYNC B1 ;  /* 0x0000000000017941 */ /* 0x000fea0003800000 */
.L_x_6639:
[----:B------:R-:W-:Y:S01]  /*29b0*/  ISETP.GE.AND P4, PT, R235, R124, PT ;  /* 0x0000007ceb00720c */ /* 0x000fe20003f86270 */
[----:B------:R-:W-:-:S12]  /*29c0*/  BSSY B1, `(.L_x_6641) ;  /* 0x0000015000017945 */ /* 0x000fd80003800000 */
[----:B------:R-:W-:Y:S05]  /*29d0*/  @P4 BRA `(.L_x_6642) ;  /* 0x00000000004c4947 */ /* 0x000fea0003800000 */
[----:B------:R-:W-:Y:S01]  /*29e0*/  IADD3 R4, P5, P6, R58, R111, R4 ;  /* 0x0000006f3a047210 */ /* 0x000fe20007ebe004 */
[----:B------:R-:W-:-:S03]  /*29f0*/  ULDC.64 UR4, c[0x0][0x3c8] ;  /* 0x0000f20000047ab9 */ /* 0x000fc60000000a00 */
        /* <DEDUP_REMOVED lines=9> */
[----:B0-----:R-:W-:Y:S01]  /*2a90*/  VIADD R42, R64, 0x20 ;  /* 0x00000020402a7836 */ /* 0x001fe20000000000 */
[----:B------:R-:W-:Y:S02]  /*2aa0*/  CS2R R8, SRZ ;  /* 0x0000000000087805 */ /* 0x000fe4000001ff00 */
[----:B------:R-:W-:-:S09]  /*2ab0*/  CS2R R10, SRZ ;  /* 0x00000000000a7805 */ /* 0x000fd2000001ff00 */
[----:B------:R1:W5:Y:S04]  /*2ac0*/  @!P5 LDG.E.64 R14, desc[UR38][R4.64] ;  /* 0x00000026040ed981 */ /* 0x000368000c1e1b00 */
[----:B------:R1:W5:Y:S01]  /*2ad0*/  @!P5 LDG.E.64 R12, desc[UR38][R6.64] ;  /* 0x00000026060cd981 */ /* 0x000362000c1e1b00 */
[----:B------:R-:W-:-:S13]  /*2ae0*/  ISETP.GE.AND P5, PT, R42, R41, PT ;  /* 0x000000292a00720c */ /* 0x000fda0003fa6270 */
[----:B------:R1:W5:Y:S04]  /*2af0*/  @!P5 LDG.E.64 R8, desc[UR38][R4.64+0x20] ;  /* 0x000020260408d981 */ /* 0x000368000c1e1b00 */
[----:B------:R1:W5:Y:S02]  /*2b00*/  @!P5 LDG.E.64 R10, desc[UR38][R6.64+0x20] ;  /* 0x00002026060ad981 */ /* 0x000364000c1e1b00 */
.L_x_6642:
[----:B------:R-:W-:Y:S05]  /*2b10*/  BSYNC B1 ;  /* 0x0000000000017941 */ /* 0x000fea0003800000 */
.L_x_6641:
[----:B------:R-:W-:Y:S01]  /*2b20*/  UISETP.NE.AND UP0, UPT, UR41, 0x3, UPT ;  /* 0x000000032900788c */ /* 0x000fe2000bf05270 */
[----:B------:R-:W-:Y:S02]  /*2b30*/  IMAD.MOV.U32 R134, RZ, RZ, R34 ;  /* 0x000000ffff867224 */ /* 0x000fe400078e0022 */
[----:B------:R-:W-:Y:S02]  /*2b40*/  IMAD.MOV.U32 R145, RZ, RZ, R38 ;  /* 0x000000ffff917224 */ /* 0x000fe400078e0026 */
[----:B-----5:R-:W-:Y:S01]  /*2b50*/  IMAD.MOV.U32 R126, RZ, RZ, R24 ;  /* 0x000000ffff7e7224 */ /* 0x020fe200078e0018 */
[----:B------:R-:W-:Y:S01]  /*2b60*/  PLOP3.LUT P5, PT, PT, PT, UP0, 0x80, 0x0 ;  /* 0x000000000000781c */ /* 0x000fe20003faf008 */
[----:B------:R-:W-:Y:S02]  /*2b70*/  IMAD.MOV.U32 R130, RZ, RZ, R28 ;  /* 0x000000ffff827224 */ /* 0x000fe400078e001c */
[----:B------:R-:W-:Y:S02]  /*2b80*/  IMAD.MOV.U32 R128, RZ, RZ, R26 ;  /* 0x000000ffff807224 */ /* 0x000fe400078e001a */
[----:B------:R-:W-:-:S02]  /*2b90*/  IMAD.MOV.U32 R132, RZ, RZ, R30 ;  /* 0x000000ffff847224 */ /* 0x000fc400078e001e */
[----:B0-----:R-:W-:Y:S02]  /*2ba0*/  IMAD.MOV.U32 R42, RZ, RZ, R8 ;  /* 0x000000ffff2a7224 */ /* 0x001fe400078e0008 */
[----:B------:R-:W-:Y:S02]  /*2bb0*/  IMAD.MOV.U32 R122, RZ, RZ, R14 ;  /* 0x000000ffff7a7224 */ /* 0x000fe400078e000e */
[----:B------:R-:W-:Y:S02]  /*2bc0*/  IMAD.MOV.U32 R43, RZ, RZ, R10 ;  /* 0x000000ffff2b7224 */ /* 0x000fe400078e000a */
[----:B------:R-:W-:Y:S01]  /*2bd0*/  IMAD.MOV.U32 R123, RZ, RZ, R12 ;  /* 0x000000ffff7b7224 */ /* 0x000fe200078e000c */
[----:B------:R-:W-:Y:S06]  /*2be0*/  @!P5 BRA `(.L_x_6643) ;  /* 0x000000000004d947 */ /* 0x000fec0003800000 */
[----:B------:R-:W-:Y:S01]  /*2bf0*/  BPT.TRAP 0x1 ;  /* 0x000000040000795c */ /* 0x000fe20000300000 */
.L_x_6643:
[----:B------:R-:W-:Y:S01]  /*2c00*/  IMAD R112, R19, 0x8, R18 ;  /* 0x0000000813707824 */ /* 0x000fe200078e0212 */
[----:B------:R-:W-:Y:S01]  /*2c10*/  SHF.L.U32 R131, R214, 0x1f, RZ ;  /* 0x0000001fd6837819 */ /* 0x000fe200000006ff */
[----:B------:R-:W-:Y:S03]  /*2c20*/  BSSY B1, `(.L_x_6644) ;  /* 0x0000003000017945 */ /* 0x000fe60003800000 */
[----:B------:R-:W0:Y:S02]  /*2c30*/  SYNCS.PHASECHK.TRANS64.TRYWAIT P6, [R112+URZ+0x28890], R131 ;  /* 0x02889083700075a7 */ /* 0x000e2400080c017f */
[----:B0-----:R-:W-:Y:S05]  /*2c40*/  @!P6 BRA `(.L_x_6645) ;  /* 0x000002a00020e947 */ /* 0x001fea0003800000 */
.L_x_6990:
[----:B------:R-:W-:Y:S05]  /*2c50*/  BSYNC B1 ;  /* 0x0000000000017941 */ /* 0x000fea0003800000 */
.L_x_6644:
[----:B------:R-:W-:Y:S01]  /*2c60*/  BSSY B1, `(.L_x_6646) ;  /* 0x00000f8000017945 */ /* 0x000fe20003800000 */
[----:B------:R-:W-:-:S03]  /*2c70*/  IMAD R138, R19, 0x6000, R94 ;  /* 0x00006000138a7824 */ /* 0x000fc600078e025e */
[----:B------:R-:W-:Y:S05]  /*2c80*/  @P2 BRA `(.L_x_6647) ;  /* 0x0000000c00d42947 */ /* 0x000fea0003800000 */
[----:B------:R-:W-:Y:S01]  /*2c90*/  IADD3 R135, P2, R46, R120, RZ ;  /* 0x000000782e877210 */ /* 0x000fe20007f5e0ff */
[----:B------:R-:W-:Y:S04]  /*2ca0*/  BSSY B2, `(.L_x_6648) ;  /* 0x0000077000027945 */ /* 0x000fe80003800000 */
[----:B------:R-:W-:Y:S01]  /*2cb0*/  IMAD.X R133, R40, 0x1, R91, P2 ;  /* 0x0000000128857824 */ /* 0x000fe200010e065b */
[----:B------:R-:W-:Y:S07]  /*2cc0*/  @P0 BRA `(.L_x_6649) ;  /* 0x0000000400d00947 */ /* 0x000fee0003800000 */
[----:B-1----:R1:W2:Y:S01]  /*2cd0*/  LDS.128 R4, [R125+0x1c400] ;  /* 0x01c400007d047984 */ /* 0x0022a20000000c00 */
        /* <DEDUP_REMOVED lines=32> */
[----:B------:R-:W-:Y:S02]  /*2ee0*/  HADD2.F32 R136, -RZ, R39.H0_H0 ;  /* 0x20000027ff887230 */ /* 0x000fe40000004100 */
        /* <DEDUP_REMOVED lines=12> */
[----:B------:R-:W-:Y:S01]  /*2fb0*/  HADD2.F32 R140, -RZ, R139.H1_H1 ;  /* 0x3000008bff8c7230 */ /* 0x000fe20000004100 */
[----:B------:R-:W-:Y:S01]  /*2fc0*/  F2FP.F16.E4M3.UNPACK_B R39, R148 ;  /* 0x00000094ff27723e */ /* 0x000fe200020006ff */
[--C-:B------:R-:W-:Y:S01]  /*2fd0*/  HADD2.F32 R37, -RZ, R5.reuse.H0_H0 ;  /* 0x20000005ff257230 */ /* 0x100fe20000004100 */
[----:B------:R-:W-:Y:S01]  /*2fe0*/  F2FP.SATFINITE.E4M3.F32.PACK_AB_MERGE_C R150, R147, R146, RZ ;  /* 0x000000929396723e */ /* 0x000fe200048070ff */
[----:B------:R-:W-:-:S02]  /*2ff0*/  HADD2.F32 R38, -RZ, R5.H1_H1 ;  /* 0x30000005ff267230 */ /* 0x000fc40000004100 */
[--C-:B------:R-:W-:Y:S02]  /*3000*/  HADD2.F32 R5, -RZ, R36.reuse.H0_H0 ;  /* 0x20000024ff057230 */ /* 0x100fe40000004100 */
[-C--:B------:R-:W-:Y:S01]  /*3010*/  FMUL.FTZ R143, R37, R140.reuse ;  /* 0x0000008c258f7220 */ /* 0x080fe20000410000 */
[----:B------:R-:W-:Y:S02]  /*3020*/  HADD2.F32 R139, -RZ, R139.H0_H0 ;  /* 0x2000008bff8b7230 */ /* 0x000fe40000004100 */
[----:B------:R-:W-:Y:S01]  /*3030*/  FMUL.FTZ R142, R38, R140 ;  /* 0x0000008c268e7220 */ /* 0x000fe20000410000 */
[----:B------:R-:W-:Y:S02]  /*3040*/  HADD2.F32 R36, -RZ, R36.H1_H1 ;  /* 0x30000024ff247230 */ /* 0x000fe40000004100 */
        /* <DEDUP_REMOVED lines=37> */
[----:B------:R-:W-:Y:S01]  /*32a0*/  HADD2.F32 R7, -RZ, R7.H1_H1 ;  /* 0x30000007ff077230 */ /* 0x000fe20000004100 */
[----:B------:R-:W-:Y:S01]  /*32b0*/  F2FP.SATFINITE.E4M3.F32.PACK_AB_MERGE_C R142, R147, R142, RZ ;  /* 0x0000008e938e723e */ /* 0x000fe200048070ff */
[----:B------:R-:W-:-:S02]  /*32c0*/  HADD2.F32 R139, -RZ, R139.H0_H0 ;  /* 0x2000008bff8b7230 */ /* 0x000fc40000004100 */
[-C--:B------:R-:W-:Y:S01]  /*32d0*/  FMUL.FTZ R38, R6, R141.reuse ;  /* 0x0000008d06267220 */ /* 0x080fe20000410000 */
[----:B------:R-:W-:Y:S02]  /*32e0*/  HADD2.F32 R39, -RZ, R39.H0_H0 ;  /* 0x20000027ff277230 */ /* 0x000fe40000004100 */
[----:B------:R-:W-:Y:S01]  /*32f0*/  FMUL.FTZ R141, R5, R141 ;  /* 0x0000008d058d7220 */ /* 0x000fe20000410000 */
[----:B------:R-:W-:Y:S02]  /*3300*/  HADD2.F32 R137, -RZ, R137.H0_H0 ;  /* 0x20000089ff897230 */ /* 0x000fe40000004100 */
[-C--:B------:R-:W-:Y:S01]  /*3310*/  FMUL.FTZ R37, R7, R139.reuse ;  /* 0x0000008b07257220 */ /* 0x080fe20000410000 */
[C---:B------:R-:W-:Y:S01]  /*3320*/  FMUL.FTZ R136, R36.reuse, R139 ;  /* 0x0000008b24887220 */ /* 0x040fe20000410000 */
[----:B------:R-:W-:Y:S02]  /*3330*/  F2FP.SATFINITE.E4M3.F32.PACK_AB_MERGE_C R146, R149, R146, RZ ;  /* 0x000000929592723e */ /* 0x000fe400048070ff */
        /* <DEDUP_REMOVED lines=8> */
.L_x_6651:
[----:B------:R-:W-:Y:S05]  /*33c0*/  BSYNC B3 ;  /* 0x0000000000037941 */ /* 0x000fea0003800000 */
.L_x_6650:
[----:B------:R-:W-:Y:S02]  /*33d0*/  ULDC.64 UR4, c[0x0][0x2d8] ;  /* 0x0000b60000047ab9 */ /* 0x000fe40000000a00 */
[----:B------:R-:W-:-:S04]  /*33e0*/  IADD3 R36, P2, P6, R135, UR4, R66 ;  /* 0x0000000487247c10 */ /* 0x000fc8000fe5e042 */
[----:B------:R-:W-:-:S05]  /*33f0*/  IADD3.X R37, R133, UR5, R84, P2, P6 ;  /* 0x0000000585257c10 */ /* 0x000fca00097ec454 */
[----:B--2---:R2:W-:Y:S04]  /*3400*/  STG.E.128 desc[UR38][R36.64], R4 ;  /* 0x0000000424007986 */ /* 0x0045e8000c101d26 */
.L_x_6649:
[----:B------:R-:W-:Y:S05]  /*3410*/  BSYNC B2 ;  /* 0x0000000000027941 */ /* 0x000fea0003800000 */
.L_x_6648:
[----:B------:R-:W-:Y:S05]  /*3420*/  @P1 BRA `(.L_x_6647) ;  /* 0x0000000400ec1947 */ /* 0x000fea0003800000 */
[----:B------:R-:W-:Y:S01]  /*3430*/  LOP3.LUT P2, RZ, R211, 0x4, RZ, 0xc0, !PT ;  /* 0x00000004d3ff7812 */ /* 0x000fe2000784c0ff */
[----:B-12---:R-:W-:Y:S01]  /*3440*/  VIADD R5, R138, 0x40 ;  /* 0x000000408a057836 */ /* 0x006fe20000000000 */
[----:B------:R-:W-:Y:S01]  /*3450*/  BSSY B2, `(.L_x_6652) ;  /* 0x0000074000027945 */ /* 0x000fe20003800000 */
[----:B------:R-:W-:-:S10]  /*3460*/  VIADD R36, R64, 0x20 ;  /* 0x0000002040247836 */ /* 0x000fd40000000000 */
[----:B------:R-:W-:Y:S01]  /*3470*/  @P2 VIADD R5, R138, 0xffffffc0 ;  /* 0xffffffc08a052836 */ /* 0x000fe20000000000 */
[----:B------:R-:W-:-:S03]  /*3480*/  ISETP.GE.AND P2, PT, R36, R41, PT ;  /* 0x000000292400720c */ /* 0x000fc60003f46270 */
[----:B------:R-:W-:-:S06]  /*3490*/  IMAD.IADD R5, R18, 0x1, R5 ;  /* 0x0000000112057824 */ /* 0x000fcc00078e0205 */
[----:B------:R-:W1:Y:S04]  /*34a0*/  LDS.128 R4, [R5+0x1c400] ;  /* 0x01c4000005047984 */ /* 0x000e680000000c00 */
[----:B------:R-:W-:Y:S05]  /*34b0*/  @P2 BRA `(.L_x_6653) ;  /* 0x0000000400b42947 */ /* 0x000fea0003800000 */
[----:B------:R-:W-:Y:S01]  /*34c0*/  SHF.R.U32.HI R137, RZ, 0x8, R33 ;  /* 0x00000008ff897819 */ /* 0x000fe20000011621 */
[----:B-1----:R-:W-:Y:S01]  /*34d0*/  IMAD.MOV.U32 R34, RZ, RZ, R7 ;  /* 0x000000ffff227224 */ /* 0x002fe200078e0007 */
        /* <DEDUP_REMOVED lines=26> */
[C---:B------:R-:W-:Y:S01]  /*3680*/  FMUL.FTZ R137, R7.reuse, R38 ;  /* 0x0000002607897220 */ /* 0x040fe20000410000 */
        /* <DEDUP_REMOVED lines=80> */
.L_x_6653:
[----:B------:R-:W-:Y:S05]  /*3b90*/  BSYNC B2 ;  /* 0x0000000000027941 */ /* 0x000fea0003800000 */
.L_x_6652:
[----:B------:R-:W-:Y:S02]  /*3ba0*/  ULDC.64 UR4, c[0x0][0x2d8] ;  /* 0x0000b60000047ab9 */ /* 0x000fe40000000a00 */
[----:B------:R-:W-:-:S04]  /*3bb0*/  IADD3 R32, P2, P6, R81, UR4, R135 ;  /* 0x0000000451207c10 */ /* 0x000fc8000fe5e087 */
[----:B------:R-:W-:-:S05]  /*3bc0*/  IADD3.X R33, R77, UR5, R133, P2, P6 ;  /* 0x000000054d217c10 */ /* 0x000fca00097ec485 */
[----:B-1----:R3:W-:Y:S04]  /*3bd0*/  STG.E.128 desc[UR38][R32.64], R4 ;  /* 0x0000000420007986 */ /* 0x0027e8000c101d26 */
.L_x_6647:
[----:B------:R-:W-:Y:S05]  /*3be0*/  BSYNC B1 ;  /* 0x0000000000017941 */ /* 0x000fea0003800000 */
.L_x_6646:
        /* <DEDUP_REMOVED lines=119> */
.L_x_6659:
[----:B------:R-:W-:Y:S05]  /*4360*/  BSYNC B3 ;  /* 0x0000000000037941 */ /* 0x000fea0003800000 */
.L_x_6658:
[----:B------:R-:W-:Y:S02]  /*4370*/  ULDC.64 UR4, c[0x0][0x2d8] ;  /* 0x0000b60000047ab9 */ /* 0x000fe40000000a00 */
[----:B------:R-:W-:-:S04]  /*4380*/  IADD3 R28, P2, P3, R33, UR4, R66 ;  /* 0x00000004211c7c10 */ /* 0x000fc8000fb5e042 */
[----:B------:R-:W-:-:S05]  /*4390*/  IADD3.X R29, R32, UR5, R84, P2, P3 ;  /* 0x00000005201d7c10 */ /* 0x000fca00097e6454 */
[----:B--2---:R3:W-:Y:S04]  /*43a0*/  STG.E.128 desc[UR38][R28.64], R4 ;  /* 0x000000041c007986 */ /* 0x0047e8000c101d26 */
.L_x_6657:
[----:B------:R-:W-:Y:S05]  /*43b0*/  BSYNC B2 ;  /* 0x0000000000027941 */ /* 0x000fea0003800000 */
.L_x_6656:
[----:B------:R-:W-:Y:S05]  /*43c0*/  @P1 BRA `(.L_x_6655) ;  /* 0x0000000400ec1947 */ /* 0x000fea0003800000 */
[----:B------:R-:W-:Y:S01]  /*43d0*/  LOP3.LUT P2, RZ, R211, 0x4, RZ, 0xc0, !PT ;  /* 0x00000004d3ff7812 */ /* 0x000fe2000784c0ff */
[----:B-123--:R-:W-:Y:S01]  /*43e0*/  VIADD R5, R138, 0x40 ;  /* 0x000000408a057836 */ /* 0x00efe20000000000 */
        /* <DEDUP_REMOVED lines=116> */
.L_x_6661:
[----:B------:R-:W-:Y:S05]  /*4b30*/  BSYNC B2 ;  /* 0x0000000000027941 */ /* 0x000fea0003800000 */
.L_x_6660:
[----:B------:R-:W-:Y:S02]  /*4b40*/  ULDC.64 UR4, c[0x0][0x2d8] ;  /* 0x0000b60000047ab9 */ /* 0x000fe40000000a00 */
[----:B------:R-:W-:-:S04]  /*4b50*/  IADD3 R24, P2, P3, R81, UR4, R33 ;  /* 0x0000000451187c10 */ /* 0x000fc8000fb5e021 */
[----:B------:R-:W-:-:S05]  /*4b60*/  IADD3.X R25, R77, UR5, R32, P2, P3 ;  /* 0x000000054d197c10 */ /* 0x000fca00097e6420 */
[----:B-1----:R4:W-:Y:S04]  /*4b70*/  STG.E.128 desc[UR38][R24.64], R4 ;  /* 0x0000000418007986 */ /* 0x0029e8000c101d26 */
.L_x_6655:
[----:B------:R-:W-:Y:S05]  /*4b80*/  BSYNC B1 ;  /* 0x0000000000017941 */ /* 0x000fea0003800000 */
.L_x_6654:
        /* <DEDUP_REMOVED lines=118> */
.L_x_6666:
[----:B------:R-:W-:Y:S05]  /*52f0*/  BSYNC B2 ;  /* 0x0000000000027941 */ /* 0x000fea0003800000 */
.L_x_6665:
[----:B------:R-:W-:Y:S02]  /*5300*/  ULDC.64 UR4, c[0x0][0x2d8] ;  /* 0x0000b60000047ab9 */ /* 0x000fe40000000a00 */
[----:B------:R-:W-:-:S04]  /*5310*/  IADD3 R12, P2, P3, R120, UR4, R66 ;  /* 0x00000004780c7c10 */ /* 0x000fc8000fb5e042 */
[----:B------:R-:W-:-:S05]  /*5320*/  IADD3.X R13, R40, UR5, R84, P2, P3 ;  /* 0x00000005280d7c10 */ /* 0x000fca00097e6454 */
[----:B--2---:R1:W-:Y:S04]  /*5330*/  STG.E.128 desc[UR38][R12.64], R4 ;  /* 0x000000040c007986 */ /* 0x0043e8000c101d26 */
.L_x_6664:
[----:B------:R-:W-:Y:S05]  /*5340*/  BSYNC B1 ;  /* 0x0000000000017941 */ /* 0x000fea0003800000 */
.L_x_6663:
[----:B------:R-:W-:Y:S05]  /*5350*/  @P1 BRA `(.L_x_6662) ;  /* 0x00000040002c1947 */ /* 0x000fea0003800000 */
[----:B------:R-:W-:Y:S01]  /*5360*/  LOP3.LUT P2, RZ, R211, 0x4, RZ, 0xc0, !PT ;  /* 0x00000004d3ff7812 */ /* 0x000fe2000784c0ff */
[----:B-1234-:R-:W-:Y:S01]  /*5370*/  VIADD R5, R138, 0x40 ;  /* 0x000000408a057836 */ /* 0x01efe20000000000 */
        /* <DEDUP_REMOVED lines=13> */
[----:B------:R-:W-:Y:S02]  /*5450*/  LOP3.LUT R12, R11, 0xff0000ff, RZ, 0xc0, !PT ;  /* 0xff0000ff0b0c7812 */ /* 0x000fe400078ec0ff */
[----:B------:R-:W-:Y:S01]  /*5460*/  SHF.R.U32.HI R14, RZ, 0x10, R11 ;  /* 0x00000010ff0e7819 */ /* 0x000fe2000001160b */
[----:B------:R-:W-:Y:S01]  /*5470*/  IMAD.SHL.U32 R11, R13, 0x100, RZ ;  /* 0x000001000d0b7824 */ /* 0x000fe200078e00ff */
[----:B------:R-:W-:Y:S01]  /*5480*/  SHF.R.U32.HI R15, RZ, 0x10, R9 ;  /* 0x00000010ff0f7819 */ /* 0x000fe20000011609 */
[----:B------:R-:W-:Y:S01]  /*5490*/  IMAD.MOV.U32 R9, RZ, RZ, R6 ;  /* 0x000000ffff097224 */ /* 0x000fe200078e0006 */
[----:B------:R-:W-:Y:S01]  /*54a0*/  PRMT R8, R25, 0x654, R8 ;  /* 0x0000065419087816 */ /* 0x000fe20000000008 */
[----:B------:R-:W-:Y:S01]  /*54b0*/  IMAD.U32 R14, R14, 0x10000, RZ ;  /* 0x000100000e0e7824 */ /* 0x000fe200078e00ff */
[----:B------:R-:W-:-:S02]  /*54c0*/  LOP3.LUT R11, R12, 0xff00, R11, 0xf8, !PT ;  /* 0x0000ff000c0b7812 */ /* 0x000fc400078ef80b */
        /* <DEDUP_REMOVED lines=93> */
.L_x_6668:
[----:B------:R-:W-:Y:S05]  /*5aa0*/  BSYNC B1 ;  /* 0x0000000000017941 */ /* 0x000fea0003800000 */
.L_x_6667:
[----:B------:R-:W-:Y:S02]  /*5ab0*/  ULDC.64 UR4, c[0x0][0x2d8] ;  /* 0x0000b60000047ab9 */ /* 0x000fe40000000a00 */
[----:B------:R-:W-:-:S04]  /*5ac0*/  IADD3 R120, P2, P3, R81, UR4, R120 ;  /* 0x0000000451787c10 */ /* 0x000fc8000fb5e078 */
[----:B------:R-:W-:-:S05]  /*5ad0*/  IADD3.X R121, R77, UR5, R40, P2, P3 ;  /* 0x000000054d797c10 */ /* 0x000fca00097e6428 */
[----:B-1----:R1:W-:Y:S01]  /*5ae0*/  STG.E.128 desc[UR38][R120.64], R4 ;  /* 0x0000000478007986 */ /* 0x0023e2000c101d26 */
[----:B------:R-:W-:Y:S05]  /*5af0*/  BRA `(.L_x_6662) ;  /* 0x0000003800447947 */ /* 0x000fea0003800000 */
.L_x_6636:
[----:B------:R-:W-:Y:S02]  /*5b00*/  ISETP.GE.AND P3, PT, R233, R124, PT ;  /* 0x0000007ce900720c */ /* 0x000fe40003f66270 */
[----:B------:R-:W-:Y:S02]  /*5b10*/  CS2R R30, SRZ ;  /* 0x00000000001e7805 */ /* 0x000fe4000001ff00 */
[----:B------:R-:W-:Y:S02]  /*5b20*/  CS2R R28, SRZ ;  /* 0x00000000001c7805 */ /* 0x000fe4000001ff00 */
[----:B------:R-:W-:Y:S02]  /*5b30*/  CS2R R34, SRZ ;  /* 0x0000000000227805 */ /* 0x000fe4000001ff00 */
[----:B------:R-:W-:Y:S02]  /*5b40*/  ISETP.GE.OR P3, PT, R22, R41, P3 ;  /* 0x000000291600720c */ /* 0x000fe40001f66670 */
[----:B------:R-:W-:-:S11]  /*5b50*/  CS2R R32, SRZ ;  /* 0x0000000000207805 */ /* 0x000fd6000001ff00 */
[----:B------:R-:W-:Y:S01]  /*5b60*/  @!P3 IADD3 R39, P2, P4, R60, R4, R113 ;  /* 0x000000043c27b210 */ /* 0x000fe20007c5e071 */
[----:B------:R-:W0:Y:S03]  /*5b70*/  @!P3 LDC.64 R14, c[0x0][0x3c8] ;  /* 0x0000f200ff0ebb82 */ /* 0x000e260000000a00 */
[----:B------:R-:W-:Y:S02]  /*5b80*/  @!P3 IADD3.X R12, R92, R131, R117, P2, P4 ;  /* 0x000000835c0cb210 */ /* 0x000fe400017e8475 */
[----:B------:R-:W-:-:S04]  /*5b90*/  ISETP.GE.AND P4, PT, R209, R124, PT ;  /* 0x0000007cd100720c */ /* 0x000fc80003f86270 */
[----:B------:R-:W-:-:S13]  /*5ba0*/  ISETP.GE.OR P4, PT, R22, R41, P4 ;  /* 0x000000291600720c */ /* 0x000fda0002786670 */
[----:B------:R-:W1:Y:S08]  /*5bb0*/  @!P4 LDC.64 R8, c[0x0][0x3c8] ;  /* 0x0000f200ff08cb82 */ /* 0x000e700000000a00 */
[----:B------:R-:W2:Y:S01]  /*5bc0*/  @!P4 LDC.64 R10, c[0x0][0x3e0] ;  /* 0x0000f800ff0acb82 */ /* 0x000ea20000000a00 */
[----:B-1----:R-:W-:-:S04]  /*5bd0*/  @!P4 IADD3 R8, P2, P5, R60, R8, R4 ;  /* 0x000000083c08c210 */ /* 0x002fc80007d5e004 */
[----:B------:R-:W-:Y:S02]  /*5be0*/  @!P4 IADD3.X R9, R92, R9, R131, P2, P5 ;  /* 0x000000095c09c210 */ /* 0x000fe400017ea483 */
[----:B--2---:R-:W-:Y:S02]  /*5bf0*/  @!P4 IADD3 R10, P2, P5, R54, R10, R6 ;  /* 0x0000000a360ac210 */ /* 0x004fe40007d5e006 */
[----:B------:R-:W-:Y:S02]  /*5c00*/  CS2R R26, SRZ ;  /* 0x00000000001a7805 */ /* 0x000fe4000001ff00 */
[----:B------:R-:W-:Y:S01]  /*5c10*/  CS2R R24, SRZ ;  /* 0x0000000000187805 */ /* 0x000fe2000001ff00 */
[----:B------:R-:W2:Y:S01]  /*5c20*/  @!P4 LDG.E.128 R28, desc[UR38][R8.64] ;  /* 0x00000026081cc981 */ /* 0x000ea2000c1e1d00 */
[----:B------:R-:W-:Y:S02]  /*5c30*/  @!P4 IADD3.X R11, R90, R11, R133, P2, P5 ;  /* 0x0000000b5a0bc210 */ /* 0x000fe400017ea485 */
[----:B------:R-:W-:-:S03]  /*5c40*/  ISETP.GE.AND P2, PT, R235, R124, PT ;  /* 0x0000007ceb00720c */ /* 0x000fc60003f46270 */
[----:B------:R1:W3:Y:S01]  /*5c50*/  @!P4 LDG.E.128 R32, desc[UR38][R10.64] ;  /* 0x000000260a20c981 */ /* 0x0002e2000c1e1d00 */
[----:B------:R-:W-:-:S13]  /*5c60*/  ISETP.GE.OR P2, PT, R22, R41, P2 ;  /* 0x000000291600720c */ /* 0x000fda0001746670 */
[----:B------:R-:W-:Y:S01]  /*5c70*/  @!P2 IADD3 R37, P5, P6, R60, R111, R4 ;  /* 0x0000006f3c25a210 */ /* 0x000fe20007ebe004 */
[----:B------:R-:W4:Y:S03]  /*5c80*/  @!P2 LDC.64 R122, c[0x0][0x3c8] ;  /* 0x0000f200ff7aab82 */ /* 0x000f260000000a00 */
[----:B------:R-:W-:Y:S02]  /*5c90*/  @!P2 IADD3.X R112, R92, R115, R131, P5, P6 ;  /* 0x000000735c70a210 */ /* 0x000fe40002fec483 */
[----:B------:R-:W-:-:S04]  /*5ca0*/  @!P3 IADD3 R43, P5, P6, R54, R6, R109 ;  /* 0x00000006362bb210 */ /* 0x000fc80007ebe06d */
[----:B------:R-:W-:Y:S02]  /*5cb0*/  @!P3 IADD3.X R4, R90, R133, R110, P5, P6 ;  /* 0x000000855a04b210 */ /* 0x000fe40002fec46e */
[----:B------:R-:W-:-:S04]  /*5cc0*/  @!P2 IADD3 R7, P5, P6, R54, R107, R6 ;  /* 0x0000006b3607a210 */ /* 0x000fc80007ebe006 */
[----:B------:R-:W-:Y:S02]  /*5cd0*/  @!P2 IADD3.X R6, R90, R108, R133, P5, P6 ;  /* 0x0000006c5a06a210 */ /* 0x000fe40002fec485 */
[----:B0-----:R-:W-:-:S05]  /*5ce0*/  @!P3 IADD3 R38, P5, R39, R14, RZ ;  /* 0x0000000e2726b210 */ /* 0x001fca0007fbe0ff */
[----:B------:R-:W-:Y:S02]  /*5cf0*/  @!P3 IMAD.X R39, R12, 0x1, R15, P5 ;  /* 0x000000010c27b824 */ /* 0x000fe400028e060f */
[----:B------:R-:W0:Y:S01]  /*5d00*/  @!P3 LDC.64 R12, c[0x0][0x3e0] ;  /* 0x0000f800ff0cbb82 */ /* 0x000e220000000a00 */
[----:B------:R-:W-:Y:S02]  /*5d10*/  CS2R R14, SRZ ;  /* 0x00000000000e7805 */ /* 0x000fe4000001ff00 */
[----:B0-----:R-:W-:-:S05]  /*5d20*/  @!P3 IADD3 R42, P5, R43, R12, RZ ;  /* 0x0000000c2b2ab210 */ /* 0x001fca0007fbe0ff */
[----:B------:R-:W-:Y:S02]  /*5d30*/  @!P3 IMAD.X R43, R4, 0x1, R13, P5 ;  /* 0x00000001042bb824 */ /* 0x000fe400028e060d */
[----:B------:R-:W0:Y:S01]  /*5d40*/  @!P2 LDC.64 R4, c[0x0][0x3e0] ;  /* 0x0000f800ff04ab82 */ /* 0x000e220000000a00 */
[----:B------:R-:W-:Y:S02]  /*5d50*/  CS2R R12, SRZ ;  /* 0x00000000000c7805 */ /* 0x000fe4000001ff00 */
[----:B------:R-:W5:Y:S04]  /*5d60*/  @!P3 LDG.E.128 R24, desc[UR38][R42.64] ;  /* 0x000000262a18b981 */ /* 0x000f68000c1e1d00 */
[----:B------:R-:W5:Y:S01]  /*5d70*/  @!P3 LDG.E.128 R12, desc[UR38][R38.64] ;  /* 0x00000026260cb981 */ /* 0x000f62000c1e1d00 */
[----:B----4-:R-:W-:-:S05]  /*5d80*/  @!P2 IADD3 R36, P3, R37, R122, RZ ;  /* 0x0000007a2524a210 */ /* 0x010fca0007f7e0ff */
[----:B------:R-:W-:Y:S01]  /*5d90*/  @!P2 IMAD.X R37, R112, 0x1, R123, P3 ;  /* 0x000000017025a824 */ /* 0x000fe200018e067b */
[----:B-1----:R-:W-:Y:S02]  /*5da0*/  CS2R R10, SRZ ;  /* 0x00000000000a7805 */ /* 0x002fe4000001ff00 */
[----:B------:R-:W-:Y:S02]  /*5db0*/  CS2R R8, SRZ ;  /* 0x0000000000087805 */ /* 0x000fe4000001ff00 */
[----:B0-----:R-:W-:-:S05]  /*5dc0*/  @!P2 IADD3 R122, P3, R7, R4, RZ ;  /* 0x00000004077aa210 */ /* 0x001fca0007f7e0ff */
[----:B------:R-:W-:Y:S01]  /*5dd0*/  @!P2 IMAD.X R123, R6, 0x1, R5, P3 ;  /* 0x00000001067ba824 */ /* 0x000fe200018e0605 */
[----:B------:R-:W-:Y:S02]  /*5de0*/  CS2R R6, SRZ ;  /* 0x0000000000067805 */ /* 0x000fe4000001ff00 */
[----:B------:R-:W-:Y:S02]  /*5df0*/  CS2R R4, SRZ ;  /* 0x0000000000047805 */ /* 0x000fe4000001ff00 */
[----:B------:R-:W4:Y:S04]  /*5e00*/  @!P2 LDG.E.128 R8, desc[UR38][R122.64] ;  /* 0x000000267a08a981 */ /* 0x000f28000c1e1d00 */
[----:B------:R-:W4:Y:S01]  /*5e10*/  @!P2 LDG.E.128 R4, desc[UR38][R36.64] ;  /* 0x000000262404a981 */ /* 0x000f22000c1e1d00 */
[----:B------:R-:W-:-:S06]  /*5e20*/  UISETP.NE.AND UP0, UPT, UR41, 0x3, UPT ;  /* 0x000000032900788c */ /* 0x000fcc000bf05270 */
[----:B------:R-:W-:Y:S02]  /*5e30*/  PLOP3.LUT P5, PT, PT, PT, UP0, 0x80, 0x0 ;  /* 0x000000000000781c */ /* 0x000fe40003faf008 */
[----:B------:R-:W-:Y:S01]  /*5e40*/  ISETP.GE.AND P2, PT, R22, R41, PT ;  /* 0x000000291600720c */ /* 0x000fe20003f46270 */
[----:B--2---:R-:W-:Y:S02]  /*5e50*/  IMAD.MOV.U32 R142, RZ, RZ, R30 ;  /* 0x000000ffff8e7224 */ /* 0x004fe400078e001e */
[----:B------:R-:W-:Y:S02]  /*5e60*/  IMAD.MOV.U32 R145, RZ, RZ, R28 ;  /* 0x000000ffff917224 */ /* 0x000fe400078e001c */
[----:B---3--:R-:W-:Y:S02]  /*5e70*/  IMAD.MOV.U32 R144, RZ, RZ, R34 ;  /* 0x000000ffff907224 */ /* 0x008fe400078e0022 */
[----:B------:R-:W-:Y:S02]  /*5e80*/  IMAD.MOV.U32 R146, RZ, RZ, R32 ;  /* 0x000000ffff927224 */ /* 0x000fe400078e0020 */
[----:B-----5:R-:W-:-:S02]  /*5e90*/  IMAD.MOV.U32 R138, RZ, RZ, R26 ;  /* 0x000000ffff8a7224 */ /* 0x020fc400078e001a */
[----:B------:R-:W-:Y:S02]  /*5ea0*/  IMAD.MOV.U32 R139, RZ, RZ, R24 ;  /* 0x000000ffff8b7224 */ /* 0x000fe400078e0018 */
[----:B------:R-:W-:Y:S02]  /*5eb0*/  IMAD.MOV.U32 R135, RZ, RZ, R14 ;  /* 0x000000ffff877224 */ /* 0x000fe400078e000e */
[----:B------:R-:W-:Y:S02]  /*5ec0*/  IMAD.MOV.U32 R137, RZ, RZ, R12 ;  /* 0x000000ffff897224 */ /* 0x000fe400078e000c */
[----:B----4-:R-:W-:Y:S02]  /*5ed0*/  IMAD.MOV.U32 R132, RZ, RZ, R10 ;  /* 0x000000ffff847224 */ /* 0x010fe400078e000a */
[----:B------:R-:W-:Y:S02]  /*5ee0*/  IMAD.MOV.U32 R130, RZ, RZ, R8 ;  /* 0x000000ffff827224 */ /* 0x000fe400078e0008 */
[----:B------:R-:W-:-:S02]  /*5ef0*/  IMAD.MOV.U32 R134, RZ, RZ, R6 ;  /* 0x000000ffff867224 */ /* 0x000fc400078e0006 */
[----:B------:R-:W-:Y:S01]  /*5f00*/  IMAD.MOV.U32 R133, RZ, RZ, R4 ;  /* 0x000000ffff857224 */ /* 0x000fe200078e0004 */
[----:B------:R-:W-:Y:S06]  /*5f10*/  @!P5 BRA `(.L_x_6669) ;  /* 0x000000000004d947 */ /* 0x000fec0003800000 */
[----:B------:R-:W-:Y:S01]  /*5f20*/  BPT.TRAP 0x1 ;  /* 0x000000040000795c */ /* 0x000fe20000300000 */
.L_x_6669:
        /* <DEDUP_REMOVED lines=9> */
.L_x_6991:
[----:B------:R-:W-:Y:S05]  /*5fc0*/  BSYNC B1 ;  /* 0x0000000000017941 */ /* 0x000fea0003800000 */
.L_x_6670:
[----:B------:R-:W-:Y:S01]  /*5fd0*/  ISETP.GE.OR P3, PT, R209, R124, P0 ;  /* 0x0000007cd100720c */ /* 0x000fe20000766670 */
[----:B------:R-:W-:-:S12]  /*5fe0*/  BSSY B1, `(.L_x_6672) ;  /* 0x00000f9000017945 */ /* 0x000fd80003800000 */
[----:B------:R-:W-:Y:S05]  /*5ff0*/  @P3 BRA `(.L_x_6673) ;  /* 0x0000000c00dc3947 */ /* 0x000fea0003800000 */
[-C--:B--2---:R-:W-:Y:S01]  /*6000*/  IMAD R36, R119, R122.reuse, RZ ;  /* 0x0000007a77247224 */ /* 0x084fe200078e02ff */
[----:B------:R-:W-:Y:S01]  /*6010*/  ISETP.NE.AND P6, PT, R116, RZ, PT ;  /* 0x000000ff7400720c */ /* 0x000fe20003fc5270 */
[C---:B------:R-:W-:Y:S01]  /*6020*/  IMAD.WIDE.U32 R128, R209.reuse, R122, R120 ;  /* 0x0000007ad1807225 */ /* 0x040fe200078e0078 */
[----:B------:R-:W-:Y:S03]  /*6030*/  BSSY B2, `(.L_x_6674) ;  /* 0x00000e8000027945 */ /* 0x000fe60003800000 */
[----:B------:R-:W-:Y:S01]  /*6040*/  IMAD R141, R209, R123, R36 ;  /* 0x0000007bd18d7224 */ /* 0x000fe200078e0224 */
[----:B------:R-:W-:Y:S02]  /*6050*/  SEL R36, R99, R136, !P6 ;  /* 0x0000008863247207 */ /* 0x000fe40007000000 */
[----:B------:R-:W-:Y:S01]  /*6060*/  IADD3 R140, P3, P4, R66, R128, R87 ;  /* 0x00000080428c7210 */ /* 0x000fe20007c7e057 */
[----:B------:R-:W-:Y:S01]  /*6070*/  IMAD.IADD R141, R141, 0x1, R129 ;  /* 0x000000018d8d7824 */ /* 0x000fe200078e0281 */
[----:B------:R-:W-:-:S04]  /*6080*/  SHF.R.S32.HI R37, RZ, 0x1f, R36 ;  /* 0x0000001fff257819 */ /* 0x000fc80000011424 */
[----:B------:R-:W-:Y:S02]  /*6090*/  LEA.HI R37, R37, R36, RZ, 0x5 ;  /* 0x0000002425257211 */ /* 0x000fe400078f28ff */
[----:B------:R-:W-:Y:S02]  /*60a0*/  IADD3.X R148, R84, R141, R85, P3, P4 ;  /* 0x0000008d54947210 */ /* 0x000fe40001fe8455 */
[----:B------:R-:W-:-:S05]  /*60b0*/  LEA.HI.SX32 R37, R37, R88, 0x1b ;  /* 0x0000005825257211 */ /* 0x000fca00078fdaff */
[----:B------:R-:W-:-:S05]  /*60c0*/  IMAD.SHL.U32 R143, R37, 0x10, RZ ;  /* 0x00000010258f7824 */ /* 0x000fca00078e00ff */
[----:B------:R-:W-:-:S04]  /*60d0*/  LOP3.LUT R36, R103, 0x70, R143, 0xf8, !PT ;  /* 0x0000007067247812 */ /* 0x000fc800078ef88f */
[----:B------:R-:W-:-:S05]  /*60e0*/  LOP3.LUT R37, R36, R97, RZ, 0x3c, !PT ;  /* 0x0000006124257212 */ /* 0x000fca00078e3cff */
[----:B------:R-:W-:Y:S02]  /*60f0*/  IMAD.IADD R36, R222, 0x1, R37 ;  /* 0x00000001de247824 */ /* 0x000fe400078e0225 */
[C---:B------:R-:W-:Y:S02]  /*6100*/  IMAD R37, R19.reuse, 0x6000, R86 ;  /* 0x0000600013257824 */ /* 0x040fe400078e0256 */
        /* <DEDUP_REMOVED lines=37> */
[----:B------:R-:W-:Y:S02]  /*6360*/  F2FP.F16.E4M3.UNPACK_B R151, R146.H1 ;  /* 0x00000092ff97723e */ /* 0x000fe400030006ff */
[----:B--2---:R-:W-:-:S02]  /*6370*/  F2FP.F16.E4M3.UNPACK_B R147, R40.H1 ;  /* 0x00000028ff93723e */ /* 0x004fc400030006ff */
[----:B-1----:R-:W-:Y:S01]  /*6380*/  F2FP.F16.E4M3.UNPACK_B R34, R36.H1 ;  /* 0x00000024ff22723e */ /* 0x002fe200030006ff */
[----:B------:R-:W-:Y:S01]  /*6390*/  HADD2.F32 R29, -RZ, R151.H0_H0 ;  /* 0x20000097ff1d7230 */ /* 0x000fe20000004100 */
[----:B------:R-:W-:Y:S01]  /*63a0*/  LOP3.LUT R150, R32, 0xff00, R33, 0xf8, !PT ;  /* 0x0000ff0020967812 */ /* 0x000fe200078ef821 */
[----:B------:R-:W-:Y:S01]  /*63b0*/  HADD2.F32 R33, -RZ, R147.H0_H0 ;  /* 0x20000093ff217230 */ /* 0x000fe20000004100 */
[----:B------:R-:W-:Y:S01]  /*63c0*/  F2FP.F16.E4M3.UNPACK_B R35, R145.H1 ;  /* 0x00000091ff23723e */ /* 0x000fe200030006ff */
[----:B------:R-:W-:Y:S01]  /*63d0*/  HADD2.F32 R32, -RZ, R34.H0_H0 ;  /* 0x20000022ff207230 */ /* 0x000fe20000004100 */
[----:B------:R-:W-:Y:S01]  /*63e0*/  LOP3.LUT R28, R31, 0xff0000, R28, 0xf8, !PT ;  /* 0x00ff00001f1c7812 */ /* 0x000fe200078ef81c */
[----:B------:R-:W-:Y:S02]  /*63f0*/  IMAD.U32 R31, R149, 0x10000, RZ ;  /* 0x00010000951f7824 */ /* 0x000fe400078e00ff */
[----:B------:R-:W-:Y:S01]  /*6400*/  FMUL.FTZ R155, R33, R29 ;  /* 0x0000001d219b7220 */ /* 0x000fe20000410000 */
[----:B------:R-:W-:-:S02]  /*6410*/  HADD2.F32 R149, -RZ, R35.H0_H0 ;  /* 0x20000023ff957230 */ /* 0x000fc40000004100 */
        /* <DEDUP_REMOVED lines=22> */
[----:B------:R-:W-:Y:S01]  /*6580*/  FMUL.FTZ R152, R34, R151 ;  /* 0x0000009722987220 */ /* 0x000fe20000410000 */
[----:B------:R-:W-:Y:S01]  /*6590*/  HADD2.F32 R149, -RZ, R149.H1_H1 ;  /* 0x30000095ff957230 */ /* 0x000fe20000004100 */
[----:B------:R-:W-:Y:S01]  /*65a0*/  F2FP.SATFINITE.E4M3.F32.PACK_AB_MERGE_C R33, R154, R33, RZ ;  /* 0x000000219a21723e */ /* 0x000fe200048070ff */
[----:B------:R-:W-:-:S02]  /*65b0*/  HADD2.F32 R40, -RZ, R40.H1_H1 ;  /* 0x30000028ff287230 */ /* 0x000fc40000004100 */
[-C--:B------:R-:W-:Y:S01]  /*65c0*/  FFMA.FTZ R150, R34, R35.reuse, -R147 ;  /* 0x0000002322967223 */ /* 0x080fe20000010893 */
[----:B------:R-:W-:Y:S01]  /*65d0*/  FFMA.FTZ R152, R145, R35, R152 ;  /* 0x0000002391987223 */ /* 0x000fe20000010098 */
[----:B------:R-:W-:Y:S01]  /*65e0*/  HADD2.F32 R36, -RZ, R36.H1_H1 ;  /* 0x30000024ff247230 */ /* 0x000fe20000004100 */
[----:B------:R-:W-:Y:S01]  /*65f0*/  F2FP.F16.E4M3.UNPACK_B R147, R144.H1 ;  /* 0x00000090ff93723e */ /* 0x000fe200030006ff */
[----:B------:R-:W-:Y:S02]  /*6600*/  HADD2.F32 R35, -RZ, R146.H1_H1 ;  /* 0x30000092ff237230 */ /* 0x000fe40000004100 */
[-C--:B------:R-:W-:Y:S01]  /*6610*/  FMUL.FTZ R151, R40, R149.reuse ;  /* 0x0000009528977220 */ /* 0x080fe20000410000 */
[----:B------:R-:W-:Y:S01]  /*6620*/  F2FP.F16.E4M3.UNPACK_B R145, R42.H1 ;  /* 0x0000002aff91723e */ /* 0x000fe200030006ff */
[C---:B------:R-:W-:Y:S01]  /*6630*/  FMUL.FTZ R153, R36.reuse, R149 ;  /* 0x0000009524997220 */ /* 0x040fe20000410000 */
[----:B------:R-:W-:Y:S01]  /*6640*/  F2FP.F16.E4M3.UNPACK_B R146, R142.H1 ;  /* 0x0000008eff92723e */ /* 0x000fe200030006ff */
[----:B------:R-:W-:Y:S01]  /*6650*/  FFMA.FTZ R151, R36, R35, -R151 ;  /* 0x0000002324977223 */ /* 0x000fe20000010897 */
[----:B------:R-:W-:Y:S01]  /*6660*/  F2FP.F16.E4M3.UNPACK_B R34, R38.H1 ;  /* 0x00000026ff22723e */ /* 0x000fe200030006ff */
[----:B------:R-:W-:-:S02]  /*6670*/  HADD2.F32 R149, -RZ, R147.H0_H0 ;  /* 0x20000093ff957230 */ /* 0x000fc40000004100 */
[----:B------:R-:W-:Y:S01]  /*6680*/  FFMA.FTZ R153, R40, R35, R153 ;  /* 0x0000002328997223 */ /* 0x000fe20000010099 */
[----:B------:R-:W-:Y:S01]  /*6690*/  HADD2.F32 R36, -RZ, R145.H0_H0 ;  /* 0x20000091ff247230 */ /* 0x000fe20000004100 */
[----:B------:R-:W-:Y:S01]  /*66a0*/  F2FP.F16.E4M3.UNPACK_B R144, R144 ;  /* 0x00000090ff90723e */ /* 0x000fe200020006ff */
[----:B------:R-:W-:Y:S01]  /*66b0*/  HADD2.F32 R35, -RZ, R34.H0_H0 ;  /* 0x20000022ff237230 */ /* 0x000fe20000004100 */
[----:B------:R-:W-:Y:S01]  /*66c0*/  F2FP.F16.E4M3.UNPACK_B R42, R42 ;  /* 0x0000002aff2a723e */ /* 0x000fe200020006ff */
[----:B------:R-:W-:Y:S02]  /*66d0*/  HADD2.F32 R40, -RZ, R146.H0_H0 ;  /* 0x20000092ff287230 */ /* 0x000fe40000004100 */
[-C--:B------:R-:W-:Y:S01]  /*66e0*/  FMUL.FTZ R156, R36, R149.reuse ;  /* 0x00000095249c7220 */ /* 0x080fe20000410000 */
[----:B------:R-:W-:Y:S02]  /*66f0*/  HADD2.F32 R147, -RZ, R147.H1_H1 ;  /* 0x30000093ff937230 */ /* 0x000fe40000004100 */
[----:B------:R-:W-:Y:S01]  /*6700*/  FMUL.FTZ R149, R35, R149 ;  /* 0x0000009523957220 */ /* 0x000fe20000410000 */
[----:B------:R-:W-:-:S02]  /*6710*/  HADD2.F32 R145, -RZ, R145.H1_H1 ;  /* 0x30000091ff917230 */ /* 0x000fc40000004100 */
[----:B------:R-:W-:Y:S01]  /*6720*/  FFMA.FTZ R156, R35, R40, -R156 ;  /* 0x00000028239c7223 */ /* 0x000fe2000001089c */
[----:B------:R-:W-:Y:S01]  /*6730*/  HADD2.F32 R34, -RZ, R34.H1_H1 ;  /* 0x30000022ff227230 */ /* 0x000fe20000004100 */
[----:B------:R-:W-:Y:S01]  /*6740*/  F2FP.F16.E4M3.UNPACK_B R38, R38 ;  /* 0x00000026ff26723e */ /* 0x000fe200020006ff */
[----:B------:R-:W-:Y:S02]  /*6750*/  HADD2.F32 R146, -RZ, R146.H1_H1 ;  /* 0x30000092ff927230 */ /* 0x000fe40000004100 */
[-C--:B------:R-:W-:Y:S01]  /*6760*/  FMUL.FTZ R35, R145, R147.reuse ;  /* 0x0000009391237220 */ /* 0x080fe20000410000 */
[----:B------:R-:W-:Y:S01]  /*6770*/  FFMA.FTZ R158, R36, R40, R149 ;  /* 0x00000028249e7223 */ /* 0x000fe20000010095 */
[C---:B------:R-:W-:Y:S01]  /*6780*/  FMUL.FTZ R160, R34.reuse, R147 ;  /* 0x0000009322a07220 */ /* 0x040fe20000410000 */
[----:B------:R-:W-:Y:S02]  /*6790*/  HADD2.F32 R40, -RZ, R144.H0_H0 ;  /* 0x20000090ff287230 */ /* 0x000fe40000004100 */
[----:B------:R-:W-:Y:S01]  /*67a0*/  FFMA.FTZ R159, R34, R146, -R35 ;  /* 0x00000092229f7223 */ /* 0x000fe20000010823 */
[----:B------:R-:W-:Y:S01]  /*67b0*/  F2FP.F16.E4M3.UNPACK_B R142, R142 ;  /* 0x0000008eff8e723e */ /* 0x000fe200020006ff */
[----:B------:R-:W-:-:S02]  /*67c0*/  HADD2.F32 R35, -RZ, R42.H0_H0 ;  /* 0x2000002aff237230 */ /* 0x000fc40000004100 */
[----:B------:R-:W-:Y:S01]  /*67d0*/  FFMA.FTZ R161, R145, R146, R160 ;  /* 0x0000009291a17223 */ /* 0x000fe200000100a0 */
[----:B------:R-:W-:Y:S01]  /*67e0*/  HADD2.F32 R34, -RZ, R38.H0_H0 ;  /* 0x20000026ff227230 */ /* 0x000fe20000004100 */
[----:B------:R-:W-:Y:S01]  /*67f0*/  F2FP.SATFINITE.E4M3.F32.PACK_AB_MERGE_C R32, R155, R32, RZ ;  /* 0x000000209b20723e */ /* 0x000fe200048070ff */
[----:B------:R-:W-:Y:S02]  /*6800*/  HADD2.F32 R36, -RZ, R142.H0_H0 ;  /* 0x2000008eff247230 */ /* 0x000fe40000004100 */
        /* <DEDUP_REMOVED lines=8> */
[----:B------:R-:W-:Y:S01]  /*6890*/  FFMA.FTZ R142, R35, R36, R40 ;  /* 0x00000024238e7223 */ /* 0x000fe20000010028 */
[-C--:B------:R-:W-:Y:S01]  /*68a0*/  FMUL.FTZ R157, R42, R147.reuse ;  /* 0x000000932a9d7220 */ /* 0x080fe20000410000 */
[----:B------:R-:W-:Y:S01]  /*68b0*/  F2FP.SATFINITE.E4M3.F32.PACK_AB_MERGE_C R40, R153, R152, R33 ;  /* 0x000000989928723e */ /* 0x000fe20004807021 */
[C---:B------:R-:W-:Y:S01]  /*68c0*/  FMUL.FTZ R147, R38.reuse, R147 ;  /* 0x0000009326937220 */ /* 0x040fe20000410000 */
[----:B------:R-:W-:Y:S01]  /*68d0*/  F2FP.F16.E4M3.UNPACK_B R146, R31 ;  /* 0x0000001fff92723e */ /* 0x000fe200020006ff */
[----:B------:R-:W-:Y:S01]  /*68e0*/  FFMA.FTZ R38, R38, R145, -R157 ;  /* 0x0000009126267223 */ /* 0x000fe2000001089d */
[----:B------:R-:W-:Y:S01]  /*68f0*/  F2FP.F16.E4M3.UNPACK_B R33, R37 ;  /* 0x00000025ff21723e */ /* 0x000fe200020006ff */
[----:B------:R-:W-:Y:S01]  /*6900*/  FFMA.FTZ R145, R42, R145, R147 ;  /* 0x000000912a917223 */ /* 0x000fe20000010093 */
[----:B------:R-:W-:Y:S01]  /*6910*/  F2FP.SATFINITE.E4M3.F32.PACK_AB_MERGE_C R36, R151, R150, R32 ;  /* 0x000000969724723e */ /* 0x000fe20004807020 */
[----:B------:R-:W-:Y:S01]  /*6920*/  HADD2.F32 R35, -RZ, R34.H0_H0 ;  /* 0x20000022ff237230 */ /* 0x000fe20000004100 */
[----:B------:R-:W-:Y:S01]  /*6930*/  F2FP.SATFINITE.E4M3.F32.PACK_AB_MERGE_C R156, R159, R156, RZ ;  /* 0x0000009c9f9c723e */ /* 0x000fe200048070ff */
[----:B------:R-:W-:Y:S01]  /*6940*/  HADD2.F32 R147, -RZ, R146.H0_H0 ;  /* 0x20000092ff937230 */ /* 0x000fe20000004100 */
[----:B------:R-:W-:Y:S01]  /*6950*/  F2FP.SATFINITE.E4M3.F32.PACK_AB_MERGE_C R42, R161, R158, RZ ;  /* 0x0000009ea12a723e */ /* 0x000fe200048070ff */
[----:B------:R-:W-:Y:S01]  /*6960*/  HADD2.F32 R32, -RZ, R33.H0_H0 ;  /* 0x20000021ff207230 */ /* 0x000fe20000004100 */
[----:B------:R-:W-:-:S02]  /*6970*/  F2FP.F16.E4M3.UNPACK_B R144, R30 ;  /* 0x0000001eff90723e */ /* 0x000fc400020006ff */
[----:B------:R-:W-:Y:S01]  /*6980*/  F2FP.SATFINITE.E4M3.F32.PACK_AB_MERGE_C R38, R38, R149, R156 ;  /* 0x000000952626723e */ /* 0x000fe2000480709c */
[-C--:B------:R-:W-:Y:S01]  /*6990*/  FMUL.FTZ R149, R35, R147.reuse ;  /* 0x0000009323957220 */ /* 0x080fe20000410000 */
[----:B------:R-:W-:Y:S01]  /*69a0*/  F2FP.SATFINITE.E4M3.F32.PACK_AB_MERGE_C R42, R145, R142, R42 ;  /* 0x0000008e912a723e */ /* 0x000fe2000480702a */
        /* <DEDUP_REMOVED lines=14> */
[----:B------:R-:W-:Y:S02]  /*6a90*/  HADD2.F32 R31, -RZ, R37.H0_H0 ;  /* 0x20000025ff1f7230 */ /* 0x000fe40000004100 */
[----:B------:R-:W-:Y:S01]  /*6aa0*/  FFMA.FTZ R152, R142, R35, R147 ;  /* 0x000000238e987223 */ /* 0x000fe20000010093 */
        /* <DEDUP_REMOVED lines=11> */
[----:B------:R-:W-:Y:S01]  /*6b60*/  FMUL.FTZ R144, R37, R144 ;  /* 0x0000009025907220 */ /* 0x000fe20000410000 */
[-C--:B------:R-:W-:Y:S01]  /*6b70*/  FFMA.FTZ R151, R31, R35.reuse, -R146 ;  /* 0x000000231f977223 */ /* 0x080fe20000010892 */
[----:B------:R-:W-:Y:S01]  /*6b80*/  FFMA.FTZ R153, R34, R35, R145 ;  /* 0x0000002322997223 */ /* 0x000fe20000010091 */
[-C--:B------:R-:W-:Y:S01]  /*6b90*/  FFMA.FTZ R154, R37, R142.reuse, -R30 ;  /* 0x0000008e259a7223 */ /* 0x080fe2000001081e */
[----:B------:R-:W-:Y:S01]  /*6ba0*/  F2FP.F16.E4M3.UNPACK_B R35, R43 ;  /* 0x0000002bff23723e */ /* 0x000fe200020006ff */
[----:B------:R-:W-:Y:S01]  /*6bb0*/  FFMA.FTZ R156, R41, R142, R144 ;  /* 0x0000008e299c7223 */ /* 0x000fe20000010090 */
[----:B------:R-:W-:Y:S02]  /*6bc0*/  F2FP.F16.E4M3.UNPACK_B R30, R39 ;  /* 0x00000027ff1e723e */ /* 0x000fe400020006ff */
        /* <DEDUP_REMOVED lines=17> */
[C---:B------:R-:W-:Y:S01]  /*6ce0*/  FMUL.FTZ R147, R34.reuse, R147 ;  /* 0x0000009322937220 */ /* 0x040fe20000410000 */
        /* <DEDUP_REMOVED lines=16> */
[C---:B------:R-:W-:Y:S01]  /*6df0*/  FMUL.FTZ R144, R30.reuse, R144 ;  /* 0x000000901e907220 */ /* 0x040fe20000410000 */
[-C--:B------:R-:W-:Y:S01]  /*6e00*/  FFMA.FTZ R34, R39, R28.reuse, -R34 ;  /* 0x0000001c27227223 */ /* 0x080fe20000010822 */
[----:B------:R-:W-:Y:S01]  /*6e10*/  FFMA.FTZ R146, R43, R28, R146 ;  /* 0x0000001c2b927223 */ /* 0x000fe20000010092 */
[-C--:B------:R-:W-:Y:S01]  /*6e20*/  FFMA.FTZ R31, R30, R29.reuse, -R31 ;  /* 0x0000001d1e1f7223 */ /* 0x080fe2000001081f */
[----:B------:R-:W-:Y:S01]  /*6e30*/  FFMA.FTZ R150, R37, R142, R150 ;  /* 0x0000008e25967223 */ /* 0x000fe20000010096 */
[----:B------:R-:W-:Y:S01]  /*6e40*/  FFMA.FTZ R29, R35, R29, R144 ;  /* 0x0000001d231d7223 */ /* 0x000fe20000010090 */
[----:B------:R-:W-:Y:S02]  /*6e50*/  F2FP.SATFINITE.E4M3.F32.PACK_AB_MERGE_C R34, R34, R155, RZ ;  /* 0x0000009b2222723e */ /* 0x000fe400048070ff */
[----:B------:R-:W-:Y:S02]  /*6e60*/  F2FP.SATFINITE.E4M3.F32.PACK_AB_MERGE_C R146, R146, R147, RZ ;  /* 0x000000939292723e */ /* 0x000fe400048070ff */
[----:B------:R-:W-:-:S02]  /*6e70*/  F2FP.SATFINITE.E4M3.F32.PACK_AB_MERGE_C R37, R149, R32, R151 ;  /* 0x000000209525723e */ /* 0x000fc40004807097 */
[----:B------:R-:W-:Y:S02]  /*6e80*/  F2FP.SATFINITE.E4M3.F32.PACK_AB_MERGE_C R39, R31, R158, R34 ;  /* 0x0000009e1f27723e */ /* 0x000fe40004807022 */
[----:B------:R-:W-:Y:S02]  /*6e90*/  F2FP.SATFINITE.E4M3.F32.PACK_AB_MERGE_C R41, R152, R33, R153 ;  /* 0x000000219829723e */ /* 0x000fe40004807099 */
[----:B------:R-:W-:-:S07]  /*6ea0*/  F2FP.SATFINITE.E4M3.F32.PACK_AB_MERGE_C R43, R29, R150, R146 ;  /* 0x000000961d2b723e */ /* 0x000fce0004807092 */
.L_x_6675:
[----:B------:R-:W-:Y:S05]  /*6eb0*/  BSYNC B2 ;  /* 0x0000000000027941 */ /* 0x000fea0003800000 */
.L_x_6674:
        /* <DEDUP_REMOVED lines=11> */
.L_x_6673:
[----:B------:R-:W-:Y:S05]  /*6f70*/  BSYNC B1 ;  /* 0x0000000000017941 */ /* 0x000fea0003800000 */
.L_x_6672:
[----:B------:R-:W-:Y:S01]  /*6f80*/  ISETP.GE.OR P3, PT, R233, R124, P0 ;  /* 0x0000007ce900720c */ /* 0x000fe20000766670 */
[----:B------:R-:W-:-:S12]  /*6f90*/  BSSY B1, `(.L_x_6676) ;  /* 0x00000fa000017945 */ /* 0x000fd80003800000 */
[----:B------:R-:W-:Y:S05]  /*6fa0*/  @P3 BRA `(.L_x_6677) ;  /* 0x0000000c00e03947 */ /* 0x000fea0003800000 */
[----:B-1----:R-:W-:Y:S01]  /*6fb0*/  SHF.R.S32.HI R29, RZ, 0x1f, R233 ;  /* 0x0000001fff1d7819 */ /* 0x002fe200000114e9 */
        /* <DEDUP_REMOVED lines=47> */
[----:B------:R-:W-:Y:S02]  /*72b0*/  F2FP.F16.E4M3.UNPACK_B R128, R139.H1 ;  /* 0x0000008bff80723e */ /* 0x000fe400030006ff */
[----:B--2---:R-:W-:Y:S02]  /*72c0*/  F2FP.F16.E4M3.UNPACK_B R26, R32.H1 ;  /* 0x00000020ff1a723e */ /* 0x004fe400030006ff */
[----:B-1----:R-:W-:Y:S02]  /*72d0*/  F2FP.F16.E4M3.UNPACK_B R24, R28.H1 ;  /* 0x0000001cff18723e */ /* 0x002fe400030006ff */
        /* <DEDUP_REMOVED lines=13> */
[----:B------:R-:W-:Y:S02]  /*73b0*/  HADD2.F32 R42, -RZ, R40.H0_H0 ;  /* 0x20000028ff2a7230 */ /* 0x000fe40000004100 */
[----:B------:R-:W-:Y:S01]  /*73c0*/  FMUL.FTZ R140, R25, R140 ;  /* 0x0000008c198c7220 */ /* 0x000fe20000410000 */
[----:B------:R-:W-:Y:S01]  /*73d0*/  IMAD.U32 R12, R141, 0x10000, RZ ;  /* 0x000100008d0c7824 */ /* 0x000fe200078e00ff */
[----:B------:R-:W-:Y:S01]  /*73e0*/  F2FP.F16.E4M3.UNPACK_B R32, R32 ;  /* 0x00000020ff20723e */ /* 0x000fe200020006ff */
[----:B------:R-:W-:Y:S02]  /*73f0*/  HADD2.F32 R128, -RZ, R128.H1_H1 ;  /* 0x30000080ff807230 */ /* 0x000fe40000004100 */
[-C--:B------:R-:W-:Y:S01]  /*7400*/  FFMA.FTZ R141, R27, R42.reuse, R140 ;  /* 0x0000002a1b8d7223 */ /* 0x080fe2000001008c */
[----:B------:R-:W-:Y:S01]  /*7410*/  FFMA.FTZ R146, R25, R42, -R146 ;  /* 0x0000002a19927223 */ /* 0x000fe20000010892 */
        /* <DEDUP_REMOVED lines=31> */
[----:B------:R-:W-:Y:S02]  /*7610*/  HADD2.F32 R27, -RZ, R26.H0_H0 ;  /* 0x2000001aff1b7230 */ /* 0x000fe40000004100 */
[----:B------:R-:W-:Y:S01]  /*7620*/  FFMA.FTZ R137, R32, R137, R129 ;  /* 0x0000008920897223 */ /* 0x000fe20000010081 */
[----:B------:R-:W-:Y:S01]  /*7630*/  HADD2.F32 R129, -RZ, R25.H1_H1 ;  /* 0x30000019ff817230 */ /* 0x000fe20000004100 */
[----:B------:R-:W-:Y:S01]  /*7640*/  LOP3.LUT R15, R142, 0xff0000, R15, 0xf8, !PT ;  /* 0x00ff00008e0f7812 */ /* 0x000fe200078ef80f */
[----:B------:R-:W-:-:S02]  /*7650*/  HADD2.F32 R25, -RZ, R24.H0_H0 ;  /* 0x20000018ff197230 */ /* 0x000fc40000004100 */
[----:B------:R-:W-:Y:S01]  /*7660*/  FMUL.FTZ R142, R27, R40 ;  /* 0x000000281b8e7220 */ /* 0x000fe20000410000 */
        /* <DEDUP_REMOVED lines=9> */
[C---:B------:R-:W-:Y:S01]  /*7700*/  FMUL.FTZ R129, R24.reuse, R129 ;  /* 0x0000008118817220 */ /* 0x040fe20000410000 */
[----:B------:R-:W-:Y:S01]  /*7710*/  F2FP.F16.E4M3.UNPACK_B R34, R34 ;  /* 0x00000022ff22723e */ /* 0x000fe200020006ff */
[----:B------:R-:W-:Y:S01]  /*7720*/  FFMA.FTZ R40, R27, R32, R40 ;  /* 0x000000201b287223 */ /* 0x000fe20000010028 */
[-C--:B------:R-:W-:Y:S01]  /*7730*/  FFMA.FTZ R149, R24, R25.reuse, -R145 ;  /* 0x0000001918957223 */ /* 0x080fe20000010891 */
[----:B------:R-:W-:Y:S01]  /*7740*/  FFMA.FTZ R151, R26, R25, R129 ;  /* 0x000000191a977223 */ /* 0x000fe20000010081 */
[----:B------:R-:W-:Y:S01]  /*7750*/  F2FP.F16.E4M3.UNPACK_B R135, R135 ;  /* 0x00000087ff87723e */ /* 0x000fe200020006ff */
[----:B------:R-:W-:Y:S01]  /*7760*/  HADD2.F32 R27, -RZ, R138.H0_H0 ;  /* 0x2000008aff1b7230 */ /* 0x000fe20000004100 */
[----:B------:R-:W-:Y:S01]  /*7770*/  F2FP.SATFINITE.E4M3.F32.PACK_AB_MERGE_C R32, R128, R141, RZ ;  /* 0x0000008d8020723e */ /* 0x000fe200048070ff */
[----:B------:R-:W-:Y:S01]  /*7780*/  HADD2.F32 R24, -RZ, R30.H0_H0 ;  /* 0x2000001eff187230 */ /* 0x000fe20000004100 */
[----:B------:R-:W-:Y:S01]  /*7790*/  F2FP.F16.E4M3.UNPACK_B R128, R15 ;  /* 0x0000000fff80723e */ /* 0x000fe200020006ff */
[----:B------:R-:W-:Y:S01]  /*77a0*/  HADD2.F32 R25, -RZ, R34.H0_H0 ;  /* 0x20000022ff197230 */ /* 0x000fe20000004100 */
[----:B------:R-:W-:Y:S01]  /*77b0*/  F2FP.SATFINITE.E4M3.F32.PACK_AB_MERGE_C R151, R151, R40, RZ ;  /* 0x000000289797723e */ /* 0x000fe200048070ff */
        /* <DEDUP_REMOVED lines=10> */
[----:B------:R-:W-:-:S02]  /*7860*/  HADD2.F32 R138, -RZ, R128.H0_H0 ;  /* 0x20000080ff8a7230 */ /* 0x000fc40000004100 */
[-C--:B------:R-:W-:Y:S01]  /*7870*/  FFMA.FTZ R145, R24, R26.reuse, -R145 ;  /* 0x0000001a18917223 */ /* 0x080fe20000010891 */
[----:B------:R-:W-:Y:S01]  /*7880*/  FFMA.FTZ R129, R25, R26, R28 ;  /* 0x0000001a19817223 */ /* 0x000fe2000001001c */
[----:B------:R-:W-:Y:S01]  /*7890*/  F2FP.F16.E4M3.UNPACK_B R26, R33 ;  /* 0x00000021ff1a723e */ /* 0x000fe200020006ff */
[----:B------:R-:W-:Y:S01]  /*78a0*/  FFMA.FTZ R30, R30, R135, -R27 ;  /* 0x000000871e1e7223 */ /* 0x000fe2000001081b */
[----:B------:R-:W-:Y:S01]  /*78b0*/  F2FP.F16.E4M3.UNPACK_B R24, R29 ;  /* 0x0000001dff18723e */ /* 0x000fe200020006ff */
[----:B------:R-:W-:Y:S01]  /*78c0*/  FFMA.FTZ R34, R34, R135, R147 ;  /* 0x0000008722227223 */ /* 0x000fe20000010093 */
        /* <DEDUP_REMOVED lines=21> */
[----:B------:R-:W-:Y:S01]  /*7a20*/  FFMA.FTZ R137, R26, R25, R129 ;  /* 0x000000191a897223 */ /* 0x000fe20000010081 */
[----:B------:R-:W-:Y:S01]  /*7a30*/  HADD2.F32 R15, -RZ, R29.H0_H0 ;  /* 0x2000001dff0f7230 */ /* 0x000fe20000004100 */
[----:B------:R-:W-:Y:S01]  /*7a40*/  F2FP.F16.E4M3.UNPACK_B R14, R14.H1 ;  /* 0x0000000eff0e723e */ /* 0x000fe200030006ff */
[----:B------:R-:W-:Y:S01]  /*7a50*/  HADD2.F32 R24, -RZ, R33.H0_H0 ;  /* 0x20000021ff187230 */ /* 0x000fe20000004100 */
[----:B------:R-:W-:Y:S01]  /*7a60*/  F2FP.SATFINITE.E4M3.F32.PACK_AB_MERGE_C R142, R149, R142, RZ ;  /* 0x0000008e958e723e */ /* 0x000fe200048070ff */
[----:B------:R-:W-:Y:S01]  /*7a70*/  HADD2.F32 R26, -RZ, R27.H0_H0 ;  /* 0x2000001bff1a7230 */ /* 0x000fe20000004100 */
[----:B------:R-:W-:Y:S01]  /*7a80*/  LOP3.LUT R13, R144, 0xff0000, R13, 0xf8, !PT ;  /* 0x00ff0000900d7812 */ /* 0x000fe200078ef80d */
[----:B------:R-:W-:Y:S01]  /*7a90*/  HADD2.F32 R33, -RZ, R33.H1_H1 ;  /* 0x30000021ff217230 */ /* 0x000fe20000004100 */
[----:B------:R-:W-:Y:S01]  /*7aa0*/  F2FP.SATFINITE.E4M3.F32.PACK_AB_MERGE_C R30, R30, R145, R142 ;  /* 0x000000911e1e723e */ /* 0x000fe2000480708e */
        /* <DEDUP_REMOVED lines=49> */
[-C--:B------:R-:W-:Y:S01]  /*7dc0*/  FFMA.FTZ R24, R31, R12.reuse, -R24 ;  /* 0x0000000c1f187223 */ /* 0x080fe20000010818 */
[----:B------:R-:W-:Y:S01]  /*7dd0*/  FFMA.FTZ R42, R35, R12, R42 ;  /* 0x0000000c232a7223 */ /* 0x000fe2000001002a */
[----:B------:R-:W-:Y:S01]  /*7de0*/  FFMA.FTZ R143, R26, R29, R143 ;  /* 0x0000001d1a8f7223 */ /* 0x000fe2000001008f */
[-C--:B------:R-:W-:Y:S01]  /*7df0*/  FFMA.FTZ R15, R14, R13.reuse, -R15 ;  /* 0x0000000d0e0f7223 */ /* 0x080fe2000001080f */
[----:B------:R-:W-:Y:S01]  /*7e00*/  FFMA.FTZ R40, R25, R13, R40 ;  /* 0x0000000d19287223 */ /* 0x000fe20000010028 */
[----:B------:R-:W-:Y:S02]  /*7e10*/  F2FP.SATFINITE.E4M3.F32.PACK_AB_MERGE_C R24, R24, R145, RZ ;  /* 0x000000911818723e */ /* 0x000fe400048070ff */
[----:B------:R-:W-:Y:S02]  /*7e20*/  F2FP.SATFINITE.E4M3.F32.PACK_AB_MERGE_C R42, R42, R129, RZ ;  /* 0x000000812a2a723e */ /* 0x000fe400048070ff */
[----:B------:R-:W-:-:S02]  /*7e30*/  F2FP.SATFINITE.E4M3.F32.PACK_AB_MERGE_C R29, R135, R140, R139 ;  /* 0x0000008c871d723e */ /* 0x000fc4000480708b */
[----:B------:R-:W-:Y:S02]  /*7e40*/  F2FP.SATFINITE.E4M3.F32.PACK_AB_MERGE_C R31, R15, R146, R24 ;  /* 0x000000920f1f723e */ /* 0x000fe40004807018 */
[----:B------:R-:W-:Y:S02]  /*7e50*/  F2FP.SATFINITE.E4M3.F32.PACK_AB_MERGE_C R33, R137, R138, R141 ;  /* 0x0000008a8921723e */ /* 0x000fe4000480708d */
[----:B------:R-:W-:-:S07]  /*7e60*/  F2FP.SATFINITE.E4M3.F32.PACK_AB_MERGE_C R35, R40, R143, R42 ;  /* 0x0000008f2823723e */ /* 0x000fce000480702a */
.L_x_6679:
[----:B------:R-:W-:Y:S05]  /*7e70*/  BSYNC B2 ;  /* 0x0000000000027941 */ /* 0x000fea0003800000 */
.L_x_6678:
        /* <DEDUP_REMOVED lines=11> */
.L_x_6677:
[----:B------:R-:W-:Y:S05]  /*7f30*/  BSYNC B1 ;  /* 0x0000000000017941 */ /* 0x000fea0003800000 */
.L_x_6676:
[----:B------:R-:W-:Y:S01]  /*7f40*/  ISETP.GE.OR P3, PT, R235, R124, P0 ;  /* 0x0000007ceb00720c */ /* 0x000fe20000766670 */
[-C--:B--23--:R-:W-:Y:S02]  /*7f50*/  IMAD R12, R105, R122.reuse, RZ ;  /* 0x0000007a690c7224 */ /* 0x08cfe400078e02ff */
[----:B------:R-:W-:-:S04]  /*7f60*/  IMAD.WIDE.U32 R120, R235, R122, R120 ;  /* 0x0000007aeb787225 */ /* 0x000fc800078e0078 */
[----:B------:R-:W-:-:S06]  /*7f70*/  IMAD R33, R235, R123, R12 ;  /* 0x0000007beb217224 */ /* 0x000fcc00078e020c */
[----:B------:R-:W-:Y:S05]  /*7f80*/  @P3 BRA `(.L_x_6662) ;  /* 0x0000001400203947 */ /* 0x000fea0003800000 */
[----:B------:R-:W-:Y:S01]  /*7f90*/  ISETP.NE.AND P6, PT, R116, RZ, PT ;  /* 0x000000ff7400720c */ /* 0x000fe20003fc5270 */
[----:B-1----:R-:W1:Y:S01]  /*7fa0*/  LDC.64 R30, c[0x0][0x2d8] ;  /* 0x0000b600ff1e7b82 */ /* 0x002e620000000a00 */
[----:B------:R-:W-:Y:S01]  /*7fb0*/  IMAD.IADD R33, R121, 0x1, R33 ;  /* 0x0000000179217824 */ /* 0x000fe200078e0221 */
[----:B------:R-:W-:Y:S01]  /*7fc0*/  IADD3 R29, P3, P4, R66, R120, R87 ;  /* 0x00000078421d7210 */ /* 0x000fe20007c7e057 */
[----:B------:R-:W-:Y:S01]  /*7fd0*/  BSSY B1, `(.L_x_6680) ;  /* 0x00000ea000017945 */ /* 0x000fe20003800000 */
[----:B------:R-:W-:Y:S02]  /*7fe0*/  SEL R136, R99, R136, !P6 ;  /* 0x0000008863887207 */ /* 0x000fe40007000000 */
[----:B------:R-:W-:Y:S02]  /*7ff0*/  IADD3.X R12, R84, R33, R85, P3, P4 ;  /* 0x00000021540c7210 */ /* 0x000fe40001fe8455 */
[----:B------:R-:W-:-:S04]  /*8000*/  SHF.R.S32.HI R13, RZ, 0x1f, R136 ;  /* 0x0000001fff0d7819 */ /* 0x000fc80000011488 */
[----:B------:R-:W-:-:S04]  /*8010*/  LEA.HI R13, R13, R136, RZ, 0x5 ;  /* 0x000000880d0d7211 */ /* 0x000fc800078f28ff */
[----:B------:R-:W-:-:S05]  /*8020*/  LEA.HI.SX32 R13, R13, R88, 0x1b ;  /* 0x000000580d0d7211 */ /* 0x000fca00078fdaff */
[----:B------:R-:W-:Y:S01]  /*8030*/  IMAD.SHL.U32 R35, R13, 0x10, RZ ;  /* 0x000000100d237824 */ /* 0x000fe200078e00ff */
[----:B-1----:R-:W-:-:S04]  /*8040*/  IADD3 R28, P3, R29, R30, RZ ;  /* 0x0000001e1d1c7210 */ /* 0x002fc80007f7e0ff */
[----:B------:R-:W-:Y:S01]  /*8050*/  LOP3.LUT R13, R221, 0x70, R35, 0xf8, !PT ;  /* 0x00000070dd0d7812 */ /* 0x000fe200078ef823 */
[----:B------:R-:W-:-:S03]  /*8060*/  IMAD.X R29, R12, 0x1, R31, P3 ;  /* 0x000000010c1d7824 */ /* 0x000fc600018e061f */
        /* <DEDUP_REMOVED lines=22> */
[----:B------:R-:W-:Y:S02]  /*81d0*/  SHF.R.U32.HI R34, RZ, 0x8, R9 ;  /* 0x00000008ff227819 */ /* 0x000fe40000011609 */
[----:B------:R-:W-:Y:S01]  /*81e0*/  PRMT R8, R8, 0x654, R7 ;  /* 0x0000065408087816 */ /* 0x000fe20000000007 */
[----:B------:R-:W-:Y:S01]  /*81f0*/  IMAD.SHL.U32 R7, R37, 0x100, RZ ;  /* 0x0000010025077824 */ /* 0x000fe200078e00ff */
[----:B------:R-:W-:Y:S01]  /*8200*/  LOP3.LUT R4, R4, 0xff00, R5, 0xf8, !PT ;  /* 0x0000ff0004047812 */ /* 0x000fe200078ef805 */
[----:B------:R-:W-:Y:S01]  /*8210*/  IMAD.U32 R5, R38, 0x10000, RZ ;  /* 0x0001000026057824 */ /* 0x000fe200078e00ff */
[----:B------:R-:W-:Y:S02]  /*8220*/  LOP3.LUT R10, R11, 0xff0000ff, RZ, 0xc0, !PT ;  /* 0xff0000ff0b0a7812 */ /* 0x000fe400078ec0ff */
[----:B------:R-:W-:Y:S01]  /*8230*/  SHF.R.U32.HI R42, RZ, 0x10, R11 ;  /* 0x00000010ff2a7819 */ /* 0x000fe2000001160b */
[----:B------:R-:W-:Y:S01]  /*8240*/  IMAD.SHL.U32 R11, R32, 0x100, RZ ;  /* 0x00000100200b7824 */ /* 0x000fe200078e00ff */
[----:B------:R-:W-:-:S02]  /*8250*/  PRMT R6, R39, 0x654, R6 ;  /* 0x0000065427067816 */ /* 0x000fc40000000006 */
[----:B------:R-:W-:Y:S01]  /*8260*/  SHF.R.U32.HI R40, RZ, 0x10, R9 ;  /* 0x00000010ff287819 */ /* 0x000fe20000011609 */
[----:B------:R-:W-:Y:S01]  /*8270*/  IMAD.SHL.U32 R9, R34, 0x100, RZ ;  /* 0x0000010022097824 */ /* 0x000fe200078e00ff */
[----:B------:R-:W-:Y:S01]  /*8280*/  LOP3.LUT R7, R6, 0xff00, R7, 0xf8, !PT ;  /* 0x0000ff0006077812 */ /* 0x000fe200078ef807 */
[----:B------:R-:W-:Y:S01]  /*8290*/  IMAD.U32 R42, R42, 0x10000, RZ ;  /* 0x000100002a2a7824 */ /* 0x000fe200078e00ff */
[----:B------:R-:W-:Y:S01]  /*82a0*/  LOP3.LUT R6, R4, 0xff0000, R5, 0xf8, !PT ;  /* 0x00ff000004067812 */ /* 0x000fe200078ef805 */
[----:B------:R-:W-:Y:S01]  /*82b0*/  IMAD.U32 R4, R36, 0x10000, RZ ;  /* 0x0001000024047824 */ /* 0x000fe200078e00ff */
[----:B------:R-:W-:Y:S01]  /*82c0*/  LOP3.LUT R39, R10, 0xff00, R11, 0xf8, !PT ;  /* 0x0000ff000a277812 */ /* 0x000fe200078ef80b */
[----:B------:R-:W-:Y:S01]  /*82d0*/  IMAD.U32 R40, R40, 0x10000, RZ ;  /* 0x0001000028287824 */ /* 0x000fe200078e00ff */
[----:B------:R-:W-:Y:S02]  /*82e0*/  LOP3.LUT R37, R8, 0xff00, R9, 0xf8, !PT ;  /* 0x0000ff0008257812 */ /* 0x000fe400078ef809 */
[----:B------:R-:W-:-:S02]  /*82f0*/  F2FP.F16.E4M3.UNPACK_B R36, R130.H1 ;  /* 0x00000082ff24723e */ /* 0x000fc400030006ff */
[----:B--2---:R-:W-:Y:S02]  /*8300*/  F2FP.F16.E4M3.UNPACK_B R10, R24.H1 ;  /* 0x00000018ff0a723e */ /* 0x004fe400030006ff */
[----:B-1----:R-:W-:Y:S01]  /*8310*/  F2FP.F16.E4M3.UNPACK_B R8, R12.H1 ;  /* 0x0000000cff08723e */ /* 0x002fe200030006ff */
[----:B------:R-:W-:Y:S01]  /*8320*/  HADD2.F32 R38, -RZ, R36.H0_H0 ;  /* 0x20000024ff267230 */ /* 0x000fe20000004100 */
[----:B------:R-:W-:Y:S01]  /*8330*/  F2FP.F16.E4M3.UNPACK_B R32, R133.H1 ;  /* 0x00000085ff20723e */ /* 0x000fe200030006ff */
[----:B------:R-:W-:Y:S01]  /*8340*/  HADD2.F32 R11, -RZ, R10.H0_H0 ;  /* 0x2000000aff0b7230 */ /* 0x000fe20000004100 */
[----:B------:R-:W-:Y:S01]  /*8350*/  F2FP.F16.E4M3.UNPACK_B R130, R130 ;  /* 0x00000082ff82723e */ /* 0x000fe200020006ff */
[----:B------:R-:W-:Y:S01]  /*8360*/  HADD2.F32 R9, -RZ, R8.H0_H0 ;  /* 0x20000008ff097230 */ /* 0x000fe20000004100 */
[----:B------:R-:W-:Y:S01]  /*8370*/  F2FP.F16.E4M3.UNPACK_B R24, R24 ;  /* 0x00000018ff18723e */ /* 0x000fe200020006ff */
[----:B------:R-:W-:Y:S02]  /*8380*/  HADD2.F32 R34, -RZ, R32.H0_H0 ;  /* 0x20000020ff227230 */ /* 0x000fe40000004100 */
[----:B------:R-:W-:Y:S01]  /*8390*/  FMUL.FTZ R122, R11, R38 ;  /* 0x000000260b7a7220 */ /* 0x000fe20000410000 */
[----:B------:R-:W-:-:S02]  /*83a0*/  HADD2.F32 R36, -RZ, R36.H1_H1 ;  /* 0x30000024ff247230 */ /* 0x000fc40000004100 */
[C---:B------:R-:W-:Y:S01]  /*83b0*/  FMUL.FTZ R38, R9.reuse, R38 ;  /* 0x0000002609267220 */ /* 0x040fe20000410000 */
[----:B------:R-:W-:Y:S01]  /*83c0*/  F2FP.F16.E4M3.UNPACK_B R12, R12 ;  /* 0x0000000cff0c723e */ /* 0x000fe200020006ff */
[-C--:B------:R-:W-:Y:S01]  /*83d0*/  FFMA.FTZ R122, R9, R34.reuse, -R122 ;  /* 0x00000022097a7223 */ /* 0x080fe2000001087a */
[----:B------:R-:W-:Y:S02]  /*83e0*/  HADD2.F32 R9, -RZ, R8.H1_H1 ;  /* 0x30000008ff097230 */ /* 0x000fe40000004100 */
[----:B------:R-:W-:Y:S01]  /*83f0*/  FFMA.FTZ R38, R11, R34, R38 ;  /* 0x000000220b267223 */ /* 0x000fe20000010026 */
[----:B------:R-:W-:Y:S01]  /*8400*/  HADD2.F32 R11, -RZ, R10.H1_H1 ;  /* 0x3000000aff0b7230 */ /* 0x000fe20000004100 */
[----:B------:R-:W-:Y:S01]  /*8410*/  LOP3.LUT R4, R7, 0xff0000, R4, 0xf8, !PT ;  /* 0x00ff000007047812 */ /* 0x000fe200078ef804 */
[----:B------:R-:W-:Y:S01]  /*8420*/  HADD2.F32 R32, -RZ, R32.H1_H1 ;  /* 0x30000020ff207230 */ /* 0x000fe20000004100 */
[----:B------:R-:W-:Y:S01]  /*8430*/  LOP3.LUT R7, R37, 0xff0000, R40, 0xf8, !PT ;  /* 0x00ff000025077812 */ /* 0x000fe200078ef828 */
[----:B------:R-:W-:Y:S01]  /*8440*/  HADD2.F32 R37, -RZ, R130.H0_H0 ;  /* 0x20000082ff257230 */ /* 0x000fe20000004100 */
[----:B------:R-:W-:Y:S01]  /*8450*/  F2FP.F16.E4M3.UNPACK_B R133, R133 ;  /* 0x00000085ff85723e */ /* 0x000fe200020006ff */
[----:B------:R-:W-:Y:S01]  /*8460*/  FMUL.FTZ R34, R11, R36 ;  /* 0x000000240b227220 */ /* 0x000fe20000410000 */
[----:B------:R-:W-:-:S02]  /*8470*/  HADD2.F32 R10, -RZ, R24.H0_H0 ;  /* 0x20000018ff0a7230 */ /* 0x000fc40000004100 */
[----:B------:R-:W-:Y:S01]  /*8480*/  FMUL.FTZ R36, R9, R36 ;  /* 0x0000002409247220 */ /* 0x000fe20000410000 */
[----:B------:R-:W-:Y:S01]  /*8490*/  HADD2.F32 R8, -RZ, R12.H0_H0 ;  /* 0x2000000cff087230 */ /* 0x000fe20000004100 */
[----:B------:R-:W-:Y:S01]  /*84a0*/  LOP3.LUT R5, R39, 0xff0000, R42, 0xf8, !PT ;  /* 0x00ff000027057812 */ /* 0x000fe200078ef82a */
        /* <DEDUP_REMOVED lines=79> */
[----:B------:R-:W-:Y:S01]  /*89a0*/  F2FP.SATFINITE.E4M3.F32.PACK_AB_MERGE_C R38, R123, R38, RZ ;  /* 0x000000267b26723e */ /* 0x000fe200048070ff */
[----:B------:R-:W-:Y:S01]  /*89b0*/  FFMA.FTZ R39, R8, R9, -R11 ;  /* 0x0000000908277223 */ /* 0x000fe2000001080b */
[----:B------:R-:W-:Y:S02]  /*89c0*/  F2FP.F16.E4M3.UNPACK_B R13, R13.H1 ;  /* 0x0000000dff0d723e */ /* 0x000fe400030006ff */
        /* <DEDUP_REMOVED lines=8> */
[----:B------:R-:W-:Y:S01]  /*8a50*/  F2FP.F16.E4M3.UNPACK_B R24, R5.H1 ;  /* 0x00000005ff18723e */ /* 0x000fe200030006ff */
[----:B------:R-:W-:-:S02]  /*8a60*/  HADD2.F32 R25, -RZ, R25.H1_H1 ;  /* 0x30000019ff197230 */ /* 0x000fc40000004100 */
[----:B------:R-:W-:Y:S02]  /*8a70*/  HADD2.F32 R12, -RZ, R11.H1_H1 ;  /* 0x3000000bff0c7230 */ /* 0x000fe40000004100 */
        /* <DEDUP_REMOVED lines=63> */
.L_x_6681:
[----:B------:R-:W-:Y:S05]  /*8e70*/  BSYNC B1 ;  /* 0x0000000000017941 */ /* 0x000fea0003800000 */
.L_x_6680:
        /* <DEDUP_REMOVED lines=10> */
.L_x_6635:
[----:B------:R-:W-:-:S06]  /*8f20*/  UISETP.NE.AND UP0, UPT, UR41, 0x3, UPT ;  /* 0x000000032900788c */ /* 0x000fcc000bf05270 */
[----:B------:R-:W-:-:S13]  /*8f30*/  PLOP3.LUT P5, PT, PT, PT, UP0, 0x80, 0x0 ;  /* 0x000000000000781c */ /* 0x000fda0003faf008 */
[----:B------:R-:W-:Y:S05]  /*8f40*/  @!P5 BRA `(.L_x_6682) ;  /* 0x000000000004d947 */ /* 0x000fea0003800000 */
[----:B------:R-:W-:Y:S01]  /*8f50*/  BPT.TRAP 0x1 ;  /* 0x000000040000795c */ /* 0x000fe20000300000 */
.L_x_6682:
        /* <DEDUP_REMOVED lines=9> */
.L_x_6992:
[----:B------:R-:W-:Y:S05]  /*8ff0*/  BSYNC B1 ;  /* 0x0000000000017941 */ /* 0x000fea0003800000 */
.L_x_6683:
[----:B------:R-:W-:Y:S01]  /*9000*/  ISETP.GE.AND P2, PT, R209, R124, PT ;  /* 0x0000007cd100720c */ /* 0x000fe20003f46270 */
[----:B------:R-:W-:Y:S01]  /*9010*/  IMAD R5, R5, R20, R4 ;  /* 0x0000001405057224 */ /* 0x000fe200078e0204 */
[----:B------:R-:W-:Y:S01]  /*9020*/  BSSY B1, `(.L_x_6685) ;  /* 0x0000014000017945 */ /* 0x000fe20003800000 */
[----:B------:R-:W-:-:S04]  /*9030*/  IMAD.WIDE.U32 R8, R20, R73, RZ ;  /* 0x0000004914087225 */ /* 0x000fc800078e00ff */
[----:B------:R-:W-:-:S06]  /*9040*/  IMAD.IADD R13, R5, 0x1, R9 ;  /* 0x00000001050d7824 */ /* 0x000fcc00078e0209 */
        /* <DEDUP_REMOVED lines=17> */
.L_x_6686:
[----:B------:R-:W-:Y:S05]  /*9160*/  BSYNC B1 ;  /* 0x0000000000017941 */ /* 0x000fea0003800000 */
.L_x_6685:
[----:B------:R-:W-:Y:S01]  /*9170*/  ISETP.GE.AND P2, PT, R233, R124, PT ;  /* 0x0000007ce900720c */ /* 0x000fe20003f46270 */
[----:B------:R-:W-:-:S12]  /*9180*/  BSSY B1, `(.L_x_6687) ;  /* 0x0000014000017945 */ /* 0x000fd80003800000 */
[----:B------:R-:W-:Y:S05]  /*9190*/  @P2 BRA `(.L_x_6688) ;  /* 0x0000000000482947 */ /* 0x000fea0003800000 */
[----:B-12---:R-:W1:Y:S01]  /*91a0*/  @!P0 LDS.128 R4, [R125+0x1e400] ;  /* 0x01e400007d048984 */ /* 0x006e620000000c00 */
[----:B------:R-:W2:Y:S01]  /*91b0*/  @!P0 LDC.64 R10, c[0x0][0x2d8] ;  /* 0x0000b600ff0a8b82 */ /* 0x000ea20000000a00 */
[----:B------:R-:W-:-:S05]  /*91c0*/  IADD3 R12, P2, R44, R8, RZ ;  /* 0x000000082c0c7210 */ /* 0x000fca0007f5e0ff */
[----:B------:R-:W-:Y:S01]  /*91d0*/  IMAD.X R15, R13, 0x1, R45, P2 ;  /* 0x000000010d0f7824 */ /* 0x000fe200010e062d */
[----:B--2---:R-:W-:-:S04]  /*91e0*/  @!P0 IADD3 R10, P2, P3, R12, R10, R83 ;  /* 0x0000000a0c0a8210 */ /* 0x004fc80007b5e053 */
[----:B------:R-:W-:-:S05]  /*91f0*/  @!P0 IADD3.X R11, R15, R11, R80, P2, P3 ;  /* 0x0000000b0f0b8210 */ /* 0x000fca00017e6450 */
[----:B-1----:R3:W-:Y:S01]  /*9200*/  @!P0 STG.E.128 desc[UR38][R10.64], R4 ;  /* 0x000000040a008986 */ /* 0x0027e2000c101d26 */
[----:B------:R-:W-:Y:S05]  /*9210*/  @P1 BRA `(.L_x_6688) ;  /* 0x0000000000281947 */ /* 0x000fea0003800000 */
[----:B------:R-:W-:Y:S01]  /*9220*/  ULDC.64 UR4, c[0x0][0x2d8] ;  /* 0x0000b60000047ab9 */ /* 0x000fe20000000a00 */
[----:B---3--:R-:W-:Y:S01]  /*9230*/  VIADD R4, R94, 0x40 ;  /* 0x000000405e047836 */ /* 0x008fe20000000000 */
        /* <DEDUP_REMOVED lines=8> */
.L_x_6688:
[----:B------:R-:W-:Y:S05]  /*92c0*/  BSYNC B1 ;  /* 0x0000000000017941 */ /* 0x000fea0003800000 */
.L_x_6687:
[----:B------:R-:W-:-:S13]  /*92d0*/  ISETP.GE.AND P2, PT, R235, R124, PT ;  /* 0x0000007ceb00720c */ /* 0x000fda0003f46270 */
[----:B------:R-:W-:Y:S05]  /*92e0*/  @P2 BRA `(.L_x_6662) ;  /* 0x0000000000482947 */ /* 0x000fea0003800000 */
[----:B-1234-:R-:W1:Y:S01]  /*92f0*/  @!P0 LDC.64 R4, c[0x0][0x2d8] ;  /* 0x0000b600ff048b82 */ /* 0x01ee620000000a00 */
[----:B------:R-:W-:-:S05]  /*9300*/  LEA R10, P2, R68, R8, 0x7 ;  /* 0x00000008440a7211 */ /* 0x000fca00078438ff */
[----:B------:R-:W-:Y:S01]  /*9310*/  IMAD.X R13, R13, 0x1, R101, P2 ;  /* 0x000000010d0d7824 */ /* 0x000fe200010e0665 */
[----:B-1----:R-:W-:-:S04]  /*9320*/  @!P0 IADD3 R8, P2, P3, R10, R4, R83 ;  /* 0x000000040a088210 */ /* 0x002fc80007b5e053 */
        /* <DEDUP_REMOVED lines=14> */
.L_x_6662:
[----:B------:R-:W-:Y:S05]  /*9410*/  BSYNC B0 ;  /* 0x0000000000007941 */ /* 0x000fea0003800000 */
.L_x_6634:
        /* <DEDUP_REMOVED lines=17> */
.L_x_6690:
[----:B------:R-:W-:Y:S05]  /*9530*/  BSYNC B0 ;  /* 0x0000000000007941 */ /* 0x000fea0003800000 */
.L_x_6689:
[----:B------:R-:W2:Y:S01]  /*9540*/  SYNCS.PHASECHK.TRANS64.TRYWAIT P3, [R112+URZ+0x288b0], R131 ;  /* 0x0288b083700075a7 */ /* 0x000ea2000806017f */
[----:B------:R-:W-:Y:S01]  /*9550*/  ULDC UR42, c[0x0][0x2e4] ;  /* 0x0000b900002a7ab9 */ /* 0x000fe20000000800 */
[----:B------:R-:W-:Y:S01]  /*9560*/  ULDC.64 UR46, c[0x0][0x318] ;  /* 0x0000c600002e7ab9 */ /* 0x000fe20000000a00 */
[----:B------:R-:W-:Y:S01]  /*9570*/  ULDC.64 UR44, c[0x0][0x308] ;  /* 0x0000c200002c7ab9 */ /* 0x000fe20000000a00 */
[----:B------:R-:W-:Y:S04]  /*9580*/  BSSY B0, `(.L_x_6691) ;  /* 0x0000002000007945 */ /* 0x000fe80003800000 */
[----:B--2---:R-:W-:Y:S05]  /*9590*/  @!P3 BRA `(.L_x_6692) ;  /* 0x000002380008b947 */ /* 0x004fea0003800000 */
.L_x_6993:
[----:B------:R-:W-:Y:S05]  /*95a0*/  BSYNC B0 ;  /* 0x0000000000007941 */ /* 0x000fea0003800000 */
.L_x_6691:
[----:B------:R-:W-:Y:S01]  /*95b0*/  ISETP.GE.AND P3, PT, R209, R124, PT ;  /* 0x0000007cd100720c */ /* 0x000fe20003f66270 */
[----:B------:R-:W-:Y:S01]  /*95c0*/  BSSY B0, `(.L_x_6693) ;  /* 0x0000016000007945 */ /* 0x000fe20003800000 */
[----:B------:R-:W-:-:S11]  /*95d0*/  IMAD.WIDE R12, R73, 0xc0, R48 ;  /* 0x000000c0490c7825 */ /* 0x000fd600078e0230 */
[----:B------:R-:W-:Y:S05]  /*95e0*/  @P3 BRA `(.L_x_6694) ;  /* 0x00000000004c3947 */ /* 0x000fea0003800000 */
[----:B------:R-:W-:Y:S01]  /*95f0*/  ISETP.GE.AND P3, PT, R114, UR42, PT ;  /* 0x0000002a72007c0c */ /* 0x000fe2000bf66270 */
[----:B-1----:R-:W-:Y:S01]  /*9600*/  IMAD.MOV.U32 R4, RZ, RZ, R62 ;  /* 0x000000ffff047224 */ /* 0x002fe200078e003e */
[----:B------:R-:W-:Y:S01]  /*9610*/  PLOP3.LUT P4, PT, PT, PT, PT, 0x8, 0x0 ;  /* 0x000000000000781c */ /* 0x000fe20003f8e170 */
[----:B------:R-:W-:Y:S02]  /*9620*/  IMAD.MOV.U32 R5, RZ, RZ, R69 ;  /* 0x000000ffff057224 */ /* 0x000fe400078e0045 */
[----:B------:R-:W-:Y:S02]  /*9630*/  IMAD R7, R13, UR46, RZ ;  /* 0x0000002e0d077c24 */ /* 0x000fe4000f8e02ff */
[----:B------:R-:W-:-:S04]  /*9640*/  IMAD.WIDE.U32 R4, R12, UR46, R4 ;  /* 0x0000002e0c047c25 */ /* 0x000fc8000f8e0004 */
[----:B------:R-:W-:Y:S02]  /*9650*/  IMAD R7, R12, UR47, R7 ;  /* 0x0000002f0c077c24 */ /* 0x000fe4000f8e0207 */
[----:B------:R-:W-:Y:S01]  /*9660*/  @!P3 LOP3.LUT P5, RZ, R211, 0x4, RZ, 0xc0, !PT ;  /* 0x00000004d3ffb812 */ /* 0x000fe200078ac0ff */
[----:B------:R-:W-:-:S03]  /*9670*/  @!P3 VIADD R8, R127, 0x40 ;  /* 0x000000407f08b836 */ /* 0x000fc60000000000 */
[----:B------:R-:W-:Y:S02]  /*9680*/  @!P3 PLOP3.LUT P4, PT, P5, PT, PT, 0x80, 0x0 ;  /* 0x000000000000b81c */ /* 0x000fe40002f8f070 */
[----:B------:R-:W-:-:S04]  /*9690*/  IADD3 R14, P5, R4, UR44, RZ ;  /* 0x0000002c040e7c10 */ /* 0x000fc8000ffbe0ff */
[----:B------:R-:W-:-:S07]  /*96a0*/  IADD3.X R15, R5, UR45, R7, P5, !PT ;  /* 0x0000002d050f7c10 */ /* 0x000fce000affe407 */
[----:B------:R-:W-:Y:S01]  /*96b0*/  @P4 VIADD R8, R127, 0xffffffc0 ;  /* 0xffffffc07f084836 */ /* 0x000fe20000000000 */
[----:B------:R-:W-:-:S03]  /*96c0*/  ISETP.GE.AND P4, PT, R22, UR42, PT ;  /* 0x0000002a16007c0c */ /* 0x000fc6000bf86270 */
[----:B------:R-:W-:-:S06]  /*96d0*/  @!P3 IMAD.IADD R8, R18, 0x1, R8 ;  /* 0x000000011208b824 */ /* 0x000fcc00078e0208 */
[----:B------:R-:W1:Y:S04]  /*96e0*/  @!P3 LDS.128 R8, [R8+0xc400] ;  /* 0x00c400000808b984 */ /* 0x000e680000000c00 */
[----:B------:R-:W3:Y:S04]  /*96f0*/  @!P4 LDS.128 R4, [R125+0xc400] ;  /* 0x00c400007d04c984 */ /* 0x000ee80000000c00 */
[----:B-1----:R4:W-:Y:S04]  /*9700*/  @!P3 STG.E.128 desc[UR38][R14.64+0x40], R8 ;  /* 0x000040080e00b986 */ /* 0x0029e8000c101d26 */
[----:B---3--:R4:W-:Y:S02]  /*9710*/  @!P4 STG.E.128 desc[UR38][R14.64], R4 ;  /* 0x000000040e00c986 */ /* 0x0089e4000c101d26 */
.L_x_6694:
[----:B------:R-:W-:Y:S05]  /*9720*/  BSYNC B0 ;  /* 0x0000000000007941 */ /* 0x000fea0003800000 */
.L_x_6693:
[----:B------:R-:W-:Y:S01]  /*9730*/  ISETP.GE.AND P3, PT, R233, R124, PT ;  /* 0x0000007ce900720c */ /* 0x000fe20003f66270 */
[----:B------:R-:W-:-:S12]  /*9740*/  BSSY B0, `(.L_x_6695) ;  /* 0x0000017000007945 */ /* 0x000fd80003800000 */
[----:B------:R-:W-:Y:S05]  /*9750*/  @P3 BRA `(.L_x_6696) ;  /* 0x0000000000543947 */ /* 0x000fea0003800000 */
[----:B------:R-:W-:Y:S01]  /*9760*/  ISETP.GE.AND P3, PT, R114, UR42, PT ;  /* 0x0000002a72007c0c */ /* 0x000fe2000bf66270 */
[----:B-1--4-:R-:W-:Y:S01]  /*9770*/  IMAD.MOV.U32 R4, RZ, RZ, R62 ;  /* 0x000000ffff047224 */ /* 0x012fe200078e003e */
[----:B------:R-:W-:Y:S01]  /*9780*/  PLOP3.LUT P4, PT, PT, PT, PT, 0x8, 0x0 ;  /* 0x000000000000781c */ /* 0x000fe20003f8e170 */
[----:B------:R-:W-:-:S10]  /*9790*/  IMAD.MOV.U32 R5, RZ, RZ, R69 ;  /* 0x000000ffff057224 */ /* 0x000fd400078e0045 */
[----:B------:R-:W-:Y:S01]  /*97a0*/  @!P3 LOP3.LUT P5, RZ, R211, 0x4, RZ, 0xc0, !PT ;  /* 0x00000004d3ffb812 */ /* 0x000fe200078ac0ff */
[----:B------:R-:W-:-:S03]  /*97b0*/  @!P3 VIADD R8, R127, 0x40 ;  /* 0x000000407f08b836 */ /* 0x000fc60000000000 */
[----:B------:R-:W-:Y:S02]  /*97c0*/  @!P3 PLOP3.LUT P4, PT, P5, PT, PT, 0x80, 0x0 ;  /* 0x000000000000b81c */ /* 0x000fe40002f8f070 */
[----:B------:R-:W-:-:S05]  /*97d0*/  IADD3 R7, P5, R12, 0x40, RZ ;  /* 0x000000400c077810 */ /* 0x000fca0007fbe0ff */
[----:B------:R-:W-:Y:S02]  /*97e0*/  IMAD.X R6, RZ, RZ, R13, P5 ;  /* 0x000000ffff067224 */ /* 0x000fe400028e060d */
[----:B------:R-:W-:-:S04]  /*97f0*/  IMAD.WIDE.U32 R4, R7, UR46, R4 ;  /* 0x0000002e07047c25 */ /* 0x000fc8000f8e0004 */
[----:B------:R-:W-:Y:S02]  /*9800*/  IMAD R6, R6, UR46, RZ ;  /* 0x0000002e06067c24 */ /* 0x000fe4000f8e02ff */
[----:B------:R-:W-:Y:S01]  /*9810*/  @P4 VIADD R8, R127, 0xffffffc0 ;  /* 0xffffffc07f084836 */ /* 0x000fe20000000000 */
[----:B------:R-:W-:Y:S01]  /*9820*/  IADD3 R14, P4, R4, UR44, RZ ;  /* 0x0000002c040e7c10 */ /* 0x000fe2000ff9e0ff */
[----:B------:R-:W-:Y:S02]  /*9830*/  IMAD R7, R7, UR47, R6 ;  /* 0x0000002f07077c24 */ /* 0x000fe4000f8e0206 */
[----:B------:R-:W-:-:S03]  /*9840*/  @!P3 IMAD.IADD R8, R18, 0x1, R8 ;  /* 0x000000011208b824 */ /* 0x000fc600078e0208 */
[----:B------:R-:W-:Y:S02]  /*9850*/  IADD3.X R15, R5, UR45, R7, P4, !PT ;  /* 0x0000002d050f7c10 */ /* 0x000fe4000a7fe407 */
[----:B------:R-:W-:Y:S01]  /*9860*/  ISETP.GE.AND P4, PT, R22, UR42, PT ;  /* 0x0000002a16007c0c */ /* 0x000fe2000bf86270 */
[----:B------:R-:W1:-:S12]  /*9870*/  @!P3 LDS.128 R8, [R8+0xe400] ;  /* 0x00e400000808b984 */ /* 0x000e580000000c00 */
[----:B------:R-:W3:Y:S04]  /*9880*/  @!P4 LDS.128 R4, [R125+0xe400] ;  /* 0x00e400007d04c984 */ /* 0x000ee80000000c00 */
[----:B-1----:R1:W-:Y:S04]  /*9890*/  @!P3 STG.E.128 desc[UR38][R14.64+0x40], R8 ;  /* 0x000040080e00b986 */ /* 0x0023e8000c101d26 */
[----:B---3--:R1:W-:Y:S02]  /*98a0*/  @!P4 STG.E.128 desc[UR38][R14.64], R4 ;  /* 0x000000040e00c986 */ /* 0x0083e4000c101d26 */
.L_x_6696:
[----:B------:R-:W-:Y:S05]  /*98b0*/  BSYNC B0 ;  /* 0x0000000000007941 */ /* 0x000fea0003800000 */
.L_x_6695:
        /* <DEDUP_REMOVED lines=19> */
[----:B------:R-:W-:Y:S01]  /*99f0*/  ISETP.GE.AND P4, PT, R22, UR42, PT ;  /* 0x0000002a16007c0c */ /* 0x000fe2000bf86270 */
[----:B------:R-:W1:-:S12]  /*9a00*/  @!P3 LDS.128 R8, [R8+0x10400] ;  /* 0x010400000808b984 */ /* 0x000e580000000c00 */
[----:B------:R-:W3:Y:S04]  /*9a10*/  @!P4 LDS.128 R4, [R125+0x10400] ;  /* 0x010400007d04c984 */ /* 0x000ee80000000c00 */
[----:B-1----:R1:W-:Y:S04]  /*9a20*/  @!P3 STG.E.128 desc[UR38][R12.64+0x40], R8 ;  /* 0x000040080c00b986 */ /* 0x0023e8000c101d26 */
[----:B---3--:R1:W-:Y:S02]  /*9a30*/  @!P4 STG.E.128 desc[UR38][R12.64], R4 ;  /* 0x000000040c00c986 */ /* 0x0083e4000c101d26 */
.L_x_6698:
[----:B------:R-:W-:Y:S05]  /*9a40*/  BSYNC B0 ;  /* 0x0000000000007941 */ /* 0x000fea0003800000 */
.L_x_6697:
        /* <DEDUP_REMOVED lines=13> */
[----:B-1--4-:R-:W-:Y:S02]  /*9b20*/  SEL R5, RZ, 0x1, P2 ;  /* 0x00000001ff057807 */ /* 0x012fe40001000000 */
        /* <DEDUP_REMOVED lines=8> */
.L_x_6629:
[----:B------:R-:W0:Y:S01]  /*9bb0*/  LDC R0, c[0x0][0x428] ;  /* 0x00010a00ff007b82 */ /* 0x000e220000000800 */
[----:B------:R-:W-:-:S07]  /*9bc0*/  IMAD.MOV.U32 R231, RZ, RZ, R218 ;  /* 0x000000ffffe77224 */ /* 0x000fce00078e00da */
[----:B------:R-:W1:Y:S01]  /*9bd0*/  LDC.64 R4, c[0x0][0x9e0] ;  /* 0x00027800ff047b82 */ /* 0x000e620000000a00 */
[----:B0-----:R-:W-:Y:S02]  /*9be0*/  ISETP.NE.AND P1, PT, R0, 0x1, PT ;  /* 0x000000010000780c */ /* 0x001fe40003f25270 */
[----:B------:R-:W-:-:S05]  /*9bf0*/  IADD3 R0, R212, 0x80, -R213 ;  /* 0x00000080d4007810 */ /* 0x000fca0007ffe8d5 */
[----:B------:R-:W-:Y:S01]  /*9c00*/  IMAD R223, R217, 0x80, R0 ;  /* 0x00000080d9df7824 */ /* 0x000fe200078e0200 */
[----:B-1----:R-:W-:-:S05]  /*9c10*/  ISETP.GE.AND P2, PT, R5, 0x1, PT ;  /* 0x000000010500780c */ /* 0x002fca0003f46270 */
[----:B------:R-:W0:Y:S08]  /*9c20*/  @P1 LDC R3, c[0x0][0x42c] ;  /* 0x00010b00ff031b82 */ /* 0x000e300000000800 */
[----:B------:R-:W1:Y:S01]  /*9c30*/  @P1 LDC R2, c[0x0][0x430] ;  /* 0x00010c00ff021b82 */ /* 0x000e620000000800 */
[----:B0-----:R-:W-:Y:S01]  /*9c40*/  @P1 IMAD.HI.U32 R3, R218, R3, RZ ;  /* 0x00000003da031227 */ /* 0x001fe200078e00ff */
[----:B------:R-:W-:Y:S06]  /*9c50*/  @P0 BRA `(.L_x_6700) ;  /* 0x00000000000c0947 */ /* 0x000fec0003800000 */
[----:B------:R-:W0:Y:S01]  /*9c60*/  FENCE.VIEW.ASYNC.G ;  /* 0x00000000000073c6 */ /* 0x000e220000000100 */
[----:B------:R-:W-:Y:S05]  /*9c70*/  WARPSYNC.ALL ;  /* 0x0000000000007948 */ /* 0x000fea0003800000 */
[----:B0-----:R-:W-:Y:S06]  /*9c80*/  BAR.ARV 0xc, 0x180 ;  /* 0x0306000000007b1d */ /* 0x001fec0000002000 */
.L_x_6700:
[----:B-1----:R-:W-:Y:S01]  /*9c90*/  @P1 SHF.R.U32.HI R231, RZ, R2, R3 ;  /* 0x00000002ffe71219 */ /* 0x002fe20000011603 */
        /* <DEDUP_REMOVED lines=13> */
.L_x_6703:
[----:B------:R-:W-:-:S13]  /*9d70*/  ISETP.NE.AND P0, PT, R5, 0x1, PT ;  /* 0x000000010500780c */ /* 0x000fda0003f05270 */
[----:B------:R-:W0:Y:S02]  /*9d80*/  @P0 LDC.64 R6, c[0x0][0x9e8] ;  /* 0x00027a00ff060b82 */ /* 0x000e240000000a00 */
[----:B0-----:R-:W-:-:S05]  /*9d90*/  @P0 IMAD.HI.U32 R4, R2, R6, RZ ;  /* 0x0000000602040227 */ /* 0x001fca00078e00ff */
[----:B------:R-:W-:-:S07]  /*9da0*/  @P0 SHF.R.U32.HI R2, RZ, R7, R4 ;  /* 0x00000007ff020219 */ /* 0x000fce0000011604 */
.L_x_6704:
[----:B------:R-:W-:Y:S05]  /*9db0*/  BSYNC B0 ;  /* 0x0000000000007941 */ /* 0x000fea0003800000 */
.L_x_6702:
[----:B------:R-:W-:-:S05]  /*9dc0*/  IMAD R3, R2, R5, R5 ;  /* 0x0000000502037224 */ /* 0x000fca00078e0205 */
[----:B------:R-:W-:-:S07]  /*9dd0*/  VIMNMX R0, R0, R3, PT ;  /* 0x0000000300007248 */ /* 0x000fce0003fe0100 */
.L_x_6701:
[----:B------:R-:W-:Y:S01]  /*9de0*/  VIADD R0, R0, 0xbf ;  /* 0x000000bf00007836 */ /* 0x000fe20000000000 */
[----:B------:R-:W-:Y:S01]  /*9df0*/  ULDC UR4, c[0x0][0x9dc] ;  /* 0x0002770000047ab9 */ /* 0x000fe20000000800 */
[----:B------:R-:W-:Y:S02]  /*9e00*/  IMAD.IADD R226, R212, 0x1, -R213 ;  /* 0x00000001d4e27824 */ /* 0x000fe400078e0ad5 */
[----:B------:R-:W-:-:S04]  /*9e10*/  IMAD.HI R0, R0, 0x2aaaaaab, RZ ;  /* 0x2aaaaaab00007827 */ /* 0x000fc800078e02ff */
[----:B------:R-:W-:Y:S01]  /*9e20*/  IMAD R121, R217, 0x80, R226 ;  /* 0x00000080d9797824 */ /* 0x000fe200078e02e2 */
[----:B------:R-:W-:-:S04]  /*9e30*/  SHF.R.U32.HI R3, RZ, 0x1f, R0 ;  /* 0x0000001fff037819 */ /* 0x000fc80000011600 */
[----:B------:R-:W-:Y:S01]  /*9e40*/  LEA.HI.SX32 R3, R0, R3, 0x1b ;  /* 0x0000000300037211 */ /* 0x000fe200078fdaff */
[----:B------:R-:W-:-:S03]  /*9e50*/  VIADD R0, R121, -UR4 ;  /* 0x8000000479007c36 */ /* 0x000fc60008000000 */
        /* <DEDUP_REMOVED lines=12> */
.L_x_6707:
[----:B------:R-:W-:-:S13]  /*9f20*/  ISETP.NE.AND P0, PT, R5, 0x1, PT ;  /* 0x000000010500780c */ /* 0x000fda0003f05270 */
[----:B------:R-:W0:Y:S02]  /*9f30*/  @P0 LDC.64 R2, c[0x0][0x9e8] ;  /* 0x00027a00ff020b82 */ /* 0x000e240000000a00 */
[----:B0-----:R-:W-:-:S04]  /*9f40*/  @P0 IMAD.HI.U32 R4, R121, R2, RZ ;  /* 0x0000000279040227 */ /* 0x001fc800078e00ff */
[----:B------:R-:W-:Y:S01]  /*9f50*/  IMAD.MOV.U32 R2, RZ, RZ, R121 ;  /* 0x000000ffff027224 */ /* 0x000fe200078e0079 */
[----:B------:R-:W-:-:S07]  /*9f60*/  @P0 SHF.R.U32.HI R2, RZ, R3, R4 ;  /* 0x00000003ff020219 */ /* 0x000fce0000011604 */
.L_x_6708:
[----:B------:R-:W-:Y:S05]  /*9f70*/  BSYNC B0 ;  /* 0x0000000000007941 */ /* 0x000fea0003800000 */
.L_x_6706:
[----:B------:R-:W-:-:S05]  /*9f80*/  IMAD R3, R2, R5, RZ ;  /* 0x0000000502037224 */ /* 0x000fca00078e02ff */
[----:B------:R-:W-:-:S07]  /*9f90*/  VIMNMX R0, R0, R3, !PT ;  /* 0x0000000300007248 */ /* 0x000fce0007fe0100 */
.L_x_6705:
[----:B------:R-:W-:Y:S01]  /*9fa0*/  IMAD.HI R0, R0, 0x2aaaaaab, RZ ;  /* 0x2aaaaaab00007827 */ /* 0x000fe200078e02ff */
[----:B------:R-:W-:Y:S02]  /*9fb0*/  PLOP3.LUT P0, PT, PT, PT, PT, 0x80, 0x0 ;  /* 0x000000000000781c */ /* 0x000fe40003f0f070 */
[----:B------:R-:W-:Y:S02]  /*9fc0*/  CS2R R182, SRZ ;  /* 0x0000000000b67805 */ /* 0x000fe4000001ff00 */
[----:B------:R-:W-:Y:S01]  /*9fd0*/  CS2R R6, SRZ ;  /* 0x0000000000067805 */ /* 0x000fe2000001ff00 */
[----:B------:R-:W-:Y:S01]  /*9fe0*/  IMAD.MOV.U32 R64, RZ, RZ, RZ ;  /* 0x000000ffff407224 */ /* 0x000fe200078e00ff */
[----:B------:R-:W-:Y:S01]  /*9ff0*/  SHF.R.U32.HI R3, RZ, 0x1f, R0 ;  /* 0x0000001fff037819 */ /* 0x000fe20000011600 */
[----:B------:R-:W-:Y:S01]  /*a000*/  IMAD.MOV.U32 R66, RZ, RZ, RZ ;  /* 0x000000ffff427224 */ /* 0x000fe200078e00ff */
[----:B------:R-:W-:Y:S02]  /*a010*/  CS2R R180, SRZ ;  /* 0x0000000000b47805 */ /* 0x000fe4000001ff00 */
[----:B------:R-:W-:-:S02]  /*a020*/  CS2R R8, SRZ ;  /* 0x0000000000087805 */ /* 0x000fc4000001ff00 */
[----:B------:R-:W-:Y:S02]  /*a030*/  LEA.HI.SX32 R3, R0, R3, 0x1b ;  /* 0x0000000300037211 */ /* 0x000fe400078fdaff */
[----:B------:R-:W-:Y:S02]  /*a040*/  CS2R R4, SRZ ;  /* 0x0000000000047805 */ /* 0x000fe4000001ff00 */
        /* <DEDUP_REMOVED lines=37> */
[----:B------:R0:W1:Y:S02]  /*a2a0*/  SHFL.IDX PT, R216, R24, RZ, 0x1f ;  /* 0x00001fff18d87589 */ /* 0x00006400000e0000 */
.L_x_6996:
[----:B-1----:R-:W-:Y:S01]  /*a2b0*/  LEA.HI R0, R216, R216, RZ, 0x1 ;  /* 0x000000d8d8007211 */ /* 0x002fe200078f08ff */
[----:B------:R-:W-:Y:S01]  /*a2c0*/  VIADD R28, R18, 0x18400 ;  /* 0x00018400121c7836 */ /* 0x000fe20000000000 */
[----:B------:R-:W-:Y:S02]  /*a2d0*/  BSSY B6, `(.L_x_6711) ;  /* 0x0000018000067945 */ /* 0x000fe40003800000 */
[----:B------:R-:W-:Y:S02]  /*a2e0*/  LOP3.LUT R3, R0, 0x1e, RZ, 0xc0, !PT ;  /* 0x0000001e00037812 */ /* 0x000fe400078ec0ff */
[----:B------:R-:W-:-:S03]  /*a2f0*/  LOP3.LUT P0, RZ, R28, 0x1bf, RZ, 0xc0, !PT ;  /* 0x000001bf1cff7812 */ /* 0x000fc6000780c0ff */
[----:B------:R-:W-:-:S04]  /*a300*/  IMAD.IADD R3, R216, 0x1, -R3 ;  /* 0x00000001d8037824 */ /* 0x000fc800078e0a03 */
[----:B------:R-:W-:-:S05]  /*a310*/  IMAD R3, R3, 0x2000, R28 ;  /* 0x0000200003037824 */ /* 0x000fca00078e021c */
        /* <DEDUP_REMOVED lines=19> */
.L_x_6712:
[----:B------:R-:W-:Y:S05]  /*a450*/  BSYNC B6 ;  /* 0x0000000000067941 */ /* 0x000fea0003800000 */
.L_x_6711:
        /* <DEDUP_REMOVED lines=54> */
.L_x_6716:
[----:B--2---:R2:W3:Y:S02]  /*a7c0*/  SYNCS.PHASECHK.TRANS64.TRYWAIT P0, [R18+URZ+0x28800], R3 ;  /* 0x02880003120075a7 */ /* 0x0044e4000800017f */
[----:B---3--:R-:W-:Y:S05]  /*a7d0*/  @!P0 NANOSLEEP.SYNCS 0x989680 ;  /* 0x009896800000895d */ /* 0x008fea0003900000 */
[----:B------:R-:W3:Y:S02]  /*a7e0*/  @!P0 SYNCS.PHASECHK.TRANS64 P0, [R18+URZ+0x28800], R3 ;  /* 0x02880003120085a7 */ /* 0x000ee4000800007f */
[----:B---3--:R-:W-:Y:S05]  /*a7f0*/  @!P0 BRA `(.L_x_6716) ;  /* 0xfffffffc00f08947 */ /* 0x008fea000383ffff */
.L_x_6715:
[----:B------:R-:W-:Y:S05]  /*a800*/  BSYNC B0 ;  /* 0x0000000000007941 */ /* 0x000fea0003800000 */
.L_x_6714:
[----:B------:R-:W-:Y:S05]  /*a810*/  BRA `(.L_x_6717) ;  /* 0x0000005000287947 */ /* 0x000fea0003800000 */
.L_x_6713:
[----:B------:R-:W1:Y:S01]  /*a820*/  LDC.64 R14, c[0x0][0x3e8] ;  /* 0x0000fa00ff0e7b82 */ /* 0x000e620000000a00 */
[----:B------:R-:W-:Y:S01]  /*a830*/  LEA.HI R30, R30, R25, RZ, 0x2 ;  /* 0x000000191e1e7211 */ /* 0x000fe200078f10ff */
[----:B------:R-:W-:Y:S01]  /*a840*/  IMAD.MOV.U32 R4, RZ, RZ, R22 ;  /* 0x000000ffff047224 */ /* 0x000fe200078e0016 */
[----:B------:R-:W-:Y:S01]  /*a850*/  LOP3.LUT P0, RZ, R28, 0x3ff, RZ, 0xc0, !PT ;  /* 0x000003ff1cff7812 */ /* 0x000fe2000780c0ff */
[----:B------:R-:W-:Y:S01]  /*a860*/  IMAD.MOV.U32 R5, RZ, RZ, R23 ;  /* 0x000000ffff057224 */ /* 0x000fe200078e0017 */
[----:B------:R-:W-:Y:S01]  /*a870*/  LOP3.LUT R30, R30, 0xfffffffc, RZ, 0xc0, !PT ;  /* 0xfffffffc1e1e7812 */ /* 0x000fe200078ec0ff */
[----:B------:R-:W-:Y:S01]  /*a880*/  BSSY B6, `(.L_x_6718) ;  /* 0x0000034000067945 */ /* 0x000fe20003800000 */
[----:B-----5:R-:W-:Y:S01]  /*a890*/  SHF.R.S32.HI R3, RZ, 0x1f, R71 ;  /* 0x0000001fff037819 */ /* 0x020fe20000011447 */
[----:B------:R-:W2:Y:S01]  /*a8a0*/  LDC.64 R12, c[0x0][0x3d8] ;  /* 0x0000f600ff0c7b82 */ /* 0x000ea20000000a00 */
[----:B------:R-:W-:Y:S01]  /*a8b0*/  SHF.R.S32.HI R7, RZ, 0x1f, R209 ;  /* 0x0000001fff077819 */ /* 0x000fe200000114d1 */
[----:B------:R-:W-:-:S04]  /*a8c0*/  IMAD.IADD R63, R25, 0x1, -R30 ;  /* 0x00000001193f7824 */ /* 0x000fc800078e0a1e */
[----:B------:R-:W-:-:S05]  /*a8d0*/  IMAD.SHL.U32 R28, R63, 0x8, RZ ;  /* 0x000000083f1c7824 */ /* 0x000fca00078e00ff */
[----:B------:R-:W-:Y:S01]  /*a8e0*/  SHF.R.S32.HI R29, RZ, 0x1f, R28 ;  /* 0x0000001fff1d7819 */ /* 0x000fe2000001141c */
[-C--:B-1----:R-:W-:Y:S01]  /*a8f0*/  IMAD R6, R3, R14.reuse, RZ ;  /* 0x0000000e03067224 */ /* 0x082fe200078e02ff */
[----:B------:R-:W-:Y:S01]  /*a900*/  SHF.L.U64.HI R61, R14, 0x6, R15 ;  /* 0x000000060e3d7819 */ /* 0x000fe2000001020f */
[-C--:B------:R-:W-:Y:S02]  /*a910*/  IMAD R32, R7, R14.reuse, RZ ;  /* 0x0000000e07207224 */ /* 0x080fe400078e02ff */
[----:B------:R-:W-:-:S04]  /*a920*/  IMAD.WIDE.U32 R10, R209, R14, R4 ;  /* 0x0000000ed10a7225 */ /* 0x000fc800078e0004 */
[-C--:B--2---:R-:W-:Y:S01]  /*a930*/  IMAD R0, R3, R12.reuse, RZ ;  /* 0x0000000c03007224 */ /* 0x084fe200078e02ff */
[----:B------:R-:W-:Y:S01]  /*a940*/  SHF.L.U64.HI R59, R12, 0x6, R13 ;  /* 0x000000060c3b7819 */ /* 0x000fe2000001020d */
[-C--:B------:R-:W-:Y:S02]  /*a950*/  IMAD R20, R7, R12.reuse, RZ ;  /* 0x0000000c07147224 */ /* 0x080fe400078e02ff */
[----:B------:R-:W-:-:S04]  /*a960*/  IMAD.WIDE.U32 R8, R209, R12, R4 ;  /* 0x0000000cd1087225 */ /* 0x000fc800078e0004 */
[C---:B------:R-:W-:Y:S02]  /*a970*/  IMAD R51, R71.reuse, R15, R6 ;  /* 0x0000000f47337224 */ /* 0x040fe400078e0206 */
[----:B------:R-:W-:-:S04]  /*a980*/  IMAD.WIDE.U32 R44, R71, R14, RZ ;  /* 0x0000000e472c7225 */ /* 0x000fc800078e00ff */
[----:B------:R-:W-:-:S04]  /*a990*/  IMAD.WIDE.U32 R46, R71, R12, RZ ;  /* 0x0000000c472e7225 */ /* 0x000fc800078e00ff */
[----:B------:R-:W-:Y:S01]  /*a9a0*/  IMAD R49, R71, R13, R0 ;  /* 0x0000000d47317224 */ /* 0x000fe200078e0200 */
[----:B------:R-:W-:Y:S01]  /*a9b0*/  IADD3 R30, P3, R8, R46, RZ ;  /* 0x0000002e081e7210 */ /* 0x000fe20007f7e0ff */
[----:B------:R-:W-:-:S04]  /*a9c0*/  IMAD.WIDE.U32 R4, R209, R12, R28 ;  /* 0x0000000cd1047225 */ /* 0x000fc800078e001c */
[----:B------:R-:W-:Y:S01]  /*a9d0*/  IMAD.WIDE.U32 R6, R209, R14, R28 ;  /* 0x0000000ed1067225 */ /* 0x000fe200078e001c */
[----:B------:R-:W-:-:S03]  /*a9e0*/  IADD3 R48, P1, R4, R46, RZ ;  /* 0x0000002e04307210 */ /* 0x000fc60007f3e0ff */
[----:B------:R-:W-:Y:S01]  /*a9f0*/  IMAD R53, R209, R15, R32 ;  /* 0x0000000fd1357224 */ /* 0x000fe200078e0220 */
[-C--:B------:R-:W-:Y:S01]  /*aa00*/  IADD3 R32, P4, R10, R44.reuse, RZ ;  /* 0x0000002c0a207210 */ /* 0x080fe20007f9e0ff */
        /* <DEDUP_REMOVED lines=8> */
[----:B------:R-:W-:-:S02]  /*aa90*/  IADD3.X R31, R49, R20, R9, P3, !PT ;  /* 0x00000014311f7210 */ /* 0x000fc40001ffe409 */
        /* <DEDUP_REMOVED lines=18> */
.L_x_6719:
[----:B------:R-:W-:Y:S05]  /*abc0*/  BSYNC B6 ;  /* 0x0000000000067941 */ /* 0x000fea0003800000 */
.L_x_6718:
        /* <DEDUP_REMOVED lines=22> */
[-C--:B------:R-:W-:Y:S01]  /*ad30*/  ISETP.GE.AND P0, PT, R209, R58.reuse, PT ;  /* 0x0000003ad100720c */ /* 0x080fe20003f06270 */
[----:B------:R-:W-:Y:S01]  /*ad40*/  BSSY B1, `(.L_x_6722) ;  /* 0x0000029000017945 */ /* 0x000fe20003800000 */
[----:B------:R-:W-:Y:S01]  /*ad50*/  ISETP.GE.AND P1, PT, R233, R58, PT ;  /* 0x0000003ae900720c */ /* 0x000fe20003f26270 */
        /* <DEDUP_REMOVED lines=11> */
[----:B-1----:R-:W-:Y:S01]  /*ae10*/  ISETP.NE.AND P2, PT, R0, 0x1, PT ;  /* 0x000000010000780c */ /* 0x002fe20003f45270 */
[----:B------:R-:W-:-:S04]  /*ae20*/  IMAD R0, R217, 0x80, R209 ;  /* 0x00000080d9007824 */ /* 0x000fc800078e02d1 */
[----:B------:R-:W-:-:S08]  /*ae30*/  IMAD R3, R63, 0x40, R0 ;  /* 0x000000403f037824 */ /* 0x000fd000078e0200 */
[----:B------:R-:W1:Y:S08]  /*ae40*/  @P2 LDC R8, c[0x0][0x42c] ;  /* 0x00010b00ff082b82 */ /* 0x000e700000000800 */
[----:B------:R-:W2:Y:S01]  /*ae50*/  @P2 LDC R9, c[0x0][0x430] ;  /* 0x00010c00ff092b82 */ /* 0x000ea20000000800 */
[----:B-1----:R-:W-:-:S05]  /*ae60*/  @P2 IMAD.HI.U32 R0, R3, R8, RZ ;  /* 0x0000000803002227 */ /* 0x002fca00078e00ff */
[----:B--2---:R-:W-:Y:S02]  /*ae70*/  @P2 SHF.R.U32.HI R3, RZ, R9, R0 ;  /* 0x00000009ff032219 */ /* 0x004fe40000011600 */
[----:B------:R-:W-:Y:S02]  /*ae80*/  CS2R R8, SRZ ;  /* 0x0000000000087805 */ /* 0x000fe4000001ff00 */
[----:B------:R-:W-:Y:S01]  /*ae90*/  SHF.R.S32.HI R45, RZ, 0x1f, R3 ;  /* 0x0000001fff2d7819 */ /* 0x000fe20000011403 */
[----:B------:R-:W-:Y:S06]  /*aea0*/  @P0 BRA `(.L_x_6723) ;  /* 0x0000000000480947 */ /* 0x000fec0003800000 */
[----:B------:R-:W-:Y:S01]  /*aeb0*/  VIADD R0, R28, 0x20 ;  /* 0x000000201c007836 */ /* 0x000fe20000000000 */
[----:B------:R-:W-:Y:S01]  /*aec0*/  ULDC.64 UR6, c[0x0][0x3c8] ;  /* 0x0000f20000067ab9 */ /* 0x000fe20000000a00 */
[----:B------:R-:W-:Y:S01]  /*aed0*/  ULDC UR4, c[0x0][0x3d4] ;  /* 0x0000f50000047ab9 */ /* 0x000fe20000000800 */
[----:B------:R-:W-:Y:S02]  /*aee0*/  IADD3 R14, P4, P5, R48, UR6, R55 ;  /* 0x00000006300e7c10 */ /* 0x000fe4000fd9e037 */
[----:B------:R-:W-:Y:S02]  /*aef0*/  CS2R R40, SRZ ;  /* 0x0000000000287805 */ /* 0x000fe4000001ff00 */
[----:B------:R-:W-:Y:S02]  /*af00*/  ISETP.GE.AND P2, PT, R0, UR4, PT ;  /* 0x0000000400007c0c */ /* 0x000fe4000bf46270 */
[----:B------:R-:W-:Y:S02]  /*af10*/  CS2R R34, SRZ ;  /* 0x0000000000227805 */ /* 0x000fe4000001ff00 */
[----:B------:R-:W-:Y:S01]  /*af20*/  ISETP.GE.AND P3, PT, R28, UR4, PT ;  /* 0x000000041c007c0c */ /* 0x000fe2000bf66270 */
[----:B------:R-:W-:Y:S01]  /*af30*/  ULDC.64 UR4, c[0x0][0x3e0] ;  /* 0x0000f80000047ab9 */ /* 0x000fe20000000a00 */
[----:B------:R-:W-:-:S02]  /*af40*/  IADD3.X R15, R50, UR7, R54, P4, P5 ;  /* 0x00000007320f7c10 */ /* 0x000fc4000a7ea436 */
        /* <DEDUP_REMOVED lines=8> */
.L_x_6723:
[----:B------:R-:W-:Y:S05]  /*afd0*/  BSYNC B1 ;  /* 0x0000000000017941 */ /* 0x000fea0003800000 */
.L_x_6722:
[----:B------:R-:W-:Y:S04]  /*afe0*/  BSSY B1, `(.L_x_6724) ;  /* 0x0000018000017945 */ /* 0x000fe80003800000 */
[----:B------:R-:W-:Y:S05]  /*aff0*/  @P1 BRA `(.L_x_6725) ;  /* 0x0000000000581947 */ /* 0x000fea0003800000 */
[----:B-1----:R-:W-:Y:S01]  /*b000*/  IADD3 R42, P4, P5, R52, R62, R57 ;  /* 0x0000003e342a7210 */ /* 0x002fe20007d9e039 */
[----:B------:R-:W-:Y:S01]  /*b010*/  VIADD R9, R28, 0x20 ;  /* 0x000000201c097836 */ /* 0x000fe20000000000 */
[----:B------:R-:W-:Y:S01]  /*b020*/  IADD3 R14, P2, P3, R48, R60, R55 ;  /* 0x0000003c300e7210 */ /* 0x000fe20007b5e037 */
[----:B------:R-:W-:Y:S01]  /*b030*/  ULDC UR4, c[0x0][0x3d4] ;  /* 0x0000f50000047ab9 */ /* 0x000fe20000000800 */
[----:B------:R-:W-:Y:S01]  /*b040*/  IADD3.X R0, R53, R61, R56, P4, P5 ;  /* 0x0000003d35007210 */ /* 0x000fe200027ea438 */
[----:B------:R-:W-:Y:S01]  /*b050*/  ULDC.64 UR6, c[0x0][0x3c8] ;  /* 0x0000f20000067ab9 */ /* 0x000fe20000000a00 */
[----:B------:R-:W-:Y:S02]  /*b060*/  ISETP.GE.AND P5, PT, R9, UR4, PT ;  /* 0x0000000409007c0c */ /* 0x000fe4000bfa6270 */
[----:B------:R-:W-:Y:S02]  /*b070*/  CS2R R30, SRZ ;  /* 0x00000000001e7805 */ /* 0x000fe4000001ff00 */
[----:B------:R-:W-:Y:S01]  /*b080*/  ISETP.GE.AND P4, PT, R28, UR4, PT ;  /* 0x000000041c007c0c */ /* 0x000fe2000bf86270 */
[----:B------:R-:W-:Y:S01]  /*b090*/  ULDC.64 UR4, c[0x0][0x3e0] ;  /* 0x0000f80000047ab9 */ /* 0x000fe20000000a00 */
[----:B------:R-:W-:-:S02]  /*b0a0*/  IADD3.X R8, R50, R59, R54, P2, P3 ;  /* 0x0000003b32087210 */ /* 0x000fc400017e6436 */
[----:B------:R-:W-:Y:S02]  /*b0b0*/  CS2R R32, SRZ ;  /* 0x0000000000207805 */ /* 0x000fe4000001ff00 */
[----:B------:R-:W-:Y:S02]  /*b0c0*/  IADD3 R14, P2, R14, UR6, RZ ;  /* 0x000000060e0e7c10 */ /* 0x000fe4000ff5e0ff */
[----:B------:R-:W-:Y:S02]  /*b0d0*/  CS2R R20, SRZ ;  /* 0x0000000000147805 */ /* 0x000fe4000001ff00 */
[----:B------:R-:W-:Y:S02]  /*b0e0*/  IADD3 R42, P3, R42, UR4, RZ ;  /* 0x000000042a2a7c10 */ /* 0x000fe4000ff7e0ff */
[----:B------:R-:W-:Y:S02]  /*b0f0*/  IADD3.X R15, R8, UR7, RZ, P2, !PT ;  /* 0x00000007080f7c10 */ /* 0x000fe400097fe4ff */
[----:B------:R-:W-:-:S02]  /*b100*/  CS2R R8, SRZ ;  /* 0x0000000000087805 */ /* 0x000fc4000001ff00 */
[----:B------:R-:W-:Y:S01]  /*b110*/  IADD3.X R43, R0, UR5, RZ, P3, !PT ;  /* 0x00000005002b7c10 */ /* 0x000fe20009ffe4ff */
[----:B------:R2:W5:Y:S04]  /*b120*/  @!P4 LDG.E.64 R30, desc[UR38][R14.64] ;  /* 0x000000260e1ec981 */ /* 0x000568000c1e1b00 */
[----:B------:R2:W5:Y:S04]  /*b130*/  @!P5 LDG.E.64 R8, desc[UR38][R14.64+0x20] ;  /* 0x000020260e08d981 */ /* 0x000568000c1e1b00 */
[----:B------:R2:W5:Y:S04]  /*b140*/  @!P4 LDG.E.64 R32, desc[UR38][R42.64] ;  /* 0x000000262a20c981 */ /* 0x000568000c1e1b00 */
[----:B------:R2:W5:Y:S02]  /*b150*/  @!P5 LDG.E.64 R20, desc[UR38][R42.64+0x20] ;  /* 0x000020262a14d981 */ /* 0x000564000c1e1b00 */
.L_x_6725:
[----:B------:R-:W-:Y:S05]  /*b160*/  BSYNC B1 ;  /* 0x0000000000017941 */ /* 0x000fea0003800000 */
.L_x_6724:
[-C--:B------:R-:W-:Y:S01]  /*b170*/  IMAD R0, R45, R6.reuse, RZ ;  /* 0x000000062d007224 */ /* 0x080fe200078e02ff */
        /* <DEDUP_REMOVED lines=13> */
.L_x_6999:
[----:B------:R-:W-:-:S03]  /*b250*/  UMOV UR4, 0xffffffff ;  /* 0xffffffff00047882 */ /* 0x000fc60000000000 */
[----:B------:R-:W-:Y:S05]  /*b260*/  BRA.DIV UR4, `(.L_x_6727) ;  /* 0x0000021e043c7947 */ /* 0x000fea000b800000 */
.L_x_7002:
[----:B------:R-:W-:-:S03]  /*b270*/  UMOV UR4, 0xffffffff ;  /* 0xffffffff00047882 */ /* 0x000fc60000000000 */
[----:B------:R-:W-:Y:S05]  /*b280*/  BRA.DIV UR4, `(.L_x_6728) ;  /* 0x0000021e045c7947 */ /* 0x000fea000b800000 */
.L_x_7005:
[----:B------:R-:W-:-:S03]  /*b290*/  UMOV UR4, 0xffffffff ;  /* 0xffffffff00047882 */ /* 0x000fc60000000000 */
[----:B------:R-:W-:Y:S05]  /*b2a0*/  BRA.DIV UR4, `(.L_x_6729) ;  /* 0x0000021e047c7947 */ /* 0x000fea000b800000 */
.L_x_7008:
[----:B------:R-:W-:-:S03]  /*b2b0*/  UMOV UR4, 0xffffffff ;  /* 0xffffffff00047882 */ /* 0x000fc60000000000 */
[----:B------:R-:W-:Y:S05]  /*b2c0*/  BRA.DIV UR4, `(.L_x_6730) ;  /* 0x0000021e049c7947 */ /* 0x000fea000b800000 */
.L_x_7011:
[----:B------:R-:W-:-:S03]  /*b2d0*/  UMOV UR4, 0xffffffff ;  /* 0xffffffff00047882 */ /* 0x000fc60000000000 */
[----:B------:R-:W-:Y:S05]  /*b2e0*/  BRA.DIV UR4, `(.L_x_6731) ;  /* 0x0000021e04bc7947 */ /* 0x000fea000b800000 */
.L_x_7014:
[----:B------:R-:W-:-:S03]  /*b2f0*/  UMOV UR4, 0xffffffff ;  /* 0xffffffff00047882 */ /* 0x000fc60000000000 */
[----:B------:R-:W-:Y:S05]  /*b300*/  BRA.DIV UR4, `(.L_x_6732) ;  /* 0x0000021e04dc7947 */ /* 0x000fea000b800000 */
.L_x_7017:
[----:B------:R-:W-:-:S03]  /*b310*/  UMOV UR4, 0xffffffff ;  /* 0xffffffff00047882 */ /* 0x000fc60000000000 */
[----:B------:R-:W-:Y:S05]  /*b320*/  BRA.DIV UR4, `(.L_x_6733) ;  /* 0x0000021e04fc7947 */ /* 0x000fea000b800000 */
.L_x_7020:
[----:B------:R-:W-:Y:S01]  /*b330*/  ULEA.HI UR4, UR37, UR37, URZ, 0x1 ;  /* 0x0000002525047291 */ /* 0x000fe2000f8f083f */
[C---:B------:R-:W-:Y:S01]  /*b340*/  IMAD.SHL.U32 R0, R211.reuse, 0x80, RZ ;  /* 0x00000080d3007824 */ /* 0x040fe200078e00ff */
[----:B------:R-:W-:Y:S01]  /*b350*/  BSSY B1, `(.L_x_6734) ;  /* 0x000000f000017945 */ /* 0x000fe20003800000 */
[----:B------:R-:W-:Y:S01]  /*b360*/  LOP3.LUT P3, RZ, R211, 0x4, RZ, 0xc0, !PT ;  /* 0x00000004d3ff7812 */ /* 0x000fe2000786c0ff */
[----:B------:R-:W-:Y:S02]  /*b370*/  ULOP3.LUT UR4, UR4, 0xfffffffe, URZ, 0xc0, !UPT ;  /* 0xfffffffe04047892 */ /* 0x000fe4000f8ec03f */
[----:B------:R-:W-:Y:S02]  /*b380*/  LOP3.LUT R3, R0, 0x380, RZ, 0xc0, !PT ;  /* 0x0000038000037812 */ /* 0x000fe400078ec0ff */
[----:B------:R-:W-:Y:S02]  /*b390*/  UIADD3 UR4, UR37, -UR4, URZ ;  /* 0x8000000425047290 */ /* 0x000fe4000fffe03f */
[----:B------:R-:W-:-:S02]  /*b3a0*/  LOP3.LUT R0, R3, 0x30, R22, 0xf8, !PT ;  /* 0x0000003003007812 */ /* 0x000fc400078ef816 */
[----:B------:R-:W-:Y:S02]  /*b3b0*/  SHF.R.U32.HI R3, RZ, 0x3, R3 ;  /* 0x00000003ff037819 */ /* 0x000fe40000011603 */
[----:B------:R-:W-:Y:S02]  /*b3c0*/  IMAD.U32 R5, RZ, RZ, UR4 ;  /* 0x00000004ff057e24 */ /* 0x000fe4000f8e00ff */
[----:B------:R-:W-:-:S03]  /*b3d0*/  LOP3.LUT R3, R0, R3, RZ, 0x3c, !PT ;  /* 0x0000000300037212 */ /* 0x000fc600078e3cff */
[----:B------:R-:W-:Y:S02]  /*b3e0*/  SHF.L.U32 R5, R5, 0x1f, RZ ;  /* 0x0000001f05057819 */ /* 0x000fe400000006ff */
[----:B------:R-:W-:Y:S02]  /*b3f0*/  IADD3 R3, R18, R3, R222 ;  /* 0x0000000312037210 */ /* 0x000fe40007ffe0de */
[----:B------:R-:W3:Y:S03]  /*b400*/  SYNCS.PHASECHK.TRANS64.TRYWAIT P2, [R18+URZ+0x28800], R5 ;  /* 0x02880005120075a7 */ /* 0x000ee6000804017f */
[C---:B------:R-:W-:Y:S02]  /*b410*/  VIADD R4, R3.reuse, 0x18400 ;  /* 0x0001840003047836 */ /* 0x040fe40000000000 */
[----:B------:R-:W-:Y:S01]  /*b420*/  VIADD R0, R3, 0x18440 ;  /* 0x0001844003007836 */ /* 0x000fe20000000000 */
[----:B---3--:R-:W-:Y:S06]  /*b430*/  @!P2 BRA `(.L_x_6735) ;  /* 0x0000021c00e0a947 */ /* 0x008fec0003800000 */
.L_x_7021:
[----:B------:R-:W-:Y:S05]  /*b440*/  BSYNC B1 ;  /* 0x0000000000017941 */ /* 0x000fea0003800000 */
.L_x_6734:
[----:B------:R-:W-:Y:S01]  /*b450*/  BSSY B1, `(.L_x_6736) ;  /* 0x00000fb000017945 */ /* 0x000fe20003800000 */
[----:B------:R-:W-:-:S03]  /*b460*/  @P3 VIADD R0, R4, 0xffffffc0 ;  /* 0xffffffc004003836 */ /* 0x000fc60000000000 */
[----:B------:R-:W-:Y:S05]  /*b470*/  @P0 BRA `(.L_x_6737) ;  /* 0x0000000c00e00947 */ /* 0x000fea0003800000 */
[----:B---3--:R-:W3:Y:S01]  /*b480*/  LDC R5, c[0x0][0x3d4] ;  /* 0x0000f500ff057b82 */ /* 0x008ee20000000800 */
[C---:B------:R-:W-:Y:S01]  /*b490*/  VIADD R4, R28.reuse, 0x20 ;  /* 0x000000201c047836 */ /* 0x040fe20000000000 */
[----:B------:R-:W-:Y:S01]  /*b4a0*/  BSSY B2, `(.L_x_6738) ;  /* 0x000007a000027945 */ /* 0x000fe20003800000 */
[----:B---3--:R-:W-:-:S03]  /*b4b0*/  ISETP.GE.AND P0, PT, R28, R5, PT ;  /* 0x000000051c00720c */ /* 0x008fc60003f06270 */
[----:B------:R-:W-:-:S10]  /*b4c0*/  ISETP.GE.AND P2, PT, R4, R5, PT ;  /* 0x000000050400720c */ /* 0x000fd40003f46270 */
[----:B------:R-:W-:Y:S05]  /*b4d0*/  @P0 BRA `(.L_x_6739) ;  /* 0x0000000400d80947 */ /* 0x000fea0003800000 */
[----:B------:R-:W3:Y:S01]  /*b4e0*/  LDS.128 R4, [R3+0x18400] ;  /* 0x0184000003047984 */ /* 0x000ee20000000c00 */
[----:B-----5:R-:W-:Y:S02]  /*b4f0*/  SHF.R.U32.HI R10, RZ, 0x8, R40 ;  /* 0x00000008ff0a7819 */ /* 0x020fe40000011628 */
[----:B------:R-:W-:Y:S02]  /*b500*/  SHF.R.U32.HI R12, RZ, 0x8, R41 ;  /* 0x00000008ff0c7819 */ /* 0x000fe40000011629 */
[----:B------:R-:W-:Y:S02]  /*b510*/  LOP3.LUT R11, R40, 0xff, RZ, 0xc0, !PT ;  /* 0x000000ff280b7812 */ /* 0x000fe400078ec0ff */
[----:B------:R-:W-:Y:S02]  /*b520*/  LOP3.LUT R13, R41, 0xff, RZ, 0xc0, !PT ;  /* 0x000000ff290d7812 */ /* 0x000fe400078ec0ff */
[----:B------:R-:W-:Y:S02]  /*b530*/  LOP3.LUT R10, R10, 0xff, RZ, 0xc0, !PT ;  /* 0x000000ff0a0a7812 */ /* 0x000fe400078ec0ff */
[----:B------:R-:W-:-:S02]  /*b540*/  LOP3.LUT R12, R12, 0xff, RZ, 0xc0, !PT ;  /* 0x000000ff0c0c7812 */ /* 0x000fc400078ec0ff */
[----:B-12---:R-:W-:Y:S02]  /*b550*/  SHF.R.U32.HI R14, RZ, 0x8, R39 ;  /* 0x00000008ff0e7819 */ /* 0x006fe40000011627 */
        /* <DEDUP_REMOVED lines=20> */
[----:B---3--:R-:W-:Y:S02]  /*b6a0*/  F2FP.F16.E4M3.UNPACK_B R10, R6.H1 ;  /* 0x00000006ff0a723e */ /* 0x008fe400030006ff */
        /* <DEDUP_REMOVED lines=89> */
.L_x_6739:
[----:B------:R-:W-:Y:S05]  /*bc40*/  BSYNC B2 ;  /* 0x0000000000027941 */ /* 0x000fea0003800000 */
.L_x_6738:
[----:B------:R-:W-:Y:S05]  /*bc50*/  @P2 BRA `(.L_x_6737) ;  /* 0x0000000400e82947 */ /* 0x000fea0003800000 */
[----:B---3--:R-:W3:Y:S01]  /*bc60*/  LDS.128 R4, [R0] ;  /* 0x0000000000047984 */ /* 0x008ee20000000c00 */
[----:B-----5:R-:W-:Y:S02]  /*bc70*/  SHF.R.U32.HI R11, RZ, 0x8, R34 ;  /* 0x00000008ff0b7819 */ /* 0x020fe40000011622 */
[----:B------:R-:W-:Y:S02]  /*bc80*/  SHF.R.U32.HI R13, RZ, 0x8, R35 ;  /* 0x00000008ff0d7819 */ /* 0x000fe40000011623 */
[----:B------:R-:W-:Y:S02]  /*bc90*/  SHF.R.U32.HI R39, RZ, 0x8, R37 ;  /* 0x00000008ff277819 */ /* 0x000fe40000011625 */
[----:B-12---:R-:W-:Y:S02]  /*bca0*/  SHF.R.U32.HI R15, RZ, 0x8, R36 ;  /* 0x00000008ff0f7819 */ /* 0x006fe40000011624 */
        /* <DEDUP_REMOVED lines=27> */
[----:B---3--:R-:W-:Y:S02]  /*be60*/  F2FP.F16.E4M3.UNPACK_B R10, R6.H1 ;  /* 0x00000006ff0a723e */ /* 0x008fe400030006ff */
        /* <DEDUP_REMOVED lines=61> */
[----:B------:R-:W-:Y:S01]  /*c240*/  F2FP.SATFINITE.E4M3.F32.PACK_AB_MERGE_C R38, R43, R38, R42 ;  /* 0x000000262b26723e */ /* 0x000fe2000480702a */
[-C--:B------:R-:W-:Y:S01]  /*c250*/  FMUL.FTZ R4, R4, R13.reuse ;  /* 0x0000000d04047220 */ /* 0x080fe20000410000 */
[----:B------:R-:W-:Y:S01]  /*c260*/  FFMA.FTZ R37, R5, R34, R12 ;  /* 0x0000002205257223 */ /* 0x000fe2000001000c */
[----:B------:R-:W-:Y:S01]  /*c270*/  FFMA.FTZ R7, R6, R13, -R7 ;  /* 0x0000000d06077223 */ /* 0x000fe20000010807 */
[----:B------:R-:W-:-:S02]  /*c280*/  HADD2.F32 R5, -RZ, R11.H1_H1 ;  /* 0x3000000bff057230 */ /* 0x000fc40000004100 */
[----:B------:R-:W-:Y:S01]  /*c290*/  FFMA.FTZ R14, R6, R35, R4 ;  /* 0x00000023060e7223 */ /* 0x000fe20000010004 */
[----:B------:R-:W-:Y:S01]  /*c2a0*/  HADD2.F32 R6, -RZ, R15.H1_H1 ;  /* 0x3000000fff067230 */ /* 0x000fe20000004100 */
[----:B------:R-:W-:Y:S01]  /*c2b0*/  F2FP.SATFINITE.E4M3.F32.PACK_AB_MERGE_C R36, R37, R36, RZ ;  /* 0x000000242524723e */ /* 0x000fe200048070ff */
[--C-:B------:R-:W-:Y:S02]  /*c2c0*/  HADD2.F32 R12, -RZ, R39.reuse.H1_H1 ;  /* 0x30000027ff0c7230 */ /* 0x100fe40000004100 */
[----:B------:R-:W-:Y:S02]  /*c2d0*/  HADD2.F32 R39, -RZ, R39.H0_H0 ;  /* 0x20000027ff277230 */ /* 0x000fe40000004100 */
[C---:B------:R-:W-:Y:S01]  /*c2e0*/  FMUL.FTZ R13, R5.reuse, R6 ;  /* 0x00000006050d7220 */ /* 0x040fe20000410000 */
[----:B------:R-:W-:Y:S02]  /*c2f0*/  HADD2.F32 R4, -RZ, R10.H1_H1 ;  /* 0x3000000aff047230 */ /* 0x000fe40000004100 */
[----:B------:R-:W-:Y:S01]  /*c300*/  FMUL.FTZ R34, R5, R12 ;  /* 0x0000000c05227220 */ /* 0x000fe20000410000 */
[----:B------:R-:W-:Y:S01]  /*c310*/  HADD2.F32 R15, -RZ, R15.H0_H0 ;  /* 0x2000000fff0f7230 */ /* 0x000fe20000004100 */
[----:B------:R-:W-:Y:S01]  /*c320*/  F2FP.SATFINITE.E4M3.F32.PACK_AB_MERGE_C R36, R14, R7, R36 ;  /* 0x000000070e24723e */ /* 0x000fe20004807024 */
        /* <DEDUP_REMOVED lines=10> */
[----:B------:R-:W-:Y:S02]  /*c3d0*/  F2FP.SATFINITE.E4M3.F32.PACK_AB_MERGE_C R39, R47, R40, R39 ;  /* 0x000000282f27723e */ /* 0x000fe40004807027 */
[----:B------:R-:W-:-:S05]  /*c3e0*/  F2FP.SATFINITE.E4M3.F32.PACK_AB_MERGE_C R37, R4, R5, R13 ;  /* 0x000000050425723e */ /* 0x000fca000480700d */
[----:B------:R4:W-:Y:S02]  /*c3f0*/  STS.128 [R0], R36 ;  /* 0x0000002400007388 */ /* 0x0009e40000000c00 */
.L_x_6737:
[----:B------:R-:W-:Y:S05]  /*c400*/  BSYNC B1 ;  /* 0x0000000000017941 */ /* 0x000fea0003800000 */
.L_x_6736:
        /* <DEDUP_REMOVED lines=46> */
[--C-:B------:R-:W-:Y:S01]  /*c6f0*/  HADD2.F32 R33, -RZ, R31.reuse.H1_H1 ;  /* 0x3000001fff217230 */ /* 0x100fe20000004100 */
[----:B------:R-:W-:Y:S01]  /*c700*/  F2FP.F16.E4M3.UNPACK_B R11, R5.H1 ;  /* 0x00000005ff0b723e */ /* 0x000fe200030006ff */
[----:B------:R-:W-:Y:S01]  /*c710*/  HADD2.F32 R29, -RZ, R28.H1_H1 ;  /* 0x3000001cff1d7230 */ /* 0x000fe20000004100 */
[----:B------:R-:W-:Y:S01]  /*c720*/  F2FP.F16.E4M3.UNPACK_B R14, R7 ;  /* 0x00000007ff0e723e */ /* 0x000fe200020006ff */
[----:B------:R-:W-:-:S02]  /*c730*/  HADD2.F32 R31, -RZ, R31.H0_H0 ;  /* 0x2000001fff1f7230 */ /* 0x000fc40000004100 */
[C---:B------:R-:W-:Y:S01]  /*c740*/  FMUL.FTZ R34, R10.reuse, R33 ;  /* 0x000000210a227220 */ /* 0x040fe20000410000 */
[----:B------:R-:W-:Y:S02]  /*c750*/  HADD2.F32 R28, -RZ, R28.H0_H0 ;  /* 0x2000001cff1c7230 */ /* 0x000fe40000004100 */
[----:B----4-:R-:W-:Y:S01]  /*c760*/  FMUL.FTZ R38, R10, R29 ;  /* 0x0000001d0a267220 */ /* 0x010fe20000410000 */
        /* <DEDUP_REMOVED lines=47> */
[----:B------:R-:W-:Y:S01]  /*ca60*/  F2FP.SATFINITE.E4M3.F32.PACK_AB_MERGE_C R35, R35, R40, RZ ;  /* 0x000000282323723e */ /* 0x000fe200048070ff */
[-C--:B------:R-:W-:Y:S01]  /*ca70*/  FMUL.FTZ R4, R4, R13.reuse ;  /* 0x0000000d04047220 */ /* 0x080fe20000410000 */
[----:B------:R-:W-:Y:S01]  /*ca80*/  FFMA.FTZ R31, R5, R28, R12 ;  /* 0x0000001c051f7223 */ /* 0x000fe2000001000c */
[----:B------:R-:W-:Y:S01]  /*ca90*/  FFMA.FTZ R13, R6, R13, -R7 ;  /* 0x0000000d060d7223 */ /* 0x000fe20000010807 */
[----:B------:R-:W-:-:S02]  /*caa0*/  HADD2.F32 R5, -RZ, R11.H1_H1 ;  /* 0x3000000bff057230 */ /* 0x000fc40000004100 */
[----:B------:R-:W-:Y:S01]  /*cab0*/  FFMA.FTZ R14, R6, R29, R4 ;  /* 0x0000001d060e7223 */ /* 0x000fe20000010004 */
[--C-:B------:R-:W-:Y:S01]  /*cac0*/  HADD2.F32 R6, -RZ, R15.reuse.H1_H1 ;  /* 0x3000000fff067230 */ /* 0x100fe20000004100 */
[----:B------:R-:W-:Y:S01]  /*cad0*/  F2FP.SATFINITE.E4M3.F32.PACK_AB_MERGE_C R30, R31, R30, RZ ;  /* 0x0000001e1f1e723e */ /* 0x000fe200048070ff */
[--C-:B------:R-:W-:Y:S01]  /*cae0*/  HADD2.F32 R12, -RZ, R32.reuse.H1_H1 ;  /* 0x30000020ff0c7230 */ /* 0x100fe20000004100 */
[----:B------:R-:W-:Y:S01]  /*caf0*/  F2FP.SATFINITE.E4M3.F32.PACK_AB_MERGE_C R34, R34, R33, R36 ;  /* 0x000000212222723e */ /* 0x000fe20004807024 */
        /* <DEDUP_REMOVED lines=18> */
.L_x_6742:
[----:B------:R-:W-:Y:S05]  /*cc20*/  BSYNC B1 ;  /* 0x0000000000017941 */ /* 0x000fea0003800000 */
.L_x_6741:
[----:B------:R-:W-:Y:S05]  /*cc30*/  @P1 BRA `(.L_x_6740) ;  /* 0x0000002800fc1947 */ /* 0x000fea0003800000 */
[----:B------:R-:W0:Y:S01]  /*cc40*/  LDS.128 R4, [R0+0x2000] ;  /* 0x0020000000047984 */ /* 0x000e220000000c00 */
[----:B---3-5:R-:W-:Y:S02]  /*cc50*/  SHF.R.U32.HI R3, RZ, 0x8, R8 ;  /* 0x00000008ff037819 */ /* 0x028fe40000011608 */
[----:B------:R-:W-:Y:S02]  /*cc60*/  SHF.R.U32.HI R11, RZ, 0x8, R9 ;  /* 0x00000008ff0b7819 */ /* 0x000fe40000011609 */
[----:B------:R-:W-:Y:S02]  /*cc70*/  LOP3.LUT R10, R8, 0xff, RZ, 0xc0, !PT ;  /* 0x000000ff080a7812 */ /* 0x000fe400078ec0ff */
[----:B------:R-:W-:Y:S02]  /*cc80*/  LOP3.LUT R3, R3, 0xff, RZ, 0xc0, !PT ;  /* 0x000000ff03037812 */ /* 0x000fe400078ec0ff */
[----:B-12---:R-:W-:Y:S02]  /*cc90*/  SHF.R.U32.HI R14, RZ, 0x8, R21 ;  /* 0x00000008ff0e7819 */ /* 0x006fe40000011615 */
[----:B------:R-:W-:-:S02]  /*cca0*/  LOP3.LUT R12, R9, 0xff, RZ, 0xc0, !PT ;  /* 0x000000ff090c7812 */ /* 0x000fc400078ec0ff */
[----:B------:R-:W-:Y:S02]  /*ccb0*/  LOP3.LUT R11, R11, 0xff, RZ, 0xc0, !PT ;  /* 0x000000ff0b0b7812 */ /* 0x000fe400078ec0ff */
[----:B------:R-:W-:Y:S02]  /*ccc0*/  PRMT R3, R3, 0x7604, R10 ;  /* 0x0000760403037816 */ /* 0x000fe4000000000a */
[----:B------:R-:W-:Y:S02]  /*ccd0*/  SHF.R.U32.HI R28, RZ, 0x10, R9 ;  /* 0x00000010ff1c7819 */ /* 0x000fe40000011609 */
[----:B------:R-:W-:Y:S02]  /*cce0*/  SHF.R.U32.HI R10, RZ, 0x8, R20 ;  /* 0x00000008ff0a7819 */ /* 0x000fe40000011614 */
[----:B------:R-:W-:Y:S02]  /*ccf0*/  SHF.R.U32.HI R29, RZ, 0x10, R21 ;  /* 0x00000010ff1d7819 */ /* 0x000fe40000011615 */
[----:B------:R-:W-:-:S02]  /*cd00*/  LOP3.LUT R15, R21, 0xff, RZ, 0xc0, !PT ;  /* 0x000000ff150f7812 */ /* 0x000fc400078ec0ff */
[----:B------:R-:W-:Y:S01]  /*cd10*/  LOP3.LUT R14, R14, 0xff, RZ, 0xc0, !PT ;  /* 0x000000ff0e0e7812 */ /* 0x000fe200078ec0ff */
[----:B------:R-:W-:Y:S01]  /*cd20*/  IMAD.U32 R29, R29, 0x10000, RZ ;  /* 0x000100001d1d7824 */ /* 0x000fe200078e00ff */
[----:B------:R-:W-:Y:S02]  /*cd30*/  PRMT R11, R11, 0x7604, R12 ;  /* 0x000076040b0b7816 */ /* 0x000fe4000000000c */
[----:B------:R-:W-:Y:S01]  /*cd40*/  LOP3.LUT R12, R10, 0xff, RZ, 0xc0, !PT ;  /* 0x000000ff0a0c7812 */ /* 0x000fe200078ec0ff */
[----:B------:R-:W-:Y:S01]  /*cd50*/  IMAD.U32 R10, R28, 0x10000, RZ ;  /* 0x000100001c0a7824 */ /* 0x000fe200078e00ff */
[----:B------:R-:W-:Y:S02]  /*cd60*/  LOP3.LUT R13, R20, 0xff, RZ, 0xc0, !PT ;  /* 0x000000ff140d7812 */ /* 0x000fe400078ec0ff */
[----:B------:R-:W-:Y:S02]  /*cd70*/  PRMT R14, R14, 0x7604, R15 ;  /* 0x000076040e0e7816 */ /* 0x000fe4000000000f */
[----:B------:R-:W-:-:S02]  /*cd80*/  PRMT R15, R12, 0x7604, R13 ;  /* 0x000076040c0f7816 */ /* 0x000fc4000000000d */
[----:B------:R-:W-:Y:S02]  /*cd90*/  LOP3.LUT R13, R11, 0xff0000, R10, 0xf8, !PT ;  /* 0x00ff00000b0d7812 */ /* 0x000fe400078ef80a */
[----:B------:R-:W-:Y:S02]  /*cda0*/  LOP3.LUT R29, R14, 0xff0000, R29, 0xf8, !PT ;  /* 0x00ff00000e1d7812 */ /* 0x000fe400078ef81d */
[----:B------:R-:W-:Y:S02]  /*cdb0*/  LOP3.LUT R13, R13, 0xff000000, R9, 0xf8, !PT ;  /* 0xff0000000d0d7812 */ /* 0x000fe400078ef809 */
[----:B------:R-:W-:Y:S02]  /*cdc0*/  LOP3.LUT R29, R29, 0xff000000, R21, 0xf8, !PT ;  /* 0xff0000001d1d7812 */ /* 0x000fe400078ef815 */
[----:B------:R-:W-:Y:S02]  /*cdd0*/  LOP3.LUT R11, R3, 0xff0000, R8, 0xf8, !PT ;  /* 0x00ff0000030b7812 */ /* 0x000fe400078ef808 */
[----:B0-----:R-:W-:-:S02]  /*cde0*/  F2FP.F16.E4M3.UNPACK_B R3, R6.H1 ;  /* 0x00000006ff03723e */ /* 0x001fc400030006ff */
[----:B------:R-:W-:Y:S02]  /*cdf0*/  LOP3.LUT R15, R15, 0xff0000, R20, 0xf8, !PT ;  /* 0x00ff00000f0f7812 */ /* 0x000fe400078ef814 */
[----:B------:R-:W-:Y:S01]  /*ce00*/  F2FP.F16.E4M3.UNPACK_B R21, R29 ;  /* 0x0000001dff15723e */ /* 0x000fe200020006ff */
[--C-:B------:R-:W-:Y:S01]  /*ce10*/  HADD2.F32 R9, -RZ, R3.reuse.H0_H0 ;  /* 0x20000003ff097230 */ /* 0x100fe20000004100 */
[----:B------:R-:W-:Y:S02]  /*ce20*/  F2FP.F16.E4M3.UNPACK_B R14, R13 ;  /* 0x0000000dff0e723e */ /* 0x000fe400020006ff */
        /* <DEDUP_REMOVED lines=43> */
[----:B----4-:R-:W-:Y:S01]  /*d0e0*/  FFMA.FTZ R36, R11, R29, R10 ;  /* 0x0000001d0b247223 */ /* 0x010fe2000001000a */
[--C-:B------:R-:W-:Y:S01]  /*d0f0*/  HADD2.F32 R13, -RZ, R5.reuse.H1_H1 ;  /* 0x30000005ff0d7230 */ /* 0x100fe20000004100 */
[----:B------:R-:W-:Y:S01]  /*d100*/  F2FP.F16.E4M3.UNPACK_B R12, R12.H1 ;  /* 0x0000000cff0c723e */ /* 0x000fe200030006ff */
[----:B------:R-:W-:Y:S01]  /*d110*/  HADD2.F32 R11, -RZ, R5.H0_H0 ;  /* 0x20000005ff0b7230 */ /* 0x000fe20000004100 */
[----:B------:R-:W-:Y:S01]  /*d120*/  F2FP.F16.E4M3.UNPACK_B R20, R20.H1 ;  /* 0x00000014ff14723e */ /* 0x000fe200030006ff */
[--C-:B------:R-:W-:Y:S01]  /*d130*/  HADD2.F32 R6, -RZ, R4.reuse.H1_H1 ;  /* 0x30000004ff067230 */ /* 0x100fe20000004100 */
[----:B------:R-:W-:Y:S01]  /*d140*/  F2FP.SATFINITE.E4M3.F32.PACK_AB_MERGE_C R31, R32, R31, RZ ;  /* 0x0000001f201f723e */ /* 0x000fe200048070ff */
[----:B------:R-:W-:Y:S01]  /*d150*/  HADD2.F32 R10, -RZ, R9.H1_H1 ;  /* 0x30000009ff0a7230 */ /* 0x000fe20000004100 */
[----:B------:R-:W-:Y:S01]  /*d160*/  F2FP.SATFINITE.E4M3.F32.PACK_AB_MERGE_C R35, R36, R35, RZ ;  /* 0x000000232423723e */ /* 0x000fe200048070ff */
[----:B------:R-:W-:-:S02]  /*d170*/  HADD2.F32 R5, -RZ, R4.H0_H0 ;  /* 0x20000004ff057230 */ /* 0x000fc40000004100 */
        /* <DEDUP_REMOVED lines=13> */
[----:B------:R-:W-:Y:S01]  /*d250*/  HADD2.F32 R4, -RZ, R8.H1_H1 ;  /* 0x30000008ff047230 */ /* 0x000fe20000004100 */
[----:B------:R-:W-:Y:S01]  /*d260*/  F2FP.SATFINITE.E4M3.F32.PACK_AB_MERGE_C R13, R13, R14, RZ ;  /* 0x0000000e0d0d723e */ /* 0x000fe200048070ff */
[----:B------:R-:W-:Y:S01]  /*d270*/  HADD2.F32 R20, -RZ, R20.H0_H0 ;  /* 0x20000014ff147230 */ /* 0x000fe20000004100 */
[----:B------:R-:W-:Y:S01]  /*d280*/  F2FP.SATFINITE.E4M3.F32.PACK_AB_MERGE_C R30, R21, R30, R31 ;  /* 0x0000001e151e723e */ /* 0x000fe2000480701f */
[----:B------:R-:W-:Y:S02]  /*d290*/  HADD2.F32 R3, -RZ, R7.H1_H1 ;  /* 0x30000007ff037230 */ /* 0x000fe40000004100 */
[----:B------:R-:W-:Y:S01]  /*d2a0*/  FMUL.FTZ R15, R4, R9 ;  /* 0x00000009040f7220 */ /* 0x000fe20000410000 */
[----:B------:R-:W-:-:S02]  /*d2b0*/  HADD2.F32 R12, -RZ, R12.H0_H0 ;  /* 0x2000000cff0c7230 */ /* 0x000fc40000004100 */
        /* <DEDUP_REMOVED lines=10> */
[----:B------:R-:W-:-:S02]  /*d360*/  F2FP.SATFINITE.E4M3.F32.PACK_AB_MERGE_C R28, R11, R6, R13 ;  /* 0x000000060b1c723e */ /* 0x000fc4000480700d */
[----:B------:R-:W-:-:S04]  /*d370*/  F2FP.SATFINITE.E4M3.F32.PACK_AB_MERGE_C R10, R10, R15, RZ ;  /* 0x0000000f0a0a723e */ /* 0x000fc800048070ff */
[----:B------:R-:W-:-:S05]  /*d380*/  F2FP.SATFINITE.E4M3.F32.PACK_AB_MERGE_C R29, R3, R4, R10 ;  /* 0x00000004031d723e */ /* 0x000fca000480700a */
[----:B------:R0:W-:Y:S01]  /*d390*/  STS.128 [R0+0x2000], R28 ;  /* 0x0020001c00007388 */ /* 0x0001e20000000c00 */
[----:B------:R-:W-:Y:S05]  /*d3a0*/  BRA `(.L_x_6740) ;  /* 0x0000002400207947 */ /* 0x000fea0003800000 */
.L_x_6721:
[----:B------:R-:W1:Y:S01]  /*d3b0*/  LDC R21, c[0x0][0x3d4] ;  /* 0x0000f500ff157b82 */ /* 0x000e620000000800 */
[-C--:B------:R-:W-:Y:S01]  /*d3c0*/  ISETP.GE.AND P0, PT, R233, R58.reuse, PT ;  /* 0x0000003ae900720c */ /* 0x080fe20003f06270 */
[----:B------:R-:W-:Y:S01]  /*d3d0*/  ULDC.64 UR4, c[0x0][0x3c8] ;  /* 0x0000f20000047ab9 */ /* 0x000fe20000000a00 */
[----:B------:R-:W-:Y:S01]  /*d3e0*/  ISETP.GE.AND P1, PT, R209, R58, PT ;  /* 0x0000003ad100720c */ /* 0x000fe20003f26270 */
[----:B------:R-:W-:Y:S01]  /*d3f0*/  ULDC.64 UR6, c[0x0][0x3e0] ;  /* 0x0000f80000067ab9 */ /* 0x000fe20000000a00 */
[----:B------:R-:W-:Y:S02]  /*d400*/  CS2R R36, SRZ ;  /* 0x0000000000247805 */ /* 0x000fe4000001ff00 */
[----:B------:R-:W-:Y:S02]  /*d410*/  CS2R R38, SRZ ;  /* 0x0000000000267805 */ /* 0x000fe4000001ff00 */
[CC--:B-1----:R-:W-:Y:S02]  /*d420*/  ISETP.GE.OR P0, PT, R22.reuse, R21.reuse, P0 ;  /* 0x000000151600720c */ /* 0x0c2fe40000706670 */
[----:B------:R-:W-:-:S11]  /*d430*/  ISETP.GE.OR P1, PT, R22, R21, P1 ;  /* 0x000000151600720c */ /* 0x000fd60000f26670 */
[----:B------:R-:W1:Y:S01]  /*d440*/  @!P0 LDC.64 R34, c[0x0][0x3e0] ;  /* 0x0000f800ff228b82 */ /* 0x000e620000000a00 */
[C-C-:B------:R-:W-:Y:S02]  /*d450*/  @!P0 IADD3 R13, P4, P5, R30.reuse, R60, R55.reuse ;  /* 0x0000003c1e0d8210 */ /* 0x140fe40007d9e037 */
[----:B------:R-:W-:Y:S02]  /*d460*/  @!P1 IADD3 R8, P2, P3, R30, UR4, R55 ;  /* 0x000000041e089c10 */ /* 0x000fe4000fb5e037 */
[C-C-:B------:R-:W-:Y:S02]  /*d470*/  @!P0 IADD3.X R20, R31.reuse, R59, R54.reuse, P4, P5 ;  /* 0x0000003b1f148210 */ /* 0x140fe400027ea436 */
[----:B------:R-:W-:Y:S01]  /*d480*/  @!P1 IADD3.X R9, R31, UR5, R54, P2, P3 ;  /* 0x000000051f099c10 */ /* 0x000fe200097e6436 */
[----:B------:R-:W2:Y:S01]  /*d490*/  @!P0 LDC.64 R28, c[0x0][0x3c8] ;  /* 0x0000f200ff1c8b82 */ /* 0x000ea20000000a00 */
[C-C-:B------:R-:W-:Y:S02]  /*d4a0*/  @!P1 IADD3 R10, P2, P3, R32.reuse, UR6, R57.reuse ;  /* 0x00000006200a9c10 */ /* 0x140fe4000fb5e039 */
[----:B------:R-:W-:-:S02]  /*d4b0*/  @!P0 IADD3 R15, P4, P5, R32, R62, R57 ;  /* 0x0000003e200f8210 */ /* 0x000fc40007d9e039 */
[----:B------:R-:W-:Y:S02]  /*d4c0*/  CS2R R30, SRZ ;  /* 0x00000000001e7805 */ /* 0x000fe4000001ff00 */
[C-C-:B------:R-:W-:Y:S01]  /*d4d0*/  @!P1 IADD3.X R11, R33.reuse, UR7, R56.reuse, P2, P3 ;  /* 0x00000007210b9c10 */ /* 0x140fe200097e6438 */
[----:B------:R3:W5:Y:S01]  /*d4e0*/  @!P1 LDG.E.128 R36, desc[UR38][R8.64] ;  /* 0x0000002608249981 */ /* 0x000762000c1e1d00 */
[----:B------:R-:W-:Y:S02]  /*d4f0*/  @!P0 IADD3.X R0, R33, R61, R56, P4, P5 ;  /* 0x0000003d21008210 */ /* 0x000fe400027ea438 */
[----:B-1----:R-:W-:-:S05]  /*d500*/  @!P0 IADD3 R14, P3, R15, R34, RZ ;  /* 0x000000220f0e8210 */ /* 0x002fca0007f7e0ff */
[----:B------:R-:W-:Y:S02]  /*d510*/  @!P0 IMAD.X R15, R0, 0x1, R35, P3 ;  /* 0x00000001000f8824 */ /* 0x000fe400018e0623 */
[----:B------:R-:W1:Y:S01]  /*d520*/  LDC R0, c[0x0][0x428] ;  /* 0x00010a00ff007b82 */ /* 0x000e620000000800 */
[----:B--2---:R-:W-:Y:S02]  /*d530*/  @!P0 IADD3 R12, P2, R13, R28, RZ ;  /* 0x0000001c0d0c8210 */ /* 0x004fe40007f5e0ff */
[----:B------:R-:W-:Y:S02]  /*d540*/  CS2R R32, SRZ ;  /* 0x0000000000207805 */ /* 0x000fe4000001ff00 */
[----:B------:R-:W-:Y:S01]  /*d550*/  CS2R R34, SRZ ;  /* 0x0000000000227805 */ /* 0x000fe2000001ff00 */
[----:B------:R-:W-:Y:S01]  /*d560*/  @!P0 IMAD.X R13, R20, 0x1, R29, P2 ;  /* 0x00000001140d8824 */ /* 0x000fe200010e061d */
[----:B------:R-:W-:-:S04]  /*d570*/  CS2R R28, SRZ ;  /* 0x00000000001c7805 */ /* 0x000fc8000001ff00 */
[----:B------:R-:W5:Y:S04]  /*d580*/  @!P0 LDG.E.128 R32, desc[UR38][R12.64] ;  /* 0x000000260c208981 */ /* 0x000f68000c1e1d00 */
[----:B------:R-:W5:Y:S01]  /*d590*/  @!P0 LDG.E.128 R28, desc[UR38][R14.64] ;  /* 0x000000260e1c8981 */ /* 0x000f62000c1e1d00 */
[----:B-1----:R-:W-:-:S13]  /*d5a0*/  ISETP.NE.AND P0, PT, R0, 0x1, PT ;  /* 0x000000010000780c */ /* 0x002fda0003f05270 */
[----:B------:R-:W1:Y:S08]  /*d5b0*/  @P0 LDC R0, c[0x0][0x42c] ;  /* 0x00010b00ff000b82 */ /* 0x000e700000000800 */
[----:B---3--:R-:W2:Y:S01]  /*d5c0*/  @P0 LDC R9, c[0x0][0x430] ;  /* 0x00010c00ff090b82 */ /* 0x008ea20000000800 */
[----:B------:R-:W-:-:S04]  /*d5d0*/  IMAD R3, R217, 0x80, R209 ;  /* 0x00000080d9037824 */ /* 0x000fc800078e02d1 */
[----:B------:R-:W-:Y:S01]  /*d5e0*/  IMAD R3, R63, 0x40, R3 ;  /* 0x000000403f037824 */ /* 0x000fe200078e0203 */
[----:B------:R-:W-:Y:S02]  /*d5f0*/  CS2R R40, SRZ ;  /* 0x0000000000287805 */ /* 0x000fe4000001ff00 */
[----:B------:R-:W-:Y:S01]  /*d600*/  CS2R R42, SRZ ;  /* 0x00000000002a7805 */ /* 0x000fe2000001ff00 */
[----:B------:R-:W-:-:S05]  /*d610*/  IMAD.MOV.U32 R8, RZ, RZ, R46 ;  /* 0x000000ffff087224 */ /* 0x000fca00078e002e */
[----:B------:R3:W5:Y:S01]  /*d620*/  @!P1 LDG.E.128 R40, desc[UR38][R10.64] ;  /* 0x000000260a289981 */ /* 0x000762000c1e1d00 */
[----:B-1----:R-:W-:-:S05]  /*d630*/  @P0 IMAD.HI.U32 R0, R3, R0, RZ ;  /* 0x0000000003000227 */ /* 0x002fca00078e00ff */
[----:B--2---:R-:W-:Y:S01]  /*d640*/  @P0 SHF.R.U32.HI R3, RZ, R9, R0 ;  /* 0x00000009ff030219 */ /* 0x004fe20000011600 */
[----:B------:R-:W-:-:S03]  /*d650*/  IMAD.MOV.U32 R9, RZ, RZ, R49 ;  /* 0x000000ffff097224 */ /* 0x000fc600078e0031 */
[----:B------:R-:W-:Y:S01]  /*d660*/  SHF.R.S32.HI R45, RZ, 0x1f, R3 ;  /* 0x0000001fff2d7819 */ /* 0x000fe20000011403 */
[----:B---3--:R-:W-:Y:S02]  /*d670*/  IMAD.MOV.U32 R10, RZ, RZ, R44 ;  /* 0x000000ffff0a7224 */ /* 0x008fe400078e002c */
[----:B------:R-:W-:Y:S02]  /*d680*/  IMAD.MOV.U32 R11, RZ, RZ, R51 ;  /* 0x000000ffff0b7224 */ /* 0x000fe400078e0033 */
        /* <DEDUP_REMOVED lines=11> */
[----:B------:R-:W-:Y:S08]  /*d740*/  BRA.DIV UR4, `(.L_x_6743) ;  /* 0x000001fe04307947 */ /* 0x000ff0000b800000 */
.L_x_7024:
[----:B------:R-:W-:-:S03]  /*d750*/  UMOV UR4, 0xffffffff ;  /* 0xffffffff00047882 */ /* 0x000fc60000000000 */
[----:B------:R-:W-:Y:S05]  /*d760*/  BRA.DIV UR4, `(.L_x_6744) ;  /* 0x000001fe04507947 */ /* 0x000fea000b800000 */
.L_x_7027:
[----:B------:R-:W-:-:S03]  /*d770*/  UMOV UR4, 0xffffffff ;  /* 0xffffffff00047882 */ /* 0x000fc60000000000 */
[----:B------:R-:W-:Y:S05]  /*d780*/  BRA.DIV UR4, `(.L_x_6745) ;  /* 0x000001fe04707947 */ /* 0x000fea000b800000 */
.L_x_7030:
[----:B------:R-:W-:-:S03]  /*d790*/  UMOV UR4, 0xffffffff ;  /* 0xffffffff00047882 */ /* 0x000fc60000000000 */
[----:B------:R-:W-:Y:S05]  /*d7a0*/  BRA.DIV UR4, `(.L_x_6746) ;  /* 0x000001fe04907947 */ /* 0x000fea000b800000 */
.L_x_7033:
[----:B------:R-:W-:-:S03]  /*d7b0*/  UMOV UR4, 0xffffffff ;  /* 0xffffffff00047882 */ /* 0x000fc60000000000 */
[----:B------:R-:W-:Y:S05]  /*d7c0*/  BRA.DIV UR4, `(.L_x_6747) ;  /* 0x000001fe04b07947 */ /* 0x000fea000b800000 */
.L_x_7036:
[----:B------:R-:W-:-:S03]  /*d7d0*/  UMOV UR4, 0xffffffff ;  /* 0xffffffff00047882 */ /* 0x000fc60000000000 */
[----:B------:R-:W-:Y:S05]  /*d7e0*/  BRA.DIV UR4, `(.L_x_6748) ;  /* 0x000001fe04d07947 */ /* 0x000fea000b800000 */
.L_x_7039:
[----:B------:R-:W-:-:S03]  /*d7f0*/  UMOV UR4, 0xffffffff ;  /* 0xffffffff00047882 */ /* 0x000fc60000000000 */
[----:B------:R-:W-:Y:S05]  /*d800*/  BRA.DIV UR4, `(.L_x_6749) ;  /* 0x000001fe04f07947 */ /* 0x000fea000b800000 */
.L_x_7042:
[----:B------:R-:W-:-:S03]  /*d810*/  UMOV UR4, 0xffffffff ;  /* 0xffffffff00047882 */ /* 0x000fc60000000000 */
[----:B------:R-:W-:Y:S05]  /*d820*/  BRA.DIV UR4, `(.L_x_6750) ;  /* 0x0000020204107947 */ /* 0x000fea000b800000 */
.L_x_7045:
[----:B------:R-:W-:Y:S01]  /*d830*/  ULEA.HI UR4, UR37, UR37, URZ, 0x1 ;  /* 0x0000002525047291 */ /* 0x000fe2000f8f083f */
[----:B------:R-:W-:Y:S01]  /*d840*/  ISETP.GE.AND P0, PT, R22, R21, PT ;  /* 0x000000151600720c */ /* 0x000fe20003f06270 */
[----:B------:R-:W-:Y:S02]  /*d850*/  BSSY B1, `(.L_x_6751) ;  /* 0x0000009000017945 */ /* 0x000fe40003800000 */
[----:B------:R-:W-:Y:S01]  /*d860*/  ULOP3.LUT UR4, UR4, 0xfffffffe, URZ, 0xc0, !UPT ;  /* 0xfffffffe04047892 */ /* 0x000fe2000f8ec03f */
[-C--:B------:R-:W-:Y:S02]  /*d870*/  ISETP.GE.OR P2, PT, R209, R58.reuse, P0 ;  /* 0x0000003ad100720c */ /* 0x080fe40000746670 */
[----:B------:R-:W-:Y:S01]  /*d880*/  ISETP.GE.OR P0, PT, R233, R58, P0 ;  /* 0x0000003ae900720c */ /* 0x000fe20000706670 */
[----:B------:R-:W-:-:S06]  /*d890*/  UIADD3 UR4, UR37, -UR4, URZ ;  /* 0x8000000425047290 */ /* 0x000fcc000fffe03f */
[----:B------:R-:W-:-:S05]  /*d8a0*/  IMAD.U32 R3, RZ, RZ, UR4 ;  /* 0x00000004ff037e24 */ /* 0x000fca000f8e00ff */
[----:B------:R-:W-:-:S04]  /*d8b0*/  SHF.L.U32 R3, R3, 0x1f, RZ ;  /* 0x0000001f03037819 */ /* 0x000fc800000006ff */
[----:B------:R-:W1:Y:S02]  /*d8c0*/  SYNCS.PHASECHK.TRANS64.TRYWAIT P1, [R18+URZ+0x28800], R3 ;  /* 0x02880003120075a7 */ /* 0x000e64000802017f */
[----:B-1----:R-:W-:Y:S05]  /*d8d0*/  @!P1 BRA `(.L_x_6752) ;  /* 0x00000200000c9947 */ /* 0x002fea0003800000 */
.L_x_7046:
[----:B------:R-:W-:Y:S05]  /*d8e0*/  BSYNC B1 ;  /* 0x0000000000017941 */ /* 0x000fea0003800000 */
.L_x_6751:
[----:B------:R-:W-:Y:S04]  /*d8f0*/  BSSY B1, `(.L_x_6753) ;  /* 0x0000100000017945 */ /* 0x000fe80003800000 */
[----:B------:R-:W-:Y:S05]  /*d900*/  @P2 BRA `(.L_x_6754) ;  /* 0x0000000c00f82947 */ /* 0x000fea0003800000 */
[----:B-1---5:R-:W-:Y:S02]  /*d910*/  SHF.R.U32.HI R3, RZ, 0x8, R36 ;  /* 0x00000008ff037819 */ /* 0x022fe40000011624 */
[----:B------:R-:W-:Y:S02]  /*d920*/  LOP3.LUT R0, R36, 0xff, RZ, 0xc0, !PT ;  /* 0x000000ff24007812 */ /* 0x000fe400078ec0ff */
[----:B------:R-:W-:Y:S02]  /*d930*/  LOP3.LUT R3, R3, 0xff, RZ, 0xc0, !PT ;  /* 0x000000ff03037812 */ /* 0x000fe400078ec0ff */
[----:B------:R-:W-:Y:S02]  /*d940*/  SHF.R.U32.HI R5, RZ, 0x8, R37 ;  /* 0x00000008ff057819 */ /* 0x000fe40000011625 */
[----:B------:R-:W-:Y:S02]  /*d950*/  SHF.R.U32.HI R7, RZ, 0x8, R38 ;  /* 0x00000008ff077819 */ /* 0x000fe40000011626 */
[----:B------:R-:W-:Y:S01]  /*d960*/  PRMT R13, R3, 0x7604, R0 ;  /* 0x00007604030d7816 */ /* 0x000fe20000000000 */
[----:B------:R-:W-:Y:S01]  /*d970*/  IMAD.SHL.U32 R3, R211, 0x80, RZ ;  /* 0x00000080d3037824 */ /* 0x000fe200078e00ff */
[----:B------:R-:W-:-:S02]  /*d980*/  LOP3.LUT R4, R37, 0xff, RZ, 0xc0, !PT ;  /* 0x000000ff25047812 */ /* 0x000fc400078ec0ff */
[----:B------:R-:W-:Y:S02]  /*d990*/  LOP3.LUT R5, R5, 0xff, RZ, 0xc0, !PT ;  /* 0x000000ff05057812 */ /* 0x000fe400078ec0ff */
[----:B------:R-:W-:Y:S02]  /*d9a0*/  LOP3.LUT R6, R38, 0xff, RZ, 0xc0, !PT ;  /* 0x000000ff26067812 */ /* 0x000fe400078ec0ff */
[----:B------:R-:W-:Y:S02]  /*d9b0*/  LOP3.LUT R7, R7, 0xff, RZ, 0xc0, !PT ;  /* 0x000000ff07077812 */ /* 0x000fe400078ec0ff */
[----:B------:R-:W-:Y:S02]  /*d9c0*/  PRMT R15, R5, 0x7604, R4 ;  /* 0x00007604050f7816 */ /* 0x000fe40000000004 */
[----:B------:R-:W-:Y:S02]  /*d9d0*/  SHF.R.U32.HI R0, RZ, 0x8, R40 ;  /* 0x00000008ff007819 */ /* 0x000fe40000011628 */
[----:B------:R-:W-:Y:S01]  /*d9e0*/  LOP3.LUT R4, R3, 0x380, RZ, 0xc0, !PT ;  /* 0x0000038003047812 */ /* 0x000fe200078ec0ff */
[----:B------:R-:W-:Y:S01]  /*d9f0*/  IMAD.IADD R3, R22, 0x1, R21 ;  /* 0x0000000116037824 */ /* 0x000fe200078e0215 */
[----:B------:R-:W-:-:S02]  /*da00*/  PRMT R45, R7, 0x7604, R6 ;  /* 0x00007604072d7816 */ /* 0x000fc40000000006 */
[----:B------:R-:W-:Y:S02]  /*da10*/  SHF.R.U32.HI R6, RZ, 0x8, R39 ;  /* 0x00000008ff067819 */ /* 0x000fe40000011627 */
[----:B------:R-:W-:Y:S02]  /*da20*/  LOP3.LUT R8, R0, 0xff, RZ, 0xc0, !PT ;  /* 0x000000ff00087812 */ /* 0x000fe400078ec0ff */
[----:B------:R-:W-:Y:S02]  /*da30*/  LOP3.LUT R7, R40, 0xff, RZ, 0xc0, !PT ;  /* 0x000000ff28077812 */ /* 0x000fe400078ec0ff */
[----:B------:R-:W-:Y:S02]  /*da40*/  LOP3.LUT R0, R4, 0x70, R22, 0xf8, !PT ;  /* 0x0000007004007812 */ /* 0x000fe400078ef816 */
[----:B------:R-:W-:Y:S02]  /*da50*/  SHF.R.U32.HI R9, RZ, 0x3, R4 ;  /* 0x00000003ff097819 */ /* 0x000fe40000011604 */
[----:B------:R-:W-:-:S02]  /*da60*/  LOP3.LUT R5, R39, 0xff, RZ, 0xc0, !PT ;  /* 0x000000ff27057812 */ /* 0x000fc400078ec0ff */
[----:B------:R-:W-:Y:S02]  /*da70*/  LOP3.LUT R6, R6, 0xff, RZ, 0xc0, !PT ;  /* 0x000000ff06067812 */ /* 0x000fe400078ec0ff */
[----:B------:R-:W-:Y:S02]  /*da80*/  LOP3.LUT R4, R4, 0x70, R3, 0xf8, !PT ;  /* 0x0000007004047812 */ /* 0x000fe400078ef803 */
[----:B------:R-:W-:Y:S02]  /*da90*/  PRMT R51, R8, 0x7604, R7 ;  /* 0x0000760408337816 */ /* 0x000fe40000000007 */
[----:B------:R-:W-:Y:S02]  /*daa0*/  LOP3.LUT R3, R0, R9, RZ, 0x3c, !PT ;  /* 0x0000000900037212 */ /* 0x000fe400078e3cff */
[----:B------:R-:W-:Y:S02]  /*dab0*/  SHF.R.U32.HI R8, RZ, 0x8, R41 ;  /* 0x00000008ff087819 */ /* 0x000fe40000011629 */
[----:B------:R-:W-:-:S02]  /*dac0*/  PRMT R49, R6, 0x7604, R5 ;  /* 0x0000760406317816 */ /* 0x000fc40000000005 */
[----:B------:R-:W-:Y:S02]  /*dad0*/  LOP3.LUT R5, R4, R9, RZ, 0x3c, !PT ;  /* 0x0000000904057212 */ /* 0x000fe400078e3cff */
[----:B------:R-:W-:Y:S02]  /*dae0*/  IADD3 R0, R18, R3, R222 ;  /* 0x0000000312007210 */ /* 0x000fe40007ffe0de */
[----:B------:R-:W-:Y:S02]  /*daf0*/  LOP3.LUT R4, R41, 0xff, RZ, 0xc0, !PT ;  /* 0x000000ff29047812 */ /* 0x000fe400078ec0ff */
[----:B------:R-:W-:Y:S02]  /*db00*/  SHF.R.U32.HI R7, RZ, 0x8, R42 ;  /* 0x00000008ff077819 */ /* 0x000fe4000001162a */
[----:B------:R-:W-:Y:S02]  /*db10*/  LOP3.LUT R3, R8, 0xff, RZ, 0xc0, !PT ;  /* 0x000000ff08037812 */ /* 0x000fe400078ec0ff */
[----:B------:R-:W-:Y:S01]  /*db20*/  LOP3.LUT R6, R42, 0xff, RZ, 0xc0, !PT ;  /* 0x000000ff2a067812 */ /* 0x000fe200078ec0ff */
[----:B------:R-:W-:Y:S01]  /*db30*/  LDS.128 R8, [R0+0x18400] ;  /* 0x0184000000087984 */ /* 0x000fe20000000c00 */
[----:B------:R-:W-:-:S02]  /*db40*/  LOP3.LUT R7, R7, 0xff, RZ, 0xc0, !PT ;  /* 0x000000ff07077812 */ /* 0x000fc400078ec0ff */
[----:B------:R-:W-:Y:S02]  /*db50*/  PRMT R53, R3, 0x7604, R4 ;  /* 0x0000760403357816 */ /* 0x000fe40000000004 */
[----:B------:R-:W-:Y:S02]  /*db60*/  IADD3 R3, R18, R5, R222 ;  /* 0x0000000512037210 */ /* 0x000fe40007ffe0de */
[----:B------:R-:W-:Y:S02]  /*db70*/  PRMT R55, R7, 0x7604, R6 ;  /* 0x0000760407377816 */ /* 0x000fe40000000006 */
[----:B------:R-:W-:Y:S01]  /*db80*/  SHF.R.U32.HI R14, RZ, 0x10, R37 ;  /* 0x00000010ff0e7819 */ /* 0x000fe20000011625 */
[----:B------:R-:W1:Y:S01]  /*db90*/  LDS.128 R4, [R3+0x18400] ;  /* 0x0184000003047984 */ /* 0x000e620000000c00 */
[----:B------:R-:W-:Y:S02]  /*dba0*/  SHF.R.U32.HI R47, RZ, 0x8, R43 ;  /* 0x00000008ff2f7819 */ /* 0x000fe4000001162b */
[----:B------:R-:W-:-:S02]  /*dbb0*/  SHF.R.U32.HI R44, RZ, 0x10, R39 ;  /* 0x00000010ff2c7819 */ /* 0x000fc40000011627 */
[----:B------:R-:W-:Y:S02]  /*dbc0*/  LOP3.LUT R14, R14, 0xff, RZ, 0xc0, !PT ;  /* 0x000000ff0e0e7812 */ /* 0x000fe400078ec0ff */
[----:B------:R-:W-:Y:S02]  /*dbd0*/  LOP3.LUT R12, R43, 0xff, RZ, 0xc0, !PT ;  /* 0x000000ff2b0c7812 */ /* 0x000fe400078ec0ff */
[----:B------:R-:W-:Y:S02]  /*dbe0*/  LOP3.LUT R47, R47, 0xff, RZ, 0xc0, !PT ;  /* 0x000000ff2f2f7812 */ /* 0x000fe400078ec0ff */
[----:B------:R-:W-:Y:S02]  /*dbf0*/  LOP3.LUT R44, R44, 0xff, RZ, 0xc0, !PT ;  /* 0x000000ff2c2c7812 */ /* 0x000fe400078ec0ff */
[----:B------:R-:W-:Y:S02]  /*dc00*/  SHF.R.U32.HI R20, RZ, 0x10, R38 ;  /* 0x00000010ff147819 */ /* 0x000fe40000011626 */
[----:B------:R-:W-:-:S02]  /*dc10*/  PRMT R15, R14, 0x7054, R15 ;  /* 0x000070540e0f7816 */ /* 0x000fc4000000000f */
[----:B------:R-:W-:Y:S02]  /*dc20*/  PRMT R57, R47, 0x7604, R12 ;  /* 0x000076042f397816 */ /* 0x000fe4000000000c */
[----:B------:R-:W-:Y:S02]  /*dc30*/  SHF.R.U32.HI R14, RZ, 0x10, R41 ;  /* 0x00000010ff0e7819 */ /* 0x000fe40000011629 */
[----:B------:R-:W-:Y:S02]  /*dc40*/  SHF.R.U32.HI R12, RZ, 0x10, R36 ;  /* 0x00000010ff0c7819 */ /* 0x000fe40000011624 */
[----:B------:R-:W-:Y:S02]  /*dc50*/  PRMT R49, R44, 0x7054, R49 ;  /* 0x000070542c317816 */ /* 0x000fe40000000031 */
[----:B------:R-:W-:Y:S02]  /*dc60*/  LOP3.LUT R20, R20, 0xff, RZ, 0xc0, !PT ;  /* 0x000000ff14147812 */ /* 0x000fe400078ec0ff */
[----:B------:R-:W-:-:S02]  /*dc70*/  SHF.R.U32.HI R44, RZ, 0x10, R43 ;  /* 0x00000010ff2c7819 */ /* 0x000fc4000001162b */
[----:B------:R-:W-:Y:S02]  /*dc80*/  LOP3.LUT R14, R14, 0xff, RZ, 0xc0, !PT ;  /* 0x000000ff0e0e7812 */ /* 0x000fe400078ec0ff */
[----:B------:R-:W-:Y:S02]  /*dc90*/  LOP3.LUT R12, R12, 0xff, RZ, 0xc0, !PT ;  /* 0x000000ff0c0c7812 */ /* 0x000fe400078ec0ff */
[----:B------:R-:W-:Y:S02]  /*dca0*/  PRMT R47, R20, 0x7054, R45 ;  /* 0x00007054142f7816 */ /* 0x000fe4000000002d */
[----:B------:R-:W-:Y:S02]  /*dcb0*/  LOP3.LUT R44, R44, 0xff, RZ, 0xc0, !PT ;  /* 0x000000ff2c2c7812 */ /* 0x000fe400078ec0ff */
[----:B------:R-:W-:Y:S02]  /*dcc0*/  SHF.R.U32.HI R20, RZ, 0x10, R42 ;  /* 0x00000010ff147819 */ /* 0x000fe4000001162a */
[----:B------:R-:W-:-:S02]  /*dcd0*/  PRMT R53, R14, 0x7054, R53 ;  /* 0x000070540e357816 */ /* 0x000fc40000000035 */
[----:B------:R-:W-:Y:S02]  /*dce0*/  PRMT R13, R12, 0x7054, R13 ;  /* 0x000070540c0d7816 */ /* 0x000fe4000000000d */
[----:B------:R-:W-:Y:S02]  /*dcf0*/  SHF.R.U32.HI R12, RZ, 0x10, R40 ;  /* 0x00000010ff0c7819 */ /* 0x000fe40000011628 */
[----:B------:R-:W-:Y:S02]  /*dd00*/  PRMT R57, R44, 0x7054, R57 ;  /* 0x000070542c397816 */ /* 0x000fe40000000039 */
[----:B------:R-:W-:Y:S02]  /*dd10*/  LOP3.LUT R20, R20, 0xff, RZ, 0xc0, !PT ;  /* 0x000000ff14147812 */ /* 0x000fe400078ec0ff */
[----:B------:R-:W-:Y:S02]  /*dd20*/  LOP3.LUT R45, R15, 0xff000000, R37, 0xf8, !PT ;  /* 0xff0000000f2d7812 */ /* 0x000fe400078ef825 */
[----:B------:R-:W-:-:S02]  /*dd30*/  LOP3.LUT R53, R53, 0xff000000, R41, 0xf8, !PT ;  /* 0xff00000035357812 */ /* 0x000fc400078ef829 */
[----:B------:R-:W-:Y:S02]  /*dd40*/  LOP3.LUT R12, R12, 0xff, RZ, 0xc0, !PT ;  /* 0x000000ff0c0c7812 */ /* 0x000fe400078ec0ff */
[----:B------:R-:W-:Y:S02]  /*dd50*/  LOP3.LUT R44, R13, 0xff000000, R36, 0xf8, !PT ;  /* 0xff0000000d2c7812 */ /* 0x000fe400078ef824 */
[----:B------:R-:W-:Y:S02]  /*dd60*/  LOP3.LUT R57, R57, 0xff000000, R43, 0xf8, !PT ;  /* 0xff00000039397812 */ /* 0x000fe400078ef82b */
[----:B------:R-:W-:Y:S02]  /*dd70*/  PRMT R55, R20, 0x7054, R55 ;  /* 0x0000705414377816 */ /* 0x000fe40000000037 */
[----:B------:R-:W-:Y:S02]  /*dd80*/  F2FP.F16.E4M3.UNPACK_B R41, R45.H1 ;  /* 0x0000002dff29723e */ /* 0x000fe400030006ff */
[----:B------:R-:W-:-:S02]  /*dd90*/  F2FP.F16.E4M3.UNPACK_B R43, R53.H1 ;  /* 0x00000035ff2b723e */ /* 0x000fc400030006ff */
[----:B-1----:R-:W-:Y:S02]  /*dda0*/  F2FP.F16.E4M3.UNPACK_B R36, R5.H1 ;  /* 0x00000005ff24723e */ /* 0x002fe400030006ff */
[----:B------:R-:W-:Y:S01]  /*ddb0*/  PRMT R51, R12, 0x7054, R51 ;  /* 0x000070540c337816 */ /* 0x000fe20000000033 */
[----:B------:R-:W-:Y:S01]  /*ddc0*/  HADD2.F32 R46, -RZ, R43.H0_H0 ;  /* 0x2000002bff2e7230 */ /* 0x000fe20000004100 */
[----:B------:R-:W-:Y:S01]  /*ddd0*/  LOP3.LUT R55, R55, 0xff000000, R42, 0xf8, !PT ;  /* 0xff00000037377812 */ /* 0x000fe200078ef82a */
[----:B------:R-:W-:Y:S01]  /*dde0*/  HADD2.F32 R42, -RZ, R41.H0_H0 ;  /* 0x20000029ff2a7230 */ /* 0x000fe20000004100 */
[----:B------:R-:W-:Y:S01]  /*ddf0*/  F2FP.F16.E4M3.UNPACK_B R13, R9.H1 ;  /* 0x00000009ff0d723e */ /* 0x000fe200030006ff */
[--C-:B------:R-:W-:Y:S01]  /*de00*/  HADD2.F32 R37, -RZ, R36.reuse.H0_H0 ;  /* 0x20000024ff257230 */ /* 0x100fe20000004100 */
[----:B------:R-:W-:Y:S01]  /*de10*/  LOP3.LUT R49, R49, 0xff000000, R39, 0xf8, !PT ;  /* 0xff00000031317812 */ /* 0x000fe200078ef827 */
[----:B------:R-:W-:Y:S01]  /*de20*/  HADD2.F32 R36, -RZ, R36.H1_H1 ;  /* 0x30000024ff247230 */ /* 0x000fe20000004100 */
[----:B------:R-:W-:-:S02]  /*de30*/  LOP3.LUT R51, R51, 0xff000000, R40, 0xf8, !PT ;  /* 0xff00000033337812 */ /* 0x000fc400078ef828 */
[----:B------:R-:W-:Y:S01]  /*de40*/  F2FP.F16.E4M3.UNPACK_B R20, R5 ;  /* 0x00000005ff14723e */ /* 0x000fe200020006ff */
[C---:B------:R-:W-:Y:S01]  /*de50*/  FMUL.FTZ R59, R37.reuse, R46 ;  /* 0x0000002e253b7220 */ /* 0x040fe20000410000 */
[-C--:B------:R-:W-:Y:S01]  /*de60*/  F2FP.F16.E4M3.UNPACK_B R39, R7.reuse ;  /* 0x00000007ff27723e */ /* 0x080fe200020006ff */
[----:B------:R-:W-:Y:S01]  /*de70*/  FMUL.FTZ R61, R37, R42 ;  /* 0x0000002a253d7220 */ /* 0x000fe20000410000 */
[----:B------:R-:W-:Y:S02]  /*de80*/  F2FP.F16.E4M3.UNPACK_B R40, R7.H1 ;  /* 0x00000007ff28723e */ /* 0x000fe400030006ff */
[-C--:B------:R-:W-:Y:S02]  /*de90*/  F2FP.F16.E4M3.UNPACK_B R5, R4.reuse ;  /* 0x00000004ff05723e */ /* 0x080fe400020006ff */
[----:B------:R-:W-:Y:S01]  /*dea0*/  F2FP.F16.E4M3.UNPACK_B R7, R4.H1 ;  /* 0x00000004ff07723e */ /* 0x000fe200030006ff */
[--C-:B------:R-:W-:Y:S01]  /*deb0*/  HADD2.F32 R4, -RZ, R13.reuse.H0_H0 ;  /* 0x2000000dff047230 */ /* 0x100fe20000004100 */
[----:B------:R-:W-:Y:S01]  /*dec0*/  F2FP.F16.E4M3.UNPACK_B R53, R53 ;  /* 0x00000035ff35723e */ /* 0x000fe200020006ff */
[----:B------:R-:W-:Y:S01]  /*ded0*/  HADD2.F32 R13, -RZ, R13.H1_H1 ;  /* 0x3000000dff0d7230 */ /* 0x000fe20000004100 */
[----:B------:R-:W-:-:S02]  /*dee0*/  F2FP.F16.E4M3.UNPACK_B R45, R45 ;  /* 0x0000002dff2d723e */ /* 0x000fc400020006ff */
[C---:B------:R-:W-:Y:S01]  /*def0*/  FFMA.FTZ R48, R4.reuse, R42, -R59 ;  /* 0x0000002a04307223 */ /* 0x040fe2000001083b */
[----:B------:R-:W-:Y:S01]  /*df00*/  FFMA.FTZ R50, R4, R46, R61 ;  /* 0x0000002e04327223 */ /* 0x000fe2000001003d */
[----:B------:R-:W-:Y:S01]  /*df10*/  HADD2.F32 R42, -RZ, R41.H1_H1 ;  /* 0x30000029ff2a7230 */ /* 0x000fe20000004100 */
[----:B------:R-:W-:Y:S01]  /*df20*/  LOP3.LUT R47, R47, 0xff000000, R38, 0xf8, !PT ;  /* 0xff0000002f2f7812 */ /* 0x000fe200078ef826 */
[----:B------:R-:W-:Y:S01]  /*df30*/  HADD2.F32 R46, -RZ, R43.H1_H1 ;  /* 0x3000002bff2e7230 */ /* 0x000fe20000004100 */
[-C--:B------:R-:W-:Y:S01]  /*df40*/  F2FP.F16.E4M3.UNPACK_B R37, R6.reuse ;  /* 0x00000006ff25723e */ /* 0x080fe200020006ff */
[----:B------:R-:W-:Y:S01]  /*df50*/  HADD2.F32 R43, -RZ, R53.H0_H0 ;  /* 0x20000035ff2b7230 */ /* 0x000fe20000004100 */
[----:B------:R-:W-:Y:S01]  /*df60*/  F2FP.F16.E4M3.UNPACK_B R38, R6.H1 ;  /* 0x00000006ff26723e */ /* 0x000fe200030006ff */
[----:B------:R-:W-:Y:S01]  /*df70*/  HADD2.F32 R6, -RZ, R20.H0_H0 ;  /* 0x20000014ff067230 */ /* 0x000fe20000004100 */
[----:B------:R-:W-:Y:S01]  /*df80*/  F2FP.F16.E4M3.UNPACK_B R12, R9 ;  /* 0x00000009ff0c723e */ /* 0x000fe200020006ff */
[----:B------:R-:W-:-:S02]  /*df90*/  HADD2.F32 R41, -RZ, R45.H0_H0 ;  /* 0x2000002dff297230 */ /* 0x000fc40000004100 */
[C---:B------:R-:W-:Y:S01]  /*dfa0*/  FMUL.FTZ R52, R36.reuse, R46 ;  /* 0x0000002e24347220 */ /* 0x040fe20000410000 */
[-C--:B------:R-:W-:Y:S01]  /*dfb0*/  FMUL.FTZ R61, R36, R42.reuse ;  /* 0x0000002a243d7220 */ /* 0x080fe20000410000 */
[C---:B------:R-:W-:Y:S01]  /*dfc0*/  FMUL.FTZ R59, R6.reuse, R43 ;  /* 0x0000002b063b7220 */ /* 0x040fe20000410000 */
[----:B------:R-:W-:Y:S02]  /*dfd0*/  HADD2.F32 R4, -RZ, R12.H0_H0 ;  /* 0x2000000cff047230 */ /* 0x000fe40000004100 */
[----:B------:R-:W-:Y:S01]  /*dfe0*/  FMUL.FTZ R6, R6, R41 ;  /* 0x0000002906067220 */ /* 0x000fe20000410000 */
[C---:B------:R-:W-:Y:S01]  /*dff0*/  FFMA.FTZ R63, R13.reuse, R42, -R52 ;  /* 0x0000002a0d3f7223 */ /* 0x040fe20000010834 */
[----:B------:R-:W-:Y:S01]  /*e000*/  FFMA.FTZ R65, R13, R46, R61 ;  /* 0x0000002e0d417223 */ /* 0x000fe2000001003d */
[----:B------:R-:W-:Y:S01]  /*e010*/  F2FP.F16.E4M3.UNPACK_B R36, R57.H1 ;  /* 0x00000039ff24723e */ /* 0x000fe200030006ff */
[----:B------:R-:W-:Y:S01]  /*e020*/  HADD2.F32 R53, -RZ, R53.H1_H1 ;  /* 0x30000035ff357230 */ /* 0x000fe20000004100 */
[----:B------:R-:W-:Y:S01]  /*e030*/  F2FP.F16.E4M3.UNPACK_B R13, R49.H1 ;  /* 0x00000031ff0d723e */ /* 0x000fe200030006ff */
[----:B------:R-:W-:-:S02]  /*e040*/  HADD2.F32 R20, -RZ, R20.H1_H1 ;  /* 0x30000014ff147230 */ /* 0x000fc40000004100 */
[C---:B------:R-:W-:Y:S01]  /*e050*/  FFMA.FTZ R42, R4.reuse, R43, R6 ;  /* 0x0000002b042a7223 */ /* 0x040fe20000010006 */
[----:B------:R-:W-:Y:S01]  /*e060*/  HADD2.F32 R45, -RZ, R45.H1_H1 ;  /* 0x3000002dff2d7230 */ /* 0x000fe20000004100 */
[----:B------:R-:W-:Y:S01]  /*e070*/  F2FP.F16.E4M3.UNPACK_B R15, R11.H1 ;  /* 0x0000000bff0f723e */ /* 0x000fe200030006ff */
[----:B------:R-:W-:Y:S01]  /*e080*/  FFMA.FTZ R59, R4, R41, -R59 ;  /* 0x00000029043b7223 */ /* 0x000fe2000001083b */
[----:B------:R-:W-:Y:S02]  /*e090*/  HADD2.F32 R43, -RZ, R36.H0_H0 ;  /* 0x20000024ff2b7230 */ /* 0x000fe40000004100 */
[C---:B------:R-:W-:Y:S01]  /*e0a0*/  FMUL.FTZ R61, R20.reuse, R53 ;  /* 0x00000035143d7220 */ /* 0x040fe20000410000 */
[----:B------:R-:W-:Y:S02]  /*e0b0*/  HADD2.F32 R6, -RZ, R40.H0_H0 ;  /* 0x20000028ff067230 */ /* 0x000fe40000004100 */
[----:B------:R-:W-:Y:S01]  /*e0c0*/  FMUL.FTZ R20, R20, R45 ;  /* 0x0000002d14147220 */ /* 0x000fe20000410000 */
[----:B------:R-:W-:Y:S01]  /*e0d0*/  HADD2.F32 R12, -RZ, R12.H1_H1 ;  /* 0x3000000cff0c7230 */ /* 0x000fe20000004100 */
[----:B------:R-:W-:Y:S01]  /*e0e0*/  F2FP.F16.E4M3.UNPACK_B R57, R57 ;  /* 0x00000039ff39723e */ /* 0x000fe200020006ff */
[----:B------:R-:W-:-:S02]  /*e0f0*/  HADD2.F32 R41, -RZ, R13.H0_H0 ;  /* 0x2000000dff297230 */ /* 0x000fc40000004100 */
[----:B------:R-:W-:Y:S01]  /*e100*/  FMUL.FTZ R67, R6, R43 ;  /* 0x0000002b06437220 */ /* 0x000fe20000410000 */
[----:B------:R-:W-:Y:S02]  /*e110*/  HADD2.F32 R4, -RZ, R15.H0_H0 ;  /* 0x2000000fff047230 */ /* 0x000fe40000004100 */
[C---:B------:R-:W-:Y:S01]  /*e120*/  FFMA.FTZ R46, R12.reuse, R45, -R61 ;  /* 0x0000002d0c2e7223 */ /* 0x040fe2000001083d */
[----:B------:R-:W-:Y:S01]  /*e130*/  FFMA.FTZ R53, R12, R53, R20 ;  /* 0x000000350c357223 */ /* 0x000fe20000010014 */
[----:B------:R-:W-:Y:S01]  /*e140*/  FMUL.FTZ R6, R6, R41 ;  /* 0x0000002906067220 */ /* 0x000fe20000410000 */
[----:B------:R-:W-:Y:S01]  /*e150*/  HADD2.F32 R12, -RZ, R13.H1_H1 ;  /* 0x3000000dff0c7230 */ /* 0x000fe20000004100 */
[----:B------:R-:W-:Y:S01]  /*e160*/  F2FP.F16.E4M3.UNPACK_B R49, R49 ;  /* 0x00000031ff31723e */ /* 0x000fe200020006ff */
[----:B------:R-:W-:Y:S02]  /*e170*/  HADD2.F32 R36, -RZ, R36.H1_H1 ;  /* 0x30000024ff247230 */ /* 0x000fe40000004100 */
[----:B------:R-:W-:Y:S01]  /*e180*/  FFMA.FTZ R67, R4, R41, -R67 ;  /* 0x0000002904437223 */ /* 0x000fe20000010843 */
[----:B------:R-:W-:-:S02]  /*e190*/  HADD2.F32 R40, -RZ, R40.H1_H1 ;  /* 0x30000028ff287230 */ /* 0x000fc40000004100 */
[----:B------:R-:W-:Y:S01]  /*e1a0*/  FFMA.FTZ R58, R4, R43, R6 ;  /* 0x0000002b043a7223 */ /* 0x000fe20000010006 */
        /* <DEDUP_REMOVED lines=31> */
[----:B------:R-:W-:Y:S01]  /*e3a0*/  HADD2.F32 R15, -RZ, R15.H1_H1 ;  /* 0x3000000fff0f7230 */ /* 0x000fe20000004100 */
[----:B------:R-:W-:Y:S01]  /*e3b0*/  F2FP.F16.E4M3.UNPACK_B R44, R44 ;  /* 0x0000002cff2c723e */ /* 0x000fe200020006ff */
[----:B------:R-:W-:Y:S02]  /*e3c0*/  HADD2.F32 R7, -RZ, R7.H1_H1 ;  /* 0x30000007ff077230 */ /* 0x000fe40000004100 */
[----:B------:R-:W-:Y:S01]  /*e3d0*/  FFMA.FTZ R57, R14, R57, R20 ;  /* 0x000000390e397223 */ /* 0x000fe20000010014 */
[----:B------:R-:W-:Y:S02]  /*e3e0*/  HADD2.F32 R12, -RZ, R12.H1_H1 ;  /* 0x3000000cff0c7230 */ /* 0x000fe40000004100 */
[C---:B------:R-:W-:Y:S01]  /*e3f0*/  FFMA.FTZ R20, R4.reuse, R13, -R39 ;  /* 0x0000000d04147223 */ /* 0x040fe20000010827 */
[----:B------:R-:W-:Y:S01]  /*e400*/  FFMA.FTZ R41, R4, R41, R6 ;  /* 0x0000002904297223 */ /* 0x000fe20000010006 */
[----:B------:R-:W-:-:S02]  /*e410*/  HADD2.F32 R8, -RZ, R8.H1_H1 ;  /* 0x30000008ff087230 */ /* 0x000fc40000004100 */
[C---:B------:R-:W-:Y:S01]  /*e420*/  FMUL.FTZ R39, R7.reuse, R15 ;  /* 0x0000000f07277220 */ /* 0x040fe20000410000 */
[-C--:B------:R-:W-:Y:S01]  /*e430*/  FMUL.FTZ R4, R7, R12.reuse ;  /* 0x0000000c07047220 */ /* 0x080fe20000410000 */
[----:B------:R-:W-:Y:S02]  /*e440*/  HADD2.F32 R13, -RZ, R51.H0_H0 ;  /* 0x20000033ff0d7230 */ /* 0x000fe40000004100 */
[----:B------:R-:W-:Y:S01]  /*e450*/  FFMA.FTZ R61, R14, R49, -R43 ;  /* 0x000000310e3d7223 */ /* 0x000fe2000001082b */
[----:B------:R-:W-:Y:S02]  /*e460*/  HADD2.F32 R6, -RZ, R5.H0_H0 ;  /* 0x20000005ff067230 */ /* 0x000fe40000004100 */
[C---:B------:R-:W-:Y:S01]  /*e470*/  FFMA.FTZ R36, R8.reuse, R15, R4 ;  /* 0x0000000f08247223 */ /* 0x040fe20000010004 */
[----:B------:R-:W-:Y:S02]  /*e480*/  HADD2.F32 R7, -RZ, R44.H0_H0 ;  /* 0x2000002cff077230 */ /* 0x000fe40000004100 */
[----:B------:R-:W-:Y:S01]  /*e490*/  FFMA.FTZ R43, R8, R12, -R39 ;  /* 0x0000000c082b7223 */ /* 0x000fe20000010827 */
        /* <DEDUP_REMOVED lines=9> */
[----:B------:R-:W-:Y:S01]  /*e530*/  FFMA.FTZ R39, R4, R13, R39 ;  /* 0x0000000d04277223 */ /* 0x000fe20000010027 */
[C---:B------:R-:W-:Y:S01]  /*e540*/  FMUL.FTZ R6, R5.reuse, R8 ;  /* 0x0000000805067220 */ /* 0x040fe20000410000 */
[----:B------:R-:W-:Y:S01]  /*e550*/  F2FP.F16.E4M3.UNPACK_B R4, R47.H1 ;  /* 0x0000002fff04723e */ /* 0x000fe200030006ff */
[----:B------:R-:W-:Y:S01]  /*e560*/  FMUL.FTZ R7, R5, R44 ;  /* 0x0000002c05077220 */ /* 0x000fe20000410000 */
[----:B------:R-:W-:Y:S01]  /*e570*/  F2FP.F16.E4M3.UNPACK_B R11, R10 ;  /* 0x0000000aff0b723e */ /* 0x000fe200020006ff */
        /* <DEDUP_REMOVED lines=17> */
[----:B------:R-:W-:Y:S02]  /*e690*/  HADD2.F32 R8, -RZ, R47.H1_H1 ;  /* 0x3000002fff087230 */ /* 0x000fe40000004100 */
[C---:B------:R-:W-:Y:S01]  /*e6a0*/  FFMA.FTZ R40, R4.reuse, R13, R5 ;  /* 0x0000000d04287223 */ /* 0x040fe20000010005 */
[----:B------:R-:W-:Y:S01]  /*e6b0*/  FFMA.FTZ R45, R4, R6, -R45 ;  /* 0x00000006042d7223 */ /* 0x000fe2000001082d */
[C---:B------:R-:W-:Y:S01]  /*e6c0*/  FFMA.FTZ R52, R10.reuse, R7, -R49 ;  /* 0x000000070a347223 */ /* 0x040fe20000010831 */
[----:B------:R-:W-:Y:S01]  /*e6d0*/  FFMA.FTZ R49, R10, R9, R38 ;  /* 0x000000090a317223 */ /* 0x000fe20000010026 */
[----:B------:R-:W-:-:S02]  /*e6e0*/  HADD2.F32 R5, -RZ, R37.H0_H0 ;  /* 0x20000025ff057230 */ /* 0x000fc40000004100 */
[----:B------:R-:W-:Y:S01]  /*e6f0*/  HADD2.F32 R6, -RZ, R47.H0_H0 ;  /* 0x2000002fff067230 */ /* 0x000fe20000004100 */
[----:B------:R-:W-:Y:S01]  /*e700*/  F2FP.SATFINITE.E4M3.F32.PACK_AB_MERGE_C R45, R52, R45, RZ ;  /* 0x0000002d342d723e */ /* 0x000fe200048070ff */
[--C-:B------:R-:W-:Y:S02]  /*e710*/  HADD2.F32 R7, -RZ, R55.reuse.H0_H0 ;  /* 0x20000037ff077230 */ /* 0x100fe40000004100 */
[----:B------:R-:W-:Y:S02]  /*e720*/  HADD2.F32 R10, -RZ, R55.H1_H1 ;  /* 0x30000037ff0a7230 */ /* 0x000fe40000004100 */
[C---:B------:R-:W-:Y:S01]  /*e730*/  FMUL.FTZ R12, R5.reuse, R6 ;  /* 0x00000006050c7220 */ /* 0x040fe20000410000 */
[----:B------:R-:W-:Y:S02]  /*e740*/  HADD2.F32 R37, -RZ, R37.H1_H1 ;  /* 0x30000025ff257230 */ /* 0x000fe40000004100 */
[----:B------:R-:W-:Y:S01]  /*e750*/  FMUL.FTZ R9, R5, R7 ;  /* 0x0000000705097220 */ /* 0x000fe20000410000 */
[--C-:B------:R-:W-:Y:S01]  /*e760*/  HADD2.F32 R4, -RZ, R11.reuse.H0_H0 ;  /* 0x2000000bff047230 */ /* 0x100fe20000004100 */
[----:B------:R-:W-:Y:S01]  /*e770*/  F2FP.SATFINITE.E4M3.F32.PACK_AB_MERGE_C R5, R63, R48, RZ ;  /* 0x000000303f05723e */ /* 0x000fe200048070ff */
        /* <DEDUP_REMOVED lines=23> */
.L_x_6754:
[----:B------:R-:W-:Y:S05]  /*e8f0*/  BSYNC B1 ;  /* 0x0000000000017941 */ /* 0x000fea0003800000 */
.L_x_6753:
[----:B------:R-:W-:Y:S05]  /*e900*/  @P0 BRA `(.L_x_6740) ;  /* 0x0000000c00c80947 */ /* 0x000fea0003800000 */
[----:B------:R-:W3:Y:S01]  /*e910*/  LDL R54, [R1+0x4] ;  /* 0x0000040001367983 */ /* 0x000ee20000100800 */
[----:B--2--5:R-:W-:Y:S01]  /*e920*/  SHF.R.U32.HI R0, RZ, 0x8, R32 ;  /* 0x00000008ff007819 */ /* 0x024fe20000011620 */
[----:B------:R-:W-:Y:S01]  /*e930*/  IMAD.IADD R21, R22, 0x1, R21 ;  /* 0x0000000116157824 */ /* 0x000fe200078e0215 */
[----:B-1----:R-:W-:Y:S02]  /*e940*/  LOP3.LUT R3, R32, 0xff, RZ, 0xc0, !PT ;  /* 0x000000ff20037812 */ /* 0x002fe400078ec0ff */
[----:B------:R-:W-:Y:S02]  /*e950*/  SHF.R.U32.HI R4, RZ, 0x8, R33 ;  /* 0x00000008ff047819 */ /* 0x000fe40000011621 */
[----:B------:R-:W-:Y:S02]  /*e960*/  LOP3.LUT R0, R0, 0xff, RZ, 0xc0, !PT ;  /* 0x000000ff00007812 */ /* 0x000fe400078ec0ff */
[----:B------:R-:W-:Y:S02]  /*e970*/  SHF.R.U32.HI R6, RZ, 0x8, R34 ;  /* 0x00000008ff067819 */ /* 0x000fe40000011622 */
[----:B------:R-:W-:-:S02]  /*e980*/  LOP3.LUT R5, R33, 0xff, RZ, 0xc0, !PT ;  /* 0x000000ff21057812 */ /* 0x000fc400078ec0ff */
[----:B------:R-:W-:Y:S02]  /*e990*/  LOP3.LUT R4, R4, 0xff, RZ, 0xc0, !PT ;  /* 0x000000ff04047812 */ /* 0x000fe400078ec0ff */
[----:B------:R-:W-:Y:S02]  /*e9a0*/  PRMT R13, R0, 0x7604, R3 ;  /* 0x00007604000d7816 */ /* 0x000fe40000000003 */
[----:B------:R-:W-:Y:S02]  /*e9b0*/  LOP3.LUT R7, R34, 0xff, RZ, 0xc0, !PT ;  /* 0x000000ff22077812 */ /* 0x000fe400078ec0ff */
[----:B------:R-:W-:Y:S02]  /*e9c0*/  LOP3.LUT R6, R6, 0xff, RZ, 0xc0, !PT ;  /* 0x000000ff06067812 */ /* 0x000fe400078ec0ff */
[----:B------:R-:W-:Y:S02]  /*e9d0*/  SHF.R.U32.HI R3, RZ, 0x8, R35 ;  /* 0x00000008ff037819 */ /* 0x000fe40000011623 */
[----:B------:R-:W-:-:S02]  /*e9e0*/  SHF.R.U32.HI R0, RZ, 0x8, R28 ;  /* 0x00000008ff007819 */ /* 0x000fc4000001161c */
[----:B------:R-:W-:Y:S02]  /*e9f0*/  PRMT R12, R4, 0x7604, R5 ;  /* 0x00007604040c7816 */ /* 0x000fe40000000005 */
[----:B------:R-:W-:Y:S02]  /*ea00*/  PRMT R15, R6, 0x7604, R7 ;  /* 0x00007604060f7816 */ /* 0x000fe40000000007 */
[----:B------:R-:W-:Y:S02]  /*ea10*/  LOP3.LUT R4, R35, 0xff, RZ, 0xc0, !PT ;  /* 0x000000ff23047812 */ /* 0x000fe400078ec0ff */
[----:B------:R-:W-:Y:S02]  /*ea20*/  LOP3.LUT R3, R3, 0xff, RZ, 0xc0, !PT ;  /* 0x000000ff03037812 */ /* 0x000fe400078ec0ff */
[----:B------:R-:W-:Y:S02]  /*ea30*/  LOP3.LUT R5, R0, 0xff, RZ, 0xc0, !PT ;  /* 0x000000ff00057812 */ /* 0x000fe400078ec0ff */
[----:B------:R-:W-:-:S02]  /*ea40*/  SHF.R.U32.HI R7, RZ, 0x3, R220 ;  /* 0x00000003ff077819 */ /* 0x000fc400000116dc */
[----:B------:R-:W-:Y:S02]  /*ea50*/  LOP3.LUT R0, R220, 0x70, R21, 0xf8, !PT ;  /* 0x00000070dc007812 */ /* 0x000fe400078ef815 */
[----:B------:R-:W-:Y:S02]  /*ea60*/  PRMT R14, R3, 0x7604, R4 ;  /* 0x00007604030e7816 */ /* 0x000fe40000000004 */
[----:B------:R-:W-:Y:S02]  /*ea70*/  LOP3.LUT R3, R0, R7, RZ, 0x3c, !PT ;  /* 0x0000000700037212 */ /* 0x000fe400078e3cff */
[----:B------:R-:W-:Y:S02]  /*ea80*/  LOP3.LUT R6, R28, 0xff, RZ, 0xc0, !PT ;  /* 0x000000ff1c067812 */ /* 0x000fe400078ec0ff */
[----:B------:R-:W-:Y:S02]  /*ea90*/  SHF.R.U32.HI R4, RZ, 0x8, R29 ;  /* 0x00000008ff047819 */ /* 0x000fe4000001161d */
[----:B------:R-:W-:-:S02]  /*eaa0*/  IADD3 R0, R18, R3, R224 ;  /* 0x0000000312007210 */ /* 0x000fc40007ffe0e0 */
[----:B------:R-:W-:Y:S02]  /*eab0*/  PRMT R37, R5, 0x7604, R6 ;  /* 0x0000760405257816 */ /* 0x000fe40000000006 */
[----:B------:R-:W-:Y:S02]  /*eac0*/  LOP3.LUT R3, R4, 0xff, RZ, 0xc0, !PT ;  /* 0x000000ff04037812 */ /* 0x000fe400078ec0ff */
[----:B------:R-:W1:Y:S01]  /*ead0*/  LDS.128 R4, [R0+0x18400] ;  /* 0x0184000000047984 */ /* 0x000e620000000c00 */
[----:B------:R-:W-:Y:S02]  /*eae0*/  SHF.R.U32.HI R38, RZ, 0x8, R31 ;  /* 0x00000008ff267819 */ /* 0x000fe4000001161f */
[----:B------:R-:W-:Y:S02]  /*eaf0*/  LOP3.LUT R20, R29, 0xff, RZ, 0xc0, !PT ;  /* 0x000000ff1d147812 */ /* 0x000fe400078ec0ff */
[----:B------:R-:W-:Y:S02]  /*eb00*/  LOP3.LUT R39, R31, 0xff, RZ, 0xc0, !PT ;  /* 0x000000ff1f277812 */ /* 0x000fe400078ec0ff */
[----:B------:R-:W-:-:S02]  /*eb10*/  LOP3.LUT R38, R38, 0xff, RZ, 0xc0, !PT ;  /* 0x000000ff26267812 */ /* 0x000fc400078ec0ff */
[----:B------:R-:W-:Y:S02]  /*eb20*/  SHF.R.U32.HI R21, RZ, 0x8, R30 ;  /* 0x00000008ff157819 */ /* 0x000fe4000001161e */
[----:B------:R-:W-:Y:S02]  /*eb30*/  PRMT R20, R3, 0x7604, R20 ;  /* 0x0000760403147816 */ /* 0x000fe40000000014 */
[----:B------:R-:W-:Y:S02]  /*eb40*/  SHF.R.U32.HI R3, RZ, 0x10, R33 ;  /* 0x00000010ff037819 */ /* 0x000fe40000011621 */
[----:B------:R-:W-:Y:S02]  /*eb50*/  PRMT R38, R38, 0x7604, R39 ;  /* 0x0000760426267816 */ /* 0x000fe40000000027 */
[----:B------:R-:W-:Y:S01]  /*eb60*/  SHF.R.U32.HI R39, RZ, 0x10, R29 ;  /* 0x00000010ff277819 */ /* 0x000fe2000001161d */
[----:B------:R-:W-:Y:S01]  /*eb70*/  IMAD.U32 R3, R3, 0x10000, RZ ;  /* 0x0001000003037824 */ /* 0x000fe200078e00ff */
[----:B------:R-:W-:-:S02]  /*eb80*/  LOP3.LUT R36, R30, 0xff, RZ, 0xc0, !PT ;  /* 0x000000ff1e247812 */ /* 0x000fc400078ec0ff */
[----:B------:R-:W-:Y:S01]  /*eb90*/  LOP3.LUT R21, R21, 0xff, RZ, 0xc0, !PT ;  /* 0x000000ff15157812 */ /* 0x000fe200078ec0ff */
[----:B------:R-:W-:Y:S01]  /*eba0*/  IMAD.U32 R39, R39, 0x10000, RZ ;  /* 0x0001000027277824 */ /* 0x000fe200078e00ff */
[----:B------:R-:W-:Y:S02]  /*ebb0*/  LOP3.LUT R3, R12, 0xff0000, R3, 0xf8, !PT ;  /* 0x00ff00000c037812 */ /* 0x000fe400078ef803 */
        /* <DEDUP_REMOVED lines=13> */
[----:B-1----:R-:W-:-:S02]  /*ec90*/  F2FP.F16.E4M3.UNPACK_B R20, R5 ;  /* 0x00000005ff14723e */ /* 0x002fc400020006ff */
[----:B------:R-:W-:Y:S02]  /*eca0*/  F2FP.F16.E4M3.UNPACK_B R34, R33 ;  /* 0x00000021ff22723e */ /* 0x000fe400020006ff */
[----:B------:R-:W-:Y:S01]  /*ecb0*/  LOP3.LUT R43, R43, 0xff0000, R30, 0xf8, !PT ;  /* 0x00ff00002b2b7812 */ /* 0x000fe200078ef81e */
[--C-:B------:R-:W-:Y:S01]  /*ecc0*/  HADD2.F32 R28, -RZ, R20.reuse.H0_H0 ;  /* 0x20000014ff1c7230 */ /* 0x100fe20000004100 */
[----:B------:R-:W-:Y:S01]  /*ecd0*/  F2FP.F16.E4M3.UNPACK_B R37, R41 ;  /* 0x00000029ff25723e */ /* 0x000fe200020006ff */
[----:B------:R-:W-:Y:S01]  /*ece0*/  HADD2.F32 R20, -RZ, R20.H1_H1 ;  /* 0x30000014ff147230 */ /* 0x000fe20000004100 */
[----:B------:R-:W-:Y:S02]  /*ecf0*/  LOP3.LUT R13, R13, 0xff0000, R32, 0xf8, !PT ;  /* 0x00ff00000d0d7812 */ /* 0x000fe400078ef820 */
[----:B------:R-:W-:Y:S02]  /*ed00*/  LOP3.LUT R45, R38, 0xff0000, R45, 0xf8, !PT ;  /* 0x00ff0000262d7812 */ /* 0x000fe400078ef82d */
[----:B------:R-:W-:Y:S01]  /*ed10*/  LOP3.LUT R38, R21, 0xff000000, R35, 0xf8, !PT ;  /* 0xff00000015267812 */ /* 0x000fe200078ef823 */
[----:B------:R-:W-:Y:S01]  /*ed20*/  HADD2.F32 R35, -RZ, R34.H0_H0 ;  /* 0x20000022ff237230 */ /* 0x000fe20000004100 */
[----:B------:R-:W-:Y:S01]  /*ed30*/  LOP3.LUT R40, R43, 0xff000000, R30, 0xf8, !PT ;  /* 0xff0000002b287812 */ /* 0x000fe200078ef81e */
[----:B------:R-:W-:Y:S01]  /*ed40*/  HADD2.F32 R43, -RZ, R37.H0_H0 ;  /* 0x20000025ff2b7230 */ /* 0x000fe20000004100 */
[----:B------:R-:W-:-:S02]  /*ed50*/  LOP3.LUT R32, R13, 0xff000000, R32, 0xf8, !PT ;  /* 0xff0000000d207812 */ /* 0x000fc400078ef820 */
[----:B------:R-:W-:Y:S02]  /*ed60*/  LOP3.LUT R42, R45, 0xff000000, R31, 0xf8, !PT ;  /* 0xff0000002d2a7812 */ /* 0x000fe400078ef81f */
[----:B------:R-:W-:Y:S01]  /*ed70*/  F2FP.F16.E4M3.UNPACK_B R21, R5.H1 ;  /* 0x00000005ff15723e */ /* 0x000fe200030006ff */
[C---:B------:R-:W-:Y:S01]  /*ed80*/  FMUL.FTZ R45, R28.reuse, R43 ;  /* 0x0000002b1c2d7220 */ /* 0x040fe20000410000 */
[-C--:B------:R-:W-:Y:S02]  /*ed90*/  F2FP.F16.E4M3.UNPACK_B R30, R7.reuse ;  /* 0x00000007ff1e723e */ /* 0x080fe400020006ff */
[----:B------:R-:W-:Y:S02]  /*eda0*/  F2FP.F16.E4M3.UNPACK_B R31, R7.H1 ;  /* 0x00000007ff1f723e */ /* 0x000fe400030006ff */
[-C--:B------:R-:W-:Y:S02]  /*edb0*/  F2FP.F16.E4M3.UNPACK_B R5, R4.reuse ;  /* 0x00000004ff05723e */ /* 0x080fe400020006ff */
[----:B------:R-:W-:Y:S01]  /*edc0*/  F2FP.F16.E4M3.UNPACK_B R7, R4.H1 ;  /* 0x00000004ff07723e */ /* 0x000fe200030006ff */
[----:B------:R-:W-:Y:S01]  /*edd0*/  FMUL.FTZ R4, R28, R35 ;  /* 0x000000231c047220 */ /* 0x000fe20000410000 */
[----:B------:R-:W-:-:S02]  /*ede0*/  F2FP.F16.E4M3.UNPACK_B R41, R41.H1 ;  /* 0x00000029ff29723e */ /* 0x000fc400030006ff */
[----:B------:R-:W-:Y:S02]  /*edf0*/  F2FP.F16.E4M3.UNPACK_B R33, R33.H1 ;  /* 0x00000021ff21723e */ /* 0x000fe400030006ff */
[-C--:B------:R-:W-:Y:S02]  /*ee00*/  F2FP.F16.E4M3.UNPACK_B R28, R6.reuse ;  /* 0x00000006ff1c723e */ /* 0x080fe400020006ff */
[----:B------:R-:W-:Y:S01]  /*ee10*/  F2FP.F16.E4M3.UNPACK_B R29, R6.H1 ;  /* 0x00000006ff1d723e */ /* 0x000fe200030006ff */
[--C-:B------:R-:W-:Y:S02]  /*ee20*/  HADD2.F32 R6, -RZ, R21.reuse.H0_H0 ;  /* 0x20000015ff067230 */ /* 0x100fe40000004100 */
[----:B------:R-:W-:Y:S01]  /*ee30*/  HADD2.F32 R21, -RZ, R21.H1_H1 ;  /* 0x30000015ff157230 */ /* 0x000fe20000004100 */
[----:B---3--:R-:W1:Y:S02]  /*ee40*/  LDS.128 R8, [R54+0x18400] ;  /* 0x0184000036087984 */ /* 0x008e640000000c00 */
        /* <DEDUP_REMOVED lines=9> */
[C---:B------:R-:W-:Y:S01]  /*eee0*/  FFMA.FTZ R46, R10.reuse, R43, R4 ;  /* 0x0000002b0a2e7223 */ /* 0x040fe20000010004 */
[----:B------:R-:W-:Y:S01]  /*eef0*/  FFMA.FTZ R44, R10, R35, -R45 ;  /* 0x000000230a2c7223 */ /* 0x000fe2000001082d */
[----:B------:R-:W-:Y:S01]  /*ef00*/  HADD2.F32 R43, -RZ, R37.H1_H1 ;  /* 0x30000025ff2b7230 */ /* 0x000fe20000004100 */
[----:B------:R-:W-:Y:S01]  /*ef10*/  F2FP.F16.E4M3.UNPACK_B R8, R8.H1 ;  /* 0x00000008ff08723e */ /* 0x000fe200030006ff */
        /* <DEDUP_REMOVED lines=12> */
[----:B------:R-:W-:Y:S02]  /*efe0*/  HADD2.F32 R35, -RZ, R34.H0_H0 ;  /* 0x20000022ff237230 */ /* 0x000fe40000004100 */
[C---:B------:R-:W-:Y:S01]  /*eff0*/  FFMA.FTZ R45, R4.reuse, R45, R6 ;  /* 0x0000002d042d7223 */ /* 0x040fe20000010006 */
[----:B------:R-:W-:Y:S02]  /*f000*/  HADD2.F32 R6, -RZ, R30.H0_H0 ;  /* 0x2000001eff067230 */ /* 0x000fe40000004100 */
[----:B------:R-:W-:Y:S01]  /*f010*/  FFMA.FTZ R49, R4, R37, -R49 ;  /* 0x0000002504317223 */ /* 0x000fe20000010831 */
[----:B------:R-:W-:Y:S01]  /*f020*/  HADD2.F32 R10, -RZ, R33.H1_H1 ;  /* 0x30000021ff0a7230 */ /* 0x000fe20000004100 */
[----:B------:R-:W-:Y:S01]  /*f030*/  F2FP.F16.E4M3.UNPACK_B R42, R42.H1 ;  /* 0x0000002aff2a723e */ /* 0x000fe200030006ff */
[----:B------:R-:W-:-:S02]  /*f040*/  HADD2.F32 R20, -RZ, R41.H1_H1 ;  /* 0x30000029ff147230 */ /* 0x000fc40000004100 */
[C---:B------:R-:W-:Y:S01]  /*f050*/  FMUL.FTZ R37, R6.reuse, R35 ;  /* 0x0000002306257220 */ /* 0x040fe20000410000 */
[----:B------:R-:W-:Y:S01]  /*f060*/  HADD2.F32 R33, -RZ, R12.H0_H0 ;  /* 0x2000000cff217230 */ /* 0x000fe20000004100 */
[----:B------:R-:W-:Y:S01]  /*f070*/  F2FP.F16.E4M3.UNPACK_B R38, R38.H1 ;  /* 0x00000026ff26723e */ /* 0x000fe200030006ff */
[----:B------:R-:W-:Y:S02]  /*f080*/  HADD2.F32 R4, -RZ, R14.H0_H0 ;  /* 0x2000000eff047230 */ /* 0x000fe40000004100 */
[C---:B------:R-:W-:Y:S01]  /*f090*/  FMUL.FTZ R48, R21.reuse, R20 ;  /* 0x0000001415307220 */ /* 0x040fe20000410000 */
[----:B------:R-:W-:Y:S02]  /*f0a0*/  HADD2.F32 R9, -RZ, R9.H1_H1 ;  /* 0x30000009ff097230 */ /* 0x000fe40000004100 */
[-C--:B------:R-:W-:Y:S01]  /*f0b0*/  FMUL.FTZ R6, R6, R33.reuse ;  /* 0x0000002106067220 */ /* 0x080fe20000410000 */
[----:B------:R-:W-:Y:S01]  /*f0c0*/  FMUL.FTZ R21, R21, R10 ;  /* 0x0000000a15157220 */ /* 0x000fe20000410000 */
[----:B------:R-:W-:Y:S01]  /*f0d0*/  FFMA.FTZ R37, R4, R33, -R37 ;  /* 0x0000002104257223 */ /* 0x000fe20000010825 */
[----:B------:R-:W-:-:S02]  /*f0e0*/  HADD2.F32 R33, -RZ, R34.H1_H1 ;  /* 0x30000022ff217230 */ /* 0x000fc40000004100 */
[----:B------:R-:W-:Y:S01]  /*f0f0*/  FFMA.FTZ R41, R4, R35, R6 ;  /* 0x0000002304297223 */ /* 0x000fe20000010006 */
[----:B------:R-:W-:Y:S02]  /*f100*/  HADD2.F32 R30, -RZ, R30.H1_H1 ;  /* 0x3000001eff1e7230 */ /* 0x000fe40000004100 */
[C---:B------:R-:W-:Y:S01]  /*f110*/  FFMA.FTZ R48, R9.reuse, R10, -R48 ;  /* 0x0000000a09307223 */ /* 0x040fe20000010830 */
[----:B------:R-:W-:Y:S01]  /*f120*/  FFMA.FTZ R50, R9, R20, R21 ;  /* 0x0000001409327223 */ /* 0x000fe20000010015 */
[----:B------:R-:W-:Y:S01]  /*f130*/  HADD2.F32 R35, -RZ, R42.H0_H0 ;  /* 0x2000002aff237230 */ /* 0x000fe20000004100 */
[----:B------:R-:W-:Y:S01]  /*f140*/  F2FP.F16.E4M3.UNPACK_B R10, R39.H1 ;  /* 0x00000027ff0a723e */ /* 0x000fe200030006ff */
[----:B------:R-:W-:Y:S02]  /*f150*/  HADD2.F32 R6, -RZ, R31.H0_H0 ;  /* 0x2000001fff067230 */ /* 0x000fe40000004100 */
[----:B------:R-:W-:Y:S01]  /*f160*/  FMUL.FTZ R51, R30, R33 ;  /* 0x000000211e337220 */ /* 0x000fe20000410000 */
[----:B------:R-:W-:Y:S01]  /*f170*/  HADD2.F32 R9, -RZ, R12.H1_H1 ;  /* 0x3000000cff097230 */ /* 0x000fe20000004100 */
[----:B------:R-:W-:Y:S01]  /*f180*/  F2FP.F16.E4M3.UNPACK_B R39, R39 ;  /* 0x00000027ff27723e */ /* 0x000fe200020006ff */
        /* <DEDUP_REMOVED lines=16> */
[----:B------:R-:W-:Y:S01]  /*f290*/  F2FP.SATFINITE.E4M3.F32.PACK_AB_MERGE_C R45, R50, R45, RZ ;  /* 0x0000002d322d723e */ /* 0x000fe200048070ff */
        /* <DEDUP_REMOVED lines=36> */
[----:B------:R-:W-:Y:S01]  /*f4e0*/  FMUL.FTZ R5, R5, R32 ;  /* 0x0000002005057220 */ /* 0x000fe20000410000 */
[----:B------:R-:W-:-:S02]  /*f4f0*/  HADD2.F32 R9, -RZ, R7.H0_H0 ;  /* 0x20000007ff097230 */ /* 0x000fc40000004100 */
[C---:B------:R-:W-:Y:S01]  /*f500*/  FFMA.FTZ R15, R3.reuse, R32, -R12 ;  /* 0x00000020030f7223 */ /* 0x040fe2000001080c */
[----:B------:R-:W-:Y:S02]  /*f510*/  HADD2.F32 R4, -RZ, R29.H0_H0 ;  /* 0x2000001dff047230 */ /* 0x000fe40000004100 */
[----:B------:R-:W-:Y:S01]  /*f520*/  FFMA.FTZ R12, R3, R8, R5 ;  /* 0x00000008030c7223 */ /* 0x000fe20000010005 */
        /* <DEDUP_REMOVED lines=12> */
[----:B------:R-:W-:Y:S01]  /*f5f0*/  F2FP.SATFINITE.E4M3.F32.PACK_AB_MERGE_C R20, R20, R33, RZ ;  /* 0x000000211414723e */ /* 0x000fe200048070ff */
[-C--:B------:R-:W-:Y:S01]  /*f600*/  FMUL.FTZ R5, R29, R6.reuse ;  /* 0x000000061d057220 */ /* 0x080fe20000410000 */
[----:B------:R-:W-:Y:S01]  /*f610*/  FFMA.FTZ R29, R3, R9, R4 ;  /* 0x00000009031d7223 */ /* 0x000fe20000010004 */
[----:B------:R-:W-:Y:S01]  /*f620*/  FFMA.FTZ R35, R13, R6, -R32 ;  /* 0x000000060d237223 */ /* 0x000fe20000010820 */
[----:B------:R-:W-:-:S02]  /*f630*/  HADD2.F32 R6, -RZ, R40.H0_H0 ;  /* 0x20000028ff067230 */ /* 0x000fc40000004100 */
[----:B------:R-:W-:Y:S01]  /*f640*/  FFMA.FTZ R32, R13, R8, R5 ;  /* 0x000000080d207223 */ /* 0x000fe20000010005 */
[----:B------:R-:W-:Y:S02]  /*f650*/  HADD2.F32 R5, -RZ, R36.H0_H0 ;  /* 0x20000024ff057230 */ /* 0x000fe40000004100 */
[----:B------:R-:W-:Y:S02]  /*f660*/  HADD2.F32 R4, -RZ, R28.H0_H0 ;  /* 0x2000001cff047230 */ /* 0x000fe40000004100 */
[----:B------:R-:W-:Y:S02]  /*f670*/  HADD2.F32 R40, -RZ, R40.H1_H1 ;  /* 0x30000028ff287230 */ /* 0x000fe40000004100 */
[----:B------:R-:W-:Y:S02]  /*f680*/  HADD2.F32 R28, -RZ, R28.H1_H1 ;  /* 0x3000001cff1c7230 */ /* 0x000fe40000004100 */
[----:B------:R-:W-:Y:S01]  /*f690*/  FMUL.FTZ R8, R4, R6 ;  /* 0x0000000604087220 */ /* 0x000fe20000410000 */
[----:B------:R-:W-:-:S02]  /*f6a0*/  HADD2.F32 R36, -RZ, R36.H1_H1 ;  /* 0x30000024ff247230 */ /* 0x000fc40000004100 */
[----:B------:R-:W-:Y:S01]  /*f6b0*/  FMUL.FTZ R7, R4, R5 ;  /* 0x0000000504077220 */ /* 0x000fe20000410000 */
[--C-:B------:R-:W-:Y:S02]  /*f6c0*/  HADD2.F32 R3, -RZ, R11.reuse.H0_H0 ;  /* 0x2000000bff037230 */ /* 0x100fe40000004100 */
[C---:B------:R-:W-:Y:S01]  /*f6d0*/  FMUL.FTZ R4, R28.reuse, R40 ;  /* 0x000000281c047220 */ /* 0x040fe20000410000 */
[----:B------:R-:W-:Y:S02]  /*f6e0*/  HADD2.F32 R11, -RZ, R11.H1_H1 ;  /* 0x3000000bff0b7230 */ /* 0x000fe40000004100 */
[----:B------:R-:W-:Y:S01]  /*f6f0*/  FMUL.FTZ R13, R28, R36 ;  /* 0x000000241c0d7220 */ /* 0x000fe20000410000 */
[----:B------:R-:W-:Y:S01]  /*f700*/  F2FP.SATFINITE.E4M3.F32.PACK_AB_MERGE_C R28, R12, R21, R20 ;  /* 0x000000150c1c723e */ /* 0x000fe20004807014 */
        /* <DEDUP_REMOVED lines=14> */
[----:B------:R-:W-:Y:S01]  /*f7f0*/  F2FP.SATFINITE.E4M3.F32.PACK_AB_MERGE_C R31, R52, R41, R42 ;  /* 0x00000029341f723e */ /* 0x000fe2000480702a */
[----:B------:R3:W-:Y:S01]  /*f800*/  STS.128 [R54+0x18400], R4 ;  /* 0x0184000436007388 */ /* 0x0007e20000000c00 */
[----:B------:R-:W-:-:S05]  /*f810*/  F2FP.SATFINITE.E4M3.F32.PACK_AB_MERGE_C R30, R40, R3, R30 ;  /* 0x00000003281e723e */ /* 0x000fca000480701e */
[----:B------:R3:W-:Y:S02]  /*f820*/  STS.128 [R0+0x18400], R28 ;  /* 0x0184001c00007388 */ /* 0x0007e40000000c00 */
.L_x_6740:
[----:B------:R-:W-:Y:S05]  /*f830*/  BSYNC B0 ;  /* 0x0000000000007941 */ /* 0x000fea0003800000 */
.L_x_6720:
        /* <DEDUP_REMOVED lines=8> */
.L_x_6717:
[----:B------:R-:W-:Y:S01]  /*f8c0*/  IMAD.U32 R237, RZ, RZ, UR41 ;  /* 0x00000029ffed7e24 */ /* 0x000fe2000f8e00ff */
[----:B------:R-:W-:-:S04]  /*f8d0*/  LOP3.LUT R17, R17, 0xfffff7ff, RZ, 0xc0, !PT ;  /* 0xfffff7ff11117812 */ /* 0x000fc800078ec0ff */
[----:B------:R-:W-:-:S13]  /*f8e0*/  ISETP.NE.AND P0, PT, R237, 0x3, PT ;  /* 0x00000003ed00780c */ /* 0x000fda0003f05270 */
[----:B------:R-:W-:Y:S01]  /*f8f0*/  @P0 LOP3.LUT R17, R17, 0x800, RZ, 0xfc, !PT ;  /* 0x0000080011110812 */ /* 0x000fe200078efcff */
[----:B------:R-:W-:Y:S06]  /*f900*/  @!P0 BRA `(.L_x_6755) ;  /* 0x0000000000048947 */ /* 0x000fec0003800000 */
[----:B------:R-:W-:Y:S01]  /*f910*/  BPT.TRAP 0x1 ;  /* 0x000000040000795c */ /* 0x000fe20000300000 */
.L_x_6755:
[----:B------:R-:W-:Y:S01]  /*f920*/  IMAD R127, R208, 0x8, R18 ;  /* 0x00000008d07f7824 */ /* 0x000fe200078e0212 */
[----:B0-234-:R-:W-:-:S04]  /*f930*/  SHF.L.U32 R0, R210, 0x1f, RZ ;  /* 0x0000001fd2007819 */ /* 0x01dfc800000006ff */
[----:B------:R0:W2:Y:S01]  /*f940*/  SYNCS.PHASECHK.TRANS64.TRYWAIT P1, [R127+URZ+0x28830], R0 ;  /* 0x028830007f0075a7 */ /* 0x0000a2000802017f */
[----:B------:R-:W-:Y:S05]  /*f950*/  @!P0 BRA `(.L_x_6756) ;  /* 0x0000000000048947 */ /* 0x000fea0003800000 */
[----:B------:R-:W-:Y:S01]  /*f960*/  BPT.TRAP 0x1 ;  /* 0x000000040000795c */ /* 0x000fe20000300000 */
.L_x_6756:
[C---:B------:R-:W-:Y:S01]  /*f970*/  LOP3.LUT R4, R27.reuse, 0xffffff80, RZ, 0xc0, !PT ;  /* 0xffffff801b047812 */ /* 0x040fe200078ec0ff */
[----:B------:R-:W3:Y:S01]  /*f980*/  S2R R7, SR_TID.X ;  /* 0x0000000000077919 */ /* 0x000ee20000002100 */
[----:B------:R-:W-:-:S03]  /*f990*/  LEA.HI R27, R27, R24, RZ, 0x1 ;  /* 0x000000181b1b7211 */ /* 0x000fc600078f08ff */
[----:B------:R-:W-:Y:S01]  /*f9a0*/  IMAD.IADD R4, R25, 0x1, -R4 ;  /* 0x0000000119047824 */ /* 0x000fe200078e0a04 */
[----:B------:R-:W-:-:S04]  /*f9b0*/  LOP3.LUT R27, R27, 0x3fffffe, RZ, 0xc0, !PT ;  /* 0x03fffffe1b1b7812 */ /* 0x000fc800078ec0ff */
[----:B-1----:R-:W-:Y:S01]  /*f9c0*/  SHF.R.S32.HI R3, RZ, 0x1f, R4 ;  /* 0x0000001fff037819 */ /* 0x002fe20000011404 */
[----:B------:R-:W-:-:S03]  /*f9d0*/  IMAD.IADD R27, R24, 0x1, -R27 ;  /* 0x00000001181b7824 */ /* 0x000fc600078e0a1b */
[CC--:B------:R-:W-:Y:S02]  /*f9e0*/  LEA.HI R5, R3.reuse, R4.reuse, RZ, 0x2 ;  /* 0x0000000403057211 */ /* 0x0c0fe400078f10ff */
[----:B------:R-:W-:Y:S02]  /*f9f0*/  LEA.HI R3, R3, R4, RZ, 0x5 ;  /* 0x0000000403037211 */ /* 0x000fe400078f28ff */
[--C-:B------:R-:W-:Y:S02]  /*fa00*/  SHF.R.S32.HI R6, RZ, 0x2, R5.reuse ;  /* 0x00000002ff067819 */ /* 0x100fe40000011405 */
[----:B------:R-:W-:Y:S02]  /*fa10*/  SHF.R.S32.HI R5, RZ, 0x1f, R5 ;  /* 0x0000001fff057819 */ /* 0x000fe40000011405 */
[----:B------:R-:W-:Y:S02]  /*fa20*/  SHF.R.S32.HI R3, RZ, 0x5, R3 ;  /* 0x00000005ff037819 */ /* 0x000fe40000011403 */
[----:B------:R-:W-:-:S04]  /*fa30*/  LEA.HI R5, R5, R6, RZ, 0x3 ;  /* 0x0000000605057211 */ /* 0x000fc800078f18ff */
[----:B------:R-:W-:Y:S02]  /*fa40*/  LOP3.LUT R5, R5, 0xfffffff8, RZ, 0xc0, !PT ;  /* 0xfffffff805057812 */ /* 0x000fe400078ec0ff */
[----:B---3--:R-:W-:-:S03]  /*fa50*/  LOP3.LUT R7, R7, 0x7f, RZ, 0xc0, !PT ;  /* 0x0000007f07077812 */ /* 0x008fc600078ec0ff */
[----:B------:R-:W-:Y:S01]  /*fa60*/  IMAD.IADD R6, R6, 0x1, -R5 ;  /* 0x0000000106067824 */ /* 0x000fe200078e0a05 */
[----:B------:R-:W-:-:S03]  /*fa70*/  ISETP.NE.AND P0, PT, R7, RZ, PT ;  /* 0x000000ff0700720c */ /* 0x000fc60003f05270 */
[----:B------:R-:W-:Y:S01]  /*fa80*/  IMAD R6, R3, 0x10, R6 ;  /* 0x0000001003067824 */ /* 0x000fe200078e0206 */
[----:B--2---:R-:W-:Y:S09]  /*fa90*/  @P1 BRA `(.L_x_6757) ;  /* 0x0000000000081947 */ /* 0x004ff20003800000 */
[----:B------:R-:W1:Y:S02]  /*faa0*/  SYNCS.PHASECHK.TRANS64.TRYWAIT P1, [R127+URZ+0x28830], R0 ;  /* 0x028830007f0075a7 */ /* 0x000e64000802017f */
[----:B-1----:R-:W-:Y:S05]  /*fab0*/  @!P1 BRA `(.L_x_6758) ;  /* 0x000001dc00a89947 */ /* 0x002fea0003800000 */
.L_x_6757:
[----:B------:R-:W-:Y:S05]  /*fac0*/  WARPSYNC.ALL ;  /* 0x0000000000007948 */ /* 0x000fea0003800000 */
[----:B01----:R-:W-:Y:S02]  /*fad0*/  IMAD R0, R27, 0x40, R6 ;  /* 0x000000401b007824 */ /* 0x003fe400078e0206 */
[----:B------:R-:W-:Y:S01]  /*fae0*/  VIADD R3, R18, 0x1c400 ;  /* 0x0001c40012037836 */ /* 0x000fe20000000000 */
[----:B------:R-:W-:Y:S01]  /*faf0*/  LOP3.LUT R6, R26, 0x10000, RZ, 0xfc, !PT ;  /* 0x000100001a067812 */ /* 0x000fe200078efcff */
[----:B------:R-:W-:Y:S01]  /*fb00*/  IMAD.MOV.U32 R7, RZ, RZ, 0x40000040 ;  /* 0x40000040ff077424 */ /* 0x000fe200078e00ff */
[----:B-----5:R-:W-:Y:S01]  /*fb10*/  WARPGROUP.ARRIVE ;  /* 0x00000000000079c5 */ /* 0x020fe20000000000 */
[----:B------:R-:W-:Y:S01]  /*fb20*/  IMAD.MOV.U32 R5, RZ, RZ, 0x40000040 ;  /* 0x40000040ff057424 */ /* 0x000fe200078e00ff */
[----:B------:R-:W-:Y:S01]  /*fb30*/  SHF.R.U32.HI R3, RZ, 0x4, R3 ;  /* 0x00000004ff037819 */ /* 0x000fe20000011603 */
[C---:B------:R-:W-:Y:S01]  /*fb40*/  VIADD R12, R6.reuse, 0x2 ;  /* 0x00000002060c7836 */ /* 0x040fe20000000000 */
[C---:B------:R-:W-:Y:S01]  /*fb50*/  R2UR UR4, R6.reuse ;  /* 0x00000000060472ca */ /* 0x040fe200000e0000 */
[----:B------:R-:W-:Y:S01]  /*fb60*/  IMAD.MOV.U32 R13, RZ, RZ, 0x40000040 ;  /* 0x40000040ff0d7424 */ /* 0x000fe200078e00ff */
[----:B------:R-:W-:Y:S01]  /*fb70*/  LOP3.LUT R3, R3, 0x3fff, RZ, 0xc0, !PT ;  /* 0x00003fff03037812 */ /* 0x000fe200078ec0ff */
[----:B------:R-:W-:Y:S01]  /*fb80*/  IMAD.MOV.U32 R9, RZ, RZ, 0x40000040 ;  /* 0x40000040ff097424 */ /* 0x000fe200078e00ff */
[----:B------:R-:W-:Y:S01]  /*fb90*/  R2UR UR5, R7 ;  /* 0x00000000070572ca */ /* 0x000fe200000e0000 */
[----:B------:R-:W-:Y:S01]  /*fba0*/  VIADD R10, R6, 0x4 ;  /* 0x00000004060a7836 */ /* 0x000fe20000000000 */
[----:B------:R-:W-:Y:S01]  /*fbb0*/  LOP3.LUT R14, R3, 0x10000, RZ, 0xfc, !PT ;  /* 0x00010000030e7812 */ /* 0x000fe200078efcff */
[----:B------:R-:W-:Y:S01]  /*fbc0*/  IMAD.MOV.U32 R11, RZ, RZ, 0x40000040 ;  /* 0x40000040ff0b7424 */ /* 0x000fe200078e00ff */
[----:B------:R-:W-:Y:S01]  /*fbd0*/  R2UR UR7, R5 ;  /* 0x00000000050772ca */ /* 0x000fe200000e0000 */
[----:B------:R-:W-:Y:S01]  /*fbe0*/  IMAD.MOV.U32 R5, RZ, RZ, 0x40000040 ;  /* 0x40000040ff057424 */ /* 0x000fe200078e00ff */
[----:B------:R-:W0:Y:S01]  /*fbf0*/  LDC.64 R20, c[0x0][0x9e0] ;  /* 0x00027800ff147b82 */ /* 0x000e220000000a00 */
[----:B------:R-:W-:Y:S01]  /*fc00*/  IMAD R4, R208, 0x600, R14 ;  /* 0x00000600d0047824 */ /* 0x000fe200078e020e */
[----:B------:R-:W-:Y:S01]  /*fc10*/  ULDC UR27, c[0x0][0x9dc] ;  /* 0x00027700001b7ab9 */ /* 0x000fe20000000800 */
[----:B------:R-:W-:Y:S01]  /*fc20*/  @!P0 VIADD R127, R127, 0x28840 ;  /* 0x000288407f7f8836 */ /* 0x000fe20000000000 */
[----:B------:R-:W-:Y:S01]  /*fc30*/  ULOP3.LUT UR27, URZ, UR27, URZ, 0x33, !UPT ;  /* 0x0000001b3f1b7292 */ /* 0x000fe2000f8e333f */
[C---:B------:R-:W-:Y:S01]  /*fc40*/  VIADD R8, R4.reuse, 0x2 ;  /* 0x0000000204087836 */ /* 0x040fe20000000000 */
[----:B------:R-:W-:Y:S01]  /*fc50*/  R2UR UR6, R4 ;  /* 0x00000000040672ca */ /* 0x000fe200000e0000 */
[----:B------:R-:W-:Y:S01]  /*fc60*/  IMAD R0, R217, 0x80, R0 ;  /* 0x00000080d9007824 */ /* 0x000fe200078e0200 */
[----:B------:R-:W-:-:S02]  /*fc70*/  @!P0 PRMT R127, RZ, 0x654, R127 ;  /* 0x00000654ff7f8816 */ /* 0x000fc4000000007f */
[----:B------:R-:W-:-:S09]  /*fc80*/  LOP3.LUT R17, R17, 0xffffefff, RZ, 0xc0, !PT ;  /* 0xffffefff11117812 */ /* 0x000fd200078ec0ff */
[----:B------:R-:W-:Y:S01]  /*fc90*/  QGMMA.64x192x32.F32.E4M3.E4M3 R24, gdesc[UR4], RZ, !UPT, gsb0 ;  /* 0x02e00000041879f3 */ /* 0x000fe2000c0008ff */
[----:B------:R-:W-:Y:S02]  /*fca0*/  R2UR UR4, R12 ;  /* 0x000000000c0472ca */ /* 0x000fe400000e0000 */
[----:B------:R-:W-:Y:S02]  /*fcb0*/  R2UR UR5, R13 ;  /* 0x000000000d0572ca */ /* 0x000fe400000e0000 */
[----:B------:R-:W-:Y:S01]  /*fcc0*/  R2UR UR6, R8 ;  /* 0x00000000080672ca */ /* 0x000fe200000e0000 */
[C---:B------:R-:W-:Y:S01]  /*fcd0*/  VIADD R8, R4.reuse, 0x4 ;  /* 0x0000000404087836 */ /* 0x040fe20000000000 */
[----:B------:R-:W-:Y:S01]  /*fce0*/  R2UR UR7, R9 ;  /* 0x00000000090772ca */ /* 0x000fe200000e0000 */
[----:B------:R-:W-:Y:S01]  /*fcf0*/  IMAD.MOV.U32 R9, RZ, RZ, 0x40000040 ;  /* 0x40000040ff097424 */ /* 0x000fe200078e00ff */
[----:B0-----:R-:W-:Y:S01]  /*fd00*/  ISETP.GE.AND P1, PT, R21, 0x1, PT ;  /* 0x000000011500780c */ /* 0x001fe20003f26270 */
[----:B------:R-:W-:-:S12]  /*fd10*/  VIADD R4, R4, 0x6 ;  /* 0x0000000604047836 */ /* 0x000fd80000000000 */
[----:B------:R-:W-:Y:S01]  /*fd20*/  @P1 LOP3.LUT R17, R17, 0x1000, RZ, 0xfc, !PT ;  /* 0x0000100011111812 */ /* 0x000fe200078efcff */
[----:B------:R-:W-:Y:S02]  /*fd30*/  WARPGROUP.DEPBAR.LE gsb0, 0x0 ;  /* 0x00008000000079c5 */ /* 0x000fe40000010000 */
[----:B------:R-:W-:-:S06]  /*fd40*/  WARPGROUP.ARRIVE ;  /* 0x00000000000079c5 */ /* 0x000fcc0000000000 */
[----:B------:R-:W-:Y:S01]  /*fd50*/  QGMMA.64x192x32.F32.E4M3.E4M3 R24, gdesc[UR4], R24, gsb0 ;  /* 0x02e00000041879f3 */ /* 0x000fe20008000818 */
[----:B------:R-:W-:Y:S02]  /*fd60*/  R2UR UR4, R10 ;  /* 0x000000000a0472ca */ /* 0x000fe400000e0000 */
[----:B------:R-:W-:Y:S02]  /*fd70*/  R2UR UR5, R11 ;  /* 0x000000000b0572ca */ /* 0x000fe400000e0000 */
[----:B------:R-:W-:Y:S01]  /*fd80*/  R2UR UR6, R8 ;  /* 0x00000000080672ca */ /* 0x000fe200000e0000 */
[----:B------:R-:W-:Y:S01]  /*fd90*/  VIADD R8, R6, 0x6 ;  /* 0x0000000606087836 */ /* 0x000fe20000000000 */
[----:B------:R-:W-:Y:S01]  /*fda0*/  R2UR UR7, R9 ;  /* 0x00000000090772ca */ /* 0x000fe200000e0000 */
[----:B------:R-:W-:Y:S01]  /*fdb0*/  IMAD.MOV.U32 R9, RZ, RZ, 0x40000040 ;  /* 0x40000040ff097424 */ /* 0x000fe200078e00ff */
[----:B------:R-:W-:Y:S02]  /*fdc0*/  WARPGROUP.DEPBAR.LE gsb0, 0x0 ;  /* 0x00008000000079c5 */ /* 0x000fe40000010000 */
[----:B------:R-:W-:-:S09]  /*fdd0*/  WARPGROUP.ARRIVE ;  /* 0x00000000000079c5 */ /* 0x000fd20000000000 */
[----:B------:R-:W-:Y:S01]  /*fde0*/  QGMMA.64x192x32.F32.E4M3.E4M3 R24, gdesc[UR4], R24, gsb0 ;  /* 0x02e00000041879f3 */ /* 0x000fe20008000818 */
[----:B------:R-:W-:Y:S02]  /*fdf0*/  R2UR UR4, R8 ;  /* 0x00000000080472ca */ /* 0x000fe400000e0000 */
[----:B------:R-:W-:Y:S02]  /*fe00*/  R2UR UR5, R9 ;  /* 0x00000000090572ca */ /* 0x000fe400000e0000 */
[----:B------:R-:W-:Y:S02]  /*fe10*/  R2UR UR6, R4 ;  /* 0x00000000040672ca */ /* 0x000fe400000e0000 */
[----:B------:R-:W-:Y:S01]  /*fe20*/  R2UR UR7, R5 ;  /* 0x00000000050772ca */ /* 0x000fe200000e0000 */
[----:B------:R-:W-:Y:S02]  /*fe30*/  WARPGROUP.DEPBAR.LE gsb0, 0x0 ;  /* 0x00008000000079c5 */ /* 0x000fe40000010000 */
[----:B------:R-:W-:-:S10]  /*fe40*/  WARPGROUP.ARRIVE ;  /* 0x00000000000079c5 */ /* 0x000fd40000000000 */
[----:B------:R-:W-:Y:S03]  /*fe50*/  QGMMA.64x192x32.F32.E4M3.E4M3 R24, gdesc[UR4], R24, gsb0 ;  /* 0x02e00000041879f3 */ /* 0x000fe60008000818 */
[----:B------:R-:W-:Y:S02]  /*fe60*/  WARPGROUP.DEPBAR.LE gsb0, 0x0 ;  /* 0x00008000000079c5 */ /* 0x000fe40000010000 */
[C---:B------:R-:W-:Y:S01]  /*fe70*/  FMUL.FTZ R5, R2.reuse, R24 ;  /* 0x0000001802057220 */ /* 0x040fe20000410000 */
[C---:B------:R-:W-:Y:S01]  /*fe80*/  FMUL.FTZ R3, R2.reuse, R26 ;  /* 0x0000001a02037220 */ /* 0x040fe20000410000 */
        /* <DEDUP_REMOVED lines=97> */
[--C-:B------:R-:W-:Y:S01]  /*104a0*/  IADD3 R26, -R213, 0x1, R98.reuse ;  /* 0x00000001d51a7810 */ /* 0x100fe20007ffe162 */
[----:B------:R-:W0:Y:S01]  /*104b0*/  MUFU.TANH R5, R5 ;  /* 0x0000000500057308 */ /* 0x000e220000002400 */
[C---:B------:R-:W-:Y:S01]  /*104c0*/  IMAD R98, R215.reuse, -0x2, R98 ;  /* 0xfffffffed7627824 */ /* 0x040fe200078e0262 */
[----:B------:R1:W-:Y:S01]  /*104d0*/  @!P0 SYNCS.ARRIVE.TRANS64.RED.A1T0 RZ, [R127+URZ], RZ ;  /* 0x000000ff7fff89a7 */ /* 0x0003e2000810043f */
[----:B------:R-:W-:-:S02]  /*104e0*/  IMAD R92, R215, -0x2, R95 ;  /* 0xfffffffed75c7824 */ /* 0x000fc400078e025f */
[----:B------:R-:W-:-:S03]  /*104f0*/  IMAD R101, R215, -0x2, R26 ;  /* 0xfffffffed7657824 */ /* 0x000fc600078e021a */
[----:B------:R-:W2:Y:S01]  /*10500*/  MUFU.TANH R120, R120 ;  /* 0x0000007800787308 */ /* 0x000ea20000002400 */
[C---:B------:R-:W-:Y:S02]  /*10510*/  VIADD R99, R101.reuse, UR27 ;  /* 0x0000001b65637c36 */ /* 0x040fe40008000000 */
[----:B------:R-:W-:Y:S02]  /*10520*/  IMAD.IADD R101, R101, 0x1, R20 ;  /* 0x0000000165657824 */ /* 0x000fe400078e0214 */
[----:B------:R-:W-:-:S03]  /*10530*/  IMAD.IADD R102, R99, 0x1, R0 ;  /* 0x0000000163667824 */ /* 0x000fc600078e0200 */
[----:B------:R-:W3:Y:S01]  /*10540*/  MUFU.TANH R3, R3 ;  /* 0x0000000300037308 */ /* 0x000ee20000002400 */
[----:B------:R-:W-:-:S07]  /*10550*/  VIADDMNMX R100, R0, R101, R98, PT ;  /* 0x0000006500647246 */ /* 0x000fce0003800162 */
        /* <DEDUP_REMOVED lines=105> */
.L_x_6761:
[----:B------:R-:W-:-:S13]  /*10bf0*/  ISETP.NE.AND P1, PT, R21, 0x1, PT ;  /* 0x000000011500780c */ /* 0x000fda0003f25270 */
[----:B------:R-:W1:Y:S02]  /*10c00*/  @P1 LDC.64 R26, c[0x0][0x9e8] ;  /* 0x00027a00ff1a1b82 */ /* 0x000e640000000a00 */
[----:B-1----:R-:W-:-:S05]  /*10c10*/  @P1 IMAD.HI.U32 R26, R103, R26, RZ ;  /* 0x0000001a671a1227 */ /* 0x002fca00078e00ff */
[----:B------:R-:W-:-:S07]  /*10c20*/  @P1 SHF.R.U32.HI R103, RZ, R27, R26 ;  /* 0x0000001bff671219 */ /* 0x000fce000001161a */
.L_x_6762:
[----:B------:R-:W-:Y:S05]  /*10c30*/  BSYNC B0 ;  /* 0x0000000000007941 */ /* 0x000fea0003800000 */
.L_x_6760:
[----:B------:R-:W-:-:S05]  /*10c40*/  IMAD R103, R103, R21, R92 ;  /* 0x0000001567677224 */ /* 0x000fca00078e025c */
[----:B------:R-:W-:Y:S02]  /*10c50*/  VIMNMX R102, R102, R103, !PT ;  /* 0x0000006766667248 */ /* 0x000fe40007fe0100 */
[----:B------:R-:W-:-:S07]  /*10c60*/  VIADDMNMX R100, R103, R21, R100, PT ;  /* 0x0000001567647246 */ /* 0x000fce0003800164 */
.L_x_6759:
[C---:B------:R-:W-:Y:S01]  /*10c70*/  ISETP.GE.AND P1, PT, R95.reuse, 0x2, PT ;  /* 0x000000025f00780c */ /* 0x040fe20003f26270 */
[----:B------:R-:W-:Y:S01]  /*10c80*/  VIADD R26, R0, 0x8 ;  /* 0x00000008001a7836 */ /* 0x000fe20000000000 */
[C---:B------:R-:W-:Y:S02]  /*10c90*/  ISETP.GE.AND P3, PT, R95.reuse, 0x9, PT ;  /* 0x000000095f00780c */ /* 0x040fe40003f66270 */
        /* <DEDUP_REMOVED lines=8> */
[----:B------:R-:W-:Y:S02]  /*10d20*/  VIADDMNMX R98, R26, R101, R98, PT ;  /* 0x000000651a627246 */ /* 0x000fe40003800162 */
[----:B0-----:R-:W-:-:S02]  /*10d30*/  FSEL R124, R124, -INF , !P2 ;  /* 0xff8000007c7c7808 */ /* 0x001fc40005000000 */
[----:B------:R-:W-:Y:S02]  /*10d40*/  ISETP.GE.AND P2, PT, R95, 0xa, PT ;  /* 0x0000000a5f00780c */ /* 0x000fe40003f46270 */
[----:B------:R-:W-:Y:S02]  /*10d50*/  IADD3 R99, R99, 0x8, R0 ;  /* 0x0000000863637810 */ /* 0x000fe40007ffe000 */
[----:B------:R-:W-:-:S04]  /*10d60*/  ISETP.GT.AND P3, PT, R102, 0x9, !P2 ;  /* 0x000000096600780c */ /* 0x000fc80005764270 */
[----:B------:R-:W-:-:S04]  /*10d70*/  ISETP.LT.OR P3, PT, R100, 0xa, P3 ;  /* 0x0000000a6400780c */ /* 0x000fc80001f61670 */
        /* <DEDUP_REMOVED lines=42> */
[C---:B------:R-:W-:Y:S02]  /*11020*/  ISETP.GE.AND P4, PT, R95.reuse, 0x32, PT ;  /* 0x000000325f00780c */ /* 0x040fe40003f86270 */
        /* <DEDUP_REMOVED lines=170> */
[----:B------:R-:W-:-:S04]  /*11ad0*/  ISETP.GT.AND P6, PT, R102, RZ, !P5 ;  /* 0x000000ff6600720c */ /* 0x000fc80006fc4270 */
[----:B------:R-:W-:-:S04]  /*11ae0*/  ISETP.LT.OR P6, PT, R100, 0x1, P6 ;  /* 0x000000016400780c */ /* 0x000fc800037c1670 */
[----:B------:R-:W-:Y:S02]  /*11af0*/  FSEL R5, R5, -INF , !P6 ;  /* 0xff80000005057808 */ /* 0x000fe40007000000 */
[----:B------:R-:W-:-:S04]  /*11b00*/  ISETP.GE.AND P6, PT, R95, 0xba, PT ;  /* 0x000000ba5f00780c */ /* 0x000fc80003fc6270 */
[----:B------:R-:W-:Y:S02]  /*11b10*/  P2R R95, PR, RZ, 0x40 ;  /* 0x00000040ff5f7803 */ /* 0x000fe40000000000 */
[----:B------:R-:W-:-:S04]  /*11b20*/  ISETP.GT.AND P6, PT, R102, 0xb9, !P6 ;  /* 0x000000b96600780c */ /* 0x000fc800077c4270 */
        /* <DEDUP_REMOVED lines=16> */
.L_x_6765:
[----:B------:R-:W-:-:S13]  /*11c30*/  ISETP.NE.AND P6, PT, R21, 0x1, PT ;  /* 0x000000011500780c */ /* 0x000fda0003fc5270 */
[----:B------:R-:W0:Y:S02]  /*11c40*/  @P6 LDC.64 R26, c[0x0][0x9e8] ;  /* 0x00027a00ff1a6b82 */ /* 0x000e240000000a00 */
[----:B0-----:R-:W-:-:S05]  /*11c50*/  @P6 IMAD.HI.U32 R26, R101, R26, RZ ;  /* 0x0000001a651a6227 */ /* 0x001fca00078e00ff */
[----:B------:R-:W-:-:S07]  /*11c60*/  @P6 SHF.R.U32.HI R101, RZ, R27, R26 ;  /* 0x0000001bff656219 */ /* 0x000fce000001161a */
.L_x_6766:
[----:B------:R-:W-:Y:S05]  /*11c70*/  BSYNC B0 ;  /* 0x0000000000007941 */ /* 0x000fea0003800000 */
.L_x_6764:
[----:B------:R-:W-:-:S05]  /*11c80*/  IMAD R92, R101, R21, R92 ;  /* 0x00000015655c7224 */ /* 0x000fca00078e025c */
[----:B------:R-:W-:Y:S02]  /*11c90*/  VIMNMX R99, R99, R92, !PT ;  /* 0x0000005c63637248 */ /* 0x000fe40007fe0100 */
[----:B------:R-:W-:-:S07]  /*11ca0*/  VIADDMNMX R98, R92, R21, R98, PT ;  /* 0x000000155c627246 */ /* 0x000fce0003800162 */
.L_x_6763:
[C---:B------:R-:W-:Y:S01]  /*11cb0*/  ISETP.GT.AND P1, PT, R99.reuse, 0x1, !P1 ;  /* 0x000000016300780c */ /* 0x040fe20004f24270 */
[----:B------:R-:W-:Y:S01]  /*11cc0*/  ULDC UR28, c[0x0][0x988] ;  /* 0x00026200001c7ab9 */ /* 0x000fe20000000800 */
[----:B------:R-:W-:Y:S01]  /*11cd0*/  ISETP.GT.AND P2, PT, R99, 0x9, !P2 ;  /* 0x000000096300780c */ /* 0x000fe20005744270 */
[----:B------:R-:W-:Y:S01]  /*11ce0*/  IMAD.U32 R100, RZ, RZ, UR28 ;  /* 0x0000001cff647e24 */ /* 0x000fe2000f8e00ff */
[C---:B------:R-:W-:Y:S01]  /*11cf0*/  ISETP.LT.OR P1, PT, R98.reuse, 0x2, P1 ;  /* 0x000000026200780c */ /* 0x040fe20000f21670 */
[----:B------:R-:W-:Y:S01]  /*11d00*/  IMAD.IADD R20, R121, 0x1, R20 ;  /* 0x0000000179147824 */ /* 0x000fe200078e0214 */
[----:B------:R-:W-:Y:S02]  /*11d10*/  ISETP.LT.OR P2, PT, R98, 0xa, P2 ;  /* 0x0000000a6200780c */ /* 0x000fe40001741670 */
[----:B------:R-:W-:Y:S02]  /*11d20*/  FSEL R4, R4, -INF , !P1 ;  /* 0xff80000004047808 */ /* 0x000fe40004800000 */
[----:B------:R-:W-:-:S02]  /*11d30*/  ISETP.NE.AND P1, PT, R150, RZ, PT ;  /* 0x000000ff9600720c */ /* 0x000fc40003f25270 */
[----:B------:R-:W-:Y:S02]  /*11d40*/  FSEL R24, R24, -INF , !P2 ;  /* 0xff80000018187808 */ /* 0x000fe40005000000 */
[----:B------:R-:W-:Y:S02]  /*11d50*/  ISETP.GT.AND P1, PT, R99, 0x8, !P1 ;  /* 0x000000086300780c */ /* 0x000fe40004f24270 */
[----:B------:R-:W-:Y:S02]  /*11d60*/  ISETP.NE.AND P2, PT, R156, RZ, PT ;  /* 0x000000ff9c00720c */ /* 0x000fe40003f45270 */
[----:B------:R-:W-:Y:S02]  /*11d70*/  ISETP.LT.OR P1, PT, R98, 0x9, P1 ;  /* 0x000000096200780c */ /* 0x000fe40000f21670 */
[----:B------:R-:W-:Y:S02]  /*11d80*/  ISETP.NE.AND P6, PT, R162, RZ, PT ;  /* 0x000000ffa200720c */ /* 0x000fe40003fc5270 */
        /* <DEDUP_REMOVED lines=43> */
[----:B------:R-:W-:Y:S02]  /*12040*/  ISETP.GT.AND P1, PT, R99, 0x28, !P2 ;  /* 0x000000286300780c */ /* 0x000fe40005724270 */
[----:B------:R-:W-:Y:S02]  /*12050*/  ISETP.NE.AND P2, PT, R161, RZ, PT ;  /* 0x000000ffa100720c */ /* 0x000fe40003f45270 */
        /* <DEDUP_REMOVED lines=71> */
[----:B------:R-:W-:Y:S01]  /*124d0*/  ISETP.GT.AND P1, PT, R99, 0x51, !P2 ;  /* 0x000000516300780c */ /* 0x000fe20005724270 */
[----:B------:R-:W0:Y:S01]  /*124e0*/  SHFL.BFLY PT, R92, R15, 0x2, 0x1f ;  /* 0x0c401f000f5c7f89 */ /* 0x000e2200000e0000 */
[----:B------:R-:W-:Y:S02]  /*124f0*/  ISETP.NE.AND P2, PT, R163, RZ, PT ;  /* 0x000000ffa300720c */ /* 0x000fe40003f45270 */
[----:B------:R-:W-:Y:S02]  /*12500*/  ISETP.LT.OR P1, PT, R98, 0x52, P1 ;  /* 0x000000526200780c */ /* 0x000fe40000f21670 */
[----:B------:R-:W-:Y:S02]  /*12510*/  ISETP.GT.AND P5, PT, R99, RZ, !P5 ;  /* 0x000000ff6300720c */ /* 0x000fe40006fa4270 */
[----:B------:R-:W-:-:S02]  /*12520*/  FSEL R44, R44, -INF , !P1 ;  /* 0xff8000002c2c7808 */ /* 0x000fc40004800000 */
[----:B------:R-:W-:Y:S02]  /*12530*/  ISETP.GT.AND P1, PT, R99, 0x58, !P6 ;  /* 0x000000586300780c */ /* 0x000fe40007724270 */
[----:B------:R-:W-:Y:S02]  /*12540*/  ISETP.NE.AND P6, PT, R166, RZ, PT ;  /* 0x000000ffa600720c */ /* 0x000fe40003fc5270 */
[C---:B------:R-:W-:Y:S02]  /*12550*/  ISETP.LT.OR P1, PT, R98.reuse, 0x59, P1 ;  /* 0x000000596200780c */ /* 0x040fe40000f21670 */
[----:B------:R-:W-:Y:S02]  /*12560*/  ISETP.LT.OR P5, PT, R98, 0x1, P5 ;  /* 0x000000016200780c */ /* 0x000fe40002fa1670 */
[----:B------:R-:W-:Y:S02]  /*12570*/  FSEL R45, R45, -INF , !P1 ;  /* 0xff8000002d2d7808 */ /* 0x000fe40004800000 */
[----:B------:R-:W-:-:S02]  /*12580*/  ISETP.NE.AND P1, PT, R111, RZ, PT ;  /* 0x000000ff6f00720c */ /* 0x000fc40003f25270 */
[C---:B------:R-:W-:Y:S02]  /*12590*/  ISETP.GT.AND P3, PT, R99.reuse, 0xb1, !P3 ;  /* 0x000000b16300780c */ /* 0x040fe40005f64270 */
[----:B------:R-:W-:Y:S02]  /*125a0*/  ISETP.GT.AND P1, PT, R99, 0x59, !P1 ;  /* 0x000000596300780c */ /* 0x000fe40004f24270 */
[----:B0-----:R-:W-:Y:S02]  /*125b0*/  FMNMX.FTZ R92, R15, R92, !PT ;  /* 0x0000005c0f5c7209 */ /* 0x001fe40007810000 */
[----:B------:R-:W-:Y:S02]  /*125c0*/  ISETP.LT.OR P1, PT, R98, 0x5a, P1 ;  /* 0x0000005a6200780c */ /* 0x000fe40000f21670 */
[----:B------:R-:W-:Y:S01]  /*125d0*/  ISETP.GT.AND P4, PT, R99, 0xb8, !P4 ;  /* 0x000000b86300780c */ /* 0x000fe20006784270 */
[----:B------:R-:W0:Y:S01]  /*125e0*/  SHFL.BFLY PT, R217, R92, 0x1, 0x1f ;  /* 0x0c201f005cd97f89 */ /* 0x000e2200000e0000 */
[----:B------:R-:W-:-:S02]  /*125f0*/  FSEL R46, R46, -INF , !P1 ;  /* 0xff8000002e2e7808 */ /* 0x000fc40004800000 */
[----:B------:R-:W-:Y:S02]  /*12600*/  ISETP.NE.AND P1, PT, R110, RZ, PT ;  /* 0x000000ff6e00720c */ /* 0x000fe40003f25270 */
[C---:B------:R-:W-:Y:S02]  /*12610*/  ISETP.LT.OR P3, PT, R98.reuse, 0xb2, P3 ;  /* 0x000000b26200780c */ /* 0x040fe40001f61670 */
[----:B------:R-:W-:Y:S02]  /*12620*/  ISETP.GT.AND P1, PT, R99, 0x60, !P1 ;  /* 0x000000606300780c */ /* 0x000fe40004f24270 */
[C---:B------:R-:W-:Y:S02]  /*12630*/  ISETP.LT.OR P4, PT, R98.reuse, 0xb9, P4 ;  /* 0x000000b96200780c */ /* 0x040fe40002781670 */
[----:B------:R-:W-:Y:S02]  /*12640*/  ISETP.LT.OR P1, PT, R98, 0x61, P1 ;  /* 0x000000616200780c */ /* 0x000fe40000f21670 */
[----:B------:R-:W-:-:S02]  /*12650*/  FSEL R72, R72, -INF , !P3 ;  /* 0xff80000048487808 */ /* 0x000fc40005800000 */
[----:B------:R-:W-:Y:S02]  /*12660*/  FSEL R47, R47, -INF , !P1 ;  /* 0xff8000002f2f7808 */ /* 0x000fe40004800000 */
[----:B------:R-:W-:Y:S02]  /*12670*/  ISETP.NE.AND P1, PT, R109, RZ, PT ;  /* 0x000000ff6d00720c */ /* 0x000fe40003f25270 */
        /* <DEDUP_REMOVED lines=11> */
[----:B0-----:R-:W-:Y:S02]  /*12730*/  FMNMX.FTZ R217, R92, R217, !PT ;  /* 0x000000d95cd97209 */ /* 0x001fe40007810000 */
[----:B------:R-:W-:Y:S02]  /*12740*/  FSEL R52, R52, -INF , !P1 ;  /* 0xff80000034347808 */ /* 0x000fe40004800000 */
[----:B------:R-:W-:Y:S01]  /*12750*/  ISETP.NE.AND P1, PT, R107, RZ, PT ;  /* 0x000000ff6b00720c */ /* 0x000fe20003f25270 */
[----:B------:R-:W-:-:S01]  /*12760*/  FFMA.FTZ R113, R217, R100, -8 ;  /* 0xc1000000d9717423 */ /* 0x000fc20000010064 */
        /* <DEDUP_REMOVED lines=77> */
[----:B------:R-:W-:Y:S02]  /*12c40*/  ISETP.GT.AND P1, PT, R99, 0xb9, !P6 ;  /* 0x000000b96300780c */ /* 0x000fe40007724270 */
[----:B------:R-:W-:Y:S01]  /*12c50*/  ISETP.GE.AND P6, PT, R21, 0x1, PT ;  /* 0x000000011500780c */ /* 0x000fe20003fc6270 */
[----:B------:R-:W-:-:S01]  /*12c60*/  FFMA.FTZ R107, R50, UR28, -R113 ;  /* 0x0000001c326b7c23 */ /* 0x000fc20008010871 */
[----:B------:R-:W-:Y:S01]  /*12c70*/  FMNMX.FTZ R50, R32, R15, !PT ;  /* 0x0000000f20327209 */ /* 0x000fe20007810000 */
[----:B------:R-:W-:-:S01]  /*12c80*/  FFMA.FTZ R111, R55, UR28, -R113 ;  /* 0x0000001c376f7c23 */ /* 0x000fc20008010871 */
[--C-:B------:R-:W-:Y:S01]  /*12c90*/  FFMA.FTZ R55, R54, UR28, -R113.reuse ;  /* 0x0000001c36377c23 */ /* 0x100fe20008010871 */
        /* <DEDUP_REMOVED lines=42> */
[----:B------:R-:W-:-:S03]  /*12f40*/  FFMA.FTZ R93, R93, UR28, -R113 ;  /* 0x0000001c5d5d7c23 */ /* 0x000fc60008010871 */
[----:B------:R-:W-:-:S03]  /*12f50*/  FMNMX.FTZ R114, R44, R15, !PT ;  /* 0x0000000f2c727209 */ /* 0x000fc60007810000 */
[----:B------:R-:W-:Y:S01]  /*12f60*/  MUFU.EX2 R5, R5 ;  /* 0x0000000500057308 */ /* 0x000fe20000000800 */
[----:B------:R-:W-:Y:S01]  /*12f70*/  FMNMX.FTZ R15, R45, R114, !PT ;  /* 0x000000722d0f7209 */ /* 0x000fe20007810000 */
[----:B-1----:R-:W-:Y:S01]  /*12f80*/  FFMA.FTZ R107, R137, UR28, -R113 ;  /* 0x0000001c896b7c23 */ /* 0x002fe20008010871 */
[----:B0-----:R-:W-:Y:S02]  /*12f90*/  F2FP.SATFINITE.E4M3.F32.PACK_AB_MERGE_C R204, R102, R27, RZ ;  /* 0x0000001b66cc723e */ /* 0x001fe400048070ff */
[----:B------:R-:W-:Y:S02]  /*12fa0*/  FMNMX.FTZ R116, R46, R15, !PT ;  /* 0x0000000f2e747209 */ /* 0x000fe40007810000 */
[----:B------:R-:W-:Y:S01]  /*12fb0*/  F2FP.SATFINITE.E4M3.F32.PACK_AB_MERGE_C R204, R92, R3, R204 ;  /* 0x000000035ccc723e */ /* 0x000fe200048070cc */
[----:B------:R-:W-:Y:S01]  /*12fc0*/  MUFU.EX2 R100, R100 ;  /* 0x0000006400647308 */ /* 0x000fe20000000800 */
[----:B------:R-:W-:-:S04]  /*12fd0*/  FMNMX.FTZ R116, R47, R116, !PT ;  /* 0x000000742f747209 */ /* 0x000fc80007810000 */
[----:B------:R-:W-:-:S03]  /*12fe0*/  FMNMX.FTZ R15, R49, R116, !PT ;  /* 0x00000074310f7209 */ /* 0x000fc60007810000 */
[----:B------:R-:W-:Y:S01]  /*12ff0*/  MUFU.EX2 R101, R101 ;  /* 0x0000006500657308 */ /* 0x000fe20000000800 */
[----:B------:R-:W-:-:S04]  /*13000*/  FMNMX.FTZ R116, R52, R15, !PT ;  /* 0x0000000f34747209 */ /* 0x000fc80007810000 */
[----:B------:R-:W-:Y:S01]  /*13010*/  FMNMX.FTZ R15, R53, R116, !PT ;  /* 0x00000074350f7209 */ /* 0x000fe20007810000 */
[----:B------:R-:W-:-:S02]  /*13020*/  FFMA.FTZ R116, R140, UR28, -R113 ;  /* 0x0000001c8c747c23 */ /* 0x000fc40008010871 */
[----:B------:R-:W0:Y:S01]  /*13030*/  MUFU.EX2 R106, R106 ;  /* 0x0000006a006a7308 */ /* 0x000e220000000800 */
[----:B------:R-:W-:-:S04]  /*13040*/  FMNMX.FTZ R118, R56, R15, !PT ;  /* 0x0000000f38767209 */ /* 0x000fc80007810000 */
[----:B------:R-:W-:Y:S01]  /*13050*/  FMNMX.FTZ R15, R57, R118, !PT ;  /* 0x00000076390f7209 */ /* 0x000fe20007810000 */
[----:B------:R-:W-:-:S02]  /*13060*/  FFMA.FTZ R118, R142, UR28, -R113 ;  /* 0x0000001c8e767c23 */ /* 0x000fc40008010871 */
[----:B------:R-:W-:Y:S01]  /*13070*/  MUFU.EX2 R95, R95 ;  /* 0x0000005f005f7308 */ /* 0x000fe20000000800 */
[----:B------:R-:W-:-:S04]  /*13080*/  FMNMX.FTZ R120, R58, R15, !PT ;  /* 0x0000000f3a787209 */ /* 0x000fc80007810000 */
[----:B------:R-:W-:-:S03]  /*13090*/  FMNMX.FTZ R15, R59, R120, !PT ;  /* 0x000000783b0f7209 */ /* 0x000fc60007810000 */
[----:B------:R-:W-:Y:S01]  /*130a0*/  MUFU.EX2 R104, R104 ;  /* 0x0000006800687308 */ /* 0x000fe20000000800 */
[----:B------:R-:W-:Y:S02]  /*130b0*/  FMNMX.FTZ R120, R60, R15, !PT ;  /* 0x0000000f3c787209 */ /* 0x000fe40007810000 */
[----:B0-----:R-:W-:Y:S02]  /*130c0*/  F2FP.SATFINITE.E4M3.F32.PACK_AB_MERGE_C R206, R106, R101, RZ ;  /* 0x000000656ace723e */ /* 0x001fe400048070ff */
[----:B------:R-:W-:Y:S02]  /*130d0*/  FMNMX.FTZ R15, R61, R120, !PT ;  /* 0x000000783d0f7209 */ /* 0x000fe40007810000 */
[----:B------:R-:W-:Y:S01]  /*130e0*/  F2FP.SATFINITE.E4M3.F32.PACK_AB_MERGE_C R206, R100, R5, R206 ;  /* 0x0000000564ce723e */ /* 0x000fe200048070ce */
[----:B------:R-:W-:Y:S01]  /*130f0*/  MUFU.EX2 R105, R105 ;  /* 0x0000006900697308 */ /* 0x000fe20000000800 */
[----:B------:R-:W-:-:S04]  /*13100*/  FMNMX.FTZ R120, R62, R15, !PT ;  /* 0x0000000f3e787209 */ /* 0x000fc80007810000 */
[----:B------:R-:W-:Y:S01]  /*13110*/  FMNMX.FTZ R15, R63, R120, !PT ;  /* 0x000000783f0f7209 */ /* 0x000fe20007810000 */
[----:B------:R-:W-:-:S01]  /*13120*/  FFMA.FTZ R120, R77, UR28, -R113 ;  /* 0x0000001c4d787c23 */ /* 0x000fc20008010871 */
[----:B------:R-:W-:Y:S01]  /*13130*/  FFMA.FTZ R77, R78, UR28, -R113 ;  /* 0x0000001c4e4d7c23 */ /* 0x000fe20008010871 */
[----:B------:R-:W0:Y:S01]  /*13140*/  MUFU.EX2 R108, R108 ;  /* 0x0000006c006c7308 */ /* 0x000e220000000800 */
[----:B------:R-:W-:-:S04]  /*13150*/  FMNMX.FTZ R122, R64, R15, !PT ;  /* 0x0000000f407a7209 */ /* 0x000fc80007810000 */
[----:B------:R-:W-:-:S03]  /*13160*/  FMNMX.FTZ R15, R65, R122, !PT ;  /* 0x0000007a410f7209 */ /* 0x000fc60007810000 */
[----:B------:R-:W-:Y:S01]  /*13170*/  MUFU.EX2 R103, R103 ;  /* 0x0000006700677308 */ /* 0x000fe20000000800 */
[----:B------:R-:W-:-:S04]  /*13180*/  FMNMX.FTZ R78, R66, R15, !PT ;  /* 0x0000000f424e7209 */ /* 0x000fc80007810000 */
[----:B------:R-:W-:-:S03]  /*13190*/  FMNMX.FTZ R15, R67, R78, !PT ;  /* 0x0000004e430f7209 */ /* 0x000fc60007810000 */
[----:B------:R-:W-:Y:S01]  /*131a0*/  MUFU.EX2 R48, R48 ;  /* 0x0000003000307308 */ /* 0x000fe20000000800 */
[----:B------:R-:W-:Y:S02]  /*131b0*/  FMNMX.FTZ R78, R68, R15, !PT ;  /* 0x0000000f444e7209 */ /* 0x000fe40007810000 */
[----:B0-----:R-:W-:Y:S02]  /*131c0*/  F2FP.SATFINITE.E4M3.F32.PACK_AB_MERGE_C R200, R108, R105, RZ ;  /* 0x000000696cc8723e */ /* 0x001fe400048070ff */
        /* <DEDUP_REMOVED lines=21> */
[----:B------:R-:W0:Y:S01]  /*13320*/  MUFU.EX2 R51, R51 ;  /* 0x0000003300337308 */ /* 0x000e220000000800 */
[----:B------:R-:W-:-:S02]  /*13330*/  F2FP.SATFINITE.E4M3.F32.PACK_AB_MERGE_C R200, R104, R95, R200 ;  /* 0x0000005f68c8723e */ /* 0x000fc400048070c8 */
[----:B------:R-:W-:-:S05]  /*13340*/  FMNMX.FTZ R98, R75, R98, !PT ;  /* 0x000000624b627209 */ /* 0x000fca0007810000 */
[----:B------:R-:W1:Y:S01]  /*13350*/  SHFL.BFLY PT, R15, R98, 0x2, 0x1f ;  /* 0x0c401f00620f7f89 */ /* 0x000e6200000e0000 */
[----:B------:R-:W-:Y:S08]  /*13360*/  MUFU.EX2 R50, R111 ;  /* 0x0000006f00327308 */ /* 0x000ff00000000800 */
[----:B------:R-:W-:Y:S01]  /*13370*/  MUFU.EX2 R55, R55 ;  /* 0x0000003700377308 */ /* 0x000fe20000000800 */
[----:B0-----:R-:W-:-:S04]  /*13380*/  F2FP.SATFINITE.E4M3.F32.PACK_AB_MERGE_C R202, R110, R51, RZ ;  /* 0x000000336eca723e */ /* 0x001fc800048070ff */
[----:B------:R-:W-:-:S03]  /*13390*/  F2FP.SATFINITE.E4M3.F32.PACK_AB_MERGE_C R202, R48, R103, R202 ;  /* 0x0000006730ca723e */ /* 0x000fc600048070ca */
[----:B------:R-:W-:Y:S01]  /*133a0*/  MUFU.EX2 R54, R138 ;  /* 0x0000008a00367308 */ /* 0x000fe20000000800 */
[----:B-1----:R-:W-:-:S07]  /*133b0*/  FMNMX.FTZ R99, R98, R15, !PT ;  /* 0x0000000f62637209 */ /* 0x002fce0007810000 */
[----:B------:R-:W0:Y:S01]  /*133c0*/  MUFU.EX2 R111, R135 ;  /* 0x00000087006f7308 */ /* 0x000e220000000800 */
[----:B------:R-:W1:Y:S07]  /*133d0*/  SHFL.BFLY PT, R98, R99, 0x1, 0x1f ;  /* 0x0c201f0063627f89 */ /* 0x000e6e00000e0000 */
[----:B------:R-:W-:Y:S08]  /*133e0*/  MUFU.EX2 R107, R107 ;  /* 0x0000006b006b7308 */ /* 0x000ff00000000800 */
[----:B------:R-:W-:Y:S01]  /*133f0*/  MUFU.EX2 R112, R136 ;  /* 0x0000008800707308 */ /* 0x000fe20000000800 */
[----:B0-----:R-:W-:-:S04]  /*13400*/  F2FP.SATFINITE.E4M3.F32.PACK_AB_MERGE_C R196, R111, R54, RZ ;  /* 0x000000366fc4723e */ /* 0x001fc800048070ff */
[----:B------:R-:W-:-:S03]  /*13410*/  F2FP.SATFINITE.E4M3.F32.PACK_AB_MERGE_C R196, R55, R50, R196 ;  /* 0x0000003237c4723e */ /* 0x000fc600048070c4 */
        /* <DEDUP_REMOVED lines=23> */
[----:B------:R-:W-:Y:S01]  /*13590*/  FADD.FTZ R46, R3, R92 ;  /* 0x0000005c032e7221 */ /* 0x000fe20000010000 */
[----:B------:R-:W-:-:S01]  /*135a0*/  FFMA.FTZ R36, R38, UR28, -R96 ;  /* 0x0000001c26247c23 */ /* 0x000fc20008010860 */
[--C-:B------:R-:W-:Y:S01]  /*135b0*/  FFMA.FTZ R38, R43, UR28, -R96.reuse ;  /* 0x0000001c2b267c23 */ /* 0x100fe20008010860 */
[----:B------:R-:W-:-:S01]  /*135c0*/  FFMA.FTZ R4, R25, UR28, -R96 ;  /* 0x0000001c19047c23 */ /* 0x000fc20008010860 */
[--C-:B------:R-:W-:Y:S01]  /*135d0*/  FFMA.FTZ R43, R47, UR28, -R96.reuse ;  /* 0x0000001c2f2b7c23 */ /* 0x100fe20008010860 */
[----:B------:R-:W-:-:S01]  /*135e0*/  FFMA.FTZ R25, R28, UR28, -R96 ;  /* 0x0000001c1c197c23 */ /* 0x000fc20008010860 */
[----:B------:R-:W0:Y:S01]  /*135f0*/  MUFU.EX2 R99, R99 ;  /* 0x0000006300637308 */ /* 0x000e220000000800 */
[----:B------:R-:W-:-:S01]  /*13600*/  FADD.FTZ R47, R27, R46 ;  /* 0x0000002e1b2f7221 */ /* 0x000fc20000010000 */
        /* <DEDUP_REMOVED lines=8> */
[--C-:B------:R-:W-:Y:S01]  /*13690*/  FFMA.FTZ R41, R44, UR28, -R96.reuse ;  /* 0x0000001c2c297c23 */ /* 0x100fe20008010860 */
[----:B------:R-:W-:-:S01]  /*136a0*/  FFMA.FTZ R44, R49, UR28, -R96 ;  /* 0x0000001c312c7c23 */ /* 0x000fc20008010860 */
[----:B------:R-:W-:Y:S01]  /*136b0*/  FADD.FTZ R49, R5, R52 ;  /* 0x0000003405317221 */ /* 0x000fe20000010000 */
[----:B------:R-:W-:-:S01]  /*136c0*/  FFMA.FTZ R47, R53, UR28, -R96 ;  /* 0x0000001c352f7c23 */ /* 0x000fc20008010860 */
[--C-:B------:R-:W-:Y:S01]  /*136d0*/  FFMA.FTZ R27, R60, UR28, -R96.reuse ;  /* 0x0000001c3c1b7c23 */ /* 0x100fe20008010860 */
[----:B------:R-:W-:-:S01]  /*136e0*/  FFMA.FTZ R62, R62, UR28, -R96 ;  /* 0x0000001c3e3e7c23 */ /* 0x000fc20008010860 */
[----:B------:R-:W2:Y:S01]  /*136f0*/  MUFU.EX2 R109, R109 ;  /* 0x0000006d006d7308 */ /* 0x000ea20000000800 */
[----:B------:R-:W-:-:S01]  /*13700*/  FADD.FTZ R52, R100, R49 ;  /* 0x0000003164347221 */ /* 0x000fc20000010000 */
[----:B0-----:R-:W-:Y:S01]  /*13710*/  FADD.FTZ R49, R98, R99 ;  /* 0x0000006362317221 */ /* 0x001fe20000010000 */
[----:B------:R-:W-:-:S01]  /*13720*/  FFMA.FTZ R63, R63, UR28, -R96 ;  /* 0x0000001c3f3f7c23 */ /* 0x000fc20008010860 */
[----:B------:R-:W-:Y:S01]  /*13730*/  FFMA.FTZ R65, R65, UR28, -R96 ;  /* 0x0000001c41417c23 */ /* 0x000fe20008010860 */
[----:B------:R-:W-:-:S01]  /*13740*/  FADD.FTZ R53, R101, R52 ;  /* 0x0000003465357221 */ /* 0x000fc20000010000 */
[--C-:B------:R-:W-:Y:S01]  /*13750*/  FFMA.FTZ R66, R66, UR28, -R96.reuse ;  /* 0x0000001c42427c23 */ /* 0x100fe20008010860 */
[----:B------:R-:W-:-:S01]  /*13760*/  FFMA.FTZ R67, R67, UR28, -R96 ;  /* 0x0000001c43437c23 */ /* 0x000fc20008010860 */
[----:B------:R-:W0:Y:S01]  /*13770*/  MUFU.EX2 R4, R4 ;  /* 0x0000000400047308 */ /* 0x000e220000000800 */
[----:B-1----:R-:W-:-:S01]  /*13780*/  FADD.FTZ R52, R26, R49 ;  /* 0x000000311a347221 */ /* 0x002fc20000010000 */
[----:B------:R-:W-:Y:S01]  /*13790*/  FFMA.FTZ R49, R56, UR28, -R96 ;  /* 0x0000001c38317c23 */ /* 0x000fe20008010860 */
[----:B------:R-:W-:-:S01]  /*137a0*/  FADD.FTZ R56, R106, R53 ;  /* 0x000000356a387221 */ /* 0x000fc20000010000 */
[--C-:B------:R-:W-:Y:S01]  /*137b0*/  FFMA.FTZ R68, R68, UR28, -R96.reuse ;  /* 0x0000001c44447c23 */ /* 0x100fe20008010860 */
[----:B------:R-:W-:-:S01]  /*137c0*/  FFMA.FTZ R69, R69, UR28, -R96 ;  /* 0x0000001c45457c23 */ /* 0x000fc20008010860 */
[----:B------:R-:W-:Y:S01]  /*137d0*/  FFMA.FTZ R70, R70, UR28, -R96 ;  /* 0x0000001c46467c23 */ /* 0x000fe20008010860 */
[----:B------:R-:W-:-:S01]  /*137e0*/  FADD.FTZ R125, R95, R56 ;  /* 0x000000385f7d7221 */ /* 0x000fc20000010000 */
[----:B------:R-:W1:Y:S01]  /*137f0*/  MUFU.EX2 R25, R25 ;  /* 0x0000001900197308 */ /* 0x000e620000000800 */
[----:B--2---:R-:W-:-:S01]  /*13800*/  FADD.FTZ R53, R109, R52 ;  /* 0x000000346d357221 */ /* 0x004fc20000010000 */
[----:B------:R-:W-:Y:S01]  /*13810*/  FFMA.FTZ R52, R57, UR28, -R96 ;  /* 0x0000001c39347c23 */ /* 0x000fe20008010860 */
[----:B------:R-:W-:-:S01]  /*13820*/  FADD.FTZ R122, R104, R125 ;  /* 0x0000007d687a7221 */ /* 0x000fc20000010000 */
[----:B------:R-:W-:Y:S01]  /*13830*/  F2FP.SATFINITE.E4M3.F32.PACK_AB_MERGE_C R109, R109, R26, RZ ;  /* 0x0000001a6d6d723e */ /* 0x000fe200048070ff */
[----:B------:R-:W-:-:S01]  /*13840*/  FFMA.FTZ R71, R71, UR28, -R96 ;  /* 0x0000001c47477c23 */ /* 0x000fc20008010860 */
[----:B------:R-:W-:Y:S01]  /*13850*/  FFMA.FTZ R73, R73, UR28, -R96 ;  /* 0x0000001c49497c23 */ /* 0x000fe20008010860 */
[----:B------:R-:W-:-:S01]  /*13860*/  FADD.FTZ R57, R105, R122 ;  /* 0x0000007a69397221 */ /* 0x000fc20000010000 */
[----:B------:R-:W2:Y:S01]  /*13870*/  MUFU.EX2 R28, R28 ;  /* 0x0000001c001c7308 */ /* 0x000ea20000000800 */
[----:B0-----:R-:W-:-:S01]  /*13880*/  FADD.FTZ R56, R4, R53 ;  /* 0x0000003504387221 */ /* 0x001fc20000010000 */
[--C-:B------:R-:W-:Y:S01]  /*13890*/  FFMA.FTZ R72, R72, UR28, -R96.reuse ;  /* 0x0000001c48487c23 */ /* 0x100fe20008010860 */
[----:B------:R-:W-:-:S01]  /*138a0*/  FFMA.FTZ R74, R74, UR28, -R96 ;  /* 0x0000001c4a4a7c23 */ /* 0x000fc20008010860 */
[----:B------:R-:W-:Y:S01]  /*138b0*/  FFMA.FTZ R75, R75, UR28, -R96 ;  /* 0x0000001c4b4b7c23 */ /* 0x000fe20008010860 */
[----:B------:R-:W-:-:S02]  /*138c0*/  F2FP.SATFINITE.E4M3.F32.PACK_AB_MERGE_C R198, R117, R114, RZ ;  /* 0x0000007275c6723e */ /* 0x000fc400048070ff */
[----:B------:R-:W-:Y:S01]  /*138d0*/  F2FP.SATFINITE.E4M3.F32.PACK_AB_MERGE_C R205, R99, R98, R109 ;  /* 0x0000006263cd723e */ /* 0x000fe2000480706d */
[----:B------:R-:W0:Y:S01]  /*138e0*/  MUFU.EX2 R113, R113 ;  /* 0x0000007100717308 */ /* 0x000e220000000800 */
[----:B-1----:R-:W-:-:S01]  /*138f0*/  FADD.FTZ R53, R25, R56 ;  /* 0x0000003819357221 */ /* 0x002fc20000010000 */
[----:B------:R-:W-:-:S06]  /*13900*/  F2FP.SATFINITE.E4M3.F32.PACK_AB_MERGE_C R198, R112, R107, R198 ;  /* 0x0000006b70c6723e */ /* 0x000fcc00048070c6 */
[----:B------:R-:W1:Y:S01]  /*13910*/  MUFU.EX2 R24, R24 ;  /* 0x0000001800187308 */ /* 0x000e620000000800 */
[----:B--2---:R-:W-:-:S01]  /*13920*/  FADD.FTZ R56, R28, R53 ;  /* 0x000000351c387221 */ /* 0x004fc20000010000 */
[----:B------:R-:W-:Y:S01]  /*13930*/  FFMA.FTZ R53, R58, UR28, -R96 ;  /* 0x0000001c3a357c23 */ /* 0x000fe20008010860 */
[----:B------:R-:W-:-:S04]  /*13940*/  FADD.FTZ R58, R108, R57 ;  /* 0x000000396c3a7221 */ /* 0x000fc80000010000 */
[----:B------:R-:W-:Y:S01]  /*13950*/  FADD.FTZ R125, R103, R58 ;  /* 0x0000003a677d7221 */ /* 0x000fe20000010000 */
[----:B------:R-:W2:Y:S01]  /*13960*/  MUFU.EX2 R29, R29 ;  /* 0x0000001d001d7308 */ /* 0x000ea20000000800 */
[----:B0-----:R-:W-:-:S01]  /*13970*/  FADD.FTZ R57, R113, R56 ;  /* 0x0000003871397221 */ /* 0x001fc20000010000 */
[----:B------:R-:W-:Y:S01]  /*13980*/  FFMA.FTZ R56, R59, UR28, -R96 ;  /* 0x0000001c3b387c23 */ /* 0x000fe20008010860 */
[----:B------:R-:W-:-:S01]  /*13990*/  FADD.FTZ R122, R48, R125 ;  /* 0x0000007d307a7221 */ /* 0x000fc20000010000 */
[----:B------:R-:W-:-:S03]  /*139a0*/  F2FP.SATFINITE.E4M3.F32.PACK_AB_MERGE_C R28, R113, R28, RZ ;  /* 0x0000001c711c723e */ /* 0x000fc600048070ff */
[----:B------:R-:W-:Y:S01]  /*139b0*/  FADD.FTZ R59, R51, R122 ;  /* 0x0000007a333b7221 */ /* 0x000fe20000010000 */
[----:B------:R-:W0:Y:S01]  /*139c0*/  MUFU.EX2 R31, R31 ;  /* 0x0000001f001f7308 */ /* 0x000e220000000800 */
[----:B-1----:R-:W-:-:S01]  /*139d0*/  FADD.FTZ R58, R24, R57 ;  /* 0x00000039183a7221 */ /* 0x002fc20000010000 */
[----:B------:R-:W-:Y:S01]  /*139e0*/  F2FP.SATFINITE.E4M3.F32.PACK_AB_MERGE_C R207, R25, R4, R28 ;  /* 0x0000000419cf723e */ /* 0x000fe2000480701c */
[----:B------:R-:W-:-:S04]  /*139f0*/  FADD.FTZ R59, R110, R59 ;  /* 0x0000003b6e3b7221 */ /* 0x000fc80000010000 */
[----:B------:R-:W-:Y:S01]  /*13a00*/  FADD.FTZ R102, R50, R59 ;  /* 0x0000003b32667221 */ /* 0x000fe20000010000 */
[----:B------:R-:W1:Y:S01]  /*13a10*/  MUFU.EX2 R32, R32 ;  /* 0x0000002000207308 */ /* 0x000e620000000800 */
[----:B--2---:R-:W-:-:S02]  /*13a20*/  FADD.FTZ R58, R29, R58 ;  /* 0x0000003a1d3a7221 */ /* 0x004fc40000010000 */
[----:B------:R-:W-:-:S04]  /*13a30*/  FADD.FTZ R51, R55, R102 ;  /* 0x0000006637337221 */ /* 0x000fc80000010000 */
[----:B------:R-:W-:Y:S01]  /*13a40*/  FADD.FTZ R92, R54, R51 ;  /* 0x00000033365c7221 */ /* 0x000fe20000010000 */
[----:B------:R-:W2:Y:S01]  /*13a50*/  MUFU.EX2 R30, R30 ;  /* 0x0000001e001e7308 */ /* 0x000ea20000000800 */
[----:B0-----:R-:W-:-:S01]  /*13a60*/  FADD.FTZ R57, R31, R58 ;  /* 0x0000003a1f397221 */ /* 0x001fc20000010000 */
[----:B------:R-:W-:Y:S01]  /*13a70*/  FFMA.FTZ R58, R61, UR28, -R96 ;  /* 0x0000001c3d3a7c23 */ /* 0x000fe20008010860 */
[----:B------:R-:W-:-:S04]  /*13a80*/  FADD.FTZ R92, R111, R92 ;  /* 0x0000005c6f5c7221 */ /* 0x000fc80000010000 */
[----:B------:R-:W-:Y:S01]  /*13a90*/  FADD.FTZ R5, R107, R92 ;  /* 0x0000005c6b057221 */ /* 0x000fe20000010000 */
[----:B------:R-:W0:Y:S01]  /*13aa0*/  MUFU.EX2 R33, R33 ;  /* 0x0000002100217308 */ /* 0x000e220000000800 */
[----:B-1----:R-:W-:-:S01]  /*13ab0*/  FADD.FTZ R57, R32, R57 ;  /* 0x0000003920397221 */ /* 0x002fc20000010000 */
[----:B------:R-:W-:Y:S01]  /*13ac0*/  F2FP.SATFINITE.E4M3.F32.PACK_AB_MERGE_C R31, R32, R31, RZ ;  /* 0x0000001f201f723e */ /* 0x000fe200048070ff */
[----:B------:R-:W-:-:S03]  /*13ad0*/  FADD.FTZ R5, R112, R5 ;  /* 0x0000000570057221 */ /* 0x000fc60000010000 */
[----:B------:R-:W-:Y:S01]  /*13ae0*/  F2FP.SATFINITE.E4M3.F32.PACK_AB_MERGE_C R201, R29, R24, R31 ;  /* 0x000000181dc9723e */ /* 0x000fe2000480701f */
[----:B------:R-:W-:-:S01]  /*13af0*/  FADD.FTZ R48, R114, R5 ;  /* 0x0000000572307221 */ /* 0x000fc20000010000 */
[----:B------:R-:W1:Y:S01]  /*13b00*/  MUFU.EX2 R35, R35 ;  /* 0x0000002300237308 */ /* 0x000e620000000800 */
[----:B--2---:R-:W-:-:S02]  /*13b10*/  FADD.FTZ R60, R30, R57 ;  /* 0x000000391e3c7221 */ /* 0x004fc40000010000 */
[----:B------:R-:W-:-:S04]  /*13b20*/  FADD.FTZ R48, R117, R48 ;  /* 0x0000003075307221 */ /* 0x000fc80000010000 */
[----:B------:R-:W-:Y:S01]  /*13b30*/  FADD.FTZ R51, R115, R48 ;  /* 0x0000003073337221 */ /* 0x000fe20000010000 */
        /* <DEDUP_REMOVED lines=9> */
[----:B0-----:R-:W-:-:S01]  /*13bd0*/  FADD.FTZ R54, R34, R3 ;  /* 0x0000000322367221 */ /* 0x001fc20000010000 */
[----:B------:R-:W-:-:S06]  /*13be0*/  FFMA.FTZ R3, R64, UR28, -R96 ;  /* 0x0000001c40037c23 */ /* 0x000fcc0008010860 */
        /* <DEDUP_REMOVED lines=9> */
[----:B-1----:R-:W-:-:S07]  /*13c80*/  FADD.FTZ R48, R38, R5 ;  /* 0x0000000526307221 */ /* 0x002fce0000010000 */
        /* <DEDUP_REMOVED lines=13> */
[----:B-1----:R-:W-:-:S07]  /*13d60*/  F2FP.SATFINITE.E4M3.F32.PACK_AB_MERGE_C R194, R120, R79, R5 ;  /* 0x0000004f78c2723e */ /* 0x002fce0004807005 */
[----:B------:R-:W1:Y:S01]  /*13d70*/  MUFU.EX2 R44, R44 ;  /* 0x0000002c002c7308 */ /* 0x000e620000000800 */
[----:B0-----:R-:W-:-:S07]  /*13d80*/  FADD.FTZ R5, R43, R50 ;  /* 0x000000322b057221 */ /* 0x001fce0000010000 */
[----:B------:R-:W-:Y:S01]  /*13d90*/  MUFU.EX2 R118, R118 ;  /* 0x0000007600767308 */ /* 0x000fe20000000800 */
[----:B--2---:R-:W-:-:S07]  /*13da0*/  FADD.FTZ R51, R116, R51 ;  /* 0x0000003374337221 */ /* 0x004fce0000010000 */
[----:B------:R-:W0:Y:S01]  /*13db0*/  MUFU.EX2 R119, R119 ;  /* 0x0000007700777308 */ /* 0x000e220000000800 */
[----:B-1----:R-:W-:-:S07]  /*13dc0*/  FADD.FTZ R5, R44, R5 ;  /* 0x000000052c057221 */ /* 0x002fce0000010000 */
[----:B------:R-:W1:Y:S08]  /*13dd0*/  MUFU.EX2 R46, R46 ;  /* 0x0000002e002e7308 */ /* 0x000e700000000800 */
[----:B------:R-:W2:Y:S01]  /*13de0*/  MUFU.EX2 R47, R47 ;  /* 0x0000002f002f7308 */ /* 0x000ea20000000800 */
[----:B0-----:R-:W-:Y:S01]  /*13df0*/  F2FP.SATFINITE.E4M3.F32.PACK_AB_MERGE_C R192, R119, R118, RZ ;  /* 0x0000007677c0723e */ /* 0x001fe200048070ff */
[----:B------:R-:W-:-:S03]  /*13e00*/  FADD.FTZ R118, R118, R51 ;  /* 0x0000003376767221 */ /* 0x000fc60000010000 */
[----:B------:R-:W-:Y:S01]  /*13e10*/  F2FP.SATFINITE.E4M3.F32.PACK_AB_MERGE_C R192, R116, R115, R192 ;  /* 0x0000007374c0723e */ /* 0x000fe200048070c0 */
[----:B------:R-:W-:-:S02]  /*13e20*/  FADD.FTZ R118, R119, R118 ;  /* 0x0000007677767221 */ /* 0x000fc40000010000 */
[----:B------:R-:W0:Y:S01]  /*13e30*/  MUFU.EX2 R49, R49 ;  /* 0x0000003100317308 */ /* 0x000e220000000800 */
[----:B-1----:R-:W-:-:S01]  /*13e40*/  FADD.FTZ R50, R46, R5 ;  /* 0x000000052e327221 */ /* 0x002fc20000010000 */
[----:B------:R-:W-:-:S04]  /*13e50*/  FADD.FTZ R51, R79, R118 ;  /* 0x000000764f337221 */ /* 0x000fc80000010000 */
[----:B------:R-:W-:Y:S02]  /*13e60*/  FADD.FTZ R120, R120, R51 ;  /* 0x0000003378787221 */ /* 0x000fe40000010000 */
[----:B------:R-:W1:Y:S01]  /*13e70*/  MUFU.EX2 R52, R52 ;  /* 0x0000003400347308 */ /* 0x000e620000000800 */
[----:B--2---:R-:W-:-:S01]  /*13e80*/  FADD.FTZ R50, R47, R50 ;  /* 0x000000322f327221 */ /* 0x004fc20000010000 */
[----:B------:R-:W-:Y:S01]  /*13e90*/  FADD.FTZ R77, R77, R120 ;  /* 0x000000784d4d7221 */ /* 0x000fe20000010000 */
[----:B------:R-:W-:-:S03]  /*13ea0*/  F2FP.SATFINITE.E4M3.F32.PACK_AB_MERGE_C R46, R47, R46, RZ ;  /* 0x0000002e2f2e723e */ /* 0x000fc600048070ff */
[----:B------:R-:W-:Y:S01]  /*13eb0*/  FADD.FTZ R77, R76, R77 ;  /* 0x0000004d4c4d7221 */ /* 0x000fe20000010000 */
[----:B------:R-:W-:Y:S01]  /*13ec0*/  F2FP.SATFINITE.E4M3.F32.PACK_AB_MERGE_C R193, R44, R43, R46 ;  /* 0x0000002b2cc1723e */ /* 0x000fe2000480702e */
        /* <DEDUP_REMOVED lines=51> */
[----:B------:R-:W-:-:S03]  /*14200*/  FADD.FTZ R67, R67, R26 ;  /* 0x0000001a43437221 */ /* 0x000fc60000010000 */
        /* <DEDUP_REMOVED lines=49> */
.L_x_6769:
[----:B------:R-:W-:-:S13]  /*14520*/  ISETP.NE.AND P1, PT, R21, 0x1, PT ;  /* 0x000000011500780c */ /* 0x000fda0003f25270 */
[----:B------:R-:W0:Y:S02]  /*14530*/  @P1 LDC.64 R26, c[0x0][0x9e8] ;  /* 0x00027a00ff1a1b82 */ /* 0x000e240000000a00 */
[----:B0-----:R-:W-:-:S05]  /*14540*/  @P1 IMAD.HI.U32 R26, R24, R26, RZ ;  /* 0x0000001a181a1227 */ /* 0x001fca00078e00ff */
[----:B------:R-:W-:-:S07]  /*14550*/  @P1 SHF.R.U32.HI R24, RZ, R27, R26 ;  /* 0x0000001bff181219 */ /* 0x000fce000001161a */
.L_x_6770:
[----:B------:R-:W-:Y:S05]  /*14560*/  BSYNC B0 ;  /* 0x0000000000007941 */ /* 0x000fea0003800000 */
.L_x_6768:
[----:B------:R-:W-:-:S05]  /*14570*/  IMAD R21, R24, R21, R21 ;  /* 0x0000001518157224 */ /* 0x000fca00078e0215 */
[----:B------:R-:W-:-:S07]  /*14580*/  VIMNMX R20, R20, R21, PT ;  /* 0x0000001514147248 */ /* 0x000fce0003fe0100 */
.L_x_6767:
[----:B------:R-:W-:Y:S01]  /*14590*/  IMAD.HI R20, R20, 0x2aaaaaab, RZ ;  /* 0x2aaaaaab14147827 */ /* 0x000fe200078e02ff */
[----:B------:R-:W-:Y:S01]  /*145a0*/  ULDC UR24, c[0x0][0x9e4] ;  /* 0x0002790000187ab9 */ /* 0x000fe20000000800 */
[----:B------:R-:W-:Y:S01]  /*145b0*/  ULDC UR4, c[0x0][0x9e4] ;  /* 0x0002790000047ab9 */ /* 0x000fe20000000800 */
[----:B------:R-:W-:Y:S01]  /*145c0*/  ULDC UR5, c[0x0][0x988] ;  /* 0x0002620000057ab9 */ /* 0x000fe20000000800 */
[----:B------:R-:W-:Y:S01]  /*145d0*/  ULDC UR7, c[0x0][0x988] ;  /* 0x0002620000077ab9 */ /* 0x000fe20000000800 */
[----:B------:R-:W-:Y:S01]  /*145e0*/  SHF.R.U32.HI R21, RZ, 0x1f, R20 ;  /* 0x0000001fff157819 */ /* 0x000fe20000011614 */
[----:B------:R-:W-:Y:S01]  /*145f0*/  ULDC UR6, c[0x0][0x988] ;  /* 0x0002620000067ab9 */ /* 0x000fe20000000800 */
[----:B------:R-:W-:Y:S01]  /*14600*/  ULDC UR26, c[0x0][0x9e0] ;  /* 0x00027800001a7ab9 */ /* 0x000fe20000000800 */
[----:B------:R-:W-:Y:S01]  /*14610*/  ULDC UR25, c[0x0][0x9e0] ;  /* 0x0002780000197ab9 */ /* 0x000fe20000000800 */
[----:B------:R-:W-:Y:S02]  /*14620*/  LEA.HI.SX32 R21, R20, R21, 0x1b ;  /* 0x0000001514157211 */ /* 0x000fe400078fdaff */
[----:B------:R-:W-:-:S02]  /*14630*/  CS2R R182, SRZ ;  /* 0x0000000000b67805 */ /* 0x000fc4000001ff00 */
[----:B------:R-:W-:Y:S02]  /*14640*/  CS2R R180, SRZ ;  /* 0x0000000000b47805 */ /* 0x000fe4000001ff00 */
[----:B------:R-:W-:Y:S02]  /*14650*/  CS2R R178, SRZ ;  /* 0x0000000000b27805 */ /* 0x000fe4000001ff00 */
[----:B------:R-:W-:Y:S02]  /*14660*/  VIMNMX R225, R218, R21, !PT ;  /* 0x00000015dae17248 */ /* 0x000fe40007fe0100 */
[----:B------:R-:W-:Y:S02]  /*14670*/  CS2R R176, SRZ ;  /* 0x0000000000b07805 */ /* 0x000fe4000001ff00 */
[----:B------:R-:W-:Y:S02]  /*14680*/  CS2R R174, SRZ ;  /* 0x0000000000ae7805 */ /* 0x000fe4000001ff00 */
[----:B------:R-:W-:-:S02]  /*14690*/  CS2R R172, SRZ ;  /* 0x0000000000ac7805 */ /* 0x000fc4000001ff00 */
[----:B------:R-:W-:Y:S02]  /*146a0*/  ISETP.GE.AND P1, PT, R3, R225, PT ;  /* 0x000000e10300720c */ /* 0x000fe40003f26270 */
        /* <DEDUP_REMOVED lines=26> */
[----:B------:R-:W-:Y:S06]  /*14850*/  @!P1 BRA `(.L_x_6771) ;  /* 0x0000005400a89947 */ /* 0x000fec0003800000 */
[----:B------:R-:W-:Y:S02]  /*14860*/  IMAD.IADD R226, R226, 0x1, R0 ;  /* 0x00000001e2e27824 */ /* 0x000fe400078e0200 */
[----:B------:R-:W-:Y:S02]  /*14870*/  IMAD.MOV.U32 R183, RZ, RZ, RZ ;  /* 0x000000ffffb77224 */ /* 0x000fe400078e00ff */
[----:B------:R-:W-:-:S07]  /*14880*/  VIADD R227, R226, 0x8 ;  /* 0x00000008e2e37836 */ /* 0x000fce0000000000 */
.L_x_6790:
        /* <DEDUP_REMOVED lines=8> */
[----:B------:R-:W-:-:S13]  /*14910*/  ISETP.NE.AND P3, PT, R237, 0x3, PT ;  /* 0x00000003ed00780c */ /* 0x000fda0003f65270 */
[----:B------:R-:W-:Y:S05]  /*14920*/  @!P3 BRA `(.L_x_6773) ;  /* 0x000000000004b947 */ /* 0x000fea0003800000 */
[----:B------:R-:W-:Y:S01]  /*14930*/  BPT.TRAP 0x1 ;  /* 0x000000040000795c */ /* 0x000fe20000300000 */
.L_x_6773:
[----:B------:R-:W-:Y:S01]  /*14940*/  IMAD R21, R228, 0x8, R18 ;  /* 0x00000008e4157824 */ /* 0x000fe200078e0212 */
[----:B------:R-:W-:-:S04]  /*14950*/  SHF.L.U32 R20, R229, 0x1f, RZ ;  /* 0x0000001fe5147819 */ /* 0x000fc800000006ff */
[----:B------:R0:W1:Y:S01]  /*14960*/  SYNCS.PHASECHK.TRANS64.TRYWAIT P2, [R21+URZ+0x28830], R20 ;  /* 0x02883014150075a7 */ /* 0x000062000804017f */
[----:B------:R-:W-:Y:S05]  /*14970*/  @!P3 BRA `(.L_x_6774) ;  /* 0x000000000004b947 */ /* 0x000fea0003800000 */
[----:B------:R-:W-:Y:S01]  /*14980*/  BPT.TRAP 0x1 ;  /* 0x000000040000795c */ /* 0x000fe20000300000 */
.L_x_6774:
[----:B------:R-:W-:Y:S04]  /*14990*/  BSSY B0, `(.L_x_6772) ;  /* 0x0000004000007945 */ /* 0x000fe80003800000 */
[----:B-1----:R-:W-:Y:S05]  /*149a0*/  @P2 BRA `(.L_x_6775) ;  /* 0x0000000000082947 */ /* 0x002fea0003800000 */
[----:B------:R-:W1:Y:S02]  /*149b0*/  SYNCS.PHASECHK.TRANS64.TRYWAIT P2, [R21+URZ+0x28830], R20 ;  /* 0x02883014150075a7 */ /* 0x000e64000804017f */
[----:B-1----:R-:W-:Y:S05]  /*149c0*/  @!P2 BRA `(.L_x_6776) ;  /* 0x0000018c00f8a947 */ /* 0x002fea0003800000 */
.L_x_6775:
[----:B------:R-:W-:Y:S05]  /*149d0*/  BSYNC B0 ;  /* 0x0000000000007941 */ /* 0x000fea0003800000 */
.L_x_6772:
[----:B01----:R-:W0:Y:S01]  /*149e0*/  S2R R20, SR_TID.X ;  /* 0x0000000000147919 */ /* 0x003e220000002100 */
[----:B------:R-:W-:Y:S05]  /*149f0*/  WARPSYNC.ALL ;  /* 0x0000000000007948 */ /* 0x000fea0003800000 */
[----:B------:R-:W-:Y:S01]  /*14a00*/  IMAD.MOV.U32 R21, RZ, RZ, 0x40000040 ;  /* 0x40000040ff157424 */ /* 0x000fe200078e00ff */
[----:B------:R-:W-:Y:S01]  /*14a10*/  R2UR UR8, R6 ;  /* 0x00000000060872ca */ /* 0x000fe200000e0000 */
[----:B------:R-:W-:Y:S01]  /*14a20*/  IMAD.MOV.U32 R25, RZ, RZ, 0x40000040 ;  /* 0x40000040ff197424 */ /* 0x000fe200078e00ff */
[----:B------:R-:W-:Y:S01]  /*14a30*/  R2UR UR9, R7 ;  /* 0x00000000070972ca */ /* 0x000fe200000e0000 */
[----:B------:R-:W-:Y:S01]  /*14a40*/  IMAD.MOV.U32 R27, RZ, RZ, 0x40000040 ;  /* 0x40000040ff1b7424 */ /* 0x000fe200078e00ff */
[----:B------:R-:W-:-:S02]  /*14a50*/  R2UR UR11, R21 ;  /* 0x00000000150b72ca */ /* 0x000fc400000e0000 */
[----:B------:R-:W-:Y:S02]  /*14a60*/  R2UR UR15, R25 ;  /* 0x00000000190f72ca */ /* 0x000fe400000e0000 */
[----:B------:R-:W-:Y:S02]  /*14a70*/  R2UR UR19, R27 ;  /* 0x000000001b1372ca */ /* 0x000fe400000e0000 */
[----:B------:R-:W-:Y:S02]  /*14a80*/  R2UR UR12, R12 ;  /* 0x000000000c0c72ca */ /* 0x000fe400000e0000 */
[----:B------:R-:W-:Y:S02]  /*14a90*/  R2UR UR13, R13 ;  /* 0x000000000d0d72ca */ /* 0x000fe400000e0000 */
[----:B------:R-:W-:Y:S02]  /*14aa0*/  R2UR UR16, R10 ;  /* 0x000000000a1072ca */ /* 0x000fe400000e0000 */
[----:B------:R-:W-:-:S02]  /*14ab0*/  R2UR UR17, R11 ;  /* 0x000000000b1172ca */ /* 0x000fc400000e0000 */
[----:B------:R-:W-:Y:S02]  /*14ac0*/  R2UR UR23, R21 ;  /* 0x00000000151772ca */ /* 0x000fe400000e0000 */
        /* <DEDUP_REMOVED lines=13> */
[----:B0-----:R-:W-:-:S06]  /*14ba0*/  WARPGROUP.ARRIVE ;  /* 0x00000000000079c5 */ /* 0x001fcc0000000000 */
        /* <DEDUP_REMOVED lines=11> */
[----:B------:R-:W-:Y:S05]  /*14c60*/  @P1 BRA `(.L_x_6777) ;  /* 0x00000000002c1947 */ /* 0x000fea0003800000 */
[----:B------:R-:W-:-:S13]  /*14c70*/  ISETP.NE.AND P2, PT, R237, 0x3, PT ;  /* 0x00000003ed00780c */ /* 0x000fda0003f45270 */
[----:B------:R-:W-:Y:S05]  /*14c80*/  @!P2 BRA `(.L_x_6778) ;  /* 0x000000000004a947 */ /* 0x000fea0003800000 */
[----:B------:R-:W-:Y:S01]  /*14c90*/  BPT.TRAP 0x1 ;  /* 0x000000040000795c */ /* 0x000fe20000300000 */
.L_x_6778:
[----:B------:R-:W-:Y:S01]  /*14ca0*/  SHF.L.U32 R20, R210, 0x1f, RZ ;  /* 0x0000001fd2147819 */ /* 0x000fe200000006ff */
[----:B------:R-:W-:-:S04]  /*14cb0*/  IMAD R21, R208, 0x8, R18 ;  /* 0x00000008d0157824 */ /* 0x000fc800078e0212 */
[----:B------:R0:W1:Y:S01]  /*14cc0*/  SYNCS.PHASECHK.TRANS64.TRYWAIT P1, [R21+URZ+0x28850], R20 ;  /* 0x02885014150075a7 */ /* 0x000062000802017f */
[----:B------:R-:W-:Y:S05]  /*14cd0*/  @!P2 BRA `(.L_x_6779) ;  /* 0x000000000004a947 */ /* 0x000fea0003800000 */
[----:B------:R-:W-:Y:S01]  /*14ce0*/  BPT.TRAP 0x1 ;  /* 0x000000040000795c */ /* 0x000fe20000300000 */
.L_x_6779:
[----:B-1----:R-:W-:Y:S05]  /*14cf0*/  @P1 BRA `(.L_x_6777) ;  /* 0x0000000000081947 */ /* 0x002fea0003800000 */
[----:B------:R-:W1:Y:S02]  /*14d00*/  SYNCS.PHASECHK.TRANS64.TRYWAIT P1, [R21+URZ+0x28850], R20 ;  /* 0x02885014150075a7 */ /* 0x000e64000802017f */
[----:B-1----:R-:W-:Y:S05]  /*14d10*/  @!P1 BRA `(.L_x_6780) ;  /* 0x0000018c00389947 */ /* 0x002fea0003800000 */
.L_x_6777:
[----:B01----:R-:W-:Y:S01]  /*14d20*/  VIADD R20, R18, 0x400 ;  /* 0x0000040012147836 */ /* 0x003fe20000000000 */
[----:B------:R-:W-:Y:S05]  /*14d30*/  WARPSYNC.ALL ;  /* 0x0000000000007948 */ /* 0x000fea0003800000 */
[----:B------:R-:W-:Y:S01]  /*14d40*/  SHF.R.U32.HI R20, RZ, 0x4, R20 ;  /* 0x00000004ff147819 */ /* 0x000fe20000011614 */
[----:B------:R-:W-:Y:S01]  /*14d50*/  IMAD.MOV.U32 R21, RZ, RZ, -0x7fffffe0 ;  /* 0x80000020ff157424 */ /* 0x000fe200078e00ff */
[----:B------:R-:W-:-:S06]  /*14d60*/  WARPGROUP.ARRIVE ;  /* 0x00000000000079c5 */ /* 0x000fcc0000000000 */
[----:B------:R-:W0:Y:S01]  /*14d70*/  S2R R210, SR_TID.X ;  /* 0x0000000000d27919 */ /* 0x000e220000002100 */
        /* <DEDUP_REMOVED lines=11> */
[C---:B------:R-:W-:Y:S01]  /*14e30*/  FMUL.FTZ R29, R2.reuse, R30 ;  /* 0x0000001e021d7220 */ /* 0x040fe20000410000 */
[C---:B------:R-:W-:Y:S01]  /*14e40*/  FMUL.FTZ R30, R2.reuse, R31 ;  /* 0x0000001f021e7220 */ /* 0x040fe20000410000 */
[----:B------:R-:W-:Y:S01]  /*14e50*/  FMUL.FTZ R31, R2, R32 ;  /* 0x00000020021f7220 */ /* 0x000fe20000410000 */
[----:B------:R-:W-:Y:S01]  /*14e60*/  R2UR UR10, R20 ;  /* 0x00000000140a72ca */ /* 0x000fe200000e0000 */
[C---:B------:R-:W-:Y:S01]  /*14e70*/  FMUL.FTZ R32, R2.reuse, R33 ;  /* 0x0000002102207220 */ /* 0x040fe20000410000 */
[C---:B------:R-:W-:Y:S01]  /*14e80*/  FMUL.FTZ R33, R2.reuse, R34 ;  /* 0x0000002202217220 */ /* 0x040fe20000410000 */
[C---:B------:R-:W-:Y:S01]  /*14e90*/  FMUL.FTZ R34, R2.reuse, R35 ;  /* 0x0000002302227220 */ /* 0x040fe20000410000 */
[C---:B------:R-:W-:Y:S01]  /*14ea0*/  FMUL.FTZ R35, R2.reuse, R36 ;  /* 0x0000002402237220 */ /* 0x040fe20000410000 */
[C---:B------:R-:W-:Y:S01]  /*14eb0*/  FMUL.FTZ R36, R2.reuse, R37 ;  /* 0x0000002502247220 */ /* 0x040fe20000410000 */
[----:B------:R-:W-:Y:S01]  /*14ec0*/  FMUL.FTZ R37, R2, R38 ;  /* 0x0000002602257220 */ /* 0x000fe20000410000 */
[----:B------:R-:W-:-:S02]  /*14ed0*/  VIADD R38, R20, 0x402 ;  /* 0x0000040214267836 */ /* 0x000fc40000000000 */
[C---:B------:R-:W-:Y:S01]  /*14ee0*/  FMUL.FTZ R41, R2.reuse, R41 ;  /* 0x0000002902297220 */ /* 0x040fe20000410000 */
[C---:B------:R-:W-:Y:S01]  /*14ef0*/  FMUL.FTZ R42, R2.reuse, R42 ;  /* 0x0000002a022a7220 */ /* 0x040fe20000410000 */
[C---:B------:R-:W-:Y:S01]  /*14f00*/  FMUL.FTZ R43, R2.reuse, R43 ;  /* 0x0000002b022b7220 */ /* 0x040fe20000410000 */
[C---:B------:R-:W-:Y:S01]  /*14f10*/  FMUL.FTZ R44, R2.reuse, R44 ;  /* 0x0000002c022c7220 */ /* 0x040fe20000410000 */
[C---:B------:R-:W-:Y:S01]  /*14f20*/  FMUL.FTZ R45, R2.reuse, R45 ;  /* 0x0000002d022d7220 */ /* 0x040fe20000410000 */
[----:B------:R-:W-:Y:S01]  /*14f30*/  QGMMA.64x128x32.F32.E4M3.E4M3 R120, R204, gdesc[UR8], R120, gsb0 ;  /* 0x01e00008cc787df3 */ /* 0x000fe20008000878 */
        /* <DEDUP_REMOVED lines=45> */
[----:B------:R-:W-:Y:S01]  /*15210*/  LOP3.LUT P1, RZ, R17, 0x1000, RZ, 0xc0, !PT ;  /* 0x0000100011ff7812 */ /* 0x000fe2000782c0ff */
[----:B------:R-:W1:Y:S01]  /*15220*/  MUFU.TANH R21, R21 ;  /* 0x0000001500157308 */ /* 0x000e620000002400 */
[----:B0-----:R-:W-:-:S07]  /*15230*/  SHF.R.U32.HI R210, RZ, 0x7, R210 ;  /* 0x00000007ffd27819 */ /* 0x001fce00000116d2 */
[----:B------:R-:W0:Y:S08]  /*15240*/  MUFU.TANH R24, R24 ;  /* 0x0000001800187308 */ /* 0x000e300000002400 */
        /* <DEDUP_REMOVED lines=11> */
[----:B------:R-:W-:Y:S01]  /*15300*/  VIADD R204, R20, 0x2 ;  /* 0x0000000214cc7836 */ /* 0x000fe20000000000 */
[----:B------:R-:W-:Y:S01]  /*15310*/  WARPGROUP.ARRIVE ;  /* 0x00000000000079c5 */ /* 0x000fe20000000000 */
[----:B------:R-:W-:-:S03]  /*15320*/  IMAD.MOV.U32 R205, RZ, RZ, -0x7fffffe0 ;  /* 0x80000020ffcd7424 */ /* 0x000fc600078e00ff */
[----:B------:R-:W0:Y:S01]  /*15330*/  MUFU.TANH R35, R35 ;  /* 0x0000002300237308 */ /* 0x000e220000002400 */
[----:B------:R-:W-:Y:S02]  /*15340*/  R2UR UR10, R204 ;  /* 0x00000000cc0a72ca */ /* 0x000fe400000e0000 */
[----:B------:R-:W-:-:S05]  /*15350*/  R2UR UR11, R205 ;  /* 0x00000000cd0b72ca */ /* 0x000fca00000e0000 */
[----:B------:R-:W0:Y:S08]  /*15360*/  MUFU.TANH R36, R36 ;  /* 0x0000002400247308 */ /* 0x000e300000002400 */
        /* <DEDUP_REMOVED lines=88> */
[----:B------:R-:W-:Y:S01]  /*158f0*/  QGMMA.64x128x32.F32.E4M3.E4M3 R120, R188, gdesc[UR8], R120, gsb0 ;  /* 0x01e00008bc787df3 */ /* 0x000fe20008000878 */
        /* <DEDUP_REMOVED lines=9> */
[----:B------:R-:W-:Y:S01]  /*15990*/  FMUL.FTZ R20, R2, R104 ;  /* 0x0000006802147220 */ /* 0x000fe20000410000 */
[----:B------:R-:W-:-:S02]  /*159a0*/  IMAD R118, R3, -0xc0, RZ ;  /* 0xffffff4003767824 */ /* 0x000fc400078e02ff */
        /* <DEDUP_REMOVED lines=8> */
[----:B------:R-:W-:Y:S01]  /*15a30*/  IADD3 R114, R118, 0x1, R212 ;  /* 0x0000000176727810 */ /* 0x000fe20007ffe0d4 */
[----:B------:R-:W-:Y:S01]  /*15a40*/  @!P0 IMAD R39, R228, 0x8, R18 ;  /* 0x00000008e4278824 */ /* 0x000fe200078e0212 */
[----:B------:R-:W0:Y:S01]  /*15a50*/  MUFU.TANH R192, R192 ;  /* 0x000000c000c07308 */ /* 0x000e220000002400 */
[----:B------:R-:W-:-:S02]  /*15a60*/  IADD3 R38, -R210, 0xb, RZ ;  /* 0x0000000bd2267810 */ /* 0x000fc40007ffe1ff */
[----:B------:R-:W-:Y:S02]  /*15a70*/  @!P0 VIADD R39, R39, 0x28840 ;  /* 0x0002884027278836 */ /* 0x000fe40000000000 */
[----:B------:R-:W-:-:S03]  /*15a80*/  IMAD.IADD R114, R114, 0x1, -R213 ;  /* 0x0000000172727824 */ /* 0x000fc600078e0ad5 */
[----:B------:R-:W0:Y:S01]  /*15a90*/  MUFU.TANH R193, R193 ;  /* 0x000000c100c17308 */ /* 0x000e220000002400 */
[----:B------:R-:W-:Y:S01]  /*15aa0*/  IMAD R114, R215, -0x2, R114 ;  /* 0xfffffffed7727824 */ /* 0x000fe200078e0272 */
[----:B------:R-:W-:-:S06]  /*15ab0*/  @!P0 PRMT R39, RZ, 0x654, R39 ;  /* 0x00000654ff278816 */ /* 0x000fcc0000000027 */
        /* <DEDUP_REMOVED lines=33> */
[C---:B------:R-:W-:Y:S01]  /*15cd0*/  VIADD R187, R114.reuse, UR26 ;  /* 0x0000001a72bb7c36 */ /* 0x040fe20008000000 */
[----:B------:R0:W-:Y:S01]  /*15ce0*/  @!P0 SYNCS.ARRIVE.TRANS64.RED.A1T0 RZ, [R39+URZ], RZ ;  /* 0x000000ff27ff89a7 */ /* 0x0001e2000810043f */
[----:B------:R-:W-:Y:S02]  /*15cf0*/  VIADD R185, R114, UR27 ;  /* 0x0000001b72b97c36 */ /* 0x000fe40008000000 */
[----:B------:R-:W-:-:S02]  /*15d00*/  IMAD R114, R215, -0x2, R118 ;  /* 0xfffffffed7727824 */ /* 0x000fc400078e0276 */
        /* <DEDUP_REMOVED lines=15> */
.L_x_6783:
[----:B------:R-:W-:-:S05]  /*15e00*/  IMAD.U32 R186, RZ, RZ, UR24 ;  /* 0x00000018ffba7e24 */ /* 0x000fca000f8e00ff */
[----:B------:R-:W-:-:S13]  /*15e10*/  ISETP.NE.AND P1, PT, R186, 0x1, PT ;  /* 0x00000001ba00780c */ /* 0x000fda0003f25270 */
[----:B------:R-:W0:Y:S02]  /*15e20*/  @P1 LDC.64 R38, c[0x0][0x9e8] ;  /* 0x00027a00ff261b82 */ /* 0x000e240000000a00 */
[----:B0-----:R-:W-:-:S05]  /*15e30*/  @P1 IMAD.HI.U32 R38, R189, R38, RZ ;  /* 0x00000026bd261227 */ /* 0x001fca00078e00ff */
[----:B------:R-:W-:-:S07]  /*15e40*/  @P1 SHF.R.U32.HI R189, RZ, R39, R38 ;  /* 0x00000027ffbd1219 */ /* 0x000fce0000011626 */
.L_x_6784:
[----:B------:R-:W-:Y:S05]  /*15e50*/  BSYNC B0 ;  /* 0x0000000000007941 */ /* 0x000fea0003800000 */
.L_x_6782:
[----:B------:R-:W-:-:S05]  /*15e60*/  IMAD R189, R189, R186, R114 ;  /* 0x000000babdbd7224 */ /* 0x000fca00078e0272 */
[----:B------:R-:W-:Y:S02]  /*15e70*/  VIADDMNMX R184, R189, R186, R184, PT ;  /* 0x000000babdb87246 */ /* 0x000fe400038001b8 */
[----:B------:R-:W-:-:S07]  /*15e80*/  VIMNMX R119, R119, R189, !PT ;  /* 0x000000bd77777248 */ /* 0x000fce0007fe0100 */
.L_x_6781:
[C---:B------:R-:W-:Y:S02]  /*15e90*/  ISETP.GE.AND P1, PT, R118.reuse, 0x2, PT ;  /* 0x000000027600780c */ /* 0x040fe40003f26270 */
[----:B------:R-:W-:Y:S02]  /*15ea0*/  ISETP.GE.AND P3, PT, R118, 0x9, PT ;  /* 0x000000097600780c */ /* 0x000fe40003f66270 */
[----:B------:R-:W-:Y:S02]  /*15eb0*/  ISETP.GT.AND P2, PT, R119, 0x1, !P1 ;  /* 0x000000017700780c */ /* 0x000fe40004f44270 */
[----:B------:R-:W-:Y:S02]  /*15ec0*/  LOP3.LUT R16, R16, 0xfffffffd, RZ, 0xc0, !PT ;  /* 0xfffffffd10107812 */ /* 0x000fe400078ec0ff */
[----:B------:R-:W-:Y:S02]  /*15ed0*/  ISETP.LT.OR P2, PT, R184, 0x2, P2 ;  /* 0x00000002b800780c */ /* 0x000fe40001741670 */
[----:B------:R-:W-:-:S02]  /*15ee0*/  LOP3.LUT R17, R17, 0xfffffdff, RZ, 0xc0, !PT ;  /* 0xfffffdff11117812 */ /* 0x000fc400078ec0ff */
[----:B------:R-:W-:Y:S02]  /*15ef0*/  FSEL R24, R24, -INF , !P2 ;  /* 0xff80000018187808 */ /* 0x000fe40005000000 */
[----:B------:R-:W-:Y:S02]  /*15f00*/  ISETP.GT.AND P2, PT, R119, 0x8, !P3 ;  /* 0x000000087700780c */ /* 0x000fe40005f44270 */
[----:B------:R-:W-:Y:S02]  /*15f10*/  @P3 LOP3.LUT R16, R16, 0x2, RZ, 0xfc, !PT ;  /* 0x0000000210103812 */ /* 0x000fe400078efcff */
        /* <DEDUP_REMOVED lines=9> */
[----:B------:R-:W-:Y:S02]  /*15fb0*/  LOP3.LUT R16, R16, 0xfffffff7, RZ, 0xc0, !PT ;  /* 0xfffffff710107812 */ /* 0x000fe400078ec0ff */
[----:B------:R-:W-:Y:S02]  /*15fc0*/  FSEL R28, R28, -INF , !P2 ;  /* 0xff8000001c1c7808 */ /* 0x000fe40005000000 */
[----:B------:R-:W-:Y:S02]  /*15fd0*/  ISETP.GT.AND P2, PT, R119, 0x10, !P3 ;  /* 0x000000107700780c */ /* 0x000fe40005f44270 */
[----:B------:R-:W-:Y:S02]  /*15fe0*/  IADD3 R185, R185, 0x8, R0 ;  /* 0x00000008b9b97810 */ /* 0x000fe40007ffe000 */
[----:B------:R-:W-:-:S03]  /*15ff0*/  ISETP.LT.OR P2, PT, R184, 0x11, P2 ;  /* 0x00000011b800780c */ /* 0x000fc60001741670 */
[----:B------:R-:W-:Y:S02]  /*16000*/  @P3 LOP3.LUT R16, R16, 0x8, RZ, 0xfc, !PT ;  /* 0x0000000810103812 */ /* 0x000fe400078efcff */
[----:B------:R-:W-:Y:S02]  /*16010*/  ISETP.GE.AND P3, PT, R118, 0x12, PT ;  /* 0x000000127600780c */ /* 0x000fe40003f66270 */
[----:B------:R-:W-:Y:S02]  /*16020*/  LOP3.LUT R16, R16, 0xffffffef, RZ, 0xc0, !PT ;  /* 0xffffffef10107812 */ /* 0x000fe400078ec0ff */
[----:B------:R-:W-:Y:S02]  /*16030*/  FSEL R31, R31, -INF , !P2 ;  /* 0xff8000001f1f7808 */ /* 0x000fe40005000000 */
[----:B------:R-:W-:-:S04]  /*16040*/  ISETP.GT.AND P2, PT, R119, 0x11, !P3 ;  /* 0x000000117700780c */ /* 0x000fc80005f44270 */
[----:B------:R-:W-:-:S03]  /*16050*/  ISETP.LT.OR P2, PT, R184, 0x12, P2 ;  /* 0x00000012b800780c */ /* 0x000fc60001741670 */
[----:B------:R-:W-:Y:S02]  /*16060*/  @P3 LOP3.LUT R16, R16, 0x10, RZ, 0xfc, !PT ;  /* 0x0000001010103812 */ /* 0x000fe400078efcff */
[----:B------:R-:W-:Y:S02]  /*16070*/  ISETP.GE.AND P3, PT, R118, 0x19, PT ;  /* 0x000000197600780c */ /* 0x000fe40003f66270 */
[----:B------:R-:W-:Y:S02]  /*16080*/  FSEL R32, R32, -INF , !P2 ;  /* 0xff80000020207808 */ /* 0x000fe40005000000 */
[----:B------:R-:W-:Y:S02]  /*16090*/  ISETP.GT.AND P2, PT, R119, 0x18, !P3 ;  /* 0x000000187700780c */ /* 0x000fe40005f44270 */
[----:B------:R-:W-:Y:S02]  /*160a0*/  LOP3.LUT R16, R16, 0x7fffffff, RZ, 0xc0, !PT ;  /* 0x7fffffff10107812 */ /* 0x000fe400078ec0ff */
        /* <DEDUP_REMOVED lines=260> */
.L_x_6787:
[----:B------:R-:W-:Y:S02]  /*170f0*/  IMAD.U32 R118, RZ, RZ, UR24 ;  /* 0x00000018ff767e24 */ /* 0x000fe4000f8e00ff */
[----:B------:R-:W-:-:S03]  /*17100*/  IMAD.MOV.U32 R39, RZ, RZ, R227 ;  /* 0x000000ffff277224 */ /* 0x000fc600078e00e3 */
[----:B------:R-:W-:-:S13]  /*17110*/  ISETP.NE.AND P6, PT, R118, 0x1, PT ;  /* 0x000000017600780c */ /* 0x000fda0003fc5270 */
[----:B------:R-:W0:Y:S02]  /*17120*/  @P6 LDC.64 R20, c[0x0][0x9e8] ;  /* 0x00027a00ff146b82 */ /* 0x000e240000000a00 */
[----:B0-----:R-:W-:-:S05]  /*17130*/  @P6 IMAD.HI.U32 R20, R227, R20, RZ ;  /* 0x00000014e3146227 */ /* 0x001fca00078e00ff */
[----:B------:R-:W-:-:S07]  /*17140*/  @P6 SHF.R.U32.HI R39, RZ, R21, R20 ;  /* 0x00000015ff276219 */ /* 0x000fce0000011614 */
.L_x_6788:
[----:B------:R-:W-:Y:S05]  /*17150*/  BSYNC B0 ;  /* 0x0000000000007941 */ /* 0x000fea0003800000 */
.L_x_6786:
[----:B------:R-:W-:-:S05]  /*17160*/  IMAD R114, R39, R118, R114 ;  /* 0x0000007627727224 */ /* 0x000fca00078e0272 */
[----:B------:R-:W-:Y:S02]  /*17170*/  VIADDMNMX R187, R114, R118, R187, PT ;  /* 0x0000007672bb7246 */ /* 0x000fe400038001bb */
[----:B------:R-:W-:-:S07]  /*17180*/  VIMNMX R185, R185, R114, !PT ;  /* 0x00000072b9b97248 */ /* 0x000fce0007fe0100 */
.L_x_6785:
[----:B------:R-:W-:Y:S01]  /*17190*/  ISETP.GT.AND P1, PT, R185, 0x1, !P1 ;  /* 0x00000001b900780c */ /* 0x000fe20004f24270 */
[----:B------:R-:W-:Y:S01]  /*171a0*/  UMOV UR28, UR7 ;  /* 0x00000007001c7c82 */ /* 0x000fe20008000000 */
[----:B------:R-:W-:Y:S01]  /*171b0*/  LOP3.LUT P6, RZ, R17, 0x40, RZ, 0xc0, !PT ;  /* 0x0000004011ff7812 */ /* 0x000fe200078cc0ff */
[----:B------:R-:W-:Y:S01]  /*171c0*/  IMAD.U32 R119, RZ, RZ, UR28 ;  /* 0x0000001cff777e24 */ /* 0x000fe2000f8e00ff */
        /* <DEDUP_REMOVED lines=138> */
[C---:B------:R-:W-:Y:S02]  /*17a70*/  ISETP.LT.OR P1, PT, R187.reuse, 0x52, P1 ;  /* 0x00000052bb00780c */ /* 0x040fe40000f21670 */
[----:B------:R-:W-:Y:S02]  /*17a80*/  ISETP.LT.OR P4, PT, R187, 0xb2, P4 ;  /* 0x000000b2bb00780c */ /* 0x000fe40002781670 */
[----:B------:R-:W-:Y:S02]  /*17a90*/  FSEL R67, R67, -INF , !P1 ;  /* 0xff80000043437808 */ /* 0x000fe40004800000 */
[----:B------:R-:W-:Y:S02]  /*17aa0*/  LOP3.LUT P1, RZ, R16, 0x2000000, RZ, 0xc0, !PT ;  /* 0x0200000010ff7812 */ /* 0x000fe4000782c0ff */
[C---:B------:R-:W-:Y:S02]  /*17ab0*/  ISETP.GT.AND P5, PT, R185.reuse, 0xb8, !P5 ;  /* 0x000000b8b900780c */ /* 0x040fe40006fa4270 */
[----:B------:R-:W-:-:S02]  /*17ac0*/  ISETP.GT.AND P1, PT, R185, 0x58, !P1 ;  /* 0x00000058b900780c */ /* 0x000fc40004f24270 */
[----:B------:R-:W-:Y:S02]  /*17ad0*/  FSEL R110, R110, -INF , !P4 ;  /* 0xff8000006e6e7808 */ /* 0x000fe40006000000 */
[C---:B------:R-:W-:Y:S02]  /*17ae0*/  ISETP.LT.OR P1, PT, R187.reuse, 0x59, P1 ;  /* 0x00000059bb00780c */ /* 0x040fe40000f21670 */
[----:B------:R-:W-:Y:S02]  /*17af0*/  ISETP.LT.OR P5, PT, R187, 0xb9, P5 ;  /* 0x000000b9bb00780c */ /* 0x000fe40002fa1670 */
[----:B------:R-:W-:Y:S02]  /*17b00*/  FSEL R70, R70, -INF , !P1 ;  /* 0xff80000046467808 */ /* 0x000fe40004800000 */
[----:B------:R-:W-:Y:S02]  /*17b10*/  LOP3.LUT P1, RZ, R16, 0x1000000, RZ, 0xc0, !PT ;  /* 0x0100000010ff7812 */ /* 0x000fe4000782c0ff */
[----:B0-----:R-:W-:-:S02]  /*17b20*/  FMNMX.FTZ R20, R39, R20, !PT ;  /* 0x0000001427147209 */ /* 0x001fc40007810000 */
[----:B------:R-:W-:Y:S02]  /*17b30*/  ISETP.GT.AND P1, PT, R185, 0x59, !P1 ;  /* 0x00000059b900780c */ /* 0x000fe40004f24270 */
[----:B------:R-:W-:Y:S02]  /*17b40*/  FSEL R113, R113, -INF , !P5 ;  /* 0xff80000071717808 */ /* 0x000fe40006800000 */
[----:B------:R-:W-:Y:S02]  /*17b50*/  ISETP.LT.OR P1, PT, R187, 0x5a, P1 ;  /* 0x0000005abb00780c */ /* 0x000fe40000f21670 */
[----:B------:R-:W-:Y:S02]  /*17b60*/  ISETP.NE.AND P3, PT, R237, 0x3, PT ;  /* 0x00000003ed00780c */ /* 0x000fe40003f65270 */
        /* <DEDUP_REMOVED lines=82> */
[----:B------:R-:W-:-:S01]  /*18090*/  FFMA.FTZ R25, R20, R119, -8 ;  /* 0xc100000014197423 */ /* 0x000fc20000010077 */
[----:B------:R-:W-:-:S02]  /*180a0*/  FSETP.NEU.FTZ.AND P1, PT, R20, -INF , PT ;  /* 0xff8000001400780b */ /* 0x000fc40003f3d000 */
[----:B------:R-:W-:Y:S02]  /*180b0*/  ISETP.LT.OR P2, PT, R187, 0xba, P2 ;  /* 0x000000babb00780c */ /* 0x000fe40001741670 */
[----:B------:R-:W-:Y:S02]  /*180c0*/  FSEL R21, R25, RZ, P1 ;  /* 0x000000ff19157208 */ /* 0x000fe40000800000 */
[----:B------:R-:W-:-:S03]  /*180d0*/  FSEL R115, R115, -INF , !P2 ;  /* 0xff80000073737808 */ /* 0x000fc60005000000 */
        /* <DEDUP_REMOVED lines=43> */
[----:B------:R-:W-:Y:S02]  /*18390*/  MUFU.EX2 R118, R118 ;  /* 0x0000007600767308 */ /* 0x000fe40000000800 */
[----:B------:R-:W-:-:S04]  /*183a0*/  FMNMX.FTZ R57, R43, R56, !PT ;  /* 0x000000382b397209 */ /* 0x000fc80007810000 */
[----:B------:R-:W-:Y:S02]  /*183b0*/  FMNMX.FTZ R56, R46, R57, !PT ;  /* 0x000000392e387209 */ /* 0x000fe40007810000 */
[----:B------:R-:W-:Y:S02]  /*183c0*/  MUFU.EX2 R25, R25 ;  /* 0x0000001900197308 */ /* 0x000fe40000000800 */
[----:B------:R-:W-:-:S04]  /*183d0*/  FMNMX.FTZ R57, R47, R56, !PT ;  /* 0x000000382f397209 */ /* 0x000fc80007810000 */
[----:B------:R-:W-:Y:S01]  /*183e0*/  FMNMX.FTZ R60, R50, R57, !PT ;  /* 0x00000039323c7209 */ /* 0x000fe20007810000 */
[----:B------:R-:W-:-:S01]  /*183f0*/  FFMA.FTZ R57, R61, UR28, -R21 ;  /* 0x0000001c3d397c23 */ /* 0x000fc20008010815 */
[----:B------:R0:W-:Y:S02]  /*18400*/  MUFU.EX2 R56, R119 ;  /* 0x0000007700387308 */ /* 0x0001e40000000800 */
[----:B------:R-:W-:-:S04]  /*18410*/  FMNMX.FTZ R61, R51, R60, !PT ;  /* 0x0000003c333d7209 */ /* 0x000fc80007810000 */
[----:B------:R-:W-:Y:S02]  /*18420*/  FMNMX.FTZ R60, R54, R61, !PT ;  /* 0x0000003d363c7209 */ /* 0x000fe40007810000 */
[----:B------:R-:W-:Y:S01]  /*18430*/  MUFU.EX2 R24, R24 ;  /* 0x0000001800187308 */ /* 0x000fe20000000800 */
[----:B0-----:R-:W-:-:S01]  /*18440*/  FFMA.FTZ R119, R68, UR28, -R21 ;  /* 0x0000001c44777c23 */ /* 0x001fc20008010815 */
        /* <DEDUP_REMOVED lines=31> */
[----:B0-----:R-:W-:Y:S01]  /*18640*/  FMNMX.FTZ R184, R86, R77, !PT ;  /* 0x0000004d56b87209 */ /* 0x001fe20007810000 */
[----:B------:R-:W-:-:S01]  /*18650*/  FFMA.FTZ R77, R194, UR28, -R21 ;  /* 0x0000001cc24d7c23 */ /* 0x000fc20008010815 */
[----:B------:R-:W-:Y:S02]  /*18660*/  MUFU.EX2 R35, R35 ;  /* 0x0000002300237308 */ /* 0x000fe40000000800 */
[----:B-1----:R-:W-:-:S04]  /*18670*/  FMNMX.FTZ R119, R87, R184, !PT ;  /* 0x000000b857777209 */ /* 0x002fc80007810000 */
        /* <DEDUP_REMOVED lines=21> */
[--C-:B------:R-:W-:Y:S01]  /*187d0*/  FFMA.FTZ R184, R101, UR28, -R21.reuse ;  /* 0x0000001c65b87c23 */ /* 0x100fe20008010815 */
[----:B------:R-:W-:-:S01]  /*187e0*/  FFMA.FTZ R101, R102, UR28, -R21 ;  /* 0x0000001c66657c23 */ /* 0x000fc20008010815 */
[--C-:B------:R-:W-:Y:S01]  /*187f0*/  FFMA.FTZ R102, R107, UR28, -R21.reuse ;  /* 0x0000001c6b667c23 */ /* 0x100fe20008010815 */
[----:B------:R-:W-:-:S01]  /*18800*/  FFMA.FTZ R107, R108, UR28, -R21 ;  /* 0x0000001c6c6b7c23 */ /* 0x000fc20008010815 */
[----:B------:R-:W0:Y:S01]  /*18810*/  SHFL.BFLY PT, R186, R119, 0x2, 0x1f ;  /* 0x0c401f0077ba7f89 */ /* 0x000e2200000e0000 */
[----:B------:R-:W-:-:S01]  /*18820*/  FFMA.FTZ R108, R111, UR28, -R21 ;  /* 0x0000001c6f6c7c23 */ /* 0x000fc20008010815 */
[--C-:B------:R-:W-:Y:S01]  /*18830*/  FFMA.FTZ R111, R112, UR28, -R21.reuse ;  /* 0x0000001c706f7c23 */ /* 0x100fe20008010815 */
[----:B------:R-:W-:-:S01]  /*18840*/  FFMA.FTZ R112, R116, UR28, -R21 ;  /* 0x0000001c74707c23 */ /* 0x000fc20008010815 */
[----:B------:R-:W-:Y:S01]  /*18850*/  FSEL R116, R20, RZ, P1 ;  /* 0x000000ff14747208 */ /* 0x000fe20000800000 */
[----:B------:R-:W-:Y:S04]  /*18860*/  MUFU.EX2 R53, R53 ;  /* 0x0000003500357308 */ /* 0x000fe80000000800 */
[----:B------:R-:W-:-:S04]  /*18870*/  FADD.FTZ R116, -R116, R217 ;  /* 0x000000d974747221 */ /* 0x000fc80000010100 */
[----:B------:R-:W-:Y:S01]  /*18880*/  FMUL.FTZ R116, R116, UR28 ;  /* 0x0000001c74747c20 */ /* 0x000fe20008410000 */
[----:B------:R-:W-:Y:S08]  /*18890*/  MUFU.EX2 R57, R57 ;  /* 0x0000003900397308 */ /* 0x000ff00000000800 */
[----:B------:R1:W2:Y:S01]  /*188a0*/  MUFU.EX2 R117, R116 ;  /* 0x0000007400757308 */ /* 0x0002a20000000800 */
[----:B0-----:R-:W-:-:S05]  /*188b0*/  FMNMX.FTZ R186, R119, R186, !PT ;  /* 0x000000ba77ba7209 */ /* 0x001fca0007810000 */
[----:B------:R-:W0:Y:S02]  /*188c0*/  SHFL.BFLY PT, R119, R186, 0x1, 0x1f ;  /* 0x0c201f00ba777f89 */ /* 0x000e2400000e0000 */
[----:B------:R-:W-:Y:S08]  /*188d0*/  MUFU.EX2 R61, R61 ;  /* 0x0000003d003d7308 */ /* 0x000ff00000000800 */
[----:B------:R-:W-:Y:S08]  /*188e0*/  MUFU.EX2 R65, R65 ;  /* 0x0000004100417308 */ /* 0x000ff00000000800 */
[----:B------:R-:W-:Y:S01]  /*188f0*/  MUFU.EX2 R69, R69 ;  /* 0x0000004500457308 */ /* 0x000fe20000000800 */
[----:B0-----:R-:W-:Y:S01]  /*18900*/  FMNMX.FTZ R21, R186, R119, !PT ;  /* 0x00000077ba157209 */ /* 0x001fe20007810000 */
[----:B------:R-:W-:-:S06]  /*18910*/  IMAD.U32 R186, RZ, RZ, UR28 ;  /* 0x0000001cffba7e24 */ /* 0x000fcc000f8e00ff */
[----:B------:R-:W-:Y:S01]  /*18920*/  MUFU.EX2 R73, R73 ;  /* 0x0000004900497308 */ /* 0x000fe20000000800 */
[C---:B------:R-:W-:Y:S01]  /*18930*/  FSETP.NEU.FTZ.AND P1, PT, R21.reuse, -INF , PT ;  /* 0xff8000001500780b */ /* 0x040fe20003f3d000 */
[----:B------:R-:W-:-:S03]  /*18940*/  FFMA.FTZ R185, R21, R186, -8 ;  /* 0xc100000015b97423 */ /* 0x000fc600000100ba */
[----:B-1----:R-:W-:Y:S02]  /*18950*/  FSEL R116, R21, RZ, P1 ;  /* 0x000000ff15747208 */ /* 0x002fe40000800000 */
[----:B------:R-:W-:Y:S01]  /*18960*/  FSEL R185, R185, RZ, P1 ;  /* 0x000000ffb9b97208 */ /* 0x000fe20000800000 */
[----:B------:R-:W-:Y:S02]  /*18970*/  MUFU.EX2 R76, R193 ;  /* 0x000000c1004c7308 */ /* 0x000fe40000000800 */
[----:B------:R-:W-:-:S02]  /*18980*/  FADD.FTZ R116, -R116, R15 ;  /* 0x0000000f74747221 */ /* 0x000fc40000010100 */
[--C-:B------:R-:W-:Y:S01]  /*18990*/  FFMA.FTZ R186, R70, UR28, -R185.reuse ;  /* 0x0000001c46ba7c23 */ /* 0x100fe200080108b9 */
[----:B------:R-:W-:-:S01]  /*189a0*/  FFMA.FTZ R187, R114, UR28, -R185 ;  /* 0x0000001c72bb7c23 */ /* 0x000fc200080108b9 */
[----:B------:R-:W-:Y:S01]  /*189b0*/  FMUL.FTZ R70, R116, UR28 ;  /* 0x0000001c74467c20 */ /* 0x000fe20008410000 */
        /* <DEDUP_REMOVED lines=10> */
[----:B--2---:R-:W-:Y:S01]  /*18a60*/  FFMA.FTZ R78, R117, R5, R118 ;  /* 0x00000005754e7223 */ /* 0x004fe20000010076 */
[----:B------:R-:W-:-:S01]  /*18a70*/  FFMA.FTZ R37, R37, UR28, -R185 ;  /* 0x0000001c25257c23 */ /* 0x000fc200080108b9 */
[----:B------:R-:W0:Y:S01]  /*18a80*/  MUFU.EX2 R70, R70 ;  /* 0x0000004600467308 */ /* 0x000e220000000800 */
[----:B------:R-:W-:-:S01]  /*18a90*/  FFMA.FTZ R114, R192, UR28, -R185 ;  /* 0x0000001cc0727c23 */ /* 0x000fc200080108b9 */
[----:B------:R-:W-:Y:S01]  /*18aa0*/  FADD.FTZ R189, R25, R78 ;  /* 0x0000004e19bd7221 */ /* 0x000fe20000010000 */
        /* <DEDUP_REMOVED lines=18> */
[----:B------:R-:W-:-:S03]  /*18bd0*/  FFMA.FTZ R67, R67, UR28, -R185 ;  /* 0x0000001c43437c23 */ /* 0x000fc600080108b9 */
[----:B------:R-:W0:Y:S01]  /*18be0*/  MUFU.EX2 R30, R30 ;  /* 0x0000001e001e7308 */ /* 0x000e220000000800 */
[----:B-1----:R-:W-:-:S07]  /*18bf0*/  FADD.FTZ R4, R26, R5 ;  /* 0x000000051a047221 */ /* 0x002fce0000010000 */
[----:B------:R-:W1:Y:S01]  /*18c00*/  MUFU.EX2 R33, R33 ;  /* 0x0000002100217308 */ /* 0x000e620000000800 */
[----:B--2---:R-:W-:-:S07]  /*18c10*/  FADD.FTZ R5, R29, R4 ;  /* 0x000000041d057221 */ /* 0x004fce0000010000 */
[----:B------:R-:W2:Y:S01]  /*18c20*/  MUFU.EX2 R34, R34 ;  /* 0x0000002200227308 */ /* 0x000ea20000000800 */
[----:B0-----:R-:W-:-:S07]  /*18c30*/  FADD.FTZ R4, R30, R5 ;  /* 0x000000051e047221 */ /* 0x001fce0000010000 */
[----:B------:R0:W-:Y:S01]  /*18c40*/  MUFU.EX2 R15, R186 ;  /* 0x000000ba000f7308 */ /* 0x0001e20000000800 */
[----:B-1----:R-:W-:-:S07]  /*18c50*/  FADD.FTZ R5, R33, R4 ;  /* 0x0000000421057221 */ /* 0x002fce0000010000 */
[----:B------:R-:W1:Y:S01]  /*18c60*/  MUFU.EX2 R37, R37 ;  /* 0x0000002500257308 */ /* 0x000e620000000800 */
[----:B0-----:R-:W-:-:S01]  /*18c70*/  FADD.FTZ R186, R24, R189 ;  /* 0x000000bd18ba7221 */ /* 0x001fc20000010000 */
[----:B--2---:R-:W-:-:S03]  /*18c80*/  FADD.FTZ R4, R34, R5 ;  /* 0x0000000522047221 */ /* 0x004fc60000010000 */
[----:B------:R-:W-:-:S03]  /*18c90*/  FADD.FTZ R189, R27, R186 ;  /* 0x000000ba1bbd7221 */ /* 0x000fc60000010000 */
[----:B------:R-:W0:Y:S01]  /*18ca0*/  MUFU.EX2 R114, R114 ;  /* 0x0000007200727308 */ /* 0x000e220000000800 */
[----:B------:R-:W-:-:S04]  /*18cb0*/  FADD.FTZ R80, R28, R189 ;  /* 0x000000bd1c507221 */ /* 0x000fc80000010000 */
[----:B------:R-:W-:Y:S01]  /*18cc0*/  FADD.FTZ R189, R31, R80 ;  /* 0x000000501fbd7221 */ /* 0x000fe20000010000 */
[----:B------:R-:W-:-:S01]  /*18cd0*/  FFMA.FTZ R80, R81, UR28, -R185 ;  /* 0x0000001c51507c23 */ /* 0x000fc200080108b9 */
[----:B------:R-:W-:Y:S01]  /*18ce0*/  FFMA.FTZ R81, R82, UR28, -R185 ;  /* 0x0000001c52517c23 */ /* 0x000fe200080108b9 */
[----:B------:R-:W2:Y:S01]  /*18cf0*/  MUFU.EX2 R42, R42 ;  /* 0x0000002a002a7308 */ /* 0x000ea20000000800 */
[----:B------:R-:W-:-:S01]  /*18d00*/  FADD.FTZ R186, R32, R189 ;  /* 0x000000bd20ba7221 */ /* 0x000fc20000010000 */
[----:B-1----:R-:W-:-:S03]  /*18d10*/  FADD.FTZ R5, R37, R4 ;  /* 0x0000000425057221 */ /* 0x002fc60000010000 */
[----:B------:R-:W-:-:S03]  /*18d20*/  FADD.FTZ R189, R35, R186 ;  /* 0x000000ba23bd7221 */ /* 0x000fc60000010000 */
        /* <DEDUP_REMOVED lines=9> */
[----:B------:R-:W-:Y:S01]  /*18dc0*/  FADD.FTZ R5, R41, R4 ;  /* 0x0000000429057221 */ /* 0x000fe20000010000 */
[----:B------:R-:W-:-:S01]  /*18dd0*/  FFMA.FTZ R82, R83, UR28, -R185 ;  /* 0x0000001c53527c23 */ /* 0x000fc200080108b9 */
[----:B------:R-:W-:Y:S02]  /*18de0*/  FFMA.FTZ R83, R86, UR28, -R185 ;  /* 0x0000001c56537c23 */ /* 0x000fe400080108b9 */
[----:B------:R-:W-:-:S02]  /*18df0*/  FADD.FTZ R4, R44, R5 ;  /* 0x000000052c047221 */ /* 0x000fc40000010000 */
        /* <DEDUP_REMOVED lines=13> */
[----:B0-----:R-:W-:-:S01]  /*18ed0*/  FADD.FTZ R189, R51, R86 ;  /* 0x0000005633bd7221 */ /* 0x001fc20000010000 */
[--C-:B------:R-:W-:Y:S01]  /*18ee0*/  FFMA.FTZ R86, R87, UR28, -R185.reuse ;  /* 0x0000001c57567c23 */ /* 0x100fe200080108b9 */
[----:B------:R-:W-:-:S01]  /*18ef0*/  FFMA.FTZ R87, R90, UR28, -R185 ;  /* 0x0000001c5a577c23 */ /* 0x000fc200080108b9 */
[----:B------:R-:W-:-:S04]  /*18f00*/  FADD.FTZ R5, R57, R4 ;  /* 0x0000000439057221 */ /* 0x000fc80000010000 */
[----:B------:R-:W0:Y:S01]  /*18f10*/  MUFU.EX2 R58, R58 ;  /* 0x0000003a003a7308 */ /* 0x000e220000000800 */
[----:B--2---:R-:W-:-:S01]  /*18f20*/  FADD.FTZ R186, R54, R189 ;  /* 0x000000bd36ba7221 */ /* 0x004fc20000010000 */
[----:B------:R-:W-:-:S04]  /*18f30*/  FADD.FTZ R4, R60, R5 ;  /* 0x000000053c047221 */ /* 0x000fc80000010000 */
[----:B------:R-:W-:Y:S02]  /*18f40*/  FADD.FTZ R5, R61, R4 ;  /* 0x000000043d057221 */ /* 0x000fe40000010000 */
[----:B------:R-:W2:Y:S01]  /*18f50*/  MUFU.EX2 R59, R59 ;  /* 0x0000003b003b7308 */ /* 0x000ea20000000800 */
[----:B-1----:R-:W-:-:S07]  /*18f60*/  FADD.FTZ R189, R55, R186 ;  /* 0x000000ba37bd7221 */ /* 0x002fce0000010000 */
[----:B------:R-:W1:Y:S01]  /*18f70*/  MUFU.EX2 R62, R62 ;  /* 0x0000003e003e7308 */ /* 0x000e620000000800 */
[----:B0-----:R-:W-:-:S07]  /*18f80*/  FADD.FTZ R90, R58, R189 ;  /* 0x000000bd3a5a7221 */ /* 0x001fce0000010000 */
[----:B------:R-:W0:Y:S01]  /*18f90*/  MUFU.EX2 R63, R63 ;  /* 0x0000003f003f7308 */ /* 0x000e220000000800 */
[----:B--2---:R-:W-:-:S01]  /*18fa0*/  FADD.FTZ R189, R59, R90 ;  /* 0x0000005a3bbd7221 */ /* 0x004fc20000010000 */
[--C-:B------:R-:W-:Y:S01]  /*18fb0*/  FFMA.FTZ R90, R91, UR28, -R185.reuse ;  /* 0x0000001c5b5a7c23 */ /* 0x100fe200080108b9 */
[----:B------:R-:W-:-:S05]  /*18fc0*/  FFMA.FTZ R91, R94, UR28, -R185 ;  /* 0x0000001c5e5b7c23 */ /* 0x000fca00080108b9 */
[----:B------:R-:W2:Y:S01]  /*18fd0*/  MUFU.EX2 R66, R66 ;  /* 0x0000004200427308 */ /* 0x000ea20000000800 */
[----:B-1----:R-:W-:-:S07]  /*18fe0*/  FADD.FTZ R186, R62, R189 ;  /* 0x000000bd3eba7221 */ /* 0x002fce0000010000 */
[----:B------:R-:W1:Y:S01]  /*18ff0*/  MUFU.EX2 R67, R67 ;  /* 0x0000004300437308 */ /* 0x000e620000000800 */
[----:B0-----:R-:W-:-:S01]  /*19000*/  FADD.FTZ R189, R63, R186 ;  /* 0x000000ba3fbd7221 */ /* 0x001fc20000010000 */
[----:B------:R-:W-:-:S06]  /*19010*/  FADD.FTZ R186, R64, R5 ;  /* 0x0000000540ba7221 */ /* 0x000fcc0000010000 */
[----:B------:R-:W0:Y:S01]  /*19020*/  MUFU.EX2 R116, R116 ;  /* 0x0000007400747308 */ /* 0x000e220000000800 */
[----:B--2---:R-:W-:-:S01]  /*19030*/  FADD.FTZ R94, R66, R189 ;  /* 0x000000bd425e7221 */ /* 0x004fc20000010000 */
[----:B------:R-:W-:-:S06]  /*19040*/  FADD.FTZ R189, R65, R186 ;  /* 0x000000ba41bd7221 */ /* 0x000fcc0000010000 */
[----:B------:R-:W2:Y:S01]  /*19050*/  MUFU.EX2 R71, R71 ;  /* 0x0000004700477308 */ /* 0x000ea20000000800 */
[----:B-1----:R-:W-:-:S01]  /*19060*/  FADD.FTZ R4, R67, R94 ;  /* 0x0000005e43047221 */ /* 0x002fc20000010000 */
[--C-:B------:R-:W-:Y:S01]  /*19070*/  FFMA.FTZ R94, R95, UR28, -R185.reuse ;  /* 0x0000001c5f5e7c23 */ /* 0x100fe200080108b9 */
[----:B------:R-:W-:-:S01]  /*19080*/  FFMA.FTZ R95, R98, UR28, -R185 ;  /* 0x0000001c625f7c23 */ /* 0x000fc200080108b9 */
[----:B------:R-:W-:Y:S01]  /*19090*/  FADD.FTZ R98, R68, R189 ;  /* 0x000000bd44627221 */ /* 0x000fe20000010000 */
[----:B------:R-:W-:-:S03]  /*190a0*/  FADD.FTZ R5, R15, R4 ;  /* 0x000000040f057221 */ /* 0x000fc60000010000 */
[----:B------:R-:W1:Y:S01]  /*190b0*/  MUFU.EX2 R74, R74 ;  /* 0x0000004a004a7308 */ /* 0x000e620000000800 */
[----:B0-----:R-:W-:-:S01]  /*190c0*/  FADD.FTZ R4, R116, R5 ;  /* 0x0000000574047221 */ /* 0x001fc20000010000 */
[----:B------:R-:W-:Y:S01]  /*190d0*/  FADD.FTZ R189, R69, R98 ;  /* 0x0000006245bd7221 */ /* 0x000fe20000010000 */
[----:B------:R-:W-:-:S03]  /*190e0*/  FFMA.FTZ R98, R100, UR28, -R185 ;  /* 0x0000001c64627c23 */ /* 0x000fc600080108b9 */
        /* <DEDUP_REMOVED lines=44> */
[----:B------:R-:W-:-:S01]  /*193b0*/  FFMA.FTZ R109, R110, UR28, -R185 ;  /* 0x0000001c6e6d7c23 */ /* 0x000fc200080108b9 */
[--C-:B------:R-:W-:Y:S01]  /*193c0*/  FFMA.FTZ R110, R113, UR28, -R185.reuse ;  /* 0x0000001c716e7c23 */ /* 0x100fe200080108b9 */
[----:B------:R-:W-:-:S03]  /*193d0*/  FFMA.FTZ R113, R115, UR28, -R185 ;  /* 0x0000001c73717c23 */ /* 0x000fc600080108b9 */
        /* <DEDUP_REMOVED lines=50> */
.L_x_6789:
[----:B------:R-:W-:Y:S01]  /*19700*/  F2FP.SATFINITE.E4M3.F32.PACK_AB_MERGE_C R15, R116, R15, RZ ;  /* 0x0000000f740f723e */ /* 0x000fe200048070ff */
[-C--:B------:R-:W-:Y:S01]  /*19710*/  FMUL.FTZ R120, R120, R117.reuse ;  /* 0x0000007578787220 */ /* 0x080fe20000410000 */
        /* <DEDUP_REMOVED lines=117> */
[----:B0-----:R-:W-:Y:S02]  /*19e70*/  IMAD.MOV.U32 R15, RZ, RZ, R21 ;  /* 0x000000ffff0f7224 */ /* 0x001fe400078e0015 */
[----:B------:R-:W-:Y:S02]  /*19e80*/  IMAD.MOV.U32 R217, RZ, RZ, R20 ;  /* 0x000000ffffd97224 */ /* 0x000fe400078e0014 */
[----:B------:R-:W-:Y:S02]  /*19e90*/  IMAD.MOV.U32 R210, RZ, RZ, R229 ;  /* 0x000000ffffd27224 */ /* 0x000fe400078e00e5 */
[----:B------:R-:W-:Y:S01]  /*19ea0*/  IMAD.MOV.U32 R208, RZ, RZ, R228 ;  /* 0x000000ffffd07224 */ /* 0x000fe200078e00e4 */
[----:B------:R-:W-:Y:S06]  /*19eb0*/  @P1 BRA `(.L_x_6790) ;  /* 0xffffffa800741947 */ /* 0x000fec000383ffff */
[----:B------:R-:W-:Y:S02]  /*19ec0*/  IMAD.MOV.U32 R15, RZ, RZ, R21 ;  /* 0x000000ffff0f7224 */ /* 0x000fe400078e0015 */
[----:B------:R-:W-:Y:S02]  /*19ed0*/  IMAD.MOV.U32 R217, RZ, RZ, R20 ;  /* 0x000000ffffd97224 */ /* 0x000fe400078e0014 */
[----:B------:R-:W-:Y:S02]  /*19ee0*/  IMAD.MOV.U32 R208, RZ, RZ, R228 ;  /* 0x000000ffffd07224 */ /* 0x000fe400078e00e4 */
[----:B------:R-:W-:-:S07]  /*19ef0*/  IMAD.MOV.U32 R210, RZ, RZ, R229 ;  /* 0x000000ffffd27224 */ /* 0x000fce00078e00e5 */
.L_x_6771:
[----:B------:R-:W0:Y:S01]  /*19f00*/  LDC R229, c[0x0][0x9e4] ;  /* 0x00027900ffe57b82 */ /* 0x000e220000000800 */
[----:B------:R-:W-:Y:S01]  /*19f10*/  ULDC UR8, c[0x0][0x9dc] ;  /* 0x0002770000087ab9 */ /* 0x000fe20000000800 */
[----:B------:R-:W-:Y:S01]  /*19f20*/  LOP3.LUT R17, R17, 0xffffefff, RZ, 0xc0, !PT ;  /* 0xffffefff11117812 */ /* 0x000fe200078ec0ff */
[----:B------:R-:W-:Y:S01]  /*19f30*/  VIADD R20, R223, -UR8 ;  /* 0x80000008df147c36 */ /* 0x000fe20008000000 */
[----:B0-----:R-:W-:-:S13]  /*19f40*/  ISETP.GE.AND P1, PT, R229, 0x1, PT ;  /* 0x00000001e500780c */ /* 0x001fda0003f26270 */
[----:B------:R-:W-:Y:S01]  /*19f50*/  @P1 LOP3.LUT R17, R17, 0x1000, RZ, 0xfc, !PT ;  /* 0x0000100011111812 */ /* 0x000fe200078efcff */
        /* <DEDUP_REMOVED lines=11> */
.L_x_6793:
[----:B------:R-:W-:-:S13]  /*1a010*/  ISETP.NE.AND P1, PT, R229, 0x1, PT ;  /* 0x00000001e500780c */ /* 0x000fda0003f25270 */
[----:B------:R-:W0:Y:S02]  /*1a020*/  @P1 LDC.64 R24, c[0x0][0x9e8] ;  /* 0x00027a00ff181b82 */ /* 0x000e240000000a00 */
[----:B0-----:R-:W-:-:S05]  /*1a030*/  @P1 IMAD.HI.U32 R24, R223, R24, RZ ;  /* 0x00000018df181227 */ /* 0x001fca00078e00ff */
[----:B------:R-:W-:-:S07]  /*1a040*/  @P1 SHF.R.U32.HI R223, RZ, R25, R24 ;  /* 0x00000019ffdf1219 */ /* 0x000fce0000011618 */
.L_x_6794:
[----:B------:R-:W-:Y:S05]  /*1a050*/  BSYNC B0 ;  /* 0x0000000000007941 */ /* 0x000fea0003800000 */
.L_x_6792:
[----:B------:R-:W-:-:S05]  /*1a060*/  IMAD R223, R223, R229, RZ ;  /* 0x000000e5dfdf7224 */ /* 0x000fca00078e02ff */
[----:B------:R-:W-:-:S07]  /*1a070*/  VIMNMX R20, R20, R223, !PT ;  /* 0x000000df14147248 */ /* 0x000fce0007fe0100 */
.L_x_6791:
        /* <DEDUP_REMOVED lines=9> */
[----:B------:R-:W-:Y:S02]  /*1a110*/  IMAD.MOV.U32 R20, RZ, RZ, R210 ;  /* 0x000000ffff147224 */ /* 0x000fe400078e00d2 */
[----:B------:R-:W-:-:S07]  /*1a120*/  IMAD.MOV.U32 R227, RZ, RZ, R208 ;  /* 0x000000ffffe37224 */ /* 0x000fce00078e00d0 */
.L_x_6806:
        /* <DEDUP_REMOVED lines=11> */
.L_x_6797:
[----:B------:R-:W-:Y:S01]  /*1a1e0*/  IMAD R15, R208, 0x8, R18 ;  /* 0x00000008d00f7824 */ /* 0x000fe200078e0212 */
[----:B------:R-:W-:-:S04]  /*1a1f0*/  SHF.L.U32 R24, R210, 0x1f, RZ ;  /* 0x0000001fd2187819 */ /* 0x000fc800000006ff */
[----:B------:R0:W1:Y:S01]  /*1a200*/  SYNCS.PHASECHK.TRANS64.TRYWAIT P2, [R15+URZ+0x28830], R24 ;  /* 0x028830180f0075a7 */ /* 0x000062000804017f */
[----:B------:R-:W-:Y:S05]  /*1a210*/  @!P3 BRA `(.L_x_6798) ;  /* 0x000000000004b947 */ /* 0x000fea0003800000 */
[----:B------:R-:W-:Y:S01]  /*1a220*/  BPT.TRAP 0x1 ;  /* 0x000000040000795c */ /* 0x000fe20000300000 */
.L_x_6798:
[----:B------:R-:W-:Y:S04]  /*1a230*/  BSSY B0, `(.L_x_6796) ;  /* 0x0000004000007945 */ /* 0x000fe80003800000 */
[----:B-1----:R-:W-:Y:S05]  /*1a240*/  @P2 BRA `(.L_x_6799) ;  /* 0x0000000000082947 */ /* 0x002fea0003800000 */
[----:B------:R-:W1:Y:S02]  /*1a250*/  SYNCS.PHASECHK.TRANS64.TRYWAIT P2, [R15+URZ+0x28830], R24 ;  /* 0x028830180f0075a7 */ /* 0x000e64000804017f */
[----:B-1----:R-:W-:Y:S05]  /*1a260*/  @!P2 BRA `(.L_x_6800) ;  /* 0x0000013400f8a947 */ /* 0x002fea0003800000 */
.L_x_6799:
[----:B------:R-:W-:Y:S05]  /*1a270*/  BSYNC B0 ;  /* 0x0000000000007941 */ /* 0x000fea0003800000 */
.L_x_6796:
[----:B01----:R-:W0:Y:S01]  /*1a280*/  S2R R15, SR_TID.X ;  /* 0x00000000000f7919 */ /* 0x003e220000002100 */
[----:B------:R-:W-:Y:S05]  /*1a290*/  WARPSYNC.ALL ;  /* 0x0000000000007948 */ /* 0x000fea0003800000 */
[----:B------:R-:W-:Y:S01]  /*1a2a0*/  IMAD R24, R208, 0x600, R14 ;  /* 0x00000600d0187824 */ /* 0x000fe200078e020e */
[----:B------:R-:W-:Y:S01]  /*1a2b0*/  R2UR UR8, R6 ;  /* 0x00000000060872ca */ /* 0x000fe200000e0000 */
[----:B------:R-:W-:Y:S01]  /*1a2c0*/  IMAD.MOV.U32 R25, RZ, RZ, 0x40000040 ;  /* 0x40000040ff197424 */ /* 0x000fe200078e00ff */
[----:B------:R-:W-:Y:S01]  /*1a2d0*/  R2UR UR9, R7 ;  /* 0x00000000070972ca */ /* 0x000fe200000e0000 */
[C---:B------:R-:W-:Y:S01]  /*1a2e0*/  VIADD R26, R24.reuse, 0x2 ;  /* 0x00000002181a7836 */ /* 0x040fe20000000000 */
[C---:B------:R-:W-:Y:S01]  /*1a2f0*/  R2UR UR10, R24.reuse ;  /* 0x00000000180a72ca */ /* 0x040fe200000e0000 */
[C---:B------:R-:W-:Y:S01]  /*1a300*/  VIADD R28, R24.reuse, 0x4 ;  /* 0x00000004181c7836 */ /* 0x040fe20000000000 */
[----:B------:R-:W-:Y:S01]  /*1a310*/  R2UR UR11, R25 ;  /* 0x00000000190b72ca */ /* 0x000fe200000e0000 */
[----:B------:R-:W-:Y:S01]  /*1a320*/  VIADD R24, R24, 0x6 ;  /* 0x0000000618187836 */ /* 0x000fe20000000000 */
        /* <DEDUP_REMOVED lines=11> */
[----:B0-----:R-:W-:Y:S02]  /*1a3e0*/  SHF.R.U32.HI R15, RZ, 0x7, R15 ;  /* 0x00000007ff0f7819 */ /* 0x001fe4000001160f */
[----:B------:R-:W-:Y:S02]  /*1a3f0*/  R2UR UR17, R11 ;  /* 0x000000000b1172ca */ /* 0x000fe400000e0000 */
[----:B------:R-:W-:Y:S01]  /*1a400*/  R2UR UR20, R8 ;  /* 0x00000000081472ca */ /* 0x000fe200000e0000 */
[----:B------:R-:W-:Y:S01]  /*1a410*/  VIADD R15, R15, 0x8 ;  /* 0x000000080f0f7836 */ /* 0x000fe20000000000 */
[----:B------:R-:W-:-:S04]  /*1a420*/  R2UR UR21, R9 ;  /* 0x00000000091572ca */ /* 0x000fc800000e0000 */
        /* <DEDUP_REMOVED lines=14> */
[----:B------:R-:W-:-:S13]  /*1a510*/  ISETP.NE.AND P2, PT, R237, 0x3, PT ;  /* 0x00000003ed00780c */ /* 0x000fda0003f45270 */
[----:B------:R-:W-:Y:S05]  /*1a520*/  @!P2 BRA `(.L_x_6802) ;  /* 0x000000000004a947 */ /* 0x000fea0003800000 */
[----:B------:R-:W-:Y:S01]  /*1a530*/  BPT.TRAP 0x1 ;  /* 0x000000040000795c */ /* 0x000fe20000300000 */
.L_x_6802:
[----:B------:R-:W-:Y:S01]  /*1a540*/  SHF.L.U32 R15, R20, 0x1f, RZ ;  /* 0x0000001f140f7819 */ /* 0x000fe200000006ff */
[----:B------:R-:W-:-:S04]  /*1a550*/  IMAD R20, R227, 0x8, R18 ;  /* 0x00000008e3147824 */ /* 0x000fc800078e0212 */
[----:B------:R0:W1:Y:S01]  /*1a560*/  SYNCS.PHASECHK.TRANS64.TRYWAIT P1, [R20+URZ+0x28850], R15 ;  /* 0x0288500f140075a7 */ /* 0x000062000802017f */
[----:B------:R-:W-:Y:S05]  /*1a570*/  @!P2 BRA `(.L_x_6803) ;  /* 0x000000000004a947 */ /* 0x000fea0003800000 */
[----:B------:R-:W-:Y:S01]  /*1a580*/  BPT.TRAP 0x1 ;  /* 0x000000040000795c */ /* 0x000fe20000300000 */
.L_x_6803:
[----:B-1----:R-:W-:Y:S05]  /*1a590*/  @P1 BRA `(.L_x_6801) ;  /* 0x0000000000081947 */ /* 0x002fea0003800000 */
[----:B------:R-:W1:Y:S02]  /*1a5a0*/  SYNCS.PHASECHK.TRANS64.TRYWAIT P1, [R20+URZ+0x28850], R15 ;  /* 0x0288500f140075a7 */ /* 0x000e64000802017f */
[----:B-1----:R-:W-:Y:S05]  /*1a5b0*/  @!P1 BRA `(.L_x_6804) ;  /* 0x0000013400389947 */ /* 0x002fea0003800000 */
.L_x_6801:
[----:B------:R-:W2:Y:S01]  /*1a5c0*/  S2R R217, SR_TID.X ;  /* 0x0000000000d97919 */ /* 0x000ea20000002100 */
[----:B------:R-:W-:Y:S05]  /*1a5d0*/  WARPSYNC.ALL ;  /* 0x0000000000007948 */ /* 0x000fea0003800000 */
[----:B--2---:R-:W-:-:S04]  /*1a5e0*/  SHF.R.U32.HI R217, RZ, 0x7, R217 ;  /* 0x00000007ffd97819 */ /* 0x004fc800000116d9 */
[----:B------:R-:W-:Y:S01]  /*1a5f0*/  IADD3 R228, -R217, 0xb, RZ ;  /* 0x0000000bd9e47810 */ /* 0x000fe20007ffe1ff */
[----:B01----:R-:W-:Y:S01]  /*1a600*/  VIADD R15, R18, 0x400 ;  /* 0x00000400120f7836 */ /* 0x003fe20000000000 */
[----:B------:R-:W-:Y:S01]  /*1a610*/  WARPGROUP.ARRIVE ;  /* 0x00000000000079c5 */ /* 0x000fe20000000000 */
[----:B------:R-:W-:Y:S02]  /*1a620*/  IMAD.MOV.U32 R21, RZ, RZ, -0x7fffffe0 ;  /* 0x80000020ff157424 */ /* 0x000fe400078e00ff */
[C---:B------:R-:W-:Y:S01]  /*1a630*/  FMUL.FTZ R24, R2.reuse, R24 ;  /* 0x0000001802187220 */ /* 0x040fe20000410000 */
[C---:B------:R-:W-:Y:S01]  /*1a640*/  FMUL.FTZ R26, R2.reuse, R26 ;  /* 0x0000001a021a7220 */ /* 0x040fe20000410000 */
[----:B------:R-:W-:Y:S01]  /*1a650*/  SHF.R.U32.HI R15, RZ, 0x4, R15 ;  /* 0x00000004ff0f7819 */ /* 0x000fe2000001160f */
[C---:B------:R-:W-:Y:S01]  /*1a660*/  FMUL.FTZ R33, R2.reuse, R33 ;  /* 0x0000002102217220 */ /* 0x040fe20000410000 */
[----:B------:R-:W-:Y:S01]  /*1a670*/  R2UR UR11, R21 ;  /* 0x00000000150b72ca */ /* 0x000fe200000e0000 */
[C---:B------:R-:W-:Y:S01]  /*1a680*/  FMUL.FTZ R21, R2.reuse, R25 ;  /* 0x0000001902157220 */ /* 0x040fe20000410000 */
[----:B------:R-:W-:Y:S01]  /*1a690*/  LOP3.LUT R15, R15, 0x3fff, RZ, 0xc0, !PT ;  /* 0x00003fff0f0f7812 */ /* 0x000fe200078ec0ff */
[C---:B------:R-:W-:Y:S01]  /*1a6a0*/  FMUL.FTZ R25, R2.reuse, R27 ;  /* 0x0000001b02197220 */ /* 0x040fe20000410000 */
[C---:B------:R-:W-:Y:S01]  /*1a6b0*/  FMUL.FTZ R27, R2.reuse, R28 ;  /* 0x0000001c021b7220 */ /* 0x040fe20000410000 */
[----:B------:R-:W0:Y:S01]  /*1a6c0*/  MUFU.TANH R24, R24 ;  /* 0x0000001800187308 */ /* 0x000e220000002400 */
[----:B------:R-:W-:Y:S01]  /*1a6d0*/  LOP3.LUT R15, R15, 0x10000, RZ, 0xfc, !PT ;  /* 0x000100000f0f7812 */ /* 0x000fe200078efcff */
[C---:B------:R-:W-:Y:S01]  /*1a6e0*/  FMUL.FTZ R28, R2.reuse, R29 ;  /* 0x0000001d021c7220 */ /* 0x040fe20000410000 */
[C---:B------:R-:W-:Y:S01]  /*1a6f0*/  FMUL.FTZ R29, R2.reuse, R30 ;  /* 0x0000001e021d7220 */ /* 0x040fe20000410000 */
[C---:B------:R-:W-:Y:S01]  /*1a700*/  FMUL.FTZ R30, R2.reuse, R31 ;  /* 0x0000001f021e7220 */ /* 0x040fe20000410000 */
[----:B------:R-:W-:Y:S01]  /*1a710*/  FMUL.FTZ R31, R2, R32 ;  /* 0x00000020021f7220 */ /* 0x000fe20000410000 */
[----:B------:R-:W-:-:S02]  /*1a720*/  IMAD R20, R227, 0x600, R15 ;  /* 0x00000600e3147824 */ /* 0x000fc400078e020f */
[C---:B------:R-:W-:Y:S01]  /*1a730*/  FMUL.FTZ R32, R2.reuse, R34 ;  /* 0x0000002202207220 */ /* 0x040fe20000410000 */
[----:B------:R-:W1:Y:S01]  /*1a740*/  MUFU.TANH R21, R21 ;  /* 0x0000001500157308 */ /* 0x000e620000002400 */
[C---:B------:R-:W-:Y:S01]  /*1a750*/  FMUL.FTZ R34, R2.reuse, R35 ;  /* 0x0000002302227220 */ /* 0x040fe20000410000 */
[----:B------:R-:W-:Y:S01]  /*1a760*/  FMUL.FTZ R35, R2, R36 ;  /* 0x0000002402237220 */ /* 0x000fe20000410000 */
[----:B------:R-:W-:Y:S01]  /*1a770*/  R2UR UR10, R20 ;  /* 0x00000000140a72ca */ /* 0x000fe200000e0000 */
        /* <DEDUP_REMOVED lines=10> */
[----:B------:R-:W-:Y:S01]  /*1a820*/  FMUL.FTZ R45, R2, R46 ;  /* 0x0000002e022d7220 */ /* 0x000fe20000410000 */
[----:B0-----:R-:W-:Y:S01]  /*1a830*/  FMNMX.FTZ R46, R24, R223, !PT ;  /* 0x000000df182e7209 */ /* 0x001fe20007810000 */
[----:B------:R-:W-:Y:S01]  /*1a840*/  QGMMA.64x128x32.F32.E4M3.E4M3 R120, R204, gdesc[UR8], R120, gsb0 ;  /* 0x01e00008cc787df3 */ /* 0x000fe20008000878 */
        /* <DEDUP_REMOVED lines=82> */
[----:B------:R-:W-:Y:S01]  /*1ad70*/  FMUL.FTZ R117, R2, R117 ;  /* 0x0000007502757220 */ /* 0x000fe20000410000 */
[----:B------:R-:W-:Y:S01]  /*1ad80*/  UMOV UR28, UR6 ;  /* 0x00000006001c7c82 */ /* 0x000fe20008000000 */
[----:B------:R-:W-:-:S04]  /*1ad90*/  ISETP.NE.AND P1, PT, R237, 0x3, PT ;  /* 0x00000003ed00780c */ /* 0x000fc80003f25270 */
[----:B------:R-:W5:Y:S08]  /*1ada0*/  MUFU.TANH R37, R37 ;  /* 0x0000002500257308 */ /* 0x000f700000002400 */
[----:B------:R-:W5:Y:S08]  /*1adb0*/  MUFU.TANH R39, R39 ;  /* 0x0000002700277308 */ /* 0x000f700000002400 */
[----:B------:R-:W5:Y:S08]  /*1adc0*/  MUFU.TANH R38, R38 ;  /* 0x0000002600267308 */ /* 0x000f700000002400 */
[----:B------:R-:W5:Y:S08]  /*1add0*/  MUFU.TANH R40, R40 ;  /* 0x0000002800287308 */ /* 0x000f700000002400 */
[----:B------:R-:W5:Y:S08]  /*1ade0*/  MUFU.TANH R41, R41 ;  /* 0x0000002900297308 */ /* 0x000f700000002400 */
[----:B------:R-:W5:Y:S08]  /*1adf0*/  MUFU.TANH R43, R43 ;  /* 0x0000002b002b7308 */ /* 0x000f700000002400 */
[----:B------:R-:W5:Y:S01]  /*1ae00*/  MUFU.TANH R42, R42 ;  /* 0x0000002a002a7308 */ /* 0x000f620000002400 */
[----:B------:R-:W-:-:S02]  /*1ae10*/  WARPGROUP.DEPBAR.LE gsb0, 0x0 ;  /* 0x00008000000079c5 */ /* 0x000fc40000010000 */
[----:B------:R-:W-:Y:S01]  /*1ae20*/  VIADD R204, R20, 0x2 ;  /* 0x0000000214cc7836 */ /* 0x000fe20000000000 */
[----:B------:R-:W-:Y:S01]  /*1ae30*/  WARPGROUP.ARRIVE ;  /* 0x00000000000079c5 */ /* 0x000fe20000000000 */
[----:B------:R-:W-:-:S03]  /*1ae40*/  IMAD.MOV.U32 R205, RZ, RZ, -0x7fffffe0 ;  /* 0x80000020ffcd7424 */ /* 0x000fc600078e00ff */
[----:B------:R-:W5:Y:S01]  /*1ae50*/  MUFU.TANH R44, R44 ;  /* 0x0000002c002c7308 */ /* 0x000f620000002400 */
[----:B------:R-:W-:Y:S02]  /*1ae60*/  R2UR UR10, R204 ;  /* 0x00000000cc0a72ca */ /* 0x000fe400000e0000 */
[----:B------:R-:W-:-:S05]  /*1ae70*/  R2UR UR11, R205 ;  /* 0x00000000cd0b72ca */ /* 0x000fca00000e0000 */
[----:B------:R-:W5:Y:S08]  /*1ae80*/  MUFU.TANH R45, R45 ;  /* 0x0000002d002d7308 */ /* 0x000f700000002400 */
[----:B------:R-:W5:Y:S01]  /*1ae90*/  MUFU.TANH R48, R48 ;  /* 0x0000003000307308 */ /* 0x000f620000002400 */
[----:B------:R-:W-:Y:S07]  /*1aea0*/  QGMMA.64x128x32.F32.E4M3.E4M3 R120, R200, gdesc[UR8], R120, gsb0 ;  /* 0x01e00008c8787df3 */ /* 0x000fee0008000878 */
        /* <DEDUP_REMOVED lines=18> */
[----:B------:R-:W-:Y:S01]  /*1afd0*/  VIADD R200, R20, 0x200 ;  /* 0x0000020014c87836 */ /* 0x000fe20000000000 */
[----:B------:R-:W-:Y:S01]  /*1afe0*/  WARPGROUP.ARRIVE ;  /* 0x00000000000079c5 */ /* 0x000fe20000000000 */
[----:B------:R-:W-:-:S03]  /*1aff0*/  IMAD.MOV.U32 R201, RZ, RZ, -0x7fffffe0 ;  /* 0x80000020ffc97424 */ /* 0x000fc600078e00ff */
[----:B------:R-:W-:Y:S01]  /*1b000*/  MUFU.TANH R67, R67 ;  /* 0x0000004300437308 */ /* 0x000fe20000002400 */
[----:B------:R-:W-:Y:S02]  /*1b010*/  R2UR UR10, R200 ;  /* 0x00000000c80a72ca */ /* 0x000fe400000e0000 */
[----:B------:R-:W-:-:S05]  /*1b020*/  R2UR UR11, R201 ;  /* 0x00000000c90b72ca */ /* 0x000fca00000e0000 */
[----:B------:R-:W-:Y:S08]  /*1b030*/  MUFU.TANH R65, R65 ;  /* 0x0000004100417308 */ /* 0x000ff00000002400 */
[----:B------:R-:W-:Y:S01]  /*1b040*/  MUFU.TANH R70, R70 ;  /* 0x0000004600467308 */ /* 0x000fe20000002400 */
        /* <DEDUP_REMOVED lines=46> */
[----:B-1----:R-:W-:Y:S01]  /*1b330*/  FMNMX.FTZ R194, R21, R46, !PT ;  /* 0x0000002e15c27209 */ /* 0x002fe20007810000 */
[----:B------:R-:W-:Y:S01]  /*1b340*/  FMUL.FTZ R192, R2, R47 ;  /* 0x0000002f02c07220 */ /* 0x000fe20000410000 */
[----:B--2---:R-:W-:-:S03]  /*1b350*/  FMNMX.FTZ R46, R26, R225, !PT ;  /* 0x000000e11a2e7209 */ /* 0x004fc60007810000 */
[----:B------:R-:W-:Y:S01]  /*1b360*/  MUFU.TANH R107, R107 ;  /* 0x0000006b006b7308 */ /* 0x000fe20000002400 */
[----:B0-----:R-:W-:Y:S01]  /*1b370*/  FMNMX.FTZ R15, R27, R194, !PT ;  /* 0x000000c21b0f7209 */ /* 0x001fe20007810000 */
[----:B------:R-:W-:Y:S01]  /*1b380*/  WARPGROUP.ARRIVE ;  /* 0x00000000000079c5 */ /* 0x000fe20000000000 */
[----:B---3--:R-:W-:Y:S02]  /*1b390*/  FMNMX.FTZ R46, R25, R46, !PT ;  /* 0x0000002e192e7209 */ /* 0x008fe40007810000 */
[----:B----4-:R-:W-:Y:S02]  /*1b3a0*/  FMNMX.FTZ R194, R28, R15, !PT ;  /* 0x0000000f1cc27209 */ /* 0x010fe40007810000 */
[----:B-----5:R-:W-:Y:S01]  /*1b3b0*/  FMNMX.FTZ R15, R29, R46, !PT ;  /* 0x0000002e1d0f7209 */ /* 0x020fe20007810000 */
[----:B------:R-:W0:Y:S01]  /*1b3c0*/  MUFU.TANH R192, R192 ;  /* 0x000000c000c07308 */ /* 0x000e220000002400 */
[----:B------:R-:W-:Y:S02]  /*1b3d0*/  FMNMX.FTZ R194, R31, R194, !PT ;  /* 0x000000c21fc27209 */ /* 0x000fe40007810000 */
[----:B------:R-:W-:-:S02]  /*1b3e0*/  FMNMX.FTZ R15, R30, R15, !PT ;  /* 0x0000000f1e0f7209 */ /* 0x000fc40007810000 */
[----:B------:R-:W-:Y:S02]  /*1b3f0*/  FMNMX.FTZ R194, R33, R194, !PT ;  /* 0x000000c221c27209 */ /* 0x000fe40007810000 */
[----:B------:R-:W-:Y:S01]  /*1b400*/  FMNMX.FTZ R15, R32, R15, !PT ;  /* 0x0000000f200f7209 */ /* 0x000fe20007810000 */
[----:B------:R-:W1:Y:S01]  /*1b410*/  MUFU.TANH R105, R105 ;  /* 0x0000006900697308 */ /* 0x000e620000002400 */
        /* <DEDUP_REMOVED lines=9> */
[----:B------:R-:W2:Y:S01]  /*1b4b0*/  MUFU.TANH R108, R108 ;  /* 0x0000006c006c7308 */ /* 0x000ea20000002400 */
[----:B------:R-:W-:Y:S02]  /*1b4c0*/  FMNMX.FTZ R47, R43, R194, !PT ;  /* 0x000000c22b2f7209 */ /* 0x000fe40007810000 */
[----:B------:R-:W-:Y:S02]  /*1b4d0*/  FMNMX.FTZ R46, R42, R15, !PT ;  /* 0x0000000f2a2e7209 */ /* 0x000fe40007810000 */
[----:B------:R-:W-:-:S02]  /*1b4e0*/  FMNMX.FTZ R47, R44, R47, !PT ;  /* 0x0000002f2c2f7209 */ /* 0x000fc40007810000 */
[----:B------:R-:W-:Y:S01]  /*1b4f0*/  FMNMX.FTZ R15, R45, R46, !PT ;  /* 0x0000002e2d0f7209 */ /* 0x000fe20007810000 */
[----:B------:R-:W-:Y:S01]  /*1b500*/  MUFU.TANH R111, R111 ;  /* 0x0000006f006f7308 */ /* 0x000fe20000002400 */
        /* <DEDUP_REMOVED lines=24> */
[----:B------:R-:W4:Y:S01]  /*1b690*/  MUFU.TANH R113, R113 ;  /* 0x0000007100717308 */ /* 0x000f220000002400 */
        /* <DEDUP_REMOVED lines=23> */
[----:B------:R-:W-:Y:S02]  /*1b810*/  FMNMX.FTZ R46, R86, R15, !PT ;  /* 0x0000000f562e7209 */ /* 0x000fe40007810000 */
[----:B------:R-:W-:-:S02]  /*1b820*/  FMNMX.FTZ R194, R88, R47, !PT ;  /* 0x0000002f58c27209 */ /* 0x000fc40007810000 */
[----:B------:R-:W-:Y:S02]  /*1b830*/  FMNMX.FTZ R15, R87, R46, !PT ;  /* 0x0000002e570f7209 */ /* 0x000fe40007810000 */
        /* <DEDUP_REMOVED lines=16> */
[----:B-1----:R-:W-:-:S02]  /*1b940*/  FMNMX.FTZ R47, R105, R194, !PT ;  /* 0x000000c2692f7209 */ /* 0x002fc40007810000 */
[----:B------:R-:W-:Y:S02]  /*1b950*/  FMNMX.FTZ R46, R106, R15, !PT ;  /* 0x0000000f6a2e7209 */ /* 0x000fe40007810000 */
[----:B--2---:R-:W-:Y:S02]  /*1b960*/  FMNMX.FTZ R194, R108, R47, !PT ;  /* 0x0000002f6cc27209 */ /* 0x004fe40007810000 */
[----:B------:R-:W-:Y:S02]  /*1b970*/  FMNMX.FTZ R15, R107, R46, !PT ;  /* 0x0000002e6b0f7209 */ /* 0x000fe40007810000 */
[----:B0-----:R-:W-:Y:S02]  /*1b980*/  FMNMX.FTZ R47, R109, R194, !PT ;  /* 0x000000c26d2f7209 */ /* 0x001fe40007810000 */
[----:B------:R-:W-:Y:S02]  /*1b990*/  FMNMX.FTZ R46, R110, R15, !PT ;  /* 0x0000000f6e2e7209 */ /* 0x000fe40007810000 */
[----:B---3--:R-:W-:-:S02]  /*1b9a0*/  FMNMX.FTZ R194, R112, R47, !PT ;  /* 0x0000002f70c27209 */ /* 0x008fc40007810000 */
[----:B------:R-:W-:Y:S02]  /*1b9b0*/  FMNMX.FTZ R15, R111, R46, !PT ;  /* 0x0000002e6f0f7209 */ /* 0x000fe40007810000 */
[----:B----4-:R-:W-:Y:S02]  /*1b9c0*/  FMNMX.FTZ R47, R113, R194, !PT ;  /* 0x000000c2712f7209 */ /* 0x010fe40007810000 */
[----:B------:R-:W-:Y:S02]  /*1b9d0*/  FMNMX.FTZ R46, R114, R15, !PT ;  /* 0x0000000f722e7209 */ /* 0x000fe40007810000 */
[----:B-----5:R-:W-:Y:S01]  /*1b9e0*/  FMNMX.FTZ R194, R116, R47, !PT ;  /* 0x0000002f74c27209 */ /* 0x020fe20007810000 */
[----:B------:R-:W-:Y:S01]  /*1b9f0*/  IMAD.MOV.U32 R47, RZ, RZ, -0x7fffffe0 ;  /* 0x80000020ff2f7424 */ /* 0x000fe200078e00ff */
[----:B------:R-:W-:Y:S02]  /*1ba00*/  FMNMX.FTZ R15, R115, R46, !PT ;  /* 0x0000002e730f7209 */ /* 0x000fe40007810000 */
[----:B------:R-:W-:-:S02]  /*1ba10*/  FMNMX.FTZ R194, R117, R194, !PT ;  /* 0x000000c275c27209 */ /* 0x000fc40007810000 */
[----:B------:R-:W-:Y:S02]  /*1ba20*/  FMNMX.FTZ R46, R118, R15, !PT ;  /* 0x0000000f762e7209 */ /* 0x000fe40007810000 */
[----:B------:R-:W-:Y:S01]  /*1ba30*/  R2UR UR11, R47 ;  /* 0x000000002f0b72ca */ /* 0x000fe200000e0000 */
[----:B------:R-:W0:Y:S01]  /*1ba40*/  SHFL.BFLY PT, R15, R194, 0x2, 0x1f ;  /* 0x0c401f00c20f7f89 */ /* 0x000e2200000e0000 */
[----:B------:R-:W-:Y:S01]  /*1ba50*/  FMNMX.FTZ R193, R119, R46, !PT ;  /* 0x0000002e77c17209 */ /* 0x000fe20007810000 */
[----:B------:R-:W-:-:S04]  /*1ba60*/  VIADD R46, R20, 0x400 ;  /* 0x00000400142e7836 */ /* 0x000fc80000000000 */
[----:B------:R-:W1:Y:S01]  /*1ba70*/  SHFL.BFLY PT, R196, R193, 0x2, 0x1f ;  /* 0x0c401f00c1c47f89 */ /* 0x000e6200000e0000 */
[----:B------:R-:W-:-:S13]  /*1ba80*/  R2UR UR10, R46 ;  /* 0x000000002e0a72ca */ /* 0x000fda00000e0000 */
[----:B------:R-:W-:Y:S01]  /*1ba90*/  QGMMA.64x128x32.F32.E4M3.E4M3 R120, R188, gdesc[UR8], R120, gsb0 ;  /* 0x01e00008bc787df3 */ /* 0x000fe20008000878 */
[----:B0-----:R-:W-:Y:S01]  /*1baa0*/  FMNMX.FTZ R195, R194, R15, !PT ;  /* 0x0000000fc2c37209 */ /* 0x001fe20007810000 */
[----:B------:R-:W-:-:S04]  /*1bab0*/  IMAD.U32 R194, RZ, RZ, UR28 ;  /* 0x0000001cffc27e24 */ /* 0x000fc8000f8e00ff */
[----:B------:R-:W0:Y:S01]  /*1bac0*/  SHFL.BFLY PT, R46, R195, 0x1, 0x1f ;  /* 0x0c201f00c32e7f89 */ /* 0x000e2200000e0000 */
[----:B-1----:R-:W-:-:S05]  /*1bad0*/  FMNMX.FTZ R196, R193, R196, !PT ;  /* 0x000000c4c1c47209 */ /* 0x002fca0007810000 */
[----:B------:R-:W1:Y:S01]  /*1bae0*/  SHFL.BFLY PT, R15, R196, 0x1, 0x1f ;  /* 0x0c201f00c40f7f89 */ /* 0x000e6200000e0000 */
[----:B0-----:R-:W-:-:S05]  /*1baf0*/  FMNMX.FTZ R217, R195, R46, !PT ;  /* 0x0000002ec3d97209 */ /* 0x001fca0007810000 */
[----:B------:R-:W-:Y:S01]  /*1bb00*/  FADD.FTZ R46, -R217, R223 ;  /* 0x000000dfd92e7221 */ /* 0x000fe20000010100 */
[----:B-1----:R-:W-:-:S03]  /*1bb10*/  FMNMX.FTZ R15, R196, R15, !PT ;  /* 0x0000000fc40f7209 */ /* 0x002fc60007810000 */
[----:B------:R-:W-:Y:S02]  /*1bb20*/  FMUL.FTZ R46, R46, UR28 ;  /* 0x0000001c2e2e7c20 */ /* 0x000fe40008410000 */
[----:B------:R-:W-:-:S04]  /*1bb30*/  FADD.FTZ R47, -R15, R225 ;  /* 0x000000e10f2f7221 */ /* 0x000fc80000010100 */
[----:B------:R-:W-:Y:S01]  /*1bb40*/  FMUL.FTZ R47, R47, UR28 ;  /* 0x0000001c2f2f7c20 */ /* 0x000fe20008410000 */
[----:B------:R-:W-:Y:S08]  /*1bb50*/  MUFU.EX2 R46, R46 ;  /* 0x0000002e002e7308 */ /* 0x000ff00000000800 */
[----:B------:R-:W-:Y:S01]  /*1bb60*/  MUFU.EX2 R47, R47 ;  /* 0x0000002f002f7308 */ /* 0x000fe20000000800 */
[----:B------:R-:W-:-:S02]  /*1bb70*/  WARPGROUP.DEPBAR.LE gsb0, 0x0 ;  /* 0x00008000000079c5 */ /* 0x000fc40000010000 */
[----:B------:R-:W-:Y:S01]  /*1bb80*/  IMAD.U32 R188, RZ, RZ, UR28 ;  /* 0x0000001cffbc7e24 */ /* 0x000fe2000f8e00ff */
[----:B------:R-:W-:-:S03]  /*1bb90*/  WARPGROUP.ARRIVE ;  /* 0x00000000000079c5 */ /* 0x000fc60000000000 */
        /* <DEDUP_REMOVED lines=22> */
[----:B------:R-:W-:-:S01]  /*1bd00*/  FFMA.FTZ R113, R15, R194, -8 ;  /* 0xc10000000f717423 */ /* 0x000fc200000100c2 */
[--C-:B------:R-:W-:Y:S01]  /*1bd10*/  FFMA.FTZ R24, R21, UR28, -R188.reuse ;  /* 0x0000001c15187c23 */ /* 0x100fe200080108bc */
[----:B------:R-:W-:-:S01]  /*1bd20*/  FFMA.FTZ R21, R27, UR28, -R188 ;  /* 0x0000001c1b157c23 */ /* 0x000fc200080108bc */
[--C-:B------:R-:W-:Y:S01]  /*1bd30*/  FFMA.FTZ R27, R31, UR28, -R188.reuse ;  /* 0x0000001c1f1b7c23 */ /* 0x100fe200080108bc */
[----:B------:R-:W-:-:S01]  /*1bd40*/  FFMA.FTZ R31, R35, UR28, -R188 ;  /* 0x0000001c231f7c23 */ /* 0x000fc200080108bc */
[----:B------:R-:W-:Y:S01]  /*1bd50*/  FFMA.FTZ R26, R26, UR28, -R113 ;  /* 0x0000001c1a1a7c23 */ /* 0x000fe20008010871 */
[----:B------:R-:W-:-:S01]  /*1bd60*/  FFMA.FTZ R35, R43, UR28, -R188 ;  /* 0x0000001c2b237c23 */ /* 0x000fc200080108bc */
[--C-:B------:R-:W-:Y:S01]  /*1bd70*/  FFMA.FTZ R43, R52, UR28, -R188.reuse ;  /* 0x0000001c342b7c23 */ /* 0x100fe200080108bc */
[----:B------:R-:W-:-:S01]  /*1bd80*/  FFMA.FTZ R52, R53, UR28, -R188 ;  /* 0x0000001c35347c23 */ /* 0x000fc200080108bc */
[----:B------:R-:W-:Y:S01]  /*1bd90*/  FFMA.FTZ R53, R60, UR28, -R188 ;  /* 0x0000001c3c357c23 */ /* 0x000fe200080108bc */
[----:B------:R-:W-:-:S01]  /*1bda0*/  FFMA.FTZ R25, R25, UR28, -R113 ;  /* 0x0000001c19197c23 */ /* 0x000fc20008010871 */
        /* <DEDUP_REMOVED lines=12> */
[----:B------:R-:W-:Y:S01]  /*1be70*/  FFMA.FTZ R30, R30, UR28, -R113 ;  /* 0x0000001c1e1e7c23 */ /* 0x000fe20008010871 */
[----:B------:R-:W-:-:S01]  /*1be80*/  FFMA.FTZ R92, R93, UR28, -R188 ;  /* 0x0000001c5d5c7c23 */ /* 0x000fc200080108bc */
[--C-:B------:R-:W-:Y:S01]  /*1be90*/  FFMA.FTZ R93, R100, UR28, -R188.reuse ;  /* 0x0000001c645d7c23 */ /* 0x100fe200080108bc */
[----:B------:R-:W-:-:S01]  /*1bea0*/  FFMA.FTZ R100, R101, UR28, -R188 ;  /* 0x0000001c65647c23 */ /* 0x000fc200080108bc */
[----:B------:R-:W2:Y:S01]  /*1beb0*/  MUFU.EX2 R24, R24 ;  /* 0x0000001800187308 */ /* 0x000ea20000000800 */
[----:B------:R-:W-:-:S01]  /*1bec0*/  FFMA.FTZ R101, R108, UR28, -R188 ;  /* 0x0000001c6c657c23 */ /* 0x000fc200080108bc */
[----:B------:R-:W-:Y:S01]  /*1bed0*/  FFMA.FTZ R32, R32, UR28, -R113 ;  /* 0x0000001c20207c23 */ /* 0x000fe20008010871 */
[----:B------:R-:W-:-:S01]  /*1bee0*/  FFMA.FTZ R108, R109, UR28, -R188 ;  /* 0x0000001c6d6c7c23 */ /* 0x000fc200080108bc */
[--C-:B------:R-:W-:Y:S01]  /*1bef0*/  FFMA.FTZ R109, R116, UR28, -R188.reuse ;  /* 0x0000001c746d7c23 */ /* 0x100fe200080108bc */
[----:B------:R-:W-:-:S01]  /*1bf00*/  FFMA.FTZ R116, R117, UR28, -R188 ;  /* 0x0000001c75747c23 */ /* 0x000fc200080108bc */
[----:B------:R-:W-:Y:S01]  /*1bf10*/  FFMA.FTZ R117, R34, UR28, -R113 ;  /* 0x0000001c22757c23 */ /* 0x000fe20008010871 */
[----:B0-----:R-:W-:-:S01]  /*1bf20*/  FFMA.FTZ R5, R46, R5, R189 ;  /* 0x000000052e057223 */ /* 0x001fc200000100bd */
        /* <DEDUP_REMOVED lines=108> */
[----:B------:R-:W-:-:S05]  /*1c5f0*/  VIADD R4, R20, 0x402 ;  /* 0x0000040214047836 */ /* 0x000fca0000000000 */
[----:B------:R-:W-:Y:S01]  /*1c600*/  R2UR UR10, R4 ;  /* 0x00000000040a72ca */ /* 0x000fe200000e0000 */
        /* <DEDUP_REMOVED lines=8> */
[----:B------:R-:W-:-:S05]  /*1c690*/  IMAD.MOV.U32 R5, RZ, RZ, -0x7fffffe0 ;  /* 0x80000020ff057424 */ /* 0x000fca00078e00ff */
[----:B------:R-:W-:Y:S01]  /*1c6a0*/  R2UR UR11, R5 ;  /* 0x00000000050b72ca */ /* 0x000fe200000e0000 */
[----:B------:R-:W0:Y:S01]  /*1c6b0*/  MUFU.EX2 R64, R64 ;  /* 0x0000004000407308 */ /* 0x000e220000000800 */
[----:B-1----:R-:W-:-:S07]  /*1c6c0*/  FADD.FTZ R20, R60, R191 ;  /* 0x000000bf3c147221 */ /* 0x002fce0000010000 */
[----:B------:R-:W1:Y:S01]  /*1c6d0*/  MUFU.EX2 R67, R67 ;  /* 0x0000004300437308 */ /* 0x000e620000000800 */
[----:B--2---:R-:W-:-:S01]  /*1c6e0*/  FADD.FTZ R191, R57, R20 ;  /* 0x0000001439bf7221 */ /* 0x004fc20000010000 */
[----:B------:R-:W-:Y:S02]  /*1c6f0*/  FFMA.FTZ R20, R98, UR28, -R113 ;  /* 0x0000001c62147c23 */ /* 0x000fe40008010871 */
[----:B------:R-:W-:Y:S04]  /*1c700*/  QGMMA.64x128x32.F32.E4M3.E4M3 R120, R184, gdesc[UR8], R120, gsb0 ;  /* 0x01e00008b8787df3 */ /* 0x000fe80008000878 */
        /* <DEDUP_REMOVED lines=14> */
[----:B------:R-:W-:-:S06]  /*1c7f0*/  FFMA.FTZ R98, R102, UR28, -R113 ;  /* 0x0000001c66627c23 */ /* 0x000fcc0008010871 */
        /* <DEDUP_REMOVED lines=15> */
[----:B------:R-:W-:Y:S08]  /*1c8f0*/  MUFU.EX2 R77, R77 ;  /* 0x0000004d004d7308 */ /* 0x000ff00000000800 */
[----:B------:R-:W1:Y:S01]  /*1c900*/  MUFU.EX2 R86, R86 ;  /* 0x0000005600567308 */ /* 0x000e620000000800 */
[----:B0-----:R-:W-:-:S01]  /*1c910*/  FADD.FTZ R5, R83, R4 ;  /* 0x0000000453057221 */ /* 0x001fc20000010000 */
[----:B------:R-:W-:-:S02]  /*1c920*/  WARPGROUP.DEPBAR.LE gsb0, 0x0 ;  /* 0x00008000000079c5 */ /* 0x000fc40000010000 */
[----:B------:R-:W-:-:S04]  /*1c930*/  FADD.FTZ R185, R69, R102 ;  /* 0x0000006645b97221 */ /* 0x000fc80000010000 */
[----:B------:R-:W0:Y:S01]  /*1c940*/  MUFU.EX2 R84, R84 ;  /* 0x0000005400547308 */ /* 0x000e220000000800 */
[----:B------:R-:W-:-:S04]  /*1c950*/  FADD.FTZ R102, R76, R185 ;  /* 0x000000b94c667221 */ /* 0x000fc80000010000 */
[----:B------:R-:W-:Y:S01]  /*1c960*/  FADD.FTZ R185, R73, R102 ;  /* 0x0000006649b97221 */ /* 0x000fe20000010000 */
[----:B------:R-:W-:-:S02]  /*1c970*/  FFMA.FTZ R102, R106, UR28, -R113 ;  /* 0x0000001c6a667c23 */ /* 0x000fc40008010871 */
[----:B------:R-:W2:Y:S01]  /*1c980*/  MUFU.EX2 R87, R87 ;  /* 0x0000005700577308 */ /* 0x000ea20000000800 */
[----:B------:R-:W-:-:S01]  /*1c990*/  FADD.FTZ R106, R80, R185 ;  /* 0x000000b9506a7221 */ /* 0x000fc20000010000 */
[----:B-1----:R-:W-:-:S03]  /*1c9a0*/  FADD.FTZ R4, R86, R5 ;  /* 0x0000000556047221 */ /* 0x002fc60000010000 */
[----:B------:R-:W-:-:S03]  /*1c9b0*/  FADD.FTZ R185, R77, R106 ;  /* 0x0000006a4db97221 */ /* 0x000fc60000010000 */
[----:B------:R-:W1:Y:S01]  /*1c9c0*/  MUFU.EX2 R81, R81 ;  /* 0x0000005100517308 */ /* 0x000e620000000800 */
[----:B0-----:R-:W-:-:S07]  /*1c9d0*/  FADD.FTZ R106, R84, R185 ;  /* 0x000000b9546a7221 */ /* 0x001fce0000010000 */
[----:B------:R-:W0:Y:S01]  /*1c9e0*/  MUFU.EX2 R90, R90 ;  /* 0x0000005a005a7308 */ /* 0x000e220000000800 */
[----:B--2---:R-:W-:-:S07]  /*1c9f0*/  FADD.FTZ R5, R87, R4 ;  /* 0x0000000457057221 */ /* 0x004fce0000010000 */
        /* <DEDUP_REMOVED lines=35> */
[----:B-1----:R-:W-:-:S01]  /*1cc30*/  FADD.FTZ R5, R103, R4 ;  /* 0x0000000467057221 */ /* 0x002fc20000010000 */
[----:B------:R-:W-:-:S04]  /*1cc40*/  @!P0 IMAD R4, R208, 0x8, R18 ;  /* 0x00000008d0048824 */ /* 0x000fc800078e0212 */
[----:B------:R-:W-:Y:S02]  /*1cc50*/  @!P0 VIADD R4, R4, 0x28840 ;  /* 0x0002884004048836 */ /* 0x000fe40000000000 */
[----:B------:R-:W1:Y:S01]  /*1cc60*/  MUFU.EX2 R104, R104 ;  /* 0x0000006800687308 */ /* 0x000e620000000800 */
[----:B0-----:R-:W-:-:S02]  /*1cc70*/  FADD.FTZ R185, R97, R184 ;  /* 0x000000b861b97221 */ /* 0x001fc40000010000 */
[----:B------:R-:W-:Y:S01]  /*1cc80*/  @!P0 PRMT R4, RZ, 0x654, R4 ;  /* 0x00000654ff048816 */ /* 0x000fe20000000004 */
[----:B------:R0:W-:Y:S06]  /*1cc90*/  BAR.ARV R228, 0x100 ;  /* 0x000400e40000751d */ /* 0x0001ec0000002000 */
[----:B------:R-:W3:Y:S01]  /*1cca0*/  MUFU.EX2 R107, R107 ;  /* 0x0000006b006b7308 */ /* 0x000ee20000000800 */
[----:B--2---:R-:W-:-:S01]  /*1ccb0*/  FADD.FTZ R118, R102, R5 ;  /* 0x0000000566767221 */ /* 0x004fc20000010000 */
[----:B------:R2:W-:Y:S01]  /*1ccc0*/  @!P0 SYNCS.ARRIVE.TRANS64.RED.A1T0 RZ, [R4+URZ], RZ ;  /* 0x000000ff04ff89a7 */ /* 0x0005e2000810043f */
[----:B-1----:R-:W-:-:S05]  /*1ccd0*/  FADD.FTZ R184, R104, R185 ;  /* 0x000000b968b87221 */ /* 0x002fca0000010000 */
[----:B------:R-:W1:Y:S08]  /*1cce0*/  MUFU.EX2 R101, R101 ;  /* 0x0000006500657308 */ /* 0x000e700000000800 */
[----:B------:R-:W4:Y:S01]  /*1ccf0*/  MUFU.EX2 R106, R106 ;  /* 0x0000006a006a7308 */ /* 0x000f220000000800 */
[----:B---3--:R-:W-:-:S07]  /*1cd00*/  FADD.FTZ R5, R107, R118 ;  /* 0x000000766b057221 */ /* 0x008fce0000010000 */
[----:B------:R-:W2:Y:S01]  /*1cd10*/  MUFU.EX2 R108, R108 ;  /* 0x0000006c006c7308 */ /* 0x000ea20000000800 */
[----:B-1----:R-:W-:-:S07]  /*1cd20*/  FADD.FTZ R119, R101, R184 ;  /* 0x000000b865777221 */ /* 0x002fce0000010000 */
        /* <DEDUP_REMOVED lines=18> */
[----:B---3--:R-:W-:-:S03]  /*1ce50*/  FADD.FTZ R5, R116, R119 ;  /* 0x0000007774057221 */ /* 0x008fc60000010000 */
[----:B--2---:R-:W-:Y:S01]  /*1ce60*/  FADD.FTZ R4, R113, R4 ;  /* 0x0000000471047221 */ /* 0x004fe20000010000 */
[----:B0-----:R-:W-:Y:S06]  /*1ce70*/  @!P1 BRA `(.L_x_6805) ;  /* 0x0000000000049947 */ /* 0x001fec0003800000 */
[----:B------:R-:W-:Y:S01]  /*1ce80*/  BPT.TRAP 0x1 ;  /* 0x000000040000795c */ /* 0x000fe20000300000 */
.L_x_6805:
        /* <DEDUP_REMOVED lines=124> */
.L_x_6795:
[----:B------:R-:W-:-:S13]  /*1d650*/  ISETP.GE.AND P1, PT, R3, R218, PT ;  /* 0x000000da0300720c */ /* 0x000fda0003f26270 */
[----:B------:R-:W-:Y:S05]  /*1d660*/  @!P1 BRA `(.L_x_6807) ;  /* 0x0000005400b09947 */ /* 0x000fea0003800000 */
[----:B------:R-:W-:Y:S02]  /*1d670*/  VIADD R227, R0, 0x8 ;  /* 0x0000000800e37836 */ /* 0x000fe40000000000 */
[----:B------:R-:W-:Y:S02]  /*1d680*/  IMAD.MOV.U32 R223, RZ, RZ, R15 ;  /* 0x000000ffffdf7224 */ /* 0x000fe400078e000f */
[----:B------:R-:W-:Y:S01]  /*1d690*/  IMAD.MOV.U32 R225, RZ, RZ, R217 ;  /* 0x000000ffffe17224 */ /* 0x000fe200078e00d9 */
[----:B------:R-:W-:Y:S01]  /*1d6a0*/  IADD3 R227, R227, R212, -R213 ;  /* 0x000000d4e3e37210 */ /* 0x000fe20007ffe8d5 */
[----:B------:R-:W-:Y:S02]  /*1d6b0*/  IMAD.MOV.U32 R20, RZ, RZ, R210 ;  /* 0x000000ffff147224 */ /* 0x000fe400078e00d2 */
[----:B------:R-:W-:-:S07]  /*1d6c0*/  IMAD.MOV.U32 R226, RZ, RZ, R208 ;  /* 0x000000ffffe27224 */ /* 0x000fce00078e00d0 */
.L_x_6826:
        /* <DEDUP_REMOVED lines=11> */
.L_x_6809:
[----:B------:R-:W-:Y:S01]  /*1d780*/  IMAD R15, R208, 0x8, R18 ;  /* 0x00000008d00f7824 */ /* 0x000fe200078e0212 */
[----:B------:R-:W-:-:S04]  /*1d790*/  SHF.L.U32 R24, R210, 0x1f, RZ ;  /* 0x0000001fd2187819 */ /* 0x000fc800000006ff */
[----:B------:R0:W1:Y:S01]  /*1d7a0*/  SYNCS.PHASECHK.TRANS64.TRYWAIT P2, [R15+URZ+0x28830], R24 ;  /* 0x028830180f0075a7 */ /* 0x000062000804017f */
[----:B------:R-:W-:Y:S05]  /*1d7b0*/  @!P3 BRA `(.L_x_6810) ;  /* 0x000000000004b947 */ /* 0x000fea0003800000 */
[----:B------:R-:W-:Y:S01]  /*1d7c0*/  BPT.TRAP 0x1 ;  /* 0x000000040000795c */ /* 0x000fe20000300000 */
.L_x_6810:
[----:B------:R-:W-:Y:S04]  /*1d7d0*/  BSSY B0, `(.L_x_6808) ;  /* 0x0000004000007945 */ /* 0x000fe80003800000 */
[----:B-1----:R-:W-:Y:S05]  /*1d7e0*/  @P2 BRA `(.L_x_6811) ;  /* 0x0000000000082947 */ /* 0x002fea0003800000 */
[----:B------:R-:W1:Y:S02]  /*1d7f0*/  SYNCS.PHASECHK.TRANS64.TRYWAIT P2, [R15+URZ+0x28830], R24 ;  /* 0x028830180f0075a7 */ /* 0x000e64000804017f */
[----:B-1----:R-:W-:Y:S05]  /*1d800*/  @!P2 BRA `(.L_x_6812) ;  /* 0x0000010000b8a947 */ /* 0x002fea0003800000 */
.L_x_6811:
[----:B------:R-:W-:Y:S05]  /*1d810*/  BSYNC B0 ;  /* 0x0000000000007941 */ /* 0x000fea0003800000 */
.L_x_6808:
        /* <DEDUP_REMOVED lines=44> */
.L_x_6814:
[----:B------:R-:W-:Y:S01]  /*1dae0*/  SHF.L.U32 R15, R20, 0x1f, RZ ;  /* 0x0000001f140f7819 */ /* 0x000fe200000006ff */
[----:B------:R-:W-:-:S04]  /*1daf0*/  IMAD R20, R226, 0x8, R18 ;  /* 0x00000008e2147824 */ /* 0x000fc800078e0212 */
[----:B------:R0:W1:Y:S01]  /*1db00*/  SYNCS.PHASECHK.TRANS64.TRYWAIT P1, [R20+URZ+0x28850], R15 ;  /* 0x0288500f140075a7 */ /* 0x000062000802017f */
[----:B------:R-:W-:Y:S05]  /*1db10*/  @!P2 BRA `(.L_x_6815) ;  /* 0x000000000004a947 */ /* 0x000fea0003800000 */
[----:B------:R-:W-:Y:S01]  /*1db20*/  BPT.TRAP 0x1 ;  /* 0x000000040000795c */ /* 0x000fe20000300000 */
.L_x_6815:
[----:B-1----:R-:W-:Y:S05]  /*1db30*/  @P1 BRA `(.L_x_6813) ;  /* 0x0000000000081947 */ /* 0x002fea0003800000 */
[----:B------:R-:W1:Y:S02]  /*1db40*/  SYNCS.PHASECHK.TRANS64.TRYWAIT P1, [R20+URZ+0x28850], R15 ;  /* 0x0288500f140075a7 */ /* 0x000e64000802017f */
[----:B-1----:R-:W-:Y:S05]  /*1db50*/  @!P1 BRA `(.L_x_6816) ;  /* 0x000000fc00f89947 */ /* 0x002fea0003800000 */
.L_x_6813:
        /* <DEDUP_REMOVED lines=9> */
[C---:B------:R-:W-:Y:S01]  /*1dbf0*/  FMUL.FTZ R21, R2.reuse, R26 ;  /* 0x0000001a02157220 */ /* 0x040fe20000410000 */
        /* <DEDUP_REMOVED lines=27> */
[----:B0-----:R-:W-:Y:S01]  /*1ddb0*/  SHF.R.U32.HI R217, RZ, 0x7, R217 ;  /* 0x00000007ffd97819 */ /* 0x001fe200000116d9 */
        /* <DEDUP_REMOVED lines=43> */
[----:B------:R-:W-:Y:S01]  /*1e070*/  ISETP.GE.AND P1, PT, R229, 0x1, PT ;  /* 0x00000001e500780c */ /* 0x000fe20003f26270 */
        /* <DEDUP_REMOVED lines=75> */
[----:B------:R-:W-:Y:S01]  /*1e530*/  QGMMA.64x128x32.F32.E4M3.E4M3 R120, R192, gdesc[UR8], R120, gsb0 ;  /* 0x01e00008c0787df3 */ /* 0x000fe20008000878 */
[----:B------:R-:W-:Y:S01]  /*1e540*/  R2UR UR10, R26 ;  /* 0x000000001a0a72ca */ /* 0x000fe200000e0000 */
[----:B------:R-:W-:Y:S01]  /*1e550*/  VIADD R26, R20, 0x402 ;  /* 0x00000402141a7836 */ /* 0x000fe20000000000 */
[----:B------:R-:W-:Y:S01]  /*1e560*/  R2UR UR11, R27 ;  /* 0x000000001b0b72ca */ /* 0x000fe200000e0000 */
[----:B------:R-:W-:-:S03]  /*1e570*/  IMAD.MOV.U32 R27, RZ, RZ, -0x7fffffe0 ;  /* 0x80000020ff1b7424 */ /* 0x000fc600078e00ff */
        /* <DEDUP_REMOVED lines=24> */
[----:B------:R-:W-:Y:S01]  /*1e700*/  FMUL.FTZ R104, R2, R107 ;  /* 0x0000006b02687220 */ /* 0x000fe20000410000 */
[----:B------:R-:W-:-:S02]  /*1e710*/  @!P0 IMAD R26, R208, 0x8, R18 ;  /* 0x00000008d01a8824 */ /* 0x000fc400078e0212 */
[C---:B------:R-:W-:Y:S01]  /*1e720*/  FMUL.FTZ R107, R2.reuse, R108 ;  /* 0x0000006c026b7220 */ /* 0x040fe20000410000 */
[C---:B------:R-:W-:Y:S01]  /*1e730*/  FMUL.FTZ R108, R2.reuse, R109 ;  /* 0x0000006d026c7220 */ /* 0x040fe20000410000 */
[C---:B------:R-:W-:Y:S01]  /*1e740*/  FMUL.FTZ R109, R2.reuse, R114 ;  /* 0x00000072026d7220 */ /* 0x040fe20000410000 */
[----:B------:R-:W-:Y:S01]  /*1e750*/  FMUL.FTZ R192, R2, R81 ;  /* 0x0000005102c07220 */ /* 0x000fe20000410000 */
[----:B------:R-:W-:Y:S02]  /*1e760*/  @!P0 VIADD R114, R26, 0x28840 ;  /* 0x000288401a728836 */ /* 0x000fe40000000000 */
[C---:B------:R-:W-:Y:S01]  /*1e770*/  FMUL.FTZ R81, R2.reuse, R82 ;  /* 0x0000005202517220 */ /* 0x040fe20000410000 */
[C---:B------:R-:W-:Y:S01]  /*1e780*/  FMUL.FTZ R82, R2.reuse, R83 ;  /* 0x0000005302527220 */ /* 0x040fe20000410000 */
[C---:B------:R-:W-:Y:S01]  /*1e790*/  FMUL.FTZ R83, R2.reuse, R86 ;  /* 0x0000005602537220 */ /* 0x040fe20000410000 */
[----:B------:R-:W-:Y:S01]  /*1e7a0*/  IADD3 R27, -R217, 0xb, RZ ;  /* 0x0000000bd91b7810 */ /* 0x000fe20007ffe1ff */
        /* <DEDUP_REMOVED lines=45> */
[----:B------:R-:W-:Y:S01]  /*1ea80*/  FMUL.FTZ R184, R2, R116 ;  /* 0x0000007402b87220 */ /* 0x000fe20000410000 */
[----:B------:R-:W-:Y:S01]  /*1ea90*/  IMAD R116, R3, -0xc0, RZ ;  /* 0xffffff4003747824 */ /* 0x000fe200078e02ff */
[----:B------:R0:W-:Y:S06]  /*1eaa0*/  BAR.ARV R27, 0x100 ;  /* 0x0004001b0000751d */ /* 0x0001ec0000002000 */
[----:B------:R5:W-:Y:S01]  /*1eab0*/  @!P0 SYNCS.ARRIVE.TRANS64.RED.A1T0 RZ, [R114+URZ], RZ ;  /* 0x000000ff72ff89a7 */ /* 0x000be2000810043f */
[----:B------:R-:W-:Y:S01]  /*1eac0*/  IADD3 R26, R116, 0x1, R212 ;  /* 0x00000001741a7810 */ /* 0x000fe20007ffe0d4 */
[----:B------:R-:W0:Y:S01]  /*1ead0*/  MUFU.TANH R184, R184 ;  /* 0x000000b800b87308 */ /* 0x000e220000002400 */
[----:B------:R-:W-:-:S03]  /*1eae0*/  IMAD R115, R215, -0x2, R116 ;  /* 0xfffffffed7737824 */ /* 0x000fc600078e0274 */
[----:B------:R-:W-:Y:S02]  /*1eaf0*/  IMAD.IADD R26, R26, 0x1, -R213 ;  /* 0x000000011a1a7824 */ /* 0x000fe400078e0ad5 */
[----:B-----5:R-:W-:Y:S02]  /*1eb00*/  FMUL.FTZ R114, R2, R119 ;  /* 0x0000007702727220 */ /* 0x020fe40000410000 */
[----:B------:R-:W-:-:S04]  /*1eb10*/  IMAD R26, R215, -0x2, R26 ;  /* 0xfffffffed71a7824 */ /* 0x000fc800078e021a */
[----:B------:R-:W0:Y:S01]  /*1eb20*/  MUFU.TANH R114, R114 ;  /* 0x0000007200727308 */ /* 0x000e220000002400 */
[C---:B------:R-:W-:Y:S02]  /*1eb30*/  VIADD R187, R26.reuse, UR25 ;  /* 0x000000191abb7c36 */ /* 0x040fe40008000000 */
[----:B------:R-:W-:Y:S02]  /*1eb40*/  VIADD R185, R26, UR27 ;  /* 0x0000001b1ab97c36 */ /* 0x000fe40008000000 */
[C---:B------:R-:W-:Y:S02]  /*1eb50*/  IMAD.IADD R119, R0.reuse, 0x1, R187 ;  /* 0x0000000100777824 */ /* 0x040fe400078e02bb */
        /* <DEDUP_REMOVED lines=10> */
[----:B0-----:R-:W-:-:S04]  /*1ec00*/  @P1 IMAD.HI.U32 R188, R189, R26, RZ ;  /* 0x0000001abdbc1227 */ /* 0x001fc800078e00ff */
[----:B------:R-:W-:Y:S01]  /*1ec10*/  IMAD.MOV.U32 R26, RZ, RZ, R189 ;  /* 0x000000ffff1a7224 */ /* 0x000fe200078e00bd */
[----:B------:R-:W-:-:S04]  /*1ec20*/  @P1 SHF.R.U32.HI R26, RZ, R27, R188 ;  /* 0x0000001bff1a1219 */ /* 0x000fc800000116bc */
[----:B------:R-:W-:Y:S01]  /*1ec30*/  LOP3.LUT R26, RZ, R26, RZ, 0x33, !PT ;  /* 0x0000001aff1a7212 */ /* 0x000fe200078e33ff */
[----:B------:R-:W-:Y:S06]  /*1ec40*/  BRA `(.L_x_6820) ;  /* 0x0000000000187947 */ /* 0x000fec0003800000 */
.L_x_6819:
[----:B------:R-:W-:-:S05]  /*1ec50*/  IMAD.U32 R186, RZ, RZ, UR4 ;  /* 0x00000004ffba7e24 */ /* 0x000fca000f8e00ff */
[----:B------:R-:W-:-:S13]  /*1ec60*/  ISETP.NE.AND P1, PT, R186, 0x1, PT ;  /* 0x00000001ba00780c */ /* 0x000fda0003f25270 */
[----:B0-----:R-:W0:Y:S02]  /*1ec70*/  @P1 LDC.64 R26, c[0x0][0x9e8] ;  /* 0x00027a00ff1a1b82 */ /* 0x001e240000000a00 */
[----:B0-----:R-:W-:-:S04]  /*1ec80*/  @P1 IMAD.HI.U32 R188, R189, R26, RZ ;  /* 0x0000001abdbc1227 */ /* 0x001fc800078e00ff */
[----:B------:R-:W-:Y:S01]  /*1ec90*/  IMAD.MOV.U32 R26, RZ, RZ, R189 ;  /* 0x000000ffff1a7224 */ /* 0x000fe200078e00bd */
[----:B------:R-:W-:-:S07]  /*1eca0*/  @P1 SHF.R.U32.HI R26, RZ, R27, R188 ;  /* 0x0000001bff1a1219 */ /* 0x000fce00000116bc */
.L_x_6820:
[----:B------:R-:W-:Y:S05]  /*1ecb0*/  BSYNC B0 ;  /* 0x0000000000007941 */ /* 0x000fea0003800000 */
.L_x_6818:
[----:B------:R-:W-:-:S05]  /*1ecc0*/  IMAD R26, R26, R186, R115 ;  /* 0x000000ba1a1a7224 */ /* 0x000fca00078e0273 */
[----:B------:R-:W-:Y:S02]  /*1ecd0*/  VIADDMNMX R119, R26, R186, R119, PT ;  /* 0x000000ba1a777246 */ /* 0x000fe40003800177 */
[----:B------:R-:W-:-:S07]  /*1ece0*/  VIMNMX R118, R118, R26, !PT ;  /* 0x0000001a76767248 */ /* 0x000fce0007fe0100 */
.L_x_6817:
        /* <DEDUP_REMOVED lines=19> */
[----:B0-----:R-:W-:Y:S02]  /*1ee20*/  FSEL R29, R29, -INF , !P2 ;  /* 0xff8000001d1d7808 */ /* 0x001fe40005000000 */
        /* <DEDUP_REMOVED lines=275> */
.L_x_6823:
[----:B------:R-:W-:-:S05]  /*1ff60*/  IMAD.U32 R118, RZ, RZ, UR4 ;  /* 0x00000004ff767e24 */ /* 0x000fca000f8e00ff */
[----:B------:R-:W-:-:S13]  /*1ff70*/  ISETP.NE.AND P6, PT, R118, 0x1, PT ;  /* 0x000000017600780c */ /* 0x000fda0003fc5270 */
[----:B------:R-:W0:Y:S02]  /*1ff80*/  @P6 LDC.64 R26, c[0x0][0x9e8] ;  /* 0x00027a00ff1a6b82 */ /* 0x000e240000000a00 */
[----:B0-----:R-:W-:-:S04]  /*1ff90*/  @P6 IMAD.HI.U32 R116, R227, R26, RZ ;  /* 0x0000001ae3746227 */ /* 0x001fc800078e00ff */
[----:B------:R-:W-:Y:S01]  /*1ffa0*/  IMAD.MOV.U32 R26, RZ, RZ, R227 ;  /* 0x000000ffff1a7224 */ /* 0x000fe200078e00e3 */
[----:B------:R-:W-:-:S07]  /*1ffb0*/  @P6 SHF.R.U32.HI R26, RZ, R27, R116 ;  /* 0x0000001bff1a6219 */ /* 0x000fce0000011674 */
.L_x_6824:
[----:B------:R-:W-:Y:S05]  /*1ffc0*/  BSYNC B0 ;  /* 0x0000000000007941 */ /* 0x000fea0003800000 */
.L_x_6822:
[----:B------:R-:W-:-:S05]  /*1ffd0*/  IMAD R26, R26, R118, R115 ;  /* 0x000000761a1a7224 */ /* 0x000fca00078e0273 */
[----:B------:R-:W-:Y:S02]  /*1ffe0*/  VIADDMNMX R187, R26, R118, R187, PT ;  /* 0x000000761abb7246 */ /* 0x000fe400038001bb */
[----:B------:R-:W-:-:S07]  /*1fff0*/  VIMNMX R185, R185, R26, !PT ;  /* 0x0000001ab9b97248 */ /* 0x000fce0007fe0100 */
.L_x_6821:
[----:B------:R-:W-:Y:S01]  /*20000*/  ISETP.GT.AND P1, PT, R185, 0x1, !P1 ;  /* 0x00000001b900780c */ /* 0x000fe20004f24270 */
[----:B------:R-:W-:Y:S01]  /*20010*/  UMOV UR28, UR5 ;  /* 0x00000005001c7c82 */ /* 0x000fe20008000000 */
[----:B------:R-:W-:Y:S01]  /*20020*/  LOP3.LUT P6, RZ, R17, 0x40, RZ, 0xc0, !PT ;  /* 0x0000004011ff7812 */ /* 0x000fe200078cc0ff */
[----:B------:R-:W-:Y:S01]  /*20030*/  IMAD.U32 R116, RZ, RZ, UR28 ;  /* 0x0000001cff747e24 */ /* 0x000fe2000f8e00ff */
[----:B------:R-:W-:Y:S01]  /*20040*/  ISETP.LT.OR P1, PT, R187, 0x2, P1 ;  /* 0x00000002bb00780c */ /* 0x000fe20000f21670 */
[----:B------:R-:W-:Y:S01]  /*20050*/  IMAD.U32 R188, RZ, RZ, UR28 ;  /* 0x0000001cffbc7e24 */ /* 0x000fe2000f8e00ff */
        /* <DEDUP_REMOVED lines=267> */
[----:B------:R-:W-:-:S03]  /*21110*/  FFMA.FTZ R49, R53, UR28, -R15 ;  /* 0x0000001c35317c23 */ /* 0x000fc6000801080f */
[----:B------:R-:W-:Y:S02]  /*21120*/  FMNMX.FTZ R53, R35, R52, !PT ;  /* 0x0000003423357209 */ /* 0x000fe40007810000 */
[----:B------:R-:W-:Y:S01]  /*21130*/  MUFU.EX2 R116, R116 ;  /* 0x0000007400747308 */ /* 0x000fe20000000800 */
[----:B0-----:R-:W-:-:S01]  /*21140*/  FFMA.FTZ R115, R60, UR28, -R15 ;  /* 0x0000001c3c737c23 */ /* 0x001fc2000801080f */
[----:B------:R-:W-:-:S04]  /*21150*/  FMNMX.FTZ R52, R38, R53, !PT ;  /* 0x0000003526347209 */ /* 0x000fc80007810000 */
[----:B------:R-:W-:Y:S02]  /*21160*/  FMNMX.FTZ R53, R39, R52, !PT ;  /* 0x0000003427357209 */ /* 0x000fe40007810000 */
[----:B------:R0:W-:Y:S02]  /*21170*/  MUFU.EX2 R52, R118 ;  /* 0x0000007600347308 */ /* 0x0001e40000000800 */
        /* <DEDUP_REMOVED lines=42> */
[----:B------:R1:W-:Y:S02]  /*21420*/  MUFU.EX2 R73, R119 ;  /* 0x0000007700497308 */ /* 0x0003e40000000800 */
[----:B------:R-:W-:-:S04]  /*21430*/  FMNMX.FTZ R76, R83, R76, !PT ;  /* 0x0000004c534c7209 */ /* 0x000fc80007810000 */
[----:B------:R-:W-:Y:S02]  /*21440*/  FMNMX.FTZ R77, R85, R76, !PT ;  /* 0x0000004c554d7209 */ /* 0x000fe40007810000 */
[----:B------:R-:W-:Y:S02]  /*21450*/  MUFU.EX2 R76, R118 ;  /* 0x00000076004c7308 */ /* 0x000fe40000000800 */
[----:B------:R-:W-:Y:S01]  /*21460*/  FMNMX.FTZ R80, R86, R77, !PT ;  /* 0x0000004d56507209 */ /* 0x000fe20007810000 */
[----:B------:R-:W-:-:S03]  /*21470*/  FFMA.FTZ R77, R192, UR28, -R15 ;  /* 0x0000001cc04d7c23 */ /* 0x000fc6000801080f */
[----:B0-----:R-:W-:Y:S02]  /*21480*/  FMNMX.FTZ R115, R87, R80, !PT ;  /* 0x0000005057737209 */ /* 0x001fe40007810000 */
[----:B------:R-:W-:Y:S02]  /*21490*/  MUFU.EX2 R32, R32 ;  /* 0x0000002000207308 */ /* 0x000fe40000000800 */
[----:B------:R-:W-:-:S04]  /*214a0*/  FMNMX.FTZ R80, R90, R115, !PT ;  /* 0x000000735a507209 */ /* 0x000fc80007810000 */
[----:B------:R-:W-:Y:S02]  /*214b0*/  FMNMX.FTZ R115, R91, R80, !PT ;  /* 0x000000505b737209 */ /* 0x000fe40007810000 */
[----:B------:R0:W-:Y:S02]  /*214c0*/  MUFU.EX2 R80, R186 ;  /* 0x000000ba00507308 */ /* 0x0001e40000000800 */
[----:B------:R-:W-:Y:S01]  /*214d0*/  FMNMX.FTZ R84, R94, R115, !PT ;  /* 0x000000735e547209 */ /* 0x000fe20007810000 */
[----:B------:R-:W-:-:S03]  /*214e0*/  FFMA.FTZ R115, R193, UR28, -R15 ;  /* 0x0000001cc1737c23 */ /* 0x000fc6000801080f */
[----:B-1----:R-:W-:Y:S01]  /*214f0*/  FMNMX.FTZ R119, R95, R84, !PT ;  /* 0x000000545f777209 */ /* 0x002fe20007810000 */
[----:B------:R-:W-:-:S01]  /*21500*/  FFMA.FTZ R84, R88, UR28, -R15 ;  /* 0x0000001c58547c23 */ /* 0x000fc2000801080f */
[----:B------:R-:W-:Y:S01]  /*21510*/  MUFU.EX2 R33, R33 ;  /* 0x0000002100217308 */ /* 0x000fe20000000800 */
[----:B0-----:R-:W-:-:S01]  /*21520*/  FFMA.FTZ R186, R117, UR28, -R15 ;  /* 0x0000001c75ba7c23 */ /* 0x001fc2000801080f */
[----:B------:R-:W-:-:S04]  /*21530*/  FMNMX.FTZ R119, R98, R119, !PT ;  /* 0x0000007762777209 */ /* 0x000fc80007810000 */
        /* <DEDUP_REMOVED lines=23> */
[----:B------:R-:W-:Y:S01]  /*216b0*/  FSEL R184, R217, RZ, P1 ;  /* 0x000000ffd9b87208 */ /* 0x000fe20000800000 */
[----:B------:R-:W-:Y:S02]  /*216c0*/  MUFU.EX2 R41, R41 ;  /* 0x0000002900297308 */ /* 0x000fe40000000800 */
[----:B------:R-:W0:Y:S02]  /*216d0*/  SHFL.BFLY PT, R118, R119, 0x2, 0x1f ;  /* 0x0c401f0077767f89 */ /* 0x000e2400000e0000 */
[----:B------:R-:W-:-:S04]  /*216e0*/  FADD.FTZ R184, -R184, R225 ;  /* 0x000000e1b8b87221 */ /* 0x000fc80000010100 */
[----:B------:R-:W-:Y:S01]  /*216f0*/  FMUL.FTZ R117, R184, UR28 ;  /* 0x0000001cb8757c20 */ /* 0x000fe20008410000 */
[----:B------:R-:W-:Y:S08]  /*21700*/  MUFU.EX2 R44, R44 ;  /* 0x0000002c002c7308 */ /* 0x000ff00000000800 */
[----:B------:R-:W1:Y:S08]  /*21710*/  MUFU.EX2 R117, R117 ;  /* 0x0000007500757308 */ /* 0x000e700000000800 */
[----:B------:R-:W-:Y:S01]  /*21720*/  MUFU.EX2 R45, R45 ;  /* 0x0000002d002d7308 */ /* 0x000fe20000000800 */
[----:B0-----:R-:W-:-:S05]  /*21730*/  FMNMX.FTZ R118, R119, R118, !PT ;  /* 0x0000007677767209 */ /* 0x001fca0007810000 */
[----:B------:R-:W0:Y:S02]  /*21740*/  SHFL.BFLY PT, R119, R118, 0x1, 0x1f ;  /* 0x0c201f0076777f89 */ /* 0x000e2400000e0000 */
[----:B------:R-:W-:Y:S08]  /*21750*/  MUFU.EX2 R49, R49 ;  /* 0x0000003100317308 */ /* 0x000ff00000000800 */
[----:B------:R-:W-:Y:S08]  /*21760*/  MUFU.EX2 R53, R53 ;  /* 0x0000003500357308 */ /* 0x000ff00000000800 */
[----:B------:R-:W-:Y:S01]  /*21770*/  MUFU.EX2 R57, R57 ;  /* 0x0000003900397308 */ /* 0x000fe20000000800 */
[----:B0-----:R-:W-:-:S07]  /*21780*/  FMNMX.FTZ R15, R118, R119, !PT ;  /* 0x00000077760f7209 */ /* 0x001fce0007810000 */
[----:B------:R0:W-:Y:S01]  /*21790*/  MUFU.EX2 R118, R186 ;  /* 0x000000ba00767308 */ /* 0x0001e20000000800 */
[C---:B------:R-:W-:Y:S01]  /*217a0*/  FSETP.NEU.FTZ.AND P1, PT, R15.reuse, -INF , PT ;  /* 0xff8000000f00780b */ /* 0x040fe20003f3d000 */
[----:B------:R-:W-:-:S03]  /*217b0*/  FFMA.FTZ R119, R15, R188, -8 ;  /* 0xc10000000f777423 */ /* 0x000fc600000100bc */
[----:B------:R-:W-:Y:S02]  /*217c0*/  FSEL R184, R15, RZ, P1 ;  /* 0x000000ff0fb87208 */ /* 0x000fe40000800000 */
[----:B------:R-:W-:Y:S01]  /*217d0*/  FSEL R119, R119, RZ, P1 ;  /* 0x000000ff77777208 */ /* 0x000fe20000800000 */
[----:B------:R-:W-:Y:S02]  /*217e0*/  MUFU.EX2 R61, R61 ;  /* 0x0000003d003d7308 */ /* 0x000fe40000000800 */
[----:B------:R-:W-:-:S02]  /*217f0*/  FADD.FTZ R184, -R184, R223 ;  /* 0x000000dfb8b87221 */ /* 0x000fc40000010100 */
        /* <DEDUP_REMOVED lines=28> */
[----:B------:R-:W-:Y:S01]  /*219c0*/  FFMA.FTZ R75, R78, UR28, -R119 ;  /* 0x0000001c4e4b7c23 */ /* 0x000fe20008010877 */
[----:B-1----:R-:W-:-:S01]  /*219d0*/  FFMA.FTZ R78, R117, R5, R116 ;  /* 0x00000005754e7223 */ /* 0x002fc20000010074 */
[--C-:B------:R-:W-:Y:S01]  /*219e0*/  FFMA.FTZ R82, R82, UR28, -R119.reuse ;  /* 0x0000001c52527c23 */ /* 0x100fe20008010877 */
[----:B------:R-:W-:-:S01]  /*219f0*/  FFMA.FTZ R20, R20, UR28, -R119 ;  /* 0x0000001c14147c23 */ /* 0x000fc20008010877 */
[----:B------:R-:W1:Y:S01]  /*21a00*/  MUFU.EX2 R70, R70 ;  /* 0x0000004600467308 */ /* 0x000e620000000800 */
[----:B------:R-:W-:-:S01]  /*21a10*/  FADD.FTZ R187, R21, R78 ;  /* 0x0000004e15bb7221 */ /* 0x000fc20000010000 */
[--C-:B------:R-:W-:Y:S01]  /*21a20*/  FFMA.FTZ R78, R79, UR28, -R119.reuse ;  /* 0x0000001c4f4e7c23 */ /* 0x100fe20008010877 */
[----:B------:R-:W-:-:S02]  /*21a30*/  FFMA.FTZ R79, R81, UR28, -R119 ;  /* 0x0000001c514f7c23 */ /* 0x000fc40008010877 */
[----:B0-----:R-:W-:-:S03]  /*21a40*/  FADD.FTZ R186, R24, R187 ;  /* 0x000000bb18ba7221 */ /* 0x001fc60000010000 */
[----:B------:R-:W0:Y:S01]  /*21a50*/  MUFU.EX2 R26, R26 ;  /* 0x0000001a001a7308 */ /* 0x000e220000000800 */
[----:B------:R-:W-:-:S04]  /*21a60*/  FADD.FTZ R187, R27, R186 ;  /* 0x000000ba1bbb7221 */ /* 0x000fc80000010000 */
[----:B------:R-:W-:-:S03]  /*21a70*/  FADD.FTZ R186, R28, R187 ;  /* 0x000000bb1cba7221 */ /* 0x000fc60000010000 */
[----:B------:R-:W2:Y:S01]  /*21a80*/  MUFU.EX2 R25, R25 ;  /* 0x0000001900197308 */ /* 0x000ea20000000800 */
[----:B-1----:R-:W-:-:S01]  /*21a90*/  FFMA.FTZ R5, R70, R4, R185 ;  /* 0x0000000446057223 */ /* 0x002fc200000100b9 */
        /* <DEDUP_REMOVED lines=9> */
[----:B------:R-:W-:Y:S01]  /*21b30*/  FADD.FTZ R83, R37, R186 ;  /* 0x000000ba25537221 */ /* 0x000fe20000010000 */
[----:B------:R-:W-:-:S03]  /*21b40*/  FFMA.FTZ R186, R85, UR28, -R119 ;  /* 0x0000001c55ba7c23 */ /* 0x000fc60008010877 */
[----:B------:R-:W-:Y:S01]  /*21b50*/  FADD.FTZ R188, R40, R83 ;  /* 0x0000005328bc7221 */ /* 0x000fe20000010000 */
[----:B------:R-:W-:-:S01]  /*21b60*/  FFMA.FTZ R83, R86, UR28, -R119 ;  /* 0x0000001c56537c23 */ /* 0x000fc20008010877 */
[----:B------:R-:W2:Y:S01]  /*21b70*/  MUFU.EX2 R34, R34 ;  /* 0x0000002200227308 */ /* 0x000ea20000000800 */
[----:B-1----:R-:W-:-:S01]  /*21b80*/  FADD.FTZ R4, R30, R5 ;  /* 0x000000051e047221 */ /* 0x002fc20000010000 */
[----:B------:R-:W-:-:S04]  /*21b90*/  FADD.FTZ R85, R41, R188 ;  /* 0x000000bc29557221 */ /* 0x000fc80000010000 */
[----:B------:R-:W-:Y:S02]  /*21ba0*/  FADD.FTZ R86, R44, R85 ;  /* 0x000000552c567221 */ /* 0x000fe40000010000 */
[----:B------:R-:W1:Y:S01]  /*21bb0*/  MUFU.EX2 R35, R35 ;  /* 0x0000002300237308 */ /* 0x000e620000000800 */
[----:B0-----:R-:W-:-:S01]  /*21bc0*/  FADD.FTZ R5, R31, R4 ;  /* 0x000000041f057221 */ /* 0x001fc20000010000 */
[----:B------:R-:W-:Y:S01]  /*21bd0*/  FADD.FTZ R85, R45, R86 ;  /* 0x000000562d557221 */ /* 0x000fe20000010000 */
[----:B------:R-:W-:-:S03]  /*21be0*/  FFMA.FTZ R86, R87, UR28, -R119 ;  /* 0x0000001c57567c23 */ /* 0x000fc60008010877 */
[----:B------:R-:W-:Y:S01]  /*21bf0*/  FADD.FTZ R188, R48, R85 ;  /* 0x0000005530bc7221 */ /* 0x000fe20000010000 */
[----:B------:R-:W-:-:S01]  /*21c00*/  FFMA.FTZ R85, R90, UR28, -R119 ;  /* 0x0000001c5a557c23 */ /* 0x000fc20008010877 */
        /* <DEDUP_REMOVED lines=50> */
[----:B------:R-:W-:-:S03]  /*21f30*/  FADD.FTZ R98, R68, R95 ;  /* 0x0000005f44627221 */ /* 0x000fc60000010000 */
[----:B------:R-:W2:Y:S01]  /*21f40*/  MUFU.EX2 R69, R69 ;  /* 0x0000004500457308 */ /* 0x000ea20000000800 */
[----:B-1----:R-:W-:-:S07]  /*21f50*/  FADD.FTZ R4, R184, R5 ;  /* 0x00000005b8047221 */ /* 0x002fce0000010000 */
[----:B------:R-:W1:Y:S01]  /*21f60*/  MUFU.EX2 R74, R74 ;  /* 0x0000004a004a7308 */ /* 0x000e620000000800 */
[----:B0-----:R-:W-:-:S07]  /*21f70*/  FADD.FTZ R5, R71, R4 ;  /* 0x0000000447057221 */ /* 0x001fce0000010000 */
[----:B------:R-:W0:Y:S01]  /*21f80*/  MUFU.EX2 R75, R75 ;  /* 0x0000004b004b7308 */ /* 0x000e220000000800 */
[----:B--2---:R-:W-:-:S04]  /*21f90*/  FADD.FTZ R95, R69, R98 ;  /* 0x00000062455f7221 */ /* 0x004fc80000010000 */
[----:B------:R-:W-:Y:S01]  /*21fa0*/  FADD.FTZ R98, R72, R95 ;  /* 0x0000005f48627221 */ /* 0x000fe20000010000 */
[----:B------:R-:W-:-:S02]  /*21fb0*/  FFMA.FTZ R95, R103, UR28, -R119 ;  /* 0x0000001c675f7c23 */ /* 0x000fc40008010877 */
[----:B------:R-:W2:Y:S01]  /*21fc0*/  MUFU.EX2 R78, R78 ;  /* 0x0000004e004e7308 */ /* 0x000ea20000000800 */
[----:B-1----:R-:W-:-:S01]  /*21fd0*/  FADD.FTZ R4, R74, R5 ;  /* 0x000000054a047221 */ /* 0x002fc20000010000 */
[----:B------:R-:W-:-:S04]  /*21fe0*/  FADD.FTZ R187, R73, R98 ;  /* 0x0000006249bb7221 */ /* 0x000fc80000010000 */
        /* <DEDUP_REMOVED lines=9> */
[----:B------:R-:W-:-:S03]  /*22080*/  FFMA.FTZ R98, R104, UR28, -R119 ;  /* 0x0000001c68627c23 */ /* 0x000fc60008010877 */
[----:B------:R-:W-:Y:S01]  /*22090*/  FADD.FTZ R104, R80, R103 ;  /* 0x0000006750687221 */ /* 0x000fe20000010000 */
[----:B------:R-:W-:-:S02]  /*220a0*/  FFMA.FTZ R103, R105, UR28, -R119 ;  /* 0x0000001c69677c23 */ /* 0x000fc40008010877 */
        /* <DEDUP_REMOVED lines=70> */
[----:B0-----:R-:W-:-:S04]  /*22510*/  FADD.FTZ R5, R113, R112 ;  /* 0x0000007071057221 */ /* 0x001fc80000010000 */
[----:B------:R-:W-:Y:S01]  /*22520*/  FADD.FTZ R5, R118, R5 ;  /* 0x0000000576057221 */ /* 0x000fe20000010000 */
[----:B--2---:R-:W-:-:S04]  /*22530*/  FADD.FTZ R119, R109, R4 ;  /* 0x000000046d777221 */ /* 0x004fc80000010000 */
[----:B-1----:R-:W-:Y:S01]  /*22540*/  FADD.FTZ R4, R110, R119 ;  /* 0x000000776e047221 */ /* 0x002fe20000010000 */
[----:B------:R-:W-:Y:S06]  /*22550*/  @!P3 BRA `(.L_x_6825) ;  /* 0x000000000004b947 */ /* 0x000fec0003800000 */
[----:B------:R-:W-:Y:S01]  /*22560*/  BPT.TRAP 0x1 ;  /* 0x000000040000795c */ /* 0x000fe20000300000 */
.L_x_6825:
[----:B------:R-:W-:Y:S01]  /*22570*/  F2FP.SATFINITE.E4M3.F32.PACK_AB_MERGE_C R24, R27, R24, RZ ;  /* 0x000000181b18723e */ /* 0x000fe200048070ff */
[----:B------:R-:W-:Y:S01]  /*22580*/  FMUL.FTZ R120, R120, R117 ;  /* 0x0000007578787220 */ /* 0x000fe20000410000 */
[----:B------:R-:W-:Y:S01]  /*22590*/  F2FP.SATFINITE.E4M3.F32.PACK_AB_MERGE_C R91, R20, R91, RZ ;  /* 0x0000005b145b723e */ /* 0x000fe200048070ff */
        /* <DEDUP_REMOVED lines=118> */
[----:B0-----:R-:W-:Y:S02]  /*22d00*/  IMAD.MOV.U32 R20, RZ, RZ, R210 ;  /* 0x000000ffff147224 */ /* 0x001fe400078e00d2 */
[----:B------:R-:W-:Y:S01]  /*22d10*/  IMAD.MOV.U32 R226, RZ, RZ, R208 ;  /* 0x000000ffffe27224 */ /* 0x000fe200078e00d0 */
[----:B------:R-:W-:Y:S06]  /*22d20*/  @P1 BRA `(.L_x_6826) ;  /* 0xffffffa800681947 */ /* 0x000fec000383ffff */
.L_x_6807:
[----:B------:R-:W-:Y:S01]  /*22d30*/  ISETP.NE.AND P1, PT, R237, 0x3, PT ;  /* 0x00000003ed00780c */ /* 0x000fe20003f25270 */
[----:B------:R-:W-:Y:S05]  /*22d40*/  WARPSYNC.ALL ;  /* 0x0000000000007948 */ /* 0x000fea0003800000 */
[----:B------:R-:W-:Y:S07]  /*22d50*/  BAR.ARV 0x8, 0x120 ;  /* 0x0204800000007b1d */ /* 0x000fee0000002000 */
[----:B------:R-:W-:Y:S05]  /*22d60*/  @!P1 BRA `(.L_x_6827) ;  /* 0x0000000000049947 */ /* 0x000fea0003800000 */
[----:B------:R-:W-:Y:S01]  /*22d70*/  BPT.TRAP 0x1 ;  /* 0x000000040000795c */ /* 0x000fe20000300000 */
.L_x_6827:
[----:B------:R-:W-:Y:S01]  /*22d80*/  IMAD R11, R208, 0x8, R18 ;  /* 0x00000008d00b7824 */ /* 0x000fe200078e0212 */
[----:B------:R-:W-:-:S04]  /*22d90*/  SHF.L.U32 R0, R210, 0x1f, RZ ;  /* 0x0000001fd2007819 */ /* 0x000fc800000006ff */
[----:B------:R0:W1:Y:S01]  /*22da0*/  SYNCS.PHASECHK.TRANS64.TRYWAIT P0, [R11+URZ+0x28850], R0 ;  /* 0x028850000b0075a7 */ /* 0x000062000800017f */
[----:B------:R-:W-:Y:S05]  /*22db0*/  @!P1 BRA `(.L_x_6828) ;  /* 0x0000000000049947 */ /* 0x000fea0003800000 */
[----:B------:R-:W-:Y:S01]  /*22dc0*/  BPT.TRAP 0x1 ;  /* 0x000000040000795c */ /* 0x000fe20000300000 */
.L_x_6828:
[----:B------:R-:W-:-:S05]  /*22dd0*/  VIADD R18, R18, 0x400 ;  /* 0x0000040012127836 */ /* 0x000fca0000000000 */
[----:B------:R-:W-:-:S04]  /*22de0*/  SHF.R.U32.HI R18, RZ, 0x4, R18 ;  /* 0x00000004ff127819 */ /* 0x000fc80000011612 */
[----:B------:R-:W-:-:S04]  /*22df0*/  LOP3.LUT R18, R18, 0x3fff, RZ, 0xc0, !PT ;  /* 0x00003fff12127812 */ /* 0x000fc800078ec0ff */
[----:B------:R-:W-:Y:S01]  /*22e00*/  LOP3.LUT R3, R18, 0x10000, RZ, 0xfc, !PT ;  /* 0x0001000012037812 */ /* 0x000fe200078efcff */
[----:B-1----:R-:W-:Y:S06]  /*22e10*/  @P0 BRA `(.L_x_6829) ;  /* 0x0000000000080947 */ /* 0x002fec0003800000 */
[----:B------:R-:W1:Y:S02]  /*22e20*/  SYNCS.PHASECHK.TRANS64.TRYWAIT P0, [R11+URZ+0x28850], R0 ;  /* 0x028850000b0075a7 */ /* 0x000e64000800017f */
[----:B-1----:R-:W-:Y:S05]  /*22e30*/  @!P0 BRA `(.L_x_6830) ;  /* 0x000000ac00548947 */ /* 0x002fea0003800000 */
.L_x_6829:
        /* <DEDUP_REMOVED lines=9> */
[----:B------:R-:W-:-:S04]  /*22ed0*/  ISETP.NE.U32.AND P0, PT, RZ, UR4, PT ;  /* 0x00000004ff007c0c */ /* 0x000fc8000bf05070 */
[----:B------:R-:W-:-:S07]  /*22ee0*/  ISETP.NE.AND.EX P0, PT, RZ, UR5, PT, P0 ;  /* 0x00000005ff007c0c */ /* 0x000fce000bf05300 */
[----:B------:R-:W-:Y:S01]  /*22ef0*/  QGMMA.64x128x32.F32.E4M3.E4M3 R120, R204, gdesc[UR4], R120, gsb0 ;  /* 0x01e00004cc787df3 */ /* 0x000fe20008000878 */
[----:B------:R-:W-:Y:S01]  /*22f00*/  R2UR UR6, R6 ;  /* 0x00000000060672ca */ /* 0x000fe200000e0000 */
[----:B------:R-:W-:Y:S01]  /*22f10*/  VIADD R6, R2, 0x200 ;  /* 0x0000020002067836 */ /* 0x000fe20000000000 */
[----:B------:R-:W-:Y:S01]  /*22f20*/  R2UR UR7, R7 ;  /* 0x00000000070772ca */ /* 0x000fe200000e0000 */
[----:B------:R-:W-:Y:S02]  /*22f30*/  IMAD.MOV.U32 R7, RZ, RZ, -0x7fffffe0 ;  /* 0x80000020ff077424 */ /* 0x000fe400078e00ff */
[----:B------:R-:W2:Y:S01]  /*22f40*/  @P0 LDC.64 R8, c[0x0][0x9d0] ;  /* 0x00027400ff080b82 */ /* 0x000ea20000000a00 */
[----:B------:R-:W-:Y:S02]  /*22f50*/  @P0 SHF.R.S32.HI R3, RZ, 0x1f, R219 ;  /* 0x0000001fff030819 */ /* 0x000fe400000114db */
[----:B------:R-:W-:Y:S01]  /*22f60*/  @P0 SHF.R.S32.HI R13, RZ, 0x1f, R231 ;  /* 0x0000001fff0d0819 */ /* 0x000fe200000114e7 */
[----:B------:R-:W-:-:S02]  /*22f70*/  WARPGROUP.DEPBAR.LE gsb0, 0x0 ;  /* 0x00008000000079c5 */ /* 0x000fc40000010000 */
[----:B------:R-:W-:-:S06]  /*22f80*/  WARPGROUP.ARRIVE ;  /* 0x00000000000079c5 */ /* 0x000fcc0000000000 */
[----:B------:R-:W-:Y:S01]  /*22f90*/  QGMMA.64x128x32.F32.E4M3.E4M3 R120, R200, gdesc[UR4], R120, gsb0 ;  /* 0x01e00004c8787df3 */ /* 0x000fe20008000878 */
        /* <DEDUP_REMOVED lines=11> */
[C---:B------:R-:W-:Y:S01]  /*23050*/  @P0 LEA R8, P1, R6.reuse, UR4, 0x2 ;  /* 0x0000000406080c11 */ /* 0x040fe2000f8210ff */
[----:B------:R-:W-:Y:S02]  /*23060*/  WARPGROUP.DEPBAR.LE gsb0, 0x0 ;  /* 0x00008000000079c5 */ /* 0x000fe40000010000 */
[----:B------:R-:W-:Y:S01]  /*23070*/  WARPGROUP.ARRIVE ;  /* 0x00000000000079c5 */ /* 0x000fe20000000000 */
[----:B------:R-:W-:Y:S01]  /*23080*/  @P0 LEA.HI.X R9, R6, UR5, R3, 0x2, P1 ;  /* 0x0000000506090c11 */ /* 0x000fe200088f1403 */
[----:B------:R-:W-:Y:S02]  /*23090*/  VIADD R6, R2, 0x202 ;  /* 0x0000020202067836 */ /* 0x000fe40000000000 */
[----:B------:R-:W-:Y:S02]  /*230a0*/  IMAD.MOV.U32 R0, RZ, RZ, 0x3f800000 ;  /* 0x3f800000ff007424 */ /* 0x000fe400078e00ff */
[----:B------:R-:W-:Y:S01]  /*230b0*/  QGMMA.64x128x32.F32.E4M3.E4M3 R120, R196, gdesc[UR4], R120, gsb0 ;  /* 0x01e00004c4787df3 */ /* 0x000fe20008000878 */
[----:B------:R-:W-:Y:S01]  /*230c0*/  IMAD.MOV.U32 R7, RZ, RZ, -0x7fffffe0 ;  /* 0x80000020ff077424 */ /* 0x000fe200078e00ff */
[----:B------:R-:W-:-:S02]  /*230d0*/  R2UR UR6, R6 ;  /* 0x00000000060672ca */ /* 0x000fc400000e0000 */
[----:B------:R0:W2:Y:S02]  /*230e0*/  @P0 LDG.E R0, desc[UR38][R8.64] ;  /* 0x0000002608000981 */ /* 0x0000a4000c1e1900 */
        /* <DEDUP_REMOVED lines=8> */
[----:B------:R-:W-:Y:S02]  /*23170*/  VIADD R2, R2, 0x402 ;  /* 0x0000040202027836 */ /* 0x000fe40000000000 */
[----:B------:R-:W-:Y:S01]  /*23180*/  IMAD.MOV.U32 R3, RZ, RZ, -0x7fffffe0 ;  /* 0x80000020ff037424 */ /* 0x000fe200078e00ff */
        /* <DEDUP_REMOVED lines=25> */
[----:B------:R-:W0:Y:S01]  /*23320*/  @P1 MUFU.LG2 R4, R5 ;  /* 0x0000000500041308 */ /* 0x000e220000000c00 */
[----:B------:R-:W-:-:S07]  /*23330*/  ISETP.NE.AND P3, PT, R237, 0x3, PT ;  /* 0x00000003ed00780c */ /* 0x000fce0003f65270 */
[----:B------:R-:W1:Y:S08]  /*23340*/  @P2 MUFU.LG2 R6, R10 ;  /* 0x0000000a00062308 */ /* 0x000e700000000c00 */
[----:B------:R-:W3:Y:S01]  /*23350*/  @P0 MUFU.RCP R7, R9 ;  /* 0x0000000900070308 */ /* 0x000ee20000001000 */
[----:B------:R-:W-:Y:S02]  /*23360*/  IMAD.U32 R2, RZ, RZ, UR28 ;  /* 0x0000001cff027e24 */ /* 0x000fe4000f8e00ff */
[----:B------:R-:W-:-:S02]  /*23370*/  IMAD.U32 R13, RZ, RZ, UR28 ;  /* 0x0000001cff0d7e24 */ /* 0x000fc4000f8e00ff */
        /* <DEDUP_REMOVED lines=13> */
.L_x_6831:
        /* <DEDUP_REMOVED lines=75> */
.L_x_6709:
[----:B------:R-:W0:Y:S01]  /*23900*/  S2R R86, SR_TID.X ;  /* 0x0000000000567919 */ /* 0x000e220000002100 */
[----:B------:R-:W-:Y:S05]  /*23910*/  WARPSYNC.ALL ;  /* 0x0000000000007948 */ /* 0x000fea0003800000 */
[----:B0-----:R-:W-:-:S05]  /*23920*/  VIADD R70, R86, 0xffffff80 ;  /* 0xffffff8056467836 */ /* 0x001fca0000000000 */
[----:B------:R-:W-:-:S04]  /*23930*/  SHF.R.S32.HI R77, RZ, 0x1f, R70 ;  /* 0x0000001fff4d7819 */ /* 0x000fc80000011446 */
[----:B------:R-:W-:-:S04]  /*23940*/  LEA.HI R76, R77, R70, RZ, 0x3 ;  /* 0x000000464d4c7211 */ /* 0x000fc800078f18ff */
[----:B------:R-:W-:Y:S02]  /*23950*/  LOP3.LUT R3, R76, 0x1ffffff8, RZ, 0xc0, !PT ;  /* 0x1ffffff84c037812 */ /* 0x000fe400078ec0ff */
[----:B------:R-:W-:-:S03]  /*23960*/  SHF.R.S32.HI R76, RZ, 0x3, R76 ;  /* 0x00000003ff4c7819 */ /* 0x000fc6000001144c */
[----:B------:R-:W-:-:S04]  /*23970*/  IMAD.IADD R3, R70, 0x1, -R3 ;  /* 0x0000000146037824 */ /* 0x000fc800078e0a03 */
[----:B------:R-:W-:Y:S01]  /*23980*/  IMAD.SHL.U32 R68, R3, 0x8, RZ ;  /* 0x0000000803447824 */ /* 0x000fe200078e00ff */
        /* <DEDUP_REMOVED lines=9> */
[----:B------:R-:W-:Y:S01]  /*23a20*/  IMAD.SHL.U32 R0, R86, 0x4, RZ ;  /* 0x0000000456007824 */ /* 0x000fe200078e00ff */
[----:B------:R-:W-:-:S04]  /*23a30*/  ULDC.64 UR4, c[0x4][0xa8] ;  /* 0x01002a0000047ab9 */ /* 0x000fc80000000a00 */
[----:B------:R-:W-:-:S04]  /*23a40*/  LOP3.LUT R0, R0, 0xc, RZ, 0xc0, !PT ;  /* 0x0000000c00007812 */ /* 0x000fc800078ec0ff */
[----:B------:R-:W-:-:S05]  /*23a50*/  IADD3 R2, P0, R0, UR4, RZ ;  /* 0x0000000400027c10 */ /* 0x000fca000ff1e0ff */
[----:B------:R-:W-:-:S05]  /*23a60*/  IMAD.X R3, RZ, RZ, UR5, P0 ;  /* 0x00000005ff037e24 */ /* 0x000fca00080e06ff */
[----:B------:R2:W3:Y:S01]  /*23a70*/  LDG.E.CONSTANT R0, desc[UR38][R2.64] ;  /* 0x0000002602007981 */ /* 0x0004e2000c1e9900 */
[----:B------:R-:W-:Y:S01]  /*23a80*/  F2FP.BF16.F32.PACK_AB R59, R150, R27 ;  /* 0x0000001b963b723e */ /* 0x000fe200000010ff */
[----:B------:R-:W-:Y:S01]  /*23a90*/  UMOV UR4, 0xffffffff ;  /* 0xffffffff00047882 */ /* 0x000fe20000000000 */
[----:B------:R-:W-:Y:S01]  /*23aa0*/  F2FP.BF16.F32.PACK_AB R63, R158, R21 ;  /* 0x000000159e3f723e */ /* 0x000fe200000010ff */
[----:B------:R-:W4:Y:S01]  /*23ab0*/  S2R R43, SR_SWINHI ;  /* 0x00000000002b7919 */ /* 0x000f220000002f00 */
[----:B------:R-:W-:Y:S02]  /*23ac0*/  F2FP.BF16.F32.PACK_AB R54, R175, R4 ;  /* 0x00000004af36723e */ /* 0x000fe400000010ff */
[----:B-----5:R-:W-:Y:S02]  /*23ad0*/  F2FP.BF16.F32.PACK_AB R71, R174, R9 ;  /* 0x00000009ae47723e */ /* 0x020fe400000010ff */
[----:B------:R-:W-:Y:S02]  /*23ae0*/  F2FP.BF16.F32.PACK_AB R75, R182, R7 ;  /* 0x00000007b64b723e */ /* 0x000fe400000010ff */
[----:B--2---:R-:W-:-:S02]  /*23af0*/  LEA.HI R2, R77, R70, RZ, 0x4 ;  /* 0x000000464d027211 */ /* 0x004fc400078f20ff */
[----:B------:R-:W-:Y:S02]  /*23b00*/  F2FP.BF16.F32.PACK_AB R51, R134, R35 ;  /* 0x000000238633723e */ /* 0x000fe400000010ff */
[----:B------:R-:W-:Y:S02]  /*23b10*/  SHF.R.S32.HI R27, RZ, 0x4, R2 ;  /* 0x00000004ff1b7819 */ /* 0x000fe40000011402 */
[C---:B------:R-:W-:Y:S02]  /*23b20*/  LOP3.LUT R3, R2.reuse, 0x3fffff0, RZ, 0xc0, !PT ;  /* 0x03fffff002037812 */ /* 0x040fe400078ec0ff */
[----:B------:R-:W-:Y:S02]  /*23b30*/  LEA.HI R21, R2, R27, RZ, 0x1 ;  /* 0x0000001b02157211 */ /* 0x000fe400078f08ff */
[----:B------:R-:W-:Y:S01]  /*23b40*/  F2FP.BF16.F32.PACK_AB R56, R181, R8 ;  /* 0x00000008b538723e */ /* 0x000fe200000010ff */
[----:B------:R-:W-:Y:S01]  /*23b50*/  IMAD.IADD R3, R70, 0x1, -R3 ;  /* 0x0000000146037824 */ /* 0x000fe200078e0a03 */
[----:B------:R-:W-:-:S02]  /*23b60*/  LOP3.LUT R2, R21, 0x1ffffffe, RZ, 0xc0, !PT ;  /* 0x1ffffffe15027812 */ /* 0x000fc400078ec0ff */
[----:B------:R-:W-:Y:S01]  /*23b70*/  F2FP.BF16.F32.PACK_AB R58, R183, R6 ;  /* 0x00000006b73a723e */ /* 0x000fe200000010ff */
[----:B------:R-:W-:Y:S01]  /*23b80*/  IMAD R3, R3, 0x40, R222 ;  /* 0x0000004003037824 */ /* 0x000fe200078e02de */
[----:B------:R-:W-:Y:S01]  /*23b90*/  F2FP.BF16.F32.PACK_AB R35, R164, R15 ;  /* 0x0000000fa423723e */ /* 0x000fe200000010ff */
[----:B------:R-:W-:Y:S01]  /*23ba0*/  IMAD.IADD R2, R27, 0x1, -R2 ;  /* 0x000000011b027824 */ /* 0x000fe200078e0a02 */
[----:B------:R-:W-:Y:S02]  /*23bb0*/  F2FP.BF16.F32.PACK_AB R48, R165, R14 ;  /* 0x0000000ea530723e */ /* 0x000fe400000010ff */
[----:B------:R-:W-:Y:S01]  /*23bc0*/  F2FP.BF16.F32.PACK_AB R47, R126, R39 ;  /* 0x000000277e2f723e */ /* 0x000fe200000010ff */
[----:B------:R-:W-:Y:S01]  /*23bd0*/  IMAD R3, R2, 0x8, R3 ;  /* 0x0000000802037824 */ /* 0x000fe200078e0203 */
        /* <DEDUP_REMOVED lines=26> */
[----:B------:R-:W-:Y:S02]  /*23d80*/  F2FP.BF16.F32.PACK_AB R46, R159, R20 ;  /* 0x000000149f2e723e */ /* 0x000fe400000010ff */
[----:B------:R-:W-:Y:S02]  /*23d90*/  F2FP.BF16.F32.PACK_AB R52, R173, R10 ;  /* 0x0000000aad34723e */ /* 0x000fe400000010ff */
[----:B------:R-:W-:-:S02]  /*23da0*/  LOP3.LUT R14, R14, R15, RZ, 0x3c, !PT ;  /* 0x0000000f0e0e7212 */ /* 0x000fc400078e3cff */
        /* <DEDUP_REMOVED lines=10> */
[----:B------:R-:W-:Y:S02]  /*23e50*/  LOP3.LUT P0, R2, R86, 0x3, RZ, 0xc0, !PT ;  /* 0x0000000356027812 */ /* 0x000fe4000780c0ff */
        /* <DEDUP_REMOVED lines=12> */
[----:B------:R-:W-:Y:S02]  /*23f20*/  ISETP.EQ.OR P0, PT, R2, 0x3, !P0 ;  /* 0x000000030200780c */ /* 0x000fe40004702670 */
        /* <DEDUP_REMOVED lines=12> */
[----:B------:R-:W-:Y:S02]  /*23ff0*/  SEL R3, R40, R41, P0 ;  /* 0x0000002928037207 */ /* 0x000fe40000000000 */
        /* <DEDUP_REMOVED lines=41> */
[----:B------:R-:W4:Y:S01]  /*24290*/  SHFL.IDX PT, R20, R39, R2, 0x1c1f ;  /* 0x001c1f0227147589 */ /* 0x000f2200000e0000 */
[----:B------:R-:W-:Y:S02]  /*242a0*/  SEL R43, R56, R43, P0 ;  /* 0x0000002b382b7207 */ /* 0x000fe40000000000 */
[----:B------:R-:W-:Y:S01]  /*242b0*/  SEL R47, R38, R47, P0 ;  /* 0x0000002f262f7207 */ /* 0x000fe20000000000 */
[----:B------:R-:W-:Y:S01]  /*242c0*/  SHFL.IDX PT, R57, R57, R0, 0x1c1f ;  /* 0x001c1f0039397589 */ /* 0x000fe200000e0000 */
[----:B------:R-:W-:-:S02]  /*242d0*/  SEL R51, R34, R51, P0 ;  /* 0x0000003322337207 */ /* 0x000fc40000000000 */
[----:B------:R-:W-:Y:S01]  /*242e0*/  SEL R55, R30, R55, P0 ;  /* 0x000000371e377207 */ /* 0x000fe20000000000 */
[----:B------:R-:W5:Y:S01]  /*242f0*/  SHFL.IDX PT, R34, R29, R0, 0x1c1f ;  /* 0x001c1f001d227589 */ /* 0x000f6200000e0000 */
[----:B------:R-:W-:Y:S02]  /*24300*/  SEL R63, R46, R63, P0 ;  /* 0x0000003f2e3f7207 */ /* 0x000fe40000000000 */
[----:B------:R-:W-:Y:S01]  /*24310*/  SEL R67, R50, R67, P0 ;  /* 0x0000004332437207 */ /* 0x000fe20000000000 */
[----:B------:R-:W0:Y:S01]  /*24320*/  SHFL.IDX PT, R30, R25, R0, 0x1c1f ;  /* 0x001c1f00191e7589 */ /* 0x000e2200000e0000 */
[----:B------:R-:W-:Y:S02]  /*24330*/  SEL R71, R54, R71, P0 ;  /* 0x0000004736477207 */ /* 0x000fe40000000000 */
[----:B------:R-:W-:Y:S01]  /*24340*/  SEL R73, R75, R58, P0 ;  /* 0x0000003a4b497207 */ /* 0x000fe20000000000 */
[----:B------:R-:W1:Y:S01]  /*24350*/  SHFL.IDX PT, R38, R33, R0, 0x1c1f ;  /* 0x001c1f0021267589 */ /* 0x000e6200000e0000 */
[----:B------:R-:W-:-:S02]  /*24360*/  SEL R75, R58, R75, P0 ;  /* 0x0000004b3a4b7207 */ /* 0x000fc40000000000 */
[----:B--2---:R-:W-:Y:S01]  /*24370*/  SEL R8, R10, R7, P0 ;  /* 0x000000070a087207 */ /* 0x004fe20000000000 */
[----:B------:R-:W2:Y:S01]  /*24380*/  SHFL.IDX PT, R48, R59, R2, 0x1c1f ;  /* 0x001c1f023b307589 */ /* 0x000ea200000e0000 */
[----:B------:R-:W-:Y:S02]  /*24390*/  SEL R4, R6, R3, P0 ;  /* 0x0000000306047207 */ /* 0x000fe40000000000 */
[----:B------:R-:W-:Y:S01]  /*243a0*/  SEL R10, R7, R10, P0 ;  /* 0x0000000a070a7207 */ /* 0x000fe20000000000 */
[----:B------:R-:W-:Y:S01]  /*243b0*/  SHFL.IDX PT, R41, R41, R0, 0x1c1f ;  /* 0x001c1f0029297589 */ /* 0x000fe200000e0000 */
[----:B---3--:R-:W-:Y:S02]  /*243c0*/  SEL R24, R26, R21, P0 ;  /* 0x000000151a187207 */ /* 0x008fe40000000000 */
[----:B----4-:R-:W-:Y:S01]  /*243d0*/  SEL R56, R37, R20, P0 ;  /* 0x0000001425387207 */ /* 0x010fe20000000000 */
[----:B------:R-:W3:Y:S01]  /*243e0*/  SHFL.IDX PT, R40, R43, R2, 0x1c1f ;  /* 0x001c1f022b287589 */ /* 0x000ee200000e0000 */
[----:B------:R-:W-:Y:S01]  /*243f0*/  SEL R58, R20, R37, P0 ;  /* 0x00000025143a7207 */ /* 0x000fe20000000000 */
[----:B------:R-:W-:Y:S01]  /*24400*/  IMAD.MOV.U32 R20, RZ, RZ, RZ ;  /* 0x000000ffff147224 */ /* 0x000fe200078e00ff */
[----:B------:R-:W-:Y:S01]  /*24410*/  SEL R6, R3, R6, P0 ;  /* 0x0000000603067207 */ /* 0x000fe20000000000 */
[----:B------:R-:W-:Y:S01]  /*24420*/  SHFL.IDX PT, R45, R45, R0, 0x1c1f ;  /* 0x001c1f002d2d7589 */ /* 0x000fe200000e0000 */
[----:B-----5:R-:W-:-:S02]  /*24430*/  SEL R32, R34, R31, P0 ;  /* 0x0000001f22207207 */ /* 0x020fc40000000000 */
[----:B------:R-:W-:Y:S01]  /*24440*/  SEL R34, R31, R34, P0 ;  /* 0x000000221f227207 */ /* 0x000fe20000000000 */
[----:B------:R-:W-:Y:S01]  /*24450*/  SHFL.IDX PT, R49, R49, R0, 0x1c1f ;  /* 0x001c1f0031317589 */ /* 0x000fe200000e0000 */
[----:B0-----:R-:W-:Y:S02]  /*24460*/  SEL R28, R30, R27, P0 ;  /* 0x0000001b1e1c7207 */ /* 0x001fe40000000000 */
[----:B------:R-:W-:Y:S01]  /*24470*/  SEL R30, R27, R30, P0 ;  /* 0x0000001e1b1e7207 */ /* 0x000fe20000000000 */
[----:B------:R-:W-:Y:S01]  /*24480*/  SHFL.IDX PT, R53, R53, R0, 0x1c1f ;  /* 0x001c1f0035357589 */ /* 0x000fe200000e0000 */
[----:B-1----:R-:W-:Y:S02]  /*24490*/  SEL R36, R38, R35, P0 ;  /* 0x0000002326247207 */ /* 0x002fe40000000000 */
[----:B------:R-:W-:Y:S01]  /*244a0*/  SEL R38, R35, R38, P0 ;  /* 0x0000002623267207 */ /* 0x000fe20000000000 */
[----:B------:R-:W-:Y:S01]  /*244b0*/  SHFL.IDX PT, R61, R61, R0, 0x1c1f ;  /* 0x001c1f003d3d7589 */ /* 0x000fe200000e0000 */
[----:B--2---:R-:W-:-:S02]  /*244c0*/  SEL R29, R57, R48, P0 ;  /* 0x00000030391d7207 */ /* 0x004fc40000000000 */
[----:B------:R-:W-:Y:S01]  /*244d0*/  SEL R31, R48, R57, P0 ;  /* 0x00000039301f7207 */ /* 0x000fe20000000000 */
[----:B------:R-:W-:Y:S01]  /*244e0*/  SHFL.IDX PT, R65, R65, R0, 0x1c1f ;  /* 0x001c1f0041417589 */ /* 0x000fe200000e0000 */
[----:B------:R-:W-:-:S03]  /*244f0*/  SEL R26, R21, R26, P0 ;  /* 0x0000001a151a7207 */ /* 0x000fc60000000000 */
[----:B------:R-:W-:Y:S01]  /*24500*/  SHFL.IDX PT, R69, R69, R0, 0x1c1f ;  /* 0x001c1f0045457589 */ /* 0x000fe200000e0000 */
[----:B---3--:R-:W-:Y:S02]  /*24510*/  SEL R60, R41, R40, P0 ;  /* 0x00000028293c7207 */ /* 0x008fe40000000000 */
[----:B------:R-:W-:Y:S01]  /*24520*/  SEL R62, R40, R41, P0 ;  /* 0x00000029283e7207 */ /* 0x000fe20000000000 */
[----:B------:R-:W0:Y:S04]  /*24530*/  SHFL.IDX PT, R42, R47, R2, 0x1c1f ;  /* 0x001c1f022f2a7589 */ /* 0x000e2800000e0000 */
[----:B------:R-:W1:Y:S04]  /*24540*/  SHFL.IDX PT, R44, R51, R2, 0x1c1f ;  /* 0x001c1f02332c7589 */ /* 0x000e6800000e0000 */
[----:B------:R-:W2:Y:S04]  /*24550*/  SHFL.IDX PT, R46, R55, R2, 0x1c1f ;  /* 0x001c1f02372e7589 */ /* 0x000ea800000e0000 */
[----:B------:R-:W3:Y:S04]  /*24560*/  SHFL.IDX PT, R50, R63, R2, 0x1c1f ;  /* 0x001c1f023f327589 */ /* 0x000ee800000e0000 */
[----:B------:R-:W4:Y:S04]  /*24570*/  SHFL.IDX PT, R52, R67, R2, 0x1c1f ;  /* 0x001c1f0243347589 */ /* 0x000f2800000e0000 */
[----:B------:R-:W5:Y:S04]  /*24580*/  SHFL.IDX PT, R54, R71, R2, 0x1c1f ;  /* 0x001c1f0247367589 */ /* 0x000f6800000e0000 */
[----:B------:R3:W5:Y:S01]  /*24590*/  SHFL.IDX PT, R73, R73, R0, 0x1c1f ;  /* 0x001c1f0049497589 */ /* 0x00076200000e0000 */
        /* <DEDUP_REMOVED lines=11> */
[----:B-----5:R-:W-:Y:S02]  /*24650*/  SEL R57, R69, R54, P0 ;  /* 0x0000003645397207 */ /* 0x020fe40000000000 */
[----:B------:R-:W-:-:S07]  /*24660*/  SEL R59, R54, R69, P0 ;  /* 0x00000045363b7207 */ /* 0x000fce0000000000 */
.L_x_7079:
        /* <DEDUP_REMOVED lines=12> */
[----:B------:R2:W-:Y:S01]  /*24730*/  STSM.16.M88.4 [R84], R8 ;  /* 0x0000000854007844 */ /* 0x0005e20000000200 */
[----:B0-----:R-:W-:-:S03]  /*24740*/  IMAD.WIDE R12, R234, 0x4, R2 ;  /* 0x00000004ea0c7825 */ /* 0x001fc600078e0202 */
[----:B------:R0:W-:Y:S04]  /*24750*/  STSM.16.M88.4 [R83], R24 ;  /* 0x0000001853007844 */ /* 0x0001e80000000200 */
[----:B------:R-:W3:Y:S01]  /*24760*/  @P0 LDC.64 R2, c[0x0][0xbe0] ;  /* 0x0002f800ff020b82 */ /* 0x000ee20000000a00 */
[----:B------:R0:W-:Y:S04]  /*24770*/  STSM.16.M88.4 [R82], R28 ;  /* 0x0000001c52007844 */ /* 0x0001e80000000200 */
[----:B------:R0:W-:Y:S04]  /*24780*/  STSM.16.M88.4 [R81], R32 ;  /* 0x0000002051007844 */ /* 0x0001e80000000200 */
[----:B------:R0:W-:Y:S04]  /*24790*/  STSM.16.M88.4 [R80], R36 ;  /* 0x0000002450007844 */ /* 0x0001e80000000200 */
[----:B------:R0:W-:Y:S04]  /*247a0*/  STSM.16.M88.4 [R74], R56 ;  /* 0x000000384a007844 */ /* 0x0001e80000000200 */
[----:B------:R0:W-:Y:S01]  /*247b0*/  STSM.16.M88.4 [R72], R60 ;  /* 0x0000003c48007844 */ /* 0x0001e20000000200 */
[----:B------:R-:W-:Y:S01]  /*247c0*/  BAR.SYNC.DEFER_BLOCKING 0x1, 0x100 ;  /* 0x0044000000007b1d */ /* 0x000fe20000010000 */
[----:B---3--:R-:W-:-:S05]  /*247d0*/  @P0 IMAD.WIDE R2, R234, 0x4, R2 ;  /* 0x00000004ea020825 */ /* 0x008fca00078e0202 */
[----:B------:R-:W-:Y:S02]  /*247e0*/  ULDC UR4, c[0x0][0xa88] ;  /* 0x0002a20000047ab9 */ /* 0x000fe40000000800 */
[----:B------:R-:W-:Y:S01]  /*247f0*/  IMAD.U32 R45, RZ, RZ, UR4 ;  /* 0x00000004ff2d7e24 */ /* 0x000fe2000f8e00ff */
[----:B------:R0:W5:Y:S01]  /*24800*/  @P1 LDG.E R20, desc[UR38][R12.64] ;  /* 0x000000260c141981 */ /* 0x000162000c1e1900 */
[----:B-1----:R-:W-:-:S04]  /*24810*/  LEA.HI R4, R77, R70, RZ, 0x7 ;  /* 0x000000464d047211 */ /* 0x002fc800078f38ff */
[----:B------:R0:W5:Y:S01]  /*24820*/  @P0 LDG.E R45, desc[UR38][R2.64] ;  /* 0x00000026022d0981 */ /* 0x000162000c1e1900 */
[----:B------:R-:W-:-:S05]  /*24830*/  LOP3.LUT R5, R4, 0xffffff80, RZ, 0xc0, !PT ;  /* 0xffffff8004057812 */ /* 0x000fca00078ec0ff */
[----:B------:R-:W-:Y:S01]  /*24840*/  IMAD.IADD R70, R70, 0x1, -R5 ;  /* 0x0000000146467824 */ /* 0x000fe200078e0a05 */
[----:B------:R-:W-:-:S04]  /*24850*/  SHF.R.S32.HI R5, RZ, 0x7, R4 ;  /* 0x00000007ff057819 */ /* 0x000fc80000011404 */
[----:B------:R-:W-:-:S04]  /*24860*/  SHF.R.S32.HI R7, RZ, 0x1f, R70 ;  /* 0x0000001fff077819 */ /* 0x000fc80000011446 */
[----:B------:R-:W-:-:S04]  /*24870*/  LEA.HI R0, R7, R70, RZ, 0x2 ;  /* 0x0000004607007211 */ /* 0x000fc800078f10ff */
[--C-:B------:R-:W-:Y:S02]  /*24880*/  SHF.R.S32.HI R6, RZ, 0x2, R0.reuse ;  /* 0x00000002ff067819 */ /* 0x100fe40000011400 */
[----:B--2---:R-:W-:-:S04]  /*24890*/  SHF.R.S32.HI R9, RZ, 0x1f, R0 ;  /* 0x0000001fff097819 */ /* 0x004fc80000011400 */
[----:B------:R-:W-:Y:S01]  /*248a0*/  LEA.HI R9, R9, R6, RZ, 0x3 ;  /* 0x0000000609097211 */ /* 0x000fe200078f18ff */
[----:B0-----:R-:W-:Y:S06]  /*248b0*/  @P0 BRA `(.L_x_6835) ;  /* 0x0000000000100947 */ /* 0x001fec0003800000 */
[----:B------:R-:W-:Y:S05]  /*248c0*/  @!P1 BRA `(.L_x_6835) ;  /* 0x00000000000c9947 */ /* 0x000fea0003800000 */
[----:B------:R-:W2:Y:S04]  /*248d0*/  LDG.E R0, desc[UR38][R12.64] ;  /* 0x000000260c007981 */ /* 0x000ea8000c1e1900 */
[----:B-----5:R-:W2:Y:S02]  /*248e0*/  LDG.E R45, desc[UR38][R12.64+0x4] ;  /* 0x000004260c2d7981 */ /* 0x020ea4000c1e1900 */
[----:B--2---:R-:W-:-:S07]  /*248f0*/  IMAD.IADD R45, R45, 0x1, -R0 ;  /* 0x000000012d2d7824 */ /* 0x004fce00078e0a00 */
.L_x_6835:
[----:B------:R-:W-:Y:S01]  /*24900*/  SHF.R.S32.HI R47, RZ, 0x1f, R232 ;  /* 0x0000001fff2f7819 */ /* 0x000fe200000114e8 */
[----:B------:R-:W-:Y:S01]  /*24910*/  ULDC.64 UR4, c[0x0][0xb70] ;  /* 0x0002dc0000047ab9 */ /* 0x000fe20000000a00 */
[----:B------:R-:W-:Y:S02]  /*24920*/  LEA.HI R4, R4, R5, RZ, 0x1 ;  /* 0x0000000504047211 */ /* 0x000fe400078f08ff */
[----:B------:R-:W-:Y:S01]  /*24930*/  LOP3.LUT R9, R9, 0xfffffff8, RZ, 0xc0, !PT ;  /* 0xfffffff809097812 */ /* 0x000fe200078ec0ff */
[----:B------:R-:W-:Y:S01]  /*24940*/  IMAD R3, R47, UR4, RZ ;  /* 0x000000042f037c24 */ /* 0x000fe2000f8e02ff */
[----:B------:R-:W-:Y:S02]  /*24950*/  LEA.HI R7, R7, R70, RZ, 0x5 ;  /* 0x0000004607077211 */ /* 0x000fe400078f28ff */
[----:B-----5:R-:W-:Y:S01]  /*24960*/  SHF.R.S32.HI R21, RZ, 0x1f, R20 ;  /* 0x0000001fff157819 */ /* 0x020fe20000011414 */
[----:B------:R-:W-:Y:S01]  /*24970*/  IMAD.IADD R9, R6, 0x1, -R9 ;  /* 0x0000000106097824 */ /* 0x000fe200078e0a09 */
[----:B------:R-:W-:-:S02]  /*24980*/  LOP3.LUT R4, R4, 0x3fffffe, RZ, 0xc0, !PT ;  /* 0x03fffffe04047812 */ /* 0x000fc400078ec0ff */
[----:B------:R-:W-:Y:S01]  /*24990*/  SHF.R.S32.HI R0, RZ, 0x5, R7 ;  /* 0x00000005ff007819 */ /* 0x000fe20000011407 */
[C---:B------:R-:W-:Y:S01]  /*249a0*/  IMAD R7, R232.reuse, UR5, R3 ;  /* 0x00000005e8077c24 */ /* 0x040fe2000f8e0203 */
[----:B------:R-:W-:Y:S01]  /*249b0*/  SHF.R.S32.HI R44, RZ, 0x1f, R234 ;  /* 0x0000001fff2c7819 */ /* 0x000fe200000114ea */
[----:B------:R-:W-:Y:S01]  /*249c0*/  IMAD.WIDE.U32 R2, R232, UR4, R20 ;  /* 0x00000004e8027c25 */ /* 0x000fe2000f8e0014 */
[----:B------:R-:W-:Y:S01]  /*249d0*/  SEL R49, R234, RZ, !P1 ;  /* 0x000000ffea317207 */ /* 0x000fe20004800000 */
[----:B------:R-:W-:Y:S01]  /*249e0*/  ULDC.64 UR4, c[0x0][0xb78] ;  /* 0x0002de0000047ab9 */ /* 0x000fe20000000a00 */
[----:B------:R-:W-:Y:S01]  /*249f0*/  SEL R44, R44, RZ, !P1 ;  /* 0x000000ff2c2c7207 */ /* 0x000fe20004800000 */
[----:B------:R-:W-:Y:S01]  /*24a00*/  IMAD.IADD R4, R5, 0x1, -R4 ;  /* 0x0000000105047824 */ /* 0x000fe200078e0a04 */
[----:B------:R-:W-:Y:S01]  /*24a10*/  LOP3.LUT P0, RZ, R70, 0x3, RZ, 0xc0, !PT ;  /* 0x0000000346ff7812 */ /* 0x000fe2000780c0ff */
[----:B------:R-:W-:Y:S02]  /*24a20*/  IMAD R9, R0, 0x10, R9 ;  /* 0x0000001000097824 */ /* 0x000fe400078e0209 */
[----:B------:R-:W-:-:S02]  /*24a30*/  IMAD.IADD R3, R3, 0x1, R7 ;  /* 0x0000000103037824 */ /* 0x000fc400078e0207 */
[----:B------:R-:W-:Y:S02]  /*24a40*/  IMAD R9, R4, 0x40, R9 ;  /* 0x0000004004097824 */ /* 0x000fe400078e0209 */
[----:B------:R-:W-:Y:S02]  /*24a50*/  IMAD R5, R76, 0x40, R68 ;  /* 0x000000404c057824 */ /* 0x000fe400078e0244 */
[----:B------:R-:W-:Y:S02]  /*24a60*/  IMAD R0, R44, UR4, RZ ;  /* 0x000000042c007c24 */ /* 0x000fe4000f8e02ff */
[----:B------:R-:W-:Y:S02]  /*24a70*/  IMAD R6, R236, 0x80, R9 ;  /* 0x00000080ec067824 */ /* 0x000fe400078e0209 */
[----:B------:R-:W-:-:S04]  /*24a80*/  IMAD.WIDE.U32 R2, R49, UR4, R2 ;  /* 0x0000000431027c25 */ /* 0x000fc8000f8e0002 */
[----:B------:R-:W-:Y:S01]  /*24a90*/  IMAD.WIDE R78, R5, 0x2, R78 ;  /* 0x00000002054e7825 */ /* 0x000fe200078e024e */
[----:B------:R-:W-:-:S03]  /*24aa0*/  SHF.R.S32.HI R5, RZ, 0x1f, R6 ;  /* 0x0000001fff057819 */ /* 0x000fc60000011406 */
[----:B------:R-:W-:Y:S01]  /*24ab0*/  IMAD R4, R49, UR5, R0 ;  /* 0x0000000531047c24 */ /* 0x000fe2000f8e0200 */
[----:B------:R-:W-:Y:S01]  /*24ac0*/  IADD3 R0, P1, R6, R2, RZ ;  /* 0x0000000206007210 */ /* 0x000fe20007f3e0ff */
[----:B------:R-:W-:Y:S01]  /*24ad0*/  ULDC.64 UR4, c[0x0][0xb40] ;  /* 0x0002d00000047ab9 */ /* 0x000fe20000000a00 */
[C---:B------:R-:W-:Y:S02]  /*24ae0*/  IADD3 R13, P3, R78.reuse, 0x1000, RZ ;  /* 0x000010004e0d7810 */ /* 0x040fe40007f7e0ff */
[----:B------:R-:W-:Y:S02]  /*24af0*/  IADD3.X R3, R5, R3, R4, P1, !PT ;  /* 0x0000000305037210 */ /* 0x000fe40000ffe404 */
[C---:B------:R-:W-:Y:S02]  /*24b00*/  IADD3 R5, P2, R78.reuse, 0x3000, RZ ;  /* 0x000030004e057810 */ /* 0x040fe40007f5e0ff */
[----:B------:R-:W-:Y:S02]  /*24b10*/  IADD3 R9, P1, R78, 0x2000, RZ ;  /* 0x000020004e097810 */ /* 0x000fe40007f3e0ff */
[----:B------:R-:W-:-:S02]  /*24b20*/  LOP3.LUT R12, R13, 0x380, RZ, 0xc0, !PT ;  /* 0x000003800d0c7812 */ /* 0x000fc400078ec0ff */
[----:B------:R-:W-:Y:S02]  /*24b30*/  LOP3.LUT R4, R5, 0x380, RZ, 0xc0, !PT ;  /* 0x0000038005047812 */ /* 0x000fe400078ec0ff */
[----:B------:R-:W-:Y:S02]  /*24b40*/  LOP3.LUT R8, R9, 0x380, RZ, 0xc0, !PT ;  /* 0x0000038009087812 */ /* 0x000fe400078ec0ff */
[----:B------:R-:W-:Y:S02]  /*24b50*/  SHF.R.U64 R12, R12, 0x3, RZ ;  /* 0x000000030c0c7819 */ /* 0x000fe400000012ff */
[----:B------:R-:W-:Y:S02]  /*24b60*/  LEA R2, P4, R0, UR4, 0x2 ;  /* 0x0000000400027c11 */ /* 0x000fe4000f8810ff */
[----:B------:R-:W-:Y:S02]  /*24b70*/  SHF.R.U64 R4, R4, 0x3, RZ ;  /* 0x0000000304047819 */ /* 0x000fe400000012ff */
[----:B------:R-:W-:-:S02]  /*24b80*/  SHF.R.U64 R8, R8, 0x3, RZ ;  /* 0x0000000308087819 */ /* 0x000fc400000012ff */
[----:B------:R-:W-:Y:S01]  /*24b90*/  LOP3.LUT R12, R12, R13, RZ, 0x3c, !PT ;  /* 0x0000000d0c0c7212 */ /* 0x000fe200078e3cff */
[----:B------:R-:W-:Y:S01]  /*24ba0*/  IMAD.X R13, RZ, RZ, R79, P3 ;  /* 0x000000ffff0d7224 */ /* 0x000fe200018e064f */
[----:B------:R-:W-:Y:S01]  /*24bb0*/  LEA.HI.X R3, R0, UR5, R3, 0x2, P4 ;  /* 0x0000000500037c11 */ /* 0x000fe2000a0f1403 */
[----:B------:R-:W-:Y:S01]  /*24bc0*/  VIADD R0, R6, 0x8 ;  /* 0x0000000806007836 */ /* 0x000fe20000000000 */
[----:B------:R-:W-:Y:S01]  /*24bd0*/  LOP3.LUT R4, R4, R5, RZ, 0x3c, !PT ;  /* 0x0000000504047212 */ /* 0x000fe200078e3cff */
[----:B------:R-:W-:Y:S01]  /*24be0*/  IMAD.X R5, RZ, RZ, R79, P2 ;  /* 0x000000ffff057224 */ /* 0x000fe200010e064f */
[C---:B------:R-:W-:Y:S01]  /*24bf0*/  IADD3 R41, P5, R78.reuse, 0x4000, RZ ;  /* 0x000040004e297810 */ /* 0x040fe20007fbe0ff */
[----:B------:R-:W-:Y:S01]  /*24c00*/  ULDC.64 UR4, c[0x0][0xaa0] ;  /* 0x0002a80000047ab9 */ /* 0x000fe20000000a00 */
[C---:B------:R-:W-:Y:S02]  /*24c10*/  IADD3 R37, P4, R78.reuse, 0x5000, RZ ;  /* 0x000050004e257810 */ /* 0x040fe40007f9e0ff */
[----:B------:R-:W-:-:S02]  /*24c20*/  IADD3 R33, P3, R78, 0x6000, RZ ;  /* 0x000060004e217810 */ /* 0x000fc40007f7e0ff */
[----:B------:R-:W-:Y:S01]  /*24c30*/  LOP3.LUT R8, R8, R9, RZ, 0x3c, !PT ;  /* 0x0000000908087212 */ /* 0x000fe200078e3cff */
[--C-:B------:R-:W-:Y:S01]  /*24c40*/  IMAD.X R9, RZ, RZ, R79.reuse, P1 ;  /* 0x000000ffff097224 */ /* 0x100fe200008e064f */
[----:B------:R-:W-:Y:S02]  /*24c50*/  IADD3 R7, P2, R78, 0x7000, RZ ;  /* 0x000070004e077810 */ /* 0x000fe40007f5e0ff */
[----:B------:R-:W-:Y:S02]  /*24c60*/  ISETP.GE.OR P1, PT, R6, R45, P0 ;  /* 0x0000002d0600720c */ /* 0x000fe40000726670 */
[----:B------:R-:W-:Y:S01]  /*24c70*/  LOP3.LUT R40, R41, 0x380, RZ, 0xc0, !PT ;  /* 0x0000038029287812 */ /* 0x000fe200078ec0ff */
[----:B------:R-:W-:Y:S01]  /*24c80*/  IMAD.X R25, RZ, RZ, R79, P2 ;  /* 0x000000ffff197224 */ /* 0x000fe200010e064f */
[----:B------:R-:W-:Y:S02]  /*24c90*/  LOP3.LUT R36, R37, 0x380, RZ, 0xc0, !PT ;  /* 0x0000038025247812 */ /* 0x000fe400078ec0ff */
[----:B------:R-:W-:-:S02]  /*24ca0*/  LOP3.LUT R32, R33, 0x380, RZ, 0xc0, !PT ;  /* 0x0000038021207812 */ /* 0x000fc400078ec0ff */
[----:B------:R-:W-:Y:S02]  /*24cb0*/  ISETP.GE.OR P0, PT, R0, R45, P0 ;  /* 0x0000002d0000720c */ /* 0x000fe40000706670 */
[----:B------:R-:W-:Y:S02]  /*24cc0*/  LOP3.LUT R0, R7, 0x380, RZ, 0xc0, !PT ;  /* 0x0000038007007812 */ /* 0x000fe400078ec0ff */
[----:B------:R-:W-:Y:S01]  /*24cd0*/  LOP3.LUT R11, R78, 0x380, RZ, 0xc0, !PT ;  /* 0x000003804e0b7812 */ /* 0x000fe200078ec0ff */
[----:B------:R-:W-:Y:S01]  /*24ce0*/  @!P1 STG.E desc[UR38][R2.64], R66 ;  /* 0x0000004202009986 */ /* 0x000fe2000c101926 */
[----:B------:R-:W-:Y:S02]  /*24cf0*/  SHF.R.U64 R40, R40, 0x3, RZ ;  /* 0x0000000328287819 */ /* 0x000fe400000012ff */
[----:B------:R-:W-:Y:S02]  /*24d00*/  SHF.R.U64 R36, R36, 0x3, RZ ;  /* 0x0000000324247819 */ /* 0x000fe400000012ff */
[----:B------:R-:W-:-:S02]  /*24d10*/  SHF.R.U64 R32, R32, 0x3, RZ ;  /* 0x0000000320207819 */ /* 0x000fc400000012ff */
        /* <DEDUP_REMOVED lines=20> */
[----:B------:R-:W-:Y:S01]  /*24e60*/  IMAD R21, R21, UR4, RZ ;  /* 0x0000000415157c24 */ /* 0x000fe2000f8e02ff */
[----:B------:R-:W-:Y:S01]  /*24e70*/  @!PT LDS RZ, [RZ] ;  /* 0x00000000fffff984 */ /* 0x000fe20000000800 */
[----:B------:R-:W-:Y:S01]  /*24e80*/  @!PT LDS RZ, [RZ] ;  /* 0x00000000fffff984 */ /* 0x000fe20000000800 */
[----:B------:R-:W-:Y:S01]  /*24e90*/  @!PT LDS RZ, [RZ] ;  /* 0x00000000fffff984 */ /* 0x000fe20000000800 */
[----:B------:R-:W-:Y:S01]  /*24ea0*/  @!PT LDS RZ, [RZ] ;  /* 0x00000000fffff984 */ /* 0x000fe20000000800 */
[----:B------:R2:W-:Y:S06]  /*24eb0*/  MEMBAR.ALL.CTA ;  /* 0x0000000000007992 */ /* 0x0005ec0000008000 */
[----:B--2---:R-:W2:Y:S01]  /*24ec0*/  FENCE.VIEW.ASYNC.S ;  /* 0x00000000000073c6 */ /* 0x004ea20000000000 */
[----:B0-----:R-:W-:-:S04]  /*24ed0*/  IMAD.WIDE.U32 R2, R20, UR4, R68 ;  /* 0x0000000414027c25 */ /* 0x001fc8000f8e0044 */
[----:B------:R-:W-:Y:S01]  /*24ee0*/  IMAD R21, R20, UR5, R21 ;  /* 0x0000000514157c24 */ /* 0x000fe2000f8e0215 */
[----:B------:R-:W-:Y:S01]  /*24ef0*/  ULDC.64 UR4, c[0x0][0xae0] ;  /* 0x0002b80000047ab9 */ /* 0x000fe20000000a00 */
[----:B------:R-:W-:Y:S02]  /*24f00*/  IMAD R45, R236, -0x80, R45 ;  /* 0xffffff80ec2d7824 */ /* 0x000fe400078e022d */
[C---:B------:R-:W-:Y:S02]  /*24f10*/  VIADD R0, R76.reuse, 0x20 ;  /* 0x000000204c007836 */ /* 0x040fe40000000000 */
[----:B------:R-:W-:Y:S01]  /*24f20*/  IMAD.IADD R3, R3, 0x1, R21 ;  /* 0x0000000103037824 */ /* 0x000fe200078e0215 */
[CC--:B------:R-:W-:Y:S01]  /*24f30*/  ISETP.GE.AND P3, PT, R76.reuse, R45.reuse, PT ;  /* 0x0000002d4c00720c */ /* 0x0c0fe20003f66270 */
[----:B------:R-:W-:Y:S02]  /*24f40*/  IMAD R47, R47, UR4, RZ ;  /* 0x000000042f2f7c24 */ /* 0x000fe4000f8e02ff */
[----:B------:R-:W-:Y:S01]  /*24f50*/  VIADD R20, R76, 0x40 ;  /* 0x000000404c147836 */ /* 0x000fe20000000000 */
[----:B------:R-:W-:Y:S01]  /*24f60*/  ISETP.GE.AND P0, PT, R0, R45, PT ;  /* 0x0000002d0000720c */ /* 0x000fe20003f06270 */
[----:B------:R-:W-:-:S02]  /*24f70*/  IMAD R47, R232, UR5, R47 ;  /* 0x00000005e82f7c24 */ /* 0x000fc4000f8e022f */
[----:B------:R-:W-:Y:S01]  /*24f80*/  IMAD.WIDE.U32 R2, R232, UR4, R2 ;  /* 0x00000004e8027c25 */ /* 0x000fe2000f8e0002 */
[----:B------:R-:W-:Y:S01]  /*24f90*/  ULDC.64 UR4, c[0x0][0xae8] ;  /* 0x0002ba0000047ab9 */ /* 0x000fe20000000a00 */
[-C--:B------:R-:W-:Y:S02]  /*24fa0*/  ISETP.GE.AND P1, PT, R20, R45.reuse, PT ;  /* 0x0000002d1400720c */ /* 0x080fe40003f26270 */
[----:B------:R-:W-:Y:S02]  /*24fb0*/  VIADD R0, R18, 0x28820 ;  /* 0x0002882012007836 */ /* 0x000fe40000000000 */
[----:B------:R-:W-:Y:S02]  /*24fc0*/  VIADD R21, R76, 0x60 ;  /* 0x000000604c157836 */ /* 0x000fe40000000000 */
[----:B------:R-:W-:Y:S01]  /*24fd0*/  IMAD R20, R44, UR4, RZ ;  /* 0x000000042c147c24 */ /* 0x000fe2000f8e02ff */
[----:B------:R-:W-:Y:S01]  /*24fe0*/  PRMT R0, RZ, 0x654, R0 ;  /* 0x00000654ff007816 */ /* 0x000fe20000000000 */
[----:B------:R-:W-:Y:S01]  /*24ff0*/  IMAD.IADD R3, R3, 0x1, R47 ;  /* 0x0000000103037824 */ /* 0x000fe200078e022f */
[----:B------:R-:W-:Y:S01]  /*25000*/  ISETP.GE.AND P2, PT, R21, R45, PT ;  /* 0x0000002d1500720c */ /* 0x000fe20003f46270 */
[C---:B------:R-:W-:Y:S01]  /*25010*/  IMAD R45, R49.reuse, UR5, R20 ;  /* 0x00000005312d7c24 */ /* 0x040fe2000f8e0214 */
[----:B------:R-:W-:Y:S01]  /*25020*/  SHF.R.S32.HI R77, RZ, 0x1f, R76 ;  /* 0x0000001fff4d7819 */ /* 0x000fe2000001144c */
[----:B------:R-:W-:Y:S01]  /*25030*/  IMAD.WIDE.U32 R20, R49, UR4, R2 ;  /* 0x0000000431147c25 */ /* 0x000fe2000f8e0002 */
[----:B--2---:R1:W-:Y:S01]  /*25040*/  SYNCS.ARRIVE.TRANS64.RED.A1T0 RZ, [R0+URZ], RZ ;  /* 0x000000ff00ff79a7 */ /* 0x0043e2000810043f */
[----:B------:R-:W-:Y:S02]  /*25050*/  BSSY B1, `(.L_x_6836) ;  /* 0x0000014000017945 */ /* 0x000fe40003800000 */
[----:B------:R-:W-:-:S04]  /*25060*/  IMAD.WIDE R76, R236, 0x80, R76 ;  /* 0x00000080ec4c7825 */ /* 0x000fc800078e024c */
[----:B------:R-:W-:Y:S01]  /*25070*/  IMAD.IADD R47, R21, 0x1, R45 ;  /* 0x00000001152f7824 */ /* 0x000fe200078e022d */
[----:B-1----:R-:W-:Y:S06]  /*25080*/  @P3 BRA `(.L_x_6837) ;  /* 0x0000000000403947 */ /* 0x002fec0003800000 */
        /* <DEDUP_REMOVED lines=16> */
.L_x_6837:
[----:B------:R-:W-:Y:S05]  /*25190*/  BSYNC B1 ;  /* 0x0000000000017941 */ /* 0x000fea0003800000 */
.L_x_6836:
[----:B------:R-:W-:Y:S04]  /*251a0*/  BSSY B1, `(.L_x_6838) ;  /* 0x0000014000017945 */ /* 0x000fe80003800000 */
[----:B------:R-:W-:Y:S05]  /*251b0*/  @P0 BRA `(.L_x_6839) ;  /* 0x0000000000480947 */ /* 0x000fea0003800000 */
[----:B0----5:R-:W-:Y:S01]  /*251c0*/  IADD3 R29, P0, R76, 0x20, RZ ;  /* 0x000000204c1d7810 */ /* 0x021fe20007f1e0ff */
        /* <DEDUP_REMOVED lines=17> */
.L_x_6839:
[----:B------:R-:W-:Y:S05]  /*252e0*/  BSYNC B1 ;  /* 0x0000000000017941 */ /* 0x000fea0003800000 */
.L_x_6838:
[----:B------:R-:W-:Y:S04]  /*252f0*/  BSSY B1, `(.L_x_6840) ;  /* 0x0000014000017945 */ /* 0x000fe80003800000 */
[----:B------:R-:W-:Y:S05]  /*25300*/  @P1 BRA `(.L_x_6841) ;  /* 0x0000000000481947 */ /* 0x000fea0003800000 */
[----:B-1---5:R-:W-:Y:S01]  /*25310*/  IADD3 R13, P0, R76, 0x40, RZ ;  /* 0x000000404c0d7810 */ /* 0x022fe20007f1e0ff */
        /* <DEDUP_REMOVED lines=17> */
.L_x_6841:
[----:B------:R-:W-:Y:S05]  /*25430*/  BSYNC B1 ;  /* 0x0000000000017941 */ /* 0x000fea0003800000 */
.L_x_6840:
[----:B------:R-:W-:Y:S05]  /*25440*/  @P2 BRA `(.L_x_6842) ;  /* 0x0000000800c02947 */ /* 0x000fea0003800000 */
[----:B--2--5:R-:W-:Y:S01]  /*25450*/  IADD3 R9, P0, R76, 0x60, RZ ;  /* 0x000000604c097810 */ /* 0x024fe20007f1e0ff */
        /* <DEDUP_REMOVED lines=19> */
.L_x_6833:
        /* <DEDUP_REMOVED lines=21> */
.L_x_6843:
        /* <DEDUP_REMOVED lines=8> */
[----:B------:R-:W-:-:S04]  /*25760*/  IMAD R0, R236, 0x80, R86 ;  /* 0x00000080ec007824 */ /* 0x000fc800078e0256 */
[----:B------:R-:W-:-:S05]  /*25770*/  VIADD R0, R0, 0xffffff80 ;  /* 0xffffff8000007836 */ /* 0x000fca0000000000 */
[----:B------:R-:W-:-:S13]  /*25780*/  ISETP.GE.AND P0, PT, R0, R7, PT ;  /* 0x000000070000720c */ /* 0x000fda0003f06270 */
[----:B------:R-:W-:Y:S05]  /*25790*/  @P0 BRA `(.L_x_6845) ;  /* 0x0000000000440947 */ /* 0x000fea0003800000 */
[----:B---3--:R-:W-:Y:S01]  /*257a0*/  IADD3 R2, P0, R0, R9, RZ ;  /* 0x0000000900027210 */ /* 0x008fe20007f1e0ff */
        /* <DEDUP_REMOVED lines=16> */
.L_x_6845:
[----:B------:R-:W-:Y:S05]  /*258b0*/  BSYNC B1 ;  /* 0x0000000000017941 */ /* 0x000fea0003800000 */
.L_x_6844:
[----:B------:R-:W-:Y:S01]  /*258c0*/  ULDC.64 UR4, c[0x0][0xaa0] ;  /* 0x0002a80000047ab9 */ /* 0x000fe20000000a00 */
[----:B------:R-:W-:Y:S01]  /*258d0*/  IMAD R7, R236, -0x80, R7 ;  /* 0xffffff80ec077824 */ /* 0x000fe200078e0207 */
[----:B------:R-:W-:Y:S01]  /*258e0*/  SHF.R.S32.HI R77, RZ, 0x1f, R76 ;  /* 0x0000001fff4d7819 */ /* 0x000fe2000001144c */
[----:B------:R-:W-:Y:S01]  /*258f0*/  IMAD R0, R6, UR4, RZ ;  /* 0x0000000406007c24 */ /* 0x000fe2000f8e02ff */
[----:B------:R-:W-:Y:S01]  /*25900*/  BSSY B1, `(.L_x_6846) ;  /* 0x0000027000017945 */ /* 0x000fe20003800000 */
[----:B--23--:R-:W-:Y:S01]  /*25910*/  IMAD.WIDE.U32 R2, R9, UR4, R68 ;  /* 0x0000000409027c25 */ /* 0x00cfe2000f8e0044 */
[----:B------:R-:W-:-:S03]  /*25920*/  ISETP.GE.AND P3, PT, R76, R7, PT ;  /* 0x000000074c00720c */ /* 0x000fc60003f66270 */
[----:B------:R-:W-:Y:S01]  /*25930*/  IMAD R9, R9, UR5, R0 ;  /* 0x0000000509097c24 */ /* 0x000fe2000f8e0200 */
[----:B------:R-:W-:Y:S01]  /*25940*/  ULDC.64 UR4, c[0x0][0xae0] ;  /* 0x0002b80000047ab9 */ /* 0x000fe20000000a00 */
[----:B------:R-:W-:Y:S02]  /*25950*/  VIADD R0, R76, 0x20 ;  /* 0x000000204c007836 */ /* 0x000fe40000000000 */
[----:B------:R-:W-:Y:S02]  /*25960*/  IMAD.IADD R3, R3, 0x1, R9 ;  /* 0x0000000103037824 */ /* 0x000fe400078e0209 */
[----:B------:R-:W-:Y:S01]  /*25970*/  IMAD R5, R8, UR4, RZ ;  /* 0x0000000408057c24 */ /* 0x000fe2000f8e02ff */
[----:B------:R-:W-:Y:S01]  /*25980*/  ISETP.GE.AND P2, PT, R0, R7, PT ;  /* 0x000000070000720c */ /* 0x000fe20003f46270 */
        /* <DEDUP_REMOVED lines=11> */
[----:B------:R-:W-:-:S04]  /*25a40*/  IMAD.WIDE R76, R236, 0x80, R76 ;  /* 0x00000080ec4c7825 */ /* 0x000fc800078e024c */
[----:B------:R-:W-:Y:S01]  /*25a50*/  IMAD.IADD R9, R5, 0x1, R7 ;  /* 0x0000000105097824 */ /* 0x000fe200078e0207 */
        /* <DEDUP_REMOVED lines=17> */
.L_x_6847:
[----:B------:R-:W-:Y:S05]  /*25b70*/  BSYNC B1 ;  /* 0x0000000000017941 */ /* 0x000fea0003800000 */
.L_x_6846:
[----:B------:R-:W-:Y:S04]  /*25b80*/  BSSY B1, `(.L_x_6848) ;  /* 0x0000014000017945 */ /* 0x000fe80003800000 */
[----:B------:R-:W-:Y:S05]  /*25b90*/  @P2 BRA `(.L_x_6849) ;  /* 0x0000000000482947 */ /* 0x000fea0003800000 */
[----:B--2---:R-:W-:Y:S01]  /*25ba0*/  IADD3 R7, P2, R76, 0x20, RZ ;  /* 0x000000204c077810 */ /* 0x004fe20007f5e0ff */
        /* <DEDUP_REMOVED lines=17> */
.L_x_6849:
[----:B------:R-:W-:Y:S05]  /*25cc0*/  BSYNC B1 ;  /* 0x0000000000017941 */ /* 0x000fea0003800000 */
.L_x_6848:
[----:B------:R-:W-:Y:S04]  /*25cd0*/  BSSY B1, `(.L_x_6850) ;  /* 0x0000014000017945 */ /* 0x000fe80003800000 */
[----:B------:R-:W-:Y:S05]  /*25ce0*/  @P0 BRA `(.L_x_6851) ;  /* 0x0000000000480947 */ /* 0x000fea0003800000 */
[----:B--23--:R-:W-:Y:S01]  /*25cf0*/  IADD3 R7, P0, R76, 0x40, RZ ;  /* 0x000000404c077810 */ /* 0x00cfe20007f1e0ff */
        /* <DEDUP_REMOVED lines=17> */
.L_x_6851:
[----:B------:R-:W-:Y:S05]  /*25e10*/  BSYNC B1 ;  /* 0x0000000000017941 */ /* 0x000fea0003800000 */
.L_x_6850:
        /* <DEDUP_REMOVED lines=19> */
.L_x_6842:
[----:B------:R-:W-:Y:S05]  /*25f50*/  BSYNC B0 ;  /* 0x0000000000007941 */ /* 0x000fea0003800000 */
.L_x_6832:
[----:B------:R-:W-:Y:S02]  /*25f60*/  ULDC UR4, c[0x0][0xc14] ;  /* 0x0003050000047ab9 */ /* 0x000fe40000000800 */
[----:B-1----:R-:W-:-:S13]  /*25f70*/  ISETP.GE.AND P0, PT, R219, UR4, PT ;  /* 0x00000004db007c0c */ /* 0x002fda000bf06270 */
[----:B------:R-:W-:Y:S05]  /*25f80*/  @!P0 BRA `(.L_x_6852) ;  /* 0xfffffdac00b48947 */ /* 0x000fea000383ffff */
[----:B------:R-:W-:Y:S05]  /*25f90*/  BRA `(.L_x_6617) ;  /* 0x0000006c00447947 */ /* 0x000fea0003800000 */
.L_x_6615:
[----:B------:R-:W-:-:S08]  /*25fa0*/  NOP ;  /* 0x0000000000007918 */ /* 0x000fd00000000000 */
[----:B------:R-:W0:-:S00]  /*25fb0*/  USETMAXREG.DEALLOC.CTAPOOL 0x18 ;  /* 0x00000018000079c8 */ /* 0x000e0000080e0500 */
        /* <DEDUP_REMOVED lines=16> */
.L_x_6853:
[----:B------:R-:W0:Y:S01]  /*260c0*/  S2R R0, SR_TID.X ;  /* 0x0000000000007919 */ /* 0x000e220000002100 */
        /* <DEDUP_REMOVED lines=41> */
.L_x_6859:
        /* <DEDUP_REMOVED lines=13> */
.L_x_6858:
[----:B------:R-:W-:Y:S05]  /*26430*/  BSYNC B0 ;  /* 0x0000000000007941 */ /* 0x000fea0003800000 */
.L_x_6857:
        /* <DEDUP_REMOVED lines=21> */
.L_x_6855:
        /* <DEDUP_REMOVED lines=21> */
.L_x_6860:
        /* <DEDUP_REMOVED lines=59> */
.L_x_6856:
[----:B------:R-:W-:Y:S01]  /*26a90*/  IMAD.U32 R2, RZ, RZ, UR6 ;  /* 0x00000006ff027e24 */ /* 0x000fe2000f8e00ff */
[----:B------:R0:W-:Y:S04]  /*26aa0*/  STL [R1+0x4], RZ ;  /* 0x000004ff01007387 */ /* 0x0001e80000100800 */
[----:B------:R0:W-:Y:S04]  /*26ab0*/  STL [R1+0x8], RZ ;  /* 0x000008ff01007387 */ /* 0x0001e80000100800 */
[----:B------:R0:W-:Y:S02]  /*26ac0*/  STL [R1], R2 ;  /* 0x0000000201007387 */ /* 0x0001e40000100800 */
.L_x_6861:
        /* <DEDUP_REMOVED lines=10> */
.L_x_6854:
        /* <DEDUP_REMOVED lines=12> */
[----:B--2---:R-:W0:Y:S01]  /*26c30*/  S2R R4, SR_TID.X ;  /* 0x0000000000047919 */ /* 0x004e220000002100 */
[----:B------:R-:W-:Y:S01]  /*26c40*/  ULOP3.LUT UR41, UR36, 0x2, URZ, 0xfc, !UPT ;  /* 0x0000000224297892 */ /* 0x000fe2000f8efc3f */
[----:B------:R-:W-:Y:S01]  /*26c50*/  ULDC UR40, c[0x0][0xc] ;  /* 0x0000030000287ab9 */ /* 0x000fe20000000800 */
[----:B------:R-:W-:Y:S01]  /*26c60*/  STL [R1+0x3c], RZ ;  /* 0x00003cff01007387 */ /* 0x000fe20000100800 */
[----:B-1----:R-:W-:Y:S01]  /*26c70*/  LOP3.LUT R0, R0, 0x7f, RZ, 0xc0, !PT ;  /* 0x0000007f00007812 */ /* 0x002fe200078ec0ff */
[C---:B0-----:R-:W-:Y:S01]  /*26c80*/  IMAD.SHL.U32 R2, R4.reuse, 0x40, RZ ;  /* 0x0000004004027824 */ /* 0x041fe200078e00ff */
[----:B------:R-:W-:-:S03]  /*26c90*/  LOP3.LUT P0, RZ, R4, 0x4, RZ, 0xc0, !PT ;  /* 0x0000000404ff7812 */ /* 0x000fc6000780c0ff */
[----:B------:R-:W-:Y:S02]  /*26ca0*/  IMAD.SHL.U32 R0, R0, 0x20, RZ ;  /* 0x0000002000007824 */ /* 0x000fe400078e00ff */
[----:B------:R-:W-:-:S03]  /*26cb0*/  IMAD.SHL.U32 R19, R4, 0x80, RZ ;  /* 0x0000008004137824 */ /* 0x000fc600078e00ff */
[----:B------:R-:W-:Y:S02]  /*26cc0*/  LOP3.LUT R3, R0, 0xc00, RZ, 0xc0, !PT ;  /* 0x00000c0000037812 */ /* 0x000fe400078ec0ff */
[----:B------:R-:W-:Y:S02]  /*26cd0*/  LOP3.LUT R0, R19, 0x380, RZ, 0xc0, !PT ;  /* 0x0000038013007812 */ /* 0x000fe400078ec0ff */
[----:B------:R-:W-:Y:S02]  /*26ce0*/  LOP3.LUT R5, R3, 0x40, R2, 0xf8, !PT ;  /* 0x0000004003057812 */ /* 0x000fe400078ef802 */
[----:B------:R-:W-:Y:S02]  /*26cf0*/  SHF.R.U32.HI R3, RZ, 0x1, R4 ;  /* 0x00000001ff037819 */ /* 0x000fe40000011604 */
        /* <DEDUP_REMOVED lines=10> */
[----:B------:R-:W-:Y:S01]  /*26da0*/  LOP3.LUT R18, R5, R2, RZ, 0xfc, !PT ;  /* 0x0000000205127212 */ /* 0x000fe200078efcff */
[C---:B------:R-:W-:Y:S01]  /*26db0*/  VIADD R2, R19.reuse, 0x40 ;  /* 0x0000004013027836 */ /* 0x040fe20000000000 */
[----:B------:R-:W-:Y:S01]  /*26dc0*/  SEL R3, R0, 0xffffffe0, !P0 ;  /* 0xffffffe000037807 */ /* 0x000fe20004000000 */
[----:B------:R-:W-:Y:S02]  /*26dd0*/  @P0 VIADD R2, R19, 0xffffffc0 ;  /* 0xffffffc013020836 */ /* 0x000fe40000000000 */
[----:B------:R-:W-:-:S03]  /*26de0*/  IMAD.MOV.U32 R0, RZ, RZ, 0x1 ;  /* 0x00000001ff007424 */ /* 0x000fc600078e00ff */
[----:B------:R0:W-:Y:S04]  /*26df0*/  STL [R1+0x34], R2 ;  /* 0x0000340201007387 */ /* 0x0001e80000100800 */
[----:B------:R1:W-:Y:S04]  /*26e00*/  STL [R1+0x1c], R0 ;  /* 0x00001c0001007387 */ /* 0x0003e80000100800 */
[----:B------:R2:W-:Y:S01]  /*26e10*/  STL [R1+0x14], RZ ;  /* 0x000014ff01007387 */ /* 0x0005e20000100800 */
[----:B0-----:R-:W-:-:S03]  /*26e20*/  IMAD.MOV.U32 R2, RZ, RZ, 0x1 ;  /* 0x00000001ff027424 */ /* 0x001fc600078e00ff */
[----:B------:R2:W-:Y:S01]  /*26e30*/  STL [R1+0x10], RZ ;  /* 0x000010ff01007387 */ /* 0x0005e20000100800 */
[----:B-1----:R-:W-:-:S03]  /*26e40*/  LOP3.LUT R0, R18, 0x1000, RZ, 0xfc, !PT ;  /* 0x0000100012007812 */ /* 0x002fc600078efcff */
[----:B------:R2:W-:Y:S04]  /*26e50*/  STL [R1+0x18], R2 ;  /* 0x0000180201007387 */ /* 0x0005e80000100800 */
.L_x_6975:
[----:B------:R-:W3:Y:S01]  /*26e60*/  LDL R17, [R1+0xc] ;  /* 0x00000c0001117983 */ /* 0x000ee20000100800 */
[----:B------:R-:W-:Y:S05]  /*26e70*/  YIELD ;  /* 0x0000000000007946 */ /* 0x000fea0003800000 */
[----:B------:R-:W-:Y:S01]  /*26e80*/  ULDC.64 UR4, c[0x0][0xa28] ;  /* 0x00028a0000047ab9 */ /* 0x000fe20000000a00 */
[----:B----4-:R-:W-:Y:S01]  /*26e90*/  IMAD.MOV.U32 R6, RZ, RZ, RZ ;  /* 0x000000ffff067224 */ /* 0x010fe200078e00ff */
[----:B------:R-:W-:Y:S01]  /*26ea0*/  ISETP.NE.U32.AND P0, PT, RZ, UR4, PT ;  /* 0x00000004ff007c0c */ /* 0x000fe2000bf05070 */
[----:B------:R-:W0:Y:S01]  /*26eb0*/  LDC.64 R12, c[0x0][0xa00] ;  /* 0x00028000ff0c7b82 */ /* 0x000e220000000a00 */
[----:B------:R-:W-:Y:S01]  /*26ec0*/  IMAD.MOV.U32 R0, RZ, RZ, RZ ;  /* 0x000000ffff007224 */ /* 0x000fe200078e00ff */
[----:B------:R-:W-:Y:S01]  /*26ed0*/  ULDC.64 UR6, c[0x0][0xa08] ;  /* 0x0002820000067ab9 */ /* 0x000fe20000000a00 */
[----:B------:R-:W-:Y:S01]  /*26ee0*/  ISETP.NE.AND.EX P0, PT, RZ, UR5, PT, P0 ;  /* 0x00000005ff007c0c */ /* 0x000fe2000bf05300 */
[----:B------:R-:W-:Y:S01]  /*26ef0*/  ULDC.64 UR4, c[0x0][0xa18] ;  /* 0x0002860000047ab9 */ /* 0x000fe20000000a00 */
[----:B------:R-:W-:-:S03]  /*26f00*/  ULDC.64 UR8, c[0x0][0xa10] ;  /* 0x0002840000087ab9 */ /* 0x000fc60000000a00 */
[----:B------:R-:W1:Y:S08]  /*26f10*/  LDC.64 R4, c[0x0][0xa08] ;  /* 0x00028200ff047b82 */ /* 0x000e700000000a00 */
[----:B--2---:R-:W3:Y:S02]  /*26f20*/  @P0 LDC.64 R2, c[0x0][0xa28] ;  /* 0x00028a00ff020b82 */ /* 0x004ee40000000a00 */
[----:B---3--:R-:W-:-:S05]  /*26f30*/  @P0 IMAD.WIDE R2, R17, 0x4, R2 ;  /* 0x0000000411020825 */ /* 0x008fca00078e0202 */
[----:B------:R2:W5:Y:S01]  /*26f40*/  @P0 LDG.E R6, desc[UR38][R2.64] ;  /* 0x0000002602060981 */ /* 0x000562000c1e1900 */
[----:B------:R-:W-:Y:S01]  /*26f50*/  ISETP.NE.U32.AND P0, PT, RZ, UR4, PT ;  /* 0x00000004ff007c0c */ /* 0x000fe2000bf05070 */
[----:B0-----:R-:W-:Y:S01]  /*26f60*/  IMAD.WIDE R12, R17, 0x4, R12 ;  /* 0x00000004110c7825 */ /* 0x001fe200078e020c */
[----:B------:R-:W-:Y:S02]  /*26f70*/  ISETP.NE.U32.AND P2, PT, RZ, UR6, PT ;  /* 0x00000006ff007c0c */ /* 0x000fe4000bf45070 */
[----:B------:R-:W-:Y:S01]  /*26f80*/  ISETP.NE.AND.EX P0, PT, RZ, UR5, PT, P0 ;  /* 0x00000005ff007c0c */ /* 0x000fe2000bf05300 */
[----:B------:R-:W-:Y:S01]  /*26f90*/  ULDC.64 UR4, c[0x0][0xa00] ;  /* 0x0002800000047ab9 */ /* 0x000fe20000000a00 */
[----:B------:R-:W-:Y:S01]  /*26fa0*/  ISETP.NE.U32.AND P4, PT, RZ, UR8, PT ;  /* 0x00000008ff007c0c */ /* 0x000fe2000bf85070 */
[----:B------:R-:W-:Y:S01]  /*26fb0*/  IMAD.MOV.U32 R10, RZ, RZ, RZ ;  /* 0x000000ffff0a7224 */ /* 0x000fe200078e00ff */
[----:B------:R-:W-:Y:S01]  /*26fc0*/  ISETP.NE.U32.AND P1, PT, RZ, UR4, PT ;  /* 0x00000004ff007c0c */ /* 0x000fe2000bf25070 */
[----:B--2---:R-:W0:Y:S01]  /*26fd0*/  LDC.64 R2, c[0x0][0xa10] ;  /* 0x00028400ff027b82 */ /* 0x004e220000000a00 */
[----:B------:R-:W-:-:S02]  /*26fe0*/  IMAD.MOV.U32 R9, RZ, RZ, RZ ;  /* 0x000000ffff097224 */ /* 0x000fc400078e00ff */
[----:B------:R-:W-:Y:S01]  /*26ff0*/  ISETP.NE.AND.EX P3, PT, RZ, UR5, PT, P1 ;  /* 0x00000005ff007c0c */ /* 0x000fe2000bf65310 */
[----:B-1----:R-:W-:Y:S01]  /*27000*/  IMAD.WIDE R4, R17, 0x4, R4 ;  /* 0x0000000411047825 */ /* 0x002fe200078e0204 */
[----:B------:R-:W-:Y:S02]  /*27010*/  ISETP.NE.AND.EX P1, PT, RZ, UR7, PT, P2 ;  /* 0x00000007ff007c0c */ /* 0x000fe4000bf25320 */
[----:B------:R-:W-:Y:S01]  /*27020*/  ISETP.NE.AND.EX P2, PT, RZ, UR9, PT, P4 ;  /* 0x00000009ff007c0c */ /* 0x000fe2000bf45340 */
[----:B------:R-:W1:Y:S08]  /*27030*/  @P0 LDC.64 R14, c[0x0][0xa18] ;  /* 0x00028600ff0e0b82 */ /* 0x000e700000000a00 */
[----:B------:R-:W2:Y:S01]  /*27040*/  @P3 LDG.E R0, desc[UR38][R12.64] ;  /* 0x000000260c003981 */ /* 0x000ea2000c1e1900 */
[----:B------:R-:W-:-:S03]  /*27050*/  ULDC UR4, c[0x0][0x288] ;  /* 0x0000a20000047ab9 */ /* 0x000fc60000000800 */
[----:B------:R3:W5:Y:S01]  /*27060*/  @P1 LDG.E R10, desc[UR38][R4.64] ;  /* 0x00000026040a1981 */ /* 0x000762000c1e1900 */
[----:B0-----:R-:W-:-:S05]  /*27070*/  IMAD.WIDE R2, R17, 0x4, R2 ;  /* 0x0000000411027825 */ /* 0x001fca00078e0202 */
[----:B------:R3:W5:Y:S01]  /*27080*/  @P2 LDG.E R9, desc[UR38][R2.64] ;  /* 0x0000002602092981 */ /* 0x000762000c1e1900 */
[----:B-1----:R-:W-:-:S03]  /*27090*/  @P0 IMAD.WIDE R14, R17, 0x4, R14 ;  /* 0x00000004110e0825 */ /* 0x002fc600078e020e */
[----:B--2---:R0:W-:Y:S02]  /*270a0*/  STL [R1+0x20], R0 ;  /* 0x0000200001007387 */ /* 0x0041e40000100800 */
[----:B0-----:R-:W-:Y:S01]  /*270b0*/  IMAD.U32 R0, RZ, RZ, UR4 ;  /* 0x00000004ff007e24 */ /* 0x001fe2000f8e00ff */
        /* <DEDUP_REMOVED lines=11> */
[----:B---3--:R-:W-:Y:S06]  /*27170*/  @P0 BRA `(.L_x_6863) ;  /* 0x0000000000100947 */ /* 0x008fec0003800000 */
[----:B------:R-:W-:Y:S05]  /*27180*/  @!P3 BRA `(.L_x_6863) ;  /* 0x00000000000cb947 */ /* 0x000fea0003800000 */
[----:B------:R-:W2:Y:S04]  /*27190*/  LDG.E R11, desc[UR38][R12.64] ;  /* 0x000000260c0b7981 */ /* 0x000ea8000c1e1900 */
[----:B-----5:R-:W2:Y:S02]  /*271a0*/  LDG.E R0, desc[UR38][R12.64+0x4] ;  /* 0x000004260c007981 */ /* 0x020ea4000c1e1900 */
[----:B--2---:R-:W-:-:S07]  /*271b0*/  IMAD.IADD R0, R0, 0x1, -R11 ;  /* 0x0000000100007824 */ /* 0x004fce00078e0a0b */
.L_x_6863:
        /* <DEDUP_REMOVED lines=10> */
.L_x_6864:
[----:B------:R-:W-:Y:S05]  /*27260*/  @!P1 BRA `(.L_x_6865) ;  /* 0x00000000000c9947 */ /* 0x000fea0003800000 */
[----:B------:R-:W2:Y:S04]  /*27270*/  LDG.E R7, desc[UR38][R4.64] ;  /* 0x0000002604077981 */ /* 0x000ea8000c1e1900 */
[----:B------:R-:W2:Y:S02]  /*27280*/  LDG.E R4, desc[UR38][R4.64+0x4] ;  /* 0x0000042604047981 */ /* 0x000ea4000c1e1900 */
[----:B--2---:R-:W-:-:S07]  /*27290*/  IMAD.IADD R7, R4, 0x1, -R7 ;  /* 0x0000000104077824 */ /* 0x004fce00078e0a07 */
.L_x_6865:
[----:B0-----:R-:W2:Y:S04]  /*272a0*/  @P2 LDG.E R4, desc[UR38][R2.64] ;  /* 0x0000002602042981 */ /* 0x001ea8000c1e1900 */
[----:B------:R-:W3:Y:S04]  /*272b0*/  LDL R10, [R1+0x4] ;  /* 0x00000400010a7983 */ /* 0x000ee80000100800 */
[----:B------:R-:W2:Y:S01]  /*272c0*/  @P2 LDG.E R2, desc[UR38][R2.64+0x4] ;  /* 0x0000042602022981 */ /* 0x000ea2000c1e1900 */
[----:B-----5:R-:W-:Y:S02]  /*272d0*/  IMAD.IADD R7, R7, 0x1, -R6 ;  /* 0x0000000107077824 */ /* 0x020fe400078e0a06 */
[----:B--2---:R-:W-:-:S04]  /*272e0*/  @P2 IMAD.IADD R8, R2, 0x1, -R4 ;  /* 0x0000000102082824 */ /* 0x004fc800078e0a04 */
[----:B------:R-:W-:-:S04]  /*272f0*/  IMAD.IADD R17, R7, 0x1, R8 ;  /* 0x0000000107117824 */ /* 0x000fc800078e0208 */
[----:B------:R-:W-:-:S04]  /*27300*/  VIADD R21, R17, 0xbf ;  /* 0x000000bf11157836 */ /* 0x000fc80000000000 */
[----:B------:R-:W-:-:S05]  /*27310*/  IMAD.HI R21, R21, 0x2aaaaaab, RZ ;  /* 0x2aaaaaab15157827 */ /* 0x000fca00078e02ff */
[----:B------:R-:W-:-:S04]  /*27320*/  SHF.R.U32.HI R2, RZ, 0x1f, R21 ;  /* 0x0000001fff027819 */ /* 0x000fc80000011615 */
[----:B------:R-:W-:Y:S02]  /*27330*/  LEA.HI.SX32 R21, R21, R2, 0x1b ;  /* 0x0000000215157211 */ /* 0x000fe400078fdaff */
[----:B------:R-:W0:Y:S01]  /*27340*/  LDC.64 R2, c[0x0][0x9e0] ;  /* 0x00027800ff027b82 */ /* 0x000e220000000a00 */
[----:B---3--:R-:W-:-:S04]  /*27350*/  LEA R20, R10, 0x80, 0x7 ;  /* 0x000000800a147811 */ /* 0x008fc800078e38ff */
[----:B------:R-:W-:Y:S02]  /*27360*/  IADD3 R20, R17, R20, -R0 ;  /* 0x0000001411147210 */ /* 0x000fe40007ffe800 */
[----:B0-----:R-:W-:-:S03]  /*27370*/  ISETP.GE.AND P1, PT, R3, 0x1, PT ;  /* 0x000000010300780c */ /* 0x001fc60003f26270 */
[----:B------:R-:W-:-:S10]  /*27380*/  IMAD.IADD R6, R20, 0x1, R2 ;  /* 0x0000000114067824 */ /* 0x000fd400078e0202 */
        /* <DEDUP_REMOVED lines=12> */
.L_x_6868:
[----:B------:R-:W-:-:S13]  /*27450*/  ISETP.NE.AND P0, PT, R3, 0x1, PT ;  /* 0x000000010300780c */ /* 0x000fda0003f05270 */
[----:B------:R-:W0:Y:S02]  /*27460*/  @P0 LDC.64 R4, c[0x0][0x9e8] ;  /* 0x00027a00ff040b82 */ /* 0x000e240000000a00 */
[----:B0-----:R-:W-:-:S05]  /*27470*/  @P0 IMAD.HI.U32 R4, R2, R4, RZ ;  /* 0x0000000402040227 */ /* 0x001fca00078e00ff */
[----:B------:R-:W-:-:S07]  /*27480*/  @P0 SHF.R.U32.HI R2, RZ, R5, R4 ;  /* 0x00000005ff020219 */ /* 0x000fce0000011604 */
.L_x_6869:
[----:B------:R-:W-:Y:S05]  /*27490*/  BSYNC B0 ;  /* 0x0000000000007941 */ /* 0x000fea0003800000 */
.L_x_6867:
[----:B------:R-:W-:-:S05]  /*274a0*/  IMAD R2, R2, R3, R3 ;  /* 0x0000000302027224 */ /* 0x000fca00078e0203 */
[----:B------:R-:W-:-:S07]  /*274b0*/  VIMNMX R6, R6, R2, PT ;  /* 0x0000000206067248 */ /* 0x000fce0003fe0100 */
.L_x_6866:
        /* <DEDUP_REMOVED lines=15> */
.L_x_6872:
[----:B------:R-:W-:Y:S01]  /*275b0*/  ISETP.NE.AND P0, PT, R3, 0x1, PT ;  /* 0x000000010300780c */ /* 0x000fe20003f05270 */
[----:B------:R-:W-:-:S12]  /*275c0*/  IMAD.MOV.U32 R0, RZ, RZ, R17 ;  /* 0x000000ffff007224 */ /* 0x000fd800078e0011 */
[----:B------:R-:W0:Y:S02]  /*275d0*/  @P0 LDC.64 R4, c[0x0][0x9e8] ;  /* 0x00027a00ff040b82 */ /* 0x000e240000000a00 */
[----:B0-----:R-:W-:-:S05]  /*275e0*/  @P0 IMAD.HI.U32 R4, R17, R4, RZ ;  /* 0x0000000411040227 */ /* 0x001fca00078e00ff */
[----:B------:R-:W-:-:S07]  /*275f0*/  @P0 SHF.R.U32.HI R0, RZ, R5, R4 ;  /* 0x00000005ff000219 */ /* 0x000fce0000011604 */
.L_x_6873:
[----:B------:R-:W-:Y:S05]  /*27600*/  BSYNC B0 ;  /* 0x0000000000007941 */ /* 0x000fea0003800000 */
.L_x_6871:
[----:B------:R-:W-:-:S05]  /*27610*/  IMAD R3, R0, R3, RZ ;  /* 0x0000000300037224 */ /* 0x000fca00078e02ff */
[----:B------:R-:W-:-:S07]  /*27620*/  VIMNMX R2, R2, R3, !PT ;  /* 0x0000000302027248 */ /* 0x000fce0007fe0100 */
.L_x_6870:
[----:B------:R-:W-:Y:S01]  /*27630*/  VIADD R6, R6, 0xbf ;  /* 0x000000bf06067836 */ /* 0x000fe20000000000 */
[----:B------:R-:W-:Y:S01]  /*27640*/  BSSY B0, `(.L_x_6874) ;  /* 0x00000fa000007945 */ /* 0x000fe20003800000 */
        /* <DEDUP_REMOVED lines=23> */
[----:B------:R-:W2:Y:S01]  /*277c0*/  LDL R4, [R1+0xc] ;  /* 0x00000c0001047983 */ /* 0x000ea20000100800 */
[----:B------:R-:W0:Y:S03]  /*277d0*/  LDC R0, c[0x0][0x428] ;  /* 0x00010a00ff007b82 */ /* 0x000e260000000800 */
[----:B------:R-:W3:Y:S01]  /*277e0*/  LDL R10, [R1+0x8] ;  /* 0x00000800010a7983 */ /* 0x000ee20000100800 */
[----:B------:R-:W-:Y:S01]  /*277f0*/  UMOV UR4, 0xffffffff ;  /* 0xffffffff00047882 */ /* 0x000fe20000000000 */
[----:B0-----:R-:W-:-:S13]  /*27800*/  ISETP.NE.AND P0, PT, R0, 0x1, PT ;  /* 0x000000010000780c */ /* 0x001fda0003f05270 */
[----:B------:R-:W3:Y:S01]  /*27810*/  @P0 LDC R0, c[0x0][0x42c] ;  /* 0x00010b00ff000b82 */ /* 0x000ee20000000800 */
[----:B--2---:R-:W-:-:S07]  /*27820*/  IMAD.MOV.U32 R5, RZ, RZ, R4 ;  /* 0x000000ffff057224 */ /* 0x004fce00078e0004 */
[----:B------:R-:W0:Y:S01]  /*27830*/  @P0 LDC R4, c[0x0][0x430] ;  /* 0x00010c00ff040b82 */ /* 0x000e220000000800 */
[----:B---3--:R-:W-:-:S04]  /*27840*/  @P0 IMAD.HI.U32 R0, R10, R0, RZ ;  /* 0x000000000a000227 */ /* 0x008fc800078e00ff */
        /* <DEDUP_REMOVED lines=8> */
.L_x_7082:
[----:B-1----:R-:W-:Y:S02]  /*278d0*/  ISETP.NE.AND P0, PT, R14, RZ, PT ;  /* 0x000000ff0e00720c */ /* 0x002fe40003f05270 */
[----:B------:R-:W-:-:S11]  /*278e0*/  PLOP3.LUT P6, PT, PT, PT, PT, 0x8, 0x0 ;  /* 0x000000000000781c */ /* 0x000fd60003fce170 */
[----:B------:R-:W-:Y:S05]  /*278f0*/  @P0 BRA `(.L_x_6877) ;  /* 0x00000000000c0947 */ /* 0x000fea0003800000 */
[----:B------:R-:W-:-:S03]  /*27900*/  UMOV UR4, 0xffffffff ;  /* 0xffffffff00047882 */ /* 0x000fc60000000000 */
[----:B------:R-:W-:Y:S05]  /*27910*/  BRA.DIV UR4, `(.L_x_6878) ;  /* 0x0000007204dc7947 */ /* 0x000fea000b800000 */
[----:B------:R-:W-:-:S13]  /*27920*/  ELECT P6, URZ, PT ;  /* 0x00000000003f782f */ /* 0x000fda00038c0000 */
.L_x_6877:
        /* <DEDUP_REMOVED lines=12> */
.L_x_7085:
[----:B------:R-:W-:Y:S05]  /*279f0*/  BSYNC B1 ;  /* 0x0000000000017941 */ /* 0x000fea0003800000 */
.L_x_6879:
        /* <DEDUP_REMOVED lines=12> */
.L_x_7086:
[----:B------:R-:W-:Y:S05]  /*27ac0*/  BSYNC B2 ;  /* 0x0000000000027941 */ /* 0x000fea0003800000 */
.L_x_6883:
        /* <DEDUP_REMOVED lines=9> */
.L_x_6886:
[----:B------:R-:W-:Y:S05]  /*27b60*/  BSYNC B2 ;  /* 0x0000000000027941 */ /* 0x000fea0003800000 */
.L_x_6885:
[----:B------:R-:W2:Y:S01]  /*27b70*/  LDL R5, [R1+0x14] ;  /* 0x0000140001057983 */ /* 0x000ea20000100800 */
[----:B------:R-:W-:Y:S01]  /*27b80*/  IMAD.MOV.U32 R13, RZ, RZ, RZ ;  /* 0x000000ffff0d7224 */ /* 0x000fe200078e00ff */
[----:B------:R-:W-:Y:S01]  /*27b90*/  UIADD3 UR4, UP0, UR42, 0x570, URZ ;  /* 0x000005702a047890 */ /* 0x000fe2000ff1e03f */
[----:B0-----:R-:W-:Y:S01]  /*27ba0*/  IMAD R4, R7, 0xc0, R9 ;  /* 0x000000c007047824 */ /* 0x001fe200078e0209 */
        /* <DEDUP_REMOVED lines=9> */
.L_x_6887:
        /* <DEDUP_REMOVED lines=13> */
.L_x_7087:
[----:B------:R-:W-:Y:S05]  /*27d10*/  BSYNC B2 ;  /* 0x0000000000027941 */ /* 0x000fea0003800000 */
.L_x_6888:
        /* <DEDUP_REMOVED lines=11> */
.L_x_6891:
[----:B------:R-:W-:Y:S05]  /*27dd0*/  BSYNC B2 ;  /* 0x0000000000027941 */ /* 0x000fea0003800000 */
.L_x_6890:
        /* <DEDUP_REMOVED lines=8> */
.L_x_6892:
        /* <DEDUP_REMOVED lines=10> */
.L_x_6882:
[----:B------:R-:W-:Y:S05]  /*27f00*/  BSYNC B1 ;  /* 0x0000000000017941 */ /* 0x000fea0003800000 */
.L_x_6881:
        /* <DEDUP_REMOVED lines=16> */
.L_x_6905:
        /* <DEDUP_REMOVED lines=13> */
.L_x_7088:
[----:B------:R-:W-:Y:S05]  /*280e0*/  BSYNC B2 ;  /* 0x0000000000027941 */ /* 0x000fea0003800000 */
.L_x_6895:
        /* <DEDUP_REMOVED lines=9> */
.L_x_6898:
[----:B------:R-:W-:Y:S05]  /*28180*/  BSYNC B2 ;  /* 0x0000000000027941 */ /* 0x000fea0003800000 */
.L_x_6897:
[----:B------:R-:W2:Y:S01]  /*28190*/  LDL R8, [R1+0x14] ;  /* 0x0000140001087983 */ /* 0x000ea20000100800 */
[----:B------:R-:W-:Y:S01]  /*281a0*/  IMAD.MOV.U32 R12, RZ, RZ, RZ ;  /* 0x000000ffff0c7224 */ /* 0x000fe200078e00ff */
[----:B------:R-:W-:Y:S01]  /*281b0*/  UIADD3 UR4, UP0, UR42, 0x570, URZ ;  /* 0x000005702a047890 */ /* 0x000fe2000ff1e03f */
[----:B------:R-:W-:Y:S01]  /*281c0*/  PLOP3.LUT P1, PT, PT, PT, PT, 0x80, 0x0 ;  /* 0x000000000000781c */ /* 0x000fe20003f2f070 */
[----:B------:R-:W-:Y:S01]  /*281d0*/  VIADD R9, R6, 0x28890 ;  /* 0x0002889006097836 */ /* 0x000fe20000000000 */
[----:B------:R-:W-:Y:S01]  /*281e0*/  UMOV UR6, 0x0 ;  /* 0x0000000000067882 */ /* 0x000fe20000000000 */
[----:B------:R-:W-:Y:S01]  /*281f0*/  R2UR UR10, R12 ;  /* 0x000000000c0a72ca */ /* 0x000fe200000e0000 */
[----:B------:R-:W-:Y:S01]  /*28200*/  UIADD3.X UR5, URZ, UR43, URZ, UP0, !UPT ;  /* 0x0000002b3f057290 */ /* 0x000fe200087fe43f */
[----:B------:R-:W-:Y:S01]  /*28210*/  UMOV UR7, 0x12f00000 ;  /* 0x12f0000000077882 */ /* 0x000fe20000000000 */
[----:B--2---:R-:W-:-:S04]  /*28220*/  IMAD R8, R8, 0x6000, R11 ;  /* 0x0000600008087824 */ /* 0x004fc800078e020b */
[----:B------:R-:W-:-:S08]  /*28230*/  VIADD R10, R8, 0x1c400 ;  /* 0x0001c400080a7836 */ /* 0x000fd00000000000 */
.L_x_6899:
        /* <DEDUP_REMOVED lines=13> */
.L_x_7089:
[----:B------:R-:W-:Y:S05]  /*28310*/  BSYNC B2 ;  /* 0x0000000000027941 */ /* 0x000fea0003800000 */
.L_x_6900:
        /* <DEDUP_REMOVED lines=11> */
.L_x_6903:
[----:B------:R-:W-:Y:S05]  /*283d0*/  BSYNC B2 ;  /* 0x0000000000027941 */ /* 0x000fea0003800000 */
.L_x_6902:
        /* <DEDUP_REMOVED lines=8> */
.L_x_6904:
        /* <DEDUP_REMOVED lines=10> */
.L_x_6894:
[----:B------:R-:W-:Y:S05]  /*28500*/  BSYNC B1 ;  /* 0x0000000000017941 */ /* 0x000fea0003800000 */
.L_x_6893:
        /* <DEDUP_REMOVED lines=13> */
.L_x_6875:
[----:B------:R-:W-:Y:S05]  /*285e0*/  BSYNC B0 ;  /* 0x0000000000007941 */ /* 0x000fea0003800000 */
.L_x_6874:
        /* <DEDUP_REMOVED lines=17> */
.L_x_6908:
[----:B------:R-:W-:-:S13]  /*28700*/  ISETP.NE.AND P1, PT, R3, 0x1, PT ;  /* 0x000000010300780c */ /* 0x000fda0003f25270 */
[----:B------:R-:W1:Y:S02]  /*28710*/  @P1 LDC.64 R4, c[0x0][0x9e8] ;  /* 0x00027a00ff041b82 */ /* 0x000e640000000a00 */
[----:B-1----:R-:W-:-:S05]  /*28720*/  @P1 IMAD.HI.U32 R4, R0, R4, RZ ;  /* 0x0000000400041227 */ /* 0x002fca00078e00ff */
[----:B------:R-:W-:-:S07]  /*28730*/  @P1 SHF.R.U32.HI R0, RZ, R5, R4 ;  /* 0x00000005ff001219 */ /* 0x000fce0000011604 */
.L_x_6909:
[----:B------:R-:W-:Y:S05]  /*28740*/  BSYNC B0 ;  /* 0x0000000000007941 */ /* 0x000fea0003800000 */
.L_x_6907:
[----:B------:R-:W-:-:S05]  /*28750*/  IMAD R0, R0, R3, R3 ;  /* 0x0000000300007224 */ /* 0x000fca00078e0203 */
[----:B------:R-:W-:-:S07]  /*28760*/  VIMNMX R2, R2, R0, PT ;  /* 0x0000000002027248 */ /* 0x000fce0003fe0100 */
.L_x_6906:
[----:B------:R-:W-:Y:S01]  /*28770*/  VIADD R2, R2, 0xbf ;  /* 0x000000bf02027836 */ /* 0x000fe20000000000 */
[----:B------:R-:W-:-:S03]  /*28780*/  ULDC UR4, c[0x0][0x9dc] ;  /* 0x0002770000047ab9 */ /* 0x000fc60000000800 */
[----:B------:R-:W-:-:S05]  /*28790*/  IMAD.HI R2, R2, 0x2aaaaaab, RZ ;  /* 0x2aaaaaab02027827 */ /* 0x000fca00078e02ff */
[----:B------:R-:W-:-:S04]  /*287a0*/  SHF.R.U32.HI R0, RZ, 0x1f, R2 ;  /* 0x0000001fff007819 */ /* 0x000fc80000011602 */
[----:B------:R-:W-:-:S04]  /*287b0*/  LEA.HI.SX32 R0, R2, R0, 0x1b ;  /* 0x0000000002007211 */ /* 0x000fc800078fdaff */
[----:B0-----:R-:W-:Y:S01]  /*287c0*/  VIMNMX R6, R21, R0, PT ;  /* 0x0000000015067248 */ /* 0x001fe20003fe0100 */
        /* <DEDUP_REMOVED lines=13> */
.L_x_6912:
[----:B------:R-:W-:-:S13]  /*288a0*/  ISETP.NE.AND P0, PT, R3, 0x1, PT ;  /* 0x000000010300780c */ /* 0x000fda0003f05270 */
[----:B------:R-:W1:Y:S02]  /*288b0*/  @P0 LDC.64 R4, c[0x0][0x9e8] ;  /* 0x00027a00ff040b82 */ /* 0x000e640000000a00 */
[----:B-1----:R-:W-:-:S05]  /*288c0*/  @P0 IMAD.HI.U32 R4, R17, R4, RZ ;  /* 0x0000000411040227 */ /* 0x002fca00078e00ff */
[----:B------:R-:W-:-:S07]  /*288d0*/  @P0 SHF.R.U32.HI R17, RZ, R5, R4 ;  /* 0x00000005ff110219 */ /* 0x000fce0000011604 */
.L_x_6913:
[----:B------:R-:W-:Y:S05]  /*288e0*/  BSYNC B0 ;  /* 0x0000000000007941 */ /* 0x000fea0003800000 */
.L_x_6911:
[----:B------:R-:W-:-:S05]  /*288f0*/  IMAD R3, R17, R3, RZ ;  /* 0x0000000311037224 */ /* 0x000fca00078e02ff */
[----:B------:R-:W-:-:S07]  /*28900*/  VIMNMX R0, R0, R3, !PT ;  /* 0x0000000300007248 */ /* 0x000fce0007fe0100 */
.L_x_6910:
        /* <DEDUP_REMOVED lines=24> */
[----:B------:R3:W-:Y:S01]  /*28a90*/  STL [R1], R0 ;  /* 0x0000000001007387 */ /* 0x0007e20000100800 */
[----:B------:R-:W-:Y:S05]  /*28aa0*/  BRA `(.L_x_6916) ;  /* 0x00000030001c7947 */ /* 0x000fea0003800000 */
.L_x_6915:
        /* <DEDUP_REMOVED lines=13> */
[----:B------:R-:W-:Y:S02]  /*28b80*/  IMAD.U32 R5, RZ, RZ, UR7 ;  /* 0x00000007ff057e24 */ /* 0x000fe4000f8e00ff */
[----:B0-----:R-:W-:Y:S02]  /*28b90*/  IMAD.U32 R6, RZ, RZ, UR8 ;  /* 0x00000008ff067e24 */ /* 0x001fe4000f8e00ff */
        /* <DEDUP_REMOVED lines=8> */
.L_x_6917:
[----:B------:R-:W-:Y:S01]  /*28c20*/  VIADD R17, R17, 0xc400 ;  /* 0x0000c40011117836 */ /* 0x000fe20000000000 */
[----:B------:R-:W-:-:S04]  /*28c30*/  LOP3.LUT R16, R16, 0xfffffffe, RZ, 0xc0, !PT ;  /* 0xfffffffe10107812 */ /* 0x000fc800078ec0ff */
        /* <DEDUP_REMOVED lines=19> */
.L_x_6918:
[----:B------:R-:W2:Y:S02]  /*28d70*/  LDL R2, [R1+0x24] ;  /* 0x0000240001027983 */ /* 0x000ea40000100800 */
        /* <DEDUP_REMOVED lines=19> */
.L_x_6919:
        /* <DEDUP_REMOVED lines=18> */
.L_x_6920:
[----:B------:R-:W2:Y:S01]  /*28fd0*/  LDL.LU R3, [R1+0x20] ;  /* 0x0000200001037983 */ /* 0x000ea20000300800 */
[----:B------:R-:W1:Y:S01]  /*28fe0*/  LDC R0, c[0x0][0x428] ;  /* 0x00010a00ff007b82 */ /* 0x000e620000000800 */
[----:B------:R-:W-:Y:S02]  /*28ff0*/  ULDC.64 UR4, c[0x0][0x9f8] ;  /* 0x00027e0000047ab9 */ /* 0x000fe40000000a00 */
[----:B------:R-:W2:Y:S04]  /*29000*/  LDL.LU R2, [R1+0x4] ;  /* 0x0000040001027983 */ /* 0x000ea80000300800 */
[----:B------:R-:W3:Y:S04]  /*29010*/  LDL R5, [R1+0x8] ;  /* 0x0000080001057983 */ /* 0x000ee80000100800 */
[----:B------:R-:W0:Y:S01]  /*29020*/  LDL R17, [R1+0xc] ;  /* 0x00000c0001117983 */ /* 0x000e220000100800 */
[----:B-1----:R-:W-:Y:S01]  /*29030*/  ISETP.NE.AND P0, PT, R0, 0x1, PT ;  /* 0x000000010000780c */ /* 0x002fe20003f05270 */
[----:B--2---:R-:W-:-:S12]  /*29040*/  IMAD R4, R2, 0x80, R3 ;  /* 0x0000008002047824 */ /* 0x004fd800078e0203 */
[----:B------:R-:W1:Y:S01]  /*29050*/  @P0 LDC R2, c[0x0][0x42c] ;  /* 0x00010b00ff020b82 */ /* 0x000e620000000800 */
[----:B---3--:R-:W-:Y:S02]  /*29060*/  IMAD.MOV.U32 R0, RZ, RZ, R5 ;  /* 0x000000ffff007224 */ /* 0x008fe400078e0005 */
[----:B0-----:R-:W-:-:S05]  /*29070*/  IMAD.MOV.U32 R6, RZ, RZ, R17 ;  /* 0x000000ffff067224 */ /* 0x001fca00078e0011 */
[----:B------:R-:W0:Y:S01]  /*29080*/  @P0 LDC R3, c[0x0][0x430] ;  /* 0x00010c00ff030b82 */ /* 0x000e220000000800 */
[----:B-1----:R-:W-:Y:S02]  /*29090*/  @P0 IMAD.HI.U32 R2, R5, R2, RZ ;  /* 0x0000000205020227 */ /* 0x002fe400078e00ff */
[----:B------:R-:W1:Y:S03]  /*290a0*/  S2R R5, SR_TID.X ;  /* 0x0000000000057919 */ /* 0x000e660000002100 */
[----:B0-----:R-:W-:Y:S02]  /*290b0*/  @P0 SHF.R.U32.HI R0, RZ, R3, R2 ;  /* 0x00000003ff000219 */ /* 0x001fe40000011602 */
[----:B------:R-:W-:-:S04]  /*290c0*/  ISETP.NE.U32.AND P0, PT, RZ, UR4, PT ;  /* 0x00000004ff007c0c */ /* 0x000fc8000bf05070 */
[----:B------:R-:W-:Y:S01]  /*290d0*/  ISETP.NE.AND.EX P0, PT, RZ, UR5, PT, P0 ;  /* 0x00000005ff007c0c */ /* 0x000fe2000bf05300 */
[----:B------:R-:W-:-:S12]  /*290e0*/  ULDC.64 UR4, c[0x0][0xa00] ;  /* 0x0002800000047ab9 */ /* 0x000fd80000000a00 */
[----:B------:R-:W0:Y:S01]  /*290f0*/  @P0 LDC.64 R2, c[0x0][0x9f8] ;  /* 0x00027e00ff020b82 */ /* 0x000e220000000a00 */
[----:B-1----:R-:W-:Y:S01]  /*29100*/  LOP3.LUT R5, R5, 0x7f, RZ, 0xc0, !PT ;  /* 0x0000007f05057812 */ /* 0x002fe200078ec0ff */
        /* <DEDUP_REMOVED lines=12> */
.L_x_6921:
        /* <DEDUP_REMOVED lines=11> */
[----:B------:R-:W2:Y:S01]  /*29280*/  LDL R17, [R1+0x20] ;  /* 0x0000200001117983 */ /* 0x000ea20000100800 */
[----:B0-----:R-:W0:Y:S01]  /*29290*/  LDC.64 R6, c[0x0][0x3f8] ;  /* 0x0000fe00ff067b82 */ /* 0x001e220000000a00 */
        /* <DEDUP_REMOVED lines=12> */
.L_x_7092:
[----:B-1----:R-:W-:Y:S02]  /*29360*/  ISETP.NE.AND P0, PT, R14, RZ, PT ;  /* 0x000000ff0e00720c */ /* 0x002fe40003f05270 */
[----:B------:R-:W-:-:S11]  /*29370*/  PLOP3.LUT P6, PT, PT, PT, PT, 0x8, 0x0 ;  /* 0x000000000000781c */ /* 0x000fd60003fce170 */
[----:B------:R-:W-:Y:S05]  /*29380*/  @P0 BRA `(.L_x_6923) ;  /* 0x0000000400c80947 */ /* 0x000fea0003800000 */
[----:B------:R-:W-:-:S03]  /*29390*/  UMOV UR4, 0xffffffff ;  /* 0xffffffff00047882 */ /* 0x000fc60000000000 */
[----:B------:R-:W-:Y:S05]  /*293a0*/  BRA.DIV UR4, `(.L_x_6924) ;  /* 0x0000005a04f07947 */ /* 0x000fea000b800000 */
[----:B------:R-:W-:-:S13]  /*293b0*/  ELECT P6, URZ, PT ;  /* 0x00000000003f782f */ /* 0x000fda00038c0000 */
.L_x_7095:
        /* <DEDUP_REMOVED lines=18> */
[----:B------:R-:W-:-:S03]  /*294e0*/  IMAD.WIDE.U32 R10, R17, UR4, R10 ;  /* 0x00000004110a7c25 */ /* 0x000fc6000f8e000a */
[----:B------:R-:W-:Y:S01]  /*294f0*/  LEA R6, P0, R10, R6, 0x2 ;  /* 0x000000060a067211 */ /* 0x000fe200078010ff */
[----:B--2---:R-:W-:-:S04]  /*29500*/  IMAD R5, R12, UR4, RZ ;  /* 0x000000040c057c24 */ /* 0x004fc8000f8e02ff */
[----:B------:R-:W-:-:S04]  /*29510*/  IMAD R2, R17, UR5, R5 ;  /* 0x0000000511027c24 */ /* 0x000fc8000f8e0205 */
[----:B------:R-:W-:-:S05]  /*29520*/  IMAD.IADD R2, R11, 0x1, R2 ;  /* 0x000000010b027824 */ /* 0x000fca00078e0202 */
[----:B------:R-:W-:-:S05]  /*29530*/  LEA.HI.X R7, R10, R7, R2, 0x2, P0 ;  /* 0x000000070a077211 */ /* 0x000fca00000f1402 */
[----:B------:R0:W5:Y:S02]  /*29540*/  LDG.E R2, desc[UR38][R6.64] ;  /* 0x0000002606027981 */ /* 0x000164000c1e1900 */
.L_x_6926:
        /* <DEDUP_REMOVED lines=12> */
.L_x_7096:
        /* <DEDUP_REMOVED lines=8> */
.L_x_6928:
        /* <DEDUP_REMOVED lines=22> */
.L_x_7097:
        /* <DEDUP_REMOVED lines=8> */
.L_x_6930:
        /* <DEDUP_REMOVED lines=14> */
.L_x_6925:
[----:B------:R-:W2:Y:S01]  /*29950*/  LDL.LU R6, [R1+0x8] ;  /* 0x0000080001067983 */ /* 0x000ea20000300800 */
[----:B01----:R-:W-:Y:S01]  /*29960*/  MOV R7, 0x400 ;  /* 0x0000040000077802 */ /* 0x003fe20000000f00 */
[----:B------:R-:W0:Y:S01]  /*29970*/  S2R R8, SR_CgaCtaId ;  /* 0x0000000000087919 */ /* 0x000e220000008800 */
[----:B------:R-:W-:Y:S05]  /*29980*/  WARPSYNC.ALL ;  /* 0x0000000000007948 */ /* 0x000fea0003800000 */
[----:B------:R-:W-:Y:S01]  /*29990*/  BAR.SYNC.DEFER_BLOCKING 0x8, 0x120 ;  /* 0x0204800000007b1d */ /* 0x000fe20000010000 */
        /* <DEDUP_REMOVED lines=8> */
[----:B------:R-:W-:Y:S01]  /*29a20*/  UMOV UR6, 0x0 ;  /* 0x0000000000067882 */ /* 0x000fe20000000000 */
[----:B------:R-:W-:Y:S01]  /*29a30*/  UMOV UR7, 0x12f00000 ;  /* 0x12f0000000077882 */ /* 0x000fe20000000000 */
[----:B------:R-:W-:Y:S01]  /*29a40*/  UMOV UR10, URZ ;  /* 0x0000003f000a7c82 */ /* 0x000fe20008000000 */
[----:B------:R1:W-:Y:S08]  /*29a50*/  @P0 SYNCS.ARRIVE.TRANS64 RZ, [R7+URZ+0x28800], R5 ;  /* 0x0288000507ff09a7 */ /* 0x0003f0000800003f */
[----:B------:R-:W-:-:S02]  /*29a60*/  UIADD3 UR8, UR9, 0x18400, URZ ;  /* 0x0001840009087890 */ /* 0x000fc4000fffe03f */
[----:B------:R-:W-:Y:S01]  /*29a70*/  UIADD3 UR9, UR9, 0x28800, URZ ;  /* 0x0002880009097890 */ /* 0x000fe2000fffe03f */
[----:B--2---:R-:W-:-:S13]  /*29a80*/  @P0 R2UR UR12, R6 ;  /* 0x00000000060c02ca */ /* 0x004fda00000e0000 */
[----:B------:R1:W-:Y:S02]  /*29a90*/  UTMALDG.4D [UR8], [UR4], desc[UR6] ;  /* 0x00000608040075b4 */ /* 0x0003e40008019000 */
[----:B-1----:R-:W-:Y:S01]  /*29aa0*/  NOP ;  /* 0x0000000000007918 */ /* 0x002fe20000000000 */
.L_x_6923:
        /* <DEDUP_REMOVED lines=13> */
.L_x_7098:
[----:B------:R-:W-:Y:S05]  /*29b80*/  BSYNC B0 ;  /* 0x0000000000007941 */ /* 0x000fea0003800000 */
.L_x_6931:
[----:B------:R-:W2:Y:S04]  /*29b90*/  LDL.LU R5, [R1+0x38] ;  /* 0x0000380001057983 */ /* 0x000ea80000300800 */
[----:B0-----:R-:W3:Y:S01]  /*29ba0*/  LDL R4, [R1+0x2c] ;  /* 0x00002c0001047983 */ /* 0x001ee20000100800 */
[----:B--2---:R-:W-:-:S05]  /*29bb0*/  VIADD R17, R5, 0xfffffffe ;  /* 0xfffffffe05117836 */ /* 0x004fca0000000000 */
[----:B---3--:R-:W-:-:S13]  /*29bc0*/  ISETP.GE.AND P0, PT, R17, R4, PT ;  /* 0x000000041100720c */ /* 0x008fda0003f06270 */
[----:B------:R-:W-:Y:S05]  /*29bd0*/  @!P0 BRA `(.L_x_6933) ;  /* 0x0000001000b48947 */ /* 0x000fea0003800000 */
[----:B------:R0:W5:Y:S04]  /*29be0*/  LDL.LU R6, [R1+0x10] ;  /* 0x0000100001067983 */ /* 0x0001680000300800 */
[----:B------:R0:W5:Y:S02]  /*29bf0*/  LDL.LU R7, [R1+0x18] ;  /* 0x0000180001077983 */ /* 0x0001640000300800 */
.L_x_6953:
        /* <DEDUP_REMOVED lines=34> */
.L_x_6936:
        /* <DEDUP_REMOVED lines=11> */
.L_x_7099:
[----:B------:R-:W-:Y:S05]  /*29ed0*/  BSYNC B1 ;  /* 0x0000000000017941 */ /* 0x000fea0003800000 */
.L_x_6937:
        /* <DEDUP_REMOVED lines=9> */
.L_x_6940:
[----:B------:R-:W-:Y:S05]  /*29f70*/  BSYNC B1 ;  /* 0x0000000000017941 */ /* 0x000fea0003800000 */
.L_x_6939:
        /* <DEDUP_REMOVED lines=16> */
.L_x_6941:
        /* <DEDUP_REMOVED lines=13> */
.L_x_7100:
[----:B------:R-:W-:Y:S05]  /*2a150*/  BSYNC B1 ;  /* 0x0000000000017941 */ /* 0x000fea0003800000 */
.L_x_6942:
        /* <DEDUP_REMOVED lines=11> */
.L_x_6945:
[----:B------:R-:W-:Y:S05]  /*2a210*/  BSYNC B1 ;  /* 0x0000000000017941 */ /* 0x000fea0003800000 */
.L_x_6944:
[----:B------:R-:W-:Y:S01]  /*2a220*/  R2UR UR10, R11 ;  /* 0x000000000b0a72ca */ /* 0x000fe200000e0000 */
[----:B------:R-:W-:Y:S01]  /*2a230*/  UIADD3 UR4, UP0, UR42, 0x370, URZ ;  /* 0x000003702a047890 */ /* 0x000fe2000ff1e03f */
[----:B------:R-:W-:Y:S01]  /*2a240*/  R2UR UR6, R12 ;  /* 0x000000000c0672ca */ /* 0x000fe200000e0000 */
[----:B------:R-:W-:Y:S01]  /*2a250*/  VIADD R3, R3, 0x1c400 ;  /* 0x0001c40003037836 */ /* 0x000fe20000000000 */
[----:B------:R-:W-:Y:S01]  /*2a260*/  R2UR UR7, R13 ;  /* 0x000000000d0772ca */ /* 0x000fe200000e0000 */
[----:B-12---:R-:W-:Y:S01]  /*2a270*/  VIADD R5, R5, 0x28830 ;  /* 0x0002883005057836 */ /* 0x006fe20000000000 */
[----:B------:R-:W-:Y:S01]  /*2a280*/  PLOP3.LUT P0, PT, PT, PT, PT, 0x80, 0x0 ;  /* 0x000000000000781c */ /* 0x000fe20003f0f070 */
[----:B------:R-:W-:-:S12]  /*2a290*/  UIADD3.X UR5, URZ, UR43, URZ, UP0, !UPT ;  /* 0x0000002b3f057290 */ /* 0x000fd800087fe43f */
.L_x_6946:
        /* <DEDUP_REMOVED lines=10> */
.L_x_6935:
[----:B------:R-:W-:Y:S05]  /*2a340*/  BSYNC B0 ;  /* 0x0000000000007941 */ /* 0x000fea0003800000 */
.L_x_6934:
[----:B------:R-:W-:-:S06]  /*2a350*/  UISETP.NE.AND UP0, UPT, UR37, 0x3, UPT ;  /* 0x000000032500788c */ /* 0x000fcc000bf05270 */
[----:B------:R-:W-:-:S13]  /*2a360*/  PLOP3.LUT P0, PT, PT, PT, UP0, 0x80, 0x0 ;  /* 0x000000000000781c */ /* 0x000fda0003f0f008 */
[----:B------:R-:W-:Y:S05]  /*2a370*/  @!P0 BRA `(.L_x_6947) ;  /* 0x0000000000048947 */ /* 0x000fea0003800000 */
[----:B------:R-:W-:Y:S01]  /*2a380*/  BPT.TRAP 0x1 ;  /* 0x000000040000795c */ /* 0x000fe20000300000 */
.L_x_6947:
        /* <DEDUP_REMOVED lines=11> */
.L_x_7101:
[----:B------:R-:W-:Y:S05]  /*2a440*/  BSYNC B0 ;  /* 0x0000000000007941 */ /* 0x000fea0003800000 */
.L_x_6948:
[----:B------:R-:W-:Y:S05]  /*2a450*/  @!P0 BRA `(.L_x_6950) ;  /* 0x0000000000048947 */ /* 0x000fea0003800000 */
[----:B------:R-:W-:Y:S01]  /*2a460*/  BPT.TRAP 0x1 ;  /* 0x000000040000795c */ /* 0x000fe20000300000 */
.L_x_6950:
[----:B------:R-:W-:Y:S01]  /*2a470*/  SHF.L.U32 R4, R7, 0x1f, RZ ;  /* 0x0000001f07047819 */ /* 0x000fe200000006ff */
[----:B--2---:R-:W-:-:S03]  /*2a480*/  IMAD R3, R6, 0x6000, RZ ;  /* 0x0000600006037824 */ /* 0x004fc600078e02ff */
[----:B------:R-:W2:Y:S02]  /*2a490*/  SYNCS.PHASECHK.TRANS64.TRYWAIT P2, [R21+URZ+0x28860], R4 ;  /* 0x02886004150075a7 */ /* 0x000ea4000804017f */
[----:B--2---:R-:W-:Y:S05]  /*2a4a0*/  @!P2 BRA `(.L_x_6951) ;  /* 0x0000004c0054a947 */ /* 0x004fea0003800000 */
.L_x_7102:
[----:B------:R-:W3:Y:S04]  /*2a4b0*/  LDL R12, [R1+0x34] ;  /* 0x00003400010c7983 */ /* 0x000ee80000100800 */
[----:B------:R-:W-:Y:S04]  /*2a4c0*/  STL [R1+0x44], R2 ;  /* 0x0000440201007387 */ /* 0x000fe80000100800 */
[----:B------:R4:W-:Y:S04]  /*2a4d0*/  STL [R1+0x40], R0 ;  /* 0x0000400001007387 */ /* 0x0009e80000100800 */
[----:B----4-:R-:W4:Y:S01]  /*2a4e0*/  LDL R0, [R1+0x24] ;  /* 0x0000240001007983 */ /* 0x010f220000100800 */
[----:B--2---:R-:W-:Y:S01]  /*2a4f0*/  LOP3.LUT R4, R3, R19, RZ, 0xfc, !PT ;  /* 0x0000001303047212 */ /* 0x004fe200078efcff */
[----:B------:R-:W-:Y:S05]  /*2a500*/  WARPSYNC.ALL ;  /* 0x0000000000007948 */ /* 0x000fea0003800000 */
[----:B------:R-:W2:Y:S01]  /*2a510*/  S2R R14, SR_CgaCtaId ;  /* 0x00000000000e7919 */ /* 0x000ea20000008800 */
[----:B------:R-:W-:Y:S01]  /*2a520*/  MOV R13, 0x400 ;  /* 0x00000400000d7802 */ /* 0x000fe20000000f00 */
[----:B------:R-:W-:-:S03]  /*2a530*/  IMAD.MOV.U32 R2, RZ, RZ, 0x20 ;  /* 0x00000020ff027424 */ /* 0x000fc600078e00ff */
[----:B--2---:R-:W-:Y:S02]  /*2a540*/  LEA R13, R14, R13, 0x18 ;  /* 0x0000000d0e0d7211 */ /* 0x004fe400078ec0ff */
[----:B------:R-:W2:Y:S03]  /*2a550*/  S2R R14, SR_TID.X ;  /* 0x00000000000e7919 */ /* 0x000ea60000002100 */
[----:B------:R-:W-:Y:S01]  /*2a560*/  VIADD R13, R13, 0x400 ;  /* 0x000004000d0d7836 */ /* 0x000fe20000000000 */
[----:B--2---:R-:W-:-:S04]  /*2a570*/  LOP3.LUT P2, RZ, R14, 0x4, RZ, 0xc0, !PT ;  /* 0x000000040eff7812 */ /* 0x004fc8000784c0ff */
[----:B------:R-:W-:-:S05]  /*2a580*/  SEL R2, R2, 0xffffffe0, !P2 ;  /* 0xffffffe002027807 */ /* 0x000fca0005000000 */
[--C-:B------:R-:W-:Y:S02]  /*2a590*/  IMAD.IADD R2, R2, 0x1, R3.reuse ;  /* 0x0000000102027824 */ /* 0x100fe400078e0203 */
[C---:B----4-:R-:W-:Y:S01]  /*2a5a0*/  IMAD.IADD R4, R0.reuse, 0x1, R4 ;  /* 0x0000000100047824 */ /* 0x050fe200078e0204 */
[----:B---3--:R-:W-:Y:S02]  /*2a5b0*/  IADD3 R20, R0, R12, R3 ;  /* 0x0000000c00147210 */ /* 0x008fe40007ffe003 */
[----:B------:R-:W-:-:S03]  /*2a5c0*/  LOP3.LUT R12, R3, R18, RZ, 0xfc, !PT ;  /* 0x00000012030c7212 */ /* 0x000fc600078efcff */
[----:B------:R-:W2:Y:S02]  /*2a5d0*/  LDSM.16.MT88.4 R4, [R4+0xc400] ;  /* 0x00c400000404783b */ /* 0x000ea40000004200 */
[----:B------:R-:W-:Y:S01]  /*2a5e0*/  IMAD.IADD R12, R13, 0x1, R12 ;  /* 0x000000010d0c7824 */ /* 0x000fe200078e020c */
[C-C-:B--2---:R-:W-:Y:S02]  /*2a5f0*/  PRMT R8, R4.reuse, 0x6420, R5.reuse ;  /* 0x0000642004087816 */ /* 0x144fe40000000005 */
[----:B-1----:R-:W-:Y:S02]  /*2a600*/  PRMT R9, R4, 0x7531, R5 ;  /* 0x0000753104097816 */ /* 0x002fe40000000005 */
[C-C-:B------:R-:W-:Y:S02]  /*2a610*/  PRMT R10, R6.reuse, 0x6420, R7.reuse ;  /* 0x00006420060a7816 */ /* 0x140fe40000000007 */
[----:B------:R-:W-:Y:S02]  /*2a620*/  PRMT R11, R6, 0x7531, R7 ;  /* 0x00007531060b7816 */ /* 0x000fe40000000007 */
[----:B------:R-:W1:Y:S04]  /*2a630*/  LDSM.16.MT88.4 R4, [R20+0xc400] ;  /* 0x00c400001404783b */ /* 0x000e680000004200 */
[----:B------:R1:W-:Y:S02]  /*2a640*/  STSM.16.M88.4 [R12], R8 ;  /* 0x000000080c007844 */ /* 0x0003e40000000200 */
[----:B-1----:R-:W-:-:S02]  /*2a650*/  PRMT R8, R4, 0x6420, R5 ;  /* 0x0000642004087816 */ /* 0x002fc40000000005 */
[----:B------:R-:W-:Y:S01]  /*2a660*/  PRMT R9, R4, 0x7531, R5 ;  /* 0x0000753104097816 */ /* 0x000fe20000000005 */
[----:B------:R-:W-:Y:S01]  /*2a670*/  VIADD R4, R3, 0x1000 ;  /* 0x0000100003047836 */ /* 0x000fe20000000000 */
[C-C-:B------:R-:W-:Y:S02]  /*2a680*/  PRMT R10, R6.reuse, 0x6420, R7.reuse ;  /* 0x00006420060a7816 */ /* 0x140fe40000000007 */
[----:B------:R-:W-:Y:S02]  /*2a690*/  PRMT R11, R6, 0x7531, R7 ;  /* 0x00007531060b7816 */ /* 0x000fe40000000007 */
[C---:B------:R-:W-:Y:S02]  /*2a6a0*/  LOP3.LUT R5, R4.reuse, R18, RZ, 0xfc, !PT ;  /* 0x0000001204057212 */ /* 0x040fe400078efcff */
[----:B------:R-:W-:-:S03]  /*2a6b0*/  LOP3.LUT R4, R4, R19, RZ, 0xfc, !PT ;  /* 0x0000001304047212 */ /* 0x000fc600078efcff */
[----:B------:R-:W-:Y:S02]  /*2a6c0*/  IMAD.IADD R5, R13, 0x1, R5 ;  /* 0x000000010d057824 */ /* 0x000fe400078e0205 */
[----:B------:R-:W-:-:S03]  /*2a6d0*/  IMAD.IADD R4, R0, 0x1, R4 ;  /* 0x0000000100047824 */ /* 0x000fc600078e0204 */
[----:B------:R1:W-:Y:S04]  /*2a6e0*/  STSM.16.M88.4 [R5], R8 ;  /* 0x0000000805007844 */ /* 0x0003e80000000200 */
[----:B------:R-:W2:Y:S01]  /*2a6f0*/  LDSM.16.MT88.4 R4, [R4+0xc400] ;  /* 0x00c400000404783b */ /* 0x000ea20000004200 */
[----:B-1----:R-:W-:-:S05]  /*2a700*/  IMAD.MOV.U32 R11, RZ, RZ, R13 ;  /* 0x000000ffff0b7224 */ /* 0x002fca00078e000d */
[----:B------:R-:W-:Y:S02]  /*2a710*/  IADD3 R2, R11, R2, R18 ;  /* 0x000000020b027210 */ /* 0x000fe40007ffe012 */
[C-C-:B--2---:R-:W-:Y:S02]  /*2a720*/  PRMT R12, R4.reuse, 0x6420, R5.reuse ;  /* 0x00006420040c7816 */ /* 0x144fe40000000005 */
[----:B------:R-:W-:Y:S02]  /*2a730*/  PRMT R13, R4, 0x7531, R5 ;  /* 0x00007531040d7816 */ /* 0x000fe40000000005 */
[C-C-:B------:R-:W-:Y:S02]  /*2a740*/  PRMT R14, R6.reuse, 0x6420, R7.reuse ;  /* 0x00006420060e7816 */ /* 0x140fe40000000007 */
[----:B------:R-:W-:Y:S02]  /*2a750*/  PRMT R15, R6, 0x7531, R7 ;  /* 0x00007531060f7816 */ /* 0x000fe40000000007 */
[----:B------:R-:W1:Y:S04]  /*2a760*/  LDSM.16.MT88.4 R4, [R20+0xd400] ;  /* 0x00d400001404783b */ /* 0x000e680000004200 */
[----:B------:R2:W-:Y:S02]  /*2a770*/  STSM.16.M88.4 [R2], R12 ;  /* 0x0000000c02007844 */ /* 0x0005e40000000200 */
[----:B--2---:R-:W-:-:S02]  /*2a780*/  IMAD.MOV.U32 R14, RZ, RZ, R11 ;  /* 0x000000ffff0e7224 */ /* 0x004fc400078e000b */
[----:B------:R-:W2:Y:S01]  /*2a790*/  S2R R11, SR_TID.X ;  /* 0x00000000000b7919 */ /* 0x000ea20000002100 */
[----:B------:R-:W-:Y:S02]  /*2a7a0*/  IMAD.MOV.U32 R13, RZ, RZ, 0x20 ;  /* 0x00000020ff0d7424 */ /* 0x000fe400078e00ff */
[----:B------:R-:W-:Y:S01]  /*2a7b0*/  IMAD.MOV.U32 R15, RZ, RZ, R0 ;  /* 0x000000ffff0f7224 */ /* 0x000fe200078e0000 */
[----:B------:R-:W-:Y:S02]  /*2a7c0*/  LOP3.LUT R0, R18, 0x1000, RZ, 0xfc, !PT ;  /* 0x0000100012007812 */ /* 0x000fe400078efcff */
[C-C-:B-1----:R-:W-:Y:S02]  /*2a7d0*/  PRMT R8, R4.reuse, 0x6420, R5.reuse ;  /* 0x0000642004087816 */ /* 0x142fe40000000005 */
[----:B------:R-:W-:Y:S02]  /*2a7e0*/  PRMT R9, R4, 0x7531, R5 ;  /* 0x0000753104097816 */ /* 0x000fe40000000005 */
[----:B------:R-:W-:-:S02]  /*2a7f0*/  PRMT R10, R6, 0x6420, R7 ;  /* 0x00006420060a7816 */ /* 0x000fc40000000007 */
[----:B--2---:R-:W-:Y:S02]  /*2a800*/  LOP3.LUT P2, RZ, R11, 0x4, RZ, 0xc0, !PT ;  /* 0x000000040bff7812 */ /* 0x004fe4000784c0ff */
[----:B------:R-:W-:Y:S02]  /*2a810*/  PRMT R11, R6, 0x7531, R7 ;  /* 0x00007531060b7816 */ /* 0x000fe40000000007 */
[----:B------:R-:W-:-:S05]  /*2a820*/  SEL R13, R13, 0xffffffe0, !P2 ;  /* 0xffffffe00d0d7807 */ /* 0x000fca0005000000 */
[----:B------:R-:W-:-:S05]  /*2a830*/  IMAD.IADD R13, R13, 0x1, R3 ;  /* 0x000000010d0d7824 */ /* 0x000fca00078e0203 */
[----:B------:R-:W-:-:S05]  /*2a840*/  IADD3 R0, R14, R0, R13 ;  /* 0x000000000e007210 */ /* 0x000fca0007ffe00d */
[----:B------:R1:W-:Y:S02]  /*2a850*/  STSM.16.M88.4 [R0], R8 ;  /* 0x0000000800007844 */ /* 0x0003e40000000200 */
[----:B-1----:R-:W-:Y:S02]  /*2a860*/  VIADD R8, R3, 0x2000 ;  /* 0x0000200003087836 */ /* 0x002fe40000000000 */
[----:B------:R-:W-:Y:S02]  /*2a870*/  IMAD.MOV.U32 R11, RZ, RZ, R15 ;  /* 0x000000ffff0b7224 */ /* 0x000fe400078e000f */
[----:B------:R-:W-:Y:S01]  /*2a880*/  IMAD.MOV.U32 R10, RZ, RZ, R14 ;  /* 0x000000ffff0a7224 */ /* 0x000fe200078e000e */
[C---:B------:R-:W-:Y:S02]  /*2a890*/  LOP3.LUT R4, R8.reuse, R19, RZ, 0xfc, !PT ;  /* 0x0000001308047212 */ /* 0x040fe400078efcff */
[----:B------:R-:W-:-:S03]  /*2a8a0*/  LOP3.LUT R8, R8, R18, RZ, 0xfc, !PT ;  /* 0x0000001208087212 */ /* 0x000fc600078efcff */
[----:B------:R-:W-:Y:S02]  /*2a8b0*/  IMAD.IADD R4, R11, 0x1, R4 ;  /* 0x000000010b047824 */ /* 0x000fe400078e0204 */
[----:B------:R-:W-:-:S04]  /*2a8c0*/  IMAD.IADD R8, R10, 0x1, R8 ;  /* 0x000000010a087824 */ /* 0x000fc800078e0208 */
[----:B------:R-:W1:Y:S02]  /*2a8d0*/  LDSM.16.MT88.4 R4, [R4+0xc400] ;  /* 0x00c400000404783b */ /* 0x000e640000004200 */
[C-C-:B-1----:R-:W-:Y:S02]  /*2a8e0*/  PRMT R12, R4.reuse, 0x6420, R5.reuse ;  /* 0x00006420040c7816 */ /* 0x142fe40000000005 */
[----:B------:R-:W-:Y:S02]  /*2a8f0*/  PRMT R13, R4, 0x7531, R5 ;  /* 0x00007531040d7816 */ /* 0x000fe40000000005 */
[C-C-:B------:R-:W-:Y:S02]  /*2a900*/  PRMT R14, R6.reuse, 0x6420, R7.reuse ;  /* 0x00006420060e7816 */ /* 0x140fe40000000007 */
[----:B------:R-:W-:Y:S02]  /*2a910*/  PRMT R15, R6, 0x7531, R7 ;  /* 0x00007531060f7816 */ /* 0x000fe40000000007 */
[----:B------:R-:W1:Y:S04]  /*2a920*/  LDSM.16.MT88.4 R4, [R20+0xe400] ;  /* 0x00e400001404783b */ /* 0x000e680000004200 */
[----:B------:R2:W-:Y:S02]  /*2a930*/  STSM.16.M88.4 [R8], R12 ;  /* 0x0000000c08007844 */ /* 0x0005e40000000200 */
[----:B--2---:R-:W-:-:S02]  /*2a940*/  IMAD.MOV.U32 R14, RZ, RZ, R10 ;  /* 0x000000ffff0e7224 */ /* 0x004fc400078e000a */
[----:B------:R-:W-:Y:S01]  /*2a950*/  IMAD.MOV.U32 R15, RZ, RZ, R11 ;  /* 0x000000ffff0f7224 */ /* 0x000fe200078e000b */
[C-C-:B-1----:R-:W-:Y:S02]  /*2a960*/  PRMT R8, R4.reuse, 0x6420, R5.reuse ;  /* 0x0000642004087816 */ /* 0x142fe40000000005 */
[----:B------:R-:W-:Y:S01]  /*2a970*/  PRMT R9, R4, 0x7531, R5 ;  /* 0x0000753104097816 */ /* 0x000fe20000000005 */
[----:B------:R-:W-:Y:S01]  /*2a980*/  VIADD R4, R3, 0x3000 ;  /* 0x0000300003047836 */ /* 0x000fe20000000000 */
[C-C-:B------:R-:W-:Y:S02]  /*2a990*/  PRMT R10, R6.reuse, 0x6420, R7.reuse ;  /* 0x00006420060a7816 */ /* 0x140fe40000000007 */
[----:B------:R-:W-:Y:S02]  /*2a9a0*/  PRMT R11, R6, 0x7531, R7 ;  /* 0x00007531060b7816 */ /* 0x000fe40000000007 */
[C---:B------:R-:W-:Y:S02]  /*2a9b0*/  LOP3.LUT R5, R4.reuse, R18, RZ, 0xfc, !PT ;  /* 0x0000001204057212 */ /* 0x040fe400078efcff */
[----:B------:R-:W-:-:S03]  /*2a9c0*/  LOP3.LUT R4, R4, R19, RZ, 0xfc, !PT ;  /* 0x0000001304047212 */ /* 0x000fc600078efcff */
[----:B------:R-:W-:-:S05]  /*2a9d0*/  IMAD.IADD R5, R14, 0x1, R5 ;  /* 0x000000010e057824 */ /* 0x000fca00078e0205 */
[----:B------:R1:W-:Y:S02]  /*2a9e0*/  STSM.16.M88.4 [R5], R8 ;  /* 0x0000000805007844 */ /* 0x0003e40000000200 */
[----:B-1----:R-:W-:Y:S02]  /*2a9f0*/  IMAD.MOV.U32 R11, RZ, RZ, R15 ;  /* 0x000000ffff0b7224 */ /* 0x002fe400078e000f */
[----:B------:R-:W-:Y:S02]  /*2aa00*/  IMAD.MOV.U32 R10, RZ, RZ, R14 ;  /* 0x000000ffff0a7224 */ /* 0x000fe400078e000e */
[----:B------:R-:W-:-:S06]  /*2aa10*/  IMAD.IADD R4, R11, 0x1, R4 ;  /* 0x000000010b047824 */ /* 0x000fcc00078e0204 */
[----:B------:R-:W1:Y:S02]  /*2aa20*/  LDSM.16.MT88.4 R4, [R4+0xc400] ;  /* 0x00c400000404783b */ /* 0x000e640000004200 */
[C-C-:B-1----:R-:W-:Y:S02]  /*2aa30*/  PRMT R12, R4.reuse, 0x6420, R5.reuse ;  /* 0x00006420040c7816 */ /* 0x142fe40000000005 */
[----:B------:R-:W-:Y:S02]  /*2aa40*/  PRMT R13, R4, 0x7531, R5 ;  /* 0x00007531040d7816 */ /* 0x000fe40000000005 */
[C-C-:B------:R-:W-:Y:S02]  /*2aa50*/  PRMT R14, R6.reuse, 0x6420, R7.reuse ;  /* 0x00006420060e7816 */ /* 0x140fe40000000007 */
[----:B------:R-:W-:Y:S02]  /*2aa60*/  PRMT R15, R6, 0x7531, R7 ;  /* 0x00007531060f7816 */ /* 0x000fe40000000007 */
[----:B------:R-:W1:Y:S04]  /*2aa70*/  LDSM.16.MT88.4 R4, [R20+0xf400] ;  /* 0x00f400001404783b */ /* 0x000e680000004200 */
[----:B------:R2:W-:Y:S02]  /*2aa80*/  STSM.16.M88.4 [R2+0x2000], R12 ;  /* 0x0020000c02007844 */ /* 0x0005e40000000200 */
[----:B--2---:R-:W-:-:S02]  /*2aa90*/  IMAD.MOV.U32 R14, RZ, RZ, R10 ;  /* 0x000000ffff0e7224 */ /* 0x004fc400078e000a */
[----:B------:R-:W-:Y:S01]  /*2aaa0*/  IMAD.MOV.U32 R15, RZ, RZ, R11 ;  /* 0x000000ffff0f7224 */ /* 0x000fe200078e000b */
[C-C-:B-1----:R-:W-:Y:S02]  /*2aab0*/  PRMT R8, R4.reuse, 0x6420, R5.reuse ;  /* 0x0000642004087816 */ /* 0x142fe40000000005 */
[----:B------:R-:W-:Y:S02]  /*2aac0*/  PRMT R9, R4, 0x7531, R5 ;  /* 0x0000753104097816 */ /* 0x000fe40000000005 */
[C-C-:B------:R-:W-:Y:S02]  /*2aad0*/  PRMT R10, R6.reuse, 0x6420, R7.reuse ;  /* 0x00006420060a7816 */ /* 0x140fe40000000007 */
[----:B------:R-:W-:-:S05]  /*2aae0*/  PRMT R11, R6, 0x7531, R7 ;  /* 0x00007531060b7816 */ /* 0x000fca0000000007 */
[----:B------:R1:W-:Y:S02]  /*2aaf0*/  STSM.16.M88.4 [R0+0x2000], R8 ;  /* 0x0020000800007844 */ /* 0x0003e40000000200 */
[C---:B-1----:R-:W-:Y:S02]  /*2ab00*/  VIADD R8, R3.reuse, 0x4000 ;  /* 0x0000400003087836 */ /* 0x042fe40000000000 */
[----:B------:R-:W-:Y:S02]  /*2ab10*/  IMAD.MOV.U32 R11, RZ, RZ, R15 ;  /* 0x000000ffff0b7224 */ /* 0x000fe400078e000f */
[----:B------:R-:W-:Y:S01]  /*2ab20*/  IMAD.MOV.U32 R10, RZ, RZ, R14 ;  /* 0x000000ffff0a7224 */ /* 0x000fe200078e000e */
[C---:B------:R-:W-:Y:S01]  /*2ab30*/  LOP3.LUT R4, R8.reuse, R19, RZ, 0xfc, !PT ;  /* 0x0000001308047212 */ /* 0x040fe200078efcff */
[----:B------:R-:W-:Y:S01]  /*2ab40*/  VIADD R3, R3, 0x5000 ;  /* 0x0000500003037836 */ /* 0x000fe20000000000 */
        /* <DEDUP_REMOVED lines=13> */
[----:B------:R-:W-:Y:S02]  /*2ac20*/  PRMT R9, R4, 0x7531, R5 ;  /* 0x0000753104097816 */ /* 0x000fe40000000005 */
[C---:B------:R-:W-:Y:S02]  /*2ac30*/  LOP3.LUT R4, R3.reuse, R18, RZ, 0xfc, !PT ;  /* 0x0000001203047212 */ /* 0x040fe400078efcff */
[----:B------:R-:W-:Y:S02]  /*2ac40*/  LOP3.LUT R3, R3, R19, RZ, 0xfc, !PT ;  /* 0x0000001303037212 */ /* 0x000fe400078efcff */
[--C-:B------:R-:W-:Y:S01]  /*2ac50*/  PRMT R10, R6, 0x6420, R7.reuse ;  /* 0x00006420060a7816 */ /* 0x100fe20000000007 */
[----:B------:R-:W-:Y:S01]  /*2ac60*/  IMAD.IADD R4, R14, 0x1, R4 ;  /* 0x000000010e047824 */ /* 0x000fe200078e0204 */
[----:B------:R-:W-:Y:S01]  /*2ac70*/  PRMT R11, R6, 0x7531, R7 ;  /* 0x00007531060b7816 */ /* 0x000fe20000000007 */
[----:B------:R-:W-:-:S04]  /*2ac80*/  IMAD.IADD R3, R15, 0x1, R3 ;  /* 0x000000010f037824 */ /* 0x000fc800078e0203 */
[----:B------:R-:W-:Y:S04]  /*2ac90*/  STSM.16.M88.4 [R4], R8 ;  /* 0x0000000804007844 */ /* 0x000fe80000000200 */
[----:B------:R-:W1:Y:S02]  /*2aca0*/  LDSM.16.MT88.4 R4, [R3+0xc400] ;  /* 0x00c400000304783b */ /* 0x000e640000004200 */
[C-C-:B-1----:R-:W-:Y:S02]  /*2acb0*/  PRMT R12, R4.reuse, 0x6420, R5.reuse ;  /* 0x00006420040c7816 */ /* 0x142fe40000000005 */
[----:B------:R-:W-:Y:S02]  /*2acc0*/  PRMT R13, R4, 0x7531, R5 ;  /* 0x00007531040d7816 */ /* 0x000fe40000000005 */
[----:B------:R-:W-:-:S02]  /*2acd0*/  PRMT R14, R6, 0x6420, R7 ;  /* 0x00006420060e7816 */ /* 0x000fc40000000007 */
[----:B------:R-:W-:Y:S02]  /*2ace0*/  PRMT R15, R6, 0x7531, R7 ;  /* 0x00007531060f7816 */ /* 0x000fe40000000007 */
[----:B------:R-:W1:Y:S04]  /*2acf0*/  LDSM.16.MT88.4 R4, [R20+0x11400] ;  /* 0x011400001404783b */ /* 0x000e680000004200 */
[----:B------:R2:W-:Y:S04]  /*2ad00*/  STSM.16.M88.4 [R2+0x4000], R12 ;  /* 0x0040000c02007844 */ /* 0x0005e80000000200 */
[----:B--2---:R2:W5:Y:S01]  /*2ad10*/  LDL.LU R2, [R1+0x44] ;  /* 0x0000440001027983 */ /* 0x0045620000300800 */
        /* <DEDUP_REMOVED lines=10> */
[----:B---3--:R-:W3:Y:S04]  /*2adc0*/  FENCE.VIEW.ASYNC.S ;  /* 0x00000000000073c6 */ /* 0x008ee80000000000 */
[----:B-1----:R2:W5:Y:S01]  /*2add0*/  LDL.LU R0, [R1+0x40] ;  /* 0x0000400001007983 */ /* 0x0025620000300800 */
[----:B------:R-:W-:Y:S05]  /*2ade0*/  @!P0 BRA `(.L_x_6952) ;  /* 0x0000000000048947 */ /* 0x000fea0003800000 */
[----:B------:R-:W-:Y:S01]  /*2adf0*/  BPT.TRAP 0x1 ;  /* 0x000000040000795c */ /* 0x000fe20000300000 */
.L_x_6952:
[----:B------:R-:W4:Y:S01]  /*2ae00*/  LDL R3, [R1+0x2c] ;  /* 0x00002c0001037983 */ /* 0x000f220000100800 */
[----:B---3--:R1:W-:Y:S03]  /*2ae10*/  SYNCS.ARRIVE.TRANS64.A1T0 RZ, [R21+URZ+0x28850], RZ ;  /* 0x028850ff15ff79a7 */ /* 0x0083e6000810003f */
[----:B------:R3:W5:Y:S04]  /*2ae20*/  LDL R6, [R1+0x10] ;  /* 0x0000100001067983 */ /* 0x0007680000100800 */
[----:B------:R3:W5:Y:S01]  /*2ae30*/  LDL R7, [R1+0x18] ;  /* 0x0000180001077983 */ /* 0x0007620000100800 */
[----:B-1----:R-:W-:-:S05]  /*2ae40*/  @!P1 VIADD R21, R21, 0x28880 ;  /* 0x0002888015159836 */ /* 0x002fca0000000000 */
[----:B------:R-:W-:Y:S01]  /*2ae50*/  @!P1 PRMT R21, RZ, 0x654, R21 ;  /* 0x00000654ff159816 */ /* 0x000fe20000000015 */
[----:B------:R-:W-:Y:S06]  /*2ae60*/  BAR.SYNC.DEFER_BLOCKING 0x2, 0x80 ;  /* 0x0082000000007b1d */ /* 0x000fec0000010000 */
[----:B------:R3:W-:Y:S01]  /*2ae70*/  @!P1 SYNCS.ARRIVE.TRANS64.RED.A1T0 RZ, [R21+URZ], RZ ;  /* 0x000000ff15ff99a7 */ /* 0x0007e2000810043f */
[C---:B----4-:R-:W-:Y:S01]  /*2ae80*/  ISETP.GT.AND P0, PT, R17.reuse, R3, PT ;  /* 0x000000031100720c */ /* 0x050fe20003f04270 */
[----:B------:R-:W-:-:S12]  /*2ae90*/  VIADD R17, R17, 0xffffffff ;  /* 0xffffffff11117836 */ /* 0x000fd80000000000 */
[----:B---3--:R-:W-:Y:S05]  /*2aea0*/  @P0 BRA `(.L_x_6953) ;  /* 0xffffffec00540947 */ /* 0x008fea000383ffff */
.L_x_6933:
[----:B------:R-:W-:Y:S04]  /*2aeb0*/  BSSY B0, `(.L_x_6954) ;  /* 0x000000f000007945 */ /* 0x000fe80003800000 */
[----:B------:R-:W-:Y:S05]  /*2aec0*/  @P1 BRA `(.L_x_6955) ;  /* 0x0000000000341947 */ /* 0x000fea0003800000 */
[----:B------:R-:W1:Y:S01]  /*2aed0*/  S2R R3, SR_LANEID ;  /* 0x0000000000037919 */ /* 0x000e620000000000 */
[----:B------:R-:W-:Y:S02]  /*2aee0*/  VOTEU.ANY UR4, UPT, PT ;  /* 0x0000000000047886 */ /* 0x000fe400038e0100 */
[----:B-----5:R-:W1:Y:S08]  /*2aef0*/  FLO.U32 R0, UR4 ;  /* 0x0000000400007d00 */ /* 0x020e7000080e0000 */
[----:B------:R-:W3:Y:S01]  /*2af00*/  POPC R5, UR4 ;  /* 0x0000000400057d09 */ /* 0x000ee20008000000 */
[----:B-1----:R-:W-:-:S02]  /*2af10*/  ISETP.EQ.U32.AND P0, PT, R0, R3, PT ;  /* 0x000000030000720c */ /* 0x002fc40003f02070 */
[----:B------:R-:W3:Y:S11]  /*2af20*/  LDC.64 R2, c[0x0][0xc38] ;  /* 0x00030e00ff027b82 */ /* 0x000ef60000000a00 */
[----:B---3--:R-:W3:Y:S01]  /*2af30*/  @P0 ATOMG.E.ADD.STRONG.GPU PT, R3, desc[UR38][R2.64], R5 ;  /* 0x00000005020309a8 */ /* 0x008ee200081ee1e6 */
[----:B------:R-:W1:Y:S02]  /*2af40*/  S2R R4, SR_LTMASK ;  /* 0x0000000000047919 */ /* 0x000e640000003900 */
[----:B-1----:R-:W-:-:S04]  /*2af50*/  LOP3.LUT R4, R4, UR4, RZ, 0xc0, !PT ;  /* 0x0000000404047c12 */ /* 0x002fc8000f8ec0ff */
[----:B------:R-:W1:Y:S01]  /*2af60*/  POPC R7, R4 ;  /* 0x0000000400077309 */ /* 0x000e620000000000 */
[----:B---3--:R-:W1:Y:S02]  /*2af70*/  SHFL.IDX PT, R0, R3, R0, 0x1f ;  /* 0x00001f0003007589 */ /* 0x008e6400000e0000 */
[----:B-1----:R-:W-:-:S05]  /*2af80*/  IADD3 R0, R0, UR40, R7 ;  /* 0x0000002800007c10 */ /* 0x002fca000fffe007 */
[----:B------:R1:W-:Y:S02]  /*2af90*/  STL [R1], R0 ;  /* 0x0000000001007387 */ /* 0x0003e40000100800 */
.L_x_6955:
[----:B------:R-:W-:Y:S05]  /*2afa0*/  BSYNC B0 ;  /* 0x0000000000007941 */ /* 0x000fea0003800000 */
.L_x_6954:
[----:B------:R-:W-:-:S06]  /*2afb0*/  UISETP.NE.AND UP0, UPT, UR37, 0x3, UPT ;  /* 0x000000032500788c */ /* 0x000fcc000bf05270 */
[----:B------:R-:W-:-:S13]  /*2afc0*/  PLOP3.LUT P0, PT, PT, PT, UP0, 0x80, 0x0 ;  /* 0x000000000000781c */ /* 0x000fda0003f0f008 */
[----:B------:R-:W-:Y:S05]  /*2afd0*/  @!P0 BRA `(.L_x_6956) ;  /* 0x0000000000048947 */ /* 0x000fea0003800000 */
[----:B------:R-:W-:Y:S01]  /*2afe0*/  BPT.TRAP 0x1 ;  /* 0x000000040000795c */ /* 0x000fe20000300000 */
.L_x_6956:
[----:B------:R-:W3:Y:S04]  /*2aff0*/  LDL R3, [R1+0x18] ;  /* 0x0000180001037983 */ /* 0x000ee80000100800 */
[----:B-----5:R-:W4:Y:S01]  /*2b000*/  LDL R2, [R1+0x10] ;  /* 0x0000100001027983 */ /* 0x020f220000100800 */
[----:B------:R-:W-:Y:S01]  /*2b010*/  MOV R4, 0x400 ;  /* 0x0000040000047802 */ /* 0x000fe20000000f00 */
[----:B-1----:R-:W-:Y:S01]  /*2b020*/  IMAD.U32 R0, RZ, RZ, UR41 ;  /* 0x00000029ff007e24 */ /* 0x002fe2000f8e00ff */
[----:B------:R-:W-:Y:S01]  /*2b030*/  BSSY B0, `(.L_x_6957) ;  /* 0x0000009000007945 */ /* 0x000fe20003800000 */
[----:B------:R-:W1:Y:S03]  /*2b040*/  S2R R5, SR_CgaCtaId ;  /* 0x0000000000057919 */ /* 0x000e660000008800 */
[----:B------:R-:W-:-:S02]  /*2b050*/  ISETP.NE.AND P2, PT, R0, 0x3, PT ;  /* 0x000000030000780c */ /* 0x000fc40003f45270 */
[----:B-1----:R-:W-:Y:S02]  /*2b060*/  LEA R4, R5, R4, 0x18 ;  /* 0x0000000405047211 */ /* 0x002fe400078ec0ff */
[----:B---3--:R-:W-:-:S04]  /*2b070*/  LOP3.LUT R3, R3, 0x1, RZ, 0x3c, !PT ;  /* 0x0000000103037812 */ /* 0x008fc800078e3cff */
[----:B------:R-:W-:Y:S01]  /*2b080*/  SHF.L.U32 R3, R3, 0x1f, RZ ;  /* 0x0000001f03037819 */ /* 0x000fe200000006ff */
[----:B----4-:R-:W-:-:S04]  /*2b090*/  IMAD R0, R2, 0x8, R4 ;  /* 0x0000000802007824 */ /* 0x010fc800078e0204 */
[----:B------:R-:W1:Y:S02]  /*2b0a0*/  SYNCS.PHASECHK.TRANS64.TRYWAIT P0, [R0+URZ+0x28870], R3 ;  /* 0x02887003000075a7 */ /* 0x000e64000800017f */
[----:B-1----:R-:W-:Y:S05]  /*2b0b0*/  @!P0 BRA `(.L_x_6958) ;  /* 0x0000004000648947 */ /* 0x002fea0003800000 */
.L_x_7103:
[----:B------:R-:W-:Y:S05]  /*2b0c0*/  BSYNC B0 ;  /* 0x0000000000007941 */ /* 0x000fea0003800000 */
.L_x_6957:
[----:B------:R-:W-:Y:S05]  /*2b0d0*/  @!P2 BRA `(.L_x_6959) ;  /* 0x000000000004a947 */ /* 0x000fea0003800000 */
[----:B------:R-:W-:Y:S01]  /*2b0e0*/  BPT.TRAP 0x1 ;  /* 0x000000040000795c */ /* 0x000fe20000300000 */
.L_x_6959:
[----:B------:R-:W1:Y:S02]  /*2b0f0*/  LDL R2, [R1+0x18] ;  /* 0x0000180001027983 */ /* 0x000e640000100800 */
[----:B-1----:R-:W-:-:S04]  /*2b100*/  SHF.L.U32 R3, R2, 0x1f, RZ ;  /* 0x0000001f02037819 */ /* 0x002fc800000006ff */
[----:B------:R-:W1:Y:S02]  /*2b110*/  SYNCS.PHASECHK.TRANS64.TRYWAIT P0, [R0+URZ+0x28860], R3 ;  /* 0x02886003000075a7 */ /* 0x000e64000800017f */
[----:B-1----:R-:W-:Y:S05]  /*2b120*/  @!P0 BRA `(.L_x_6960) ;  /* 0x00000040005c8947 */ /* 0x002fea0003800000 */
.L_x_7104:
[----:B------:R-:W3:Y:S04]  /*2b130*/  LDL R2, [R1+0x10] ;  /* 0x0000100001027983 */ /* 0x000ee80000100800 */
[----:B-1----:R-:W4:Y:S01]  /*2b140*/  LDL R3, [R1+0x34] ;  /* 0x0000340001037983 */ /* 0x002f220000100800 */
[----:B------:R-:W-:Y:S01]  /*2b150*/  MOV R13, 0x400 ;  /* 0x00000400000d7802 */ /* 0x000fe20000000f00 */
[----:B------:R-:W-:Y:S05]  /*2b160*/  WARPSYNC.ALL ;  /* 0x0000000000007948 */ /* 0x000fea0003800000 */
[----:B------:R-:W1:Y:S01]  /*2b170*/  S2R R14, SR_CgaCtaId ;  /* 0x00000000000e7919 */ /* 0x000e620000008800 */
[----:B------:R-:W-:Y:S01]  /*2b180*/  MOV R15, 0x400 ;  /* 0x00000400000f7802 */ /* 0x000fe20000000f00 */
[----:B------:R-:W5:Y:S01]  /*2b190*/  S2R R17, SR_CgaCtaId ;  /* 0x0000000000117919 */ /* 0x000f620000008800 */
[----:B-1----:R-:W-:-:S02]  /*2b1a0*/  LEA R13, R14, R13, 0x18 ;  /* 0x0000000d0e0d7211 */ /* 0x002fc400078ec0ff */
[----:B------:R-:W1:Y:S01]  /*2b1b0*/  S2R R14, SR_TID.X ;  /* 0x00000000000e7919 */ /* 0x000e620000002100 */
[----:B-----5:R-:W-:Y:S01]  /*2b1c0*/  LEA R15, R17, R15, 0x18 ;  /* 0x0000000f110f7211 */ /* 0x020fe200078ec0ff */
[----:B------:R-:W-:-:S04]  /*2b1d0*/  IMAD.MOV.U32 R17, RZ, RZ, 0x20 ;  /* 0x00000020ff117424 */ /* 0x000fc800078e00ff */
[----:B------:R-:W-:Y:S01]  /*2b1e0*/  VIADD R15, R15, 0x400 ;  /* 0x000004000f0f7836 */ /* 0x000fe20000000000 */
[----:B-1----:R-:W-:-:S04]  /*2b1f0*/  LOP3.LUT P0, RZ, R14, 0x4, RZ, 0xc0, !PT ;  /* 0x000000040eff7812 */ /* 0x002fc8000780c0ff */
[----:B------:R-:W-:Y:S01]  /*2b200*/  SEL R17, R17, 0xffffffe0, !P0 ;  /* 0xffffffe011117807 */ /* 0x000fe20004000000 */
[----:B---3--:R-:W-:-:S05]  /*2b210*/  IMAD R20, R2, 0x6000, RZ ;  /* 0x0000600002147824 */ /* 0x008fca00078e02ff */
[----:B------:R-:W-:-:S05]  /*2b220*/  LOP3.LUT R2, R20, R19, RZ, 0xfc, !PT ;  /* 0x0000001314027212 */ /* 0x000fca00078efcff */
[C---:B------:R-:W-:Y:S01]  /*2b230*/  IMAD.IADD R12, R13.reuse, 0x1, R2 ;  /* 0x000000010d0c7824 */ /* 0x040fe200078e0202 */
[----:B----4-:R-:W-:Y:S02]  /*2b240*/  IADD3 R2, R13, R3, R20 ;  /* 0x000000030d027210 */ /* 0x010fe40007ffe014 */
[----:B------:R-:W-:Y:S02]  /*2b250*/  LOP3.LUT R3, R20, R18, RZ, 0xfc, !PT ;  /* 0x0000001214037212 */ /* 0x000fe400078efcff */
[----:B------:R-:W1:Y:S03]  /*2b260*/  LDSM.16.MT88.4 R4, [R12+0xc400] ;  /* 0x00c400000c04783b */ /* 0x000e660000004200 */
[----:B------:R-:W-:Y:S01]  /*2b270*/  IMAD.IADD R3, R15, 0x1, R3 ;  /* 0x000000010f037824 */ /* 0x000fe200078e0203 */
[C-C-:B-1----:R-:W-:Y:S02]  /*2b280*/  PRMT R8, R4.reuse, 0x6420, R5.reuse ;  /* 0x0000642004087816 */ /* 0x142fe40000000005 */
[----:B------:R-:W-:-:S02]  /*2b290*/  PRMT R9, R4, 0x7531, R5 ;  /* 0x0000753104097816 */ /* 0x000fc40000000005 */
        /* <DEDUP_REMOVED lines=15> */
[----:B------:R-:W-:Y:S02]  /*2b390*/  IMAD.IADD R4, R11, 0x1, R4 ;  /* 0x000000010b047824 */ /* 0x000fe400078e0204 */
[----:B------:R-:W-:-:S04]  /*2b3a0*/  IMAD.IADD R3, R17, 0x1, R20 ;  /* 0x0000000111037824 */ /* 0x000fc800078e0214 */
[----:B------:R-:W1:Y:S01]  /*2b3b0*/  LDSM.16.MT88.4 R4, [R4+0xc400] ;  /* 0x00c400000404783b */ /* 0x000e620000004200 */
[----:B------:R-:W-:Y:S02]  /*2b3c0*/  IADD3 R17, R10, R3, R18 ;  /* 0x000000030a117210 */ /* 0x000fe40007ffe012 */
[C-C-:B-1----:R-:W-:Y:S02]  /*2b3d0*/  PRMT R12, R4.reuse, 0x6420, R5.reuse ;  /* 0x00006420040c7816 */ /* 0x142fe40000000005 */
[----:B------:R-:W-:Y:S02]  /*2b3e0*/  PRMT R13, R4, 0x7531, R5 ;  /* 0x00007531040d7816 */ /* 0x000fe40000000005 */
[C-C-:B------:R-:W-:Y:S02]  /*2b3f0*/  PRMT R14, R6.reuse, 0x6420, R7.reuse ;  /* 0x00006420060e7816 */ /* 0x140fe40000000007 */
[----:B------:R-:W-:Y:S02]  /*2b400*/  PRMT R15, R6, 0x7531, R7 ;  /* 0x00007531060f7816 */ /* 0x000fe40000000007 */
[----:B------:R-:W1:Y:S04]  /*2b410*/  LDSM.16.MT88.4 R4, [R2+0xd400] ;  /* 0x00d400000204783b */ /* 0x000e680000004200 */
[----:B------:R3:W-:Y:S02]  /*2b420*/  STSM.16.M88.4 [R17], R12 ;  /* 0x0000000c11007844 */ /* 0x0007e40000000200 */
[----:B---3--:R-:W-:Y:S01]  /*2b430*/  IMAD.MOV.U32 R14, RZ, RZ, R10 ;  /* 0x000000ffff0e7224 */ /* 0x008fe200078e000a */
[----:B------:R-:W-:Y:S01]  /*2b440*/  LOP3.LUT R13, R18, 0x1000, RZ, 0xfc, !PT ;  /* 0x00001000120d7812 */ /* 0x000fe200078efcff */
[----:B------:R-:W-:-:S03]  /*2b450*/  IMAD.MOV.U32 R15, RZ, RZ, R11 ;  /* 0x000000ffff0f7224 */ /* 0x000fc600078e000b */
[----:B------:R-:W-:Y:S02]  /*2b460*/  IADD3 R3, R14, R13, R3 ;  /* 0x0000000d0e037210 */ /* 0x000fe40007ffe003 */
[C-C-:B-1----:R-:W-:Y:S02]  /*2b470*/  PRMT R8, R4.reuse, 0x6420, R5.reuse ;  /* 0x0000642004087816 */ /* 0x142fe40000000005 */
[----:B------:R-:W-:Y:S02]  /*2b480*/  PRMT R9, R4, 0x7531, R5 ;  /* 0x0000753104097816 */ /* 0x000fe40000000005 */
[C-C-:B------:R-:W-:Y:S02]  /*2b490*/  PRMT R10, R6.reuse, 0x6420, R7.reuse ;  /* 0x00006420060a7816 */ /* 0x140fe40000000007 */
[----:B------:R-:W-:-:S05]  /*2b4a0*/  PRMT R11, R6, 0x7531, R7 ;  /* 0x00007531060b7816 */ /* 0x000fca0000000007 */
        /* <DEDUP_REMOVED lines=15> */
[----:B---3--:R-:W-:-:S02]  /*2b5a0*/  IMAD.MOV.U32 R14, RZ, RZ, R10 ;  /* 0x000000ffff0e7224 */ /* 0x008fc400078e000a */
[----:B------:R-:W-:Y:S01]  /*2b5b0*/  IMAD.MOV.U32 R15, RZ, RZ, R11 ;  /* 0x000000ffff0f7224 */ /* 0x000fe200078e000b */
        /* <DEDUP_REMOVED lines=8> */
[----:B-1----:R-:W-:Y:S01]  /*2b640*/  LOP3.LUT R4, R5, R19, RZ, 0xfc, !PT ;  /* 0x0000001305047212 */ /* 0x002fe200078efcff */
[----:B------:R-:W-:Y:S02]  /*2b650*/  IMAD.MOV.U32 R11, RZ, RZ, R15 ;  /* 0x000000ffff0b7224 */ /* 0x000fe400078e000f */
        /* <DEDUP_REMOVED lines=9> */
[----:B---3--:R-:W-:-:S02]  /*2b6f0*/  IMAD.MOV.U32 R14, RZ, RZ, R10 ;  /* 0x000000ffff0e7224 */ /* 0x008fc400078e000a */
[----:B------:R-:W-:Y:S01]  /*2b700*/  IMAD.MOV.U32 R15, RZ, RZ, R11 ;  /* 0x000000ffff0f7224 */ /* 0x000fe200078e000b */
[C-C-:B-1----:R-:W-:Y:S02]  /*2b710*/  PRMT R8, R4.reuse, 0x6420, R5.reuse ;  /* 0x0000642004087816 */ /* 0x142fe40000000005 */
[----:B------:R-:W-:Y:S02]  /*2b720*/  PRMT R9, R4, 0x7531, R5 ;  /* 0x0000753104097816 */ /* 0x000fe40000000005 */
[C-C-:B------:R-:W-:Y:S02]  /*2b730*/  PRMT R10, R6.reuse, 0x6420, R7.reuse ;  /* 0x00006420060a7816 */ /* 0x140fe40000000007 */
[----:B------:R-:W-:-:S05]  /*2b740*/  PRMT R11, R6, 0x7531, R7 ;  /* 0x00007531060b7816 */ /* 0x000fca0000000007 */
[----:B------:R1:W-:Y:S02]  /*2b750*/  STSM.16.M88.4 [R3+0x2000], R8 ;  /* 0x0020000803007844 */ /* 0x0003e40000000200 */
[----:B-1----:R-:W-:Y:S02]  /*2b760*/  VIADD R8, R20, 0x4000 ;  /* 0x0000400014087836 */ /* 0x002fe40000000000 */
[----:B------:R-:W-:Y:S02]  /*2b770*/  IMAD.MOV.U32 R11, RZ, RZ, R15 ;  /* 0x000000ffff0b7224 */ /* 0x000fe400078e000f */
[----:B------:R-:W-:Y:S01]  /*2b780*/  IMAD.MOV.U32 R10, RZ, RZ, R14 ;  /* 0x000000ffff0a7224 */ /* 0x000fe200078e000e */
[----:B------:R-:W-:Y:S01]  /*2b790*/  LOP3.LUT R4, R8, R19, RZ, 0xfc, !PT ;  /* 0x0000001308047212 */ /* 0x000fe200078efcff */
        /* <DEDUP_REMOVED lines=22> */
[----:B------:R-:W1:Y:S04]  /*2b900*/  LDSM.16.MT88.4 R8, [R20+0xc400] ;  /* 0x00c400001408783b */ /* 0x000e680000004200 */
[----:B------:R-:W3:Y:S01]  /*2b910*/  LDSM.16.MT88.4 R4, [R2+0x11400] ;  /* 0x011400000204783b */ /* 0x000ee20000004200 */
[C-C-:B-1----:R-:W-:Y:S02]  /*2b920*/  PRMT R12, R8.reuse, 0x6420, R9.reuse ;  /* 0x00006420080c7816 */ /* 0x142fe40000000009 */
[----:B------:R-:W-:-:S02]  /*2b930*/  PRMT R13, R8, 0x7531, R9 ;  /* 0x00007531080d7816 */ /* 0x000fc40000000009 */
[C-C-:B------:R-:W-:Y:S02]  /*2b940*/  PRMT R14, R10.reuse, 0x6420, R11.reuse ;  /* 0x000064200a0e7816 */ /* 0x140fe4000000000b */
[----:B------:R-:W-:Y:S02]  /*2b950*/  PRMT R15, R10, 0x7531, R11 ;  /* 0x000075310a0f7816 */ /* 0x000fe4000000000b */
[C-C-:B---3--:R-:W-:Y:S02]  /*2b960*/  PRMT R8, R4.reuse, 0x6420, R5.reuse ;  /* 0x0000642004087816 */ /* 0x148fe40000000005 */
[----:B------:R-:W-:Y:S01]  /*2b970*/  PRMT R9, R4, 0x7531, R5 ;  /* 0x0000753104097816 */ /* 0x000fe20000000005 */
[----:B------:R1:W-:Y:S01]  /*2b980*/  STSM.16.M88.4 [R17+0x4000], R12 ;  /* 0x0040000c11007844 */ /* 0x0003e20000000200 */
        /* <DEDUP_REMOVED lines=11> */
.L_x_6961:
[----:B------:R-:W4:Y:S01]  /*2ba40*/  LDL.LU R4, [R1+0x10] ;  /* 0x0000100001047983 */ /* 0x000f220000300800 */
[----:B---3--:R4:W-:Y:S03]  /*2ba50*/  SYNCS.ARRIVE.TRANS64.A1T0 RZ, [R0+URZ+0x28850], RZ ;  /* 0x028850ff00ff79a7 */ /* 0x0089e6000810003f */
[----:B-1----:R-:W3:Y:S01]  /*2ba60*/  LDL.LU R3, [R1+0x18] ;  /* 0x0000180001037983 */ /* 0x002ee20000300800 */
[----:B------:R-:W-:-:S05]  /*2ba70*/  @!P1 VIADD R2, R0, 0x28880 ;  /* 0x0002888000029836 */ /* 0x000fca0000000000 */
[----:B------:R-:W-:Y:S01]  /*2ba80*/  @!P1 PRMT R2, RZ, 0x654, R2 ;  /* 0x00000654ff029816 */ /* 0x000fe20000000002 */
[----:B------:R-:W-:Y:S06]  /*2ba90*/  BAR.SYNC.DEFER_BLOCKING 0x2, 0x80 ;  /* 0x0082000000007b1d */ /* 0x000fec0000010000 */
[----:B------:R1:W-:Y:S01]  /*2baa0*/  @!P1 SYNCS.ARRIVE.TRANS64.RED.A1T0 RZ, [R2+URZ], RZ ;  /* 0x000000ff02ff99a7 */ /* 0x0003e2000810043f */
[----:B----4-:R-:W-:-:S05]  /*2bab0*/  VIADD R0, R4, 0x1 ;  /* 0x0000000104007836 */ /* 0x010fca0000000000 */
[----:B------:R-:W-:-:S04]  /*2bac0*/  ISETP.NE.AND P0, PT, R0, 0x2, PT ;  /* 0x000000020000780c */ /* 0x000fc80003f05270 */
[----:B-1----:R-:W-:Y:S02]  /*2bad0*/  SEL R2, RZ, 0x1, P0 ;  /* 0x00000001ff027807 */ /* 0x002fe40000000000 */
[----:B------:R-:W-:Y:S02]  /*2bae0*/  SEL R0, R0, RZ, P0 ;  /* 0x000000ff00007207 */ /* 0x000fe40000000000 */
[----:B---3--:R-:W-:-:S03]  /*2baf0*/  LOP3.LUT R3, R3, R2, RZ, 0x3c, !PT ;  /* 0x0000000203037212 */ /* 0x008fc600078e3cff */
[----:B------:R1:W-:Y:S04]  /*2bb00*/  STL [R1+0x10], R0 ;  /* 0x0000100001007387 */ /* 0x0003e80000100800 */
[----:B------:R1:W-:Y:S02]  /*2bb10*/  STL [R1+0x18], R3 ;  /* 0x0000180301007387 */ /* 0x0003e40000100800 */
.L_x_6916:
[----:B------:R-:W-:Y:S05]  /*2bb20*/  BSYNC B6 ;  /* 0x0000000000067941 */ /* 0x000fea0003800000 */
.L_x_6914:
[----:B------:R-:W-:-:S13]  /*2bb30*/  LOP3.LUT P0, RZ, R16, 0x2, RZ, 0xc0, !PT ;  /* 0x0000000210ff7812 */ /* 0x000fda000780c0ff */
[----:B------:R-:W-:Y:S05]  /*2bb40*/  @!P0 BRA `(.L_x_6962) ;  /* 0x0000000000288947 */ /* 0x000fea0003800000 */
[----:B------:R-:W-:Y:S05]  /*2bb50*/  WARPSYNC.ALL ;  /* 0x0000000000007948 */ /* 0x000fea0003800000 */
[----:B------:R-:W4:Y:S08]  /*2bb60*/  S2UR UR5, SR_CgaCtaId ;  /* 0x00000000000579c3 */ /* 0x000f300000008800 */
[----:B------:R-:W-:Y:S06]  /*2bb70*/  BAR.SYNC.DEFER_BLOCKING 0x5, 0x180 ;  /* 0x0146000000007b1d */ /* 0x000fec0000010000 */
[----:B------:R-:W-:-:S02]  /*2bb80*/  UMOV UR4, 0x400 ;  /* 0x0000040000047882 */ /* 0x000fc40000000000 */
[----:B----4-:R-:W-:-:S09]  /*2bb90*/  ULEA UR4, UR5, UR4, 0x18 ;  /* 0x0000000405047291 */ /* 0x010fd2000f8ec03f */
[----:B0-----:R-:W0:Y:S04]  /*2bba0*/  LDS.128 R4, [UR4+0x288d0] ;  /* 0x0288d004ff047984 */ /* 0x001e280008000c00 */
[----:B0-----:R4:W-:Y:S04]  /*2bbb0*/  STL.64 [R1], R4 ;  /* 0x0000000401007387 */ /* 0x0019e80000100a00 */
[----:B------:R4:W-:Y:S01]  /*2bbc0*/  STL.64 [R1+0x8], R6 ;  /* 0x0000080601007387 */ /* 0x0009e20000100a00 */
[----:B------:R-:W-:Y:S06]  /*2bbd0*/  BAR.ARV 0x4, 0x180 ;  /* 0x0106000000007b1d */ /* 0x000fec0000002000 */
[----:B------:R-:W-:Y:S05]  /*2bbe0*/  BRA `(.L_x_6963) ;  /* 0x0000000c00187947 */ /* 0x000fea0003800000 */
.L_x_6962:
[----:B-1-3--:R-:W1:Y:S01]  /*2bbf0*/  S2R R0, SR_TID.X ;  /* 0x0000000000007919 */ /* 0x00ae620000002100 */
[----:B------:R-:W-:Y:S01]  /*2bc00*/  UMOV UR4, 0xffffffff ;  /* 0xffffffff00047882 */ /* 0x000fe20000000000 */
[----:B-1----:R-:W-:-:S04]  /*2bc10*/  LOP3.LUT R8, R0, 0x1f, RZ, 0xc0, !PT ;  /* 0x0000001f00087812 */ /* 0x002fc800078ec0ff */
[----:B------:R-:W-:Y:S01]  /*2bc20*/  ISETP.NE.AND P0, PT, R8, 0x1f, PT ;  /* 0x0000001f0800780c */ /* 0x000fe20003f05270 */
[----:B------:R-:W-:-:S12]  /*2bc30*/  BRA.DIV UR4, `(.L_x_6964) ;  /* 0x0000003604ac7947 */ /* 0x000fd8000b800000 */
[----:B------:R-:W3:Y:S01]  /*2bc40*/  LDL.LU R4, [R1] ;  /* 0x0000000001047983 */ /* 0x000ee20000300800 */
[----:B------:R-:W-:-:S03]  /*2bc50*/  ULDC UR4, c[0x0][0xc14] ;  /* 0x0003050000047ab9 */ /* 0x000fc60000000800 */
[----:B------:R-:W4:Y:S02]  /*2bc60*/  LDL R3, [R1+0xc] ;  /* 0x00000c0001037983 */ /* 0x000f240000100800 */
[----:B----4-:R-:W-:-:S05]  /*2bc70*/  IMAD.IADD R5, R3, 0x1, R8 ;  /* 0x0000000103057824 */ /* 0x010fca00078e0208 */
[----:B------:R-:W-:-:S13]  /*2bc80*/  ISETP.GE.OR P1, PT, R5, UR4, !P0 ;  /* 0x0000000405007c0c */ /* 0x000fda000c726670 */
[----:B------:R-:W1:Y:S02]  /*2bc90*/  @!P1 LDC.64 R2, c[0x0][0xc58] ;  /* 0x00031600ff029b82 */ /* 0x000e640000000a00 */
[----:B-1----:R-:W-:-:S06]  /*2bca0*/  @!P1 IMAD.WIDE R2, R5, 0x4, R2 ;  /* 0x0000000405029825 */ /* 0x002fcc00078e0202 */
[----:B------:R1:W4:Y:S01]  /*2bcb0*/  @!P1 LDG.E R3, desc[UR38][R2.64] ;  /* 0x0000002602039981 */ /* 0x000322000c1e1900 */
[C---:B------:R-:W-:Y:S02]  /*2bcc0*/  ISETP.GE.U32.AND P2, PT, R8.reuse, 0x2, PT ;  /* 0x000000020800780c */ /* 0x040fe40003f46070 */
[C---:B------:R-:W-:Y:S01]  /*2bcd0*/  ISETP.GE.U32.AND P3, PT, R8.reuse, 0x4, PT ;  /* 0x000000040800780c */ /* 0x040fe20003f66070 */
[----:B---3--:R-:W-:Y:S01]  /*2bce0*/  SHFL.IDX PT, R0, R4, RZ, 0x1f ;  /* 0x00001fff04007589 */ /* 0x008fe200000e0000 */
[C---:B------:R-:W-:Y:S02]  /*2bcf0*/  ISETP.GE.U32.AND P4, PT, R8.reuse, 0x8, PT ;  /* 0x000000080800780c */ /* 0x040fe40003f86070 */
[C---:B------:R-:W-:Y:S01]  /*2bd00*/  ISETP.GE.U32.AND P5, PT, R8.reuse, 0x10, PT ;  /* 0x000000100800780c */ /* 0x040fe20003fa6070 */
[----:B-1----:R-:W-:Y:S02]  /*2bd10*/  IMAD.MOV.U32 R2, RZ, RZ, RZ ;  /* 0x000000ffff027224 */ /* 0x002fe400078e00ff */
[----:B----4-:R-:W-:Y:S01]  /*2bd20*/  @!P1 IMAD.MOV.U32 R2, RZ, RZ, R3 ;  /* 0x000000ffff029224 */ /* 0x010fe200078e0003 */
[----:B------:R-:W-:-:S04]  /*2bd30*/  ISETP.NE.AND P1, PT, R8, RZ, PT ;  /* 0x000000ff0800720c */ /* 0x000fc80003f25270 */
[----:B------:R-:W1:Y:S02]  /*2bd40*/  SHFL.UP PT, R14, R2, 0x1, RZ ;  /* 0x04200000020e7989 */ /* 0x000e6400000e00ff */
[----:B-1----:R-:W-:-:S05]  /*2bd50*/  SEL R5, R14, RZ, P1 ;  /* 0x000000ff0e057207 */ /* 0x002fca0000800000 */
[----:B------:R-:W-:Y:S02]  /*2bd60*/  IMAD.IADD R3, R2, 0x1, R5 ;  /* 0x0000000102037824 */ /* 0x000fe400078e0205 */
[----:B------:R-:W-:Y:S04]  /*2bd70*/  SHFL.IDX PT, R5, R4, 0x1, 0x1f ;  /* 0x00201f0004057f89 */ /* 0x000fe800000e0000 */
        /* <DEDUP_REMOVED lines=9> */
[----:B------:R-:W0:Y:S02]  /*2be10*/  SHFL.UP PT, R14, R3, 0x10, RZ ;  /* 0x06000000030e7989 */ /* 0x000e2400000e00ff */
[----:B0-----:R-:W-:-:S05]  /*2be20*/  SEL R6, R14, RZ, P5 ;  /* 0x000000ff0e067207 */ /* 0x001fca0002800000 */
[----:B------:R-:W-:-:S05]  /*2be30*/  IMAD.IADD R6, R3, 0x1, R6 ;  /* 0x0000000103067824 */ /* 0x000fca00078e0206 */
[----:B------:R0:W1:Y:S02]  /*2be40*/  SHFL.IDX PT, R14, R6, 0x1f, 0x1f ;  /* 0x03e01f00060e7f89 */ /* 0x00006400000e0000 */
.L_x_7114:
[----:B------:R-:W-:Y:S02]  /*2be50*/  ULDC UR4, c[0x0][0xc10] ;  /* 0x0003040000047ab9 */ /* 0x000fe40000000800 */
[----:B------:R-:W-:-:S04]  /*2be60*/  IMAD.U32 R4, RZ, RZ, UR4 ;  /* 0x00000004ff047e24 */ /* 0x000fc8000f8e00ff */
[----:B-1----:R-:W-:-:S04]  /*2be70*/  IMAD R9, R14, R4, RZ ;  /* 0x000000040e097224 */ /* 0x002fc800078e02ff */
[----:B------:R-:W-:-:S05]  /*2be80*/  IMAD.IADD R5, R5, 0x1, R9 ;  /* 0x0000000105057824 */ /* 0x000fca00078e0209 */
[----:B------:R-:W-:-:S13]  /*2be90*/  ISETP.GT.AND P6, PT, R5, R0, PT ;  /* 0x000000000500720c */ /* 0x000fda0003fc4270 */
[----:B------:R-:W-:Y:S05]  /*2bea0*/  @P6 BRA `(.L_x_6965) ;  /* 0x0000000000a46947 */ /* 0x000fea0003800000 */
.L_x_6970:
[----:B------:R-:W3:Y:S01]  /*2beb0*/  LDL.LU R2, [R1+0xc] ;  /* 0x00000c0001027983 */ /* 0x000ee20000300800 */
[----:B------:R-:W1:Y:S01]  /*2bec0*/  LDC R3, c[0x0][0xc14] ;  /* 0x00030500ff037b82 */ /* 0x000e620000000800 */
[----:B---3--:R-:W-:-:S05]  /*2bed0*/  VIADD R2, R2, 0x1f ;  /* 0x0000001f02027836 */ /* 0x008fca0000000000 */
[----:B-1----:R-:W-:-:S13]  /*2bee0*/  ISETP.GE.AND P6, PT, R2, R3, PT ;  /* 0x000000030200720c */ /* 0x002fda0003fc6270 */
[----:B------:R-:W-:Y:S05]  /*2bef0*/  @P6 BRA `(.L_x_6966) ;  /* 0x0000000400ec6947 */ /* 0x000fea0003800000 */
[----:B------:R-:W1:Y:S01]  /*2bf00*/  S2R R4, SR_TID.X ;  /* 0x0000000000047919 */ /* 0x000e620000002100 */
[----:B------:R-:W-:Y:S01]  /*2bf10*/  BSSY B0, `(.L_x_6967) ;  /* 0x000000a000007945 */ /* 0x000fe20003800000 */
[----:B------:R3:W-:Y:S01]  /*2bf20*/  STL [R1+0xc], R2 ;  /* 0x00000c0201007387 */ /* 0x0007e20000100800 */
[----:B-1----:R-:W-:-:S05]  /*2bf30*/  LOP3.LUT R4, R4, 0x1f, RZ, 0xc0, !PT ;  /* 0x0000001f04047812 */ /* 0x002fca00078ec0ff */
[----:B------:R-:W-:Y:S02]  /*2bf40*/  IMAD.IADD R7, R2, 0x1, R4 ;  /* 0x0000000102077824 */ /* 0x000fe400078e0204 */
[----:B---3--:R-:W-:-:S03]  /*2bf50*/  IMAD.MOV.U32 R2, RZ, RZ, RZ ;  /* 0x000000ffff027224 */ /* 0x008fc600078e00ff */
[----:B------:R-:W-:-:S13]  /*2bf60*/  ISETP.GE.OR P6, PT, R7, R3, !P0 ;  /* 0x000000030700720c */ /* 0x000fda00047c6670 */
[----:B------:R-:W-:Y:S05]  /*2bf70*/  @P6 BRA `(.L_x_6968) ;  /* 0x00000000000c6947 */ /* 0x000fea0003800000 */
[----:B------:R-:W1:Y:S02]  /*2bf80*/  LDC.64 R2, c[0x0][0xc58] ;  /* 0x00031600ff027b82 */ /* 0x000e640000000a00 */
[----:B-1----:R-:W-:-:S06]  /*2bf90*/  IMAD.WIDE R2, R7, 0x4, R2 ;  /* 0x0000000407027825 */ /* 0x002fcc00078e0202 */
[----:B------:R1:W5:Y:S02]  /*2bfa0*/  LDG.E R2, desc[UR38][R2.64] ;  /* 0x0000002602027981 */ /* 0x000364000c1e1900 */
.L_x_6968:
[----:B------:R-:W-:Y:S05]  /*2bfb0*/  BSYNC B0 ;  /* 0x0000000000007941 */ /* 0x000fea0003800000 */
.L_x_6967:
[----:B------:R-:W-:-:S03]  /*2bfc0*/  UMOV UR4, 0xffffffff ;  /* 0xffffffff00047882 */ /* 0x000fc60000000000 */
[----:B------:R-:W-:Y:S05]  /*2bfd0*/  BRA.DIV UR4, `(.L_x_6969) ;  /* 0x0000003604f07947 */ /* 0x000fea000b800000 */
[----:B-----5:R-:W1:Y:S02]  /*2bfe0*/  SHFL.UP PT, R14, R2, 0x1, RZ ;  /* 0x04200000020e7989 */ /* 0x020e6400000e00ff */
        /* <DEDUP_REMOVED lines=15> */
.L_x_7122:
[----:B------:R-:W-:Y:S02]  /*2c0e0*/  ULDC UR4, c[0x0][0xc10] ;  /* 0x0003040000047ab9 */ /* 0x000fe40000000800 */
[----:B------:R-:W-:-:S04]  /*2c0f0*/  IMAD.U32 R4, RZ, RZ, UR4 ;  /* 0x00000004ff047e24 */ /* 0x000fc8000f8e00ff */
[----:B-1----:R-:W-:-:S04]  /*2c100*/  IMAD R9, R14, R4, RZ ;  /* 0x000000040e097224 */ /* 0x002fc800078e02ff */
[----:B------:R-:W-:-:S05]  /*2c110*/  IMAD.IADD R5, R9, 0x1, R5 ;  /* 0x0000000109057824 */ /* 0x000fca00078e0205 */
[----:B------:R-:W-:-:S13]  /*2c120*/  ISETP.GT.AND P6, PT, R5, R0, PT ;  /* 0x000000000500720c */ /* 0x000fda0003fc4270 */
[----:B------:R-:W-:Y:S05]  /*2c130*/  @!P6 BRA `(.L_x_6970) ;  /* 0xfffffffc005ce947 */ /* 0x000fea000383ffff */
.L_x_6965:
[----:B------:R-:W-:Y:S01]  /*2c140*/  IMAD.IADD R9, R5, 0x1, -R9 ;  /* 0x0000000105097824 */ /* 0x000fe200078e0a09 */
[----:B------:R-:W-:-:S03]  /*2c150*/  UMOV UR4, 0xffffffff ;  /* 0xffffffff00047882 */ /* 0x000fc60000000000 */
[----:B------:R-:W-:-:S05]  /*2c160*/  IMAD R3, R6, R4, R9 ;  /* 0x0000000406037224 */ /* 0x000fca00078e0209 */
[----:B------:R-:W-:Y:S01]  /*2c170*/  ISETP.GT.AND P6, PT, R3, R0, PT ;  /* 0x000000000300720c */ /* 0x000fe20003fc4270 */
[----:B------:R-:W-:-:S12]  /*2c180*/  BRA.DIV UR4, `(.L_x_6971) ;  /* 0x0000003a04447947 */ /* 0x000fd8000b800000 */
[----:B------:R-:W-:-:S04]  /*2c190*/  VOTE.ANY R3, PT, !P6 ;  /* 0x0000000000037806 */ /* 0x000fc800070e0100 */
[----:B------:R-:W1:Y:S02]  /*2c1a0*/  POPC R5, R3 ;  /* 0x0000000300057309 */ /* 0x000e640000000000 */
[----:B-1----:R1:W3:Y:S02]  /*2c1b0*/  SHFL.IDX PT, R7, R2, R5, 0x1f ;  /* 0x00001f0502077589 */ /* 0x0022e400000e0000 */
.L_x_7126:
[----:B------:R-:W-:Y:S01]  /*2c1c0*/  ISETP.NE.AND P0, PT, R3, RZ, PT ;  /* 0x000000ff0300720c */ /* 0x000fe20003f05270 */
[----:B-1----:R-:W-:-:S12]  /*2c1d0*/  IMAD.MOV.U32 R2, RZ, RZ, RZ ;  /* 0x000000ffff027224 */ /* 0x002fd800078e00ff */
[----:B------:R-:W-:Y:S05]  /*2c1e0*/  @!P0 BRA `(.L_x_6972) ;  /* 0x0000000000108947 */ /* 0x000fea0003800000 */
[----:B------:R-:W-:Y:S01]  /*2c1f0*/  UMOV UR4, 0xffffffff ;  /* 0xffffffff00047882 */ /* 0x000fe20000000000 */
[----:B------:R-:W-:Y:S02]  /*2c200*/  VIADD R12, R5, 0xffffffff ;  /* 0xffffffff050c7836 */ /* 0x000fe40000000000 */
[----:B------:R-:W-:Y:S05]  /*2c210*/  BRA.DIV UR4, `(.L_x_6973) ;  /* 0x0000003a04687947 */ /* 0x000fea000b800000 */
[----:B------:R1:W4:Y:S02]  /*2c220*/  SHFL.IDX PT, R2, R6, R12, 0x1f ;  /* 0x00001f0c06027589 */ /* 0x00032400000e0000 */
.L_x_6972:
[----:B------:R-:W5:Y:S01]  /*2c230*/  LDL.LU R3, [R1+0xc] ;  /* 0x00000c0001037983 */ /* 0x000f620000300800 */
[----:B------:R-:W0:Y:S01]  /*2c240*/  LDC.64 R10, c[0x0][0xc68] ;  /* 0x00031a00ff0a7b82 */ /* 0x000e220000000a00 */
[----:B-----5:R-:W-:-:S04]  /*2c250*/  IMAD.IADD R3, R5, 0x1, R3 ;  /* 0x0000000105037824 */ /* 0x020fc800078e0203 */
[----:B0-----:R-:W-:Y:S01]  /*2c260*/  IMAD.WIDE R10, R3, 0x4, R10 ;  /* 0x00000004030a7825 */ /* 0x001fe200078e020a */
[----:B------:R0:W-:Y:S04]  /*2c270*/  STL [R1+0xc], R3 ;  /* 0x00000c0301007387 */ /* 0x0001e80000100800 */
[----:B-1----:R-:W3:Y:S01]  /*2c280*/  LDG.E R6, desc[UR38][R10.64] ;  /* 0x000000260a067981 */ /* 0x002ee2000c1e1900 */
[----:B----4-:R-:W-:-:S04]  /*2c290*/  IMAD R12, R2, R4, R9 ;  /* 0x00000004020c7224 */ /* 0x010fc800078e0209 */
[----:B------:R-:W-:Y:S01]  /*2c2a0*/  IMAD.IADD R0, R0, 0x1, -R12 ;  /* 0x0000000100007824 */ /* 0x000fe200078e0a0c */
[----:B------:R1:W-:Y:S01]  /*2c2b0*/  STL [R1], R12 ;  /* 0x0000000c01007387 */ /* 0x0003e20000100800 */
[----:B---3--:R-:W-:-:S05]  /*2c2c0*/  IMAD R5, R7, R6, RZ ;  /* 0x0000000607057224 */ /* 0x008fca00078e02ff */
[----:B------:R-:W-:-:S04]  /*2c2d0*/  IABS R8, R5 ;  /* 0x0000000500087213 */ /* 0x000fc80000000000 */
[----:B0-----:R-:W0:Y:S08]  /*2c2e0*/  I2F.RP R3, R8 ;  /* 0x0000000800037306 */ /* 0x001e300000209400 */
        /* <DEDUP_REMOVED lines=60> */
.L_x_6966:
[----:B------:R-:W-:Y:S01]  /*2c6b0*/  UMOV UR4, URZ ;  /* 0x0000003f00047c82 */ /* 0x000fe20008000000 */
[----:B------:R-:W-:Y:S01]  /*2c6c0*/  ULDC UR6, c[0x0][0xc14] ;  /* 0x0003050000067ab9 */ /* 0x000fe20000000800 */
[----:B------:R-:W-:Y:S01]  /*2c6d0*/  UMOV UR5, URZ ;  /* 0x0000003f00057c82 */ /* 0x000fe20008000000 */
[----:B------:R1:W-:Y:S01]  /*2c6e0*/  STL [R1], R0 ;  /* 0x0000000001007387 */ /* 0x0003e20000100800 */
[----:B------:R-:W-:Y:S02]  /*2c6f0*/  IMAD.U32 R3, RZ, RZ, UR4 ;  /* 0x00000004ff037e24 */ /* 0x000fe4000f8e00ff */
[----:B------:R-:W-:-:S03]  /*2c700*/  IMAD.U32 R2, RZ, RZ, UR5 ;  /* 0x00000005ff027e24 */ /* 0x000fc6000f8e00ff */
[----:B------:R3:W-:Y:S01]  /*2c710*/  STL [R1+0x4], R3 ;  /* 0x0000040301007387 */ /* 0x0007e20000100800 */
[----:B-1----:R-:W-:-:S05]  /*2c720*/  IMAD.U32 R0, RZ, RZ, UR6 ;  /* 0x00000006ff007e24 */ /* 0x002fca000f8e00ff */
[----:B------:R3:W-:Y:S04]  /*2c730*/  STL [R1+0xc], R0 ;  /* 0x00000c0001007387 */ /* 0x0007e80000100800 */
[----:B------:R3:W-:Y:S02]  /*2c740*/  STL [R1+0x8], R2 ;  /* 0x0000080201007387 */ /* 0x0007e40000100800 */
.L_x_6974:
[----:B-1-3--:R-:W0:Y:S04]  /*2c750*/  LDL R3, [R1+0x8] ;  /* 0x0000080001037983 */ /* 0x00ae280000100800 */
[----:B------:R-:W3:Y:S04]  /*2c760*/  LDL R2, [R1+0xc] ;  /* 0x00000c0001027983 */ /* 0x000ee80000100800 */
[----:B------:R-:W4:Y:S04]  /*2c770*/  LDL R4, [R1] ;  /* 0x0000000001047983 */ /* 0x000f280000100800 */
[----:B------:R-:W4:Y:S01]  /*2c780*/  LDL R5, [R1+0x4] ;  /* 0x0000040001057983 */ /* 0x000f220000100800 */
[----:B------:R-:W-:Y:S05]  /*2c790*/  WARPSYNC.ALL ;  /* 0x0000000000007948 */ /* 0x000fea0003800000 */
[----:B------:R-:W1:Y:S02]  /*2c7a0*/  S2R R0, SR_TID.X ;  /* 0x0000000000007919 */ /* 0x000e640000002100 */
[----:B-1----:R-:W-:Y:S01]  /*2c7b0*/  LOP3.LUT R0, R0, 0x1f, RZ, 0xc0, !PT ;  /* 0x0000001f00007812 */ /* 0x002fe200078ec0ff */
[----:B------:R-:W-:Y:S03]  /*2c7c0*/  BAR.SYNC.DEFER_BLOCKING 0x4, 0x180 ;  /* 0x0106000000007b1d */ /* 0x000fe60000010000 */
[----:B------:R-:W-:-:S13]  /*2c7d0*/  ISETP.NE.AND P0, PT, R0, RZ, PT ;  /* 0x000000ff0000720c */ /* 0x000fda0003f05270 */
[----:B------:R-:W-:Y:S01]  /*2c7e0*/  @!P0 MOV R0, 0x400 ;  /* 0x0000040000008802 */ /* 0x000fe20000000f00 */
[----:B0-----:R-:W-:Y:S02]  /*2c7f0*/  IMAD.MOV.U32 R6, RZ, RZ, R3 ;  /* 0x000000ffff067224 */ /* 0x001fe400078e0003 */
[----:B------:R-:W0:Y:S01]  /*2c800*/  @!P0 S2R R3, SR_CgaCtaId ;  /* 0x0000000000038919 */ /* 0x000e220000008800 */
[----:B---3--:R-:W-:Y:S01]  /*2c810*/  IMAD.MOV.U32 R7, RZ, RZ, R2 ;  /* 0x000000ffff077224 */ /* 0x008fe200078e0002 */
[----:B0-----:R-:W-:-:S05]  /*2c820*/  @!P0 LEA R0, R3, R0, 0x18 ;  /* 0x0000000003008211 */ /* 0x001fca00078ec0ff */
[----:B----4-:R0:W-:Y:S01]  /*2c830*/  @!P0 STS.128 [R0+0x288d0], R4 ;  /* 0x0288d00400008388 */ /* 0x0101e20000000c00 */
[----:B------:R-:W-:Y:S06]  /*2c840*/  BAR.ARV 0x5, 0x180 ;  /* 0x0146000000007b1d */ /* 0x000fec0000002000 */
.L_x_6963:
[----:B01-3--:R-:W3:Y:S01]  /*2c850*/  LDL R0, [R1+0xc] ;  /* 0x00000c0001007983 */ /* 0x00bee20000100800 */
[----:B------:R-:W-:Y:S02]  /*2c860*/  ULDC UR4, c[0x0][0xc14] ;  /* 0x0003050000047ab9 */ /* 0x000fe40000000800 */
[----:B---3--:R-:W-:-:S13]  /*2c870*/  ISETP.GE.AND P0, PT, R0, UR4, PT ;  /* 0x0000000400007c0c */ /* 0x008fda000bf06270 */
[----:B------:R-:W-:Y:S05]  /*2c880*/  @!P0 BRA `(.L_x_6975) ;  /* 0xffffffa400748947 */ /* 0x000fea000383ffff */
[----:B------:R-:W-:Y:S05]  /*2c890*/  BSYNC B7 ;  /* 0x0000000000077941 */ /* 0x000fea0003800000 */
.L_x_6862:
[----:B-1----:R-:W3:Y:S01]  /*2c8a0*/  LDL.LU R0, [R1+0x3c] ;  /* 0x00003c0001007983 */ /* 0x002ee20000300800 */
[----:B------:R-:W-:Y:S01]  /*2c8b0*/  BSSY B0, `(.L_x_6976) ;  /* 0x000000b000007945 */ /* 0x000fe20003800000 */
[----:B--2-4-:R-:W1:Y:S01]  /*2c8c0*/  S2R R5, SR_CgaCtaId ;  /* 0x0000000000057919 */ /* 0x014e620000008800 */
        /* <DEDUP_REMOVED lines=9> */
.L_x_7129:
[----:B------:R-:W-:Y:S05]  /*2c960*/  BSYNC B0 ;  /* 0x0000000000007941 */ /* 0x000fea0003800000 */
.L_x_6976:
[----:B------:R-:W-:-:S03]  /*2c970*/  UMOV UR4, 0xffffffff ;  /* 0xffffffff00047882 */ /* 0x000fc60000000000 */
[----:B------:R-:W-:Y:S05]  /*2c980*/  BRA.DIV UR4, `(.L_x_6978) ;  /* 0x0000003204c87947 */ /* 0x000fea000b800000 */
[----:B------:R-:W1:Y:S02]  /*2c990*/  S2R R2, SR_TID.X ;  /* 0x0000000000027919 */ /* 0x000e640000002100 */
[----:B-1----:R-:W-:-:S04]  /*2c9a0*/  SHF.R.U32.HI R2, RZ, 0x5, R2 ;  /* 0x00000005ff027819 */ /* 0x002fc80000011602 */
[----:B------:R-:W-:-:S05]  /*2c9b0*/  LOP3.LUT R2, R2, 0x3, RZ, 0xc0, !PT ;  /* 0x0000000302027812 */ /* 0x000fca00078ec0ff */
[----:B------:R1:W2:Y:S02]  /*2c9c0*/  SHFL.IDX PT, R14, R2, RZ, 0x1f ;  /* 0x00001fff020e7589 */ /* 0x0002a400000e0000 */
.L_x_7132:
[----:B--2---:R-:W-:-:S13]  /*2c9d0*/  ISETP.NE.AND P0, PT, R14, RZ, PT ;  /* 0x000000ff0e00720c */ /* 0x004fda0003f05270 */
[----:B------:R-:W-:Y:S05]  /*2c9e0*/  @P0 BRA `(.L_x_6617) ;  /* 0x0000000000b00947 */ /* 0x000fea0003800000 */
[----:B------:R-:W-:-:S03]  /*2c9f0*/  UMOV UR4, 0xffffffff ;  /* 0xffffffff00047882 */ /* 0x000fc60000000000 */
[----:B------:R-:W-:Y:S05]  /*2ca00*/  BRA.DIV UR4, `(.L_x_6979) ;  /* 0x0000003204dc7947 */ /* 0x000fea000b800000 */
[----:B------:R-:W-:-:S13]  /*2ca10*/  ELECT P6, URZ, PT ;  /* 0x00000000003f782f */ /* 0x000fda00038c0000 */
.L_x_7135:
[----:B------:R-:W-:Y:S05]  /*2ca20*/  @!P6 BRA `(.L_x_6617) ;  /* 0x0000000000a0e947 */ /* 0x000fea0003800000 */
[----:B------:R-:W-:-:S06]  /*2ca30*/  ULOP3.LUT UR4, UR36, 0x2, URZ, 0xfc, !UPT ;  /* 0x0000000224047892 */ /* 0x000fcc000f8efc3f */
[----:B-1----:R-:W-:-:S05]  /*2ca40*/  IMAD.U32 R2, RZ, RZ, UR4 ;  /* 0x00000004ff027e24 */ /* 0x002fca000f8e00ff */
[----:B------:R-:W-:-:S13]  /*2ca50*/  ISETP.NE.AND P0, PT, R2, 0x3, PT ;  /* 0x000000030200780c */ /* 0x000fda0003f05270 */
[----:B------:R-:W-:Y:S05]  /*2ca60*/  @!P0 BRA `(.L_x_6980) ;  /* 0x0000000000048947 */ /* 0x000fea0003800000 */
[----:B------:R-:W-:Y:S01]  /*2ca70*/  BPT.TRAP 0x1 ;  /* 0x000000040000795c */ /* 0x000fe20000300000 */
.L_x_6980:
        /* <DEDUP_REMOVED lines=14> */
.L_x_7136:
[----:B------:R-:W1:Y:S02]  /*2cb60*/  SYNCS.PHASECHK.TRANS64.TRYWAIT P1, [R7+URZ], R2 ;  /* 0x00000002070075a7 */ /* 0x000e64000802017f */
[----:B-1----:R-:W-:Y:S05]  /*2cb70*/  @!P1 BRA `(.L_x_6982) ;  /* 0x0000003000b49947 */ /* 0x002fea0003800000 */
.L_x_7137:
[----:B------:R-:W-:Y:S05]  /*2cb80*/  @!P0 BRA `(.L_x_6983) ;  /* 0x0000000000048947 */ /* 0x000fea0003800000 */
[----:B------:R-:W-:Y:S01]  /*2cb90*/  BPT.TRAP 0x1 ;  /* 0x000000040000795c */ /* 0x000fe20000300000 */
.L_x_6983:
[----:B------:R-:W2:Y:S02]  /*2cba0*/  LDL.LU R4, [R1+0x10] ;  /* 0x0000100001047983 */ /* 0x000ea40000300800 */
[----:B--2---:R-:W-:-:S04]  /*2cbb0*/  IMAD R4, R4, 0x8, R0 ;  /* 0x0000000804047824 */ /* 0x004fc800078e0200 */
[----:B------:R-:W2:Y:S02]  /*2cbc0*/  SYNCS.PHASECHK.TRANS64.TRYWAIT P1, [R4+URZ+0x28860], R5 ;  /* 0x02886005040075a7 */ /* 0x000ea4000802017f */
[----:B--2---:R-:W-:Y:S05]  /*2cbd0*/  @!P1 BRA `(.L_x_6984) ;  /* 0x0000003000b09947 */ /* 0x004fea0003800000 */
.L_x_7138:
[----:B------:R-:W-:Y:S05]  /*2cbe0*/  @!P0 BRA `(.L_x_6985) ;  /* 0x0000000000048947 */ /* 0x000fea0003800000 */
[----:B------:R-:W-:Y:S01]  /*2cbf0*/  BPT.TRAP 0x1 ;  /* 0x000000040000795c */ /* 0x000fe20000300000 */
.L_x_6985:
[----:B------:R-:W-:-:S04]  /*2cc00*/  IMAD R3, R3, 0x8, R0 ;  /* 0x0000000803037824 */ /* 0x000fc800078e0200 */
[----:B------:R-:W3:Y:S02]  /*2cc10*/  SYNCS.PHASECHK.TRANS64.TRYWAIT P1, [R3+URZ+0x28860], R2 ;  /* 0x02886002030075a7 */ /* 0x000ee4000802017f */
[----:B---3--:R-:W-:Y:S05]  /*2cc20*/  @!P1 BRA `(.L_x_6986) ;  /* 0x0000003000b09947 */ /* 0x008fea0003800000 */
.L_x_7139:
[----:B------:R-:W-:Y:S05]  /*2cc30*/  @!P0 BRA `(.L_x_6987) ;  /* 0x0000000000048947 */ /* 0x000fea0003800000 */
[----:B------:R-:W-:Y:S01]  /*2cc40*/  BPT.TRAP 0x1 ;  /* 0x000000040000795c */ /* 0x000fe20000300000 */
.L_x_6987:
[----:B------:R-:W4:Y:S02]  /*2cc50*/  SYNCS.PHASECHK.TRANS64.TRYWAIT P0, [R4+URZ+0x28880], R5 ;  /* 0x02888005040075a7 */ /* 0x000f24000800017f */
[----:B----4-:R-:W-:Y:S05]  /*2cc60*/  @!P0 BRA `(.L_x_6988) ;  /* 0x0000003000b48947 */ /* 0x010fea0003800000 */
.L_x_6989:
[----:B------:R0:W0:Y:S02]  /*2cc70*/  SYNCS.PHASECHK.TRANS64.TRYWAIT P0, [R3+URZ+0x28880], R2 ;  /* 0x02888002030075a7 */ /* 0x000024000800017f */
[----:B0-----:R-:W-:Y:S05]  /*2cc80*/  @!P0 NANOSLEEP.SYNCS 0x989680 ;  /* 0x009896800000895d */ /* 0x001fea0003900000 */
[----:B------:R-:W0:Y:S02]  /*2cc90*/  @!P0 SYNCS.PHASECHK.TRANS64 P0, [R3+URZ+0x28880], R2 ;  /* 0x02888002030085a7 */ /* 0x000e24000800007f */
[----:B0-----:R-:W-:Y:S05]  /*2cca0*/  @!P0 BRA `(.L_x_6989) ;  /* 0xfffffffc00f08947 */ /* 0x001fea000383ffff */
.L_x_6617:
[----:B------:R-:W-:Y:S05]  /*2ccb0*/  BSYNC B8 ;  /* 0x0000000000087941 */ /* 0x000fea0003800000 */
.L_x_6614:
[----:B------:R-:W-:Y:S05]  /*2ccc0*/  EXIT ;  /* 0x000000000000794d */ /* 0x000fea0003800000 */
.L_x_6645:
[----:B0-----:R0:W2:Y:S02]  /*2ccd0*/  SYNCS.PHASECHK.TRANS64.TRYWAIT P6, [R112+URZ+0x28890], R131 ;  /* 0x02889083700075a7 */ /* 0x0010a400080c017f */
[----:B--2---:R-:W-:Y:S05]  /*2cce0*/  @!P6 NANOSLEEP.SYNCS 0x989680 ;  /* 0x009896800000e95d */ /* 0x004fea0003900000 */
[----:B------:R-:W2:Y:S02]  /*2ccf0*/  @!P6 SYNCS.PHASECHK.TRANS64 P6, [R112+URZ+0x28890], R131 ;  /* 0x028890837000e5a7 */ /* 0x000ea400080c007f */
[----:B--2---:R-:W-:Y:S05]  /*2cd00*/  @!P6 BRA `(.L_x_6645) ;  /* 0xfffffffc00f0e947 */ /* 0x004fea000383ffff */
[----:B------:R-:W-:Y:S05]  /*2cd10*/  BRA `(.L_x_6990) ;  /* 0xfffffd5c00cc7947 */ /* 0x000fea000383ffff */
.L_x_6671:
[----:B0-----:R0:W1:Y:S02]  /*2cd20*/  SYNCS.PHASECHK.TRANS64.TRYWAIT P3, [R112+URZ+0x28890], R131 ;  /* 0x02889083700075a7 */ /* 0x001064000806017f */
[----:B-1----:R-:W-:Y:S05]  /*2cd30*/  @!P3 NANOSLEEP.SYNCS 0x989680 ;  /* 0x009896800000b95d */ /* 0x002fea0003900000 */
[----:B------:R-:W1:Y:S02]  /*2cd40*/  @!P3 SYNCS.PHASECHK.TRANS64 P3, [R112+URZ+0x28890], R131 ;  /* 0x028890837000b5a7 */ /* 0x000e64000806007f */
[----:B-1----:R-:W-:Y:S05]  /*2cd50*/  @!P3 BRA `(.L_x_6671) ;  /* 0xfffffffc00f0b947 */ /* 0x002fea000383ffff */
[----:B------:R-:W-:Y:S05]  /*2cd60*/  BRA `(.L_x_6991) ;  /* 0xfffffd9000947947 */ /* 0x000fea000383ffff */
.L_x_6684:
[----:B0-----:R0:W1:Y:S02]  /*2cd70*/  SYNCS.PHASECHK.TRANS64.TRYWAIT P2, [R112+URZ+0x28890], R131 ;  /* 0x02889083700075a7 */ /* 0x001064000804017f */
[----:B-1----:R-:W-:Y:S05]  /*2cd80*/  @!P2 NANOSLEEP.SYNCS 0x989680 ;  /* 0x009896800000a95d */ /* 0x002fea0003900000 */
[----:B------:R-:W1:Y:S02]  /*2cd90*/  @!P2 SYNCS.PHASECHK.TRANS64 P2, [R112+URZ+0x28890], R131 ;  /* 0x028890837000a5a7 */ /* 0x000e64000804007f */
[----:B-1----:R-:W-:Y:S05]  /*2cda0*/  @!P2 BRA `(.L_x_6684) ;  /* 0xfffffffc00f0a947 */ /* 0x002fea000383ffff */
[----:B------:R-:W-:Y:S05]  /*2cdb0*/  BRA `(.L_x_6992) ;  /* 0xfffffdc0008c7947 */ /* 0x000fea000383ffff */
.L_x_6692:
[----:B--2---:R2:W3:Y:S02]  /*2cdc0*/  SYNCS.PHASECHK.TRANS64.TRYWAIT P3, [R112+URZ+0x288b0], R131 ;  /* 0x0288b083700075a7 */ /* 0x0044e4000806017f */
[----:B---3--:R-:W-:Y:S05]  /*2cdd0*/  @!P3 NANOSLEEP.SYNCS 0x989680 ;  /* 0x009896800000b95d */ /* 0x008fea0003900000 */
[----:B------:R-:W3:Y:S02]  /*2cde0*/  @!P3 SYNCS.PHASECHK.TRANS64 P3, [R112+URZ+0x288b0], R131 ;  /* 0x0288b0837000b5a7 */ /* 0x000ee4000806007f */
[----:B---3--:R-:W-:Y:S05]  /*2cdf0*/  @!P3 BRA `(.L_x_6692) ;  /* 0xfffffffc00f0b947 */ /* 0x008fea000383ffff */
[----:B------:R-:W-:Y:S05]  /*2ce00*/  BRA `(.L_x_6993) ;  /* 0xfffffdc400e47947 */ /* 0x000fea000383ffff */
.L_x_6710:
        /* <DEDUP_REMOVED lines=8> */
.L_x_6995:
[----:B------:R-:W-:Y:S05]  /*2ce90*/  BSYNC B0 ;  /* 0x0000000000007941 */ /* 0x000fea0003800000 */
.L_x_6994:
[----:B------:R-:W-:Y:S01]  /*2cea0*/  IMAD.MOV.U32 R216, RZ, RZ, R14 ;  /* 0x000000ffffd87224 */ /* 0x000fe200078e000e */
[----:B------:R-:W-:Y:S06]  /*2ceb0*/  BRA `(.L_x_6996) ;  /* 0xfffffdd000fc7947 */ /* 0x000fec000383ffff */
.L_x_6726:
[----:B------:R-:W-:Y:S01]  /*2cec0*/  BSSY B1, `(.L_x_6997) ;  /* 0x0000008000017945 */ /* 0x000fe20003800000 */
[----:B------:R-:W-:Y:S02]  /*2ced0*/  IMAD.MOV.U32 R13, RZ, RZ, R5 ;  /* 0x000000ffff0d7224 */ /* 0x000fe400078e0005 */
[----:B------:R-:W-:Y:S02]  /*2cee0*/  IMAD.MOV.U32 R12, RZ, RZ, RZ ;  /* 0x000000ffff0c7224 */ /* 0x000fe400078e00ff */
[----:B------:R-:W-:Y:S02]  /*2cef0*/  IMAD.MOV.U32 R11, RZ, RZ, 0x1c1f ;  /* 0x00001c1fff0b7424 */ /* 0x000fe400078e00ff */
[----:B-12---:R-:W-:-:S07]  /*2cf00*/  IMAD.MOV.U32 R15, RZ, RZ, -0x1 ;  /* 0xffffffffff0f7424 */ /* 0x006fce00078e00ff */
[----:B0----5:R-:W-:Y:S05]  /*2cf10*/  WARPSYNC.COLLECTIVE R15, `(.L_x_6998) ;  /* 0x000000000f087348 */ /* 0x021fea0003c00000 */
[----:B------:R1:W2:Y:S02]  /*2cf20*/  SHFL.IDX P6, R14, R13, R12, R11 ;  /* 0x0000000c0d0e7389 */ /* 0x0002a400000c000b */
[----:B012--5:R-:W-:Y:S01]  /*2cf30*/  ENDCOLLECTIVE ;  /* 0x000000000000791b */ /* 0x027fe20003800000 */
.L_x_6998:
[----:B------:R-:W-:Y:S05]  /*2cf40*/  BSYNC B1 ;  /* 0x0000000000017941 */ /* 0x000fea0003800000 */
.L_x_6997:
[----:B------:R-:W-:Y:S05]  /*2cf50*/  BRA `(.L_x_6999) ;  /* 0xfffffde000bc7947 */ /* 0x000fea000383ffff */
.L_x_6727:
        /* <DEDUP_REMOVED lines=8> */
.L_x_7001:
[----:B------:R-:W-:Y:S05]  /*2cfe0*/  BSYNC B1 ;  /* 0x0000000000017941 */ /* 0x000fea0003800000 */
.L_x_7000:
[----:B------:R-:W-:Y:S05]  /*2cff0*/  BRA `(.L_x_7002) ;  /* 0xfffffde0009c7947 */ /* 0x000fea000383ffff */
.L_x_6728:
        /* <DEDUP_REMOVED lines=8> */
.L_x_7004:
[----:B------:R-:W-:Y:S05]  /*2d080*/  BSYNC B1 ;  /* 0x0000000000017941 */ /* 0x000fea0003800000 */
.L_x_7003:
[----:B------:R-:W-:Y:S05]  /*2d090*/  BRA `(.L_x_7005) ;  /* 0xfffffde0007c7947 */ /* 0x000fea000383ffff */
.L_x_6729:
        /* <DEDUP_REMOVED lines=8> */
.L_x_7007:
[----:B------:R-:W-:Y:S05]  /*2d120*/  BSYNC B1 ;  /* 0x0000000000017941 */ /* 0x000fea0003800000 */
.L_x_7006:
[----:B------:R-:W-:Y:S05]  /*2d130*/  BRA `(.L_x_7008) ;  /* 0xfffffde0005c7947 */ /* 0x000fea000383ffff */
.L_x_6730:
[----:B------:R-:W-:Y:S01]  /*2d140*/  BSSY B1, `(.L_x_7009) ;  /* 0x0000008000017945 */ /* 0x000fe20003800000 */
[----:B------:R-:W-:Y:S02]  /*2d150*/  IMAD.MOV.U32 R13, RZ, RZ, R5 ;  /* 0x000000ffff0d7224 */ /* 0x000fe400078e0005 */
[----:B------:R-:W-:Y:S02]  /*2d160*/  IMAD.MOV.U32 R12, RZ, RZ, 0x1 ;  /* 0x00000001ff0c7424 */ /* 0x000fe400078e00ff */
[----:B------:R-:W-:Y:S02]  /*2d170*/  IMAD.MOV.U32 R11, RZ, RZ, 0x1c1f ;  /* 0x00001c1fff0b7424 */ /* 0x000fe400078e00ff */
[----:B-12---:R-:W-:-:S07]  /*2d180*/  IMAD.MOV.U32 R15, RZ, RZ, -0x1 ;  /* 0xffffffffff0f7424 */ /* 0x006fce00078e00ff */
[----:B0----5:R-:W-:Y:S05]  /*2d190*/  WARPSYNC.COLLECTIVE R15, `(.L_x_7010) ;  /* 0x000000000f087348 */ /* 0x021fea0003c00000 */
[----:B------:R1:W2:Y:S02]  /*2d1a0*/  SHFL.IDX P6, R14, R13, R12, R11 ;  /* 0x0000000c0d0e7389 */ /* 0x0002a400000c000b */
[----:B012--5:R-:W-:Y:S01]  /*2d1b0*/  ENDCOLLECTIVE ;  /* 0x000000000000791b */ /* 0x027fe20003800000 */
.L_x_7010:
[----:B------:R-:W-:Y:S05]  /*2d1c0*/  BSYNC B1 ;  /* 0x0000000000017941 */ /* 0x000fea0003800000 */
.L_x_7009:
[----:B------:R-:W-:Y:S05]  /*2d1d0*/  BRA `(.L_x_7011) ;  /* 0xfffffde0003c7947 */ /* 0x000fea000383ffff */
.L_x_6731:
        /* <DEDUP_REMOVED lines=8> */
.L_x_7013:
[----:B------:R-:W-:Y:S05]  /*2d260*/  BSYNC B1 ;  /* 0x0000000000017941 */ /* 0x000fea0003800000 */
.L_x_7012:
[----:B------:R-:W-:Y:S05]  /*2d270*/  BRA `(.L_x_7014) ;  /* 0xfffffde0001c7947 */ /* 0x000fea000383ffff */
.L_x_6732:
        /* <DEDUP_REMOVED lines=8> */
.L_x_7016:
[----:B------:R-:W-:Y:S05]  /*2d300*/  BSYNC B1 ;  /* 0x0000000000017941 */ /* 0x000fea0003800000 */
.L_x_7015:
[----:B------:R-:W-:Y:S05]  /*2d310*/  BRA `(.L_x_7017) ;  /* 0xfffffddc00fc7947 */ /* 0x000fea000383ffff */
.L_x_6733:
        /* <DEDUP_REMOVED lines=8> */
.L_x_7019:
[----:B------:R-:W-:Y:S05]  /*2d3a0*/  BSYNC B1 ;  /* 0x0000000000017941 */ /* 0x000fea0003800000 */
.L_x_7018:
[----:B------:R-:W-:Y:S05]  /*2d3b0*/  BRA `(.L_x_7020) ;  /* 0xfffffddc00dc7947 */ /* 0x000fea000383ffff */
.L_x_6735:
[----:B---3--:R3:W4:Y:S02]  /*2d3c0*/  SYNCS.PHASECHK.TRANS64.TRYWAIT P2, [R18+URZ+0x28800], R5 ;  /* 0x02880005120075a7 */ /* 0x008724000804017f */
[----:B----4-:R-:W-:Y:S05]  /*2d3d0*/  @!P2 NANOSLEEP.SYNCS 0x989680 ;  /* 0x009896800000a95d */ /* 0x010fea0003900000 */
[----:B------:R-:W4:Y:S02]  /*2d3e0*/  @!P2 SYNCS.PHASECHK.TRANS64 P2, [R18+URZ+0x28800], R5 ;  /* 0x028800051200a5a7 */ /* 0x000f24000804007f */
[----:B----4-:R-:W-:Y:S05]  /*2d3f0*/  @!P2 BRA `(.L_x_6735) ;  /* 0xfffffffc00f0a947 */ /* 0x010fea000383ffff */
[----:B------:R-:W-:Y:S05]  /*2d400*/  BRA `(.L_x_7021) ;  /* 0xfffffde0000c7947 */ /* 0x000fea000383ffff */
.L_x_6743:
        /* <DEDUP_REMOVED lines=8> */
.L_x_7023:
[----:B------:R-:W-:Y:S05]  /*2d490*/  BSYNC B1 ;  /* 0x0000000000017941 */ /* 0x000fea0003800000 */
.L_x_7022:
[----:B------:R-:W-:Y:S05]  /*2d4a0*/  BRA `(.L_x_7024) ;  /* 0xfffffe0000a87947 */ /* 0x000fea000383ffff */
.L_x_6744:
        /* <DEDUP_REMOVED lines=8> */
.L_x_7026:
[----:B------:R-:W-:Y:S05]  /*2d530*/  BSYNC B1 ;  /* 0x0000000000017941 */ /* 0x000fea0003800000 */
.L_x_7025:
[----:B------:R-:W-:Y:S05]  /*2d540*/  BRA `(.L_x_7027) ;  /* 0xfffffe0000887947 */ /* 0x000fea000383ffff */
.L_x_6745:
        /* <DEDUP_REMOVED lines=8> */
.L_x_7029:
[----:B------:R-:W-:Y:S05]  /*2d5d0*/  BSYNC B1 ;  /* 0x0000000000017941 */ /* 0x000fea0003800000 */
.L_x_7028:
[----:B------:R-:W-:Y:S05]  /*2d5e0*/  BRA `(.L_x_7030) ;  /* 0xfffffe0000687947 */ /* 0x000fea000383ffff */
.L_x_6746:
        /* <DEDUP_REMOVED lines=8> */
.L_x_7032:
[----:B------:R-:W-:Y:S05]  /*2d670*/  BSYNC B1 ;  /* 0x0000000000017941 */ /* 0x000fea0003800000 */
.L_x_7031:
[----:B------:R-:W-:Y:S05]  /*2d680*/  BRA `(.L_x_7033) ;  /* 0xfffffe0000487947 */ /* 0x000fea000383ffff */
.L_x_6747:
        /* <DEDUP_REMOVED lines=8> */
.L_x_7035:
[----:B------:R-:W-:Y:S05]  /*2d710*/  BSYNC B1 ;  /* 0x0000000000017941 */ /* 0x000fea0003800000 */
.L_x_7034:
[----:B------:R-:W-:Y:S05]  /*2d720*/  BRA `(.L_x_7036) ;  /* 0xfffffe0000287947 */ /* 0x000fea000383ffff */
.L_x_6748:
        /* <DEDUP_REMOVED lines=8> */
.L_x_7038:
[----:B------:R-:W-:Y:S05]  /*2d7b0*/  BSYNC B1 ;  /* 0x0000000000017941 */ /* 0x000fea0003800000 */
.L_x_7037:
[----:B------:R-:W-:Y:S05]  /*2d7c0*/  BRA `(.L_x_7039) ;  /* 0xfffffe0000087947 */ /* 0x000fea000383ffff */
.L_x_6749:
        /* <DEDUP_REMOVED lines=8> */
.L_x_7041:
[----:B------:R-:W-:Y:S05]  /*2d850*/  BSYNC B1 ;  /* 0x0000000000017941 */ /* 0x000fea0003800000 */
.L_x_7040:
[----:B------:R-:W-:Y:S05]  /*2d860*/  BRA `(.L_x_7042) ;  /* 0xfffffdfc00e87947 */ /* 0x000fea000383ffff */
.L_x_6750:
        /* <DEDUP_REMOVED lines=8> */
.L_x_7044:
[----:B------:R-:W-:Y:S05]  /*2d8f0*/  BSYNC B1 ;  /* 0x0000000000017941 */ /* 0x000fea0003800000 */
.L_x_7043:
[----:B------:R-:W-:Y:S05]  /*2d900*/  BRA `(.L_x_7045) ;  /* 0xfffffdfc00c87947 */ /* 0x000fea000383ffff */
.L_x_6752:
[----:B-1----:R1:W2:Y:S02]  /*2d910*/  SYNCS.PHASECHK.TRANS64.TRYWAIT P1, [R18+URZ+0x28800], R3 ;  /* 0x02880003120075a7 */ /* 0x0022a4000802017f */
[----:B--2---:R-:W-:Y:S05]  /*2d920*/  @!P1 NANOSLEEP.SYNCS 0x989680 ;  /* 0x009896800000995d */ /* 0x004fea0003900000 */
[----:B------:R-:W2:Y:S02]  /*2d930*/  @!P1 SYNCS.PHASECHK.TRANS64 P1, [R18+URZ+0x28800], R3 ;  /* 0x02880003120095a7 */ /* 0x000ea4000802007f */
[----:B--2---:R-:W-:Y:S05]  /*2d940*/  @!P1 BRA `(.L_x_6752) ;  /* 0xfffffffc00f09947 */ /* 0x004fea000383ffff */
[----:B------:R-:W-:Y:S05]  /*2d950*/  BRA `(.L_x_7046) ;  /* 0xfffffdfc00e07947 */ /* 0x000fea000383ffff */
.L_x_6758:
[----:B-1----:R1:W2:Y:S02]  /*2d960*/  SYNCS.PHASECHK.TRANS64.TRYWAIT P1, [R127+URZ+0x28830], R0 ;  /* 0x028830007f0075a7 */ /* 0x0022a4000802017f */
[----:B--2---:R-:W-:Y:S05]  /*2d970*/  @!P1 NANOSLEEP.SYNCS 0x989680 ;  /* 0x009896800000995d */ /* 0x004fea0003900000 */
[----:B------:R-:W2:Y:S02]  /*2d980*/  @!P1 SYNCS.PHASECHK.TRANS64 P1, [R127+URZ+0x28830], R0 ;  /* 0x028830007f0095a7 */ /* 0x000ea4000802007f */
[----:B--2---:R-:W-:Y:S05]  /*2d990*/  @!P1 BRA `(.L_x_6758) ;  /* 0xfffffffc00f09947 */ /* 0x004fea000383ffff */
[----:B------:R-:W-:Y:S05]  /*2d9a0*/  BRA `(.L_x_6757) ;  /* 0xfffffe2000447947 */ /* 0x000fea000383ffff */
.L_x_6776:
[----:B-1----:R1:W2:Y:S02]  /*2d9b0*/  SYNCS.PHASECHK.TRANS64.TRYWAIT P2, [R21+URZ+0x28830], R20 ;  /* 0x02883014150075a7 */ /* 0x0022a4000804017f */
[----:B--2---:R-:W-:Y:S05]  /*2d9c0*/  @!P2 NANOSLEEP.SYNCS 0x989680 ;  /* 0x009896800000a95d */ /* 0x004fea0003900000 */
[----:B------:R-:W2:Y:S02]  /*2d9d0*/  @!P2 SYNCS.PHASECHK.TRANS64 P2, [R21+URZ+0x28830], R20 ;  /* 0x028830141500a5a7 */ /* 0x000ea4000804007f */
[----:B--2---:R-:W-:Y:S05]  /*2d9e0*/  @!P2 BRA `(.L_x_6776) ;  /* 0xfffffffc00f0a947 */ /* 0x004fea000383ffff */
[----:B------:R-:W-:Y:S05]  /*2d9f0*/  BRA `(.L_x_6775) ;  /* 0xfffffe6c00f47947 */ /* 0x000fea000383ffff */
.L_x_6780:
[----:B-1----:R1:W2:Y:S02]  /*2da00*/  SYNCS.PHASECHK.TRANS64.TRYWAIT P1, [R21+URZ+0x28850], R20 ;  /* 0x02885014150075a7 */ /* 0x0022a4000802017f */
[----:B--2---:R-:W-:Y:S05]  /*2da10*/  @!P1 NANOSLEEP.SYNCS 0x989680 ;  /* 0x009896800000995d */ /* 0x004fea0003900000 */
[----:B------:R-:W2:Y:S02]  /*2da20*/  @!P1 SYNCS.PHASECHK.TRANS64 P1, [R21+URZ+0x28850], R20 ;  /* 0x02885014150095a7 */ /* 0x000ea4000802007f */
[----:B--2---:R-:W-:Y:S05]  /*2da30*/  @!P1 BRA `(.L_x_6780) ;  /* 0xfffffffc00f09947 */ /* 0x004fea000383ffff */
[----:B------:R-:W-:Y:S05]  /*2da40*/  BRA `(.L_x_6777) ;  /* 0xfffffe7000b47947 */ /* 0x000fea000383ffff */
.L_x_6800:
[----:B-1----:R1:W2:Y:S02]  /*2da50*/  SYNCS.PHASECHK.TRANS64.TRYWAIT P2, [R15+URZ+0x28830], R24 ;  /* 0x028830180f0075a7 */ /* 0x0022a4000804017f */
[----:B--2---:R-:W-:Y:S05]  /*2da60*/  @!P2 NANOSLEEP.SYNCS 0x989680 ;  /* 0x009896800000a95d */ /* 0x004fea0003900000 */
[----:B------:R-:W2:Y:S02]  /*2da70*/  @!P2 SYNCS.PHASECHK.TRANS64 P2, [R15+URZ+0x28830], R24 ;  /* 0x028830180f00a5a7 */ /* 0x000ea4000804007f */
[----:B--2---:R-:W-:Y:S05]  /*2da80*/  @!P2 BRA `(.L_x_6800) ;  /* 0xfffffffc00f0a947 */ /* 0x004fea000383ffff */
[----:B------:R-:W-:Y:S05]  /*2da90*/  BRA `(.L_x_6799) ;  /* 0xfffffec400f47947 */ /* 0x000fea000383ffff */
.L_x_6804:
[----:B-1----:R1:W2:Y:S02]  /*2daa0*/  SYNCS.PHASECHK.TRANS64.TRYWAIT P1, [R20+URZ+0x28850], R15 ;  /* 0x0288500f140075a7 */ /* 0x0022a4000802017f */
[----:B--2---:R-:W-:Y:S05]  /*2dab0*/  @!P1 NANOSLEEP.SYNCS 0x989680 ;  /* 0x009896800000995d */ /* 0x004fea0003900000 */
[----:B------:R-:W2:Y:S02]  /*2dac0*/  @!P1 SYNCS.PHASECHK.TRANS64 P1, [R20+URZ+0x28850], R15 ;  /* 0x0288500f140095a7 */ /* 0x000ea4000802007f */
[----:B--2---:R-:W-:Y:S05]  /*2dad0*/  @!P1 BRA `(.L_x_6804) ;  /* 0xfffffffc00f09947 */ /* 0x004fea000383ffff */
[----:B------:R-:W-:Y:S05]  /*2dae0*/  BRA `(.L_x_6801) ;  /* 0xfffffec800b47947 */ /* 0x000fea000383ffff */
.L_x_6812:
[----:B-1----:R1:W2:Y:S02]  /*2daf0*/  SYNCS.PHASECHK.TRANS64.TRYWAIT P2, [R15+URZ+0x28830], R24 ;  /* 0x028830180f0075a7 */ /* 0x0022a4000804017f */
[----:B--2---:R-:W-:Y:S05]  /*2db00*/  @!P2 NANOSLEEP.SYNCS 0x989680 ;  /* 0x009896800000a95d */ /* 0x004fea0003900000 */
[----:B------:R-:W2:Y:S02]  /*2db10*/  @!P2 SYNCS.PHASECHK.TRANS64 P2, [R15+URZ+0x28830], R24 ;  /* 0x028830180f00a5a7 */ /* 0x000ea4000804007f */
[----:B--2---:R-:W-:Y:S05]  /*2db20*/  @!P2 BRA `(.L_x_6812) ;  /* 0xfffffffc00f0a947 */ /* 0x004fea000383ffff */
[----:B------:R-:W-:Y:S05]  /*2db30*/  BRA `(.L_x_6811) ;  /* 0xfffffefc00347947 */ /* 0x000fea000383ffff */
.L_x_6816:
[----:B-1----:R1:W2:Y:S02]  /*2db40*/  SYNCS.PHASECHK.TRANS64.TRYWAIT P1, [R20+URZ+0x28850], R15 ;  /* 0x0288500f140075a7 */ /* 0x0022a4000802017f */
[----:B--2---:R-:W-:Y:S05]  /*2db50*/  @!P1 NANOSLEEP.SYNCS 0x989680 ;  /* 0x009896800000995d */ /* 0x004fea0003900000 */
[----:B------:R-:W2:Y:S02]  /*2db60*/  @!P1 SYNCS.PHASECHK.TRANS64 P1, [R20+URZ+0x28850], R15 ;  /* 0x0288500f140095a7 */ /* 0x000ea4000802007f */
[----:B--2---:R-:W-:Y:S05]  /*2db70*/  @!P1 BRA `(.L_x_6816) ;  /* 0xfffffffc00f09947 */ /* 0x004fea000383ffff */
[----:B------:R-:W-:Y:S05]  /*2db80*/  BRA `(.L_x_6813) ;  /* 0xfffffefc00f47947 */ /* 0x000fea000383ffff */
.L_x_6830:
[----:B-1----:R1:W2:Y:S02]  /*2db90*/  SYNCS.PHASECHK.TRANS64.TRYWAIT P0, [R11+URZ+0x28850], R0 ;  /* 0x028850000b0075a7 */ /* 0x0022a4000800017f */
[----:B--2---:R-:W-:Y:S05]  /*2dba0*/  @!P0 NANOSLEEP.SYNCS 0x989680 ;  /* 0x009896800000895d */ /* 0x004fea0003900000 */
[----:B------:R-:W2:Y:S02]  /*2dbb0*/  @!P0 SYNCS.PHASECHK.TRANS64 P0, [R11+URZ+0x28850], R0 ;  /* 0x028850000b0085a7 */ /* 0x000ea4000800007f */
[----:B--2---:R-:W-:Y:S05]  /*2dbc0*/  @!P0 BRA `(.L_x_6830) ;  /* 0xfffffffc00f08947 */ /* 0x004fea000383ffff */
[----:B------:R-:W-:Y:S05]  /*2dbd0*/  BRA `(.L_x_6829) ;  /* 0xffffff5000987947 */ /* 0x000fea000383ffff */
.L_x_6834:
[----:B------:R-:W-:Y:S01]  /*2dbe0*/  IMAD.MOV.U32 R12, RZ, RZ, R0 ;  /* 0x000000ffff0c7224 */ /* 0x000fe200078e0000 */
[----:B------:R-:W-:Y:S01]  /*2dbf0*/  SEL R5, R37, R36, P0 ;  /* 0x0000002425057207 */ /* 0x000fe20000000000 */
[----:B------:R-:W-:Y:S01]  /*2dc00*/  IMAD.MOV.U32 R11, RZ, RZ, 0x1c1f ;  /* 0x00001c1fff0b7424 */ /* 0x000fe200078e00ff */
[----:B------:R-:W-:Y:S01]  /*2dc10*/  SEL R7, R36, R37, P0 ;  /* 0x0000002524077207 */ /* 0x000fe20000000000 */
[----:B------:R-:W-:Y:S01]  /*2dc20*/  IMAD.MOV.U32 R15, RZ, RZ, -0x1 ;  /* 0xffffffffff0f7424 */ /* 0x000fe200078e00ff */
[----:B------:R-:W-:Y:S02]  /*2dc30*/  SEL R9, R33, R32, P0 ;  /* 0x0000002021097207 */ /* 0x000fe40000000000 */
[----:B------:R-:W-:-:S07]  /*2dc40*/  SEL R21, R32, R33, P0 ;  /* 0x0000002120157207 */ /* 0x000fce0000000000 */
[----:B01----:R-:W-:Y:S05]  /*2dc50*/  WARPSYNC.COLLECTIVE R15, `(.L_x_7047) ;  /* 0x000000000f087348 */ /* 0x003fea0003c00000 */
[----:B------:R2:W3:Y:S02]  /*2dc60*/  SHFL.IDX P6, R14, R13, R12, R11 ;  /* 0x0000000c0d0e7389 */ /* 0x0004e400000c000b */
[----:B0123--:R-:W-:Y:S01]  /*2dc70*/  ENDCOLLECTIVE ;  /* 0x000000000000791b */ /* 0x00ffe20003800000 */
.L_x_7047:
        /* <DEDUP_REMOVED lines=19> */
.L_x_7048:
        /* <DEDUP_REMOVED lines=19> */
.L_x_7049:
        /* <DEDUP_REMOVED lines=8> */
.L_x_7050:
[----:B------:R-:W-:Y:S02]  /*2df60*/  IMAD.MOV.U32 R13, RZ, RZ, R9 ;  /* 0x000000ffff0d7224 */ /* 0x000fe400078e0009 */
[----:B------:R-:W-:Y:S02]  /*2df70*/  IMAD.MOV.U32 R12, RZ, RZ, R0 ;  /* 0x000000ffff0c7224 */ /* 0x000fe400078e0000 */
[----:B------:R-:W-:-:S07]  /*2df80*/  IMAD.MOV.U32 R7, RZ, RZ, R14 ;  /* 0x000000ffff077224 */ /* 0x000fce00078e000e */
[----:B------:R-:W-:Y:S05]  /*2df90*/  WARPSYNC.COLLECTIVE R15, `(.L_x_7051) ;  /* 0x000000000f087348 */ /* 0x000fea0003c00000 */
[----:B------:R0:W1:Y:S02]  /*2dfa0*/  SHFL.IDX P6, R14, R13, R12, R11 ;  /* 0x0000000c0d0e7389 */ /* 0x00006400000c000b */
[----:B01----:R-:W-:Y:S01]  /*2dfb0*/  ENDCOLLECTIVE ;  /* 0x000000000000791b */ /* 0x003fe20003800000 */
.L_x_7051:
        /* <DEDUP_REMOVED lines=8> */
.L_x_7052:
[----:B------:R-:W-:Y:S02]  /*2e040*/  IMAD.MOV.U32 R13, RZ, RZ, R25 ;  /* 0x000000ffff0d7224 */ /* 0x000fe400078e0019 */
[----:B------:R-:W-:Y:S02]  /*2e050*/  IMAD.MOV.U32 R12, RZ, RZ, R0 ;  /* 0x000000ffff0c7224 */ /* 0x000fe400078e0000 */
[----:B------:R-:W-:-:S07]  /*2e060*/  IMAD.MOV.U32 R21, RZ, RZ, R14 ;  /* 0x000000ffff157224 */ /* 0x000fce00078e000e */
[----:B------:R-:W-:Y:S05]  /*2e070*/  WARPSYNC.COLLECTIVE R15, `(.L_x_7053) ;  /* 0x000000000f087348 */ /* 0x000fea0003c00000 */
[----:B------:R0:W1:Y:S02]  /*2e080*/  SHFL.IDX P6, R14, R13, R12, R11 ;  /* 0x0000000c0d0e7389 */ /* 0x00006400000c000b */
[----:B01----:R-:W-:Y:S01]  /*2e090*/  ENDCOLLECTIVE ;  /* 0x000000000000791b */ /* 0x003fe20003800000 */
.L_x_7053:
        /* <DEDUP_REMOVED lines=8> */
.L_x_7054:
[----:B------:R-:W-:Y:S02]  /*2e120*/  IMAD.MOV.U32 R13, RZ, RZ, R29 ;  /* 0x000000ffff0d7224 */ /* 0x000fe400078e001d */
[----:B------:R-:W-:Y:S02]  /*2e130*/  IMAD.MOV.U32 R12, RZ, RZ, R0 ;  /* 0x000000ffff0c7224 */ /* 0x000fe400078e0000 */
[----:B------:R-:W-:-:S07]  /*2e140*/  IMAD.MOV.U32 R27, RZ, RZ, R14 ;  /* 0x000000ffff1b7224 */ /* 0x000fce00078e000e */
[----:B------:R-:W-:Y:S05]  /*2e150*/  WARPSYNC.COLLECTIVE R15, `(.L_x_7055) ;  /* 0x000000000f087348 */ /* 0x000fea0003c00000 */
[----:B------:R0:W1:Y:S02]  /*2e160*/  SHFL.IDX P6, R14, R13, R12, R11 ;  /* 0x0000000c0d0e7389 */ /* 0x00006400000c000b */
[----:B01----:R-:W-:Y:S01]  /*2e170*/  ENDCOLLECTIVE ;  /* 0x000000000000791b */ /* 0x003fe20003800000 */
.L_x_7055:
        /* <DEDUP_REMOVED lines=8> */
.L_x_7056:
[----:B------:R-:W-:Y:S02]  /*2e200*/  IMAD.MOV.U32 R13, RZ, RZ, R33 ;  /* 0x000000ffff0d7224 */ /* 0x000fe400078e0021 */
[----:B------:R-:W-:Y:S02]  /*2e210*/  IMAD.MOV.U32 R12, RZ, RZ, R0 ;  /* 0x000000ffff0c7224 */ /* 0x000fe400078e0000 */
[----:B------:R-:W-:-:S07]  /*2e220*/  IMAD.MOV.U32 R31, RZ, RZ, R14 ;  /* 0x000000ffff1f7224 */ /* 0x000fce00078e000e */
[----:B------:R-:W-:Y:S05]  /*2e230*/  WARPSYNC.COLLECTIVE R15, `(.L_x_7057) ;  /* 0x000000000f087348 */ /* 0x000fea0003c00000 */
[----:B------:R0:W1:Y:S02]  /*2e240*/  SHFL.IDX P6, R14, R13, R12, R11 ;  /* 0x0000000c0d0e7389 */ /* 0x00006400000c000b */
[----:B01----:R-:W-:Y:S01]  /*2e250*/  ENDCOLLECTIVE ;  /* 0x000000000000791b */ /* 0x003fe20003800000 */
.L_x_7057:
        /* <DEDUP_REMOVED lines=8> */
.L_x_7058:
[----:B------:R-:W-:Y:S02]  /*2e2e0*/  IMAD.MOV.U32 R13, RZ, RZ, R37 ;  /* 0x000000ffff0d7224 */ /* 0x000fe400078e0025 */
[----:B------:R-:W-:Y:S02]  /*2e2f0*/  IMAD.MOV.U32 R12, RZ, RZ, R0 ;  /* 0x000000ffff0c7224 */ /* 0x000fe400078e0000 */
[----:B------:R-:W-:-:S07]  /*2e300*/  IMAD.MOV.U32 R35, RZ, RZ, R14 ;  /* 0x000000ffff237224 */ /* 0x000fce00078e000e */
[----:B------:R-:W-:Y:S05]  /*2e310*/  WARPSYNC.COLLECTIVE R15, `(.L_x_7059) ;  /* 0x000000000f087348 */ /* 0x000fea0003c00000 */
[----:B------:R0:W1:Y:S02]  /*2e320*/  SHFL.IDX P6, R14, R13, R12, R11 ;  /* 0x0000000c0d0e7389 */ /* 0x00006400000c000b */
[----:B01----:R-:W-:Y:S01]  /*2e330*/  ENDCOLLECTIVE ;  /* 0x000000000000791b */ /* 0x003fe20003800000 */
.L_x_7059:
        /* <DEDUP_REMOVED lines=8> */
.L_x_7060:
[----:B------:R-:W-:Y:S02]  /*2e3c0*/  IMAD.MOV.U32 R13, RZ, RZ, R41 ;  /* 0x000000ffff0d7224 */ /* 0x000fe400078e0029 */
[----:B------:R-:W-:Y:S02]  /*2e3d0*/  IMAD.MOV.U32 R12, RZ, RZ, R0 ;  /* 0x000000ffff0c7224 */ /* 0x000fe400078e0000 */
[----:B------:R-:W-:-:S07]  /*2e3e0*/  IMAD.MOV.U32 R20, RZ, RZ, R14 ;  /* 0x000000ffff147224 */ /* 0x000fce00078e000e */
[----:B------:R-:W-:Y:S05]  /*2e3f0*/  WARPSYNC.COLLECTIVE R15, `(.L_x_7061) ;  /* 0x000000000f087348 */ /* 0x000fea0003c00000 */
[----:B------:R0:W1:Y:S02]  /*2e400*/  SHFL.IDX P6, R14, R13, R12, R11 ;  /* 0x0000000c0d0e7389 */ /* 0x00006400000c000b */
[----:B01----:R-:W-:Y:S01]  /*2e410*/  ENDCOLLECTIVE ;  /* 0x000000000000791b */ /* 0x003fe20003800000 */
.L_x_7061:
[----:B------:R-:W-:Y:S02]  /*2e420*/  SEL R56, R37, R20, P0 ;  /* 0x0000001425387207 */ /* 0x000fe40000000000 */
[----:B------:R-:W-:Y:S01]  /*2e430*/  SEL R58, R20, R37, P0 ;  /* 0x00000025143a7207 */ /* 0x000fe20000000000 */
[----:B------:R-:W-:Y:S02]  /*2e440*/  IMAD.MOV.U32 R20, RZ, RZ, RZ ;  /* 0x000000ffff147224 */ /* 0x000fe400078e00ff */
[----:B------:R-:W-:Y:S02]  /*2e450*/  IMAD.MOV.U32 R13, RZ, RZ, R43 ;  /* 0x000000ffff0d7224 */ /* 0x000fe400078e002b */
[----:B------:R-:W-:Y:S02]  /*2e460*/  IMAD.MOV.U32 R12, RZ, RZ, R2 ;  /* 0x000000ffff0c7224 */ /* 0x000fe400078e0002 */
[----:B------:R-:W-:-:S07]  /*2e470*/  IMAD.MOV.U32 R41, RZ, RZ, R14 ;  /* 0x000000ffff297224 */ /* 0x000fce00078e000e */
[----:B------:R-:W-:Y:S05]  /*2e480*/  WARPSYNC.COLLECTIVE R15, `(.L_x_7062) ;  /* 0x000000000f087348 */ /* 0x000fea0003c00000 */
[----:B------:R0:W1:Y:S02]  /*2e490*/  SHFL.IDX P6, R14, R13, R12, R11 ;  /* 0x0000000c0d0e7389 */ /* 0x00006400000c000b */
[----:B01----:R-:W-:Y:S01]  /*2e4a0*/  ENDCOLLECTIVE ;  /* 0x000000000000791b */ /* 0x003fe20003800000 */
.L_x_7062:
[----:B------:R-:W-:Y:S02]  /*2e4b0*/  IMAD.MOV.U32 R13, RZ, RZ, R45 ;  /* 0x000000ffff0d7224 */ /* 0x000fe400078e002d */
[----:B------:R-:W-:Y:S02]  /*2e4c0*/  IMAD.MOV.U32 R12, RZ, RZ, R0 ;  /* 0x000000ffff0c7224 */ /* 0x000fe400078e0000 */
[----:B------:R-:W-:-:S07]  /*2e4d0*/  IMAD.MOV.U32 R40, RZ, RZ, R14 ;  /* 0x000000ffff287224 */ /* 0x000fce00078e000e */
[----:B------:R-:W-:Y:S05]  /*2e4e0*/  WARPSYNC.COLLECTIVE R15, `(.L_x_7063) ;  /* 0x000000000f087348 */ /* 0x000fea0003c00000 */
[----:B------:R0:W1:Y:S02]  /*2e4f0*/  SHFL.IDX P6, R14, R13, R12, R11 ;  /* 0x0000000c0d0e7389 */ /* 0x00006400000c000b */
[----:B01----:R-:W-:Y:S01]  /*2e500*/  ENDCOLLECTIVE ;  /* 0x000000000000791b */ /* 0x003fe20003800000 */
.L_x_7063:
        /* <DEDUP_REMOVED lines=8> */
.L_x_7064:
[----:B------:R-:W-:Y:S02]  /*2e590*/  IMAD.MOV.U32 R13, RZ, RZ, R49 ;  /* 0x000000ffff0d7224 */ /* 0x000fe400078e0031 */
[----:B------:R-:W-:Y:S02]  /*2e5a0*/  IMAD.MOV.U32 R12, RZ, RZ, R0 ;  /* 0x000000ffff0c7224 */ /* 0x000fe400078e0000 */
[----:B------:R-:W-:-:S07]  /*2e5b0*/  IMAD.MOV.U32 R42, RZ, RZ, R14 ;  /* 0x000000ffff2a7224 */ /* 0x000fce00078e000e */
[----:B------:R-:W-:Y:S05]  /*2e5c0*/  WARPSYNC.COLLECTIVE R15, `(.L_x_7065) ;  /* 0x000000000f087348 */ /* 0x000fea0003c00000 */
[----:B------:R0:W1:Y:S02]  /*2e5d0*/  SHFL.IDX P6, R14, R13, R12, R11 ;  /* 0x0000000c0d0e7389 */ /* 0x00006400000c000b */
[----:B01----:R-:W-:Y:S01]  /*2e5e0*/  ENDCOLLECTIVE ;  /* 0x000000000000791b */ /* 0x003fe20003800000 */
.L_x_7065:
        /* <DEDUP_REMOVED lines=8> */
.L_x_7066:
[----:B------:R-:W-:Y:S02]  /*2e670*/  IMAD.MOV.U32 R13, RZ, RZ, R53 ;  /* 0x000000ffff0d7224 */ /* 0x000fe400078e0035 */
[----:B------:R-:W-:Y:S02]  /*2e680*/  IMAD.MOV.U32 R12, RZ, RZ, R0 ;  /* 0x000000ffff0c7224 */ /* 0x000fe400078e0000 */
[----:B------:R-:W-:-:S07]  /*2e690*/  IMAD.MOV.U32 R44, RZ, RZ, R14 ;  /* 0x000000ffff2c7224 */ /* 0x000fce00078e000e */
[----:B------:R-:W-:Y:S05]  /*2e6a0*/  WARPSYNC.COLLECTIVE R15, `(.L_x_7067) ;  /* 0x000000000f087348 */ /* 0x000fea0003c00000 */
[----:B------:R0:W1:Y:S02]  /*2e6b0*/  SHFL.IDX P6, R14, R13, R12, R11 ;  /* 0x0000000c0d0e7389 */ /* 0x00006400000c000b */
[----:B01----:R-:W-:Y:S01]  /*2e6c0*/  ENDCOLLECTIVE ;  /* 0x000000000000791b */ /* 0x003fe20003800000 */
.L_x_7067:
[----:B------:R-:W-:Y:S01]  /*2e6d0*/  SEL R9, R49, R44, P0 ;  /* 0x0000002c31097207 */ /* 0x000fe20000000000 */
[----:B------:R-:W-:Y:S02]  /*2e6e0*/  IMAD.MOV.U32 R13, RZ, RZ, R55 ;  /* 0x000000ffff0d7224 */ /* 0x000fe400078e0037 */
[----:B------:R-:W-:Y:S02]  /*2e6f0*/  IMAD.MOV.U32 R12, RZ, RZ, R2 ;  /* 0x000000ffff0c7224 */ /* 0x000fe400078e0002 */
[----:B------:R-:W-:-:S07]  /*2e700*/  IMAD.MOV.U32 R53, RZ, RZ, R14 ;  /* 0x000000ffff357224 */ /* 0x000fce00078e000e */
[----:B------:R-:W-:Y:S05]  /*2e710*/  WARPSYNC.COLLECTIVE R15, `(.L_x_7068) ;  /* 0x000000000f087348 */ /* 0x000fea0003c00000 */
[----:B------:R0:W1:Y:S02]  /*2e720*/  SHFL.IDX P6, R14, R13, R12, R11 ;  /* 0x0000000c0d0e7389 */ /* 0x00006400000c000b */
[----:B01----:R-:W-:Y:S01]  /*2e730*/  ENDCOLLECTIVE ;  /* 0x000000000000791b */ /* 0x003fe20003800000 */
.L_x_7068:
[----:B------:R-:W-:Y:S02]  /*2e740*/  IMAD.MOV.U32 R13, RZ, RZ, R57 ;  /* 0x000000ffff0d7224 */ /* 0x000fe400078e0039 */
[----:B------:R-:W-:Y:S02]  /*2e750*/  IMAD.MOV.U32 R12, RZ, RZ, R0 ;  /* 0x000000ffff0c7224 */ /* 0x000fe400078e0000 */
[----:B------:R-:W-:-:S07]  /*2e760*/  IMAD.MOV.U32 R46, RZ, RZ, R14 ;  /* 0x000000ffff2e7224 */ /* 0x000fce00078e000e */
[----:B------:R-:W-:Y:S05]  /*2e770*/  WARPSYNC.COLLECTIVE R15, `(.L_x_7069) ;  /* 0x000000000f087348 */ /* 0x000fea0003c00000 */
[----:B------:R0:W1:Y:S02]  /*2e780*/  SHFL.IDX P6, R14, R13, R12, R11 ;  /* 0x0000000c0d0e7389 */ /* 0x00006400000c000b */
[----:B01----:R-:W-:Y:S01]  /*2e790*/  ENDCOLLECTIVE ;  /* 0x000000000000791b */ /* 0x003fe20003800000 */
.L_x_7069:
        /* <DEDUP_REMOVED lines=8> */
.L_x_7070:
[----:B------:R-:W-:Y:S02]  /*2e820*/  IMAD.MOV.U32 R13, RZ, RZ, R61 ;  /* 0x000000ffff0d7224 */ /* 0x000fe400078e003d */
[----:B------:R-:W-:Y:S02]  /*2e830*/  IMAD.MOV.U32 R12, RZ, RZ, R0 ;  /* 0x000000ffff0c7224 */ /* 0x000fe400078e0000 */
[----:B------:R-:W-:-:S07]  /*2e840*/  IMAD.MOV.U32 R48, RZ, RZ, R14 ;  /* 0x000000ffff307224 */ /* 0x000fce00078e000e */
[----:B------:R-:W-:Y:S05]  /*2e850*/  WARPSYNC.COLLECTIVE R15, `(.L_x_7071) ;  /* 0x000000000f087348 */ /* 0x000fea0003c00000 */
[----:B------:R0:W1:Y:S02]  /*2e860*/  SHFL.IDX P6, R14, R13, R12, R11 ;  /* 0x0000000c0d0e7389 */ /* 0x00006400000c000b */
[----:B01----:R-:W-:Y:S01]  /*2e870*/  ENDCOLLECTIVE ;  /* 0x000000000000791b */ /* 0x003fe20003800000 */
.L_x_7071:
        /* <DEDUP_REMOVED lines=8> */
.L_x_7072:
[----:B------:R-:W-:Y:S02]  /*2e900*/  IMAD.MOV.U32 R13, RZ, RZ, R65 ;  /* 0x000000ffff0d7224 */ /* 0x000fe400078e0041 */
[----:B------:R-:W-:Y:S02]  /*2e910*/  IMAD.MOV.U32 R12, RZ, RZ, R0 ;  /* 0x000000ffff0c7224 */ /* 0x000fe400078e0000 */
[----:B------:R-:W-:-:S07]  /*2e920*/  IMAD.MOV.U32 R50, RZ, RZ, R14 ;  /* 0x000000ffff327224 */ /* 0x000fce00078e000e */
[----:B------:R-:W-:Y:S05]  /*2e930*/  WARPSYNC.COLLECTIVE R15, `(.L_x_7073) ;  /* 0x000000000f087348 */ /* 0x000fea0003c00000 */
[----:B------:R0:W1:Y:S02]  /*2e940*/  SHFL.IDX P6, R14, R13, R12, R11 ;  /* 0x0000000c0d0e7389 */ /* 0x00006400000c000b */
[----:B01----:R-:W-:Y:S01]  /*2e950*/  ENDCOLLECTIVE ;  /* 0x000000000000791b */ /* 0x003fe20003800000 */
.L_x_7073:
        /* <DEDUP_REMOVED lines=8> */
.L_x_7074:
[----:B------:R-:W-:Y:S02]  /*2e9e0*/  IMAD.MOV.U32 R13, RZ, RZ, R69 ;  /* 0x000000ffff0d7224 */ /* 0x000fe400078e0045 */
[----:B------:R-:W-:Y:S02]  /*2e9f0*/  IMAD.MOV.U32 R12, RZ, RZ, R0 ;  /* 0x000000ffff0c7224 */ /* 0x000fe400078e0000 */
[----:B------:R-:W-:-:S07]  /*2ea00*/  IMAD.MOV.U32 R52, RZ, RZ, R14 ;  /* 0x000000ffff347224 */ /* 0x000fce00078e000e */
[----:B------:R-:W-:Y:S05]  /*2ea10*/  WARPSYNC.COLLECTIVE R15, `(.L_x_7075) ;  /* 0x000000000f087348 */ /* 0x000fea0003c00000 */
[----:B------:R0:W1:Y:S02]  /*2ea20*/  SHFL.IDX P6, R14, R13, R12, R11 ;  /* 0x0000000c0d0e7389 */ /* 0x00006400000c000b */
[----:B01----:R-:W-:Y:S01]  /*2ea30*/  ENDCOLLECTIVE ;  /* 0x000000000000791b */ /* 0x003fe20003800000 */
.L_x_7075:
        /* <DEDUP_REMOVED lines=8> */
.L_x_7076:
[----:B------:R-:W-:Y:S02]  /*2eac0*/  IMAD.MOV.U32 R13, RZ, RZ, R73 ;  /* 0x000000ffff0d7224 */ /* 0x000fe400078e0049 */
[----:B------:R-:W-:Y:S02]  /*2ead0*/  IMAD.MOV.U32 R12, RZ, RZ, R0 ;  /* 0x000000ffff0c7224 */ /* 0x000fe400078e0000 */
[----:B------:R-:W-:-:S07]  /*2eae0*/  IMAD.MOV.U32 R54, RZ, RZ, R14 ;  /* 0x000000ffff367224 */ /* 0x000fce00078e000e */
[----:B------:R-:W-:Y:S05]  /*2eaf0*/  WARPSYNC.COLLECTIVE R15, `(.L_x_7077) ;  /* 0x000000000f087348 */ /* 0x000fea0003c00000 */
[----:B------:R0:W1:Y:S02]  /*2eb00*/  SHFL.IDX P6, R14, R13, R12, R11 ;  /* 0x0000000c0d0e7389 */ /* 0x00006400000c000b */
[----:B01----:R-:W-:Y:S01]  /*2eb10*/  ENDCOLLECTIVE ;  /* 0x000000000000791b */ /* 0x003fe20003800000 */
.L_x_7077:
        /* <DEDUP_REMOVED lines=8> */
.L_x_7078:
[----:B------:R-:W-:Y:S01]  /*2eba0*/  SEL R11, R44, R49, P0 ;  /* 0x000000312c0b7207 */ /* 0x000fe20000000000 */
[----:B------:R-:W-:Y:S06]  /*2ebb0*/  BRA `(.L_x_7079) ;  /* 0xffffff5800ac7947 */ /* 0x000fec000383ffff */
.L_x_6876:
        /* <DEDUP_REMOVED lines=11> */
.L_x_7081:
[----:B------:R-:W-:Y:S05]  /*2ec70*/  BSYNC B1 ;  /* 0x0000000000017941 */ /* 0x000fea0003800000 */
.L_x_7080:
[----:B------:R-:W-:Y:S05]  /*2ec80*/  BRA `(.L_x_7082) ;  /* 0xffffff8c00107947 */ /* 0x000fea000383ffff */
.L_x_6878:
[----:B------:R-:W-:Y:S01]  /*2ec90*/  BSSY B1, `(.L_x_7083) ;  /* 0x0000006000017945 */ /* 0x000fe20003800000 */
[----:B------:R-:W-:-:S07]  /*2eca0*/  IMAD.MOV.U32 R15, RZ, RZ, -0x1 ;  /* 0xffffffffff0f7424 */ /* 0x000fce00078e00ff */
[----:B0-----:R-:W-:Y:S05]  /*2ecb0*/  WARPSYNC.COLLECTIVE R15, `(.L_x_7084) ;  /* 0x000000000f0c7348 */ /* 0x001fea0003c00000 */
[----:B------:R-:W-:Y:S02]  /*2ecc0*/  ELECT P6, UR62, PT ;  /* 0x00000000003e782f */ /* 0x000fe400038c0000 */
[----:B------:R-:W-:Y:S01]  /*2ecd0*/  MOV R14, UR62 ;  /* 0x0000003e000e7c02 */ /* 0x000fe20008000f00 */
[----:B0-----:R-:W-:Y:S10]  /*2ece0*/  ENDCOLLECTIVE ;  /* 0x000000000000791b */ /* 0x001ff40003800000 */
.L_x_7084:
[----:B------:R-:W-:Y:S05]  /*2ecf0*/  BSYNC B1 ;  /* 0x0000000000017941 */ /* 0x000fea0003800000 */
.L_x_7083:
[----:B------:R-:W-:Y:S05]  /*2ed00*/  BRA `(.L_x_6877) ;  /* 0xffffff8c00087947 */ /* 0x000fea000383ffff */
.L_x_6880:
[----:B0-----:R0:W1:Y:S02]  /*2ed10*/  SYNCS.PHASECHK.TRANS64.TRYWAIT P0, [R11+URZ+0x28820], R4 ;  /* 0x028820040b0075a7 */ /* 0x001064000800017f */
[----:B-1----:R-:W-:Y:S05]  /*2ed20*/  @!P0 NANOSLEEP.SYNCS 0x989680 ;  /* 0x009896800000895d */ /* 0x002fea0003900000 */
[----:B------:R-:W1:Y:S02]  /*2ed30*/  @!P0 SYNCS.PHASECHK.TRANS64 P0, [R11+URZ+0x28820], R4 ;  /* 0x028820040b0085a7 */ /* 0x000e64000800007f */
[----:B-1----:R-:W-:Y:S05]  /*2ed40*/  @!P0 BRA `(.L_x_6880) ;  /* 0xfffffffc00f08947 */ /* 0x002fea000383ffff */
[----:B------:R-:W-:Y:S05]  /*2ed50*/  BRA `(.L_x_7085) ;  /* 0xffffff8c00247947 */ /* 0x000fea000383ffff */
.L_x_6884:
[----:B-1----:R1:W2:Y:S02]  /*2ed60*/  SYNCS.PHASECHK.TRANS64.TRYWAIT P0, [R8+URZ+0x288a0], R10 ;  /* 0x0288a00a080075a7 */ /* 0x0022a4000800017f */
[----:B--2---:R-:W-:Y:S05]  /*2ed70*/  @!P0 NANOSLEEP.SYNCS 0x989680 ;  /* 0x009896800000895d */ /* 0x004fea0003900000 */
[----:B------:R-:W2:Y:S02]  /*2ed80*/  @!P0 SYNCS.PHASECHK.TRANS64 P0, [R8+URZ+0x288a0], R10 ;  /* 0x0288a00a080085a7 */ /* 0x000ea4000800007f */
[----:B--2---:R-:W-:Y:S05]  /*2ed90*/  @!P0 BRA `(.L_x_6884) ;  /* 0xfffffffc00f08947 */ /* 0x004fea000383ffff */
[----:B------:R-:W-:Y:S05]  /*2eda0*/  BRA `(.L_x_7086) ;  /* 0xffffff8c00447947 */ /* 0x000fea000383ffff */
.L_x_6889:
[----:B0-----:R0:W2:Y:S02]  /*2edb0*/  SYNCS.PHASECHK.TRANS64.TRYWAIT P0, [R8+URZ+0x288c0], R10 ;  /* 0x0288c00a080075a7 */ /* 0x0010a4000800017f */
[----:B--2---:R-:W-:Y:S05]  /*2edc0*/  @!P0 NANOSLEEP.SYNCS 0x989680 ;  /* 0x009896800000895d */ /* 0x004fea0003900000 */
[----:B------:R-:W2:Y:S02]  /*2edd0*/  @!P0 SYNCS.PHASECHK.TRANS64 P0, [R8+URZ+0x288c0], R10 ;  /* 0x0288c00a080085a7 */ /* 0x000ea4000800007f */
[----:B--2---:R-:W-:Y:S05]  /*2ede0*/  @!P0 BRA `(.L_x_6889) ;  /* 0xfffffffc00f08947 */ /* 0x004fea000383ffff */
[----:B------:R-:W-:Y:S05]  /*2edf0*/  BRA `(.L_x_7087) ;  /* 0xffffff8c00c47947 */ /* 0x000fea000383ffff */
.L_x_6896:
[----:B0-----:R0:W1:Y:S02]  /*2ee00*/  SYNCS.PHASECHK.TRANS64.TRYWAIT P1, [R6+URZ+0x288a0], R7 ;  /* 0x0288a007060075a7 */ /* 0x001064000802017f */
[----:B-1----:R-:W-:Y:S05]  /*2ee10*/  @!P1 NANOSLEEP.SYNCS 0x989680 ;  /* 0x009896800000995d */ /* 0x002fea0003900000 */
[----:B------:R-:W1:Y:S02]  /*2ee20*/  @!P1 SYNCS.PHASECHK.TRANS64 P1, [R6+URZ+0x288a0], R7 ;  /* 0x0288a007060095a7 */ /* 0x000e64000802007f */
[----:B-1----:R-:W-:Y:S05]  /*2ee30*/  @!P1 BRA `(.L_x_6896) ;  /* 0xfffffffc00f09947 */ /* 0x002fea000383ffff */
[----:B------:R-:W-:Y:S05]  /*2ee40*/  BRA `(.L_x_7088) ;  /* 0xffffff9000a47947 */ /* 0x000fea000383ffff */
.L_x_6901:
[----:B-1----:R1:W2:Y:S02]  /*2ee50*/  SYNCS.PHASECHK.TRANS64.TRYWAIT P1, [R6+URZ+0x288c0], R7 ;  /* 0x0288c007060075a7 */ /* 0x0022a4000802017f */
[----:B--2---:R-:W-:Y:S05]  /*2ee60*/  @!P1 NANOSLEEP.SYNCS 0x989680 ;  /* 0x009896800000995d */ /* 0x004fea0003900000 */
[----:B------:R-:W2:Y:S02]  /*2ee70*/  @!P1 SYNCS.PHASECHK.TRANS64 P1, [R6+URZ+0x288c0], R7 ;  /* 0x0288c007060095a7 */ /* 0x000ea4000802007f */
[----:B--2---:R-:W-:Y:S05]  /*2ee80*/  @!P1 BRA `(.L_x_6901) ;  /* 0xfffffffc00f09947 */ /* 0x004fea000383ffff */
[----:B------:R-:W-:Y:S05]  /*2ee90*/  BRA `(.L_x_7089) ;  /* 0xffffff94001c7947 */ /* 0x000fea000383ffff */
.L_x_6922:
[----:B0-----:R-:W0:Y:S01]  /*2eea0*/  S2R R5, SR_TID.X ;  /* 0x0000000000057919 */ /* 0x001e220000002100 */
        /* <DEDUP_REMOVED lines=10> */
.L_x_7091:
[----:B------:R-:W-:Y:S05]  /*2ef50*/  BSYNC B0 ;  /* 0x0000000000007941 */ /* 0x000fea0003800000 */
.L_x_7090:
[----:B------:R-:W-:Y:S05]  /*2ef60*/  BRA `(.L_x_7092) ;  /* 0xffffffa000fc7947 */ /* 0x000fea000383ffff */
.L_x_6924:
[----:B------:R-:W-:Y:S01]  /*2ef70*/  BSSY B0, `(.L_x_7093) ;  /* 0x0000006000007945 */ /* 0x000fe20003800000 */
[----:B------:R-:W-:-:S07]  /*2ef80*/  IMAD.MOV.U32 R15, RZ, RZ, -0x1 ;  /* 0xffffffffff0f7424 */ /* 0x000fce00078e00ff */
[----:B0-----:R-:W-:Y:S05]  /*2ef90*/  WARPSYNC.COLLECTIVE R15, `(.L_x_7094) ;  /* 0x000000000f0c7348 */ /* 0x001fea0003c00000 */
[----:B------:R-:W-:Y:S02]  /*2efa0*/  ELECT P6, UR62, PT ;  /* 0x00000000003e782f */ /* 0x000fe400038c0000 */
[----:B------:R-:W-:Y:S01]  /*2efb0*/  MOV R14, UR62 ;  /* 0x0000003e000e7c02 */ /* 0x000fe20008000f00 */
[----:B0-----:R-:W-:Y:S10]  /*2efc0*/  ENDCOLLECTIVE ;  /* 0x000000000000791b */ /* 0x001ff40003800000 */
.L_x_7094:
[----:B------:R-:W-:Y:S05]  /*2efd0*/  BSYNC B0 ;  /* 0x0000000000007941 */ /* 0x000fea0003800000 */
.L_x_7093:
[----:B------:R-:W-:Y:S05]  /*2efe0*/  BRA `(.L_x_7095) ;  /* 0xffffffa000f47947 */ /* 0x000fea000383ffff */
.L_x_6927:
[----:B0-----:R0:W1:Y:S02]  /*2eff0*/  SYNCS.PHASECHK.TRANS64.TRYWAIT P2, [R5+URZ+0x28880], R7 ;  /* 0x02888007050075a7 */ /* 0x001064000804017f */
[----:B-1----:R-:W-:Y:S05]  /*2f000*/  @!P2 NANOSLEEP.SYNCS 0x989680 ;  /* 0x009896800000a95d */ /* 0x002fea0003900000 */
[----:B------:R-:W1:Y:S02]  /*2f010*/  @!P2 SYNCS.PHASECHK.TRANS64 P2, [R5+URZ+0x28880], R7 ;  /* 0x028880070500a5a7 */ /* 0x000e64000804007f */
[----:B-1----:R-:W-:Y:S05]  /*2f020*/  @!P2 BRA `(.L_x_6927) ;  /* 0xfffffffc00f0a947 */ /* 0x002fea000383ffff */
[----:B------:R-:W-:Y:S05]  /*2f030*/  BRA `(.L_x_7096) ;  /* 0xffffffa400747947 */ /* 0x000fea000383ffff */
.L_x_6929:
[----:B-1----:R1:W2:Y:S02]  /*2f040*/  SYNCS.PHASECHK.TRANS64.TRYWAIT P2, [R5+URZ+0x28840], R7 ;  /* 0x02884007050075a7 */ /* 0x0022a4000804017f */
[----:B--2---:R-:W-:Y:S05]  /*2f050*/  @!P2 NANOSLEEP.SYNCS 0x989680 ;  /* 0x009896800000a95d */ /* 0x004fea0003900000 */
[----:B------:R-:W2:Y:S02]  /*2f060*/  @!P2 SYNCS.PHASECHK.TRANS64 P2, [R5+URZ+0x28840], R7 ;  /* 0x028840070500a5a7 */ /* 0x000ea4000804007f */
[----:B--2---:R-:W-:Y:S05]  /*2f070*/  @!P2 BRA `(.L_x_6929) ;  /* 0xfffffffc00f0a947 */ /* 0x004fea000383ffff */
[----:B------:R-:W-:Y:S05]  /*2f080*/  BRA `(.L_x_7097) ;  /* 0xffffffa400d87947 */ /* 0x000fea000383ffff */
.L_x_6932:
        /* <DEDUP_REMOVED lines=8> */
.L_x_6938:
[----:B--2---:R2:W3:Y:S02]  /*2f110*/  SYNCS.PHASECHK.TRANS64.TRYWAIT P0, [R5+URZ+0x28880], R4 ;  /* 0x02888004050075a7 */ /* 0x0044e4000800017f */
[----:B---3--:R-:W-:Y:S05]  /*2f120*/  @!P0 NANOSLEEP.SYNCS 0x989680 ;  /* 0x009896800000895d */ /* 0x008fea0003900000 */
[----:B------:R-:W3:Y:S02]  /*2f130*/  @!P0 SYNCS.PHASECHK.TRANS64 P0, [R5+URZ+0x28880], R4 ;  /* 0x02888004050085a7 */ /* 0x000ee4000800007f */
[----:B---3--:R-:W-:Y:S05]  /*2f140*/  @!P0 BRA `(.L_x_6938) ;  /* 0xfffffffc00f08947 */ /* 0x008fea000383ffff */
[----:B------:R-:W-:Y:S05]  /*2f150*/  BRA `(.L_x_7099) ;  /* 0xffffffac005c7947 */ /* 0x000fea000383ffff */
.L_x_6943:
[----:B-1----:R1:W3:Y:S02]  /*2f160*/  SYNCS.PHASECHK.TRANS64.TRYWAIT P0, [R5+URZ+0x28840], R4 ;  /* 0x02884004050075a7 */ /* 0x0022e4000800017f */
[----:B---3--:R-:W-:Y:S05]  /*2f170*/  @!P0 NANOSLEEP.SYNCS 0x989680 ;  /* 0x009896800000895d */ /* 0x008fea0003900000 */
[----:B------:R-:W3:Y:S02]  /*2f180*/  @!P0 SYNCS.PHASECHK.TRANS64 P0, [R5+URZ+0x28840], R4 ;  /* 0x02884004050085a7 */ /* 0x000ee4000800007f */
[----:B---3--:R-:W-:Y:S05]  /*2f190*/  @!P0 BRA `(.L_x_6943) ;  /* 0xfffffffc00f08947 */ /* 0x008fea000383ffff */
[----:B------:R-:W-:Y:S05]  /*2f1a0*/  BRA `(.L_x_7100) ;  /* 0xffffffac00e87947 */ /* 0x000fea000383ffff */
.L_x_6949:
[----:B--2---:R2:W3:Y:S02]  /*2f1b0*/  SYNCS.PHASECHK.TRANS64.TRYWAIT P2, [R21+URZ+0x28870], R3 ;  /* 0x02887003150075a7 */ /* 0x0044e4000804017f */
[----:B---3--:R-:W-:Y:S05]  /*2f1c0*/  @!P2 NANOSLEEP.SYNCS 0x989680 ;  /* 0x009896800000a95d */ /* 0x008fea0003900000 */
[----:B------:R-:W3:Y:S02]  /*2f1d0*/  @!P2 SYNCS.PHASECHK.TRANS64 P2, [R21+URZ+0x28870], R3 ;  /* 0x028870031500a5a7 */ /* 0x000ee4000804007f */
[----:B---3--:R-:W-:Y:S05]  /*2f1e0*/  @!P2 BRA `(.L_x_6949) ;  /* 0xfffffffc00f0a947 */ /* 0x008fea000383ffff */
[----:B------:R-:W-:Y:S05]  /*2f1f0*/  BRA `(.L_x_7101) ;  /* 0xffffffb000907947 */ /* 0x000fea000383ffff */
.L_x_6951:
[----:B--2---:R2:W3:Y:S02]  /*2f200*/  SYNCS.PHASECHK.TRANS64.TRYWAIT P2, [R21+URZ+0x28860], R4 ;  /* 0x02886004150075a7 */ /* 0x0044e4000804017f */
[----:B---3--:R-:W-:Y:S05]  /*2f210*/  @!P2 NANOSLEEP.SYNCS 0x989680 ;  /* 0x009896800000a95d */ /* 0x008fea0003900000 */
[----:B------:R-:W3:Y:S02]  /*2f220*/  @!P2 SYNCS.PHASECHK.TRANS64 P2, [R21+URZ+0x28860], R4 ;  /* 0x028860041500a5a7 */ /* 0x000ee4000804007f */
[----:B---3--:R-:W-:Y:S05]  /*2f230*/  @!P2 BRA `(.L_x_6951) ;  /* 0xfffffffc00f0a947 */ /* 0x008fea000383ffff */
[----:B------:R-:W-:Y:S05]  /*2f240*/  BRA `(.L_x_7102) ;  /* 0xffffffb000987947 */ /* 0x000fea000383ffff */
.L_x_6958:
[----:B-1----:R1:W3:Y:S02]  /*2f250*/  SYNCS.PHASECHK.TRANS64.TRYWAIT P0, [R0+URZ+0x28870], R3 ;  /* 0x02887003000075a7 */ /* 0x0022e4000800017f */
[----:B---3--:R-:W-:Y:S05]  /*2f260*/  @!P0 NANOSLEEP.SYNCS 0x989680 ;  /* 0x009896800000895d */ /* 0x008fea0003900000 */
[----:B------:R-:W3:Y:S02]  /*2f270*/  @!P0 SYNCS.PHASECHK.TRANS64 P0, [R0+URZ+0x28870], R3 ;  /* 0x02887003000085a7 */ /* 0x000ee4000800007f */
[----:B---3--:R-:W-:Y:S05]  /*2f280*/  @!P0 BRA `(.L_x_6958) ;  /* 0xfffffffc00f08947 */ /* 0x008fea000383ffff */
[----:B------:R-:W-:Y:S05]  /*2f290*/  BRA `(.L_x_7103) ;  /* 0xffffffbc00887947 */ /* 0x000fea000383ffff */
.L_x_6960:
[----:B-1----:R1:W3:Y:S02]  /*2f2a0*/  SYNCS.PHASECHK.TRANS64.TRYWAIT P0, [R0+URZ+0x28860], R3 ;  /* 0x02886003000075a7 */ /* 0x0022e4000800017f */
[----:B---3--:R-:W-:Y:S05]  /*2f2b0*/  @!P0 NANOSLEEP.SYNCS 0x989680 ;  /* 0x009896800000895d */ /* 0x008fea0003900000 */
[----:B------:R-:W3:Y:S02]  /*2f2c0*/  @!P0 SYNCS.PHASECHK.TRANS64 P0, [R0+URZ+0x28860], R3 ;  /* 0x02886003000085a7 */ /* 0x000ee4000800007f */
[----:B---3--:R-:W-:Y:S05]  /*2f2d0*/  @!P0 BRA `(.L_x_6960) ;  /* 0xfffffffc00f08947 */ /* 0x008fea000383ffff */
[----:B------:R-:W-:Y:S05]  /*2f2e0*/  BRA `(.L_x_7104) ;  /* 0xffffffbc00907947 */ /* 0x000fea000383ffff */
.L_x_6964:
[----:B------:R-:W3:Y:S01]  /*2f2f0*/  LDL R3, [R1] ;  /* 0x0000000001037983 */ /* 0x000ee20000100800 */
[----:B------:R-:W-:Y:S01]  /*2f300*/  BSSY B0, `(.L_x_7105) ;  /* 0x0000008000007945 */ /* 0x000fe20003800000 */
[----:B------:R-:W-:Y:S02]  /*2f310*/  IMAD.MOV.U32 R12, RZ, RZ, RZ ;  /* 0x000000ffff0c7224 */ /* 0x000fe400078e00ff */
[----:B------:R-:W-:Y:S02]  /*2f320*/  IMAD.MOV.U32 R11, RZ, RZ, 0x1f ;  /* 0x0000001fff0b7424 */ /* 0x000fe400078e00ff */
[----:B------:R-:W-:Y:S02]  /*2f330*/  IMAD.MOV.U32 R15, RZ, RZ, -0x1 ;  /* 0xffffffffff0f7424 */ /* 0x000fe400078e00ff */
[----:B---3--:R-:W-:-:S07]  /*2f340*/  IMAD.MOV.U32 R13, RZ, RZ, R3 ;  /* 0x000000ffff0d7224 */ /* 0x008fce00078e0003 */
[----:B0-2---:R-:W-:Y:S05]  /*2f350*/  WARPSYNC.COLLECTIVE R15, `(.L_x_7106) ;  /* 0x000000000f087348 */ /* 0x005fea0003c00000 */
[----:B------:R1:W3:Y:S02]  /*2f360*/  SHFL.IDX P6, R14, R13, R12, R11 ;  /* 0x0000000c0d0e7389 */ /* 0x0002e400000c000b */
[----:B0123--:R-:W-:Y:S01]  /*2f370*/  ENDCOLLECTIVE ;  /* 0x000000000000791b */ /* 0x00ffe20003800000 */
.L_x_7106:
[----:B------:R-:W-:Y:S05]  /*2f380*/  BSYNC B0 ;  /* 0x0000000000007941 */ /* 0x000fea0003800000 */
.L_x_7105:
[----:B------:R0:W5:Y:S01]  /*2f390*/  LDL R2, [R1+0xc] ;  /* 0x00000c0001027983 */ /* 0x0001620000100800 */
[----:B------:R-:W-:Y:S02]  /*2f3a0*/  IMAD.MOV.U32 R13, RZ, RZ, R3 ;  /* 0x000000ffff0d7224 */ /* 0x000fe400078e0003 */
[----:B------:R-:W-:Y:S02]  /*2f3b0*/  IMAD.MOV.U32 R12, RZ, RZ, 0x1 ;  /* 0x00000001ff0c7424 */ /* 0x000fe400078e00ff */
[----:B------:R-:W-:Y:S02]  /*2f3c0*/  IMAD.MOV.U32 R11, RZ, RZ, 0x1f ;  /* 0x0000001fff0b7424 */ /* 0x000fe400078e00ff */
[----:B------:R-:W-:Y:S02]  /*2f3d0*/  IMAD.MOV.U32 R15, RZ, RZ, -0x1 ;  /* 0xffffffffff0f7424 */ /* 0x000fe400078e00ff */
[----:B0-----:R-:W-:-:S07]  /*2f3e0*/  IMAD.MOV.U32 R0, RZ, RZ, R14 ;  /* 0x000000ffff007224 */ /* 0x001fce00078e000e */
[----:B-----5:R-:W-:Y:S05]  /*2f3f0*/  WARPSYNC.COLLECTIVE R15, `(.L_x_7107) ;  /* 0x000000000f087348 */ /* 0x020fea0003c00000 */
[----:B------:R0:W1:Y:S02]  /*2f400*/  SHFL.IDX P6, R14, R13, R12, R11 ;  /* 0x0000000c0d0e7389 */ /* 0x00006400000c000b */
[----:B01---5:R-:W-:Y:S01]  /*2f410*/  ENDCOLLECTIVE ;  /* 0x000000000000791b */ /* 0x023fe20003800000 */
.L_x_7107:
        /* <DEDUP_REMOVED lines=19> */
.L_x_7108:
[----:B------:R-:W-:Y:S01]  /*2f550*/  IMAD.MOV.U32 R12, RZ, RZ, 0x2 ;  /* 0x00000002ff0c7424 */ /* 0x000fe200078e00ff */
[----:B------:R-:W-:-:S05]  /*2f560*/  SEL R7, R14, RZ, P1 ;  /* 0x000000ff0e077207 */ /* 0x000fca0000800000 */
[----:B------:R-:W-:-:S04]  /*2f570*/  IMAD.IADD R3, R2, 0x1, R7 ;  /* 0x0000000102037824 */ /* 0x000fc800078e0207 */
[----:B------:R-:W-:-:S07]  /*2f580*/  IMAD.MOV.U32 R13, RZ, RZ, R3 ;  /* 0x000000ffff0d7224 */ /* 0x000fce00078e0003 */
[----:B------:R-:W-:Y:S05]  /*2f590*/  WARPSYNC.COLLECTIVE R15, `(.L_x_7109) ;  /* 0x000000000f087348 */ /* 0x000fea0003c00000 */
[----:B------:R0:W1:Y:S02]  /*2f5a0*/  SHFL.UP P6, R14, R13, R12, R11 ;  /* 0x0400000c0d0e7389 */ /* 0x00006400000c000b */
[----:B01----:R-:W-:Y:S01]  /*2f5b0*/  ENDCOLLECTIVE ;  /* 0x000000000000791b */ /* 0x003fe20003800000 */
.L_x_7109:
[----:B------:R-:W-:Y:S01]  /*2f5c0*/  IMAD.MOV.U32 R12, RZ, RZ, 0x4 ;  /* 0x00000004ff0c7424 */ /* 0x000fe200078e00ff */
[----:B------:R-:W-:-:S05]  /*2f5d0*/  SEL R14, R14, RZ, P2 ;  /* 0x000000ff0e0e7207 */ /* 0x000fca0001000000 */
[----:B------:R-:W-:-:S04]  /*2f5e0*/  IMAD.IADD R3, R3, 0x1, R14 ;  /* 0x0000000103037824 */ /* 0x000fc800078e020e */
[----:B------:R-:W-:-:S07]  /*2f5f0*/  IMAD.MOV.U32 R13, RZ, RZ, R3 ;  /* 0x000000ffff0d7224 */ /* 0x000fce00078e0003 */
[----:B------:R-:W-:Y:S05]  /*2f600*/  WARPSYNC.COLLECTIVE R15, `(.L_x_7110) ;  /* 0x000000000f087348 */ /* 0x000fea0003c00000 */
[----:B------:R0:W1:Y:S02]  /*2f610*/  SHFL.UP P6, R14, R13, R12, R11 ;  /* 0x0400000c0d0e7389 */ /* 0x00006400000c000b */
[----:B01----:R-:W-:Y:S01]  /*2f620*/  ENDCOLLECTIVE ;  /* 0x000000000000791b */ /* 0x003fe20003800000 */
.L_x_7110:
[----:B------:R-:W-:Y:S01]  /*2f630*/  IMAD.MOV.U32 R12, RZ, RZ, 0x8 ;  /* 0x00000008ff0c7424 */ /* 0x000fe200078e00ff */
[----:B------:R-:W-:-:S05]  /*2f640*/  SEL R14, R14, RZ, P3 ;  /* 0x000000ff0e0e7207 */ /* 0x000fca0001800000 */
[----:B------:R-:W-:-:S04]  /*2f650*/  IMAD.IADD R3, R3, 0x1, R14 ;  /* 0x0000000103037824 */ /* 0x000fc800078e020e */
[----:B------:R-:W-:-:S07]  /*2f660*/  IMAD.MOV.U32 R13, RZ, RZ, R3 ;  /* 0x000000ffff0d7224 */ /* 0x000fce00078e0003 */
[----:B------:R-:W-:Y:S05]  /*2f670*/  WARPSYNC.COLLECTIVE R15, `(.L_x_7111) ;  /* 0x000000000f087348 */ /* 0x000fea0003c00000 */
[----:B------:R0:W1:Y:S02]  /*2f680*/  SHFL.UP P6, R14, R13, R12, R11 ;  /* 0x0400000c0d0e7389 */ /* 0x00006400000c000b */
[----:B01----:R-:W-:Y:S01]  /*2f690*/  ENDCOLLECTIVE ;  /* 0x000000000000791b */ /* 0x003fe20003800000 */
.L_x_7111:
[----:B------:R-:W-:Y:S01]  /*2f6a0*/  IMAD.MOV.U32 R12, RZ, RZ, 0x10 ;  /* 0x00000010ff0c7424 */ /* 0x000fe200078e00ff */
[----:B------:R-:W-:-:S05]  /*2f6b0*/  SEL R14, R14, RZ, P4 ;  /* 0x000000ff0e0e7207 */ /* 0x000fca0002000000 */
[----:B------:R-:W-:-:S04]  /*2f6c0*/  IMAD.IADD R3, R3, 0x1, R14 ;  /* 0x0000000103037824 */ /* 0x000fc800078e020e */
[----:B------:R-:W-:-:S07]  /*2f6d0*/  IMAD.MOV.U32 R13, RZ, RZ, R3 ;  /* 0x000000ffff0d7224 */ /* 0x000fce00078e0003 */
[----:B------:R-:W-:Y:S05]  /*2f6e0*/  WARPSYNC.COLLECTIVE R15, `(.L_x_7112) ;  /* 0x000000000f087348 */ /* 0x000fea0003c00000 */
[----:B------:R0:W1:Y:S02]  /*2f6f0*/  SHFL.UP P6, R14, R13, R12, R11 ;  /* 0x0400000c0d0e7389 */ /* 0x00006400000c000b */
[----:B01----:R-:W-:Y:S01]  /*2f700*/  ENDCOLLECTIVE ;  /* 0x000000000000791b */ /* 0x003fe20003800000 */
.L_x_7112:
        /* <DEDUP_REMOVED lines=8> */
.L_x_7113:
[----:B------:R-:W-:Y:S05]  /*2f790*/  BRA `(.L_x_7114) ;  /* 0xffffffc400ac7947 */ /* 0x000fea000383ffff */
.L_x_6969:
[----:B------:R-:W-:Y:S01]  /*2f7a0*/  BSSY B0, `(.L_x_7115) ;  /* 0x0000008000007945 */ /* 0x000fe20003800000 */
[----:B-----5:R-:W-:Y:S02]  /*2f7b0*/  IMAD.MOV.U32 R13, RZ, RZ, R2 ;  /* 0x000000ffff0d7224 */ /* 0x020fe400078e0002 */
[----:B------:R-:W-:Y:S02]  /*2f7c0*/  IMAD.MOV.U32 R12, RZ, RZ, 0x1 ;  /* 0x00000001ff0c7424 */ /* 0x000fe400078e00ff */
[----:B------:R-:W-:Y:S02]  /*2f7d0*/  IMAD.MOV.U32 R11, RZ, RZ, RZ ;  /* 0x000000ffff0b7224 */ /* 0x000fe400078e00ff */
[----:B------:R-:W-:-:S07]  /*2f7e0*/  IMAD.MOV.U32 R15, RZ, RZ, -0x1 ;  /* 0xffffffffff0f7424 */ /* 0x000fce00078e00ff */
[----:B012---:R-:W-:Y:S05]  /*2f7f0*/  WARPSYNC.COLLECTIVE R15, `(.L_x_7116) ;  /* 0x000000000f087348 */ /* 0x007fea0003c00000 */
[----:B------:R3:W4:Y:S02]  /*2f800*/  SHFL.UP P6, R14, R13, R12, R11 ;  /* 0x0400000c0d0e7389 */ /* 0x00072400000c000b */
[----:B01234-:R-:W-:Y:S01]  /*2f810*/  ENDCOLLECTIVE ;  /* 0x000000000000791b */ /* 0x01ffe20003800000 */
.L_x_7116:
[----:B------:R-:W-:Y:S05]  /*2f820*/  BSYNC B0 ;  /* 0x0000000000007941 */ /* 0x000fea0003800000 */
.L_x_7115:
        /* <DEDUP_REMOVED lines=9> */
.L_x_7117:
[----:B------:R-:W-:Y:S01]  /*2f8c0*/  IMAD.MOV.U32 R12, RZ, RZ, 0x4 ;  /* 0x00000004ff0c7424 */ /* 0x000fe200078e00ff */
[----:B------:R-:W-:-:S05]  /*2f8d0*/  SEL R14, R14, RZ, P2 ;  /* 0x000000ff0e0e7207 */ /* 0x000fca0001000000 */
[----:B------:R-:W-:-:S04]  /*2f8e0*/  IMAD.IADD R3, R3, 0x1, R14 ;  /* 0x0000000103037824 */ /* 0x000fc800078e020e */
[----:B------:R-:W-:-:S07]  /*2f8f0*/  IMAD.MOV.U32 R13, RZ, RZ, R3 ;  /* 0x000000ffff0d7224 */ /* 0x000fce00078e0003 */
[----:B------:R-:W-:Y:S05]  /*2f900*/  WARPSYNC.COLLECTIVE R15, `(.L_x_7118) ;  /* 0x000000000f087348 */ /* 0x000fea0003c00000 */
[----:B------:R0:W1:Y:S02]  /*2f910*/  SHFL.UP P6, R14, R13, R12, R11 ;  /* 0x0400000c0d0e7389 */ /* 0x00006400000c000b */
[----:B01----:R-:W-:Y:S01]  /*2f920*/  ENDCOLLECTIVE ;  /* 0x000000000000791b */ /* 0x003fe20003800000 */
.L_x_7118:
[----:B------:R-:W-:Y:S01]  /*2f930*/  IMAD.MOV.U32 R12, RZ, RZ, 0x8 ;  /* 0x00000008ff0c7424 */ /* 0x000fe200078e00ff */
[----:B------:R-:W-:-:S05]  /*2f940*/  SEL R14, R14, RZ, P3 ;  /* 0x000000ff0e0e7207 */ /* 0x000fca0001800000 */
[----:B------:R-:W-:-:S04]  /*2f950*/  IMAD.IADD R3, R3, 0x1, R14 ;  /* 0x0000000103037824 */ /* 0x000fc800078e020e */
[----:B------:R-:W-:-:S07]  /*2f960*/  IMAD.MOV.U32 R13, RZ, RZ, R3 ;  /* 0x000000ffff0d7224 */ /* 0x000fce00078e0003 */
[----:B------:R-:W-:Y:S05]  /*2f970*/  WARPSYNC.COLLECTIVE R15, `(.L_x_7119) ;  /* 0x000000000f087348 */ /* 0x000fea0003c00000 */
[----:B------:R0:W1:Y:S02]  /*2f980*/  SHFL.UP P6, R14, R13, R12, R11 ;  /* 0x0400000c0d0e7389 */ /* 0x00006400000c000b */
[----:B01----:R-:W-:Y:S01]  /*2f990*/  ENDCOLLECTIVE ;  /* 0x000000000000791b */ /* 0x003fe20003800000 */
.L_x_7119:
[----:B------:R-:W-:Y:S01]  /*2f9a0*/  IMAD.MOV.U32 R12, RZ, RZ, 0x10 ;  /* 0x00000010ff0c7424 */ /* 0x000fe200078e00ff */
[----:B------:R-:W-:-:S05]  /*2f9b0*/  SEL R14, R14, RZ, P4 ;  /* 0x000000ff0e0e7207 */ /* 0x000fca0002000000 */
[----:B------:R-:W-:-:S04]  /*2f9c0*/  IMAD.IADD R3, R3, 0x1, R14 ;  /* 0x0000000103037824 */ /* 0x000fc800078e020e */
[----:B------:R-:W-:-:S07]  /*2f9d0*/  IMAD.MOV.U32 R13, RZ, RZ, R3 ;  /* 0x000000ffff0d7224 */ /* 0x000fce00078e0003 */
[----:B------:R-:W-:Y:S05]  /*2f9e0*/  WARPSYNC.COLLECTIVE R15, `(.L_x_7120) ;  /* 0x000000000f087348 */ /* 0x000fea0003c00000 */
[----:B------:R0:W1:Y:S02]  /*2f9f0*/  SHFL.UP P6, R14, R13, R12, R11 ;  /* 0x0400000c0d0e7389 */ /* 0x00006400000c000b */
[----:B01----:R-:W-:Y:S01]  /*2fa00*/  ENDCOLLECTIVE ;  /* 0x000000000000791b */ /* 0x003fe20003800000 */
.L_x_7120:
        /* <DEDUP_REMOVED lines=8> */
.L_x_7121:
[----:B------:R-:W-:Y:S05]  /*2fa90*/  BRA `(.L_x_7122) ;  /* 0xffffffc400907947 */ /* 0x000fea000383ffff */
.L_x_6971:
[----:B------:R-:W-:Y:S01]  /*2faa0*/  BSSY B0, `(.L_x_7123) ;  /* 0x0000006000007945 */ /* 0x000fe20003800000 */
[----:B------:R-:W-:Y:S01]  /*2fab0*/  PLOP3.LUT P6, PT, P6, PT, PT, 0x8, 0x0 ;  /* 0x000000000000781c */ /* 0x000fe200037ce170 */
[----:B------:R-:W-:-:S12]  /*2fac0*/  IMAD.MOV.U32 R15, RZ, RZ, -0x1 ;  /* 0xffffffffff0f7424 */ /* 0x000fd800078e00ff */
[----:B0-2---:R-:W-:Y:S05]  /*2fad0*/  WARPSYNC.COLLECTIVE R15, `(.L_x_7124) ;  /* 0x000000000f087348 */ /* 0x005fea0003c00000 */
[----:B------:R-:W-:Y:S01]  /*2fae0*/  VOTE.ANY R14, PT, P6 ;  /* 0x00000000000e7806 */ /* 0x000fe200030e0100 */
[----:B0-2---:R-:W-:Y:S06]  /*2faf0*/  ENDCOLLECTIVE ;  /* 0x000000000000791b */ /* 0x005fec0003800000 */
.L_x_7124:
[----:B------:R-:W-:Y:S05]  /*2fb00*/  BSYNC B0 ;  /* 0x0000000000007941 */ /* 0x000fea0003800000 */
.L_x_7123:
        /* <DEDUP_REMOVED lines=9> */
.L_x_7125:
[----:B------:R-:W-:Y:S01]  /*2fba0*/  IMAD.MOV.U32 R7, RZ, RZ, R14 ;  /* 0x000000ffff077224 */ /* 0x000fe200078e000e */
[----:B------:R-:W-:Y:S06]  /*2fbb0*/  BRA `(.L_x_7126) ;  /* 0xffffffc400807947 */ /* 0x000fec000383ffff */
.L_x_6973:
[----:B------:R-:W-:Y:S01]  /*2fbc0*/  BSSY B0, `(.L_x_7127) ;  /* 0x0000007000007945 */ /* 0x000fe20003800000 */
[----:B------:R-:W-:Y:S02]  /*2fbd0*/  IMAD.MOV.U32 R13, RZ, RZ, R6 ;  /* 0x000000ffff0d7224 */ /* 0x000fe400078e0006 */
[----:B------:R-:W-:Y:S02]  /*2fbe0*/  IMAD.MOV.U32 R11, RZ, RZ, 0x1f ;  /* 0x0000001fff0b7424 */ /* 0x000fe400078e00ff */
[----:B------:R-:W-:-:S07]  /*2fbf0*/  IMAD.MOV.U32 R15, RZ, RZ, -0x1 ;  /* 0xffffffffff0f7424 */ /* 0x000fce00078e00ff */
[----:B0-23--:R-:W-:Y:S05]  /*2fc00*/  WARPSYNC.COLLECTIVE R15, `(.L_x_7128) ;  /* 0x000000000f087348 */ /* 0x00dfea0003c00000 */
[----:B------:R1:W4:Y:S02]  /*2fc10*/  SHFL.IDX P6, R14, R13, R12, R11 ;  /* 0x0000000c0d0e7389 */ /* 0x00032400000c000b */
[----:B01234-:R-:W-:Y:S01]  /*2fc20*/  ENDCOLLECTIVE ;  /* 0x000000000000791b */ /* 0x01ffe20003800000 */
.L_x_7128:
[----:B------:R-:W-:Y:S05]  /*2fc30*/  BSYNC B0 ;  /* 0x0000000000007941 */ /* 0x000fea0003800000 */
.L_x_7127:
[----:B------:R-:W-:Y:S01]  /*2fc40*/  IMAD.MOV.U32 R2, RZ, RZ, R14 ;  /* 0x000000ffff027224 */ /* 0x000fe200078e000e */
[----:B------:R-:W-:Y:S06]  /*2fc50*/  BRA `(.L_x_6972) ;  /* 0xffffffc400747947 */ /* 0x000fec000383ffff */
.L_x_6977:
[----:B0-----:R0:W1:Y:S02]  /*2fc60*/  SYNCS.PHASECHK.TRANS64.TRYWAIT P0, [R0+URZ+0x28820], R3 ;  /* 0x02882003000075a7 */ /* 0x001064000800017f */
[----:B-1----:R-:W-:Y:S05]  /*2fc70*/  @!P0 NANOSLEEP.SYNCS 0x989680 ;  /* 0x009896800000895d */ /* 0x002fea0003900000 */
[----:B------:R-:W1:Y:S02]  /*2fc80*/  @!P0 SYNCS.PHASECHK.TRANS64 P0, [R0+URZ+0x28820], R3 ;  /* 0x02882003000085a7 */ /* 0x000e64000800007f */
[----:B-1----:R-:W-:Y:S05]  /*2fc90*/  @!P0 BRA `(.L_x_6977) ;  /* 0xfffffffc00f08947 */ /* 0x002fea000383ffff */
[----:B------:R-:W-:Y:S05]  /*2fca0*/  BRA `(.L_x_7129) ;  /* 0xffffffcc002c7947 */ /* 0x000fea000383ffff */
.L_x_6978:
        /* <DEDUP_REMOVED lines=11> */
.L_x_7131:
[----:B------:R-:W-:Y:S05]  /*2fd60*/  BSYNC B0 ;  /* 0x0000000000007941 */ /* 0x000fea0003800000 */
.L_x_7130:
[----:B------:R-:W-:Y:S05]  /*2fd70*/  BRA `(.L_x_7132) ;  /* 0xffffffcc00147947 */ /* 0x000fea000383ffff */
.L_x_6979:
[----:B------:R-:W-:Y:S01]  /*2fd80*/  BSSY B0, `(.L_x_7133) ;  /* 0x0000006000007945 */ /* 0x000fe20003800000 */
[----:B------:R-:W-:-:S07]  /*2fd90*/  IMAD.MOV.U32 R15, RZ, RZ, -0x1 ;  /* 0xffffffffff0f7424 */ /* 0x000fce00078e00ff */
[----:B01----:R-:W-:Y:S05]  /*2fda0*/  WARPSYNC.COLLECTIVE R15, `(.L_x_7134) ;  /* 0x000000000f0c7348 */ /* 0x003fea0003c00000 */
[----:B------:R-:W-:Y:S02]  /*2fdb0*/  ELECT P6, UR62, PT ;  /* 0x00000000003e782f */ /* 0x000fe400038c0000 */
[----:B------:R-:W-:Y:S01]  /*2fdc0*/  MOV R14, UR62 ;  /* 0x0000003e000e7c02 */ /* 0x000fe20008000f00 */
[----:B01----:R-:W-:Y:S10]  /*2fdd0*/  ENDCOLLECTIVE ;  /* 0x000000000000791b */ /* 0x003ff40003800000 */
.L_x_7134:
[----:B------:R-:W-:Y:S05]  /*2fde0*/  BSYNC B0 ;  /* 0x0000000000007941 */ /* 0x000fea0003800000 */
.L_x_7133:
[----:B------:R-:W-:Y:S05]  /*2fdf0*/  BRA `(.L_x_7135) ;  /* 0xffffffcc00087947 */ /* 0x000fea000383ffff */
.L_x_6981:
[----:B0-----:R0:W1:Y:S02]  /*2fe00*/  SYNCS.PHASECHK.TRANS64.TRYWAIT P1, [R6+URZ], R5 ;  /* 0x00000005060075a7 */ /* 0x001064000802017f */
[----:B-1----:R-:W-:Y:S05]  /*2fe10*/  @!P1 NANOSLEEP.SYNCS 0x989680 ;  /* 0x009896800000995d */ /* 0x002fea0003900000 */
[----:B------:R-:W1:Y:S02]  /*2fe20*/  @!P1 SYNCS.PHASECHK.TRANS64 P1, [R6+URZ], R5 ;  /* 0x00000005060095a7 */ /* 0x000e64000802007f */
[----:B-1----:R-:W-:Y:S05]  /*2fe30*/  @!P1 BRA `(.L_x_6981) ;  /* 0xfffffffc00f09947 */ /* 0x002fea000383ffff */
[----:B------:R-:W-:Y:S05]  /*2fe40*/  BRA `(.L_x_7136) ;  /* 0xffffffcc00447947 */ /* 0x000fea000383ffff */
.L_x_6982:
[----:B-1----:R1:W2:Y:S02]  /*2fe50*/  SYNCS.PHASECHK.TRANS64.TRYWAIT P1, [R7+URZ], R2 ;  /* 0x00000002070075a7 */ /* 0x0022a4000802017f */
[----:B--2---:R-:W-:Y:S05]  /*2fe60*/  @!P1 NANOSLEEP.SYNCS 0x989680 ;  /* 0x009896800000995d */ /* 0x004fea0003900000 */
[----:B------:R-:W2:Y:S02]  /*2fe70*/  @!P1 SYNCS.PHASECHK.TRANS64 P1, [R7+URZ], R2 ;  /* 0x00000002070095a7 */ /* 0x000ea4000802007f */
[----:B--2---:R-:W-:Y:S05]  /*2fe80*/  @!P1 BRA `(.L_x_6982) ;  /* 0xfffffffc00f09947 */ /* 0x004fea000383ffff */
[----:B------:R-:W-:Y:S05]  /*2fe90*/  BRA `(.L_x_7137) ;  /* 0xffffffcc00387947 */ /* 0x000fea000383ffff */
.L_x_6984:
[----:B--2---:R2:W3:Y:S02]  /*2fea0*/  SYNCS.PHASECHK.TRANS64.TRYWAIT P1, [R4+URZ+0x28860], R5 ;  /* 0x02886005040075a7 */ /* 0x0044e4000802017f */
[----:B---3--:R-:W-:Y:S05]  /*2feb0*/  @!P1 NANOSLEEP.SYNCS 0x989680 ;  /* 0x009896800000995d */ /* 0x008fea0003900000 */
[----:B------:R-:W3:Y:S02]  /*2fec0*/  @!P1 SYNCS.PHASECHK.TRANS64 P1, [R4+URZ+0x28860], R5 ;  /* 0x02886005040095a7 */ /* 0x000ee4000802007f */
[----:B---3--:R-:W-:Y:S05]  /*2fed0*/  @!P1 BRA `(.L_x_6984) ;  /* 0xfffffffc00f09947 */ /* 0x008fea000383ffff */
[----:B------:R-:W-:Y:S05]  /*2fee0*/  BRA `(.L_x_7138) ;  /* 0xffffffcc003c7947 */ /* 0x000fea000383ffff */
.L_x_6986:
[----:B---3--:R3:W4:Y:S02]  /*2fef0*/  SYNCS.PHASECHK.TRANS64.TRYWAIT P1, [R3+URZ+0x28860], R2 ;  /* 0x02886002030075a7 */ /* 0x008724000802017f */
[----:B----4-:R-:W-:Y:S05]  /*2ff00*/  @!P1 NANOSLEEP.SYNCS 0x989680 ;  /* 0x009896800000995d */ /* 0x010fea0003900000 */
[----:B------:R-:W4:Y:S02]  /*2ff10*/  @!P1 SYNCS.PHASECHK.TRANS64 P1, [R3+URZ+0x28860], R2 ;  /* 0x02886002030095a7 */ /* 0x000f24000802007f */
[----:B----4-:R-:W-:Y:S05]  /*2ff20*/  @!P1 BRA `(.L_x_6986) ;  /* 0xfffffffc00f09947 */ /* 0x010fea000383ffff */
[----:B------:R-:W-:Y:S05]  /*2ff30*/  BRA `(.L_x_7139) ;  /* 0xffffffcc003c7947 */ /* 0x000fea000383ffff */
.L_x_6988:
[----:B----4-:R4:W0:Y:S02]  /*2ff40*/  SYNCS.PHASECHK.TRANS64.TRYWAIT P0, [R4+URZ+0x28880], R5 ;  /* 0x02888005040075a7 */ /* 0x010824000800017f */
[----:B0-----:R-:W-:Y:S05]  /*2ff50*/  @!P0 NANOSLEEP.SYNCS 0x989680 ;  /* 0x009896800000895d */ /* 0x001fea0003900000 */
[----:B------:R-:W0:Y:S02]  /*2ff60*/  @!P0 SYNCS.PHASECHK.TRANS64 P0, [R4+URZ+0x28880], R5 ;  /* 0x02888005040085a7 */ /* 0x000e24000800007f */
[----:B0-----:R-:W-:Y:S05]  /*2ff70*/  @!P0 BRA `(.L_x_6988) ;  /* 0xfffffffc00f08947 */ /* 0x001fea000383ffff */
[----:B------:R-:W-:Y:S05]  /*2ff80*/  BRA `(.L_x_6989) ;  /* 0xffffffcc00387947 */ /* 0x000fea000383ffff */
.L_x_7140:
        /* <DEDUP_REMOVED lines=15> */
.L_x_12358:


//--------------------- .text._ZN7cutlass13device_kernelIN5flash11enable_sm90INS1_16FlashAttnFwdSm90INS1_25CollectiveMainloopFwdSm90ILi2EN4cute5tupleIJNS5_1CILi1EEES8_S8_EEENS6_IJNS7_ILi128EEENS7_ILi224EEESA_EEELi128ENS_12float_e4m3_tEfNS_4arch4Sm90ELb1ELb0ELb1ELb0ELb0ELb0ELb0ELb1ELb1ELb0ELb0ELb0EEENS1_21CollectiveEpilogueFwdINS6_IJSA_SA_SB_EEES9_NS_10bfloat16_tESF_Li256ELb0ELb0ELb0ELb1EEENS1_30DynamicPersistentTileSchedulerILi256ELi128ELb0ELb0ELb1EEEEEEEEEvNT_6ParamsE --------------------------
	.section	.text._ZN7cutlass13device_kernelIN5flash11enable_sm90INS1_16FlashAttnFwdSm90INS1_25CollectiveMainloopFwdSm90ILi2EN4cute5tupleIJNS5_1CILi1EEES8_S8_EEENS6_IJNS7_ILi128EEENS7_ILi224EEESA_EEELi128ENS_12float_e4m3_tEfNS_4arch4Sm90ELb1ELb0ELb1ELb0ELb0ELb0ELb0ELb1ELb1ELb0ELb0ELb0EEENS1_21CollectiveEpilogueFwdINS6_IJSA_SA_SB_EEES9_NS_10bfloat16_tESF_Li256ELb0ELb0ELb0ELb1EEENS1_30DynamicPersistentTileSchedulerILi256ELi128ELb0ELb0ELb1EEEEEEEEEvNT_6ParamsE,"ax",@progbits
	.align	128
.text._ZN7cutlass13device_kernelIN5flash11enable_sm90INS1_16FlashAttnFwdSm90INS1_25CollectiveMainloopFwdSm90ILi2EN4cute5tupleIJNS5_1CILi1EEES8_S8_EEENS6_IJNS7_ILi128EEENS7_ILi224EEESA_EEELi128ENS_12float_e4m3_tEfNS_4arch4Sm90ELb1ELb0ELb1ELb0ELb0ELb0ELb0ELb1ELb1ELb0ELb0ELb0EEENS1_21CollectiveEpilogueFwdINS6_IJSA_SA_SB_EEES9_NS_10bfloat16_tESF_Li256ELb0ELb0ELb0ELb1EEENS1_30DynamicPersistentTileSchedulerILi256ELi128ELb0ELb0ELb1EEEEEEEEEvNT_6ParamsE:
        .type           _ZN7cutlass13device_kernelIN5flash11enable_sm90INS1_16FlashAttnFwdSm90INS1_25CollectiveMainloopFwdSm90ILi2EN4cute5tupleIJNS5_1CILi1EEES8_S8_EEENS6_IJNS7_ILi128EEENS7_ILi224EEESA_EEELi128ENS_12float_e4m3_tEfNS_4arch4Sm90ELb1ELb0ELb1ELb0ELb0ELb0ELb0ELb1ELb1ELb0ELb0ELb0EEENS1_21CollectiveEpilogueFwdINS6_IJSA_SA_SB_EEES9_NS_10bfloat16_tESF_Li256ELb0ELb0ELb0ELb1EEENS1_30DynamicPersistentTileSchedulerILi256ELi128ELb0ELb0ELb1EEEEEEEEEvNT_6ParamsE,@function
        .size           _ZN7cutlass13device_kernelIN5flash11enable_sm90INS1_16FlashAttnFwdSm90INS1_25CollectiveMainloopFwdSm90ILi2EN4cute5tupleIJNS5_1CILi1EEES8_S8_EEENS6_IJNS7_ILi128EEENS7_ILi224EEESA_EEELi128ENS_12float_e4m3_tEfNS_4arch4Sm90ELb1ELb0ELb1ELb0ELb0ELb0ELb0ELb1ELb1ELb0ELb0ELb0EEENS1_21CollectiveEpilogueFwdINS6_IJSA_SA_SB_EEES9_NS_10bfloat16_tESF_Li256ELb0ELb0ELb0ELb1EEENS1_30DynamicPersistentTileSchedulerILi256ELi128ELb0ELb0ELb1EEEEEEEEEvNT_6ParamsE,(.L_x_12359 - _ZN7cutlass13device_kernelIN5flash11enable_sm90INS1_16FlashAttnFwdSm90INS1_25CollectiveMainloopFwdSm90ILi2EN4cute5tupleIJNS5_1CILi1EEES8_S8_EEENS6_IJNS7_ILi128EEENS7_ILi224EEESA_EEELi128ENS_12float_e4m3_tEfNS_4arch4Sm90ELb1ELb0ELb1ELb0ELb0ELb0ELb0ELb1ELb1ELb0ELb0ELb0EEENS1_21CollectiveEpilogueFwdINS6_IJSA_SA_SB_EEES9_NS_10bfloat16_tESF_Li256ELb0ELb0ELb0ELb1EEENS1_30DynamicPersistentTileSchedulerILi256ELi128ELb0ELb0ELb1EEEEEEEEEvNT_6ParamsE)
        .other          _ZN7cutlass13device_kernelIN5flash11enable_sm90INS1_16FlashAttnFwdSm90INS1_25CollectiveMainloopFwdSm90ILi2EN4cute5tupleIJNS5_1CILi1EEES8_S8_EEENS6_IJNS7_ILi128EEENS7_ILi224EEESA_EEELi128ENS_12float_e4m3_tEfNS_4arch4Sm90ELb1ELb0ELb1ELb0ELb0ELb0ELb0ELb1ELb1ELb0ELb0ELb0EEENS1_21CollectiveEpilogueFwdINS6_IJSA_SA_SB_EEES9_NS_10bfloat16_tESF_Li256ELb0ELb0ELb0ELb1EEENS1_30DynamicPersistentTileSchedulerILi256ELi128ELb0ELb0ELb1EEEEEEEEEvNT_6ParamsE,@"STO_CUDA_ENTRY STV_DEFAULT"
_ZN7cutlass13device_kernelIN5flash11enable_sm90INS1_16FlashAttnFwdSm90INS1_25CollectiveMainloopFwdSm90ILi2EN4cute5tupleIJNS5_1CILi1EEES8_S8_EEENS6_IJNS7_ILi128EEENS7_ILi224EEESA_EEELi128ENS_12float_e4m3_tEfNS_4arch4Sm90ELb1ELb0ELb1ELb0ELb0ELb0ELb0ELb1ELb1ELb0ELb0ELb0EEENS1_21CollectiveEpilogueFwdINS6_IJSA_SA_SB_EEES9_NS_10bfloat16_tESF_Li256ELb0ELb0ELb0ELb1EEENS1_30DynamicPersistentTileSchedulerILi256ELi128ELb0ELb0ELb1EEEEEEEEEvNT_6ParamsE:
        /* <DEDUP_REMOVED lines=23> */
.L_x_7142:
[----:B------:R-:W-:Y:S05]  /*0170*/  BSYNC B0 ;  /* 0x0000000000007941 */ /* 0x000fea0003800000 */
.L_x_7141:
        /* <DEDUP_REMOVED lines=36> */
.L_x_7143:
        /* <DEDUP_REMOVED lines=22> */
.L_x_7144:
        /* <DEDUP_REMOVED lines=18> */
.L_x_7145:
        /* <DEDUP_REMOVED lines=22> */
.L_x_7146:
        /* <DEDUP_REMOVED lines=22> */
.L_x_7147:
        /* <DEDUP_REMOVED lines=8> */
.L_x_7149:
        /* <DEDUP_REMOVED lines=69> */
.L_x_7199:
        /* <DEDUP_REMOVED lines=20> */
.L_x_7150:
[----:B------:R-:W-:Y:S01]  /*0f10*/  ULDC UR6, c[0x0][0xdc4] ;  /* 0x0003710000067ab9 */ /* 0x000fe20000000800 */
[----:B------:R-:W-:Y:S01]  /*0f20*/  UMOV UR39, UR7 ;  /* 0x0000000700277c82 */ /* 0x000fe20008000000 */
[----:B------:R-:W-:-:S11]  /*0f30*/  UISETP.NE.AND UP0, UPT, UR6, 0x1, UPT ;  /* 0x000000010600788c */ /* 0x000fd6000bf05270 */
[----:B------:R-:W-:Y:S02]  /*0f40*/  @UP0 ULDC.64 UR10, c[0x0][0xdc8] ;  /* 0x00037200000a0ab9 */ /* 0x000fe40000000a00 */
[----:B------:R-:W-:-:S04]  /*0f50*/  UIMAD.WIDE.U32 UR4, UR7, UR10, URZ ;  /* 0x0000000a070472a5 */ /* 0x000fc8000f8e003f */
[----:B------:R-:W-:-:S04]  /*0f60*/  @UP0 USHF.R.U32.HI UR39, URZ, UR11, UR5 ;  /* 0x0000000b3f270299 */ /* 0x000fc80008011605 */
[----:B------:R-:W-:-:S12]  /*0f70*/  UIMAD UR4, UR39, UR6, URZ ;  /* 0x00000006270472a4 */ /* 0x000fd8000f8e023f */
.L_x_7151:
[----:B------:R-:W1:Y:S01]  /*0f80*/  LDC R72, c[0x0][0x2e0] ;  /* 0x0000b800ff487b82 */ /* 0x000e620000000800 */
[----:B------:R-:W-:Y:S01]  /*0f90*/  ULDC.64 UR10, c[0x0][0x3f8] ;  /* 0x0000fe00000a7ab9 */ /* 0x000fe20000000a00 */
[----:B------:R-:W-:Y:S01]  /*0fa0*/  ULDC UR6, c[0x0][0x404] ;  /* 0x0001010000067ab9 */ /* 0x000fe20000000800 */
[----:B------:R-:W-:Y:S01]  /*0fb0*/  UISETP.NE.U32.AND UP0, UPT, UR10, URZ, UPT ;  /* 0x0000003f0a00728c */ /* 0x000fe2000bf05070 */
[----:B------:R-:W-:Y:S01]  /*0fc0*/  IMAD.MOV.U32 R4, RZ, RZ, RZ ;  /* 0x000000ffff047224 */ /* 0x000fe200078e00ff */
[----:B------:R-:W-:Y:S01]  /*0fd0*/  ULOP3.LUT UR5, URZ, UR39, URZ, 0x33, !UPT ;  /* 0x000000273f057292 */ /* 0x000fe2000f8e333f */
[----:B------:R-:W-:Y:S01]  /*0fe0*/  IMAD.MOV.U32 R87, RZ, RZ, RZ ;  /* 0x000000ffff577224 */ /* 0x000fe200078e00ff */
        /* <DEDUP_REMOVED lines=19> */
[----:B------:R-:W-:Y:S02]  /*1120*/  CS2R R26, SRZ ;  /* 0x00000000001a7805 */ /* 0x000fe4000001ff00 */
[----:B------:R-:W-:Y:S01]  /*1130*/  CS2R R32, SRZ ;  /* 0x0000000000207805 */ /* 0x000fe2000001ff00 */
[----:B------:R-:W-:Y:S01]  /*1140*/  VIADD R5, R72, 0xdf ;  /* 0x000000df48057836 */ /* 0x000fe20000000000 */
[----:B------:R-:W-:Y:S01]  /*1150*/  @UP1 ULDC UR4, c[0x0][0xdbc] ;  /* 0x00036f0000041ab9 */ /* 0x000fe20000000800 */
[----:B------:R-:W-:Y:S01]  /*1160*/  @UP1 ULDC UR7, c[0x0][0xdc0] ;  /* 0x0003700000071ab9 */ /* 0x000fe20000000800 */
[----:B------:R-:W-:Y:S01]  /*1170*/  UIMAD.WIDE.U32 UR4, UR8, UR4, URZ ;  /* 0x00000004080472a5 */ /* 0x000fe2000f8e003f */
[----:B--2---:R-:W-:Y:S01]  /*1180*/  ISETP.NE.AND P0, PT, R0, 0x1, PT ;  /* 0x000000010000780c */ /* 0x004fe20003f05270 */
[----:B------:R-:W-:Y:S01]  /*1190*/  IMAD.HI R4, R5, -0x6db6db6d, R4 ;  /* 0x9249249305047827 */ /* 0x000fe200078e0204 */
[----:B------:R-:W-:Y:S01]  /*11a0*/  UMOV UR44, UR8 ;  /* 0x00000008002c7c82 */ /* 0x000fe20008000000 */
[----:B------:R-:W-:Y:S01]  /*11b0*/  @UP1 USHF.R.U32.HI UR44, URZ, UR7, UR5 ;  /* 0x000000073f2c1299 */ /* 0x000fe20008011605 */
[----:B------:R-:W-:-:S02]  /*11c0*/  CS2R R30, SRZ ;  /* 0x00000000001e7805 */ /* 0x000fc4000001ff00 */
[----:B------:R-:W-:Y:S02]  /*11d0*/  CS2R R36, SRZ ;  /* 0x0000000000247805 */ /* 0x000fe4000001ff00 */
[----:B------:R-:W-:Y:S01]  /*11e0*/  CS2R R34, SRZ ;  /* 0x0000000000227805 */ /* 0x000fe2000001ff00 */
[----:B------:R-:W-:Y:S01]  /*11f0*/  UIADD3 UR4, -UR44, URZ, URZ ;  /* 0x0000003f2c047290 */ /* 0x000fe2000fffe13f */
[----:B---3--:R-:W-:Y:S02]  /*1200*/  IADD3 R6, R72, 0x15f, -R3 ;  /* 0x0000015f48067810 */ /* 0x008fe40007ffe803 */
[----:B------:R-:W-:Y:S02]  /*1210*/  CS2R R40, SRZ ;  /* 0x0000000000287805 */ /* 0x000fe4000001ff00 */
[----:B------:R-:W-:Y:S01]  /*1220*/  SHF.R.U32.HI R3, RZ, 0x1f, R4 ;  /* 0x0000001fff037819 */ /* 0x000fe20000011604 */
[----:B------:R-:W-:Y:S01]  /*1230*/  UIMAD UR43, UR43, UR4, UR8 ;  /* 0x000000042b2b72a4 */ /* 0x000fe2000f8e0208 */
[----:B------:R-:W-:Y:S01]  /*1240*/  CS2R R38, SRZ ;  /* 0x0000000000267805 */ /* 0x000fe2000001ff00 */
[----:B------:R-:W-:Y:S01]  /*1250*/  VIADD R7, R6, UR42 ;  /* 0x0000002a06077c36 */ /* 0x000fe20008000000 */
[----:B------:R-:W1:Y:S01]  /*1260*/  @P0 LDC R0, c[0x0][0x42c] ;  /* 0x00010b00ff000b82 */ /* 0x000e620000000800 */
[----:B------:R-:W-:Y:S01]  /*1270*/  IMAD.MOV.U32 R6, RZ, RZ, RZ ;  /* 0x000000ffff067224 */ /* 0x000fe200078e00ff */
[----:B------:R-:W-:Y:S01]  /*1280*/  LEA.HI.SX32 R3, R4, R3, 0x19 ;  /* 0x0000000304037211 */ /* 0x000fe200078fcaff */
[----:B------:R-:W-:Y:S01]  /*1290*/  IMAD.U32 R229, RZ, RZ, UR43 ;  /* 0x0000002bffe57e24 */ /* 0x000fe2000f8e00ff */
[----:B------:R-:W-:Y:S01]  /*12a0*/  CS2R R44, SRZ ;  /* 0x00000000002c7805 */ /* 0x000fe2000001ff00 */
[----:B------:R-:W-:Y:S01]  /*12b0*/  IMAD.HI R6, R7, -0x6db6db6d, R6 ;  /* 0x9249249307067827 */ /* 0x000fe200078e0206 */
[----:B------:R-:W-:-:S02]  /*12c0*/  CS2R R42, SRZ ;  /* 0x00000000002a7805 */ /* 0x000fc4000001ff00 */
[----:B------:R-:W-:Y:S01]  /*12d0*/  CS2R R48, SRZ ;  /* 0x0000000000307805 */ /* 0x000fe2000001ff00 */
[----:B------:R-:W2:Y:S01]  /*12e0*/  @P0 LDC R9, c[0x0][0x430] ;  /* 0x00010c00ff090b82 */ /* 0x000ea20000000800 */
[----:B------:R-:W-:Y:S02]  /*12f0*/  CS2R R46, SRZ ;  /* 0x00000000002e7805 */ /* 0x000fe4000001ff00 */
[----:B------:R-:W-:Y:S02]  /*1300*/  SHF.R.U32.HI R5, RZ, 0x1f, R6 ;  /* 0x0000001fff057819 */ /* 0x000fe40000011606 */
[----:B------:R-:W-:Y:S02]  /*1310*/  CS2R R88, SRZ ;  /* 0x0000000000587805 */ /* 0x000fe4000001ff00 */
[----:B------:R-:W-:Y:S02]  /*1320*/  CS2R R52, SRZ ;  /* 0x0000000000347805 */ /* 0x000fe4000001ff00 */
[----:B------:R-:W-:-:S02]  /*1330*/  CS2R R90, SRZ ;  /* 0x00000000005a7805 */ /* 0x000fc4000001ff00 */
[----:B------:R-:W-:Y:S02]  /*1340*/  LEA.HI.SX32 R6, R6, R5, 0x19 ;  /* 0x0000000506067211 */ /* 0x000fe400078fcaff */
[----:B------:R-:W-:Y:S02]  /*1350*/  CS2R R56, SRZ ;  /* 0x0000000000387805 */ /* 0x000fe4000001ff00 */
[----:B------:R-:W-:Y:S02]  /*1360*/  CS2R R92, SRZ ;  /* 0x00000000005c7805 */ /* 0x000fe4000001ff00 */
[----:B------:R-:W-:Y:S02]  /*1370*/  CS2R R60, SRZ ;  /* 0x00000000003c7805 */ /* 0x000fe4000001ff00 */
[----:B------:R-:W-:Y:S01]  /*1380*/  VIMNMX R73, R3, R6, PT ;  /* 0x0000000603497248 */ /* 0x000fe20003fe0100 */
[----:B------:R-:W-:Y:S01]  /*1390*/  IMAD.MOV.U32 R3, RZ, RZ, RZ ;  /* 0x000000ffff037224 */ /* 0x000fe200078e00ff */
        /* <DEDUP_REMOVED lines=8> */
[----:B------:R-:W-:Y:S01]  /*1420*/  CS2R R76, SRZ ;  /* 0x00000000004c7805 */ /* 0x000fe2000001ff00 */
[----:B------:R-:W-:Y:S01]  /*1430*/  IMAD.MOV.U32 R100, RZ, RZ, RZ ;  /* 0x000000ffff647224 */ /* 0x000fe200078e00ff */
[----:B--2---:R-:W-:Y:S01]  /*1440*/  @P0 SHF.R.U32.HI R229, RZ, R9, R0 ;  /* 0x00000009ffe50219 */ /* 0x004fe20000011600 */
[----:B------:R-:W-:Y:S01]  /*1450*/  IMAD.MOV.U32 R0, RZ, RZ, RZ ;  /* 0x000000ffff007224 */ /* 0x000fe200078e00ff */
[----:B------:R-:W-:Y:S02]  /*1460*/  PLOP3.LUT P0, PT, PT, PT, PT, 0x80, 0x0 ;  /* 0x000000000000781c */ /* 0x000fe40003f0f070 */
[----:B------:R-:W-:Y:S01]  /*1470*/  CS2R R8, SRZ ;  /* 0x0000000000087805 */ /* 0x000fe2000001ff00 */
[----:B------:R-:W-:Y:S10]  /*1480*/  @!P1 BRA `(.L_x_7152) ;  /* 0x000000f800049947 */ /* 0x000ff40003800000 */
        /* <DEDUP_REMOVED lines=28> */
.L_x_7153:
        /* <DEDUP_REMOVED lines=49> */
.L_x_7269:
[----:B------:R-:W-:Y:S05]  /*1960*/  @!P1 BRA `(.L_x_7155) ;  /* 0x0000000000049947 */ /* 0x000fea0003800000 */
[----:B------:R-:W-:Y:S01]  /*1970*/  BPT.TRAP 0x1 ;  /* 0x000000040000795c */ /* 0x000fe20000300000 */
.L_x_7155:
[----:B-1----:R-:W-:Y:S01]  /*1980*/  IMAD.U32 R3, RZ, RZ, UR48 ;  /* 0x00000030ff037e24 */ /* 0x002fe2000f8e00ff */
[----:B------:R-:W-:-:S04]  /*1990*/  SHF.L.U32 R4, R2, 0x1f, RZ ;  /* 0x0000001f02047819 */ /* 0x000fc800000006ff */
[----:B------:R-:W-:-:S04]  /*19a0*/  LEA R3, R3, UR37, 0x3 ;  /* 0x0000002503037c11 */ /* 0x000fc8000f8e18ff */
[----:B------:R1:W2:Y:S01]  /*19b0*/  SYNCS.PHASECHK.TRANS64.TRYWAIT P0, [R3+URZ+0x2e830], R4 ;  /* 0x02e83004030075a7 */ /* 0x0002a2000800017f */
[----:B------:R-:W-:Y:S05]  /*19c0*/  @!P1 BRA `(.L_x_7156) ;  /* 0x0000000000049947 */ /* 0x000fea0003800000 */
[----:B------:R-:W-:Y:S01]  /*19d0*/  BPT.TRAP 0x1 ;  /* 0x000000040000795c */ /* 0x000fe20000300000 */
.L_x_7156:
[----:B--2---:R-:W-:Y:S05]  /*19e0*/  @P0 BRA `(.L_x_7157) ;  /* 0x0000000000080947 */ /* 0x004fea0003800000 */
[----:B------:R-:W2:Y:S02]  /*19f0*/  SYNCS.PHASECHK.TRANS64.TRYWAIT P0, [R3+URZ+0x2e830], R4 ;  /* 0x02e83004030075a7 */ /* 0x000ea4000800017f */
[----:B--2---:R-:W-:Y:S05]  /*1a00*/  @!P0 BRA `(.L_x_7158) ;  /* 0x0000014000e48947 */ /* 0x004fea0003800000 */
.L_x_7157:
[----:B------:R-:W3:Y:S01]  /*1a10*/  S2R R6, SR_TID.X ;  /* 0x0000000000067919 */ /* 0x000ee20000002100 */
[----:B------:R-:W-:Y:S01]  /*1a20*/  UIADD3 UR4, UR37, 0x20400, URZ ;  /* 0x0002040025047890 */ /* 0x000fe2000fffe03f */
[----:B------:R-:W-:-:S03]  /*1a30*/  IMAD.MOV.U32 R87, RZ, RZ, RZ ;  /* 0x000000ffff577224 */ /* 0x000fc600078e00ff */
[----:B------:R-:W-:-:S04]  /*1a40*/  USHF.R.U32.HI UR4, URZ, 0x4, UR4 ;  /* 0x000000043f047899 */ /* 0x000fc80008011604 */
[----:B------:R-:W-:-:S06]  /*1a50*/  ULOP3.LUT UR4, UR4, 0x3fff, URZ, 0xc0, !UPT ;  /* 0x00003fff04047892 */ /* 0x000fcc000f8ec03f */
[----:B------:R-:W-:Y:S01]  /*1a60*/  IMAD.U32 R5, RZ, RZ, UR4 ;  /* 0x00000004ff057e24 */ /* 0x000fe2000f8e00ff */
        /* <DEDUP_REMOVED lines=8> */
[----:B------:R-:W-:Y:S01]  /*1af0*/  UMOV UR5, UR17 ;  /* 0x0000001100057c82 */ /* 0x000fe20008000000 */
[----:B------:R-:W-:Y:S01]  /*1b00*/  UMOV UR7, 0x40000040 ;  /* 0x4000004000077882 */ /* 0x000fe20000000000 */
[----:B------:R-:W-:-:S04]  /*1b10*/  UIADD3 UR11, UR16, 0x2, URZ ;  /* 0x00000002100b7890 */ /* 0x000fc8000fffe03f */
[----:B-12---:R-:W-:Y:S01]  /*1b20*/  @!P0 VIADD R3, R3, 0x2e840 ;  /* 0x0002e84003038836 */ /* 0x006fe20000000000 */
[----:B------:R-:W-:Y:S01]  /*1b30*/  UMOV UR4, UR16 ;  /* 0x0000001000047c82 */ /* 0x000fe20008000000 */
[----:B------:R-:W-:Y:S01]  /*1b40*/  UIADD3 UR14, UR16, 0x6, URZ ;  /* 0x00000006100e7890 */ /* 0x000fe2000fffe03f */
[----:B------:R-:W-:Y:S01]  /*1b50*/  UMOV UR13, 0x40000040 ;  /* 0x40000040000d7882 */ /* 0x000fe20000000000 */
[----:B------:R-:W-:Y:S01]  /*1b60*/  UIMAD UR18, UR48, 0x700, UR18 ;  /* 0x00000700301278a4 */ /* 0x000fe2000f8e0212 */
[----:B------:R-:W-:Y:S01]  /*1b70*/  @!P0 PRMT R3, RZ, 0x654, R3 ;  /* 0x00000654ff038816 */ /* 0x000fe20000000003 */
[----:B------:R-:W-:Y:S02]  /*1b80*/  UMOV UR15, 0x40000040 ;  /* 0x40000040000f7882 */ /* 0x000fe40000000000 */
[----:B------:R-:W-:Y:S02]  /*1b90*/  UIADD3 UR6, UR18, 0x100, URZ ;  /* 0x0000010012067890 */ /* 0x000fe4000fffe03f */
[----:B------:R-:W-:-:S02]  /*1ba0*/  UIADD3 UR8, UR18, 0x200, URZ ;  /* 0x0000020012087890 */ /* 0x000fc4000fffe03f */
[----:B------:R-:W-:Y:S02]  /*1bb0*/  UIADD3 UR9, UR18, 0x300, URZ ;  /* 0x0000030012097890 */ /* 0x000fe4000fffe03f */
[----:B------:R-:W-:Y:S01]  /*1bc0*/  QGMMA.64x32x32.F32.E4M3.E4M3 R136, gdesc[UR16], RZ, !UPT, gsb0 ;  /* 0x00600000108879f3 */ /* 0x000fe2000c0008ff */
[----:B------:R-:W-:Y:S02]  /*1bd0*/  UIADD3 UR10, UR18, 0x400, URZ ;  /* 0x00000400120a7890 */ /* 0x000fe4000fffe03f */
[----:B------:R-:W-:Y:S02]  /*1be0*/  UIADD3 UR12, UR18, 0x404, URZ ;  /* 0x00000404120c7890 */ /* 0x000fe4000fffe03f */
[----:B------:R-:W-:Y:S01]  /*1bf0*/  UIADD3 UR19, UR18, 0x6, URZ ;  /* 0x0000000612137890 */ /* 0x000fe2000fffe03f */
[----:B------:R-:W-:Y:S02]  /*1c00*/  WARPGROUP.DEPBAR.LE gsb0, 0x0 ;  /* 0x00008000000079c5 */ /* 0x000fe40000010000 */
[----:B------:R-:W-:-:S06]  /*1c10*/  WARPGROUP.ARRIVE ;  /* 0x00000000000079c5 */ /* 0x000fcc0000000000 */
[----:B------:R-:W-:Y:S01]  /*1c20*/  QGMMA.64x32x32.F32.E4M3.E4M3 R120, gdesc[UR4], RZ, !UPT, gsb0 ;  /* 0x00600000047879f3 */ /* 0x000fe2000c0008ff */
[----:B------:R-:W-:Y:S01]  /*1c30*/  UMOV UR4, UR16 ;  /* 0x0000001000047c82 */ /* 0x000fe20008000000 */
[----:B------:R-:W-:Y:S01]  /*1c40*/  UMOV UR5, UR17 ;  /* 0x0000001100057c82 */ /* 0x000fe20008000000 */
[----:B------:R-:W-:Y:S01]  /*1c50*/  UMOV UR6, UR8 ;  /* 0x0000000800067c82 */ /* 0x000fe20008000000 */
[----:B------:R-:W-:Y:S01]  /*1c60*/  UMOV UR7, 0x40000040 ;  /* 0x4000004000077882 */ /* 0x000fe20000000000 */
        /* <DEDUP_REMOVED lines=112> */
[----:B------:R-:W-:Y:S01]  /*2370*/  ULDC UR6, c[0x0][0x988] ;  /* 0x0002620000067ab9 */ /* 0x000fe20000000800 */
        /* <DEDUP_REMOVED lines=102> */
[----:B------:R-:W1:Y:S01]  /*29e0*/  LDC R93, c[0x0][0x288] ;  /* 0x0000a200ff5d7b82 */ /* 0x000e620000000800 */
[C---:B------:R-:W-:Y:S01]  /*29f0*/  FMUL.FTZ R91, R0.reuse, R95 ;  /* 0x0000005f005b7220 */ /* 0x040fe20000410000 */
[C---:B------:R-:W-:Y:S01]  /*2a00*/  FMUL.FTZ R95, R0.reuse, R102 ;  /* 0x00000066005f7220 */ /* 0x040fe20000410000 */
[----:B------:R-:W-:Y:S01]  /*2a10*/  QGMMA.64x32x32.F32.E4M3.E4M3 R56, gdesc[UR12], R56, gsb0 ;  /* 0x006000000c3879f3 */ /* 0x000fe20008000838 */
[C---:B------:R-:W-:Y:S01]  /*2a20*/  FMUL.FTZ R114, R0.reuse, R96 ;  /* 0x0000006000727220 */ /* 0x040fe20000410000 */
[C---:B------:R-:W-:Y:S01]  /*2a30*/  FMUL.FTZ R96, R0.reuse, R103 ;  /* 0x0000006700607220 */ /* 0x040fe20000410000 */
[C---:B------:R-:W-:Y:S01]  /*2a40*/  FMUL.FTZ R85, R0.reuse, R90 ;  /* 0x0000005a00557220 */ /* 0x040fe20000410000 */
[C---:B------:R-:W-:Y:S01]  /*2a50*/  FMUL.FTZ R90, R0.reuse, R94 ;  /* 0x0000005e005a7220 */ /* 0x040fe20000410000 */
[C---:B------:R-:W-:Y:S01]  /*2a60*/  FMUL.FTZ R115, R0.reuse, R97 ;  /* 0x0000006100737220 */ /* 0x040fe20000410000 */
[----:B------:R-:W-:Y:S01]  /*2a70*/  FMUL.FTZ R94, R0, R99 ;  /* 0x00000063005e7220 */ /* 0x000fe20000410000 */
[----:B------:R-:W-:-:S02]  /*2a80*/  VIADD R99, R228, UR42 ;  /* 0x0000002ae4637c36 */ /* 0x000fc40008000000 */
[C---:B------:R-:W-:Y:S01]  /*2a90*/  FMUL.FTZ R144, R0.reuse, R88 ;  /* 0x0000005800907220 */ /* 0x040fe20000410000 */
[C---:B------:R-:W-:Y:S01]  /*2aa0*/  FMUL.FTZ R112, R0.reuse, R92 ;  /* 0x0000005c00707220 */ /* 0x040fe20000410000 */
[C---:B------:R-:W-:Y:S01]  /*2ab0*/  FMUL.FTZ R92, R0.reuse, R98 ;  /* 0x00000062005c7220 */ /* 0x040fe20000410000 */
[----:B------:R-:W-:Y:S01]  /*2ac0*/  UIADD3 UR14, UR18, 0x506, URZ ;  /* 0x00000506120e7890 */ /* 0x000fe2000fffe03f */
[C---:B------:R-:W-:Y:S01]  /*2ad0*/  FMUL.FTZ R98, R0.reuse, R101 ;  /* 0x0000006500627220 */ /* 0x040fe20000410000 */
[----:B------:R-:W-:Y:S01]  /*2ae0*/  UMOV UR15, 0x40000040 ;  /* 0x40000040000f7882 */ /* 0x000fe20000000000 */
        /* <DEDUP_REMOVED lines=9> */
[C---:B------:R-:W-:Y:S01]  /*2b80*/  FMUL.FTZ R102, R0.reuse, R56 ;  /* 0x0000003800667220 */ /* 0x040fe20000410000 */
[C---:B------:R-:W-:Y:S01]  /*2b90*/  FMUL.FTZ R56, R0.reuse, R58 ;  /* 0x0000003a00387220 */ /* 0x040fe20000410000 */
[----:B------:R-:W-:Y:S02]  /*2ba0*/  IMAD R58, R73, -0xe0, R72 ;  /* 0xffffff20493a7824 */ /* 0x000fe400078e0248 */
[C---:B------:R-:W-:Y:S01]  /*2bb0*/  FMUL.FTZ R103, R0.reuse, R60 ;  /* 0x0000003c00677220 */ /* 0x040fe20000410000 */
[C---:B------:R-:W-:Y:S01]  /*2bc0*/  FMUL.FTZ R116, R0.reuse, R61 ;  /* 0x0000003d00747220 */ /* 0x040fe20000410000 */
[----:B------:R-:W-:Y:S01]  /*2bd0*/  FMUL.FTZ R101, R0, R57 ;  /* 0x0000003900657220 */ /* 0x000fe20000410000 */
[----:B------:R-:W-:Y:S01]  /*2be0*/  VIADD R60, R58, 0xe0 ;  /* 0x000000e03a3c7836 */ /* 0x000fe20000000000 */
[----:B-1----:R-:W-:Y:S01]  /*2bf0*/  IADD3 R128, -R93, 0xe1, R58 ;  /* 0x000000e15d807810 */ /* 0x002fe20007ffe13a */
[----:B------:R-:W-:Y:S01]  /*2c00*/  FMUL.FTZ R57, R0, R59 ;  /* 0x0000003b00397220 */ /* 0x000fe20000410000 */
[----:B------:R-:W-:Y:S01]  /*2c10*/  WARPGROUP.ARRIVE ;  /* 0x00000000000079c5 */ /* 0x000fe20000000000 */
[----:B------:R-:W-:-:S02]  /*2c20*/  IMAD R97, R17, -0x2, R60 ;  /* 0xfffffffe11617824 */ /* 0x000fc400078e023c */
[C---:B------:R-:W-:Y:S01]  /*2c30*/  FMUL.FTZ R59, R0.reuse, R63 ;  /* 0x0000003f003b7220 */ /* 0x040fe20000410000 */
[----:B------:R-:W-:Y:S01]  /*2c40*/  IMAD R128, R17, -0x2, R128 ;  /* 0xfffffffe11807824 */ /* 0x000fe200078e0280 */
[----:B------:R-:W1:Y:S01]  /*2c50*/  MUFU.TANH R114, R114 ;  /* 0x0000007200727308 */ /* 0x000e620000002400 */
[C---:B------:R-:W-:Y:S01]  /*2c60*/  FMUL.FTZ R117, R0.reuse, R64 ;  /* 0x0000004000757220 */ /* 0x040fe20000410000 */
[----:B------:R-:W-:Y:S01]  /*2c70*/  QGMMA.64x32x32.F32.E4M3.E4M3 R40, gdesc[UR12], R40, gsb0 ;  /* 0x006000000c2879f3 */ /* 0x000fe20008000828 */
[----:B------:R-:W-:Y:S01]  /*2c80*/  UIADD3 UR14, UR18, 0x606, URZ ;  /* 0x00000606120e7890 */ /* 0x000fe2000fffe03f */
[----:B------:R-:W-:Y:S01]  /*2c90*/  VIADDMNMX R88, R99, R128, R97, PT ;  /* 0x0000008063587246 */ /* 0x000fe20003800161 */
[----:B------:R-:W-:Y:S01]  /*2ca0*/  UMOV UR15, 0x40000040 ;  /* 0x40000040000f7882 */ /* 0x000fe20000000000 */
[C---:B------:R-:W-:Y:S01]  /*2cb0*/  FMUL.FTZ R58, R0.reuse, R62 ;  /* 0x0000003e003a7220 */ /* 0x040fe20000410000 */
[----:B------:R-:W-:Y:S01]  /*2cc0*/  FMUL.FTZ R65, R0, R65 ;  /* 0x0000004100417220 */ /* 0x000fe20000410000 */
[C---:B------:R-:W-:Y:S01]  /*2cd0*/  ISETP.GT.AND P2, PT, R88.reuse, RZ, PT ;  /* 0x000000ff5800720c */ /* 0x040fe20003f44270 */
[----:B------:R-:W1:Y:S01]  /*2ce0*/  MUFU.TANH R115, R115 ;  /* 0x0000007300737308 */ /* 0x000e620000002400 */
[----:B------:R-:W-:Y:S01]  /*2cf0*/  ISETP.GT.AND P6, PT, R88, 0x1, PT ;  /* 0x000000015800780c */ /* 0x000fe20003fc4270 */
[----:B------:R-:W-:Y:S01]  /*2d00*/  FMUL.FTZ R62, R0, R70 ;  /* 0x00000046003e7220 */ /* 0x000fe20000410000 */
[----:B------:R-:W-:Y:S01]  /*2d10*/  ISETP.GT.AND P5, PT, R88, 0x8, PT ;  /* 0x000000085800780c */ /* 0x000fe20003fa4270 */
[----:B------:R-:W-:Y:S01]  /*2d20*/  FMUL.FTZ R68, R0, R68 ;  /* 0x0000004400447220 */ /* 0x000fe20000410000 */
[----:B------:R-:W-:Y:S01]  /*2d30*/  FSEL R152, R152, -INF , P2 ;  /* 0xff80000098987808 */ /* 0x000fe20001000000 */
[----:B------:R-:W-:Y:S01]  /*2d40*/  FMUL.FTZ R69, R0, R69 ;  /* 0x0000004500457220 */ /* 0x000fe20000410000 */
[----:B--2---:R-:W-:Y:S01]  /*2d50*/  FSEL R132, R136, -INF , P6 ;  /* 0xff80000088847808 */ /* 0x004fe20003000000 */
[----:B------:R-:W2:Y:S01]  /*2d60*/  MUFU.TANH R100, R100 ;  /* 0x0000006400647308 */ /* 0x000ea20000002400 */
[----:B------:R-:W-:Y:S01]  /*2d70*/  ISETP.GT.AND P4, PT, R88, 0x9, PT ;  /* 0x000000095800780c */ /* 0x000fe20003f84270 */
[----:B------:R-:W-:Y:S01]  /*2d80*/  FMUL.FTZ R60, R0, R66 ;  /* 0x00000042003c7220 */ /* 0x000fe20000410000 */
[----:B---3--:R-:W-:-:S02]  /*2d90*/  FSEL R130, R137, -INF , P5 ;  /* 0xff80000089827808 */ /* 0x008fc40002800000 */
[----:B------:R-:W-:Y:S02]  /*2da0*/  FMNMX.FTZ R61, R152, R132, !PT ;  /* 0x00000084983d7209 */ /* 0x000fe40007810000 */
[----:B------:R-:W-:Y:S01]  /*2db0*/  ISETP.GT.AND P3, PT, R88, 0x10, PT ;  /* 0x000000105800780c */ /* 0x000fe20003f64270 */
[----:B------:R-:W3:Y:S01]  /*2dc0*/  MUFU.TANH R98, R98 ;  /* 0x0000006200627308 */ /* 0x000ee20000002400 */
[----:B----4-:R-:W-:Y:S02]  /*2dd0*/  FSEL R134, R138, -INF , P4 ;  /* 0xff8000008a867808 */ /* 0x010fe40002000000 */
[----:B------:R-:W-:Y:S01]  /*2de0*/  FMNMX.FTZ R63, R130, R61, !PT ;  /* 0x0000003d823f7209 */ /* 0x000fe20007810000 */
[----:B------:R-:W-:Y:S01]  /*2df0*/  FMUL.FTZ R61, R0, R67 ;  /* 0x00000043003d7220 */ /* 0x000fe20000410000 */
[----:B------:R-:W-:Y:S02]  /*2e00*/  ISETP.GT.AND P2, PT, R88, 0x11, PT ;  /* 0x000000115800780c */ /* 0x000fe40003f44270 */
[----:B-----5:R-:W-:Y:S01]  /*2e10*/  FSEL R146, R140, -INF , P3 ;  /* 0xff8000008c927808 */ /* 0x020fe20001800000 */
[----:B------:R-:W4:Y:S01]  /*2e20*/  MUFU.TANH R102, R102 ;  /* 0x0000006600667308 */ /* 0x000f220000002400 */
[----:B------:R-:W-:-:S02]  /*2e30*/  FMNMX.FTZ R63, R134, R63, !PT ;  /* 0x0000003f863f7209 */ /* 0x000fc40007810000 */
[----:B------:R-:W-:Y:S02]  /*2e40*/  ISETP.GT.AND P6, PT, R88, 0x18, PT ;  /* 0x000000185800780c */ /* 0x000fe40003fc4270 */
[----:B------:R-:W-:Y:S02]  /*2e50*/  FSEL R150, R139, -INF , P2 ;  /* 0xff8000008b967808 */ /* 0x000fe40001000000 */
[----:B------:R-:W-:Y:S01]  /*2e60*/  FMNMX.FTZ R67, R146, R63, !PT ;  /* 0x0000003f92437209 */ /* 0x000fe20007810000 */
[----:B------:R-:W-:Y:S01]  /*2e70*/  FMUL.FTZ R63, R0, R71 ;  /* 0x00000047003f7220 */ /* 0x000fe20000410000 */
[----:B------:R-:W-:Y:S01]  /*2e80*/  ISETP.GT.AND P2, PT, R88, 0x19, PT ;  /* 0x000000195800780c */ /* 0x000fe20003f44270 */
[----:B------:R-:W5:Y:S01]  /*2e90*/  MUFU.TANH R101, R101 ;  /* 0x0000006500657308 */ /* 0x000f620000002400 */
[----:B------:R-:W-:Y:S02]  /*2ea0*/  FSEL R166, R142, -INF , P6 ;  /* 0xff8000008ea67808 */ /* 0x000fe40003000000 */
[----:B------:R-:W-:-:S02]  /*2eb0*/  FMNMX.FTZ R67, R150, R67, !PT ;  /* 0x0000004396437209 */ /* 0x000fc40007810000 */
[----:B------:R-:W-:Y:S02]  /*2ec0*/  ISETP.GT.AND P3, PT, R88, 0x20, PT ;  /* 0x000000205800780c */ /* 0x000fe40003f64270 */
[----:B------:R-:W-:Y:S01]  /*2ed0*/  FSEL R170, R141, -INF , P2 ;  /* 0xff8000008daa7808 */ /* 0x000fe20001000000 */
[----:B------:R-:W5:Y:S01]  /*2ee0*/  MUFU.TANH R103, R103 ;  /* 0x0000006700677308 */ /* 0x000f620000002400 */
[----:B------:R-:W-:Y:S02]  /*2ef0*/  FMNMX.FTZ R67, R166, R67, !PT ;  /* 0x00000043a6437209 */ /* 0x000fe40007810000 */
[----:B------:R-:W-:Y:S02]  /*2f00*/  ISETP.GT.AND P2, PT, R88, 0x21, PT ;  /* 0x000000215800780c */ /* 0x000fe40003f44270 */
[----:B------:R-:W-:Y:S02]  /*2f10*/  FSEL R174, R120, -INF , P3 ;  /* 0xff80000078ae7808 */ /* 0x000fe40001800000 */
[----:B------:R-:W-:Y:S01]  /*2f20*/  FMNMX.FTZ R71, R170, R67, !PT ;  /* 0x00000043aa477209 */ /* 0x000fe20007810000 */
[----:B------:R-:W5:Y:S01]  /*2f30*/  MUFU.TANH R116, R116 ;  /* 0x0000007400747308 */ /* 0x000f620000002400 */
        /* <DEDUP_REMOVED lines=8> */
[----:B------:R-:W-:Y:S01]  /*2fc0*/  FMUL.FTZ R44, R0, R44 ;  /* 0x0000002c002c7220 */ /* 0x000fe20000410000 */
[----:B------:R-:W-:Y:S01]  /*2fd0*/  FMNMX.FTZ R71, R178, R71, !PT ;  /* 0x00000047b2477209 */ /* 0x000fe20007810000 */
[----:B------:R-:W-:Y:S01]  /*2fe0*/  QGMMA.64x32x32.F32.E4M3.E4M3 R24, gdesc[UR12], R24, gsb0 ;  /* 0x006000000c1879f3 */ /* 0x000fe20008000818 */
[----:B------:R-:W-:Y:S01]  /*2ff0*/  ISETP.GT.AND P3, PT, R88, 0x30, PT ;  /* 0x000000305800780c */ /* 0x000fe20003f64270 */
[----:B------:R-:W-:Y:S01]  /*3000*/  FMUL.FTZ R41, R0, R41 ;  /* 0x0000002900297220 */ /* 0x000fe20000410000 */
[----:B------:R-:W-:Y:S01]  /*3010*/  FSEL R180, R123, -INF , P2 ;  /* 0xff8000007bb47808 */ /* 0x000fe20001000000 */
[----:B------:R-:W5:Y:S01]  /*3020*/  MUFU.TANH R117, R117 ;  /* 0x0000007500757308 */ /* 0x000f620000002400 */
[----:B------:R-:W-:Y:S01]  /*3030*/  FMNMX.FTZ R71, R176, R71, !PT ;  /* 0x00000047b0477209 */ /* 0x000fe20007810000 */
[----:B------:R-:W-:Y:S01]  /*3040*/  FMUL.FTZ R70, R0, R52 ;  /* 0x0000003400467220 */ /* 0x000fe20000410000 */
[----:B------:R-:W-:Y:S01]  /*3050*/  ISETP.GT.AND P2, PT, R88, 0x31, PT ;  /* 0x000000315800780c */ /* 0x000fe20003f44270 */
[C---:B------:R-:W-:Y:S01]  /*3060*/  FMUL.FTZ R45, R0.reuse, R45 ;  /* 0x0000002d002d7220 */ /* 0x040fe20000410000 */
[----:B------:R-:W-:Y:S01]  /*3070*/  FSEL R184, R125, -INF , P3 ;  /* 0xff8000007db87808 */ /* 0x000fe20001800000 */
[----:B------:R-:W-:Y:S01]  /*3080*/  FMUL.FTZ R49, R0, R49 ;  /* 0x0000003100317220 */ /* 0x000fe20000410000 */
[----:B------:R-:W-:Y:S01]  /*3090*/  FMNMX.FTZ R71, R180, R71, !PT ;  /* 0x00000047b4477209 */ /* 0x000fe20007810000 */
[----:B------:R-:W5:Y:S01]  /*30a0*/  MUFU.TANH R65, R65 ;  /* 0x0000004100417308 */ /* 0x000f620000002400 */
[----:B------:R-:W-:Y:S01]  /*30b0*/  ISETP.GT.AND P3, PT, R88, 0x38, PT ;  /* 0x000000385800780c */ /* 0x000fe20003f64270 */
[----:B------:R-:W-:Y:S01]  /*30c0*/  FMUL.FTZ R53, R0, R53 ;  /* 0x0000003500357220 */ /* 0x000fe20000410000 */
[----:B------:R-:W-:-:S02]  /*30d0*/  FSEL R186, R124, -INF , P2 ;  /* 0xff8000007cba7808 */ /* 0x000fc40001000000 */
[----:B------:R-:W-:Y:S02]  /*30e0*/  FMNMX.FTZ R71, R184, R71, !PT ;  /* 0x00000047b8477209 */ /* 0x000fe40007810000 */
[----:B------:R-:W-:Y:S01]  /*30f0*/  ISETP.GT.AND P2, PT, R88, 0x39, PT ;  /* 0x000000395800780c */ /* 0x000fe20003f44270 */
[----:B------:R-:W5:Y:S01]  /*3100*/  MUFU.TANH R67, R68 ;  /* 0x0000004400437308 */ /* 0x000f620000002400 */
[----:B------:R-:W-:Y:S02]  /*3110*/  FSEL R182, R127, -INF , P3 ;  /* 0xff8000007fb67808 */ /* 0x000fe40001800000 */
[----:B------:R-:W-:Y:S02]  /*3120*/  FMNMX.FTZ R71, R186, R71, !PT ;  /* 0x00000047ba477209 */ /* 0x000fe40007810000 */
[----:B------:R-:W-:Y:S02]  /*3130*/  ISETP.GT.AND P4, PT, R88, 0x40, PT ;  /* 0x000000405800780c */ /* 0x000fe40003f84270 */
[----:B------:R-:W-:Y:S01]  /*3140*/  FSEL R172, R126, -INF , P2 ;  /* 0xff8000007eac7808 */ /* 0x000fe20001000000 */
[----:B------:R-:W5:Y:S01]  /*3150*/  MUFU.TANH R69, R69 ;  /* 0x0000004500457308 */ /* 0x000f620000002400 */
[----:B------:R-:W-:-:S02]  /*3160*/  FMNMX.FTZ R71, R182, R71, !PT ;  /* 0x00000047b6477209 */ /* 0x000fc40007810000 */
[----:B------:R-:W-:Y:S02]  /*3170*/  ISETP.GT.AND P3, PT, R88, 0x41, PT ;  /* 0x000000415800780c */ /* 0x000fe40003f64270 */
[----:B------:R-:W-:Y:S02]  /*3180*/  FSEL R168, R104, -INF , P4 ;  /* 0xff80000068a87808 */ /* 0x000fe40002000000 */
[----:B------:R-:W-:Y:S01]  /*3190*/  FMNMX.FTZ R119, R172, R71, !PT ;  /* 0x00000047ac777209 */ /* 0x000fe20007810000 */
[----:B------:R1:W-:Y:S01]  /*31a0*/  MUFU.TANH R104, R41 ;  /* 0x0000002900687308 */ /* 0x0003e20000002400 */
[----:B------:R-:W-:Y:S02]  /*31b0*/  ISETP.GT.AND P2, PT, R88, 0x48, PT ;  /* 0x000000485800780c */ /* 0x000fe40003f44270 */
[----:B------:R-:W-:Y:S01]  /*31c0*/  FSEL R164, R105, -INF , P3 ;  /* 0xff80000069a47808 */ /* 0x000fe20001800000 */
[----:B------:R-:W-:Y:S01]  /*31d0*/  FMUL.FTZ R105, R0, R51 ;  /* 0x0000003300697220 */ /* 0x000fe20000410000 */
[----:B------:R-:W-:-:S02]  /*31e0*/  FMNMX.FTZ R119, R168, R119, !PT ;  /* 0x00000077a8777209 */ /* 0x000fc40007810000 */
[----:B------:R-:W-:Y:S01]  /*31f0*/  ISETP.GT.AND P4, PT, R88, 0x49, PT ;  /* 0x000000495800780c */ /* 0x000fe20003f84270 */
[----:B------:R2:W5:Y:S01]  /*3200*/  MUFU.TANH R71, R40 ;  /* 0x0000002800477308 */ /* 0x0005620000002400 */
[----:B------:R-:W-:Y:S01]  /*3210*/  FSEL R162, R106, -INF , P2 ;  /* 0xff8000006aa27808 */ /* 0x000fe20001000000 */
[----:B-1----:R-:W-:Y:S01]  /*3220*/  FMUL.FTZ R41, R0, R43 ;  /* 0x0000002b00297220 */ /* 0x002fe20000410000 */
[----:B------:R-:W-:Y:S01]  /*3230*/  FMNMX.FTZ R119, R164, R119, !PT ;  /* 0x00000077a4777209 */ /* 0x000fe20007810000 */
[----:B------:R-:W-:Y:S01]  /*3240*/  FMUL.FTZ R43, R0, R48 ;  /* 0x00000030002b7220 */ /* 0x000fe20000410000 */
[----:B------:R-:W-:Y:S02]  /*3250*/  ISETP.GT.AND P3, PT, R88, 0x50, PT ;  /* 0x000000505800780c */ /* 0x000fe40003f64270 */
[----:B------:R-:W-:Y:S01]  /*3260*/  FSEL R160, R107, -INF , P4 ;  /* 0xff8000006ba07808 */ /* 0x000fe20002000000 */
[----:B------:R1:W5:Y:S01]  /*3270*/  MUFU.TANH R106, R44 ;  /* 0x0000002c006a7308 */ /* 0x0003620000002400 */
[----:B------:R-:W-:Y:S01]  /*3280*/  FMNMX.FTZ R119, R162, R119, !PT ;  /* 0x00000077a2777209 */ /* 0x000fe20007810000 */
[----:B--2---:R-:W-:Y:S01]  /*3290*/  FMUL.FTZ R40, R0, R42 ;  /* 0x0000002a00287220 */ /* 0x004fe20000410000 */
[----:B------:R-:W-:-:S02]  /*32a0*/  ISETP.GT.AND P2, PT, R88, 0x51, PT ;  /* 0x000000515800780c */ /* 0x000fc40003f44270 */
[----:B------:R-:W-:Y:S02]  /*32b0*/  FSEL R158, R108, -INF , P3 ;  /* 0xff8000006c9e7808 */ /* 0x000fe40001800000 */
[----:B------:R-:W-:Y:S01]  /*32c0*/  FMNMX.FTZ R119, R160, R119, !PT ;  /* 0x00000077a0777209 */ /* 0x000fe20007810000 */
[----:B------:R-:W-:Y:S02]  /*32d0*/  WARPGROUP.DEPBAR.LE gsb0, 0x0 ;  /* 0x00008000000079c5 */ /* 0x000fe40000010000 */
[----:B------:R-:W-:Y:S01]  /*32e0*/  ISETP.GT.AND P4, PT, R88, 0x58, PT ;  /* 0x000000585800780c */ /* 0x000fe20003f84270 */
[----:B------:R-:W2:Y:S01]  /*32f0*/  MUFU.TANH R45, R45 ;  /* 0x0000002d002d7308 */ /* 0x000ea20000002400 */
[----:B------:R-:W-:Y:S01]  /*3300*/  FSEL R156, R109, -INF , P2 ;  /* 0xff8000006d9c7808 */ /* 0x000fe20001000000 */
[----:B------:R-:W-:Y:S01]  /*3310*/  FMUL.FTZ R25, R0, R25 ;  /* 0x0000001900197220 */ /* 0x000fe20000410000 */
[----:B------:R-:W-:Y:S01]  /*3320*/  FMNMX.FTZ R119, R158, R119, !PT ;  /* 0x000000779e777209 */ /* 0x000fe20007810000 */
[----:B------:R-:W-:Y:S01]  /*3330*/  FMUL.FTZ R29, R0, R29 ;  /* 0x0000001d001d7220 */ /* 0x000fe20000410000 */
[----:B------:R-:W-:Y:S01]  /*3340*/  ISETP.GT.AND P2, PT, R88, 0x59, PT ;  /* 0x000000595800780c */ /* 0x000fe20003f44270 */
[----:B------:R-:W-:Y:S01]  /*3350*/  FMUL.FTZ R33, R0, R33 ;  /* 0x0000002100217220 */ /* 0x000fe20000410000 */
[----:B------:R-:W-:Y:S01]  /*3360*/  FSEL R154, R111, -INF , P4 ;  /* 0xff8000006f9a7808 */ /* 0x000fe20002000000 */
[----:B------:R-:W2:Y:S01]  /*3370*/  MUFU.TANH R43, R43 ;  /* 0x0000002b002b7308 */ /* 0x000ea20000002400 */
[----:B------:R-:W-:Y:S01]  /*3380*/  FMNMX.FTZ R119, R156, R119, !PT ;  /* 0x000000779c777209 */ /* 0x000fe20007810000 */
[----:B------:R-:W-:Y:S01]  /*3390*/  FMUL.FTZ R37, R0, R37 ;  /* 0x0000002500257220 */ /* 0x000fe20000410000 */
[----:B------:R-:W-:Y:S01]  /*33a0*/  ISETP.GT.AND P3, PT, R88, 0x60, PT ;  /* 0x000000605800780c */ /* 0x000fe20003f64270 */
[----:B------:R-:W-:Y:S01]  /*33b0*/  FMUL.FTZ R111, R0, R27 ;  /* 0x0000001b006f7220 */ /* 0x000fe20000410000 */
[----:B------:R-:W-:Y:S01]  /*33c0*/  FSEL R148, R110, -INF , P2 ;  /* 0xff8000006e947808 */ /* 0x000fe20001000000 */
[----:B------:R-:W-:Y:S01]  /*33d0*/  FMUL.FTZ R27, R0, R34 ;  /* 0x00000022001b7220 */ /* 0x000fe20000410000 */
[----:B------:R-:W-:Y:S01]  /*33e0*/  FMNMX.FTZ R119, R154, R119, !PT ;  /* 0x000000779a777209 */ /* 0x000fe20007810000 */
[----:B------:R-:W2:Y:S01]  /*33f0*/  MUFU.TANH R49, R49 ;  /* 0x0000003100317308 */ /* 0x000ea20000002400 */
[----:B------:R-:W-:Y:S01]  /*3400*/  ISETP.GT.AND P2, PT, R88, 0x61, PT ;  /* 0x000000615800780c */ /* 0x000fe20003f44270 */
[----:B------:R-:W-:Y:S01]  /*3410*/  FMUL.FTZ R34, R0, R35 ;  /* 0x0000002300227220 */ /* 0x000fe20000410000 */
[----:B------:R-:W-:Y:S01]  /*3420*/  FSEL R144, R144, -INF , P3 ;  /* 0xff80000090907808 */ /* 0x000fe20001800000 */
[----:B------:R-:W-:Y:S01]  /*3430*/  FMUL.FTZ R107, R0, R26 ;  /* 0x0000001a006b7220 */ /* 0x000fe20000410000 */
        /* <DEDUP_REMOVED lines=9> */
[----:B------:R2:W-:Y:S01]  /*34d0*/  @!P0 SYNCS.ARRIVE.TRANS64.RED.A1T0 RZ, [R3+URZ], RZ ;  /* 0x000000ff03ff89a7 */ /* 0x0005e2000810043f */
[----:B------:R-:W-:Y:S01]  /*34e0*/  FSEL R140, R112, -INF , P3 ;  /* 0xff800000708c7808 */ /* 0x000fe20001800000 */
[----:B------:R-:W-:Y:S01]  /*34f0*/  MUFU.TANH R89, R89 ;  /* 0x0000005900597308 */ /* 0x000fe20000002400 */
[----:B------:R-:W-:-:S02]  /*3500*/  FMNMX.FTZ R119, R142, R119, !PT ;  /* 0x000000778e777209 */ /* 0x000fc40007810000 */
[----:B------:R-:W-:Y:S02]  /*3510*/  ISETP.GT.AND P3, PT, R88, 0x70, PT ;  /* 0x000000705800780c */ /* 0x000fe40003f64270 */
[----:B------:R-:W-:Y:S02]  /*3520*/  FSEL R138, R113, -INF , P2 ;  /* 0xff800000718a7808 */ /* 0x000fe40001000000 */
[----:B------:R-:W-:Y:S01]  /*3530*/  FMNMX.FTZ R119, R140, R119, !PT ;  /* 0x000000778c777209 */ /* 0x000fe20007810000 */
[----:B------:R2:W2:Y:S01]  /*3540*/  MUFU.TANH R112, R70 ;  /* 0x0000004600707308 */ /* 0x0004a20000002400 */
[----:B------:R-:W-:Y:S02]  /*3550*/  ISETP.GT.AND P2, PT, R88, 0x71, PT ;  /* 0x000000715800780c */ /* 0x000fe40003f44270 */
[----:B------:R-:W-:Y:S02]  /*3560*/  FSEL R136, R114, -INF , P3 ;  /* 0xff80000072887808 */ /* 0x000fe40001800000 */
[----:B------:R-:W-:-:S02]  /*3570*/  FMNMX.FTZ R119, R138, R119, !PT ;  /* 0x000000778a777209 */ /* 0x000fc40007810000 */
[----:B------:R-:W-:Y:S01]  /*3580*/  ISETP.GT.AND P3, PT, R88, 0x78, PT ;  /* 0x000000785800780c */ /* 0x000fe20003f64270 */
[----:B------:R-:W2:Y:S01]  /*3590*/  MUFU.TANH R25, R25 ;  /* 0x0000001900197308 */ /* 0x000ea20000002400 */
[----:B------:R-:W-:Y:S02]  /*35a0*/  FSEL R42, R115, -INF , P2 ;  /* 0xff800000732a7808 */ /* 0x000fe40001000000 */
[----:B------:R-:W-:Y:S02]  /*35b0*/  FMNMX.FTZ R119, R136, R119, !PT ;  /* 0x0000007788777209 */ /* 0x000fe40007810000 */
[----:B------:R-:W-:Y:S02]  /*35c0*/  ISETP.GT.AND P2, PT, R88, 0x79, PT ;  /* 0x000000795800780c */ /* 0x000fe40003f44270 */
[----:B-1----:R-:W-:Y:S01]  /*35d0*/  FSEL R44, R100, -INF , P3 ;  /* 0xff800000642c7808 */ /* 0x002fe20001800000 */
[----:B------:R-:W-:Y:S01]  /*35e0*/  MUFU.TANH R29, R29 ;  /* 0x0000001d001d7308 */ /* 0x000fe20000002400 */
[----:B------:R-:W-:-:S02]  /*35f0*/  FMNMX.FTZ R119, R42, R119, !PT ;  /* 0x000000772a777209 */ /* 0x000fc40007810000 */
[----:B------:R-:W-:Y:S02]  /*3600*/  ISETP.GT.AND P3, PT, R88, 0x80, PT ;  /* 0x000000805800780c */ /* 0x000fe40003f64270 */
[----:B---3--:R-:W-:Y:S02]  /*3610*/  FSEL R48, R98, -INF , P2 ;  /* 0xff80000062307808 */ /* 0x008fe40001000000 */
[----:B------:R-:W-:Y:S01]  /*3620*/  FMNMX.FTZ R119, R44, R119, !PT ;  /* 0x000000772c777209 */ /* 0x000fe20007810000 */
[----:B------:R-:W-:Y:S01]  /*3630*/  MUFU.TANH R33, R33 ;  /* 0x0000002100217308 */ /* 0x000fe20000002400 */
[----:B------:R-:W-:Y:S02]  /*3640*/  ISETP.GT.AND P2, PT, R88, 0x81, PT ;  /* 0x000000815800780c */ /* 0x000fe40003f44270 */
[----:B----4-:R-:W-:Y:S02]  /*3650*/  FSEL R52, R102, -INF , P3 ;  /* 0xff80000066347808 */ /* 0x010fe40001800000 */
[----:B------:R-:W-:-:S02]  /*3660*/  FMNMX.FTZ R119, R48, R119, !PT ;  /* 0x0000007730777209 */ /* 0x000fc40007810000 */
[----:B------:R-:W-:Y:S01]  /*3670*/  ISETP.GT.AND P3, PT, R88, 0x88, PT ;  /* 0x000000885800780c */ /* 0x000fe20003f64270 */
[----:B------:R-:W-:Y:S01]  /*3680*/  MUFU.TANH R37, R37 ;  /* 0x0000002500257308 */ /* 0x000fe20000002400 */
[----:B-----5:R-:W-:Y:S01]  /*3690*/  FSEL R64, R101, -INF , P2 ;  /* 0xff80000065407808 */ /* 0x020fe20001000000 */
[----:B------:R-:W-:Y:S01]  /*36a0*/  FMUL.FTZ R101, R0, R47 ;  /* 0x0000002f00657220 */ /* 0x000fe20000410000 */
[----:B------:R-:W-:Y:S02]  /*36b0*/  FMNMX.FTZ R119, R52, R119, !PT ;  /* 0x0000007734777209 */ /* 0x000fe40007810000 */
[----:B------:R-:W-:Y:S02]  /*36c0*/  ISETP.GT.AND P2, PT, R88, 0x89, PT ;  /* 0x000000895800780c */ /* 0x000fe40003f44270 */
[----:B------:R-:W-:Y:S01]  /*36d0*/  FSEL R66, R103, -INF , P3 ;  /* 0xff80000067427808 */ /* 0x000fe20001800000 */
[----:B------:R-:W-:Y:S01]  /*36e0*/  MUFU.TANH R6, R6 ;  /* 0x0000000600067308 */ /* 0x000fe20000002400 */
[----:B------:R-:W-:Y:S01]  /*36f0*/  FMNMX.FTZ R119, R64, R119, !PT ;  /* 0x0000007740777209 */ /* 0x000fe20007810000 */
[----:B------:R-:W-:Y:S01]  /*3700*/  FMUL.FTZ R103, R0, R54 ;  /* 0x0000003600677220 */ /* 0x000fe20000410000 */
[----:B------:R-:W-:-:S02]  /*3710*/  ISETP.GT.AND P3, PT, R88, 0x90, PT ;  /* 0x000000905800780c */ /* 0x000fc40003f64270 */
[----:B------:R-:W-:Y:S02]  /*3720*/  FSEL R68, R116, -INF , P2 ;  /* 0xff80000074447808 */ /* 0x000fe40001000000 */
[----:B------:R-:W-:Y:S01]  /*3730*/  FMNMX.FTZ R119, R66, R119, !PT ;  /* 0x0000007742777209 */ /* 0x000fe20007810000 */
[----:B------:R-:W-:Y:S01]  /*3740*/  MUFU.TANH R4, R4 ;  /* 0x0000000400047308 */ /* 0x000fe20000002400 */
[----:B------:R-:W-:Y:S02]  /*3750*/  ISETP.GT.AND P2, PT, R88, 0x91, PT ;  /* 0x000000915800780c */ /* 0x000fe40003f44270 */
[----:B------:R-:W-:Y:S02]  /*3760*/  FSEL R24, R117, -INF , P3 ;  /* 0xff80000075187808 */ /* 0x000fe40001800000 */
[----:B------:R-:W-:Y:S02]  /*3770*/  FMNMX.FTZ R119, R68, R119, !PT ;  /* 0x0000007744777209 */ /* 0x000fe40007810000 */
[----:B------:R-:W-:Y:S01]  /*3780*/  ISETP.GT.AND P3, PT, R88, 0x98, PT ;  /* 0x000000985800780c */ /* 0x000fe20003f64270 */
[----:B------:R-:W-:Y:S01]  /*3790*/  MUFU.TANH R7, R7 ;  /* 0x0000000700077308 */ /* 0x000fe20000002400 */
[----:B--2---:R-:W-:Y:S01]  /*37a0*/  FSEL R70, R65, -INF , P2 ;  /* 0xff80000041467808 */ /* 0x004fe20001000000 */
[----:B------:R-:W-:Y:S01]  /*37b0*/  FMUL.FTZ R65, R0, R28 ;  /* 0x0000001c00417220 */ /* 0x000fe20000410000 */
[----:B------:R-:W-:-:S02]  /*37c0*/  FMNMX.FTZ R119, R24, R119, !PT ;  /* 0x0000007718777209 */ /* 0x000fc40007810000 */
[----:B------:R-:W-:Y:S02]  /*37d0*/  ISETP.GT.AND P2, PT, R88, 0x99, PT ;  /* 0x000000995800780c */ /* 0x000fe40003f44270 */
        /* <DEDUP_REMOVED lines=14> */
[----:B------:R-:W-:Y:S02]  /*38c0*/  FSEL R28, R104, -INF , P2 ;  /* 0xff800000681c7808 */ /* 0x000fe40001000000 */
[----:B------:R-:W-:Y:S02]  /*38d0*/  FMNMX.FTZ R119, R102, R119, !PT ;  /* 0x0000007766777209 */ /* 0x000fe40007810000 */
[----:B------:R-:W-:-:S02]  /*38e0*/  ISETP.GT.AND P2, PT, R88, 0xa9, PT ;  /* 0x000000a95800780c */ /* 0x000fc40003f44270 */
[----:B------:R-:W-:Y:S01]  /*38f0*/  FSEL R106, R106, -INF , P3 ;  /* 0xff8000006a6a7808 */ /* 0x000fe20001800000 */
        /* <DEDUP_REMOVED lines=12> */
[----:B------:R-:W2:Y:S01]  /*39c0*/  MUFU.TANH R45, R45 ;  /* 0x0000002d002d7308 */ /* 0x000ea20000002400 */
[----:B------:R-:W-:Y:S02]  /*39d0*/  FSEL R32, R49, -INF , P2 ;  /* 0xff80000031207808 */ /* 0x000fe40001000000 */
[----:B------:R-:W-:Y:S02]  /*39e0*/  FMNMX.FTZ R119, R108, R119, !PT ;  /* 0x000000776c777209 */ /* 0x000fe40007810000 */
[----:B------:R-:W-:-:S02]  /*39f0*/  ISETP.GT.AND P2, PT, R88, 0xb9, PT ;  /* 0x000000b95800780c */ /* 0x000fc40003f44270 */
[----:B------:R-:W-:Y:S01]  /*3a00*/  FSEL R112, R112, -INF , P3 ;  /* 0xff80000070707808 */ /* 0x000fe20001800000 */
[----:B------:R-:W3:Y:S01]  /*3a10*/  MUFU.TANH R43, R43 ;  /* 0x0000002b002b7308 */ /* 0x000ee20000002400 */
[----:B------:R-:W-:Y:S02]  /*3a20*/  FMNMX.FTZ R119, R32, R119, !PT ;  /* 0x0000007720777209 */ /* 0x000fe40007810000 */
[----:B------:R-:W-:Y:S02]  /*3a30*/  ISETP.GT.AND P3, PT, R88, 0xc0, PT ;  /* 0x000000c05800780c */ /* 0x000fe40003f64270 */
[----:B------:R-:W-:Y:S02]  /*3a40*/  FSEL R110, R53, -INF , P2 ;  /* 0xff800000356e7808 */ /* 0x000fe40001000000 */
[----:B------:R-:W-:Y:S01]  /*3a50*/  FMNMX.FTZ R119, R112, R119, !PT ;  /* 0x0000007770777209 */ /* 0x000fe20007810000 */
[----:B------:R-:W4:Y:S01]  /*3a60*/  MUFU.TANH R12, R12 ;  /* 0x0000000c000c7308 */ /* 0x000f220000002400 */
[----:B------:R-:W-:-:S02]  /*3a70*/  ISETP.GT.AND P2, PT, R88, 0xc1, PT ;  /* 0x000000c15800780c */ /* 0x000fc40003f44270 */
[----:B------:R-:W-:Y:S01]  /*3a80*/  FSEL R114, R89, -INF , P3 ;  /* 0xff80000059727808 */ /* 0x000fe20001800000 */
[----:B------:R-:W-:Y:S01]  /*3a90*/  IMAD.U32 R89, RZ, RZ, UR6 ;  /* 0x00000006ff597e24 */ /* 0x000fe2000f8e00ff */
[----:B------:R-:W-:Y:S02]  /*3aa0*/  FMNMX.FTZ R119, R110, R119, !PT ;  /* 0x000000776e777209 */ /* 0x000fe40007810000 */
[----:B------:R-:W-:Y:S01]  /*3ab0*/  ISETP.GT.AND P3, PT, R88, 0xc8, PT ;  /* 0x000000c85800780c */ /* 0x000fe20003f64270 */
[----:B------:R-:W5:Y:S01]  /*3ac0*/  MUFU.TANH R13, R13 ;  /* 0x0000000d000d7308 */ /* 0x000f620000002400 */
[----:B------:R-:W-:Y:S01]  /*3ad0*/  FSEL R36, R25, -INF , P2 ;  /* 0xff80000019247808 */ /* 0x000fe20001000000 */
[----:B------:R-:W-:Y:S01]  /*3ae0*/  FMUL.FTZ R25, R0, R30 ;  /* 0x0000001e00197220 */ /* 0x000fe20000410000 */
[----:B------:R-:W-:Y:S02]  /*3af0*/  FMNMX.FTZ R119, R114, R119, !PT ;  /* 0x0000007772777209 */ /* 0x000fe40007810000 */
[----:B------:R-:W-:-:S02]  /*3b00*/  ISETP.GT.AND P2, PT, R88, 0xc9, PT ;  /* 0x000000c95800780c */ /* 0x000fc40003f44270 */
[----:B-1----:R-:W-:Y:S01]  /*3b10*/  FSEL R118, R65, -INF , P3 ;  /* 0xff80000041767808 */ /* 0x002fe20001800000 */
[----:B------:R-:W1:Y:S01]  /*3b20*/  MUFU.TANH R14, R14 ;  /* 0x0000000e000e7308 */ /* 0x000e620000002400 */
[----:B------:R-:W-:Y:S02]  /*3b30*/  FMNMX.FTZ R119, R36, R119, !PT ;  /* 0x0000007724777209 */ /* 0x000fe40007810000 */
[----:B------:R-:W-:Y:S02]  /*3b40*/  ISETP.GT.AND P3, PT, R88, 0xd0, PT ;  /* 0x000000d05800780c */ /* 0x000fe40003f64270 */
[----:B------:R-:W-:Y:S01]  /*3b50*/  FSEL R116, R29, -INF , P2 ;  /* 0xff8000001d747808 */ /* 0x000fe20001000000 */
[----:B------:R-:W-:Y:S01]  /*3b60*/  FMUL.FTZ R29, R0, R31 ;  /* 0x0000001f001d7220 */ /* 0x000fe20000410000 */
[----:B------:R-:W-:Y:S01]  /*3b70*/  FMNMX.FTZ R119, R118, R119, !PT ;  /* 0x0000007776777209 */ /* 0x000fe20007810000 */
[----:B------:R-:W1:Y:S01]  /*3b80*/  MUFU.TANH R15, R15 ;  /* 0x0000000f000f7308 */ /* 0x000e620000002400 */
[----:B------:R-:W-:-:S02]  /*3b90*/  ISETP.GT.AND P2, PT, R88, 0xd1, PT ;  /* 0x000000d15800780c */ /* 0x000fc40003f44270 */
[----:B--2---:R-:W-:Y:S02]  /*3ba0*/  FSEL R120, R45, -INF , P3 ;  /* 0xff8000002d787808 */ /* 0x004fe40001800000 */
[----:B------:R-:W-:Y:S02]  /*3bb0*/  FMNMX.FTZ R119, R116, R119, !PT ;  /* 0x0000007774777209 */ /* 0x000fe40007810000 */
[----:B------:R-:W-:Y:S01]  /*3bc0*/  ISETP.GT.AND P3, PT, R88, 0xd8, PT ;  /* 0x000000d85800780c */ /* 0x000fe20003f64270 */
[----:B------:R-:W2:Y:S01]  /*3bd0*/  MUFU.TANH R20, R20 ;  /* 0x0000001400147308 */ /* 0x000ea20000002400 */
[----:B------:R-:W-:Y:S02]  /*3be0*/  FSEL R46, R33, -INF , P2 ;  /* 0xff800000212e7808 */ /* 0x000fe40001000000 */
[----:B------:R-:W-:Y:S02]  /*3bf0*/  FMNMX.FTZ R119, R120, R119, !PT ;  /* 0x0000007778777209 */ /* 0x000fe40007810000 */
[----:B------:R-:W-:-:S02]  /*3c00*/  ISETP.GT.AND P2, PT, R88, 0xd9, PT ;  /* 0x000000d95800780c */ /* 0x000fc40003f44270 */
[----:B---3--:R-:W-:Y:S01]  /*3c10*/  FSEL R122, R43, -INF , P3 ;  /* 0xff8000002b7a7808 */ /* 0x008fe20001800000 */
[----:B------:R-:W3:Y:S01]  /*3c20*/  MUFU.TANH R21, R21 ;  /* 0x0000001500157308 */ /* 0x000ee20000002400 */
[----:B------:R-:W-:Y:S02]  /*3c30*/  FMNMX.FTZ R119, R46, R119, !PT ;  /* 0x000000772e777209 */ /* 0x000fe40007810000 */
[----:B------:R-:W-:Y:S01]  /*3c40*/  FSEL R124, R37, -INF , P2 ;  /* 0xff800000257c7808 */ /* 0x000fe20001000000 */
[----:B------:R-:W-:Y:S01]  /*3c50*/  FMUL.FTZ R37, R0, R38 ;  /* 0x0000002600257220 */ /* 0x000fe20000410000 */
[----:B------:R-:W-:Y:S02]  /*3c60*/  FMNMX.FTZ R119, R122, R119, !PT ;  /* 0x000000777a777209 */ /* 0x000fe40007810000 */
[----:B------:R-:W-:Y:S01]  /*3c70*/  IADD3 R128, R128, 0x8, R99 ;  /* 0x0000000880807810 */ /* 0x000fe20007ffe063 */
[----:B------:R-:W3:Y:S01]  /*3c80*/  MUFU.TANH R74, R74 ;  /* 0x0000004a004a7308 */ /* 0x000ee20000002400 */
[----:B------:R-:W-:-:S02]  /*3c90*/  FMNMX.FTZ R119, R124, R119, !PT ;  /* 0x000000777c777209 */ /* 0x000fc40007810000 */
[----:B------:R-:W-:-:S03]  /*3ca0*/  VIMNMX R97, R97, R128, PT ;  /* 0x0000008061617248 */ /* 0x000fc60003fe0100 */
[----:B------:R-:W4:Y:S01]  /*3cb0*/  SHFL.BFLY PT, R50, R119, 0x2, 0x1f ;  /* 0x0c401f0077327f89 */ /* 0x000f2200000e0000 */
[C---:B------:R-:W-:Y:S01]  /*3cc0*/  ISETP.GT.AND P3, PT, R97.reuse, 0x1, PT ;  /* 0x000000016100780c */ /* 0x040fe20003f64270 */
[----:B------:R-:W3:Y:S01]  /*3cd0*/  MUFU.TANH R75, R75 ;  /* 0x0000004b004b7308 */ /* 0x000ee20000002400 */
[C---:B------:R-:W-:Y:S02]  /*3ce0*/  ISETP.GT.AND P4, PT, R97.reuse, 0x8, PT ;  /* 0x000000086100780c */ /* 0x040fe40003f84270 */
[----:B------:R-:W-:Y:S02]  /*3cf0*/  FSEL R4, R4, -INF , P3 ;  /* 0xff80000004047808 */ /* 0x000fe40001800000 */
[----:B------:R-:W-:-:S03]  /*3d00*/  ISETP.GT.AND P3, PT, R97, 0x10, PT ;  /* 0x000000106100780c */ /* 0x000fc60003f64270 */
[----:B------:R-:W3:Y:S01]  /*3d10*/  MUFU.TANH R76, R76 ;  /* 0x0000004c004c7308 */ /* 0x000ee20000002400 */
[----:B------:R-:W-:Y:S02]  /*3d20*/  FSEL R10, R10, -INF , P3 ;  /* 0xff8000000a0a7808 */ /* 0x000fe40001800000 */
[----:B------:R-:W-:-:S05]  /*3d30*/  ISETP.GT.AND P3, PT, R97, 0x18, PT ;  /* 0x000000186100780c */ /* 0x000fca0003f64270 */
[----:B------:R-:W3:Y:S01]  /*3d40*/  MUFU.TANH R77, R77 ;  /* 0x0000004d004d7308 */ /* 0x000ee20000002400 */
[----:B----4-:R-:W-:-:S07]  /*3d50*/  FMNMX.FTZ R50, R119, R50, !PT ;  /* 0x0000003277327209 */ /* 0x010fce0007810000 */
[----:B------:R-:W4:Y:S01]  /*3d60*/  MUFU.TANH R78, R78 ;  /* 0x0000004e004e7308 */ /* 0x000f220000002400 */
[----:B------:R-:W5:Y:S07]  /*3d70*/  SHFL.BFLY PT, R33, R50, 0x1, 0x1f ;  /* 0x0c201f0032217f89 */ /* 0x000f6e00000e0000 */
[----:B------:R-:W4:Y:S08]  /*3d80*/  MUFU.TANH R79, R79 ;  /* 0x0000004f004f7308 */ /* 0x000f300000002400 */
[----:B------:R-:W4:Y:S08]  /*3d90*/  MUFU.TANH R80, R80 ;  /* 0x0000005000507308 */ /* 0x000f300000002400 */
[----:B------:R-:W4:Y:S01]  /*3da0*/  MUFU.TANH R81, R81 ;  /* 0x0000005100517308 */ /* 0x000f220000002400 */
        /* <DEDUP_REMOVED lines=29> */
[----:B------:R-:W5:Y:S01]  /*3f80*/  MUFU.TANH R84, R84 ;  /* 0x0000005400547308 */ /* 0x000f620000002400 */
[----:B------:R-:W-:Y:S01]  /*3f90*/  FSEL R150, R11, -INF , P3 ;  /* 0xff8000000b967808 */ /* 0x000fe20001800000 */
[--C-:B------:R-:W-:Y:S01]  /*3fa0*/  FFMA.FTZ R11, R162, R89, -R33.reuse ;  /* 0x00000059a20b7223 */ /* 0x100fe20000010821 */
[----:B------:R-:W-:Y:S01]  /*3fb0*/  FMNMX.FTZ R7, R146, R7, !PT ;  /* 0x0000000792077209 */ /* 0x000fe20007810000 */
[-CC-:B------:R-:W-:Y:S01]  /*3fc0*/  FFMA.FTZ R55, R144, R89.reuse, -R33.reuse ;  /* 0x0000005990377223 */ /* 0x180fe20000010821 */
[C---:B------:R-:W-:Y:S01]  /*3fd0*/  ISETP.GT.AND P3, PT, R97.reuse, 0x20, PT ;  /* 0x000000206100780c */ /* 0x040fe20003f64270 */
[--C-:B------:R-:W-:Y:S01]  /*3fe0*/  FFMA.FTZ R65, R140, R89, -R33.reuse ;  /* 0x000000598c417223 */ /* 0x100fe20000010821 */
[----:B------:R-:W-:Y:S01]  /*3ff0*/  FSEL R12, R12, -INF , P2 ;  /* 0xff8000000c0c7808 */ /* 0x000fe20001000000 */
[----:B------:R-:W5:Y:S01]  /*4000*/  MUFU.TANH R85, R85 ;  /* 0x0000005500557308 */ /* 0x000f620000002400 */
[----:B------:R-:W-:Y:S01]  /*4010*/  FMNMX.FTZ R7, R150, R7, !PT ;  /* 0x0000000796077209 */ /* 0x000fe20007810000 */
[-CC-:B------:R-:W-:Y:S01]  /*4020*/  FFMA.FTZ R47, R174, R89.reuse, -R33.reuse ;  /* 0x00000059ae2f7223 */ /* 0x180fe20000010821 */
[----:B------:R-:W-:Y:S01]  /*4030*/  ISETP.GT.AND P2, PT, R97, 0x21, PT ;  /* 0x000000216100780c */ /* 0x000fe20003f44270 */
[-CC-:B------:R-:W-:Y:S01]  /*4040*/  FFMA.FTZ R67, R136, R89.reuse, -R33.reuse ;  /* 0x0000005988437223 */ /* 0x180fe20000010821 */
[----:B------:R-:W-:Y:S01]  /*4050*/  FSEL R152, R13, -INF , P3 ;  /* 0xff8000000d987808 */ /* 0x000fe20001800000 */
[--C-:B------:R-:W-:Y:S01]  /*4060*/  FFMA.FTZ R49, R176, R89, -R33.reuse ;  /* 0x00000059b0317223 */ /* 0x100fe20000010821 */
[----:B------:R-:W-:Y:S01]  /*4070*/  FMNMX.FTZ R7, R12, R7, !PT ;  /* 0x000000070c077209 */ /* 0x000fe20007810000 */
[----:B------:R-:W5:Y:S01]  /*4080*/  MUFU.TANH R86, R86 ;  /* 0x0000005600567308 */ /* 0x000f620000002400 */
[C---:B------:R-:W-:Y:S01]  /*4090*/  ISETP.GT.AND P3, PT, R97.reuse, 0x28, PT ;  /* 0x000000286100780c */ /* 0x040fe20003f64270 */
[-CC-:B------:R-:W-:Y:S01]  /*40a0*/  FFMA.FTZ R13, R48, R89.reuse, -R33.reuse ;  /* 0x00000059300d7223 */ /* 0x180fe20000010821 */
[----:B-1----:R-:W-:Y:S01]  /*40b0*/  FSEL R162, R14, -INF , P2 ;  /* 0xff8000000ea27808 */ /* 0x002fe20001000000 */
[--C-:B------:R-:W-:Y:S01]  /*40c0*/  FFMA.FTZ R14, R160, R89, -R33.reuse ;  /* 0x00000059a00e7223 */ /* 0x100fe20000010821 */
[----:B------:R-:W-:Y:S01]  /*40d0*/  FMNMX.FTZ R7, R152, R7, !PT ;  /* 0x0000000798077209 */ /* 0x000fe20007810000 */
[-CC-:B------:R-:W-:Y:S01]  /*40e0*/  FFMA.FTZ R48, R52, R89.reuse, -R33.reuse ;  /* 0x0000005934307223 */ /* 0x180fe20000010821 */
[----:B------:R-:W-:Y:S01]  /*40f0*/  ISETP.GT.AND P2, PT, R97, 0x29, PT ;  /* 0x000000296100780c */ /* 0x000fe20003f44270 */
[----:B------:R-:W1:Y:S01]  /*4100*/  MUFU.TANH R90, R90 ;  /* 0x0000005a005a7308 */ /* 0x000e620000002400 */
[----:B------:R-:W-:Y:S01]  /*4110*/  FSEL R164, R15, -INF , P3 ;  /* 0xff8000000fa47808 */ /* 0x000fe20001800000 */
[--C-:B------:R-:W-:Y:S01]  /*4120*/  FFMA.FTZ R15, R158, R89, -R33.reuse ;  /* 0x000000599e0f7223 */ /* 0x100fe20000010821 */
[----:B------:R-:W-:Y:S01]  /*4130*/  FMNMX.FTZ R7, R162, R7, !PT ;  /* 0x00000007a2077209 */ /* 0x000fe20007810000 */
[-CC-:B------:R-:W-:Y:S01]  /*4140*/  FFMA.FTZ R54, R178, R89.reuse, -R33.reuse ;  /* 0x00000059b2367223 */ /* 0x180fe20000010821 */
[C---:B------:R-:W-:Y:S01]  /*4150*/  ISETP.GT.AND P3, PT, R97.reuse, 0x30, PT ;  /* 0x000000306100780c */ /* 0x040fe20003f64270 */
[-CC-:B------:R-:W-:Y:S01]  /*4160*/  FFMA.FTZ R126, R180, R89.reuse, -R33.reuse ;  /* 0x00000059b47e7223 */ /* 0x180fe20000010821 */
[----:B--2---:R-:W-:Y:S01]  /*4170*/  FSEL R160, R20, -INF , P2 ;  /* 0xff80000014a07808 */ /* 0x004fe20001000000 */
[--C-:B------:R-:W-:Y:S01]  /*4180*/  FFMA.FTZ R20, R156, R89, -R33.reuse ;  /* 0x000000599c147223 */ /* 0x100fe20000010821 */
[----:B------:R-:W-:Y:S01]  /*4190*/  FMNMX.FTZ R7, R164, R7, !PT ;  /* 0x00000007a4077209 */ /* 0x000fe20007810000 */
[----:B------:R-:W2:Y:S01]  /*41a0*/  MUFU.TANH R91, R91 ;  /* 0x0000005b005b7308 */ /* 0x000ea20000002400 */
[----:B------:R-:W-:Y:S01]  /*41b0*/  ISETP.GT.AND P2, PT, R97, 0x31, PT ;  /* 0x000000316100780c */ /* 0x000fe20003f44270 */
[-CC-:B------:R-:W-:Y:S01]  /*41c0*/  FFMA.FTZ R182, R182, R89.reuse, -R33.reuse ;  /* 0x00000059b6b67223 */ /* 0x180fe20000010821 */
[----:B---3--:R-:W-:Y:S01]  /*41d0*/  FSEL R166, R21, -INF , P3 ;  /* 0xff80000015a67808 */ /* 0x008fe20001800000 */
[--C-:B------:R-:W-:Y:S01]  /*41e0*/  FFMA.FTZ R21, R154, R89, -R33.reuse ;  /* 0x000000599a157223 */ /* 0x100fe20000010821 */
[----:B------:R-:W-:Y:S01]  /*41f0*/  FMNMX.FTZ R7, R160, R7, !PT ;  /* 0x00000007a0077209 */ /* 0x000fe20007810000 */
[-CC-:B------:R-:W-:Y:S01]  /*4200*/  FFMA.FTZ R51, R184, R89.reuse, -R33.reuse ;  /* 0x00000059b8337223 */ /* 0x180fe20000010821 */
[C---:B------:R-:W-:Y:S01]  /*4210*/  ISETP.GT.AND P3, PT, R97.reuse, 0x38, PT ;  /* 0x000000386100780c */ /* 0x040fe20003f64270 */
[----:B------:R-:W3:Y:S01]  /*4220*/  MUFU.TANH R92, R92 ;  /* 0x0000005c005c7308 */ /* 0x000ee20000002400 */
[----:B------:R-:W-:Y:S01]  /*4230*/  FSEL R158, R74, -INF , P2 ;  /* 0xff8000004a9e7808 */ /* 0x000fe20001000000 */
[--C-:B------:R-:W-:Y:S01]  /*4240*/  FFMA.FTZ R74, R148, R89, -R33.reuse ;  /* 0x00000059944a7223 */ /* 0x100fe20000010821 */
[----:B------:R-:W-:Y:S01]  /*4250*/  FMNMX.FTZ R7, R166, R7, !PT ;  /* 0x00000007a6077209 */ /* 0x000fe20007810000 */
[-CC-:B------:R-:W-:Y:S01]  /*4260*/  FFMA.FTZ R186, R186, R89.reuse, -R33.reuse ;  /* 0x00000059baba7223 */ /* 0x180fe20000010821 */
[----:B------:R-:W-:Y:S01]  /*4270*/  ISETP.GT.AND P2, PT, R97, 0x39, PT ;  /* 0x000000396100780c */ /* 0x000fe20003f44270 */
[--C-:B------:R-:W-:Y:S01]  /*4280*/  FFMA.FTZ R42, R42, R89, -R33.reuse ;  /* 0x000000592a2a7223 */ /* 0x100fe20000010821 */
[----:B------:R-:W-:Y:S01]  /*4290*/  FSEL R168, R75, -INF , P3 ;  /* 0xff8000004ba87808 */ /* 0x000fe20001800000 */
[----:B------:R-:W3:Y:S01]  /*42a0*/  MUFU.TANH R94, R94 ;  /* 0x0000005e005e7308 */ /* 0x000ee20000002400 */
[----:B------:R-:W-:Y:S01]  /*42b0*/  FMNMX.FTZ R7, R158, R7, !PT ;  /* 0x000000079e077209 */ /* 0x000fe20007810000 */
[-CC-:B------:R-:W-:Y:S01]  /*42c0*/  FFMA.FTZ R44, R44, R89.reuse, -R33.reuse ;  /* 0x000000592c2c7223 */ /* 0x180fe20000010821 */
[C---:B------:R-:W-:Y:S01]  /*42d0*/  ISETP.GT.AND P3, PT, R97.reuse, 0x40, PT ;  /* 0x000000406100780c */ /* 0x040fe20003f64270 */
[-CC-:B------:R-:W-:Y:S01]  /*42e0*/  FFMA.FTZ R24, R24, R89.reuse, -R33.reuse ;  /* 0x0000005918187223 */ /* 0x180fe20000010821 */
[----:B------:R-:W-:Y:S01]  /*42f0*/  FSEL R156, R76, -INF , P2 ;  /* 0xff8000004c9c7808 */ /* 0x000fe20001000000 */
[--C-:B------:R-:W-:Y:S01]  /*4300*/  FFMA.FTZ R76, R142, R89, -R33.reuse ;  /* 0x000000598e4c7223 */ /* 0x100fe20000010821 */
[----:B------:R-:W-:Y:S01]  /*4310*/  FMNMX.FTZ R7, R168, R7, !PT ;  /* 0x00000007a8077209 */ /* 0x000fe20007810000 */
[----:B------:R-:W3:Y:S01]  /*4320*/  MUFU.TANH R95, R95 ;  /* 0x0000005f005f7308 */ /* 0x000ee20000002400 */
[----:B------:R-:W-:Y:S01]  /*4330*/  ISETP.GT.AND P2, PT, R97, 0x41, PT ;  /* 0x000000416100780c */ /* 0x000fe20003f44270 */
[-CC-:B------:R-:W-:Y:S01]  /*4340*/  FFMA.FTZ R28, R28, R89.reuse, -R33.reuse ;  /* 0x000000591c1c7223 */ /* 0x180fe20000010821 */
[----:B------:R-:W-:Y:S01]  /*4350*/  FSEL R170, R77, -INF , P3 ;  /* 0xff8000004daa7808 */ /* 0x000fe20001800000 */
[--C-:B------:R-:W-:Y:S01]  /*4360*/  FFMA.FTZ R32, R32, R89, -R33.reuse ;  /* 0x0000005920207223 */ /* 0x100fe20000010821 */
[----:B------:R-:W-:Y:S01]  /*4370*/  FMNMX.FTZ R7, R156, R7, !PT ;  /* 0x000000079c077209 */ /* 0x000fe20007810000 */
[-CC-:B------:R-:W-:Y:S01]  /*4380*/  FFMA.FTZ R36, R36, R89.reuse, -R33.reuse ;  /* 0x0000005924247223 */ /* 0x180fe20000010821 */
[C---:B------:R-:W-:Y:S01]  /*4390*/  ISETP.GT.AND P3, PT, R97.reuse, 0x48, PT ;  /* 0x000000486100780c */ /* 0x040fe20003f64270 */
[----:B------:R-:W3:Y:S01]  /*43a0*/  MUFU.TANH R96, R96 ;  /* 0x0000006000607308 */ /* 0x000ee20000002400 */
[----:B----4-:R-:W-:Y:S01]  /*43b0*/  FSEL R154, R78, -INF , P2 ;  /* 0xff8000004e9a7808 */ /* 0x010fe20001000000 */
[--C-:B------:R-:W-:Y:S01]  /*43c0*/  FFMA.FTZ R78, R138, R89, -R33.reuse ;  /* 0x000000598a4e7223 */ /* 0x100fe20000010821 */
[----:B------:R-:W-:Y:S01]  /*43d0*/  FMNMX.FTZ R7, R170, R7, !PT ;  /* 0x00000007aa077209 */ /* 0x000fe20007810000 */
[-CC-:B------:R-:W-:Y:S01]  /*43e0*/  FFMA.FTZ R46, R46, R89.reuse, -R33.reuse ;  /* 0x000000592e2e7223 */ /* 0x180fe20000010821 */
[----:B------:R-:W-:Y:S01]  /*43f0*/  ISETP.GT.AND P2, PT, R97, 0x49, PT ;  /* 0x000000496100780c */ /* 0x000fe20003f44270 */
[----:B------:R-:W-:Y:S01]  /*4400*/  FFMA.FTZ R75, R122, R89, -R33 ;  /* 0x000000597a4b7223 */ /* 0x000fe20000010821 */
[----:B------:R-:W-:Y:S01]  /*4410*/  FSEL R172, R79, -INF , P3 ;  /* 0xff8000004fac7808 */ /* 0x000fe20001800000 */
[----:B------:R-:W4:Y:S01]  /*4420*/  MUFU.TANH R56, R56 ;  /* 0x0000003800387308 */ /* 0x000f220000002400 */
[----:B------:R-:W-:-:S02]  /*4430*/  FMNMX.FTZ R7, R154, R7, !PT ;  /* 0x000000079a077209 */ /* 0x000fc40007810000 */
[C---:B------:R-:W-:Y:S02]  /*4440*/  ISETP.GT.AND P3, PT, R97.reuse, 0x50, PT ;  /* 0x000000506100780c */ /* 0x040fe40003f64270 */
[----:B------:R-:W-:Y:S02]  /*4450*/  FSEL R80, R80, -INF , P2 ;  /* 0xff80000050507808 */ /* 0x000fe40001000000 */
[----:B------:R-:W-:Y:S01]  /*4460*/  FMNMX.FTZ R7, R172, R7, !PT ;  /* 0x00000007ac077209 */ /* 0x000fe20007810000 */
[----:B------:R-:W4:Y:S01]  /*4470*/  MUFU.TANH R57, R57 ;  /* 0x0000003900397308 */ /* 0x000f220000002400 */
[----:B------:R-:W-:Y:S02]  /*4480*/  ISETP.GT.AND P2, PT, R97, 0x51, PT ;  /* 0x000000516100780c */ /* 0x000fe40003f44270 */
[----:B------:R-:W-:Y:S02]  /*4490*/  FSEL R148, R81, -INF , P3 ;  /* 0xff80000051947808 */ /* 0x000fe40001800000 */
[----:B------:R-:W-:-:S02]  /*44a0*/  FMNMX.FTZ R7, R80, R7, !PT ;  /* 0x0000000750077209 */ /* 0x000fc40007810000 */
[C---:B------:R-:W-:Y:S01]  /*44b0*/  ISETP.GT.AND P3, PT, R97.reuse, 0x58, PT ;  /* 0x000000586100780c */ /* 0x040fe20003f64270 */
[----:B------:R-:W4:Y:S01]  /*44c0*/  MUFU.TANH R58, R58 ;  /* 0x0000003a003a7308 */ /* 0x000f220000002400 */
[----:B-----5:R-:W-:Y:S02]  /*44d0*/  FSEL R82, R82, -INF , P2 ;  /* 0xff80000052527808 */ /* 0x020fe40001000000 */
[----:B------:R-:W-:Y:S02]  /*44e0*/  FMNMX.FTZ R7, R148, R7, !PT ;  /* 0x0000000794077209 */ /* 0x000fe40007810000 */
[----:B------:R-:W-:Y:S02]  /*44f0*/  ISETP.GT.AND P2, PT, R97, 0x59, PT ;  /* 0x000000596100780c */ /* 0x000fe40003f44270 */
[----:B------:R-:W-:Y:S01]  /*4500*/  FSEL R144, R83, -INF , P3 ;  /* 0xff80000053907808 */ /* 0x000fe20001800000 */
[----:B------:R-:W5:Y:S01]  /*4510*/  MUFU.TANH R59, R59 ;  /* 0x0000003b003b7308 */ /* 0x000f620000002400 */
[----:B------:R-:W-:-:S02]  /*4520*/  FMNMX.FTZ R7, R82, R7, !PT ;  /* 0x0000000752077209 */ /* 0x000fc40007810000 */
[C---:B------:R-:W-:Y:S02]  /*4530*/  ISETP.GT.AND P3, PT, R97.reuse, 0x60, PT ;  /* 0x000000606100780c */ /* 0x040fe40003f64270 */
[----:B------:R-:W-:Y:S02]  /*4540*/  FSEL R84, R84, -INF , P2 ;  /* 0xff80000054547808 */ /* 0x000fe40001000000 */
[----:B------:R-:W-:Y:S01]  /*4550*/  FMNMX.FTZ R7, R144, R7, !PT ;  /* 0x0000000790077209 */ /* 0x000fe20007810000 */
[----:B------:R-:W5:Y:S01]  /*4560*/  MUFU.TANH R60, R60 ;  /* 0x0000003c003c7308 */ /* 0x000f620000002400 */
[----:B------:R-:W-:Y:S02]  /*4570*/  ISETP.GT.AND P2, PT, R97, 0x61, PT ;  /* 0x000000616100780c */ /* 0x000fe40003f44270 */
[----:B------:R-:W-:Y:S02]  /*4580*/  FSEL R142, R85, -INF , P3 ;  /* 0xff800000558e7808 */ /* 0x000fe40001800000 */
[----:B------:R-:W-:-:S02]  /*4590*/  FMNMX.FTZ R7, R84, R7, !PT ;  /* 0x0000000754077209 */ /* 0x000fc40007810000 */
[C---:B------:R-:W-:Y:S01]  /*45a0*/  ISETP.GT.AND P3, PT, R97.reuse, 0x68, PT ;  /* 0x000000686100780c */ /* 0x040fe20003f64270 */
[----:B------:R-:W5:Y:S01]  /*45b0*/  MUFU.TANH R61, R61 ;  /* 0x0000003d003d7308 */ /* 0x000f620000002400 */
[----:B------:R-:W-:Y:S02]  /*45c0*/  FSEL R86, R86, -INF , P2 ;  /* 0xff80000056567808 */ /* 0x000fe40001000000 */
[----:B------:R-:W-:Y:S02]  /*45d0*/  FMNMX.FTZ R7, R142, R7, !PT ;  /* 0x000000078e077209 */ /* 0x000fe40007810000 */
[----:B------:R-:W-:Y:S02]  /*45e0*/  ISETP.GT.AND P2, PT, R97, 0x69, PT ;  /* 0x000000696100780c */ /* 0x000fe40003f44270 */
[----:B-1----:R-:W-:Y:S01]  /*45f0*/  FSEL R140, R90, -INF , P3 ;  /* 0xff8000005a8c7808 */ /* 0x002fe20001800000 */
[----:B------:R-:W1:Y:S01]  /*4600*/  MUFU.TANH R62, R62 ;  /* 0x0000003e003e7308 */ /* 0x000e620000002400 */
[----:B------:R-:W-:-:S02]  /*4610*/  FMNMX.FTZ R7, R86, R7, !PT ;  /* 0x0000000756077209 */ /* 0x000fc40007810000 */
[----:B------:R-:W-:Y:S02]  /*4620*/  ISETP.GT.AND P3, PT, R97, 0x70, PT ;  /* 0x000000706100780c */ /* 0x000fe40003f64270 */
[----:B--2---:R-:W-:Y:S02]  /*4630*/  FSEL R138, R91, -INF , P2 ;  /* 0xff8000005b8a7808 */ /* 0x004fe40001000000 */
[----:B------:R-:W-:Y:S01]  /*4640*/  FMNMX.FTZ R7, R140, R7, !PT ;  /* 0x000000078c077209 */ /* 0x000fe20007810000 */
[----:B------:R-:W2:Y:S01]  /*4650*/  MUFU.TANH R63, R63 ;  /* 0x0000003f003f7308 */ /* 0x000ea20000002400 */
[----:B------:R-:W-:Y:S02]  /*4660*/  ISETP.GT.AND P2, PT, R97, 0x71, PT ;  /* 0x000000716100780c */ /* 0x000fe40003f44270 */
[----:B---3--:R-:W-:Y:S02]  /*4670*/  FSEL R174, R92, -INF , P3 ;  /* 0xff8000005cae7808 */ /* 0x008fe40001800000 */
[----:B------:R-:W-:-:S02]  /*4680*/  FMNMX.FTZ R7, R138, R7, !PT ;  /* 0x000000078a077209 */ /* 0x000fc40007810000 */
[C---:B------:R-:W-:Y:S01]  /*4690*/  ISETP.GT.AND P3, PT, R97.reuse, 0x78, PT ;  /* 0x000000786100780c */ /* 0x040fe20003f64270 */
[----:B------:R-:W3:Y:S01]  /*46a0*/  MUFU.TANH R40, R40 ;  /* 0x0000002800287308 */ /* 0x000ee20000002400 */
[----:B------:R-:W-:Y:S02]  /*46b0*/  FSEL R94, R94, -INF , P2 ;  /* 0xff8000005e5e7808 */ /* 0x000fe40001000000 */
[----:B------:R-:W-:Y:S02]  /*46c0*/  FMNMX.FTZ R7, R174, R7, !PT ;  /* 0x00000007ae077209 */ /* 0x000fe40007810000 */
[----:B------:R-:W-:Y:S02]  /*46d0*/  ISETP.GT.AND P2, PT, R97, 0x79, PT ;  /* 0x000000796100780c */ /* 0x000fe40003f44270 */
[----:B------:R-:W-:Y:S01]  /*46e0*/  FSEL R92, R95, -INF , P3 ;  /* 0xff8000005f5c7808 */ /* 0x000fe20001800000 */
[----:B------:R-:W3:Y:S01]  /*46f0*/  MUFU.TANH R41, R41 ;  /* 0x0000002900297308 */ /* 0x000ee20000002400 */
[----:B------:R-:W-:-:S02]  /*4700*/  FMNMX.FTZ R7, R94, R7, !PT ;  /* 0x000000075e077209 */ /* 0x000fc40007810000 */
[C---:B------:R-:W-:Y:S02]  /*4710*/  ISETP.GT.AND P3, PT, R97.reuse, 0x80, PT ;  /* 0x000000806100780c */ /* 0x040fe40003f64270 */
[----:B------:R-:W-:Y:S02]  /*4720*/  FSEL R96, R96, -INF , P2 ;  /* 0xff80000060607808 */ /* 0x000fe40001000000 */
[----:B------:R-:W-:Y:S01]  /*4730*/  FMNMX.FTZ R7, R92, R7, !PT ;  /* 0x000000075c077209 */ /* 0x000fe20007810000 */
[----:B------:R-:W3:Y:S01]  /*4740*/  MUFU.TANH R69, R69 ;  /* 0x0000004500457308 */ /* 0x000ee20000002400 */
[----:B------:R-:W-:Y:S02]  /*4750*/  ISETP.GT.AND P2, PT, R97, 0x81, PT ;  /* 0x000000816100780c */ /* 0x000fe40003f44270 */
[----:B----4-:R-:W-:Y:S02]  /*4760*/  FSEL R56, R56, -INF , P3 ;  /* 0xff80000038387808 */ /* 0x010fe40001800000 */
[----:B------:R-:W-:-:S02]  /*4770*/  FMNMX.FTZ R7, R96, R7, !PT ;  /* 0x0000000760077209 */ /* 0x000fc40007810000 */
[----:B------:R-:W-:Y:S01]  /*4780*/  ISETP.GT.AND P3, PT, R97, 0x88, PT ;  /* 0x000000886100780c */ /* 0x000fe20003f64270 */
[----:B------:R-:W4:Y:S01]  /*4790*/  MUFU.TANH R101, R101 ;  /* 0x0000006500657308 */ /* 0x000f220000002400 */
[----:B------:R-:W-:Y:S01]  /*47a0*/  FSEL R136, R57, -INF , P2 ;  /* 0xff80000039887808 */ /* 0x000fe20001000000 */
[----:B------:R-:W-:Y:S01]  /*47b0*/  FFMA.FTZ R57, R64, R89, -R33 ;  /* 0x0000005940397223 */ /* 0x000fe20000010821 */
[----:B------:R-:W-:Y:S02]  /*47c0*/  FMNMX.FTZ R7, R56, R7, !PT ;  /* 0x0000000738077209 */ /* 0x000fe40007810000 */
[----:B------:R-:W-:Y:S02]  /*47d0*/  ISETP.GT.AND P2, PT, R97, 0x89, PT ;  /* 0x000000896100780c */ /* 0x000fe40003f44270 */
[----:B------:R-:W-:Y:S01]  /*47e0*/  FSEL R58, R58, -INF , P3 ;  /* 0xff8000003a3a7808 */ /* 0x000fe20001800000 */
[----:B------:R-:W4:Y:S01]  /*47f0*/  MUFU.TANH R71, R71 ;  /* 0x0000004700477308 */ /* 0x000f220000002400 */
[----:B------:R-:W-:-:S02]  /*4800*/  FMNMX.FTZ R7, R136, R7, !PT ;  /* 0x0000000788077209 */ /* 0x000fc40007810000 */
[----:B------:R-:W-:Y:S02]  /*4810*/  ISETP.GT.AND P3, PT, R97, 0x90, PT ;  /* 0x000000906100780c */ /* 0x000fe40003f64270 */
[----:B-----5:R-:W-:Y:S02]  /*4820*/  FSEL R176, R59, -INF , P2 ;  /* 0xff8000003bb07808 */ /* 0x020fe40001000000 */
[----:B------:R-:W-:Y:S01]  /*4830*/  FMNMX.FTZ R7, R58, R7, !PT ;  /* 0x000000073a077209 */ /* 0x000fe20007810000 */
[----:B------:R-:W5:Y:S01]  /*4840*/  MUFU.TANH R105, R105 ;  /* 0x0000006900697308 */ /* 0x000f620000002400 */
[----:B------:R-:W-:Y:S02]  /*4850*/  ISETP.GT.AND P2, PT, R97, 0x91, PT ;  /* 0x000000916100780c */ /* 0x000fe40003f44270 */
[----:B------:R-:W-:Y:S02]  /*4860*/  FSEL R60, R60, -INF , P3 ;  /* 0xff8000003c3c7808 */ /* 0x000fe40001800000 */
[----:B------:R-:W-:-:S02]  /*4870*/  FMNMX.FTZ R7, R176, R7, !PT ;  /* 0x00000007b0077209 */ /* 0x000fc40007810000 */
[----:B------:R-:W-:Y:S01]  /*4880*/  ISETP.GT.AND P3, PT, R97, 0x98, PT ;  /* 0x000000986100780c */ /* 0x000fe20003f64270 */
[----:B------:R-:W5:Y:S01]  /*4890*/  MUFU.TANH R103, R103 ;  /* 0x0000006700677308 */ /* 0x000f620000002400 */
[----:B------:R-:W-:Y:S01]  /*48a0*/  FSEL R52, R61, -INF , P2 ;  /* 0xff8000003d347808 */ /* 0x000fe20001000000 */
[--C-:B------:R-:W-:Y:S01]  /*48b0*/  FFMA.FTZ R61, R70, R89, -R33.reuse ;  /* 0x00000059463d7223 */ /* 0x100fe20000010821 */
[----:B------:R-:W-:Y:S01]  /*48c0*/  FMNMX.FTZ R7, R60, R7, !PT ;  /* 0x000000073c077209 */ /* 0x000fe20007810000 */
[----:B------:R-:W-:Y:S01]  /*48d0*/  FFMA.FTZ R70, R100, R89, -R33 ;  /* 0x0000005964467223 */ /* 0x000fe20000010821 */
[----:B------:R-:W-:Y:S02]  /*48e0*/  ISETP.GT.AND P2, PT, R97, 0x99, PT ;  /* 0x000000996100780c */ /* 0x000fe40003f44270 */
[----:B-1----:R-:W-:Y:S01]  /*48f0*/  FSEL R62, R62, -INF , P3 ;  /* 0xff8000003e3e7808 */ /* 0x002fe20001800000 */
[----:B------:R-:W1:Y:S01]  /*4900*/  MUFU.TANH R109, R109 ;  /* 0x0000006d006d7308 */ /* 0x000e620000002400 */
[----:B------:R-:W-:-:S02]  /*4910*/  FMNMX.FTZ R7, R52, R7, !PT ;  /* 0x0000000734077209 */ /* 0x000fc40007810000 */
[----:B------:R-:W-:Y:S02]  /*4920*/  ISETP.GT.AND P3, PT, R97, 0xa0, PT ;  /* 0x000000a06100780c */ /* 0x000fe40003f64270 */
[----:B--2---:R-:W-:Y:S01]  /*4930*/  FSEL R64, R63, -INF , P2 ;  /* 0xff8000003f407808 */ /* 0x004fe20001000000 */
[--C-:B------:R-:W-:Y:S01]  /*4940*/  FFMA.FTZ R63, R98, R89, -R33.reuse ;  /* 0x00000059623f7223 */ /* 0x100fe20000010821 */
[----:B------:R-:W-:Y:S01]  /*4950*/  FMNMX.FTZ R7, R62, R7, !PT ;  /* 0x000000073e077209 */ /* 0x000fe20007810000 */
[----:B------:R-:W2:Y:S01]  /*4960*/  MUFU.TANH R107, R107 ;  /* 0x0000006b006b7308 */ /* 0x000ea20000002400 */
[----:B------:R-:W-:Y:S02]  /*4970*/  ISETP.GT.AND P2, PT, R97, 0xa1, PT ;  /* 0x000000a16100780c */ /* 0x000fe40003f44270 */
[----:B---3--:R-:W-:Y:S01]  /*4980*/  FSEL R178, R40, -INF , P3 ;  /* 0xff80000028b27808 */ /* 0x008fe20001800000 */
[----:B------:R-:W-:-:S01]  /*4990*/  FFMA.FTZ R40, R66, R89, -R33 ;  /* 0x0000005942287223 */ /* 0x000fc20000010821 */
[----:B------:R-:W-:-:S02]  /*49a0*/  FMNMX.FTZ R7, R64, R7, !PT ;  /* 0x0000000740077209 */ /* 0x000fc40007810000 */
[----:B------:R-:W-:Y:S01]  /*49b0*/  ISETP.GT.AND P3, PT, R97, 0xa8, PT ;  /* 0x000000a86100780c */ /* 0x000fe20003f64270 */
[----:B------:R3:W-:Y:S01]  /*49c0*/  MUFU.EX2 R6, R182 ;  /* 0x000000b600067308 */ /* 0x0007e20000000800 */
[----:B------:R-:W-:Y:S01]  /*49d0*/  FSEL R66, R41, -INF , P2 ;  /* 0xff80000029427808 */ /* 0x000fe20001000000 */
[--C-:B------:R-:W-:Y:S01]  /*49e0*/  FFMA.FTZ R41, R68, R89, -R33.reuse ;  /* 0x0000005944297223 */ /* 0x100fe20000010821 */
[----:B------:R-:W-:Y:S02]  /*49f0*/  FMNMX.FTZ R7, R178, R7, !PT ;  /* 0x00000007b2077209 */ /* 0x000fe40007810000 */
[----:B------:R-:W-:Y:S02]  /*4a00*/  ISETP.GT.AND P2, PT, R97, 0xa9, PT ;  /* 0x000000a96100780c */ /* 0x000fe40003f44270 */
[----:B------:R-:W-:Y:S01]  /*4a10*/  FSEL R180, R69, -INF , P3 ;  /* 0xff80000045b47808 */ /* 0x000fe20001800000 */
[----:B------:R-:W2:Y:S01]  /*4a20*/  MUFU.TANH R111, R111 ;  /* 0x0000006f006f7308 */ /* 0x000ea20000002400 */
[----:B------:R-:W-:Y:S01]  /*4a30*/  FMNMX.FTZ R7, R66, R7, !PT ;  /* 0x0000000742077209 */ /* 0x000fe20007810000 */
[----:B------:R-:W-:Y:S01]  /*4a40*/  FFMA.FTZ R69, R118, R89, -R33 ;  /* 0x0000005976457223 */ /* 0x000fe20000010821 */
[----:B------:R-:W-:-:S02]  /*4a50*/  ISETP.GT.AND P3, PT, R97, 0xb0, PT ;  /* 0x000000b06100780c */ /* 0x000fc40003f64270 */
[----:B----4-:R-:W-:Y:S02]  /*4a60*/  FSEL R68, R101, -INF , P2 ;  /* 0xff80000065447808 */ /* 0x010fe40001000000 */
[----:B------:R-:W-:Y:S01]  /*4a70*/  FMNMX.FTZ R7, R180, R7, !PT ;  /* 0x00000007b4077209 */ /* 0x000fe20007810000 */
[----:B------:R-:W4:Y:S01]  /*4a80*/  MUFU.TANH R25, R25 ;  /* 0x0000001900197308 */ /* 0x000f220000002400 */
[----:B------:R-:W-:Y:S02]  /*4a90*/  ISETP.GT.AND P2, PT, R97, 0xb1, PT ;  /* 0x000000b16100780c */ /* 0x000fe40003f44270 */
[----:B---3--:R-:W-:Y:S01]  /*4aa0*/  FSEL R182, R71, -INF , P3 ;  /* 0xff80000047b67808 */ /* 0x008fe20001800000 */
[----:B------:R-:W-:-:S01]  /*4ab0*/  FFMA.FTZ R71, R120, R89, -R33 ;  /* 0x0000005978477223 */ /* 0x000fc20000010821 */
[----:B------:R-:W-:Y:S02]  /*4ac0*/  FMNMX.FTZ R7, R68, R7, !PT ;  /* 0x0000000744077209 */ /* 0x000fe40007810000 */
[----:B------:R-:W-:Y:S01]  /*4ad0*/  ISETP.GT.AND P3, PT, R97, 0xb8, PT ;  /* 0x000000b86100780c */ /* 0x000fe20003f64270 */
[----:B------:R3:W-:Y:S01]  /*4ae0*/  MUFU.EX2 R128, R186 ;  /* 0x000000ba00807308 */ /* 0x0007e20000000800 */
[----:B-----5:R-:W-:-:S02]  /*4af0*/  FSEL R184, R105, -INF , P2 ;  /* 0xff80000069b87808 */ /* 0x020fc40001000000 */
[----:B------:R-:W-:Y:S02]  /*4b00*/  FMNMX.FTZ R7, R182, R7, !PT ;  /* 0x00000007b6077209 */ /* 0x000fe40007810000 */
[----:B------:R-:W-:Y:S02]  /*4b10*/  ISETP.GT.AND P2, PT, R97, 0xb9, PT ;  /* 0x000000b96100780c */ /* 0x000fe40003f44270 */
[----:B------:R-:W-:Y:S01]  /*4b20*/  FMNMX.FTZ R7, R184, R7, !PT ;  /* 0x00000007b8077209 */ /* 0x000fe20007810000 */
[----:B------:R-:W5:Y:S01]  /*4b30*/  MUFU.TANH R29, R29 ;  /* 0x0000001d001d7308 */ /* 0x000f620000002400 */
[----:B---3--:R-:W-:Y:S02]  /*4b40*/  FSEL R186, R103, -INF , P3 ;  /* 0xff80000067ba7808 */ /* 0x008fe40001800000 */
[----:B------:R-:W-:Y:S02]  /*4b50*/  ISETP.GT.AND P3, PT, R97, 0xc0, PT ;  /* 0x000000c06100780c */ /* 0x000fe40003f64270 */
[----:B-1----:R-:W-:-:S02]  /*4b60*/  FSEL R188, R109, -INF , P2 ;  /* 0xff8000006dbc7808 */ /* 0x002fc40001000000 */
[----:B------:R-:W-:Y:S01]  /*4b70*/  FMNMX.FTZ R7, R186, R7, !PT ;  /* 0x00000007ba077209 */ /* 0x000fe20007810000 */
[----:B------:R-:W1:Y:S01]  /*4b80*/  MUFU.TANH R27, R27 ;  /* 0x0000001b001b7308 */ /* 0x000e620000002400 */
[----:B------:R-:W-:Y:S02]  /*4b90*/  ISETP.GT.AND P2, PT, R97, 0xc1, PT ;  /* 0x000000c16100780c */ /* 0x000fe40003f44270 */
[----:B--2---:R-:W-:Y:S02]  /*4ba0*/  FSEL R190, R107, -INF , P3 ;  /* 0xff8000006bbe7808 */ /* 0x004fe40001800000 */
[----:B------:R-:W-:Y:S02]  /*4bb0*/  FMNMX.FTZ R7, R188, R7, !PT ;  /* 0x00000007bc077209 */ /* 0x000fe40007810000 */
[----:B------:R-:W-:Y:S01]  /*4bc0*/  ISETP.GT.AND P3, PT, R97, 0xc8, PT ;  /* 0x000000c86100780c */ /* 0x000fe20003f64270 */
[----:B------:R-:W2:Y:S01]  /*4bd0*/  MUFU.TANH R34, R34 ;  /* 0x0000002200227308 */ /* 0x000ea20000002400 */
[----:B------:R-:W-:-:S02]  /*4be0*/  FSEL R98, R111, -INF , P2 ;  /* 0xff8000006f627808 */ /* 0x000fc40001000000 */
[----:B------:R-:W-:Y:S02]  /*4bf0*/  FMNMX.FTZ R7, R190, R7, !PT ;  /* 0x00000007be077209 */ /* 0x000fe40007810000 */
[----:B------:R-:W-:Y:S02]  /*4c00*/  ISETP.GT.AND P2, PT, R97, 0xc9, PT ;  /* 0x000000c96100780c */ /* 0x000fe40003f44270 */
[----:B----4-:R-:W-:Y:S01]  /*4c10*/  FSEL R192, R25, -INF , P3 ;  /* 0xff80000019c07808 */ /* 0x010fe20001800000 */
[----:B------:R-:W3:Y:S01]  /*4c20*/  MUFU.TANH R37, R37 ;  /* 0x0000002500257308 */ /* 0x000ee20000002400 */
[----:B------:R-:W-:Y:S01]  /*4c30*/  FMNMX.FTZ R7, R98, R7, !PT ;  /* 0x0000000762077209 */ /* 0x000fe20007810000 */
[-CC-:B------:R-:W-:Y:S01]  /*4c40*/  FFMA.FTZ R25, R102, R89.reuse, -R33.reuse ;  /* 0x0000005966197223 */ /* 0x180fe20000010821 */
[----:B------:R-:W-:Y:S02]  /*4c50*/  ISETP.GT.AND P3, PT, R97, 0xd0, PT ;  /* 0x000000d06100780c */ /* 0x000fe40003f64270 */
[----:B-----5:R-:W-:Y:S01]  /*4c60*/  FSEL R100, R29, -INF , P2 ;  /* 0xff8000001d647808 */ /* 0x020fe20001000000 */
[----:B------:R-:W-:-:S01]  /*4c70*/  FFMA.FTZ R29, R108, R89, -R33 ;  /* 0x000000596c1d7223 */ /* 0x000fc20000010821 */
[----:B------:R-:W-:Y:S01]  /*4c80*/  FMNMX.FTZ R7, R192, R7, !PT ;  /* 0x00000007c0077209 */ /* 0x000fe20007810000 */
[----:B------:R-:W4:Y:S01]  /*4c90*/  MUFU.TANH R39, R39 ;  /* 0x0000002700277308 */ /* 0x000f220000002400 */
[----:B------:R-:W-:Y:S01]  /*4ca0*/  ISETP.GT.AND P2, PT, R97, 0xd1, PT ;  /* 0x000000d16100780c */ /* 0x000fe20003f44270 */
[-CC-:B------:R-:W-:Y:S01]  /*4cb0*/  FFMA.FTZ R108, R124, R89.reuse, -R33.reuse ;  /* 0x000000597c6c7223 */ /* 0x180fe20000010821 */
[----:B-1----:R-:W-:Y:S01]  /*4cc0*/  FSEL R194, R27, -INF , P3 ;  /* 0xff8000001bc27808 */ /* 0x002fe20001800000 */
[--C-:B------:R-:W-:Y:S01]  /*4cd0*/  FFMA.FTZ R27, R106, R89, -R33.reuse ;  /* 0x000000596a1b7223 */ /* 0x100fe20000010821 */
[----:B------:R-:W-:Y:S01]  /*4ce0*/  FMNMX.FTZ R7, R100, R7, !PT ;  /* 0x0000000764077209 */ /* 0x000fe20007810000 */
[-CC-:B------:R-:W-:Y:S01]  /*4cf0*/  FFMA.FTZ R106, R116, R89.reuse, -R33.reuse ;  /* 0x00000059746a7223 */ /* 0x180fe20000010821 */
[C---:B------:R-:W-:Y:S01]  /*4d00*/  ISETP.GT.AND P3, PT, R97.reuse, 0xd8, PT ;  /* 0x000000d86100780c */ /* 0x040fe20003f64270 */
[----:B------:R-:W-:Y:S01]  /*4d10*/  MUFU.EX2 R59, R13 ;  /* 0x0000000d003b7308 */ /* 0x000fe20000000800 */
[----:B--2---:R-:W-:Y:S01]  /*4d20*/  FSEL R102, R34, -INF , P2 ;  /* 0xff80000022667808 */ /* 0x004fe20001000000 */
[--C-:B------:R-:W-:Y:S01]  /*4d30*/  FFMA.FTZ R34, R104, R89, -R33.reuse ;  /* 0x0000005968227223 */ /* 0x100fe20000010821 */
[----:B------:R-:W-:Y:S01]  /*4d40*/  FMNMX.FTZ R7, R194, R7, !PT ;  /* 0x00000007c2077209 */ /* 0x000fe20007810000 */
[----:B------:R-:W-:Y:S01]  /*4d50*/  FFMA.FTZ R104, R110, R89, -R33 ;  /* 0x000000596e687223 */ /* 0x000fe20000010821 */
[----:B------:R-:W-:-:S02]  /*4d60*/  ISETP.GT.AND P2, PT, R97, 0xd9, PT ;  /* 0x000000d96100780c */ /* 0x000fc40003f44270 */
[----:B---3--:R-:W-:Y:S01]  /*4d70*/  FSEL R196, R37, -INF , P3 ;  /* 0xff80000025c47808 */ /* 0x008fe20001800000 */
[----:B------:R-:W-:-:S01]  /*4d80*/  FFMA.FTZ R37, R112, R89, -R33 ;  /* 0x0000005970257223 */ /* 0x000fc20000010821 */
[----:B------:R-:W-:Y:S01]  /*4d90*/  FMNMX.FTZ R7, R102, R7, !PT ;  /* 0x0000000766077209 */ /* 0x000fe20007810000 */
[----:B------:R-:W-:Y:S01]  /*4da0*/  MUFU.EX2 R26, R26 ;  /* 0x0000001a001a7308 */ /* 0x000fe20000000800 */
[----:B----4-:R-:W-:Y:S01]  /*4db0*/  FSEL R198, R39, -INF , P2 ;  /* 0xff80000027c67808 */ /* 0x010fe20001000000 */
[----:B------:R-:W-:Y:S01]  /*4dc0*/  FFMA.FTZ R39, R114, R89, -R33 ;  /* 0x0000005972277223 */ /* 0x000fe20000010821 */
[----:B------:R-:W-:-:S04]  /*4dd0*/  FMNMX.FTZ R7, R196, R7, !PT ;  /* 0x00000007c4077209 */ /* 0x000fc80007810000 */
[----:B------:R-:W-:Y:S01]  /*4de0*/  FMNMX.FTZ R7, R198, R7, !PT ;  /* 0x00000007c6077209 */ /* 0x000fe20007810000 */
[----:B------:R-:W1:Y:S04]  /*4df0*/  MUFU.EX2 R31, R31 ;  /* 0x0000001f001f7308 */ /* 0x000e680000000800 */
[----:B------:R-:W2:Y:S04]  /*4e00*/  SHFL.BFLY PT, R90, R7, 0x2, 0x1f ;  /* 0x0c401f00075a7f89 */ /* 0x000ea800000e0000 */
[----:B------:R-:W-:Y:S08]  /*4e10*/  MUFU.EX2 R30, R30 ;  /* 0x0000001e001e7308 */ /* 0x000ff00000000800 */
[----:B------:R-:W3:Y:S01]  /*4e20*/  MUFU.EX2 R35, R35 ;  /* 0x0000002300237308 */ /* 0x000ee20000000800 */
[----:B-1----:R-:W-:-:S07]  /*4e30*/  FADD.FTZ R3, R26, R31 ;  /* 0x0000001f1a037221 */ /* 0x002fce0000010000 */
[----:B------:R-:W-:Y:S01]  /*4e40*/  MUFU.EX2 R38, R38 ;  /* 0x0000002600267308 */ /* 0x000fe20000000800 */
[----:B--2---:R-:W-:-:S07]  /*4e50*/  FMNMX.FTZ R13, R7, R90, !PT ;  /* 0x0000005a070d7209 */ /* 0x004fce0007810000 */
[----:B------:R-:W-:Y:S01]  /*4e60*/  MUFU.EX2 R43, R43 ;  /* 0x0000002b002b7308 */ /* 0x000fe20000000800 */
[----:B------:R-:W1:Y:S01]  /*4e70*/  SHFL.BFLY PT, R90, R13, 0x1, 0x1f ;  /* 0x0c201f000d5a7f89 */ /* 0x000e6200000e0000 */
[----:B---3--:R-:W-:-:S04]  /*4e80*/  F2FP.SATFINITE.E4M3.F32.PACK_AB_MERGE_C R224, R35, R30, RZ ;  /* 0x0000001e23e0723e */ /* 0x008fc800048070ff */
[----:B------:R-:W-:Y:S01]  /*4e90*/  F2FP.SATFINITE.E4M3.F32.PACK_AB_MERGE_C R224, R31, R26, R224 ;  /* 0x0000001a1fe0723e */ /* 0x000fe200048070e0 */
[----:B------:R-:W-:Y:S01]  /*4ea0*/  IMAD.MOV.U32 R26, RZ, RZ, R87 ;  /* 0x000000ffff1a7224 */ /* 0x000fe200078e0057 */
[----:B------:R-:W-:Y:S08]  /*4eb0*/  MUFU.EX2 R45, R45 ;  /* 0x0000002d002d7308 */ /* 0x000ff00000000800 */
[----:B------:R-:W2:Y:S08]  /*4ec0*/  MUFU.EX2 R50, R50 ;  /* 0x0000003200327308 */ /* 0x000eb00000000800 */
[----:B------:R-:W-:Y:S01]  /*4ed0*/  MUFU.EX2 R47, R47 ;  /* 0x0000002f002f7308 */ /* 0x000fe20000000800 */
[----:B-1----:R-:W-:-:S02]  /*4ee0*/  FMNMX.FTZ R90, R13, R90, !PT ;  /* 0x0000005a0d5a7209 */ /* 0x002fc40007810000 */
[----:B------:R-:W-:Y:S02]  /*4ef0*/  IADD3 R13, -R93, UR42, R72 ;  /* 0x0000002a5d0d7c10 */ /* 0x000fe4000fffe148 */
[C---:B------:R-:W-:Y:S01]  /*4f00*/  FSETP.NEU.FTZ.AND P2, PT, R90.reuse, -INF , PT ;  /* 0xff8000005a00780b */ /* 0x040fe20003f5d000 */
[----:B------:R-:W-:Y:S02]  /*4f10*/  FFMA.FTZ R77, R90, R89, -8 ;  /* 0xc10000005a4d7423 */ /* 0x000fe40000010059 */
[----:B------:R-:W-:Y:S01]  /*4f20*/  MUFU.EX2 R54, R54 ;  /* 0x0000003600367308 */ /* 0x000fe20000000800 */
[----:B--2---:R-:W-:Y:S02]  /*4f30*/  F2FP.SATFINITE.E4M3.F32.PACK_AB_MERGE_C R226, R50, R45, RZ ;  /* 0x0000002d32e2723e */ /* 0x004fe400048070ff */
[----:B------:R-:W-:Y:S02]  /*4f40*/  FSEL R77, R77, RZ, P2 ;  /* 0x000000ff4d4d7208 */ /* 0x000fe40001000000 */
[----:B------:R-:W-:-:S03]  /*4f50*/  F2FP.SATFINITE.E4M3.F32.PACK_AB_MERGE_C R226, R43, R38, R226 ;  /* 0x000000262be2723e */ /* 0x000fc600048070e2 */
[-CC-:B------:R-:W-:Y:S01]  /*4f60*/  FFMA.FTZ R33, R130, R89.reuse, -R77.reuse ;  /* 0x0000005982217223 */ /* 0x180fe2000001084d */
[----:B------:R-:W-:-:S01]  /*4f70*/  FFMA.FTZ R4, R4, R89, -R77 ;  /* 0x0000005904047223 */ /* 0x000fc2000001084d */
[-CC-:B------:R-:W-:Y:S01]  /*4f80*/  FFMA.FTZ R81, R132, R89.reuse, -R77.reuse ;  /* 0x0000005984517223 */ /* 0x180fe2000001084d */
[----:B------:R-:W-:-:S01]  /*4f90*/  FFMA.FTZ R112, R134, R89, -R77 ;  /* 0x0000005986707223 */ /* 0x000fc2000001084d */
[-CC-:B------:R-:W-:Y:S01]  /*4fa0*/  FFMA.FTZ R116, R12, R89.reuse, -R77.reuse ;  /* 0x000000590c747223 */ /* 0x180fe2000001084d */
[----:B------:R-:W-:Y:S01]  /*4fb0*/  IMAD.MOV.U32 R12, RZ, RZ, RZ ;  /* 0x000000ffff0c7224 */ /* 0x000fe200078e00ff */
[----:B------:R-:W-:Y:S01]  /*4fc0*/  MUFU.EX2 R33, R33 ;  /* 0x0000002100217308 */ /* 0x000fe20000000800 */
[----:B------:R-:W-:-:S01]  /*4fd0*/  FFMA.FTZ R10, R10, R89, -R77 ;  /* 0x000000590a0a7223 */ /* 0x000fc2000001084d */
[----:B------:R-:W-:Y:S01]  /*4fe0*/  FFMA.FTZ R79, R146, R89, -R77 ;  /* 0x00000059924f7223 */ /* 0x000fe2000001084d */
[----:B------:R-:W-:-:S04]  /*4ff0*/  IMAD.HI R7, R13, -0x6db6db6d, R12 ;  /* 0x924924930d077827 */ /* 0x000fc800078e020c */
[-CC-:B------:R-:W-:Y:S01]  /*5000*/  FFMA.FTZ R91, R150, R89.reuse, -R77.reuse ;  /* 0x00000059965b7223 */ /* 0x180fe2000001084d */
[----:B------:R-:W-:-:S01]  /*5010*/  FFMA.FTZ R12, R92, R89, -R77 ;  /* 0x000000595c0c7223 */ /* 0x000fc2000001084d */
[----:B------:R-:W-:Y:S01]  /*5020*/  FADD.FTZ R92, R30, R3 ;  /* 0x000000031e5c7221 */ /* 0x000fe20000010000 */
[----:B------:R-:W-:-:S01]  /*5030*/  FFMA.FTZ R83, R152, R89, -R77 ;  /* 0x0000005998537223 */ /* 0x000fc2000001084d */
[----:B------:R-:W1:Y:S01]  /*5040*/  MUFU.EX2 R4, R4 ;  /* 0x0000000400047308 */ /* 0x000e620000000800 */
[----:B------:R-:W-:Y:S01]  /*5050*/  SHF.R.U32.HI R72, RZ, 0x1f, R7 ;  /* 0x0000001fff487819 */ /* 0x000fe20000011607 */
[----:B------:R-:W-:Y:S01]  /*5060*/  FADD.FTZ R111, R35, R92 ;  /* 0x0000005c236f7221 */ /* 0x000fe20000010000 */
[----:B------:R-:W-:-:S01]  /*5070*/  FFMA.FTZ R110, R162, R89, -R77 ;  /* 0x00000059a26e7223 */ /* 0x000fc2000001084d */
[-CC-:B------:R-:W-:Y:S01]  /*5080*/  FFMA.FTZ R97, R164, R89.reuse, -R77.reuse ;  /* 0x00000059a4617223 */ /* 0x180fe2000001084d */
[----:B------:R-:W-:Y:S01]  /*5090*/  LEA.HI.SX32 R7, R7, R72, 0x19 ;  /* 0x0000004807077211 */ /* 0x000fe200078fcaff */
        /* <DEDUP_REMOVED lines=28> */
[----:B------:R-:W-:Y:S01]  /*5260*/  F2FP.SATFINITE.E4M3.F32.PACK_AB_MERGE_C R225, R112, R81, RZ ;  /* 0x0000005170e1723e */ /* 0x000fe200048070ff */
[----:B------:R-:W-:-:S01]  /*5270*/  FFMA.FTZ R84, R174, R89, -R77 ;  /* 0x00000059ae547223 */ /* 0x000fc2000001084d */
[-CC-:B------:R-:W-:Y:S01]  /*5280*/  FFMA.FTZ R94, R94, R89.reuse, -R77.reuse ;  /* 0x000000595e5e7223 */ /* 0x180fe2000001084d */
[----:B------:R-:W-:-:S01]  /*5290*/  FFMA.FTZ R96, R96, R89, -R77 ;  /* 0x0000005960607223 */ /* 0x000fc2000001084d */
[----:B------:R-:W-:Y:S01]  /*52a0*/  FFMA.FTZ R3, R56, R89, -R77 ;  /* 0x0000005938037223 */ /* 0x000fe2000001084d */
[----:B------:R-:W-:Y:S01]  /*52b0*/  VIADD R132, R73, 0xfffffffe ;  /* 0xfffffffe49847836 */ /* 0x000fe20000000000 */
[----:B------:R-:W3:Y:S01]  /*52c0*/  MUFU.EX2 R91, R91 ;  /* 0x0000005b005b7308 */ /* 0x000ee20000000800 */
        /* <DEDUP_REMOVED lines=9> */
[----:B------:R-:W-:Y:S01]  /*5360*/  F2FP.SATFINITE.E4M3.F32.PACK_AB_MERGE_C R225, R4, R33, R225 ;  /* 0x0000002104e1723e */ /* 0x000fe200048070e1 */
[----:B------:R-:W-:-:S01]  /*5370*/  FFMA.FTZ R62, R62, R89, -R77 ;  /* 0x000000593e3e7223 */ /* 0x000fc2000001084d */
[-CC-:B------:R-:W-:Y:S01]  /*5380*/  FFMA.FTZ R178, R178, R89.reuse, -R77.reuse ;  /* 0x00000059b2b27223 */ /* 0x180fe2000001084d */
[----:B------:R-:W-:-:S01]  /*5390*/  FFMA.FTZ R66, R66, R89, -R77 ;  /* 0x0000005942427223 */ /* 0x000fc2000001084d */
[-CC-:B------:R-:W-:Y:S01]  /*53a0*/  FFMA.FTZ R180, R180, R89.reuse, -R77.reuse ;  /* 0x00000059b4b47223 */ /* 0x180fe2000001084d */
[----:B------:R-:W-:-:S01]  /*53b0*/  FFMA.FTZ R68, R68, R89, -R77 ;  /* 0x0000005944447223 */ /* 0x000fc2000001084d */
        /* <DEDUP_REMOVED lines=20> */
[----:B------:R-:W-:Y:S01]  /*5500*/  VIMNMX R7, RZ, R7, !PT ;  /* 0x00000007ff077248 */ /* 0x000fe20007fe0100 */
[--C-:B------:R-:W-:Y:S01]  /*5510*/  IMAD.MOV.U32 R50, RZ, RZ, R87.reuse ;  /* 0x000000ffff327224 */ /* 0x100fe200078e0057 */
[----:B------:R-:W-:Y:S01]  /*5520*/  F2FP.SATFINITE.E4M3.F32.PACK_AB_MERGE_C R227, R116, R91, RZ ;  /* 0x0000005b74e3723e */ /* 0x000fe200048070ff */
[----:B------:R-:W-:Y:S01]  /*5530*/  IMAD.MOV.U32 R38, RZ, RZ, R87 ;  /* 0x000000ffff267224 */ /* 0x000fe200078e0057 */
[----:B------:R-:W2:Y:S01]  /*5540*/  MUFU.EX2 R97, R97 ;  /* 0x0000006100617308 */ /* 0x000ea20000000800 */
[----:B---3--:R-:W-:-:S01]  /*5550*/  FADD.FTZ R72, R110, R115 ;  /* 0x000000736e487221 */ /* 0x008fc20000010000 */
[----:B------:R-:W-:-:S02]  /*5560*/  ISETP.GE.AND P2, PT, R132, R7, PT ;  /* 0x000000078400720c */ /* 0x000fc40003f46270 */
[----:B------:R-:W-:Y:S02]  /*5570*/  R2UR UR41, R132 ;  /* 0x00000000842972ca */ /* 0x000fe400000e0000 */
[----:B------:R-:W-:Y:S01]  /*5580*/  F2FP.SATFINITE.E4M3.F32.PACK_AB_MERGE_C R227, R79, R10, R227 ;  /* 0x0000000a4fe3723e */ /* 0x000fe200048070e3 */
[----:B------:R-:W-:Y:S01]  /*5590*/  IMAD.MOV.U32 R79, RZ, RZ, R87 ;  /* 0x000000ffff4f7224 */ /* 0x000fe200078e0057 */
[----:B------:R-:W3:Y:S01]  /*55a0*/  MUFU.EX2 R126, R126 ;  /* 0x0000007e007e7308 */ /* 0x000ee20000000800 */
[----:B-1----:R-:W-:-:S07]  /*55b0*/  FADD.FTZ R113, R49, R52 ;  /* 0x0000003431717221 */ /* 0x002fce0000010000 */
[----:B------:R-:W1:Y:S01]  /*55c0*/  MUFU.EX2 R120, R120 ;  /* 0x0000007800787308 */ /* 0x000e620000000800 */
[----:B--2---:R-:W-:-:S07]  /*55d0*/  FADD.FTZ R115, R97, R72 ;  /* 0x0000004861737221 */ /* 0x004fce0000010000 */
[----:B------:R-:W2:Y:S01]  /*55e0*/  MUFU.EX2 R51, R51 ;  /* 0x0000003300337308 */ /* 0x000ea20000000800 */
[----:B---3--:R-:W-:-:S01]  /*55f0*/  FADD.FTZ R72, R126, R113 ;  /* 0x000000717e487221 */ /* 0x008fc20000010000 */
[----:B------:R-:W-:-:S04]  /*5600*/  F2FP.SATFINITE.E4M3.F32.PACK_AB_MERGE_C R220, R126, R49, RZ ;  /* 0x000000317edc723e */ /* 0x000fc800048070ff */
[----:B------:R-:W-:Y:S01]  /*5610*/  F2FP.SATFINITE.E4M3.F32.PACK_AB_MERGE_C R220, R54, R47, R220 ;  /* 0x0000002f36dc723e */ /* 0x000fe200048070dc */
[----:B------:R-:W-:Y:S01]  /*5620*/  IMAD.MOV.U32 R54, RZ, RZ, R87 ;  /* 0x000000ffff367224 */ /* 0x000fe200078e0057 */
[----:B------:R-:W3:Y:S01]  /*5630*/  MUFU.EX2 R85, R85 ;  /* 0x0000005500557308 */ /* 0x000ee20000000800 */
[----:B-1----:R-:W-:-:S01]  /*5640*/  FADD.FTZ R92, R120, R115 ;  /* 0x00000073785c7221 */ /* 0x002fc20000010000 */
[----:B------:R-:W-:Y:S01]  /*5650*/  F2FP.SATFINITE.E4M3.F32.PACK_AB_MERGE_C R221, R120, R97, RZ ;  /* 0x0000006178dd723e */ /* 0x000fe200048070ff */
[----:B------:R-:W-:-:S03]  /*5660*/  IMAD.MOV.U32 R47, RZ, RZ, R87 ;  /* 0x000000ffff2f7224 */ /* 0x000fc600078e0057 */
[----:B------:R-:W-:Y:S01]  /*5670*/  F2FP.SATFINITE.E4M3.F32.PACK_AB_MERGE_C R221, R110, R83, R221 ;  /* 0x000000536edd723e */ /* 0x000fe200048070dd */
[----:B------:R-:W-:Y:S01]  /*5680*/  IMAD.MOV.U32 R83, RZ, RZ, R87 ;  /* 0x000000ffff537224 */ /* 0x000fe200078e0057 */
[----:B------:R-:W1:Y:S01]  /*5690*/  MUFU.EX2 R114, R114 ;  /* 0x0000007200727308 */ /* 0x000e620000000800 */
[----:B--2---:R-:W-:-:S04]  /*56a0*/  FADD.FTZ R113, R51, R72 ;  /* 0x0000004833717221 */ /* 0x004fc80000010000 */
[----:B------:R-:W-:-:S03]  /*56b0*/  FADD.FTZ R113, R128, R113 ;  /* 0x0000007180717221 */ /* 0x000fc60000010000 */
[----:B------:R-:W2:Y:S01]  /*56c0*/  MUFU.EX2 R101, R101 ;  /* 0x0000006500657308 */ /* 0x000ea20000000800 */
[----:B---3--:R-:W-:-:S01]  /*56d0*/  FADD.FTZ R115, R85, R92 ;  /* 0x0000005c55737221 */ /* 0x008fc20000010000 */
[----:B------:R-:W-:-:S06]  /*56e0*/  FADD.FTZ R92, R6, R113 ;  /* 0x00000071065c7221 */ /* 0x000fcc0000010000 */
[----:B------:R-:W3:Y:S01]  /*56f0*/  MUFU.EX2 R53, R53 ;  /* 0x0000003500357308 */ /* 0x000ee20000000800 */
[----:B-1----:R-:W-:-:S07]  /*5700*/  FADD.FTZ R72, R114, R115 ;  /* 0x0000007372487221 */ /* 0x002fce0000010000 */
[----:B------:R-:W1:Y:S01]  /*5710*/  MUFU.EX2 R122, R122 ;  /* 0x0000007a007a7308 */ /* 0x000e620000000800 */
[----:B--2---:R-:W-:-:S07]  /*5720*/  FADD.FTZ R113, R101, R72 ;  /* 0x0000004865717221 */ /* 0x004fce0000010000 */
[----:B------:R-:W2:Y:S01]  /*5730*/  MUFU.EX2 R8, R8 ;  /* 0x0000000800087308 */ /* 0x000ea20000000800 */
[----:B---3--:R-:W-:-:S01]  /*5740*/  FADD.FTZ R115, R53, R92 ;  /* 0x0000005c35737221 */ /* 0x008fc20000010000 */
[----:B------:R-:W-:Y:S01]  /*5750*/  F2FP.SATFINITE.E4M3.F32.PACK_AB_MERGE_C R222, R53, R6, RZ ;  /* 0x0000000635de723e */ /* 0x000fe200048070ff */
[----:B------:R-:W-:-:S03]  /*5760*/  IMAD.MOV.U32 R53, RZ, RZ, R87 ;  /* 0x000000ffff357224 */ /* 0x000fc600078e0057 */
[----:B------:R-:W-:Y:S01]  /*5770*/  F2FP.SATFINITE.E4M3.F32.PACK_AB_MERGE_C R222, R128, R51, R222 ;  /* 0x0000003380de723e */ /* 0x000fe200048070de */
[----:B------:R-:W-:Y:S01]  /*5780*/  IMAD.MOV.U32 R51, RZ, RZ, R87 ;  /* 0x000000ffff337224 */ /* 0x000fe200078e0057 */
[----:B------:R-:W-:Y:S01]  /*5790*/  MUFU.EX2 R95, R95 ;  /* 0x0000005f005f7308 */ /* 0x000fe20000000800 */
[----:B-1----:R-:W-:-:S04]  /*57a0*/  F2FP.SATFINITE.E4M3.F32.PACK_AB_MERGE_C R223, R122, R101, RZ ;  /* 0x000000657adf723e */ /* 0x002fc800048070ff */
[----:B------:R-:W-:Y:S01]  /*57b0*/  F2FP.SATFINITE.E4M3.F32.PACK_AB_MERGE_C R223, R114, R85, R223 ;  /* 0x0000005572df723e */ /* 0x000fe200048070df */
[----:B------:R-:W-:Y:S02]  /*57c0*/  IMAD.MOV.U32 R85, RZ, RZ, R87 ;  /* 0x000000ffff557224 */ /* 0x000fe400078e0057 */
        /* <DEDUP_REMOVED lines=9> */
[----:B------:R3:W-:Y:S01]  /*5860*/  MUFU.EX2 R52, R60 ;  /* 0x0000003c00347308 */ /* 0x0007e20000000800 */
[----:B-1----:R-:W-:-:S01]  /*5870*/  FADD.FTZ R72, R14, R115 ;  /* 0x000000730e487221 */ /* 0x002fc20000010000 */
[----:B------:R-:W-:-:S04]  /*5880*/  F2FP.SATFINITE.E4M3.F32.PACK_AB_MERGE_C R216, R14, R11, RZ ;  /* 0x0000000b0ed8723e */ /* 0x000fc800048070ff */
[----:B------:R-:W-:Y:S02]  /*5890*/  F2FP.SATFINITE.E4M3.F32.PACK_AB_MERGE_C R216, R9, R8, R216 ;  /* 0x0000000809d8723e */ /* 0x000fe400048070d8 */
[----:B------:R-:W1:Y:S01]  /*58a0*/  MUFU.EX2 R15, R15 ;  /* 0x0000000f000f7308 */ /* 0x000e620000000800 */
[----:B---3--:R-:W-:-:S01]  /*58b0*/  FADD.FTZ R60, R122, R113 ;  /* 0x000000717a3c7221 */ /* 0x008fc20000010000 */
[----:B--2---:R-:W-:-:S03]  /*58c0*/  F2FP.SATFINITE.E4M3.F32.PACK_AB_MERGE_C R217, R124, R105, RZ ;  /* 0x000000697cd9723e */ /* 0x004fc600048070ff */
[----:B------:R-:W-:Y:S01]  /*58d0*/  FADD.FTZ R113, R95, R60 ;  /* 0x0000003c5f717221 */ /* 0x000fe20000010000 */
[C---:B------:R-:W-:Y:S02]  /*58e0*/  F2FP.SATFINITE.E4M3.F32.PACK_AB_MERGE_C R217, R118.reuse, R95, R217 ;  /* 0x0000005f76d9723e */ /* 0x040fe400048070d9 */
[----:B------:R-:W2:Y:S01]  /*58f0*/  MUFU.EX2 R80, R80 ;  /* 0x0000005000507308 */ /* 0x000ea20000000800 */
[----:B------:R-:W-:-:S04]  /*5900*/  FADD.FTZ R60, R118, R113 ;  /* 0x00000071763c7221 */ /* 0x000fc80000010000 */
[----:B------:R-:W-:-:S03]  /*5910*/  FADD.FTZ R117, R105, R60 ;  /* 0x0000003c69757221 */ /* 0x000fc60000010000 */
[----:B------:R-:W-:Y:S01]  /*5920*/  MUFU.EX2 R20, R20 ;  /* 0x0000001400147308 */ /* 0x000fe20000000800 */
[----:B------:R-:W-:-:S01]  /*5930*/  FADD.FTZ R117, R124, R117 ;  /* 0x000000757c757221 */ /* 0x000fc20000010000 */
[----:B-1----:R-:W-:Y:S01]  /*5940*/  FADD.FTZ R115, R15, R72 ;  /* 0x000000480f737221 */ /* 0x002fe20000010000 */
[----:B------:R-:W-:-:S05]  /*5950*/  IMAD.MOV.U32 R72, RZ, RZ, R87 ;  /* 0x000000ffff487224 */ /* 0x000fca00078e0057 */
        /* <DEDUP_REMOVED lines=8> */
[----:B------:R-:W-:Y:S08]  /*59e0*/  MUFU.EX2 R55, R55 ;  /* 0x0000003700377308 */ /* 0x000ff00000000800 */
[----:B------:R-:W2:Y:S01]  /*59f0*/  MUFU.EX2 R82, R82 ;  /* 0x0000005200527308 */ /* 0x000ea20000000800 */
[----:B-1----:R-:W-:-:S01]  /*5a00*/  FADD.FTZ R81, R130, R81 ;  /* 0x0000005182517221 */ /* 0x002fc20000010000 */
[----:B------:R-:W-:-:S04]  /*5a10*/  F2FP.SATFINITE.E4M3.F32.PACK_AB_MERGE_C R107, R130, R107, RZ ;  /* 0x0000006b826b723e */ /* 0x000fc800048070ff */
[----:B------:R-:W-:Y:S01]  /*5a20*/  F2FP.SATFINITE.E4M3.F32.PACK_AB_MERGE_C R219, R99, R80, R107 ;  /* 0x0000005063db723e */ /* 0x000fe2000480706b */
[----:B------:R-:W-:Y:S01]  /*5a30*/  IMAD.MOV.U32 R80, RZ, RZ, R87 ;  /* 0x000000ffff507224 */ /* 0x000fe200078e0057 */
[----:B------:R-:W1:Y:S08]  /*5a40*/  MUFU.EX2 R76, R76 ;  /* 0x0000004c004c7308 */ /* 0x000e700000000800 */
[----:B------:R3:W-:Y:S01]  /*5a50*/  MUFU.EX2 R113, R64 ;  /* 0x0000004000717308 */ /* 0x0007e20000000800 */
[----:B--2---:R-:W-:-:S01]  /*5a60*/  FADD.FTZ R6, R82, R81 ;  /* 0x0000005152067221 */ /* 0x004fc20000010000 */
[----:B------:R-:W-:-:S06]  /*5a70*/  IMAD.MOV.U32 R81, RZ, RZ, R87 ;  /* 0x000000ffff517224 */ /* 0x000fcc00078e0057 */
[----:B------:R-:W2:Y:S01]  /*5a80*/  MUFU.EX2 R103, R103 ;  /* 0x0000006700677308 */ /* 0x000ea20000000800 */
[----:B---3--:R-:W-:-:S04]  /*5a90*/  FADD.FTZ R64, R20, R115 ;  /* 0x0000007314407221 */ /* 0x008fc80000010000 */
[----:B------:R-:W-:Y:S01]  /*5aa0*/  FADD.FTZ R45, R21, R64 ;  /* 0x00000040152d7221 */ /* 0x000fe20000010000 */
[----:B------:R-:W-:Y:S02]  /*5ab0*/  IMAD.MOV.U32 R64, RZ, RZ, R87 ;  /* 0x000000ffff407224 */ /* 0x000fe400078e0057 */
[----:B------:R-:W3:Y:S01]  /*5ac0*/  MUFU.EX2 R65, R65 ;  /* 0x0000004100417308 */ /* 0x000ee20000000800 */
[----:B------:R-:W-:-:S01]  /*5ad0*/  FADD.FTZ R30, R74, R45 ;  /* 0x0000002d4a1e7221 */ /* 0x000fc20000010000 */
[----:B------:R-:W-:-:S03]  /*5ae0*/  F2FP.SATFINITE.E4M3.F32.PACK_AB_MERGE_C R74, R74, R21, RZ ;  /* 0x000000154a4a723e */ /* 0x000fc600048070ff */
[----:B------:R-:W-:Y:S01]  /*5af0*/  FADD.FTZ R45, R55, R30 ;  /* 0x0000001e372d7221 */ /* 0x000fe20000010000 */
[----:B------:R-:W-:Y:S01]  /*5b00*/  F2FP.SATFINITE.E4M3.F32.PACK_AB_MERGE_C R218, R20, R15, R74 ;  /* 0x0000000f14da723e */ /* 0x000fe2000480704a */
[----:B------:R-:W-:Y:S01]  /*5b10*/  IMAD.MOV.U32 R74, RZ, RZ, R87 ;  /* 0x000000ffff4a7224 */ /* 0x000fe200078e0057 */
[----:B------:R-:W4:Y:S01]  /*5b20*/  MUFU.EX2 R86, R86 ;  /* 0x0000005600567308 */ /* 0x000f220000000800 */
[----:B-1----:R-:W-:-:S01]  /*5b30*/  FADD.FTZ R30, R76, R45 ;  /* 0x0000002d4c1e7221 */ /* 0x002fc20000010000 */
[----:B--2---:R-:W-:-:S06]  /*5b40*/  FADD.FTZ R45, R103, R6 ;  /* 0x00000006672d7221 */ /* 0x004fcc0000010000 */
[----:B------:R-:W1:Y:S01]  /*5b50*/  MUFU.EX2 R78, R78 ;  /* 0x0000004e004e7308 */ /* 0x000e620000000800 */
[----:B---3--:R-:W-:-:S01]  /*5b60*/  FADD.FTZ R49, R65, R30 ;  /* 0x0000001e41317221 */ /* 0x008fc20000010000 */
[----:B------:R-:W-:-:S06]  /*5b70*/  IMAD.MOV.U32 R30, RZ, RZ, R87 ;  /* 0x000000ffff1e7224 */ /* 0x000fcc00078e0057 */
[----:B------:R-:W2:Y:S01]  /*5b80*/  MUFU.EX2 R109, R109 ;  /* 0x0000006d006d7308 */ /* 0x000ea20000000800 */
[----:B----4-:R-:W-:-:S07]  /*5b90*/  FADD.FTZ R6, R86, R45 ;  /* 0x0000002d56067221 */ /* 0x010fce0000010000 */
[----:B------:R-:W3:Y:S01]  /*5ba0*/  MUFU.EX2 R67, R67 ;  /* 0x0000004300437308 */ /* 0x000ee20000000800 */
[----:B-1----:R-:W-:-:S01]  /*5bb0*/  FADD.FTZ R14, R78, R49 ;  /* 0x000000314e0e7221 */ /* 0x002fc20000010000 */
[----:B------:R-:W-:Y:S01]  /*5bc0*/  F2FP.SATFINITE.E4M3.F32.PACK_AB_MERGE_C R65, R78, R65, RZ ;  /* 0x000000414e41723e */ /* 0x000fe200048070ff */
[--C-:B------:R-:W-:Y:S02]  /*5bd0*/  IMAD.MOV.U32 R78, RZ, RZ, R87.reuse ;  /* 0x000000ffff4e7224 */ /* 0x100fe400078e0057 */
[----:B------:R-:W-:Y:S01]  /*5be0*/  IMAD.MOV.U32 R49, RZ, RZ, R87 ;  /* 0x000000ffff317224 */ /* 0x000fe200078e0057 */
[----:B------:R-:W-:Y:S01]  /*5bf0*/  F2FP.SATFINITE.E4M3.F32.PACK_AB_MERGE_C R212, R76, R55, R65 ;  /* 0x000000374cd4723e */ /* 0x000fe20004807041 */
[----:B------:R-:W-:Y:S01]  /*5c00*/  IMAD.MOV.U32 R76, RZ, RZ, R87 ;  /* 0x000000ffff4c7224 */ /* 0x000fe200078e0057 */
[----:B------:R-:W1:Y:S01]  /*5c10*/  MUFU.EX2 R84, R84 ;  /* 0x0000005400547308 */ /* 0x000e620000000800 */
[----:B--2---:R-:W-:-:S01]  /*5c20*/  FADD.FTZ R21, R109, R6 ;  /* 0x000000066d157221 */ /* 0x004fc20000010000 */
[----:B------:R-:W-:Y:S01]  /*5c30*/  F2FP.SATFINITE.E4M3.F32.PACK_AB_MERGE_C R86, R109, R86, RZ ;  /* 0x000000566d56723e */ /* 0x000fe200048070ff */
[----:B------:R-:W-:-:S02]  /*5c40*/  IMAD.MOV.U32 R65, RZ, RZ, R87 ;  /* 0x000000ffff417224 */ /* 0x000fc400078e0057 */
[--C-:B------:R-:W-:Y:S01]  /*5c50*/  IMAD.MOV.U32 R55, RZ, RZ, R87.reuse ;  /* 0x000000ffff377224 */ /* 0x100fe200078e0057 */
[----:B------:R-:W-:Y:S01]  /*5c60*/  F2FP.SATFINITE.E4M3.F32.PACK_AB_MERGE_C R213, R103, R82, R86 ;  /* 0x0000005267d5723e */ /* 0x000fe20004807056 */
[----:B------:R-:W-:Y:S01]  /*5c70*/  IMAD.MOV.U32 R86, RZ, RZ, R87 ;  /* 0x000000ffff567224 */ /* 0x000fe200078e0057 */
[----:B------:R-:W2:Y:S01]  /*5c80*/  MUFU.EX2 R42, R42 ;  /* 0x0000002a002a7308 */ /* 0x000ea20000000800 */
[----:B---3--:R-:W-:-:S01]  /*5c90*/  FADD.FTZ R45, R67, R14 ;  /* 0x0000000e432d7221 */ /* 0x008fc20000010000 */
[----:B------:R-:W-:-:S06]  /*5ca0*/  IMAD.MOV.U32 R82, RZ, RZ, R87 ;  /* 0x000000ffff527224 */ /* 0x000fcc00078e0057 */
        /* <DEDUP_REMOVED lines=8> */
[C---:B------:R-:W-:Y:S01]  /*5d30*/  F2FP.SATFINITE.E4M3.F32.PACK_AB_MERGE_C R44, R59.reuse, R44, RZ ;  /* 0x0000002c3b2c723e */ /* 0x040fe200048070ff */
[--C-:B------:R-:W-:Y:S02]  /*5d40*/  IMAD.MOV.U32 R45, RZ, RZ, R87.reuse ;  /* 0x000000ffff2d7224 */ /* 0x100fe400078e0057 */
[----:B------:R-:W-:Y:S01]  /*5d50*/  FADD.FTZ R59, R59, R6 ;  /* 0x000000063b3b7221 */ /* 0x000fe20000010000 */
[----:B------:R-:W-:Y:S01]  /*5d60*/  F2FP.SATFINITE.E4M3.F32.PACK_AB_MERGE_C R214, R42, R67, R44 ;  /* 0x000000432ad6723e */ /* 0x000fe2000480702c */
[----:B------:R-:W-:Y:S01]  /*5d70*/  IMAD.MOV.U32 R67, RZ, RZ, R87 ;  /* 0x000000ffff437224 */ /* 0x000fe200078e0057 */
[----:B------:R-:W1:Y:S01]  /*5d80*/  MUFU.EX2 R48, R48 ;  /* 0x0000003000307308 */ /* 0x000e620000000800 */
[----:B--2---:R-:W-:-:S01]  /*5d90*/  FADD.FTZ R4, R12, R31 ;  /* 0x0000001f0c047221 */ /* 0x004fc20000010000 */
[----:B------:R-:W-:-:S02]  /*5da0*/  IMAD.MOV.U32 R44, RZ, RZ, R87 ;  /* 0x000000ffff2c7224 */ /* 0x000fc400078e0057 */
[----:B------:R-:W-:-:S04]  /*5db0*/  IMAD.MOV.U32 R42, RZ, RZ, R87 ;  /* 0x000000ffff2a7224 */ /* 0x000fc800078e0057 */
[----:B------:R-:W2:Y:S01]  /*5dc0*/  MUFU.EX2 R3, R3 ;  /* 0x0000000300037308 */ /* 0x000ea20000000800 */
[----:B---3--:R-:W-:-:S01]  /*5dd0*/  FADD.FTZ R4, R73, R4 ;  /* 0x0000000449047221 */ /* 0x008fc20000010000 */
[----:B------:R-:W-:Y:S01]  /*5de0*/  F2FP.SATFINITE.E4M3.F32.PACK_AB_MERGE_C R12, R73, R12, RZ ;  /* 0x0000000c490c723e */ /* 0x000fe200048070ff */
[----:B------:R-:W-:-:S03]  /*5df0*/  IMAD.MOV.U32 R73, RZ, RZ, R87 ;  /* 0x000000ffff497224 */ /* 0x000fc600078e0057 */
[----:B------:R-:W-:Y:S01]  /*5e00*/  F2FP.SATFINITE.E4M3.F32.PACK_AB_MERGE_C R215, R13, R84, R12 ;  /* 0x000000540dd7723e */ /* 0x000fe2000480700c */
[----:B------:R-:W-:Y:S01]  /*5e10*/  IMAD.MOV.U32 R84, RZ, RZ, R87 ;  /* 0x000000ffff547224 */ /* 0x000fe200078e0057 */
        /* <DEDUP_REMOVED lines=13> */
[----:B------:R-:W-:-:S06]  /*5ef0*/  IMAD.MOV.U32 R43, RZ, RZ, R87 ;  /* 0x000000ffff2b7224 */ /* 0x000fcc00078e0057 */
[----:B------:R-:W3:Y:S01]  /*5f00*/  MUFU.EX2 R24, R24 ;  /* 0x0000001800187308 */ /* 0x000ee20000000800 */
[C---:B-1----:R-:W-:Y:S01]  /*5f10*/  F2FP.SATFINITE.E4M3.F32.PACK_AB_MERGE_C R40, R41.reuse, R40, RZ ;  /* 0x000000282928723e */ /* 0x042fe200048070ff */
[----:B------:R-:W-:-:S03]  /*5f20*/  FADD.FTZ R41, R41, R4 ;  /* 0x0000000429297221 */ /* 0x000fc60000010000 */
[----:B------:R-:W-:Y:S01]  /*5f30*/  F2FP.SATFINITE.E4M3.F32.PACK_AB_MERGE_C R208, R57, R48, R40 ;  /* 0x0000003039d0723e */ /* 0x000fe20004807028 */
[--C-:B------:R-:W-:Y:S02]  /*5f40*/  IMAD.MOV.U32 R57, RZ, RZ, R87.reuse ;  /* 0x000000ffff397224 */ /* 0x100fe400078e0057 */
[----:B------:R-:W1:Y:S01]  /*5f50*/  MUFU.EX2 R61, R61 ;  /* 0x0000003d003d7308 */ /* 0x000e620000000800 */
[C---:B--2---:R-:W-:Y:S01]  /*5f60*/  F2FP.SATFINITE.E4M3.F32.PACK_AB_MERGE_C R58, R111.reuse, R58, RZ ;  /* 0x0000003a6f3a723e */ /* 0x044fe200048070ff */
[----:B------:R-:W-:Y:S01]  /*5f70*/  FADD.FTZ R111, R111, R6 ;  /* 0x000000066f6f7221 */ /* 0x000fe20000010000 */
[----:B------:R-:W-:Y:S02]  /*5f80*/  IMAD.MOV.U32 R48, RZ, RZ, R87 ;  /* 0x000000ffff307224 */ /* 0x000fe400078e0057 */
[----:B------:R-:W-:Y:S01]  /*5f90*/  F2FP.SATFINITE.E4M3.F32.PACK_AB_MERGE_C R209, R56, R3, R58 ;  /* 0x0000000338d1723e */ /* 0x000fe2000480703a */
[----:B------:R-:W-:-:S01]  /*5fa0*/  FADD.FTZ R6, R52, R111 ;  /* 0x0000006f34067221 */ /* 0x000fc20000010000 */
[----:B------:R-:W-:Y:S01]  /*5fb0*/  IMAD.MOV.U32 R58, RZ, RZ, R87 ;  /* 0x000000ffff3a7224 */ /* 0x000fe200078e0057 */
[----:B------:R-:W2:Y:S01]  /*5fc0*/  MUFU.EX2 R93, R93 ;  /* 0x0000005d005d7308 */ /* 0x000ea20000000800 */
[----:B---3--:R-:W-:-:S01]  /*5fd0*/  FADD.FTZ R4, R24, R41 ;  /* 0x0000002918047221 */ /* 0x008fc20000010000 */
[----:B------:R-:W-:-:S02]  /*5fe0*/  IMAD.MOV.U32 R56, RZ, RZ, R87 ;  /* 0x000000ffff387224 */ /* 0x000fc400078e0057 */
[----:B------:R-:W-:-:S04]  /*5ff0*/  IMAD.MOV.U32 R40, RZ, RZ, R87 ;  /* 0x000000ffff287224 */ /* 0x000fc800078e0057 */
        /* <DEDUP_REMOVED lines=12> */
[----:B------:R-:W1:Y:S01]  /*60c0*/  MUFU.EX2 R60, R178 ;  /* 0x000000b2003c7308 */ /* 0x000e620000000800 */
[C---:B--2---:R-:W-:Y:S01]  /*60d0*/  F2FP.SATFINITE.E4M3.F32.PACK_AB_MERGE_C R63, R70.reuse, R63, RZ ;  /* 0x0000003f463f723e */ /* 0x044fe200048070ff */
[----:B------:R-:W-:Y:S01]  /*60e0*/  FADD.FTZ R70, R70, R41 ;  /* 0x0000002946467221 */ /* 0x000fe20000010000 */
[----:B------:R-:W-:Y:S02]  /*60f0*/  IMAD.MOV.U32 R52, RZ, RZ, R87 ;  /* 0x000000ffff347224 */ /* 0x000fe400078e0057 */
[----:B------:R-:W-:Y:S01]  /*6100*/  F2FP.SATFINITE.E4M3.F32.PACK_AB_MERGE_C R210, R61, R24, R63 ;  /* 0x000000183dd2723e */ /* 0x000fe2000480703f */
[----:B------:R-:W-:Y:S02]  /*6110*/  IMAD.MOV.U32 R63, RZ, RZ, R87 ;  /* 0x000000ffff3f7224 */ /* 0x000fe400078e0057 */
[----:B------:R-:W2:Y:S01]  /*6120*/  MUFU.EX2 R28, R28 ;  /* 0x0000001c001c7308 */ /* 0x000ea20000000800 */
[----:B---3--:R-:W-:-:S01]  /*6130*/  FADD.FTZ R33, R25, R70 ;  /* 0x0000004619217221 */ /* 0x008fc20000010000 */
[----:B------:R-:W-:-:S02]  /*6140*/  IMAD.MOV.U32 R70, RZ, RZ, R87 ;  /* 0x000000ffff467224 */ /* 0x000fc400078e0057 */
[--C-:B------:R-:W-:Y:S02]  /*6150*/  IMAD.MOV.U32 R61, RZ, RZ, R87.reuse ;  /* 0x000000ffff3d7224 */ /* 0x100fe400078e0057 */
[----:B------:R-:W-:Y:S02]  /*6160*/  IMAD.MOV.U32 R24, RZ, RZ, R87 ;  /* 0x000000ffff187224 */ /* 0x000fe400078e0057 */
[----:B------:R3:W4:Y:S01]  /*6170*/  MUFU.EX2 R35, R66 ;  /* 0x0000004200237308 */ /* 0x0007220000000800 */
[----:B-1----:R-:W-:-:S07]  /*6180*/  FADD.FTZ R4, R60, R113 ;  /* 0x000000713c047221 */ /* 0x002fce0000010000 */
[----:B------:R-:W1:Y:S01]  /*6190*/  MUFU.EX2 R27, R27 ;  /* 0x0000001b001b7308 */ /* 0x000e620000000800 */
[----:B--2---:R-:W-:-:S01]  /*61a0*/  FADD.FTZ R6, R28, R33 ;  /* 0x000000211c067221 */ /* 0x004fc20000010000 */
[----:B---3--:R-:W-:-:S06]  /*61b0*/  IMAD.MOV.U32 R66, RZ, RZ, R87 ;  /* 0x000000ffff427224 */ /* 0x008fcc00078e0057 */
[----:B------:R-:W2:Y:S01]  /*61c0*/  MUFU.EX2 R180, R180 ;  /* 0x000000b400b47308 */ /* 0x000ea20000000800 */
[----:B----4-:R-:W-:-:S07]  /*61d0*/  FADD.FTZ R33, R35, R4 ;  /* 0x0000000423217221 */ /* 0x010fce0000010000 */
[----:B------:R-:W3:Y:S01]  /*61e0*/  MUFU.EX2 R34, R34 ;  /* 0x0000002200227308 */ /* 0x000ee20000000800 */
[----:B-1----:R-:W-:-:S07]  /*61f0*/  FADD.FTZ R41, R27, R6 ;  /* 0x000000061b297221 */ /* 0x002fce0000010000 */
[----:B------:R1:W4:Y:S01]  /*6200*/  MUFU.EX2 R11, R68 ;  /* 0x00000044000b7308 */ /* 0x0003220000000800 */
[----:B--2---:R-:W-:-:S01]  /*6210*/  FADD.FTZ R4, R180, R33 ;  /* 0x00000021b4047221 */ /* 0x004fc20000010000 */
[----:B------:R-:W-:-:S06]  /*6220*/  IMAD.MOV.U32 R33, RZ, RZ, R87 ;  /* 0x000000ffff217224 */ /* 0x000fcc00078e0057 */
[----:B------:R-:W2:Y:S01]  /*6230*/  MUFU.EX2 R29, R29 ;  /* 0x0000001d001d7308 */ /* 0x000ea20000000800 */
[C---:B---3--:R-:W-:Y:S01]  /*6240*/  F2FP.SATFINITE.E4M3.F32.PACK_AB_MERGE_C R8, R34.reuse, R27, RZ ;  /* 0x0000001b2208723e */ /* 0x048fe200048070ff */
[----:B------:R-:W-:Y:S01]  /*6250*/  FADD.FTZ R34, R34, R41 ;  /* 0x0000002922227221 */ /* 0x000fe20000010000 */
[--C-:B-1----:R-:W-:Y:S02]  /*6260*/  IMAD.MOV.U32 R68, RZ, RZ, R87.reuse ;  /* 0x000000ffff447224 */ /* 0x102fe400078e0057 */
[----:B------:R-:W-:Y:S01]  /*6270*/  F2FP.SATFINITE.E4M3.F32.PACK_AB_MERGE_C R204, R28, R25, R8 ;  /* 0x000000191ccc723e */ /* 0x000fe20004807008 */
[--C-:B------:R-:W-:Y:S02]  /*6280*/  IMAD.MOV.U32 R41, RZ, RZ, R87.reuse ;  /* 0x000000ffff297224 */ /* 0x100fe400078e0057 */
[----:B------:R-:W1:Y:S01]  /*6290*/  MUFU.EX2 R182, R182 ;  /* 0x000000b600b67308 */ /* 0x000e620000000800 */
[C---:B----4-:R-:W-:Y:S01]  /*62a0*/  F2FP.SATFINITE.E4M3.F32.PACK_AB_MERGE_C R180, R11.reuse, R180, RZ ;  /* 0x000000b40bb4723e */ /* 0x050fe200048070ff */
[----:B------:R-:W-:Y:S01]  /*62b0*/  FADD.FTZ R11, R11, R4 ;  /* 0x000000040b0b7221 */ /* 0x000fe20000010000 */
[----:B------:R-:W-:-:S02]  /*62c0*/  IMAD.MOV.U32 R28, RZ, RZ, R87 ;  /* 0x000000ffff1c7224 */ /* 0x000fc400078e0057 */
[----:B------:R-:W-:Y:S01]  /*62d0*/  F2FP.SATFINITE.E4M3.F32.PACK_AB_MERGE_C R205, R35, R60, R180 ;  /* 0x0000003c23cd723e */ /* 0x000fe200048070b4 */
[----:B------:R-:W-:Y:S02]  /*62e0*/  IMAD.MOV.U32 R60, RZ, RZ, R87 ;  /* 0x000000ffff3c7224 */ /* 0x000fe400078e0057 */
        /* <DEDUP_REMOVED lines=16> */
[C---:B--2---:R-:W-:Y:S01]  /*63f0*/  F2FP.SATFINITE.E4M3.F32.PACK_AB_MERGE_C R37, R104.reuse, R37, RZ ;  /* 0x000000256825723e */ /* 0x044fe200048070ff */
[----:B------:R-:W-:Y:S01]  /*6400*/  FADD.FTZ R104, R104, R27 ;  /* 0x0000001b68687221 */ /* 0x000fe20000010000 */
[----:B------:R-:W-:Y:S02]  /*6410*/  IMAD.MOV.U32 R27, RZ, RZ, R87 ;  /* 0x000000ffff1b7224 */ /* 0x000fe400078e0057 */
[----:B------:R-:W-:Y:S01]  /*6420*/  F2FP.SATFINITE.E4M3.F32.PACK_AB_MERGE_C R206, R32, R29, R37 ;  /* 0x0000001d20ce723e */ /* 0x000fe20004807025 */
[--C-:B------:R-:W-:Y:S02]  /*6430*/  IMAD.MOV.U32 R37, RZ, RZ, R87.reuse ;  /* 0x000000ffff257224 */ /* 0x100fe400078e0057 */
[----:B------:R-:W2:Y:S01]  /*6440*/  MUFU.EX2 R190, R190 ;  /* 0x000000be00be7308 */ /* 0x000ea20000000800 */
[C---:B-1----:R-:W-:Y:S01]  /*6450*/  F2FP.SATFINITE.E4M3.F32.PACK_AB_MERGE_C R186, R31.reuse, R186, RZ ;  /* 0x000000ba1fba723e */ /* 0x042fe200048070ff */
[----:B------:R-:W-:Y:S01]  /*6460*/  FADD.FTZ R31, R31, R4 ;  /* 0x000000041f1f7221 */ /* 0x000fe20000010000 */
[----:B------:R-:W-:-:S02]  /*6470*/  IMAD.MOV.U32 R32, RZ, RZ, R87 ;  /* 0x000000ffff207224 */ /* 0x000fc400078e0057 */
[----:B------:R-:W-:Y:S01]  /*6480*/  F2FP.SATFINITE.E4M3.F32.PACK_AB_MERGE_C R207, R21, R182, R186 ;  /* 0x000000b615cf723e */ /* 0x000fe200048070ba */
[----:B------:R-:W-:Y:S02]  /*6490*/  IMAD.MOV.U32 R29, RZ, RZ, R87 ;  /* 0x000000ffff1d7224 */ /* 0x000fe400078e0057 */
[----:B------:R-:W1:Y:S01]  /*64a0*/  MUFU.EX2 R36, R36 ;  /* 0x0000002400247308 */ /* 0x000e620000000800 */
[----:B---3--:R-:W-:-:S07]  /*64b0*/  FADD.FTZ R3, R39, R104 ;  /* 0x0000006827037221 */ /* 0x008fce0000010000 */
[----:B------:R-:W3:Y:S01]  /*64c0*/  MUFU.EX2 R9, R98 ;  /* 0x0000006200097308 */ /* 0x000ee20000000800 */
[----:B--2---:R-:W-:-:S01]  /*64d0*/  FADD.FTZ R4, R190, R31 ;  /* 0x0000001fbe047221 */ /* 0x004fc20000010000 */
[----:B------:R-:W-:-:S06]  /*64e0*/  IMAD.MOV.U32 R31, RZ, RZ, R87 ;  /* 0x000000ffff1f7224 */ /* 0x000fcc00078e0057 */
        /* <DEDUP_REMOVED lines=12> */
[--C-:B------:R-:W-:Y:S02]  /*65b0*/  IMAD.MOV.U32 R69, RZ, RZ, R87.reuse ;  /* 0x000000ffff457224 */ /* 0x100fe400078e0057 */
[----:B------:R-:W3:Y:S01]  /*65c0*/  MUFU.EX2 R194, R194 ;  /* 0x000000c200c27308 */ /* 0x000ee20000000800 */
[C---:B--2---:R-:W-:Y:S01]  /*65d0*/  F2FP.SATFINITE.E4M3.F32.PACK_AB_MERGE_C R192, R15.reuse, R192, RZ ;  /* 0x000000c00fc0723e */ /* 0x044fe200048070ff */
[----:B------:R-:W-:Y:S01]  /*65e0*/  FADD.FTZ R15, R15, R4 ;  /* 0x000000040f0f7221 */ /* 0x000fe20000010000 */
[--C-:B------:R-:W-:Y:S02]  /*65f0*/  IMAD.MOV.U32 R39, RZ, RZ, R87.reuse ;  /* 0x000000ffff277224 */ /* 0x100fe400078e0057 */
[----:B------:R-:W-:Y:S01]  /*6600*/  F2FP.SATFINITE.E4M3.F32.PACK_AB_MERGE_C R201, R9, R190, R192 ;  /* 0x000000be09c9723e */ /* 0x000fe200048070c0 */
[----:B------:R-:W-:Y:S02]  /*6610*/  IMAD.MOV.U32 R36, RZ, RZ, R87 ;  /* 0x000000ffff247224 */ /* 0x000fe400078e0057 */
        /* <DEDUP_REMOVED lines=9> */
[----:B------:R-:W1:Y:S01]  /*66b0*/  MUFU.EX2 R77, R77 ;  /* 0x0000004d004d7308 */ /* 0x000e620000000800 */
[----:B--2---:R-:W-:Y:S01]  /*66c0*/  F2FP.SATFINITE.E4M3.F32.PACK_AB_MERGE_C R4, R108, R75, RZ ;  /* 0x0000004b6c04723e */ /* 0x004fe200048070ff */
[----:B------:R-:W-:-:S03]  /*66d0*/  FADD.FTZ R75, R75, R6 ;  /* 0x000000064b4b7221 */ /* 0x000fc60000010000 */
[----:B------:R-:W-:Y:S01]  /*66e0*/  F2FP.SATFINITE.E4M3.F32.PACK_AB_MERGE_C R202, R46, R71, R4 ;  /* 0x000000472eca723e */ /* 0x000fe20004807004 */
[----:B------:R-:W-:-:S01]  /*66f0*/  FADD.FTZ R4, R108, R75 ;  /* 0x0000004b6c047221 */ /* 0x000fc20000010000 */
[--C-:B------:R-:W-:Y:S02]  /*6700*/  IMAD.MOV.U32 R75, RZ, RZ, R87.reuse ;  /* 0x000000ffff4b7224 */ /* 0x100fe400078e0057 */
[--C-:B------:R-:W-:Y:S02]  /*6710*/  IMAD.MOV.U32 R71, RZ, RZ, R87.reuse ;  /* 0x000000ffff477224 */ /* 0x100fe400078e0057 */
[----:B------:R-:W-:Y:S01]  /*6720*/  IMAD.MOV.U32 R46, RZ, RZ, R87 ;  /* 0x000000ffff2e7224 */ /* 0x000fe200078e0057 */
[----:B-1----:R-:W-:Y:S01]  /*6730*/  F2FP.SATFINITE.E4M3.F32.PACK_AB_MERGE_C R8, R77, R196, RZ ;  /* 0x000000c44d08723e */ /* 0x002fe200048070ff */
[----:B------:R-:W-:-:S03]  /*6740*/  FADD.FTZ R196, R196, R3 ;  /* 0x00000003c4c47221 */ /* 0x000fc60000010000 */
[----:B------:R-:W-:Y:S01]  /*6750*/  F2FP.SATFINITE.E4M3.F32.PACK_AB_MERGE_C R203, R11, R194, R8 ;  /* 0x000000c20bcb723e */ /* 0x000fe20004807008 */
[----:B------:R-:W-:-:S01]  /*6760*/  FADD.FTZ R3, R77, R196 ;  /* 0x000000c44d037221 */ /* 0x000fc20000010000 */
[----:B------:R-:W-:Y:S01]  /*6770*/  IMAD.MOV.U32 R77, RZ, RZ, R87 ;  /* 0x000000ffff4d7224 */ /* 0x000fe200078e0057 */
        /* <DEDUP_REMOVED lines=37> */
[----:B------:R-:W-:Y:S01]  /*69d0*/  UMOV UR55, UR48 ;  /* 0x0000003000377c82 */ /* 0x000fe20008000000 */
[----:B------:R-:W-:Y:S01]  /*69e0*/  ULDC UR45, c[0x0][0x404] ;  /* 0x00010100002d7ab9 */ /* 0x000fe20000000800 */
[----:B------:R-:W-:Y:S01]  /*69f0*/  ULDC UR41, c[0x0][0x2e0] ;  /* 0x0000b80000297ab9 */ /* 0x000fe20000000800 */
[----:B------:R-:W-:-:S05]  /*6a00*/  ULDC.64 UR6, c[0x0][0x3f8] ;  /* 0x0000fe0000067ab9 */ /* 0x000fca0000000a00 */
.L_x_7169:
[----:B------:R-:W-:Y:S01]  /*6a10*/  ISETP.NE.AND P3, PT, RZ, UR38, PT ;  /* 0x00000026ff007c0c */ /* 0x000fe2000bf65270 */
[----:B------:R-:W-:-:S04]  /*6a20*/  UISETP.NE.AND UP0, UPT, UR55, 0x1, UPT ;  /* 0x000000013700788c */ /* 0x000fc8000bf05270 */
[----:B------:R-:W-:-:S06]  /*6a30*/  USEL UR10, URZ, 0x1, UP0 ;  /* 0x000000013f0a7887 */ /* 0x000fcc0008000000 */
[----:B------:R-:W-:Y:S02]  /*6a40*/  LOP3.LUT R2, R9, UR10, RZ, 0x3c, !PT ;  /* 0x0000000a09027c12 */ /* 0x000fe4000f8e3cff */
[----:B------:R-:W-:Y:S05]  /*6a50*/  @P3 BRA `(.L_x_7160) ;  /* 0x0000000000343947 */ /* 0x000fea0003800000 */
[----:B------:R-:W-:Y:S05]  /*6a60*/  @!P1 BRA `(.L_x_7161) ;  /* 0x0000000000049947 */ /* 0x000fea0003800000 */
[----:B------:R-:W-:Y:S01]  /*6a70*/  BPT.TRAP 0x1 ;  /* 0x000000040000795c */ /* 0x000fe20000300000 */
.L_x_7161:
        /* <DEDUP_REMOVED lines=8> */
.L_x_7162:
[----:B--2---:R-:W-:Y:S05]  /*6b00*/  @P2 BRA `(.L_x_7160) ;  /* 0x0000000000082947 */ /* 0x004fea0003800000 */
[----:B------:R-:W2:Y:S02]  /*6b10*/  SYNCS.PHASECHK.TRANS64.TRYWAIT P2, [UR10+0x2e830], R10 ;  /* 0x02e8300aff0075a7 */ /* 0x000ea4000804014a */
[----:B--2---:R-:W-:Y:S05]  /*6b20*/  @!P2 BRA `(.L_x_7163) ;  /* 0x000000f000b0a947 */ /* 0x004fea0003800000 */
.L_x_7160:
[----:B--2---:R-:W2:Y:S01]  /*6b30*/  S2R R11, SR_TID.X ;  /* 0x00000000000b7919 */ /* 0x004ea20000002100 */
[----:B------:R-:W-:Y:S01]  /*6b40*/  R2UR UR56, R5 ;  /* 0x00000000053872ca */ /* 0x000fe200000e0000 */
        /* <DEDUP_REMOVED lines=15> */
[----:B------:R-:W-:Y:S01]  /*6c40*/  UIADD3 UR30, UR56, 0x300, URZ ;  /* 0x00000300381e7890 */ /* 0x000fe2000fffe03f */
[----:B------:R-:W-:Y:S01]  /*6c50*/  UMOV UR29, UR17 ;  /* 0x00000011001d7c82 */ /* 0x000fe20008000000 */
[----:B------:R-:W-:Y:S01]  /*6c60*/  UMOV UR31, 0x40000040 ;  /* 0x40000040001f7882 */ /* 0x000fe20000000000 */
[----:B------:R-:W-:Y:S01]  /*6c70*/  UIADD3 UR34, UR56, 0x400, URZ ;  /* 0x0000040038227890 */ /* 0x000fe2000fffe03f */
[----:B------:R-:W-:Y:S01]  /*6c80*/  UMOV UR32, UR16 ;  /* 0x0000001000207c82 */ /* 0x000fe20008000000 */
[----:B------:R-:W-:Y:S01]  /*6c90*/  UMOV UR33, UR17 ;  /* 0x0000001100217c82 */ /* 0x000fe20008000000 */
[----:B------:R-:W-:Y:S01]  /*6ca0*/  UMOV UR35, 0x40000040 ;  /* 0x4000004000237882 */ /* 0x000fe20000000000 */
[----:B--2---:R-:W-:Y:S01]  /*6cb0*/  SHF.R.U32.HI R11, RZ, 0x7, R11 ;  /* 0x00000007ff0b7819 */ /* 0x004fe2000001160b */
[----:B------:R-:W-:-:S02]  /*6cc0*/  UIADD3 UR10, UR56, 0x600, URZ ;  /* 0x00000600380a7890 */ /* 0x000fc4000fffe03f */
[----:B------:R-:W-:Y:S02]  /*6cd0*/  UIADD3 UR50, UR56, 0x402, URZ ;  /* 0x0000040238327890 */ /* 0x000fe4000fffe03f */
[----:B-1----:R-:W-:Y:S01]  /*6ce0*/  VIADD R10, R11, 0x8 ;  /* 0x000000080b0a7836 */ /* 0x002fe20000000000 */
[----:B------:R-:W-:Y:S01]  /*6cf0*/  UMOV UR48, UR4 ;  /* 0x0000000400307c82 */ /* 0x000fe20008000000 */
[----:B------:R-:W-:Y:S01]  /*6d00*/  UMOV UR49, UR5 ;  /* 0x0000000500317c82 */ /* 0x000fe20008000000 */
[----:B------:R-:W-:Y:S01]  /*6d10*/  UMOV UR51, 0x40000040 ;  /* 0x4000004000337882 */ /* 0x000fe20000000000 */
[----:B------:R-:W-:Y:S01]  /*6d20*/  UMOV UR11, 0x40000040 ;  /* 0x40000040000b7882 */ /* 0x000fe20000000000 */
[----:B------:R1:W-:Y:S01]  /*6d30*/  BAR.SYNC.DEFER_BLOCKING R10, 0x100 ;  /* 0x0004000a0000751d */ /* 0x0003e20000010000 */
[----:B------:R-:W-:-:S05]  /*6d40*/  UIADD3 UR14, UR56, 0x604, URZ ;  /* 0x00000604380e7890 */ /* 0x000fca000fffe03f */
[----:B------:R-:W-:Y:S01]  /*6d50*/  UMOV UR15, 0x40000040 ;  /* 0x40000040000f7882 */ /* 0x000fe20000000000 */
        /* <DEDUP_REMOVED lines=159> */
.L_x_7165:
[----:B------:R-:W-:Y:S01]  /*7750*/  ULEA UR10, UR55, UR37, 0x3 ;  /* 0x00000025370a7291 */ /* 0x000fe2000f8e183f */
[----:B------:R-:W-:-:S08]  /*7760*/  SHF.L.U32 R9, R9, 0x1f, RZ ;  /* 0x0000001f09097819 */ /* 0x000fd000000006ff */
[----:B------:R1:W2:Y:S01]  /*7770*/  SYNCS.PHASECHK.TRANS64.TRYWAIT P2, [UR10+0x2e850], R9 ;  /* 0x02e85009ff0075a7 */ /* 0x0002a2000804014a */
[----:B------:R-:W-:Y:S05]  /*7780*/  @!P1 BRA `(.L_x_7166) ;  /* 0x0000000000049947 */ /* 0x000fea0003800000 */
[----:B------:R-:W-:Y:S01]  /*7790*/  BPT.TRAP 0x1 ;  /* 0x000000040000795c */ /* 0x000fe20000300000 */
.L_x_7166:
[----:B--2---:R-:W-:Y:S05]  /*77a0*/  @P2 BRA `(.L_x_7164) ;  /* 0x0000000000082947 */ /* 0x004fea0003800000 */
[----:B------:R-:W2:Y:S02]  /*77b0*/  SYNCS.PHASECHK.TRANS64.TRYWAIT P2, [UR10+0x2e850], R9 ;  /* 0x02e85009ff0075a7 */ /* 0x000ea4000804014a */
[----:B--2---:R-:W-:Y:S05]  /*77c0*/  @!P2 BRA `(.L_x_7167) ;  /* 0x000000e400a0a947 */ /* 0x004fea0003800000 */
.L_x_7164:
[----:B------:R-:W-:Y:S01]  /*77d0*/  UIADD3 UR10, UR37, 0x400, URZ ;  /* 0x00000400250a7890 */ /* 0x000fe2000fffe03f */
[----:B------:R-:W-:Y:S01]  /*77e0*/  WARPGROUP.ARRIVE ;  /* 0x00000000000079c5 */ /* 0x000fe20000000000 */
[----:B------:R-:W-:Y:S01]  /*77f0*/  UMOV UR11, 0xc0000010 ;  /* 0xc0000010000b7882 */ /* 0x000fe20000000000 */
[C---:B------:R-:W-:Y:S01]  /*7800*/  FMUL.FTZ R21, R0.reuse, R192 ;  /* 0x000000c000157220 */ /* 0x040fe20000410000 */
[----:B------:R-:W-:Y:S01]  /*7810*/  USHF.R.U32.HI UR10, URZ, 0x4, UR10 ;  /* 0x000000043f0a7899 */ /* 0x000fe2000801160a */
[----:B------:R-:W3:Y:S01]  /*7820*/  LDC R192, c[0x0][0x288] ;  /* 0x0000a200ffc07b82 */ /* 0x000ee20000000800 */
[----:B------:R-:W-:Y:S01]  /*7830*/  UISETP.NE.U32.AND UP0, UPT, UR6, URZ, UPT ;  /* 0x0000003f0600728c */ /* 0x000fe2000bf05070 */
[C---:B-12---:R-:W-:Y:S01]  /*7840*/  FMUL.FTZ R9, R0.reuse, R184 ;  /* 0x000000b800097220 */ /* 0x046fe20000410000 */
[----:B------:R-:W-:Y:S01]  /*7850*/  ULOP3.LUT UR10, UR10, 0x3fff, URZ, 0xc0, !UPT ;  /* 0x00003fff0a0a7892 */ /* 0x000fe2000f8ec03f */
[C---:B------:R-:W-:Y:S01]  /*7860*/  FMUL.FTZ R10, R0.reuse, R185 ;  /* 0x000000b9000a7220 */ /* 0x040fe20000410000 */
[----:B------:R-:W-:Y:S01]  /*7870*/  UISETP.NE.AND.EX UP0, UPT, UR7, URZ, UPT, UP0 ;  /* 0x0000003f0700728c */ /* 0x000fe2000bf05300 */
[C---:B------:R-:W-:Y:S01]  /*7880*/  FMUL.FTZ R13, R0.reuse, R188 ;  /* 0x000000bc000d7220 */ /* 0x040fe20000410000 */
[----:B------:R-:W-:Y:S01]  /*7890*/  ULOP3.LUT UR10, UR10, 0x10000, URZ, 0xfc, !UPT ;  /* 0x000100000a0a7892 */ /* 0x000fe2000f8efc3f */
[----:B------:R-:W1:Y:S01]  /*78a0*/  MUFU.TANH R9, R9 ;  /* 0x0000000900097308 */ /* 0x000e620000002400 */
[C---:B------:R-:W-:Y:S01]  /*78b0*/  FMUL.FTZ R20, R0.reuse, R191 ;  /* 0x000000bf00147220 */ /* 0x040fe20000410000 */
[C---:B------:R-:W-:Y:S01]  /*78c0*/  FMUL.FTZ R14, R0.reuse, R189 ;  /* 0x000000bd000e7220 */ /* 0x040fe20000410000 */
[----:B------:R-:W-:Y:S01]  /*78d0*/  UIMAD UR14, UR55, 0x700, UR10 ;  /* 0x00000700370e78a4 */ /* 0x000fe2000f8e020a */
[C---:B------:R-:W-:Y:S01]  /*78e0*/  FMUL.FTZ R184, R0.reuse, R193 ;  /* 0x000000c100b87220 */ /* 0x040fe20000410000 */
[C---:B------:R-:W-:Y:S01]  /*78f0*/  FMUL.FTZ R12, R0.reuse, R187 ;  /* 0x000000bb000c7220 */ /* 0x040fe20000410000 */
[C---:B------:R-:W-:Y:S01]  /*7900*/  FMUL.FTZ R187, R0.reuse, R196 ;  /* 0x000000c400bb7220 */ /* 0x040fe20000410000 */
[C---:B------:R-:W-:Y:S01]  /*7910*/  FMUL.FTZ R11, R0.reuse, R186 ;  /* 0x000000ba000b7220 */ /* 0x040fe20000410000 */
[----:B------:R-:W2:Y:S01]  /*7920*/  MUFU.TANH R10, R10 ;  /* 0x0000000a000a7308 */ /* 0x000ea20000002400 */
[C---:B------:R-:W-:Y:S01]  /*7930*/  FMUL.FTZ R186, R0.reuse, R195 ;  /* 0x000000c300ba7220 */ /* 0x040fe20000410000 */
[----:B------:R-:W-:Y:S01]  /*7940*/  UMOV UR10, UR14 ;  /* 0x0000000e000a7c82 */ /* 0x000fe20008000000 */
[C---:B------:R-:W-:Y:S01]  /*7950*/  FMUL.FTZ R188, R0.reuse, R197 ;  /* 0x000000c500bc7220 */ /* 0x040fe20000410000 */
[----:B------:R-:W-:Y:S01]  /*7960*/  QGMMA.64x128x32.F32.E4M3.E4M3 R24, R224, gdesc[UR8], R24, gsb0 ;  /* 0x01e00008e0187df3 */ /* 0x000fe20008000818 */
[----:B------:R-:W-:Y:S01]  /*7970*/  UIADD3 UR10, UR14, 0x100, URZ ;  /* 0x000001000e0a7890 */ /* 0x000fe2000fffe03f */
[C---:B------:R-:W-:Y:S01]  /*7980*/  FMUL.FTZ R185, R0.reuse, R194 ;  /* 0x000000c200b97220 */ /* 0x040fe20000410000 */
[----:B------:R-:W-:Y:S01]  /*7990*/  UMOV UR11, 0xc0000010 ;  /* 0xc0000010000b7882 */ /* 0x000fe20000000000 */
        /* <DEDUP_REMOVED lines=87> */
[----:B------:R-:W-:Y:S01]  /*7f10*/  FMUL.FTZ R102, R0, R102 ;  /* 0x0000006600667220 */ /* 0x000fe20000410000 */
[----:B------:R-:W5:Y:S01]  /*7f20*/  MUFU.TANH R177, R177 ;  /* 0x000000b100b17308 */ /* 0x000f620000002400 */
[----:B------:R-:W-:-:S07]  /*7f30*/  UMOV UR15, 0xc0000010 ;  /* 0xc0000010000f7882 */ /* 0x000fce0000000000 */
        /* <DEDUP_REMOVED lines=12> */
[----:B------:R-:W-:Y:S01]  /*8000*/  FMUL.FTZ R113, R0, R116 ;  /* 0x0000007400717220 */ /* 0x000fe20000410000 */
[----:B------:R-:W-:Y:S01]  /*8010*/  QGMMA.64x128x32.F32.E4M3.E4M3 R24, R220, gdesc[UR8], R24, gsb0 ;  /* 0x01e00008dc187df3 */ /* 0x000fe20008000818 */
[----:B------:R-:W-:Y:S02]  /*8020*/  UIMAD UR10, UR40, -0xe0, UR42 ;  /* 0xffffff20280a78a4 */ /* 0x000fe4000f8e022a */
[----:B------:R-:W5:Y:S01]  /*8030*/  S2R R227, SR_TID.X ;  /* 0x0000000000e37919 */ /* 0x000f620000002100 */
[----:B------:R-:W-:-:S02]  /*8040*/  USEL UR11, UR45, 0x1, UP0 ;  /* 0x000000012d0b7887 */ /* 0x000fc40008000000 */
[----:B------:R-:W-:Y:S01]  /*8050*/  UIADD3 UR10, UR10, 0x1, URZ ;  /* 0x000000010a0a7890 */ /* 0x000fe2000fffe03f */
[----:B------:R-:W5:Y:S03]  /*8060*/  MUFU.TANH R161, R161 ;  /* 0x000000a100a17308 */ /* 0x000f660000002400 */
[----:B------:R-:W-:-:S03]  /*8070*/  UIMAD UR10, UR11, UR41, UR10 ;  /* 0x000000290b0a72a4 */ /* 0x000fc6000f8e020a */
[----:B------:R-:W-:Y:S02]  /*8080*/  UMOV UR11, 0xc0000010 ;  /* 0xc0000010000b7882 */ /* 0x000fe40000000000 */
[----:B------:R-:W5:Y:S01]  /*8090*/  MUFU.TANH R164, R164 ;  /* 0x000000a400a47308 */ /* 0x000f620000002400 */
[----:B---3--:R-:W-:Y:S01]  /*80a0*/  IADD3 R192, -R192, UR10, RZ ;  /* 0x0000000ac0c07c10 */ /* 0x008fe2000fffe1ff */
[----:B------:R-:W-:-:S04]  /*80b0*/  UIADD3 UR10, UR14, 0x200, URZ ;  /* 0x000002000e0a7890 */ /* 0x000fc8000fffe03f */
[----:B------:R-:W-:Y:S02]  /*80c0*/  IMAD R191, R17, -0x2, R192 ;  /* 0xfffffffe11bf7824 */ /* 0x000fe400078e02c0 */
[C---:B------:R-:W-:Y:S01]  /*80d0*/  FMUL.FTZ R192, R0.reuse, R128 ;  /* 0x0000008000c07220 */ /* 0x040fe20000410000 */
[C---:B------:R-:W-:Y:S01]  /*80e0*/  FMUL.FTZ R128, R0.reuse, R129 ;  /* 0x0000008100807220 */ /* 0x040fe20000410000 */
[----:B------:R-:W-:Y:S01]  /*80f0*/  FMUL.FTZ R129, R0, R130 ;  /* 0x0000008200817220 */ /* 0x000fe20000410000 */
[----:B------:R-:W-:Y:S01]  /*8100*/  IMAD.IADD R191, R228, 0x1, R191 ;  /* 0x00000001e4bf7824 */ /* 0x000fe200078e02bf */
[----:B------:R-:W3:Y:S04]  /*8110*/  MUFU.TANH R165, R165 ;  /* 0x000000a500a57308 */ /* 0x000ee80000002400 */
[----:B------:R-:W-:-:S02]  /*8120*/  ISETP.GT.AND P2, PT, R191, RZ, PT ;  /* 0x000000ffbf00720c */ /* 0x000fc40003f44270 */
[----:B------:R-:W-:Y:S02]  /*8130*/  ISETP.GT.AND P3, PT, R191, 0x1, PT ;  /* 0x00000001bf00780c */ /* 0x000fe40003f64270 */
[----:B-1----:R-:W-:Y:S01]  /*8140*/  FSEL R193, R9, -INF , P2 ;  /* 0xff80000009c17808 */ /* 0x002fe20001000000 */
[----:B------:R-:W1:Y:S01]  /*8150*/  MUFU.TANH R136, R136 ;  /* 0x0000008800887308 */ /* 0x000e620000002400 */
[----:B------:R-:W-:Y:S02]  /*8160*/  ISETP.GT.AND P2, PT, R191, 0x8, PT ;  /* 0x00000008bf00780c */ /* 0x000fe40003f44270 */
[----:B--2---:R-:W-:Y:S02]  /*8170*/  FSEL R10, R10, -INF , P3 ;  /* 0xff8000000a0a7808 */ /* 0x004fe40001800000 */
[----:B------:R-:W-:Y:S02]  /*8180*/  FMNMX.FTZ R195, R193, R6, !PT ;  /* 0x00000006c1c37209 */ /* 0x000fe40007810000 */
[----:B------:R-:W-:Y:S01]  /*8190*/  ISETP.GT.AND P3, PT, R191, 0x9, PT ;  /* 0x00000009bf00780c */ /* 0x000fe20003f64270 */
[----:B------:R2:W-:Y:S01]  /*81a0*/  MUFU.TANH R9, R192 ;  /* 0x000000c000097308 */ /* 0x0005e20000002400 */
[----:B----4-:R-:W-:-:S02]  /*81b0*/  FSEL R13, R13, -INF , P2 ;  /* 0xff8000000d0d7808 */ /* 0x010fc40001000000 */
[----:B------:R-:W-:Y:S02]  /*81c0*/  FMNMX.FTZ R194, R10, R195, !PT ;  /* 0x000000c30ac27209 */ /* 0x000fe40007810000 */
[----:B------:R-:W-:Y:S02]  /*81d0*/  ISETP.GT.AND P2, PT, R191, 0x10, PT ;  /* 0x00000010bf00780c */ /* 0x000fe40003f44270 */
[----:B-----5:R-:W-:Y:S01]  /*81e0*/  FSEL R14, R14, -INF , P3 ;  /* 0xff8000000e0e7808 */ /* 0x020fe20001800000 */
[----:B------:R-:W4:Y:S01]  /*81f0*/  MUFU.TANH R137, R137 ;  /* 0x0000008900897308 */ /* 0x000f220000002400 */
[----:B------:R-:W-:Y:S02]  /*8200*/  FMNMX.FTZ R195, R13, R194, !PT ;  /* 0x000000c20dc37209 */ /* 0x000fe40007810000 */
[----:B------:R-:W-:Y:S02]  /*8210*/  ISETP.GT.AND P3, PT, R191, 0x11, PT ;  /* 0x00000011bf00780c */ /* 0x000fe40003f64270 */
[----:B------:R-:W-:-:S02]  /*8220*/  FSEL R21, R21, -INF , P2 ;  /* 0xff80000015157808 */ /* 0x000fc40001000000 */
[----:B------:R-:W-:Y:S01]  /*8230*/  FMNMX.FTZ R130, R14, R195, !PT ;  /* 0x000000c30e827209 */ /* 0x000fe20007810000 */
[----:B------:R-:W5:Y:S01]  /*8240*/  MUFU.TANH R140, R140 ;  /* 0x0000008c008c7308 */ /* 0x000f620000002400 */
[----:B------:R-:W-:Y:S02]  /*8250*/  ISETP.GT.AND P2, PT, R191, 0x18, PT ;  /* 0x00000018bf00780c */ /* 0x000fe40003f44270 */
[----:B------:R-:W-:Y:S02]  /*8260*/  FSEL R184, R184, -INF , P3 ;  /* 0xff800000b8b87808 */ /* 0x000fe40001800000 */
[----:B------:R-:W-:Y:S01]  /*8270*/  FMNMX.FTZ R195, R21, R130, !PT ;  /* 0x0000008215c37209 */ /* 0x000fe20007810000 */
[C---:B------:R-:W-:Y:S01]  /*8280*/  FMUL.FTZ R130, R0.reuse, R131 ;  /* 0x0000008300827220 */ /* 0x040fe20000410000 */
[----:B------:R-:W-:Y:S01]  /*8290*/  ISETP.GT.AND P3, PT, R191, 0x19, PT ;  /* 0x00000019bf00780c */ /* 0x000fe20003f64270 */
[C---:B------:R-:W-:Y:S01]  /*82a0*/  FMUL.FTZ R131, R0.reuse, R132 ;  /* 0x0000008400837220 */ /* 0x040fe20000410000 */
[----:B------:R-:W-:Y:S01]  /*82b0*/  FSEL R187, R187, -INF , P2 ;  /* 0xff800000bbbb7808 */ /* 0x000fe20001000000 */
[----:B------:R-:W-:Y:S01]  /*82c0*/  FMUL.FTZ R132, R0, R133 ;  /* 0x0000008500847220 */ /* 0x000fe20000410000 */
[----:B--2---:R-:W-:Y:S01]  /*82d0*/  FMNMX.FTZ R192, R184, R195, !PT ;  /* 0x000000c3b8c07209 */ /* 0x004fe20007810000 */
[----:B------:R-:W2:Y:S01]  /*82e0*/  MUFU.TANH R141, R141 ;  /* 0x0000008d008d7308 */ /* 0x000ea20000002400 */
[----:B------:R-:W-:-:S02]  /*82f0*/  ISETP.GT.AND P2, PT, R191, 0x20, PT ;  /* 0x00000020bf00780c */ /* 0x000fc40003f44270 */
[----:B------:R-:W-:Y:S02]  /*8300*/  FSEL R188, R188, -INF , P3 ;  /* 0xff800000bcbc7808 */ /* 0x000fe40001800000 */
[----:B------:R-:W-:Y:S02]  /*8310*/  FMNMX.FTZ R195, R187, R192, !PT ;  /* 0x000000c0bbc37209 */ /* 0x000fe40007810000 */
[C---:B------:R-:W-:Y:S01]  /*8320*/  ISETP.GT.AND P3, PT, R191.reuse, 0x21, PT ;  /* 0x00000021bf00780c */ /* 0x040fe20003f64270 */
[----:B------:R-:W2:Y:S01]  /*8330*/  MUFU.TANH R144, R144 ;  /* 0x0000009000907308 */ /* 0x000ea20000002400 */
[----:B------:R-:W-:Y:S02]  /*8340*/  FSEL R168, R168, -INF , P2 ;  /* 0xff800000a8a87808 */ /* 0x000fe40001000000 */
[----:B------:R-:W-:Y:S02]  /*8350*/  FMNMX.FTZ R195, R188, R195, !PT ;  /* 0x000000c3bcc37209 */ /* 0x000fe40007810000 */
[----:B------:R-:W-:-:S02]  /*8360*/  ISETP.GT.AND P2, PT, R191, 0x28, PT ;  /* 0x00000028bf00780c */ /* 0x000fc40003f44270 */
[----:B------:R-:W-:Y:S01]  /*8370*/  FSEL R169, R169, -INF , P3 ;  /* 0xff800000a9a97808 */ /* 0x000fe20001800000 */
[----:B------:R-:W2:Y:S01]  /*8380*/  MUFU.TANH R145, R145 ;  /* 0x0000009100917308 */ /* 0x000ea20000002400 */
[----:B------:R-:W-:Y:S02]  /*8390*/  FMNMX.FTZ R192, R168, R195, !PT ;  /* 0x000000c3a8c07209 */ /* 0x000fe40007810000 */
[----:B------:R-:W-:Y:S02]  /*83a0*/  ISETP.GT.AND P3, PT, R191, 0x29, PT ;  /* 0x00000029bf00780c */ /* 0x000fe40003f64270 */
[----:B------:R-:W-:Y:S02]  /*83b0*/  FSEL R172, R172, -INF , P2 ;  /* 0xff800000acac7808 */ /* 0x000fe40001000000 */
[----:B------:R-:W-:Y:S01]  /*83c0*/  FMNMX.FTZ R133, R169, R192, !PT ;  /* 0x000000c0a9857209 */ /* 0x000fe20007810000 */
[----:B------:R-:W2:Y:S01]  /*83d0*/  MUFU.TANH R148, R148 ;  /* 0x0000009400947308 */ /* 0x000ea20000002400 */
[----:B------:R-:W-:-:S02]  /*83e0*/  ISETP.GT.AND P2, PT, R191, 0x30, PT ;  /* 0x00000030bf00780c */ /* 0x000fc40003f44270 */
[----:B------:R-:W-:Y:S02]  /*83f0*/  FSEL R173, R173, -INF , P3 ;  /* 0xff800000adad7808 */ /* 0x000fe40001800000 */
[----:B------:R-:W-:Y:S01]  /*8400*/  FMNMX.FTZ R192, R172, R133, !PT ;  /* 0x00000085acc07209 */ /* 0x000fe20007810000 */
[C---:B------:R-:W-:Y:S01]  /*8410*/  FMUL.FTZ R133, R0.reuse, R134 ;  /* 0x0000008600857220 */ /* 0x040fe20000410000 */
[----:B------:R-:W-:Y:S01]  /*8420*/  ISETP.GT.AND P3, PT, R191, 0x31, PT ;  /* 0x00000031bf00780c */ /* 0x000fe20003f64270 */
[----:B------:R-:W-:Y:S01]  /*8430*/  FMUL.FTZ R134, R0, R135 ;  /* 0x0000008700867220 */ /* 0x000fe20000410000 */
[----:B------:R-:W-:Y:S01]  /*8440*/  FSEL R176, R176, -INF , P2 ;  /* 0xff800000b0b07808 */ /* 0x000fe20001000000 */
[----:B------:R-:W2:Y:S01]  /*8450*/  MUFU.TANH R149, R149 ;  /* 0x0000009500957308 */ /* 0x000ea20000002400 */
[----:B------:R-:W-:Y:S02]  /*8460*/  FMNMX.FTZ R195, R173, R192, !PT ;  /* 0x000000c0adc37209 */ /* 0x000fe40007810000 */
[----:B------:R-:W-:-:S02]  /*8470*/  ISETP.GT.AND P2, PT, R191, 0x38, PT ;  /* 0x00000038bf00780c */ /* 0x000fc40003f44270 */
[----:B------:R-:W-:Y:S02]  /*8480*/  FSEL R177, R177, -INF , P3 ;  /* 0xff800000b1b17808 */ /* 0x000fe40001800000 */
[----:B------:R-:W-:Y:S01]  /*8490*/  FMNMX.FTZ R192, R176, R195, !PT ;  /* 0x000000c3b0c07209 */ /* 0x000fe20007810000 */
[----:B------:R-:W2:Y:S01]  /*84a0*/  MUFU.TANH R120, R120 ;  /* 0x0000007800787308 */ /* 0x000ea20000002400 */
[----:B------:R-:W-:Y:S02]  /*84b0*/  ISETP.GT.AND P3, PT, R191, 0x39, PT ;  /* 0x00000039bf00780c */ /* 0x000fe40003f64270 */
[----:B------:R-:W-:Y:S02]  /*84c0*/  FSEL R180, R180, -INF , P2 ;  /* 0xff800000b4b47808 */ /* 0x000fe40001000000 */
[----:B------:R-:W-:Y:S02]  /*84d0*/  FMNMX.FTZ R135, R177, R192, !PT ;  /* 0x000000c0b1877209 */ /* 0x000fe40007810000 */
[----:B------:R-:W-:Y:S01]  /*84e0*/  ISETP.GT.AND P2, PT, R191, 0x40, PT ;  /* 0x00000040bf00780c */ /* 0x000fe20003f44270 */
[----:B------:R-:W2:Y:S01]  /*84f0*/  MUFU.TANH R121, R121 ;  /* 0x0000007900797308 */ /* 0x000ea20000002400 */
[----:B------:R-:W-:-:S02]  /*8500*/  FSEL R181, R181, -INF , P3 ;  /* 0xff800000b5b57808 */ /* 0x000fc40001800000 */
[----:B------:R-:W-:Y:S02]  /*8510*/  FMNMX.FTZ R192, R180, R135, !PT ;  /* 0x00000087b4c07209 */ /* 0x000fe40007810000 */
[----:B------:R-:W-:Y:S02]  /*8520*/  ISETP.GT.AND P3, PT, R191, 0x41, PT ;  /* 0x00000041bf00780c */ /* 0x000fe40003f64270 */
[----:B------:R-:W-:Y:S01]  /*8530*/  FSEL R152, R152, -INF , P2 ;  /* 0xff80000098987808 */ /* 0x000fe20001000000 */
[----:B------:R-:W2:Y:S01]  /*8540*/  MUFU.TANH R124, R124 ;  /* 0x0000007c007c7308 */ /* 0x000ea20000002400 */
[----:B------:R-:W-:Y:S02]  /*8550*/  FMNMX.FTZ R135, R181, R192, !PT ;  /* 0x000000c0b5877209 */ /* 0x000fe40007810000 */
[----:B------:R-:W-:Y:S02]  /*8560*/  ISETP.GT.AND P2, PT, R191, 0x48, PT ;  /* 0x00000048bf00780c */ /* 0x000fe40003f44270 */
[----:B------:R-:W-:-:S02]  /*8570*/  FSEL R153, R153, -INF , P3 ;  /* 0xff80000099997808 */ /* 0x000fc40001800000 */
[----:B------:R-:W-:Y:S01]  /*8580*/  FMNMX.FTZ R192, R152, R135, !PT ;  /* 0x0000008798c07209 */ /* 0x000fe20007810000 */
[----:B------:R-:W2:Y:S01]  /*8590*/  MUFU.TANH R125, R125 ;  /* 0x0000007d007d7308 */ /* 0x000ea20000002400 */
[----:B------:R-:W-:Y:S02]  /*85a0*/  ISETP.GT.AND P3, PT, R191, 0x49, PT ;  /* 0x00000049bf00780c */ /* 0x000fe40003f64270 */
[----:B------:R-:W-:Y:S02]  /*85b0*/  FSEL R156, R156, -INF , P2 ;  /* 0xff8000009c9c7808 */ /* 0x000fe40001000000 */
[----:B------:R-:W-:Y:S01]  /*85c0*/  FMNMX.FTZ R135, R153, R192, !PT ;  /* 0x000000c099877209 */ /* 0x000fe20007810000 */
[----:B------:R-:W-:Y:S02]  /*85d0*/  WARPGROUP.DEPBAR.LE gsb0, 0x0 ;  /* 0x00008000000079c5 */ /* 0x000fe40000010000 */
[----:B------:R-:W-:Y:S01]  /*85e0*/  WARPGROUP.ARRIVE ;  /* 0x00000000000079c5 */ /* 0x000fe20000000000 */
[----:B------:R-:W-:Y:S01]  /*85f0*/  ISETP.GT.AND P2, PT, R191, 0x50, PT ;  /* 0x00000050bf00780c */ /* 0x000fe20003f44270 */
[----:B------:R-:W-:Y:S01]  /*8600*/  FMUL.FTZ R222, R0, R108 ;  /* 0x0000006c00de7220 */ /* 0x000fe20000410000 */
[----:B------:R-:W-:Y:S01]  /*8610*/  FSEL R157, R157, -INF , P3 ;  /* 0xff8000009d9d7808 */ /* 0x000fe20001800000 */
[----:B------:R-:W2:Y:S01]  /*8620*/  MUFU.TANH R128, R128 ;  /* 0x0000008000807308 */ /* 0x000ea20000002400 */
[----:B------:R-:W-:Y:S01]  /*8630*/  FMNMX.FTZ R192, R156, R135, !PT ;  /* 0x000000879cc07209 */ /* 0x000fe20007810000 */
[----:B------:R-:W-:Y:S01]  /*8640*/  QGMMA.64x128x32.F32.E4M3.E4M3 R24, R216, gdesc[UR8], R24, gsb0 ;  /* 0x01e00008d8187df3 */ /* 0x000fe20008000818 */
[----:B------:R-:W-:Y:S01]  /*8650*/  ISETP.GT.AND P3, PT, R191, 0x51, PT ;  /* 0x00000051bf00780c */ /* 0x000fe20003f64270 */
[----:B------:R-:W-:Y:S01]  /*8660*/  UIADD3 UR10, UR14, 0x300, URZ ;  /* 0x000003000e0a7890 */ /* 0x000fe2000fffe03f */
[----:B------:R-:W-:Y:S01]  /*8670*/  FSEL R160, R160, -INF , P2 ;  /* 0xff800000a0a07808 */ /* 0x000fe20001000000 */
[----:B------:R-:W-:Y:S01]  /*8680*/  UMOV UR11, 0xc0000010 ;  /* 0xc0000010000b7882 */ /* 0x000fe20000000000 */
[----:B------:R-:W-:Y:S01]  /*8690*/  FMNMX.FTZ R135, R157, R192, !PT ;  /* 0x000000c09d877209 */ /* 0x000fe20007810000 */
        /* <DEDUP_REMOVED lines=9> */
[----:B---3--:R-:W-:Y:S01]  /*8730*/  FSEL R194, R165, -INF , P3 ;  /* 0xff800000a5c27808 */ /* 0x008fe20001800000 */
[----:B------:R-:W3:Y:S01]  /*8740*/  MUFU.TANH R104, R104 ;  /* 0x0000006800687308 */ /* 0x000ee20000002400 */
[----:B------:R-:W-:Y:S02]  /*8750*/  FMNMX.FTZ R135, R164, R135, !PT ;  /* 0x00000087a4877209 */ /* 0x000fe40007810000 */
[C---:B------:R-:W-:Y:S02]  /*8760*/  ISETP.GT.AND P3, PT, R191.reuse, 0x61, PT ;  /* 0x00000061bf00780c */ /* 0x040fe40003f64270 */
[----:B-1----:R-:W-:Y:S02]  /*8770*/  FSEL R136, R136, -INF , P2 ;  /* 0xff80000088887808 */ /* 0x002fe40001000000 */
[----:B------:R-:W-:Y:S01]  /*8780*/  FMNMX.FTZ R135, R194, R135, !PT ;  /* 0x00000087c2877209 */ /* 0x000fe20007810000 */
[----:B------:R-:W1:Y:S01]  /*8790*/  MUFU.TANH R105, R105 ;  /* 0x0000006900697308 */ /* 0x000e620000002400 */
[----:B------:R-:W-:-:S02]  /*87a0*/  ISETP.GT.AND P2, PT, R191, 0x68, PT ;  /* 0x00000068bf00780c */ /* 0x000fc40003f44270 */
[----:B----4-:R-:W-:Y:S02]  /*87b0*/  FSEL R108, R137, -INF , P3 ;  /* 0xff800000896c7808 */ /* 0x010fe40001800000 */
[----:B------:R-:W-:Y:S02]  /*87c0*/  FMNMX.FTZ R135, R136, R135, !PT ;  /* 0x0000008788877209 */ /* 0x000fe40007810000 */
[C---:B------:R-:W-:Y:S01]  /*87d0*/  ISETP.GT.AND P3, PT, R191.reuse, 0x69, PT ;  /* 0x00000069bf00780c */ /* 0x040fe20003f64270 */
[----:B------:R-:W4:Y:S01]  /*87e0*/  MUFU.TANH R222, R222 ;  /* 0x000000de00de7308 */ /* 0x000f220000002400 */
[----:B-----5:R-:W-:Y:S02]  /*87f0*/  FSEL R140, R140, -INF , P2 ;  /* 0xff8000008c8c7808 */ /* 0x020fe40001000000 */
[----:B------:R-:W-:Y:S02]  /*8800*/  FMNMX.FTZ R135, R108, R135, !PT ;  /* 0x000000876c877209 */ /* 0x000fe40007810000 */
[----:B------:R-:W-:-:S02]  /*8810*/  ISETP.GT.AND P2, PT, R191, 0x70, PT ;  /* 0x00000070bf00780c */ /* 0x000fc40003f44270 */
[----:B--2---:R-:W-:Y:S01]  /*8820*/  FSEL R196, R141, -INF , P3 ;  /* 0xff8000008dc47808 */ /* 0x004fe20001800000 */
[----:B------:R-:W2:Y:S01]  /*8830*/  MUFU.TANH R224, R224 ;  /* 0x000000e000e07308 */ /* 0x000ea20000002400 */
[----:B------:R-:W-:Y:S02]  /*8840*/  FMNMX.FTZ R135, R140, R135, !PT ;  /* 0x000000878c877209 */ /* 0x000fe40007810000 */
[C---:B------:R-:W-:Y:S02]  /*8850*/  ISETP.GT.AND P3, PT, R191.reuse, 0x71, PT ;  /* 0x00000071bf00780c */ /* 0x040fe40003f64270 */
[----:B------:R-:W-:Y:S02]  /*8860*/  FSEL R144, R144, -INF , P2 ;  /* 0xff80000090907808 */ /* 0x000fe40001000000 */
[----:B------:R-:W-:Y:S01]  /*8870*/  FMNMX.FTZ R135, R196, R135, !PT ;  /* 0x00000087c4877209 */ /* 0x000fe20007810000 */
[----:B------:R-:W5:Y:S01]  /*8880*/  MUFU.TANH R109, R109 ;  /* 0x0000006d006d7308 */ /* 0x000f620000002400 */
[----:B------:R-:W-:-:S02]  /*8890*/  ISETP.GT.AND P2, PT, R191, 0x78, PT ;  /* 0x00000078bf00780c */ /* 0x000fc40003f44270 */
[----:B------:R-:W-:Y:S02]  /*88a0*/  FSEL R112, R145, -INF , P3 ;  /* 0xff80000091707808 */ /* 0x000fe40001800000 */
[----:B------:R-:W-:Y:S02]  /*88b0*/  FMNMX.FTZ R135, R144, R135, !PT ;  /* 0x0000008790877209 */ /* 0x000fe40007810000 */
[C---:B------:R-:W-:Y:S01]  /*88c0*/  ISETP.GT.AND P3, PT, R191.reuse, 0x79, PT ;  /* 0x00000079bf00780c */ /* 0x040fe20003f64270 */
[----:B------:R-:W5:Y:S01]  /*88d0*/  MUFU.TANH R226, R226 ;  /* 0x000000e200e27308 */ /* 0x000f620000002400 */
[----:B------:R-:W-:Y:S02]  /*88e0*/  FSEL R148, R148, -INF , P2 ;  /* 0xff80000094947808 */ /* 0x000fe40001000000 */
[----:B------:R-:W-:Y:S02]  /*88f0*/  FMNMX.FTZ R135, R112, R135, !PT ;  /* 0x0000008770877209 */ /* 0x000fe40007810000 */
[----:B------:R-:W-:-:S02]  /*8900*/  ISETP.GT.AND P2, PT, R191, 0x80, PT ;  /* 0x00000080bf00780c */ /* 0x000fc40003f44270 */
[----:B------:R-:W-:Y:S01]  /*8910*/  FSEL R198, R149, -INF , P3 ;  /* 0xff80000095c67808 */ /* 0x000fe20001800000 */
[----:B------:R-:W5:Y:S01]  /*8920*/  MUFU.TANH R113, R113 ;  /* 0x0000007100717308 */ /* 0x000f620000002400 */
[----:B------:R-:W-:Y:S02]  /*8930*/  FMNMX.FTZ R135, R148, R135, !PT ;  /* 0x0000008794877209 */ /* 0x000fe40007810000 */
[C---:B------:R-:W-:Y:S02]  /*8940*/  ISETP.GT.AND P3, PT, R191.reuse, 0x81, PT ;  /* 0x00000081bf00780c */ /* 0x040fe40003f64270 */
[----:B------:R-:W-:Y:S02]  /*8950*/  FSEL R120, R120, -INF , P2 ;  /* 0xff80000078787808 */ /* 0x000fe40001000000 */
[----:B------:R-:W-:Y:S01]  /*8960*/  FMNMX.FTZ R135, R198, R135, !PT ;  /* 0x00000087c6877209 */ /* 0x000fe20007810000 */
[----:B------:R-:W5:Y:S01]  /*8970*/  MUFU.TANH R117, R117 ;  /* 0x0000007500757308 */ /* 0x000f620000002400 */
[----:B------:R-:W-:-:S02]  /*8980*/  ISETP.GT.AND P2, PT, R191, 0x88, PT ;  /* 0x00000088bf00780c */ /* 0x000fc40003f44270 */
[----:B------:R-:W-:Y:S01]  /*8990*/  FSEL R116, R121, -INF , P3 ;  /* 0xff80000079747808 */ /* 0x000fe20001800000 */
[----:B------:R-:W-:Y:S01]  /*89a0*/  FMUL.FTZ R121, R0, R92 ;  /* 0x0000005c00797220 */ /* 0x000fe20000410000 */
[----:B------:R-:W-:Y:S02]  /*89b0*/  FMNMX.FTZ R135, R120, R135, !PT ;  /* 0x0000008778877209 */ /* 0x000fe40007810000 */
[C---:B------:R-:W-:Y:S01]  /*89c0*/  ISETP.GT.AND P3, PT, R191.reuse, 0x89, PT ;  /* 0x00000089bf00780c */ /* 0x040fe20003f64270 */
[----:B------:R-:W5:Y:S01]  /*89d0*/  MUFU.TANH R88, R88 ;  /* 0x0000005800587308 */ /* 0x000f620000002400 */
[----:B------:R-:W-:Y:S02]  /*89e0*/  FSEL R124, R124, -INF , P2 ;  /* 0xff8000007c7c7808 */ /* 0x000fe40001000000 */
[----:B------:R-:W-:Y:S02]  /*89f0*/  FMNMX.FTZ R135, R116, R135, !PT ;  /* 0x0000008774877209 */ /* 0x000fe40007810000 */
[----:B------:R-:W-:-:S02]  /*8a00*/  ISETP.GT.AND P2, PT, R191, 0x90, PT ;  /* 0x00000090bf00780c */ /* 0x000fc40003f44270 */
[----:B------:R-:W-:Y:S01]  /*8a10*/  FMNMX.FTZ R135, R124, R135, !PT ;  /* 0x000000877c877209 */ /* 0x000fe20007810000 */
[----:B------:R-:W5:Y:S01]  /*8a20*/  MUFU.TANH R89, R89 ;  /* 0x0000005900597308 */ /* 0x000f620000002400 */
[----:B------:R-:W-:-:S07]  /*8a30*/  SHF.R.U32.HI R227, RZ, 0x7, R227 ;  /* 0x00000007ffe37819 */ /* 0x000fce00000116e3 */
[----:B------:R-:W5:Y:S08]  /*8a40*/  MUFU.TANH R121, R121 ;  /* 0x0000007900797308 */ /* 0x000f700000002400 */
[----:B------:R-:W-:Y:S08]  /*8a50*/  MUFU.TANH R11, R11 ;  /* 0x0000000b000b7308 */ /* 0x000ff00000002400 */
[----:B------:R-:W-:Y:S08]  /*8a60*/  MUFU.TANH R12, R12 ;  /* 0x0000000c000c7308 */ /* 0x000ff00000002400 */
[----:B------:R-:W-:Y:S08]  /*8a70*/  MUFU.TANH R15, R15 ;  /* 0x0000000f000f7308 */ /* 0x000ff00000002400 */
[----:B------:R-:W-:Y:S01]  /*8a80*/  MUFU.TANH R20, R20 ;  /* 0x0000001400147308 */ /* 0x000fe20000002400 */
[----:B------:R-:W-:-:S02]  /*8a90*/  WARPGROUP.DEPBAR.LE gsb0, 0x0 ;  /* 0x00008000000079c5 */ /* 0x000fc40000010000 */
[----:B------:R-:W-:Y:S01]  /*8aa0*/  FSEL R216, R125, -INF , P3 ;  /* 0xff8000007dd87808 */ /* 0x000fe20001800000 */
[----:B------:R-:W-:Y:S01]  /*8ab0*/  FMUL.FTZ R125, R0, R96 ;  /* 0x00000060007d7220 */ /* 0x000fe20000410000 */
[----:B------:R-:W-:-:S03]  /*8ac0*/  ISETP.GT.AND P3, PT, R191, 0x91, PT ;  /* 0x00000091bf00780c */ /* 0x000fc60003f64270 */
[----:B------:R-:W-:Y:S01]  /*8ad0*/  MUFU.TANH R185, R185 ;  /* 0x000000b900b97308 */ /* 0x000fe20000002400 */
[----:B------:R-:W-:Y:S01]  /*8ae0*/  FSEL R218, R9, -INF , P2 ;  /* 0xff80000009da7808 */ /* 0x000fe20001000000 */
[----:B------:R-:W-:Y:S01]  /*8af0*/  WARPGROUP.ARRIVE ;  /* 0x00000000000079c5 */ /* 0x000fe20000000000 */
[----:B------:R-:W-:Y:S02]  /*8b00*/  FMNMX.FTZ R135, R216, R135, !PT ;  /* 0x00000087d8877209 */ /* 0x000fe40007810000 */
[C---:B------:R-:W-:Y:S02]  /*8b10*/  ISETP.GT.AND P2, PT, R191.reuse, 0x98, PT ;  /* 0x00000098bf00780c */ /* 0x040fe40003f44270 */
[----:B------:R-:W-:Y:S01]  /*8b20*/  FSEL R128, R128, -INF , P3 ;  /* 0xff80000080807808 */ /* 0x000fe20001800000 */
[----:B------:R-:W-:Y:S01]  /*8b30*/  MUFU.TANH R186, R186 ;  /* 0x000000ba00ba7308 */ /* 0x000fe20000002400 */
[----:B------:R-:W-:Y:S01]  /*8b40*/  FMNMX.FTZ R135, R218, R135, !PT ;  /* 0x00000087da877209 */ /* 0x000fe20007810000 */
[----:B------:R-:W-:Y:S01]  /*8b50*/  QGMMA.64x128x32.F32.E4M3.E4M3 R24, R212, gdesc[UR8], R24, gsb0 ;  /* 0x01e00008d4187df3 */ /* 0x000fe20008000818 */
[----:B------:R-:W-:Y:S01]  /*8b60*/  ISETP.GT.AND P3, PT, R191, 0x99, PT ;  /* 0x00000099bf00780c */ /* 0x000fe20003f64270 */
[----:B------:R-:W-:Y:S01]  /*8b70*/  UIADD3 UR10, UR14, 0x400, URZ ;  /* 0x000004000e0a7890 */ /* 0x000fe2000fffe03f */
[----:B------:R-:W-:Y:S01]  /*8b80*/  FSEL R220, R131, -INF , P2 ;  /* 0xff80000083dc7808 */ /* 0x000fe20001000000 */
[----:B------:R-:W-:Y:S01]  /*8b90*/  FMUL.FTZ R131, R0, R97 ;  /* 0x0000006100837220 */ /* 0x000fe20000410000 */
[----:B------:R-:W-:Y:S01]  /*8ba0*/  FMNMX.FTZ R135, R128, R135, !PT ;  /* 0x0000008780877209 */ /* 0x000fe20007810000 */
[----:B------:R-:W-:Y:S01]  /*8bb0*/  MUFU.TANH R189, R189 ;  /* 0x000000bd00bd7308 */ /* 0x000fe20000002400 */
[----:B------:R-:W-:Y:S01]  /*8bc0*/  ISETP.GT.AND P2, PT, R191, 0xa0, PT ;  /* 0x000000a0bf00780c */ /* 0x000fe20003f44270 */
[----:B------:R-:W-:Y:S01]  /*8bd0*/  UMOV UR11, 0xc0000010 ;  /* 0xc0000010000b7882 */ /* 0x000fe20000000000 */
[----:B------:R-:W-:-:S02]  /*8be0*/  FSEL R132, R132, -INF , P3 ;  /* 0xff80000084847808 */ /* 0x000fc40001800000 */
[----:B------:R-:W-:Y:S02]  /*8bf0*/  FMNMX.FTZ R135, R220, R135, !PT ;  /* 0x00000087dc877209 */ /* 0x000fe40007810000 */
[C---:B------:R-:W-:Y:S01]  /*8c00*/  ISETP.GT.AND P3, PT, R191.reuse, 0xa1, PT ;  /* 0x000000a1bf00780c */ /* 0x040fe20003f64270 */
[----:B------:R-:W-:Y:S01]  /*8c10*/  MUFU.TANH R190, R190 ;  /* 0x000000be00be7308 */ /* 0x000fe20000002400 */
[----:B---3--:R-:W-:Y:S02]  /*8c20*/  FSEL R104, R104, -INF , P2 ;  /* 0xff80000068687808 */ /* 0x008fe40001000000 */
[----:B------:R-:W-:Y:S02]  /*8c30*/  FMNMX.FTZ R135, R132, R135, !PT ;  /* 0x0000008784877209 */ /* 0x000fe40007810000 */
[----:B------:R-:W-:Y:S02]  /*8c40*/  ISETP.GT.AND P2, PT, R191, 0xa8, PT ;  /* 0x000000a8bf00780c */ /* 0x000fe40003f44270 */
[----:B-1----:R-:W-:Y:S01]  /*8c50*/  FSEL R92, R105, -INF , P3 ;  /* 0xff800000695c7808 */ /* 0x002fe20001800000 */
[----:B------:R-:W-:Y:S01]  /*8c60*/  FMUL.FTZ R105, R0, R93 ;  /* 0x0000005d00697220 */ /* 0x000fe20000410000 */
[----:B------:R-:W-:Y:S01]  /*8c70*/  FMNMX.FTZ R135, R104, R135, !PT ;  /* 0x0000008768877209 */ /* 0x000fe20007810000 */
[----:B------:R-:W-:Y:S01]  /*8c80*/  MUFU.TANH R170, R170 ;  /* 0x000000aa00aa7308 */ /* 0x000fe20000002400 */
[----:B------:R-:W-:-:S02]  /*8c90*/  ISETP.GT.AND P3, PT, R191, 0xa9, PT ;  /* 0x000000a9bf00780c */ /* 0x000fc40003f64270 */
[----:B----4-:R-:W-:Y:S02]  /*8ca0*/  FSEL R222, R222, -INF , P2 ;  /* 0xff800000dede7808 */ /* 0x010fe40001000000 */
[----:B------:R-:W-:Y:S02]  /*8cb0*/  FMNMX.FTZ R135, R92, R135, !PT ;  /* 0x000000875c877209 */ /* 0x000fe40007810000 */
[C---:B------:R-:W-:Y:S01]  /*8cc0*/  ISETP.GT.AND P2, PT, R191.reuse, 0xb0, PT ;  /* 0x000000b0bf00780c */ /* 0x040fe20003f44270 */
[----:B------:R-:W1:Y:S01]  /*8cd0*/  MUFU.TANH R105, R105 ;  /* 0x0000006900697308 */ /* 0x000e620000002400 */
[----:B--2---:R-:W-:Y:S02]  /*8ce0*/  FSEL R224, R224, -INF , P3 ;  /* 0xff800000e0e07808 */ /* 0x004fe40001800000 */
[----:B------:R-:W-:Y:S02]  /*8cf0*/  FMNMX.FTZ R135, R222, R135, !PT ;  /* 0x00000087de877209 */ /* 0x000fe40007810000 */
[----:B------:R-:W-:-:S02]  /*8d00*/  ISETP.GT.AND P3, PT, R191, 0xb1, PT ;  /* 0x000000b1bf00780c */ /* 0x000fc40003f64270 */
[----:B-----5:R-:W-:Y:S01]  /*8d10*/  FSEL R96, R109, -INF , P2 ;  /* 0xff8000006d607808 */ /* 0x020fe20001000000 */
[----:B------:R-:W-:Y:S01]  /*8d20*/  MUFU.TANH R171, R171 ;  /* 0x000000ab00ab7308 */ /* 0x000fe20000002400 */
[----:B------:R-:W-:Y:S02]  /*8d30*/  FMNMX.FTZ R135, R224, R135, !PT ;  /* 0x00000087e0877209 */ /* 0x000fe40007810000 */
[C---:B------:R-:W-:Y:S02]  /*8d40*/  ISETP.GT.AND P2, PT, R191.reuse, 0xb8, PT ;  /* 0x000000b8bf00780c */ /* 0x040fe40003f44270 */
[----:B------:R-:W-:Y:S02]  /*8d50*/  FSEL R226, R226, -INF , P3 ;  /* 0xff800000e2e27808 */ /* 0x000fe40001800000 */
[----:B------:R-:W-:Y:S01]  /*8d60*/  FMNMX.FTZ R135, R96, R135, !PT ;  /* 0x0000008760877209 */ /* 0x000fe20007810000 */
[----:B------:R-:W2:Y:S01]  /*8d70*/  MUFU.TANH R109, R125 ;  /* 0x0000007d006d7308 */ /* 0x000ea20000002400 */
[----:B------:R-:W-:-:S02]  /*8d80*/  ISETP.GT.AND P3, PT, R191, 0xb9, PT ;  /* 0x000000b9bf00780c */ /* 0x000fc40003f64270 */
[----:B------:R-:W-:Y:S02]  /*8d90*/  FSEL R9, R113, -INF , P2 ;  /* 0xff80000071097808 */ /* 0x000fe40001000000 */
[----:B------:R-:W-:Y:S02]  /*8da0*/  FMNMX.FTZ R135, R226, R135, !PT ;  /* 0x00000087e2877209 */ /* 0x000fe40007810000 */
[----:B------:R-:W-:Y:S01]  /*8db0*/  ISETP.GT.AND P2, PT, R191, 0xc0, PT ;  /* 0x000000c0bf00780c */ /* 0x000fe20003f44270 */
[----:B------:R-:W3:Y:S01]  /*8dc0*/  MUFU.TANH R113, R131 ;  /* 0x0000008300717308 */ /* 0x000ee20000002400 */
[----:B------:R-:W-:Y:S01]  /*8dd0*/  FSEL R93, R117, -INF , P3 ;  /* 0xff800000755d7808 */ /* 0x000fe20001800000 */
[----:B------:R-:W-:Y:S01]  /*8de0*/  FMUL.FTZ R117, R0, R100 ;  /* 0x0000006400757220 */ /* 0x000fe20000410000 */
[----:B------:R-:W-:Y:S02]  /*8df0*/  FMNMX.FTZ R135, R9, R135, !PT ;  /* 0x0000008709877209 */ /* 0x000fe40007810000 */
[----:B------:R-:W-:-:S02]  /*8e00*/  ISETP.GT.AND P3, PT, R191, 0xc1, PT ;  /* 0x000000c1bf00780c */ /* 0x000fc40003f64270 */
[----:B------:R-:W-:Y:S01]  /*8e10*/  FSEL R100, R88, -INF , P2 ;  /* 0xff80000058647808 */ /* 0x000fe20001000000 */
[----:B------:R4:W5:Y:S01]  /*8e20*/  MUFU.TANH R125, R117 ;  /* 0x00000075007d7308 */ /* 0x0009620000002400 */
        /* <DEDUP_REMOVED lines=10> */
[----:B------:R-:W5:Y:S01]  /*8ed0*/  MUFU.TANH R89, R89 ;  /* 0x0000005900597308 */ /* 0x000f620000002400 */
[----:B-1----:R-:W-:Y:S02]  /*8ee0*/  FSEL R105, R105, -INF , P3 ;  /* 0xff80000069697808 */ /* 0x002fe40001800000 */
[----:B----4-:R-:W-:Y:S01]  /*8ef0*/  FMNMX.FTZ R117, R101, R88, !PT ;  /* 0x0000005865757209 */ /* 0x010fe20007810000 */
[----:B------:R-:W-:Y:S01]  /*8f00*/  FMUL.FTZ R88, R0, R110 ;  /* 0x0000006e00587220 */ /* 0x000fe20000410000 */
[----:B------:R-:W-:-:S02]  /*8f10*/  ISETP.GT.AND P3, PT, R191, 0xd1, PT ;  /* 0x000000d1bf00780c */ /* 0x000fc40003f64270 */
[----:B--2---:R-:W-:Y:S01]  /*8f20*/  FSEL R110, R109, -INF , P2 ;  /* 0xff8000006d6e7808 */ /* 0x004fe20001000000 */
[----:B------:R-:W-:Y:S01]  /*8f30*/  MUFU.TANH R175, R175 ;  /* 0x000000af00af7308 */ /* 0x000fe20000002400 */
[----:B------:R-:W-:Y:S02]  /*8f40*/  FMNMX.FTZ R117, R105, R117, !PT ;  /* 0x0000007569757209 */ /* 0x000fe40007810000 */
[----:B------:R-:W-:Y:S02]  /*8f50*/  ISETP.GT.AND P2, PT, R191, 0xd8, PT ;  /* 0x000000d8bf00780c */ /* 0x000fe40003f44270 */
[----:B---3--:R-:W-:Y:S02]  /*8f60*/  FSEL R113, R113, -INF , P3 ;  /* 0xff80000071717808 */ /* 0x008fe40001800000 */
[----:B------:R-:W-:Y:S01]  /*8f70*/  FMNMX.FTZ R121, R110, R117, !PT ;  /* 0x000000756e797209 */ /* 0x000fe20007810000 */
[----:B------:R-:W-:Y:S01]  /*8f80*/  FMUL.FTZ R117, R0, R111 ;  /* 0x0000006f00757220 */ /* 0x000fe20000410000 */
[----:B-----5:R-:W-:Y:S01]  /*8f90*/  FSEL R111, R125, -INF , P2 ;  /* 0xff8000007d6f7808 */ /* 0x020fe20001000000 */
[----:B------:R1:W-:Y:S01]  /*8fa0*/  MUFU.TANH R109, R88 ;  /* 0x00000058006d7308 */ /* 0x0003e20000002400 */
[C---:B------:R-:W-:Y:S01]  /*8fb0*/  ISETP.GT.AND P3, PT, R191.reuse, 0xd9, PT ;  /* 0x000000d9bf00780c */ /* 0x040fe20003f64270 */
[----:B------:R-:W-:Y:S01]  /*8fc0*/  VIADD R191, R191, 0x8 ;  /* 0x00000008bfbf7836 */ /* 0x000fe20000000000 */
[----:B------:R-:W-:-:S02]  /*8fd0*/  FMNMX.FTZ R125, R113, R121, !PT ;  /* 0x00000079717d7209 */ /* 0x000fc40007810000 */
[----:B------:R-:W-:Y:S02]  /*8fe0*/  FSEL R121, R89, -INF , P3 ;  /* 0xff80000059797808 */ /* 0x000fe40001800000 */
[----:B------:R-:W-:Y:S01]  /*8ff0*/  FMNMX.FTZ R125, R111, R125, !PT ;  /* 0x0000007d6f7d7209 */ /* 0x000fe20007810000 */
[----:B------:R-:W2:Y:S01]  /*9000*/  LDC R89, c[0x0][0x988] ;  /* 0x00026200ff597b82 */ /* 0x000ea20000000800 */
[----:B------:R-:W-:Y:S01]  /*9010*/  ISETP.GT.AND P5, PT, R191, RZ, PT ;  /* 0x000000ffbf00720c */ /* 0x000fe20003fa4270 */
[----:B------:R-:W-:Y:S01]  /*9020*/  MUFU.TANH R178, R178 ;  /* 0x000000b200b27308 */ /* 0x000fe20000002400 */
[----:B------:R-:W-:Y:S02]  /*9030*/  FMNMX.FTZ R125, R121, R125, !PT ;  /* 0x0000007d797d7209 */ /* 0x000fe40007810000 */
[----:B------:R-:W-:Y:S02]  /*9040*/  ISETP.GT.AND P6, PT, R191, 0x1, PT ;  /* 0x00000001bf00780c */ /* 0x000fe40003fc4270 */
[----:B------:R-:W-:Y:S01]  /*9050*/  FSEL R11, R11, -INF , P5 ;  /* 0xff8000000b0b7808 */ /* 0x000fe20002800000 */
[----:B-1----:R-:W1:Y:S01]  /*9060*/  SHFL.BFLY PT, R88, R125, 0x2, 0x1f ;  /* 0x0c401f007d587f89 */ /* 0x002e6200000e0000 */
[----:B------:R-:W-:Y:S01]  /*9070*/  ISETP.GT.AND P3, PT, R191, 0x8, PT ;  /* 0x00000008bf00780c */ /* 0x000fe20003f64270 */
[----:B------:R-:W3:Y:S01]  /*9080*/  MUFU.TANH R179, R179 ;  /* 0x000000b300b37308 */ /* 0x000ee20000002400 */
[----:B------:R-:W-:-:S02]  /*9090*/  FSEL R12, R12, -INF , P6 ;  /* 0xff8000000c0c7808 */ /* 0x000fc40003000000 */
[----:B------:R-:W-:Y:S02]  /*90a0*/  FMNMX.FTZ R161, R11, R8, !PT ;  /* 0x000000080ba17209 */ /* 0x000fe40007810000 */
[----:B------:R-:W-:Y:S02]  /*90b0*/  ISETP.GT.AND P4, PT, R191, 0x9, PT ;  /* 0x00000009bf00780c */ /* 0x000fe40003f84270 */
[----:B------:R-:W-:Y:S01]  /*90c0*/  FSEL R15, R15, -INF , P3 ;  /* 0xff8000000f0f7808 */ /* 0x000fe20001800000 */
[----:B------:R-:W4:Y:S01]  /*90d0*/  MUFU.TANH R182, R182 ;  /* 0x000000b600b67308 */ /* 0x000f220000002400 */
[----:B------:R-:W-:Y:S02]  /*90e0*/  FMNMX.FTZ R161, R12, R161, !PT ;  /* 0x000000a10ca17209 */ /* 0x000fe40007810000 */
[----:B------:R-:W-:Y:S02]  /*90f0*/  ISETP.GT.AND P5, PT, R191, 0x10, PT ;  /* 0x00000010bf00780c */ /* 0x000fe40003fa4270 */
[----:B------:R-:W-:-:S02]  /*9100*/  FSEL R20, R20, -INF , P4 ;  /* 0xff80000014147808 */ /* 0x000fc40002000000 */
[----:B------:R-:W-:Y:S01]  /*9110*/  FMNMX.FTZ R165, R15, R161, !PT ;  /* 0x000000a10fa57209 */ /* 0x000fe20007810000 */
[----:B------:R-:W-:Y:S01]  /*9120*/  MUFU.TANH R183, R183 ;  /* 0x000000b700b77308 */ /* 0x000fe20000002400 */
[C---:B------:R-:W-:Y:S02]  /*9130*/  ISETP.GT.AND P6, PT, R191.reuse, 0x11, PT ;  /* 0x00000011bf00780c */ /* 0x040fe40003fc4270 */
[----:B------:R-:W-:Y:S02]  /*9140*/  FMNMX.FTZ R165, R20, R165, !PT ;  /* 0x000000a514a57209 */ /* 0x000fe40007810000 */
[----:B------:R-:W-:Y:S02]  /*9150*/  ISETP.GT.AND P3, PT, R191, 0x18, PT ;  /* 0x00000018bf00780c */ /* 0x000fe40003f64270 */
[----:B-1----:R-:W-:Y:S01]  /*9160*/  FMNMX.FTZ R131, R125, R88, !PT ;  /* 0x000000587d837209 */ /* 0x002fe20007810000 */
[----:B------:R-:W-:Y:S01]  /*9170*/  FMUL.FTZ R125, R0, R103 ;  /* 0x00000067007d7220 */ /* 0x000fe20000410000 */
[----:B------:R-:W-:Y:S01]  /*9180*/  FSEL R186, R186, -INF , P6 ;  /* 0xff800000baba7808 */ /* 0x000fe20003000000 */
[----:B------:R-:W-:Y:S01]  /*9190*/  MUFU.TANH R154, R154 ;  /* 0x0000009a009a7308 */ /* 0x000fe20000002400 */
[----:B------:R-:W-:Y:S01]  /*91a0*/  ISETP.GT.AND P4, PT, R191, 0x19, PT ;  /* 0x00000019bf00780c */ /* 0x000fe20003f84270 */
[----:B------:R-:W1:Y:S01]  /*91b0*/  SHFL.BFLY PT, R88, R131, 0x1, 0x1f ;  /* 0x0c201f0083587f89 */ /* 0x000e6200000e0000 */
[----:B------:R-:W-:Y:S01]  /*91c0*/  FSEL R189, R189, -INF , P3 ;  /* 0xff800000bdbd7808 */ /* 0x000fe20001800000 */
[----:B------:R-:W-:-:S02]  /*91d0*/  WARPGROUP.DEPBAR.LE gsb0, 0x0 ;  /* 0x00008000000079c5 */ /* 0x000fc40000010000 */
[----:B------:R-:W-:Y:S01]  /*91e0*/  FSEL R190, R190, -INF , P4 ;  /* 0xff800000bebe7808 */ /* 0x000fe20002000000 */
[----:B------:R-:W-:Y:S01]  /*91f0*/  WARPGROUP.ARRIVE ;  /* 0x00000000000079c5 */ /* 0x000fe20000000000 */
[C---:B------:R-:W-:Y:S01]  /*9200*/  ISETP.GT.AND P6, PT, R191.reuse, 0x21, PT ;  /* 0x00000021bf00780c */ /* 0x040fe20003fc4270 */
[----:B------:R-:W5:Y:S01]  /*9210*/  MUFU.TANH R155, R155 ;  /* 0x0000009b009b7308 */ /* 0x000f620000002400 */
[----:B------:R-:W-:Y:S02]  /*9220*/  ISETP.GT.AND P3, PT, R191, 0x28, PT ;  /* 0x00000028bf00780c */ /* 0x000fe40003f64270 */
[----:B------:R-:W-:Y:S01]  /*9230*/  FSEL R171, R171, -INF , P6 ;  /* 0xff800000abab7808 */ /* 0x000fe20003000000 */
[----:B------:R-:W-:Y:S01]  /*9240*/  QGMMA.64x128x32.F32.E4M3.E4M3 R24, R208, gdesc[UR8], R24, gsb0 ;  /* 0x01e00008d0187df3 */ /* 0x000fe20008000818 */
[C---:B------:R-:W-:Y:S01]  /*9250*/  ISETP.GT.AND P4, PT, R191.reuse, 0x29, PT ;  /* 0x00000029bf00780c */ /* 0x040fe20003f84270 */
[----:B------:R-:W-:Y:S01]  /*9260*/  UIADD3 UR10, UR14, 0x500, URZ ;  /* 0x000005000e0a7890 */ /* 0x000fe2000fffe03f */
[----:B------:R-:W-:Y:S01]  /*9270*/  FSEL R174, R174, -INF , P3 ;  /* 0xff800000aeae7808 */ /* 0x000fe20001800000 */
[----:B------:R-:W5:Y:S01]  /*9280*/  MUFU.TANH R158, R158 ;  /* 0x0000009e009e7308 */ /* 0x000f620000002400 */
[C---:B------:R-:W-:Y:S01]  /*9290*/  ISETP.GT.AND P6, PT, R191.reuse, 0x31, PT ;  /* 0x00000031bf00780c */ /* 0x040fe20003fc4270 */
[----:B------:R-:W-:Y:S01]  /*92a0*/  UMOV UR11, 0xc0000010 ;  /* 0xc0000010000b7882 */ /* 0x000fe20000000000 */
[----:B------:R-:W-:Y:S01]  /*92b0*/  ISETP.GT.AND P3, PT, R191, 0x38, PT ;  /* 0x00000038bf00780c */ /* 0x000fe20003f64270 */
[----:B------:R-:W-:Y:S01]  /*92c0*/  UIADD3 UR14, UR14, 0x600, URZ ;  /* 0x000006000e0e7890 */ /* 0x000fe2000fffe03f */
[----:B---3--:R-:W-:-:S02]  /*92d0*/  FSEL R179, R179, -INF , P6 ;  /* 0xff800000b3b37808 */ /* 0x008fc40003000000 */
[----:B----4-:R-:W-:Y:S01]  /*92e0*/  FSEL R182, R182, -INF , P3 ;  /* 0xff800000b6b67808 */ /* 0x010fe20001800000 */
[----:B------:R-:W-:Y:S01]  /*92f0*/  MUFU.TANH R159, R159 ;  /* 0x0000009f009f7308 */ /* 0x000fe20000002400 */
[----:B-1----:R-:W-:Y:S02]  /*9300*/  FMNMX.FTZ R88, R131, R88, !PT ;  /* 0x0000005883587209 */ /* 0x002fe40007810000 */
[----:B------:R-:W-:Y:S02]  /*9310*/  ISETP.GT.AND P6, PT, R191, 0x41, PT ;  /* 0x00000041bf00780c */ /* 0x000fe40003fc4270 */
[C---:B------:R-:W-:Y:S01]  /*9320*/  FSETP.NEU.FTZ.AND P2, PT, R88.reuse, -INF , PT ;  /* 0xff8000005800780b */ /* 0x040fe20003f5d000 */
[----:B--2---:R-:W-:-:S01]  /*9330*/  FFMA.FTZ R131, R88, R89, -8 ;  /* 0xc100000058837423 */ /* 0x004fc20000010059 */
[----:B------:R-:W-:Y:S01]  /*9340*/  ISETP.GT.AND P3, PT, R191, 0x48, PT ;  /* 0x00000048bf00780c */ /* 0x000fe20003f64270 */
[----:B------:R-:W1:Y:S01]  /*9350*/  MUFU.TANH R162, R162 ;  /* 0x000000a200a27308 */ /* 0x000e620000002400 */
[----:B-----5:R-:W-:-:S02]  /*9360*/  FSEL R155, R155, -INF , P6 ;  /* 0xff8000009b9b7808 */ /* 0x020fc40003000000 */
[----:B------:R-:W-:Y:S02]  /*9370*/  FSEL R103, R131, RZ, P2 ;  /* 0x000000ff83677208 */ /* 0x000fe40001000000 */
[----:B------:R-:W-:Y:S02]  /*9380*/  FSEL R158, R158, -INF , P3 ;  /* 0xff8000009e9e7808 */ /* 0x000fe40001800000 */
[----:B------:R-:W-:Y:S01]  /*9390*/  ISETP.GT.AND P6, PT, R191, 0x51, PT ;  /* 0x00000051bf00780c */ /* 0x000fe20003fc4270 */
        /* <DEDUP_REMOVED lines=10> */
[----:B------:R2:W-:Y:S01]  /*9440*/  MUFU.EX2 R161, R169 ;  /* 0x000000a900a17308 */ /* 0x0005e20000000800 */
[----:B------:R-:W-:Y:S01]  /*9450*/  FMNMX.FTZ R165, R186, R165, !PT ;  /* 0x000000a5baa57209 */ /* 0x000fe20007810000 */
[-CC-:B------:R-:W-:Y:S01]  /*9460*/  FFMA.FTZ R145, R176, R89.reuse, -R103.reuse ;  /* 0x00000059b0917223 */ /* 0x180fe20000010867 */
[----:B------:R-:W-:Y:S01]  /*9470*/  ISETP.GT.AND P5, PT, R191, 0x30, PT ;  /* 0x00000030bf00780c */ /* 0x000fe20003fa4270 */
[--C-:B------:R-:W-:Y:S01]  /*9480*/  FFMA.FTZ R176, R177, R89, -R103.reuse ;  /* 0x00000059b1b07223 */ /* 0x100fe20000010867 */
[----:B------:R-:W-:Y:S01]  /*9490*/  FMNMX.FTZ R165, R189, R165, !PT ;  /* 0x000000a5bda57209 */ /* 0x000fe20007810000 */
[--C-:B------:R-:W-:Y:S01]  /*94a0*/  FFMA.FTZ R177, R108, R89, -R103.reuse ;  /* 0x000000596cb17223 */ /* 0x100fe20000010867 */
[----:B------:R-:W-:Y:S01]  /*94b0*/  FSEL R178, R178, -INF , P5 ;  /* 0xff800000b2b27808 */ /* 0x000fe20002800000 */
[----:B------:R-:W3:Y:S01]  /*94c0*/  MUFU.TANH R163, R163 ;  /* 0x000000a300a37308 */ /* 0x000ee20000002400 */
[----:B------:R-:W-:Y:S01]  /*94d0*/  FMNMX.FTZ R165, R190, R165, !PT ;  /* 0x000000a5bea57209 */ /* 0x000fe20007810000 */
[-CC-:B------:R-:W-:Y:S01]  /*94e0*/  FFMA.FTZ R149, R180, R89.reuse, -R103.reuse ;  /* 0x00000059b4957223 */ /* 0x180fe20000010867 */
[----:B------:R-:W-:Y:S01]  /*94f0*/  ISETP.GT.AND P5, PT, R191, 0x40, PT ;  /* 0x00000040bf00780c */ /* 0x000fe20003fa4270 */
[--C-:B------:R-:W-:Y:S01]  /*9500*/  FFMA.FTZ R180, R181, R89, -R103.reuse ;  /* 0x00000059b5b47223 */ /* 0x100fe20000010867 */
[----:B------:R-:W-:Y:S01]  /*9510*/  FMNMX.FTZ R192, R170, R165, !PT ;  /* 0x000000a5aac07209 */ /* 0x000fe20007810000 */
[-CC-:B------:R-:W-:Y:S01]  /*9520*/  FFMA.FTZ R181, R224, R89.reuse, -R103.reuse ;  /* 0x00000059e0b57223 */ /* 0x180fe20000010867 */
[----:B------:R-:W-:Y:S01]  /*9530*/  FSEL R154, R154, -INF , P5 ;  /* 0xff8000009a9a7808 */ /* 0x000fe20002800000 */
[----:B------:R4:W-:Y:S01]  /*9540*/  MUFU.EX2 R165, R173 ;  /* 0x000000ad00a57308 */ /* 0x0009e20000000800 */
[----:B--2---:R-:W-:Y:S01]  /*9550*/  FMNMX.FTZ R169, R171, R192, !PT ;  /* 0x000000c0aba97209 */ /* 0x004fe20007810000 */
[-CC-:B------:R-:W-:Y:S01]  /*9560*/  FFMA.FTZ R131, R193, R89.reuse, -R103.reuse ;  /* 0x00000059c1837223 */ /* 0x180fe20000010867 */
[----:B------:R-:W-:Y:S01]  /*9570*/  FSEL R192, R175, -INF , P4 ;  /* 0xff800000afc07808 */ /* 0x000fe20002000000 */
[--C-:B------:R-:W-:Y:S01]  /*9580*/  FFMA.FTZ R175, R194, R89, -R103.reuse ;  /* 0x00000059c2af7223 */ /* 0x100fe20000010867 */
[----:B------:R-:W-:Y:S01]  /*9590*/  FMNMX.FTZ R169, R174, R169, !PT ;  /* 0x000000a9aea97209 */ /* 0x000fe20007810000 */
[--C-:B------:R-:W-:Y:S01]  /*95a0*/  FFMA.FTZ R10, R10, R89, -R103.reuse ;  /* 0x000000590a0a7223 */ /* 0x100fe20000010867 */
[----:B------:R-:W-:Y:S01]  /*95b0*/  ISETP.GT.AND P4, PT, R191, 0x39, PT ;  /* 0x00000039bf00780c */ /* 0x000fe20003f84270 */
[----:B------:R-:W2:Y:S01]  /*95c0*/  MUFU.TANH R166, R166 ;  /* 0x000000a600a67308 */ /* 0x000ea20000002400 */
[----:B------:R-:W-:Y:S01]  /*95d0*/  FMNMX.FTZ R169, R192, R169, !PT ;  /* 0x000000a9c0a97209 */ /* 0x000fe20007810000 */
[-CC-:B------:R-:W-:Y:S01]  /*95e0*/  FFMA.FTZ R13, R13, R89.reuse, -R103.reuse ;  /* 0x000000590d0d7223 */ /* 0x180fe20000010867 */
[----:B------:R-:W-:Y:S01]  /*95f0*/  ISETP.GT.AND P5, PT, R191, 0x50, PT ;  /* 0x00000050bf00780c */ /* 0x000fe20003fa4270 */
[--C-:B------:R-:W-:Y:S01]  /*9600*/  FFMA.FTZ R14, R14, R89, -R103.reuse ;  /* 0x000000590e0e7223 */ /* 0x100fe20000010867 */
[----:B------:R-:W-:Y:S01]  /*9610*/  FMNMX.FTZ R194, R178, R169, !PT ;  /* 0x000000a9b2c27209 */ /* 0x000fe20007810000 */
[-CC-:B------:R-:W-:Y:S01]  /*9620*/  FFMA.FTZ R21, R21, R89.reuse, -R103.reuse ;  /* 0x0000005915157223 */ /* 0x180fe20000010867 */
[----:B-1----:R-:W-:Y:S01]  /*9630*/  FSEL R162, R162, -INF , P5 ;  /* 0xff800000a2a27808 */ /* 0x002fe20002800000 */
[----:B------:R1:W-:Y:S01]  /*9640*/  MUFU.EX2 R169, R175 ;  /* 0x000000af00a97308 */ /* 0x0003e20000000800 */
[----:B----4-:R-:W-:Y:S01]  /*9650*/  FMNMX.FTZ R173, R179, R194, !PT ;  /* 0x000000c2b3ad7209 */ /* 0x010fe20007810000 */
[-CC-:B------:R-:W-:Y:S01]  /*9660*/  FFMA.FTZ R121, R121, R89.reuse, -R103.reuse ;  /* 0x0000005979797223 */ /* 0x180fe20000010867 */
[----:B------:R-:W-:Y:S01]  /*9670*/  FSEL R194, R183, -INF , P4 ;  /* 0xff800000b7c27808 */ /* 0x000fe20002000000 */
[--C-:B------:R-:W-:Y:S01]  /*9680*/  FFMA.FTZ R184, R184, R89, -R103.reuse ;  /* 0x00000059b8b87223 */ /* 0x100fe20000010867 */
[----:B------:R-:W-:Y:S01]  /*9690*/  FMNMX.FTZ R173, R182, R173, !PT ;  /* 0x000000adb6ad7209 */ /* 0x000fe20007810000 */
[--C-:B------:R-:W-:Y:S01]  /*96a0*/  FFMA.FTZ R135, R187, R89, -R103.reuse ;  /* 0x00000059bb877223 */ /* 0x100fe20000010867 */
[C---:B------:R-:W-:Y:S01]  /*96b0*/  ISETP.GT.AND P4, PT, R191.reuse, 0x49, PT ;  /* 0x00000049bf00780c */ /* 0x040fe20003f84270 */
[----:B------:R-:W4:Y:S01]  /*96c0*/  MUFU.TANH R167, R167 ;  /* 0x000000a700a77308 */ /* 0x000f220000002400 */
[----:B------:R-:W-:Y:S01]  /*96d0*/  FMNMX.FTZ R173, R194, R173, !PT ;  /* 0x000000adc2ad7209 */ /* 0x000fe20007810000 */
[-CC-:B------:R-:W-:Y:S01]  /*96e0*/  FFMA.FTZ R188, R188, R89.reuse, -R103.reuse ;  /* 0x00000059bcbc7223 */ /* 0x180fe20000010867 */
[----:B------:R-:W-:Y:S01]  /*96f0*/  ISETP.GT.AND P3, PT, R191, 0x58, PT ;  /* 0x00000058bf00780c */ /* 0x000fe20003f64270 */
[--C-:B------:R-:W-:Y:S01]  /*9700*/  FFMA.FTZ R152, R152, R89, -R103.reuse ;  /* 0x0000005998987223 */ /* 0x100fe20000010867 */
[----:B------:R-:W-:Y:S01]  /*9710*/  FMNMX.FTZ R108, R154, R173, !PT ;  /* 0x000000ad9a6c7209 */ /* 0x000fe20007810000 */
[-CC-:B------:R-:W-:Y:S01]  /*9720*/  FFMA.FTZ R153, R153, R89.reuse, -R103.reuse ;  /* 0x0000005999997223 */ /* 0x180fe20000010867 */
[----:B---3--:R-:W-:Y:S01]  /*9730*/  FSEL R163, R163, -INF , P6 ;  /* 0xff800000a3a37808 */ /* 0x008fe20003000000 */
[----:B------:R-:W3:Y:S01]  /*9740*/  MUFU.TANH R138, R138 ;  /* 0x0000008a008a7308 */ /* 0x000ee20000002400 */
[----:B-1----:R-:W-:Y:S01]  /*9750*/  FMNMX.FTZ R175, R155, R108, !PT ;  /* 0x0000006c9baf7209 */ /* 0x002fe20007810000 */
[-CC-:B------:R-:W-:Y:S01]  /*9760*/  FFMA.FTZ R157, R157, R89.reuse, -R103.reuse ;  /* 0x000000599d9d7223 */ /* 0x180fe20000010867 */
[----:B------:R-:W-:Y:S01]  /*9770*/  FSEL R108, R159, -INF , P4 ;  /* 0xff8000009f6c7808 */ /* 0x000fe20002000000 */
[--C-:B------:R-:W-:Y:S01]  /*9780*/  FFMA.FTZ R159, R196, R89, -R103.reuse ;  /* 0x00000059c49f7223 */ /* 0x100fe20000010867 */
[----:B------:R-:W-:Y:S01]  /*9790*/  FMNMX.FTZ R175, R158, R175, !PT ;  /* 0x000000af9eaf7209 */ /* 0x000fe20007810000 */
[--C-:B------:R-:W-:Y:S01]  /*97a0*/  FFMA.FTZ R160, R160, R89, -R103.reuse ;  /* 0x00000059a0a07223 */ /* 0x100fe20000010867 */
[C---:B------:R-:W-:Y:S01]  /*97b0*/  ISETP.GT.AND P4, PT, R191.reuse, 0x59, PT ;  /* 0x00000059bf00780c */ /* 0x040fe20003f84270 */
[----:B------:R-:W1:Y:S01]  /*97c0*/  MUFU.TANH R139, R139 ;  /* 0x0000008b008b7308 */ /* 0x000e620000002400 */
[----:B------:R-:W-:Y:S01]  /*97d0*/  FMNMX.FTZ R175, R108, R175, !PT ;  /* 0x000000af6caf7209 */ /* 0x000fe20007810000 */
[-CC-:B------:R-:W-:Y:S01]  /*97e0*/  FFMA.FTZ R164, R164, R89.reuse, -R103.reuse ;  /* 0x00000059a4a47223 */ /* 0x180fe20000010867 */
[----:B--2---:R-:W-:Y:S01]  /*97f0*/  FSEL R166, R166, -INF , P3 ;  /* 0xff800000a6a67808 */ /* 0x004fe20001800000 */
[--C-:B------:R-:W-:Y:S01]  /*9800*/  FFMA.FTZ R136, R136, R89, -R103.reuse ;  /* 0x0000005988887223 */ /* 0x100fe20000010867 */
[----:B------:R-:W-:Y:S01]  /*9810*/  FMNMX.FTZ R196, R162, R175, !PT ;  /* 0x000000afa2c47209 */ /* 0x000fe20007810000 */
[-CC-:B------:R-:W-:Y:S01]  /*9820*/  FFMA.FTZ R140, R140, R89.reuse, -R103.reuse ;  /* 0x000000598c8c7223 */ /* 0x180fe20000010867 */
[----:B------:R-:W-:Y:S01]  /*9830*/  ISETP.GT.AND P5, PT, R191, 0x60, PT ;  /* 0x00000060bf00780c */ /* 0x000fe20003fa4270 */
[----:B------:R-:W2:Y:S01]  /*9840*/  MUFU.TANH R142, R142 ;  /* 0x0000008e008e7308 */ /* 0x000ea20000002400 */
[----:B------:R-:W-:Y:S01]  /*9850*/  FMNMX.FTZ R175, R163, R196, !PT ;  /* 0x000000c4a3af7209 */ /* 0x000fe20007810000 */
[-CC-:B------:R-:W-:Y:S01]  /*9860*/  FFMA.FTZ R144, R144, R89.reuse, -R103.reuse ;  /* 0x0000005990907223 */ /* 0x180fe20000010867 */
[----:B----4-:R-:W-:Y:S01]  /*9870*/  FSEL R196, R167, -INF , P4 ;  /* 0xff800000a7c47808 */ /* 0x010fe20002000000 */
[--C-:B------:R-:W-:Y:S01]  /*9880*/  FFMA.FTZ R167, R112, R89, -R103.reuse ;  /* 0x0000005970a77223 */ /* 0x100fe20000010867 */
[----:B------:R-:W-:Y:S01]  /*9890*/  FMNMX.FTZ R175, R166, R175, !PT ;  /* 0x000000afa6af7209 */ /* 0x000fe20007810000 */
[-CC-:B------:R-:W-:Y:S01]  /*98a0*/  FFMA.FTZ R198, R198, R89.reuse, -R103.reuse ;  /* 0x00000059c6c67223 */ /* 0x180fe20000010867 */
[C---:B------:R-:W-:Y:S01]  /*98b0*/  ISETP.GT.AND P6, PT, R191.reuse, 0x61, PT ;  /* 0x00000061bf00780c */ /* 0x040fe20003fc4270 */
[----:B------:R-:W4:Y:S01]  /*98c0*/  MUFU.TANH R143, R143 ;  /* 0x0000008f008f7308 */ /* 0x000f220000002400 */
        /* <DEDUP_REMOVED lines=9> */
[----:B------:R-:W-:Y:S01]  /*9960*/  FFMA.FTZ R9, R9, R89, -R103 ;  /* 0x0000005909097223 */ /* 0x000fe20000010867 */
[----:B------:R-:W-:-:S02]  /*9970*/  ISETP.GT.AND P4, PT, R191, 0x69, PT ;  /* 0x00000069bf00780c */ /* 0x000fc40003f84270 */
[----:B--2---:R-:W-:Y:S02]  /*9980*/  FSEL R142, R142, -INF , P3 ;  /* 0xff8000008e8e7808 */ /* 0x004fe40001800000 */
[----:B------:R-:W-:Y:S01]  /*9990*/  FMNMX.FTZ R175, R139, R112, !PT ;  /* 0x000000708baf7209 */ /* 0x000fe20007810000 */
[----:B------:R-:W2:Y:S01]  /*99a0*/  MUFU.TANH R147, R147 ;  /* 0x0000009300937308 */ /* 0x000ea20000002400 */
[----:B------:R-:W-:Y:S02]  /*99b0*/  ISETP.GT.AND P5, PT, R191, 0x70, PT ;  /* 0x00000070bf00780c */ /* 0x000fe40003fa4270 */
[----:B----4-:R-:W-:Y:S01]  /*99c0*/  FSEL R112, R143, -INF , P4 ;  /* 0xff8000008f707808 */ /* 0x010fe20002000000 */
[----:B------:R-:W-:-:S01]  /*99d0*/  FFMA.FTZ R143, R148, R89, -R103 ;  /* 0x00000059948f7223 */ /* 0x000fc20000010867 */
[----:B------:R-:W-:Y:S02]  /*99e0*/  FMNMX.FTZ R175, R142, R175, !PT ;  /* 0x000000af8eaf7209 */ /* 0x000fe40007810000 */
[----:B------:R-:W-:Y:S01]  /*99f0*/  ISETP.GT.AND P6, PT, R191, 0x71, PT ;  /* 0x00000071bf00780c */ /* 0x000fe20003fc4270 */
[----:B------:R-:W3:Y:S01]  /*9a00*/  MUFU.TANH R150, R150 ;  /* 0x0000009600967308 */ /* 0x000ee20000002400 */
[----:B-1----:R-:W-:-:S02]  /*9a10*/  FSEL R146, R146, -INF , P5 ;  /* 0xff80000092927808 */ /* 0x002fc40002800000 */
[----:B------:R-:W-:Y:S02]  /*9a20*/  FMNMX.FTZ R175, R112, R175, !PT ;  /* 0x000000af70af7209 */ /* 0x000fe40007810000 */
[----:B------:R-:W-:Y:S02]  /*9a30*/  ISETP.GT.AND P3, PT, R191, 0x78, PT ;  /* 0x00000078bf00780c */ /* 0x000fe40003f64270 */
[----:B------:R-:W-:Y:S01]  /*9a40*/  FMNMX.FTZ R175, R146, R175, !PT ;  /* 0x000000af92af7209 */ /* 0x000fe20007810000 */
[----:B------:R-:W1:Y:S01]  /*9a50*/  MUFU.TANH R151, R151 ;  /* 0x0000009700977308 */ /* 0x000e620000002400 */
[----:B--2---:R-:W-:Y:S01]  /*9a60*/  FSEL R148, R147, -INF , P6 ;  /* 0xff80000093947808 */ /* 0x004fe20003000000 */
[----:B------:R-:W-:Y:S01]  /*9a70*/  FFMA.FTZ R147, R116, R89, -R103 ;  /* 0x0000005974937223 */ /* 0x000fe20000010867 */
[----:B------:R-:W-:Y:S01]  /*9a80*/  ISETP.GT.AND P4, PT, R191, 0x79, PT ;  /* 0x00000079bf00780c */ /* 0x000fe20003f84270 */
[----:B------:R-:W-:Y:S02]  /*9a90*/  WARPGROUP.DEPBAR.LE gsb0, 0x0 ;  /* 0x00008000000079c5 */ /* 0x000fe40000010000 */
[----:B------:R-:W-:Y:S01]  /*9aa0*/  FMNMX.FTZ R175, R148, R175, !PT ;  /* 0x000000af94af7209 */ /* 0x000fe20007810000 */
[----:B------:R-:W-:Y:S01]  /*9ab0*/  WARPGROUP.ARRIVE ;  /* 0x00000000000079c5 */ /* 0x000fe20000000000 */
[----:B------:R-:W2:Y:S01]  /*9ac0*/  MUFU.TANH R122, R122 ;  /* 0x0000007a007a7308 */ /* 0x000ea20000002400 */
[----:B---3--:R-:W-:-:S02]  /*9ad0*/  FSEL R150, R150, -INF , P3 ;  /* 0xff80000096967808 */ /* 0x008fc40001800000 */
[C---:B------:R-:W-:Y:S02]  /*9ae0*/  ISETP.GT.AND P5, PT, R191.reuse, 0x80, PT ;  /* 0x00000080bf00780c */ /* 0x040fe40003fa4270 */
[----:B------:R-:W-:Y:S01]  /*9af0*/  FMNMX.FTZ R175, R150, R175, !PT ;  /* 0x000000af96af7209 */ /* 0x000fe20007810000 */
[----:B------:R-:W-:Y:S01]  /*9b00*/  QGMMA.64x128x32.F32.E4M3.E4M3 R24, R204, gdesc[UR8], R24, gsb0 ;  /* 0x01e00008cc187df3 */ /* 0x000fe20008000818 */
[----:B------:R-:W-:Y:S01]  /*9b10*/  ISETP.GT.AND P6, PT, R191, 0x81, PT ;  /* 0x00000081bf00780c */ /* 0x000fe20003fc4270 */
[----:B------:R-:W3:Y:S01]  /*9b20*/  MUFU.TANH R123, R123 ;  /* 0x0000007b007b7308 */ /* 0x000ee20000002400 */
[----:B-1----:R-:W-:Y:S02]  /*9b30*/  FSEL R151, R151, -INF , P4 ;  /* 0xff80000097977808 */ /* 0x002fe40002000000 */
[----:B------:R-:W-:Y:S02]  /*9b40*/  ISETP.GT.AND P3, PT, R191, 0x88, PT ;  /* 0x00000088bf00780c */ /* 0x000fe40003f64270 */
[----:B------:R-:W-:-:S02]  /*9b50*/  FMNMX.FTZ R175, R151, R175, !PT ;  /* 0x000000af97af7209 */ /* 0x000fc40007810000 */
[C---:B------:R-:W-:Y:S01]  /*9b60*/  ISETP.GT.AND P4, PT, R191.reuse, 0x89, PT ;  /* 0x00000089bf00780c */ /* 0x040fe20003f84270 */
[----:B------:R-:W1:Y:S01]  /*9b70*/  MUFU.TANH R126, R126 ;  /* 0x0000007e007e7308 */ /* 0x000e620000002400 */
[----:B--2---:R-:W-:Y:S02]  /*9b80*/  FSEL R122, R122, -INF , P5 ;  /* 0xff8000007a7a7808 */ /* 0x004fe40002800000 */
[----:B------:R-:W-:Y:S02]  /*9b90*/  ISETP.GT.AND P5, PT, R191, 0x90, PT ;  /* 0x00000090bf00780c */ /* 0x000fe40003fa4270 */
[----:B------:R-:W-:-:S03]  /*9ba0*/  FMNMX.FTZ R116, R122, R175, !PT ;  /* 0x000000af7a747209 */ /* 0x000fc60007810000 */
[----:B------:R-:W2:Y:S01]  /*9bb0*/  MUFU.TANH R127, R127 ;  /* 0x0000007f007f7308 */ /* 0x000ea20000002400 */
[----:B---3--:R-:W-:Y:S02]  /*9bc0*/  FSEL R123, R123, -INF , P6 ;  /* 0xff8000007b7b7808 */ /* 0x008fe40003000000 */
[----:B------:R-:W-:Y:S02]  /*9bd0*/  ISETP.GT.AND P6, PT, R191, 0x91, PT ;  /* 0x00000091bf00780c */ /* 0x000fe40003fc4270 */
[----:B------:R-:W-:-:S03]  /*9be0*/  FMNMX.FTZ R175, R123, R116, !PT ;  /* 0x000000747baf7209 */ /* 0x000fc60007810000 */
[----:B------:R-:W3:Y:S01]  /*9bf0*/  MUFU.TANH R129, R129 ;  /* 0x0000008100817308 */ /* 0x000ee20000002400 */
[----:B-1----:R-:W-:Y:S02]  /*9c00*/  FSEL R126, R126, -INF , P3 ;  /* 0xff8000007e7e7808 */ /* 0x002fe40001800000 */
[----:B------:R-:W-:Y:S02]  /*9c10*/  ISETP.GT.AND P3, PT, R191, 0x98, PT ;  /* 0x00000098bf00780c */ /* 0x000fe40003f64270 */
[----:B------:R-:W-:-:S03]  /*9c20*/  FMNMX.FTZ R175, R126, R175, !PT ;  /* 0x000000af7eaf7209 */ /* 0x000fc60007810000 */
[----:B------:R-:W1:Y:S01]  /*9c30*/  MUFU.TANH R130, R130 ;  /* 0x0000008200827308 */ /* 0x000e620000002400 */
[----:B--2---:R-:W-:Y:S01]  /*9c40*/  FSEL R116, R127, -INF , P4 ;  /* 0xff8000007f747808 */ /* 0x004fe20002000000 */
[----:B------:R-:W-:Y:S01]  /*9c50*/  FFMA.FTZ R127, R124, R89, -R103 ;  /* 0x000000597c7f7223 */ /* 0x000fe20000010867 */
[----:B------:R-:W-:Y:S02]  /*9c60*/  ISETP.GT.AND P4, PT, R191, 0x99, PT ;  /* 0x00000099bf00780c */ /* 0x000fe40003f84270 */
[----:B------:R-:W-:-:S03]  /*9c70*/  FMNMX.FTZ R175, R116, R175, !PT ;  /* 0x000000af74af7209 */ /* 0x000fc60007810000 */
[----:B------:R-:W2:Y:S01]  /*9c80*/  MUFU.TANH R133, R133 ;  /* 0x0000008500857308 */ /* 0x000ea20000002400 */
[----:B---3--:R-:W-:Y:S01]  /*9c90*/  FSEL R124, R129, -INF , P5 ;  /* 0xff800000817c7808 */ /* 0x008fe20002800000 */
[----:B------:R-:W-:Y:S01]  /*9ca0*/  FFMA.FTZ R129, R216, R89, -R103 ;  /* 0x00000059d8817223 */ /* 0x000fe20000010867 */
        /* <DEDUP_REMOVED lines=21> */
[-CC-:B------:R-:W-:Y:S01]  /*9e00*/  FFMA.FTZ R107, R128, R89.reuse, -R103.reuse ;  /* 0x00000059806b7223 */ /* 0x180fe20000010867 */
[----:B------:R-:W-:Y:S01]  /*9e10*/  FSEL R128, R109, -INF , P3 ;  /* 0xff8000006d807808 */ /* 0x000fe20001800000 */
[----:B------:R-:W-:Y:S01]  /*9e20*/  FFMA.FTZ R109, R220, R89, -R103 ;  /* 0x00000059dc6d7223 */ /* 0x000fe20000010867 */
[----:B------:R-:W-:Y:S02]  /*9e30*/  FMNMX.FTZ R175, R218, R175, !PT ;  /* 0x000000afdaaf7209 */ /* 0x000fe40007810000 */
[----:B------:R-:W-:Y:S01]  /*9e40*/  ISETP.GT.AND P6, PT, R191, 0xb1, PT ;  /* 0x000000b1bf00780c */ /* 0x000fe20003fc4270 */
[----:B------:R-:W2:Y:S01]  /*9e50*/  MUFU.TANH R115, R115 ;  /* 0x0000007300737308 */ /* 0x000ea20000002400 */
[----:B---3--:R-:W-:Y:S02]  /*9e60*/  FSEL R117, R117, -INF , P4 ;  /* 0xff80000075757808 */ /* 0x008fe40002000000 */
[----:B------:R-:W-:-:S02]  /*9e70*/  FMNMX.FTZ R220, R128, R175, !PT ;  /* 0x000000af80dc7209 */ /* 0x000fc40007810000 */
[----:B------:R-:W-:Y:S02]  /*9e80*/  ISETP.GT.AND P3, PT, R191, 0xb8, PT ;  /* 0x000000b8bf00780c */ /* 0x000fe40003f64270 */
[----:B------:R-:W-:Y:S01]  /*9e90*/  FMNMX.FTZ R175, R117, R220, !PT ;  /* 0x000000dc75af7209 */ /* 0x000fe20007810000 */
[----:B------:R-:W-:Y:S01]  /*9ea0*/  MUFU.TANH R118, R118 ;  /* 0x0000007600767308 */ /* 0x000fe20000002400 */
[----:B-1----:R-:W-:Y:S02]  /*9eb0*/  FSEL R114, R114, -INF , P5 ;  /* 0xff80000072727808 */ /* 0x002fe40002800000 */
[C---:B------:R-:W-:Y:S02]  /*9ec0*/  ISETP.GT.AND P4, PT, R191.reuse, 0xb9, PT ;  /* 0x000000b9bf00780c */ /* 0x040fe40003f84270 */
[----:B------:R-:W-:Y:S02]  /*9ed0*/  FMNMX.FTZ R175, R114, R175, !PT ;  /* 0x000000af72af7209 */ /* 0x000fe40007810000 */
[----:B------:R-:W-:Y:S01]  /*9ee0*/  ISETP.GT.AND P5, PT, R191, 0xc0, PT ;  /* 0x000000c0bf00780c */ /* 0x000fe20003fa4270 */
[----:B------:R-:W1:Y:S01]  /*9ef0*/  MUFU.TANH R119, R119 ;  /* 0x0000007700777308 */ /* 0x000e620000002400 */
[----:B--2---:R-:W-:-:S02]  /*9f00*/  FSEL R220, R115, -INF , P6 ;  /* 0xff80000073dc7808 */ /* 0x004fc40003000000 */
[----:B------:R-:W-:Y:S02]  /*9f10*/  ISETP.GT.AND P6, PT, R191, 0xc1, PT ;  /* 0x000000c1bf00780c */ /* 0x000fe40003fc4270 */
[----:B------:R-:W-:-:S03]  /*9f20*/  FMNMX.FTZ R175, R220, R175, !PT ;  /* 0x000000afdcaf7209 */ /* 0x000fc60007810000 */
[----:B------:R-:W2:Y:S08]  /*9f30*/  MUFU.TANH R90, R90 ;  /* 0x0000005a005a7308 */ /* 0x000eb00000002400 */
[----:B------:R-:W3:Y:S01]  /*9f40*/  MUFU.TANH R91, R91 ;  /* 0x0000005b005b7308 */ /* 0x000ee20000002400 */
[----:B-1----:R-:W-:Y:S02]  /*9f50*/  FSEL R119, R119, -INF , P4 ;  /* 0xff80000077777808 */ /* 0x002fe40002000000 */
[----:B------:R-:W-:-:S05]  /*9f60*/  ISETP.GT.AND P4, PT, R191, 0xc9, PT ;  /* 0x000000c9bf00780c */ /* 0x000fca0003f84270 */
[----:B------:R1:W-:Y:S01]  /*9f70*/  MUFU.EX2 R173, R177 ;  /* 0x000000b100ad7308 */ /* 0x0003e20000000800 */
[----:B--2---:R-:W-:Y:S02]  /*9f80*/  FSEL R115, R90, -INF , P5 ;  /* 0xff8000005a737808 */ /* 0x004fe40002800000 */
[----:B------:R-:W-:-:S05]  /*9f90*/  ISETP.GT.AND P5, PT, R191, 0xd0, PT ;  /* 0x000000d0bf00780c */ /* 0x000fca0003fa4270 */
[----:B------:R-:W2:Y:S01]  /*9fa0*/  MUFU.TANH R94, R94 ;  /* 0x0000005e005e7308 */ /* 0x000ea20000002400 */
[----:B-1----:R-:W-:-:S01]  /*9fb0*/  FFMA.FTZ R177, R132, R89, -R103 ;  /* 0x0000005984b17223 */ /* 0x002fc20000010867 */
[----:B------:R-:W-:Y:S02]  /*9fc0*/  FSEL R132, R118, -INF , P3 ;  /* 0xff80000076847808 */ /* 0x000fe40001800000 */
[----:B------:R-:W-:Y:S01]  /*9fd0*/  ISETP.GT.AND P3, PT, R191, 0xc8, PT ;  /* 0x000000c8bf00780c */ /* 0x000fe20003f64270 */
[----:B------:R-:W-:Y:S02]  /*9fe0*/  WARPGROUP.DEPBAR.LE gsb0, 0x0 ;  /* 0x00008000000079c5 */ /* 0x000fe40000010000 */
[----:B------:R-:W-:Y:S01]  /*9ff0*/  FMNMX.FTZ R175, R132, R175, !PT ;  /* 0x000000af84af7209 */ /* 0x000fe20007810000 */
[----:B------:R-:W1:Y:S01]  /*a000*/  MUFU.TANH R95, R95 ;  /* 0x0000005f005f7308 */ /* 0x000e620000002400 */
[----:B---3--:R-:W-:Y:S01]  /*a010*/  FSEL R91, R91, -INF , P6 ;  /* 0xff8000005b5b7808 */ /* 0x008fe20003000000 */
[----:B------:R-:W-:Y:S01]  /*a020*/  WARPGROUP.ARRIVE ;  /* 0x00000000000079c5 */ /* 0x000fe20000000000 */
[----:B------:R-:W-:Y:S01]  /*a030*/  FMNMX.FTZ R90, R119, R175, !PT ;  /* 0x000000af775a7209 */ /* 0x000fe20007810000 */
[----:B------:R-:W-:Y:S01]  /*a040*/  FFMA.FTZ R175, R92, R89, -R103 ;  /* 0x000000595caf7223 */ /* 0x000fe20000010867 */
[----:B------:R-:W-:-:S02]  /*a050*/  ISETP.GT.AND P6, PT, R191, 0xd1, PT ;  /* 0x000000d1bf00780c */ /* 0x000fc40003fc4270 */
[----:B------:R-:W-:Y:S01]  /*a060*/  FMNMX.FTZ R90, R115, R90, !PT ;  /* 0x0000005a735a7209 */ /* 0x000fe20007810000 */
[----:B------:R-:W3:Y:S01]  /*a070*/  MUFU.TANH R98, R98 ;  /* 0x0000006200627308 */ /* 0x000ee20000002400 */
[----:B--2---:R-:W-:Y:S01]  /*a080*/  FSEL R94, R94, -INF , P3 ;  /* 0xff8000005e5e7808 */ /* 0x004fe20001800000 */
[----:B------:R-:W-:Y:S01]  /*a090*/  QGMMA.64x128x32.F32.E4M3.E4M3 R24, R200, gdesc[UR12], R24, gsb0 ;  /* 0x01e0000cc8187df3 */ /* 0x000fe20008000818 */
[----:B------:R-:W-:-:S05]  /*a0a0*/  ISETP.GT.AND P3, PT, R191, 0xd8, PT ;  /* 0x000000d8bf00780c */ /* 0x000fca0003f64270 */
[----:B------:R-:W2:Y:S01]  /*a0b0*/  MUFU.TANH R99, R99 ;  /* 0x0000006300637308 */ /* 0x000ea20000002400 */
[----:B-1----:R-:W-:Y:S01]  /*a0c0*/  FSEL R92, R95, -INF , P4 ;  /* 0xff8000005f5c7808 */ /* 0x002fe20002000000 */
[----:B------:R-:W-:Y:S01]  /*a0d0*/  FFMA.FTZ R95, R222, R89, -R103 ;  /* 0x00000059de5f7223 */ /* 0x000fe20000010867 */
[----:B------:R-:W-:-:S05]  /*a0e0*/  ISETP.GT.AND P4, PT, R191, 0xd9, PT ;  /* 0x000000d9bf00780c */ /* 0x000fca0003f84270 */
[----:B------:R-:W1:Y:S01]  /*a0f0*/  MUFU.TANH R102, R102 ;  /* 0x0000006600667308 */ /* 0x000e620000002400 */
[----:B---3--:R-:W-:-:S07]  /*a100*/  FSEL R98, R98, -INF , P5 ;  /* 0xff80000062627808 */ /* 0x008fce0002800000 */
[----:B------:R3:W-:Y:S01]  /*a110*/  MUFU.EX2 R118, R177 ;  /* 0x000000b100767308 */ /* 0x0007e20000000800 */
[----:B--2---:R-:W-:Y:S01]  /*a120*/  FSEL R222, R99, -INF , P6 ;  /* 0xff80000063de7808 */ /* 0x004fe20003000000 */
[-CC-:B------:R-:W-:Y:S01]  /*a130*/  FFMA.FTZ R99, R226, R89.reuse, -R103.reuse ;  /* 0x00000059e2637223 */ /* 0x180fe20000010867 */
[----:B------:R-:W-:-:S01]  /*a140*/  FFMA.FTZ R226, R93, R89, -R103 ;  /* 0x000000595de27223 */ /* 0x000fc20000010867 */
[-CC-:B------:R-:W-:Y:S01]  /*a150*/  FFMA.FTZ R93, R100, R89.reuse, -R103.reuse ;  /* 0x00000059645d7223 */ /* 0x180fe20000010867 */
[----:B------:R-:W-:-:S01]  /*a160*/  FFMA.FTZ R100, R97, R89, -R103 ;  /* 0x0000005961647223 */ /* 0x000fc20000010867 */
[-CC-:B------:R-:W-:Y:S01]  /*a170*/  FFMA.FTZ R97, R101, R89.reuse, -R103.reuse ;  /* 0x0000005965617223 */ /* 0x180fe20000010867 */
[----:B------:R-:W-:-:S01]  /*a180*/  FFMA.FTZ R101, R105, R89, -R103 ;  /* 0x0000005969657223 */ /* 0x000fc20000010867 */
[----:B------:R-:W2:Y:S01]  /*a190*/  MUFU.TANH R125, R125 ;  /* 0x0000007d007d7308 */ /* 0x000ea20000002400 */
[----:B---3--:R-:W-:Y:S01]  /*a1a0*/  FMNMX.FTZ R177, R91, R90, !PT ;  /* 0x0000005a5bb17209 */ /* 0x008fe20007810000 */
[-CC-:B------:R-:W-:Y:S01]  /*a1b0*/  FFMA.FTZ R105, R110, R89.reuse, -R103.reuse ;  /* 0x000000596e697223 */ /* 0x180fe20000010867 */
[----:B-1----:R-:W-:Y:S01]  /*a1c0*/  FSEL R224, R102, -INF , P3 ;  /* 0xff80000066e07808 */ /* 0x002fe20001800000 */
[----:B------:R-:W-:Y:S01]  /*a1d0*/  FFMA.FTZ R110, R113, R89, -R103 ;  /* 0x00000059716e7223 */ /* 0x000fe20000010867 */
[----:B------:R-:W-:-:S03]  /*a1e0*/  FMNMX.FTZ R177, R94, R177, !PT ;  /* 0x000000b15eb17209 */ /* 0x000fc60007810000 */
[----:B------:R1:W-:Y:S01]  /*a1f0*/  MUFU.EX2 R102, R181 ;  /* 0x000000b500667308 */ /* 0x0003e20000000800 */
[----:B------:R-:W-:-:S04]  /*a200*/  FMNMX.FTZ R177, R92, R177, !PT ;  /* 0x000000b15cb17209 */ /* 0x000fc80007810000 */
[----:B------:R-:W-:-:S03]  /*a210*/  FMNMX.FTZ R177, R98, R177, !PT ;  /* 0x000000b162b17209 */ /* 0x000fc60007810000 */
[----:B------:R-:W-:Y:S01]  /*a220*/  MUFU.EX2 R131, R131 ;  /* 0x0000008300837308 */ /* 0x000fe20000000800 */
[----:B------:R-:W-:Y:S01]  /*a230*/  FMNMX.FTZ R177, R222, R177, !PT ;  /* 0x000000b1deb17209 */ /* 0x000fe20007810000 */
[----:B-1----:R-:W-:Y:S01]  /*a240*/  FFMA.FTZ R181, R111, R89, -R103 ;  /* 0x000000596fb57223 */ /* 0x002fe20000010867 */
[----:B--2---:R-:W-:Y:S02]  /*a250*/  FSEL R125, R125, -INF , P4 ;  /* 0xff8000007d7d7808 */ /* 0x004fe40002000000 */
[----:B------:R-:W-:Y:S02]  /*a260*/  FMNMX.FTZ R90, R224, R177, !PT ;  /* 0x000000b1e05a7209 */ /* 0x000fe40007810000 */
[----:B------:R-:W-:Y:S01]  /*a270*/  FSEL R111, R88, RZ, P2 ;  /* 0x000000ff586f7208 */ /* 0x000fe20001000000 */
[----:B------:R-:W-:Y:S01]  /*a280*/  MUFU.EX2 R10, R10 ;  /* 0x0000000a000a7308 */ /* 0x000fe20000000800 */
[----:B------:R-:W-:-:S03]  /*a290*/  FMNMX.FTZ R90, R125, R90, !PT ;  /* 0x0000005a7d5a7209 */ /* 0x000fc60007810000 */
[----:B------:R-:W-:Y:S02]  /*a2a0*/  FADD.FTZ R6, -R111, R6 ;  /* 0x000000066f067221 */ /* 0x000fe40000010100 */
[----:B------:R-:W1:Y:S02]  /*a2b0*/  SHFL.BFLY PT, R177, R90, 0x2, 0x1f ;  /* 0x0c401f005ab17f89 */ /* 0x000e6400000e0000 */
[----:B------:R-:W-:Y:S01]  /*a2c0*/  FMUL.FTZ R6, R6, R89 ;  /* 0x0000005906067220 */ /* 0x000fe20000410000 */
[----:B------:R-:W-:Y:S08]  /*a2d0*/  MUFU.EX2 R13, R13 ;  /* 0x0000000d000d7308 */ /* 0x000ff00000000800 */
[----:B------:R-:W2:Y:S08]  /*a2e0*/  MUFU.EX2 R6, R6 ;  /* 0x0000000600067308 */ /* 0x000eb00000000800 */
[----:B------:R-:W3:Y:S01]  /*a2f0*/  MUFU.EX2 R14, R14 ;  /* 0x0000000e000e7308 */ /* 0x000ee20000000800 */
[----:B-1----:R-:W-:-:S07]  /*a300*/  FMNMX.FTZ R177, R90, R177, !PT ;  /* 0x000000b15ab17209 */ /* 0x002fce0007810000 */
[----:B------:R1:W-:Y:S01]  /*a310*/  MUFU.EX2 R111, R121 ;  /* 0x00000079006f7308 */ /* 0x0003e20000000800 */
[----:B--2---:R-:W-:-:S01]  /*a320*/  FFMA.FTZ R195, R6, R4, R131 ;  /* 0x0000000406c37223 */ /* 0x004fc20000010083 */
[----:B------:R-:W2:Y:S06]  /*a330*/  SHFL.BFLY PT, R90, R177, 0x1, 0x1f ;  /* 0x0c201f00b15a7f89 */ /* 0x000eac00000e0000 */
[----:B------:R-:W4:Y:S08]  /*a340*/  MUFU.EX2 R21, R21 ;  /* 0x0000001500157308 */ /* 0x000f300000000800 */
[----:B------:R-:W5:Y:S08]  /*a350*/  MUFU.EX2 R184, R184 ;  /* 0x000000b800b87308 */ /* 0x000f700000000800 */
[----:B------:R-:W5:Y:S01]  /*a360*/  MUFU.EX2 R135, R135 ;  /* 0x0000008700877308 */ /* 0x000f620000000800 */
[----:B--2---:R-:W-:-:S04]  /*a370*/  FMNMX.FTZ R90, R177, R90, !PT ;  /* 0x0000005ab15a7209 */ /* 0x004fc80007810000 */
[C---:B------:R-:W-:Y:S01]  /*a380*/  FSETP.NEU.FTZ.AND P2, PT, R90.reuse, -INF , PT ;  /* 0xff8000005a00780b */ /* 0x040fe20003f5d000 */
[----:B------:R-:W-:-:S02]  /*a390*/  FFMA.FTZ R113, R90, R89, -8 ;  /* 0xc10000005a717423 */ /* 0x000fc40000010059 */
[----:B------:R-:W2:Y:S03]  /*a3a0*/  MUFU.EX2 R188, R188 ;  /* 0x000000bc00bc7308 */ /* 0x000ea60000000800 */
        /* <DEDUP_REMOVED lines=14> */
[----:B------:R-:W-:Y:S01]  /*a490*/  MUFU.EX2 R212, R212 ;  /* 0x000000d400d47308 */ /* 0x000fe20000000800 */
[----:B-1----:R-:W-:-:S01]  /*a4a0*/  FFMA.FTZ R121, R186, R89, -R113 ;  /* 0x00000059ba797223 */ /* 0x002fc20000010871 */
[-CC-:B------:R-:W-:Y:S01]  /*a4b0*/  FFMA.FTZ R191, R112, R89.reuse, -R113.reuse ;  /* 0x0000005970bf7223 */ /* 0x180fe20000010871 */
[-C--:B------:R-:W-:Y:S01]  /*a4c0*/  FMUL.FTZ R189, R142, R89.reuse ;  /* 0x000000598ebd7220 */ /* 0x080fe20000410000 */
        /* <DEDUP_REMOVED lines=9> */
[----:B---3--:R-:W-:-:S01]  /*a560*/  FADD.FTZ R146, R14, R195 ;  /* 0x000000c30e927221 */ /* 0x008fc20000010000 */
[-CC-:B------:R-:W-:Y:S01]  /*a570*/  FFMA.FTZ R179, R179, R89.reuse, -R113.reuse ;  /* 0x00000059b3b37223 */ /* 0x180fe20000010871 */
[----:B------:R-:W-:-:S01]  /*a580*/  FFMA.FTZ R182, R182, R89, -R113 ;  /* 0x00000059b6b67223 */ /* 0x000fc20000010871 */
[----:B------:R-:W1:Y:S01]  /*a590*/  MUFU.EX2 R189, R189 ;  /* 0x000000bd00bd7308 */ /* 0x000e620000000800 */
[----:B----4-:R-:W-:-:S01]  /*a5a0*/  FADD.FTZ R195, R21, R146 ;  /* 0x0000009215c37221 */ /* 0x010fc20000010000 */
[-CC-:B------:R-:W-:Y:S01]  /*a5b0*/  FFMA.FTZ R183, R194, R89.reuse, -R113.reuse ;  /* 0x00000059c2b77223 */ /* 0x180fe20000010871 */
[----:B------:R-:W-:-:S01]  /*a5c0*/  FFMA.FTZ R154, R154, R89, -R113 ;  /* 0x000000599a9a7223 */ /* 0x000fc20000010871 */
[----:B------:R-:W-:Y:S01]  /*a5d0*/  FFMA.FTZ R155, R155, R89, -R113 ;  /* 0x000000599b9b7223 */ /* 0x000fe20000010871 */
[----:B-----5:R-:W-:-:S01]  /*a5e0*/  FADD.FTZ R146, R184, R195 ;  /* 0x000000c3b8927221 */ /* 0x020fc20000010000 */
[-CC-:B------:R-:W-:Y:S01]  /*a5f0*/  FFMA.FTZ R158, R158, R89.reuse, -R113.reuse ;  /* 0x000000599e9e7223 */ /* 0x180fe20000010871 */
[----:B------:R-:W-:-:S01]  /*a600*/  FFMA.FTZ R163, R163, R89, -R113 ;  /* 0x00000059a3a37223 */ /* 0x000fc20000010871 */
[----:B------:R-:W3:Y:S01]  /*a610*/  MUFU.EX2 R12, R12 ;  /* 0x0000000c000c7308 */ /* 0x000ee20000000800 */
[----:B------:R-:W-:-:S01]  /*a620*/  FADD.FTZ R195, R135, R146 ;  /* 0x0000009287c37221 */ /* 0x000fc20000010000 */
[-CC-:B------:R-:W-:Y:S01]  /*a630*/  FFMA.FTZ R187, R196, R89.reuse, -R113.reuse ;  /* 0x00000059c4bb7223 */ /* 0x180fe20000010871 */
[----:B------:R-:W-:-:S01]  /*a640*/  FFMA.FTZ R138, R138, R89, -R113 ;  /* 0x000000598a8a7223 */ /* 0x000fc20000010871 */
[----:B------:R-:W-:Y:S01]  /*a650*/  FFMA.FTZ R139, R139, R89, -R113 ;  /* 0x000000598b8b7223 */ /* 0x000fe20000010871 */
[----:B--2---:R-:W-:-:S01]  /*a660*/  FADD.FTZ R146, R188, R195 ;  /* 0x000000c3bc927221 */ /* 0x004fc20000010000 */
[-CC-:B------:R-:W-:Y:S01]  /*a670*/  FFMA.FTZ R193, R148, R89.reuse, -R113.reuse ;  /* 0x0000005994c17223 */ /* 0x180fe20000010871 */
[----:B------:R-:W-:-:S01]  /*a680*/  FFMA.FTZ R142, R150, R89, -R113 ;  /* 0x00000059968e7223 */ /* 0x000fc20000010871 */
[----:B------:R-:W2:Y:S01]  /*a690*/  MUFU.EX2 R15, R15 ;  /* 0x0000000f000f7308 */ /* 0x000ea20000000800 */
[----:B-1----:R-:W-:-:S01]  /*a6a0*/  FFMA.FTZ R4, R189, R3, R212 ;  /* 0x00000003bd047223 */ /* 0x002fc200000100d4 */
[----:B------:R-:W-:Y:S01]  /*a6b0*/  FADD.FTZ R195, R137, R146 ;  /* 0x0000009289c37221 */ /* 0x000fe20000010000 */
[----:B------:R-:W-:-:S01]  /*a6c0*/  FFMA.FTZ R151, R151, R89, -R113 ;  /* 0x0000005997977223 */ /* 0x000fc20000010871 */
[----:B------:R-:W-:Y:S01]  /*a6d0*/  FFMA.FTZ R122, R122, R89, -R113 ;  /* 0x000000597a7a7223 */ /* 0x000fe20000010871 */
[----:B------:R-:W-:-:S01]  /*a6e0*/  FADD.FTZ R3, R11, R4 ;  /* 0x000000040b037221 */ /* 0x000fc20000010000 */
        /* <DEDUP_REMOVED lines=8> */
[----:B------:R-:W-:-:S02]  /*a770*/  WARPGROUP.DEPBAR.LE gsb0, 0x0 ;  /* 0x00008000000079c5 */ /* 0x000fc40000010000 */
[----:B------:R-:W3:Y:S01]  /*a780*/  MUFU.EX2 R121, R121 ;  /* 0x0000007900797308 */ /* 0x000ee20000000800 */
[----:B--2---:R-:W-:-:S01]  /*a790*/  FADD.FTZ R3, R15, R4 ;  /* 0x000000040f037221 */ /* 0x004fc20000010000 */
[-CC-:B------:R-:W-:Y:S01]  /*a7a0*/  FFMA.FTZ R119, R119, R89.reuse, -R113.reuse ;  /* 0x0000005977777223 */ /* 0x180fe20000010871 */
[----:B------:R-:W-:-:S01]  /*a7b0*/  FFMA.FTZ R115, R115, R89, -R113 ;  /* 0x0000005973737223 */ /* 0x000fc20000010871 */
[----:B------:R-:W-:-:S04]  /*a7c0*/  FFMA.FTZ R92, R92, R89, -R113 ;  /* 0x000000595c5c7223 */ /* 0x000fc80000010871 */
        /* <DEDUP_REMOVED lines=10> */
[----:B------:R3:W-:Y:S01]  /*a870*/  MUFU.EX2 R103, R181 ;  /* 0x000000b500677308 */ /* 0x0007e20000000800 */
[----:B--2---:R-:W-:-:S01]  /*a880*/  FADD.FTZ R146, R168, R195 ;  /* 0x000000c3a8927221 */ /* 0x004fc20000010000 */
[-CC-:B------:R-:W-:Y:S01]  /*a890*/  FFMA.FTZ R195, R116, R89.reuse, -R113.reuse ;  /* 0x0000005974c37223 */ /* 0x180fe20000010871 */
[----:B------:R-:W-:-:S05]  /*a8a0*/  FFMA.FTZ R116, R124, R89, -R113 ;  /* 0x000000597c747223 */ /* 0x000fca0000010871 */
[----:B------:R-:W2:Y:S01]  /*a8b0*/  MUFU.EX2 R141, R141 ;  /* 0x0000008d008d7308 */ /* 0x000ea20000000800 */
[----:B---3--:R-:W-:-:S01]  /*a8c0*/  FFMA.FTZ R181, R192, R89, -R113 ;  /* 0x00000059c0b57223 */ /* 0x008fc20000010871 */
[----:B-1----:R-:W-:-:S06]  /*a8d0*/  FADD.FTZ R3, R171, R4 ;  /* 0x00000004ab037221 */ /* 0x002fcc0000010000 */
        /* <DEDUP_REMOVED lines=11> */
[----:B------:R-:W-:-:S05]  /*a990*/  IMAD.U32 R146, RZ, RZ, UR54 ;  /* 0x00000036ff927e24 */ /* 0x000fca000f8e00ff */
[----:B------:R-:W-:Y:S01]  /*a9a0*/  @!P0 LEA R146, R146, UR37, 0x3 ;  /* 0x0000002592928c11 */ /* 0x000fe2000f8e18ff */
[----:B------:R-:W1:Y:S01]  /*a9b0*/  MUFU.EX2 R179, R179 ;  /* 0x000000b300b37308 */ /* 0x000e620000000800 */
[----:B---3--:R-:W-:-:S07]  /*a9c0*/  FADD.FTZ R4, R178, R3 ;  /* 0x00000003b2047221 */ /* 0x008fce0000010000 */
[----:B------:R-:W3:Y:S01]  /*a9d0*/  MUFU.EX2 R149, R149 ;  /* 0x0000009500957308 */ /* 0x000ee20000000800 */
[----:B--2---:R-:W-:-:S01]  /*a9e0*/  FADD.FTZ R124, R176, R197 ;  /* 0x000000c5b07c7221 */ /* 0x004fc20000010000 */
[----:B------:R-:W-:-:S06]  /*a9f0*/  FFMA.FTZ R197, R130, R89, -R113 ;  /* 0x0000005982c57223 */ /* 0x000fcc0000010871 */
[----:B------:R-:W2:Y:S01]  /*aa00*/  MUFU.EX2 R182, R182 ;  /* 0x000000b600b67308 */ /* 0x000ea20000000800 */
[----:B-1----:R-:W-:-:S07]  /*aa10*/  FADD.FTZ R3, R179, R4 ;  /* 0x00000004b3037221 */ /* 0x002fce0000010000 */
[----:B------:R-:W1:Y:S01]  /*aa20*/  MUFU.EX2 R180, R180 ;  /* 0x000000b400b47308 */ /* 0x000e620000000800 */
[----:B---3--:R-:W-:-:S01]  /*aa30*/  FADD.FTZ R199, R149, R124 ;  /* 0x0000007c95c77221 */ /* 0x008fc20000010000 */
[----:B------:R-:W-:-:S06]  /*aa40*/  FFMA.FTZ R124, R216, R89, -R113 ;  /* 0x00000059d87c7223 */ /* 0x000fcc0000010871 */
        /* <DEDUP_REMOVED lines=12> */
[----:B---3--:R-:W-:-:S04]  /*ab10*/  FADD.FTZ R4, R153, R4 ;  /* 0x0000000499047221 */ /* 0x008fc80000010000 */
        /* <DEDUP_REMOVED lines=11> */
[----:B------:R-:W-:-:S03]  /*abd0*/  FADD.FTZ R3, R165, R4 ;  /* 0x00000004a5037221 */ /* 0x000fc60000010000 */
[----:B------:R-:W1:Y:S01]  /*abe0*/  MUFU.EX2 R164, R164 ;  /* 0x000000a400a47308 */ /* 0x000e620000000800 */
[----:B---3--:R-:W-:-:S01]  /*abf0*/  FADD.FTZ R130, R108, R205 ;  /* 0x000000cd6c827221 */ /* 0x008fc20000010000 */
[----:B------:R-:W-:-:S06]  /*ac00*/  FFMA.FTZ R205, R218, R89, -R113 ;  /* 0x00000059dacd7223 */ /* 0x000fcc0000010871 */
[----:B------:R-:W3:Y:S01]  /*ac10*/  MUFU.EX2 R162, R162 ;  /* 0x000000a200a27308 */ /* 0x000ee20000000800 */
[----:B--2---:R-:W-:-:S07]  /*ac20*/  FADD.FTZ R207, R163, R130 ;  /* 0x00000082a3cf7221 */ /* 0x004fce0000010000 */
[----:B------:R-:W2:Y:S01]  /*ac30*/  MUFU.EX2 R187, R187 ;  /* 0x000000bb00bb7308 */ /* 0x000ea20000000800 */
[----:B-1----:R-:W-:-:S04]  /*ac40*/  FADD.FTZ R4, R164, R3 ;  /* 0x00000003a4047221 */ /* 0x002fc80000010000 */
[----:B------:R-:W-:-:S03]  /*ac50*/  FADD.FTZ R3, R169, R4 ;  /* 0x00000004a9037221 */ /* 0x000fc60000010000 */
        /* <DEDUP_REMOVED lines=66> */
[----:B------:R-:W-:Y:S01]  /*b080*/  FADD.FTZ R3, R118, R91 ;  /* 0x0000005b76037221 */ /* 0x000fe20000010000 */
[----:B------:R-:W-:-:S05]  /*b090*/  FFMA.FTZ R91, R94, R89, -R113 ;  /* 0x000000595e5b7223 */ /* 0x000fca0000010871 */
        /* <DEDUP_REMOVED lines=19> */
[----:B---3--:R-:W-:-:S01]  /*b1d0*/  FADD.FTZ R4, R96, R201 ;  /* 0x000000c960047221 */ /* 0x008fc20000010000 */
[----:B------:R-:W-:-:S06]  /*b1e0*/  FFMA.FTZ R201, R222, R89, -R113 ;  /* 0x00000059dec97223 */ /* 0x000fcc0000010871 */
[----:B------:R-:W3:Y:S01]  /*b1f0*/  MUFU.EX2 R207, R207 ;  /* 0x000000cf00cf7308 */ /* 0x000ee20000000800 */
[----:B--2---:R-:W-:-:S01]  /*b200*/  FADD.FTZ R98, R114, R3 ;  /* 0x0000000372627221 */ /* 0x004fc20000010000 */
[----:B------:R-:W-:-:S05]  /*b210*/  IADD3 R3, -R227, 0xb, RZ ;  /* 0x0000000be3037810 */ /* 0x000fca0007ffe1ff */
[----:B------:R2:W-:Y:S06]  /*b220*/  BAR.ARV R3, 0x100 ;  /* 0x000400030000751d */ /* 0x0005ec0000002000 */
[----:B------:R-:W4:Y:S01]  /*b230*/  MUFU.EX2 R9, R9 ;  /* 0x0000000900097308 */ /* 0x000f220000000800 */
[----:B-1----:R-:W-:-:S01]  /*b240*/  FADD.FTZ R4, R99, R4 ;  /* 0x0000000463047221 */ /* 0x002fc20000010000 */
[----:B--2---:R-:W-:Y:S02]  /*b250*/  @!P0 VIADD R3, R146, 0x2e840 ;  /* 0x0002e84092038836 */ /* 0x004fe40000000000 */
[----:B---3--:R-:W-:-:S01]  /*b260*/  FADD.FTZ R203, R207, R98 ;  /* 0x00000062cfcb7221 */ /* 0x008fc20000010000 */
        /* <DEDUP_REMOVED lines=35> */
[----:B------:R-:W-:-:S03]  /*b4a0*/  FADD.FTZ R134, R103, R134 ;  /* 0x0000008667867221 */ /* 0x000fc60000010000 */
[----:B------:R-:W3:Y:S01]  /*b4b0*/  MUFU.EX2 R113, R113 ;  /* 0x0000007100717308 */ /* 0x000ee20000000800 */
[----:B--2---:R-:W-:-:S01]  /*b4c0*/  FADD.FTZ R3, R201, R4 ;  /* 0x00000004c9037221 */ /* 0x004fc20000010000 */
[----:B------:R-:W-:-:S03]  /*b4d0*/  FADD.FTZ R4, R111, R134 ;  /* 0x000000866f047221 */ /* 0x000fc60000010000 */
[----:B-1----:R-:W-:-:S04]  /*b4e0*/  FADD.FTZ R146, R98, R3 ;  /* 0x0000000362927221 */ /* 0x002fc80000010000 */
[----:B---3--:R-:W-:Y:S01]  /*b4f0*/  FADD.FTZ R3, R113, R146 ;  /* 0x0000009271037221 */ /* 0x008fe20000010000 */
[----:B------:R-:W-:Y:S06]  /*b500*/  @!P1 BRA `(.L_x_7168) ;  /* 0x0000000000049947 */ /* 0x000fec0003800000 */
[----:B------:R-:W-:Y:S01]  /*b510*/  BPT.TRAP 0x1 ;  /* 0x000000040000795c */ /* 0x000fe20000300000 */
.L_x_7168:
        /* <DEDUP_REMOVED lines=13> */
[----:B------:R-:W-:Y:S01]  /*b5f0*/  F2FP.SATFINITE.E4M3.F32.PACK_AB_MERGE_C R91, R132, R115, R91 ;  /* 0x00000073845b723e */ /* 0x000fe2000480705b */
        /* <DEDUP_REMOVED lines=121> */
.L_x_7159:
[----:B------:R-:W-:-:S13]  /*bd90*/  ISETP.LE.AND P2, PT, RZ, UR41, PT ;  /* 0x00000029ff007c0c */ /* 0x000fda000bf43270 */
[----:B------:R-:W-:Y:S05]  /*bda0*/  @!P2 BRA `(.L_x_7170) ;  /* 0x0000004000f4a947 */ /* 0x000fea0003800000 */
[----:B------:R-:W-:Y:S01]  /*bdb0*/  IMAD.MOV.U32 R7, RZ, RZ, R90 ;  /* 0x000000ffff077224 */ /* 0x000fe200078e005a */
[----:B------:R-:W-:Y:S01]  /*bdc0*/  UMOV UR40, UR48 ;  /* 0x0000003000287c82 */ /* 0x000fe20008000000 */
[----:B------:R-:W-:Y:S02]  /*bdd0*/  IMAD.MOV.U32 R6, RZ, RZ, R88 ;  /* 0x000000ffff067224 */ /* 0x000fe400078e0058 */
[----:B------:R-:W-:-:S07]  /*bde0*/  IMAD.MOV.U32 R8, RZ, RZ, R2 ;  /* 0x000000ffff087224 */ /* 0x000fce00078e0002 */
.L_x_7180:
        /* <DEDUP_REMOVED lines=9> */
.L_x_7172:
[----:B------:R-:W-:Y:S01]  /*be80*/  ULEA UR6, UR48, UR37, 0x3 ;  /* 0x0000002530067291 */ /* 0x000fe2000f8e183f */
[----:B------:R-:W-:-:S08]  /*be90*/  SHF.L.U32 R9, R2, 0x1f, RZ ;  /* 0x0000001f02097819 */ /* 0x000fd000000006ff */
[----:B------:R1:W2:Y:S01]  /*bea0*/  SYNCS.PHASECHK.TRANS64.TRYWAIT P2, [UR6+0x2e830], R9 ;  /* 0x02e83009ff0075a7 */ /* 0x0002a20008040146 */
[----:B------:R-:W-:Y:S05]  /*beb0*/  @!P1 BRA `(.L_x_7173) ;  /* 0x0000000000049947 */ /* 0x000fea0003800000 */
[----:B------:R-:W-:Y:S01]  /*bec0*/  BPT.TRAP 0x1 ;  /* 0x000000040000795c */ /* 0x000fe20000300000 */
.L_x_7173:
[----:B--2---:R-:W-:Y:S05]  /*bed0*/  @P2 BRA `(.L_x_7171) ;  /* 0x0000000000082947 */ /* 0x004fea0003800000 */
[----:B------:R-:W2:Y:S02]  /*bee0*/  SYNCS.PHASECHK.TRANS64.TRYWAIT P2, [UR6+0x2e830], R9 ;  /* 0x02e83009ff0075a7 */ /* 0x000ea40008040146 */
[----:B--2---:R-:W-:Y:S05]  /*bef0*/  @!P2 BRA `(.L_x_7174) ;  /* 0x0000009c00eca947 */ /* 0x004fea0003800000 */
.L_x_7171:
[----:B--2---:R-:W2:Y:S01]  /*bf00*/  S2R R10, SR_TID.X ;  /* 0x00000000000a7919 */ /* 0x004ea20000002100 */
[----:B------:R-:W-:Y:S01]  /*bf10*/  R2UR UR45, R5 ;  /* 0x00000000052d72ca */ /* 0x000fe200000e0000 */
[----:B------:R-:W-:Y:S01]  /*bf20*/  UMOV UR19, 0x40000040 ;  /* 0x4000004000137882 */ /* 0x000fe20000000000 */
[----:B------:R-:W-:Y:S01]  /*bf30*/  UMOV UR20, UR16 ;  /* 0x0000001000147c82 */ /* 0x000fe20008000000 */
[----:B------:R-:W-:Y:S01]  /*bf40*/  UMOV UR21, UR17 ;  /* 0x0000001100157c82 */ /* 0x000fe20008000000 */
        /* <DEDUP_REMOVED lines=9> */
[----:B------:R-:W-:Y:S01]  /*bfe0*/  UIMAD UR45, UR48, 0x700, UR45 ;  /* 0x00000700302d78a4 */ /* 0x000fe2000f8e022d */
[----:B------:R-:W-:Y:S01]  /*bff0*/  UMOV UR35, 0x40000040 ;  /* 0x4000004000237882 */ /* 0x000fe20000000000 */
[----:B------:R-:W-:-:S02]  /*c000*/  UMOV UR7, 0x40000040 ;  /* 0x4000004000077882 */ /* 0x000fc40000000000 */
[----:B------:R-:W-:Y:S02]  /*c010*/  UIADD3 UR22, UR45, 0x100, URZ ;  /* 0x000001002d167890 */ /* 0x000fe4000fffe03f */
[----:B------:R-:W-:Y:S02]  /*c020*/  UIADD3 UR26, UR45, 0x200, URZ ;  /* 0x000002002d1a7890 */ /* 0x000fe4000fffe03f */
[----:B------:R-:W-:Y:S01]  /*c030*/  UMOV UR18, UR45 ;  /* 0x0000002d00127c82 */ /* 0x000fe20008000000 */
[----:B------:R-:W-:Y:S02]  /*c040*/  UIADD3 UR30, UR45, 0x300, URZ ;  /* 0x000003002d1e7890 */ /* 0x000fe4000fffe03f */
[----:B------:R-:W-:Y:S02]  /*c050*/  UIADD3 UR34, UR45, 0x400, URZ ;  /* 0x000004002d227890 */ /* 0x000fe4000fffe03f */
[----:B------:R-:W-:Y:S02]  /*c060*/  UIADD3 UR6, UR45, 0x600, URZ ;  /* 0x000006002d067890 */ /* 0x000fe4000fffe03f */
[----:B------:R-:W-:Y:S01]  /*c070*/  UIADD3 UR10, UR45, 0x602, URZ ;  /* 0x000006022d0a7890 */ /* 0x000fe2000fffe03f */
[----:B------:R-:W-:Y:S01]  /*c080*/  UMOV UR11, 0x40000040 ;  /* 0x40000040000b7882 */ /* 0x000fe20000000000 */
[----:B--2---:R-:W-:Y:S01]  /*c090*/  SHF.R.U32.HI R10, RZ, 0x7, R10 ;  /* 0x00000007ff0a7819 */ /* 0x004fe2000001160a */
[----:B------:R-:W-:Y:S01]  /*c0a0*/  UIADD3 UR14, UR45, 0x6, URZ ;  /* 0x000000062d0e7890 */ /* 0x000fe2000fffe03f */
[----:B------:R-:W-:-:S03]  /*c0b0*/  UMOV UR15, 0x40000040 ;  /* 0x40000040000f7882 */ /* 0x000fc60000000000 */
        /* <DEDUP_REMOVED lines=157> */
.L_x_7176:
[----:B------:R-:W-:Y:S01]  /*ca90*/  ULEA UR6, UR40, UR37, 0x3 ;  /* 0x0000002528067291 */ /* 0x000fe2000f8e183f */
[----:B------:R-:W-:-:S08]  /*caa0*/  SHF.L.U32 R8, R8, 0x1f, RZ ;  /* 0x0000001f08087819 */ /* 0x000fd000000006ff */
[----:B------:R1:W2:Y:S01]  /*cab0*/  SYNCS.PHASECHK.TRANS64.TRYWAIT P2, [UR6+0x2e850], R8 ;  /* 0x02e85008ff0075a7 */ /* 0x0002a20008040146 */
[----:B------:R-:W-:Y:S05]  /*cac0*/  @!P1 BRA `(.L_x_7177) ;  /* 0x0000000000049947 */ /* 0x000fea0003800000 */
[----:B------:R-:W-:Y:S01]  /*cad0*/  BPT.TRAP 0x1 ;  /* 0x000000040000795c */ /* 0x000fe20000300000 */
.L_x_7177:
[----:B--2---:R-:W-:Y:S05]  /*cae0*/  @P2 BRA `(.L_x_7175) ;  /* 0x0000000000082947 */ /* 0x004fea0003800000 */
[----:B------:R-:W2:Y:S02]  /*caf0*/  SYNCS.PHASECHK.TRANS64.TRYWAIT P2, [UR6+0x2e850], R8 ;  /* 0x02e85008ff0075a7 */ /* 0x000ea40008040146 */
[----:B--2---:R-:W-:Y:S05]  /*cb00*/  @!P2 BRA `(.L_x_7178) ;  /* 0x000000940000a947 */ /* 0x004fea0003800000 */
.L_x_7175:
[----:B------:R-:W-:Y:S01]  /*cb10*/  UIADD3 UR6, UR37, 0x400, URZ ;  /* 0x0000040025067890 */ /* 0x000fe2000fffe03f */
[----:B------:R-:W-:Y:S01]  /*cb20*/  WARPGROUP.ARRIVE ;  /* 0x00000000000079c5 */ /* 0x000fe20000000000 */
[----:B------:R-:W-:Y:S01]  /*cb30*/  UMOV UR7, 0xc0000010 ;  /* 0xc000001000077882 */ /* 0x000fe20000000000 */
[----:B------:R-:W-:Y:S01]  /*cb40*/  UMOV UR11, 0xc0000010 ;  /* 0xc0000010000b7882 */ /* 0x000fe20000000000 */
[----:B------:R-:W-:Y:S01]  /*cb50*/  USHF.R.U32.HI UR6, URZ, 0x4, UR6 ;  /* 0x000000043f067899 */ /* 0x000fe20008011606 */
[C---:B--2---:R-:W-:Y:S01]  /*cb60*/  FMUL.FTZ R9, R0.reuse, R184 ;  /* 0x000000b800097220 */ /* 0x044fe20000410000 */
[C---:B------:R-:W-:Y:S01]  /*cb70*/  FMUL.FTZ R10, R0.reuse, R186 ;  /* 0x000000ba000a7220 */ /* 0x040fe20000410000 */
[C---:B-1----:R-:W-:Y:S01]  /*cb80*/  FMUL.FTZ R8, R0.reuse, R185 ;  /* 0x000000b900087220 */ /* 0x042fe20000410000 */
        /* <DEDUP_REMOVED lines=141> */
[----:B------:R-:W-:-:S06]  /*d460*/  UMOV UR7, 0xc0000010 ;  /* 0xc000001000077882 */ /* 0x000fcc0000000000 */
[----:B------:R-:W1:Y:S01]  /*d470*/  MUFU.TANH R194, R194 ;  /* 0x000000c200c27308 */ /* 0x000e620000002400 */
[----:B--2---:R-:W-:-:S07]  /*d480*/  FMNMX.FTZ R171, R168, R171, !PT ;  /* 0x000000aba8ab7209 */ /* 0x004fce0007810000 */
[----:B------:R-:W2:Y:S01]  /*d490*/  MUFU.TANH R196, R196 ;  /* 0x000000c400c47308 */ /* 0x000ea20000002400 */
[----:B---3--:R-:W-:Y:S01]  /*d4a0*/  FMNMX.FTZ R173, R170, R173, !PT ;  /* 0x000000adaaad7209 */ /* 0x008fe20007810000 */
[----:B------:R-:W-:Y:S02]  /*d4b0*/  WARPGROUP.DEPBAR.LE gsb0, 0x0 ;  /* 0x00008000000079c5 */ /* 0x000fe40000010000 */
[----:B------:R-:W-:Y:S01]  /*d4c0*/  WARPGROUP.ARRIVE ;  /* 0x00000000000079c5 */ /* 0x000fe20000000000 */
[----:B------:R-:W-:-:S03]  /*d4d0*/  FMUL.FTZ R224, R0, R179 ;  /* 0x000000b300e07220 */ /* 0x000fc60000410000 */
[----:B------:R-:W3:Y:S01]  /*d4e0*/  MUFU.TANH R172, R172 ;  /* 0x000000ac00ac7308 */ /* 0x000ee20000002400 */
[----:B-1----:R-:W-:Y:S01]  /*d4f0*/  FMNMX.FTZ R171, R194, R171, !PT ;  /* 0x000000abc2ab7209 */ /* 0x002fe20007810000 */
[----:B------:R-:W-:Y:S01]  /*d500*/  FMUL.FTZ R226, R0, R181 ;  /* 0x000000b500e27220 */ /* 0x000fe20000410000 */
[----:B------:R-:W1:Y:S01]  /*d510*/  S2R R227, SR_TID.X ;  /* 0x0000000000e37919 */ /* 0x000e620000002100 */
[----:B------:R-:W-:Y:S01]  /*d520*/  QGMMA.64x128x32.F32.E4M3.E4M3 R24, R220, gdesc[UR8], R24, gsb0 ;  /* 0x01e00008dc187df3 */ /* 0x000fe20008000818 */
[----:B------:R-:W-:Y:S01]  /*d530*/  UIADD3 UR10, UR6, 0x200, URZ ;  /* 0x00000200060a7890 */ /* 0x000fe2000fffe03f */
[----:B------:R-:W-:Y:S02]  /*d540*/  UMOV UR11, 0xc0000010 ;  /* 0xc0000010000b7882 */ /* 0x000fe40000000000 */
[----:B------:R-:W4:Y:S01]  /*d550*/  MUFU.TANH R174, R174 ;  /* 0x000000ae00ae7308 */ /* 0x000f220000002400 */
[----:B--2---:R-:W-:-:S07]  /*d560*/  FMNMX.FTZ R173, R196, R173, !PT ;  /* 0x000000adc4ad7209 */ /* 0x004fce0007810000 */
[----:B------:R-:W2:Y:S01]  /*d570*/  MUFU.TANH R198, R198 ;  /* 0x000000c600c67308 */ /* 0x000ea20000002400 */
[----:B---3--:R-:W-:-:S07]  /*d580*/  FMNMX.FTZ R171, R172, R171, !PT ;  /* 0x000000abacab7209 */ /* 0x008fce0007810000 */
[----:B------:R-:W3:Y:S01]  /*d590*/  MUFU.TANH R176, R176 ;  /* 0x000000b000b07308 */ /* 0x000ee20000002400 */
[----:B----4-:R-:W-:-:S07]  /*d5a0*/  FMNMX.FTZ R173, R174, R173, !PT ;  /* 0x000000adaead7209 */ /* 0x010fce0007810000 */
[----:B------:R-:W-:Y:S01]  /*d5b0*/  MUFU.TANH R178, R178 ;  /* 0x000000b200b27308 */ /* 0x000fe20000002400 */
[----:B--2---:R-:W-:Y:S02]  /*d5c0*/  FMNMX.FTZ R171, R198, R171, !PT ;  /* 0x000000abc6ab7209 */ /* 0x004fe40007810000 */
[----:B-1----:R-:W-:-:S05]  /*d5d0*/  SHF.R.U32.HI R227, RZ, 0x7, R227 ;  /* 0x00000007ffe37819 */ /* 0x002fca00000116e3 */
[----:B------:R-:W-:Y:S01]  /*d5e0*/  MUFU.TANH R224, R224 ;  /* 0x000000e000e07308 */ /* 0x000fe20000002400 */
[----:B---3--:R-:W-:-:S07]  /*d5f0*/  FMNMX.FTZ R171, R176, R171, !PT ;  /* 0x000000abb0ab7209 */ /* 0x008fce0007810000 */
        /* <DEDUP_REMOVED lines=14> */
[----:B------:R-:W-:Y:S01]  /*d6e0*/  WARPGROUP.ARRIVE ;  /* 0x00000000000079c5 */ /* 0x000fe20000000000 */
[C---:B------:R-:W-:Y:S01]  /*d6f0*/  FMUL.FTZ R220, R0.reuse, R175 ;  /* 0x000000af00dc7220 */ /* 0x040fe20000410000 */
[----:B------:R-:W-:-:S03]  /*d700*/  FMUL.FTZ R222, R0, R177 ;  /* 0x000000b100de7220 */ /* 0x000fc60000410000 */
[----:B------:R-:W-:Y:S01]  /*d710*/  MUFU.TANH R162, R162 ;  /* 0x000000a200a27308 */ /* 0x000fe20000002400 */
[----:B------:R-:W-:Y:S01]  /*d720*/  QGMMA.64x128x32.F32.E4M3.E4M3 R24, R216, gdesc[UR8], R24, gsb0 ;  /* 0x01e00008d8187df3 */ /* 0x000fe20008000818 */
[----:B------:R-:W-:Y:S01]  /*d730*/  UIADD3 UR10, UR6, 0x300, URZ ;  /* 0x00000300060a7890 */ /* 0x000fe2000fffe03f */
[----:B------:R-:W-:-:S05]  /*d740*/  UMOV UR11, 0xc0000010 ;  /* 0xc0000010000b7882 */ /* 0x000fca0000000000 */
[----:B------:R-:W1:Y:S08]  /*d750*/  MUFU.TANH R220, R220 ;  /* 0x000000dc00dc7308 */ /* 0x000e700000002400 */
[----:B------:R-:W2:Y:S08]  /*d760*/  MUFU.TANH R222, R222 ;  /* 0x000000de00de7308 */ /* 0x000eb00000002400 */
[----:B------:R-:W3:Y:S01]  /*d770*/  MUFU.TANH R161, R161 ;  /* 0x000000a100a17308 */ /* 0x000ee20000002400 */
[----:B-1----:R-:W-:-:S04]  /*d780*/  FMNMX.FTZ R173, R220, R173, !PT ;  /* 0x000000addcad7209 */ /* 0x002fc80007810000 */
[----:B------:R-:W-:-:S03]  /*d790*/  FMNMX.FTZ R173, R178, R173, !PT ;  /* 0x000000adb2ad7209 */ /* 0x000fc60007810000 */
[----:B------:R-:W1:Y:S01]  /*d7a0*/  MUFU.TANH R163, R163 ;  /* 0x000000a300a37308 */ /* 0x000e620000002400 */
[----:B--2---:R-:W-:Y:S02]  /*d7b0*/  FMNMX.FTZ R171, R222, R171, !PT ;  /* 0x000000abdeab7209 */ /* 0x004fe40007810000 */
[----:B------:R-:W-:Y:S02]  /*d7c0*/  FMNMX.FTZ R173, R224, R173, !PT ;  /* 0x000000ade0ad7209 */ /* 0x000fe40007810000 */
[----:B------:R-:W-:Y:S02]  /*d7d0*/  FMNMX.FTZ R171, R180, R171, !PT ;  /* 0x000000abb4ab7209 */ /* 0x000fe40007810000 */
[----:B------:R-:W-:Y:S01]  /*d7e0*/  FMNMX.FTZ R173, R182, R173, !PT ;  /* 0x000000adb6ad7209 */ /* 0x000fe20007810000 */
[----:B------:R-:W2:Y:S01]  /*d7f0*/  MUFU.TANH R164, R164 ;  /* 0x000000a400a47308 */ /* 0x000ea20000002400 */
[----:B------:R-:W-:Y:S02]  /*d800*/  FMNMX.FTZ R171, R226, R171, !PT ;  /* 0x000000abe2ab7209 */ /* 0x000fe40007810000 */
[----:B------:R-:W-:-:S02]  /*d810*/  FMNMX.FTZ R173, R169, R173, !PT ;  /* 0x000000ada9ad7209 */ /* 0x000fc40007810000 */
[----:B------:R-:W-:Y:S02]  /*d820*/  FMNMX.FTZ R171, R152, R171, !PT ;  /* 0x000000ab98ab7209 */ /* 0x000fe40007810000 */
        /* <DEDUP_REMOVED lines=9> */
[----:B------:R-:W-:Y:S01]  /*d8c0*/  FMNMX.FTZ R175, R160, R171, !PT ;  /* 0x000000aba0af7209 */ /* 0x000fe20007810000 */
[----:B------:R-:W-:Y:S01]  /*d8d0*/  FMUL.FTZ R171, R0, R88 ;  /* 0x0000005800ab7220 */ /* 0x000fe20000410000 */
[----:B------:R-:W-:Y:S01]  /*d8e0*/  FMNMX.FTZ R88, R162, R173, !PT ;  /* 0x000000ada2587209 */ /* 0x000fe20007810000 */
[----:B------:R-:W5:Y:S01]  /*d8f0*/  MUFU.TANH R167, R167 ;  /* 0x000000a700a77308 */ /* 0x000f620000002400 */
[----:B---3--:R-:W-:Y:S01]  /*d900*/  FMNMX.FTZ R175, R161, R175, !PT ;  /* 0x000000afa1af7209 */ /* 0x008fe20007810000 */
[----:B------:R-:W-:Y:S01]  /*d910*/  FMUL.FTZ R173, R0, R89 ;  /* 0x0000005900ad7220 */ /* 0x000fe20000410000 */
[----:B-1----:R-:W-:Y:S02]  /*d920*/  FMNMX.FTZ R177, R163, R88, !PT ;  /* 0x00000058a3b17209 */ /* 0x002fe40007810000 */
[----:B--2---:R-:W-:Y:S01]  /*d930*/  FMNMX.FTZ R88, R164, R175, !PT ;  /* 0x000000afa4587209 */ /* 0x004fe20007810000 */
[----:B------:R-:W-:Y:S01]  /*d940*/  FMUL.FTZ R175, R0, R90 ;  /* 0x0000005a00af7220 */ /* 0x000fe20000410000 */
[----:B----4-:R-:W-:Y:S01]  /*d950*/  FMNMX.FTZ R177, R166, R177, !PT ;  /* 0x000000b1a6b17209 */ /* 0x010fe20007810000 */
[----:B------:R-:W1:Y:S01]  /*d960*/  MUFU.TANH R136, R136 ;  /* 0x0000008800887308 */ /* 0x000e620000002400 */
[----:B-----5:R-:W-:-:S07]  /*d970*/  FMNMX.FTZ R89, R165, R88, !PT ;  /* 0x00000058a5597209 */ /* 0x020fce0007810000 */
[----:B------:R-:W2:Y:S01]  /*d980*/  MUFU.TANH R138, R138 ;  /* 0x0000008a008a7308 */ /* 0x000ea20000002400 */
[----:B------:R-:W-:-:S07]  /*d990*/  FMNMX.FTZ R177, R167, R177, !PT ;  /* 0x000000b1a7b17209 */ /* 0x000fce0007810000 */
        /* <DEDUP_REMOVED lines=15> */
[----:B------:R-:W-:Y:S02]  /*da90*/  WARPGROUP.DEPBAR.LE gsb0, 0x0 ;  /* 0x00008000000079c5 */ /* 0x000fe40000010000 */
[----:B------:R-:W-:Y:S01]  /*daa0*/  WARPGROUP.ARRIVE ;  /* 0x00000000000079c5 */ /* 0x000fe20000000000 */
[----:B--2---:R-:W-:-:S04]  /*dab0*/  FMNMX.FTZ R177, R143, R90, !PT ;  /* 0x0000005a8fb17209 */ /* 0x004fc80007810000 */
[----:B------:R-:W2:Y:S01]  /*dac0*/  MUFU.TANH R145, R145 ;  /* 0x0000009100917308 */ /* 0x000ea20000002400 */
[----:B------:R-:W-:Y:S01]  /*dad0*/  QGMMA.64x128x32.F32.E4M3.E4M3 R24, R212, gdesc[UR8], R24, gsb0 ;  /* 0x01e00008d4187df3 */ /* 0x000fe20008000818 */
[----:B---3--:R-:W-:Y:S01]  /*dae0*/  FMNMX.FTZ R88, R144, R89, !PT ;  /* 0x0000005990587209 */ /* 0x008fe20007810000 */
        /* <DEDUP_REMOVED lines=36> */
[----:B------:R-:W-:-:S06]  /*dd30*/  WARPGROUP.DEPBAR.LE gsb0, 0x0 ;  /* 0x00008000000079c5 */ /* 0x000fcc0000010000 */
[----:B------:R-:W2:Y:S01]  /*dd40*/  MUFU.TANH R132, R132 ;  /* 0x0000008400847308 */ /* 0x000ea20000002400 */
[----:B---3--:R-:W-:Y:S01]  /*dd50*/  FMNMX.FTZ R89, R129, R88, !PT ;  /* 0x0000005881597209 */ /* 0x008fe20007810000 */
[----:B------:R-:W-:-:S06]  /*dd60*/  WARPGROUP.ARRIVE ;  /* 0x00000000000079c5 */ /* 0x000fcc0000000000 */
[----:B------:R-:W3:Y:S01]  /*dd70*/  MUFU.TANH R134, R134 ;  /* 0x0000008600867308 */ /* 0x000ee20000002400 */
[----:B-1----:R-:W-:Y:S01]  /*dd80*/  FMNMX.FTZ R177, R131, R90, !PT ;  /* 0x0000005a83b17209 */ /* 0x002fe20007810000 */
[----:B------:R-:W-:Y:S01]  /*dd90*/  QGMMA.64x128x32.F32.E4M3.E4M3 R24, R208, gdesc[UR8], R24, gsb0 ;  /* 0x01e00008d0187df3 */ /* 0x000fe20008000818 */
[----:B------:R-:W-:Y:S01]  /*dda0*/  UIADD3 UR10, UR6, 0x500, URZ ;  /* 0x00000500060a7890 */ /* 0x000fe2000fffe03f */
[----:B------:R-:W-:Y:S01]  /*ddb0*/  UMOV UR11, 0xc0000010 ;  /* 0xc0000010000b7882 */ /* 0x000fe20000000000 */
[----:B------:R-:W-:-:S03]  /*ddc0*/  UIADD3 UR6, UR6, 0x600, URZ ;  /* 0x0000060006067890 */ /* 0x000fc6000fffe03f */
        /* <DEDUP_REMOVED lines=40> */
[----:B------:R-:W-:Y:S06]  /*e050*/  QGMMA.64x128x32.F32.E4M3.E4M3 R24, R204, gdesc[UR8], R24, gsb0 ;  /* 0x01e00008cc187df3 */ /* 0x000fec0008000818 */
        /* <DEDUP_REMOVED lines=28> */
[----:B------:R-:W1:Y:S05]  /*e220*/  LDC R89, c[0x0][0x988] ;  /* 0x00026200ff597b82 */ /* 0x000e6a0000000800 */
[----:B------:R-:W4:Y:S01]  /*e230*/  MUFU.TANH R103, R103 ;  /* 0x0000006700677308 */ /* 0x000f220000002400 */
[----:B--2---:R-:W-:Y:S02]  /*e240*/  FMNMX.FTZ R90, R102, R177, !PT ;  /* 0x000000b1665a7209 */ /* 0x004fe40007810000 */
[----:B---3--:R-:W-:-:S05]  /*e250*/  FMNMX.FTZ R177, R101, R88, !PT ;  /* 0x0000005865b17209 */ /* 0x008fca0007810000 */
[----:B------:R-:W2:Y:S01]  /*e260*/  SHFL.BFLY PT, R88, R177, 0x2, 0x1f ;  /* 0x0c401f00b1587f89 */ /* 0x000ea200000e0000 */
[----:B----4-:R-:W-:-:S05]  /*e270*/  FMNMX.FTZ R179, R103, R90, !PT ;  /* 0x0000005a67b37209 */ /* 0x010fca0007810000 */
[----:B------:R-:W3:Y:S01]  /*e280*/  SHFL.BFLY PT, R90, R179, 0x2, 0x1f ;  /* 0x0c401f00b35a7f89 */ /* 0x000ee200000e0000 */
[----:B------:R-:W-:Y:S02]  /*e290*/  WARPGROUP.DEPBAR.LE gsb0, 0x0 ;  /* 0x00008000000079c5 */ /* 0x000fe40000010000 */
[----:B------:R-:W-:-:S06]  /*e2a0*/  WARPGROUP.ARRIVE ;  /* 0x00000000000079c5 */ /* 0x000fcc0000000000 */
[----:B------:R-:W-:Y:S01]  /*e2b0*/  QGMMA.64x128x32.F32.E4M3.E4M3 R24, R200, gdesc[UR4], R24, gsb0 ;  /* 0x01e00004c8187df3 */ /* 0x000fe20008000818 */
[----:B--2---:R-:W-:-:S05]  /*e2c0*/  FMNMX.FTZ R181, R177, R88, !PT ;  /* 0x00000058b1b57209 */ /* 0x004fca0007810000 */
[----:B------:R-:W2:Y:S01]  /*e2d0*/  SHFL.BFLY PT, R88, R181, 0x1, 0x1f ;  /* 0x0c201f00b5587f89 */ /* 0x000ea200000e0000 */
[----:B---3--:R-:W-:-:S05]  /*e2e0*/  FMNMX.FTZ R183, R179, R90, !PT ;  /* 0x0000005ab3b77209 */ /* 0x008fca0007810000 */
[----:B------:R-:W3:Y:S01]  /*e2f0*/  SHFL.BFLY PT, R90, R183, 0x1, 0x1f ;  /* 0x0c201f00b75a7f89 */ /* 0x000ee200000e0000 */
[----:B--2---:R-:W-:-:S05]  /*e300*/  FMNMX.FTZ R88, R181, R88, !PT ;  /* 0x00000058b5587209 */ /* 0x004fca0007810000 */
[C---:B------:R-:W-:Y:S01]  /*e310*/  FADD.FTZ R6, -R88.reuse, R6 ;  /* 0x0000000658067221 */ /* 0x040fe20000010100 */
[----:B-1----:R-:W-:-:S01]  /*e320*/  FFMA.FTZ R216, R88, R89, -8 ;  /* 0xc100000058d87423 */ /* 0x002fc20000010059 */
[----:B---3--:R-:W-:Y:S02]  /*e330*/  FMNMX.FTZ R90, R183, R90, !PT ;  /* 0x0000005ab75a7209 */ /* 0x008fe40007810000 */
[-C--:B------:R-:W-:Y:S01]  /*e340*/  FMUL.FTZ R177, R6, R89.reuse ;  /* 0x0000005906b17220 */ /* 0x080fe20000410000 */
[-CC-:B------:R-:W-:Y:S01]  /*e350*/  FFMA.FTZ R218, R9, R89.reuse, -R216.reuse ;  /* 0x0000005909da7223 */ /* 0x180fe200000108d8 */
[----:B------:R-:W-:-:S01]  /*e360*/  FFMA.FTZ R9, R8, R89, -R216 ;  /* 0x0000005908097223 */ /* 0x000fc200000108d8 */
[----:B------:R-:W-:Y:S01]  /*e370*/  FFMA.FTZ R8, R12, R89, -R216 ;  /* 0x000000590c087223 */ /* 0x000fe200000108d8 */
[----:B------:R-:W-:-:S01]  /*e380*/  FADD.FTZ R6, -R90, R7 ;  /* 0x000000075a067221 */ /* 0x000fc20000010100 */
[-CC-:B------:R-:W-:Y:S01]  /*e390*/  FFMA.FTZ R12, R20, R89.reuse, -R216.reuse ;  /* 0x00000059140c7223 */ /* 0x180fe200000108d8 */
[----:B------:R1:W-:Y:S01]  /*e3a0*/  MUFU.EX2 R7, R177 ;  /* 0x000000b100077308 */ /* 0x0003e20000000800 */
[----:B------:R-:W-:-:S01]  /*e3b0*/  FFMA.FTZ R20, R186, R89, -R216 ;  /* 0x00000059ba147223 */ /* 0x000fc200000108d8 */
[-CC-:B------:R-:W-:Y:S01]  /*e3c0*/  FFMA.FTZ R186, R173, R89.reuse, -R216.reuse ;  /* 0x00000059adba7223 */ /* 0x180fe200000108d8 */
[-C--:B------:R-:W-:Y:S01]  /*e3d0*/  FMUL.FTZ R6, R6, R89.reuse ;  /* 0x0000005906067220 */ /* 0x080fe20000410000 */
[-CC-:B------:R-:W-:Y:S01]  /*e3e0*/  FFMA.FTZ R13, R13, R89.reuse, -R216.reuse ;  /* 0x000000590d0d7223 */ /* 0x180fe200000108d8 */
[----:B------:R-:W-:-:S01]  /*e3f0*/  FFMA.FTZ R21, R21, R89, -R216 ;  /* 0x0000005915157223 */ /* 0x000fc200000108d8 */
[-CC-:B------:R-:W-:Y:S01]  /*e400*/  FFMA.FTZ R168, R168, R89.reuse, -R216.reuse ;  /* 0x00000059a8a87223 */ /* 0x180fe200000108d8 */
[----:B------:R-:W-:-:S01]  /*e410*/  FFMA.FTZ R179, R194, R89, -R216 ;  /* 0x00000059c2b37223 */ /* 0x000fc200000108d8 */
[----:B------:R-:W2:Y:S01]  /*e420*/  MUFU.EX2 R218, R218 ;  /* 0x000000da00da7308 */ /* 0x000ea20000000800 */
[----:B-1----:R-:W-:-:S01]  /*e430*/  FFMA.FTZ R177, R188, R89, -R216 ;  /* 0x00000059bcb17223 */ /* 0x002fc200000108d8 */
[-C--:B------:R-:W-:Y:S01]  /*e440*/  FFMA.FTZ R188, R90, R89.reuse, -8 ;  /* 0xc10000005abc7423 */ /* 0x080fe20000010059 */
        /* <DEDUP_REMOVED lines=14> */
[----:B--2---:R-:W-:-:S01]  /*e530*/  FFMA.FTZ R4, R7, R4, R218 ;  /* 0x0000000407047223 */ /* 0x004fc200000100da */
[-CC-:B------:R-:W-:Y:S01]  /*e540*/  FFMA.FTZ R189, R196, R89.reuse, -R188.reuse ;  /* 0x00000059c4bd7223 */ /* 0x180fe200000108bc */
[----:B------:R-:W-:-:S01]  /*e550*/  FFMA.FTZ R174, R174, R89, -R188 ;  /* 0x00000059aeae7223 */ /* 0x000fc200000108bc */
[-CC-:B------:R-:W-:Y:S01]  /*e560*/  FFMA.FTZ R191, R220, R89.reuse, -R188.reuse ;  /* 0x00000059dcbf7223 */ /* 0x180fe200000108bc */
[----:B------:R-:W-:-:S01]  /*e570*/  FFMA.FTZ R178, R178, R89, -R188 ;  /* 0x00000059b2b27223 */ /* 0x000fc200000108bc */
[-C--:B------:R-:W-:Y:S01]  /*e580*/  FFMA.FTZ R183, R222, R89.reuse, -R216 ;  /* 0x00000059deb77223 */ /* 0x080fe200000108d8 */
        /* <DEDUP_REMOVED lines=95> */
[-CC-:B------:R-:W-:Y:S01]  /*eb80*/  FFMA.FTZ R93, R93, R89.reuse, -R216.reuse ;  /* 0x000000595d5d7223 */ /* 0x180fe200000108d8 */
[----:B------:R-:W-:-:S01]  /*eb90*/  FFMA.FTZ R96, R96, R89, -R216 ;  /* 0x0000005960607223 */ /* 0x000fc200000108d8 */
[----:B------:R-:W2:Y:S01]  /*eba0*/  MUFU.EX2 R177, R177 ;  /* 0x000000b100b17308 */ /* 0x000ea20000000800 */
[----:B---3--:R-:W-:-:S01]  /*ebb0*/  FADD.FTZ R192, R20, R195 ;  /* 0x000000c314c07221 */ /* 0x008fc20000010000 */
[-CC-:B------:R-:W-:Y:S01]  /*ebc0*/  FFMA.FTZ R97, R97, R89.reuse, -R216.reuse ;  /* 0x0000005961617223 */ /* 0x180fe200000108d8 */
[----:B------:R-:W-:-:S01]  /*ebd0*/  FFMA.FTZ R100, R100, R89, -R216 ;  /* 0x0000005964647223 */ /* 0x000fc200000108d8 */
[----:B------:R-:W-:Y:S01]  /*ebe0*/  IADD3 R196, -R227, 0xb, RZ ;  /* 0x0000000be3c47810 */ /* 0x000fe20007ffe1ff */
[----:B------:R-:W-:-:S01]  /*ebf0*/  FFMA.FTZ R101, R101, R89, -R216 ;  /* 0x0000005965657223 */ /* 0x000fc200000108d8 */
[----:B------:R-:W-:-:S02]  /*ec00*/  WARPGROUP.DEPBAR.LE gsb0, 0x0 ;  /* 0x00008000000079c5 */ /* 0x000fc40000010000 */
        /* <DEDUP_REMOVED lines=126> */
[-CC-:B------:R-:W-:Y:S01]  /*f3f0*/  FFMA.FTZ R192, R91, R89.reuse, -R188.reuse ;  /* 0x000000595bc07223 */ /* 0x180fe200000108bc */
        /* <DEDUP_REMOVED lines=36> */
[----:B------:R-:W-:-:S01]  /*f640*/  FFMA.FTZ R99, R102, R89, -R188 ;  /* 0x0000005966637223 */ /* 0x000fc200000108bc */
[----:B------:R-:W-:-:S04]  /*f650*/  FFMA.FTZ R102, R103, R89, -R188 ;  /* 0x0000005967667223 */ /* 0x000fc800000108bc */
[----:B------:R-:W1:Y:S01]  /*f660*/  MUFU.EX2 R117, R117 ;  /* 0x0000007500757308 */ /* 0x000e620000000800 */
[----:B--2---:R-:W-:-:S01]  /*f670*/  FADD.FTZ R4, R116, R3 ;  /* 0x0000000374047221 */ /* 0x004fc20000010000 */
[----:B------:R-:W-:-:S05]  /*f680*/  IMAD.U32 R3, RZ, RZ, UR48 ;  /* 0x00000030ff037e24 */ /* 0x000fca000f8e00ff */
[----:B------:R-:W-:Y:S01]  /*f690*/  @!P0 LEA R3, R3, UR37, 0x3 ;  /* 0x0000002503038c11 */ /* 0x000fe2000f8e18ff */
[----:B------:R-:W2:Y:S01]  /*f6a0*/  MUFU.EX2 R119, R119 ;  /* 0x0000007700777308 */ /* 0x000ea20000000800 */
[----:B---3--:R-:W-:-:S03]  /*f6b0*/  FADD.FTZ R194, R118, R195 ;  /* 0x000000c376c27221 */ /* 0x008fc60000010000 */
[----:B------:R-:W-:-:S04]  /*f6c0*/  @!P0 VIADD R3, R3, 0x2e840 ;  /* 0x0002e84003038836 */ /* 0x000fc80000000000 */
[----:B------:R-:W3:Y:S01]  /*f6d0*/  MUFU.EX2 R171, R171 ;  /* 0x000000ab00ab7308 */ /* 0x000ee20000000800 */
[----:B-1----:R-:W-:-:S01]  /*f6e0*/  FADD.FTZ R4, R117, R4 ;  /* 0x0000000475047221 */ /* 0x002fc20000010000 */
[----:B------:R-:W-:Y:S01]  /*f6f0*/  @!P0 PRMT R3, RZ, 0x654, R3 ;  /* 0x00000654ff038816 */ /* 0x000fe20000000003 */
[----:B------:R1:W-:Y:S06]  /*f700*/  BAR.ARV R196, 0x100 ;  /* 0x000400c40000751d */ /* 0x0003ec0000002000 */
[----:B------:R-:W4:Y:S01]  /*f710*/  MUFU.EX2 R175, R175 ;  /* 0x000000af00af7308 */ /* 0x000f220000000800 */
[----:B--2---:R-:W-:-:S01]  /*f720*/  FADD.FTZ R194, R119, R194 ;  /* 0x000000c277c27221 */ /* 0x004fc20000010000 */
[----:B------:R2:W-:Y:S06]  /*f730*/  @!P0 SYNCS.ARRIVE.TRANS64.RED.A1T0 RZ, [R3+URZ], RZ ;  /* 0x000000ff03ff89a7 */ /* 0x0005ec000810043f */
[----:B------:R-:W5:Y:S01]  /*f740*/  MUFU.EX2 R186, R186 ;  /* 0x000000ba00ba7308 */ /* 0x000f620000000800 */
[----:B---3--:R-:W-:-:S07]  /*f750*/  FADD.FTZ R195, R171, R4 ;  /* 0x00000004abc37221 */ /* 0x008fce0000010000 */
[----:B------:R-:W3:Y:S01]  /*f760*/  MUFU.EX2 R192, R192 ;  /* 0x000000c000c07308 */ /* 0x000ee20000000800 */
[----:B----4-:R-:W-:-:S07]  /*f770*/  FADD.FTZ R197, R175, R194 ;  /* 0x000000c2afc57221 */ /* 0x010fce0000010000 */
[----:B------:R-:W4:Y:S01]  /*f780*/  MUFU.EX2 R92, R92 ;  /* 0x0000005c005c7308 */ /* 0x000f220000000800 */
[----:B-----5:R-:W-:-:S07]  /*f790*/  FADD.FTZ R195, R186, R195 ;  /* 0x000000c3bac37221 */ /* 0x020fce0000010000 */
[----:B------:R-:W5:Y:S01]  /*f7a0*/  MUFU.EX2 R91, R91 ;  /* 0x0000005b005b7308 */ /* 0x000f620000000800 */
[----:B---3--:R-:W-:-:S07]  /*f7b0*/  FADD.FTZ R4, R192, R197 ;  /* 0x000000c5c0047221 */ /* 0x008fce0000010000 */
[----:B------:R-:W2:Y:S01]  /*f7c0*/  MUFU.EX2 R93, R93 ;  /* 0x0000005d005d7308 */ /* 0x000ea20000000800 */
[----:B----4-:R-:W-:-:S07]  /*f7d0*/  FADD.FTZ R188, R92, R195 ;  /* 0x000000c35cbc7221 */ /* 0x010fce0000010000 */
[----:B------:R-:W3:Y:S01]  /*f7e0*/  MUFU.EX2 R94, R94 ;  /* 0x0000005e005e7308 */ /* 0x000ee20000000800 */
[----:B-----5:R-:W-:-:S07]  /*f7f0*/  FADD.FTZ R103, R91, R4 ;  /* 0x000000045b677221 */ /* 0x020fce0000010000 */
[----:B------:R-:W4:Y:S01]  /*f800*/  MUFU.EX2 R96, R96 ;  /* 0x0000006000607308 */ /* 0x000f220000000800 */
[----:B--2---:R-:W-:-:S07]  /*f810*/  FADD.FTZ R3, R93, R188 ;  /* 0x000000bc5d037221 */ /* 0x004fce0000010000 */
        /* <DEDUP_REMOVED lines=14> */
[----:B----4-:R-:W-:-:S03]  /*f900*/  FADD.FTZ R4, R101, R188 ;  /* 0x000000bc65047221 */ /* 0x010fc60000010000 */
[----:B--2---:R-:W-:Y:S01]  /*f910*/  FADD.FTZ R3, R102, R3 ;  /* 0x0000000366037221 */ /* 0x004fe20000010000 */
[----:B-1----:R-:W-:Y:S06]  /*f920*/  @!P1 BRA `(.L_x_7179) ;  /* 0x0000000000049947 */ /* 0x002fec0003800000 */
[----:B------:R-:W-:Y:S01]  /*f930*/  BPT.TRAP 0x1 ;  /* 0x000000040000795c */ /* 0x000fe20000300000 */
.L_x_7179:
        /* <DEDUP_REMOVED lines=132> */
.L_x_7170:
[----:B------:R-:W-:Y:S06]  /*10180*/  BAR.ARV 0x8, 0x120 ;  /* 0x0204800000007b1d */ /* 0x000fec0000002000 */
[----:B------:R-:W-:Y:S05]  /*10190*/  @!P1 BRA `(.L_x_7181) ;  /* 0x0000000000049947 */ /* 0x000fea0003800000 */
[----:B------:R-:W-:Y:S01]  /*101a0*/  BPT.TRAP 0x1 ;  /* 0x000000040000795c */ /* 0x000fe20000300000 */
.L_x_7181:
[----:B------:R-:W-:Y:S01]  /*101b0*/  ULEA UR5, UR48, UR37, 0x3 ;  /* 0x0000002530057291 */ /* 0x000fe2000f8e183f */
[----:B------:R-:W-:-:S08]  /*101c0*/  SHF.L.U32 R0, R2, 0x1f, RZ ;  /* 0x0000001f02007819 */ /* 0x000fd000000006ff */
[----:B------:R1:W2:Y:S01]  /*101d0*/  SYNCS.PHASECHK.TRANS64.TRYWAIT P0, [UR5+0x2e850], R0 ;  /* 0x02e85000ff0075a7 */ /* 0x0002a20008000145 */
[----:B------:R-:W-:Y:S05]  /*101e0*/  @!P1 BRA `(.L_x_7182) ;  /* 0x0000000000049947 */ /* 0x000fea0003800000 */
[----:B------:R-:W-:Y:S01]  /*101f0*/  BPT.TRAP 0x1 ;  /* 0x000000040000795c */ /* 0x000fe20000300000 */
.L_x_7182:
[----:B--2---:R-:W-:Y:S05]  /*10200*/  @P0 BRA `(.L_x_7183) ;  /* 0x0000000000080947 */ /* 0x004fea0003800000 */
[----:B------:R-:W2:Y:S02]  /*10210*/  SYNCS.PHASECHK.TRANS64.TRYWAIT P0, [UR5+0x2e850], R0 ;  /* 0x02e85000ff0075a7 */ /* 0x000ea40008000145 */
[----:B--2---:R-:W-:Y:S05]  /*10220*/  @!P0 BRA `(.L_x_7184) ;  /* 0x0000005c00508947 */ /* 0x004fea0003800000 */
.L_x_7183:
        /* <DEDUP_REMOVED lines=93> */
.L_x_7185:
        /* <DEDUP_REMOVED lines=74> */
.L_x_7152:
        /* <DEDUP_REMOVED lines=42> */
[----:B------:R-:W-:Y:S01]  /*10f40*/  LOP3.LUT R4, R4, 0xc, RZ, 0xc0, !PT ;  /* 0x0000000c04047812 */ /* 0x000fe200078ec0ff */
[----:B------:R-:W1:Y:S01]  /*10f50*/  LDC.64 R84, c[0x0][0xb78] ;  /* 0x0002de00ff547b82 */ /* 0x000e620000000a00 */
[----:B------:R-:W-:Y:S01]  /*10f60*/  F2FP.BF16.F32.PACK_AB R33, R33, R36 ;  /* 0x000000242121723e */ /* 0x000fe200000010ff */
[----:B------:R-:W-:Y:S01]  /*10f70*/  ULDC.64 UR8, c[0x0][0xb70] ;  /* 0x0002dc0000087ab9 */ /* 0x000fe20000000a00 */
[----:B------:R-:W-:Y:S01]  /*10f80*/  IADD3 R4, P0, R4, UR6, RZ ;  /* 0x0000000604047c10 */ /* 0x000fe2000ff1e0ff */
[----:B------:R-:W-:-:S04]  /*10f90*/  ULDC UR10, c[0x0][0xa88] ;  /* 0x0002a200000a7ab9 */ /* 0x000fc80000000800 */
[----:B------:R-:W-:-:S05]  /*10fa0*/  IMAD.X R5, RZ, RZ, UR7, P0 ;  /* 0x00000007ff057e24 */ /* 0x000fca00080e06ff */
[----:B------:R2:W3:Y:S01]  /*10fb0*/  LDG.E.CONSTANT R50, desc[UR46][R4.64] ;  /* 0x0000002e04327981 */ /* 0x0004e2000c1e9900 */
[----:B------:R-:W-:Y:S01]  /*10fc0*/  IADD3 R15, P6, R18, 0x40, RZ ;  /* 0x00000040120f7810 */ /* 0x000fe20007fde0ff */
[----:B------:R-:W-:Y:S01]  /*10fd0*/  VIADD R87, R228, UR42 ;  /* 0x0000002ae4577c36 */ /* 0x000fe20008000000 */
[----:B------:R-:W-:Y:S01]  /*10fe0*/  BAR.SYNC.DEFER_BLOCKING 0x1, 0x100 ;  /* 0x0044000000007b1d */ /* 0x000fe20000010000 */
[----:B------:R-:W-:Y:S01]  /*10ff0*/  IADD3 R13, P3, R18, 0x60, RZ ;  /* 0x00000060120d7810 */ /* 0x000fe20007f7e0ff */
[----:B------:R-:W-:Y:S01]  /*11000*/  UIMAD UR5, UR5, UR8, URZ ;  /* 0x00000008050572a4 */ /* 0x000fe2000f8e023f */
[----:B------:R-:W-:Y:S01]  /*11010*/  F2FP.BF16.F32.PACK_AB R27, R26, R27 ;  /* 0x0000001b1a1b723e */ /* 0x000fe200000010ff */
[----:B------:R-:W-:Y:S01]  /*11020*/  UIMAD.WIDE.U32 UR6, UR43, UR8, URZ ;  /* 0x000000082b0672a5 */ /* 0x000fe2000f8e003f */
[----:B------:R-:W-:Y:S01]  /*11030*/  LOP3.LUT R12, R13, 0x380, RZ, 0xc0, !PT ;  /* 0x000003800d0c7812 */ /* 0x000fe200078ec0ff */
[----:B------:R-:W-:Y:S01]  /*11040*/  UIMAD UR5, UR43, UR9, UR5 ;  /* 0x000000092b0572a4 */ /* 0x000fe2000f8e0205 */
[----:B--2---:R-:W-:-:S02]  /*11050*/  LOP3.LUT P0, R4, R51, 0x3, RZ, 0xc0, !PT ;  /* 0x0000000333047812 */ /* 0x004fc4000780c0ff */
[----:B------:R-:W-:Y:S01]  /*11060*/  SHF.R.U64 R12, R12, 0x3, RZ ;  /* 0x000000030c0c7819 */ /* 0x000fe200000012ff */
[----:B------:R-:W-:Y:S01]  /*11070*/  UIADD3 UR5, UR7, UR5, URZ ;  /* 0x0000000507057290 */ /* 0x000fe2000fffe03f */
[----:B------:R-:W-:Y:S01]  /*11080*/  ISETP.EQ.OR P0, PT, R4, 0x3, !P0 ;  /* 0x000000030400780c */ /* 0x000fe20004702670 */
[----:B------:R-:W-:Y:S01]  /*11090*/  VIADD R4, R87, 0x8 ;  /* 0x0000000857047836 */ /* 0x000fe20000000000 */
[----:B------:R-:W-:Y:S01]  /*110a0*/  LOP3.LUT R12, R12, R13, RZ, 0x3c, !PT ;  /* 0x0000000d0c0c7212 */ /* 0x000fe200078e3cff */
[----:B------:R-:W-:Y:S01]  /*110b0*/  IMAD.X R13, RZ, RZ, R19, P3 ;  /* 0x000000ffff0d7224 */ /* 0x000fe200018e0613 */
[----:B------:R-:W-:Y:S02]  /*110c0*/  SEL R77, R21, R14, P0 ;  /* 0x0000000e154d7207 */ /* 0x000fe40000000000 */
[----:B------:R-:W-:Y:S02]  /*110d0*/  SEL R79, R14, R21, P0 ;  /* 0x000000150e4f7207 */ /* 0x000fe40000000000 */
[----:B------:R-:W-:-:S02]  /*110e0*/  LOP3.LUT R14, R15, 0x380, RZ, 0xc0, !PT ;  /* 0x000003800f0e7812 */ /* 0x000fc400078ec0ff */
[----:B------:R-:W-:Y:S02]  /*110f0*/  SEL R51, R25, R20, P0 ;  /* 0x0000001419337207 */ /* 0x000fe40000000000 */
[----:B------:R-:W-:Y:S02]  /*11100*/  SHF.R.U64 R14, R14, 0x3, RZ ;  /* 0x000000030e0e7819 */ /* 0x000fe400000012ff */
[----:B------:R-:W-:Y:S02]  /*11110*/  SEL R55, R20, R25, P0 ;  /* 0x0000001914377207 */ /* 0x000fe40000000000 */
[----:B------:R-:W-:Y:S01]  /*11120*/  LOP3.LUT R14, R14, R15, RZ, 0x3c, !PT ;  /* 0x0000000f0e0e7212 */ /* 0x000fe200078e3cff */
[----:B------:R-:W-:Y:S01]  /*11130*/  IMAD.X R15, RZ, RZ, R19, P6 ;  /* 0x000000ffff0f7224 */ /* 0x000fe200030e0613 */
[----:B------:R-:W-:Y:S02]  /*11140*/  IADD3 R7, P6, R18, 0x4040, RZ ;  /* 0x0000404012077810 */ /* 0x000fe40007fde0ff */
[----:B------:R-:W-:-:S02]  /*11150*/  SEL R57, R11, R8, P0 ;  /* 0x000000080b397207 */ /* 0x000fc40000000000 */
[----:B------:R-:W-:Y:S02]  /*11160*/  SEL R59, R8, R11, P0 ;  /* 0x0000000b083b7207 */ /* 0x000fe40000000000 */
[C---:B------:R-:W-:Y:S02]  /*11170*/  LOP3.LUT R25, R18.reuse, 0x380, RZ, 0xc0, !PT ;  /* 0x0000038012197812 */ /* 0x040fe400078ec0ff */
[----:B------:R-:W-:Y:S02]  /*11180*/  IADD3 R11, P4, R18, 0x4000, RZ ;  /* 0x00004000120b7810 */ /* 0x000fe40007f9e0ff */
[----:B------:R-:W-:Y:S02]  /*11190*/  SEL R81, R9, R6, P0 ;  /* 0x0000000609517207 */ /* 0x000fe40000000000 */
[----:B------:R-:W-:Y:S02]  /*111a0*/  SEL R83, R6, R9, P0 ;  /* 0x0000000906537207 */ /* 0x000fe40000000000 */
[----:B------:R-:W-:-:S02]  /*111b0*/  IADD3 R21, P5, R18, 0x20, RZ ;  /* 0x0000002012157810 */ /* 0x000fc40007fbe0ff */
[----:B------:R-:W-:Y:S02]  /*111c0*/  LOP3.LUT R6, R7, 0x380, RZ, 0xc0, !PT ;  /* 0x0000038007067812 */ /* 0x000fe400078ec0ff */
[----:B------:R-:W-:Y:S02]  /*111d0*/  SHF.R.U64 R25, R25, 0x3, RZ ;  /* 0x0000000319197819 */ /* 0x000fe400000012ff */
[----:B------:R-:W-:Y:S02]  /*111e0*/  LOP3.LUT R10, R11, 0x380, RZ, 0xc0, !PT ;  /* 0x000003800b0a7812 */ /* 0x000fe400078ec0ff */
[----:B------:R-:W-:Y:S02]  /*111f0*/  LOP3.LUT R20, R21, 0x380, RZ, 0xc0, !PT ;  /* 0x0000038015147812 */ /* 0x000fe400078ec0ff */
[----:B------:R-:W-:Y:S02]  /*11200*/  SHF.R.U64 R6, R6, 0x3, RZ ;  /* 0x0000000306067819 */ /* 0x000fe400000012ff */
[----:B------:R-:W-:Y:S01]  /*11210*/  LOP3.LUT R24, R25, R18, RZ, 0x3c, !PT ;  /* 0x0000001219187212 */ /* 0x000fe200078e3cff */
[----:B------:R-:W-:Y:S01]  /*11220*/  IMAD.MOV.U32 R25, RZ, RZ, R19 ;  /* 0x000000ffff197224 */ /* 0x000fe200078e0013 */
[----:B------:R-:W-:-:S02]  /*11230*/  SHF.R.U64 R10, R10, 0x3, RZ ;  /* 0x000000030a0a7819 */ /* 0x000fc400000012ff */
[----:B------:R-:W-:Y:S02]  /*11240*/  SEL R63, R76, R69, P0 ;  /* 0x000000454c3f7207 */ /* 0x000fe40000000000 */
[----:B------:R-:W-:Y:S02]  /*11250*/  MOV R60, R14 ;  /* 0x0000000e003c7202 */ /* 0x000fe40000000f00 */
[----:B------:R-:W-:Y:S02]  /*11260*/  SEL R69, R69, R76, P0 ;  /* 0x0000004c45457207 */ /* 0x000fe40000000000 */
[----:B------:R-:W-:Y:S02]  /*11270*/  SHF.R.U64 R20, R20, 0x3, RZ ;  /* 0x0000000314147819 */ /* 0x000fe400000012ff */
[----:B------:R-:W-:Y:S01]  /*11280*/  LOP3.LUT R6, R6, R7, RZ, 0x3c, !PT ;  /* 0x0000000706067212 */ /* 0x000fe200078e3cff */
[----:B------:R-:W-:Y:S01]  /*11290*/  IMAD.X R7, RZ, RZ, R19, P6 ;  /* 0x000000ffff077224 */ /* 0x000fe200030e0613 */
[----:B------:R-:W-:-:S02]  /*112a0*/  SEL R29, R99, R98, P0 ;  /* 0x00000062631d7207 */ /* 0x000fc40000000000 */
[----:B------:R-:W-:Y:S02]  /*112b0*/  SEL R99, R98, R99, P0 ;  /* 0x0000006362637207 */ /* 0x000fe40000000000 */
[----:B------:R-:W-:Y:S02]  /*112c0*/  SEL R65, R64, R61, P0 ;  /* 0x0000003d40417207 */ /* 0x000fe40000000000 */
[----:B------:R-:W-:Y:S01]  /*112d0*/  LOP3.LUT R10, R10, R11, RZ, 0x3c, !PT ;  /* 0x0000000b0a0a7212 */ /* 0x000fe200078e3cff */
[----:B------:R-:W-:Y:S01]  /*112e0*/  IMAD.X R11, RZ, RZ, R19, P4 ;  /* 0x000000ffff0b7224 */ /* 0x000fe200020e0613 */
[----:B------:R-:W-:Y:S02]  /*112f0*/  SEL R31, R95, R94, P0 ;  /* 0x0000005e5f1f7207 */ /* 0x000fe40000000000 */
[----:B------:R-:W-:Y:S02]  /*11300*/  SEL R61, R61, R64, P0 ;  /* 0x000000403d3d7207 */ /* 0x000fe40000000000 */
[----:B------:R-:W-:-:S02]  /*11310*/  SEL R95, R94, R95, P0 ;  /* 0x0000005f5e5f7207 */ /* 0x000fc40000000000 */
[----:B------:R-:W-:Y:S01]  /*11320*/  LOP3.LUT R20, R20, R21, RZ, 0x3c, !PT ;  /* 0x0000001514147212 */ /* 0x000fe200078e3cff */
[----:B------:R-:W-:Y:S01]  /*11330*/  IMAD.X R21, RZ, RZ, R19, P5 ;  /* 0x000000ffff157224 */ /* 0x000fe200028e0613 */
[----:B------:R-:W-:Y:S02]  /*11340*/  MOV R64, R24 ;  /* 0x0000001800407202 */ /* 0x000fe40000000f00 */
        /* <DEDUP_REMOVED lines=8> */
[----:B------:R-:W-:Y:S02]  /*113d0*/  MOV R54, R6 ;  /* 0x0000000600367202 */ /* 0x000fe40000000f00 */
[----:B------:R-:W-:-:S02]  /*113e0*/  SEL R41, R40, R41, P0 ;  /* 0x0000002928297207 */ /* 0x000fc40000000000 */
[----:B------:R-:W-:Y:S02]  /*113f0*/  SEL R43, R43, R46, P0 ;  /* 0x0000002e2b2b7207 */ /* 0x000fe40000000000 */
[----:B------:R-:W-:Y:S02]  /*11400*/  SEL R73, R38, R35, P0 ;  /* 0x0000002326497207 */ /* 0x000fe40000000000 */
[----:B------:R-:W-:Y:S02]  /*11410*/  SEL R35, R35, R38, P0 ;  /* 0x0000002623237207 */ /* 0x000fe40000000000 */
[----:B------:R-:W-:Y:S02]  /*11420*/  MOV R15, R10 ;  /* 0x0000000a000f7202 */ /* 0x000fe40000000f00 */
[----:B------:R-:W-:Y:S02]  /*11430*/  LOP3.LUT P1, RZ, R233, 0x3, RZ, 0xc0, !PT ;  /* 0x00000003e9ff7812 */ /* 0x000fe4000782c0ff */
[----:B------:R-:W-:-:S02]  /*11440*/  SEL R47, R33, R32, P0 ;  /* 0x00000020212f7207 */ /* 0x000fc40000000000 */
[----:B------:R-:W-:Y:S02]  /*11450*/  SEL R75, R30, R27, P0 ;  /* 0x0000001b1e4b7207 */ /* 0x000fe40000000000 */
[----:B------:R-:W-:Y:S02]  /*11460*/  IADD3 R5, P3, R18, 0x4060, RZ ;  /* 0x0000406012057810 */ /* 0x000fe40007f7e0ff */
[----:B------:R-:W-:Y:S02]  /*11470*/  MOV R62, R20 ;  /* 0x00000014003e7202 */ /* 0x000fe40000000f00 */
[----:B------:R-:W-:Y:S02]  /*11480*/  SEL R33, R32, R33, P0 ;  /* 0x0000002120217207 */ /* 0x000fe40000000000 */
[----:B------:R-:W-:Y:S02]  /*11490*/  SEL R27, R27, R30, P0 ;  /* 0x0000001e1b1b7207 */ /* 0x000fe40000000000 */
[----:B------:R-:W-:-:S02]  /*114a0*/  ISETP.GE.OR P2, PT, R4, UR10, P1 ;  /* 0x0000000a04007c0c */ /* 0x000fc40008f46670 */
[----:B------:R-:W-:Y:S02]  /*114b0*/  IADD3 R9, P5, R18, 0x4020, RZ ;  /* 0x0000402012097810 */ /* 0x000fe40007fbe0ff */
[----:B------:R-:W-:Y:S02]  /*114c0*/  LOP3.LUT R4, R5, 0x380, RZ, 0xc0, !PT ;  /* 0x0000038005047812 */ /* 0x000fe400078ec0ff */
[----:B------:R-:W-:Y:S02]  /*114d0*/  LOP3.LUT R8, R9, 0x380, RZ, 0xc0, !PT ;  /* 0x0000038009087812 */ /* 0x000fe400078ec0ff */
[----:B------:R-:W-:Y:S02]  /*114e0*/  SHF.R.U64 R4, R4, 0x3, RZ ;  /* 0x0000000304047819 */ /* 0x000fe400000012ff */
[----:B------:R-:W-:Y:S01]  /*114f0*/  MOV R58, R12 ;  /* 0x0000000c003a7202 */ /* 0x000fe20000000f00 */
[----:B------:R-:W-:Y:S01]  /*11500*/  IMAD.U32 R13, RZ, RZ, UR7 ;  /* 0x00000007ff0d7e24 */ /* 0x000fe2000f8e00ff */
[----:B------:R-:W-:Y:S01]  /*11510*/  SHF.R.U64 R8, R8, 0x3, RZ ;  /* 0x0000000308087819 */ /* 0x000fe200000012ff */
[----:B------:R-:W-:Y:S01]  /*11520*/  IMAD.U32 R13, RZ, RZ, UR5 ;  /* 0x00000005ff0d7e24 */ /* 0x000fe2000f8e00ff */
[----:B------:R-:W-:Y:S01]  /*11530*/  LOP3.LUT R4, R4, R5, RZ, 0x3c, !PT ;  /* 0x0000000504047212 */ /* 0x000fe200078e3cff */
[--C-:B------:R-:W-:Y:S01]  /*11540*/  IMAD.X R5, RZ, RZ, R19.reuse, P3 ;  /* 0x000000ffff057224 */ /* 0x100fe200018e0613 */
[----:B------:R-:W-:Y:S01]  /*11550*/  USHF.R.S32.HI UR5, URZ, 0x1f, UR44 ;  /* 0x0000001f3f057899 */ /* 0x000fe2000801142c */
[----:B------:R-:W-:Y:S01]  /*11560*/  LOP3.LUT R8, R8, R9, RZ, 0x3c, !PT ;  /* 0x0000000908087212 */ /* 0x000fe200078e3cff */
[----:B------:R-:W-:Y:S01]  /*11570*/  IMAD.X R9, RZ, RZ, R19, P5 ;  /* 0x000000ffff097224 */ /* 0x000fe200028e0613 */
[----:B------:R-:W-:Y:S01]  /*11580*/  ISETP.GE.OR P1, PT, R87, UR10, P1 ;  /* 0x0000000a57007c0c */ /* 0x000fe20008f26670 */
[----:B------:R-:W-:Y:S01]  /*11590*/  IMAD.U32 R12, RZ, RZ, UR6 ;  /* 0x00000006ff0c7e24 */ /* 0x000fe2000f8e00ff */
[----:B------:R-:W-:Y:S01]  /*115a0*/  MOV R21, R4 ;  /* 0x0000000400157202 */ /* 0x000fe20000000f00 */
[----:B------:R-:W-:Y:S01]  /*115b0*/  ULDC.64 UR6, c[0x0][0xb40] ;  /* 0x0002d00000067ab9 */ /* 0x000fe20000000a00 */
[----:B------:R-:W-:Y:S01]  /*115c0*/  MOV R56, R8 ;  /* 0x0000000800387202 */ /* 0x000fe20000000f00 */
[----:B-1----:R-:W-:Y:S01]  /*115d0*/  IMAD.WIDE.U32 R12, R84, UR44, R12 ;  /* 0x0000002c540c7c25 */ /* 0x002fe2000f8e000c */
        /* <DEDUP_REMOVED lines=11> */
[----:B------:R-:W-:Y:S01]  /*11690*/  SHFL.IDX PT, R37, R37, R50, 0x1c1f ;  /* 0x001c1f3225257589 */ /* 0x000fe200000e0000 */
[----:B------:R-:W-:-:S03]  /*116a0*/  IMAD R24, R84, UR5, RZ ;  /* 0x0000000554187c24 */ /* 0x000fc6000f8e02ff */
[----:B------:R-:W-:Y:S01]  /*116b0*/  SHFL.IDX PT, R39, R39, R50, 0x1c1f ;  /* 0x001c1f3227277589 */ /* 0x000fe200000e0000 */
[----:B--2---:R-:W-:Y:S02]  /*116c0*/  SEL R4, R29, R6, P0 ;  /* 0x000000061d047207 */ /* 0x004fe40000000000 */
[----:B------:R-:W-:Y:S01]  /*116d0*/  SEL R6, R6, R29, P0 ;  /* 0x0000001d06067207 */ /* 0x000fe20000000000 */
[----:B------:R-:W-:Y:S04]  /*116e0*/  SHFL.IDX PT, R67, R67, R50, 0x1c1f ;  /* 0x001c1f3243437589 */ /* 0x000fe800000e0000 */
[----:B------:R-:W1:Y:S01]  /*116f0*/  SHFL.IDX PT, R20, R91, R14, 0x1c1f ;  /* 0x001c1f0e5b147589 */ /* 0x000e6200000e0000 */
[----:B---3--:R-:W-:Y:S02]  /*11700*/  SEL R8, R31, R10, P0 ;  /* 0x0000000a1f087207 */ /* 0x008fe40000000000 */
[----:B------:R-:W-:Y:S01]  /*11710*/  SEL R10, R10, R31, P0 ;  /* 0x0000001f0a0a7207 */ /* 0x000fe20000000000 */
[----:B------:R-:W2:Y:S04]  /*11720*/  SHFL.IDX PT, R28, R49, R14, 0x1c1f ;  /* 0x001c1f0e311c7589 */ /* 0x000ea800000e0000 */
[----:B------:R-:W3:Y:S01]  /*11730*/  SHFL.IDX PT, R42, R53, R14, 0x1c1f ;  /* 0x001c1f0e352a7589 */ /* 0x000ee200000e0000 */
[----:B----4-:R-:W-:-:S02]  /*11740*/  SEL R9, R65, R26, P0 ;  /* 0x0000001a41097207 */ /* 0x010fc40000000000 */
[----:B------:R-:W-:Y:S01]  /*11750*/  SEL R11, R26, R65, P0 ;  /* 0x000000411a0b7207 */ /* 0x000fe20000000000 */
[----:B------:R-:W-:Y:S04]  /*11760*/  SHFL.IDX PT, R45, R45, R50, 0x1c1f ;  /* 0x001c1f322d2d7589 */ /* 0x000fe800000e0000 */
[----:B------:R-:W-:Y:S04]  /*11770*/  SHFL.IDX PT, R71, R71, R50, 0x1c1f ;  /* 0x001c1f3247477589 */ /* 0x000fe800000e0000 */
[----:B------:R4:W5:Y:S04]  /*11780*/  SHFL.IDX PT, R30, R41, R14, 0x1c1f ;  /* 0x001c1f0e291e7589 */ /* 0x00096800000e0000 */
[----:B------:R-:W5:Y:S01]  /*11790*/  SHFL.IDX PT, R44, R43, R14, 0x1c1f ;  /* 0x001c1f0e2b2c7589 */ /* 0x000f6200000e0000 */
[----:B-1----:R-:W-:-:S03]  /*117a0*/  SEL R26, R20, R37, P0 ;  /* 0x00000025141a7207 */ /* 0x002fc60000000000 */
[----:B------:R-:W-:Y:S01]  /*117b0*/  SHFL.IDX PT, R73, R73, R50, 0x1c1f ;  /* 0x001c1f3249497589 */ /* 0x000fe200000e0000 */
[----:B--2---:R-:W-:Y:S01]  /*117c0*/  SEL R32, R39, R28, P0 ;  /* 0x0000001c27207207 */ /* 0x004fe20000000000 */
[----:B----4-:R-:W-:Y:S01]  /*117d0*/  IMAD R41, R85, UR44, R24 ;  /* 0x0000002c55297c24 */ /* 0x010fe2000f8e0218 */
[----:B------:R-:W-:Y:S01]  /*117e0*/  SEL R24, R37, R20, P0 ;  /* 0x0000001425187207 */ /* 0x000fe20000000000 */
[----:B------:R1:W2:Y:S01]  /*117f0*/  SHFL.IDX PT, R46, R35, R14, 0x1c1f ;  /* 0x001c1f0e232e7589 */ /* 0x0002a200000e0000 */
[----:B------:R-:W-:Y:S02]  /*11800*/  SEL R34, R28, R39, P0 ;  /* 0x000000271c227207 */ /* 0x000fe40000000000 */
[----:B---3--:R-:W-:Y:S01]  /*11810*/  SEL R25, R67, R42, P0 ;  /* 0x0000002a43197207 */ /* 0x008fe20000000000 */
[----:B------:R-:W-:Y:S04]  /*11820*/  SHFL.IDX PT, R47, R47, R50, 0x1c1f ;  /* 0x001c1f322f2f7589 */ /* 0x000fe800000e0000 */
[----:B------:R3:W-:Y:S04]  /*11830*/  SHFL.IDX PT, R36, R33, R14, 0x1c1f ;  /* 0x001c1f0e21247589 */ /* 0x0007e800000e0000 */
[----:B------:R-:W-:Y:S01]  /*11840*/  SHFL.IDX PT, R51, R51, R50, 0x1c1f ;  /* 0x001c1f3233337589 */ /* 0x000fe200000e0000 */
[----:B-----5:R-:W-:-:S02]  /*11850*/  SEL R28, R45, R30, P0 ;  /* 0x0000001e2d1c7207 */ /* 0x020fc40000000000 */
[----:B------:R-:W-:Y:S01]  /*11860*/  SEL R30, R30, R45, P0 ;  /* 0x0000002d1e1e7207 */ /* 0x000fe20000000000 */
[----:B------:R-:W-:Y:S01]  /*11870*/  SHFL.IDX PT, R57, R57, R50, 0x1c1f ;  /* 0x001c1f3239397589 */ /* 0x000fe200000e0000 */
[----:B-1----:R-:W-:Y:S02]  /*11880*/  SEL R35, R44, R71, P0 ;  /* 0x000000472c237207 */ /* 0x002fe40000000000 */
[----:B---3--:R-:W-:Y:S01]  /*11890*/  SEL R33, R71, R44, P0 ;  /* 0x0000002c47217207 */ /* 0x008fe20000000000 */
[----:B------:R-:W-:Y:S04]  /*118a0*/  SHFL.IDX PT, R75, R75, R50, 0x1c1f ;  /* 0x001c1f324b4b7589 */ /* 0x000fe800000e0000 */
[----:B------:R-:W-:Y:S01]  /*118b0*/  SHFL.IDX PT, R77, R77, R50, 0x1c1f ;  /* 0x001c1f324d4d7589 */ /* 0x000fe200000e0000 */
[----:B--2---:R-:W-:-:S02]  /*118c0*/  SEL R29, R73, R46, P0 ;  /* 0x0000002e491d7207 */ /* 0x004fc40000000000 */
[----:B------:R-:W-:Y:S01]  /*118d0*/  SEL R31, R46, R73, P0 ;  /* 0x000000492e1f7207 */ /* 0x000fe20000000000 */
[----:B------:R-:W-:Y:S04]  /*118e0*/  SHFL.IDX PT, R81, R81, R50, 0x1c1f ;  /* 0x001c1f3251517589 */ /* 0x000fe800000e0000 */
[----:B------:R-:W-:Y:S04]  /*118f0*/  SHFL.IDX PT, R38, R55, R14, 0x1c1f ;  /* 0x001c1f0e37267589 */ /* 0x000fe800000e0000 */
[----:B------:R1:W-:Y:S04]  /*11900*/  SHFL.IDX PT, R48, R27, R14, 0x1c1f ;  /* 0x001c1f0e1b307589 */ /* 0x0003e800000e0000 */
[----:B------:R-:W2:Y:S04]  /*11910*/  SHFL.IDX PT, R50, R79, R14, 0x1c1f ;  /* 0x001c1f0e4f327589 */ /* 0x000ea800000e0000 */
[----:B------:R-:W3:Y:S01]  /*11920*/  SHFL.IDX PT, R40, R59, R14, 0x1c1f ;  /* 0x001c1f0e3b287589 */ /* 0x000ee200000e0000 */
[----:B-1----:R-:W-:-:S03]  /*11930*/  SEL R27, R42, R67, P0 ;  /* 0x000000432a1b7207 */ /* 0x002fc60000000000 */
[----:B------:R-:W1:Y:S04]  /*11940*/  SHFL.IDX PT, R52, R83, R14, 0x1c1f ;  /* 0x001c1f0e53347589 */ /* 0x000e6800000e0000 */
[----:B------:R4:W-:Y:S04]  /*11950*/  STSM.16.M88.4 [R64], R4 ;  /* 0x0000000440007844 */ /* 0x0009e80000000200 */
[----:B------:R5:W-:Y:S04]  /*11960*/  STSM.16.M88.4 [R62], R8 ;  /* 0x000000083e007844 */ /* 0x000be80000000200 */
[----:B------:R-:W-:Y:S04]  /*11970*/  STSM.16.M88.4 [R60], R24 ;  /* 0x000000183c007844 */ /* 0x000fe80000000200 */
[----:B------:R-:W-:Y:S01]  /*11980*/  STSM.16.M88.4 [R58], R32 ;  /* 0x000000203a007844 */ /* 0x000fe20000000200 */
[----:B--2---:R-:W-:-:S02]  /*11990*/  SEL R37, R77, R50, P0 ;  /* 0x000000324d257207 */ /* 0x004fc40000000000 */
[----:B------:R-:W-:Y:S01]  /*119a0*/  SEL R39, R50, R77, P0 ;  /* 0x0000004d32277207 */ /* 0x000fe20000000000 */
[----:B------:R2:W-:Y:S01]  /*119b0*/  STSM.16.M88.4 [R15], R28 ;  /* 0x0000001c0f007844 */ /* 0x0005e20000000200 */
[----:B----4-:R-:W-:Y:S02]  /*119c0*/  SHF.R.S32.HI R5, RZ, 0x1f, R87 ;  /* 0x0000001fff057819 */ /* 0x010fe40000011457 */
[----:B------:R-:W-:Y:S02]  /*119d0*/  IADD3 R6, P3, R87, R12, RZ ;  /* 0x0000000c57067210 */ /* 0x000fe40007f7e0ff */
[----:B-----5:R-:W-:Y:S02]  /*119e0*/  SEL R8, R47, R36, P0 ;  /* 0x000000242f087207 */ /* 0x020fe40000000000 */
[----:B------:R-:W-:Y:S02]  /*119f0*/  SEL R10, R36, R47, P0 ;  /* 0x0000002f240a7207 */ /* 0x000fe40000000000 */
[----:B------:R-:W-:-:S02]  /*11a00*/  SEL R36, R51, R38, P0 ;  /* 0x0000002633247207 */ /* 0x000fc40000000000 */
[----:B------:R-:W-:Y:S02]  /*11a10*/  SEL R9, R75, R48, P0 ;  /* 0x000000304b097207 */ /* 0x000fe40000000000 */
[----:B------:R-:W-:Y:S02]  /*11a20*/  SEL R11, R48, R75, P0 ;  /* 0x0000004b300b7207 */ /* 0x000fe40000000000 */
[----:B------:R-:W-:Y:S02]  /*11a30*/  IADD3.X R5, R5, R13, R41, P3, !PT ;  /* 0x0000000d05057210 */ /* 0x000fe40001ffe429 */
[----:B------:R-:W-:Y:S01]  /*11a40*/  SEL R38, R38, R51, P0 ;  /* 0x0000003326267207 */ /* 0x000fe20000000000 */
[----:B------:R-:W-:Y:S01]  /*11a50*/  STSM.16.M88.4 [R56], R8 ;  /* 0x0000000838007844 */ /* 0x000fe20000000200 */
[----:B---3--:R-:W-:Y:S02]  /*11a60*/  SEL R12, R57, R40, P0 ;  /* 0x00000028390c7207 */ /* 0x008fe40000000000 */
[----:B------:R-:W-:Y:S01]  /*11a70*/  SEL R14, R40, R57, P0 ;  /* 0x00000039280e7207 */ /* 0x000fe20000000000 */
[----:B------:R-:W-:Y:S01]  /*11a80*/  STSM.16.M88.4 [R54], R36 ;  /* 0x0000002436007844 */ /* 0x000fe20000000200 */
[----:B-1----:R-:W-:-:S02]  /*11a90*/  SEL R13, R81, R52, P0 ;  /* 0x00000034510d7207 */ /* 0x002fc40000000000 */
[----:B--2---:R-:W-:Y:S02]  /*11aa0*/  SEL R15, R52, R81, P0 ;  /* 0x00000051340f7207 */ /* 0x004fe40000000000 */
[----:B------:R-:W-:-:S03]  /*11ab0*/  LEA R4, P3, R6, UR6, 0x2 ;  /* 0x0000000606047c11 */ /* 0x000fc6000f8610ff */
[----:B------:R-:W-:Y:S01]  /*11ac0*/  STSM.16.M88.4 [R21], R12 ;  /* 0x0000000c15007844 */ /* 0x000fe20000000200 */
        /* <DEDUP_REMOVED lines=29> */
.L_x_7189:
[----:B------:R-:W-:Y:S05]  /*11ca0*/  BSYNC B0 ;  /* 0x0000000000007941 */ /* 0x000fea0003800000 */
.L_x_7188:
[----:B------:R-:W-:Y:S05]  /*11cb0*/  BRA `(.L_x_7187) ;  /* 0x00000008001c7947 */ /* 0x000fea0003800000 */
.L_x_7186:
        /* <DEDUP_REMOVED lines=31> */
.L_x_7191:
[----:B------:R-:W-:Y:S05]  /*11eb0*/  BSYNC B0 ;  /* 0x0000000000007941 */ /* 0x000fea0003800000 */
.L_x_7190:
        /* <DEDUP_REMOVED lines=39> */
.L_x_7193:
[----:B------:R-:W-:Y:S05]  /*12130*/  BSYNC B0 ;  /* 0x0000000000007941 */ /* 0x000fea0003800000 */
.L_x_7192:
        /* <DEDUP_REMOVED lines=20> */
.L_x_7195:
[----:B------:R-:W-:Y:S05]  /*12280*/  BSYNC B0 ;  /* 0x0000000000007941 */ /* 0x000fea0003800000 */
.L_x_7194:
        /* <DEDUP_REMOVED lines=20> */
.L_x_7197:
[----:B------:R-:W-:Y:S05]  /*123d0*/  BSYNC B0 ;  /* 0x0000000000007941 */ /* 0x000fea0003800000 */
.L_x_7196:
        /* <DEDUP_REMOVED lines=20> */
.L_x_7198:
[----:B------:R-:W-:Y:S05]  /*12520*/  BSYNC B0 ;  /* 0x0000000000007941 */ /* 0x000fea0003800000 */
.L_x_7187:
[----:B-1----:R-:W1:Y:S02]  /*12530*/  LDC R0, c[0x0][0xda8] ;  /* 0x00036a00ff007b82 */ /* 0x002e640000000800 */
[----:B-1----:R-:W-:-:S13]  /*12540*/  ISETP.LE.AND P0, PT, R0, UR4, PT ;  /* 0x0000000400007c0c */ /* 0x002fda000bf03270 */
[----:B------:R-:W-:Y:S05]  /*12550*/  @!P0 BRA `(.L_x_7199) ;  /* 0xfffffee8001c8947 */ /* 0x000fea000383ffff */
[----:B------:R-:W-:Y:S05]  /*12560*/  EXIT ;  /* 0x000000000000794d */ /* 0x000fea0003800000 */
.L_x_7148:
[----:B------:R-:W-:-:S08]  /*12570*/  NOP ;  /* 0x0000000000007918 */ /* 0x000fd00000000000 */
[----:B---3--:R-:W1:-:S00]  /*12580*/  USETMAXREG.DEALLOC.CTAPOOL 0x18 ;  /* 0x00000018000079c8 */ /* 0x008e4000080e0500 */
        /* <DEDUP_REMOVED lines=14> */
[----:B------:R-:W3:Y:S01]  /*12670*/  LDL R7, [R1+0x2c] ;  /* 0x00002c0001077983 */ /* 0x000ee20000100800 */
[----:B--2---:R-:W1:Y:S01]  /*12680*/  S2R R2, SR_TID.X ;  /* 0x0000000000027919 */ /* 0x004e620000002100 */
[----:B------:R-:W2:Y:S01]  /*12690*/  S2R R8, SR_TID.X ;  /* 0x0000000000087919 */ /* 0x000ea20000002100 */
[----:B-1----:R-:W-:Y:S01]  /*126a0*/  LOP3.LUT R2, R2, 0x7f, RZ, 0xc0, !PT ;  /* 0x0000007f02027812 */ /* 0x002fe200078ec0ff */
[C---:B--2---:R-:W-:Y:S02]  /*126b0*/  IMAD.SHL.U32 R0, R8.reuse, 0x80, RZ ;  /* 0x0000008008007824 */ /* 0x044fe400078e00ff */
        /* <DEDUP_REMOVED lines=14> */
[----:B------:R-:W-:Y:S01]  /*127a0*/  LOP3.LUT R2, R3, 0xc00, R0, 0xf8, !PT ;  /* 0x00000c0003027812 */ /* 0x000fe200078ef800 */
[----:B------:R-:W-:Y:S01]  /*127b0*/  IMAD.MOV.U32 R0, RZ, RZ, 0x40 ;  /* 0x00000040ff007424 */ /* 0x000fe200078e00ff */
[----:B------:R-:W-:Y:S01]  /*127c0*/  LOP3.LUT P0, RZ, R8, 0x4, RZ, 0xc0, !PT ;  /* 0x0000000408ff7812 */ /* 0x000fe2000780c0ff */
[----:B------:R3:W-:Y:S01]  /*127d0*/  STL [R1+0x1c], R4 ;  /* 0x00001c0401007387 */ /* 0x0007e20000100800 */
[----:B------:R-:W-:Y:S02]  /*127e0*/  IMAD.U32 R5, RZ, RZ, UR4 ;  /* 0x00000004ff057e24 */ /* 0x000fe4000f8e00ff */
[----:B------:R-:W-:Y:S01]  /*127f0*/  SEL R0, R0, 0xffffffc0, !P0 ;  /* 0xffffffc000007807 */ /* 0x000fe20004000000 */
[----:B------:R-:W-:Y:S04]  /*12800*/  STL [R1], R2 ;  /* 0x0000000201007387 */ /* 0x000fe80000100800 */
[----:B------:R-:W-:Y:S01]  /*12810*/  STL [R1+0x24], R5 ;  /* 0x0000240501007387 */ /* 0x000fe20000100800 */
[----:B------:R-:W-:Y:S01]  /*12820*/  IMAD.IADD R0, R0, 0x1, R2 ;  /* 0x0000000100007824 */ /* 0x000fe200078e0202 */
[----:B------:R-:W-:Y:S01]  /*12830*/  ULDC UR42, c[0x0][0xc] ;  /* 0x00000300002a7ab9 */ /* 0x000fe20000000800 */
[----:B------:R-:W-:Y:S01]  /*12840*/  ULDC.64 UR44, c[0x0][0x198] ;  /* 0x00006600002c7ab9 */ /* 0x000fe20000000a00 */
[----:B---3--:R-:W-:-:S02]  /*12850*/  LOP3.LUT R4, R7, 0x1, RZ, 0xfc, !PT ;  /* 0x0000000107047812 */ /* 0x008fc400078efcff */
[----:B------:R-:W-:-:S03]  /*12860*/  LOP3.LUT R3, R7, 0x2, RZ, 0xfc, !PT ;  /* 0x0000000207037812 */ /* 0x000fc600078efcff */
[----:B------:R-:W-:Y:S04]  /*12870*/  STL [R1+0x34], R4 ;  /* 0x0000340401007387 */ /* 0x000fe80000100800 */
[----:B------:R1:W-:Y:S04]  /*12880*/  STL [R1+0x28], R3 ;  /* 0x0000280301007387 */ /* 0x0003e80000100800 */
[----:B------:R2:W-:Y:S01]  /*12890*/  STL [R1+0x8], RZ ;  /* 0x000008ff01007387 */ /* 0x0005e20000100800 */
[----:B-1----:R-:W-:-:S03]  /*128a0*/  IMAD.MOV.U32 R3, RZ, RZ, 0x1 ;  /* 0x00000001ff037424 */ /* 0x002fc600078e00ff */
[----:B------:R2:W-:Y:S04]  /*128b0*/  STL [R1+0x30], RZ ;  /* 0x000030ff01007387 */ /* 0x0005e80000100800 */
[----:B------:R2:W-:Y:S04]  /*128c0*/  STL [R1+0xc], R3 ;  /* 0x00000c0301007387 */ /* 0x0005e80000100800 */
[----:B------:R2:W-:Y:S02]  /*128d0*/  STL [R1+0x20], R0 ;  /* 0x0000200001007387 */ /* 0x0005e40000100800 */
.L_x_7252:
[----:B-1----:R-:W3:Y:S01]  /*128e0*/  LDL R2, [R1+0x24] ;  /* 0x0000240001027983 */ /* 0x002ee20000100800 */
[----:B------:R-:W-:Y:S01]  /*128f0*/  ULDC UR9, c[0x0][0xdd0] ;  /* 0x0003740000097ab9 */ /* 0x000fe20000000800 */
[----:B--2---:R-:W1:Y:S01]  /*12900*/  LDC R0, c[0x0][0xde8] ;  /* 0x00037a00ff007b82 */ /* 0x004e620000000800 */
        /* <DEDUP_REMOVED lines=19> */
.L_x_7201:
[----:B------:R-:W-:Y:S01]  /*12a40*/  ULDC UR7, c[0x0][0xdc4] ;  /* 0x0003710000077ab9 */ /* 0x000fe20000000800 */
[----:B------:R-:W-:Y:S01]  /*12a50*/  UMOV UR6, UR9 ;  /* 0x0000000900067c82 */ /* 0x000fe20008000000 */
[----:B------:R-:W-:-:S11]  /*12a60*/  UISETP.NE.AND UP0, UPT, UR7, 0x1, UPT ;  /* 0x000000010700788c */ /* 0x000fd6000bf05270 */
[----:B------:R-:W-:Y:S02]  /*12a70*/  @UP0 ULDC.64 UR10, c[0x0][0xdc8] ;  /* 0x00037200000a0ab9 */ /* 0x000fe40000000a00 */
[----:B------:R-:W-:-:S04]  /*12a80*/  UIMAD.WIDE.U32 UR4, UR9, UR10, URZ ;  /* 0x0000000a090472a5 */ /* 0x000fc8000f8e003f */
[----:B------:R-:W-:-:S04]  /*12a90*/  @UP0 USHF.R.U32.HI UR6, URZ, UR11, UR5 ;  /* 0x0000000b3f060299 */ /* 0x000fc80008011605 */
[----:B------:R-:W-:-:S12]  /*12aa0*/  UIMAD UR4, UR6, UR7, URZ ;  /* 0x00000007060472a4 */ /* 0x000fd8000f8e023f */
.L_x_7202:
[----:B------:R-:W-:Y:S01]  /*12ab0*/  ULDC.64 UR12, c[0x0][0x3f8] ;  /* 0x0000fe00000c7ab9 */ /* 0x000fe20000000a00 */
[----:B------:R-:W-:Y:S01]  /*12ac0*/  ULOP3.LUT UR5, URZ, UR6, URZ, 0x33, !UPT ;  /* 0x000000063f057292 */ /* 0x000fe2000f8e333f */
[----:B------:R-:W-:Y:S01]  /*12ad0*/  BSSY B6, `(.L_x_7203) ;  /* 0x00002c7000067945 */ /* 0x000fe20003800000 */
[----:B------:R-:W-:Y:S01]  /*12ae0*/  UISETP.NE.U32.AND UP0, UPT, UR12, URZ, UPT ;  /* 0x0000003f0c00728c */ /* 0x000fe2000bf05070 */
[----:B------:R-:W-:Y:S01]  /*12af0*/  ULDC UR6, c[0x0][0xdac] ;  /* 0x00036b0000067ab9 */ /* 0x000fe20000000800 */
[----:B------:R-:W-:Y:S02]  /*12b00*/  ULDC UR7, c[0x0][0x404] ;  /* 0x0001010000077ab9 */ /* 0x000fe40000000800 */
[----:B------:R-:W-:Y:S02]  /*12b10*/  UISETP.NE.AND.EX UP0, UPT, UR13, URZ, UPT, UP0 ;  /* 0x0000003f0d00728c */ /* 0x000fe4000bf05300 */
[----:B------:R-:W-:Y:S02]  /*12b20*/  UIADD3 UR5, UR5, UR6, URZ ;  /* 0x0000000605057290 */ /* 0x000fe4000fffe03f */
[----:B------:R-:W-:-:S02]  /*12b30*/  USEL UR7, UR7, 0x1, UP0 ;  /* 0x0000000107077887 */ /* 0x000fc40008000000 */
[----:B------:R-:W-:Y:S01]  /*12b40*/  USHF.L.U32 UR37, UR5, 0x7, URZ ;  /* 0x0000000705257899 */ /* 0x000fe2000800063f */
[----:B------:R-:W-:Y:S01]  /*12b50*/  ULDC UR10, c[0x0][0x2e0] ;  /* 0x0000b800000a7ab9 */ /* 0x000fe20000000800 */
[----:B------:R-:W-:Y:S01]  /*12b60*/  ULDC UR6, c[0x0][0x288] ;  /* 0x0000a20000067ab9 */ /* 0x000fe20000000800 */
[----:B------:R-:W-:Y:S02]  /*12b70*/  UIMAD UR5, UR7, UR10, 0xdf ;  /* 0x000000df070574a4 */ /* 0x000fe4000f8e020a */
[----:B------:R-:W-:Y:S02]  /*12b80*/  UIADD3 UR6, UR37, 0x15f, -UR6 ;  /* 0x0000015f25067890 */ /* 0x000fe4000fffe806 */
[----:B------:R-:W-:Y:S02]  /*12b90*/  UIADD3 UR9, UR9, -UR4, URZ ;  /* 0x8000000409097290 */ /* 0x000fe4000fffe03f */
[----:B------:R-:W-:Y:S01]  /*12ba0*/  UIMAD UR7, UR7, UR10, UR6 ;  /* 0x0000000a070772a4 */ /* 0x000fe2000f8e0206 */
[----:B------:R-:W-:-:S02]  /*12bb0*/  UMOV UR4, URZ ;  /* 0x0000003f00047c82 */ /* 0x000fc40008000000 */
[----:B------:R-:W-:Y:S01]  /*12bc0*/  UMOV UR6, URZ ;  /* 0x0000003f00067c82 */ /* 0x000fe20008000000 */
[----:B------:R-:W-:Y:S01]  /*12bd0*/  UIMAD.WIDE UR4, UR5, -0x6db6db6d, UR4 ;  /* 0x92492493050478a5 */ /* 0x000fe2000f8e0204 */
[----:B------:R-:W-:Y:S01]  /*12be0*/  ULDC UR10, c[0x0][0xdc4] ;  /* 0x00037100000a7ab9 */ /* 0x000fe20000000800 */
[----:B------:R-:W-:Y:S02]  /*12bf0*/  UIMAD.WIDE UR6, UR7, -0x6db6db6d, UR6 ;  /* 0x92492493070678a5 */ /* 0x000fe4000f8e0206 */
[----:B------:R-:W-:Y:S02]  /*12c00*/  UIMAD UR10, UR8, UR10, UR9 ;  /* 0x0000000a080a72a4 */ /* 0x000fe4000f8e0209 */
[----:B------:R-:W-:Y:S01]  /*12c10*/  USHF.R.U32.HI UR6, URZ, 0x1f, UR7 ;  /* 0x0000001f3f067899 */ /* 0x000fe20008011607 */
[----:B------:R-:W-:Y:S01]  /*12c20*/  UMOV UR8, UR5 ;  /* 0x0000000500087c82 */ /* 0x000fe20008000000 */
[----:B------:R-:W-:Y:S01]  /*12c30*/  ULDC UR11, c[0x0][0xdb8] ;  /* 0x00036e00000b7ab9 */ /* 0x000fe20000000800 */
[----:B------:R-:W-:-:S02]  /*12c40*/  USHF.R.U32.HI UR9, URZ, 0x1f, UR8 ;  /* 0x0000001f3f097899 */ /* 0x000fc40008011608 */
[----:B------:R-:W-:Y:S02]  /*12c50*/  ULEA.HI.SX32 UR6, UR7, UR6, 0x19 ;  /* 0x0000000607067291 */ /* 0x000fe4000f8fca3f */
[----:B------:R-:W-:Y:S02]  /*12c60*/  ULEA.HI.SX32 UR9, UR8, UR9, 0x19 ;  /* 0x0000000908097291 */ /* 0x000fe4000f8fca3f */
[----:B------:R-:W-:Y:S02]  /*12c70*/  UISETP.NE.AND UP1, UPT, UR11, 0x1, UPT ;  /* 0x000000010b00788c */ /* 0x000fe4000bf25270 */
        /* <DEDUP_REMOVED lines=29> */
.L_x_7204:
        /* <DEDUP_REMOVED lines=23> */
.L_x_7206:
        /* <DEDUP_REMOVED lines=20> */
.L_x_7207:
        /* <DEDUP_REMOVED lines=20> */
.L_x_7208:
        /* <DEDUP_REMOVED lines=18> */
.L_x_7209:
        /* <DEDUP_REMOVED lines=30> */
[----:B--2---:R-:W-:Y:S01]  /*13540*/  SHF.R.S32.HI R9, RZ, 0x1f, R8 ;  /* 0x0000001fff097819 */ /* 0x004fe20000011408 */
[----:B------:R3:W-:Y:S01]  /*13550*/  STL [R1+0x10], R8 ;  /* 0x0000100801007387 */ /* 0x0007e20000100800 */
[----:B------:R-:W-:-:S03]  /*13560*/  SEL R0, R8, RZ, !P1 ;  /* 0x000000ff08007207 */ /* 0x000fc60004800000 */
[----:B------:R3:W-:Y:S01]  /*13570*/  STL [R1+0x18], R9 ;  /* 0x0000180901007387 */ /* 0x0007e20000100800 */
[----:B------:R-:W-:Y:S05]  /*13580*/  BRA.DIV UR6, `(.L_x_7210) ;  /* 0x0000002a06907947 */ /* 0x000fea000b800000 */
[----:B------:R1:W2:Y:S02]  /*13590*/  SHFL.IDX PT, R14, R17, RZ, 0x1f ;  /* 0x00001fff110e7589 */ /* 0x0002a400000e0000 */
.L_x_7271:
        /* <DEDUP_REMOVED lines=8> */
.L_x_7274:
        /* <DEDUP_REMOVED lines=20> */
.L_x_7214:
[----:B--2---:R-:W2:Y:S04]  /*13760*/  LDL R3, [R1+0x8] ;  /* 0x0000080001037983 */ /* 0x004ea80000100800 */
[----:B------:R-:W3:Y:S01]  /*13770*/  LDL R2, [R1+0xc] ;  /* 0x00000c0001027983 */ /* 0x000ee20000100800 */
[----:B------:R-:W-:Y:S02]  /*13780*/  ISETP.NE.AND P0, PT, R16, RZ, PT ;  /* 0x000000ff1000720c */ /* 0x000fe40003f05270 */
[----:B--2---:R-:W-:Y:S02]  /*13790*/  LEA R4, R3, UR40, 0x3 ;  /* 0x0000002803047c11 */ /* 0x004fe4000f8e18ff */
[----:B---3--:R-:W-:-:S04]  /*137a0*/  SHF.L.U32 R3, R2, 0x1f, RZ ;  /* 0x0000001f02037819 */ /* 0x008fc800000006ff */
[----:B------:R-:W2:Y:S02]  /*137b0*/  SYNCS.PHASECHK.TRANS64.TRYWAIT P3, [R4+URZ+0x2e880], R3 ;  /* 0x02e88003040075a7 */ /* 0x000ea4000806017f */
[----:B--2---:R-:W-:Y:S05]  /*137c0*/  @!P3 BRA `(.L_x_7215) ;  /* 0x000000280040b947 */ /* 0x004fea0003800000 */
.L_x_7275:
        /* <DEDUP_REMOVED lines=8> */
.L_x_7216:
        /* <DEDUP_REMOVED lines=20> */
.L_x_7276:
        /* <DEDUP_REMOVED lines=8> */
.L_x_7218:
        /* <DEDUP_REMOVED lines=15> */
.L_x_7213:
        /* <DEDUP_REMOVED lines=17> */
.L_x_7211:
        /* <DEDUP_REMOVED lines=10> */
.L_x_7277:
[----:B---3--:R-:W-:Y:S05]  /*13cb0*/  BSYNC B0 ;  /* 0x0000000000007941 */ /* 0x008fea0003800000 */
.L_x_7219:
[----:B------:R-:W-:-:S06]  /*13cc0*/  UISETP.GE.AND UP0, UPT, UR41, 0x2, UPT ;  /* 0x000000022900788c */ /* 0x000fcc000bf06270 */
[----:B------:R-:W-:-:S13]  /*13cd0*/  PLOP3.LUT P0, PT, PT, PT, UP0, 0x80, 0x0 ;  /* 0x000000000000781c */ /* 0x000fda0003f0f008 */
[----:B------:R-:W-:Y:S05]  /*13ce0*/  @!P0 BRA `(.L_x_7221) ;  /* 0x0000001000248947 */ /* 0x000fea0003800000 */
[----:B------:R3:W5:Y:S01]  /*13cf0*/  LDL.LU R6, [R1+0xc] ;  /* 0x00000c0001067983 */ /* 0x0007620000300800 */
[----:B------:R-:W-:-:S03]  /*13d00*/  UIADD3 UR4, UR41, -0x2, URZ ;  /* 0xfffffffe29047890 */ /* 0x000fc6000fffe03f */
[----:B------:R3:W5:Y:S03]  /*13d10*/  LDL.LU R7, [R1+0x8] ;  /* 0x0000080001077983 */ /* 0x0007660000300800 */
[----:B------:R-:W-:-:S07]  /*13d20*/  IMAD.U32 R21, RZ, RZ, UR4 ;  /* 0x00000004ff157e24 */ /* 0x000fce000f8e00ff */
.L_x_7241:
[----:B--2--5:R-:W-:Y:S01]  /*13d30*/  VIADD R3, R7, 0x1 ;  /* 0x0000000107037836 */ /* 0x024fe20000000000 */
[----:B------:R-:W-:Y:S05]  /*13d40*/  YIELD ;  /* 0x0000000000007946 */ /* 0x000fea0003800000 */
[----:B------:R-:W-:Y:S01]  /*13d50*/  ISETP.NE.AND P0, PT, R3, 0x2, PT ;  /* 0x000000020300780c */ /* 0x000fe20003f05270 */
[----:B------:R-:W-:Y:S03]  /*13d60*/  BSSY B0, `(.L_x_7222) ;  /* 0x000006b000007945 */ /* 0x000fe60003800000 */
[----:B----4-:R-:W-:-:S02]  /*13d70*/  SEL R2, RZ, 0x1, P0 ;  /* 0x00000001ff027807 */ /* 0x010fc40000000000 */
        /* <DEDUP_REMOVED lines=27> */
.L_x_7224:
        /* <DEDUP_REMOVED lines=8> */
.L_x_7278:
[----:B------:R-:W-:Y:S05]  /*13fb0*/  BSYNC B1 ;  /* 0x0000000000017941 */ /* 0x000fea0003800000 */
.L_x_7225:
        /* <DEDUP_REMOVED lines=9> */
.L_x_7228:
[----:B------:R-:W-:Y:S05]  /*14050*/  BSYNC B1 ;  /* 0x0000000000017941 */ /* 0x000fea0003800000 */
.L_x_7227:
[----:B------:R-:W4:Y:S04]  /*14060*/  LDL R5, [R1+0x14] ;  /* 0x0000140001057983 */ /* 0x000f280000100800 */
[----:B------:R-:W3:Y:S01]  /*14070*/  LDL R2, [R1+0x8] ;  /* 0x0000080001027983 */ /* 0x000ee20000100800 */
[----:B--2---:R-:W-:Y:S01]  /*14080*/  IMAD.MOV.U32 R10, RZ, RZ, RZ ;  /* 0x000000ffff0a7224 */ /* 0x004fe200078e00ff */
        /* <DEDUP_REMOVED lines=8> */
[----:B---3--:R-:W-:Y:S02]  /*14110*/  IMAD R2, R2, 0x7000, R5 ;  /* 0x0000700002027824 */ /* 0x008fe400078e0205 */
[----:B------:R-:W-:Y:S02]  /*14120*/  IMAD R5, R8, 0xe0, RZ ;  /* 0x000000e008057824 */ /* 0x000fe400078e02ff */
[----:B------:R-:W-:Y:S02]  /*14130*/  VIADD R8, R4, 0x2e870 ;  /* 0x0002e87004087836 */ /* 0x000fe40000000000 */
[----:B------:R-:W-:-:S07]  /*14140*/  VIADD R9, R2, 0xe400 ;  /* 0x0000e40002097836 */ /* 0x000fce0000000000 */
.L_x_7229:
        /* <DEDUP_REMOVED lines=12> */
.L_x_7279:
[----:B------:R-:W-:Y:S05]  /*14210*/  BSYNC B1 ;  /* 0x0000000000017941 */ /* 0x000fea0003800000 */
.L_x_7230:
        /* <DEDUP_REMOVED lines=11> */
.L_x_7233:
[----:B------:R-:W-:Y:S05]  /*142d0*/  BSYNC B1 ;  /* 0x0000000000017941 */ /* 0x000fea0003800000 */
.L_x_7232:
        /* <DEDUP_REMOVED lines=10> */
.L_x_7234:
        /* <DEDUP_REMOVED lines=9> */
.L_x_7223:
[----:B------:R-:W-:Y:S05]  /*14410*/  BSYNC B0 ;  /* 0x0000000000007941 */ /* 0x000fea0003800000 */
.L_x_7222:
[----:B------:R-:W4:Y:S02]  /*14420*/  LDL R3, [R1+0x34] ;  /* 0x0000340001037983 */ /* 0x000f240000100800 */
[----:B----4-:R-:W-:-:S13]  /*14430*/  ISETP.NE.AND P0, PT, R3, 0x3, PT ;  /* 0x000000030300780c */ /* 0x010fda0003f05270 */
[----:B------:R-:W-:Y:S05]  /*14440*/  @!P0 BRA `(.L_x_7235) ;  /* 0x0000000000048947 */ /* 0x000fea0003800000 */
[----:B------:R-:W-:Y:S01]  /*14450*/  BPT.TRAP 0x1 ;  /* 0x000000040000795c */ /* 0x000fe20000300000 */
.L_x_7235:
[----:B------:R-:W4:Y:S01]  /*14460*/  LDL R3, [R1+0x28] ;  /* 0x0000280001037983 */ /* 0x000f220000100800 */
[----:B------:R-:W-:Y:S01]  /*14470*/  LOP3.LUT R2, R6, 0x1, RZ, 0x3c, !PT ;  /* 0x0000000106027812 */ /* 0x000fe200078e3cff */
[----:B------:R-:W-:Y:S01]  /*14480*/  BSSY B0, `(.L_x_7236) ;  /* 0x0000007000007945 */ /* 0x000fe20003800000 */
[----:B------:R-:W-:Y:S02]  /*14490*/  LEA R4, R7, UR40, 0x3 ;  /* 0x0000002807047c11 */ /* 0x000fe4000f8e18ff */
[----:B------:R-:W-:-:S03]  /*144a0*/  SHF.L.U32 R2, R2, 0x1f, RZ ;  /* 0x0000001f02027819 */ /* 0x000fc600000006ff */
[----:B------:R1:W-:Y:S01]  /*144b0*/  STL [R1+0x4], R4 ;  /* 0x0000040401007387 */ /* 0x0003e20000100800 */
[----:B------:R-:W5:Y:S01]  /*144c0*/  SYNCS.PHASECHK.TRANS64.TRYWAIT P3, [R4+URZ+0x2e870], R2 ;  /* 0x02e87002040075a7 */ /* 0x000f62000806017f */
[----:B----4-:R-:W-:Y:S01]  /*144d0*/  ISETP.NE.AND P0, PT, R3, 0x3, PT ;  /* 0x000000030300780c */ /* 0x010fe20003f05270 */
[----:B-1---5:R-:W-:-:S12]  /*144e0*/  @!P3 BRA `(.L_x_7237) ;  /* 0x0000001c0060b947 */ /* 0x022fd80003800000 */
.L_x_7280:
[----:B------:R-:W-:Y:S05]  /*144f0*/  BSYNC B0 ;  /* 0x0000000000007941 */ /* 0x000fea0003800000 */
.L_x_7236:
[----:B------:R-:W-:Y:S05]  /*14500*/  @!P0 BRA `(.L_x_7238) ;  /* 0x0000000000048947 */ /* 0x000fea0003800000 */
[----:B------:R-:W-:Y:S01]  /*14510*/  BPT.TRAP 0x1 ;  /* 0x000000040000795c */ /* 0x000fe20000300000 */
.L_x_7238:
[----:B-1----:R-:W4:Y:S01]  /*14520*/  LDL R3, [R1+0x4] ;  /* 0x0000040001037983 */ /* 0x002f220000100800 */
[----:B------:R-:W-:-:S04]  /*14530*/  SHF.L.U32 R2, R6, 0x1f, RZ ;  /* 0x0000001f06027819 */ /* 0x000fc800000006ff */
[----:B----4-:R1:W4:Y:S02]  /*14540*/  SYNCS.PHASECHK.TRANS64.TRYWAIT P3, [R3+URZ+0x2e860], R2 ;  /* 0x02e86002030075a7 */ /* 0x010324000806017f */
[----:B-1----:R-:W-:Y:S01]  /*14550*/  IMAD R3, R7, 0x7000, RZ ;  /* 0x0000700007037824 */ /* 0x002fe200078e02ff */
[----:B----4-:R-:W-:Y:S06]  /*14560*/  @!P3 BRA `(.L_x_7239) ;  /* 0x0000001c0058b947 */ /* 0x010fec0003800000 */
.L_x_7281:
[----:B------:R-:W1:Y:S04]  /*14570*/  LDL R16, [R1] ;  /* 0x0000000001107983 */ /* 0x000e680000100800 */
[----:B------:R-:W4:Y:S04]  /*14580*/  LDL R14, [R1+0x20] ;  /* 0x00002000010e7983 */ /* 0x000f280000100800 */
[----:B------:R-:W5:Y:S01]  /*14590*/  LDL R13, [R1+0x1c] ;  /* 0x00001c00010d7983 */ /* 0x000f620000100800 */
[----:B------:R-:W-:Y:S05]  /*145a0*/  WARPSYNC.ALL ;  /* 0x0000000000007948 */ /* 0x000fea0003800000 */
[----:B------:R-:W-:-:S04]  /*145b0*/  IMAD.U32 R12, RZ, RZ, UR40 ;  /* 0x00000028ff0c7e24 */ /* 0x000fc8000f8e00ff */
[----:B------:R-:W-:Y:S01]  /*145c0*/  VIADD R12, R12, 0x400 ;  /* 0x000004000c0c7836 */ /* 0x000fe20000000000 */
[----:B-1----:R-:W-:-:S06]  /*145d0*/  LOP3.LUT R4, R3, R16, RZ, 0xfc, !PT ;  /* 0x0000001003047212 */ /* 0x002fcc00078efcff */
[----:B------:R-:W1:Y:S01]  /*145e0*/  LDSM.16.MT88.4 R4, [R4+UR40+0xe400] ;  /* 0x00e400280404783b */ /* 0x000e620008004200 */
[----:B----4-:R-:W-:Y:S02]  /*145f0*/  IADD3 R20, R14, UR40, R3 ;  /* 0x000000280e147c10 */ /* 0x010fe4000fffe003 */
[C-C-:B-1----:R-:W-:Y:S02]  /*14600*/  PRMT R8, R4.reuse, 0x6420, R5.reuse ;  /* 0x0000642004087816 */ /* 0x142fe40000000005 */
[----:B--2---:R-:W-:Y:S02]  /*14610*/  PRMT R9, R4, 0x7531, R5 ;  /* 0x0000753104097816 */ /* 0x004fe40000000005 */
        /* <DEDUP_REMOVED lines=107> */
.L_x_7240:
        /* <DEDUP_REMOVED lines=11> */
.L_x_7221:
[----:B--2-4-:R-:W2:Y:S01]  /*14d80*/  LDL R2, [R1+0x34] ;  /* 0x0000340001027983 */ /* 0x014ea20000100800 */
[----:B------:R-:W-:Y:S01]  /*14d90*/  BSSY B0, `(.L_x_7242) ;  /* 0x0000010000007945 */ /* 0x000fe20003800000 */
[----:B--2---:R-:W-:-:S03]  /*14da0*/  ISETP.NE.AND P1, PT, R2, 0x3, PT ;  /* 0x000000030200780c */ /* 0x004fc60003f25270 */
[----:B------:R-:W-:Y:S10]  /*14db0*/  @P2 BRA `(.L_x_7243) ;  /* 0x0000000000342947 */ /* 0x000ff40003800000 */
[----:B------:R-:W2:Y:S01]  /*14dc0*/  S2R R5, SR_LANEID ;  /* 0x0000000000057919 */ /* 0x000ea20000000000 */
[----:B------:R-:W-:Y:S01]  /*14dd0*/  VOTEU.ANY UR4, UPT, PT ;  /* 0x0000000000047886 */ /* 0x000fe200038e0100 */
[----:B------:R-:W4:Y:S01]  /*14de0*/  LDC.64 R2, c[0x0][0xdf0] ;  /* 0x00037c00ff027b82 */ /* 0x000f220000000a00 */
[----:B------:R-:W2:Y:S02]  /*14df0*/  FLO.U32 R0, UR4 ;  /* 0x0000000400007d00 */ /* 0x000ea400080e0000 */
[----:B--2---:R-:W-:-:S06]  /*14e00*/  ISETP.EQ.U32.AND P0, PT, R0, R5, PT ;  /* 0x000000050000720c */ /* 0x004fcc0003f02070 */
[----:B------:R-:W4:Y:S07]  /*14e10*/  POPC R5, UR4 ;  /* 0x0000000400057d09 */ /* 0x000f2e0008000000 */
[----:B----4-:R-:W2:Y:S01]  /*14e20*/  @P0 ATOMG.E.ADD.STRONG.GPU PT, R3, desc[UR46][R2.64], R5 ;  /* 0x00000005020309a8 */ /* 0x010ea200081ee1ee */
[----:B------:R-:W4:Y:S02]  /*14e30*/  S2R R4, SR_LTMASK ;  /* 0x0000000000047919 */ /* 0x000f240000003900 */
[----:B----4-:R-:W-:-:S04]  /*14e40*/  LOP3.LUT R4, R4, UR4, RZ, 0xc0, !PT ;  /* 0x0000000404047c12 */ /* 0x010fc8000f8ec0ff */
[----:B-----5:R-:W4:Y:S01]  /*14e50*/  POPC R7, R4 ;  /* 0x0000000400077309 */ /* 0x020f220000000000 */
[----:B--2---:R-:W4:Y:S02]  /*14e60*/  SHFL.IDX PT, R0, R3, R0, 0x1f ;  /* 0x00001f0003007589 */ /* 0x004f2400000e0000 */
[----:B----4-:R-:W-:-:S05]  /*14e70*/  IADD3 R0, R0, UR42, R7 ;  /* 0x0000002a00007c10 */ /* 0x010fca000fffe007 */
[----:B------:R2:W-:Y:S02]  /*14e80*/  STL [R1+0x24], R0 ;  /* 0x0000240001007387 */ /* 0x0005e40000100800 */
.L_x_7243:
[----:B------:R-:W-:Y:S05]  /*14e90*/  BSYNC B0 ;  /* 0x0000000000007941 */ /* 0x000fea0003800000 */
.L_x_7242:
[----:B------:R-:W-:Y:S05]  /*14ea0*/  @!P1 BRA `(.L_x_7244) ;  /* 0x0000000000049947 */ /* 0x000fea0003800000 */
[----:B------:R-:W-:Y:S01]  /*14eb0*/  BPT.TRAP 0x1 ;  /* 0x000000040000795c */ /* 0x000fe20000300000 */
.L_x_7244:
[----:B------:R-:W4:Y:S04]  /*14ec0*/  LDL R3, [R1+0xc] ;  /* 0x00000c0001037983 */ /* 0x000f280000100800 */
[----:B------:R-:W3:Y:S04]  /*14ed0*/  LDL R2, [R1+0x8] ;  /* 0x0000080001027983 */ /* 0x000ee80000100800 */
[----:B--2---:R-:W2:Y:S01]  /*14ee0*/  LDL R0, [R1+0x28] ;  /* 0x0000280001007983 */ /* 0x004ea20000100800 */
[----:B------:R-:W-:Y:S01]  /*14ef0*/  BSSY B0, `(.L_x_7245) ;  /* 0x0000007000007945 */ /* 0x000fe20003800000 */
[----:B----4-:R-:W-:-:S04]  /*14f00*/  LOP3.LUT R3, R3, 0x1, RZ, 0x3c, !PT ;  /* 0x0000000103037812 */ /* 0x010fc800078e3cff */
[----:B------:R-:W-:Y:S02]  /*14f10*/  SHF.L.U32 R3, R3, 0x1f, RZ ;  /* 0x0000001f03037819 */ /* 0x000fe400000006ff */
[----:B---3--:R-:W-:Y:S02]  /*14f20*/  LEA R20, R2, UR40, 0x3 ;  /* 0x0000002802147c11 */ /* 0x008fe4000f8e18ff */
[----:B--2---:R-:W-:Y:S02]  /*14f30*/  ISETP.NE.AND P1, PT, R0, 0x3, PT ;  /* 0x000000030000780c */ /* 0x004fe40003f25270 */
[----:B------:R-:W2:Y:S02]  /*14f40*/  SYNCS.PHASECHK.TRANS64.TRYWAIT P0, [R20+URZ+0x2e870], R3 ;  /* 0x02e87003140075a7 */ /* 0x000ea4000800017f */
[----:B--2---:R-:W-:Y:S09]  /*14f50*/  @!P0 BRA `(.L_x_7246) ;  /* 0x0000001000f48947 */ /* 0x004ff20003800000 */
.L_x_7282:
[----:B------:R-:W-:Y:S05]  /*14f60*/  BSYNC B0 ;  /* 0x0000000000007941 */ /* 0x000fea0003800000 */
.L_x_7245:
[----:B------:R-:W-:Y:S05]  /*14f70*/  @!P1 BRA `(.L_x_7247) ;  /* 0x0000000000049947 */ /* 0x000fea0003800000 */
[----:B------:R-:W-:Y:S01]  /*14f80*/  BPT.TRAP 0x1 ;  /* 0x000000040000795c */ /* 0x000fe20000300000 */
.L_x_7247:
[----:B------:R-:W2:Y:S02]  /*14f90*/  LDL R0, [R1+0xc] ;  /* 0x00000c0001007983 */ /* 0x000ea40000100800 */
[----:B--2---:R-:W-:-:S04]  /*14fa0*/  SHF.L.U32 R3, R0, 0x1f, RZ ;  /* 0x0000001f00037819 */ /* 0x004fc800000006ff */
[----:B------:R-:W2:Y:S02]  /*14fb0*/  SYNCS.PHASECHK.TRANS64.TRYWAIT P0, [R20+URZ+0x2e860], R3 ;  /* 0x02e86003140075a7 */ /* 0x000ea4000800017f */
[----:B--2---:R-:W-:Y:S05]  /*14fc0*/  @!P0 BRA `(.L_x_7248) ;  /* 0x0000001000ec8947 */ /* 0x004fea0003800000 */
.L_x_7283:
        /* <DEDUP_REMOVED lines=105> */
.L_x_7249:
        /* <DEDUP_REMOVED lines=14> */
.L_x_7205:
[----:B------:R-:W-:Y:S05]  /*15740*/  BSYNC B6 ;  /* 0x0000000000067941 */ /* 0x000fea0003800000 */
.L_x_7203:
        /* <DEDUP_REMOVED lines=12> */
.L_x_7250:
        /* <DEDUP_REMOVED lines=11> */
.L_x_7251:
[----:B--2---:R-:W2:Y:S01]  /*158c0*/  LDL R0, [R1+0x24] ;  /* 0x0000240001007983 */ /* 0x004ea20000100800 */
[----:B------:R-:W-:Y:S02]  /*158d0*/  ULDC UR4, c[0x0][0xda8] ;  /* 0x00036a0000047ab9 */ /* 0x000fe40000000800 */
[----:B--2---:R-:W-:-:S13]  /*158e0*/  ISETP.GE.AND P0, PT, R0, UR4, PT ;  /* 0x0000000400007c0c */ /* 0x004fda000bf06270 */
[----:B------:R-:W-:Y:S05]  /*158f0*/  @!P0 BRA `(.L_x_7252) ;  /* 0xffffffcc00f88947 */ /* 0x000fea000383ffff */
.L_x_7200:
        /* <DEDUP_REMOVED lines=12> */
.L_x_7284:
[----:B------:R-:W-:Y:S05]  /*159c0*/  BSYNC B0 ;  /* 0x0000000000007941 */ /* 0x000fea0003800000 */
.L_x_7253:
[----:B------:R-:W-:-:S03]  /*159d0*/  UMOV UR4, 0xffffffff ;  /* 0xffffffff00047882 */ /* 0x000fc60000000000 */
[----:B------:R-:W-:Y:S05]  /*159e0*/  BRA.DIV UR4, `(.L_x_7255) ;  /* 0x0000000a048c7947 */ /* 0x000fea000b800000 */
[----:B------:R-:W2:Y:S02]  /*159f0*/  S2R R2, SR_TID.X ;  /* 0x0000000000027919 */ /* 0x000ea40000002100 */
[----:B--2---:R-:W-:-:S04]  /*15a00*/  SHF.R.U32.HI R2, RZ, 0x5, R2 ;  /* 0x00000005ff027819 */ /* 0x004fc80000011602 */
[----:B------:R-:W-:-:S05]  /*15a10*/  LOP3.LUT R2, R2, 0x3, RZ, 0xc0, !PT ;  /* 0x0000000302027812 */ /* 0x000fca00078ec0ff */
[----:B------:R2:W3:Y:S02]  /*15a20*/  SHFL.IDX PT, R14, R2, RZ, 0x1f ;  /* 0x00001fff020e7589 */ /* 0x0004e400000e0000 */
.L_x_7287:
[----:B---3--:R-:W-:Y:S01]  /*15a30*/  ISETP.NE.AND P0, PT, R14, RZ, PT ;  /* 0x000000ff0e00720c */ /* 0x008fe20003f05270 */
[----:B------:R-:W-:-:S12]  /*15a40*/  BSSY B0, `(.L_x_7256) ;  /* 0x000002e000007945 */ /* 0x000fd80003800000 */
[----:B------:R-:W-:Y:S05]  /*15a50*/  @P0 BRA `(.L_x_7257) ;  /* 0x0000000000b00947 */ /* 0x000fea0003800000 */
[----:B------:R-:W-:-:S03]  /*15a60*/  UMOV UR4, 0xffffffff ;  /* 0xffffffff00047882 */ /* 0x000fc60000000000 */
[----:B------:R-:W-:Y:S05]  /*15a70*/  BRA.DIV UR4, `(.L_x_7258) ;  /* 0x0000000a049c7947 */ /* 0x000fea000b800000 */
[----:B------:R-:W-:-:S13]  /*15a80*/  ELECT P6, URZ, PT ;  /* 0x00000000003f782f */ /* 0x000fda00038c0000 */
.L_x_7290:
[----:B------:R-:W-:Y:S05]  /*15a90*/  @!P6 BRA `(.L_x_7257) ;  /* 0x0000000000a0e947 */ /* 0x000fea0003800000 */
[----:B--2---:R-:W2:Y:S02]  /*15aa0*/  LDL.LU R2, [R1+0x2c] ;  /* 0x00002c0001027983 */ /* 0x004ea40000300800 */
[----:B--2---:R-:W-:-:S04]  /*15ab0*/  LOP3.LUT R2, R2, 0x2, RZ, 0xfc, !PT ;  /* 0x0000000202027812 */ /* 0x004fc800078efcff */
[----:B------:R-:W-:-:S13]  /*15ac0*/  ISETP.NE.AND P0, PT, R2, 0x3, PT ;  /* 0x000000030200780c */ /* 0x000fda0003f05270 */
[----:B------:R-:W-:Y:S05]  /*15ad0*/  @!P0 BRA `(.L_x_7259) ;  /* 0x0000000000048947 */ /* 0x000fea0003800000 */
[----:B------:R-:W-:Y:S01]  /*15ae0*/  BPT.TRAP 0x1 ;  /* 0x000000040000795c */ /* 0x000fe20000300000 */
.L_x_7259:
        /* <DEDUP_REMOVED lines=14> */
.L_x_7291:
[----:B------:R-:W2:Y:S02]  /*15bd0*/  SYNCS.PHASECHK.TRANS64.TRYWAIT P1, [R7+URZ], R2 ;  /* 0x00000002070075a7 */ /* 0x000ea4000802017f */
[----:B--2---:R-:W-:Y:S05]  /*15be0*/  @!P1 BRA `(.L_x_7261) ;  /* 0x0000000800749947 */ /* 0x004fea0003800000 */
.L_x_7292:
[----:B------:R-:W-:Y:S05]  /*15bf0*/  @!P0 BRA `(.L_x_7262) ;  /* 0x0000000000048947 */ /* 0x000fea0003800000 */
[----:B------:R-:W-:Y:S01]  /*15c00*/  BPT.TRAP 0x1 ;  /* 0x000000040000795c */ /* 0x000fe20000300000 */
.L_x_7262:
[----:B------:R-:W3:Y:S02]  /*15c10*/  LDL.LU R4, [R1+0x8] ;  /* 0x0000080001047983 */ /* 0x000ee40000300800 */
[----:B---3--:R-:W-:-:S04]  /*15c20*/  IMAD R4, R4, 0x8, R0 ;  /* 0x0000000804047824 */ /* 0x008fc800078e0200 */
[----:B------:R-:W3:Y:S02]  /*15c30*/  SYNCS.PHASECHK.TRANS64.TRYWAIT P1, [R4+URZ+0x2e860], R5 ;  /* 0x02e86005040075a7 */ /* 0x000ee4000802017f */
[----:B---3--:R-:W-:Y:S05]  /*15c40*/  @!P1 BRA `(.L_x_7263) ;  /* 0x0000000800709947 */ /* 0x008fea0003800000 */
.L_x_7293:
[----:B------:R-:W-:Y:S05]  /*15c50*/  @!P0 BRA `(.L_x_7264) ;  /* 0x0000000000048947 */ /* 0x000fea0003800000 */
[----:B------:R-:W-:Y:S01]  /*15c60*/  BPT.TRAP 0x1 ;  /* 0x000000040000795c */ /* 0x000fe20000300000 */
.L_x_7264:
[----:B------:R-:W-:-:S04]  /*15c70*/  IMAD R3, R3, 0x8, R0 ;  /* 0x0000000803037824 */ /* 0x000fc800078e0200 */
[----:B------:R-:W4:Y:S02]  /*15c80*/  SYNCS.PHASECHK.TRANS64.TRYWAIT P1, [R3+URZ+0x2e860], R2 ;  /* 0x02e86002030075a7 */ /* 0x000f24000802017f */
[----:B----4-:R-:W-:Y:S05]  /*15c90*/  @!P1 BRA `(.L_x_7265) ;  /* 0x0000000800709947 */ /* 0x010fea0003800000 */
.L_x_7294:
[----:B------:R-:W-:Y:S05]  /*15ca0*/  @!P0 BRA `(.L_x_7266) ;  /* 0x0000000000048947 */ /* 0x000fea0003800000 */
[----:B------:R-:W-:Y:S01]  /*15cb0*/  BPT.TRAP 0x1 ;  /* 0x000000040000795c */ /* 0x000fe20000300000 */
.L_x_7266:
[----:B------:R-:W5:Y:S02]  /*15cc0*/  SYNCS.PHASECHK.TRANS64.TRYWAIT P0, [R4+URZ+0x2e880], R5 ;  /* 0x02e88005040075a7 */ /* 0x000f64000800017f */
[----:B-----5:R-:W-:Y:S05]  /*15cd0*/  @!P0 BRA `(.L_x_7267) ;  /* 0x0000000800748947 */ /* 0x020fea0003800000 */
.L_x_7268:
[----:B------:R1:W1:Y:S02]  /*15ce0*/  SYNCS.PHASECHK.TRANS64.TRYWAIT P0, [R3+URZ+0x2e880], R2 ;  /* 0x02e88002030075a7 */ /* 0x000264000800017f */
[----:B-1----:R-:W-:Y:S05]  /*15cf0*/  @!P0 NANOSLEEP.SYNCS 0x989680 ;  /* 0x009896800000895d */ /* 0x002fea0003900000 */
[----:B------:R-:W1:Y:S02]  /*15d00*/  @!P0 SYNCS.PHASECHK.TRANS64 P0, [R3+URZ+0x2e880], R2 ;  /* 0x02e88002030085a7 */ /* 0x000e64000800007f */
[----:B-1----:R-:W-:Y:S05]  /*15d10*/  @!P0 BRA `(.L_x_7268) ;  /* 0xfffffffc00f08947 */ /* 0x002fea000383ffff */
.L_x_7257:
[----:B------:R-:W-:Y:S05]  /*15d20*/  BSYNC B0 ;  /* 0x0000000000007941 */ /* 0x000fea0003800000 */
.L_x_7256:
[----:B------:R-:W-:Y:S05]  /*15d30*/  EXIT ;  /* 0x000000000000794d */ /* 0x000fea0003800000 */
.L_x_7154:
[----:B-1----:R-:W-:-:S04]  /*15d40*/  IMAD.U32 R3, RZ, RZ, UR37 ;  /* 0x00000025ff037e24 */ /* 0x002fc8000f8e00ff */
[----:B------:R1:W2:Y:S03]  /*15d50*/  SYNCS.PHASECHK.TRANS64.TRYWAIT P0, [R3+URZ+0x2e800], R4 ;  /* 0x02e80004030075a7 */ /* 0x0002a6000800017f */
[----:B--2---:R-:W-:Y:S05]  /*15d60*/  @!P0 NANOSLEEP.SYNCS 0x989680 ;  /* 0x009896800000895d */ /* 0x004fea0003900000 */
[----:B------:R-:W2:Y:S02]  /*15d70*/  @!P0 SYNCS.PHASECHK.TRANS64 P0, [R3+URZ+0x2e800], R4 ;  /* 0x02e80004030085a7 */ /* 0x000ea4000800007f */
[----:B--2---:R-:W-:Y:S05]  /*15d80*/  @!P0 BRA `(.L_x_7154) ;  /* 0xfffffffc00ec8947 */ /* 0x004fea000383ffff */
[----:B------:R-:W-:Y:S05]  /*15d90*/  BRA `(.L_x_7269) ;  /* 0xfffffeb800f07947 */ /* 0x000fea000383ffff */
.L_x_7158:
[----:B--2---:R2:W3:Y:S02]  /*15da0*/  SYNCS.PHASECHK.TRANS64.TRYWAIT P0, [R3+URZ+0x2e830], R4 ;  /* 0x02e83004030075a7 */ /* 0x0044e4000800017f */
[----:B---3--:R-:W-:Y:S05]  /*15db0*/  @!P0 NANOSLEEP.SYNCS 0x989680 ;  /* 0x009896800000895d */ /* 0x008fea0003900000 */
[----:B------:R-:W3:Y:S02]  /*15dc0*/  @!P0 SYNCS.PHASECHK.TRANS64 P0, [R3+URZ+0x2e830], R4 ;  /* 0x02e83004030085a7 */ /* 0x000ee4000800007f */
[----:B---3--:R-:W-:Y:S05]  /*15dd0*/  @!P0 BRA `(.L_x_7158) ;  /* 0xfffffffc00f08947 */ /* 0x008fea000383ffff */
[----:B------:R-:W-:Y:S05]  /*15de0*/  BRA `(.L_x_7157) ;  /* 0xfffffebc00087947 */ /* 0x000fea000383ffff */
.L_x_7163:
[----:B--2---:R-:W-:-:S04]  /*15df0*/  IMAD.U32 R11, RZ, RZ, UR10 ;  /* 0x0000000aff0b7e24 */ /* 0x004fc8000f8e00ff */
[----:B------:R2:W3:Y:S03]  /*15e00*/  SYNCS.PHASECHK.TRANS64.TRYWAIT P2, [R11+URZ+0x2e830], R10 ;  /* 0x02e8300a0b0075a7 */ /* 0x0004e6000804017f */
[----:B---3--:R-:W-:Y:S05]  /*15e10*/  @!P2 NANOSLEEP.SYNCS 0x989680 ;  /* 0x009896800000a95d */ /* 0x008fea0003900000 */
[----:B------:R-:W3:Y:S02]  /*15e20*/  @!P2 SYNCS.PHASECHK.TRANS64 P2, [R11+URZ+0x2e830], R10 ;  /* 0x02e8300a0b00a5a7 */ /* 0x000ee4000804007f */
[----:B---3--:R-:W-:Y:S05]  /*15e30*/  @!P2 BRA `(.L_x_7163) ;  /* 0xfffffffc00eca947 */ /* 0x008fea000383ffff */
[----:B------:R-:W-:Y:S05]  /*15e40*/  BRA `(.L_x_7160) ;  /* 0xffffff0c00387947 */ /* 0x000fea000383ffff */
.L_x_7167:
[----:B--2---:R-:W-:-:S04]  /*15e50*/  IMAD.U32 R10, RZ, RZ, UR10 ;  /* 0x0000000aff0a7e24 */ /* 0x004fc8000f8e00ff */
[----:B------:R2:W3:Y:S03]  /*15e60*/  SYNCS.PHASECHK.TRANS64.TRYWAIT P2, [R10+URZ+0x2e850], R9 ;  /* 0x02e850090a0075a7 */ /* 0x0004e6000804017f */
[----:B---3--:R-:W-:Y:S05]  /*15e70*/  @!P2 NANOSLEEP.SYNCS 0x989680 ;  /* 0x009896800000a95d */ /* 0x008fea0003900000 */
[----:B------:R-:W3:Y:S02]  /*15e80*/  @!P2 SYNCS.PHASECHK.TRANS64 P2, [R10+URZ+0x2e850], R9 ;  /* 0x02e850090a00a5a7 */ /* 0x000ee4000804007f */
[----:B---3--:R-:W-:Y:S05]  /*15e90*/  @!P2 BRA `(.L_x_7167) ;  /* 0xfffffffc00eca947 */ /* 0x008fea000383ffff */
[----:B------:R-:W-:Y:S05]  /*15ea0*/  BRA `(.L_x_7164) ;  /* 0xffffff1800487947 */ /* 0x000fea000383ffff */
.L_x_7174:
[----:B--2---:R-:W-:-:S04]  /*15eb0*/  IMAD.U32 R10, RZ, RZ, UR6 ;  /* 0x00000006ff0a7e24 */ /* 0x004fc8000f8e00ff */
[----:B------:R2:W3:Y:S03]  /*15ec0*/  SYNCS.PHASECHK.TRANS64.TRYWAIT P2, [R10+URZ+0x2e830], R9 ;  /* 0x02e830090a0075a7 */ /* 0x0004e6000804017f */
[----:B---3--:R-:W-:Y:S05]  /*15ed0*/  @!P2 NANOSLEEP.SYNCS 0x989680 ;  /* 0x009896800000a95d */ /* 0x008fea0003900000 */
[----:B------:R-:W3:Y:S02]  /*15ee0*/  @!P2 SYNCS.PHASECHK.TRANS64 P2, [R10+URZ+0x2e830], R9 ;  /* 0x02e830090a00a5a7 */ /* 0x000ee4000804007f */
[----:B---3--:R-:W-:Y:S05]  /*15ef0*/  @!P2 BRA `(.L_x_7174) ;  /* 0xfffffffc00eca947 */ /* 0x008fea000383ffff */
[----:B------:R-:W-:Y:S05]  /*15f00*/  BRA `(.L_x_7171) ;  /* 0xffffff5c00fc7947 */ /* 0x000fea000383ffff */
.L_x_7178:
[----:B--2---:R-:W-:-:S04]  /*15f10*/  IMAD.U32 R9, RZ, RZ, UR6 ;  /* 0x00000006ff097e24 */ /* 0x004fc8000f8e00ff */
[----:B------:R2:W3:Y:S03]  /*15f20*/  SYNCS.PHASECHK.TRANS64.TRYWAIT P2, [R9+URZ+0x2e850], R8 ;  /* 0x02e85008090075a7 */ /* 0x0004e6000804017f */
[----:B---3--:R-:W-:Y:S05]  /*15f30*/  @!P2 NANOSLEEP.SYNCS 0x989680 ;  /* 0x009896800000a95d */ /* 0x008fea0003900000 */
[----:B------:R-:W3:Y:S02]  /*15f40*/  @!P2 SYNCS.PHASECHK.TRANS64 P2, [R9+URZ+0x2e850], R8 ;  /* 0x02e850080900a5a7 */ /* 0x000ee4000804007f */
[----:B---3--:R-:W-:Y:S05]  /*15f50*/  @!P2 BRA `(.L_x_7178) ;  /* 0xfffffffc00eca947 */ /* 0x008fea000383ffff */
[----:B------:R-:W-:Y:S05]  /*15f60*/  BRA `(.L_x_7175) ;  /* 0xffffff6800e87947 */ /* 0x000fea000383ffff */
.L_x_7184:
[----:B--2---:R-:W-:-:S04]  /*15f70*/  IMAD.U32 R5, RZ, RZ, UR5 ;  /* 0x00000005ff057e24 */ /* 0x004fc8000f8e00ff */
[----:B------:R2:W3:Y:S03]  /*15f80*/  SYNCS.PHASECHK.TRANS64.TRYWAIT P0, [R5+URZ+0x2e850], R0 ;  /* 0x02e85000050075a7 */ /* 0x0004e6000800017f */
[----:B---3--:R-:W-:Y:S05]  /*15f90*/  @!P0 NANOSLEEP.SYNCS 0x989680 ;  /* 0x009896800000895d */ /* 0x008fea0003900000 */
[----:B------:R-:W3:Y:S02]  /*15fa0*/  @!P0 SYNCS.PHASECHK.TRANS64 P0, [R5+URZ+0x2e850], R0 ;  /* 0x02e85000050085a7 */ /* 0x000ee4000800007f */
[----:B---3--:R-:W-:Y:S05]  /*15fb0*/  @!P0 BRA `(.L_x_7184) ;  /* 0xfffffffc00ec8947 */ /* 0x008fea000383ffff */
[----:B------:R-:W-:Y:S05]  /*15fc0*/  BRA `(.L_x_7183) ;  /* 0xffffffa000987947 */ /* 0x000fea000383ffff */
.L_x_7210:
[----:B------:R-:W-:Y:S02]  /*15fd0*/  IMAD.MOV.U32 R13, RZ, RZ, R17 ;  /* 0x000000ffff0d7224 */ /* 0x000fe400078e0011 */
[----:B------:R-:W-:Y:S02]  /*15fe0*/  IMAD.MOV.U32 R12, RZ, RZ, RZ ;  /* 0x000000ffff0c7224 */ /* 0x000fe400078e00ff */
[----:B------:R-:W-:Y:S02]  /*15ff0*/  IMAD.MOV.U32 R11, RZ, RZ, 0x1f ;  /* 0x0000001fff0b7424 */ /* 0x000fe400078e00ff */
[----:B------:R-:W-:-:S07]  /*16000*/  IMAD.MOV.U32 R15, RZ, RZ, -0x1 ;  /* 0xffffffffff0f7424 */ /* 0x000fce00078e00ff */
[----:B---3--:R-:W-:Y:S05]  /*16010*/  WARPSYNC.COLLECTIVE R15, `(.L_x_7270) ;  /* 0x000000000f087348 */ /* 0x008fea0003c00000 */
[----:B------:R1:W2:Y:S02]  /*16020*/  SHFL.IDX P6, R14, R13, R12, R11 ;  /* 0x0000000c0d0e7389 */ /* 0x0002a400000c000b */
[----:B-123--:R-:W-:Y:S01]  /*16030*/  ENDCOLLECTIVE ;  /* 0x000000000000791b */ /* 0x00efe20003800000 */
.L_x_7270:
[----:B------:R-:W-:Y:S05]  /*16040*/  BRA `(.L_x_7271) ;  /* 0xffffffd400547947 */ /* 0x000fea000383ffff */
.L_x_7212:
[----:B------:R-:W-:Y:S01]  /*16050*/  BSSY B0, `(.L_x_7272) ;  /* 0x0000006000007945 */ /* 0x000fe20003800000 */
[----:B------:R-:W-:-:S07]  /*16060*/  IMAD.MOV.U32 R15, RZ, RZ, -0x1 ;  /* 0xffffffffff0f7424 */ /* 0x000fce00078e00ff */
[----:B-1----:R-:W-:Y:S05]  /*16070*/  WARPSYNC.COLLECTIVE R15, `(.L_x_7273) ;  /* 0x000000000f0c7348 */ /* 0x002fea0003c00000 */
[----:B------:R-:W-:Y:S02]  /*16080*/  ELECT P6, UR62, PT ;  /* 0x00000000003e782f */ /* 0x000fe400038c0000 */
[----:B------:R-:W-:Y:S01]  /*16090*/  MOV R14, UR62 ;  /* 0x0000003e000e7c02 */ /* 0x000fe20008000f00 */
[----:B-1----:R-:W-:Y:S10]  /*160a0*/  ENDCOLLECTIVE ;  /* 0x000000000000791b */ /* 0x002ff40003800000 */
.L_x_7273:
[----:B------:R-:W-:Y:S05]  /*160b0*/  BSYNC B0 ;  /* 0x0000000000007941 */ /* 0x000fea0003800000 */
.L_x_7272:
[----:B------:R-:W-:Y:S05]  /*160c0*/  BRA `(.L_x_7274) ;  /* 0xffffffd400547947 */ /* 0x000fea000383ffff */
.L_x_7215:
[----:B--2---:R2:W3:Y:S02]  /*160d0*/  SYNCS.PHASECHK.TRANS64.TRYWAIT P3, [R4+URZ+0x2e880], R3 ;  /* 0x02e88003040075a7 */ /* 0x0044e4000806017f */
[----:B---3--:R-:W-:Y:S05]  /*160e0*/  @!P3 NANOSLEEP.SYNCS 0x989680 ;  /* 0x009896800000b95d */ /* 0x008fea0003900000 */
[----:B------:R-:W3:Y:S02]  /*160f0*/  @!P3 SYNCS.PHASECHK.TRANS64 P3, [R4+URZ+0x2e880], R3 ;  /* 0x02e880030400b5a7 */ /* 0x000ee4000806007f */
[----:B---3--:R-:W-:Y:S05]  /*16100*/  @!P3 BRA `(.L_x_7215) ;  /* 0xfffffffc00f0b947 */ /* 0x008fea000383ffff */
[----:B------:R-:W-:Y:S05]  /*16110*/  BRA `(.L_x_7275) ;  /* 0xffffffd400ac7947 */ /* 0x000fea000383ffff */
.L_x_7217:
[----:B---3--:R3:W4:Y:S02]  /*16120*/  SYNCS.PHASECHK.TRANS64.TRYWAIT P3, [R4+URZ+0x2e840], R3 ;  /* 0x02e84003040075a7 */ /* 0x008724000806017f */
[----:B----4-:R-:W-:Y:S05]  /*16130*/  @!P3 NANOSLEEP.SYNCS 0x989680 ;  /* 0x009896800000b95d */ /* 0x010fea0003900000 */
[----:B------:R-:W4:Y:S02]  /*16140*/  @!P3 SYNCS.PHASECHK.TRANS64 P3, [R4+URZ+0x2e840], R3 ;  /* 0x02e840030400b5a7 */ /* 0x000f24000806007f */
[----:B----4-:R-:W-:Y:S05]  /*16150*/  @!P3 BRA `(.L_x_7217) ;  /* 0xfffffffc00f0b947 */ /* 0x010fea000383ffff */
[----:B------:R-:W-:Y:S05]  /*16160*/  BRA `(.L_x_7276) ;  /* 0xffffffd800087947 */ /* 0x000fea000383ffff */
.L_x_7220:
[----:B--2---:R-:W-:-:S04]  /*16170*/  IMAD.U32 R3, RZ, RZ, UR40 ;  /* 0x00000028ff037e24 */ /* 0x004fc8000f8e00ff */
[----:B------:R2:W4:Y:S03]  /*16180*/  SYNCS.PHASECHK.TRANS64.TRYWAIT P0, [R3+URZ+0x2e820], R2 ;  /* 0x02e82002030075a7 */ /* 0x000526000800017f */
[----:B----4-:R-:W-:Y:S05]  /*16190*/  @!P0 NANOSLEEP.SYNCS 0x989680 ;  /* 0x009896800000895d */ /* 0x010fea0003900000 */
[----:B------:R-:W4:Y:S02]  /*161a0*/  @!P0 SYNCS.PHASECHK.TRANS64 P0, [R3+URZ+0x2e820], R2 ;  /* 0x02e82002030085a7 */ /* 0x000f24000800007f */
[----:B----4-:R-:W-:Y:S05]  /*161b0*/  @!P0 BRA `(.L_x_7220) ;  /* 0xfffffffc00ec8947 */ /* 0x010fea000383ffff */
[----:B------:R-:W-:Y:S05]  /*161c0*/  BRA `(.L_x_7277) ;  /* 0xffffffd800b87947 */ /* 0x000fea000383ffff */
.L_x_7226:
[----:B-1----:R1:W4:Y:S02]  /*161d0*/  SYNCS.PHASECHK.TRANS64.TRYWAIT P0, [R4+URZ+0x2e880], R3 ;  /* 0x02e88003040075a7 */ /* 0x002324000800017f */
[----:B----4-:R-:W-:Y:S05]  /*161e0*/  @!P0 NANOSLEEP.SYNCS 0x989680 ;  /* 0x009896800000895d */ /* 0x010fea0003900000 */
[----:B------:R-:W4:Y:S02]  /*161f0*/  @!P0 SYNCS.PHASECHK.TRANS64 P0, [R4+URZ+0x2e880], R3 ;  /* 0x02e88003040085a7 */ /* 0x000f24000800007f */
[----:B----4-:R-:W-:Y:S05]  /*16200*/  @!P0 BRA `(.L_x_7226) ;  /* 0xfffffffc00f08947 */ /* 0x010fea000383ffff */
[----:B------:R-:W-:Y:S05]  /*16210*/  BRA `(.L_x_7278) ;  /* 0xffffffdc00647947 */ /* 0x000fea000383ffff */
.L_x_7231:
[----:B--2---:R2:W3:Y:S02]  /*16220*/  SYNCS.PHASECHK.TRANS64.TRYWAIT P0, [R4+URZ+0x2e840], R3 ;  /* 0x02e84003040075a7 */ /* 0x0044e4000800017f */
[----:B---3--:R-:W-:Y:S05]  /*16230*/  @!P0 NANOSLEEP.SYNCS 0x989680 ;  /* 0x009896800000895d */ /* 0x008fea0003900000 */
[----:B------:R-:W3:Y:S02]  /*16240*/  @!P0 SYNCS.PHASECHK.TRANS64 P0, [R4+URZ+0x2e840], R3 ;  /* 0x02e84003040085a7 */ /* 0x000ee4000800007f */
[----:B---3--:R-:W-:Y:S05]  /*16250*/  @!P0 BRA `(.L_x_7231) ;  /* 0xfffffffc00f08947 */ /* 0x008fea000383ffff */
[----:B------:R-:W-:Y:S05]  /*16260*/  BRA `(.L_x_7279) ;  /* 0xffffffdc00e87947 */ /* 0x000fea000383ffff */
.L_x_7237:
[----:B-1----:R-:W4:Y:S02]  /*16270*/  LDL R3, [R1+0x4] ;  /* 0x0000040001037983 */ /* 0x002f240000100800 */
[----:B----4-:R1:W4:Y:S02]  /*16280*/  SYNCS.PHASECHK.TRANS64.TRYWAIT P3, [R3+URZ+0x2e870], R2 ;  /* 0x02e87002030075a7 */ /* 0x010324000806017f */
[----:B----4-:R-:W-:Y:S05]  /*16290*/  @!P3 NANOSLEEP.SYNCS 0x989680 ;  /* 0x009896800000b95d */ /* 0x010fea0003900000 */
[----:B------:R-:W4:Y:S02]  /*162a0*/  @!P3 SYNCS.PHASECHK.TRANS64 P3, [R3+URZ+0x2e870], R2 ;  /* 0x02e870020300b5a7 */ /* 0x000f24000806007f */
[----:B----4-:R-:W-:Y:S05]  /*162b0*/  @!P3 BRA `(.L_x_7237) ;  /* 0xfffffffc00ecb947 */ /* 0x010fea000383ffff */
[----:B------:R-:W-:Y:S05]  /*162c0*/  BRA `(.L_x_7280) ;  /* 0xffffffe000887947 */ /* 0x000fea000383ffff */
.L_x_7239:
[----:B-1----:R-:W4:Y:S02]  /*162d0*/  LDL R4, [R1+0x4] ;  /* 0x0000040001047983 */ /* 0x002f240000100800 */
[----:B----4-:R1:W4:Y:S02]  /*162e0*/  SYNCS.PHASECHK.TRANS64.TRYWAIT P3, [R4+URZ+0x2e860], R2 ;  /* 0x02e86002040075a7 */ /* 0x010324000806017f */
[----:B----4-:R-:W-:Y:S05]  /*162f0*/  @!P3 NANOSLEEP.SYNCS 0x989680 ;  /* 0x009896800000b95d */ /* 0x010fea0003900000 */
[----:B------:R-:W4:Y:S02]  /*16300*/  @!P3 SYNCS.PHASECHK.TRANS64 P3, [R4+URZ+0x2e860], R2 ;  /* 0x02e860020400b5a7 */ /* 0x000f24000806007f */
[----:B----4-:R-:W-:Y:S05]  /*16310*/  @!P3 BRA `(.L_x_7239) ;  /* 0xfffffffc00ecb947 */ /* 0x010fea000383ffff */
[----:B------:R-:W-:Y:S05]  /*16320*/  BRA `(.L_x_7281) ;  /* 0xffffffe000907947 */ /* 0x000fea000383ffff */
.L_x_7246:
[----:B--2---:R2:W3:Y:S02]  /*16330*/  SYNCS.PHASECHK.TRANS64.TRYWAIT P0, [R20+URZ+0x2e870], R3 ;  /* 0x02e87003140075a7 */ /* 0x0044e4000800017f */
[----:B---3--:R-:W-:Y:S05]  /*16340*/  @!P0 NANOSLEEP.SYNCS 0x989680 ;  /* 0x009896800000895d */ /* 0x008fea0003900000 */
[----:B------:R-:W3:Y:S02]  /*16350*/  @!P0 SYNCS.PHASECHK.TRANS64 P0, [R20+URZ+0x2e870], R3 ;  /* 0x02e87003140085a7 */ /* 0x000ee4000800007f */
[----:B---3--:R-:W-:Y:S05]  /*16360*/  @!P0 BRA `(.L_x_7246) ;  /* 0xfffffffc00f08947 */ /* 0x008fea000383ffff */
[----:B------:R-:W-:Y:S05]  /*16370*/  BRA `(.L_x_7282) ;  /* 0xffffffe800f87947 */ /* 0x000fea000383ffff */
.L_x_7248:
[----:B--2---:R2:W3:Y:S02]  /*16380*/  SYNCS.PHASECHK.TRANS64.TRYWAIT P0, [R20+URZ+0x2e860], R3 ;  /* 0x02e86003140075a7 */ /* 0x0044e4000800017f */
[----:B---3--:R-:W-:Y:S05]  /*16390*/  @!P0 NANOSLEEP.SYNCS 0x989680 ;  /* 0x009896800000895d */ /* 0x008fea0003900000 */
[----:B------:R-:W3:Y:S02]  /*163a0*/  @!P0 SYNCS.PHASECHK.TRANS64 P0, [R20+URZ+0x2e860], R3 ;  /* 0x02e86003140085a7 */ /* 0x000ee4000800007f */
[----:B---3--:R-:W-:Y:S05]  /*163b0*/  @!P0 BRA `(.L_x_7248) ;  /* 0xfffffffc00f08947 */ /* 0x008fea000383ffff */
[----:B------:R-:W-:Y:S05]  /*163c0*/  BRA `(.L_x_7283) ;  /* 0xffffffec00007947 */ /* 0x000fea000383ffff */
.L_x_7254:
[----:B-1----:R1:W2:Y:S02]  /*163d0*/  SYNCS.PHASECHK.TRANS64.TRYWAIT P0, [R0+URZ+0x2e820], R3 ;  /* 0x02e82003000075a7 */ /* 0x0022a4000800017f */
[----:B--2---:R-:W-:Y:S05]  /*163e0*/  @!P0 NANOSLEEP.SYNCS 0x989680 ;  /* 0x009896800000895d */ /* 0x004fea0003900000 */
[----:B------:R-:W2:Y:S02]  /*163f0*/  @!P0 SYNCS.PHASECHK.TRANS64 P0, [R0+URZ+0x2e820], R3 ;  /* 0x02e82003000085a7 */ /* 0x000ea4000800007f */
[----:B--2---:R-:W-:Y:S05]  /*16400*/  @!P0 BRA `(.L_x_7254) ;  /* 0xfffffffc00f08947 */ /* 0x004fea000383ffff */
[----:B------:R-:W-:Y:S05]  /*16410*/  BRA `(.L_x_7284) ;  /* 0xfffffff400687947 */ /* 0x000fea000383ffff */
.L_x_7255:
        /* <DEDUP_REMOVED lines=11> */
.L_x_7286:
[----:B------:R-:W-:Y:S05]  /*164d0*/  BSYNC B0 ;  /* 0x0000000000007941 */ /* 0x000fea0003800000 */
.L_x_7285:
[----:B------:R-:W-:Y:S05]  /*164e0*/  BRA `(.L_x_7287) ;  /* 0xfffffff400507947 */ /* 0x000fea000383ffff */
.L_x_7258:
[----:B------:R-:W-:Y:S01]  /*164f0*/  BSSY B1, `(.L_x_7288) ;  /* 0x0000006000017945 */ /* 0x000fe20003800000 */
[----:B------:R-:W-:-:S07]  /*16500*/  IMAD.MOV.U32 R15, RZ, RZ, -0x1 ;  /* 0xffffffffff0f7424 */ /* 0x000fce00078e00ff */
[----:B-12---:R-:W-:Y:S05]  /*16510*/  WARPSYNC.COLLECTIVE R15, `(.L_x_7289) ;  /* 0x000000000f0c7348 */ /* 0x006fea0003c00000 */
[----:B------:R-:W-:Y:S02]  /*16520*/  ELECT P6, UR62, PT ;  /* 0x00000000003e782f */ /* 0x000fe400038c0000 */
[----:B------:R-:W-:Y:S01]  /*16530*/  MOV R14, UR62 ;  /* 0x0000003e000e7c02 */ /* 0x000fe20008000f00 */
[----:B-12---:R-:W-:Y:S10]  /*16540*/  ENDCOLLECTIVE ;  /* 0x000000000000791b */ /* 0x006ff40003800000 */
.L_x_7289:
[----:B------:R-:W-:Y:S05]  /*16550*/  BSYNC B1 ;  /* 0x0000000000017941 */ /* 0x000fea0003800000 */
.L_x_7288:
[----:B------:R-:W-:Y:S05]  /*16560*/  BRA `(.L_x_7290) ;  /* 0xfffffff400487947 */ /* 0x000fea000383ffff */
.L_x_7260:
[----:B-1----:R1:W2:Y:S02]  /*16570*/  SYNCS.PHASECHK.TRANS64.TRYWAIT P1, [R6+URZ], R5 ;  /* 0x00000005060075a7 */ /* 0x0022a4000802017f */
[----:B--2---:R-:W-:Y:S05]  /*16580*/  @!P1 NANOSLEEP.SYNCS 0x989680 ;  /* 0x009896800000995d */ /* 0x004fea0003900000 */
[----:B------:R-:W2:Y:S02]  /*16590*/  @!P1 SYNCS.PHASECHK.TRANS64 P1, [R6+URZ], R5 ;  /* 0x00000005060095a7 */ /* 0x000ea4000802007f */
[----:B--2---:R-:W-:Y:S05]  /*165a0*/  @!P1 BRA `(.L_x_7260) ;  /* 0xfffffffc00f09947 */ /* 0x004fea000383ffff */
[----:B------:R-:W-:Y:S05]  /*165b0*/  BRA `(.L_x_7291) ;  /* 0xfffffff400847947 */ /* 0x000fea000383ffff */
.L_x_7261:
[----:B--2---:R2:W3:Y:S02]  /*165c0*/  SYNCS.PHASECHK.TRANS64.TRYWAIT P1, [R7+URZ], R2 ;  /* 0x00000002070075a7 */ /* 0x0044e4000802017f */
[----:B---3--:R-:W-:Y:S05]  /*165d0*/  @!P1 NANOSLEEP.SYNCS 0x989680 ;  /* 0x009896800000995d */ /* 0x008fea0003900000 */
[----:B------:R-:W3:Y:S02]  /*165e0*/  @!P1 SYNCS.PHASECHK.TRANS64 P1, [R7+URZ], R2 ;  /* 0x00000002070095a7 */ /* 0x000ee4000802007f */
[----:B---3--:R-:W-:Y:S05]  /*165f0*/  @!P1 BRA `(.L_x_7261) ;  /* 0xfffffffc00f09947 */ /* 0x008fea000383ffff */
[----:B------:R-:W-:Y:S05]  /*16600*/  BRA `(.L_x_7292) ;  /* 0xfffffff400787947 */ /* 0x000fea000383ffff */
.L_x_7263:
[----:B---3--:R3:W4:Y:S02]  /*16610*/  SYNCS.PHASECHK.TRANS64.TRYWAIT P1, [R4+URZ+0x2e860], R5 ;  /* 0x02e86005040075a7 */ /* 0x008724000802017f */
[----:B----4-:R-:W-:Y:S05]  /*16620*/  @!P1 NANOSLEEP.SYNCS 0x989680 ;  /* 0x009896800000995d */ /* 0x010fea0003900000 */
[----:B------:R-:W4:Y:S02]  /*16630*/  @!P1 SYNCS.PHASECHK.TRANS64 P1, [R4+URZ+0x2e860], R5 ;  /* 0x02e86005040095a7 */ /* 0x000f24000802007f */
[----:B----4-:R-:W-:Y:S05]  /*16640*/  @!P1 BRA `(.L_x_7263) ;  /* 0xfffffffc00f09947 */ /* 0x010fea000383ffff */
[----:B------:R-:W-:Y:S05]  /*16650*/  BRA `(.L_x_7293) ;  /* 0xfffffff4007c7947 */ /* 0x000fea000383ffff */
.L_x_7265:
[----:B----4-:R4:W1:Y:S02]  /*16660*/  SYNCS.PHASECHK.TRANS64.TRYWAIT P1, [R3+URZ+0x2e860], R2 ;  /* 0x02e86002030075a7 */ /* 0x010864000802017f */
[----:B-1----:R-:W-:Y:S05]  /*16670*/  @!P1 NANOSLEEP.SYNCS 0x989680 ;  /* 0x009896800000995d */ /* 0x002fea0003900000 */
[----:B------:R-:W1:Y:S02]  /*16680*/  @!P1 SYNCS.PHASECHK.TRANS64 P1, [R3+URZ+0x2e860], R2 ;  /* 0x02e86002030095a7 */ /* 0x000e64000802007f */
[----:B-1----:R-:W-:Y:S05]  /*16690*/  @!P1 BRA `(.L_x_7265) ;  /* 0xfffffffc00f09947 */ /* 0x002fea000383ffff */
[----:B------:R-:W-:Y:S05]  /*166a0*/  BRA `(.L_x_7294) ;  /* 0xfffffff4007c7947 */ /* 0x000fea000383ffff */
.L_x_7267:
[----:B------:R1:W1:Y:S02]  /*166b0*/  SYNCS.PHASECHK.TRANS64.TRYWAIT P0, [R4+URZ+0x2e880], R5 ;  /* 0x02e88005040075a7 */ /* 0x000264000800017f */
[----:B-1----:R-:W-:Y:S05]  /*166c0*/  @!P0 NANOSLEEP.SYNCS 0x989680 ;  /* 0x009896800000895d */ /* 0x002fea0003900000 */
[----:B------:R-:W1:Y:S02]  /*166d0*/  @!P0 SYNCS.PHASECHK.TRANS64 P0, [R4+URZ+0x2e880], R5 ;  /* 0x02e88005040085a7 */ /* 0x000e64000800007f */
[----:B-1----:R-:W-:Y:S05]  /*166e0*/  @!P0 BRA `(.L_x_7267) ;  /* 0xfffffffc00f08947 */ /* 0x002fea000383ffff */
[----:B------:R-:W-:Y:S05]  /*166f0*/  BRA `(.L_x_7268) ;  /* 0xfffffff400787947 */ /* 0x000fea000383ffff */
.L_x_7295:
        /* <DEDUP_REMOVED lines=16> */
.L_x_12359:


//--------------------- .text._ZN7cutlass13device_kernelIN5flash11enable_sm90INS1_16FlashAttnFwdSm90INS1_25CollectiveMainloopFwdSm90ILi2EN4cute5tupleIJNS5_1CILi1EEES8_S8_EEENS6_IJNS7_ILi128EEENS7_ILi224EEESA_EEELi128ENS_12float_e4m3_tEfNS_4arch4Sm90ELb1ELb0ELb1ELb1ELb0ELb0ELb0ELb1ELb1ELb0ELb0ELb0EEENS1_21CollectiveEpilogueFwdINS6_IJSA_SA_SB_EEES9_NS_10bfloat16_tESF_Li256ELb1ELb0ELb0ELb1EEENS1_36VarlenDynamicPersistentTileSchedulerILi128ELi224ELi256ELi128ELb0ELb0ELb1ELb1ELb1ELb1EEEEEEEEEvNT_6ParamsE --------------------------
	.section	.text._ZN7cutlass13device_kernelIN5flash11enable_sm90INS1_16FlashAttnFwdSm90INS1_25CollectiveMainloopFwdSm90ILi2EN4cute5tupleIJNS5_1CILi1EEES8_S8_EEENS6_IJNS7_ILi128EEENS7_ILi224EEESA_EEELi128ENS_12float_e4m3_tEfNS_4arch4Sm90ELb1ELb0ELb1ELb1ELb0ELb0ELb0ELb1ELb1ELb0ELb0ELb0EEENS1_21CollectiveEpilogueFwdINS6_IJSA_SA_SB_EEES9_NS_10bfloat16_tESF_Li256ELb1ELb0ELb0ELb1EEENS1_36VarlenDynamicPersistentTileSchedulerILi128ELi224ELi256ELi128ELb0ELb0ELb1ELb1ELb1ELb1EEEEEEEEEvNT_6ParamsE,"ax",@progbits
	.align	128
.text._ZN7cutlass13device_kernelIN5flash11enable_sm90INS1_16FlashAttnFwdSm90INS1_25CollectiveMainloopFwdSm90ILi2EN4cute5tupleIJNS5_1CILi1EEES8_S8_EEENS6_IJNS7_ILi128EEENS7_ILi224EEESA_EEELi128ENS_12float_e4m3_tEfNS_4arch4Sm90ELb1ELb0ELb1ELb1ELb0ELb0ELb0ELb1ELb1ELb0ELb0ELb0EEENS1_21CollectiveEpilogueFwdINS6_IJSA_SA_SB_EEES9_NS_10bfloat16_tESF_Li256ELb1ELb0ELb0ELb1EEENS1_36VarlenDynamicPersistentTileSchedulerILi128ELi224ELi256ELi128ELb0ELb0ELb1ELb1ELb1ELb1EEEEEEEEEvNT_6ParamsE:
        .type           _ZN7cutlass13device_kernelIN5flash11enable_sm90INS1_16FlashAttnFwdSm90INS1_25CollectiveMainloopFwdSm90ILi2EN4cute5tupleIJNS5_1CILi1EEES8_S8_EEENS6_IJNS7_ILi128EEENS7_ILi224EEESA_EEELi128ENS_12float_e4m3_tEfNS_4arch4Sm90ELb1ELb0ELb1ELb1ELb0ELb0ELb0ELb1ELb1ELb0ELb0ELb0EEENS1_21CollectiveEpilogueFwdINS6_IJSA_SA_SB_EEES9_NS_10bfloat16_tESF_Li256ELb1ELb0ELb0ELb1EEENS1_36VarlenDynamicPersistentTileSchedulerILi128ELi224ELi256ELi128ELb0ELb0ELb1ELb1ELb1ELb1EEEEEEEEEvNT_6ParamsE,@function
        .size           _ZN7cutlass13device_kernelIN5flash11enable_sm90INS1_16FlashAttnFwdSm90INS1_25CollectiveMainloopFwdSm90ILi2EN4cute5tupleIJNS5_1CILi1EEES8_S8_EEENS6_IJNS7_ILi128EEENS7_ILi224EEESA_EEELi128ENS_12float_e4m3_tEfNS_4arch4Sm90ELb1ELb0ELb1ELb1ELb0ELb0ELb0ELb1ELb1ELb0ELb0ELb0EEENS1_21CollectiveEpilogueFwdINS6_IJSA_SA_SB_EEES9_NS_10bfloat16_tESF_Li256ELb1ELb0ELb0ELb1EEENS1_36VarlenDynamicPersistentTileSchedulerILi128ELi224ELi256ELi128ELb0ELb0ELb1ELb1ELb1ELb1EEEEEEEEEvNT_6ParamsE,(.L_x_12360 - _ZN7cutlass13device_kernelIN5flash11enable_sm90INS1_16FlashAttnFwdSm90INS1_25CollectiveMainloopFwdSm90ILi2EN4cute5tupleIJNS5_1CILi1EEES8_S8_EEENS6_IJNS7_ILi128EEENS7_ILi224EEESA_EEELi128ENS_12float_e4m3_tEfNS_4arch4Sm90ELb1ELb0ELb1ELb1ELb0ELb0ELb0ELb1ELb1ELb0ELb0ELb0EEENS1_21CollectiveEpilogueFwdINS6_IJSA_SA_SB_EEES9_NS_10bfloat16_tESF_Li256ELb1ELb0ELb0ELb1EEENS1_36VarlenDynamicPersistentTileSchedulerILi128ELi224ELi256ELi128ELb0ELb0ELb1ELb1ELb1ELb1EEEEEEEEEvNT_6ParamsE)
        .other          _ZN7cutlass13device_kernelIN5flash11enable_sm90INS1_16FlashAttnFwdSm90INS1_25CollectiveMainloopFwdSm90ILi2EN4cute5tupleIJNS5_1CILi1EEES8_S8_EEENS6_IJNS7_ILi128EEENS7_ILi224EEESA_EEELi128ENS_12float_e4m3_tEfNS_4arch4Sm90ELb1ELb0ELb1ELb1ELb0ELb0ELb0ELb1ELb1ELb0ELb0ELb0EEENS1_21CollectiveEpilogueFwdINS6_IJSA_SA_SB_EEES9_NS_10bfloat16_tESF_Li256ELb1ELb0ELb0ELb1EEENS1_36VarlenDynamicPersistentTileSchedulerILi128ELi224ELi256ELi128ELb0ELb0ELb1ELb1ELb1ELb1EEEEEEEEEvNT_6ParamsE,@"STO_CUDA_ENTRY STV_DEFAULT"
_ZN7cutlass13device_kernelIN5flash11enable_sm90INS1_16FlashAttnFwdSm90INS1_25CollectiveMainloopFwdSm90ILi2EN4cute5tupleIJNS5_1CILi1EEES8_S8_EEENS6_IJNS7_ILi128EEENS7_ILi224EEESA_EEELi128ENS_12float_e4m3_tEfNS_4arch4Sm90ELb1ELb0ELb1ELb1ELb0ELb0ELb0ELb1ELb1ELb0ELb0ELb0EEENS1_21CollectiveEpilogueFwdINS6_IJSA_SA_SB_EEES9_NS_10bfloat16_tESF_Li256ELb1ELb0ELb0ELb1EEENS1_36VarlenDynamicPersistentTileSchedulerILi128ELi224ELi256ELi128ELb0ELb0ELb1ELb1ELb1ELb1EEEEEEEEEvNT_6ParamsE:
        /* <DEDUP_REMOVED lines=21> */
.L_x_7297:
[----:B------:R-:W-:Y:S05]  /*0150*/  BSYNC B0 ;  /* 0x0000000000007941 */ /* 0x000fea0003800000 */
.L_x_7296:
        /* <DEDUP_REMOVED lines=41> */
.L_x_7298:
        /* <DEDUP_REMOVED lines=22> */
.L_x_7299:
        /* <DEDUP_REMOVED lines=18> */
.L_x_7300:
        /* <DEDUP_REMOVED lines=22> */
.L_x_7301:
        /* <DEDUP_REMOVED lines=22> */
.L_x_7302:
[----:B------:R-:W-:Y:S01]  /*0930*/  PLOP3.LUT P0, PT, PT, PT, UP0, 0x80, 0x0 ;  /* 0x000000000000781c */ /* 0x000fe20003f0f008 */
[----:B------:R-:W-:Y:S01]  /*0940*/  UMOV UR40, 0x1 ;  /* 0x0000000100287882 */ /* 0x000fe20000000000 */
[----:B------:R-:W-:Y:S01]  /*0950*/  NOP ;  /* 0x0000000000007918 */ /* 0x000fe20000000000 */
[----:B------:R-:W-:Y:S01]  /*0960*/  USEL UR40, UR40, 0x2, !UP0 ;  /* 0x0000000228287887 */ /* 0x000fe2000c000000 */
[----:B------:R-:W-:Y:S01]  /*0970*/  ULDC.64 UR52, c[0x0][0x208] ;  /* 0x0000820000347ab9 */ /* 0x000fe20000000a00 */
[----:B012-4-:R-:W-:Y:S08]  /*0980*/  BAR.SYNC.DEFER_BLOCKING 0x0 ;  /* 0x0000000000007b1d */ /* 0x017ff00000010000 */
[----:B------:R-:W-:Y:S05]  /*0990*/  @!P0 BRA `(.L_x_7303) ;  /* 0x0000012800ac8947 */ /* 0x000fea0003800000 */
.L_x_7304:
        /* <DEDUP_REMOVED lines=63> */
.L_x_7361:
        /* <DEDUP_REMOVED lines=51> */
.L_x_7305:
        /* <DEDUP_REMOVED lines=10> */
.L_x_7306:
        /* <DEDUP_REMOVED lines=13> */
.L_x_7307:
[----:B------:R-:W-:Y:S01]  /*1230*/  UIADD3 UR48, -UR48, UR6, URZ ;  /* 0x0000000630307290 */ /* 0x000fe2000fffe13f */
[----:B------:R-:W-:Y:S01]  /*1240*/  PLOP3.LUT P0, PT, PT, PT, PT, 0x80, 0x0 ;  /* 0x000000000000781c */ /* 0x000fe20003f0f070 */
[----:B------:R-:W-:Y:S01]  /*1250*/  UMOV UR4, URZ ;  /* 0x0000003f00047c82 */ /* 0x000fe20008000000 */
[----:B------:R-:W-:Y:S01]  /*1260*/  ULDC UR8, c[0x0][0x428] ;  /* 0x00010a0000087ab9 */ /* 0x000fe20000000800 */
[----:B------:R-:W-:Y:S01]  /*1270*/  UIADD3 UR6, UR48, 0x15f, -UR49 ;  /* 0x0000015f30067890 */ /* 0x000fe2000fffe831 */
[----:B------:R-:W-:Y:S01]  /*1280*/  IMAD.MOV.U32 R0, RZ, RZ, RZ ;  /* 0x000000ffff007224 */ /* 0x000fe200078e00ff */
[----:B------:R-:W-:Y:S01]  /*1290*/  UIADD3 UR5, UR48, 0xdf, URZ ;  /* 0x000000df30057890 */ /* 0x000fe2000fffe03f */
[----:B------:R-:W-:Y:S01]  /*12a0*/  IMAD.MOV.U32 R2, RZ, RZ, RZ ;  /* 0x000000ffff027224 */ /* 0x000fe200078e00ff */
[----:B------:R-:W-:Y:S01]  /*12b0*/  ULEA UR7, UR50, UR6, 0x7 ;  /* 0x0000000632077291 */ /* 0x000fe2000f8e383f */
[----:B------:R-:W-:Y:S01]  /*12c0*/  IMAD.MOV.U32 R87, RZ, RZ, RZ ;  /* 0x000000ffff577224 */ /* 0x000fe200078e00ff */
[----:B------:R-:W-:Y:S01]  /*12d0*/  UIMAD.WIDE UR4, UR5, -0x6db6db6d, UR4 ;  /* 0x92492493050478a5 */ /* 0x000fe2000f8e0204 */
[----:B------:R-:W-:Y:S01]  /*12e0*/  CS2R R6, SRZ ;  /* 0x0000000000067805 */ /* 0x000fe2000001ff00 */
[----:B------:R-:W-:Y:S01]  /*12f0*/  UMOV UR6, URZ ;  /* 0x0000003f00067c82 */ /* 0x000fe20008000000 */
[----:B------:R-:W-:Y:S01]  /*1300*/  UISETP.NE.AND UP0, UPT, UR8, 0x1, UPT ;  /* 0x000000010800788c */ /* 0x000fe2000bf05270 */
[----:B------:R-:W-:Y:S01]  /*1310*/  CS2R R8, SRZ ;  /* 0x0000000000087805 */ /* 0x000fe2000001ff00 */
[----:B------:R-:W-:Y:S01]  /*1320*/  UIMAD.WIDE UR6, UR7, -0x6db6db6d, UR6 ;  /* 0x92492493070678a5 */ /* 0x000fe2000f8e0206 */
        /* <DEDUP_REMOVED lines=9> */
[----:B------:R-:W-:Y:S01]  /*13c0*/  @UP0 ULDC UR5, c[0x0][0x42c] ;  /* 0x00010b0000050ab9 */ /* 0x000fe20000000800 */
[----:B------:R-:W-:Y:S01]  /*13d0*/  CS2R R28, SRZ ;  /* 0x00000000001c7805 */ /* 0x000fe2000001ff00 */
        /* <DEDUP_REMOVED lines=10> */
[----:B------:R-:W-:Y:S01]  /*1480*/  @UP0 ULDC UR6, c[0x0][0x430] ;  /* 0x00010c0000060ab9 */ /* 0x000fe20000000800 */
[----:B------:R-:W-:Y:S01]  /*1490*/  CS2R R38, SRZ ;  /* 0x0000000000267805 */ /* 0x000fe2000001ff00 */
[----:B------:R-:W-:Y:S01]  /*14a0*/  @UP0 USHF.R.U32.HI UR44, URZ, UR6, UR5 ;  /* 0x000000063f2c0299 */ /* 0x000fe20008011605 */
[----:B------:R-:W-:-:S02]  /*14b0*/  CS2R R48, SRZ ;  /* 0x0000000000307805 */ /* 0x000fc4000001ff00 */
[----:B------:R-:W-:Y:S02]  /*14c0*/  PLOP3.LUT P1, PT, PT, PT, UP1, 0x80, 0x0 ;  /* 0x000000000000781c */ /* 0x000fe40003f2f018 */
[----:B------:R-:W-:Y:S02]  /*14d0*/  CS2R R42, SRZ ;  /* 0x00000000002a7805 */ /* 0x000fe4000001ff00 */
[----:B------:R-:W-:Y:S01]  /*14e0*/  CS2R R88, SRZ ;  /* 0x0000000000587805 */ /* 0x000fe2000001ff00 */
[----:B------:R-:W-:Y:S01]  /*14f0*/  IMAD.MOV.U32 R50, RZ, RZ, RZ ;  /* 0x000000ffff327224 */ /* 0x000fe200078e00ff */
        /* <DEDUP_REMOVED lines=45> */
.L_x_7309:
[----:B------:R-:W-:Y:S01]  /*17d0*/  ULDC.64 UR6, c[0x0][0x990] ;  /* 0x0002640000067ab9 */ /* 0x000fe20000000a00 */
[----:B------:R-:W-:Y:S01]  /*17e0*/  ULDC.64 UR4, c[0x0][0x998] ;  /* 0x0002660000047ab9 */ /* 0x000fe20000000a00 */
[----:B------:R-:W-:Y:S01]  /*17f0*/  UISETP.NE.U32.AND UP0, UPT, UR6, URZ, UPT ;  /* 0x0000003f0600728c */ /* 0x000fe2000bf05070 */
[----:B------:R-:W-:Y:S01]  /*1800*/  IMAD.MOV.U32 R7, RZ, RZ, 0x3f800000 ;  /* 0x3f800000ff077424 */ /* 0x000fe200078e00ff */
[----:B------:R-:W-:Y:S01]  /*1810*/  UISETP.NE.U32.AND UP1, UPT, UR4, URZ, UPT ;  /* 0x0000003f0400728c */ /* 0x000fe2000bf25070 */
[----:B------:R-:W-:Y:S01]  /*1820*/  MOV R0, 0x3f800000 ;  /* 0x3f80000000007802 */ /* 0x000fe20000000f00 */
        /* <DEDUP_REMOVED lines=48> */
.L_x_7448:
[----:B------:R-:W-:Y:S05]  /*1b30*/  @!P0 BRA `(.L_x_7311) ;  /* 0x0000000000048947 */ /* 0x000fea0003800000 */
[----:B------:R-:W-:Y:S01]  /*1b40*/  BPT.TRAP 0x1 ;  /* 0x000000040000795c */ /* 0x000fe20000300000 */
.L_x_7311:
[----:B------:R-:W-:Y:S02]  /*1b50*/  IMAD.U32 R2, RZ, RZ, UR54 ;  /* 0x00000036ff027e24 */ /* 0x000fe4000f8e00ff */
[----:B0-----:R-:W-:-:S03]  /*1b60*/  IMAD.U32 R3, RZ, RZ, UR45 ;  /* 0x0000002dff037e24 */ /* 0x001fc6000f8e00ff */
[----:B------:R-:W-:Y:S02]  /*1b70*/  LEA R2, R2, UR41, 0x3 ;  /* 0x0000002902027c11 */ /* 0x000fe4000f8e18ff */
[----:B------:R-:W-:-:S04]  /*1b80*/  SHF.L.U32 R3, R3, 0x1f, RZ ;  /* 0x0000001f03037819 */ /* 0x000fc800000006ff */
[----:B------:R0:W1:Y:S01]  /*1b90*/  SYNCS.PHASECHK.TRANS64.TRYWAIT P1, [R2+URZ+0x2e830], R3 ;  /* 0x02e83003020075a7 */ /* 0x000062000802017f */
[----:B------:R-:W-:Y:S05]  /*1ba0*/  @!P0 BRA `(.L_x_7312) ;  /* 0x0000000000048947 */ /* 0x000fea0003800000 */
[----:B------:R-:W-:Y:S01]  /*1bb0*/  BPT.TRAP 0x1 ;  /* 0x000000040000795c */ /* 0x000fe20000300000 */
.L_x_7312:
[----:B-1----:R-:W-:Y:S05]  /*1bc0*/  @P1 BRA `(.L_x_7313) ;  /* 0x0000000000081947 */ /* 0x002fea0003800000 */
[----:B------:R-:W1:Y:S02]  /*1bd0*/  SYNCS.PHASECHK.TRANS64.TRYWAIT P1, [R2+URZ+0x2e830], R3 ;  /* 0x02e83003020075a7 */ /* 0x000e64000802017f */
[----:B-1----:R-:W-:Y:S05]  /*1be0*/  @!P1 BRA `(.L_x_7314) ;  /* 0x0000016800449947 */ /* 0x002fea0003800000 */
.L_x_7313:
[----:B------:R-:W2:Y:S01]  /*1bf0*/  S2R R5, SR_TID.X ;  /* 0x0000000000057919 */ /* 0x000ea20000002100 */
[----:B------:R-:W-:Y:S01]  /*1c00*/  UIADD3 UR4, UR41, 0x20400, URZ ;  /* 0x0002040029047890 */ /* 0x000fe2000fffe03f */
[----:B------:R-:W-:-:S03]  /*1c10*/  IMAD.MOV.U32 R87, RZ, RZ, RZ ;  /* 0x000000ffff577224 */ /* 0x000fc600078e00ff */
[----:B------:R-:W-:-:S04]  /*1c20*/  USHF.R.U32.HI UR4, URZ, 0x4, UR4 ;  /* 0x000000043f047899 */ /* 0x000fc80008011604 */
[----:B------:R-:W-:-:S06]  /*1c30*/  ULOP3.LUT UR4, UR4, 0x3fff, URZ, 0xc0, !UPT ;  /* 0x00003fff04047892 */ /* 0x000fcc000f8ec03f */
[----:B------:R-:W-:Y:S01]  /*1c40*/  IMAD.U32 R4, RZ, RZ, UR4 ;  /* 0x00000004ff047e24 */ /* 0x000fe2000f8e00ff */
[----:B------:R-:W-:Y:S05]  /*1c50*/  WARPSYNC.ALL ;  /* 0x0000000000007948 */ /* 0x000fea0003800000 */
[----:B------:R-:W-:Y:S02]  /*1c60*/  LOP3.LUT R4, R4, 0x10000, RZ, 0xfc, !PT ;  /* 0x0001000004047812 */ /* 0x000fe400078efcff */
[----:B--2---:R-:W-:Y:S02]  /*1c70*/  LOP3.LUT P1, RZ, R5, 0x7f, RZ, 0xc0, !PT ;  /* 0x0000007f05ff7812 */ /* 0x004fe4000782c0ff */
[----:B------:R-:W-:Y:S01]  /*1c80*/  R2UR UR20, R4 ;  /* 0x00000000041472ca */ /* 0x000fe200000e0000 */
[----:B------:R-:W-:Y:S01]  /*1c90*/  ULOP3.LUT UR12, UR55, 0x10000, URZ, 0xfc, !UPT ;  /* 0x00010000370c7892 */ /* 0x000fe2000f8efc3f */
[----:B------:R-:W-:Y:S01]  /*1ca0*/  WARPGROUP.ARRIVE ;  /* 0x00000000000079c5 */ /* 0x000fe20000000000 */
[----:B------:R-:W-:Y:S01]  /*1cb0*/  UMOV UR17, 0x40000040 ;  /* 0x4000004000117882 */ /* 0x000fe20000000000 */
[----:B------:R-:W-:Y:S01]  /*1cc0*/  UMOV UR19, 0x40000040 ;  /* 0x4000004000137882 */ /* 0x000fe20000000000 */
[----:B------:R-:W-:-:S02]  /*1cd0*/  UIADD3 UR7, UR12, 0x2, URZ ;  /* 0x000000020c077890 */ /* 0x000fc4000fffe03f */
[----:B------:R-:W-:Y:S02]  /*1ce0*/  UIADD3 UR11, UR12, 0x4, URZ ;  /* 0x000000040c0b7890 */ /* 0x000fe4000fffe03f */
[----:B------:R-:W-:Y:S01]  /*1cf0*/  UMOV UR16, UR12 ;  /* 0x0000000c00107c82 */ /* 0x000fe20008000000 */
[----:B------:R-:W-:Y:S01]  /*1d00*/  UIADD3 UR14, UR12, 0x6, URZ ;  /* 0x000000060c0e7890 */ /* 0x000fe2000fffe03f */
[----:B------:R-:W-:Y:S02]  /*1d10*/  UMOV UR13, 0x40000040 ;  /* 0x40000040000d7882 */ /* 0x000fe40000000000 */
[----:B------:R-:W-:Y:S01]  /*1d20*/  UIMAD UR20, UR54, 0x700, UR20 ;  /* 0x00000700361478a4 */ /* 0x000fe2000f8e0214 */
[----:B------:R-:W-:Y:S01]  /*1d30*/  UMOV UR15, 0x40000040 ;  /* 0x40000040000f7882 */ /* 0x000fe20000000000 */
[----:B------:R-:W-:Y:S02]  /*1d40*/  UIADD3 UR55, UR51, -0x2, URZ ;  /* 0xfffffffe33377890 */ /* 0x000fe4000fffe03f */
        /* <DEDUP_REMOVED lines=116> */
[----:B------:R-:W-:Y:S01]  /*2490*/  UIMAD UR6, UR51, -0xe0, UR48 ;  /* 0xffffff20330678a4 */ /* 0x000fe2000f8e0230 */
[----:B------:R-:W-:Y:S02]  /*24a0*/  WARPGROUP.DEPBAR.LE gsb0, 0x0 ;  /* 0x00008000000079c5 */ /* 0x000fe40000010000 */
[----:B------:R-:W-:-:S06]  /*24b0*/  WARPGROUP.ARRIVE ;  /* 0x00000000000079c5 */ /* 0x000fcc0000000000 */
[----:B------:R-:W-:Y:S01]  /*24c0*/  QGMMA.64x32x32.F32.E4M3.E4M3 R40, gdesc[UR8], R40, gsb0 ;  /* 0x00600000082879f3 */ /* 0x000fe20008000828 */
[----:B------:R-:W-:Y:S01]  /*24d0*/  UMOV UR10, UR7 ;  /* 0x00000007000a7c82 */ /* 0x000fe20008000000 */
[----:B------:R-:W-:Y:S01]  /*24e0*/  UMOV UR11, 0x40000040 ;  /* 0x40000040000b7882 */ /* 0x000fe20000000000 */
[----:B------:R-:W-:Y:S02]  /*24f0*/  UIADD3 UR7, UR6, 0xe0, URZ ;  /* 0x000000e006077890 */ /* 0x000fe4000fffe03f */
[----:B------:R-:W-:Y:S01]  /*2500*/  UIADD3 UR6, -UR49, 0xe1, UR6 ;  /* 0x000000e131067890 */ /* 0x000fe2000fffe106 */
        /* <DEDUP_REMOVED lines=13> */
[C---:B01----:R-:W-:Y:S01]  /*25e0*/  FMUL.FTZ R3, R0.reuse, R138 ;  /* 0x0000008a00037220 */ /* 0x043fe20000410000 */
        /* <DEDUP_REMOVED lines=18> */
[----:B------:R-:W2:Y:S08]  /*2710*/  MUFU.TANH R138, R138 ;  /* 0x0000008a008a7308 */ /* 0x000eb00000002400 */
        /* <DEDUP_REMOVED lines=14> */
[----:B------:R-:W5:Y:S01]  /*2800*/  MUFU.TANH R120, R120 ;  /* 0x0000007800787308 */ /* 0x000f620000002400 */
[----:B------:R-:W-:Y:S01]  /*2810*/  UMOV UR15, 0x40000040 ;  /* 0x40000040000f7882 */ /* 0x000fe20000000000 */
        /* <DEDUP_REMOVED lines=54> */
[----:B------:R-:W-:Y:S02]  /*2b80*/  IMAD.U32 R92, RZ, RZ, UR7 ;  /* 0x00000007ff5c7e24 */ /* 0x000fe4000f8e00ff */
[C---:B------:R-:W-:Y:S01]  /*2b90*/  FMUL.FTZ R113, R0.reuse, R93 ;  /* 0x0000005d00717220 */ /* 0x040fe20000410000 */
[C---:B------:R-:W-:Y:S01]  /*2ba0*/  FMUL.FTZ R84, R0.reuse, R94 ;  /* 0x0000005e00547220 */ /* 0x040fe20000410000 */
[----:B------:R-:W-:Y:S01]  /*2bb0*/  FMUL.FTZ R116, R0, R88 ;  /* 0x0000005800747220 */ /* 0x000fe20000410000 */
[----:B------:R-:W-:-:S02]  /*2bc0*/  IMAD R92, R17, -0x2, R92 ;  /* 0xfffffffe115c7824 */ /* 0x000fc400078e025c */
[C---:B------:R-:W-:Y:S01]  /*2bd0*/  FMUL.FTZ R85, R0.reuse, R95 ;  /* 0x0000005f00557220 */ /* 0x040fe20000410000 */
[C---:B------:R-:W-:Y:S01]  /*2be0*/  FMUL.FTZ R95, R0.reuse, R96 ;  /* 0x00000060005f7220 */ /* 0x040fe20000410000 */
[C---:B------:R-:W-:Y:S01]  /*2bf0*/  FMUL.FTZ R96, R0.reuse, R97 ;  /* 0x0000006100607220 */ /* 0x040fe20000410000 */
[C---:B------:R-:W-:Y:S01]  /*2c00*/  FMUL.FTZ R97, R0.reuse, R101 ;  /* 0x0000006500617220 */ /* 0x040fe20000410000 */
[----:B------:R-:W-:Y:S01]  /*2c10*/  UIADD3 UR14, UR20, 0x506, URZ ;  /* 0x00000506140e7890 */ /* 0x000fe2000fffe03f */
[C---:B------:R-:W-:Y:S01]  /*2c20*/  FMUL.FTZ R82, R0.reuse, R91 ;  /* 0x0000005b00527220 */ /* 0x040fe20000410000 */
        /* <DEDUP_REMOVED lines=13> */
[C---:B------:R-:W-:Y:S01]  /*2d00*/  FMUL.FTZ R56, R0.reuse, R58 ;  /* 0x0000003a00387220 */ /* 0x040fe20000410000 */
[C---:B------:R-:W-:Y:S01]  /*2d10*/  FMUL.FTZ R57, R0.reuse, R59 ;  /* 0x0000003b00397220 */ /* 0x040fe20000410000 */
[----:B------:R-:W-:Y:S02]  /*2d20*/  IMAD.U32 R58, RZ, RZ, UR6 ;  /* 0x00000006ff3a7e24 */ /* 0x000fe4000f8e00ff */
[C---:B------:R-:W-:Y:S01]  /*2d30*/  FMUL.FTZ R101, R0.reuse, R61 ;  /* 0x0000003d00657220 */ /* 0x040fe20000410000 */
[----:B------:R-:W-:Y:S01]  /*2d40*/  IMAD.U32 R59, RZ, RZ, UR50 ;  /* 0x00000032ff3b7e24 */ /* 0x000fe2000f8e00ff */
[----:B------:R-:W-:Y:S01]  /*2d50*/  WARPGROUP.ARRIVE ;  /* 0x00000000000079c5 */ /* 0x000fe20000000000 */
[----:B------:R-:W-:Y:S02]  /*2d60*/  IMAD R93, R17, -0x2, R58 ;  /* 0xfffffffe115d7824 */ /* 0x000fe400078e023a */
[----:B------:R-:W-:Y:S01]  /*2d70*/  FMUL.FTZ R103, R0, R60 ;  /* 0x0000003c00677220 */ /* 0x000fe20000410000 */
[----:B------:R-:W-:-:S02]  /*2d80*/  IMAD R94, R59, 0x80, R22 ;  /* 0x000000803b5e7824 */ /* 0x000fc400078e0216 */
[C---:B------:R-:W-:Y:S01]  /*2d90*/  FMUL.FTZ R59, R0.reuse, R63 ;  /* 0x0000003f003b7220 */ /* 0x040fe20000410000 */
[----:B------:R-:W-:Y:S01]  /*2da0*/  FMUL.FTZ R60, R0, R66 ;  /* 0x00000042003c7220 */ /* 0x000fe20000410000 */
[----:B------:R-:W-:Y:S01]  /*2db0*/  QGMMA.64x32x32.F32.E4M3.E4M3 R40, gdesc[UR12], R40, gsb0 ;  /* 0x006000000c2879f3 */ /* 0x000fe20008000828 */
[----:B------:R-:W-:Y:S01]  /*2dc0*/  UIADD3 UR14, UR20, 0x606, URZ ;  /* 0x00000606140e7890 */ /* 0x000fe2000fffe03f */
[----:B------:R-:W-:Y:S01]  /*2dd0*/  VIADDMNMX R88, R94, R93, R92, PT ;  /* 0x0000005d5e587246 */ /* 0x000fe2000380015c */
[----:B------:R-:W-:Y:S01]  /*2de0*/  UMOV UR15, 0x40000040 ;  /* 0x40000040000f7882 */ /* 0x000fe20000000000 */
[----:B------:R-:W5:Y:S01]  /*2df0*/  MUFU.TANH R96, R96 ;  /* 0x0000006000607308 */ /* 0x000f620000002400 */
        /* <DEDUP_REMOVED lines=10> */
[----:B------:R-:W-:Y:S01]  /*2ea0*/  FMUL.FTZ R58, R0, R62 ;  /* 0x0000003e003a7220 */ /* 0x000fe20000410000 */
[----:B------:R-:W-:Y:S01]  /*2eb0*/  ISETP.GT.AND P4, PT, R88, 0x9, PT ;  /* 0x000000095800780c */ /* 0x000fe20003f84270 */
[----:B------:R-:W-:Y:S01]  /*2ec0*/  FMUL.FTZ R62, R0, R70 ;  /* 0x00000046003e7220 */ /* 0x000fe20000410000 */
[----:B--2---:R-:W-:Y:S01]  /*2ed0*/  FSEL R138, R138, -INF , P5 ;  /* 0xff8000008a8a7808 */ /* 0x004fe20002800000 */
[----:B------:R-:W-:Y:S01]  /*2ee0*/  UIADD3 UR6, UR48, -UR49, URZ ;  /* 0x8000003130067290 */ /* 0x000fe2000fffe03f */
[----:B------:R-:W-:Y:S01]  /*2ef0*/  FMNMX.FTZ R61, R136, R118, !PT ;  /* 0x00000076883d7209 */ /* 0x000fe20007810000 */
[----:B------:R-:W1:Y:S01]  /*2f00*/  MUFU.TANH R97, R97 ;  /* 0x0000006100617308 */ /* 0x000e620000002400 */
[----:B------:R-:W-:Y:S01]  /*2f10*/  ISETP.GT.AND P3, PT, R88, 0x10, PT ;  /* 0x000000105800780c */ /* 0x000fe20003f64270 */
[----:B------:R-:W-:Y:S01]  /*2f20*/  ULEA UR7, UR50, UR6, 0x7 ;  /* 0x0000000632077291 */ /* 0x000fe2000f8e383f */
[----:B---3--:R-:W-:-:S02]  /*2f30*/  FSEL R128, R139, -INF , P4 ;  /* 0xff8000008b807808 */ /* 0x008fc40002000000 */
[----:B------:R-:W-:Y:S01]  /*2f40*/  FMNMX.FTZ R63, R138, R61, !PT ;  /* 0x0000003d8a3f7209 */ /* 0x000fe20007810000 */
[----:B------:R-:W-:Y:S01]  /*2f50*/  FMUL.FTZ R61, R0, R67 ;  /* 0x00000043003d7220 */ /* 0x000fe20000410000 */
[----:B------:R-:W-:Y:S01]  /*2f60*/  ISETP.GT.AND P2, PT, R88, 0x11, PT ;  /* 0x000000115800780c */ /* 0x000fe20003f44270 */
[----:B------:R-:W2:Y:S01]  /*2f70*/  MUFU.TANH R100, R100 ;  /* 0x0000006400647308 */ /* 0x000ea20000002400 */
[----:B----4-:R-:W-:Y:S01]  /*2f80*/  FSEL R140, R140, -INF , P3 ;  /* 0xff8000008c8c7808 */ /* 0x010fe20001800000 */
[----:B------:R-:W-:Y:S01]  /*2f90*/  UMOV UR6, URZ ;  /* 0x0000003f00067c82 */ /* 0x000fe20008000000 */
[----:B------:R-:W-:Y:S01]  /*2fa0*/  FMNMX.FTZ R63, R128, R63, !PT ;  /* 0x0000003f803f7209 */ /* 0x000fe20007810000 */
[----:B------:R-:W-:Y:S01]  /*2fb0*/  UIMAD.WIDE UR6, UR7, -0x6db6db6d, UR6 ;  /* 0x92492493070678a5 */ /* 0x000fe2000f8e0206 */
[----:B------:R-:W-:Y:S02]  /*2fc0*/  ISETP.GT.AND P6, PT, R88, 0x18, PT ;  /* 0x000000185800780c */ /* 0x000fe40003fc4270 */
[----:B-----5:R-:W-:Y:S01]  /*2fd0*/  FSEL R130, R141, -INF , P2 ;  /* 0xff8000008d827808 */ /* 0x020fe20001000000 */
[----:B------:R-:W3:Y:S01]  /*2fe0*/  MUFU.TANH R99, R99 ;  /* 0x0000006300637308 */ /* 0x000ee20000002400 */
[----:B------:R-:W-:Y:S01]  /*2ff0*/  FMNMX.FTZ R67, R140, R63, !PT ;  /* 0x0000003f8c437209 */ /* 0x000fe20007810000 */
[----:B------:R-:W-:Y:S01]  /*3000*/  FMUL.FTZ R63, R0, R71 ;  /* 0x00000047003f7220 */ /* 0x000fe20000410000 */
[----:B------:R-:W-:Y:S01]  /*3010*/  ISETP.GT.AND P2, PT, R88, 0x19, PT ;  /* 0x000000195800780c */ /* 0x000fe20003f44270 */
[----:B------:R-:W-:Y:S01]  /*3020*/  USHF.R.U32.HI UR6, URZ, 0x1f, UR7 ;  /* 0x0000001f3f067899 */ /* 0x000fe20008011607 */
[----:B------:R-:W-:-:S02]  /*3030*/  FSEL R66, R143, -INF , P6 ;  /* 0xff8000008f427808 */ /* 0x000fc40003000000 */
[----:B------:R-:W-:Y:S01]  /*3040*/  FMNMX.FTZ R67, R130, R67, !PT ;  /* 0x0000004382437209 */ /* 0x000fe20007810000 */
[----:B------:R-:W4:Y:S01]  /*3050*/  MUFU.TANH R103, R103 ;  /* 0x0000006700677308 */ /* 0x000f220000002400 */
[----:B------:R-:W-:Y:S01]  /*3060*/  ISETP.GT.AND P3, PT, R88, 0x20, PT ;  /* 0x000000205800780c */ /* 0x000fe20003f64270 */
[----:B------:R-:W-:Y:S01]  /*3070*/  ULEA.HI.SX32 UR6, UR7, UR6, 0x19 ;  /* 0x0000000607067291 */ /* 0x000fe2000f8fca3f */
[----:B------:R-:W-:Y:S02]  /*3080*/  FSEL R148, R142, -INF , P2 ;  /* 0xff8000008e947808 */ /* 0x000fe40001000000 */
[----:B------:R-:W-:Y:S01]  /*3090*/  FMNMX.FTZ R67, R66, R67, !PT ;  /* 0x0000004342437209 */ /* 0x000fe20007810000 */
[----:B------:R-:W-:Y:S01]  /*30a0*/  UISETP.LT.AND UP0, UPT, URZ, UR6, UPT ;  /* 0x000000063f00728c */ /* 0x000fe2000bf01270 */
[----:B------:R-:W-:Y:S01]  /*30b0*/  ISETP.GT.AND P2, PT, R88, 0x21, PT ;  /* 0x000000215800780c */ /* 0x000fe20003f44270 */
[----:B------:R-:W5:Y:S01]  /*30c0*/  MUFU.TANH R101, R101 ;  /* 0x0000006500657308 */ /* 0x000f620000002400 */
[----:B------:R-:W-:Y:S01]  /*30d0*/  FSEL R150, R120, -INF , P3 ;  /* 0xff80000078967808 */ /* 0x000fe20001800000 */
[----:B------:R-:W-:Y:S01]  /*30e0*/  USEL UR51, URZ, UR6, !UP0 ;  /* 0x000000063f337287 */ /* 0x000fe2000c000000 */
[----:B------:R-:W-:-:S02]  /*30f0*/  FMNMX.FTZ R71, R148, R67, !PT ;  /* 0x0000004394477209 */ /* 0x000fc40007810000 */
[----:B------:R-:W-:Y:S01]  /*3100*/  ISETP.GT.AND P3, PT, R88, 0x28, PT ;  /* 0x000000285800780c */ /* 0x000fe20003f64270 */
[----:B------:R-:W-:Y:S01]  /*3110*/  UISETP.GE.AND UP0, UPT, UR55, UR51, UPT ;  /* 0x000000333700728c */ /* 0x000fe2000bf06270 */
[----:B------:R-:W-:Y:S01]  /*3120*/  FSEL R156, R121, -INF , P2 ;  /* 0xff800000799c7808 */ /* 0x000fe20001000000 */
[----:B------:R-:W-:Y:S02]  /*3130*/  WARPGROUP.DEPBAR.LE gsb0, 0x0 ;  /* 0x00008000000079c5 */ /* 0x000fe40000010000 */
[----:B------:R-:W-:Y:S01]  /*3140*/  FMNMX.FTZ R71, R150, R71, !PT ;  /* 0x0000004796477209 */ /* 0x000fe20007810000 */
[----:B------:R-:W-:Y:S01]  /*3150*/  WARPGROUP.ARRIVE ;  /* 0x00000000000079c5 */ /* 0x000fe20000000000 */
[----:B------:R-:W-:Y:S01]  /*3160*/  ISETP.GT.AND P2, PT, R88, 0x29, PT ;  /* 0x000000295800780c */ /* 0x000fe20003f44270 */
[----:B------:R-:W5:Y:S01]  /*3170*/  MUFU.TANH R64, R64 ;  /* 0x0000004000407308 */ /* 0x000f620000002400 */
        /* <DEDUP_REMOVED lines=11> */
[----:B------:R-:W-:Y:S01]  /*3230*/  FMUL.FTZ R45, R0, R45 ;  /* 0x0000002d002d7220 */ /* 0x000fe20000410000 */
[----:B------:R-:W-:Y:S01]  /*3240*/  FSEL R162, R124, -INF , P3 ;  /* 0xff8000007ca27808 */ /* 0x000fe20001800000 */
[----:B------:R-:W-:Y:S01]  /*3250*/  FMUL.FTZ R48, R0, R48 ;  /* 0x0000003000307220 */ /* 0x000fe20000410000 */
[----:B------:R-:W-:Y:S01]  /*3260*/  FMNMX.FTZ R71, R158, R71, !PT ;  /* 0x000000479e477209 */ /* 0x000fe20007810000 */
[----:B------:R-:W5:Y:S01]  /*3270*/  MUFU.TANH R67, R68 ;  /* 0x0000004400437308 */ /* 0x000f620000002400 */
[----:B------:R-:W-:Y:S01]  /*3280*/  ISETP.GT.AND P3, PT, R88, 0x38, PT ;  /* 0x000000385800780c */ /* 0x000fe20003f64270 */
[C---:B------:R-:W-:Y:S01]  /*3290*/  FMUL.FTZ R49, R0.reuse, R49 ;  /* 0x0000003100317220 */ /* 0x040fe20000410000 */
[----:B------:R-:W-:Y:S01]  /*32a0*/  FSEL R160, R125, -INF , P2 ;  /* 0xff8000007da07808 */ /* 0x000fe20001000000 */
[----:B------:R-:W-:Y:S01]  /*32b0*/  FMUL.FTZ R52, R0, R52 ;  /* 0x0000003400347220 */ /* 0x000fe20000410000 */
[----:B------:R-:W-:Y:S01]  /*32c0*/  FMNMX.FTZ R71, R162, R71, !PT ;  /* 0x00000047a2477209 */ /* 0x000fe20007810000 */
[----:B------:R-:W-:Y:S01]  /*32d0*/  FMUL.FTZ R53, R0, R53 ;  /* 0x0000003500357220 */ /* 0x000fe20000410000 */
[----:B------:R-:W-:Y:S01]  /*32e0*/  ISETP.GT.AND P2, PT, R88, 0x39, PT ;  /* 0x000000395800780c */ /* 0x000fe20003f44270 */
[----:B------:R-:W5:Y:S01]  /*32f0*/  MUFU.TANH R69, R69 ;  /* 0x0000004500457308 */ /* 0x000f620000002400 */
        /* <DEDUP_REMOVED lines=19> */
[----:B------:R1:W5:Y:S01]  /*3430*/  MUFU.TANH R105, R41 ;  /* 0x0000002900697308 */ /* 0x0003620000002400 */
[----:B------:R-:W-:Y:S01]  /*3440*/  FMNMX.FTZ R115, R134, R115, !PT ;  /* 0x0000007386737209 */ /* 0x000fe20007810000 */
[----:B0-----:R-:W-:Y:S01]  /*3450*/  FMUL.FTZ R40, R0, R42 ;  /* 0x0000002a00287220 */ /* 0x001fe20000410000 */
[----:B------:R-:W-:Y:S02]  /*3460*/  ISETP.GT.AND P2, PT, R88, 0x51, PT ;  /* 0x000000515800780c */ /* 0x000fe40003f44270 */
[----:B------:R-:W-:-:S02]  /*3470*/  FSEL R126, R108, -INF , P3 ;  /* 0xff8000006c7e7808 */ /* 0x000fc40001800000 */
[----:B------:R-:W-:Y:S01]  /*3480*/  FMNMX.FTZ R115, R132, R115, !PT ;  /* 0x0000007384737209 */ /* 0x000fe20007810000 */
[----:B------:R-:W-:Y:S02]  /*3490*/  WARPGROUP.DEPBAR.LE gsb0, 0x0 ;  /* 0x00008000000079c5 */ /* 0x000fe40000010000 */
[----:B------:R-:W-:Y:S01]  /*34a0*/  ISETP.GT.AND P4, PT, R88, 0x58, PT ;  /* 0x000000585800780c */ /* 0x000fe20003f84270 */
[C---:B-1----:R-:W-:Y:S01]  /*34b0*/  FMUL.FTZ R41, R0.reuse, R43 ;  /* 0x0000002b00297220 */ /* 0x042fe20000410000 */
[----:B------:R-:W-:Y:S01]  /*34c0*/  FSEL R124, R109, -INF , P2 ;  /* 0xff8000006d7c7808 */ /* 0x000fe20001000000 */
[----:B------:R-:W-:Y:S01]  /*34d0*/  FMUL.FTZ R43, R0, R24 ;  /* 0x00000018002b7220 */ /* 0x000fe20000410000 */
[----:B------:R-:W-:Y:S01]  /*34e0*/  FMNMX.FTZ R115, R126, R115, !PT ;  /* 0x000000737e737209 */ /* 0x000fe20007810000 */
[----:B------:R-:W0:Y:S01]  /*34f0*/  MUFU.TANH R48, R48 ;  /* 0x0000003000307308 */ /* 0x000e220000002400 */
[----:B------:R-:W-:Y:S01]  /*3500*/  ISETP.GT.AND P2, PT, R88, 0x59, PT ;  /* 0x000000595800780c */ /* 0x000fe20003f44270 */
[----:B------:R-:W-:Y:S01]  /*3510*/  FMUL.FTZ R109, R0, R31 ;  /* 0x0000001f006d7220 */ /* 0x000fe20000410000 */
[----:B------:R-:W-:Y:S01]  /*3520*/  FSEL R122, R110, -INF , P4 ;  /* 0xff8000006e7a7808 */ /* 0x000fe20002000000 */
[----:B------:R-:W-:Y:S01]  /*3530*/  FMUL.FTZ R107, R0, R30 ;  /* 0x0000001e006b7220 */ /* 0x000fe20000410000 */
[----:B------:R-:W-:Y:S01]  /*3540*/  FMNMX.FTZ R115, R124, R115, !PT ;  /* 0x000000737c737209 */ /* 0x000fe20007810000 */
[----:B------:R-:W-:Y:S01]  /*3550*/  FMUL.FTZ R117, R0, R38 ;  /* 0x0000002600757220 */ /* 0x000fe20000410000 */
[----:B------:R-:W-:Y:S01]  /*3560*/  ISETP.GT.AND P3, PT, R88, 0x60, PT ;  /* 0x000000605800780c */ /* 0x000fe20003f64270 */
[----:B------:R-:W1:Y:S01]  /*3570*/  MUFU.TANH R49, R49 ;  /* 0x0000003100317308 */ /* 0x000e620000002400 */
[----:B------:R-:W-:Y:S01]  /*3580*/  FSEL R120, R111, -INF , P2 ;  /* 0xff8000006f787808 */ /* 0x000fe20001000000 */
[----:B------:R-:W-:Y:S01]  /*3590*/  FMUL.FTZ R111, R0, R35 ;  /* 0x00000023006f7220 */ /* 0x000fe20000410000 */
[----:B------:R-:W-:-:S02]  /*35a0*/  FMNMX.FTZ R115, R122, R115, !PT ;  /* 0x000000737a737209 */ /* 0x000fc40007810000 */
[----:B------:R-:W-:Y:S02]  /*35b0*/  ISETP.GT.AND P2, PT, R88, 0x61, PT ;  /* 0x000000615800780c */ /* 0x000fe40003f44270 */
[----:B------:R-:W-:Y:S01]  /*35c0*/  FSEL R116, R116, -INF , P3 ;  /* 0xff80000074747808 */ /* 0x000fe20001800000 */
[----:B------:R-:W1:Y:S01]  /*35d0*/  MUFU.TANH R52, R52 ;  /* 0x0000003400347308 */ /* 0x000e620000002400 */
[----:B------:R-:W-:Y:S02]  /*35e0*/  FMNMX.FTZ R115, R120, R115, !PT ;  /* 0x0000007378737209 */ /* 0x000fe40007810000 */
[----:B------:R-:W-:Y:S02]  /*35f0*/  ISETP.GT.AND P3, PT, R88, 0x68, PT ;  /* 0x000000685800780c */ /* 0x000fe40003f64270 */
[----:B------:R-:W-:Y:S02]  /*3600*/  FSEL R114, R114, -INF , P2 ;  /* 0xff80000072727808 */ /* 0x000fe40001000000 */
[----:B------:R-:W-:Y:S01]  /*3610*/  FMNMX.FTZ R115, R116, R115, !PT ;  /* 0x0000007374737209 */ /* 0x000fe20007810000 */
[----:B------:R-:W1:Y:S01]  /*3620*/  MUFU.TANH R53, R53 ;  /* 0x0000003500357308 */ /* 0x000e620000002400 */
        /* <DEDUP_REMOVED lines=10> */
[----:B------:R-:W-:Y:S01]  /*36d0*/  FMUL.FTZ R95, R0, R33 ;  /* 0x00000021005f7220 */ /* 0x000fe20000410000 */
        /* <DEDUP_REMOVED lines=8> */
[----:B------:R-:W-:Y:S02]  /*3760*/  FMNMX.FTZ R115, R106, R115, !PT ;  /* 0x000000736a737209 */ /* 0x000fe40007810000 */
[----:B------:R-:W-:Y:S02]  /*3770*/  ISETP.GT.AND P3, PT, R88, 0x80, PT ;  /* 0x000000805800780c */ /* 0x000fe40003f64270 */
[----:B------:R-:W-:Y:S01]  /*3780*/  FSEL R102, R97, -INF , P2 ;  /* 0xff80000061667808 */ /* 0x000fe20001000000 */
[----:B------:R-:W-:Y:S01]  /*3790*/  FMUL.FTZ R97, R0, R36 ;  /* 0x0000002400617220 */ /* 0x000fe20000410000 */
[----:B------:R-:W-:Y:S01]  /*37a0*/  FMNMX.FTZ R115, R104, R115, !PT ;  /* 0x0000007368737209 */ /* 0x000fe20007810000 */
[----:B------:R-:W-:Y:S01]  /*37b0*/  MUFU.TANH R6, R6 ;  /* 0x0000000600067308 */ /* 0x000fe20000002400 */
[----:B------:R-:W-:Y:S02]  /*37c0*/  ISETP.GT.AND P2, PT, R88, 0x81, PT ;  /* 0x000000815800780c */ /* 0x000fe40003f44270 */
[----:B--2---:R-:W-:-:S02]  /*37d0*/  FSEL R100, R100, -INF , P3 ;  /* 0xff80000064647808 */ /* 0x004fc40001800000 */
[----:B------:R-:W-:Y:S02]  /*37e0*/  FMNMX.FTZ R115, R102, R115, !PT ;  /* 0x0000007366737209 */ /* 0x000fe40007810000 */
[----:B------:R-:W-:Y:S01]  /*37f0*/  ISETP.GT.AND P3, PT, R88, 0x88, PT ;  /* 0x000000885800780c */ /* 0x000fe20003f64270 */
[----:B------:R-:W-:Y:S01]  /*3800*/  MUFU.TANH R97, R97 ;  /* 0x0000006100617308 */ /* 0x000fe20000002400 */
[----:B---3--:R-:W-:Y:S01]  /*3810*/  FSEL R98, R99, -INF , P2 ;  /* 0xff80000063627808 */ /* 0x008fe20001000000 */
[----:B------:R-:W-:Y:S01]  /*3820*/  FMUL.FTZ R99, R0, R55 ;  /* 0x0000003700637220 */ /* 0x000fe20000410000 */
[----:B------:R-:W-:Y:S02]  /*3830*/  FMNMX.FTZ R115, R100, R115, !PT ;  /* 0x0000007364737209 */ /* 0x000fe40007810000 */
[----:B------:R-:W-:Y:S02]  /*3840*/  ISETP.GT.AND P2, PT, R88, 0x89, PT ;  /* 0x000000895800780c */ /* 0x000fe40003f44270 */
[----:B----4-:R-:W-:Y:S01]  /*3850*/  FSEL R96, R103, -INF , P3 ;  /* 0xff80000067607808 */ /* 0x010fe20001800000 */
[----:B------:R-:W-:Y:S01]  /*3860*/  FMUL.FTZ R103, R0, R27 ;  /* 0x0000001b00677220 */ /* 0x000fe20000410000 */
[----:B------:R-:W-:Y:S01]  /*3870*/  FMNMX.FTZ R115, R98, R115, !PT ;  /* 0x0000007362737209 */ /* 0x000fe20007810000 */
[----:B------:R-:W-:Y:S01]  /*3880*/  MUFU.TANH R7, R7 ;  /* 0x0000000700077308 */ /* 0x000fe20000002400 */
[----:B------:R-:W-:-:S02]  /*3890*/  ISETP.GT.AND P3, PT, R88, 0x90, PT ;  /* 0x000000905800780c */ /* 0x000fc40003f64270 */
[----:B-----5:R-:W-:Y:S01]  /*38a0*/  FSEL R70, R101, -INF , P2 ;  /* 0xff80000065467808 */ /* 0x020fe20001000000 */
        /* <DEDUP_REMOVED lines=8> */
[----:B------:R-:W-:Y:S01]  /*3930*/  FMUL.FTZ R65, R0, R25 ;  /* 0x0000001900417220 */ /* 0x000fe20000410000 */
[----:B------:R-:W-:Y:S01]  /*3940*/  FMNMX.FTZ R115, R68, R115, !PT ;  /* 0x0000007344737209 */ /* 0x000fe20007810000 */
[----:B------:R2:W3:Y:S01]  /*3950*/  MUFU.TANH R64, R43 ;  /* 0x0000002b00407308 */ /* 0x0004e20000002400 */
[----:B------:R-:W-:Y:S02]  /*3960*/  ISETP.GT.AND P2, PT, R88, 0x99, PT ;  /* 0x000000995800780c */ /* 0x000fe40003f44270 */
[----:B------:R-:W-:Y:S01]  /*3970*/  FSEL R24, R67, -INF , P3 ;  /* 0xff80000043187808 */ /* 0x000fe20001800000 */
[----:B------:R-:W-:Y:S01]  /*3980*/  FMUL.FTZ R67, R0, R28 ;  /* 0x0000001c00437220 */ /* 0x000fe20000410000 */
[----:B------:R-:W-:Y:S02]  /*3990*/  FMNMX.FTZ R115, R42, R115, !PT ;  /* 0x000000732a737209 */ /* 0x000fe40007810000 */
[----:B------:R-:W-:Y:S01]  /*39a0*/  ISETP.GT.AND P3, PT, R88, 0xa0, PT ;  /* 0x000000a05800780c */ /* 0x000fe20003f64270 */
[----:B------:R-:W4:Y:S01]  /*39b0*/  MUFU.TANH R65, R65 ;  /* 0x0000004100417308 */ /* 0x000f220000002400 */
[----:B------:R-:W-:-:S02]  /*39c0*/  FSEL R25, R69, -INF , P2 ;  /* 0xff80000045197808 */ /* 0x000fc40001000000 */
[----:B------:R-:W-:Y:S01]  /*39d0*/  FMNMX.FTZ R164, R24, R115, !PT ;  /* 0x0000007318a47209 */ /* 0x000fe20007810000 */
[----:B------:R-:W-:Y:S01]  /*39e0*/  FMUL.FTZ R115, R0, R39 ;  /* 0x0000002700737220 */ /* 0x000fe20000410000 */
[C---:B------:R-:W-:Y:S02]  /*39f0*/  ISETP.GT.AND P2, PT, R88.reuse, 0xa1, PT ;  /* 0x000000a15800780c */ /* 0x040fe40003f44270 */
[----:B------:R-:W-:Y:S01]  /*3a00*/  FSEL R28, R71, -INF , P3 ;  /* 0xff800000471c7808 */ /* 0x000fe20001800000 */
[----:B------:R-:W5:Y:S01]  /*3a10*/  MUFU.TANH R67, R67 ;  /* 0x0000004300437308 */ /* 0x000f620000002400 */
[----:B------:R-:W-:Y:S02]  /*3a20*/  FMNMX.FTZ R69, R25, R164, !PT ;  /* 0x000000a419457209 */ /* 0x000fe40007810000 */
        /* <DEDUP_REMOVED lines=10> */
[----:B------:R-:W-:Y:S01]  /*3ad0*/  FSEL R29, R45, -INF , P2 ;  /* 0xff8000002d1d7808 */ /* 0x000fe20001000000 */
[----:B------:R-:W2:Y:S01]  /*3ae0*/  MUFU.TANH R69, R69 ;  /* 0x0000004500457308 */ /* 0x000ea20000002400 */
[----:B------:R-:W-:Y:S01]  /*3af0*/  FMNMX.FTZ R164, R44, R71, !PT ;  /* 0x000000472ca47209 */ /* 0x000fe20007810000 */
[----:B------:R-:W-:Y:S01]  /*3b00*/  FMUL.FTZ R71, R0, R32 ;  /* 0x0000002000477220 */ /* 0x000fe20000410000 */
[----:B------:R-:W-:Y:S02]  /*3b10*/  ISETP.GT.AND P2, PT, R88, 0xb1, PT ;  /* 0x000000b15800780c */ /* 0x000fe40003f44270 */
[----:B0-----:R-:W-:-:S02]  /*3b20*/  FSEL R45, R48, -INF , P3 ;  /* 0xff800000302d7808 */ /* 0x001fc40001800000 */
[----:B------:R-:W-:Y:S01]  /*3b30*/  FMNMX.FTZ R164, R29, R164, !PT ;  /* 0x000000a41da47209 */ /* 0x000fe20007810000 */
[----:B------:R-:W0:Y:S01]  /*3b40*/  MUFU.TANH R71, R71 ;  /* 0x0000004700477308 */ /* 0x000e220000002400 */
[----:B-1----:R-:W-:Y:S02]  /*3b50*/  FSEL R32, R49, -INF , P2 ;  /* 0xff80000031207808 */ /* 0x002fe40001000000 */
[C---:B------:R-:W-:Y:S02]  /*3b60*/  ISETP.GT.AND P3, PT, R88.reuse, 0xb8, PT ;  /* 0x000000b85800780c */ /* 0x040fe40003f64270 */
[----:B------:R-:W-:Y:S02]  /*3b70*/  FMNMX.FTZ R49, R45, R164, !PT ;  /* 0x000000a42d317209 */ /* 0x000fe40007810000 */
[----:B------:R-:W-:Y:S01]  /*3b80*/  ISETP.GT.AND P2, PT, R88, 0xb9, PT ;  /* 0x000000b95800780c */ /* 0x000fe20003f44270 */
[----:B------:R-:W-:Y:S01]  /*3b90*/  MUFU.TANH R11, R11 ;  /* 0x0000000b000b7308 */ /* 0x000fe20000002400 */
[----:B------:R-:W-:-:S02]  /*3ba0*/  FSEL R48, R52, -INF , P3 ;  /* 0xff80000034307808 */ /* 0x000fc40001800000 */
[----:B------:R-:W-:Y:S02]  /*3bb0*/  FMNMX.FTZ R49, R32, R49, !PT ;  /* 0x0000003120317209 */ /* 0x000fe40007810000 */
[----:B------:R-:W-:Y:S02]  /*3bc0*/  ISETP.GT.AND P3, PT, R88, 0xc0, PT ;  /* 0x000000c05800780c */ /* 0x000fe40003f64270 */
[----:B------:R-:W-:Y:S01]  /*3bd0*/  FSEL R33, R53, -INF , P2 ;  /* 0xff80000035217808 */ /* 0x000fe20001000000 */
[----:B------:R-:W-:Y:S01]  /*3be0*/  MUFU.TANH R10, R10 ;  /* 0x0000000a000a7308 */ /* 0x000fe20000002400 */
[----:B------:R-:W-:Y:S02]  /*3bf0*/  FMNMX.FTZ R52, R48, R49, !PT ;  /* 0x0000003130347209 */ /* 0x000fe40007810000 */
[----:B------:R-:W-:Y:S02]  /*3c00*/  ISETP.GT.AND P2, PT, R88, 0xc1, PT ;  /* 0x000000c15800780c */ /* 0x000fe40003f44270 */
[----:B---3--:R-:W-:Y:S01]  /*3c10*/  FSEL R49, R64, -INF , P3 ;  /* 0xff80000040317808 */ /* 0x008fe20001800000 */
[----:B------:R-:W-:Y:S01]  /*3c20*/  FMUL.FTZ R64, R0, R37 ;  /* 0x0000002500407220 */ /* 0x000fe20000410000 */
[----:B------:R-:W-:Y:S01]  /*3c30*/  FMNMX.FTZ R52, R33, R52, !PT ;  /* 0x0000003421347209 */ /* 0x000fe20007810000 */
[----:B------:R-:W-:Y:S01]  /*3c40*/  MUFU.TANH R12, R12 ;  /* 0x0000000c000c7308 */ /* 0x000fe20000002400 */
[----:B----4-:R-:W-:-:S02]  /*3c50*/  FSEL R36, R65, -INF , P2 ;  /* 0xff80000041247808 */ /* 0x010fc40001000000 */
[C---:B------:R-:W-:Y:S02]  /*3c60*/  ISETP.GT.AND P3, PT, R88.reuse, 0xc8, PT ;  /* 0x000000c85800780c */ /* 0x040fe40003f64270 */
[----:B------:R-:W-:Y:S02]  /*3c70*/  FMNMX.FTZ R65, R49, R52, !PT ;  /* 0x0000003431417209 */ /* 0x000fe40007810000 */
[----:B------:R-:W-:Y:S01]  /*3c80*/  ISETP.GT.AND P2, PT, R88, 0xc9, PT ;  /* 0x000000c95800780c */ /* 0x000fe20003f44270 */
[----:B------:R-:W1:Y:S01]  /*3c90*/  MUFU.TANH R64, R64 ;  /* 0x0000004000407308 */ /* 0x000e620000002400 */
[----:B-----5:R-:W-:Y:S02]  /*3ca0*/  FSEL R53, R67, -INF , P3 ;  /* 0xff80000043357808 */ /* 0x020fe40001800000 */
[----:B------:R-:W-:Y:S02]  /*3cb0*/  FMNMX.FTZ R164, R36, R65, !PT ;  /* 0x0000004124a47209 */ /* 0x000fe40007810000 */
[----:B------:R-:W-:-:S02]  /*3cc0*/  ISETP.GT.AND P3, PT, R88, 0xd0, PT ;  /* 0x000000d05800780c */ /* 0x000fc40003f64270 */
[----:B--2---:R-:W-:Y:S01]  /*3cd0*/  FSEL R52, R69, -INF , P2 ;  /* 0xff80000045347808 */ /* 0x004fe20001000000 */
[----:B------:R-:W-:Y:S01]  /*3ce0*/  FMUL.FTZ R69, R0, R46 ;  /* 0x0000002e00457220 */ /* 0x000fe20000410000 */
[----:B------:R-:W-:Y:S01]  /*3cf0*/  FMNMX.FTZ R37, R53, R164, !PT ;  /* 0x000000a435257209 */ /* 0x000fe20007810000 */
[----:B------:R-:W2:Y:S01]  /*3d00*/  MUFU.TANH R13, R13 ;  /* 0x0000000d000d7308 */ /* 0x000ea20000002400 */
[----:B------:R-:W-:Y:S02]  /*3d10*/  ISETP.GT.AND P2, PT, R88, 0xd1, PT ;  /* 0x000000d15800780c */ /* 0x000fe40003f44270 */
[----:B0-----:R-:W-:Y:S01]  /*3d20*/  FSEL R46, R71, -INF , P3 ;  /* 0xff800000472e7808 */ /* 0x001fe20001800000 */
[----:B------:R-:W-:Y:S01]  /*3d30*/  FMUL.FTZ R71, R0, R47 ;  /* 0x0000002f00477220 */ /* 0x000fe20000410000 */
[----:B------:R-:W-:Y:S02]  /*3d40*/  FMNMX.FTZ R65, R52, R37, !PT ;  /* 0x0000002534417209 */ /* 0x000fe40007810000 */
[----:B------:R-:W-:Y:S01]  /*3d50*/  ISETP.GT.AND P3, PT, R88, 0xd8, PT ;  /* 0x000000d85800780c */ /* 0x000fe20003f64270 */
[----:B------:R-:W0:Y:S01]  /*3d60*/  MUFU.TANH R14, R14 ;  /* 0x0000000e000e7308 */ /* 0x000e220000002400 */
[----:B------:R-:W-:Y:S01]  /*3d70*/  FSEL R37, R95, -INF , P2 ;  /* 0xff8000005f257808 */ /* 0x000fe20001000000 */
[----:B------:R-:W-:Y:S01]  /*3d80*/  FMUL.FTZ R95, R0, R51 ;  /* 0x00000033005f7220 */ /* 0x000fe20000410000 */
[----:B------:R-:W-:-:S02]  /*3d90*/  FMNMX.FTZ R164, R46, R65, !PT ;  /* 0x000000412ea47209 */ /* 0x000fc40007810000 */
[----:B------:R-:W-:Y:S02]  /*3da0*/  ISETP.GT.AND P2, PT, R88, 0xd9, PT ;  /* 0x000000d95800780c */ /* 0x000fe40003f44270 */
[----:B------:R-:W-:Y:S01]  /*3db0*/  FSEL R47, R97, -INF , P3 ;  /* 0xff800000612f7808 */ /* 0x000fe20001800000 */
[----:B------:R-:W-:Y:S01]  /*3dc0*/  FMUL.FTZ R97, R0, R50 ;  /* 0x0000003200617220 */ /* 0x000fe20000410000 */
[----:B------:R-:W-:Y:S01]  /*3dd0*/  FMNMX.FTZ R164, R37, R164, !PT ;  /* 0x000000a425a47209 */ /* 0x000fe20007810000 */
[----:B------:R-:W3:Y:S01]  /*3de0*/  MUFU.TANH R15, R15 ;  /* 0x0000000f000f7308 */ /* 0x000ee20000002400 */
[----:B-1----:R-:W-:Y:S02]  /*3df0*/  FSEL R64, R64, -INF , P2 ;  /* 0xff80000040407808 */ /* 0x002fe40001000000 */
[----:B------:R-:W-:Y:S02]  /*3e00*/  FMNMX.FTZ R65, R47, R164, !PT ;  /* 0x000000a42f417209 */ /* 0x000fe40007810000 */
[----:B------:R-:W-:-:S02]  /*3e10*/  IADD3 R131, R93, 0x8, R94 ;  /* 0x000000085d837810 */ /* 0x000fc40007ffe05e */
[----:B------:R-:W-:Y:S01]  /*3e20*/  FMNMX.FTZ R65, R64, R65, !PT ;  /* 0x0000004140417209 */ /* 0x000fe20007810000 */
[----:B------:R-:W1:Y:S01]  /*3e30*/  MUFU.TANH R20, R20 ;  /* 0x0000001400147308 */ /* 0x000e620000002400 */
[----:B------:R-:W-:-:S03]  /*3e40*/  VIMNMX R131, R92, R131, PT ;  /* 0x000000835c837248 */ /* 0x000fc60003fe0100 */
[----:B------:R-:W4:Y:S01]  /*3e50*/  SHFL.BFLY PT, R50, R65, 0x2, 0x1f ;  /* 0x0c401f0041327f89 */ /* 0x000f2200000e0000 */
[C---:B------:R-:W-:Y:S02]  /*3e60*/  ISETP.GT.AND P3, PT, R131.reuse, 0x1, PT ;  /* 0x000000018300780c */ /* 0x040fe40003f64270 */
[----:B------:R-:W-:Y:S01]  /*3e70*/  ISETP.GT.AND P4, PT, R131, 0x8, PT ;  /* 0x000000088300780c */ /* 0x000fe20003f84270 */
[----:B------:R-:W5:Y:S01]  /*3e80*/  MUFU.TANH R21, R21 ;  /* 0x0000001500157308 */ /* 0x000f620000002400 */
[----:B------:R-:W-:Y:S02]  /*3e90*/  FSEL R119, R5, -INF , P3 ;  /* 0xff80000005777808 */ /* 0x000fe40001800000 */
[----:B------:R-:W-:Y:S02]  /*3ea0*/  FSEL R94, R6, -INF , P4 ;  /* 0xff800000065e7808 */ /* 0x000fe40002000000 */
[----:B------:R-:W-:-:S03]  /*3eb0*/  ISETP.GT.AND P3, PT, R131, 0x10, PT ;  /* 0x000000108300780c */ /* 0x000fc60003f64270 */
[----:B------:R-:W5:Y:S08]  /*3ec0*/  MUFU.TANH R72, R72 ;  /* 0x0000004800487308 */ /* 0x000f700000002400 */
[----:B------:R-:W5:Y:S01]  /*3ed0*/  MUFU.TANH R73, R73 ;  /* 0x0000004900497308 */ /* 0x000f620000002400 */
[----:B----4-:R-:W-:-:S07]  /*3ee0*/  FMNMX.FTZ R50, R65, R50, !PT ;  /* 0x0000003241327209 */ /* 0x010fce0007810000 */
[----:B------:R-:W4:Y:S01]  /*3ef0*/  MUFU.TANH R74, R74 ;  /* 0x0000004a004a7308 */ /* 0x000f220000002400 */
[----:B------:R-:W2:Y:S07]  /*3f00*/  SHFL.BFLY PT, R27, R50, 0x1, 0x1f ;  /* 0x0c201f00321b7f89 */ /* 0x000eae00000e0000 */
[----:B------:R-:W4:Y:S08]  /*3f10*/  MUFU.TANH R75, R75 ;  /* 0x0000004b004b7308 */ /* 0x000f300000002400 */
[----:B------:R-:W4:Y:S08]  /*3f20*/  MUFU.TANH R76, R76 ;  /* 0x0000004c004c7308 */ /* 0x000f300000002400 */
[----:B------:R-:W4:Y:S01]  /*3f30*/  MUFU.TANH R77, R77 ;  /* 0x0000004d004d7308 */ /* 0x000f220000002400 */
[----:B--2---:R-:W-:Y:S01]  /*3f40*/  FMNMX.FTZ R88, R50, R27, !PT ;  /* 0x0000001b32587209 */ /* 0x004fe20007810000 */
[----:B------:R-:W-:-:S03]  /*3f50*/  IMAD.U32 R27, RZ, RZ, UR10 ;  /* 0x0000000aff1b7e24 */ /* 0x000fc6000f8e00ff */
[C---:B------:R-:W-:Y:S01]  /*3f60*/  FSETP.NEU.FTZ.AND P2, PT, R88.reuse, -INF , PT ;  /* 0xff8000005800780b */ /* 0x040fe20003f5d000 */
[----:B------:R-:W-:-:S02]  /*3f70*/  FFMA.FTZ R27, R88, R27, -8 ;  /* 0xc1000000581b7423 */ /* 0x000fc4000001001b */
[----:B------:R-:W2:Y:S03]  /*3f80*/  MUFU.TANH R79, R79 ;  /* 0x0000004f004f7308 */ /* 0x000ea60000002400 */
[----:B------:R-:W-:Y:S02]  /*3f90*/  FSEL R27, R27, RZ, P2 ;  /* 0x000000ff1b1b7208 */ /* 0x000fe40001000000 */
        /* <DEDUP_REMOVED lines=8> */
[----:B------:R-:W-:Y:S01]  /*4020*/  FSEL R93, R7, -INF , P2 ;  /* 0xff800000075d7808 */ /* 0x000fe20001000000 */
[--C-:B------:R-:W-:Y:S01]  /*4030*/  FFMA.FTZ R112, R112, UR10, -R27.reuse ;  /* 0x0000000a70707c23 */ /* 0x100fe2000801081b */
[----:B------:R-:W-:Y:S01]  /*4040*/  FMNMX.FTZ R128, R94, R5, !PT ;  /* 0x000000055e807209 */ /* 0x000fe20007810000 */
[--C-:B------:R-:W-:Y:S01]  /*4050*/  FFMA.FTZ R26, R136, UR10, -R27.reuse ;  /* 0x0000000a881a7c23 */ /* 0x100fe2000801081b */
[----:B------:R-:W-:Y:S01]  /*4060*/  ISETP.GT.AND P2, PT, R131, 0x11, PT ;  /* 0x000000118300780c */ /* 0x000fe20003f44270 */
[--C-:B------:R-:W-:Y:S01]  /*4070*/  FFMA.FTZ R38, R66, UR10, -R27.reuse ;  /* 0x0000000a42267c23 */ /* 0x100fe2000801081b */
[----:B------:R-:W-:Y:S01]  /*4080*/  FSEL R118, R8, -INF , P3 ;  /* 0xff80000008767808 */ /* 0x000fe20001800000 */
[----:B------:R-:W2:Y:S01]  /*4090*/  MUFU.TANH R80, R80 ;  /* 0x0000005000507308 */ /* 0x000ea20000002400 */
[----:B------:R-:W-:Y:S01]  /*40a0*/  FMNMX.FTZ R5, R93, R128, !PT ;  /* 0x000000805d057209 */ /* 0x000fe20007810000 */
[--C-:B------:R-:W-:Y:S01]  /*40b0*/  FFMA.FTZ R30, R138, UR10, -R27.reuse ;  /* 0x0000000a8a1e7c23 */ /* 0x100fe2000801081b */
[----:B------:R-:W-:Y:S01]  /*40c0*/  ISETP.GT.AND P3, PT, R131, 0x18, PT ;  /* 0x000000188300780c */ /* 0x000fe20003f64270 */
[--C-:B------:R-:W-:Y:S01]  /*40d0*/  FFMA.FTZ R34, R140, UR10, -R27.reuse ;  /* 0x0000000a8c227c23 */ /* 0x100fe2000801081b */
[----:B------:R-:W-:Y:S01]  /*40e0*/  FSEL R121, R9, -INF , P2 ;  /* 0xff80000009797808 */ /* 0x000fe20001000000 */
        /* <DEDUP_REMOVED lines=9> */
[----:B------:R-:W-:Y:S01]  /*4180*/  FSEL R125, R10, -INF , P2 ;  /* 0xff8000000a7d7808 */ /* 0x000fe20001000000 */
[----:B------:R-:W2:Y:S01]  /*4190*/  MUFU.TANH R83, R83 ;  /* 0x0000005300537308 */ /* 0x000ea20000002400 */
[----:B------:R-:W-:Y:S01]  /*41a0*/  ISETP.GT.AND P3, PT, R131, 0x20, PT ;  /* 0x000000208300780c */ /* 0x000fe20003f64270 */
        /* <DEDUP_REMOVED lines=15> */
[C---:B------:R-:W-:Y:S01]  /*42a0*/  ISETP.GT.AND P2, PT, R131.reuse, 0x29, PT ;  /* 0x000000298300780c */ /* 0x040fe20003f44270 */
[--C-:B------:R-:W-:Y:S01]  /*42b0*/  FFMA.FTZ R144, R144, UR10, -R27.reuse ;  /* 0x0000000a90907c23 */ /* 0x100fe2000801081b */
[----:B0-----:R-:W-:Y:S01]  /*42c0*/  FSEL R129, R14, -INF , P3 ;  /* 0xff8000000e817808 */ /* 0x001fe20001800000 */
[--C-:B------:R-:W-:Y:S01]  /*42d0*/  FFMA.FTZ R142, R142, UR10, -R27.reuse ;  /* 0x0000000a8e8e7c23 */ /* 0x100fe2000801081b */
[----:B------:R-:W-:Y:S01]  /*42e0*/  FMNMX.FTZ R10, R128, R9, !PT ;  /* 0x00000009800a7209 */ /* 0x000fe20007810000 */
[--C-:B------:R-:W-:Y:S01]  /*42f0*/  FFMA.FTZ R7, R134, UR10, -R27.reuse ;  /* 0x0000000a86077c23 */ /* 0x100fe2000801081b */
[----:B------:R-:W-:Y:S01]  /*4300*/  ISETP.GT.AND P3, PT, R131, 0x30, PT ;  /* 0x000000308300780c */ /* 0x000fe20003f64270 */
[----:B------:R-:W0:Y:S01]  /*4310*/  MUFU.TANH R85, R85 ;  /* 0x0000005500557308 */ /* 0x000e220000002400 */
[----:B---3--:R-:W-:Y:S01]  /*4320*/  FSEL R15, R15, -INF , P2 ;  /* 0xff8000000f0f7808 */ /* 0x008fe20001000000 */
[--C-:B------:R-:W-:Y:S01]  /*4330*/  FFMA.FTZ R132, R132, UR10, -R27.reuse ;  /* 0x0000000a84847c23 */ /* 0x100fe2000801081b */
        /* <DEDUP_REMOVED lines=15> */
[----:B------:R3:W-:Y:S01]  /*4430*/  MUFU.EX2 R9, R13 ;  /* 0x0000000d00097308 */ /* 0x0007e20000000800 */
        /* <DEDUP_REMOVED lines=12> */
[----:B----4-:R-:W-:Y:S01]  /*4500*/  FSEL R124, R74, -INF , P3 ;  /* 0xff8000004a7c7808 */ /* 0x010fe20001800000 */
[--C-:B------:R-:W-:Y:S01]  /*4510*/  FFMA.FTZ R46, R46, UR10, -R27.reuse ;  /* 0x0000000a2e2e7c23 */ /* 0x100fe2000801081b */
[----:B------:R-:W-:Y:S01]  /*4520*/  FMNMX.FTZ R11, R73, R14, !PT ;  /* 0x0000000e490b7209 */ /* 0x000fe20007810000 */
[----:B------:R-:W4:Y:S01]  /*4530*/  MUFU.TANH R90, R90 ;  /* 0x0000005a005a7308 */ /* 0x000f220000002400 */
[----:B------:R-:W-:Y:S01]  /*4540*/  ISETP.GT.AND P3, PT, R131, 0x48, PT ;  /* 0x000000488300780c */ /* 0x000fe20003f64270 */
[--C-:B------:R-:W-:Y:S01]  /*4550*/  FFMA.FTZ R37, R37, UR10, -R27.reuse ;  /* 0x0000000a25257c23 */ /* 0x100fe2000801081b */
[----:B------:R-:W-:Y:S01]  /*4560*/  FSEL R75, R75, -INF , P2 ;  /* 0xff8000004b4b7808 */ /* 0x000fe20001000000 */
[----:B------:R-:W-:Y:S01]  /*4570*/  FFMA.FTZ R47, R47, UR10, -R27 ;  /* 0x0000000a2f2f7c23 */ /* 0x000fe2000801081b */
[----:B------:R-:W-:-:S02]  /*4580*/  FMNMX.FTZ R14, R124, R11, !PT ;  /* 0x0000000b7c0e7209 */ /* 0x000fc40007810000 */
[----:B------:R-:W-:Y:S01]  /*4590*/  ISETP.GT.AND P2, PT, R131, 0x49, PT ;  /* 0x000000498300780c */ /* 0x000fe20003f44270 */
[----:B------:R-:W4:Y:S01]  /*45a0*/  MUFU.TANH R91, R91 ;  /* 0x0000005b005b7308 */ /* 0x000f220000002400 */
[----:B------:R-:W-:Y:S02]  /*45b0*/  FSEL R76, R76, -INF , P3 ;  /* 0xff8000004c4c7808 */ /* 0x000fe40001800000 */
[----:B---3--:R-:W-:Y:S01]  /*45c0*/  FMNMX.FTZ R13, R75, R14, !PT ;  /* 0x0000000e4b0d7209 */ /* 0x008fe20007810000 */
[----:B------:R-:W-:-:S01]  /*45d0*/  FFMA.FTZ R14, R120, UR10, -R27 ;  /* 0x0000000a780e7c23 */ /* 0x000fc2000801081b */
[----:B------:R-:W-:Y:S02]  /*45e0*/  ISETP.GT.AND P3, PT, R131, 0x50, PT ;  /* 0x000000508300780c */ /* 0x000fe40003f64270 */
[----:B------:R-:W-:Y:S01]  /*45f0*/  FSEL R122, R77, -INF , P2 ;  /* 0xff8000004d7a7808 */ /* 0x000fe20001000000 */
[----:B------:R-:W3:Y:S01]  /*4600*/  MUFU.TANH R56, R56 ;  /* 0x0000003800387308 */ /* 0x000ee20000002400 */
[----:B------:R-:W-:-:S02]  /*4610*/  FMNMX.FTZ R13, R76, R13, !PT ;  /* 0x0000000d4c0d7209 */ /* 0x000fc40007810000 */
[----:B------:R-:W-:Y:S02]  /*4620*/  ISETP.GT.AND P2, PT, R131, 0x51, PT ;  /* 0x000000518300780c */ /* 0x000fe40003f44270 */
[----:B--2---:R-:W-:Y:S02]  /*4630*/  FSEL R120, R79, -INF , P3 ;  /* 0xff8000004f787808 */ /* 0x004fe40001800000 */
[----:B------:R-:W-:Y:S01]  /*4640*/  FMNMX.FTZ R13, R122, R13, !PT ;  /* 0x0000000d7a0d7209 */ /* 0x000fe20007810000 */
[----:B------:R2:W-:Y:S01]  /*4650*/  MUFU.EX2 R11, R20 ;  /* 0x00000014000b7308 */ /* 0x0005e20000000800 */
[----:B------:R-:W-:Y:S02]  /*4660*/  ISETP.GT.AND P3, PT, R131, 0x58, PT ;  /* 0x000000588300780c */ /* 0x000fe40003f64270 */
[----:B------:R-:W-:Y:S02]  /*4670*/  FSEL R78, R78, -INF , P2 ;  /* 0xff8000004e4e7808 */ /* 0x000fe40001000000 */
[----:B------:R-:W-:-:S02]  /*4680*/  FMNMX.FTZ R77, R120, R13, !PT ;  /* 0x0000000d784d7209 */ /* 0x000fc40007810000 */
[C---:B------:R-:W-:Y:S01]  /*4690*/  ISETP.GT.AND P2, PT, R131.reuse, 0x59, PT ;  /* 0x000000598300780c */ /* 0x040fe20003f44270 */
[----:B------:R-:W3:Y:S01]  /*46a0*/  MUFU.TANH R57, R57 ;  /* 0x0000003900397308 */ /* 0x000ee20000002400 */
[----:B------:R-:W-:Y:S01]  /*46b0*/  FSEL R80, R80, -INF , P3 ;  /* 0xff80000050507808 */ /* 0x000fe20001800000 */
[--C-:B--2---:R-:W-:Y:S01]  /*46c0*/  FFMA.FTZ R20, R114, UR10, -R27.reuse ;  /* 0x0000000a72147c23 */ /* 0x104fe2000801081b */
[----:B------:R-:W-:Y:S01]  /*46d0*/  FMNMX.FTZ R77, R78, R77, !PT ;  /* 0x0000004d4e4d7209 */ /* 0x000fe20007810000 */
[----:B------:R-:W-:Y:S01]  /*46e0*/  FFMA.FTZ R114, R110, UR10, -R27 ;  /* 0x0000000a6e727c23 */ /* 0x000fe2000801081b */
[----:B------:R-:W-:Y:S02]  /*46f0*/  ISETP.GT.AND P3, PT, R131, 0x60, PT ;  /* 0x000000608300780c */ /* 0x000fe40003f64270 */
[----:B------:R-:W-:Y:S01]  /*4700*/  FSEL R81, R81, -INF , P2 ;  /* 0xff80000051517808 */ /* 0x000fe20001000000 */
[----:B------:R-:W2:Y:S01]  /*4710*/  MUFU.TANH R58, R58 ;  /* 0x0000003a003a7308 */ /* 0x000ea20000002400 */
[----:B------:R-:W-:-:S02]  /*4720*/  FMNMX.FTZ R72, R80, R77, !PT ;  /* 0x0000004d50487209 */ /* 0x000fc40007810000 */
[----:B------:R-:W-:Y:S02]  /*4730*/  ISETP.GT.AND P2, PT, R131, 0x61, PT ;  /* 0x000000618300780c */ /* 0x000fe40003f44270 */
[----:B------:R-:W-:Y:S02]  /*4740*/  FSEL R83, R83, -INF , P3 ;  /* 0xff80000053537808 */ /* 0x000fe40001800000 */
[----:B------:R-:W-:Y:S01]  /*4750*/  FMNMX.FTZ R72, R81, R72, !PT ;  /* 0x0000004851487209 */ /* 0x000fe20007810000 */
[----:B------:R-:W2:Y:S01]  /*4760*/  MUFU.TANH R59, R59 ;  /* 0x0000003b003b7308 */ /* 0x000ea20000002400 */
[----:B------:R-:W-:Y:S02]  /*4770*/  ISETP.GT.AND P3, PT, R131, 0x68, PT ;  /* 0x000000688300780c */ /* 0x000fe40003f64270 */
[----:B------:R-:W-:Y:S02]  /*4780*/  FSEL R82, R82, -INF , P2 ;  /* 0xff80000052527808 */ /* 0x000fe40001000000 */
[----:B------:R-:W-:-:S02]  /*4790*/  FMNMX.FTZ R77, R83, R72, !PT ;  /* 0x00000048534d7209 */ /* 0x000fc40007810000 */
[C---:B------:R-:W-:Y:S01]  /*47a0*/  ISETP.GT.AND P2, PT, R131.reuse, 0x69, PT ;  /* 0x000000698300780c */ /* 0x040fe20003f44270 */
[----:B------:R1:W-:Y:S01]  /*47b0*/  MUFU.EX2 R72, R112 ;  /* 0x0000007000487308 */ /* 0x0003e20000000800 */
[----:B------:R-:W-:Y:S02]  /*47c0*/  FSEL R84, R84, -INF , P3 ;  /* 0xff80000054547808 */ /* 0x000fe40001800000 */
[----:B------:R-:W-:Y:S02]  /*47d0*/  FMNMX.FTZ R77, R82, R77, !PT ;  /* 0x0000004d524d7209 */ /* 0x000fe40007810000 */
[----:B------:R-:W-:Y:S02]  /*47e0*/  ISETP.GT.AND P3, PT, R131, 0x70, PT ;  /* 0x000000708300780c */ /* 0x000fe40003f64270 */
[----:B0-----:R-:W-:Y:S01]  /*47f0*/  FSEL R85, R85, -INF , P2 ;  /* 0xff80000055557808 */ /* 0x001fe20001000000 */
[----:B------:R-:W0:Y:S01]  /*4800*/  MUFU.TANH R60, R60 ;  /* 0x0000003c003c7308 */ /* 0x000e220000002400 */
[----:B------:R-:W-:Y:S01]  /*4810*/  FMNMX.FTZ R74, R84, R77, !PT ;  /* 0x0000004d544a7209 */ /* 0x000fe20007810000 */
[----:B-1----:R-:W-:Y:S01]  /*4820*/  FFMA.FTZ R112, R106, UR10, -R27 ;  /* 0x0000000a6a707c23 */ /* 0x002fe2000801081b */
[----:B------:R-:W-:-:S02]  /*4830*/  ISETP.GT.AND P2, PT, R131, 0x71, PT ;  /* 0x000000718300780c */ /* 0x000fc40003f44270 */
[----:B------:R-:W-:Y:S02]  /*4840*/  FSEL R86, R86, -INF , P3 ;  /* 0xff80000056567808 */ /* 0x000fe40001800000 */
[----:B------:R-:W-:Y:S01]  /*4850*/  FMNMX.FTZ R79, R85, R74, !PT ;  /* 0x0000004a554f7209 */ /* 0x000fe20007810000 */
[----:B------:R-:W-:Y:S01]  /*4860*/  FFMA.FTZ R74, R108, UR10, -R27 ;  /* 0x0000000a6c4a7c23 */ /* 0x000fe2000801081b */
[----:B------:R-:W-:Y:S01]  /*4870*/  ISETP.GT.AND P3, PT, R131, 0x78, PT ;  /* 0x000000788300780c */ /* 0x000fe20003f64270 */
[----:B------:R-:W1:Y:S01]  /*4880*/  MUFU.TANH R61, R61 ;  /* 0x0000003d003d7308 */ /* 0x000e620000002400 */
[----:B-----5:R-:W-:Y:S02]  /*4890*/  FSEL R110, R89, -INF , P2 ;  /* 0xff800000596e7808 */ /* 0x020fe40001000000 */
[----:B------:R-:W-:Y:S02]  /*48a0*/  FMNMX.FTZ R79, R86, R79, !PT ;  /* 0x0000004f564f7209 */ /* 0x000fe40007810000 */
[----:B------:R-:W-:-:S02]  /*48b0*/  ISETP.GT.AND P2, PT, R131, 0x79, PT ;  /* 0x000000798300780c */ /* 0x000fc40003f44270 */
[----:B----4-:R-:W-:Y:S01]  /*48c0*/  FSEL R90, R90, -INF , P3 ;  /* 0xff8000005a5a7808 */ /* 0x010fe20001800000 */
[----:B------:R-:W4:Y:S01]  /*48d0*/  MUFU.TANH R62, R62 ;  /* 0x0000003e003e7308 */ /* 0x000f220000002400 */
[----:B------:R-:W-:Y:S02]  /*48e0*/  FMNMX.FTZ R79, R110, R79, !PT ;  /* 0x0000004f6e4f7209 */ /* 0x000fe40007810000 */
[----:B------:R-:W-:Y:S02]  /*48f0*/  ISETP.GT.AND P3, PT, R131, 0x80, PT ;  /* 0x000000808300780c */ /* 0x000fe40003f64270 */
[----:B------:R-:W-:Y:S02]  /*4900*/  FSEL R91, R91, -INF , P2 ;  /* 0xff8000005b5b7808 */ /* 0x000fe40001000000 */
[----:B------:R-:W-:Y:S01]  /*4910*/  FMNMX.FTZ R106, R90, R79, !PT ;  /* 0x0000004f5a6a7209 */ /* 0x000fe20007810000 */
[----:B------:R-:W5:Y:S01]  /*4920*/  MUFU.TANH R63, R63 ;  /* 0x0000003f003f7308 */ /* 0x000f620000002400 */
[----:B------:R-:W-:-:S02]  /*4930*/  ISETP.GT.AND P2, PT, R131, 0x81, PT ;  /* 0x000000818300780c */ /* 0x000fc40003f44270 */
[----:B---3--:R-:W-:Y:S01]  /*4940*/  FSEL R108, R56, -INF , P3 ;  /* 0xff800000386c7808 */ /* 0x008fe20001800000 */
[----:B------:R-:W-:-:S01]  /*4950*/  FFMA.FTZ R56, R104, UR10, -R27 ;  /* 0x0000000a68387c23 */ /* 0x000fc2000801081b */
[----:B------:R-:W-:Y:S02]  /*4960*/  FMNMX.FTZ R89, R91, R106, !PT ;  /* 0x0000006a5b597209 */ /* 0x000fe40007810000 */
[----:B------:R-:W-:Y:S01]  /*4970*/  ISETP.GT.AND P3, PT, R131, 0x88, PT ;  /* 0x000000888300780c */ /* 0x000fe20003f64270 */
[----:B------:R-:W3:Y:S01]  /*4980*/  MUFU.TANH R40, R40 ;  /* 0x0000002800287308 */ /* 0x000ee20000002400 */
[----:B------:R-:W-:Y:S01]  /*4990*/  FSEL R106, R57, -INF , P2 ;  /* 0xff800000396a7808 */ /* 0x000fe20001000000 */
[----:B------:R-:W-:Y:S01]  /*49a0*/  FFMA.FTZ R57, R100, UR10, -R27 ;  /* 0x0000000a64397c23 */ /* 0x000fe2000801081b */
[----:B------:R-:W-:Y:S02]  /*49b0*/  FMNMX.FTZ R89, R108, R89, !PT ;  /* 0x000000596c597209 */ /* 0x000fe40007810000 */
[----:B------:R-:W-:-:S02]  /*49c0*/  ISETP.GT.AND P2, PT, R131, 0x89, PT ;  /* 0x000000898300780c */ /* 0x000fc40003f44270 */
[----:B--2---:R-:W-:Y:S01]  /*49d0*/  FSEL R58, R58, -INF , P3 ;  /* 0xff8000003a3a7808 */ /* 0x004fe20001800000 */
[----:B------:R-:W2:Y:S01]  /*49e0*/  MUFU.TANH R41, R41 ;  /* 0x0000002900297308 */ /* 0x000ea20000002400 */
[----:B------:R-:W-:Y:S02]  /*49f0*/  FMNMX.FTZ R89, R106, R89, !PT ;  /* 0x000000596a597209 */ /* 0x000fe40007810000 */
[----:B------:R-:W-:Y:S02]  /*4a00*/  ISETP.GT.AND P3, PT, R131, 0x90, PT ;  /* 0x000000908300780c */ /* 0x000fe40003f64270 */
[----:B------:R-:W-:Y:S01]  /*4a10*/  FSEL R104, R59, -INF , P2 ;  /* 0xff8000003b687808 */ /* 0x000fe20001000000 */
[--C-:B------:R-:W-:Y:S01]  /*4a20*/  FFMA.FTZ R59, R102, UR10, -R27.reuse ;  /* 0x0000000a663b7c23 */ /* 0x100fe2000801081b */
[----:B------:R-:W-:Y:S01]  /*4a30*/  FMNMX.FTZ R89, R58, R89, !PT ;  /* 0x000000593a597209 */ /* 0x000fe20007810000 */
[----:B------:R-:W2:Y:S01]  /*4a40*/  MUFU.TANH R69, R69 ;  /* 0x0000004500457308 */ /* 0x000ea20000002400 */
[----:B------:R-:W-:Y:S01]  /*4a50*/  ISETP.GT.AND P2, PT, R131, 0x91, PT ;  /* 0x000000918300780c */ /* 0x000fe20003f44270 */
[----:B------:R-:W-:Y:S01]  /*4a60*/  FFMA.FTZ R102, R98, UR10, -R27 ;  /* 0x0000000a62667c23 */ /* 0x000fe2000801081b */
[----:B0-----:R-:W-:-:S02]  /*4a70*/  FSEL R60, R60, -INF , P3 ;  /* 0xff8000003c3c7808 */ /* 0x001fc40001800000 */
[----:B------:R-:W-:Y:S02]  /*4a80*/  FMNMX.FTZ R89, R104, R89, !PT ;  /* 0x0000005968597209 */ /* 0x000fe40007810000 */
[----:B------:R-:W-:Y:S01]  /*4a90*/  ISETP.GT.AND P3, PT, R131, 0x98, PT ;  /* 0x000000988300780c */ /* 0x000fe20003f64270 */
[----:B------:R-:W0:Y:S01]  /*4aa0*/  MUFU.TANH R71, R71 ;  /* 0x0000004700477308 */ /* 0x000e220000002400 */
[----:B-1----:R-:W-:Y:S02]  /*4ab0*/  FSEL R61, R61, -INF , P2 ;  /* 0xff8000003d3d7808 */ /* 0x002fe40001000000 */
[----:B------:R-:W-:Y:S02]  /*4ac0*/  FMNMX.FTZ R100, R60, R89, !PT ;  /* 0x000000593c647209 */ /* 0x000fe40007810000 */
[----:B------:R-:W-:Y:S02]  /*4ad0*/  ISETP.GT.AND P2, PT, R131, 0x99, PT ;  /* 0x000000998300780c */ /* 0x000fe40003f44270 */
[----:B----4-:R-:W-:Y:S01]  /*4ae0*/  FSEL R62, R62, -INF , P3 ;  /* 0xff8000003e3e7808 */ /* 0x010fe20001800000 */
[----:B------:R-:W1:Y:S01]  /*4af0*/  MUFU.TANH R97, R97 ;  /* 0x0000006100617308 */ /* 0x000e620000002400 */
[----:B------:R-:W-:-:S02]  /*4b00*/  FMNMX.FTZ R89, R61, R100, !PT ;  /* 0x000000643d597209 */ /* 0x000fc40007810000 */
[----:B------:R-:W-:Y:S02]  /*4b10*/  ISETP.GT.AND P3, PT, R131, 0xa0, PT ;  /* 0x000000a08300780c */ /* 0x000fe40003f64270 */
[----:B-----5:R-:W-:Y:S02]  /*4b20*/  FSEL R63, R63, -INF , P2 ;  /* 0xff8000003f3f7808 */ /* 0x020fe40001000000 */
[----:B------:R-:W-:Y:S01]  /*4b30*/  FMNMX.FTZ R100, R62, R89, !PT ;  /* 0x000000593e647209 */ /* 0x000fe20007810000 */
[----:B------:R-:W-:Y:S01]  /*4b40*/  MUFU.TANH R95, R95 ;  /* 0x0000005f005f7308 */ /* 0x000fe20000002400 */
[----:B------:R-:W-:Y:S02]  /*4b50*/  ISETP.GT.AND P2, PT, R131, 0xa1, PT ;  /* 0x000000a18300780c */ /* 0x000fe40003f44270 */
[----:B---3--:R-:W-:Y:S02]  /*4b60*/  FSEL R98, R40, -INF , P3 ;  /* 0xff80000028627808 */ /* 0x008fe40001800000 */
[----:B------:R-:W-:-:S02]  /*4b70*/  FMNMX.FTZ R89, R63, R100, !PT ;  /* 0x000000643f597209 */ /* 0x000fc40007810000 */
[----:B------:R-:W-:Y:S01]  /*4b80*/  ISETP.GT.AND P3, PT, R131, 0xa8, PT ;  /* 0x000000a88300780c */ /* 0x000fe20003f64270 */
[----:B------:R-:W3:Y:S01]  /*4b90*/  MUFU.TANH R101, R101 ;  /* 0x0000006500657308 */ /* 0x000ee20000002400 */
[----:B--2---:R-:W-:Y:S01]  /*4ba0*/  FSEL R100, R41, -INF , P2 ;  /* 0xff80000029647808 */ /* 0x004fe20001000000 */
[----:B------:R-:W-:Y:S01]  /*4bb0*/  FFMA.FTZ R41, R96, UR10, -R27 ;  /* 0x0000000a60297c23 */ /* 0x000fe2000801081b */
[----:B------:R-:W-:Y:S02]  /*4bc0*/  FMNMX.FTZ R89, R98, R89, !PT ;  /* 0x0000005962597209 */ /* 0x000fe40007810000 */
[----:B------:R-:W-:Y:S02]  /*4bd0*/  ISETP.GT.AND P2, PT, R131, 0xa9, PT ;  /* 0x000000a98300780c */ /* 0x000fe40003f44270 */
[----:B------:R-:W-:Y:S01]  /*4be0*/  FSEL R69, R69, -INF , P3 ;  /* 0xff80000045457808 */ /* 0x000fe20001800000 */
[----:B------:R-:W2:Y:S01]  /*4bf0*/  MUFU.TANH R99, R99 ;  /* 0x0000006300637308 */ /* 0x000ea20000002400 */
[----:B------:R-:W-:-:S02]  /*4c00*/  FMNMX.FTZ R96, R100, R89, !PT ;  /* 0x0000005964607209 */ /* 0x000fc40007810000 */
[----:B------:R-:W-:Y:S02]  /*4c10*/  ISETP.GT.AND P3, PT, R131, 0xb0, PT ;  /* 0x000000b08300780c */ /* 0x000fe40003f64270 */
[----:B0-----:R-:W-:Y:S02]  /*4c20*/  FSEL R71, R71, -INF , P2 ;  /* 0xff80000047477808 */ /* 0x001fe40001000000 */
[----:B------:R-:W-:Y:S01]  /*4c30*/  FMNMX.FTZ R96, R69, R96, !PT ;  /* 0x0000006045607209 */ /* 0x000fe20007810000 */
[----:B------:R-:W0:Y:S01]  /*4c40*/  MUFU.TANH R105, R105 ;  /* 0x0000006900697308 */ /* 0x000e220000002400 */
[----:B------:R-:W-:Y:S02]  /*4c50*/  ISETP.GT.AND P2, PT, R131, 0xb1, PT ;  /* 0x000000b18300780c */ /* 0x000fe40003f44270 */
[----:B-1----:R-:W-:Y:S02]  /*4c60*/  FSEL R97, R97, -INF , P3 ;  /* 0xff80000061617808 */ /* 0x002fe40001800000 */
[----:B------:R-:W-:-:S03]  /*4c70*/  ISETP.GT.AND P3, PT, R131, 0xb8, PT ;  /* 0x000000b88300780c */ /* 0x000fc60003f64270 */
[----:B------:R1:W-:Y:S01]  /*4c80*/  MUFU.EX2 R40, R102 ;  /* 0x0000006600287308 */ /* 0x0003e20000000800 */
[----:B---3--:R-:W-:Y:S02]  /*4c90*/  FSEL R101, R101, -INF , P3 ;  /* 0xff80000065657808 */ /* 0x008fe40001800000 */
[----:B------:R-:W-:-:S05]  /*4ca0*/  ISETP.GT.AND P3, PT, R131, 0xc0, PT ;  /* 0x000000c08300780c */ /* 0x000fca0003f64270 */
[----:B------:R-:W3:Y:S01]  /*4cb0*/  MUFU.TANH R103, R103 ;  /* 0x0000006700677308 */ /* 0x000ee20000002400 */
[----:B-1----:R-:W-:Y:S02]  /*4cc0*/  FMNMX.FTZ R102, R71, R96, !PT ;  /* 0x0000006047667209 */ /* 0x002fe40007810000 */
[----:B------:R-:W-:Y:S01]  /*4cd0*/  FSEL R96, R95, -INF , P2 ;  /* 0xff8000005f607808 */ /* 0x000fe20001000000 */
[----:B------:R-:W-:-:S01]  /*4ce0*/  FFMA.FTZ R95, R42, UR10, -R27 ;  /* 0x0000000a2a5f7c23 */ /* 0x000fc2000801081b */
[----:B------:R-:W-:Y:S01]  /*4cf0*/  FMNMX.FTZ R89, R97, R102, !PT ;  /* 0x0000006661597209 */ /* 0x000fe20007810000 */
[----:B------:R-:W-:-:S01]  /*4d00*/  FFMA.FTZ R42, R44, UR10, -R27 ;  /* 0x0000000a2c2a7c23 */ /* 0x000fc2000801081b */
        /* <DEDUP_REMOVED lines=10> */
[----:B0-----:R-:W-:Y:S01]  /*4db0*/  FSEL R105, R105, -INF , P3 ;  /* 0xff80000069697808 */ /* 0x001fe20001800000 */
[--C-:B------:R-:W-:Y:S01]  /*4dc0*/  FFMA.FTZ R48, R49, UR10, -R27.reuse ;  /* 0x0000000a31307c23 */ /* 0x100fe2000801081b */
[----:B------:R-:W-:Y:S01]  /*4dd0*/  FMNMX.FTZ R102, R99, R102, !PT ;  /* 0x0000006663667209 */ /* 0x000fe20007810000 */
[--C-:B------:R-:W-:Y:S01]  /*4de0*/  FFMA.FTZ R49, R36, UR10, -R27.reuse ;  /* 0x0000000a24317c23 */ /* 0x100fe2000801081b */
[----:B------:R-:W-:Y:S01]  /*4df0*/  ISETP.GT.AND P3, PT, R131, 0xc8, PT ;  /* 0x000000c88300780c */ /* 0x000fe20003f64270 */
[--C-:B------:R-:W-:Y:S01]  /*4e00*/  FFMA.FTZ R36, R53, UR10, -R27.reuse ;  /* 0x0000000a35247c23 */ /* 0x100fe2000801081b */
[----:B---3--:R-:W-:Y:S01]  /*4e10*/  FSEL R103, R103, -INF , P2 ;  /* 0xff80000067677808 */ /* 0x008fe20001000000 */
[----:B------:R-:W0:Y:S01]  /*4e20*/  MUFU.TANH R113, R113 ;  /* 0x0000007100717308 */ /* 0x000e220000002400 */
[----:B------:R-:W-:Y:S01]  /*4e30*/  FMNMX.FTZ R102, R105, R102, !PT ;  /* 0x0000006669667209 */ /* 0x000fe20007810000 */
[--C-:B------:R-:W-:Y:S01]  /*4e40*/  FFMA.FTZ R53, R52, UR10, -R27.reuse ;  /* 0x0000000a34357c23 */ /* 0x100fe2000801081b */
[----:B------:R-:W-:Y:S01]  /*4e50*/  ISETP.GT.AND P2, PT, R131, 0xc9, PT ;  /* 0x000000c98300780c */ /* 0x000fe20003f44270 */
[----:B------:R-:W-:Y:S01]  /*4e60*/  FFMA.FTZ R52, R64, UR10, -R27 ;  /* 0x0000000a40347c23 */ /* 0x000fe2000801081b */
        /* <DEDUP_REMOVED lines=16> */
[----:B------:R1:W-:Y:S01]  /*4f70*/  MUFU.EX2 R79, R112 ;  /* 0x00000070004f7308 */ /* 0x0003e20000000800 */
[----:B--2---:R-:W-:-:S04]  /*4f80*/  FSEL R117, R117, -INF , P3 ;  /* 0xff80000075757808 */ /* 0x004fc80001800000 */
[----:B------:R-:W-:-:S03]  /*4f90*/  FMNMX.FTZ R102, R117, R102, !PT ;  /* 0x0000006675667209 */ /* 0x000fc60007810000 */
[----:B------:R-:W-:Y:S01]  /*4fa0*/  MUFU.EX2 R26, R26 ;  /* 0x0000001a001a7308 */ /* 0x000fe20000000800 */
[----:B0-----:R-:W-:-:S04]  /*4fb0*/  FSEL R115, R115, -INF , P2 ;  /* 0xff80000073737808 */ /* 0x001fc80001000000 */
[----:B------:R-:W-:-:S03]  /*4fc0*/  FMNMX.FTZ R102, R115, R102, !PT ;  /* 0x0000006673667209 */ /* 0x000fc60007810000 */
[----:B------:R-:W-:Y:S02]  /*4fd0*/  MUFU.EX2 R31, R31 ;  /* 0x0000001f001f7308 */ /* 0x000fe40000000800 */
[----:B------:R-:W1:Y:S06]  /*4fe0*/  SHFL.BFLY PT, R89, R102, 0x2, 0x1f ;  /* 0x0c401f0066597f89 */ /* 0x000e6c00000e0000 */
[----:B------:R-:W-:Y:S08]  /*4ff0*/  MUFU.EX2 R30, R30 ;  /* 0x0000001e001e7308 */ /* 0x000ff00000000800 */
[----:B------:R-:W0:Y:S08]  /*5000*/  MUFU.EX2 R35, R35 ;  /* 0x0000002300237308 */ /* 0x000e300000000800 */
[----:B------:R-:W-:Y:S01]  /*5010*/  MUFU.EX2 R34, R34 ;  /* 0x0000002200227308 */ /* 0x000fe20000000800 */
[----:B-1----:R-:W-:Y:S01]  /*5020*/  FMNMX.FTZ R112, R102, R89, !PT ;  /* 0x0000005966707209 */ /* 0x002fe20007810000 */
[----:B------:R-:W-:-:S04]  /*5030*/  IMAD.U32 R102, RZ, RZ, UR10 ;  /* 0x0000000aff667e24 */ /* 0x000fc8000f8e00ff */
[----:B------:R-:W1:Y:S02]  /*5040*/  SHFL.BFLY PT, R89, R112, 0x1, 0x1f ;  /* 0x0c201f0070597f89 */ /* 0x000e6400000e0000 */
[----:B------:R2:W-:Y:S01]  /*5050*/  MUFU.EX2 R77, R114 ;  /* 0x00000072004d7308 */ /* 0x0005e20000000800 */
[----:B0-----:R-:W-:-:S04]  /*5060*/  F2FP.SATFINITE.E4M3.F32.PACK_AB_MERGE_C R224, R35, R30, RZ ;  /* 0x0000001e23e0723e */ /* 0x001fc800048070ff */
[----:B------:R-:W-:-:S03]  /*5070*/  F2FP.SATFINITE.E4M3.F32.PACK_AB_MERGE_C R224, R31, R26, R224 ;  /* 0x0000001a1fe0723e */ /* 0x000fc600048070e0 */
[----:B------:R-:W-:Y:S08]  /*5080*/  MUFU.EX2 R39, R39 ;  /* 0x0000002700277308 */ /* 0x000ff00000000800 */
[----:B------:R0:W-:Y:S01]  /*5090*/  MUFU.EX2 R13, R116 ;  /* 0x00000074000d7308 */ /* 0x0001e20000000800 */
[----:B-1----:R-:W-:-:S07]  /*50a0*/  FMNMX.FTZ R89, R112, R89, !PT ;  /* 0x0000005970597209 */ /* 0x002fce0007810000 */
[----:B------:R-:W-:Y:S01]  /*50b0*/  MUFU.EX2 R38, R38 ;  /* 0x0000002600267308 */ /* 0x000fe20000000800 */
[C---:B------:R-:W-:Y:S01]  /*50c0*/  FSETP.NEU.FTZ.AND P2, PT, R89.reuse, -INF , PT ;  /* 0xff8000005900780b */ /* 0x040fe20003f5d000 */
[----:B------:R-:W-:-:S06]  /*50d0*/  FFMA.FTZ R102, R89, R102, -8 ;  /* 0xc100000059667423 */ /* 0x000fcc0000010066 */
        /* <DEDUP_REMOVED lines=12> */
[----:B--2---:R-:W-:-:S01]  /*51a0*/  FFMA.FTZ R114, R123, UR10, -R102 ;  /* 0x0000000a7b727c23 */ /* 0x004fc20008010866 */
[--C-:B------:R-:W-:Y:S01]  /*51b0*/  FFMA.FTZ R125, R126, UR10, -R102.reuse ;  /* 0x0000000a7e7d7c23 */ /* 0x100fe20008010866 */
[----:B------:R-:W-:-:S01]  /*51c0*/  FFMA.FTZ R75, R83, UR10, -R102 ;  /* 0x0000000a534b7c23 */ /* 0x000fc20008010866 */
[--C-:B0-----:R-:W-:Y:S01]  /*51d0*/  FFMA.FTZ R116, R21, UR10, -R102.reuse ;  /* 0x0000000a15747c23 */ /* 0x101fe20008010866 */
        /* <DEDUP_REMOVED lines=18> */
[----:B0-----:R-:W-:-:S01]  /*5300*/  FADD.FTZ R91, R27, R64 ;  /* 0x000000401b5b7221 */ /* 0x001fc20000010000 */
[----:B------:R-:W-:Y:S01]  /*5310*/  FFMA.FTZ R123, R129, UR10, -R102 ;  /* 0x0000000a817b7c23 */ /* 0x000fe20008010866 */
[----:B------:R-:W-:-:S02]  /*5320*/  @!P1 VIADD R83, R2, 0x2e840 ;  /* 0x0002e84002539836 */ /* 0x000fc40000000000 */
[--C-:B------:R-:W-:Y:S01]  /*5330*/  FFMA.FTZ R108, R108, UR10, -R102.reuse ;  /* 0x0000000a6c6c7c23 */ /* 0x100fe20008010866 */
[----:B------:R-:W-:-:S01]  /*5340*/  FFMA.FTZ R128, R15, UR10, -R102 ;  /* 0x0000000a0f807c23 */ /* 0x000fc20008010866 */
[--C-:B------:R-:W-:Y:S01]  /*5350*/  FFMA.FTZ R15, R130, UR10, -R102.reuse ;  /* 0x0000000a820f7c23 */ /* 0x100fe20008010866 */
[----:B------:R-:W-:-:S01]  /*5360*/  FFMA.FTZ R106, R106, UR10, -R102 ;  /* 0x0000000a6a6a7c23 */ /* 0x000fc20008010866 */
[----:B------:R-:W0:Y:S01]  /*5370*/  MUFU.EX2 R92, R92 ;  /* 0x0000005c005c7308 */ /* 0x000e220000000800 */
[----:B-1----:R-:W-:-:S01]  /*5380*/  FADD.FTZ R90, R94, R91 ;  /* 0x0000005b5e5a7221 */ /* 0x002fc20000010000 */
[----:B------:R-:W-:Y:S01]  /*5390*/  FADD.FTZ R91, R35, R86 ;  /* 0x00000056235b7221 */ /* 0x000fe20000010000 */
[----:B------:R-:W-:Y:S01]  /*53a0*/  @!P1 PRMT R83, RZ, 0x654, R83 ;  /* 0x00000654ff539816 */ /* 0x000fe20000000053 */
[--C-:B------:R-:W-:Y:S01]  /*53b0*/  FFMA.FTZ R58, R58, UR10, -R102.reuse ;  /* 0x0000000a3a3a7c23 */ /* 0x100fe20008010866 */
[----:B------:R-:W-:-:S01]  /*53c0*/  FFMA.FTZ R104, R104, UR10, -R102 ;  /* 0x0000000a68687c23 */ /* 0x000fc20008010866 */
[----:B------:R-:W-:Y:S01]  /*53d0*/  FADD.FTZ R86, R34, R91 ;  /* 0x0000005b22567221 */ /* 0x000fe20000010000 */
[----:B------:R1:W-:Y:S01]  /*53e0*/  @!P1 SYNCS.ARRIVE.TRANS64.RED.A1T0 RZ, [R83+URZ], RZ ;  /* 0x000000ff53ff99a7 */ /* 0x0003e2000810043f */
[----:B------:R-:W3:Y:S01]  /*53f0*/  MUFU.EX2 R93, R93 ;  /* 0x0000005d005d7308 */ /* 0x000ee20000000800 */
[----:B--2---:R-:W-:-:S01]  /*5400*/  FADD.FTZ R135, R131, R90 ;  /* 0x0000005a83877221 */ /* 0x004fc20000010000 */
[----:B------:R-:W-:Y:S01]  /*5410*/  FADD.FTZ R91, R39, R86 ;  /* 0x00000056275b7221 */ /* 0x000fe20000010000 */
[----:B------:R-:W-:-:S01]  /*5420*/  FFMA.FTZ R86, R60, UR10, -R102 ;  /* 0x0000000a3c567c23 */ /* 0x000fc20008010866 */
[--C-:B------:R-:W-:Y:S01]  /*5430*/  FFMA.FTZ R127, R122, UR10, -R102.reuse ;  /* 0x0000000a7a7f7c23 */ /* 0x100fe20008010866 */
[----:B------:R-:W-:-:S01]  /*5440*/  FFMA.FTZ R129, R81, UR10, -R102 ;  /* 0x0000000a51817c23 */ /* 0x000fc20008010866 */
[--C-:B------:R-:W-:Y:S01]  /*5450*/  FFMA.FTZ R84, R84, UR10, -R102.reuse ;  /* 0x0000000a54547c23 */ /* 0x100fe20008010866 */
[----:B------:R-:W-:-:S01]  /*5460*/  FFMA.FTZ R81, R110, UR10, -R102 ;  /* 0x0000000a6e517c23 */ /* 0x000fc20008010866 */
[----:B------:R-:W-:Y:S01]  /*5470*/  MUFU.EX2 R114, R114 ;  /* 0x0000007200727308 */ /* 0x000fe20000000800 */
        /* <DEDUP_REMOVED lines=24> */
[----:B------:R-:W-:Y:S01]  /*5600*/  F2FP.SATFINITE.E4M3.F32.PACK_AB_MERGE_C R225, R131, R94, RZ ;  /* 0x0000005e83e1723e */ /* 0x000fe200048070ff */
[----:B------:R-:W-:Y:S01]  /*5610*/  IMAD.MOV.U32 R31, RZ, RZ, R87 ;  /* 0x000000ffff1f7224 */ /* 0x000fe200078e0057 */
[----:B------:R-:W-:-:S02]  /*5620*/  F2FP.SATFINITE.E4M3.F32.PACK_AB_MERGE_C R226, R51, R38, RZ ;  /* 0x0000002633e2723e */ /* 0x000fc400048070ff */
[----:B0-----:R-:W-:Y:S02]  /*5630*/  F2FP.SATFINITE.E4M3.F32.PACK_AB_MERGE_C R227, R121, R114, RZ ;  /* 0x0000007279e3723e */ /* 0x001fe400048070ff */
[----:B------:R-:W-:Y:S01]  /*5640*/  F2FP.SATFINITE.E4M3.F32.PACK_AB_MERGE_C R225, R64, R27, R225 ;  /* 0x0000001b40e1723e */ /* 0x000fe200048070e1 */
[----:B------:R-:W-:Y:S01]  /*5650*/  MUFU.EX2 R55, R55 ;  /* 0x0000003700377308 */ /* 0x000fe20000000800 */
[----:B------:R-:W-:Y:S01]  /*5660*/  F2FP.SATFINITE.E4M3.F32.PACK_AB_MERGE_C R226, R39, R34, R226 ;  /* 0x0000002227e2723e */ /* 0x000fe200048070e2 */
[----:B------:R-:W-:Y:S01]  /*5670*/  IMAD.MOV.U32 R64, RZ, RZ, R87 ;  /* 0x000000ffff407224 */ /* 0x000fe200078e0057 */
[----:B------:R-:W-:Y:S01]  /*5680*/  F2FP.SATFINITE.E4M3.F32.PACK_AB_MERGE_C R227, R93, R92, R227 ;  /* 0x0000005c5de3723e */ /* 0x000fe200048070e3 */
[--C-:B------:R-:W-:Y:S02]  /*5690*/  IMAD.MOV.U32 R39, RZ, RZ, R87.reuse ;  /* 0x000000ffff277224 */ /* 0x100fe400078e0057 */
[--C-:B------:R-:W-:Y:S02]  /*56a0*/  IMAD.MOV.U32 R34, RZ, RZ, R87.reuse ;  /* 0x000000ffff227224 */ /* 0x100fe400078e0057 */
[----:B------:R-:W0:Y:S01]  /*56b0*/  MUFU.EX2 R119, R119 ;  /* 0x0000007700777308 */ /* 0x000e220000000800 */
[----:B------:R-:W-:-:S07]  /*56c0*/  IMAD.MOV.U32 R27, RZ, RZ, R87 ;  /* 0x000000ffff1b7224 */ /* 0x000fce00078e0057 */
[----:B------:R-:W-:Y:S08]  /*56d0*/  MUFU.EX2 R54, R54 ;  /* 0x0000003600367308 */ /* 0x000ff00000000800 */
[----:B------:R-:W-:Y:S08]  /*56e0*/  MUFU.EX2 R123, R123 ;  /* 0x0000007b007b7308 */ /* 0x000ff00000000800 */
[----:B------:R3:W-:Y:S08]  /*56f0*/  MUFU.EX2 R2, R108 ;  /* 0x0000006c00027308 */ /* 0x0007f00000000800 */
[----:B------:R-:W4:Y:S01]  /*5700*/  MUFU.EX2 R65, R65 ;  /* 0x0000004100417308 */ /* 0x000f220000000800 */
[----:B---3--:R-:W-:-:S04]  /*5710*/  FADD.FTZ R108, R114, R135 ;  /* 0x00000087726c7221 */ /* 0x008fc80000010000 */
[----:B------:R-:W-:-:S03]  /*5720*/  FADD.FTZ R135, R121, R108 ;  /* 0x0000006c79877221 */ /* 0x000fc60000010000 */
[----:B------:R-:W3:Y:S01]  /*5730*/  MUFU.EX2 R128, R128 ;  /* 0x0000008000807308 */ /* 0x000ee20000000800 */
[----:B--2---:R-:W-:-:S04]  /*5740*/  FADD.FTZ R108, R112, R135 ;  /* 0x00000087706c7221 */ /* 0x004fc80000010000 */
[----:B0-----:R-:W-:-:S03]  /*5750*/  FADD.FTZ R108, R119, R108 ;  /* 0x0000006c776c7221 */ /* 0x001fc60000010000 */
[----:B-1----:R0:W-:Y:S01]  /*5760*/  MUFU.EX2 R83, R106 ;  /* 0x0000006a00537308 */ /* 0x0021e20000000800 */
[----:B----4-:R-:W-:-:S04]  /*5770*/  F2FP.SATFINITE.E4M3.F32.PACK_AB_MERGE_C R220, R65, R54, RZ ;  /* 0x0000003641dc723e */ /* 0x010fc800048070ff */
[----:B------:R-:W-:-:S03]  /*5780*/  F2FP.SATFINITE.E4M3.F32.PACK_AB_MERGE_C R220, R55, R50, R220 ;  /* 0x0000003237dc723e */ /* 0x000fc600048070dc */
[----:B------:R-:W-:Y:S01]  /*5790*/  MUFU.EX2 R66, R66 ;  /* 0x0000004200427308 */ /* 0x000fe20000000800 */
[----:B0-----:R-:W-:-:S01]  /*57a0*/  FADD.FTZ R106, R50, R91 ;  /* 0x0000005b326a7221 */ /* 0x001fc20000010000 */
[----:B---3--:R-:W-:Y:S01]  /*57b0*/  F2FP.SATFINITE.E4M3.F32.PACK_AB_MERGE_C R221, R128, R123, RZ ;  /* 0x0000007b80dd723e */ /* 0x008fe200048070ff */
[----:B------:R-:W-:Y:S02]  /*57c0*/  IMAD.MOV.U32 R50, RZ, RZ, R87 ;  /* 0x000000ffff327224 */ /* 0x000fe400078e0057 */
[----:B------:R-:W-:Y:S01]  /*57d0*/  FADD.FTZ R91, R55, R106 ;  /* 0x0000006a375b7221 */ /* 0x000fe20000010000 */
[----:B------:R-:W-:Y:S01]  /*57e0*/  F2FP.SATFINITE.E4M3.F32.PACK_AB_MERGE_C R221, R119, R112, R221 ;  /* 0x0000007077dd723e */ /* 0x000fe200048070dd */
[----:B------:R-:W-:Y:S01]  /*57f0*/  IMAD.MOV.U32 R55, RZ, RZ, R87 ;  /* 0x000000ffff377224 */ /* 0x000fe200078e0057 */
[----:B------:R-:W0:Y:S08]  /*5800*/  MUFU.EX2 R15, R15 ;  /* 0x0000000f000f7308 */ /* 0x000e300000000800 */
[----:B------:R-:W-:Y:S08]  /*5810*/  MUFU.EX2 R67, R67 ;  /* 0x0000004300437308 */ /* 0x000ff00000000800 */
[----:B------:R-:W1:Y:S08]  /*5820*/  MUFU.EX2 R116, R116 ;  /* 0x0000007400747308 */ /* 0x000e700000000800 */
[----:B------:R2:W-:Y:S08]  /*5830*/  MUFU.EX2 R60, R58 ;  /* 0x0000003a003c7308 */ /* 0x0005f00000000800 */
[----:B------:R-:W-:Y:S01]  /*5840*/  MUFU.EX2 R3, R3 ;  /* 0x0000000300037308 */ /* 0x000fe20000000800 */
[----:B--2---:R-:W-:-:S01]  /*5850*/  FADD.FTZ R58, R54, R91 ;  /* 0x0000005b363a7221 */ /* 0x004fc20000010000 */
[----:B------:R-:W-:Y:S01]  /*5860*/  FFMA.FTZ R91, R69, UR10, -R102 ;  /* 0x0000000a455b7c23 */ /* 0x000fe20008010866 */
[----:B------:R-:W-:-:S01]  /*5870*/  FADD.FTZ R69, R123, R108 ;  /* 0x0000006c7b457221 */ /* 0x000fc20000010000 */
[----:B------:R-:W-:Y:S01]  /*5880*/  FFMA.FTZ R102, R115, UR10, -R102 ;  /* 0x0000000a73667c23 */ /* 0x000fe20008010866 */
[----:B------:R-:W-:-:S01]  /*5890*/  FADD.FTZ R135, R65, R58 ;  /* 0x0000003a41877221 */ /* 0x000fc20000010000 */
[----:B------:R-:W-:-:S02]  /*58a0*/  IMAD.MOV.U32 R65, RZ, RZ, R87 ;  /* 0x000000ffff417224 */ /* 0x000fc400078e0057 */
[----:B------:R-:W-:-:S01]  /*58b0*/  FADD.FTZ R106, R128, R69 ;  /* 0x00000045806a7221 */ /* 0x000fc20000010000 */
[----:B------:R-:W-:Y:S01]  /*58c0*/  MUFU.EX2 R125, R125 ;  /* 0x0000007d007d7308 */ /* 0x000fe20000000800 */
[----:B------:R-:W-:Y:S02]  /*58d0*/  IMAD.MOV.U32 R54, RZ, RZ, R87 ;  /* 0x000000ffff367224 */ /* 0x000fe400078e0057 */
[----:B0-----:R-:W-:-:S04]  /*58e0*/  FADD.FTZ R69, R15, R106 ;  /* 0x0000006a0f457221 */ /* 0x001fc80000010000 */
[----:B-1----:R-:W-:Y:S01]  /*58f0*/  FADD.FTZ R106, R116, R69 ;  /* 0x00000045746a7221 */ /* 0x002fe20000010000 */
[----:B------:R-:W0:Y:S08]  /*5900*/  MUFU.EX2 R6, R6 ;  /* 0x0000000600067308 */ /* 0x000e300000000800 */
[----:B------:R-:W1:Y:S08]  /*5910*/  MUFU.EX2 R126, R126 ;  /* 0x0000007e007e7308 */ /* 0x000e700000000800 */
[----:B------:R-:W-:Y:S01]  /*5920*/  MUFU.EX2 R5, R144 ;  /* 0x0000009000057308 */ /* 0x000fe20000000800 */
[----:B0-----:R-:W-:-:S04]  /*5930*/  F2FP.SATFINITE.E4M3.F32.PACK_AB_MERGE_C R222, R6, R3, RZ ;  /* 0x0000000306de723e */ /* 0x001fc800048070ff */
[----:B------:R-:W-:-:S03]  /*5940*/  F2FP.SATFINITE.E4M3.F32.PACK_AB_MERGE_C R222, R67, R66, R222 ;  /* 0x0000004243de723e */ /* 0x000fc600048070de */
[----:B------:R0:W-:Y:S01]  /*5950*/  MUFU.EX2 R63, R104 ;  /* 0x00000068003f7308 */ /* 0x0001e20000000800 */
[----:B-1----:R-:W-:-:S04]  /*5960*/  F2FP.SATFINITE.E4M3.F32.PACK_AB_MERGE_C R223, R126, R125, RZ ;  /* 0x0000007d7edf723e */ /* 0x002fc800048070ff */
[----:B------:R-:W-:-:S03]  /*5970*/  F2FP.SATFINITE.E4M3.F32.PACK_AB_MERGE_C R223, R116, R15, R223 ;  /* 0x0000000f74df723e */ /* 0x000fc600048070df */
[----:B------:R-:W1:Y:S01]  /*5980*/  MUFU.EX2 R21, R21 ;  /* 0x0000001500157308 */ /* 0x000e620000000800 */
[----:B0-----:R-:W-:-:S01]  /*5990*/  FADD.FTZ R104, R66, R135 ;  /* 0x0000008742687221 */ /* 0x001fc20000010000 */
[----:B------:R-:W-:Y:S01]  /*59a0*/  FADD.FTZ R135, R125, R106 ;  /* 0x0000006a7d877221 */ /* 0x000fe20000010000 */
[----:B------:R-:W-:Y:S02]  /*59b0*/  IMAD.MOV.U32 R66, RZ, RZ, R87 ;  /* 0x000000ffff427224 */ /* 0x000fe400078e0057 */
[----:B------:R-:W-:Y:S01]  /*59c0*/  FADD.FTZ R104, R67, R104 ;  /* 0x0000006843687221 */ /* 0x000fe20000010000 */
[----:B------:R-:W-:Y:S02]  /*59d0*/  MOV R67, R87 ;  /* 0x0000005700437202 */ /* 0x000fe40000000f00 */
[----:B------:R-:W-:Y:S01]  /*59e0*/  MUFU.EX2 R8, R142 ;  /* 0x0000008e00087308 */ /* 0x000fe20000000800 */
[----:B------:R-:W-:-:S01]  /*59f0*/  FADD.FTZ R69, R3, R104 ;  /* 0x0000006803457221 */ /* 0x000fc20000010000 */
[----:B------:R-:W-:-:S06]  /*5a00*/  FADD.FTZ R104, R126, R135 ;  /* 0x000000877e687221 */ /* 0x000fcc0000010000 */
[----:B------:R-:W0:Y:S01]  /*5a10*/  MUFU.EX2 R118, R118 ;  /* 0x0000007600767308 */ /* 0x000e220000000800 */
[----:B-1----:R-:W-:-:S07]  /*5a20*/  FADD.FTZ R137, R21, R104 ;  /* 0x0000006815897221 */ /* 0x002fce0000010000 */
[----:B------:R-:W1:Y:S08]  /*5a30*/  MUFU.EX2 R7, R7 ;  /* 0x0000000700077308 */ /* 0x000e700000000800 */
[----:B------:R-:W2:Y:S01]  /*5a40*/  MUFU.EX2 R124, R124 ;  /* 0x0000007c007c7308 */ /* 0x000ea20000000800 */
[----:B0-----:R-:W-:-:S07]  /*5a50*/  FADD.FTZ R137, R118, R137 ;  /* 0x0000008976897221 */ /* 0x001fce0000010000 */
[----:B------:R-:W0:Y:S08]  /*5a60*/  MUFU.EX2 R10, R132 ;  /* 0x00000084000a7308 */ /* 0x000e300000000800 */
[----:B------:R3:W-:Y:S08]  /*5a70*/  MUFU.EX2 R58, R86 ;  /* 0x00000056003a7308 */ /* 0x0007f00000000800 */
[----:B------:R-:W4:Y:S01]  /*5a80*/  MUFU.EX2 R127, R127 ;  /* 0x0000007f007f7308 */ /* 0x000f220000000800 */
[----:B---3--:R-:W-:-:S04]  /*5a90*/  FADD.FTZ R86, R6, R69 ;  /* 0x0000004506567221 */ /* 0x008fc80000010000 */
[----:B------:R-:W-:-:S03]  /*5aa0*/  FADD.FTZ R135, R5, R86 ;  /* 0x0000005605877221 */ /* 0x000fc60000010000 */
[----:B------:R-:W3:Y:S01]  /*5ab0*/  MUFU.EX2 R73, R73 ;  /* 0x0000004900497308 */ /* 0x000ee20000000800 */
[----:B------:R-:W-:-:S04]  /*5ac0*/  FADD.FTZ R86, R8, R135 ;  /* 0x0000008708567221 */ /* 0x000fc80000010000 */
[----:B-1----:R-:W-:Y:S01]  /*5ad0*/  FADD.FTZ R135, R7, R86 ;  /* 0x0000005607877221 */ /* 0x002fe20000010000 */
[----:B--2---:R-:W-:-:S02]  /*5ae0*/  FADD.FTZ R86, R124, R137 ;  /* 0x000000897c567221 */ /* 0x004fc40000010000 */
[----:B------:R-:W1:Y:S01]  /*5af0*/  MUFU.EX2 R12, R12 ;  /* 0x0000000c000c7308 */ /* 0x000e620000000800 */
[----:B0-----:R-:W-:-:S01]  /*5b00*/  FADD.FTZ R104, R10, R135 ;  /* 0x000000870a687221 */ /* 0x001fc20000010000 */
[C---:B----4-:R-:W-:Y:S01]  /*5b10*/  FADD.FTZ R86, R127.reuse, R86 ;  /* 0x000000567f567221 */ /* 0x050fe20000010000 */
[----:B------:R-:W-:Y:S02]  /*5b20*/  F2FP.SATFINITE.E4M3.F32.PACK_AB_MERGE_C R124, R127, R124, RZ ;  /* 0x0000007c7f7c723e */ /* 0x000fe400048070ff */
[----:B------:R-:W-:Y:S02]  /*5b30*/  FADD.FTZ R115, R9, R104 ;  /* 0x0000006809737221 */ /* 0x000fe40000010000 */
[----:B------:R-:W-:Y:S01]  /*5b40*/  F2FP.SATFINITE.E4M3.F32.PACK_AB_MERGE_C R217, R118, R21, R124 ;  /* 0x0000001576d9723e */ /* 0x000fe2000480707c */
[----:B------:R-:W0:Y:S01]  /*5b50*/  MUFU.EX2 R76, R76 ;  /* 0x0000004c004c7308 */ /* 0x000e220000000800 */
[----:B---3--:R-:W-:-:S01]  /*5b60*/  FADD.FTZ R131, R73, R86 ;  /* 0x0000005649837221 */ /* 0x008fc20000010000 */
[----:B------:R-:W-:-:S06]  /*5b70*/  IMAD.MOV.U32 R86, RZ, RZ, R87 ;  /* 0x000000ffff567224 */ /* 0x000fcc00078e0057 */
[----:B------:R-:W2:Y:S01]  /*5b80*/  MUFU.EX2 R120, R120 ;  /* 0x0000007800787308 */ /* 0x000ea20000000800 */
[----:B-1----:R-:W-:-:S04]  /*5b90*/  FADD.FTZ R30, R12, R115 ;  /* 0x000000730c1e7221 */ /* 0x002fc80000010000 */
[----:B------:R-:W-:-:S03]  /*5ba0*/  FADD.FTZ R51, R11, R30 ;  /* 0x0000001e0b337221 */ /* 0x000fc60000010000 */
[----:B------:R-:W1:Y:S01]  /*5bb0*/  MUFU.EX2 R14, R14 ;  /* 0x0000000e000e7308 */ /* 0x000e620000000800 */
[----:B0-----:R-:W-:-:S07]  /*5bc0*/  FADD.FTZ R131, R76, R131 ;  /* 0x000000834c837221 */ /* 0x001fce0000010000 */
[----:B------:R-:W0:Y:S01]  /*5bd0*/  MUFU.EX2 R129, R129 ;  /* 0x0000008100817308 */ /* 0x000e220000000800 */
[----:B--2---:R-:W-:-:S07]  /*5be0*/  FADD.FTZ R30, R120, R131 ;  /* 0x00000083781e7221 */ /* 0x004fce0000010000 */
[----:B------:R-:W2:Y:S01]  /*5bf0*/  MUFU.EX2 R75, R75 ;  /* 0x0000004b004b7308 */ /* 0x000ea20000000800 */
[----:B-1----:R-:W-:-:S01]  /*5c00*/  FADD.FTZ R38, R14, R51 ;  /* 0x000000330e267221 */ /* 0x002fc20000010000 */
[----:B------:R-:W-:-:S03]  /*5c10*/  F2FP.SATFINITE.E4M3.F32.PACK_AB_MERGE_C R11, R14, R11, RZ ;  /* 0x0000000b0e0b723e */ /* 0x000fc600048070ff */
[----:B------:R-:W-:Y:S01]  /*5c20*/  FADD.FTZ R51, R13, R38 ;  /* 0x000000260d337221 */ /* 0x000fe20000010000 */
[----:B------:R-:W-:Y:S01]  /*5c30*/  F2FP.SATFINITE.E4M3.F32.PACK_AB_MERGE_C R218, R12, R9, R11 ;  /* 0x000000090cda723e */ /* 0x000fe2000480700b */
[----:B------:R-:W-:Y:S01]  /*5c40*/  IMAD.MOV.U32 R38, RZ, RZ, R87 ;  /* 0x000000ffff267224 */ /* 0x000fe200078e0057 */
[----:B------:R-:W1:Y:S01]  /*5c50*/  MUFU.EX2 R20, R20 ;  /* 0x0000001400147308 */ /* 0x000e620000000800 */
[----:B0-----:R-:W-:-:S01]  /*5c60*/  FADD.FTZ R30, R129, R30 ;  /* 0x0000001e811e7221 */ /* 0x001fc20000010000 */
[----:B------:R-:W-:-:S04]  /*5c70*/  F2FP.SATFINITE.E4M3.F32.PACK_AB_MERGE_C R120, R129, R120, RZ ;  /* 0x000000788178723e */ /* 0x000fc800048070ff */
[----:B------:R-:W-:Y:S01]  /*5c80*/  F2FP.SATFINITE.E4M3.F32.PACK_AB_MERGE_C R219, R76, R73, R120 ;  /* 0x000000494cdb723e */ /* 0x000fe20004807078 */
[----:B------:R-:W-:Y:S01]  /*5c90*/  IMAD.MOV.U32 R76, RZ, RZ, R87 ;  /* 0x000000ffff4c7224 */ /* 0x000fe200078e0057 */
[----:B------:R-:W0:Y:S01]  /*5ca0*/  MUFU.EX2 R78, R78 ;  /* 0x0000004e004e7308 */ /* 0x000e220000000800 */
[----:B--2---:R-:W-:-:S01]  /*5cb0*/  FADD.FTZ R3, R75, R30 ;  /* 0x0000001e4b037221 */ /* 0x004fc20000010000 */
[----:B------:R-:W-:Y:S01]  /*5cc0*/  F2FP.SATFINITE.E4M3.F32.PACK_AB_MERGE_C R30, R10, R7, RZ ;  /* 0x000000070a1e723e */ /* 0x000fe200048070ff */
[----:B------:R-:W-:-:S03]  /*5cd0*/  IMAD.MOV.U32 R73, RZ, RZ, R87 ;  /* 0x000000ffff497224 */ /* 0x000fc600078e0057 */
[----:B------:R-:W-:Y:S02]  /*5ce0*/  F2FP.SATFINITE.E4M3.F32.PACK_AB_MERGE_C R216, R8, R5, R30 ;  /* 0x0000000508d8723e */ /* 0x000fe4000480701e */
[----:B------:R-:W2:Y:S01]  /*5cf0*/  MUFU.EX2 R84, R84 ;  /* 0x0000005400547308 */ /* 0x000ea20000000800 */
[----:B-1----:R-:W-:-:S01]  /*5d00*/  FADD.FTZ R51, R20, R51 ;  /* 0x0000003314337221 */ /* 0x002fc20000010000 */
[----:B------:R-:W-:-:S03]  /*5d10*/  MOV R30, R87 ;  /* 0x00000057001e7202 */ /* 0x000fc60000000f00 */
[----:B------:R-:W-:Y:S01]  /*5d20*/  FADD.FTZ R10, R72, R51 ;  /* 0x00000033480a7221 */ /* 0x000fe20000010000 */
[----:B------:R-:W-:Y:S01]  /*5d30*/  F2FP.SATFINITE.E4M3.F32.PACK_AB_MERGE_C R72, R77, R72, RZ ;  /* 0x000000484d48723e */ /* 0x000fe200048070ff */
[----:B------:R-:W-:Y:S01]  /*5d40*/  IMAD.MOV.U32 R51, RZ, RZ, R87 ;  /* 0x000000ffff337224 */ /* 0x000fe200078e0057 */
[----:B------:R-:W1:Y:S01]  /*5d50*/  MUFU.EX2 R133, R133 ;  /* 0x0000008500857308 */ /* 0x000e620000000800 */
[----:B0-----:R-:W-:-:S01]  /*5d60*/  FADD.FTZ R3, R78, R3 ;  /* 0x000000034e037221 */ /* 0x001fc20000010000 */
[----:B------:R-:W-:Y:S01]  /*5d70*/  F2FP.SATFINITE.E4M3.F32.PACK_AB_MERGE_C R212, R20, R13, R72 ;  /* 0x0000000d14d4723e */ /* 0x000fe20004807048 */
[----:B------:R-:W-:-:S05]  /*5d80*/  IMAD.MOV.U32 R72, RZ, RZ, R87 ;  /* 0x000000ffff487224 */ /* 0x000fca00078e0057 */
[----:B------:R-:W0:Y:S01]  /*5d90*/  MUFU.EX2 R74, R74 ;  /* 0x0000004a004a7308 */ /* 0x000e220000000800 */
[----:B--2---:R-:W-:-:S01]  /*5da0*/  FADD.FTZ R14, R84, R3 ;  /* 0x00000003540e7221 */ /* 0x004fc20000010000 */
[----:B------:R-:W-:Y:S01]  /*5db0*/  FADD.FTZ R3, R77, R10 ;  /* 0x0000000a4d037221 */ /* 0x000fe20000010000 */
[----:B------:R-:W-:-:S05]  /*5dc0*/  IMAD.MOV.U32 R77, RZ, RZ, R87 ;  /* 0x000000ffff4d7224 */ /* 0x000fca00078e0057 */
[----:B------:R-:W2:Y:S01]  /*5dd0*/  MUFU.EX2 R80, R80 ;  /* 0x0000005000507308 */ /* 0x000ea20000000800 */
[----:B-1----:R-:W-:-:S01]  /*5de0*/  FADD.FTZ R7, R133, R14 ;  /* 0x0000000e85077221 */ /* 0x002fc20000010000 */
[----:B------:R-:W-:-:S04]  /*5df0*/  F2FP.SATFINITE.E4M3.F32.PACK_AB_MERGE_C R84, R133, R84, RZ ;  /* 0x000000548554723e */ /* 0x000fc800048070ff */
[----:B------:R-:W-:Y:S01]  /*5e00*/  F2FP.SATFINITE.E4M3.F32.PACK_AB_MERGE_C R213, R78, R75, R84 ;  /* 0x0000004b4ed5723e */ /* 0x000fe20004807054 */
[----:B------:R-:W-:Y:S01]  /*5e10*/  IMAD.MOV.U32 R84, RZ, RZ, R87 ;  /* 0x000000ffff547224 */ /* 0x000fe200078e0057 */
[----:B------:R-:W1:Y:S01]  /*5e20*/  MUFU.EX2 R81, R81 ;  /* 0x0000005100517308 */ /* 0x000e620000000800 */
[----:B0-----:R-:W-:-:S01]  /*5e30*/  FADD.FTZ R10, R74, R3 ;  /* 0x000000034a0a7221 */ /* 0x001fc20000010000 */
[--C-:B------:R-:W-:Y:S02]  /*5e40*/  IMAD.MOV.U32 R78, RZ, RZ, R87.reuse ;  /* 0x000000ffff4e7224 */ /* 0x100fe400078e0057 */
[----:B------:R-:W-:Y:S02]  /*5e50*/  IMAD.MOV.U32 R75, RZ, RZ, R87 ;  /* 0x000000ffff4b7224 */ /* 0x000fe400078e0057 */
[----:B------:R-:W-:Y:S02]  /*5e60*/  FADD.FTZ R3, R79, R10 ;  /* 0x0000000a4f037221 */ /* 0x000fe40000010000 */
        /* <DEDUP_REMOVED lines=10> */
[----:B------:R-:W-:Y:S01]  /*5f10*/  F2FP.SATFINITE.E4M3.F32.PACK_AB_MERGE_C R56, R59, R56, RZ ;  /* 0x000000383b38723e */ /* 0x000fe200048070ff */
[----:B------:R-:W-:-:S03]  /*5f20*/  IMAD.MOV.U32 R59, RZ, RZ, R87 ;  /* 0x000000ffff3b7224 */ /* 0x000fc600078e0057 */
[----:B------:R-:W-:Y:S01]  /*5f30*/  F2FP.SATFINITE.E4M3.F32.PACK_AB_MERGE_C R214, R79, R74, R56 ;  /* 0x0000004a4fd6723e */ /* 0x000fe20004807038 */
[--C-:B------:R-:W-:Y:S01]  /*5f40*/  IMAD.MOV.U32 R79, RZ, RZ, R87.reuse ;  /* 0x000000ffff4f7224 */ /* 0x100fe200078e0057 */
[----:B------:R-:W1:Y:S01]  /*5f50*/  MUFU.EX2 R41, R41 ;  /* 0x0000002900297308 */ /* 0x000e620000000800 */
[C---:B0-----:R-:W-:Y:S01]  /*5f60*/  F2FP.SATFINITE.E4M3.F32.PACK_AB_MERGE_C R82, R85.reuse, R82, RZ ;  /* 0x000000525552723e */ /* 0x041fe200048070ff */
[----:B------:R-:W-:Y:S01]  /*5f70*/  FADD.FTZ R85, R85, R14 ;  /* 0x0000000e55557221 */ /* 0x000fe20000010000 */
[----:B------:R-:W-:Y:S02]  /*5f80*/  IMAD.MOV.U32 R74, RZ, RZ, R87 ;  /* 0x000000ffff4a7224 */ /* 0x000fe400078e0057 */
[----:B------:R-:W-:Y:S01]  /*5f90*/  F2FP.SATFINITE.E4M3.F32.PACK_AB_MERGE_C R215, R81, R80, R82 ;  /* 0x0000005051d7723e */ /* 0x000fe20004807052 */
[----:B------:R-:W-:-:S01]  /*5fa0*/  FADD.FTZ R14, R2, R85 ;  /* 0x00000055020e7221 */ /* 0x000fc20000010000 */
[----:B------:R-:W-:Y:S01]  /*5fb0*/  IMAD.MOV.U32 R85, RZ, RZ, R87 ;  /* 0x000000ffff557224 */ /* 0x000fe200078e0057 */
[----:B------:R-:W0:Y:S01]  /*5fc0*/  MUFU.EX2 R70, R70 ;  /* 0x0000004600467308 */ /* 0x000e220000000800 */
[----:B--2---:R-:W-:-:S01]  /*5fd0*/  FADD.FTZ R3, R57, R10 ;  /* 0x0000000a39037221 */ /* 0x004fc20000010000 */
[----:B------:R-:W-:-:S02]  /*5fe0*/  IMAD.MOV.U32 R82, RZ, RZ, R87 ;  /* 0x000000ffff527224 */ /* 0x000fc400078e0057 */
[----:B------:R-:W-:Y:S02]  /*5ff0*/  IMAD.MOV.U32 R81, RZ, RZ, R87 ;  /* 0x000000ffff517224 */ /* 0x000fe400078e0057 */
[----:B------:R-:W-:Y:S01]  /*6000*/  FADD.FTZ R26, R40, R3 ;  /* 0x00000003281a7221 */ /* 0x000fe20000010000 */
[----:B------:R-:W-:-:S01]  /*6010*/  FADD.FTZ R3, R83, R14 ;  /* 0x0000000e53037221 */ /* 0x000fc20000010000 */
[----:B------:R-:W-:Y:S01]  /*6020*/  IMAD.MOV.U32 R80, RZ, RZ, R87 ;  /* 0x000000ffff507224 */ /* 0x000fe200078e0057 */
[----:B------:R-:W2:Y:S01]  /*6030*/  MUFU.EX2 R68, R68 ;  /* 0x0000004400447308 */ /* 0x000ea20000000800 */
[----:B-1----:R-:W-:-:S01]  /*6040*/  FADD.FTZ R7, R41, R26 ;  /* 0x0000001a29077221 */ /* 0x002fc20000010000 */
[----:B------:R-:W-:Y:S01]  /*6050*/  FADD.FTZ R14, R60, R3 ;  /* 0x000000033c0e7221 */ /* 0x000fe20000010000 */
[C---:B------:R-:W-:Y:S01]  /*6060*/  F2FP.SATFINITE.E4M3.F32.PACK_AB_MERGE_C R60, R63.reuse, R60, RZ ;  /* 0x0000003c3f3c723e */ /* 0x040fe200048070ff */
[----:B------:R-:W-:Y:S02]  /*6070*/  IMAD.MOV.U32 R56, RZ, RZ, R87 ;  /* 0x000000ffff387224 */ /* 0x000fe400078e0057 */
[----:B------:R-:W-:-:S01]  /*6080*/  FADD.FTZ R63, R63, R14 ;  /* 0x0000000e3f3f7221 */ /* 0x000fc20000010000 */
[----:B------:R-:W-:Y:S01]  /*6090*/  F2FP.SATFINITE.E4M3.F32.PACK_AB_MERGE_C R209, R83, R2, R60 ;  /* 0x0000000253d1723e */ /* 0x000fe2000480703c */
[----:B------:R-:W1:Y:S01]  /*60a0*/  MUFU.EX2 R95, R95 ;  /* 0x0000005f005f7308 */ /* 0x000e620000000800 */
[----:B0-----:R-:W-:-:S01]  /*60b0*/  FADD.FTZ R7, R70, R7 ;  /* 0x0000000746077221 */ /* 0x001fc20000010000 */
[----:B------:R-:W-:Y:S01]  /*60c0*/  FADD.FTZ R26, R58, R63 ;  /* 0x0000003f3a1a7221 */ /* 0x000fe20000010000 */
[----:B------:R-:W-:Y:S01]  /*60d0*/  F2FP.SATFINITE.E4M3.F32.PACK_AB_MERGE_C R41, R70, R41, RZ ;  /* 0x000000294629723e */ /* 0x000fe200048070ff */
[----:B------:R-:W-:-:S02]  /*60e0*/  IMAD.MOV.U32 R83, RZ, RZ, R87 ;  /* 0x000000ffff537224 */ /* 0x000fc400078e0057 */
[----:B------:R-:W-:Y:S01]  /*60f0*/  IMAD.MOV.U32 R70, RZ, RZ, R87 ;  /* 0x000000ffff467224 */ /* 0x000fe200078e0057 */
[----:B------:R-:W-:Y:S01]  /*6100*/  F2FP.SATFINITE.E4M3.F32.PACK_AB_MERGE_C R208, R40, R57, R41 ;  /* 0x0000003928d0723e */ /* 0x000fe20004807029 */
        /* <DEDUP_REMOVED lines=8> */
[----:B------:R-:W-:-:S04]  /*6190*/  IMAD.MOV.U32 R40, RZ, RZ, R87 ;  /* 0x000000ffff287224 */ /* 0x000fc800078e0057 */
[----:B------:R-:W1:Y:S01]  /*61a0*/  MUFU.EX2 R69, R62 ;  /* 0x0000003e00457308 */ /* 0x000e620000000800 */
[----:B0-----:R-:W-:-:S07]  /*61b0*/  FADD.FTZ R26, R61, R26 ;  /* 0x0000001a3d1a7221 */ /* 0x001fce0000010000 */
[----:B------:R-:W0:Y:S01]  /*61c0*/  MUFU.EX2 R25, R25 ;  /* 0x0000001900197308 */ /* 0x000e220000000800 */
[----:B--2---:R-:W-:-:S07]  /*61d0*/  FADD.FTZ R8, R24, R3 ;  /* 0x0000000318087221 */ /* 0x004fce0000010000 */
[----:B------:R-:W2:Y:S01]  /*61e0*/  MUFU.EX2 R90, R90 ;  /* 0x0000005a005a7308 */ /* 0x000ea20000000800 */
[----:B-1----:R-:W-:-:S01]  /*61f0*/  FADD.FTZ R3, R69, R26 ;  /* 0x0000001a45037221 */ /* 0x002fc20000010000 */
[----:B------:R-:W-:-:S06]  /*6200*/  IMAD.MOV.U32 R26, RZ, RZ, R87 ;  /* 0x000000ffff1a7224 */ /* 0x000fcc00078e0057 */
[----:B------:R-:W1:Y:S01]  /*6210*/  MUFU.EX2 R28, R28 ;  /* 0x0000001c001c7308 */ /* 0x000e620000000800 */
[C---:B0-----:R-:W-:Y:S01]  /*6220*/  F2FP.SATFINITE.E4M3.F32.PACK_AB_MERGE_C R24, R25.reuse, R24, RZ ;  /* 0x000000181918723e */ /* 0x041fe200048070ff */
[----:B------:R-:W-:-:S03]  /*6230*/  FADD.FTZ R25, R25, R8 ;  /* 0x0000000819197221 */ /* 0x000fc60000010000 */
[----:B------:R-:W-:Y:S01]  /*6240*/  F2FP.SATFINITE.E4M3.F32.PACK_AB_MERGE_C R210, R95, R68, R24 ;  /* 0x000000445fd2723e */ /* 0x000fe20004807018 */
[----:B------:R-:W-:Y:S02]  /*6250*/  IMAD.MOV.U32 R68, RZ, RZ, R87 ;  /* 0x000000ffff447224 */ /* 0x000fe400078e0057 */
[----:B------:R-:W0:Y:S01]  /*6260*/  MUFU.EX2 R62, R98 ;  /* 0x00000062003e7308 */ /* 0x000e220000000800 */
        /* <DEDUP_REMOVED lines=9> */
[----:B------:R-:W-:Y:S02]  /*6300*/  IMAD.MOV.U32 R25, RZ, RZ, R87 ;  /* 0x000000ffff197224 */ /* 0x000fe400078e0057 */
        /* <DEDUP_REMOVED lines=8> */
[----:B------:R0:W3:Y:S01]  /*6390*/  MUFU.EX2 R6, R71 ;  /* 0x0000004700067308 */ /* 0x0000e20000000800 */
[----:B--2---:R-:W-:-:S07]  /*63a0*/  FADD.FTZ R3, R91, R12 ;  /* 0x0000000c5b037221 */ /* 0x004fce0000010000 */
[----:B------:R-:W2:Y:S01]  /*63b0*/  MUFU.EX2 R44, R44 ;  /* 0x0000002c002c7308 */ /* 0x000ea20000000800 */
[C---:B-1----:R-:W-:Y:S01]  /*63c0*/  F2FP.SATFINITE.E4M3.F32.PACK_AB_MERGE_C R42, R29.reuse, R42, RZ ;  /* 0x0000002a1d2a723e */ /* 0x042fe200048070ff */
[----:B------:R-:W-:Y:S01]  /*63d0*/  FADD.FTZ R29, R29, R20 ;  /* 0x000000141d1d7221 */ /* 0x000fe20000010000 */
[--C-:B0-----:R-:W-:Y:S02]  /*63e0*/  IMAD.MOV.U32 R71, RZ, RZ, R87.reuse ;  /* 0x000000ffff477224 */ /* 0x101fe400078e0057 */
[----:B------:R-:W-:Y:S01]  /*63f0*/  F2FP.SATFINITE.E4M3.F32.PACK_AB_MERGE_C R204, R43, R28, R42 ;  /* 0x0000001c2bcc723e */ /* 0x000fe2000480702a */
[----:B------:R-:W-:Y:S02]  /*6400*/  IMAD.MOV.U32 R43, RZ, RZ, R87 ;  /* 0x000000ffff2b7224 */ /* 0x000fe400078e0057 */
[----:B------:R-:W0:Y:S01]  /*6410*/  MUFU.EX2 R97, R97 ;  /* 0x0000006100617308 */ /* 0x000e220000000800 */
[C---:B---3--:R-:W-:Y:S01]  /*6420*/  F2FP.SATFINITE.E4M3.F32.PACK_AB_MERGE_C R91, R6.reuse, R91, RZ ;  /* 0x0000005b065b723e */ /* 0x048fe200048070ff */
[----:B------:R-:W-:Y:S01]  /*6430*/  FADD.FTZ R6, R6, R3 ;  /* 0x0000000306067221 */ /* 0x000fe20000010000 */
[----:B------:R-:W-:-:S02]  /*6440*/  IMAD.MOV.U32 R42, RZ, RZ, R87 ;  /* 0x000000ffff2a7224 */ /* 0x000fc400078e0057 */
[----:B------:R-:W-:Y:S01]  /*6450*/  F2FP.SATFINITE.E4M3.F32.PACK_AB_MERGE_C R205, R35, R62, R91 ;  /* 0x0000003e23cd723e */ /* 0x000fe2000480705b */
[----:B------:R-:W-:Y:S02]  /*6460*/  IMAD.MOV.U32 R62, RZ, RZ, R87 ;  /* 0x000000ffff3e7224 */ /* 0x000fe400078e0057 */
[----:B------:R-:W1:Y:S01]  /*6470*/  MUFU.EX2 R45, R45 ;  /* 0x0000002d002d7308 */ /* 0x000e620000000800 */
[----:B--2---:R-:W-:-:S01]  /*6480*/  FADD.FTZ R12, R44, R29 ;  /* 0x0000001d2c0c7221 */ /* 0x004fc20000010000 */
[--C-:B------:R-:W-:Y:S02]  /*6490*/  IMAD.MOV.U32 R35, RZ, RZ, R87.reuse ;  /* 0x000000ffff237224 */ /* 0x100fe400078e0057 */
[--C-:B------:R-:W-:Y:S02]  /*64a0*/  IMAD.MOV.U32 R29, RZ, RZ, R87.reuse ;  /* 0x000000ffff1d7224 */ /* 0x100fe400078e0057 */
[----:B------:R-:W-:Y:S02]  /*64b0*/  IMAD.MOV.U32 R28, RZ, RZ, R87 ;  /* 0x000000ffff1c7224 */ /* 0x000fe400078e0057 */
        /* <DEDUP_REMOVED lines=11> */
[C---:B--2---:R-:W-:Y:S01]  /*6570*/  F2FP.SATFINITE.E4M3.F32.PACK_AB_MERGE_C R32, R33.reuse, R32, RZ ;  /* 0x000000202120723e */ /* 0x044fe200048070ff */
[----:B------:R-:W-:-:S03]  /*6580*/  FADD.FTZ R33, R33, R20 ;  /* 0x0000001421217221 */ /* 0x000fc60000010000 */
[----:B------:R-:W-:Y:S01]  /*6590*/  F2FP.SATFINITE.E4M3.F32.PACK_AB_MERGE_C R206, R45, R44, R32 ;  /* 0x0000002c2dce723e */ /* 0x000fe20004807020 */
[----:B------:R-:W-:Y:S02]  /*65a0*/  IMAD.MOV.U32 R45, RZ, RZ, R87 ;  /* 0x000000ffff2d7224 */ /* 0x000fe400078e0057 */
        /* <DEDUP_REMOVED lines=8> */
[----:B------:R-:W-:-:S06]  /*6630*/  IMAD.MOV.U32 R33, RZ, RZ, R87 ;  /* 0x000000ffff217224 */ /* 0x000fcc00078e0057 */
        /* <DEDUP_REMOVED lines=16> */
[C---:B--2---:R-:W-:Y:S01]  /*6740*/  F2FP.SATFINITE.E4M3.F32.PACK_AB_MERGE_C R107, R8.reuse, R107, RZ ;  /* 0x0000006b086b723e */ /* 0x044fe200048070ff */
[----:B------:R-:W-:Y:S01]  /*6750*/  FADD.FTZ R8, R8, R3 ;  /* 0x0000000308087221 */ /* 0x000fe20000010000 */
[----:B------:R-:W-:Y:S02]  /*6760*/  IMAD.MOV.U32 R48, RZ, RZ, R87 ;  /* 0x000000ffff307224 */ /* 0x000fe400078e0057 */
[----:B------:R-:W-:Y:S01]  /*6770*/  F2FP.SATFINITE.E4M3.F32.PACK_AB_MERGE_C R201, R14, R105, R107 ;  /* 0x000000690ec9723e */ /* 0x000fe2000480706b */
[----:B------:R-:W-:Y:S02]  /*6780*/  IMAD.MOV.U32 R36, RZ, RZ, R87 ;  /* 0x000000ffff247224 */ /* 0x000fe400078e0057 */
[----:B------:R-:W2:Y:S01]  /*6790*/  MUFU.EX2 R37, R37 ;  /* 0x0000002500257308 */ /* 0x000ea20000000800 */
[----:B0-----:R-:W-:-:S01]  /*67a0*/  FADD.FTZ R2, R46, R53 ;  /* 0x000000352e027221 */ /* 0x001fc20000010000 */
[----:B------:R-:W-:-:S06]  /*67b0*/  IMAD.MOV.U32 R53, RZ, RZ, R87 ;  /* 0x000000ffff357224 */ /* 0x000fcc00078e0057 */
[----:B------:R-:W0:Y:S01]  /*67c0*/  MUFU.EX2 R6, R111 ;  /* 0x0000006f00067308 */ /* 0x000e220000000800 */
[----:B-1----:R-:W-:-:S07]  /*67d0*/  FADD.FTZ R3, R113, R8 ;  /* 0x0000000871037221 */ /* 0x002fce0000010000 */
[----:B------:R-:W1:Y:S01]  /*67e0*/  MUFU.EX2 R47, R47 ;  /* 0x0000002f002f7308 */ /* 0x000e620000000800 */
[----:B--2---:R-:W-:-:S07]  /*67f0*/  FADD.FTZ R2, R37, R2 ;  /* 0x0000000225027221 */ /* 0x004fce0000010000 */
[----:B------:R-:W2:Y:S01]  /*6800*/  MUFU.EX2 R52, R52 ;  /* 0x0000003400347308 */ /* 0x000ea20000000800 */
[----:B0-----:R-:W-:-:S07]  /*6810*/  FADD.FTZ R8, R6, R3 ;  /* 0x0000000306087221 */ /* 0x001fce0000010000 */
[----:B------:R-:W-:Y:S01]  /*6820*/  MUFU.EX2 R117, R117 ;  /* 0x0000007500757308 */ /* 0x000fe20000000800 */
[----:B-1----:R-:W-:-:S07]  /*6830*/  FADD.FTZ R3, R47, R2 ;  /* 0x000000022f037221 */ /* 0x002fce0000010000 */
[----:B------:R-:W0:Y:S01]  /*6840*/  MUFU.EX2 R102, R102 ;  /* 0x0000006600667308 */ /* 0x000e220000000800 */
[C---:B--2---:R-:W-:Y:S01]  /*6850*/  F2FP.SATFINITE.E4M3.F32.PACK_AB_MERGE_C R5, R52.reuse, R47, RZ ;  /* 0x0000002f3405723e */ /* 0x044fe200048070ff */
[----:B------:R-:W-:Y:S01]  /*6860*/  FADD.FTZ R3, R52, R3 ;  /* 0x0000000334037221 */ /* 0x000fe20000010000 */
[----:B------:R-:W-:Y:S02]  /*6870*/  IMAD.MOV.U32 R52, RZ, RZ, R87 ;  /* 0x000000ffff347224 */ /* 0x000fe400078e0057 */
[----:B------:R-:W-:Y:S01]  /*6880*/  F2FP.SATFINITE.E4M3.F32.PACK_AB_MERGE_C R202, R37, R46, R5 ;  /* 0x0000002e25ca723e */ /* 0x000fe20004807005 */
[--C-:B------:R-:W-:Y:S02]  /*6890*/  IMAD.MOV.U32 R47, RZ, RZ, R87.reuse ;  /* 0x000000ffff2f7224 */ /* 0x100fe400078e0057 */
[--C-:B------:R-:W-:Y:S02]  /*68a0*/  IMAD.MOV.U32 R46, RZ, RZ, R87.reuse ;  /* 0x000000ffff2e7224 */ /* 0x100fe400078e0057 */
[----:B------:R-:W-:Y:S01]  /*68b0*/  IMAD.MOV.U32 R37, RZ, RZ, R87 ;  /* 0x000000ffff257224 */ /* 0x000fe200078e0057 */
[----:B0-----:R-:W-:Y:S01]  /*68c0*/  F2FP.SATFINITE.E4M3.F32.PACK_AB_MERGE_C R7, R102, R117, RZ ;  /* 0x000000756607723e */ /* 0x001fe200048070ff */
        /* <DEDUP_REMOVED lines=40> */
[----:B------:R-:W-:-:S05]  /*6b50*/  ULDC UR54, c[0x0][0x988] ;  /* 0x0002620000367ab9 */ /* 0x000fca0000000800 */
.L_x_7325:
[----:B------:R-:W-:Y:S01]  /*6b60*/  ISETP.NE.AND P3, PT, RZ, UR43, PT ;  /* 0x0000002bff007c0c */ /* 0x000fe2000bf65270 */
[----:B------:R-:W-:-:S04]  /*6b70*/  UISETP.NE.AND UP0, UPT, UR57, 0x1, UPT ;  /* 0x000000013900788c */ /* 0x000fc8000bf05270 */
[----:B------:R-:W-:-:S04]  /*6b80*/  USEL UR45, URZ, 0x1, UP0 ;  /* 0x000000013f2d7887 */ /* 0x000fc80008000000 */
[----:B------:R-:W-:-:S04]  /*6b90*/  ULOP3.LUT UR45, UR58, UR45, URZ, 0x3c, !UPT ;  /* 0x0000002d3a2d7292 */ /* 0x000fc8000f8e3c3f */
[----:B------:R-:W-:Y:S08]  /*6ba0*/  @P3 BRA `(.L_x_7316) ;  /* 0x0000000000383947 */ /* 0x000ff00003800000 */
[----:B------:R-:W-:Y:S05]  /*6bb0*/  @!P0 BRA `(.L_x_7317) ;  /* 0x0000000000048947 */ /* 0x000fea0003800000 */
[----:B------:R-:W-:Y:S01]  /*6bc0*/  BPT.TRAP 0x1 ;  /* 0x000000040000795c */ /* 0x000fe20000300000 */
.L_x_7317:
        /* <DEDUP_REMOVED lines=9> */
.L_x_7318:
[----:B-1----:R-:W-:Y:S05]  /*6c60*/  @P2 BRA `(.L_x_7316) ;  /* 0x0000000000082947 */ /* 0x002fea0003800000 */
[----:B------:R-:W1:Y:S02]  /*6c70*/  SYNCS.PHASECHK.TRANS64.TRYWAIT P2, [UR6+0x2e830], R7 ;  /* 0x02e83007ff0075a7 */ /* 0x000e640008040146 */
[----:B-1----:R-:W-:Y:S05]  /*6c80*/  @!P2 BRA `(.L_x_7319) ;  /* 0x000001180030a947 */ /* 0x002fea0003800000 */
.L_x_7316:
        /* <DEDUP_REMOVED lines=186> */
.L_x_7321:
[----:B------:R-:W-:Y:S01]  /*7830*/  ULEA UR6, UR57, UR41, 0x3 ;  /* 0x0000002939067291 */ /* 0x000fe2000f8e183f */
[----:B------:R-:W-:-:S05]  /*7840*/  IMAD.U32 R7, RZ, RZ, UR58 ;  /* 0x0000003aff077e24 */ /* 0x000fca000f8e00ff */
[----:B------:R-:W-:-:S04]  /*7850*/  SHF.L.U32 R7, R7, 0x1f, RZ ;  /* 0x0000001f07077819 */ /* 0x000fc800000006ff */
[----:B------:R0:W1:Y:S01]  /*7860*/  SYNCS.PHASECHK.TRANS64.TRYWAIT P2, [UR6+0x2e850], R7 ;  /* 0x02e85007ff0075a7 */ /* 0x0000620008040146 */
[----:B------:R-:W-:Y:S05]  /*7870*/  @!P0 BRA `(.L_x_7322) ;  /* 0x0000000000048947 */ /* 0x000fea0003800000 */
[----:B------:R-:W-:Y:S01]  /*7880*/  BPT.TRAP 0x1 ;  /* 0x000000040000795c */ /* 0x000fe20000300000 */
.L_x_7322:
[----:B-1----:R-:W-:Y:S05]  /*7890*/  @P2 BRA `(.L_x_7320) ;  /* 0x0000000000082947 */ /* 0x002fea0003800000 */
[----:B------:R-:W1:Y:S02]  /*78a0*/  SYNCS.PHASECHK.TRANS64.TRYWAIT P2, [UR6+0x2e850], R7 ;  /* 0x02e85007ff0075a7 */ /* 0x000e640008040146 */
[----:B-1----:R-:W-:Y:S05]  /*78b0*/  @!P2 BRA `(.L_x_7323) ;  /* 0x0000010c003ca947 */ /* 0x002fea0003800000 */
.L_x_7320:
[----:B------:R-:W-:Y:S01]  /*78c0*/  USHF.L.U32 UR10, UR50, 0x7, URZ ;  /* 0x00000007320a7899 */ /* 0x000fe2000800063f */
[C---:B01----:R-:W-:Y:S01]  /*78d0*/  FMUL.FTZ R7, R0.reuse, R184 ;  /* 0x000000b800077220 */ /* 0x043fe20000410000 */
[C---:B------:R-:W-:Y:S01]  /*78e0*/  FMUL.FTZ R8, R0.reuse, R185 ;  /* 0x000000b900087220 */ /* 0x040fe20000410000 */
[C---:B------:R-:W-:Y:S01]  /*78f0*/  FMUL.FTZ R13, R0.reuse, R190 ;  /* 0x000000be000d7220 */ /* 0x040fe20000410000 */
[----:B------:R-:W-:Y:S01]  /*7900*/  UIMAD UR10, UR55, -0xe0, UR10 ;  /* 0xffffff20370a78a4 */ /* 0x000fe2000f8e020a */
[----:B------:R-:W-:Y:S02]  /*7910*/  IMAD.MOV.U32 R190, RZ, RZ, -0x2 ;  /* 0xfffffffeffbe7424 */ /* 0x000fe400078e00ff */
[C---:B------:R-:W-:Y:S01]  /*7920*/  FMUL.FTZ R11, R0.reuse, R188 ;  /* 0x000000bc000b7220 */ /* 0x040fe20000410000 */
[----:B------:R-:W0:Y:S01]  /*7930*/  MUFU.TANH R7, R7 ;  /* 0x0000000700077308 */ /* 0x000e220000002400 */
[----:B------:R-:W-:Y:S01]  /*7940*/  UIADD3 UR10, UR10, 0x1, UR48 ;  /* 0x000000010a0a7890 */ /* 0x000fe2000fffe030 */
[C---:B------:R-:W-:Y:S01]  /*7950*/  FMUL.FTZ R12, R0.reuse, R189 ;  /* 0x000000bd000c7220 */ /* 0x040fe20000410000 */
[C---:B------:R-:W-:Y:S01]  /*7960*/  FMUL.FTZ R15, R0.reuse, R192 ;  /* 0x000000c0000f7220 */ /* 0x040fe20000410000 */
[C---:B------:R-:W-:Y:S01]  /*7970*/  FMUL.FTZ R20, R0.reuse, R193 ;  /* 0x000000c100147220 */ /* 0x040fe20000410000 */
[----:B------:R-:W-:Y:S01]  /*7980*/  UIADD3 UR10, UR10, -UR49, URZ ;  /* 0x800000310a0a7290 */ /* 0x000fe2000fffe03f */
[C---:B------:R-:W-:Y:S01]  /*7990*/  FMUL.FTZ R185, R0.reuse, R196 ;  /* 0x000000c400b97220 */ /* 0x040fe20000410000 */
[C---:B------:R-:W-:Y:S01]  /*79a0*/  FMUL.FTZ R14, R0.reuse, R191 ;  /* 0x000000bf000e7220 */ /* 0x040fe20000410000 */
[----:B------:R-:W1:Y:S01]  /*79b0*/  MUFU.TANH R8, R8 ;  /* 0x0000000800087308 */ /* 0x000e620000002400 */
[C---:B------:R-:W-:Y:S01]  /*79c0*/  FMUL.FTZ R9, R0.reuse, R186 ;  /* 0x000000ba00097220 */ /* 0x040fe20000410000 */
[----:B------:R-:W-:Y:S01]  /*79d0*/  FMUL.FTZ R186, R0, R197 ;  /* 0x000000c500ba7220 */ /* 0x000fe20000410000 */
[----:B------:R-:W-:-:S02]  /*79e0*/  IMAD R189, R17, R190, UR10 ;  /* 0x0000000a11bd7e24 */ /* 0x000fc4000f8e02be */
[C---:B------:R-:W-:Y:S01]  /*79f0*/  FMUL.FTZ R190, R0.reuse, R128 ;  /* 0x0000008000be7220 */ /* 0x040fe20000410000 */
[C---:B------:R-:W-:Y:S01]  /*7a00*/  FMUL.FTZ R168, R0.reuse, R168 ;  /* 0x000000a800a87220 */ /* 0x040fe20000410000 */
[----:B------:R-:W-:Y:S01]  /*7a10*/  FMUL.FTZ R169, R0, R169 ;  /* 0x000000a900a97220 */ /* 0x000fe20000410000 */
[----:B------:R-:W-:Y:S01]  /*7a20*/  IMAD.IADD R189, R22, 0x1, R189 ;  /* 0x0000000116bd7824 */ /* 0x000fe200078e02bd */
[----:B------:R-:W2:Y:S01]  /*7a30*/  MUFU.TANH R11, R11 ;  /* 0x0000000b000b7308 */ /* 0x000ea20000002400 */
[C---:B------:R-:W-:Y:S01]  /*7a40*/  FMUL.FTZ R172, R0.reuse, R172 ;  /* 0x000000ac00ac7220 */ /* 0x040fe20000410000 */
[C---:B------:R-:W-:Y:S01]  /*7a50*/  FMUL.FTZ R173, R0.reuse, R173 ;  /* 0x000000ad00ad7220 */ /* 0x040fe20000410000 */
[C---:B------:R-:W-:Y:S01]  /*7a60*/  FMUL.FTZ R176, R0.reuse, R176 ;  /* 0x000000b000b07220 */ /* 0x040fe20000410000 */
[C---:B------:R-:W-:Y:S01]  /*7a70*/  ISETP.GT.AND P2, PT, R189.reuse, RZ, PT ;  /* 0x000000ffbd00720c */ /* 0x040fe20003f44270 */
[C---:B------:R-:W-:Y:S01]  /*7a80*/  FMUL.FTZ R177, R0.reuse, R177 ;  /* 0x000000b100b17220 */ /* 0x040fe20000410000 */
[----:B------:R-:W-:Y:S01]  /*7a90*/  ISETP.GT.AND P3, PT, R189, 0x1, PT ;  /* 0x00000001bd00780c */ /* 0x000fe20003f64270 */
[C---:B------:R-:W-:Y:S01]  /*7aa0*/  FMUL.FTZ R180, R0.reuse, R180 ;  /* 0x000000b400b47220 */ /* 0x040fe20000410000 */
[----:B------:R-:W3:Y:S01]  /*7ab0*/  MUFU.TANH R12, R12 ;  /* 0x0000000c000c7308 */ /* 0x000ee20000002400 */
[----:B0-----:R-:W-:Y:S01]  /*7ac0*/  FSEL R128, R7, -INF , P2 ;  /* 0xff80000007807808 */ /* 0x001fe20001000000 */
[C---:B------:R-:W-:Y:S01]  /*7ad0*/  FMUL.FTZ R181, R0.reuse, R181 ;  /* 0x000000b500b57220 */ /* 0x040fe20000410000 */
[C---:B------:R-:W-:Y:S01]  /*7ae0*/  ISETP.GT.AND P2, PT, R189.reuse, 0x8, PT ;  /* 0x00000008bd00780c */ /* 0x040fe20003f44270 */
[----:B------:R-:W-:Y:S01]  /*7af0*/  FMUL.FTZ R152, R0, R152 ;  /* 0x0000009800987220 */ /* 0x000fe20000410000 */
[----:B-1----:R-:W-:Y:S01]  /*7b00*/  FSEL R8, R8, -INF , P3 ;  /* 0xff80000008087808 */ /* 0x002fe20001800000 */
[----:B------:R-:W-:Y:S01]  /*7b10*/  FMUL.FTZ R153, R0, R153 ;  /* 0x0000009900997220 */ /* 0x000fe20000410000 */
[----:B------:R-:W-:Y:S01]  /*7b20*/  FMNMX.FTZ R191, R128, R5, !PT ;  /* 0x0000000580bf7209 */ /* 0x000fe20007810000 */
[----:B------:R-:W0:Y:S01]  /*7b30*/  MUFU.TANH R15, R15 ;  /* 0x0000000f000f7308 */ /* 0x000e220000002400 */
[----:B------:R-:W-:Y:S01]  /*7b40*/  ISETP.GT.AND P3, PT, R189, 0x9, PT ;  /* 0x00000009bd00780c */ /* 0x000fe20003f64270 */
[C---:B------:R-:W-:Y:S01]  /*7b50*/  FMUL.FTZ R156, R0.reuse, R156 ;  /* 0x0000009c009c7220 */ /* 0x040fe20000410000 */
[----:B--2---:R-:W-:Y:S01]  /*7b60*/  FSEL R11, R11, -INF , P2 ;  /* 0xff8000000b0b7808 */ /* 0x004fe20001000000 */
[----:B------:R-:W-:Y:S01]  /*7b70*/  FMUL.FTZ R157, R0, R157 ;  /* 0x0000009d009d7220 */ /* 0x000fe20000410000 */
[----:B------:R-:W-:Y:S01]  /*7b80*/  FMNMX.FTZ R192, R8, R191, !PT ;  /* 0x000000bf08c07209 */ /* 0x000fe20007810000 */
[----:B------:R-:W-:Y:S01]  /*7b90*/  FMUL.FTZ R160, R0, R160 ;  /* 0x000000a000a07220 */ /* 0x000fe20000410000 */
[----:B------:R-:W-:Y:S01]  /*7ba0*/  ISETP.GT.AND P2, PT, R189, 0x10, PT ;  /* 0x00000010bd00780c */ /* 0x000fe20003f44270 */
[----:B------:R-:W1:Y:S01]  /*7bb0*/  MUFU.TANH R20, R20 ;  /* 0x0000001400147308 */ /* 0x000e620000002400 */
[----:B---3--:R-:W-:Y:S01]  /*7bc0*/  FSEL R12, R12, -INF , P3 ;  /* 0xff8000000c0c7808 */ /* 0x008fe20001800000 */
[C---:B------:R-:W-:Y:S01]  /*7bd0*/  FMUL.FTZ R161, R0.reuse, R161 ;  /* 0x000000a100a17220 */ /* 0x040fe20000410000 */
[----:B------:R-:W-:Y:S01]  /*7be0*/  FMNMX.FTZ R191, R11, R192, !PT ;  /* 0x000000c00bbf7209 */ /* 0x000fe20007810000 */
[C---:B------:R-:W-:Y:S01]  /*7bf0*/  FMUL.FTZ R164, R0.reuse, R164 ;  /* 0x000000a400a47220 */ /* 0x040fe20000410000 */
[----:B------:R-:W-:Y:S01]  /*7c00*/  ISETP.GT.AND P3, PT, R189, 0x11, PT ;  /* 0x00000011bd00780c */ /* 0x000fe20003f64270 */
[C---:B------:R-:W-:Y:S01]  /*7c10*/  FMUL.FTZ R165, R0.reuse, R165 ;  /* 0x000000a500a57220 */ /* 0x040fe20000410000 */
[----:B------:R-:W-:Y:S01]  /*7c20*/  UIADD3 UR6, UR41, 0x400, URZ ;  /* 0x0000040029067890 */ /* 0x000fe2000fffe03f */
[----:B------:R-:W2:Y:S01]  /*7c30*/  MUFU.TANH R185, R185 ;  /* 0x000000b900b97308 */ /* 0x000ea20000002400 */
[----:B0-----:R-:W-:Y:S01]  /*7c40*/  FSEL R15, R15, -INF , P2 ;  /* 0xff8000000f0f7808 */ /* 0x001fe20001000000 */
[C---:B------:R-:W-:Y:S01]  /*7c50*/  FMUL.FTZ R136, R0.reuse, R136 ;  /* 0x0000008800887220 */ /* 0x040fe20000410000 */
[C---:B------:R-:W-:Y:S01]  /*7c60*/  ISETP.GT.AND P2, PT, R189.reuse, 0x18, PT ;  /* 0x00000018bd00780c */ /* 0x040fe20003f44270 */
[----:B------:R-:W-:Y:S01]  /*7c70*/  USHF.R.U32.HI UR6, URZ, 0x4, UR6 ;  /* 0x000000043f067899 */ /* 0x000fe20008011606 */
[C---:B------:R-:W-:Y:S01]  /*7c80*/  FMUL.FTZ R137, R0.reuse, R137 ;  /* 0x0000008900897220 */ /* 0x040fe20000410000 */
[C---:B------:R-:W-:Y:S01]  /*7c90*/  FMUL.FTZ R140, R0.reuse, R140 ;  /* 0x0000008c008c7220 */ /* 0x040fe20000410000 */
[----:B------:R-:W-:Y:S01]  /*7ca0*/  FMUL.FTZ R141, R0, R141 ;  /* 0x0000008d008d7220 */ /* 0x000fe20000410000 */
[----:B------:R-:W0:Y:S01]  /*7cb0*/  MUFU.TANH R186, R186 ;  /* 0x000000ba00ba7308 */ /* 0x000e220000002400 */
[----:B-1----:R-:W-:Y:S01]  /*7cc0*/  FSEL R20, R20, -INF , P3 ;  /* 0xff80000014147808 */ /* 0x002fe20001800000 */
[----:B------:R-:W-:Y:S01]  /*7cd0*/  ULOP3.LUT UR6, UR6, 0x3fff, URZ, 0xc0, !UPT ;  /* 0x00003fff06067892 */ /* 0x000fe2000f8ec03f */
[----:B------:R-:W-:Y:S01]  /*7ce0*/  ISETP.GT.AND P3, PT, R189, 0x19, PT ;  /* 0x00000019bd00780c */ /* 0x000fe20003f64270 */
[----:B------:R-:W-:Y:S01]  /*7cf0*/  WARPGROUP.ARRIVE ;  /* 0x00000000000079c5 */ /* 0x000fe20000000000 */
[C---:B------:R-:W-:Y:S01]  /*7d00*/  FMUL.FTZ R144, R0.reuse, R144 ;  /* 0x0000009000907220 */ /* 0x040fe20000410000 */
[----:B------:R-:W-:Y:S01]  /*7d10*/  ULOP3.LUT UR6, UR6, 0x10000, URZ, 0xfc, !UPT ;  /* 0x0001000006067892 */ /* 0x000fe2000f8efc3f */
[C---:B------:R-:W-:Y:S01]  /*7d20*/  FMUL.FTZ R145, R0.reuse, R145 ;  /* 0x0000009100917220 */ /* 0x040fe20000410000 */
[----:B------:R-:W1:Y:S01]  /*7d30*/  MUFU.TANH R168, R168 ;  /* 0x000000a800a87308 */ /* 0x000e620000002400 */
[----:B--2---:R-:W-:Y:S01]  /*7d40*/  FSEL R185, R185, -INF , P2 ;  /* 0xff800000b9b97808 */ /* 0x004fe20001000000 */
[----:B------:R-:W-:Y:S01]  /*7d50*/  UIMAD UR11, UR57, 0x700, UR6 ;  /* 0x00000700390b78a4 */ /* 0x000fe2000f8e0206 */
[C---:B------:R-:W-:Y:S01]  /*7d60*/  ISETP.GT.AND P2, PT, R189.reuse, 0x20, PT ;  /* 0x00000020bd00780c */ /* 0x040fe20003f44270 */
[----:B------:R-:W-:Y:S01]  /*7d70*/  UMOV UR7, 0xc0000010 ;  /* 0xc000001000077882 */ /* 0x000fe20000000000 */
[C---:B------:R-:W-:Y:S01]  /*7d80*/  FMUL.FTZ R148, R0.reuse, R148 ;  /* 0x0000009400947220 */ /* 0x040fe20000410000 */
[C---:B------:R-:W-:Y:S01]  /*7d90*/  FMUL.FTZ R149, R0.reuse, R149 ;  /* 0x0000009500957220 */ /* 0x040fe20000410000 */
[----:B------:R-:W-:Y:S01]  /*7da0*/  FMUL.FTZ R120, R0, R120 ;  /* 0x0000007800787220 */ /* 0x000fe20000410000 */
[----:B------:R2:W-:Y:S01]  /*7db0*/  MUFU.TANH R7, R190 ;  /* 0x000000be00077308 */ /* 0x0005e20000002400 */
[----:B0-----:R-:W-:Y:S01]  /*7dc0*/  FSEL R186, R186, -INF , P3 ;  /* 0xff800000baba7808 */ /* 0x001fe20001800000 */
[----:B------:R-:W-:Y:S01]  /*7dd0*/  UMOV UR6, UR11 ;  /* 0x0000000b00067c82 */ /* 0x000fe20008000000 */
[----:B------:R-:W-:Y:S01]  /*7de0*/  ISETP.GT.AND P3, PT, R189, 0x21, PT ;  /* 0x00000021bd00780c */ /* 0x000fe20003f64270 */
[----:B------:R-:W-:Y:S01]  /*7df0*/  QGMMA.64x128x32.F32.E4M3.E4M3 R24, R224, gdesc[UR4], R24, gsb0 ;  /* 0x01e00004e0187df3 */ /* 0x000fe20008000818 */
[C---:B------:R-:W-:Y:S01]  /*7e00*/  FMUL.FTZ R121, R0.reuse, R121 ;  /* 0x0000007900797220 */ /* 0x040fe20000410000 */
[C---:B------:R-:W-:Y:S01]  /*7e10*/  FMUL.FTZ R124, R0.reuse, R124 ;  /* 0x0000007c007c7220 */ /* 0x040fe20000410000 */
[----:B------:R-:W-:Y:S01]  /*7e20*/  FMUL.FTZ R125, R0, R125 ;  /* 0x0000007d007d7220 */ /* 0x000fe20000410000 */
[----:B------:R-:W0:Y:S01]  /*7e30*/  MUFU.TANH R169, R169 ;  /* 0x000000a900a97308 */ /* 0x000e220000002400 */
[----:B--2---:R-:W-:Y:S01]  /*7e40*/  FMNMX.FTZ R190, R12, R191, !PT ;  /* 0x000000bf0cbe7209 */ /* 0x004fe20007810000 */
[----:B------:R-:W-:Y:S01]  /*7e50*/  FMUL.FTZ R129, R0, R129 ;  /* 0x0000008100817220 */ /* 0x000fe20000410000 */
[----:B-1----:R-:W-:Y:S01]  /*7e60*/  FSEL R168, R168, -INF , P2 ;  /* 0xff800000a8a87808 */ /* 0x002fe20001000000 */
[C---:B------:R-:W-:Y:S01]  /*7e70*/  FMUL.FTZ R132, R0.reuse, R132 ;  /* 0x0000008400847220 */ /* 0x040fe20000410000 */
[----:B------:R-:W-:Y:S01]  /*7e80*/  FMNMX.FTZ R191, R15, R190, !PT ;  /* 0x000000be0fbf7209 */ /* 0x000fe20007810000 */
[----:B------:R-:W-:Y:S01]  /*7e90*/  FMUL.FTZ R133, R0, R133 ;  /* 0x0000008500857220 */ /* 0x000fe20000410000 */
[----:B------:R-:W-:Y:S01]  /*7ea0*/  ISETP.GT.AND P2, PT, R189, 0x28, PT ;  /* 0x00000028bd00780c */ /* 0x000fe20003f44270 */
[----:B------:R-:W1:Y:S01]  /*7eb0*/  MUFU.TANH R172, R172 ;  /* 0x000000ac00ac7308 */ /* 0x000e620000002400 */
[----:B------:R-:W-:Y:S01]  /*7ec0*/  FMNMX.FTZ R190, R20, R191, !PT ;  /* 0x000000bf14be7209 */ /* 0x000fe20007810000 */
[C---:B------:R-:W-:Y:S01]  /*7ed0*/  FMUL.FTZ R104, R0.reuse, R104 ;  /* 0x0000006800687220 */ /* 0x040fe20000410000 */
[C---:B------:R-:W-:Y:S01]  /*7ee0*/  FMUL.FTZ R105, R0.reuse, R105 ;  /* 0x0000006900697220 */ /* 0x040fe20000410000 */
[C---:B------:R-:W-:Y:S01]  /*7ef0*/  FMUL.FTZ R108, R0.reuse, R108 ;  /* 0x0000006c006c7220 */ /* 0x040fe20000410000 */
[----:B------:R-:W-:Y:S01]  /*7f00*/  FMNMX.FTZ R191, R185, R190, !PT ;  /* 0x000000beb9bf7209 */ /* 0x000fe20007810000 */
[C---:B------:R-:W-:Y:S01]  /*7f10*/  FMUL.FTZ R109, R0.reuse, R109 ;  /* 0x0000006d006d7220 */ /* 0x040fe20000410000 */
[----:B------:R-:W-:Y:S01]  /*7f20*/  FMUL.FTZ R112, R0, R112 ;  /* 0x0000007000707220 */ /* 0x000fe20000410000 */
[----:B------:R-:W2:Y:S01]  /*7f30*/  MUFU.TANH R173, R173 ;  /* 0x000000ad00ad7308 */ /* 0x000ea20000002400 */
[----:B------:R-:W-:Y:S01]  /*7f40*/  FMNMX.FTZ R191, R186, R191, !PT ;  /* 0x000000bfbabf7209 */ /* 0x000fe20007810000 */
[C---:B------:R-:W-:Y:S01]  /*7f50*/  FMUL.FTZ R113, R0.reuse, R113 ;  /* 0x0000007100717220 */ /* 0x040fe20000410000 */
[----:B0-----:R-:W-:Y:S01]  /*7f60*/  FSEL R169, R169, -INF , P3 ;  /* 0xff800000a9a97808 */ /* 0x001fe20001800000 */
[----:B------:R-:W-:Y:S01]  /*7f70*/  FMUL.FTZ R116, R0, R116 ;  /* 0x0000007400747220 */ /* 0x000fe20000410000 */
[----:B------:R-:W-:Y:S01]  /*7f80*/  FMNMX.FTZ R190, R168, R191, !PT ;  /* 0x000000bfa8be7209 */ /* 0x000fe20007810000 */
[----:B------:R-:W-:Y:S01]  /*7f90*/  FMUL.FTZ R117, R0, R117 ;  /* 0x0000007500757220 */ /* 0x000fe20000410000 */
[----:B------:R-:W-:Y:S01]  /*7fa0*/  ISETP.GT.AND P3, PT, R189, 0x29, PT ;  /* 0x00000029bd00780c */ /* 0x000fe20003f64270 */
[----:B------:R-:W0:Y:S01]  /*7fb0*/  MUFU.TANH R176, R176 ;  /* 0x000000b000b07308 */ /* 0x000e220000002400 */
[----:B-1----:R-:W-:Y:S01]  /*7fc0*/  FSEL R172, R172, -INF , P2 ;  /* 0xff800000acac7808 */ /* 0x002fe20001000000 */
[C---:B------:R-:W-:Y:S01]  /*7fd0*/  FMUL.FTZ R88, R0.reuse, R88 ;  /* 0x0000005800587220 */ /* 0x040fe20000410000 */
[----:B------:R-:W-:Y:S01]  /*7fe0*/  FMNMX.FTZ R191, R169, R190, !PT ;  /* 0x000000bea9bf7209 */ /* 0x000fe20007810000 */
[C---:B------:R-:W-:Y:S01]  /*7ff0*/  FMUL.FTZ R193, R0.reuse, R96 ;  /* 0x0000006000c17220 */ /* 0x040fe20000410000 */
[----:B------:R-:W-:Y:S01]  /*8000*/  ISETP.GT.AND P2, PT, R189, 0x30, PT ;  /* 0x00000030bd00780c */ /* 0x000fe20003f44270 */
[----:B------:R-:W-:Y:S01]  /*8010*/  FMUL.FTZ R21, R0, R194 ;  /* 0x000000c200157220 */ /* 0x000fe20000410000 */
[----:B------:R-:W-:Y:S01]  /*8020*/  FMNMX.FTZ R190, R172, R191, !PT ;  /* 0x000000bfacbe7209 */ /* 0x000fe20007810000 */
[----:B------:R-:W1:Y:S01]  /*8030*/  MUFU.TANH R177, R177 ;  /* 0x000000b100b17308 */ /* 0x000e620000002400 */
[----:B--2---:R-:W-:Y:S01]  /*8040*/  FSEL R173, R173, -INF , P3 ;  /* 0xff800000adad7808 */ /* 0x004fe20001800000 */
[----:B------:R-:W-:Y:S01]  /*8050*/  UIADD3 UR6, UR11, 0x100, URZ ;  /* 0x000001000b067890 */ /* 0x000fe2000fffe03f */
[----:B------:R-:W-:Y:S01]  /*8060*/  ISETP.GT.AND P3, PT, R189, 0x31, PT ;  /* 0x00000031bd00780c */ /* 0x000fe20003f64270 */
[----:B------:R-:W-:Y:S01]  /*8070*/  UMOV UR7, 0xc0000010 ;  /* 0xc000001000077882 */ /* 0x000fe20000000000 */
[----:B------:R-:W-:Y:S01]  /*8080*/  FMNMX.FTZ R191, R173, R190, !PT ;  /* 0x000000beadbf7209 */ /* 0x000fe20007810000 */
[----:B------:R-:W-:Y:S01]  /*8090*/  FMUL.FTZ R10, R0, R187 ;  /* 0x000000bb000a7220 */ /* 0x000fe20000410000 */
[----:B------:R-:W-:Y:S01]  /*80a0*/  UMOV UR10, UR54 ;  /* 0x00000036000a7c82 */ /* 0x000fe20008000000 */
[----:B------:R-:W2:Y:S01]  /*80b0*/  MUFU.TANH R180, R180 ;  /* 0x000000b400b47308 */ /* 0x000ea20000002400 */
[----:B0-----:R-:W-:Y:S01]  /*80c0*/  FSEL R176, R176, -INF , P2 ;  /* 0xff800000b0b07808 */ /* 0x001fe20001000000 */
[C---:B------:R-:W-:Y:S01]  /*80d0*/  FMUL.FTZ R184, R0.reuse, R195 ;  /* 0x000000c300b87220 */ /* 0x040fe20000410000 */
[----:B------:R-:W-:Y:S01]  /*80e0*/  ISETP.GT.AND P2, PT, R189, 0x38, PT ;  /* 0x00000038bd00780c */ /* 0x000fe20003f44270 */
[----:B------:R-:W-:Y:S01]  /*80f0*/  FMUL.FTZ R187, R0, R198 ;  /* 0x000000c600bb7220 */ /* 0x000fe20000410000 */
[----:B------:R-:W-:Y:S01]  /*8100*/  FMNMX.FTZ R190, R176, R191, !PT ;  /* 0x000000bfb0be7209 */ /* 0x000fe20007810000 */
[C---:B------:R-:W-:Y:S01]  /*8110*/  FMUL.FTZ R188, R0.reuse, R199 ;  /* 0x000000c700bc7220 */ /* 0x040fe20000410000 */
[C---:B------:R-:W-:Y:S01]  /*8120*/  FMUL.FTZ R170, R0.reuse, R170 ;  /* 0x000000aa00aa7220 */ /* 0x040fe20000410000 */
[----:B------:R-:W0:Y:S01]  /*8130*/  MUFU.TANH R181, R181 ;  /* 0x000000b500b57308 */ /* 0x000e220000002400 */
[----:B-1----:R-:W-:Y:S01]  /*8140*/  FSEL R177, R177, -INF , P3 ;  /* 0xff800000b1b17808 */ /* 0x002fe20001800000 */
[C---:B------:R-:W-:Y:S01]  /*8150*/  FMUL.FTZ R171, R0.reuse, R171 ;  /* 0x000000ab00ab7220 */ /* 0x040fe20000410000 */
[----:B------:R-:W-:Y:S01]  /*8160*/  ISETP.GT.AND P3, PT, R189, 0x39, PT ;  /* 0x00000039bd00780c */ /* 0x000fe20003f64270 */
[C---:B------:R-:W-:Y:S01]  /*8170*/  FMUL.FTZ R174, R0.reuse, R174 ;  /* 0x000000ae00ae7220 */ /* 0x040fe20000410000 */
[----:B------:R-:W-:Y:S01]  /*8180*/  FMNMX.FTZ R191, R177, R190, !PT ;  /* 0x000000beb1bf7209 */ /* 0x000fe20007810000 */
[C---:B------:R-:W-:Y:S01]  /*8190*/  FMUL.FTZ R175, R0.reuse, R175 ;  /* 0x000000af00af7220 */ /* 0x040fe20000410000 */
[----:B------:R-:W-:Y:S01]  /*81a0*/  FMUL.FTZ R178, R0, R178 ;  /* 0x000000b200b27220 */ /* 0x000fe20000410000 */
[----:B------:R-:W1:Y:S01]  /*81b0*/  MUFU.TANH R152, R152 ;  /* 0x0000009800987308 */ /* 0x000e620000002400 */
[----:B--2---:R-:W-:Y:S01]  /*81c0*/  FSEL R180, R180, -INF , P2 ;  /* 0xff800000b4b47808 */ /* 0x004fe20001000000 */
[C---:B------:R-:W-:Y:S01]  /*81d0*/  FMUL.FTZ R179, R0.reuse, R179 ;  /* 0x000000b300b37220 */ /* 0x040fe20000410000 */
[----:B------:R-:W-:Y:S01]  /*81e0*/  ISETP.GT.AND P2, PT, R189, 0x40, PT ;  /* 0x00000040bd00780c */ /* 0x000fe20003f44270 */
[----:B------:R-:W-:Y:S01]  /*81f0*/  FMUL.FTZ R182, R0, R182 ;  /* 0x000000b600b67220 */ /* 0x000fe20000410000 */
        /* <DEDUP_REMOVED lines=26> */
[----:B------:R-:W-:Y:S01]  /*83a0*/  FMUL.FTZ R146, R0, R146 ;  /* 0x0000009200927220 */ /* 0x000fe20000410000 */
        /* <DEDUP_REMOVED lines=50> */
[----:B------:R-:W-:-:S02]  /*86d0*/  WARPGROUP.DEPBAR.LE gsb0, 0x0 ;  /* 0x00008000000079c5 */ /* 0x000fc40000010000 */
[----:B------:R-:W-:Y:S01]  /*86e0*/  ISETP.GT.AND P2, PT, R189, 0x68, PT ;  /* 0x00000068bd00780c */ /* 0x000fe20003f44270 */
[----:B------:R-:W-:Y:S01]  /*86f0*/  WARPGROUP.ARRIVE ;  /* 0x00000000000079c5 */ /* 0x000fe20000000000 */
[----:B------:R-:W-:Y:S02]  /*8700*/  FMNMX.FTZ R190, R136, R191, !PT ;  /* 0x000000bf88be7209 */ /* 0x000fe40007810000 */
[----:B------:R-:W0:Y:S01]  /*8710*/  MUFU.TANH R141, R141 ;  /* 0x0000008d008d7308 */ /* 0x000e220000002400 */
[----:B-1----:R-:W-:Y:S02]  /*8720*/  FSEL R137, R137, -INF , P3 ;  /* 0xff80000089897808 */ /* 0x002fe40001800000 */
[----:B------:R-:W-:Y:S01]  /*8730*/  ISETP.GT.AND P3, PT, R189, 0x69, PT ;  /* 0x00000069bd00780c */ /* 0x000fe20003f64270 */
[----:B------:R-:W-:Y:S01]  /*8740*/  QGMMA.64x128x32.F32.E4M3.E4M3 R24, R220, gdesc[UR4], R24, gsb0 ;  /* 0x01e00004dc187df3 */ /* 0x000fe20008000818 */
[----:B------:R-:W-:Y:S01]  /*8750*/  FMNMX.FTZ R191, R137, R190, !PT ;  /* 0x000000be89bf7209 */ /* 0x000fe20007810000 */
[----:B------:R-:W-:-:S02]  /*8760*/  UIADD3 UR6, UR11, 0x200, URZ ;  /* 0x000002000b067890 */ /* 0x000fc4000fffe03f */
        /* <DEDUP_REMOVED lines=36> */
[----:B------:R-:W-:Y:S01]  /*89b0*/  FMNMX.FTZ R190, R124, R191, !PT ;  /* 0x000000bf7cbe7209 */ /* 0x000fe20007810000 */
[----:B------:R-:W-:Y:S01]  /*89c0*/  FMUL.FTZ R191, R0, R92 ;  /* 0x0000005c00bf7220 */ /* 0x000fe20000410000 */
[----:B------:R-:W-:Y:S01]  /*89d0*/  FSEL R7, R7, -INF , P2 ;  /* 0xff80000007077808 */ /* 0x000fe20001000000 */
[----:B------:R-:W1:Y:S01]  /*89e0*/  MUFU.TANH R132, R132 ;  /* 0x0000008400847308 */ /* 0x000e620000002400 */
[----:B--2---:R-:W-:Y:S02]  /*89f0*/  FSEL R125, R125, -INF , P3 ;  /* 0xff8000007d7d7808 */ /* 0x004fe40001800000 */
[----:B------:R-:W-:-:S02]  /*8a00*/  ISETP.GT.AND P3, PT, R189, 0x91, PT ;  /* 0x00000091bd00780c */ /* 0x000fc40003f64270 */
[----:B------:R-:W-:Y:S02]  /*8a10*/  FMNMX.FTZ R190, R125, R190, !PT ;  /* 0x000000be7dbe7209 */ /* 0x000fe40007810000 */
[----:B------:R-:W-:Y:S01]  /*8a20*/  ISETP.GT.AND P2, PT, R189, 0x98, PT ;  /* 0x00000098bd00780c */ /* 0x000fe20003f44270 */
[----:B------:R-:W2:Y:S01]  /*8a30*/  MUFU.TANH R133, R133 ;  /* 0x0000008500857308 */ /* 0x000ea20000002400 */
[----:B0-----:R-:W-:Y:S02]  /*8a40*/  FSEL R129, R129, -INF , P3 ;  /* 0xff80000081817808 */ /* 0x001fe40001800000 */
[----:B------:R-:W-:Y:S01]  /*8a50*/  FMNMX.FTZ R192, R7, R190, !PT ;  /* 0x000000be07c07209 */ /* 0x000fe20007810000 */
[----:B------:R-:W-:Y:S01]  /*8a60*/  FMUL.FTZ R190, R0, R89 ;  /* 0x0000005900be7220 */ /* 0x000fe20000410000 */
[----:B------:R-:W-:Y:S02]  /*8a70*/  ISETP.GT.AND P3, PT, R189, 0x99, PT ;  /* 0x00000099bd00780c */ /* 0x000fe40003f64270 */
[----:B------:R-:W-:Y:S01]  /*8a80*/  FMNMX.FTZ R89, R129, R192, !PT ;  /* 0x000000c081597209 */ /* 0x000fe20007810000 */
[----:B------:R-:W0:Y:S01]  /*8a90*/  MUFU.TANH R104, R104 ;  /* 0x0000006800687308 */ /* 0x000e220000002400 */
[----:B-1----:R-:W-:-:S02]  /*8aa0*/  FSEL R132, R132, -INF , P2 ;  /* 0xff80000084847808 */ /* 0x002fc40001000000 */
        /* <DEDUP_REMOVED lines=13> */
[----:B------:R-:W-:-:S05]  /*8b80*/  ISETP.GT.AND P3, PT, R189, 0xa9, PT ;  /* 0x000000a9bd00780c */ /* 0x000fca0003f64270 */
[----:B------:R-:W1:Y:S01]  /*8b90*/  MUFU.TANH R112, R112 ;  /* 0x0000007000707308 */ /* 0x000e620000002400 */
[----:B--2---:R-:W-:Y:S02]  /*8ba0*/  FSEL R89, R108, -INF , P2 ;  /* 0xff8000006c597808 */ /* 0x004fe40001000000 */
[----:B------:R-:W-:Y:S02]  /*8bb0*/  FMNMX.FTZ R108, R105, R92, !PT ;  /* 0x0000005c696c7209 */ /* 0x000fe40007810000 */
[----:B------:R-:W-:Y:S02]  /*8bc0*/  ISETP.GT.AND P2, PT, R189, 0xb0, PT ;  /* 0x000000b0bd00780c */ /* 0x000fe40003f44270 */
[----:B------:R-:W-:Y:S01]  /*8bd0*/  FMNMX.FTZ R93, R89, R108, !PT ;  /* 0x0000006c595d7209 */ /* 0x000fe20007810000 */
[----:B------:R-:W2:Y:S01]  /*8be0*/  MUFU.TANH R113, R113 ;  /* 0x0000007100717308 */ /* 0x000ea20000002400 */
[----:B0-----:R-:W-:Y:S02]  /*8bf0*/  FSEL R92, R109, -INF , P3 ;  /* 0xff8000006d5c7808 */ /* 0x001fe40001800000 */
[----:B------:R-:W-:-:S02]  /*8c00*/  ISETP.GT.AND P3, PT, R189, 0xb1, PT ;  /* 0x000000b1bd00780c */ /* 0x000fc40003f64270 */
[----:B------:R-:W-:-:S03]  /*8c10*/  FMNMX.FTZ R109, R92, R93, !PT ;  /* 0x0000005d5c6d7209 */ /* 0x000fc60007810000 */
[----:B------:R-:W0:Y:S01]  /*8c20*/  MUFU.TANH R116, R116 ;  /* 0x0000007400747308 */ /* 0x000e220000002400 */
[----:B-1----:R-:W-:Y:S01]  /*8c30*/  FSEL R96, R112, -INF , P2 ;  /* 0xff80000070607808 */ /* 0x002fe20001000000 */
[----:B------:R-:W-:Y:S01]  /*8c40*/  FMUL.FTZ R112, R0, R97 ;  /* 0x0000006100707220 */ /* 0x000fe20000410000 */
[----:B------:R-:W-:Y:S01]  /*8c50*/  ISETP.GT.AND P2, PT, R189, 0xb8, PT ;  /* 0x000000b8bd00780c */ /* 0x000fe20003f44270 */
[----:B------:R-:W-:Y:S02]  /*8c60*/  WARPGROUP.DEPBAR.LE gsb0, 0x0 ;  /* 0x00008000000079c5 */ /* 0x000fe40000010000 */
[----:B------:R-:W-:Y:S01]  /*8c70*/  FMNMX.FTZ R108, R96, R109, !PT ;  /* 0x0000006d606c7209 */ /* 0x000fe20007810000 */
[----:B------:R-:W-:Y:S01]  /*8c80*/  WARPGROUP.ARRIVE ;  /* 0x00000000000079c5 */ /* 0x000fe20000000000 */
[----:B------:R-:W1:Y:S01]  /*8c90*/  MUFU.TANH R117, R117 ;  /* 0x0000007500757308 */ /* 0x000e620000002400 */
[----:B--2---:R-:W-:Y:S01]  /*8ca0*/  FSEL R93, R113, -INF , P3 ;  /* 0xff800000715d7808 */ /* 0x004fe20001800000 */
[----:B------:R-:W-:Y:S01]  /*8cb0*/  FMUL.FTZ R113, R0, R100 ;  /* 0x0000006400717220 */ /* 0x000fe20000410000 */
[----:B------:R-:W-:-:S02]  /*8cc0*/  ISETP.GT.AND P3, PT, R189, 0xb9, PT ;  /* 0x000000b9bd00780c */ /* 0x000fc40003f64270 */
[----:B------:R-:W-:Y:S01]  /*8cd0*/  FMNMX.FTZ R194, R93, R108, !PT ;  /* 0x0000006c5dc27209 */ /* 0x000fe20007810000 */
[----:B------:R-:W-:Y:S01]  /*8ce0*/  QGMMA.64x128x32.F32.E4M3.E4M3 R24, R216, gdesc[UR4], R24, gsb0 ;  /* 0x01e00004d8187df3 */ /* 0x000fe20008000818 */
[----:B------:R-:W-:Y:S01]  /*8cf0*/  UIADD3 UR6, UR11, 0x300, URZ ;  /* 0x000003000b067890 */ /* 0x000fe2000fffe03f */
[----:B------:R-:W2:Y:S01]  /*8d00*/  MUFU.TANH R88, R88 ;  /* 0x0000005800587308 */ /* 0x000ea20000002400 */
[----:B0-----:R-:W-:Y:S01]  /*8d10*/  FSEL R97, R116, -INF , P2 ;  /* 0xff80000074617808 */ /* 0x001fe20001000000 */
[----:B------:R-:W-:Y:S01]  /*8d20*/  UMOV UR7, 0xc0000010 ;  /* 0xc000001000077882 */ /* 0x000fe20000000000 */
        /* <DEDUP_REMOVED lines=8> */
[----:B------:R-:W-:-:S05]  /*8db0*/  ISETP.GT.AND P2, PT, R189, 0xc8, PT ;  /* 0x000000c8bd00780c */ /* 0x000fca0003f44270 */
[----:B------:R-:W2:Y:S01]  /*8dc0*/  MUFU.TANH R192, R192 ;  /* 0x000000c000c07308 */ /* 0x000ea20000002400 */
[----:B0-----:R-:W-:Y:S02]  /*8dd0*/  FSEL R109, R190, -INF , P3 ;  /* 0xff800000be6d7808 */ /* 0x001fe40001800000 */
[----:B------:R-:W-:-:S05]  /*8de0*/  ISETP.GT.AND P3, PT, R189, 0xc9, PT ;  /* 0x000000c9bd00780c */ /* 0x000fca0003f64270 */
[----:B------:R-:W0:Y:S08]  /*8df0*/  MUFU.TANH R193, R193 ;  /* 0x000000c100c17308 */ /* 0x000e300000002400 */
[----:B------:R3:W4:Y:S08]  /*8e00*/  MUFU.TANH R116, R112 ;  /* 0x0000007000747308 */ /* 0x0007300000002400 */
[----:B------:R5:W4:Y:S01]  /*8e10*/  MUFU.TANH R88, R113 ;  /* 0x0000007100587308 */ /* 0x000b220000002400 */
[----:B---3--:R-:W-:Y:S01]  /*8e20*/  FMNMX.FTZ R112, R100, R117, !PT ;  /* 0x0000007564707209 */ /* 0x008fe20007810000 */
[----:B------:R-:W-:Y:S01]  /*8e30*/  FMUL.FTZ R117, R0, R101 ;  /* 0x0000006500757220 */ /* 0x000fe20000410000 */
[----:B-1----:R-:W-:-:S02]  /*8e40*/  FSEL R101, R191, -INF , P2 ;  /* 0xff800000bf657808 */ /* 0x002fc40001000000 */
[----:B------:R-:W-:Y:S02]  /*8e50*/  FMNMX.FTZ R194, R109, R112, !PT ;  /* 0x000000706dc27209 */ /* 0x000fe40007810000 */
[----:B------:R-:W-:Y:S01]  /*8e60*/  ISETP.GT.AND P2, PT, R189, 0xd0, PT ;  /* 0x000000d0bd00780c */ /* 0x000fe20003f44270 */
[----:B------:R1:W3:Y:S01]  /*8e70*/  MUFU.TANH R190, R117 ;  /* 0x0000007500be7308 */ /* 0x0002e20000002400 */
[----:B--2---:R-:W-:Y:S01]  /*8e80*/  FSEL R112, R192, -INF , P3 ;  /* 0xff800000c0707808 */ /* 0x004fe20001800000 */
[----:B-----5:R-:W-:Y:S01]  /*8e90*/  FMUL.FTZ R113, R0, R110 ;  /* 0x0000006e00717220 */ /* 0x020fe20000410000 */
[----:B------:R-:W-:Y:S02]  /*8ea0*/  FMNMX.FTZ R191, R101, R194, !PT ;  /* 0x000000c265bf7209 */ /* 0x000fe40007810000 */
[----:B------:R-:W-:Y:S02]  /*8eb0*/  ISETP.GT.AND P3, PT, R189, 0xd1, PT ;  /* 0x000000d1bd00780c */ /* 0x000fe40003f64270 */
[----:B0-----:R-:W-:Y:S01]  /*8ec0*/  FSEL R110, R193, -INF , P2 ;  /* 0xff800000c16e7808 */ /* 0x001fe20001000000 */
[----:B------:R-:W0:Y:S01]  /*8ed0*/  MUFU.TANH R9, R9 ;  /* 0x0000000900097308 */ /* 0x000e220000002400 */
[----:B------:R-:W-:Y:S01]  /*8ee0*/  FMNMX.FTZ R191, R112, R191, !PT ;  /* 0x000000bf70bf7209 */ /* 0x000fe20007810000 */
[----:B-1----:R-:W-:Y:S01]  /*8ef0*/  FMUL.FTZ R117, R0, R111 ;  /* 0x0000006f00757220 */ /* 0x002fe20000410000 */
[----:B------:R-:W-:-:S02]  /*8f00*/  ISETP.GT.AND P2, PT, R189, 0xd8, PT ;  /* 0x000000d8bd00780c */ /* 0x000fc40003f44270 */
[----:B----4-:R-:W-:Y:S02]  /*8f10*/  FSEL R116, R116, -INF , P3 ;  /* 0xff80000074747808 */ /* 0x010fe40001800000 */
[----:B------:R-:W-:Y:S01]  /*8f20*/  FMNMX.FTZ R191, R110, R191, !PT ;  /* 0x000000bf6ebf7209 */ /* 0x000fe20007810000 */
[----:B------:R-:W1:Y:S01]  /*8f30*/  MUFU.TANH R10, R10 ;  /* 0x0000000a000a7308 */ /* 0x000e620000002400 */
[----:B------:R-:W-:Y:S02]  /*8f40*/  FSEL R111, R88, -INF , P2 ;  /* 0xff800000586f7808 */ /* 0x000fe40001000000 */
[C---:B------:R-:W-:Y:S01]  /*8f50*/  ISETP.GT.AND P3, PT, R189.reuse, 0xd9, PT ;  /* 0x000000d9bd00780c */ /* 0x040fe20003f64270 */
[----:B------:R-:W-:Y:S01]  /*8f60*/  VIADD R189, R189, 0x8 ;  /* 0x00000008bdbd7836 */ /* 0x000fe20000000000 */
[----:B------:R-:W-:Y:S02]  /*8f70*/  FMNMX.FTZ R88, R116, R191, !PT ;  /* 0x000000bf74587209 */ /* 0x000fe40007810000 */
[----:B---3--:R-:W-:Y:S01]  /*8f80*/  FSEL R190, R190, -INF , P3 ;  /* 0xff800000bebe7808 */ /* 0x008fe20001800000 */
[----:B------:R-:W2:Y:S01]  /*8f90*/  MUFU.TANH R13, R13 ;  /* 0x0000000d000d7308 */ /* 0x000ea20000002400 */
[----:B------:R-:W-:-:S02]  /*8fa0*/  FMNMX.FTZ R191, R111, R88, !PT ;  /* 0x000000586fbf7209 */ /* 0x000fc40007810000 */
[C---:B------:R-:W-:Y:S02]  /*8fb0*/  ISETP.GT.AND P3, PT, R189.reuse, RZ, PT ;  /* 0x000000ffbd00720c */ /* 0x040fe40003f64270 */
[----:B------:R-:W-:Y:S02]  /*8fc0*/  FMNMX.FTZ R191, R190, R191, !PT ;  /* 0x000000bfbebf7209 */ /* 0x000fe40007810000 */
[----:B------:R-:W-:Y:S01]  /*8fd0*/  ISETP.GT.AND P4, PT, R189, 0x1, PT ;  /* 0x00000001bd00780c */ /* 0x000fe20003f84270 */
[----:B------:R-:W3:Y:S01]  /*8fe0*/  MUFU.TANH R14, R14 ;  /* 0x0000000e000e7308 */ /* 0x000ee20000002400 */
[----:B0-----:R-:W-:Y:S01]  /*8ff0*/  FSEL R9, R9, -INF , P3 ;  /* 0xff80000009097808 */ /* 0x001fe20001800000 */
[----:B------:R-:W0:Y:S01]  /*9000*/  SHFL.BFLY PT, R88, R191, 0x2, 0x1f ;  /* 0x0c401f00bf587f89 */ /* 0x000e2200000e0000 */
[----:B------:R-:W-:Y:S02]  /*9010*/  ISETP.GT.AND P3, PT, R189, 0x8, PT ;  /* 0x00000008bd00780c */ /* 0x000fe40003f64270 */
[----:B-1----:R-:W-:-:S02]  /*9020*/  FSEL R10, R10, -INF , P4 ;  /* 0xff8000000a0a7808 */ /* 0x002fc40002000000 */
[----:B------:R-:W-:Y:S01]  /*9030*/  FMNMX.FTZ R195, R9, R6, !PT ;  /* 0x0000000609c37209 */ /* 0x000fe20007810000 */
[----:B------:R-:W1:Y:S01]  /*9040*/  MUFU.TANH R21, R21 ;  /* 0x0000001500157308 */ /* 0x000e620000002400 */
[----:B------:R-:W-:Y:S02]  /*9050*/  ISETP.GT.AND P4, PT, R189, 0x9, PT ;  /* 0x00000009bd00780c */ /* 0x000fe40003f84270 */
[----:B--2---:R-:W-:Y:S02]  /*9060*/  FSEL R13, R13, -INF , P3 ;  /* 0xff8000000d0d7808 */ /* 0x004fe40001800000 */
[----:B------:R-:W-:-:S03]  /*9070*/  ISETP.GT.AND P3, PT, R189, 0x10, PT ;  /* 0x00000010bd00780c */ /* 0x000fc60003f64270 */
[----:B------:R-:W2:Y:S01]  /*9080*/  MUFU.TANH R184, R184 ;  /* 0x000000b800b87308 */ /* 0x000ea20000002400 */
[----:B---3--:R-:W-:Y:S02]  /*9090*/  FSEL R14, R14, -INF , P4 ;  /* 0xff8000000e0e7808 */ /* 0x008fe40002000000 */
[----:B------:R-:W-:-:S05]  /*90a0*/  ISETP.GT.AND P4, PT, R189, 0x11, PT ;  /* 0x00000011bd00780c */ /* 0x000fca0003f84270 */
[----:B------:R-:W3:Y:S01]  /*90b0*/  MUFU.TANH R187, R187 ;  /* 0x000000bb00bb7308 */ /* 0x000ee20000002400 */
[----:B-1----:R-:W-:Y:S02]  /*90c0*/  FSEL R21, R21, -INF , P3 ;  /* 0xff80000015157808 */ /* 0x002fe40001800000 */
[----:B0-----:R-:W-:Y:S02]  /*90d0*/  FMNMX.FTZ R88, R191, R88, !PT ;  /* 0x00000058bf587209 */ /* 0x001fe40007810000 */
[----:B------:R-:W-:-:S03]  /*90e0*/  ISETP.GT.AND P3, PT, R189, 0x18, PT ;  /* 0x00000018bd00780c */ /* 0x000fc60003f64270 */
[----:B------:R-:W0:Y:S01]  /*90f0*/  SHFL.BFLY PT, R191, R88, 0x1, 0x1f ;  /* 0x0c201f0058bf7f89 */ /* 0x000e2200000e0000 */
[----:B------:R-:W1:Y:S01]  /*9100*/  MUFU.TANH R188, R188 ;  /* 0x000000bc00bc7308 */ /* 0x000e620000002400 */
[----:B--2---:R-:W-:Y:S02]  /*9110*/  FSEL R184, R184, -INF , P4 ;  /* 0xff800000b8b87808 */ /* 0x004fe40002000000 */
[----:B------:R-:W-:-:S05]  /*9120*/  ISETP.GT.AND P4, PT, R189, 0x19, PT ;  /* 0x00000019bd00780c */ /* 0x000fca0003f84270 */
[----:B------:R-:W2:Y:S01]  /*9130*/  MUFU.TANH R170, R170 ;  /* 0x000000aa00aa7308 */ /* 0x000ea20000002400 */
[----:B---3--:R-:W-:Y:S02]  /*9140*/  FSEL R187, R187, -INF , P3 ;  /* 0xff800000bbbb7808 */ /* 0x008fe40001800000 */
[----:B------:R-:W-:-:S05]  /*9150*/  ISETP.GT.AND P3, PT, R189, 0x20, PT ;  /* 0x00000020bd00780c */ /* 0x000fca0003f64270 */
[----:B------:R-:W3:Y:S01]  /*9160*/  MUFU.TANH R171, R171 ;  /* 0x000000ab00ab7308 */ /* 0x000ee20000002400 */
[----:B-1----:R-:W-:Y:S02]  /*9170*/  FSEL R188, R188, -INF , P4 ;  /* 0xff800000bcbc7808 */ /* 0x002fe40002000000 */
[----:B------:R-:W-:Y:S01]  /*9180*/  ISETP.GT.AND P4, PT, R189, 0x21, PT ;  /* 0x00000021bd00780c */ /* 0x000fe20003f84270 */
[----:B------:R-:W-:Y:S02]  /*9190*/  WARPGROUP.DEPBAR.LE gsb0, 0x0 ;  /* 0x00008000000079c5 */ /* 0x000fe40000010000 */
[----:B------:R-:W-:Y:S01]  /*91a0*/  WARPGROUP.ARRIVE ;  /* 0x00000000000079c5 */ /* 0x000fe20000000000 */
[----:B0-----:R-:W-:Y:S01]  /*91b0*/  FMNMX.FTZ R88, R88, R191, !PT ;  /* 0x000000bf58587209 */ /* 0x001fe20007810000 */
[----:B------:R-:W-:Y:S01]  /*91c0*/  IMAD.U32 R191, RZ, RZ, UR10 ;  /* 0x0000000affbf7e24 */ /* 0x000fe2000f8e00ff */
[----:B------:R-:W0:Y:S01]  /*91d0*/  MUFU.TANH R174, R174 ;  /* 0x000000ae00ae7308 */ /* 0x000e220000002400 */
[----:B--2---:R-:W-:-:S02]  /*91e0*/  FSEL R170, R170, -INF , P3 ;  /* 0xff800000aaaa7808 */ /* 0x004fc40001800000 */
[C---:B------:R-:W-:Y:S01]  /*91f0*/  FFMA.FTZ R192, R88.reuse, R191, -8 ;  /* 0xc100000058c07423 */ /* 0x040fe200000100bf */
[----:B------:R-:W-:Y:S01]  /*9200*/  FSETP.NEU.FTZ.AND P2, PT, R88, -INF , PT ;  /* 0xff8000005800780b */ /* 0x000fe20003f5d000 */
[----:B------:R-:W-:Y:S01]  /*9210*/  FMUL.FTZ R191, R0, R103 ;  /* 0x0000006700bf7220 */ /* 0x000fe20000410000 */
[----:B------:R-:W-:Y:S01]  /*9220*/  ISETP.GT.AND P3, PT, R189, 0x28, PT ;  /* 0x00000028bd00780c */ /* 0x000fe20003f64270 */
[----:B------:R-:W-:Y:S01]  /*9230*/  QGMMA.64x128x32.F32.E4M3.E4M3 R24, R212, gdesc[UR4], R24, gsb0 ;  /* 0x01e00004d4187df3 */ /* 0x000fe20008000818 */
[----:B------:R-:W-:Y:S01]  /*9240*/  FSEL R103, R192, RZ, P2 ;  /* 0x000000ffc0677208 */ /* 0x000fe20001000000 */
[----:B------:R-:W1:Y:S01]  /*9250*/  MUFU.TANH R175, R175 ;  /* 0x000000af00af7308 */ /* 0x000e620000002400 */
[----:B---3--:R-:W-:Y:S01]  /*9260*/  FSEL R171, R171, -INF , P4 ;  /* 0xff800000abab7808 */ /* 0x008fe20002000000 */
[----:B------:R-:W-:Y:S01]  /*9270*/  UIADD3 UR6, UR11, 0x400, URZ ;  /* 0x000004000b067890 */ /* 0x000fe2000fffe03f */
[----:B------:R-:W-:Y:S01]  /*9280*/  ISETP.GT.AND P4, PT, R189, 0x29, PT ;  /* 0x00000029bd00780c */ /* 0x000fe20003f84270 */
        /* <DEDUP_REMOVED lines=8> */
[----:B------:R-:W2:Y:S01]  /*9310*/  MUFU.TANH R178, R178 ;  /* 0x000000b200b27308 */ /* 0x000ea20000002400 */
[----:B0-----:R-:W-:Y:S01]  /*9320*/  FSEL R174, R174, -INF , P3 ;  /* 0xff800000aeae7808 */ /* 0x001fe20001800000 */
[--C-:B------:R-:W-:Y:S01]  /*9330*/  FFMA.FTZ R192, R129, UR10, -R103.reuse ;  /* 0x0000000a81c07c23 */ /* 0x100fe20008010867 */
[----:B------:R-:W-:Y:S01]  /*9340*/  FMNMX.FTZ R195, R13, R186, !PT ;  /* 0x000000ba0dc37209 */ /* 0x000fe20007810000 */
[--C-:B------:R-:W-:Y:S01]  /*9350*/  FFMA.FTZ R194, R132, UR10, -R103.reuse ;  /* 0x0000000a84c27c23 */ /* 0x100fe20008010867 */
[----:B------:R-:W-:Y:S01]  /*9360*/  ISETP.GT.AND P3, PT, R189, 0x30, PT ;  /* 0x00000030bd00780c */ /* 0x000fe20003f64270 */
[----:B------:R-:W-:Y:S01]  /*9370*/  UMOV UR7, 0xc0000010 ;  /* 0xc000001000077882 */ /* 0x000fe20000000000 */
[----:B------:R-:W-:Y:S01]  /*9380*/  FMNMX.FTZ R186, R14, R195, !PT ;  /* 0x000000c30eba7209 */ /* 0x000fe20007810000 */
[----:B------:R-:W0:Y:S01]  /*9390*/  MUFU.TANH R179, R179 ;  /* 0x000000b300b37308 */ /* 0x000e220000002400 */
[----:B-1----:R-:W-:Y:S01]  /*93a0*/  FSEL R175, R175, -INF , P4 ;  /* 0xff800000afaf7808 */ /* 0x002fe20002000000 */
[--C-:B------:R-:W-:Y:S01]  /*93b0*/  FFMA.FTZ R128, R128, UR10, -R103.reuse ;  /* 0x0000000a80807c23 */ /* 0x100fe20008010867 */
[----:B------:R-:W-:Y:S01]  /*93c0*/  FMNMX.FTZ R195, R21, R186, !PT ;  /* 0x000000ba15c37209 */ /* 0x000fe20007810000 */
[--C-:B------:R-:W-:Y:S01]  /*93d0*/  FFMA.FTZ R168, R168, UR10, -R103.reuse ;  /* 0x0000000aa8a87c23 */ /* 0x100fe20008010867 */
[----:B------:R-:W-:Y:S01]  /*93e0*/  ISETP.GT.AND P4, PT, R189, 0x31, PT ;  /* 0x00000031bd00780c */ /* 0x000fe20003f84270 */
[--C-:B------:R-:W-:Y:S01]  /*93f0*/  FFMA.FTZ R169, R169, UR10, -R103.reuse ;  /* 0x0000000aa9a97c23 */ /* 0x100fe20008010867 */
[----:B------:R-:W-:Y:S01]  /*9400*/  FMNMX.FTZ R186, R184, R195, !PT ;  /* 0x000000c3b8ba7209 */ /* 0x000fe20007810000 */
[----:B------:R-:W1:Y:S01]  /*9410*/  MUFU.TANH R182, R182 ;  /* 0x000000b600b67308 */ /* 0x000e620000002400 */
[----:B--2---:R-:W-:Y:S01]  /*9420*/  FSEL R178, R178, -INF , P3 ;  /* 0xff800000b2b27808 */ /* 0x004fe20001800000 */
[--C-:B------:R-:W-:Y:S01]  /*9430*/  FFMA.FTZ R172, R172, UR10, -R103.reuse ;  /* 0x0000000aacac7c23 */ /* 0x100fe20008010867 */
[----:B------:R-:W-:Y:S01]  /*9440*/  FMNMX.FTZ R195, R187, R186, !PT ;  /* 0x000000babbc37209 */ /* 0x000fe20007810000 */
[--C-:B------:R-:W-:Y:S01]  /*9450*/  FFMA.FTZ R173, R173, UR10, -R103.reuse ;  /* 0x0000000aadad7c23 */ /* 0x100fe20008010867 */
[----:B------:R-:W-:Y:S01]  /*9460*/  ISETP.GT.AND P3, PT, R189, 0x38, PT ;  /* 0x00000038bd00780c */ /* 0x000fe20003f64270 */
        /* <DEDUP_REMOVED lines=8> */
[--C-:B------:R-:W-:Y:S01]  /*94f0*/  FFMA.FTZ R181, R181, UR10, -R103.reuse ;  /* 0x0000000ab5b57c23 */ /* 0x100fe20008010867 */
        /* <DEDUP_REMOVED lines=36> */
[----:B------:R-:W-:Y:S01]  /*9740*/  ISETP.GT.AND P3, PT, R189, 0x50, PT ;  /* 0x00000050bd00780c */ /* 0x000fe20003f64270 */
[--C-:B------:R-:W-:Y:S01]  /*9750*/  FFMA.FTZ R145, R145, UR10, -R103.reuse ;  /* 0x0000000a91917c23 */ /* 0x100fe20008010867 */
        /* <DEDUP_REMOVED lines=12> */
[----:B-1----:R-:W-:Y:S01]  /*9820*/  FSEL R162, R162, -INF , P3 ;  /* 0xff800000a2a27808 */ /* 0x002fe20001800000 */
[--C-:B------:R-:W-:Y:S01]  /*9830*/  FFMA.FTZ R7, R7, UR10, -R103.reuse ;  /* 0x0000000a07077c23 */ /* 0x100fe20008010867 */
[----:B------:R-:W-:Y:S01]  /*9840*/  ISETP.GT.AND P3, PT, R189, 0x58, PT ;  /* 0x00000058bd00780c */ /* 0x000fe20003f64270 */
[--C-:B------:R-:W-:Y:S01]  /*9850*/  FFMA.FTZ R133, R133, UR10, -R103.reuse ;  /* 0x0000000a85857c23 */ /* 0x100fe20008010867 */
[----:B------:R-:W-:Y:S01]  /*9860*/  FMNMX.FTZ R186, R162, R195, !PT ;  /* 0x000000c3a2ba7209 */ /* 0x000fe20007810000 */
[--C-:B------:R-:W-:Y:S01]  /*9870*/  FFMA.FTZ R105, R105, UR10, -R103.reuse ;  /* 0x0000000a69697c23 */ /* 0x100fe20008010867 */
[----:B------:R-:W-:-:S01]  /*9880*/  FFMA.FTZ R93, R93, UR10, -R103 ;  /* 0x0000000a5d5d7c23 */ /* 0x000fc20008010867 */
        /* <DEDUP_REMOVED lines=10> */
[----:B------:R-:W-:Y:S01]  /*9930*/  FFMA.FTZ R111, R111, UR10, -R103 ;  /* 0x0000000a6f6f7c23 */ /* 0x000fe20008010867 */
        /* <DEDUP_REMOVED lines=15> */
[----:B-1----:R-:W-:Y:S01]  /*9a30*/  FSEL R142, R142, -INF , P3 ;  /* 0xff8000008e8e7808 */ /* 0x002fe20001800000 */
[----:B------:R-:W-:Y:S02]  /*9a40*/  WARPGROUP.DEPBAR.LE gsb0, 0x0 ;  /* 0x00008000000079c5 */ /* 0x000fe40000010000 */
[----:B------:R-:W-:Y:S01]  /*9a50*/  ISETP.GT.AND P3, PT, R189, 0x70, PT ;  /* 0x00000070bd00780c */ /* 0x000fe20003f64270 */
[----:B------:R-:W-:Y:S01]  /*9a60*/  WARPGROUP.ARRIVE ;  /* 0x00000000000079c5 */ /* 0x000fe20000000000 */
[----:B------:R-:W-:Y:S02]  /*9a70*/  FMNMX.FTZ R186, R142, R195, !PT ;  /* 0x000000c38eba7209 */ /* 0x000fe40007810000 */
[----:B------:R-:W1:Y:S01]  /*9a80*/  MUFU.TANH R147, R147 ;  /* 0x0000009300937308 */ /* 0x000e620000002400 */
[----:B--2---:R-:W-:Y:S02]  /*9a90*/  FSEL R143, R143, -INF , P4 ;  /* 0xff8000008f8f7808 */ /* 0x004fe40002000000 */
[----:B------:R-:W-:Y:S01]  /*9aa0*/  ISETP.GT.AND P4, PT, R189, 0x71, PT ;  /* 0x00000071bd00780c */ /* 0x000fe20003f84270 */
[----:B------:R-:W-:Y:S01]  /*9ab0*/  QGMMA.64x128x32.F32.E4M3.E4M3 R24, R208, gdesc[UR4], R24, gsb0 ;  /* 0x01e00004d0187df3 */ /* 0x000fe20008000818 */
[----:B------:R-:W-:Y:S01]  /*9ac0*/  FMNMX.FTZ R195, R143, R186, !PT ;  /* 0x000000ba8fc37209 */ /* 0x000fe20007810000 */
[----:B------:R-:W-:-:S02]  /*9ad0*/  UIADD3 UR6, UR11, 0x500, URZ ;  /* 0x000005000b067890 */ /* 0x000fc4000fffe03f */
        /* <DEDUP_REMOVED lines=71> */
[----:B------:R-:W-:Y:S02]  /*9f50*/  WARPGROUP.DEPBAR.LE gsb0, 0x0 ;  /* 0x00008000000079c5 */ /* 0x000fe40000010000 */
[----:B------:R-:W-:Y:S01]  /*9f60*/  ISETP.GT.AND P4, PT, R189, 0xb9, PT ;  /* 0x000000b9bd00780c */ /* 0x000fe20003f84270 */
[----:B------:R-:W-:Y:S01]  /*9f70*/  WARPGROUP.ARRIVE ;  /* 0x00000000000079c5 */ /* 0x000fe20000000000 */
[----:B------:R-:W-:Y:S02]  /*9f80*/  FMNMX.FTZ R195, R115, R186, !PT ;  /* 0x000000ba73c37209 */ /* 0x000fe40007810000 */
[----:B------:R-:W2:Y:S01]  /*9f90*/  MUFU.TANH R90, R90 ;  /* 0x0000005a005a7308 */ /* 0x000ea20000002400 */
[----:B0-----:R-:W-:Y:S02]  /*9fa0*/  FSEL R132, R118, -INF , P3 ;  /* 0xff80000076847808 */ /* 0x001fe40001800000 */
[----:B------:R-:W-:Y:S01]  /*9fb0*/  ISETP.GT.AND P3, PT, R189, 0xc0, PT ;  /* 0x000000c0bd00780c */ /* 0x000fe20003f64270 */
[----:B------:R-:W-:Y:S01]  /*9fc0*/  QGMMA.64x128x32.F32.E4M3.E4M3 R24, R204, gdesc[UR4], R24, gsb0 ;  /* 0x01e00004cc187df3 */ /* 0x000fe20008000818 */
[----:B------:R-:W-:Y:S01]  /*9fd0*/  FMNMX.FTZ R186, R132, R195, !PT ;  /* 0x000000c384ba7209 */ /* 0x000fe20007810000 */
[----:B------:R-:W-:-:S02]  /*9fe0*/  UIADD3 UR6, UR11, 0x600, URZ ;  /* 0x000006000b067890 */ /* 0x000fc4000fffe03f */
[----:B------:R-:W0:Y:S01]  /*9ff0*/  MUFU.TANH R91, R91 ;  /* 0x0000005b005b7308 */ /* 0x000e220000002400 */
[----:B-1----:R-:W-:Y:S01]  /*a000*/  FSEL R119, R119, -INF , P4 ;  /* 0xff80000077777808 */ /* 0x002fe20002000000 */
[----:B------:R-:W-:Y:S01]  /*a010*/  UMOV UR7, 0xc0000010 ;  /* 0xc000001000077882 */ /* 0x000fe20000000000 */
[----:B------:R-:W-:Y:S02]  /*a020*/  ISETP.GT.AND P4, PT, R189, 0xc1, PT ;  /* 0x000000c1bd00780c */ /* 0x000fe40003f84270 */
[----:B------:R-:W-:-:S03]  /*a030*/  FMNMX.FTZ R195, R119, R186, !PT ;  /* 0x000000ba77c37209 */ /* 0x000fc60007810000 */
[----:B------:R-:W-:Y:S01]  /*a040*/  MUFU.TANH R94, R94 ;  /* 0x0000005e005e7308 */ /* 0x000fe20000002400 */
[----:B--2---:R-:W-:Y:S02]  /*a050*/  FSEL R90, R90, -INF , P3 ;  /* 0xff8000005a5a7808 */ /* 0x004fe40001800000 */
[----:B------:R-:W-:Y:S02]  /*a060*/  ISETP.GT.AND P3, PT, R189, 0xc8, PT ;  /* 0x000000c8bd00780c */ /* 0x000fe40003f64270 */
[----:B------:R-:W-:-:S03]  /*a070*/  FMNMX.FTZ R186, R90, R195, !PT ;  /* 0x000000c35aba7209 */ /* 0x000fc60007810000 */
[----:B------:R-:W1:Y:S01]  /*a080*/  MUFU.TANH R95, R95 ;  /* 0x0000005f005f7308 */ /* 0x000e620000002400 */
[----:B0-----:R-:W-:Y:S02]  /*a090*/  FSEL R91, R91, -INF , P4 ;  /* 0xff8000005b5b7808 */ /* 0x001fe40002000000 */
[----:B------:R-:W-:Y:S02]  /*a0a0*/  ISETP.GT.AND P4, PT, R189, 0xc9, PT ;  /* 0x000000c9bd00780c */ /* 0x000fe40003f84270 */
[----:B------:R-:W-:-:S03]  /*a0b0*/  FMNMX.FTZ R195, R91, R186, !PT ;  /* 0x000000ba5bc37209 */ /* 0x000fc60007810000 */
[----:B------:R-:W0:Y:S08]  /*a0c0*/  MUFU.TANH R98, R98 ;  /* 0x0000006200627308 */ /* 0x000e300000002400 */
[----:B------:R-:W2:Y:S01]  /*a0d0*/  MUFU.TANH R99, R99 ;  /* 0x0000006300637308 */ /* 0x000ea20000002400 */
[----:B-1----:R-:W-:Y:S02]  /*a0e0*/  FSEL R95, R95, -INF , P4 ;  /* 0xff8000005f5f7808 */ /* 0x002fe40002000000 */
[----:B------:R-:W-:-:S05]  /*a0f0*/  ISETP.GT.AND P4, PT, R189, 0xd1, PT ;  /* 0x000000d1bd00780c */ /* 0x000fca0003f84270 */
[----:B------:R1:W-:Y:S08]  /*a100*/  MUFU.EX2 R114, R192 ;  /* 0x000000c000727308 */ /* 0x0003f00000000800 */
[----:B------:R-:W3:Y:S01]  /*a110*/  MUFU.TANH R102, R102 ;  /* 0x0000006600667308 */ /* 0x000ee20000002400 */
[----:B-1----:R-:W-:-:S01]  /*a120*/  FFMA.FTZ R192, R104, UR10, -R103 ;  /* 0x0000000a68c07c23 */ /* 0x002fc20008010867 */
[----:B------:R-:W-:-:S02]  /*a130*/  FSEL R104, R94, -INF , P3 ;  /* 0xff8000005e687808 */ /* 0x000fc40001800000 */
[----:B------:R-:W-:Y:S02]  /*a140*/  ISETP.GT.AND P3, PT, R189, 0xd0, PT ;  /* 0x000000d0bd00780c */ /* 0x000fe40003f64270 */
[----:B------:R-:W-:Y:S02]  /*a150*/  FMNMX.FTZ R186, R104, R195, !PT ;  /* 0x000000c368ba7209 */ /* 0x000fe40007810000 */
[----:B------:R-:W1:Y:S01]  /*a160*/  MUFU.TANH R191, R191 ;  /* 0x000000bf00bf7308 */ /* 0x000e620000002400 */
[----:B0-----:R-:W-:Y:S02]  /*a170*/  FSEL R98, R98, -INF , P3 ;  /* 0xff80000062627808 */ /* 0x001fe40001800000 */
[----:B------:R-:W-:Y:S02]  /*a180*/  FMNMX.FTZ R195, R95, R186, !PT ;  /* 0x000000ba5fc37209 */ /* 0x000fe40007810000 */
[----:B------:R-:W-:Y:S02]  /*a190*/  ISETP.GT.AND P3, PT, R189, 0xd8, PT ;  /* 0x000000d8bd00780c */ /* 0x000fe40003f64270 */
[----:B--2---:R-:W-:Y:S01]  /*a1a0*/  FSEL R99, R99, -INF , P4 ;  /* 0xff80000063637808 */ /* 0x004fe20002000000 */
[----:B------:R0:W-:Y:S01]  /*a1b0*/  MUFU.EX2 R94, R192 ;  /* 0x000000c0005e7308 */ /* 0x0001e20000000800 */
[----:B------:R-:W-:Y:S01]  /*a1c0*/  ISETP.GT.AND P4, PT, R189, 0xd9, PT ;  /* 0x000000d9bd00780c */ /* 0x000fe20003f84270 */
[----:B------:R-:W-:Y:S01]  /*a1d0*/  FFMA.FTZ R189, R92, UR10, -R103 ;  /* 0x0000000a5cbd7c23 */ /* 0x000fe20008010867 */
[----:B---3--:R-:W-:-:S05]  /*a1e0*/  FSEL R186, R102, -INF , P3 ;  /* 0xff80000066ba7808 */ /* 0x008fca0001800000 */
[----:B------:R2:W-:Y:S01]  /*a1f0*/  MUFU.EX2 R118, R194 ;  /* 0x000000c200767308 */ /* 0x0005e20000000800 */
[----:B0-----:R-:W-:Y:S01]  /*a200*/  FMNMX.FTZ R192, R98, R195, !PT ;  /* 0x000000c362c07209 */ /* 0x001fe20007810000 */
[----:B------:R-:W-:Y:S01]  /*a210*/  FFMA.FTZ R195, R116, UR10, -R103 ;  /* 0x0000000a74c37c23 */ /* 0x000fe20008010867 */
[----:B-1----:R-:W-:Y:S01]  /*a220*/  FSEL R191, R191, -INF , P4 ;  /* 0xff800000bfbf7808 */ /* 0x002fe20002000000 */
[----:B------:R-:W-:-:S04]  /*a230*/  IMAD.U32 R116, RZ, RZ, UR10 ;  /* 0x0000000aff747e24 */ /* 0x000fc8000f8e00ff */
[----:B------:R-:W-:Y:S01]  /*a240*/  MUFU.EX2 R128, R128 ;  /* 0x0000008000807308 */ /* 0x000fe20000000800 */
[----:B--2---:R-:W-:-:S01]  /*a250*/  FFMA.FTZ R194, R89, UR10, -R103 ;  /* 0x0000000a59c27c23 */ /* 0x004fc20008010867 */
        /* <DEDUP_REMOVED lines=9> */
[----:B------:R-:W-:Y:S01]  /*a2f0*/  FSEL R112, R88, RZ, P2 ;  /* 0x000000ff58707208 */ /* 0x000fe20001000000 */
[----:B------:R-:W-:Y:S01]  /*a300*/  FFMA.FTZ R103, R190, UR10, -R103 ;  /* 0x0000000abe677c23 */ /* 0x000fe20008010867 */
        /* <DEDUP_REMOVED lines=9> */
[----:B------:R-:W-:Y:S01]  /*a3a0*/  MUFU.EX2 R15, R15 ;  /* 0x0000000f000f7308 */ /* 0x000fe20000000800 */
[----:B------:R-:W-:-:S02]  /*a3b0*/  WARPGROUP.DEPBAR.LE gsb0, 0x0 ;  /* 0x00008000000079c5 */ /* 0x000fc40000010000 */
[----:B------:R-:W-:-:S05]  /*a3c0*/  WARPGROUP.ARRIVE ;  /* 0x00000000000079c5 */ /* 0x000fca0000000000 */
[----:B------:R-:W-:Y:S01]  /*a3d0*/  MUFU.EX2 R20, R20 ;  /* 0x0000001400147308 */ /* 0x000fe20000000800 */
[----:B------:R-:W-:Y:S01]  /*a3e0*/  QGMMA.64x128x32.F32.E4M3.E4M3 R24, R200, gdesc[UR4], R24, gsb0 ;  /* 0x01e00004c8187df3 */ /* 0x000fe20008000818 */
[----:B0-----:R-:W-:Y:S01]  /*a3f0*/  FMNMX.FTZ R89, R192, R89, !PT ;  /* 0x00000059c0597209 */ /* 0x001fe20007810000 */
[----:B-1----:R-:W-:-:S03]  /*a400*/  FFMA.FTZ R192, R5, R3, R128 ;  /* 0x0000000305c07223 */ /* 0x002fc60000010080 */
[C---:B------:R-:W-:Y:S01]  /*a410*/  FSETP.NEU.FTZ.AND P2, PT, R89.reuse, -INF , PT ;  /* 0xff8000005900780b */ /* 0x040fe20003f5d000 */
[----:B------:R-:W-:-:S01]  /*a420*/  FFMA.FTZ R116, R89, R116, -8 ;  /* 0xc100000059747423 */ /* 0x000fc20000010074 */
[----:B------:R-:W-:Y:S04]  /*a430*/  MUFU.EX2 R185, R185 ;  /* 0x000000b900b97308 */ /* 0x000fe80000000800 */
[----:B------:R-:W-:-:S04]  /*a440*/  FSEL R116, R116, RZ, P2 ;  /* 0x000000ff74747208 */ /* 0x000fc80001000000 */
[----:B------:R-:W-:Y:S01]  /*a450*/  MUFU.EX2 R168, R168 ;  /* 0x000000a800a87308 */ /* 0x000fe20000000800 */
[----:B------:R-:W-:-:S01]  /*a460*/  FFMA.FTZ R103, R187, UR10, -R116 ;  /* 0x0000000abb677c23 */ /* 0x000fc20008010874 */
[----:B------:R-:W-:Y:S01]  /*a470*/  FSEL R187, R89, RZ, P2 ;  /* 0x000000ff59bb7208 */ /* 0x000fe20001000000 */
[----:B------:R-:W-:-:S01]  /*a480*/  FFMA.FTZ R190, R142, UR10, -R116 ;  /* 0x0000000a8ebe7c23 */ /* 0x000fc20008010874 */
[--C-:B------:R-:W-:Y:S01]  /*a490*/  FFMA.FTZ R9, R9, UR10, -R116.reuse ;  /* 0x0000000a09097c23 */ /* 0x100fe20008010874 */
[----:B------:R-:W-:-:S01]  /*a4a0*/  FFMA.FTZ R10, R10, UR10, -R116 ;  /* 0x0000000a0a0a7c23 */ /* 0x000fc20008010874 */
[----:B------:R-:W-:Y:S01]  /*a4b0*/  FFMA.FTZ R13, R13, UR10, -R116 ;  /* 0x0000000a0d0d7c23 */ /* 0x000fe20008010874 */
[----:B------:R-:W-:-:S01]  /*a4c0*/  FADD.FTZ R187, -R187, R6 ;  /* 0x00000006bbbb7221 */ /* 0x000fc20000010100 */
[--C-:B------:R-:W-:Y:S01]  /*a4d0*/  FFMA.FTZ R14, R14, UR10, -R116.reuse ;  /* 0x0000000a0e0e7c23 */ /* 0x100fe20008010874 */
[----:B------:R-:W-:-:S01]  /*a4e0*/  FFMA.FTZ R21, R21, UR10, -R116 ;  /* 0x0000000a15157c23 */ /* 0x000fc20008010874 */
[----:B------:R-:W-:Y:S01]  /*a4f0*/  MUFU.EX2 R9, R9 ;  /* 0x0000000900097308 */ /* 0x000fe20000000800 */
[----:B------:R-:W-:Y:S01]  /*a500*/  FMUL.FTZ R142, R187, UR10 ;  /* 0x0000000abb8e7c20 */ /* 0x000fe20008410000 */
[----:B------:R-:W-:Y:S01]  /*a510*/  FFMA.FTZ R184, R184, UR10, -R116 ;  /* 0x0000000ab8b87c23 */ /* 0x000fe20008010874 */
[----:B------:R-:W-:-:S01]  /*a520*/  FADD.FTZ R187, R193, R192 ;  /* 0x000000c0c1bb7221 */ /* 0x000fc20000010000 */
        /* <DEDUP_REMOVED lines=50> */
[----:B------:R-:W-:-:S02]  /*a850*/  FFMA.FTZ R99, R99, UR10, -R116 ;  /* 0x0000000a63637c23 */ /* 0x000fc40008010874 */
        /* <DEDUP_REMOVED lines=8> */
[----:B------:R-:W-:-:S03]  /*a8e0*/  FADD.FTZ R187, R15, R190 ;  /* 0x000000be0fbb7221 */ /* 0x000fc60000010000 */
        /* <DEDUP_REMOVED lines=79> */
[----:B------:R-:W-:-:S02]  /*ade0*/  FFMA.FTZ R117, R129, UR10, -R116 ;  /* 0x0000000a81757c23 */ /* 0x000fc40008010874 */
[----:B------:R-:W-:-:S03]  /*adf0*/  FADD.FTZ R192, R6, R187 ;  /* 0x000000bb06c07221 */ /* 0x000fc60000010000 */
        /* <DEDUP_REMOVED lines=10> */
[----:B------:R-:W-:-:S05]  /*aea0*/  IMAD.U32 R187, RZ, RZ, UR56 ;  /* 0x00000038ffbb7e24 */ /* 0x000fca000f8e00ff */
[----:B------:R-:W-:Y:S01]  /*aeb0*/  @!P1 LEA R187, R187, UR41, 0x3 ;  /* 0x00000029bbbb9c11 */ /* 0x000fe2000f8e18ff */
[----:B------:R-:W2:Y:S01]  /*aec0*/  MUFU.EX2 R148, R148 ;  /* 0x0000009400947308 */ /* 0x000ea20000000800 */
[----:B-1----:R-:W-:-:S07]  /*aed0*/  FADD.FTZ R3, R145, R2 ;  /* 0x0000000291037221 */ /* 0x002fce0000010000 */
[----:B------:R-:W-:Y:S01]  /*aee0*/  MUFU.EX2 R150, R150 ;  /* 0x0000009600967308 */ /* 0x000fe20000000800 */
[----:B0-----:R-:W-:-:S01]  /*aef0*/  FADD.FTZ R129, R147, R192 ;  /* 0x000000c093817221 */ /* 0x001fc20000010000 */
[--C-:B------:R-:W-:Y:S01]  /*af00*/  FFMA.FTZ R192, R115, UR10, -R116.reuse ;  /* 0x0000000a73c07c23 */ /* 0x100fe20008010874 */
[----:B------:R-:W-:-:S05]  /*af10*/  FFMA.FTZ R115, R132, UR10, -R116 ;  /* 0x0000000a84737c23 */ /* 0x000fca0008010874 */
[----:B------:R-:W0:Y:S01]  /*af20*/  MUFU.EX2 R149, R149 ;  /* 0x0000009500957308 */ /* 0x000e220000000800 */
[----:B--2---:R-:W-:-:S07]  /*af30*/  FADD.FTZ R2, R148, R3 ;  /* 0x0000000394027221 */ /* 0x004fce0000010000 */
        /* <DEDUP_REMOVED lines=9> */
[----:B------:R0:W-:Y:S08]  /*afd0*/  MUFU.EX2 R102, R194 ;  /* 0x000000c200667308 */ /* 0x0001f00000000800 */
[----:B------:R-:W2:Y:S01]  /*afe0*/  MUFU.EX2 R126, R126 ;  /* 0x0000007e007e7308 */ /* 0x000ea20000000800 */
[----:B0-----:R-:W-:-:S01]  /*aff0*/  FADD.FTZ R194, R150, R129 ;  /* 0x0000008196c27221 */ /* 0x001fc20000010000 */
[----:B-1----:R-:W-:-:S03]  /*b000*/  FADD.FTZ R2, R124, R3 ;  /* 0x000000037c027221 */ /* 0x002fc60000010000 */
[----:B------:R-:W-:-:S03]  /*b010*/  FADD.FTZ R129, R151, R194 ;  /* 0x000000c297817221 */ /* 0x000fc60000010000 */
[----:B------:R-:W0:Y:S01]  /*b020*/  MUFU.EX2 R125, R125 ;  /* 0x0000007d007d7308 */ /* 0x000e220000000800 */
[----:B------:R-:W-:-:S04]  /*b030*/  FADD.FTZ R132, R122, R129 ;  /* 0x000000817a847221 */ /* 0x000fc80000010000 */
[----:B------:R-:W-:Y:S01]  /*b040*/  FADD.FTZ R129, R123, R132 ;  /* 0x000000847b817221 */ /* 0x000fe20000010000 */
        /* <DEDUP_REMOVED lines=8> */
[----:B--2---:R-:W-:-:S04]  /*b0d0*/  FADD.FTZ R119, R7, R2 ;  /* 0x0000000207777221 */ /* 0x004fc80000010000 */
[----:B------:R-:W-:-:S03]  /*b0e0*/  FADD.FTZ R119, R114, R119 ;  /* 0x0000007772777221 */ /* 0x000fc60000010000 */
        /* <DEDUP_REMOVED lines=40> */
[--C-:B------:R-:W-:Y:S01]  /*b370*/  FFMA.FTZ R119, R186, UR10, -R116.reuse ;  /* 0x0000000aba777c23 */ /* 0x100fe20008010874 */
[----:B------:R-:W-:-:S05]  /*b380*/  FFMA.FTZ R116, R191, UR10, -R116 ;  /* 0x0000000abf747c23 */ /* 0x000fca0008010874 */
        /* <DEDUP_REMOVED lines=37> */
.L_x_7324:
        /* <DEDUP_REMOVED lines=133> */
[----:B------:R-:W-:Y:S01]  /*be30*/  UMOV UR54, UR56 ;  /* 0x0000003800367c82 */ /* 0x000fe20008000000 */
[----:B------:R-:W-:-:S05]  /*be40*/  UMOV UR55, UR7 ;  /* 0x0000000700377c82 */ /* 0x000fca0008000000 */
.L_x_7315:
[----:B------:R-:W-:-:S13]  /*be50*/  ISETP.LE.AND P2, PT, RZ, UR55, PT ;  /* 0x00000037ff007c0c */ /* 0x000fda000bf43270 */
[----:B------:R-:W-:Y:S05]  /*be60*/  @!P2 BRA `(.L_x_7326) ;  /* 0x00000044000ca947 */ /* 0x000fea0003800000 */
[----:B------:R-:W-:Y:S01]  /*be70*/  IMAD.MOV.U32 R6, RZ, RZ, R89 ;  /* 0x000000ffff067224 */ /* 0x000fe200078e0059 */
[----:B------:R-:W-:Y:S01]  /*be80*/  UMOV UR50, UR45 ;  /* 0x0000002d00327c82 */ /* 0x000fe20008000000 */
[----:B------:R-:W-:Y:S01]  /*be90*/  IMAD.MOV.U32 R5, RZ, RZ, R88 ;  /* 0x000000ffff057224 */ /* 0x000fe200078e0058 */
[----:B------:R-:W-:Y:S01]  /*bea0*/  UMOV UR49, UR54 ;  /* 0x0000003600317c82 */ /* 0x000fe20008000000 */
[----:B------:R-:W-:-:S05]  /*beb0*/  ULDC UR48, c[0x0][0x988] ;  /* 0x0002620000307ab9 */ /* 0x000fca0000000800 */
.L_x_7336:
[----:B------:R-:W-:Y:S01]  /*bec0*/  ISETP.NE.AND P3, PT, RZ, UR43, PT ;  /* 0x0000002bff007c0c */ /* 0x000fe2000bf65270 */
[----:B------:R-:W-:-:S04]  /*bed0*/  UISETP.NE.AND UP0, UPT, UR49, 0x1, UPT ;  /* 0x000000013100788c */ /* 0x000fc8000bf05270 */
[----:B------:R-:W-:-:S04]  /*bee0*/  USEL UR45, URZ, 0x1, UP0 ;  /* 0x000000013f2d7887 */ /* 0x000fc80008000000 */
[----:B------:R-:W-:-:S04]  /*bef0*/  ULOP3.LUT UR45, UR50, UR45, URZ, 0x3c, !UPT ;  /* 0x0000002d322d7292 */ /* 0x000fc8000f8e3c3f */
[----:B------:R-:W-:Y:S08]  /*bf00*/  @P3 BRA `(.L_x_7327) ;  /* 0x0000000000383947 */ /* 0x000ff00003800000 */
[----:B------:R-:W-:Y:S05]  /*bf10*/  @!P0 BRA `(.L_x_7328) ;  /* 0x0000000000048947 */ /* 0x000fea0003800000 */
[----:B------:R-:W-:Y:S01]  /*bf20*/  BPT.TRAP 0x1 ;  /* 0x000000040000795c */ /* 0x000fe20000300000 */
.L_x_7328:
        /* <DEDUP_REMOVED lines=9> */
.L_x_7329:
[----:B-1----:R-:W-:Y:S05]  /*bfc0*/  @P2 BRA `(.L_x_7327) ;  /* 0x0000000000082947 */ /* 0x002fea0003800000 */
[----:B------:R-:W1:Y:S02]  /*bfd0*/  SYNCS.PHASECHK.TRANS64.TRYWAIT P2, [UR6+0x2e830], R7 ;  /* 0x02e83007ff0075a7 */ /* 0x000e640008040146 */
[----:B-1----:R-:W-:Y:S05]  /*bfe0*/  @!P2 BRA `(.L_x_7330) ;  /* 0x000000c40088a947 */ /* 0x002fea0003800000 */
.L_x_7327:
        /* <DEDUP_REMOVED lines=186> */
.L_x_7332:
[----:B------:R-:W-:Y:S01]  /*cb90*/  ULEA UR6, UR49, UR41, 0x3 ;  /* 0x0000002931067291 */ /* 0x000fe2000f8e183f */
[----:B------:R-:W-:-:S05]  /*cba0*/  IMAD.U32 R7, RZ, RZ, UR50 ;  /* 0x00000032ff077e24 */ /* 0x000fca000f8e00ff */
[----:B------:R-:W-:-:S04]  /*cbb0*/  SHF.L.U32 R7, R7, 0x1f, RZ ;  /* 0x0000001f07077819 */ /* 0x000fc800000006ff */
[----:B------:R0:W1:Y:S01]  /*cbc0*/  SYNCS.PHASECHK.TRANS64.TRYWAIT P2, [UR6+0x2e850], R7 ;  /* 0x02e85007ff0075a7 */ /* 0x0000620008040146 */
[----:B------:R-:W-:Y:S05]  /*cbd0*/  @!P0 BRA `(.L_x_7333) ;  /* 0x0000000000048947 */ /* 0x000fea0003800000 */
[----:B------:R-:W-:Y:S01]  /*cbe0*/  BPT.TRAP 0x1 ;  /* 0x000000040000795c */ /* 0x000fe20000300000 */
.L_x_7333:
[----:B-1----:R-:W-:Y:S05]  /*cbf0*/  @P2 BRA `(.L_x_7331) ;  /* 0x0000000000082947 */ /* 0x002fea0003800000 */
[----:B------:R-:W1:Y:S02]  /*cc00*/  SYNCS.PHASECHK.TRANS64.TRYWAIT P2, [UR6+0x2e850], R7 ;  /* 0x02e85007ff0075a7 */ /* 0x000e640008040146 */
[----:B-1----:R-:W-:Y:S05]  /*cc10*/  @!P2 BRA `(.L_x_7334) ;  /* 0x000000b80094a947 */ /* 0x002fea0003800000 */
.L_x_7331:
        /* <DEDUP_REMOVED lines=27> */
[----:B------:R-:W2:Y:S01]  /*cdd0*/  MUFU.TANH R7, R7 ;  /* 0x0000000700077308 */ /* 0x000ea20000002400 */
[----:B------:R-:W-:Y:S01]  /*cde0*/  UMOV UR7, 0xc0000010 ;  /* 0xc000001000077882 */ /* 0x000fe20000000000 */
[----:B0-----:R-:W-:Y:S01]  /*cdf0*/  FMNMX.FTZ R190, R8, R5, !PT ;  /* 0x0000000508be7209 */ /* 0x001fe20007810000 */
[C---:B------:R-:W-:Y:S01]  /*ce00*/  FMUL.FTZ R188, R0.reuse, R199 ;  /* 0x000000c700bc7220 */ /* 0x040fe20000410000 */
[C---:B------:R-:W-:Y:S01]  /*ce10*/  FMUL.FTZ R168, R0.reuse, R168 ;  /* 0x000000a800a87220 */ /* 0x040fe20000410000 */
[C---:B------:R-:W-:Y:S01]  /*ce20*/  FMUL.FTZ R170, R0.reuse, R170 ;  /* 0x000000aa00aa7220 */ /* 0x040fe20000410000 */
[C---:B------:R-:W-:Y:S01]  /*ce30*/  FMUL.FTZ R169, R0.reuse, R169 ;  /* 0x000000a900a97220 */ /* 0x040fe20000410000 */
        /* <DEDUP_REMOVED lines=123> */
[----:B------:R-:W-:-:S06]  /*d5f0*/  UMOV UR10, UR48 ;  /* 0x00000030000a7c82 */ /* 0x000fcc0008000000 */
        /* <DEDUP_REMOVED lines=89> */
[----:B------:R-:W-:Y:S02]  /*db90*/  WARPGROUP.DEPBAR.LE gsb0, 0x0 ;  /* 0x00008000000079c5 */ /* 0x000fe40000010000 */
[----:B------:R-:W-:Y:S01]  /*dba0*/  WARPGROUP.ARRIVE ;  /* 0x00000000000079c5 */ /* 0x000fe20000000000 */
[----:B-1----:R-:W-:-:S04]  /*dbb0*/  FMNMX.FTZ R191, R143, R192, !PT ;  /* 0x000000c08fbf7209 */ /* 0x002fc80007810000 */
        /* <DEDUP_REMOVED lines=125> */
[----:B------:R-:W-:Y:S02]  /*e390*/  WARPGROUP.DEPBAR.LE gsb0, 0x0 ;  /* 0x00008000000079c5 */ /* 0x000fe40000010000 */
[----:B------:R-:W-:Y:S01]  /*e3a0*/  WARPGROUP.ARRIVE ;  /* 0x00000000000079c5 */ /* 0x000fe20000000000 */
[----:B-1----:R-:W-:-:S05]  /*e3b0*/  FMNMX.FTZ R191, R88, R89, !PT ;  /* 0x0000005958bf7209 */ /* 0x002fca0007810000 */
[----:B------:R-:W-:Y:S01]  /*e3c0*/  QGMMA.64x128x32.F32.E4M3.E4M3 R24, R200, gdesc[UR4], R24, gsb0 ;  /* 0x01e00004c8187df3 */ /* 0x000fe20008000818 */
[----:B------:R-:W1:Y:S01]  /*e3d0*/  SHFL.BFLY PT, R194, R191, 0x1, 0x1f ;  /* 0x0c201f00bfc27f89 */ /* 0x000e6200000e0000 */
[----:B0-----:R-:W-:-:S05]  /*e3e0*/  FMNMX.FTZ R193, R192, R193, !PT ;  /* 0x000000c1c0c17209 */ /* 0x001fca0007810000 */
[----:B------:R-:W0:Y:S01]  /*e3f0*/  SHFL.BFLY PT, R196, R193, 0x1, 0x1f ;  /* 0x0c201f00c1c47f89 */ /* 0x000e2200000e0000 */
[----:B-1----:R-:W-:Y:S01]  /*e400*/  FMNMX.FTZ R88, R191, R194, !PT ;  /* 0x000000c2bf587209 */ /* 0x002fe20007810000 */
[----:B------:R-:W-:Y:S01]  /*e410*/  IMAD.U32 R191, RZ, RZ, UR10 ;  /* 0x0000000affbf7e24 */ /* 0x000fe2000f8e00ff */
[----:B------:R-:W-:-:S03]  /*e420*/  IADD3 R194, -R23, 0xb, RZ ;  /* 0x0000000b17c27810 */ /* 0x000fc60007ffe1ff */
        /* <DEDUP_REMOVED lines=84> */
[----:B------:R-:W-:Y:S01]  /*e970*/  FFMA.FTZ R101, R101, UR10, -R191 ;  /* 0x0000000a65657c23 */ /* 0x000fe200080108bf */
[----:B0-----:R-:W-:-:S01]  /*e980*/  FADD.FTZ R191, R7, R188 ;  /* 0x000000bc07bf7221 */ /* 0x001fc20000010000 */
        /* <DEDUP_REMOVED lines=60> */
[----:B------:R-:W-:-:S06]  /*ed50*/  WARPGROUP.DEPBAR.LE gsb0, 0x0 ;  /* 0x00008000000079c5 */ /* 0x000fcc0000010000 */
        /* <DEDUP_REMOVED lines=160> */
[----:B------:R-:W-:Y:S01]  /*f760*/  FFMA.FTZ R98, R99, UR10, -R189 ;  /* 0x0000000a63627c23 */ /* 0x000fe200080108bd */
[----:B------:R-:W-:-:S05]  /*f770*/  IMAD.U32 R99, RZ, RZ, UR54 ;  /* 0x00000036ff637e24 */ /* 0x000fca000f8e00ff */
        /* <DEDUP_REMOVED lines=8> */
[----:B------:R-:W-:Y:S01]  /*f800*/  @!P1 LEA R188, R99, UR41, 0x3 ;  /* 0x0000002963bc9c11 */ /* 0x000fe2000f8e18ff */
[----:B------:R-:W-:-:S05]  /*f810*/  FFMA.FTZ R99, R102, UR10, -R189 ;  /* 0x0000000a66637c23 */ /* 0x000fca00080108bd */
[----:B------:R-:W1:Y:S01]  /*f820*/  MUFU.EX2 R190, R190 ;  /* 0x000000be00be7308 */ /* 0x000e620000000800 */
[----:B--2---:R-:W-:-:S01]  /*f830*/  FADD.FTZ R195, R185, R2 ;  /* 0x00000002b9c37221 */ /* 0x004fc20000010000 */
[----:B------:R-:W-:-:S05]  /*f840*/  @!P1 VIADD R2, R188, 0x2e840 ;  /* 0x0002e840bc029836 */ /* 0x000fca0000000000 */
[----:B------:R-:W-:Y:S01]  /*f850*/  @!P1 PRMT R2, RZ, 0x654, R2 ;  /* 0x00000654ff029816 */ /* 0x000fe20000000002 */
[----:B------:R-:W2:Y:S01]  /*f860*/  MUFU.EX2 R91, R91 ;  /* 0x0000005b005b7308 */ /* 0x000ea20000000800 */
[----:B0-----:R-:W-:-:S01]  /*f870*/  FADD.FTZ R102, R90, R3 ;  /* 0x000000035a667221 */ /* 0x001fc20000010000 */
[----:B------:R0:W-:Y:S06]  /*f880*/  BAR.ARV R194, 0x100 ;  /* 0x000400c20000751d */ /* 0x0001ec0000002000 */
[----:B------:R-:W3:Y:S01]  /*f890*/  MUFU.EX2 R92, R92 ;  /* 0x0000005c005c7308 */ /* 0x000ee20000000800 */
[----:B-1----:R-:W-:-:S01]  /*f8a0*/  FADD.FTZ R195, R190, R195 ;  /* 0x000000c3bec37221 */ /* 0x002fc20000010000 */
[----:B------:R1:W-:Y:S06]  /*f8b0*/  @!P1 SYNCS.ARRIVE.TRANS64.RED.A1T0 RZ, [R2+URZ], RZ ;  /* 0x000000ff02ff99a7 */ /* 0x0003ec000810043f */
[----:B------:R-:W4:Y:S01]  /*f8c0*/  MUFU.EX2 R94, R94 ;  /* 0x0000005e005e7308 */ /* 0x000f220000000800 */
[----:B--2---:R-:W-:-:S07]  /*f8d0*/  FADD.FTZ R3, R91, R102 ;  /* 0x000000665b037221 */ /* 0x004fce0000010000 */
[----:B------:R-:W2:Y:S01]  /*f8e0*/  MUFU.EX2 R93, R93 ;  /* 0x0000005d005d7308 */ /* 0x000ea20000000800 */
[----:B---3--:R-:W-:-:S07]  /*f8f0*/  FADD.FTZ R102, R92, R195 ;  /* 0x000000c35c667221 */ /* 0x008fce0000010000 */
[----:B------:R-:W3:Y:S01]  /*f900*/  MUFU.EX2 R191, R191 ;  /* 0x000000bf00bf7308 */ /* 0x000ee20000000800 */
[----:B----4-:R-:W-:-:S07]  /*f910*/  FADD.FTZ R188, R94, R3 ;  /* 0x000000035ebc7221 */ /* 0x010fce0000010000 */
        /* <DEDUP_REMOVED lines=16> */
[----:B-1----:R-:W-:-:S03]  /*fa20*/  FADD.FTZ R3, R101, R102 ;  /* 0x0000006665037221 */ /* 0x002fc60000010000 */
[----:B--2---:R-:W-:Y:S01]  /*fa30*/  FADD.FTZ R2, R103, R2 ;  /* 0x0000000267027221 */ /* 0x004fe20000010000 */
[----:B0-----:R-:W-:Y:S06]  /*fa40*/  @!P0 BRA `(.L_x_7335) ;  /* 0x0000000000048947 */ /* 0x001fec0003800000 */
[----:B------:R-:W-:Y:S01]  /*fa50*/  BPT.TRAP 0x1 ;  /* 0x000000040000795c */ /* 0x000fe20000300000 */
.L_x_7335:
        /* <DEDUP_REMOVED lines=132> */
.L_x_7326:
[----:B------:R-:W-:Y:S06]  /*102a0*/  BAR.ARV 0x8, 0x120 ;  /* 0x0204800000007b1d */ /* 0x000fec0000002000 */
[----:B------:R-:W-:Y:S05]  /*102b0*/  @!P0 BRA `(.L_x_7337) ;  /* 0x0000000000048947 */ /* 0x000fea0003800000 */
[----:B------:R-:W-:Y:S01]  /*102c0*/  BPT.TRAP 0x1 ;  /* 0x000000040000795c */ /* 0x000fe20000300000 */
.L_x_7337:
[----:B------:R-:W-:Y:S01]  /*102d0*/  ULEA UR4, UR54, UR41, 0x3 ;  /* 0x0000002936047291 */ /* 0x000fe2000f8e183f */
[----:B------:R-:W-:-:S05]  /*102e0*/  IMAD.U32 R0, RZ, RZ, UR45 ;  /* 0x0000002dff007e24 */ /* 0x000fca000f8e00ff */
[----:B------:R-:W-:-:S04]  /*102f0*/  SHF.L.U32 R0, R0, 0x1f, RZ ;  /* 0x0000001f00007819 */ /* 0x000fc800000006ff */
[----:B------:R0:W1:Y:S01]  /*10300*/  SYNCS.PHASECHK.TRANS64.TRYWAIT P1, [UR4+0x2e850], R0 ;  /* 0x02e85000ff0075a7 */ /* 0x0000620008020144 */
[----:B------:R-:W-:Y:S05]  /*10310*/  @!P0 BRA `(.L_x_7338) ;  /* 0x0000000000048947 */ /* 0x000fea0003800000 */
[----:B------:R-:W-:Y:S01]  /*10320*/  BPT.TRAP 0x1 ;  /* 0x000000040000795c */ /* 0x000fe20000300000 */
.L_x_7338:
[----:B-1----:R-:W-:Y:S05]  /*10330*/  @P1 BRA `(.L_x_7339) ;  /* 0x0000000000081947 */ /* 0x002fea0003800000 */
[----:B------:R-:W1:Y:S02]  /*10340*/  SYNCS.PHASECHK.TRANS64.TRYWAIT P1, [UR4+0x2e850], R0 ;  /* 0x02e85000ff0075a7 */ /* 0x000e640008020144 */
[----:B-1----:R-:W-:Y:S05]  /*10350*/  @!P1 BRA `(.L_x_7340) ;  /* 0x0000008000dc9947 */ /* 0x002fea0003800000 */
.L_x_7339:
        /* <DEDUP_REMOVED lines=12> */
[----:B------:R-:W-:Y:S01]  /*10420*/  @UP0 ULDC.64 UR14, c[0x0][0x9c8] ;  /* 0x00027200000e0ab9 */ /* 0x000fe20000000a00 */
[----:B------:R-:W-:Y:S01]  /*10430*/  @UP0 USHF.R.S32.HI UR9, URZ, 0x1f, UR44 ;  /* 0x0000001f3f090899 */ /* 0x000fe2000801142c */
[----:B------:R-:W-:Y:S01]  /*10440*/  UMOV UR6, UR5 ;  /* 0x0000000500067c82 */ /* 0x000fe20008000000 */
[----:B------:R-:W-:Y:S01]  /*10450*/  @UP0 UIMAD UR8, UR37, UR14, URZ ;  /* 0x0000000e250802a4 */ /* 0x000fe2000f8e023f */
[----:B------:R-:W-:Y:S01]  /*10460*/  QGMMA.64x128x32.F32.E4M3.E4M3 R24, R224, gdesc[UR4], R24, gsb0 ;  /* 0x01e00004e0187df3 */ /* 0x000fe20008000818 */
[----:B------:R-:W-:Y:S01]  /*10470*/  UIADD3 UR6, UR5, 0x100, URZ ;  /* 0x0000010005067890 */ /* 0x000fe2000fffe03f */
[----:B------:R-:W-:Y:S01]  /*10480*/  UMOV UR7, 0xc0000010 ;  /* 0xc000001000077882 */ /* 0x000fe20000000000 */
[----:B------:R-:W-:Y:S01]  /*10490*/  @UP0 UIMAD UR8, UR36, UR15, UR8 ;  /* 0x0000000f240802a4 */ /* 0x000fe2000f8e0208 */
        /* <DEDUP_REMOVED lines=13> */
[----:B------:R-:W-:-:S03]  /*10570*/  @UP0 UIMAD.WIDE.U32 UR6, UR36, UR14, URZ ;  /* 0x0000000e240602a5 */ /* 0x000fc6000f8e003f */
        /* <DEDUP_REMOVED lines=8> */
[----:B------:R-:W-:Y:S01]  /*10600*/  UIADD3 UR6, UR5, 0x400, URZ ;  /* 0x0000040005067890 */ /* 0x000fe2000fffe03f */
[----:B------:R-:W-:Y:S01]  /*10610*/  IMAD.U32 R4, RZ, RZ, UR8 ;  /* 0x00000008ff047e24 */ /* 0x000fe2000f8e00ff */
[----:B------:R-:W-:Y:S02]  /*10620*/  UMOV UR7, 0xc0000010 ;  /* 0xc000001000077882 */ /* 0x000fe40000000000 */
[----:B-1----:R-:W-:-:S05]  /*10630*/  IMAD.U32 R5, RZ, RZ, UR9 ;  /* 0x00000009ff057e24 */ /* 0x002fca000f8e00ff */
[----:B------:R1:W2:Y:S01]  /*10640*/  @P1 LDG.E R6, desc[UR52][R4.64] ;  /* 0x0000003404061981 */ /* 0x0002a2000c1e1900 */
[----:B------:R-:W-:Y:S02]  /*10650*/  WARPGROUP.DEPBAR.LE gsb0, 0x0 ;  /* 0x00008000000079c5 */ /* 0x000fe40000010000 */
[----:B------:R-:W-:-:S06]  /*10660*/  WARPGROUP.ARRIVE ;  /* 0x00000000000079c5 */ /* 0x000fcc0000000000 */
[----:B------:R-:W-:Y:S01]  /*10670*/  QGMMA.64x128x32.F32.E4M3.E4M3 R24, R208, gdesc[UR4], R24, gsb0 ;  /* 0x01e00004d0187df3 */ /* 0x000fe20008000818 */
[----:B------:R-:W-:Y:S01]  /*10680*/  UIADD3 UR6, UR5, 0x500, URZ ;  /* 0x0000050005067890 */ /* 0x000fe2000fffe03f */
[----:B------:R-:W-:Y:S01]  /*10690*/  UMOV UR7, 0xc0000010 ;  /* 0xc000001000077882 */ /* 0x000fe20000000000 */
[----:B0-----:R-:W0:Y:S04]  /*106a0*/  SHFL.BFLY PT, R0, R3, 0x2, 0x1f ;  /* 0x0c401f0003007f89 */ /* 0x001e2800000e0000 */
[----:B------:R-:W3:Y:S01]  /*106b0*/  SHFL.BFLY PT, R7, R2, 0x2, 0x1f ;  /* 0x0c401f0002077f89 */ /* 0x000ee200000e0000 */
[----:B------:R-:W-:Y:S02]  /*106c0*/  WARPGROUP.DEPBAR.LE gsb0, 0x0 ;  /* 0x00008000000079c5 */ /* 0x000fe40000010000 */
[----:B------:R-:W-:-:S06]  /*106d0*/  WARPGROUP.ARRIVE ;  /* 0x00000000000079c5 */ /* 0x000fcc0000000000 */
[----:B------:R-:W-:Y:S01]  /*106e0*/  QGMMA.64x128x32.F32.E4M3.E4M3 R24, R204, gdesc[UR4], R24, gsb0 ;  /* 0x01e00004cc187df3 */ /* 0x000fe20008000818 */
[----:B------:R-:W-:Y:S01]  /*106f0*/  UIADD3 UR6, UR5, 0x600, URZ ;  /* 0x0000060005067890 */ /* 0x000fe2000fffe03f */
[----:B------:R-:W-:Y:S01]  /*10700*/  UMOV UR7, 0xc0000010 ;  /* 0xc000001000077882 */ /* 0x000fe20000000000 */
[----:B0-----:R-:W-:-:S01]  /*10710*/  FADD.FTZ R0, R0, R3 ;  /* 0x0000000300007221 */ /* 0x001fc20000010000 */
[----:B---3--:R-:W-:-:S04]  /*10720*/  FADD.FTZ R7, R7, R2 ;  /* 0x0000000207077221 */ /* 0x008fc80000010000 */
[----:B-1----:R-:W0:Y:S04]  /*10730*/  SHFL.BFLY PT, R5, R0, 0x1, 0x1f ;  /* 0x0c201f0000057f89 */ /* 0x002e2800000e0000 */
[----:B------:R-:W1:Y:S01]  /*10740*/  SHFL.BFLY PT, R4, R7, 0x1, 0x1f ;  /* 0x0c201f0007047f89 */ /* 0x000e6200000e0000 */
[----:B------:R-:W-:Y:S01]  /*10750*/  MOV R3, RZ ;  /* 0x000000ff00037202 */ /* 0x000fe20000000f00 */
        /* <DEDUP_REMOVED lines=31> */
.L_x_7341:
        /* <DEDUP_REMOVED lines=74> */
.L_x_7308:
        /* <DEDUP_REMOVED lines=31> */
[----:B0-----:R-:W0:Y:S01]  /*10fe0*/  S2R R4, SR_SWINHI ;  /* 0x0000000000047919 */ /* 0x001e220000002f00 */
[----:B------:R-:W-:Y:S01]  /*10ff0*/  LOP3.LUT P0, R5, R51, 0x3, RZ, 0xc0, !PT ;  /* 0x0000000333057812 */ /* 0x000fe2000780c0ff */
[----:B------:R-:W-:Y:S01]  /*11000*/  ULEA UR4, UP2, UR36, UR4, 0x2 ;  /* 0x0000000424047291 */ /* 0x000fe2000f84103f */
[----:B------:R-:W-:Y:S01]  /*11010*/  F2FP.BF16.F32.PACK_AB R25, R25, R28 ;  /* 0x0000001c1919723e */ /* 0x000fe200000010ff */
[----:B------:R-:W-:Y:S01]  /*11020*/  UISETP.NE.AND.EX UP0, UPT, UR5, URZ, UPT, UP0 ;  /* 0x0000003f0500728c */ /* 0x000fe2000bf05300 */
[----:B------:R-:W-:Y:S01]  /*11030*/  ISETP.EQ.OR P0, PT, R5, 0x3, !P0 ;  /* 0x000000030500780c */ /* 0x000fe20004702670 */
[----:B------:R-:W-:Y:S01]  /*11040*/  ULEA.HI.X UR6, UR36, UR5, UR37, 0x2, UP2 ;  /* 0x0000000524067291 */ /* 0x000fe200090f1425 */
[----:B------:R-:W-:-:S02]  /*11050*/  F2FP.BF16.F32.PACK_AB R20, R15, R20 ;  /* 0x000000140f14723e */ /* 0x000fc400000010ff */
[----:B------:R-:W-:Y:S02]  /*11060*/  SEL R59, R11, R8, P0 ;  /* 0x000000080b3b7207 */ /* 0x000fe40000000000 */
[----:B------:R-:W-:Y:S02]  /*11070*/  SEL R61, R8, R11, P0 ;  /* 0x0000000b083d7207 */ /* 0x000fe40000000000 */
[----:B------:R-:W-:Y:S02]  /*11080*/  SEL R85, R10, R87, P0 ;  /* 0x000000570a557207 */ /* 0x000fe40000000000 */
[----:B------:R-:W-:Y:S02]  /*11090*/  SEL R87, R87, R10, P0 ;  /* 0x0000000a57577207 */ /* 0x000fe40000000000 */
[----:B------:R-:W-:Y:S02]  /*110a0*/  F2FP.BF16.F32.PACK_AB R52, R52, R89 ;  /* 0x000000593434723e */ /* 0x000fe400000010ff */
[----:B------:R-:W-:-:S02]  /*110b0*/  F2FP.BF16.F32.PACK_AB R50, R50, R53 ;  /* 0x000000353232723e */ /* 0x000fc400000010ff */
[----:B------:R-:W-:Y:S02]  /*110c0*/  SEL R81, R21, R14, P0 ;  /* 0x0000000e15517207 */ /* 0x000fe40000000000 */
[----:B------:R-:W-:Y:S02]  /*110d0*/  SEL R83, R14, R21, P0 ;  /* 0x000000150e537207 */ /* 0x000fe40000000000 */
[----:B------:R-:W-:Y:S02]  /*110e0*/  SEL R53, R25, R20, P0 ;  /* 0x0000001419357207 */ /* 0x000fe40000000000 */
[----:B------:R-:W-:Y:S02]  /*110f0*/  SEL R55, R20, R25, P0 ;  /* 0x0000001914377207 */ /* 0x000fe40000000000 */
[----:B------:R-:W-:Y:S02]  /*11100*/  F2FP.BF16.F32.PACK_AB R100, R100, R101 ;  /* 0x000000656464723e */ /* 0x000fe400000010ff */
[----:B------:R-:W-:-:S02]  /*11110*/  F2FP.BF16.F32.PACK_AB R99, R98, R99 ;  /* 0x000000636263723e */ /* 0x000fc400000010ff */
[----:B------:R-:W-:Y:S02]  /*11120*/  MOV R8, R3 ;  /* 0x0000000300087202 */ /* 0x000fe40000000f00 */
[----:B0-----:R-:W-:Y:S02]  /*11130*/  MOV R9, R4 ;  /* 0x0000000400097202 */ /* 0x001fe40000000f00 */
[----:B------:R-:W-:Y:S02]  /*11140*/  F2FP.BF16.F32.PACK_AB R65, R64, R65 ;  /* 0x000000414041723e */ /* 0x000fe400000010ff */
[----:B------:R-:W-:Y:S01]  /*11150*/  F2FP.BF16.F32.PACK_AB R32, R29, R32 ;  /* 0x000000201d20723e */ /* 0x000fe200000010ff */
[----:B------:R-:W-:Y:S01]  /*11160*/  IMAD.WIDE R4, R230, 0x2, R8 ;  /* 0x00000002e6047825 */ /* 0x000fe200078e0208 */
[----:B------:R-:W-:Y:S02]  /*11170*/  SEL R29, R100, R99, P0 ;  /* 0x00000063641d7207 */ /* 0x000fe40000000000 */
[----:B------:R-:W-:-:S02]  /*11180*/  SEL R99, R99, R100, P0 ;  /* 0x0000006463637207 */ /* 0x000fc40000000000 */
[C---:B------:R-:W-:Y:S02]  /*11190*/  IADD3 R93, P1, R4.reuse, 0x40, RZ ;  /* 0x00000040045d7810 */ /* 0x040fe40007f3e0ff */
[C---:B------:R-:W-:Y:S02]  /*111a0*/  IADD3 R97, P2, R4.reuse, 0x60, RZ ;  /* 0x0000006004617810 */ /* 0x040fe40007f5e0ff */
[----:B------:R-:W-:Y:S01]  /*111b0*/  LOP3.LUT R10, R93, 0x380, RZ, 0xc0, !PT ;  /* 0x000003805d0a7812 */ /* 0x000fe200078ec0ff */
[--C-:B------:R-:W-:Y:S01]  /*111c0*/  IMAD.X R25, RZ, RZ, R5.reuse, P1 ;  /* 0x000000ffff197224 */ /* 0x100fe200008e0605 */
[----:B------:R-:W-:Y:S01]  /*111d0*/  IADD3 R103, P4, R4, 0x4020, RZ ;  /* 0x0000402004677810 */ /* 0x000fe20007f9e0ff */
[--C-:B------:R-:W-:Y:S01]  /*111e0*/  IMAD.X R21, RZ, RZ, R5.reuse, P2 ;  /* 0x000000ffff157224 */ /* 0x100fe200010e0605 */
[----:B------:R-:W-:Y:S02]  /*111f0*/  SHF.R.U64 R10, R10, 0x3, RZ ;  /* 0x000000030a0a7819 */ /* 0x000fe400000012ff */
[----:B------:R-:W-:Y:S01]  /*11200*/  IADD3 R105, P5, R4, 0x4040, RZ ;  /* 0x0000404004697810 */ /* 0x000fe20007fbe0ff */
[----:B------:R-:W-:Y:S01]  /*11210*/  IMAD.X R13, RZ, RZ, R5, P4 ;  /* 0x000000ffff0d7224 */ /* 0x000fe200020e0605 */
[----:B------:R-:W-:-:S02]  /*11220*/  LOP3.LUT R12, R97, 0x380, RZ, 0xc0, !PT ;  /* 0x00000380610c7812 */ /* 0x000fc400078ec0ff */
[----:B------:R-:W-:Y:S01]  /*11230*/  LOP3.LUT R24, R10, R93, RZ, 0x3c, !PT ;  /* 0x0000005d0a187212 */ /* 0x000fe200078e3cff */
[----:B------:R-:W-:Y:S01]  /*11240*/  IMAD.X R11, RZ, RZ, R5, P5 ;  /* 0x000000ffff0b7224 */ /* 0x000fe200028e0605 */
[----:B------:R-:W-:Y:S02]  /*11250*/  LOP3.LUT R10, R103, 0x380, RZ, 0xc0, !PT ;  /* 0x00000380670a7812 */ /* 0x000fe400078ec0ff */
[----:B------:R-:W-:Y:S02]  /*11260*/  SHF.R.U64 R12, R12, 0x3, RZ ;  /* 0x000000030c0c7819 */ /* 0x000fe400000012ff */
[----:B------:R-:W-:Y:S02]  /*11270*/  LOP3.LUT R28, R105, 0x380, RZ, 0xc0, !PT ;  /* 0x00000380691c7812 */ /* 0x000fe400078ec0ff */
[----:B------:R-:W-:Y:S02]  /*11280*/  IADD3 R89, P6, R4, 0x20, RZ ;  /* 0x0000002004597810 */ /* 0x000fe40007fde0ff */
[----:B------:R-:W-:-:S02]  /*11290*/  SHF.R.U64 R10, R10, 0x3, RZ ;  /* 0x000000030a0a7819 */ /* 0x000fc400000012ff */
[----:B------:R-:W-:Y:S02]  /*112a0*/  LOP3.LUT R20, R12, R97, RZ, 0x3c, !PT ;  /* 0x000000610c147212 */ /* 0x000fe400078e3cff */
[----:B------:R-:W-:Y:S02]  /*112b0*/  SHF.R.U64 R28, R28, 0x3, RZ ;  /* 0x000000031c1c7819 */ /* 0x000fe400000012ff */
[----:B------:R-:W-:Y:S02]  /*112c0*/  LOP3.LUT R6, R89, 0x380, RZ, 0xc0, !PT ;  /* 0x0000038059067812 */ /* 0x000fe400078ec0ff */
[----:B------:R-:W-:Y:S02]  /*112d0*/  LOP3.LUT R12, R10, R103, RZ, 0x3c, !PT ;  /* 0x000000670a0c7212 */ /* 0x000fe400078e3cff */
[----:B------:R-:W-:Y:S02]  /*112e0*/  LOP3.LUT R10, R28, R105, RZ, 0x3c, !PT ;  /* 0x000000691c0a7212 */ /* 0x000fe400078e3cff */
[----:B------:R-:W-:-:S02]  /*112f0*/  MOV R64, R20 ;  /* 0x0000001400407202 */ /* 0x000fc40000000f00 */
[----:B------:R-:W-:Y:S02]  /*11300*/  F2FP.BF16.F32.PACK_AB R30, R30, R31 ;  /* 0x0000001f1e1e723e */ /* 0x000fe400000010ff */
[----:B------:R-:W-:Y:S02]  /*11310*/  F2FP.BF16.F32.PACK_AB R27, R26, R27 ;  /* 0x0000001b1a1b723e */ /* 0x000fe400000010ff */
[----:B------:R-:W-:Y:S02]  /*11320*/  SHF.R.U64 R6, R6, 0x3, RZ ;  /* 0x0000000306067819 */ /* 0x000fe400000012ff */
[----:B------:R-:W-:Y:S02]  /*11330*/  IADD3 R101, P3, R4, 0x4000, RZ ;  /* 0x0000400004657810 */ /* 0x000fe40007f7e0ff */
[----:B------:R-:W-:Y:S02]  /*11340*/  MOV R58, R10 ;  /* 0x0000000a003a7202 */ /* 0x000fe40000000f00 */
[----:B------:R-:W-:Y:S01]  /*11350*/  F2FP.BF16.F32.PACK_AB R76, R76, R77 ;  /* 0x0000004d4c4c723e */ /* 0x000fe200000010ff */
[----:B------:R-:W-:Y:S01]  /*11360*/  IMAD.X R15, RZ, RZ, R5, P3 ;  /* 0x000000ffff0f7224 */ /* 0x000fe200018e0605 */
[----:B------:R-:W-:-:S02]  /*11370*/  SEL R77, R30, R27, P0 ;  /* 0x0000001b1e4d7207 */ /* 0x000fc40000000000 */
[----:B------:R-:W-:Y:S01]  /*11380*/  SEL R79, R27, R30, P0 ;  /* 0x0000001e1b4f7207 */ /* 0x000fe20000000000 */
[----:B------:R-:W-:Y:S01]  /*11390*/  IMAD.X R27, RZ, RZ, R5, P6 ;  /* 0x000000ffff1b7224 */ /* 0x000fe200030e0605 */
[----:B------:R-:W-:Y:S02]  /*113a0*/  LOP3.LUT R26, R6, R89, RZ, 0x3c, !PT ;  /* 0x00000059061a7212 */ /* 0x000fe400078e3cff */
[----:B------:R-:W-:Y:S02]  /*113b0*/  LOP3.LUT R6, R101, 0x380, RZ, 0xc0, !PT ;  /* 0x0000038065067812 */ /* 0x000fe400078ec0ff */
[----:B------:R-:W-:Y:S02]  /*113c0*/  IADD3 R107, P6, R4, 0x4060, RZ ;  /* 0x00004060046b7810 */ /* 0x000fe40007fde0ff */
[----:B------:R-:W-:Y:S02]  /*113d0*/  F2FP.BF16.F32.PACK_AB R73, R72, R73 ;  /* 0x000000494849723e */ /* 0x000fe400000010ff */
[----:B------:R-:W-:-:S02]  /*113e0*/  F2FP.BF16.F32.PACK_AB R95, R94, R95 ;  /* 0x0000005f5e5f723e */ /* 0x000fc400000010ff */
[----:B------:R-:W-:Y:S02]  /*113f0*/  SHF.R.U64 R6, R6, 0x3, RZ ;  /* 0x0000000306067819 */ /* 0x000fe400000012ff */
[----:B------:R-:W-:Y:S02]  /*11400*/  F2FP.BF16.F32.PACK_AB R68, R68, R69 ;  /* 0x000000454444723e */ /* 0x000fe400000010ff */
[----:B------:R-:W-:Y:S02]  /*11410*/  LOP3.LUT R30, R107, 0x380, RZ, 0xc0, !PT ;  /* 0x000003806b1e7812 */ /* 0x000fe400078ec0ff */
[----:B------:R-:W-:Y:S02]  /*11420*/  LOP3.LUT R7, R4, 0x380, RZ, 0xc0, !PT ;  /* 0x0000038004077812 */ /* 0x000fe400078ec0ff */
[----:B------:R-:W-:Y:S02]  /*11430*/  SEL R31, R96, R95, P0 ;  /* 0x0000005f601f7207 */ /* 0x000fe40000000000 */
[----:B------:R-:W-:-:S02]  /*11440*/  SEL R63, R76, R73, P0 ;  /* 0x000000494c3f7207 */ /* 0x000fc40000000000 */
[----:B------:R-:W-:Y:S02]  /*11450*/  LOP3.LUT R14, R6, R101, RZ, 0x3c, !PT ;  /* 0x00000065060e7212 */ /* 0x000fe400078e3cff */
[----:B------:R-:W-:Y:S02]  /*11460*/  F2FP.BF16.F32.PACK_AB R91, R90, R91 ;  /* 0x0000005b5a5b723e */ /* 0x000fe400000010ff */
[----:B------:R-:W-:Y:S02]  /*11470*/  F2FP.BF16.F32.PACK_AB R57, R56, R57 ;  /* 0x000000393839723e */ /* 0x000fe400000010ff */
[----:B------:R-:W-:Y:S02]  /*11480*/  SEL R95, R95, R96, P0 ;  /* 0x000000605f5f7207 */ /* 0x000fe40000000000 */
[----:B------:R-:W-:Y:S02]  /*11490*/  SEL R73, R73, R76, P0 ;  /* 0x0000004c49497207 */ /* 0x000fe40000000000 */
[----:B------:R-:W-:-:S02]  /*114a0*/  SEL R67, R68, R65, P0 ;  /* 0x0000004144437207 */ /* 0x000fc40000000000 */
[----:B------:R-:W-:Y:S02]  /*114b0*/  SHF.R.U64 R30, R30, 0x3, RZ ;  /* 0x000000031e1e7819 */ /* 0x000fe400000012ff */
[----:B------:R-:W-:Y:S02]  /*114c0*/  F2FP.BF16.F32.PACK_AB R49, R49, R88 ;  /* 0x000000583131723e */ /* 0x000fe400000010ff */
[----:B------:R-:W-:Y:S02]  /*114d0*/  SEL R65, R65, R68, P0 ;  /* 0x0000004441417207 */ /* 0x000fe40000000000 */
[----:B------:R-:W-:Y:S02]  /*114e0*/  F2FP.BF16.F32.PACK_AB R43, R42, R43 ;  /* 0x0000002b2a2b723e */ /* 0x000fe400000010ff */
[----:B------:R-:W-:Y:S02]  /*114f0*/  F2FP.BF16.F32.PACK_AB R41, R41, R48 ;  /* 0x000000302929723e */ /* 0x000fe400000010ff */
[----:B------:R-:W-:-:S02]  /*11500*/  F2FP.BF16.F32.PACK_AB R38, R38, R39 ;  /* 0x000000272626723e */ /* 0x000fc400000010ff */
[----:B------:R-:W-:Y:S02]  /*11510*/  F2FP.BF16.F32.PACK_AB R40, R37, R40 ;  /* 0x000000282528723e */ /* 0x000fe400000010ff */
[----:B------:R-:W-:Y:S02]  /*11520*/  F2FP.BF16.F32.PACK_AB R35, R34, R35 ;  /* 0x000000232223723e */ /* 0x000fe400000010ff */
[----:B------:R-:W-:Y:S02]  /*11530*/  F2FP.BF16.F32.PACK_AB R33, R33, R36 ;  /* 0x000000242121723e */ /* 0x000fe400000010ff */
[----:B------:R-:W-:Y:S02]  /*11540*/  SHF.R.U64 R7, R7, 0x3, RZ ;  /* 0x0000000307077819 */ /* 0x000fe400000012ff */
[----:B------:R-:W-:Y:S02]  /*11550*/  SEL R37, R92, R91, P0 ;  /* 0x0000005b5c257207 */ /* 0x000fe40000000000 */
[----:B------:R-:W-:-:S02]  /*11560*/  SEL R69, R60, R57, P0 ;  /* 0x000000393c457207 */ /* 0x000fc40000000000 */
[----:B------:R-:W-:Y:S02]  /*11570*/  MOV R62, R14 ;  /* 0x0000000e003e7202 */ /* 0x000fe40000000f00 */
[----:B------:R-:W-:Y:S02]  /*11580*/  SEL R91, R91, R92, P0 ;  /* 0x0000005c5b5b7207 */ /* 0x000fe40000000000 */
[----:B------:R-:W-:Y:S02]  /*11590*/  SEL R39, R52, R49, P0 ;  /* 0x0000003134277207 */ /* 0x000fe40000000000 */
[----:B------:R-:W-:Y:S02]  /*115a0*/  SEL R57, R57, R60, P0 ;  /* 0x0000003c39397207 */ /* 0x000fe40000000000 */
[----:B------:R-:W-:Y:S02]  /*115b0*/  LOP3.LUT R6, R30, R107, RZ, 0x3c, !PT ;  /* 0x0000006b1e067212 */ /* 0x000fe400078e3cff */
        /* <DEDUP_REMOVED lines=11> */
[----:B------:R-:W-:Y:S02]  /*11670*/  MOV R50, R24 ;  /* 0x0000001800327202 */ /* 0x000fe40000000f00 */
[----:B------:R-:W-:Y:S02]  /*11680*/  MOV R27, R26 ;  /* 0x0000001a001b7202 */ /* 0x000fe40000000f00 */
[----:B------:R-:W-:-:S02]  /*11690*/  MOV R48, R4 ;  /* 0x0000000400307202 */ /* 0x000fc40000000f00 */
        /* <DEDUP_REMOVED lines=9> */
[----:B------:R-:W2:Y:S04]  /*11730*/  SHFL.IDX PT, R28, R73, R20, 0x1c1f ;  /* 0x001c1f14491c7589 */ /* 0x000ea800000e0000 */
[----:B------:R-:W-:Y:S04]  /*11740*/  SHFL.IDX PT, R67, R67, R44, 0x1c1f ;  /* 0x001c1f2c43437589 */ /* 0x000fe800000e0000 */
[----:B------:R-:W3:Y:S01]  /*11750*/  SHFL.IDX PT, R30, R65, R20, 0x1c1f ;  /* 0x001c1f14411e7589 */ /* 0x000ee200000e0000 */
[----:B0-----:R-:W-:-:S02]  /*11760*/  SEL R4, R29, R10, P0 ;  /* 0x0000000a1d047207 */ /* 0x001fc40000000000 */
[----:B------:R-:W-:Y:S01]  /*11770*/  SEL R6, R10, R29, P0 ;  /* 0x0000001d0a067207 */ /* 0x000fe20000000000 */
[----:B------:R-:W-:Y:S04]  /*11780*/  SHFL.IDX PT, R37, R37, R44, 0x1c1f ;  /* 0x001c1f2c25257589 */ /* 0x000fe800000e0000 */
[----:B------:R-:W-:Y:S01]  /*11790*/  SHFL.IDX PT, R69, R69, R44, 0x1c1f ;  /* 0x001c1f2c45457589 */ /* 0x000fe200000e0000 */
[----:B-1----:R-:W-:Y:S02]  /*117a0*/  SEL R12, R31, R14, P0 ;  /* 0x0000000e1f0c7207 */ /* 0x002fe40000000000 */
[----:B------:R-:W-:Y:S01]  /*117b0*/  SEL R14, R14, R31, P0 ;  /* 0x0000001f0e0e7207 */ /* 0x000fe20000000000 */
[----:B------:R-:W0:Y:S04]  /*117c0*/  SHFL.IDX PT, R24, R91, R20, 0x1c1f ;  /* 0x001c1f145b187589 */ /* 0x000e2800000e0000 */
[----:B------:R-:W1:Y:S01]  /*117d0*/  SHFL.IDX PT, R42, R57, R20, 0x1c1f ;  /* 0x001c1f14392a7589 */ /* 0x000e6200000e0000 */
[----:B--2---:R-:W-:-:S02]  /*117e0*/  SEL R5, R63, R28, P0 ;  /* 0x0000001c3f057207 */ /* 0x004fc40000000000 */
[----:B------:R-:W-:Y:S01]  /*117f0*/  SEL R7, R28, R63, P0 ;  /* 0x0000003f1c077207 */ /* 0x000fe20000000000 */
[----:B------:R-:W-:Y:S01]  /*11800*/  BAR.SYNC.DEFER_BLOCKING 0x1, 0x100 ;  /* 0x0044000000007b1d */ /* 0x000fe20000010000 */
[----:B---3--:R-:W-:Y:S02]  /*11810*/  SEL R13, R67, R30, P0 ;  /* 0x0000001e430d7207 */ /* 0x008fe40000000000 */
[----:B------:R-:W-:-:S03]  /*11820*/  SEL R15, R30, R67, P0 ;  /* 0x000000431e0f7207 */ /* 0x000fc60000000000 */
[----:B------:R-:W-:Y:S04]  /*11830*/  SHFL.IDX PT, R39, R39, R44, 0x1c1f ;  /* 0x001c1f2c27277589 */ /* 0x000fe800000e0000 */
[----:B------:R-:W2:Y:S04]  /*11840*/  SHFL.IDX PT, R26, R49, R20, 0x1c1f ;  /* 0x001c1f14311a7589 */ /* 0x000ea800000e0000 */
[----:B------:R-:W-:Y:S01]  /*11850*/  SHFL.IDX PT, R45, R45, R44, 0x1c1f ;  /* 0x001c1f2c2d2d7589 */ /* 0x000fe200000e0000 */
[----:B0-----:R-:W-:Y:S02]  /*11860*/  SEL R28, R37, R24, P0 ;  /* 0x00000018251c7207 */ /* 0x001fe40000000000 */
[----:B------:R-:W-:Y:S01]  /*11870*/  SEL R30, R24, R37, P0 ;  /* 0x00000025181e7207 */ /* 0x000fe20000000000 */
[----:B------:R-:W-:Y:S01]  /*11880*/  SHFL.IDX PT, R51, R51, R44, 0x1c1f ;  /* 0x001c1f2c33337589 */ /* 0x000fe200000e0000 */
[----:B-1----:R-:W-:-:S02]  /*11890*/  SEL R29, R69, R42, P0 ;  /* 0x0000002a451d7207 */ /* 0x002fc40000000000 */
[----:B------:R-:W-:Y:S01]  /*118a0*/  SEL R31, R42, R69, P0 ;  /* 0x000000452a1f7207 */ /* 0x000fe20000000000 */
[----:B------:R-:W-:Y:S04]  /*118b0*/  SHFL.IDX PT, R53, R53, R44, 0x1c1f ;  /* 0x001c1f2c35357589 */ /* 0x000fe800000e0000 */
[----:B------:R-:W-:Y:S04]  /*118c0*/  SHFL.IDX PT, R59, R59, R44, 0x1c1f ;  /* 0x001c1f2c3b3b7589 */ /* 0x000fe800000e0000 */
[----:B------:R-:W-:Y:S04]  /*118d0*/  SHFL.IDX PT, R71, R71, R44, 0x1c1f ;  /* 0x001c1f2c47477589 */ /* 0x000fe800000e0000 */
[----:B------:R-:W-:Y:S01]  /*118e0*/  SHFL.IDX PT, R75, R75, R44, 0x1c1f ;  /* 0x001c1f2c4b4b7589 */ /* 0x000fe200000e0000 */
[----:B--2---:R-:W-:-:S02]  /*118f0*/  SEL R24, R39, R26, P0 ;  /* 0x0000001a27187207 */ /* 0x004fc40000000000 */
[----:B------:R-:W-:Y:S01]  /*11900*/  SEL R26, R26, R39, P0 ;  /* 0x000000271a1a7207 */ /* 0x000fe20000000000 */
[----:B------:R-:W-:Y:S04]  /*11910*/  SHFL.IDX PT, R77, R77, R44, 0x1c1f ;  /* 0x001c1f2c4d4d7589 */ /* 0x000fe800000e0000 */
[----:B------:R-:W-:Y:S04]  /*11920*/  SHFL.IDX PT, R81, R81, R44, 0x1c1f ;  /* 0x001c1f2c51517589 */ /* 0x000fe800000e0000 */
[----:B------:R-:W-:Y:S04]  /*11930*/  SHFL.IDX PT, R85, R85, R44, 0x1c1f ;  /* 0x001c1f2c55557589 */ /* 0x000fe800000e0000 */
[----:B------:R-:W0:Y:S04]  /*11940*/  SHFL.IDX PT, R46, R43, R20, 0x1c1f ;  /* 0x001c1f142b2e7589 */ /* 0x000e2800000e0000 */
[----:B------:R-:W1:Y:S04]  /*11950*/  SHFL.IDX PT, R32, R41, R20, 0x1c1f ;  /* 0x001c1f1429207589 */ /* 0x000e6800000e0000 */
[----:B------:R-:W2:Y:S04]  /*11960*/  SHFL.IDX PT, R44, R35, R20, 0x1c1f ;  /* 0x001c1f14232c7589 */ /* 0x000ea800000e0000 */
[----:B------:R-:W-:Y:S04]  /*11970*/  SHFL.IDX PT, R10, R33, R20, 0x1c1f ;  /* 0x001c1f14210a7589 */ /* 0x000fe800000e0000 */
[----:B------:R-:W3:Y:S04]  /*11980*/  SHFL.IDX PT, R34, R55, R20, 0x1c1f ;  /* 0x001c1f1437227589 */ /* 0x000ee800000e0000 */
[----:B------:R-:W-:Y:S04]  /*11990*/  SHFL.IDX PT, R52, R79, R20, 0x1c1f ;  /* 0x001c1f144f347589 */ /* 0x000fe800000e0000 */
        /* <DEDUP_REMOVED lines=8> */
[----:B------:R0:W-:Y:S04]  /*11a20*/  STSM.16.M88.4 [R48], R4 ;  /* 0x0000000430007844 */ /* 0x0001e80000000200 */
[----:B------:R2:W-:Y:S01]  /*11a30*/  STSM.16.M88.4 [R27], R12 ;  /* 0x0000000c1b007844 */ /* 0x0005e20000000200 */
[----:B---3--:R-:W-:-:S02]  /*11a40*/  SEL R32, R53, R34, P0 ;  /* 0x0000002235207207 */ /* 0x008fc40000000000 */
[----:B------:R-:W-:Y:S01]  /*11a50*/  SEL R34, R34, R53, P0 ;  /* 0x0000003522227207 */ /* 0x000fe20000000000 */
[----:B------:R3:W-:Y:S01]  /*11a60*/  STSM.16.M88.4 [R50], R28 ;  /* 0x0000001c32007844 */ /* 0x0007e20000000200 */
[----:B----4-:R-:W-:Y:S02]  /*11a70*/  SEL R33, R81, R54, P0 ;  /* 0x0000003651217207 */ /* 0x010fe40000000000 */
[----:B------:R-:W-:Y:S02]  /*11a80*/  SEL R35, R54, R81, P0 ;  /* 0x0000005136237207 */ /* 0x000fe40000000000 */
[----:B0-----:R-:W-:Y:S01]  /*11a90*/  SEL R48, R59, R40, P0 ;  /* 0x000000283b307207 */ /* 0x001fe20000000000 */
[----:B------:R-:W-:Y:S01]  /*11aa0*/  IMAD.U32 R4, RZ, RZ, UR4 ;  /* 0x00000004ff047e24 */ /* 0x000fe2000f8e00ff */
[----:B------:R-:W-:Y:S01]  /*11ab0*/  @UP1 ULDC.64 UR4, c[0x0][0xbe0] ;  /* 0x0002f80000041ab9 */ /* 0x000fe20000000a00 */
[----:B------:R-:W-:Y:S01]  /*11ac0*/  IMAD.U32 R5, RZ, RZ, UR6 ;  /* 0x00000006ff057e24 */ /* 0x000fe2000f8e00ff */
[----:B--2---:R-:W-:Y:S01]  /*11ad0*/  SEL R27, R46, R71, P0 ;  /* 0x000000472e1b7207 */ /* 0x004fe20000000000 */
[----:B------:R-:W-:Y:S01]  /*11ae0*/  @UP1 UIMAD.WIDE UR4, UR36, 0x4, UR4 ;  /* 0x00000004240418a5 */ /* 0x000fe2000f8e0204 */
[----:B------:R-:W-:-:S02]  /*11af0*/  SEL R12, R51, R10, P0 ;  /* 0x0000000a330c7207 */ /* 0x000fc40000000000 */
[----:B------:R-:W-:Y:S01]  /*11b00*/  SEL R14, R10, R51, P0 ;  /* 0x000000330a0e7207 */ /* 0x000fe20000000000 */
[----:B------:R0:W-:Y:S01]  /*11b10*/  STSM.16.M88.4 [R64], R24 ;  /* 0x0000001840007844 */ /* 0x0001e20000000200 */
[----:B------:R-:W-:Y:S02]  /*11b20*/  SEL R13, R77, R52, P0 ;  /* 0x000000344d0d7207 */ /* 0x000fe40000000000 */
[----:B------:R-:W-:Y:S01]  /*11b30*/  SEL R15, R52, R77, P0 ;  /* 0x0000004d340f7207 */ /* 0x000fe20000000000 */
[----:B------:R0:W-:Y:S01]  /*11b40*/  STSM.16.M88.4 [R62], R36 ;  /* 0x000000243e007844 */ /* 0x0001e20000000200 */
[----:B---3--:R-:W-:Y:S02]  /*11b50*/  SEL R50, R40, R59, P0 ;  /* 0x0000003b28327207 */ /* 0x008fe40000000000 */
[----:B-1----:R-:W-:Y:S01]  /*11b60*/  SEL R49, R85, R56, P0 ;  /* 0x0000003855317207 */ /* 0x002fe20000000000 */
[----:B------:R0:W-:Y:S01]  /*11b70*/  STSM.16.M88.4 [R60], R12 ;  /* 0x0000000c3c007844 */ /* 0x0001e20000000200 */
[----:B------:R-:W-:-:S02]  /*11b80*/  SEL R51, R56, R85, P0 ;  /* 0x0000005538337207 */ /* 0x000fc40000000000 */
[----:B------:R-:W-:Y:S01]  /*11b90*/  PLOP3.LUT P0, PT, PT, PT, UP1, 0x80, 0x0 ;  /* 0x000000000000781c */ /* 0x000fe20003f0f018 */
        /* <DEDUP_REMOVED lines=21> */
.L_x_7344:
[----:B------:R-:W-:Y:S01]  /*11cf0*/  USHF.R.S32.HI UR12, URZ, 0x1f, UR38 ;  /* 0x0000001f3f0c7899 */ /* 0x000fe20008011426 */
[----:B------:R-:W-:Y:S01]  /*11d00*/  IMAD.U32 R5, RZ, RZ, UR42 ;  /* 0x0000002aff057e24 */ /* 0x000fe2000f8e00ff */
[----:B------:R-:W-:Y:S01]  /*11d10*/  ULDC.64 UR10, c[0x0][0xb70] ;  /* 0x0002dc00000a7ab9 */ /* 0x000fe20000000a00 */
[----:B------:R-:W-:Y:S01]  /*11d20*/  USHF.R.S32.HI UR5, URZ, 0x1f, UR4 ;  /* 0x0000001f3f057899 */ /* 0x000fe20008011404 */
[C---:B------:R-:W-:Y:S01]  /*11d30*/  IADD3 R13, P2, R8.reuse, 0x2000, RZ ;  /* 0x00002000080d7810 */ /* 0x040fe20007f5e0ff */
[----:B------:R-:W-:Y:S01]  /*11d40*/  UIMAD UR9, UR12, UR10, URZ ;  /* 0x0000000a0c0972a4 */ /* 0x000fe2000f8e023f */
[----:B------:R-:W-:Y:S01]  /*11d50*/  IMAD R10, R5, 0x80, R22 ;  /* 0x00000080050a7824 */ /* 0x000fe200078e0216 */
[----:B------:R-:W-:Y:S01]  /*11d60*/  UIMAD.WIDE.U32 UR6, UR38, UR10, UR4 ;  /* 0x0000000a260672a5 */ /* 0x000fe2000f8e0004 */
[----:B------:R-:W-:Y:S01]  /*11d70*/  IADD3 R7, P6, R8, 0x3000, RZ ;  /* 0x0000300008077810 */ /* 0x000fe20007fde0ff */
[----:B------:R-:W-:Y:S01]  /*11d80*/  UIMAD UR9, UR38, UR11, UR9 ;  /* 0x0000000b260972a4 */ /* 0x000fe2000f8e0209 */
[----:B------:R-:W-:Y:S01]  /*11d90*/  LOP3.LUT R12, R13, 0x380, RZ, 0xc0, !PT ;  /* 0x000003800d0c7812 */ /* 0x000fe200078ec0ff */
[----:B------:R-:W-:Y:S01]  /*11da0*/  USEL UR37, UR37, URZ, !UP0 ;  /* 0x0000003f25257287 */ /* 0x000fe2000c000000 */
[----:B------:R-:W-:Y:S01]  /*11db0*/  SHF.R.S32.HI R5, RZ, 0x1f, R10 ;  /* 0x0000001fff057819 */ /* 0x000fe2000001140a */
[----:B------:R-:W-:Y:S01]  /*11dc0*/  ULDC.64 UR10, c[0x0][0xb78] ;  /* 0x0002de00000a7ab9 */ /* 0x000fe20000000a00 */
[----:B------:R-:W-:Y:S01]  /*11dd0*/  UIADD3 UR7, UR7, UR9, URZ ;  /* 0x0000000907077290 */ /* 0x000fe2000fffe03f */
[----:B------:R-:W-:Y:S01]  /*11de0*/  LOP3.LUT R4, R7, 0x380, RZ, 0xc0, !PT ;  /* 0x0000038007047812 */ /* 0x000fe200078ec0ff */
[----:B------:R-:W-:Y:S01]  /*11df0*/  USEL UR36, UR36, URZ, !UP0 ;  /* 0x0000003f24247287 */ /* 0x000fe2000c000000 */
[----:B------:R-:W-:Y:S01]  /*11e00*/  LOP3.LUT R28, R29, 0x380, RZ, 0xc0, !PT ;  /* 0x000003801d1c7812 */ /* 0x000fe200078ec0ff */
[----:B------:R-:W-:Y:S01]  /*11e10*/  UIMAD UR9, UR37, UR10, URZ ;  /* 0x0000000a250972a4 */ /* 0x000fe2000f8e023f */
[----:B------:R-:W-:Y:S01]  /*11e20*/  SHF.R.U64 R12, R12, 0x3, RZ ;  /* 0x000000030c0c7819 */ /* 0x000fe200000012ff */
[----:B------:R-:W-:Y:S01]  /*11e30*/  UIMAD.WIDE.U32 UR6, UR36, UR10, UR6 ;  /* 0x0000000a240672a5 */ /* 0x000fe2000f8e0006 */
[----:B------:R-:W-:Y:S01]  /*11e40*/  SHF.R.U64 R4, R4, 0x3, RZ ;  /* 0x0000000304047819 */ /* 0x000fe200000012ff */
[----:B------:R-:W-:Y:S01]  /*11e50*/  UIMAD UR9, UR36, UR11, UR9 ;  /* 0x0000000b240972a4 */ /* 0x000fe2000f8e0209 */
[----:B------:R-:W-:-:S02]  /*11e60*/  SHF.R.U64 R28, R28, 0x3, RZ ;  /* 0x000000031c1c7819 */ /* 0x000fc400000012ff */
[----:B------:R-:W-:Y:S01]  /*11e70*/  LOP3.LUT R12, R12, R13, RZ, 0x3c, !PT ;  /* 0x0000000d0c0c7212 */ /* 0x000fe200078e3cff */
[----:B------:R-:W-:Y:S01]  /*11e80*/  IMAD.X R13, RZ, RZ, R9, P2 ;  /* 0x000000ffff0d7224 */ /* 0x000fe200010e0609 */
[----:B------:R-:W-:Y:S01]  /*11e90*/  IADD3 R6, P0, R10, UR6, RZ ;  /* 0x000000060a067c10 */ /* 0x000fe2000ff1e0ff */
[----:B------:R-:W-:Y:S01]  /*11ea0*/  IMAD.U32 R14, RZ, RZ, UR9 ;  /* 0x00000009ff0e7e24 */ /* 0x000fe2000f8e00ff */
[----:B------:R-:W-:Y:S02]  /*11eb0*/  IADD3 R37, P5, R8, 0x4000, RZ ;  /* 0x0000400008257810 */ /* 0x000fe40007fbe0ff */
[----:B------:R-:W-:Y:S02]  /*11ec0*/  LOP3.LUT R4, R4, R7, RZ, 0x3c, !PT ;  /* 0x0000000704047212 */ /* 0x000fe400078e3cff */
[----:B------:R-:W-:Y:S01]  /*11ed0*/  IADD3.X R5, R5, UR7, R14, P0, !PT ;  /* 0x0000000705057c10 */ /* 0x000fe200087fe40e */
[----:B------:R-:W-:Y:S01]  /*11ee0*/  ULDC.64 UR6, c[0x0][0xb40] ;  /* 0x0002d00000067ab9 */ /* 0x000fe20000000a00 */
[----:B------:R-:W-:-:S02]  /*11ef0*/  IADD3 R41, P4, R8, 0x5000, RZ ;  /* 0x0000500008297810 */ /* 0x000fc40007f9e0ff */
[----:B------:R-:W-:Y:S02]  /*11f00*/  LEA R44, P0, R6, UR6, 0x2 ;  /* 0x00000006062c7c11 */ /* 0x000fe4000f8010ff */
[----:B------:R-:W-:Y:S02]  /*11f10*/  IADD3 R25, P3, R8, 0x6000, RZ ;  /* 0x0000600008197810 */ /* 0x000fe40007f7e0ff */
[----:B------:R-:W-:Y:S01]  /*11f20*/  LEA.HI.X R45, R6, UR7, R5, 0x2, P0 ;  /* 0x00000007062d7c11 */ /* 0x000fe200080f1405 */
[----:B------:R-:W-:Y:S01]  /*11f30*/  VIADD R5, R10, 0x8 ;  /* 0x000000080a057836 */ /* 0x000fe20000000000 */
[----:B------:R-:W-:Y:S01]  /*11f40*/  LOP3.LUT P0, RZ, R228, 0x3, RZ, 0xc0, !PT ;  /* 0x00000003e4ff7812 */ /* 0x000fe2000780c0ff */
[----:B------:R-:W-:Y:S01]  /*11f50*/  ULDC.64 UR6, c[0x0][0xaa0] ;  /* 0x0002a80000067ab9 */ /* 0x000fe20000000a00 */
[----:B------:R-:W-:Y:S02]  /*11f60*/  IADD3 R7, P2, R8, 0x7000, RZ ;  /* 0x0000700008077810 */ /* 0x000fe40007f5e0ff */
[----:B------:R-:W-:Y:S01]  /*11f70*/  LOP3.LUT R28, R28, R29, RZ, 0x3c, !PT ;  /* 0x0000001d1c1c7212 */ /* 0x000fe200078e3cff */
[----:B------:R-:W-:Y:S01]  /*11f80*/  IMAD.X R29, RZ, RZ, R9, P1 ;  /* 0x000000ffff1d7224 */ /* 0x000fe200008e0609 */
[----:B------:R-:W-:-:S02]  /*11f90*/  LOP3.LUT R36, R37, 0x380, RZ, 0xc0, !PT ;  /* 0x0000038025247812 */ /* 0x000fc400078ec0ff */
[----:B------:R-:W-:Y:S02]  /*11fa0*/  LOP3.LUT R40, R41, 0x380, RZ, 0xc0, !PT ;  /* 0x0000038029287812 */ /* 0x000fe400078ec0ff */
[----:B------:R-:W-:Y:S02]  /*11fb0*/  LOP3.LUT R24, R25, 0x380, RZ, 0xc0, !PT ;  /* 0x0000038019187812 */ /* 0x000fe400078ec0ff */
[----:B------:R-:W-:Y:S01]  /*11fc0*/  LOP3.LUT R33, R8, 0x380, RZ, 0xc0, !PT ;  /* 0x0000038008217812 */ /* 0x000fe200078ec0ff */
[----:B------:R-:W-:Y:S01]  /*11fd0*/  UIMAD UR5, UR5, UR6, URZ ;  /* 0x00000006050572a4 */ /* 0x000fe2000f8e023f */
[----:B------:R-:W-:Y:S01]  /*11fe0*/  ISETP.GE.OR P1, PT, R10, UR8, P0 ;  /* 0x000000080a007c0c */ /* 0x000fe20008726670 */
[--C-:B------:R-:W-:Y:S01]  /*11ff0*/  IMAD.X R11, RZ, RZ, R9.reuse, P2 ;  /* 0x000000ffff0b7224 */ /* 0x100fe200010e0609 */
[----:B------:R-:W-:Y:S01]  /*12000*/  ISETP.GE.OR P0, PT, R5, UR8, P0 ;  /* 0x0000000805007c0c */ /* 0x000fe20008706670 */
[----:B------:R-:W-:Y:S01]  /*12010*/  IMAD.X R5, RZ, RZ, R9, P6 ;  /* 0x000000ffff057224 */ /* 0x000fe200030e0609 */
[----:B------:R-:W-:-:S02]  /*12020*/  LOP3.LUT R6, R7, 0x380, RZ, 0xc0, !PT ;  /* 0x0000038007067812 */ /* 0x000fc400078ec0ff */
[----:B------:R-:W-:Y:S02]  /*12030*/  SHF.R.U64 R36, R36, 0x3, RZ ;  /* 0x0000000324247819 */ /* 0x000fe400000012ff */
[----:B------:R-:W-:Y:S02]  /*12040*/  SHF.R.U64 R40, R40, 0x3, RZ ;  /* 0x0000000328287819 */ /* 0x000fe400000012ff */
[----:B------:R-:W-:Y:S02]  /*12050*/  SHF.R.U64 R24, R24, 0x3, RZ ;  /* 0x0000000318187819 */ /* 0x000fe400000012ff */
[----:B------:R-:W-:Y:S01]  /*12060*/  SHF.R.U64 R33, R33, 0x3, RZ ;  /* 0x0000000321217819 */ /* 0x000fe200000012ff */
[----:B------:R-:W-:Y:S01]  /*12070*/  IMAD.U32 R19, RZ, RZ, UR6 ;  /* 0x00000006ff137e24 */ /* 0x000fe2000f8e00ff */
[----:B------:R-:W-:Y:S01]  /*12080*/  SHF.R.U64 R6, R6, 0x3, RZ ;  /* 0x0000000306067819 */ /* 0x000fe200000012ff */
[----:B------:R-:W-:Y:S01]  /*12090*/  IMAD.MOV.U32 R20, RZ, RZ, R16 ;  /* 0x000000ffff147224 */ /* 0x000fe200078e0010 */
        /* <DEDUP_REMOVED lines=8> */
[----:B------:R-:W-:-:S02]  /*12120*/  LOP3.LUT R10, R6, R7, RZ, 0x3c, !PT ;  /* 0x00000007060a7212 */ /* 0x000fc400078e3cff */
[----:B------:R-:W-:Y:S01]  /*12130*/  SHF.R.S32.HI R21, RZ, 0x1f, R16 ;  /* 0x0000001fff157819 */ /* 0x000fe20000011410 */
[----:B------:R-:W-:Y:S01]  /*12140*/  UIMAD UR5, UR4, UR7, UR5 ;  /* 0x00000007040572a4 */ /* 0x000fe2000f8e0205 */
[----:B------:R-:W-:Y:S02]  /*12150*/  @!P1 STG.E desc[UR52][R44.64], R2 ;  /* 0x000000022c009986 */ /* 0x000fe4000c101934 */
[----:B------:R-:W-:Y:S01]  /*12160*/  ULDC.64 UR6, c[0x0][0xae0] ;  /* 0x0002b80000067ab9 */ /* 0x000fe20000000a00 */
[----:B------:R-:W-:Y:S01]  /*12170*/  IMAD.WIDE.U32 R20, R19, UR4, R20 ;  /* 0x0000000413147c25 */ /* 0x000fe2000f8e0014 */
[----:B------:R0:W-:Y:S01]  /*12180*/  @!P0 STG.E desc[UR52][R44.64+0x20], R0 ;  /* 0x000020002c008986 */ /* 0x0001e2000c101934 */
        /* <DEDUP_REMOVED lines=11> */
[----:B------:R-:W-:-:S02]  /*12240*/  UIMAD UR4, UR38, UR7, UR4 ;  /* 0x00000007260472a4 */ /* 0x000fc4000f8e0204 */
[----:B------:R-:W-:Y:S01]  /*12250*/  IMAD.WIDE.U32 R20, R19, UR38, R20 ;  /* 0x0000002613147c25 */ /* 0x000fe2000f8e0014 */
[----:B------:R-:W-:Y:S01]  /*12260*/  UIMAD UR8, UR42, -0x80, UR8 ;  /* 0xffffff802a0878a4 */ /* 0x000fe2000f8e0208 */
[----:B------:R-:W-:Y:S01]  /*12270*/  @!PT LDS RZ, [RZ] ;  /* 0x00000000fffff984 */ /* 0x000fe20000000800 */
[----:B------:R-:W-:Y:S01]  /*12280*/  @!PT LDS RZ, [RZ] ;  /* 0x00000000fffff984 */ /* 0x000fe20000000800 */
[----:B------:R-:W-:Y:S01]  /*12290*/  @!PT LDS RZ, [RZ] ;  /* 0x00000000fffff984 */ /* 0x000fe20000000800 */
[----:B------:R-:W-:Y:S01]  /*122a0*/  @!PT LDS RZ, [RZ] ;  /* 0x00000000fffff984 */ /* 0x000fe20000000800 */
[----:B------:R1:W-:Y:S06]  /*122b0*/  MEMBAR.ALL.CTA ;  /* 0x0000000000007992 */ /* 0x0003ec0000008000 */
[----:B-1----:R-:W1:Y:S01]  /*122c0*/  FENCE.VIEW.ASYNC.S ;  /* 0x00000000000073c6 */ /* 0x002e620000000000 */
[C---:B0-----:R-:W-:Y:S01]  /*122d0*/  IADD3 R0, R18.reuse, 0x20, RZ ;  /* 0x0000002012007810 */ /* 0x041fe20007ffe0ff */
[----:B------:R-:W-:Y:S01]  /*122e0*/  VIADD R3, R3, 0x2e820 ;  /* 0x0002e82003037836 */ /* 0x000fe20000000000 */
[----:B------:R-:W-:Y:S01]  /*122f0*/  BSSY B1, `(.L_x_7345) ;  /* 0x0000024000017945 */ /* 0x000fe20003800000 */
[----:B------:R-:W-:Y:S01]  /*12300*/  VIADD R21, R21, UR4 ;  /* 0x0000000415157c36 */ /* 0x000fe20008000000 */
[----:B------:R-:W-:Y:S01]  /*12310*/  ULDC.64 UR4, c[0x0][0xae8] ;  /* 0x0002ba0000047ab9 */ /* 0x000fe20000000a00 */
[C---:B------:R-:W-:Y:S01]  /*12320*/  ISETP.GE.AND P2, PT, R18.reuse, UR8, PT ;  /* 0x0000000812007c0c */ /* 0x040fe2000bf46270 */
[----:B------:R-:W-:Y:S01]  /*12330*/  IMAD.U32 R45, RZ, RZ, UR4 ;  /* 0x00000004ff2d7e24 */ /* 0x000fe2000f8e00ff */
[----:B------:R-:W-:Y:S01]  /*12340*/  UIMAD UR4, UR37, UR4, URZ ;  /* 0x00000004250472a4 */ /* 0x000fe2000f8e023f */
[----:B------:R-:W-:Y:S01]  /*12350*/  VIADD R19, R18, 0x60 ;  /* 0x0000006012137836 */ /* 0x000fe20000000000 */
[----:B------:R-:W-:Y:S01]  /*12360*/  PRMT R3, RZ, 0x654, R3 ;  /* 0x00000654ff037816 */ /* 0x000fe20000000003 */
[----:B------:R-:W-:Y:S01]  /*12370*/  IMAD.WIDE.U32 R44, R45, UR36, R20 ;  /* 0x000000242d2c7c25 */ /* 0x000fe2000f8e0014 */
[----:B------:R-:W-:Y:S01]  /*12380*/  UIMAD UR4, UR36, UR5, UR4 ;  /* 0x00000005240472a4 */ /* 0x000fe2000f8e0204 */
[----:B------:R-:W-:-:S02]  /*12390*/  ISETP.GE.AND P4, PT, R0, UR8, PT ;  /* 0x0000000800007c0c */ /* 0x000fc4000bf86270 */
[----:B------:R-:W-:Y:S01]  /*123a0*/  ISETP.GE.AND P1, PT, R19, UR8, PT ;  /* 0x0000000813007c0c */ /* 0x000fe2000bf26270 */
[----:B------:R-:W-:Y:S01]  /*123b0*/  VIADD R2, R18, 0x40 ;  /* 0x0000004012027836 */ /* 0x000fe20000000000 */
[--C-:B------:R-:W-:Y:S01]  /*123c0*/  SHF.R.S32.HI R19, RZ, 0x1f, R18.reuse ;  /* 0x0000001fff137819 */ /* 0x100fe20000011412 */
[----:B------:R-:W-:Y:S02]  /*123d0*/  IMAD.U32 R49, RZ, RZ, UR42 ;  /* 0x0000002aff317e24 */ /* 0x000fe4000f8e00ff */
[----:B------:R-:W-:Y:S01]  /*123e0*/  VIADD R51, R45, UR4 ;  /* 0x000000042d337c36 */ /* 0x000fe20008000000 */
[----:B------:R-:W-:Y:S01]  /*123f0*/  ISETP.GE.AND P0, PT, R2, UR8, PT ;  /* 0x0000000802007c0c */ /* 0x000fe2000bf06270 */
[----:B------:R-:W-:Y:S01]  /*12400*/  IMAD.WIDE R20, R49, 0x80, R18 ;  /* 0x0000008031147825 */ /* 0x000fe200078e0212 */
[----:B-1----:R0:W-:Y:S01]  /*12410*/  SYNCS.ARRIVE.TRANS64.RED.A1T0 RZ, [R3+URZ], RZ ;  /* 0x000000ff03ff79a7 */ /* 0x0021e2000810043f */
[----:B------:R-:W-:Y:S10]  /*12420*/  @P2 BRA `(.L_x_7346) ;  /* 0x0000000000402947 */ /* 0x000ff40003800000 */
        /* <DEDUP_REMOVED lines=16> */
.L_x_7346:
[----:B------:R-:W-:Y:S05]  /*12530*/  BSYNC B1 ;  /* 0x0000000000017941 */ /* 0x000fea0003800000 */
.L_x_7345:
[----:B------:R-:W-:Y:S04]  /*12540*/  BSSY B1, `(.L_x_7347) ;  /* 0x0000014000017945 */ /* 0x000fe80003800000 */
[----:B------:R-:W-:Y:S05]  /*12550*/  @P4 BRA `(.L_x_7348) ;  /* 0x0000000000484947 */ /* 0x000fea0003800000 */
[----:B-1---5:R-:W-:Y:S01]  /*12560*/  IADD3 R33, P2, R20, 0x20, RZ ;  /* 0x0000002014217810 */ /* 0x022fe20007f5e0ff */
        /* <DEDUP_REMOVED lines=17> */
.L_x_7348:
[----:B------:R-:W-:Y:S05]  /*12680*/  BSYNC B1 ;  /* 0x0000000000017941 */ /* 0x000fea0003800000 */
.L_x_7347:
[----:B------:R-:W-:Y:S04]  /*12690*/  BSSY B1, `(.L_x_7349) ;  /* 0x0000014000017945 */ /* 0x000fe80003800000 */
[----:B------:R-:W-:Y:S05]  /*126a0*/  @P0 BRA `(.L_x_7350) ;  /* 0x0000000000480947 */ /* 0x000fea0003800000 */
[----:B--2--5:R-:W-:Y:S01]  /*126b0*/  IADD3 R29, P0, R20, 0x40, RZ ;  /* 0x00000040141d7810 */ /* 0x024fe20007f1e0ff */
        /* <DEDUP_REMOVED lines=17> */
.L_x_7350:
[----:B------:R-:W-:Y:S05]  /*127d0*/  BSYNC B1 ;  /* 0x0000000000017941 */ /* 0x000fea0003800000 */
.L_x_7349:
        /* <DEDUP_REMOVED lines=21> */
.L_x_7343:
        /* <DEDUP_REMOVED lines=29> */
.L_x_7352:
        /* <DEDUP_REMOVED lines=21> */
[----:B------:R-:W-:Y:S02]  /*12c50*/  UIMAD UR6, UR37, UR8, URZ ;  /* 0x00000008250672a4 */ /* 0x000fe4000f8e023f */
[----:B------:R-:W-:Y:S01]  /*12c60*/  IMAD.U32 R5, RZ, RZ, UR8 ;  /* 0x00000008ff057e24 */ /* 0x000fe2000f8e00ff */
[----:B------:R-:W-:Y:S01]  /*12c70*/  IADD3 R3, R3, UR5, RZ ;  /* 0x0000000503037c10 */ /* 0x000fe2000fffe0ff */
[----:B------:R-:W-:Y:S02]  /*12c80*/  UIMAD UR6, UR36, UR9, UR6 ;  /* 0x00000009240672a4 */ /* 0x000fe4000f8e0206 */
[----:B------:R-:W-:Y:S01]  /*12c90*/  IMAD.WIDE.U32 R2, R5, UR36, R2 ;  /* 0x0000002405027c25 */ /* 0x000fe2000f8e0002 */
[----:B------:R-:W-:-:S03]  /*12ca0*/  ULDC.64 UR8, c[0x0][0xb40] ;  /* 0x0002d00000087ab9 */ /* 0x000fc60000000a00 */
[----:B------:R-:W-:Y:S01]  /*12cb0*/  VIADD R3, R3, UR6 ;  /* 0x0000000603037c36 */ /* 0x000fe20008000000 */
[----:B------:R-:W-:-:S04]  /*12cc0*/  LEA R4, P0, R2, UR8, 0x2 ;  /* 0x0000000802047c11 */ /* 0x000fc8000f8010ff */
[----:B------:R-:W-:Y:S01]  /*12cd0*/  LEA.HI.X R5, R2, UR9, R3, 0x2, P0 ;  /* 0x0000000902057c11 */ /* 0x000fe200080f1403 */
[----:B------:R-:W-:-:S05]  /*12ce0*/  IMAD.MOV.U32 R3, RZ, RZ, -0x800000 ;  /* 0xff800000ff037424 */ /* 0x000fca00078e00ff */
[----:B------:R0:W-:Y:S03]  /*12cf0*/  STG.E desc[UR52][R4.64], R3 ;  /* 0x0000000304007986 */ /* 0x0001e6000c101934 */
.L_x_7354:
[----:B------:R-:W-:Y:S05]  /*12d00*/  BSYNC B1 ;  /* 0x0000000000017941 */ /* 0x000fea0003800000 */
.L_x_7353:
        /* <DEDUP_REMOVED lines=49> */
.L_x_7356:
[----:B------:R-:W-:Y:S05]  /*13020*/  BSYNC B1 ;  /* 0x0000000000017941 */ /* 0x000fea0003800000 */
.L_x_7355:
        /* <DEDUP_REMOVED lines=20> */
.L_x_7358:
[----:B------:R-:W-:Y:S05]  /*13170*/  BSYNC B1 ;  /* 0x0000000000017941 */ /* 0x000fea0003800000 */
.L_x_7357:
        /* <DEDUP_REMOVED lines=20> */
.L_x_7360:
[----:B------:R-:W-:Y:S05]  /*132c0*/  BSYNC B1 ;  /* 0x0000000000017941 */ /* 0x000fea0003800000 */
.L_x_7359:
        /* <DEDUP_REMOVED lines=19> */
.L_x_7351:
[----:B------:R-:W-:Y:S05]  /*13400*/  BSYNC B0 ;  /* 0x0000000000007941 */ /* 0x000fea0003800000 */
.L_x_7342:
[----:B------:R-:W-:Y:S02]  /*13410*/  ULDC UR4, c[0x0][0xc14] ;  /* 0x0003050000047ab9 */ /* 0x000fe40000000800 */
[----:B------:R-:W-:-:S13]  /*13420*/  ISETP.GE.AND P0, PT, R47, UR4, PT ;  /* 0x000000042f007c0c */ /* 0x000fda000bf06270 */
[----:B------:R-:W-:Y:S05]  /*13430*/  @!P0 BRA `(.L_x_7361) ;  /* 0xfffffed800548947 */ /* 0x000fea000383ffff */
[----:B------:R-:W-:Y:S05]  /*13440*/  EXIT ;  /* 0x000000000000794d */ /* 0x000fea0003800000 */
.L_x_7303:
        /* <DEDUP_REMOVED lines=20> */
.L_x_7362:
        /* <DEDUP_REMOVED lines=41> */
.L_x_7368:
        /* <DEDUP_REMOVED lines=14> */
.L_x_7367:
[----:B------:R-:W-:Y:S05]  /*13900*/  BSYNC B0 ;  /* 0x0000000000007941 */ /* 0x000fea0003800000 */
.L_x_7366:
        /* <DEDUP_REMOVED lines=22> */
.L_x_7364:
        /* <DEDUP_REMOVED lines=25> */
.L_x_7369:
        /* <DEDUP_REMOVED lines=36> */
[----:B------:R-:W-:Y:S01]  /*13e40*/  IMAD.HI.U32 R2, R3, R11, R2 ;  /* 0x0000000b03027227 */ /* 0x000fe200078e0002 */
[----:B------:R-:W-:-:S05]  /*13e50*/  IADD3 R3, RZ, -R10, RZ ;  /* 0x8000000aff037210 */ /* 0x000fca0007ffe0ff */
        /* <DEDUP_REMOVED lines=20> */
.L_x_7365:
[----:B------:R0:W-:Y:S01]  /*13fa0*/  STL [R1+0x20], R0 ;  /* 0x0000200001007387 */ /* 0x0001e20000100800 */
[----:B------:R-:W-:-:S03]  /*13fb0*/  UMOV UR38, URZ ;  /* 0x0000003f00267c82 */ /* 0x000fc60008000000 */
[----:B------:R0:W-:Y:S02]  /*13fc0*/  STL [R1+0x24], RZ ;  /* 0x000024ff01007387 */ /* 0x0001e40000100800 */
.L_x_7370:
        /* <DEDUP_REMOVED lines=11> */
.L_x_7363:
        /* <DEDUP_REMOVED lines=35> */
[----:B------:R0:W-:Y:S04]  /*142b0*/  STL [R1+0x28], R4 ;  /* 0x0000280401007387 */ /* 0x0001e80000100800 */
[----:B------:R-:W-:Y:S01]  /*142c0*/  IMAD.IADD R0, R0, 0x1, R2 ;  /* 0x0000000100007824 */ /* 0x000fe200078e0202 */
[----:B------:R0:W-:Y:S04]  /*142d0*/  STL [R1], R2 ;  /* 0x0000000201007387 */ /* 0x0001e80000100800 */
[----:B------:R0:W-:Y:S04]  /*142e0*/  STL [R1+0x8], RZ ;  /* 0x000008ff01007387 */ /* 0x0001e80000100800 */
[----:B------:R0:W-:Y:S04]  /*142f0*/  STL [R1+0xc], R3 ;  /* 0x00000c0301007387 */ /* 0x0001e80000100800 */
[----:B------:R0:W-:Y:S04]  /*14300*/  STL [R1+0x30], RZ ;  /* 0x000030ff01007387 */ /* 0x0001e80000100800 */
[----:B------:R0:W-:Y:S02]  /*14310*/  STL [R1+0x2c], R0 ;  /* 0x00002c0001007387 */ /* 0x0001e40000100800 */
.L_x_7431:
[----:B------:R-:W-:Y:S01]  /*14320*/  ULDC.64 UR4, c[0x0][0xc60] ;  /* 0x0003180000047ab9 */ /* 0x000fe20000000a00 */
[----:B------:R-:W-:Y:S01]  /*14330*/  ULDC.64 UR10, c[0x0][0xa00] ;  /* 0x00028000000a7ab9 */ /* 0x000fe20000000a00 */
[----:B------:R-:W-:Y:S01]  /*14340*/  UIMAD.WIDE UR4, UR48, 0x4, UR4 ;  /* 0x00000004300478a5 */ /* 0x000fe2000f8e0204 */
[----:B------:R-:W-:Y:S01]  /*14350*/  ULDC.64 UR6, c[0x0][0xa18] ;  /* 0x0002860000067ab9 */ /* 0x000fe20000000a00 */
[----:B------:R-:W-:-:S04]  /*14360*/  ULDC.64 UR12, c[0x0][0xa08] ;  /* 0x00028200000c7ab9 */ /* 0x000fc80000000a00 */
[----:B0-----:R-:W-:Y:S02]  /*14370*/  IMAD.U32 R2, RZ, RZ, UR4 ;  /* 0x00000004ff027e24 */ /* 0x001fe4000f8e00ff */
[----:B------:R-:W-:Y:S01]  /*14380*/  IMAD.U32 R3, RZ, RZ, UR5 ;  /* 0x00000005ff037e24 */ /* 0x000fe2000f8e00ff */
[----:B------:R-:W-:-:S04]  /*14390*/  ULDC.64 UR4, c[0x0][0xa28] ;  /* 0x00028a0000047ab9 */ /* 0x000fc80000000a00 */
[----:B--2---:R-:W2:Y:S01]  /*143a0*/  LDG.E R2, desc[UR52][R2.64] ;  /* 0x0000003402027981 */ /* 0x004ea2000c1e1900 */
        /* <DEDUP_REMOVED lines=18> */
[----:B------:R0:W5:Y:S01]  /*144d0*/  @P0 LDG.E R0, desc[UR52][R2.64] ;  /* 0x0000003402000981 */ /* 0x000162000c1e1900 */
        /* <DEDUP_REMOVED lines=20> */
[----:B-1----:R-:W-:Y:S05]  /*14620*/  @P2 BRA `(.L_x_7372) ;  /* 0x0000000000102947 */ /* 0x002fea0003800000 */
[----:B------:R-:W-:Y:S05]  /*14630*/  @!P0 BRA `(.L_x_7372) ;  /* 0x00000000000c8947 */ /* 0x000fea0003800000 */
[----:B-----5:R-:W2:Y:S04]  /*14640*/  LDG.E R8, desc[UR52][R2.64] ;  /* 0x0000003402087981 */ /* 0x020ea8000c1e1900 */
[----:B0-----:R-:W2:Y:S02]  /*14650*/  LDG.E R7, desc[UR52][R2.64+0x4] ;  /* 0x0000043402077981 */ /* 0x001ea4000c1e1900 */
[----:B--2---:R-:W-:-:S07]  /*14660*/  IMAD.IADD R8, R7, 0x1, -R8 ;  /* 0x0000000107087824 */ /* 0x004fce00078e0a08 */
.L_x_7372:
[----:B0----5:R-:W-:Y:S01]  /*14670*/  IADD3 R2, R9, R0, RZ ;  /* 0x0000000009027210 */ /* 0x021fe20007ffe0ff */
        /* <DEDUP_REMOVED lines=16> */
[----:B------:R-:W-:-:S06]  /*14780*/  IMAD.U32 R3, RZ, RZ, UR5 ;  /* 0x00000005ff037e24 */ /* 0x000fcc000f8e00ff */
[----:B------:R0:W5:Y:S01]  /*14790*/  LDG.E R3, desc[UR52][R2.64] ;  /* 0x0000003402037981 */ /* 0x000162000c1e1900 */
[----:B------:R-:W-:Y:S05]  /*147a0*/  BRA `(.L_x_7374) ;  /* 0x0000000000107947 */ /* 0x000fea0003800000 */
.L_x_7373:
[----:B------:R-:W-:Y:S05]  /*147b0*/  @!P1 BRA `(.L_x_7374) ;  /* 0x00000000000c9947 */ /* 0x000fea0003800000 */
[----:B------:R-:W2:Y:S04]  /*147c0*/  LDG.E R2, desc[UR52][R4.64] ;  /* 0x0000003404027981 */ /* 0x000ea8000c1e1900 */
[----:B------:R-:W2:Y:S02]  /*147d0*/  LDG.E R3, desc[UR52][R4.64+0x4] ;  /* 0x0000043404037981 */ /* 0x000ea4000c1e1900 */
[----:B--2---:R-:W-:-:S07]  /*147e0*/  IMAD.IADD R3, R3, 0x1, -R2 ;  /* 0x0000000103037824 */ /* 0x004fce00078e0a02 */
.L_x_7374:
[----:B------:R-:W0:Y:S01]  /*147f0*/  LDL R19, [R1+0x24] ;  /* 0x0000240001137983 */ /* 0x000e220000100800 */
[----:B-----5:R-:W-:Y:S01]  /*14800*/  IMAD.IADD R5, R3, 0x1, -R0 ;  /* 0x0000000103057824 */ /* 0x020fe200078e0a00 */
[----:B------:R-:W-:Y:S01]  /*14810*/  BSSY B6, `(.L_x_7375) ;  /* 0x00002bd000067945 */ /* 0x000fe20003800000 */
[----:B------:R-:W-:Y:S01]  /*14820*/  IMAD.MOV.U32 R4, RZ, RZ, RZ ;  /* 0x000000ffff047224 */ /* 0x000fe200078e00ff */
[----:B0-----:R-:W-:-:S04]  /*14830*/  LEA R2, R19, 0x15f, 0x7 ;  /* 0x0000015f13027811 */ /* 0x001fc800078e38ff */
[C---:B------:R-:W-:Y:S01]  /*14840*/  IADD3 R3, R5.reuse, R2, -R8 ;  /* 0x0000000205037210 */ /* 0x040fe20007ffe808 */
[----:B------:R-:W-:Y:S02]  /*14850*/  VIADD R5, R5, 0xdf ;  /* 0x000000df05057836 */ /* 0x000fe40000000000 */
[----:B------:R-:W-:Y:S02]  /*14860*/  IMAD.MOV.U32 R2, RZ, RZ, RZ ;  /* 0x000000ffff027224 */ /* 0x000fe400078e00ff */
[----:B------:R-:W-:-:S04]  /*14870*/  IMAD.HI R4, R5, -0x6db6db6d, R4 ;  /* 0x9249249305047827 */ /* 0x000fc800078e0204 */
[----:B------:R-:W-:Y:S01]  /*14880*/  IMAD.HI R2, R3, -0x6db6db6d, R2 ;  /* 0x9249249303027827 */ /* 0x000fe200078e0202 */
[----:B------:R-:W-:-:S04]  /*14890*/  SHF.R.U32.HI R3, RZ, 0x1f, R4 ;  /* 0x0000001fff037819 */ /* 0x000fc80000011604 */
[----:B------:R-:W-:Y:S02]  /*148a0*/  SHF.R.U32.HI R5, RZ, 0x1f, R2 ;  /* 0x0000001fff057819 */ /* 0x000fe40000011602 */
[----:B------:R-:W-:Y:S02]  /*148b0*/  LEA.HI.SX32 R3, R4, R3, 0x19 ;  /* 0x0000000304037211 */ /* 0x000fe400078fcaff */
[----:B------:R-:W-:-:S04]  /*148c0*/  LEA.HI.SX32 R16, R2, R5, 0x19 ;  /* 0x0000000502107211 */ /* 0x000fc800078fcaff */
        /* <DEDUP_REMOVED lines=21> */
.L_x_7376:
        /* <DEDUP_REMOVED lines=23> */
.L_x_7378:
        /* <DEDUP_REMOVED lines=20> */
.L_x_7379:
        /* <DEDUP_REMOVED lines=9> */
[----:B------:R-:W-:Y:S01]  /*14d60*/  MOV R8, 0x70 ;  /* 0x0000007000087802 */ /* 0x000fe20000000f00 */
[----:B------:R-:W0:Y:S01]  /*14d70*/  LDC.64 R2, c[0x4][R2] ;  /* 0x0100000002027b82 */ /* 0x000e220000000a00 */
[----:B------:R-:W-:Y:S02]  /*14d80*/  IMAD.U32 R5, RZ, RZ, UR7 ;  /* 0x00000007ff057e24 */ /* 0x000fe4000f8e00ff */
[----:B------:R-:W-:Y:S02]  /*14d90*/  IMAD.U32 R6, RZ, RZ, UR8 ;  /* 0x00000008ff067e24 */ /* 0x000fe4000f8e00ff */
[----:B------:R-:W-:-:S02]  /*14da0*/  IMAD.U32 R7, RZ, RZ, UR9 ;  /* 0x00000009ff077e24 */ /* 0x000fc4000f8e00ff */
[----:B------:R-:W-:Y:S02]  /*14db0*/  IMAD.U32 R10, RZ, RZ, UR4 ;  /* 0x00000004ff0a7e24 */ /* 0x000fe4000f8e00ff */
[----:B------:R-:W-:Y:S02]  /*14dc0*/  IMAD.U32 R11, RZ, RZ, UR5 ;  /* 0x00000005ff0b7e24 */ /* 0x000fe4000f8e00ff */
[----:B------:R-:W-:Y:S02]  /*14dd0*/  IMAD.MOV.U32 R12, RZ, RZ, 0x1 ;  /* 0x00000001ff0c7424 */ /* 0x000fe400078e00ff */
[----:B------:R-:W-:-:S07]  /*14de0*/  IMAD.MOV.U32 R13, RZ, RZ, RZ ;  /* 0x000000ffff0d7224 */ /* 0x000fce00078e00ff */
[----:B------:R-:W-:-:S07]  /*14df0*/  LEPC R20, `(.L_x_7380) ;  /* 0x000000001014794e */ /* 0x000fce0000000000 */
[----:B0-----:R-:W-:Y:S05]  /*14e00*/  CALL.ABS.NOINC R2 ;  /* 0x0000000002007343 */ /* 0x001fea0003c00000 */
.L_x_7380:
        /* <DEDUP_REMOVED lines=18> */
.L_x_7381:
[----:B------:R-:W0:Y:S01]  /*14f30*/  LDC R0, c[0x0][0x428] ;  /* 0x00010a00ff007b82 */ /* 0x000e220000000800 */
[----:B------:R-:W-:Y:S01]  /*14f40*/  ULDC.64 UR4, c[0x0][0x9f8] ;  /* 0x00027e0000047ab9 */ /* 0x000fe20000000a00 */
[----:B------:R-:W-:Y:S01]  /*14f50*/  IMAD.U32 R2, RZ, RZ, UR38 ;  /* 0x00000026ff027e24 */ /* 0x000fe2000f8e00ff */
[----:B------:R-:W-:Y:S01]  /*14f60*/  UISETP.NE.U32.AND UP0, UPT, UR4, URZ, UPT ;  /* 0x0000003f0400728c */ /* 0x000fe2000bf05070 */
[----:B------:R-:W-:Y:S01]  /*14f70*/  IMAD.U32 R10, RZ, RZ, UR45 ;  /* 0x0000002dff0a7e24 */ /* 0x000fe2000f8e00ff */
[----:B------:R-:W1:Y:S01]  /*14f80*/  S2R R4, SR_TID.X ;  /* 0x0000000000047919 */ /* 0x000e620000002100 */
[----:B------:R-:W-:Y:S01]  /*14f90*/  IMAD R7, R19, 0x80, R18 ;  /* 0x0000008013077824 */ /* 0x000fe200078e0212 */
[----:B------:R-:W-:Y:S01]  /*14fa0*/  UISETP.NE.AND.EX UP0, UPT, UR5, URZ, UPT, UP0 ;  /* 0x0000003f0500728c */ /* 0x000fe2000bf05300 */
[----:B------:R-:W-:-:S05]  /*14fb0*/  ULDC.64 UR6, c[0x0][0xa08] ;  /* 0x0002820000067ab9 */ /* 0x000fca0000000a00 */
        /* <DEDUP_REMOVED lines=13> */
[----:B------:R0:W2:Y:S01]  /*15090*/  @P1 LDG.E R10, desc[UR52][R2.64] ;  /* 0x00000034020a1981 */ /* 0x0000a2000c1e1900 */
[----:B------:R-:W-:Y:S01]  /*150a0*/  ISETP.NE.AND P1, PT, R17, RZ, PT ;  /* 0x000000ff1100720c */ /* 0x000fe20003f25270 */
[----:B------:R-:W-:Y:S01]  /*150b0*/  UMOV UR36, URZ ;  /* 0x0000003f00247c82 */ /* 0x000fe20008000000 */
[----:B------:R-:W-:Y:S02]  /*150c0*/  ISETP.NE.U32.AND P0, PT, RZ, UR4, PT ;  /* 0x00000004ff007c0c */ /* 0x000fe4000bf05070 */
[----:B------:R-:W-:Y:S02]  /*150d0*/  R2UR UR37, R7 ;  /* 0x00000000072572ca */ /* 0x000fe400000e0000 */
[----:B------:R-:W-:Y:S02]  /*150e0*/  ISETP.NE.AND.EX P0, PT, RZ, UR5, PT, P0 ;  /* 0x00000005ff007c0c */ /* 0x000fe4000bf05300 */
[----:B------:R-:W-:Y:S01]  /*150f0*/  SHF.R.U32.HI R4, RZ, 0x5, R4 ;  /* 0x00000005ff047819 */ /* 0x000fe20000011604 */
[----:B0-----:R-:W0:Y:S01]  /*15100*/  LDC.64 R2, c[0x0][0x3f8] ;  /* 0x0000fe00ff027b82 */ /* 0x001e220000000a00 */
[----:B------:R-:W-:-:S02]  /*15110*/  SEL R8, RZ, UR45, P0 ;  /* 0x0000002dff087c07 */ /* 0x000fc40008000000 */
[----:B------:R-:W-:Y:S01]  /*15120*/  LOP3.LUT R4, R4, 0x3, RZ, 0xc0, !PT ;  /* 0x0000000304047812 */ /* 0x000fe200078ec0ff */
[----:B------:R-:W-:Y:S01]  /*15130*/  VOTEU.ALL UP1, P1 ;  /* 0x00000000003f7886 */ /* 0x000fe20000820000 */
[----:B------:R-:W-:-:S04]  /*15140*/  R2UR UR39, R8 ;  /* 0x00000000082772ca */ /* 0x000fc800000e0000 */
[----:B------:R-:W-:-:S04]  /*15150*/  @!UP1 UIADD3 UR4, UP0, UR50, 0x270, URZ ;  /* 0x0000027032049890 */ /* 0x000fc8000ff1e03f */
[----:B------:R-:W-:-:S09]  /*15160*/  @!UP1 UIADD3.X UR5, URZ, UR51, URZ, UP0, !UPT ;  /* 0x000000333f059290 */ /* 0x000fd200087fe43f */
[----:B------:R1:W-:Y:S01]  /*15170*/  @!UP1 UTMAPF.L2.4D [UR36], [UR4] ;  /* 0x00000024040095b8 */ /* 0x0003e20008018000 */
[----:B0-----:R-:W-:Y:S01]  /*15180*/  LOP3.LUT P0, RZ, R2, UR6, RZ, 0xfc, !PT ;  /* 0x0000000602ff7c12 */ /* 0x001fe2000f80fcff */
[----:B------:R-:W-:-:S03]  /*15190*/  UMOV UR6, 0xffffffff ;  /* 0xffffffff00067882 */ /* 0x000fc60000000000 */
[----:B------:R-:W-:Y:S02]  /*151a0*/  LOP3.LUT P0, RZ, R3, UR7, RZ, 0xfc, P0 ;  /* 0x0000000703ff7c12 */ /* 0x000fe4000800fcff */
[----:B--2---:R-:W-:Y:S01]  /*151b0*/  SHF.R.S32.HI R19, RZ, 0x1f, R10 ;  /* 0x0000001fff137819 */ /* 0x004fe2000001140a */
[----:B------:R1:W-:Y:S01]  /*151c0*/  STL [R1+0x10], R10 ;  /* 0x0000100a01007387 */ /* 0x0003e20000100800 */
[----:B------:R-:W-:-:S03]  /*151d0*/  SEL R0, R10, RZ, !P0 ;  /* 0x000000ff0a007207 */ /* 0x000fc60004000000 */
[----:B------:R1:W-:Y:S01]  /*151e0*/  STL [R1+0x18], R19 ;  /* 0x0000181301007387 */ /* 0x0003e20000100800 */
[----:B------:R-:W-:Y:S05]  /*151f0*/  BRA.DIV UR6, `(.L_x_7382) ;  /* 0x00000036064c7947 */ /* 0x000fea000b800000 */
[----:B------:R0:W2:Y:S02]  /*15200*/  SHFL.IDX PT, R14, R4, RZ, 0x1f ;  /* 0x00001fff040e7589 */ /* 0x0000a400000e0000 */
.L_x_7450:
[----:B--2---:R-:W-:Y:S02]  /*15210*/  ISETP.NE.AND P0, PT, R14, RZ, PT ;  /* 0x000000ff0e00720c */ /* 0x004fe40003f05270 */
[----:B------:R-:W-:-:S11]  /*15220*/  PLOP3.LUT P6, PT, PT, PT, PT, 0x8, 0x0 ;  /* 0x000000000000781c */ /* 0x000fd60003fce170 */
[----:B------:R-:W-:Y:S05]  /*15230*/  @P0 BRA `(.L_x_7383) ;  /* 0x0000000400980947 */ /* 0x000fea0003800000 */
[----:B-1----:R-:W-:Y:S01]  /*15240*/  UMOV UR4, 0xffffffff ;  /* 0xffffffff00047882 */ /* 0x002fe20000000000 */
[----:B------:R-:W-:Y:S02]  /*15250*/  VIADD R6, R16, 0xffffffff ;  /* 0xffffffff10067836 */ /* 0x000fe40000000000 */
[----:B------:R-:W-:Y:S05]  /*15260*/  BRA.DIV UR4, `(.L_x_7384) ;  /* 0x0000003604507947 */ /* 0x000fea000b800000 */
[----:B------:R-:W-:-:S13]  /*15270*/  ELECT P6, URZ, PT ;  /* 0x00000000003f782f */ /* 0x000fda00038c0000 */
.L_x_7453:
        /* <DEDUP_REMOVED lines=22> */
.L_x_7386:
[----:B-1----:R-:W0:Y:S04]  /*153e0*/  LDL R3, [R1+0x8] ;  /* 0x0000080001037983 */ /* 0x002e280000100800 */
[----:B------:R-:W2:Y:S01]  /*153f0*/  LDL R2, [R1+0xc] ;  /* 0x00000c0001027983 */ /* 0x000ea20000100800 */
[----:B------:R-:W-:Y:S02]  /*15400*/  ISETP.NE.AND P0, PT, R17, RZ, PT ;  /* 0x000000ff1100720c */ /* 0x000fe40003f05270 */
[----:B0-----:R-:W-:Y:S02]  /*15410*/  LEA R4, R3, UR41, 0x3 ;  /* 0x0000002903047c11 */ /* 0x001fe4000f8e18ff */
[----:B--2---:R-:W-:-:S04]  /*15420*/  SHF.L.U32 R3, R2, 0x1f, RZ ;  /* 0x0000001f02037819 */ /* 0x004fc800000006ff */
[----:B------:R-:W0:Y:S02]  /*15430*/  SYNCS.PHASECHK.TRANS64.TRYWAIT P2, [R4+URZ+0x2e880], R3 ;  /* 0x02e88003040075a7 */ /* 0x000e24000804017f */
[----:B0-----:R-:W-:Y:S05]  /*15440*/  @!P2 BRA `(.L_x_7387) ;  /* 0x0000003000f8a947 */ /* 0x001fea0003800000 */
.L_x_7454:
        /* <DEDUP_REMOVED lines=8> */
.L_x_7388:
        /* <DEDUP_REMOVED lines=21> */
.L_x_7455:
        /* <DEDUP_REMOVED lines=8> */
.L_x_7390:
        /* <DEDUP_REMOVED lines=14> */
[----:B-1----:R-:W-:Y:S01]  /*15780*/  NOP ;  /* 0x0000000000007918 */ /* 0x002fe20000000000 */
.L_x_7385:
        /* <DEDUP_REMOVED lines=17> */
.L_x_7383:
        /* <DEDUP_REMOVED lines=10> */
.L_x_7456:
[----:B-1----:R-:W-:Y:S05]  /*15940*/  BSYNC B0 ;  /* 0x0000000000007941 */ /* 0x002fea0003800000 */
.L_x_7391:
[----:B------:R-:W-:-:S13]  /*15950*/  ISETP.GE.AND P0, PT, R16, 0x2, PT ;  /* 0x000000021000780c */ /* 0x000fda0003f06270 */
[----:B------:R-:W-:Y:S05]  /*15960*/  @!P0 BRA `(.L_x_7393) ;  /* 0x00000010002c8947 */ /* 0x000fea0003800000 */
[----:B------:R1:W5:Y:S01]  /*15970*/  LDL.LU R6, [R1+0xc] ;  /* 0x00000c0001067983 */ /* 0x0003620000300800 */
[----:B------:R-:W-:-:S03]  /*15980*/  VIADD R21, R16, 0xfffffffe ;  /* 0xfffffffe10157836 */ /* 0x000fc60000000000 */
[----:B------:R1:W5:Y:S04]  /*15990*/  LDL.LU R7, [R1+0x8] ;  /* 0x0000080001077983 */ /* 0x0003680000300800 */
.L_x_7413:
        /* <DEDUP_REMOVED lines=18> */
[----:B0-----:R-:W2:Y:S01]  /*15ac0*/  LDL R4, [R1+0x10] ;  /* 0x0000100001047983 */ /* 0x001ea20000100800 */
[----:B----4-:R-:W-:-:S13]  /*15ad0*/  ISETP.NE.AND P0, PT, R8, 0x1, PT ;  /* 0x000000010800780c */ /* 0x010fda0003f05270 */
[----:B------:R-:W0:Y:S02]  /*15ae0*/  @P0 LDC.64 R2, c[0x0][0x420] ;  /* 0x00010800ff020b82 */ /* 0x000e240000000a00 */
[----:B0-----:R-:W-:-:S04]  /*15af0*/  @P0 IMAD.HI.U32 R0, R21, R2, RZ ;  /* 0x0000000215000227 */ /* 0x001fc800078e00ff */
        /* <DEDUP_REMOVED lines=12> */
.L_x_7396:
        /* <DEDUP_REMOVED lines=8> */
.L_x_7457:
[----:B------:R-:W-:Y:S05]  /*15c40*/  BSYNC B1 ;  /* 0x0000000000017941 */ /* 0x000fea0003800000 */
.L_x_7397:
        /* <DEDUP_REMOVED lines=9> */
.L_x_7400:
[----:B------:R-:W-:Y:S05]  /*15ce0*/  BSYNC B1 ;  /* 0x0000000000017941 */ /* 0x000fea0003800000 */
.L_x_7399:
        /* <DEDUP_REMOVED lines=10> */
[----:B--2---:R-:W-:-:S02]  /*15d90*/  R2UR UR12, R9 ;  /* 0x00000000090c72ca */ /* 0x004fc400000e0000 */
[----:B------:R-:W-:-:S05]  /*15da0*/  MOV R9, UR41 ;  /* 0x0000002900097c02 */ /* 0x000fca0008000f00 */
[----:B---3--:R-:W-:Y:S02]  /*15db0*/  IMAD R2, R2, 0x7000, R9 ;  /* 0x0000700002027824 */ /* 0x008fe400078e0209 */
[----:B----4-:R-:W-:Y:S02]  /*15dc0*/  IMAD R5, R8, 0xe0, R5 ;  /* 0x000000e008057824 */ /* 0x010fe400078e0205 */
[----:B------:R-:W-:Y:S02]  /*15dd0*/  VIADD R8, R4, 0x2e870 ;  /* 0x0002e87004087836 */ /* 0x000fe40000000000 */
[----:B------:R-:W-:-:S07]  /*15de0*/  VIADD R9, R2, 0xe400 ;  /* 0x0000e40002097836 */ /* 0x000fce0000000000 */
.L_x_7401:
        /* <DEDUP_REMOVED lines=12> */
.L_x_7458:
[----:B------:R-:W-:Y:S05]  /*15eb0*/  BSYNC B1 ;  /* 0x0000000000017941 */ /* 0x000fea0003800000 */
.L_x_7402:
        /* <DEDUP_REMOVED lines=11> */
.L_x_7405:
[----:B------:R-:W-:Y:S05]  /*15f70*/  BSYNC B1 ;  /* 0x0000000000017941 */ /* 0x000fea0003800000 */
.L_x_7404:
        /* <DEDUP_REMOVED lines=10> */
.L_x_7406:
        /* <DEDUP_REMOVED lines=9> */
.L_x_7395:
[----:B------:R-:W-:Y:S05]  /*160b0*/  BSYNC B0 ;  /* 0x0000000000007941 */ /* 0x000fea0003800000 */
.L_x_7394:
[----:B------:R-:W-:-:S06]  /*160c0*/  UISETP.NE.AND UP0, UPT, UR42, 0x3, UPT ;  /* 0x000000032a00788c */ /* 0x000fcc000bf05270 */
[----:B------:R-:W-:-:S13]  /*160d0*/  PLOP3.LUT P0, PT, PT, PT, UP0, 0x80, 0x0 ;  /* 0x000000000000781c */ /* 0x000fda0003f0f008 */
[----:B------:R-:W-:Y:S05]  /*160e0*/  @!P0 BRA `(.L_x_7407) ;  /* 0x0000000000048947 */ /* 0x000fea0003800000 */
[----:B------:R-:W-:Y:S01]  /*160f0*/  BPT.TRAP 0x1 ;  /* 0x000000040000795c */ /* 0x000fe20000300000 */
.L_x_7407:
        /* <DEDUP_REMOVED lines=9> */
.L_x_7459:
[----:B------:R-:W-:Y:S05]  /*16190*/  BSYNC B0 ;  /* 0x0000000000007941 */ /* 0x000fea0003800000 */
.L_x_7408:
[----:B------:R-:W-:Y:S05]  /*161a0*/  @!P0 BRA `(.L_x_7410) ;  /* 0x0000000000048947 */ /* 0x000fea0003800000 */
[----:B------:R-:W-:Y:S01]  /*161b0*/  BPT.TRAP 0x1 ;  /* 0x000000040000795c */ /* 0x000fe20000300000 */
.L_x_7410:
[----:B---3--:R-:W3:Y:S01]  /*161c0*/  LDL R3, [R1+0x4] ;  /* 0x0000040001037983 */ /* 0x008ee20000100800 */
[----:B------:R-:W-:-:S04]  /*161d0*/  SHF.L.U32 R2, R6, 0x1f, RZ ;  /* 0x0000001f06027819 */ /* 0x000fc800000006ff */
[----:B---3--:R3:W4:Y:S02]  /*161e0*/  SYNCS.PHASECHK.TRANS64.TRYWAIT P2, [R3+URZ+0x2e860], R2 ;  /* 0x02e86002030075a7 */ /* 0x008724000804017f */
[----:B---3--:R-:W-:Y:S01]  /*161f0*/  IMAD R3, R7, 0x7000, RZ ;  /* 0x0000700007037824 */ /* 0x008fe200078e02ff */
[----:B----4-:R-:W-:Y:S06]  /*16200*/  @!P2 BRA `(.L_x_7411) ;  /* 0x000000280008a947 */ /* 0x010fec0003800000 */
.L_x_7460:
[----:B------:R-:W0:Y:S04]  /*16210*/  LDL R16, [R1] ;  /* 0x0000000001107983 */ /* 0x000e280000100800 */
[----:B------:R-:W3:Y:S04]  /*16220*/  LDL R14, [R1+0x2c] ;  /* 0x00002c00010e7983 */ /* 0x000ee80000100800 */
[----:B------:R-:W4:Y:S01]  /*16230*/  LDL R13, [R1+0x28] ;  /* 0x00002800010d7983 */ /* 0x000f220000100800 */
[----:B------:R-:W-:Y:S05]  /*16240*/  WARPSYNC.ALL ;  /* 0x0000000000007948 */ /* 0x000fea0003800000 */
[----:B------:R-:W-:-:S04]  /*16250*/  IMAD.U32 R12, RZ, RZ, UR41 ;  /* 0x00000029ff0c7e24 */ /* 0x000fc8000f8e00ff */
[----:B------:R-:W-:Y:S01]  /*16260*/  VIADD R12, R12, 0x400 ;  /* 0x000004000c0c7836 */ /* 0x000fe20000000000 */
[----:B0-----:R-:W-:-:S06]  /*16270*/  LOP3.LUT R4, R3, R16, RZ, 0xfc, !PT ;  /* 0x0000001003047212 */ /* 0x001fcc00078efcff */
[----:B------:R-:W0:Y:S01]  /*16280*/  LDSM.16.MT88.4 R4, [R4+UR41+0xe400] ;  /* 0x00e400290404783b */ /* 0x000e220008004200 */
[----:B---3--:R-:W-:Y:S02]  /*16290*/  IADD3 R20, R14, UR41, R3 ;  /* 0x000000290e147c10 */ /* 0x008fe4000fffe003 */
[C-C-:B0-----:R-:W-:Y:S02]  /*162a0*/  PRMT R8, R4.reuse, 0x6420, R5.reuse ;  /* 0x0000642004087816 */ /* 0x141fe40000000005 */
[----:B--2---:R-:W-:Y:S02]  /*162b0*/  PRMT R9, R4, 0x7531, R5 ;  /* 0x0000753104097816 */ /* 0x004fe40000000005 */
[C-C-:B------:R-:W-:Y:S02]  /*162c0*/  PRMT R10, R6.reuse, 0x6420, R7.reuse ;  /* 0x00006420060a7816 */ /* 0x140fe40000000007 */
[----:B------:R-:W-:Y:S02]  /*162d0*/  PRMT R11, R6, 0x7531, R7 ;  /* 0x00007531060b7816 */ /* 0x000fe40000000007 */
[----:B------:R-:W0:Y:S01]  /*162e0*/  LDSM.16.MT88.4 R4, [R20+0xe400] ;  /* 0x00e400001404783b */ /* 0x000e220000004200 */
[----:B----4-:R-:W-:-:S05]  /*162f0*/  IADD3 R2, R12, R3, R13 ;  /* 0x000000030c027210 */ /* 0x010fca0007ffe00d */
[----:B------:R-:W-:Y:S01]  /*16300*/  STSM.16.M88.4 [R2], R8 ;  /* 0x0000000802007844 */ /* 0x000fe20000000200 */
[C-C-:B0-----:R-:W-:Y:S02]  /*16310*/  PRMT R12, R4.reuse, 0x6420, R5.reuse ;  /* 0x00006420040c7816 */ /* 0x141fe40000000005 */
[----:B------:R-:W-:Y:S02]  /*16320*/  PRMT R13, R4, 0x7531, R5 ;  /* 0x00007531040d7816 */ /* 0x000fe40000000005 */
[C-C-:B------:R-:W-:Y:S02]  /*16330*/  PRMT R14, R6.reuse, 0x6420, R7.reuse ;  /* 0x00006420060e7816 */ /* 0x140fe40000000007 */
[----:B------:R-:W-:Y:S01]  /*16340*/  PRMT R15, R6, 0x7531, R7 ;  /* 0x00007531060f7816 */ /* 0x000fe20000000007 */
[----:B------:R-:W-:-:S04]  /*16350*/  VIADD R4, R3, 0x1000 ;  /* 0x0000100003047836 */ /* 0x000fc80000000000 */
[----:B------:R0:W-:Y:S02]  /*16360*/  STSM.16.M88.4 [R2+0x800], R12 ;  /* 0x0008000c02007844 */ /* 0x0001e40000000200 */
[----:B0-----:R-:W-:-:S05]  /*16370*/  IMAD.MOV.U32 R15, RZ, RZ, R16 ;  /* 0x000000ffff0f7224 */ /* 0x001fca00078e0010 */
[----:B------:R-:W-:-:S05]  /*16380*/  LOP3.LUT R4, R4, R15, RZ, 0xfc, !PT ;  /* 0x0000000f04047212 */ /* 0x000fca00078efcff */
[----:B------:R-:W0:Y:S02]  /*16390*/  LDSM.16.MT88.4 R8, [R4+UR41+0xe400] ;  /* 0x00e400290408783b */ /* 0x000e240008004200 */
[C-C-:B0-----:R-:W-:Y:S02]  /*163a0*/  PRMT R4, R8.reuse, 0x6420, R9.reuse ;  /* 0x0000642008047816 */ /* 0x141fe40000000009 */
[----:B------:R-:W-:Y:S02]  /*163b0*/  PRMT R5, R8, 0x7531, R9 ;  /* 0x0000753108057816 */ /* 0x000fe40000000009 */
[C-C-:B------:R-:W-:Y:S02]  /*163c0*/  PRMT R6, R10.reuse, 0x6420, R11.reuse ;  /* 0x000064200a067816 */ /* 0x140fe4000000000b */
[----:B------:R-:W-:Y:S02]  /*163d0*/  PRMT R7, R10, 0x7531, R11 ;  /* 0x000075310a077816 */ /* 0x000fe4000000000b */
[----:B------:R-:W0:Y:S04]  /*163e0*/  LDSM.16.MT88.4 R8, [R20+0xf400] ;  /* 0x00f400001408783b */ /* 0x000e280000004200 */
[----:B------:R2:W-:Y:S02]  /*163f0*/  STSM.16.M88.4 [R2+0x1000], R4 ;  /* 0x0010000402007844 */ /* 0x0005e40000000200 */
[----:B--2---:R-:W-:Y:S01]  /*16400*/  VIADD R4, R3, 0x2000 ;  /* 0x0000200003047836 */ /* 0x004fe20000000000 */
[----:B0-----:R-:W-:-:S02]  /*16410*/  PRMT R16, R8, 0x6420, R9 ;  /* 0x0000642008107816 */ /* 0x001fc40000000009 */
[----:B------:R-:W-:Y:S02]  /*16420*/  PRMT R17, R8, 0x7531, R9 ;  /* 0x0000753108117816 */ /* 0x000fe40000000009 */
[C-C-:B------:R-:W-:Y:S02]  /*16430*/  PRMT R18, R10.reuse, 0x6420, R11.reuse ;  /* 0x000064200a127816 */ /* 0x140fe4000000000b */
[----:B------:R-:W-:-:S05]  /*16440*/  PRMT R19, R10, 0x7531, R11 ;  /* 0x000075310a137816 */ /* 0x000fca000000000b */
        /* <DEDUP_REMOVED lines=48> */
[----:B------:R-:W0:Y:S01]  /*16750*/  LDSM.16.MT88.4 R8, [R4+UR41+0xe400] ;  /* 0x00e400290408783b */ /* 0x000e220008004200 */
[----:B------:R-:W-:Y:S01]  /*16760*/  VIADD R3, R3, 0x6000 ;  /* 0x0000600003037836 */ /* 0x000fe20000000000 */
[C-C-:B0-----:R-:W-:Y:S02]  /*16770*/  PRMT R4, R8.reuse, 0x6420, R9.reuse ;  /* 0x0000642008047816 */ /* 0x141fe40000000009 */
[----:B------:R-:W-:Y:S02]  /*16780*/  PRMT R5, R8, 0x7531, R9 ;  /* 0x0000753108057816 */ /* 0x000fe40000000009 */
[C-C-:B------:R-:W-:Y:S02]  /*16790*/  PRMT R6, R10.reuse, 0x6420, R11.reuse ;  /* 0x000064200a067816 */ /* 0x140fe4000000000b */
[----:B------:R-:W-:Y:S02]  /*167a0*/  PRMT R7, R10, 0x7531, R11 ;  /* 0x000075310a077816 */ /* 0x000fe4000000000b */
[----:B------:R-:W0:Y:S01]  /*167b0*/  LDSM.16.MT88.4 R8, [R20+0x13400] ;  /* 0x013400001408783b */ /* 0x000e220000004200 */
[----:B------:R-:W-:-:S03]  /*167c0*/  LOP3.LUT R3, R3, R15, RZ, 0xfc, !PT ;  /* 0x0000000f03037212 */ /* 0x000fc600078efcff */
[----:B------:R-:W-:Y:S01]  /*167d0*/  STSM.16.M88.4 [R2+0x5000], R4 ;  /* 0x0050000402007844 */ /* 0x000fe20000000200 */
        /* <DEDUP_REMOVED lines=11> */
[----:B------:R0:W-:Y:S02]  /*16890*/  STSM.16.M88.4 [R2+0x6000], R4 ;  /* 0x0060000402007844 */ /* 0x0001e40000000200 */
[C-C-:B0-----:R-:W-:Y:S02]  /*168a0*/  PRMT R4, R8.reuse, 0x6420, R9.reuse ;  /* 0x0000642008047816 */ /* 0x141fe40000000009 */
        /* <DEDUP_REMOVED lines=12> */
.L_x_7412:
[----:B0-----:R-:W2:Y:S01]  /*16970*/  LDL.LU R2, [R1+0x4] ;  /* 0x0000040001027983 */ /* 0x001ea20000300800 */
[C---:B------:R-:W-:Y:S01]  /*16980*/  ISETP.GT.AND P0, PT, R21.reuse, RZ, PT ;  /* 0x000000ff1500720c */ /* 0x040fe20003f04270 */
[----:B------:R-:W-:Y:S02]  /*16990*/  VIADD R21, R21, 0xffffffff ;  /* 0xffffffff15157836 */ /* 0x000fe40000000000 */
[----:B------:R3:W5:Y:S04]  /*169a0*/  LDL R6, [R1+0xc] ;  /* 0x00000c0001067983 */ /* 0x0007680000100800 */
[----:B------:R3:W5:Y:S01]  /*169b0*/  LDL R7, [R1+0x8] ;  /* 0x0000080001077983 */ /* 0x0007620000100800 */
[----:B--2---:R0:W-:Y:S02]  /*169c0*/  SYNCS.ARRIVE.TRANS64.A1T0 RZ, [R2+URZ+0x2e850], RZ ;  /* 0x02e850ff02ff79a7 */ /* 0x0041e4000810003f */
[----:B0-----:R-:W-:-:S05]  /*169d0*/  @!P1 VIADD R2, R2, 0x2e880 ;  /* 0x0002e88002029836 */ /* 0x001fca0000000000 */
[----:B------:R-:W-:Y:S01]  /*169e0*/  @!P1 PRMT R2, RZ, 0x654, R2 ;  /* 0x00000654ff029816 */ /* 0x000fe20000000002 */
[----:B------:R-:W-:Y:S06]  /*169f0*/  BAR.SYNC.DEFER_BLOCKING 0x2, 0x80 ;  /* 0x0082000000007b1d */ /* 0x000fec0000010000 */
[----:B------:R3:W-:Y:S01]  /*16a00*/  @!P1 SYNCS.ARRIVE.TRANS64.RED.A1T0 RZ, [R2+URZ], RZ ;  /* 0x000000ff02ff99a7 */ /* 0x0007e2000810043f */
[----:B------:R-:W-:Y:S05]  /*16a10*/  @P0 BRA `(.L_x_7413) ;  /* 0xffffffec00e00947 */ /* 0x000fea000383ffff */
.L_x_7393:
        /* <DEDUP_REMOVED lines=9> */
[----:B0-----:R-:W0:Y:S02]  /*16ab0*/  S2R R4, SR_LTMASK ;  /* 0x0000000000047919 */ /* 0x001e240000003900 */
[----:B0-----:R-:W-:-:S04]  /*16ac0*/  LOP3.LUT R4, R4, UR4, RZ, 0xc0, !PT ;  /* 0x0000000404047c12 */ /* 0x001fc8000f8ec0ff */
[----:B-----5:R-:W0:Y:S01]  /*16ad0*/  POPC R7, R4 ;  /* 0x0000000400077309 */ /* 0x020e220000000000 */
[----:B--2---:R-:W0:Y:S02]  /*16ae0*/  SHFL.IDX PT, R0, R3, R0, 0x1f ;  /* 0x00001f0003007589 */ /* 0x004e2400000e0000 */
[----:B0-----:R-:W-:-:S05]  /*16af0*/  IADD3 R0, R0, UR46, R7 ;  /* 0x0000002e00007c10 */ /* 0x001fca000fffe007 */
[----:B------:R4:W-:Y:S02]  /*16b00*/  STL [R1+0x20], R0 ;  /* 0x0000200001007387 */ /* 0x0009e40000100800 */
.L_x_7415:
[----:B------:R-:W-:Y:S05]  /*16b10*/  BSYNC B0 ;  /* 0x0000000000007941 */ /* 0x000fea0003800000 */
.L_x_7414:
[----:B------:R-:W-:-:S06]  /*16b20*/  UISETP.NE.AND UP0, UPT, UR42, 0x3, UPT ;  /* 0x000000032a00788c */ /* 0x000fcc000bf05270 */
[----:B------:R-:W-:-:S13]  /*16b30*/  PLOP3.LUT P0, PT, PT, PT, UP0, 0x80, 0x0 ;  /* 0x000000000000781c */ /* 0x000fda0003f0f008 */
[----:B------:R-:W-:Y:S05]  /*16b40*/  @!P0 BRA `(.L_x_7416) ;  /* 0x0000000000048947 */ /* 0x000fea0003800000 */
[----:B------:R-:W-:Y:S01]  /*16b50*/  BPT.TRAP 0x1 ;  /* 0x000000040000795c */ /* 0x000fe20000300000 */
.L_x_7416:
        /* <DEDUP_REMOVED lines=10> */
.L_x_7461:
[----:B------:R-:W-:Y:S05]  /*16c00*/  BSYNC B0 ;  /* 0x0000000000007941 */ /* 0x000fea0003800000 */
.L_x_7417:
[----:B------:R-:W-:Y:S05]  /*16c10*/  @!P2 BRA `(.L_x_7419) ;  /* 0x000000000004a947 */ /* 0x000fea0003800000 */
[----:B------:R-:W-:Y:S01]  /*16c20*/  BPT.TRAP 0x1 ;  /* 0x000000040000795c */ /* 0x000fe20000300000 */
.L_x_7419:
[----:B------:R-:W2:Y:S02]  /*16c30*/  LDL R0, [R1+0xc] ;  /* 0x00000c0001007983 */ /* 0x000ea40000100800 */
[----:B--2---:R-:W-:-:S04]  /*16c40*/  SHF.L.U32 R3, R0, 0x1f, RZ ;  /* 0x0000001f00037819 */ /* 0x004fc800000006ff */
[----:B------:R-:W2:Y:S02]  /*16c50*/  SYNCS.PHASECHK.TRANS64.TRYWAIT P0, [R20+URZ+0x2e860], R3 ;  /* 0x02e86003140075a7 */ /* 0x000ea4000800017f */
[----:B--2---:R-:W-:Y:S05]  /*16c60*/  @!P0 BRA `(.L_x_7420) ;  /* 0x0000001c009c8947 */ /* 0x004fea0003800000 */
.L_x_7462:
        /* <DEDUP_REMOVED lines=11> */
[----:B-----5:R-:W0:Y:S01]  /*16d20*/  LDSM.16.MT88.4 R4, [R2+UR41+0xe400] ;  /* 0x00e400290204783b */ /* 0x020e220008004200 */
        /* <DEDUP_REMOVED lines=93> */
.L_x_7421:
[----:B------:R-:W3:Y:S01]  /*17300*/  LDL.LU R2, [R1+0x8] ;  /* 0x0000080001027983 */ /* 0x000ee20000300800 */
[----:B0-----:R-:W-:Y:S03]  /*17310*/  SYNCS.ARRIVE.TRANS64.A1T0 RZ, [R20+URZ+0x2e850], RZ ;  /* 0x02e850ff14ff79a7 */ /* 0x001fe6000810003f */
        /* <DEDUP_REMOVED lines=12> */
.L_x_7377:
[----:B------:R-:W-:Y:S05]  /*173e0*/  BSYNC B6 ;  /* 0x0000000000067941 */ /* 0x000fea0003800000 */
.L_x_7375:
[----:B0-2---:R-:W2:Y:S02]  /*173f0*/  LDL R0, [R1+0x34] ;  /* 0x0000340001007983 */ /* 0x005ea40000100800 */
        /* <DEDUP_REMOVED lines=14> */
.L_x_7422:
        /* <DEDUP_REMOVED lines=27> */
[----:B------:R-:W0:Y:S03]  /*17690*/  LDC R4, c[0x0][0xc10] ;  /* 0x00030400ff047b82 */ /* 0x000e260000000800 */
[----:B------:R-:W2:Y:S02]  /*176a0*/  SHFL.UP PT, R3, R2, 0x8, RZ ;  /* 0x0500000002037989 */ /* 0x000ea400000e00ff */
[----:B--2---:R-:W-:-:S05]  /*176b0*/  SEL R3, R3, RZ, P4 ;  /* 0x000000ff03037207 */ /* 0x004fca0002000000 */
[----:B------:R-:W-:-:S05]  /*176c0*/  IMAD.IADD R3, R2, 0x1, R3 ;  /* 0x0000000102037824 */ /* 0x000fca00078e0203 */
[----:B------:R-:W2:Y:S04]  /*176d0*/  SHFL.UP PT, R0, R3, 0x10, RZ ;  /* 0x0600000003007989 */ /* 0x000ea800000e00ff */
[----:B------:R-:W-:Y:S01]  /*176e0*/  SHFL.IDX PT, R9, R6, 0x1, 0x1f ;  /* 0x00201f0006097f89 */ /* 0x000fe200000e0000 */
[----:B--2---:R-:W-:-:S05]  /*176f0*/  SEL R0, R0, RZ, P5 ;  /* 0x000000ff00007207 */ /* 0x004fca0002800000 */
[----:B------:R-:W-:-:S05]  /*17700*/  IMAD.IADD R8, R3, 0x1, R0 ;  /* 0x0000000103087824 */ /* 0x000fca00078e0200 */
[----:B------:R-:W0:Y:S04]  /*17710*/  SHFL.IDX PT, R7, R8, 0x1f, 0x1f ;  /* 0x03e01f0008077f89 */ /* 0x000e2800000e0000 */
[----:B------:R-:W2:Y:S01]  /*17720*/  SHFL.IDX PT, R0, R6, RZ, 0x1f ;  /* 0x00001fff06007589 */ /* 0x000ea200000e0000 */
[----:B0-----:R-:W-:-:S04]  /*17730*/  IMAD R2, R7, R4, RZ ;  /* 0x0000000407027224 */ /* 0x001fc800078e02ff */
[----:B------:R-:W-:-:S05]  /*17740*/  IMAD.IADD R7, R9, 0x1, R2 ;  /* 0x0000000109077824 */ /* 0x000fca00078e0202 */
[----:B--2---:R-:W-:-:S13]  /*17750*/  ISETP.GT.AND P6, PT, R7, R0, PT ;  /* 0x000000000700720c */ /* 0x004fda0003fc4270 */
[----:B------:R-:W-:Y:S05]  /*17760*/  @P6 BRA `(.L_x_7424) ;  /* 0x0000000000906947 */ /* 0x000fea0003800000 */
.L_x_7428:
        /* <DEDUP_REMOVED lines=14> */
.L_x_7427:
[----:B------:R-:W-:Y:S05]  /*17850*/  BSYNC B0 ;  /* 0x0000000000007941 */ /* 0x000fea0003800000 */
.L_x_7426:
        /* <DEDUP_REMOVED lines=21> */
.L_x_7424:
        /* <DEDUP_REMOVED lines=19> */
[----:B------:R-:W-:-:S05]  /*17ae0*/  IMAD.U32 R3, RZ, RZ, UR4 ;  /* 0x00000004ff037e24 */ /* 0x000fca000f8e00ff */
[----:B------:R0:W2:Y:S02]  /*17af0*/  SHFL.IDX PT, R2, R8, R3, 0x1f ;  /* 0x00001f0308027589 */ /* 0x0000a400000e0000 */
.L_x_7429:
[----:B0-----:R-:W0:Y:S01]  /*17b00*/  I2F.RP R8, R10 ;  /* 0x0000000a00087306 */ /* 0x001e220000209400 */
[----:B--2---:R-:W-:Y:S02]  /*17b10*/  IMAD R12, R2, R4, R7 ;  /* 0x00000004020c7224 */ /* 0x004fe400078e0207 */
[----:B------:R-:W-:-:S03]  /*17b20*/  IMAD.MOV.U32 R2, RZ, RZ, RZ ;  /* 0x000000ffff027224 */ /* 0x000fc600078e00ff */
[----:B------:R2:W-:Y:S02]  /*17b30*/  STL [R1+0x20], R12 ;  /* 0x0000200c01007387 */ /* 0x0005e40000100800 */
[----:B0-----:R-:W0:Y:S02]  /*17b40*/  MUFU.RCP R8, R8 ;  /* 0x0000000800087308 */ /* 0x001e240000001000 */
[----:B0-----:R-:W-:-:S06]  /*17b50*/  VIADD R11, R8, 0xffffffe ;  /* 0x0ffffffe080b7836 */ /* 0x001fcc0000000000 */
[----:B------:R-:W0:Y:S02]  /*17b60*/  F2I.FTZ.U32.TRUNC.NTZ R3, R11 ;  /* 0x0000000b00037305 */ /* 0x000e24000021f000 */
[----:B0-----:R-:W-:-:S04]  /*17b70*/  IMAD.MOV R7, RZ, RZ, -R3 ;  /* 0x000000ffff077224 */ /* 0x001fc800078e0a03 */
        /* <DEDUP_REMOVED lines=26> */
[----:B------:R-:W0:Y:S03]  /*17d20*/  I2F.RP R9, R8 ;  /* 0x0000000800097306 */ /* 0x000e260000209400 */
[----:B------:R-:W-:-:S05]  /*17d30*/  IMAD.MOV R6, RZ, RZ, -R6 ;  /* 0x000000ffff067224 */ /* 0x000fca00078e0a06 */
[----:B0-----:R-:W0:Y:S02]  /*17d40*/  MUFU.RCP R9, R9 ;  /* 0x0000000900097308 */ /* 0x001e240000001000 */
[----:B0-----:R-:W-:-:S06]  /*17d50*/  VIADD R10, R9, 0xffffffe ;  /* 0x0ffffffe090a7836 */ /* 0x001fcc0000000000 */
[----:B------:R-:W0:Y:S02]  /*17d60*/  F2I.FTZ.U32.TRUNC.NTZ R3, R10 ;  /* 0x0000000a00037305 */ /* 0x000e24000021f000 */
[----:B0-----:R-:W-:-:S04]  /*17d70*/  IMAD.MOV R11, RZ, RZ, -R3 ;  /* 0x000000ffff0b7224 */ /* 0x001fc800078e0a03 */
        /* <DEDUP_REMOVED lines=23> */
.L_x_7425:
[----:B------:R0:W-:Y:S01]  /*17ef0*/  STL [R1+0x20], R0 ;  /* 0x0000200001007387 */ /* 0x0001e20000100800 */
[----:B------:R-:W-:Y:S01]  /*17f00*/  ULDC UR48, c[0x0][0xc14] ;  /* 0x0003050000307ab9 */ /* 0x000fe20000000800 */
[----:B------:R-:W-:Y:S02]  /*17f10*/  UMOV UR38, URZ ;  /* 0x0000003f00267c82 */ /* 0x000fe40008000000 */
[----:B------:R0:W-:Y:S03]  /*17f20*/  STL [R1+0x24], RZ ;  /* 0x000024ff01007387 */ /* 0x0001e60000100800 */
.L_x_7430:
[----:B------:R-:W3:Y:S04]  /*17f30*/  LDL R3, [R1+0x20] ;  /* 0x0000200001037983 */ /* 0x000ee80000100800 */
[----:B------:R-:W4:Y:S01]  /*17f40*/  LDL R2, [R1+0x24] ;  /* 0x0000240001027983 */ /* 0x000f220000100800 */
[----:B------:R-:W-:Y:S02]  /*17f50*/  IMAD.U32 R6, RZ, RZ, UR38 ;  /* 0x00000026ff067e24 */ /* 0x000fe4000f8e00ff */
[----:B------:R-:W-:Y:S01]  /*17f60*/  IMAD.U32 R7, RZ, RZ, UR48 ;  /* 0x00000030ff077e24 */ /* 0x000fe2000f8e00ff */
[----:B0-2---:R-:W0:Y:S02]  /*17f70*/  S2R R0, SR_TID.X ;  /* 0x0000000000007919 */ /* 0x005e240000002100 */
[----:B0-----:R-:W-:Y:S01]  /*17f80*/  LOP3.LUT R0, R0, 0x1f, RZ, 0xc0, !PT ;  /* 0x0000001f00007812 */ /* 0x001fe200078ec0ff */
[----:B------:R-:W-:Y:S03]  /*17f90*/  BAR.SYNC.DEFER_BLOCKING 0x4, 0x180 ;  /* 0x0106000000007b1d */ /* 0x000fe60000010000 */
[----:B------:R-:W-:-:S13]  /*17fa0*/  ISETP.NE.AND P0, PT, R0, RZ, PT ;  /* 0x000000ff0000720c */ /* 0x000fda0003f05270 */
[----:B------:R-:W-:Y:S01]  /*17fb0*/  @!P0 MOV R0, 0x400 ;  /* 0x0000040000008802 */ /* 0x000fe20000000f00 */
[----:B---3--:R-:W-:Y:S02]  /*17fc0*/  IMAD.MOV.U32 R4, RZ, RZ, R3 ;  /* 0x000000ffff047224 */ /* 0x008fe400078e0003 */
[----:B------:R-:W0:Y:S01]  /*17fd0*/  @!P0 S2R R3, SR_CgaCtaId ;  /* 0x0000000000038919 */ /* 0x000e220000008800 */
[----:B----4-:R-:W-:Y:S01]  /*17fe0*/  IMAD.MOV.U32 R5, RZ, RZ, R2 ;  /* 0x000000ffff057224 */ /* 0x010fe200078e0002 */
[----:B0-----:R-:W-:-:S05]  /*17ff0*/  @!P0 LEA R0, R3, R0, 0x18 ;  /* 0x0000000003008211 */ /* 0x001fca00078ec0ff */
[----:B------:R0:W-:Y:S01]  /*18000*/  @!P0 STS.128 [R0+0x2e8d0], R4 ;  /* 0x02e8d00400008388 */ /* 0x0001e20000000c00 */
[----:B------:R-:W-:Y:S06]  /*18010*/  BAR.ARV 0x5, 0x180 ;  /* 0x0146000000007b1d */ /* 0x000fec0000002000 */
.L_x_7423:
[----:B------:R-:W-:Y:S02]  /*18020*/  ULDC UR4, c[0x0][0xc14] ;  /* 0x0003050000047ab9 */ /* 0x000fe40000000800 */
[----:B------:R-:W-:-:S06]  /*18030*/  UISETP.GE.AND UP0, UPT, UR48, UR4, UPT ;  /* 0x000000043000728c */ /* 0x000fcc000bf06270 */
[----:B------:R-:W-:-:S13]  /*18040*/  PLOP3.LUT P0, PT, PT, PT, UP0, 0x80, 0x0 ;  /* 0x000000000000781c */ /* 0x000fda0003f0f008 */
[----:B------:R-:W-:Y:S05]  /*18050*/  @!P0 BRA `(.L_x_7431) ;  /* 0xffffffc000b08947 */ /* 0x000fea000383ffff */
.L_x_7371:
        /* <DEDUP_REMOVED lines=12> */
.L_x_7463:
[----:B------:R-:W-:Y:S05]  /*18120*/  BSYNC B0 ;  /* 0x0000000000007941 */ /* 0x000fea0003800000 */
.L_x_7432:
[----:B------:R-:W-:-:S03]  /*18130*/  UMOV UR4, 0xffffffff ;  /* 0xffffffff00047882 */ /* 0x000fc60000000000 */
[----:B------:R-:W-:Y:S05]  /*18140*/  BRA.DIV UR4, `(.L_x_7434) ;  /* 0x0000000a048c7947 */ /* 0x000fea000b800000 */
[----:B------:R-:W1:Y:S02]  /*18150*/  S2R R2, SR_TID.X ;  /* 0x0000000000027919 */ /* 0x000e640000002100 */
[----:B-1----:R-:W-:-:S04]  /*18160*/  SHF.R.U32.HI R2, RZ, 0x5, R2 ;  /* 0x00000005ff027819 */ /* 0x002fc80000011602 */
[----:B------:R-:W-:-:S05]  /*18170*/  LOP3.LUT R2, R2, 0x3, RZ, 0xc0, !PT ;  /* 0x0000000302027812 */ /* 0x000fca00078ec0ff */
[----:B------:R1:W2:Y:S02]  /*18180*/  SHFL.IDX PT, R14, R2, RZ, 0x1f ;  /* 0x00001fff020e7589 */ /* 0x0002a400000e0000 */
.L_x_7466:
[----:B--2---:R-:W-:Y:S01]  /*18190*/  ISETP.NE.AND P0, PT, R14, RZ, PT ;  /* 0x000000ff0e00720c */ /* 0x004fe20003f05270 */
[----:B------:R-:W-:-:S12]  /*181a0*/  BSSY B0, `(.L_x_7435) ;  /* 0x000002e000007945 */ /* 0x000fd80003800000 */
[----:B------:R-:W-:Y:S05]  /*181b0*/  @P0 BRA `(.L_x_7436) ;  /* 0x0000000000b00947 */ /* 0x000fea0003800000 */
[----:B------:R-:W-:-:S03]  /*181c0*/  UMOV UR4, 0xffffffff ;  /* 0xffffffff00047882 */ /* 0x000fc60000000000 */
[----:B------:R-:W-:Y:S05]  /*181d0*/  BRA.DIV UR4, `(.L_x_7437) ;  /* 0x0000000a049c7947 */ /* 0x000fea000b800000 */
[----:B------:R-:W-:-:S13]  /*181e0*/  ELECT P6, URZ, PT ;  /* 0x00000000003f782f */ /* 0x000fda00038c0000 */
.L_x_7469:
[----:B------:R-:W-:Y:S05]  /*181f0*/  @!P6 BRA `(.L_x_7436) ;  /* 0x0000000000a0e947 */ /* 0x000fea0003800000 */
[----:B------:R-:W-:-:S06]  /*18200*/  ULOP3.LUT UR4, UR40, 0x2, URZ, 0xfc, !UPT ;  /* 0x0000000228047892 */ /* 0x000fcc000f8efc3f */
[----:B-1----:R-:W-:-:S05]  /*18210*/  IMAD.U32 R2, RZ, RZ, UR4 ;  /* 0x00000004ff027e24 */ /* 0x002fca000f8e00ff */
[----:B------:R-:W-:-:S13]  /*18220*/  ISETP.NE.AND P0, PT, R2, 0x3, PT ;  /* 0x000000030200780c */ /* 0x000fda0003f05270 */
[----:B------:R-:W-:Y:S05]  /*18230*/  @!P0 BRA `(.L_x_7438) ;  /* 0x0000000000048947 */ /* 0x000fea0003800000 */
[----:B------:R-:W-:Y:S01]  /*18240*/  BPT.TRAP 0x1 ;  /* 0x000000040000795c */ /* 0x000fe20000300000 */
.L_x_7438:
        /* <DEDUP_REMOVED lines=14> */
.L_x_7470:
[----:B------:R-:W1:Y:S02]  /*18330*/  SYNCS.PHASECHK.TRANS64.TRYWAIT P1, [R7+URZ], R2 ;  /* 0x00000002070075a7 */ /* 0x000e64000802017f */
[----:B-1----:R-:W-:Y:S05]  /*18340*/  @!P1 BRA `(.L_x_7440) ;  /* 0x0000000800749947 */ /* 0x002fea0003800000 */
.L_x_7471:
[----:B------:R-:W-:Y:S05]  /*18350*/  @!P0 BRA `(.L_x_7441) ;  /* 0x0000000000048947 */ /* 0x000fea0003800000 */
[----:B------:R-:W-:Y:S01]  /*18360*/  BPT.TRAP 0x1 ;  /* 0x000000040000795c */ /* 0x000fe20000300000 */
.L_x_7441:
[----:B------:R-:W2:Y:S02]  /*18370*/  LDL.LU R4, [R1+0x8] ;  /* 0x0000080001047983 */ /* 0x000ea40000300800 */
[----:B--2---:R-:W-:-:S04]  /*18380*/  IMAD R4, R4, 0x8, R0 ;  /* 0x0000000804047824 */ /* 0x004fc800078e0200 */
[----:B------:R-:W2:Y:S02]  /*18390*/  SYNCS.PHASECHK.TRANS64.TRYWAIT P1, [R4+URZ+0x2e860], R5 ;  /* 0x02e86005040075a7 */ /* 0x000ea4000802017f */
[----:B--2---:R-:W-:Y:S05]  /*183a0*/  @!P1 BRA `(.L_x_7442) ;  /* 0x0000000800709947 */ /* 0x004fea0003800000 */
.L_x_7472:
[----:B------:R-:W-:Y:S05]  /*183b0*/  @!P0 BRA `(.L_x_7443) ;  /* 0x0000000000048947 */ /* 0x000fea0003800000 */
[----:B------:R-:W-:Y:S01]  /*183c0*/  BPT.TRAP 0x1 ;  /* 0x000000040000795c */ /* 0x000fe20000300000 */
.L_x_7443:
[----:B------:R-:W-:-:S04]  /*183d0*/  IMAD R3, R3, 0x8, R0 ;  /* 0x0000000803037824 */ /* 0x000fc800078e0200 */
[----:B------:R-:W3:Y:S02]  /*183e0*/  SYNCS.PHASECHK.TRANS64.TRYWAIT P1, [R3+URZ+0x2e860], R2 ;  /* 0x02e86002030075a7 */ /* 0x000ee4000802017f */
[----:B---3--:R-:W-:Y:S05]  /*183f0*/  @!P1 BRA `(.L_x_7444) ;  /* 0x0000000800709947 */ /* 0x008fea0003800000 */
.L_x_7473:
[----:B------:R-:W-:Y:S05]  /*18400*/  @!P0 BRA `(.L_x_7445) ;  /* 0x0000000000048947 */ /* 0x000fea0003800000 */
[----:B------:R-:W-:Y:S01]  /*18410*/  BPT.TRAP 0x1 ;  /* 0x000000040000795c */ /* 0x000fe20000300000 */
.L_x_7445:
[----:B------:R-:W4:Y:S02]  /*18420*/  SYNCS.PHASECHK.TRANS64.TRYWAIT P0, [R4+URZ+0x2e880], R5 ;  /* 0x02e88005040075a7 */ /* 0x000f24000800017f */
[----:B----4-:R-:W-:Y:S05]  /*18430*/  @!P0 BRA `(.L_x_7446) ;  /* 0x0000000800748947 */ /* 0x010fea0003800000 */
.L_x_7447:
[----:B------:R0:W0:Y:S02]  /*18440*/  SYNCS.PHASECHK.TRANS64.TRYWAIT P0, [R3+URZ+0x2e880], R2 ;  /* 0x02e88002030075a7 */ /* 0x000024000800017f */
[----:B0-----:R-:W-:Y:S05]  /*18450*/  @!P0 NANOSLEEP.SYNCS 0x989680 ;  /* 0x009896800000895d */ /* 0x001fea0003900000 */
[----:B------:R-:W0:Y:S02]  /*18460*/  @!P0 SYNCS.PHASECHK.TRANS64 P0, [R3+URZ+0x2e880], R2 ;  /* 0x02e88002030085a7 */ /* 0x000e24000800007f */
[----:B0-----:R-:W-:Y:S05]  /*18470*/  @!P0 BRA `(.L_x_7447) ;  /* 0xfffffffc00f08947 */ /* 0x001fea000383ffff */
.L_x_7436:
[----:B------:R-:W-:Y:S05]  /*18480*/  BSYNC B0 ;  /* 0x0000000000007941 */ /* 0x000fea0003800000 */
.L_x_7435:
[----:B------:R-:W-:Y:S05]  /*18490*/  EXIT ;  /* 0x000000000000794d */ /* 0x000fea0003800000 */
.L_x_7310:
[----:B0-----:R-:W-:-:S04]  /*184a0*/  IMAD.U32 R3, RZ, RZ, UR41 ;  /* 0x00000029ff037e24 */ /* 0x001fc8000f8e00ff */
[----:B------:R0:W1:Y:S03]  /*184b0*/  SYNCS.PHASECHK.TRANS64.TRYWAIT P1, [R3+URZ+0x2e800], R6 ;  /* 0x02e80006030075a7 */ /* 0x000066000802017f */
[----:B-1----:R-:W-:Y:S05]  /*184c0*/  @!P1 NANOSLEEP.SYNCS 0x989680 ;  /* 0x009896800000995d */ /* 0x002fea0003900000 */
[----:B------:R-:W1:Y:S02]  /*184d0*/  @!P1 SYNCS.PHASECHK.TRANS64 P1, [R3+URZ+0x2e800], R6 ;  /* 0x02e80006030095a7 */ /* 0x000e64000802007f */
[----:B-1----:R-:W-:Y:S05]  /*184e0*/  @!P1 BRA `(.L_x_7310) ;  /* 0xfffffffc00ec9947 */ /* 0x002fea000383ffff */
[----:B------:R-:W-:Y:S05]  /*184f0*/  BRA `(.L_x_7448) ;  /* 0xfffffe94008c7947 */ /* 0x000fea000383ffff */
.L_x_7314:
[----:B-1----:R1:W2:Y:S02]  /*18500*/  SYNCS.PHASECHK.TRANS64.TRYWAIT P1, [R2+URZ+0x2e830], R3 ;  /* 0x02e83003020075a7 */ /* 0x0022a4000802017f */
[----:B--2---:R-:W-:Y:S05]  /*18510*/  @!P1 NANOSLEEP.SYNCS 0x989680 ;  /* 0x009896800000995d */ /* 0x004fea0003900000 */
[----:B------:R-:W2:Y:S02]  /*18520*/  @!P1 SYNCS.PHASECHK.TRANS64 P1, [R2+URZ+0x2e830], R3 ;  /* 0x02e83003020095a7 */ /* 0x000ea4000802007f */
[----:B--2---:R-:W-:Y:S05]  /*18530*/  @!P1 BRA `(.L_x_7314) ;  /* 0xfffffffc00f09947 */ /* 0x004fea000383ffff */
[----:B------:R-:W-:Y:S05]  /*18540*/  BRA `(.L_x_7313) ;  /* 0xfffffe9400a87947 */ /* 0x000fea000383ffff */
.L_x_7319:
[----:B-1----:R-:W-:-:S04]  /*18550*/  IMAD.U32 R8, RZ, RZ, UR6 ;  /* 0x00000006ff087e24 */ /* 0x002fc8000f8e00ff */
[----:B------:R1:W2:Y:S03]  /*18560*/  SYNCS.PHASECHK.TRANS64.TRYWAIT P2, [R8+URZ+0x2e830], R7 ;  /* 0x02e83007080075a7 */ /* 0x0002a6000804017f */
[----:B--2---:R-:W-:Y:S05]  /*18570*/  @!P2 NANOSLEEP.SYNCS 0x989680 ;  /* 0x009896800000a95d */ /* 0x004fea0003900000 */
[----:B------:R-:W2:Y:S02]  /*18580*/  @!P2 SYNCS.PHASECHK.TRANS64 P2, [R8+URZ+0x2e830], R7 ;  /* 0x02e830070800a5a7 */ /* 0x000ea4000804007f */
[----:B--2---:R-:W-:Y:S05]  /*18590*/  @!P2 BRA `(.L_x_7319) ;  /* 0xfffffffc00eca947 */ /* 0x004fea000383ffff */
[----:B------:R-:W-:Y:S05]  /*185a0*/  BRA `(.L_x_7316) ;  /* 0xfffffee400b87947 */ /* 0x000fea000383ffff */
.L_x_7323:
[----:B-1----:R-:W-:-:S04]  /*185b0*/  IMAD.U32 R8, RZ, RZ, UR6 ;  /* 0x00000006ff087e24 */ /* 0x002fc8000f8e00ff */
[----:B------:R1:W2:Y:S03]  /*185c0*/  SYNCS.PHASECHK.TRANS64.TRYWAIT P2, [R8+URZ+0x2e850], R7 ;  /* 0x02e85007080075a7 */ /* 0x0002a6000804017f */
[----:B--2---:R-:W-:Y:S05]  /*185d0*/  @!P2 NANOSLEEP.SYNCS 0x989680 ;  /* 0x009896800000a95d */ /* 0x004fea0003900000 */
[----:B------:R-:W2:Y:S02]  /*185e0*/  @!P2 SYNCS.PHASECHK.TRANS64 P2, [R8+URZ+0x2e850], R7 ;  /* 0x02e850070800a5a7 */ /* 0x000ea4000804007f */
[----:B--2---:R-:W-:Y:S05]  /*185f0*/  @!P2 BRA `(.L_x_7323) ;  /* 0xfffffffc00eca947 */ /* 0x004fea000383ffff */
[----:B------:R-:W-:Y:S05]  /*18600*/  BRA `(.L_x_7320) ;  /* 0xfffffef000ac7947 */ /* 0x000fea000383ffff */
.L_x_7330:
[----:B-1----:R-:W-:-:S04]  /*18610*/  IMAD.U32 R8, RZ, RZ, UR6 ;  /* 0x00000006ff087e24 */ /* 0x002fc8000f8e00ff */
[----:B------:R1:W2:Y:S03]  /*18620*/  SYNCS.PHASECHK.TRANS64.TRYWAIT P2, [R8+URZ+0x2e830], R7 ;  /* 0x02e83007080075a7 */ /* 0x0002a6000804017f */
[----:B--2---:R-:W-:Y:S05]  /*18630*/  @!P2 NANOSLEEP.SYNCS 0x989680 ;  /* 0x009896800000a95d */ /* 0x004fea0003900000 */
[----:B------:R-:W2:Y:S02]  /*18640*/  @!P2 SYNCS.PHASECHK.TRANS64 P2, [R8+URZ+0x2e830], R7 ;  /* 0x02e830070800a5a7 */ /* 0x000ea4000804007f */
[----:B--2---:R-:W-:Y:S05]  /*18650*/  @!P2 BRA `(.L_x_7330) ;  /* 0xfffffffc00eca947 */ /* 0x004fea000383ffff */
[----:B------:R-:W-:Y:S05]  /*18660*/  BRA `(.L_x_7327) ;  /* 0xffffff3800607947 */ /* 0x000fea000383ffff */
.L_x_7334:
[----:B-1----:R-:W-:-:S04]  /*18670*/  IMAD.U32 R8, RZ, RZ, UR6 ;  /* 0x00000006ff087e24 */ /* 0x002fc8000f8e00ff */
[----:B------:R1:W2:Y:S03]  /*18680*/  SYNCS.PHASECHK.TRANS64.TRYWAIT P2, [R8+URZ+0x2e850], R7 ;  /* 0x02e85007080075a7 */ /* 0x0002a6000804017f */
[----:B--2---:R-:W-:Y:S05]  /*18690*/  @!P2 NANOSLEEP.SYNCS 0x989680 ;  /* 0x009896800000a95d */ /* 0x004fea0003900000 */
[----:B------:R-:W2:Y:S02]  /*186a0*/  @!P2 SYNCS.PHASECHK.TRANS64 P2, [R8+URZ+0x2e850], R7 ;  /* 0x02e850070800a5a7 */ /* 0x000ea4000804007f */
[----:B--2---:R-:W-:Y:S05]  /*186b0*/  @!P2 BRA `(.L_x_7334) ;  /* 0xfffffffc00eca947 */ /* 0x004fea000383ffff */
[----:B------:R-:W-:Y:S05]  /*186c0*/  BRA `(.L_x_7331) ;  /* 0xffffff4400547947 */ /* 0x000fea000383ffff */
.L_x_7340:
[----:B-1----:R-:W-:-:S04]  /*186d0*/  IMAD.U32 R5, RZ, RZ, UR4 ;  /* 0x00000004ff057e24 */ /* 0x002fc8000f8e00ff */
[----:B------:R1:W2:Y:S03]  /*186e0*/  SYNCS.PHASECHK.TRANS64.TRYWAIT P1, [R5+URZ+0x2e850], R0 ;  /* 0x02e85000050075a7 */ /* 0x0002a6000802017f */
[----:B--2---:R-:W-:Y:S05]  /*186f0*/  @!P1 NANOSLEEP.SYNCS 0x989680 ;  /* 0x009896800000995d */ /* 0x004fea0003900000 */
[----:B------:R-:W2:Y:S02]  /*18700*/  @!P1 SYNCS.PHASECHK.TRANS64 P1, [R5+URZ+0x2e850], R0 ;  /* 0x02e85000050095a7 */ /* 0x000ea4000802007f */
[----:B--2---:R-:W-:Y:S05]  /*18710*/  @!P1 BRA `(.L_x_7340) ;  /* 0xfffffffc00ec9947 */ /* 0x004fea000383ffff */
[----:B------:R-:W-:Y:S05]  /*18720*/  BRA `(.L_x_7339) ;  /* 0xffffff7c000c7947 */ /* 0x000fea000383ffff */
.L_x_7382:
[----:B------:R-:W-:Y:S02]  /*18730*/  IMAD.MOV.U32 R13, RZ, RZ, R4 ;  /* 0x000000ffff0d7224 */ /* 0x000fe400078e0004 */
[----:B------:R-:W-:Y:S02]  /*18740*/  IMAD.MOV.U32 R12, RZ, RZ, RZ ;  /* 0x000000ffff0c7224 */ /* 0x000fe400078e00ff */
[----:B------:R-:W-:Y:S02]  /*18750*/  IMAD.MOV.U32 R11, RZ, RZ, 0x1f ;  /* 0x0000001fff0b7424 */ /* 0x000fe400078e00ff */
[----:B------:R-:W-:-:S07]  /*18760*/  IMAD.MOV.U32 R15, RZ, RZ, -0x1 ;  /* 0xffffffffff0f7424 */ /* 0x000fce00078e00ff */
[----:B-1----:R-:W-:Y:S05]  /*18770*/  WARPSYNC.COLLECTIVE R15, `(.L_x_7449) ;  /* 0x000000000f087348 */ /* 0x002fea0003c00000 */
[----:B------:R0:W2:Y:S02]  /*18780*/  SHFL.IDX P6, R14, R13, R12, R11 ;  /* 0x0000000c0d0e7389 */ /* 0x0000a400000c000b */
[----:B012---:R-:W-:Y:S01]  /*18790*/  ENDCOLLECTIVE ;  /* 0x000000000000791b */ /* 0x007fe20003800000 */
.L_x_7449:
[----:B------:R-:W-:Y:S05]  /*187a0*/  BRA `(.L_x_7450) ;  /* 0xffffffc800987947 */ /* 0x000fea000383ffff */
.L_x_7384:
[----:B------:R-:W-:Y:S01]  /*187b0*/  BSSY B0, `(.L_x_7451) ;  /* 0x0000006000007945 */ /* 0x000fe20003800000 */
[----:B------:R-:W-:-:S07]  /*187c0*/  IMAD.MOV.U32 R15, RZ, RZ, -0x1 ;  /* 0xffffffffff0f7424 */ /* 0x000fce00078e00ff */
[----:B0-----:R-:W-:Y:S05]  /*187d0*/  WARPSYNC.COLLECTIVE R15, `(.L_x_7452) ;  /* 0x000000000f0c7348 */ /* 0x001fea0003c00000 */
[----:B------:R-:W-:Y:S02]  /*187e0*/  ELECT P6, UR62, PT ;  /* 0x00000000003e782f */ /* 0x000fe400038c0000 */
[----:B------:R-:W-:Y:S01]  /*187f0*/  MOV R14, UR62 ;  /* 0x0000003e000e7c02 */ /* 0x000fe20008000f00 */
[----:B0-----:R-:W-:Y:S10]  /*18800*/  ENDCOLLECTIVE ;  /* 0x000000000000791b */ /* 0x001ff40003800000 */
.L_x_7452:
[----:B------:R-:W-:Y:S05]  /*18810*/  BSYNC B0 ;  /* 0x0000000000007941 */ /* 0x000fea0003800000 */
.L_x_7451:
[----:B------:R-:W-:Y:S05]  /*18820*/  BRA `(.L_x_7453) ;  /* 0xffffffc800947947 */ /* 0x000fea000383ffff */
.L_x_7387:
[----:B0-----:R0:W1:Y:S02]  /*18830*/  SYNCS.PHASECHK.TRANS64.TRYWAIT P2, [R4+URZ+0x2e880], R3 ;  /* 0x02e88003040075a7 */ /* 0x001064000804017f */
[----:B-1----:R-:W-:Y:S05]  /*18840*/  @!P2 NANOSLEEP.SYNCS 0x989680 ;  /* 0x009896800000a95d */ /* 0x002fea0003900000 */
[----:B------:R-:W1:Y:S02]  /*18850*/  @!P2 SYNCS.PHASECHK.TRANS64 P2, [R4+URZ+0x2e880], R3 ;  /* 0x02e880030400a5a7 */ /* 0x000e64000804007f */
[----:B-1----:R-:W-:Y:S05]  /*18860*/  @!P2 BRA `(.L_x_7387) ;  /* 0xfffffffc00f0a947 */ /* 0x002fea000383ffff */
[----:B------:R-:W-:Y:S05]  /*18870*/  BRA `(.L_x_7454) ;  /* 0xffffffc800f47947 */ /* 0x000fea000383ffff */
.L_x_7389:
[----:B-1----:R1:W2:Y:S02]  /*18880*/  SYNCS.PHASECHK.TRANS64.TRYWAIT P2, [R4+URZ+0x2e840], R3 ;  /* 0x02e84003040075a7 */ /* 0x0022a4000804017f */
[----:B--2---:R-:W-:Y:S05]  /*18890*/  @!P2 NANOSLEEP.SYNCS 0x989680 ;  /* 0x009896800000a95d */ /* 0x004fea0003900000 */
[----:B------:R-:W2:Y:S02]  /*188a0*/  @!P2 SYNCS.PHASECHK.TRANS64 P2, [R4+URZ+0x2e840], R3 ;  /* 0x02e840030400a5a7 */ /* 0x000ea4000804007f */
[----:B--2---:R-:W-:Y:S05]  /*188b0*/  @!P2 BRA `(.L_x_7389) ;  /* 0xfffffffc00f0a947 */ /* 0x004fea000383ffff */
[----:B------:R-:W-:Y:S05]  /*188c0*/  BRA `(.L_x_7455) ;  /* 0xffffffcc00547947 */ /* 0x000fea000383ffff */
.L_x_7392:
[----:B--2---:R-:W-:-:S04]  /*188d0*/  IMAD.U32 R3, RZ, RZ, UR41 ;  /* 0x00000029ff037e24 */ /* 0x004fc8000f8e00ff */
[----:B------:R2:W3:Y:S03]  /*188e0*/  SYNCS.PHASECHK.TRANS64.TRYWAIT P0, [R3+URZ+0x2e820], R2 ;  /* 0x02e82002030075a7 */ /* 0x0004e6000800017f */
[----:B---3--:R-:W-:Y:S05]  /*188f0*/  @!P0 NANOSLEEP.SYNCS 0x989680 ;  /* 0x009896800000895d */ /* 0x008fea0003900000 */
[----:B------:R-:W3:Y:S02]  /*18900*/  @!P0 SYNCS.PHASECHK.TRANS64 P0, [R3+URZ+0x2e820], R2 ;  /* 0x02e82002030085a7 */ /* 0x000ee4000800007f */
[----:B---3--:R-:W-:Y:S05]  /*18910*/  @!P0 BRA `(.L_x_7392) ;  /* 0xfffffffc00ec8947 */ /* 0x008fea000383ffff */
[----:B------:R-:W-:Y:S05]  /*18920*/  BRA `(.L_x_7456) ;  /* 0xffffffd000047947 */ /* 0x000fea000383ffff */
.L_x_7398:
[----:B0-----:R0:W3:Y:S02]  /*18930*/  SYNCS.PHASECHK.TRANS64.TRYWAIT P0, [R4+URZ+0x2e880], R3 ;  /* 0x02e88003040075a7 */ /* 0x0010e4000800017f */
[----:B---3--:R-:W-:Y:S05]  /*18940*/  @!P0 NANOSLEEP.SYNCS 0x989680 ;  /* 0x009896800000895d */ /* 0x008fea0003900000 */
[----:B------:R-:W3:Y:S02]  /*18950*/  @!P0 SYNCS.PHASECHK.TRANS64 P0, [R4+URZ+0x2e880], R3 ;  /* 0x02e88003040085a7 */ /* 0x000ee4000800007f */
[----:B---3--:R-:W-:Y:S05]  /*18960*/  @!P0 BRA `(.L_x_7398) ;  /* 0xfffffffc00f08947 */ /* 0x008fea000383ffff */
[----:B------:R-:W-:Y:S05]  /*18970*/  BRA `(.L_x_7457) ;  /* 0xffffffd000b07947 */ /* 0x000fea000383ffff */
.L_x_7403:
[----:B--2---:R2:W3:Y:S02]  /*18980*/  SYNCS.PHASECHK.TRANS64.TRYWAIT P0, [R4+URZ+0x2e840], R3 ;  /* 0x02e84003040075a7 */ /* 0x0044e4000800017f */
[----:B---3--:R-:W-:Y:S05]  /*18990*/  @!P0 NANOSLEEP.SYNCS 0x989680 ;  /* 0x009896800000895d */ /* 0x008fea0003900000 */
[----:B------:R-:W3:Y:S02]  /*189a0*/  @!P0 SYNCS.PHASECHK.TRANS64 P0, [R4+URZ+0x2e840], R3 ;  /* 0x02e84003040085a7 */ /* 0x000ee4000800007f */
[----:B---3--:R-:W-:Y:S05]  /*189b0*/  @!P0 BRA `(.L_x_7403) ;  /* 0xfffffffc00f08947 */ /* 0x008fea000383ffff */
[----:B------:R-:W-:Y:S05]  /*189c0*/  BRA `(.L_x_7458) ;  /* 0xffffffd400387947 */ /* 0x000fea000383ffff */
.L_x_7409:
[----:B---3--:R-:W3:Y:S02]  /*189d0*/  LDL R3, [R1+0x4] ;  /* 0x0000040001037983 */ /* 0x008ee40000100800 */
[----:B---3--:R3:W4:Y:S02]  /*189e0*/  SYNCS.PHASECHK.TRANS64.TRYWAIT P2, [R3+URZ+0x2e870], R2 ;  /* 0x02e87002030075a7 */ /* 0x008724000804017f */
[----:B----4-:R-:W-:Y:S05]  /*189f0*/  @!P2 NANOSLEEP.SYNCS 0x989680 ;  /* 0x009896800000a95d */ /* 0x010fea0003900000 */
[----:B------:R-:W4:Y:S02]  /*18a00*/  @!P2 SYNCS.PHASECHK.TRANS64 P2, [R3+URZ+0x2e870], R2 ;  /* 0x02e870020300a5a7 */ /* 0x000f24000804007f */
[----:B----4-:R-:W-:Y:S05]  /*18a10*/  @!P2 BRA `(.L_x_7409) ;  /* 0xfffffffc00eca947 */ /* 0x010fea000383ffff */
[----:B------:R-:W-:Y:S05]  /*18a20*/  BRA `(.L_x_7459) ;  /* 0xffffffd400d87947 */ /* 0x000fea000383ffff */
.L_x_7411:
[----:B0-----:R-:W3:Y:S02]  /*18a30*/  LDL R4, [R1+0x4] ;  /* 0x0000040001047983 */ /* 0x001ee40000100800 */
[----:B---3--:R0:W3:Y:S02]  /*18a40*/  SYNCS.PHASECHK.TRANS64.TRYWAIT P2, [R4+URZ+0x2e860], R2 ;  /* 0x02e86002040075a7 */ /* 0x0080e4000804017f */
[----:B---3--:R-:W-:Y:S05]  /*18a50*/  @!P2 NANOSLEEP.SYNCS 0x989680 ;  /* 0x009896800000a95d */ /* 0x008fea0003900000 */
[----:B------:R-:W3:Y:S02]  /*18a60*/  @!P2 SYNCS.PHASECHK.TRANS64 P2, [R4+URZ+0x2e860], R2 ;  /* 0x02e860020400a5a7 */ /* 0x000ee4000804007f */
[----:B---3--:R-:W-:Y:S05]  /*18a70*/  @!P2 BRA `(.L_x_7411) ;  /* 0xfffffffc00eca947 */ /* 0x008fea000383ffff */
[----:B------:R-:W-:Y:S05]  /*18a80*/  BRA `(.L_x_7460) ;  /* 0xffffffd400e07947 */ /* 0x000fea000383ffff */
.L_x_7418:
[----:B--2---:R2:W3:Y:S02]  /*18a90*/  SYNCS.PHASECHK.TRANS64.TRYWAIT P0, [R20+URZ+0x2e870], R3 ;  /* 0x02e87003140075a7 */ /* 0x0044e4000800017f */
[----:B---3--:R-:W-:Y:S05]  /*18aa0*/  @!P0 NANOSLEEP.SYNCS 0x989680 ;  /* 0x009896800000895d */ /* 0x008fea0003900000 */
[----:B------:R-:W3:Y:S02]  /*18ab0*/  @!P0 SYNCS.PHASECHK.TRANS64 P0, [R20+URZ+0x2e870], R3 ;  /* 0x02e87003140085a7 */ /* 0x000ee4000800007f */
[----:B---3--:R-:W-:Y:S05]  /*18ac0*/  @!P0 BRA `(.L_x_7418) ;  /* 0xfffffffc00f08947 */ /* 0x008fea000383ffff */
[----:B------:R-:W-:Y:S05]  /*18ad0*/  BRA `(.L_x_7461) ;  /* 0xffffffe000487947 */ /* 0x000fea000383ffff */
.L_x_7420:
[----:B--2---:R2:W3:Y:S02]  /*18ae0*/  SYNCS.PHASECHK.TRANS64.TRYWAIT P0, [R20+URZ+0x2e860], R3 ;  /* 0x02e86003140075a7 */ /* 0x0044e4000800017f */
[----:B---3--:R-:W-:Y:S05]  /*18af0*/  @!P0 NANOSLEEP.SYNCS 0x989680 ;  /* 0x009896800000895d */ /* 0x008fea0003900000 */
[----:B------:R-:W3:Y:S02]  /*18b00*/  @!P0 SYNCS.PHASECHK.TRANS64 P0, [R20+URZ+0x2e860], R3 ;  /* 0x02e86003140085a7 */ /* 0x000ee4000800007f */
[----:B---3--:R-:W-:Y:S05]  /*18b10*/  @!P0 BRA `(.L_x_7420) ;  /* 0xfffffffc00f08947 */ /* 0x008fea000383ffff */
[----:B------:R-:W-:Y:S05]  /*18b20*/  BRA `(.L_x_7462) ;  /* 0xffffffe000507947 */ /* 0x000fea000383ffff */
.L_x_7433:
[----:B0-----:R0:W1:Y:S02]  /*18b30*/  SYNCS.PHASECHK.TRANS64.TRYWAIT P0, [R0+URZ+0x2e820], R3 ;  /* 0x02e82003000075a7 */ /* 0x001064000800017f */
[----:B-1----:R-:W-:Y:S05]  /*18b40*/  @!P0 NANOSLEEP.SYNCS 0x989680 ;  /* 0x009896800000895d */ /* 0x002fea0003900000 */
[----:B------:R-:W1:Y:S02]  /*18b50*/  @!P0 SYNCS.PHASECHK.TRANS64 P0, [R0+URZ+0x2e820], R3 ;  /* 0x02e82003000085a7 */ /* 0x000e64000800007f */
[----:B-1----:R-:W-:Y:S05]  /*18b60*/  @!P0 BRA `(.L_x_7433) ;  /* 0xfffffffc00f08947 */ /* 0x002fea000383ffff */
[----:B------:R-:W-:Y:S05]  /*18b70*/  BRA `(.L_x_7463) ;  /* 0xfffffff400687947 */ /* 0x000fea000383ffff */
.L_x_7434:
        /* <DEDUP_REMOVED lines=11> */
.L_x_7465:
[----:B------:R-:W-:Y:S05]  /*18c30*/  BSYNC B0 ;  /* 0x0000000000007941 */ /* 0x000fea0003800000 */
.L_x_7464:
[----:B------:R-:W-:Y:S05]  /*18c40*/  BRA `(.L_x_7466) ;  /* 0xfffffff400507947 */ /* 0x000fea000383ffff */
.L_x_7437:
[----:B------:R-:W-:Y:S01]  /*18c50*/  BSSY B1, `(.L_x_7467) ;  /* 0x0000006000017945 */ /* 0x000fe20003800000 */
[----:B------:R-:W-:-:S07]  /*18c60*/  IMAD.MOV.U32 R15, RZ, RZ, -0x1 ;  /* 0xffffffffff0f7424 */ /* 0x000fce00078e00ff */
[----:B01----:R-:W-:Y:S05]  /*18c70*/  WARPSYNC.COLLECTIVE R15, `(.L_x_7468) ;  /* 0x000000000f0c7348 */ /* 0x003fea0003c00000 */
[----:B------:R-:W-:Y:S02]  /*18c80*/  ELECT P6, UR62, PT ;  /* 0x00000000003e782f */ /* 0x000fe400038c0000 */
[----:B------:R-:W-:Y:S01]  /*18c90*/  MOV R14, UR62 ;  /* 0x0000003e000e7c02 */ /* 0x000fe20008000f00 */
[----:B01----:R-:W-:Y:S10]  /*18ca0*/  ENDCOLLECTIVE ;  /* 0x000000000000791b */ /* 0x003ff40003800000 */
.L_x_7468:
[----:B------:R-:W-:Y:S05]  /*18cb0*/  BSYNC B1 ;  /* 0x0000000000017941 */ /* 0x000fea0003800000 */
.L_x_7467:
[----:B------:R-:W-:Y:S05]  /*18cc0*/  BRA `(.L_x_7469) ;  /* 0xfffffff400487947 */ /* 0x000fea000383ffff */
.L_x_7439:
[----:B0-----:R0:W1:Y:S02]  /*18cd0*/  SYNCS.PHASECHK.TRANS64.TRYWAIT P1, [R6+URZ], R5 ;  /* 0x00000005060075a7 */ /* 0x001064000802017f */
[----:B-1----:R-:W-:Y:S05]  /*18ce0*/  @!P1 NANOSLEEP.SYNCS 0x989680 ;  /* 0x009896800000995d */ /* 0x002fea0003900000 */
[----:B------:R-:W1:Y:S02]  /*18cf0*/  @!P1 SYNCS.PHASECHK.TRANS64 P1, [R6+URZ], R5 ;  /* 0x00000005060095a7 */ /* 0x000e64000802007f */
[----:B-1----:R-:W-:Y:S05]  /*18d00*/  @!P1 BRA `(.L_x_7439) ;  /* 0xfffffffc00f09947 */ /* 0x002fea000383ffff */
[----:B------:R-:W-:Y:S05]  /*18d10*/  BRA `(.L_x_7470) ;  /* 0xfffffff400847947 */ /* 0x000fea000383ffff */
.L_x_7440:
[----:B-1----:R1:W2:Y:S02]  /*18d20*/  SYNCS.PHASECHK.TRANS64.TRYWAIT P1, [R7+URZ], R2 ;  /* 0x00000002070075a7 */ /* 0x0022a4000802017f */
[----:B--2---:R-:W-:Y:S05]  /*18d30*/  @!P1 NANOSLEEP.SYNCS 0x989680 ;  /* 0x009896800000995d */ /* 0x004fea0003900000 */
[----:B------:R-:W2:Y:S02]  /*18d40*/  @!P1 SYNCS.PHASECHK.TRANS64 P1, [R7+URZ], R2 ;  /* 0x00000002070095a7 */ /* 0x000ea4000802007f */
[----:B--2---:R-:W-:Y:S05]  /*18d50*/  @!P1 BRA `(.L_x_7440) ;  /* 0xfffffffc00f09947 */ /* 0x004fea000383ffff */
[----:B------:R-:W-:Y:S05]  /*18d60*/  BRA `(.L_x_7471) ;  /* 0xfffffff400787947 */ /* 0x000fea000383ffff */
.L_x_7442:
[----:B--2---:R2:W3:Y:S02]  /*18d70*/  SYNCS.PHASECHK.TRANS64.TRYWAIT P1, [R4+URZ+0x2e860], R5 ;  /* 0x02e86005040075a7 */ /* 0x0044e4000802017f */
[----:B---3--:R-:W-:Y:S05]  /*18d80*/  @!P1 NANOSLEEP.SYNCS 0x989680 ;  /* 0x009896800000995d */ /* 0x008fea0003900000 */
[----:B------:R-:W3:Y:S02]  /*18d90*/  @!P1 SYNCS.PHASECHK.TRANS64 P1, [R4+URZ+0x2e860], R5 ;  /* 0x02e86005040095a7 */ /* 0x000ee4000802007f */
[----:B---3--:R-:W-:Y:S05]  /*18da0*/  @!P1 BRA `(.L_x_7442) ;  /* 0xfffffffc00f09947 */ /* 0x008fea000383ffff */
[----:B------:R-:W-:Y:S05]  /*18db0*/  BRA `(.L_x_7472) ;  /* 0xfffffff4007c7947 */ /* 0x000fea000383ffff */
.L_x_7444:
[----:B---3--:R3:W4:Y:S02]  /*18dc0*/  SYNCS.PHASECHK.TRANS64.TRYWAIT P1, [R3+URZ+0x2e860], R2 ;  /* 0x02e86002030075a7 */ /* 0x008724000802017f */
[----:B----4-:R-:W-:Y:S05]  /*18dd0*/  @!P1 NANOSLEEP.SYNCS 0x989680 ;  /* 0x009896800000995d */ /* 0x010fea0003900000 */
[----:B------:R-:W4:Y:S02]  /*18de0*/  @!P1 SYNCS.PHASECHK.TRANS64 P1, [R3+URZ+0x2e860], R2 ;  /* 0x02e86002030095a7 */ /* 0x000f24000802007f */
[----:B----4-:R-:W-:Y:S05]  /*18df0*/  @!P1 BRA `(.L_x_7444) ;  /* 0xfffffffc00f09947 */ /* 0x010fea000383ffff */
[----:B------:R-:W-:Y:S05]  /*18e00*/  BRA `(.L_x_7473) ;  /* 0xfffffff4007c7947 */ /* 0x000fea000383ffff */
.L_x_7446:
[----:B----4-:R4:W0:Y:S02]  /*18e10*/  SYNCS.PHASECHK.TRANS64.TRYWAIT P0, [R4+URZ+0x2e880], R5 ;  /* 0x02e88005040075a7 */ /* 0x010824000800017f */
[----:B0-----:R-:W-:Y:S05]  /*18e20*/  @!P0 NANOSLEEP.SYNCS 0x989680 ;  /* 0x009896800000895d */ /* 0x001fea0003900000 */
[----:B------:R-:W0:Y:S02]  /*18e30*/  @!P0 SYNCS.PHASECHK.TRANS64 P0, [R4+URZ+0x2e880], R5 ;  /* 0x02e88005040085a7 */ /* 0x000e24000800007f */
[----:B0-----:R-:W-:Y:S05]  /*18e40*/  @!P0 BRA `(.L_x_7446) ;  /* 0xfffffffc00f08947 */ /* 0x001fea000383ffff */
[----:B------:R-:W-:Y:S05]  /*18e50*/  BRA `(.L_x_7447) ;  /* 0xfffffff400787947 */ /* 0x000fea000383ffff */
.L_x_7474:
        /* <DEDUP_REMOVED lines=10> */
.L_x_12360:


//--------------------- .text._ZN7cutlass13device_kernelIN5flash11enable_sm90INS1_16FlashAttnFwdSm90INS1_25CollectiveMainloopFwdSm90ILi2EN4cute5tupleIJNS5_1CILi1EEES8_S8_EEENS6_IJNS7_ILi128EEENS7_ILi224EEESA_EEELi128ENS_12float_e4m3_tEfNS_4arch4Sm90ELb1ELb0ELb1ELb1ELb0ELb1ELb0ELb1ELb1ELb0ELb0ELb0EEENS1_21CollectiveEpilogueFwdINS6_IJSA_SA_SB_EEES9_NS_10bfloat16_tESF_Li256ELb1ELb0ELb0ELb1EEENS1_36VarlenDynamicPersistentTileSchedulerILi128ELi224ELi256ELi128ELb0ELb0ELb1ELb1ELb1ELb1EEEEEEEEEvNT_6ParamsE --------------------------
	.section	.text._ZN7cutlass13device_kernelIN5flash11enable_sm90INS1_16FlashAttnFwdSm90INS1_25CollectiveMainloopFwdSm90ILi2EN4cute5tupleIJNS5_1CILi1EEES8_S8_EEENS6_IJNS7_ILi128EEENS7_ILi224EEESA_EEELi128ENS_12float_e4m3_tEfNS_4arch4Sm90ELb1ELb0ELb1ELb1ELb0ELb1ELb0ELb1ELb1ELb0ELb0ELb0EEENS1_21CollectiveEpilogueFwdINS6_IJSA_SA_SB_EEES9_NS_10bfloat16_tESF_Li256ELb1ELb0ELb0ELb1EEENS1_36VarlenDynamicPersistentTileSchedulerILi128ELi224ELi256ELi128ELb0ELb0ELb1ELb1ELb1ELb1EEEEEEEEEvNT_6ParamsE,"ax",@progbits
	.align	128
.text._ZN7cutlass13device_kernelIN5flash11enable_sm90INS1_16FlashAttnFwdSm90INS1_25CollectiveMainloopFwdSm90ILi2EN4cute5tupleIJNS5_1CILi1EEES8_S8_EEENS6_IJNS7_ILi128EEENS7_ILi224EEESA_EEELi128ENS_12float_e4m3_tEfNS_4arch4Sm90ELb1ELb0ELb1ELb1ELb0ELb1ELb0ELb1ELb1ELb0ELb0ELb0EEENS1_21CollectiveEpilogueFwdINS6_IJSA_SA_SB_EEES9_NS_10bfloat16_tESF_Li256ELb1ELb0ELb0ELb1EEENS1_36VarlenDynamicPersistentTileSchedulerILi128ELi224ELi256ELi128ELb0ELb0ELb1ELb1ELb1ELb1EEEEEEEEEvNT_6ParamsE:
        .type           _ZN7cutlass13device_kernelIN5flash11enable_sm90INS1_16FlashAttnFwdSm90INS1_25CollectiveMainloopFwdSm90ILi2EN4cute5tupleIJNS5_1CILi1EEES8_S8_EEENS6_IJNS7_ILi128EEENS7_ILi224EEESA_EEELi128ENS_12float_e4m3_tEfNS_4arch4Sm90ELb1ELb0ELb1ELb1ELb0ELb1ELb0ELb1ELb1ELb0ELb0ELb0EEENS1_21CollectiveEpilogueFwdINS6_IJSA_SA_SB_EEES9_NS_10bfloat16_tESF_Li256ELb1ELb0ELb0ELb1EEENS1_36VarlenDynamicPersistentTileSchedulerILi128ELi224ELi256ELi128ELb0ELb0ELb1ELb1ELb1ELb1EEEEEEEEEvNT_6ParamsE,@function
        .size           _ZN7cutlass13device_kernelIN5flash11enable_sm90INS1_16FlashAttnFwdSm90INS1_25CollectiveMainloopFwdSm90ILi2EN4cute5tupleIJNS5_1CILi1EEES8_S8_EEENS6_IJNS7_ILi128EEENS7_ILi224EEESA_EEELi128ENS_12float_e4m3_tEfNS_4arch4Sm90ELb1ELb0ELb1ELb1ELb0ELb1ELb0ELb1ELb1ELb0ELb0ELb0EEENS1_21CollectiveEpilogueFwdINS6_IJSA_SA_SB_EEES9_NS_10bfloat16_tESF_Li256ELb1ELb0ELb0ELb1EEENS1_36VarlenDynamicPersistentTileSchedulerILi128ELi224ELi256ELi128ELb0ELb0ELb1ELb1ELb1ELb1EEEEEEEEEvNT_6ParamsE,(.L_x_12361 - _ZN7cutlass13device_kernelIN5flash11enable_sm90INS1_16FlashAttnFwdSm90INS1_25CollectiveMainloopFwdSm90ILi2EN4cute5tupleIJNS5_1CILi1EEES8_S8_EEENS6_IJNS7_ILi128EEENS7_ILi224EEESA_EEELi128ENS_12float_e4m3_tEfNS_4arch4Sm90ELb1ELb0ELb1ELb1ELb0ELb1ELb0ELb1ELb1ELb0ELb0ELb0EEENS1_21CollectiveEpilogueFwdINS6_IJSA_SA_SB_EEES9_NS_10bfloat16_tESF_Li256ELb1ELb0ELb0ELb1EEENS1_36VarlenDynamicPersistentTileSchedulerILi128ELi224ELi256ELi128ELb0ELb0ELb1ELb1ELb1ELb1EEEEEEEEEvNT_6ParamsE)
        .other          _ZN7cutlass13device_kernelIN5flash11enable_sm90INS1_16FlashAttnFwdSm90INS1_25CollectiveMainloopFwdSm90ILi2EN4cute5tupleIJNS5_1CILi1EEES8_S8_EEENS6_IJNS7_ILi128EEENS7_ILi224EEESA_EEELi128ENS_12float_e4m3_tEfNS_4arch4Sm90ELb1ELb0ELb1ELb1ELb0ELb1ELb0ELb1ELb1ELb0ELb0ELb0EEENS1_21CollectiveEpilogueFwdINS6_IJSA_SA_SB_EEES9_NS_10bfloat16_tESF_Li256ELb1ELb0ELb0ELb1EEENS1_36VarlenDynamicPersistentTileSchedulerILi128ELi224ELi256ELi128ELb0ELb0ELb1ELb1ELb1ELb1EEEEEEEEEvNT_6ParamsE,@"STO_CUDA_ENTRY STV_DEFAULT"
_ZN7cutlass13device_kernelIN5flash11enable_sm90INS1_16FlashAttnFwdSm90INS1_25CollectiveMainloopFwdSm90ILi2EN4cute5tupleIJNS5_1CILi1EEES8_S8_EEENS6_IJNS7_ILi128EEENS7_ILi224EEESA_EEELi128ENS_12float_e4m3_tEfNS_4arch4Sm90ELb1ELb0ELb1ELb1ELb0ELb1ELb0ELb1ELb1ELb0ELb0ELb0EEENS1_21CollectiveEpilogueFwdINS6_IJSA_SA_SB_EEES9_NS_10bfloat16_tESF_Li256ELb1ELb0ELb0ELb1EEENS1_36VarlenDynamicPersistentTileSchedulerILi128ELi224ELi256ELi128ELb0ELb0ELb1ELb1ELb1ELb1EEEEEEEEEvNT_6ParamsE:
        /* <DEDUP_REMOVED lines=27> */
.L_x_7476:
[----:B------:R-:W-:Y:S05]  /*01b0*/  BSYNC B0 ;  /* 0x0000000000007941 */ /* 0x000fea0003800000 */
.L_x_7475:
        /* <DEDUP_REMOVED lines=41> */
.L_x_7477:
        /* <DEDUP_REMOVED lines=22> */
.L_x_7478:
        /* <DEDUP_REMOVED lines=18> */
.L_x_7479:
        /* <DEDUP_REMOVED lines=22> */
.L_x_7480:
        /* <DEDUP_REMOVED lines=22> */
.L_x_7481:
        /* <DEDUP_REMOVED lines=10> */
.L_x_7484:
        /* <DEDUP_REMOVED lines=22> */
[----:B------:R-:W-:Y:S01]  /*0b90*/  IMAD.MOV.U32 R17, RZ, RZ, RZ ;  /* 0x000000ffff117224 */ /* 0x000fe200078e00ff */
[----:B------:R-:W-:Y:S01]  /*0ba0*/  MOV R231, RZ ;  /* 0x000000ff00e77202 */ /* 0x000fe20000000f00 */
[----:B------:R-:W-:Y:S01]  /*0bb0*/  IMAD.MOV.U32 R237, RZ, RZ, RZ ;  /* 0x000000ffffed7224 */ /* 0x000fe200078e00ff */
[----:B------:R-:W0:Y:S01]  /*0bc0*/  S2R R0, SR_TID.X ;  /* 0x0000000000007919 */ /* 0x000e220000002100 */
[----:B------:R-:W-:Y:S02]  /*0bd0*/  IMAD.MOV.U32 R136, RZ, RZ, RZ ;  /* 0x000000ffff887224 */ /* 0x000fe400078e00ff */
[----:B0-----:R-:W-:-:S05]  /*0be0*/  VIADD R11, R0, 0xffffff80 ;  /* 0xffffff80000b7836 */ /* 0x001fca0000000000 */
        /* <DEDUP_REMOVED lines=11> */
[CC--:B------:R-:W-:Y:S02]  /*0ca0*/  LEA.HI R8, R7.reuse, R9.reuse, RZ, 0x2 ;  /* 0x0000000907087211 */ /* 0x0c0fe400078f10ff */
[----:B------:R-:W-:-:S02]  /*0cb0*/  LEA.HI R7, R7, R9, RZ, 0x5 ;  /* 0x0000000907077211 */ /* 0x000fc400078f28ff */
[--C-:B------:R-:W-:Y:S02]  /*0cc0*/  SHF.R.S32.HI R5, RZ, 0x2, R8.reuse ;  /* 0x00000002ff057819 */ /* 0x100fe40000011408 */
[----:B------:R-:W-:Y:S02]  /*0cd0*/  SHF.R.S32.HI R4, RZ, 0x1f, R8 ;  /* 0x0000001fff047819 */ /* 0x000fe40000011408 */
[----:B------:R-:W-:Y:S02]  /*0ce0*/  SHF.R.S32.HI R7, RZ, 0x5, R7 ;  /* 0x00000005ff077819 */ /* 0x000fe40000011407 */
[----:B------:R-:W-:Y:S02]  /*0cf0*/  LEA.HI R4, R4, R5, RZ, 0x3 ;  /* 0x0000000504047211 */ /* 0x000fe400078f18ff */
[----:B------:R-:W-:Y:S02]  /*0d00*/  LOP3.LUT R2, R2, 0x3fffffe, RZ, 0xc0, !PT ;  /* 0x03fffffe02027812 */ /* 0x000fe400078ec0ff */
[----:B------:R-:W-:-:S02]  /*0d10*/  LOP3.LUT R10, R4, 0xfffffff8, RZ, 0xc0, !PT ;  /* 0xfffffff8040a7812 */ /* 0x000fc400078ec0ff */
[----:B------:R-:W-:Y:S01]  /*0d20*/  LEA.HI R4, R0, R11, RZ, 0x5 ;  /* 0x0000000b00047211 */ /* 0x000fe200078f28ff */
[----:B------:R-:W-:Y:S01]  /*0d30*/  IMAD.IADD R2, R12, 0x1, -R2 ;  /* 0x000000010c027824 */ /* 0x000fe200078e0a02 */
[----:B------:R-:W-:Y:S01]  /*0d40*/  LOP3.LUT R8, R8, 0x7ffffffc, RZ, 0xc0, !PT ;  /* 0x7ffffffc08087812 */ /* 0x000fe200078ec0ff */
[----:B------:R-:W-:Y:S02]  /*0d50*/  IMAD.IADD R10, R5, 0x1, -R10 ;  /* 0x00000001050a7824 */ /* 0x000fe400078e0a0a */
[----:B------:R-:W-:Y:S01]  /*0d60*/  IMAD.SHL.U32 R5, R4, 0x20, RZ ;  /* 0x0000002004057824 */ /* 0x000fe200078e00ff */
[----:B------:R-:W-:Y:S01]  /*0d70*/  LOP3.LUT R4, R3, 0x3fffff0, RZ, 0xc0, !PT ;  /* 0x03fffff003047812 */ /* 0x000fe200078ec0ff */
[----:B------:R-:W-:Y:S01]  /*0d80*/  IMAD R7, R7, 0x10, R10 ;  /* 0x0000001007077824 */ /* 0x000fe200078e020a */
[----:B------:R-:W-:Y:S02]  /*0d90*/  LEA.HI R3, R3, R6, RZ, 0x1 ;  /* 0x0000000603037211 */ /* 0x000fe400078f08ff */
[----:B------:R-:W-:Y:S01]  /*0da0*/  LOP3.LUT R13, R5, 0xfffffc00, RZ, 0xc0, !PT ;  /* 0xfffffc00050d7812 */ /* 0x000fe200078ec0ff */
[----:B------:R-:W-:Y:S01]  /*0db0*/  IMAD.IADD R4, R11, 0x1, -R4 ;  /* 0x000000010b047824 */ /* 0x000fe200078e0a04 */
[----:B------:R-:W-:Y:S01]  /*0dc0*/  LOP3.LUT R3, R3, 0x1ffffffe, RZ, 0xc0, !PT ;  /* 0x1ffffffe03037812 */ /* 0x000fe200078ec0ff */
[----:B------:R-:W-:-:S02]  /*0dd0*/  IMAD R2, R2, 0x40, R7 ;  /* 0x0000004002027824 */ /* 0x000fc400078e0207 */
[----:B------:R-:W-:Y:S01]  /*0de0*/  IMAD R4, R4, 0x40, R13 ;  /* 0x0000004004047824 */ /* 0x000fe200078e020d */
[----:B------:R-:W-:-:S05]  /*0df0*/  IADD3 R3, R6, -R3, RZ ;  /* 0x8000000306037210 */ /* 0x000fca0007ffe0ff */
[----:B------:R-:W-:Y:S02]  /*0e00*/  IMAD R3, R3, 0x8, R4 ;  /* 0x0000000803037824 */ /* 0x000fe400078e0204 */
[----:B------:R-:W-:Y:S01]  /*0e10*/  IMAD.U32 R4, RZ, RZ, UR4 ;  /* 0x00000004ff047e24 */ /* 0x000fe2000f8e00ff */
[----:B------:R-:W-:Y:S02]  /*0e20*/  UMOV UR4, URZ ;  /* 0x0000003f00047c82 */ /* 0x000fe40008000000 */
[----:B------:R0:W-:Y:S04]  /*0e30*/  STL [R1+0xb0], R3 ;  /* 0x0000b00301007387 */ /* 0x0001e80000100800 */
[----:B------:R1:W-:Y:S04]  /*0e40*/  STL [R1+0x80], R2 ;  /* 0x0000800201007387 */ /* 0x0003e80000100800 */
[----:B------:R2:W-:Y:S01]  /*0e50*/  STL [R1+0x5c], R4 ;  /* 0x00005c0401007387 */ /* 0x0005e20000100800 */
[----:B0-----:R-:W-:-:S02]  /*0e60*/  LEA.HI R3, R0, R11, RZ, 0x2 ;  /* 0x0000000b00037211 */ /* 0x001fc400078f10ff */
[----:B-1----:R-:W-:Y:S02]  /*0e70*/  LEA.HI R2, R0, R11, RZ, 0x3 ;  /* 0x0000000b00027211 */ /* 0x002fe400078f18ff */
[--C-:B------:R-:W-:Y:S02]  /*0e80*/  SHF.R.S32.HI R228, RZ, 0x2, R3.reuse ;  /* 0x00000002ffe47819 */ /* 0x100fe40000011403 */
[----:B------:R-:W-:Y:S02]  /*0e90*/  LOP3.LUT R0, R2, 0x1ffffff8, RZ, 0xc0, !PT ;  /* 0x1ffffff802007812 */ /* 0x000fe400078ec0ff */
[----:B--2---:R-:W-:Y:S01]  /*0ea0*/  LOP3.LUT R4, R3, 0xfffffffc, RZ, 0xc0, !PT ;  /* 0xfffffffc03047812 */ /* 0x004fe200078ec0ff */
[----:B------:R-:W-:Y:S01]  /*0eb0*/  VIADD R12, R228, 0x40 ;  /* 0x00000040e40c7836 */ /* 0x000fe20000000000 */
[----:B------:R-:W-:Y:S01]  /*0ec0*/  SHF.R.S32.HI R6, RZ, 0x3, R2 ;  /* 0x00000003ff067819 */ /* 0x000fe20000011402 */
[C---:B------:R-:W-:Y:S01]  /*0ed0*/  IMAD.IADD R0, R11.reuse, 0x1, -R0 ;  /* 0x000000010b007824 */ /* 0x040fe200078e0a00 */
[----:B------:R-:W-:Y:S01]  /*0ee0*/  SHF.R.S32.HI R3, RZ, 0x1f, R3 ;  /* 0x0000001fff037819 */ /* 0x000fe20000011403 */
[----:B------:R-:W-:Y:S01]  /*0ef0*/  IMAD.IADD R13, R11, 0x1, -R4 ;  /* 0x000000010b0d7824 */ /* 0x000fe200078e0a04 */
[----:B------:R-:W-:Y:S01]  /*0f00*/  SHF.R.S32.HI R2, RZ, 0x1f, R228 ;  /* 0x0000001fff027819 */ /* 0x000fe200000114e4 */
[----:B------:R-:W-:Y:S01]  /*0f10*/  IMAD.SHL.U32 R0, R0, 0x8, RZ ;  /* 0x0000000800007824 */ /* 0x000fe200078e00ff */
[----:B------:R-:W-:Y:S01]  /*0f20*/  SHF.R.S32.HI R2, RZ, 0x1f, R12 ;  /* 0x0000001fff027819 */ /* 0x000fe2000001140c */
[C---:B------:R-:W-:Y:S01]  /*0f30*/  VIADD R11, R228.reuse, 0x80 ;  /* 0x00000080e40b7836 */ /* 0x040fe20000000000 */
[----:B------:R0:W-:Y:S01]  /*0f40*/  STL [R1+0x70], R6 ;  /* 0x0000700601007387 */ /* 0x0001e20000100800 */
[----:B------:R-:W-:Y:S01]  /*0f50*/  LEA.HI R3, R3, R228, RZ, 0x3 ;  /* 0x000000e403037211 */ /* 0x000fe200078f18ff */
[----:B------:R-:W-:Y:S01]  /*0f60*/  VIADD R10, R228, 0xc0 ;  /* 0x000000c0e40a7836 */ /* 0x000fe20000000000 */
[----:B------:R-:W-:Y:S01]  /*0f70*/  LEA.HI R2, R2, R12, RZ, 0x3 ;  /* 0x0000000c02027211 */ /* 0x000fe200078f18ff */
[----:B------:R1:W-:Y:S01]  /*0f80*/  STL [R1+0x68], R0 ;  /* 0x0000680001007387 */ /* 0x0003e20000100800 */
[----:B------:R-:W-:Y:S01]  /*0f90*/  LOP3.LUT R3, R3, 0xfffffff8, RZ, 0xc0, !PT ;  /* 0xfffffff803037812 */ /* 0x000fe200078ec0ff */
[----:B------:R-:W-:Y:S01]  /*0fa0*/  IMAD.SHL.U32 R4, R11, 0x80, RZ ;  /* 0x000000800b047824 */ /* 0x000fe200078e00ff */
[----:B------:R-:W-:Y:S01]  /*0fb0*/  SHF.R.S32.HI R5, RZ, 0x1f, R11 ;  /* 0x0000001fff057819 */ /* 0x000fe2000001140b */
[----:B------:R-:W-:Y:S01]  /*0fc0*/  IMAD.SHL.U32 R2, R2, 0x80, RZ ;  /* 0x0000008002027824 */ /* 0x000fe200078e00ff */
[----:B------:R-:W-:Y:S01]  /*0fd0*/  SHF.R.S32.HI R7, RZ, 0x1f, R10 ;  /* 0x0000001fff077819 */ /* 0x000fe2000001140a */
[----:B0-----:R-:W-:Y:S01]  /*0fe0*/  IMAD.SHL.U32 R6, R10, 0x80, RZ ;  /* 0x000000800a067824 */ /* 0x001fe200078e00ff */
[----:B------:R-:W-:Y:S01]  /*0ff0*/  SHF.L.U32 R18, R13, 0x4, RZ ;  /* 0x000000040d127819 */ /* 0x000fe200000006ff */
[----:B------:R-:W-:Y:S01]  /*1000*/  IMAD.IADD R229, R228, 0x1, -R3 ;  /* 0x00000001e4e57824 */ /* 0x000fe200078e0a03 */
[----:B------:R-:W-:Y:S01]  /*1010*/  LEA.HI R5, R5, R11, RZ, 0x3 ;  /* 0x0000000b05057211 */ /* 0x000fe200078f18ff */
[----:B-1----:R-:W-:Y:S01]  /*1020*/  IMAD.SHL.U32 R0, R12, 0x80, RZ ;  /* 0x000000800c007824 */ /* 0x002fe200078e00ff */
[----:B------:R-:W-:Y:S01]  /*1030*/  LEA.HI R7, R7, R10, RZ, 0x3 ;  /* 0x0000000a07077211 */ /* 0x000fe200078f18ff */
[----:B------:R-:W-:Y:S01]  /*1040*/  IMAD.SHL.U32 R22, R13, 0x8, RZ ;  /* 0x000000080d167824 */ /* 0x000fe200078e00ff */
[----:B------:R-:W-:Y:S01]  /*1050*/  LOP3.LUT R3, R6, 0x380, RZ, 0xc0, !PT ;  /* 0x0000038006037812 */ /* 0x000fe200078ec0ff */
[----:B------:R-:W-:Y:S01]  /*1060*/  IMAD.SHL.U32 R5, R5, 0x80, RZ ;  /* 0x0000008005057824 */ /* 0x000fe200078e00ff */
[----:B------:R-:W-:Y:S01]  /*1070*/  LOP3.LUT R0, R0, 0x380, RZ, 0xc0, !PT ;  /* 0x0000038000007812 */ /* 0x000fe200078ec0ff */
[----:B------:R-:W-:Y:S01]  /*1080*/  IMAD.SHL.U32 R7, R7, 0x80, RZ ;  /* 0x0000008007077824 */ /* 0x000fe200078e00ff */
[----:B------:R-:W-:Y:S01]  /*1090*/  LOP3.LUT R2, R2, 0xfffffc00, RZ, 0xc0, !PT ;  /* 0xfffffc0002027812 */ /* 0x000fe200078ec0ff */
[----:B------:R-:W-:Y:S01]  /*10a0*/  VIADD R230, R22, 0x20 ;  /* 0x0000002016e67836 */ /* 0x000fe20000000000 */
[----:B------:R-:W-:-:S02]  /*10b0*/  SHF.R.U32.HI R3, RZ, 0x3, R0 ;  /* 0x00000003ff037819 */ /* 0x000fc40000011600 */
[----:B------:R-:W-:Y:S01]  /*10c0*/  LOP3.LUT R0, R0, 0x70, R18, 0xf8, !PT ;  /* 0x0000007000007812 */ /* 0x000fe200078ef812 */
[----:B------:R0:W-:Y:S01]  /*10d0*/  STL [R1+0x78], R2 ;  /* 0x0000780201007387 */ /* 0x0001e20000100800 */
[----:B------:R-:W-:Y:S02]  /*10e0*/  LOP3.LUT R4, R4, 0x380, RZ, 0xc0, !PT ;  /* 0x0000038004047812 */ /* 0x000fe400078ec0ff */
[----:B------:R-:W-:Y:S02]  /*10f0*/  LOP3.LUT R3, R2, R0, R3, 0xf6, !PT ;  /* 0x0000000002037212 */ /* 0x000fe400078ef603 */
[----:B------:R-:W-:Y:S02]  /*1100*/  LOP3.LUT R4, R5, 0xfffffc00, RZ, 0xc0, !PT ;  /* 0xfffffc0005047812 */ /* 0x000fe400078ec0ff */
[----:B------:R-:W-:Y:S02]  /*1110*/  LOP3.LUT R0, R7, 0xfffffc00, RZ, 0xc0, !PT ;  /* 0xfffffc0007007812 */ /* 0x000fe400078ec0ff */
[----:B------:R-:W-:-:S02]  /*1120*/  SHF.R.S32.HI R13, RZ, 0x1f, R12 ;  /* 0x0000001fff0d7819 */ /* 0x000fc4000001140c */
[----:B0-----:R-:W-:Y:S02]  /*1130*/  IADD3 R2, R9, -R8, RZ ;  /* 0x8000000809027210 */ /* 0x001fe40007ffe0ff */
[----:B------:R-:W-:-:S03]  /*1140*/  SHF.R.S32.HI R19, RZ, 0x1f, R18 ;  /* 0x0000001fff137819 */ /* 0x000fc60000011412 */
[----:B------:R0:W-:Y:S04]  /*1150*/  STL [R1+0x7c], R2 ;  /* 0x00007c0201007387 */ /* 0x0001e80000100800 */
[----:B------:R-:W-:Y:S04]  /*1160*/  STL [R1+0x88], R4 ;  /* 0x0000880401007387 */ /* 0x000fe80000100800 */
[----:B------:R1:W-:Y:S01]  /*1170*/  STL [R1+0x84], R0 ;  /* 0x0000840001007387 */ /* 0x0003e20000100800 */
[----:B0-----:R-:W-:-:S05]  /*1180*/  IMAD.IADD R2, R16, 0x1, R3 ;  /* 0x0000000110027824 */ /* 0x001fca00078e0203 */
[----:B------:R0:W-:Y:S01]  /*1190*/  STL [R1+0xac], R2 ;  /* 0x0000ac0201007387 */ /* 0x0001e20000100800 */
[----:B-1----:R-:W-:-:S05]  /*11a0*/  IMAD.U32 R0, RZ, RZ, UR4 ;  /* 0x00000004ff007e24 */ /* 0x002fca000f8e00ff */
[----:B------:R0:W-:Y:S02]  /*11b0*/  STL [R1+0xa8], R0 ;  /* 0x0000a80001007387 */ /* 0x0001e40000100800 */
.L_x_7678:
[----:B0-----:R-:W0:Y:S02]  /*11c0*/  LDC.64 R2, c[0x0][0xc60] ;  /* 0x00031800ff027b82 */ /* 0x001e240000000a00 */
        /* <DEDUP_REMOVED lines=14> */
[C---:B-1-34-:R-:W-:Y:S01]  /*12b0*/  @P1 LEA R4, P2, R0.reuse, UR4, 0x2 ;  /* 0x0000000400041c11 */ /* 0x05afe2000f8410ff */
        /* <DEDUP_REMOVED lines=12> */
[----:B------:R-:W-:Y:S04]  /*1380*/  STL [R1+0x98], R30 ;  /* 0x0000981e01007387 */ /* 0x000fe80000100800 */
[----:B------:R1:W5:Y:S05]  /*1390*/  @P0 LDG.E R29, desc[UR60][R8.64] ;  /* 0x0000003c081d0981 */ /* 0x00036a000c1e1900 */
[----:B0-----:R-:W-:Y:S01]  /*13a0*/  @P2 IADD3 R6, P1, R30, UR8, RZ ;  /* 0x000000081e062c10 */ /* 0x001fe2000ff3e0ff */
[----:B------:R-:W-:Y:S01]  /*13b0*/  UISETP.NE.U32.AND UP0, UPT, UR4, URZ, UPT ;  /* 0x0000003f0400728c */ /* 0x000fe2000bf05070 */
[----:B------:R-:W-:Y:S02]  /*13c0*/  STL [R1+0x9c], R28 ;  /* 0x00009c1c01007387 */ /* 0x000fe40000100800 */
[----:B------:R-:W-:Y:S01]  /*13d0*/  @P2 IADD3.X R7, R28, UR9, RZ, P1, !PT ;  /* 0x000000091c072c10 */ /* 0x000fe20008ffe4ff */
[----:B------:R-:W-:-:S04]  /*13e0*/  ULDC UR4, c[0x0][0x404] ;  /* 0x0001010000047ab9 */ /* 0x000fc80000000800 */
[----:B------:R-:W2:Y:S01]  /*13f0*/  @P2 LDG.E R2, desc[UR60][R6.64] ;  /* 0x0000003c06022981 */ /* 0x000ea2000c1e1900 */
[----:B------:R-:W-:-:S03]  /*1400*/  UISETP.NE.AND.EX UP0, UPT, UR5, URZ, UPT, UP0 ;  /* 0x0000003f0500728c */ /* 0x000fc6000bf05300 */
[----:B------:R-:W-:Y:S01]  /*1410*/  ULDC UR5, c[0x0][0x2e0] ;  /* 0x0000b80000057ab9 */ /* 0x000fe20000000800 */
[----:B------:R-:W-:-:S04]  /*1420*/  USEL UR4, UR4, 0x1, UP0 ;  /* 0x0000000104047887 */ /* 0x000fc80008000000 */
[----:B------:R-:W-:-:S03]  /*1430*/  UIMAD UR4, UR4, UR5, URZ ;  /* 0x00000005040472a4 */ /* 0x000fc6000f8e023f */
[----:B------:R-:W-:-:S03]  /*1440*/  ULDC UR5, c[0x0][0x338] ;  /* 0x0000ce0000057ab9 */ /* 0x000fc60000000800 */
[----:B------:R-:W-:Y:S01]  /*1450*/  IMAD.U32 R26, RZ, RZ, UR4 ;  /* 0x00000004ff1a7e24 */ /* 0x000fe2000f8e00ff */
[----:B------:R-:W-:Y:S01]  /*1460*/  MOV R27, R0 ;  /* 0x00000000001b7202 */ /* 0x000fe20000000f00 */
[----:B--2---:R0:W-:Y:S01]  /*1470*/  STL [R1+0x60], R2 ;  /* 0x0000600201007387 */ /* 0x0041e20000100800 */
[----:B------:R-:W-:Y:S02]  /*1480*/  IMAD.MOV.U32 R12, RZ, RZ, R2 ;  /* 0x000000ffff0c7224 */ /* 0x000fe400078e0002 */
[----:B0-----:R-:W-:Y:S01]  /*1490*/  IMAD.U32 R2, RZ, RZ, UR5 ;  /* 0x00000005ff027e24 */ /* 0x001fe2000f8e00ff */
        /* <DEDUP_REMOVED lines=11> */
.L_x_7486:
[----:B------:R-:W-:Y:S01]  /*1550*/  ULDC.64 UR4, c[0x0][0xa20] ;  /* 0x0002880000047ab9 */ /* 0x000fe20000000a00 */
[----:B------:R1:W-:Y:S01]  /*1560*/  STL [R1+0xa4], R233 ;  /* 0x0000a4e901007387 */ /* 0x0003e20000100800 */
[----:B------:R-:W-:-:S03]  /*1570*/  ISETP.NE.U32.AND P1, PT, RZ, UR4, PT ;  /* 0x00000004ff007c0c */ /* 0x000fc6000bf25070 */
[----:B------:R1:W-:Y:S01]  /*1580*/  STL [R1+0x94], R234 ;  /* 0x000094ea01007387 */ /* 0x0003e20000100800 */
[----:B------:R-:W-:-:S13]  /*1590*/  ISETP.NE.AND.EX P1, PT, RZ, UR5, PT, P1 ;  /* 0x00000005ff007c0c */ /* 0x000fda000bf25310 */
[----:B-1----:R-:W-:Y:S05]  /*15a0*/  @!P1 BRA `(.L_x_7487) ;  /* 0x0000000000109947 */ /* 0x002fea0003800000 */
[----:B------:R-:W-:-:S04]  /*15b0*/  IADD3 R4, P0, R30, UR4, RZ ;  /* 0x000000041e047c10 */ /* 0x000fc8000ff1e0ff */
[----:B------:R-:W-:-:S05]  /*15c0*/  IADD3.X R5, R28, UR5, RZ, P0, !PT ;  /* 0x000000051c057c10 */ /* 0x000fca00087fe4ff */
[----:B------:R1:W5:Y:S01]  /*15d0*/  LDG.E R26, desc[UR60][R4.64] ;  /* 0x0000003c041a7981 */ /* 0x000362000c1e1900 */
[----:B------:R-:W-:Y:S05]  /*15e0*/  BRA `(.L_x_7488) ;  /* 0x0000000000107947 */ /* 0x000fea0003800000 */
.L_x_7487:
[----:B------:R-:W-:Y:S05]  /*15f0*/  @!P0 BRA `(.L_x_7488) ;  /* 0x00000000000c8947 */ /* 0x000fea0003800000 */
[----:B------:R-:W2:Y:S04]  /*1600*/  LDG.E R5, desc[UR60][R8.64] ;  /* 0x0000003c08057981 */ /* 0x000ea8000c1e1900 */
[----:B------:R-:W2:Y:S02]  /*1610*/  LDG.E R26, desc[UR60][R8.64+0x4] ;  /* 0x0000043c081a7981 */ /* 0x000ea4000c1e1900 */
[----:B--2---:R-:W-:-:S07]  /*1620*/  IMAD.IADD R26, R26, 0x1, -R5 ;  /* 0x000000011a1a7824 */ /* 0x004fce00078e0a05 */
.L_x_7488:
[----:B------:R-:W-:Y:S02]  /*1630*/  ULDC.64 UR4, c[0x0][0xa10] ;  /* 0x0002840000047ab9 */ /* 0x000fe40000000a00 */
[----:B------:R-:W-:-:S04]  /*1640*/  ISETP.NE.U32.AND P0, PT, RZ, UR4, PT ;  /* 0x00000004ff007c0c */ /* 0x000fc8000bf05070 */
[----:B------:R-:W-:Y:S01]  /*1650*/  ISETP.NE.AND.EX P0, PT, RZ, UR5, PT, P0 ;  /* 0x00000005ff007c0c */ /* 0x000fe2000bf05300 */
[----:B-----5:R-:W-:Y:S01]  /*1660*/  IMAD.IADD R11, R26, 0x1, -R3 ;  /* 0x000000011a0b7824 */ /* 0x020fe200078e0a03 */
[----:B------:R-:W-:Y:S01]  /*1670*/  LEA R8, R233, 0x15f, 0x7 ;  /* 0x0000015fe9087811 */ /* 0x000fe200078e38ff */
[----:B------:R-:W-:-:S10]  /*1680*/  ULDC.64 UR4, c[0x0][0xa30] ;  /* 0x00028c0000047ab9 */ /* 0x000fd40000000a00 */
[----:B-1----:R-:W1:Y:S02]  /*1690*/  @P0 LDC.64 R4, c[0x0][0xa10] ;  /* 0x00028400ff040b82 */ /* 0x002e640000000a00 */
[----:B-1----:R-:W-:-:S05]  /*16a0*/  @P0 IMAD.WIDE R4, R27, 0x4, R4 ;  /* 0x000000041b040825 */ /* 0x002fca00078e0204 */
[----:B------:R-:W2:Y:S04]  /*16b0*/  @P0 LDG.E R0, desc[UR60][R4.64] ;  /* 0x0000003c04000981 */ /* 0x000ea8000c1e1900 */
[----:B------:R1:W2:Y:S01]  /*16c0*/  @P0 LDG.E R9, desc[UR60][R4.64+0x4] ;  /* 0x0000043c04090981 */ /* 0x0002a2000c1e1900 */
[----:B------:R-:W-:Y:S01]  /*16d0*/  ISETP.NE.U32.AND P1, PT, RZ, UR4, PT ;  /* 0x00000004ff007c0c */ /* 0x000fe2000bf25070 */
[----:B------:R-:W-:-:S03]  /*16e0*/  IMAD.MOV.U32 R121, RZ, RZ, R26 ;  /* 0x000000ffff797224 */ /* 0x000fc600078e001a */
[----:B------:R-:W-:Y:S02]  /*16f0*/  ISETP.NE.AND.EX P1, PT, RZ, UR5, PT, P1 ;  /* 0x00000005ff007c0c */ /* 0x000fe4000bf25310 */
[----:B-1----:R-:W-:-:S11]  /*1700*/  MOV R4, RZ ;  /* 0x000000ff00047202 */ /* 0x002fd60000000f00 */
[----:B------:R-:W-:-:S04]  /*1710*/  @P1 IADD3 R6, P2, R30, UR4, RZ ;  /* 0x000000041e061c10 */ /* 0x000fc8000ff5e0ff */
[----:B------:R-:W-:-:S05]  /*1720*/  @P1 IADD3.X R7, R28, UR5, RZ, P2, !PT ;  /* 0x000000051c071c10 */ /* 0x000fca00097fe4ff */
[----:B------:R1:W5:Y:S01]  /*1730*/  @P1 LDG.E R121, desc[UR60][R6.64] ;  /* 0x0000003c06791981 */ /* 0x000362000c1e1900 */
[----:B--2---:R-:W-:Y:S02]  /*1740*/  @P0 IMAD.IADD R2, R9, 0x1, -R0 ;  /* 0x0000000109020824 */ /* 0x004fe400078e0a00 */
[----:B------:R-:W-:Y:S02]  /*1750*/  IMAD.MOV R0, RZ, RZ, -R11 ;  /* 0x000000ffff007224 */ /* 0x000fe400078e0a0b */
[----:B------:R-:W-:-:S03]  /*1760*/  IMAD.IADD R10, R11, 0x1, R2 ;  /* 0x000000010b0a7824 */ /* 0x000fc600078e0202 */
[----:B------:R-:W-:Y:S01]  /*1770*/  VIMNMX R0, RZ, R0, !PT ;  /* 0x00000000ff007248 */ /* 0x000fe20007fe0100 */
[C---:B------:R-:W-:Y:S01]  /*1780*/  VIADD R5, R10.reuse, 0xdf ;  /* 0x000000df0a057836 */ /* 0x040fe20000000000 */
[----:B------:R-:W-:Y:S01]  /*1790*/  IADD3 R9, R10, R8, -R12 ;  /* 0x000000080a097210 */ /* 0x000fe20007ffe80c */
[----:B------:R-:W-:Y:S01]  /*17a0*/  IMAD.MOV.U32 R8, RZ, RZ, RZ ;  /* 0x000000ffff087224 */ /* 0x000fe200078e00ff */
[----:B------:R-:W-:Y:S01]  /*17b0*/  SHF.R.U32.HI R24, RZ, 0x5, R0 ;  /* 0x00000005ff187819 */ /* 0x000fe20000011600 */
[----:B------:R-:W-:Y:S01]  /*17c0*/  IMAD.HI R4, R5, -0x6db6db6d, R4 ;  /* 0x9249249305047827 */ /* 0x000fe200078e0204 */
[----:B------:R1:W-:Y:S03]  /*17d0*/  STL [R1+0x6c], R10 ;  /* 0x00006c0a01007387 */ /* 0x0003e60000100800 */
[----:B------:R-:W-:Y:S01]  /*17e0*/  IMAD.HI R8, R9, -0x6db6db6d, R8 ;  /* 0x9249249309087827 */ /* 0x000fe200078e0208 */
[----:B------:R-:W-:-:S03]  /*17f0*/  SHF.R.U32.HI R137, RZ, 0x1f, R4 ;  /* 0x0000001fff897819 */ /* 0x000fc60000011604 */
[----:B------:R-:W-:Y:S01]  /*1800*/  IMAD.WIDE.U32 R24, R24, 0x24924925, RZ ;  /* 0x2492492518187825 */ /* 0x000fe200078e00ff */
[----:B------:R-:W-:Y:S02]  /*1810*/  SHF.R.U32.HI R3, RZ, 0x1f, R8 ;  /* 0x0000001fff037819 */ /* 0x000fe40000011608 */
[----:B------:R-:W-:Y:S01]  /*1820*/  LEA.HI.SX32 R137, R4, R137, 0x19 ;  /* 0x0000008904897211 */ /* 0x000fe200078fcaff */
[----:B------:R-:W-:Y:S01]  /*1830*/  IMAD.MOV.U32 R24, RZ, RZ, R25 ;  /* 0x000000ffff187224 */ /* 0x000fe200078e0019 */
[----:B------:R-:W-:-:S03]  /*1840*/  LEA.HI.SX32 R8, R8, R3, 0x19 ;  /* 0x0000000308087211 */ /* 0x000fc600078fcaff */
[----:B------:R-:W-:Y:S01]  /*1850*/  IMAD.MOV.U32 R25, RZ, RZ, R24 ;  /* 0x000000ffff197224 */ /* 0x000fe200078e0018 */
[----:B------:R-:W-:-:S05]  /*1860*/  VIMNMX R8, R137, R8, PT ;  /* 0x0000000889087248 */ /* 0x000fca0003fe0100 */
        /* <DEDUP_REMOVED lines=10> */
[----:B-1----:R-:W-:Y:S05]  /*1910*/  @!P1 BRA `(.L_x_7489) ;  /* 0x000000ac00e49947 */ /* 0x002fea0003800000 */
        /* <DEDUP_REMOVED lines=16> */
[----:B0-----:R-:W-:Y:S02]  /*1a20*/  IMAD.MOV.U32 R12, RZ, RZ, 0x1 ;  /* 0x00000001ff0c7424 */ /* 0x001fe400078e00ff */
[----:B-1----:R-:W-:-:S07]  /*1a30*/  IMAD.MOV.U32 R13, RZ, RZ, RZ ;  /* 0x000000ffff0d7224 */ /* 0x002fce00078e00ff */
[----:B------:R-:W-:-:S07]  /*1a40*/  LEPC R20, `(.L_x_7491) ;  /* 0x000000001014794e */ /* 0x000fce0000000000 */
[----:B--2--5:R-:W-:Y:S05]  /*1a50*/  CALL.ABS.NOINC R14 ;  /* 0x000000000e007343 */ /* 0x024fea0003c00000 */
.L_x_7491:
[----:B------:R-:W-:Y:S05]  /*1a60*/  BSYNC B6 ;  /* 0x0000000000067941 */ /* 0x000fea0003800000 */
.L_x_7490:
        /* <DEDUP_REMOVED lines=20> */
.L_x_7493:
[----:B------:R-:W-:Y:S05]  /*1bb0*/  BSYNC B6 ;  /* 0x0000000000067941 */ /* 0x000fea0003800000 */
.L_x_7492:
[----:B------:R-:W-:Y:S01]  /*1bc0*/  ULDC.64 UR4, c[0x0][0x9f8] ;  /* 0x00027e0000047ab9 */ /* 0x000fe20000000a00 */
[----:B------:R-:W2:Y:S01]  /*1bd0*/  LDL R52, [R1+0x78] ;  /* 0x0000780001347983 */ /* 0x000ea20000100800 */
[----:B------:R-:W-:Y:S01]  /*1be0*/  ISETP.NE.U32.AND P0, PT, RZ, UR4, PT ;  /* 0x00000004ff007c0c */ /* 0x000fe2000bf05070 */
[----:B------:R-:W1:Y:S08]  /*1bf0*/  LDC R0, c[0x0][0x428] ;  /* 0x00010a00ff007b82 */ /* 0x000e700000000800 */
[----:B------:R-:W3:Y:S01]  /*1c00*/  LDC.64 R42, c[0x0][0x2f0] ;  /* 0x0000bc00ff2a7b82 */ /* 0x000ee20000000a00 */
[----:B------:R-:W-:Y:S01]  /*1c10*/  ISETP.NE.AND.EX P0, PT, RZ, UR5, PT, P0 ;  /* 0x00000005ff007c0c */ /* 0x000fe2000bf05300 */
[----:B------:R-:W4:Y:S01]  /*1c20*/  LDL R50, [R1+0x88] ;  /* 0x0000880001327983 */ /* 0x000f220000100800 */
[----:B------:R-:W-:Y:S01]  /*1c30*/  IADD3 R101, R29, R26, RZ ;  /* 0x0000001a1d657210 */ /* 0x000fe20007ffe0ff */
[----:B------:R-:W-:-:S02]  /*1c40*/  ULDC.64 UR6, c[0x0][0xa08] ;  /* 0x0002820000067ab9 */ /* 0x000fc40000000a00 */
[----:B------:R-:W4:Y:S02]  /*1c50*/  LDL R48, [R1+0x84] ;  /* 0x0000840001307983 */ /* 0x000f240000100800 */
[----:B------:R-:W0:Y:S06]  /*1c60*/  LDC.64 R98, c[0x0][0x3e8] ;  /* 0x0000fa00ff627b82 */ /* 0x000e2c0000000a00 */
[----:B------:R-:W-:Y:S01]  /*1c70*/  @P0 IADD3 R4, P1, R30, UR4, RZ ;  /* 0x000000041e040c10 */ /* 0x000fe2000ff3e0ff */
[----:B------:R-:W0:Y:S01]  /*1c80*/  S2R R20, SR_TID.X ;  /* 0x0000000000147919 */ /* 0x000e220000002100 */
[----:B------:R-:W0:Y:S02]  /*1c90*/  LDC R21, c[0x0][0x3d4] ;  /* 0x0000f500ff157b82 */ /* 0x000e240000000800 */
[----:B------:R-:W-:Y:S01]  /*1ca0*/  @P0 IADD3.X R5, R28, UR5, RZ, P1, !PT ;  /* 0x000000051c050c10 */ /* 0x000fe20008ffe4ff */
[----:B------:R-:W-:-:S04]  /*1cb0*/  ULDC.64 UR4, c[0x0][0x2f8] ;  /* 0x0000be0000047ab9 */ /* 0x000fc80000000a00 */
[----:B------:R3:W2:Y:S01]  /*1cc0*/  @P0 LDG.E R27, desc[UR60][R4.64] ;  /* 0x0000003c041b0981 */ /* 0x0006a2000c1e1900 */
[----:B-1----:R-:W-:Y:S01]  /*1cd0*/  ISETP.NE.AND P0, PT, R0, 0x1, PT ;  /* 0x000000010000780c */ /* 0x002fe20003f05270 */
[----:B------:R-:W1:Y:S01]  /*1ce0*/  LDC.64 R28, c[0x0][0x3d8] ;  /* 0x0000f600ff1c7b82 */ /* 0x000e620000000a00 */
[----:B------:R-:W-:Y:S01]  /*1cf0*/  SHF.R.S32.HI R37, RZ, 0x1f, R101 ;  /* 0x0000001fff257819 */ /* 0x000fe20000011465 */
[----:B------:R-:W-:Y:S01]  /*1d00*/  VIADD R15, R228, 0xc0 ;  /* 0x000000c0e40f7836 */ /* 0x000fe20000000000 */
[----:B------:R-:W-:Y:S02]  /*1d10*/  SHF.R.S32.HI R14, RZ, 0x1f, R228 ;  /* 0x0000001fff0e7819 */ /* 0x000fe400000114e4 */
[----:B------:R-:W-:Y:S01]  /*1d20*/  SHF.R.S32.HI R23, RZ, 0x1f, R22 ;  /* 0x0000001fff177819 */ /* 0x000fe20000011416 */
[-C--:B---3--:R-:W-:Y:S01]  /*1d30*/  IMAD R6, R37, R42.reuse, RZ ;  /* 0x0000002a25067224 */ /* 0x088fe200078e02ff */
[C---:B------:R-:W-:Y:S01]  /*1d40*/  SHF.L.U64.HI R105, R42.reuse, 0x6, R43 ;  /* 0x000000062a697819 */ /* 0x040fe2000001022b */
[----:B------:R-:W-:Y:S01]  /*1d50*/  IMAD.WIDE.U32 R4, R101, R42, RZ ;  /* 0x0000002a65047225 */ /* 0x000fe200078e00ff */
[----:B------:R-:W-:-:S02]  /*1d60*/  SHF.L.U32 R104, R42, 0x6, RZ ;  /* 0x000000062a687819 */ /* 0x000fc400000006ff */
[----:B------:R-:W-:Y:S01]  /*1d70*/  SHF.R.S32.HI R122, RZ, 0x1f, R15 ;  /* 0x0000001fff7a7819 */ /* 0x000fe2000001140f */
[----:B------:R-:W3:Y:S01]  /*1d80*/  @P0 LDC R3, c[0x0][0x42c] ;  /* 0x00010b00ff030b82 */ /* 0x000ee20000000800 */
[----:B------:R-:W-:Y:S01]  /*1d90*/  IMAD R15, R43, 0xe0, RZ ;  /* 0x000000e02b0f7824 */ /* 0x000fe200078e02ff */
[C---:B------:R-:W-:Y:S01]  /*1da0*/  IADD3 R41, R228.reuse, 0xc0, RZ ;  /* 0x000000c0e4297810 */ /* 0x040fe20007ffe0ff */
[----:B0-----:R-:W-:Y:S01]  /*1db0*/  IMAD.WIDE.U32 R10, R228, R98, R18 ;  /* 0x00000062e40a7225 */ /* 0x001fe200078e0012 */
[----:B------:R-:W-:-:S03]  /*1dc0*/  ISETP.GE.AND P2, PT, R18, R21, PT ;  /* 0x000000151200720c */ /* 0x000fc60003f46270 */
[C---:B------:R-:W-:Y:S01]  /*1dd0*/  VIADD R39, R228.reuse, 0x40 ;  /* 0x00000040e4277836 */ /* 0x040fe20000000000 */
[----:B------:R-:W0:Y:S01]  /*1de0*/  @P0 LDC R7, c[0x0][0x430] ;  /* 0x00010c00ff070b82 */ /* 0x000e220000000800 */
[-C--:B------:R-:W-:Y:S01]  /*1df0*/  IMAD.WIDE.U32 R132, R228, R42.reuse, R104 ;  /* 0x0000002ae4847225 */ /* 0x080fe200078e0068 */
[----:B------:R-:W-:Y:S02]  /*1e00*/  SHF.R.U32.HI R13, RZ, 0x7, R20 ;  /* 0x00000007ff0d7819 */ /* 0x000fe40000011614 */
[----:B-1----:R-:W-:Y:S01]  /*1e10*/  SHF.L.U64.HI R12, R28, 0x6, R29 ;  /* 0x000000061c0c7819 */ /* 0x002fe2000001021d */
[----:B------:R-:W-:Y:S01]  /*1e20*/  VIADD R20, R228, 0x80 ;  /* 0x00000080e4147836 */ /* 0x000fe20000000000 */
[C---:B------:R-:W-:Y:S01]  /*1e30*/  ISETP.NE.AND P6, PT, R13.reuse, 0x1, PT ;  /* 0x000000010d00780c */ /* 0x040fe20003fc5270 */
[----:B------:R-:W-:Y:S02]  /*1e40*/  VIADD R131, R13, 0x8 ;  /* 0x000000080d837836 */ /* 0x000fe40000000000 */
[----:B------:R-:W-:Y:S01]  /*1e50*/  IMAD R13, R14, R42, RZ ;  /* 0x0000002a0e0d7224 */ /* 0x000fe200078e02ff */
[----:B------:R-:W-:Y:S01]  /*1e60*/  SHF.R.S32.HI R123, RZ, 0x1f, R20 ;  /* 0x0000001fff7b7819 */ /* 0x000fe20000011414 */
[----:B------:R-:W-:-:S02]  /*1e70*/  VIADD R36, R228, 0x80 ;  /* 0x00000080e4247836 */ /* 0x000fc40000000000 */
[----:B------:R-:W-:Y:S02]  /*1e80*/  IMAD R31, R228, R43, R13 ;  /* 0x0000002be41f7224 */ /* 0x000fe400078e020d */
[----:B------:R-:W-:-:S04]  /*1e90*/  IMAD.WIDE.U32 R92, R28, 0xe0, RZ ;  /* 0x000000e01c5c7825 */ /* 0x000fc800078e00ff */
[----:B---3--:R-:W-:-:S04]  /*1ea0*/  @P0 IMAD.HI.U32 R0, R234, R3, RZ ;  /* 0x00000003ea000227 */ /* 0x008fc800078e00ff */
[----:B------:R-:W-:Y:S01]  /*1eb0*/  IMAD.MOV.U32 R3, RZ, RZ, R234 ;  /* 0x000000ffff037224 */ /* 0x000fe200078e00ea */
[----:B0-----:R-:W-:Y:S01]  /*1ec0*/  @P0 SHF.R.U32.HI R3, RZ, R7, R0 ;  /* 0x00000007ff030219 */ /* 0x001fe20000011600 */
[----:B------:R-:W-:Y:S01]  /*1ed0*/  IMAD R7, R101, R43, R6 ;  /* 0x0000002b65077224 */ /* 0x000fe200078e0206 */
[----:B------:R-:W-:Y:S01]  /*1ee0*/  ISETP.NE.U32.AND P0, PT, RZ, UR6, PT ;  /* 0x00000006ff007c0c */ /* 0x000fe2000bf05070 */
[----:B------:R-:W-:Y:S01]  /*1ef0*/  IMAD.SHL.U32 R39, R39, 0x80, RZ ;  /* 0x0000008027277824 */ /* 0x000fe200078e00ff */
[----:B------:R-:W-:Y:S01]  /*1f00*/  SHF.R.S32.HI R6, RZ, 0x1f, R3 ;  /* 0x0000001fff067819 */ /* 0x000fe20000011403 */
[----:B------:R-:W-:Y:S01]  /*1f10*/  IMAD.IADD R5, R5, 0x1, R7 ;  /* 0x0000000105057824 */ /* 0x000fe200078e0207 */
[----:B------:R-:W-:Y:S01]  /*1f20*/  ISETP.NE.AND.EX P0, PT, RZ, UR7, PT, P0 ;  /* 0x00000007ff007c0c */ /* 0x000fe2000bf05300 */
[----:B------:R-:W-:Y:S02]  /*1f30*/  IMAD.SHL.U32 R120, R21, 0x2, RZ ;  /* 0x0000000215787824 */ /* 0x000fe400078e00ff */
[----:B------:R-:W-:-:S02]  /*1f40*/  IMAD R0, R6, UR4, RZ ;  /* 0x0000000406007c24 */ /* 0x000fc4000f8e02ff */
[----:B------:R-:W-:-:S04]  /*1f50*/  IMAD.WIDE.U32 R4, R3, UR4, R4 ;  /* 0x0000000403047c25 */ /* 0x000fc8000f8e0004 */
[----:B------:R-:W-:Y:S01]  /*1f60*/  IMAD R7, R3, UR5, R0 ;  /* 0x0000000503077c24 */ /* 0x000fe2000f8e0200 */
[----:B------:R-:W-:Y:S01]  /*1f70*/  ULDC.64 UR4, c[0x0][0x300] ;  /* 0x0000c00000047ab9 */ /* 0x000fe20000000a00 */
[----:B------:R-:W-:Y:S02]  /*1f80*/  IMAD.MOV.U32 R96, RZ, RZ, R10 ;  /* 0x000000ffff607224 */ /* 0x000fe400078e000a */
[----:B------:R-:W-:Y:S01]  /*1f90*/  IMAD.IADD R5, R5, 0x1, R7 ;  /* 0x0000000105057824 */ /* 0x000fe200078e0207 */
[----:B------:R-:W-:Y:S01]  /*1fa0*/  LOP3.LUT R39, R39, 0x380, RZ, 0xc0, !PT ;  /* 0x0000038027277812 */ /* 0x000fe200078ec0ff */
[----:B------:R-:W-:Y:S02]  /*1fb0*/  IMAD.SHL.U32 R41, R41, 0x80, RZ ;  /* 0x0000008029297824 */ /* 0x000fe400078e00ff */
[----:B------:R-:W-:Y:S02]  /*1fc0*/  IMAD.SHL.U32 R36, R36, 0x80, RZ ;  /* 0x0000008024247824 */ /* 0x000fe400078e00ff */
[----:B------:R-:W-:Y:S01]  /*1fd0*/  IMAD.WIDE.U32 R102, R228, R42, R18 ;  /* 0x0000002ae4667225 */ /* 0x000fe200078e0012 */
[----:B------:R-:W-:-:S02]  /*1fe0*/  LOP3.LUT R41, R41, 0x380, RZ, 0xc0, !PT ;  /* 0x0000038029297812 */ /* 0x000fc400078ec0ff */
[----:B------:R-:W-:Y:S01]  /*1ff0*/  LOP3.LUT R36, R36, 0x380, RZ, 0xc0, !PT ;  /* 0x0000038024247812 */ /* 0x000fe200078ec0ff */
[----:B------:R-:W-:Y:S01]  /*2000*/  IMAD.SHL.U32 R10, R28, 0x40, RZ ;  /* 0x000000401c0a7824 */ /* 0x000fe200078e00ff */
[----:B------:R-:W-:Y:S01]  /*2010*/  SHF.R.U32.HI R138, RZ, 0x3, R41 ;  /* 0x00000003ff8a7819 */ /* 0x000fe20000011629 */
[----:B------:R-:W-:Y:S01]  /*2020*/  IMAD R111, R99, 0xe0, RZ ;  /* 0x000000e0636f7824 */ /* 0x000fe200078e02ff */
[----:B------:R-:W-:Y:S01]  /*2030*/  SHF.R.U32.HI R139, RZ, 0x3, R36 ;  /* 0x00000003ff8b7819 */ /* 0x000fe20000011624 */
[----:B------:R-:W-:-:S04]  /*2040*/  IMAD.WIDE.U32 R124, R42, 0xe0, RZ ;  /* 0x000000e02a7c7825 */ /* 0x000fc800078e00ff */
[----:B------:R-:W-:Y:S01]  /*2050*/  IMAD.IADD R15, R125, 0x1, R15 ;  /* 0x000000017d0f7824 */ /* 0x000fe200078e020f */
[----:B--2---:R-:W-:Y:S02]  /*2060*/  SHF.R.S32.HI R0, RZ, 0x1f, R27 ;  /* 0x0000001fff007819 */ /* 0x004fe4000001141b */
[----:B------:R-:W-:Y:S02]  /*2070*/  SEL R7, R27, RZ, !P0 ;  /* 0x000000ff1b077207 */ /* 0x000fe40004000000 */
[----:B------:R-:W-:Y:S02]  /*2080*/  SEL R8, R0, RZ, !P0 ;  /* 0x000000ff00087207 */ /* 0x000fe40004000000 */
[----:B------:R-:W-:Y:S01]  /*2090*/  IADD3 R100, P0, R228, R101, RZ ;  /* 0x00000065e4647210 */ /* 0x000fe20007f1e0ff */
[----:B------:R-:W-:Y:S01]  /*20a0*/  IMAD.WIDE.U32 R44, R7, UR4, R4 ;  /* 0x00000004072c7c25 */ /* 0x000fe2000f8e0004 */
[----:B------:R-:W-:-:S03]  /*20b0*/  SHF.L.U64.HI R27, R42, 0x7, R43 ;  /* 0x000000072a1b7819 */ /* 0x000fc6000001022b */
        /* <DEDUP_REMOVED lines=10> */
[----:B------:R-:W-:Y:S02]  /*2160*/  IMAD R3, R8, UR4, RZ ;  /* 0x0000000408037c24 */ /* 0x000fe4000f8e02ff */
[----:B------:R-:W-:Y:S02]  /*2170*/  IMAD R91, R228, R29, R0 ;  /* 0x0000001de45b7224 */ /* 0x000fe400078e0200 */
[----:B------:R-:W-:Y:S02]  /*2180*/  IMAD R0, R14, R98, RZ ;  /* 0x000000620e007224 */ /* 0x000fe400078e02ff */
[----:B------:R-:W0:Y:S01]  /*2190*/  S2R R14, SR_TID.X ;  /* 0x00000000000e7919 */ /* 0x000e220000002100 */
[----:B------:R-:W-:Y:S01]  /*21a0*/  IMAD R51, R7, UR5, R3 ;  /* 0x0000000507337c24 */ /* 0x000fe2000f8e0203 */
[----:B------:R-:W-:Y:S01]  /*21b0*/  SEL R3, R21, RZ, P2 ;  /* 0x000000ff15037207 */ /* 0x000fe20001000000 */
[----:B------:R-:W-:-:S02]  /*21c0*/  IMAD.IADD R47, R5, 0x1, R47 ;  /* 0x00000001052f7824 */ /* 0x000fc400078e022f */
[----:B------:R-:W-:Y:S01]  /*21d0*/  IMAD.MOV.U32 R46, RZ, RZ, R4 ;  /* 0x000000ffff2e7224 */ /* 0x000fe200078e0004 */
[----:B------:R-:W-:Y:S01]  /*21e0*/  IADD3 R3, R18, R3, RZ ;  /* 0x0000000312037210 */ /* 0x000fe20007ffe0ff */
[----:B------:R-:W-:-:S04]  /*21f0*/  IMAD.WIDE.U32 R8, R228, R28, R18 ;  /* 0x0000001ce4087225 */ /* 0x000fc800078e0012 */
[----:B------:R-:W-:-:S04]  /*2200*/  IMAD.WIDE.U32 R46, R7, UR4, R46 ;  /* 0x00000004072e7c25 */ /* 0x000fc8000f8e002e */
[----:B------:R-:W-:Y:S01]  /*2210*/  VIADD R43, R228, 0x40 ;  /* 0x00000040e42b7836 */ /* 0x000fe20000000000 */
[----:B------:R-:W-:Y:S01]  /*2220*/  IADD3 R20, P0, R104, R132, RZ ;  /* 0x0000008468147210 */ /* 0x000fe20007f1e0ff */
[----:B------:R-:W-:Y:S01]  /*2230*/  IMAD.WIDE.U32 R6, R228, R98, R22 ;  /* 0x00000062e4067225 */ /* 0x000fe200078e0016 */
[----:B------:R-:W-:-:S03]  /*2240*/  ULDC UR4, c[0x0][0x2e4] ;  /* 0x0000b90000047ab9 */ /* 0x000fc60000000800 */
[----:B------:R-:W-:Y:S01]  /*2250*/  IMAD R97, R228, R99, R0 ;  /* 0x00000063e4617224 */ /* 0x000fe200078e0200 */
[----:B------:R-:W-:Y:S01]  /*2260*/  P2R R0, PR, RZ, 0x4 ;  /* 0x00000004ff007803 */ /* 0x000fe20000000000 */
[----:B------:R-:W-:Y:S01]  /*2270*/  IMAD.MOV.U32 R90, RZ, RZ, R8 ;  /* 0x000000ffff5a7224 */ /* 0x000fe200078e0008 */
[----:B------:R-:W-:Y:S01]  /*2280*/  SHF.R.S32.HI R8, RZ, 0x1f, R3 ;  /* 0x0000001fff087819 */ /* 0x000fe20000011403 */
[----:B------:R-:W-:Y:S01]  /*2290*/  IMAD.IADD R95, R7, 0x1, R97 ;  /* 0x00000001075f7824 */ /* 0x000fe200078e0261 */
[----:B-----5:R-:W-:Y:S01]  /*22a0*/  SHF.R.S32.HI R7, RZ, 0x1f, R121 ;  /* 0x0000001fff077819 */ /* 0x020fe20000011479 */
[----:B------:R-:W-:Y:S01]  /*22b0*/  IMAD.MOV.U32 R94, RZ, RZ, R6 ;  /* 0x000000ffff5e7224 */ /* 0x000fe200078e0006 */
[----:B------:R-:W-:Y:S01]  /*22c0*/  LEA.HI R38, R8, R3, RZ, 0x4 ;  /* 0x0000000308267211 */ /* 0x000fe200078f20ff */
[----:B------:R-:W-:Y:S01]  /*22d0*/  IMAD.SHL.U32 R3, R229, 0x80, RZ ;  /* 0x00000080e5037824 */ /* 0x000fe200078e00ff */
[----:B------:R-:W-:Y:S01]  /*22e0*/  SHF.L.U64.HI R8, R98, 0x6, R99 ;  /* 0x0000000662087819 */ /* 0x000fe20000010263 */
[----:B------:R-:W-:-:S02]  /*22f0*/  IMAD R6, R7, R28, RZ ;  /* 0x0000001c07067224 */ /* 0x000fc400078e02ff */
[----:B------:R-:W-:Y:S01]  /*2300*/  IMAD.WIDE.U32 R4, R228, R28, R22 ;  /* 0x0000001ce4047225 */ /* 0x000fe200078e0016 */
[----:B------:R-:W-:-:S03]  /*2310*/  LOP3.LUT R3, R3, 0x380, RZ, 0xc0, !PT ;  /* 0x0000038003037812 */ /* 0x000fc600078ec0ff */
[----:B0-----:R-:W-:Y:S02]  /*2320*/  VIADD R30, R14, 0xffffff80 ;  /* 0xffffff800e1e7836 */ /* 0x001fe40000000000 */
[----:B------:R-:W-:Y:S01]  /*2330*/  IMAD.IADD R97, R97, 0x1, R11 ;  /* 0x0000000161617824 */ /* 0x000fe200078e020b */
[----:B------:R-:W-:Y:S01]  /*2340*/  SHF.L.U64.HI R11, R28, 0x7, R29 ;  /* 0x000000071c0b7819 */ /* 0x000fe2000001021d */
[----:B------:R-:W-:Y:S02]  /*2350*/  IMAD.SHL.U32 R43, R43, 0x80, RZ ;  /* 0x000000802b2b7824 */ /* 0x000fe400078e00ff */
[----:B------:R-:W-:Y:S01]  /*2360*/  IMAD R33, R121, R29, R6 ;  /* 0x0000001d79217224 */ /* 0x000fe200078e0206 */
[----:B------:R-:W-:Y:S01]  /*2370*/  SHF.R.U32.HI R26, RZ, 0x3, R3 ;  /* 0x00000003ff1a7819 */ /* 0x000fe20000011603 */
[----:B------:R-:W-:Y:S01]  /*2380*/  IMAD R29, R29, 0xe0, RZ ;  /* 0x000000e01d1d7824 */ /* 0x000fe200078e02ff */
[----:B------:R-:W-:Y:S01]  /*2390*/  LOP3.LUT R13, R3, 0x30, R18, 0xf8, !PT ;  /* 0x00000030030d7812 */ /* 0x000fe200078ef812 */
[----:B------:R-:W-:Y:S01]  /*23a0*/  IMAD.IADD R5, R5, 0x1, R91 ;  /* 0x0000000105057824 */ /* 0x000fe200078e025b */
[----:B------:R-:W-:Y:S01]  /*23b0*/  SHF.R.S32.HI R53, RZ, 0x1f, R30 ;  /* 0x0000001fff357819 */ /* 0x000fe2000001141e */
[----:B------:R-:W-:Y:S01]  /*23c0*/  IMAD.IADD R21, R31, 0x1, R133 ;  /* 0x000000011f157824 */ /* 0x000fe200078e0285 */
[----:B------:R-:W-:Y:S01]  /*23d0*/  LOP3.LUT R43, R43, 0x380, RZ, 0xc0, !PT ;  /* 0x000003802b2b7812 */ /* 0x000fe200078ec0ff */
[----:B------:R-:W-:-:S02]  /*23e0*/  IMAD.IADD R91, R91, 0x1, R9 ;  /* 0x000000015b5b7824 */ /* 0x000fc400078e0209 */
[----:B------:R-:W-:Y:S02]  /*23f0*/  IMAD R6, R7, R98, RZ ;  /* 0x0000006207067224 */ /* 0x000fe400078e02ff */
[----:B------:R-:W-:Y:S01]  /*2400*/  IMAD.IADD R112, R93, 0x1, R29 ;  /* 0x000000015d707824 */ /* 0x000fe200078e021d */
[----:B------:R-:W-:Y:S01]  /*2410*/  LOP3.LUT R29, R13, R26, RZ, 0x3c, !PT ;  /* 0x0000001a0d1d7212 */ /* 0x000fe200078e3cff */
[----:B------:R-:W-:Y:S01]  /*2420*/  IMAD.X R14, R21, 0x1, R105, P0 ;  /* 0x00000001150e7824 */ /* 0x000fe200000e0669 */
[----:B------:R-:W-:Y:S01]  /*2430*/  LEA.HI R53, R53, R30, RZ, 0x5 ;  /* 0x0000001e35357211 */ /* 0x000fe200078f28ff */
[----:B------:R-:W-:Y:S01]  /*2440*/  IMAD.WIDE.U32 R88, R121, R28, R4 ;  /* 0x0000001c79587225 */ /* 0x000fe200078e0004 */
[----:B------:R-:W-:Y:S02]  /*2450*/  IADD3 R13, P0, R20, R104, RZ ;  /* 0x00000068140d7210 */ /* 0x000fe40007f1e0ff */
[----:B------:R-:W-:Y:S01]  /*2460*/  LOP3.LUT R39, R39, 0x70, R38, 0xf8, !PT ;  /* 0x0000007027277812 */ /* 0x000fe200078ef826 */
[----:B------:R-:W-:Y:S01]  /*2470*/  IMAD.WIDE.U32 R90, R121, R28, R90 ;  /* 0x0000001c795a7225 */ /* 0x000fe200078e005a */
[----:B------:R-:W-:-:S03]  /*2480*/  SHF.R.U32.HI R43, RZ, 0x3, R43 ;  /* 0x00000003ff2b7819 */ /* 0x000fc6000001162b */
[-C--:B------:R-:W-:Y:S01]  /*2490*/  IMAD.WIDE.U32 R94, R121, R98.reuse, R94 ;  /* 0x00000062795e7225 */ /* 0x080fe200078e005e */
[--C-:B------:R-:W-:Y:S02]  /*24a0*/  LOP3.LUT R40, R36, 0x70, R38.reuse, 0xf8, !PT ;  /* 0x0000007024287812 */ /* 0x100fe400078ef826 */
[----:B------:R-:W-:Y:S01]  /*24b0*/  LOP3.LUT R37, R3, 0x70, R38, 0xf8, !PT ;  /* 0x0000007003257812 */ /* 0x000fe200078ef826 */
[C---:B------:R-:W-:Y:S02]  /*24c0*/  IMAD R35, R121.reuse, R99, R6 ;  /* 0x0000006379237224 */ /* 0x040fe400078e0206 */
[----:B------:R-:W-:Y:S01]  /*24d0*/  IMAD.WIDE.U32 R96, R121, R98, R96 ;  /* 0x0000006279607225 */ /* 0x000fe200078e0060 */
[----:B------:R-:W-:Y:S02]  /*24e0*/  LOP3.LUT R115, R39, R43, RZ, 0x3c, !PT ;  /* 0x0000002b27737212 */ /* 0x000fe400078e3cff */
[----:B------:R-:W-:Y:S01]  /*24f0*/  LOP3.LUT R41, R41, 0x70, R38, 0xf8, !PT ;  /* 0x0000007029297812 */ /* 0x000fe200078ef826 */
[----:B------:R-:W-:Y:S01]  /*2500*/  IMAD.SHL.U32 R9, R28, 0x80, RZ ;  /* 0x000000801c097824 */ /* 0x000fe200078e00ff */
[----:B------:R-:W-:Y:S01]  /*2510*/  SHF.L.U64.HI R7, R98, 0x7, R99 ;  /* 0x0000000762077819 */ /* 0x000fe20000010263 */
[----:B------:R-:W-:Y:S01]  /*2520*/  IMAD.IADD R28, R103, 0x1, R31 ;  /* 0x00000001671c7824 */ /* 0x000fe200078e021f */
[----:B------:R-:W-:Y:S01]  /*2530*/  IADD3 R34, R35, R97, RZ ;  /* 0x0000006123227210 */ /* 0x000fe20007ffe0ff */
[----:B------:R-:W-:-:S02]  /*2540*/  IMAD.IADD R31, R89, 0x1, R33 ;  /* 0x00000001591f7824 */ /* 0x000fc400078e0221 */
[----:B------:R-:W-:Y:S01]  /*2550*/  IMAD.IADD R32, R33, 0x1, R91 ;  /* 0x0000000121207824 */ /* 0x000fe200078e025b */
[----:B------:R-:W-:Y:S01]  /*2560*/  LOP3.LUT R36, R38, 0xfffffff0, RZ, 0xc0, !PT ;  /* 0xfffffff026247812 */ /* 0x000fe200078ec0ff */
[----:B------:R-:W-:Y:S02]  /*2570*/  IMAD.SHL.U32 R53, R53, 0x20, RZ ;  /* 0x0000002035357824 */ /* 0x000fe400078e00ff */
[----:B------:R-:W-:Y:S01]  /*2580*/  IMAD.X R30, R14, 0x1, R105, P0 ;  /* 0x000000010e1e7824 */ /* 0x000fe200000e0669 */
[----:B------:R-:W-:Y:S01]  /*2590*/  IADD3 R39, P0, R44, R102, RZ ;  /* 0x000000662c277210 */ /* 0x000fe20007f1e0ff */
[----:B------:R-:W-:Y:S01]  /*25a0*/  IMAD.IADD R33, R95, 0x1, R35 ;  /* 0x000000015f217824 */ /* 0x000fe200078e0223 */
[----:B------:R-:W-:Y:S01]  /*25b0*/  SHF.R.S32.HI R35, RZ, 0x4, R38 ;  /* 0x00000004ff237819 */ /* 0x000fe20000011426 */
[----:B------:R-:W-:Y:S01]  /*25c0*/  IMAD.IADD R38, R45, 0x1, R49 ;  /* 0x000000012d267824 */ /* 0x000fe200078e0231 */
[----:B------:R-:W-:Y:S01]  /*25d0*/  LOP3.LUT R53, R53, 0xfffffc00, RZ, 0xc0, !PT ;  /* 0xfffffc0035357812 */ /* 0x000fe200078ec0ff */
[C---:B------:R-:W-:Y:S01]  /*25e0*/  IMAD.SHL.U32 R6, R98.reuse, 0x40, RZ ;  /* 0x0000004062067824 */ /* 0x040fe200078e00ff */
[----:B------:R-:W-:Y:S01]  /*25f0*/  LOP3.LUT R119, R37, R26, RZ, 0x3c, !PT ;  /* 0x0000001a25777212 */ /* 0x000fe200078e3cff */
[----:B------:R-:W-:Y:S01]  /*2600*/  IMAD.SHL.U32 R5, R98, 0x80, RZ ;  /* 0x0000008062057824 */ /* 0x000fe200078e00ff */
[----:B------:R-:W-:Y:S01]  /*2610*/  LOP3.LUT R114, R40, R139, RZ, 0x3c, !PT ;  /* 0x0000008b28727212 */ /* 0x000fe200078e3cff */
[----:B------:R-:W-:Y:S01]  /*2620*/  IMAD.WIDE.U32 R98, R98, 0xe0, RZ ;  /* 0x000000e062627825 */ /* 0x000fe200078e00ff */
[----:B------:R-:W-:-:S02]  /*2630*/  LOP3.LUT R113, R41, R138, RZ, 0x3c, !PT ;  /* 0x0000008a29717212 */ /* 0x000fc400078e3cff */
[----:B------:R-:W-:Y:S01]  /*2640*/  IADD3 R43, P2, R39, 0x40, RZ ;  /* 0x00000040272b7810 */ /* 0x000fe20007f5e0ff */
[----:B------:R-:W-:Y:S01]  /*2650*/  VIADD R4, R18, 0x40 ;  /* 0x0000004012047836 */ /* 0x000fe20000000000 */
[----:B------:R-:W-:Y:S01]  /*2660*/  IADD3 R40, P3, R44, 0x40, RZ ;  /* 0x000000402c287810 */ /* 0x000fe20007f7e0ff */
[----:B------:R-:W-:Y:S01]  /*2670*/  IMAD.X R41, R28, 0x1, R38, P0 ;  /* 0x000000011c297824 */ /* 0x000fe200000e0626 */
[----:B------:R-:W-:Y:S01]  /*2680*/  IADD3 R111, R99, R111, RZ ;  /* 0x0000006f636f7210 */ /* 0x000fe20007ffe0ff */
[C---:B------:R-:W-:Y:S01]  /*2690*/  IMAD.IADD R29, R53.reuse, 0x1, R29 ;  /* 0x00000001351d7824 */ /* 0x040fe200078e021d */
[----:B------:R-:W-:Y:S01]  /*26a0*/  SHF.R.S32.HI R37, RZ, 0x1f, R36 ;  /* 0x0000001fff257819 */ /* 0x000fe20000011424 */
[----:B------:R-:W-:Y:S01]  /*26b0*/  IMAD.IADD R119, R53, 0x1, R119 ;  /* 0x0000000135777824 */ /* 0x000fe200078e0277 */
[----:B------:R-:W-:Y:S01]  /*26c0*/  ISETP.GE.AND P0, PT, R18, UR4, PT ;  /* 0x0000000412007c0c */ /* 0x000fe2000bf06270 */
[----:B------:R-:W-:Y:S01]  /*26d0*/  IMAD.IADD R115, R52, 0x1, R115 ;  /* 0x0000000134737824 */ /* 0x000fe200078e0273 */
[----:B------:R-:W-:Y:S01]  /*26e0*/  @!P6 BAR.SYNC.DEFER_BLOCKING 0x9, 0x100 ;  /* 0x024400000000eb1d */ /* 0x000fe20000010000 */
[----:B------:R-:W-:Y:S01]  /*26f0*/  ISETP.GE.AND P1, PT, R4, UR4, PT ;  /* 0x0000000404007c0c */ /* 0x000fe2000bf26270 */
[----:B----4-:R-:W-:Y:S01]  /*2700*/  IMAD.IADD R114, R50, 0x1, R114 ;  /* 0x0000000132727824 */ /* 0x010fe200078e0272 */
[----:B------:R-:W-:Y:S01]  /*2710*/  IADD3.X R106, RZ, R38, RZ, P3, !PT ;  /* 0x00000026ff6a7210 */ /* 0x000fe20001ffe4ff */
[----:B------:R-:W-:-:S02]  /*2720*/  IMAD.IADD R113, R48, 0x1, R113 ;  /* 0x0000000130717824 */ /* 0x000fc400078e0271 */
[----:B------:R-:W-:Y:S02]  /*2730*/  IMAD.X R107, RZ, RZ, R41, P2 ;  /* 0x000000ffff6b7224 */ /* 0x000fe400010e0629 */
[----:B------:R-:W-:-:S07]  /*2740*/  IMAD.IADD R108, R47, 0x1, R51 ;  /* 0x000000012f6c7824 */ /* 0x000fce00078e0233 */
.L_x_7577:
        /* <DEDUP_REMOVED lines=52> */
.L_x_7498:
[----:B------:R-:W-:Y:S05]  /*2a90*/  BSYNC B1 ;  /* 0x0000000000017941 */ /* 0x000fea0003800000 */
.L_x_7497:
        /* <DEDUP_REMOVED lines=37> */
.L_x_7500:
[----:B------:R-:W-:Y:S05]  /*2cf0*/  BSYNC B1 ;  /* 0x0000000000017941 */ /* 0x000fea0003800000 */
.L_x_7499:
        /* <DEDUP_REMOVED lines=25> */
.L_x_7502:
[----:B------:R-:W-:Y:S05]  /*2e90*/  BSYNC B1 ;  /* 0x0000000000017941 */ /* 0x000fea0003800000 */
.L_x_7501:
        /* <DEDUP_REMOVED lines=12> */
[----:B------:R-:W-:-:S03]  /*2f60*/  IADD3 R48, P5, P6, R88, UR4, R48 ;  /* 0x0000000458307c10 */ /* 0x000fc6000febe030 */
[----:B------:R-:W-:-:S05]  /*2f70*/  IMAD.IADD R52, R49, 0x1, R53 ;  /* 0x0000000131347824 */ /* 0x000fca00078e0235 */
[----:B------:R-:W-:Y:S01]  /*2f80*/  IADD3.X R49, R31, UR5, R52, P5, P6 ;  /* 0x000000051f317c10 */ /* 0x000fe2000afec434 */
[----:B------:R-:W-:Y:S01]  /*2f90*/  ULDC.64 UR4, c[0x0][0x3e0] ;  /* 0x0000f80000047ab9 */ /* 0x000fe20000000a00 */
[----:B------:R-:W0:Y:S02]  /*2fa0*/  LDC.64 R52, c[0x0][0x3e8] ;  /* 0x0000fa00ff347b82 */ /* 0x000e240000000a00 */
        /* <DEDUP_REMOVED lines=13> */
.L_x_7504:
[----:B------:R-:W-:Y:S05]  /*3080*/  BSYNC B1 ;  /* 0x0000000000017941 */ /* 0x000fea0003800000 */
.L_x_7503:
[----:B0-----:R-:W2:Y:S01]  /*3090*/  LDL R48, [R1+0x5c] ;  /* 0x00005c0001307983 */ /* 0x001ea20000100800 */
[----:B------:R-:W-:Y:S01]  /*30a0*/  IMAD.MOV.U32 R150, RZ, RZ, R78 ;  /* 0x000000ffff967224 */ /* 0x000fe200078e004e */
[----:B------:R-:W-:Y:S01]  /*30b0*/  MOV R153, R82 ;  /* 0x0000005200997202 */ /* 0x000fe20000000f00 */
[----:B-----5:R-:W-:Y:S01]  /*30c0*/  IMAD.MOV.U32 R143, RZ, RZ, R68 ;  /* 0x000000ffff8f7224 */ /* 0x020fe200078e0044 */
[----:B------:R-:W-:Y:S01]  /*30d0*/  MOV R85, R52 ;  /* 0x0000003400557202 */ /* 0x000fe20000000f00 */
        /* <DEDUP_REMOVED lines=15> */
.L_x_7505:
[----:B------:R-:W-:Y:S01]  /*31d0*/  IMAD R109, R17, 0x8, R16 ;  /* 0x00000008116d7824 */ /* 0x000fe200078e0210 */
[----:B------:R-:W-:Y:S01]  /*31e0*/  SHF.L.U32 R130, R237, 0x1f, RZ ;  /* 0x0000001fed827819 */ /* 0x000fe200000006ff */
[----:B------:R-:W-:Y:S03]  /*31f0*/  BSSY B1, `(.L_x_7506) ;  /* 0x0000003000017945 */ /* 0x000fe60003800000 */
[----:B------:R-:W0:Y:S02]  /*3200*/  SYNCS.PHASECHK.TRANS64.TRYWAIT P6, [R109+URZ+0x2e890], R130 ;  /* 0x02e890826d0075a7 */ /* 0x000e2400080c017f */
[----:B0-----:R-:W-:Y:S05]  /*3210*/  @!P6 BRA `(.L_x_7507) ;  /* 0x00000290008ce947 */ /* 0x001fea0003800000 */
.L_x_7800:
[----:B------:R-:W-:Y:S05]  /*3220*/  BSYNC B1 ;  /* 0x0000000000017941 */ /* 0x000fea0003800000 */
.L_x_7506:
        /* <DEDUP_REMOVED lines=70> */
[----:B------:R-:W-:Y:S02]  /*3690*/  F2FP.F16.E4M3.UNPACK_B R155, R51.H1 ;  /* 0x00000033ff9b723e */ /* 0x000fe400030006ff */
[----:B------:R-:W-:-:S02]  /*36a0*/  F2FP.SATFINITE.E4M3.F32.PACK_AB_MERGE_C R148, R162, R161, RZ ;  /* 0x000000a1a294723e */ /* 0x000fc400048070ff */
[----:B------:R-:W-:Y:S01]  /*36b0*/  F2FP.SATFINITE.E4M3.F32.PACK_AB_MERGE_C R153, R154, R153, RZ ;  /* 0x000000999a99723e */ /* 0x000fe200048070ff */
[--C-:B------:R-:W-:Y:S01]  /*36c0*/  HADD2.F32 R156, -RZ, R155.reuse.H0_H0 ;  /* 0x2000009bff9c7230 */ /* 0x100fe20000004100 */
[-C--:B------:R-:W-:Y:S01]  /*36d0*/  F2FP.F16.E4M3.UNPACK_B R161, R81.reuse.H1 ;  /* 0x00000051ffa1723e */ /* 0x080fe200030006ff */
[----:B------:R-:W-:Y:S01]  /*36e0*/  HADD2.F32 R155, -RZ, R155.H1_H1 ;  /* 0x3000009bff9b7230 */ /* 0x000fe20000004100 */
[----:B------:R-:W-:Y:S02]  /*36f0*/  F2FP.F16.E4M3.UNPACK_B R154, R50.H1 ;  /* 0x00000032ff9a723e */ /* 0x000fe400030006ff */
[----:B------:R-:W-:Y:S01]  /*3700*/  F2FP.F16.E4M3.UNPACK_B R160, R81 ;  /* 0x00000051ffa0723e */ /* 0x000fe200020006ff */
[----:B------:R-:W-:Y:S01]  /*3710*/  HADD2.F32 R163, -RZ, R161.H1_H1 ;  /* 0x300000a1ffa37230 */ /* 0x000fe20000004100 */
[-C--:B------:R-:W-:Y:S01]  /*3720*/  F2FP.F16.E4M3.UNPACK_B R157, R80.reuse ;  /* 0x00000050ff9d723e */ /* 0x080fe200020006ff */
[----:B------:R-:W-:Y:S01]  /*3730*/  HADD2.F32 R81, -RZ, R154.H1_H1 ;  /* 0x3000009aff517230 */ /* 0x000fe20000004100 */
[----:B------:R-:W-:Y:S01]  /*3740*/  F2FP.F16.E4M3.UNPACK_B R158, R80.H1 ;  /* 0x00000050ff9e723e */ /* 0x000fe200030006ff */
[----:B------:R-:W-:-:S02]  /*3750*/  HADD2.F32 R162, -RZ, R160.H1_H1 ;  /* 0x300000a0ffa27230 */ /* 0x000fc40000004100 */
[-C--:B------:R-:W-:Y:S01]  /*3760*/  FMUL.FTZ R165, R155, R163.reuse ;  /* 0x000000a39ba57220 */ /* 0x080fe20000410000 */
[----:B------:R-:W-:Y:S02]  /*3770*/  HADD2.F32 R154, -RZ, R154.H0_H0 ;  /* 0x2000009aff9a7230 */ /* 0x000fe40000004100 */
[----:B------:R-:W-:Y:S01]  /*3780*/  FMUL.FTZ R164, R156, R163 ;  /* 0x000000a39ca47220 */ /* 0x000fe20000410000 */
[----:B------:R-:W-:Y:S02]  /*3790*/  HADD2.F32 R80, -RZ, R157.H1_H1 ;  /* 0x3000009dff507230 */ /* 0x000fe40000004100 */
[-C--:B------:R-:W-:Y:S01]  /*37a0*/  FMUL.FTZ R163, R81, R162.reuse ;  /* 0x000000a251a37220 */ /* 0x080fe20000410000 */
[----:B------:R-:W-:Y:S01]  /*37b0*/  F2FP.F16.E4M3.UNPACK_B R51, R51 ;  /* 0x00000033ff33723e */ /* 0x000fe200020006ff */
[C---:B------:R-:W-:Y:S01]  /*37c0*/  FMUL.FTZ R162, R154.reuse, R162 ;  /* 0x000000a29aa27220 */ /* 0x040fe20000410000 */
[----:B------:R-:W-:Y:S01]  /*37d0*/  F2FP.F16.E4M3.UNPACK_B R50, R50 ;  /* 0x00000032ff32723e */ /* 0x000fe200020006ff */
[----:B------:R-:W-:Y:S01]  /*37e0*/  FFMA.FTZ R163, R154, R80, -R163 ;  /* 0x000000509aa37223 */ /* 0x000fe200000108a3 */
[----:B------:R-:W-:-:S02]  /*37f0*/  HADD2.F32 R159, -RZ, R158.H1_H1 ;  /* 0x3000009eff9f7230 */ /* 0x000fc40000004100 */
[----:B------:R-:W-:Y:S01]  /*3800*/  FFMA.FTZ R162, R81, R80, R162 ;  /* 0x0000005051a27223 */ /* 0x000fe200000100a2 */
[--C-:B------:R-:W-:Y:S01]  /*3810*/  HADD2.F32 R80, -RZ, R51.reuse.H0_H0 ;  /* 0x20000033ff507230 */ /* 0x100fe20000004100 */
[----:B------:R-:W-:Y:S01]  /*3820*/  F2FP.SATFINITE.E4M3.F32.PACK_AB_MERGE_C R49, R49, R48, R148 ;  /* 0x000000303131723e */ /* 0x000fe20004807094 */
[----:B------:R-:W-:Y:S02]  /*3830*/  HADD2.F32 R81, -RZ, R51.H1_H1 ;  /* 0x30000033ff517230 */ /* 0x000fe40000004100 */
[-C--:B------:R-:W-:Y:S01]  /*3840*/  FFMA.FTZ R165, R156, R159.reuse, -R165 ;  /* 0x0000009f9ca57223 */ /* 0x080fe200000108a5 */
[--C-:B------:R-:W-:Y:S02]  /*3850*/  HADD2.F32 R51, -RZ, R50.reuse.H0_H0 ;  /* 0x20000032ff337230 */ /* 0x100fe40000004100 */
[----:B------:R-:W-:Y:S01]  /*3860*/  FFMA.FTZ R164, R155, R159, R164 ;  /* 0x0000009f9ba47223 */ /* 0x000fe200000100a4 */
[----:B------:R-:W-:Y:S01]  /*3870*/  HADD2.F32 R161, -RZ, R161.H0_H0 ;  /* 0x200000a1ffa17230 */ /* 0x000fe20000004100 */
[----:B------:R-:W-:Y:S01]  /*3880*/  F2FP.SATFINITE.E4M3.F32.PACK_AB_MERGE_C R162, R162, R163, RZ ;  /* 0x000000a3a2a2723e */ /* 0x000fe200048070ff */
[----:B------:R-:W-:Y:S01]  /*3890*/  HADD2.F32 R50, -RZ, R50.H1_H1 ;  /* 0x30000032ff327230 */ /* 0x000fe20000004100 */
[----:B------:R-:W-:Y:S01]  /*38a0*/  F2FP.SATFINITE.E4M3.F32.PACK_AB_MERGE_C R48, R83, R82, R153 ;  /* 0x000000525330723e */ /* 0x000fe20004807099 */
[----:B------:R-:W-:-:S02]  /*38b0*/  HADD2.F32 R160, -RZ, R160.H0_H0 ;  /* 0x200000a0ffa07230 */ /* 0x000fc40000004100 */
        /* <DEDUP_REMOVED lines=10> */
[----:B------:R-:W-:-:S04]  /*3960*/  F2FP.SATFINITE.E4M3.F32.PACK_AB_MERGE_C R164, R164, R165, RZ ;  /* 0x000000a5a4a4723e */ /* 0x000fc800048070ff */
[----:B------:R-:W-:Y:S02]  /*3970*/  F2FP.SATFINITE.E4M3.F32.PACK_AB_MERGE_C R50, R155, R154, R162 ;  /* 0x0000009a9b32723e */ /* 0x000fe400048070a2 */
[----:B------:R-:W-:-:S07]  /*3980*/  F2FP.SATFINITE.E4M3.F32.PACK_AB_MERGE_C R51, R156, R159, R164 ;  /* 0x0000009f9c33723e */ /* 0x000fce00048070a4 */
.L_x_7513:
[----:B------:R-:W-:Y:S05]  /*3990*/  BSYNC B3 ;  /* 0x0000000000037941 */ /* 0x000fea0003800000 */
.L_x_7512:
[----:B------:R-:W-:Y:S02]  /*39a0*/  ULDC.64 UR4, c[0x0][0x2d8] ;  /* 0x0000b60000047ab9 */ /* 0x000fe40000000a00 */
[----:B------:R-:W-:-:S04]  /*39b0*/  IADD3 R80, P2, P6, R151, UR4, R44 ;  /* 0x0000000497507c10 */ /* 0x000fc8000fe5e02c */
[----:B------:R-:W-:-:S05]  /*39c0*/  IADD3.X R81, R149, UR5, R38, P2, P6 ;  /* 0x0000000595517c10 */ /* 0x000fca00097ec426 */
[----:B--2---:R1:W-:Y:S04]  /*39d0*/  STG.E.128 desc[UR60][R80.64], R48 ;  /* 0x0000003050007986 */ /* 0x0043e8000c101d3c */
.L_x_7511:
[----:B------:R-:W-:Y:S05]  /*39e0*/  BSYNC B2 ;  /* 0x0000000000027941 */ /* 0x000fea0003800000 */
.L_x_7510:
[----:B------:R-:W-:Y:S05]  /*39f0*/  @P1 BRA `(.L_x_7509) ;  /* 0x0000000400e01947 */ /* 0x000fea0003800000 */
[----:B------:R-:W-:Y:S01]  /*3a00*/  LOP3.LUT P2, RZ, R229, 0x4, RZ, 0xc0, !PT ;  /* 0x00000004e5ff7812 */ /* 0x000fe2000784c0ff */
[C---:B-1----:R-:W-:Y:S01]  /*3a10*/  VIADD R49, R152.reuse, 0x40 ;  /* 0x0000004098317836 */ /* 0x042fe20000000000 */
[----:B------:R-:W-:Y:S11]  /*3a20*/  BSSY B2, `(.L_x_7514) ;  /* 0x0000071000027945 */ /* 0x000ff60003800000 */
[----:B------:R-:W-:Y:S01]  /*3a30*/  @P2 VIADD R49, R152, 0xffffffc0 ;  /* 0xffffffc098312836 */ /* 0x000fe20000000000 */
[----:B------:R-:W-:-:S03]  /*3a40*/  ISETP.GE.AND P2, PT, R230, R128, PT ;  /* 0x00000080e600720c */ /* 0x000fc60003f46270 */
[----:B------:R-:W-:-:S06]  /*3a50*/  IMAD.IADD R49, R16, 0x1, R49 ;  /* 0x0000000110317824 */ /* 0x000fcc00078e0231 */
[----:B------:R-:W1:Y:S04]  /*3a60*/  LDS.128 R48, [R49+0x20400] ;  /* 0x0204000031307984 */ /* 0x000e680000000c00 */
[----:B------:R-:W-:Y:S05]  /*3a70*/  @P2 BRA `(.L_x_7515) ;  /* 0x0000000400ac2947 */ /* 0x000fea0003800000 */
        /* <DEDUP_REMOVED lines=11> */
[----:B------:R-:W-:Y:S01]  /*3b30*/  IMAD.SHL.U32 R80, R80, 0x100, RZ ;  /* 0x0000010050507824 */ /* 0x000fe200078e00ff */
[----:B------:R-:W-:Y:S01]  /*3b40*/  SHF.L.U32 R82, R82, 0x10, RZ ;  /* 0x0000001052527819 */ /* 0x000fe200000006ff */
[----:B-1----:R-:W-:Y:S01]  /*3b50*/  IMAD.MOV.U32 R78, RZ, RZ, R48 ;  /* 0x000000ffff4e7224 */ /* 0x002fe200078e0030 */
        /* <DEDUP_REMOVED lines=33> */
[--C-:B------:R-:W-:Y:S02]  /*3d70*/  HADD2.F32 R79, -RZ, R78.reuse.H0_H0 ;  /* 0x2000004eff4f7230 */ /* 0x100fe40000004100 */
[-C--:B------:R-:W-:Y:S01]  /*3d80*/  FMUL.FTZ R153, R81, R83.reuse ;  /* 0x0000005351997220 */ /* 0x080fe20000410000 */
[----:B------:R-:W-:Y:S02]  /*3d90*/  HADD2.F32 R80, -RZ, R78.H1_H1 ;  /* 0x3000004eff507230 */ /* 0x000fe40000004100 */
[----:B------:R-:W-:Y:S01]  /*3da0*/  FMUL.FTZ R154, R82, R83 ;  /* 0x00000053529a7220 */ /* 0x000fe20000410000 */
[----:B------:R-:W-:Y:S01]  /*3db0*/  HADD2.F32 R78, -RZ, R134.H1_H1 ;  /* 0x30000086ff4e7230 */ /* 0x000fe20000004100 */
[----:B------:R-:W-:Y:S01]  /*3dc0*/  F2FP.SATFINITE.E4M3.F32.PACK_AB_MERGE_C R49, R49, R48, R161 ;  /* 0x000000303131723e */ /* 0x000fe200048070a1 */
[----:B------:R-:W-:-:S02]  /*3dd0*/  HADD2.F32 R150, -RZ, R150.H0_H0 ;  /* 0x20000096ff967230 */ /* 0x000fc40000004100 */
[----:B------:R-:W-:Y:S02]  /*3de0*/  HADD2.F32 R134, -RZ, R134.H0_H0 ;  /* 0x20000086ff867230 */ /* 0x000fe40000004100 */
[-C--:B------:R-:W-:Y:S01]  /*3df0*/  FFMA.FTZ R154, R81, R78.reuse, -R154 ;  /* 0x0000004e519a7223 */ /* 0x080fe2000001089a */
[----:B------:R-:W-:Y:S01]  /*3e00*/  FFMA.FTZ R153, R82, R78, R153 ;  /* 0x0000004e52997223 */ /* 0x000fe20000010099 */
[CC--:B------:R-:W-:Y:S01]  /*3e10*/  FMUL.FTZ R148, R80.reuse, R150.reuse ;  /* 0x0000009650947220 */ /* 0x0c0fe20000410000 */
[C---:B------:R-:W-:Y:S01]  /*3e20*/  FMUL.FTZ R83, R79.reuse, R150 ;  /* 0x000000964f537220 */ /* 0x040fe20000410000 */
[----:B------:R-:W-:Y:S02]  /*3e30*/  F2FP.F16.E4M3.UNPACK_B R81, R51.H1 ;  /* 0x00000033ff51723e */ /* 0x000fe400030006ff */
[----:B------:R-:W-:Y:S01]  /*3e40*/  FFMA.FTZ R78, R79, R134, -R148 ;  /* 0x000000864f4e7223 */ /* 0x000fe20000010894 */
[----:B------:R-:W-:Y:S01]  /*3e50*/  F2FP.SATFINITE.E4M3.F32.PACK_AB_MERGE_C R160, R153, R154, RZ ;  /* 0x0000009a99a0723e */ /* 0x000fe200048070ff */
[----:B------:R-:W-:Y:S01]  /*3e60*/  FFMA.FTZ R79, R80, R134, R83 ;  /* 0x00000086504f7223 */ /* 0x000fe20000010053 */
[-C--:B------:R-:W-:Y:S01]  /*3e70*/  F2FP.F16.E4M3.UNPACK_B R153, R77.reuse.H1 ;  /* 0x0000004dff99723e */ /* 0x080fe200030006ff */
[--C-:B------:R-:W-:Y:S01]  /*3e80*/  HADD2.F32 R82, -RZ, R81.reuse.H0_H0 ;  /* 0x20000051ff527230 */ /* 0x100fe20000004100 */
[----:B------:R-:W-:Y:S01]  /*3e90*/  F2FP.F16.E4M3.UNPACK_B R80, R50.H1 ;  /* 0x00000032ff50723e */ /* 0x000fe200030006ff */
[----:B------:R-:W-:Y:S01]  /*3ea0*/  HADD2.F32 R81, -RZ, R81.H1_H1 ;  /* 0x30000051ff517230 */ /* 0x000fe20000004100 */
        /* <DEDUP_REMOVED lines=25> */
[----:B------:R-:W-:-:S02]  /*4040*/  HADD2.F32 R50, -RZ, R50.H1_H1 ;  /* 0x30000032ff327230 */ /* 0x000fc40000004100 */
[----:B------:R-:W-:Y:S02]  /*4050*/  HADD2.F32 R150, -RZ, R150.H0_H0 ;  /* 0x20000096ff967230 */ /* 0x000fe40000004100 */
        /* <DEDUP_REMOVED lines=13> */
.L_x_7515:
[----:B------:R-:W-:Y:S05]  /*4130*/  BSYNC B2 ;  /* 0x0000000000027941 */ /* 0x000fea0003800000 */
.L_x_7514:
[----:B------:R-:W-:Y:S02]  /*4140*/  ULDC.64 UR4, c[0x0][0x2d8] ;  /* 0x0000b60000047ab9 */ /* 0x000fe40000000a00 */
[----:B------:R-:W-:-:S04]  /*4150*/  IADD3 R76, P2, P6, R40, UR4, R151 ;  /* 0x00000004284c7c10 */ /* 0x000fc8000fe5e097 */
[----:B------:R-:W-:-:S05]  /*4160*/  IADD3.X R77, R106, UR5, R149, P2, P6 ;  /* 0x000000056a4d7c10 */ /* 0x000fca00097ec495 */
[----:B-1----:R2:W-:Y:S04]  /*4170*/  STG.E.128 desc[UR60][R76.64], R48 ;  /* 0x000000304c007986 */ /* 0x0025e8000c101d3c */
.L_x_7509:
[----:B------:R-:W-:Y:S05]  /*4180*/  BSYNC B1 ;  /* 0x0000000000017941 */ /* 0x000fea0003800000 */
.L_x_7508:
[----:B------:R-:W-:Y:S04]  /*4190*/  BSSY B1, `(.L_x_7516) ;  /* 0x00000f4000017945 */ /* 0x000fe80003800000 */
[----:B------:R-:W-:Y:S05]  /*41a0*/  @P3 BRA `(.L_x_7517) ;  /* 0x0000000c00c83947 */ /* 0x000fea0003800000 */
[----:B------:R-:W-:Y:S01]  /*41b0*/  IADD3 R79, P2, P3, R132, R126, R18 ;  /* 0x0000007e844f7210 */ /* 0x000fe20007b5e012 */
[----:B------:R-:W-:Y:S03]  /*41c0*/  BSSY B2, `(.L_x_7518) ;  /* 0x0000077000027945 */ /* 0x000fe60003800000 */
[----:B--2---:R-:W-:Y:S01]  /*41d0*/  IADD3.X R77, R21, R129, R19, P2, P3 ;  /* 0x00000081154d7210 */ /* 0x004fe200017e6413 */
[----:B------:R-:W-:Y:S08]  /*41e0*/  @P0 BRA `(.L_x_7519) ;  /* 0x0000000400d00947 */ /* 0x000ff00003800000 */
[----:B-1----:R1:W2:Y:S01]  /*41f0*/  LDS.128 R48, [R117+0x22400] ;  /* 0x0224000075307984 */ /* 0x0022a20000000c00 */
[----:B------:R-:W-:Y:S01]  /*4200*/  ISETP.GE.AND P2, PT, R22, R128, PT ;  /* 0x000000801600720c */ /* 0x000fe20003f46270 */
[----:B------:R-:W-:-:S12]  /*4210*/  BSSY B3, `(.L_x_7520) ;  /* 0x000006d000037945 */ /* 0x000fd80003800000 */
[----:B-1----:R-:W-:Y:S05]  /*4220*/  @P2 BRA `(.L_x_7521) ;  /* 0x0000000400ac2947 */ /* 0x002fea0003800000 */
        /* <DEDUP_REMOVED lines=10> */
[----:B------:R-:W-:Y:S01]  /*42d0*/  PRMT R74, R74, 0x654, R73 ;  /* 0x000006544a4a7816 */ /* 0x000fe20000000049 */
[----:B--2---:R-:W-:Y:S01]  /*42e0*/  IMAD.MOV.U32 R73, RZ, RZ, R48 ;  /* 0x000000ffff497224 */ /* 0x004fe200078e0030 */
[----:B------:R-:W-:Y:S02]  /*42f0*/  PRMT R72, R83, 0x654, R72 ;  /* 0x0000065453487816 */ /* 0x000fe40000000048 */
[----:B------:R-:W-:Y:S01]  /*4300*/  LOP3.LUT R74, R74, 0xff00, R81, 0xf8, !PT ;  /* 0x0000ff004a4a7812 */ /* 0x000fe200078ef851 */
[----:B------:R-:W-:Y:S01]  /*4310*/  IMAD.U32 R81, R76, 0x10000, RZ ;  /* 0x000100004c517824 */ /* 0x000fe200078e00ff */
[----:B------:R-:W-:-:S02]  /*4320*/  F2FP.F16.E4M3.UNPACK_B R48, R49 ;  /* 0x00000031ff30723e */ /* 0x000fc400020006ff */
        /* <DEDUP_REMOVED lines=12> */
[--C-:B------:R-:W-:Y:S01]  /*43f0*/  HADD2.F32 R81, -RZ, R78.reuse.H0_H0 ;  /* 0x2000004eff517230 */ /* 0x100fe20000004100 */
        /* <DEDUP_REMOVED lines=10> */
[-C--:B------:R-:W-:Y:S01]  /*44a0*/  F2FP.F16.E4M3.UNPACK_B R74, R73.reuse.H1 ;  /* 0x00000049ff4a723e */ /* 0x080fe200030006ff */
[-C--:B------:R-:W-:Y:S01]  /*44b0*/  FFMA.FTZ R148, R75, R78.reuse, -R134 ;  /* 0x0000004e4b947223 */ /* 0x080fe20000010886 */
[----:B------:R-:W-:Y:S01]  /*44c0*/  F2FP.F16.E4M3.UNPACK_B R73, R73 ;  /* 0x00000049ff49723e */ /* 0x000fe200020006ff */
[----:B------:R-:W-:Y:S01]  /*44d0*/  FFMA.FTZ R151, R76, R78, R83 ;  /* 0x0000004e4c977223 */ /* 0x000fe20000010053 */
[----:B------:R-:W-:-:S02]  /*44e0*/  HADD2.F32 R80, -RZ, R146.H1_H1 ;  /* 0x30000092ff507230 */ /* 0x000fc40000004100 */
[--C-:B------:R-:W-:Y:S02]  /*44f0*/  HADD2.F32 R75, -RZ, R74.reuse.H0_H0 ;  /* 0x2000004aff4b7230 */ /* 0x100fe40000004100 */
[----:B------:R-:W-:Y:S01]  /*4500*/  HADD2.F32 R76, -RZ, R74.H1_H1 ;  /* 0x3000004aff4c7230 */ /* 0x000fe20000004100 */
[----:B------:R-:W-:Y:S01]  /*4510*/  F2FP.SATFINITE.E4M3.F32.PACK_AB_MERGE_C R154, R151, R148, RZ ;  /* 0x00000094979a723e */ /* 0x000fe200048070ff */
        /* <DEDUP_REMOVED lines=12> */
[----:B------:R-:W-:Y:S02]  /*45e0*/  F2FP.F16.E4M3.UNPACK_B R78, R72 ;  /* 0x00000048ff4e723e */ /* 0x000fe400020006ff */
[----:B------:R-:W-:Y:S01]  /*45f0*/  F2FP.SATFINITE.E4M3.F32.PACK_AB_MERGE_C R153, R83, R134, RZ ;  /* 0x000000865399723e */ /* 0x000fe200048070ff */
        /* <DEDUP_REMOVED lines=10> */
[----:B------:R-:W-:Y:S01]  /*46a0*/  F2FP.F16.E4M3.UNPACK_B R51, R51 ;  /* 0x00000033ff33723e */ /* 0x000fe200020006ff */
[----:B------:R-:W-:Y:S02]  /*46b0*/  HADD2.F32 R81, -RZ, R80.H1_H1 ;  /* 0x30000050ff517230 */ /* 0x000fe40000004100 */
[----:B------:R-:W-:Y:S01]  /*46c0*/  FMUL.FTZ R72, R76, R145 ;  /* 0x000000914c487220 */ /* 0x000fe20000410000 */
[----:B------:R-:W-:-:S02]  /*46d0*/  HADD2.F32 R74, -RZ, R73.H1_H1 ;  /* 0x30000049ff4a7230 */ /* 0x000fc40000004100 */
[C---:B------:R-:W-:Y:S01]  /*46e0*/  FMUL.FTZ R145, R75.reuse, R145 ;  /* 0x000000914b917220 */ /* 0x040fe20000410000 */
[----:B------:R-:W-:Y:S02]  /*46f0*/  HADD2.F32 R134, -RZ, R82.H1_H1 ;  /* 0x30000052ff867230 */ /* 0x000fe40000004100 */
[-C--:B------:R-:W-:Y:S01]  /*4700*/  FFMA.FTZ R150, R75, R81.reuse, -R72 ;  /* 0x000000514b967223 */ /* 0x080fe20000010848 */
[----:B------:R-:W-:Y:S01]  /*4710*/  HADD2.F32 R73, -RZ, R73.H0_H0 ;  /* 0x20000049ff497230 */ /* 0x000fe20000004100 */
[----:B------:R-:W-:Y:S01]  /*4720*/  F2FP.F16.E4M3.UNPACK_B R50, R50 ;  /* 0x00000032ff32723e */ /* 0x000fe200020006ff */
[----:B------:R-:W-:Y:S02]  /*4730*/  HADD2.F32 R72, -RZ, R78.H1_H1 ;  /* 0x3000004eff487230 */ /* 0x000fe40000004100 */
[-C--:B------:R-:W-:Y:S01]  /*4740*/  FMUL.FTZ R148, R74, R134.reuse ;  /* 0x000000864a947220 */ /* 0x080fe20000410000 */
[----:B------:R-:W-:Y:S01]  /*4750*/  FFMA.FTZ R151, R76, R81, R145 ;  /* 0x000000514c977223 */ /* 0x000fe20000010091 */
[----:B------:R-:W-:Y:S01]  /*4760*/  FMUL.FTZ R75, R73, R134 ;  /* 0x00000086494b7220 */ /* 0x000fe20000410000 */
[----:B------:R-:W-:-:S02]  /*4770*/  HADD2.F32 R83, -RZ, R83.H0_H0 ;  /* 0x20000053ff537230 */ /* 0x000fc40000004100 */
[-C--:B------:R-:W-:Y:S01]  /*4780*/  FFMA.FTZ R148, R73, R72.reuse, -R148 ;  /* 0x0000004849947223 */ /* 0x080fe20000010894 */
[--C-:B------:R-:W-:Y:S02]  /*4790*/  HADD2.F32 R73, -RZ, R51.reuse.H1_H1 ;  /* 0x30000033ff497230 */ /* 0x100fe40000004100 */
[----:B------:R-:W-:Y:S01]  /*47a0*/  FFMA.FTZ R81, R74, R72, R75 ;  /* 0x000000484a517223 */ /* 0x000fe2000001004b */
[----:B------:R-:W-:Y:S01]  /*47b0*/  HADD2.F32 R72, -RZ, R51.H0_H0 ;  /* 0x20000033ff487230 */ /* 0x000fe20000004100 */
[----:B------:R-:W-:Y:S01]  /*47c0*/  F2FP.SATFINITE.E4M3.F32.PACK_AB_MERGE_C R150, R151, R150, RZ ;  /* 0x000000969796723e */ /* 0x000fe200048070ff */
[--C-:B------:R-:W-:Y:S02]  /*47d0*/  HADD2.F32 R51, -RZ, R50.reuse.H0_H0 ;  /* 0x20000032ff337230 */ /* 0x100fe40000004100 */
[-C--:B------:R-:W-:Y:S01]  /*47e0*/  FMUL.FTZ R145, R73, R83.reuse ;  /* 0x0000005349917220 */ /* 0x080fe20000410000 */
[----:B------:R-:W-:Y:S02]  /*47f0*/  HADD2.F32 R50, -RZ, R50.H1_H1 ;  /* 0x30000032ff327230 */ /* 0x000fe40000004100 */
[----:B------:R-:W-:Y:S01]  /*4800*/  FMUL.FTZ R76, R72, R83 ;  /* 0x00000053484c7220 */ /* 0x000fe20000410000 */
[----:B------:R-:W-:Y:S01]  /*4810*/  HADD2.F32 R82, -RZ, R82.H0_H0 ;  /* 0x20000052ff527230 */ /* 0x000fe20000004100 */
[----:B------:R-:W-:Y:S01]  /*4820*/  F2FP.SATFINITE.E4M3.F32.PACK_AB_MERGE_C R81, R81, R148, RZ ;  /* 0x000000945151723e */ /* 0x000fe200048070ff */
[----:B------:R-:W-:Y:S01]  /*4830*/  HADD2.F32 R80, -RZ, R80.H0_H0 ;  /* 0x20000050ff507230 */ /* 0x000fe20000004100 */
[----:B------:R-:W-:Y:S01]  /*4840*/  F2FP.SATFINITE.E4M3.F32.PACK_AB_MERGE_C R48, R149, R146, R153 ;  /* 0x000000929530723e */ /* 0x000fe20004807099 */
[----:B------:R-:W-:-:S02]  /*4850*/  HADD2.F32 R78, -RZ, R78.H0_H0 ;  /* 0x2000004eff4e7230 */ /* 0x000fc40000004100 */
        /* <DEDUP_REMOVED lines=8> */
.L_x_7521:
[----:B------:R-:W-:Y:S05]  /*48e0*/  BSYNC B3 ;  /* 0x0000000000037941 */ /* 0x000fea0003800000 */
.L_x_7520:
[----:B------:R-:W-:Y:S02]  /*48f0*/  ULDC.64 UR4, c[0x0][0x2d8] ;  /* 0x0000b60000047ab9 */ /* 0x000fe40000000a00 */
[----:B------:R-:W-:-:S04]  /*4900*/  IADD3 R72, P2, P3, R79, UR4, R44 ;  /* 0x000000044f487c10 */ /* 0x000fc8000fb5e02c */
[----:B------:R-:W-:-:S05]  /*4910*/  IADD3.X R73, R77, UR5, R38, P2, P3 ;  /* 0x000000054d497c10 */ /* 0x000fca00097e6426 */
[----:B--2---:R2:W-:Y:S04]  /*4920*/  STG.E.128 desc[UR60][R72.64], R48 ;  /* 0x0000003048007986 */ /* 0x0045e8000c101d3c */
.L_x_7519:
[----:B------:R-:W-:Y:S05]  /*4930*/  BSYNC B2 ;  /* 0x0000000000027941 */ /* 0x000fea0003800000 */
.L_x_7518:
[----:B------:R-:W-:Y:S05]  /*4940*/  @P1 BRA `(.L_x_7517) ;  /* 0x0000000400e01947 */ /* 0x000fea0003800000 */
[----:B------:R-:W-:Y:S01]  /*4950*/  LOP3.LUT P2, RZ, R229, 0x4, RZ, 0xc0, !PT ;  /* 0x00000004e5ff7812 */ /* 0x000fe2000784c0ff */
[C---:B-12---:R-:W-:Y:S01]  /*4960*/  VIADD R49, R152.reuse, 0x40 ;  /* 0x0000004098317836 */ /* 0x046fe20000000000 */
[----:B------:R-:W-:Y:S11]  /*4970*/  BSSY B2, `(.L_x_7522) ;  /* 0x0000071000027945 */ /* 0x000ff60003800000 */
[----:B------:R-:W-:Y:S01]  /*4980*/  @P2 VIADD R49, R152, 0xffffffc0 ;  /* 0xffffffc098312836 */ /* 0x000fe20000000000 */
        /* <DEDUP_REMOVED lines=13> */
[----:B------:R-:W-:Y:S02]  /*4a60*/  PRMT R72, R72, 0x654, R69 ;  /* 0x0000065448487816 */ /* 0x000fe40000000045 */
[----:B------:R-:W-:Y:S01]  /*4a70*/  PRMT R70, R75, 0x654, R68 ;  /* 0x000006544b467816 */ /* 0x000fe20000000044 */
[----:B-1----:R-:W-:Y:S01]  /*4a80*/  IMAD.MOV.U32 R68, RZ, RZ, R48 ;  /* 0x000000ffff447224 */ /* 0x002fe200078e0030 */
        /* <DEDUP_REMOVED lines=78> */
[----:B------:R-:W-:Y:S01]  /*4f70*/  FMUL.FTZ R80, R68, R75 ;  /* 0x0000004b44507220 */ /* 0x000fe20000410000 */
[----:B------:R-:W-:-:S02]  /*4f80*/  HADD2.F32 R50, -RZ, R50.H1_H1 ;  /* 0x30000032ff327230 */ /* 0x000fc40000004100 */
[----:B------:R-:W-:Y:S01]  /*4f90*/  FMUL.FTZ R73, R69, R75 ;  /* 0x0000004b45497220 */ /* 0x000fe20000410000 */
[----:B------:R-:W-:Y:S01]  /*4fa0*/  HADD2.F32 R78, -RZ, R78.H0_H0 ;  /* 0x2000004eff4e7230 */ /* 0x000fe20000004100 */
[----:B------:R-:W-:Y:S01]  /*4fb0*/  F2FP.SATFINITE.E4M3.F32.PACK_AB_MERGE_C R76, R76, R83, RZ ;  /* 0x000000534c4c723e */ /* 0x000fe200048070ff */
        /* <DEDUP_REMOVED lines=11> */
[----:B------:R-:W-:-:S07]  /*5070*/  F2FP.SATFINITE.E4M3.F32.PACK_AB_MERGE_C R50, R71, R70, R76 ;  /* 0x000000464732723e */ /* 0x000fce000480704c */
.L_x_7523:
[----:B------:R-:W-:Y:S05]  /*5080*/  BSYNC B2 ;  /* 0x0000000000027941 */ /* 0x000fea0003800000 */
.L_x_7522:
[----:B------:R-:W-:Y:S02]  /*5090*/  ULDC.64 UR4, c[0x0][0x2d8] ;  /* 0x0000b60000047ab9 */ /* 0x000fe40000000a00 */
[----:B------:R-:W-:-:S04]  /*50a0*/  IADD3 R68, P2, P3, R40, UR4, R79 ;  /* 0x0000000428447c10 */ /* 0x000fc8000fb5e04f */
[----:B------:R-:W-:-:S05]  /*50b0*/  IADD3.X R69, R106, UR5, R77, P2, P3 ;  /* 0x000000056a457c10 */ /* 0x000fca00097e644d */
[----:B-1----:R3:W-:Y:S04]  /*50c0*/  STG.E.128 desc[UR60][R68.64], R48 ;  /* 0x0000003044007986 */ /* 0x0027e8000c101d3c */
.L_x_7517:
[----:B------:R-:W-:Y:S05]  /*50d0*/  BSYNC B1 ;  /* 0x0000000000017941 */ /* 0x000fea0003800000 */
.L_x_7516:
[----:B------:R-:W-:Y:S01]  /*50e0*/  ISETP.NE.AND P2, PT, R147, RZ, PT ;  /* 0x000000ff9300720c */ /* 0x000fe20003f45270 */
[----:B------:R-:W-:-:S12]  /*50f0*/  BSSY B1, `(.L_x_7524) ;  /* 0x00000f4000017945 */ /* 0x000fd80003800000 */
[----:B------:R-:W-:Y:S05]  /*5100*/  @P2 BRA `(.L_x_7525) ;  /* 0x0000000c00c82947 */ /* 0x000fea0003800000 */
[----:B------:R-:W-:Y:S01]  /*5110*/  IADD3 R71, P2, P3, R20, R126, R18 ;  /* 0x0000007e14477210 */ /* 0x000fe20007b5e012 */
[----:B------:R-:W-:Y:S03]  /*5120*/  BSSY B2, `(.L_x_7526) ;  /* 0x0000077000027945 */ /* 0x000fe60003800000 */
[----:B---3--:R-:W-:Y:S01]  /*5130*/  IADD3.X R69, R14, R129, R19, P2, P3 ;  /* 0x000000810e457210 */ /* 0x008fe200017e6413 */
        /* <DEDUP_REMOVED lines=40> */
[C---:B------:R-:W-:Y:S01]  /*53c0*/  FMUL.FTZ R73, R67.reuse, R74 ;  /* 0x0000004a43497220 */ /* 0x040fe20000410000 */
[----:B------:R-:W-:Y:S01]  /*53d0*/  F2FP.F16.E4M3.UNPACK_B R65, R64.H1 ;  /* 0x00000040ff41723e */ /* 0x000fe200030006ff */
[C---:B------:R-:W-:Y:S01]  /*53e0*/  FMUL.FTZ R74, R66.reuse, R74 ;  /* 0x0000004a424a7220 */ /* 0x040fe20000410000 */
[----:B------:R-:W-:Y:S01]  /*53f0*/  F2FP.F16.E4M3.UNPACK_B R64, R64 ;  /* 0x00000040ff40723e */ /* 0x000fe200020006ff */
[----:B------:R-:W-:Y:S01]  /*5400*/  FFMA.FTZ R76, R66, R68, -R73 ;  /* 0x00000044424c7223 */ /* 0x000fe20000010849 */
[----:B------:R-:W-:Y:S01]  /*5410*/  FFMA.FTZ R48, R48, R70, -R77 ;  /* 0x0000004630307223 */ /* 0x000fe2000001084d */
[----:B------:R-:W-:Y:S01]  /*5420*/  FFMA.FTZ R79, R67, R68, R74 ;  /* 0x00000044434f7223 */ /* 0x000fe2000001004a */
[----:B------:R-:W-:Y:S01]  /*5430*/  F2FP.F16.E4M3.UNPACK_B R141, R141 ;  /* 0x0000008dff8d723e */ /* 0x000fe200020006ff */
[----:B------:R-:W-:-:S02]  /*5440*/  HADD2.F32 R66, -RZ, R65.H0_H0 ;  /* 0x20000041ff427230 */ /* 0x000fc40000004100 */
[----:B------:R-:W-:Y:S01]  /*5450*/  HADD2.F32 R67, -RZ, R65.H1_H1 ;  /* 0x30000041ff437230 */ /* 0x000fe20000004100 */
[----:B------:R-:W-:Y:S01]  /*5460*/  F2FP.SATFINITE.E4M3.F32.PACK_AB_MERGE_C R83, R79, R76, RZ ;  /* 0x0000004c4f53723e */ /* 0x000fe200048070ff */
[----:B------:R-:W-:Y:S02]  /*5470*/  HADD2.F32 R70, -RZ, R142.H1_H1 ;  /* 0x3000008eff467230 */ /* 0x000fe40000004100 */
[----:B------:R-:W-:Y:S01]  /*5480*/  HADD2.F32 R65, -RZ, R64.H0_H0 ;  /* 0x20000040ff417230 */ /* 0x000fe20000004100 */
[----:B------:R-:W-:Y:S01]  /*5490*/  F2FP.SATFINITE.E4M3.F32.PACK_AB_MERGE_C R49, R49, R48, R83 ;  /* 0x000000303131723e */ /* 0x000fe20004807053 */
[----:B------:R-:W-:Y:S02]  /*54a0*/  HADD2.F32 R142, -RZ, R142.H0_H0 ;  /* 0x2000008eff8e7230 */ /* 0x000fe40000004100 */
[-C--:B------:R-:W-:Y:S01]  /*54b0*/  FMUL.FTZ R77, R67, R70.reuse ;  /* 0x00000046434d7220 */ /* 0x080fe20000410000 */
[----:B------:R-:W-:Y:S02]  /*54c0*/  HADD2.F32 R64, -RZ, R64.H1_H1 ;  /* 0x30000040ff407230 */ /* 0x000fe40000004100 */
[----:B------:R-:W-:Y:S01]  /*54d0*/  FMUL.FTZ R74, R66, R70 ;  /* 0x00000046424a7220 */ /* 0x000fe20000410000 */
[----:B------:R-:W-:-:S02]  /*54e0*/  HADD2.F32 R68, -RZ, R141.H1_H1 ;  /* 0x3000008dff447230 */ /* 0x000fc40000004100 */
[-C--:B------:R-:W-:Y:S01]  /*54f0*/  FMUL.FTZ R73, R65, R142.reuse ;  /* 0x0000008e41497220 */ /* 0x080fe20000410000 */
[----:B------:R-:W-:Y:S02]  /*5500*/  HADD2.F32 R141, -RZ, R141.H0_H0 ;  /* 0x2000008dff8d7230 */ /* 0x000fe40000004100 */
[----:B------:R-:W-:Y:S01]  /*5510*/  FMUL.FTZ R70, R64, R142 ;  /* 0x0000008e40467220 */ /* 0x000fe20000410000 */
[-C--:B------:R-:W-:Y:S01]  /*5520*/  FFMA.FTZ R66, R66, R68.reuse, -R77 ;  /* 0x0000004442427223 */ /* 0x080fe2000001084d */
[----:B------:R-:W-:Y:S02]  /*5530*/  FFMA.FTZ R67, R67, R68, R74 ;  /* 0x0000004443437223 */ /* 0x000fe4000001004a */
[-C--:B------:R-:W-:Y:S01]  /*5540*/  FFMA.FTZ R77, R65, R141.reuse, -R70 ;  /* 0x0000008d414d7223 */ /* 0x080fe20000010846 */
[----:B------:R-:W-:Y:S01]  /*5550*/  FFMA.FTZ R78, R64, R141, R73 ;  /* 0x0000008d404e7223 */ /* 0x000fe20000010049 */
[----:B------:R-:W-:Y:S02]  /*5560*/  F2FP.F16.E4M3.UNPACK_B R65, R51.H1 ;  /* 0x00000033ff41723e */ /* 0x000fe400030006ff */
[----:B------:R-:W-:-:S02]  /*5570*/  F2FP.F16.E4M3.UNPACK_B R73, R75.H1 ;  /* 0x0000004bff49723e */ /* 0x000fc400030006ff */
        /* <DEDUP_REMOVED lines=44> */
.L_x_7529:
[----:B------:R-:W-:Y:S05]  /*5840*/  BSYNC B3 ;  /* 0x0000000000037941 */ /* 0x000fea0003800000 */
.L_x_7528:
[----:B------:R-:W-:Y:S02]  /*5850*/  ULDC.64 UR4, c[0x0][0x2d8] ;  /* 0x0000b60000047ab9 */ /* 0x000fe40000000a00 */
[----:B------:R-:W-:-:S04]  /*5860*/  IADD3 R64, P2, P3, R71, UR4, R44 ;  /* 0x0000000447407c10 */ /* 0x000fc8000fb5e02c */
[----:B------:R-:W-:-:S05]  /*5870*/  IADD3.X R65, R69, UR5, R38, P2, P3 ;  /* 0x0000000545417c10 */ /* 0x000fca00097e6426 */
[----:B--2---:R3:W-:Y:S04]  /*5880*/  STG.E.128 desc[UR60][R64.64], R48 ;  /* 0x0000003040007986 */ /* 0x0047e8000c101d3c */
.L_x_7527:
[----:B------:R-:W-:Y:S05]  /*5890*/  BSYNC B2 ;  /* 0x0000000000027941 */ /* 0x000fea0003800000 */
.L_x_7526:
        /* <DEDUP_REMOVED lines=22> */
[----:B-1----:R-:W-:Y:S01]  /*5a00*/  IMAD.MOV.U32 R60, RZ, RZ, R48 ;  /* 0x000000ffff3c7224 */ /* 0x002fe200078e0030 */
[----:B------:R-:W-:Y:S02]  /*5a10*/  LOP3.LUT R63, R63, 0xff00, R64, 0xf8, !PT ;  /* 0x0000ff003f3f7812 */ /* 0x000fe400078ef840 */
[----:B------:R-:W-:Y:S01]  /*5a20*/  LOP3.LUT R61, R61, 0xff00, R62, 0xf8, !PT ;  /* 0x0000ff003d3d7812 */ /* 0x000fe200078ef83e */
[----:B------:R-:W-:Y:S01]  /*5a30*/  IMAD.U32 R62, R67, 0x10000, RZ ;  /* 0x00010000433e7824 */ /* 0x000fe200078e00ff */
[----:B------:R-:W-:-:S02]  /*5a40*/  F2FP.F16.E4M3.UNPACK_B R48, R49 ;  /* 0x00000031ff30723e */ /* 0x000fc400020006ff */
        /* <DEDUP_REMOVED lines=89> */
.L_x_7531:
[----:B------:R-:W-:Y:S05]  /*5fe0*/  BSYNC B2 ;  /* 0x0000000000027941 */ /* 0x000fea0003800000 */
.L_x_7530:
[----:B------:R-:W-:Y:S02]  /*5ff0*/  ULDC.64 UR4, c[0x0][0x2d8] ;  /* 0x0000b60000047ab9 */ /* 0x000fe40000000a00 */
[----:B------:R-:W-:-:S04]  /*6000*/  IADD3 R60, P2, P3, R40, UR4, R71 ;  /* 0x00000004283c7c10 */ /* 0x000fc8000fb5e047 */
[----:B------:R-:W-:-:S05]  /*6010*/  IADD3.X R61, R106, UR5, R69, P2, P3 ;  /* 0x000000056a3d7c10 */ /* 0x000fca00097e6445 */
[----:B-1----:R4:W-:Y:S04]  /*6020*/  STG.E.128 desc[UR60][R60.64], R48 ;  /* 0x000000303c007986 */ /* 0x0029e8000c101d3c */
.L_x_7525:
[----:B------:R-:W-:Y:S05]  /*6030*/  BSYNC B1 ;  /* 0x0000000000017941 */ /* 0x000fea0003800000 */
.L_x_7524:
        /* <DEDUP_REMOVED lines=17> */
[----:B--2---:R-:W-:Y:S01]  /*6150*/  MOV R58, R51 ;  /* 0x00000033003a7202 */ /* 0x004fe20000000f00 */
[----:B------:R-:W-:Y:S01]  /*6160*/  IMAD.SHL.U32 R51, R63, 0x100, RZ ;  /* 0x000001003f337824 */ /* 0x000fe200078e00ff */
[----:B------:R-:W-:Y:S02]  /*6170*/  PRMT R57, R64, 0x654, R57 ;  /* 0x0000065440397816 */ /* 0x000fe40000000039 */
[----:B------:R-:W-:Y:S02]  /*6180*/  SHF.R.U32.HI R62, RZ, 0x10, R59 ;  /* 0x00000010ff3e7819 */ /* 0x000fe4000001163b */
        /* <DEDUP_REMOVED lines=95> */
.L_x_7536:
[----:B------:R-:W-:Y:S05]  /*6780*/  BSYNC B2 ;  /* 0x0000000000027941 */ /* 0x000fea0003800000 */
.L_x_7535:
[----:B------:R-:W-:Y:S02]  /*6790*/  ULDC.64 UR4, c[0x0][0x2d8] ;  /* 0x0000b60000047ab9 */ /* 0x000fe40000000a00 */
[----:B------:R-:W-:-:S04]  /*67a0*/  IADD3 R56, P2, P3, R127, UR4, R44 ;  /* 0x000000047f387c10 */ /* 0x000fc8000fb5e02c */
[----:B------:R-:W-:-:S05]  /*67b0*/  IADD3.X R57, R129, UR5, R38, P2, P3 ;  /* 0x0000000581397c10 */ /* 0x000fca00097e6426 */
[----:B--2---:R1:W-:Y:S04]  /*67c0*/  STG.E.128 desc[UR60][R56.64], R48 ;  /* 0x0000003038007986 */ /* 0x0043e8000c101d3c */
.L_x_7534:
[----:B------:R-:W-:Y:S05]  /*67d0*/  BSYNC B1 ;  /* 0x0000000000017941 */ /* 0x000fea0003800000 */
.L_x_7533:
[----:B------:R-:W-:Y:S05]  /*67e0*/  @P1 BRA `(.L_x_7532) ;  /* 0x0000005400cc1947 */ /* 0x000fea0003800000 */
[----:B------:R-:W-:Y:S01]  /*67f0*/  LOP3.LUT P2, RZ, R229, 0x4, RZ, 0xc0, !PT ;  /* 0x00000004e5ff7812 */ /* 0x000fe2000784c0ff */
[C---:B-1234-:R-:W-:Y:S01]  /*6800*/  VIADD R49, R152.reuse, 0x40 ;  /* 0x0000004098317836 */ /* 0x05efe20000000000 */
[----:B------:R-:W-:Y:S11]  /*6810*/  BSSY B1, `(.L_x_7537) ;  /* 0x0000071000017945 */ /* 0x000ff60003800000 */
        /* <DEDUP_REMOVED lines=9> */
[--C-:B------:R-:W-:Y:S02]  /*68b0*/  SHF.R.U32.HI R61, RZ, 0x18, R53.reuse ;  /* 0x00000018ff3d7819 */ /* 0x100fe40000011635 */
[----:B------:R-:W-:Y:S02]  /*68c0*/  SHF.R.U32.HI R60, RZ, 0x10, R53 ;  /* 0x00000010ff3c7819 */ /* 0x000fe40000011635 */
[----:B------:R-:W-:-:S02]  /*68d0*/  SHF.R.U32.HI R59, RZ, 0x10, R55 ;  /* 0x00000010ff3b7819 */ /* 0x000fc40000011637 */
[----:B------:R-:W-:Y:S01]  /*68e0*/  LOP3.LUT R56, R55, 0xff0000ff, RZ, 0xc0, !PT ;  /* 0xff0000ff37387812 */ /* 0x000fe200078ec0ff */
[----:B------:R-:W-:Y:S01]  /*68f0*/  IMAD.SHL.U32 R55, R57, 0x100, RZ ;  /* 0x0000010039377824 */ /* 0x000fe200078e00ff */
[----:B------:R-:W-:Y:S01]  /*6900*/  MOV R53, R50 ;  /* 0x0000003200357202 */ /* 0x000fe20000000f00 */
[----:B------:R-:W-:Y:S01]  /*6910*/  IMAD.SHL.U32 R50, R58, 0x100, RZ ;  /* 0x000001003a327824 */ /* 0x000fe200078e00ff */
        /* <DEDUP_REMOVED lines=96> */
.L_x_7538:
[----:B------:R-:W-:Y:S05]  /*6f20*/  BSYNC B1 ;  /* 0x0000000000017941 */ /* 0x000fea0003800000 */
.L_x_7537:
[----:B------:R-:W-:Y:S02]  /*6f30*/  ULDC.64 UR4, c[0x0][0x2d8] ;  /* 0x0000b60000047ab9 */ /* 0x000fe40000000a00 */
[----:B------:R-:W-:-:S04]  /*6f40*/  IADD3 R52, P2, P3, R40, UR4, R127 ;  /* 0x0000000428347c10 */ /* 0x000fc8000fb5e07f */
[----:B------:R-:W-:-:S05]  /*6f50*/  IADD3.X R53, R106, UR5, R129, P2, P3 ;  /* 0x000000056a357c10 */ /* 0x000fca00097e6481 */
[----:B-1----:R1:W-:Y:S01]  /*6f60*/  STG.E.128 desc[UR60][R52.64], R48 ;  /* 0x0000003034007986 */ /* 0x0023e2000c101d3c */
[----:B------:R-:W-:Y:S05]  /*6f70*/  BRA `(.L_x_7532) ;  /* 0x0000004c00e87947 */ /* 0x000fea0003800000 */
.L_x_7496:
[----:B------:R-:W2:Y:S01]  /*6f80*/  LDL R52, [R1+0x5c] ;  /* 0x00005c0001347983 */ /* 0x000ea20000100800 */
[C---:B------:R-:W-:Y:S01]  /*6f90*/  ISETP.GE.AND P5, PT, R228.reuse, R118, PT ;  /* 0x00000076e400720c */ /* 0x040fe20003fa6270 */
[C---:B------:R-:W-:Y:S01]  /*6fa0*/  VIADD R60, R228.reuse, 0x40 ;  /* 0x00000040e43c7836 */ /* 0x040fe20000000000 */
[----:B------:R-:W-:Y:S01]  /*6fb0*/  P2R R61, PR, RZ, 0x1 ;  /* 0x00000001ff3d7803 */ /* 0x000fe20000000000 */
[----:B------:R-:W-:Y:S01]  /*6fc0*/  VIADD R62, R228, 0x80 ;  /* 0x00000080e43e7836 */ /* 0x000fe20000000000 */
[----:B------:R-:W-:-:S13]  /*6fd0*/  ISETP.GE.OR P5, PT, R18, R128, P5 ;  /* 0x000000801200720c */ /* 0x000fda0002fa6670 */
        /* <DEDUP_REMOVED lines=14> */
[----:B------:R-:W-:Y:S01]  /*70c0*/  @!P2 IMAD.MOV.U32 R49, RZ, RZ, R135 ;  /* 0x000000ffff31a224 */ /* 0x000fe200078e0087 */
[----:B------:R-:W-:-:S06]  /*70d0*/  @!P2 MOV R51, R109 ;  /* 0x0000006d0033a202 */ /* 0x000fcc0000000f00 */
        /* <DEDUP_REMOVED lines=70> */
[----:B------:R-:W-:Y:S02]  /*7540*/  IMAD.MOV.U32 R152, RZ, RZ, R62 ;  /* 0x000000ffff987224 */ /* 0x000fe400078e003e */
[----:B------:R-:W-:Y:S02]  /*7550*/  IMAD.MOV.U32 R153, RZ, RZ, R60 ;  /* 0x000000ffff997224 */ /* 0x000fe400078e003c */
[----:B------:R-:W-:Y:S02]  /*7560*/  IMAD.MOV.U32 R150, RZ, RZ, R58 ;  /* 0x000000ffff967224 */ /* 0x000fe400078e003a */
[----:B------:R-:W-:-:S02]  /*7570*/  IMAD.MOV.U32 R151, RZ, RZ, R56 ;  /* 0x000000ffff977224 */ /* 0x000fc400078e0038 */
[----:B------:R-:W-:Y:S02]  /*7580*/  IMAD.MOV.U32 R146, RZ, RZ, R66 ;  /* 0x000000ffff927224 */ /* 0x000fe400078e0042 */
[----:B------:R-:W-:Y:S01]  /*7590*/  IMAD.MOV.U32 R147, RZ, RZ, R64 ;  /* 0x000000ffff937224 */ /* 0x000fe200078e0040 */
[----:B------:R-:W-:Y:S01]  /*75a0*/  MOV R148, R70 ;  /* 0x0000004600947202 */ /* 0x000fe20000000f00 */
[----:B------:R-:W-:Y:S01]  /*75b0*/  IMAD.MOV.U32 R149, RZ, RZ, R68 ;  /* 0x000000ffff957224 */ /* 0x000fe200078e0044 */
[----:B------:R-:W-:Y:S06]  /*75c0*/  @!P5 BRA `(.L_x_7539) ;  /* 0x000000000004d947 */ /* 0x000fec0003800000 */
[----:B------:R-:W-:Y:S01]  /*75d0*/  BPT.TRAP 0x1 ;  /* 0x000000040000795c */ /* 0x000fe20000300000 */
.L_x_7539:
        /* <DEDUP_REMOVED lines=9> */
.L_x_7801:
[----:B------:R-:W-:Y:S05]  /*7670*/  BSYNC B1 ;  /* 0x0000000000017941 */ /* 0x000fea0003800000 */
.L_x_7540:
        /* <DEDUP_REMOVED lines=12> */
[----:B------:R-:W-:-:S04]  /*7740*/  IADD3 R155, R155, R135, RZ ;  /* 0x000000879b9b7210 */ /* 0x000fc80007ffe0ff */
[----:B------:R-:W-:Y:S01]  /*7750*/  IADD3.X R161, R38, R155, R37, P3, P4 ;  /* 0x0000009b26a17210 */ /* 0x000fe20001fe8425 */
[----:B-1----:R-:W-:Y:S01]  /*7760*/  VIADD R83, R81, 0xffffff80 ;  /* 0xffffff8051537836 */ /* 0x002fe20000000000 */
[----:B------:R-:W-:-:S04]  /*7770*/  SHF.R.S32.HI R81, RZ, 0x1f, R80 ;  /* 0x0000001fff517819 */ /* 0x000fc80000011450 */
[----:B------:R-:W-:Y:S02]  /*7780*/  LEA.HI R80, R81, R80, RZ, 0x5 ;  /* 0x0000005051507211 */ /* 0x000fe400078f28ff */
[----:B------:R-:W-:Y:S02]  /*7790*/  SHF.R.S32.HI R82, RZ, 0x1f, R83 ;  /* 0x0000001fff527819 */ /* 0x000fe40000011453 */
[----:B------:R-:W-:Y:S02]  /*77a0*/  LEA.HI.SX32 R80, R80, R35, 0x1b ;  /* 0x0000002350507211 */ /* 0x000fe400078fdaff */
[----:B------:R-:W-:-:S03]  /*77b0*/  LEA.HI R82, R82, R83, RZ, 0x5 ;  /* 0x0000005352527211 */ /* 0x000fc600078f28ff */
[----:B------:R-:W-:Y:S02]  /*77c0*/  IMAD.SHL.U32 R157, R80, 0x10, RZ ;  /* 0x00000010509d7824 */ /* 0x000fe400078e00ff */
[----:B------:R-:W-:-:S03]  /*77d0*/  IMAD.SHL.U32 R82, R82, 0x20, RZ ;  /* 0x0000002052527824 */ /* 0x000fc600078e00ff */
[----:B------:R-:W-:Y:S02]  /*77e0*/  LOP3.LUT R81, R3, 0x70, R157, 0xf8, !PT ;  /* 0x0000007003517812 */ /* 0x000fe400078ef89d */
[----:B------:R-:W-:Y:S02]  /*77f0*/  LOP3.LUT R82, R82, 0xfffffc00, RZ, 0xc0, !PT ;  /* 0xfffffc0052527812 */ /* 0x000fe400078ec0ff */
        /* <DEDUP_REMOVED lines=19> */
[----:B------:R-:W-:Y:S01]  /*7930*/  SHF.R.U32.HI R167, RZ, 0x8, R51 ;  /* 0x00000008ffa77819 */ /* 0x000fe20000011633 */
[----:B------:R-:W-:Y:S01]  /*7940*/  IMAD.U32 R49, R49, 0x10000, RZ ;  /* 0x0001000031317824 */ /* 0x000fe200078e00ff */
[----:B------:R-:W-:Y:S02]  /*7950*/  SHF.R.U32.HI R165, RZ, 0x18, R55 ;  /* 0x00000018ffa57819 */ /* 0x000fe40000011637 */
[----:B------:R-:W-:-:S02]  /*7960*/  LOP3.LUT R164, R55, 0xff, RZ, 0xc0, !PT ;  /* 0x000000ff37a47812 */ /* 0x000fc400078ec0ff */
[----:B------:R-:W-:Y:S02]  /*7970*/  SHF.R.U32.HI R169, RZ, 0x18, R51 ;  /* 0x00000018ffa97819 */ /* 0x000fe40000011633 */
[----:B------:R-:W-:Y:S02]  /*7980*/  LOP3.LUT R54, R51, 0xff, RZ, 0xc0, !PT ;  /* 0x000000ff33367812 */ /* 0x000fe400078ec0ff */
[----:B------:R-:W-:Y:S01]  /*7990*/  LOP3.LUT R52, R52, 0xff00, R53, 0xf8, !PT ;  /* 0x0000ff0034347812 */ /* 0x000fe200078ef835 */
[----:B------:R-:W-:Y:S01]  /*79a0*/  IMAD.U32 R53, R50, 0x10000, RZ ;  /* 0x0001000032357824 */ /* 0x000fe200078e00ff */
[----:B------:R-:W-:Y:S02]  /*79b0*/  SHF.R.U32.HI R48, RZ, 0x10, R51 ;  /* 0x00000010ff307819 */ /* 0x000fe40000011633 */
[--C-:B------:R-:W-:Y:S02]  /*79c0*/  SHF.R.U32.HI R168, RZ, 0x8, R55.reuse ;  /* 0x00000008ffa87819 */ /* 0x100fe40000011637 */
[----:B------:R-:W-:Y:S01]  /*79d0*/  SHF.R.U32.HI R51, RZ, 0x10, R55 ;  /* 0x00000010ff337819 */ /* 0x000fe20000011637 */
[----:B------:R-:W-:Y:S01]  /*79e0*/  IMAD.SHL.U32 R55, R167, 0x100, RZ ;  /* 0x00000100a7377824 */ /* 0x000fe200078e00ff */
[----:B------:R-:W-:Y:S01]  /*79f0*/  PRMT R165, R165, 0x654, R164 ;  /* 0x00000654a5a57816 */ /* 0x000fe200000000a4 */
[----:B------:R-:W-:Y:S01]  /*7a00*/  IMAD.SHL.U32 R168, R168, 0x100, RZ ;  /* 0x00000100a8a87824 */ /* 0x000fe200078e00ff */
[----:B------:R-:W-:Y:S01]  /*7a10*/  PRMT R54, R169, 0x654, R54 ;  /* 0x00000654a9367816 */ /* 0x000fe20000000036 */
        /* <DEDUP_REMOVED lines=8> */
[----:B--2---:R-:W-:-:S02]  /*7aa0*/  F2FP.F16.E4M3.UNPACK_B R55, R84.H1 ;  /* 0x00000054ff37723e */ /* 0x004fc400030006ff */
[----:B-1----:R-:W-:Y:S02]  /*7ab0*/  F2FP.F16.E4M3.UNPACK_B R54, R80.H1 ;  /* 0x00000050ff36723e */ /* 0x002fe400030006ff */
[----:B------:R-:W-:Y:S01]  /*7ac0*/  LOP3.LUT R48, R162, 0xff0000, R53, 0xf8, !PT ;  /* 0x00ff0000a2307812 */ /* 0x000fe200078ef835 */
        /* <DEDUP_REMOVED lines=17> */
[----:B------:R-:W-:Y:S02]  /*7be0*/  F2FP.F16.E4M3.UNPACK_B R84, R84 ;  /* 0x00000054ff54723e */ /* 0x000fe400020006ff */
[----:B------:R-:W-:-:S02]  /*7bf0*/  F2FP.F16.E4M3.UNPACK_B R159, R80 ;  /* 0x00000050ff9f723e */ /* 0x000fc400020006ff */
[----:B------:R-:W-:Y:S01]  /*7c00*/  LOP3.LUT R49, R168, 0xff0000, R167, 0xf8, !PT ;  /* 0x00ff0000a8317812 */ /* 0x000fe200078ef8a7 */
        /* <DEDUP_REMOVED lines=10> */
[----:B------:R-:W-:Y:S01]  /*7cb0*/  FMUL.FTZ R167, R80, R167 ;  /* 0x000000a750a77220 */ /* 0x000fe20000410000 */
[----:B------:R-:W-:Y:S01]  /*7cc0*/  HADD2.F32 R163, -RZ, R84.H1_H1 ;  /* 0x30000054ffa37230 */ /* 0x000fe20000004100 */
[----:B------:R-:W-:Y:S01]  /*7cd0*/  F2FP.F16.E4M3.UNPACK_B R168, R158.H1 ;  /* 0x0000009effa8723e */ /* 0x000fe200030006ff */
[----:B------:R-:W-:Y:S02]  /*7ce0*/  HADD2.F32 R159, -RZ, R159.H1_H1 ;  /* 0x3000009fff9f7230 */ /* 0x000fe40000004100 */
[-C--:B------:R-:W-:Y:S01]  /*7cf0*/  FFMA.FTZ R84, R160, R165.reuse, R167 ;  /* 0x000000a5a0547223 */ /* 0x080fe200000100a7 */
[----:B------:R-:W-:Y:S02]  /*7d00*/  HADD2.F32 R162, -RZ, R164.H1_H1 ;  /* 0x300000a4ffa27230 */ /* 0x000fe40000004100 */
[----:B------:R-:W-:Y:S01]  /*7d10*/  FMUL.FTZ R160, R163, R166 ;  /* 0x000000a6a3a07220 */ /* 0x000fe20000410000 */
[----:B------:R-:W-:Y:S01]  /*7d20*/  F2FP.F16.E4M3.UNPACK_B R164, R86.H1 ;  /* 0x00000056ffa4723e */ /* 0x000fe200030006ff */
[C---:B------:R-:W-:Y:S01]  /*7d30*/  FMUL.FTZ R166, R159.reuse, R166 ;  /* 0x000000a69fa67220 */ /* 0x040fe20000410000 */
[----:B------:R-:W-:Y:S01]  /*7d40*/  FFMA.FTZ R80, R80, R165, -R169 ;  /* 0x000000a550507223 */ /* 0x000fe200000108a9 */
        /* <DEDUP_REMOVED lines=16> */
[----:B------:R-:W-:Y:S02]  /*7e50*/  HADD2.F32 R167, -RZ, R167.H1_H1 ;  /* 0x300000a7ffa77230 */ /* 0x000fe40000004100 */
[----:B------:R-:W-:Y:S01]  /*7e60*/  FFMA.FTZ R162, R165, R168, R170 ;  /* 0x000000a8a5a27223 */ /* 0x000fe200000100aa */
[-C--:B------:R-:W-:Y:S01]  /*7e70*/  FMUL.FTZ R169, R166, R171.reuse ;  /* 0x000000aba6a97220 */ /* 0x080fe20000410000 */
[----:B------:R-:W-:Y:S01]  /*7e80*/  F2FP.F16.E4M3.UNPACK_B R165, R158 ;  /* 0x0000009effa5723e */ /* 0x000fe200020006ff */
[C---:B------:R-:W-:Y:S01]  /*7e90*/  FMUL.FTZ R171, R164.reuse, R171 ;  /* 0x000000aba4ab7220 */ /* 0x040fe20000410000 */
[----:B------:R-:W-:Y:S01]  /*7ea0*/  F2FP.F16.E4M3.UNPACK_B R158, R86 ;  /* 0x00000056ff9e723e */ /* 0x000fe200020006ff */
[-C--:B------:R-:W-:Y:S01]  /*7eb0*/  FFMA.FTZ R177, R164, R167.reuse, -R169 ;  /* 0x000000a7a4b17223 */ /* 0x080fe200000108a9 */
[----:B------:R-:W-:Y:S01]  /*7ec0*/  F2FP.F16.E4M3.UNPACK_B R164, R156 ;  /* 0x0000009cffa4723e */ /* 0x000fe200020006ff */
[----:B------:R-:W-:Y:S01]  /*7ed0*/  FFMA.FTZ R179, R166, R167, R171 ;  /* 0x000000a7a6b37223 */ /* 0x000fe200000100ab */
[--C-:B------:R-:W-:Y:S01]  /*7ee0*/  HADD2.F32 R169, -RZ, R165.reuse.H0_H0 ;  /* 0x200000a5ffa97230 */ /* 0x100fe20000004100 */
[----:B------:R-:W-:Y:S01]  /*7ef0*/  F2FP.SATFINITE.E4M3.F32.PACK_AB_MERGE_C R52, R55, R52, RZ ;  /* 0x000000343734723e */ /* 0x000fe200048070ff */
[----:B------:R-:W-:Y:S01]  /*7f00*/  HADD2.F32 R156, -RZ, R158.H0_H0 ;  /* 0x2000009eff9c7230 */ /* 0x000fe20000004100 */
[----:B------:R-:W-:Y:S01]  /*7f10*/  F2FP.F16.E4M3.UNPACK_B R54, R85 ;  /* 0x00000055ff36723e */ /* 0x000fe200020006ff */
[----:B------:R-:W-:Y:S01]  /*7f20*/  HADD2.F32 R171, -RZ, R165.H1_H1 ;  /* 0x300000a5ffab7230 */ /* 0x000fe20000004100 */
[----:B------:R-:W-:Y:S01]  /*7f30*/  F2FP.F16.E4M3.UNPACK_B R55, R51 ;  /* 0x00000033ff37723e */ /* 0x000fe200020006ff */
        /* <DEDUP_REMOVED lines=10> */
[----:B------:R-:W-:Y:S01]  /*7fe0*/  F2FP.F16.E4M3.UNPACK_B R53, R81 ;  /* 0x00000051ff35723e */ /* 0x000fe200020006ff */
[-C--:B------:R-:W-:Y:S01]  /*7ff0*/  FFMA.FTZ R173, R86, R165.reuse, -R173 ;  /* 0x000000a556ad7223 */ /* 0x080fe200000108ad */
[----:B------:R-:W-:Y:S01]  /*8000*/  FFMA.FTZ R86, R156, R165, R169 ;  /* 0x000000a59c567223 */ /* 0x000fe200000100a9 */
[-C--:B------:R-:W-:Y:S01]  /*8010*/  FFMA.FTZ R171, R158, R167.reuse, R171 ;  /* 0x000000a79eab7223 */ /* 0x080fe200000100ab */
[----:B------:R-:W-:Y:S01]  /*8020*/  FFMA.FTZ R82, R82, R167, -R175 ;  /* 0x000000a752527223 */ /* 0x000fe200000108af */
[----:B------:R-:W-:Y:S01]  /*8030*/  F2FP.SATFINITE.E4M3.F32.PACK_AB_MERGE_C R80, R159, R80, R52 ;  /* 0x000000509f50723e */ /* 0x000fe20004807034 */
[----:B------:R-:W-:Y:S01]  /*8040*/  HADD2.F32 R156, -RZ, R54.H0_H0 ;  /* 0x20000036ff9c7230 */ /* 0x000fe20000004100 */
[----:B------:R-:W-:Y:S01]  /*8050*/  F2FP.F16.E4M3.UNPACK_B R158, R50 ;  /* 0x00000032ff9e723e */ /* 0x000fe200020006ff */
[----:B------:R-:W-:Y:S01]  /*8060*/  HADD2.F32 R163, -RZ, R55.H0_H0 ;  /* 0x20000037ffa37230 */ /* 0x000fe20000004100 */
[----:B------:R-:W-:Y:S01]  /*8070*/  F2FP.SATFINITE.E4M3.F32.PACK_AB_MERGE_C R160, R177, R160, RZ ;  /* 0x000000a0b1a0723e */ /* 0x000fe200048070ff */
[----:B------:R-:W-:Y:S01]  /*8080*/  HADD2.F32 R52, -RZ, R53.H0_H0 ;  /* 0x20000035ff347230 */ /* 0x000fe20000004100 */
[----:B------:R-:W-:Y:S01]  /*8090*/  F2FP.F16.E4M3.UNPACK_B R85, R85.H1 ;  /* 0x00000055ff55723e */ /* 0x000fe200030006ff */
        /* <DEDUP_REMOVED lines=17> */
[----:B------:R-:W-:Y:S01]  /*81b0*/  F2FP.SATFINITE.E4M3.F32.PACK_AB_MERGE_C R162, R179, R162, RZ ;  /* 0x000000a2b3a2723e */ /* 0x000fe200048070ff */
[----:B------:R-:W-:-:S02]  /*81c0*/  HADD2.F32 R160, -RZ, R159.H0_H0 ;  /* 0x2000009fffa07230 */ /* 0x000fc40000004100 */
[----:B------:R-:W-:Y:S01]  /*81d0*/  FFMA.FTZ R54, R54, R158, R163 ;  /* 0x0000009e36367223 */ /* 0x000fe200000100a3 */
[----:B------:R-:W-:Y:S01]  /*81e0*/  HADD2.F32 R51, -RZ, R81.H0_H0 ;  /* 0x20000051ff337230 */ /* 0x000fe20000004100 */
[----:B------:R-:W-:Y:S01]  /*81f0*/  F2FP.SATFINITE.E4M3.F32.PACK_AB_MERGE_C R86, R171, R86, R162 ;  /* 0x00000056ab56723e */ /* 0x000fe200048070a2 */
[----:B------:R-:W-:Y:S02]  /*8200*/  HADD2.F32 R158, -RZ, R85.H1_H1 ;  /* 0x30000055ff9e7230 */ /* 0x000fe40000004100 */
[-C--:B------:R-:W-:Y:S01]  /*8210*/  FMUL.FTZ R162, R156, R160.reuse ;  /* 0x000000a09ca27220 */ /* 0x080fe20000410000 */
[--C-:B------:R-:W-:Y:S02]  /*8220*/  HADD2.F32 R85, -RZ, R50.reuse.H0_H0 ;  /* 0x20000032ff557230 */ /* 0x100fe40000004100 */
[----:B------:R-:W-:Y:S01]  /*8230*/  FMUL.FTZ R163, R51, R160 ;  /* 0x000000a033a37220 */ /* 0x000fe20000410000 */
[----:B------:R-:W-:Y:S01]  /*8240*/  HADD2.F32 R81, -RZ, R81.H1_H1 ;  /* 0x30000051ff517230 */ /* 0x000fe20000004100 */
[-C--:B------:R-:W-:Y:S01]  /*8250*/  F2FP.F16.E4M3.UNPACK_B R168, R49.reuse.H1 ;  /* 0x00000031ffa8723e */ /* 0x080fe200030006ff */
[----:B------:R-:W-:Y:S01]  /*8260*/  HADD2.F32 R159, -RZ, R159.H1_H1 ;  /* 0x3000009fff9f7230 */ /* 0x000fe20000004100 */
[----:B------:R-:W-:Y:S01]  /*8270*/  F2FP.F16.E4M3.UNPACK_B R167, R49 ;  /* 0x00000031ffa7723e */ /* 0x000fe200020006ff */
[----:B------:R-:W-:-:S02]  /*8280*/  HADD2.F32 R160, -RZ, R50.H1_H1 ;  /* 0x30000032ffa07230 */ /* 0x000fc40000004100 */
[-C--:B------:R-:W-:Y:S01]  /*8290*/  FFMA.FTZ R50, R51, R85.reuse, -R162 ;  /* 0x0000005533327223 */ /* 0x080fe200000108a2 */
[----:B------:R-:W-:Y:S01]  /*82a0*/  FFMA.FTZ R51, R156, R85, R163 ;  /* 0x000000559c337223 */ /* 0x000fe200000100a3 */
[CC--:B------:R-:W-:Y:S01]  /*82b0*/  FMUL.FTZ R164, R158.reuse, R159.reuse ;  /* 0x0000009f9ea47220 */ /* 0x0c0fe20000410000 */
[C---:B------:R-:W-:Y:S01]  /*82c0*/  FMUL.FTZ R163, R81.reuse, R159 ;  /* 0x0000009f51a37220 */ /* 0x040fe20000410000 */
[----:B------:R-:W-:Y:S01]  /*82d0*/  F2FP.F16.E4M3.UNPACK_B R85, R83 ;  /* 0x00000053ff55723e */ /* 0x000fe200020006ff */
[--C-:B------:R-:W-:Y:S02]  /*82e0*/  HADD2.F32 R169, -RZ, R168.reuse.H0_H0 ;  /* 0x200000a8ffa97230 */ /* 0x100fe40000004100 */
[-C--:B------:R-:W-:Y:S01]  /*82f0*/  FFMA.FTZ R81, R81, R160.reuse, -R164 ;  /* 0x000000a051517223 */ /* 0x080fe200000108a4 */
[----:B------:R-:W-:Y:S01]  /*8300*/  FFMA.FTZ R156, R158, R160, R163 ;  /* 0x000000a09e9c7223 */ /* 0x000fe200000100a3 */
[----:B------:R-:W-:Y:S01]  /*8310*/  F2FP.F16.E4M3.UNPACK_B R160, R87.H1 ;  /* 0x00000057ffa0723e */ /* 0x000fe200030006ff */
[----:B------:R-:W-:Y:S01]  /*8320*/  HADD2.F32 R168, -RZ, R168.H1_H1 ;  /* 0x300000a8ffa87230 */ /* 0x000fe20000004100 */
[----:B------:R-:W-:-:S02]  /*8330*/  F2FP.F16.E4M3.UNPACK_B R83, R83.H1 ;  /* 0x00000053ff53723e */ /* 0x000fc400030006ff */
[----:B------:R-:W-:Y:S01]  /*8340*/  F2FP.F16.E4M3.UNPACK_B R159, R87 ;  /* 0x00000057ff9f723e */ /* 0x000fe200020006ff */
[----:B------:R-:W-:Y:S01]  /*8350*/  HADD2.F32 R163, -RZ, R160.H0_H0 ;  /* 0x200000a0ffa37230 */ /* 0x000fe20000004100 */
[-C--:B------:R-:W-:Y:S01]  /*8360*/  F2FP.F16.E4M3.UNPACK_B R165, R48.reuse.H1 ;  /* 0x00000030ffa5723e */ /* 0x080fe200030006ff */
[----:B------:R-:W-:Y:S01]  /*8370*/  HADD2.F32 R158, -RZ, R83.H0_H0 ;  /* 0x20000053ff9e7230 */ /* 0x000fe20000004100 */
[----:B------:R-:W-:Y:S01]  /*8380*/  F2FP.F16.E4M3.UNPACK_B R164, R48 ;  /* 0x00000030ffa4723e */ /* 0x000fe200020006ff */
[----:B------:R-:W-:Y:S02]  /*8390*/  HADD2.F32 R162, -RZ, R159.H0_H0 ;  /* 0x2000009fffa27230 */ /* 0x000fe40000004100 */
[-C--:B------:R-:W-:Y:S01]  /*83a0*/  FMUL.FTZ R173, R163, R169.reuse ;  /* 0x000000a9a3ad7220 */ /* 0x080fe20000410000 */
[----:B------:R-:W-:Y:S02]  /*83b0*/  HADD2.F32 R48, -RZ, R167.H0_H0 ;  /* 0x200000a7ff307230 */ /* 0x000fe40000004100 */
[----:B------:R-:W-:Y:S01]  /*83c0*/  FMUL.FTZ R172, R158, R169 ;  /* 0x000000a99eac7220 */ /* 0x000fe20000410000 */
[----:B------:R-:W-:Y:S01]  /*83d0*/  HADD2.F32 R166, -RZ, R165.H0_H0 ;  /* 0x200000a5ffa67230 */ /* 0x000fe20000004100 */
[----:B------:R-:W-:Y:S01]  /*83e0*/  F2FP.SATFINITE.E4M3.F32.PACK_AB_MERGE_C R50, R81, R50, RZ ;  /* 0x000000325132723e */ /* 0x000fe200048070ff */
[----:B------:R-:W-:-:S02]  /*83f0*/  HADD2.F32 R87, -RZ, R85.H0_H0 ;  /* 0x20000055ff577230 */ /* 0x000fc40000004100 */
[----:B------:R-:W-:Y:S01]  /*8400*/  FMUL.FTZ R170, R162, R48 ;  /* 0x00000030a2aa7220 */ /* 0x000fe20000410000 */
[----:B------:R-:W-:Y:S02]  /*8410*/  HADD2.F32 R49, -RZ, R164.H0_H0 ;  /* 0x200000a4ff317230 */ /* 0x000fe40000004100 */
[----:B------:R-:W-:Y:S01]  /*8420*/  FFMA.FTZ R173, R158, R166, -R173 ;  /* 0x000000a69ead7223 */ /* 0x000fe200000108ad */
[----:B------:R-:W-:Y:S02]  /*8430*/  HADD2.F32 R160, -RZ, R160.H1_H1 ;  /* 0x300000a0ffa07230 */ /* 0x000fe40000004100 */
[----:B------:R-:W-:Y:S01]  /*8440*/  FMUL.FTZ R171, R87, R48 ;  /* 0x0000003057ab7220 */ /* 0x000fe20000410000 */
[----:B------:R-:W-:Y:S02]  /*8450*/  HADD2.F32 R83, -RZ, R83.H1_H1 ;  /* 0x30000053ff537230 */ /* 0x000fe40000004100 */
[----:B------:R-:W-:Y:S01]  /*8460*/  FFMA.FTZ R172, R163, R166, R172 ;  /* 0x000000a6a3ac7223 */ /* 0x000fe200000100ac */
[----:B------:R-:W-:-:S02]  /*8470*/  HADD2.F32 R159, -RZ, R159.H1_H1 ;  /* 0x3000009fff9f7230 */ /* 0x000fc40000004100 */
[-C--:B------:R-:W-:Y:S01]  /*8480*/  FFMA.FTZ R48, R87, R49.reuse, -R170 ;  /* 0x0000003157307223 */ /* 0x080fe200000108aa */
[----:B------:R-:W-:Y:S02]  /*8490*/  HADD2.F32 R158, -RZ, R167.H1_H1 ;  /* 0x300000a7ff9e7230 */ /* 0x000fe40000004100 */
[-C--:B------:R-:W-:Y:S01]  /*84a0*/  FMUL.FTZ R166, R160, R168.reuse ;  /* 0x000000a8a0a67220 */ /* 0x080fe20000410000 */
[----:B------:R-:W-:Y:S02]  /*84b0*/  HADD2.F32 R165, -RZ, R165.H1_H1 ;  /* 0x300000a5ffa57230 */ /* 0x000fe40000004100 */
[----:B------:R-:W-:Y:S01]  /*84c0*/  FMUL.FTZ R87, R83, R168 ;  /* 0x000000a853577220 */ /* 0x000fe20000410000 */
[----:B------:R-:W-:Y:S02]  /*84d0*/  HADD2.F32 R85, -RZ, R85.H1_H1 ;  /* 0x30000055ff557230 */ /* 0x000fe40000004100 */
[----:B------:R-:W-:Y:S01]  /*84e0*/  FFMA.FTZ R49, R162, R49, R171 ;  /* 0x00000031a2317223 */ /* 0x000fe200000100ab */
[----:B------:R-:W-:-:S02]  /*84f0*/  HADD2.F32 R164, -RZ, R164.H1_H1 ;  /* 0x300000a4ffa47230 */ /* 0x000fc40000004100 */
[-C--:B------:R-:W-:Y:S01]  /*8500*/  FMUL.FTZ R162, R159, R158.reuse ;  /* 0x0000009e9fa27220 */ /* 0x080fe20000410000 */
[-C--:B------:R-:W-:Y:S01]  /*8510*/  FFMA.FTZ R166, R83, R165.reuse, -R166 ;  /* 0x000000a553a67223 */ /* 0x080fe200000108a6 */
[C---:B------:R-:W-:Y:S01]  /*8520*/  FMUL.FTZ R158, R85.reuse, R158 ;  /* 0x0000009e559e7220 */ /* 0x040fe20000410000 */
[----:B------:R-:W-:Y:S01]  /*8530*/  FFMA.FTZ R87, R160, R165, R87 ;  /* 0x000000a5a0577223 */ /* 0x000fe20000010057 */
[-C--:B------:R-:W-:Y:S01]  /*8540*/  FFMA.FTZ R85, R85, R164.reuse, -R162 ;  /* 0x000000a455557223 */ /* 0x080fe200000108a2 */
[----:B------:R-:W-:Y:S01]  /*8550*/  F2FP.SATFINITE.E4M3.F32.PACK_AB_MERGE_C R51, R156, R51, RZ ;  /* 0x000000339c33723e */ /* 0x000fe200048070ff */
[----:B------:R-:W-:Y:S01]  /*8560*/  FFMA.FTZ R158, R159, R164, R158 ;  /* 0x000000a49f9e7223 */ /* 0x000fe2000001009e */
[----:B------:R-:W-:Y:S02]  /*8570*/  F2FP.SATFINITE.E4M3.F32.PACK_AB_MERGE_C R166, R166, R173, RZ ;  /* 0x000000ada6a6723e */ /* 0x000fe400048070ff */
[----:B------:R-:W-:Y:S02]  /*8580*/  F2FP.SATFINITE.E4M3.F32.PACK_AB_MERGE_C R87, R87, R172, RZ ;  /* 0x000000ac5757723e */ /* 0x000fe400048070ff */
[----:B------:R-:W-:-:S02]  /*8590*/  F2FP.SATFINITE.E4M3.F32.PACK_AB_MERGE_C R83, R85, R48, R166 ;  /* 0x000000305553723e */ /* 0x000fc400048070a6 */
[----:B------:R-:W-:Y:S02]  /*85a0*/  F2FP.SATFINITE.E4M3.F32.PACK_AB_MERGE_C R81, R55, R52, R50 ;  /* 0x000000343751723e */ /* 0x000fe40004807032 */
[----:B------:R-:W-:Y:S02]  /*85b0*/  F2FP.SATFINITE.E4M3.F32.PACK_AB_MERGE_C R85, R54, R53, R51 ;  /* 0x000000353655723e */ /* 0x000fe40004807033 */
[----:B------:R-:W-:-:S07]  /*85c0*/  F2FP.SATFINITE.E4M3.F32.PACK_AB_MERGE_C R87, R158, R49, R87 ;  /* 0x000000319e57723e */ /* 0x000fce0004807057 */
.L_x_7545:
[----:B------:R-:W-:Y:S05]  /*85d0*/  BSYNC B2 ;  /* 0x0000000000027941 */ /* 0x000fea0003800000 */
.L_x_7544:
        /* <DEDUP_REMOVED lines=11> */
.L_x_7543:
[----:B------:R-:W-:Y:S05]  /*8690*/  BSYNC B1 ;  /* 0x0000000000017941 */ /* 0x000fea0003800000 */
.L_x_7542:
[----:B-1----:R-:W-:Y:S01]  /*86a0*/  VIADD R49, R228, 0x40 ;  /* 0x00000040e4317836 */ /* 0x002fe20000000000 */
[----:B------:R-:W-:Y:S04]  /*86b0*/  BSSY B1, `(.L_x_7546) ;  /* 0x000010b000017945 */ /* 0x000fe80003800000 */
[----:B------:R-:W-:-:S13]  /*86c0*/  ISETP.GE.OR P3, PT, R49, R118, P0 ;  /* 0x000000763100720c */ /* 0x000fda0000766670 */
[----:B------:R-:W-:Y:S05]  /*86d0*/  @P3 BRA `(.L_x_7547) ;  /* 0x0000001000203947 */ /* 0x000fea0003800000 */
[----:B------:R-:W3:Y:S01]  /*86e0*/  LDL R50, [R1+0x78] ;  /* 0x0000780001327983 */ /* 0x000ee20000100800 */
[----:B------:R-:W-:-:S05]  /*86f0*/  VIADD R48, R228, 0x40 ;  /* 0x00000040e4307836 */ /* 0x000fca0000000000 */
[----:B------:R-:W-:Y:S02]  /*8700*/  SHF.R.S32.HI R48, RZ, 0x1f, R48 ;  /* 0x0000001fff307819 */ /* 0x000fe40000011430 */
[----:B------:R-:W-:-:S03]  /*8710*/  ISETP.NE.AND P6, PT, R0, RZ, PT ;  /* 0x000000ff0000720c */ /* 0x000fc60003fc5270 */
[----:B--2---:R-:W-:-:S04]  /*8720*/  IMAD R48, R48, R128, RZ ;  /* 0x0000008030307224 */ /* 0x004fc800078e02ff */
[C---:B------:R-:W-:Y:S01]  /*8730*/  IMAD R83, R49.reuse, R129, R48 ;  /* 0x0000008131537224 */ /* 0x040fe200078e0230 */
[----:B------:R-:W-:Y:S01]  /*8740*/  SEL R48, R120, R145, !P6 ;  /* 0x0000009178307207 */ /* 0x000fe20007000000 */
[----:B------:R-:W-:-:S03]  /*8750*/  IMAD.WIDE.U32 R80, R49, R128, R126 ;  /* 0x0000008031507225 */ /* 0x000fc600078e007e */
[----:B------:R-:W-:Y:S01]  /*8760*/  SHF.R.S32.HI R49, RZ, 0x1f, R48 ;  /* 0x0000001fff317819 */ /* 0x000fe20000011430 */
[C---:B------:R-:W-:Y:S01]  /*8770*/  VIADD R52, R228.reuse, 0x40 ;  /* 0x00000040e4347836 */ /* 0x040fe20000000000 */
[----:B------:R-:W-:Y:S02]  /*8780*/  IADD3 R51, R228, 0x40, RZ ;  /* 0x00000040e4337810 */ /* 0x000fe40007ffe0ff */
[----:B------:R-:W-:Y:S01]  /*8790*/  LEA.HI R48, R49, R48, RZ, 0x5 ;  /* 0x0000003031307211 */ /* 0x000fe200078f28ff */
[----:B------:R-:W-:Y:S02]  /*87a0*/  IMAD.SHL.U32 R52, R52, 0x80, RZ ;  /* 0x0000008034347824 */ /* 0x000fe400078e00ff */
[----:B------:R-:W-:Y:S01]  /*87b0*/  IMAD.SHL.U32 R51, R51, 0x80, RZ ;  /* 0x0000008033337824 */ /* 0x000fe200078e00ff */
[----:B------:R-:W-:Y:S02]  /*87c0*/  LEA.HI.SX32 R48, R48, R35, 0x1b ;  /* 0x0000002330307211 */ /* 0x000fe400078fdaff */
[----:B------:R-:W-:-:S02]  /*87d0*/  LOP3.LUT R52, R52, 0x380, RZ, 0xc0, !PT ;  /* 0x0000038034347812 */ /* 0x000fc400078ec0ff */
[----:B------:R-:W-:Y:S01]  /*87e0*/  LOP3.LUT R51, R51, 0x380, RZ, 0xc0, !PT ;  /* 0x0000038033337812 */ /* 0x000fe200078ec0ff */
[----:B------:R-:W-:-:S03]  /*87f0*/  IMAD.SHL.U32 R85, R48, 0x10, RZ ;  /* 0x0000001030557824 */ /* 0x000fc600078e00ff */
[----:B------:R-:W-:Y:S02]  /*8800*/  SHF.R.U32.HI R51, RZ, 0x3, R51 ;  /* 0x00000003ff337819 */ /* 0x000fe40000011633 */
[----:B------:R-:W-:-:S04]  /*8810*/  LOP3.LUT R48, R52, 0x70, R85, 0xf8, !PT ;  /* 0x0000007034307812 */ /* 0x000fc800078ef855 */
[----:B------:R-:W-:Y:S01]  /*8820*/  LOP3.LUT R48, R48, R51, RZ, 0x3c, !PT ;  /* 0x0000003330307212 */ /* 0x000fe200078e3cff */
[----:B------:R-:W-:-:S04]  /*8830*/  IMAD R49, R17, 0x7000, R115 ;  /* 0x0000700011317824 */ /* 0x000fc800078e0273 */
[----:B------:R-:W-:Y:S01]  /*8840*/  IMAD.IADD R49, R16, 0x1, R49 ;  /* 0x0000000110317824 */ /* 0x000fe200078e0231 */
[----:B------:R-:W-:Y:S01]  /*8850*/  IADD3 R82, P3, P4, R44, R80, R36 ;  /* 0x000000502c527210 */ /* 0x000fe20007c7e024 */
[----:B------:R-:W-:Y:S01]  /*8860*/  IMAD.IADD R83, R81, 0x1, R83 ;  /* 0x0000000151537824 */ /* 0x000fe200078e0253 */
[----:B------:R-:W-:Y:S04]  /*8870*/  BSSY B2, `(.L_x_7548) ;  /* 0x00000e3000027945 */ /* 0x000fe80003800000 */
[----:B------:R-:W-:Y:S01]  /*8880*/  IADD3.X R86, R38, R83, R37, P3, P4 ;  /* 0x0000005326567210 */ /* 0x000fe20001fe8425 */
        /* <DEDUP_REMOVED lines=14> */
[----:B------:R-:W-:Y:S02]  /*8970*/  SHF.R.U32.HI R158, RZ, 0x10, R59 ;  /* 0x00000010ff9e7819 */ /* 0x000fe4000001163b */
[----:B------:R-:W-:Y:S02]  /*8980*/  LOP3.LUT R84, R59, 0xff, RZ, 0xc0, !PT ;  /* 0x000000ff3b547812 */ /* 0x000fe400078ec0ff */
[----:B------:R-:W-:Y:S02]  /*8990*/  SHF.R.U32.HI R135, RZ, 0x8, R63 ;  /* 0x00000008ff877819 */ /* 0x000fe4000001163f */
[----:B------:R-:W-:Y:S02]  /*89a0*/  SHF.R.U32.HI R59, RZ, 0x18, R59 ;  /* 0x00000018ff3b7819 */ /* 0x000fe4000001163b */
[----:B------:R-:W-:Y:S01]  /*89b0*/  SHF.R.U32.HI R156, RZ, 0x10, R63 ;  /* 0x00000010ff9c7819 */ /* 0x000fe2000001163f */
[----:B------:R-:W-:Y:S01]  /*89c0*/  IMAD.SHL.U32 R62, R135, 0x100, RZ ;  /* 0x00000100873e7824 */ /* 0x000fe200078e00ff */
[----:B------:R-:W-:-:S02]  /*89d0*/  LOP3.LUT R134, R63, 0xff, RZ, 0xc0, !PT ;  /* 0x000000ff3f867812 */ /* 0x000fc400078ec0ff */
[----:B------:R-:W-:Y:S02]  /*89e0*/  SHF.R.U32.HI R63, RZ, 0x18, R63 ;  /* 0x00000018ff3f7819 */ /* 0x000fe4000001163f */
[--C-:B------:R-:W-:Y:S02]  /*89f0*/  SHF.R.U32.HI R155, RZ, 0x8, R61.reuse ;  /* 0x00000008ff9b7819 */ /* 0x100fe4000001163d */
[----:B------:R-:W-:Y:S01]  /*8a00*/  LOP3.LUT R49, R49, 0xff00, R48, 0xf8, !PT ;  /* 0x0000ff0031317812 */ /* 0x000fe200078ef830 */
[----:B------:R-:W-:Y:S01]  /*8a10*/  IMAD.SHL.U32 R48, R157, 0x100, RZ ;  /* 0x000001009d307824 */ /* 0x000fe200078e00ff */
[--C-:B------:R-:W-:Y:S02]  /*8a20*/  SHF.R.U32.HI R58, RZ, 0x10, R61.reuse ;  /* 0x00000010ff3a7819 */ /* 0x100fe4000001163d */
[----:B------:R-:W-:Y:S02]  /*8a30*/  LOP3.LUT R87, R61, 0xff, RZ, 0xc0, !PT ;  /* 0x000000ff3d577812 */ /* 0x000fe400078ec0ff */
[----:B------:R-:W-:Y:S01]  /*8a40*/  SHF.R.U32.HI R154, RZ, 0x18, R61 ;  /* 0x00000018ff9a7819 */ /* 0x000fe2000001163d */
[----:B--2---:R-:W-:Y:S01]  /*8a50*/  IMAD.MOV.U32 R61, RZ, RZ, R52 ;  /* 0x000000ffff3d7224 */ /* 0x004fe200078e0034 */
[----:B------:R-:W-:Y:S01]  /*8a60*/  PRMT R59, R59, 0x654, R84 ;  /* 0x000006543b3b7816 */ /* 0x000fe20000000054 */
[----:B------:R-:W-:Y:S01]  /*8a70*/  IMAD.SHL.U32 R52, R155, 0x100, RZ ;  /* 0x000001009b347824 */ /* 0x000fe200078e00ff */
[----:B------:R-:W-:-:S02]  /*8a80*/  PRMT R63, R63, 0x654, R134 ;  /* 0x000006543f3f7816 */ /* 0x000fc40000000086 */
[----:B------:R-:W-:Y:S01]  /*8a90*/  SHF.R.U32.HI R161, RZ, 0x10, R57 ;  /* 0x00000010ffa17819 */ /* 0x000fe20000011639 */
[----:B------:R-:W-:Y:S01]  /*8aa0*/  IMAD.MOV.U32 R57, RZ, RZ, R50 ;  /* 0x000000ffff397224 */ /* 0x000fe200078e0032 */
[----:B------:R-:W-:Y:S02]  /*8ab0*/  PRMT R87, R154, 0x654, R87 ;  /* 0x000006549a577816 */ /* 0x000fe40000000057 */
[----:B------:R-:W-:Y:S01]  /*8ac0*/  LOP3.LUT R59, R59, 0xff00, R48, 0xf8, !PT ;  /* 0x0000ff003b3b7812 */ /* 0x000fe200078ef830 */
[----:B------:R-:W-:Y:S01]  /*8ad0*/  IMAD.U32 R48, R158, 0x10000, RZ ;  /* 0x000100009e307824 */ /* 0x000fe200078e00ff */
[----:B------:R-:W-:Y:S01]  /*8ae0*/  LOP3.LUT R154, R63, 0xff00, R62, 0xf8, !PT ;  /* 0x0000ff003f9a7812 */ /* 0x000fe200078ef83e */
[----:B------:R-:W-:Y:S01]  /*8af0*/  IMAD.U32 R50, R161, 0x10000, RZ ;  /* 0x00010000a1327824 */ /* 0x000fe200078e00ff */
[----:B------:R-:W-:Y:S02]  /*8b00*/  F2FP.F16.E4M3.UNPACK_B R135, R153.H1 ;  /* 0x00000099ff87723e */ /* 0x000fe400030006ff */
[----:B------:R-:W-:-:S02]  /*8b10*/  F2FP.F16.E4M3.UNPACK_B R84, R61.H1 ;  /* 0x0000003dff54723e */ /* 0x000fc400030006ff */
[----:B------:R-:W-:Y:S02]  /*8b20*/  F2FP.F16.E4M3.UNPACK_B R62, R60.H1 ;  /* 0x0000003cff3e723e */ /* 0x000fe400030006ff */
[----:B------:R-:W-:Y:S01]  /*8b30*/  LOP3.LUT R155, R87, 0xff00, R52, 0xf8, !PT ;  /* 0x0000ff00579b7812 */ /* 0x000fe200078ef834 */
[----:B------:R-:W-:Y:S01]  /*8b40*/  HADD2.F32 R52, -RZ, R135.H0_H0 ;  /* 0x20000087ff347230 */ /* 0x000fe20000004100 */
[----:B------:R-:W-:Y:S01]  /*8b50*/  F2FP.F16.E4M3.UNPACK_B R87, R151.H1 ;  /* 0x00000097ff57723e */ /* 0x000fe200030006ff */
[----:B------:R-:W-:Y:S01]  /*8b60*/  HADD2.F32 R63, -RZ, R84.H0_H0 ;  /* 0x20000054ff3f7230 */ /* 0x000fe20000004100 */
[----:B------:R-:W-:Y:S01]  /*8b70*/  LOP3.LUT R48, R59, 0xff0000, R48, 0xf8, !PT ;  /* 0x00ff00003b307812 */ /* 0x000fe200078ef830 */
[----:B------:R-:W-:Y:S01]  /*8b80*/  HADD2.F32 R59, -RZ, R62.H0_H0 ;  /* 0x2000003eff3b7230 */ /* 0x000fe20000004100 */
[----:B------:R-:W-:Y:S01]  /*8b90*/  LOP3.LUT R50, R49, 0xff0000, R50, 0xf8, !PT ;  /* 0x00ff000031327812 */ /* 0x000fe200078ef832 */
[----:B------:R-:W-:Y:S01]  /*8ba0*/  IMAD.U32 R49, R156, 0x10000, RZ ;  /* 0x000100009c317824 */ /* 0x000fe200078e00ff */
[----:B------:R-:W-:Y:S01]  /*8bb0*/  SHF.L.U32 R58, R58, 0x10, RZ ;  /* 0x000000103a3a7819 */ /* 0x000fe200000006ff */
[----:B------:R-:W-:-:S02]  /*8bc0*/  HADD2.F32 R134, -RZ, R87.H0_H0 ;  /* 0x20000057ff867230 */ /* 0x000fc40000004100 */
[-C--:B------:R-:W-:Y:S01]  /*8bd0*/  FMUL.FTZ R156, R63, R52.reuse ;  /* 0x000000343f9c7220 */ /* 0x080fe20000410000 */
[----:B------:R-:W-:Y:S01]  /*8be0*/  FMUL.FTZ R158, R59, R52 ;  /* 0x000000343b9e7220 */ /* 0x000fe20000410000 */
[----:B------:R-:W-:Y:S02]  /*8bf0*/  LOP3.LUT R52, R155, 0xff0000, R58, 0xf8, !PT ;  /* 0x00ff00009b347812 */ /* 0x000fe400078ef83a */
        /* <DEDUP_REMOVED lines=10> */
[----:B------:R-:W-:Y:S01]  /*8ca0*/  F2FP.F16.E4M3.UNPACK_B R84, R60 ;  /* 0x0000003cff54723e */ /* 0x000fe200020006ff */
[----:B------:R-:W-:-:S02]  /*8cb0*/  HADD2.F32 R155, -RZ, R153.H0_H0 ;  /* 0x20000099ff9b7230 */ /* 0x000fc40000004100 */
[-C--:B------:R-:W-:Y:S01]  /*8cc0*/  FMUL.FTZ R156, R63, R134.reuse ;  /* 0x000000863f9c7220 */ /* 0x080fe20000410000 */
[----:B------:R-:W-:Y:S02]  /*8cd0*/  HADD2.F32 R153, -RZ, R153.H1_H1 ;  /* 0x30000099ff997230 */ /* 0x000fe40000004100 */
[----:B------:R-:W-:Y:S01]  /*8ce0*/  FMUL.FTZ R60, R135, R134 ;  /* 0x00000086873c7220 */ /* 0x000fe20000410000 */
[----:B------:R-:W-:Y:S02]  /*8cf0*/  HADD2.F32 R134, -RZ, R87.H0_H0 ;  /* 0x20000057ff867230 */ /* 0x000fe40000004100 */
[----:B------:R-:W-:Y:S02]  /*8d00*/  HADD2.F32 R62, -RZ, R84.H0_H0 ;  /* 0x20000054ff3e7230 */ /* 0x000fe40000004100 */
[-C--:B------:R-:W-:Y:S01]  /*8d10*/  FFMA.FTZ R61, R63, R154.reuse, -R60 ;  /* 0x0000009a3f3d7223 */ /* 0x080fe2000001083c */
[----:B------:R-:W-:Y:S01]  /*8d20*/  FFMA.FTZ R60, R135, R154, R156 ;  /* 0x0000009a873c7223 */ /* 0x000fe2000001009c */
[----:B------:R-:W-:-:S02]  /*8d30*/  HADD2.F32 R63, -RZ, R151.H0_H0 ;  /* 0x20000097ff3f7230 */ /* 0x000fc40000004100 */
[-C--:B------:R-:W-:Y:S01]  /*8d40*/  FMUL.FTZ R157, R134, R155.reuse ;  /* 0x0000009b869d7220 */ /* 0x080fe20000410000 */
[----:B------:R-:W-:Y:S02]  /*8d50*/  HADD2.F32 R135, -RZ, R87.H1_H1 ;  /* 0x30000057ff877230 */ /* 0x000fe40000004100 */
[C---:B------:R-:W-:Y:S01]  /*8d60*/  FMUL.FTZ R155, R62.reuse, R155 ;  /* 0x0000009b3e9b7220 */ /* 0x040fe20000410000 */
[----:B------:R-:W-:Y:S01]  /*8d70*/  HADD2.F32 R84, -RZ, R84.H1_H1 ;  /* 0x30000054ff547230 */ /* 0x000fe20000004100 */
[----:B------:R-:W-:Y:S01]  /*8d80*/  F2FP.F16.E4M3.UNPACK_B R156, R152.H1 ;  /* 0x00000098ff9c723e */ /* 0x000fe200030006ff */
[----:B------:R-:W-:Y:S01]  /*8d90*/  HADD2.F32 R154, -RZ, R151.H1_H1 ;  /* 0x30000097ff9a7230 */ /* 0x000fe20000004100 */
[----:B------:R-:W-:Y:S01]  /*8da0*/  F2FP.F16.E4M3.UNPACK_B R151, R54.H1 ;  /* 0x00000036ff97723e */ /* 0x000fe200030006ff */
[-C--:B------:R-:W-:Y:S01]  /*8db0*/  FFMA.FTZ R62, R62, R63.reuse, -R157 ;  /* 0x0000003f3e3e7223 */ /* 0x080fe2000001089d */
[----:B------:R-:W-:Y:S01]  /*8dc0*/  FFMA.FTZ R63, R134, R63, R155 ;  /* 0x0000003f863f7223 */ /* 0x000fe2000001009b */
[-C--:B------:R-:W-:Y:S01]  /*8dd0*/  FMUL.FTZ R87, R135, R153.reuse ;  /* 0x0000009987577220 */ /* 0x080fe20000410000 */
        /* <DEDUP_REMOVED lines=24> */
[----:B------:R-:W-:Y:S02]  /*8f60*/  HADD2.F32 R153, -RZ, R152.H0_H0 ;  /* 0x20000098ff997230 */ /* 0x000fe40000004100 */
[----:B------:R-:W-:Y:S01]  /*8f70*/  FFMA.FTZ R159, R151, R155, R156 ;  /* 0x0000009b979f7223 */ /* 0x000fe2000001009c */
[----:B------:R-:W-:Y:S01]  /*8f80*/  HADD2.F32 R54, -RZ, R57.H0_H0 ;  /* 0x20000039ff367230 */ /* 0x000fe20000004100 */
[----:B------:R-:W-:Y:S01]  /*8f90*/  F2FP.SATFINITE.E4M3.F32.PACK_AB_MERGE_C R58, R61, R58, RZ ;  /* 0x0000003a3d3a723e */ /* 0x000fe200048070ff */
[----:B------:R-:W-:Y:S01]  /*8fa0*/  HADD2.F32 R135, -RZ, R134.H0_H0 ;  /* 0x20000086ff877230 */ /* 0x000fe20000004100 */
[----:B------:R-:W-:Y:S01]  /*8fb0*/  F2FP.SATFINITE.E4M3.F32.PACK_AB_MERGE_C R60, R60, R59, RZ ;  /* 0x0000003b3c3c723e */ /* 0x000fe200048070ff */
[----:B------:R-:W-:-:S02]  /*8fc0*/  HADD2.F32 R152, -RZ, R152.H1_H1 ;  /* 0x30000098ff987230 */ /* 0x000fc40000004100 */
[CC--:B------:R-:W-:Y:S01]  /*8fd0*/  FMUL.FTZ R154, R54.reuse, R153.reuse ;  /* 0x00000099369a7220 */ /* 0x0c0fe20000410000 */
[----:B------:R-:W-:Y:S02]  /*8fe0*/  HADD2.F32 R57, -RZ, R57.H1_H1 ;  /* 0x30000039ff397230 */ /* 0x000fe40000004100 */
[----:B------:R-:W-:Y:S01]  /*8ff0*/  FMUL.FTZ R155, R135, R153 ;  /* 0x00000099879b7220 */ /* 0x000fe20000410000 */
[----:B------:R-:W-:Y:S01]  /*9000*/  HADD2.F32 R151, -RZ, R150.H0_H0 ;  /* 0x20000096ff977230 */ /* 0x000fe20000004100 */
[----:B------:R-:W-:Y:S01]  /*9010*/  F2FP.SATFINITE.E4M3.F32.PACK_AB_MERGE_C R59, R87, R62, R58 ;  /* 0x0000003e573b723e */ /* 0x000fe2000480703a */
[----:B------:R-:W-:Y:S02]  /*9020*/  HADD2.F32 R134, -RZ, R134.H1_H1 ;  /* 0x30000086ff867230 */ /* 0x000fe40000004100 */
[----:B------:R-:W-:Y:S01]  /*9030*/  FMUL.FTZ R153, R57, R152 ;  /* 0x0000009839997220 */ /* 0x000fe20000410000 */
[----:B------:R-:W-:Y:S01]  /*9040*/  HADD2.F32 R150, -RZ, R150.H1_H1 ;  /* 0x30000096ff967230 */ /* 0x000fe20000004100 */
[----:B------:R-:W-:Y:S01]  /*9050*/  F2FP.F16.E4M3.UNPACK_B R62, R52 ;  /* 0x00000034ff3e723e */ /* 0x000fe200020006ff */
[----:B------:R-:W-:Y:S01]  /*9060*/  FFMA.FTZ R155, R54, R151, -R155 ;  /* 0x00000097369b7223 */ /* 0x000fe2000001089b */
[C---:B------:R-:W-:Y:S01]  /*9070*/  FMUL.FTZ R156, R134.reuse, R152 ;  /* 0x00000098869c7220 */ /* 0x040fe20000410000 */
[----:B------:R-:W-:Y:S01]  /*9080*/  F2FP.F16.E4M3.UNPACK_B R61, R56 ;  /* 0x00000038ff3d723e */ /* 0x000fe200020006ff */
        /* <DEDUP_REMOVED lines=26> */
[--C-:B------:R-:W-:Y:S01]  /*9230*/  HADD2.F32 R87, -RZ, R84.reuse.H0_H0 ;  /* 0x20000054ff577230 */ /* 0x100fe20000004100 */
[----:B------:R-:W-:Y:S01]  /*9240*/  F2FP.F16.E4M3.UNPACK_B R50, R50.H1 ;  /* 0x00000032ff32723e */ /* 0x000fe200030006ff */
[--C-:B------:R-:W-:Y:S01]  /*9250*/  HADD2.F32 R134, -RZ, R135.reuse.H0_H0 ;  /* 0x20000087ff867230 */ /* 0x100fe20000004100 */
[----:B------:R-:W-:Y:S01]  /*9260*/  F2FP.SATFINITE.E4M3.F32.PACK_AB_MERGE_C R158, R159, R158, RZ ;  /* 0x0000009e9f9e723e */ /* 0x000fe200048070ff */
[----:B------:R-:W-:Y:S01]  /*9270*/  HADD2.F32 R84, -RZ, R84.H1_H1 ;  /* 0x30000054ff547230 */ /* 0x000fe20000004100 */
[----:B------:R-:W-:Y:S01]  /*9280*/  F2FP.SATFINITE.E4M3.F32.PACK_AB_MERGE_C R57, R157, R160, RZ ;  /* 0x000000a09d39723e */ /* 0x000fe200048070ff */
        /* <DEDUP_REMOVED lines=8> */
[----:B------:R-:W-:Y:S01]  /*9310*/  F2FP.SATFINITE.E4M3.F32.PACK_AB_MERGE_C R54, R153, R54, R158 ;  /* 0x000000369936723e */ /* 0x000fe2000480709e */
[-C--:B------:R-:W-:Y:S01]  /*9320*/  FFMA.FTZ R50, R62, R56.reuse, -R151 ;  /* 0x000000383e327223 */ /* 0x080fe20000010897 */
[----:B------:R-:W-:Y:S01]  /*9330*/  FFMA.FTZ R56, R87, R56, R150 ;  /* 0x0000003857387223 */ /* 0x000fe20000010096 */
[-C--:B------:R-:W-:Y:S01]  /*9340*/  FFMA.FTZ R157, R63, R134.reuse, -R152 ;  /* 0x000000863f9d7223 */ /* 0x080fe20000010898 */
[----:B------:R-:W-:Y:S01]  /*9350*/  F2FP.F16.E4M3.UNPACK_B R62, R51 ;  /* 0x00000033ff3e723e */ /* 0x000fe200020006ff */
[----:B------:R-:W-:Y:S01]  /*9360*/  FFMA.FTZ R159, R84, R134, R135 ;  /* 0x00000086549f7223 */ /* 0x000fe20000010087 */
[----:B------:R-:W-:-:S02]  /*9370*/  F2FP.F16.E4M3.UNPACK_B R87, R55 ;  /* 0x00000037ff57723e */ /* 0x000fc400020006ff */
[----:B------:R-:W-:Y:S02]  /*9380*/  F2FP.F16.E4M3.UNPACK_B R152, R49 ;  /* 0x00000031ff98723e */ /* 0x000fe400020006ff */
[----:B------:R-:W-:Y:S01]  /*9390*/  F2FP.F16.E4M3.UNPACK_B R84, R55.H1 ;  /* 0x00000037ff54723e */ /* 0x000fe200030006ff */
[----:B------:R-:W-:Y:S01]  /*93a0*/  HADD2.F32 R55, -RZ, R62.H0_H0 ;  /* 0x2000003eff377230 */ /* 0x000fe20000004100 */
[----:B------:R-:W-:Y:S01]  /*93b0*/  F2FP.F16.E4M3.UNPACK_B R153, R49.H1 ;  /* 0x00000031ff99723e */ /* 0x000fe200030006ff */
[----:B------:R-:W-:Y:S01]  /*93c0*/  HADD2.F32 R134, -RZ, R87.H0_H0 ;  /* 0x20000057ff867230 */ /* 0x000fe20000004100 */
[----:B------:R-:W-:Y:S01]  /*93d0*/  F2FP.F16.E4M3.UNPACK_B R51, R51.H1 ;  /* 0x00000033ff33723e */ /* 0x000fe200030006ff */
[----:B------:R-:W-:Y:S01]  /*93e0*/  HADD2.F32 R154, -RZ, R152.H0_H0 ;  /* 0x20000098ff9a7230 */ /* 0x000fe20000004100 */
[----:B------:R-:W-:Y:S01]  /*93f0*/  F2FP.SATFINITE.E4M3.F32.PACK_AB_MERGE_C R57, R156, R155, R57 ;  /* 0x0000009b9c39723e */ /* 0x000fe20004807039 */
[----:B------:R-:W-:Y:S01]  /*9400*/  HADD2.F32 R155, -RZ, R153.H0_H0 ;  /* 0x20000099ff9b7230 */ /* 0x000fe20000004100 */
[-C--:B------:R-:W-:Y:S01]  /*9410*/  F2FP.F16.E4M3.UNPACK_B R49, R48.reuse ;  /* 0x00000030ff31723e */ /* 0x080fe200020006ff */
[----:B------:R-:W-:Y:S01]  /*9420*/  HADD2.F32 R63, -RZ, R51.H0_H0 ;  /* 0x20000033ff3f7230 */ /* 0x000fe20000004100 */
[----:B------:R-:W-:Y:S01]  /*9430*/  F2FP.F16.E4M3.UNPACK_B R135, R48.H1 ;  /* 0x00000030ff87723e */ /* 0x000fe200030006ff */
[----:B------:R-:W-:-:S02]  /*9440*/  HADD2.F32 R48, -RZ, R84.H0_H0 ;  /* 0x20000054ff307230 */ /* 0x000fc40000004100 */
[-C--:B------:R-:W-:Y:S01]  /*9450*/  FMUL.FTZ R156, R134, R154.reuse ;  /* 0x0000009a869c7220 */ /* 0x080fe20000410000 */
[----:B------:R-:W-:Y:S01]  /*9460*/  FMUL.FTZ R161, R55, R154 ;  /* 0x0000009a37a17220 */ /* 0x000fe20000410000 */
[----:B------:R-:W-:Y:S01]  /*9470*/  HADD2.F32 R84, -RZ, R84.H1_H1 ;  /* 0x30000054ff547230 */ /* 0x000fe20000004100 */
[----:B------:R-:W-:Y:S01]  /*9480*/  F2FP.SATFINITE.E4M3.F32.PACK_AB_MERGE_C R50, R157, R50, RZ ;  /* 0x000000329d32723e */ /* 0x000fe200048070ff */
[----:B------:R-:W-:Y:S02]  /*9490*/  HADD2.F32 R151, -RZ, R135.H0_H0 ;  /* 0x20000087ff977230 */ /* 0x000fe40000004100 */
[-C--:B------:R-:W-:Y:S01]  /*94a0*/  FMUL.FTZ R154, R48, R155.reuse ;  /* 0x0000009b309a7220 */ /* 0x080fe20000410000 */
[----:B------:R-:W-:Y:S01]  /*94b0*/  FMUL.FTZ R155, R63, R155 ;  /* 0x0000009b3f9b7220 */ /* 0x000fe20000410000 */
[----:B------:R-:W-:Y:S01]  /*94c0*/  HADD2.F32 R153, -RZ, R153.H1_H1 ;  /* 0x30000099ff997230 */ /* 0x000fe20000004100 */
[----:B------:R-:W-:Y:S01]  /*94d0*/  F2FP.SATFINITE.E4M3.F32.PACK_AB_MERGE_C R56, R159, R56, RZ ;  /* 0x000000389f38723e */ /* 0x000fe200048070ff */
[----:B------:R-:W-:-:S02]  /*94e0*/  HADD2.F32 R51, -RZ, R51.H1_H1 ;  /* 0x30000033ff337230 */ /* 0x000fc40000004100 */
[----:B------:R-:W-:Y:S01]  /*94f0*/  FFMA.FTZ R155, R48, R151, R155 ;  /* 0x00000097309b7223 */ /* 0x000fe2000001009b */
[----:B------:R-:W-:Y:S02]  /*9500*/  HADD2.F32 R150, -RZ, R49.H0_H0 ;  /* 0x20000031ff967230 */ /* 0x000fe40000004100 */
[-C--:B------:R-:W-:Y:S01]  /*9510*/  FMUL.FTZ R48, R84, R153.reuse ;  /* 0x0000009954307220 */ /* 0x080fe20000410000 */
[----:B------:R-:W-:Y:S02]  /*9520*/  HADD2.F32 R87, -RZ, R87.H1_H1 ;  /* 0x30000057ff577230 */ /* 0x000fe40000004100 */
[----:B------:R-:W-:Y:S01]  /*9530*/  FMUL.FTZ R153, R51, R153 ;  /* 0x0000009933997220 */ /* 0x000fe20000410000 */
[----:B------:R-:W-:Y:S02]  /*9540*/  HADD2.F32 R152, -RZ, R152.H1_H1 ;  /* 0x30000098ff987230 */ /* 0x000fe40000004100 */
[----:B------:R-:W-:Y:S01]  /*9550*/  FFMA.FTZ R156, R55, R150, -R156 ;  /* 0x00000096379c7223 */ /* 0x000fe2000001089c */
[----:B------:R-:W-:-:S02]  /*9560*/  HADD2.F32 R135, -RZ, R135.H1_H1 ;  /* 0x30000087ff877230 */ /* 0x000fc40000004100 */
[----:B------:R-:W-:Y:S01]  /*9570*/  FFMA.FTZ R154, R63, R151, -R154 ;  /* 0x000000973f9a7223 */ /* 0x000fe2000001089a */
[----:B------:R-:W-:Y:S02]  /*9580*/  HADD2.F32 R62, -RZ, R62.H1_H1 ;  /* 0x3000003eff3e7230 */ /* 0x000fe40000004100 */
[-C--:B------:R-:W-:Y:S01]  /*9590*/  FMUL.FTZ R55, R87, R152.reuse ;  /* 0x0000009857377220 */ /* 0x080fe20000410000 */
[----:B------:R-:W-:Y:S02]  /*95a0*/  HADD2.F32 R49, -RZ, R49.H1_H1 ;  /* 0x30000031ff317230 */ /* 0x000fe40000004100 */
[-C--:B------:R-:W-:Y:S01]  /*95b0*/  FFMA.FTZ R51, R51, R135.reuse, -R48 ;  /* 0x0000008733337223 */ /* 0x080fe20000010830 */
[----:B------:R-:W-:Y:S01]  /*95c0*/  FFMA.FTZ R84, R84, R135, R153 ;  /* 0x0000008754547223 */ /* 0x000fe20000010099 */
[----:B------:R-:W-:Y:S01]  /*95d0*/  FMUL.FTZ R152, R62, R152 ;  /* 0x000000983e987220 */ /* 0x000fe20000410000 */
[----:B------:R-:W-:Y:S01]  /*95e0*/  FFMA.FTZ R161, R134, R150, R161 ;  /* 0x0000009686a17223 */ /* 0x000fe200000100a1 */
[-C--:B------:R-:W-:Y:S01]  /*95f0*/  FFMA.FTZ R55, R62, R49.reuse, -R55 ;  /* 0x000000313e377223 */ /* 0x080fe20000010837 */
[----:B------:R-:W-:Y:S01]  /*9600*/  F2FP.SATFINITE.E4M3.F32.PACK_AB_MERGE_C R51, R51, R154, RZ ;  /* 0x0000009a3333723e */ /* 0x000fe200048070ff */
[----:B------:R-:W-:Y:S01]  /*9610*/  FFMA.FTZ R152, R87, R49, R152 ;  /* 0x0000003157987223 */ /* 0x000fe20000010098 */
[----:B------:R-:W-:Y:S01]  /*9620*/  F2FP.SATFINITE.E4M3.F32.PACK_AB_MERGE_C R84, R84, R155, RZ ;  /* 0x0000009b5454723e */ /* 0x000fe200048070ff */
[----:B------:R-:W-:Y:S01]  /*9630*/  IMAD.MOV.U32 R48, RZ, RZ, R59 ;  /* 0x000000ffff307224 */ /* 0x000fe200078e003b */
[----:B------:R-:W-:Y:S01]  /*9640*/  F2FP.SATFINITE.E4M3.F32.PACK_AB_MERGE_C R49, R53, R60, R50 ;  /* 0x0000003c3531723e */ /* 0x000fe20004807032 */
[----:B------:R-:W-:Y:S01]  /*9650*/  IMAD.MOV.U32 R50, RZ, RZ, R57 ;  /* 0x000000ffff327224 */ /* 0x000fe200078e0039 */
[----:B------:R-:W-:-:S02]  /*9660*/  F2FP.SATFINITE.E4M3.F32.PACK_AB_MERGE_C R51, R55, R156, R51 ;  /* 0x0000009c3733723e */ /* 0x000fc40004807033 */
[----:B------:R-:W-:Y:S01]  /*9670*/  F2FP.SATFINITE.E4M3.F32.PACK_AB_MERGE_C R53, R52, R61, R56 ;  /* 0x0000003d3435723e */ /* 0x000fe20004807038 */
[----:B------:R-:W-:Y:S01]  /*9680*/  IMAD.MOV.U32 R52, RZ, RZ, R58 ;  /* 0x000000ffff347224 */ /* 0x000fe200078e003a */
[----:B------:R-:W-:-:S07]  /*9690*/  F2FP.SATFINITE.E4M3.F32.PACK_AB_MERGE_C R55, R152, R161, R84 ;  /* 0x000000a19837723e */ /* 0x000fce0004807054 */
.L_x_7549:
[----:B------:R-:W-:Y:S05]  /*96a0*/  BSYNC B2 ;  /* 0x0000000000027941 */ /* 0x000fea0003800000 */
.L_x_7548:
        /* <DEDUP_REMOVED lines=11> */
.L_x_7547:
[----:B------:R-:W-:Y:S05]  /*9760*/  BSYNC B1 ;  /* 0x0000000000017941 */ /* 0x000fea0003800000 */
.L_x_7546:
        /* <DEDUP_REMOVED lines=13> */
[----:B------:R-:W-:Y:S01]  /*9840*/  IMAD.IADD R59, R57, 0x1, R59 ;  /* 0x00000001393b7824 */ /* 0x000fe200078e023b */
[----:B------:R-:W-:Y:S01]  /*9850*/  SHF.R.S32.HI R49, RZ, 0x1f, R48 ;  /* 0x0000001fff317819 */ /* 0x000fe20000011430 */
[----:B------:R-:W-:-:S03]  /*9860*/  IMAD.SHL.U32 R51, R51, 0x80, RZ ;  /* 0x0000008033337824 */ /* 0x000fc600078e00ff */
[----:B------:R-:W-:Y:S01]  /*9870*/  LEA.HI R48, R49, R48, RZ, 0x5 ;  /* 0x0000003031307211 */ /* 0x000fe200078f28ff */
[----:B------:R-:W-:Y:S01]  /*9880*/  IMAD R49, R17, 0x7000, R114 ;  /* 0x0000700011317824 */ /* 0x000fe200078e0272 */
[----:B------:R-:W-:Y:S02]  /*9890*/  LOP3.LUT R51, R51, 0x380, RZ, 0xc0, !PT ;  /* 0x0000038033337812 */ /* 0x000fe400078ec0ff */
[----:B------:R-:W-:Y:S01]  /*98a0*/  LEA.HI.SX32 R48, R48, R35, 0x1b ;  /* 0x0000002330307211 */ /* 0x000fe200078fdaff */
[----:B------:R-:W-:Y:S01]  /*98b0*/  IMAD.IADD R49, R16, 0x1, R49 ;  /* 0x0000000110317824 */ /* 0x000fe200078e0231 */
[----:B------:R-:W-:Y:S02]  /*98c0*/  IADD3.X R80, R38, R59, R37, P3, P4 ;  /* 0x0000003b26507210 */ /* 0x000fe40001fe8425 */
[----:B------:R-:W-:-:S04]  /*98d0*/  SHF.L.U32 R61, R48, 0x4, RZ ;  /* 0x00000004303d7819 */ /* 0x000fc800000006ff */
[----:B------:R-:W-:-:S04]  /*98e0*/  LOP3.LUT R48, R51, 0x70, R61, 0xf8, !PT ;  /* 0x0000007033307812 */ /* 0x000fc800078ef83d */
        /* <DEDUP_REMOVED lines=9> */
[--C-:B------:R-:W-:Y:S01]  /*9980*/  SHF.R.U32.HI R150, RZ, 0x18, R65.reuse ;  /* 0x00000018ff967819 */ /* 0x100fe20000011641 */
[----:B------:R-:W-:Y:S01]  /*9990*/  IMAD.MOV.U32 R62, RZ, RZ, R50 ;  /* 0x000000ffff3e7224 */ /* 0x000fe200078e0032 */
[----:B------:R-:W-:Y:S02]  /*99a0*/  LOP3.LUT R63, R65, 0xff, RZ, 0xc0, !PT ;  /* 0x000000ff413f7812 */ /* 0x000fe400078ec0ff */
[----:B------:R-:W-:Y:S01]  /*99b0*/  SHF.R.U32.HI R134, RZ, 0x10, R65 ;  /* 0x00000010ff867819 */ /* 0x000fe20000011641 */
[----:B------:R-:W-:Y:S01]  /*99c0*/  IMAD.MOV.U32 R65, RZ, RZ, R48 ;  /* 0x000000ffff417224 */ /* 0x000fe200078e0030 */
[--C-:B------:R-:W-:Y:S01]  /*99d0*/  SHF.R.U32.HI R85, RZ, 0x18, R69.reuse ;  /* 0x00000018ff557819 */ /* 0x100fe20000011645 */
[----:B------:R-:W-:Y:S01]  /*99e0*/  IMAD.SHL.U32 R48, R135, 0x100, RZ ;  /* 0x0000010087307824 */ /* 0x000fe200078e00ff */
[----:B------:R-:W-:Y:S01]  /*99f0*/  LOP3.LUT R66, R69, 0xff, RZ, 0xc0, !PT ;  /* 0x000000ff45427812 */ /* 0x000fe200078ec0ff */
[----:B------:R-:W-:Y:S01]  /*9a00*/  IMAD.U32 R49, R134, 0x10000, RZ ;  /* 0x0001000086317824 */ /* 0x000fe200078e00ff */
[----:B------:R-:W-:-:S02]  /*9a10*/  SHF.R.U32.HI R82, RZ, 0x8, R69 ;  /* 0x00000008ff527819 */ /* 0x000fc40000011645 */
[----:B------:R-:W-:Y:S02]  /*9a20*/  SHF.R.U32.HI R81, RZ, 0x10, R69 ;  /* 0x00000010ff517819 */ /* 0x000fe40000011645 */
[--C-:B------:R-:W-:Y:S02]  /*9a30*/  SHF.R.U32.HI R69, RZ, 0x18, R71.reuse ;  /* 0x00000018ff457819 */ /* 0x100fe40000011647 */
[----:B------:R-:W-:Y:S01]  /*9a40*/  LOP3.LUT R68, R71, 0xff, RZ, 0xc0, !PT ;  /* 0x000000ff47447812 */ /* 0x000fe200078ec0ff */
[----:B------:R-:W-:Y:S01]  /*9a50*/  IMAD.U32 R81, R81, 0x10000, RZ ;  /* 0x0001000051517824 */ /* 0x000fe200078e00ff */
[----:B------:R-:W-:Y:S02]  /*9a60*/  SHF.R.U32.HI R70, RZ, 0x8, R71 ;  /* 0x00000008ff467819 */ /* 0x000fe40000011647 */
[----:B------:R-:W-:Y:S02]  /*9a70*/  PRMT R63, R150, 0x654, R63 ;  /* 0x00000654963f7816 */ /* 0x000fe4000000003f */
[----:B------:R-:W-:-:S02]  /*9a80*/  SHF.R.U32.HI R87, RZ, 0x18, R67 ;  /* 0x00000018ff577819 */ /* 0x000fc40000011643 */
[----:B------:R-:W-:Y:S02]  /*9a90*/  LOP3.LUT R64, R67, 0xff, RZ, 0xc0, !PT ;  /* 0x000000ff43407812 */ /* 0x000fe400078ec0ff */
[----:B------:R-:W-:Y:S02]  /*9aa0*/  SHF.R.U32.HI R86, RZ, 0x8, R67 ;  /* 0x00000008ff567819 */ /* 0x000fe40000011643 */
[----:B------:R-:W-:Y:S01]  /*9ab0*/  SHF.R.U32.HI R83, RZ, 0x10, R71 ;  /* 0x00000010ff537819 */ /* 0x000fe20000011647 */
[----:B------:R-:W-:Y:S01]  /*9ac0*/  IMAD.SHL.U32 R71, R70, 0x100, RZ ;  /* 0x0000010046477824 */ /* 0x000fe200078e00ff */
[----:B------:R-:W-:Y:S01]  /*9ad0*/  PRMT R68, R69, 0x654, R68 ;  /* 0x0000065445447816 */ /* 0x000fe20000000044 */
[----:B------:R-:W-:Y:S01]  /*9ae0*/  IMAD.SHL.U32 R69, R82, 0x100, RZ ;  /* 0x0000010052457824 */ /* 0x000fe200078e00ff */
[----:B------:R-:W-:Y:S01]  /*9af0*/  SHF.R.U32.HI R84, RZ, 0x10, R67 ;  /* 0x00000010ff547819 */ /* 0x000fe20000011643 */
[----:B--2---:R-:W-:Y:S01]  /*9b00*/  IMAD.MOV.U32 R67, RZ, RZ, R52 ;  /* 0x000000ffff437224 */ /* 0x004fe200078e0034 */
[----:B------:R-:W-:Y:S01]  /*9b10*/  LOP3.LUT R48, R63, 0xff00, R48, 0xf8, !PT ;  /* 0x0000ff003f307812 */ /* 0x000fe200078ef830 */
[----:B------:R-:W-:Y:S01]  /*9b20*/  IMAD.U32 R83, R83, 0x10000, RZ ;  /* 0x0001000053537824 */ /* 0x000fe200078e00ff */
[----:B------:R-:W-:-:S02]  /*9b30*/  PRMT R66, R85, 0x654, R66 ;  /* 0x0000065455427816 */ /* 0x000fc40000000042 */
[----:B------:R-:W-:Y:S02]  /*9b40*/  PRMT R64, R87, 0x654, R64 ;  /* 0x0000065457407816 */ /* 0x000fe40000000040 */
[----:B------:R-:W-:Y:S02]  /*9b50*/  SHF.L.U32 R63, R86, 0x8, RZ ;  /* 0x00000008563f7819 */ /* 0x000fe400000006ff */
        /* <DEDUP_REMOVED lines=8> */
[----:B------:R-:W-:Y:S01]  /*9be0*/  LOP3.LUT R49, R63, 0xff0000, R48, 0xf8, !PT ;  /* 0x00ff00003f317812 */ /* 0x000fe200078ef830 */
[----:B------:R-:W-:Y:S01]  /*9bf0*/  HADD2.F32 R48, -RZ, R71.H0_H0 ;  /* 0x20000047ff307230 */ /* 0x000fe20000004100 */
[----:B------:R-:W-:Y:S01]  /*9c00*/  F2FP.F16.E4M3.UNPACK_B R69, R147.H1 ;  /* 0x00000093ff45723e */ /* 0x000fe200030006ff */
[----:B------:R-:W-:Y:S01]  /*9c10*/  HADD2.F32 R64, -RZ, R68.H0_H0 ;  /* 0x20000044ff407230 */ /* 0x000fe20000004100 */
[----:B------:R-:W-:Y:S01]  /*9c20*/  LOP3.LUT R52, R52, 0xff0000, R81, 0xf8, !PT ;  /* 0x00ff000034347812 */ /* 0x000fe200078ef851 */
[----:B------:R-:W-:Y:S01]  /*9c30*/  HADD2.F32 R63, -RZ, R66.H0_H0 ;  /* 0x20000042ff3f7230 */ /* 0x000fe20000004100 */
[----:B------:R-:W-:Y:S01]  /*9c40*/  F2FP.F16.E4M3.UNPACK_B R149, R149 ;  /* 0x00000095ff95723e */ /* 0x000fe200020006ff */
[----:B------:R-:W-:-:S02]  /*9c50*/  HADD2.F32 R70, -RZ, R69.H0_H0 ;  /* 0x20000045ff467230 */ /* 0x000fc40000004100 */
[CC--:B------:R-:W-:Y:S01]  /*9c60*/  FMUL.FTZ R84, R64.reuse, R48.reuse ;  /* 0x0000003040547220 */ /* 0x0c0fe20000410000 */
[----:B------:R-:W-:Y:S02]  /*9c70*/  HADD2.F32 R81, -RZ, R69.H1_H1 ;  /* 0x30000045ff517230 */ /* 0x000fe40000004100 */
[C---:B------:R-:W-:Y:S01]  /*9c80*/  FMUL.FTZ R85, R63.reuse, R48 ;  /* 0x000000303f557220 */ /* 0x040fe20000410000 */
[----:B------:R-:W-:Y:S02]  /*9c90*/  HADD2.F32 R66, -RZ, R66.H1_H1 ;  /* 0x30000042ff427230 */ /* 0x000fe40000004100 */
[-C--:B------:R-:W-:Y:S01]  /*9ca0*/  FFMA.FTZ R63, R63, R70.reuse, -R84 ;  /* 0x000000463f3f7223 */ /* 0x080fe20000010854 */
[----:B------:R-:W-:Y:S01]  /*9cb0*/  F2FP.F16.E4M3.UNPACK_B R69, R65 ;  /* 0x00000041ff45723e */ /* 0x000fe200020006ff */
[----:B------:R-:W-:Y:S01]  /*9cc0*/  FFMA.FTZ R64, R64, R70, R85 ;  /* 0x0000004640407223 */ /* 0x000fe20000010055 */
[----:B------:R-:W-:Y:S01]  /*9cd0*/  HADD2.F32 R70, -RZ, R71.H1_H1 ;  /* 0x30000047ff467230 */ /* 0x000fe20000004100 */
[----:B------:R-:W-:Y:S01]  /*9ce0*/  LOP3.LUT R48, R82, 0xff0000, R83, 0xf8, !PT ;  /* 0x00ff000052307812 */ /* 0x000fe200078ef853 */
        /* <DEDUP_REMOVED lines=42> */
[-C--:B------:R-:W-:Y:S01]  /*9f90*/  FMUL.FTZ R134, R81, R84.reuse ;  /* 0x0000005451867220 */ /* 0x080fe20000410000 */
[----:B------:R-:W-:Y:S01]  /*9fa0*/  FFMA.FTZ R82, R82, R71, R85 ;  /* 0x0000004752527223 */ /* 0x000fe20000010055 */
[C---:B------:R-:W-:Y:S01]  /*9fb0*/  FMUL.FTZ R84, R69.reuse, R84 ;  /* 0x0000005445547220 */ /* 0x040fe20000410000 */
[----:B------:R-:W-:Y:S02]  /*9fc0*/  HADD2.F32 R71, -RZ, R146.H0_H0 ;  /* 0x20000092ff477230 */ /* 0x000fe40000004100 */
[----:B------:R-:W-:Y:S01]  /*9fd0*/  FFMA.FTZ R134, R69, R70, -R134 ;  /* 0x0000004645867223 */ /* 0x000fe20000010886 */
[----:B------:R-:W-:Y:S01]  /*9fe0*/  F2FP.F16.E4M3.UNPACK_B R69, R54 ;  /* 0x00000036ff45723e */ /* 0x000fe200020006ff */
[----:B------:R-:W-:Y:S01]  /*9ff0*/  FFMA.FTZ R147, R81, R70, R84 ;  /* 0x0000004651937223 */ /* 0x000fe20000010054 */
[--C-:B------:R-:W-:Y:S01]  /*a000*/  HADD2.F32 R81, -RZ, R148.reuse.H0_H0 ;  /* 0x20000094ff517230 */ /* 0x100fe20000004100 */
[----:B------:R-:W-:Y:S01]  /*a010*/  F2FP.SATFINITE.E4M3.F32.PACK_AB_MERGE_C R65, R65, R64, RZ ;  /* 0x000000404141723e */ /* 0x000fe200048070ff */
[----:B------:R-:W-:Y:S01]  /*a020*/  HADD2.F32 R148, -RZ, R148.H1_H1 ;  /* 0x30000094ff947230 */ /* 0x000fe20000004100 */
[----:B------:R-:W-:Y:S01]  /*a030*/  F2FP.F16.E4M3.UNPACK_B R66, R60 ;  /* 0x0000003cff42723e */ /* 0x000fe200020006ff */
[--C-:B------:R-:W-:Y:S01]  /*a040*/  HADD2.F32 R70, -RZ, R69.reuse.H0_H0 ;  /* 0x20000045ff467230 */ /* 0x100fe20000004100 */
[----:B------:R-:W-:Y:S01]  /*a050*/  F2FP.SATFINITE.E4M3.F32.PACK_AB_MERGE_C R64, R86, R67, R63 ;  /* 0x000000435640723e */ /* 0x000fe2000480703f */
[----:B------:R-:W-:Y:S01]  /*a060*/  HADD2.F32 R54, -RZ, R62.H0_H0 ;  /* 0x2000003eff367230 */ /* 0x000fe20000004100 */
[----:B------:R-:W-:Y:S01]  /*a070*/  F2FP.SATFINITE.E4M3.F32.PACK_AB_MERGE_C R63, R87, R68, R65 ;  /* 0x00000044573f723e */ /* 0x000fe20004807041 */
[----:B------:R-:W-:-:S02]  /*a080*/  HADD2.F32 R69, -RZ, R69.H1_H1 ;  /* 0x30000045ff457230 */ /* 0x000fc40000004100 */
[-C--:B------:R-:W-:Y:S01]  /*a090*/  FMUL.FTZ R83, R70, R81.reuse ;  /* 0x0000005146537220 */ /* 0x080fe20000410000 */
[----:B------:R-:W-:Y:S02]  /*a0a0*/  HADD2.F32 R62, -RZ, R62.H1_H1 ;  /* 0x3000003eff3e7230 */ /* 0x000fe40000004100 */
[C---:B------:R-:W-:Y:S01]  /*a0b0*/  FMUL.FTZ R81, R54.reuse, R81 ;  /* 0x0000005136517220 */ /* 0x040fe20000410000 */
[----:B------:R-:W-:Y:S02]  /*a0c0*/  HADD2.F32 R146, -RZ, R146.H1_H1 ;  /* 0x30000092ff927230 */ /* 0x000fe40000004100 */
[CC--:B------:R-:W-:Y:S01]  /*a0d0*/  FMUL.FTZ R85, R69.reuse, R148.reuse ;  /* 0x0000009445557220 */ /* 0x0c0fe20000410000 */
[-C--:B------:R-:W-:Y:S01]  /*a0e0*/  FFMA.FTZ R83, R54, R71.reuse, -R83 ;  /* 0x0000004736537223 */ /* 0x080fe20000010853 */
[----:B------:R-:W-:Y:S01]  /*a0f0*/  FMUL.FTZ R148, R62, R148 ;  /* 0x000000943e947220 */ /* 0x000fe20000410000 */
[----:B------:R-:W-:Y:S01]  /*a100*/  FFMA.FTZ R54, R70, R71, R81 ;  /* 0x0000004746367223 */ /* 0x000fe20000010051 */
[----:B------:R-:W-:Y:S01]  /*a110*/  FFMA.FTZ R62, R62, R146, -R85 ;  /* 0x000000923e3e7223 */ /* 0x000fe20000010855 */
[----:B------:R-:W-:Y:S01]  /*a120*/  F2FP.F16.E4M3.UNPACK_B R81, R52 ;  /* 0x00000034ff51723e */ /* 0x000fe200020006ff */
[----:B------:R-:W-:Y:S01]  /*a130*/  FFMA.FTZ R85, R69, R146, R148 ;  /* 0x0000009245557223 */ /* 0x000fe20000010094 */
[----:B------:R-:W-:Y:S01]  /*a140*/  F2FP.F16.E4M3.UNPACK_B R69, R53 ;  /* 0x00000035ff45723e */ /* 0x000fe200020006ff */
[----:B------:R-:W-:Y:S01]  /*a150*/  HADD2.F32 R65, -RZ, R66.H0_H0 ;  /* 0x20000042ff417230 */ /* 0x000fe20000004100 */
[----:B------:R-:W-:Y:S01]  /*a160*/  F2FP.SATFINITE.E4M3.F32.PACK_AB_MERGE_C R82, R147, R82, RZ ;  /* 0x000000529352723e */ /* 0x000fe200048070ff */
[----:B------:R-:W-:Y:S01]  /*a170*/  HADD2.F32 R68, -RZ, R81.H0_H0 ;  /* 0x20000051ff447230 */ /* 0x000fe20000004100 */
[----:B------:R-:W-:Y:S01]  /*a180*/  F2FP.F16.E4M3.UNPACK_B R71, R50 ;  /* 0x00000032ff47723e */ /* 0x000fe200020006ff */
[--C-:B------:R-:W-:Y:S01]  /*a190*/  HADD2.F32 R67, -RZ, R69.reuse.H0_H0 ;  /* 0x20000045ff437230 */ /* 0x100fe20000004100 */
[----:B------:R-:W-:Y:S01]  /*a1a0*/  F2FP.SATFINITE.E4M3.F32.PACK_AB_MERGE_C R134, R134, R135, RZ ;  /* 0x000000878686723e */ /* 0x000fe200048070ff */
[----:B------:R-:W-:-:S02]  /*a1b0*/  HADD2.F32 R70, -RZ, R69.H1_H1 ;  /* 0x30000045ff467230 */ /* 0x000fc40000004100 */
[----:B------:R-:W-:Y:S01]  /*a1c0*/  FMUL.FTZ R86, R65, R68 ;  /* 0x0000004441567220 */ /* 0x000fe20000410000 */
[----:B------:R-:W-:Y:S01]  /*a1d0*/  F2FP.SATFINITE.E4M3.F32.PACK_AB_MERGE_C R54, R85, R54, R82 ;  /* 0x000000365536723e */ /* 0x000fe20004807052 */
[----:B------:R-:W-:Y:S01]  /*a1e0*/  FMUL.FTZ R84, R67, R68 ;  /* 0x0000004443547220 */ /* 0x000fe20000410000 */
[----:B------:R-:W-:Y:S01]  /*a1f0*/  HADD2.F32 R81, -RZ, R81.H1_H1 ;  /* 0x30000051ff517230 */ /* 0x000fe20000004100 */
[----:B------:R-:W-:Y:S01]  /*a200*/  F2FP.SATFINITE.E4M3.F32.PACK_AB_MERGE_C R62, R62, R83, R134 ;  /* 0x000000533e3e723e */ /* 0x000fe20004807086 */
[----:B------:R-:W-:Y:S01]  /*a210*/  HADD2.F32 R68, -RZ, R66.H1_H1 ;  /* 0x30000042ff447230 */ /* 0x000fe20000004100 */
[----:B------:R-:W-:Y:S01]  /*a220*/  F2FP.F16.E4M3.UNPACK_B R69, R53.H1 ;  /* 0x00000035ff45723e */ /* 0x000fe200030006ff */
[--C-:B------:R-:W-:Y:S02]  /*a230*/  HADD2.F32 R82, -RZ, R71.reuse.H0_H0 ;  /* 0x20000047ff527230 */ /* 0x100fe40000004100 */
[----:B------:R-:W-:Y:S01]  /*a240*/  FMUL.FTZ R83, R70, R81 ;  /* 0x0000005146537220 */ /* 0x000fe20000410000 */
[----:B------:R-:W-:-:S02]  /*a250*/  HADD2.F32 R71, -RZ, R71.H1_H1 ;  /* 0x30000047ff477230 */ /* 0x000fc40000004100 */
[C---:B------:R-:W-:Y:S01]  /*a260*/  FMUL.FTZ R85, R68.reuse, R81 ;  /* 0x0000005144557220 */ /* 0x040fe20000410000 */
[----:B------:R-:W-:Y:S01]  /*a270*/  F2FP.F16.E4M3.UNPACK_B R81, R52.H1 ;  /* 0x00000034ff51723e */ /* 0x000fe200030006ff */
[----:B------:R-:W-:Y:S01]  /*a280*/  FFMA.FTZ R66, R67, R82, R86 ;  /* 0x0000005243427223 */ /* 0x000fe20000010056 */
[----:B------:R-:W-:Y:S01]  /*a290*/  F2FP.F16.E4M3.UNPACK_B R67, R60.H1 ;  /* 0x0000003cff43723e */ /* 0x000fe200030006ff */
[-C--:B------:R-:W-:Y:S01]  /*a2a0*/  FFMA.FTZ R60, R68, R71.reuse, -R83 ;  /* 0x00000047443c7223 */ /* 0x080fe20000010853 */
[----:B------:R-:W-:Y:S01]  /*a2b0*/  FFMA.FTZ R65, R65, R82, -R84 ;  /* 0x0000005241417223 */ /* 0x000fe20000010854 */
[----:B------:R-:W-:Y:S01]  /*a2c0*/  HADD2.F32 R68, -RZ, R69.H0_H0 ;  /* 0x20000045ff447230 */ /* 0x000fe20000004100 */
[----:B------:R-:W-:Y:S01]  /*a2d0*/  F2FP.F16.E4M3.UNPACK_B R50, R50.H1 ;  /* 0x00000032ff32723e */ /* 0x000fe200030006ff */
[----:B------:R-:W-:Y:S02]  /*a2e0*/  HADD2.F32 R83, -RZ, R81.H0_H0 ;  /* 0x20000051ff537230 */ /* 0x000fe40000004100 */
[----:B------:R-:W-:Y:S01]  /*a2f0*/  FFMA.FTZ R53, R70, R71, R85 ;  /* 0x0000004746357223 */ /* 0x000fe20000010055 */
        /* <DEDUP_REMOVED lines=15> */
[-C--:B------:R-:W-:Y:S01]  /*a3f0*/  F2FP.F16.E4M3.UNPACK_B R83, R48.reuse.H1 ;  /* 0x00000030ff53723e */ /* 0x080fe200030006ff */
[----:B------:R-:W-:Y:S01]  /*a400*/  FFMA.FTZ R86, R52, R71, -R81 ;  /* 0x0000004734567223 */ /* 0x000fe20000010851 */
[----:B------:R-:W-:Y:S01]  /*a410*/  F2FP.F16.E4M3.UNPACK_B R51, R51.H1 ;  /* 0x00000033ff33723e */ /* 0x000fe200030006ff */
[----:B------:R-:W-:Y:S01]  /*a420*/  HADD2.F32 R52, -RZ, R50.H0_H0 ;  /* 0x20000032ff347230 */ /* 0x000fe20000004100 */
[----:B------:R-:W-:Y:S01]  /*a430*/  F2FP.F16.E4M3.UNPACK_B R82, R48 ;  /* 0x00000030ff52723e */ /* 0x000fe200020006ff */
[--C-:B------:R-:W-:Y:S01]  /*a440*/  HADD2.F32 R48, -RZ, R68.reuse.H0_H0 ;  /* 0x20000044ff307230 */ /* 0x100fe20000004100 */
[----:B------:R-:W-:Y:S01]  /*a450*/  F2FP.F16.E4M3.UNPACK_B R70, R49 ;  /* 0x00000031ff46723e */ /* 0x000fe200020006ff */
[----:B------:R-:W-:Y:S01]  /*a460*/  HADD2.F32 R85, -RZ, R83.H0_H0 ;  /* 0x20000053ff557230 */ /* 0x000fe20000004100 */
[----:B------:R-:W-:Y:S01]  /*a470*/  F2FP.F16.E4M3.UNPACK_B R67, R55 ;  /* 0x00000037ff43723e */ /* 0x000fe200020006ff */
[----:B------:R-:W-:Y:S01]  /*a480*/  HADD2.F32 R55, -RZ, R51.H0_H0 ;  /* 0x20000033ff377230 */ /* 0x000fe20000004100 */
[----:B------:R-:W-:Y:S01]  /*a490*/  F2FP.F16.E4M3.UNPACK_B R49, R49.H1 ;  /* 0x00000031ff31723e */ /* 0x000fe200030006ff */
[----:B------:R-:W-:-:S02]  /*a4a0*/  HADD2.F32 R68, -RZ, R68.H1_H1 ;  /* 0x30000044ff447230 */ /* 0x000fc40000004100 */
[-C--:B------:R-:W-:Y:S01]  /*a4b0*/  FMUL.FTZ R146, R48, R85.reuse ;  /* 0x0000005530927220 */ /* 0x080fe20000410000 */
[----:B------:R-:W-:Y:S02]  /*a4c0*/  HADD2.F32 R83, -RZ, R83.H1_H1 ;  /* 0x30000053ff537230 */ /* 0x000fe40000004100 */
[----:B------:R-:W-:Y:S01]  /*a4d0*/  FMUL.FTZ R85, R55, R85 ;  /* 0x0000005537557220 */ /* 0x000fe20000410000 */
[----:B------:R-:W-:Y:S01]  /*a4e0*/  HADD2.F32 R81, -RZ, R49.H0_H0 ;  /* 0x20000031ff517230 */ /* 0x000fe20000004100 */
[----:B------:R-:W-:Y:S01]  /*a4f0*/  F2FP.SATFINITE.E4M3.F32.PACK_AB_MERGE_C R86, R135, R86, RZ ;  /* 0x000000568756723e */ /* 0x000fe200048070ff */
[----:B------:R-:W-:Y:S01]  /*a500*/  HADD2.F32 R51, -RZ, R51.H1_H1 ;  /* 0x30000033ff337230 */ /* 0x000fe20000004100 */
[----:B------:R-:W-:Y:S01]  /*a510*/  F2FP.SATFINITE.E4M3.F32.PACK_AB_MERGE_C R87, R134, R87, RZ ;  /* 0x000000578657723e */ /* 0x000fe200048070ff */
[----:B------:R-:W-:Y:S02]  /*a520*/  HADD2.F32 R69, -RZ, R67.H0_H0 ;  /* 0x20000043ff457230 */ /* 0x000fe40000004100 */
[----:B------:R-:W-:Y:S01]  /*a530*/  FFMA.FTZ R85, R48, R81, R85 ;  /* 0x0000005130557223 */ /* 0x000fe20000010055 */
[----:B------:R-:W-:-:S02]  /*a540*/  HADD2.F32 R84, -RZ, R82.H0_H0 ;  /* 0x20000052ff547230 */ /* 0x000fc40000004100 */
[-C--:B------:R-:W-:Y:S01]  /*a550*/  FMUL.FTZ R48, R68, R83.reuse ;  /* 0x0000005344307220 */ /* 0x080fe20000410000 */
[----:B------:R-:W-:Y:S02]  /*a560*/  HADD2.F32 R67, -RZ, R67.H1_H1 ;  /* 0x30000043ff437230 */ /* 0x000fe40000004100 */
[----:B------:R-:W-:Y:S01]  /*a570*/  FMUL.FTZ R83, R51, R83 ;  /* 0x0000005333537220 */ /* 0x000fe20000410000 */
[----:B------:R-:W-:Y:S02]  /*a580*/  HADD2.F32 R82, -RZ, R82.H1_H1 ;  /* 0x30000052ff527230 */ /* 0x000fe40000004100 */
[----:B------:R-:W-:Y:S01]  /*a590*/  FFMA.FTZ R146, R55, R81, -R146 ;  /* 0x0000005137927223 */ /* 0x000fe20000010892 */
[----:B------:R-:W-:Y:S02]  /*a5a0*/  HADD2.F32 R49, -RZ, R49.H1_H1 ;  /* 0x30000031ff317230 */ /* 0x000fe40000004100 */
[----:B------:R-:W-:Y:S01]  /*a5b0*/  FMUL.FTZ R147, R69, R84 ;  /* 0x0000005445937220 */ /* 0x000fe20000410000 */
[----:B------:R-:W-:-:S02]  /*a5c0*/  HADD2.F32 R50, -RZ, R50.H1_H1 ;  /* 0x30000032ff327230 */ /* 0x000fc40000004100 */
[----:B------:R-:W-:Y:S01]  /*a5d0*/  FMUL.FTZ R55, R67, R82 ;  /* 0x0000005243377220 */ /* 0x000fe20000410000 */
[--C-:B------:R-:W-:Y:S02]  /*a5e0*/  HADD2.F32 R71, -RZ, R70.reuse.H0_H0 ;  /* 0x20000046ff477230 */ /* 0x100fe40000004100 */
[-C--:B------:R-:W-:Y:S01]  /*a5f0*/  FFMA.FTZ R51, R51, R49.reuse, -R48 ;  /* 0x0000003133337223 */ /* 0x080fe20000010830 */
[----:B------:R-:W-:Y:S02]  /*a600*/  HADD2.F32 R70, -RZ, R70.H1_H1 ;  /* 0x30000046ff467230 */ /* 0x000fe40000004100 */
[----:B------:R-:W-:Y:S01]  /*a610*/  FMUL.FTZ R84, R52, R84 ;  /* 0x0000005434547220 */ /* 0x000fe20000410000 */
[----:B------:R-:W-:Y:S01]  /*a620*/  FMUL.FTZ R82, R50, R82 ;  /* 0x0000005232527220 */ /* 0x000fe20000410000 */
[----:B------:R-:W-:Y:S01]  /*a630*/  FFMA.FTZ R68, R68, R49, R83 ;  /* 0x0000003144447223 */ /* 0x000fe20000010053 */
[-C--:B------:R-:W-:Y:S01]  /*a640*/  FFMA.FTZ R147, R52, R71.reuse, -R147 ;  /* 0x0000004734937223 */ /* 0x080fe20000010893 */
[-C--:B------:R-:W-:Y:S01]  /*a650*/  FFMA.FTZ R50, R50, R70.reuse, -R55 ;  /* 0x0000004632327223 */ /* 0x080fe20000010837 */
[----:B------:R-:W-:Y:S01]  /*a660*/  FFMA.FTZ R84, R69, R71, R84 ;  /* 0x0000004745547223 */ /* 0x000fe20000010054 */
[----:B------:R-:W-:Y:S01]  /*a670*/  FFMA.FTZ R67, R67, R70, R82 ;  /* 0x0000004643437223 */ /* 0x000fe20000010052 */
[----:B------:R-:W-:Y:S01]  /*a680*/  F2FP.SATFINITE.E4M3.F32.PACK_AB_MERGE_C R51, R51, R146, RZ ;  /* 0x000000923333723e */ /* 0x000fe200048070ff */
[----:B------:R-:W-:Y:S01]  /*a690*/  IMAD.MOV.U32 R48, RZ, RZ, R64 ;  /* 0x000000ffff307224 */ /* 0x000fe200078e0040 */
[----:B------:R-:W-:Y:S01]  /*a6a0*/  F2FP.SATFINITE.E4M3.F32.PACK_AB_MERGE_C R68, R68, R85, RZ ;  /* 0x000000554444723e */ /* 0x000fe200048070ff */
[----:B------:R-:W-:Y:S01]  /*a6b0*/  IMAD.MOV.U32 R52, RZ, RZ, R63 ;  /* 0x000000ffff347224 */ /* 0x000fe200078e003f */
[----:B------:R-:W-:-:S02]  /*a6c0*/  F2FP.SATFINITE.E4M3.F32.PACK_AB_MERGE_C R51, R50, R147, R51 ;  /* 0x000000933233723e */ /* 0x000fc40004807033 */
[----:B------:R-:W-:Y:S02]  /*a6d0*/  F2FP.SATFINITE.E4M3.F32.PACK_AB_MERGE_C R49, R60, R65, R86 ;  /* 0x000000413c31723e */ /* 0x000fe40004807056 */
[----:B------:R-:W-:Y:S02]  /*a6e0*/  F2FP.SATFINITE.E4M3.F32.PACK_AB_MERGE_C R53, R53, R66, R87 ;  /* 0x000000423535723e */ /* 0x000fe40004807057 */
[----:B------:R-:W-:Y:S02]  /*a6f0*/  F2FP.SATFINITE.E4M3.F32.PACK_AB_MERGE_C R55, R67, R84, R68 ;  /* 0x000000544337723e */ /* 0x000fe40004807044 */
[----:B------:R-:W-:-:S07]  /*a700*/  MOV R50, R62 ;  /* 0x0000003e00327202 */ /* 0x000fce0000000f00 */
.L_x_7553:
[----:B------:R-:W-:Y:S05]  /*a710*/  BSYNC B2 ;  /* 0x0000000000027941 */ /* 0x000fea0003800000 */
.L_x_7552:
        /* <DEDUP_REMOVED lines=11> */
.L_x_7551:
[----:B------:R-:W-:Y:S05]  /*a7d0*/  BSYNC B1 ;  /* 0x0000000000017941 */ /* 0x000fea0003800000 */
.L_x_7550:
        /* <DEDUP_REMOVED lines=8> */
[----:B------:R-:W-:Y:S01]  /*a860*/  IMAD.IADD R61, R127, 0x1, R61 ;  /* 0x000000017f3d7824 */ /* 0x000fe200078e023d */
[----:B------:R-:W-:Y:S01]  /*a870*/  IADD3 R59, P3, P4, R44, R126, R36 ;  /* 0x0000007e2c3b7210 */ /* 0x000fe20007c7e024 */
[----:B------:R-:W-:Y:S01]  /*a880*/  VIADD R49, R228, 0xc0 ;  /* 0x000000c0e4317836 */ /* 0x000fe20000000000 */
[----:B------:R-:W-:Y:S01]  /*a890*/  ISETP.NE.AND P6, PT, R0, RZ, PT ;  /* 0x000000ff0000720c */ /* 0x000fe20003fc5270 */
[----:B------:R-:W-:Y:S01]  /*a8a0*/  BSSY B1, `(.L_x_7554) ;  /* 0x00000ef000017945 */ /* 0x000fe20003800000 */
[----:B------:R-:W-:Y:S01]  /*a8b0*/  IADD3.X R48, R38, R61, R37, P3, P4 ;  /* 0x0000003d26307210 */ /* 0x000fe20001fe8425 */
[----:B------:R-:W-:Y:S01]  /*a8c0*/  IMAD.SHL.U32 R49, R49, 0x80, RZ ;  /* 0x0000008031317824 */ /* 0x000fe200078e00ff */
[----:B------:R-:W-:-:S04]  /*a8d0*/  SEL R145, R120, R145, !P6 ;  /* 0x0000009178917207 */ /* 0x000fc80007000000 */
[----:B------:R-:W-:Y:S02]  /*a8e0*/  LOP3.LUT R49, R49, 0x380, RZ, 0xc0, !PT ;  /* 0x0000038031317812 */ /* 0x000fe400078ec0ff */
[----:B-1----:R-:W-:-:S05]  /*a8f0*/  IADD3 R58, P3, R59, R56, RZ ;  /* 0x000000383b3a7210 */ /* 0x002fca0007f7e0ff */
[----:B------:R-:W-:Y:S01]  /*a900*/  IMAD.X R59, R48, 0x1, R57, P3 ;  /* 0x00000001303b7824 */ /* 0x000fe200018e0639 */
[----:B------:R-:W-:-:S04]  /*a910*/  SHF.R.S32.HI R48, RZ, 0x1f, R145 ;  /* 0x0000001fff307819 */ /* 0x000fc80000011491 */
[----:B------:R-:W-:-:S04]  /*a920*/  LEA.HI R48, R48, R145, RZ, 0x5 ;  /* 0x0000009130307211 */ /* 0x000fc800078f28ff */
[----:B------:R-:W-:-:S05]  /*a930*/  LEA.HI.SX32 R48, R48, R35, 0x1b ;  /* 0x0000002330307211 */ /* 0x000fca00078fdaff */
[----:B------:R-:W-:-:S05]  /*a940*/  IMAD.SHL.U32 R63, R48, 0x10, RZ ;  /* 0x00000010303f7824 */ /* 0x000fca00078e00ff */
[----:B------:R-:W-:-:S04]  /*a950*/  LOP3.LUT R49, R49, 0x70, R63, 0xf8, !PT ;  /* 0x0000007031317812 */ /* 0x000fc800078ef83f */
[----:B------:R-:W-:-:S05]  /*a960*/  LOP3.LUT R49, R49, R138, RZ, 0x3c, !PT ;  /* 0x0000008a31317212 */ /* 0x000fca00078e3cff */
[----:B--2---:R-:W-:Y:S02]  /*a970*/  IMAD.IADD R48, R50, 0x1, R49 ;  /* 0x0000000132307824 */ /* 0x004fe400078e0231 */
[C---:B------:R-:W-:Y:S02]  /*a980*/  IMAD R49, R17.reuse, 0x7000, R113 ;  /* 0x0000700011317824 */ /* 0x040fe400078e0271 */
[----:B------:R-:W-:Y:S02]  /*a990*/  IMAD R51, R17, 0x7000, R48 ;  /* 0x0000700011337824 */ /* 0x000fe400078e0230 */
[----:B------:R-:W-:-:S03]  /*a9a0*/  IMAD.IADD R49, R16, 0x1, R49 ;  /* 0x0000000110317824 */ /* 0x000fc600078e0231 */
[----:B------:R-:W-:-:S03]  /*a9b0*/  IADD3 R52, R16, R51, RZ ;  /* 0x0000003310347210 */ /* 0x000fc60007ffe0ff */
        /* <DEDUP_REMOVED lines=8> */
[----:B------:R-:W-:Y:S01]  /*aa40*/  IMAD.SHL.U32 R48, R80, 0x100, RZ ;  /* 0x0000010050307824 */ /* 0x000fe200078e00ff */
[----:B------:R-:W-:Y:S01]  /*aa50*/  SHF.R.U32.HI R76, RZ, 0x8, R75 ;  /* 0x00000008ff4c7819 */ /* 0x000fe2000001164b */
[----:B--2---:R-:W-:Y:S01]  /*aa60*/  IMAD.MOV.U32 R69, RZ, RZ, R52 ;  /* 0x000000ffff457224 */ /* 0x004fe200078e0034 */
[----:B------:R-:W-:Y:S02]  /*aa70*/  SHF.R.U32.HI R71, RZ, 0x8, R77 ;  /* 0x00000008ff477819 */ /* 0x000fe4000001164d */
[----:B------:R-:W-:Y:S01]  /*aa80*/  PRMT R65, R65, 0x654, R62 ;  /* 0x0000065441417816 */ /* 0x000fe2000000003e */
[----:B------:R-:W-:Y:S01]  /*aa90*/  IMAD.MOV.U32 R62, RZ, RZ, R54 ;  /* 0x000000ffff3e7224 */ /* 0x000fe200078e0036 */
[----:B------:R-:W-:Y:S01]  /*aaa0*/  SHF.R.U32.HI R81, RZ, 0x10, R73 ;  /* 0x00000010ff517819 */ /* 0x000fe20000011649 */
[----:B------:R-:W-:Y:S01]  /*aab0*/  IMAD.SHL.U32 R50, R71, 0x100, RZ ;  /* 0x0000010047327824 */ /* 0x000fe200078e00ff */
[----:B------:R-:W-:-:S02]  /*aac0*/  LOP3.LUT R64, R75, 0xff, RZ, 0xc0, !PT ;  /* 0x000000ff4b407812 */ /* 0x000fc400078ec0ff */
[----:B------:R-:W-:Y:S02]  /*aad0*/  SHF.R.U32.HI R67, RZ, 0x18, R75 ;  /* 0x00000018ff437819 */ /* 0x000fe4000001164b */
[----:B------:R-:W-:Y:S02]  /*aae0*/  LOP3.LUT R68, R77, 0xff, RZ, 0xc0, !PT ;  /* 0x000000ff4d447812 */ /* 0x000fe400078ec0ff */
[----:B------:R-:W-:Y:S02]  /*aaf0*/  SHF.R.U32.HI R73, RZ, 0x18, R77 ;  /* 0x00000018ff497819 */ /* 0x000fe4000001164d */
[----:B------:R-:W-:Y:S01]  /*ab00*/  LOP3.LUT R65, R65, 0xff00, R48, 0xf8, !PT ;  /* 0x0000ff0041417812 */ /* 0x000fe200078ef830 */
[----:B------:R-:W-:Y:S01]  /*ab10*/  IMAD.SHL.U32 R48, R76, 0x100, RZ ;  /* 0x000001004c307824 */ /* 0x000fe200078e00ff */
[----:B------:R-:W-:Y:S02]  /*ab20*/  SHF.R.U32.HI R70, RZ, 0x8, R79 ;  /* 0x00000008ff467819 */ /* 0x000fe4000001164f */
[----:B------:R-:W-:-:S02]  /*ab30*/  PRMT R67, R67, 0x654, R64 ;  /* 0x0000065443437816 */ /* 0x000fc40000000040 */
[----:B------:R-:W-:Y:S01]  /*ab40*/  PRMT R73, R73, 0x654, R68 ;  /* 0x0000065449497816 */ /* 0x000fe20000000044 */
[----:B------:R-:W-:Y:S01]  /*ab50*/  IMAD.SHL.U32 R54, R70, 0x100, RZ ;  /* 0x0000010046367824 */ /* 0x000fe200078e00ff */
[----:B------:R-:W-:Y:S02]  /*ab60*/  SHF.R.U32.HI R78, RZ, 0x10, R75 ;  /* 0x00000010ff4e7819 */ /* 0x000fe4000001164b */
[----:B------:R-:W-:Y:S02]  /*ab70*/  LOP3.LUT R71, R67, 0xff00, R48, 0xf8, !PT ;  /* 0x0000ff0043477812 */ /* 0x000fe400078ef830 */
[----:B------:R-:W-:Y:S01]  /*ab80*/  LOP3.LUT R75, R73, 0xff00, R50, 0xf8, !PT ;  /* 0x0000ff00494b7812 */ /* 0x000fe200078ef832 */
[----:B------:R-:W-:Y:S01]  /*ab90*/  IMAD.U32 R48, R78, 0x10000, RZ ;  /* 0x000100004e307824 */ /* 0x000fe200078e00ff */
[----:B------:R-:W-:Y:S02]  /*aba0*/  SHF.L.U32 R52, R81, 0x10, RZ ;  /* 0x0000001051347819 */ /* 0x000fe400000006ff */
[----:B------:R-:W-:-:S02]  /*abb0*/  F2FP.F16.E4M3.UNPACK_B R73, R143.H1 ;  /* 0x0000008fff49723e */ /* 0x000fc400030006ff */
[----:B------:R-:W-:Y:S02]  /*abc0*/  F2FP.F16.E4M3.UNPACK_B R70, R69.H1 ;  /* 0x00000045ff46723e */ /* 0x000fe400030006ff */
[----:B------:R-:W-:Y:S01]  /*abd0*/  F2FP.F16.E4M3.UNPACK_B R67, R66.H1 ;  /* 0x00000042ff43723e */ /* 0x000fe200030006ff */
[----:B------:R-:W-:Y:S01]  /*abe0*/  HADD2.F32 R50, -RZ, R73.H0_H0 ;  /* 0x20000049ff327230 */ /* 0x000fe20000004100 */
[----:B------:R-:W-:Y:S02]  /*abf0*/  SHF.R.U32.HI R74, RZ, 0x10, R77 ;  /* 0x00000010ff4a7819 */ /* 0x000fe4000001164d */
[----:B------:R-:W-:Y:S01]  /*ac00*/  SHF.R.U32.HI R72, RZ, 0x10, R79 ;  /* 0x00000010ff487819 */ /* 0x000fe2000001164f */
[----:B------:R-:W-:Y:S01]  /*ac10*/  HADD2.F32 R64, -RZ, R67.H0_H0 ;  /* 0x20000043ff407230 */ /* 0x000fe20000004100 */
[----:B------:R-:W-:Y:S02]  /*ac20*/  LOP3.LUT R77, R79, 0xff0000ff, RZ, 0xc0, !PT ;  /* 0xff0000ff4f4d7812 */ /* 0x000fe400078ec0ff */
[----:B------:R-:W-:Y:S01]  /*ac30*/  LOP3.LUT R52, R65, 0xff0000, R52, 0xf8, !PT ;  /* 0x00ff000041347812 */ /* 0x000fe200078ef834 */
[----:B------:R-:W-:Y:S01]  /*ac40*/  HADD2.F32 R65, -RZ, R70.H0_H0 ;  /* 0x20000046ff417230 */ /* 0x000fe20000004100 */
[----:B------:R-:W-:Y:S01]  /*ac50*/  F2FP.F16.E4M3.UNPACK_B R68, R141.H1 ;  /* 0x0000008dff44723e */ /* 0x000fe200030006ff */
[----:B------:R-:W-:Y:S01]  /*ac60*/  IMAD.U32 R72, R72, 0x10000, RZ ;  /* 0x0001000048487824 */ /* 0x000fe200078e00ff */
[----:B------:R-:W-:Y:S01]  /*ac70*/  LOP3.LUT R77, R77, 0xff00, R54, 0xf8, !PT ;  /* 0x0000ff004d4d7812 */ /* 0x000fe200078ef836 */
[----:B------:R-:W-:Y:S01]  /*ac80*/  IMAD.U32 R54, R74, 0x10000, RZ ;  /* 0x000100004a367824 */ /* 0x000fe200078e00ff */
[----:B------:R-:W-:Y:S01]  /*ac90*/  LOP3.LUT R48, R71, 0xff0000, R48, 0xf8, !PT ;  /* 0x00ff000047307812 */ /* 0x000fe200078ef830 */
[----:B------:R-:W-:-:S02]  /*aca0*/  HADD2.F32 R71, -RZ, R68.H0_H0 ;  /* 0x20000044ff477230 */ /* 0x000fc40000004100 */
[-C--:B------:R-:W-:Y:S01]  /*acb0*/  FMUL.FTZ R79, R65, R50.reuse ;  /* 0x00000032414f7220 */ /* 0x080fe20000410000 */
[C---:B------:R-:W-:Y:S01]  /*acc0*/  FMUL.FTZ R74, R64.reuse, R50 ;  /* 0x00000032404a7220 */ /* 0x040fe20000410000 */
        /* <DEDUP_REMOVED lines=172> */
.L_x_7555:
[----:B------:R-:W-:Y:S05]  /*b790*/  BSYNC B1 ;  /* 0x0000000000017941 */ /* 0x000fea0003800000 */
.L_x_7554:
        /* <DEDUP_REMOVED lines=10> */
.L_x_7495:
[----:B------:R-:W2:Y:S02]  /*b840*/  LDL R48, [R1+0x5c] ;  /* 0x00005c0001307983 */ /* 0x000ea40000100800 */
[----:B--2---:R-:W-:-:S13]  /*b850*/  R2UR UR4, R48 ;  /* 0x00000000300472ca */ /* 0x004fda00000e0000 */
[----:B------:R-:W-:-:S06]  /*b860*/  UISETP.NE.AND UP0, UPT, UR4, 0x3, UPT ;  /* 0x000000030400788c */ /* 0x000fcc000bf05270 */
[----:B------:R-:W-:-:S13]  /*b870*/  PLOP3.LUT P5, PT, PT, PT, UP0, 0x80, 0x0 ;  /* 0x000000000000781c */ /* 0x000fda0003faf008 */
[----:B------:R-:W-:Y:S05]  /*b880*/  @!P5 BRA `(.L_x_7556) ;  /* 0x000000000004d947 */ /* 0x000fea0003800000 */
[----:B------:R-:W-:Y:S01]  /*b890*/  BPT.TRAP 0x1 ;  /* 0x000000040000795c */ /* 0x000fe20000300000 */
.L_x_7556:
        /* <DEDUP_REMOVED lines=9> */
.L_x_7802:
[----:B------:R-:W-:Y:S05]  /*b930*/  BSYNC B1 ;  /* 0x0000000000017941 */ /* 0x000fea0003800000 */
.L_x_7557:
        /* <DEDUP_REMOVED lines=22> */
.L_x_7560:
[----:B------:R-:W-:Y:S05]  /*baa0*/  BSYNC B1 ;  /* 0x0000000000017941 */ /* 0x000fea0003800000 */
.L_x_7559:
[----:B-12---:R-:W-:Y:S01]  /*bab0*/  VIADD R48, R228, 0x40 ;  /* 0x00000040e4307836 */ /* 0x006fe20000000000 */
[----:B------:R-:W-:Y:S04]  /*bac0*/  BSSY B1, `(.L_x_7561) ;  /* 0x0000015000017945 */ /* 0x000fe80003800000 */
[----:B------:R-:W-:-:S13]  /*bad0*/  ISETP.GE.AND P2, PT, R48, R118, PT ;  /* 0x000000763000720c */ /* 0x000fda0003f46270 */
[----:B------:R-:W-:Y:S05]  /*bae0*/  @P2 BRA `(.L_x_7562) ;  /* 0x0000000000482947 */ /* 0x000fea0003800000 */
[----:B------:R-:W1:Y:S01]  /*baf0*/  @!P0 LDS.128 R48, [R117+0x22400] ;  /* 0x0224000075308984 */ /* 0x000e620000000c00 */
        /* <DEDUP_REMOVED lines=17> */
.L_x_7562:
[----:B------:R-:W-:Y:S05]  /*bc10*/  BSYNC B1 ;  /* 0x0000000000017941 */ /* 0x000fea0003800000 */
.L_x_7561:
[----:B-12---:R-:W-:Y:S01]  /*bc20*/  VIADD R48, R228, 0x80 ;  /* 0x00000080e4307836 */ /* 0x006fe20000000000 */
[----:B------:R-:W-:Y:S04]  /*bc30*/  BSSY B1, `(.L_x_7563) ;  /* 0x0000015000017945 */ /* 0x000fe80003800000 */
[----:B------:R-:W-:-:S13]  /*bc40*/  ISETP.GE.AND P2, PT, R48, R118, PT ;  /* 0x000000763000720c */ /* 0x000fda0003f46270 */
[----:B------:R-:W-:Y:S05]  /*bc50*/  @P2 BRA `(.L_x_7564) ;  /* 0x0000000000482947 */ /* 0x000fea0003800000 */
[----:B------:R-:W1:Y:S01]  /*bc60*/  @!P0 LDS.128 R48, [R117+0x24400] ;  /* 0x0244000075308984 */ /* 0x000e620000000c00 */
[----:B------:R-:W2:Y:S01]  /*bc70*/  @!P0 LDC.64 R54, c[0x0][0x2d8] ;  /* 0x0000b600ff368b82 */ /* 0x000ea20000000a00 */
[----:B------:R-:W-:-:S05]  /*bc80*/  LEA R58, P2, R42, R52, 0x7 ;  /* 0x000000342a3a7211 */ /* 0x000fca00078438ff */
        /* <DEDUP_REMOVED lines=15> */
.L_x_7564:
[----:B------:R-:W-:Y:S05]  /*bd80*/  BSYNC B1 ;  /* 0x0000000000017941 */ /* 0x000fea0003800000 */
.L_x_7563:
[----:B-12---:R-:W-:-:S05]  /*bd90*/  VIADD R48, R228, 0xc0 ;  /* 0x000000c0e4307836 */ /* 0x006fca0000000000 */
[----:B------:R-:W-:-:S13]  /*bda0*/  ISETP.GE.AND P2, PT, R48, R118, PT ;  /* 0x000000763000720c */ /* 0x000fda0003f46270 */
[----:B------:R-:W-:Y:S05]  /*bdb0*/  @P2 BRA `(.L_x_7532) ;  /* 0x0000000000582947 */ /* 0x000fea0003800000 */
[----:B------:R-:W1:Y:S01]  /*bdc0*/  LDC.64 R50, c[0x0][0x2f0] ;  /* 0x0000bc00ff327b82 */ /* 0x000e620000000a00 */
[----:B------:R-:W-:Y:S02]  /*bdd0*/  IMAD.MOV.U32 R54, RZ, RZ, R52 ;  /* 0x000000ffff367224 */ /* 0x000fe400078e0034 */
[----:B------:R-:W-:-:S05]  /*bde0*/  IMAD.MOV.U32 R55, RZ, RZ, R56 ;  /* 0x000000ffff377224 */ /* 0x000fca00078e0038 */
[----:B------:R-:W2:Y:S01]  /*bdf0*/  @!P0 LDC.64 R48, c[0x0][0x2d8] ;  /* 0x0000b600ff308b82 */ /* 0x000ea20000000a00 */
[----:B-1----:R-:W-:-:S04]  /*be00*/  IMAD.WIDE.U32 R54, R50, 0xc0, R54 ;  /* 0x000000c032367825 */ /* 0x002fc800078e0036 */
[----:B------:R-:W-:Y:S01]  /*be10*/  IMAD R51, R51, 0xc0, RZ ;  /* 0x000000c033337824 */ /* 0x000fe200078e02ff */
[----:B--2---:R-:W-:-:S04]  /*be20*/  @!P0 IADD3 R52, P2, P3, R54, R48, R39 ;  /* 0x0000003036348210 */ /* 0x004fc80007b5e027 */
[----:B------:R-:W-:-:S04]  /*be30*/  IADD3 R56, R55, R51, RZ ;  /* 0x0000003337387210 */ /* 0x000fc80007ffe0ff */
        /* <DEDUP_REMOVED lines=14> */
.L_x_7532:
[----:B------:R-:W-:Y:S05]  /*bf20*/  BSYNC B0 ;  /* 0x0000000000007941 */ /* 0x000fea0003800000 */
.L_x_7494:
        /* <DEDUP_REMOVED lines=17> */
.L_x_7566:
[----:B------:R-:W-:Y:S05]  /*c040*/  BSYNC B0 ;  /* 0x0000000000007941 */ /* 0x000fea0003800000 */
.L_x_7565:
[----:B------:R-:W2:Y:S01]  /*c050*/  SYNCS.PHASECHK.TRANS64.TRYWAIT P3, [R109+URZ+0x2e8b0], R130 ;  /* 0x02e8b0826d0075a7 */ /* 0x000ea2000806017f */
[----:B------:R-:W-:Y:S01]  /*c060*/  ULDC.64 UR38, c[0x0][0x318] ;  /* 0x0000c60000267ab9 */ /* 0x000fe20000000a00 */
[----:B------:R-:W-:Y:S01]  /*c070*/  ULDC.64 UR36, c[0x0][0x308] ;  /* 0x0000c20000247ab9 */ /* 0x000fe20000000a00 */
[----:B------:R-:W-:Y:S04]  /*c080*/  BSSY B0, `(.L_x_7567) ;  /* 0x0000002000007945 */ /* 0x000fe80003800000 */
[----:B--2---:R-:W-:Y:S05]  /*c090*/  @!P3 BRA `(.L_x_7568) ;  /* 0x000002040028b947 */ /* 0x004fea0003800000 */
.L_x_7803:
[----:B------:R-:W-:Y:S05]  /*c0a0*/  BSYNC B0 ;  /* 0x0000000000007941 */ /* 0x000fea0003800000 */
.L_x_7567:
        /* <DEDUP_REMOVED lines=17> */
[----:B------:R-:W-:Y:S01]  /*c1c0*/  @P4 VIADD R56, R116, 0xffffffc0 ;  /* 0xffffffc074384836 */ /* 0x000fe20000000000 */
[----:B------:R-:W-:-:S04]  /*c1d0*/  ISETP.GE.AND P4, PT, R18, UR4, PT ;  /* 0x0000000412007c0c */ /* 0x000fc8000bf86270 */
[----:B------:R-:W-:-:S09]  /*c1e0*/  @!P3 IADD3 R56, R16, R56, RZ ;  /* 0x000000381038b210 */ /* 0x000fd20007ffe0ff */
[----:B------:R-:W1:Y:S04]  /*c1f0*/  @!P4 LDS.128 R48, [R117+0xe400] ;  /* 0x00e400007530c984 */ /* 0x000e680000000c00 */
[----:B-1----:R-:W-:Y:S04]  /*c200*/  @!P4 STG.E.128 desc[UR60][R54.64], R48 ;  /* 0x000000303600c986 */ /* 0x002fe8000c101d3c */
[----:B------:R-:W1:Y:S04]  /*c210*/  @!P3 LDS.128 R48, [R56+0xe400] ;  /* 0x00e400003830b984 */ /* 0x000e680000000c00 */
[----:B-1----:R3:W-:Y:S02]  /*c220*/  @!P3 STG.E.128 desc[UR60][R54.64+0x40], R48 ;  /* 0x000040303600b986 */ /* 0x0027e4000c101d3c */
.L_x_7570:
[----:B------:R-:W-:Y:S05]  /*c230*/  BSYNC B0 ;  /* 0x0000000000007941 */ /* 0x000fea0003800000 */
.L_x_7569:
        /* <DEDUP_REMOVED lines=26> */
.L_x_7572:
[----:B------:R-:W-:Y:S05]  /*c3e0*/  BSYNC B0 ;  /* 0x0000000000007941 */ /* 0x000fea0003800000 */
.L_x_7571:
        /* <DEDUP_REMOVED lines=26> */
.L_x_7574:
[----:B------:R-:W-:Y:S05]  /*c590*/  BSYNC B0 ;  /* 0x0000000000007941 */ /* 0x000fea0003800000 */
.L_x_7573:
        /* <DEDUP_REMOVED lines=16> */
[----:B------:R-:W-:-:S03]  /*c6a0*/  @P4 IADD3 R54, R116, -0x40, RZ ;  /* 0xffffffc074364810 */ /* 0x000fc60007ffe0ff */
        /* <DEDUP_REMOVED lines=9> */
.L_x_7576:
[----:B------:R-:W-:Y:S05]  /*c740*/  BSYNC B0 ;  /* 0x0000000000007941 */ /* 0x000fea0003800000 */
.L_x_7575:
        /* <DEDUP_REMOVED lines=22> */
.L_x_7489:
[----:B------:R-:W2:Y:S01]  /*c8b0*/  LDL R3, [R1+0x60] ;  /* 0x0000600001037983 */ /* 0x000ea20000100800 */
[----:B------:R-:W1:Y:S03]  /*c8c0*/  LDC R0, c[0x0][0x428] ;  /* 0x00010a00ff007b82 */ /* 0x000e660000000800 */
[----:B------:R-:W2:Y:S01]  /*c8d0*/  LDL R2, [R1+0x6c] ;  /* 0x00006c0001027983 */ /* 0x000ea20000100800 */
[----:B------:R-:W-:Y:S01]  /*c8e0*/  IMAD.MOV.U32 R50, RZ, RZ, R234 ;  /* 0x000000ffff327224 */ /* 0x000fe200078e00ea */
[----:B------:R-:W-:Y:S02]  /*c8f0*/  PLOP3.LUT P1, PT, PT, PT, PT, 0x80, 0x0 ;  /* 0x000000000000781c */ /* 0x000fe40003f2f070 */
[----:B------:R-:W-:Y:S02]  /*c900*/  CS2R R90, SRZ ;  /* 0x00000000005a7805 */ /* 0x000fe4000001ff00 */
[----:B------:R-:W-:-:S02]  /*c910*/  MOV R87, RZ ;  /* 0x000000ff00577202 */ /* 0x000fc40000000f00 */
[----:B------:R-:W-:Y:S02]  /*c920*/  CS2R R6, SRZ ;  /* 0x0000000000067805 */ /* 0x000fe4000001ff00 */
        /* <DEDUP_REMOVED lines=15> */
[----:B-1----:R-:W-:Y:S02]  /*ca20*/  ISETP.NE.AND P2, PT, R0, 0x1, PT ;  /* 0x000000010000780c */ /* 0x002fe40003f45270 */
        /* <DEDUP_REMOVED lines=12> */
[----:B------:R-:W0:Y:S01]  /*caf0*/  @P2 LDC R5, c[0x0][0x42c] ;  /* 0x00010b00ff052b82 */ /* 0x000e220000000800 */
[----:B------:R-:W-:-:S02]  /*cb00*/  IMAD.MOV.U32 R68, RZ, RZ, RZ ;  /* 0x000000ffff447224 */ /* 0x000fc400078e00ff */
[----:B------:R-:W-:Y:S02]  /*cb10*/  IMAD.MOV.U32 R101, RZ, RZ, RZ ;  /* 0x000000ffff657224 */ /* 0x000fe400078e00ff */
[----:B------:R-:W-:-:S03]  /*cb20*/  IMAD.MOV.U32 R72, RZ, RZ, RZ ;  /* 0x000000ffff487224 */ /* 0x000fc600078e00ff */
[----:B------:R-:W1:Y:S01]  /*cb30*/  @P2 LDC R0, c[0x0][0x430] ;  /* 0x00010c00ff002b82 */ /* 0x000e620000000800 */
[----:B0-----:R-:W-:-:S05]  /*cb40*/  @P2 IMAD.HI.U32 R5, R234, R5, RZ ;  /* 0x00000005ea052227 */ /* 0x001fca00078e00ff */
[----:B-1----:R-:W-:Y:S02]  /*cb50*/  @P2 SHF.R.U32.HI R50, RZ, R0, R5 ;  /* 0x00000000ff322219 */ /* 0x002fe40000011605 */
[----:B------:R-:W-:-:S03]  /*cb60*/  CS2R R4, SRZ ;  /* 0x0000000000047805 */ /* 0x000fc6000001ff00 */
[----:B------:R0:W-:Y:S01]  /*cb70*/  STL [R1+0x90], R50 ;  /* 0x0000903201007387 */ /* 0x0001e20000100800 */
[----:B--2---:R-:W-:-:S05]  /*cb80*/  IADD3 R2, R2, 0x15f, -R3 ;  /* 0x0000015f02027810 */ /* 0x004fca0007ffe803 */
[----:B------:R-:W-:Y:S02]  /*cb90*/  IMAD R3, R233, 0x80, R2 ;  /* 0x00000080e9037824 */ /* 0x000fe400078e0202 */
[----:B------:R-:W-:-:S04]  /*cba0*/  IMAD.MOV.U32 R2, RZ, RZ, RZ ;  /* 0x000000ffff027224 */ /* 0x000fc800078e00ff */
[----:B------:R-:W-:-:S05]  /*cbb0*/  IMAD.HI R2, R3, -0x6db6db6d, R2 ;  /* 0x9249249303027827 */ /* 0x000fca00078e0202 */
[----:B------:R-:W-:-:S04]  /*cbc0*/  SHF.R.U32.HI R3, RZ, 0x1f, R2 ;  /* 0x0000001fff037819 */ /* 0x000fc80000011602 */
[----:B------:R-:W-:-:S04]  /*cbd0*/  LEA.HI.SX32 R2, R2, R3, 0x19 ;  /* 0x0000000302027211 */ /* 0x000fc800078fcaff */
[----:B------:R-:W-:-:S04]  /*cbe0*/  VIMNMX R137, R137, R2, PT ;  /* 0x0000000289897248 */ /* 0x000fc80003fe0100 */
[----:B------:R-:W-:Y:S01]  /*cbf0*/  ISETP.GE.AND P2, PT, R137, 0x1, PT ;  /* 0x000000018900780c */ /* 0x000fe20003f46270 */
[----:B0-----:R-:W-:-:S12]  /*cc00*/  @P0 BRA `(.L_x_7578) ;  /* 0x00000000000c0947 */ /* 0x001fd80003800000 */
[----:B------:R-:W0:Y:S01]  /*cc10*/  FENCE.VIEW.ASYNC.G ;  /* 0x00000000000073c6 */ /* 0x000e220000000100 */
[----:B------:R-:W-:Y:S05]  /*cc20*/  WARPSYNC.ALL ;  /* 0x0000000000007948 */ /* 0x000fea0003800000 */
[----:B0-----:R-:W-:Y:S06]  /*cc30*/  BAR.ARV 0xc, 0x180 ;  /* 0x0306000000007b1d */ /* 0x001fec0000002000 */
.L_x_7578:
        /* <DEDUP_REMOVED lines=9> */
[----:B------:R-:W-:-:S06]  /*ccd0*/  SHF.R.S32.HI R0, RZ, 0x7, R0 ;  /* 0x00000007ff007819 */ /* 0x000fcc0000011400 */
[----:B------:R-:W0:Y:S04]  /*cce0*/  SHFL.IDX PT, R0, R0, RZ, 0x1f ;  /* 0x00001fff00007589 */ /* 0x000e2800000e0000 */
[----:B0-----:R1:W-:Y:S02]  /*ccf0*/  STL [R1+0x54], R0 ;  /* 0x0000540001007387 */ /* 0x0013e40000100800 */
.L_x_7806:
        /* <DEDUP_REMOVED lines=24> */
[----:B-1----:R-:W-:-:S07]  /*ce80*/  IMAD.MOV.U32 R12, RZ, RZ, 0x1 ;  /* 0x00000001ff0c7424 */ /* 0x002fce00078e00ff */
[----:B------:R-:W-:-:S07]  /*ce90*/  LEPC R20, `(.L_x_7582) ;  /* 0x000000001014794e */ /* 0x000fce0000000000 */
[----:B0-2--5:R-:W-:Y:S05]  /*cea0*/  CALL.ABS.NOINC R2 ;  /* 0x0000000002007343 */ /* 0x025fea0003c00000 */
.L_x_7582:
[----:B------:R-:W-:Y:S05]  /*ceb0*/  BSYNC B6 ;  /* 0x0000000000067941 */ /* 0x000fea0003800000 */
.L_x_7581:
        /* <DEDUP_REMOVED lines=17> */
[----:B------:R-:W-:Y:S01]  /*cfd0*/  @P0 IMAD.IADD R3, R3, 0x1, R9 ;  /* 0x0000000103030824 */ /* 0x000fe200078e0209 */
[----:B------:R-:W-:Y:S01]  /*cfe0*/  @P1 SHF.R.S32.HI R9, RZ, 0x1f, R50 ;  /* 0x0000001fff091819 */ /* 0x000fe20000011432 */
[C---:B------:R-:W-:Y:S02]  /*cff0*/  @P1 IMAD R11, R20.reuse, R11, R4 ;  /* 0x0000000b140b1224 */ /* 0x040fe400078e0204 */
[----:B------:R-:W-:-:S04]  /*d000*/  @P1 IMAD.WIDE.U32 R4, R20, R10, RZ ;  /* 0x0000000a14041225 */ /* 0x000fc800078e00ff */
[----:B----4-:R-:W-:Y:S02]  /*d010*/  @P0 IMAD R0, R7, R12, RZ ;  /* 0x0000000c07000224 */ /* 0x010fe400078e02ff */
[----:B0-----:R-:W-:Y:S02]  /*d020*/  @P1 IMAD R6, R9, R14, RZ ;  /* 0x0000000e09061224 */ /* 0x001fe400078e02ff */
[----:B------:R-:W-:Y:S02]  /*d030*/  @P1 IMAD.IADD R5, R5, 0x1, R11 ;  /* 0x0000000105051824 */ /* 0x000fe400078e020b */
        /* <DEDUP_REMOVED lines=32> */
.L_x_7586:
[----:B-1----:R1:W2:Y:S02]  /*d240*/  SYNCS.PHASECHK.TRANS64.TRYWAIT P0, [R16+URZ+0x2e800], R3 ;  /* 0x02e80003100075a7 */ /* 0x0022a4000800017f */
[----:B--2---:R-:W-:Y:S05]  /*d250*/  @!P0 NANOSLEEP.SYNCS 0x989680 ;  /* 0x009896800000895d */ /* 0x004fea0003900000 */
[----:B------:R-:W2:Y:S02]  /*d260*/  @!P0 SYNCS.PHASECHK.TRANS64 P0, [R16+URZ+0x2e800], R3 ;  /* 0x02e80003100085a7 */ /* 0x000ea4000800007f */
[----:B--2---:R-:W-:Y:S05]  /*d270*/  @!P0 BRA `(.L_x_7586) ;  /* 0xfffffffc00f08947 */ /* 0x004fea000383ffff */
.L_x_7585:
[----:B------:R-:W-:Y:S05]  /*d280*/  BSYNC B0 ;  /* 0x0000000000007941 */ /* 0x000fea0003800000 */
.L_x_7584:
[----:B------:R-:W-:Y:S05]  /*d290*/  BRA `(.L_x_7587) ;  /* 0x0000005000a47947 */ /* 0x000fea0003800000 */
.L_x_7583:
[----:B------:R-:W0:Y:S01]  /*d2a0*/  LDC.64 R12, c[0x0][0x3d8] ;  /* 0x0000f600ff0c7b82 */ /* 0x000e220000000a00 */
[----:B-----5:R-:W-:Y:S01]  /*d2b0*/  SHF.R.S32.HI R3, RZ, 0x1f, R121 ;  /* 0x0000001fff037819 */ /* 0x020fe20000011479 */
[----:B------:R-:W-:Y:S01]  /*d2c0*/  IMAD.MOV.U32 R6, RZ, RZ, R18 ;  /* 0x000000ffff067224 */ /* 0x000fe200078e0012 */
[----:B------:R-:W-:Y:S01]  /*d2d0*/  MOV R7, R19 ;  /* 0x0000001300077202 */ /* 0x000fe20000000f00 */
[--C-:B------:R-:W-:Y:S01]  /*d2e0*/  IMAD.MOV.U32 R4, RZ, RZ, R22.reuse ;  /* 0x000000ffff047224 */ /* 0x100fe200078e0016 */
[----:B------:R-:W-:Y:S01]  /*d2f0*/  SHF.R.S32.HI R5, RZ, 0x1f, R22 ;  /* 0x0000001fff057819 */ /* 0x000fe20000011416 */
[----:B------:R-:W-:Y:S01]  /*d300*/  BSSY B6, `(.L_x_7588) ;  /* 0x0000031000067945 */ /* 0x000fe20003800000 */
[----:B------:R-:W-:Y:S01]  /*d310*/  LOP3.LUT P0, RZ, R25, 0x3ff, RZ, 0xc0, !PT ;  /* 0x000003ff19ff7812 */ /* 0x000fe2000780c0ff */
[----:B------:R-:W1:Y:S01]  /*d320*/  LDC.64 R14, c[0x0][0x3e8] ;  /* 0x0000fa00ff0e7b82 */ /* 0x000e620000000a00 */
[----:B------:R-:W-:Y:S01]  /*d330*/  SHF.R.S32.HI R24, RZ, 0x1f, R228 ;  /* 0x0000001fff187819 */ /* 0x000fe200000114e4 */
[-C--:B0-----:R-:W-:Y:S01]  /*d340*/  IMAD R0, R3, R12.reuse, RZ ;  /* 0x0000000c03007224 */ /* 0x081fe200078e02ff */
[----:B------:R-:W-:Y:S01]  /*d350*/  SHF.L.U64.HI R50, R12, 0x6, R13 ;  /* 0x000000060c327819 */ /* 0x000fe2000001020d */
[----:B------:R-:W-:-:S04]  /*d360*/  IMAD.WIDE.U32 R8, R228, R12, R6 ;  /* 0x0000000ce4087225 */ /* 0x000fc800078e0006 */
[----:B------:R-:W-:Y:S02]  /*d370*/  IMAD R21, R24, R12, RZ ;  /* 0x0000000c18157224 */ /* 0x000fe400078e02ff */
[-C--:B-1----:R-:W-:Y:S01]  /*d380*/  IMAD R20, R3, R14.reuse, RZ ;  /* 0x0000000e03147224 */ /* 0x082fe200078e02ff */
[----:B------:R-:W-:Y:S01]  /*d390*/  SHF.L.U64.HI R54, R14, 0x6, R15 ;  /* 0x000000060e367819 */ /* 0x000fe2000001020f */
[----:B------:R-:W-:-:S04]  /*d3a0*/  IMAD.WIDE.U32 R10, R228, R14, R6 ;  /* 0x0000000ee40a7225 */ /* 0x000fc800078e0006 */
[----:B------:R-:W-:-:S04]  /*d3b0*/  IMAD.WIDE.U32 R6, R228, R12, R4 ;  /* 0x0000000ce4067225 */ /* 0x000fc800078e0004 */
[----:B------:R-:W-:-:S04]  /*d3c0*/  IMAD.WIDE.U32 R40, R121, R12, RZ ;  /* 0x0000000c79287225 */ /* 0x000fc800078e00ff */
[----:B------:R-:W-:Y:S01]  /*d3d0*/  IMAD R3, R24, R14, RZ ;  /* 0x0000000e18037224 */ /* 0x000fe200078e02ff */
[-C--:B------:R-:W-:Y:S01]  /*d3e0*/  IADD3 R24, P3, R8, R40.reuse, RZ ;  /* 0x0000002808187210 */ /* 0x080fe20007f7e0ff */
[C---:B------:R-:W-:Y:S01]  /*d3f0*/  IMAD R47, R121.reuse, R13, R0 ;  /* 0x0000000d792f7224 */ /* 0x040fe200078e0200 */
[----:B------:R-:W-:Y:S01]  /*d400*/  IADD3 R42, P1, R6, R40, RZ ;  /* 0x00000028062a7210 */ /* 0x000fe20007f3e0ff */
[C---:B------:R-:W-:Y:S02]  /*d410*/  IMAD R49, R121.reuse, R15, R20 ;  /* 0x0000000f79317224 */ /* 0x040fe400078e0214 */
[----:B------:R-:W-:-:S04]  /*d420*/  IMAD.WIDE.U32 R38, R121, R14, RZ ;  /* 0x0000000e79267225 */ /* 0x000fc800078e00ff */
[----:B------:R-:W-:Y:S01]  /*d430*/  IMAD.WIDE.U32 R4, R228, R14, R4 ;  /* 0x0000000ee4047225 */ /* 0x000fe200078e0004 */
[----:B------:R-:W-:-:S03]  /*d440*/  IADD3 R26, P4, R10, R38, RZ ;  /* 0x000000260a1a7210 */ /* 0x000fc60007f9e0ff */
[----:B------:R-:W-:Y:S01]  /*d450*/  IMAD R21, R228, R13, R21 ;  /* 0x0000000de4157224 */ /* 0x000fe200078e0215 */
[----:B------:R-:W-:Y:S01]  /*d460*/  IADD3 R44, P2, R4, R38, RZ ;  /* 0x00000026042c7210 */ /* 0x000fe20007f5e0ff */
[----:B------:R-:W-:Y:S02]  /*d470*/  IMAD R3, R228, R15, R3 ;  /* 0x0000000fe4037224 */ /* 0x000fe400078e0203 */
[----:B------:R-:W-:Y:S02]  /*d480*/  IMAD.IADD R47, R47, 0x1, R41 ;  /* 0x000000012f2f7824 */ /* 0x000fe400078e0229 */
[----:B------:R-:W-:Y:S02]  /*d490*/  IMAD.IADD R49, R49, 0x1, R39 ;  /* 0x0000000131317824 */ /* 0x000fe400078e0227 */
[----:B------:R-:W-:Y:S01]  /*d4a0*/  IMAD.SHL.U32 R52, R12, 0x40, RZ ;  /* 0x000000400c347824 */ /* 0x000fe200078e00ff */
[C---:B------:R-:W-:Y:S01]  /*d4b0*/  IADD3.X R43, R47.reuse, R7, R21, P1, !PT ;  /* 0x000000072f2b7210 */ /* 0x040fe20000ffe415 */
[----:B------:R-:W-:Y:S01]  /*d4c0*/  IMAD.SHL.U32 R56, R14, 0x40, RZ ;  /* 0x000000400e387824 */ /* 0x000fe200078e00ff */
[----:B------:R-:W-:-:S02]  /*d4d0*/  IADD3.X R25, R47, R21, R9, P3, !PT ;  /* 0x000000152f197210 */ /* 0x000fc40001ffe409 */
[C---:B------:R-:W-:Y:S02]  /*d4e0*/  IADD3.X R45, R49.reuse, R5, R3, P2, !PT ;  /* 0x00000005312d7210 */ /* 0x040fe400017fe403 */
[----:B------:R-:W-:Y:S01]  /*d4f0*/  IADD3.X R27, R49, R3, R11, P4, !PT ;  /* 0x00000003311b7210 */ /* 0x000fe200027fe40b */
        /* <DEDUP_REMOVED lines=17> */
.L_x_7589:
[----:B------:R-:W-:Y:S05]  /*d610*/  BSYNC B6 ;  /* 0x0000000000067941 */ /* 0x000fea0003800000 */
.L_x_7588:
[----:B------:R-:W2:Y:S01]  /*d620*/  LDL R20, [R1+0x60] ;  /* 0x0000600001147983 */ /* 0x000ea20000100800 */
        /* <DEDUP_REMOVED lines=15> */
[----:B------:R-:W-:-:S03]  /*d720*/  IMAD.IADD R3, R7, 0x1, R9 ;  /* 0x0000000107037824 */ /* 0x000fc600078e0209 */
[----:B------:R-:W-:Y:S02]  /*d730*/  SHF.L.U64.HI R46, R4, 0x7, R5 ;  /* 0x00000007042e7819 */ /* 0x000fe40000010205 */
[----:B------:R-:W-:Y:S01]  /*d740*/  SHF.L.U64.HI R48, R6, 0x7, R3 ;  /* 0x0000000706307819 */ /* 0x000fe20000010203 */
[----:B--2---:R-:W-:-:S05]  /*d750*/  IMAD R0, R233, -0x80, R20 ;  /* 0xffffff80e9007824 */ /* 0x004fca00078e0214 */
[----:B------:R-:W-:Y:S01]  /*d760*/  VIMNMX R55, R0, 0x80, PT ;  /* 0x0000008000377848 */ /* 0x000fe20003fe0100 */
[----:B------:R-:W-:Y:S06]  /*d770*/  @!P0 BRA `(.L_x_7591) ;  /* 0x0000002400d08947 */ /* 0x000fec0003800000 */
[----:B------:R-:W0:Y:S01]  /*d780*/  LDC R0, c[0x0][0x428] ;  /* 0x00010a00ff007b82 */ /* 0x000e220000000800 */
[----:B------:R-:W1:Y:S01]  /*d790*/  S2R R20, SR_TID.X ;  /* 0x0000000000147919 */ /* 0x000e620000002100 */
[----:B------:R-:W-:Y:S01]  /*d7a0*/  ISETP.GE.AND P0, PT, R228, R55, PT ;  /* 0x00000037e400720c */ /* 0x000fe20003f06270 */
[----:B------:R-:W-:Y:S01]  /*d7b0*/  BSSY B1, `(.L_x_7592) ;  /* 0x000002e000017945 */ /* 0x000fe20003800000 */
[----:B------:R-:W-:Y:S01]  /*d7c0*/  IMAD.MOV.U32 R5, RZ, RZ, R47 ;  /* 0x000000ffff057224 */ /* 0x000fe200078e002f */
[----:B------:R-:W-:Y:S01]  /*d7d0*/  MOV R7, R49 ;  /* 0x0000003100077202 */ /* 0x000fe20000000f00 */
[----:B------:R-:W-:Y:S01]  /*d7e0*/  IMAD.MOV.U32 R6, RZ, RZ, R38 ;  /* 0x000000ffff067224 */ /* 0x000fe200078e0026 */
[----:B------:R-:W-:Y:S02]  /*d7f0*/  CS2R R28, SRZ ;  /* 0x00000000001c7805 */ /* 0x000fe4000001ff00 */
[----:B------:R-:W-:Y:S02]  /*d800*/  CS2R R34, SRZ ;  /* 0x0000000000227805 */ /* 0x000fe4000001ff00 */
[----:B------:R-:W-:-:S02]  /*d810*/  CS2R R30, SRZ ;  /* 0x00000000001e7805 */ /* 0x000fc4000001ff00 */
[----:B------:R-:W-:Y:S02]  /*d820*/  CS2R R24, SRZ ;  /* 0x0000000000187805 */ /* 0x000fe4000001ff00 */
[----:B------:R-:W-:Y:S02]  /*d830*/  CS2R R26, SRZ ;  /* 0x00000000001a7805 */ /* 0x000fe4000001ff00 */
[----:B------:R-:W-:Y:S02]  /*d840*/  CS2R R32, SRZ ;  /* 0x0000000000207805 */ /* 0x000fe4000001ff00 */
[----:B0-----:R-:W-:Y:S01]  /*d850*/  ISETP.NE.AND P2, PT, R0, 0x1, PT ;  /* 0x000000010000780c */ /* 0x001fe20003f45270 */
[----:B------:R-:W-:Y:S02]  /*d860*/  IMAD R0, R233, 0x80, R228 ;  /* 0x00000080e9007824 */ /* 0x000fe400078e02e4 */
[----:B-1----:R-:W-:-:S10]  /*d870*/  VIADD R20, R20, 0xffffff80 ;  /* 0xffffff8014147836 */ /* 0x002fd40000000000 */
[----:B------:R-:W0:Y:S01]  /*d880*/  @P2 LDC R4, c[0x0][0x42c] ;  /* 0x00010b00ff042b82 */ /* 0x000e220000000800 */
[----:B------:R-:W-:-:S04]  /*d890*/  SHF.R.S32.HI R21, RZ, 0x1f, R20 ;  /* 0x0000001fff157819 */ /* 0x000fc80000011414 */
[----:B------:R-:W-:-:S03]  /*d8a0*/  LEA.HI R21, R21, R20, RZ, 0x2 ;  /* 0x0000001415157211 */ /* 0x000fc600078f10ff */
[----:B------:R-:W1:Y:S01]  /*d8b0*/  @P2 LDC R9, c[0x0][0x430] ;  /* 0x00010c00ff092b82 */ /* 0x000e620000000800 */
[----:B------:R-:W-:-:S05]  /*d8c0*/  LOP3.LUT R21, R21, 0xfffffffc, RZ, 0xc0, !PT ;  /* 0xfffffffc15157812 */ /* 0x000fca00078ec0ff */
[----:B------:R-:W-:Y:S02]  /*d8d0*/  IMAD.IADD R21, R20, 0x1, -R21 ;  /* 0x0000000114157824 */ /* 0x000fe400078e0a15 */
[----:B------:R-:W-:Y:S02]  /*d8e0*/  VIADD R20, R228, 0x40 ;  /* 0x00000040e4147836 */ /* 0x000fe40000000000 */
[----:B------:R-:W-:-:S03]  /*d8f0*/  IMAD R3, R21, 0x40, R0 ;  /* 0x0000004015037824 */ /* 0x000fc600078e0200 */
[----:B------:R-:W-:Y:S02]  /*d900*/  ISETP.GE.AND P1, PT, R20, R55, PT ;  /* 0x000000371400720c */ /* 0x000fe40003f26270 */
[----:B------:R-:W-:Y:S01]  /*d910*/  CS2R R20, SRZ ;  /* 0x0000000000147805 */ /* 0x000fe2000001ff00 */
[----:B0-----:R-:W-:-:S04]  /*d920*/  @P2 IMAD.HI.U32 R0, R3, R4, RZ ;  /* 0x0000000403002227 */ /* 0x001fc800078e00ff */
[----:B------:R-:W-:Y:S01]  /*d930*/  IMAD.MOV.U32 R4, RZ, RZ, R40 ;  /* 0x000000ffff047224 */ /* 0x000fe200078e0028 */
[----:B-1----:R-:W-:Y:S02]  /*d940*/  @P2 SHF.R.U32.HI R3, RZ, R9, R0 ;  /* 0x00000009ff032219 */ /* 0x002fe40000011600 */
[----:B------:R-:W-:Y:S02]  /*d950*/  CS2R R8, SRZ ;  /* 0x0000000000087805 */ /* 0x000fe4000001ff00 */
[----:B------:R-:W-:Y:S01]  /*d960*/  SHF.R.S32.HI R37, RZ, 0x1f, R3 ;  /* 0x0000001fff257819 */ /* 0x000fe20000011403 */
[----:B------:R-:W-:Y:S06]  /*d970*/  @P0 BRA `(.L_x_7593) ;  /* 0x0000000000440947 */ /* 0x000fec0003800000 */
        /* <DEDUP_REMOVED lines=17> */
.L_x_7593:
[----:B------:R-:W-:Y:S05]  /*da90*/  BSYNC B1 ;  /* 0x0000000000017941 */ /* 0x000fea0003800000 */
.L_x_7592:
[----:B------:R-:W-:Y:S04]  /*daa0*/  BSSY B1, `(.L_x_7594) ;  /* 0x0000017000017945 */ /* 0x000fe80003800000 */
[----:B------:R-:W-:Y:S05]  /*dab0*/  @P1 BRA `(.L_x_7595) ;  /* 0x0000000000541947 */ /* 0x000fea0003800000 */
[----:B0-----:R-:W-:Y:S01]  /*dac0*/  IADD3 R38, P4, P5, R44, R56, R53 ;  /* 0x000000382c267210 */ /* 0x001fe20007d9e035 */
[----:B------:R-:W-:Y:S01]  /*dad0*/  ULDC UR4, c[0x0][0x3d4] ;  /* 0x0000f50000047ab9 */ /* 0x000fe20000000800 */
[----:B------:R-:W-:Y:S01]  /*dae0*/  IADD3 R14, P2, P3, R42, R52, R51 ;  /* 0x000000342a0e7210 */ /* 0x000fe20007b5e033 */
[----:B------:R-:W-:Y:S01]  /*daf0*/  ULDC.64 UR6, c[0x0][0x3c8] ;  /* 0x0000f20000067ab9 */ /* 0x000fe20000000a00 */
[----:B------:R-:W-:Y:S01]  /*db00*/  IADD3.X R0, R45, R54, R48, P4, P5 ;  /* 0x000000362d007210 */ /* 0x000fe200027ea430 */
[----:B------:R-:W-:Y:S01]  /*db10*/  ULDC.64 UR8, c[0x0][0x3e0] ;  /* 0x0000f80000087ab9 */ /* 0x000fe20000000a00 */
[----:B------:R-:W-:Y:S02]  /*db20*/  ISETP.GE.AND P4, PT, R22, UR4, PT ;  /* 0x0000000416007c0c */ /* 0x000fe4000bf86270 */
[----:B------:R-:W-:Y:S02]  /*db30*/  CS2R R24, SRZ ;  /* 0x0000000000187805 */ /* 0x000fe4000001ff00 */
[----:B------:R-:W-:-:S02]  /*db40*/  ISETP.GE.AND P5, PT, R230, UR4, PT ;  /* 0x00000004e6007c0c */ /* 0x000fc4000bfa6270 */
[----:B------:R-:W-:Y:S02]  /*db50*/  CS2R R26, SRZ ;  /* 0x00000000001a7805 */ /* 0x000fe4000001ff00 */
[----:B------:R-:W-:Y:S02]  /*db60*/  IADD3.X R8, R43, R50, R46, P2, P3 ;  /* 0x000000322b087210 */ /* 0x000fe400017e642e */
[----:B------:R-:W-:Y:S02]  /*db70*/  CS2R R20, SRZ ;  /* 0x0000000000147805 */ /* 0x000fe4000001ff00 */
[----:B------:R-:W-:Y:S02]  /*db80*/  IADD3 R14, P2, R14, UR6, RZ ;  /* 0x000000060e0e7c10 */ /* 0x000fe4000ff5e0ff */
[----:B------:R-:W-:Y:S02]  /*db90*/  IADD3 R38, P3, R38, UR8, RZ ;  /* 0x0000000826267c10 */ /* 0x000fe4000ff7e0ff */
[----:B------:R-:W-:-:S02]  /*dba0*/  IADD3.X R15, R8, UR7, RZ, P2, !PT ;  /* 0x00000007080f7c10 */ /* 0x000fc400097fe4ff */
[----:B------:R-:W-:Y:S02]  /*dbb0*/  CS2R R8, SRZ ;  /* 0x0000000000087805 */ /* 0x000fe4000001ff00 */
[----:B------:R-:W-:Y:S01]  /*dbc0*/  IADD3.X R39, R0, UR9, RZ, P3, !PT ;  /* 0x0000000900277c10 */ /* 0x000fe20009ffe4ff */
[----:B------:R1:W5:Y:S04]  /*dbd0*/  @!P4 LDG.E.64 R24, desc[UR60][R14.64] ;  /* 0x0000003c0e18c981 */ /* 0x000368000c1e1b00 */
[----:B------:R1:W5:Y:S04]  /*dbe0*/  @!P5 LDG.E.64 R8, desc[UR60][R14.64+0x20] ;  /* 0x0000203c0e08d981 */ /* 0x000368000c1e1b00 */
[----:B------:R1:W5:Y:S04]  /*dbf0*/  @!P4 LDG.E.64 R26, desc[UR60][R38.64] ;  /* 0x0000003c261ac981 */ /* 0x000368000c1e1b00 */
[----:B------:R1:W5:Y:S02]  /*dc00*/  @!P5 LDG.E.64 R20, desc[UR60][R38.64+0x20] ;  /* 0x0000203c2614d981 */ /* 0x000364000c1e1b00 */
.L_x_7595:
[----:B------:R-:W-:Y:S05]  /*dc10*/  BSYNC B1 ;  /* 0x0000000000017941 */ /* 0x000fea0003800000 */
.L_x_7594:
        /* <DEDUP_REMOVED lines=14> */
.L_x_7809:
[----:B------:R-:W-:-:S03]  /*dd00*/  UMOV UR4, 0xffffffff ;  /* 0xffffffff00047882 */ /* 0x000fc60000000000 */
[----:B------:R-:W-:Y:S05]  /*dd10*/  BRA.DIV UR4, `(.L_x_7597) ;  /* 0x000001ea04847947 */ /* 0x000fea000b800000 */
.L_x_7812:
[----:B------:R-:W-:-:S03]  /*dd20*/  UMOV UR4, 0xffffffff ;  /* 0xffffffff00047882 */ /* 0x000fc60000000000 */
[----:B------:R-:W-:Y:S05]  /*dd30*/  BRA.DIV UR4, `(.L_x_7598) ;  /* 0x000001ea04a47947 */ /* 0x000fea000b800000 */
.L_x_7815:
[----:B------:R-:W-:-:S03]  /*dd40*/  UMOV UR4, 0xffffffff ;  /* 0xffffffff00047882 */ /* 0x000fc60000000000 */
[----:B------:R-:W-:Y:S05]  /*dd50*/  BRA.DIV UR4, `(.L_x_7599) ;  /* 0x000001ea04c47947 */ /* 0x000fea000b800000 */
.L_x_7818:
[----:B------:R-:W-:-:S03]  /*dd60*/  UMOV UR4, 0xffffffff ;  /* 0xffffffff00047882 */ /* 0x000fc60000000000 */
[----:B------:R-:W-:Y:S05]  /*dd70*/  BRA.DIV UR4, `(.L_x_7600) ;  /* 0x000001ea04e47947 */ /* 0x000fea000b800000 */
.L_x_7821:
[----:B------:R-:W-:-:S03]  /*dd80*/  UMOV UR4, 0xffffffff ;  /* 0xffffffff00047882 */ /* 0x000fc60000000000 */
[----:B------:R-:W-:Y:S05]  /*dd90*/  BRA.DIV UR4, `(.L_x_7601) ;  /* 0x000001ee04047947 */ /* 0x000fea000b800000 */
.L_x_7824:
[----:B------:R-:W-:-:S03]  /*dda0*/  UMOV UR4, 0xffffffff ;  /* 0xffffffff00047882 */ /* 0x000fc60000000000 */
[----:B------:R-:W-:Y:S05]  /*ddb0*/  BRA.DIV UR4, `(.L_x_7602) ;  /* 0x000001ee04247947 */ /* 0x000fea000b800000 */
.L_x_7827:
[----:B------:R-:W-:-:S03]  /*ddc0*/  UMOV UR4, 0xffffffff ;  /* 0xffffffff00047882 */ /* 0x000fc60000000000 */
[----:B------:R-:W-:Y:S05]  /*ddd0*/  BRA.DIV UR4, `(.L_x_7603) ;  /* 0x000001ee04447947 */ /* 0x000fea000b800000 */
.L_x_7830:
[----:B------:R-:W2:Y:S01]  /*dde0*/  LDL R0, [R1+0xa8] ;  /* 0x0000a80001007983 */ /* 0x000ea20000100800 */
[----:B------:R-:W-:Y:S01]  /*ddf0*/  BSSY B1, `(.L_x_7604) ;  /* 0x0000018000017945 */ /* 0x000fe20003800000 */
[----:B------:R-:W-:Y:S02]  /*de00*/  LOP3.LUT P3, RZ, R229, 0x4, RZ, 0xc0, !PT ;  /* 0x00000004e5ff7812 */ /* 0x000fe4000786c0ff */
[----:B--2---:R-:W-:Y:S02]  /*de10*/  R2UR UR5, R0 ;  /* 0x00000000000572ca */ /* 0x004fe400000e0000 */
[----:B------:R-:W2:Y:S11]  /*de20*/  S2R R0, SR_TID.X ;  /* 0x0000000000007919 */ /* 0x000eb60000002100 */
[----:B------:R-:W-:-:S04]  /*de30*/  ULEA.HI UR4, UR5, UR5, URZ, 0x1 ;  /* 0x0000000505047291 */ /* 0x000fc8000f8f083f */
[----:B------:R-:W-:-:S04]  /*de40*/  ULOP3.LUT UR4, UR4, 0xfffffffe, URZ, 0xc0, !UPT ;  /* 0xfffffffe04047892 */ /* 0x000fc8000f8ec03f */
[----:B------:R-:W-:-:S06]  /*de50*/  UIADD3 UR4, UR5, -UR4, URZ ;  /* 0x8000000405047290 */ /* 0x000fcc000fffe03f */
[----:B------:R-:W-:-:S05]  /*de60*/  IMAD.U32 R5, RZ, RZ, UR4 ;  /* 0x00000004ff057e24 */ /* 0x000fca000f8e00ff */
[----:B------:R-:W-:Y:S01]  /*de70*/  SHF.L.U32 R5, R5, 0x1f, RZ ;  /* 0x0000001f05057819 */ /* 0x000fe200000006ff */
[----:B--2---:R-:W-:-:S03]  /*de80*/  VIADD R6, R0, 0xffffff80 ;  /* 0xffffff8000067836 */ /* 0x004fc60000000000 */
[----:B------:R-:W2:Y:S01]  /*de90*/  SYNCS.PHASECHK.TRANS64.TRYWAIT P2, [R16+URZ+0x2e800], R5 ;  /* 0x02e80005100075a7 */ /* 0x000ea2000804017f */
[----:B------:R-:W-:Y:S01]  /*dea0*/  IMAD.SHL.U32 R0, R229, 0x80, RZ ;  /* 0x00000080e5007824 */ /* 0x000fe200078e00ff */
[----:B------:R-:W-:-:S04]  /*deb0*/  SHF.R.S32.HI R4, RZ, 0x1f, R6 ;  /* 0x0000001fff047819 */ /* 0x000fc80000011406 */
[----:B------:R-:W-:Y:S02]  /*dec0*/  LOP3.LUT R3, R0, 0x380, RZ, 0xc0, !PT ;  /* 0x0000038000037812 */ /* 0x000fe400078ec0ff */
[----:B------:R-:W-:Y:S02]  /*ded0*/  LEA.HI R4, R4, R6, RZ, 0x5 ;  /* 0x0000000604047211 */ /* 0x000fe400078f28ff */
[----:B------:R-:W-:Y:S02]  /*dee0*/  LOP3.LUT R0, R3, 0x30, R18, 0xf8, !PT ;  /* 0x0000003003007812 */ /* 0x000fe400078ef812 */
[----:B------:R-:W-:Y:S01]  /*def0*/  SHF.R.U32.HI R3, RZ, 0x3, R3 ;  /* 0x00000003ff037819 */ /* 0x000fe20000011603 */
[----:B------:R-:W-:-:S03]  /*df00*/  IMAD.SHL.U32 R4, R4, 0x20, RZ ;  /* 0x0000002004047824 */ /* 0x000fc600078e00ff */
[----:B------:R-:W-:Y:S02]  /*df10*/  LOP3.LUT R3, R0, R3, RZ, 0x3c, !PT ;  /* 0x0000000300037212 */ /* 0x000fe400078e3cff */
[----:B------:R-:W-:-:S04]  /*df20*/  LOP3.LUT R4, R4, 0xfffffc00, RZ, 0xc0, !PT ;  /* 0xfffffc0004047812 */ /* 0x000fc800078ec0ff */
[----:B------:R-:W-:-:S05]  /*df30*/  IADD3 R3, R16, R3, R4 ;  /* 0x0000000310037210 */ /* 0x000fca0007ffe004 */
[C---:B------:R-:W-:Y:S02]  /*df40*/  VIADD R4, R3.reuse, 0x1c400 ;  /* 0x0001c40003047836 */ /* 0x040fe40000000000 */
[----:B------:R-:W-:Y:S01]  /*df50*/  VIADD R0, R3, 0x1c440 ;  /* 0x0001c44003007836 */ /* 0x000fe20000000000 */
[----:B--2---:R-:W-:Y:S06]  /*df60*/  @!P2 BRA `(.L_x_7605) ;  /* 0x000001ec0008a947 */ /* 0x004fec0003800000 */
.L_x_7831:
[----:B------:R-:W-:Y:S05]  /*df70*/  BSYNC B1 ;  /* 0x0000000000017941 */ /* 0x000fea0003800000 */
.L_x_7604:
[----:B------:R-:W-:Y:S01]  /*df80*/  BSSY B1, `(.L_x_7606) ;  /* 0x00000fa000017945 */ /* 0x000fe20003800000 */
[----:B------:R-:W-:-:S03]  /*df90*/  @P3 VIADD R0, R4, 0xffffffc0 ;  /* 0xffffffc004003836 */ /* 0x000fc60000000000 */
[----:B------:R-:W-:Y:S05]  /*dfa0*/  @P0 BRA `(.L_x_7607) ;  /* 0x0000000c00dc0947 */ /* 0x000fea0003800000 */
[----:B--2---:R-:W2:Y:S01]  /*dfb0*/  LDC R5, c[0x0][0x3d4] ;  /* 0x0000f500ff057b82 */ /* 0x004ea20000000800 */
[----:B------:R-:W-:Y:S01]  /*dfc0*/  BSSY B2, `(.L_x_7608) ;  /* 0x000007a000027945 */ /* 0x000fe20003800000 */
[-C--:B--2---:R-:W-:Y:S02]  /*dfd0*/  ISETP.GE.AND P0, PT, R22, R5.reuse, PT ;  /* 0x000000051600720c */ /* 0x084fe40003f06270 */
[----:B------:R-:W-:-:S11]  /*dfe0*/  ISETP.GE.AND P2, PT, R230, R5, PT ;  /* 0x00000005e600720c */ /* 0x000fd60003f46270 */
[----:B------:R-:W-:Y:S05]  /*dff0*/  @P0 BRA `(.L_x_7609) ;  /* 0x0000000400d80947 */ /* 0x000fea0003800000 */
[----:B------:R-:W2:Y:S01]  /*e000*/  LDS.128 R4, [R3+0x1c400] ;  /* 0x01c4000003047984 */ /* 0x000ea20000000c00 */
[----:B-----5:R-:W-:Y:S02]  /*e010*/  SHF.R.U32.HI R10, RZ, 0x8, R34 ;  /* 0x00000008ff0a7819 */ /* 0x020fe40000011622 */
[----:B------:R-:W-:Y:S02]  /*e020*/  SHF.R.U32.HI R12, RZ, 0x8, R35 ;  /* 0x00000008ff0c7819 */ /* 0x000fe40000011623 */
[----:B------:R-:W-:Y:S02]  /*e030*/  LOP3.LUT R11, R34, 0xff, RZ, 0xc0, !PT ;  /* 0x000000ff220b7812 */ /* 0x000fe400078ec0ff */
[----:B------:R-:W-:Y:S02]  /*e040*/  LOP3.LUT R13, R35, 0xff, RZ, 0xc0, !PT ;  /* 0x000000ff230d7812 */ /* 0x000fe400078ec0ff */
[----:B------:R-:W-:Y:S02]  /*e050*/  LOP3.LUT R10, R10, 0xff, RZ, 0xc0, !PT ;  /* 0x000000ff0a0a7812 */ /* 0x000fe400078ec0ff */
[----:B------:R-:W-:-:S02]  /*e060*/  LOP3.LUT R12, R12, 0xff, RZ, 0xc0, !PT ;  /* 0x000000ff0c0c7812 */ /* 0x000fc400078ec0ff */
[----:B01----:R-:W-:Y:S02]  /*e070*/  SHF.R.U32.HI R14, RZ, 0x8, R33 ;  /* 0x00000008ff0e7819 */ /* 0x003fe40000011621 */
        /* <DEDUP_REMOVED lines=20> */
[----:B--2---:R-:W-:Y:S02]  /*e1c0*/  F2FP.F16.E4M3.UNPACK_B R10, R6.H1 ;  /* 0x00000006ff0a723e */ /* 0x004fe400030006ff */
        /* <DEDUP_REMOVED lines=89> */
.L_x_7609:
[----:B------:R-:W-:Y:S05]  /*e760*/  BSYNC B2 ;  /* 0x0000000000027941 */ /* 0x000fea0003800000 */
.L_x_7608:
[----:B------:R-:W-:Y:S05]  /*e770*/  @P2 BRA `(.L_x_7607) ;  /* 0x0000000400e82947 */ /* 0x000fea0003800000 */
[----:B--2---:R-:W2:Y:S01]  /*e780*/  LDS.128 R4, [R0] ;  /* 0x0000000000047984 */ /* 0x004ea20000000c00 */
[----:B-----5:R-:W-:Y:S02]  /*e790*/  SHF.R.U32.HI R11, RZ, 0x8, R28 ;  /* 0x00000008ff0b7819 */ /* 0x020fe4000001161c */
[----:B------:R-:W-:Y:S02]  /*e7a0*/  SHF.R.U32.HI R13, RZ, 0x8, R29 ;  /* 0x00000008ff0d7819 */ /* 0x000fe4000001161d */
[----:B------:R-:W-:Y:S02]  /*e7b0*/  SHF.R.U32.HI R33, RZ, 0x8, R31 ;  /* 0x00000008ff217819 */ /* 0x000fe4000001161f */
[----:B01----:R-:W-:Y:S02]  /*e7c0*/  SHF.R.U32.HI R15, RZ, 0x8, R30 ;  /* 0x00000008ff0f7819 */ /* 0x003fe4000001161e */
        /* <DEDUP_REMOVED lines=27> */
[----:B--2---:R-:W-:Y:S02]  /*e980*/  F2FP.F16.E4M3.UNPACK_B R10, R6.H1 ;  /* 0x00000006ff0a723e */ /* 0x004fe400030006ff */
        /* <DEDUP_REMOVED lines=88> */
[----:B------:R3:W-:Y:S02]  /*ef10*/  STS.128 [R0], R4 ;  /* 0x0000000400007388 */ /* 0x0007e40000000c00 */
.L_x_7607:
[----:B------:R-:W-:Y:S05]  /*ef20*/  BSYNC B1 ;  /* 0x0000000000017941 */ /* 0x000fea0003800000 */
.L_x_7606:
[----:B------:R-:W-:Y:S05]  /*ef30*/  @P1 BRA `(.L_x_7610) ;  /* 0x0000003400581947 */ /* 0x000fea0003800000 */
[----:B--23--:R-:W2:Y:S01]  /*ef40*/  LDC R5, c[0x0][0x3d4] ;  /* 0x0000f500ff057b82 */ /* 0x00cea20000000800 */
[----:B------:R-:W-:Y:S01]  /*ef50*/  BSSY B1, `(.L_x_7611) ;  /* 0x000007e000017945 */ /* 0x000fe20003800000 */
[-C--:B--2---:R-:W-:Y:S02]  /*ef60*/  ISETP.GE.AND P0, PT, R22, R5.reuse, PT ;  /* 0x000000051600720c */ /* 0x084fe40003f06270 */
[----:B------:R-:W-:-:S11]  /*ef70*/  ISETP.GE.AND P1, PT, R230, R5, PT ;  /* 0x00000005e600720c */ /* 0x000fd60003f26270 */
[----:B------:R-:W-:Y:S05]  /*ef80*/  @P0 BRA `(.L_x_7612) ;  /* 0x0000000400e80947 */ /* 0x000fea0003800000 */
[----:B------:R-:W2:Y:S01]  /*ef90*/  LDS.128 R4, [R3+0x1e400] ;  /* 0x01e4000003047984 */ /* 0x000ea20000000c00 */
        /* <DEDUP_REMOVED lines=121> */
.L_x_7612:
[----:B------:R-:W-:Y:S05]  /*f730*/  BSYNC B1 ;  /* 0x0000000000017941 */ /* 0x000fea0003800000 */
.L_x_7611:
[----:B------:R-:W-:Y:S05]  /*f740*/  @P1 BRA `(.L_x_7610) ;  /* 0x0000002c00541947 */ /* 0x000fea0003800000 */
[----:B--2---:R-:W2:Y:S01]  /*f750*/  LDS.128 R4, [R0+0x2000] ;  /* 0x0020000000047984 */ /* 0x004ea20000000c00 */
[----:B-----5:R-:W-:Y:S02]  /*f760*/  SHF.R.U32.HI R3, RZ, 0x8, R8 ;  /* 0x00000008ff037819 */ /* 0x020fe40000011608 */
[----:B------:R-:W-:Y:S02]  /*f770*/  SHF.R.U32.HI R11, RZ, 0x8, R9 ;  /* 0x00000008ff0b7819 */ /* 0x000fe40000011609 */
[----:B------:R-:W-:Y:S02]  /*f780*/  LOP3.LUT R10, R8, 0xff, RZ, 0xc0, !PT ;  /* 0x000000ff080a7812 */ /* 0x000fe400078ec0ff */
[----:B------:R-:W-:Y:S02]  /*f790*/  LOP3.LUT R3, R3, 0xff, RZ, 0xc0, !PT ;  /* 0x000000ff03037812 */ /* 0x000fe400078ec0ff */
[----:B01----:R-:W-:Y:S02]  /*f7a0*/  SHF.R.U32.HI R14, RZ, 0x8, R21 ;  /* 0x00000008ff0e7819 */ /* 0x003fe40000011615 */
        /* <DEDUP_REMOVED lines=20> */
[----:B--2---:R-:W-:-:S02]  /*f8f0*/  F2FP.F16.E4M3.UNPACK_B R3, R6.H1 ;  /* 0x00000006ff03723e */ /* 0x004fc400030006ff */
        /* <DEDUP_REMOVED lines=92> */
.L_x_7591:
[----:B------:R-:W0:Y:S01]  /*fec0*/  LDC R21, c[0x0][0x3d4] ;  /* 0x0000f500ff157b82 */ /* 0x000e220000000800 */
[C---:B------:R-:W-:Y:S01]  /*fed0*/  VIADD R57, R228.reuse, 0x40 ;  /* 0x00000040e4397836 */ /* 0x040fe20000000000 */
[-C--:B------:R-:W-:Y:S01]  /*fee0*/  ISETP.GE.AND P1, PT, R228, R55.reuse, PT ;  /* 0x00000037e400720c */ /* 0x080fe20003f26270 */
[----:B------:R-:W-:Y:S01]  /*fef0*/  ULDC.64 UR4, c[0x0][0x3c8] ;  /* 0x0000f20000047ab9 */ /* 0x000fe20000000a00 */
[----:B------:R-:W-:Y:S01]  /*ff00*/  ULDC.64 UR6, c[0x0][0x3e0] ;  /* 0x0000f80000067ab9 */ /* 0x000fe20000000a00 */
[----:B------:R-:W-:Y:S02]  /*ff10*/  CS2R R4, SRZ ;  /* 0x0000000000047805 */ /* 0x000fe4000001ff00 */
[----:B------:R-:W-:Y:S02]  /*ff20*/  ISETP.GE.AND P0, PT, R57, R55, PT ;  /* 0x000000373900720c */ /* 0x000fe40003f06270 */
[----:B------:R-:W-:Y:S02]  /*ff30*/  CS2R R6, SRZ ;  /* 0x0000000000067805 */ /* 0x000fe4000001ff00 */
[----:B0-----:R-:W-:-:S02]  /*ff40*/  ISETP.GE.OR P0, PT, R18, R21, P0 ;  /* 0x000000151200720c */ /* 0x001fc40000706670 */
[----:B------:R-:W-:-:S11]  /*ff50*/  ISETP.GE.OR P1, PT, R18, R21, P1 ;  /* 0x000000151200720c */ /* 0x000fd60000f26670 */
[----:B------:R-:W0:Y:S01]  /*ff60*/  @!P0 LDC.64 R30, c[0x0][0x3e0] ;  /* 0x0000f800ff1e8b82 */ /* 0x000e220000000a00 */
[C-C-:B------:R-:W-:Y:S02]  /*ff70*/  @!P0 IADD3 R43, P4, P5, R24.reuse, R52, R51.reuse ;  /* 0x00000034182b8210 */ /* 0x140fe40007d9e033 */
[----:B------:R-:W-:Y:S02]  /*ff80*/  @!P1 IADD3 R8, P2, P3, R24, UR4, R51 ;  /* 0x0000000418089c10 */ /* 0x000fe4000fb5e033 */
[C-C-:B------:R-:W-:Y:S02]  /*ff90*/  @!P0 IADD3.X R20, R25.reuse, R50, R46.reuse, P4, P5 ;  /* 0x0000003219148210 */ /* 0x140fe400027ea42e */
[----:B------:R-:W-:Y:S01]  /*ffa0*/  @!P1 IADD3.X R9, R25, UR5, R46, P2, P3 ;  /* 0x0000000519099c10 */ /* 0x000fe200097e642e */
[----:B------:R-:W1:Y:S01]  /*ffb0*/  @!P0 LDC.64 R28, c[0x0][0x3c8] ;  /* 0x0000f200ff1c8b82 */ /* 0x000e620000000a00 */
[C-C-:B------:R-:W-:Y:S02]  /*ffc0*/  @!P1 IADD3 R14, P2, P3, R26.reuse, UR6, R53.reuse ;  /* 0x000000061a0e9c10 */ /* 0x140fe4000fb5e035 */
[----:B------:R-:W-:Y:S01]  /*ffd0*/  @!P0 IADD3 R45, P4, P5, R26, R56, R53 ;  /* 0x000000381a2d8210 */ /* 0x000fe20007d9e035 */
[----:B------:R-:W2:Y:S01]  /*ffe0*/  S2R R3, SR_TID.X ;  /* 0x0000000000037919 */ /* 0x000ea20000002100 */
[----:B------:R-:W-:-:S02]  /*fff0*/  @!P1 IADD3.X R15, R27, UR7, R48, P2, P3 ;  /* 0x000000071b0f9c10 */ /* 0x000fc400097e6430 */
[----:B------:R-:W-:Y:S02]  /*10000*/  @!P0 IADD3.X R0, R27, R54, R48, P4, P5 ;  /* 0x000000361b008210 */ /* 0x000fe400027ea430 */
[----:B------:R-:W-:Y:S02]  /*10010*/  CS2R R32, SRZ ;  /* 0x0000000000207805 */ /* 0x000fe4000001ff00 */
[----:B------:R-:W-:Y:S01]  /*10020*/  CS2R R34, SRZ ;  /* 0x0000000000227805 */ /* 0x000fe2000001ff00 */
[----:B------:R3:W5:Y:S01]  /*10030*/  @!P1 LDG.E.128 R4, desc[UR60][R8.64] ;  /* 0x0000003c08049981 */ /* 0x000762000c1e1d00 */
[----:B0-----:R-:W-:-:S05]  /*10040*/  @!P0 IADD3 R44, P3, R45, R30, RZ ;  /* 0x0000001e2d2c8210 */ /* 0x001fca0007f7e0ff */
[----:B------:R-:W-:Y:S02]  /*10050*/  @!P0 IMAD.X R45, R0, 0x1, R31, P3 ;  /* 0x00000001002d8824 */ /* 0x000fe400018e061f */
[----:B------:R-:W0:Y:S01]  /*10060*/  LDC R0, c[0x0][0x428] ;  /* 0x00010a00ff007b82 */ /* 0x000e220000000800 */
[----:B-1----:R-:W-:Y:S02]  /*10070*/  @!P0 IADD3 R42, P2, R43, R28, RZ ;  /* 0x0000001c2b2a8210 */ /* 0x002fe40007f5e0ff */
[----:B------:R-:W-:Y:S01]  /*10080*/  CS2R R30, SRZ ;  /* 0x00000000001e7805 */ /* 0x000fe2000001ff00 */
[----:B------:R-:W5:Y:S02]  /*10090*/  @!P0 LDG.E.128 R32, desc[UR60][R44.64] ;  /* 0x0000003c2c208981 */ /* 0x000f64000c1e1d00 */
[----:B------:R-:W-:Y:S01]  /*100a0*/  @!P0 IMAD.X R43, R20, 0x1, R29, P2 ;  /* 0x00000001142b8824 */ /* 0x000fe200010e061d */
[----:B------:R-:W-:-:S06]  /*100b0*/  CS2R R28, SRZ ;  /* 0x00000000001c7805 */ /* 0x000fcc000001ff00 */
[----:B------:R-:W5:Y:S01]  /*100c0*/  @!P0 LDG.E.128 R28, desc[UR60][R42.64] ;  /* 0x0000003c2a1c8981 */ /* 0x000f62000c1e1d00 */
[----:B--2---:R-:W-:Y:S01]  /*100d0*/  VIADD R3, R3, 0xffffff80 ;  /* 0xffffff8003037836 */ /* 0x004fe20000000000 */
[----:B0-----:R-:W-:-:S04]  /*100e0*/  ISETP.NE.AND P0, PT, R0, 0x1, PT ;  /* 0x000000010000780c */ /* 0x001fc80003f05270 */
[----:B------:R-:W-:-:S04]  /*100f0*/  SHF.R.S32.HI R37, RZ, 0x1f, R3 ;  /* 0x0000001fff257819 */ /* 0x000fc80000011403 */
[----:B------:R-:W-:-:S05]  /*10100*/  LEA.HI R37, R37, R3, RZ, 0x2 ;  /* 0x0000000325257211 */ /* 0x000fca00078f10ff */
[----:B------:R-:W0:Y:S01]  /*10110*/  @P0 LDC R0, c[0x0][0x42c] ;  /* 0x00010b00ff000b82 */ /* 0x000e220000000800 */
[----:B------:R-:W-:-:S07]  /*10120*/  LOP3.LUT R37, R37, 0xfffffffc, RZ, 0xc0, !PT ;  /* 0xfffffffc25257812 */ /* 0x000fce00078ec0ff */
[----:B---3--:R-:W1:Y:S01]  /*10130*/  @P0 LDC R9, c[0x0][0x430] ;  /* 0x00010c00ff090b82 */ /* 0x008e620000000800 */
[----:B------:R-:W-:Y:S02]  /*10140*/  IMAD.IADD R37, R3, 0x1, -R37 ;  /* 0x0000000103257824 */ /* 0x000fe400078e0a25 */
[----:B------:R-:W-:-:S05]  /*10150*/  IMAD R3, R233, 0x80, R228 ;  /* 0x00000080e9037824 */ /* 0x000fca00078e02e4 */
[----:B------:R-:W-:Y:S02]  /*10160*/  LEA R3, R37, R3, 0x6 ;  /* 0x0000000325037211 */ /* 0x000fe400078e30ff */
[----:B------:R-:W-:Y:S02]  /*10170*/  CS2R R24, SRZ ;  /* 0x0000000000187805 */ /* 0x000fe4000001ff00 */
[----:B------:R-:W-:Y:S01]  /*10180*/  CS2R R26, SRZ ;  /* 0x00000000001a7805 */ /* 0x000fe2000001ff00 */
[----:B0-----:R-:W-:-:S05]  /*10190*/  @P0 IMAD.HI.U32 R0, R3, R0, RZ ;  /* 0x0000000003000227 */ /* 0x001fca00078e00ff */
[----:B------:R0:W5:Y:S01]  /*101a0*/  @!P1 LDG.E.128 R24, desc[UR60][R14.64] ;  /* 0x0000003c0e189981 */ /* 0x000162000c1e1d00 */
[----:B------:R-:W-:Y:S01]  /*101b0*/  IMAD.MOV.U32 R8, RZ, RZ, R40 ;  /* 0x000000ffff087224 */ /* 0x000fe200078e0028 */
[----:B-1----:R-:W-:Y:S01]  /*101c0*/  @P0 SHF.R.U32.HI R3, RZ, R9, R0 ;  /* 0x00000009ff030219 */ /* 0x002fe20000011600 */
[----:B------:R-:W-:-:S03]  /*101d0*/  IMAD.MOV.U32 R9, RZ, RZ, R47 ;  /* 0x000000ffff097224 */ /* 0x000fc600078e002f */
[----:B------:R-:W-:Y:S01]  /*101e0*/  SHF.R.S32.HI R37, RZ, 0x1f, R3 ;  /* 0x0000001fff257819 */ /* 0x000fe20000011403 */
[----:B0-----:R-:W-:Y:S02]  /*101f0*/  IMAD.MOV.U32 R14, RZ, RZ, R38 ;  /* 0x000000ffff0e7224 */ /* 0x001fe400078e0026 */
        /* <DEDUP_REMOVED lines=13> */
.L_x_7834:
[----:B------:R-:W-:-:S03]  /*102d0*/  UMOV UR4, 0xffffffff ;  /* 0xffffffff00047882 */ /* 0x000fc60000000000 */
[----:B------:R-:W-:Y:S05]  /*102e0*/  BRA.DIV UR4, `(.L_x_7614) ;  /* 0x000001ca04647947 */ /* 0x000fea000b800000 */
.L_x_7837:
[----:B------:R-:W-:-:S03]  /*102f0*/  UMOV UR4, 0xffffffff ;  /* 0xffffffff00047882 */ /* 0x000fc60000000000 */
[----:B------:R-:W-:Y:S05]  /*10300*/  BRA.DIV UR4, `(.L_x_7615) ;  /* 0x000001ca04847947 */ /* 0x000fea000b800000 */
.L_x_7840:
[----:B------:R-:W-:-:S03]  /*10310*/  UMOV UR4, 0xffffffff ;  /* 0xffffffff00047882 */ /* 0x000fc60000000000 */
[----:B------:R-:W-:Y:S05]  /*10320*/  BRA.DIV UR4, `(.L_x_7616) ;  /* 0x000001ca04a47947 */ /* 0x000fea000b800000 */
.L_x_7843:
[----:B------:R-:W-:-:S03]  /*10330*/  UMOV UR4, 0xffffffff ;  /* 0xffffffff00047882 */ /* 0x000fc60000000000 */
[----:B------:R-:W-:Y:S05]  /*10340*/  BRA.DIV UR4, `(.L_x_7617) ;  /* 0x000001ca04c47947 */ /* 0x000fea000b800000 */
.L_x_7846:
[----:B------:R-:W-:-:S03]  /*10350*/  UMOV UR4, 0xffffffff ;  /* 0xffffffff00047882 */ /* 0x000fc60000000000 */
[----:B------:R-:W-:Y:S05]  /*10360*/  BRA.DIV UR4, `(.L_x_7618) ;  /* 0x000001ca04e47947 */ /* 0x000fea000b800000 */
.L_x_7849:
[----:B------:R-:W-:-:S03]  /*10370*/  UMOV UR4, 0xffffffff ;  /* 0xffffffff00047882 */ /* 0x000fc60000000000 */
[----:B------:R-:W-:Y:S05]  /*10380*/  BRA.DIV UR4, `(.L_x_7619) ;  /* 0x000001ce04047947 */ /* 0x000fea000b800000 */
.L_x_7852:
[----:B------:R-:W-:-:S03]  /*10390*/  UMOV UR4, 0xffffffff ;  /* 0xffffffff00047882 */ /* 0x000fc60000000000 */
[----:B------:R-:W-:Y:S05]  /*103a0*/  BRA.DIV UR4, `(.L_x_7620) ;  /* 0x000001ce04247947 */ /* 0x000fea000b800000 */
.L_x_7855:
[----:B------:R-:W2:Y:S01]  /*103b0*/  LDL R0, [R1+0xa8] ;  /* 0x0000a80001007983 */ /* 0x000ea20000100800 */
[----:B------:R-:W-:Y:S01]  /*103c0*/  ISETP.GE.AND P0, PT, R18, R21, PT ;  /* 0x000000151200720c */ /* 0x000fe20003f06270 */
[----:B------:R-:W-:Y:S03]  /*103d0*/  BSSY B1, `(.L_x_7621) ;  /* 0x000000b000017945 */ /* 0x000fe60003800000 */
[-C--:B------:R-:W-:Y:S02]  /*103e0*/  ISETP.GE.OR P2, PT, R228, R55.reuse, P0 ;  /* 0x00000037e400720c */ /* 0x080fe40000746670 */
[----:B------:R-:W-:Y:S02]  /*103f0*/  ISETP.GE.OR P0, PT, R57, R55, P0 ;  /* 0x000000373900720c */ /* 0x000fe40000706670 */
[----:B--2---:R-:W-:-:S13]  /*10400*/  R2UR UR5, R0 ;  /* 0x00000000000572ca */ /* 0x004fda00000e0000 */
[----:B------:R-:W-:-:S04]  /*10410*/  ULEA.HI UR4, UR5, UR5, URZ, 0x1 ;  /* 0x0000000505047291 */ /* 0x000fc8000f8f083f */
[----:B------:R-:W-:-:S04]  /*10420*/  ULOP3.LUT UR4, UR4, 0xfffffffe, URZ, 0xc0, !UPT ;  /* 0xfffffffe04047892 */ /* 0x000fc8000f8ec03f */
[----:B------:R-:W-:-:S06]  /*10430*/  UIADD3 UR4, UR5, -UR4, URZ ;  /* 0x8000000405047290 */ /* 0x000fcc000fffe03f */
[----:B------:R-:W-:-:S05]  /*10440*/  IMAD.U32 R3, RZ, RZ, UR4 ;  /* 0x00000004ff037e24 */ /* 0x000fca000f8e00ff */
[----:B------:R-:W-:-:S04]  /*10450*/  SHF.L.U32 R3, R3, 0x1f, RZ ;  /* 0x0000001f03037819 */ /* 0x000fc800000006ff */
[----:B------:R-:W0:Y:S02]  /*10460*/  SYNCS.PHASECHK.TRANS64.TRYWAIT P1, [R16+URZ+0x2e800], R3 ;  /* 0x02e80003100075a7 */ /* 0x000e24000802017f */
[----:B0-----:R-:W-:Y:S05]  /*10470*/  @!P1 BRA `(.L_x_7622) ;  /* 0x000001cc00189947 */ /* 0x001fea0003800000 */
.L_x_7856:
[----:B------:R-:W-:Y:S05]  /*10480*/  BSYNC B1 ;  /* 0x0000000000017941 */ /* 0x000fea0003800000 */
.L_x_7621:
[----:B------:R-:W-:Y:S04]  /*10490*/  BSSY B1, `(.L_x_7623) ;  /* 0x0000106000017945 */ /* 0x000fe80003800000 */
[----:B------:R-:W-:Y:S05]  /*104a0*/  @P2 BRA `(.L_x_7624) ;  /* 0x0000001000102947 */ /* 0x000fea0003800000 */
[----:B------:R-:W1:Y:S01]  /*104b0*/  S2R R14, SR_TID.X ;  /* 0x00000000000e7919 */ /* 0x000e620000002100 */
[----:B0----5:R-:W-:Y:S02]  /*104c0*/  SHF.R.U32.HI R3, RZ, 0x8, R4 ;  /* 0x00000008ff037819 */ /* 0x021fe40000011604 */
        /* <DEDUP_REMOVED lines=14> */
[----:B------:R-:W-:Y:S01]  /*105b0*/  LOP3.LUT R8, R3, 0x380, RZ, 0xc0, !PT ;  /* 0x0000038003087812 */ /* 0x000fe200078ec0ff */
[----:B------:R-:W-:Y:S01]  /*105c0*/  IMAD.IADD R3, R18, 0x1, R21 ;  /* 0x0000000112037824 */ /* 0x000fe200078e0215 */
[----:B------:R-:W-:Y:S01]  /*105d0*/  LOP3.LUT R12, R0, 0xff, RZ, 0xc0, !PT ;  /* 0x000000ff000c7812 */ /* 0x000fe200078ec0ff */
[----:B-1----:R-:W-:Y:S01]  /*105e0*/  VIADD R14, R14, 0xffffff80 ;  /* 0xffffff800e0e7836 */ /* 0x002fe20000000000 */
[----:B------:R-:W-:Y:S02]  /*105f0*/  LOP3.LUT R9, R7, 0xff, RZ, 0xc0, !PT ;  /* 0x000000ff07097812 */ /* 0x000fe400078ec0ff */
[----:B------:R-:W-:Y:S02]  /*10600*/  LOP3.LUT R10, R10, 0xff, RZ, 0xc0, !PT ;  /* 0x000000ff0a0a7812 */ /* 0x000fe400078ec0ff */
[----:B------:R-:W-:-:S02]  /*10610*/  SHF.R.S32.HI R38, RZ, 0x1f, R14 ;  /* 0x0000001fff267819 */ /* 0x000fc4000001140e */
[----:B------:R-:W-:Y:S02]  /*10620*/  LOP3.LUT R0, R8, 0x70, R18, 0xf8, !PT ;  /* 0x0000007008007812 */ /* 0x000fe400078ef812 */
[----:B------:R-:W-:Y:S02]  /*10630*/  LEA.HI R38, R38, R14, RZ, 0x5 ;  /* 0x0000000e26267211 */ /* 0x000fe400078f28ff */
[----:B------:R-:W-:Y:S02]  /*10640*/  SHF.R.U32.HI R13, RZ, 0x3, R8 ;  /* 0x00000003ff0d7819 */ /* 0x000fe40000011608 */
[----:B------:R-:W-:Y:S02]  /*10650*/  SHF.L.U32 R38, R38, 0x5, RZ ;  /* 0x0000000526267819 */ /* 0x000fe400000006ff */
[----:B------:R-:W-:Y:S02]  /*10660*/  LOP3.LUT R8, R8, 0x70, R3, 0xf8, !PT ;  /* 0x0000007008087812 */ /* 0x000fe400078ef803 */
[----:B------:R-:W-:-:S02]  /*10670*/  LOP3.LUT R11, R24, 0xff, RZ, 0xc0, !PT ;  /* 0x000000ff180b7812 */ /* 0x000fc400078ec0ff */
[----:B------:R-:W-:Y:S02]  /*10680*/  PRMT R43, R10, 0x7604, R9 ;  /* 0x000076040a2b7816 */ /* 0x000fe40000000009 */
[-C--:B------:R-:W-:Y:S02]  /*10690*/  LOP3.LUT R3, R0, R13.reuse, RZ, 0x3c, !PT ;  /* 0x0000000d00037212 */ /* 0x080fe400078e3cff */
[----:B------:R-:W-:Y:S02]  /*106a0*/  LOP3.LUT R38, R38, 0xfffffc00, RZ, 0xc0, !PT ;  /* 0xfffffc0026267812 */ /* 0x000fe400078ec0ff */
[----:B------:R-:W-:Y:S02]  /*106b0*/  SHF.R.U32.HI R9, RZ, 0x8, R25 ;  /* 0x00000008ff097819 */ /* 0x000fe40000011619 */
[----:B------:R-:W-:Y:S02]  /*106c0*/  PRMT R45, R12, 0x7604, R11 ;  /* 0x000076040c2d7816 */ /* 0x000fe4000000000b */
[----:B------:R-:W-:-:S02]  /*106d0*/  LOP3.LUT R13, R8, R13, RZ, 0x3c, !PT ;  /* 0x0000000d080d7212 */ /* 0x000fc400078e3cff */
[----:B------:R-:W-:Y:S02]  /*106e0*/  IADD3 R0, R16, R3, R38 ;  /* 0x0000000310007210 */ /* 0x000fe40007ffe026 */
[----:B------:R-:W-:Y:S02]  /*106f0*/  LOP3.LUT R12, R25, 0xff, RZ, 0xc0, !PT ;  /* 0x000000ff190c7812 */ /* 0x000fe400078ec0ff */
[----:B------:R-:W-:Y:S02]  /*10700*/  SHF.R.U32.HI R8, RZ, 0x8, R26 ;  /* 0x00000008ff087819 */ /* 0x000fe4000001161a */
[----:B------:R-:W-:Y:S02]  /*10710*/  LOP3.LUT R3, R9, 0xff, RZ, 0xc0, !PT ;  /* 0x000000ff09037812 */ /* 0x000fe400078ec0ff */
[----:B------:R-:W-:Y:S02]  /*10720*/  LOP3.LUT R14, R26, 0xff, RZ, 0xc0, !PT ;  /* 0x000000ff1a0e7812 */ /* 0x000fe400078ec0ff */
[----:B------:R-:W-:-:S02]  /*10730*/  LOP3.LUT R15, R8, 0xff, RZ, 0xc0, !PT ;  /* 0x000000ff080f7812 */ /* 0x000fc400078ec0ff */
[----:B------:R-:W-:Y:S01]  /*10740*/  PRMT R47, R3, 0x7604, R12 ;  /* 0x00007604032f7816 */ /* 0x000fe2000000000c */
[----:B------:R-:W-:Y:S01]  /*10750*/  LDS.128 R8, [R0+0x1c400] ;  /* 0x01c4000000087984 */ /* 0x000fe20000000c00 */
[----:B------:R-:W-:Y:S02]  /*10760*/  IADD3 R3, R16, R13, R38 ;  /* 0x0000000d10037210 */ /* 0x000fe40007ffe026 */
[----:B------:R-:W-:Y:S02]  /*10770*/  PRMT R49, R15, 0x7604, R14 ;  /* 0x000076040f317816 */ /* 0x000fe4000000000e */
[----:B------:R-:W-:Y:S01]  /*10780*/  SHF.R.U32.HI R38, RZ, 0x10, R5 ;  /* 0x00000010ff267819 */ /* 0x000fe20000011605 */
[----:B------:R-:W0:Y:S01]  /*10790*/  LDS.128 R12, [R3+0x1c400] ;  /* 0x01c40000030c7984 */ /* 0x000e220000000c00 */
[----:B------:R-:W-:Y:S02]  /*107a0*/  SHF.R.U32.HI R51, RZ, 0x8, R27 ;  /* 0x00000008ff337819 */ /* 0x000fe4000001161b */
[----:B------:R-:W-:-:S02]  /*107b0*/  LOP3.LUT R38, R38, 0xff, RZ, 0xc0, !PT ;  /* 0x000000ff26267812 */ /* 0x000fc400078ec0ff */
[----:B------:R-:W-:Y:S02]  /*107c0*/  SHF.R.U32.HI R40, RZ, 0x10, R6 ;  /* 0x00000010ff287819 */ /* 0x000fe40000011606 */
[----:B------:R-:W-:Y:S02]  /*107d0*/  LOP3.LUT R20, R27, 0xff, RZ, 0xc0, !PT ;  /* 0x000000ff1b147812 */ /* 0x000fe400078ec0ff */
[----:B------:R-:W-:Y:S02]  /*107e0*/  LOP3.LUT R51, R51, 0xff, RZ, 0xc0, !PT ;  /* 0x000000ff33337812 */ /* 0x000fe400078ec0ff */
[----:B------:R-:W-:Y:S02]  /*107f0*/  PRMT R39, R38, 0x7054, R39 ;  /* 0x0000705426277816 */ /* 0x000fe40000000027 */
[----:B------:R-:W-:Y:S02]  /*10800*/  SHF.R.U32.HI R38, RZ, 0x10, R25 ;  /* 0x00000010ff267819 */ /* 0x000fe40000011619 */
[----:B------:R-:W-:-:S02]  /*10810*/  SHF.R.U32.HI R42, RZ, 0x10, R7 ;  /* 0x00000010ff2a7819 */ /* 0x000fc40000011607 */
        /* <DEDUP_REMOVED lines=8> */
[----:B------:R-:W-:Y:S02]  /*108a0*/  PRMT R47, R38, 0x7054, R47 ;  /* 0x00007054262f7816 */ /* 0x000fe4000000002f */
[----:B------:R-:W-:Y:S02]  /*108b0*/  PRMT R43, R42, 0x7054, R43 ;  /* 0x000070542a2b7816 */ /* 0x000fe4000000002b */
[----:B------:R-:W-:Y:S02]  /*108c0*/  SHF.R.U32.HI R42, RZ, 0x10, R27 ;  /* 0x00000010ff2a7819 */ /* 0x000fe4000001161b */
[----:B------:R-:W-:-:S02]  /*108d0*/  LOP3.LUT R40, R40, 0xff, RZ, 0xc0, !PT ;  /* 0x000000ff28287812 */ /* 0x000fc400078ec0ff */
[----:B------:R-:W-:Y:S02]  /*108e0*/  PRMT R37, R20, 0x7054, R37 ;  /* 0x0000705414257816 */ /* 0x000fe40000000025 */
[----:B------:R-:W-:Y:S02]  /*108f0*/  LOP3.LUT R39, R39, 0xff000000, R5, 0xf8, !PT ;  /* 0xff00000027277812 */ /* 0x000fe400078ef805 */
[----:B------:R-:W-:Y:S02]  /*10900*/  SHF.R.U32.HI R20, RZ, 0x10, R24 ;  /* 0x00000010ff147819 */ /* 0x000fe40000011618 */
[----:B------:R-:W-:Y:S02]  /*10910*/  LOP3.LUT R47, R47, 0xff000000, R25, 0xf8, !PT ;  /* 0xff0000002f2f7812 */ /* 0x000fe400078ef819 */
[----:B------:R-:W-:Y:S02]  /*10920*/  LOP3.LUT R42, R42, 0xff, RZ, 0xc0, !PT ;  /* 0x000000ff2a2a7812 */ /* 0x000fe400078ec0ff */
[----:B------:R-:W-:-:S02]  /*10930*/  PRMT R49, R40, 0x7054, R49 ;  /* 0x0000705428317816 */ /* 0x000fc40000000031 */
[----:B------:R-:W-:Y:S02]  /*10940*/  F2FP.F16.E4M3.UNPACK_B R40, R39.H1 ;  /* 0x00000027ff28723e */ /* 0x000fe400030006ff */
[----:B0-----:R-:W-:Y:S02]  /*10950*/  F2FP.F16.E4M3.UNPACK_B R25, R13.H1 ;  /* 0x0000000dff19723e */ /* 0x001fe400030006ff */
[----:B------:R-:W-:Y:S02]  /*10960*/  LOP3.LUT R20, R20, 0xff, RZ, 0xc0, !PT ;  /* 0x000000ff14147812 */ /* 0x000fe400078ec0ff */
[----:B------:R-:W-:Y:S02]  /*10970*/  F2FP.F16.E4M3.UNPACK_B R44, R47.H1 ;  /* 0x0000002fff2c723e */ /* 0x000fe400030006ff */
[----:B------:R-:W-:Y:S02]  /*10980*/  PRMT R51, R42, 0x7054, R51 ;  /* 0x000070542a337816 */ /* 0x000fe40000000033 */
[----:B------:R-:W-:-:S02]  /*10990*/  F2FP.F16.E4M3.UNPACK_B R5, R9 ;  /* 0x00000009ff05723e */ /* 0x000fc400020006ff */
[----:B------:R-:W-:Y:S01]  /*109a0*/  LOP3.LUT R42, R41, 0xff000000, R6, 0xf8, !PT ;  /* 0xff000000292a7812 */ /* 0x000fe200078ef806 */
[----:B------:R-:W-:Y:S01]  /*109b0*/  HADD2.F32 R41, -RZ, R40.H0_H0 ;  /* 0x20000028ff297230 */ /* 0x000fe20000004100 */
[----:B------:R-:W-:Y:S01]  /*109c0*/  LOP3.LUT R46, R49, 0xff000000, R26, 0xf8, !PT ;  /* 0xff000000312e7812 */ /* 0x000fe200078ef81a */
[----:B------:R-:W-:Y:S01]  /*109d0*/  HADD2.F32 R26, -RZ, R25.H0_H0 ;  /* 0x20000019ff1a7230 */ /* 0x000fe20000004100 */
[----:B------:R-:W-:Y:S01]  /*109e0*/  F2FP.F16.E4M3.UNPACK_B R9, R9.H1 ;  /* 0x00000009ff09723e */ /* 0x000fe200030006ff */
[----:B------:R-:W-:Y:S01]  /*109f0*/  HADD2.F32 R49, -RZ, R44.H0_H0 ;  /* 0x2000002cff317230 */ /* 0x000fe20000004100 */
[----:B------:R-:W-:Y:S01]  /*10a00*/  PRMT R45, R20, 0x7054, R45 ;  /* 0x00007054142d7816 */ /* 0x000fe2000000002d */
[----:B------:R-:W-:Y:S02]  /*10a10*/  HADD2.F32 R40, -RZ, R40.H1_H1 ;  /* 0x30000028ff287230 */ /* 0x000fe40000004100 */
[C---:B------:R-:W-:Y:S01]  /*10a20*/  FMUL.FTZ R48, R26.reuse, R41 ;  /* 0x000000291a307220 */ /* 0x040fe20000410000 */
[----:B------:R-:W-:Y:S01]  /*10a30*/  HADD2.F32 R6, -RZ, R9.H0_H0 ;  /* 0x20000009ff067230 */ /* 0x000fe20000004100 */
[----:B------:R-:W-:Y:S01]  /*10a40*/  LOP3.LUT R45, R45, 0xff000000, R24, 0xf8, !PT ;  /* 0xff0000002d2d7812 */ /* 0x000fe200078ef818 */
[----:B------:R-:W-:Y:S01]  /*10a50*/  FMUL.FTZ R53, R26, R49 ;  /* 0x000000311a357220 */ /* 0x000fe20000410000 */
[----:B------:R-:W-:Y:S01]  /*10a60*/  F2FP.F16.E4M3.UNPACK_B R24, R13 ;  /* 0x0000000dff18723e */ /* 0x000fe200020006ff */
[----:B------:R-:W-:Y:S01]  /*10a70*/  HADD2.F32 R44, -RZ, R44.H1_H1 ;  /* 0x3000002cff2c7230 */ /* 0x000fe20000004100 */
[----:B------:R-:W-:Y:S01]  /*10a80*/  F2FP.F16.E4M3.UNPACK_B R47, R47 ;  /* 0x0000002fff2f723e */ /* 0x000fe200020006ff */
[C---:B------:R-:W-:Y:S01]  /*10a90*/  FFMA.FTZ R50, R6.reuse, R49, R48 ;  /* 0x0000003106327223 */ /* 0x040fe20000010030 */
[----:B------:R-:W-:Y:S01]  /*10aa0*/  F2FP.F16.E4M3.UNPACK_B R39, R39 ;  /* 0x00000027ff27723e */ /* 0x000fe200020006ff */
[----:B------:R-:W-:Y:S01]  /*10ab0*/  HADD2.F32 R25, -RZ, R25.H1_H1 ;  /* 0x30000019ff197230 */ /* 0x000fe20000004100 */
[----:B------:R-:W-:Y:S01]  /*10ac0*/  LOP3.LUT R38, R37, 0xff000000, R4, 0xf8, !PT ;  /* 0xff00000025267812 */ /* 0x000fe200078ef804 */
[----:B------:R-:W-:Y:S01]  /*10ad0*/  FFMA.FTZ R53, R6, R41, -R53 ;  /* 0x0000002906357223 */ /* 0x000fe20000010835 */
[----:B------:R-:W-:Y:S01]  /*10ae0*/  LOP3.LUT R51, R51, 0xff000000, R27, 0xf8, !PT ;  /* 0xff00000033337812 */ /* 0x000fe200078ef81b */
[----:B------:R-:W-:Y:S01]  /*10af0*/  HADD2.F32 R49, -RZ, R47.H0_H0 ;  /* 0x2000002fff317230 */ /* 0x000fe20000004100 */
[-C--:B------:R-:W-:Y:S01]  /*10b00*/  F2FP.F16.E4M3.UNPACK_B R27, R15.reuse ;  /* 0x0000000fff1b723e */ /* 0x080fe200020006ff */
[----:B------:R-:W-:Y:S01]  /*10b10*/  HADD2.F32 R41, -RZ, R39.H0_H0 ;  /* 0x20000027ff297230 */ /* 0x000fe20000004100 */
[----:B------:R-:W-:Y:S01]  /*10b20*/  F2FP.F16.E4M3.UNPACK_B R37, R15.H1 ;  /* 0x0000000fff25723e */ /* 0x000fe200030006ff */
[C---:B------:R-:W-:Y:S01]  /*10b30*/  FMUL.FTZ R48, R25.reuse, R44 ;  /* 0x0000002c19307220 */ /* 0x040fe20000410000 */
[----:B------:R-:W-:Y:S01]  /*10b40*/  F2FP.F16.E4M3.UNPACK_B R15, R14 ;  /* 0x0000000eff0f723e */ /* 0x000fe200020006ff */
[----:B------:R-:W-:Y:S01]  /*10b50*/  FMUL.FTZ R55, R25, R40 ;  /* 0x0000002819377220 */ /* 0x000fe20000410000 */
[----:B------:R-:W-:Y:S01]  /*10b60*/  F2FP.F16.E4M3.UNPACK_B R26, R14.H1 ;  /* 0x0000000eff1a723e */ /* 0x000fe200030006ff */
[----:B------:R-:W-:Y:S01]  /*10b70*/  HADD2.F32 R14, -RZ, R24.H0_H0 ;  /* 0x20000018ff0e7230 */ /* 0x000fe20000004100 */
[----:B------:R-:W-:Y:S01]  /*10b80*/  LOP3.LUT R43, R43, 0xff000000, R7, 0xf8, !PT ;  /* 0xff0000002b2b7812 */ /* 0x000fe200078ef807 */
[----:B------:R-:W-:Y:S01]  /*10b90*/  HADD2.F32 R9, -RZ, R9.H1_H1 ;  /* 0x30000009ff097230 */ /* 0x000fe20000004100 */
[----:B------:R-:W-:Y:S01]  /*10ba0*/  F2FP.F16.E4M3.UNPACK_B R20, R11 ;  /* 0x0000000bff14723e */ /* 0x000fe200020006ff */
[----:B------:R-:W-:-:S02]  /*10bb0*/  HADD2.F32 R6, -RZ, R5.H0_H0 ;  /* 0x20000005ff067230 */ /* 0x000fc40000004100 */
[C---:B------:R-:W-:Y:S01]  /*10bc0*/  FMUL.FTZ R25, R14.reuse, R49 ;  /* 0x000000310e197220 */ /* 0x040fe20000410000 */
[----:B------:R-:W-:Y:S01]  /*10bd0*/  FMUL.FTZ R14, R14, R41 ;  /* 0x000000290e0e7220 */ /* 0x000fe20000410000 */
[C---:B------:R-:W-:Y:S01]  /*10be0*/  FFMA.FTZ R52, R9.reuse, R40, -R48 ;  /* 0x0000002809347223 */ /* 0x040fe20000010830 */
[----:B------:R-:W-:Y:S01]  /*10bf0*/  F2FP.F16.E4M3.UNPACK_B R40, R51.H1 ;  /* 0x00000033ff28723e */ /* 0x000fe200030006ff */
[----:B------:R-:W-:Y:S01]  /*10c00*/  FFMA.FTZ R55, R9, R44, R55 ;  /* 0x0000002c09377223 */ /* 0x000fe20000010037 */
[C---:B------:R-:W-:Y:S01]  /*10c10*/  FFMA.FTZ R49, R6.reuse, R49, R14 ;  /* 0x0000003106317223 */ /* 0x040fe2000001000e */
[----:B------:R-:W-:Y:S01]  /*10c20*/  F2FP.F16.E4M3.UNPACK_B R14, R43.H1 ;  /* 0x0000002bff0e723e */ /* 0x000fe200030006ff */
[----:B------:R-:W-:Y:S01]  /*10c30*/  FFMA.FTZ R44, R6, R41, -R25 ;  /* 0x00000029062c7223 */ /* 0x000fe20000010819 */
[----:B------:R-:W-:Y:S01]  /*10c40*/  F2FP.F16.E4M3.UNPACK_B R11, R11.H1 ;  /* 0x0000000bff0b723e */ /* 0x000fe200030006ff */
[----:B------:R-:W-:Y:S01]  /*10c50*/  HADD2.F32 R47, -RZ, R47.H1_H1 ;  /* 0x3000002fff2f7230 */ /* 0x000fe20000004100 */
[----:B------:R-:W-:Y:S01]  /*10c60*/  F2FP.F16.E4M3.UNPACK_B R51, R51 ;  /* 0x00000033ff33723e */ /* 0x000fe200020006ff */
        /* <DEDUP_REMOVED lines=8> */
[----:B------:R-:W-:Y:S01]  /*10cf0*/  HADD2.F32 R25, -RZ, R14.H0_H0 ;  /* 0x2000000eff197230 */ /* 0x000fe20000004100 */
[----:B------:R-:W-:Y:S01]  /*10d00*/  F2FP.F16.E4M3.UNPACK_B R12, R12.H1 ;  /* 0x0000000cff0c723e */ /* 0x000fe200030006ff */
[----:B------:R-:W-:Y:S02]  /*10d10*/  HADD2.F32 R5, -RZ, R5.H1_H1 ;  /* 0x30000005ff057230 */ /* 0x000fe40000004100 */
[C---:B------:R-:W-:Y:S01]  /*10d20*/  FMUL.FTZ R57, R9.reuse, R41 ;  /* 0x0000002909397220 */ /* 0x040fe20000410000 */
        /* <DEDUP_REMOVED lines=9> */
[----:B------:R-:W-:Y:S01]  /*10dc0*/  HADD2.F32 R24, -RZ, R51.H0_H0 ;  /* 0x20000033ff187230 */ /* 0x000fe20000004100 */
[----:B------:R-:W-:Y:S01]  /*10dd0*/  F2FP.F16.E4M3.UNPACK_B R8, R8.H1 ;  /* 0x00000008ff08723e */ /* 0x000fe200030006ff */
[----:B------:R-:W-:Y:S02]  /*10de0*/  HADD2.F32 R6, -RZ, R27.H0_H0 ;  /* 0x2000001bff067230 */ /* 0x000fe40000004100 */
[----:B------:R-:W-:Y:S01]  /*10df0*/  FMUL.FTZ R56, R37, R40 ;  /* 0x0000002825387220 */ /* 0x000fe20000410000 */
        /* <DEDUP_REMOVED lines=8> */
[----:B------:R-:W-:Y:S01]  /*10e80*/  F2FP.F16.E4M3.UNPACK_B R14, R45.H1 ;  /* 0x0000002dff0e723e */ /* 0x000fe200030006ff */
[-C--:B------:R-:W-:Y:S01]  /*10e90*/  FMUL.FTZ R25, R6, R9.reuse ;  /* 0x0000000906197220 */ /* 0x080fe20000410000 */
[----:B------:R-:W-:Y:S01]  /*10ea0*/  FFMA.FTZ R60, R11, R40, R37 ;  /* 0x000000280b3c7223 */ /* 0x000fe20000010025 */
[C---:B------:R-:W-:Y:S01]  /*10eb0*/  FFMA.FTZ R54, R5.reuse, R9, -R54 ;  /* 0x0000000905367223 */ /* 0x040fe20000010836 */
[----:B------:R-:W-:Y:S01]  /*10ec0*/  F2FP.F16.E4M3.UNPACK_B R9, R38.H1 ;  /* 0x00000026ff09723e */ /* 0x000fe200030006ff */
[----:B------:R-:W-:Y:S01]  /*10ed0*/  FFMA.FTZ R47, R5, R24, R25 ;  /* 0x00000018052f7223 */ /* 0x000fe20000010019 */
[----:B------:R-:W-:Y:S01]  /*10ee0*/  HADD2.F32 R24, -RZ, R14.H0_H0 ;  /* 0x2000000eff187230 */ /* 0x000fe20000004100 */
[----:B------:R-:W-:Y:S01]  /*10ef0*/  F2FP.F16.E4M3.UNPACK_B R45, R45 ;  /* 0x0000002dff2d723e */ /* 0x000fe200020006ff */
[----:B------:R-:W-:Y:S01]  /*10f00*/  HADD2.F32 R6, -RZ, R12.H0_H0 ;  /* 0x2000000cff067230 */ /* 0x000fe20000004100 */
[----:B------:R-:W-:Y:S01]  /*10f10*/  F2FP.F16.E4M3.UNPACK_B R38, R38 ;  /* 0x00000026ff26723e */ /* 0x000fe200020006ff */
[----:B------:R-:W-:Y:S01]  /*10f20*/  HADD2.F32 R11, -RZ, R9.H0_H0 ;  /* 0x20000009ff0b7230 */ /* 0x000fe20000004100 */
[----:B------:R-:W-:Y:S01]  /*10f30*/  F2FP.F16.E4M3.UNPACK_B R10, R10.H1 ;  /* 0x0000000aff0a723e */ /* 0x000fe200030006ff */
[----:B------:R-:W-:-:S02]  /*10f40*/  HADD2.F32 R5, -RZ, R8.H0_H0 ;  /* 0x20000008ff057230 */ /* 0x000fc40000004100 */
[CC--:B------:R-:W-:Y:S01]  /*10f50*/  FMUL.FTZ R40, R6.reuse, R24.reuse ;  /* 0x0000001806287220 */ /* 0x0c0fe20000410000 */
[----:B------:R-:W-:Y:S02]  /*10f60*/  HADD2.F32 R51, -RZ, R51.H1_H1 ;  /* 0x30000033ff337230 */ /* 0x000fe40000004100 */
[-C--:B------:R-:W-:Y:S01]  /*10f70*/  FMUL.FTZ R25, R6, R11.reuse ;  /* 0x0000000b06197220 */ /* 0x080fe20000410000 */
[----:B------:R-:W-:Y:S02]  /*10f80*/  HADD2.F32 R27, -RZ, R27.H1_H1 ;  /* 0x3000001bff1b7230 */ /* 0x000fe40000004100 */
[C---:B------:R-:W-:Y:S01]  /*10f90*/  FFMA.FTZ R40, R5.reuse, R11, -R40 ;  /* 0x0000000b05287223 */ /* 0x040fe20000010828 */
[----:B------:R-:W-:Y:S02]  /*10fa0*/  HADD2.F32 R12, -RZ, R12.H1_H1 ;  /* 0x3000000cff0c7230 */ /* 0x000fe40000004100 */
[----:B------:R-:W-:Y:S01]  /*10fb0*/  FFMA.FTZ R24, R5, R24, R25 ;  /* 0x0000001805187223 */ /* 0x000fe20000010019 */
[----:B------:R-:W-:-:S02]  /*10fc0*/  HADD2.F32 R5, -RZ, R14.H1_H1 ;  /* 0x3000000eff057230 */ /* 0x000fc40000004100 */
[C---:B------:R-:W-:Y:S01]  /*10fd0*/  FMUL.FTZ R37, R27.reuse, R51 ;  /* 0x000000331b257220 */ /* 0x040fe20000410000 */
[----:B------:R-:W-:Y:S01]  /*10fe0*/  HADD2.F32 R9, -RZ, R9.H1_H1 ;  /* 0x30000009ff097230 */ /* 0x000fe20000004100 */
[----:B------:R-:W-:Y:S01]  /*10ff0*/  F2FP.SATFINITE.E4M3.F32.PACK_AB_MERGE_C R59, R60, R59, RZ ;  /* 0x0000003b3c3b723e */ /* 0x000fe200048070ff */
[----:B------:R-:W-:Y:S02]  /*11000*/  HADD2.F32 R43, -RZ, R43.H1_H1 ;  /* 0x3000002bff2b7230 */ /* 0x000fe40000004100 */
[C---:B------:R-:W-:Y:S01]  /*11010*/  FMUL.FTZ R25, R12.reuse, R5 ;  /* 0x000000050c197220 */ /* 0x040fe20000410000 */
[----:B------:R-:W-:Y:S02]  /*11020*/  HADD2.F32 R20, -RZ, R20.H1_H1 ;  /* 0x30000014ff147230 */ /* 0x000fe40000004100 */
[----:B------:R-:W-:Y:S01]  /*11030*/  FMUL.FTZ R12, R12, R9 ;  /* 0x000000090c0c7220 */ /* 0x000fe20000410000 */
[----:B------:R-:W-:Y:S02]  /*11040*/  HADD2.F32 R8, -RZ, R8.H1_H1 ;  /* 0x30000008ff087230 */ /* 0x000fe40000004100 */
[----:B------:R-:W-:Y:S01]  /*11050*/  FMUL.FTZ R56, R27, R43 ;  /* 0x0000002b1b387220 */ /* 0x000fe20000410000 */
[----:B------:R-:W-:-:S02]  /*11060*/  HADD2.F32 R11, -RZ, R45.H0_H0 ;  /* 0x2000002dff0b7230 */ /* 0x000fc40000004100 */
[----:B------:R-:W-:Y:S01]  /*11070*/  FFMA.FTZ R57, R20, R43, -R37 ;  /* 0x0000002b14397223 */ /* 0x000fe20000010825 */
[--C-:B------:R-:W-:Y:S02]  /*11080*/  HADD2.F32 R6, -RZ, R13.reuse.H0_H0 ;  /* 0x2000000dff067230 */ /* 0x100fe40000004100 */
[C---:B------:R-:W-:Y:S01]  /*11090*/  FFMA.FTZ R27, R8.reuse, R9, -R25 ;  /* 0x00000009081b7223 */ /* 0x040fe20000010819 */
[----:B------:R-:W-:Y:S01]  /*110a0*/  FFMA.FTZ R37, R8, R5, R12 ;  /* 0x0000000508257223 */ /* 0x000fe2000001000c */
        /* <DEDUP_REMOVED lines=11> */
[----:B------:R-:W-:Y:S01]  /*11160*/  FFMA.FTZ R20, R5, R11, R6 ;  /* 0x0000000b05147223 */ /* 0x000fe20000010006 */
[----:B------:R-:W-:Y:S01]  /*11170*/  F2FP.F16.E4M3.UNPACK_B R6, R42.H1 ;  /* 0x0000002aff06723e */ /* 0x000fe200030006ff */
[C---:B------:R-:W-:Y:S01]  /*11180*/  FMUL.FTZ R8, R13.reuse, R38 ;  /* 0x000000260d087220 */ /* 0x040fe20000410000 */
[----:B------:R-:W-:Y:S01]  /*11190*/  FMUL.FTZ R9, R13, R45 ;  /* 0x0000002d0d097220 */ /* 0x000fe20000410000 */
[----:B------:R-:W-:Y:S01]  /*111a0*/  HADD2.F32 R11, -RZ, R12.H0_H0 ;  /* 0x2000000cff0b7230 */ /* 0x000fe20000004100 */
[----:B------:R-:W-:Y:S01]  /*111b0*/  F2FP.F16.E4M3.UNPACK_B R46, R46 ;  /* 0x0000002eff2e723e */ /* 0x000fe200020006ff */
[----:B------:R-:W-:-:S02]  /*111c0*/  HADD2.F32 R5, -RZ, R26.H0_H0 ;  /* 0x2000001aff057230 */ /* 0x000fc40000004100 */
[C---:B------:R-:W-:Y:S01]  /*111d0*/  FFMA.FTZ R45, R4.reuse, R45, R8 ;  /* 0x0000002d042d7223 */ /* 0x040fe20000010008 */
[----:B------:R-:W-:Y:S01]  /*111e0*/  FFMA.FTZ R25, R4, R38, -R9 ;  /* 0x0000002604197223 */ /* 0x000fe20000010809 */
[--C-:B------:R-:W-:Y:S01]  /*111f0*/  HADD2.F32 R8, -RZ, R6.reuse.H0_H0 ;  /* 0x20000006ff087230 */ /* 0x100fe20000004100 */
[----:B------:R-:W-:Y:S01]  /*11200*/  F2FP.F16.E4M3.UNPACK_B R42, R42 ;  /* 0x0000002aff2a723e */ /* 0x000fe200020006ff */
[----:B------:R-:W-:Y:S02]  /*11210*/  HADD2.F32 R9, -RZ, R6.H1_H1 ;  /* 0x30000006ff097230 */ /* 0x000fe40000004100 */
[C---:B------:R-:W-:Y:S01]  /*11220*/  FMUL.FTZ R41, R5.reuse, R11 ;  /* 0x0000000b05297220 */ /* 0x040fe20000410000 */
[----:B------:R-:W-:Y:S02]  /*11230*/  HADD2.F32 R26, -RZ, R26.H1_H1 ;  /* 0x3000001aff1a7230 */ /* 0x000fe40000004100 */
[----:B------:R-:W-:Y:S01]  /*11240*/  FMUL.FTZ R5, R5, R8 ;  /* 0x0000000805057220 */ /* 0x000fe20000410000 */
[----:B------:R-:W-:-:S02]  /*11250*/  HADD2.F32 R4, -RZ, R10.H0_H0 ;  /* 0x2000000aff047230 */ /* 0x000fc40000004100 */
[----:B------:R-:W-:Y:S02]  /*11260*/  HADD2.F32 R13, -RZ, R12.H1_H1 ;  /* 0x3000000cff0d7230 */ /* 0x000fe40000004100 */
[----:B------:R-:W-:Y:S01]  /*11270*/  FMUL.FTZ R6, R26, R9 ;  /* 0x000000091a067220 */ /* 0x000fe20000410000 */
[----:B------:R-:W-:Y:S02]  /*11280*/  HADD2.F32 R10, -RZ, R10.H1_H1 ;  /* 0x3000000aff0a7230 */ /* 0x000fe40000004100 */
[C---:B------:R-:W-:Y:S01]  /*11290*/  FFMA.FTZ R41, R4.reuse, R8, -R41 ;  /* 0x0000000804297223 */ /* 0x040fe20000010829 */
[----:B------:R-:W-:Y:S01]  /*112a0*/  FFMA.FTZ R11, R4, R11, R5 ;  /* 0x0000000b040b7223 */ /* 0x000fe20000010005 */
[----:B------:R-:W-:Y:S02]  /*112b0*/  HADD2.F32 R8, -RZ, R46.H0_H0 ;  /* 0x2000002eff087230 */ /* 0x000fe40000004100 */
[-C--:B------:R-:W-:Y:S01]  /*112c0*/  FMUL.FTZ R43, R26, R13.reuse ;  /* 0x0000000d1a2b7220 */ /* 0x080fe20000410000 */
[----:B------:R-:W-:Y:S01]  /*112d0*/  FFMA.FTZ R38, R10, R13, R6 ;  /* 0x0000000d0a267223 */ /* 0x000fe20000010006 */
[----:B------:R-:W-:-:S02]  /*112e0*/  HADD2.F32 R5, -RZ, R15.H0_H0 ;  /* 0x2000000fff057230 */ /* 0x000fc40000004100 */
[----:B------:R-:W-:Y:S02]  /*112f0*/  HADD2.F32 R6, -RZ, R42.H0_H0 ;  /* 0x2000002aff067230 */ /* 0x000fe40000004100 */
[----:B------:R-:W-:Y:S01]  /*11300*/  FFMA.FTZ R26, R10, R9, -R43 ;  /* 0x000000090a1a7223 */ /* 0x000fe2000001082b */
        /* <DEDUP_REMOVED lines=30> */
.L_x_7624:
[----:B------:R-:W-:Y:S05]  /*114f0*/  BSYNC B1 ;  /* 0x0000000000017941 */ /* 0x000fea0003800000 */
.L_x_7623:
[----:B------:R-:W-:Y:S05]  /*11500*/  @P0 BRA `(.L_x_7610) ;  /* 0x0000000c00e40947 */ /* 0x000fea0003800000 */
[----:B-1----:R-:W2:Y:S04]  /*11510*/  LDL R9, [R1+0x78] ;  /* 0x0000780001097983 */ /* 0x002ea80000100800 */
[----:B------:R-:W3:Y:S01]  /*11520*/  LDL R51, [R1+0xac] ;  /* 0x0000ac0001337983 */ /* 0x000ee20000100800 */
[----:B-----5:R-:W-:Y:S01]  /*11530*/  SHF.R.U32.HI R0, RZ, 0x8, R28 ;  /* 0x00000008ff007819 */ /* 0x020fe2000001161c */
[----:B------:R-:W-:Y:S01]  /*11540*/  VIADD R8, R228, 0x40 ;  /* 0x00000040e4087836 */ /* 0x000fe20000000000 */
[----:B0-----:R-:W-:Y:S01]  /*11550*/  LOP3.LUT R3, R28, 0xff, RZ, 0xc0, !PT ;  /* 0x000000ff1c037812 */ /* 0x001fe200078ec0ff */
[----:B------:R-:W-:Y:S01]  /*11560*/  IMAD.IADD R21, R18, 0x1, R21 ;  /* 0x0000000112157824 */ /* 0x000fe200078e0215 */
[----:B------:R-:W-:Y:S01]  /*11570*/  LOP3.LUT R0, R0, 0xff, RZ, 0xc0, !PT ;  /* 0x000000ff00007812 */ /* 0x000fe200078ec0ff */
[----:B------:R-:W-:Y:S01]  /*11580*/  IMAD.SHL.U32 R8, R8, 0x80, RZ ;  /* 0x0000008008087824 */ /* 0x000fe200078e00ff */
[----:B------:R-:W-:-:S02]  /*11590*/  SHF.R.U32.HI R4, RZ, 0x8, R29 ;  /* 0x00000008ff047819 */ /* 0x000fc4000001161d */
[----:B------:R-:W-:Y:S02]  /*115a0*/  PRMT R13, R0, 0x7604, R3 ;  /* 0x00007604000d7816 */ /* 0x000fe40000000003 */
[----:B------:R-:W-:Y:S02]  /*115b0*/  SHF.R.U32.HI R0, RZ, 0x8, R30 ;  /* 0x00000008ff007819 */ /* 0x000fe4000001161e */
[----:B------:R-:W-:Y:S02]  /*115c0*/  LOP3.LUT R3, R30, 0xff, RZ, 0xc0, !PT ;  /* 0x000000ff1e037812 */ /* 0x000fe400078ec0ff */
[----:B------:R-:W-:Y:S02]  /*115d0*/  LOP3.LUT R0, R0, 0xff, RZ, 0xc0, !PT ;  /* 0x000000ff00007812 */ /* 0x000fe400078ec0ff */
[----:B------:R-:W-:Y:S02]  /*115e0*/  LOP3.LUT R8, R8, 0x380, RZ, 0xc0, !PT ;  /* 0x0000038008087812 */ /* 0x000fe400078ec0ff */
[----:B------:R-:W-:-:S02]  /*115f0*/  PRMT R15, R0, 0x7604, R3 ;  /* 0x00007604000f7816 */ /* 0x000fc40000000003 */
[----:B------:R-:W-:Y:S01]  /*11600*/  LOP3.LUT R0, R8, 0x70, R21, 0xf8, !PT ;  /* 0x0000007008007812 */ /* 0x000fe200078ef815 */
[----:B------:R-:W-:Y:S01]  /*11610*/  VIADD R8, R228, 0x40 ;  /* 0x00000040e4087836 */ /* 0x000fe20000000000 */
[----:B------:R-:W-:Y:S02]  /*11620*/  LOP3.LUT R5, R29, 0xff, RZ, 0xc0, !PT ;  /* 0x000000ff1d057812 */ /* 0x000fe400078ec0ff */
[----:B------:R-:W-:Y:S01]  /*11630*/  LOP3.LUT R4, R4, 0xff, RZ, 0xc0, !PT ;  /* 0x000000ff04047812 */ /* 0x000fe200078ec0ff */
[----:B------:R-:W-:Y:S01]  /*11640*/  IMAD.SHL.U32 R8, R8, 0x80, RZ ;  /* 0x0000008008087824 */ /* 0x000fe200078e00ff */
[----:B------:R-:W-:Y:S02]  /*11650*/  SHF.R.U32.HI R6, RZ, 0x8, R32 ;  /* 0x00000008ff067819 */ /* 0x000fe40000011620 */
[----:B------:R-:W-:Y:S02]  /*11660*/  PRMT R12, R4, 0x7604, R5 ;  /* 0x00007604040c7816 */ /* 0x000fe40000000005 */
[----:B------:R-:W-:-:S02]  /*11670*/  LOP3.LUT R8, R8, 0x380, RZ, 0xc0, !PT ;  /* 0x0000038008087812 */ /* 0x000fc400078ec0ff */
[----:B------:R-:W-:Y:S02]  /*11680*/  SHF.R.U32.HI R4, RZ, 0x8, R31 ;  /* 0x00000008ff047819 */ /* 0x000fe4000001161f */
[----:B------:R-:W-:Y:S02]  /*11690*/  SHF.R.U32.HI R8, RZ, 0x3, R8 ;  /* 0x00000003ff087819 */ /* 0x000fe40000011608 */
[----:B------:R-:W-:Y:S02]  /*116a0*/  LOP3.LUT R5, R31, 0xff, RZ, 0xc0, !PT ;  /* 0x000000ff1f057812 */ /* 0x000fe400078ec0ff */
[----:B------:R-:W-:Y:S02]  /*116b0*/  LOP3.LUT R3, R0, R8, RZ, 0x3c, !PT ;  /* 0x0000000800037212 */ /* 0x000fe400078e3cff */
[----:B------:R-:W-:Y:S02]  /*116c0*/  SHF.R.U32.HI R8, RZ, 0x8, R33 ;  /* 0x00000008ff087819 */ /* 0x000fe40000011621 */
[----:B------:R-:W-:-:S02]  /*116d0*/  LOP3.LUT R7, R32, 0xff, RZ, 0xc0, !PT ;  /* 0x000000ff20077812 */ /* 0x000fc400078ec0ff */
[----:B------:R-:W-:Y:S02]  /*116e0*/  LOP3.LUT R4, R4, 0xff, RZ, 0xc0, !PT ;  /* 0x000000ff04047812 */ /* 0x000fe400078ec0ff */
[----:B------:R-:W-:Y:S02]  /*116f0*/  LOP3.LUT R6, R6, 0xff, RZ, 0xc0, !PT ;  /* 0x000000ff06067812 */ /* 0x000fe400078ec0ff */
[----:B------:R-:W-:Y:S02]  /*11700*/  PRMT R14, R4, 0x7604, R5 ;  /* 0x00007604040e7816 */ /* 0x000fe40000000005 */
[----:B------:R-:W-:Y:S02]  /*11710*/  PRMT R25, R6, 0x7604, R7 ;  /* 0x0000760406197816 */ /* 0x000fe40000000007 */
[----:B------:R-:W-:Y:S02]  /*11720*/  SHF.R.U32.HI R26, RZ, 0x8, R35 ;  /* 0x00000008ff1a7819 */ /* 0x000fe40000011623 */
[----:B------:R-:W-:-:S02]  /*11730*/  LOP3.LUT R20, R33, 0xff, RZ, 0xc0, !PT ;  /* 0x000000ff21147812 */ /* 0x000fc400078ec0ff */
[----:B------:R-:W-:Y:S02]  /*11740*/  LOP3.LUT R27, R35, 0xff, RZ, 0xc0, !PT ;  /* 0x000000ff231b7812 */ /* 0x000fe400078ec0ff */
[----:B------:R-:W-:Y:S02]  /*11750*/  LOP3.LUT R26, R26, 0xff, RZ, 0xc0, !PT ;  /* 0x000000ff1a1a7812 */ /* 0x000fe400078ec0ff */
[----:B------:R-:W-:Y:S02]  /*11760*/  SHF.R.U32.HI R21, RZ, 0x8, R34 ;  /* 0x00000008ff157819 */ /* 0x000fe40000011622 */
[----:B------:R-:W-:Y:S02]  /*11770*/  PRMT R26, R26, 0x7604, R27 ;  /* 0x000076041a1a7816 */ /* 0x000fe4000000001b */
[----:B------:R-:W-:Y:S02]  /*11780*/  SHF.R.U32.HI R27, RZ, 0x10, R33 ;  /* 0x00000010ff1b7819 */ /* 0x000fe40000011621 */
        /* <DEDUP_REMOVED lines=9> */
[----:B------:R-:W-:-:S02]  /*11820*/  SHF.L.U32 R41, R41, 0x10, RZ ;  /* 0x0000001029297819 */ /* 0x000fc400000006ff */
[----:B------:R-:W-:Y:S02]  /*11830*/  LOP3.LUT R30, R15, 0xff000000, R30, 0xf8, !PT ;  /* 0xff0000000f1e7812 */ /* 0x000fe400078ef81e */
[----:B------:R-:W-:Y:S02]  /*11840*/  LOP3.LUT R21, R14, 0xff0000, R21, 0xf8, !PT ;  /* 0x00ff00000e157812 */ /* 0x000fe400078ef815 */
[----:B------:R-:W-:Y:S02]  /*11850*/  LOP3.LUT R41, R26, 0xff0000, R41, 0xf8, !PT ;  /* 0x00ff00001a297812 */ /* 0x000fe400078ef829 */
[--C-:B------:R-:W-:Y:S02]  /*11860*/  LOP3.LUT R25, R25, 0xff0000, R32.reuse, 0xf8, !PT ;  /* 0x00ff000019197812 */ /* 0x100fe400078ef820 */
[----:B------:R-:W-:Y:S02]  /*11870*/  LOP3.LUT R41, R41, 0xff000000, R35, 0xf8, !PT ;  /* 0xff00000029297812 */ /* 0x000fe400078ef823 */
[----:B------:R-:W-:-:S02]  /*11880*/  LOP3.LUT R32, R25, 0xff000000, R32, 0xf8, !PT ;  /* 0xff00000019207812 */ /* 0x000fc400078ef820 */
[----:B--2---:R-:W-:Y:S02]  /*11890*/  IADD3 R0, R16, R3, R9 ;  /* 0x0000000310007210 */ /* 0x004fe40007ffe009 */
[----:B------:R-:W-:Y:S01]  /*118a0*/  LOP3.LUT R3, R8, 0xff, RZ, 0xc0, !PT ;  /* 0x000000ff08037812 */ /* 0x000fe200078ec0ff */
[----:B---3--:R-:W0:Y:S03]  /*118b0*/  LDS.128 R4, [R51+0x1c400] ;  /* 0x01c4000033047984 */ /* 0x008e260000000c00 */
[----:B------:R-:W-:Y:S01]  /*118c0*/  PRMT R20, R3, 0x7604, R20 ;  /* 0x0000760403147816 */ /* 0x000fe20000000014 */
[----:B------:R-:W1:Y:S01]  /*118d0*/  LDS.128 R8, [R0+0x1c400] ;  /* 0x01c4000000087984 */ /* 0x000e620000000c00 */
[----:B------:R-:W-:Y:S02]  /*118e0*/  SHF.R.U32.HI R3, RZ, 0x10, R29 ;  /* 0x00000010ff037819 */ /* 0x000fe4000001161d */
[----:B------:R-:W-:-:S02]  /*118f0*/  LOP3.LUT R39, R20, 0xff0000, R27, 0xf8, !PT ;  /* 0x00ff000014277812 */ /* 0x000fc400078ef81b */
[----:B------:R-:W-:Y:S01]  /*11900*/  LOP3.LUT R27, R13, 0xff000000, R28, 0xf8, !PT ;  /* 0xff0000000d1b7812 */ /* 0x000fe200078ef81c */
[----:B------:R-:W-:Y:S01]  /*11910*/  IMAD.U32 R3, R3, 0x10000, RZ ;  /* 0x0001000003037824 */ /* 0x000fe200078e00ff */
[----:B------:R-:W-:-:S04]  /*11920*/  LOP3.LUT R39, R39, 0xff000000, R33, 0xf8, !PT ;  /* 0xff00000027277812 */ /* 0x000fc800078ef821 */
[----:B------:R-:W-:Y:S02]  /*11930*/  LOP3.LUT R3, R12, 0xff0000, R3, 0xf8, !PT ;  /* 0x00ff00000c037812 */ /* 0x000fe400078ef803 */
[----:B------:R-:W-:Y:S02]  /*11940*/  F2FP.F16.E4M3.UNPACK_B R33, R39 ;  /* 0x00000027ff21723e */ /* 0x000fe400020006ff */
[----:B------:R-:W-:Y:S02]  /*11950*/  LOP3.LUT R28, R3, 0xff000000, R29, 0xf8, !PT ;  /* 0xff000000031c7812 */ /* 0x000fe400078ef81d */
[----:B------:R-:W-:Y:S01]  /*11960*/  LOP3.LUT R3, R37, 0xff0000, R34, 0xf8, !PT ;  /* 0x00ff000025037812 */ /* 0x000fe200078ef822 */
[--C-:B------:R-:W-:Y:S01]  /*11970*/  HADD2.F32 R35, -RZ, R33.reuse.H0_H0 ;  /* 0x20000021ff237230 */ /* 0x100fe20000004100 */
[----:B------:R-:W-:Y:S01]  /*11980*/  F2FP.F16.E4M3.UNPACK_B R29, R28 ;  /* 0x0000001cff1d723e */ /* 0x000fe200020006ff */
[----:B------:R-:W-:Y:S01]  /*11990*/  HADD2.F32 R33, -RZ, R33.H1_H1 ;  /* 0x30000021ff217230 */ /* 0x000fe20000004100 */
[----:B------:R-:W-:-:S02]  /*119a0*/  LOP3.LUT R37, R21, 0xff000000, R31, 0xf8, !PT ;  /* 0xff00000015257812 */ /* 0x000fc400078ef81f */
[----:B------:R-:W-:Y:S01]  /*119b0*/  F2FP.F16.E4M3.UNPACK_B R39, R39.H1 ;  /* 0x00000027ff27723e */ /* 0x000fe200030006ff */
[--C-:B------:R-:W-:Y:S01]  /*119c0*/  HADD2.F32 R31, -RZ, R29.reuse.H0_H0 ;  /* 0x2000001dff1f7230 */ /* 0x100fe20000004100 */
[----:B------:R-:W-:Y:S01]  /*119d0*/  F2FP.F16.E4M3.UNPACK_B R28, R28.H1 ;  /* 0x0000001cff1c723e */ /* 0x000fe200030006ff */
[----:B------:R-:W-:Y:S01]  /*119e0*/  HADD2.F32 R29, -RZ, R29.H1_H1 ;  /* 0x3000001dff1d7230 */ /* 0x000fe20000004100 */
[----:B------:R-:W-:Y:S02]  /*119f0*/  LOP3.LUT R34, R3, 0xff000000, R34, 0xf8, !PT ;  /* 0xff00000003227812 */ /* 0x000fe400078ef822 */
[----:B0-----:R-:W-:Y:S02]  /*11a00*/  F2FP.F16.E4M3.UNPACK_B R12, R5 ;  /* 0x00000005ff0c723e */ /* 0x001fe400020006ff */
[----:B------:R-:W-:Y:S02]  /*11a10*/  F2FP.F16.E4M3.UNPACK_B R14, R7 ;  /* 0x00000007ff0e723e */ /* 0x000fe400020006ff */
[----:B-1----:R-:W-:-:S02]  /*11a20*/  F2FP.F16.E4M3.UNPACK_B R20, R9 ;  /* 0x00000009ff14723e */ /* 0x002fc400020006ff */
[----:B------:R-:W-:Y:S02]  /*11a30*/  F2FP.F16.E4M3.UNPACK_B R15, R7.H1 ;  /* 0x00000007ff0f723e */ /* 0x000fe400030006ff */
[-C--:B------:R-:W-:Y:S01]  /*11a40*/  F2FP.F16.E4M3.UNPACK_B R7, R6.reuse ;  /* 0x00000006ff07723e */ /* 0x080fe200020006ff */
[----:B------:R-:W-:Y:S01]  /*11a50*/  HADD2.F32 R24, -RZ, R20.H0_H0 ;  /* 0x20000014ff187230 */ /* 0x000fe20000004100 */
[----:B------:R-:W-:Y:S01]  /*11a60*/  F2FP.F16.E4M3.UNPACK_B R13, R6.H1 ;  /* 0x00000006ff0d723e */ /* 0x000fe200030006ff */
[----:B------:R-:W-:Y:S01]  /*11a70*/  HADD2.F32 R6, -RZ, R12.H0_H0 ;  /* 0x2000000cff067230 */ /* 0x000fe20000004100 */
[----:B------:R-:W-:Y:S01]  /*11a80*/  F2FP.F16.E4M3.UNPACK_B R21, R9.H1 ;  /* 0x00000009ff15723e */ /* 0x000fe200030006ff */
[----:B------:R-:W-:Y:S02]  /*11a90*/  HADD2.F32 R20, -RZ, R20.H1_H1 ;  /* 0x30000014ff147230 */ /* 0x000fe40000004100 */
[C---:B------:R-:W-:Y:S01]  /*11aa0*/  FMUL.FTZ R38, R24.reuse, R31 ;  /* 0x0000001f18267220 */ /* 0x040fe20000410000 */
[----:B------:R-:W-:Y:S01]  /*11ab0*/  F2FP.F16.E4M3.UNPACK_B R25, R11 ;  /* 0x0000000bff19723e */ /* 0x000fe200020006ff */
[----:B------:R-:W-:Y:S01]  /*11ac0*/  FMUL.FTZ R43, R24, R35 ;  /* 0x00000023182b7220 */ /* 0x000fe20000410000 */
[----:B------:R-:W-:Y:S01]  /*11ad0*/  F2FP.F16.E4M3.UNPACK_B R26, R11.H1 ;  /* 0x0000000bff1a723e */ /* 0x000fe200030006ff */
[C---:B------:R-:W-:Y:S01]  /*11ae0*/  FFMA.FTZ R38, R6.reuse, R35, R38 ;  /* 0x0000002306267223 */ /* 0x040fe20000010026 */
[----:B------:R-:W-:Y:S01]  /*11af0*/  F2FP.F16.E4M3.UNPACK_B R5, R5.H1 ;  /* 0x00000005ff05723e */ /* 0x000fe200030006ff */
[----:B------:R-:W-:Y:S01]  /*11b00*/  HADD2.F32 R35, -RZ, R39.H0_H0 ;  /* 0x20000027ff237230 */ /* 0x000fe20000004100 */
[-C--:B------:R-:W-:Y:S01]  /*11b10*/  F2FP.F16.E4M3.UNPACK_B R11, R10.reuse ;  /* 0x0000000aff0b723e */ /* 0x080fe200020006ff */
[----:B------:R-:W-:Y:S01]  /*11b20*/  FFMA.FTZ R43, R6, R31, -R43 ;  /* 0x0000001f062b7223 */ /* 0x000fe2000001082b */
[----:B------:R-:W-:Y:S01]  /*11b30*/  F2FP.F16.E4M3.UNPACK_B R24, R10.H1 ;  /* 0x0000000aff18723e */ /* 0x000fe200030006ff */
[----:B------:R-:W-:-:S02]  /*11b40*/  HADD2.F32 R10, -RZ, R21.H0_H0 ;  /* 0x20000015ff0a7230 */ /* 0x000fc40000004100 */
[C---:B------:R-:W-:Y:S01]  /*11b50*/  FMUL.FTZ R45, R20.reuse, R33 ;  /* 0x00000021142d7220 */ /* 0x040fe20000410000 */
[----:B------:R-:W-:Y:S02]  /*11b60*/  HADD2.F32 R12, -RZ, R12.H1_H1 ;  /* 0x3000000cff0c7230 */ /* 0x000fe40000004100 */
[----:B------:R-:W-:Y:S01]  /*11b70*/  FMUL.FTZ R20, R20, R29 ;  /* 0x0000001d14147220 */ /* 0x000fe20000410000 */
[----:B------:R-:W-:Y:S02]  /*11b80*/  HADD2.F32 R31, -RZ, R28.H0_H0 ;  /* 0x2000001cff1f7230 */ /* 0x000fe40000004100 */
[----:B------:R-:W-:Y:S01]  /*11b90*/  FMUL.FTZ R47, R10, R35 ;  /* 0x000000230a2f7220 */ /* 0x000fe20000410000 */
[----:B------:R-:W-:Y:S02]  /*11ba0*/  HADD2.F32 R6, -RZ, R5.H0_H0 ;  /* 0x20000005ff067230 */ /* 0x000fe40000004100 */
[C---:B------:R-:W-:Y:S01]  /*11bb0*/  FFMA.FTZ R40, R12.reuse, R29, -R45 ;  /* 0x0000001d0c287223 */ /* 0x040fe2000001082d */
[----:B------:R-:W-:Y:S01]  /*11bc0*/  FFMA.FTZ R45, R12, R33, R20 ;  /* 0x000000210c2d7223 */ /* 0x000fe20000010014 */
[----:B------:R-:W-:Y:S01]  /*11bd0*/  FMUL.FTZ R10, R10, R31 ;  /* 0x0000001f0a0a7220 */ /* 0x000fe20000410000 */
        /* <DEDUP_REMOVED lines=33> */
[----:B------:R-:W-:Y:S02]  /*11df0*/  HADD2.F32 R5, -RZ, R15.H0_H0 ;  /* 0x2000000fff057230 */ /* 0x000fe40000004100 */
[C---:B------:R-:W-:Y:S01]  /*11e00*/  FMUL.FTZ R21, R25.reuse, R31 ;  /* 0x0000001f19157220 */ /* 0x040fe20000410000 */
[----:B------:R-:W-:Y:S02]  /*11e10*/  HADD2.F32 R14, -RZ, R14.H1_H1 ;  /* 0x3000000eff0e7230 */ /* 0x000fe40000004100 */
[----:B------:R-:W-:Y:S01]  /*11e20*/  FMUL.FTZ R46, R25, R12 ;  /* 0x0000000c192e7220 */ /* 0x000fe20000410000 */
[-C--:B------:R-:W-:Y:S01]  /*11e30*/  FMUL.FTZ R25, R6, R10.reuse ;  /* 0x0000000a06197220 */ /* 0x080fe20000410000 */
[----:B------:R-:W-:Y:S01]  /*11e40*/  FFMA.FTZ R48, R5, R10, -R48 ;  /* 0x0000000a05307223 */ /* 0x000fe20000010830 */
[----:B------:R-:W-:Y:S01]  /*11e50*/  F2FP.F16.E4M3.UNPACK_B R10, R27.H1 ;  /* 0x0000001bff0a723e */ /* 0x000fe200030006ff */
[C---:B------:R-:W-:Y:S01]  /*11e60*/  FFMA.FTZ R44, R14.reuse, R12, -R21 ;  /* 0x0000000c0e2c7223 */ /* 0x040fe20000010815 */
[----:B------:R-:W-:Y:S01]  /*11e70*/  FFMA.FTZ R46, R14, R31, R46 ;  /* 0x0000001f0e2e7223 */ /* 0x000fe2000001002e */
[----:B------:R-:W-:Y:S01]  /*11e80*/  F2FP.F16.E4M3.UNPACK_B R14, R32.H1 ;  /* 0x00000020ff0e723e */ /* 0x000fe200030006ff */
[----:B------:R-:W-:-:S02]  /*11e90*/  HADD2.F32 R37, -RZ, R37.H1_H1 ;  /* 0x30000025ff257230 */ /* 0x000fc40000004100 */
[----:B------:R-:W-:Y:S01]  /*11ea0*/  FFMA.FTZ R49, R5, R20, R25 ;  /* 0x0000001405317223 */ /* 0x000fe20000010019 */
[----:B------:R-:W-:Y:S01]  /*11eb0*/  HADD2.F32 R41, -RZ, R41.H1_H1 ;  /* 0x30000029ff297230 */ /* 0x000fe20000004100 */
[----:B------:R-:W-:Y:S01]  /*11ec0*/  F2FP.F16.E4M3.UNPACK_B R32, R32 ;  /* 0x00000020ff20723e */ /* 0x000fe200020006ff */
[----:B------:R-:W-:Y:S01]  /*11ed0*/  HADD2.F32 R26, -RZ, R26.H1_H1 ;  /* 0x3000001aff1a7230 */ /* 0x000fe20000004100 */
[----:B------:R-:W-:Y:S01]  /*11ee0*/  F2FP.F16.E4M3.UNPACK_B R27, R27 ;  /* 0x0000001bff1b723e */ /* 0x000fe200020006ff */
[----:B------:R-:W-:Y:S02]  /*11ef0*/  HADD2.F32 R6, -RZ, R8.H0_H0 ;  /* 0x20000008ff067230 */ /* 0x000fe40000004100 */
[----:B------:R-:W-:Y:S02]  /*11f00*/  HADD2.F32 R12, -RZ, R10.H0_H0 ;  /* 0x2000000aff0c7230 */ /* 0x000fe40000004100 */
[----:B------:R-:W-:Y:S01]  /*11f10*/  FMUL.FTZ R50, R26, R41 ;  /* 0x000000291a327220 */ /* 0x000fe20000410000 */
[----:B------:R-:W-:-:S02]  /*11f20*/  HADD2.F32 R20, -RZ, R14.H0_H0 ;  /* 0x2000000eff147230 */ /* 0x000fc40000004100 */
[-C--:B------:R-:W-:Y:S01]  /*11f30*/  FMUL.FTZ R52, R26, R37.reuse ;  /* 0x000000251a347220 */ /* 0x080fe20000410000 */
[----:B------:R-:W-:Y:S02]  /*11f40*/  HADD2.F32 R15, -RZ, R15.H1_H1 ;  /* 0x3000000fff0f7230 */ /* 0x000fe40000004100 */
[C---:B------:R-:W-:Y:S01]  /*11f50*/  FMUL.FTZ R21, R6.reuse, R12 ;  /* 0x0000000c06157220 */ /* 0x040fe20000410000 */
[----:B------:R-:W-:Y:S02]  /*11f60*/  HADD2.F32 R5, -RZ, R4.H0_H0 ;  /* 0x20000004ff057230 */ /* 0x000fe40000004100 */
[-C--:B------:R-:W-:Y:S01]  /*11f70*/  FMUL.FTZ R26, R6, R20.reuse ;  /* 0x00000014061a7220 */ /* 0x080fe20000410000 */
[----:B------:R-:W-:Y:S02]  /*11f80*/  HADD2.F32 R8, -RZ, R8.H1_H1 ;  /* 0x30000008ff087230 */ /* 0x000fe40000004100 */
[C---:B------:R-:W-:Y:S01]  /*11f90*/  FFMA.FTZ R37, R15.reuse, R37, -R50 ;  /* 0x000000250f257223 */ /* 0x040fe20000010832 */
[----:B------:R-:W-:Y:S01]  /*11fa0*/  FFMA.FTZ R52, R15, R41, R52 ;  /* 0x000000290f347223 */ /* 0x000fe20000010034 */
[----:B------:R-:W-:Y:S01]  /*11fb0*/  FFMA.FTZ R20, R5, R20, R21 ;  /* 0x0000001405147223 */ /* 0x000fe20000010015 */
[----:B------:R-:W-:-:S02]  /*11fc0*/  HADD2.F32 R21, -RZ, R14.H1_H1 ;  /* 0x3000000eff157230 */ /* 0x000fc40000004100 */
[----:B------:R-:W-:Y:S01]  /*11fd0*/  FFMA.FTZ R26, R5, R12, -R26 ;  /* 0x0000000c051a7223 */ /* 0x000fe2000001081a */
[----:B------:R-:W-:Y:S01]  /*11fe0*/  HADD2.F32 R15, -RZ, R10.H1_H1 ;  /* 0x3000000aff0f7230 */ /* 0x000fe20000004100 */
[----:B------:R-:W-:Y:S01]  /*11ff0*/  F2FP.F16.E4M3.UNPACK_B R10, R34.H1 ;  /* 0x00000022ff0a723e */ /* 0x000fe200030006ff */
[----:B------:R-:W-:Y:S02]  /*12000*/  HADD2.F32 R4, -RZ, R4.H1_H1 ;  /* 0x30000004ff047230 */ /* 0x000fe40000004100 */
[C---:B------:R-:W-:Y:S01]  /*12010*/  FMUL.FTZ R25, R8.reuse, R21 ;  /* 0x0000001508197220 */ /* 0x040fe20000410000 */
[----:B------:R-:W-:Y:S02]  /*12020*/  HADD2.F32 R5, -RZ, R9.H0_H0 ;  /* 0x20000009ff057230 */ /* 0x000fe40000004100 */
[-C--:B------:R-:W-:Y:S01]  /*12030*/  FMUL.FTZ R6, R8, R15.reuse ;  /* 0x0000000f08067220 */ /* 0x080fe20000410000 */
[--C-:B------:R-:W-:Y:S02]  /*12040*/  HADD2.F32 R8, -RZ, R32.reuse.H0_H0 ;  /* 0x20000020ff087230 */ /* 0x100fe40000004100 */
[----:B------:R-:W-:Y:S01]  /*12050*/  FFMA.FTZ R25, R4, R15, -R25 ;  /* 0x0000000f04197223 */ /* 0x000fe20000010819 */
[----:B------:R-:W-:-:S02]  /*12060*/  HADD2.F32 R32, -RZ, R32.H1_H1 ;  /* 0x30000020ff207230 */ /* 0x000fc40000004100 */
[----:B------:R-:W-:Y:S01]  /*12070*/  FFMA.FTZ R29, R4, R21, R6 ;  /* 0x00000015041d7223 */ /* 0x000fe20000010006 */
[----:B------:R-:W-:Y:S02]  /*12080*/  HADD2.F32 R6, -RZ, R27.H0_H0 ;  /* 0x2000001bff067230 */ /* 0x000fe40000004100 */
[C---:B------:R-:W-:Y:S01]  /*12090*/  FMUL.FTZ R15, R5.reuse, R8 ;  /* 0x00000008050f7220 */ /* 0x040fe20000410000 */
[----:B------:R-:W-:Y:S01]  /*120a0*/  HADD2.F32 R4, -RZ, R3.H0_H0 ;  /* 0x20000003ff047230 */ /* 0x000fe20000004100 */
[----:B------:R-:W-:Y:S01]  /*120b0*/  F2FP.F16.E4M3.UNPACK_B R34, R34 ;  /* 0x00000022ff22723e */ /* 0x000fe200020006ff */
[----:B------:R-:W-:Y:S02]  /*120c0*/  HADD2.F32 R9, -RZ, R9.H1_H1 ;  /* 0x30000009ff097230 */ /* 0x000fe40000004100 */
[-C--:B------:R-:W-:Y:S01]  /*120d0*/  FMUL.FTZ R5, R5, R6.reuse ;  /* 0x0000000605057220 */ /* 0x080fe20000410000 */
[----:B------:R-:W-:Y:S02]  /*120e0*/  HADD2.F32 R3, -RZ, R3.H1_H1 ;  /* 0x30000003ff037230 */ /* 0x000fe40000004100 */
[----:B------:R-:W-:Y:S01]  /*120f0*/  FFMA.FTZ R15, R4, R6, -R15 ;  /* 0x00000006040f7223 */ /* 0x000fe2000001080f */
[----:B------:R-:W-:-:S02]  /*12100*/  HADD2.F32 R6, -RZ, R27.H1_H1 ;  /* 0x3000001bff067230 */ /* 0x000fc40000004100 */
[C---:B------:R-:W-:Y:S01]  /*12110*/  FMUL.FTZ R14, R9.reuse, R32 ;  /* 0x00000020090e7220 */ /* 0x040fe20000410000 */
[----:B------:R-:W-:Y:S01]  /*12120*/  FFMA.FTZ R12, R4, R8, R5 ;  /* 0x00000008040c7223 */ /* 0x000fe20000010005 */
[----:B------:R-:W-:Y:S01]  /*12130*/  F2FP.F16.E4M3.UNPACK_B R5, R30.H1 ;  /* 0x0000001eff05723e */ /* 0x000fe200030006ff */
[----:B------:R-:W-:Y:S02]  /*12140*/  HADD2.F32 R8, -RZ, R10.H0_H0 ;  /* 0x2000000aff087230 */ /* 0x000fe40000004100 */
[-C--:B------:R-:W-:Y:S01]  /*12150*/  FMUL.FTZ R9, R9, R6.reuse ;  /* 0x0000000609097220 */ /* 0x080fe20000410000 */
[----:B------:R-:W-:Y:S02]  /*12160*/  HADD2.F32 R4, -RZ, R24.H0_H0 ;  /* 0x20000018ff047230 */ /* 0x000fe40000004100 */
        /* <DEDUP_REMOVED lines=9> */
[----:B------:R-:W-:Y:S01]  /*12200*/  HADD2.F32 R5, -RZ, R5.H1_H1 ;  /* 0x30000005ff057230 */ /* 0x000fe20000004100 */
[----:B------:R-:W-:Y:S01]  /*12210*/  F2FP.F16.E4M3.UNPACK_B R30, R30 ;  /* 0x0000001eff1e723e */ /* 0x000fe200020006ff */
[----:B------:R-:W-:Y:S02]  /*12220*/  HADD2.F32 R13, -RZ, R13.H1_H1 ;  /* 0x3000000dff0d7230 */ /* 0x000fe40000004100 */
[C---:B------:R-:W-:Y:S01]  /*12230*/  FMUL.FTZ R6, R24.reuse, R10 ;  /* 0x0000000a18067220 */ /* 0x040fe20000410000 */
[----:B------:R-:W-:Y:S01]  /*12240*/  FMUL.FTZ R9, R24, R5 ;  /* 0x0000000518097220 */ /* 0x000fe20000410000 */
[----:B------:R-:W-:-:S02]  /*12250*/  FFMA.FTZ R24, R3, R8, R4 ;  /* 0x0000000803187223 */ /* 0x000fc40000010004 */
[C---:B------:R-:W-:Y:S01]  /*12260*/  FFMA.FTZ R27, R13.reuse, R5, -R6 ;  /* 0x000000050d1b7223 */ /* 0x040fe20000010806 */
[----:B------:R-:W-:Y:S02]  /*12270*/  HADD2.F32 R5, -RZ, R30.H0_H0 ;  /* 0x2000001eff057230 */ /* 0x000fe40000004100 */
[----:B------:R-:W-:Y:S01]  /*12280*/  FFMA.FTZ R31, R13, R10, R9 ;  /* 0x0000000a0d1f7223 */ /* 0x000fe20000010009 */
[--C-:B------:R-:W-:Y:S02]  /*12290*/  HADD2.F32 R6, -RZ, R34.reuse.H0_H0 ;  /* 0x20000022ff067230 */ /* 0x100fe40000004100 */
[--C-:B------:R-:W-:Y:S01]  /*122a0*/  HADD2.F32 R4, -RZ, R11.reuse.H0_H0 ;  /* 0x2000000bff047230 */ /* 0x100fe20000004100 */
[----:B------:R-:W-:Y:S01]  /*122b0*/  F2FP.SATFINITE.E4M3.F32.PACK_AB_MERGE_C R27, R27, R32, RZ ;  /* 0x000000201b1b723e */ /* 0x000fe200048070ff */
        /* <DEDUP_REMOVED lines=30> */
.L_x_7610:
[----:B------:R-:W-:Y:S05]  /*124a0*/  BSYNC B0 ;  /* 0x0000000000007941 */ /* 0x000fea0003800000 */
.L_x_7590:
        /* <DEDUP_REMOVED lines=8> */
.L_x_7587:
[----:B0--34-:R-:W3:Y:S02]  /*12530*/  LDL R0, [R1+0x5c] ;  /* 0x00005c0001007983 */ /* 0x019ee40000100800 */
[----:B---3--:R-:W-:-:S13]  /*12540*/  R2UR UR4, R0 ;  /* 0x00000000000472ca */ /* 0x008fda00000e0000 */
[----:B------:R-:W-:-:S05]  /*12550*/  IMAD.U32 R0, RZ, RZ, UR4 ;  /* 0x00000004ff007e24 */ /* 0x000fca000f8e00ff */
[----:B------:R-:W-:-:S13]  /*12560*/  ISETP.NE.AND P1, PT, R0, 0x3, PT ;  /* 0x000000030000780c */ /* 0x000fda0003f25270 */
[----:B------:R-:W-:Y:S05]  /*12570*/  @!P1 BRA `(.L_x_7625) ;  /* 0x0000000000049947 */ /* 0x000fea0003800000 */
[----:B------:R-:W-:Y:S01]  /*12580*/  BPT.TRAP 0x1 ;  /* 0x000000040000795c */ /* 0x000fe20000300000 */
.L_x_7625:
[----:B------:R-:W-:Y:S01]  /*12590*/  IMAD R0, R136, 0x8, R16 ;  /* 0x0000000888007824 */ /* 0x000fe200078e0210 */
[----:B--2--5:R-:W-:-:S04]  /*125a0*/  SHF.L.U32 R7, R231, 0x1f, RZ ;  /* 0x0000001fe7077819 */ /* 0x024fc800000006ff */
[----:B------:R0:W2:Y:S01]  /*125b0*/  SYNCS.PHASECHK.TRANS64.TRYWAIT P0, [R0+URZ+0x2e830], R7 ;  /* 0x02e83007000075a7 */ /* 0x0000a2000800017f */
[----:B------:R-:W-:Y:S05]  /*125c0*/  @!P1 BRA `(.L_x_7626) ;  /* 0x0000000000049947 */ /* 0x000fea0003800000 */
[----:B------:R-:W-:Y:S01]  /*125d0*/  BPT.TRAP 0x1 ;  /* 0x000000040000795c */ /* 0x000fe20000300000 */
.L_x_7626:
[----:B-1----:R-:W-:Y:S01]  /*125e0*/  VIADD R3, R16, 0x20400 ;  /* 0x0002040010037836 */ /* 0x002fe20000000000 */
[----:B------:R-:W-:Y:S01]  /*125f0*/  LOP3.LUT R4, R36, 0x10000, RZ, 0xfc, !PT ;  /* 0x0001000024047812 */ /* 0x000fe200078efcff */
[----:B------:R-:W-:-:S03]  /*12600*/  IMAD.MOV.U32 R5, RZ, RZ, 0x40000040 ;  /* 0x40000040ff057424 */ /* 0x000fc600078e00ff */
[----:B------:R-:W-:-:S04]  /*12610*/  SHF.R.U32.HI R3, RZ, 0x4, R3 ;  /* 0x00000004ff037819 */ /* 0x000fc80000011603 */
[----:B------:R-:W-:-:S04]  /*12620*/  LOP3.LUT R3, R3, 0x3fff, RZ, 0xc0, !PT ;  /* 0x00003fff03037812 */ /* 0x000fc800078ec0ff */
[----:B------:R-:W-:-:S05]  /*12630*/  LOP3.LUT R3, R3, 0x10000, RZ, 0xfc, !PT ;  /* 0x0001000003037812 */ /* 0x000fca00078efcff */
[----:B------:R1:W-:Y:S01]  /*12640*/  STL [R1+0x58], R3 ;  /* 0x0000580301007387 */ /* 0x0003e20000100800 */
[----:B--2---:R-:W-:Y:S05]  /*12650*/  @P0 BRA `(.L_x_7627) ;  /* 0x0000000000080947 */ /* 0x004fea0003800000 */
[----:B------:R-:W2:Y:S02]  /*12660*/  SYNCS.PHASECHK.TRANS64.TRYWAIT P0, [R0+URZ+0x2e830], R7 ;  /* 0x02e83007000075a7 */ /* 0x000ea4000800017f */
[----:B--2---:R-:W-:Y:S05]  /*12670*/  @!P0 BRA `(.L_x_7628) ;  /* 0x000001a800ac8947 */ /* 0x004fea0003800000 */
.L_x_7627:
[----:B-1----:R-:W3:Y:S01]  /*12680*/  LDL R3, [R1+0x58] ;  /* 0x0000580001037983 */ /* 0x002ee20000100800 */
[----:B------:R-:W-:Y:S01]  /*12690*/  IMAD.MOV.U32 R13, RZ, RZ, 0x40000040 ;  /* 0x40000040ff0d7424 */ /* 0x000fe200078e00ff */
[----:B------:R-:W-:Y:S05]  /*126a0*/  WARPSYNC.ALL ;  /* 0x0000000000007948 */ /* 0x000fea0003800000 */
[C---:B------:R-:W-:Y:S01]  /*126b0*/  R2UR UR4, R4.reuse ;  /* 0x00000000040472ca */ /* 0x040fe200000e0000 */
[----:B------:R-:W4:Y:S01]  /*126c0*/  LDL R139, [R1+0x6c] ;  /* 0x00006c00018b7983 */ /* 0x000f220000100800 */
[----:B------:R-:W-:Y:S02]  /*126d0*/  R2UR UR5, R5 ;  /* 0x00000000050572ca */ /* 0x000fe400000e0000 */
[----:B------:R-:W-:Y:S01]  /*126e0*/  R2UR UR7, R13 ;  /* 0x000000000d0772ca */ /* 0x000fe200000e0000 */
[----:B------:R-:W-:Y:S01]  /*126f0*/  WARPGROUP.ARRIVE ;  /* 0x00000000000079c5 */ /* 0x000fe20000000000 */
[----:B0-2---:R-:W-:Y:S01]  /*12700*/  MOV R7, 0x40000040 ;  /* 0x4000004000077802 */ /* 0x005fe20000000f00 */
[----:B------:R-:W-:Y:S01]  /*12710*/  IMAD.MOV.U32 R9, RZ, RZ, 0x40000040 ;  /* 0x40000040ff097424 */ /* 0x000fe200078e00ff */
[----:B------:R-:W-:Y:S01]  /*12720*/  R2UR UR8, R4 ;  /* 0x00000000040872ca */ /* 0x000fe200000e0000 */
[----:B------:R-:W2:Y:S01]  /*12730*/  LDL R141, [R1+0x60] ;  /* 0x00006000018d7983 */ /* 0x000ea20000100800 */
[----:B------:R-:W-:-:S02]  /*12740*/  R2UR UR9, R5 ;  /* 0x00000000050972ca */ /* 0x000fc400000e0000 */
[----:B------:R-:W-:Y:S01]  /*12750*/  R2UR UR11, R9 ;  /* 0x00000000090b72ca */ /* 0x000fe200000e0000 */
[----:B------:R-:W-:Y:S01]  /*12760*/  IMAD.MOV.U32 R11, RZ, RZ, 0x40000040 ;  /* 0x40000040ff0b7424 */ /* 0x000fe200078e00ff */
[C---:B------:R-:W-:Y:S01]  /*12770*/  R2UR UR12, R4.reuse ;  /* 0x00000000040c72ca */ /* 0x040fe200000e0000 */
[----:B------:R-:W5:Y:S01]  /*12780*/  LDL R145, [R1+0x80] ;  /* 0x0000800001917983 */ /* 0x000f620000100800 */
[----:B------:R-:W-:Y:S02]  /*12790*/  R2UR UR13, R5 ;  /* 0x00000000050d72ca */ /* 0x000fe400000e0000 */
[----:B------:R-:W-:Y:S01]  /*127a0*/  R2UR UR15, R11 ;  /* 0x000000000b0f72ca */ /* 0x000fe200000e0000 */
[----:B------:R-:W5:Y:S01]  /*127b0*/  LDL R143, [R1+0x7c] ;  /* 0x00007c00018f7983 */ /* 0x000f620000100800 */
        /* <DEDUP_REMOVED lines=10> */
[----:B------:R-:W-:-:S10]  /*12860*/  WARPGROUP.ARRIVE ;  /* 0x00000000000079c5 */ /* 0x000fd40000000000 */
[----:B------:R-:W-:Y:S01]  /*12870*/  QGMMA.64x32x32.F32.E4M3.E4M3 R104, gdesc[UR4], RZ, !UPT, gsb0 ;  /* 0x00600000046879f3 */ /* 0x000fe2000c0008ff */
[----:B------:R-:W-:-:S05]  /*12880*/  VIADD R8, R12, 0x200 ;  /* 0x000002000c087836 */ /* 0x000fca0000000000 */
        /* <DEDUP_REMOVED lines=101> */
[----:B------:R-:W-:Y:S01]  /*12ee0*/  MOV R15, 0x40000040 ;  /* 0x40000040000f7802 */ /* 0x000fe20000000f00 */
[----:B------:R-:W-:Y:S02]  /*12ef0*/  VIADD R8, R4, 0x4 ;  /* 0x0000000404087836 */ /* 0x000fe40000000000 */
        /* <DEDUP_REMOVED lines=110> */
[----:B----4-:R-:W-:Y:S02]  /*135e0*/  IMAD R14, R137, -0xe0, R139 ;  /* 0xffffff20890e7824 */ /* 0x010fe400078e028b */
        /* <DEDUP_REMOVED lines=13> */
[----:B--2---:R-:W-:Y:S01]  /*136c0*/  IADD3 R74, -R141, 0xe1, R14 ;  /* 0x000000e18d4a7810 */ /* 0x004fe20007ffe10e */
[C---:B------:R-:W-:Y:S01]  /*136d0*/  FMUL.FTZ R21, R2.reuse, R124 ;  /* 0x0000007c02157220 */ /* 0x040fe20000410000 */
[C---:B------:R-:W-:Y:S01]  /*136e0*/  FMUL.FTZ R111, R2.reuse, R91 ;  /* 0x0000005b026f7220 */ /* 0x040fe20000410000 */
[C---:B------:R-:W-:Y:S01]  /*136f0*/  FMUL.FTZ R124, R2.reuse, R129 ;  /* 0x00000081027c7220 */ /* 0x040fe20000410000 */
[C---:B------:R-:W-:Y:S01]  /*13700*/  FMUL.FTZ R91, R2.reuse, R103 ;  /* 0x00000067025b7220 */ /* 0x040fe20000410000 */
[C---:B------:R-:W-:Y:S01]  /*13710*/  FMUL.FTZ R129, R2.reuse, R126 ;  /* 0x0000007e02817220 */ /* 0x040fe20000410000 */
[C---:B------:R-:W-:Y:S01]  /*13720*/  FMUL.FTZ R103, R2.reuse, R75 ;  /* 0x0000004b02677220 */ /* 0x040fe20000410000 */
[----:B------:R-:W-:Y:S01]  /*13730*/  FMUL.FTZ R148, R2, R78 ;  /* 0x0000004e02947220 */ /* 0x000fe20000410000 */
[----:B------:R-:W-:Y:S01]  /*13740*/  IADD3 R75, R14, 0xe0, RZ ;  /* 0x000000e00e4b7810 */ /* 0x000fe20007ffe0ff */
[----:B------:R-:W0:Y:S01]  /*13750*/  MUFU.TANH R133, R133 ;  /* 0x0000008500857308 */ /* 0x000e220000002400 */
[----:B-----5:R-:W-:-:S02]  /*13760*/  IMAD R74, R143, -0x2, R74 ;  /* 0xfffffffe8f4a7824 */ /* 0x020fc400078e024a */
[----:B------:R-:W-:Y:S01]  /*13770*/  FMUL.FTZ R123, R2, R127 ;  /* 0x0000007f027b7220 */ /* 0x000fe20000410000 */
[----:B------:R-:W-:Y:S02]  /*13780*/  VIADD R14, R12, 0x506 ;  /* 0x000005060c0e7836 */ /* 0x000fe40000000000 */
[C---:B------:R-:W-:Y:S01]  /*13790*/  FMUL.FTZ R150, R2.reuse, R82 ;  /* 0x0000005202967220 */ /* 0x040fe20000410000 */
[----:B------:R-:W-:Y:S01]  /*137a0*/  IMAD.MOV.U32 R15, RZ, RZ, 0x40000040 ;  /* 0x40000040ff0f7424 */ /* 0x000fe200078e00ff */
[----:B------:R-:W1:Y:S01]  /*137b0*/  MUFU.TANH R132, R132 ;  /* 0x0000008400847308 */ /* 0x000e620000002400 */
[----:B------:R-:W-:Y:S02]  /*137c0*/  IMAD R75, R143, -0x2, R75 ;  /* 0xfffffffe8f4b7824 */ /* 0x000fe400078e024b */
[----:B------:R-:W-:Y:S01]  /*137d0*/  FMUL.FTZ R127, R2, R130 ;  /* 0x00000082027f7220 */ /* 0x000fe20000410000 */
[----:B------:R-:W-:Y:S01]  /*137e0*/  R2UR UR6, R14 ;  /* 0x000000000e0672ca */ /* 0x000fe200000e0000 */
[----:B------:R-:W-:Y:S01]  /*137f0*/  FMUL.FTZ R146, R2, R79 ;  /* 0x0000004f02927220 */ /* 0x000fe20000410000 */
[----:B------:R-:W-:-:S02]  /*13800*/  R2UR UR7, R15 ;  /* 0x000000000f0772ca */ /* 0x000fc400000e0000 */
[----:B------:R-:W2:Y:S01]  /*13810*/  MUFU.TANH R129, R129 ;  /* 0x0000008100817308 */ /* 0x000ea20000002400 */
[----:B------:R-:W-:Y:S02]  /*13820*/  R2UR UR4, R6 ;  /* 0x00000000060472ca */ /* 0x000fe400000e0000 */
[----:B------:R-:W-:Y:S01]  /*13830*/  R2UR UR5, R7 ;  /* 0x00000000070572ca */ /* 0x000fe200000e0000 */
[----:B------:R-:W-:-:S04]  /*13840*/  FMUL.FTZ R126, R2, R131 ;  /* 0x00000083027e7220 */ /* 0x000fc80000410000 */
[----:B------:R-:W-:Y:S01]  /*13850*/  MUFU.TANH R123, R123 ;  /* 0x0000007b007b7308 */ /* 0x000fe20000002400 */
[----:B------:R-:W-:Y:S02]  /*13860*/  WARPGROUP.DEPBAR.LE gsb0, 0x0 ;  /* 0x00008000000079c5 */ /* 0x000fe40000010000 */
[C---:B------:R-:W-:Y:S01]  /*13870*/  FMUL.FTZ R78, R2.reuse, R65 ;  /* 0x00000041024e7220 */ /* 0x040fe20000410000 */
[----:B------:R-:W-:Y:S02]  /*13880*/  IMAD R65, R233, 0x80, R145 ;  /* 0x00000080e9417824 */ /* 0x000fe400078e0291 */
[----:B------:R-:W-:-:S03]  /*13890*/  FMUL.FTZ R82, R2, R68 ;  /* 0x0000004402527220 */ /* 0x000fc60000410000 */
[----:B------:R-:W-:Y:S01]  /*138a0*/  IADD3 R68, R74, 0x8, R65 ;  /* 0x000000084a447810 */ /* 0x000fe20007ffe041 */
[----:B------:R-:W3:Y:S03]  /*138b0*/  MUFU.TANH R127, R127 ;  /* 0x0000007f007f7308 */ /* 0x000ee60000002400 */
[----:B------:R-:W-:Y:S01]  /*138c0*/  VIMNMX R79, R75, R68, PT ;  /* 0x000000444b4f7248 */ /* 0x000fe20003fe0100 */
[C---:B------:R-:W-:Y:S01]  /*138d0*/  FMUL.FTZ R122, R2.reuse, R134 ;  /* 0x00000086027a7220 */ /* 0x040fe20000410000 */
[----:B------:R-:W-:Y:S02]  /*138e0*/  WARPGROUP.ARRIVE ;  /* 0x00000000000079c5 */ /* 0x000fe40000000000 */
[C---:B------:R-:W-:Y:S02]  /*138f0*/  ISETP.GT.AND P2, PT, R79.reuse, RZ, PT ;  /* 0x000000ff4f00720c */ /* 0x040fe40003f44270 */
[C---:B------:R-:W-:Y:S01]  /*13900*/  ISETP.GT.AND P3, PT, R79.reuse, 0x1, PT ;  /* 0x000000014f00780c */ /* 0x040fe20003f64270 */
[----:B------:R-:W4:Y:S01]  /*13910*/  MUFU.TANH R126, R126 ;  /* 0x0000007e007e7308 */ /* 0x000f220000002400 */
[----:B------:R-:W-:Y:S01]  /*13920*/  ISETP.GT.AND P4, PT, R79, 0x8, PT ;  /* 0x000000084f00780c */ /* 0x000fe20003f84270 */
[C---:B------:R-:W-:Y:S01]  /*13930*/  FMUL.FTZ R13, R2.reuse, R135 ;  /* 0x00000087020d7220 */ /* 0x040fe20000410000 */
[----:B0-----:R-:W-:Y:S01]  /*13940*/  FSEL R68, R133, -INF , P2 ;  /* 0xff80000085447808 */ /* 0x001fe20001000000 */
[----:B------:R-:W-:Y:S01]  /*13950*/  FMUL.FTZ R15, R2, R69 ;  /* 0x00000045020f7220 */ /* 0x000fe20000410000 */
[----:B-1----:R-:W-:Y:S01]  /*13960*/  FSEL R132, R132, -INF , P3 ;  /* 0xff80000084847808 */ /* 0x002fe20001800000 */
[C---:B------:R-:W-:Y:S01]  /*13970*/  FMUL.FTZ R152, R2.reuse, R87 ;  /* 0x0000005702987220 */ /* 0x040fe20000410000 */
[C---:B------:R-:W-:Y:S01]  /*13980*/  FMUL.FTZ R69, R2.reuse, R58 ;  /* 0x0000003a02457220 */ /* 0x040fe20000410000 */
[----:B------:R-:W0:Y:S01]  /*13990*/  MUFU.TANH R122, R122 ;  /* 0x0000007a007a7308 */ /* 0x000e220000002400 */
[----:B------:R-:W-:Y:S01]  /*139a0*/  QGMMA.64x32x32.F32.E4M3.E4M3 R40, gdesc[UR4], R40, gsb0 ;  /* 0x00600000042879f3 */ /* 0x000fe20008000828 */
[----:B------:R-:W-:Y:S01]  /*139b0*/  ISETP.GT.AND P5, PT, R79, 0x9, PT ;  /* 0x000000094f00780c */ /* 0x000fe20003fa4270 */
[----:B------:R-:W-:Y:S01]  /*139c0*/  FMUL.FTZ R130, R2, R106 ;  /* 0x0000006a02827220 */ /* 0x000fe20000410000 */
[----:B--2---:R-:W-:-:S02]  /*139d0*/  FSEL R58, R129, -INF , P4 ;  /* 0xff800000813a7808 */ /* 0x004fc40002000000 */
[----:B------:R-:W-:Y:S02]  /*139e0*/  FMNMX.FTZ R87, R68, R132, !PT ;  /* 0x0000008444577209 */ /* 0x000fe40007810000 */
[----:B------:R-:W1:Y:S01]  /*139f0*/  MUFU.TANH R13, R13 ;  /* 0x0000000d000d7308 */ /* 0x000e620000002400 */
[----:B------:R-:W-:Y:S01]  /*13a00*/  ISETP.GT.AND P0, PT, R79, 0x10, PT ;  /* 0x000000104f00780c */ /* 0x000fe20003f04270 */
[----:B------:R-:W-:Y:S01]  /*13a10*/  FMUL.FTZ R107, R2, R107 ;  /* 0x0000006b026b7220 */ /* 0x000fe20000410000 */
[----:B------:R-:W-:Y:S01]  /*13a20*/  FMNMX.FTZ R87, R58, R87, !PT ;  /* 0x000000573a577209 */ /* 0x000fe20007810000 */
[C---:B------:R-:W-:Y:S01]  /*13a30*/  FMUL.FTZ R106, R2.reuse, R88 ;  /* 0x00000058026a7220 */ /* 0x040fe20000410000 */
[----:B------:R-:W-:-:S03]  /*13a40*/  FMUL.FTZ R88, R2, R95 ;  /* 0x0000005f02587220 */ /* 0x000fc60000410000 */
[----:B------:R2:W-:Y:S01]  /*13a50*/  MUFU.TANH R14, R82 ;  /* 0x00000052000e7308 */ /* 0x0005e20000002400 */
[----:B------:R-:W-:Y:S01]  /*13a60*/  FMUL.FTZ R95, R2, R102 ;  /* 0x00000066025f7220 */ /* 0x000fe20000410000 */
[----:B------:R-:W-:Y:S02]  /*13a70*/  ISETP.GT.AND P2, PT, R79, 0x11, PT ;  /* 0x000000114f00780c */ /* 0x000fe40003f44270 */
[----:B---3--:R-:W-:Y:S02]  /*13a80*/  FSEL R102, R127, -INF , P0 ;  /* 0xff8000007f667808 */ /* 0x008fe40000000000 */
[----:B--2---:R-:W-:Y:S02]  /*13a90*/  FSEL R82, R123, -INF , P5 ;  /* 0xff8000007b527808 */ /* 0x004fe40002800000 */
[----:B------:R-:W2:Y:S02]  /*13aa0*/  MUFU.TANH R130, R130 ;  /* 0x0000008200827308 */ /* 0x000ea40000002400 */
[----:B------:R-:W-:-:S02]  /*13ab0*/  FMNMX.FTZ R87, R82, R87, !PT ;  /* 0x0000005752577209 */ /* 0x000fc40007810000 */
[C---:B------:R-:W-:Y:S02]  /*13ac0*/  ISETP.GT.AND P0, PT, R79.reuse, 0x18, PT ;  /* 0x000000184f00780c */ /* 0x040fe40003f04270 */
[----:B----4-:R-:W-:Y:S02]  /*13ad0*/  FSEL R126, R126, -INF , P2 ;  /* 0xff8000007e7e7808 */ /* 0x010fe40001000000 */
[----:B------:R-:W3:Y:S01]  /*13ae0*/  MUFU.TANH R107, R107 ;  /* 0x0000006b006b7308 */ /* 0x000ee20000002400 */
[----:B------:R-:W-:Y:S01]  /*13af0*/  FMNMX.FTZ R87, R102, R87, !PT ;  /* 0x0000005766577209 */ /* 0x000fe20007810000 */
[----:B------:R-:W-:Y:S01]  /*13b00*/  FMUL.FTZ R142, R2, R114 ;  /* 0x00000072028e7220 */ /* 0x000fe20000410000 */
[C---:B------:R-:W-:Y:S02]  /*13b10*/  ISETP.GT.AND P2, PT, R79.reuse, 0x19, PT ;  /* 0x000000194f00780c */ /* 0x040fe40003f44270 */
[----:B0-----:R-:W-:Y:S02]  /*13b20*/  FSEL R122, R122, -INF , P0 ;  /* 0xff8000007a7a7808 */ /* 0x001fe40000000000 */
[----:B------:R-:W-:Y:S01]  /*13b30*/  FMNMX.FTZ R87, R126, R87, !PT ;  /* 0x000000577e577209 */ /* 0x000fe20007810000 */
[----:B------:R-:W0:Y:S01]  /*13b40*/  MUFU.TANH R138, R138 ;  /* 0x0000008a008a7308 */ /* 0x000e220000002400 */
[----:B------:R-:W-:Y:S01]  /*13b50*/  ISETP.GT.AND P0, PT, R79, 0x20, PT ;  /* 0x000000204f00780c */ /* 0x000fe20003f04270 */
[----:B------:R-:W-:Y:S01]  /*13b60*/  FMUL.FTZ R144, R2, R115 ;  /* 0x0000007302907220 */ /* 0x000fe20000410000 */
[----:B-1----:R-:W-:-:S02]  /*13b70*/  FSEL R114, R13, -INF , P2 ;  /* 0xff8000000d727808 */ /* 0x002fc40001000000 */
[----:B------:R-:W-:-:S03]  /*13b80*/  FMNMX.FTZ R87, R122, R87, !PT ;  /* 0x000000577a577209 */ /* 0x000fc60007810000 */
[----:B------:R-:W1:Y:S01]  /*13b90*/  MUFU.TANH R140, R140 ;  /* 0x0000008c008c7308 */ /* 0x000e620000002400 */
[----:B------:R-:W-:Y:S01]  /*13ba0*/  FMUL.FTZ R134, R2, R118 ;  /* 0x0000007602867220 */ /* 0x000fe20000410000 */
[C---:B------:R-:W-:Y:S02]  /*13bb0*/  ISETP.GT.AND P2, PT, R79.reuse, 0x21, PT ;  /* 0x000000214f00780c */ /* 0x040fe40003f44270 */
[----:B--2---:R-:W-:Y:S02]  /*13bc0*/  FSEL R118, R130, -INF , P0 ;  /* 0xff80000082767808 */ /* 0x004fe40000000000 */
[----:B------:R-:W-:Y:S02]  /*13bd0*/  FMNMX.FTZ R87, R114, R87, !PT ;  /* 0x0000005772577209 */ /* 0x000fe40007810000 */
[----:B------:R-:W2:Y:S01]  /*13be0*/  MUFU.TANH R142, R142 ;  /* 0x0000008e008e7308 */ /* 0x000ea20000002400 */
[----:B------:R-:W-:Y:S02]  /*13bf0*/  ISETP.GT.AND P3, PT, R79, 0x28, PT ;  /* 0x000000284f00780c */ /* 0x000fe40003f64270 */
[----:B---3--:R-:W-:-:S02]  /*13c00*/  FSEL R130, R107, -INF , P2 ;  /* 0xff8000006b827808 */ /* 0x008fc40001000000 */
        /* <DEDUP_REMOVED lines=15> */
[----:B------:R-:W-:Y:S02]  /*13d00*/  ISETP.GT.AND P2, PT, R79, 0x38, PT ;  /* 0x000000384f00780c */ /* 0x000fe40003f44270 */
[----:B---3--:R-:W-:Y:S02]  /*13d10*/  FSEL R144, R144, -INF , P0 ;  /* 0xff80000090907808 */ /* 0x008fe40000000000 */
        /* <DEDUP_REMOVED lines=8> */
[----:B------:R-:W-:Y:S01]  /*13da0*/  VIADD R12, R12, 0x606 ;  /* 0x000006060c0c7836 */ /* 0x000fe20000000000 */
[----:B-1----:R-:W-:Y:S02]  /*13db0*/  FSEL R110, R110, -INF , P0 ;  /* 0xff8000006e6e7808 */ /* 0x002fe40000000000 */
[----:B------:R-:W-:-:S03]  /*13dc0*/  FMNMX.FTZ R87, R134, R87, !PT ;  /* 0x0000005786577209 */ /* 0x000fc60007810000 */
[----:B------:R-:W1:Y:S01]  /*13dd0*/  MUFU.TANH R88, R88 ;  /* 0x0000005800587308 */ /* 0x000e620000002400 */
[----:B------:R-:W-:Y:S01]  /*13de0*/  ISETP.GT.AND P2, PT, R79, 0x41, PT ;  /* 0x000000414f00780c */ /* 0x000fe20003f44270 */
[----:B------:R-:W-:Y:S01]  /*13df0*/  IMAD.MOV.U32 R13, RZ, RZ, 0x40000040 ;  /* 0x40000040ff0d7424 */ /* 0x000fe200078e00ff */
[----:B--2---:R-:W-:Y:S02]  /*13e00*/  FSEL R94, R119, -INF , P3 ;  /* 0xff800000775e7808 */ /* 0x004fe40001800000 */
[----:B------:R-:W-:-:S03]  /*13e10*/  FMNMX.FTZ R87, R110, R87, !PT ;  /* 0x000000576e577209 */ /* 0x000fc60007810000 */
[----:B------:R-:W2:Y:S01]  /*13e20*/  MUFU.TANH R98, R98 ;  /* 0x0000006200627308 */ /* 0x000ea20000002400 */
[----:B------:R-:W-:Y:S01]  /*13e30*/  R2UR UR6, R12 ;  /* 0x000000000c0672ca */ /* 0x000fe200000e0000 */
[----:B------:R-:W-:Y:S02]  /*13e40*/  WARPGROUP.DEPBAR.LE gsb0, 0x0 ;  /* 0x00008000000079c5 */ /* 0x000fe40000010000 */
[----:B------:R-:W-:Y:S01]  /*13e50*/  FMUL.FTZ R12, R2, R40 ;  /* 0x00000028020c7220 */ /* 0x000fe20000410000 */
[----:B------:R-:W-:Y:S02]  /*13e60*/  ISETP.GT.AND P0, PT, R79, 0x48, PT ;  /* 0x000000484f00780c */ /* 0x000fe40003f04270 */
[----:B---3--:R-:W-:Y:S01]  /*13e70*/  FSEL R40, R111, -INF , P2 ;  /* 0xff8000006f287808 */ /* 0x008fe20001000000 */
[----:B------:R-:W3:Y:S01]  /*13e80*/  MUFU.TANH R90, R90 ;  /* 0x0000005a005a7308 */ /* 0x000ee20000002400 */
[----:B------:R-:W-:Y:S01]  /*13e90*/  FMNMX.FTZ R87, R94, R87, !PT ;  /* 0x000000575e577209 */ /* 0x000fe20007810000 */
[C---:B------:R-:W-:Y:S01]  /*13ea0*/  FMUL.FTZ R156, R2.reuse, R59 ;  /* 0x0000003b029c7220 */ /* 0x040fe20000410000 */
[----:B------:R-:W-:Y:S01]  /*13eb0*/  R2UR UR7, R13 ;  /* 0x000000000d0772ca */ /* 0x000fe200000e0000 */
[----:B------:R-:W-:Y:S01]  /*13ec0*/  FMUL.FTZ R59, R2, R66 ;  /* 0x00000042023b7220 */ /* 0x000fe20000410000 */
[----:B------:R-:W-:-:S02]  /*13ed0*/  R2UR UR4, R6 ;  /* 0x00000000060472ca */ /* 0x000fc400000e0000 */
[----:B------:R-:W-:Y:S01]  /*13ee0*/  R2UR UR5, R7 ;  /* 0x00000000070572ca */ /* 0x000fe200000e0000 */
[----:B------:R-:W4:Y:S01]  /*13ef0*/  MUFU.TANH R95, R95 ;  /* 0x0000005f005f7308 */ /* 0x000f220000002400 */
[----:B------:R-:W-:Y:S02]  /*13f00*/  ISETP.GT.AND P3, PT, R79, 0x49, PT ;  /* 0x000000494f00780c */ /* 0x000fe40003f64270 */
[----:B0-----:R-:W-:Y:S02]  /*13f10*/  FSEL R66, R115, -INF , P0 ;  /* 0xff80000073427808 */ /* 0x001fe40000000000 */
[----:B------:R-:W-:Y:S01]  /*13f20*/  FMNMX.FTZ R87, R40, R87, !PT ;  /* 0x0000005728577209 */ /* 0x000fe20007810000 */
[----:B------:R-:W-:Y:S01]  /*13f30*/  FMUL.FTZ R158, R2, R62 ;  /* 0x0000003e029e7220 */ /* 0x000fe20000410000 */
[C---:B------:R-:W-:Y:S01]  /*13f40*/  ISETP.GT.AND P2, PT, R79.reuse, 0x50, PT ;  /* 0x000000504f00780c */ /* 0x040fe20003f44270 */
[----:B------:R-:W0:Y:S01]  /*13f50*/  MUFU.TANH R91, R91 ;  /* 0x0000005b005b7308 */ /* 0x000e220000002400 */
[----:B-1----:R-:W-:Y:S01]  /*13f60*/  FSEL R62, R88, -INF , P3 ;  /* 0xff800000583e7808 */ /* 0x002fe20001800000 */
[----:B------:R-:W-:Y:S01]  /*13f70*/  WARPGROUP.ARRIVE ;  /* 0x00000000000079c5 */ /* 0x000fe20000000000 */
[----:B------:R-:W-:Y:S01]  /*13f80*/  FMNMX.FTZ R87, R66, R87, !PT ;  /* 0x0000005742577209 */ /* 0x000fe20007810000 */
[----:B------:R-:W-:Y:S01]  /*13f90*/  FMUL.FTZ R164, R2, R70 ;  /* 0x0000004602a47220 */ /* 0x000fe20000410000 */
[----:B------:R-:W-:-:S02]  /*13fa0*/  ISETP.GT.AND P0, PT, R79, 0x51, PT ;  /* 0x000000514f00780c */ /* 0x000fc40003f04270 */
[----:B--2---:R-:W-:Y:S01]  /*13fb0*/  FSEL R70, R98, -INF , P2 ;  /* 0xff80000062467808 */ /* 0x004fe20001000000 */
[----:B------:R-:W1:Y:S01]  /*13fc0*/  MUFU.TANH R99, R99 ;  /* 0x0000006300637308 */ /* 0x000e620000002400 */
[----:B------:R-:W-:Y:S01]  /*13fd0*/  FMNMX.FTZ R87, R62, R87, !PT ;  /* 0x000000573e577209 */ /* 0x000fe20007810000 */
[----:B------:R-:W-:Y:S01]  /*13fe0*/  FMUL.FTZ R13, R2, R42 ;  /* 0x0000002a020d7220 */ /* 0x000fe20000410000 */
[----:B------:R-:W-:Y:S01]  /*13ff0*/  QGMMA.64x32x32.F32.E4M3.E4M3 R24, gdesc[UR4], R24, gsb0 ;  /* 0x00600000041879f3 */ /* 0x000fe20008000818 */
[----:B------:R-:W-:-:S04]  /*14000*/  ISETP.GT.AND P3, PT, R79, 0x58, PT ;  /* 0x000000584f00780c */ /* 0x000fc80003f64270 */
[----:B------:R-:W2:Y:S01]  /*14010*/  MUFU.TANH R103, R103 ;  /* 0x0000006700677308 */ /* 0x000ea20000002400 */
[----:B---3--:R-:W-:Y:S01]  /*14020*/  FSEL R42, R90, -INF , P0 ;  /* 0xff8000005a2a7808 */ /* 0x008fe20000000000 */
[----:B------:R-:W-:Y:S01]  /*14030*/  FMUL.FTZ R154, R2, R86 ;  /* 0x00000056029a7220 */ /* 0x000fe20000410000 */
[----:B------:R-:W-:-:S05]  /*14040*/  FMNMX.FTZ R87, R70, R87, !PT ;  /* 0x0000005746577209 */ /* 0x000fca0007810000 */
[----:B------:R-:W3:Y:S01]  /*14050*/  MUFU.TANH R148, R148 ;  /* 0x0000009400947308 */ /* 0x000ee20000002400 */
[----:B------:R-:W-:Y:S01]  /*14060*/  ISETP.GT.AND P0, PT, R79, 0x59, PT ;  /* 0x000000594f00780c */ /* 0x000fe20003f04270 */
[C---:B------:R-:W-:Y:S01]  /*14070*/  FMUL.FTZ R83, R2.reuse, R83 ;  /* 0x0000005302537220 */ /* 0x040fe20000410000 */
[----:B----4-:R-:W-:Y:S01]  /*14080*/  FSEL R90, R95, -INF , P3 ;  /* 0xff8000005f5a7808 */ /* 0x010fe20001800000 */
[----:B------:R-:W-:Y:S01]  /*14090*/  FMUL.FTZ R160, R2, R63 ;  /* 0x0000003f02a07220 */ /* 0x000fe20000410000 */
[----:B------:R-:W-:-:S03]  /*140a0*/  FMNMX.FTZ R87, R42, R87, !PT ;  /* 0x000000572a577209 */ /* 0x000fc60007810000 */
[----:B------:R-:W4:Y:S01]  /*140b0*/  MUFU.TANH R146, R146 ;  /* 0x0000009200927308 */ /* 0x000f220000002400 */
[----:B------:R-:W-:-:S07]  /*140c0*/  ISETP.GT.AND P2, PT, R79, 0x60, PT ;  /* 0x000000604f00780c */ /* 0x000fce0003f44270 */
[----:B------:R-:W5:Y:S01]  /*140d0*/  MUFU.TANH R150, R150 ;  /* 0x0000009600967308 */ /* 0x000f620000002400 */
[----:B0-----:R-:W-:-:S07]  /*140e0*/  FSEL R86, R91, -INF , P0 ;  /* 0xff8000005b567808 */ /* 0x001fce0000000000 */
[----:B------:R-:W-:Y:S01]  /*140f0*/  MUFU.TANH R152, R152 ;  /* 0x0000009800987308 */ /* 0x000fe20000002400 */
[----:B------:R-:W-:Y:S01]  /*14100*/  FMNMX.FTZ R87, R90, R87, !PT ;  /* 0x000000575a577209 */ /* 0x000fe20007810000 */
[C---:B------:R-:W-:Y:S01]  /*14110*/  FMUL.FTZ R63, R2.reuse, R46 ;  /* 0x0000002e023f7220 */ /* 0x040fe20000410000 */
[----:B------:R-:W-:Y:S01]  /*14120*/  ISETP.GT.AND P0, PT, R79, 0x61, PT ;  /* 0x000000614f00780c */ /* 0x000fe20003f04270 */
[----:B------:R-:W-:Y:S01]  /*14130*/  FMUL.FTZ R162, R2, R67 ;  /* 0x0000004302a27220 */ /* 0x000fe20000410000 */
[----:B-1----:R-:W-:-:S03]  /*14140*/  FSEL R46, R99, -INF , P2 ;  /* 0xff800000632e7808 */ /* 0x002fc60001000000 */
[----:B------:R-:W-:Y:S01]  /*14150*/  MUFU.TANH R69, R69 ;  /* 0x0000004500457308 */ /* 0x000fe20000002400 */
[----:B------:R-:W-:Y:S01]  /*14160*/  FMNMX.FTZ R87, R86, R87, !PT ;  /* 0x0000005756577209 */ /* 0x000fe20007810000 */
[C---:B------:R-:W-:Y:S01]  /*14170*/  FMUL.FTZ R166, R2.reuse, R71 ;  /* 0x0000004702a67220 */ /* 0x040fe20000410000 */
[----:B------:R-:W-:Y:S01]  /*14180*/  ISETP.GT.AND P2, PT, R79, 0x68, PT ;  /* 0x000000684f00780c */ /* 0x000fe20003f44270 */
[C---:B------:R-:W-:Y:S01]  /*14190*/  FMUL.FTZ R43, R2.reuse, R43 ;  /* 0x0000002b022b7220 */ /* 0x040fe20000410000 */
[----:B--2---:R-:W-:Y:S01]  /*141a0*/  FSEL R98, R103, -INF , P0 ;  /* 0xff80000067627808 */ /* 0x004fe20000000000 */
[----:B------:R-:W-:Y:S01]  /*141b0*/  FMUL.FTZ R47, R2, R47 ;  /* 0x0000002f022f7220 */ /* 0x000fe20000410000 */
[----:B------:R-:W-:Y:S01]  /*141c0*/  FMNMX.FTZ R87, R46, R87, !PT ;  /* 0x000000572e577209 */ /* 0x000fe20007810000 */
[----:B------:R-:W0:Y:S01]  /*141d0*/  MUFU.TANH R83, R83 ;  /* 0x0000005300537308 */ /* 0x000e220000002400 */
[----:B------:R-:W-:Y:S01]  /*141e0*/  ISETP.GT.AND P0, PT, R79, 0x69, PT ;  /* 0x000000694f00780c */ /* 0x000fe20003f04270 */
[----:B------:R-:W-:Y:S01]  /*141f0*/  FMUL.FTZ R51, R2, R51 ;  /* 0x0000003302337220 */ /* 0x000fe20000410000 */
[----:B---3--:R-:W-:Y:S01]  /*14200*/  FSEL R148, R148, -INF , P2 ;  /* 0xff80000094947808 */ /* 0x008fe20001000000 */
[----:B------:R-:W-:Y:S01]  /*14210*/  FMUL.FTZ R55, R2, R55 ;  /* 0x0000003702377220 */ /* 0x000fe20000410000 */
[----:B------:R-:W-:Y:S01]  /*14220*/  FMNMX.FTZ R87, R98, R87, !PT ;  /* 0x0000005762577209 */ /* 0x000fe20007810000 */
[----:B------:R-:W-:-:S02]  /*14230*/  ULDC UR4, c[0x0][0x988] ;  /* 0x0002620000047ab9 */ /* 0x000fc40000000800 */
[----:B------:R-:W1:Y:S01]  /*14240*/  MUFU.TANH R154, R154 ;  /* 0x0000009a009a7308 */ /* 0x000e620000002400 */
[C---:B------:R-:W-:Y:S02]  /*14250*/  ISETP.GT.AND P2, PT, R79.reuse, 0x70, PT ;  /* 0x000000704f00780c */ /* 0x040fe40003f44270 */
[----:B----4-:R-:W-:Y:S02]  /*14260*/  FSEL R146, R146, -INF , P0 ;  /* 0xff80000092927808 */ /* 0x010fe40000000000 */
[----:B------:R-:W-:Y:S02]  /*14270*/  FMNMX.FTZ R87, R148, R87, !PT ;  /* 0x0000005794577209 */ /* 0x000fe40007810000 */
[C---:B------:R-:W-:Y:S02]  /*14280*/  ISETP.GT.AND P0, PT, R79.reuse, 0x71, PT ;  /* 0x000000714f00780c */ /* 0x040fe40003f04270 */
[----:B-----5:R-:W-:Y:S02]  /*14290*/  FSEL R150, R150, -INF , P2 ;  /* 0xff80000096967808 */ /* 0x020fe40001000000 */
[----:B------:R-:W-:Y:S01]  /*142a0*/  FMNMX.FTZ R87, R146, R87, !PT ;  /* 0x0000005792577209 */ /* 0x000fe20007810000 */
[----:B------:R-:W2:Y:S01]  /*142b0*/  MUFU.TANH R156, R156 ;  /* 0x0000009c009c7308 */ /* 0x000ea20000002400 */
[----:B------:R-:W-:Y:S01]  /*142c0*/  FMUL.FTZ R67, R2, R50 ;  /* 0x0000003202437220 */ /* 0x000fe20000410000 */
[----:B------:R-:W-:-:S02]  /*142d0*/  ISETP.GT.AND P2, PT, R79, 0x78, PT ;  /* 0x000000784f00780c */ /* 0x000fc40003f44270 */
[----:B0-----:R-:W-:Y:S02]  /*142e0*/  FSEL R50, R83, -INF , P0 ;  /* 0xff80000053327808 */ /* 0x001fe40000000000 */
[----:B------:R-:W-:Y:S02]  /*142f0*/  FMNMX.FTZ R87, R150, R87, !PT ;  /* 0x0000005796577209 */ /* 0x000fe40007810000 */
[----:B------:R-:W0:Y:S01]  /*14300*/  MUFU.TANH R158, R158 ;  /* 0x0000009e009e7308 */ /* 0x000e220000002400 */
[C---:B------:R-:W-:Y:S02]  /*14310*/  ISETP.GT.AND P0, PT, R79.reuse, 0x79, PT ;  /* 0x000000794f00780c */ /* 0x040fe40003f04270 */
[----:B-1----:R-:W-:Y:S02]  /*14320*/  FSEL R154, R154, -INF , P2 ;  /* 0xff8000009a9a7808 */ /* 0x002fe40001000000 */
[----:B------:R-:W-:Y:S02]  /*14330*/  FMNMX.FTZ R87, R50, R87, !PT ;  /* 0x0000005732577209 */ /* 0x000fe40007810000 */
[----:B------:R-:W-:Y:S01]  /*14340*/  ISETP.GT.AND P2, PT, R79, 0x80, PT ;  /* 0x000000804f00780c */ /* 0x000fe20003f44270 */
[----:B------:R-:W1:Y:S01]  /*14350*/  MUFU.TANH R160, R160 ;  /* 0x000000a000a07308 */ /* 0x000e620000002400 */
[----:B------:R-:W-:-:S02]  /*14360*/  FSEL R152, R152, -INF , P0 ;  /* 0xff80000098987808 */ /* 0x000fc40000000000 */
[----:B------:R-:W-:Y:S01]  /*14370*/  FMNMX.FTZ R87, R154, R87, !PT ;  /* 0x000000579a577209 */ /* 0x000fe20007810000 */
[----:B------:R-:W-:Y:S01]  /*14380*/  FMUL.FTZ R71, R2, R54 ;  /* 0x0000003602477220 */ /* 0x000fe20000410000 */
[----:B------:R-:W-:Y:S02]  /*14390*/  ISETP.GT.AND P0, PT, R79, 0x81, PT ;  /* 0x000000814f00780c */ /* 0x000fe40003f04270 */
[----:B------:R-:W-:Y:S01]  /*143a0*/  FSEL R54, R69, -INF , P2 ;  /* 0xff80000045367808 */ /* 0x000fe20001000000 */
[----:B------:R-:W3:Y:S01]  /*143b0*/  MUFU.TANH R59, R59 ;  /* 0x0000003b003b7308 */ /* 0x000ee20000002400 */
[----:B------:R-:W-:Y:S02]  /*143c0*/  FMNMX.FTZ R87, R152, R87, !PT ;  /* 0x0000005798577209 */ /* 0x000fe40007810000 */
[----:B------:R-:W-:Y:S02]  /*143d0*/  ISETP.GT.AND P2, PT, R79, 0x88, PT ;  /* 0x000000884f00780c */ /* 0x000fe40003f44270 */
[----:B--2---:R-:W-:-:S02]  /*143e0*/  FSEL R156, R156, -INF , P0 ;  /* 0xff8000009c9c7808 */ /* 0x004fc40000000000 */
[----:B------:R-:W-:Y:S01]  /*143f0*/  FMNMX.FTZ R87, R54, R87, !PT ;  /* 0x0000005736577209 */ /* 0x000fe20007810000 */
[----:B------:R-:W2:Y:S01]  /*14400*/  MUFU.TANH R162, R162 ;  /* 0x000000a200a27308 */ /* 0x000ea20000002400 */
        /* <DEDUP_REMOVED lines=8> */
[----:B------:R-:W-:Y:S02]  /*14490*/  WARPGROUP.DEPBAR.LE gsb0, 0x0 ;  /* 0x00008000000079c5 */ /* 0x000fe40000010000 */
[----:B------:R-:W-:Y:S01]  /*144a0*/  FMUL.FTZ R69, R2, R26 ;  /* 0x0000001a02457220 */ /* 0x000fe20000410000 */
[----:B------:R-:W-:Y:S02]  /*144b0*/  ISETP.GT.AND P0, PT, R79, 0x91, PT ;  /* 0x000000914f00780c */ /* 0x000fe40003f04270 */
[----:B---3--:R-:W-:Y:S02]  /*144c0*/  FSEL R26, R59, -INF , P2 ;  /* 0xff8000003b1a7808 */ /* 0x008fe40001000000 */
[----:B------:R-:W3:Y:S01]  /*144d0*/  MUFU.TANH R13, R13 ;  /* 0x0000000d000d7308 */ /* 0x000ee20000002400 */
[----:B------:R-:W-:Y:S02]  /*144e0*/  FMNMX.FTZ R87, R160, R87, !PT ;  /* 0x00000057a0577209 */ /* 0x000fe40007810000 */
[----:B------:R-:W-:-:S02]  /*144f0*/  ISETP.GT.AND P2, PT, R79, 0x98, PT ;  /* 0x000000984f00780c */ /* 0x000fc40003f44270 */
[----:B--2---:R-:W-:Y:S02]  /*14500*/  FSEL R162, R162, -INF , P0 ;  /* 0xff800000a2a27808 */ /* 0x004fe40000000000 */
        /* <DEDUP_REMOVED lines=10> */
[----:B------:R-:W-:Y:S01]  /*145b0*/  FMUL.FTZ R59, R2, R30 ;  /* 0x0000001e023b7220 */ /* 0x000fe20000410000 */
[----:B------:R-:W-:Y:S02]  /*145c0*/  ISETP.GT.AND P0, PT, R79, 0xa1, PT ;  /* 0x000000a14f00780c */ /* 0x000fe40003f04270 */
[----:B---3--:R-:W-:Y:S02]  /*145d0*/  FSEL R30, R13, -INF , P2 ;  /* 0xff8000000d1e7808 */ /* 0x008fe40001000000 */
[----:B------:R-:W-:Y:S02]  /*145e0*/  FMNMX.FTZ R87, R166, R87, !PT ;  /* 0x00000057a6577209 */ /* 0x000fe40007810000 */
[----:B------:R-:W3:Y:S01]  /*145f0*/  MUFU.TANH R67, R67 ;  /* 0x0000004300437308 */ /* 0x000ee20000002400 */
[----:B------:R-:W-:Y:S02]  /*14600*/  ISETP.GT.AND P2, PT, R79, 0xa8, PT ;  /* 0x000000a84f00780c */ /* 0x000fe40003f44270 */
[----:B--2---:R-:W-:-:S02]  /*14610*/  FSEL R168, R43, -INF , P0 ;  /* 0xff8000002ba87808 */ /* 0x004fc40000000000 */
[----:B------:R-:W-:-:S03]  /*14620*/  FMNMX.FTZ R87, R30, R87, !PT ;  /* 0x000000571e577209 */ /* 0x000fc60007810000 */
[----:B------:R-:W2:Y:S01]  /*14630*/  MUFU.TANH R51, R51 ;  /* 0x0000003300337308 */ /* 0x000ea20000002400 */
[----:B------:R-:W-:Y:S02]  /*14640*/  ISETP.GT.AND P0, PT, R79, 0xa9, PT ;  /* 0x000000a94f00780c */ /* 0x000fe40003f04270 */
        /* <DEDUP_REMOVED lines=8> */
[----:B------:R-:W-:Y:S02]  /*146d0*/  ISETP.GT.AND P0, PT, R79, 0xb1, PT ;  /* 0x000000b14f00780c */ /* 0x000fe40003f04270 */
[----:B---3--:R-:W-:Y:S02]  /*146e0*/  FSEL R174, R67, -INF , P2 ;  /* 0xff80000043ae7808 */ /* 0x008fe40001000000 */
[----:B------:R-:W-:-:S03]  /*146f0*/  FMNMX.FTZ R87, R172, R87, !PT ;  /* 0x00000057ac577209 */ /* 0x000fc60007810000 */
[----:B------:R-:W3:Y:S01]  /*14700*/  MUFU.TANH R69, R69 ;  /* 0x0000004500457308 */ /* 0x000ee20000002400 */
[C---:B------:R-:W-:Y:S01]  /*14710*/  FMUL.FTZ R13, R2.reuse, R34 ;  /* 0x00000022020d7220 */ /* 0x040fe20000410000 */
[----:B------:R-:W-:Y:S01]  /*14720*/  ISETP.GT.AND P2, PT, R79, 0xb8, PT ;  /* 0x000000b84f00780c */ /* 0x000fe20003f44270 */
[----:B------:R-:W-:Y:S01]  /*14730*/  FMUL.FTZ R31, R2, R31 ;  /* 0x0000001f021f7220 */ /* 0x000fe20000410000 */
[----:B--2---:R-:W-:Y:S02]  /*14740*/  FSEL R34, R51, -INF , P0 ;  /* 0xff80000033227808 */ /* 0x004fe40000000000 */
[----:B------:R-:W-:Y:S02]  /*14750*/  FMNMX.FTZ R87, R174, R87, !PT ;  /* 0x00000057ae577209 */ /* 0x000fe40007810000 */
[----:B------:R-:W2:Y:S01]  /*14760*/  MUFU.TANH R27, R27 ;  /* 0x0000001b001b7308 */ /* 0x000ea20000002400 */
[----:B------:R-:W-:Y:S02]  /*14770*/  ISETP.GT.AND P0, PT, R79, 0xb9, PT ;  /* 0x000000b94f00780c */ /* 0x000fe40003f04270 */
[----:B0-----:R-:W-:-:S02]  /*14780*/  FSEL R178, R71, -INF , P2 ;  /* 0xff80000047b27808 */ /* 0x001fc40001000000 */
        /* <DEDUP_REMOVED lines=9> */
[----:B---3--:R-:W-:Y:S02]  /*14820*/  FSEL R180, R69, -INF , P2 ;  /* 0xff80000045b47808 */ /* 0x008fe40001000000 */
[----:B------:R-:W-:-:S03]  /*14830*/  FMNMX.FTZ R87, R176, R87, !PT ;  /* 0x00000057b0577209 */ /* 0x000fc60007810000 */
[----:B------:R-:W3:Y:S01]  /*14840*/  MUFU.TANH R13, R13 ;  /* 0x0000000d000d7308 */ /* 0x000ee20000002400 */
[----:B------:R-:W-:Y:S01]  /*14850*/  ISETP.GT.AND P2, PT, R79, 0xc8, PT ;  /* 0x000000c84f00780c */ /* 0x000fe20003f44270 */
[----:B------:R-:W-:Y:S01]  /*14860*/  FMUL.FTZ R39, R2, R39 ;  /* 0x0000002702277220 */ /* 0x000fe20000410000 */
[----:B--2---:R-:W-:Y:S02]  /*14870*/  FSEL R38, R27, -INF , P0 ;  /* 0xff8000001b267808 */ /* 0x004fe40000000000 */
[----:B------:R-:W-:-:S03]  /*14880*/  FMNMX.FTZ R87, R180, R87, !PT ;  /* 0x00000057b4577209 */ /* 0x000fc60007810000 */
        /* <DEDUP_REMOVED lines=10> */
[----:B---3--:R-:W-:Y:S02]  /*14930*/  FSEL R186, R13, -INF , P2 ;  /* 0xff8000000dba7808 */ /* 0x008fe40001000000 */
[----:B------:R-:W-:Y:S01]  /*14940*/  FMNMX.FTZ R87, R182, R87, !PT ;  /* 0x00000057b6577209 */ /* 0x000fe20007810000 */
[----:B------:R-:W-:Y:S01]  /*14950*/  FMUL.FTZ R27, R2, R44 ;  /* 0x0000002c021b7220 */ /* 0x000fe20000410000 */
[----:B------:R-:W-:Y:S02]  /*14960*/  ISETP.GT.AND P2, PT, R79, 0xd8, PT ;  /* 0x000000d84f00780c */ /* 0x000fe40003f44270 */
[----:B--2---:R-:W-:Y:S02]  /*14970*/  FSEL R44, R35, -INF , P0 ;  /* 0xff800000232c7808 */ /* 0x004fe40000000000 */
[----:B------:R-:W-:-:S02]  /*14980*/  FMNMX.FTZ R87, R186, R87, !PT ;  /* 0x00000057ba577209 */ /* 0x000fc40007810000 */
[----:B------:R-:W-:Y:S02]  /*14990*/  ISETP.GT.AND P0, PT, R79, 0xd9, PT ;  /* 0x000000d94f00780c */ /* 0x000fe40003f04270 */
[----:B0-----:R-:W-:Y:S02]  /*149a0*/  FSEL R190, R43, -INF , P2 ;  /* 0xff8000002bbe7808 */ /* 0x001fe40001000000 */
[----:B------:R-:W-:Y:S02]  /*149b0*/  FMNMX.FTZ R87, R44, R87, !PT ;  /* 0x000000572c577209 */ /* 0x000fe40007810000 */
[----:B-1----:R-:W-:Y:S02]  /*149c0*/  FSEL R188, R39, -INF , P0 ;  /* 0xff80000027bc7808 */ /* 0x002fe40000000000 */
[----:B------:R-:W-:-:S04]  /*149d0*/  FMNMX.FTZ R87, R190, R87, !PT ;  /* 0x00000057be577209 */ /* 0x000fc80007810000 */
[----:B------:R-:W-:Y:S01]  /*149e0*/  FMNMX.FTZ R87, R188, R87, !PT ;  /* 0x00000057bc577209 */ /* 0x000fe20007810000 */
[----:B------:R-:W-:-:S04]  /*149f0*/  FMUL.FTZ R35, R2, R48 ;  /* 0x0000003002237220 */ /* 0x000fc80000410000 */
[----:B------:R-:W0:Y:S02]  /*14a00*/  SHFL.BFLY PT, R48, R87, 0x2, 0x1f ;  /* 0x0c401f0057307f89 */ /* 0x000e2400000e0000 */
[----:B0-----:R-:W-:-:S05]  /*14a10*/  FMNMX.FTZ R48, R87, R48, !PT ;  /* 0x0000003057307209 */ /* 0x001fca0007810000 */
[----:B------:R-:W0:Y:S01]  /*14a20*/  SHFL.BFLY PT, R13, R48, 0x1, 0x1f ;  /* 0x0c201f00300d7f89 */ /* 0x000e2200000e0000 */
[----:B------:R-:W1:Y:S08]  /*14a30*/  MUFU.TANH R3, R3 ;  /* 0x0000000300037308 */ /* 0x000e700000002400 */
[----:B------:R-:W2:Y:S01]  /*14a40*/  MUFU.TANH R20, R20 ;  /* 0x0000001400147308 */ /* 0x000ea20000002400 */
[----:B------:R-:W-:Y:S01]  /*14a50*/  FMUL.FTZ R51, R2, R37 ;  /* 0x0000002502337220 */ /* 0x000fe20000410000 */
[----:B------:R-:W-:-:S06]  /*14a60*/  VIADDMNMX R65, R65, R74, R75, PT ;  /* 0x0000004a41417246 */ /* 0x000fcc000380014b */
[----:B------:R-:W3:Y:S01]  /*14a70*/  MUFU.TANH R21, R21 ;  /* 0x0000001500157308 */ /* 0x000ee20000002400 */
[----:B0-----:R-:W-:Y:S01]  /*14a80*/  FMNMX.FTZ R88, R48, R13, !PT ;  /* 0x0000000d30587209 */ /* 0x001fe20007810000 */
[----:B------:R-:W-:Y:S02]  /*14a90*/  IMAD.U32 R13, RZ, RZ, UR4 ;  /* 0x00000004ff0d7e24 */ /* 0x000fe4000f8e00ff */
[----:B------:R-:W-:Y:S01]  /*14aa0*/  FMUL.FTZ R48, R2, R36 ;  /* 0x0000002402307220 */ /* 0x000fe20000410000 */
[C---:B------:R-:W-:Y:S01]  /*14ab0*/  FSETP.NEU.FTZ.AND P0, PT, R88.reuse, -INF , PT ;  /* 0xff8000005800780b */ /* 0x040fe20003f1d000 */
[----:B------:R-:W-:-:S02]  /*14ac0*/  FFMA.FTZ R36, R88, R13, -8 ;  /* 0xc100000058247423 */ /* 0x000fc4000001000d */
[----:B------:R-:W0:Y:S01]  /*14ad0*/  MUFU.TANH R120, R120 ;  /* 0x0000007800787308 */ /* 0x000e220000002400 */
[----:B------:R-:W-:Y:S02]  /*14ae0*/  ISETP.GT.AND P2, PT, R65, 0x1, PT ;  /* 0x000000014100780c */ /* 0x000fe40003f44270 */
[----:B------:R-:W-:-:S02]  /*14af0*/  FSEL R37, R36, RZ, P0 ;  /* 0x000000ff24257208 */ /* 0x000fc40000000000 */
[----:B------:R-:W-:-:S03]  /*14b00*/  ISETP.GT.AND P0, PT, R65, RZ, PT ;  /* 0x000000ff4100720c */ /* 0x000fc60003f04270 */
[----:B------:R-:W4:Y:S01]  /*14b10*/  MUFU.TANH R121, R121 ;  /* 0x0000007900797308 */ /* 0x000f220000002400 */
[----:B------:R-:W-:-:S01]  /*14b20*/  FFMA.FTZ R36, R68, R13, -R37 ;  /* 0x0000000d44247223 */ /* 0x000fc20000010825 */
[-CC-:B------:R-:W-:Y:S01]  /*14b30*/  FFMA.FTZ R68, R114, R13.reuse, -R37.reuse ;  /* 0x0000000d72447223 */ /* 0x180fe20000010825 */
[----:B------:R-:W-:Y:S02]  /*14b40*/  ISETP.GT.AND P3, PT, R65, 0x8, PT ;  /* 0x000000084100780c */ /* 0x000fe40003f64270 */
[----:B-1----:R-:W-:Y:S02]  /*14b50*/  FSEL R114, R3, -INF , P0 ;  /* 0xff80000003727808 */ /* 0x002fe40000000000 */
[----:B--2---:R-:W-:Y:S01]  /*14b60*/  FSEL R20, R20, -INF , P2 ;  /* 0xff80000014147808 */ /* 0x004fe20001000000 */
[----:B------:R-:W1:Y:S01]  /*14b70*/  MUFU.TANH R124, R124 ;  /* 0x0000007c007c7308 */ /* 0x000e620000002400 */
[----:B------:R-:W-:-:S01]  /*14b80*/  FFMA.FTZ R59, R118, R13, -R37 ;  /* 0x0000000d763b7223 */ /* 0x000fc20000010825 */
[----:B---3--:R-:W-:Y:S01]  /*14b90*/  FSEL R118, R21, -INF , P3 ;  /* 0xff80000015767808 */ /* 0x008fe20001800000 */
[----:B------:R-:W-:Y:S01]  /*14ba0*/  FMUL.FTZ R104, R2, R104 ;  /* 0x0000006802687220 */ /* 0x000fe20000410000 */
[----:B------:R-:W-:-:S02]  /*14bb0*/  ISETP.GT.AND P0, PT, R65, 0x9, PT ;  /* 0x000000094100780c */ /* 0x000fc40003f04270 */
[----:B------:R-:W-:Y:S02]  /*14bc0*/  FMNMX.FTZ R21, R114, R20, !PT ;  /* 0x0000001472157209 */ /* 0x000fe40007810000 */
[----:B------:R-:W2:Y:S01]  /*14bd0*/  MUFU.TANH R125, R125 ;  /* 0x0000007d007d7308 */ /* 0x000ea20000002400 */
[----:B------:R-:W-:Y:S01]  /*14be0*/  ISETP.GT.AND P2, PT, R65, 0x10, PT ;  /* 0x000000104100780c */ /* 0x000fe20003f44270 */
[----:B------:R-:W-:Y:S01]  /*14bf0*/  FMUL.FTZ R105, R2, R105 ;  /* 0x0000006902697220 */ /* 0x000fe20000410000 */
[----:B0-----:R-:W-:Y:S02]  /*14c00*/  FSEL R120, R120, -INF , P0 ;  /* 0xff80000078787808 */ /* 0x001fe40000000000 */
[----:B------:R-:W-:-:S03]  /*14c10*/  FMNMX.FTZ R21, R118, R21, !PT ;  /* 0x0000001576157209 */ /* 0x000fc60007810000 */
[----:B------:R-:W0:Y:S01]  /*14c20*/  MUFU.TANH R128, R128 ;  /* 0x0000008000807308 */ /* 0x000e220000002400 */
[----:B------:R-:W-:-:S01]  /*14c30*/  FFMA.FTZ R55, R122, R13, -R37 ;  /* 0x0000000d7a377223 */ /* 0x000fc20000010825 */
[----:B------:R-:W-:Y:S01]  /*14c40*/  ISETP.GT.AND P0, PT, R65, 0x11, PT ;  /* 0x000000114100780c */ /* 0x000fe20003f04270 */
[----:B------:R-:W-:Y:S01]  /*14c50*/  FMUL.FTZ R108, R2, R108 ;  /* 0x0000006c026c7220 */ /* 0x000fe20000410000 */
[----:B----4-:R-:W-:Y:S02]  /*14c60*/  FSEL R122, R121, -INF , P2 ;  /* 0xff800000797a7808 */ /* 0x010fe40001000000 */
[----:B------:R-:W-:Y:S02]  /*14c70*/  FMNMX.FTZ R69, R120, R21, !PT ;  /* 0x0000001578457209 */ /* 0x000fe40007810000 */
[----:B------:R-:W3:Y:S01]  /*14c80*/  MUFU.TANH R104, R104 ;  /* 0x0000006800687308 */ /* 0x000ee20000002400 */
[----:B------:R-:W-:Y:S01]  /*14c90*/  ISETP.GT.AND P2, PT, R65, 0x18, PT ;  /* 0x000000184100780c */ /* 0x000fe20003f44270 */
[----:B------:R-:W-:Y:S01]  /*14ca0*/  FMUL.FTZ R109, R2, R109 ;  /* 0x0000006d026d7220 */ /* 0x000fe20000410000 */
[----:B-1----:R-:W-:-:S02]  /*14cb0*/  FSEL R124, R124, -INF , P0 ;  /* 0xff8000007c7c7808 */ /* 0x002fc40000000000 */
[----:B------:R-:W-:-:S03]  /*14cc0*/  FMNMX.FTZ R69, R122, R69, !PT ;  /* 0x000000457a457209 */ /* 0x000fc60007810000 */
[----:B------:R-:W1:Y:S01]  /*14cd0*/  MUFU.TANH R105, R105 ;  /* 0x0000006900697308 */ /* 0x000e620000002400 */
[----:B------:R-:W-:-:S01]  /*14ce0*/  FFMA.FTZ R71, R94, R13, -R37 ;  /* 0x0000000d5e477223 */ /* 0x000fc20000010825 */
[----:B------:R-:W-:Y:S01]  /*14cf0*/  ISETP.GT.AND P0, PT, R65, 0x19, PT ;  /* 0x000000194100780c */ /* 0x000fe20003f04270 */
[----:B------:R-:W-:Y:S01]  /*14d00*/  FMUL.FTZ R112, R2, R112 ;  /* 0x0000007002707220 */ /* 0x000fe20000410000 */
[----:B--2---:R-:W-:Y:S02]  /*14d10*/  FSEL R94, R125, -INF , P2 ;  /* 0xff8000007d5e7808 */ /* 0x004fe40001000000 */
[----:B------:R-:W-:Y:S02]  /*14d20*/  FMNMX.FTZ R69, R124, R69, !PT ;  /* 0x000000457c457209 */ /* 0x000fe40007810000 */
[----:B------:R-:W2:Y:S01]  /*14d30*/  MUFU.TANH R108, R108 ;  /* 0x0000006c006c7308 */ /* 0x000ea20000002400 */
[----:B------:R-:W-:Y:S01]  /*14d40*/  ISETP.GT.AND P2, PT, R65, 0x20, PT ;  /* 0x000000204100780c */ /* 0x000fe20003f44270 */
[----:B------:R-:W-:Y:S01]  /*14d50*/  FMUL.FTZ R113, R2, R113 ;  /* 0x0000007102717220 */ /* 0x000fe20000410000 */
[----:B0-----:R-:W-:-:S02]  /*14d60*/  FSEL R128, R128, -INF , P0 ;  /* 0xff80000080807808 */ /* 0x001fc40000000000 */
[----:B------:R-:W-:-:S03]  /*14d70*/  FMNMX.FTZ R69, R94, R69, !PT ;  /* 0x000000455e457209 */ /* 0x000fc60007810000 */
[----:B------:R-:W0:Y:S01]  /*14d80*/  MUFU.TANH R109, R109 ;  /* 0x0000006d006d7308 */ /* 0x000e220000002400 */
[----:B------:R-:W-:Y:S01]  /*14d90*/  ISETP.GT.AND P0, PT, R65, 0x21, PT ;  /* 0x000000214100780c */ /* 0x000fe20003f04270 */
[----:B------:R-:W-:Y:S01]  /*14da0*/  FMUL.FTZ R116, R2, R116 ;  /* 0x0000007402747220 */ /* 0x000fe20000410000 */
[----:B---3--:R-:W-:Y:S01]  /*14db0*/  FSEL R104, R104, -INF , P2 ;  /* 0xff80000068687808 */ /* 0x008fe20001000000 */
[----:B------:R-:W-:Y:S01]  /*14dc0*/  FMUL.FTZ R39, R2, R49 ;  /* 0x0000003102277220 */ /* 0x000fe20000410000 */
[----:B------:R-:W-:-:S03]  /*14dd0*/  FMNMX.FTZ R69, R128, R69, !PT ;  /* 0x0000004580457209 */ /* 0x000fc60007810000 */
[----:B------:R-:W3:Y:S01]  /*14de0*/  MUFU.TANH R112, R112 ;  /* 0x0000007000707308 */ /* 0x000ee20000002400 */
[----:B------:R-:W-:-:S01]  /*14df0*/  FFMA.FTZ R49, R58, R13, -R37 ;  /* 0x0000000d3a317223 */ /* 0x000fc20000010825 */
[--C-:B------:R-:W-:Y:S01]  /*14e00*/  FFMA.FTZ R58, R126, R13, -R37.reuse ;  /* 0x0000000d7e3a7223 */ /* 0x100fe20000010825 */
[----:B------:R-:W-:Y:S01]  /*14e10*/  ISETP.GT.AND P2, PT, R65, 0x28, PT ;  /* 0x000000284100780c */ /* 0x000fe20003f44270 */
[----:B------:R-:W-:Y:S01]  /*14e20*/  FMUL.FTZ R117, R2, R117 ;  /* 0x0000007502757220 */ /* 0x000fe20000410000 */
[----:B-1----:R-:W-:Y:S02]  /*14e30*/  FSEL R126, R105, -INF , P0 ;  /* 0xff800000697e7808 */ /* 0x002fe40000000000 */
[----:B------:R-:W-:Y:S01]  /*14e40*/  FMNMX.FTZ R69, R104, R69, !PT ;  /* 0x0000004568457209 */ /* 0x000fe20007810000 */
[----:B------:R-:W1:Y:S01]  /*14e50*/  MUFU.TANH R113, R113 ;  /* 0x0000007100717308 */ /* 0x000e620000002400 */
[----:B------:R-:W-:Y:S02]  /*14e60*/  ISETP.GT.AND P0, PT, R65, 0x29, PT ;  /* 0x000000294100780c */ /* 0x000fe40003f04270 */
[----:B--2---:R-:W-:Y:S01]  /*14e70*/  FSEL R108, R108, -INF , P2 ;  /* 0xff8000006c6c7808 */ /* 0x004fe20001000000 */
[----:B------:R-:W-:-:S04]  /*14e80*/  FFMA.FTZ R75, R62, R13, -R37 ;  /* 0x0000000d3e4b7223 */ /* 0x000fc80000010825 */
[----:B------:R-:W2:Y:S01]  /*14e90*/  MUFU.TANH R116, R116 ;  /* 0x0000007400747308 */ /* 0x000ea20000002400 */
[----:B------:R-:W-:Y:S01]  /*14ea0*/  ISETP.GT.AND P2, PT, R65, 0x30, PT ;  /* 0x000000304100780c */ /* 0x000fe20003f44270 */
[----:B------:R-:W-:Y:S01]  /*14eb0*/  FMUL.FTZ R89, R2, R89 ;  /* 0x0000005902597220 */ /* 0x000fe20000410000 */
[----:B0-----:R-:W-:-:S05]  /*14ec0*/  FSEL R62, R109, -INF , P0 ;  /* 0xff8000006d3e7808 */ /* 0x001fca0000000000 */
[----:B------:R0:W-:Y:S01]  /*14ed0*/  MUFU.EX2 R21, R71 ;  /* 0x0000004700157308 */ /* 0x0001e20000000800 */
[----:B------:R-:W-:Y:S02]  /*14ee0*/  ISETP.GT.AND P0, PT, R65, 0x31, PT ;  /* 0x000000314100780c */ /* 0x000fe40003f04270 */
[----:B0-----:R-:W-:-:S05]  /*14ef0*/  FMNMX.FTZ R71, R126, R69, !PT ;  /* 0x000000457e477209 */ /* 0x001fca0007810000 */
[----:B------:R-:W0:Y:S01]  /*14f00*/  MUFU.TANH R117, R117 ;  /* 0x0000007500757308 */ /* 0x000e220000002400 */
[----:B------:R-:W-:Y:S01]  /*14f10*/  FMNMX.FTZ R71, R108, R71, !PT ;  /* 0x000000476c477209 */ /* 0x000fe20007810000 */
        /* <DEDUP_REMOVED lines=12> */
[----:B------:R-:W-:Y:S01]  /*14fe0*/  ISETP.GT.AND P0, PT, R65, 0x39, PT ;  /* 0x000000394100780c */ /* 0x000fe20003f04270 */
[----:B------:R-:W-:Y:S01]  /*14ff0*/  FMUL.FTZ R96, R2, R96 ;  /* 0x0000006002607220 */ /* 0x000fe20000410000 */
        /* <DEDUP_REMOVED lines=12> */
[----:B---3--:R-:W-:Y:S02]  /*150c0*/  FSEL R106, R106, -INF , P2 ;  /* 0xff8000006a6a7808 */ /* 0x008fe40001000000 */
[----:B------:R-:W-:-:S03]  /*150d0*/  FMNMX.FTZ R79, R42, R75, !PT ;  /* 0x0000004b2a4f7209 */ /* 0x000fc60007810000 */
[----:B------:R-:W3:Y:S01]  /*150e0*/  MUFU.TANH R96, R96 ;  /* 0x0000006000607308 */ /* 0x000ee20000002400 */
[----:B------:R-:W-:-:S01]  /*150f0*/  FFMA.FTZ R87, R90, R13, -R37 ;  /* 0x0000000d5a577223 */ /* 0x000fc20000010825 */
[----:B------:R-:W-:Y:S01]  /*15100*/  ISETP.GT.AND P2, PT, R65, 0x48, PT ;  /* 0x000000484100780c */ /* 0x000fe20003f44270 */
[----:B------:R-:W-:Y:S01]  /*15110*/  FMUL.FTZ R101, R2, R101 ;  /* 0x0000006502657220 */ /* 0x000fe20000410000 */
[----:B-1----:R-:W-:Y:S02]  /*15120*/  FSEL R90, R89, -INF , P0 ;  /* 0xff800000595a7808 */ /* 0x002fe40000000000 */
[----:B------:R-:W-:Y:S02]  /*15130*/  FMNMX.FTZ R79, R106, R79, !PT ;  /* 0x0000004f6a4f7209 */ /* 0x000fe40007810000 */
[----:B------:R-:W-:Y:S01]  /*15140*/  MUFU.TANH R97, R97 ;  /* 0x0000006100617308 */ /* 0x000fe20000002400 */
[----:B------:R-:W-:Y:S01]  /*15150*/  ISETP.GT.AND P0, PT, R65, 0x49, PT ;  /* 0x000000494100780c */ /* 0x000fe20003f04270 */
[----:B------:R-:W-:Y:S01]  /*15160*/  FMUL.FTZ R72, R2, R72 ;  /* 0x0000004802487220 */ /* 0x000fe20000410000 */
[----:B--2---:R-:W-:-:S02]  /*15170*/  FSEL R92, R92, -INF , P2 ;  /* 0xff8000005c5c7808 */ /* 0x004fc40001000000 */
[----:B------:R-:W-:-:S03]  /*15180*/  FMNMX.FTZ R79, R90, R79, !PT ;  /* 0x0000004f5a4f7209 */ /* 0x000fc60007810000 */
[----:B------:R-:W1:Y:S01]  /*15190*/  MUFU.TANH R100, R100 ;  /* 0x0000006400647308 */ /* 0x000e620000002400 */
[----:B------:R-:W-:-:S01]  /*151a0*/  FFMA.FTZ R47, R132, R13, -R37 ;  /* 0x0000000d842f7223 */ /* 0x000fc20000010825 */
[----:B------:R-:W-:Y:S01]  /*151b0*/  ISETP.GT.AND P2, PT, R65, 0x50, PT ;  /* 0x000000504100780c */ /* 0x000fe20003f44270 */
[----:B------:R-:W-:Y:S01]  /*151c0*/  FMUL.FTZ R73, R2, R73 ;  /* 0x0000004902497220 */ /* 0x000fe20000410000 */
[----:B0-----:R-:W-:Y:S02]  /*151d0*/  FSEL R132, R93, -INF , P0 ;  /* 0xff8000005d847808 */ /* 0x001fe40000000000 */
[----:B------:R-:W-:Y:S02]  /*151e0*/  FMNMX.FTZ R79, R92, R79, !PT ;  /* 0x0000004f5c4f7209 */ /* 0x000fe40007810000 */
[----:B------:R-:W0:Y:S01]  /*151f0*/  MUFU.TANH R101, R101 ;  /* 0x0000006500657308 */ /* 0x000e220000002400 */
[----:B------:R-:W-:-:S01]  /*15200*/  FFMA.FTZ R134, R134, R13, -R37 ;  /* 0x0000000d86867223 */ /* 0x000fc20000010825 */
[----:B------:R-:W-:Y:S01]  /*15210*/  ISETP.GT.AND P0, PT, R65, 0x51, PT ;  /* 0x000000514100780c */ /* 0x000fe20003f04270 */
[----:B------:R-:W-:Y:S01]  /*15220*/  FMUL.FTZ R76, R2, R76 ;  /* 0x0000004c024c7220 */ /* 0x000fe20000410000 */
[----:B---3--:R-:W-:-:S02]  /*15230*/  FSEL R96, R96, -INF , P2 ;  /* 0xff80000060607808 */ /* 0x008fc40001000000 */
[----:B------:R-:W-:Y:S02]  /*15240*/  FMNMX.FTZ R79, R132, R79, !PT ;  /* 0x0000004f844f7209 */ /* 0x000fe40007810000 */
[----:B------:R-:W2:Y:S01]  /*15250*/  MUFU.TANH R72, R72 ;  /* 0x0000004800487308 */ /* 0x000ea20000002400 */
[----:B------:R-:W-:Y:S01]  /*15260*/  ISETP.GT.AND P2, PT, R65, 0x58, PT ;  /* 0x000000584100780c */ /* 0x000fe20003f44270 */
[----:B------:R-:W-:Y:S01]  /*15270*/  FMUL.FTZ R77, R2, R77 ;  /* 0x0000004d024d7220 */ /* 0x000fe20000410000 */
[----:B------:R-:W-:-:S05]  /*15280*/  FMNMX.FTZ R79, R96, R79, !PT ;  /* 0x0000004f604f7209 */ /* 0x000fca0007810000 */
[----:B------:R-:W3:Y:S01]  /*15290*/  MUFU.TANH R73, R73 ;  /* 0x0000004900497308 */ /* 0x000ee20000002400 */
[----:B-1----:R-:W-:Y:S01]  /*152a0*/  FSEL R100, R100, -INF , P2 ;  /* 0xff80000064647808 */ /* 0x002fe20001000000 */
[----:B------:R-:W-:-:S06]  /*152b0*/  FMUL.FTZ R80, R2, R80 ;  /* 0x0000005002507220 */ /* 0x000fcc0000410000 */
[----:B------:R1:W-:Y:S01]  /*152c0*/  MUFU.EX2 R3, R134 ;  /* 0x0000008600037308 */ /* 0x0003e20000000800 */
[----:B------:R-:W-:Y:S02]  /*152d0*/  ISETP.GT.AND P2, PT, R65, 0x60, PT ;  /* 0x000000604100780c */ /* 0x000fe40003f44270 */
[----:B-1----:R-:W-:-:S05]  /*152e0*/  FSEL R134, R97, -INF , P0 ;  /* 0xff80000061867808 */ /* 0x002fca0000000000 */
[----:B------:R-:W1:Y:S01]  /*152f0*/  MUFU.TANH R76, R76 ;  /* 0x0000004c004c7308 */ /* 0x000e620000002400 */
[----:B------:R-:W-:Y:S01]  /*15300*/  ISETP.GT.AND P0, PT, R65, 0x59, PT ;  /* 0x000000594100780c */ /* 0x000fe20003f04270 */
[----:B------:R-:W-:-:S06]  /*15310*/  FMUL.FTZ R81, R2, R81 ;  /* 0x0000005102517220 */ /* 0x000fcc0000410000 */
[----:B------:R4:W-:Y:S01]  /*15320*/  MUFU.EX2 R71, R83 ;  /* 0x0000005300477308 */ /* 0x0009e20000000800 */
[----:B------:R-:W-:-:S01]  /*15330*/  FFMA.FTZ R63, R138, R13, -R37 ;  /* 0x0000000d8a3f7223 */ /* 0x000fc20000010825 */
[----:B----4-:R-:W-:-:S06]  /*15340*/  FMNMX.FTZ R83, R134, R79, !PT ;  /* 0x0000004f86537209 */ /* 0x010fcc0007810000 */
[----:B------:R4:W-:Y:S01]  /*15350*/  MUFU.EX2 R75, R87 ;  /* 0x00000057004b7308 */ /* 0x0009e20000000800 */
[----:B------:R-:W-:-:S07]  /*15360*/  FMNMX.FTZ R83, R100, R83, !PT ;  /* 0x0000005364537209 */ /* 0x000fce0007810000 */
[----:B------:R-:W5:Y:S01]  /*15370*/  MUFU.TANH R77, R77 ;  /* 0x0000004d004d7308 */ /* 0x000f620000002400 */
[----:B----4-:R-:W-:-:S01]  /*15380*/  FFMA.FTZ R87, R98, R13, -R37 ;  /* 0x0000000d62577223 */ /* 0x010fc20000010825 */
[----:B0-----:R-:W-:Y:S01]  /*15390*/  FSEL R98, R101, -INF , P0 ;  /* 0xff80000065627808 */ /* 0x001fe20000000000 */
[C---:B------:R-:W-:Y:S01]  /*153a0*/  FMUL.FTZ R31, R2.reuse, R45 ;  /* 0x0000002d021f7220 */ /* 0x040fe20000410000 */
[----:B------:R-:W-:Y:S01]  /*153b0*/  ISETP.GT.AND P0, PT, R65, 0x61, PT ;  /* 0x000000614100780c */ /* 0x000fe20003f04270 */
[----:B------:R-:W-:Y:S01]  /*153c0*/  FMUL.FTZ R84, R2, R84 ;  /* 0x0000005402547220 */ /* 0x000fe20000410000 */
[----:B--2---:R-:W-:Y:S02]  /*153d0*/  FSEL R138, R72, -INF , P2 ;  /* 0xff800000488a7808 */ /* 0x004fe40001000000 */
[----:B------:R-:W0:Y:S01]  /*153e0*/  MUFU.TANH R80, R80 ;  /* 0x0000005000507308 */ /* 0x000e220000002400 */
[----:B------:R-:W-:Y:S01]  /*153f0*/  FMNMX.FTZ R83, R98, R83, !PT ;  /* 0x0000005362537209 */ /* 0x000fe20007810000 */
[----:B------:R-:W-:Y:S01]  /*15400*/  FMUL.FTZ R45, R2, R53 ;  /* 0x00000035022d7220 */ /* 0x000fe20000410000 */
[----:B------:R-:W-:-:S01]  /*15410*/  FFMA.FTZ R53, R102, R13, -R37 ;  /* 0x0000000d66357223 */ /* 0x000fc20000010825 */
[----:B------:R-:W-:Y:S01]  /*15420*/  FFMA.FTZ R102, R140, R13, -R37 ;  /* 0x0000000d8c667223 */ /* 0x000fe20000010825 */
[----:B------:R-:W-:Y:S01]  /*15430*/  ISETP.GT.AND P2, PT, R65, 0x68, PT ;  /* 0x000000684100780c */ /* 0x000fe20003f44270 */
[----:B------:R-:W-:Y:S01]  /*15440*/  FMUL.FTZ R85, R2, R85 ;  /* 0x0000005502557220 */ /* 0x000fe20000410000 */
[----:B---3--:R-:W-:Y:S01]  /*15450*/  FSEL R140, R73, -INF , P0 ;  /* 0xff800000498c7808 */ /* 0x008fe20000000000 */
[----:B------:R-:W-:Y:S01]  /*15460*/  MUFU.TANH R81, R81 ;  /* 0x0000005100517308 */ /* 0x000fe20000002400 */
[----:B------:R-:W-:Y:S01]  /*15470*/  FMNMX.FTZ R83, R138, R83, !PT ;  /* 0x000000538a537209 */ /* 0x000fe20007810000 */
[----:B------:R-:W-:Y:S01]  /*15480*/  FMUL.FTZ R56, R2, R56 ;  /* 0x0000003802387220 */ /* 0x000fe20000410000 */
[----:B------:R-:W-:-:S02]  /*15490*/  ISETP.GT.AND P0, PT, R65, 0x69, PT ;  /* 0x000000694100780c */ /* 0x000fc40003f04270 */
[----:B-1----:R-:W-:Y:S02]  /*154a0*/  FSEL R76, R76, -INF , P2 ;  /* 0xff8000004c4c7808 */ /* 0x002fe40001000000 */
[----:B------:R-:W-:Y:S01]  /*154b0*/  FMNMX.FTZ R83, R140, R83, !PT ;  /* 0x000000538c537209 */ /* 0x000fe20007810000 */
[----:B------:R-:W1:Y:S01]  /*154c0*/  MUFU.TANH R84, R84 ;  /* 0x0000005400547308 */ /* 0x000e620000002400 */
[----:B------:R-:W-:-:S01]  /*154d0*/  FFMA.FTZ R67, R142, R13, -R37 ;  /* 0x0000000d8e437223 */ /* 0x000fc20000010825 */
[----:B------:R-:W-:Y:S01]  /*154e0*/  ISETP.GT.AND P2, PT, R65, 0x70, PT ;  /* 0x000000704100780c */ /* 0x000fe20003f44270 */
[----:B------:R-:W-:Y:S01]  /*154f0*/  FMUL.FTZ R57, R2, R57 ;  /* 0x0000003902397220 */ /* 0x000fe20000410000 */
[----:B-----5:R-:W-:Y:S02]  /*15500*/  FSEL R142, R77, -INF , P0 ;  /* 0xff8000004d8e7808 */ /* 0x020fe40000000000 */
[----:B------:R-:W-:Y:S02]  /*15510*/  FMNMX.FTZ R83, R76, R83, !PT ;  /* 0x000000534c537209 */ /* 0x000fe40007810000 */
[----:B------:R-:W2:Y:S01]  /*15520*/  MUFU.TANH R85, R85 ;  /* 0x0000005500557308 */ /* 0x000ea20000002400 */
[----:B------:R-:W-:-:S01]  /*15530*/  FFMA.FTZ R144, R144, R13, -R37 ;  /* 0x0000000d90907223 */ /* 0x000fc20000010825 */
[----:B------:R-:W-:Y:S01]  /*15540*/  ISETP.GT.AND P0, PT, R65, 0x71, PT ;  /* 0x000000714100780c */ /* 0x000fe20003f04270 */
[----:B------:R-:W-:Y:S01]  /*15550*/  FMUL.FTZ R60, R2, R60 ;  /* 0x0000003c023c7220 */ /* 0x000fe20000410000 */
[----:B0-----:R-:W-:-:S02]  /*15560*/  FSEL R80, R80, -INF , P2 ;  /* 0xff80000050507808 */ /* 0x001fc40001000000 */
[----:B------:R-:W-:Y:S02]  /*15570*/  FMNMX.FTZ R83, R142, R83, !PT ;  /* 0x000000538e537209 */ /* 0x000fe40007810000 */
[----:B------:R-:W0:Y:S01]  /*15580*/  MUFU.TANH R56, R56 ;  /* 0x0000003800387308 */ /* 0x000e220000002400 */
[----:B------:R-:W-:Y:S01]  /*15590*/  ISETP.GT.AND P2, PT, R65, 0x78, PT ;  /* 0x000000784100780c */ /* 0x000fe20003f44270 */
[----:B------:R-:W-:Y:S01]  /*155a0*/  FMUL.FTZ R61, R2, R61 ;  /* 0x0000003d023d7220 */ /* 0x000fe20000410000 */
[----:B------:R-:W-:-:S05]  /*155b0*/  FMNMX.FTZ R83, R80, R83, !PT ;  /* 0x0000005350537209 */ /* 0x000fca0007810000 */
[----:B------:R-:W3:Y:S01]  /*155c0*/  MUFU.TANH R57, R57 ;  /* 0x0000003900397308 */ /* 0x000ee20000002400 */
[----:B-1----:R-:W-:Y:S01]  /*155d0*/  FSEL R84, R84, -INF , P2 ;  /* 0xff80000054547808 */ /* 0x002fe20001000000 */
[----:B------:R-:W-:-:S06]  /*155e0*/  FMUL.FTZ R64, R2, R64 ;  /* 0x0000004002407220 */ /* 0x000fcc0000410000 */
[----:B------:R1:W-:Y:S01]  /*155f0*/  MUFU.EX2 R74, R144 ;  /* 0x00000090004a7308 */ /* 0x0003e20000000800 */
[----:B------:R-:W-:-:S01]  /*15600*/  FFMA.FTZ R73, R146, R13, -R37 ;  /* 0x0000000d92497223 */ /* 0x000fc20000010825 */
[----:B-1----:R-:W-:-:S06]  /*15610*/  FSEL R144, R81, -INF , P0 ;  /* 0xff80000051907808 */ /* 0x002fcc0000000000 */
[----:B------:R-:W1:Y:S01]  /*15620*/  MUFU.TANH R60, R60 ;  /* 0x0000003c003c7308 */ /* 0x000e620000002400 */
[C---:B------:R-:W-:Y:S02]  /*15630*/  ISETP.GT.AND P0, PT, R65.reuse, 0x79, PT ;  /* 0x000000794100780c */ /* 0x040fe40003f04270 */
[----:B------:R-:W-:Y:S02]  /*15640*/  FMNMX.FTZ R83, R144, R83, !PT ;  /* 0x0000005390537209 */ /* 0x000fe40007810000 */
[----:B------:R-:W-:Y:S02]  /*15650*/  ISETP.GT.AND P2, PT, R65, 0x80, PT ;  /* 0x000000804100780c */ /* 0x000fe40003f44270 */
[----:B--2---:R-:W-:Y:S01]  /*15660*/  FSEL R146, R85, -INF , P0 ;  /* 0xff80000055927808 */ /* 0x004fe20000000000 */
[----:B------:R-:W2:Y:S01]  /*15670*/  MUFU.TANH R61, R61 ;  /* 0x0000003d003d7308 */ /* 0x000ea20000002400 */
[----:B------:R-:W-:Y:S02]  /*15680*/  FMNMX.FTZ R83, R84, R83, !PT ;  /* 0x0000005354537209 */ /* 0x000fe40007810000 */
[----:B------:R-:W-:-:S02]  /*15690*/  ISETP.GT.AND P0, PT, R65, 0x81, PT ;  /* 0x000000814100780c */ /* 0x000fc40003f04270 */
[----:B0-----:R-:W-:Y:S02]  /*156a0*/  FSEL R56, R56, -INF , P2 ;  /* 0xff80000038387808 */ /* 0x001fe40001000000 */
[----:B------:R-:W-:Y:S01]  /*156b0*/  FMNMX.FTZ R83, R146, R83, !PT ;  /* 0x0000005392537209 */ /* 0x000fe20007810000 */
[----:B------:R-:W0:Y:S01]  /*156c0*/  MUFU.TANH R64, R64 ;  /* 0x0000004000407308 */ /* 0x000e220000002400 */
[----:B------:R-:W-:-:S01]  /*156d0*/  FFMA.FTZ R72, R148, R13, -R37 ;  /* 0x0000000d94487223 */ /* 0x000fc20000010825 */
[----:B------:R-:W-:Y:S02]  /*156e0*/  ISETP.GT.AND P2, PT, R65, 0x88, PT ;  /* 0x000000884100780c */ /* 0x000fe40003f44270 */
[----:B---3--:R-:W-:Y:S02]  /*156f0*/  FSEL R148, R57, -INF , P0 ;  /* 0xff80000039947808 */ /* 0x008fe40000000000 */
[----:B------:R-:W-:Y:S02]  /*15700*/  FMNMX.FTZ R83, R56, R83, !PT ;  /* 0x0000005338537209 */ /* 0x000fe40007810000 */
[----:B------:R-:W3:Y:S01]  /*15710*/  MUFU.TANH R78, R78 ;  /* 0x0000004e004e7308 */ /* 0x000ee20000002400 */
[----:B------:R-:W-:-:S02]  /*15720*/  ISETP.GT.AND P0, PT, R65, 0x89, PT ;  /* 0x000000894100780c */ /* 0x000fc40003f04270 */
[----:B-1----:R-:W-:Y:S02]  /*15730*/  FSEL R60, R60, -INF , P2 ;  /* 0xff8000003c3c7808 */ /* 0x002fe40001000000 */
[----:B------:R-:W-:Y:S01]  /*15740*/  FMNMX.FTZ R83, R148, R83, !PT ;  /* 0x0000005394537209 */ /* 0x000fe20007810000 */
[----:B------:R-:W-:Y:S01]  /*15750*/  FFMA.FTZ R77, R150, R13, -R37 ;  /* 0x0000000d964d7223 */ /* 0x000fe20000010825 */
[----:B------:R-:W-:Y:S01]  /*15760*/  ISETP.GT.AND P2, PT, R65, 0x90, PT ;  /* 0x000000904100780c */ /* 0x000fe20003f44270 */
[----:B------:R-:W1:Y:S01]  /*15770*/  MUFU.TANH R15, R15 ;  /* 0x0000000f000f7308 */ /* 0x000e620000002400 */
[----:B--2---:R-:W-:Y:S01]  /*15780*/  FSEL R150, R61, -INF , P0 ;  /* 0xff8000003d967808 */ /* 0x004fe20000000000 */
[----:B------:R-:W-:Y:S01]  /*15790*/  FMUL.FTZ R41, R2, R41 ;  /* 0x0000002902297220 */ /* 0x000fe20000410000 */
[----:B------:R-:W-:Y:S02]  /*157a0*/  FMNMX.FTZ R83, R60, R83, !PT ;  /* 0x000000533c537209 */ /* 0x000fe40007810000 */
[----:B------:R-:W-:-:S02]  /*157b0*/  ISETP.GT.AND P0, PT, R65, 0x91, PT ;  /* 0x000000914100780c */ /* 0x000fc40003f04270 */
[----:B0-----:R-:W-:Y:S01]  /*157c0*/  FSEL R64, R64, -INF , P2 ;  /* 0xff80000040407808 */ /* 0x001fe20001000000 */
[----:B------:R-:W0:Y:S01]  /*157d0*/  MUFU.TANH R12, R12 ;  /* 0x0000000c000c7308 */ /* 0x000e220000002400 */
[----:B------:R-:W-:Y:S01]  /*157e0*/  FMNMX.FTZ R83, R150, R83, !PT ;  /* 0x0000005396537209 */ /* 0x000fe20007810000 */
[----:B------:R-:W-:Y:S01]  /*157f0*/  FFMA.FTZ R154, R154, R13, -R37 ;  /* 0x0000000d9a9a7223 */ /* 0x000fe20000010825 */
[C---:B------:R-:W-:Y:S02]  /*15800*/  ISETP.GT.AND P2, PT, R65.reuse, 0x98, PT ;  /* 0x000000984100780c */ /* 0x040fe40003f44270 */
[----:B---3--:R-:W-:Y:S02]  /*15810*/  FSEL R78, R78, -INF , P0 ;  /* 0xff8000004e4e7808 */ /* 0x008fe40000000000 */
[----:B------:R-:W-:Y:S01]  /*15820*/  FMNMX.FTZ R83, R64, R83, !PT ;  /* 0x0000005340537209 */ /* 0x000fe20007810000 */
[----:B------:R-:W2:Y:S01]  /*15830*/  MUFU.TANH R41, R41 ;  /* 0x0000002900297308 */ /* 0x000ea20000002400 */
[----:B------:R-:W-:-:S02]  /*15840*/  ISETP.GT.AND P0, PT, R65, 0x99, PT ;  /* 0x000000994100780c */ /* 0x000fc40003f04270 */
[----:B------:R-:W-:Y:S01]  /*15850*/  FMNMX.FTZ R83, R78, R83, !PT ;  /* 0x000000534e537209 */ /* 0x000fe20007810000 */
[----:B------:R-:W-:-:S04]  /*15860*/  FFMA.FTZ R61, R156, R13, -R37 ;  /* 0x0000000d9c3d7223 */ /* 0x000fc80000010825 */
[----:B------:R-:W3:Y:S01]  /*15870*/  MUFU.TANH R27, R27 ;  /* 0x0000001b001b7308 */ /* 0x000ee20000002400 */
[----:B-1----:R-:W-:-:S07]  /*15880*/  FSEL R156, R15, -INF , P0 ;  /* 0xff8000000f9c7808 */ /* 0x002fce0000000000 */
[----:B------:R1:W-:Y:S01]  /*15890*/  MUFU.EX2 R57, R154 ;  /* 0x0000009a00397308 */ /* 0x0003e20000000800 */
[----:B------:R-:W-:Y:S02]  /*158a0*/  ISETP.GT.AND P0, PT, R65, 0xa1, PT ;  /* 0x000000a14100780c */ /* 0x000fe40003f04270 */
[----:B-1----:R-:W-:-:S05]  /*158b0*/  FSEL R154, R14, -INF , P2 ;  /* 0xff8000000e9a7808 */ /* 0x002fca0001000000 */
[----:B------:R-:W1:Y:S01]  /*158c0*/  MUFU.TANH R31, R31 ;  /* 0x0000001f001f7308 */ /* 0x000e620000002400 */
[----:B------:R-:W-:Y:S02]  /*158d0*/  ISETP.GT.AND P2, PT, R65, 0xa0, PT ;  /* 0x000000a04100780c */ /* 0x000fe40003f44270 */
[----:B------:R-:W-:Y:S02]  /*158e0*/  FMNMX.FTZ R83, R154, R83, !PT ;  /* 0x000000539a537209 */ /* 0x000fe40007810000 */
[----:B0-----:R-:W-:Y:S02]  /*158f0*/  FSEL R12, R12, -INF , P2 ;  /* 0xff8000000c0c7808 */ /* 0x001fe40001000000 */
[----:B------:R-:W-:Y:S01]  /*15900*/  FMNMX.FTZ R83, R156, R83, !PT ;  /* 0x000000539c537209 */ /* 0x000fe20007810000 */
[----:B------:R-:W0:Y:S01]  /*15910*/  MUFU.TANH R35, R35 ;  /* 0x0000002300237308 */ /* 0x000e220000002400 */
[----:B------:R-:W-:-:S01]  /*15920*/  FFMA.FTZ R14, R158, R13, -R37 ;  /* 0x0000000d9e0e7223 */ /* 0x000fc20000010825 */
[----:B------:R-:W-:-:S02]  /*15930*/  ISETP.GT.AND P2, PT, R65, 0xa8, PT ;  /* 0x000000a84100780c */ /* 0x000fc40003f44270 */
[----:B--2---:R-:W-:Y:S02]  /*15940*/  FSEL R158, R41, -INF , P0 ;  /* 0xff800000299e7808 */ /* 0x004fe40000000000 */
[----:B------:R-:W-:Y:S02]  /*15950*/  FMNMX.FTZ R83, R12, R83, !PT ;  /* 0x000000530c537209 */ /* 0x000fe40007810000 */
[----:B------:R-:W2:Y:S01]  /*15960*/  MUFU.TANH R39, R39 ;  /* 0x0000002700277308 */ /* 0x000ea20000002400 */
[----:B------:R-:W-:Y:S01]  /*15970*/  ISETP.GT.AND P0, PT, R65, 0xa9, PT ;  /* 0x000000a94100780c */ /* 0x000fe20003f04270 */
[----:B------:R-:W-:Y:S01]  /*15980*/  FMUL.FTZ R24, R2, R24 ;  /* 0x0000001802187220 */ /* 0x000fe20000410000 */
[----:B---3--:R-:W-:Y:S02]  /*15990*/  FSEL R192, R27, -INF , P2 ;  /* 0xff8000001bc07808 */ /* 0x008fe40001000000 */
[----:B------:R-:W-:-:S03]  /*159a0*/  FMNMX.FTZ R83, R158, R83, !PT ;  /* 0x000000539e537209 */ /* 0x000fc60007810000 */
[----:B------:R-:W3:Y:S01]  /*159b0*/  MUFU.TANH R43, R43 ;  /* 0x0000002b002b7308 */ /* 0x000ee20000002400 */
[----:B------:R-:W-:Y:S01]  /*159c0*/  ISETP.GT.AND P2, PT, R65, 0xb0, PT ;  /* 0x000000b04100780c */ /* 0x000fe20003f44270 */
[----:B------:R-:W-:Y:S01]  /*159d0*/  FMUL.FTZ R25, R2, R25 ;  /* 0x0000001902197220 */ /* 0x000fe20000410000 */
[----:B-1----:R-:W-:Y:S02]  /*159e0*/  FSEL R194, R31, -INF , P0 ;  /* 0xff8000001fc27808 */ /* 0x002fe40000000000 */
[----:B------:R-:W-:-:S03]  /*159f0*/  FMNMX.FTZ R83, R192, R83, !PT ;  /* 0x00000053c0537209 */ /* 0x000fc60007810000 */
[----:B------:R-:W1:Y:S01]  /*15a00*/  MUFU.TANH R45, R45 ;  /* 0x0000002d002d7308 */ /* 0x000e620000002400 */
[----:B------:R-:W-:Y:S01]  /*15a10*/  ISETP.GT.AND P0, PT, R65, 0xb1, PT ;  /* 0x000000b14100780c */ /* 0x000fe20003f04270 */
[----:B------:R-:W-:Y:S01]  /*15a20*/  FMUL.FTZ R28, R2, R28 ;  /* 0x0000001c021c7220 */ /* 0x000fe20000410000 */
[----:B0-----:R-:W-:Y:S02]  /*15a30*/  FSEL R196, R35, -INF , P2 ;  /* 0xff80000023c47808 */ /* 0x001fe40001000000 */
[----:B------:R-:W-:-:S03]  /*15a40*/  FMNMX.FTZ R83, R194, R83, !PT ;  /* 0x00000053c2537209 */ /* 0x000fc60007810000 */
[----:B------:R-:W0:Y:S01]  /*15a50*/  MUFU.TANH R24, R24 ;  /* 0x0000001800187308 */ /* 0x000e220000002400 */
        /* <DEDUP_REMOVED lines=15> */
[----:B------:R-:W1:Y:S01]  /*15b50*/  MUFU.TANH R29, R29 ;  /* 0x0000001d001d7308 */ /* 0x000e620000002400 */
[----:B------:R-:W-:Y:S02]  /*15b60*/  ISETP.GT.AND P0, PT, R65, 0xc1, PT ;  /* 0x000000c14100780c */ /* 0x000fe40003f04270 */
[----:B0-----:R-:W-:-:S02]  /*15b70*/  FSEL R202, R24, -INF , P2 ;  /* 0xff80000018ca7808 */ /* 0x001fc40001000000 */
[----:B------:R-:W-:-:S03]  /*15b80*/  FMNMX.FTZ R83, R162, R83, !PT ;  /* 0x00000053a2537209 */ /* 0x000fc60007810000 */
[----:B------:R-:W0:Y:S01]  /*15b90*/  MUFU.TANH R32, R32 ;  /* 0x0000002000207308 */ /* 0x000e220000002400 */
[----:B------:R-:W-:-:S01]  /*15ba0*/  FFMA.FTZ R24, R164, R13, -R37 ;  /* 0x0000000da4187223 */ /* 0x000fc20000010825 */
[----:B------:R-:W-:Y:S02]  /*15bb0*/  ISETP.GT.AND P2, PT, R65, 0xc8, PT ;  /* 0x000000c84100780c */ /* 0x000fe40003f44270 */
[----:B--2---:R-:W-:Y:S02]  /*15bc0*/  FSEL R164, R25, -INF , P0 ;  /* 0xff80000019a47808 */ /* 0x004fe40000000000 */
[----:B------:R-:W-:Y:S02]  /*15bd0*/  FMNMX.FTZ R83, R202, R83, !PT ;  /* 0x00000053ca537209 */ /* 0x000fe40007810000 */
[----:B------:R-:W2:Y:S01]  /*15be0*/  MUFU.TANH R33, R33 ;  /* 0x0000002100217308 */ /* 0x000ea20000002400 */
[----:B------:R-:W-:Y:S02]  /*15bf0*/  ISETP.GT.AND P0, PT, R65, 0xc9, PT ;  /* 0x000000c94100780c */ /* 0x000fe40003f04270 */
[----:B---3--:R-:W-:-:S02]  /*15c00*/  FSEL R28, R28, -INF , P2 ;  /* 0xff8000001c1c7808 */ /* 0x008fc40001000000 */
[----:B------:R-:W-:-:S03]  /*15c10*/  FMNMX.FTZ R83, R164, R83, !PT ;  /* 0x00000053a4537209 */ /* 0x000fc60007810000 */
[----:B------:R-:W3:Y:S01]  /*15c20*/  MUFU.TANH R48, R48 ;  /* 0x0000003000307308 */ /* 0x000ee20000002400 */
[----:B------:R-:W-:-:S01]  /*15c30*/  FFMA.FTZ R25, R166, R13, -R37 ;  /* 0x0000000da6197223 */ /* 0x000fc20000010825 */
[----:B------:R-:W-:Y:S02]  /*15c40*/  ISETP.GT.AND P2, PT, R65, 0xd0, PT ;  /* 0x000000d04100780c */ /* 0x000fe40003f44270 */
[----:B-1----:R-:W-:Y:S02]  /*15c50*/  FSEL R166, R29, -INF , P0 ;  /* 0xff8000001da67808 */ /* 0x002fe40000000000 */
[----:B------:R-:W-:Y:S02]  /*15c60*/  FMNMX.FTZ R83, R28, R83, !PT ;  /* 0x000000531c537209 */ /* 0x000fe40007810000 */
[----:B------:R-:W1:Y:S01]  /*15c70*/  MUFU.TANH R51, R51 ;  /* 0x0000003300337308 */ /* 0x000e620000002400 */
[----:B------:R-:W-:Y:S02]  /*15c80*/  ISETP.GT.AND P0, PT, R65, 0xd1, PT ;  /* 0x000000d14100780c */ /* 0x000fe40003f04270 */
[----:B0-----:R-:W-:-:S02]  /*15c90*/  FSEL R32, R32, -INF , P2 ;  /* 0xff80000020207808 */ /* 0x001fc40001000000 */
[----:B------:R-:W-:Y:S02]  /*15ca0*/  FMNMX.FTZ R83, R166, R83, !PT ;  /* 0x00000053a6537209 */ /* 0x000fe40007810000 */
[----:B------:R-:W-:Y:S02]  /*15cb0*/  ISETP.GT.AND P2, PT, R65, 0xd8, PT ;  /* 0x000000d84100780c */ /* 0x000fe40003f44270 */
[----:B--2---:R-:W-:Y:S02]  /*15cc0*/  FSEL R204, R33, -INF , P0 ;  /* 0xff80000021cc7808 */ /* 0x004fe40000000000 */
[----:B------:R-:W-:Y:S02]  /*15cd0*/  FMNMX.FTZ R83, R32, R83, !PT ;  /* 0x0000005320537209 */ /* 0x000fe40007810000 */
[----:B------:R-:W-:Y:S02]  /*15ce0*/  ISETP.GT.AND P0, PT, R65, 0xd9, PT ;  /* 0x000000d94100780c */ /* 0x000fe40003f04270 */
[----:B---3--:R-:W-:-:S02]  /*15cf0*/  FSEL R206, R48, -INF , P2 ;  /* 0xff80000030ce7808 */ /* 0x008fc40001000000 */
[----:B------:R-:W-:Y:S02]  /*15d00*/  FMNMX.FTZ R83, R204, R83, !PT ;  /* 0x00000053cc537209 */ /* 0x000fe40007810000 */
[----:B-1----:R-:W-:Y:S02]  /*15d10*/  FSEL R208, R51, -INF , P0 ;  /* 0xff80000033d07808 */ /* 0x002fe40000000000 */
[----:B------:R-:W-:-:S04]  /*15d20*/  FMNMX.FTZ R83, R206, R83, !PT ;  /* 0x00000053ce537209 */ /* 0x000fc80007810000 */
[----:B------:R-:W-:Y:S01]  /*15d30*/  FMNMX.FTZ R83, R208, R83, !PT ;  /* 0x00000053d0537209 */ /* 0x000fe20007810000 */
[----:B------:R0:W-:Y:S04]  /*15d40*/  MUFU.EX2 R41, R14 ;  /* 0x0000000e00297308 */ /* 0x0001e80000000800 */
[----:B0-----:R-:W0:Y:S02]  /*15d50*/  SHFL.BFLY PT, R14, R83, 0x2, 0x1f ;  /* 0x0c401f00530e7f89 */ /* 0x001e2400000e0000 */
[----:B0-----:R-:W-:-:S05]  /*15d60*/  FMNMX.FTZ R14, R83, R14, !PT ;  /* 0x0000000e530e7209 */ /* 0x001fca0007810000 */
[----:B------:R-:W0:Y:S01]  /*15d70*/  SHFL.BFLY PT, R89, R14, 0x1, 0x1f ;  /* 0x0c201f000e597f89 */ /* 0x000e2200000e0000 */
[----:B------:R-:W-:-:S01]  /*15d80*/  FFMA.FTZ R29, R30, R13, -R37 ;  /* 0x0000000d1e1d7223 */ /* 0x000fc20000010825 */
[-CC-:B------:R-:W-:Y:S01]  /*15d90*/  FFMA.FTZ R30, R168, R13.reuse, -R37.reuse ;  /* 0x0000000da81e7223 */ /* 0x180fe20000010825 */
[----:B------:R-:W-:-:S01]  /*15da0*/  FFMA.FTZ R31, R170, R13, -R37 ;  /* 0x0000000daa1f7223 */ /* 0x000fc20000010825 */
[-CC-:B------:R-:W-:Y:S01]  /*15db0*/  FFMA.FTZ R110, R110, R13.reuse, -R37.reuse ;  /* 0x0000000d6e6e7223 */ /* 0x180fe20000010825 */
[----:B------:R-:W-:-:S01]  /*15dc0*/  FFMA.FTZ R40, R40, R13, -R37 ;  /* 0x0000000d28287223 */ /* 0x000fc20000010825 */
[----:B------:R-:W-:Y:S01]  /*15dd0*/  FFMA.FTZ R66, R66, R13, -R37 ;  /* 0x0000000d42427223 */ /* 0x000fe20000010825 */
[----:B0-----:R-:W-:Y:S01]  /*15de0*/  FMNMX.FTZ R89, R14, R89, !PT ;  /* 0x000000590e597209 */ /* 0x001fe20007810000 */
[----:B------:R-:W-:Y:S02]  /*15df0*/  IMAD.IADD R14, R139, 0x1, -R141 ;  /* 0x000000018b0e7824 */ /* 0x000fe400078e0a8d */
[----:B------:R-:W0:Y:S01]  /*15e00*/  S2R R139, SR_TID.X ;  /* 0x00000000008b7919 */ /* 0x000e220000002100 */
[C---:B------:R-:W-:Y:S01]  /*15e10*/  FSETP.NEU.FTZ.AND P0, PT, R89.reuse, -INF , PT ;  /* 0xff8000005900780b */ /* 0x040fe20003f1d000 */
[-C--:B------:R-:W-:Y:S01]  /*15e20*/  FFMA.FTZ R95, R89, R13.reuse, -8 ;  /* 0xc1000000595f7423 */ /* 0x080fe2000001000d */
[----:B------:R-:W-:-:S04]  /*15e30*/  FFMA.FTZ R70, R70, R13, -R37 ;  /* 0x0000000d46467223 */ /* 0x000fc80000010825 */
[----:B------:R-:W-:Y:S01]  /*15e40*/  FSEL R95, R95, RZ, P0 ;  /* 0x000000ff5f5f7208 */ /* 0x000fe20000000000 */
        /* <DEDUP_REMOVED lines=20> */
[----:B------:R-:W-:-:S01]  /*15f90*/  FFMA.FTZ R37, R114, R13, -R95 ;  /* 0x0000000d72257223 */ /* 0x000fc2000001085f */
[-CC-:B------:R-:W-:Y:S01]  /*15fa0*/  FFMA.FTZ R20, R20, R13.reuse, -R95.reuse ;  /* 0x0000000d14147223 */ /* 0x180fe2000001085f */
[----:B------:R-:W-:Y:S01]  /*15fb0*/  MUFU.EX2 R36, R36 ;  /* 0x0000002400247308 */ /* 0x000fe20000000800 */
[----:B------:R-:W-:-:S07]  /*15fc0*/  FFMA.FTZ R97, R118, R13, -R95 ;  /* 0x0000000d76617223 */ /* 0x000fce000001085f */
[----:B------:R-:W1:Y:S01]  /*15fd0*/  MUFU.EX2 R47, R47 ;  /* 0x0000002f002f7308 */ /* 0x000e620000000800 */
[----:B------:R-:W-:-:S07]  /*15fe0*/  FFMA.FTZ R118, R120, R13, -R95 ;  /* 0x0000000d78767223 */ /* 0x000fce000001085f */
[----:B------:R-:W2:Y:S01]  /*15ff0*/  MUFU.EX2 R49, R49 ;  /* 0x0000003100317308 */ /* 0x000ea20000000800 */
[----:B------:R-:W-:-:S01]  /*16000*/  FFMA.FTZ R65, R122, R13, -R95 ;  /* 0x0000000d7a417223 */ /* 0x000fc2000001085f */
[----:B------:R-:W-:-:S06]  /*16010*/  IMAD R15, R233, 0x80, R14 ;  /* 0x00000080e90f7824 */ /* 0x000fcc00078e020e */
[----:B------:R-:W-:Y:S01]  /*16020*/  MUFU.EX2 R37, R37 ;  /* 0x0000002500257308 */ /* 0x000fe20000000800 */
[----:B------:R-:W-:-:S07]  /*16030*/  IMAD.MOV.U32 R14, RZ, RZ, RZ ;  /* 0x000000ffff0e7224 */ /* 0x000fce00078e00ff */
[----:B------:R-:W3:Y:S01]  /*16040*/  MUFU.EX2 R20, R20 ;  /* 0x0000001400147308 */ /* 0x000ee20000000800 */
[----:B0-----:R-:W-:-:S07]  /*16050*/  LOP3.LUT R131, R139, 0x7f, RZ, 0xc0, !PT ;  /* 0x0000007f8b837812 */ /* 0x001fce00078ec0ff */
[----:B------:R-:W0:Y:S01]  /*16060*/  MUFU.EX2 R52, R52 ;  /* 0x0000003400347308 */ /* 0x000e220000000800 */
[----:B------:R-:W-:-:S07]  /*16070*/  FFMA.FTZ R114, R124, R13, -R95 ;  /* 0x0000000d7c727223 */ /* 0x000fce000001085f */
[----:B------:R-:W4:Y:S01]  /*16080*/  MUFU.EX2 R97, R97 ;  /* 0x0000006100617308 */ /* 0x000f220000000800 */
[----:B------:R-:W-:-:S01]  /*16090*/  FFMA.FTZ R107, R98, R13, -R95 ;  /* 0x0000000d626b7223 */ /* 0x000fc2000001085f */
[----:B------:R-:W-:-:S06]  /*160a0*/  ISETP.NE.AND P0, PT, R131, RZ, PT ;  /* 0x000000ff8300720c */ /* 0x000fcc0003f05270 */
[----:B------:R-:W5:Y:S01]  /*160b0*/  MUFU.EX2 R53, R53 ;  /* 0x0000003500357308 */ /* 0x000f620000000800 */
[----:B------:R-:W-:-:S01]  /*160c0*/  FFMA.FTZ R99, R94, R13, -R95 ;  /* 0x0000000d5e637223 */ /* 0x000fc2000001085f */
[----:B------:R-:W-:-:S06]  /*160d0*/  FFMA.FTZ R98, R76, R13, -R95 ;  /* 0x0000000d4c627223 */ /* 0x000fcc000001085f */
[----:B------:R1:W-:Y:S01]  /*160e0*/  MUFU.EX2 R79, R87 ;  /* 0x00000057004f7308 */ /* 0x0003e20000000800 */
[----:B------:R-:W-:-:S07]  /*160f0*/  FFMA.FTZ R76, R80, R13, -R95 ;  /* 0x0000000d504c7223 */ /* 0x000fce000001085f */
[----:B------:R-:W5:Y:S01]  /*16100*/  MUFU.EX2 R118, R118 ;  /* 0x0000007600767308 */ /* 0x000f620000000800 */
[----:B-1----:R-:W-:-:S01]  /*16110*/  FFMA.FTZ R87, R96, R13, -R95 ;  /* 0x0000000d60577223 */ /* 0x002fc2000001085f */
[----:B------:R-:W-:Y:S01]  /*16120*/  FFMA.FTZ R96, R100, R13, -R95 ;  /* 0x0000000d64607223 */ /* 0x000fe2000001085f */
[----:B------:R-:W-:-:S04]  /*16130*/  IMAD.HI R100, R15, -0x6db6db6d, R14 ;  /* 0x924924930f647827 */ /* 0x000fc800078e020e */
[----:B------:R-:W-:Y:S01]  /*16140*/  FADD.FTZ R14, R36, R47 ;  /* 0x0000002f240e7221 */ /* 0x000fe20000010000 */
[----:B------:R-:W1:Y:S01]  /*16150*/  MUFU.EX2 R58, R58 ;  /* 0x0000003a003a7308 */ /* 0x000e620000000800 */
[----:B------:R-:W-:-:S02]  /*16160*/  FFMA.FTZ R80, R84, R13, -R95 ;  /* 0x0000000d54507223 */ /* 0x000fc4000001085f */
[----:B--2---:R-:W-:Y:S01]  /*16170*/  FADD.FTZ R113, R49, R14 ;  /* 0x0000000e31717221 */ /* 0x004fe20000010000 */
[----:B---3--:R-:W-:-:S04]  /*16180*/  FADD.FTZ R84, R37, R20 ;  /* 0x0000001425547221 */ /* 0x008fc80000010000 */
[----:B------:R-:W2:Y:S01]  /*16190*/  MUFU.EX2 R65, R65 ;  /* 0x0000004100417308 */ /* 0x000ea20000000800 */
[----:B------:R-:W-:-:S01]  /*161a0*/  FFMA.FTZ R120, R128, R13, -R95 ;  /* 0x0000000d80787223 */ /* 0x000fc2000001085f */
[----:B------:R-:W-:Y:S01]  /*161b0*/  SHF.R.U32.HI R115, RZ, 0x1f, R100 ;  /* 0x0000001fff737819 */ /* 0x000fe20000011664 */
[----:B------:R-:W-:-:S05]  /*161c0*/  FFMA.FTZ R15, R56, R13, -R95 ;  /* 0x0000000d380f7223 */ /* 0x000fca000001085f */
[----:B------:R-:W3:Y:S01]  /*161d0*/  MUFU.EX2 R55, R55 ;  /* 0x0000003700377308 */ /* 0x000ee20000000800 */
[----:B0-----:R-:W-:-:S01]  /*161e0*/  FADD.FTZ R56, R52, R113 ;  /* 0x0000007134387221 */ /* 0x001fc20000010000 */
[----:B----4-:R-:W-:-:S06]  /*161f0*/  FADD.FTZ R113, R97, R84 ;  /* 0x0000005461717221 */ /* 0x010fcc0000010000 */
[----:B------:R-:W0:Y:S01]  /*16200*/  MUFU.EX2 R114, R114 ;  /* 0x0000007200727308 */ /* 0x000e220000000800 */
[----:B------:R-:W-:-:S01]  /*16210*/  FFMA.FTZ R81, R104, R13, -R95 ;  /* 0x0000000d68517223 */ /* 0x000fc2000001085f */
[----:B------:R-:W-:Y:S01]  /*16220*/  LEA.HI.SX32 R14, R100, R115, 0x19 ;  /* 0x00000073640e7211 */ /* 0x000fe200078fcaff */
[----:B-----5:R-:W-:-:S05]  /*16230*/  FADD.FTZ R115, R53, R56 ;  /* 0x0000003835737221 */ /* 0x020fca0000010000 */
[----:B------:R-:W-:Y:S01]  /*16240*/  MUFU.EX2 R68, R68 ;  /* 0x0000004400447308 */ /* 0x000fe20000000800 */
[----:B------:R-:W-:-:S01]  /*16250*/  FADD.FTZ R84, R118, R113 ;  /* 0x0000007176547221 */ /* 0x000fc20000010000 */
[----:B------:R-:W-:-:S06]  /*16260*/  FFMA.FTZ R94, R126, R13, -R95 ;  /* 0x0000000d7e5e7223 */ /* 0x000fcc000001085f */
[----:B------:R-:W4:Y:S01]  /*16270*/  MUFU.EX2 R99, R99 ;  /* 0x0000006300637308 */ /* 0x000f220000000800 */
[----:B------:R-:W-:Y:S01]  /*16280*/  @!P0 IADD3 R0, R0, 0x2e840, RZ ;  /* 0x0002e84000008810 */ /* 0x000fe20007ffe0ff */
[----:B-1----:R-:W-:-:S06]  /*16290*/  FADD.FTZ R100, R58, R115 ;  /* 0x000000733a647221 */ /* 0x002fcc0000010000 */
[----:B------:R-:W1:Y:S01]  /*162a0*/  MUFU.EX2 R59, R59 ;  /* 0x0000003b003b7308 */ /* 0x000e620000000800 */
[----:B--2---:R-:W-:-:S01]  /*162b0*/  FADD.FTZ R113, R65, R84 ;  /* 0x0000005441717221 */ /* 0x004fc20000010000 */
[----:B------:R-:W-:-:S06]  /*162c0*/  FFMA.FTZ R101, R108, R13, -R95 ;  /* 0x0000000d6c657223 */ /* 0x000fcc000001085f */
[----:B------:R-:W2:Y:S01]  /*162d0*/  MUFU.EX2 R120, R120 ;  /* 0x0000007800787308 */ /* 0x000ea20000000800 */
[----:B------:R-:W-:Y:S01]  /*162e0*/  @!P0 PRMT R56, RZ, 0x654, R0 ;  /* 0x00000654ff388816 */ /* 0x000fe20000000000 */
[----:B---3--:R-:W-:-:S06]  /*162f0*/  FADD.FTZ R117, R55, R100 ;  /* 0x0000006437757221 */ /* 0x008fcc0000010000 */
[----:B------:R-:W3:Y:S01]  /*16300*/  MUFU.EX2 R82, R82 ;  /* 0x0000005200527308 */ /* 0x000ee20000000800 */
[----:B0-----:R-:W-:-:S01]  /*16310*/  FADD.FTZ R84, R114, R113 ;  /* 0x0000007172547221 */ /* 0x001fc20000010000 */
[----:B------:R-:W-:Y:S01]  /*16320*/  FFMA.FTZ R104, R62, R13, -R95 ;  /* 0x0000000d3e687223 */ /* 0x000fe2000001085f */
[----:B------:R0:W-:Y:S05]  /*16330*/  @!P0 SYNCS.ARRIVE.TRANS64.RED.A1T0 RZ, [R56+URZ], RZ ;  /* 0x000000ff38ff89a7 */ /* 0x0001ea000810043f */
[----:B------:R-:W5:Y:S01]  /*16340*/  MUFU.EX2 R81, R81 ;  /* 0x0000005100517308 */ /* 0x000f620000000800 */
[----:B----4-:R-:W-:-:S01]  /*16350*/  FADD.FTZ R113, R99, R84 ;  /* 0x0000005463717221 */ /* 0x010fc20000010000 */
[----:B0-----:R-:W-:-:S06]  /*16360*/  FFMA.FTZ R56, R60, R13, -R95 ;  /* 0x0000000d3c387223 */ /* 0x001fcc000001085f */
[----:B------:R-:W0:Y:S01]  /*16370*/  MUFU.EX2 R63, R63 ;  /* 0x0000003f003f7308 */ /* 0x000e220000000800 */
[----:B------:R-:W-:-:S01]  /*16380*/  FADD.FTZ R60, R68, R117 ;  /* 0x00000075443c7221 */ /* 0x000fc20000010000 */
[----:B------:R-:W-:-:S06]  /*16390*/  FFMA.FTZ R62, R112, R13, -R95 ;  /* 0x0000000d703e7223 */ /* 0x000fcc000001085f */
[----:B------:R-:W4:Y:S01]  /*163a0*/  MUFU.EX2 R94, R94 ;  /* 0x0000005e005e7308 */ /* 0x000f220000000800 */
[----:B-1----:R-:W-:-:S01]  /*163b0*/  FADD.FTZ R117, R59, R60 ;  /* 0x0000003c3b757221 */ /* 0x002fc20000010000 */
[----:B--2---:R-:W-:-:S06]  /*163c0*/  FADD.FTZ R84, R120, R113 ;  /* 0x0000007178547221 */ /* 0x004fcc0000010000 */
[----:B------:R-:W1:Y:S01]  /*163d0*/  MUFU.EX2 R102, R102 ;  /* 0x0000006600667308 */ /* 0x000e620000000800 */
[----:B------:R-:W-:-:S07]  /*163e0*/  FFMA.FTZ R83, R130, R13, -R95 ;  /* 0x0000000d82537223 */ /* 0x000fce000001085f */
[----:B------:R-:W2:Y:S01]  /*163f0*/  MUFU.EX2 R101, R101 ;  /* 0x0000006500657308 */ /* 0x000ea20000000800 */
[----:B------:R-:W-:-:S01]  /*16400*/  FFMA.FTZ R113, R78, R13, -R95 ;  /* 0x0000000d4e717223 */ /* 0x000fc2000001085f */
[----:B---3--:R-:W-:-:S06]  /*16410*/  FADD.FTZ R78, R82, R117 ;  /* 0x00000075524e7221 */ /* 0x008fcc0000010000 */
[----:B------:R-:W3:Y:S01]  /*16420*/  MUFU.EX2 R67, R67 ;  /* 0x0000004300437308 */ /* 0x000ee20000000800 */
[----:B-----5:R-:W-:-:S01]  /*16430*/  FADD.FTZ R119, R81, R84 ;  /* 0x0000005451777221 */ /* 0x020fc20000010000 */
[----:B------:R-:W-:-:S06]  /*16440*/  FFMA.FTZ R103, R116, R13, -R95 ;  /* 0x0000000d74677223 */ /* 0x000fcc000001085f */
[----:B------:R-:W5:Y:S01]  /*16450*/  MUFU.EX2 R104, R104 ;  /* 0x0000006800687308 */ /* 0x000f620000000800 */
[----:B0-----:R-:W-:-:S01]  /*16460*/  FADD.FTZ R121, R63, R78 ;  /* 0x0000004e3f797221 */ /* 0x001fc20000010000 */
[----:B----4-:R-:W-:-:S06]  /*16470*/  FADD.FTZ R84, R94, R119 ;  /* 0x000000775e547221 */ /* 0x010fcc0000010000 */
[----:B------:R-:W0:Y:S01]  /*16480*/  MUFU.EX2 R62, R62 ;  /* 0x0000003e003e7308 */ /* 0x000e220000000800 */
[----:B------:R-:W-:-:S01]  /*16490*/  FFMA.FTZ R108, R42, R13, -R95 ;  /* 0x0000000d2a6c7223 */ /* 0x000fc2000001085f */
[----:B-1----:R-:W-:Y:S01]  /*164a0*/  FADD.FTZ R100, R102, R121 ;  /* 0x0000007966647221 */ /* 0x002fe20000010000 */
[----:B--2---:R-:W-:-:S05]  /*164b0*/  FADD.FTZ R119, R101, R84 ;  /* 0x0000005465777221 */ /* 0x004fca0000010000 */
[----:B------:R-:W1:Y:S01]  /*164c0*/  MUFU.EX2 R83, R83 ;  /* 0x0000005300537308 */ /* 0x000e620000000800 */
[----:B------:R-:W-:-:S01]  /*164d0*/  FFMA.FTZ R42, R106, R13, -R95 ;  /* 0x0000000d6a2a7223 */ /* 0x000fc2000001085f */
[----:B---3--:R-:W-:-:S06]  /*164e0*/  FADD.FTZ R121, R67, R100 ;  /* 0x0000006443797221 */ /* 0x008fcc0000010000 */
[----:B------:R-:W2:Y:S01]  /*164f0*/  MUFU.EX2 R110, R110 ;  /* 0x0000006e006e7308 */ /* 0x000ea20000000800 */
[----:B-----5:R-:W-:-:S01]  /*16500*/  FADD.FTZ R119, R104, R119 ;  /* 0x0000007768777221 */ /* 0x020fc20000010000 */
[----:B------:R-:W-:-:S06]  /*16510*/  FFMA.FTZ R85, R90, R13, -R95 ;  /* 0x0000000d5a557223 */ /* 0x000fcc000001085f */
[----:B------:R-:W3:Y:S01]  /*16520*/  MUFU.EX2 R103, R103 ;  /* 0x0000006700677308 */ /* 0x000ee20000000800 */
[----:B------:R-:W-:-:S01]  /*16530*/  FADD.FTZ R100, R74, R121 ;  /* 0x000000794a647221 */ /* 0x000fc20000010000 */
[----:B0-----:R-:W-:-:S06]  /*16540*/  FADD.FTZ R84, R62, R119 ;  /* 0x000000773e547221 */ /* 0x001fcc0000010000 */
[----:B------:R-:W0:Y:S01]  /*16550*/  MUFU.EX2 R108, R108 ;  /* 0x0000006c006c7308 */ /* 0x000e220000000800 */
[----:B------:R-:W-:-:S01]  /*16560*/  FFMA.FTZ R105, R92, R13, -R95 ;  /* 0x0000000d5c697223 */ /* 0x000fc2000001085f */
[----:B------:R-:W-:Y:S01]  /*16570*/  FFMA.FTZ R64, R64, R13, -R95 ;  /* 0x0000000d40407223 */ /* 0x000fe2000001085f */
[----:B------:R-:W-:-:S05]  /*16580*/  FADD.FTZ R119, R3, R100 ;  /* 0x0000006403777221 */ /* 0x000fca0000010000 */
[----:B------:R-:W4:Y:S01]  /*16590*/  MUFU.EX2 R40, R40 ;  /* 0x0000002800287308 */ /* 0x000f220000000800 */
[----:B-1----:R-:W-:-:S01]  /*165a0*/  FADD.FTZ R84, R83, R84 ;  /* 0x0000005453547221 */ /* 0x002fc20000010000 */
[----:B------:R-:W-:-:S06]  /*165b0*/  FFMA.FTZ R106, R132, R13, -R95 ;  /* 0x0000000d846a7223 */ /* 0x000fcc000001085f */
[----:B------:R-:W1:Y:S01]  /*165c0*/  MUFU.EX2 R42, R42 ;  /* 0x0000002a002a7308 */ /* 0x000e620000000800 */
[----:B------:R-:W-:-:S07]  /*165d0*/  FFMA.FTZ R78, R12, R13, -R95 ;  /* 0x0000000d0c4e7223 */ /* 0x000fce000001085f */
[----:B------:R-:W5:Y:S08]  /*165e0*/  MUFU.EX2 R66, R66 ;  /* 0x0000004200427308 */ /* 0x000f700000000800 */
[----:B------:R-:W5:Y:S01]  /*165f0*/  MUFU.EX2 R85, R85 ;  /* 0x0000005500557308 */ /* 0x000f620000000800 */
[----:B------:R-:W-:-:S07]  /*16600*/  FFMA.FTZ R90, R134, R13, -R95 ;  /* 0x0000000d865a7223 */ /* 0x000fce000001085f */
[----:B------:R2:W-:Y:S08]  /*16610*/  MUFU.EX2 R12, R64 ;  /* 0x00000040000c7308 */ /* 0x0005f00000000800 */
[----:B------:R-:W5:Y:S01]  /*16620*/  MUFU.EX2 R105, R105 ;  /* 0x0000006900697308 */ /* 0x000f620000000800 */
[----:B--2---:R-:W-:-:S01]  /*16630*/  FADD.FTZ R64, R110, R119 ;  /* 0x000000776e407221 */ /* 0x004fc20000010000 */
[----:B---3--:R-:W-:-:S03]  /*16640*/  FADD.FTZ R119, R103, R84 ;  /* 0x0000005467777221 */ /* 0x008fc60000010000 */
[----:B------:R-:W-:Y:S01]  /*16650*/  FADD.FTZ R121, R21, R64 ;  /* 0x0000004015797221 */ /* 0x000fe20000010000 */
[----:B0-----:R-:W-:-:S02]  /*16660*/  FADD.FTZ R119, R108, R119 ;  /* 0x000000776c777221 */ /* 0x001fc40000010000 */
[----:B------:R-:W0:Y:S01]  /*16670*/  MUFU.EX2 R70, R70 ;  /* 0x0000004600467308 */ /* 0x000e220000000800 */
[----:B------:R-:W-:-:S01]  /*16680*/  FFMA.FTZ R64, R28, R13, -R95 ;  /* 0x0000000d1c407223 */ /* 0x000fc2000001085f */
[----:B----4-:R-:W-:Y:S01]  /*16690*/  FADD.FTZ R121, R40, R121 ;  /* 0x0000007928797221 */ /* 0x010fe20000010000 */
[----:B-1----:R-:W-:-:S05]  /*166a0*/  FADD.FTZ R28, R42, R119 ;  /* 0x000000772a1c7221 */ /* 0x002fca0000010000 */
[----:B------:R-:W1:Y:S01]  /*166b0*/  MUFU.EX2 R106, R106 ;  /* 0x0000006a006a7308 */ /* 0x000e620000000800 */
[----:B-----5:R-:W-:-:S01]  /*166c0*/  FADD.FTZ R84, R66, R121 ;  /* 0x0000007942547221 */ /* 0x020fc20000010000 */
[----:B------:R-:W-:-:S06]  /*166d0*/  FADD.FTZ R28, R85, R28 ;  /* 0x0000001c551c7221 */ /* 0x000fcc0000010000 */
[----:B------:R-:W2:Y:S01]  /*166e0*/  MUFU.EX2 R87, R87 ;  /* 0x0000005700577308 */ /* 0x000ea20000000800 */
[----:B------:R-:W-:-:S01]  /*166f0*/  FADD.FTZ R121, R69, R84 ;  /* 0x0000005445797221 */ /* 0x000fc20000010000 */
[----:B------:R-:W-:-:S06]  /*16700*/  FADD.FTZ R119, R105, R28 ;  /* 0x0000001c69777221 */ /* 0x000fcc0000010000 */
[----:B------:R-:W3:Y:S01]  /*16710*/  MUFU.EX2 R90, R90 ;  /* 0x0000005a005a7308 */ /* 0x000ee20000000800 */
[----:B------:R-:W-:-:S01]  /*16720*/  FFMA.FTZ R91, R138, R13, -R95 ;  /* 0x0000000d8a5b7223 */ /* 0x000fc2000001085f */
[----:B0-----:R-:W-:-:S06]  /*16730*/  FADD.FTZ R100, R70, R121 ;  /* 0x0000007946647221 */ /* 0x001fcc0000010000 */
[----:B------:R-:W0:Y:S01]  /*16740*/  MUFU.EX2 R86, R86 ;  /* 0x0000005600567308 */ /* 0x000e220000000800 */
[----:B-1----:R-:W-:-:S01]  /*16750*/  FADD.FTZ R84, R106, R119 ;  /* 0x000000776a547221 */ /* 0x002fc20000010000 */
[----:B------:R-:W-:-:S06]  /*16760*/  FFMA.FTZ R92, R140, R13, -R95 ;  /* 0x0000000d8c5c7223 */ /* 0x000fcc000001085f */
[----:B------:R-:W1:Y:S01]  /*16770*/  MUFU.EX2 R96, R96 ;  /* 0x0000006000607308 */ /* 0x000e620000000800 */
[----:B------:R-:W-:-:S01]  /*16780*/  FADD.FTZ R100, R71, R100 ;  /* 0x0000006447647221 */ /* 0x000fc20000010000 */
[----:B--2---:R-:W-:-:S06]  /*16790*/  FADD.FTZ R119, R87, R84 ;  /* 0x0000005457777221 */ /* 0x004fcc0000010000 */
[----:B------:R-:W2:Y:S01]  /*167a0*/  MUFU.EX2 R46, R46 ;  /* 0x0000002e002e7308 */ /* 0x000ea20000000800 */
[----:B------:R-:W-:-:S07]  /*167b0*/  F2FP.SATFINITE.E4M3.F32.PACK_AB_MERGE_C R227, R68, R55, RZ ;  /* 0x0000003744e3723e */ /* 0x000fce00048070ff */
[----:B------:R-:W4:Y:S01]  /*167c0*/  MUFU.EX2 R107, R107 ;  /* 0x0000006b006b7308 */ /* 0x000f220000000800 */
[----:B------:R-:W-:-:S01]  /*167d0*/  FADD.FTZ R55, R75, R100 ;  /* 0x000000644b377221 */ /* 0x000fc20000010000 */
[----:B---3--:R-:W-:-:S06]  /*167e0*/  FADD.FTZ R119, R90, R119 ;  /* 0x000000775a777221 */ /* 0x008fcc0000010000 */
[----:B------:R-:W3:Y:S01]  /*167f0*/  MUFU.EX2 R91, R91 ;  /* 0x0000005b005b7308 */ /* 0x000ee20000000800 */
[----:B------:R-:W-:-:S01]  /*16800*/  FFMA.FTZ R109, R142, R13, -R95 ;  /* 0x0000000d8e6d7223 */ /* 0x000fc2000001085f */
[----:B------:R-:W-:Y:S01]  /*16810*/  F2FP.SATFINITE.E4M3.F32.PACK_AB_MERGE_C R225, R52, R49, RZ ;  /* 0x0000003134e1723e */ /* 0x000fe200048070ff */
[----:B0-----:R-:W-:-:S05]  /*16820*/  FADD.FTZ R55, R86, R55 ;  /* 0x0000003756377221 */ /* 0x001fca0000010000 */
[----:B------:R-:W0:Y:S01]  /*16830*/  MUFU.EX2 R72, R72 ;  /* 0x0000004800487308 */ /* 0x000e220000000800 */
[----:B-1----:R-:W-:-:S07]  /*16840*/  FADD.FTZ R52, R96, R119 ;  /* 0x0000007760347221 */ /* 0x002fce0000010000 */
[----:B------:R-:W1:Y:S01]  /*16850*/  MUFU.EX2 R92, R92 ;  /* 0x0000005c005c7308 */ /* 0x000e620000000800 */
[----:B------:R-:W-:Y:S01]  /*16860*/  F2FP.SATFINITE.E4M3.F32.PACK_AB_MERGE_C R217, R69, R66, RZ ;  /* 0x0000004245d9723e */ /* 0x000fe200048070ff */
[----:B--2---:R-:W-:-:S06]  /*16870*/  FADD.FTZ R66, R46, R55 ;  /* 0x000000372e427221 */ /* 0x004fcc0000010000 */
[----:B------:R-:W2:Y:S01]  /*16880*/  MUFU.EX2 R73, R73 ;  /* 0x0000004900497308 */ /* 0x000ea20000000800 */
[----:B----4-:R-:W-:-:S01]  /*16890*/  FADD.FTZ R52, R107, R52 ;  /* 0x000000346b347221 */ /* 0x010fc20000010000 */
[----:B------:R-:W-:-:S06]  /*168a0*/  FFMA.FTZ R93, R144, R13, -R95 ;  /* 0x0000000d905d7223 */ /* 0x000fcc000001085f */
[----:B------:R-:W4:Y:S01]  /*168b0*/  MUFU.EX2 R98, R98 ;  /* 0x0000006200627308 */ /* 0x000f220000000800 */
[----:B------:R-:W-:Y:S01]  /*168c0*/  F2FP.SATFINITE.E4M3.F32.PACK_AB_MERGE_C R221, R102, R63, RZ ;  /* 0x0000003f66dd723e */ /* 0x000fe200048070ff */
[----:B------:R-:W-:-:S06]  /*168d0*/  FADD.FTZ R63, R79, R66 ;  /* 0x000000424f3f7221 */ /* 0x000fcc0000010000 */
[----:B------:R-:W5:Y:S01]  /*168e0*/  MUFU.EX2 R77, R77 ;  /* 0x0000004d004d7308 */ /* 0x000f620000000800 */
[----:B---3--:R-:W-:-:S07]  /*168f0*/  FADD.FTZ R55, R91, R52 ;  /* 0x000000345b377221 */ /* 0x008fce0000010000 */
[----:B------:R-:W3:Y:S01]  /*16900*/  MUFU.EX2 R109, R109 ;  /* 0x0000006d006d7308 */ /* 0x000ee20000000800 */
[----:B0-----:R-:W-:-:S01]  /*16910*/  FADD.FTZ R52, R72, R63 ;  /* 0x0000003f48347221 */ /* 0x001fc20000010000 */
[----:B-1----:R-:W-:-:S06]  /*16920*/  FADD.FTZ R55, R92, R55 ;  /* 0x000000375c377221 */ /* 0x002fcc0000010000 */
[----:B------:R-:W0:Y:S01]  /*16930*/  MUFU.EX2 R50, R50 ;  /* 0x0000003200327308 */ /* 0x000e220000000800 */
[----:B------:R-:W-:-:S07]  /*16940*/  FFMA.FTZ R111, R146, R13, -R95 ;  /* 0x0000000d926f7223 */ /* 0x000fce000001085f */
[----:B------:R-:W1:Y:S01]  /*16950*/  MUFU.EX2 R76, R76 ;  /* 0x0000004c004c7308 */ /* 0x000e620000000800 */
[C---:B--2---:R-:W-:Y:S01]  /*16960*/  F2FP.SATFINITE.E4M3.F32.PACK_AB_MERGE_C R213, R73.reuse, R72, RZ ;  /* 0x0000004849d5723e */ /* 0x044fe200048070ff */
[----:B------:R-:W-:Y:S01]  /*16970*/  FADD.FTZ R72, R73, R52 ;  /* 0x0000003449487221 */ /* 0x000fe20000010000 */
[----:B----4-:R-:W-:-:S05]  /*16980*/  FADD.FTZ R68, R98, R55 ;  /* 0x0000003762447221 */ /* 0x010fca0000010000 */
[----:B------:R-:W2:Y:S01]  /*16990*/  MUFU.EX2 R93, R93 ;  /* 0x0000005d005d7308 */ /* 0x000ea20000000800 */
[----:B-----5:R-:W-:-:S01]  /*169a0*/  FADD.FTZ R63, R77, R72 ;  /* 0x000000484d3f7221 */ /* 0x020fc20000010000 */
[----:B---3--:R-:W-:-:S06]  /*169b0*/  FADD.FTZ R55, R109, R68 ;  /* 0x000000446d377221 */ /* 0x008fcc0000010000 */
[----:B------:R-:W3:Y:S08]  /*169c0*/  MUFU.EX2 R152, R152 ;  /* 0x0000009800987308 */ /* 0x000ef00000000800 */
[----:B------:R-:W4:Y:S01]  /*169d0*/  MUFU.EX2 R80, R80 ;  /* 0x0000005000507308 */ /* 0x000f220000000800 */
[----:B------:R-:W-:-:S01]  /*169e0*/  FFMA.FTZ R148, R148, R13, -R95 ;  /* 0x0000000d94947223 */ /* 0x000fc2000001085f */
[----:B0-----:R-:W-:-:S06]  /*169f0*/  FADD.FTZ R72, R50, R63 ;  /* 0x0000003f32487221 */ /* 0x001fcc0000010000 */
[----:B------:R-:W0:Y:S01]  /*16a00*/  MUFU.EX2 R54, R54 ;  /* 0x0000003600367308 */ /* 0x000e220000000800 */
[----:B-1----:R-:W-:-:S07]  /*16a10*/  FADD.FTZ R68, R76, R55 ;  /* 0x000000374c447221 */ /* 0x002fce0000010000 */
[----:B------:R-:W1:Y:S01]  /*16a20*/  MUFU.EX2 R111, R111 ;  /* 0x0000006f006f7308 */ /* 0x000e620000000800 */
[----:B------:R-:W-:-:S01]  /*16a30*/  FADD.FTZ R69, R57, R72 ;  /* 0x0000004839457221 */ /* 0x000fc20000010000 */
[----:B------:R-:W-:-:S06]  /*16a40*/  FFMA.FTZ R115, R150, R13, -R95 ;  /* 0x0000000d96737223 */ /* 0x000fcc000001085f */
[----:B------:R-:W5:Y:S01]  /*16a50*/  MUFU.EX2 R61, R61 ;  /* 0x0000003d003d7308 */ /* 0x000f620000000800 */
[----:B--2---:R-:W-:-:S07]  /*16a60*/  FADD.FTZ R63, R93, R68 ;  /* 0x000000445d3f7221 */ /* 0x004fce0000010000 */
[----:B------:R-:W2:Y:S01]  /*16a70*/  MUFU.EX2 R15, R15 ;  /* 0x0000000f000f7308 */ /* 0x000ea20000000800 */
[----:B------:R-:W-:Y:S01]  /*16a80*/  F2FP.SATFINITE.E4M3.F32.PACK_AB_MERGE_C R225, R47, R36, R225 ;  /* 0x000000242fe1723e */ /* 0x000fe200048070e1 */
[----:B---3--:R-:W-:Y:S01]  /*16a90*/  FADD.FTZ R69, R152, R69 ;  /* 0x0000004598457221 */ /* 0x008fe20000010000 */
[----:B----4-:R-:W-:-:S05]  /*16aa0*/  FADD.FTZ R36, R80, R63 ;  /* 0x0000003f50247221 */ /* 0x010fca0000010000 */
[----:B------:R-:W3:Y:S01]  /*16ab0*/  MUFU.EX2 R0, R148 ;  /* 0x0000009400007308 */ /* 0x000ee20000000800 */
[----:B0-----:R-:W-:-:S01]  /*16ac0*/  FADD.FTZ R68, R54, R69 ;  /* 0x0000004536447221 */ /* 0x001fc20000010000 */
[----:B-1----:R-:W-:-:S06]  /*16ad0*/  FADD.FTZ R36, R111, R36 ;  /* 0x000000246f247221 */ /* 0x002fcc0000010000 */
[----:B------:R-:W0:Y:S08]  /*16ae0*/  MUFU.EX2 R160, R160 ;  /* 0x000000a000a07308 */ /* 0x000e300000000800 */
[----:B------:R-:W1:Y:S01]  /*16af0*/  MUFU.EX2 R56, R56 ;  /* 0x0000003800387308 */ /* 0x000e620000000800 */
[----:B------:R-:W-:Y:S01]  /*16b00*/  F2FP.SATFINITE.E4M3.F32.PACK_AB_MERGE_C R227, R58, R53, R227 ;  /* 0x000000353ae3723e */ /* 0x000fe200048070e3 */
[----:B-----5:R-:W-:-:S06]  /*16b10*/  FADD.FTZ R68, R61, R68 ;  /* 0x000000443d447221 */ /* 0x020fcc0000010000 */
[----:B------:R-:W4:Y:S01]  /*16b20*/  MUFU.EX2 R26, R26 ;  /* 0x0000001a001a7308 */ /* 0x000f220000000800 */
[----:B--2---:R-:W-:-:S07]  /*16b30*/  FADD.FTZ R53, R15, R36 ;  /* 0x000000240f357221 */ /* 0x004fce0000010000 */
[----:B------:R-:W2:Y:S01]  /*16b40*/  MUFU.EX2 R115, R115 ;  /* 0x0000007300737308 */ /* 0x000ea20000000800 */
[----:B------:R-:W-:-:S01]  /*16b50*/  FFMA.FTZ R60, R154, R13, -R95 ;  /* 0x0000000d9a3c7223 */ /* 0x000fc2000001085f */
[----:B------:R-:W-:Y:S01]  /*16b60*/  F2FP.SATFINITE.E4M3.F32.PACK_AB_MERGE_C R215, R152, R57, RZ ;  /* 0x0000003998d7723e */ /* 0x000fe200048070ff */
[----:B------:R-:W-:-:S05]  /*16b70*/  FADD.FTZ R57, R41, R68 ;  /* 0x0000004429397221 */ /* 0x000fca0000010000 */
[----:B------:R-:W5:Y:S01]  /*16b80*/  MUFU.EX2 R27, R27 ;  /* 0x0000001b001b7308 */ /* 0x000f620000000800 */
[----:B------:R-:W-:-:S01]  /*16b90*/  FFMA.FTZ R117, R156, R13, -R95 ;  /* 0x0000000d9c757223 */ /* 0x000fc2000001085f */
[----:B---3--:R-:W-:Y:S01]  /*16ba0*/  FADD.FTZ R53, R0, R53 ;  /* 0x0000003500357221 */ /* 0x008fe20000010000 */
[----:B0-----:R-:W-:-:S05]  /*16bb0*/  FADD.FTZ R57, R160, R57 ;  /* 0x00000039a0397221 */ /* 0x001fca0000010000 */
[----:B------:R-:W0:Y:S01]  /*16bc0*/  MUFU.EX2 R24, R24 ;  /* 0x0000001800187308 */ /* 0x000e220000000800 */
[----:B-1----:R-:W-:-:S07]  /*16bd0*/  FADD.FTZ R36, R56, R53 ;  /* 0x0000003538247221 */ /* 0x002fce0000010000 */
[----:B------:R-:W1:Y:S01]  /*16be0*/  MUFU.EX2 R113, R113 ;  /* 0x0000007100717308 */ /* 0x000e620000000800 */
[----:B------:R-:W-:Y:S01]  /*16bf0*/  F2FP.SATFINITE.E4M3.F32.PACK_AB_MERGE_C R217, R40, R21, R217 ;  /* 0x0000001528d9723e */ /* 0x000fe200048070d9 */
[----:B----4-:R-:W-:Y:S01]  /*16c00*/  FADD.FTZ R40, R26, R57 ;  /* 0x000000391a287221 */ /* 0x010fe20000010000 */
[----:B--2---:R-:W-:-:S05]  /*16c10*/  F2FP.SATFINITE.E4M3.F32.PACK_AB_MERGE_C R56, R115, R56, RZ ;  /* 0x000000387338723e */ /* 0x004fca00048070ff */
[----:B------:R-:W2:Y:S01]  /*16c20*/  MUFU.EX2 R25, R25 ;  /* 0x0000001900197308 */ /* 0x000ea20000000800 */
[----:B------:R-:W-:-:S07]  /*16c30*/  FADD.FTZ R115, R115, R36 ;  /* 0x0000002473737221 */ /* 0x000fce0000010000 */
[----:B------:R-:W3:Y:S01]  /*16c40*/  MUFU.EX2 R60, R60 ;  /* 0x0000003c003c7308 */ /* 0x000ee20000000800 */
[----:B------:R-:W-:Y:S01]  /*16c50*/  F2FP.SATFINITE.E4M3.F32.PACK_AB_MERGE_C R209, R160, R41, RZ ;  /* 0x00000029a0d1723e */ /* 0x000fe200048070ff */
[----:B------:R-:W-:Y:S01]  /*16c60*/  FFMA.FTZ R158, R158, R13, -R95 ;  /* 0x0000000d9e9e7223 */ /* 0x000fe2000001085f */
[----:B-----5:R-:W-:-:S05]  /*16c70*/  FADD.FTZ R41, R27, R40 ;  /* 0x000000281b297221 */ /* 0x020fca0000010000 */
[----:B------:R-:W4:Y:S01]  /*16c80*/  MUFU.EX2 R117, R117 ;  /* 0x0000007500757308 */ /* 0x000f220000000800 */
[----:B------:R-:W-:-:S01]  /*16c90*/  FADD.FTZ R36, R12, R115 ;  /* 0x000000730c247221 */ /* 0x000fc20000010000 */
[----:B------:R-:W-:Y:S01]  /*16ca0*/  FFMA.FTZ R192, R192, R13, -R95 ;  /* 0x0000000dc0c07223 */ /* 0x000fe2000001085f */
[----:B0-----:R-:W-:-:S05]  /*16cb0*/  FADD.FTZ R40, R24, R41 ;  /* 0x0000002918287221 */ /* 0x001fca0000010000 */
[----:B------:R-:W0:Y:S01]  /*16cc0*/  MUFU.EX2 R29, R29 ;  /* 0x0000001d001d7308 */ /* 0x000e220000000800 */
[----:B-1----:R-:W-:-:S07]  /*16cd0*/  FADD.FTZ R41, R113, R36 ;  /* 0x0000002471297221 */ /* 0x002fce0000010000 */
[----:B------:R-:W1:Y:S01]  /*16ce0*/  MUFU.EX2 R28, R78 ;  /* 0x0000004e001c7308 */ /* 0x000e620000000800 */
[----:B------:R-:W-:Y:S01]  /*16cf0*/  F2FP.SATFINITE.E4M3.F32.PACK_AB_MERGE_C R223, R110, R3, RZ ;  /* 0x000000036edf723e */ /* 0x000fe200048070ff */
[----:B------:R-:W-:Y:S01]  /*16d00*/  FFMA.FTZ R194, R194, R13, -R95 ;  /* 0x0000000dc2c27223 */ /* 0x000fe2000001085f */
[----:B--2---:R-:W-:-:S05]  /*16d10*/  F2FP.SATFINITE.E4M3.F32.PACK_AB_MERGE_C R211, R25, R24, RZ ;  /* 0x0000001819d3723e */ /* 0x004fca00048070ff */
[----:B------:R-:W2:Y:S01]  /*16d20*/  MUFU.EX2 R30, R30 ;  /* 0x0000001e001e7308 */ /* 0x000ea20000000800 */
[----:B---3--:R-:W-:-:S07]  /*16d30*/  FADD.FTZ R24, R60, R41 ;  /* 0x000000293c187221 */ /* 0x008fce0000010000 */
[----:B------:R-:W3:Y:S01]  /*16d40*/  MUFU.EX2 R49, R158 ;  /* 0x0000009e00317308 */ /* 0x000ee20000000800 */
[----:B------:R-:W-:-:S01]  /*16d50*/  FFMA.FTZ R196, R196, R13, -R95 ;  /* 0x0000000dc4c47223 */ /* 0x000fc2000001085f */
[----:B------:R-:W-:-:S06]  /*16d60*/  FADD.FTZ R40, R25, R40 ;  /* 0x0000002819287221 */ /* 0x000fcc0000010000 */
[----:B------:R-:W-:Y:S01]  /*16d70*/  MUFU.EX2 R31, R31 ;  /* 0x0000001f001f7308 */ /* 0x000fe20000000800 */
[----:B----4-:R-:W-:-:S07]  /*16d80*/  F2FP.SATFINITE.E4M3.F32.PACK_AB_MERGE_C R60, R117, R60, RZ ;  /* 0x0000003c753c723e */ /* 0x010fce00048070ff */
[----:B------:R-:W4:Y:S01]  /*16d90*/  MUFU.EX2 R48, R48 ;  /* 0x0000003000307308 */ /* 0x000f220000000800 */
[----:B------:R-:W-:-:S07]  /*16da0*/  FADD.FTZ R117, R117, R24 ;  /* 0x0000001875757221 */ /* 0x000fce0000010000 */
[----:B------:R-:W5:Y:S01]  /*16db0*/  MUFU.EX2 R3, R192 ;  /* 0x000000c000037308 */ /* 0x000f620000000800 */
[----:B------:R-:W-:-:S01]  /*16dc0*/  FFMA.FTZ R198, R198, R13, -R95 ;  /* 0x0000000dc6c67223 */ /* 0x000fc2000001085f */
[----:B0-----:R-:W-:Y:S01]  /*16dd0*/  FADD.FTZ R25, R29, R40 ;  /* 0x000000281d197221 */ /* 0x001fe20000010000 */
[----:B-1----:R-:W-:-:S05]  /*16de0*/  FADD.FTZ R24, R28, R117 ;  /* 0x000000751c187221 */ /* 0x002fca0000010000 */
[----:B------:R-:W0:Y:S01]  /*16df0*/  MUFU.EX2 R66, R194 ;  /* 0x000000c200427308 */ /* 0x000e220000000800 */
[----:B------:R-:W-:-:S01]  /*16e00*/  FFMA.FTZ R200, R200, R13, -R95 ;  /* 0x0000000dc8c87223 */ /* 0x000fc2000001085f */
[----:B------:R-:W-:-:S06]  /*16e10*/  F2FP.SATFINITE.E4M3.F32.PACK_AB_MERGE_C R211, R27, R26, R211 ;  /* 0x0000001a1bd3723e */ /* 0x000fcc00048070d3 */
[----:B------:R-:W-:Y:S01]  /*16e20*/  MUFU.EX2 R35, R35 ;  /* 0x0000002300237308 */ /* 0x000fe20000000800 */
[----:B--2---:R-:W-:-:S07]  /*16e30*/  FADD.FTZ R26, R30, R25 ;  /* 0x000000191e1a7221 */ /* 0x004fce0000010000 */
[----:B------:R-:W1:Y:S01]  /*16e40*/  MUFU.EX2 R168, R168 ;  /* 0x000000a800a87308 */ /* 0x000e620000000800 */
[----:B---3--:R-:W-:-:S07]  /*16e50*/  FADD.FTZ R24, R49, R24 ;  /* 0x0000001831187221 */ /* 0x008fce0000010000 */
[----:B------:R-:W2:Y:S01]  /*16e60*/  MUFU.EX2 R33, R33 ;  /* 0x0000002100217308 */ /* 0x000ea20000000800 */
[----:B------:R-:W-:-:S07]  /*16e70*/  FFMA.FTZ R162, R162, R13, -R95 ;  /* 0x0000000da2a27223 */ /* 0x000fce000001085f */
[----:B------:R-:W3:Y:S01]  /*16e80*/  MUFU.EX2 R52, R196 ;  /* 0x000000c400347308 */ /* 0x000ee20000000800 */
[----:B----4-:R-:W-:Y:S01]  /*16e90*/  F2FP.SATFINITE.E4M3.F32.PACK_AB_MERGE_C R205, R48, R31, RZ ;  /* 0x0000001f30cd723e */ /* 0x010fe200048070ff */
[----:B------:R-:W-:-:S06]  /*16ea0*/  FADD.FTZ R31, R31, R26 ;  /* 0x0000001a1f1f7221 */ /* 0x000fcc0000010000 */
[----:B------:R-:W4:Y:S01]  /*16eb0*/  MUFU.EX2 R34, R34 ;  /* 0x0000002200227308 */ /* 0x000f220000000800 */
[----:B-----5:R-:W-:-:S01]  /*16ec0*/  FADD.FTZ R27, R3, R24 ;  /* 0x00000018031b7221 */ /* 0x020fc20000010000 */
[----:B------:R-:W-:-:S06]  /*16ed0*/  FFMA.FTZ R202, R202, R13, -R95 ;  /* 0x0000000dcaca7223 */ /* 0x000fcc000001085f */
[----:B------:R-:W5:Y:S01]  /*16ee0*/  MUFU.EX2 R55, R198 ;  /* 0x000000c600377308 */ /* 0x000f620000000800 */
[----:B------:R-:W-:Y:S01]  /*16ef0*/  F2FP.SATFINITE.E4M3.F32.PACK_AB_MERGE_C R224, R118, R97, RZ ;  /* 0x0000006176e0723e */ /* 0x000fe200048070ff */
[----:B------:R-:W-:Y:S01]  /*16f00*/  FADD.FTZ R48, R48, R31 ;  /* 0x0000001f30307221 */ /* 0x000fe20000010000 */
[----:B0-----:R-:W-:-:S05]  /*16f10*/  FADD.FTZ R27, R66, R27 ;  /* 0x0000001b421b7221 */ /* 0x001fca0000010000 */
[----:B------:R-:W0:Y:S01]  /*16f20*/  MUFU.EX2 R200, R200 ;  /* 0x000000c800c87308 */ /* 0x000e220000000800 */
[----:B------:R-:W-:Y:S01]  /*16f30*/  F2FP.SATFINITE.E4M3.F32.PACK_AB_MERGE_C R24, R66, R3, RZ ;  /* 0x000000034218723e */ /* 0x000fe200048070ff */
[----:B------:R-:W-:Y:S01]  /*16f40*/  FFMA.FTZ R164, R164, R13, -R95 ;  /* 0x0000000da4a47223 */ /* 0x000fe2000001085f */
[----:B-1----:R-:W-:-:S05]  /*16f50*/  F2FP.SATFINITE.E4M3.F32.PACK_AB_MERGE_C R207, R168, R35, RZ ;  /* 0x00000023a8cf723e */ /* 0x002fca00048070ff */
[----:B------:R-:W1:Y:S01]  /*16f60*/  MUFU.EX2 R47, R162 ;  /* 0x000000a2002f7308 */ /* 0x000e620000000800 */
[----:B------:R-:W-:Y:S01]  /*16f70*/  F2FP.SATFINITE.E4M3.F32.PACK_AB_MERGE_C R224, R20, R37, R224 ;  /* 0x0000002514e0723e */ /* 0x000fe200048070e0 */
[----:B--2---:R-:W-:Y:S01]  /*16f80*/  FADD.FTZ R3, R33, R48 ;  /* 0x0000003021037221 */ /* 0x004fe20000010000 */
[----:B---3--:R-:W-:-:S05]  /*16f90*/  FADD.FTZ R20, R52, R27 ;  /* 0x0000001b34147221 */ /* 0x008fca0000010000 */
[----:B------:R-:W-:Y:S01]  /*16fa0*/  MUFU.EX2 R43, R43 ;  /* 0x0000002b002b7308 */ /* 0x000fe20000000800 */
[C---:B----4-:R-:W-:Y:S01]  /*16fb0*/  F2FP.SATFINITE.E4M3.F32.PACK_AB_MERGE_C R207, R34.reuse, R33, R207 ;  /* 0x0000002122cf723e */ /* 0x050fe200048070cf */
[----:B------:R-:W-:-:S06]  /*16fc0*/  FADD.FTZ R34, R34, R3 ;  /* 0x0000000322227221 */ /* 0x000fcc0000010000 */
[----:B------:R-:W2:Y:S01]  /*16fd0*/  MUFU.EX2 R170, R170 ;  /* 0x000000aa00aa7308 */ /* 0x000ea20000000800 */
[----:B------:R-:W-:-:S01]  /*16fe0*/  FFMA.FTZ R166, R166, R13, -R95 ;  /* 0x0000000da6a67223 */ /* 0x000fc2000001085f */
[----:B-----5:R-:W-:-:S06]  /*16ff0*/  FADD.FTZ R27, R55, R20 ;  /* 0x00000014371b7221 */ /* 0x020fcc0000010000 */
[----:B------:R-:W3:Y:S08]  /*17000*/  MUFU.EX2 R39, R39 ;  /* 0x0000002700277308 */ /* 0x000ef00000000800 */
[----:B------:R-:W4:Y:S01]  /*17010*/  MUFU.EX2 R202, R202 ;  /* 0x000000ca00ca7308 */ /* 0x000f220000000800 */
[----:B------:R-:W-:-:S07]  /*17020*/  FADD.FTZ R35, R35, R34 ;  /* 0x0000002223237221 */ /* 0x000fce0000010000 */
[----:B------:R-:W5:Y:S01]  /*17030*/  MUFU.EX2 R38, R38 ;  /* 0x0000002600267308 */ /* 0x000f620000000800 */
[----:B0-----:R-:W-:-:S07]  /*17040*/  FADD.FTZ R20, R200, R27 ;  /* 0x0000001bc8147221 */ /* 0x001fce0000010000 */
[----:B------:R-:W0:Y:S01]  /*17050*/  MUFU.EX2 R21, R164 ;  /* 0x000000a400157308 */ /* 0x000e220000000800 */
[----:B------:R-:W-:-:S01]  /*17060*/  FADD.FTZ R168, R168, R35 ;  /* 0x00000023a8a87221 */ /* 0x000fc20000010000 */
[----:B-1----:R-:W-:Y:S01]  /*17070*/  F2FP.SATFINITE.E4M3.F32.PACK_AB_MERGE_C R200, R47, R200, RZ ;  /* 0x000000c82fc8723e */ /* 0x002fe200048070ff */
[----:B------:R-:W-:-:S05]  /*17080*/  FFMA.FTZ R32, R32, R13, -R95 ;  /* 0x0000000d20207223 */ /* 0x000fca000001085f */
[----:B------:R-:W1:Y:S01]  /*17090*/  MUFU.EX2 R64, R64 ;  /* 0x0000004000407308 */ /* 0x000e620000000800 */
[----:B------:R-:W-:-:S01]  /*170a0*/  FADD.FTZ R47, R47, R20 ;  /* 0x000000142f2f7221 */ /* 0x000fc20000010000 */
[----:B--2---:R-:W-:-:S06]  /*170b0*/  F2FP.SATFINITE.E4M3.F32.PACK_AB_MERGE_C R26, R170, R43, RZ ;  /* 0x0000002baa1a723e */ /* 0x004fcc00048070ff */
[----:B------:R-:W2:Y:S01]  /*170c0*/  MUFU.EX2 R25, R166 ;  /* 0x000000a600197308 */ /* 0x000ea20000000800 */
[----:B---3--:R-:W-:-:S01]  /*170d0*/  FADD.FTZ R27, R39, R168 ;  /* 0x000000a8271b7221 */ /* 0x008fc20000010000 */
[----:B----4-:R-:W-:Y:S01]  /*170e0*/  FADD.FTZ R20, R202, R47 ;  /* 0x0000002fca147221 */ /* 0x010fe20000010000 */
[----:B------:R-:W-:-:S01]  /*170f0*/  FFMA.FTZ R204, R204, R13, -R95 ;  /* 0x0000000dcccc7223 */ /* 0x000fc2000001085f */
[-CC-:B------:R-:W-:Y:S01]  /*17100*/  FFMA.FTZ R206, R206, R13.reuse, -R95.reuse ;  /* 0x0000000dcece7223 */ /* 0x180fe2000001085f */
[----:B------:R-:W-:-:S01]  /*17110*/  FFMA.FTZ R95, R208, R13, -R95 ;  /* 0x0000000dd05f7223 */ /* 0x000fc2000001085f */
[C---:B-----5:R-:W-:Y:S02]  /*17120*/  F2FP.SATFINITE.E4M3.F32.PACK_AB_MERGE_C R201, R38.reuse, R39, R26 ;  /* 0x0000002726c9723e */ /* 0x060fe4000480701a */
[----:B------:R-:W-:Y:S01]  /*17130*/  MUFU.EX2 R51, R51 ;  /* 0x0000003300337308 */ /* 0x000fe20000000800 */
[----:B------:R-:W-:-:S01]  /*17140*/  FADD.FTZ R38, R38, R27 ;  /* 0x0000001b26267221 */ /* 0x000fc20000010000 */
[----:B0-----:R-:W-:-:S06]  /*17150*/  FADD.FTZ R27, R21, R20 ;  /* 0x00000014151b7221 */ /* 0x001fcc0000010000 */
[----:B------:R-:W-:Y:S01]  /*17160*/  MUFU.EX2 R234, R234 ;  /* 0x000000ea00ea7308 */ /* 0x000fe20000000800 */
[----:B------:R-:W-:-:S07]  /*17170*/  F2FP.SATFINITE.E4M3.F32.PACK_AB_MERGE_C R208, R0, R15, R56 ;  /* 0x0000000f00d0723e */ /* 0x000fce0004807038 */
[----:B------:R-:W0:Y:S01]  /*17180*/  MUFU.EX2 R45, R45 ;  /* 0x0000002d002d7308 */ /* 0x000e220000000800 */
[----:B-1----:R-:W-:-:S07]  /*17190*/  FADD.FTZ R0, R64, R27 ;  /* 0x0000001b40007221 */ /* 0x002fce0000010000 */
[----:B------:R-:W1:Y:S01]  /*171a0*/  MUFU.EX2 R32, R32 ;  /* 0x0000002000207308 */ /* 0x000e620000000800 */
[----:B--2---:R-:W-:Y:S01]  /*171b0*/  F2FP.SATFINITE.E4M3.F32.PACK_AB_MERGE_C R64, R25, R64, RZ ;  /* 0x000000401940723e */ /* 0x004fe200048070ff */
[----:B------:R-:W-:Y:S01]  /*171c0*/  FADD.FTZ R43, R43, R38 ;  /* 0x000000262b2b7221 */ /* 0x000fe20000010000 */
[----:B------:R-:W-:-:S05]  /*171d0*/  VIMNMX R112, RZ, R14, !PT ;  /* 0x0000000eff707248 */ /* 0x000fca0007fe0100 */
[----:B------:R-:W2:Y:S01]  /*171e0*/  MUFU.EX2 R44, R44 ;  /* 0x0000002c002c7308 */ /* 0x000ea20000000800 */
[----:B------:R-:W-:-:S07]  /*171f0*/  F2FP.SATFINITE.E4M3.F32.PACK_AB_MERGE_C R202, R21, R202, R64 ;  /* 0x000000ca15ca723e */ /* 0x000fce0004807040 */
[----:B------:R-:W3:Y:S01]  /*17200*/  MUFU.EX2 R3, R204 ;  /* 0x000000cc00037308 */ /* 0x000ee20000000800 */
[----:B------:R-:W-:-:S01]  /*17210*/  FADD.FTZ R170, R170, R43 ;  /* 0x0000002baaaa7221 */ /* 0x000fc20000010000 */
[----:B------:R-:W-:-:S06]  /*17220*/  VIADD R21, R137, 0xfffffffe ;  /* 0xfffffffe89157836 */ /* 0x000fcc0000000000 */
[----:B------:R-:W-:Y:S01]  /*17230*/  MUFU.EX2 R206, R206 ;  /* 0x000000ce00ce7308 */ /* 0x000fe20000000800 */
[----:B------:R4:W-:Y:S07]  /*17240*/  STL [R1+0x50], R112 ;  /* 0x0000507001007387 */ /* 0x0009ee0000100800 */
[----:B------:R-:W5:Y:S01]  /*17250*/  MUFU.EX2 R95, R95 ;  /* 0x0000005f005f7308 */ /* 0x000f620000000800 */
[----:B------:R-:W-:-:S01]  /*17260*/  FADD.FTZ R25, R25, R0 ;  /* 0x0000000019197221 */ /* 0x000fc20000010000 */
[----:B------:R-:W-:Y:S01]  /*17270*/  F2FP.SATFINITE.E4M3.F32.PACK_AB_MERGE_C R210, R113, R12, R60 ;  /* 0x0000000c71d2723e */ /* 0x000fe2000480703c */
[----:B0-----:R-:W-:-:S01]  /*17280*/  FADD.FTZ R15, R45, R170 ;  /* 0x000000aa2d0f7221 */ /* 0x001fc20000010000 */
[----:B------:R-:W-:Y:S01]  /*17290*/  F2FP.SATFINITE.E4M3.F32.PACK_AB_MERGE_C R12, R234, R51, RZ ;  /* 0x00000033ea0c723e */ /* 0x000fe200048070ff */
[----:B-1----:R-:W-:-:S01]  /*172a0*/  FADD.FTZ R0, R32, R25 ;  /* 0x0000001920007221 */ /* 0x002fc20000010000 */
[----:B------:R-:W-:-:S02]  /*172b0*/  ISETP.GE.AND P0, PT, R21, R112, PT ;  /* 0x000000701500720c */ /* 0x000fc40003f06270 */
[C---:B--2---:R-:W-:Y:S01]  /*172c0*/  F2FP.SATFINITE.E4M3.F32.PACK_AB_MERGE_C R203, R44.reuse, R45, R12 ;  /* 0x0000002d2ccb723e */ /* 0x044fe2000480700c */
[----:B------:R-:W-:Y:S01]  /*172d0*/  FADD.FTZ R44, R44, R15 ;  /* 0x0000000f2c2c7221 */ /* 0x000fe20000010000 */
[----:B---3--:R-:W-:-:S01]  /*172e0*/  FADD.FTZ R15, R3, R0 ;  /* 0x00000000030f7221 */ /* 0x008fc20000010000 */
[----:B------:R-:W-:Y:S02]  /*172f0*/  F2FP.SATFINITE.E4M3.F32.PACK_AB_MERGE_C R96, R107, R96, RZ ;  /* 0x000000606b60723e */ /* 0x000fe400048070ff */
[----:B------:R-:W-:Y:S02]  /*17300*/  F2FP.SATFINITE.E4M3.F32.PACK_AB_MERGE_C R200, R55, R52, R200 ;  /* 0x0000003437c8723e */ /* 0x000fe400048070c8 */
[----:B-----5:R-:W-:Y:S01]  /*17310*/  F2FP.SATFINITE.E4M3.F32.PACK_AB_MERGE_C R0, R95, R206, RZ ;  /* 0x000000ce5f00723e */ /* 0x020fe200048070ff */
[----:B------:R-:W-:-:S01]  /*17320*/  FADD.FTZ R206, R206, R15 ;  /* 0x0000000fcece7221 */ /* 0x000fc20000010000 */
[----:B------:R-:W-:Y:S01]  /*17330*/  F2FP.SATFINITE.E4M3.F32.PACK_AB_MERGE_C R218, R90, R87, R96 ;  /* 0x000000575ada723e */ /* 0x000fe20004807060 */
[----:B------:R-:W-:-:S01]  /*17340*/  FADD.FTZ R51, R51, R44 ;  /* 0x0000002c33337221 */ /* 0x000fc20000010000 */
[----:B------:R-:W-:Y:S01]  /*17350*/  F2FP.SATFINITE.E4M3.F32.PACK_AB_MERGE_C R219, R86, R75, RZ ;  /* 0x0000004b56db723e */ /* 0x000fe200048070ff */
[----:B------:R-:W-:Y:S01]  /*17360*/  IMAD.MOV.U32 R87, RZ, RZ, RZ ;  /* 0x000000ffff577224 */ /* 0x000fe200078e00ff */
[----:B------:R-:W-:-:S02]  /*17370*/  F2FP.SATFINITE.E4M3.F32.PACK_AB_MERGE_C R226, R120, R99, RZ ;  /* 0x0000006378e2723e */ /* 0x000fc400048070ff */
[----:B------:R-:W-:Y:S02]  /*17380*/  F2FP.SATFINITE.E4M3.F32.PACK_AB_MERGE_C R220, R104, R101, RZ ;  /* 0x0000006568dc723e */ /* 0x000fe400048070ff */
[----:B------:R-:W-:Y:S02]  /*17390*/  F2FP.SATFINITE.E4M3.F32.PACK_AB_MERGE_C R103, R108, R103, RZ ;  /* 0x000000676c67723e */ /* 0x000fe400048070ff */
[----:B------:R-:W-:Y:S02]  /*173a0*/  F2FP.SATFINITE.E4M3.F32.PACK_AB_MERGE_C R105, R106, R105, RZ ;  /* 0x000000696a69723e */ /* 0x000fe400048070ff */
[----:B------:R-:W-:Y:S02]  /*173b0*/  F2FP.SATFINITE.E4M3.F32.PACK_AB_MERGE_C R80, R111, R80, RZ ;  /* 0x000000506f50723e */ /* 0x000fe400048070ff */
[----:B------:R-:W-:Y:S01]  /*173c0*/  F2FP.SATFINITE.E4M3.F32.PACK_AB_MERGE_C R0, R3, R32, R0 ;  /* 0x000000200300723e */ /* 0x000fe20004807000 */
[----:B------:R-:W-:Y:S01]  /*173d0*/  FADD.FTZ R235, R95, R206 ;  /* 0x000000ce5feb7221 */ /* 0x000fe20000010000 */
[----:B------:R-:W-:Y:S01]  /*173e0*/  F2FP.SATFINITE.E4M3.F32.PACK_AB_MERGE_C R98, R109, R98, RZ ;  /* 0x000000626d62723e */ /* 0x000fe200048070ff */
[----:B------:R-:W-:Y:S01]  /*173f0*/  IMAD.MOV.U32 R206, RZ, RZ, R200 ;  /* 0x000000ffffce7224 */ /* 0x000fe200078e00c8 */
[----:B------:R-:W-:Y:S01]  /*17400*/  F2FP.SATFINITE.E4M3.F32.PACK_AB_MERGE_C R221, R82, R59, R221 ;  /* 0x0000003b52dd723e */ /* 0x000fe200048070dd */
[----:B------:R-:W-:Y:S01]  /*17410*/  FADD.FTZ R234, R234, R51 ;  /* 0x00000033eaea7221 */ /* 0x000fe20000010000 */
        /* <DEDUP_REMOVED lines=76> */
[----:B------:R-:W-:Y:S02]  /*178e0*/  IMAD.MOV.U32 R24, RZ, RZ, R87 ;  /* 0x000000ffff187224 */ /* 0x000fe400078e0057 */
[----:B------:R-:W-:Y:S01]  /*178f0*/  IMAD.MOV.U32 R202, RZ, RZ, R0 ;  /* 0x000000ffffca7224 */ /* 0x000fe200078e0000 */
[----:B----4-:R-:W-:Y:S06]  /*17900*/  @!P0 BRA `(.L_x_7629) ;  /* 0x00000060000c8947 */ /* 0x010fec0003800000 */
        /* <DEDUP_REMOVED lines=36> */
.L_x_7640:
        /* <DEDUP_REMOVED lines=9> */
.L_x_7631:
        /* <DEDUP_REMOVED lines=8> */
.L_x_7632:
[----:B------:R-:W-:Y:S04]  /*17c60*/  BSSY B0, `(.L_x_7630) ;  /* 0x0000004000007945 */ /* 0x000fe80003800000 */
[----:B-1----:R-:W-:Y:S05]  /*17c70*/  @P2 BRA `(.L_x_7633) ;  /* 0x0000000000082947 */ /* 0x002fea0003800000 */
[----:B------:R-:W1:Y:S02]  /*17c80*/  SYNCS.PHASECHK.TRANS64.TRYWAIT P2, [R3+URZ+0x2e830], R12 ;  /* 0x02e8300c030075a7 */ /* 0x000e64000804017f */
[----:B-1----:R-:W-:Y:S05]  /*17c90*/  @!P2 BRA `(.L_x_7634) ;  /* 0x000001540038a947 */ /* 0x002fea0003800000 */
.L_x_7633:
[----:B------:R-:W-:Y:S05]  /*17ca0*/  BSYNC B0 ;  /* 0x0000000000007941 */ /* 0x000fea0003800000 */
.L_x_7630:
[----:B01----:R-:W2:Y:S01]  /*17cb0*/  LDL R12, [R1+0x58] ;  /* 0x00005800010c7983 */ /* 0x003ea20000100800 */
[----:B------:R-:W-:Y:S05]  /*17cc0*/  WARPSYNC.ALL ;  /* 0x0000000000007948 */ /* 0x000fea0003800000 */
[----:B------:R-:W0:Y:S01]  /*17cd0*/  S2R R3, SR_TID.X ;  /* 0x0000000000037919 */ /* 0x000e220000002100 */
[----:B------:R-:W-:Y:S01]  /*17ce0*/  IMAD.MOV.U32 R15, RZ, RZ, 0x40000040 ;  /* 0x40000040ff0f7424 */ /* 0x000fe200078e00ff */
[----:B------:R-:W-:Y:S01]  /*17cf0*/  MOV R89, 0x40000040 ;  /* 0x4000004000597802 */ /* 0x000fe20000000f00 */
[----:B------:R-:W-:Y:S01]  /*17d00*/  IMAD.MOV.U32 R91, RZ, RZ, 0x40000040 ;  /* 0x40000040ff5b7424 */ /* 0x000fe200078e00ff */
[----:B------:R-:W-:Y:S01]  /*17d10*/  STL [R1+0xf4], R30 ;  /* 0x0000f41e01007387 */ /* 0x000fe20000100800 */
[----:B------:R-:W-:Y:S01]  /*17d20*/  IMAD.MOV.U32 R13, RZ, RZ, 0x40000040 ;  /* 0x40000040ff0d7424 */ /* 0x000fe200078e00ff */
[----:B------:R-:W-:-:S02]  /*17d30*/  R2UR UR35, R15 ;  /* 0x000000000f2372ca */ /* 0x000fc400000e0000 */
[----:B------:R-:W-:Y:S01]  /*17d40*/  R2UR UR17, R91 ;  /* 0x000000005b1172ca */ /* 0x000fe200000e0000 */
[----:B------:R-:W-:Y:S01]  /*17d50*/  STL [R1+0xf0], R29 ;  /* 0x0000f01d01007387 */ /* 0x000fe20000100800 */
[----:B------:R-:W-:Y:S01]  /*17d60*/  R2UR UR19, R13 ;  /* 0x000000000d1372ca */ /* 0x000fe200000e0000 */
[----:B------:R-:W-:Y:S01]  /*17d70*/  IMAD.MOV.U32 R13, RZ, RZ, 0x40000040 ;  /* 0x40000040ff0d7424 */ /* 0x000fe200078e00ff */
[----:B------:R-:W-:Y:S01]  /*17d80*/  R2UR UR43, R89 ;  /* 0x00000000592b72ca */ /* 0x000fe200000e0000 */
[----:B------:R-:W-:Y:S01]  /*17d90*/  STL [R1+0xec], R28 ;  /* 0x0000ec1c01007387 */ /* 0x000fe20000100800 */
[----:B------:R-:W-:Y:S02]  /*17da0*/  R2UR UR25, R15 ;  /* 0x000000000f1972ca */ /* 0x000fe400000e0000 */
[C---:B------:R-:W-:Y:S01]  /*17db0*/  R2UR UR5, R89.reuse ;  /* 0x00000000590572ca */ /* 0x040fe200000e0000 */
[----:B------:R-:W-:Y:S01]  /*17dc0*/  STL [R1+0xe8], R27 ;  /* 0x0000e81b01007387 */ /* 0x000fe20000100800 */
[----:B------:R-:W-:-:S02]  /*17dd0*/  R2UR UR7, R89 ;  /* 0x00000000590772ca */ /* 0x000fc400000e0000 */
[----:B------:R-:W-:Y:S01]  /*17de0*/  R2UR UR9, R91 ;  /* 0x000000005b0972ca */ /* 0x000fe200000e0000 */
[----:B------:R1:W-:Y:S01]  /*17df0*/  STL [R1+0xe4], R26 ;  /* 0x0000e41a01007387 */ /* 0x0003e20000100800 */
[----:B------:R-:W-:Y:S02]  /*17e00*/  R2UR UR11, R15 ;  /* 0x000000000f0b72ca */ /* 0x000fe400000e0000 */
[C---:B------:R-:W-:Y:S01]  /*17e10*/  R2UR UR59, R89.reuse ;  /* 0x00000000593b72ca */ /* 0x040fe200000e0000 */
[----:B------:R-:W-:Y:S01]  /*17e20*/  STL [R1+0xe0], R25 ;  /* 0x0000e01901007387 */ /* 0x000fe20000100800 */
[----:B------:R-:W-:Y:S02]  /*17e30*/  R2UR UR29, R89 ;  /* 0x00000000591d72ca */ /* 0x000fe400000e0000 */
[----:B------:R-:W-:Y:S01]  /*17e40*/  R2UR UR13, R15 ;  /* 0x000000000f0d72ca */ /* 0x000fe200000e0000 */
[----:B------:R3:W-:Y:S01]  /*17e50*/  STL [R1+0xdc], R24 ;  /* 0x0000dc1801007387 */ /* 0x0007e20000100800 */
[----:B------:R-:W-:-:S02]  /*17e60*/  R2UR UR15, R91 ;  /* 0x000000005b0f72ca */ /* 0x000fc400000e0000 */
[----:B0-----:R-:W-:Y:S01]  /*17e70*/  SHF.R.U32.HI R14, RZ, 0x7, R3 ;  /* 0x00000007ff0e7819 */ /* 0x001fe20000011603 */
[----:B------:R-:W-:Y:S01]  /*17e80*/  VIADD R3, R232, 0x1 ;  /* 0x00000001e8037836 */ /* 0x000fe20000000000 */
[----:B------:R-:W-:Y:S01]  /*17e90*/  STL [R1+0xd8], R23 ;  /* 0x0000d81701007387 */ /* 0x000fe20000100800 */
[----:B-1----:R-:W-:Y:S01]  /*17ea0*/  MOV R26, UR43 ;  /* 0x0000002b001a7c02 */ /* 0x002fe20008000f00 */
[----:B------:R-:W-:Y:S01]  /*17eb0*/  UMOV UR43, UR25 ;  /* 0x00000019002b7c82 */ /* 0x000fe20008000000 */
[----:B------:R-:W-:Y:S01]  /*17ec0*/  VIADD R92, R14, 0x8 ;  /* 0x000000080e5c7836 */ /* 0x000fe20000000000 */
[C---:B------:R-:W-:Y:S01]  /*17ed0*/  ISETP.NE.AND P2, PT, R3.reuse, 0x2, PT ;  /* 0x000000020300780c */ /* 0x040fe20003f45270 */
[----:B------:R0:W-:Y:S01]  /*17ee0*/  STL [R1+0xd4], R22 ;  /* 0x0000d41601007387 */ /* 0x0001e20000100800 */
[----:B---3--:R-:W-:Y:S01]  /*17ef0*/  MOV R24, UR35 ;  /* 0x0000002300187c02 */ /* 0x008fe20008000f00 */
[----:B------:R-:W-:Y:S01]  /*17f00*/  UMOV UR35, UR17 ;  /* 0x0000001100237c82 */ /* 0x000fe20008000000 */
[----:B------:R-:W-:Y:S01]  /*17f10*/  SEL R3, R3, RZ, P2 ;  /* 0x000000ff03037207 */ /* 0x000fe20001000000 */
[----:B------:R1:W-:Y:S01]  /*17f20*/  BAR.SYNC.DEFER_BLOCKING R92, 0x100 ;  /* 0x0004005c0000751d */ /* 0x0003e20000010000 */
[----:B------:R-:W-:-:S02]  /*17f30*/  R2UR UR17, R5 ;  /* 0x00000000051172ca */ /* 0x000fc400000e0000 */
[----:B------:R-:W-:Y:S02]  /*17f40*/  MOV R94, UR43 ;  /* 0x0000002b005e7c02 */ /* 0x000fe40008000f00 */
[----:B------:R-:W-:Y:S01]  /*17f50*/  MOV R96, UR35 ;  /* 0x0000002300607c02 */ /* 0x000fe20008000f00 */
[----:B------:R-:W-:Y:S01]  /*17f60*/  UMOV UR43, UR5 ;  /* 0x00000005002b7c82 */ /* 0x000fe20008000000 */
[C---:B------:R-:W-:Y:S01]  /*17f70*/  R2UR UR5, R5.reuse ;  /* 0x00000000050572ca */ /* 0x040fe200000e0000 */
[----:B------:R-:W-:Y:S01]  /*17f80*/  UMOV UR35, UR9 ;  /* 0x0000000900237c82 */ /* 0x000fe20008000000 */
[----:B------:R-:W-:Y:S01]  /*17f90*/  R2UR UR9, R5 ;  /* 0x00000000050972ca */ /* 0x000fe200000e0000 */
[----:B------:R-:W-:Y:S01]  /*17fa0*/  STL [R1+0xd0], R21 ;  /* 0x0000d01501007387 */ /* 0x000fe20000100800 */
[----:B0-----:R-:W-:Y:S01]  /*17fb0*/  MOV R22, UR59 ;  /* 0x0000003b00167c02 */ /* 0x001fe20008000f00 */
[----:B------:R-:W-:Y:S01]  /*17fc0*/  UMOV UR59, UR29 ;  /* 0x0000001d003b7c82 */ /* 0x000fe20008000000 */
[----:B------:R-:W-:Y:S01]  /*17fd0*/  R2UR UR31, R15 ;  /* 0x000000000f1f72ca */ /* 0x000fe200000e0000 */
[----:B------:R-:W-:Y:S01]  /*17fe0*/  STL [R1+0xcc], R20 ;  /* 0x0000cc1401007387 */ /* 0x000fe20000100800 */
[----:B------:R-:W-:Y:S01]  /*17ff0*/  MOV R30, UR59 ;  /* 0x0000003b001e7c02 */ /* 0x000fe20008000f00 */
[----:B------:R-:W-:Y:S01]  /*18000*/  UMOV UR59, UR13 ;  /* 0x0000000d003b7c82 */ /* 0x000fe20008000000 */
[----:B------:R-:W-:Y:S01]  /*18010*/  R2UR UR13, R5 ;  /* 0x00000000050d72ca */ /* 0x000fe200000e0000 */
[----:B------:R-:W-:Y:S01]  /*18020*/  STL [R1+0xc8], R19 ;  /* 0x0000c81301007387 */ /* 0x000fe20000100800 */
[----:B------:R-:W-:-:S02]  /*18030*/  R2UR UR21, R89 ;  /* 0x00000000591572ca */ /* 0x000fc400000e0000 */
[----:B------:R-:W-:Y:S01]  /*18040*/  R2UR UR23, R89 ;  /* 0x00000000591772ca */ /* 0x000fe200000e0000 */
[----:B------:R0:W-:Y:S01]  /*18050*/  STL [R1+0xc4], R18 ;  /* 0x0000c41201007387 */ /* 0x0001e20000100800 */
[----:B------:R-:W-:Y:S01]  /*18060*/  R2UR UR27, R15 ;  /* 0x000000000f1b72ca */ /* 0x000fe200000e0000 */
[----:B------:R-:W-:Y:S01]  /*18070*/  WARPGROUP.ARRIVE ;  /* 0x00000000000079c5 */ /* 0x000fe20000000000 */
[----:B------:R-:W-:Y:S01]  /*18080*/  R2UR UR25, R5 ;  /* 0x00000000051972ca */ /* 0x000fe200000e0000 */
[----:B------:R3:W-:Y:S01]  /*18090*/  STL [R1+0xc0], R17 ;  /* 0x0000c01101007387 */ /* 0x0007e20000100800 */
[C---:B------:R-:W-:Y:S02]  /*180a0*/  R2UR UR47, R15.reuse ;  /* 0x000000000f2f72ca */ /* 0x040fe400000e0000 */
[----:B------:R-:W-:Y:S01]  /*180b0*/  R2UR UR55, R15 ;  /* 0x000000000f3772ca */ /* 0x000fe200000e0000 */
[----:B------:R-:W-:Y:S01]  /*180c0*/  IMAD.MOV.U32 R15, RZ, RZ, 0x40000040 ;  /* 0x40000040ff0f7424 */ /* 0x000fe200078e00ff */
[----:B------:R-:W-:Y:S01]  /*180d0*/  R2UR UR51, R89 ;  /* 0x00000000593372ca */ /* 0x000fe200000e0000 */
[----:B------:R-:W-:Y:S01]  /*180e0*/  IMAD.MOV.U32 R89, RZ, RZ, 0x40000040 ;  /* 0x40000040ff597424 */ /* 0x000fe200078e00ff */
[----:B0-----:R-:W-:Y:S01]  /*180f0*/  MOV R18, UR39 ;  /* 0x0000002700127c02 */ /* 0x001fe20008000f00 */
[----:B------:R0:W-:Y:S01]  /*18100*/  STL [R1+0xbc], R16 ;  /* 0x0000bc1001007387 */ /* 0x0001e20000100800 */
[----:B------:R-:W-:-:S02]  /*18110*/  R2UR UR39, R91 ;  /* 0x000000005b2772ca */ /* 0x000fc400000e0000 */
[----:B---3--:R-:W-:Y:S01]  /*18120*/  MOV R17, UR38 ;  /* 0x0000002600117c02 */ /* 0x008fe20008000f00 */
[----:B------:R3:W-:Y:S01]  /*18130*/  STL [R1+0xb8], R2 ;  /* 0x0000b80201007387 */ /* 0x0007e20000100800 */
[----:B------:R-:W-:Y:S02]  /*18140*/  R2UR UR40, R4 ;  /* 0x00000000042872ca */ /* 0x000fe400000e0000 */
[----:B------:R-:W-:Y:S02]  /*18150*/  R2UR UR41, R5 ;  /* 0x00000000052972ca */ /* 0x000fe400000e0000 */
[C---:B------:R-:W-:Y:S02]  /*18160*/  R2UR UR32, R10.reuse ;  /* 0x000000000a2072ca */ /* 0x040fe400000e0000 */
[----:B------:R-:W-:Y:S02]  /*18170*/  R2UR UR33, R11 ;  /* 0x000000000b2172ca */ /* 0x000fe400000e0000 */
[----:B------:R-:W-:-:S02]  /*18180*/  R2UR UR56, R10 ;  /* 0x000000000a3872ca */ /* 0x000fc400000e0000 */
[----:B------:R-:W-:Y:S01]  /*18190*/  MOV R20, UR39 ;  /* 0x0000002700147c02 */ /* 0x000fe20008000f00 */
[----:B------:R-:W-:Y:S01]  /*181a0*/  UMOV UR39, UR31 ;  /* 0x0000001f00277c82 */ /* 0x000fe20008000000 */
[----:B------:R-:W-:Y:S02]  /*181b0*/  R2UR UR31, R13 ;  /* 0x000000000d1f72ca */ /* 0x000fe400000e0000 */
[----:B------:R-:W-:Y:S01]  /*181c0*/  MOV R28, UR39 ;  /* 0x00000027001c7c02 */ /* 0x000fe20008000f00 */
[----:B------:R-:W-:Y:S01]  /*181d0*/  UMOV UR39, UR21 ;  /* 0x0000001500277c82 */ /* 0x000fe20008000000 */
[----:B------:R-:W-:Y:S02]  /*181e0*/  R2UR UR21, R5 ;  /* 0x00000000051572ca */ /* 0x000fe400000e0000 */
[----:B------:R-:W-:Y:S02]  /*181f0*/  R2UR UR57, R11 ;  /* 0x000000000b3972ca */ /* 0x000fe400000e0000 */
[----:B0-----:R-:W-:-:S02]  /*18200*/  MOV R16, UR37 ;  /* 0x0000002500107c02 */ /* 0x001fc40008000f00 */
[----:B---3--:R-:W-:Y:S02]  /*18210*/  MOV R2, UR36 ;  /* 0x0000002400027c02 */ /* 0x008fe40008000f00 */
[----:B------:R-:W-:Y:S02]  /*18220*/  R2UR UR36, R10 ;  /* 0x000000000a2472ca */ /* 0x000fe400000e0000 */
[----:B------:R-:W-:Y:S01]  /*18230*/  R2UR UR37, R11 ;  /* 0x000000000b2572ca */ /* 0x000fe200000e0000 */
[----:B--2---:R-:W-:-:S04]  /*18240*/  IMAD R12, R3, 0x700, R12 ;  /* 0x00000700030c7824 */ /* 0x004fc800078e020c */
        /* <DEDUP_REMOVED lines=23> */
[----:B------:R-:W-:Y:S01]  /*183c0*/  VIADD R88, R12, 0x202 ;  /* 0x000002020c587836 */ /* 0x000fe20000000000 */
[----:B------:R-:W-:Y:S02]  /*183d0*/  R2UR UR38, R90 ;  /* 0x000000005a2672ca */ /* 0x000fe400000e0000 */
[----:B------:R-:W-:Y:S01]  /*183e0*/  R2UR UR30, R14 ;  /* 0x000000000e1e72ca */ /* 0x000fe200000e0000 */
[----:B------:R-:W-:Y:S01]  /*183f0*/  VIADD R14, R12, 0x204 ;  /* 0x000002040c0e7836 */ /* 0x000fe20000000000 */
[----:B------:R-:W-:Y:S01]  /*18400*/  R2UR UR20, R88 ;  /* 0x00000000581472ca */ /* 0x000fe200000e0000 */
[----:B------:R-:W-:-:S03]  /*18410*/  VIADD R88, R12, 0x502 ;  /* 0x000005020c587836 */ /* 0x000fc60000000000 */
[----:B------:R-:W-:Y:S01]  /*18420*/  R2UR UR34, R14 ;  /* 0x000000000e2272ca */ /* 0x000fe200000e0000 */
[----:B------:R-:W-:Y:S01]  /*18430*/  VIADD R14, R12, 0x404 ;  /* 0x000004040c0e7836 */ /* 0x000fe20000000000 */
[----:B------:R-:W-:Y:S01]  /*18440*/  R2UR UR28, R88 ;  /* 0x00000000581c72ca */ /* 0x000fe200000e0000 */
[----:B------:R-:W-:Y:S02]  /*18450*/  VIADD R88, R12, 0x104 ;  /* 0x000001040c587836 */ /* 0x000fe40000000000 */
[----:B------:R-:W-:Y:S02]  /*18460*/  MOV R19, UR38 ;  /* 0x0000002600137c02 */ /* 0x000fe40008000f00 */
[----:B------:R-:W-:Y:S01]  /*18470*/  UMOV UR38, UR30 ;  /* 0x0000001e00267c82 */ /* 0x000fe20008000000 */
[----:B------:R-:W-:Y:S01]  /*18480*/  R2UR UR58, R88 ;  /* 0x00000000583a72ca */ /* 0x000fe200000e0000 */
[----:B------:R-:W-:Y:S01]  /*18490*/  VIADD R88, R12, 0x304 ;  /* 0x000003040c587836 */ /* 0x000fe20000000000 */
[----:B------:R-:W-:Y:S01]  /*184a0*/  MOV R27, UR38 ;  /* 0x00000026001b7c02 */ /* 0x000fe20008000f00 */
[----:B------:R-:W-:Y:S01]  /*184b0*/  UMOV UR38, UR20 ;  /* 0x0000001400267c82 */ /* 0x000fe20008000000 */
[----:B------:R-:W-:-:S02]  /*184c0*/  R2UR UR20, R4 ;  /* 0x00000000041472ca */ /* 0x000fc400000e0000 */
[----:B------:R-:W-:Y:S01]  /*184d0*/  MOV R23, UR34 ;  /* 0x0000002200177c02 */ /* 0x000fe20008000f00 */
[----:B------:R-:W-:Y:S01]  /*184e0*/  UMOV UR34, UR16 ;  /* 0x0000001000227c82 */ /* 0x000fe20008000000 */
[----:B------:R-:W-:Y:S02]  /*184f0*/  R2UR UR16, R4 ;  /* 0x00000000041072ca */ /* 0x000fe400000e0000 */
[----:B------:R-:W-:Y:S02]  /*18500*/  R2UR UR42, R88 ;  /* 0x00000000582a72ca */ /* 0x000fe400000e0000 */
[----:B------:R-:W-:Y:S01]  /*18510*/  MOV R95, UR34 ;  /* 0x00000022005f7c02 */ /* 0x000fe20008000f00 */
[----:B------:R-:W-:Y:S01]  /*18520*/  UMOV UR34, UR8 ;  /* 0x0000000800227c82 */ /* 0x000fe20008000000 */
[----:B------:R-:W-:Y:S02]  /*18530*/  R2UR UR8, R4 ;  /* 0x00000000040872ca */ /* 0x000fe400000e0000 */
[----:B------:R-:W-:Y:S01]  /*18540*/  MOV R21, UR58 ;  /* 0x0000003a00157c02 */ /* 0x000fe20008000f00 */
[----:B------:R-:W-:Y:S01]  /*18550*/  UMOV UR58, UR28 ;  /* 0x0000001c003a7c82 */ /* 0x000fe20008000000 */
[----:B------:R-:W-:Y:S01]  /*18560*/  R2UR UR46, R14 ;  /* 0x000000000e2e72ca */ /* 0x000fe200000e0000 */
[----:B------:R-:W-:Y:S01]  /*18570*/  VIADD R14, R12, 0x604 ;  /* 0x000006040c0e7836 */ /* 0x000fe20000000000 */
[----:B------:R-:W-:Y:S01]  /*18580*/  MOV R29, UR58 ;  /* 0x0000003a001d7c02 */ /* 0x000fe20008000f00 */
[----:B------:R-:W-:Y:S01]  /*18590*/  QGMMA.64x32x32.F32.E4M3.E4M3 R184, gdesc[UR16], RZ, !UPT, gsb0 ;  /* 0x0060000010b879f3 */ /* 0x000fe2000c0008ff */
[----:B------:R-:W-:Y:S01]  /*185a0*/  UMOV UR58, UR12 ;  /* 0x0000000c003a7c82 */ /* 0x000fe20008000000 */
[----:B------:R-:W-:Y:S01]  /*185b0*/  MOV R25, UR42 ;  /* 0x0000002a00197c02 */ /* 0x000fe20008000f00 */
[----:B------:R-:W-:Y:S01]  /*185c0*/  UMOV UR42, UR24 ;  /* 0x00000018002a7c82 */ /* 0x000fe20008000000 */
[----:B------:R-:W-:-:S02]  /*185d0*/  R2UR UR12, R4 ;  /* 0x00000000040c72ca */ /* 0x000fc400000e0000 */
[----:B------:R-:W-:Y:S01]  /*185e0*/  MOV R93, UR42 ;  /* 0x0000002a005d7c02 */ /* 0x000fe20008000f00 */
[----:B------:R-:W-:Y:S01]  /*185f0*/  UMOV UR42, UR4 ;  /* 0x00000004002a7c82 */ /* 0x000fe20008000000 */
[C---:B------:R-:W-:Y:S02]  /*18600*/  R2UR UR4, R4.reuse ;  /* 0x00000000040472ca */ /* 0x040fe400000e0000 */
[----:B------:R-:W-:Y:S01]  /*18610*/  R2UR UR24, R4 ;  /* 0x00000000041872ca */ /* 0x000fe200000e0000 */
[----:B------:R-:W-:Y:S01]  /*18620*/  IMAD.MOV.U32 R13, RZ, RZ, R93 ;  /* 0x000000ffff0d7224 */ /* 0x000fe200078e005d */
[----:B------:R-:W-:Y:S02]  /*18630*/  IADD3 R88, R12, 0x504, RZ ;  /* 0x000005040c587810 */ /* 0x000fe40007ffe0ff */
[----:B------:R-:W-:Y:S01]  /*18640*/  R2UR UR54, R14 ;  /* 0x000000000e3672ca */ /* 0x000fe200000e0000 */
[----:B------:R-:W-:Y:S01]  /*18650*/  VIADD R14, R12, 0x106 ;  /* 0x000001060c0e7836 */ /* 0x000fe20000000000 */
[----:B------:R-:W-:Y:S01]  /*18660*/  R2UR UR50, R88 ;  /* 0x00000000583272ca */ /* 0x000fe200000e0000 */
[----:B------:R-:W-:Y:S01]  /*18670*/  VIADD R88, R12, 0x6 ;  /* 0x000000060c587836 */ /* 0x000fe20000000000 */
[----:B------:R-:W-:-:S02]  /*18680*/  WARPGROUP.DEPBAR.LE gsb0, 0x0 ;  /* 0x00008000000079c5 */ /* 0x000fc40000010000 */
        /* <DEDUP_REMOVED lines=11> */
[----:B------:R-:W-:Y:S01]  /*18740*/  R2UR UR11, R15 ;  /* 0x000000000f0b72ca */ /* 0x000fe200000e0000 */
[----:B------:R-:W-:-:S03]  /*18750*/  IMAD.MOV.U32 R15, RZ, RZ, 0x40000040 ;  /* 0x40000040ff0f7424 */ /* 0x000fc600078e00ff */
[----:B------:R-:W-:Y:S01]  /*18760*/  R2UR UR18, R14 ;  /* 0x000000000e1272ca */ /* 0x000fe200000e0000 */
[----:B------:R-:W-:Y:S01]  /*18770*/  VIADD R14, R12, 0x506 ;  /* 0x000005060c0e7836 */ /* 0x000fe20000000000 */
[----:B------:R-:W-:Y:S01]  /*18780*/  R2UR UR19, R15 ;  /* 0x000000000f1372ca */ /* 0x000fe200000e0000 */
[----:B------:R-:W-:Y:S01]  /*18790*/  IMAD.MOV.U32 R15, RZ, RZ, 0x40000040 ;  /* 0x40000040ff0f7424 */ /* 0x000fe200078e00ff */
[----:B------:R-:W-:Y:S02]  /*187a0*/  WARPGROUP.DEPBAR.LE gsb0, 0x0 ;  /* 0x00008000000079c5 */ /* 0x000fe40000010000 */
[----:B------:R-:W-:-:S06]  /*187b0*/  WARPGROUP.ARRIVE ;  /* 0x00000000000079c5 */ /* 0x000fcc0000000000 */
[----:B------:R-:W-:Y:S01]  /*187c0*/  QGMMA.64x32x32.F32.E4M3.E4M3 R136, gdesc[UR12], RZ, !UPT, gsb0 ;  /* 0x006000000c8879f3 */ /* 0x000fe2000c0008ff */
[----:B------:R-:W-:Y:S02]  /*187d0*/  R2UR UR14, R88 ;  /* 0x00000000580e72ca */ /* 0x000fe400000e0000 */
[C---:B------:R-:W-:Y:S01]  /*187e0*/  IADD3 R88, R12.reuse, 0x406, RZ ;  /* 0x000004060c587810 */ /* 0x040fe20007ffe0ff */
[----:B------:R-:W-:Y:S01]  /*187f0*/  VIADD R12, R12, 0x606 ;  /* 0x000006060c0c7836 */ /* 0x000fe20000000000 */
[----:B------:R-:W-:Y:S01]  /*18800*/  R2UR UR15, R89 ;  /* 0x00000000590f72ca */ /* 0x000fe200000e0000 */
[----:B------:R-:W-:-:S03]  /*18810*/  IMAD.MOV.U32 R89, RZ, RZ, 0x40000040 ;  /* 0x40000040ff597424 */ /* 0x000fc600078e00ff */
[----:B------:R-:W-:Y:S02]  /*18820*/  R2UR UR30, R12 ;  /* 0x000000000c1e72ca */ /* 0x000fe400000e0000 */
[----:B------:R-:W-:Y:S01]  /*18830*/  MOV R12, R94 ;  /* 0x0000005e000c7202 */ /* 0x000fe20000000f00 */
        /* <DEDUP_REMOVED lines=8> */
[----:B------:R-:W-:Y:S01]  /*188c0*/  R2UR UR26, R14 ;  /* 0x000000000e1a72ca */ /* 0x000fe200000e0000 */
[----:B------:R-:W-:Y:S01]  /*188d0*/  IMAD.MOV.U32 R14, RZ, RZ, R96 ;  /* 0x000000ffff0e7224 */ /* 0x000fe200078e0060 */
[----:B------:R-:W-:Y:S01]  /*188e0*/  R2UR UR27, R15 ;  /* 0x000000000f1b72ca */ /* 0x000fe200000e0000 */
[----:B------:R-:W-:Y:S01]  /*188f0*/  IMAD.MOV.U32 R15, RZ, RZ, R95 ;  /* 0x000000ffff0f7224 */ /* 0x000fe200078e005f */
[----:B------:R-:W-:Y:S02]  /*18900*/  WARPGROUP.DEPBAR.LE gsb0, 0x0 ;  /* 0x00008000000079c5 */ /* 0x000fe40000010000 */
[----:B-1----:R-:W-:-:S06]  /*18910*/  WARPGROUP.ARRIVE ;  /* 0x00000000000079c5 */ /* 0x002fcc0000000000 */
[----:B------:R-:W-:Y:S01]  /*18920*/  QGMMA.64x32x32.F32.E4M3.E4M3 R88, gdesc[UR40], RZ, !UPT, gsb0 ;  /* 0x00600000285879f3 */ /* 0x000fe2000c0008ff */
        /* <DEDUP_REMOVED lines=106> */
[----:B------:R-:W-:Y:S02]  /*18fd0*/  R2UR UR38, R17 ;  /* 0x00000000112672ca */ /* 0x000fe400000e0000 */
[----:B------:R-:W-:Y:S01]  /*18fe0*/  R2UR UR37, R16 ;  /* 0x00000000102572ca */ /* 0x000fe200000e0000 */
[----:B------:R0:W5:Y:S01]  /*18ff0*/  LDL.LU R17, [R1+0xc0] ;  /* 0x0000c00001117983 */ /* 0x0001620000300800 */
[----:B------:R-:W-:-:S03]  /*19000*/  R2UR UR36, R2 ;  /* 0x00000000022472ca */ /* 0x000fc600000e0000 */
[----:B------:R0:W5:Y:S04]  /*19010*/  LDL.LU R16, [R1+0xbc] ;  /* 0x0000bc0001107983 */ /* 0x0001680000300800 */
        /* <DEDUP_REMOVED lines=23> */
[----:B------:R-:W-:Y:S03]  /*19190*/  QGMMA.64x32x32.F32.E4M3.E4M3 R88, gdesc[UR28], R88, gsb0 ;  /* 0x006000001c5879f3 */ /* 0x000fe60008000858 */
[----:B------:R-:W-:Y:S02]  /*191a0*/  WARPGROUP.DEPBAR.LE gsb0, 0x0 ;  /* 0x00008000000079c5 */ /* 0x000fe40000010000 */
[----:B0-----:R-:W-:Y:S05]  /*191b0*/  @P0 BRA `(.L_x_7635) ;  /* 0x0000000000280947 */ /* 0x001fea0003800000 */
[----:B------:R-:W-:Y:S05]  /*191c0*/  @!P1 BRA `(.L_x_7636) ;  /* 0x0000000000049947 */ /* 0x000fea0003800000 */
[----:B------:R-:W-:Y:S01]  /*191d0*/  BPT.TRAP 0x1 ;  /* 0x000000040000795c */ /* 0x000fe20000300000 */
.L_x_7636:
[----:B------:R-:W-:Y:S01]  /*191e0*/  SHF.L.U32 R12, R236, 0x1f, RZ ;  /* 0x0000001fec0c7819 */ /* 0x000fe200000006ff */
[----:B-----5:R-:W-:-:S04]  /*191f0*/  IMAD R13, R232, 0x8, R16 ;  /* 0x00000008e80d7824 */ /* 0x020fc800078e0210 */
[----:B------:R0:W1:Y:S01]  /*19200*/  SYNCS.PHASECHK.TRANS64.TRYWAIT P0, [R13+URZ+0x2e850], R12 ;  /* 0x02e8500c0d0075a7 */ /* 0x000062000800017f */
[----:B------:R-:W-:Y:S05]  /*19210*/  @!P1 BRA `(.L_x_7637) ;  /* 0x0000000000049947 */ /* 0x000fea0003800000 */
[----:B------:R-:W-:Y:S01]  /*19220*/  BPT.TRAP 0x1 ;  /* 0x000000040000795c */ /* 0x000fe20000300000 */
.L_x_7637:
[----:B-1----:R-:W-:Y:S05]  /*19230*/  @P0 BRA `(.L_x_7635) ;  /* 0x0000000000080947 */ /* 0x002fea0003800000 */
[----:B------:R-:W1:Y:S02]  /*19240*/  SYNCS.PHASECHK.TRANS64.TRYWAIT P0, [R13+URZ+0x2e850], R12 ;  /* 0x02e8500c0d0075a7 */ /* 0x000e64000800017f */
[----:B-1----:R-:W-:Y:S05]  /*19250*/  @!P0 BRA `(.L_x_7638) ;  /* 0x0000013c00dc8947 */ /* 0x002fea0003800000 */
.L_x_7635:
[----:B01---5:R-:W-:Y:S01]  /*19260*/  VIADD R12, R16, 0x400 ;  /* 0x00000400100c7836 */ /* 0x023fe20000000000 */
[----:B------:R-:W-:Y:S05]  /*19270*/  WARPSYNC.ALL ;  /* 0x0000000000007948 */ /* 0x000fea0003800000 */
[----:B------:R-:W-:Y:S01]  /*19280*/  SHF.R.U32.HI R12, RZ, 0x4, R12 ;  /* 0x00000004ff0c7819 */ /* 0x000fe2000001160c */
[----:B------:R-:W-:Y:S01]  /*19290*/  IMAD.MOV.U32 R13, RZ, RZ, -0x3ffffff0 ;  /* 0xc0000010ff0d7424 */ /* 0x000fe200078e00ff */
[----:B------:R-:W-:Y:S01]  /*192a0*/  WARPGROUP.ARRIVE ;  /* 0x00000000000079c5 */ /* 0x000fe20000000000 */
[----:B------:R-:W-:Y:S01]  /*192b0*/  IMAD.MOV.U32 R15, RZ, RZ, -0x3ffffff0 ;  /* 0xc0000010ff0f7424 */ /* 0x000fe200078e00ff */
        /* <DEDUP_REMOVED lines=28> */
[----:B------:R-:W-:Y:S01]  /*19480*/  VIADD R14, R12, 0x100 ;  /* 0x000001000c0e7836 */ /* 0x000fe20000000000 */
[----:B------:R-:W-:Y:S01]  /*19490*/  R2UR UR7, R15 ;  /* 0x000000000f0772ca */ /* 0x000fe200000e0000 */
[C---:B------:R-:W-:Y:S01]  /*194a0*/  FMUL.FTZ R141, R2.reuse, R141 ;  /* 0x0000008d028d7220 */ /* 0x040fe20000410000 */
[C---:B------:R-:W-:Y:S01]  /*194b0*/  FMUL.FTZ R144, R2.reuse, R144 ;  /* 0x0000009002907220 */ /* 0x040fe20000410000 */
[----:B------:R-:W-:Y:S01]  /*194c0*/  FMUL.FTZ R145, R2, R145 ;  /* 0x0000009102917220 */ /* 0x000fe20000410000 */
[----:B------:R-:W-:Y:S01]  /*194d0*/  R2UR UR6, R14 ;  /* 0x000000000e0672ca */ /* 0x000fe200000e0000 */
[----:B------:R-:W-:-:S02]  /*194e0*/  VIADD R14, R12, 0x200 ;  /* 0x000002000c0e7836 */ /* 0x000fc40000000000 */
        /* <DEDUP_REMOVED lines=51> */
[----:B------:R-:W-:Y:S01]  /*19820*/  ULDC UR4, c[0x0][0x988] ;  /* 0x0002620000047ab9 */ /* 0x000fe20000000800 */
[----:B------:R-:W-:-:S02]  /*19830*/  WARPGROUP.DEPBAR.LE gsb0, 0x0 ;  /* 0x00008000000079c5 */ /* 0x000fc40000010000 */
[----:B------:R-:W-:Y:S01]  /*19840*/  WARPGROUP.ARRIVE ;  /* 0x00000000000079c5 */ /* 0x000fe20000000000 */
[----:B------:R-:W2:Y:S04]  /*19850*/  LDL R224, [R1+0x6c] ;  /* 0x00006c0001e07983 */ /* 0x000ea80000100800 */
[----:B------:R-:W3:Y:S01]  /*19860*/  LDL R225, [R1+0x60] ;  /* 0x0000600001e17983 */ /* 0x000ee20000100800 */
[----:B------:R-:W-:Y:S03]  /*19870*/  QGMMA.64x128x32.F32.E4M3.E4M3 R24, R220, gdesc[UR4], R24, gsb0 ;  /* 0x01e00004dc187df3 */ /* 0x000fe60008000818 */
[----:B------:R-:W4:Y:S04]  /*19880*/  LDL R226, [R1+0x7c] ;  /* 0x00007c0001e27983 */ /* 0x000f280000100800 */
[----:B------:R-:W4:Y:S01]  /*19890*/  LDL R227, [R1+0x80] ;  /* 0x0000800001e37983 */ /* 0x000f220000100800 */
[----:B------:R-:W-:Y:S01]  /*198a0*/  R2UR UR6, R14 ;  /* 0x000000000e0672ca */ /* 0x000fe200000e0000 */
[----:B------:R-:W-:Y:S01]  /*198b0*/  FMUL.FTZ R13, R2, R184 ;  /* 0x000000b8020d7220 */ /* 0x000fe20000410000 */
[----:B------:R-:W-:Y:S01]  /*198c0*/  R2UR UR7, R15 ;  /* 0x000000000f0772ca */ /* 0x000fe200000e0000 */
[----:B------:R-:W-:Y:S01]  /*198d0*/  IMAD.MOV.U32 R15, RZ, RZ, -0x3ffffff0 ;  /* 0xc0000010ff0f7424 */ /* 0x000fe200078e00ff */
[----:B------:R-:W-:Y:S01]  /*198e0*/  IADD3 R14, R12, 0x300, RZ ;  /* 0x000003000c0e7810 */ /* 0x000fe20007ffe0ff */
        /* <DEDUP_REMOVED lines=71> */
[----:B------:R-:W-:-:S02]  /*19d60*/  IMAD.MOV.U32 R121, RZ, RZ, -0x3ffffff0 ;  /* 0xc0000010ff797424 */ /* 0x000fc400078e00ff */
[C---:B------:R-:W-:Y:S01]  /*19d70*/  FMUL.FTZ R194, R2.reuse, R197 ;  /* 0x000000c502c27220 */ /* 0x040fe20000410000 */
[----:B------:R-:W-:Y:S01]  /*19d80*/  FMUL.FTZ R197, R2, R120 ;  /* 0x0000007802c57220 */ /* 0x000fe20000410000 */
[----:B------:R-:W-:Y:S01]  /*19d90*/  VIADD R120, R12, 0x500 ;  /* 0x000005000c787836 */ /* 0x000fe20000000000 */
        /* <DEDUP_REMOVED lines=21> */
[----:B------:R-:W-:Y:S01]  /*19ef0*/  IMAD.SHL.U32 R121, R233, 0x80, RZ ;  /* 0x00000080e9797824 */ /* 0x000fe200078e00ff */
[----:B------:R-:W-:Y:S01]  /*19f00*/  R2UR UR6, R120 ;  /* 0x00000000780672ca */ /* 0x000fe200000e0000 */
[----:B------:R-:W-:-:S03]  /*19f10*/  FMUL.FTZ R120, R2, R124 ;  /* 0x0000007c02787220 */ /* 0x000fc60000410000 */
[----:B------:R-:W-:Y:S01]  /*19f20*/  MUFU.TANH R195, R195 ;  /* 0x000000c300c37308 */ /* 0x000fe20000002400 */
[----:B------:R-:W-:-:S05]  /*19f30*/  IMAD R124, R21, -0xe0, R121 ;  /* 0xffffff20157c7824 */ /* 0x000fca00078e0279 */
[----:B--2---:R-:W-:Y:S02]  /*19f40*/  IADD3 R124, R124, 0x1, R224 ;  /* 0x000000017c7c7810 */ /* 0x004fe40007ffe0e0 */
[----:B------:R3:W-:Y:S08]  /*19f50*/  MUFU.TANH R121, R125 ;  /* 0x0000007d00797308 */ /* 0x0007f00000002400 */
[----:B------:R-:W2:Y:S01]  /*19f60*/  MUFU.TANH R120, R120 ;  /* 0x0000007800787308 */ /* 0x000ea20000002400 */
[----:B---3--:R-:W-:-:S04]  /*19f70*/  IMAD.IADD R125, R124, 0x1, -R225 ;  /* 0x000000017c7d7824 */ /* 0x008fc800078e0ae1 */
[----:B----4-:R-:W-:-:S03]  /*19f80*/  IMAD R125, R226, -0x2, R125 ;  /* 0xfffffffee27d7824 */ /* 0x010fc600078e027d */
[----:B------:R3:W-:Y:S01]  /*19f90*/  MUFU.TANH R124, R126 ;  /* 0x0000007e007c7308 */ /* 0x0007e20000002400 */
[----:B------:R-:W-:Y:S02]  /*19fa0*/  IMAD.IADD R125, R227, 0x1, R125 ;  /* 0x00000001e37d7824 */ /* 0x000fe400078e027d */
[----:B------:R-:W4:Y:S03]  /*19fb0*/  S2R R227, SR_TID.X ;  /* 0x0000000000e37919 */ /* 0x000f260000002100 */
[C---:B------:R-:W-:Y:S02]  /*19fc0*/  ISETP.GT.AND P0, PT, R125.reuse, RZ, PT ;  /* 0x000000ff7d00720c */ /* 0x040fe40003f04270 */
[----:B------:R-:W-:Y:S01]  /*19fd0*/  ISETP.GT.AND P2, PT, R125, 0x1, PT ;  /* 0x000000017d00780c */ /* 0x000fe20003f44270 */
[----:B---3--:R-:W-:Y:S01]  /*19fe0*/  FMUL.FTZ R126, R2, R127 ;  /* 0x0000007f027e7220 */ /* 0x008fe20000410000 */
[----:B0-----:R-:W-:Y:S01]  /*19ff0*/  FSEL R127, R13, -INF , P0 ;  /* 0xff8000000d7f7808 */ /* 0x001fe20000000000 */
[----:B------:R-:W-:Y:S01]  /*1a000*/  MUFU.TANH R196, R196 ;  /* 0x000000c400c47308 */ /* 0x000fe20000002400 */
[----:B------:R-:W-:-:S02]  /*1a010*/  ISETP.GT.AND P0, PT, R125, 0x8, PT ;  /* 0x000000087d00780c */ /* 0x000fc40003f04270 */
[----:B-1----:R-:W-:Y:S02]  /*1a020*/  FSEL R14, R14, -INF , P2 ;  /* 0xff8000000e0e7808 */ /* 0x002fe40001000000 */
[----:B------:R-:W-:Y:S02]  /*1a030*/  ISETP.GT.AND P2, PT, R125, 0x9, PT ;  /* 0x000000097d00780c */ /* 0x000fe40003f44270 */
[----:B------:R-:W-:Y:S01]  /*1a040*/  FSEL R185, R185, -INF , P0 ;  /* 0xff800000b9b97808 */ /* 0x000fe20000000000 */
[----:B------:R0:W1:Y:S01]  /*1a050*/  MUFU.TANH R13, R128 ;  /* 0x00000080000d7308 */ /* 0x0000620000002400 */
[C---:B------:R-:W-:Y:S02]  /*1a060*/  ISETP.GT.AND P0, PT, R125.reuse, 0x10, PT ;  /* 0x000000107d00780c */ /* 0x040fe40003f04270 */
[----:B------:R-:W-:Y:S02]  /*1a070*/  FSEL R186, R186, -INF , P2 ;  /* 0xff800000baba7808 */ /* 0x000fe40001000000 */
[----:B------:R-:W-:-:S02]  /*1a080*/  ISETP.GT.AND P2, PT, R125, 0x11, PT ;  /* 0x000000117d00780c */ /* 0x000fc40003f44270 */
[----:B------:R-:W-:Y:S01]  /*1a090*/  FSEL R189, R189, -INF , P0 ;  /* 0xff800000bdbd7808 */ /* 0x000fe20000000000 */
[----:B------:R-:W-:Y:S01]  /*1a0a0*/  MUFU.TANH R170, R170 ;  /* 0x000000aa00aa7308 */ /* 0x000fe20000002400 */
[----:B0-----:R-:W-:Y:S02]  /*1a0b0*/  FMNMX.FTZ R128, R127, R20, !PT ;  /* 0x000000147f807209 */ /* 0x001fe40007810000 */
[----:B------:R-:W-:Y:S02]  /*1a0c0*/  ISETP.GT.AND P0, PT, R125, 0x18, PT ;  /* 0x000000187d00780c */ /* 0x000fe40003f04270 */
[----:B------:R-:W-:Y:S02]  /*1a0d0*/  FMNMX.FTZ R199, R14, R128, !PT ;  /* 0x000000800ec77209 */ /* 0x000fe40007810000 */
[----:B------:R-:W-:Y:S01]  /*1a0e0*/  FSEL R190, R190, -INF , P2 ;  /* 0xff800000bebe7808 */ /* 0x000fe20001000000 */
[----:B------:R0:W3:Y:S01]  /*1a0f0*/  MUFU.TANH R128, R129 ;  /* 0x0000008100807308 */ /* 0x0000e20000002400 */
[----:B------:R-:W-:-:S02]  /*1a100*/  FMNMX.FTZ R199, R185, R199, !PT ;  /* 0x000000c7b9c77209 */ /* 0x000fc40007810000 */
[----:B------:R-:W-:Y:S02]  /*1a110*/  ISETP.GT.AND P2, PT, R125, 0x19, PT ;  /* 0x000000197d00780c */ /* 0x000fe40003f44270 */
[----:B------:R-:W-:Y:S02]  /*1a120*/  FMNMX.FTZ R199, R186, R199, !PT ;  /* 0x000000c7bac77209 */ /* 0x000fe40007810000 */
[----:B------:R-:W-:Y:S01]  /*1a130*/  FSEL R193, R193, -INF , P0 ;  /* 0xff800000c1c17808 */ /* 0x000fe20000000000 */
[----:B------:R-:W-:Y:S01]  /*1a140*/  MUFU.TANH R171, R171 ;  /* 0x000000ab00ab7308 */ /* 0x000fe20000002400 */
[----:B------:R-:W-:Y:S01]  /*1a150*/  FMNMX.FTZ R199, R189, R199, !PT ;  /* 0x000000c7bdc77209 */ /* 0x000fe20007810000 */
[C---:B0-----:R-:W-:Y:S01]  /*1a160*/  FMUL.FTZ R129, R2.reuse, R130 ;  /* 0x0000008202817220 */ /* 0x041fe20000410000 */
[----:B------:R-:W-:Y:S01]  /*1a170*/  ISETP.GT.AND P0, PT, R125, 0x20, PT ;  /* 0x000000207d00780c */ /* 0x000fe20003f04270 */
[----:B------:R-:W-:Y:S01]  /*1a180*/  FMUL.FTZ R130, R2, R131 ;  /* 0x0000008302827220 */ /* 0x000fe20000410000 */
[----:B------:R-:W-:Y:S01]  /*1a190*/  FMNMX.FTZ R199, R190, R199, !PT ;  /* 0x000000c7bec77209 */ /* 0x000fe20007810000 */
[----:B------:R-:W-:Y:S01]  /*1a1a0*/  FMUL.FTZ R131, R2, R132 ;  /* 0x0000008402837220 */ /* 0x000fe20000410000 */
[----:B------:R-:W-:Y:S01]  /*1a1b0*/  FSEL R194, R194, -INF , P2 ;  /* 0xff800000c2c27808 */ /* 0x000fe20001000000 */
[C---:B------:R-:W-:Y:S01]  /*1a1c0*/  FMUL.FTZ R132, R2.reuse, R133 ;  /* 0x0000008502847220 */ /* 0x040fe20000410000 */
[----:B------:R-:W-:Y:S01]  /*1a1d0*/  FMNMX.FTZ R199, R193, R199, !PT ;  /* 0x000000c7c1c77209 */ /* 0x000fe20007810000 */
[----:B------:R-:W-:Y:S01]  /*1a1e0*/  FMUL.FTZ R133, R2, R134 ;  /* 0x0000008602857220 */ /* 0x000fe20000410000 */
[C---:B------:R-:W-:Y:S01]  /*1a1f0*/  ISETP.GT.AND P2, PT, R125.reuse, 0x21, PT ;  /* 0x000000217d00780c */ /* 0x040fe20003f44270 */
[----:B------:R-:W0:Y:S01]  /*1a200*/  MUFU.TANH R131, R131 ;  /* 0x0000008300837308 */ /* 0x000e220000002400 */
[----:B------:R-:W-:Y:S01]  /*1a210*/  FSEL R168, R168, -INF , P0 ;  /* 0xff800000a8a87808 */ /* 0x000fe20000000000 */
[----:B------:R-:W-:Y:S01]  /*1a220*/  FMUL.FTZ R134, R2, R135 ;  /* 0x0000008702867220 */ /* 0x000fe20000410000 */
[----:B------:R-:W-:Y:S01]  /*1a230*/  FMNMX.FTZ R199, R194, R199, !PT ;  /* 0x000000c7c2c77209 */ /* 0x000fe20007810000 */
[----:B------:R-:W-:Y:S01]  /*1a240*/  FMUL.FTZ R135, R2, R88 ;  /* 0x0000005802877220 */ /* 0x000fe20000410000 */
[----:B------:R-:W-:-:S02]  /*1a250*/  ISETP.GT.AND P0, PT, R125, 0x28, PT ;  /* 0x000000287d00780c */ /* 0x000fc40003f04270 */
[----:B------:R-:W-:Y:S01]  /*1a260*/  FSEL R169, R169, -INF , P2 ;  /* 0xff800000a9a97808 */ /* 0x000fe20001000000 */
[----:B------:R-:W4:Y:S01]  /*1a270*/  MUFU.TANH R132, R132 ;  /* 0x0000008400847308 */ /* 0x000f220000002400 */
[----:B------:R-:W-:Y:S02]  /*1a280*/  FMNMX.FTZ R199, R168, R199, !PT ;  /* 0x000000c7a8c77209 */ /* 0x000fe40007810000 */
[----:B------:R-:W-:Y:S02]  /*1a290*/  ISETP.GT.AND P2, PT, R125, 0x29, PT ;  /* 0x000000297d00780c */ /* 0x000fe40003f44270 */
[----:B------:R-:W-:Y:S02]  /*1a2a0*/  FSEL R172, R172, -INF , P0 ;  /* 0xff800000acac7808 */ /* 0x000fe40000000000 */
[----:B------:R-:W-:Y:S01]  /*1a2b0*/  FMNMX.FTZ R199, R169, R199, !PT ;  /* 0x000000c7a9c77209 */ /* 0x000fe20007810000 */
[----:B------:R-:W-:Y:S01]  /*1a2c0*/  MUFU.TANH R174, R174 ;  /* 0x000000ae00ae7308 */ /* 0x000fe20000002400 */
[----:B------:R-:W-:-:S02]  /*1a2d0*/  ISETP.GT.AND P0, PT, R125, 0x30, PT ;  /* 0x000000307d00780c */ /* 0x000fc40003f04270 */
[----:B------:R-:W-:Y:S02]  /*1a2e0*/  FSEL R173, R173, -INF , P2 ;  /* 0xff800000adad7808 */ /* 0x000fe40001000000 */
        /* <DEDUP_REMOVED lines=23> */
[----:B------:R-:W-:Y:S01]  /*1a460*/  FMNMX.FTZ R199, R152, R199, !PT ;  /* 0x000000c798c77209 */ /* 0x000fe20007810000 */
[----:B------:R-:W-:Y:S02]  /*1a470*/  WARPGROUP.DEPBAR.LE gsb0, 0x0 ;  /* 0x00008000000079c5 */ /* 0x000fe40000010000 */
[----:B------:R-:W-:Y:S01]  /*1a480*/  ISETP.GT.AND P2, PT, R125, 0x49, PT ;  /* 0x000000497d00780c */ /* 0x000fe20003f44270 */
[----:B------:R-:W-:Y:S01]  /*1a490*/  WARPGROUP.ARRIVE ;  /* 0x00000000000079c5 */ /* 0x000fe20000000000 */
[----:B------:R-:W-:Y:S02]  /*1a4a0*/  FSEL R156, R156, -INF , P0 ;  /* 0xff8000009c9c7808 */ /* 0x000fe40000000000 */
[----:B------:R-:W-:Y:S01]  /*1a4b0*/  FMNMX.FTZ R199, R153, R199, !PT ;  /* 0x000000c799c77209 */ /* 0x000fe20007810000 */
[----:B------:R-:W-:Y:S01]  /*1a4c0*/  MUFU.TANH R154, R154 ;  /* 0x0000009a009a7308 */ /* 0x000fe20000002400 */
[----:B------:R-:W-:Y:S01]  /*1a4d0*/  ISETP.GT.AND P0, PT, R125, 0x50, PT ;  /* 0x000000507d00780c */ /* 0x000fe20003f04270 */
[----:B------:R-:W-:Y:S01]  /*1a4e0*/  QGMMA.64x128x32.F32.E4M3.E4M3 R24, R204, gdesc[UR4], R24, gsb0 ;  /* 0x01e00004cc187df3 */ /* 0x000fe20008000818 */
[----:B------:R-:W-:-:S02]  /*1a4f0*/  FSEL R157, R157, -INF , P2 ;  /* 0xff8000009d9d7808 */ /* 0x000fc40001000000 */
[----:B------:R-:W-:Y:S02]  /*1a500*/  FMNMX.FTZ R199, R156, R199, !PT ;  /* 0x000000c79cc77209 */ /* 0x000fe40007810000 */
[----:B------:R-:W-:Y:S01]  /*1a510*/  ISETP.GT.AND P2, PT, R125, 0x51, PT ;  /* 0x000000517d00780c */ /* 0x000fe20003f44270 */
[----:B------:R-:W-:Y:S01]  /*1a520*/  MUFU.TANH R155, R155 ;  /* 0x0000009b009b7308 */ /* 0x000fe20000002400 */
[----:B------:R-:W-:Y:S02]  /*1a530*/  FSEL R160, R160, -INF , P0 ;  /* 0xff800000a0a07808 */ /* 0x000fe40000000000 */
[----:B------:R-:W-:Y:S02]  /*1a540*/  FMNMX.FTZ R199, R157, R199, !PT ;  /* 0x000000c79dc77209 */ /* 0x000fe40007810000 */
[----:B------:R-:W-:Y:S02]  /*1a550*/  ISETP.GT.AND P0, PT, R125, 0x58, PT ;  /* 0x000000587d00780c */ /* 0x000fe40003f04270 */
[----:B------:R-:W-:Y:S01]  /*1a560*/  FSEL R161, R161, -INF , P2 ;  /* 0xff800000a1a17808 */ /* 0x000fe20001000000 */
[----:B------:R-:W-:Y:S01]  /*1a570*/  MUFU.TANH R158, R158 ;  /* 0x0000009e009e7308 */ /* 0x000fe20000002400 */
[----:B------:R-:W-:-:S02]  /*1a580*/  FMNMX.FTZ R199, R160, R199, !PT ;  /* 0x000000c7a0c77209 */ /* 0x000fc40007810000 */
[----:B------:R-:W-:Y:S02]  /*1a590*/  ISETP.GT.AND P2, PT, R125, 0x59, PT ;  /* 0x000000597d00780c */ /* 0x000fe40003f44270 */
[----:B------:R-:W-:Y:S02]  /*1a5a0*/  FSEL R164, R164, -INF , P0 ;  /* 0xff800000a4a47808 */ /* 0x000fe40000000000 */
[----:B------:R-:W-:Y:S01]  /*1a5b0*/  FMNMX.FTZ R199, R161, R199, !PT ;  /* 0x000000c7a1c77209 */ /* 0x000fe20007810000 */
[----:B------:R-:W-:Y:S01]  /*1a5c0*/  MUFU.TANH R159, R159 ;  /* 0x0000009f009f7308 */ /* 0x000fe20000002400 */
[----:B------:R-:W-:Y:S02]  /*1a5d0*/  ISETP.GT.AND P0, PT, R125, 0x60, PT ;  /* 0x000000607d00780c */ /* 0x000fe40003f04270 */
[----:B------:R-:W-:Y:S02]  /*1a5e0*/  FSEL R165, R165, -INF , P2 ;  /* 0xff800000a5a57808 */ /* 0x000fe40001000000 */
[----:B------:R-:W-:-:S02]  /*1a5f0*/  FMNMX.FTZ R199, R164, R199, !PT ;  /* 0x000000c7a4c77209 */ /* 0x000fc40007810000 */
        /* <DEDUP_REMOVED lines=38> */
[C---:B------:R-:W-:Y:S02]  /*1a860*/  ISETP.GT.AND P2, PT, R125.reuse, 0x89, PT ;  /* 0x000000897d00780c */ /* 0x040fe40003f44270 */
[----:B--2---:R-:W-:Y:S02]  /*1a870*/  FSEL R120, R120, -INF , P0 ;  /* 0xff80000078787808 */ /* 0x004fe40000000000 */
[----:B------:R-:W-:Y:S01]  /*1a880*/  FMNMX.FTZ R199, R198, R199, !PT ;  /* 0x000000c7c6c77209 */ /* 0x000fe20007810000 */
[----:B------:R-:W-:Y:S01]  /*1a890*/  MUFU.TANH R146, R146 ;  /* 0x0000009200927308 */ /* 0x000fe20000002400 */
[----:B------:R-:W-:Y:S02]  /*1a8a0*/  ISETP.GT.AND P0, PT, R125, 0x90, PT ;  /* 0x000000907d00780c */ /* 0x000fe40003f04270 */
[----:B------:R-:W-:Y:S02]  /*1a8b0*/  FSEL R121, R121, -INF , P2 ;  /* 0xff80000079797808 */ /* 0x000fe40001000000 */
[----:B------:R-:W-:-:S02]  /*1a8c0*/  FMNMX.FTZ R199, R120, R199, !PT ;  /* 0x000000c778c77209 */ /* 0x000fc40007810000 */
[----:B------:R-:W-:Y:S01]  /*1a8d0*/  ISETP.GT.AND P2, PT, R125, 0x91, PT ;  /* 0x000000917d00780c */ /* 0x000fe20003f44270 */
[----:B------:R-:W-:Y:S01]  /*1a8e0*/  MUFU.TANH R147, R147 ;  /* 0x0000009300937308 */ /* 0x000fe20000002400 */
[----:B-1----:R-:W-:Y:S02]  /*1a8f0*/  FSEL R88, R13, -INF , P0 ;  /* 0xff8000000d587808 */ /* 0x002fe40000000000 */
[----:B------:R-:W-:Y:S02]  /*1a900*/  FMNMX.FTZ R199, R121, R199, !PT ;  /* 0x000000c779c77209 */ /* 0x000fe40007810000 */
[----:B------:R-:W-:Y:S02]  /*1a910*/  ISETP.GT.AND P0, PT, R125, 0x98, PT ;  /* 0x000000987d00780c */ /* 0x000fe40003f04270 */
[----:B---3--:R-:W-:Y:S01]  /*1a920*/  FSEL R128, R128, -INF , P2 ;  /* 0xff80000080807808 */ /* 0x008fe20001000000 */
[----:B------:R1:W2:Y:S01]  /*1a930*/  MUFU.TANH R13, R135 ;  /* 0x00000087000d7308 */ /* 0x0002a20000002400 */
[----:B------:R-:W-:-:S02]  /*1a940*/  FMNMX.FTZ R199, R88, R199, !PT ;  /* 0x000000c758c77209 */ /* 0x000fc40007810000 */
[----:B------:R-:W-:Y:S02]  /*1a950*/  ISETP.GT.AND P2, PT, R125, 0x99, PT ;  /* 0x000000997d00780c */ /* 0x000fe40003f44270 */
[----:B0-----:R-:W-:Y:S02]  /*1a960*/  FSEL R131, R131, -INF , P0 ;  /* 0xff80000083837808 */ /* 0x001fe40000000000 */
[----:B------:R-:W-:Y:S01]  /*1a970*/  FMNMX.FTZ R199, R128, R199, !PT ;  /* 0x000000c780c77209 */ /* 0x000fe20007810000 */
[----:B------:R-:W-:Y:S01]  /*1a980*/  MUFU.TANH R150, R150 ;  /* 0x0000009600967308 */ /* 0x000fe20000002400 */
[----:B------:R-:W-:Y:S01]  /*1a990*/  ISETP.GT.AND P0, PT, R125, 0xa0, PT ;  /* 0x000000a07d00780c */ /* 0x000fe20003f04270 */
[----:B-1----:R-:W-:Y:S01]  /*1a9a0*/  FMUL.FTZ R135, R2, R100 ;  /* 0x0000006402877220 */ /* 0x002fe20000410000 */
[----:B----4-:R-:W-:Y:S02]  /*1a9b0*/  FSEL R132, R132, -INF , P2 ;  /* 0xff80000084847808 */ /* 0x010fe40001000000 */
[----:B------:R-:W-:-:S02]  /*1a9c0*/  FMNMX.FTZ R199, R131, R199, !PT ;  /* 0x000000c783c77209 */ /* 0x000fc40007810000 */
[C---:B------:R-:W-:Y:S01]  /*1a9d0*/  ISETP.GT.AND P2, PT, R125.reuse, 0xa1, PT ;  /* 0x000000a17d00780c */ /* 0x040fe20003f44270 */
        /* <DEDUP_REMOVED lines=10> */
[----:B------:R-:W-:Y:S02]  /*1aa80*/  WARPGROUP.DEPBAR.LE gsb0, 0x0 ;  /* 0x00008000000079c5 */ /* 0x000fe40000010000 */
[----:B------:R-:W-:Y:S01]  /*1aa90*/  ISETP.GT.AND P0, PT, R125, 0xb0, PT ;  /* 0x000000b07d00780c */ /* 0x000fe20003f04270 */
[----:B------:R-:W-:Y:S01]  /*1aaa0*/  MUFU.TANH R123, R123 ;  /* 0x0000007b007b7308 */ /* 0x000fe20000002400 */
[----:B------:R-:W-:Y:S01]  /*1aab0*/  FSEL R109, R109, -INF , P2 ;  /* 0xff8000006d6d7808 */ /* 0x000fe20001000000 */
[----:B------:R-:W-:Y:S01]  /*1aac0*/  WARPGROUP.ARRIVE ;  /* 0x00000000000079c5 */ /* 0x000fe20000000000 */
[----:B------:R-:W-:-:S02]  /*1aad0*/  FMNMX.FTZ R199, R108, R199, !PT ;  /* 0x000000c76cc77209 */ /* 0x000fc40007810000 */
[----:B------:R-:W-:Y:S02]  /*1aae0*/  ISETP.GT.AND P2, PT, R125, 0xb1, PT ;  /* 0x000000b17d00780c */ /* 0x000fe40003f44270 */
        /* <DEDUP_REMOVED lines=15> */
[----:B--2---:R-:W-:Y:S01]  /*1abe0*/  FSEL R100, R13, -INF , P0 ;  /* 0xff8000000d647808 */ /* 0x004fe20000000000 */
[----:B------:R-:W-:Y:S01]  /*1abf0*/  MUFU.TANH R133, R133 ;  /* 0x0000008500857308 */ /* 0x000fe20000002400 */
[----:B------:R-:W-:Y:S02]  /*1ac00*/  FMNMX.FTZ R199, R117, R199, !PT ;  /* 0x000000c775c77209 */ /* 0x000fe40007810000 */
[C---:B------:R-:W-:Y:S02]  /*1ac10*/  ISETP.GT.AND P0, PT, R125.reuse, 0xc8, PT ;  /* 0x000000c87d00780c */ /* 0x040fe40003f04270 */
[----:B------:R-:W-:Y:S02]  /*1ac20*/  FMNMX.FTZ R199, R100, R199, !PT ;  /* 0x000000c764c77209 */ /* 0x000fe40007810000 */
[----:B------:R-:W-:Y:S01]  /*1ac30*/  FSEL R92, R92, -INF , P0 ;  /* 0xff8000005c5c7808 */ /* 0x000fe20000000000 */
[----:B------:R0:W1:Y:S01]  /*1ac40*/  MUFU.TANH R13, R135 ;  /* 0x00000087000d7308 */ /* 0x0000620000002400 */
[----:B------:R-:W-:-:S02]  /*1ac50*/  ISETP.GT.AND P0, PT, R125, 0xd0, PT ;  /* 0x000000d07d00780c */ /* 0x000fc40003f04270 */
[----:B------:R-:W-:Y:S02]  /*1ac60*/  LOP3.LUT R208, R227, 0x7f, RZ, 0xc0, !PT ;  /* 0x0000007fe3d07812 */ /* 0x000fe400078ec0ff */
[----:B------:R-:W2:Y:S03]  /*1ac70*/  S2R R227, SR_TID.X ;  /* 0x0000000000e37919 */ /* 0x000ea60000002100 */
[----:B------:R-:W-:Y:S01]  /*1ac80*/  MUFU.TANH R134, R134 ;  /* 0x0000008600867308 */ /* 0x000fe20000002400 */
[----:B0-----:R-:W-:Y:S01]  /*1ac90*/  FSEL R135, R89, -INF , P2 ;  /* 0xff80000059877808 */ /* 0x001fe20001000000 */
[----:B------:R-:W-:Y:S01]  /*1aca0*/  FMUL.FTZ R89, R2, R101 ;  /* 0x0000006502597220 */ /* 0x000fe20000410000 */
[----:B------:R-:W-:Y:S02]  /*1acb0*/  ISETP.GT.AND P2, PT, R125, 0xc9, PT ;  /* 0x000000c97d00780c */ /* 0x000fe40003f44270 */
[----:B------:R-:W-:-:S02]  /*1acc0*/  FMNMX.FTZ R199, R135, R199, !PT ;  /* 0x000000c787c77209 */ /* 0x000fc40007810000 */
[----:B------:R-:W-:Y:S01]  /*1acd0*/  FSEL R93, R93, -INF , P2 ;  /* 0xff8000005d5d7808 */ /* 0x000fe20001000000 */
[----:B------:R-:W0:Y:S01]  /*1ace0*/  MUFU.TANH R89, R89 ;  /* 0x0000005900597308 */ /* 0x000e220000002400 */
        /* <DEDUP_REMOVED lines=8> */
[C---:B------:R-:W-:Y:S01]  /*1ad70*/  ISETP.GT.AND P2, PT, R125.reuse, 0xd9, PT ;  /* 0x000000d97d00780c */ /* 0x040fe20003f44270 */
[----:B------:R-:W-:Y:S01]  /*1ad80*/  VIADD R125, R125, 0x8 ;  /* 0x000000087d7d7836 */ /* 0x000fe20000000000 */
[----:B-1----:R-:W-:Y:S01]  /*1ad90*/  FSEL R110, R13, -INF , P0 ;  /* 0xff8000000d6e7808 */ /* 0x002fe20000000000 */
[----:B------:R-:W1:Y:S01]  /*1ada0*/  MUFU.TANH R106, R106 ;  /* 0x0000006a006a7308 */ /* 0x000e620000002400 */
[----:B------:R-:W-:Y:S02]  /*1adb0*/  FMNMX.FTZ R13, R97, R199, !PT ;  /* 0x000000c7610d7209 */ /* 0x000fe40007810000 */
[----:B0-----:R-:W-:-:S02]  /*1adc0*/  FSEL R199, R89, -INF , P2 ;  /* 0xff80000059c77808 */ /* 0x001fc40001000000 */
[C---:B------:R-:W-:Y:S02]  /*1add0*/  ISETP.GT.AND P2, PT, R125.reuse, RZ, PT ;  /* 0x000000ff7d00720c */ /* 0x040fe40003f44270 */
[----:B------:R-:W-:Y:S01]  /*1ade0*/  ISETP.GT.AND P3, PT, R125, 0x1, PT ;  /* 0x000000017d00780c */ /* 0x000fe20003f64270 */
[----:B------:R-:W0:Y:S01]  /*1adf0*/  MUFU.TANH R107, R107 ;  /* 0x0000006b006b7308 */ /* 0x000e220000002400 */
[----:B------:R-:W-:Y:S02]  /*1ae00*/  FSEL R15, R15, -INF , P2 ;  /* 0xff8000000f0f7808 */ /* 0x000fe40001000000 */
[----:B------:R-:W-:Y:S02]  /*1ae10*/  ISETP.GT.AND P2, PT, R125, 0x8, PT ;  /* 0x000000087d00780c */ /* 0x000fe40003f44270 */
[----:B------:R-:W-:Y:S02]  /*1ae20*/  FSEL R184, R184, -INF , P3 ;  /* 0xff800000b8b87808 */ /* 0x000fe40001800000 */
[----:B------:R-:W-:Y:S01]  /*1ae30*/  FMNMX.FTZ R205, R15, R0, !PT ;  /* 0x000000000fcd7209 */ /* 0x000fe20007810000 */
[----:B------:R-:W3:Y:S01]  /*1ae40*/  MUFU.TANH R111, R111 ;  /* 0x0000006f006f7308 */ /* 0x000ee20000002400 */
[----:B------:R-:W-:-:S02]  /*1ae50*/  ISETP.GT.AND P3, PT, R125, 0x9, PT ;  /* 0x000000097d00780c */ /* 0x000fc40003f64270 */
[----:B------:R-:W-:Y:S02]  /*1ae60*/  FSEL R187, R187, -INF , P2 ;  /* 0xff800000bbbb7808 */ /* 0x000fe40001000000 */
[----:B------:R-:W-:Y:S02]  /*1ae70*/  FMNMX.FTZ R205, R184, R205, !PT ;  /* 0x000000cdb8cd7209 */ /* 0x000fe40007810000 */
[----:B------:R-:W-:Y:S01]  /*1ae80*/  ISETP.GT.AND P2, PT, R125, 0x10, PT ;  /* 0x000000107d00780c */ /* 0x000fe20003f44270 */
[----:B------:R-:W4:Y:S01]  /*1ae90*/  MUFU.TANH R114, R114 ;  /* 0x0000007200727308 */ /* 0x000f220000002400 */
        /* <DEDUP_REMOVED lines=58> */
[----:B------:R-:W-:Y:S02]  /*1b240*/  ISETP.GT.AND P2, PT, R125, 0x50, PT ;  /* 0x000000507d00780c */ /* 0x000fe40003f44270 */
[----:B------:R-:W-:Y:S02]  /*1b250*/  FSEL R159, R159, -INF , P3 ;  /* 0xff8000009f9f7808 */ /* 0x000fe40001800000 */
[----:B------:R-:W-:Y:S02]  /*1b260*/  FMNMX.FTZ R205, R158, R205, !PT ;  /* 0x000000cd9ecd7209 */ /* 0x000fe40007810000 */
        /* <DEDUP_REMOVED lines=18> */
[----:B------:R-:W-:-:S02]  /*1b390*/  FMNMX.FTZ R13, R110, R13, !PT ;  /* 0x0000000d6e0d7209 */ /* 0x000fc40007810000 */
[----:B------:R-:W-:Y:S02]  /*1b3a0*/  ISETP.GT.AND P3, PT, R125, 0x69, PT ;  /* 0x000000697d00780c */ /* 0x000fe40003f64270 */
[----:B------:R-:W-:Y:S02]  /*1b3b0*/  FSEL R142, R142, -INF , P2 ;  /* 0xff8000008e8e7808 */ /* 0x000fe40001000000 */
[----:B------:R-:W-:Y:S02]  /*1b3c0*/  FMNMX.FTZ R205, R139, R205, !PT ;  /* 0x000000cd8bcd7209 */ /* 0x000fe40007810000 */
[----:B------:R-:W-:Y:S02]  /*1b3d0*/  FMNMX.FTZ R89, R199, R13, !PT ;  /* 0x0000000dc7597209 */ /* 0x000fe40007810000 */
[----:B------:R-:W-:Y:S02]  /*1b3e0*/  ISETP.GT.AND P2, PT, R125, 0x70, PT ;  /* 0x000000707d00780c */ /* 0x000fe40003f44270 */
[----:B------:R-:W-:Y:S01]  /*1b3f0*/  FSEL R143, R143, -INF , P3 ;  /* 0xff8000008f8f7808 */ /* 0x000fe20001800000 */
[----:B------:R-:W1:Y:S01]  /*1b400*/  SHFL.BFLY PT, R13, R89, 0x2, 0x1f ;  /* 0x0c401f00590d7f89 */ /* 0x000e6200000e0000 */
[----:B------:R-:W-:-:S02]  /*1b410*/  FMNMX.FTZ R205, R142, R205, !PT ;  /* 0x000000cd8ecd7209 */ /* 0x000fc40007810000 */
[----:B------:R-:W-:Y:S02]  /*1b420*/  ISETP.GT.AND P3, PT, R125, 0x71, PT ;  /* 0x000000717d00780c */ /* 0x000fe40003f64270 */
[----:B------:R-:W-:Y:S02]  /*1b430*/  FSEL R146, R146, -INF , P2 ;  /* 0xff80000092927808 */ /* 0x000fe40001000000 */
[----:B------:R-:W-:Y:S02]  /*1b440*/  FMNMX.FTZ R205, R143, R205, !PT ;  /* 0x000000cd8fcd7209 */ /* 0x000fe40007810000 */
[----:B------:R-:W-:Y:S02]  /*1b450*/  ISETP.GT.AND P2, PT, R125, 0x78, PT ;  /* 0x000000787d00780c */ /* 0x000fe40003f44270 */
[----:B------:R-:W-:Y:S02]  /*1b460*/  FSEL R147, R147, -INF , P3 ;  /* 0xff80000093937808 */ /* 0x000fe40001800000 */
        /* <DEDUP_REMOVED lines=16> */
[----:B-1----:R-:W-:Y:S02]  /*1b570*/  FMNMX.FTZ R13, R89, R13, !PT ;  /* 0x0000000d590d7209 */ /* 0x002fe40007810000 */
        /* <DEDUP_REMOVED lines=16> */
[C---:B------:R-:W-:Y:S02]  /*1b680*/  ISETP.GT.AND P3, PT, R125.reuse, 0xa1, PT ;  /* 0x000000a17d00780c */ /* 0x040fe40003f64270 */
[----:B------:R-:W-:Y:S02]  /*1b690*/  FSEL R106, R106, -INF , P2 ;  /* 0xff8000006a6a7808 */ /* 0x000fe40001000000 */
[----:B------:R-:W-:Y:S02]  /*1b6a0*/  FMNMX.FTZ R205, R134, R205, !PT ;  /* 0x000000cd86cd7209 */ /* 0x000fe40007810000 */
[----:B------:R-:W-:Y:S02]  /*1b6b0*/  ISETP.GT.AND P2, PT, R125, 0xa8, PT ;  /* 0x000000a87d00780c */ /* 0x000fe40003f44270 */
[----:B0-----:R-:W-:Y:S02]  /*1b6c0*/  FSEL R107, R107, -INF , P3 ;  /* 0xff8000006b6b7808 */ /* 0x001fe40001800000 */
[----:B------:R-:W-:-:S02]  /*1b6d0*/  FMNMX.FTZ R205, R106, R205, !PT ;  /* 0x000000cd6acd7209 */ /* 0x000fc40007810000 */
[----:B-1----:R-:W-:Y:S02]  /*1b6e0*/  FMNMX.FTZ R89, R13, R89, !PT ;  /* 0x000000590d597209 */ /* 0x002fe40007810000 */
[----:B------:R-:W-:Y:S02]  /*1b6f0*/  MOV R13, UR4 ;  /* 0x00000004000d7c02 */ /* 0x000fe40008000f00 */
[----:B------:R-:W-:Y:S02]  /*1b700*/  ISETP.GT.AND P3, PT, R125, 0xa9, PT ;  /* 0x000000a97d00780c */ /* 0x000fe40003f64270 */
[----:B------:R-:W-:Y:S01]  /*1b710*/  FSEL R96, R96, -INF , P2 ;  /* 0xff80000060607808 */ /* 0x000fe20001000000 */
[----:B------:R-:W-:-:S01]  /*1b720*/  FFMA.FTZ R204, R89, R13, -8 ;  /* 0xc100000059cc7423 */ /* 0x000fc2000001000d */
[----:B------:R-:W-:Y:S02]  /*1b730*/  FMNMX.FTZ R206, R107, R205, !PT ;  /* 0x000000cd6bce7209 */ /* 0x000fe40007810000 */
[----:B------:R-:W-:-:S02]  /*1b740*/  ISETP.GT.AND P2, PT, R125, 0xb0, PT ;  /* 0x000000b07d00780c */ /* 0x000fc40003f44270 */
[----:B---3--:R-:W-:Y:S02]  /*1b750*/  FSEL R111, R111, -INF , P3 ;  /* 0xff8000006f6f7808 */ /* 0x008fe40001800000 */
[----:B------:R-:W-:Y:S02]  /*1b760*/  FMNMX.FTZ R206, R96, R206, !PT ;  /* 0x000000ce60ce7209 */ /* 0x000fe40007810000 */
[----:B------:R-:W-:Y:S02]  /*1b770*/  FSETP.NEU.FTZ.AND P0, PT, R89, -INF , PT ;  /* 0xff8000005900780b */ /* 0x000fe40003f1d000 */
[----:B------:R-:W-:Y:S02]  /*1b780*/  ISETP.GT.AND P3, PT, R125, 0xb1, PT ;  /* 0x000000b17d00780c */ /* 0x000fe40003f64270 */
[----:B----4-:R-:W-:Y:S02]  /*1b790*/  FSEL R114, R114, -INF , P2 ;  /* 0xff80000072727808 */ /* 0x010fe40001000000 */
[----:B------:R-:W-:-:S02]  /*1b7a0*/  FMNMX.FTZ R206, R111, R206, !PT ;  /* 0x000000ce6fce7209 */ /* 0x000fc40007810000 */
[----:B------:R-:W-:Y:S02]  /*1b7b0*/  FSEL R204, R204, RZ, P0 ;  /* 0x000000ffcccc7208 */ /* 0x000fe40000000000 */
[----:B------:R-:W-:Y:S02]  /*1b7c0*/  ISETP.GT.AND P2, PT, R125, 0xb8, PT ;  /* 0x000000b87d00780c */ /* 0x000fe40003f44270 */
[----:B--2---:R-:W-:Y:S01]  /*1b7d0*/  FSEL R115, R115, -INF , P3 ;  /* 0xff80000073737808 */ /* 0x004fe20001800000 */
[----:B------:R-:W-:-:S01]  /*1b7e0*/  FFMA.FTZ R88, R88, R13, -R204 ;  /* 0x0000000d58587223 */ /* 0x000fc200000108cc */
[----:B------:R-:W-:Y:S01]  /*1b7f0*/  FMNMX.FTZ R206, R114, R206, !PT ;  /* 0x000000ce72ce7209 */ /* 0x000fe20007810000 */
[----:B------:R-:W-:-:S01]  /*1b800*/  FFMA.FTZ R127, R127, R13, -R204 ;  /* 0x0000000d7f7f7223 */ /* 0x000fc200000108cc */
[----:B------:R-:W-:Y:S01]  /*1b810*/  ISETP.GT.AND P3, PT, R125, 0xb9, PT ;  /* 0x000000b97d00780c */ /* 0x000fe20003f64270 */
[----:B------:R0:W-:Y:S01]  /*1b820*/  MUFU.EX2 R205, R88 ;  /* 0x0000005800cd7308 */ /* 0x0001e20000000800 */
[----:B------:R-:W-:Y:S01]  /*1b830*/  FSEL R118, R118, -INF , P2 ;  /* 0xff80000076767808 */ /* 0x000fe20001000000 */
[-CC-:B------:R-:W-:Y:S01]  /*1b840*/  FFMA.FTZ R14, R14, R13.reuse, -R204.reuse ;  /* 0x0000000d0e0e7223 */ /* 0x180fe200000108cc */
[----:B------:R-:W-:Y:S01]  /*1b850*/  FMNMX.FTZ R206, R115, R206, !PT ;  /* 0x000000ce73ce7209 */ /* 0x000fe20007810000 */
[-CC-:B------:R-:W-:Y:S01]  /*1b860*/  FFMA.FTZ R185, R185, R13.reuse, -R204.reuse ;  /* 0x0000000db9b97223 */ /* 0x180fe200000108cc */
[----:B------:R-:W-:Y:S01]  /*1b870*/  ISETP.GT.AND P2, PT, R125, 0xc0, PT ;  /* 0x000000c07d00780c */ /* 0x000fe20003f44270 */
[-CC-:B------:R-:W-:Y:S01]  /*1b880*/  FFMA.FTZ R186, R186, R13.reuse, -R204.reuse ;  /* 0x0000000dbaba7223 */ /* 0x180fe200000108cc */
[----:B------:R-:W-:Y:S01]  /*1b890*/  FMNMX.FTZ R206, R118, R206, !PT ;  /* 0x000000ce76ce7209 */ /* 0x000fe20007810000 */
[----:B------:R-:W-:Y:S01]  /*1b8a0*/  MUFU.EX2 R127, R127 ;  /* 0x0000007f007f7308 */ /* 0x000fe20000000800 */
[----:B0-----:R-:W-:-:S01]  /*1b8b0*/  FFMA.FTZ R88, R131, R13, -R204 ;  /* 0x0000000d83587223 */ /* 0x001fc200000108cc */
[----:B------:R-:W-:Y:S01]  /*1b8c0*/  FSEL R131, R119, -INF , P3 ;  /* 0xff80000077837808 */ /* 0x000fe20001800000 */
[----:B------:R-:W-:-:S01]  /*1b8d0*/  FFMA.FTZ R189, R189, R13, -R204 ;  /* 0x0000000dbdbd7223 */ /* 0x000fc200000108cc */
[----:B------:R-:W-:Y:S01]  /*1b8e0*/  ISETP.GT.AND P3, PT, R125, 0xc1, PT ;  /* 0x000000c17d00780c */ /* 0x000fe20003f64270 */
[----:B------:R-:W-:-:S01]  /*1b8f0*/  FFMA.FTZ R190, R190, R13, -R204 ;  /* 0x0000000dbebe7223 */ /* 0x000fc200000108cc */
[----:B------:R-:W-:Y:S01]  /*1b900*/  FSEL R90, R90, -INF , P2 ;  /* 0xff8000005a5a7808 */ /* 0x000fe20001000000 */
[----:B------:R-:W-:-:S01]  /*1b910*/  FFMA.FTZ R193, R193, R13, -R204 ;  /* 0x0000000dc1c17223 */ /* 0x000fc200000108cc */
[----:B------:R-:W-:Y:S01]  /*1b920*/  FMNMX.FTZ R206, R131, R206, !PT ;  /* 0x000000ce83ce7209 */ /* 0x000fe20007810000 */
[----:B------:R0:W-:Y:S01]  /*1b930*/  MUFU.EX2 R119, R88 ;  /* 0x0000005800777308 */ /* 0x0001e20000000800 */
[----:B------:R-:W-:Y:S01]  /*1b940*/  ISETP.GT.AND P2, PT, R125, 0xc8, PT ;  /* 0x000000c87d00780c */ /* 0x000fe20003f44270 */
[-CC-:B------:R-:W-:Y:S01]  /*1b950*/  FFMA.FTZ R194, R194, R13.reuse, -R204.reuse ;  /* 0x0000000dc2c27223 */ /* 0x180fe200000108cc */
[----:B------:R-:W-:Y:S01]  /*1b960*/  FMNMX.FTZ R206, R90, R206, !PT ;  /* 0x000000ce5ace7209 */ /* 0x000fe20007810000 */
[-CC-:B------:R-:W-:Y:S01]  /*1b970*/  FFMA.FTZ R168, R168, R13.reuse, -R204.reuse ;  /* 0x0000000da8a87223 */ /* 0x180fe200000108cc */
[----:B------:R-:W-:Y:S01]  /*1b980*/  FSEL R94, R94, -INF , P2 ;  /* 0xff8000005e5e7808 */ /* 0x000fe20001000000 */
[-CC-:B------:R-:W-:Y:S01]  /*1b990*/  FFMA.FTZ R169, R169, R13.reuse, -R204.reuse ;  /* 0x0000000da9a97223 */ /* 0x180fe200000108cc */
[----:B------:R-:W-:Y:S01]  /*1b9a0*/  ISETP.GT.AND P2, PT, R125, 0xd0, PT ;  /* 0x000000d07d00780c */ /* 0x000fe20003f44270 */
[----:B------:R-:W-:Y:S01]  /*1b9b0*/  MUFU.EX2 R14, R14 ;  /* 0x0000000e000e7308 */ /* 0x000fe20000000800 */
[----:B0-----:R-:W-:-:S01]  /*1b9c0*/  FFMA.FTZ R88, R132, R13, -R204 ;  /* 0x0000000d84587223 */ /* 0x001fc200000108cc */
[----:B------:R-:W-:Y:S01]  /*1b9d0*/  FSEL R132, R91, -INF , P3 ;  /* 0xff8000005b847808 */ /* 0x000fe20001800000 */
[----:B------:R-:W-:-:S01]  /*1b9e0*/  FFMA.FTZ R172, R172, R13, -R204 ;  /* 0x0000000dacac7223 */ /* 0x000fc200000108cc */
[----:B------:R-:W-:Y:S01]  /*1b9f0*/  ISETP.GT.AND P3, PT, R125, 0xc9, PT ;  /* 0x000000c97d00780c */ /* 0x000fe20003f64270 */
[----:B------:R-:W-:-:S01]  /*1ba00*/  FFMA.FTZ R173, R173, R13, -R204 ;  /* 0x0000000dadad7223 */ /* 0x000fc200000108cc */
[----:B------:R-:W-:Y:S01]  /*1ba10*/  FMNMX.FTZ R206, R132, R206, !PT ;  /* 0x000000ce84ce7209 */ /* 0x000fe20007810000 */
[----:B------:R-:W-:-:S01]  /*1ba20*/  FFMA.FTZ R176, R176, R13, -R204 ;  /* 0x0000000db0b07223 */ /* 0x000fc200000108cc */
[----:B------:R0:W-:Y:S01]  /*1ba30*/  MUFU.EX2 R91, R88 ;  /* 0x00000058005b7308 */ /* 0x0001e20000000800 */
[----:B------:R-:W-:Y:S01]  /*1ba40*/  FSEL R98, R98, -INF , P2 ;  /* 0xff80000062627808 */ /* 0x000fe20001000000 */
[-CC-:B------:R-:W-:Y:S01]  /*1ba50*/  FFMA.FTZ R177, R177, R13.reuse, -R204.reuse ;  /* 0x0000000db1b17223 */ /* 0x180fe200000108cc */
[----:B------:R-:W-:Y:S01]  /*1ba60*/  FMNMX.FTZ R206, R94, R206, !PT ;  /* 0x000000ce5ece7209 */ /* 0x000fe20007810000 */
[-CC-:B------:R-:W-:Y:S01]  /*1ba70*/  FFMA.FTZ R180, R180, R13.reuse, -R204.reuse ;  /* 0x0000000db4b47223 */ /* 0x180fe200000108cc */
[----:B------:R-:W-:Y:S01]  /*1ba80*/  ISETP.GT.AND P2, PT, R125, 0xd8, PT ;  /* 0x000000d87d00780c */ /* 0x000fe20003f44270 */
[-CC-:B------:R-:W-:Y:S01]  /*1ba90*/  FFMA.FTZ R181, R181, R13.reuse, -R204.reuse ;  /* 0x0000000db5b57223 */ /* 0x180fe200000108cc */
[----:B------:R-:W-:-:S01]  /*1baa0*/  FFMA.FTZ R152, R152, R13, -R204 ;  /* 0x0000000d98987223 */ /* 0x000fc200000108cc */
        /* <DEDUP_REMOVED lines=13> */
[----:B------:R-:W-:-:S01]  /*1bb80*/  FFMA.FTZ R164, R164, R13, -R204 ;  /* 0x0000000da4a47223 */ /* 0x000fc200000108cc */
        /* <DEDUP_REMOVED lines=35> */
[----:B0-----:R-:W-:Y:S01]  /*1bdc0*/  FMNMX.FTZ R88, R102, R206, !PT ;  /* 0x000000ce66587209 */ /* 0x001fe20007810000 */
[----:B------:R-:W-:-:S03]  /*1bdd0*/  FFMA.FTZ R206, R93, R13, -R204 ;  /* 0x0000000d5dce7223 */ /* 0x000fc600000108cc */
[----:B------:R-:W-:-:S03]  /*1bde0*/  FMNMX.FTZ R88, R108, R88, !PT ;  /* 0x000000586c587209 */ /* 0x000fc60007810000 */
[----:B------:R-:W-:Y:S02]  /*1bdf0*/  MUFU.EX2 R193, R193 ;  /* 0x000000c100c17308 */ /* 0x000fe40000000800 */
[----:B------:R-:W0:Y:S06]  /*1be00*/  SHFL.BFLY PT, R125, R88, 0x2, 0x1f ;  /* 0x0c401f00587d7f89 */ /* 0x000e2c00000e0000 */
[----:B------:R-:W-:Y:S08]  /*1be10*/  MUFU.EX2 R194, R194 ;  /* 0x000000c200c27308 */ /* 0x000ff00000000800 */
[----:B------:R-:W-:Y:S08]  /*1be20*/  MUFU.EX2 R168, R168 ;  /* 0x000000a800a87308 */ /* 0x000ff00000000800 */
[----:B------:R-:W-:Y:S01]  /*1be30*/  MUFU.EX2 R169, R169 ;  /* 0x000000a900a97308 */ /* 0x000fe20000000800 */
[----:B0-----:R-:W-:Y:S01]  /*1be40*/  FMNMX.FTZ R88, R88, R125, !PT ;  /* 0x0000007d58587209 */ /* 0x001fe20007810000 */
[-CC-:B------:R-:W-:Y:S01]  /*1be50*/  FFMA.FTZ R125, R135, R13.reuse, -R204.reuse ;  /* 0x0000000d877d7223 */ /* 0x180fe200000108cc */
[----:B------:R-:W-:-:S01]  /*1be60*/  FFMA.FTZ R135, R92, R13, -R204 ;  /* 0x0000000d5c877223 */ /* 0x000fc200000108cc */
[----:B------:R-:W-:-:S02]  /*1be70*/  FSEL R92, R89, RZ, P0 ;  /* 0x000000ff595c7208 */ /* 0x000fc40000000000 */
[----:B------:R-:W0:Y:S02]  /*1be80*/  SHFL.BFLY PT, R207, R88, 0x1, 0x1f ;  /* 0x0c201f0058cf7f89 */ /* 0x000e2400000e0000 */
[----:B------:R-:W-:Y:S01]  /*1be90*/  MUFU.EX2 R172, R172 ;  /* 0x000000ac00ac7308 */ /* 0x000fe20000000800 */
[----:B------:R-:W-:-:S04]  /*1bea0*/  FADD.FTZ R92, -R92, R20 ;  /* 0x000000145c5c7221 */ /* 0x000fc80000010100 */
[----:B------:R-:W-:-:S03]  /*1beb0*/  FMUL.FTZ R20, R92, R13 ;  /* 0x0000000d5c147220 */ /* 0x000fc60000410000 */
[----:B------:R-:W-:Y:S08]  /*1bec0*/  MUFU.EX2 R173, R173 ;  /* 0x000000ad00ad7308 */ /* 0x000ff00000000800 */
[----:B------:R-:W1:Y:S01]  /*1bed0*/  MUFU.EX2 R20, R20 ;  /* 0x0000001400147308 */ /* 0x000e620000000800 */
[----:B0-----:R-:W-:-:S07]  /*1bee0*/  FMNMX.FTZ R88, R88, R207, !PT ;  /* 0x000000cf58587209 */ /* 0x001fce0007810000 */
[----:B------:R-:W-:Y:S01]  /*1bef0*/  MUFU.EX2 R176, R176 ;  /* 0x000000b000b07308 */ /* 0x000fe20000000800 */
[C---:B------:R-:W-:Y:S01]  /*1bf00*/  FSETP.NEU.FTZ.AND P0, PT, R88.reuse, -INF , PT ;  /* 0xff8000005800780b */ /* 0x040fe20003f1d000 */
[----:B------:R-:W-:-:S03]  /*1bf10*/  FFMA.FTZ R204, R88, R13, -8 ;  /* 0xc100000058cc7423 */ /* 0x000fc6000001000d */
[----:B------:R-:W-:-:S03]  /*1bf20*/  FSEL R92, R88, RZ, P0 ;  /* 0x000000ff585c7208 */ /* 0x000fc60000000000 */
[----:B------:R-:W-:Y:S01]  /*1bf30*/  MUFU.EX2 R177, R177 ;  /* 0x000000b100b17308 */ /* 0x000fe20000000800 */
[----:B-1----:R-:W-:-:S01]  /*1bf40*/  FFMA.FTZ R235, R20, R235, R127 ;  /* 0x000000eb14eb7223 */ /* 0x002fc2000001007f */
[----:B------:R-:W-:Y:S01]  /*1bf50*/  FSEL R204, R204, RZ, P0 ;  /* 0x000000ffcccc7208 */ /* 0x000fe20000000000 */
[----:B------:R-:W-:-:S02]  /*1bf60*/  FADD.FTZ R92, -R92, R0 ;  /* 0x000000005c5c7221 */ /* 0x000fc40000010100 */
[----:B------:R-:W-:Y:S01]  /*1bf70*/  FADD.FTZ R235, R14, R235 ;  /* 0x000000eb0eeb7221 */ /* 0x000fe20000010000 */
[----:B------:R-:W-:Y:S01]  /*1bf80*/  ISETP.NE.AND P0, PT, R208, RZ, PT ;  /* 0x000000ffd000720c */ /* 0x000fe20003f05270 */
[-CC-:B------:R-:W-:Y:S01]  /*1bf90*/  FFMA.FTZ R15, R15, R13.reuse, -R204.reuse ;  /* 0x0000000d0f0f7223 */ /* 0x180fe200000108cc */
[-C--:B------:R-:W-:Y:S01]  /*1bfa0*/  FMUL.FTZ R92, R92, R13.reuse ;  /* 0x0000000d5c5c7220 */ /* 0x080fe20000410000 */
[----:B------:R-:W-:Y:S01]  /*1bfb0*/  FADD.FTZ R235, R185, R235 ;  /* 0x000000ebb9eb7221 */ /* 0x000fe20000010000 */
[----:B------:R-:W-:-:S01]  /*1bfc0*/  FFMA.FTZ R184, R184, R13, -R204 ;  /* 0x0000000db8b87223 */ /* 0x000fc200000108cc */
[-CC-:B------:R-:W-:Y:S01]  /*1bfd0*/  FFMA.FTZ R207, R142, R13.reuse, -R204.reuse ;  /* 0x0000000d8ecf7223 */ /* 0x180fe200000108cc */
[----:B------:R-:W-:-:S01]  /*1bfe0*/  FFMA.FTZ R187, R187, R13, -R204 ;  /* 0x0000000dbbbb7223 */ /* 0x000fc200000108cc */
[----:B------:R-:W-:Y:S01]  /*1bff0*/  FADD.FTZ R235, R186, R235 ;  /* 0x000000ebbaeb7221 */ /* 0x000fe20000010000 */
[----:B------:R-:W-:Y:S01]  /*1c000*/  MUFU.EX2 R15, R15 ;  /* 0x0000000f000f7308 */ /* 0x000fe20000000800 */
[----:B------:R-:W-:-:S01]  /*1c010*/  FFMA.FTZ R188, R188, R13, -R204 ;  /* 0x0000000dbcbc7223 */ /* 0x000fc200000108cc */
[----:B------:R-:W-:Y:S01]  /*1c020*/  FFMA.FTZ R191, R191, R13, -R204 ;  /* 0x0000000dbfbf7223 */ /* 0x000fe200000108cc */
[----:B------:R-:W-:-:S01]  /*1c030*/  FADD.FTZ R235, R189, R235 ;  /* 0x000000ebbdeb7221 */ /* 0x000fc20000010000 */
[-CC-:B------:R-:W-:Y:S01]  /*1c040*/  FFMA.FTZ R192, R192, R13.reuse, -R204.reuse ;  /* 0x0000000dc0c07223 */ /* 0x180fe200000108cc */
[----:B------:R-:W-:-:S01]  /*1c050*/  FFMA.FTZ R195, R195, R13, -R204 ;  /* 0x0000000dc3c37223 */ /* 0x000fc200000108cc */
[----:B------:R-:W-:Y:S01]  /*1c060*/  FFMA.FTZ R196, R196, R13, -R204 ;  /* 0x0000000dc4c47223 */ /* 0x000fe200000108cc */
[----:B------:R-:W-:-:S01]  /*1c070*/  FADD.FTZ R235, R190, R235 ;  /* 0x000000ebbeeb7221 */ /* 0x000fc20000010000 */
[----:B------:R-:W0:Y:S01]  /*1c080*/  MUFU.EX2 R142, R92 ;  /* 0x0000005c008e7308 */ /* 0x000e220000000800 */
[----:B------:R-:W-:-:S01]  /*1c090*/  FFMA.FTZ R170, R170, R13, -R204 ;  /* 0x0000000daaaa7223 */ /* 0x000fc200000108cc */
[----:B------:R-:W-:Y:S01]  /*1c0a0*/  FFMA.FTZ R171, R171, R13, -R204 ;  /* 0x0000000dabab7223 */ /* 0x000fe200000108cc */
[----:B------:R-:W-:-:S01]  /*1c0b0*/  FADD.FTZ R235, R193, R235 ;  /* 0x000000ebc1eb7221 */ /* 0x000fc20000010000 */
[-CC-:B------:R-:W-:Y:S01]  /*1c0c0*/  FFMA.FTZ R174, R174, R13.reuse, -R204.reuse ;  /* 0x0000000daeae7223 */ /* 0x180fe200000108cc */
[----:B------:R-:W-:-:S01]  /*1c0d0*/  FFMA.FTZ R175, R175, R13, -R204 ;  /* 0x0000000dafaf7223 */ /* 0x000fc200000108cc */
[----:B------:R-:W-:Y:S01]  /*1c0e0*/  FFMA.FTZ R178, R178, R13, -R204 ;  /* 0x0000000db2b27223 */ /* 0x000fe200000108cc */
[----:B------:R-:W-:-:S01]  /*1c0f0*/  FADD.FTZ R235, R194, R235 ;  /* 0x000000ebc2eb7221 */ /* 0x000fc20000010000 */
[----:B------:R-:W1:Y:S01]  /*1c100*/  MUFU.EX2 R184, R184 ;  /* 0x000000b800b87308 */ /* 0x000e620000000800 */
[----:B------:R-:W-:-:S01]  /*1c110*/  FFMA.FTZ R179, R179, R13, -R204 ;  /* 0x0000000db3b37223 */ /* 0x000fc200000108cc */
[----:B------:R-:W-:Y:S01]  /*1c120*/  FFMA.FTZ R182, R182, R13, -R204 ;  /* 0x0000000db6b67223 */ /* 0x000fe200000108cc */
[----:B------:R-:W-:-:S01]  /*1c130*/  FADD.FTZ R235, R168, R235 ;  /* 0x000000eba8eb7221 */ /* 0x000fc20000010000 */
[-CC-:B------:R-:W-:Y:S01]  /*1c140*/  FFMA.FTZ R183, R183, R13.reuse, -R204.reuse ;  /* 0x0000000db7b77223 */ /* 0x180fe200000108cc */
[----:B------:R-:W-:-:S01]  /*1c150*/  FFMA.FTZ R154, R154, R13, -R204 ;  /* 0x0000000d9a9a7223 */ /* 0x000fc200000108cc */
[----:B------:R-:W-:Y:S01]  /*1c160*/  FFMA.FTZ R155, R155, R13, -R204 ;  /* 0x0000000d9b9b7223 */ /* 0x000fe200000108cc */
[----:B------:R-:W-:-:S01]  /*1c170*/  FADD.FTZ R235, R169, R235 ;  /* 0x000000eba9eb7221 */ /* 0x000fc20000010000 */
[----:B------:R-:W2:Y:S01]  /*1c180*/  MUFU.EX2 R187, R187 ;  /* 0x000000bb00bb7308 */ /* 0x000ea20000000800 */
[----:B0-----:R-:W-:-:S01]  /*1c190*/  FFMA.FTZ R234, R142, R234, R15 ;  /* 0x000000ea8eea7223 */ /* 0x001fc2000001000f */
[----:B------:R-:W-:Y:S01]  /*1c1a0*/  FFMA.FTZ R158, R158, R13, -R204 ;  /* 0x0000000d9e9e7223 */ /* 0x000fe200000108cc */
[----:B------:R-:W-:-:S01]  /*1c1b0*/  FADD.FTZ R235, R172, R235 ;  /* 0x000000ebaceb7221 */ /* 0x000fc20000010000 */
[-CC-:B------:R-:W-:Y:S01]  /*1c1c0*/  FFMA.FTZ R159, R159, R13.reuse, -R204.reuse ;  /* 0x0000000d9f9f7223 */ /* 0x180fe200000108cc */
[----:B------:R-:W-:-:S01]  /*1c1d0*/  FFMA.FTZ R162, R162, R13, -R204 ;  /* 0x0000000da2a27223 */ /* 0x000fc200000108cc */
[----:B------:R-:W-:Y:S01]  /*1c1e0*/  FFMA.FTZ R163, R163, R13, -R204 ;  /* 0x0000000da3a37223 */ /* 0x000fe200000108cc */
[----:B------:R-:W-:-:S01]  /*1c1f0*/  FADD.FTZ R235, R173, R235 ;  /* 0x000000ebadeb7221 */ /* 0x000fc20000010000 */
[----:B------:R-:W0:Y:S01]  /*1c200*/  MUFU.EX2 R188, R188 ;  /* 0x000000bc00bc7308 */ /* 0x000e220000000800 */
        /* <DEDUP_REMOVED lines=9> */
[----:B------:R-:W-:-:S02]  /*1c2a0*/  VIADD R92, R12, 0x600 ;  /* 0x000006000c5c7836 */ /* 0x000fc40000000000 */
[----:B------:R-:W-:-:S01]  /*1c2b0*/  FFMA.FTZ R143, R143, R13, -R204 ;  /* 0x0000000d8f8f7223 */ /* 0x000fc200000108cc */
[-CC-:B------:R-:W-:Y:S01]  /*1c2c0*/  FFMA.FTZ R12, R114, R13.reuse, -R204.reuse ;  /* 0x0000000d720c7223 */ /* 0x180fe200000108cc */
[----:B------:R-:W-:-:S01]  /*1c2d0*/  FFMA.FTZ R146, R146, R13, -R204 ;  /* 0x0000000d92927223 */ /* 0x000fc200000108cc */
[----:B------:R-:W-:Y:S01]  /*1c2e0*/  FFMA.FTZ R147, R147, R13, -R204 ;  /* 0x0000000d93937223 */ /* 0x000fe200000108cc */
[----:B------:R-:W-:Y:S01]  /*1c2f0*/  R2UR UR6, R92 ;  /* 0x000000005c0672ca */ /* 0x000fe200000e0000 */
        /* <DEDUP_REMOVED lines=34> */
[----:B------:R-:W-:-:S06]  /*1c520*/  SHF.R.U32.HI R208, RZ, 0x7, R227 ;  /* 0x00000007ffd07819 */ /* 0x000fcc00000116e3 */
        /* <DEDUP_REMOVED lines=62> */
[----:B------:R-:W-:-:S05]  /*1c910*/  IMAD.MOV.U32 R93, RZ, RZ, -0x3ffffff0 ;  /* 0xc0000010ff5d7424 */ /* 0x000fca00078e00ff */
[----:B------:R-:W-:Y:S01]  /*1c920*/  R2UR UR7, R93 ;  /* 0x000000005d0772ca */ /* 0x000fe200000e0000 */
[----:B------:R-:W2:Y:S01]  /*1c930*/  MUFU.EX2 R138, R138 ;  /* 0x0000008a008a7308 */ /* 0x000ea20000000800 */
[----:B0-----:R-:W-:-:S01]  /*1c940*/  FADD.FTZ R234, R166, R234 ;  /* 0x000000eaa6ea7221 */ /* 0x001fc20000010000 */
[----:B------:R-:W-:-:S06]  /*1c950*/  FFMA.FTZ R93, R132, R13, -R204 ;  /* 0x0000000d845d7223 */ /* 0x000fcc00000108cc */
[----:B------:R-:W0:Y:S01]  /*1c960*/  MUFU.EX2 R139, R139 ;  /* 0x0000008b008b7308 */ /* 0x000e220000000800 */
[----:B-1----:R-:W-:-:S03]  /*1c970*/  FADD.FTZ R234, R167, R234 ;  /* 0x000000eaa7ea7221 */ /* 0x002fc60000010000 */
[----:B------:R-:W-:Y:S04]  /*1c980*/  QGMMA.64x128x32.F32.E4M3.E4M3 R24, R200, gdesc[UR4], R24, gsb0 ;  /* 0x01e00004c8187df3 */ /* 0x000fe80008000818 */
        /* <DEDUP_REMOVED lines=37> */
[----:B------:R-:W-:Y:S02]  /*1cbe0*/  WARPGROUP.DEPBAR.LE gsb0, 0x0 ;  /* 0x00008000000079c5 */ /* 0x000fe40000010000 */
[----:B------:R-:W-:-:S04]  /*1cbf0*/  @!P0 IMAD R200, R3, 0x8, R16 ;  /* 0x0000000803c88824 */ /* 0x000fc800078e0210 */
[----:B------:R-:W1:Y:S01]  /*1cc00*/  MUFU.EX2 R133, R133 ;  /* 0x0000008500857308 */ /* 0x000e620000000800 */
[----:B--2---:R-:W-:-:S01]  /*1cc10*/  FADD.FTZ R114, R128, R114 ;  /* 0x0000007280727221 */ /* 0x004fc20000010000 */
[----:B------:R-:W-:-:S03]  /*1cc20*/  @!P0 VIADD R200, R200, 0x2e840 ;  /* 0x0002e840c8c88836 */ /* 0x000fc60000000000 */
[----:B------:R-:W-:Y:S02]  /*1cc30*/  FADD.FTZ R114, R119, R114 ;  /* 0x0000007277727221 */ /* 0x000fe40000010000 */
[----:B------:R-:W-:Y:S01]  /*1cc40*/  @!P0 PRMT R200, RZ, 0x654, R200 ;  /* 0x00000654ffc88816 */ /* 0x000fe200000000c8 */
        /* <DEDUP_REMOVED lines=46> */
[----:B------:R-:W-:-:S05]  /*1cf30*/  IADD3 R114, -R208, 0xb, RZ ;  /* 0x0000000bd0727810 */ /* 0x000fca0007ffe1ff */
[----:B------:R2:W-:Y:S06]  /*1cf40*/  BAR.ARV R114, 0x100 ;  /* 0x000400720000751d */ /* 0x0005ec0000002000 */
[----:B------:R-:W3:Y:S01]  /*1cf50*/  MUFU.EX2 R104, R104 ;  /* 0x0000006800687308 */ /* 0x000ee20000000800 */
[----:B0-----:R-:W-:-:S01]  /*1cf60*/  FADD.FTZ R132, R94, R132 ;  /* 0x000000845e847221 */ /* 0x001fc20000010000 */
[----:B------:R2:W-:Y:S01]  /*1cf70*/  @!P0 SYNCS.ARRIVE.TRANS64.RED.A1T0 RZ, [R200+URZ], RZ ;  /* 0x000000ffc8ff89a7 */ /* 0x0005e2000810043f */
[----:B-1----:R-:W-:-:S05]  /*1cf80*/  FADD.FTZ R118, R206, R118 ;  /* 0x00000076ce767221 */ /* 0x002fca0000010000 */
[----:B------:R-:W0:Y:S08]  /*1cf90*/  MUFU.EX2 R101, R101 ;  /* 0x0000006500657308 */ /* 0x000e300000000800 */
        /* <DEDUP_REMOVED lines=13> */
[----:B---3--:R-:W-:-:S01]  /*1d070*/  FADD.FTZ R132, R102, R132 ;  /* 0x0000008466847221 */ /* 0x008fc20000010000 */
[----:B0-----:R-:W-:-:S03]  /*1d080*/  FADD.FTZ R235, R199, R118 ;  /* 0x00000076c7eb7221 */ /* 0x001fc60000010000 */
[----:B-1----:R-:W-:Y:S01]  /*1d090*/  FADD.FTZ R234, R108, R132 ;  /* 0x000000846cea7221 */ /* 0x002fe20000010000 */
[----:B--2---:R-:W-:Y:S06]  /*1d0a0*/  @!P1 BRA `(.L_x_7639) ;  /* 0x0000000000049947 */ /* 0x004fec0003800000 */
[----:B------:R-:W-:Y:S01]  /*1d0b0*/  BPT.TRAP 0x1 ;  /* 0x000000040000795c */ /* 0x000fe20000300000 */
.L_x_7639:
[----:B------:R-:W2:Y:S04]  /*1d0c0*/  LDL R0, [R1+0x64] ;  /* 0x0000640001007983 */ /* 0x000ea80000100800 */
[----:B------:R-:W3:Y:S01]  /*1d0d0*/  LDL R118, [R1+0x50] ;  /* 0x0000500001767983 */ /* 0x000ee20000100800 */
[----:B------:R-:W-:Y:S02]  /*1d0e0*/  F2FP.SATFINITE.E4M3.F32.PACK_AB_MERGE_C R91, R91, R119, RZ ;  /* 0x000000775b5b723e */ /* 0x000fe400048070ff */
        /* <DEDUP_REMOVED lines=119> */
[----:B--2---:R-:W-:Y:S01]  /*1d860*/  R2UR UR4, R0 ;  /* 0x00000000000472ca */ /* 0x004fe200000e0000 */
[----:B------:R-:W-:Y:S01]  /*1d870*/  IMAD R0, R232, 0x8, R16 ;  /* 0x00000008e8007824 */ /* 0x000fe200078e0210 */
[----:B---3--:R-:W-:-:S03]  /*1d880*/  ISETP.GT.AND P0, PT, R21, R118, PT ;  /* 0x000000761500720c */ /* 0x008fc60003f04270 */
[----:B------:R-:W-:-:S08]  /*1d890*/  VIADD R0, R0, 0x2e860 ;  /* 0x0002e86000007836 */ /* 0x000fd00000000000 */
[----:B------:R-:W-:-:S05]  /*1d8a0*/  IMAD.U32 R114, RZ, RZ, UR4 ;  /* 0x00000004ff727e24 */ /* 0x000fca000f8e00ff */
[----:B------:R-:W-:-:S04]  /*1d8b0*/  PRMT R0, R114, 0x654, R0 ;  /* 0x0000065472007816 */ /* 0x000fc80000000000 */
[----:B------:R0:W-:Y:S01]  /*1d8c0*/  SYNCS.ARRIVE.TRANS64.RED.A1T0 RZ, [R0+URZ], RZ ;  /* 0x000000ff00ff79a7 */ /* 0x0001e2000810043f */
[----:B------:R-:W-:Y:S01]  /*1d8d0*/  IADD3 R21, R21, -0x1, RZ ;  /* 0xffffffff15157810 */ /* 0x000fe20007ffe0ff */
[----:B------:R-:W-:Y:S01]  /*1d8e0*/  IMAD.MOV.U32 R232, RZ, RZ, R3 ;  /* 0x000000ffffe87224 */ /* 0x000fe200078e0003 */
[----:B0-----:R-:W-:-:S04]  /*1d8f0*/  F2FP.SATFINITE.E4M3.F32.PACK_AB_MERGE_C R0, R109, R103, RZ ;  /* 0x000000676d00723e */ /* 0x001fc800048070ff */
[----:B------:R-:W-:Y:S01]  /*1d900*/  F2FP.SATFINITE.E4M3.F32.PACK_AB_MERGE_C R204, R99, R95, R0 ;  /* 0x0000005f63cc723e */ /* 0x000fe20004807000 */
[----:B------:R-:W-:Y:S01]  /*1d910*/  IMAD.MOV.U32 R0, RZ, RZ, R88 ;  /* 0x000000ffff007224 */ /* 0x000fe200078e0058 */
[----:B------:R-:W-:Y:S06]  /*1d920*/  @P0 BRA `(.L_x_7640) ;  /* 0xffffffa000880947 */ /* 0x000fec000383ffff */
[----:B------:R-:W-:-:S07]  /*1d930*/  IMAD.MOV.U32 R136, RZ, RZ, R3 ;  /* 0x000000ffff887224 */ /* 0x000fce00078e0003 */
.L_x_7629:
[----:B------:R-:W-:-:S13]  /*1d940*/  ISETP.GE.AND P0, PT, R21, RZ, PT ;  /* 0x000000ff1500720c */ /* 0x000fda0003f06270 */
[----:B------:R-:W-:Y:S05]  /*1d950*/  @!P0 BRA `(.L_x_7641) ;  /* 0x0000004c00c88947 */ /* 0x000fea0003800000 */
[----:B------:R-:W-:Y:S01]  /*1d960*/  IMAD.MOV.U32 R0, RZ, RZ, R88 ;  /* 0x000000ffff007224 */ /* 0x000fe200078e0058 */
[----:B------:R-:W-:Y:S01]  /*1d970*/  MOV R232, R136 ;  /* 0x0000008800e87202 */ /* 0x000fe20000000f00 */
[----:B------:R-:W-:Y:S02]  /*1d980*/  IMAD.MOV.U32 R20, RZ, RZ, R89 ;  /* 0x000000ffff147224 */ /* 0x000fe400078e0059 */
[----:B------:R-:W-:-:S07]  /*1d990*/  IMAD.MOV.U32 R233, RZ, RZ, R231 ;  /* 0x000000ffffe97224 */ /* 0x000fce00078e00e7 */
.L_x_7652:
        /* <DEDUP_REMOVED lines=9> */
.L_x_7643:
        /* <DEDUP_REMOVED lines=8> */
.L_x_7644:
[----:B------:R-:W-:Y:S04]  /*1dab0*/  BSSY B0, `(.L_x_7642) ;  /* 0x0000004000007945 */ /* 0x000fe80003800000 */
[----:B-1----:R-:W-:Y:S05]  /*1dac0*/  @P2 BRA `(.L_x_7645) ;  /* 0x0000000000082947 */ /* 0x002fea0003800000 */
[----:B------:R-:W1:Y:S02]  /*1dad0*/  SYNCS.PHASECHK.TRANS64.TRYWAIT P2, [R3+URZ+0x2e830], R12 ;  /* 0x02e8300c030075a7 */ /* 0x000e64000804017f */
[----:B-1----:R-:W-:Y:S05]  /*1dae0*/  @!P2 BRA `(.L_x_7646) ;  /* 0x000000f400cca947 */ /* 0x002fea0003800000 */
.L_x_7645:
[----:B------:R-:W-:Y:S05]  /*1daf0*/  BSYNC B0 ;  /* 0x0000000000007941 */ /* 0x000fea0003800000 */
.L_x_7642:
[----:B01----:R-:W2:Y:S01]  /*1db00*/  LDL R12, [R1+0x58] ;  /* 0x00005800010c7983 */ /* 0x003ea20000100800 */
[----:B------:R-:W-:Y:S05]  /*1db10*/  WARPSYNC.ALL ;  /* 0x0000000000007948 */ /* 0x000fea0003800000 */
[----:B------:R-:W0:Y:S01]  /*1db20*/  S2R R3, SR_TID.X ;  /* 0x0000000000037919 */ /* 0x000e220000002100 */
[----:B------:R-:W-:Y:S01]  /*1db30*/  MOV R15, 0x40000040 ;  /* 0x40000040000f7802 */ /* 0x000fe20000000f00 */
[----:B------:R-:W-:Y:S01]  /*1db40*/  IMAD.MOV.U32 R91, RZ, RZ, 0x40000040 ;  /* 0x40000040ff5b7424 */ /* 0x000fe200078e00ff */
[----:B------:R-:W-:Y:S01]  /*1db50*/  R2UR UR40, R4 ;  /* 0x00000000042872ca */ /* 0x000fe200000e0000 */
[----:B------:R-:W-:Y:S01]  /*1db60*/  STL [R1+0xf0], R29 ;  /* 0x0000f01d01007387 */ /* 0x000fe20000100800 */
[----:B------:R-:W-:Y:S01]  /*1db70*/  R2UR UR35, R15 ;  /* 0x000000000f2372ca */ /* 0x000fe200000e0000 */
[----:B------:R-:W-:Y:S01]  /*1db80*/  IMAD.MOV.U32 R13, RZ, RZ, 0x40000040 ;  /* 0x40000040ff0d7424 */ /* 0x000fe200078e00ff */
[----:B------:R-:W-:Y:S01]  /*1db90*/  R2UR UR17, R91 ;  /* 0x000000005b1172ca */ /* 0x000fe200000e0000 */
[----:B------:R-:W-:Y:S01]  /*1dba0*/  STL [R1+0xec], R28 ;  /* 0x0000ec1c01007387 */ /* 0x000fe20000100800 */
[----:B------:R-:W-:Y:S01]  /*1dbb0*/  IMAD.MOV.U32 R89, RZ, RZ, 0x40000040 ;  /* 0x40000040ff597424 */ /* 0x000fe200078e00ff */
[----:B------:R-:W-:Y:S01]  /*1dbc0*/  R2UR UR5, R15 ;  /* 0x000000000f0572ca */ /* 0x000fe200000e0000 */
[----:B------:R-:W-:Y:S01]  /*1dbd0*/  IMAD.MOV.U32 R93, RZ, RZ, 0x40000040 ;  /* 0x40000040ff5d7424 */ /* 0x000fe200078e00ff */
        /* <DEDUP_REMOVED lines=8> */
[C---:B------:R-:W-:Y:S01]  /*1dc60*/  R2UR UR11, R89.reuse ;  /* 0x00000000590b72ca */ /* 0x040fe200000e0000 */
[----:B------:R-:W-:Y:S01]  /*1dc70*/  STL [R1+0xdc], R24 ;  /* 0x0000dc1801007387 */ /* 0x000fe20000100800 */
[----:B------:R-:W-:-:S02]  /*1dc80*/  R2UR UR59, R89 ;  /* 0x00000000593b72ca */ /* 0x000fc400000e0000 */
[----:B------:R-:W-:Y:S01]  /*1dc90*/  R2UR UR29, R15 ;  /* 0x000000000f1d72ca */ /* 0x000fe200000e0000 */
[----:B------:R3:W-:Y:S01]  /*1dca0*/  STL [R1+0xd8], R23 ;  /* 0x0000d81701007387 */ /* 0x0007e20000100800 */
[----:B------:R-:W-:Y:S02]  /*1dcb0*/  R2UR UR13, R89 ;  /* 0x00000000590d72ca */ /* 0x000fe400000e0000 */
[----:B-1----:R-:W-:Y:S01]  /*1dcc0*/  MOV R25, UR43 ;  /* 0x0000002b00197c02 */ /* 0x002fe20008000f00 */
[----:B------:R-:W-:Y:S01]  /*1dcd0*/  STL [R1+0xd4], R22 ;  /* 0x0000d41601007387 */ /* 0x000fe20000100800 */
[----:B0-----:R-:W-:Y:S01]  /*1dce0*/  SHF.R.U32.HI R14, RZ, 0x7, R3 ;  /* 0x00000007ff0e7819 */ /* 0x001fe20000011603 */
[----:B------:R-:W-:Y:S01]  /*1dcf0*/  VIADD R3, R232, 0x1 ;  /* 0x00000001e8037836 */ /* 0x000fe20000000000 */
[----:B------:R-:W-:Y:S01]  /*1dd00*/  UMOV UR43, UR25 ;  /* 0x00000019002b7c82 */ /* 0x000fe20008000000 */
[----:B------:R0:W-:Y:S01]  /*1dd10*/  STL [R1+0xd0], R21 ;  /* 0x0000d01501007387 */ /* 0x0001e20000100800 */
[----:B------:R-:W-:Y:S01]  /*1dd20*/  MOV R95, UR43 ;  /* 0x0000002b005f7c02 */ /* 0x000fe20008000f00 */
[----:B------:R-:W-:Y:S01]  /*1dd30*/  VIADD R92, R14, 0x8 ;  /* 0x000000080e5c7836 */ /* 0x000fe20000000000 */
[C---:B------:R-:W-:Y:S01]  /*1dd40*/  ISETP.NE.AND P2, PT, R3.reuse, 0x2, PT ;  /* 0x000000020300780c */ /* 0x040fe20003f45270 */
[----:B------:R-:W-:Y:S01]  /*1dd50*/  UMOV UR43, UR5 ;  /* 0x00000005002b7c82 */ /* 0x000fe20008000000 */
[----:B---3--:R-:W-:Y:S01]  /*1dd60*/  MOV R23, UR35 ;  /* 0x0000002300177c02 */ /* 0x008fe20008000f00 */
[----:B------:R-:W-:Y:S01]  /*1dd70*/  UMOV UR35, UR17 ;  /* 0x0000001100237c82 */ /* 0x000fe20008000000 */
[----:B------:R-:W-:Y:S01]  /*1dd80*/  SEL R3, R3, RZ, P2 ;  /* 0x000000ff03037207 */ /* 0x000fe20001000000 */
[----:B------:R1:W-:Y:S01]  /*1dd90*/  BAR.SYNC.DEFER_BLOCKING R92, 0x100 ;  /* 0x0004005c0000751d */ /* 0x0003e20000010000 */
[----:B------:R-:W-:-:S02]  /*1dda0*/  R2UR UR17, R5 ;  /* 0x00000000051172ca */ /* 0x000fc400000e0000 */
[C---:B------:R-:W-:Y:S02]  /*1ddb0*/  R2UR UR5, R5.reuse ;  /* 0x00000000050572ca */ /* 0x040fe400000e0000 */
[----:B------:R-:W-:Y:S01]  /*1ddc0*/  MOV R97, UR35 ;  /* 0x0000002300617c02 */ /* 0x000fe20008000f00 */
        /* <DEDUP_REMOVED lines=12> */
[C---:B------:R-:W-:Y:S01]  /*1de90*/  R2UR UR21, R15.reuse ;  /* 0x000000000f1572ca */ /* 0x040fe200000e0000 */
[----:B------:R0:W-:Y:S01]  /*1dea0*/  STL [R1+0xc0], R17 ;  /* 0x0000c01101007387 */ /* 0x0001e20000100800 */
[----:B------:R-:W-:Y:S02]  /*1deb0*/  R2UR UR23, R15 ;  /* 0x000000000f1772ca */ /* 0x000fe400000e0000 */
[----:B------:R-:W-:Y:S01]  /*1dec0*/  R2UR UR27, R89 ;  /* 0x00000000591b72ca */ /* 0x000fe200000e0000 */
[----:B------:R-:W-:Y:S01]  /*1ded0*/  WARPGROUP.ARRIVE ;  /* 0x00000000000079c5 */ /* 0x000fe20000000000 */
[----:B------:R3:W-:Y:S01]  /*1dee0*/  STL [R1+0xbc], R16 ;  /* 0x0000bc1001007387 */ /* 0x0007e20000100800 */
[----:B------:R-:W-:Y:S02]  /*1def0*/  R2UR UR25, R5 ;  /* 0x00000000051972ca */ /* 0x000fe400000e0000 */
[----:B------:R-:W-:Y:S01]  /*1df00*/  R2UR UR47, R15 ;  /* 0x000000000f2f72ca */ /* 0x000fe200000e0000 */
[----:B------:R4:W-:Y:S01]  /*1df10*/  STL [R1+0xb8], R2 ;  /* 0x0000b80201007387 */ /* 0x0009e20000100800 */
[----:B0-----:R-:W-:-:S02]  /*1df20*/  MOV R17, UR39 ;  /* 0x0000002700117c02 */ /* 0x001fc40008000f00 */
[----:B------:R-:W-:Y:S02]  /*1df30*/  R2UR UR39, R93 ;  /* 0x000000005d2772ca */ /* 0x000fe400000e0000 */
[----:B------:R-:W-:Y:S01]  /*1df40*/  R2UR UR55, R15 ;  /* 0x000000000f3772ca */ /* 0x000fe200000e0000 */
[----:B------:R-:W-:Y:S01]  /*1df50*/  IMAD.MOV.U32 R15, RZ, RZ, 0x40000040 ;  /* 0x40000040ff0f7424 */ /* 0x000fe200078e00ff */
[----:B---3--:R-:W-:Y:S02]  /*1df60*/  MOV R16, UR38 ;  /* 0x0000002600107c02 */ /* 0x008fe40008000f00 */
[----:B------:R-:W-:Y:S01]  /*1df70*/  R2UR UR51, R89 ;  /* 0x00000000593372ca */ /* 0x000fe200000e0000 */
[----:B------:R-:W-:Y:S01]  /*1df80*/  IMAD.MOV.U32 R89, RZ, RZ, 0x40000040 ;  /* 0x40000040ff597424 */ /* 0x000fe200078e00ff */
[----:B------:R-:W-:Y:S02]  /*1df90*/  R2UR UR41, R5 ;  /* 0x00000000052972ca */ /* 0x000fe400000e0000 */
[----:B------:R-:W-:-:S02]  /*1dfa0*/  MOV R13, 0x40000040 ;  /* 0x40000040000d7802 */ /* 0x000fc40000000f00 */
[----:B------:R-:W-:Y:S02]  /*1dfb0*/  R2UR UR32, R10 ;  /* 0x000000000a2072ca */ /* 0x000fe400000e0000 */
[----:B------:R-:W-:Y:S01]  /*1dfc0*/  MOV R19, UR39 ;  /* 0x0000002700137c02 */ /* 0x000fe20008000f00 */
[----:B------:R-:W-:Y:S01]  /*1dfd0*/  UMOV UR39, UR31 ;  /* 0x0000001f00277c82 */ /* 0x000fe20008000000 */
[----:B------:R-:W-:Y:S02]  /*1dfe0*/  R2UR UR31, R13 ;  /* 0x000000000d1f72ca */ /* 0x000fe400000e0000 */
[----:B------:R-:W-:Y:S01]  /*1dff0*/  MOV R27, UR39 ;  /* 0x00000027001b7c02 */ /* 0x000fe20008000f00 */
[----:B------:R-:W-:Y:S01]  /*1e000*/  UMOV UR39, UR21 ;  /* 0x0000001500277c82 */ /* 0x000fe20008000000 */
[----:B------:R-:W-:Y:S02]  /*1e010*/  R2UR UR21, R5 ;  /* 0x00000000051572ca */ /* 0x000fe400000e0000 */
[----:B------:R-:W-:-:S02]  /*1e020*/  R2UR UR33, R11 ;  /* 0x000000000b2172ca */ /* 0x000fc400000e0000 */
[C---:B------:R-:W-:Y:S02]  /*1e030*/  R2UR UR56, R10.reuse ;  /* 0x000000000a3872ca */ /* 0x040fe400000e0000 */
[C---:B------:R-:W-:Y:S02]  /*1e040*/  R2UR UR57, R11.reuse ;  /* 0x000000000b3972ca */ /* 0x040fe400000e0000 */
[----:B----4-:R-:W-:Y:S02]  /*1e050*/  MOV R2, UR37 ;  /* 0x0000002500027c02 */ /* 0x010fe40008000f00 */
[----:B------:R-:W-:Y:S02]  /*1e060*/  MOV R236, UR36 ;  /* 0x0000002400ec7c02 */ /* 0x000fe40008000f00 */
        /* <DEDUP_REMOVED lines=22> */
[----:B-1----:R-:W-:Y:S01]  /*1e1d0*/  VIADD R92, R12, 0x4 ;  /* 0x000000040c5c7836 */ /* 0x002fe20000000000 */
[----:B------:R-:W-:Y:S01]  /*1e1e0*/  R2UR UR12, R88 ;  /* 0x00000000580c72ca */ /* 0x000fe200000e0000 */
[----:B------:R-:W-:Y:S01]  /*1e1f0*/  VIADD R90, R12, 0x602 ;  /* 0x000006020c5a7836 */ /* 0x000fe20000000000 */
[----:B------:R-:W-:Y:S01]  /*1e200*/  R2UR UR20, R14 ;  /* 0x000000000e1472ca */ /* 0x000fe200000e0000 */
[C---:B------:R-:W-:Y:S01]  /*1e210*/  VIADD R14, R12.reuse, 0x502 ;  /* 0x000005020c0e7836 */ /* 0x040fe20000000000 */
[----:B------:R-:W-:-:S02]  /*1e220*/  IADD3 R88, R12, 0x302, RZ ;  /* 0x000003020c587810 */ /* 0x000fc40007ffe0ff */
[----:B------:R-:W-:Y:S02]  /*1e230*/  R2UR UR38, R92 ;  /* 0x000000005c2672ca */ /* 0x000fe400000e0000 */
[----:B------:R-:W-:Y:S01]  /*1e240*/  R2UR UR28, R14 ;  /* 0x000000000e1c72ca */ /* 0x000fe200000e0000 */
[----:B------:R-:W-:Y:S01]  /*1e250*/  VIADD R14, R12, 0x204 ;  /* 0x000002040c0e7836 */ /* 0x000fe20000000000 */
[----:B------:R-:W-:Y:S01]  /*1e260*/  R2UR UR24, R88 ;  /* 0x00000000581872ca */ /* 0x000fe200000e0000 */
[----:B------:R-:W-:Y:S01]  /*1e270*/  VIADD R88, R12, 0x104 ;  /* 0x000001040c587836 */ /* 0x000fe20000000000 */
[----:B------:R-:W-:Y:S02]  /*1e280*/  R2UR UR30, R90 ;  /* 0x000000005a1e72ca */ /* 0x000fe400000e0000 */
[----:B------:R-:W-:Y:S02]  /*1e290*/  R2UR UR34, R14 ;  /* 0x000000000e2272ca */ /* 0x000fe400000e0000 */
[----:B------:R-:W-:Y:S01]  /*1e2a0*/  R2UR UR58, R88 ;  /* 0x00000000583a72ca */ /* 0x000fe200000e0000 */
[C---:B------:R-:W-:Y:S01]  /*1e2b0*/  VIADD R88, R12.reuse, 0x304 ;  /* 0x000003040c587836 */ /* 0x040fe20000000000 */
[----:B------:R-:W-:-:S02]  /*1e2c0*/  IADD3 R14, R12, 0x404, RZ ;  /* 0x000004040c0e7810 */ /* 0x000fc40007ffe0ff */
[----:B------:R-:W-:Y:S02]  /*1e2d0*/  MOV R18, UR38 ;  /* 0x0000002600127c02 */ /* 0x000fe40008000f00 */
[----:B------:R-:W-:Y:S01]  /*1e2e0*/  R2UR UR42, R88 ;  /* 0x00000000582a72ca */ /* 0x000fe200000e0000 */
[----:B------:R-:W-:Y:S01]  /*1e2f0*/  VIADD R88, R12, 0x504 ;  /* 0x000005040c587836 */ /* 0x000fe20000000000 */
[----:B------:R-:W-:Y:S01]  /*1e300*/  R2UR UR46, R14 ;  /* 0x000000000e2e72ca */ /* 0x000fe200000e0000 */
[----:B------:R-:W-:Y:S01]  /*1e310*/  UMOV UR38, UR30 ;  /* 0x0000001e00267c82 */ /* 0x000fe20008000000 */
[----:B------:R-:W-:Y:S01]  /*1e320*/  VIADD R14, R12, 0x604 ;  /* 0x000006040c0e7836 */ /* 0x000fe20000000000 */
[----:B------:R-:W-:Y:S01]  /*1e330*/  MOV R22, UR34 ;  /* 0x0000002200167c02 */ /* 0x000fe20008000f00 */
[----:B------:R-:W-:Y:S01]  /*1e340*/  UMOV UR34, UR16 ;  /* 0x0000001000227c82 */ /* 0x000fe20008000000 */
[C---:B------:R-:W-:Y:S02]  /*1e350*/  R2UR UR16, R4.reuse ;  /* 0x00000000041072ca */ /* 0x040fe400000e0000 */
[----:B------:R-:W-:Y:S01]  /*1e360*/  MOV R96, UR34 ;  /* 0x0000002200607c02 */ /* 0x000fe20008000f00 */
[----:B------:R-:W-:Y:S01]  /*1e370*/  UMOV UR34, UR8 ;  /* 0x0000000800227c82 */ /* 0x000fe20008000000 */
[----:B------:R-:W-:-:S02]  /*1e380*/  R2UR UR8, R4 ;  /* 0x00000000040872ca */ /* 0x000fc400000e0000 */
        /* <DEDUP_REMOVED lines=18> */
[----:B------:R-:W-:Y:S01]  /*1e4b0*/  R2UR UR54, R14 ;  /* 0x000000000e3672ca */ /* 0x000fe200000e0000 */
[----:B------:R-:W-:Y:S01]  /*1e4c0*/  VIADD R14, R12, 0x106 ;  /* 0x000001060c0e7836 */ /* 0x000fe20000000000 */
[----:B------:R-:W-:Y:S02]  /*1e4d0*/  WARPGROUP.DEPBAR.LE gsb0, 0x0 ;  /* 0x00008000000079c5 */ /* 0x000fe40000010000 */
[----:B------:R-:W-:-:S06]  /*1e4e0*/  WARPGROUP.ARRIVE ;  /* 0x00000000000079c5 */ /* 0x000fcc0000000000 */
[----:B------:R-:W-:Y:S01]  /*1e4f0*/  QGMMA.64x32x32.F32.E4M3.E4M3 R168, gdesc[UR4], RZ, !UPT, gsb0 ;  /* 0x0060000004a879f3 */ /* 0x000fe2000c0008ff */
[----:B------:R-:W-:Y:S01]  /*1e500*/  R2UR UR6, R88 ;  /* 0x00000000580672ca */ /* 0x000fe200000e0000 */
[----:B------:R-:W-:Y:S01]  /*1e510*/  VIADD R88, R12, 0x206 ;  /* 0x000002060c587836 */ /* 0x000fe20000000000 */
[----:B------:R-:W-:Y:S02]  /*1e520*/  R2UR UR7, R89 ;  /* 0x00000000590772ca */ /* 0x000fe400000e0000 */
[----:B------:R-:W-:Y:S01]  /*1e530*/  MOV R89, 0x40000040 ;  /* 0x4000004000597802 */ /* 0x000fe20000000f00 */
        /* <DEDUP_REMOVED lines=15> */
[C---:B------:R-:W-:Y:S01]  /*1e630*/  VIADD R88, R12.reuse, 0x406 ;  /* 0x000004060c587836 */ /* 0x040fe20000000000 */
[----:B------:R-:W-:Y:S01]  /*1e640*/  R2UR UR15, R89 ;  /* 0x00000000590f72ca */ /* 0x000fe200000e0000 */
[----:B------:R-:W-:Y:S02]  /*1e650*/  VIADD R12, R12, 0x606 ;  /* 0x000006060c0c7836 */ /* 0x000fe40000000000 */
[----:B------:R-:W-:-:S03]  /*1e660*/  IMAD.MOV.U32 R89, RZ, RZ, 0x40000040 ;  /* 0x40000040ff597424 */ /* 0x000fc600078e00ff */
        /* <DEDUP_REMOVED lines=125> */
[----:B------:R0:W5:Y:S04]  /*1ee40*/  LDL.LU R16, [R1+0xbc] ;  /* 0x0000bc0001107983 */ /* 0x0001680000300800 */
[----:B------:R0:W5:Y:S01]  /*1ee50*/  LDL.LU R2, [R1+0xb8] ;  /* 0x0000b80001027983 */ /* 0x0001620000300800 */
[----:B------:R-:W-:-:S02]  /*1ee60*/  WARPGROUP.DEPBAR.LE gsb0, 0x0 ;  /* 0x00008000000079c5 */ /* 0x000fc40000010000 */
        /* <DEDUP_REMOVED lines=23> */
[----:B------:R-:W-:Y:S02]  /*1efe0*/  WARPGROUP.DEPBAR.LE gsb0, 0x0 ;  /* 0x00008000000079c5 */ /* 0x000fe40000010000 */
[----:B0-----:R-:W-:Y:S11]  /*1eff0*/  @P0 BRA `(.L_x_7647) ;  /* 0x0000000000280947 */ /* 0x001ff60003800000 */
[----:B------:R-:W-:Y:S05]  /*1f000*/  @!P1 BRA `(.L_x_7648) ;  /* 0x0000000000049947 */ /* 0x000fea0003800000 */
[----:B------:R-:W-:Y:S01]  /*1f010*/  BPT.TRAP 0x1 ;  /* 0x000000040000795c */ /* 0x000fe20000300000 */
.L_x_7648:
[----:B------:R-:W-:Y:S01]  /*1f020*/  SHF.L.U32 R12, R233, 0x1f, RZ ;  /* 0x0000001fe90c7819 */ /* 0x000fe200000006ff */
[----:B-----5:R-:W-:-:S04]  /*1f030*/  IMAD R13, R232, 0x8, R16 ;  /* 0x00000008e80d7824 */ /* 0x020fc800078e0210 */
[----:B------:R0:W1:Y:S01]  /*1f040*/  SYNCS.PHASECHK.TRANS64.TRYWAIT P0, [R13+URZ+0x2e850], R12 ;  /* 0x02e8500c0d0075a7 */ /* 0x000062000800017f */
[----:B------:R-:W-:Y:S05]  /*1f050*/  @!P1 BRA `(.L_x_7649) ;  /* 0x0000000000049947 */ /* 0x000fea0003800000 */
[----:B------:R-:W-:Y:S01]  /*1f060*/  BPT.TRAP 0x1 ;  /* 0x000000040000795c */ /* 0x000fe20000300000 */
.L_x_7649:
[----:B-1----:R-:W-:Y:S05]  /*1f070*/  @P0 BRA `(.L_x_7647) ;  /* 0x0000000000080947 */ /* 0x002fea0003800000 */
[----:B------:R-:W1:Y:S02]  /*1f080*/  SYNCS.PHASECHK.TRANS64.TRYWAIT P0, [R13+URZ+0x2e850], R12 ;  /* 0x02e8500c0d0075a7 */ /* 0x000e64000800017f */
[----:B-1----:R-:W-:Y:S05]  /*1f090*/  @!P0 BRA `(.L_x_7650) ;  /* 0x000000e000748947 */ /* 0x002fea0003800000 */
.L_x_7647:
        /* <DEDUP_REMOVED lines=33> */
[----:B------:R-:W-:Y:S01]  /*1f2b0*/  QGMMA.64x128x32.F32.E4M3.E4M3 R24, R224, gdesc[UR4], R24, gsb0 ;  /* 0x01e00004e0187df3 */ /* 0x000fe20008000818 */
[----:B------:R-:W-:Y:S01]  /*1f2c0*/  R2UR UR6, R14 ;  /* 0x000000000e0672ca */ /* 0x000fe200000e0000 */
[----:B------:R-:W-:Y:S01]  /*1f2d0*/  VIADD R14, R12, 0x200 ;  /* 0x000002000c0e7836 */ /* 0x000fe20000000000 */
[----:B------:R-:W-:Y:S01]  /*1f2e0*/  R2UR UR7, R15 ;  /* 0x000000000f0772ca */ /* 0x000fe200000e0000 */
[----:B------:R-:W-:Y:S01]  /*1f2f0*/  MUFU.TANH R171, R171 ;  /* 0x000000ab00ab7308 */ /* 0x000fe20000002400 */
        /* <DEDUP_REMOVED lines=88> */
[----:B------:R-:W-:Y:S01]  /*1f880*/  ULDC UR4, c[0x0][0x988] ;  /* 0x0002620000047ab9 */ /* 0x000fe20000000800 */
[----:B------:R-:W0:Y:S06]  /*1f890*/  S2R R233, SR_TID.X ;  /* 0x0000000000e97919 */ /* 0x000e2c0000002100 */
[----:B------:R-:W-:Y:S08]  /*1f8a0*/  MUFU.TANH R183, R183 ;  /* 0x000000b700b77308 */ /* 0x000ff00000002400 */
[----:B------:R-:W-:Y:S08]  /*1f8b0*/  MUFU.TANH R152, R152 ;  /* 0x0000009800987308 */ /* 0x000ff00000002400 */
[----:B------:R-:W-:Y:S08]  /*1f8c0*/  MUFU.TANH R154, R154 ;  /* 0x0000009a009a7308 */ /* 0x000ff00000002400 */
[----:B------:R-:W-:Y:S01]  /*1f8d0*/  MUFU.TANH R153, R153 ;  /* 0x0000009900997308 */ /* 0x000fe20000002400 */
[----:B0-----:R-:W-:-:S04]  /*1f8e0*/  LOP3.LUT R233, R233, 0x7f, RZ, 0xc0, !PT ;  /* 0x0000007fe9e97812 */ /* 0x001fc800078ec0ff */
[----:B------:R-:W-:-:S03]  /*1f8f0*/  ISETP.NE.AND P0, PT, R233, RZ, PT ;  /* 0x000000ffe900720c */ /* 0x000fc60003f05270 */
[----:B------:R-:W-:Y:S01]  /*1f900*/  MUFU.TANH R155, R155 ;  /* 0x0000009b009b7308 */ /* 0x000fe20000002400 */
[----:B------:R-:W0:Y:S07]  /*1f910*/  S2R R233, SR_TID.X ;  /* 0x0000000000e97919 */ /* 0x000e2e0000002100 */
[----:B------:R-:W-:Y:S01]  /*1f920*/  MUFU.TANH R156, R156 ;  /* 0x0000009c009c7308 */ /* 0x000fe20000002400 */
[----:B------:R-:W-:Y:S02]  /*1f930*/  WARPGROUP.DEPBAR.LE gsb0, 0x0 ;  /* 0x00008000000079c5 */ /* 0x000fe40000010000 */
        /* <DEDUP_REMOVED lines=8> */
[----:B------:R-:W-:Y:S01]  /*1f9c0*/  MUFU.TANH R159, R159 ;  /* 0x0000009f009f7308 */ /* 0x000fe20000002400 */
[----:B0-----:R-:W-:-:S07]  /*1f9d0*/  SHF.R.U32.HI R233, RZ, 0x7, R233 ;  /* 0x00000007ffe97819 */ /* 0x001fce00000116e9 */
        /* <DEDUP_REMOVED lines=47> */
[C---:B------:R-:W-:Y:S01]  /*1fcd0*/  FMUL.FTZ R184, R2.reuse, R186 ;  /* 0x000000ba02b87220 */ /* 0x040fe20000410000 */
[----:B------:R-:W-:Y:S01]  /*1fce0*/  R2UR UR7, R15 ;  /* 0x000000000f0772ca */ /* 0x000fe200000e0000 */
        /* <DEDUP_REMOVED lines=45> */
[----:B------:R-:W-:Y:S01]  /*1ffc0*/  MUFU.TANH R131, R131 ;  /* 0x0000008300837308 */ /* 0x000fe20000002400 */
[----:B--2---:R-:W-:-:S04]  /*1ffd0*/  FMNMX.FTZ R13, R195, R13, !PT ;  /* 0x0000000dc30d7209 */ /* 0x004fc80007810000 */
[----:B------:R-:W-:Y:S01]  /*1ffe0*/  FMNMX.FTZ R13, R168, R13, !PT ;  /* 0x0000000da80d7209 */ /* 0x000fe20007810000 */
[----:B------:R-:W-:Y:S02]  /*1fff0*/  WARPGROUP.DEPBAR.LE gsb0, 0x0 ;  /* 0x00008000000079c5 */ /* 0x000fe40000010000 */
[----:B------:R-:W-:Y:S01]  /*20000*/  WARPGROUP.ARRIVE ;  /* 0x00000000000079c5 */ /* 0x000fe20000000000 */
[----:B0-----:R-:W-:Y:S01]  /*20010*/  FMNMX.FTZ R199, R197, R199, !PT ;  /* 0x000000c7c5c77209 */ /* 0x001fe20007810000 */
[----:B------:R-:W0:Y:S01]  /*20020*/  MUFU.TANH R132, R132 ;  /* 0x0000008400847308 */ /* 0x000e220000002400 */
[----:B------:R-:W-:Y:S02]  /*20030*/  FMNMX.FTZ R13, R169, R13, !PT ;  /* 0x0000000da90d7209 */ /* 0x000fe40007810000 */
[----:B------:R-:W-:Y:S01]  /*20040*/  FMNMX.FTZ R199, R170, R199, !PT ;  /* 0x000000c7aac77209 */ /* 0x000fe20007810000 */
[----:B------:R-:W-:Y:S01]  /*20050*/  QGMMA.64x128x32.F32.E4M3.E4M3 R24, R208, gdesc[UR4], R24, gsb0 ;  /* 0x01e00004d0187df3 */ /* 0x000fe20008000818 */
[----:B------:R-:W-:-:S02]  /*20060*/  FMNMX.FTZ R13, R172, R13, !PT ;  /* 0x0000000dac0d7209 */ /* 0x000fc40007810000 */
[----:B------:R-:W-:Y:S01]  /*20070*/  FMNMX.FTZ R199, R171, R199, !PT ;  /* 0x000000c7abc77209 */ /* 0x000fe20007810000 */
[----:B------:R-:W-:Y:S01]  /*20080*/  MUFU.TANH R134, R134 ;  /* 0x0000008600867308 */ /* 0x000fe20000002400 */
[----:B------:R-:W-:Y:S02]  /*20090*/  FMNMX.FTZ R13, R173, R13, !PT ;  /* 0x0000000dad0d7209 */ /* 0x000fe40007810000 */
[----:B------:R-:W-:Y:S02]  /*200a0*/  FMNMX.FTZ R199, R174, R199, !PT ;  /* 0x000000c7aec77209 */ /* 0x000fe40007810000 */
[----:B------:R-:W-:Y:S02]  /*200b0*/  FMNMX.FTZ R13, R176, R13, !PT ;  /* 0x0000000db00d7209 */ /* 0x000fe40007810000 */
[----:B------:R-:W-:Y:S01]  /*200c0*/  FMNMX.FTZ R199, R175, R199, !PT ;  /* 0x000000c7afc77209 */ /* 0x000fe20007810000 */
[----:B------:R-:W1:Y:S01]  /*200d0*/  MUFU.TANH R133, R133 ;  /* 0x0000008500857308 */ /* 0x000e620000002400 */
        /* <DEDUP_REMOVED lines=19> */
[----:B------:R-:W3:Y:S01]  /*20210*/  MUFU.TANH R105, R105 ;  /* 0x0000006900697308 */ /* 0x000ee20000002400 */
[----:B------:R-:W-:Y:S02]  /*20220*/  FMNMX.FTZ R13, R161, R13, !PT ;  /* 0x0000000da10d7209 */ /* 0x000fe40007810000 */
[----:B------:R-:W-:Y:S01]  /*20230*/  FMNMX.FTZ R88, R162, R199, !PT ;  /* 0x000000c7a2587209 */ /* 0x000fe20007810000 */
[----:B------:R-:W-:Y:S01]  /*20240*/  FMUL.FTZ R199, R2, R89 ;  /* 0x0000005902c77220 */ /* 0x000fe20000410000 */
        /* <DEDUP_REMOVED lines=40> */
[----:B0-----:R-:W-:Y:S02]  /*204d0*/  FMNMX.FTZ R13, R132, R13, !PT ;  /* 0x0000000d840d7209 */ /* 0x001fe40007810000 */
[----:B------:R-:W-:Y:S01]  /*204e0*/  FMNMX.FTZ R88, R131, R88, !PT ;  /* 0x0000005883587209 */ /* 0x000fe20007810000 */
[----:B------:R-:W-:Y:S01]  /*204f0*/  MUFU.TANH R115, R115 ;  /* 0x0000007300737308 */ /* 0x000fe20000002400 */
[----:B-1----:R-:W-:Y:S02]  /*20500*/  FMNMX.FTZ R13, R133, R13, !PT ;  /* 0x0000000d850d7209 */ /* 0x002fe40007810000 */
[----:B------:R-:W-:Y:S02]  /*20510*/  FMNMX.FTZ R88, R134, R88, !PT ;  /* 0x0000005886587209 */ /* 0x000fe40007810000 */
[----:B--2---:R-:W-:-:S02]  /*20520*/  FMNMX.FTZ R13, R104, R13, !PT ;  /* 0x0000000d680d7209 */ /* 0x004fc40007810000 */
[----:B------:R-:W-:Y:S01]  /*20530*/  FMNMX.FTZ R88, R135, R88, !PT ;  /* 0x0000005887587209 */ /* 0x000fe20007810000 */
[----:B------:R-:W0:Y:S01]  /*20540*/  MUFU.TANH R116, R116 ;  /* 0x0000007400747308 */ /* 0x000e220000002400 */
[----:B---3--:R-:W-:Y:S02]  /*20550*/  FMNMX.FTZ R13, R105, R13, !PT ;  /* 0x0000000d690d7209 */ /* 0x008fe40007810000 */
[----:B------:R-:W-:Y:S02]  /*20560*/  FMNMX.FTZ R88, R106, R88, !PT ;  /* 0x000000586a587209 */ /* 0x000fe40007810000 */
[----:B----4-:R-:W-:Y:S02]  /*20570*/  FMNMX.FTZ R13, R108, R13, !PT ;  /* 0x0000000d6c0d7209 */ /* 0x010fe40007810000 */
[----:B------:R-:W-:Y:S01]  /*20580*/  FMNMX.FTZ R88, R107, R88, !PT ;  /* 0x000000586b587209 */ /* 0x000fe20007810000 */
[----:B------:R-:W1:Y:S01]  /*20590*/  MUFU.TANH R118, R118 ;  /* 0x0000007600767308 */ /* 0x000e620000002400 */
[----:B------:R-:W-:-:S02]  /*205a0*/  FMNMX.FTZ R13, R109, R13, !PT ;  /* 0x0000000d6d0d7209 */ /* 0x000fc40007810000 */
[----:B------:R-:W-:Y:S02]  /*205b0*/  FMNMX.FTZ R88, R110, R88, !PT ;  /* 0x000000586e587209 */ /* 0x000fe40007810000 */
[----:B------:R-:W-:Y:S02]  /*205c0*/  FMNMX.FTZ R13, R112, R13, !PT ;  /* 0x0000000d700d7209 */ /* 0x000fe40007810000 */
[----:B------:R-:W-:Y:S01]  /*205d0*/  FMNMX.FTZ R88, R111, R88, !PT ;  /* 0x000000586f587209 */ /* 0x000fe20007810000 */
[----:B------:R-:W2:Y:S01]  /*205e0*/  MUFU.TANH R117, R117 ;  /* 0x0000007500757308 */ /* 0x000ea20000002400 */
[----:B------:R-:W-:Y:S01]  /*205f0*/  FMNMX.FTZ R13, R113, R13, !PT ;  /* 0x0000000d710d7209 */ /* 0x000fe20007810000 */
[----:B------:R-:W-:Y:S02]  /*20600*/  WARPGROUP.DEPBAR.LE gsb0, 0x0 ;  /* 0x00008000000079c5 */ /* 0x000fe40000010000 */
[----:B------:R-:W-:Y:S01]  /*20610*/  FMNMX.FTZ R88, R114, R88, !PT ;  /* 0x0000005872587209 */ /* 0x000fe20007810000 */
[----:B------:R-:W-:Y:S01]  /*20620*/  WARPGROUP.ARRIVE ;  /* 0x00000000000079c5 */ /* 0x000fe20000000000 */
[----:B0-----:R-:W-:-:S02]  /*20630*/  FMNMX.FTZ R13, R116, R13, !PT ;  /* 0x0000000d740d7209 */ /* 0x001fc40007810000 */
[----:B------:R-:W0:Y:S01]  /*20640*/  MUFU.TANH R119, R119 ;  /* 0x0000007700777308 */ /* 0x000e220000002400 */
[----:B------:R-:W-:-:S04]  /*20650*/  FMNMX.FTZ R88, R115, R88, !PT ;  /* 0x0000005873587209 */ /* 0x000fc80007810000 */
[----:B-1----:R-:W-:-:S03]  /*20660*/  FMNMX.FTZ R88, R118, R88, !PT ;  /* 0x0000005876587209 */ /* 0x002fc60007810000 */
        /* <DEDUP_REMOVED lines=34> */
[----:B-1----:R-:W-:-:S05]  /*20890*/  FMNMX.FTZ R13, R103, R88, !PT ;  /* 0x00000058670d7209 */ /* 0x002fca0007810000 */
[----:B------:R-:W1:Y:S01]  /*208a0*/  SHFL.BFLY PT, R88, R13, 0x2, 0x1f ;  /* 0x0c401f000d587f89 */ /* 0x000e6200000e0000 */
[----:B0-----:R-:W-:Y:S01]  /*208b0*/  FMNMX.FTZ R209, R209, R89, !PT ;  /* 0x00000059d1d17209 */ /* 0x001fe20007810000 */
[----:B------:R-:W-:-:S04]  /*208c0*/  IMAD.MOV.U32 R89, RZ, RZ, -0x3ffffff0 ;  /* 0xc0000010ff597424 */ /* 0x000fc800078e00ff */
[----:B------:R-:W0:Y:S01]  /*208d0*/  SHFL.BFLY PT, R210, R209, 0x1, 0x1f ;  /* 0x0c201f00d1d27f89 */ /* 0x000e2200000e0000 */
[----:B------:R-:W-:Y:S02]  /*208e0*/  R2UR UR7, R89 ;  /* 0x00000000590772ca */ /* 0x000fe400000e0000 */
[----:B-1----:R-:W-:Y:S01]  /*208f0*/  FMNMX.FTZ R13, R13, R88, !PT ;  /* 0x000000580d0d7209 */ /* 0x002fe20007810000 */
[----:B------:R-:W-:-:S04]  /*20900*/  VIADD R88, R12, 0x500 ;  /* 0x000005000c587836 */ /* 0x000fc80000000000 */
[----:B------:R-:W1:Y:S01]  /*20910*/  SHFL.BFLY PT, R208, R13, 0x1, 0x1f ;  /* 0x0c201f000dd07f89 */ /* 0x000e6200000e0000 */
[----:B------:R-:W-:-:S13]  /*20920*/  R2UR UR6, R88 ;  /* 0x00000000580672ca */ /* 0x000fda00000e0000 */
[----:B------:R-:W-:Y:S01]  /*20930*/  QGMMA.64x128x32.F32.E4M3.E4M3 R24, R204, gdesc[UR4], R24, gsb0 ;  /* 0x01e00004cc187df3 */ /* 0x000fe20008000818 */
[----:B0-----:R-:W-:-:S05]  /*20940*/  FMNMX.FTZ R89, R209, R210, !PT ;  /* 0x000000d2d1597209 */ /* 0x001fca0007810000 */
[----:B------:R-:W-:Y:S01]  /*20950*/  FADD.FTZ R20, -R89, R20 ;  /* 0x0000001459147221 */ /* 0x000fe20000010100 */
[----:B-1----:R-:W-:Y:S01]  /*20960*/  FMNMX.FTZ R88, R13, R208, !PT ;  /* 0x000000d00d587209 */ /* 0x002fe20007810000 */
[----:B------:R-:W-:-:S04]  /*20970*/  IMAD.U32 R13, RZ, RZ, UR4 ;  /* 0x00000004ff0d7e24 */ /* 0x000fc8000f8e00ff */
[----:B------:R-:W-:Y:S01]  /*20980*/  FMUL.FTZ R20, R20, R13 ;  /* 0x0000000d14147220 */ /* 0x000fe20000410000 */
[----:B------:R-:W-:-:S05]  /*20990*/  FADD.FTZ R208, -R88, R0 ;  /* 0x0000000058d07221 */ /* 0x000fca0000010100 */
[----:B------:R-:W-:Y:S01]  /*209a0*/  MUFU.EX2 R20, R20 ;  /* 0x0000001400147308 */ /* 0x000fe20000000800 */
[----:B------:R-:W-:Y:S02]  /*209b0*/  WARPGROUP.DEPBAR.LE gsb0, 0x0 ;  /* 0x00008000000079c5 */ /* 0x000fe40000010000 */
[-C--:B------:R-:W-:Y:S01]  /*209c0*/  FFMA.FTZ R206, R89, R13.reuse, -8 ;  /* 0xc100000059ce7423 */ /* 0x080fe2000001000d */
[-C--:B------:R-:W-:Y:S01]  /*209d0*/  FMUL.FTZ R204, R208, R13.reuse ;  /* 0x0000000dd0cc7220 */ /* 0x080fe20000410000 */
[----:B------:R-:W-:Y:S02]  /*209e0*/  WARPGROUP.ARRIVE ;  /* 0x00000000000079c5 */ /* 0x000fe40000000000 */
[----:B------:R-:W-:-:S01]  /*209f0*/  FFMA.FTZ R14, R14, R13, -R206 ;  /* 0x0000000d0e0e7223 */ /* 0x000fc200000108ce */
[-CC-:B------:R-:W-:Y:S01]  /*20a00*/  FFMA.FTZ R15, R15, R13.reuse, -R206.reuse ;  /* 0x0000000d0f0f7223 */ /* 0x180fe200000108ce */
[----:B------:R-:W-:-:S01]  /*20a10*/  FFMA.FTZ R186, R186, R13, -R206 ;  /* 0x0000000dbaba7223 */ /* 0x000fc200000108ce */
[-CC-:B------:R-:W-:Y:S01]  /*20a20*/  FFMA.FTZ R187, R187, R13.reuse, -R206.reuse ;  /* 0x0000000dbbbb7223 */ /* 0x180fe200000108ce */
[----:B------:R-:W-:-:S01]  /*20a30*/  FFMA.FTZ R190, R190, R13, -R206 ;  /* 0x0000000dbebe7223 */ /* 0x000fc200000108ce */
[-CC-:B------:R-:W-:Y:S01]  /*20a40*/  FFMA.FTZ R191, R191, R13.reuse, -R206.reuse ;  /* 0x0000000dbfbf7223 */ /* 0x180fe200000108ce */
        /* <DEDUP_REMOVED lines=59> */
[----:B------:R-:W4:Y:S01]  /*20e00*/  MUFU.EX2 R194, R194 ;  /* 0x000000c200c27308 */ /* 0x000f220000000800 */
[----:B--2---:R-:W-:-:S01]  /*20e10*/  FADD.FTZ R235, R186, R235 ;  /* 0x000000ebbaeb7221 */ /* 0x004fc20000010000 */
[----:B------:R-:W-:-:S02]  /*20e20*/  VIADD R92, R12, 0x600 ;  /* 0x000006000c5c7836 */ /* 0x000fc40000000000 */
[----:B------:R-:W-:-:S01]  /*20e30*/  FFMA.FTZ R184, R184, R13, -R206 ;  /* 0x0000000db8b87223 */ /* 0x000fc200000108ce */
[----:B------:R-:W-:Y:S01]  /*20e40*/  FFMA.FTZ R185, R185, R13, -R206 ;  /* 0x0000000db9b97223 */ /* 0x000fe200000108ce */
[----:B0-----:R-:W-:-:S01]  /*20e50*/  FADD.FTZ R235, R187, R235 ;  /* 0x000000ebbbeb7221 */ /* 0x001fc20000010000 */
[-CC-:B------:R-:W-:Y:S01]  /*20e60*/  FFMA.FTZ R188, R188, R13.reuse, -R206.reuse ;  /* 0x0000000dbcbc7223 */ /* 0x180fe200000108ce */
[----:B------:R-:W-:-:S01]  /*20e70*/  FFMA.FTZ R189, R189, R13, -R206 ;  /* 0x0000000dbdbd7223 */ /* 0x000fc200000108ce */
[----:B------:R-:W0:Y:S01]  /*20e80*/  MUFU.EX2 R195, R195 ;  /* 0x000000c300c37308 */ /* 0x000e220000000800 */
[----:B-1----:R-:W-:-:S01]  /*20e90*/  FADD.FTZ R235, R190, R235 ;  /* 0x000000ebbeeb7221 */ /* 0x002fc20000010000 */
        /* <DEDUP_REMOVED lines=10> */
[-CC-:B------:R-:W-:Y:S01]  /*20f40*/  FFMA.FTZ R175, R175, R13.reuse, -R206.reuse ;  /* 0x0000000dafaf7223 */ /* 0x180fe200000108ce */
[----:B------:R-:W-:-:S01]  /*20f50*/  FFMA.FTZ R178, R178, R13, -R206 ;  /* 0x0000000db2b27223 */ /* 0x000fc200000108ce */
[-CC-:B------:R-:W-:Y:S01]  /*20f60*/  FFMA.FTZ R179, R179, R13.reuse, -R206.reuse ;  /* 0x0000000db3b37223 */ /* 0x180fe200000108ce */
[----:B------:R-:W-:-:S01]  /*20f70*/  FFMA.FTZ R182, R182, R13, -R206 ;  /* 0x0000000db6b67223 */ /* 0x000fc200000108ce */
[----:B------:R-:W-:Y:S01]  /*20f80*/  MUFU.EX2 R204, R204 ;  /* 0x000000cc00cc7308 */ /* 0x000fe20000000800 */
        /* <DEDUP_REMOVED lines=19> */
[----:B------:R-:W-:Y:S01]  /*210c0*/  R2UR UR6, R92 ;  /* 0x000000005c0672ca */ /* 0x000fe200000e0000 */
        /* <DEDUP_REMOVED lines=25> */
[----:B------:R-:W-:-:S02]  /*21260*/  FFMA.FTZ R91, R91, R13, -R206 ;  /* 0x0000000d5b5b7223 */ /* 0x000fc400000108ce */
        /* <DEDUP_REMOVED lines=82> */
[----:B------:R-:W-:-:S04]  /*21790*/  MOV R93, 0xc0000010 ;  /* 0xc0000010005d7802 */ /* 0x000fc80000000f00 */
[----:B------:R-:W-:Y:S01]  /*217a0*/  R2UR UR7, R93 ;  /* 0x000000005d0772ca */ /* 0x000fe200000e0000 */
[----:B------:R-:W-:-:S01]  /*217b0*/  FFMA.FTZ R93, R94, R13, -R206 ;  /* 0x0000000d5e5d7223 */ /* 0x000fc200000108ce */
[----:B------:R-:W1:Y:S01]  /*217c0*/  MUFU.EX2 R138, R138 ;  /* 0x0000008a008a7308 */ /* 0x000e620000000800 */
[----:B--2---:R-:W-:-:S01]  /*217d0*/  FADD.FTZ R234, R166, R234 ;  /* 0x000000eaa6ea7221 */ /* 0x004fc20000010000 */
[-CC-:B------:R-:W-:Y:S01]  /*217e0*/  FFMA.FTZ R94, R95, R13.reuse, -R206.reuse ;  /* 0x0000000d5f5e7223 */ /* 0x180fe200000108ce */
[----:B------:R-:W-:-:S01]  /*217f0*/  FFMA.FTZ R95, R98, R13, -R206 ;  /* 0x0000000d625f7223 */ /* 0x000fc200000108ce */
[-CC-:B------:R-:W-:Y:S01]  /*21800*/  FFMA.FTZ R98, R99, R13.reuse, -R206.reuse ;  /* 0x0000000d63627223 */ /* 0x180fe200000108ce */
[----:B------:R-:W-:-:S01]  /*21810*/  FFMA.FTZ R99, R102, R13, -R206 ;  /* 0x0000000d66637223 */ /* 0x000fc200000108ce */
[----:B------:R-:W-:Y:S01]  /*21820*/  FFMA.FTZ R102, R103, R13, -R206 ;  /* 0x0000000d67667223 */ /* 0x000fe200000108ce */
[----:B------:R-:W-:Y:S01]  /*21830*/  IADD3 R103, -R233, 0xb, RZ ;  /* 0x0000000be9677810 */ /* 0x000fe20007ffe1ff */
[----:B------:R-:W2:Y:S01]  /*21840*/  MUFU.EX2 R139, R139 ;  /* 0x0000008b008b7308 */ /* 0x000ea20000000800 */
[----:B0-----:R-:W-:-:S02]  /*21850*/  FADD.FTZ R234, R167, R234 ;  /* 0x000000eaa7ea7221 */ /* 0x001fc40000010000 */
[----:B------:R-:W-:Y:S05]  /*21860*/  QGMMA.64x128x32.F32.E4M3.E4M3 R24, R200, gdesc[UR4], R24, gsb0 ;  /* 0x01e00004c8187df3 */ /* 0x000fea0008000818 */
        /* <DEDUP_REMOVED lines=36> */
[----:B------:R-:W-:Y:S02]  /*21ab0*/  WARPGROUP.DEPBAR.LE gsb0, 0x0 ;  /* 0x00008000000079c5 */ /* 0x000fe40000010000 */
[----:B------:R-:W-:-:S04]  /*21ac0*/  @!P0 IMAD R200, R3, 0x8, R16 ;  /* 0x0000000803c88824 */ /* 0x000fc800078e0210 */
[----:B------:R-:W0:Y:S01]  /*21ad0*/  MUFU.EX2 R131, R131 ;  /* 0x0000008300837308 */ /* 0x000e220000000800 */
[----:B-1----:R-:W-:-:S01]  /*21ae0*/  FADD.FTZ R234, R130, R234 ;  /* 0x000000ea82ea7221 */ /* 0x002fc20000010000 */
[----:B------:R-:W-:-:S05]  /*21af0*/  @!P0 VIADD R200, R200, 0x2e840 ;  /* 0x0002e840c8c88836 */ /* 0x000fca0000000000 */
[----:B------:R-:W-:Y:S01]  /*21b00*/  @!P0 PRMT R200, RZ, 0x654, R200 ;  /* 0x00000654ffc88816 */ /* 0x000fe200000000c8 */
[----:B------:R-:W1:Y:S01]  /*21b10*/  MUFU.EX2 R132, R132 ;  /* 0x0000008400847308 */ /* 0x000e620000000800 */
[----:B--2---:R-:W-:-:S01]  /*21b20*/  FADD.FTZ R114, R129, R114 ;  /* 0x0000007281727221 */ /* 0x004fc20000010000 */
[----:B------:R2:W-:Y:S06]  /*21b30*/  BAR.ARV R103, 0x100 ;  /* 0x000400670000751d */ /* 0x0005ec0000002000 */
[----:B------:R-:W3:Y:S01]  /*21b40*/  MUFU.EX2 R134, R134 ;  /* 0x0000008600867308 */ /* 0x000ee20000000800 */
[----:B0-----:R-:W-:-:S01]  /*21b50*/  FADD.FTZ R234, R131, R234 ;  /* 0x000000ea83ea7221 */ /* 0x001fc20000010000 */
[----:B------:R2:W-:Y:S06]  /*21b60*/  @!P0 SYNCS.ARRIVE.TRANS64.RED.A1T0 RZ, [R200+URZ], RZ ;  /* 0x000000ffc8ff89a7 */ /* 0x0005ec000810043f */
        /* <DEDUP_REMOVED lines=67> */
[----:B-1----:R-:W-:-:S01]  /*21fa0*/  FADD.FTZ R118, R99, R118 ;  /* 0x0000007663767221 */ /* 0x002fc20000010000 */
[----:B---3--:R-:W-:-:S03]  /*21fb0*/  FADD.FTZ R235, R101, R114 ;  /* 0x0000007265eb7221 */ /* 0x008fc60000010000 */
[----:B0-----:R-:W-:Y:S01]  /*21fc0*/  FADD.FTZ R234, R102, R118 ;  /* 0x0000007666ea7221 */ /* 0x001fe20000010000 */
[----:B--2---:R-:W-:Y:S06]  /*21fd0*/  @!P1 BRA `(.L_x_7651) ;  /* 0x0000000000049947 */ /* 0x004fec0003800000 */
[----:B------:R-:W-:Y:S01]  /*21fe0*/  BPT.TRAP 0x1 ;  /* 0x000000040000795c */ /* 0x000fe20000300000 */
.L_x_7651:
[----:B------:R-:W2:Y:S01]  /*21ff0*/  LDL R0, [R1+0x64] ;  /* 0x0000640001007983 */ /* 0x000ea20000100800 */
[----:B------:R-:W-:Y:S01]  /*22000*/  ISETP.GT.AND P0, PT, R21, RZ, PT ;  /* 0x000000ff1500720c */ /* 0x000fe20003f04270 */
[----:B------:R-:W-:Y:S01]  /*22010*/  FMUL.FTZ R24, R24, R20 ;  /* 0x0000001418187220 */ /* 0x000fe20000410000 */
        /* <DEDUP_REMOVED lines=123> */
[----:B------:R-:W-:Y:S02]  /*227d0*/  MOV R233, R231 ;  /* 0x000000e700e97202 */ /* 0x000fe40000000f00 */
[----:B--2---:R-:W-:Y:S01]  /*227e0*/  R2UR UR4, R0 ;  /* 0x00000000000472ca */ /* 0x004fe200000e0000 */
[----:B------:R-:W-:Y:S02]  /*227f0*/  IMAD R0, R232, 0x8, R16 ;  /* 0x00000008e8007824 */ /* 0x000fe400078e0210 */
[----:B------:R-:W-:Y:S02]  /*22800*/  IMAD.MOV.U32 R232, RZ, RZ, R3 ;  /* 0x000000ffffe87224 */ /* 0x000fe400078e0003 */
[----:B------:R-:W-:-:S08]  /*22810*/  VIADD R0, R0, 0x2e860 ;  /* 0x0002e86000007836 */ /* 0x000fd00000000000 */
[----:B------:R-:W-:-:S05]  /*22820*/  IMAD.U32 R103, RZ, RZ, UR4 ;  /* 0x00000004ff677e24 */ /* 0x000fca000f8e00ff */
[----:B------:R-:W-:-:S04]  /*22830*/  PRMT R0, R103, 0x654, R0 ;  /* 0x0000065467007816 */ /* 0x000fc80000000000 */
[----:B------:R0:W-:Y:S02]  /*22840*/  SYNCS.ARRIVE.TRANS64.RED.A1T0 RZ, [R0+URZ], RZ ;  /* 0x000000ff00ff79a7 */ /* 0x0001e4000810043f */
[----:B0-----:R-:W-:Y:S01]  /*22850*/  IMAD.MOV.U32 R0, RZ, RZ, R88 ;  /* 0x000000ffff007224 */ /* 0x001fe200078e0058 */
[----:B------:R-:W-:Y:S06]  /*22860*/  @P0 BRA `(.L_x_7652) ;  /* 0xffffffb0004c0947 */ /* 0x000fec000383ffff */
[----:B------:R-:W-:-:S07]  /*22870*/  IMAD.MOV.U32 R136, RZ, RZ, R3 ;  /* 0x000000ffff887224 */ /* 0x000fce00078e0003 */
.L_x_7641:
[----:B------:R-:W-:Y:S05]  /*22880*/  WARPSYNC.ALL ;  /* 0x0000000000007948 */ /* 0x000fea0003800000 */
[----:B------:R-:W-:Y:S06]  /*22890*/  BAR.ARV 0x8, 0x120 ;  /* 0x0204800000007b1d */ /* 0x000fec0000002000 */
[----:B------:R-:W-:Y:S05]  /*228a0*/  @!P1 BRA `(.L_x_7653) ;  /* 0x0000000000049947 */ /* 0x000fea0003800000 */
[----:B------:R-:W-:Y:S01]  /*228b0*/  BPT.TRAP 0x1 ;  /* 0x000000040000795c */ /* 0x000fe20000300000 */
.L_x_7653:
[----:B------:R-:W-:Y:S01]  /*228c0*/  IMAD R11, R136, 0x8, R16 ;  /* 0x00000008880b7824 */ /* 0x000fe200078e0210 */
[----:B------:R-:W-:-:S04]  /*228d0*/  SHF.L.U32 R0, R231, 0x1f, RZ ;  /* 0x0000001fe7007819 */ /* 0x000fc800000006ff */
[----:B------:R0:W1:Y:S01]  /*228e0*/  SYNCS.PHASECHK.TRANS64.TRYWAIT P0, [R11+URZ+0x2e850], R0 ;  /* 0x02e850000b0075a7 */ /* 0x000062000800017f */
[----:B------:R-:W-:Y:S05]  /*228f0*/  @!P1 BRA `(.L_x_7654) ;  /* 0x0000000000049947 */ /* 0x000fea0003800000 */
[----:B------:R-:W-:Y:S01]  /*22900*/  BPT.TRAP 0x1 ;  /* 0x000000040000795c */ /* 0x000fe20000300000 */
.L_x_7654:
[----:B------:R-:W-:-:S05]  /*22910*/  VIADD R16, R16, 0x400 ;  /* 0x0000040010107836 */ /* 0x000fca0000000000 */
[----:B------:R-:W-:-:S04]  /*22920*/  SHF.R.U32.HI R16, RZ, 0x4, R16 ;  /* 0x00000004ff107819 */ /* 0x000fc80000011610 */
[----:B------:R-:W-:-:S04]  /*22930*/  LOP3.LUT R16, R16, 0x3fff, RZ, 0xc0, !PT ;  /* 0x00003fff10107812 */ /* 0x000fc800078ec0ff */
[----:B------:R-:W-:Y:S01]  /*22940*/  LOP3.LUT R3, R16, 0x10000, RZ, 0xfc, !PT ;  /* 0x0001000010037812 */ /* 0x000fe200078efcff */
[----:B-1----:R-:W-:Y:S06]  /*22950*/  @P0 BRA `(.L_x_7655) ;  /* 0x0000000000080947 */ /* 0x002fec0003800000 */
[----:B------:R-:W1:Y:S02]  /*22960*/  SYNCS.PHASECHK.TRANS64.TRYWAIT P0, [R11+URZ+0x2e850], R0 ;  /* 0x02e850000b0075a7 */ /* 0x000e64000800017f */
[----:B-1----:R-:W-:Y:S05]  /*22970*/  @!P0 BRA `(.L_x_7656) ;  /* 0x000000a800508947 */ /* 0x002fea0003800000 */
.L_x_7655:
        /* <DEDUP_REMOVED lines=37> */
[-C--:B----4-:R-:W-:Y:S01]  /*22bd0*/  @P0 IMAD R0, R9, R6.reuse, RZ ;  /* 0x0000000609000224 */ /* 0x090fe200078e02ff */
[----:B------:R-:W-:Y:S01]  /*22be0*/  MOV R9, 0xc0000010 ;  /* 0xc000001000097802 */ /* 0x000fe20000000f00 */
[----:B------:R-:W-:Y:S02]  /*22bf0*/  @P0 IMAD.IADD R5, R5, 0x1, R3 ;  /* 0x0000000105050824 */ /* 0x000fe400078e0203 */
[C---:B------:R-:W-:Y:S02]  /*22c00*/  @P0 IMAD R3, R8.reuse, R7, R0 ;  /* 0x0000000708030224 */ /* 0x040fe400078e0200 */
[----:B------:R-:W-:-:S04]  /*22c10*/  @P0 IMAD.WIDE.U32 R4, R8, R6, R4 ;  /* 0x0000000608040225 */ /* 0x000fc800078e0004 */
[----:B------:R-:W-:Y:S01]  /*22c20*/  VIADD R8, R2, 0x400 ;  /* 0x0000040002087836 */ /* 0x000fe20000000000 */
[----:B------:R-:W-:Y:S01]  /*22c30*/  @P0 LEA R6, P2, R4, UR4, 0x2 ;  /* 0x0000000404060c11 */ /* 0x000fe2000f8410ff */
[----:B------:R-:W-:Y:S02]  /*22c40*/  @P0 IMAD.IADD R3, R5, 0x1, R3 ;  /* 0x0000000105030824 */ /* 0x000fe400078e0203 */
[----:B------:R-:W-:-:S03]  /*22c50*/  IMAD.MOV.U32 R0, RZ, RZ, 0x3f800000 ;  /* 0x3f800000ff007424 */ /* 0x000fc600078e00ff */
        /* <DEDUP_REMOVED lines=25> */
[----:B------:R-:W1:Y:S04]  /*22df0*/  SHFL.BFLY PT, R3, R4, 0x1, 0x1f ;  /* 0x0c201f0004037f89 */ /* 0x000e6800000e0000 */
[----:B------:R-:W3:Y:S01]  /*22e00*/  SHFL.BFLY PT, R2, R5, 0x1, 0x1f ;  /* 0x0c201f0005027f89 */ /* 0x000ee200000e0000 */
[----:B-1----:R-:W-:-:S01]  /*22e10*/  FADD.FTZ R8, R4, R3 ;  /* 0x0000000304087221 */ /* 0x002fc20000010000 */
[----:B---3--:R-:W-:-:S04]  /*22e20*/  FADD.FTZ R10, R5, R2 ;  /* 0x00000002050a7221 */ /* 0x008fc80000010000 */
[C---:B------:R-:W-:Y:S01]  /*22e30*/  FSETP.NE.FTZ.AND P0, PT, R8.reuse, RZ, PT ;  /* 0x000000ff0800720b */ /* 0x040fe20003f15000 */
[----:B------:R-:W-:Y:S01]  /*22e40*/  FMUL.FTZ R12, R8, 0.00390625 ;  /* 0x3b800000080c7820 */ /* 0x000fe20000410000 */
[----:B0-----:R-:W-:Y:S01]  /*22e50*/  FMUL.FTZ R6, R10, 0.00390625 ;  /* 0x3b8000000a067820 */ /* 0x001fe20000410000 */
        /* <DEDUP_REMOVED lines=25> */
.L_x_7657:
        /* <DEDUP_REMOVED lines=67> */
[----:B--2---:R-:W-:Y:S02]  /*23420*/  R2UR UR4, R0 ;  /* 0x00000000000472ca */ /* 0x004fe400000e0000 */
[----:B------:R-:W-:Y:S01]  /*23430*/  IADD3 R0, R11, 0x2e860, RZ ;  /* 0x0002e8600b007810 */ /* 0x000fe20007ffe0ff */
        /* <DEDUP_REMOVED lines=12> */
.L_x_7579:
[----:B------:R-:W-:Y:S05]  /*23500*/  WARPSYNC.ALL ;  /* 0x0000000000007948 */ /* 0x000fea0003800000 */
[----:B------:R-:W1:Y:S08]  /*23510*/  S2UR UR5, SR_CgaCtaId ;  /* 0x00000000000579c3 */ /* 0x000e700000008800 */
[----:B------:R-:W-:Y:S06]  /*23520*/  BAR.SYNC.DEFER_BLOCKING 0x5, 0x180 ;  /* 0x0146000000007b1d */ /* 0x000fec0000010000 */
[----:B------:R-:W-:Y:S01]  /*23530*/  UMOV UR4, 0x400 ;  /* 0x0000040000047882 */ /* 0x000fe20000000000 */
[----:B------:R-:W-:Y:S01]  /*23540*/  BSSY B0, `(.L_x_7658) ;  /* 0x0000262000007945 */ /* 0x000fe20003800000 */
[----:B-1----:R-:W-:Y:S01]  /*23550*/  IMAD.U32 R0, RZ, RZ, UR5 ;  /* 0x00000005ff007e24 */ /* 0x002fe2000f8e00ff */
[----:B------:R-:W-:-:S04]  /*23560*/  ULEA UR4, UR5, UR4, 0x18 ;  /* 0x0000000405047291 */ /* 0x000fc8000f8ec03f */
[----:B------:R1:W-:Y:S02]  /*23570*/  STL [R1+0x64], R0 ;  /* 0x0000640001007387 */ /* 0x0003e40000100800 */
[----:B------:R-:W-:-:S05]  /*23580*/  IMAD.U32 R16, RZ, RZ, UR4 ;  /* 0x00000004ff107e24 */ /* 0x000fca000f8e00ff */
[----:B------:R1:W2:Y:S01]  /*23590*/  LDS.128 R232, [R16+0x2e8d0] ;  /* 0x02e8d00010e87984 */ /* 0x0002a20000000c00 */
[----:B------:R-:W-:Y:S06]  /*235a0*/  BAR.ARV 0x4, 0x180 ;  /* 0x0106000000007b1d */ /* 0x000fec0000002000 */
[----:B------:R-:W-:Y:S05]  /*235b0*/  @P1 BRA `(.L_x_7659) ;  /* 0x0000001800c41947 */ /* 0x000fea0003800000 */
[----:B------:R-:W1:Y:S01]  /*235c0*/  S2R R58, SR_TID.X ;  /* 0x00000000003a7919 */ /* 0x000e620000002100 */
[----:B------:R-:W-:Y:S01]  /*235d0*/  ULDC.64 UR4, c[0x4][0xa8] ;  /* 0x01002a0000047ab9 */ /* 0x000fe20000000a00 */
[----:B------:R-:W3:Y:S01]  /*235e0*/  LDL R54, [R1+0xb0] ;  /* 0x0000b00001367983 */ /* 0x000ee20000100800 */
[----:B-1----:R-:W-:-:S05]  /*235f0*/  IMAD.SHL.U32 R0, R58, 0x4, RZ ;  /* 0x000000043a007824 */ /* 0x002fca00078e00ff */
[----:B------:R-:W-:-:S04]  /*23600*/  LOP3.LUT R0, R0, 0xc, RZ, 0xc0, !PT ;  /* 0x0000000c00007812 */ /* 0x000fc800078ec0ff */
[----:B------:R-:W-:-:S05]  /*23610*/  IADD3 R2, P0, R0, UR4, RZ ;  /* 0x0000000400027c10 */ /* 0x000fca000ff1e0ff */
[----:B0-----:R-:W-:-:S05]  /*23620*/  IMAD.X R3, RZ, RZ, UR5, P0 ;  /* 0x00000005ff037e24 */ /* 0x001fca00080e06ff */
[----:B------:R0:W4:Y:S01]  /*23630*/  LDG.E.CONSTANT R0, desc[UR60][R2.64] ;  /* 0x0000003c02007981 */ /* 0x000122000c1e9900 */
[----:B------:R-:W-:Y:S01]  /*23640*/  F2FP.BF16.F32.PACK_AB R68, R61, R68 ;  /* 0x000000443d44723e */ /* 0x000fe200000010ff */
[----:B------:R-:W-:Y:S01]  /*23650*/  UMOV UR4, 0xffffffff ;  /* 0xffffffff00047882 */ /* 0x000fe20000000000 */
[----:B------:R-:W-:Y:S01]  /*23660*/  F2FP.BF16.F32.PACK_AB R50, R53, R60 ;  /* 0x0000003c3532723e */ /* 0x000fe200000010ff */
[----:B------:R-:W1:Y:S01]  /*23670*/  S2R R63, SR_SWINHI ;  /* 0x00000000003f7919 */ /* 0x000e620000002f00 */
        /* <DEDUP_REMOVED lines=17> */
[----:B-1----:R-:W-:Y:S02]  /*23790*/  MOV R61, R63 ;  /* 0x0000003f003d7202 */ /* 0x002fe40000000f00 */
[----:B0-----:R-:W-:Y:S02]  /*237a0*/  LOP3.LUT P0, R2, R58, 0x3, RZ, 0xc0, !PT ;  /* 0x000000033a027812 */ /* 0x001fe4000780c0ff */
        /* <DEDUP_REMOVED lines=17> */
[----:B---3--:R-:W-:-:S03]  /*238c0*/  IMAD.WIDE R4, R54, 0x2, R60 ;  /* 0x0000000236047825 */ /* 0x008fc600078e023c */
        /* <DEDUP_REMOVED lines=9> */
[----:B------:R-:W-:Y:S01]  /*23960*/  IMAD.X R7, RZ, RZ, R5, P5 ;  /* 0x000000ffff077224 */ /* 0x000fe200028e0605 */
[----:B------:R-:W-:Y:S02]  /*23970*/  LOP3.LUT R8, R8, R9, RZ, 0x3c, !PT ;  /* 0x0000000908087212 */ /* 0x000fe400078e3cff */
[----:B------:R-:W-:Y:S02]  /*23980*/  SHF.R.U64 R14, R14, 0x3, RZ ;  /* 0x000000030e0e7819 */ /* 0x000fe400000012ff */
[----:B------:R-:W-:-:S02]  /*23990*/  IADD3.X R9, RZ, R5, RZ, P1, !PT ;  /* 0x00000005ff097210 */ /* 0x000fc40000ffe4ff */
[C---:B------:R-:W-:Y:S02]  /*239a0*/  IADD3 R11, P2, R4.reuse, 0x4020, RZ ;  /* 0x00004020040b7810 */ /* 0x040fe40007f5e0ff */
[C---:B------:R-:W-:Y:S02]  /*239b0*/  IADD3 R21, P4, R4.reuse, 0x60, RZ ;  /* 0x0000006004157810 */ /* 0x040fe40007f9e0ff */
[C---:B------:R-:W-:Y:S02]  /*239c0*/  IADD3 R25, P5, R4.reuse, 0x40, RZ ;  /* 0x0000004004197810 */ /* 0x040fe40007fbe0ff */
[----:B------:R-:W-:Y:S02]  /*239d0*/  IADD3 R27, P1, R4, 0x20, RZ ;  /* 0x00000020041b7810 */ /* 0x000fe40007f3e0ff */
[----:B------:R-:W-:Y:S02]  /*239e0*/  LOP3.LUT R14, R14, R15, RZ, 0x3c, !PT ;  /* 0x0000000f0e0e7212 */ /* 0x000fe400078e3cff */
        /* <DEDUP_REMOVED lines=28> */
[----:B----4-:R-:W-:Y:S01]  /*23bb0*/  LOP3.LUT R2, R0, 0x2, RZ, 0x3c, !PT ;  /* 0x0000000200027812 */ /* 0x010fe200078e3cff */
        /* <DEDUP_REMOVED lines=29> */
[----:B------:R-:W3:Y:S01]  /*23d90*/  SHFL.IDX PT, R26, R9, R0, 0x1c1f ;  /* 0x001c1f00091a7589 */ /* 0x000ee200000e0000 */
        /* <DEDUP_REMOVED lines=14> */
[----:B------:R-:W2:Y:S01]  /*23e80*/  SHFL.IDX PT, R30, R25, R0, 0x1c1f ;  /* 0x001c1f00191e7589 */ /* 0x000ea200000e0000 */
[----:B------:R-:W-:-:S02]  /*23e90*/  SEL R77, R42, R77, P0 ;  /* 0x0000004d2a4d7207 */ /* 0x000fc40000000000 */
[----:B0-----:R-:W-:Y:S01]  /*23ea0*/  SEL R8, R10, R7, P0 ;  /* 0x000000070a087207 */ /* 0x001fe20000000000 */
[----:B------:R-:W0:Y:S01]  /*23eb0*/  SHFL.IDX PT, R34, R29, R0, 0x1c1f ;  /* 0x001c1f001d227589 */ /* 0x000e2200000e0000 */
[----:B-1----:R-:W-:Y:S02]  /*23ec0*/  SEL R36, R38, R35, P0 ;  /* 0x0000002326247207 */ /* 0x002fe40000000000 */
[----:B------:R-:W-:Y:S01]  /*23ed0*/  SEL R4, R6, R3, P0 ;  /* 0x0000000306047207 */ /* 0x000fe20000000000 */
[----:B------:R-:W-:Y:S01]  /*23ee0*/  SHFL.IDX PT, R41, R41, R0, 0x1c1f ;  /* 0x001c1f0029297589 */ /* 0x000fe200000e0000 */
[----:B------:R-:W-:Y:S02]  /*23ef0*/  SEL R10, R7, R10, P0 ;  /* 0x0000000a070a7207 */ /* 0x000fe40000000000 */
[----:B---3--:R-:W-:Y:S01]  /*23f00*/  SEL R24, R26, R21, P0 ;  /* 0x000000151a187207 */ /* 0x008fe20000000000 */
[----:B------:R-:W1:Y:S01]  /*23f10*/  SHFL.IDX PT, R40, R43, R2, 0x1c1f ;  /* 0x001c1f022b287589 */ /* 0x000e6200000e0000 */
[----:B------:R-:W-:-:S02]  /*23f20*/  SEL R38, R35, R38, P0 ;  /* 0x0000002623267207 */ /* 0x000fc40000000000 */
[----:B----4-:R-:W-:Y:S01]  /*23f30*/  SEL R12, R37, R20, P0 ;  /* 0x00000014250c7207 */ /* 0x010fe20000000000 */
[----:B------:R-:W-:Y:S01]  /*23f40*/  SHFL.IDX PT, R45, R45, R0, 0x1c1f ;  /* 0x001c1f002d2d7589 */ /* 0x000fe200000e0000 */
[----:B------:R-:W-:Y:S02]  /*23f50*/  SEL R14, R20, R37, P0 ;  /* 0x00000025140e7207 */ /* 0x000fe40000000000 */
[----:B------:R-:W-:Y:S01]  /*23f60*/  SEL R6, R3, R6, P0 ;  /* 0x0000000603067207 */ /* 0x000fe20000000000 */
[----:B------:R-:W-:Y:S01]  /*23f70*/  SHFL.IDX PT, R53, R53, R0, 0x1c1f ;  /* 0x001c1f0035357589 */ /* 0x000fe200000e0000 */
[----:B--2---:R-:W-:Y:S02]  /*23f80*/  SEL R9, R49, R48, P0 ;  /* 0x0000003031097207 */ /* 0x004fe40000000000 */
        /* <DEDUP_REMOVED lines=33> */
.L_x_7889:
        /* <DEDUP_REMOVED lines=40> */
.L_x_7661:
        /* <DEDUP_REMOVED lines=17> */
[----:B------:R-:W-:Y:S01]  /*24530*/  LOP3.LUT R12, R12, R13, RZ, 0x3c, !PT ;  /* 0x0000000d0c0c7212 */ /* 0x000fe200078e3cff */
[----:B------:R-:W-:Y:S01]  /*24540*/  IMAD.X R13, RZ, RZ, R61, P1 ;  /* 0x000000ffff0d7224 */ /* 0x000fe200008e063d */
        /* <DEDUP_REMOVED lines=13> */
[----:B------:R-:W-:-:S03]  /*24620*/  SHF.R.U64 R24, R24, 0x3, RZ ;  /* 0x0000000318187819 */ /* 0x000fc600000012ff */
[----:B------:R-:W-:Y:S01]  /*24630*/  IMAD R7, R50, 0x80, R6 ;  /* 0x0000008032077824 */ /* 0x000fe200078e0206 */
[----:B------:R-:W-:Y:S01]  /*24640*/  LOP3.LUT R24, R24, R25, RZ, 0x3c, !PT ;  /* 0x0000001918187212 */ /* 0x000fe200078e3cff */
[----:B------:R-:W0:Y:S01]  /*24650*/  S2R R6, SR_TID.X ;  /* 0x0000000000067919 */ /* 0x000e220000002100 */
[----:B------:R-:W-:Y:S02]  /*24660*/  IMAD R4, R46, UR4, RZ ;  /* 0x000000042e047c24 */ /* 0x000fe4000f8e02ff */
[----:B------:R-:W-:Y:S02]  /*24670*/  IMAD.X R25, RZ, RZ, R61, P2 ;  /* 0x000000ffff197224 */ /* 0x000fe400010e063d */
[----:B------:R-:W-:Y:S01]  /*24680*/  IMAD R5, R54, UR5, R4 ;  /* 0x0000000536057c24 */ /* 0x000fe2000f8e0204 */
[----:B------:R-:W-:Y:S02]  /*24690*/  ULDC.64 UR4, c[0x0][0xb78] ;  /* 0x0002de0000047ab9 */ /* 0x000fe40000000a00 */
[----:B------:R-:W-:-:S02]  /*246a0*/  IMAD R4, R47, UR4, RZ ;  /* 0x000000042f047c24 */ /* 0x000fc4000f8e02ff */
[----:B------:R-:W-:Y:S01]  /*246b0*/  IMAD.IADD R3, R3, 0x1, R5 ;  /* 0x0000000103037824 */ /* 0x000fe200078e0205 */
[----:B------:R-:W-:Y:S01]  /*246c0*/  SHF.R.S32.HI R5, RZ, 0x1f, R7 ;  /* 0x0000001fff057819 */ /* 0x000fe20000011407 */
[C---:B------:R-:W-:Y:S02]  /*246d0*/  IMAD R4, R51.reuse, UR5, R4 ;  /* 0x0000000533047c24 */ /* 0x040fe4000f8e0204 */
[----:B------:R-:W-:Y:S01]  /*246e0*/  IMAD.WIDE.U32 R2, R51, UR4, R2 ;  /* 0x0000000433027c25 */ /* 0x000fe2000f8e0002 */
[----:B------:R-:W-:Y:S02]  /*246f0*/  ULDC.64 UR4, c[0x0][0xb40] ;  /* 0x0002d00000047ab9 */ /* 0x000fe40000000a00 */
[----:B------:R-:W-:-:S04]  /*24700*/  IADD3 R2, P4, R7, R2, RZ ;  /* 0x0000000207027210 */ /* 0x000fc80007f9e0ff */
[----:B------:R-:W-:Y:S02]  /*24710*/  IADD3.X R5, R5, R3, R4, P4, !PT ;  /* 0x0000000305057210 */ /* 0x000fe400027fe404 */
[C---:B------:R-:W-:Y:S02]  /*24720*/  LEA R44, P5, R2.reuse, UR4, 0x2 ;  /* 0x00000004022c7c11 */ /* 0x040fe4000f8a10ff */
[----:B------:R-:W-:Y:S02]  /*24730*/  IADD3 R3, R7, 0x8, RZ ;  /* 0x0000000807037810 */ /* 0x000fe40007ffe0ff */
[----:B------:R-:W-:Y:S01]  /*24740*/  LEA.HI.X R45, R2, UR5, R5, 0x2, P5 ;  /* 0x00000005022d7c11 */ /* 0x000fe2000a8f1405 */
[----:B------:R-:W-:Y:S01]  /*24750*/  ULDC.64 UR4, c[0x0][0xaa0] ;  /* 0x0002a80000047ab9 */ /* 0x000fe20000000a00 */
[----:B------:R-:W-:Y:S01]  /*24760*/  IADD3 R33, P4, R60, 0x5000, RZ ;  /* 0x000050003c217810 */ /* 0x000fe20007f9e0ff */
[----:B0-----:R-:W-:Y:S01]  /*24770*/  VIADD R10, R6, 0xffffff80 ;  /* 0xffffff80060a7836 */ /* 0x001fe20000000000 */
[----:B------:R-:W-:-:S02]  /*24780*/  IADD3 R37, P5, R60, 0x6000, RZ ;  /* 0x000060003c257810 */ /* 0x000fc40007fbe0ff */
[C---:B------:R-:W-:Y:S02]  /*24790*/  LOP3.LUT R2, R60.reuse, 0x380, RZ, 0xc0, !PT ;  /* 0x000003803c027812 */ /* 0x040fe400078ec0ff */
[----:B------:R-:W-:Y:S02]  /*247a0*/  SHF.R.S32.HI R6, RZ, 0x1f, R10 ;  /* 0x0000001fff067819 */ /* 0x000fe4000001140a */
[----:B------:R-:W-:Y:S02]  /*247b0*/  IADD3 R5, P2, R60, 0x7000, RZ ;  /* 0x000070003c057810 */ /* 0x000fe40007f5e0ff */
[----:B------:R-:W-:Y:S02]  /*247c0*/  LEA.HI R6, R6, R10, RZ, 0x7 ;  /* 0x0000000a06067211 */ /* 0x000fe400078f38ff */
[----:B------:R-:W-:Y:S01]  /*247d0*/  LOP3.LUT R32, R33, 0x380, RZ, 0xc0, !PT ;  /* 0x0000038021207812 */ /* 0x000fe200078ec0ff */
[----:B------:R-:W-:Y:S01]  /*247e0*/  IMAD.X R41, RZ, RZ, R61, P2 ;  /* 0x000000ffff297224 */ /* 0x000fe200010e063d */
[----:B------:R-:W-:-:S02]  /*247f0*/  LOP3.LUT R6, R6, 0xffffff80, RZ, 0xc0, !PT ;  /* 0xffffff8006067812 */ /* 0x000fc400078ec0ff */
[----:B------:R-:W-:Y:S02]  /*24800*/  LOP3.LUT R36, R37, 0x380, RZ, 0xc0, !PT ;  /* 0x0000038025247812 */ /* 0x000fe400078ec0ff */
[----:B------:R-:W-:Y:S01]  /*24810*/  SHF.R.U64 R32, R32, 0x3, RZ ;  /* 0x0000000320207819 */ /* 0x000fe200000012ff */
[----:B------:R-:W-:Y:S01]  /*24820*/  IMAD.IADD R6, R10, 0x1, -R6 ;  /* 0x000000010a067824 */ /* 0x000fe200078e0a06 */
[----:B------:R-:W-:Y:S02]  /*24830*/  SHF.R.U64 R36, R36, 0x3, RZ ;  /* 0x0000000324247819 */ /* 0x000fe400000012ff */
[----:B------:R-:W-:Y:S01]  /*24840*/  LOP3.LUT R32, R32, R33, RZ, 0x3c, !PT ;  /* 0x0000002120207212 */ /* 0x000fe200078e3cff */
[--C-:B------:R-:W-:Y:S01]  /*24850*/  IMAD.X R33, RZ, RZ, R61.reuse, P4 ;  /* 0x000000ffff217224 */ /* 0x100fe200020e063d */
[----:B------:R-:W-:Y:S02]  /*24860*/  LOP3.LUT P0, RZ, R6, 0x3, RZ, 0xc0, !PT ;  /* 0x0000000306ff7812 */ /* 0x000fe4000780c0ff */
[----:B------:R-:W-:Y:S01]  /*24870*/  LOP3.LUT R36, R36, R37, RZ, 0x3c, !PT ;  /* 0x0000002524247212 */ /* 0x000fe200078e3cff */
[----:B------:R-:W-:Y:S01]  /*24880*/  IMAD.X R37, RZ, RZ, R61, P5 ;  /* 0x000000ffff257224 */ /* 0x000fe200028e063d */
[----:B------:R-:W-:-:S02]  /*24890*/  ISETP.GE.OR P1, PT, R7, R0, P0 ;  /* 0x000000000700720c */ /* 0x000fc40000726670 */
[----:B------:R-:W-:Y:S02]  /*248a0*/  ISETP.GE.OR P0, PT, R3, R0, P0 ;  /* 0x000000000300720c */ /* 0x000fe40000706670 */
[----:B------:R-:W-:Y:S02]  /*248b0*/  SHF.R.U64 R3, R2, 0x3, RZ ;  /* 0x0000000302037819 */ /* 0x000fe400000012ff */
[----:B------:R-:W-:Y:S02]  /*248c0*/  LOP3.LUT R2, R5, 0x380, RZ, 0xc0, !PT ;  /* 0x0000038005027812 */ /* 0x000fe400078ec0ff */
[----:B------:R-:W-:Y:S02]  /*248d0*/  LOP3.LUT R60, R3, R60, RZ, 0x3c, !PT ;  /* 0x0000003c033c7212 */ /* 0x000fe400078e3cff */
[----:B------:R-:W-:Y:S01]  /*248e0*/  SHF.R.U64 R2, R2, 0x3, RZ ;  /* 0x0000000302027819 */ /* 0x000fe200000012ff */
[----:B------:R-:W-:Y:S02]  /*248f0*/  IMAD R20, R21, UR4, RZ ;  /* 0x0000000415147c24 */ /* 0x000fe4000f8e02ff */
[----:B------:R-:W-:Y:S01]  /*24900*/  @!P1 STG.E desc[UR60][R44.64], R91 ;  /* 0x0000005b2c009986 */ /* 0x000fe2000c10193c */
[----:B------:R-:W-:Y:S01]  /*24910*/  LOP3.LUT R40, R2, R5, RZ, 0x3c, !PT ;  /* 0x0000000502287212 */ /* 0x000fe200078e3cff */
[--C-:B------:R-:W-:Y:S01]  /*24920*/  IMAD.MOV.U32 R2, RZ, RZ, R48.reuse ;  /* 0x000000ffff027224 */ /* 0x100fe200078e0030 */
[----:B------:R-:W-:Y:S01]  /*24930*/  SHF.R.S32.HI R3, RZ, 0x1f, R48 ;  /* 0x0000001fff037819 */ /* 0x000fe20000011430 */
[----:B------:R0:W-:Y:S04]  /*24940*/  @!P0 STG.E desc[UR60][R44.64+0x20], R90 ;  /* 0x0000205a2c008986 */ /* 0x0001e8000c10193c */
[----:B------:R1:W5:Y:S01]  /*24950*/  LD.E.128 R4, desc[UR60][R60.64] ;  /* 0x0000003c3c047980 */ /* 0x000362000c101d00 */
[----:B------:R-:W-:-:S03]  /*24960*/  IMAD.WIDE.U32 R2, R49, UR4, R2 ;  /* 0x0000000431027c25 */ /* 0x000fc6000f8e0002 */
[----:B------:R-:W5:Y:S01]  /*24970*/  LD.E.128 R8, desc[UR60][R8.64] ;  /* 0x0000003c08087980 */ /* 0x000f62000c101d00 */
[----:B------:R-:W-:Y:S01]  /*24980*/  IMAD R49, R49, UR5, R20 ;  /* 0x0000000531317c24 */ /* 0x000fe2000f8e0214 */
[----:B------:R-:W-:Y:S02]  /*24990*/  ULDC.64 UR4, c[0x0][0xae0] ;  /* 0x0002b80000047ab9 */ /* 0x000fe40000000a00 */
[----:B------:R-:W5:Y:S04]  /*249a0*/  LD.E.128 R12, desc[UR60][R12.64] ;  /* 0x0000003c0c0c7980 */ /* 0x000f68000c101d00 */
[----:B------:R-:W5:Y:S04]  /*249b0*/  LD.E.128 R24, desc[UR60][R24.64] ;  /* 0x0000003c18187980 */ /* 0x000f68000c101d00 */
[----:B------:R-:W5:Y:S04]  /*249c0*/  LD.E.128 R28, desc[UR60][R28.64] ;  /* 0x0000003c1c1c7980 */ /* 0x000f68000c101d00 */
[----:B------:R-:W5:Y:S04]  /*249d0*/  LD.E.128 R32, desc[UR60][R32.64] ;  /* 0x0000003c20207980 */ /* 0x000f68000c101d00 */
[----:B------:R-:W5:Y:S04]  /*249e0*/  LD.E.128 R36, desc[UR60][R36.64] ;  /* 0x0000003c24247980 */ /* 0x000f68000c101d00 */
[----:B------:R-:W5:Y:S01]  /*249f0*/  LD.E.128 R40, desc[UR60][R40.64] ;  /* 0x0000003c28287980 */ /* 0x000f62000c101d00 */
[----:B------:R-:W-:-:S02]  /*24a00*/  IMAD.IADD R3, R3, 0x1, R49 ;  /* 0x0000000103037824 */ /* 0x000fc400078e0231 */
[----:B------:R-:W-:Y:S01]  /*24a10*/  IMAD R49, R50, -0x80, R0 ;  /* 0xffffff8032317824 */ /* 0x000fe200078e0200 */
[----:B------:R-:W-:Y:S01]  /*24a20*/  @!PT LDS RZ, [RZ] ;  /* 0x00000000fffff984 */ /* 0x000fe20000000800 */
[----:B------:R-:W-:Y:S01]  /*24a30*/  @!PT LDS RZ, [RZ] ;  /* 0x00000000fffff984 */ /* 0x000fe20000000800 */
[----:B------:R-:W-:Y:S01]  /*24a40*/  @!PT LDS RZ, [RZ] ;  /* 0x00000000fffff984 */ /* 0x000fe20000000800 */
[----:B------:R-:W-:Y:S01]  /*24a50*/  @!PT LDS RZ, [RZ] ;  /* 0x00000000fffff984 */ /* 0x000fe20000000800 */
[----:B------:R2:W-:Y:S06]  /*24a60*/  MEMBAR.ALL.CTA ;  /* 0x0000000000007992 */ /* 0x0005ec0000008000 */
[----:B--2---:R-:W2:Y:S01]  /*24a70*/  FENCE.VIEW.ASYNC.S ;  /* 0x00000000000073c6 */ /* 0x004ea20000000000 */
[----:B------:R-:W-:Y:S01]  /*24a80*/  IADD3 R0, R52, 0x40, RZ ;  /* 0x0000004034007810 */ /* 0x000fe20007ffe0ff */
[----:B0-----:R-:W-:Y:S01]  /*24a90*/  IMAD R44, R46, UR4, RZ ;  /* 0x000000042e2c7c24 */ /* 0x001fe2000f8e02ff */
[CC--:B------:R-:W-:Y:S01]  /*24aa0*/  ISETP.GE.AND P3, PT, R52.reuse, R49.reuse, PT ;  /* 0x000000313400720c */ /* 0x0c0fe20003f66270 */
[----:B------:R-:W-:Y:S01]  /*24ab0*/  VIADD R20, R52, 0x20 ;  /* 0x0000002034147836 */ /* 0x000fe20000000000 */
[----:B------:R-:W-:Y:S01]  /*24ac0*/  ISETP.GE.AND P1, PT, R0, R49, PT ;  /* 0x000000310000720c */ /* 0x000fe20003f26270 */
[----:B------:R-:W-:-:S02]  /*24ad0*/  IMAD R45, R54, UR5, R44 ;  /* 0x00000005362d7c24 */ /* 0x000fc4000f8e022c */
[----:B------:R-:W-:Y:S01]  /*24ae0*/  IMAD.WIDE.U32 R2, R54, UR4, R2 ;  /* 0x0000000436027c25 */ /* 0x000fe2000f8e0002 */
[----:B------:R-:W-:Y:S01]  /*24af0*/  ULDC.64 UR4, c[0x0][0xae8] ;  /* 0x0002ba0000047ab9 */ /* 0x000fe20000000a00 */
[----:B------:R-:W-:Y:S02]  /*24b00*/  ISETP.GE.AND P0, PT, R20, R49, PT ;  /* 0x000000311400720c */ /* 0x000fe40003f06270 */
[----:B------:R-:W-:Y:S02]  /*24b10*/  VIADD R0, R16, 0x2e820 ;  /* 0x0002e82010007836 */ /* 0x000fe40000000000 */
[----:B------:R-:W-:Y:S02]  /*24b20*/  IMAD.IADD R3, R3, 0x1, R45 ;  /* 0x0000000103037824 */ /* 0x000fe400078e022d */
[----:B------:R-:W-:Y:S01]  /*24b30*/  IMAD R20, R47, UR4, RZ ;  /* 0x000000042f147c24 */ /* 0x000fe2000f8e02ff */
[----:B------:R-:W-:Y:S01]  /*24b40*/  PRMT R0, RZ, 0x654, R0 ;  /* 0x00000654ff007816 */ /* 0x000fe20000000000 */
[----:B------:R-:W-:-:S02]  /*24b50*/  VIADD R21, R52, 0x60 ;  /* 0x0000006034157836 */ /* 0x000fc40000000000 */
[C---:B------:R-:W-:Y:S02]  /*24b60*/  IMAD R47, R51.reuse, UR5, R20 ;  /* 0x00000005332f7c24 */ /* 0x040fe4000f8e0214 */
[----:B------:R-:W-:Y:S01]  /*24b70*/  IMAD.WIDE.U32 R44, R51, UR4, R2 ;  /* 0x00000004332c7c25 */ /* 0x000fe2000f8e0002 */
[----:B--2---:R1:W-:Y:S01]  /*24b80*/  SYNCS.ARRIVE.TRANS64.RED.A1T0 RZ, [R0+URZ], RZ ;  /* 0x000000ff00ff79a7 */ /* 0x0043e2000810043f */
[----:B------:R-:W-:Y:S02]  /*24b90*/  ISETP.GE.AND P2, PT, R21, R49, PT ;  /* 0x000000311500720c */ /* 0x000fe40003f46270 */
        /* <DEDUP_REMOVED lines=19> */
.L_x_7663:
[----:B------:R-:W-:Y:S05]  /*24cd0*/  BSYNC B1 ;  /* 0x0000000000017941 */ /* 0x000fea0003800000 */
.L_x_7662:
[----:B------:R-:W-:Y:S04]  /*24ce0*/  BSSY B1, `(.L_x_7664) ;  /* 0x0000014000017945 */ /* 0x000fe80003800000 */
[----:B------:R-:W-:Y:S05]  /*24cf0*/  @P0 BRA `(.L_x_7665) ;  /* 0x0000000000480947 */ /* 0x000fea0003800000 */
[----:B0----5:R-:W-:Y:S01]  /*24d00*/  IADD3 R5, P0, R20, 0x20, RZ ;  /* 0x0000002014057810 */ /* 0x021fe20007f1e0ff */
        /* <DEDUP_REMOVED lines=17> */
.L_x_7665:
[----:B------:R-:W-:Y:S05]  /*24e20*/  BSYNC B1 ;  /* 0x0000000000017941 */ /* 0x000fea0003800000 */
.L_x_7664:
[----:B------:R-:W-:Y:S04]  /*24e30*/  BSSY B1, `(.L_x_7666) ;  /* 0x0000014000017945 */ /* 0x000fe80003800000 */
[----:B------:R-:W-:Y:S05]  /*24e40*/  @P1 BRA `(.L_x_7667) ;  /* 0x0000000000481947 */ /* 0x000fea0003800000 */
[----:B01---5:R-:W-:Y:S01]  /*24e50*/  IADD3 R5, P0, R20, 0x40, RZ ;  /* 0x0000004014057810 */ /* 0x023fe20007f1e0ff */
        /* <DEDUP_REMOVED lines=17> */
.L_x_7667:
[----:B------:R-:W-:Y:S05]  /*24f70*/  BSYNC B1 ;  /* 0x0000000000017941 */ /* 0x000fea0003800000 */
.L_x_7666:
[----:B------:R-:W-:Y:S05]  /*24f80*/  @P2 BRA `(.L_x_7668) ;  /* 0x0000000800f42947 */ /* 0x000fea0003800000 */
[----:B012--5:R-:W-:Y:S01]  /*24f90*/  IADD3 R5, P0, R20, 0x60, RZ ;  /* 0x0000006014057810 */ /* 0x027fe20007f1e0ff */
        /* <DEDUP_REMOVED lines=19> */
.L_x_7659:
[----:B------:R-:W3:Y:S01]  /*250d0*/  LDL.LU R4, [R1+0x98] ;  /* 0x0000980001047983 */ /* 0x000ee20000300800 */
[----:B------:R-:W-:-:S03]  /*250e0*/  ULDC.64 UR4, c[0x0][0xbd8] ;  /* 0x0002f60000047ab9 */ /* 0x000fc60000000a00 */
[----:B-1----:R-:W0:Y:S01]  /*250f0*/  LDL.LU R0, [R1+0x9c] ;  /* 0x00009c0001007983 */ /* 0x002e220000300800 */
[----:B------:R-:W-:Y:S01]  /*25100*/  ISETP.NE.U32.AND P0, PT, RZ, UR4, PT ;  /* 0x00000004ff007c0c */ /* 0x000fe2000bf05070 */
[----:B------:R-:W-:-:S03]  /*25110*/  IMAD.MOV.U32 R7, RZ, RZ, RZ ;  /* 0x000000ffff077224 */ /* 0x000fc600078e00ff */
[----:B------:R-:W-:Y:S02]  /*25120*/  ISETP.NE.AND.EX P0, PT, RZ, UR5, PT, P0 ;  /* 0x00000005ff007c0c */ /* 0x000fe4000bf05300 */
[----:B---3--:R-:W-:-:S04]  /*25130*/  IADD3 R2, P1, R4, UR4, RZ ;  /* 0x0000000404027c10 */ /* 0x008fc8000ff3e0ff */
[----:B0-----:R-:W-:Y:S01]  /*25140*/  IADD3.X R3, R0, UR5, RZ, P1, !PT ;  /* 0x0000000500037c10 */ /* 0x001fe20008ffe4ff */
[----:B------:R-:W-:Y:S02]  /*25150*/  ULDC.64 UR4, c[0x0][0xbe0] ;  /* 0x0002f80000047ab9 */ /* 0x000fe40000000a00 */
[----:B------:R-:W-:-:S04]  /*25160*/  ISETP.NE.U32.AND P1, PT, RZ, UR4, PT ;  /* 0x00000004ff007c0c */ /* 0x000fc8000bf25070 */
[----:B------:R0:W5:Y:S01]  /*25170*/  @P0 LDG.E R7, desc[UR60][R2.64] ;  /* 0x0000003c02070981 */ /* 0x000162000c1e1900 */
[----:B------:R-:W-:Y:S01]  /*25180*/  ISETP.NE.AND.EX P1, PT, RZ, UR5, PT, P1 ;  /* 0x00000005ff007c0c */ /* 0x000fe2000bf25310 */
[----:B------:R-:W1:-:S12]  /*25190*/  S2R R6, SR_TID.X ;  /* 0x0000000000067919 */ /* 0x000e580000002100 */
[----:B------:R-:W-:Y:S01]  /*251a0*/  @P1 IADD3 R4, P2, R4, UR4, RZ ;  /* 0x0000000404041c10 */ /* 0x000fe2000ff5e0ff */
[----:B------:R-:W-:-:S03]  /*251b0*/  ULDC UR4, c[0x0][0xa88] ;  /* 0x0002a20000047ab9 */ /* 0x000fc60000000800 */
[----:B------:R-:W-:Y:S01]  /*251c0*/  @P1 IADD3.X R5, R0, UR5, RZ, P2, !PT ;  /* 0x0000000500051c10 */ /* 0x000fe200097fe4ff */
[----:B------:R-:W-:-:S06]  /*251d0*/  IMAD.U32 R0, RZ, RZ, UR4 ;  /* 0x00000004ff007e24 */ /* 0x000fcc000f8e00ff */
[----:B------:R0:W5:Y:S01]  /*251e0*/  @P1 LDG.E R0, desc[UR60][R4.64] ;  /* 0x0000003c04001981 */ /* 0x000162000c1e1900 */
[----:B-1----:R-:W-:-:S05]  /*251f0*/  VIADD R6, R6, 0xffffff80 ;  /* 0xffffff8006067836 */ /* 0x002fca0000000000 */
[----:B------:R-:W-:Y:S01]  /*25200*/  ISETP.GT.AND P2, PT, R6, 0x7f, PT ;  /* 0x0000007f0600780c */ /* 0x000fe20003f44270 */
[----:B0-----:R-:W-:-:S12]  /*25210*/  @P1 BRA `(.L_x_7669) ;  /* 0x0000000000101947 */ /* 0x001fd80003800000 */
[----:B------:R-:W-:Y:S05]  /*25220*/  @!P0 BRA `(.L_x_7669) ;  /* 0x00000000000c8947 */ /* 0x000fea0003800000 */
[----:B------:R-:W3:Y:S04]  /*25230*/  LDG.E R5, desc[UR60][R2.64] ;  /* 0x0000003c02057981 */ /* 0x000ee8000c1e1900 */
[----:B-----5:R-:W3:Y:S02]  /*25240*/  LDG.E R0, desc[UR60][R2.64+0x4] ;  /* 0x0000043c02007981 */ /* 0x020ee4000c1e1900 */
[----:B---3--:R-:W-:-:S07]  /*25250*/  IADD3 R0, -R5, R0, RZ ;  /* 0x0000000005007210 */ /* 0x008fce0007ffe1ff */
.L_x_7669:
[----:B------:R-:W3:Y:S04]  /*25260*/  LDL.LU R3, [R1+0x8c] ;  /* 0x00008c0001037983 */ /* 0x000ee80000300800 */
[----:B------:R-:W4:Y:S04]  /*25270*/  LDL.LU R2, [R1+0xa0] ;  /* 0x0000a00001027983 */ /* 0x000f280000300800 */
[----:B------:R-:W2:Y:S04]  /*25280*/  LDL R13, [R1+0x94] ;  /* 0x00009400010d7983 */ /* 0x000ea80000100800 */
[----:B------:R-:W2:Y:S04]  /*25290*/  LDL R12, [R1+0x68] ;  /* 0x00006800010c7983 */ /* 0x000ea80000100800 */
[----:B------:R0:W5:Y:S01]  /*252a0*/  LDL R14, [R1+0xa4] ;  /* 0x0000a400010e7983 */ /* 0x0001620000100800 */
[----:B------:R-:W-:Y:S01]  /*252b0*/  BSSY B1, `(.L_x_7670) ;  /* 0x000001d000017945 */ /* 0x000fe20003800000 */
[----:B-----5:R-:W-:-:S02]  /*252c0*/  SHF.R.S32.HI R6, RZ, 0x1f, R7 ;  /* 0x0000001fff067819 */ /* 0x020fc40000011407 */
[----:B---3--:R-:W-:Y:S02]  /*252d0*/  SEL R11, R3, RZ, !P0 ;  /* 0x000000ff030b7207 */ /* 0x008fe40004000000 */
[----:B----4-:R-:W-:Y:S02]  /*252e0*/  SEL R9, R2, RZ, !P0 ;  /* 0x000000ff02097207 */ /* 0x010fe40004000000 */
[----:B--2---:R-:W-:Y:S02]  /*252f0*/  SHF.R.S32.HI R8, RZ, 0x1f, R13 ;  /* 0x0000001fff087819 */ /* 0x004fe4000001140d */
[----:B------:R-:W-:Y:S01]  /*25300*/  SHF.R.S32.HI R10, RZ, 0x1f, R12 ;  /* 0x0000001fff0a7819 */ /* 0x000fe2000001140c */
[----:B0-----:R-:W-:Y:S06]  /*25310*/  @P2 BRA `(.L_x_7671) ;  /* 0x0000000000582947 */ /* 0x001fec0003800000 */
[----:B------:R-:W0:Y:S02]  /*25320*/  S2R R2, SR_TID.X ;  /* 0x0000000000027919 */ /* 0x000e240000002100 */
[----:B0-----:R-:W-:-:S04]  /*25330*/  IMAD R2, R14, 0x80, R2 ;  /* 0x000000800e027824 */ /* 0x001fc800078e0202 */
        /* <DEDUP_REMOVED lines=20> */
.L_x_7671:
[----:B------:R-:W-:Y:S05]  /*25480*/  BSYNC B1 ;  /* 0x0000000000017941 */ /* 0x000fea0003800000 */
.L_x_7670:
[----:B------:R-:W2:Y:S01]  /*25490*/  LDL.64 R20, [R1+0x70] ;  /* 0x0000700001147983 */ /* 0x000ea20000100a00 */
        /* <DEDUP_REMOVED lines=18> */
[----:B------:R-:W-:Y:S01]  /*255c0*/  IMAD.IADD R11, R5, 0x1, R9 ;  /* 0x00000001050b7824 */ /* 0x000fe200078e0209 */
[C---:B--2---:R-:W-:Y:S01]  /*255d0*/  IADD3 R7, R20.reuse, 0x20, RZ ;  /* 0x0000002014077810 */ /* 0x044fe20007ffe0ff */
[C---:B------:R-:W-:Y:S01]  /*255e0*/  VIADD R13, R20.reuse, 0x40 ;  /* 0x00000040140d7836 */ /* 0x040fe20000000000 */
[CC--:B------:R-:W-:Y:S02]  /*255f0*/  ISETP.GE.AND P3, PT, R20.reuse, R6.reuse, PT ;  /* 0x000000061400720c */ /* 0x0c0fe40003f66270 */
[-C--:B------:R-:W-:Y:S01]  /*25600*/  ISETP.GE.AND P2, PT, R7, R6.reuse, PT ;  /* 0x000000060700720c */ /* 0x080fe20003f46270 */
[----:B------:R-:W-:Y:S01]  /*25610*/  VIADD R7, R20, 0x60 ;  /* 0x0000006014077836 */ /* 0x000fe20000000000 */
[----:B------:R-:W-:-:S04]  /*25620*/  ISETP.GE.AND P0, PT, R13, R6, PT ;  /* 0x000000060d00720c */ /* 0x000fc80003f06270 */
[----:B------:R-:W-:Y:S01]  /*25630*/  ISETP.GE.AND P1, PT, R7, R6, PT ;  /* 0x000000060700720c */ /* 0x000fe20003f26270 */
[--C-:B------:R-:W-:Y:S01]  /*25640*/  IMAD.MOV.U32 R6, RZ, RZ, R20.reuse ;  /* 0x000000ffff067224 */ /* 0x100fe200078e0014 */
[----:B------:R-:W-:-:S03]  /*25650*/  SHF.R.S32.HI R7, RZ, 0x1f, R20 ;  /* 0x0000001fff077819 */ /* 0x000fc60000011414 */
[----:B------:R-:W-:Y:S01]  /*25660*/  IMAD.WIDE R6, R14, 0x80, R6 ;  /* 0x000000800e067825 */ /* 0x000fe200078e0206 */
[----:B------:R-:W-:Y:S07]  /*25670*/  @P3 BRA `(.L_x_7673) ;  /* 0x0000000000403947 */ /* 0x000fee0003800000 */
        /* <DEDUP_REMOVED lines=16> */
.L_x_7673:
[----:B------:R-:W-:Y:S05]  /*25780*/  BSYNC B1 ;  /* 0x0000000000017941 */ /* 0x000fea0003800000 */
.L_x_7672:
        /* <DEDUP_REMOVED lines=20> */
.L_x_7675:
[----:B------:R-:W-:Y:S05]  /*258d0*/  BSYNC B1 ;  /* 0x0000000000017941 */ /* 0x000fea0003800000 */
.L_x_7674:
[----:B------:R-:W-:Y:S04]  /*258e0*/  BSSY B1, `(.L_x_7676) ;  /* 0x0000014000017945 */ /* 0x000fe80003800000 */
[----:B------:R-:W-:Y:S05]  /*258f0*/  @P0 BRA `(.L_x_7677) ;  /* 0x0000000000480947 */ /* 0x000fea0003800000 */
[----:B01----:R-:W-:Y:S01]  /*25900*/  IADD3 R9, P0, R6, 0x40, RZ ;  /* 0x0000004006097810 */ /* 0x003fe20007f1e0ff */
        /* <DEDUP_REMOVED lines=17> */
.L_x_7677:
[----:B------:R-:W-:Y:S05]  /*25a20*/  BSYNC B1 ;  /* 0x0000000000017941 */ /* 0x000fea0003800000 */
.L_x_7676:
        /* <DEDUP_REMOVED lines=19> */
.L_x_7668:
[----:B------:R-:W-:Y:S05]  /*25b60*/  BSYNC B0 ;  /* 0x0000000000007941 */ /* 0x000fea0003800000 */
.L_x_7658:
[----:B------:R-:W-:Y:S02]  /*25b70*/  ULDC UR4, c[0x0][0xc14] ;  /* 0x0003050000047ab9 */ /* 0x000fe40000000800 */
[----:B------:R-:W-:-:S13]  /*25b80*/  ISETP.GE.AND P0, PT, R235, UR4, PT ;  /* 0x00000004eb007c0c */ /* 0x000fda000bf06270 */
[----:B------:R-:W-:Y:S05]  /*25b90*/  @!P0 BRA `(.L_x_7678) ;  /* 0xfffffdb400888947 */ /* 0x000fea000383ffff */
[----:B------:R-:W-:Y:S05]  /*25ba0*/  BRA `(.L_x_7485) ;  /* 0x0000006800207947 */ /* 0x000fea0003800000 */
.L_x_7483:
[----:B------:R-:W-:-:S08]  /*25bb0*/  NOP ;  /* 0x0000000000007918 */ /* 0x000fd00000000000 */
[----:B0-----:R-:W0:-:S00]  /*25bc0*/  USETMAXREG.DEALLOC.CTAPOOL 0x18 ;  /* 0x00000018000079c8 */ /* 0x001e0000080e0500 */
        /* <DEDUP_REMOVED lines=16> */
.L_x_7679:
        /* <DEDUP_REMOVED lines=42> */
.L_x_7685:
        /* <DEDUP_REMOVED lines=12> */
.L_x_7684:
[----:B------:R-:W-:Y:S05]  /*26030*/  BSYNC B0 ;  /* 0x0000000000007941 */ /* 0x000fea0003800000 */
.L_x_7683:
        /* <DEDUP_REMOVED lines=21> */
.L_x_7681:
[----:B------:R-:W-:-:S04]  /*26190*/  IMAD.IADD R7, R6, 0x1, -R7 ;  /* 0x0000000106077824 */ /* 0x000fc800078e0a07 */
[----:B------:R-:W-:-:S05]  /*261a0*/  IMAD R2, R4, UR5, R7 ;  /* 0x0000000504027c24 */ /* 0x000fca000f8e0207 */
[----:B------:R-:W-:Y:S02]  /*261b0*/  ISETP.GT.AND P0, PT, R2, UR6, PT ;  /* 0x0000000602007c0c */ /* 0x000fe4000bf04270 */
[----:B------:R-:W0:Y:S11]  /*261c0*/  LDC.64 R2, c[0x0][0xc68] ;  /* 0x00031a00ff027b82 */ /* 0x000e360000000a00 */
[----:B------:R-:W-:-:S04]  /*261d0*/  VOTE.ANY R11, PT, !P0 ;  /* 0x00000000000b7806 */ /* 0x000fc800040e0100 */
[----:B------:R-:W1:Y:S02]  /*261e0*/  POPC R6, R11 ;  /* 0x0000000b00067309 */ /* 0x000e640000000000 */
[----:B-1----:R-:W-:-:S05]  /*261f0*/  IADD3 R19, R6, UR4, RZ ;  /* 0x0000000406137c10 */ /* 0x002fca000fffe0ff */
        /* <DEDUP_REMOVED lines=13> */
.L_x_7686:
[----:B-1----:R-:W-:Y:S01]  /*262d0*/  IMAD.MOV R2, RZ, RZ, -R3 ;  /* 0x000000ffff027224 */ /* 0x002fe200078e0a03 */
[----:B--2---:R-:W-:Y:S01]  /*262e0*/  IABS R4, R8 ;  /* 0x0000000800047213 */ /* 0x004fe20000000000 */
[----:B---3--:R-:W-:Y:S02]  /*262f0*/  IMAD R16, R16, UR5, R7 ;  /* 0x0000000510107c24 */ /* 0x008fe4000f8e0207 */
[----:B------:R-:W-:Y:S02]  /*26300*/  IMAD R7, R2, R9, RZ ;  /* 0x0000000902077224 */ /* 0x000fe400078e02ff */
[----:B------:R-:W-:Y:S02]  /*26310*/  IMAD.MOV.U32 R2, RZ, RZ, RZ ;  /* 0x000000ffff027224 */ /* 0x000fe400078e00ff */
[----:B------:R-:W-:Y:S02]  /*26320*/  IMAD.MOV R4, RZ, RZ, -R4 ;  /* 0x000000ffff047224 */ /* 0x000fe400078e0a04 */
[----:B------:R-:W-:Y:S01]  /*26330*/  IMAD.HI.U32 R2, R3, R7, R2 ;  /* 0x0000000703027227 */ /* 0x000fe200078e0002 */
[----:B------:R-:W-:-:S04]  /*26340*/  IADD3 R7, -R16, UR6, RZ ;  /* 0x0000000610077c10 */ /* 0x000fc8000fffe1ff */
[----:B------:R-:W-:-:S05]  /*26350*/  IABS R3, R7 ;  /* 0x0000000700037213 */ /* 0x000fca0000000000 */
        /* <DEDUP_REMOVED lines=9> */
[----:B------:R-:W-:-:S05]  /*263f0*/  @P0 VIADD R2, R2, 0x1 ;  /* 0x0000000102020836 */ /* 0x000fca0000000000 */
[----:B------:R-:W-:-:S05]  /*26400*/  MOV R9, R2 ;  /* 0x0000000200097202 */ /* 0x000fca0000000f00 */
[----:B------:R-:W-:Y:S01]  /*26410*/  @!P2 IMAD.MOV R9, RZ, RZ, -R9 ;  /* 0x000000ffff09a224 */ /* 0x000fe200078e0a09 */
[----:B------:R-:W-:-:S05]  /*26420*/  @!P1 LOP3.LUT R9, RZ, R8, RZ, 0x33, !PT ;  /* 0x00000008ff099212 */ /* 0x000fca00078e33ff */
[----:B------:R-:W-:Y:S02]  /*26430*/  IMAD R4, R10, R9, RZ ;  /* 0x000000090a047224 */ /* 0x000fe400078e02ff */
[----:B------:R-:W-:Y:S02]  /*26440*/  IMAD.MOV R9, RZ, RZ, -R9 ;  /* 0x000000ffff097224 */ /* 0x000fe400078e0a09 */
[----:B------:R-:W-:Y:S02]  /*26450*/  IMAD.MOV R3, RZ, RZ, -R4 ;  /* 0x000000ffff037224 */ /* 0x000fe400078e0a04 */
[----:B------:R-:W-:-:S03]  /*26460*/  IMAD R7, R8, R9, R7 ;  /* 0x0000000908077224 */ /* 0x000fc600078e0207 */
[----:B------:R-:W-:Y:S01]  /*26470*/  VIADDMNMX R10, R3, UR5, R10, PT ;  /* 0x00000005030a7c46 */ /* 0x000fe2000b80010a */
[----:B------:R-:W-:Y:S01]  /*26480*/  IMAD.IADD R4, R7, 0x1, R4 ;  /* 0x0000000107047824 */ /* 0x000fe200078e0204 */
[----:B------:R-:W-:Y:S02]  /*26490*/  IABS R8, R7 ;  /* 0x0000000700087213 */ /* 0x000fe40000000000 */
        /* <DEDUP_REMOVED lines=9> */
[-C--:B------:R-:W-:Y:S02]  /*26530*/  IABS R9, R10.reuse ;  /* 0x0000000a00097213 */ /* 0x080fe40000000000 */
[----:B------:R-:W-:-:S03]  /*26540*/  LOP3.LUT R2, R7, R10, RZ, 0x3c, !PT ;  /* 0x0000000a07027212 */ /* 0x000fc600078e3cff */
[----:B------:R-:W-:Y:S01]  /*26550*/  IMAD.MOV R9, RZ, RZ, -R9 ;  /* 0x000000ffff097224 */ /* 0x000fe200078e0a09 */
[----:B------:R-:W-:Y:S01]  /*26560*/  ISETP.GE.AND P2, PT, R2, RZ, PT ;  /* 0x000000ff0200720c */ /* 0x000fe20003f46270 */
[----:B------:R-:W-:-:S04]  /*26570*/  IMAD.HI.U32 R3, R3, R8, RZ ;  /* 0x0000000803037227 */ /* 0x000fc800078e00ff */
[----:B------:R-:W-:-:S05]  /*26580*/  IMAD R9, R3, R9, R8 ;  /* 0x0000000903097224 */ /* 0x000fca00078e0208 */
[----:B------:R-:W-:-:S13]  /*26590*/  ISETP.GT.U32.AND P1, PT, R6, R9, PT ;  /* 0x000000090600720c */ /* 0x000fda0003f24070 */
[----:B------:R-:W-:Y:S01]  /*265a0*/  @!P1 IMAD.IADD R9, R9, 0x1, -R6 ;  /* 0x0000000109099824 */ /* 0x000fe200078e0a06 */
[----:B------:R-:W-:Y:S02]  /*265b0*/  @!P1 IADD3 R3, R3, 0x1, RZ ;  /* 0x0000000103039810 */ /* 0x000fe40007ffe0ff */
        /* <DEDUP_REMOVED lines=10> */
.L_x_7682:
[----:B------:R-:W-:Y:S02]  /*26660*/  IMAD.MOV.U32 R17, RZ, RZ, RZ ;  /* 0x000000ffff117224 */ /* 0x000fe400078e00ff */
[----:B------:R-:W-:Y:S02]  /*26670*/  IMAD.U32 R16, RZ, RZ, UR6 ;  /* 0x00000006ff107e24 */ /* 0x000fe4000f8e00ff */
[----:B------:R-:W-:-:S07]  /*26680*/  IMAD.MOV.U32 R18, RZ, RZ, RZ ;  /* 0x000000ffff127224 */ /* 0x000fce00078e00ff */
.L_x_7687:
[----:B------:R-:W-:-:S13]  /*26690*/  ISETP.NE.AND P0, PT, R0, RZ, PT ;  /* 0x000000ff0000720c */ /* 0x000fda0003f05270 */
[----:B------:R-:W1:Y:S01]  /*266a0*/  @!P0 S2R R3, SR_CgaCtaId ;  /* 0x0000000000038919 */ /* 0x000e620000008800 */
[----:B------:R-:W-:-:S04]  /*266b0*/  @!P0 MOV R0, 0x400 ;  /* 0x0000040000008802 */ /* 0x000fc80000000f00 */
[----:B-1----:R-:W-:-:S05]  /*266c0*/  @!P0 LEA R0, R3, R0, 0x18 ;  /* 0x0000000003008211 */ /* 0x002fca00078ec0ff */
[----:B------:R2:W-:Y:S01]  /*266d0*/  @!P0 STS.128 [R0+0x2e8d0], R16 ;  /* 0x02e8d01000008388 */ /* 0x0005e20000000c00 */
[----:B------:R-:W-:Y:S06]  /*266e0*/  BAR.ARV 0x5, 0x180 ;  /* 0x0146000000007b1d */ /* 0x000fec0000002000 */
.L_x_7680:
[----:B--2---:R-:W-:Y:S01]  /*266f0*/  MOV R0, 0x1 ;  /* 0x0000000100007802 */ /* 0x004fe20000000f00 */
        /* <DEDUP_REMOVED lines=9> */
[----:B0-----:R-:W-:-:S05]  /*26790*/  LOP3.LUT R0, R0, 0x7f, RZ, 0xc0, !PT ;  /* 0x0000007f00007812 */ /* 0x001fca00078ec0ff */
[----:B------:R-:W-:Y:S02]  /*267a0*/  IMAD.SHL.U32 R0, R0, 0x10, RZ ;  /* 0x0000001000007824 */ /* 0x000fe400078e00ff */
[----:B-1----:R-:W-:-:S03]  /*267b0*/  IMAD.SHL.U32 R4, R6, 0x20, RZ ;  /* 0x0000002006047824 */ /* 0x002fc600078e00ff */
[----:B------:R-:W-:Y:S01]  /*267c0*/  LOP3.LUT R3, R0, 0x600, RZ, 0xc0, !PT ;  /* 0x0000060000037812 */ /* 0x000fe200078ec0ff */
[----:B------:R-:W-:-:S03]  /*267d0*/  IMAD.SHL.U32 R0, R6, 0x80, RZ ;  /* 0x0000008006007824 */ /* 0x000fc600078e00ff */
[----:B------:R-:W-:Y:S02]  /*267e0*/  LOP3.LUT R5, R3, 0x60, R4, 0xf8, !PT ;  /* 0x0000006003057812 */ /* 0x000fe400078ef804 */
[----:B------:R-:W-:Y:S02]  /*267f0*/  SHF.R.U32.HI R3, RZ, 0x1, R6 ;  /* 0x00000001ff037819 */ /* 0x000fe40000011606 */
[----:B------:R-:W-:Y:S02]  /*26800*/  LOP3.LUT R5, R5, 0x100, R4, 0xf8, !PT ;  /* 0x0000010005057812 */ /* 0x000fe400078ef804 */
[----:B------:R-:W-:Y:S02]  /*26810*/  LOP3.LUT R4, R4, 0x80, RZ, 0xc0, !PT ;  /* 0x0000008004047812 */ /* 0x000fe400078ec0ff */
[C---:B------:R-:W-:Y:S01]  /*26820*/  LOP3.LUT P0, RZ, R6.reuse, 0x4, RZ, 0xc0, !PT ;  /* 0x0000000406ff7812 */ /* 0x040fe2000780c0ff */
[----:B------:R-:W-:Y:S01]  /*26830*/  IMAD.SHL.U32 R7, R6, 0x4, RZ ;  /* 0x0000000406077824 */ /* 0x000fe200078e00ff */
[----:B------:R-:W-:-:S04]  /*26840*/  LOP3.LUT R4, R4, 0x10, R6, 0xf8, !PT ;  /* 0x0000001004047812 */ /* 0x000fc800078ef806 */
        /* <DEDUP_REMOVED lines=36> */
.L_x_7785:
[----:B0-----:R-:W0:Y:S02]  /*26a90*/  LDC.64 R2, c[0x0][0xc60] ;  /* 0x00031800ff027b82 */ /* 0x001e240000000a00 */
[----:B0-----:R-:W-:-:S05]  /*26aa0*/  IMAD.WIDE R2, R19, 0x4, R2 ;  /* 0x0000000413027825 */ /* 0x001fca00078e0202 */
[----:B--2---:R-:W2:Y:S01]  /*26ab0*/  LDG.E R12, desc[UR60][R2.64] ;  /* 0x0000003c020c7981 */ /* 0x004ea2000c1e1900 */
[----:B------:R-:W-:Y:S05]  /*26ac0*/  YIELD ;  /* 0x0000000000007946 */ /* 0x000fea0003800000 */
[----:B------:R-:W-:Y:S01]  /*26ad0*/  ULDC.64 UR4, c[0x0][0xa28] ;  /* 0x00028a0000047ab9 */ /* 0x000fe20000000a00 */
[----:B------:R-:W-:Y:S01]  /*26ae0*/  MOV R0, RZ ;  /* 0x000000ff00007202 */ /* 0x000fe20000000f00 */
[----:B------:R-:W-:Y:S01]  /*26af0*/  IMAD.MOV.U32 R8, RZ, RZ, RZ ;  /* 0x000000ffff087224 */ /* 0x000fe200078e00ff */
[----:B------:R-:W-:Y:S01]  /*26b00*/  ISETP.NE.U32.AND P0, PT, RZ, UR4, PT ;  /* 0x00000004ff007c0c */ /* 0x000fe2000bf05070 */
[----:B------:R-:W-:Y:S01]  /*26b10*/  ULDC.64 UR6, c[0x0][0xa08] ;  /* 0x0002820000067ab9 */ /* 0x000fe20000000a00 */
[----:B------:R-:W-:Y:S01]  /*26b20*/  ULDC.64 UR8, c[0x0][0xa10] ;  /* 0x0002840000087ab9 */ /* 0x000fe20000000a00 */
[----:B------:R-:W-:Y:S01]  /*26b30*/  IMAD.MOV.U32 R11, RZ, RZ, RZ ;  /* 0x000000ffff0b7224 */ /* 0x000fe200078e00ff */
[----:B------:R-:W-:Y:S01]  /*26b40*/  ISETP.NE.AND.EX P0, PT, RZ, UR5, PT, P0 ;  /* 0x00000005ff007c0c */ /* 0x000fe2000bf05300 */
[----:B------:R-:W-:Y:S01]  /*26b50*/  IMAD.MOV.U32 R20, RZ, RZ, RZ ;  /* 0x000000ffff147224 */ /* 0x000fe200078e00ff */
[----:B------:R-:W-:Y:S01]  /*26b60*/  ULDC.64 UR10, c[0x0][0xa18] ;  /* 0x00028600000a7ab9 */ /* 0x000fe20000000a00 */
[----:B--2---:R-:W-:Y:S01]  /*26b70*/  SHF.R.S32.HI R4, RZ, 0x1f, R12 ;  /* 0x0000001fff047819 */ /* 0x004fe2000001140c */
[----:B------:R-:W-:-:S09]  /*26b80*/  IMAD.SHL.U32 R14, R12, 0x4, RZ ;  /* 0x000000040c0e7824 */ /* 0x000fd200078e00ff */
[C---:B------:R-:W-:Y:S01]  /*26b90*/  @P0 LEA R2, P1, R12.reuse, UR4, 0x2 ;  /* 0x000000040c020c11 */ /* 0x040fe2000f8210ff */
[----:B------:R-:W-:Y:S03]  /*26ba0*/  STL [R1+0x1c], R12 ;  /* 0x00001c0c01007387 */ /* 0x000fe60000100800 */
[C-C-:B------:R-:W-:Y:S01]  /*26bb0*/  @P0 LEA.HI.X R3, R12.reuse, UR5, R4.reuse, 0x2, P1 ;  /* 0x000000050c030c11 */ /* 0x140fe200088f1404 */
[----:B------:R-:W-:Y:S02]  /*26bc0*/  ULDC.64 UR4, c[0x0][0xa00] ;  /* 0x0002800000047ab9 */ /* 0x000fe40000000a00 */
[----:B------:R-:W-:Y:S02]  /*26bd0*/  ISETP.NE.U32.AND P2, PT, RZ, UR4, PT ;  /* 0x00000004ff007c0c */ /* 0x000fe4000bf45070 */
[----:B------:R0:W5:Y:S01]  /*26be0*/  @P0 LDG.E R0, desc[UR60][R2.64] ;  /* 0x0000003c02000981 */ /* 0x000162000c1e1900 */
[----:B------:R-:W-:-:S02]  /*26bf0*/  SHF.L.U64.HI R13, R12, 0x2, R4 ;  /* 0x000000020c0d7819 */ /* 0x000fc40000010204 */
[----:B------:R-:W-:Y:S01]  /*26c00*/  ISETP.NE.AND.EX P2, PT, RZ, UR5, PT, P2 ;  /* 0x00000005ff007c0c */ /* 0x000fe2000bf45320 */
[----:B------:R-:W-:Y:S01]  /*26c10*/  STL [R1+0x40], R14 ;  /* 0x0000400e01007387 */ /* 0x000fe20000100800 */
[----:B------:R-:W-:Y:S02]  /*26c20*/  ISETP.NE.U32.AND P0, PT, RZ, UR6, PT ;  /* 0x00000006ff007c0c */ /* 0x000fe4000bf05070 */
[----:B------:R-:W-:Y:S01]  /*26c30*/  ISETP.NE.U32.AND P1, PT, RZ, UR8, PT ;  /* 0x00000008ff007c0c */ /* 0x000fe2000bf25070 */
[----:B------:R-:W-:Y:S01]  /*26c40*/  STL [R1+0x44], R13 ;  /* 0x0000440d01007387 */ /* 0x000fe20000100800 */
[----:B------:R-:W-:Y:S02]  /*26c50*/  ISETP.NE.AND.EX P0, PT, RZ, UR7, PT, P0 ;  /* 0x00000007ff007c0c */ /* 0x000fe4000bf05300 */
[----:B0-----:R-:W-:Y:S02]  /*26c60*/  IADD3 R2, P4, R14, UR4, RZ ;  /* 0x000000040e027c10 */ /* 0x001fe4000ff9e0ff */
[----:B------:R-:W-:-:S02]  /*26c70*/  ISETP.NE.AND.EX P1, PT, RZ, UR9, PT, P1 ;  /* 0x00000009ff007c0c */ /* 0x000fc4000bf25310 */
[C---:B------:R-:W-:Y:S02]  /*26c80*/  IADD3.X R3, R13.reuse, UR5, RZ, P4, !PT ;  /* 0x000000050d037c10 */ /* 0x040fe4000a7fe4ff */
[C---:B------:R-:W-:Y:S02]  /*26c90*/  IADD3 R6, P5, R14.reuse, UR6, RZ ;  /* 0x000000060e067c10 */ /* 0x040fe4000ffbe0ff */
[----:B------:R-:W-:Y:S01]  /*26ca0*/  IADD3 R4, P4, R14, UR8, RZ ;  /* 0x000000080e047c10 */ /* 0x000fe2000ff9e0ff */
[----:B------:R-:W2:Y:S01]  /*26cb0*/  @P2 LDG.E R8, desc[UR60][R2.64] ;  /* 0x0000003c02082981 */ /* 0x000ea2000c1e1900 */
[C---:B------:R-:W-:Y:S02]  /*26cc0*/  IADD3.X R7, R13.reuse, UR7, RZ, P5, !PT ;  /* 0x000000070d077c10 */ /* 0x040fe4000affe4ff */
[----:B------:R-:W-:Y:S02]  /*26cd0*/  IADD3.X R5, R13, UR9, RZ, P4, !PT ;  /* 0x000000090d057c10 */ /* 0x000fe4000a7fe4ff */
[----:B------:R-:W-:Y:S01]  /*26ce0*/  ISETP.NE.U32.AND P3, PT, RZ, UR10, PT ;  /* 0x0000000aff007c0c */ /* 0x000fe2000bf65070 */
[----:B------:R-:W5:Y:S01]  /*26cf0*/  @P0 LDG.E R11, desc[UR60][R6.64] ;  /* 0x0000003c060b0981 */ /* 0x000f62000c1e1900 */
[----:B------:R-:W-:-:S02]  /*26d00*/  ULDC UR4, c[0x0][0x288] ;  /* 0x0000a20000047ab9 */ /* 0x000fc40000000800 */
[----:B------:R-:W-:Y:S01]  /*26d10*/  ISETP.NE.AND.EX P3, PT, RZ, UR11, PT, P3 ;  /* 0x0000000bff007c0c */ /* 0x000fe2000bf65330 */
[----:B------:R-:W5:Y:S01]  /*26d20*/  @P1 LDG.E R20, desc[UR60][R4.64] ;  /* 0x0000003c04141981 */ /* 0x000f62000c1e1900 */
[----:B------:R-:W-:Y:S01]  /*26d30*/  IMAD.U32 R10, RZ, RZ, UR4 ;  /* 0x00000004ff0a7e24 */ /* 0x000fe2000f8e00ff */
[----:B------:R-:W-:Y:S02]  /*26d40*/  ULDC.64 UR4, c[0x0][0x3f8] ;  /* 0x0000fe0000047ab9 */ /* 0x000fe40000000a00 */
        /* <DEDUP_REMOVED lines=18> */
.L_x_7689:
        /* <DEDUP_REMOVED lines=10> */
.L_x_7690:
[----:B------:R-:W-:Y:S05]  /*26f10*/  @!P0 BRA `(.L_x_7691) ;  /* 0x00000000000c8947 */ /* 0x000fea0003800000 */
[----:B------:R-:W2:Y:S04]  /*26f20*/  LDG.E R9, desc[UR60][R6.64] ;  /* 0x0000003c06097981 */ /* 0x000ea8000c1e1900 */
[----:B------:R-:W2:Y:S02]  /*26f30*/  LDG.E R6, desc[UR60][R6.64+0x4] ;  /* 0x0000043c06067981 */ /* 0x000ea4000c1e1900 */
[----:B--2---:R-:W-:-:S07]  /*26f40*/  IMAD.IADD R9, R6, 0x1, -R9 ;  /* 0x0000000106097824 */ /* 0x004fce00078e0a09 */
.L_x_7691:
[----:B0-----:R-:W2:Y:S01]  /*26f50*/  @P1 LDG.E R2, desc[UR60][R4.64] ;  /* 0x0000003c04021981 */ /* 0x001ea2000c1e1900 */
[----:B-----5:R-:W-:-:S03]  /*26f60*/  IMAD.IADD R0, R9, 0x1, -R0 ;  /* 0x0000000109007824 */ /* 0x020fc600078e0a00 */
[----:B------:R-:W2:Y:S01]  /*26f70*/  @P1 LDG.E R4, desc[UR60][R4.64+0x4] ;  /* 0x0000043c04041981 */ /* 0x000ea2000c1e1900 */
[----:B------:R-:W-:Y:S01]  /*26f80*/  BSSY B0, `(.L_x_7692) ;  /* 0x00000ff000007945 */ /* 0x000fe20003800000 */
[----:B--2---:R-:W-:Y:S01]  /*26f90*/  @P1 IMAD.IADD R8, R4, 0x1, -R2 ;  /* 0x0000000104081824 */ /* 0x004fe200078e0a02 */
[----:B------:R-:W-:-:S03]  /*26fa0*/  LEA R2, R17, 0x15f, 0x7 ;  /* 0x0000015f11027811 */ /* 0x000fc600078e38ff */
[----:B------:R-:W-:-:S04]  /*26fb0*/  IMAD.IADD R4, R0, 0x1, R8 ;  /* 0x0000000100047824 */ /* 0x000fc800078e0208 */
[C---:B------:R-:W-:Y:S01]  /*26fc0*/  VIADD R5, R4.reuse, 0xdf ;  /* 0x000000df04057836 */ /* 0x040fe20000000000 */
[----:B------:R-:W-:Y:S01]  /*26fd0*/  IADD3 R3, R4, R2, -R10 ;  /* 0x0000000204037210 */ /* 0x000fe20007ffe80a */
[----:B------:R-:W-:Y:S02]  /*26fe0*/  IMAD.MOV.U32 R4, RZ, RZ, RZ ;  /* 0x000000ffff047224 */ /* 0x000fe400078e00ff */
[----:B------:R-:W-:Y:S02]  /*26ff0*/  IMAD.MOV.U32 R2, RZ, RZ, RZ ;  /* 0x000000ffff027224 */ /* 0x000fe400078e00ff */
[----:B------:R-:W-:-:S04]  /*27000*/  IMAD.HI R4, R5, -0x6db6db6d, R4 ;  /* 0x9249249305047827 */ /* 0x000fc800078e0204 */
[----:B------:R-:W-:Y:S01]  /*27010*/  IMAD.HI R2, R3, -0x6db6db6d, R2 ;  /* 0x9249249303027827 */ /* 0x000fe200078e0202 */
[----:B------:R-:W-:-:S04]  /*27020*/  SHF.R.U32.HI R3, RZ, 0x1f, R4 ;  /* 0x0000001fff037819 */ /* 0x000fc80000011604 */
[----:B------:R-:W-:Y:S02]  /*27030*/  LEA.HI.SX32 R4, R4, R3, 0x19 ;  /* 0x0000000304047211 */ /* 0x000fe400078fcaff */
[----:B------:R-:W-:-:S04]  /*27040*/  SHF.R.U32.HI R3, RZ, 0x1f, R2 ;  /* 0x0000001fff037819 */ /* 0x000fc80000011602 */
[----:B------:R-:W-:-:S04]  /*27050*/  LEA.HI.SX32 R2, R2, R3, 0x19 ;  /* 0x0000000302027211 */ /* 0x000fc800078fcaff */
[----:B------:R-:W-:-:S05]  /*27060*/  VIMNMX R6, R4, R2, PT ;  /* 0x0000000204067248 */ /* 0x000fca0003fe0100 */
[--C-:B------:R-:W-:Y:S02]  /*27070*/  IMAD R4, R6, 0xe0, -R0.reuse ;  /* 0x000000e006047824 */ /* 0x100fe400078e0a00 */
[----:B------:R-:W-:-:S03]  /*27080*/  IMAD.MOV R0, RZ, RZ, -R0 ;  /* 0x000000ffff007224 */ /* 0x000fc600078e0a00 */
[----:B------:R-:W-:Y:S02]  /*27090*/  VIMNMX R4, R4, R8, PT ;  /* 0x0000000804047248 */ /* 0x000fe40003fe0100 */
[----:B------:R-:W-:-:S04]  /*270a0*/  VIMNMX R0, RZ, R0, !PT ;  /* 0x00000000ff007248 */ /* 0x000fc80007fe0100 */
[----:B------:R-:W-:Y:S02]  /*270b0*/  ISETP.GT.AND P0, PT, R4, R0, PT ;  /* 0x000000000400720c */ /* 0x000fe40003f04270 */
[----:B------:R-:W-:-:S11]  /*270c0*/  SHF.R.U32.HI R2, RZ, 0x5, R0 ;  /* 0x00000005ff027819 */ /* 0x000fd60000011600 */
[----:B------:R-:W-:Y:S01]  /*270d0*/  @P0 IADD3 R5, R4, 0xdf, RZ ;  /* 0x000000df04050810 */ /* 0x000fe20007ffe0ff */
[----:B------:R-:W-:-:S04]  /*270e0*/  @P0 IMAD.MOV.U32 R4, RZ, RZ, RZ ;  /* 0x000000ffff040224 */ /* 0x000fc800078e00ff */
[----:B------:R-:W-:-:S04]  /*270f0*/  @P0 IMAD.HI R5, R5, -0x6db6db6d, R4 ;  /* 0x9249249305050827 */ /* 0x000fc800078e0204 */
[----:B------:R-:W-:Y:S01]  /*27100*/  IMAD.WIDE.U32 R2, R2, 0x24924925, RZ ;  /* 0x2492492502027825 */ /* 0x000fe200078e00ff */
[----:B------:R-:W-:Y:S01]  /*27110*/  @P0 SHF.R.U32.HI R0, RZ, 0x1f, R5 ;  /* 0x0000001fff000819 */ /* 0x000fe20000011605 */
[----:B------:R0:W-:Y:S02]  /*27120*/  STL [R1+0x48], R6 ;  /* 0x0000480601007387 */ /* 0x0001e40000100800 */
[----:B------:R-:W-:Y:S01]  /*27130*/  IMAD.MOV.U32 R4, RZ, RZ, R3 ;  /* 0x000000ffff047224 */ /* 0x000fe200078e0003 */
        /* <DEDUP_REMOVED lines=18> */
.L_x_7892:
[----:B-1----:R-:W-:Y:S02]  /*27260*/  ISETP.NE.AND P0, PT, R14, RZ, PT ;  /* 0x000000ff0e00720c */ /* 0x002fe40003f05270 */
[----:B------:R-:W-:-:S11]  /*27270*/  PLOP3.LUT P6, PT, PT, PT, PT, 0x8, 0x0 ;  /* 0x000000000000781c */ /* 0x000fd60003fce170 */
[----:B------:R-:W-:Y:S05]  /*27280*/  @P0 BRA `(.L_x_7695) ;  /* 0x00000000000c0947 */ /* 0x000fea0003800000 */
[----:B------:R-:W-:-:S03]  /*27290*/  UMOV UR4, 0xffffffff ;  /* 0xffffffff00047882 */ /* 0x000fc60000000000 */
[----:B------:R-:W-:Y:S05]  /*272a0*/  BRA.DIV UR4, `(.L_x_7696) ;  /* 0x0000007204487947 */ /* 0x000fea000b800000 */
[----:B------:R-:W-:-:S13]  /*272b0*/  ELECT P6, URZ, PT ;  /* 0x00000000003f782f */ /* 0x000fda00038c0000 */
.L_x_7695:
        /* <DEDUP_REMOVED lines=12> */
.L_x_7895:
[----:B------:R-:W-:Y:S05]  /*27380*/  BSYNC B1 ;  /* 0x0000000000017941 */ /* 0x000fea0003800000 */
.L_x_7697:
        /* <DEDUP_REMOVED lines=12> */
.L_x_7896:
[----:B------:R-:W-:Y:S05]  /*27450*/  BSYNC B2 ;  /* 0x0000000000027941 */ /* 0x000fea0003800000 */
.L_x_7701:
        /* <DEDUP_REMOVED lines=9> */
.L_x_7704:
[----:B------:R-:W-:Y:S05]  /*274f0*/  BSYNC B2 ;  /* 0x0000000000027941 */ /* 0x000fea0003800000 */
.L_x_7703:
[----:B------:R-:W2:Y:S01]  /*27500*/  LDL R6, [R1+0xc] ;  /* 0x00000c0001067983 */ /* 0x000ea20000100800 */
[----:B------:R-:W-:Y:S01]  /*27510*/  IMAD.MOV.U32 R12, RZ, RZ, RZ ;  /* 0x000000ffff0c7224 */ /* 0x000fe200078e00ff */
[----:B------:R-:W-:Y:S01]  /*27520*/  UIADD3 UR4, UP0, UR36, 0x570, URZ ;  /* 0x0000057024047890 */ /* 0x000fe2000ff1e03f */
[----:B0-----:R-:W-:Y:S01]  /*27530*/  IMAD R5, R4, 0xe0, R20 ;  /* 0x000000e004057824 */ /* 0x001fe200078e0214 */
[----:B------:R-:W-:Y:S01]  /*27540*/  PLOP3.LUT P0, PT, PT, PT, PT, 0x80, 0x0 ;  /* 0x000000000000781c */ /* 0x000fe20003f0f070 */
[----:B------:R-:W-:Y:S01]  /*27550*/  UMOV UR6, 0x0 ;  /* 0x0000000000067882 */ /* 0x000fe20000000000 */
[----:B------:R-:W-:Y:S01]  /*27560*/  R2UR UR10, R12 ;  /* 0x000000000c0a72ca */ /* 0x000fe200000e0000 */
[----:B------:R-:W-:Y:S01]  /*27570*/  UIADD3.X UR5, URZ, UR37, URZ, UP0, !UPT ;  /* 0x000000253f057290 */ /* 0x000fe200087fe43f */
[----:B------:R-:W-:Y:S01]  /*27580*/  IADD3 R5, R5, -0xe0, RZ ;  /* 0xffffff2005057810 */ /* 0x000fe20007ffe0ff */
[----:B------:R-:W-:Y:S01]  /*27590*/  UMOV UR7, 0x12f00000 ;  /* 0x12f0000000077882 */ /* 0x000fe20000000000 */
[----:B--2---:R-:W-:-:S02]  /*275a0*/  IMAD R10, R6, 0x7000, R11 ;  /* 0x00007000060a7824 */ /* 0x004fc400078e020b */
[----:B------:R-:W-:Y:S02]  /*275b0*/  VIADD R6, R8, 0x2e890 ;  /* 0x0002e89008067836 */ /* 0x000fe40000000000 */
[----:B------:R-:W-:-:S07]  /*275c0*/  VIADD R7, R10, 0x20400 ;  /* 0x000204000a077836 */ /* 0x000fce0000000000 */
.L_x_7705:
        /* <DEDUP_REMOVED lines=13> */
.L_x_7897:
[----:B------:R-:W-:Y:S05]  /*276a0*/  BSYNC B2 ;  /* 0x0000000000027941 */ /* 0x000fea0003800000 */
.L_x_7706:
        /* <DEDUP_REMOVED lines=11> */
.L_x_7709:
[----:B------:R-:W-:Y:S05]  /*27760*/  BSYNC B2 ;  /* 0x0000000000027941 */ /* 0x000fea0003800000 */
.L_x_7708:
        /* <DEDUP_REMOVED lines=8> */
.L_x_7710:
        /* <DEDUP_REMOVED lines=10> */
.L_x_7700:
[----:B------:R-:W-:Y:S05]  /*27890*/  BSYNC B1 ;  /* 0x0000000000017941 */ /* 0x000fea0003800000 */
.L_x_7699:
[----:B01----:R-:W2:Y:S04]  /*278a0*/  LDL.LU R9, [R1+0xc] ;  /* 0x00000c0001097983 */ /* 0x003ea80000300800 */
[----:B------:R-:W3:Y:S01]  /*278b0*/  LDL.LU R8, [R1+0x18] ;  /* 0x0000180001087983 */ /* 0x000ee20000300800 */
[----:B------:R-:W-:Y:S01]  /*278c0*/  PLOP3.LUT P0, PT, PT, PT, PT, 0x8, 0x0 ;  /* 0x000000000000781c */ /* 0x000fe20003f0e170 */
[----:B--2---:R-:W-:-:S05]  /*278d0*/  VIADD R5, R9, 0x1 ;  /* 0x0000000109057836 */ /* 0x004fca0000000000 */
[----:B------:R-:W-:-:S04]  /*278e0*/  ISETP.NE.AND P1, PT, R5, 0x2, PT ;  /* 0x000000020500780c */ /* 0x000fc80003f25270 */
[----:B------:R-:W-:Y:S02]  /*278f0*/  SEL R6, RZ, 0x1, P1 ;  /* 0x00000001ff067807 */ /* 0x000fe40000800000 */
[----:B------:R-:W-:Y:S02]  /*27900*/  SEL R5, R5, RZ, P1 ;  /* 0x000000ff05057207 */ /* 0x000fe40000800000 */
[----:B---3--:R-:W-:Y:S02]  /*27910*/  LOP3.LUT R8, R8, R6, RZ, 0x3c, !PT ;  /* 0x0000000608087212 */ /* 0x008fe400078e3cff */
[----:B------:R-:W-:-:S03]  /*27920*/  IADD3 R6, R4, -0x2, RZ ;  /* 0xfffffffe04067810 */ /* 0x000fc60007ffe0ff */
[----:B------:R0:W-:Y:S01]  /*27930*/  STL [R1+0x18], R8 ;  /* 0x0000180801007387 */ /* 0x0001e20000100800 */
[----:B------:R-:W-:-:S03]  /*27940*/  ISETP.GE.AND P2, PT, R6, R3, PT ;  /* 0x000000030600720c */ /* 0x000fc60003f46270 */
[----:B------:R0:W-:Y:S10]  /*27950*/  STL [R1+0xc], R5 ;  /* 0x00000c0501007387 */ /* 0x0001f40000100800 */
[----:B0-----:R-:W-:Y:S05]  /*27960*/  @!P2 BRA `(.L_x_7693) ;  /* 0x000000040080a947 */ /* 0x001fea0003800000 */
[C---:B------:R-:W-:Y:S02]  /*27970*/  IMAD R5, R4.reuse, 0xe0, R20 ;  /* 0x000000e004057824 */ /* 0x040fe400078e0214 */
[----:B------:R-:W-:Y:S02]  /*27980*/  VIADD R4, R4, 0xffffffff ;  /* 0xffffffff04047836 */ /* 0x000fe40000000000 */
[----:B------:R-:W-:-:S07]  /*27990*/  VIADD R5, R5, 0xfffffe40 ;  /* 0xfffffe4005057836 */ /* 0x000fce0000000000 */
.L_x_7723:
        /* <DEDUP_REMOVED lines=13> */
.L_x_7898:
[----:B------:R-:W-:Y:S05]  /*27a70*/  BSYNC B2 ;  /* 0x0000000000027941 */ /* 0x000fea0003800000 */
.L_x_7713:
        /* <DEDUP_REMOVED lines=9> */
.L_x_7716:
[----:B------:R-:W-:Y:S05]  /*27b10*/  BSYNC B2 ;  /* 0x0000000000027941 */ /* 0x000fea0003800000 */
.L_x_7715:
        /* <DEDUP_REMOVED lines=11> */
.L_x_7717:
        /* <DEDUP_REMOVED lines=13> */
.L_x_7899:
[----:B------:R-:W-:Y:S05]  /*27ca0*/  BSYNC B2 ;  /* 0x0000000000027941 */ /* 0x000fea0003800000 */
.L_x_7718:
        /* <DEDUP_REMOVED lines=11> */
.L_x_7721:
[----:B------:R-:W-:Y:S05]  /*27d60*/  BSYNC B2 ;  /* 0x0000000000027941 */ /* 0x000fea0003800000 */
.L_x_7720:
        /* <DEDUP_REMOVED lines=8> */
.L_x_7722:
        /* <DEDUP_REMOVED lines=10> */
.L_x_7712:
[----:B------:R-:W-:Y:S05]  /*27e90*/  BSYNC B1 ;  /* 0x0000000000017941 */ /* 0x000fea0003800000 */
.L_x_7711:
        /* <DEDUP_REMOVED lines=13> */
.L_x_7693:
[----:B------:R-:W-:Y:S05]  /*27f70*/  BSYNC B0 ;  /* 0x0000000000007941 */ /* 0x000fea0003800000 */
.L_x_7692:
        /* <DEDUP_REMOVED lines=23> */
.L_x_7725:
        /* <DEDUP_REMOVED lines=23> */
.L_x_7727:
        /* <DEDUP_REMOVED lines=15> */
[----:B------:R-:W-:Y:S01]  /*28350*/  MOV R4, UR6 ;  /* 0x0000000600047c02 */ /* 0x000fe20008000f00 */
[----:B------:R-:W-:Y:S01]  /*28360*/  IMAD.U32 R5, RZ, RZ, UR7 ;  /* 0x00000007ff057e24 */ /* 0x000fe2000f8e00ff */
        /* <DEDUP_REMOVED lines=10> */
.L_x_7728:
[----:B0-----:R-:W2:Y:S02]  /*28410*/  LDL R2, [R1+0x14] ;  /* 0x0000140001027983 */ /* 0x001ea40000100800 */
[----:B--2---:R-:W-:-:S04]  /*28420*/  IADD3 R0, R2, 0x400, RZ ;  /* 0x0000040002007810 */ /* 0x004fc80007ffe0ff */
[----:B------:R-:W-:Y:S01]  /*28430*/  LOP3.LUT P0, RZ, R0, 0x9f, RZ, 0xc0, !PT ;  /* 0x0000009f00ff7812 */ /* 0x000fe2000780c0ff */
[----:B------:R0:W-:-:S12]  /*28440*/  STL [R1+0x4c], R0 ;  /* 0x00004c0001007387 */ /* 0x0001d80000100800 */
[----:B0-----:R-:W-:Y:S05]  /*28450*/  @!P0 BRA `(.L_x_7729) ;  /* 0x0000000000408947 */ /* 0x001fea0003800000 */
        /* <DEDUP_REMOVED lines=16> */
.L_x_7729:
        /* <DEDUP_REMOVED lines=19> */
.L_x_7730:
        /* <DEDUP_REMOVED lines=31> */
.L_x_7731:
        /* <DEDUP_REMOVED lines=23> */
.L_x_7902:
[----:B-1----:R-:W-:Y:S02]  /*289f0*/  ISETP.NE.AND P0, PT, R14, RZ, PT ;  /* 0x000000ff0e00720c */ /* 0x002fe40003f05270 */
[----:B------:R-:W-:-:S11]  /*28a00*/  PLOP3.LUT P6, PT, PT, PT, PT, 0x8, 0x0 ;  /* 0x000000000000781c */ /* 0x000fd60003fce170 */
[----:B------:R-:W-:Y:S05]  /*28a10*/  @P0 BRA `(.L_x_7733) ;  /* 0x0000000400c40947 */ /* 0x000fea0003800000 */
[----:B------:R-:W-:-:S03]  /*28a20*/  UMOV UR4, 0xffffffff ;  /* 0xffffffff00047882 */ /* 0x000fc60000000000 */
[----:B------:R-:W-:Y:S05]  /*28a30*/  BRA.DIV UR4, `(.L_x_7734) ;  /* 0x0000005e041c7947 */ /* 0x000fea000b800000 */
[----:B------:R-:W-:-:S13]  /*28a40*/  ELECT P6, URZ, PT ;  /* 0x00000000003f782f */ /* 0x000fda00038c0000 */
.L_x_7905:
        /* <DEDUP_REMOVED lines=25> */
.L_x_7736:
        /* <DEDUP_REMOVED lines=12> */
.L_x_7906:
        /* <DEDUP_REMOVED lines=8> */
.L_x_7738:
        /* <DEDUP_REMOVED lines=22> */
.L_x_7907:
        /* <DEDUP_REMOVED lines=8> */
.L_x_7740:
        /* <DEDUP_REMOVED lines=14> */
.L_x_7735:
        /* <DEDUP_REMOVED lines=21> */
.L_x_7733:
        /* <DEDUP_REMOVED lines=13> */
.L_x_7908:
[----:B------:R-:W-:Y:S05]  /*29200*/  BSYNC B0 ;  /* 0x0000000000007941 */ /* 0x000fea0003800000 */
.L_x_7741:
[----:B0-----:R-:W2:Y:S02]  /*29210*/  LDL R4, [R1+0x48] ;  /* 0x0000480001047983 */ /* 0x001ea40000100800 */
[----:B--2---:R-:W-:-:S13]  /*29220*/  ISETP.GE.AND P0, PT, R4, 0x2, PT ;  /* 0x000000020400780c */ /* 0x004fda0003f06270 */
[----:B------:R-:W-:Y:S05]  /*29230*/  @!P0 BRA `(.L_x_7743) ;  /* 0x0000001400048947 */ /* 0x000fea0003800000 */
[----:B------:R0:W5:Y:S01]  /*29240*/  LDL.LU R6, [R1+0x8] ;  /* 0x0000080001067983 */ /* 0x0001620000300800 */
[----:B------:R-:W-:-:S03]  /*29250*/  VIADD R17, R4, 0xfffffffe ;  /* 0xfffffffe04117836 */ /* 0x000fc60000000000 */
[----:B------:R0:W5:Y:S04]  /*29260*/  LDL.LU R7, [R1+0x10] ;  /* 0x0000100001077983 */ /* 0x0001680000300800 */
.L_x_7763:
        /* <DEDUP_REMOVED lines=11> */
[----:B------:R-:W-:Y:S02]  /*29320*/  MOV R8, R17 ;  /* 0x0000001100087202 */ /* 0x000fe40000000f00 */
[----:B------:R-:W-:-:S04]  /*29330*/  ISETP.NE.U32.AND P0, PT, RZ, UR4, PT ;  /* 0x00000004ff007c0c */ /* 0x000fc8000bf05070 */
[----:B------:R-:W-:-:S13]  /*29340*/  ISETP.NE.AND.EX P0, PT, RZ, UR5, PT, P0 ;  /* 0x00000005ff007c0c */ /* 0x000fda000bf05300 */
[----:B------:R-:W-:Y:S05]  /*29350*/  @!P0 BRA `(.L_x_7746) ;  /* 0x0000000000488947 */ /* 0x000fea0003800000 */
[----:B------:R-:W2:Y:S01]  /*29360*/  LDL R11, [R1+0x1c] ;  /* 0x00001c00010b7983 */ /* 0x000ea20000100800 */
[----:B------:R-:W3:Y:S01]  /*29370*/  LDC R5, c[0x0][0x41c] ;  /* 0x00010700ff057b82 */ /* 0x000ee20000000800 */
[----:B------:R-:W-:Y:S01]  /*29380*/  ULDC.64 UR6, c[0x0][0x408] ;  /* 0x0001020000067ab9 */ /* 0x000fe20000000a00 */
[----:B---3--:R-:W-:-:S13]  /*29390*/  ISETP.NE.AND P0, PT, R5, 0x1, PT ;  /* 0x000000010500780c */ /* 0x008fda0003f05270 */
[----:B------:R-:W3:Y:S02]  /*293a0*/  @P0 LDC.64 R2, c[0x0][0x420] ;  /* 0x00010800ff020b82 */ /* 0x000ee40000000a00 */
[----:B---3--:R-:W-:-:S04]  /*293b0*/  @P0 IMAD.HI.U32 R4, R17, R2, RZ ;  /* 0x0000000211040227 */ /* 0x008fc800078e00ff */
[----:B------:R-:W-:Y:S01]  /*293c0*/  IMAD.MOV.U32 R2, RZ, RZ, R17 ;  /* 0x000000ffff027224 */ /* 0x000fe200078e0011 */
[----:B------:R-:W-:-:S04]  /*293d0*/  @P0 SHF.R.U32.HI R2, RZ, R3, R4 ;  /* 0x00000003ff020219 */ /* 0x000fc80000011604 */
[--C-:B------:R-:W-:Y:S01]  /*293e0*/  SHF.R.S32.HI R3, RZ, 0x1f, R2.reuse ;  /* 0x0000001fff037819 */ /* 0x100fe20000011402 */
[--C-:B------:R-:W-:Y:S02]  /*293f0*/  IMAD.MOV R8, RZ, RZ, -R2.reuse ;  /* 0x000000ffff087224 */ /* 0x100fe400078e0a02 */
        /* <DEDUP_REMOVED lines=8> */
.L_x_7746:
        /* <DEDUP_REMOVED lines=11> */
.L_x_7909:
[----:B------:R-:W-:Y:S05]  /*29530*/  BSYNC B1 ;  /* 0x0000000000017941 */ /* 0x000fea0003800000 */
.L_x_7747:
        /* <DEDUP_REMOVED lines=9> */
.L_x_7750:
[----:B------:R-:W-:Y:S05]  /*295d0*/  BSYNC B1 ;  /* 0x0000000000017941 */ /* 0x000fea0003800000 */
.L_x_7749:
        /* <DEDUP_REMOVED lines=16> */
.L_x_7751:
        /* <DEDUP_REMOVED lines=13> */
.L_x_7910:
[----:B------:R-:W-:Y:S05]  /*297b0*/  BSYNC B1 ;  /* 0x0000000000017941 */ /* 0x000fea0003800000 */
.L_x_7752:
        /* <DEDUP_REMOVED lines=11> */
.L_x_7755:
[----:B------:R-:W-:Y:S05]  /*29870*/  BSYNC B1 ;  /* 0x0000000000017941 */ /* 0x000fea0003800000 */
.L_x_7754:
        /* <DEDUP_REMOVED lines=8> */
.L_x_7756:
        /* <DEDUP_REMOVED lines=10> */
.L_x_7745:
[----:B------:R-:W-:Y:S05]  /*299a0*/  BSYNC B0 ;  /* 0x0000000000007941 */ /* 0x000fea0003800000 */
.L_x_7744:
[----:B------:R-:W-:-:S06]  /*299b0*/  UISETP.NE.AND UP0, UPT, UR38, 0x3, UPT ;  /* 0x000000032600788c */ /* 0x000fcc000bf05270 */
[----:B------:R-:W-:-:S13]  /*299c0*/  PLOP3.LUT P0, PT, PT, PT, UP0, 0x80, 0x0 ;  /* 0x000000000000781c */ /* 0x000fda0003f0f008 */
[----:B------:R-:W-:Y:S05]  /*299d0*/  @!P0 BRA `(.L_x_7757) ;  /* 0x0000000000048947 */ /* 0x000fea0003800000 */
[----:B------:R-:W-:Y:S01]  /*299e0*/  BPT.TRAP 0x1 ;  /* 0x000000040000795c */ /* 0x000fe20000300000 */
.L_x_7757:
        /* <DEDUP_REMOVED lines=11> */
.L_x_7911:
[----:B------:R-:W-:Y:S05]  /*29aa0*/  BSYNC B0 ;  /* 0x0000000000007941 */ /* 0x000fea0003800000 */
.L_x_7758:
[----:B------:R-:W-:Y:S05]  /*29ab0*/  @!P0 BRA `(.L_x_7760) ;  /* 0x0000000000048947 */ /* 0x000fea0003800000 */
[----:B------:R-:W-:Y:S01]  /*29ac0*/  BPT.TRAP 0x1 ;  /* 0x000000040000795c */ /* 0x000fe20000300000 */
.L_x_7760:
[----:B------:R-:W-:Y:S01]  /*29ad0*/  SHF.L.U32 R4, R7, 0x1f, RZ ;  /* 0x0000001f07047819 */ /* 0x000fe200000006ff */
[----:B--2---:R-:W-:-:S03]  /*29ae0*/  IMAD R3, R6, 0x7000, RZ ;  /* 0x0000700006037824 */ /* 0x004fc600078e02ff */
[----:B------:R-:W2:Y:S02]  /*29af0*/  SYNCS.PHASECHK.TRANS64.TRYWAIT P2, [R18+URZ+0x2e860], R4 ;  /* 0x02e86004120075a7 */ /* 0x000ea4000804017f */
[----:B--2---:R-:W-:Y:S05]  /*29b00*/  @!P2 BRA `(.L_x_7761) ;  /* 0x0000004c008ca947 */ /* 0x004fea0003800000 */
.L_x_7912:
[----:B------:R-:W3:Y:S04]  /*29b10*/  LDL R12, [R1+0x24] ;  /* 0x00002400010c7983 */ /* 0x000ee80000100800 */
[----:B------:R-:W4:Y:S04]  /*29b20*/  LDL R15, [R1+0x4c] ;  /* 0x00004c00010f7983 */ /* 0x000f280000100800 */
[----:B------:R0:W-:Y:S04]  /*29b30*/  STL [R1+0xbc], R2 ;  /* 0x0000bc0201007387 */ /* 0x0001e80000100800 */
[----:B0-----:R-:W2:Y:S01]  /*29b40*/  LDL R2, [R1+0x4] ;  /* 0x0000040001027983 */ /* 0x001ea20000100800 */
[----:B------:R-:W-:-:S03]  /*29b50*/  MOV R13, 0x400 ;  /* 0x00000400000d7802 */ /* 0x000fc60000000f00 */
[----:B------:R0:W-:Y:S01]  /*29b60*/  STL [R1+0xb8], R0 ;  /* 0x0000b80001007387 */ /* 0x0001e20000100800 */
[----:B------:R-:W1:Y:S03]  /*29b70*/  S2R R14, SR_CgaCtaId ;  /* 0x00000000000e7919 */ /* 0x000e660000008800 */
[----:B0-----:R-:W4:Y:S01]  /*29b80*/  LDL R0, [R1] ;  /* 0x0000000001007983 */ /* 0x001f220000100800 */
[----:B------:R-:W-:Y:S05]  /*29b90*/  WARPSYNC.ALL ;  /* 0x0000000000007948 */ /* 0x000fea0003800000 */
[----:B-1----:R-:W-:-:S02]  /*29ba0*/  LEA R13, R14, R13, 0x18 ;  /* 0x0000000d0e0d7211 */ /* 0x002fc400078ec0ff */
[----:B--2---:R-:W-:-:S05]  /*29bb0*/  LOP3.LUT R4, R3, R2, RZ, 0xfc, !PT ;  /* 0x0000000203047212 */ /* 0x004fca00078efcff */
[----:B------:R-:W-:-:S06]  /*29bc0*/  IMAD.IADD R4, R13, 0x1, R4 ;  /* 0x000000010d047824 */ /* 0x000fcc00078e0204 */
[----:B------:R-:W0:Y:S01]  /*29bd0*/  LDSM.16.MT88.4 R4, [R4+0xe400] ;  /* 0x00e400000404783b */ /* 0x000e220000004200 */
[----:B---3--:R-:W-:Y:S02]  /*29be0*/  IADD3 R20, R13, R12, R3 ;  /* 0x0000000c0d147210 */ /* 0x008fe40007ffe003 */
[----:B----4-:R-:W-:Y:S02]  /*29bf0*/  LOP3.LUT R12, R3, R0, RZ, 0xfc, !PT ;  /* 0x00000000030c7212 */ /* 0x010fe400078efcff */
        /* <DEDUP_REMOVED lines=125> */
[C---:B------:R-:W-:Y:S01]  /*2a3d0*/  LOP3.LUT R4, R8.reuse, R2, RZ, 0xfc, !PT ;  /* 0x0000000208047212 */ /* 0x040fe200078efcff */
[----:B------:R-:W-:Y:S01]  /*2a3e0*/  IMAD.MOV.U32 R11, RZ, RZ, R14 ;  /* 0x000000ffff0b7224 */ /* 0x000fe200078e000e */
[----:B------:R-:W-:Y:S01]  /*2a3f0*/  LOP3.LUT R8, R8, R0, RZ, 0xfc, !PT ;  /* 0x0000000008087212 */ /* 0x000fe200078efcff */
[----:B------:R0:W5:Y:S02]  /*2a400*/  LDL.LU R2, [R1+0xbc] ;  /* 0x0000bc0001027983 */ /* 0x0001640000300800 */
[----:B---3--:R-:W-:Y:S02]  /*2a410*/  IMAD.IADD R4, R15, 0x1, R4 ;  /* 0x000000010f047824 */ /* 0x008fe400078e0204 */
[----:B------:R-:W-:Y:S01]  /*2a420*/  IMAD.IADD R8, R11, 0x1, R8 ;  /* 0x000000010b087824 */ /* 0x000fe200078e0208 */
[----:B------:R0:W5:Y:S04]  /*2a430*/  LDL.LU R0, [R1+0xb8] ;  /* 0x0000b80001007983 */ /* 0x0001680000300800 */
[----:B------:R-:W1:Y:S02]  /*2a440*/  LDSM.16.MT88.4 R4, [R4+0xe400] ;  /* 0x00e400000404783b */ /* 0x000e640000004200 */
[----:B-1----:R-:W-:-:S02]  /*2a450*/  PRMT R12, R4, 0x6420, R5 ;  /* 0x00006420040c7816 */ /* 0x002fc40000000005 */
[----:B------:R-:W-:Y:S02]  /*2a460*/  PRMT R13, R4, 0x7531, R5 ;  /* 0x00007531040d7816 */ /* 0x000fe40000000005 */
[C-C-:B------:R-:W-:Y:S02]  /*2a470*/  PRMT R14, R6.reuse, 0x6420, R7.reuse ;  /* 0x00006420060e7816 */ /* 0x140fe40000000007 */
        /* <DEDUP_REMOVED lines=19> */
.L_x_7762:
[----:B------:R2:W5:Y:S01]  /*2a5b0*/  LDL R6, [R1+0x8] ;  /* 0x0000080001067983 */ /* 0x0005620000100800 */
[----:B-1----:R1:W-:Y:S01]  /*2a5c0*/  SYNCS.ARRIVE.TRANS64.A1T0 RZ, [R18+URZ+0x2e850], RZ ;  /* 0x02e850ff12ff79a7 */ /* 0x0023e2000810003f */
[----:B------:R-:W-:Y:S01]  /*2a5d0*/  BAR.SYNC.DEFER_BLOCKING 0x2, 0x80 ;  /* 0x0082000000007b1d */ /* 0x000fe20000010000 */
[C---:B------:R-:W-:Y:S01]  /*2a5e0*/  ISETP.GT.AND P0, PT, R17.reuse, RZ, PT ;  /* 0x000000ff1100720c */ /* 0x040fe20003f04270 */
[----:B------:R-:W-:Y:S02]  /*2a5f0*/  VIADD R17, R17, 0xffffffff ;  /* 0xffffffff11117836 */ /* 0x000fe40000000000 */
[----:B-1----:R-:W-:Y:S02]  /*2a600*/  @!P1 VIADD R18, R18, 0x2e880 ;  /* 0x0002e88012129836 */ /* 0x002fe40000000000 */
[----:B------:R2:W5:Y:S03]  /*2a610*/  LDL R7, [R1+0x10] ;  /* 0x0000100001077983 */ /* 0x0005660000100800 */
[----:B------:R-:W-:-:S04]  /*2a620*/  @!P1 PRMT R18, RZ, 0x654, R18 ;  /* 0x00000654ff129816 */ /* 0x000fc80000000012 */
[----:B------:R2:W-:Y:S01]  /*2a630*/  @!P1 SYNCS.ARRIVE.TRANS64.RED.A1T0 RZ, [R18+URZ], RZ ;  /* 0x000000ff12ff99a7 */ /* 0x0005e2000810043f */
[----:B------:R-:W-:Y:S05]  /*2a640*/  @P0 BRA `(.L_x_7763) ;  /* 0xffffffec00080947 */ /* 0x000fea000383ffff */
.L_x_7743:
        /* <DEDUP_REMOVED lines=14> */
.L_x_7765:
[----:B------:R-:W-:Y:S05]  /*2a730*/  BSYNC B0 ;  /* 0x0000000000007941 */ /* 0x000fea0003800000 */
.L_x_7764:
[----:B------:R-:W-:-:S06]  /*2a740*/  UISETP.NE.AND UP0, UPT, UR38, 0x3, UPT ;  /* 0x000000032600788c */ /* 0x000fcc000bf05270 */
[----:B------:R-:W-:-:S13]  /*2a750*/  PLOP3.LUT P0, PT, PT, PT, UP0, 0x80, 0x0 ;  /* 0x000000000000781c */ /* 0x000fda0003f0f008 */
[----:B------:R-:W-:Y:S05]  /*2a760*/  @!P0 BRA `(.L_x_7766) ;  /* 0x0000000000048947 */ /* 0x000fea0003800000 */
[----:B------:R-:W-:Y:S01]  /*2a770*/  BPT.TRAP 0x1 ;  /* 0x000000040000795c */ /* 0x000fe20000300000 */
.L_x_7766:
        /* <DEDUP_REMOVED lines=13> */
.L_x_7913:
[----:B------:R-:W-:Y:S05]  /*2a850*/  BSYNC B0 ;  /* 0x0000000000007941 */ /* 0x000fea0003800000 */
.L_x_7767:
[----:B------:R-:W-:Y:S05]  /*2a860*/  @!P2 BRA `(.L_x_7769) ;  /* 0x000000000004a947 */ /* 0x000fea0003800000 */
[----:B------:R-:W-:Y:S01]  /*2a870*/  BPT.TRAP 0x1 ;  /* 0x000000040000795c */ /* 0x000fe20000300000 */
.L_x_7769:
[----:B0-----:R-:W3:Y:S02]  /*2a880*/  LDL R2, [R1+0x10] ;  /* 0x0000100001027983 */ /* 0x001ee40000100800 */
[----:B---3--:R-:W-:-:S04]  /*2a890*/  SHF.L.U32 R2, R2, 0x1f, RZ ;  /* 0x0000001f02027819 */ /* 0x008fc800000006ff */
[----:B------:R-:W0:Y:S02]  /*2a8a0*/  SYNCS.PHASECHK.TRANS64.TRYWAIT P0, [R0+URZ+0x2e860], R2 ;  /* 0x02e86002000075a7 */ /* 0x000e24000800017f */
[----:B0-----:R-:W-:Y:S05]  /*2a8b0*/  @!P0 BRA `(.L_x_7770) ;  /* 0x0000004000488947 */ /* 0x001fea0003800000 */
.L_x_7914:
        /* <DEDUP_REMOVED lines=137> */
[----:B---3--:R-:W-:-:S06]  /*2b150*/  IADD3 R4, R14, R4, RZ ;  /* 0x000000040e047210 */ /* 0x008fcc0007ffe0ff */
        /* <DEDUP_REMOVED lines=22> */
.L_x_7771:
[----:B------:R-:W2:Y:S01]  /*2b2c0*/  LDL.LU R3, [R1+0x10] ;  /* 0x0000100001037983 */ /* 0x000ea20000300800 */
[----:B-1---5:R1:W-:Y:S02]  /*2b2d0*/  SYNCS.ARRIVE.TRANS64.A1T0 RZ, [R0+URZ+0x2e850], RZ ;  /* 0x02e850ff00ff79a7 */ /* 0x0223e4000810003f */
[----:B-1----:R-:W-:-:S05]  /*2b2e0*/  @!P1 VIADD R0, R0, 0x2e880 ;  /* 0x0002e88000009836 */ /* 0x002fca0000000000 */
        /* <DEDUP_REMOVED lines=10> */
.L_x_7726:
[----:B------:R-:W-:Y:S05]  /*2b390*/  BSYNC B6 ;  /* 0x0000000000067941 */ /* 0x000fea0003800000 */
.L_x_7724:
        /* <DEDUP_REMOVED lines=11> */
.L_x_7772:
        /* <DEDUP_REMOVED lines=16> */
[----:B------:R-:W-:Y:S01]  /*2b550*/  SHFL.IDX PT, R4, R16, 0x1, 0x1f ;  /* 0x00201f0010047f89 */ /* 0x000fe200000e0000 */
[----:B-1----:R-:W-:Y:S02]  /*2b560*/  IMAD.MOV.U32 R2, RZ, RZ, RZ ;  /* 0x000000ffff027224 */ /* 0x002fe400078e00ff */
[----:B--2---:R-:W-:Y:S01]  /*2b570*/  @!P1 IMAD.MOV.U32 R2, RZ, RZ, R3 ;  /* 0x000000ffff029224 */ /* 0x004fe200078e0003 */
[----:B------:R-:W-:-:S04]  /*2b580*/  ISETP.NE.AND P1, PT, R6, RZ, PT ;  /* 0x000000ff0600720c */ /* 0x000fc80003f25270 */
        /* <DEDUP_REMOVED lines=15> */
[----:B------:R1:W2:Y:S02]  /*2b680*/  SHFL.IDX PT, R7, R5, 0x1f, 0x1f ;  /* 0x03e01f0005077f89 */ /* 0x0002a400000e0000 */
.L_x_7924:
[----:B------:R-:W-:Y:S01]  /*2b690*/  ULDC UR4, c[0x0][0xc10] ;  /* 0x0003040000047ab9 */ /* 0x000fe20000000800 */
[----:B------:R-:W-:Y:S02]  /*2b6a0*/  IMAD.MOV.U32 R6, RZ, RZ, R5 ;  /* 0x000000ffff067224 */ /* 0x000fe400078e0005 */
[----:B------:R-:W-:-:S04]  /*2b6b0*/  IMAD.U32 R3, RZ, RZ, UR4 ;  /* 0x00000004ff037e24 */ /* 0x000fc8000f8e00ff */
[----:B--2---:R-:W-:-:S04]  /*2b6c0*/  IMAD R7, R7, R3, RZ ;  /* 0x0000000307077224 */ /* 0x004fc800078e02ff */
[----:B------:R-:W-:-:S05]  /*2b6d0*/  IMAD.IADD R4, R4, 0x1, R7 ;  /* 0x0000000104047824 */ /* 0x000fca00078e0207 */
[----:B------:R-:W-:-:S13]  /*2b6e0*/  ISETP.GT.AND P6, PT, R4, R0, PT ;  /* 0x000000000400720c */ /* 0x000fda0003fc4270 */
[----:B------:R-:W-:Y:S05]  /*2b6f0*/  @P6 BRA `(.L_x_7775) ;  /* 0x0000000000a06947 */ /* 0x000fea0003800000 */
.L_x_7780:
[----:B------:R-:W2:Y:S01]  /*2b700*/  LDC R2, c[0x0][0xc14] ;  /* 0x00030500ff027b82 */ /* 0x000ea20000000800 */
[----:B------:R-:W-:-:S05]  /*2b710*/  VIADD R19, R19, 0x1f ;  /* 0x0000001f13137836 */ /* 0x000fca0000000000 */
[----:B--2---:R-:W-:-:S13]  /*2b720*/  ISETP.GE.AND P6, PT, R19, R2, PT ;  /* 0x000000021300720c */ /* 0x004fda0003fc6270 */
[----:B------:R-:W-:Y:S05]  /*2b730*/  @P6 BRA `(.L_x_7776) ;  /* 0x0000000400dc6947 */ /* 0x000fea0003800000 */
[----:B------:R-:W2:Y:S01]  /*2b740*/  S2R R3, SR_TID.X ;  /* 0x0000000000037919 */ /* 0x000ea20000002100 */
[----:B------:R-:W-:Y:S01]  /*2b750*/  BSSY B0, `(.L_x_7777) ;  /* 0x0000009000007945 */ /* 0x000fe20003800000 */
[----:B--2---:R-:W-:-:S05]  /*2b760*/  LOP3.LUT R3, R3, 0x1f, RZ, 0xc0, !PT ;  /* 0x0000001f03037812 */ /* 0x004fca00078ec0ff */
[----:B------:R-:W-:-:S05]  /*2b770*/  IMAD.IADD R3, R19, 0x1, R3 ;  /* 0x0000000113037824 */ /* 0x000fca00078e0203 */
[----:B------:R-:W-:Y:S01]  /*2b780*/  ISETP.GE.OR P6, PT, R3, R2, !P0 ;  /* 0x000000020300720c */ /* 0x000fe200047c6670 */
[----:B------:R-:W-:-:S12]  /*2b790*/  IMAD.MOV.U32 R2, RZ, RZ, RZ ;  /* 0x000000ffff027224 */ /* 0x000fd800078e00ff */
[----:B------:R-:W-:Y:S05]  /*2b7a0*/  @P6 BRA `(.L_x_7778) ;  /* 0x00000000000c6947 */ /* 0x000fea0003800000 */
[----:B------:R-:W2:Y:S02]  /*2b7b0*/  LDC.64 R6, c[0x0][0xc58] ;  /* 0x00031600ff067b82 */ /* 0x000ea40000000a00 */
[----:B--2---:R-:W-:-:S06]  /*2b7c0*/  IMAD.WIDE R2, R3, 0x4, R6 ;  /* 0x0000000403027825 */ /* 0x004fcc00078e0206 */
[----:B------:R2:W5:Y:S02]  /*2b7d0*/  LDG.E R2, desc[UR60][R2.64] ;  /* 0x0000003c02027981 */ /* 0x000564000c1e1900 */
.L_x_7778:
[----:B------:R-:W-:Y:S05]  /*2b7e0*/  BSYNC B0 ;  /* 0x0000000000007941 */ /* 0x000fea0003800000 */
.L_x_7777:
[----:B------:R-:W-:-:S03]  /*2b7f0*/  UMOV UR4, 0xffffffff ;  /* 0xffffffff00047882 */ /* 0x000fc60000000000 */
[----:B------:R-:W-:Y:S05]  /*2b800*/  BRA.DIV UR4, `(.L_x_7779) ;  /* 0x0000003604c47947 */ /* 0x000fea000b800000 */
[----:B--2--5:R-:W2:Y:S02]  /*2b810*/  SHFL.UP PT, R3, R2, 0x1, RZ ;  /* 0x0420000002037989 */ /* 0x024ea400000e00ff */
[----:B--2---:R-:W-:-:S04]  /*2b820*/  SEL R3, R3, RZ, P1 ;  /* 0x000000ff03037207 */ /* 0x004fc80000800000 */
[----:B------:R-:W-:-:S05]  /*2b830*/  IADD3 R3, R2, R3, RZ ;  /* 0x0000000302037210 */ /* 0x000fca0007ffe0ff */
[----:B-1----:R-:W1:Y:S02]  /*2b840*/  SHFL.UP PT, R5, R3, 0x2, RZ ;  /* 0x0440000003057989 */ /* 0x002e6400000e00ff */
        /* <DEDUP_REMOVED lines=11> */
[----:B------:R1:W2:Y:S02]  /*2b900*/  SHFL.IDX PT, R7, R5, 0x1f, 0x1f ;  /* 0x03e01f0005077f89 */ /* 0x0002a400000e0000 */
.L_x_7932:
[----:B------:R-:W-:Y:S02]  /*2b910*/  ULDC UR4, c[0x0][0xc10] ;  /* 0x0003040000047ab9 */ /* 0x000fe40000000800 */
[----:B------:R-:W-:-:S04]  /*2b920*/  IMAD.U32 R3, RZ, RZ, UR4 ;  /* 0x00000004ff037e24 */ /* 0x000fc8000f8e00ff */
[----:B--2---:R-:W-:-:S04]  /*2b930*/  IMAD R7, R7, R3, RZ ;  /* 0x0000000307077224 */ /* 0x004fc800078e02ff */
[----:B------:R-:W-:-:S05]  /*2b940*/  IMAD.IADD R4, R7, 0x1, R4 ;  /* 0x0000000107047824 */ /* 0x000fca00078e0204 */
[----:B------:R-:W-:-:S13]  /*2b950*/  ISETP.GT.AND P6, PT, R4, R0, PT ;  /* 0x000000000400720c */ /* 0x000fda0003fc4270 */
[----:B------:R-:W-:Y:S05]  /*2b960*/  @!P6 BRA `(.L_x_7780) ;  /* 0xfffffffc0064e947 */ /* 0x000fea000383ffff */
[----:B------:R-:W-:-:S07]  /*2b970*/  IMAD.MOV.U32 R6, RZ, RZ, R5 ;  /* 0x000000ffff067224 */ /* 0x000fce00078e0005 */
.L_x_7775:
[----:B------:R-:W-:Y:S01]  /*2b980*/  IMAD.IADD R7, R4, 0x1, -R7 ;  /* 0x0000000104077824 */ /* 0x000fe200078e0a07 */
[----:B------:R-:W-:-:S03]  /*2b990*/  UMOV UR4, 0xffffffff ;  /* 0xffffffff00047882 */ /* 0x000fc60000000000 */
[----:B------:R-:W-:-:S05]  /*2b9a0*/  IMAD R4, R6, R3, R7 ;  /* 0x0000000306047224 */ /* 0x000fca00078e0207 */
[----:B------:R-:W-:Y:S01]  /*2b9b0*/  ISETP.GT.AND P6, PT, R4, R0, PT ;  /* 0x000000000400720c */ /* 0x000fe20003fc4270 */
[----:B------:R-:W-:-:S12]  /*2b9c0*/  BRA.DIV UR4, `(.L_x_7781) ;  /* 0x0000003a042c7947 */ /* 0x000fd8000b800000 */
[----:B-1----:R-:W-:-:S04]  /*2b9d0*/  VOTE.ANY R5, PT, !P6 ;  /* 0x0000000000057806 */ /* 0x002fc800070e0100 */
[----:B------:R-:W1:Y:S02]  /*2b9e0*/  POPC R4, R5 ;  /* 0x0000000500047309 */ /* 0x000e640000000000 */
[----:B-1----:R1:W2:Y:S02]  /*2b9f0*/  SHFL.IDX PT, R17, R2, R4, 0x1f ;  /* 0x00001f0402117589 */ /* 0x0022a400000e0000 */
.L_x_7936:
[----:B------:R-:W-:Y:S02]  /*2ba00*/  ISETP.NE.AND P0, PT, R5, RZ, PT ;  /* 0x000000ff0500720c */ /* 0x000fe40003f05270 */
[----:B------:R-:W-:-:S11]  /*2ba10*/  MOV R16, RZ ;  /* 0x000000ff00107202 */ /* 0x000fd60000000f00 */
[----:B------:R-:W-:Y:S05]  /*2ba20*/  @!P0 BRA `(.L_x_7782) ;  /* 0x0000000000148947 */ /* 0x000fea0003800000 */
[----:B------:R-:W-:Y:S01]  /*2ba30*/  UMOV UR4, 0xffffffff ;  /* 0xffffffff00047882 */ /* 0x000fe20000000000 */
[----:B0-----:R-:W-:Y:S02]  /*2ba40*/  VIADD R12, R4, 0xffffffff ;  /* 0xffffffff040c7836 */ /* 0x001fe40000000000 */
[----:B------:R-:W-:Y:S05]  /*2ba50*/  BRA.DIV UR4, `(.L_x_7783) ;  /* 0x0000003a04507947 */ /* 0x000fea000b800000 */
[----:B------:R0:W3:Y:S02]  /*2ba60*/  SHFL.IDX PT, R6, R6, R12, 0x1f ;  /* 0x00001f0c06067589 */ /* 0x0000e400000e0000 */
.L_x_7939:
[----:B---3--:R-:W-:-:S07]  /*2ba70*/  IMAD.MOV.U32 R16, RZ, RZ, R6 ;  /* 0x000000ffff107224 */ /* 0x008fce00078e0006 */
.L_x_7782:
[----:B0-----:R-:W1:Y:S01]  /*2ba80*/  LDC.64 R8, c[0x0][0xc68] ;  /* 0x00031a00ff087b82 */ /* 0x001e620000000a00 */
[----:B------:R-:W-:-:S04]  /*2ba90*/  IMAD.IADD R19, R4, 0x1, R19 ;  /* 0x0000000104137824 */ /* 0x000fc800078e0213 */
[----:B-1----:R-:W-:-:S05]  /*2baa0*/  IMAD.WIDE R4, R19, 0x4, R8 ;  /* 0x0000000413047825 */ /* 0x002fca00078e0208 */
[----:B------:R-:W2:Y:S01]  /*2bab0*/  LDG.E R2, desc[UR60][R4.64] ;  /* 0x0000003c04027981 */ /* 0x000ea2000c1e1900 */
[----:B------:R-:W-:Y:S02]  /*2bac0*/  IMAD R16, R16, R3, R7 ;  /* 0x0000000310107224 */ /* 0x000fe400078e0207 */
[----:B--2---:R-:W-:-:S05]  /*2bad0*/  IMAD R8, R17, R2, RZ ;  /* 0x0000000211087224 */ /* 0x004fca00078e02ff */
        /* <DEDUP_REMOVED lines=8> */
[----:B------:R-:W-:Y:S02]  /*2bb60*/  IMAD R7, R4, R6, RZ ;  /* 0x0000000604077224 */ /* 0x000fe400078e02ff */
[----:B------:R-:W-:-:S04]  /*2bb70*/  IMAD.MOV.U32 R4, RZ, RZ, RZ ;  /* 0x000000ffff047224 */ /* 0x000fc800078e00ff */
[----:B------:R-:W-:-:S04]  /*2bb80*/  IMAD.HI.U32 R7, R5, R7, R4 ;  /* 0x0000000705077227 */ /* 0x000fc800078e0004 */
[----:B------:R-:W-:-:S05]  /*2bb90*/  IMAD.IADD R4, R0, 0x1, -R16 ;  /* 0x0000000100047824 */ /* 0x000fca00078e0a10 */
        /* <DEDUP_REMOVED lines=22> */
[----:B------:R0:W1:Y:S02]  /*2bd00*/  F2I.FTZ.U32.TRUNC.NTZ R3, R2 ;  /* 0x0000000200037305 */ /* 0x000064000021f000 */
[----:B0-----:R-:W-:Y:S02]  /*2bd10*/  IMAD.MOV.U32 R2, RZ, RZ, RZ ;  /* 0x000000ffff027224 */ /* 0x001fe400078e00ff */
[----:B-1----:R-:W-:-:S04]  /*2bd20*/  IMAD.MOV R0, RZ, RZ, -R3 ;  /* 0x000000ffff007224 */ /* 0x002fc800078e0a03 */
[----:B------:R-:W-:-:S04]  /*2bd30*/  IMAD R0, R0, R6, RZ ;  /* 0x0000000600007224 */ /* 0x000fc800078e02ff */
[----:B------:R-:W-:Y:S01]  /*2bd40*/  IMAD.HI.U32 R8, R3, R0, R2 ;  /* 0x0000000003087227 */ /* 0x000fe200078e0002 */
[----:B------:R-:W-:Y:S02]  /*2bd50*/  IABS R0, R5 ;  /* 0x0000000500007213 */ /* 0x000fe40000000000 */
[----:B------:R-:W-:Y:S02]  /*2bd60*/  IABS R2, R4 ;  /* 0x0000000400027213 */ /* 0x000fe40000000000 */
[----:B------:R-:W-:-:S05]  /*2bd70*/  IADD3 R0, RZ, -R0, RZ ;  /* 0x80000000ff007210 */ /* 0x000fca0007ffe0ff */
        /* <DEDUP_REMOVED lines=19> */
.L_x_7776:
[----:B------:R-:W-:Y:S01]  /*2beb0*/  UMOV UR4, URZ ;  /* 0x0000003f00047c82 */ /* 0x000fe20008000000 */
[----:B------:R-:W-:Y:S01]  /*2bec0*/  UMOV UR5, URZ ;  /* 0x0000003f00057c82 */ /* 0x000fe20008000000 */
[----:B------:R-:W-:Y:S01]  /*2bed0*/  ULDC UR6, c[0x0][0xc14] ;  /* 0x0003050000067ab9 */ /* 0x000fe20000000800 */
[----:B------:R-:W-:Y:S01]  /*2bee0*/  MOV R16, R0 ;  /* 0x0000000000107202 */ /* 0x000fe20000000f00 */
[----:B------:R-:W-:Y:S02]  /*2bef0*/  IMAD.U32 R17, RZ, RZ, UR4 ;  /* 0x00000004ff117e24 */ /* 0x000fe4000f8e00ff */
[----:B------:R-:W-:Y:S02]  /*2bf00*/  IMAD.U32 R18, RZ, RZ, UR5 ;  /* 0x00000005ff127e24 */ /* 0x000fe4000f8e00ff */
[----:B------:R-:W-:-:S07]  /*2bf10*/  IMAD.U32 R19, RZ, RZ, UR6 ;  /* 0x00000006ff137e24 */ /* 0x000fce000f8e00ff */
.L_x_7784:
        /* <DEDUP_REMOVED lines=10> */
.L_x_7773:
[----:B------:R-:W-:Y:S02]  /*2bfc0*/  ULDC UR4, c[0x0][0xc14] ;  /* 0x0003050000047ab9 */ /* 0x000fe40000000800 */
[----:B-1----:R-:W-:-:S13]  /*2bfd0*/  ISETP.GE.AND P0, PT, R19, UR4, PT ;  /* 0x0000000413007c0c */ /* 0x002fda000bf06270 */
[----:B------:R-:W-:Y:S05]  /*2bfe0*/  @!P0 BRA `(.L_x_7785) ;  /* 0xffffffa800a88947 */ /* 0x000fea000383ffff */
[----:B------:R-:W-:Y:S05]  /*2bff0*/  BSYNC B7 ;  /* 0x0000000000077941 */ /* 0x000fea0003800000 */
.L_x_7688:
[----:B--2---:R-:W2:Y:S01]  /*2c000*/  LDL.LU R0, [R1+0x5c] ;  /* 0x00005c0001007983 */ /* 0x004ea20000300800 */
[----:B------:R-:W-:Y:S01]  /*2c010*/  BSSY B0, `(.L_x_7786) ;  /* 0x000000b000007945 */ /* 0x000fe20003800000 */
[----:B------:R-:W1:Y:S01]  /*2c020*/  S2R R5, SR_CgaCtaId ;  /* 0x0000000000057919 */ /* 0x000e620000008800 */
[----:B--2---:R-:W-:-:S05]  /*2c030*/  VIADD R0, R0, 0x1 ;  /* 0x0000000100007836 */ /* 0x004fca0000000000 */
        /* <DEDUP_REMOVED lines=8> */
.L_x_7940:
[----:B------:R-:W-:Y:S05]  /*2c0c0*/  BSYNC B0 ;  /* 0x0000000000007941 */ /* 0x000fea0003800000 */
.L_x_7786:
[----:B------:R-:W-:-:S03]  /*2c0d0*/  UMOV UR4, 0xffffffff ;  /* 0xffffffff00047882 */ /* 0x000fc60000000000 */
[----:B------:R-:W-:Y:S05]  /*2c0e0*/  BRA.DIV UR4, `(.L_x_7788) ;  /* 0x0000003204e87947 */ /* 0x000fea000b800000 */
[----:B------:R-:W1:Y:S02]  /*2c0f0*/  S2R R2, SR_TID.X ;  /* 0x0000000000027919 */ /* 0x000e640000002100 */
[----:B-1----:R-:W-:-:S04]  /*2c100*/  SHF.R.U32.HI R2, RZ, 0x5, R2 ;  /* 0x00000005ff027819 */ /* 0x002fc80000011602 */
[----:B------:R-:W-:-:S05]  /*2c110*/  LOP3.LUT R2, R2, 0x3, RZ, 0xc0, !PT ;  /* 0x0000000302027812 */ /* 0x000fca00078ec0ff */
[----:B------:R1:W2:Y:S02]  /*2c120*/  SHFL.IDX PT, R14, R2, RZ, 0x1f ;  /* 0x00001fff020e7589 */ /* 0x0002a400000e0000 */
.L_x_7943:
[----:B--2---:R-:W-:-:S13]  /*2c130*/  ISETP.NE.AND P0, PT, R14, RZ, PT ;  /* 0x000000ff0e00720c */ /* 0x004fda0003f05270 */
[----:B------:R-:W-:Y:S05]  /*2c140*/  @P0 BRA `(.L_x_7485) ;  /* 0x0000000000b80947 */ /* 0x000fea0003800000 */
[----:B------:R-:W-:-:S03]  /*2c150*/  UMOV UR4, 0xffffffff ;  /* 0xffffffff00047882 */ /* 0x000fc60000000000 */
[----:B------:R-:W-:Y:S05]  /*2c160*/  BRA.DIV UR4, `(.L_x_7789) ;  /* 0x0000003204fc7947 */ /* 0x000fea000b800000 */
[----:B------:R-:W-:-:S13]  /*2c170*/  ELECT P6, URZ, PT ;  /* 0x00000000003f782f */ /* 0x000fda00038c0000 */
.L_x_7946:
        /* <DEDUP_REMOVED lines=8> */
.L_x_7790:
        /* <DEDUP_REMOVED lines=14> */
.L_x_7947:
[----:B------:R-:W1:Y:S02]  /*2c2e0*/  SYNCS.PHASECHK.TRANS64.TRYWAIT P1, [R7+URZ], R2 ;  /* 0x00000002070075a7 */ /* 0x000e64000802017f */
[----:B-1----:R-:W-:Y:S05]  /*2c2f0*/  @!P1 BRA `(.L_x_7792) ;  /* 0x0000003000cc9947 */ /* 0x002fea0003800000 */
.L_x_7948:
[----:B------:R-:W-:Y:S05]  /*2c300*/  @!P0 BRA `(.L_x_7793) ;  /* 0x0000000000048947 */ /* 0x000fea0003800000 */
[----:B------:R-:W-:Y:S01]  /*2c310*/  BPT.TRAP 0x1 ;  /* 0x000000040000795c */ /* 0x000fe20000300000 */
.L_x_7793:
[----:B------:R-:W2:Y:S02]  /*2c320*/  LDL.LU R4, [R1+0x8] ;  /* 0x0000080001047983 */ /* 0x000ea40000300800 */
[----:B--2---:R-:W-:-:S04]  /*2c330*/  IMAD R4, R4, 0x8, R0 ;  /* 0x0000000804047824 */ /* 0x004fc800078e0200 */
[----:B------:R-:W2:Y:S02]  /*2c340*/  SYNCS.PHASECHK.TRANS64.TRYWAIT P1, [R4+URZ+0x2e860], R5 ;  /* 0x02e86005040075a7 */ /* 0x000ea4000802017f */
[----:B--2---:R-:W-:Y:S05]  /*2c350*/  @!P1 BRA `(.L_x_7794) ;  /* 0x0000003000c89947 */ /* 0x004fea0003800000 */
.L_x_7949:
[----:B------:R-:W-:Y:S05]  /*2c360*/  @!P0 BRA `(.L_x_7795) ;  /* 0x0000000000048947 */ /* 0x000fea0003800000 */
[----:B------:R-:W-:Y:S01]  /*2c370*/  BPT.TRAP 0x1 ;  /* 0x000000040000795c */ /* 0x000fe20000300000 */
.L_x_7795:
[----:B------:R-:W-:-:S04]  /*2c380*/  IMAD R3, R3, 0x8, R0 ;  /* 0x0000000803037824 */ /* 0x000fc800078e0200 */
[----:B------:R-:W3:Y:S02]  /*2c390*/  SYNCS.PHASECHK.TRANS64.TRYWAIT P1, [R3+URZ+0x2e860], R2 ;  /* 0x02e86002030075a7 */ /* 0x000ee4000802017f */
[----:B---3--:R-:W-:Y:S05]  /*2c3a0*/  @!P1 BRA `(.L_x_7796) ;  /* 0x0000003000c89947 */ /* 0x008fea0003800000 */
.L_x_7950:
[----:B------:R-:W-:Y:S05]  /*2c3b0*/  @!P0 BRA `(.L_x_7797) ;  /* 0x0000000000048947 */ /* 0x000fea0003800000 */
[----:B------:R-:W-:Y:S01]  /*2c3c0*/  BPT.TRAP 0x1 ;  /* 0x000000040000795c */ /* 0x000fe20000300000 */
.L_x_7797:
[----:B------:R-:W4:Y:S02]  /*2c3d0*/  SYNCS.PHASECHK.TRANS64.TRYWAIT P0, [R4+URZ+0x2e880], R5 ;  /* 0x02e88005040075a7 */ /* 0x000f24000800017f */
[----:B----4-:R-:W-:Y:S05]  /*2c3e0*/  @!P0 BRA `(.L_x_7798) ;  /* 0x0000003000cc8947 */ /* 0x010fea0003800000 */
.L_x_7799:
[----:B------:R0:W0:Y:S02]  /*2c3f0*/  SYNCS.PHASECHK.TRANS64.TRYWAIT P0, [R3+URZ+0x2e880], R2 ;  /* 0x02e88002030075a7 */ /* 0x000024000800017f */
[----:B0-----:R-:W-:Y:S05]  /*2c400*/  @!P0 NANOSLEEP.SYNCS 0x989680 ;  /* 0x009896800000895d */ /* 0x001fea0003900000 */
[----:B------:R-:W0:Y:S02]  /*2c410*/  @!P0 SYNCS.PHASECHK.TRANS64 P0, [R3+URZ+0x2e880], R2 ;  /* 0x02e88002030085a7 */ /* 0x000e24000800007f */
[----:B0-----:R-:W-:Y:S05]  /*2c420*/  @!P0 BRA `(.L_x_7799) ;  /* 0xfffffffc00f08947 */ /* 0x001fea000383ffff */
.L_x_7485:
[----:B------:R-:W-:Y:S05]  /*2c430*/  BSYNC B8 ;  /* 0x0000000000087941 */ /* 0x000fea0003800000 */
.L_x_7482:
[----:B------:R-:W-:Y:S05]  /*2c440*/  EXIT ;  /* 0x000000000000794d */ /* 0x000fea0003800000 */
.L_x_7507:
[----:B0-----:R0:W1:Y:S02]  /*2c450*/  SYNCS.PHASECHK.TRANS64.TRYWAIT P6, [R109+URZ+0x2e890], R130 ;  /* 0x02e890826d0075a7 */ /* 0x00106400080c017f */
[----:B-1----:R-:W-:Y:S05]  /*2c460*/  @!P6 NANOSLEEP.SYNCS 0x989680 ;  /* 0x009896800000e95d */ /* 0x002fea0003900000 */
[----:B------:R-:W1:Y:S02]  /*2c470*/  @!P6 SYNCS.PHASECHK.TRANS64 P6, [R109+URZ+0x2e890], R130 ;  /* 0x02e890826d00e5a7 */ /* 0x000e6400080c007f */
[----:B-1----:R-:W-:Y:S05]  /*2c480*/  @!P6 BRA `(.L_x_7507) ;  /* 0xfffffffc00f0e947 */ /* 0x002fea000383ffff */
[----:B------:R-:W-:Y:S05]  /*2c490*/  BRA `(.L_x_7800) ;  /* 0xfffffd6c00607947 */ /* 0x000fea000383ffff */
.L_x_7541:
[----:B0-----:R0:W1:Y:S02]  /*2c4a0*/  SYNCS.PHASECHK.TRANS64.TRYWAIT P3, [R109+URZ+0x2e890], R130 ;  /* 0x02e890826d0075a7 */ /* 0x001064000806017f */
[----:B-1----:R-:W-:Y:S05]  /*2c4b0*/  @!P3 NANOSLEEP.SYNCS 0x989680 ;  /* 0x009896800000b95d */ /* 0x002fea0003900000 */
[----:B------:R-:W1:Y:S02]  /*2c4c0*/  @!P3 SYNCS.PHASECHK.TRANS64 P3, [R109+URZ+0x2e890], R130 ;  /* 0x02e890826d00b5a7 */ /* 0x000e64000806007f */
[----:B-1----:R-:W-:Y:S05]  /*2c4d0*/  @!P3 BRA `(.L_x_7541) ;  /* 0xfffffffc00f0b947 */ /* 0x002fea000383ffff */
[----:B------:R-:W-:Y:S05]  /*2c4e0*/  BRA `(.L_x_7801) ;  /* 0xfffffdb000607947 */ /* 0x000fea000383ffff */
.L_x_7558:
[----:B0-----:R0:W1:Y:S02]  /*2c4f0*/  SYNCS.PHASECHK.TRANS64.TRYWAIT P2, [R109+URZ+0x2e890], R130 ;  /* 0x02e890826d0075a7 */ /* 0x001064000804017f */
[----:B-1----:R-:W-:Y:S05]  /*2c500*/  @!P2 NANOSLEEP.SYNCS 0x989680 ;  /* 0x009896800000a95d */ /* 0x002fea0003900000 */
[----:B------:R-:W1:Y:S02]  /*2c510*/  @!P2 SYNCS.PHASECHK.TRANS64 P2, [R109+URZ+0x2e890], R130 ;  /* 0x02e890826d00a5a7 */ /* 0x000e64000804007f */
[----:B-1----:R-:W-:Y:S05]  /*2c520*/  @!P2 BRA `(.L_x_7558) ;  /* 0xfffffffc00f0a947 */ /* 0x002fea000383ffff */
[----:B------:R-:W-:Y:S05]  /*2c530*/  BRA `(.L_x_7802) ;  /* 0xfffffdf000fc7947 */ /* 0x000fea000383ffff */
.L_x_7568:
[----:B--2---:R2:W3:Y:S02]  /*2c540*/  SYNCS.PHASECHK.TRANS64.TRYWAIT P3, [R109+URZ+0x2e8b0], R130 ;  /* 0x02e8b0826d0075a7 */ /* 0x0044e4000806017f */
[----:B---3--:R-:W-:Y:S05]  /*2c550*/  @!P3 NANOSLEEP.SYNCS 0x989680 ;  /* 0x009896800000b95d */ /* 0x008fea0003900000 */
[----:B------:R-:W3:Y:S02]  /*2c560*/  @!P3 SYNCS.PHASECHK.TRANS64 P3, [R109+URZ+0x2e8b0], R130 ;  /* 0x02e8b0826d00b5a7 */ /* 0x000ee4000806007f */
[----:B---3--:R-:W-:Y:S05]  /*2c570*/  @!P3 BRA `(.L_x_7568) ;  /* 0xfffffffc00f0b947 */ /* 0x008fea000383ffff */
[----:B------:R-:W-:Y:S05]  /*2c580*/  BRA `(.L_x_7803) ;  /* 0xfffffdf800c47947 */ /* 0x000fea000383ffff */
.L_x_7580:
[----:B------:R-:W0:Y:S01]  /*2c590*/  S2R R2, SR_TID.X ;  /* 0x0000000000027919 */ /* 0x000e220000002100 */
[----:B------:R-:W-:Y:S01]  /*2c5a0*/  BSSY B0, `(.L_x_7804) ;  /* 0x000000c000007945 */ /* 0x000fe20003800000 */
[----:B------:R-:W-:Y:S02]  /*2c5b0*/  IMAD.MOV.U32 R12, RZ, RZ, RZ ;  /* 0x000000ffff0c7224 */ /* 0x000fe400078e00ff */
        /* <DEDUP_REMOVED lines=10> */
.L_x_7805:
[----:B------:R-:W-:Y:S05]  /*2c660*/  BSYNC B0 ;  /* 0x0000000000007941 */ /* 0x000fea0003800000 */
.L_x_7804:
[----:B------:R0:W-:Y:S01]  /*2c670*/  STL [R1+0x54], R14 ;  /* 0x0000540e01007387 */ /* 0x0001e20000100800 */
[----:B------:R-:W-:Y:S05]  /*2c680*/  BRA `(.L_x_7806) ;  /* 0xfffffe04009c7947 */ /* 0x000fea000383ffff */
.L_x_7596:
[----:B------:R-:W-:Y:S01]  /*2c690*/  BSSY B1, `(.L_x_7807) ;  /* 0x0000008000017945 */ /* 0x000fe20003800000 */
[----:B------:R-:W-:Y:S01]  /*2c6a0*/  MOV R13, R5 ;  /* 0x00000005000d7202 */ /* 0x000fe20000000f00 */
[----:B------:R-:W-:Y:S02]  /*2c6b0*/  IMAD.MOV.U32 R12, RZ, RZ, RZ ;  /* 0x000000ffff0c7224 */ /* 0x000fe400078e00ff */
[----:B------:R-:W-:Y:S02]  /*2c6c0*/  IMAD.MOV.U32 R11, RZ, RZ, 0x1c1f ;  /* 0x00001c1fff0b7424 */ /* 0x000fe400078e00ff */
[----:B01----:R-:W-:-:S07]  /*2c6d0*/  IMAD.MOV.U32 R15, RZ, RZ, -0x1 ;  /* 0xffffffffff0f7424 */ /* 0x003fce00078e00ff */
[----:B-----5:R-:W-:Y:S05]  /*2c6e0*/  WARPSYNC.COLLECTIVE R15, `(.L_x_7808) ;  /* 0x000000000f087348 */ /* 0x020fea0003c00000 */
[----:B------:R0:W1:Y:S02]  /*2c6f0*/  SHFL.IDX P6, R14, R13, R12, R11 ;  /* 0x0000000c0d0e7389 */ /* 0x00006400000c000b */
[----:B01---5:R-:W-:Y:S01]  /*2c700*/  ENDCOLLECTIVE ;  /* 0x000000000000791b */ /* 0x023fe20003800000 */
.L_x_7808:
[----:B------:R-:W-:Y:S05]  /*2c710*/  BSYNC B1 ;  /* 0x0000000000017941 */ /* 0x000fea0003800000 */
.L_x_7807:
[----:B------:R-:W-:Y:S05]  /*2c720*/  BRA `(.L_x_7809) ;  /* 0xfffffe1400747947 */ /* 0x000fea000383ffff */
.L_x_7597:
[----:B------:R-:W-:Y:S01]  /*2c730*/  BSSY B1, `(.L_x_7810) ;  /* 0x0000008000017945 */ /* 0x000fe20003800000 */
[----:B------:R-:W-:Y:S02]  /*2c740*/  IMAD.MOV.U32 R13, RZ, RZ, R4 ;  /* 0x000000ffff0d7224 */ /* 0x000fe400078e0004 */
[----:B------:R-:W-:Y:S02]  /*2c750*/  IMAD.MOV.U32 R12, RZ, RZ, RZ ;  /* 0x000000ffff0c7224 */ /* 0x000fe400078e00ff */
[----:B------:R-:W-:Y:S02]  /*2c760*/  IMAD.MOV.U32 R11, RZ, RZ, 0x1c1f ;  /* 0x00001c1fff0b7424 */ /* 0x000fe400078e00ff */
[----:B01----:R-:W-:-:S07]  /*2c770*/  IMAD.MOV.U32 R15, RZ, RZ, -0x1 ;  /* 0xffffffffff0f7424 */ /* 0x003fce00078e00ff */
[----:B-----5:R-:W-:Y:S05]  /*2c780*/  WARPSYNC.COLLECTIVE R15, `(.L_x_7811) ;  /* 0x000000000f087348 */ /* 0x020fea0003c00000 */
[----:B------:R0:W1:Y:S02]  /*2c790*/  SHFL.IDX P6, R14, R13, R12, R11 ;  /* 0x0000000c0d0e7389 */ /* 0x00006400000c000b */
[----:B01---5:R-:W-:Y:S01]  /*2c7a0*/  ENDCOLLECTIVE ;  /* 0x000000000000791b */ /* 0x023fe20003800000 */
.L_x_7811:
[----:B------:R-:W-:Y:S05]  /*2c7b0*/  BSYNC B1 ;  /* 0x0000000000017941 */ /* 0x000fea0003800000 */
.L_x_7810:
[----:B------:R-:W-:Y:S05]  /*2c7c0*/  BRA `(.L_x_7812) ;  /* 0xfffffe1400547947 */ /* 0x000fea000383ffff */
.L_x_7598:
[----:B------:R-:W-:Y:S01]  /*2c7d0*/  BSSY B1, `(.L_x_7813) ;  /* 0x0000008000017945 */ /* 0x000fe20003800000 */
[----:B------:R-:W-:Y:S01]  /*2c7e0*/  IMAD.MOV.U32 R13, RZ, RZ, R3 ;  /* 0x000000ffff0d7224 */ /* 0x000fe200078e0003 */
[----:B------:R-:W-:Y:S01]  /*2c7f0*/  MOV R12, RZ ;  /* 0x000000ff000c7202 */ /* 0x000fe20000000f00 */
[----:B------:R-:W-:Y:S02]  /*2c800*/  IMAD.MOV.U32 R11, RZ, RZ, 0x1c1f ;  /* 0x00001c1fff0b7424 */ /* 0x000fe400078e00ff */
[----:B01----:R-:W-:-:S07]  /*2c810*/  IMAD.MOV.U32 R15, RZ, RZ, -0x1 ;  /* 0xffffffffff0f7424 */ /* 0x003fce00078e00ff */
[----:B-----5:R-:W-:Y:S05]  /*2c820*/  WARPSYNC.COLLECTIVE R15, `(.L_x_7814) ;  /* 0x000000000f087348 */ /* 0x020fea0003c00000 */
[----:B------:R0:W1:Y:S02]  /*2c830*/  SHFL.IDX P6, R14, R13, R12, R11 ;  /* 0x0000000c0d0e7389 */ /* 0x00006400000c000b */
[----:B01---5:R-:W-:Y:S01]  /*2c840*/  ENDCOLLECTIVE ;  /* 0x000000000000791b */ /* 0x023fe20003800000 */
.L_x_7814:
[----:B------:R-:W-:Y:S05]  /*2c850*/  BSYNC B1 ;  /* 0x0000000000017941 */ /* 0x000fea0003800000 */
.L_x_7813:
[----:B------:R-:W-:Y:S05]  /*2c860*/  BRA `(.L_x_7815) ;  /* 0xfffffe1400347947 */ /* 0x000fea000383ffff */
.L_x_7599:
        /* <DEDUP_REMOVED lines=8> */
.L_x_7817:
[----:B------:R-:W-:Y:S05]  /*2c8f0*/  BSYNC B1 ;  /* 0x0000000000017941 */ /* 0x000fea0003800000 */
.L_x_7816:
[----:B------:R-:W-:Y:S05]  /*2c900*/  BRA `(.L_x_7818) ;  /* 0xfffffe1400147947 */ /* 0x000fea000383ffff */
.L_x_7600:
[----:B------:R-:W-:Y:S01]  /*2c910*/  BSSY B1, `(.L_x_7819) ;  /* 0x0000008000017945 */ /* 0x000fe20003800000 */
[----:B------:R-:W-:Y:S01]  /*2c920*/  IMAD.MOV.U32 R13, RZ, RZ, R5 ;  /* 0x000000ffff0d7224 */ /* 0x000fe200078e0005 */
[----:B------:R-:W-:Y:S01]  /*2c930*/  MOV R11, 0x1c1f ;  /* 0x00001c1f000b7802 */ /* 0x000fe20000000f00 */
[----:B------:R-:W-:Y:S02]  /*2c940*/  IMAD.MOV.U32 R12, RZ, RZ, 0x1 ;  /* 0x00000001ff0c7424 */ /* 0x000fe400078e00ff */
[----:B01----:R-:W-:-:S07]  /*2c950*/  IMAD.MOV.U32 R15, RZ, RZ, -0x1 ;  /* 0xffffffffff0f7424 */ /* 0x003fce00078e00ff */
[----:B-----5:R-:W-:Y:S05]  /*2c960*/  WARPSYNC.COLLECTIVE R15, `(.L_x_7820) ;  /* 0x000000000f087348 */ /* 0x020fea0003c00000 */
[----:B------:R0:W1:Y:S02]  /*2c970*/  SHFL.IDX P6, R14, R13, R12, R11 ;  /* 0x0000000c0d0e7389 */ /* 0x00006400000c000b */
[----:B01---5:R-:W-:Y:S01]  /*2c980*/  ENDCOLLECTIVE ;  /* 0x000000000000791b */ /* 0x023fe20003800000 */
.L_x_7820:
[----:B------:R-:W-:Y:S05]  /*2c990*/  BSYNC B1 ;  /* 0x0000000000017941 */ /* 0x000fea0003800000 */
.L_x_7819:
[----:B------:R-:W-:Y:S05]  /*2c9a0*/  BRA `(.L_x_7821) ;  /* 0xfffffe1000f47947 */ /* 0x000fea000383ffff */
.L_x_7601:
[----:B------:R-:W-:Y:S01]  /*2c9b0*/  BSSY B1, `(.L_x_7822) ;  /* 0x0000008000017945 */ /* 0x000fe20003800000 */
[----:B------:R-:W-:Y:S02]  /*2c9c0*/  IMAD.MOV.U32 R13, RZ, RZ, R4 ;  /* 0x000000ffff0d7224 */ /* 0x000fe400078e0004 */
[----:B------:R-:W-:Y:S02]  /*2c9d0*/  IMAD.MOV.U32 R12, RZ, RZ, 0x1 ;  /* 0x00000001ff0c7424 */ /* 0x000fe400078e00ff */
[----:B------:R-:W-:Y:S02]  /*2c9e0*/  IMAD.MOV.U32 R11, RZ, RZ, 0x1c1f ;  /* 0x00001c1fff0b7424 */ /* 0x000fe400078e00ff */
[----:B01----:R-:W-:-:S07]  /*2c9f0*/  IMAD.MOV.U32 R15, RZ, RZ, -0x1 ;  /* 0xffffffffff0f7424 */ /* 0x003fce00078e00ff */
[----:B-----5:R-:W-:Y:S05]  /*2ca00*/  WARPSYNC.COLLECTIVE R15, `(.L_x_7823) ;  /* 0x000000000f087348 */ /* 0x020fea0003c00000 */
[----:B------:R0:W1:Y:S02]  /*2ca10*/  SHFL.IDX P6, R14, R13, R12, R11 ;  /* 0x0000000c0d0e7389 */ /* 0x00006400000c000b */
[----:B01---5:R-:W-:Y:S01]  /*2ca20*/  ENDCOLLECTIVE ;  /* 0x000000000000791b */ /* 0x023fe20003800000 */
.L_x_7823:
[----:B------:R-:W-:Y:S05]  /*2ca30*/  BSYNC B1 ;  /* 0x0000000000017941 */ /* 0x000fea0003800000 */
.L_x_7822:
[----:B------:R-:W-:Y:S05]  /*2ca40*/  BRA `(.L_x_7824) ;  /* 0xfffffe1000d47947 */ /* 0x000fea000383ffff */
.L_x_7602:
[----:B------:R-:W-:Y:S01]  /*2ca50*/  BSSY B1, `(.L_x_7825) ;  /* 0x0000008000017945 */ /* 0x000fe20003800000 */
[----:B------:R-:W-:Y:S01]  /*2ca60*/  IMAD.MOV.U32 R13, RZ, RZ, R3 ;  /* 0x000000ffff0d7224 */ /* 0x000fe200078e0003 */
[----:B01----:R-:W-:Y:S01]  /*2ca70*/  MOV R15, 0xffffffff ;  /* 0xffffffff000f7802 */ /* 0x003fe20000000f00 */
[----:B------:R-:W-:Y:S02]  /*2ca80*/  IMAD.MOV.U32 R12, RZ, RZ, 0x1 ;  /* 0x00000001ff0c7424 */ /* 0x000fe400078e00ff */
[----:B------:R-:W-:-:S07]  /*2ca90*/  IMAD.MOV.U32 R11, RZ, RZ, 0x1c1f ;  /* 0x00001c1fff0b7424 */ /* 0x000fce00078e00ff */
[----:B-----5:R-:W-:Y:S05]  /*2caa0*/  WARPSYNC.COLLECTIVE R15, `(.L_x_7826) ;  /* 0x000000000f087348 */ /* 0x020fea0003c00000 */
[----:B------:R0:W1:Y:S02]  /*2cab0*/  SHFL.IDX P6, R14, R13, R12, R11 ;  /* 0x0000000c0d0e7389 */ /* 0x00006400000c000b */
[----:B01---5:R-:W-:Y:S01]  /*2cac0*/  ENDCOLLECTIVE ;  /* 0x000000000000791b */ /* 0x023fe20003800000 */
.L_x_7826:
[----:B------:R-:W-:Y:S05]  /*2cad0*/  BSYNC B1 ;  /* 0x0000000000017941 */ /* 0x000fea0003800000 */
.L_x_7825:
[----:B------:R-:W-:Y:S05]  /*2cae0*/  BRA `(.L_x_7827) ;  /* 0xfffffe1000b47947 */ /* 0x000fea000383ffff */
.L_x_7603:
        /* <DEDUP_REMOVED lines=8> */
.L_x_7829:
[----:B------:R-:W-:Y:S05]  /*2cb70*/  BSYNC B1 ;  /* 0x0000000000017941 */ /* 0x000fea0003800000 */
.L_x_7828:
[----:B------:R-:W-:Y:S05]  /*2cb80*/  BRA `(.L_x_7830) ;  /* 0xfffffe1000947947 */ /* 0x000fea000383ffff */
.L_x_7605:
[----:B--2---:R2:W3:Y:S02]  /*2cb90*/  SYNCS.PHASECHK.TRANS64.TRYWAIT P2, [R16+URZ+0x2e800], R5 ;  /* 0x02e80005100075a7 */ /* 0x0044e4000804017f */
[----:B---3--:R-:W-:Y:S05]  /*2cba0*/  @!P2 NANOSLEEP.SYNCS 0x989680 ;  /* 0x009896800000a95d */ /* 0x008fea0003900000 */
[----:B------:R-:W3:Y:S02]  /*2cbb0*/  @!P2 SYNCS.PHASECHK.TRANS64 P2, [R16+URZ+0x2e800], R5 ;  /* 0x02e800051000a5a7 */ /* 0x000ee4000804007f */
[----:B---3--:R-:W-:Y:S05]  /*2cbc0*/  @!P2 BRA `(.L_x_7605) ;  /* 0xfffffffc00f0a947 */ /* 0x008fea000383ffff */
[----:B------:R-:W-:Y:S05]  /*2cbd0*/  BRA `(.L_x_7831) ;  /* 0xfffffe1000e47947 */ /* 0x000fea000383ffff */
.L_x_7613:
        /* <DEDUP_REMOVED lines=8> */
.L_x_7833:
[----:B------:R-:W-:Y:S05]  /*2cc60*/  BSYNC B1 ;  /* 0x0000000000017941 */ /* 0x000fea0003800000 */
.L_x_7832:
[----:B------:R-:W-:Y:S05]  /*2cc70*/  BRA `(.L_x_7834) ;  /* 0xfffffe3400947947 */ /* 0x000fea000383ffff */
.L_x_7614:
        /* <DEDUP_REMOVED lines=8> */
.L_x_7836:
[----:B------:R-:W-:Y:S05]  /*2cd00*/  BSYNC B1 ;  /* 0x0000000000017941 */ /* 0x000fea0003800000 */
.L_x_7835:
[----:B------:R-:W-:Y:S05]  /*2cd10*/  BRA `(.L_x_7837) ;  /* 0xfffffe3400747947 */ /* 0x000fea000383ffff */
.L_x_7615:
        /* <DEDUP_REMOVED lines=8> */
.L_x_7839:
[----:B------:R-:W-:Y:S05]  /*2cda0*/  BSYNC B1 ;  /* 0x0000000000017941 */ /* 0x000fea0003800000 */
.L_x_7838:
[----:B------:R-:W-:Y:S05]  /*2cdb0*/  BRA `(.L_x_7840) ;  /* 0xfffffe3400547947 */ /* 0x000fea000383ffff */
.L_x_7616:
        /* <DEDUP_REMOVED lines=8> */
.L_x_7842:
[----:B------:R-:W-:Y:S05]  /*2ce40*/  BSYNC B1 ;  /* 0x0000000000017941 */ /* 0x000fea0003800000 */
.L_x_7841:
[----:B------:R-:W-:Y:S05]  /*2ce50*/  BRA `(.L_x_7843) ;  /* 0xfffffe3400347947 */ /* 0x000fea000383ffff */
.L_x_7617:
        /* <DEDUP_REMOVED lines=8> */
.L_x_7845:
[----:B------:R-:W-:Y:S05]  /*2cee0*/  BSYNC B1 ;  /* 0x0000000000017941 */ /* 0x000fea0003800000 */
.L_x_7844:
[----:B------:R-:W-:Y:S05]  /*2cef0*/  BRA `(.L_x_7846) ;  /* 0xfffffe3400147947 */ /* 0x000fea000383ffff */
.L_x_7618:
        /* <DEDUP_REMOVED lines=8> */
.L_x_7848:
[----:B------:R-:W-:Y:S05]  /*2cf80*/  BSYNC B1 ;  /* 0x0000000000017941 */ /* 0x000fea0003800000 */
.L_x_7847:
[----:B------:R-:W-:Y:S05]  /*2cf90*/  BRA `(.L_x_7849) ;  /* 0xfffffe3000f47947 */ /* 0x000fea000383ffff */
.L_x_7619:
        /* <DEDUP_REMOVED lines=8> */
.L_x_7851:
[----:B------:R-:W-:Y:S05]  /*2d020*/  BSYNC B1 ;  /* 0x0000000000017941 */ /* 0x000fea0003800000 */
.L_x_7850:
[----:B------:R-:W-:Y:S05]  /*2d030*/  BRA `(.L_x_7852) ;  /* 0xfffffe3000d47947 */ /* 0x000fea000383ffff */
.L_x_7620:
        /* <DEDUP_REMOVED lines=8> */
.L_x_7854:
[----:B------:R-:W-:Y:S05]  /*2d0c0*/  BSYNC B1 ;  /* 0x0000000000017941 */ /* 0x000fea0003800000 */
.L_x_7853:
[----:B------:R-:W-:Y:S05]  /*2d0d0*/  BRA `(.L_x_7855) ;  /* 0xfffffe3000b47947 */ /* 0x000fea000383ffff */
.L_x_7622:
[----:B0-----:R0:W1:Y:S02]  /*2d0e0*/  SYNCS.PHASECHK.TRANS64.TRYWAIT P1, [R16+URZ+0x2e800], R3 ;  /* 0x02e80003100075a7 */ /* 0x001064000802017f */
[----:B-1----:R-:W-:Y:S05]  /*2d0f0*/  @!P1 NANOSLEEP.SYNCS 0x989680 ;  /* 0x009896800000995d */ /* 0x002fea0003900000 */
[----:B------:R-:W1:Y:S02]  /*2d100*/  @!P1 SYNCS.PHASECHK.TRANS64 P1, [R16+URZ+0x2e800], R3 ;  /* 0x02e80003100095a7 */ /* 0x000e64000802007f */
[----:B-1----:R-:W-:Y:S05]  /*2d110*/  @!P1 BRA `(.L_x_7622) ;  /* 0xfffffffc00f09947 */ /* 0x002fea000383ffff */
[----:B------:R-:W-:Y:S05]  /*2d120*/  BRA `(.L_x_7856) ;  /* 0xfffffe3000d47947 */ /* 0x000fea000383ffff */
.L_x_7628:
[----:B--2---:R2:W3:Y:S02]  /*2d130*/  SYNCS.PHASECHK.TRANS64.TRYWAIT P0, [R0+URZ+0x2e830], R7 ;  /* 0x02e83007000075a7 */ /* 0x0044e4000800017f */
[----:B---3--:R-:W-:Y:S05]  /*2d140*/  @!P0 NANOSLEEP.SYNCS 0x989680 ;  /* 0x009896800000895d */ /* 0x008fea0003900000 */
[----:B------:R-:W3:Y:S02]  /*2d150*/  @!P0 SYNCS.PHASECHK.TRANS64 P0, [R0+URZ+0x2e830], R7 ;  /* 0x02e83007000085a7 */ /* 0x000ee4000800007f */
[----:B---3--:R-:W-:Y:S05]  /*2d160*/  @!P0 BRA `(.L_x_7628) ;  /* 0xfffffffc00f08947 */ /* 0x008fea000383ffff */
[----:B------:R-:W-:Y:S05]  /*2d170*/  BRA `(.L_x_7627) ;  /* 0xfffffe5400407947 */ /* 0x000fea000383ffff */
.L_x_7634:
[----:B-1----:R1:W2:Y:S02]  /*2d180*/  SYNCS.PHASECHK.TRANS64.TRYWAIT P2, [R3+URZ+0x2e830], R12 ;  /* 0x02e8300c030075a7 */ /* 0x0022a4000804017f */
[----:B--2---:R-:W-:Y:S05]  /*2d190*/  @!P2 NANOSLEEP.SYNCS 0x989680 ;  /* 0x009896800000a95d */ /* 0x004fea0003900000 */
[----:B------:R-:W2:Y:S02]  /*2d1a0*/  @!P2 SYNCS.PHASECHK.TRANS64 P2, [R3+URZ+0x2e830], R12 ;  /* 0x02e8300c0300a5a7 */ /* 0x000ea4000804007f */
[----:B--2---:R-:W-:Y:S05]  /*2d1b0*/  @!P2 BRA `(.L_x_7634) ;  /* 0xfffffffc00f0a947 */ /* 0x004fea000383ffff */
[----:B------:R-:W-:Y:S05]  /*2d1c0*/  BRA `(.L_x_7633) ;  /* 0xfffffea800b47947 */ /* 0x000fea000383ffff */
.L_x_7638:
[----:B-1----:R1:W2:Y:S02]  /*2d1d0*/  SYNCS.PHASECHK.TRANS64.TRYWAIT P0, [R13+URZ+0x2e850], R12 ;  /* 0x02e8500c0d0075a7 */ /* 0x0022a4000800017f */
[----:B--2---:R-:W-:Y:S05]  /*2d1e0*/  @!P0 NANOSLEEP.SYNCS 0x989680 ;  /* 0x009896800000895d */ /* 0x004fea0003900000 */
[----:B------:R-:W2:Y:S02]  /*2d1f0*/  @!P0 SYNCS.PHASECHK.TRANS64 P0, [R13+URZ+0x2e850], R12 ;  /* 0x02e8500c0d0085a7 */ /* 0x000ea4000800007f */
[----:B--2---:R-:W-:Y:S05]  /*2d200*/  @!P0 BRA `(.L_x_7638) ;  /* 0xfffffffc00f08947 */ /* 0x004fea000383ffff */
[----:B------:R-:W-:Y:S05]  /*2d210*/  BRA `(.L_x_7635) ;  /* 0xfffffec000107947 */ /* 0x000fea000383ffff */
.L_x_7646:
[----:B-1----:R1:W2:Y:S02]  /*2d220*/  SYNCS.PHASECHK.TRANS64.TRYWAIT P2, [R3+URZ+0x2e830], R12 ;  /* 0x02e8300c030075a7 */ /* 0x0022a4000804017f */
[----:B--2---:R-:W-:Y:S05]  /*2d230*/  @!P2 NANOSLEEP.SYNCS 0x989680 ;  /* 0x009896800000a95d */ /* 0x004fea0003900000 */
[----:B------:R-:W2:Y:S02]  /*2d240*/  @!P2 SYNCS.PHASECHK.TRANS64 P2, [R3+URZ+0x2e830], R12 ;  /* 0x02e8300c0300a5a7 */ /* 0x000ea4000804007f */
[----:B--2---:R-:W-:Y:S05]  /*2d250*/  @!P2 BRA `(.L_x_7646) ;  /* 0xfffffffc00f0a947 */ /* 0x004fea000383ffff */
[----:B------:R-:W-:Y:S05]  /*2d260*/  BRA `(.L_x_7645) ;  /* 0xffffff0800207947 */ /* 0x000fea000383ffff */
.L_x_7650:
[----:B-1----:R1:W2:Y:S02]  /*2d270*/  SYNCS.PHASECHK.TRANS64.TRYWAIT P0, [R13+URZ+0x2e850], R12 ;  /* 0x02e8500c0d0075a7 */ /* 0x0022a4000800017f */
[----:B--2---:R-:W-:Y:S05]  /*2d280*/  @!P0 NANOSLEEP.SYNCS 0x989680 ;  /* 0x009896800000895d */ /* 0x004fea0003900000 */
[----:B------:R-:W2:Y:S02]  /*2d290*/  @!P0 SYNCS.PHASECHK.TRANS64 P0, [R13+URZ+0x2e850], R12 ;  /* 0x02e8500c0d0085a7 */ /* 0x000ea4000800007f */
[----:B--2---:R-:W-:Y:S05]  /*2d2a0*/  @!P0 BRA `(.L_x_7650) ;  /* 0xfffffffc00f08947 */ /* 0x004fea000383ffff */
[----:B------:R-:W-:Y:S05]  /*2d2b0*/  BRA `(.L_x_7647) ;  /* 0xffffff1c00787947 */ /* 0x000fea000383ffff */
.L_x_7656:
[----:B-1----:R1:W2:Y:S02]  /*2d2c0*/  SYNCS.PHASECHK.TRANS64.TRYWAIT P0, [R11+URZ+0x2e850], R0 ;  /* 0x02e850000b0075a7 */ /* 0x0022a4000800017f */
[----:B--2---:R-:W-:Y:S05]  /*2d2d0*/  @!P0 NANOSLEEP.SYNCS 0x989680 ;  /* 0x009896800000895d */ /* 0x004fea0003900000 */
[----:B------:R-:W2:Y:S02]  /*2d2e0*/  @!P0 SYNCS.PHASECHK.TRANS64 P0, [R11+URZ+0x2e850], R0 ;  /* 0x02e850000b0085a7 */ /* 0x000ea4000800007f */
[----:B--2---:R-:W-:Y:S05]  /*2d2f0*/  @!P0 BRA `(.L_x_7656) ;  /* 0xfffffffc00f08947 */ /* 0x004fea000383ffff */
[----:B------:R-:W-:Y:S05]  /*2d300*/  BRA `(.L_x_7655) ;  /* 0xffffff54009c7947 */ /* 0x000fea000383ffff */
.L_x_7660:
[----:B------:R-:W-:Y:S01]  /*2d310*/  IMAD.MOV.U32 R12, RZ, RZ, R0 ;  /* 0x000000ffff0c7224 */ /* 0x000fe200078e0000 */
[----:B------:R-:W-:Y:S01]  /*2d320*/  SEL R5, R96, R97, P0 ;  /* 0x0000006160057207 */ /* 0x000fe20000000000 */
[----:B------:R-:W-:Y:S01]  /*2d330*/  IMAD.MOV.U32 R11, RZ, RZ, 0x1c1f ;  /* 0x00001c1fff0b7424 */ /* 0x000fe200078e00ff */
[----:B------:R-:W-:Y:S01]  /*2d340*/  SEL R7, R97, R96, P0 ;  /* 0x0000006061077207 */ /* 0x000fe20000000000 */
[----:B------:R-:W-:Y:S01]  /*2d350*/  IMAD.MOV.U32 R15, RZ, RZ, -0x1 ;  /* 0xffffffffff0f7424 */ /* 0x000fe200078e00ff */
[----:B------:R-:W-:Y:S02]  /*2d360*/  SEL R9, R92, R93, P0 ;  /* 0x0000005d5c097207 */ /* 0x000fe40000000000 */
[----:B------:R-:W-:-:S07]  /*2d370*/  SEL R21, R93, R92, P0 ;  /* 0x0000005c5d157207 */ /* 0x000fce0000000000 */
[----:B--2--5:R-:W-:Y:S05]  /*2d380*/  WARPSYNC.COLLECTIVE R15, `(.L_x_7857) ;  /* 0x000000000f087348 */ /* 0x024fea0003c00000 */
[----:B------:R0:W1:Y:S02]  /*2d390*/  SHFL.IDX P6, R14, R13, R12, R11 ;  /* 0x0000000c0d0e7389 */ /* 0x00006400000c000b */
[----:B012--5:R-:W-:Y:S01]  /*2d3a0*/  ENDCOLLECTIVE ;  /* 0x000000000000791b */ /* 0x027fe20003800000 */
.L_x_7857:
        /* <DEDUP_REMOVED lines=19> */
.L_x_7858:
        /* <DEDUP_REMOVED lines=18> */
.L_x_7859:
        /* <DEDUP_REMOVED lines=9> */
.L_x_7860:
[----:B------:R-:W-:Y:S02]  /*2d690*/  IMAD.MOV.U32 R13, RZ, RZ, R9 ;  /* 0x000000ffff0d7224 */ /* 0x000fe400078e0009 */
[----:B------:R-:W-:Y:S02]  /*2d6a0*/  IMAD.MOV.U32 R12, RZ, RZ, R0 ;  /* 0x000000ffff0c7224 */ /* 0x000fe400078e0000 */
[----:B------:R-:W-:-:S07]  /*2d6b0*/  IMAD.MOV.U32 R7, RZ, RZ, R14 ;  /* 0x000000ffff077224 */ /* 0x000fce00078e000e */
[----:B------:R-:W-:Y:S05]  /*2d6c0*/  WARPSYNC.COLLECTIVE R15, `(.L_x_7861) ;  /* 0x000000000f087348 */ /* 0x000fea0003c00000 */
[----:B------:R0:W1:Y:S02]  /*2d6d0*/  SHFL.IDX P6, R14, R13, R12, R11 ;  /* 0x0000000c0d0e7389 */ /* 0x00006400000c000b */
[----:B01----:R-:W-:Y:S01]  /*2d6e0*/  ENDCOLLECTIVE ;  /* 0x000000000000791b */ /* 0x003fe20003800000 */
.L_x_7861:
        /* <DEDUP_REMOVED lines=8> */
.L_x_7862:
[----:B------:R-:W-:Y:S02]  /*2d770*/  IMAD.MOV.U32 R13, RZ, RZ, R25 ;  /* 0x000000ffff0d7224 */ /* 0x000fe400078e0019 */
[----:B------:R-:W-:Y:S02]  /*2d780*/  IMAD.MOV.U32 R12, RZ, RZ, R0 ;  /* 0x000000ffff0c7224 */ /* 0x000fe400078e0000 */
[----:B------:R-:W-:-:S07]  /*2d790*/  IMAD.MOV.U32 R21, RZ, RZ, R14 ;  /* 0x000000ffff157224 */ /* 0x000fce00078e000e */
[----:B------:R-:W-:Y:S05]  /*2d7a0*/  WARPSYNC.COLLECTIVE R15, `(.L_x_7863) ;  /* 0x000000000f087348 */ /* 0x000fea0003c00000 */
[----:B------:R0:W1:Y:S02]  /*2d7b0*/  SHFL.IDX P6, R14, R13, R12, R11 ;  /* 0x0000000c0d0e7389 */ /* 0x00006400000c000b */
[----:B01----:R-:W-:Y:S01]  /*2d7c0*/  ENDCOLLECTIVE ;  /* 0x000000000000791b */ /* 0x003fe20003800000 */
.L_x_7863:
        /* <DEDUP_REMOVED lines=8> */
.L_x_7864:
[----:B------:R-:W-:Y:S01]  /*2d850*/  IMAD.MOV.U32 R13, RZ, RZ, R29 ;  /* 0x000000ffff0d7224 */ /* 0x000fe200078e001d */
[----:B------:R-:W-:Y:S01]  /*2d860*/  MOV R12, R0 ;  /* 0x00000000000c7202 */ /* 0x000fe20000000f00 */
[----:B------:R-:W-:-:S07]  /*2d870*/  IMAD.MOV.U32 R27, RZ, RZ, R14 ;  /* 0x000000ffff1b7224 */ /* 0x000fce00078e000e */
[----:B------:R-:W-:Y:S05]  /*2d880*/  WARPSYNC.COLLECTIVE R15, `(.L_x_7865) ;  /* 0x000000000f087348 */ /* 0x000fea0003c00000 */
[----:B------:R0:W1:Y:S02]  /*2d890*/  SHFL.IDX P6, R14, R13, R12, R11 ;  /* 0x0000000c0d0e7389 */ /* 0x00006400000c000b */
[----:B01----:R-:W-:Y:S01]  /*2d8a0*/  ENDCOLLECTIVE ;  /* 0x000000000000791b */ /* 0x003fe20003800000 */
.L_x_7865:
        /* <DEDUP_REMOVED lines=8> */
.L_x_7866:
[----:B------:R-:W-:Y:S02]  /*2d930*/  IMAD.MOV.U32 R13, RZ, RZ, R33 ;  /* 0x000000ffff0d7224 */ /* 0x000fe400078e0021 */
[----:B------:R-:W-:Y:S02]  /*2d940*/  IMAD.MOV.U32 R12, RZ, RZ, R0 ;  /* 0x000000ffff0c7224 */ /* 0x000fe400078e0000 */
[----:B------:R-:W-:-:S07]  /*2d950*/  IMAD.MOV.U32 R31, RZ, RZ, R14 ;  /* 0x000000ffff1f7224 */ /* 0x000fce00078e000e */
[----:B------:R-:W-:Y:S05]  /*2d960*/  WARPSYNC.COLLECTIVE R15, `(.L_x_7867) ;  /* 0x000000000f087348 */ /* 0x000fea0003c00000 */
[----:B------:R0:W1:Y:S02]  /*2d970*/  SHFL.IDX P6, R14, R13, R12, R11 ;  /* 0x0000000c0d0e7389 */ /* 0x00006400000c000b */
[----:B01----:R-:W-:Y:S01]  /*2d980*/  ENDCOLLECTIVE ;  /* 0x000000000000791b */ /* 0x003fe20003800000 */
.L_x_7867:
        /* <DEDUP_REMOVED lines=8> */
.L_x_7868:
[----:B------:R-:W-:Y:S02]  /*2da10*/  IMAD.MOV.U32 R13, RZ, RZ, R37 ;  /* 0x000000ffff0d7224 */ /* 0x000fe400078e0025 */
[----:B------:R-:W-:Y:S02]  /*2da20*/  IMAD.MOV.U32 R12, RZ, RZ, R0 ;  /* 0x000000ffff0c7224 */ /* 0x000fe400078e0000 */
[----:B------:R-:W-:-:S07]  /*2da30*/  IMAD.MOV.U32 R35, RZ, RZ, R14 ;  /* 0x000000ffff237224 */ /* 0x000fce00078e000e */
[----:B------:R-:W-:Y:S05]  /*2da40*/  WARPSYNC.COLLECTIVE R15, `(.L_x_7869) ;  /* 0x000000000f087348 */ /* 0x000fea0003c00000 */
[----:B------:R0:W1:Y:S02]  /*2da50*/  SHFL.IDX P6, R14, R13, R12, R11 ;  /* 0x0000000c0d0e7389 */ /* 0x00006400000c000b */
[----:B01----:R-:W-:Y:S01]  /*2da60*/  ENDCOLLECTIVE ;  /* 0x000000000000791b */ /* 0x003fe20003800000 */
.L_x_7869:
        /* <DEDUP_REMOVED lines=8> */
.L_x_7870:
[----:B------:R-:W-:Y:S01]  /*2daf0*/  IMAD.MOV.U32 R13, RZ, RZ, R41 ;  /* 0x000000ffff0d7224 */ /* 0x000fe200078e0029 */
[----:B------:R-:W-:Y:S01]  /*2db00*/  MOV R12, R0 ;  /* 0x00000000000c7202 */ /* 0x000fe20000000f00 */
[----:B------:R-:W-:-:S07]  /*2db10*/  IMAD.MOV.U32 R20, RZ, RZ, R14 ;  /* 0x000000ffff147224 */ /* 0x000fce00078e000e */
[----:B------:R-:W-:Y:S05]  /*2db20*/  WARPSYNC.COLLECTIVE R15, `(.L_x_7871) ;  /* 0x000000000f087348 */ /* 0x000fea0003c00000 */
[----:B------:R0:W1:Y:S02]  /*2db30*/  SHFL.IDX P6, R14, R13, R12, R11 ;  /* 0x0000000c0d0e7389 */ /* 0x00006400000c000b */
[----:B01----:R-:W-:Y:S01]  /*2db40*/  ENDCOLLECTIVE ;  /* 0x000000000000791b */ /* 0x003fe20003800000 */
.L_x_7871:
[----:B------:R-:W-:Y:S02]  /*2db50*/  IMAD.MOV.U32 R13, RZ, RZ, R43 ;  /* 0x000000ffff0d7224 */ /* 0x000fe400078e002b */
[----:B------:R-:W-:Y:S02]  /*2db60*/  IMAD.MOV.U32 R12, RZ, RZ, R2 ;  /* 0x000000ffff0c7224 */ /* 0x000fe400078e0002 */
[----:B------:R-:W-:-:S07]  /*2db70*/  IMAD.MOV.U32 R41, RZ, RZ, R14 ;  /* 0x000000ffff297224 */ /* 0x000fce00078e000e */
[----:B------:R-:W-:Y:S05]  /*2db80*/  WARPSYNC.COLLECTIVE R15, `(.L_x_7872) ;  /* 0x000000000f087348 */ /* 0x000fea0003c00000 */
[----:B------:R0:W1:Y:S02]  /*2db90*/  SHFL.IDX P6, R14, R13, R12, R11 ;  /* 0x0000000c0d0e7389 */ /* 0x00006400000c000b */
[----:B01----:R-:W-:Y:S01]  /*2dba0*/  ENDCOLLECTIVE ;  /* 0x000000000000791b */ /* 0x003fe20003800000 */
.L_x_7872:
[----:B------:R-:W-:Y:S02]  /*2dbb0*/  IMAD.MOV.U32 R13, RZ, RZ, R45 ;  /* 0x000000ffff0d7224 */ /* 0x000fe400078e002d */
[----:B------:R-:W-:Y:S02]  /*2dbc0*/  IMAD.MOV.U32 R12, RZ, RZ, R0 ;  /* 0x000000ffff0c7224 */ /* 0x000fe400078e0000 */
[----:B------:R-:W-:-:S07]  /*2dbd0*/  IMAD.MOV.U32 R40, RZ, RZ, R14 ;  /* 0x000000ffff287224 */ /* 0x000fce00078e000e */
[----:B------:R-:W-:Y:S05]  /*2dbe0*/  WARPSYNC.COLLECTIVE R15, `(.L_x_7873) ;  /* 0x000000000f087348 */ /* 0x000fea0003c00000 */
[----:B------:R0:W1:Y:S02]  /*2dbf0*/  SHFL.IDX P6, R14, R13, R12, R11 ;  /* 0x0000000c0d0e7389 */ /* 0x00006400000c000b */
[----:B01----:R-:W-:Y:S01]  /*2dc00*/  ENDCOLLECTIVE ;  /* 0x000000000000791b */ /* 0x003fe20003800000 */
.L_x_7873:
        /* <DEDUP_REMOVED lines=8> */
.L_x_7874:
[----:B------:R-:W-:Y:S02]  /*2dc90*/  IMAD.MOV.U32 R13, RZ, RZ, R49 ;  /* 0x000000ffff0d7224 */ /* 0x000fe400078e0031 */
[----:B------:R-:W-:Y:S02]  /*2dca0*/  IMAD.MOV.U32 R12, RZ, RZ, R0 ;  /* 0x000000ffff0c7224 */ /* 0x000fe400078e0000 */
[----:B------:R-:W-:-:S07]  /*2dcb0*/  IMAD.MOV.U32 R42, RZ, RZ, R14 ;  /* 0x000000ffff2a7224 */ /* 0x000fce00078e000e */
[----:B------:R-:W-:Y:S05]  /*2dcc0*/  WARPSYNC.COLLECTIVE R15, `(.L_x_7875) ;  /* 0x000000000f087348 */ /* 0x000fea0003c00000 */
[----:B------:R0:W1:Y:S02]  /*2dcd0*/  SHFL.IDX P6, R14, R13, R12, R11 ;  /* 0x0000000c0d0e7389 */ /* 0x00006400000c000b */
[----:B01----:R-:W-:Y:S01]  /*2dce0*/  ENDCOLLECTIVE ;  /* 0x000000000000791b */ /* 0x003fe20003800000 */
.L_x_7875:
        /* <DEDUP_REMOVED lines=8> */
.L_x_7876:
[----:B------:R-:W-:Y:S01]  /*2dd70*/  IMAD.MOV.U32 R13, RZ, RZ, R53 ;  /* 0x000000ffff0d7224 */ /* 0x000fe200078e0035 */
[----:B------:R-:W-:Y:S01]  /*2dd80*/  MOV R12, R0 ;  /* 0x00000000000c7202 */ /* 0x000fe20000000f00 */
[----:B------:R-:W-:-:S07]  /*2dd90*/  IMAD.MOV.U32 R48, RZ, RZ, R14 ;  /* 0x000000ffff307224 */ /* 0x000fce00078e000e */
[----:B------:R-:W-:Y:S05]  /*2dda0*/  WARPSYNC.COLLECTIVE R15, `(.L_x_7877) ;  /* 0x000000000f087348 */ /* 0x000fea0003c00000 */
[----:B------:R0:W1:Y:S02]  /*2ddb0*/  SHFL.IDX P6, R14, R13, R12, R11 ;  /* 0x0000000c0d0e7389 */ /* 0x00006400000c000b */
[----:B01----:R-:W-:Y:S01]  /*2ddc0*/  ENDCOLLECTIVE ;  /* 0x000000000000791b */ /* 0x003fe20003800000 */
.L_x_7877:
[----:B------:R-:W-:Y:S01]  /*2ddd0*/  SEL R9, R49, R48, P0 ;  /* 0x0000003031097207 */ /* 0x000fe20000000000 */
[----:B------:R-:W-:Y:S02]  /*2dde0*/  IMAD.MOV.U32 R13, RZ, RZ, R55 ;  /* 0x000000ffff0d7224 */ /* 0x000fe400078e0037 */
[----:B------:R-:W-:Y:S02]  /*2ddf0*/  IMAD.MOV.U32 R12, RZ, RZ, R2 ;  /* 0x000000ffff0c7224 */ /* 0x000fe400078e0002 */
[----:B------:R-:W-:-:S07]  /*2de00*/  IMAD.MOV.U32 R53, RZ, RZ, R14 ;  /* 0x000000ffff357224 */ /* 0x000fce00078e000e */
[----:B------:R-:W-:Y:S05]  /*2de10*/  WARPSYNC.COLLECTIVE R15, `(.L_x_7878) ;  /* 0x000000000f087348 */ /* 0x000fea0003c00000 */
[----:B------:R0:W1:Y:S02]  /*2de20*/  SHFL.IDX P6, R14, R13, R12, R11 ;  /* 0x0000000c0d0e7389 */ /* 0x00006400000c000b */
[----:B01----:R-:W-:Y:S01]  /*2de30*/  ENDCOLLECTIVE ;  /* 0x000000000000791b */ /* 0x003fe20003800000 */
.L_x_7878:
[----:B------:R-:W-:Y:S02]  /*2de40*/  IMAD.MOV.U32 R13, RZ, RZ, R57 ;  /* 0x000000ffff0d7224 */ /* 0x000fe400078e0039 */
[----:B------:R-:W-:Y:S02]  /*2de50*/  IMAD.MOV.U32 R12, RZ, RZ, R0 ;  /* 0x000000ffff0c7224 */ /* 0x000fe400078e0000 */
[----:B------:R-:W-:-:S07]  /*2de60*/  IMAD.MOV.U32 R50, RZ, RZ, R14 ;  /* 0x000000ffff327224 */ /* 0x000fce00078e000e */
[----:B------:R-:W-:Y:S05]  /*2de70*/  WARPSYNC.COLLECTIVE R15, `(.L_x_7879) ;  /* 0x000000000f087348 */ /* 0x000fea0003c00000 */
[----:B------:R0:W1:Y:S02]  /*2de80*/  SHFL.IDX P6, R14, R13, R12, R11 ;  /* 0x0000000c0d0e7389 */ /* 0x00006400000c000b */
[----:B01----:R-:W-:Y:S01]  /*2de90*/  ENDCOLLECTIVE ;  /* 0x000000000000791b */ /* 0x003fe20003800000 */
.L_x_7879:
        /* <DEDUP_REMOVED lines=8> */
.L_x_7880:
[----:B------:R-:W-:Y:S02]  /*2df20*/  IMAD.MOV.U32 R13, RZ, RZ, R63 ;  /* 0x000000ffff0d7224 */ /* 0x000fe400078e003f */
[----:B------:R-:W-:Y:S02]  /*2df30*/  IMAD.MOV.U32 R12, RZ, RZ, R0 ;  /* 0x000000ffff0c7224 */ /* 0x000fe400078e0000 */
[----:B------:R-:W-:-:S07]  /*2df40*/  IMAD.MOV.U32 R52, RZ, RZ, R14 ;  /* 0x000000ffff347224 */ /* 0x000fce00078e000e */
[----:B------:R-:W-:Y:S05]  /*2df50*/  WARPSYNC.COLLECTIVE R15, `(.L_x_7881) ;  /* 0x000000000f087348 */ /* 0x000fea0003c00000 */
[----:B------:R0:W1:Y:S02]  /*2df60*/  SHFL.IDX P6, R14, R13, R12, R11 ;  /* 0x0000000c0d0e7389 */ /* 0x00006400000c000b */
[----:B01----:R-:W-:Y:S01]  /*2df70*/  ENDCOLLECTIVE ;  /* 0x000000000000791b */ /* 0x003fe20003800000 */
.L_x_7881:
        /* <DEDUP_REMOVED lines=8> */
.L_x_7882:
[----:B------:R-:W-:Y:S01]  /*2e000*/  IMAD.MOV.U32 R13, RZ, RZ, R67 ;  /* 0x000000ffff0d7224 */ /* 0x000fe200078e0043 */
[----:B------:R-:W-:Y:S01]  /*2e010*/  MOV R12, R0 ;  /* 0x00000000000c7202 */ /* 0x000fe20000000f00 */
[----:B------:R-:W-:-:S07]  /*2e020*/  IMAD.MOV.U32 R54, RZ, RZ, R14 ;  /* 0x000000ffff367224 */ /* 0x000fce00078e000e */
[----:B------:R-:W-:Y:S05]  /*2e030*/  WARPSYNC.COLLECTIVE R15, `(.L_x_7883) ;  /* 0x000000000f087348 */ /* 0x000fea0003c00000 */
[----:B------:R0:W1:Y:S02]  /*2e040*/  SHFL.IDX P6, R14, R13, R12, R11 ;  /* 0x0000000c0d0e7389 */ /* 0x00006400000c000b */
[----:B01----:R-:W-:Y:S01]  /*2e050*/  ENDCOLLECTIVE ;  /* 0x000000000000791b */ /* 0x003fe20003800000 */
.L_x_7883:
        /* <DEDUP_REMOVED lines=8> */
.L_x_7884:
[----:B------:R-:W-:Y:S02]  /*2e0e0*/  IMAD.MOV.U32 R13, RZ, RZ, R71 ;  /* 0x000000ffff0d7224 */ /* 0x000fe400078e0047 */
[----:B------:R-:W-:Y:S02]  /*2e0f0*/  IMAD.MOV.U32 R12, RZ, RZ, R0 ;  /* 0x000000ffff0c7224 */ /* 0x000fe400078e0000 */
[----:B------:R-:W-:-:S07]  /*2e100*/  IMAD.MOV.U32 R56, RZ, RZ, R14 ;  /* 0x000000ffff387224 */ /* 0x000fce00078e000e */
[----:B------:R-:W-:Y:S05]  /*2e110*/  WARPSYNC.COLLECTIVE R15, `(.L_x_7885) ;  /* 0x000000000f087348 */ /* 0x000fea0003c00000 */
[----:B------:R0:W1:Y:S02]  /*2e120*/  SHFL.IDX P6, R14, R13, R12, R11 ;  /* 0x0000000c0d0e7389 */ /* 0x00006400000c000b */
[----:B01----:R-:W-:Y:S01]  /*2e130*/  ENDCOLLECTIVE ;  /* 0x000000000000791b */ /* 0x003fe20003800000 */
.L_x_7885:
[----:B------:R-:W-:Y:S01]  /*2e140*/  SEL R39, R56, R67, P0 ;  /* 0x0000004338277207 */ /* 0x000fe20000000000 */
[----:B------:R-:W-:Y:S01]  /*2e150*/  IMAD.MOV.U32 R13, RZ, RZ, R73 ;  /* 0x000000ffff0d7224 */ /* 0x000fe200078e0049 */
[----:B------:R-:W-:Y:S01]  /*2e160*/  MOV R12, R2 ;  /* 0x00000002000c7202 */ /* 0x000fe20000000f00 */
[----:B------:R-:W-:-:S07]  /*2e170*/  IMAD.MOV.U32 R71, RZ, RZ, R14 ;  /* 0x000000ffff477224 */ /* 0x000fce00078e000e */
[----:B------:R-:W-:Y:S05]  /*2e180*/  WARPSYNC.COLLECTIVE R15, `(.L_x_7886) ;  /* 0x000000000f087348 */ /* 0x000fea0003c00000 */
[----:B------:R0:W1:Y:S02]  /*2e190*/  SHFL.IDX P6, R14, R13, R12, R11 ;  /* 0x0000000c0d0e7389 */ /* 0x00006400000c000b */
[----:B01----:R-:W-:Y:S01]  /*2e1a0*/  ENDCOLLECTIVE ;  /* 0x000000000000791b */ /* 0x003fe20003800000 */
.L_x_7886:
[----:B------:R-:W-:Y:S02]  /*2e1b0*/  IMAD.MOV.U32 R13, RZ, RZ, R75 ;  /* 0x000000ffff0d7224 */ /* 0x000fe400078e004b */
[----:B------:R-:W-:Y:S02]  /*2e1c0*/  IMAD.MOV.U32 R12, RZ, RZ, R0 ;  /* 0x000000ffff0c7224 */ /* 0x000fe400078e0000 */
[----:B------:R-:W-:-:S07]  /*2e1d0*/  IMAD.MOV.U32 R58, RZ, RZ, R14 ;  /* 0x000000ffff3a7224 */ /* 0x000fce00078e000e */
[----:B------:R-:W-:Y:S05]  /*2e1e0*/  WARPSYNC.COLLECTIVE R15, `(.L_x_7887) ;  /* 0x000000000f087348 */ /* 0x000fea0003c00000 */
[----:B------:R0:W1:Y:S02]  /*2e1f0*/  SHFL.IDX P6, R14, R13, R12, R11 ;  /* 0x0000000c0d0e7389 */ /* 0x00006400000c000b */
[----:B01----:R-:W-:Y:S01]  /*2e200*/  ENDCOLLECTIVE ;  /* 0x000000000000791b */ /* 0x003fe20003800000 */
.L_x_7887:
[----:B------:R-:W-:Y:S02]  /*2e210*/  IMAD.MOV.U32 R13, RZ, RZ, R77 ;  /* 0x000000ffff0d7224 */ /* 0x000fe400078e004d */
[----:B------:R-:W-:Y:S02]  /*2e220*/  IMAD.MOV.U32 R12, RZ, RZ, R2 ;  /* 0x000000ffff0c7224 */ /* 0x000fe400078e0002 */
[----:B------:R-:W-:-:S07]  /*2e230*/  IMAD.MOV.U32 R75, RZ, RZ, R14 ;  /* 0x000000ffff4b7224 */ /* 0x000fce00078e000e */
[----:B------:R-:W-:Y:S05]  /*2e240*/  WARPSYNC.COLLECTIVE R15, `(.L_x_7888) ;  /* 0x000000000f087348 */ /* 0x000fea0003c00000 */
[----:B------:R0:W1:Y:S02]  /*2e250*/  SHFL.IDX P6, R14, R13, R12, R11 ;  /* 0x0000000c0d0e7389 */ /* 0x00006400000c000b */
[----:B01----:R-:W-:Y:S01]  /*2e260*/  ENDCOLLECTIVE ;  /* 0x000000000000791b */ /* 0x003fe20003800000 */
.L_x_7888:
        /* <DEDUP_REMOVED lines=9> */
.L_x_7694:
[----:B------:R-:W0:Y:S01]  /*2e300*/  S2R R6, SR_TID.X ;  /* 0x0000000000067919 */ /* 0x000e220000002100 */
[----:B------:R-:W-:Y:S01]  /*2e310*/  BSSY B1, `(.L_x_7890) ;  /* 0x000000a000017945 */ /* 0x000fe20003800000 */
[----:B------:R-:W-:Y:S02]  /*2e320*/  IMAD.MOV.U32 R12, RZ, RZ, RZ ;  /* 0x000000ffff0c7224 */ /* 0x000fe400078e00ff */
[----:B------:R-:W-:Y:S02]  /*2e330*/  IMAD.MOV.U32 R11, RZ, RZ, 0x1f ;  /* 0x0000001fff0b7424 */ /* 0x000fe400078e00ff */
[----:B------:R-:W-:Y:S01]  /*2e340*/  IMAD.MOV.U32 R15, RZ, RZ, -0x1 ;  /* 0xffffffffff0f7424 */ /* 0x000fe200078e00ff */
[----:B0-----:R-:W-:-:S04]  /*2e350*/  SHF.R.U32.HI R6, RZ, 0x5, R6 ;  /* 0x00000005ff067819 */ /* 0x001fc80000011606 */
[----:B------:R-:W-:-:S04]  /*2e360*/  LOP3.LUT R6, R6, 0x3, RZ, 0xc0, !PT ;  /* 0x0000000306067812 */ /* 0x000fc800078ec0ff */
[----:B------:R-:W-:-:S07]  /*2e370*/  MOV R13, R6 ;  /* 0x00000006000d7202 */ /* 0x000fce0000000f00 */
[----:B------:R-:W-:Y:S05]  /*2e380*/  WARPSYNC.COLLECTIVE R15, `(.L_x_7891) ;  /* 0x000000000f087348 */ /* 0x000fea0003c00000 */
[----:B------:R0:W1:Y:S02]  /*2e390*/  SHFL.IDX P6, R14, R13, R12, R11 ;  /* 0x0000000c0d0e7389 */ /* 0x00006400000c000b */
[----:B01----:R-:W-:Y:S01]  /*2e3a0*/  ENDCOLLECTIVE ;  /* 0x000000000000791b */ /* 0x003fe20003800000 */
.L_x_7891:
[----:B------:R-:W-:Y:S05]  /*2e3b0*/  BSYNC B1 ;  /* 0x0000000000017941 */ /* 0x000fea0003800000 */
.L_x_7890:
[----:B------:R-:W-:Y:S05]  /*2e3c0*/  BRA `(.L_x_7892) ;  /* 0xffffff8c00a47947 */ /* 0x000fea000383ffff */
.L_x_7696:
[----:B------:R-:W-:Y:S01]  /*2e3d0*/  BSSY B1, `(.L_x_7893) ;  /* 0x0000006000017945 */ /* 0x000fe20003800000 */
[----:B------:R-:W-:-:S07]  /*2e3e0*/  IMAD.MOV.U32 R15, RZ, RZ, -0x1 ;  /* 0xffffffffff0f7424 */ /* 0x000fce00078e00ff */
[----:B0-----:R-:W-:Y:S05]  /*2e3f0*/  WARPSYNC.COLLECTIVE R15, `(.L_x_7894) ;  /* 0x000000000f0c7348 */ /* 0x001fea0003c00000 */
[----:B------:R-:W-:Y:S02]  /*2e400*/  ELECT P6, UR62, PT ;  /* 0x00000000003e782f */ /* 0x000fe400038c0000 */
[----:B------:R-:W-:Y:S01]  /*2e410*/  MOV R14, UR62 ;  /* 0x0000003e000e7c02 */ /* 0x000fe20008000f00 */
[----:B0-----:R-:W-:Y:S10]  /*2e420*/  ENDCOLLECTIVE ;  /* 0x000000000000791b */ /* 0x001ff40003800000 */
.L_x_7894:
[----:B------:R-:W-:Y:S05]  /*2e430*/  BSYNC B1 ;  /* 0x0000000000017941 */ /* 0x000fea0003800000 */
.L_x_7893:
[----:B------:R-:W-:Y:S05]  /*2e440*/  BRA `(.L_x_7695) ;  /* 0xffffff8c009c7947 */ /* 0x000fea000383ffff */
.L_x_7698:
[----:B0-----:R0:W1:Y:S02]  /*2e450*/  SYNCS.PHASECHK.TRANS64.TRYWAIT P0, [R11+URZ+0x2e820], R5 ;  /* 0x02e820050b0075a7 */ /* 0x001064000800017f */
[----:B-1----:R-:W-:Y:S05]  /*2e460*/  @!P0 NANOSLEEP.SYNCS 0x989680 ;  /* 0x009896800000895d */ /* 0x002fea0003900000 */
[----:B------:R-:W1:Y:S02]  /*2e470*/  @!P0 SYNCS.PHASECHK.TRANS64 P0, [R11+URZ+0x2e820], R5 ;  /* 0x02e820050b0085a7 */ /* 0x000e64000800007f */
[----:B-1----:R-:W-:Y:S05]  /*2e480*/  @!P0 BRA `(.L_x_7698) ;  /* 0xfffffffc00f08947 */ /* 0x002fea000383ffff */
[----:B------:R-:W-:Y:S05]  /*2e490*/  BRA `(.L_x_7895) ;  /* 0xffffff8c00b87947 */ /* 0x000fea000383ffff */
.L_x_7702:
[----:B-1----:R1:W2:Y:S02]  /*2e4a0*/  SYNCS.PHASECHK.TRANS64.TRYWAIT P0, [R8+URZ+0x2e8a0], R9 ;  /* 0x02e8a009080075a7 */ /* 0x0022a4000800017f */
[----:B--2---:R-:W-:Y:S05]  /*2e4b0*/  @!P0 NANOSLEEP.SYNCS 0x989680 ;  /* 0x009896800000895d */ /* 0x004fea0003900000 */
[----:B------:R-:W2:Y:S02]  /*2e4c0*/  @!P0 SYNCS.PHASECHK.TRANS64 P0, [R8+URZ+0x2e8a0], R9 ;  /* 0x02e8a009080085a7 */ /* 0x000ea4000800007f */
[----:B--2---:R-:W-:Y:S05]  /*2e4d0*/  @!P0 BRA `(.L_x_7702) ;  /* 0xfffffffc00f08947 */ /* 0x004fea000383ffff */
[----:B------:R-:W-:Y:S05]  /*2e4e0*/  BRA `(.L_x_7896) ;  /* 0xffffff8c00d87947 */ /* 0x000fea000383ffff */
.L_x_7707:
[----:B0-----:R0:W2:Y:S02]  /*2e4f0*/  SYNCS.PHASECHK.TRANS64.TRYWAIT P0, [R8+URZ+0x2e8c0], R9 ;  /* 0x02e8c009080075a7 */ /* 0x0010a4000800017f */
[----:B--2---:R-:W-:Y:S05]  /*2e500*/  @!P0 NANOSLEEP.SYNCS 0x989680 ;  /* 0x009896800000895d */ /* 0x004fea0003900000 */
[----:B------:R-:W2:Y:S02]  /*2e510*/  @!P0 SYNCS.PHASECHK.TRANS64 P0, [R8+URZ+0x2e8c0], R9 ;  /* 0x02e8c009080085a7 */ /* 0x000ea4000800007f */
[----:B--2---:R-:W-:Y:S05]  /*2e520*/  @!P0 BRA `(.L_x_7707) ;  /* 0xfffffffc00f08947 */ /* 0x004fea000383ffff */
[----:B------:R-:W-:Y:S05]  /*2e530*/  BRA `(.L_x_7897) ;  /* 0xffffff9000587947 */ /* 0x000fea000383ffff */
.L_x_7714:
[----:B0-----:R0:W1:Y:S02]  /*2e540*/  SYNCS.PHASECHK.TRANS64.TRYWAIT P1, [R6+URZ+0x2e8a0], R7 ;  /* 0x02e8a007060075a7 */ /* 0x001064000802017f */
[----:B-1----:R-:W-:Y:S05]  /*2e550*/  @!P1 NANOSLEEP.SYNCS 0x989680 ;  /* 0x009896800000995d */ /* 0x002fea0003900000 */
[----:B------:R-:W1:Y:S02]  /*2e560*/  @!P1 SYNCS.PHASECHK.TRANS64 P1, [R6+URZ+0x2e8a0], R7 ;  /* 0x02e8a007060095a7 */ /* 0x000e64000802007f */
[----:B-1----:R-:W-:Y:S05]  /*2e570*/  @!P1 BRA `(.L_x_7714) ;  /* 0xfffffffc00f09947 */ /* 0x002fea000383ffff */
[----:B------:R-:W-:Y:S05]  /*2e580*/  BRA `(.L_x_7898) ;  /* 0xffffff9400387947 */ /* 0x000fea000383ffff */
.L_x_7719:
[----:B-1----:R1:W2:Y:S02]  /*2e590*/  SYNCS.PHASECHK.TRANS64.TRYWAIT P1, [R6+URZ+0x2e8c0], R7 ;  /* 0x02e8c007060075a7 */ /* 0x0022a4000802017f */
[----:B--2---:R-:W-:Y:S05]  /*2e5a0*/  @!P1 NANOSLEEP.SYNCS 0x989680 ;  /* 0x009896800000995d */ /* 0x004fea0003900000 */
[----:B------:R-:W2:Y:S02]  /*2e5b0*/  @!P1 SYNCS.PHASECHK.TRANS64 P1, [R6+URZ+0x2e8c0], R7 ;  /* 0x02e8c007060095a7 */ /* 0x000ea4000802007f */
[----:B--2---:R-:W-:Y:S05]  /*2e5c0*/  @!P1 BRA `(.L_x_7719) ;  /* 0xfffffffc00f09947 */ /* 0x004fea000383ffff */
[----:B------:R-:W-:Y:S05]  /*2e5d0*/  BRA `(.L_x_7899) ;  /* 0xffffff9400b07947 */ /* 0x000fea000383ffff */
.L_x_7732:
        /* <DEDUP_REMOVED lines=11> */
.L_x_7901:
[----:B------:R-:W-:Y:S05]  /*2e690*/  BSYNC B0 ;  /* 0x0000000000007941 */ /* 0x000fea0003800000 */
.L_x_7900:
[----:B------:R-:W-:Y:S05]  /*2e6a0*/  BRA `(.L_x_7902) ;  /* 0xffffffa000d07947 */ /* 0x000fea000383ffff */
.L_x_7734:
[----:B------:R-:W-:Y:S01]  /*2e6b0*/  BSSY B0, `(.L_x_7903) ;  /* 0x0000006000007945 */ /* 0x000fe20003800000 */
[----:B------:R-:W-:-:S07]  /*2e6c0*/  MOV R15, 0xffffffff ;  /* 0xffffffff000f7802 */ /* 0x000fce0000000f00 */
[----:B0-----:R-:W-:Y:S05]  /*2e6d0*/  WARPSYNC.COLLECTIVE R15, `(.L_x_7904) ;  /* 0x000000000f0c7348 */ /* 0x001fea0003c00000 */
[----:B------:R-:W-:Y:S02]  /*2e6e0*/  ELECT P6, UR62, PT ;  /* 0x00000000003e782f */ /* 0x000fe400038c0000 */
[----:B------:R-:W-:Y:S01]  /*2e6f0*/  MOV R14, UR62 ;  /* 0x0000003e000e7c02 */ /* 0x000fe20008000f00 */
[----:B0-----:R-:W-:Y:S10]  /*2e700*/  ENDCOLLECTIVE ;  /* 0x000000000000791b */ /* 0x001ff40003800000 */
.L_x_7904:
[----:B------:R-:W-:Y:S05]  /*2e710*/  BSYNC B0 ;  /* 0x0000000000007941 */ /* 0x000fea0003800000 */
.L_x_7903:
[----:B------:R-:W-:Y:S05]  /*2e720*/  BRA `(.L_x_7905) ;  /* 0xffffffa000c87947 */ /* 0x000fea000383ffff */
.L_x_7737:
[----:B0-----:R0:W1:Y:S02]  /*2e730*/  SYNCS.PHASECHK.TRANS64.TRYWAIT P2, [R4+URZ+0x2e880], R7 ;  /* 0x02e88007040075a7 */ /* 0x001064000804017f */
[----:B-1----:R-:W-:Y:S05]  /*2e740*/  @!P2 NANOSLEEP.SYNCS 0x989680 ;  /* 0x009896800000a95d */ /* 0x002fea0003900000 */
[----:B------:R-:W1:Y:S02]  /*2e750*/  @!P2 SYNCS.PHASECHK.TRANS64 P2, [R4+URZ+0x2e880], R7 ;  /* 0x02e880070400a5a7 */ /* 0x000e64000804007f */
[----:B-1----:R-:W-:Y:S05]  /*2e760*/  @!P2 BRA `(.L_x_7737) ;  /* 0xfffffffc00f0a947 */ /* 0x002fea000383ffff */
[----:B------:R-:W-:Y:S05]  /*2e770*/  BRA `(.L_x_7906) ;  /* 0xffffffa400487947 */ /* 0x000fea000383ffff */
.L_x_7739:
[----:B-1----:R1:W2:Y:S02]  /*2e780*/  SYNCS.PHASECHK.TRANS64.TRYWAIT P2, [R4+URZ+0x2e840], R7 ;  /* 0x02e84007040075a7 */ /* 0x0022a4000804017f */
[----:B--2---:R-:W-:Y:S05]  /*2e790*/  @!P2 NANOSLEEP.SYNCS 0x989680 ;  /* 0x009896800000a95d */ /* 0x004fea0003900000 */
[----:B------:R-:W2:Y:S02]  /*2e7a0*/  @!P2 SYNCS.PHASECHK.TRANS64 P2, [R4+URZ+0x2e840], R7 ;  /* 0x02e840070400a5a7 */ /* 0x000ea4000804007f */
[----:B--2---:R-:W-:Y:S05]  /*2e7b0*/  @!P2 BRA `(.L_x_7739) ;  /* 0xfffffffc00f0a947 */ /* 0x004fea000383ffff */
[----:B------:R-:W-:Y:S05]  /*2e7c0*/  BRA `(.L_x_7907) ;  /* 0xffffffa400ac7947 */ /* 0x000fea000383ffff */
.L_x_7742:
        /* <DEDUP_REMOVED lines=8> */
.L_x_7748:
[----:B--2---:R2:W3:Y:S02]  /*2e850*/  SYNCS.PHASECHK.TRANS64.TRYWAIT P0, [R5+URZ+0x2e880], R4 ;  /* 0x02e88004050075a7 */ /* 0x0044e4000800017f */
[----:B---3--:R-:W-:Y:S05]  /*2e860*/  @!P0 NANOSLEEP.SYNCS 0x989680 ;  /* 0x009896800000895d */ /* 0x008fea0003900000 */
[----:B------:R-:W3:Y:S02]  /*2e870*/  @!P0 SYNCS.PHASECHK.TRANS64 P0, [R5+URZ+0x2e880], R4 ;  /* 0x02e88004050085a7 */ /* 0x000ee4000800007f */
[----:B---3--:R-:W-:Y:S05]  /*2e880*/  @!P0 BRA `(.L_x_7748) ;  /* 0xfffffffc00f08947 */ /* 0x008fea000383ffff */
[----:B------:R-:W-:Y:S05]  /*2e890*/  BRA `(.L_x_7909) ;  /* 0xffffffac00247947 */ /* 0x000fea000383ffff */
.L_x_7753:
[----:B-1----:R1:W3:Y:S02]  /*2e8a0*/  SYNCS.PHASECHK.TRANS64.TRYWAIT P0, [R5+URZ+0x2e840], R4 ;  /* 0x02e84004050075a7 */ /* 0x0022e4000800017f */
[----:B---3--:R-:W-:Y:S05]  /*2e8b0*/  @!P0 NANOSLEEP.SYNCS 0x989680 ;  /* 0x009896800000895d */ /* 0x008fea0003900000 */
[----:B------:R-:W3:Y:S02]  /*2e8c0*/  @!P0 SYNCS.PHASECHK.TRANS64 P0, [R5+URZ+0x2e840], R4 ;  /* 0x02e84004050085a7 */ /* 0x000ee4000800007f */
[----:B---3--:R-:W-:Y:S05]  /*2e8d0*/  @!P0 BRA `(.L_x_7753) ;  /* 0xfffffffc00f08947 */ /* 0x008fea000383ffff */
[----:B------:R-:W-:Y:S05]  /*2e8e0*/  BRA `(.L_x_7910) ;  /* 0xffffffac00b07947 */ /* 0x000fea000383ffff */
.L_x_7759:
[----:B--2---:R2:W3:Y:S02]  /*2e8f0*/  SYNCS.PHASECHK.TRANS64.TRYWAIT P2, [R18+URZ+0x2e870], R3 ;  /* 0x02e87003120075a7 */ /* 0x0044e4000804017f */
[----:B---3--:R-:W-:Y:S05]  /*2e900*/  @!P2 NANOSLEEP.SYNCS 0x989680 ;  /* 0x009896800000a95d */ /* 0x008fea0003900000 */
[----:B------:R-:W3:Y:S02]  /*2e910*/  @!P2 SYNCS.PHASECHK.TRANS64 P2, [R18+URZ+0x2e870], R3 ;  /* 0x02e870031200a5a7 */ /* 0x000ee4000804007f */
[----:B---3--:R-:W-:Y:S05]  /*2e920*/  @!P2 BRA `(.L_x_7759) ;  /* 0xfffffffc00f0a947 */ /* 0x008fea000383ffff */
[----:B------:R-:W-:Y:S05]  /*2e930*/  BRA `(.L_x_7911) ;  /* 0xffffffb000587947 */ /* 0x000fea000383ffff */
.L_x_7761:
[----:B--2---:R2:W3:Y:S02]  /*2e940*/  SYNCS.PHASECHK.TRANS64.TRYWAIT P2, [R18+URZ+0x2e860], R4 ;  /* 0x02e86004120075a7 */ /* 0x0044e4000804017f */
[----:B---3--:R-:W-:Y:S05]  /*2e950*/  @!P2 NANOSLEEP.SYNCS 0x989680 ;  /* 0x009896800000a95d */ /* 0x008fea0003900000 */
[----:B------:R-:W3:Y:S02]  /*2e960*/  @!P2 SYNCS.PHASECHK.TRANS64 P2, [R18+URZ+0x2e860], R4 ;  /* 0x02e860041200a5a7 */ /* 0x000ee4000804007f */
[----:B---3--:R-:W-:Y:S05]  /*2e970*/  @!P2 BRA `(.L_x_7761) ;  /* 0xfffffffc00f0a947 */ /* 0x008fea000383ffff */
[----:B------:R-:W-:Y:S05]  /*2e980*/  BRA `(.L_x_7912) ;  /* 0xffffffb000607947 */ /* 0x000fea000383ffff */
.L_x_7768:
[----:B0-----:R0:W1:Y:S02]  /*2e990*/  SYNCS.PHASECHK.TRANS64.TRYWAIT P0, [R0+URZ+0x2e870], R2 ;  /* 0x02e87002000075a7 */ /* 0x001064000800017f */
[----:B-1----:R-:W-:Y:S05]  /*2e9a0*/  @!P0 NANOSLEEP.SYNCS 0x989680 ;  /* 0x009896800000895d */ /* 0x002fea0003900000 */
[----:B------:R-:W1:Y:S02]  /*2e9b0*/  @!P0 SYNCS.PHASECHK.TRANS64 P0, [R0+URZ+0x2e870], R2 ;  /* 0x02e87002000085a7 */ /* 0x000e64000800007f */
[----:B-1----:R-:W-:Y:S05]  /*2e9c0*/  @!P0 BRA `(.L_x_7768) ;  /* 0xfffffffc00f08947 */ /* 0x002fea000383ffff */
[----:B------:R-:W-:Y:S05]  /*2e9d0*/  BRA `(.L_x_7913) ;  /* 0xffffffbc009c7947 */ /* 0x000fea000383ffff */
.L_x_7770:
[----:B0-----:R0:W1:Y:S02]  /*2e9e0*/  SYNCS.PHASECHK.TRANS64.TRYWAIT P0, [R0+URZ+0x2e860], R2 ;  /* 0x02e86002000075a7 */ /* 0x001064000800017f */
[----:B-1----:R-:W-:Y:S05]  /*2e9f0*/  @!P0 NANOSLEEP.SYNCS 0x989680 ;  /* 0x009896800000895d */ /* 0x002fea0003900000 */
[----:B------:R-:W1:Y:S02]  /*2ea00*/  @!P0 SYNCS.PHASECHK.TRANS64 P0, [R0+URZ+0x2e860], R2 ;  /* 0x02e86002000085a7 */ /* 0x000e64000800007f */
[----:B-1----:R-:W-:Y:S05]  /*2ea10*/  @!P0 BRA `(.L_x_7770) ;  /* 0xfffffffc00f08947 */ /* 0x002fea000383ffff */
[----:B------:R-:W-:Y:S05]  /*2ea20*/  BRA `(.L_x_7914) ;  /* 0xffffffbc00a47947 */ /* 0x000fea000383ffff */
.L_x_7774:
[----:B------:R-:W-:Y:S01]  /*2ea30*/  BSSY B0, `(.L_x_7915) ;  /* 0x0000008000007945 */ /* 0x000fe20003800000 */
[----:B------:R-:W-:Y:S02]  /*2ea40*/  IMAD.MOV.U32 R13, RZ, RZ, R16 ;  /* 0x000000ffff0d7224 */ /* 0x000fe400078e0010 */
[----:B0-----:R-:W-:Y:S02]  /*2ea50*/  IMAD.MOV.U32 R12, RZ, RZ, RZ ;  /* 0x000000ffff0c7224 */ /* 0x001fe400078e00ff */
[----:B------:R-:W-:Y:S02]  /*2ea60*/  IMAD.MOV.U32 R11, RZ, RZ, 0x1f ;  /* 0x0000001fff0b7424 */ /* 0x000fe400078e00ff */
[----:B------:R-:W-:-:S07]  /*2ea70*/  IMAD.MOV.U32 R15, RZ, RZ, -0x1 ;  /* 0xffffffffff0f7424 */ /* 0x000fce00078e00ff */
[----:B------:R-:W-:Y:S05]  /*2ea80*/  WARPSYNC.COLLECTIVE R15, `(.L_x_7916) ;  /* 0x000000000f087348 */ /* 0x000fea0003c00000 */
[----:B------:R0:W1:Y:S02]  /*2ea90*/  SHFL.IDX P6, R14, R13, R12, R11 ;  /* 0x0000000c0d0e7389 */ /* 0x00006400000c000b */
[----:B01----:R-:W-:Y:S01]  /*2eaa0*/  ENDCOLLECTIVE ;  /* 0x000000000000791b */ /* 0x003fe20003800000 */
.L_x_7916:
[----:B------:R-:W-:Y:S05]  /*2eab0*/  BSYNC B0 ;  /* 0x0000000000007941 */ /* 0x000fea0003800000 */
.L_x_7915:
[----:B------:R-:W-:Y:S01]  /*2eac0*/  IMAD.MOV.U32 R13, RZ, RZ, R16 ;  /* 0x000000ffff0d7224 */ /* 0x000fe200078e0010 */
[----:B------:R-:W-:Y:S01]  /*2ead0*/  MOV R15, 0xffffffff ;  /* 0xffffffff000f7802 */ /* 0x000fe20000000f00 */
[----:B------:R-:W-:Y:S02]  /*2eae0*/  IMAD.MOV.U32 R12, RZ, RZ, 0x1 ;  /* 0x00000001ff0c7424 */ /* 0x000fe400078e00ff */
[----:B------:R-:W-:Y:S02]  /*2eaf0*/  IMAD.MOV.U32 R11, RZ, RZ, 0x1f ;  /* 0x0000001fff0b7424 */ /* 0x000fe400078e00ff */
[----:B------:R-:W-:Y:S02]  /*2eb00*/  IMAD.IADD R5, R19, 0x1, R6 ;  /* 0x0000000113057824 */ /* 0x000fe400078e0206 */
[----:B------:R-:W-:-:S07]  /*2eb10*/  IMAD.MOV.U32 R0, RZ, RZ, R14 ;  /* 0x000000ffff007224 */ /* 0x000fce00078e000e */
[----:B------:R-:W-:Y:S05]  /*2eb20*/  WARPSYNC.COLLECTIVE R15, `(.L_x_7917) ;  /* 0x000000000f087348 */ /* 0x000fea0003c00000 */
[----:B------:R0:W1:Y:S02]  /*2eb30*/  SHFL.IDX P6, R14, R13, R12, R11 ;  /* 0x0000000c0d0e7389 */ /* 0x00006400000c000b */
[----:B01----:R-:W-:Y:S01]  /*2eb40*/  ENDCOLLECTIVE ;  /* 0x000000000000791b */ /* 0x003fe20003800000 */
.L_x_7917:
        /* <DEDUP_REMOVED lines=18> */
.L_x_7918:
        /* <DEDUP_REMOVED lines=8> */
.L_x_7919:
        /* <DEDUP_REMOVED lines=8> */
.L_x_7920:
        /* <DEDUP_REMOVED lines=8> */
.L_x_7921:
        /* <DEDUP_REMOVED lines=8> */
.L_x_7922:
        /* <DEDUP_REMOVED lines=9> */
.L_x_7923:
[----:B------:R-:W-:Y:S01]  /*2ef00*/  IMAD.MOV.U32 R7, RZ, RZ, R14 ;  /* 0x000000ffff077224 */ /* 0x000fe200078e000e */
[----:B------:R-:W-:Y:S06]  /*2ef10*/  BRA `(.L_x_7924) ;  /* 0xffffffc400dc7947 */ /* 0x000fec000383ffff */
.L_x_7779:
[----:B------:R-:W-:Y:S01]  /*2ef20*/  BSSY B0, `(.L_x_7925) ;  /* 0x0000008000007945 */ /* 0x000fe20003800000 */
[----:B-----5:R-:W-:Y:S02]  /*2ef30*/  IMAD.MOV.U32 R13, RZ, RZ, R2 ;  /* 0x000000ffff0d7224 */ /* 0x020fe400078e0002 */
[----:B0-----:R-:W-:Y:S02]  /*2ef40*/  IMAD.MOV.U32 R12, RZ, RZ, 0x1 ;  /* 0x00000001ff0c7424 */ /* 0x001fe400078e00ff */
[----:B------:R-:W-:Y:S02]  /*2ef50*/  IMAD.MOV.U32 R11, RZ, RZ, RZ ;  /* 0x000000ffff0b7224 */ /* 0x000fe400078e00ff */
[----:B------:R-:W-:-:S07]  /*2ef60*/  IMAD.MOV.U32 R15, RZ, RZ, -0x1 ;  /* 0xffffffffff0f7424 */ /* 0x000fce00078e00ff */
[----:B-12---:R-:W-:Y:S05]  /*2ef70*/  WARPSYNC.COLLECTIVE R15, `(.L_x_7926) ;  /* 0x000000000f087348 */ /* 0x006fea0003c00000 */
[----:B------:R0:W3:Y:S02]  /*2ef80*/  SHFL.UP P6, R14, R13, R12, R11 ;  /* 0x0400000c0d0e7389 */ /* 0x0000e400000c000b */
[----:B0123--:R-:W-:Y:S01]  /*2ef90*/  ENDCOLLECTIVE ;  /* 0x000000000000791b */ /* 0x00ffe20003800000 */
.L_x_7926:
[----:B------:R-:W-:Y:S05]  /*2efa0*/  BSYNC B0 ;  /* 0x0000000000007941 */ /* 0x000fea0003800000 */
.L_x_7925:
[----:B------:R-:W-:Y:S02]  /*2efb0*/  IMAD.MOV.U32 R3, RZ, RZ, R14 ;  /* 0x000000ffff037224 */ /* 0x000fe400078e000e */
[----:B------:R-:W-:Y:S02]  /*2efc0*/  IMAD.MOV.U32 R12, RZ, RZ, 0x2 ;  /* 0x00000002ff0c7424 */ /* 0x000fe400078e00ff */
[----:B------:R-:W-:Y:S01]  /*2efd0*/  IMAD.MOV.U32 R11, RZ, RZ, RZ ;  /* 0x000000ffff0b7224 */ /* 0x000fe200078e00ff */
[----:B------:R-:W-:Y:S01]  /*2efe0*/  SEL R3, R3, RZ, P1 ;  /* 0x000000ff03037207 */ /* 0x000fe20000800000 */
[----:B------:R-:W-:-:S03]  /*2eff0*/  IMAD.MOV.U32 R15, RZ, RZ, -0x1 ;  /* 0xffffffffff0f7424 */ /* 0x000fc600078e00ff */
[----:B------:R-:W-:-:S05]  /*2f000*/  IADD3 R3, R2, R3, RZ ;  /* 0x0000000302037210 */ /* 0x000fca0007ffe0ff */
[----:B------:R-:W-:-:S07]  /*2f010*/  IMAD.MOV.U32 R13, RZ, RZ, R3 ;  /* 0x000000ffff0d7224 */ /* 0x000fce00078e0003 */
[----:B------:R-:W-:Y:S05]  /*2f020*/  WARPSYNC.COLLECTIVE R15, `(.L_x_7927) ;  /* 0x000000000f087348 */ /* 0x000fea0003c00000 */
[----:B------:R0:W1:Y:S02]  /*2f030*/  SHFL.UP P6, R14, R13, R12, R11 ;  /* 0x0400000c0d0e7389 */ /* 0x00006400000c000b */
[----:B01----:R-:W-:Y:S01]  /*2f040*/  ENDCOLLECTIVE ;  /* 0x000000000000791b */ /* 0x003fe20003800000 */
.L_x_7927:
        /* <DEDUP_REMOVED lines=8> */
.L_x_7928:
        /* <DEDUP_REMOVED lines=8> */
.L_x_7929:
        /* <DEDUP_REMOVED lines=8> */
.L_x_7930:
        /* <DEDUP_REMOVED lines=9> */
.L_x_7931:
[----:B------:R-:W-:Y:S01]  /*2f260*/  IMAD.MOV.U32 R7, RZ, RZ, R14 ;  /* 0x000000ffff077224 */ /* 0x000fe200078e000e */
[----:B------:R-:W-:Y:S06]  /*2f270*/  BRA `(.L_x_7932) ;  /* 0xffffffc400a47947 */ /* 0x000fec000383ffff */
.L_x_7781:
[----:B------:R-:W-:Y:S01]  /*2f280*/  BSSY B0, `(.L_x_7933) ;  /* 0x0000006000007945 */ /* 0x000fe20003800000 */
[----:B------:R-:W-:Y:S01]  /*2f290*/  PLOP3.LUT P6, PT, P6, PT, PT, 0x8, 0x0 ;  /* 0x000000000000781c */ /* 0x000fe200037ce170 */
[----:B------:R-:W-:-:S12]  /*2f2a0*/  IMAD.MOV.U32 R15, RZ, RZ, -0x1 ;  /* 0xffffffffff0f7424 */ /* 0x000fd800078e00ff */
[----:B01----:R-:W-:Y:S05]  /*2f2b0*/  WARPSYNC.COLLECTIVE R15, `(.L_x_7934) ;  /* 0x000000000f087348 */ /* 0x003fea0003c00000 */
[----:B------:R-:W-:Y:S01]  /*2f2c0*/  VOTE.ANY R14, PT, P6 ;  /* 0x00000000000e7806 */ /* 0x000fe200030e0100 */
[----:B01----:R-:W-:Y:S06]  /*2f2d0*/  ENDCOLLECTIVE ;  /* 0x000000000000791b */ /* 0x003fec0003800000 */
.L_x_7934:
[----:B------:R-:W-:Y:S05]  /*2f2e0*/  BSYNC B0 ;  /* 0x0000000000007941 */ /* 0x000fea0003800000 */
.L_x_7933:
[----:B------:R-:W-:Y:S01]  /*2f2f0*/  MOV R5, R14 ;  /* 0x0000000e00057202 */ /* 0x000fe20000000f00 */
[----:B------:R-:W-:Y:S02]  /*2f300*/  IMAD.MOV.U32 R13, RZ, RZ, R2 ;  /* 0x000000ffff0d7224 */ /* 0x000fe400078e0002 */
[----:B------:R-:W-:Y:S01]  /*2f310*/  IMAD.MOV.U32 R11, RZ, RZ, 0x1f ;  /* 0x0000001fff0b7424 */ /* 0x000fe200078e00ff */
[----:B------:R-:W0:Y:S01]  /*2f320*/  POPC R4, R5 ;  /* 0x0000000500047309 */ /* 0x000e220000000000 */
[----:B------:R-:W-:Y:S02]  /*2f330*/  IMAD.MOV.U32 R15, RZ, RZ, -0x1 ;  /* 0xffffffffff0f7424 */ /* 0x000fe400078e00ff */
[----:B0-----:R-:W-:-:S07]  /*2f340*/  IMAD.MOV.U32 R12, RZ, RZ, R4 ;  /* 0x000000ffff0c7224 */ /* 0x001fce00078e0004 */
[----:B------:R-:W-:Y:S05]  /*2f350*/  WARPSYNC.COLLECTIVE R15, `(.L_x_7935) ;  /* 0x000000000f087348 */ /* 0x000fea0003c00000 */
[----:B------:R0:W1:Y:S02]  /*2f360*/  SHFL.IDX P6, R14, R13, R12, R11 ;  /* 0x0000000c0d0e7389 */ /* 0x00006400000c000b */
[----:B01----:R-:W-:Y:S01]  /*2f370*/  ENDCOLLECTIVE ;  /* 0x000000000000791b */ /* 0x003fe20003800000 */
.L_x_7935:
[----:B------:R-:W-:Y:S01]  /*2f380*/  IMAD.MOV.U32 R17, RZ, RZ, R14 ;  /* 0x000000ffff117224 */ /* 0x000fe200078e000e */
[----:B------:R-:W-:Y:S06]  /*2f390*/  BRA `(.L_x_7936) ;  /* 0xffffffc400987947 */ /* 0x000fec000383ffff */
.L_x_7783:
[----:B------:R-:W-:Y:S01]  /*2f3a0*/  BSSY B0, `(.L_x_7937) ;  /* 0x0000007000007945 */ /* 0x000fe20003800000 */
[----:B------:R-:W-:Y:S01]  /*2f3b0*/  IMAD.MOV.U32 R13, RZ, RZ, R6 ;  /* 0x000000ffff0d7224 */ /* 0x000fe200078e0006 */
[----:B------:R-:W-:Y:S01]  /*2f3c0*/  MOV R15, 0xffffffff ;  /* 0xffffffff000f7802 */ /* 0x000fe20000000f00 */
[----:B------:R-:W-:-:S07]  /*2f3d0*/  IMAD.MOV.U32 R11, RZ, RZ, 0x1f ;  /* 0x0000001fff0b7424 */ /* 0x000fce00078e00ff */
[----:B-12---:R-:W-:Y:S05]  /*2f3e0*/  WARPSYNC.COLLECTIVE R15, `(.L_x_7938) ;  /* 0x000000000f087348 */ /* 0x006fea0003c00000 */
[----:B------:R0:W3:Y:S02]  /*2f3f0*/  SHFL.IDX P6, R14, R13, R12, R11 ;  /* 0x0000000c0d0e7389 */ /* 0x0000e400000c000b */
[----:B0123--:R-:W-:Y:S01]  /*2f400*/  ENDCOLLECTIVE ;  /* 0x000000000000791b */ /* 0x00ffe20003800000 */
.L_x_7938:
[----:B------:R-:W-:Y:S05]  /*2f410*/  BSYNC B0 ;  /* 0x0000000000007941 */ /* 0x000fea0003800000 */
.L_x_7937:
[----:B------:R-:W-:Y:S01]  /*2f420*/  IMAD.MOV.U32 R6, RZ, RZ, R14 ;  /* 0x000000ffff067224 */ /* 0x000fe200078e000e */
[----:B------:R-:W-:Y:S06]  /*2f430*/  BRA `(.L_x_7939) ;  /* 0xffffffc4008c7947 */ /* 0x000fec000383ffff */
.L_x_7787:
[----:B0-----:R0:W1:Y:S02]  /*2f440*/  SYNCS.PHASECHK.TRANS64.TRYWAIT P0, [R0+URZ+0x2e820], R3 ;  /* 0x02e82003000075a7 */ /* 0x001064000800017f */
[----:B-1----:R-:W-:Y:S05]  /*2f450*/  @!P0 NANOSLEEP.SYNCS 0x989680 ;  /* 0x009896800000895d */ /* 0x002fea0003900000 */
[----:B------:R-:W1:Y:S02]  /*2f460*/  @!P0 SYNCS.PHASECHK.TRANS64 P0, [R0+URZ+0x2e820], R3 ;  /* 0x02e82003000085a7 */ /* 0x000e64000800007f */
[----:B-1----:R-:W-:Y:S05]  /*2f470*/  @!P0 BRA `(.L_x_7787) ;  /* 0xfffffffc00f08947 */ /* 0x002fea000383ffff */
[----:B------:R-:W-:Y:S05]  /*2f480*/  BRA `(.L_x_7940) ;  /* 0xffffffcc000c7947 */ /* 0x000fea000383ffff */
.L_x_7788:
        /* <DEDUP_REMOVED lines=11> */
.L_x_7942:
[----:B------:R-:W-:Y:S05]  /*2f540*/  BSYNC B0 ;  /* 0x0000000000007941 */ /* 0x000fea0003800000 */
.L_x_7941:
[----:B------:R-:W-:Y:S05]  /*2f550*/  BRA `(.L_x_7943) ;  /* 0xffffffc800f47947 */ /* 0x000fea000383ffff */
.L_x_7789:
[----:B------:R-:W-:Y:S01]  /*2f560*/  BSSY B0, `(.L_x_7944) ;  /* 0x0000006000007945 */ /* 0x000fe20003800000 */
[----:B------:R-:W-:-:S07]  /*2f570*/  IMAD.MOV.U32 R15, RZ, RZ, -0x1 ;  /* 0xffffffffff0f7424 */ /* 0x000fce00078e00ff */
[----:B01----:R-:W-:Y:S05]  /*2f580*/  WARPSYNC.COLLECTIVE R15, `(.L_x_7945) ;  /* 0x000000000f0c7348 */ /* 0x003fea0003c00000 */
[----:B------:R-:W-:Y:S02]  /*2f590*/  ELECT P6, UR62, PT ;  /* 0x00000000003e782f */ /* 0x000fe400038c0000 */
[----:B------:R-:W-:Y:S01]  /*2f5a0*/  MOV R14, UR62 ;  /* 0x0000003e000e7c02 */ /* 0x000fe20008000f00 */
[----:B01----:R-:W-:Y:S10]  /*2f5b0*/  ENDCOLLECTIVE ;  /* 0x000000000000791b */ /* 0x003ff40003800000 */
.L_x_7945:
[----:B------:R-:W-:Y:S05]  /*2f5c0*/  BSYNC B0 ;  /* 0x0000000000007941 */ /* 0x000fea0003800000 */
.L_x_7944:
[----:B------:R-:W-:Y:S05]  /*2f5d0*/  BRA `(.L_x_7946) ;  /* 0xffffffc800e87947 */ /* 0x000fea000383ffff */
.L_x_7791:
[----:B0-----:R0:W1:Y:S02]  /*2f5e0*/  SYNCS.PHASECHK.TRANS64.TRYWAIT P1, [R6+URZ], R5 ;  /* 0x00000005060075a7 */ /* 0x001064000802017f */
[----:B-1----:R-:W-:Y:S05]  /*2f5f0*/  @!P1 NANOSLEEP.SYNCS 0x989680 ;  /* 0x009896800000995d */ /* 0x002fea0003900000 */
[----:B------:R-:W1:Y:S02]  /*2f600*/  @!P1 SYNCS.PHASECHK.TRANS64 P1, [R6+URZ], R5 ;  /* 0x00000005060095a7 */ /* 0x000e64000802007f */
[----:B-1----:R-:W-:Y:S05]  /*2f610*/  @!P1 BRA `(.L_x_7791) ;  /* 0xfffffffc00f09947 */ /* 0x002fea000383ffff */
[----:B------:R-:W-:Y:S05]  /*2f620*/  BRA `(.L_x_7947) ;  /* 0xffffffcc002c7947 */ /* 0x000fea000383ffff */
.L_x_7792:
[----:B-1----:R1:W2:Y:S02]  /*2f630*/  SYNCS.PHASECHK.TRANS64.TRYWAIT P1, [R7+URZ], R2 ;  /* 0x00000002070075a7 */ /* 0x0022a4000802017f */
[----:B--2---:R-:W-:Y:S05]  /*2f640*/  @!P1 NANOSLEEP.SYNCS 0x989680 ;  /* 0x009896800000995d */ /* 0x004fea0003900000 */
[----:B------:R-:W2:Y:S02]  /*2f650*/  @!P1 SYNCS.PHASECHK.TRANS64 P1, [R7+URZ], R2 ;  /* 0x00000002070095a7 */ /* 0x000ea4000802007f */
[----:B--2---:R-:W-:Y:S05]  /*2f660*/  @!P1 BRA `(.L_x_7792) ;  /* 0xfffffffc00f09947 */ /* 0x004fea000383ffff */
[----:B------:R-:W-:Y:S05]  /*2f670*/  BRA `(.L_x_7948) ;  /* 0xffffffcc00207947 */ /* 0x000fea000383ffff */
.L_x_7794:
[----:B--2---:R2:W3:Y:S02]  /*2f680*/  SYNCS.PHASECHK.TRANS64.TRYWAIT P1, [R4+URZ+0x2e860], R5 ;  /* 0x02e86005040075a7 */ /* 0x0044e4000802017f */
[----:B---3--:R-:W-:Y:S05]  /*2f690*/  @!P1 NANOSLEEP.SYNCS 0x989680 ;  /* 0x009896800000995d */ /* 0x008fea0003900000 */
[----:B------:R-:W3:Y:S02]  /*2f6a0*/  @!P1 SYNCS.PHASECHK.TRANS64 P1, [R4+URZ+0x2e860], R5 ;  /* 0x02e86005040095a7 */ /* 0x000ee4000802007f */
[----:B---3--:R-:W-:Y:S05]  /*2f6b0*/  @!P1 BRA `(.L_x_7794) ;  /* 0xfffffffc00f09947 */ /* 0x008fea000383ffff */
[----:B------:R-:W-:Y:S05]  /*2f6c0*/  BRA `(.L_x_7949) ;  /* 0xffffffcc00247947 */ /* 0x000fea000383ffff */
.L_x_7796:
[----:B---3--:R3:W4:Y:S02]  /*2f6d0*/  SYNCS.PHASECHK.TRANS64.TRYWAIT P1, [R3+URZ+0x2e860], R2 ;  /* 0x02e86002030075a7 */ /* 0x008724000802017f */
[----:B----4-:R-:W-:Y:S05]  /*2f6e0*/  @!P1 NANOSLEEP.SYNCS 0x989680 ;  /* 0x009896800000995d */ /* 0x010fea0003900000 */
[----:B------:R-:W4:Y:S02]  /*2f6f0*/  @!P1 SYNCS.PHASECHK.TRANS64 P1, [R3+URZ+0x2e860], R2 ;  /* 0x02e86002030095a7 */ /* 0x000f24000802007f */
[----:B----4-:R-:W-:Y:S05]  /*2f700*/  @!P1 BRA `(.L_x_7796) ;  /* 0xfffffffc00f09947 */ /* 0x010fea000383ffff */
[----:B------:R-:W-:Y:S05]  /*2f710*/  BRA `(.L_x_7950) ;  /* 0xffffffcc00247947 */ /* 0x000fea000383ffff */
.L_x_7798:
[----:B----4-:R4:W0:Y:S02]  /*2f720*/  SYNCS.PHASECHK.TRANS64.TRYWAIT P0, [R4+URZ+0x2e880], R5 ;  /* 0x02e88005040075a7 */ /* 0x010824000800017f */
[----:B0-----:R-:W-:Y:S05]  /*2f730*/  @!P0 NANOSLEEP.SYNCS 0x989680 ;  /* 0x009896800000895d */ /* 0x001fea0003900000 */
[----:B------:R-:W0:Y:S02]  /*2f740*/  @!P0 SYNCS.PHASECHK.TRANS64 P0, [R4+URZ+0x2e880], R5 ;  /* 0x02e88005040085a7 */ /* 0x000e24000800007f */
[----:B0-----:R-:W-:Y:S05]  /*2f750*/  @!P0 BRA `(.L_x_7798) ;  /* 0xfffffffc00f08947 */ /* 0x001fea000383ffff */
[----:B------:R-:W-:Y:S05]  /*2f760*/  BRA `(.L_x_7799) ;  /* 0xffffffcc00207947 */ /* 0x000fea000383ffff */
.L_x_7951:
        /* <DEDUP_REMOVED lines=9> */
.L_x_12361:


//--------------------- .text._ZN7cutlass13device_kernelIN5flash11enable_sm90INS1_16FlashAttnFwdSm90INS1_25CollectiveMainloopFwdSm90ILi2EN4cute5tupleIJNS5_1CILi1EEES8_S8_EEENS6_IJNS7_ILi192EEENS7_ILi128EEENS7_ILi96EEEEEELi96ENS_12float_e4m3_tEfNS_4arch4Sm90ELb0ELb0ELb1ELb0ELb0ELb0ELb0ELb1ELb1ELb0ELb0ELb0EEENS1_21CollectiveEpilogueFwdINS6_IJSA_SC_SB_EEES9_NS_10bfloat16_tESG_Li384ELb0ELb0ELb0ELb1EEENS1_29StaticPersistentTileSchedulerILb0EEEEEEEEEvNT_6ParamsE --------------------------
	.section	.text._ZN7cutlass13device_kernelIN5flash11enable_sm90INS1_16FlashAttnFwdSm90INS1_25CollectiveMainloopFwdSm90ILi2EN4cute5tupleIJNS5_1CILi1EEES8_S8_EEENS6_IJNS7_ILi192EEENS7_ILi128EEENS7_ILi96EEEEEELi96ENS_12float_e4m3_tEfNS_4arch4Sm90ELb0ELb0ELb1ELb0ELb0ELb0ELb0ELb1ELb1ELb0ELb0ELb0EEENS1_21CollectiveEpilogueFwdINS6_IJSA_SC_SB_EEES9_NS_10bfloat16_tESG_Li384ELb0ELb0ELb0ELb1EEENS1_29StaticPersistentTileSchedulerILb0EEEEEEEEEvNT_6ParamsE,"ax",@progbits
	.align	128
.text._ZN7cutlass13device_kernelIN5flash11enable_sm90INS1_16FlashAttnFwdSm90INS1_25CollectiveMainloopFwdSm90ILi2EN4cute5tupleIJNS5_1CILi1EEES8_S8_EEENS6_IJNS7_ILi192EEENS7_ILi128EEENS7_ILi96EEEEEELi96ENS_12float_e4m3_tEfNS_4arch4Sm90ELb0ELb0ELb1ELb0ELb0ELb0ELb0ELb1ELb1ELb0ELb0ELb0EEENS1_21CollectiveEpilogueFwdINS6_IJSA_SC_SB_EEES9_NS_10bfloat16_tESG_Li384ELb0ELb0ELb0ELb1EEENS1_29StaticPersistentTileSchedulerILb0EEEEEEEEEvNT_6ParamsE:
        .type           _ZN7cutlass13device_kernelIN5flash11enable_sm90INS1_16FlashAttnFwdSm90INS1_25CollectiveMainloopFwdSm90ILi2EN4cute5tupleIJNS5_1CILi1EEES8_S8_EEENS6_IJNS7_ILi192EEENS7_ILi128EEENS7_ILi96EEEEEELi96ENS_12float_e4m3_tEfNS_4arch4Sm90ELb0ELb0ELb1ELb0ELb0ELb0ELb0ELb1ELb1ELb0ELb0ELb0EEENS1_21CollectiveEpilogueFwdINS6_IJSA_SC_SB_EEES9_NS_10bfloat16_tESG_Li384ELb0ELb0ELb0ELb1EEENS1_29StaticPersistentTileSchedulerILb0EEEEEEEEEvNT_6ParamsE,@function
        .size           _ZN7cutlass13device_kernelIN5flash11enable_sm90INS1_16FlashAttnFwdSm90INS1_25CollectiveMainloopFwdSm90ILi2EN4cute5tupleIJNS5_1CILi1EEES8_S8_EEENS6_IJNS7_ILi192EEENS7_ILi128EEENS7_ILi96EEEEEELi96ENS_12float_e4m3_tEfNS_4arch4Sm90ELb0ELb0ELb1ELb0ELb0ELb0ELb0ELb1ELb1ELb0ELb0ELb0EEENS1_21CollectiveEpilogueFwdINS6_IJSA_SC_SB_EEES9_NS_10bfloat16_tESG_Li384ELb0ELb0ELb0ELb1EEENS1_29StaticPersistentTileSchedulerILb0EEEEEEEEEvNT_6ParamsE,(.L_x_12362 - _ZN7cutlass13device_kernelIN5flash11enable_sm90INS1_16FlashAttnFwdSm90INS1_25CollectiveMainloopFwdSm90ILi2EN4cute5tupleIJNS5_1CILi1EEES8_S8_EEENS6_IJNS7_ILi192EEENS7_ILi128EEENS7_ILi96EEEEEELi96ENS_12float_e4m3_tEfNS_4arch4Sm90ELb0ELb0ELb1ELb0ELb0ELb0ELb0ELb1ELb1ELb0ELb0ELb0EEENS1_21CollectiveEpilogueFwdINS6_IJSA_SC_SB_EEES9_NS_10bfloat16_tESG_Li384ELb0ELb0ELb0ELb1EEENS1_29StaticPersistentTileSchedulerILb0EEEEEEEEEvNT_6ParamsE)
        .other          _ZN7cutlass13device_kernelIN5flash11enable_sm90INS1_16FlashAttnFwdSm90INS1_25CollectiveMainloopFwdSm90ILi2EN4cute5tupleIJNS5_1CILi1EEES8_S8_EEENS6_IJNS7_ILi192EEENS7_ILi128EEENS7_ILi96EEEEEELi96ENS_12float_e4m3_tEfNS_4arch4Sm90ELb0ELb0ELb1ELb0ELb0ELb0ELb0ELb1ELb1ELb0ELb0ELb0EEENS1_21CollectiveEpilogueFwdINS6_IJSA_SC_SB_EEES9_NS_10bfloat16_tESG_Li384ELb0ELb0ELb0ELb1EEENS1_29StaticPersistentTileSchedulerILb0EEEEEEEEEvNT_6ParamsE,@"STO_CUDA_ENTRY STV_DEFAULT"
_ZN7cutlass13device_kernelIN5flash11enable_sm90INS1_16FlashAttnFwdSm90INS1_25CollectiveMainloopFwdSm90ILi2EN4cute5tupleIJNS5_1CILi1EEES8_S8_EEENS6_IJNS7_ILi192EEENS7_ILi128EEENS7_ILi96EEEEEELi96ENS_12float_e4m3_tEfNS_4arch4Sm90ELb0ELb0ELb1ELb0ELb0ELb0ELb0ELb1ELb1ELb0ELb0ELb0EEENS1_21CollectiveEpilogueFwdINS6_IJSA_SC_SB_EEES9_NS_10bfloat16_tESG_Li384ELb0ELb0ELb0ELb1EEENS1_29StaticPersistentTileSchedulerILb0EEEEEEEEEvNT_6ParamsE:
[----:B------:R-:W1:Y:S01]  /*0000*/  LDC R1, c[0x0][0x28] ;  /* 0x00000a00ff017b82 */ /* 0x000e620000000800 */
[----:B------:R-:W2:Y:S01]  /*0010*/  S2R R2, SR_TID.X ;  /* 0x0000000000027919 */ /* 0x000ea20000002100 */
[----:B------:R-:W-:Y:S01]  /*0020*/  ELECT P0, URZ, PT ;  /* 0x00000000003f782f */ /* 0x000fe20003800000 */
[----:B------:R-:W-:Y:S01]  /*0030*/  BSSY B0, `(.L_x_7952) ;  /* 0x0000014000007945 */ /* 0x000fe20003800000 */
[----:B--2---:R-:W-:-:S05]  /*0040*/  SHF.R.U32.HI R0, RZ, 0x5, R2 ;  /* 0x00000005ff007819 */ /* 0x004fca0000011602 */
[----:B------:R-:W2:Y:S02]  /*0050*/  SHFL.IDX PT, R3, R0, RZ, 0x1f ;  /* 0x00001fff00037589 */ /* 0x000ea400000e0000 */
[----:B--2---:R-:W-:Y:S02]  /*0060*/  ISETP.EQ.AND P0, PT, R3, RZ, P0 ;  /* 0x000000ff0300720c */ /* 0x004fe40000702270 */
[----:B------:R-:W-:-:S11]  /*0070*/  SHF.R.U32.HI R3, RZ, 0x7, R2 ;  /* 0x00000007ff037819 */ /* 0x000fd60000011602 */
[----:B-1----:R-:W-:Y:S05]  /*0080*/  @!P0 BRA `(.L_x_7953) ;  /* 0x0000000000388947 */ /* 0x002fea0003800000 */
        /* <DEDUP_REMOVED lines=14> */
.L_x_7953:
[----:B------:R-:W-:Y:S05]  /*0170*/  BSYNC B0 ;  /* 0x0000000000007941 */ /* 0x000fea0003800000 */
.L_x_7952:
        /* <DEDUP_REMOVED lines=37> */
.L_x_7954:
        /* <DEDUP_REMOVED lines=22> */
.L_x_7955:
        /* <DEDUP_REMOVED lines=18> */
.L_x_7956:
        /* <DEDUP_REMOVED lines=22> */
.L_x_7957:
        /* <DEDUP_REMOVED lines=22> */
.L_x_7958:
[----:B------:R-:W-:Y:S01]  /*0910*/  PLOP3.LUT P0, PT, PT, PT, UP0, 0x80, 0x0 ;  /* 0x000000000000781c */ /* 0x000fe20003f0f008 */
[----:B------:R-:W-:Y:S01]  /*0920*/  UMOV UR46, 0x1 ;  /* 0x00000001002e7882 */ /* 0x000fe20000000000 */
[----:B------:R-:W-:Y:S01]  /*0930*/  NOP ;  /* 0x0000000000007918 */ /* 0x000fe20000000000 */
[----:B------:R-:W-:Y:S01]  /*0940*/  USEL UR46, UR46, 0x2, !UP0 ;  /* 0x000000022e2e7887 */ /* 0x000fe2000c000000 */
[----:B------:R-:W-:Y:S01]  /*0950*/  LOP3.LUT R23, R2, 0x7f, RZ, 0xc0, !PT ;  /* 0x0000007f02177812 */ /* 0x000fe200078ec0ff */
[----:B------:R-:W-:Y:S01]  /*0960*/  ULDC.64 UR50, c[0x0][0x208] ;  /* 0x0000820000327ab9 */ /* 0x000fe20000000a00 */
[----:B-123--:R-:W-:Y:S07]  /*0970*/  BAR.SYNC.DEFER_BLOCKING 0x0 ;  /* 0x0000000000007b1d */ /* 0x00efee0000010000 */
[----:B------:R-:W-:Y:S05]  /*0980*/  @!P0 BRA `(.L_x_7959) ;  /* 0x0000006c00888947 */ /* 0x000fea0003800000 */
.L_x_7960:
[----:B------:R-:W-:-:S08]  /*0990*/  NOP ;  /* 0x0000000000007918 */ /* 0x000fd00000000000 */
[----:B------:R-:W1:Y:S02]  /*09a0*/  USETMAXREG.TRY_ALLOC.CTAPOOL UP0, 0xa0 ;  /* 0x000000a0000079c8 */ /* 0x000e640008000600 */
[----:B-1----:R-:W-:-:S13]  /*09b0*/  PLOP3.LUT P0, PT, PT, PT, UP0, 0x80, 0x0 ;  /* 0x000000000000781c */ /* 0x002fda0003f0f008 */
[----:B------:R-:W-:Y:S05]  /*09c0*/  @!P0 BRA `(.L_x_7960) ;  /* 0xfffffffc00f08947 */ /* 0x000fea000383ffff */
[----:B------:R-:W1:Y:S08]  /*09d0*/  S2UR UR39, SR_CTAID.X ;  /* 0x00000000002779c3 */ /* 0x000e700000002500 */
[----:B------:R-:W-:Y:S08]  /*09e0*/  BAR.ARV 0x8, 0x1a0 ;  /* 0x0206800000007b1d */ /* 0x000ff00000002000 */
[----:B------:R-:W1:Y:S02]  /*09f0*/  LDC R0, c[0x0][0xda4] ;  /* 0x00036900ff007b82 */ /* 0x000e640000000800 */
[----:B-1----:R-:W-:-:S13]  /*0a00*/  ISETP.LE.AND P0, PT, R0, UR39, PT ;  /* 0x0000002700007c0c */ /* 0x002fda000bf03270 */
        /* <DEDUP_REMOVED lines=20> */
[----:B------:R-:W-:Y:S01]  /*0b50*/  SHF.R.S32.HI R17, RZ, 0x5, R17 ;  /* 0x00000005ff117819 */ /* 0x000fe20000011411 */
[----:B------:R-:W-:Y:S01]  /*0b60*/  IMAD.IADD R0, R0, 0x1, -R3 ;  /* 0x0000000100007824 */ /* 0x000fe200078e0a03 */
[----:B------:R-:W-:Y:S01]  /*0b70*/  LEA.HI R5, R4, R19, RZ, 0x2 ;  /* 0x0000001304057211 */ /* 0x000fe200078f10ff */
[----:B-1----:R-:W-:Y:S01]  /*0b80*/  ULEA UR48, UR49, UR48, 0x18 ;  /* 0x0000003031307291 */ /* 0x002fe2000f8ec03f */
[----:B------:R-:W-:Y:S01]  /*0b90*/  LOP3.LUT R8, R8, 0x1ffffffe, RZ, 0xc0, !PT ;  /* 0x1ffffffe08087812 */ /* 0x000fe200078ec0ff */
[----:B------:R-:W-:Y:S01]  /*0ba0*/  IMAD R3, R17, 0x10, R0 ;  /* 0x0000001011037824 */ /* 0x000fe200078e0200 */
[----:B------:R-:W-:-:S02]  /*0bb0*/  SHF.R.S32.HI R6, RZ, 0x2, R5 ;  /* 0x00000002ff067819 */ /* 0x000fc40000011405 */
[----:B------:R-:W-:Y:S01]  /*0bc0*/  SHF.R.S32.HI R9, RZ, 0x1f, R5 ;  /* 0x0000001fff097819 */ /* 0x000fe20000011405 */
[----:B------:R-:W-:Y:S01]  /*0bd0*/  IMAD.IADD R8, R7, 0x1, -R8 ;  /* 0x0000000107087824 */ /* 0x000fe200078e0a08 */
[----:B------:R-:W-:Y:S01]  /*0be0*/  SHF.R.S32.HI R22, RZ, 0x7, R22 ;  /* 0x00000007ff167819 */ /* 0x000fe20000011416 */
[----:B------:R-:W-:Y:S01]  /*0bf0*/  UMOV UR4, UR48 ;  /* 0x0000003000047c82 */ /* 0x000fe20008000000 */
[----:B--2---:R-:W-:Y:S01]  /*0c00*/  UMOV UR5, UR6 ;  /* 0x0000000600057c82 */ /* 0x004fe20008000000 */
[----:B------:R-:W-:Y:S01]  /*0c10*/  LEA.HI R9, R9, R6, RZ, 0x3 ;  /* 0x0000000609097211 */ /* 0x000fe200078f18ff */
[----:B------:R-:W-:Y:S02]  /*0c20*/  IMAD R8, R3, 0x4, R8 ;  /* 0x0000000403087824 */ /* 0x000fe400078e0208 */
[----:B------:R-:W-:Y:S01]  /*0c30*/  IMAD.HI R0, R22, 0x55555556, RZ ;  /* 0x5555555616007827 */ /* 0x000fe200078e02ff */
[----:B------:R-:W-:-:S03]  /*0c40*/  LOP3.LUT R9, R9, 0xfffffff8, RZ, 0xc0, !PT ;  /* 0xfffffff809097812 */ /* 0x000fc600078ec0ff */
[----:B------:R-:W-:Y:S01]  /*0c50*/  IMAD.MOV.U32 R7, RZ, RZ, -0x2 ;  /* 0xfffffffeff077424 */ /* 0x000fe200078e00ff */
[----:B------:R-:W-:Y:S01]  /*0c60*/  LEA.HI R3, R0, R0, RZ, 0x1 ;  /* 0x0000000000037211 */ /* 0x000fe200078f08ff */
[----:B------:R-:W-:Y:S01]  /*0c70*/  IMAD.IADD R9, R6, 0x1, -R9 ;  /* 0x0000000106097824 */ /* 0x000fe200078e0a09 */
[----:B------:R-:W-:Y:S01]  /*0c80*/  LEA.HI R6, R4, R19, RZ, 0x5 ;  /* 0x0000001304067211 */ /* 0x000fe200078f28ff */
[----:B------:R-:W-:Y:S01]  /*0c90*/  IMAD.U32 R152, RZ, RZ, UR4 ;  /* 0x00000004ff987e24 */ /* 0x000fe2000f8e00ff */
[----:B------:R-:W-:Y:S01]  /*0ca0*/  LOP3.LUT R4, R5, 0x7ffffffc, RZ, 0xc0, !PT ;  /* 0x7ffffffc05047812 */ /* 0x000fe200078ec0ff */
[----:B------:R-:W-:Y:S01]  /*0cb0*/  IMAD.U32 R153, RZ, RZ, UR5 ;  /* 0x00000005ff997e24 */ /* 0x000fe2000f8e00ff */
[----:B------:R-:W-:Y:S01]  /*0cc0*/  SHF.R.S32.HI R6, RZ, 0x5, R6 ;  /* 0x00000005ff067819 */ /* 0x000fe20000011406 */
[----:B------:R-:W-:Y:S02]  /*0cd0*/  IMAD.SHL.U32 R5, R8, 0x8, RZ ;  /* 0x0000000808057824 */ /* 0x000fe400078e00ff */
[----:B------:R-:W-:-:S02]  /*0ce0*/  IMAD.IADD R4, R19, 0x1, -R4 ;  /* 0x0000000113047824 */ /* 0x000fc400078e0a04 */
[----:B------:R-:W-:Y:S02]  /*0cf0*/  IMAD R3, R3, -0x3, R22 ;  /* 0xfffffffd03037824 */ /* 0x000fe400078e0216 */
[----:B------:R-:W-:Y:S02]  /*0d00*/  IMAD R6, R6, 0x10, R9 ;  /* 0x0000001006067824 */ /* 0x000fe400078e0209 */
[----:B------:R-:W-:Y:S02]  /*0d10*/  IMAD R18, R4, R7, 0x80 ;  /* 0x0000008004127424 */ /* 0x000fe400078e0207 */
[----:B------:R-:W-:-:S04]  /*0d20*/  IMAD.WIDE R152, R5, 0x2, R152 ;  /* 0x0000000205987825 */ /* 0x000fc800078e0298 */
[----:B------:R-:W-:-:S07]  /*0d30*/  IMAD R16, R3, 0x40, R6 ;  /* 0x0000004003107824 */ /* 0x000fce00078e0206 */
.L_x_7985:
[----:B------:R-:W1:Y:S01]  /*0d40*/  SHFL.IDX PT, R0, R22, RZ, 0x1f ;  /* 0x00001fff16007589 */ /* 0x000e6200000e0000 */
[----:B------:R-:W-:Y:S01]  /*0d50*/  ULDC.64 UR4, c[0x0][0x3f8] ;  /* 0x0000fe0000047ab9 */ /* 0x000fe20000000a00 */
[----:B------:R-:W-:Y:S01]  /*0d60*/  ULDC UR43, c[0x0][0xdb4] ;  /* 0x00036d00002b7ab9 */ /* 0x000fe20000000800 */
[----:B------:R-:W-:Y:S02]  /*0d70*/  UISETP.NE.U32.AND UP0, UPT, UR4, URZ, UPT ;  /* 0x0000003f0400728c */ /* 0x000fe4000bf05070 */
[----:B------:R-:W-:Y:S01]  /*0d80*/  UISETP.NE.AND UP2, UPT, UR43, 0x1, UPT ;  /* 0x000000012b00788c */ /* 0x000fe2000bf45270 */
[----:B------:R-:W-:Y:S01]  /*0d90*/  ULDC UR4, c[0x0][0xda8] ;  /* 0x00036a0000047ab9 */ /* 0x000fe20000000800 */
[----:B------:R-:W-:Y:S02]  /*0da0*/  UISETP.NE.AND.EX UP0, UPT, UR5, URZ, UPT, UP0 ;  /* 0x0000003f0500728c */ /* 0x000fe4000bf05300 */
[----:B------:R-:W-:Y:S01]  /*0db0*/  UISETP.NE.AND UP1, UPT, UR4, 0x1, UPT ;  /* 0x000000010400788c */ /* 0x000fe2000bf25270 */
[----:B------:R-:W-:-:S02]  /*0dc0*/  UMOV UR41, UR39 ;  /* 0x0000002700297c82 */ /* 0x000fc40008000000 */
[----:B------:R-:W-:Y:S01]  /*0dd0*/  ULDC UR4, c[0x0][0x428] ;  /* 0x00010a0000047ab9 */ /* 0x000fe20000000800 */
[----:B------:R-:W-:Y:S01]  /*0de0*/  ULDC UR45, c[0x0][0x404] ;  /* 0x00010100002d7ab9 */ /* 0x000fe20000000800 */
[----:B------:R-:W-:Y:S02]  /*0df0*/  UISETP.NE.AND UP3, UPT, UR4, 0x1, UPT ;  /* 0x000000010400788c */ /* 0x000fe4000bf65270 */
[----:B------:R-:W-:Y:S01]  /*0e00*/  UIADD3 UR9, UR48, 0xf000, URZ ;  /* 0x0000f00030097890 */ /* 0x000fe2000fffe03f */
[----:B------:R-:W-:Y:S01]  /*0e10*/  @UP2 ULDC.64 UR10, c[0x0][0xdb8] ;  /* 0x00036e00000a2ab9 */ /* 0x000fe20000000a00 */
[----:B------:R-:W-:Y:S02]  /*0e20*/  USEL UR45, UR45, 0x1, UP0 ;  /* 0x000000012d2d7887 */ /* 0x000fe40008000000 */
[----:B------:R-:W-:Y:S01]  /*0e30*/  @UP1 ULDC UR4, c[0x0][0xdac] ;  /* 0x00036b0000041ab9 */ /* 0x000fe20000000800 */
[----:B------:R-:W-:Y:S01]  /*0e40*/  @UP1 ULDC UR14, c[0x0][0xdb0] ;  /* 0x00036c00000e1ab9 */ /* 0x000fe20000000800 */
[----:B-1----:R-:W-:Y:S01]  /*0e50*/  R2UR UR8, R0 ;  /* 0x00000000000872ca */ /* 0x002fe200000e0000 */
[----:B------:R-:W-:Y:S01]  /*0e60*/  UIMAD.WIDE.U32 UR4, UR39, UR4, URZ ;  /* 0x00000004270472a5 */ /* 0x000fe2000f8e003f */
[----:B------:R-:W-:Y:S01]  /*0e70*/  ULDC UR12, c[0x0][0x2e0] ;  /* 0x0000b800000c7ab9 */ /* 0x000fe20000000800 */
[----:B------:R-:W-:-:S02]  /*0e80*/  ULOP3.LUT UP4, URZ, UR9, 0x3ff, URZ, 0xc0, !UPT ;  /* 0x000003ff093f7892 */ /* 0x000fc4000f88c03f */
[----:B------:R-:W-:Y:S02]  /*0e90*/  @UP1 USHF.R.U32.HI UR41, URZ, UR14, UR5 ;  /* 0x0000000e3f291299 */ /* 0x000fe40008011605 */
[----:B------:R-:W-:Y:S02]  /*0ea0*/  UIMAD UR45, UR45, UR12, URZ ;  /* 0x0000000c2d2d72a4 */ /* 0x000fe4000f8e023f */
[----:B------:R-:W-:Y:S01]  /*0eb0*/  UIMAD.WIDE.U32 UR4, UR41, UR10, URZ ;  /* 0x0000000a290472a5 */ /* 0x000fe2000f8e003f */
[----:B------:R-:W-:Y:S01]  /*0ec0*/  PLOP3.LUT P0, PT, PT, PT, UP4, 0x80, 0x0 ;  /* 0x000000000000781c */ /* 0x000fe20003f0f048 */
[----:B------:R-:W-:Y:S02]  /*0ed0*/  UIADD3 UR4, UR45, 0x7f, URZ ;  /* 0x0000007f2d047890 */ /* 0x000fe4000fffe03f */
[----:B------:R-:W-:Y:S01]  /*0ee0*/  UIMAD.WIDE UR6, UR8, 0x55555556, URZ ;  /* 0x55555556080678a5 */ /* 0x000fe2000f8e023f */
[----:B------:R-:W-:Y:S01]  /*0ef0*/  UMOV UR44, UR41 ;  /* 0x00000029002c7c82 */ /* 0x000fe20008000000 */
[----:B------:R-:W-:-:S02]  /*0f00*/  @UP2 USHF.R.U32.HI UR44, URZ, UR11, UR5 ;  /* 0x0000000b3f2c2299 */ /* 0x000fc40008011605 */
[----:B------:R-:W-:Y:S02]  /*0f10*/  ULEA.HI UR7, UR7, UR7, URZ, 0x1 ;  /* 0x0000000707077291 */ /* 0x000fe4000f8f083f */
[----:B------:R-:W-:Y:S02]  /*0f20*/  UIADD3 UR6, -UR44, URZ, URZ ;  /* 0x0000003f2c067290 */ /* 0x000fe4000fffe13f */
[----:B------:R-:W-:Y:S02]  /*0f30*/  UIMAD UR7, UR7, -0x3, UR8 ;  /* 0xfffffffd070778a4 */ /* 0x000fe4000f8e0208 */
        /* <DEDUP_REMOVED lines=9> */
[----:B------:R-:W-:Y:S02]  /*0fd0*/  USHF.R.S32.HI UR42, URZ, 0x7, UR42 ;  /* 0x000000073f2a7899 */ /* 0x000fe4000801142a */
[----:B------:R-:W-:Y:S02]  /*0fe0*/  ULOP3.LUT UR54, UR7, 0x3fff, URZ, 0xc0, !UPT ;  /* 0x00003fff07367892 */ /* 0x000fe4000f8ec03f */
        /* <DEDUP_REMOVED lines=18> */
.L_x_7961:
        /* <DEDUP_REMOVED lines=39> */
[----:B------:R-:W-:Y:S02]  /*1380*/  MOV R6, UR4 ;  /* 0x0000000400067c02 */ /* 0x000fe40008000f00 */
        /* <DEDUP_REMOVED lines=14> */
.L_x_8046:
[----:B------:R-:W-:Y:S05]  /*1470*/  @!P0 BRA `(.L_x_7963) ;  /* 0x0000000000048947 */ /* 0x000fea0003800000 */
[----:B------:R-:W-:Y:S01]  /*1480*/  BPT.TRAP 0x1 ;  /* 0x000000040000795c */ /* 0x000fe20000300000 */
.L_x_7963:
[----:B------:R-:W-:Y:S02]  /*1490*/  IMAD.U32 R4, RZ, RZ, UR36 ;  /* 0x00000024ff047e24 */ /* 0x000fe4000f8e00ff */
[----:B-1----:R-:W-:-:S03]  /*14a0*/  IMAD.U32 R3, RZ, RZ, UR37 ;  /* 0x00000025ff037e24 */ /* 0x002fc6000f8e00ff */
[----:B------:R-:W-:Y:S02]  /*14b0*/  LEA R4, R4, UR48, 0x3 ;  /* 0x0000003004047c11 */ /* 0x000fe4000f8e18ff */
[----:B------:R-:W-:-:S04]  /*14c0*/  SHF.L.U32 R3, R3, 0x1f, RZ ;  /* 0x0000001f03037819 */ /* 0x000fc800000006ff */
[----:B------:R1:W2:Y:S01]  /*14d0*/  SYNCS.PHASECHK.TRANS64.TRYWAIT P1, [R4+URZ+0x19c30], R3 ;  /* 0x019c3003040075a7 */ /* 0x0002a2000802017f */
[----:B------:R-:W-:Y:S05]  /*14e0*/  @!P0 BRA `(.L_x_7964) ;  /* 0x0000000000048947 */ /* 0x000fea0003800000 */
[----:B------:R-:W-:Y:S01]  /*14f0*/  BPT.TRAP 0x1 ;  /* 0x000000040000795c */ /* 0x000fe20000300000 */
.L_x_7964:
[----:B------:R-:W-:Y:S01]  /*1500*/  LOP3.LUT P2, RZ, R2, 0x7f, RZ, 0xc0, !PT ;  /* 0x0000007f02ff7812 */ /* 0x000fe2000784c0ff */
[----:B------:R-:W-:-:S03]  /*1510*/  IMAD.MOV.U32 R135, RZ, RZ, RZ ;  /* 0x000000ffff877224 */ /* 0x000fc600078e00ff */
[----:B------:R-:W-:Y:S01]  /*1520*/  P2R R5, PR, RZ, 0x4 ;  /* 0x00000004ff057803 */ /* 0x000fe20000000000 */
[----:B--2---:R-:W-:Y:S08]  /*1530*/  @P1 BRA `(.L_x_7965) ;  /* 0x0000000000081947 */ /* 0x004ff00003800000 */
[----:B------:R-:W2:Y:S02]  /*1540*/  SYNCS.PHASECHK.TRANS64.TRYWAIT P1, [R4+URZ+0x19c30], R3 ;  /* 0x019c3003040075a7 */ /* 0x000ea4000802017f */
[----:B--2---:R-:W-:Y:S05]  /*1550*/  @!P1 BRA `(.L_x_7966) ;  /* 0x0000009000149947 */ /* 0x004fea0003800000 */
.L_x_7965:
[----:B------:R-:W-:Y:S05]  /*1560*/  WARPSYNC.ALL ;  /* 0x0000000000007948 */ /* 0x000fea0003800000 */
[----:B------:R-:W-:Y:S01]  /*1570*/  UIADD3 UR4, UR48, 0x13800, URZ ;  /* 0x0001380030047890 */ /* 0x000fe2000fffe03f */
[----:B------:R-:W-:Y:S01]  /*1580*/  WARPGROUP.ARRIVE ;  /* 0x00000000000079c5 */ /* 0x000fe20000000000 */
[----:B------:R-:W-:Y:S01]  /*1590*/  ULOP3.LUT UR12, UR54, 0x10000, URZ, 0xfc, !UPT ;  /* 0x00010000360c7892 */ /* 0x000fe2000f8efc3f */
        /* <DEDUP_REMOVED lines=13> */
[----:B------:R-:W-:Y:S01]  /*1670*/  UIMAD UR14, UR36, 0x300, UR16 ;  /* 0x00000300240e78a4 */ /* 0x000fe2000f8e0210 */
        /* <DEDUP_REMOVED lines=57> */
[C---:B------:R-:W-:Y:S01]  /*1a10*/  FMUL.FTZ R5, R0.reuse, R24 ;  /* 0x0000001800057220 */ /* 0x040fe20000410000 */
[C---:B------:R-:W-:Y:S01]  /*1a20*/  FMUL.FTZ R9, R0.reuse, R26 ;  /* 0x0000001a00097220 */ /* 0x040fe20000410000 */
[C---:B-12---:R-:W-:Y:S01]  /*1a30*/  FMUL.FTZ R3, R0.reuse, R27 ;  /* 0x0000001b00037220 */ /* 0x046fe20000410000 */
        /* <DEDUP_REMOVED lines=9> */
[----:B------:R-:W-:-:S02]  /*1ad0*/  VIADD R33, R18, UR45 ;  /* 0x0000002d12217c36 */ /* 0x000fc40008000000 */
[C---:B------:R-:W-:Y:S01]  /*1ae0*/  FMUL.FTZ R24, R0.reuse, R34 ;  /* 0x0000002200187220 */ /* 0x040fe20000410000 */
[----:B------:R-:W2:Y:S01]  /*1af0*/  MUFU.TANH R9, R9 ;  /* 0x0000000900097308 */ /* 0x000ea20000002400 */
[----:B------:R-:W-:Y:S02]  /*1b00*/  IMAD.U32 R28, RZ, RZ, UR42 ;  /* 0x0000002aff1c7e24 */ /* 0x000fe4000f8e00ff */
[C---:B------:R-:W-:Y:S01]  /*1b10*/  FMUL.FTZ R14, R0.reuse, R37 ;  /* 0x00000025000e7220 */ /* 0x040fe20000410000 */
[C---:B------:R-:W-:Y:S01]  /*1b20*/  FMUL.FTZ R21, R0.reuse, R41 ;  /* 0x0000002900157220 */ /* 0x040fe20000410000 */
[----:B------:R-:W-:Y:S01]  /*1b30*/  FMUL.FTZ R38, R0, R38 ;  /* 0x0000002600267220 */ /* 0x000fe20000410000 */
[----:B------:R-:W-:Y:S02]  /*1b40*/  IMAD R33, R28, -0x80, R33 ;  /* 0xffffff801c217824 */ /* 0x000fe400078e0221 */
[C---:B------:R-:W-:Y:S01]  /*1b50*/  FMUL.FTZ R8, R0.reuse, R29 ;  /* 0x0000001d00087220 */ /* 0x040fe20000410000 */
[C---:B------:R-:W-:Y:S01]  /*1b60*/  FMUL.FTZ R27, R0.reuse, R39 ;  /* 0x00000027001b7220 */ /* 0x040fe20000410000 */
[----:B------:R-:W3:Y:S01]  /*1b70*/  MUFU.TANH R3, R3 ;  /* 0x0000000300037308 */ /* 0x000ee20000002400 */
[C---:B------:R-:W-:Y:S01]  /*1b80*/  FMUL.FTZ R42, R0.reuse, R42 ;  /* 0x0000002a002a7220 */ /* 0x040fe20000410000 */
[C---:B------:R-:W-:Y:S01]  /*1b90*/  ISETP.GT.AND P4, PT, R33.reuse, RZ, PT ;  /* 0x000000ff2100720c */ /* 0x040fe20003f84270 */
[C---:B------:R-:W-:Y:S01]  /*1ba0*/  FMUL.FTZ R43, R0.reuse, R43 ;  /* 0x0000002b002b7220 */ /* 0x040fe20000410000 */
[----:B------:R-:W-:Y:S01]  /*1bb0*/  ISETP.GT.AND P5, PT, R33, 0x1, PT ;  /* 0x000000012100780c */ /* 0x000fe20003fa4270 */
[C---:B------:R-:W-:Y:S01]  /*1bc0*/  FMUL.FTZ R26, R0.reuse, R44 ;  /* 0x0000002c001a7220 */ /* 0x040fe20000410000 */
[----:B-1----:R-:W-:Y:S01]  /*1bd0*/  FSEL R5, R5, -INF , P4 ;  /* 0xff80000005057808 */ /* 0x002fe20002000000 */
[C---:B------:R-:W-:Y:S01]  /*1be0*/  FMUL.FTZ R25, R0.reuse, R45 ;  /* 0x0000002d00197220 */ /* 0x040fe20000410000 */
[----:B------:R-:W1:Y:S01]  /*1bf0*/  MUFU.TANH R6, R6 ;  /* 0x0000000600067308 */ /* 0x000e620000002400 */
[----:B--2---:R-:W-:Y:S01]  /*1c00*/  FSEL R28, R9, -INF , P4 ;  /* 0xff800000091c7808 */ /* 0x004fe20002000000 */
[C---:B------:R-:W-:Y:S01]  /*1c10*/  FMUL.FTZ R44, R0.reuse, R46 ;  /* 0x0000002e002c7220 */ /* 0x040fe20000410000 */
[C---:B------:R-:W-:Y:S01]  /*1c20*/  ISETP.GT.AND P4, PT, R33.reuse, 0x11, PT ;  /* 0x000000112100780c */ /* 0x040fe20003f84270 */
[C---:B------:R-:W-:Y:S01]  /*1c30*/  FMUL.FTZ R34, R0.reuse, R47 ;  /* 0x0000002f00227220 */ /* 0x040fe20000410000 */
[C---:B------:R-:W-:Y:S01]  /*1c40*/  ISETP.GT.AND P1, PT, R33.reuse, 0x8, PT ;  /* 0x000000082100780c */ /* 0x040fe20003f24270 */
[C---:B------:R-:W-:Y:S01]  /*1c50*/  FMUL.FTZ R23, R0.reuse, R40 ;  /* 0x0000002800177220 */ /* 0x040fe20000410000 */
[----:B------:R-:W-:Y:S01]  /*1c60*/  ISETP.GT.AND P3, PT, R33, 0x10, PT ;  /* 0x000000102100780c */ /* 0x000fe20003f64270 */
[----:B------:R-:W2:Y:S01]  /*1c70*/  MUFU.TANH R20, R20 ;  /* 0x0000001400147308 */ /* 0x000ea20000002400 */
[----:B---3--:R-:W-:Y:S01]  /*1c80*/  FSEL R3, R3, -INF , P5 ;  /* 0xff80000003037808 */ /* 0x008fe20002800000 */
[C---:B------:R-:W-:Y:S01]  /*1c90*/  FMUL.FTZ R47, R0.reuse, R50 ;  /* 0x00000032002f7220 */ /* 0x040fe20000410000 */
[C---:B------:R-:W-:Y:S01]  /*1ca0*/  ISETP.GT.AND P2, PT, R33.reuse, 0x9, PT ;  /* 0x000000092100780c */ /* 0x040fe20003f44270 */
[C---:B------:R-:W-:Y:S01]  /*1cb0*/  FMUL.FTZ R46, R0.reuse, R51 ;  /* 0x00000033002e7220 */ /* 0x040fe20000410000 */
[C---:B------:R-:W-:Y:S01]  /*1cc0*/  FMUL.FTZ R30, R0.reuse, R48 ;  /* 0x00000030001e7220 */ /* 0x040fe20000410000 */
[C---:B------:R-:W-:Y:S01]  /*1cd0*/  FMUL.FTZ R51, R0.reuse, R54 ;  /* 0x0000003600337220 */ /* 0x040fe20000410000 */
[----:B------:R-:W-:Y:S01]  /*1ce0*/  FMUL.FTZ R29, R0, R49 ;  /* 0x00000031001d7220 */ /* 0x000fe20000410000 */
[----:B------:R-:W3:Y:S01]  /*1cf0*/  MUFU.TANH R13, R13 ;  /* 0x0000000d000d7308 */ /* 0x000ee20000002400 */
[----:B-1----:R-:W-:Y:S01]  /*1d00*/  FSEL R6, R6, -INF , P5 ;  /* 0xff80000006067808 */ /* 0x002fe20002800000 */
[C---:B------:R-:W-:Y:S01]  /*1d10*/  FMUL.FTZ R49, R0.reuse, R55 ;  /* 0x0000003700317220 */ /* 0x040fe20000410000 */
[----:B------:R-:W-:Y:S01]  /*1d20*/  ISETP.GT.AND P5, PT, R33, 0x18, PT ;  /* 0x000000182100780c */ /* 0x000fe20003fa4270 */
[C---:B------:R-:W-:Y:S01]  /*1d30*/  FMUL.FTZ R35, R0.reuse, R53 ;  /* 0x0000003500237220 */ /* 0x040fe20000410000 */
[C---:B------:R-:W-:Y:S01]  /*1d40*/  FMUL.FTZ R58, R0.reuse, R58 ;  /* 0x0000003a003a7220 */ /* 0x040fe20000410000 */
[C---:B------:R-:W-:Y:S01]  /*1d50*/  FMUL.FTZ R53, R0.reuse, R59 ;  /* 0x0000003b00357220 */ /* 0x040fe20000410000 */
[----:B------:R-:W-:Y:S01]  /*1d60*/  FMUL.FTZ R39, R0, R52 ;  /* 0x0000003400277220 */ /* 0x000fe20000410000 */
[----:B------:R-:W1:Y:S01]  /*1d70*/  MUFU.TANH R11, R11 ;  /* 0x0000000b000b7308 */ /* 0x000e620000002400 */
[----:B--2---:R-:W-:Y:S01]  /*1d80*/  FSEL R37, R20, -INF , P4 ;  /* 0xff80000014257808 */ /* 0x004fe20002000000 */
[----:B------:R-:W-:Y:S01]  /*1d90*/  FMUL.FTZ R50, R0, R61 ;  /* 0x0000003d00327220 */ /* 0x000fe20000410000 */
[----:B------:R-:W-:Y:S01]  /*1da0*/  FMNMX.FTZ R20, R28, R3, !PT ;  /* 0x000000031c147209 */ /* 0x000fe20007810000 */
[C---:B------:R-:W-:Y:S01]  /*1db0*/  FMUL.FTZ R61, R0.reuse, R62 ;  /* 0x0000003e003d7220 */ /* 0x040fe20000410000 */
[C---:B------:R-:W-:Y:S01]  /*1dc0*/  FMUL.FTZ R59, R0.reuse, R63 ;  /* 0x0000003f003b7220 */ /* 0x040fe20000410000 */
[C---:B------:R-:W-:Y:S01]  /*1dd0*/  FMUL.FTZ R54, R0.reuse, R60 ;  /* 0x0000003c00367220 */ /* 0x040fe20000410000 */
[C---:B------:R-:W-:Y:S01]  /*1de0*/  FMUL.FTZ R48, R0.reuse, R56 ;  /* 0x0000003800307220 */ /* 0x040fe20000410000 */
[----:B------:R-:W2:Y:S01]  /*1df0*/  MUFU.TANH R15, R15 ;  /* 0x0000000f000f7308 */ /* 0x000ea20000002400 */
[----:B---3--:R-:W-:Y:S01]  /*1e00*/  FSEL R31, R13, -INF , P1 ;  /* 0xff8000000d1f7808 */ /* 0x008fe20000800000 */
[C---:B------:R-:W-:Y:S01]  /*1e10*/  FMUL.FTZ R60, R0.reuse, R64 ;  /* 0x00000040003c7220 */ /* 0x040fe20000410000 */
[C---:B------:R-:W-:Y:S01]  /*1e20*/  FMUL.FTZ R64, R0.reuse, R66 ;  /* 0x0000004200407220 */ /* 0x040fe20000410000 */
[C---:B------:R-:W-:Y:S01]  /*1e30*/  FMUL.FTZ R63, R0.reuse, R67 ;  /* 0x00000043003f7220 */ /* 0x040fe20000410000 */
[C---:B------:R-:W-:Y:S01]  /*1e40*/  FMUL.FTZ R70, R0.reuse, R70 ;  /* 0x0000004600467220 */ /* 0x040fe20000410000 */
[C---:B------:R-:W-:Y:S01]  /*1e50*/  FMUL.FTZ R71, R0.reuse, R71 ;  /* 0x0000004700477220 */ /* 0x040fe20000410000 */
[C---:B------:R-:W-:Y:S01]  /*1e60*/  FMUL.FTZ R56, R0.reuse, R65 ;  /* 0x0000004100387220 */ /* 0x040fe20000410000 */
[----:B------:R-:W3:Y:S01]  /*1e70*/  MUFU.TANH R12, R12 ;  /* 0x0000000c000c7308 */ /* 0x000ee20000002400 */
        /* <DEDUP_REMOVED lines=10> */
[----:B------:R-:W-:Y:S01]  /*1f20*/  FMNMX.FTZ R15, R31, R20, !PT ;  /* 0x000000141f0f7209 */ /* 0x000fe20007810000 */
[C---:B------:R-:W-:Y:S01]  /*1f30*/  FMUL.FTZ R73, R0.reuse, R73 ;  /* 0x0000004900497220 */ /* 0x040fe20000410000 */
[C---:B------:R-:W-:Y:S01]  /*1f40*/  FMUL.FTZ R83, R0.reuse, R83 ;  /* 0x0000005300537220 */ /* 0x040fe20000410000 */
[C---:B------:R-:W-:Y:S01]  /*1f50*/  FMUL.FTZ R76, R0.reuse, R76 ;  /* 0x0000004c004c7220 */ /* 0x040fe20000410000 */
[----:B------:R-:W-:Y:S01]  /*1f60*/  FMUL.FTZ R86, R0, R86 ;  /* 0x0000005600567220 */ /* 0x000fe20000410000 */
[----:B------:R-:W2:Y:S01]  /*1f70*/  MUFU.TANH R7, R7 ;  /* 0x0000000700077308 */ /* 0x000ea20000002400 */
[----:B---3--:R-:W-:Y:S01]  /*1f80*/  FSEL R32, R12, -INF , P2 ;  /* 0xff8000000c207808 */ /* 0x008fe20001000000 */
[C---:B------:R-:W-:Y:S01]  /*1f90*/  FMUL.FTZ R87, R0.reuse, R87 ;  /* 0x0000005700577220 */ /* 0x040fe20000410000 */
[C---:B------:R-:W-:Y:S01]  /*1fa0*/  FMUL.FTZ R77, R0.reuse, R77 ;  /* 0x0000004d004d7220 */ /* 0x040fe20000410000 */
[----:B------:R-:W-:Y:S01]  /*1fb0*/  FMUL.FTZ R80, R0, R80 ;  /* 0x0000005000507220 */ /* 0x000fe20000410000 */
[----:B------:R-:W-:Y:S01]  /*1fc0*/  FMNMX.FTZ R15, R32, R15, !PT ;  /* 0x0000000f200f7209 */ /* 0x000fe20007810000 */
[C---:B------:R-:W-:Y:S01]  /*1fd0*/  FMUL.FTZ R81, R0.reuse, R81 ;  /* 0x0000005100517220 */ /* 0x040fe20000410000 */
[----:B------:R-:W-:Y:S01]  /*1fe0*/  FMUL.FTZ R84, R0, R84 ;  /* 0x0000005400547220 */ /* 0x000fe20000410000 */
[----:B------:R-:W3:Y:S01]  /*1ff0*/  MUFU.TANH R14, R14 ;  /* 0x0000000e000e7308 */ /* 0x000ee20000002400 */
[----:B-1----:R-:W-:Y:S01]  /*2000*/  FSEL R36, R24, -INF , P3 ;  /* 0xff80000018247808 */ /* 0x002fe20001800000 */
[----:B------:R-:W-:Y:S01]  /*2010*/  FMUL.FTZ R85, R0, R85 ;  /* 0x0000005500557220 */ /* 0x000fe20000410000 */
[----:B------:R-:W-:-:S02]  /*2020*/  ISETP.GT.AND P3, PT, R33, 0x21, PT ;  /* 0x000000212100780c */ /* 0x000fc40003f64270 */
[----:B------:R-:W-:-:S03]  /*2030*/  FMNMX.FTZ R20, R36, R15, !PT ;  /* 0x0000000f24147209 */ /* 0x000fc60007810000 */
[----:B------:R-:W1:Y:S01]  /*2040*/  MUFU.TANH R21, R21 ;  /* 0x0000001500157308 */ /* 0x000e620000002400 */
[----:B--2---:R-:W-:Y:S02]  /*2050*/  FSEL R7, R7, -INF , P1 ;  /* 0xff80000007077808 */ /* 0x004fe40000800000 */
[----:B------:R-:W-:-:S05]  /*2060*/  ISETP.GT.AND P1, PT, R33, 0x19, PT ;  /* 0x000000192100780c */ /* 0x000fca0003f24270 */
[----:B------:R-:W2:Y:S01]  /*2070*/  MUFU.TANH R38, R38 ;  /* 0x0000002600267308 */ /* 0x000ea20000002400 */
[----:B---3--:R-:W-:-:S07]  /*2080*/  FSEL R12, R14, -INF , P1 ;  /* 0xff8000000e0c7808 */ /* 0x008fce0000800000 */
[----:B------:R-:W3:Y:S01]  /*2090*/  MUFU.TANH R8, R8 ;  /* 0x0000000800087308 */ /* 0x000ee20000002400 */
[----:B-1----:R-:W-:Y:S02]  /*20a0*/  FSEL R14, R21, -INF , P3 ;  /* 0xff800000150e7808 */ /* 0x002fe40001800000 */
[----:B------:R-:W-:-:S05]  /*20b0*/  FMNMX.FTZ R21, R37, R20, !PT ;  /* 0x0000001425157209 */ /* 0x000fca0007810000 */
[----:B------:R-:W1:Y:S01]  /*20c0*/  MUFU.TANH R27, R27 ;  /* 0x0000001b001b7308 */ /* 0x000e620000002400 */
[----:B--2---:R-:W-:Y:S02]  /*20d0*/  FSEL R38, R38, -INF , P5 ;  /* 0xff80000026267808 */ /* 0x004fe40002800000 */
[----:B------:R-:W-:Y:S02]  /*20e0*/  ISETP.GT.AND P5, PT, R33, 0x29, PT ;  /* 0x000000292100780c */ /* 0x000fe40003fa4270 */
[----:B------:R-:W-:-:S03]  /*20f0*/  FMNMX.FTZ R21, R38, R21, !PT ;  /* 0x0000001526157209 */ /* 0x000fc60007810000 */
[----:B------:R2:W4:Y:S01]  /*2100*/  MUFU.TANH R41, R42 ;  /* 0x0000002a00297308 */ /* 0x0005220000002400 */
[----:B---3--:R-:W-:Y:S02]  /*2110*/  FSEL R8, R8, -INF , P2 ;  /* 0xff80000008087808 */ /* 0x008fe40001000000 */
[----:B------:R-:W-:-:S05]  /*2120*/  ISETP.GT.AND P2, PT, R33, 0x20, PT ;  /* 0x000000202100780c */ /* 0x000fca0003f44270 */
[----:B------:R-:W3:Y:S01]  /*2130*/  MUFU.TANH R10, R10 ;  /* 0x0000000a000a7308 */ /* 0x000ee20000002400 */
[----:B-1----:R-:W-:Y:S01]  /*2140*/  FSEL R40, R27, -INF , P1 ;  /* 0xff8000001b287808 */ /* 0x002fe20000800000 */
[C---:B--2---:R-:W-:Y:S01]  /*2150*/  FMUL.FTZ R42, R0.reuse, R57 ;  /* 0x00000039002a7220 */ /* 0x044fe20000410000 */
[----:B------:R-:W-:Y:S01]  /*2160*/  ISETP.GT.AND P1, PT, R33, 0x30, PT ;  /* 0x000000302100780c */ /* 0x000fe20003f24270 */
[----:B------:R-:W-:Y:S01]  /*2170*/  FMUL.FTZ R57, R0, R68 ;  /* 0x0000004400397220 */ /* 0x000fe20000410000 */
[----:B------:R-:W-:-:S03]  /*2180*/  FMNMX.FTZ R24, R40, R21, !PT ;  /* 0x0000001528187209 */ /* 0x000fc60007810000 */
[----:B------:R-:W1:Y:S01]  /*2190*/  MUFU.TANH R43, R43 ;  /* 0x0000002b002b7308 */ /* 0x000e620000002400 */
[----:B----4-:R-:W-:-:S04]  /*21a0*/  FSEL R41, R41, -INF , P2 ;  /* 0xff80000029297808 */ /* 0x010fc80001000000 */
[----:B------:R-:W-:-:S03]  /*21b0*/  FMNMX.FTZ R24, R41, R24, !PT ;  /* 0x0000001829187209 */ /* 0x000fc60007810000 */
[----:B------:R-:W2:Y:S01]  /*21c0*/  MUFU.TANH R25, R25 ;  /* 0x0000001900197308 */ /* 0x000ea20000002400 */
[----:B---3--:R-:W-:Y:S02]  /*21d0*/  FSEL R10, R10, -INF , P4 ;  /* 0xff8000000a0a7808 */ /* 0x008fe40002000000 */
[----:B------:R-:W-:-:S05]  /*21e0*/  ISETP.GT.AND P4, PT, R33, 0x28, PT ;  /* 0x000000282100780c */ /* 0x000fca0003f84270 */
[----:B------:R-:W3:Y:S01]  /*21f0*/  MUFU.TANH R44, R44 ;  /* 0x0000002c002c7308 */ /* 0x000ee20000002400 */
[----:B-1----:R-:W-:Y:S02]  /*2200*/  FSEL R43, R43, -INF , P3 ;  /* 0xff8000002b2b7808 */ /* 0x002fe40001800000 */
[----:B------:R-:W-:-:S05]  /*2210*/  ISETP.GT.AND P3, PT, R33, 0x38, PT ;  /* 0x000000382100780c */ /* 0x000fca0003f64270 */
[----:B------:R-:W1:Y:S01]  /*2220*/  MUFU.TANH R26, R26 ;  /* 0x0000001a001a7308 */ /* 0x000e620000002400 */
[----:B--2---:R-:W-:Y:S02]  /*2230*/  FSEL R20, R25, -INF , P5 ;  /* 0xff80000019147808 */ /* 0x004fe40002800000 */
[----:B------:R-:W-:-:S05]  /*2240*/  FMNMX.FTZ R25, R43, R24, !PT ;  /* 0x000000182b197209 */ /* 0x000fca0007810000 */
[----:B------:R-:W2:Y:S01]  /*2250*/  MUFU.TANH R34, R34 ;  /* 0x0000002200227308 */ /* 0x000ea20000002400 */
[----:B---3--:R-:W-:-:S07]  /*2260*/  FSEL R44, R44, -INF , P4 ;  /* 0xff8000002c2c7808 */ /* 0x008fce0002000000 */
[----:B------:R-:W3:Y:S01]  /*2270*/  MUFU.TANH R23, R23 ;  /* 0x0000001700177308 */ /* 0x000ee20000002400 */
[----:B-1----:R-:W-:Y:S02]  /*2280*/  FSEL R15, R26, -INF , P4 ;  /* 0xff8000001a0f7808 */ /* 0x002fe40002000000 */
[----:B------:R-:W-:Y:S02]  /*2290*/  FMNMX.FTZ R26, R44, R25, !PT ;  /* 0x000000192c1a7209 */ /* 0x000fe40007810000 */
[----:B------:R-:W-:-:S03]  /*22a0*/  ISETP.GT.AND P4, PT, R33, 0x39, PT ;  /* 0x000000392100780c */ /* 0x000fc60003f84270 */
[----:B------:R-:W1:Y:S01]  /*22b0*/  MUFU.TANH R47, R47 ;  /* 0x0000002f002f7308 */ /* 0x000e620000002400 */
[----:B--2---:R-:W-:Y:S02]  /*22c0*/  FSEL R45, R34, -INF , P5 ;  /* 0xff800000222d7808 */ /* 0x004fe40002800000 */
[----:B------:R-:W-:Y:S02]  /*22d0*/  ISETP.GT.AND P5, PT, R33, 0x40, PT ;  /* 0x000000402100780c */ /* 0x000fe40003fa4270 */
        /* <DEDUP_REMOVED lines=8> */
[----:B--2---:R-:W-:-:S07]  /*2360*/  FSEL R52, R46, -INF , P2 ;  /* 0xff8000002e347808 */ /* 0x004fce0001000000 */
[----:B------:R-:W2:Y:S01]  /*2370*/  MUFU.TANH R29, R29 ;  /* 0x0000001d001d7308 */ /* 0x000ea20000002400 */
[----:B---3--:R-:W-:Y:S02]  /*2380*/  FSEL R21, R30, -INF , P1 ;  /* 0xff8000001e157808 */ /* 0x008fe40000800000 */
[----:B------:R-:W-:Y:S02]  /*2390*/  FMNMX.FTZ R30, R52, R27, !PT ;  /* 0x0000001b341e7209 */ /* 0x000fe40007810000 */
[----:B------:R-:W-:-:S03]  /*23a0*/  ISETP.GT.AND P1, PT, R33, 0x41, PT ;  /* 0x000000412100780c */ /* 0x000fc60003f24270 */
[----:B------:R-:W3:Y:S01]  /*23b0*/  MUFU.TANH R49, R49 ;  /* 0x0000003100317308 */ /* 0x000ee20000002400 */
[----:B-1----:R-:W-:-:S07]  /*23c0*/  FSEL R51, R51, -INF , P3 ;  /* 0xff80000033337808 */ /* 0x002fce0001800000 */
[----:B------:R-:W1:Y:S01]  /*23d0*/  MUFU.TANH R35, R35 ;  /* 0x0000002300237308 */ /* 0x000e620000002400 */
[----:B--2---:R-:W-:Y:S02]  /*23e0*/  FSEL R23, R29, -INF , P2 ;  /* 0xff8000001d177808 */ /* 0x004fe40001000000 */
[----:B------:R-:W-:Y:S02]  /*23f0*/  FMNMX.FTZ R29, R51, R30, !PT ;  /* 0x0000001e331d7209 */ /* 0x000fe40007810000 */
[----:B------:R-:W-:-:S03]  /*2400*/  ISETP.GT.AND P2, PT, R33, 0x48, PT ;  /* 0x000000482100780c */ /* 0x000fc60003f44270 */
[----:B------:R-:W2:Y:S01]  /*2410*/  MUFU.TANH R58, R58 ;  /* 0x0000003a003a7308 */ /* 0x000ea20000002400 */
[----:B---3--:R-:W-:-:S07]  /*2420*/  FSEL R62, R49, -INF , P4 ;  /* 0xff800000313e7808 */ /* 0x008fce0002000000 */
[----:B------:R-:W3:Y:S01]  /*2430*/  MUFU.TANH R53, R53 ;  /* 0x0000003500357308 */ /* 0x000ee20000002400 */
[----:B-1----:R-:W-:Y:S02]  /*2440*/  FSEL R25, R35, -INF , P4 ;  /* 0xff80000023197808 */ /* 0x002fe40002000000 */
[----:B------:R-:W-:Y:S02]  /*2450*/  FMNMX.FTZ R35, R62, R29, !PT ;  /* 0x0000001d3e237209 */ /* 0x000fe40007810000 */
[----:B------:R-:W-:-:S03]  /*2460*/  ISETP.GT.AND P4, PT, R33, 0x50, PT ;  /* 0x000000502100780c */ /* 0x000fc60003f84270 */
[----:B------:R-:W1:Y:S01]  /*2470*/  MUFU.TANH R39, R39 ;  /* 0x0000002700277308 */ /* 0x000e620000002400 */
[----:B--2---:R-:W-:-:S04]  /*2480*/  FSEL R58, R58, -INF , P5 ;  /* 0xff8000003a3a7808 */ /* 0x004fc80002800000 */
[----:B------:R-:W-:-:S03]  /*2490*/  FMNMX.FTZ R30, R58, R35, !PT ;  /* 0x000000233a1e7209 */ /* 0x000fc60007810000 */
        /* <DEDUP_REMOVED lines=10> */
[----:B------:R-:W-:Y:S02]  /*2540*/  FMNMX.FTZ R42, R61, R34, !PT ;  /* 0x000000223d2a7209 */ /* 0x000fe40007810000 */
[----:B------:R-:W-:-:S03]  /*2550*/  ISETP.GT.AND P1, PT, R33, 0x58, PT ;  /* 0x000000582100780c */ /* 0x000fc60003f24270 */
        /* <DEDUP_REMOVED lines=10> */
[----:B-1----:R-:W-:-:S04]  /*2600*/  FSEL R63, R63, -INF , P5 ;  /* 0xff8000003f3f7808 */ /* 0x002fc80002800000 */
[----:B------:R-:W-:-:S03]  /*2610*/  FMNMX.FTZ R39, R63, R42, !PT ;  /* 0x0000002a3f277209 */ /* 0x000fc60007810000 */
[----:B------:R-:W1:Y:S01]  /*2620*/  MUFU.TANH R70, R70 ;  /* 0x0000004600467308 */ /* 0x000e620000002400 */
[----:B--2---:R-:W-:Y:S02]  /*2630*/  FSEL R29, R54, -INF , P2 ;  /* 0xff800000361d7808 */ /* 0x004fe40001000000 */
[----:B------:R-:W-:-:S05]  /*2640*/  ISETP.GT.AND P2, PT, R33, 0x59, PT ;  /* 0x000000592100780c */ /* 0x000fca0003f44270 */
[----:B------:R-:W2:Y:S01]  /*2650*/  MUFU.TANH R71, R71 ;  /* 0x0000004700477308 */ /* 0x000ea20000002400 */
[----:B---3--:R-:W-:Y:S02]  /*2660*/  FSEL R30, R50, -INF , P3 ;  /* 0xff800000321e7808 */ /* 0x008fe40001800000 */
[----:B------:R-:W-:-:S05]  /*2670*/  ISETP.GT.AND P3, PT, R33, 0x60, PT ;  /* 0x000000602100780c */ /* 0x000fca0003f64270 */
[----:B------:R-:W3:Y:S01]  /*2680*/  MUFU.TANH R60, R60 ;  /* 0x0000003c003c7308 */ /* 0x000ee20000002400 */
[----:B-1----:R-:W-:-:S04]  /*2690*/  FSEL R50, R70, -INF , P1 ;  /* 0xff80000046327808 */ /* 0x002fc80000800000 */
[----:B------:R-:W-:-:S03]  /*26a0*/  FMNMX.FTZ R49, R50, R39, !PT ;  /* 0x0000002732317209 */ /* 0x000fc60007810000 */
[----:B------:R-:W1:Y:S01]  /*26b0*/  MUFU.TANH R56, R56 ;  /* 0x0000003800387308 */ /* 0x000e620000002400 */
[----:B--2---:R-:W-:-:S04]  /*26c0*/  FSEL R54, R71, -INF , P2 ;  /* 0xff80000047367808 */ /* 0x004fc80001000000 */
        /* <DEDUP_REMOVED lines=40> */
[----:B------:R-:W-:Y:S01]  /*2950*/  MUFU.TANH R77, R77 ;  /* 0x0000004d004d7308 */ /* 0x000fe20000002400 */
[----:B-1----:R-:W-:-:S04]  /*2960*/  FSEL R67, R67, -INF , P4 ;  /* 0xff80000043437808 */ /* 0x002fc80002000000 */
[----:B------:R-:W-:-:S03]  /*2970*/  FMNMX.FTZ R33, R67, R70, !PT ;  /* 0x0000004643217209 */ /* 0x000fc60007810000 */
[----:B------:R-:W-:Y:S01]  /*2980*/  MUFU.TANH R80, R80 ;  /* 0x0000005000507308 */ /* 0x000fe20000002400 */
[----:B--2---:R-:W-:-:S04]  /*2990*/  FSEL R68, R68, -INF , P5 ;  /* 0xff80000044447808 */ /* 0x004fc80002800000 */
[----:B------:R-:W-:-:S03]  /*29a0*/  FMNMX.FTZ R33, R68, R33, !PT ;  /* 0x0000002144217209 */ /* 0x000fc60007810000 */
[----:B------:R-:W1:Y:S02]  /*29b0*/  MUFU.TANH R72, R81 ;  /* 0x0000005100487308 */ /* 0x000e640000002400 */
[----:B------:R-:W2:Y:S06]  /*29c0*/  SHFL.BFLY PT, R70, R33, 0x2, 0x1f ;  /* 0x0c401f0021467f89 */ /* 0x000eac00000e0000 */
[----:B------:R-:W3:Y:S08]  /*29d0*/  MUFU.TANH R73, R84 ;  /* 0x0000005400497308 */ /* 0x000ef00000002400 */
[----:B------:R-:W4:Y:S01]  /*29e0*/  MUFU.TANH R75, R85 ;  /* 0x00000055004b7308 */ /* 0x000f220000002400 */
[----:B-1----:R-:W-:-:S02]  /*29f0*/  FSEL R72, R72, -INF , P3 ;  /* 0xff80000048487808 */ /* 0x002fc40001800000 */
[----:B---3--:R-:W-:Y:S02]  /*2a00*/  FSEL R73, R73, -INF , P4 ;  /* 0xff80000049497808 */ /* 0x008fe40002000000 */
[----:B--2---:R-:W-:-:S05]  /*2a10*/  FMNMX.FTZ R70, R33, R70, !PT ;  /* 0x0000004621467209 */ /* 0x004fca0007810000 */
[----:B------:R-:W1:Y:S01]  /*2a20*/  SHFL.BFLY PT, R69, R70, 0x1, 0x1f ;  /* 0x0c201f0046457f89 */ /* 0x000e6200000e0000 */
[----:B----4-:R-:W-:Y:S02]  /*2a30*/  FSEL R75, R75, -INF , P5 ;  /* 0xff8000004b4b7808 */ /* 0x010fe40002800000 */
[----:B-1----:R-:W-:Y:S01]  /*2a40*/  FMNMX.FTZ R74, R70, R69, !PT ;  /* 0x00000045464a7209 */ /* 0x002fe20007810000 */
[----:B------:R-:W-:Y:S01]  /*2a50*/  IMAD.U32 R69, RZ, RZ, UR10 ;  /* 0x0000000aff457e24 */ /* 0x000fe2000f8e00ff */
[----:B------:R-:W-:Y:S02]  /*2a60*/  FMNMX.FTZ R70, R5, R6, !PT ;  /* 0x0000000605467209 */ /* 0x000fe40007810000 */
[C---:B------:R-:W-:Y:S01]  /*2a70*/  FSETP.NEU.FTZ.AND P6, PT, R74.reuse, -INF , PT ;  /* 0xff8000004a00780b */ /* 0x040fe20003fdd000 */
[----:B------:R-:W-:-:S05]  /*2a80*/  FFMA.FTZ R69, R74, R69, -8 ;  /* 0xc10000004a457423 */ /* 0x000fca0000010045 */
[----:B------:R-:W-:Y:S02]  /*2a90*/  FSEL R69, R69, RZ, P6 ;  /* 0x000000ff45457208 */ /* 0x000fe40003000000 */
[----:B------:R-:W-:-:S03]  /*2aa0*/  LOP3.LUT P6, RZ, R2, 0x7f, RZ, 0xc0, !PT ;  /* 0x0000007f02ff7812 */ /* 0x000fc600078cc0ff */
        /* <DEDUP_REMOVED lines=42> */
[----:B------:R-:W-:Y:S01]  /*2d50*/  FMNMX.FTZ R44, R26, R3, !PT ;  /* 0x000000031a2c7209 */ /* 0x000fe20007810000 */
[----:B-1----:R-:W-:-:S03]  /*2d60*/  FADD.FTZ R82, R28, R33 ;  /* 0x000000211c527221 */ /* 0x002fc60000010000 */
        /* <DEDUP_REMOVED lines=8> */
[----:B------:R-:W-:Y:S02]  /*2df0*/  FMNMX.FTZ R3, R39, R70, !PT ;  /* 0x0000004627037209 */ /* 0x000fe40007810000 */
[----:B-1----:R-:W-:Y:S02]  /*2e00*/  F2FP.SATFINITE.E4M3.F32.PACK_AB_MERGE_C R137, R32, R31, RZ ;  /* 0x0000001f2089723e */ /* 0x002fe400048070ff */
[----:B------:R-:W-:Y:S02]  /*2e10*/  FMNMX.FTZ R3, R42, R3, !PT ;  /* 0x000000032a037209 */ /* 0x000fe40007810000 */
[----:B------:R-:W-:Y:S01]  /*2e20*/  F2FP.SATFINITE.E4M3.F32.PACK_AB_MERGE_C R137, R33, R28, R137 ;  /* 0x0000001c2189723e */ /* 0x000fe20004807089 */
        /* <DEDUP_REMOVED lines=9> */
[----:B------:R-:W2:Y:S01]  /*2ec0*/  MUFU.EX2 R71, R71 ;  /* 0x0000004700477308 */ /* 0x000ea20000000800 */
[----:B------:R-:W-:Y:S01]  /*2ed0*/  FMNMX.FTZ R76, R73, R76, !PT ;  /* 0x0000004c494c7209 */ /* 0x000fe20007810000 */
[----:B-1----:R-:W-:-:S03]  /*2ee0*/  FFMA.FTZ R77, R68, UR10, -R69 ;  /* 0x0000000a444d7c23 */ /* 0x002fc60008010845 */
[----:B------:R-:W-:Y:S01]  /*2ef0*/  FMNMX.FTZ R3, R75, R76, !PT ;  /* 0x0000004c4b037209 */ /* 0x000fe20007810000 */
[----:B------:R-:W-:-:S01]  /*2f00*/  FFMA.FTZ R76, R59, UR10, -R69 ;  /* 0x0000000a3b4c7c23 */ /* 0x000fc20008010845 */
[--C-:B------:R-:W-:Y:S01]  /*2f10*/  FFMA.FTZ R59, R64, UR10, -R69.reuse ;  /* 0x0000000a403b7c23 */ /* 0x100fe20008010845 */
[----:B------:R-:W-:-:S01]  /*2f20*/  FFMA.FTZ R64, R63, UR10, -R69 ;  /* 0x0000000a3f407c23 */ /* 0x000fc20008010845 */
[--C-:B------:R-:W-:Y:S01]  /*2f30*/  FFMA.FTZ R63, R54, UR10, -R69.reuse ;  /* 0x0000000a363f7c23 */ /* 0x100fe20008010845 */
[----:B------:R-:W1:Y:S01]  /*2f40*/  SHFL.BFLY PT, R78, R3, 0x2, 0x1f ;  /* 0x0c401f00034e7f89 */ /* 0x000e6200000e0000 */
[----:B------:R-:W-:-:S01]  /*2f50*/  FFMA.FTZ R54, R56, UR10, -R69 ;  /* 0x0000000a38367c23 */ /* 0x000fc20008010845 */
[--C-:B------:R-:W-:Y:S01]  /*2f60*/  FFMA.FTZ R56, R60, UR10, -R69.reuse ;  /* 0x0000000a3c387c23 */ /* 0x100fe20008010845 */
[----:B------:R-:W-:-:S01]  /*2f70*/  FFMA.FTZ R60, R65, UR10, -R69 ;  /* 0x0000000a413c7c23 */ /* 0x000fc20008010845 */
[--C-:B------:R-:W-:Y:S01]  /*2f80*/  FFMA.FTZ R65, R66, UR10, -R69.reuse ;  /* 0x0000000a42417c23 */ /* 0x100fe20008010845 */
[----:B------:R-:W-:-:S01]  /*2f90*/  FFMA.FTZ R66, R67, UR10, -R69 ;  /* 0x0000000a43427c23 */ /* 0x000fc20008010845 */
[----:B------:R-:W-:Y:S01]  /*2fa0*/  MUFU.EX2 R41, R41 ;  /* 0x0000002900297308 */ /* 0x000fe20000000800 */
[----:B--2---:R-:W-:-:S04]  /*2fb0*/  F2FP.SATFINITE.E4M3.F32.PACK_AB_MERGE_C R139, R71, R38, RZ ;  /* 0x00000026478b723e */ /* 0x004fc800048070ff */
[----:B------:R-:W-:-:S03]  /*2fc0*/  F2FP.SATFINITE.E4M3.F32.PACK_AB_MERGE_C R139, R37, R36, R139 ;  /* 0x00000024258b723e */ /* 0x000fc6000480708b */
[----:B------:R-:W-:Y:S08]  /*2fd0*/  MUFU.EX2 R43, R43 ;  /* 0x0000002b002b7308 */ /* 0x000ff00000000800 */
[----:B------:R-:W-:Y:S01]  /*2fe0*/  MUFU.EX2 R45, R45 ;  /* 0x0000002d002d7308 */ /* 0x000fe20000000800 */
[----:B-1----:R-:W-:-:S05]  /*2ff0*/  FMNMX.FTZ R78, R3, R78, !PT ;  /* 0x0000004e034e7209 */ /* 0x002fca0007810000 */
        /* <DEDUP_REMOVED lines=45> */
[----:B------:R-:W-:-:S05]  /*32d0*/  FFMA.FTZ R73, R73, UR10, -R68 ;  /* 0x0000000a49497c23 */ /* 0x000fca0008010844 */
[----:B------:R-:W1:Y:S08]  /*32e0*/  MUFU.EX2 R7, R7 ;  /* 0x0000000700077308 */ /* 0x000e700000000800 */
[----:B------:R4:W-:Y:S08]  /*32f0*/  MUFU.EX2 R67, R77 ;  /* 0x0000004d00437308 */ /* 0x0009f00000000800 */
[----:B------:R-:W5:Y:S01]  /*3300*/  MUFU.EX2 R8, R8 ;  /* 0x0000000800087308 */ /* 0x000f620000000800 */
[----:B----4-:R-:W-:-:S01]  /*3310*/  FFMA.FTZ R77, R11, UR10, -R68 ;  /* 0x0000000a0b4d7c23 */ /* 0x010fc20008010844 */
[----:B------:R-:W-:Y:S01]  /*3320*/  FFMA.FTZ R11, R21, UR10, -R68 ;  /* 0x0000000a150b7c23 */ /* 0x000fe20008010844 */
[----:B--2---:R-:W-:-:S01]  /*3330*/  FADD.FTZ R21, R69, R26 ;  /* 0x0000001a45157221 */ /* 0x004fc20000010000 */
[----:B------:R-:W-:Y:S01]  /*3340*/  FFMA.FTZ R68, R75, UR10, -R68 ;  /* 0x0000000a4b447c23 */ /* 0x000fe20008010844 */
[----:B---3--:R-:W-:-:S02]  /*3350*/  F2FP.SATFINITE.E4M3.F32.PACK_AB_MERGE_C R69, R78, R69, RZ ;  /* 0x000000454e45723e */ /* 0x008fc400048070ff */
[----:B------:R-:W-:Y:S01]  /*3360*/  FADD.FTZ R26, R78, R21 ;  /* 0x000000154e1a7221 */ /* 0x000fe20000010000 */
[----:B------:R2:W-:Y:S01]  /*3370*/  MUFU.EX2 R79, R15 ;  /* 0x0000000f004f7308 */ /* 0x0005e20000000800 */
[----:B------:R-:W-:Y:S02]  /*3380*/  F2FP.SATFINITE.E4M3.F32.PACK_AB_MERGE_C R136, R6, R5, R69 ;  /* 0x000000050688723e */ /* 0x000fe40004807045 */
[----:B-1----:R-:W-:-:S05]  /*3390*/  FADD.FTZ R21, R7, R26 ;  /* 0x0000001a07157221 */ /* 0x002fca0000010000 */
[----:B------:R-:W1:Y:S01]  /*33a0*/  MUFU.EX2 R77, R77 ;  /* 0x0000004d004d7308 */ /* 0x000e620000000800 */
[----:B--2---:R-:W-:-:S01]  /*33b0*/  FADD.FTZ R15, R31, R82 ;  /* 0x000000521f0f7221 */ /* 0x004fc20000010000 */
[----:B-----5:R-:W-:-:S03]  /*33c0*/  FADD.FTZ R26, R8, R21 ;  /* 0x00000015081a7221 */ /* 0x020fc60000010000 */
[----:B------:R-:W-:Y:S01]  /*33d0*/  FADD.FTZ R23, R32, R15 ;  /* 0x0000000f20177221 */ /* 0x000fe20000010000 */
[----:B------:R-:W-:Y:S02]  /*33e0*/  @!P6 VIADD R15, R4, 0x19c40 ;  /* 0x00019c40040fe836 */ /* 0x000fe40000000000 */
[----:B------:R-:W2:Y:S01]  /*33f0*/  MUFU.EX2 R80, R80 ;  /* 0x0000005000507308 */ /* 0x000ea20000000800 */
[----:B------:R-:W-:-:S02]  /*3400*/  FADD.FTZ R82, R36, R23 ;  /* 0x0000001724527221 */ /* 0x000fc40000010000 */
[----:B------:R-:W-:Y:S02]  /*3410*/  @!P6 PRMT R15, RZ, 0x654, R15 ;  /* 0x00000654ff0fe816 */ /* 0x000fe4000000000f */
[----:B------:R-:W-:-:S02]  /*3420*/  FADD.FTZ R23, R37, R82 ;  /* 0x0000005225177221 */ /* 0x000fc40000010000 */
[----:B------:R3:W-:Y:S01]  /*3430*/  @!P6 SYNCS.ARRIVE.TRANS64.RED.A1T0 RZ, [R15+URZ], RZ ;  /* 0x000000ff0fffe9a7 */ /* 0x0007e2000810043f */
[----:B------:R-:W4:Y:S01]  /*3440*/  MUFU.EX2 R9, R9 ;  /* 0x0000000900097308 */ /* 0x000f220000000800 */
[----:B------:R-:W-:-:S01]  /*3450*/  FADD.FTZ R82, R38, R23 ;  /* 0x0000001726527221 */ /* 0x000fc20000010000 */
[----:B-1----:R-:W-:-:S03]  /*3460*/  FADD.FTZ R21, R77, R26 ;  /* 0x0000001a4d157221 */ /* 0x002fc60000010000 */
[----:B------:R-:W-:-:S03]  /*3470*/  FADD.FTZ R23, R71, R82 ;  /* 0x0000005247177221 */ /* 0x000fc60000010000 */
[----:B------:R-:W1:Y:S01]  /*3480*/  MUFU.EX2 R10, R10 ;  /* 0x0000000a000a7308 */ /* 0x000e620000000800 */
[----:B--2---:R-:W-:-:S01]  /*3490*/  FADD.FTZ R26, R80, R21 ;  /* 0x00000015501a7221 */ /* 0x004fc20000010000 */
[----:B------:R-:W-:-:S04]  /*34a0*/  F2FP.SATFINITE.E4M3.F32.PACK_AB_MERGE_C R77, R80, R77, RZ ;  /* 0x0000004d504d723e */ /* 0x000fc800048070ff */
[----:B------:R-:W-:Y:S02]  /*34b0*/  F2FP.SATFINITE.E4M3.F32.PACK_AB_MERGE_C R138, R8, R7, R77 ;  /* 0x00000007088a723e */ /* 0x000fe4000480704d */
[----:B------:R-:W2:Y:S01]  /*34c0*/  MUFU.EX2 R20, R20 ;  /* 0x0000001400147308 */ /* 0x000ea20000000800 */
[----:B----4-:R-:W-:-:S07]  /*34d0*/  FADD.FTZ R21, R9, R26 ;  /* 0x0000001a09157221 */ /* 0x010fce0000010000 */
[----:B------:R4:W-:Y:S01]  /*34e0*/  MUFU.EX2 R4, R34 ;  /* 0x0000002200047308 */ /* 0x0009e20000000800 */
[----:B-1----:R-:W-:-:S04]  /*34f0*/  FADD.FTZ R26, R10, R21 ;  /* 0x000000150a1a7221 */ /* 0x002fc80000010000 */
[----:B------:R-:W-:-:S03]  /*3500*/  FADD.FTZ R21, R79, R26 ;  /* 0x0000001a4f157221 */ /* 0x000fc60000010000 */
[----:B------:R-:W1:Y:S01]  /*3510*/  MUFU.EX2 R11, R11 ;  /* 0x0000000b000b7308 */ /* 0x000e620000000800 */
[----:B----4-:R-:W-:-:S01]  /*3520*/  FADD.FTZ R34, R40, R23 ;  /* 0x0000001728227221 */ /* 0x010fc20000010000 */
[C---:B--2---:R-:W-:Y:S01]  /*3530*/  FADD.FTZ R26, R20.reuse, R21 ;  /* 0x00000015141a7221 */ /* 0x044fe20000010000 */
[----:B------:R-:W-:Y:S02]  /*3540*/  F2FP.SATFINITE.E4M3.F32.PACK_AB_MERGE_C R79, R20, R79, RZ ;  /* 0x0000004f144f723e */ /* 0x000fe400048070ff */
[----:B------:R-:W-:Y:S02]  /*3550*/  FADD.FTZ R34, R41, R34 ;  /* 0x0000002229227221 */ /* 0x000fe40000010000 */
[----:B------:R-:W-:Y:S01]  /*3560*/  F2FP.SATFINITE.E4M3.F32.PACK_AB_MERGE_C R140, R10, R9, R79 ;  /* 0x000000090a8c723e */ /* 0x000fe2000480704f */
[----:B------:R-:W2:Y:S01]  /*3570*/  MUFU.EX2 R12, R12 ;  /* 0x0000000c000c7308 */ /* 0x000ea20000000800 */
[----:B------:R-:W-:-:S01]  /*3580*/  FADD.FTZ R23, R43, R34 ;  /* 0x000000222b177221 */ /* 0x000fc20000010000 */
[----:B------:R-:W-:-:S03]  /*3590*/  F2FP.SATFINITE.E4M3.F32.PACK_AB_MERGE_C R43, R44, R43, RZ ;  /* 0x0000002b2c2b723e */ /* 0x000fc600048070ff */
[----:B------:R-:W-:Y:S01]  /*35a0*/  FADD.FTZ R34, R44, R23 ;  /* 0x000000172c227221 */ /* 0x000fe20000010000 */
[----:B------:R-:W-:Y:S02]  /*35b0*/  F2FP.SATFINITE.E4M3.F32.PACK_AB_MERGE_C R141, R41, R40, R43 ;  /* 0x00000028298d723e */ /* 0x000fe4000480702b */
[----:B------:R-:W4:Y:S01]  /*35c0*/  MUFU.EX2 R24, R24 ;  /* 0x0000001800187308 */ /* 0x000f220000000800 */
[----:B------:R-:W-:-:S01]  /*35d0*/  FADD.FTZ R23, R45, R34 ;  /* 0x000000222d177221 */ /* 0x000fc20000010000 */
[----:B-1----:R-:W-:-:S03]  /*35e0*/  FADD.FTZ R21, R11, R26 ;  /* 0x0000001a0b157221 */ /* 0x002fc60000010000 */
[----:B------:R-:W-:-:S03]  /*35f0*/  FADD.FTZ R26, R52, R23 ;  /* 0x00000017341a7221 */ /* 0x000fc60000010000 */
[----:B------:R-:W1:Y:S01]  /*3600*/  MUFU.EX2 R25, R25 ;  /* 0x0000001900197308 */ /* 0x000e620000000800 */
[----:B--2---:R-:W-:-:S01]  /*3610*/  FADD.FTZ R23, R12, R21 ;  /* 0x000000150c177221 */ /* 0x004fc20000010000 */
[----:B------:R-:W-:Y:S01]  /*3620*/  FADD.FTZ R27, R47, R26 ;  /* 0x0000001a2f1b7221 */ /* 0x000fe20000010000 */
[----:B------:R-:W-:-:S03]  /*3630*/  F2FP.SATFINITE.E4M3.F32.PACK_AB_MERGE_C R47, R70, R47, RZ ;  /* 0x0000002f462f723e */ /* 0x000fc600048070ff */
[----:B------:R-:W-:Y:S01]  /*3640*/  FADD.FTZ R27, R70, R27 ;  /* 0x0000001b461b7221 */ /* 0x000fe20000010000 */
[----:B------:R-:W-:Y:S01]  /*3650*/  F2FP.SATFINITE.E4M3.F32.PACK_AB_MERGE_C R143, R52, R45, R47 ;  /* 0x0000002d348f723e */ /* 0x000fe2000480702f */
[----:B------:R-:W2:Y:S01]  /*3660*/  MUFU.EX2 R13, R13 ;  /* 0x0000000d000d7308 */ /* 0x000ea20000000800 */
[----:B----4-:R-:W-:-:S01]  /*3670*/  FADD.FTZ R26, R24, R23 ;  /* 0x00000017181a7221 */ /* 0x010fc20000010000 */
[----:B------:R-:W-:-:S04]  /*3680*/  FADD.FTZ R32, R58, R27 ;  /* 0x0000001b3a207221 */ /* 0x000fc80000010000 */
[----:B------:R-:W-:Y:S02]  /*3690*/  FADD.FTZ R32, R53, R32 ;  /* 0x0000002035207221 */ /* 0x000fe40000010000 */
[----:B------:R-:W4:Y:S01]  /*36a0*/  MUFU.EX2 R14, R14 ;  /* 0x0000000e000e7308 */ /* 0x000f220000000800 */
[----:B-1----:R-:W-:-:S01]  /*36b0*/  FADD.FTZ R26, R25, R26 ;  /* 0x0000001a191a7221 */ /* 0x002fc20000010000 */
[----:B------:R-:W-:Y:S01]  /*36c0*/  F2FP.SATFINITE.E4M3.F32.PACK_AB_MERGE_C R27, R25, R24, RZ ;  /* 0x00000018191b723e */ /* 0x000fe200048070ff */
[----:B------:R-:W-:-:S03]  /*36d0*/  FADD.FTZ R25, R61, R32 ;  /* 0x000000203d197221 */ /* 0x000fc60000010000 */
[----:B------:R-:W-:Y:S02]  /*36e0*/  F2FP.SATFINITE.E4M3.F32.PACK_AB_MERGE_C R142, R12, R11, R27 ;  /* 0x0000000b0c8e723e */ /* 0x000fe4000480701b */
[----:B------:R-:W1:Y:S01]  /*36f0*/  MUFU.EX2 R29, R29 ;  /* 0x0000001d001d7308 */ /* 0x000e620000000800 */
[----:B--2---:R-:W-:-:S07]  /*3700*/  FADD.FTZ R23, R13, R26 ;  /* 0x0000001a0d177221 */ /* 0x004fce0000010000 */
[----:B------:R-:W2:Y:S01]  /*3710*/  MUFU.EX2 R76, R76 ;  /* 0x0000004c004c7308 */ /* 0x000ea20000000800 */
[----:B----4-:R-:W-:-:S07]  /*3720*/  FADD.FTZ R24, R14, R23 ;  /* 0x000000170e187221 */ /* 0x010fce0000010000 */
[----:B------:R-:W4:Y:S01]  /*3730*/  MUFU.EX2 R30, R30 ;  /* 0x0000001e001e7308 */ /* 0x000f220000000800 */
[----:B-1----:R-:W-:-:S07]  /*3740*/  FADD.FTZ R23, R29, R24 ;  /* 0x000000181d177221 */ /* 0x002fce0000010000 */
[----:B------:R-:W1:Y:S01]  /*3750*/  MUFU.EX2 R59, R59 ;  /* 0x0000003b003b7308 */ /* 0x000e620000000800 */
[C---:B--2---:R-:W-:Y:S01]  /*3760*/  F2FP.SATFINITE.E4M3.F32.PACK_AB_MERGE_C R61, R76.reuse, R61, RZ ;  /* 0x0000003d4c3d723e */ /* 0x044fe200048070ff */
[----:B------:R-:W-:-:S03]  /*3770*/  FADD.FTZ R76, R76, R25 ;  /* 0x000000194c4c7221 */ /* 0x000fc60000010000 */
[----:B------:R-:W-:-:S03]  /*3780*/  F2FP.SATFINITE.E4M3.F32.PACK_AB_MERGE_C R145, R53, R58, R61 ;  /* 0x0000003a3591723e */ /* 0x000fc6000480703d */
[----:B------:R-:W2:Y:S01]  /*3790*/  MUFU.EX2 R64, R64 ;  /* 0x0000004000407308 */ /* 0x000ea20000000800 */
[----:B----4-:R-:W-:-:S01]  /*37a0*/  FADD.FTZ R23, R30, R23 ;  /* 0x000000171e177221 */ /* 0x010fc20000010000 */
[----:B------:R-:W-:-:S03]  /*37b0*/  F2FP.SATFINITE.E4M3.F32.PACK_AB_MERGE_C R29, R30, R29, RZ ;  /* 0x0000001d1e1d723e */ /* 0x000fc600048070ff */
[----:B------:R-:W-:Y:S01]  /*37c0*/  FADD.FTZ R24, R4, R23 ;  /* 0x0000001704187221 */ /* 0x000fe20000010000 */
[----:B------:R-:W-:Y:S02]  /*37d0*/  F2FP.SATFINITE.E4M3.F32.PACK_AB_MERGE_C R144, R14, R13, R29 ;  /* 0x0000000d0e90723e */ /* 0x000fe4000480701d */
[----:B---3--:R-:W3:Y:S01]  /*37e0*/  MUFU.EX2 R15, R35 ;  /* 0x00000023000f7308 */ /* 0x008ee20000000800 */
        /* <DEDUP_REMOVED lines=11> */
[----:B------:R-:W-:-:S03]  /*38a0*/  FADD.FTZ R63, R63, R26 ;  /* 0x0000001a3f3f7221 */ /* 0x000fc60000010000 */
[----:B------:R-:W-:-:S03]  /*38b0*/  F2FP.SATFINITE.E4M3.F32.PACK_AB_MERGE_C R147, R64, R59, R50 ;  /* 0x0000003b4093723e */ /* 0x000fc60004807032 */
        /* <DEDUP_REMOVED lines=14> */
[----:B-1----:R-:W-:Y:S01]  /*39a0*/  F2FP.SATFINITE.E4M3.F32.PACK_AB_MERGE_C R28, R56, R55, RZ ;  /* 0x00000037381c723e */ /* 0x002fe200048070ff */
[----:B------:R-:W-:-:S03]  /*39b0*/  FADD.FTZ R55, R55, R26 ;  /* 0x0000001a37377221 */ /* 0x000fc60000010000 */
[----:B------:R-:W-:Y:S01]  /*39c0*/  F2FP.SATFINITE.E4M3.F32.PACK_AB_MERGE_C R149, R57, R54, R28 ;  /* 0x000000363995723e */ /* 0x000fe2000480701c */
[----:B------:R-:W-:-:S02]  /*39d0*/  FADD.FTZ R55, R56, R55 ;  /* 0x0000003738377221 */ /* 0x000fc40000010000 */
[----:B------:R-:W1:Y:S01]  /*39e0*/  MUFU.EX2 R66, R66 ;  /* 0x0000004200427308 */ /* 0x000e620000000800 */
[----:B--2---:R-:W-:-:S07]  /*39f0*/  FADD.FTZ R5, R49, R24 ;  /* 0x0000001831057221 */ /* 0x004fce0000010000 */
[----:B------:R-:W2:Y:S01]  /*3a00*/  MUFU.EX2 R60, R60 ;  /* 0x0000003c003c7308 */ /* 0x000ea20000000800 */
[----:B---3--:R-:W-:-:S01]  /*3a10*/  FADD.FTZ R5, R20, R5 ;  /* 0x0000000514057221 */ /* 0x008fc20000010000 */
[----:B------:R-:W-:-:S04]  /*3a20*/  F2FP.SATFINITE.E4M3.F32.PACK_AB_MERGE_C R49, R20, R49, RZ ;  /* 0x000000311431723e */ /* 0x000fc800048070ff */
[----:B------:R-:W-:Y:S02]  /*3a30*/  F2FP.SATFINITE.E4M3.F32.PACK_AB_MERGE_C R148, R21, R46, R49 ;  /* 0x0000002e1594723e */ /* 0x000fe40004807031 */
[----:B------:R-:W3:Y:S01]  /*3a40*/  MUFU.EX2 R62, R62 ;  /* 0x0000003e003e7308 */ /* 0x000ee20000000800 */
[----:B-1----:R-:W-:-:S07]  /*3a50*/  F2FP.SATFINITE.E4M3.F32.PACK_AB_MERGE_C R7, R67, R66, RZ ;  /* 0x000000424307723e */ /* 0x002fce00048070ff */
[----:B------:R-:W1:Y:S01]  /*3a60*/  MUFU.EX2 R65, R65 ;  /* 0x0000004100417308 */ /* 0x000e620000000800 */
[----:B--2---:R-:W-:-:S07]  /*3a70*/  FADD.FTZ R8, R60, R55 ;  /* 0x000000373c087221 */ /* 0x004fce0000010000 */
[----:B------:R-:W2:Y:S01]  /*3a80*/  MUFU.EX2 R23, R72 ;  /* 0x0000004800177308 */ /* 0x000ea20000000800 */
[----:B---3--:R-:W-:-:S07]  /*3a90*/  FADD.FTZ R6, R62, R5 ;  /* 0x000000053e067221 */ /* 0x008fce0000010000 */
[----:B------:R-:W-:Y:S01]  /*3aa0*/  MUFU.EX2 R73, R73 ;  /* 0x0000004900497308 */ /* 0x000fe20000000800 */
[C---:B-1----:R-:W-:Y:S01]  /*3ab0*/  F2FP.SATFINITE.E4M3.F32.PACK_AB_MERGE_C R151, R65.reuse, R60, R7 ;  /* 0x0000003c4197723e */ /* 0x042fe20004807007 */
[----:B------:R-:W-:-:S04]  /*3ac0*/  FADD.FTZ R65, R65, R8 ;  /* 0x0000000841417221 */ /* 0x000fc80000010000 */
[----:B------:R-:W-:Y:S02]  /*3ad0*/  FADD.FTZ R66, R66, R65 ;  /* 0x0000004142427221 */ /* 0x000fe40000010000 */
[----:B------:R-:W1:Y:S01]  /*3ae0*/  MUFU.EX2 R68, R68 ;  /* 0x0000004400447308 */ /* 0x000e620000000800 */
[----:B--2---:R-:W-:-:S01]  /*3af0*/  FADD.FTZ R6, R23, R6 ;  /* 0x0000000617067221 */ /* 0x004fc20000010000 */
[----:B------:R-:W-:Y:S01]  /*3b00*/  FADD.FTZ R7, R67, R66 ;  /* 0x0000004243077221 */ /* 0x000fe20000010000 */
[C---:B-1----:R-:W-:Y:S02]  /*3b10*/  F2FP.SATFINITE.E4M3.F32.PACK_AB_MERGE_C R4, R68.reuse, R73, RZ ;  /* 0x000000494404723e */ /* 0x042fe400048070ff */
        /* <DEDUP_REMOVED lines=34> */
.L_x_7977:
[----:B------:R-:W-:-:S04]  /*3d40*/  UISETP.NE.AND UP0, UPT, UR19, 0x1, UPT ;  /* 0x000000011300788c */ /* 0x000fc8000bf05270 */
[----:B------:R-:W-:-:S04]  /*3d50*/  USEL UR37, URZ, 0x1, UP0 ;  /* 0x000000013f257887 */ /* 0x000fc80008000000 */
[----:B------:R-:W-:Y:S01]  /*3d60*/  ULOP3.LUT UR37, UR18, UR37, URZ, 0x3c, !UPT ;  /* 0x0000002512257292 */ /* 0x000fe2000f8e3c3f */
[----:B------:R-:W-:Y:S11]  /*3d70*/  @!P0 BRA `(.L_x_7968) ;  /* 0x0000000000048947 */ /* 0x000ff60003800000 */
[----:B------:R-:W-:Y:S01]  /*3d80*/  BPT.TRAP 0x1 ;  /* 0x000000040000795c */ /* 0x000fe20000300000 */
.L_x_7968:
        /* <DEDUP_REMOVED lines=9> */
.L_x_7969:
[----:B--2---:R-:W-:Y:S05]  /*3e20*/  @P1 BRA `(.L_x_7970) ;  /* 0x0000000000081947 */ /* 0x004fea0003800000 */
[----:B------:R-:W2:Y:S02]  /*3e30*/  SYNCS.PHASECHK.TRANS64.TRYWAIT P1, [UR20+0x19c30], R3 ;  /* 0x019c3003ff0075a7 */ /* 0x000ea40008020154 */
[----:B--2---:R-:W-:Y:S05]  /*3e40*/  @!P1 BRA `(.L_x_7971) ;  /* 0x0000006400ec9947 */ /* 0x004fea0003800000 */
.L_x_7970:
[----:B------:R-:W-:Y:S01]  /*3e50*/  UIMAD UR14, UR36, 0x300, UR16 ;  /* 0x00000300240e78a4 */ /* 0x000fe2000f8e0210 */
[----:B------:R-:W-:Y:S01]  /*3e60*/  WARPGROUP.ARRIVE ;  /* 0x00000000000079c5 */ /* 0x000fe20000000000 */
[----:B------:R-:W-:Y:S01]  /*3e70*/  UMOV UR15, 0xc0000010 ;  /* 0xc0000010000f7882 */ /* 0x000fe20000000000 */
[----:B------:R-:W-:Y:S01]  /*3e80*/  UMOV UR7, 0xc0000010 ;  /* 0xc000001000077882 */ /* 0x000fe20000000000 */
[----:B------:R-:W-:Y:S02]  /*3e90*/  UIADD3 UR6, UR14, 0x100, URZ ;  /* 0x000001000e067890 */ /* 0x000fe4000fffe03f */
[----:B------:R-:W-:Y:S01]  /*3ea0*/  UIADD3 UR10, UR14, 0x200, URZ ;  /* 0x000002000e0a7890 */ /* 0x000fe2000fffe03f */
[----:B------:R-:W-:Y:S02]  /*3eb0*/  UMOV UR11, 0xc0000010 ;  /* 0xc0000010000b7882 */ /* 0x000fe40000000000 */
[----:B------:R-:W-:Y:S03]  /*3ec0*/  QGMMA.64x128x32.F32.E4M3.E4M3 R24, gdesc[UR12], RZ, !UPT, gsb0 ;  /* 0x01e000000c1879f3 */ /* 0x000fe6000c0008ff */
[----:B------:R-:W-:-:S02]  /*3ed0*/  WARPGROUP.DEPBAR.LE gsb0, 0x0 ;  /* 0x00008000000079c5 */ /* 0x000fc40000010000 */
[----:B------:R-:W-:-:S07]  /*3ee0*/  WARPGROUP.ARRIVE ;  /* 0x00000000000079c5 */ /* 0x000fce0000000000 */
[----:B------:R-:W-:Y:S03]  /*3ef0*/  QGMMA.64x128x32.F32.E4M3.E4M3 R24, gdesc[UR4], R24, gsb0 ;  /* 0x01e00000041879f3 */ /* 0x000fe60008000818 */
[----:B------:R-:W-:Y:S02]  /*3f00*/  WARPGROUP.DEPBAR.LE gsb0, 0x0 ;  /* 0x00008000000079c5 */ /* 0x000fe40000010000 */
[----:B------:R-:W-:-:S07]  /*3f10*/  WARPGROUP.ARRIVE ;  /* 0x00000000000079c5 */ /* 0x000fce0000000000 */
[----:B------:R-:W-:Y:S03]  /*3f20*/  QGMMA.64x128x32.F32.E4M3.E4M3 R24, gdesc[UR8], R24, gsb0 ;  /* 0x01e00000081879f3 */ /* 0x000fe60008000818 */
[----:B------:R-:W-:Y:S02]  /*3f30*/  WARPGROUP.DEPBAR.LE gsb0, 0x0 ;  /* 0x00008000000079c5 */ /* 0x000fe40000010000 */
[----:B------:R-:W-:Y:S05]  /*3f40*/  @!P0 BRA `(.L_x_7972) ;  /* 0x0000000000048947 */ /* 0x000fea0003800000 */
[----:B------:R-:W-:Y:S01]  /*3f50*/  BPT.TRAP 0x1 ;  /* 0x000000040000795c */ /* 0x000fe20000300000 */
.L_x_7972:
[----:B------:R-:W-:Y:S01]  /*3f60*/  ULEA UR14, UR19, UR48, 0x3 ;  /* 0x00000030130e7291 */ /* 0x000fe2000f8e183f */
[----:B-12---:R-:W-:-:S05]  /*3f70*/  IMAD.U32 R3, RZ, RZ, UR18 ;  /* 0x00000012ff037e24 */ /* 0x006fca000f8e00ff */
[----:B------:R-:W-:-:S04]  /*3f80*/  SHF.L.U32 R3, R3, 0x1f, RZ ;  /* 0x0000001f03037819 */ /* 0x000fc800000006ff */
[----:B------:R1:W2:Y:S01]  /*3f90*/  SYNCS.PHASECHK.TRANS64.TRYWAIT P1, [UR14+0x19c50], R3 ;  /* 0x019c5003ff0075a7 */ /* 0x0002a2000802014e */
[----:B------:R-:W-:Y:S05]  /*3fa0*/  @!P0 BRA `(.L_x_7973) ;  /* 0x0000000000048947 */ /* 0x000fea0003800000 */
[----:B------:R-:W-:Y:S01]  /*3fb0*/  BPT.TRAP 0x1 ;  /* 0x000000040000795c */ /* 0x000fe20000300000 */
.L_x_7973:
        /* <DEDUP_REMOVED lines=31> */
[----:B----4-:R-:W-:Y:S01]  /*41b0*/  FMNMX.FTZ R64, R10, R5, !PT ;  /* 0x000000050a407209 */ /* 0x010fe20007810000 */
[C---:B------:R-:W-:Y:S01]  /*41c0*/  FMUL.FTZ R56, R0.reuse, R67 ;  /* 0x0000004300387220 */ /* 0x040fe20000410000 */
[C---:B------:R-:W-:Y:S01]  /*41d0*/  FMUL.FTZ R28, R0.reuse, R39 ;  /* 0x00000027001c7220 */ /* 0x040fe20000410000 */
[C---:B------:R-:W-:Y:S01]  /*41e0*/  FMUL.FTZ R33, R0.reuse, R44 ;  /* 0x0000002c00217220 */ /* 0x040fe20000410000 */
[C---:B------:R-:W-:Y:S01]  /*41f0*/  FMUL.FTZ R29, R0.reuse, R40 ;  /* 0x00000028001d7220 */ /* 0x040fe20000410000 */
[C---:B------:R-:W-:Y:S01]  /*4200*/  FMUL.FTZ R44, R0.reuse, R55 ;  /* 0x00000037002c7220 */ /* 0x040fe20000410000 */
[----:B------:R-:W-:Y:S01]  /*4210*/  FMUL.FTZ R55, R0, R66 ;  /* 0x0000004200377220 */ /* 0x000fe20000410000 */
[----:B------:R-:W4:Y:S01]  /*4220*/  MUFU.TANH R12, R12 ;  /* 0x0000000c000c7308 */ /* 0x000f220000002400 */
[----:B-----5:R-:W-:Y:S01]  /*4230*/  FMNMX.FTZ R65, R8, R63, !PT ;  /* 0x0000003f08417209 */ /* 0x020fe20007810000 */
        /* <DEDUP_REMOVED lines=24> */
[----:B------:R-:W-:-:S06]  /*43c0*/  FMUL.FTZ R63, R0, R74 ;  /* 0x0000004a003f7220 */ /* 0x000fcc0000410000 */
[----:B------:R-:W5:Y:S01]  /*43d0*/  MUFU.TANH R20, R20 ;  /* 0x0000001400147308 */ /* 0x000f620000002400 */
[----:B---3--:R-:W-:Y:S01]  /*43e0*/  FMNMX.FTZ R65, R13, R64, !PT ;  /* 0x000000400d417209 */ /* 0x008fe20007810000 */
[----:B------:R-:W-:-:S06]  /*43f0*/  FMUL.FTZ R64, R0, R75 ;  /* 0x0000004b00407220 */ /* 0x000fcc0000410000 */
[----:B------:R-:W3:Y:S01]  /*4400*/  MUFU.TANH R23, R23 ;  /* 0x0000001700177308 */ /* 0x000ee20000002400 */
[----:B----4-:R-:W-:-:S07]  /*4410*/  FMNMX.FTZ R66, R15, R66, !PT ;  /* 0x000000420f427209 */ /* 0x010fce0007810000 */
[----:B------:R-:W4:Y:S01]  /*4420*/  MUFU.TANH R21, R21 ;  /* 0x0000001500157308 */ /* 0x000f220000002400 */
[----:B-----5:R-:W-:Y:S01]  /*4430*/  FMNMX.FTZ R68, R20, R65, !PT ;  /* 0x0000004114447209 */ /* 0x020fe20007810000 */
[----:B------:R-:W-:-:S06]  /*4440*/  FMUL.FTZ R65, R0, R76 ;  /* 0x0000004c00417220 */ /* 0x000fcc0000410000 */
[----:B------:R-:W5:Y:S01]  /*4450*/  MUFU.TANH R24, R24 ;  /* 0x0000001800187308 */ /* 0x000f620000002400 */
[----:B---3--:R-:W-:-:S07]  /*4460*/  FMNMX.FTZ R67, R23, R66, !PT ;  /* 0x0000004217437209 */ /* 0x008fce0007810000 */
[----:B------:R-:W3:Y:S01]  /*4470*/  MUFU.TANH R25, R25 ;  /* 0x0000001900197308 */ /* 0x000ee20000002400 */
[----:B----4-:R-:W-:-:S07]  /*4480*/  FMNMX.FTZ R68, R21, R68, !PT ;  /* 0x0000004415447209 */ /* 0x010fce0007810000 */
[----:B------:R-:W4:Y:S01]  /*4490*/  MUFU.TANH R27, R27 ;  /* 0x0000001b001b7308 */ /* 0x000f220000002400 */
[----:B-----5:R-:W-:-:S07]  /*44a0*/  FMNMX.FTZ R66, R24, R67, !PT ;  /* 0x0000004318427209 */ /* 0x020fce0007810000 */
[----:B------:R-:W5:Y:S01]  /*44b0*/  MUFU.TANH R26, R26 ;  /* 0x0000001a001a7308 */ /* 0x000f620000002400 */
[----:B---3--:R-:W-:-:S07]  /*44c0*/  FMNMX.FTZ R67, R25, R68, !PT ;  /* 0x0000004419437209 */ /* 0x008fce0007810000 */
[----:B------:R-:W3:Y:S01]  /*44d0*/  MUFU.TANH R28, R28 ;  /* 0x0000001c001c7308 */ /* 0x000ee20000002400 */
[----:B----4-:R-:W-:Y:S01]  /*44e0*/  FMNMX.FTZ R69, R27, R66, !PT ;  /* 0x000000421b457209 */ /* 0x010fe20007810000 */
[----:B------:R-:W-:-:S06]  /*44f0*/  FMUL.FTZ R66, R0, R77 ;  /* 0x0000004d00427220 */ /* 0x000fcc0000410000 */
[----:B------:R-:W4:Y:S01]  /*4500*/  MUFU.TANH R29, R29 ;  /* 0x0000001d001d7308 */ /* 0x000f220000002400 */
[----:B-----5:R-:W-:-:S07]  /*4510*/  FMNMX.FTZ R68, R26, R67, !PT ;  /* 0x000000431a447209 */ /* 0x020fce0007810000 */
[----:B------:R-:W5:Y:S01]  /*4520*/  MUFU.TANH R31, R31 ;  /* 0x0000001f001f7308 */ /* 0x000f620000002400 */
[----:B---3--:R-:W-:-:S07]  /*4530*/  FMNMX.FTZ R70, R28, R69, !PT ;  /* 0x000000451c467209 */ /* 0x008fce0007810000 */
[----:B------:R-:W3:Y:S01]  /*4540*/  MUFU.TANH R30, R30 ;  /* 0x0000001e001e7308 */ /* 0x000ee20000002400 */
[----:B----4-:R-:W-:-:S07]  /*4550*/  FMNMX.FTZ R67, R29, R68, !PT ;  /* 0x000000441d437209 */ /* 0x010fce0007810000 */
[----:B------:R-:W4:Y:S01]  /*4560*/  MUFU.TANH R32, R32 ;  /* 0x0000002000207308 */ /* 0x000f220000002400 */
[----:B-----5:R-:W-:-:S07]  /*4570*/  FMNMX.FTZ R69, R31, R70, !PT ;  /* 0x000000461f457209 */ /* 0x020fce0007810000 */
        /* <DEDUP_REMOVED lines=97> */
[----:B----4-:R-:W-:Y:S02]  /*4b90*/  FMNMX.FTZ R79, R75, R74, !PT ;  /* 0x0000004a4b4f7209 */ /* 0x010fe40007810000 */
[----:B-----5:R-:W-:Y:S01]  /*4ba0*/  FMNMX.FTZ R78, R76, R81, !PT ;  /* 0x000000514c4e7209 */ /* 0x020fe20007810000 */
[----:B--2---:R-:W-:Y:S06]  /*4bb0*/  @P1 BRA `(.L_x_7974) ;  /* 0x0000000000081947 */ /* 0x004fec0003800000 */
[----:B------:R-:W2:Y:S02]  /*4bc0*/  SYNCS.PHASECHK.TRANS64.TRYWAIT P1, [UR14+0x19c50], R3 ;  /* 0x019c5003ff0075a7 */ /* 0x000ea4000802014e */
[----:B--2---:R-:W-:Y:S05]  /*4bd0*/  @!P1 BRA `(.L_x_7975) ;  /* 0x0000005800a09947 */ /* 0x004fea0003800000 */
.L_x_7974:
[----:B------:R-:W-:Y:S01]  /*4be0*/  UIADD3 UR6, UR48, 0x3000, URZ ;  /* 0x0000300030067890 */ /* 0x000fe2000fffe03f */
[----:B------:R-:W-:Y:S01]  /*4bf0*/  WARPGROUP.ARRIVE ;  /* 0x00000000000079c5 */ /* 0x000fe20000000000 */
[----:B------:R-:W-:Y:S01]  /*4c00*/  UMOV UR7, 0x40000040 ;  /* 0x4000004000077882 */ /* 0x000fe20000000000 */
[----:B---3--:R-:W-:Y:S01]  /*4c10*/  FMNMX.FTZ R78, R77, R78, !PT ;  /* 0x0000004e4d4e7209 */ /* 0x008fe20007810000 */
[----:B------:R-:W-:Y:S01]  /*4c20*/  USHF.R.U32.HI UR6, URZ, 0x4, UR6 ;  /* 0x000000043f067899 */ /* 0x000fe20008011606 */
[----:B--2---:R-:W2:Y:S01]  /*4c30*/  SHFL.BFLY PT, R74, R79, 0x2, 0x1f ;  /* 0x0c401f004f4a7f89 */ /* 0x004ea200000e0000 */
[----:B------:R-:W-:Y:S01]  /*4c40*/  UMOV UR10, UR17 ;  /* 0x00000011000a7c82 */ /* 0x000fe20008000000 */
[----:B------:R-:W-:Y:S01]  /*4c50*/  LOP3.LUT P1, RZ, R2, 0x7f, RZ, 0xc0, !PT ;  /* 0x0000007f02ff7812 */ /* 0x000fe2000782c0ff */
[----:B------:R-:W-:Y:S01]  /*4c60*/  ULOP3.LUT UR6, UR6, 0x3fff, URZ, 0xc0, !UPT ;  /* 0x00003fff06067892 */ /* 0x000fe2000f8ec03f */
[----:B-1----:R-:W1:Y:S01]  /*4c70*/  SHFL.BFLY PT, R3, R78, 0x2, 0x1f ;  /* 0x0c401f004e037f89 */ /* 0x002e6200000e0000 */
[----:B------:R-:W-:-:S02]  /*4c80*/  IMAD.U32 R82, RZ, RZ, UR10 ;  /* 0x0000000aff527e24 */ /* 0x000fc4000f8e00ff */
[----:B------:R-:W-:-:S04]  /*4c90*/  ULOP3.LUT UR6, UR6, 0x10000, URZ, 0xfc, !UPT ;  /* 0x0001000006067892 */ /* 0x000fc8000f8efc3f */
[----:B------:R-:W-:-:S07]  /*4ca0*/  UIMAD UR11, UR19, 0x300, UR6 ;  /* 0x00000300130b78a4 */ /* 0x000fce000f8e0206 */
[----:B------:R-:W-:Y:S02]  /*4cb0*/  UMOV UR6, UR11 ;  /* 0x0000000b00067c82 */ /* 0x000fe40008000000 */
[----:B------:R-:W-:Y:S01]  /*4cc0*/  QGMMA.64x96x32.F32.E4M3.E4M3 R88, R136, gdesc[UR4], R88, gsb0 ;  /* 0x0160000488587df3 */ /* 0x000fe20008000858 */
[----:B------:R-:W-:Y:S01]  /*4cd0*/  UIADD3 UR6, UR11, 0x2, URZ ;  /* 0x000000020b067890 */ /* 0x000fe2000fffe03f */
[----:B------:R-:W-:Y:S01]  /*4ce0*/  UMOV UR7, 0x40000040 ;  /* 0x4000004000077882 */ /* 0x000fe20000000000 */
[----:B--2---:R-:W-:Y:S02]  /*4cf0*/  FMNMX.FTZ R80, R79, R74, !PT ;  /* 0x0000004a4f507209 */ /* 0x004fe40007810000 */
[----:B-1----:R-:W-:-:S03]  /*4d00*/  FMNMX.FTZ R81, R78, R3, !PT ;  /* 0x000000034e517209 */ /* 0x002fc60007810000 */
[----:B------:R-:W1:Y:S04]  /*4d10*/  SHFL.BFLY PT, R3, R80, 0x1, 0x1f ;  /* 0x0c201f0050037f89 */ /* 0x000e6800000e0000 */
[----:B------:R-:W2:Y:S01]  /*4d20*/  SHFL.BFLY PT, R74, R81, 0x1, 0x1f ;  /* 0x0c201f00514a7f89 */ /* 0x000ea200000e0000 */
[----:B-1----:R-:W-:Y:S02]  /*4d30*/  FMNMX.FTZ R3, R80, R3, !PT ;  /* 0x0000000350037209 */ /* 0x002fe40007810000 */
[----:B--2---:R-:W-:-:S03]  /*4d40*/  FMNMX.FTZ R74, R81, R74, !PT ;  /* 0x0000004a514a7209 */ /* 0x004fc60007810000 */
        /* <DEDUP_REMOVED lines=39> */
[----:B------:R-:W-:Y:S02]  /*4fc0*/  FFMA.FTZ R21, R21, UR10, -R78 ;  /* 0x0000000a15157c23 */ /* 0x000fe4000801084e */
[----:B------:R-:W-:-:S03]  /*4fd0*/  FFMA.FTZ R75, R74, R79, -8 ;  /* 0xc10000004a4b7423 */ /* 0x000fc6000001004f */
        /* <DEDUP_REMOVED lines=12> */
[----:B--2---:R-:W-:Y:S01]  /*50a0*/  FFMA.FTZ R6, R5, R6, R80 ;  /* 0x0000000605067223 */ /* 0x004fe20000010050 */
        /* <DEDUP_REMOVED lines=11> */
[----:B------:R-:W-:-:S02]  /*5160*/  WARPGROUP.DEPBAR.LE gsb0, 0x0 ;  /* 0x00008000000079c5 */ /* 0x000fc40000010000 */
[----:B------:R-:W-:Y:S01]  /*5170*/  WARPGROUP.ARRIVE ;  /* 0x00000000000079c5 */ /* 0x000fe20000000000 */
[----:B------:R-:W3:Y:S01]  /*5180*/  MUFU.EX2 R10, R10 ;  /* 0x0000000a000a7308 */ /* 0x000ee20000000800 */
[----:B-1----:R-:W-:-:S01]  /*5190*/  FFMA.FTZ R7, R4, R7, R79 ;  /* 0x0000000704077223 */ /* 0x002fc2000001004f */
[--C-:B------:R-:W-:Y:S01]  /*51a0*/  FFMA.FTZ R56, R56, UR10, -R75.reuse ;  /* 0x0000000a38387c23 */ /* 0x100fe2000801084b */
[----:B------:R-:W-:-:S01]  /*51b0*/  FFMA.FTZ R60, R60, UR10, -R75 ;  /* 0x0000000a3c3c7c23 */ /* 0x000fc2000801084b */
[--C-:B------:R-:W-:Y:S01]  /*51c0*/  FFMA.FTZ R64, R64, UR10, -R75.reuse ;  /* 0x0000000a40407c23 */ /* 0x100fe2000801084b */
[----:B------:R-:W-:Y:S01]  /*51d0*/  QGMMA.64x96x32.F32.E4M3.E4M3 R88, R140, gdesc[UR4], R88, gsb0 ;  /* 0x016000048c587df3 */ /* 0x000fe20008000858 */
[----:B------:R-:W-:Y:S01]  /*51e0*/  UIADD3 UR6, UR11, 0x4, URZ ;  /* 0x000000040b067890 */ /* 0x000fe2000fffe03f */
[----:B--2---:R-:W-:Y:S01]  /*51f0*/  FADD.FTZ R51, R9, R6 ;  /* 0x0000000609337221 */ /* 0x004fe20000010000 */
[----:B------:R-:W-:Y:S01]  /*5200*/  UMOV UR7, 0x40000040 ;  /* 0x4000004000077882 */ /* 0x000fe20000000000 */
[----:B------:R-:W1:Y:S01]  /*5210*/  MUFU.EX2 R8, R8 ;  /* 0x0000000800087308 */ /* 0x000e620000000800 */
[----:B------:R-:W-:-:S01]  /*5220*/  FFMA.FTZ R68, R68, UR10, -R75 ;  /* 0x0000000a44447c23 */ /* 0x000fc2000801084b */
        /* <DEDUP_REMOVED lines=28> */
[----:B---3--:R-:W-:-:S01]  /*53f0*/  FADD.FTZ R6, R28, R7 ;  /* 0x000000071c067221 */ /* 0x008fc20000010000 */
[----:B------:R-:W-:Y:S02]  /*5400*/  WARPGROUP.DEPBAR.LE gsb0, 0x0 ;  /* 0x00008000000079c5 */ /* 0x000fe40000010000 */
[----:B------:R-:W-:-:S04]  /*5410*/  WARPGROUP.ARRIVE ;  /* 0x00000000000079c5 */ /* 0x000fc80000000000 */
[----:B------:R-:W3:Y:S01]  /*5420*/  MUFU.EX2 R29, R29 ;  /* 0x0000001d001d7308 */ /* 0x000ee20000000800 */
[----:B-1----:R-:W-:-:S01]  /*5430*/  FADD.FTZ R78, R26, R81 ;  /* 0x000000511a4e7221 */ /* 0x002fc20000010000 */
[----:B------:R-:W-:Y:S01]  /*5440*/  QGMMA.64x96x32.F32.E4M3.E4M3 R88, R144, gdesc[UR4], R88, gsb0 ;  /* 0x0160000490587df3 */ /* 0x000fe20008000858 */
[----:B------:R-:W-:Y:S01]  /*5450*/  UIADD3 UR6, UR11, 0x6, URZ ;  /* 0x000000060b067890 */ /* 0x000fe2000fffe03f */
[----:B------:R-:W-:-:S04]  /*5460*/  UMOV UR7, 0x40000040 ;  /* 0x4000004000077882 */ /* 0x000fc80000000000 */
        /* <DEDUP_REMOVED lines=27> */
[----:B--2---:R-:W-:-:S01]  /*5620*/  FADD.FTZ R7, R39, R6 ;  /* 0x0000000627077221 */ /* 0x004fc20000010000 */
[----:B------:R-:W-:Y:S02]  /*5630*/  WARPGROUP.DEPBAR.LE gsb0, 0x0 ;  /* 0x00008000000079c5 */ /* 0x000fe40000010000 */
[----:B------:R-:W-:-:S04]  /*5640*/  WARPGROUP.ARRIVE ;  /* 0x00000000000079c5 */ /* 0x000fc80000000000 */
[----:B------:R-:W2:Y:S01]  /*5650*/  MUFU.EX2 R42, R42 ;  /* 0x0000002a002a7308 */ /* 0x000ea20000000800 */
[----:B---3--:R-:W-:-:S01]  /*5660*/  FADD.FTZ R81, R41, R78 ;  /* 0x0000004e29517221 */ /* 0x008fc20000010000 */
[----:B------:R-:W-:Y:S01]  /*5670*/  QGMMA.64x96x32.F32.E4M3.E4M3 R88, R148, gdesc[UR4], R88, gsb0 ;  /* 0x0160000494587df3 */ /* 0x000fe20008000858 */
        /* <DEDUP_REMOVED lines=30> */
[----:B------:R-:W-:-:S01]  /*5860*/  FFMA.FTZ R75, R77, UR10, -R75 ;  /* 0x0000000a4d4b7c23 */ /* 0x000fc2000801084b */
[----:B------:R-:W-:-:S04]  /*5870*/  WARPGROUP.DEPBAR.LE gsb0, 0x0 ;  /* 0x00008000000079c5 */ /* 0x000fc80000010000 */
[----:B------:R-:W2:Y:S01]  /*5880*/  MUFU.EX2 R60, R60 ;  /* 0x0000003c003c7308 */ /* 0x000ea20000000800 */
[----:B-1----:R-:W-:-:S07]  /*5890*/  FADD.FTZ R7, R55, R6 ;  /* 0x0000000637077221 */ /* 0x002fce0000010000 */
[----:B------:R-:W1:Y:S01]  /*58a0*/  MUFU.EX2 R58, R58 ;  /* 0x0000003a003a7308 */ /* 0x000e620000000800 */
[----:B---3--:R-:W-:-:S01]  /*58b0*/  FADD.FTZ R81, R57, R78 ;  /* 0x0000004e39517221 */ /* 0x008fc20000010000 */
[----:B------:R-:W-:-:S06]  /*58c0*/  IMAD.U32 R78, RZ, RZ, UR20 ;  /* 0x00000014ff4e7e24 */ /* 0x000fcc000f8e00ff */
[----:B------:R-:W3:Y:S01]  /*58d0*/  MUFU.EX2 R59, R59 ;  /* 0x0000003b003b7308 */ /* 0x000ee20000000800 */
[----:B--2---:R-:W-:-:S07]  /*58e0*/  FADD.FTZ R6, R60, R7 ;  /* 0x000000073c067221 */ /* 0x004fce0000010000 */
[----:B------:R-:W2:Y:S01]  /*58f0*/  MUFU.EX2 R61, R61 ;  /* 0x0000003d003d7308 */ /* 0x000ea20000000800 */
[----:B-1----:R-:W-:-:S07]  /*5900*/  FADD.FTZ R76, R58, R81 ;  /* 0x000000513a4c7221 */ /* 0x002fce0000010000 */
[----:B------:R-:W1:Y:S01]  /*5910*/  MUFU.EX2 R64, R64 ;  /* 0x0000004000407308 */ /* 0x000e620000000800 */
[----:B---3--:R-:W-:-:S01]  /*5920*/  FADD.FTZ R7, R59, R6 ;  /* 0x000000063b077221 */ /* 0x008fc20000010000 */
[----:B------:R-:W-:-:S05]  /*5930*/  @!P1 VIADD R6, R78, 0x19c40 ;  /* 0x00019c404e069836 */ /* 0x000fca0000000000 */
[----:B------:R-:W-:Y:S01]  /*5940*/  @!P1 PRMT R6, RZ, 0x654, R6 ;  /* 0x00000654ff069816 */ /* 0x000fe20000000006 */
[----:B------:R-:W3:Y:S01]  /*5950*/  MUFU.EX2 R62, R62 ;  /* 0x0000003e003e7308 */ /* 0x000ee20000000800 */
[----:B--2---:R-:W-:-:S02]  /*5960*/  FADD.FTZ R81, R61, R76 ;  /* 0x0000004c3d517221 */ /* 0x004fc40000010000 */
[----:B------:R2:W-:Y:S05]  /*5970*/  @!P1 SYNCS.ARRIVE.TRANS64.RED.A1T0 RZ, [R6+URZ], RZ ;  /* 0x000000ff06ff99a7 */ /* 0x0005ea000810043f */
        /* <DEDUP_REMOVED lines=26> */
.L_x_7976:
[----:B------:R-:W-:Y:S01]  /*5b20*/  UIADD3 UR6, UR14, 0x19c60, URZ ;  /* 0x00019c600e067890 */ /* 0x000fe2000fffe03f */
[----:B------:R-:W-:Y:S01]  /*5b30*/  ISETP.LT.AND P1, PT, RZ, UR42, PT ;  /* 0x0000002aff007c0c */ /* 0x000fe2000bf21270 */
[----:B------:R-:W-:Y:S01]  /*5b40*/  UIADD3 UR7, UR42, -0x1, URZ ;  /* 0xffffffff2a077890 */ /* 0x000fe2000fffe03f */
[----:B------:R-:W-:Y:S01]  /*5b50*/  F2FP.SATFINITE.E4M3.F32.PACK_AB_MERGE_C R8, R13, R8, RZ ;  /* 0x000000080d08723e */ /* 0x000fe200048070ff */
[----:B------:R-:W-:Y:S01]  /*5b60*/  UPRMT UR6, UR49, 0x654, UR6 ;  /* 0x0000065431067896 */ /* 0x000fe20008000006 */
[----:B------:R-:W-:Y:S01]  /*5b70*/  F2FP.SATFINITE.E4M3.F32.PACK_AB_MERGE_C R11, R14, R11, RZ ;  /* 0x0000000b0e0b723e */ /* 0x000fe200048070ff */
[----:B------:R-:W-:Y:S01]  /*5b80*/  UMOV UR18, UR37 ;  /* 0x0000002500127c82 */ /* 0x000fe20008000000 */
[----:B------:R-:W-:Y:S01]  /*5b90*/  F2FP.SATFINITE.E4M3.F32.PACK_AB_MERGE_C R20, R25, R20, RZ ;  /* 0x000000141914723e */ /* 0x000fe200048070ff */
[----:B------:R-:W-:Y:S01]  /*5ba0*/  UMOV UR19, UR36 ;  /* 0x0000002400137c82 */ /* 0x000fe20008000000 */
[----:B------:R-:W-:Y:S01]  /*5bb0*/  F2FP.SATFINITE.E4M3.F32.PACK_AB_MERGE_C R23, R28, R23, RZ ;  /* 0x000000171c17723e */ /* 0x000fe200048070ff */
[----:B------:R-:W-:Y:S01]  /*5bc0*/  UMOV UR42, UR7 ;  /* 0x00000007002a7c82 */ /* 0x000fe20008000000 */
        /* <DEDUP_REMOVED lines=80> */
.L_x_7967:
[----:B------:R-:W-:Y:S06]  /*60d0*/  BAR.ARV 0x8, 0x1a0 ;  /* 0x0206800000007b1d */ /* 0x000fec0000002000 */
[----:B------:R-:W-:Y:S05]  /*60e0*/  @!P0 BRA `(.L_x_7978) ;  /* 0x0000000000048947 */ /* 0x000fea0003800000 */
[----:B------:R-:W-:Y:S01]  /*60f0*/  BPT.TRAP 0x1 ;  /* 0x000000040000795c */ /* 0x000fe20000300000 */
.L_x_7978:
[----:B------:R-:W-:Y:S01]  /*6100*/  ULEA UR5, UR36, UR48, 0x3 ;  /* 0x0000003024057291 */ /* 0x000fe2000f8e183f */
[----:B------:R-:W-:-:S05]  /*6110*/  IMAD.U32 R0, RZ, RZ, UR37 ;  /* 0x00000025ff007e24 */ /* 0x000fca000f8e00ff */
[----:B------:R-:W-:-:S04]  /*6120*/  SHF.L.U32 R0, R0, 0x1f, RZ ;  /* 0x0000001f00007819 */ /* 0x000fc800000006ff */
[----:B------:R1:W2:Y:S01]  /*6130*/  SYNCS.PHASECHK.TRANS64.TRYWAIT P1, [UR5+0x19c50], R0 ;  /* 0x019c5000ff0075a7 */ /* 0x0002a20008020145 */
[----:B------:R-:W-:Y:S05]  /*6140*/  @!P0 BRA `(.L_x_7979) ;  /* 0x0000000000048947 */ /* 0x000fea0003800000 */
[----:B------:R-:W-:Y:S01]  /*6150*/  BPT.TRAP 0x1 ;  /* 0x000000040000795c */ /* 0x000fe20000300000 */
.L_x_7979:
[----:B--2---:R-:W-:Y:S05]  /*6160*/  @P1 BRA `(.L_x_7980) ;  /* 0x0000000000081947 */ /* 0x004fea0003800000 */
[----:B------:R-:W2:Y:S02]  /*6170*/  SYNCS.PHASECHK.TRANS64.TRYWAIT P1, [UR5+0x19c50], R0 ;  /* 0x019c5000ff0075a7 */ /* 0x000ea40008020145 */
[----:B--2---:R-:W-:Y:S05]  /*6180*/  @!P1 BRA `(.L_x_7981) ;  /* 0x00000044004c9947 */ /* 0x004fea0003800000 */
.L_x_7980:
        /* <DEDUP_REMOVED lines=8> */
[----:B------:R-:W-:Y:S01]  /*6210*/  ULOP3.LUT UR7, UR7, 0x10000, URZ, 0xfc, !UPT ;  /* 0x0001000007077892 */ /* 0x000fe2000f8efc3f */
[----:B------:R-:W-:-:S04]  /*6220*/  PLOP3.LUT P1, PT, PT, PT, UP0, 0x80, 0x0 ;  /* 0x000000000000781c */ /* 0x000fc80003f2f008 */
[----:B------:R-:W-:Y:S01]  /*6230*/  @UP0 USHF.R.S32.HI UR11, URZ, 0x1f, UR44 ;  /* 0x0000001f3f0b0899 */ /* 0x000fe2000801142c */
[----:B------:R-:W-:Y:S01]  /*6240*/  @UP0 ULDC.64 UR14, c[0x0][0x9c8] ;  /* 0x00027200000e0ab9 */ /* 0x000fe20000000a00 */
[----:B------:R-:W-:Y:S02]  /*6250*/  @UP0 ULDC.64 UR16, c[0x0][0x9d0] ;  /* 0x0002740000100ab9 */ /* 0x000fe40000000a00 */
[----:B------:R-:W-:Y:S02]  /*6260*/  @UP0 UIMAD UR6, UR11, UR14, URZ ;  /* 0x0000000e0b0602a4 */ /* 0x000fe4000f8e023f */
[----:B------:R-:W-:Y:S02]  /*6270*/  UIMAD UR11, UR36, 0x300, UR7 ;  /* 0x00000300240b78a4 */ /* 0x000fe4000f8e0207 */
[----:B------:R-:W-:Y:S02]  /*6280*/  @UP0 UIMAD UR6, UR44, UR15, UR6 ;  /* 0x0000000f2c0602a4 */ /* 0x000fe4000f8e0206 */
[----:B------:R-:W-:Y:S01]  /*6290*/  @UP0 UIMAD.WIDE.U32 UR12, UR44, UR14, URZ ;  /* 0x0000000e2c0c02a5 */ /* 0x000fe2000f8e003f */
[----:B------:R-:W-:Y:S01]  /*62a0*/  UMOV UR7, 0x40000040 ;  /* 0x4000004000077882 */ /* 0x000fe20000000000 */
[----:B------:R-:W-:-:S02]  /*62b0*/  @UP0 USHF.R.S32.HI UR14, URZ, 0x1f, UR40 ;  /* 0x0000001f3f0e0899 */ /* 0x000fc40008011428 */
[----:B------:R-:W-:Y:S02]  /*62c0*/  @UP0 UIADD3 UR13, UR13, UR6, URZ ;  /* 0x000000060d0d0290 */ /* 0x000fe4000fffe03f */
[----:B------:R-:W-:Y:S01]  /*62d0*/  @UP0 UIMAD UR14, UR14, UR16, URZ ;  /* 0x000000100e0e02a4 */ /* 0x000fe2000f8e023f */
[----:B------:R-:W-:Y:S01]  /*62e0*/  UMOV UR6, UR11 ;  /* 0x0000000b00067c82 */ /* 0x000fe20008000000 */
[----:B------:R-:W-:Y:S01]  /*62f0*/  @UP0 UIMAD.WIDE.U32 UR12, UR40, UR16, UR12 ;  /* 0x00000010280c02a5 */ /* 0x000fe2000f8e000c */
[----:B------:R-:W-:Y:S01]  /*6300*/  QGMMA.64x96x32.F32.E4M3.E4M3 R88, R136, gdesc[UR4], R88, gsb0 ;  /* 0x0160000488587df3 */ /* 0x000fe20008000858 */
        /* <DEDUP_REMOVED lines=11> */
[----:B------:R-:W-:Y:S01]  /*63c0*/  QGMMA.64x96x32.F32.E4M3.E4M3 R88, R140, gdesc[UR4], R88, gsb0 ;  /* 0x016000048c587df3 */ /* 0x000fe20008000858 */
[----:B------:R-:W-:Y:S01]  /*63d0*/  UIADD3 UR6, UR11, 0x4, URZ ;  /* 0x000000040b067890 */ /* 0x000fe2000fffe03f */
[----:B------:R-:W-:Y:S01]  /*63e0*/  UMOV UR7, 0x40000040 ;  /* 0x4000004000077882 */ /* 0x000fe20000000000 */
[----:B------:R-:W4:Y:S04]  /*63f0*/  SHFL.BFLY PT, R9, R6, 0x2, 0x1f ;  /* 0x0c401f0006097f89 */ /* 0x000f2800000e0000 */
[----:B------:R-:W5:Y:S01]  /*6400*/  SHFL.BFLY PT, R10, R7, 0x2, 0x1f ;  /* 0x0c401f00070a7f89 */ /* 0x000f6200000e0000 */
[----:B------:R-:W-:Y:S02]  /*6410*/  WARPGROUP.DEPBAR.LE gsb0, 0x0 ;  /* 0x00008000000079c5 */ /* 0x000fe40000010000 */
[----:B------:R-:W-:-:S06]  /*6420*/  WARPGROUP.ARRIVE ;  /* 0x00000000000079c5 */ /* 0x000fcc0000000000 */
[----:B------:R-:W-:Y:S01]  /*6430*/  QGMMA.64x96x32.F32.E4M3.E4M3 R88, R144, gdesc[UR4], R88, gsb0 ;  /* 0x0160000490587df3 */ /* 0x000fe20008000858 */
[----:B------:R-:W-:Y:S01]  /*6440*/  UIADD3 UR6, UR11, 0x6, URZ ;  /* 0x000000060b067890 */ /* 0x000fe2000fffe03f */
[----:B------:R-:W-:Y:S01]  /*6450*/  UMOV UR7, 0x40000040 ;  /* 0x4000004000077882 */ /* 0x000fe20000000000 */
        /* <DEDUP_REMOVED lines=11> */
[----:B------:R-:W-:Y:S01]  /*6510*/  FSETP.NE.FTZ.AND P3, PT, R14, RZ, PT ;  /* 0x000000ff0e00720b */ /* 0x000fe20003f75000 */
[----:B------:R-:W-:Y:S02]  /*6520*/  WARPGROUP.DEPBAR.LE gsb0, 0x0 ;  /* 0x00008000000079c5 */ /* 0x000fe40000010000 */
[----:B------:R-:W-:-:S06]  /*6530*/  WARPGROUP.ARRIVE ;  /* 0x00000000000079c5 */ /* 0x000fcc0000000000 */
[----:B------:R-:W-:Y:S01]  /*6540*/  QGMMA.64x96x32.F32.E4M3.E4M3 R88, R148, gdesc[UR4], R88, gsb0 ;  /* 0x0160000494587df3 */ /* 0x000fe20008000858 */
[----:B------:R-:W-:Y:S01]  /*6550*/  @P1 MUFU.RCP R5, R11 ;  /* 0x0000000b00051308 */ /* 0x000fe20000001000 */
[----:B------:R-:W-:Y:S01]  /*6560*/  FSETP.NE.FTZ.AND P1, PT, R12, RZ, PT ;  /* 0x000000ff0c00720b */ /* 0x000fe20003f35000 */
[----:B------:R-:W-:-:S06]  /*6570*/  IMAD.MOV.U32 R9, RZ, RZ, RZ ;  /* 0x000000ffff097224 */ /* 0x000fcc00078e00ff */
[----:B------:R-:W1:Y:S08]  /*6580*/  @P2 MUFU.LG2 R7, R13 ;  /* 0x0000000d00072308 */ /* 0x000e700000000c00 */
[----:B------:R-:W2:Y:S08]  /*6590*/  @P3 MUFU.LG2 R10, R14 ;  /* 0x0000000e000a3308 */ /* 0x000eb00000000c00 */
[----:B------:R-:W4:Y:S01]  /*65a0*/  @P1 MUFU.RCP R9, R12 ;  /* 0x0000000c00091308 */ /* 0x000f220000001000 */
[----:B------:R-:W-:Y:S01]  /*65b0*/  MOV R6, UR10 ;  /* 0x0000000a00067c02 */ /* 0x000fe20008000f00 */
[----:B------:R-:W-:-:S02]  /*65c0*/  IMAD.U32 R20, RZ, RZ, UR10 ;  /* 0x0000000aff147e24 */ /* 0x000fc4000f8e00ff */
[----:B-1----:R-:W-:Y:S02]  /*65d0*/  @P2 FMUL.FTZ R7, R7, 0.69314718246459960938 ;  /* 0x3f31721807072820 */ /* 0x002fe40000410000 */
        /* <DEDUP_REMOVED lines=12> */
.L_x_7982:
[----:B------:R-:W-:Y:S01]  /*66a0*/  IMAD.SHL.U32 R3, R2, 0x4, RZ ;  /* 0x0000000402037824 */ /* 0x000fe200078e00ff */
[----:B------:R-:W-:Y:S01]  /*66b0*/  ULDC.64 UR6, c[0x4][0x70] ;  /* 0x01001c0000067ab9 */ /* 0x000fe20000000a00 */
[-C--:B------:R-:W-:Y:S01]  /*66c0*/  FMUL.FTZ R11, R95, R58.reuse ;  /* 0x0000003a5f0b7220 */ /* 0x080fe20000410000 */
[----:B------:R-:W-:Y:S01]  /*66d0*/  FMUL.FTZ R12, R91, R58 ;  /* 0x0000003a5b0c7220 */ /* 0x000fe20000410000 */
[-C--:B------:R-:W-:Y:S01]  /*66e0*/  FMUL.FTZ R21, R101, R56.reuse ;  /* 0x0000003865157220 */ /* 0x080fe20000410000 */
[----:B------:R-:W-:Y:S01]  /*66f0*/  LOP3.LUT R3, R3, 0xc, RZ, 0xc0, !PT ;  /* 0x0000000c03037812 */ /* 0x000fe200078ec0ff */
[----:B------:R-:W-:Y:S01]  /*6700*/  FMUL.FTZ R24, R97, R56 ;  /* 0x0000003861187220 */ /* 0x000fe20000410000 */
[-C--:B------:R-:W-:Y:S01]  /*6710*/  FMUL.FTZ R51, R134, R58.reuse ;  /* 0x0000003a86337220 */ /* 0x080fe20000410000 */
[----:B------:R-:W-:Y:S01]  /*6720*/  FMUL.FTZ R54, R130, R58 ;  /* 0x0000003a82367220 */ /* 0x000fe20000410000 */
[----:B------:R-:W-:Y:S01]  /*6730*/  IADD3 R6, P0, R3, UR6, RZ ;  /* 0x0000000603067c10 */ /* 0x000fe2000ff1e0ff */
[-C--:B------:R-:W-:Y:S01]  /*6740*/  FMUL.FTZ R13, R100, R56.reuse ;  /* 0x00000038640d7220 */ /* 0x080fe20000410000 */
[----:B------:R-:W-:Y:S01]  /*6750*/  FMUL.FTZ R14, R96, R56 ;  /* 0x00000038600e7220 */ /* 0x000fe20000410000 */
[-C--:B------:R-:W-:Y:S01]  /*6760*/  FMUL.FTZ R15, R102, R58.reuse ;  /* 0x0000003a660f7220 */ /* 0x080fe20000410000 */
[----:B------:R-:W-:Y:S01]  /*6770*/  FMUL.FTZ R20, R98, R58 ;  /* 0x0000003a62147220 */ /* 0x000fe20000410000 */
[----:B------:R-:W-:Y:S01]  /*6780*/  IMAD.X R7, RZ, RZ, UR7, P0 ;  /* 0x00000007ff077e24 */ /* 0x000fe200080e06ff */
[----:B------:R-:W-:Y:S01]  /*6790*/  F2FP.BF16.F32.PACK_AB R11, R11, R12 ;  /* 0x0000000c0b0b723e */ /* 0x000fe200000010ff */
[-C--:B------:R-:W-:Y:S01]  /*67a0*/  FMUL.FTZ R23, R103, R58.reuse ;  /* 0x0000003a67177220 */ /* 0x080fe20000410000 */
[----:B------:R-:W-:Y:S01]  /*67b0*/  FMUL.FTZ R26, R99, R58 ;  /* 0x0000003a631a7220 */ /* 0x000fe20000410000 */
[----:B------:R-:W-:Y:S01]  /*67c0*/  UIADD3 UR42, -UR41, URZ, URZ ;  /* 0x0000003f292a7290 */ /* 0x000fe2000fffe13f */
[----:B------:R1:W2:Y:S01]  /*67d0*/  LDG.E.CONSTANT R3, desc[UR50][R6.64] ;  /* 0x0000003206037981 */ /* 0x0002a2000c1e9900 */
[----:B------:R-:W-:Y:S01]  /*67e0*/  F2FP.BF16.F32.PACK_AB R24, R21, R24 ;  /* 0x000000181518723e */ /* 0x000fe200000010ff */
[----:B------:R-:W-:Y:S01]  /*67f0*/  USHF.R.S32.HI UR6, URZ, 0x1f, UR43 ;  /* 0x0000001f3f067899 */ /* 0x000fe2000801142b */
[----:B------:R-:W-:Y:S01]  /*6800*/  F2FP.BF16.F32.PACK_AB R51, R51, R54 ;  /* 0x000000363333723e */ /* 0x000fe200000010ff */
[----:B------:R-:W-:Y:S01]  /*6810*/  ULDC UR7, c[0x0][0xda8] ;  /* 0x00036a0000077ab9 */ /* 0x000fe20000000800 */
[-C--:B------:R-:W-:Y:S01]  /*6820*/  FMUL.FTZ R9, R93, R56.reuse ;  /* 0x000000385d097220 */ /* 0x080fe20000410000 */
[-C--:B------:R-:W-:Y:S01]  /*6830*/  FMUL.FTZ R10, R89, R56.reuse ;  /* 0x00000038590a7220 */ /* 0x080fe20000410000 */
[-C--:B------:R-:W-:Y:S01]  /*6840*/  FMUL.FTZ R33, R116, R56.reuse ;  /* 0x0000003874217220 */ /* 0x080fe20000410000 */
[----:B------:R-:W-:Y:S01]  /*6850*/  FMUL.FTZ R36, R112, R56 ;  /* 0x0000003870247220 */ /* 0x000fe20000410000 */
[----:B------:R-:W-:Y:S01]  /*6860*/  LOP3.LUT R21, R152, 0x180, RZ, 0xc0, !PT ;  /* 0x0000018098157812 */ /* 0x000fe200078ec0ff */
[-C--:B-1----:R-:W-:Y:S01]  /*6870*/  FMUL.FTZ R6, R94, R58.reuse ;  /* 0x0000003a5e067220 */ /* 0x082fe20000410000 */
[----:B------:R-:W-:Y:S01]  /*6880*/  FMUL.FTZ R7, R90, R58 ;  /* 0x0000003a5a077220 */ /* 0x000fe20000410000 */
[-C--:B------:R-:W-:Y:S01]  /*6890*/  FMUL.FTZ R5, R92, R56.reuse ;  /* 0x000000385c057220 */ /* 0x080fe20000410000 */
[----:B------:R-:W-:Y:S01]  /*68a0*/  FMUL.FTZ R8, R88, R56 ;  /* 0x0000003858087220 */ /* 0x000fe20000410000 */
[----:B------:R-:W-:Y:S01]  /*68b0*/  ULDC.64 UR8, c[0x0][0xb70] ;  /* 0x0002dc0000087ab9 */ /* 0x000fe20000000a00 */
[----:B------:R-:W-:Y:S01]  /*68c0*/  UIMAD UR42, UR7, UR42, UR39 ;  /* 0x0000002a072a72a4 */ /* 0x000fe2000f8e0227 */
[----:B------:R-:W-:Y:S01]  /*68d0*/  F2FP.BF16.F32.PACK_AB R6, R6, R7 ;  /* 0x000000070606723e */ /* 0x000fe200000010ff */
[-C--:B------:R-:W-:Y:S01]  /*68e0*/  FMUL.FTZ R43, R126, R58.reuse ;  /* 0x0000003a7e2b7220 */ /* 0x080fe20000410000 */
[----:B------:R-:W-:Y:S01]  /*68f0*/  LOP3.LUT P0, R7, R2, 0x3, RZ, 0xc0, !PT ;  /* 0x0000000302077812 */ /* 0x000fe2000780c0ff */
[----:B------:R-:W-:Y:S01]  /*6900*/  FMUL.FTZ R46, R122, R58 ;  /* 0x0000003a7a2e7220 */ /* 0x000fe20000410000 */
[----:B------:R-:W-:Y:S01]  /*6910*/  F2FP.BF16.F32.PACK_AB R13, R13, R14 ;  /* 0x0000000e0d0d723e */ /* 0x000fe200000010ff */
[-C--:B------:R-:W-:Y:S01]  /*6920*/  FMUL.FTZ R47, R127, R58.reuse ;  /* 0x0000003a7f2f7220 */ /* 0x080fe20000410000 */
[----:B------:R-:W-:Y:S01]  /*6930*/  ISETP.EQ.OR P0, PT, R7, 0x3, !P0 ;  /* 0x000000030700780c */ /* 0x000fe20004702670 */
[----:B------:R-:W-:Y:S01]  /*6940*/  FMUL.FTZ R50, R123, R58 ;  /* 0x0000003a7b327220 */ /* 0x000fe20000410000 */
[----:B------:R-:W-:Y:S01]  /*6950*/  IADD3 R7, P1, R152, 0x6020, RZ ;  /* 0x0000602098077810 */ /* 0x000fe20007f3e0ff */
[----:B------:R-:W-:Y:S01]  /*6960*/  UIMAD UR6, UR6, UR8, URZ ;  /* 0x00000008060672a4 */ /* 0x000fe2000f8e023f */
[----:B------:R-:W-:Y:S01]  /*6970*/  SEL R54, R6, R11, P0 ;  /* 0x0000000b06367207 */ /* 0x000fe20000000000 */
[----:B------:R-:W-:Y:S01]  /*6980*/  FMUL.FTZ R25, R108, R56 ;  /* 0x000000386c197220 */ /* 0x000fe20000410000 */
[----:B------:R-:W-:Y:S01]  /*6990*/  SEL R60, R11, R6, P0 ;  /* 0x000000060b3c7207 */ /* 0x000fe20000000000 */
[----:B------:R-:W-:Y:S01]  /*69a0*/  FMUL.FTZ R28, R104, R56 ;  /* 0x00000038681c7220 */ /* 0x000fe20000410000 */
[----:B------:R-:W-:Y:S01]  /*69b0*/  LOP3.LUT R6, R7, 0x180, RZ, 0xc0, !PT ;  /* 0x0000018007067812 */ /* 0x000fe200078ec0ff */
[----:B------:R-:W-:Y:S01]  /*69c0*/  FMUL.FTZ R27, R110, R58 ;  /* 0x0000003a6e1b7220 */ /* 0x000fe20000410000 */
[----:B------:R-:W-:Y:S01]  /*69d0*/  F2FP.BF16.F32.PACK_AB R15, R15, R20 ;  /* 0x000000140f0f723e */ /* 0x000fe200000010ff */
[----:B------:R-:W-:Y:S01]  /*69e0*/  FMUL.FTZ R30, R106, R58 ;  /* 0x0000003a6a1e7220 */ /* 0x000fe20000410000 */
[----:B------:R-:W-:Y:S01]  /*69f0*/  F2FP.BF16.F32.PACK_AB R26, R23, R26 ;  /* 0x0000001a171a723e */ /* 0x000fe200000010ff */
[-C--:B------:R-:W-:Y:S01]  /*6a00*/  FMUL.FTZ R45, R125, R56.reuse ;  /* 0x000000387d2d7220 */ /* 0x080fe20000410000 */
[----:B------:R-:W-:Y:S01]  /*6a10*/  SHF.R.U64 R21, R21, 0x3, RZ ;  /* 0x0000000315157819 */ /* 0x000fe200000012ff */
[----:B------:R-:W-:Y:S01]  /*6a20*/  FMUL.FTZ R48, R121, R56 ;  /* 0x0000003879307220 */ /* 0x000fe20000410000 */
[----:B------:R-:W-:Y:S01]  /*6a30*/  F2FP.BF16.F32.PACK_AB R10, R9, R10 ;  /* 0x0000000a090a723e */ /* 0x000fe200000010ff */
[----:B------:R-:W-:Y:S01]  /*6a40*/  UIMAD UR42, UR42, 0xc0, URZ ;  /* 0x000000c02a2a78a4 */ /* 0x000fe2000f8e023f */
[----:B------:R-:W-:Y:S01]  /*6a50*/  F2FP.BF16.F32.PACK_AB R33, R33, R36 ;  /* 0x000000242121723e */ /* 0x000fe200000010ff */
[----:B------:R-:W-:Y:S01]  /*6a60*/  UIMAD.WIDE.U32 UR10, UR43, UR8, URZ ;  /* 0x000000082b0a72a5 */ /* 0x000fe2000f8e003f */
[----:B------:R-:W-:Y:S01]  /*6a70*/  SHF.R.U64 R6, R6, 0x3, RZ ;  /* 0x0000000306067819 */ /* 0x000fe200000012ff */
[----:B------:R-:W-:Y:S01]  /*6a80*/  UIMAD UR6, UR43, UR9, UR6 ;  /* 0x000000092b0672a4 */ /* 0x000fe2000f8e0206 */
[----:B------:R-:W-:Y:S01]  /*6a90*/  F2FP.BF16.F32.PACK_AB R5, R5, R8 ;  /* 0x000000080505723e */ /* 0x000fe200000010ff */
[----:B------:R-:W-:Y:S01]  /*6aa0*/  FMUL.FTZ R29, R109, R56 ;  /* 0x000000386d1d7220 */ /* 0x000fe20000410000 */
[----:B------:R-:W-:Y:S01]  /*6ab0*/  SEL R36, R13, R24, P0 ;  /* 0x000000180d247207 */ /* 0x000fe20000000000 */
[----:B------:R-:W-:Y:S01]  /*6ac0*/  UIADD3 UR6, UR11, UR6, URZ ;  /* 0x000000060b067290 */ /* 0x000fe2000fffe03f */
[----:B------:R-:W-:Y:S01]  /*6ad0*/  SEL R62, R15, R26, P0 ;  /* 0x0000001a0f3e7207 */ /* 0x000fe20000000000 */
[----:B------:R-:W-:Y:S01]  /*6ae0*/  FMUL.FTZ R32, R105, R56 ;  /* 0x0000003869207220 */ /* 0x000fe20000410000 */
[----:B------:R-:W-:Y:S01]  /*6af0*/  IADD3 R9, P2, R152, 0x6000, RZ ;  /* 0x0000600098097810 */ /* 0x000fe20007f5e0ff */
[-C--:B------:R-:W-:Y:S01]  /*6b00*/  FMUL.FTZ R31, R111, R58.reuse ;  /* 0x0000003a6f1f7220 */ /* 0x080fe20000410000 */
[----:B------:R-:W-:Y:S01]  /*6b10*/  SEL R24, R24, R13, P0 ;  /* 0x0000000d18187207 */ /* 0x000fe20000000000 */
[----:B------:R-:W-:Y:S01]  /*6b20*/  FMUL.FTZ R34, R107, R58 ;  /* 0x0000003a6b227220 */ /* 0x000fe20000410000 */
[----:B------:R-:W-:Y:S01]  /*6b30*/  SEL R26, R26, R15, P0 ;  /* 0x0000000f1a1a7207 */ /* 0x000fe20000000000 */
[-C--:B------:R-:W-:Y:S01]  /*6b40*/  FMUL.FTZ R37, R117, R56.reuse ;  /* 0x0000003875257220 */ /* 0x080fe20000410000 */
[----:B------:R-:W-:Y:S01]  /*6b50*/  IADD3 R11, P3, R152, 0x3020, RZ ;  /* 0x00003020980b7810 */ /* 0x000fe20007f7e0ff */
[----:B------:R-:W-:Y:S01]  /*6b60*/  FMUL.FTZ R40, R113, R56 ;  /* 0x0000003871287220 */ /* 0x000fe20000410000 */
[----:B------:R-:W-:Y:S01]  /*6b70*/  F2FP.BF16.F32.PACK_AB R43, R43, R46 ;  /* 0x0000002e2b2b723e */ /* 0x000fe200000010ff */
[----:B------:R-:W-:Y:S01]  /*6b80*/  FMUL.FTZ R41, R124, R56 ;  /* 0x000000387c297220 */ /* 0x000fe20000410000 */
[----:B------:R-:W-:Y:S01]  /*6b90*/  F2FP.BF16.F32.PACK_AB R50, R47, R50 ;  /* 0x000000322f32723e */ /* 0x000fe200000010ff */
[----:B------:R-:W-:Y:S01]  /*6ba0*/  FMUL.FTZ R44, R120, R56 ;  /* 0x00000038782c7220 */ /* 0x000fe20000410000 */
[----:B------:R-:W-:Y:S01]  /*6bb0*/  IADD3 R15, P5, R152, 0x20, RZ ;  /* 0x00000020980f7810 */ /* 0x000fe20007fbe0ff */
[-C--:B------:R-:W-:Y:S01]  /*6bc0*/  FMUL.FTZ R35, R118, R58.reuse ;  /* 0x0000003a76237220 */ /* 0x080fe20000410000 */
[----:B------:R-:W-:Y:S01]  /*6bd0*/  IADD3 R13, P4, R152, 0x3000, RZ ;  /* 0x00003000980d7810 */ /* 0x000fe20007f9e0ff */
[----:B------:R-:W-:Y:S01]  /*6be0*/  FMUL.FTZ R38, R114, R58 ;  /* 0x0000003a72267220 */ /* 0x000fe20000410000 */
[----:B------:R-:W-:Y:S01]  /*6bf0*/  LOP3.LUT R20, R21, R152, RZ, 0x3c, !PT ;  /* 0x0000009815147212 */ /* 0x000fe200078e3cff */
[--C-:B------:R-:W-:Y:S01]  /*6c00*/  IMAD.MOV.U32 R21, RZ, RZ, R153.reuse ;  /* 0x000000ffff157224 */ /* 0x100fe200078e0099 */
[----:B------:R-:W-:Y:S01]  /*6c10*/  F2FP.BF16.F32.PACK_AB R25, R25, R28 ;  /* 0x0000001c1919723e */ /* 0x000fe200000010ff */
[----:B------:R-:W-:Y:S01]  /*6c20*/  FMUL.FTZ R49, R132, R56 ;  /* 0x0000003884317220 */ /* 0x000fe20000410000 */
[----:B------:R-:W-:Y:S01]  /*6c30*/  F2FP.BF16.F32.PACK_AB R27, R27, R30 ;  /* 0x0000001e1b1b723e */ /* 0x000fe200000010ff */
[----:B------:R-:W-:Y:S01]  /*6c40*/  FMUL.FTZ R52, R128, R56 ;  /* 0x0000003880347220 */ /* 0x000fe20000410000 */
[----:B------:R-:W-:Y:S01]  /*6c50*/  LOP3.LUT R6, R6, R7, RZ, 0x3c, !PT ;  /* 0x0000000706067212 */ /* 0x000fe200078e3cff */
[--C-:B------:R-:W-:Y:S01]  /*6c60*/  IMAD.X R7, RZ, RZ, R153.reuse, P1 ;  /* 0x000000ffff077224 */ /* 0x100fe200008e0699 */
[----:B------:R-:W-:Y:S01]  /*6c70*/  F2FP.BF16.F32.PACK_AB R48, R45, R48 ;  /* 0x000000302d30723e */ /* 0x000fe200000010ff */
[----:B------:R-:W-:Y:S01]  /*6c80*/  VIADD R45, R16, UR42 ;  /* 0x0000002a102d7c36 */ /* 0x000fe20008000000 */
[----:B------:R-:W-:Y:S01]  /*6c90*/  SEL R28, R5, R10, P0 ;  /* 0x0000000a051c7207 */ /* 0x000fe20000000000 */
[-C--:B------:R-:W-:Y:S01]  /*6ca0*/  FMUL.FTZ R53, R133, R56.reuse ;  /* 0x0000003885357220 */ /* 0x080fe20000410000 */
[----:B------:R-:W-:Y:S01]  /*6cb0*/  SEL R30, R10, R5, P0 ;  /* 0x000000050a1e7207 */ /* 0x000fe20000000000 */
[----:B------:R-:W-:Y:S01]  /*6cc0*/  VIADD R5, R45, 0x8 ;  /* 0x000000082d057836 */ /* 0x000fe20000000000 */
[----:B------:R-:W-:Y:S01]  /*6cd0*/  LOP3.LUT R8, R9, 0x180, RZ, 0xc0, !PT ;  /* 0x0000018009087812 */ /* 0x000fe200078ec0ff */
[----:B------:R-:W-:Y:S01]  /*6ce0*/  FMUL.FTZ R56, R129, R56 ;  /* 0x0000003881387220 */ /* 0x000fe20000410000 */
[----:B------:R-:W-:Y:S01]  /*6cf0*/  LOP3.LUT R10, R11, 0x180, RZ, 0xc0, !PT ;  /* 0x000001800b0a7812 */ /* 0x000fe200078ec0ff */
[-C--:B------:R-:W-:Y:S01]  /*6d00*/  FMUL.FTZ R39, R119, R58.reuse ;  /* 0x0000003a77277220 */ /* 0x080fe20000410000 */
[----:B------:R-:W-:Y:S01]  /*6d10*/  LOP3.LUT R14, R15, 0x180, RZ, 0xc0, !PT ;  /* 0x000001800f0e7812 */ /* 0x000fe200078ec0ff */
[----:B------:R-:W-:Y:S01]  /*6d20*/  FMUL.FTZ R42, R115, R58 ;  /* 0x0000003a732a7220 */ /* 0x000fe20000410000 */
[----:B------:R-:W-:Y:S01]  /*6d30*/  LOP3.LUT R12, R13, 0x180, RZ, 0xc0, !PT ;  /* 0x000001800d0c7812 */ /* 0x000fe200078ec0ff */
[----:B------:R-:W-:Y:S01]  /*6d40*/  UIADD3 UR5, UR5, 0x19c60, URZ ;  /* 0x00019c6005057890 */ /* 0x000fe2000fffe03f */
[----:B------:R-:W-:Y:S01]  /*6d50*/  SEL R68, R43, R50, P0 ;  /* 0x000000322b447207 */ /* 0x000fe20000000000 */
[-C--:B------:R-:W-:Y:S01]  /*6d60*/  FMUL.FTZ R55, R135, R58.reuse ;  /* 0x0000003a87377220 */ /* 0x080fe20000410000 */
[----:B------:R-:W-:Y:S01]  /*6d70*/  SEL R50, R50, R43, P0 ;  /* 0x0000002b32327207 */ /* 0x000fe20000000000 */
[----:B------:R-:W-:Y:S01]  /*6d80*/  FMUL.FTZ R58, R131, R58 ;  /* 0x0000003a833a7220 */ /* 0x000fe20000410000 */
[----:B------:R-:W-:Y:S01]  /*6d90*/  SHF.R.U64 R8, R8, 0x3, RZ ;  /* 0x0000000308087819 */ /* 0x000fe200000012ff */
[----:B------:R-:W1:Y:S01]  /*6da0*/  LDC.64 R72, c[0x0][0xb78] ;  /* 0x0002de00ff487b82 */ /* 0x000e620000000a00 */
[----:B------:R-:W-:Y:S01]  /*6db0*/  MOV R43, R20 ;  /* 0x00000014002b7202 */ /* 0x000fe20000000f00 */
[----:B------:R-:W-:Y:S01]  /*6dc0*/  UPRMT UR5, UR49, 0x654, UR5 ;  /* 0x0000065431057896 */ /* 0x000fe20008000005 */
[----:B------:R-:W-:Y:S01]  /*6dd0*/  SHF.R.U64 R10, R10, 0x3, RZ ;  /* 0x000000030a0a7819 */ /* 0x000fe200000012ff */
[----:B------:R-:W-:Y:S01]  /*6de0*/  USHF.R.S32.HI UR7, URZ, 0x1f, UR44 ;  /* 0x0000001f3f077899 */ /* 0x000fe2000801142c */
[----:B------:R-:W-:Y:S01]  /*6df0*/  MOV R20, R6 ;  /* 0x0000000600147202 */ /* 0x000fe20000000f00 */
[----:B------:R-:W-:Y:S01]  /*6e00*/  IMAD.U32 R7, RZ, RZ, UR11 ;  /* 0x0000000bff077e24 */ /* 0x000fe2000f8e00ff */
[----:B------:R-:W-:Y:S01]  /*6e10*/  SHF.R.U64 R14, R14, 0x3, RZ ;  /* 0x000000030e0e7819 */ /* 0x000fe200000012ff */
[----:B------:R-:W-:Y:S01]  /*6e20*/  IMAD.U32 R7, RZ, RZ, UR6 ;  /* 0x00000006ff077e24 */ /* 0x000fe2000f8e00ff */
[----:B------:R-:W-:Y:S01]  /*6e30*/  SHF.R.U64 R12, R12, 0x3, RZ ;  /* 0x000000030c0c7819 */ /* 0x000fe200000012ff */
[----:B------:R-:W-:Y:S01]  /*6e40*/  ULDC UR6, c[0x0][0xa88] ;  /* 0x0002a20000067ab9 */ /* 0x000fe20000000800 */
[----:B------:R-:W-:Y:S01]  /*6e50*/  LOP3.LUT P1, RZ, R19, 0x3, RZ, 0xc0, !PT ;  /* 0x0000000313ff7812 */ /* 0x000fe2000782c0ff */
[----:B------:R-:W-:Y:S01]  /*6e60*/  SYNCS.ARRIVE.TRANS64.RED.A1T0 RZ, [UR5], RZ ;  /* 0x000000ffffff79a7 */ /* 0x000fe20008100405 */
[----:B------:R-:W-:Y:S01]  /*6e70*/  F2FP.BF16.F32.PACK_AB R32, R29, R32 ;  /* 0x000000201d20723e */ /* 0x000fe200000010ff */
[----:B------:R-:W-:Y:S01]  /*6e80*/  IMAD.U32 R6, RZ, RZ, UR10 ;  /* 0x0000000aff067e24 */ /* 0x000fe2000f8e00ff */
[----:B------:R-:W-:Y:S01]  /*6e90*/  LOP3.LUT R8, R8, R9, RZ, 0x3c, !PT ;  /* 0x0000000908087212 */ /* 0x000fe200078e3cff */
[--C-:B------:R-:W-:Y:S01]  /*6ea0*/  IMAD.X R9, RZ, RZ, R153.reuse, P2 ;  /* 0x000000ffff097224 */ /* 0x100fe200010e0699 */
[----:B------:R-:W-:Y:S01]  /*6eb0*/  F2FP.BF16.F32.PACK_AB R34, R31, R34 ;  /* 0x000000221f22723e */ /* 0x000fe200000010ff */
[----:B------:R-:W-:Y:S01]  /*6ec0*/  ULDC UR5, c[0x0][0xc] ;  /* 0x0000030000057ab9 */ /* 0x000fe20000000800 */
[----:B------:R-:W-:Y:S01]  /*6ed0*/  LOP3.LUT R10, R10, R11, RZ, 0x3c, !PT ;  /* 0x0000000b0a0a7212 */ /* 0x000fe200078e3cff */
[----:B------:R-:W-:Y:S01]  /*6ee0*/  IMAD.X R11, RZ, RZ, R153, P3 ;  /* 0x000000ffff0b7224 */ /* 0x000fe200018e0699 */
[----:B------:R-:W-:Y:S01]  /*6ef0*/  F2FP.BF16.F32.PACK_AB R35, R35, R38 ;  /* 0x000000262323723e */ /* 0x000fe200000010ff */
[----:B------:R-:W-:Y:S01]  /*6f00*/  UIADD3 UR39, UR5, UR39, URZ ;  /* 0x0000002705277290 */ /* 0x000fe2000fffe03f */
[----:B------:R-:W-:Y:S01]  /*6f10*/  F2FP.BF16.F32.PACK_AB R40, R37, R40 ;  /* 0x000000282528723e */ /* 0x000fe200000010ff */
[----:B-1----:R-:W-:Y:S01]  /*6f20*/  IMAD.WIDE.U32 R6, R72, UR44, R6 ;  /* 0x0000002c48067c25 */ /* 0x002fe2000f8e0006 */
[----:B------:R-:W-:-:S02]  /*6f30*/  F2FP.BF16.F32.PACK_AB R41, R41, R44 ;  /* 0x0000002c2929723e */ /* 0x000fc400000010ff */
[----:B------:R-:W-:Y:S01]  /*6f40*/  LOP3.LUT R14, R14, R15, RZ, 0x3c, !PT ;  /* 0x0000000f0e0e7212 */ /* 0x000fe200078e3cff */
[--C-:B------:R-:W-:Y:S01]  /*6f50*/  IMAD.X R15, RZ, RZ, R153.reuse, P5 ;  /* 0x000000ffff0f7224 */ /* 0x100fe200028e0699 */
[----:B------:R-:W-:Y:S01]  /*6f60*/  LOP3.LUT R12, R12, R13, RZ, 0x3c, !PT ;  /* 0x0000000d0c0c7212 */ /* 0x000fe200078e3cff */
[----:B------:R-:W-:Y:S01]  /*6f70*/  IMAD.X R13, RZ, RZ, R153, P4 ;  /* 0x000000ffff0d7224 */ /* 0x000fe200020e0699 */
[----:B------:R-:W-:Y:S02]  /*6f80*/  ISETP.GE.OR P2, PT, R5, UR6, P1 ;  /* 0x0000000605007c0c */ /* 0x000fe40008f46670 */
[----:B------:R-:W-:Y:S02]  /*6f90*/  SEL R38, R25, R32, P0 ;  /* 0x0000002019267207 */ /* 0x000fe40000000000 */
[----:B------:R-:W-:Y:S02]  /*6fa0*/  SEL R32, R32, R25, P0 ;  /* 0x0000001920207207 */ /* 0x000fe40000000000 */
[----:B------:R-:W-:-:S02]  /*6fb0*/  F2FP.BF16.F32.PACK_AB R49, R49, R52 ;  /* 0x000000343131723e */ /* 0x000fc400000010ff */
[----:B------:R-:W-:Y:S02]  /*6fc0*/  F2FP.BF16.F32.PACK_AB R56, R53, R56 ;  /* 0x000000383538723e */ /* 0x000fe400000010ff */
[----:B------:R-:W-:Y:S02]  /*6fd0*/  SEL R64, R27, R34, P0 ;  /* 0x000000221b407207 */ /* 0x000fe40000000000 */
[----:B------:R-:W-:Y:S02]  /*6fe0*/  F2FP.BF16.F32.PACK_AB R42, R39, R42 ;  /* 0x0000002a272a723e */ /* 0x000fe400000010ff */
[----:B------:R-:W-:Y:S02]  /*6ff0*/  SEL R44, R33, R40, P0 ;  /* 0x00000028212c7207 */ /* 0x000fe40000000000 */
[----:B------:R-:W-:Y:S02]  /*7000*/  SEL R46, R41, R48, P0 ;  /* 0x00000030292e7207 */ /* 0x000fe40000000000 */
[----:B------:R-:W-:-:S02]  /*7010*/  SEL R34, R34, R27, P0 ;  /* 0x0000001b22227207 */ /* 0x000fc40000000000 */
[----:B------:R-:W-:Y:S02]  /*7020*/  SEL R40, R40, R33, P0 ;  /* 0x0000002128287207 */ /* 0x000fe40000000000 */
[----:B------:R-:W-:Y:S02]  /*7030*/  SEL R48, R48, R41, P0 ;  /* 0x0000002930307207 */ /* 0x000fe40000000000 */
[----:B------:R-:W-:Y:S02]  /*7040*/  MOV R39, R10 ;  /* 0x0000000a00277202 */ /* 0x000fe40000000f00 */
[----:B------:R-:W-:Y:S01]  /*7050*/  MOV R37, R8 ;  /* 0x0000000800257202 */ /* 0x000fe20000000f00 */
[----:B------:R-:W-:Y:S01]  /*7060*/  IMAD R8, R72, UR7, RZ ;  /* 0x0000000748087c24 */ /* 0x000fe2000f8e02ff */
[----:B------:R-:W-:Y:S02]  /*7070*/  F2FP.BF16.F32.PACK_AB R58, R55, R58 ;  /* 0x0000003a373a723e */ /* 0x000fe400000010ff */
[----:B------:R-:W-:-:S02]  /*7080*/  MOV R41, R14 ;  /* 0x0000000e00297202 */ /* 0x000fc40000000f00 */
[----:B------:R-:W-:Y:S02]  /*7090*/  MOV R33, R12 ;  /* 0x0000000c00217202 */ /* 0x000fe40000000f00 */
[----:B------:R-:W-:Y:S02]  /*70a0*/  SEL R52, R49, R56, P0 ;  /* 0x0000003831347207 */ /* 0x000fe40000000000 */
[----:B------:R-:W-:Y:S02]  /*70b0*/  SEL R56, R56, R49, P0 ;  /* 0x0000003138387207 */ /* 0x000fe40000000000 */
[----:B------:R-:W-:Y:S02]  /*70c0*/  SEL R66, R35, R42, P0 ;  /* 0x0000002a23427207 */ /* 0x000fe40000000000 */
[----:B------:R-:W-:Y:S02]  /*70d0*/  SEL R42, R42, R35, P0 ;  /* 0x000000232a2a7207 */ /* 0x000fe40000000000 */
[----:B------:R-:W-:-:S02]  /*70e0*/  SEL R70, R51, R58, P0 ;  /* 0x0000003a33467207 */ /* 0x000fc40000000000 */
[----:B------:R-:W-:Y:S02]  /*70f0*/  SEL R58, R58, R51, P0 ;  /* 0x000000333a3a7207 */ /* 0x000fe40000000000 */
[----:B------:R-:W-:Y:S01]  /*7100*/  ISETP.GE.OR P1, PT, R45, UR6, P1 ;  /* 0x000000062d007c0c */ /* 0x000fe20008f26670 */
[----:B------:R-:W-:Y:S01]  /*7110*/  ULDC.64 UR6, c[0x0][0xb40] ;  /* 0x0002d00000067ab9 */ /* 0x000fe20000000a00 */
[----:B--2---:R-:W-:Y:S01]  /*7120*/  LOP3.LUT R5, R3, 0x2, RZ, 0x3c, !PT ;  /* 0x0000000203057812 */ /* 0x004fe200078e3cff */
[----:B------:R-:W-:Y:S04]  /*7130*/  SHFL.IDX PT, R28, R28, R3, 0x1c1f ;  /* 0x001c1f031c1c7589 */ /* 0x000fe800000e0000 */
[----:B------:R-:W-:Y:S04]  /*7140*/  SHFL.IDX PT, R36, R36, R3, 0x1c1f ;  /* 0x001c1f0324247589 */ /* 0x000fe800000e0000 */
[----:B------:R1:W2:Y:S04]  /*7150*/  SHFL.IDX PT, R9, R30, R5, 0x1c1f ;  /* 0x001c1f051e097589 */ /* 0x0002a800000e0000 */
[----:B------:R-:W3:Y:S04]  /*7160*/  SHFL.IDX PT, R11, R24, R5, 0x1c1f ;  /* 0x001c1f05180b7589 */ /* 0x000ee800000e0000 */
[----:B------:R-:W-:Y:S01]  /*7170*/  SHFL.IDX PT, R38, R38, R3, 0x1c1f ;  /* 0x001c1f0326267589 */ /* 0x000fe200000e0000 */
[----:B-1----:R-:W-:-:S03]  /*7180*/  IMAD R30, R73, UR44, R8 ;  /* 0x0000002c491e7c24 */ /* 0x002fc6000f8e0208 */
[----:B------:R-:W-:Y:S04]  /*7190*/  SHFL.IDX PT, R54, R54, R3, 0x1c1f ;  /* 0x001c1f0336367589 */ /* 0x000fe800000e0000 */
[----:B------:R-:W1:Y:S04]  /*71a0*/  SHFL.IDX PT, R13, R32, R5, 0x1c1f ;  /* 0x001c1f05200d7589 */ /* 0x000e6800000e0000 */
[----:B------:R-:W4:Y:S04]  /*71b0*/  SHFL.IDX PT, R15, R60, R5, 0x1c1f ;  /* 0x001c1f053c0f7589 */ /* 0x000f2800000e0000 */
[----:B------:R-:W-:Y:S01]  /*71c0*/  SHFL.IDX PT, R62, R62, R3, 0x1c1f ;  /* 0x001c1f033e3e7589 */ /* 0x000fe200000e0000 */
[----:B--2---:R-:W-:-:S02]  /*71d0*/  SEL R8, R28, R9, P0 ;  /* 0x000000091c087207 */ /* 0x004fc40000000000 */
[----:B------:R-:W-:Y:S01]  /*71e0*/  SEL R10, R9, R28, P0 ;  /* 0x0000001c090a7207 */ /* 0x000fe20000000000 */
[----:B------:R2:W5:Y:S01]  /*71f0*/  SHFL.IDX PT, R25, R26, R5, 0x1c1f ;  /* 0x001c1f051a197589 */ /* 0x00056200000e0000 */
[----:B---3--:R-:W-:Y:S02]  /*7200*/  SEL R12, R36, R11, P0 ;  /* 0x0000000b240c7207 */ /* 0x008fe40000000000 */
[----:B------:R-:W-:Y:S01]  /*7210*/  SEL R14, R11, R36, P0 ;  /* 0x000000240b0e7207 */ /* 0x000fe20000000000 */
[----:B------:R-:W-:Y:S04]  /*7220*/  SHFL.IDX PT, R64, R64, R3, 0x1c1f ;  /* 0x001c1f0340407589 */ /* 0x000fe800000e0000 */
[----:B------:R-:W3:Y:S04]  /*7230*/  SHFL.IDX PT, R27, R34, R5, 0x1c1f ;  /* 0x001c1f05221b7589 */ /* 0x000ee800000e0000 */
[----:B------:R-:W-:Y:S01]  /*7240*/  SHFL.IDX PT, R52, R52, R3, 0x1c1f ;  /* 0x001c1f0334347589 */ /* 0x000fe200000e0000 */
[----:B-1----:R-:W-:-:S02]  /*7250*/  SEL R24, R38, R13, P0 ;  /* 0x0000000d26187207 */ /* 0x002fc40000000000 */
[----:B--2---:R-:W-:Y:S01]  /*7260*/  SEL R26, R13, R38, P0 ;  /* 0x000000260d1a7207 */ /* 0x004fe20000000000 */
[----:B------:R-:W1:Y:S01]  /*7270*/  SHFL.IDX PT, R29, R56, R5, 0x1c1f ;  /* 0x001c1f05381d7589 */ /* 0x000e6200000e0000 */
[----:B----4-:R-:W-:Y:S02]  /*7280*/  SEL R9, R54, R15, P0 ;  /* 0x0000000f36097207 */ /* 0x010fe40000000000 */
[----:B------:R-:W-:Y:S01]  /*7290*/  SEL R11, R15, R54, P0 ;  /* 0x000000360f0b7207 */ /* 0x000fe20000000000 */
[----:B------:R-:W-:Y:S01]  /*72a0*/  BAR.SYNC.DEFER_BLOCKING 0x1, 0x180 ;  /* 0x0046000000007b1d */ /* 0x000fe20000010000 */
[----:B-----5:R-:W-:Y:S02]  /*72b0*/  SEL R13, R62, R25, P0 ;  /* 0x000000193e0d7207 */ /* 0x020fe40000000000 */
[----:B------:R-:W-:-:S03]  /*72c0*/  SEL R15, R25, R62, P0 ;  /* 0x0000003e190f7207 */ /* 0x000fc60000000000 */
[----:B------:R-:W-:Y:S04]  /*72d0*/  SHFL.IDX PT, R44, R44, R3, 0x1c1f ;  /* 0x001c1f032c2c7589 */ /* 0x000fe800000e0000 */
[----:B------:R-:W-:Y:S01]  /*72e0*/  SHFL.IDX PT, R66, R66, R3, 0x1c1f ;  /* 0x001c1f0342427589 */ /* 0x000fe200000e0000 */
[----:B---3--:R-:W-:Y:S02]  /*72f0*/  SEL R25, R64, R27, P0 ;  /* 0x0000001b40197207 */ /* 0x008fe40000000000 */
[----:B------:R-:W-:Y:S01]  /*7300*/  SEL R27, R27, R64, P0 ;  /* 0x000000401b1b7207 */ /* 0x000fe20000000000 */
[----:B------:R-:W2:Y:S04]  /*7310*/  SHFL.IDX PT, R21, R40, R5, 0x1c1f ;  /* 0x001c1f0528157589 */ /* 0x000ea800000e0000 */
[----:B------:R-:W3:Y:S01]  /*7320*/  SHFL.IDX PT, R31, R42, R5, 0x1c1f ;  /* 0x001c1f052a1f7589 */ /* 0x000ee200000e0000 */
[----:B-1----:R-:W-:-:S02]  /*7330*/  SEL R32, R52, R29, P0 ;  /* 0x0000001d34207207 */ /* 0x002fc40000000000 */
[----:B------:R-:W-:Y:S01]  /*7340*/  SEL R34, R29, R52, P0 ;  /* 0x000000341d227207 */ /* 0x000fe20000000000 */
[----:B------:R-:W-:Y:S04]  /*7350*/  SHFL.IDX PT, R46, R46, R3, 0x1c1f ;  /* 0x001c1f032e2e7589 */ /* 0x000fe800000e0000 */
[----:B------:R-:W-:Y:S04]  /*7360*/  SHFL.IDX PT, R68, R68, R3, 0x1c1f ;  /* 0x001c1f0344447589 */ /* 0x000fe800000e0000 */
[----:B------:R-:W1:Y:S04]  /*7370*/  SHFL.IDX PT, R23, R48, R5, 0x1c1f ;  /* 0x001c1f0530177589 */ /* 0x000e6800000e0000 */
[----:B------:R-:W4:Y:S04]  /*7380*/  SHFL.IDX PT, R47, R50, R5, 0x1c1f ;  /* 0x001c1f05322f7589 */ /* 0x000f2800000e0000 */
[----:B------:R5:W-:Y:S01]  /*7390*/  SHFL.IDX PT, R70, R70, R3, 0x1c1f ;  /* 0x001c1f0346467589 */ /* 0x000be200000e0000 */
[----:B--2---:R-:W-:-:S03]  /*73a0*/  SEL R28, R44, R21, P0 ;  /* 0x000000152c1c7207 */ /* 0x004fc60000000000 */
[----:B------:R2:W4:Y:S01]  /*73b0*/  SHFL.IDX PT, R35, R58, R5, 0x1c1f ;  /* 0x001c1f053a237589 */ /* 0x00052200000e0000 */
[----:B---3--:R-:W-:Y:S02]  /*73c0*/  SEL R29, R66, R31, P0 ;  /* 0x0000001f421d7207 */ /* 0x008fe40000000000 */
[----:B------:R-:W-:Y:S01]  /*73d0*/  SEL R31, R31, R66, P0 ;  /* 0x000000421f1f7207 */ /* 0x000fe20000000000 */
[----:B------:R-:W-:Y:S01]  /*73e0*/  STSM.16.M88.4 [R43], R8 ;  /* 0x000000082b007844 */ /* 0x000fe20000000200 */
[----:B-----5:R-:W-:-:S03]  /*73f0*/  SHF.R.S32.HI R3, RZ, 0x1f, R45 ;  /* 0x0000001fff037819 */ /* 0x020fc6000001142d */
[----:B------:R-:W-:Y:S01]  /*7400*/  STSM.16.M88.4 [R41], R12 ;  /* 0x0000000c29007844 */ /* 0x000fe20000000200 */
[----:B--2---:R-:W-:-:S03]  /*7410*/  IADD3 R5, P3, R45, R6, RZ ;  /* 0x000000062d057210 */ /* 0x004fc60007f7e0ff */
[----:B------:R2:W-:Y:S01]  /*7420*/  STSM.16.M88.4 [R33], R24 ;  /* 0x0000001821007844 */ /* 0x0005e20000000200 */
[----:B------:R-:W-:Y:S02]  /*7430*/  IADD3.X R36, R3, R7, R30, P3, !PT ;  /* 0x0000000703247210 */ /* 0x000fe40001ffe41e */
[----:B------:R-:W-:Y:S01]  /*7440*/  SEL R30, R21, R44, P0 ;  /* 0x0000002c151e7207 */ /* 0x000fe20000000000 */
[----:B------:R-:W3:Y:S01]  /*7450*/  SHFL.IDX PT, R3, R17, RZ, 0x1f ;  /* 0x00001fff11037589 */ /* 0x000ee200000e0000 */
[----:B-1----:R-:W-:Y:S02]  /*7460*/  SEL R44, R46, R23, P0 ;  /* 0x000000172e2c7207 */ /* 0x002fe40000000000 */
[----:B----4-:R-:W-:Y:S01]  /*7470*/  SEL R45, R68, R47, P0 ;  /* 0x0000002f442d7207 */ /* 0x010fe20000000000 */
[----:B------:R1:W-:Y:S01]  /*7480*/  STSM.16.M88.4 [R39], R28 ;  /* 0x0000001c27007844 */ /* 0x0003e20000000200 */
[----:B------:R-:W-:Y:S02]  /*7490*/  SEL R46, R23, R46, P0 ;  /* 0x0000002e172e7207 */ /* 0x000fe40000000000 */
[----:B------:R-:W-:-:S02]  /*74a0*/  SEL R47, R47, R68, P0 ;  /* 0x000000442f2f7207 */ /* 0x000fc40000000000 */
[----:B------:R-:W-:Y:S02]  /*74b0*/  LEA R6, P3, R5, UR6, 0x2 ;  /* 0x0000000605067c11 */ /* 0x000fe4000f8610ff */
[----:B--2---:R-:W-:Y:S01]  /*74c0*/  SEL R33, R70, R35, P0 ;  /* 0x0000002346217207 */ /* 0x004fe20000000000 */
[----:B------:R1:W-:Y:S01]  /*74d0*/  STSM.16.M88.4 [R37], R44 ;  /* 0x0000002c25007844 */ /* 0x0003e20000000200 */
[----:B------:R-:W-:Y:S02]  /*74e0*/  SEL R35, R35, R70, P0 ;  /* 0x0000004623237207 */ /* 0x000fe40000000000 */
[----:B------:R-:W-:-:S03]  /*74f0*/  LEA.HI.X R7, R5, UR7, R36, 0x2, P3 ;  /* 0x0000000705077c11 */ /* 0x000fc600098f1424 */
[----:B------:R1:W-:Y:S01]  /*7500*/  STSM.16.M88.4 [R20], R32 ;  /* 0x0000002014007844 */ /* 0x0003e20000000200 */
[----:B------:R2:W-:Y:S06]  /*7510*/  MEMBAR.ALL.CTA ;  /* 0x0000000000007992 */ /* 0x0005ec0000008000 */
[----:B--2---:R-:W2:Y:S02]  /*7520*/  FENCE.VIEW.ASYNC.S ;  /* 0x00000000000073c6 */ /* 0x004ea40000000000 */
[----:B--2---:R-:W-:Y:S06]  /*7530*/  BAR.ARV 0x1, 0x1a0 ;  /* 0x0046800000007b1d */ /* 0x004fec0000002000 */
[----:B---3--:R-:W-:Y:S01]  /*7540*/  ISETP.NE.AND P0, PT, R3, 0xb, PT ;  /* 0x0000000b0300780c */ /* 0x008fe20003f05270 */
        /* <DEDUP_REMOVED lines=27> */
.L_x_7984:
[----:B------:R-:W-:Y:S05]  /*7700*/  BSYNC B0 ;  /* 0x0000000000007941 */ /* 0x000fea0003800000 */
.L_x_7983:
        /* <DEDUP_REMOVED lines=10> */
.L_x_7959:
[----:B------:R-:W-:-:S08]  /*77b0*/  NOP ;  /* 0x0000000000007918 */ /* 0x000fd00000000000 */
[----:B------:R-:W1:-:S00]  /*77c0*/  USETMAXREG.DEALLOC.CTAPOOL 0x20 ;  /* 0x00000020000079c8 */ /* 0x000e4000080e0500 */
[----:B------:R-:W2:Y:S01]  /*77d0*/  S2UR UR49, SR_CTAID.X ;  /* 0x00000000003179c3 */ /* 0x000ea20000002500 */
[----:B------:R-:W-:Y:S01]  /*77e0*/  UMOV UR47, 0x1 ;  /* 0x00000001002f7882 */ /* 0x000fe20000000000 */
[----:B-1----:R-:W-:Y:S01]  /*77f0*/  LOP3.LUT R22, R0, 0x3, RZ, 0xc0, !PT ;  /* 0x0000000300167812 */ /* 0x002fe200078ec0ff */
[----:B------:R-:W-:Y:S02]  /*7800*/  IMAD.MOV.U32 R19, RZ, RZ, RZ ;  /* 0x000000ffff137224 */ /* 0x000fe400078e00ff */
[----:B------:R-:W-:-:S03]  /*7810*/  IMAD.MOV.U32 R16, RZ, RZ, 0x1 ;  /* 0x00000001ff107424 */ /* 0x000fc600078e00ff */
[----:B------:R-:W2:Y:S02]  /*7820*/  LDC R3, c[0x0][0xda4] ;  /* 0x00036900ff037b82 */ /* 0x000ea40000000800 */
[----:B--2---:R-:W-:-:S13]  /*7830*/  ISETP.LE.AND P0, PT, R3, UR49, PT ;  /* 0x0000003103007c0c */ /* 0x004fda000bf03270 */
[----:B------:R-:W-:Y:S05]  /*7840*/  @P0 BRA `(.L_x_7986) ;  /* 0x0000002800700947 */ /* 0x000fea0003800000 */
[--C-:B------:R-:W-:Y:S01]  /*7850*/  SHF.R.U32.HI R5, RZ, 0x1, R2.reuse ;  /* 0x00000001ff057819 */ /* 0x100fe20000011602 */
[C---:B------:R-:W-:Y:S01]  /*7860*/  IMAD.SHL.U32 R3, R2.reuse, 0x20, RZ ;  /* 0x0000002002037824 */ /* 0x040fe200078e00ff */
[C---:B------:R-:W-:Y:S01]  /*7870*/  LOP3.LUT P0, RZ, R2.reuse, 0x4, RZ, 0xc0, !PT ;  /* 0x0000000402ff7812 */ /* 0x040fe2000780c0ff */
[C---:B------:R-:W-:Y:S01]  /*7880*/  IMAD.SHL.U32 R6, R2.reuse, 0x80, RZ ;  /* 0x0000008002067824 */ /* 0x040fe200078e00ff */
[----:B------:R-:W-:Y:S01]  /*7890*/  LOP3.LUT R7, R5, 0x20, RZ, 0xc0, !PT ;  /* 0x0000002005077812 */ /* 0x000fe200078ec0ff */
[C---:B------:R-:W-:Y:S01]  /*78a0*/  IMAD.SHL.U32 R8, R2.reuse, 0x10, RZ ;  /* 0x0000001002087824 */ /* 0x040fe200078e00ff */
[----:B------:R-:W-:Y:S01]  /*78b0*/  LOP3.LUT R4, R3, 0x80, RZ, 0xc0, !PT ;  /* 0x0000008003047812 */ /* 0x000fe200078ec0ff */
[----:B------:R-:W-:Y:S01]  /*78c0*/  IMAD.SHL.U32 R17, R2, 0x4, RZ ;  /* 0x0000000402117824 */ /* 0x000fe200078e00ff */
[----:B------:R-:W-:Y:S01]  /*78d0*/  LOP3.LUT R7, R7, 0x10, R2, 0xf8, !PT ;  /* 0x0000001007077812 */ /* 0x000fe200078ef802 */
[----:B------:R-:W-:Y:S01]  /*78e0*/  IMAD.MOV.U32 R19, RZ, RZ, RZ ;  /* 0x000000ffff137224 */ /* 0x000fe200078e00ff */
[----:B------:R-:W-:Y:S01]  /*78f0*/  LOP3.LUT R4, R4, 0x10, R5, 0xf8, !PT ;  /* 0x0000001004047812 */ /* 0x000fe200078ef805 */
[----:B------:R-:W-:Y:S01]  /*7900*/  IMAD.SHL.U32 R5, R0, 0x800, RZ ;  /* 0x0000080000057824 */ /* 0x000fe200078e00ff */
[----:B------:R-:W-:Y:S01]  /*7910*/  LOP3.LUT R7, R7, 0x380, R6, 0xf8, !PT ;  /* 0x0000038007077812 */ /* 0x000fe200078ef806 */
[----:B------:R-:W-:Y:S01]  /*7920*/  IMAD.SHL.U32 R0, R23, 0x10, RZ ;  /* 0x0000001017007824 */ /* 0x000fe200078e00ff */
[----:B------:R-:W-:Y:S01]  /*7930*/  LOP3.LUT R6, R6, 0x400, RZ, 0xc0, !PT ;  /* 0x0000040006067812 */ /* 0x000fe200078ec0ff */
[----:B------:R-:W-:Y:S01]  /*7940*/  ULDC.64 UR52, c[0x0][0x198] ;  /* 0x0000660000347ab9 */ /* 0x000fe20000000a00 */
[----:B------:R-:W-:Y:S01]  /*7950*/  LOP3.LUT R3, R3, 0x360, RZ, 0xc0, !PT ;  /* 0x0000036003037812 */ /* 0x000fe200078ec0ff */
[----:B------:R-:W-:Y:S01]  /*7960*/  ULOP3.LUT UR43, UR46, 0x1, URZ, 0xfc, !UPT ;  /* 0x000000012e2b7892 */ /* 0x000fe2000f8efc3f */
[----:B------:R-:W-:Y:S01]  /*7970*/  LOP3.LUT R5, R6, 0x800, R5, 0xf8, !PT ;  /* 0x0000080006057812 */ /* 0x000fe200078ef805 */
[----:B------:R-:W-:Y:S01]  /*7980*/  ULOP3.LUT UR48, UR46, 0x2, URZ, 0xfc, !UPT ;  /* 0x000000022e307892 */ /* 0x000fe2000f8efc3f */
[----:B------:R-:W-:Y:S01]  /*7990*/  LOP3.LUT R8, R7, 0x70, R8, 0x78, !PT ;  /* 0x0000007007087812 */ /* 0x000fe200078e7808 */
[----:B------:R-:W-:Y:S01]  /*79a0*/  ULDC UR44, c[0x0][0xc] ;  /* 0x00000300002c7ab9 */ /* 0x000fe20000000800 */
[----:B------:R-:W-:Y:S01]  /*79b0*/  LOP3.LUT R0, R3, 0x400, R0, 0xf8, !PT ;  /* 0x0000040003007812 */ /* 0x000fe200078ef800 */
[----:B------:R-:W-:Y:S01]  /*79c0*/  UMOV UR47, URZ ;  /* 0x0000003f002f7c82 */ /* 0x000fe20008000000 */
[----:B------:R-:W-:-:S02]  /*79d0*/  LOP3.LUT R17, R4, 0x10, R17, 0x78, !PT ;  /* 0x0000001004117812 */ /* 0x000fc400078e7811 */
[----:B------:R-:W-:Y:S02]  /*79e0*/  LOP3.LUT R18, R5, R8, RZ, 0xfc, !PT ;  /* 0x0000000805127212 */ /* 0x000fe400078efcff */
[----:B------:R-:W-:Y:S02]  /*79f0*/  LOP3.LUT R17, R0, R17, RZ, 0xfc, !PT ;  /* 0x0000001100117212 */ /* 0x000fe400078efcff */
[----:B------:R-:W-:Y:S01]  /*7a00*/  LOP3.LUT R26, R2, 0x1f, RZ, 0xc0, !PT ;  /* 0x0000001f021a7812 */ /* 0x000fe200078ec0ff */
[C---:B------:R-:W-:Y:S01]  /*7a10*/  VIADD R25, R18.reuse, 0x40 ;  /* 0x0000004012197836 */ /* 0x040fe20000000000 */
[----:B------:R-:W-:Y:S01]  /*7a20*/  MOV R16, 0x1 ;  /* 0x0000000100107802 */ /* 0x000fe20000000f00 */
[----:B------:R-:W-:Y:S01]  /*7a30*/  @P0 VIADD R25, R18, 0xffffffc0 ;  /* 0xffffffc012190836 */ /* 0x000fe20000000000 */
[C---:B------:R-:W-:Y:S02]  /*7a40*/  LOP3.LUT R24, R17.reuse, 0x1800, RZ, 0xfc, !PT ;  /* 0x0000180011187812 */ /* 0x040fe400078efcff */
[----:B------:R-:W-:-:S07]  /*7a50*/  LOP3.LUT R2, R17, 0x2800, RZ, 0xfc, !PT ;  /* 0x0000280011027812 */ /* 0x000fce00078efcff */
.L_x_8032:
        /* <DEDUP_REMOVED lines=31> */
[----:B--2---:R-:W-:Y:S11]  /*7c50*/  @!P0 BRA `(.L_x_7987) ;  /* 0x0000000000408947 */ /* 0x004ff60003800000 */
[----:B------:R-:W-:Y:S01]  /*7c60*/  MOV R14, 0x0 ;  /* 0x00000000000e7802 */ /* 0x000fe20000000f00 */
[----:B------:R-:W-:Y:S01]  /*7c70*/  ULDC.64 UR4, c[0x4][0x1c8] ;  /* 0x0100720000047ab9 */ /* 0x000fe20000000a00 */
[----:B------:R-:W-:Y:S01]  /*7c80*/  ULDC.64 UR6, c[0x4][0x1d0] ;  /* 0x0100740000067ab9 */ /* 0x000fe20000000a00 */
[----:B------:R-:W-:Y:S02]  /*7c90*/  IMAD.U32 R4, RZ, RZ, UR4 ;  /* 0x00000004ff047e24 */ /* 0x000fe4000f8e00ff */
[----:B------:R-:W-:Y:S01]  /*7ca0*/  IMAD.U32 R5, RZ, RZ, UR5 ;  /* 0x00000005ff057e24 */ /* 0x000fe2000f8e00ff */
[----:B------:R-:W1:Y:S01]  /*7cb0*/  LDC.64 R14, c[0x4][R14] ;  /* 0x010000000e0e7b82 */ /* 0x000e620000000a00 */
[----:B------:R-:W-:Y:S01]  /*7cc0*/  ULDC.64 UR4, c[0x4][0x40] ;  /* 0x0100100000047ab9 */ /* 0x000fe20000000a00 */
        /* <DEDUP_REMOVED lines=9> */
.L_x_7987:
[----:B------:R-:W-:-:S06]  /*7d60*/  UIADD3 UR4, UR40, 0x9000, URZ ;  /* 0x0000900028047890 */ /* 0x000fcc000fffe03f */
[----:B------:R-:W-:-:S05]  /*7d70*/  IMAD.U32 R29, RZ, RZ, UR4 ;  /* 0x00000004ff1d7e24 */ /* 0x000fca000f8e00ff */
[----:B------:R-:W-:-:S04]  /*7d80*/  LOP3.LUT P0, RZ, R29, 0x9f, RZ, 0xc0, !PT ;  /* 0x0000009f1dff7812 */ /* 0x000fc8000780c0ff */
[----:B------:R-:W-:-:S09]  /*7d90*/  P2R R0, PR, RZ, 0x1 ;  /* 0x00000001ff007803 */ /* 0x000fd20000000000 */
[----:B------:R-:W-:Y:S05]  /*7da0*/  @!P0 BRA `(.L_x_7988) ;  /* 0x0000000000408947 */ /* 0x000fea0003800000 */
        /* <DEDUP_REMOVED lines=16> */
.L_x_7988:
[----:B------:R-:W-:-:S05]  /*7eb0*/  IMAD.U32 R28, RZ, RZ, UR40 ;  /* 0x00000028ff1c7e24 */ /* 0x000fca000f8e00ff */
[----:B------:R-:W-:-:S04]  /*7ec0*/  IADD3 R27, R28, 0x3000, RZ ;  /* 0x000030001c1b7810 */ /* 0x000fc80007ffe0ff */
[----:B------:R-:W-:-:S13]  /*7ed0*/  LOP3.LUT P0, RZ, R27, 0x3ff, RZ, 0xc0, !PT ;  /* 0x000003ff1bff7812 */ /* 0x000fda000780c0ff */
        /* <DEDUP_REMOVED lines=17> */
.L_x_7989:
        /* <DEDUP_REMOVED lines=18> */
.L_x_7990:
[----:B------:R-:W-:Y:S01]  /*8110*/  ULDC.64 UR4, c[0x0][0x9f8] ;  /* 0x00027e0000047ab9 */ /* 0x000fe20000000a00 */
[----:B------:R-:W-:Y:S01]  /*8120*/  IMAD.U32 R7, RZ, RZ, UR39 ;  /* 0x00000027ff077e24 */ /* 0x000fe2000f8e00ff */
[----:B------:R-:W-:Y:S01]  /*8130*/  ISETP.NE.U32.AND P0, PT, RZ, UR4, PT ;  /* 0x00000004ff007c0c */ /* 0x000fe2000bf05070 */
[----:B------:R-:W-:Y:S01]  /*8140*/  IMAD.U32 R3, RZ, RZ, UR39 ;  /* 0x00000027ff037e24 */ /* 0x000fe2000f8e00ff */
[----:B------:R-:W1:Y:S02]  /*8150*/  LDC R0, c[0x0][0x428] ;  /* 0x00010a00ff007b82 */ /* 0x000e640000000800 */
[----:B------:R-:W-:-:S13]  /*8160*/  ISETP.NE.AND.EX P0, PT, RZ, UR5, PT, P0 ;  /* 0x00000005ff007c0c */ /* 0x000fda000bf05300 */
[----:B------:R-:W2:Y:S02]  /*8170*/  @P0 LDC.64 R4, c[0x0][0x9f8] ;  /* 0x00027e00ff040b82 */ /* 0x000ea40000000a00 */
[----:B--2---:R-:W-:-:S06]  /*8180*/  @P0 IMAD.WIDE R4, R7, 0x4, R4 ;  /* 0x0000000407040825 */ /* 0x004fcc00078e0204 */
[----:B------:R-:W2:Y:S01]  /*8190*/  LDC R7, c[0x0][0xda8] ;  /* 0x00036a00ff077b82 */ /* 0x000ea20000000800 */
[----:B------:R3:W4:Y:S01]  /*81a0*/  @P0 LDG.E R3, desc[UR50][R4.64] ;  /* 0x0000003204030981 */ /* 0x000722000c1e1900 */
[----:B-1----:R-:W-:Y:S01]  /*81b0*/  ISETP.NE.AND P0, PT, R0, 0x1, PT ;  /* 0x000000010000780c */ /* 0x002fe20003f05270 */
[----:B------:R-:W-:Y:S01]  /*81c0*/  IMAD R8, RZ, RZ, -UR45 ;  /* 0x8000002dff087e24 */ /* 0x000fe2000f8e02ff */
[----:B------:R-:W-:Y:S01]  /*81d0*/  ISETP.NE.AND P2, PT, R23, RZ, PT ;  /* 0x000000ff1700720c */ /* 0x000fe20003f45270 */
[----:B------:R-:W-:Y:S01]  /*81e0*/  UMOV UR36, URZ ;  /* 0x0000003f00247c82 */ /* 0x000fe20008000000 */
[----:B------:R-:W-:Y:S01]  /*81f0*/  UMOV UR4, 0x20 ;  /* 0x0000002000047882 */ /* 0x000fe20000000000 */
[----:B------:R-:W-:Y:S01]  /*8200*/  UMOV UR6, UR38 ;  /* 0x0000002600067c82 */ /* 0x000fe20008000000 */
[----:B------:R-:W-:Y:S01]  /*8210*/  UMOV UR7, UR39 ;  /* 0x0000002700077c82 */ /* 0x000fe20008000000 */
[----:B------:R-:W-:Y:S01]  /*8220*/  UMOV UR8, 0x40 ;  /* 0x0000004000087882 */ /* 0x000fe20000000000 */
[----:B------:R-:W-:Y:S01]  /*8230*/  UMOV UR10, UR38 ;  /* 0x00000026000a7c82 */ /* 0x000fe20008000000 */
[----:B---3--:R-:W1:Y:S01]  /*8240*/  LDC.64 R4, c[0x0][0x3f8] ;  /* 0x0000fe00ff047b82 */ /* 0x008e620000000a00 */
[----:B------:R-:W-:Y:S01]  /*8250*/  UMOV UR11, UR39 ;  /* 0x00000027000b7c82 */ /* 0x000fe20008000000 */
[----:B------:R-:W-:Y:S01]  /*8260*/  UMOV UR14, 0xffffffff ;  /* 0xffffffff000e7882 */ /* 0x000fe20000000000 */
[----:B------:R-:W-:-:S03]  /*8270*/  IMAD.U32 R20, RZ, RZ, UR38 ;  /* 0x00000026ff147e24 */ /* 0x000fc6000f8e00ff */
[----:B------:R-:W-:Y:S02]  /*8280*/  VOTEU.ALL UP1, P2 ;  /* 0x00000000003f7886 */ /* 0x000fe40001020000 */
[----:B------:R-:W3:Y:S01]  /*8290*/  @P0 LDC R0, c[0x0][0x42c] ;  /* 0x00010b00ff000b82 */ /* 0x000ee20000000800 */
[----:B--2---:R-:W-:Y:S02]  /*82a0*/  IMAD R8, R7, R8, UR49 ;  /* 0x0000003107087e24 */ /* 0x004fe4000f8e0208 */
[----:B------:R-:W-:Y:S02]  /*82b0*/  @!UP1 UIADD3 UR12, UP0, UR52, 0x270, URZ ;  /* 0x00000270340c9890 */ /* 0x000fe4000ff1e03f */
[----:B------:R-:W-:-:S03]  /*82c0*/  IMAD R8, R8, 0xc0, RZ ;  /* 0x000000c008087824 */ /* 0x000fc600078e02ff */
[----:B------:R-:W2:Y:S01]  /*82d0*/  @P0 LDC R7, c[0x0][0x430] ;  /* 0x00010c00ff070b82 */ /* 0x000ea20000000800 */
[----:B------:R-:W-:Y:S01]  /*82e0*/  @!UP1 UIADD3.X UR13, URZ, UR53, URZ, UP0, !UPT ;  /* 0x000000353f0d9290 */ /* 0x000fe200087fe43f */
[----:B------:R-:W-:Y:S02]  /*82f0*/  R2UR UR37, R8 ;  /* 0x00000000082572ca */ /* 0x000fe400000e0000 */
[----:B-1----:R-:W-:-:S04]  /*8300*/  ISETP.NE.U32.AND P1, PT, R4, RZ, PT ;  /* 0x000000ff0400720c */ /* 0x002fc80003f25070 */
[----:B------:R-:W-:Y:S01]  /*8310*/  ISETP.NE.AND.EX P1, PT, R5, RZ, PT, P1 ;  /* 0x000000ff0500720c */ /* 0x000fe20003f25310 */
[----:B---3--:R-:W-:-:S06]  /*8320*/  @P0 IMAD.HI.U32 R0, R0, UR38, RZ ;  /* 0x0000002600000c27 */ /* 0x008fcc000f8e00ff */
[----:B------:R-:W-:Y:S01]  /*8330*/  UMOV UR5, UR37 ;  /* 0x0000002500057c82 */ /* 0x000fe20008000000 */
[----:B------:R-:W-:Y:S01]  /*8340*/  UMOV UR9, UR37 ;  /* 0x0000002500097c82 */ /* 0x000fe20008000000 */
[----:B------:R1:W-:Y:S01]  /*8350*/  @!UP1 UTMAPF.L2.4D [UR36], [UR12] ;  /* 0x000000240c0095b8 */ /* 0x0003e20008018000 */
[----:B--2---:R-:W-:Y:S01]  /*8360*/  @P0 SHF.R.U32.HI R20, RZ, R7, R0 ;  /* 0x00000007ff140219 */ /* 0x004fe20000011600 */
[----:B------:R1:W-:Y:S01]  /*8370*/  @!UP1 UTMAPF.L2.4D [UR4], [UR12] ;  /* 0x000000040c0095b8 */ /* 0x0003e20008018000 */
[----:B------:R1:W-:Y:S01]  /*8380*/  @!UP1 UTMAPF.L2.4D [UR8], [UR12] ;  /* 0x000000080c0095b8 */ /* 0x0003e20008018000 */
[----:B----4-:R-:W-:Y:S02]  /*8390*/  SHF.R.S32.HI R0, RZ, 0x1f, R3 ;  /* 0x0000001fff007819 */ /* 0x010fe40000011403 */
[----:B------:R-:W-:Y:S01]  /*83a0*/  SEL R6, R3, RZ, !P1 ;  /* 0x000000ff03067207 */ /* 0x000fe20004800000 */
[----:B-1----:R-:W-:Y:S06]  /*83b0*/  BRA.DIV UR14, `(.L_x_7991) ;  /* 0x000000220ed87947 */ /* 0x002fec000b800000 */
[----:B------:R1:W2:Y:S02]  /*83c0*/  SHFL.IDX PT, R14, R22, RZ, 0x1f ;  /* 0x00001fff160e7589 */ /* 0x0002a400000e0000 */
.L_x_8048:
[----:B--2---:R-:W-:Y:S01]  /*83d0*/  ISETP.NE.AND P0, PT, R14, RZ, PT ;  /* 0x000000ff0e00720c */ /* 0x004fe20003f05270 */
[----:B------:R-:W-:Y:S01]  /*83e0*/  IMAD.MOV.U32 R12, RZ, RZ, R6 ;  /* 0x000000ffff0c7224 */ /* 0x000fe200078e0006 */
[----:B------:R-:W-:-:S11]  /*83f0*/  PLOP3.LUT P6, PT, PT, PT, PT, 0x8, 0x0 ;  /* 0x000000000000781c */ /* 0x000fd60003fce170 */
[----:B------:R-:W-:Y:S05]  /*8400*/  @P0 BRA `(.L_x_7992) ;  /* 0x0000000400f40947 */ /* 0x000fea0003800000 */
[----:B------:R-:W-:-:S06]  /*8410*/  ULEA.HI.SX32 UR4, UR41, 0xffffffff, 0x19 ;  /* 0xffffffff29047891 */ /* 0x000fcc000f8fca3f */
[----:B------:R-:W-:Y:S01]  /*8420*/  MOV R9, UR4 ;  /* 0x0000000400097c02 */ /* 0x000fe20008000f00 */
[----:B------:R-:W-:-:S03]  /*8430*/  UMOV UR4, 0xffffffff ;  /* 0xffffffff00047882 */ /* 0x000fc60000000000 */
[----:B------:R-:W-:Y:S05]  /*8440*/  BRA.DIV UR4, `(.L_x_7993) ;  /* 0x0000002204d47947 */ /* 0x000fea000b800000 */
[----:B------:R-:W-:-:S13]  /*8450*/  ELECT P6, URZ, PT ;  /* 0x00000000003f782f */ /* 0x000fda00038c0000 */
.L_x_8051:
[----:B------:R-:W-:Y:S05]  /*8460*/  @!P6 BRA `(.L_x_7994) ;  /* 0x000000040060e947 */ /* 0x000fea0003800000 */
[----:B------:R-:W-:Y:S01]  /*8470*/  IMAD.MOV.U32 R12, RZ, RZ, R3 ;  /* 0x000000ffff0c7224 */ /* 0x000fe200078e0003 */
[----:B------:R-:W-:Y:S06]  /*8480*/  @!P1 BRA `(.L_x_7995) ;  /* 0x0000000000489947 */ /* 0x000fec0003800000 */
[----:B------:R-:W2:Y:S01]  /*8490*/  LDC R10, c[0x0][0x41c] ;  /* 0x00010700ff0a7b82 */ /* 0x000ea20000000800 */
[----:B------:R-:W-:Y:S01]  /*84a0*/  IMAD.MOV.U32 R11, RZ, RZ, R9 ;  /* 0x000000ffff0b7224 */ /* 0x000fe200078e0009 */
[----:B------:R-:W-:Y:S02]  /*84b0*/  ULDC.64 UR4, c[0x0][0x408] ;  /* 0x0001020000047ab9 */ /* 0x000fe40000000a00 */
[----:B------:R-:W-:-:S04]  /*84c0*/  IMAD R12, R0, UR4, RZ ;  /* 0x00000004000c7c24 */ /* 0x000fc8000f8e02ff */
[----:B------:R-:W-:Y:S01]  /*84d0*/  IMAD R13, R3, UR5, R12 ;  /* 0x00000005030d7c24 */ /* 0x000fe2000f8e020c */
[----:B--2---:R-:W-:-:S13]  /*84e0*/  ISETP.NE.AND P0, PT, R10, 0x1, PT ;  /* 0x000000010a00780c */ /* 0x004fda0003f05270 */
[----:B------:R-:W2:Y:S02]  /*84f0*/  @P0 LDC.64 R6, c[0x0][0x420] ;  /* 0x00010800ff060b82 */ /* 0x000ea40000000a00 */
[----:B--2---:R-:W-:-:S05]  /*8500*/  @P0 IMAD.HI.U32 R6, R9, R6, RZ ;  /* 0x0000000609060227 */ /* 0x004fca00078e00ff */
[----:B------:R-:W-:-:S04]  /*8510*/  @P0 SHF.R.U32.HI R11, RZ, R7, R6 ;  /* 0x00000007ff0b0219 */ /* 0x000fc80000011606 */
[--C-:B------:R-:W-:Y:S01]  /*8520*/  SHF.R.S32.HI R7, RZ, 0x1f, R11.reuse ;  /* 0x0000001fff077819 */ /* 0x100fe2000001140b */
[----:B------:R-:W-:-:S04]  /*8530*/  IMAD.MOV.U32 R6, RZ, RZ, R11 ;  /* 0x000000ffff067224 */ /* 0x000fc800078e000b */
[----:B------:R-:W-:-:S04]  /*8540*/  IMAD.WIDE.U32 R6, R3, UR4, R6 ;  /* 0x0000000403067c25 */ /* 0x000fc8000f8e0006 */
[----:B------:R-:W-:Y:S01]  /*8550*/  IMAD.IADD R7, R7, 0x1, R13 ;  /* 0x0000000107077824 */ /* 0x000fe200078e020d */
[----:B------:R-:W-:-:S04]  /*8560*/  LEA R4, P0, R6, R4, 0x2 ;  /* 0x0000000406047211 */ /* 0x000fc800078010ff */
[----:B------:R-:W-:-:S05]  /*8570*/  LEA.HI.X R5, R6, R5, R7, 0x2, P0 ;  /* 0x0000000506057211 */ /* 0x000fca00000f1407 */
[----:B------:R2:W5:Y:S01]  /*8580*/  LDG.E R12, desc[UR50][R4.64] ;  /* 0x00000032040c7981 */ /* 0x000562000c1e1900 */
[----:B------:R-:W-:-:S04]  /*8590*/  IMAD.MOV R6, RZ, RZ, -R11 ;  /* 0x000000ffff067224 */ /* 0x000fc800078e0a0b */
[----:B------:R-:W-:-:S07]  /*85a0*/  IMAD R9, R10, R6, R9 ;  /* 0x000000060a097224 */ /* 0x000fce00078e0209 */
.L_x_7995:
[----:B------:R-:W-:Y:S02]  /*85b0*/  LEA R7, R19, UR40, 0x3 ;  /* 0x0000002813077c11 */ /* 0x000fe4000f8e18ff */
[----:B--2---:R-:W-:Y:S02]  /*85c0*/  SHF.L.U32 R4, R16, 0x1f, RZ ;  /* 0x0000001f10047819 */ /* 0x004fe400000006ff */
[----:B------:R-:W-:Y:S02]  /*85d0*/  ISETP.NE.AND P0, PT, R23, RZ, PT ;  /* 0x000000ff1700720c */ /* 0x000fe40003f05270 */
[----:B------:R-:W2:Y:S02]  /*85e0*/  SYNCS.PHASECHK.TRANS64.TRYWAIT P3, [R7+URZ+0x19c80], R4 ;  /* 0x019c8004070075a7 */ /* 0x000ea4000806017f */
[----:B--2---:R-:W-:Y:S09]  /*85f0*/  @!P3 BRA `(.L_x_7996) ;  /* 0x000000200088b947 */ /* 0x004ff20003800000 */
.L_x_8052:
[----:B------:R-:W-:Y:S05]  /*8600*/  @P0 BRA `(.L_x_7997) ;  /* 0x0000000000140947 */ /* 0x000fea0003800000 */
[----:B------:R-:W-:Y:S01]  /*8610*/  ISETP.NE.AND P3, PT, R26, RZ, PT ;  /* 0x000000ff1a00720c */ /* 0x000fe20003f65270 */
[----:B------:R-:W-:-:S04]  /*8620*/  IMAD.MOV.U32 R5, RZ, RZ, 0x3000 ;  /* 0x00003000ff057424 */ /* 0x000fc800078e00ff */
[----:B------:R3:W-:Y:S08]  /*8630*/  SYNCS.ARRIVE.TRANS64 RZ, [R7+URZ+0x19c70], R5 ;  /* 0x019c700507ff79a7 */ /* 0x0007f0000800003f */
[----:B------:R-:W-:Y:S05]  /*8640*/  @!P3 BRA `(.L_x_7997) ;  /* 0x000000000004b947 */ /* 0x000fea0003800000 */
[----:B------:R-:W-:Y:S01]  /*8650*/  BPT.TRAP 0x1 ;  /* 0x000000040000795c */ /* 0x000fe20000300000 */
.L_x_7997:
[----:B---3--:R-:W-:Y:S01]  /*8660*/  IMAD R5, R19, 0x3000, R28 ;  /* 0x0000300013057824 */ /* 0x008fe200078e021c */
[----:B------:R-:W-:Y:S01]  /*8670*/  R2UR UR9, R7 ;  /* 0x00000000070972ca */ /* 0x000fe200000e0000 */
[----:B------:R-:W-:Y:S01]  /*8680*/  IMAD.SHL.U32 R9, R9, 0x80, RZ ;  /* 0x0000008009097824 */ /* 0x000fe200078e00ff */
[----:B------:R-:W-:Y:S01]  /*8690*/  UIADD3 UR4, UP0, UR52, 0x470, URZ ;  /* 0x0000047034047890 */ /* 0x000fe2000ff1e03f */
[----:B------:R-:W-:Y:S01]  /*86a0*/  R2UR UR12, R20 ;  /* 0x00000000140c72ca */ /* 0x000fe200000e0000 */
[----:B------:R-:W-:Y:S01]  /*86b0*/  UMOV UR10, URZ ;  /* 0x0000003f000a7c82 */ /* 0x000fe20008000000 */
[----:B------:R-:W-:Y:S01]  /*86c0*/  R2UR UR15, R5 ;  /* 0x00000000050f72ca */ /* 0x000fe200000e0000 */
[----:B------:R-:W-:Y:S01]  /*86d0*/  UIADD3.X UR5, URZ, UR53, URZ, UP0, !UPT ;  /* 0x000000353f057290 */ /* 0x000fe200087fe43f */
[----:B-----5:R-:W-:Y:S01]  /*86e0*/  R2UR UR13, R12 ;  /* 0x000000000c0d72ca */ /* 0x020fe200000e0000 */
[----:B------:R-:W-:Y:S01]  /*86f0*/  UMOV UR6, 0x0 ;  /* 0x0000000000067882 */ /* 0x000fe20000000000 */
[----:B------:R-:W-:Y:S01]  /*8700*/  R2UR UR11, R9 ;  /* 0x00000000090b72ca */ /* 0x000fe200000e0000 */
[----:B------:R-:W-:Y:S01]  /*8710*/  UMOV UR7, 0x14f00000 ;  /* 0x14f0000000077882 */ /* 0x000fe20000000000 */
[----:B------:R-:W-:-:S02]  /*8720*/  UMOV UR16, 0x20 ;  /* 0x0000002000107882 */ /* 0x000fc40000000000 */
[----:B------:R-:W-:-:S05]  /*8730*/  UIADD3 UR9, UR9, 0x19c70, URZ ;  /* 0x00019c7009097890 */ /* 0x000fca000fffe03f */
        /* <DEDUP_REMOVED lines=10> */
[----:B------:R3:W-:Y:S01]  /*87e0*/  UTMALDG.4D [UR8], [UR4], desc[UR6] ;  /* 0x00000608040075b4 */ /* 0x0007e20008019000 */
[----:B------:R-:W4:Y:S02]  /*87f0*/  SYNCS.PHASECHK.TRANS64.TRYWAIT P3, [R7+URZ+0x19c40], R4 ;  /* 0x019c4004070075a7 */ /* 0x000f24000806017f */
[----:B---34-:R-:W-:Y:S05]  /*8800*/  @!P3 BRA `(.L_x_7998) ;  /* 0x000000200018b947 */ /* 0x018fea0003800000 */
.L_x_8053:
[----:B------:R-:W-:Y:S05]  /*8810*/  @P0 BRA `(.L_x_7999) ;  /* 0x0000000000140947 */ /* 0x000fea0003800000 */
[----:B------:R-:W-:Y:S01]  /*8820*/  ISETP.NE.AND P0, PT, R26, RZ, PT ;  /* 0x000000ff1a00720c */ /* 0x000fe20003f05270 */
[----:B--23--:R-:W-:-:S04]  /*8830*/  IMAD.MOV.U32 R4, RZ, RZ, 0x3000 ;  /* 0x00003000ff047424 */ /* 0x00cfc800078e00ff */
[----:B------:R4:W-:Y:S08]  /*8840*/  SYNCS.ARRIVE.TRANS64 RZ, [R7+URZ+0x19c30], R4 ;  /* 0x019c300407ff79a7 */ /* 0x0009f0000800003f */
[----:B------:R-:W-:Y:S05]  /*8850*/  @!P0 BRA `(.L_x_7999) ;  /* 0x0000000000048947 */ /* 0x000fea0003800000 */
[----:B------:R-:W-:Y:S01]  /*8860*/  BPT.TRAP 0x1 ;  /* 0x000000040000795c */ /* 0x000fe20000300000 */
.L_x_7999:
        /* <DEDUP_REMOVED lines=16> */
[----:B-----5:R-:W-:Y:S01]  /*8970*/  UMOV UR8, UR14 ;  /* 0x0000000e00087c82 */ /* 0x020fe20008000000 */
[----:B------:R-:W-:Y:S01]  /*8980*/  UMOV UR10, UR16 ;  /* 0x00000010000a7c82 */ /* 0x000fe20008000000 */
[----:B------:R-:W-:Y:S01]  /*8990*/  UMOV UR14, 0x40 ;  /* 0x00000040000e7882 */ /* 0x000fe20000000000 */
[----:B------:R5:W-:Y:S02]  /*89a0*/  UTMALDG.4D [UR8], [UR4], desc[UR6] ;  /* 0x00000608040075b4 */ /* 0x000be40008019000 */
[----:B-----5:R-:W-:Y:S01]  /*89b0*/  UMOV UR8, UR15 ;  /* 0x0000000f00087c82 */ /* 0x020fe20008000000 */
[----:B------:R-:W-:Y:S02]  /*89c0*/  UMOV UR10, UR14 ;  /* 0x0000000e000a7c82 */ /* 0x000fe40008000000 */
[----:B------:R1:W-:Y:S02]  /*89d0*/  UTMALDG.4D [UR8], [UR4], desc[UR6] ;  /* 0x00000608040075b4 */ /* 0x0003e40008019000 */
[----:B-1----:R-:W-:Y:S01]  /*89e0*/  NOP ;  /* 0x0000000000007918 */ /* 0x002fe20000000000 */
.L_x_7994:
        /* <DEDUP_REMOVED lines=10> */
[----:B--234-:R-:W-:Y:S01]  /*8a90*/  @P0 IMAD.MOV.U32 R4, RZ, RZ, 0x4800 ;  /* 0x00004800ff040424 */ /* 0x01cfe200078e00ff */
        /* <DEDUP_REMOVED lines=20> */
.L_x_7992:
[----:B------:R-:W-:-:S06]  /*8be0*/  ULOP3.LUT UR4, UR47, 0x1, URZ, 0xc, !UPT ;  /* 0x000000012f047892 */ /* 0x000fcc000f8e0c3f */
[----:B------:R-:W-:-:S05]  /*8bf0*/  IMAD.U32 R5, RZ, RZ, UR4 ;  /* 0x00000004ff057e24 */ /* 0x000fca000f8e00ff */
[----:B------:R-:W-:-:S04]  /*8c00*/  SHF.L.U32 R5, R5, 0x1f, RZ ;  /* 0x0000001f05057819 */ /* 0x000fc800000006ff */
[----:B------:R-:W2:Y:S02]  /*8c10*/  SYNCS.PHASECHK.TRANS64.TRYWAIT P0, [UR40+0x19c20], R5 ;  /* 0x019c2005ff0075a7 */ /* 0x000ea40008000168 */
[----:B--2---:R-:W-:Y:S05]  /*8c20*/  @!P0 BRA `(.L_x_8000) ;  /* 0x0000001c00248947 */ /* 0x004fea0003800000 */
.L_x_8054:
[----:B------:R-:W-:-:S06]  /*8c30*/  UISETP.GE.AND UP0, UPT, UR42, 0x81, UPT ;  /* 0x000000812a00788c */ /* 0x000fcc000bf06270 */
[----:B------:R-:W-:-:S13]  /*8c40*/  PLOP3.LUT P0, PT, PT, PT, UP0, 0x80, 0x0 ;  /* 0x000000000000781c */ /* 0x000fda0003f0f008 */
[----:B------:R-:W-:Y:S05]  /*8c50*/  @!P0 BRA `(.L_x_8001) ;  /* 0x0000000c00f08947 */ /* 0x000fea0003800000 */
[----:B------:R-:W-:Y:S01]  /*8c60*/  ULEA.HI.SX32 UR4, UR41, 0xfffffffe, 0x19 ;  /* 0xfffffffe29047891 */ /* 0x000fe2000f8fca3f */
[----:B------:R-:W-:Y:S02]  /*8c70*/  IMAD.MOV.U32 R8, RZ, RZ, R16 ;  /* 0x000000ffff087224 */ /* 0x000fe400078e0010 */
[----:B------:R-:W-:-:S03]  /*8c80*/  IMAD.MOV.U32 R9, RZ, RZ, R19 ;  /* 0x000000ffff097224 */ /* 0x000fc600078e0013 */
[----:B------:R-:W-:-:S07]  /*8c90*/  IMAD.U32 R13, RZ, RZ, UR4 ;  /* 0x00000004ff0d7e24 */ /* 0x000fce000f8e00ff */
.L_x_8025:
[----:B------:R-:W-:Y:S01]  /*8ca0*/  VIADD R19, R9, 0x1 ;  /* 0x0000000109137836 */ /* 0x000fe20000000000 */
[----:B------:R-:W-:Y:S04]  /*8cb0*/  BSSY B0, `(.L_x_8002) ;  /* 0x000009d000007945 */ /* 0x000fe80003800000 */
[----:B------:R-:W-:-:S04]  /*8cc0*/  ISETP.NE.AND P0, PT, R19, 0x2, PT ;  /* 0x000000021300780c */ /* 0x000fc80003f05270 */
[----:B--2---:R-:W-:Y:S02]  /*8cd0*/  SEL R5, RZ, 0x1, P0 ;  /* 0x00000001ff057807 */ /* 0x004fe40000000000 */
[----:B------:R-:W-:Y:S02]  /*8ce0*/  SEL R19, R19, RZ, P0 ;  /* 0x000000ff13137207 */ /* 0x000fe40000000000 */
[----:B------:R-:W-:Y:S01]  /*8cf0*/  LOP3.LUT R16, R8, R5, RZ, 0x3c, !PT ;  /* 0x0000000508107212 */ /* 0x000fe200078e3cff */
[----:B---3--:R-:W-:Y:S06]  /*8d00*/  @!P6 BRA `(.L_x_8003) ;  /* 0x00000008005ce947 */ /* 0x008fec0003800000 */
        /* <DEDUP_REMOVED lines=8> */
[----:B------:R-:W-:Y:S01]  /*8d90*/  @P0 SHF.R.U32.HI R11, RZ, R5, R4 ;  /* 0x00000005ff0b0219 */ /* 0x000fe20000011604 */
[----:B------:R-:W-:-:S03]  /*8da0*/  IMAD R4, R0, UR4, RZ ;  /* 0x0000000400047c24 */ /* 0x000fc6000f8e02ff */
[--C-:B------:R-:W-:Y:S01]  /*8db0*/  SHF.R.S32.HI R5, RZ, 0x1f, R11.reuse ;  /* 0x0000001fff057819 */ /* 0x100fe2000001140b */
[----:B------:R-:W-:Y:S02]  /*8dc0*/  IMAD R15, R3, UR5, R4 ;  /* 0x00000005030f7c24 */ /* 0x000fe4000f8e0204 */
[----:B------:R-:W-:-:S04]  /*8dd0*/  IMAD.MOV.U32 R4, RZ, RZ, R11 ;  /* 0x000000ffff047224 */ /* 0x000fc800078e000b */
[----:B------:R-:W-:Y:S01]  /*8de0*/  IMAD.WIDE.U32 R6, R3, UR4, R4 ;  /* 0x0000000403067c25 */ /* 0x000fe2000f8e0004 */
[----:B------:R-:W-:-:S03]  /*8df0*/  ULDC.64 UR4, c[0x0][0x3f8] ;  /* 0x0000fe0000047ab9 */ /* 0x000fc60000000a00 */
[----:B------:R-:W-:Y:S01]  /*8e00*/  IMAD.IADD R5, R15, 0x1, R7 ;  /* 0x000000010f057824 */ /* 0x000fe200078e0207 */
[----:B------:R-:W-:-:S04]  /*8e10*/  LEA R4, P0, R6, UR4, 0x2 ;  /* 0x0000000406047c11 */ /* 0x000fc8000f8010ff */
[----:B------:R-:W-:-:S05]  /*8e20*/  LEA.HI.X R5, R6, UR5, R5, 0x2, P0 ;  /* 0x0000000506057c11 */ /* 0x000fca00080f1405 */
[----:B------:R2:W5:Y:S01]  /*8e30*/  LDG.E R12, desc[UR50][R4.64] ;  /* 0x00000032040c7981 */ /* 0x000562000c1e1900 */
[----:B------:R-:W-:-:S04]  /*8e40*/  IMAD.MOV R6, RZ, RZ, -R11 ;  /* 0x000000ffff067224 */ /* 0x000fc800078e0a0b */
[----:B------:R-:W-:-:S07]  /*8e50*/  IMAD R10, R10, R6, R13 ;  /* 0x000000060a0a7224 */ /* 0x000fce00078e020d */
.L_x_8004:
[----:B------:R-:W-:Y:S01]  /*8e60*/  LEA R7, R19, UR40, 0x3 ;  /* 0x0000002813077c11 */ /* 0x000fe2000f8e18ff */
[----:B------:R-:W-:Y:S01]  /*8e70*/  BSSY B1, `(.L_x_8005) ;  /* 0x0000005000017945 */ /* 0x000fe20003800000 */
[----:B--2---:R-:W-:Y:S02]  /*8e80*/  SHF.L.U32 R4, R16, 0x1f, RZ ;  /* 0x0000001f10047819 */ /* 0x004fe400000006ff */
[----:B------:R-:W-:Y:S02]  /*8e90*/  ISETP.NE.AND P3, PT, R23, RZ, PT ;  /* 0x000000ff1700720c */ /* 0x000fe40003f65270 */
[----:B------:R-:W2:Y:S02]  /*8ea0*/  SYNCS.PHASECHK.TRANS64.TRYWAIT P0, [R7+URZ+0x19c80], R4 ;  /* 0x019c8004070075a7 */ /* 0x000ea4000800017f */
[----:B--2---:R-:W-:Y:S09]  /*8eb0*/  @!P0 BRA `(.L_x_8006) ;  /* 0x0000001800948947 */ /* 0x004ff20003800000 */
.L_x_8055:
[----:B------:R-:W-:Y:S05]  /*8ec0*/  BSYNC B1 ;  /* 0x0000000000017941 */ /* 0x000fea0003800000 */
.L_x_8005:
[----:B------:R-:W-:Y:S04]  /*8ed0*/  BSSY B1, `(.L_x_8007) ;  /* 0x0000007000017945 */ /* 0x000fe80003800000 */
[----:B------:R-:W-:Y:S05]  /*8ee0*/  @P3 BRA `(.L_x_8008) ;  /* 0x0000000000143947 */ /* 0x000fea0003800000 */
[----:B------:R-:W-:Y:S01]  /*8ef0*/  ISETP.NE.AND P0, PT, R26, RZ, PT ;  /* 0x000000ff1a00720c */ /* 0x000fe20003f05270 */
[----:B------:R-:W-:-:S04]  /*8f00*/  IMAD.MOV.U32 R6, RZ, RZ, 0x3000 ;  /* 0x00003000ff067424 */ /* 0x000fc800078e00ff */
[----:B------:R3:W-:Y:S08]  /*8f10*/  SYNCS.ARRIVE.TRANS64 RZ, [R7+URZ+0x19c70], R6 ;  /* 0x019c700607ff79a7 */ /* 0x0007f0000800003f */
[----:B------:R-:W-:Y:S05]  /*8f20*/  @!P0 BRA `(.L_x_8008) ;  /* 0x0000000000048947 */ /* 0x000fea0003800000 */
[----:B------:R-:W-:Y:S01]  /*8f30*/  BPT.TRAP 0x1 ;  /* 0x000000040000795c */ /* 0x000fe20000300000 */
.L_x_8008:
[----:B------:R-:W-:Y:S05]  /*8f40*/  BSYNC B1 ;  /* 0x0000000000017941 */ /* 0x000fea0003800000 */
.L_x_8007:
[----:B------:R-:W-:Y:S01]  /*8f50*/  IMAD.MOV.U32 R11, RZ, RZ, RZ ;  /* 0x000000ffff0b7224 */ /* 0x000fe200078e00ff */
[----:B------:R-:W-:Y:S01]  /*8f60*/  R2UR UR12, R20 ;  /* 0x00000000140c72ca */ /* 0x000fe200000e0000 */
[----:B---3--:R-:W-:Y:S01]  /*8f70*/  IMAD R6, R19, 0x3000, R28 ;  /* 0x0000300013067824 */ /* 0x008fe200078e021c */
[----:B------:R-:W-:Y:S01]  /*8f80*/  UIADD3 UR4, UP0, UR52, 0x470, URZ ;  /* 0x0000047034047890 */ /* 0x000fe2000ff1e03f */
[----:B------:R-:W-:Y:S01]  /*8f90*/  PLOP3.LUT P0, PT, PT, PT, PT, 0x80, 0x0 ;  /* 0x000000000000781c */ /* 0x000fe20003f0f070 */
[----:B------:R-:W-:Y:S01]  /*8fa0*/  IMAD.SHL.U32 R10, R10, 0x80, RZ ;  /* 0x000000800a0a7824 */ /* 0x000fe200078e00ff */
[----:B------:R-:W-:Y:S01]  /*8fb0*/  R2UR UR10, R11 ;  /* 0x000000000b0a72ca */ /* 0x000fe200000e0000 */
[----:B------:R-:W-:Y:S01]  /*8fc0*/  VIADD R5, R7, 0x19c70 ;  /* 0x00019c7007057836 */ /* 0x000fe20000000000 */
[----:B------:R-:W-:Y:S01]  /*8fd0*/  IADD3 R14, R6, 0x9000, RZ ;  /* 0x00009000060e7810 */ /* 0x000fe20007ffe0ff */
[----:B------:R-:W-:Y:S01]  /*8fe0*/  UIADD3.X UR5, URZ, UR53, URZ, UP0, !UPT ;  /* 0x000000353f057290 */ /* 0x000fe200087fe43f */
[----:B------:R-:W-:Y:S01]  /*8ff0*/  UMOV UR6, 0x0 ;  /* 0x0000000000067882 */ /* 0x000fe20000000000 */
[----:B------:R-:W-:-:S10]  /*9000*/  UMOV UR7, 0x14f00000 ;  /* 0x14f0000000077882 */ /* 0x000fd40000000000 */
.L_x_8009:
        /* <DEDUP_REMOVED lines=16> */
.L_x_8010:
        /* <DEDUP_REMOVED lines=16> */
.L_x_8011:
        /* <DEDUP_REMOVED lines=12> */
.L_x_8056:
[----:B------:R-:W-:Y:S05]  /*92d0*/  BSYNC B1 ;  /* 0x0000000000017941 */ /* 0x000fea0003800000 */
.L_x_8012:
[----:B------:R-:W-:Y:S01]  /*92e0*/  BSSY B1, `(.L_x_8014) ;  /* 0x0000009000017945 */ /* 0x000fe20003800000 */
[----:B--23--:R-:W-:Y:S02]  /*92f0*/  IMAD.MOV.U32 R4, RZ, RZ, 0x0 ;  /* 0x00000000ff047424 */ /* 0x00cfe400078e00ff */
[----:B------:R-:W-:Y:S01]  /*9300*/  IMAD.MOV.U32 R5, RZ, RZ, 0x14f00000 ;  /* 0x14f00000ff057424 */ /* 0x000fe200078e00ff */
[----:B------:R-:W-:Y:S06]  /*9310*/  @P3 BRA `(.L_x_8015) ;  /* 0x0000000000143947 */ /* 0x000fec0003800000 */
[----:B------:R-:W-:Y:S01]  /*9320*/  ISETP.NE.AND P0, PT, R26, RZ, PT ;  /* 0x000000ff1a00720c */ /* 0x000fe20003f05270 */
[----:B------:R-:W-:-:S04]  /*9330*/  IMAD.MOV.U32 R21, RZ, RZ, 0x3000 ;  /* 0x00003000ff157424 */ /* 0x000fc800078e00ff */
[----:B------:R2:W-:Y:S08]  /*9340*/  SYNCS.ARRIVE.TRANS64 RZ, [R7+URZ+0x19c30], R21 ;  /* 0x019c301507ff79a7 */ /* 0x0005f0000800003f */
[----:B------:R-:W-:Y:S05]  /*9350*/  @!P0 BRA `(.L_x_8015) ;  /* 0x0000000000048947 */ /* 0x000fea0003800000 */
[----:B------:R-:W-:Y:S01]  /*9360*/  BPT.TRAP 0x1 ;  /* 0x000000040000795c */ /* 0x000fe20000300000 */
.L_x_8015:
[----:B------:R-:W-:Y:S05]  /*9370*/  BSYNC B1 ;  /* 0x0000000000017941 */ /* 0x000fea0003800000 */
.L_x_8014:
[----:B------:R-:W-:Y:S01]  /*9380*/  R2UR UR6, R4 ;  /* 0x00000000040672ca */ /* 0x000fe200000e0000 */
[----:B------:R-:W-:Y:S01]  /*9390*/  UIADD3 UR4, UP0, UR52, 0x370, URZ ;  /* 0x0000037034047890 */ /* 0x000fe2000ff1e03f */
[----:B------:R-:W-:Y:S01]  /*93a0*/  R2UR UR7, R5 ;  /* 0x00000000050772ca */ /* 0x000fe200000e0000 */
[----:B--2---:R-:W-:Y:S01]  /*93b0*/  VIADD R7, R7, 0x19c30 ;  /* 0x00019c3007077836 */ /* 0x004fe20000000000 */
[----:B------:R-:W-:Y:S01]  /*93c0*/  R2UR UR12, R20 ;  /* 0x00000000140c72ca */ /* 0x000fe200000e0000 */
[----:B------:R-:W-:Y:S01]  /*93d0*/  UIADD3.X UR5, URZ, UR53, URZ, UP0, !UPT ;  /* 0x000000353f057290 */ /* 0x000fe200087fe43f */
[----:B------:R-:W-:Y:S01]  /*93e0*/  R2UR UR10, R11 ;  /* 0x000000000b0a72ca */ /* 0x000fe200000e0000 */
[----:B------:R-:W-:Y:S01]  /*93f0*/  VIADD R11, R6, 0x13800 ;  /* 0x00013800060b7836 */ /* 0x000fe20000000000 */
[----:B------:R-:W-:-:S13]  /*9400*/  PLOP3.LUT P0, PT, PT, PT, PT, 0x80, 0x0 ;  /* 0x000000000000781c */ /* 0x000fda0003f0f070 */
.L_x_8016:
        /* <DEDUP_REMOVED lines=15> */
.L_x_8017:
        /* <DEDUP_REMOVED lines=15> */
.L_x_8018:
        /* <DEDUP_REMOVED lines=9> */
.L_x_8003:
[----:B------:R-:W-:Y:S05]  /*9680*/  BSYNC B0 ;  /* 0x0000000000007941 */ /* 0x000fea0003800000 */
.L_x_8002:
[----:B------:R-:W-:-:S06]  /*9690*/  UISETP.NE.AND UP0, UPT, UR43, 0x3, UPT ;  /* 0x000000032b00788c */ /* 0x000fcc000bf05270 */
[----:B------:R-:W-:-:S13]  /*96a0*/  PLOP3.LUT P0, PT, PT, PT, UP0, 0x80, 0x0 ;  /* 0x000000000000781c */ /* 0x000fda0003f0f008 */
[----:B------:R-:W-:Y:S05]  /*96b0*/  @!P0 BRA `(.L_x_8019) ;  /* 0x0000000000048947 */ /* 0x000fea0003800000 */
[----:B------:R-:W-:Y:S01]  /*96c0*/  BPT.TRAP 0x1 ;  /* 0x000000040000795c */ /* 0x000fe20000300000 */
.L_x_8019:
[----:B------:R-:W-:Y:S01]  /*96d0*/  LOP3.LUT R5, R8, 0x1, RZ, 0x3c, !PT ;  /* 0x0000000108057812 */ /* 0x000fe200078e3cff */
[----:B------:R-:W-:Y:S01]  /*96e0*/  IMAD.U32 R4, RZ, RZ, UR48 ;  /* 0x00000030ff047e24 */ /* 0x000fe2000f8e00ff */
[----:B------:R-:W-:Y:S01]  /*96f0*/  LEA R14, R9, UR40, 0x3 ;  /* 0x00000028090e7c11 */ /* 0x000fe2000f8e18ff */
[----:B------:R-:W-:Y:S01]  /*9700*/  BSSY B0, `(.L_x_8020) ;  /* 0x0000005000007945 */ /* 0x000fe20003800000 */
[----:B------:R-:W-:Y:S02]  /*9710*/  SHF.L.U32 R5, R5, 0x1f, RZ ;  /* 0x0000001f05057819 */ /* 0x000fe400000006ff */
[----:B------:R-:W-:Y:S02]  /*9720*/  ISETP.NE.AND P0, PT, R4, 0x3, PT ;  /* 0x000000030400780c */ /* 0x000fe40003f05270 */
[----:B------:R-:W2:Y:S02]  /*9730*/  SYNCS.PHASECHK.TRANS64.TRYWAIT P3, [R14+URZ+0x19c70], R5 ;  /* 0x019c70050e0075a7 */ /* 0x000ea4000806017f */
[----:B--2---:R-:W-:Y:S09]  /*9740*/  @!P3 BRA `(.L_x_8021) ;  /* 0x000000100098b947 */ /* 0x004ff20003800000 */
.L_x_8057:
[----:B------:R-:W-:Y:S05]  /*9750*/  BSYNC B0 ;  /* 0x0000000000007941 */ /* 0x000fea0003800000 */
.L_x_8020:
[----:B------:R-:W-:Y:S05]  /*9760*/  @!P0 BRA `(.L_x_8022) ;  /* 0x0000000000048947 */ /* 0x000fea0003800000 */
[----:B------:R-:W-:Y:S01]  /*9770*/  BPT.TRAP 0x1 ;  /* 0x000000040000795c */ /* 0x000fe20000300000 */
.L_x_8022:
[----:B--2---:R-:W-:Y:S01]  /*9780*/  SHF.L.U32 R5, R8, 0x1f, RZ ;  /* 0x0000001f08057819 */ /* 0x004fe200000006ff */
[----:B------:R-:W-:-:S03]  /*9790*/  IMAD R15, R9, 0x3000, RZ ;  /* 0x00003000090f7824 */ /* 0x000fc600078e02ff */
[----:B------:R-:W2:Y:S02]  /*97a0*/  SYNCS.PHASECHK.TRANS64.TRYWAIT P3, [R14+URZ+0x19c60], R5 ;  /* 0x019c60050e0075a7 */ /* 0x000ea4000806017f */
[----:B--2---:R-:W-:Y:S05]  /*97b0*/  @!P3 BRA `(.L_x_8023) ;  /* 0x000000100090b947 */ /* 0x004fea0003800000 */
.L_x_8058:
[C---:B------:R-:W-:Y:S01]  /*97c0*/  LOP3.LUT R21, R15.reuse, R17, RZ, 0xfc, !PT ;  /* 0x000000110f157212 */ /* 0x040fe200078efcff */
[----:B------:R-:W-:Y:S05]  /*97d0*/  WARPSYNC.ALL ;  /* 0x0000000000007948 */ /* 0x000fea0003800000 */
[----:B--2---:R2:W3:Y:S02]  /*97e0*/  LDSM.16.MT88.4 R4, [R21+UR40+0x9000] ;  /* 0x009000281504783b */ /* 0x0044e40008004200 */
[----:B--2---:R-:W-:Y:S01]  /*97f0*/  VIADD R21, R15, 0x1000 ;  /* 0x000010000f157836 */ /* 0x004fe20000000000 */
[C-C-:B---3--:R-:W-:Y:S02]  /*9800*/  PRMT R8, R4.reuse, 0x6420, R5.reuse ;  /* 0x0000642004087816 */ /* 0x148fe40000000005 */
[----:B------:R-:W-:-:S02]  /*9810*/  PRMT R9, R4, 0x7531, R5 ;  /* 0x0000753104097816 */ /* 0x000fc40000000005 */
[-C--:B------:R-:W-:Y:S02]  /*9820*/  LOP3.LUT R4, R15, R18.reuse, RZ, 0xfc, !PT ;  /* 0x000000120f047212 */ /* 0x080fe400078efcff */
[C-C-:B------:R-:W-:Y:S02]  /*9830*/  PRMT R10, R6.reuse, 0x6420, R7.reuse ;  /* 0x00006420060a7816 */ /* 0x140fe40000000007 */
[----:B------:R-:W-:Y:S01]  /*9840*/  PRMT R11, R6, 0x7531, R7 ;  /* 0x00007531060b7816 */ /* 0x000fe20000000007 */
[----:B------:R-:W-:Y:S01]  /*9850*/  IMAD.IADD R29, R27, 0x1, R4 ;  /* 0x000000011b1d7824 */ /* 0x000fe200078e0204 */
[C---:B------:R-:W-:Y:S02]  /*9860*/  LOP3.LUT R4, R21.reuse, R17, RZ, 0xfc, !PT ;  /* 0x0000001115047212 */ /* 0x040fe400078efcff */
[----:B------:R-:W-:Y:S02]  /*9870*/  LOP3.LUT R21, R21, R18, RZ, 0xfc, !PT ;  /* 0x0000001215157212 */ /* 0x000fe400078efcff */
[----:B------:R2:W-:Y:S03]  /*9880*/  STSM.16.M88.4 [R29], R8 ;  /* 0x000000081d007844 */ /* 0x0005e60000000200 */
[----:B------:R-:W-:Y:S01]  /*9890*/  IMAD.IADD R21, R27, 0x1, R21 ;  /* 0x000000011b157824 */ /* 0x000fe200078e0215 */
[----:B------:R-:W3:Y:S01]  /*98a0*/  LDSM.16.MT88.4 R4, [R4+UR40+0x9000] ;  /* 0x009000280404783b */ /* 0x000ee20008004200 */
[----:B--2---:R-:W-:Y:S01]  /*98b0*/  VIADD R29, R15, 0x2000 ;  /* 0x000020000f1d7836 */ /* 0x004fe20000000000 */
[----:B---3--:R-:W-:-:S02]  /*98c0*/  PRMT R8, R4, 0x6420, R5 ;  /* 0x0000642004087816 */ /* 0x008fc40000000005 */
[----:B------:R-:W-:Y:S02]  /*98d0*/  PRMT R9, R4, 0x7531, R5 ;  /* 0x0000753104097816 */ /* 0x000fe40000000005 */
[C-C-:B------:R-:W-:Y:S02]  /*98e0*/  PRMT R10, R6.reuse, 0x6420, R7.reuse ;  /* 0x00006420060a7816 */ /* 0x140fe40000000007 */
[----:B------:R-:W-:Y:S02]  /*98f0*/  PRMT R11, R6, 0x7531, R7 ;  /* 0x00007531060b7816 */ /* 0x000fe40000000007 */
[----:B------:R-:W-:-:S03]  /*9900*/  LOP3.LUT R5, R29, R17, RZ, 0xfc, !PT ;  /* 0x000000111d057212 */ /* 0x000fc600078efcff */
[----:B------:R2:W-:Y:S04]  /*9910*/  STSM.16.M88.4 [R21], R8 ;  /* 0x0000000815007844 */ /* 0x0005e80000000200 */
[----:B------:R-:W3:Y:S01]  /*9920*/  LDSM.16.MT88.4 R4, [R5+UR40+0x9000] ;  /* 0x009000280504783b */ /* 0x000ee20008004200 */
[----:B--2---:R-:W-:Y:S02]  /*9930*/  IADD3 R21, R27, R25, R15 ;  /* 0x000000191b157210 */ /* 0x004fe40007ffe00f */
[C-C-:B---3--:R-:W-:Y:S02]  /*9940*/  PRMT R8, R4.reuse, 0x6420, R5.reuse ;  /* 0x0000642004087816 */ /* 0x148fe40000000005 */
[----:B------:R-:W-:Y:S02]  /*9950*/  PRMT R9, R4, 0x7531, R5 ;  /* 0x0000753104097816 */ /* 0x000fe40000000005 */
[----:B------:R-:W-:-:S02]  /*9960*/  LOP3.LUT R4, R29, R18, RZ, 0xfc, !PT ;  /* 0x000000121d047212 */ /* 0x000fc400078efcff */
[C-C-:B------:R-:W-:Y:S02]  /*9970*/  PRMT R10, R6.reuse, 0x6420, R7.reuse ;  /* 0x00006420060a7816 */ /* 0x140fe40000000007 */
[----:B------:R-:W-:Y:S01]  /*9980*/  PRMT R11, R6, 0x7531, R7 ;  /* 0x00007531060b7816 */ /* 0x000fe20000000007 */
[----:B------:R-:W-:Y:S01]  /*9990*/  IMAD.IADD R29, R27, 0x1, R4 ;  /* 0x000000011b1d7824 */ /* 0x000fe200078e0204 */
[----:B------:R-:W-:-:S04]  /*99a0*/  LOP3.LUT R4, R15, 0x800, R17, 0xfe, !PT ;  /* 0x000008000f047812 */ /* 0x000fc800078efe11 */
[----:B------:R-:W-:Y:S04]  /*99b0*/  STSM.16.M88.4 [R29], R8 ;  /* 0x000000081d007844 */ /* 0x000fe80000000200 */
[----:B------:R-:W2:Y:S02]  /*99c0*/  LDSM.16.MT88.4 R4, [R4+UR40+0x9000] ;  /* 0x009000280404783b */ /* 0x000ea40008004200 */
[C-C-:B--2---:R-:W-:Y:S02]  /*99d0*/  PRMT R8, R4.reuse, 0x6420, R5.reuse ;  /* 0x0000642004087816 */ /* 0x144fe40000000005 */
[----:B------:R-:W-:Y:S02]  /*99e0*/  PRMT R9, R4, 0x7531, R5 ;  /* 0x0000753104097816 */ /* 0x000fe40000000005 */
[----:B------:R-:W-:-:S02]  /*99f0*/  PRMT R10, R6, 0x6420, R7 ;  /* 0x00006420060a7816 */ /* 0x000fc40000000007 */
[----:B------:R-:W-:Y:S02]  /*9a00*/  PRMT R11, R6, 0x7531, R7 ;  /* 0x00007531060b7816 */ /* 0x000fe40000000007 */
[----:B------:R-:W-:-:S03]  /*9a10*/  IADD3 R5, R24, UR40, R15 ;  /* 0x0000002818057c10 */ /* 0x000fc6000fffe00f */
[----:B------:R-:W-:Y:S04]  /*9a20*/  STSM.16.M88.4 [R21], R8 ;  /* 0x0000000815007844 */ /* 0x000fe80000000200 */
[----:B------:R-:W2:Y:S02]  /*9a30*/  LDSM.16.MT88.4 R4, [R5+0x9000] ;  /* 0x009000000504783b */ /* 0x000ea40000004200 */
[C-C-:B--2---:R-:W-:Y:S02]  /*9a40*/  PRMT R8, R4.reuse, 0x6420, R5.reuse ;  /* 0x0000642004087816 */ /* 0x144fe40000000005 */
[----:B------:R-:W-:Y:S02]  /*9a50*/  PRMT R9, R4, 0x7531, R5 ;  /* 0x0000753104097816 */ /* 0x000fe40000000005 */
[----:B------:R-:W-:-:S02]  /*9a60*/  PRMT R10, R6, 0x6420, R7 ;  /* 0x00006420060a7816 */ /* 0x000fc40000000007 */
[----:B------:R-:W-:Y:S02]  /*9a70*/  PRMT R11, R6, 0x7531, R7 ;  /* 0x00007531060b7816 */ /* 0x000fe40000000007 */
[----:B------:R-:W-:-:S03]  /*9a80*/  IADD3 R4, R2, UR40, R15 ;  /* 0x0000002802047c10 */ /* 0x000fc6000fffe00f */
        /* <DEDUP_REMOVED lines=15> */
.L_x_8024:
[----:B---3--:R3:W-:Y:S01]  /*9b80*/  SYNCS.ARRIVE.TRANS64.A1T0 RZ, [R14+URZ+0x19c50], RZ ;  /* 0x019c50ff0eff79a7 */ /* 0x0087e2000810003f */
[----:B------:R-:W-:Y:S01]  /*9b90*/  BAR.SYNC.DEFER_BLOCKING 0x2, 0x80 ;  /* 0x0082000000007b1d */ /* 0x000fe20000010000 */
[C---:B------:R-:W-:Y:S01]  /*9ba0*/  ISETP.GT.AND P0, PT, R13.reuse, RZ, PT ;  /* 0x000000ff0d00720c */ /* 0x040fe20003f04270 */
[----:B------:R-:W-:Y:S02]  /*9bb0*/  @!P2 VIADD R4, R14, 0x19c80 ;  /* 0x00019c800e04a836 */ /* 0x000fe40000000000 */
[----:B------:R-:W-:Y:S02]  /*9bc0*/  VIADD R13, R13, 0xffffffff ;  /* 0xffffffff0d0d7836 */ /* 0x000fe40000000000 */
[----:B--2---:R-:W-:Y:S01]  /*9bd0*/  IMAD.MOV.U32 R8, RZ, RZ, R16 ;  /* 0x000000ffff087224 */ /* 0x004fe200078e0010 */
[----:B------:R-:W-:Y:S01]  /*9be0*/  @!P2 PRMT R4, RZ, 0x654, R4 ;  /* 0x00000654ff04a816 */ /* 0x000fe20000000004 */
[----:B------:R-:W-:-:S03]  /*9bf0*/  IMAD.MOV.U32 R9, RZ, RZ, R19 ;  /* 0x000000ffff097224 */ /* 0x000fc600078e0013 */
[----:B------:R3:W-:Y:S03]  /*9c00*/  @!P2 SYNCS.ARRIVE.TRANS64.RED.A1T0 RZ, [R4+URZ], RZ ;  /* 0x000000ff04ffa9a7 */ /* 0x0007e6000810043f */
[----:B------:R-:W-:Y:S05]  /*9c10*/  @P0 BRA `(.L_x_8025) ;  /* 0xfffffff000200947 */ /* 0x000fea000383ffff */
.L_x_8001:
[----:B------:R-:W-:-:S06]  /*9c20*/  UISETP.NE.AND UP0, UPT, UR43, 0x3, UPT ;  /* 0x000000032b00788c */ /* 0x000fcc000bf05270 */
[----:B------:R-:W-:-:S13]  /*9c30*/  PLOP3.LUT P0, PT, PT, PT, UP0, 0x80, 0x0 ;  /* 0x000000000000781c */ /* 0x000fda0003f0f008 */
[----:B------:R-:W-:Y:S05]  /*9c40*/  @!P0 BRA `(.L_x_8026) ;  /* 0x0000000000048947 */ /* 0x000fea0003800000 */
[----:B------:R-:W-:Y:S01]  /*9c50*/  BPT.TRAP 0x1 ;  /* 0x000000040000795c */ /* 0x000fe20000300000 */
.L_x_8026:
[----:B------:R-:W-:Y:S01]  /*9c60*/  LOP3.LUT R3, R16, 0x1, RZ, 0x3c, !PT ;  /* 0x0000000110037812 */ /* 0x000fe200078e3cff */
[----:B---3--:R-:W-:Y:S01]  /*9c70*/  IMAD.U32 R4, RZ, RZ, UR48 ;  /* 0x00000030ff047e24 */ /* 0x008fe2000f8e00ff */
[----:B------:R-:W-:Y:S01]  /*9c80*/  LEA R0, R19, UR40, 0x3 ;  /* 0x0000002813007c11 */ /* 0x000fe2000f8e18ff */
[----:B------:R-:W-:Y:S01]  /*9c90*/  BSSY B0, `(.L_x_8027) ;  /* 0x0000005000007945 */ /* 0x000fe20003800000 */
[----:B------:R-:W-:Y:S02]  /*9ca0*/  SHF.L.U32 R3, R3, 0x1f, RZ ;  /* 0x0000001f03037819 */ /* 0x000fe400000006ff */
[----:B------:R-:W-:Y:S02]  /*9cb0*/  ISETP.NE.AND P1, PT, R4, 0x3, PT ;  /* 0x000000030400780c */ /* 0x000fe40003f25270 */
[----:B------:R-:W3:Y:S02]  /*9cc0*/  SYNCS.PHASECHK.TRANS64.TRYWAIT P0, [R0+URZ+0x19c70], R3 ;  /* 0x019c7003000075a7 */ /* 0x000ee4000800017f */
[----:B---3--:R-:W-:Y:S09]  /*9cd0*/  @!P0 BRA `(.L_x_8028) ;  /* 0x0000000c005c8947 */ /* 0x008ff20003800000 */
.L_x_8059:
[----:B------:R-:W-:Y:S05]  /*9ce0*/  BSYNC B0 ;  /* 0x0000000000007941 */ /* 0x000fea0003800000 */
.L_x_8027:
[----:B------:R-:W-:Y:S05]  /*9cf0*/  @!P1 BRA `(.L_x_8029) ;  /* 0x0000000000049947 */ /* 0x000fea0003800000 */
[----:B------:R-:W-:Y:S01]  /*9d00*/  BPT.TRAP 0x1 ;  /* 0x000000040000795c */ /* 0x000fe20000300000 */
.L_x_8029:
[----:B--2---:R-:W-:Y:S01]  /*9d10*/  SHF.L.U32 R5, R16, 0x1f, RZ ;  /* 0x0000001f10057819 */ /* 0x004fe200000006ff */
[----:B---3--:R-:W-:-:S03]  /*9d20*/  IMAD R3, R19, 0x3000, RZ ;  /* 0x0000300013037824 */ /* 0x008fc600078e02ff */
[----:B------:R-:W2:Y:S02]  /*9d30*/  SYNCS.PHASECHK.TRANS64.TRYWAIT P0, [R0+URZ+0x19c60], R5 ;  /* 0x019c6005000075a7 */ /* 0x000ea4000800017f */
[----:B------:R-:W-:Y:S01]  /*9d40*/  LOP3.LUT R12, R3, R17, RZ, 0xfc, !PT ;  /* 0x00000011030c7212 */ /* 0x000fe200078efcff */
[----:B--2---:R-:W-:Y:S06]  /*9d50*/  @!P0 BRA `(.L_x_8030) ;  /* 0x0000000c00508947 */ /* 0x004fec0003800000 */
.L_x_8060:
[----:B------:R-:W-:Y:S05]  /*9d60*/  WARPSYNC.ALL ;  /* 0x0000000000007948 */ /* 0x000fea0003800000 */
[----:B--2---:R2:W3:Y:S01]  /*9d70*/  LDSM.16.MT88.4 R4, [R12+UR40+0x9000] ;  /* 0x009000280c04783b */ /* 0x0044e20008004200 */
[----:B------:R-:W-:-:S04]  /*9d80*/  IADD3 R14, R3, 0x1000, RZ ;  /* 0x00001000030e7810 */ /* 0x000fc80007ffe0ff */
[C---:B------:R-:W-:Y:S02]  /*9d90*/  LOP3.LUT R15, R14.reuse, R17, RZ, 0xfc, !PT ;  /* 0x000000110e0f7212 */ /* 0x040fe400078efcff */
[----:B------:R-:W-:Y:S01]  /*9da0*/  LOP3.LUT R14, R14, R18, RZ, 0xfc, !PT ;  /* 0x000000120e0e7212 */ /* 0x000fe200078efcff */
[----:B--2---:R-:W-:-:S04]  /*9db0*/  VIADD R12, R3, 0x2000 ;  /* 0x00002000030c7836 */ /* 0x004fc80000000000 */
[----:B------:R-:W-:Y:S01]  /*9dc0*/  IMAD.IADD R14, R27, 0x1, R14 ;  /* 0x000000011b0e7824 */ /* 0x000fe200078e020e */
[C-C-:B---3--:R-:W-:Y:S02]  /*9dd0*/  PRMT R8, R4.reuse, 0x6420, R5.reuse ;  /* 0x0000642004087816 */ /* 0x148fe40000000005 */
[----:B------:R-:W-:Y:S02]  /*9de0*/  PRMT R9, R4, 0x7531, R5 ;  /* 0x0000753104097816 */ /* 0x000fe40000000005 */
[----:B------:R-:W-:Y:S02]  /*9df0*/  LOP3.LUT R4, R3, R18, RZ, 0xfc, !PT ;  /* 0x0000001203047212 */ /* 0x000fe400078efcff */
[C-C-:B------:R-:W-:Y:S02]  /*9e00*/  PRMT R10, R6.reuse, 0x6420, R7.reuse ;  /* 0x00006420060a7816 */ /* 0x140fe40000000007 */
[----:B------:R-:W-:Y:S01]  /*9e10*/  PRMT R11, R6, 0x7531, R7 ;  /* 0x00007531060b7816 */ /* 0x000fe20000000007 */
[----:B------:R-:W-:-:S05]  /*9e20*/  IMAD.IADD R13, R27, 0x1, R4 ;  /* 0x000000011b0d7824 */ /* 0x000fca00078e0204 */
[----:B------:R2:W-:Y:S04]  /*9e30*/  STSM.16.M88.4 [R13], R8 ;  /* 0x000000080d007844 */ /* 0x0005e80000000200 */
[----:B------:R-:W3:Y:S01]  /*9e40*/  LDSM.16.MT88.4 R4, [R15+UR40+0x9000] ;  /* 0x009000280f04783b */ /* 0x000ee20008004200 */
[C---:B--2---:R-:W-:Y:S02]  /*9e50*/  LOP3.LUT R13, R12.reuse, R17, RZ, 0xfc, !PT ;  /* 0x000000110c0d7212 */ /* 0x044fe400078efcff */
[----:B------:R-:W-:-:S05]  /*9e60*/  LOP3.LUT R12, R12, R18, RZ, 0xfc, !PT ;  /* 0x000000120c0c7212 */ /* 0x000fca00078efcff */
[C---:B------:R-:W-:Y:S01]  /*9e70*/  IMAD.IADD R12, R27.reuse, 0x1, R12 ;  /* 0x000000011b0c7824 */ /* 0x040fe200078e020c */
[----:B------:R-:W-:Y:S02]  /*9e80*/  IADD3 R27, R27, R25, R3 ;  /* 0x000000191b1b7210 */ /* 0x000fe40007ffe003 */
[C-C-:B---3--:R-:W-:Y:S02]  /*9e90*/  PRMT R8, R4.reuse, 0x6420, R5.reuse ;  /* 0x0000642004087816 */ /* 0x148fe40000000005 */
[----:B------:R-:W-:Y:S02]  /*9ea0*/  PRMT R9, R4, 0x7531, R5 ;  /* 0x0000753104097816 */ /* 0x000fe40000000005 */
[C-C-:B------:R-:W-:Y:S02]  /*9eb0*/  PRMT R10, R6.reuse, 0x6420, R7.reuse ;  /* 0x00006420060a7816 */ /* 0x140fe40000000007 */
[----:B------:R-:W-:-:S05]  /*9ec0*/  PRMT R11, R6, 0x7531, R7 ;  /* 0x00007531060b7816 */ /* 0x000fca0000000007 */
[----:B------:R-:W-:Y:S04]  /*9ed0*/  STSM.16.M88.4 [R14], R8 ;  /* 0x000000080e007844 */ /* 0x000fe80000000200 */
[----:B------:R2:W3:Y:S02]  /*9ee0*/  LDSM.16.MT88.4 R4, [R13+UR40+0x9000] ;  /* 0x009000280d04783b */ /* 0x0004e40008004200 */
[----:B--2---:R-:W-:Y:S02]  /*9ef0*/  IADD3 R13, R24, UR40, R3 ;  /* 0x00000028180d7c10 */ /* 0x004fe4000fffe003 */
[----:B------:R-:W-:Y:S02]  /*9f00*/  LOP3.LUT R14, R3, 0x800, R17, 0xfe, !PT ;  /* 0x00000800030e7812 */ /* 0x000fe400078efe11 */
[----:B---3--:R-:W-:-:S02]  /*9f10*/  PRMT R8, R4, 0x6420, R5 ;  /* 0x0000642004087816 */ /* 0x008fc40000000005 */
[----:B------:R-:W-:Y:S02]  /*9f20*/  PRMT R9, R4, 0x7531, R5 ;  /* 0x0000753104097816 */ /* 0x000fe40000000005 */
[C-C-:B------:R-:W-:Y:S02]  /*9f30*/  PRMT R10, R6.reuse, 0x6420, R7.reuse ;  /* 0x00006420060a7816 */ /* 0x140fe40000000007 */
[----:B------:R-:W-:-:S05]  /*9f40*/  PRMT R11, R6, 0x7531, R7 ;  /* 0x00007531060b7816 */ /* 0x000fca0000000007 */
[----:B------:R-:W-:Y:S04]  /*9f50*/  STSM.16.M88.4 [R12], R8 ;  /* 0x000000080c007844 */ /* 0x000fe80000000200 */
[----:B------:R-:W2:Y:S02]  /*9f60*/  LDSM.16.MT88.4 R4, [R14+UR40+0x9000] ;  /* 0x009000280e04783b */ /* 0x000ea40008004200 */
[C-C-:B--2---:R-:W-:Y:S02]  /*9f70*/  PRMT R8, R4.reuse, 0x6420, R5.reuse ;  /* 0x0000642004087816 */ /* 0x144fe40000000005 */
[----:B------:R-:W-:Y:S02]  /*9f80*/  PRMT R9, R4, 0x7531, R5 ;  /* 0x0000753104097816 */ /* 0x000fe40000000005 */
[----:B------:R-:W-:-:S02]  /*9f90*/  PRMT R10, R6, 0x6420, R7 ;  /* 0x00006420060a7816 */ /* 0x000fc40000000007 */
[----:B------:R-:W-:-:S05]  /*9fa0*/  PRMT R11, R6, 0x7531, R7 ;  /* 0x00007531060b7816 */ /* 0x000fca0000000007 */
        /* <DEDUP_REMOVED lines=22> */
.L_x_8031:
[----:B------:R-:W4:Y:S01]  /*a110*/  LDC R4, c[0x0][0xda4] ;  /* 0x00036900ff047b82 */ /* 0x000f220000000800 */
[----:B------:R-:W-:Y:S01]  /*a120*/  UIADD3 UR49, UR44, UR49, URZ ;  /* 0x000000312c317290 */ /* 0x000fe2000fffe03f */
[----:B------:R-:W-:Y:S01]  /*a130*/  @!P2 VIADD R3, R0, 0x19c80 ;  /* 0x00019c800003a836 */ /* 0x000fe20000000000 */
[----:B------:R-:W-:Y:S01]  /*a140*/  UIADD3 UR47, UR47, 0x1, URZ ;  /* 0x000000012f2f7890 */ /* 0x000fe2000fffe03f */
[----:B------:R-:W-:-:S03]  /*a150*/  VIADD R19, R19, 0x1 ;  /* 0x0000000113137836 */ /* 0x000fc60000000000 */
[----:B------:R-:W-:Y:S01]  /*a160*/  @!P2 PRMT R3, RZ, 0x654, R3 ;  /* 0x00000654ff03a816 */ /* 0x000fe20000000003 */
[----:B---3--:R-:W-:Y:S01]  /*a170*/  SYNCS.ARRIVE.TRANS64.A1T0 RZ, [R0+URZ+0x19c50], RZ ;  /* 0x019c50ff00ff79a7 */ /* 0x008fe2000810003f */
[----:B------:R-:W-:Y:S01]  /*a180*/  BAR.SYNC.DEFER_BLOCKING 0x2, 0x80 ;  /* 0x0082000000007b1d */ /* 0x000fe20000010000 */
[----:B------:R-:W-:-:S04]  /*a190*/  ISETP.NE.AND P0, PT, R19, 0x2, PT ;  /* 0x000000021300780c */ /* 0x000fc80003f05270 */
[----:B------:R-:W-:Y:S02]  /*a1a0*/  SEL R19, R19, RZ, P0 ;  /* 0x000000ff13137207 */ /* 0x000fe40000000000 */
[----:B----4-:R-:W-:Y:S01]  /*a1b0*/  ISETP.LE.AND P1, PT, R4, UR49, PT ;  /* 0x0000003104007c0c */ /* 0x010fe2000bf23270 */
[----:B------:R3:W-:Y:S02]  /*a1c0*/  @!P2 SYNCS.ARRIVE.TRANS64.RED.A1T0 RZ, [R3+URZ], RZ ;  /* 0x000000ff03ffa9a7 */ /* 0x0007e4000810043f */
[----:B---3--:R-:W-:-:S04]  /*a1d0*/  SEL R3, RZ, 0x1, P0 ;  /* 0x00000001ff037807 */ /* 0x008fc80000000000 */
[----:B------:R-:W-:-:S06]  /*a1e0*/  LOP3.LUT R16, R16, R3, RZ, 0x3c, !PT ;  /* 0x0000000310107212 */ /* 0x000fcc00078e3cff */
[----:B------:R-:W-:Y:S05]  /*a1f0*/  @!P1 BRA `(.L_x_8032) ;  /* 0xffffffd800189947 */ /* 0x000fea000383ffff */
[----:B------:R-:W-:-:S12]  /*a200*/  ULOP3.LUT UR47, UR47, 0x1, URZ, 0xc, !UPT ;  /* 0x000000012f2f7892 */ /* 0x000fd8000f8e0c3f */
.L_x_7986:
[----:B------:R-:W3:Y:S01]  /*a210*/  S2R R3, SR_CgaCtaId ;  /* 0x0000000000037919 */ /* 0x000ee20000008800 */
[----:B------:R-:W-:Y:S01]  /*a220*/  MOV R0, 0x400 ;  /* 0x0000040000007802 */ /* 0x000fe20000000f00 */
[----:B------:R-:W-:-:S03]  /*a230*/  IMAD.U32 R2, RZ, RZ, UR47 ;  /* 0x0000002fff027e24 */ /* 0x000fc6000f8e00ff */
[----:B---3--:R-:W-:Y:S02]  /*a240*/  LEA R6, R3, R0, 0x18 ;  /* 0x0000000003067211 */ /* 0x008fe400078ec0ff */
[----:B------:R-:W-:-:S04]  /*a250*/  SHF.L.U32 R0, R2, 0x1f, RZ ;  /* 0x0000001f02007819 */ /* 0x000fc800000006ff */
[----:B------:R-:W3:Y:S02]  /*a260*/  SYNCS.PHASECHK.TRANS64.TRYWAIT P0, [R6+URZ+0x19c20], R0 ;  /* 0x019c2000060075a7 */ /* 0x000ee4000800017f */
[----:B---3--:R-:W-:Y:S05]  /*a270*/  @!P0 BRA `(.L_x_8033) ;  /* 0x00000008001c8947 */ /* 0x008fea0003800000 */
.L_x_8061:
[----:B-1----:R-:W1:Y:S02]  /*a280*/  SHFL.IDX PT, R22, R22, RZ, 0x1f ;  /* 0x00001fff16167589 */ /* 0x002e6400000e0000 */
[----:B-1----:R-:W-:-:S13]  /*a290*/  ISETP.NE.AND P0, PT, R22, RZ, PT ;  /* 0x000000ff1600720c */ /* 0x002fda0003f05270 */
[----:B------:R-:W-:Y:S05]  /*a2a0*/  @P0 EXIT ;  /* 0x000000000000094d */ /* 0x000fea0003800000 */
[----:B------:R-:W-:Y:S01]  /*a2b0*/  ELECT P0, URZ, PT ;  /* 0x00000000003f782f */ /* 0x000fe20003800000 */
[----:B------:R-:W-:-:S12]  /*a2c0*/  BSSY B0, `(.L_x_8034) ;  /* 0x0000027000007945 */ /* 0x000fd80003800000 */
[----:B------:R-:W-:Y:S05]  /*a2d0*/  @!P0 BRA `(.L_x_8035) ;  /* 0x0000000000948947 */ /* 0x000fea0003800000 */
[----:B------:R-:W-:-:S06]  /*a2e0*/  ULOP3.LUT UR4, UR46, 0x2, URZ, 0xfc, !UPT ;  /* 0x000000022e047892 */ /* 0x000fcc000f8efc3f */
[----:B---3--:R-:W-:-:S05]  /*a2f0*/  IMAD.U32 R0, RZ, RZ, UR4 ;  /* 0x00000004ff007e24 */ /* 0x008fca000f8e00ff */
[----:B------:R-:W-:-:S13]  /*a300*/  ISETP.NE.AND P0, PT, R0, 0x3, PT ;  /* 0x000000030000780c */ /* 0x000fda0003f05270 */
[----:B------:R-:W-:Y:S05]  /*a310*/  @!P0 BRA `(.L_x_8036) ;  /* 0x0000000000048947 */ /* 0x000fea0003800000 */
[----:B------:R-:W-:Y:S01]  /*a320*/  BPT.TRAP 0x1 ;  /* 0x000000040000795c */ /* 0x000fe20000300000 */
.L_x_8036:
[----:B------:R-:W-:Y:S01]  /*a330*/  VIADD R0, R6, 0x19c40 ;  /* 0x00019c4006007836 */ /* 0x000fe20000000000 */
[----:B------:R-:W-:Y:S01]  /*a340*/  SHF.L.U32 R4, R16, 0x1f, RZ ;  /* 0x0000001f10047819 */ /* 0x000fe200000006ff */
[C---:B------:R-:W-:Y:S02]  /*a350*/  VIADD R2, R19.reuse, 0x1 ;  /* 0x0000000113027836 */ /* 0x040fe40000000000 */
[----:B------:R-:W-:-:S03]  /*a360*/  IMAD R5, R19, 0x8, R0 ;  /* 0x0000000813057824 */ /* 0x000fc600078e0200 */
[C---:B------:R-:W-:Y:S01]  /*a370*/  ISETP.NE.AND P2, PT, R2.reuse, 0x2, PT ;  /* 0x000000020200780c */ /* 0x040fe20003f45270 */
[----:B------:R-:W1:Y:S03]  /*a380*/  SYNCS.PHASECHK.TRANS64.TRYWAIT P1, [R5+URZ], R4 ;  /* 0x00000004050075a7 */ /* 0x000e66000802017f */
[----:B------:R-:W-:Y:S02]  /*a390*/  SEL R3, RZ, 0x1, P2 ;  /* 0x00000001ff037807 */ /* 0x000fe40001000000 */
[----:B------:R-:W-:Y:S02]  /*a3a0*/  SEL R7, R2, RZ, P2 ;  /* 0x000000ff02077207 */ /* 0x000fe40001000000 */
[----:B------:R-:W-:-:S03]  /*a3b0*/  LOP3.LUT R3, R16, R3, RZ, 0x3c, !PT ;  /* 0x0000000310037212 */ /* 0x000fc600078e3cff */
[----:B--2---:R-:W-:Y:S01]  /*a3c0*/  IMAD R9, R7, 0x8, R0 ;  /* 0x0000000807097824 */ /* 0x004fe200078e0200 */
[----:B------:R-:W-:Y:S01]  /*a3d0*/  SHF.L.U32 R0, R3, 0x1f, RZ ;  /* 0x0000001f03007819 */ /* 0x000fe200000006ff */
[----:B-1----:R-:W-:Y:S06]  /*a3e0*/  @!P1 BRA `(.L_x_8037) ;  /* 0x0000000400d49947 */ /* 0x002fec0003800000 */
.L_x_8062:
[----:B------:R-:W2:Y:S02]  /*a3f0*/  SYNCS.PHASECHK.TRANS64.TRYWAIT P1, [R9+URZ], R0 ;  /* 0x00000000090075a7 */ /* 0x000ea4000802017f */
[----:B--2---:R-:W-:Y:S05]  /*a400*/  @!P1 BRA `(.L_x_8038) ;  /* 0x0000000400e09947 */ /* 0x004fea0003800000 */
.L_x_8063:
[----:B------:R-:W-:Y:S05]  /*a410*/  @!P0 BRA `(.L_x_8039) ;  /* 0x0000000000048947 */ /* 0x000fea0003800000 */
[----:B------:R-:W-:Y:S01]  /*a420*/  BPT.TRAP 0x1 ;  /* 0x000000040000795c */ /* 0x000fe20000300000 */
.L_x_8039:
[----:B------:R-:W-:-:S04]  /*a430*/  IMAD R19, R19, 0x8, R6 ;  /* 0x0000000813137824 */ /* 0x000fc800078e0206 */
[----:B------:R-:W3:Y:S02]  /*a440*/  SYNCS.PHASECHK.TRANS64.TRYWAIT P1, [R19+URZ+0x19c60], R4 ;  /* 0x019c6004130075a7 */ /* 0x000ee4000802017f */
[----:B---3--:R-:W-:Y:S05]  /*a450*/  @!P1 BRA `(.L_x_8040) ;  /* 0x0000000400e09947 */ /* 0x008fea0003800000 */
.L_x_8064:
[----:B------:R-:W-:Y:S05]  /*a460*/  @!P0 BRA `(.L_x_8041) ;  /* 0x0000000000048947 */ /* 0x000fea0003800000 */
[----:B------:R-:W-:Y:S01]  /*a470*/  BPT.TRAP 0x1 ;  /* 0x000000040000795c */ /* 0x000fe20000300000 */
.L_x_8041:
[----:B------:R-:W-:-:S04]  /*a480*/  IMAD R7, R7, 0x8, R6 ;  /* 0x0000000807077824 */ /* 0x000fc800078e0206 */
[----:B------:R-:W4:Y:S02]  /*a490*/  SYNCS.PHASECHK.TRANS64.TRYWAIT P1, [R7+URZ+0x19c60], R0 ;  /* 0x019c6000070075a7 */ /* 0x000f24000802017f */
[----:B----4-:R-:W-:Y:S05]  /*a4a0*/  @!P1 BRA `(.L_x_8042) ;  /* 0x0000000400e09947 */ /* 0x010fea0003800000 */
.L_x_8065:
[----:B------:R-:W-:Y:S05]  /*a4b0*/  @!P0 BRA `(.L_x_8043) ;  /* 0x0000000000048947 */ /* 0x000fea0003800000 */
[----:B------:R-:W-:Y:S01]  /*a4c0*/  BPT.TRAP 0x1 ;  /* 0x000000040000795c */ /* 0x000fe20000300000 */
.L_x_8043:
[----:B------:R-:W5:Y:S02]  /*a4d0*/  SYNCS.PHASECHK.TRANS64.TRYWAIT P0, [R19+URZ+0x19c80], R4 ;  /* 0x019c8004130075a7 */ /* 0x000f64000800017f */
[----:B-----5:R-:W-:Y:S05]  /*a4e0*/  @!P0 BRA `(.L_x_8044) ;  /* 0x0000000400e48947 */ /* 0x020fea0003800000 */
.L_x_8045:
[----:B------:R1:W1:Y:S02]  /*a4f0*/  SYNCS.PHASECHK.TRANS64.TRYWAIT P0, [R7+URZ+0x19c80], R0 ;  /* 0x019c8000070075a7 */ /* 0x000264000800017f */
[----:B-1----:R-:W-:Y:S05]  /*a500*/  @!P0 NANOSLEEP.SYNCS 0x989680 ;  /* 0x009896800000895d */ /* 0x002fea0003900000 */
[----:B------:R-:W1:Y:S02]  /*a510*/  @!P0 SYNCS.PHASECHK.TRANS64 P0, [R7+URZ+0x19c80], R0 ;  /* 0x019c8000070085a7 */ /* 0x000e64000800007f */
[----:B-1----:R-:W-:Y:S05]  /*a520*/  @!P0 BRA `(.L_x_8045) ;  /* 0xfffffffc00f08947 */ /* 0x002fea000383ffff */
.L_x_8035:
[----:B------:R-:W-:Y:S05]  /*a530*/  BSYNC B0 ;  /* 0x0000000000007941 */ /* 0x000fea0003800000 */
.L_x_8034:
[----:B------:R-:W-:Y:S05]  /*a540*/  EXIT ;  /* 0x000000000000794d */ /* 0x000fea0003800000 */
.L_x_7962:
[----:B-1----:R-:W-:-:S04]  /*a550*/  IMAD.U32 R3, RZ, RZ, UR48 ;  /* 0x00000030ff037e24 */ /* 0x002fc8000f8e00ff */
[----:B------:R1:W2:Y:S03]  /*a560*/  SYNCS.PHASECHK.TRANS64.TRYWAIT P1, [R3+URZ+0x19c00], R8 ;  /* 0x019c0008030075a7 */ /* 0x0002a6000802017f */
[----:B--2---:R-:W-:Y:S05]  /*a570*/  @!P1 NANOSLEEP.SYNCS 0x989680 ;  /* 0x009896800000995d */ /* 0x004fea0003900000 */
[----:B------:R-:W2:Y:S02]  /*a580*/  @!P1 SYNCS.PHASECHK.TRANS64 P1, [R3+URZ+0x19c00], R8 ;  /* 0x019c0008030095a7 */ /* 0x000ea4000802007f */
[----:B--2---:R-:W-:Y:S05]  /*a590*/  @!P1 BRA `(.L_x_7962) ;  /* 0xfffffffc00ec9947 */ /* 0x004fea000383ffff */
[----:B------:R-:W-:Y:S05]  /*a5a0*/  BRA `(.L_x_8046) ;  /* 0xffffff6c00b07947 */ /* 0x000fea000383ffff */
.L_x_7966:
[----:B--2---:R2:W3:Y:S02]  /*a5b0*/  SYNCS.PHASECHK.TRANS64.TRYWAIT P1, [R4+URZ+0x19c30], R3 ;  /* 0x019c3003040075a7 */ /* 0x0044e4000802017f */
[----:B---3--:R-:W-:Y:S05]  /*a5c0*/  @!P1 NANOSLEEP.SYNCS 0x989680 ;  /* 0x009896800000995d */ /* 0x008fea0003900000 */
[----:B------:R-:W3:Y:S02]  /*a5d0*/  @!P1 SYNCS.PHASECHK.TRANS64 P1, [R4+URZ+0x19c30], R3 ;  /* 0x019c3003040095a7 */ /* 0x000ee4000802007f */
[----:B---3--:R-:W-:Y:S05]  /*a5e0*/  @!P1 BRA `(.L_x_7966) ;  /* 0xfffffffc00f09947 */ /* 0x008fea000383ffff */
[----:B------:R-:W-:Y:S05]  /*a5f0*/  BRA `(.L_x_7965) ;  /* 0xffffff6c00d87947 */ /* 0x000fea000383ffff */
.L_x_7971:
[----:B--2---:R-:W-:-:S04]  /*a600*/  IMAD.U32 R8, RZ, RZ, UR20 ;  /* 0x00000014ff087e24 */ /* 0x004fc8000f8e00ff */
[----:B------:R2:W3:Y:S03]  /*a610*/  SYNCS.PHASECHK.TRANS64.TRYWAIT P1, [R8+URZ+0x19c30], R3 ;  /* 0x019c3003080075a7 */ /* 0x0004e6000802017f */
[----:B---3--:R-:W-:Y:S05]  /*a620*/  @!P1 NANOSLEEP.SYNCS 0x989680 ;  /* 0x009896800000995d */ /* 0x008fea0003900000 */
[----:B------:R-:W3:Y:S02]  /*a630*/  @!P1 SYNCS.PHASECHK.TRANS64 P1, [R8+URZ+0x19c30], R3 ;  /* 0x019c3003080095a7 */ /* 0x000ee4000802007f */
[----:B---3--:R-:W-:Y:S05]  /*a640*/  @!P1 BRA `(.L_x_7971) ;  /* 0xfffffffc00ec9947 */ /* 0x008fea000383ffff */
[----:B------:R-:W-:Y:S05]  /*a650*/  BRA `(.L_x_7970) ;  /* 0xffffff9400fc7947 */ /* 0x000fea000383ffff */
.L_x_7975:
[----:B--2---:R-:W-:-:S04]  /*a660*/  IMAD.U32 R74, RZ, RZ, UR14 ;  /* 0x0000000eff4a7e24 */ /* 0x004fc8000f8e00ff */
[----:B------:R2:W4:Y:S03]  /*a670*/  SYNCS.PHASECHK.TRANS64.TRYWAIT P1, [R74+URZ+0x19c50], R3 ;  /* 0x019c50034a0075a7 */ /* 0x000526000802017f */
[----:B----4-:R-:W-:Y:S05]  /*a680*/  @!P1 NANOSLEEP.SYNCS 0x989680 ;  /* 0x009896800000995d */ /* 0x010fea0003900000 */
[----:B------:R-:W4:Y:S02]  /*a690*/  @!P1 SYNCS.PHASECHK.TRANS64 P1, [R74+URZ+0x19c50], R3 ;  /* 0x019c50034a0095a7 */ /* 0x000f24000802007f */
[----:B----4-:R-:W-:Y:S05]  /*a6a0*/  @!P1 BRA `(.L_x_7975) ;  /* 0xfffffffc00ec9947 */ /* 0x010fea000383ffff */
[----:B------:R-:W-:Y:S05]  /*a6b0*/  BRA `(.L_x_7974) ;  /* 0xffffffa400487947 */ /* 0x000fea000383ffff */
.L_x_7981:
[----:B--2---:R-:W-:-:S04]  /*a6c0*/  IMAD.U32 R5, RZ, RZ, UR5 ;  /* 0x00000005ff057e24 */ /* 0x004fc8000f8e00ff */
[----:B------:R2:W3:Y:S03]  /*a6d0*/  SYNCS.PHASECHK.TRANS64.TRYWAIT P1, [R5+URZ+0x19c50], R0 ;  /* 0x019c5000050075a7 */ /* 0x0004e6000802017f */
[----:B---3--:R-:W-:Y:S05]  /*a6e0*/  @!P1 NANOSLEEP.SYNCS 0x989680 ;  /* 0x009896800000995d */ /* 0x008fea0003900000 */
[----:B------:R-:W3:Y:S02]  /*a6f0*/  @!P1 SYNCS.PHASECHK.TRANS64 P1, [R5+URZ+0x19c50], R0 ;  /* 0x019c5000050095a7 */ /* 0x000ee4000802007f */
[----:B---3--:R-:W-:Y:S05]  /*a700*/  @!P1 BRA `(.L_x_7981) ;  /* 0xfffffffc00ec9947 */ /* 0x008fea000383ffff */
[----:B------:R-:W-:Y:S05]  /*a710*/  BRA `(.L_x_7980) ;  /* 0xffffffb8009c7947 */ /* 0x000fea000383ffff */
.L_x_7991:
[----:B------:R-:W-:Y:S02]  /*a720*/  IMAD.MOV.U32 R13, RZ, RZ, R22 ;  /* 0x000000ffff0d7224 */ /* 0x000fe400078e0016 */
[----:B------:R-:W-:Y:S02]  /*a730*/  IMAD.MOV.U32 R12, RZ, RZ, RZ ;  /* 0x000000ffff0c7224 */ /* 0x000fe400078e00ff */
[----:B------:R-:W-:Y:S02]  /*a740*/  IMAD.MOV.U32 R11, RZ, RZ, 0x1f ;  /* 0x0000001fff0b7424 */ /* 0x000fe400078e00ff */
[----:B------:R-:W-:-:S07]  /*a750*/  IMAD.MOV.U32 R15, RZ, RZ, -0x1 ;  /* 0xffffffffff0f7424 */ /* 0x000fce00078e00ff */
[----:B------:R-:W-:Y:S05]  /*a760*/  WARPSYNC.COLLECTIVE R15, `(.L_x_8047) ;  /* 0x000000000f087348 */ /* 0x000fea0003c00000 */
[----:B------:R1:W2:Y:S02]  /*a770*/  SHFL.IDX P6, R14, R13, R12, R11 ;  /* 0x0000000c0d0e7389 */ /* 0x0002a400000c000b */
[----:B-12---:R-:W-:Y:S01]  /*a780*/  ENDCOLLECTIVE ;  /* 0x000000000000791b */ /* 0x006fe20003800000 */
.L_x_8047:
[----:B------:R-:W-:Y:S05]  /*a790*/  BRA `(.L_x_8048) ;  /* 0xffffffdc000c7947 */ /* 0x000fea000383ffff */
.L_x_7993:
[----:B------:R-:W-:Y:S01]  /*a7a0*/  BSSY B0, `(.L_x_8049) ;  /* 0x0000006000007945 */ /* 0x000fe20003800000 */
[----:B------:R-:W-:-:S07]  /*a7b0*/  IMAD.MOV.U32 R15, RZ, RZ, -0x1 ;  /* 0xffffffffff0f7424 */ /* 0x000fce00078e00ff */
[----:B-1----:R-:W-:Y:S05]  /*a7c0*/  WARPSYNC.COLLECTIVE R15, `(.L_x_8050) ;  /* 0x000000000f0c7348 */ /* 0x002fea0003c00000 */
[----:B------:R-:W-:Y:S02]  /*a7d0*/  ELECT P6, UR62, PT ;  /* 0x00000000003e782f */ /* 0x000fe400038c0000 */
[----:B------:R-:W-:Y:S01]  /*a7e0*/  MOV R14, UR62 ;  /* 0x0000003e000e7c02 */ /* 0x000fe20008000f00 */
[----:B-1----:R-:W-:Y:S10]  /*a7f0*/  ENDCOLLECTIVE ;  /* 0x000000000000791b */ /* 0x002ff40003800000 */
.L_x_8050:
[----:B------:R-:W-:Y:S05]  /*a800*/  BSYNC B0 ;  /* 0x0000000000007941 */ /* 0x000fea0003800000 */
.L_x_8049:
[----:B------:R-:W-:Y:S05]  /*a810*/  BRA `(.L_x_8051) ;  /* 0xffffffdc00107947 */ /* 0x000fea000383ffff */
.L_x_7996:
[----:B--2---:R2:W3:Y:S02]  /*a820*/  SYNCS.PHASECHK.TRANS64.TRYWAIT P3, [R7+URZ+0x19c80], R4 ;  /* 0x019c8004070075a7 */ /* 0x0044e4000806017f */
[----:B---3--:R-:W-:Y:S05]  /*a830*/  @!P3 NANOSLEEP.SYNCS 0x989680 ;  /* 0x009896800000b95d */ /* 0x008fea0003900000 */
[----:B------:R-:W3:Y:S02]  /*a840*/  @!P3 SYNCS.PHASECHK.TRANS64 P3, [R7+URZ+0x19c80], R4 ;  /* 0x019c80040700b5a7 */ /* 0x000ee4000806007f */
[----:B---3--:R-:W-:Y:S05]  /*a850*/  @!P3 BRA `(.L_x_7996) ;  /* 0xfffffffc00f0b947 */ /* 0x008fea000383ffff */
[----:B------:R-:W-:Y:S05]  /*a860*/  BRA `(.L_x_8052) ;  /* 0xffffffdc00647947 */ /* 0x000fea000383ffff */
.L_x_7998:
[----:B---3--:R3:W4:Y:S02]  /*a870*/  SYNCS.PHASECHK.TRANS64.TRYWAIT P3, [R7+URZ+0x19c40], R4 ;  /* 0x019c4004070075a7 */ /* 0x008724000806017f */
[----:B----4-:R-:W-:Y:S05]  /*a880*/  @!P3 NANOSLEEP.SYNCS 0x989680 ;  /* 0x009896800000b95d */ /* 0x010fea0003900000 */
[----:B------:R-:W4:Y:S02]  /*a890*/  @!P3 SYNCS.PHASECHK.TRANS64 P3, [R7+URZ+0x19c40], R4 ;  /* 0x019c40040700b5a7 */ /* 0x000f24000806007f */
[----:B----4-:R-:W-:Y:S05]  /*a8a0*/  @!P3 BRA `(.L_x_7998) ;  /* 0xfffffffc00f0b947 */ /* 0x010fea000383ffff */
[----:B------:R-:W-:Y:S05]  /*a8b0*/  BRA `(.L_x_8053) ;  /* 0xffffffdc00d47947 */ /* 0x000fea000383ffff */
.L_x_8000:
[----:B--2---:R2:W3:Y:S02]  /*a8c0*/  SYNCS.PHASECHK.TRANS64.TRYWAIT P0, [R28+URZ+0x19c20], R5 ;  /* 0x019c20051c0075a7 */ /* 0x0044e4000800017f */
[----:B---3--:R-:W-:Y:S05]  /*a8d0*/  @!P0 NANOSLEEP.SYNCS 0x989680 ;  /* 0x009896800000895d */ /* 0x008fea0003900000 */
[----:B------:R-:W3:Y:S02]  /*a8e0*/  @!P0 SYNCS.PHASECHK.TRANS64 P0, [R28+URZ+0x19c20], R5 ;  /* 0x019c20051c0085a7 */ /* 0x000ee4000800007f */
[----:B---3--:R-:W-:Y:S05]  /*a8f0*/  @!P0 BRA `(.L_x_8000) ;  /* 0xfffffffc00f08947 */ /* 0x008fea000383ffff */
[----:B------:R-:W-:Y:S05]  /*a900*/  BRA `(.L_x_8054) ;  /* 0xffffffe000c87947 */ /* 0x000fea000383ffff */
.L_x_8006:
[----:B--2---:R2:W3:Y:S02]  /*a910*/  SYNCS.PHASECHK.TRANS64.TRYWAIT P0, [R7+URZ+0x19c80], R4 ;  /* 0x019c8004070075a7 */ /* 0x0044e4000800017f */
[----:B---3--:R-:W-:Y:S05]  /*a920*/  @!P0 NANOSLEEP.SYNCS 0x989680 ;  /* 0x009896800000895d */ /* 0x008fea0003900000 */
[----:B------:R-:W3:Y:S02]  /*a930*/  @!P0 SYNCS.PHASECHK.TRANS64 P0, [R7+URZ+0x19c80], R4 ;  /* 0x019c8004070085a7 */ /* 0x000ee4000800007f */
[----:B---3--:R-:W-:Y:S05]  /*a940*/  @!P0 BRA `(.L_x_8006) ;  /* 0xfffffffc00f08947 */ /* 0x008fea000383ffff */
[----:B------:R-:W-:Y:S05]  /*a950*/  BRA `(.L_x_8055) ;  /* 0xffffffe400587947 */ /* 0x000fea000383ffff */
.L_x_8013:
[----:B---3--:R3:W4:Y:S02]  /*a960*/  SYNCS.PHASECHK.TRANS64.TRYWAIT P0, [R7+URZ+0x19c40], R4 ;  /* 0x019c4004070075a7 */ /* 0x008724000800017f */
[----:B----4-:R-:W-:Y:S05]  /*a970*/  @!P0 NANOSLEEP.SYNCS 0x989680 ;  /* 0x009896800000895d */ /* 0x010fea0003900000 */
[----:B------:R-:W4:Y:S02]  /*a980*/  @!P0 SYNCS.PHASECHK.TRANS64 P0, [R7+URZ+0x19c40], R4 ;  /* 0x019c4004070085a7 */ /* 0x000f24000800007f */
[----:B----4-:R-:W-:Y:S05]  /*a990*/  @!P0 BRA `(.L_x_8013) ;  /* 0xfffffffc00f08947 */ /* 0x010fea000383ffff */
[----:B------:R-:W-:Y:S05]  /*a9a0*/  BRA `(.L_x_8056) ;  /* 0xffffffe800487947 */ /* 0x000fea000383ffff */
.L_x_8021:
[----:B--2---:R2:W3:Y:S02]  /*a9b0*/  SYNCS.PHASECHK.TRANS64.TRYWAIT P3, [R14+URZ+0x19c70], R5 ;  /* 0x019c70050e0075a7 */ /* 0x0044e4000806017f */
[----:B---3--:R-:W-:Y:S05]  /*a9c0*/  @!P3 NANOSLEEP.SYNCS 0x989680 ;  /* 0x009896800000b95d */ /* 0x008fea0003900000 */
[----:B------:R-:W3:Y:S02]  /*a9d0*/  @!P3 SYNCS.PHASECHK.TRANS64 P3, [R14+URZ+0x19c70], R5 ;  /* 0x019c70050e00b5a7 */ /* 0x000ee4000806007f */
[----:B---3--:R-:W-:Y:S05]  /*a9e0*/  @!P3 BRA `(.L_x_8021) ;  /* 0xfffffffc00f0b947 */ /* 0x008fea000383ffff */
[----:B------:R-:W-:Y:S05]  /*a9f0*/  BRA `(.L_x_8057) ;  /* 0xffffffec00547947 */ /* 0x000fea000383ffff */
.L_x_8023:
[----:B--2---:R2:W3:Y:S02]  /*aa00*/  SYNCS.PHASECHK.TRANS64.TRYWAIT P3, [R14+URZ+0x19c60], R5 ;  /* 0x019c60050e0075a7 */ /* 0x0044e4000806017f */
[----:B---3--:R-:W-:Y:S05]  /*aa10*/  @!P3 NANOSLEEP.SYNCS 0x989680 ;  /* 0x009896800000b95d */ /* 0x008fea0003900000 */
[----:B------:R-:W3:Y:S02]  /*aa20*/  @!P3 SYNCS.PHASECHK.TRANS64 P3, [R14+URZ+0x19c60], R5 ;  /* 0x019c60050e00b5a7 */ /* 0x000ee4000806007f */
[----:B---3--:R-:W-:Y:S05]  /*aa30*/  @!P3 BRA `(.L_x_8023) ;  /* 0xfffffffc00f0b947 */ /* 0x008fea000383ffff */
[----:B------:R-:W-:Y:S05]  /*aa40*/  BRA `(.L_x_8058) ;  /* 0xffffffec005c7947 */ /* 0x000fea000383ffff */
.L_x_8028:
[----:B---3--:R3:W4:Y:S02]  /*aa50*/  SYNCS.PHASECHK.TRANS64.TRYWAIT P0, [R0+URZ+0x19c70], R3 ;  /* 0x019c7003000075a7 */ /* 0x008724000800017f */
[----:B----4-:R-:W-:Y:S05]  /*aa60*/  @!P0 NANOSLEEP.SYNCS 0x989680 ;  /* 0x009896800000895d */ /* 0x010fea0003900000 */
[----:B------:R-:W4:Y:S02]  /*aa70*/  @!P0 SYNCS.PHASECHK.TRANS64 P0, [R0+URZ+0x19c70], R3 ;  /* 0x019c7003000085a7 */ /* 0x000f24000800007f */
[----:B----4-:R-:W-:Y:S05]  /*aa80*/  @!P0 BRA `(.L_x_8028) ;  /* 0xfffffffc00f08947 */ /* 0x010fea000383ffff */
[----:B------:R-:W-:Y:S05]  /*aa90*/  BRA `(.L_x_8059) ;  /* 0xfffffff000907947 */ /* 0x000fea000383ffff */
.L_x_8030:
[----:B--2---:R2:W3:Y:S02]  /*aaa0*/  SYNCS.PHASECHK.TRANS64.TRYWAIT P0, [R0+URZ+0x19c60], R5 ;  /* 0x019c6005000075a7 */ /* 0x0044e4000800017f */
[----:B---3--:R-:W-:Y:S05]  /*aab0*/  @!P0 NANOSLEEP.SYNCS 0x989680 ;  /* 0x009896800000895d */ /* 0x008fea0003900000 */
[----:B------:R-:W3:Y:S02]  /*aac0*/  @!P0 SYNCS.PHASECHK.TRANS64 P0, [R0+URZ+0x19c60], R5 ;  /* 0x019c6005000085a7 */ /* 0x000ee4000800007f */
[----:B---3--:R-:W-:Y:S05]  /*aad0*/  @!P0 BRA `(.L_x_8030) ;  /* 0xfffffffc00f08947 */ /* 0x008fea000383ffff */
[----:B------:R-:W-:Y:S05]  /*aae0*/  BRA `(.L_x_8060) ;  /* 0xfffffff0009c7947 */ /* 0x000fea000383ffff */
.L_x_8033:
[----:B---3--:R3:W4:Y:S02]  /*aaf0*/  SYNCS.PHASECHK.TRANS64.TRYWAIT P0, [R6+URZ+0x19c20], R0 ;  /* 0x019c2000060075a7 */ /* 0x008724000800017f */
[----:B----4-:R-:W-:Y:S05]  /*ab00*/  @!P0 NANOSLEEP.SYNCS 0x989680 ;  /* 0x009896800000895d */ /* 0x010fea0003900000 */
[----:B------:R-:W4:Y:S02]  /*ab10*/  @!P0 SYNCS.PHASECHK.TRANS64 P0, [R6+URZ+0x19c20], R0 ;  /* 0x019c2000060085a7 */ /* 0x000f24000800007f */
[----:B----4-:R-:W-:Y:S05]  /*ab20*/  @!P0 BRA `(.L_x_8033) ;  /* 0xfffffffc00f08947 */ /* 0x010fea000383ffff */
[----:B------:R-:W-:Y:S05]  /*ab30*/  BRA `(.L_x_8061) ;  /* 0xfffffff400d07947 */ /* 0x000fea000383ffff */
.L_x_8037:
[----:B-1----:R1:W2:Y:S02]  /*ab40*/  SYNCS.PHASECHK.TRANS64.TRYWAIT P1, [R5+URZ], R4 ;  /* 0x00000004050075a7 */ /* 0x0022a4000802017f */
[----:B--2---:R-:W-:Y:S05]  /*ab50*/  @!P1 NANOSLEEP.SYNCS 0x989680 ;  /* 0x009896800000995d */ /* 0x004fea0003900000 */
[----:B------:R-:W2:Y:S02]  /*ab60*/  @!P1 SYNCS.PHASECHK.TRANS64 P1, [R5+URZ], R4 ;  /* 0x00000004050095a7 */ /* 0x000ea4000802007f */
[----:B--2---:R-:W-:Y:S05]  /*ab70*/  @!P1 BRA `(.L_x_8037) ;  /* 0xfffffffc00f09947 */ /* 0x004fea000383ffff */
[----:B------:R-:W-:Y:S05]  /*ab80*/  BRA `(.L_x_8062) ;  /* 0xfffffff800187947 */ /* 0x000fea000383ffff */
.L_x_8038:
[----:B--2---:R2:W3:Y:S02]  /*ab90*/  SYNCS.PHASECHK.TRANS64.TRYWAIT P1, [R9+URZ], R0 ;  /* 0x00000000090075a7 */ /* 0x0044e4000802017f */
[----:B---3--:R-:W-:Y:S05]  /*aba0*/  @!P1 NANOSLEEP.SYNCS 0x989680 ;  /* 0x009896800000995d */ /* 0x008fea0003900000 */
[----:B------:R-:W3:Y:S02]  /*abb0*/  @!P1 SYNCS.PHASECHK.TRANS64 P1, [R9+URZ], R0 ;  /* 0x00000000090095a7 */ /* 0x000ee4000802007f */
[----:B---3--:R-:W-:Y:S05]  /*abc0*/  @!P1 BRA `(.L_x_8038) ;  /* 0xfffffffc00f09947 */ /* 0x008fea000383ffff */
[----:B------:R-:W-:Y:S05]  /*abd0*/  BRA `(.L_x_8063) ;  /* 0xfffffff8000c7947 */ /* 0x000fea000383ffff */
.L_x_8040:
[----:B---3--:R3:W4:Y:S02]  /*abe0*/  SYNCS.PHASECHK.TRANS64.TRYWAIT P1, [R19+URZ+0x19c60], R4 ;  /* 0x019c6004130075a7 */ /* 0x008724000802017f */
[----:B----4-:R-:W-:Y:S05]  /*abf0*/  @!P1 NANOSLEEP.SYNCS 0x989680 ;  /* 0x009896800000995d */ /* 0x010fea0003900000 */
[----:B------:R-:W4:Y:S02]  /*ac00*/  @!P1 SYNCS.PHASECHK.TRANS64 P1, [R19+URZ+0x19c60], R4 ;  /* 0x019c6004130095a7 */ /* 0x000f24000802007f */
[----:B----4-:R-:W-:Y:S05]  /*ac10*/  @!P1 BRA `(.L_x_8040) ;  /* 0xfffffffc00f09947 */ /* 0x010fea000383ffff */
[----:B------:R-:W-:Y:S05]  /*ac20*/  BRA `(.L_x_8064) ;  /* 0xfffffff8000c7947 */ /* 0x000fea000383ffff */
.L_x_8042:
[----:B----4-:R4:W1:Y:S02]  /*ac30*/  SYNCS.PHASECHK.TRANS64.TRYWAIT P1, [R7+URZ+0x19c60], R0 ;  /* 0x019c6000070075a7 */ /* 0x010864000802017f */
[----:B-1----:R-:W-:Y:S05]  /*ac40*/  @!P1 NANOSLEEP.SYNCS 0x989680 ;  /* 0x009896800000995d */ /* 0x002fea0003900000 */
[----:B------:R-:W1:Y:S02]  /*ac50*/  @!P1 SYNCS.PHASECHK.TRANS64 P1, [R7+URZ+0x19c60], R0 ;  /* 0x019c6000070095a7 */ /* 0x000e64000802007f */
[----:B-1----:R-:W-:Y:S05]  /*ac60*/  @!P1 BRA `(.L_x_8042) ;  /* 0xfffffffc00f09947 */ /* 0x002fea000383ffff */
[----:B------:R-:W-:Y:S05]  /*ac70*/  BRA `(.L_x_8065) ;  /* 0xfffffff8000c7947 */ /* 0x000fea000383ffff */
.L_x_8044:
[----:B------:R1:W1:Y:S02]  /*ac80*/  SYNCS.PHASECHK.TRANS64.TRYWAIT P0, [R19+URZ+0x19c80], R4 ;  /* 0x019c8004130075a7 */ /* 0x000264000800017f */
[----:B-1----:R-:W-:Y:S05]  /*ac90*/  @!P0 NANOSLEEP.SYNCS 0x989680 ;  /* 0x009896800000895d */ /* 0x002fea0003900000 */
[----:B------:R-:W1:Y:S02]  /*aca0*/  @!P0 SYNCS.PHASECHK.TRANS64 P0, [R19+URZ+0x19c80], R4 ;  /* 0x019c8004130085a7 */ /* 0x000e64000800007f */
[----:B-1----:R-:W-:Y:S05]  /*acb0*/  @!P0 BRA `(.L_x_8044) ;  /* 0xfffffffc00f08947 */ /* 0x002fea000383ffff */
[----:B------:R-:W-:Y:S05]  /*acc0*/  BRA `(.L_x_8045) ;  /* 0xfffffff800087947 */ /* 0x000fea000383ffff */
.L_x_8066:
        /* <DEDUP_REMOVED lines=11> */
.L_x_12362:


//--------------------- .text._ZN7cutlass13device_kernelIN5flash11enable_sm90INS1_16FlashAttnFwdSm90INS1_25CollectiveMainloopFwdSm90ILi2EN4cute5tupleIJNS5_1CILi1EEES8_S8_EEENS6_IJNS7_ILi192EEENS7_ILi128EEENS7_ILi96EEEEEELi96ENS_12float_e4m3_tEfNS_4arch4Sm90ELb0ELb0ELb1ELb1ELb0ELb0ELb0ELb1ELb1ELb0ELb0ELb0EEENS1_21CollectiveEpilogueFwdINS6_IJSA_SC_SB_EEES9_NS_10bfloat16_tESG_Li384ELb1ELb0ELb0ELb1EEENS1_36VarlenDynamicPersistentTileSchedulerILi192ELi128ELi384ELi128ELb0ELb0ELb1ELb0ELb1ELb1EEEEEEEEEvNT_6ParamsE --------------------------
	.section	.text._ZN7cutlass13device_kernelIN5flash11enable_sm90INS1_16FlashAttnFwdSm90INS1_25CollectiveMainloopFwdSm90ILi2EN4cute5tupleIJNS5_1CILi1EEES8_S8_EEENS6_IJNS7_ILi192EEENS7_ILi128EEENS7_ILi96EEEEEELi96ENS_12float_e4m3_tEfNS_4arch4Sm90ELb0ELb0ELb1ELb1ELb0ELb0ELb0ELb1ELb1ELb0ELb0ELb0EEENS1_21CollectiveEpilogueFwdINS6_IJSA_SC_SB_EEES9_NS_10bfloat16_tESG_Li384ELb1ELb0ELb0ELb1EEENS1_36VarlenDynamicPersistentTileSchedulerILi192ELi128ELi384ELi128ELb0ELb0ELb1ELb0ELb1ELb1EEEEEEEEEvNT_6ParamsE,"ax",@progbits
	.align	128
.text._ZN7cutlass13device_kernelIN5flash11enable_sm90INS1_16FlashAttnFwdSm90INS1_25CollectiveMainloopFwdSm90ILi2EN4cute5tupleIJNS5_1CILi1EEES8_S8_EEENS6_IJNS7_ILi192EEENS7_ILi128EEENS7_ILi96EEEEEELi96ENS_12float_e4m3_tEfNS_4arch4Sm90ELb0ELb0ELb1ELb1ELb0ELb0ELb0ELb1ELb1ELb0ELb0ELb0EEENS1_21CollectiveEpilogueFwdINS6_IJSA_SC_SB_EEES9_NS_10bfloat16_tESG_Li384ELb1ELb0ELb0ELb1EEENS1_36VarlenDynamicPersistentTileSchedulerILi192ELi128ELi384ELi128ELb0ELb0ELb1ELb0ELb1ELb1EEEEEEEEEvNT_6ParamsE:
        .type           _ZN7cutlass13device_kernelIN5flash11enable_sm90INS1_16FlashAttnFwdSm90INS1_25CollectiveMainloopFwdSm90ILi2EN4cute5tupleIJNS5_1CILi1EEES8_S8_EEENS6_IJNS7_ILi192EEENS7_ILi128EEENS7_ILi96EEEEEELi96ENS_12float_e4m3_tEfNS_4arch4Sm90ELb0ELb0ELb1ELb1ELb0ELb0ELb0ELb1ELb1ELb0ELb0ELb0EEENS1_21CollectiveEpilogueFwdINS6_IJSA_SC_SB_EEES9_NS_10bfloat16_tESG_Li384ELb1ELb0ELb0ELb1EEENS1_36VarlenDynamicPersistentTileSchedulerILi192ELi128ELi384ELi128ELb0ELb0ELb1ELb0ELb1ELb1EEEEEEEEEvNT_6ParamsE,@function
        .size           _ZN7cutlass13device_kernelIN5flash11enable_sm90INS1_16FlashAttnFwdSm90INS1_25CollectiveMainloopFwdSm90ILi2EN4cute5tupleIJNS5_1CILi1EEES8_S8_EEENS6_IJNS7_ILi192EEENS7_ILi128EEENS7_ILi96EEEEEELi96ENS_12float_e4m3_tEfNS_4arch4Sm90ELb0ELb0ELb1ELb1ELb0ELb0ELb0ELb1ELb1ELb0ELb0ELb0EEENS1_21CollectiveEpilogueFwdINS6_IJSA_SC_SB_EEES9_NS_10bfloat16_tESG_Li384ELb1ELb0ELb0ELb1EEENS1_36VarlenDynamicPersistentTileSchedulerILi192ELi128ELi384ELi128ELb0ELb0ELb1ELb0ELb1ELb1EEEEEEEEEvNT_6ParamsE,(.L_x_12363 - _ZN7cutlass13device_kernelIN5flash11enable_sm90INS1_16FlashAttnFwdSm90INS1_25CollectiveMainloopFwdSm90ILi2EN4cute5tupleIJNS5_1CILi1EEES8_S8_EEENS6_IJNS7_ILi192EEENS7_ILi128EEENS7_ILi96EEEEEELi96ENS_12float_e4m3_tEfNS_4arch4Sm90ELb0ELb0ELb1ELb1ELb0ELb0ELb0ELb1ELb1ELb0ELb0ELb0EEENS1_21CollectiveEpilogueFwdINS6_IJSA_SC_SB_EEES9_NS_10bfloat16_tESG_Li384ELb1ELb0ELb0ELb1EEENS1_36VarlenDynamicPersistentTileSchedulerILi192ELi128ELi384ELi128ELb0ELb0ELb1ELb0ELb1ELb1EEEEEEEEEvNT_6ParamsE)
        .other          _ZN7cutlass13device_kernelIN5flash11enable_sm90INS1_16FlashAttnFwdSm90INS1_25CollectiveMainloopFwdSm90ILi2EN4cute5tupleIJNS5_1CILi1EEES8_S8_EEENS6_IJNS7_ILi192EEENS7_ILi128EEENS7_ILi96EEEEEELi96ENS_12float_e4m3_tEfNS_4arch4Sm90ELb0ELb0ELb1ELb1ELb0ELb0ELb0ELb1ELb1ELb0ELb0ELb0EEENS1_21CollectiveEpilogueFwdINS6_IJSA_SC_SB_EEES9_NS_10bfloat16_tESG_Li384ELb1ELb0ELb0ELb1EEENS1_36VarlenDynamicPersistentTileSchedulerILi192ELi128ELi384ELi128ELb0ELb0ELb1ELb0ELb1ELb1EEEEEEEEEvNT_6ParamsE,@"STO_CUDA_ENTRY STV_DEFAULT"
_ZN7cutlass13device_kernelIN5flash11enable_sm90INS1_16FlashAttnFwdSm90INS1_25CollectiveMainloopFwdSm90ILi2EN4cute5tupleIJNS5_1CILi1EEES8_S8_EEENS6_IJNS7_ILi192EEENS7_ILi128EEENS7_ILi96EEEEEELi96ENS_12float_e4m3_tEfNS_4arch4Sm90ELb0ELb0ELb1ELb1ELb0ELb0ELb0ELb1ELb1ELb0ELb0ELb0EEENS1_21CollectiveEpilogueFwdINS6_IJSA_SC_SB_EEES9_NS_10bfloat16_tESG_Li384ELb1ELb0ELb0ELb1EEENS1_36VarlenDynamicPersistentTileSchedulerILi192ELi128ELi384ELi128ELb0ELb0ELb1ELb0ELb1ELb1EEEEEEEEEvNT_6ParamsE:
[----:B------:R-:W0:Y:S02]  /*0000*/  LDC R1, c[0x0][0x28] ;  /* 0x00000a00ff017b82 */ /* 0x000e240000000800 */
[----:B0-----:R-:W-:Y:S01]  /*0010*/  VIADD R1, R1, 0xfffffff0 ;  /* 0xfffffff001017836 */ /* 0x001fe20000000000 */
[----:B------:R-:W0:Y:S01]  /*0020*/  S2R R3, SR_TID.X ;  /* 0x0000000000037919 */ /* 0x000e220000002100 */
[----:B------:R-:W-:Y:S01]  /*0030*/  ELECT P0, URZ, PT ;  /* 0x00000000003f782f */ /* 0x000fe20003800000 */
[----:B------:R-:W-:Y:S01]  /*0040*/  BSSY B0, `(.L_x_8067) ;  /* 0x0000011000007945 */ /* 0x000fe20003800000 */
[----:B0-----:R-:W-:-:S05]  /*0050*/  SHF.R.U32.HI R0, RZ, 0x5, R3 ;  /* 0x00000005ff007819 */ /* 0x001fca0000011603 */
[----:B------:R-:W0:Y:S02]  /*0060*/  SHFL.IDX PT, R2, R0, RZ, 0x1f ;  /* 0x00001fff00027589 */ /* 0x000e2400000e0000 */
[----:B0-----:R-:W-:Y:S02]  /*0070*/  ISETP.EQ.AND P0, PT, R2, RZ, P0 ;  /* 0x000000ff0200720c */ /* 0x001fe40000702270 */
[----:B------:R-:W-:-:S11]  /*0080*/  SHF.R.U32.HI R2, RZ, 0x7, R3 ;  /* 0x00000007ff027819 */ /* 0x000fd60000011603 */
        /* <DEDUP_REMOVED lines=12> */
.L_x_8068:
[----:B------:R-:W-:Y:S05]  /*0150*/  BSYNC B0 ;  /* 0x0000000000007941 */ /* 0x000fea0003800000 */
.L_x_8067:
        /* <DEDUP_REMOVED lines=41> */
.L_x_8069:
        /* <DEDUP_REMOVED lines=22> */
.L_x_8070:
        /* <DEDUP_REMOVED lines=18> */
.L_x_8071:
        /* <DEDUP_REMOVED lines=22> */
.L_x_8072:
        /* <DEDUP_REMOVED lines=22> */
.L_x_8073:
[----:B------:R-:W-:Y:S01]  /*0930*/  PLOP3.LUT P0, PT, PT, PT, UP0, 0x80, 0x0 ;  /* 0x000000000000781c */ /* 0x000fe20003f0f008 */
[----:B------:R-:W-:Y:S01]  /*0940*/  UMOV UR48, 0x1 ;  /* 0x0000000100307882 */ /* 0x000fe20000000000 */
[----:B------:R-:W-:Y:S01]  /*0950*/  NOP ;  /* 0x0000000000007918 */ /* 0x000fe20000000000 */
[----:B------:R-:W-:Y:S01]  /*0960*/  USEL UR48, UR48, 0x2, !UP0 ;  /* 0x0000000230307887 */ /* 0x000fe2000c000000 */
[----:B------:R-:W-:Y:S01]  /*0970*/  ULDC.64 UR54, c[0x0][0x208] ;  /* 0x0000820000367ab9 */ /* 0x000fe20000000a00 */
[----:B012-4-:R-:W-:Y:S08]  /*0980*/  BAR.SYNC.DEFER_BLOCKING 0x0 ;  /* 0x0000000000007b1d */ /* 0x017ff00000010000 */
[----:B------:R-:W-:Y:S05]  /*0990*/  @!P0 BRA `(.L_x_8074) ;  /* 0x0000008000d48947 */ /* 0x000fea0003800000 */
.L_x_8075:
[----:B------:R-:W-:-:S08]  /*09a0*/  NOP ;  /* 0x0000000000007918 */ /* 0x000fd00000000000 */
[----:B------:R-:W0:Y:S02]  /*09b0*/  USETMAXREG.TRY_ALLOC.CTAPOOL UP0, 0xa0 ;  /* 0x000000a0000079c8 */ /* 0x000e240008000600 */
[----:B0-----:R-:W-:-:S13]  /*09c0*/  PLOP3.LUT P0, PT, PT, PT, UP0, 0x80, 0x0 ;  /* 0x000000000000781c */ /* 0x001fda0003f0f008 */
[----:B------:R-:W-:Y:S05]  /*09d0*/  @!P0 BRA `(.L_x_8075) ;  /* 0xfffffffc00f08947 */ /* 0x000fea000383ffff */
[----:B------:R-:W0:Y:S08]  /*09e0*/  S2UR UR5, SR_CgaCtaId ;  /* 0x00000000000579c3 */ /* 0x000e300000008800 */
[----:B------:R-:W-:Y:S06]  /*09f0*/  BAR.ARV 0x8, 0x1a0 ;  /* 0x0206800000007b1d */ /* 0x000fec0000002000 */
[----:B------:R-:W-:-:S02]  /*0a00*/  UMOV UR4, 0x400 ;  /* 0x0000040000047882 */ /* 0x000fc40000000000 */
[----:B------:R-:W-:Y:S01]  /*0a10*/  BAR.SYNC.DEFER_BLOCKING 0x5, 0x200 ;  /* 0x0148000000007b1d */ /* 0x000fe20000010000 */
[----:B0-----:R-:W-:-:S09]  /*0a20*/  ULEA UR4, UR5, UR4, 0x18 ;  /* 0x0000000405047291 */ /* 0x001fd2000f8ec03f */
[----:B------:R-:W0:Y:S01]  /*0a30*/  LDS.128 R36, [UR4+0x19cd0] ;  /* 0x019cd004ff247984 */ /* 0x000e220008000c00 */
[----:B------:R-:W-:Y:S01]  /*0a40*/  ULDC UR4, c[0x0][0xc14] ;  /* 0x0003050000047ab9 */ /* 0x000fe20000000800 */
[----:B------:R-:W-:Y:S06]  /*0a50*/  BAR.ARV 0x4, 0x200 ;  /* 0x0108000000007b1d */ /* 0x000fec0000002000 */
[----:B0-----:R-:W-:-:S13]  /*0a60*/  ISETP.GE.AND P0, PT, R39, UR4, PT ;  /* 0x0000000427007c0c */ /* 0x001fda000bf06270 */
[----:B------:R-:W-:Y:S05]  /*0a70*/  @P0 EXIT ;  /* 0x000000000000094d */ /* 0x000fea0003800000 */
[----:B------:R-:W0:Y:S01]  /*0a80*/  S2R R0, SR_TID.X ;  /* 0x0000000000007919 */ /* 0x000e220000002100 */
[----:B------:R-:W-:Y:S01]  /*0a90*/  R2UR UR5, R38 ;  /* 0x00000000260572ca */ /* 0x000fe200000e0000 */
[----:B------:R-:W-:Y:S01]  /*0aa0*/  IMAD.MOV.U32 R152, RZ, RZ, -0x2 ;  /* 0xfffffffeff987424 */ /* 0x000fe200078e00ff */
[----:B------:R-:W-:Y:S01]  /*0ab0*/  ULOP3.LUT UR44, UR48, 0x1, URZ, 0xfc, !UPT ;  /* 0x00000001302c7892 */ /* 0x000fe2000f8efc3f */
[----:B------:R-:W-:Y:S01]  /*0ac0*/  UMOV UR38, URZ ;  /* 0x0000003f00267c82 */ /* 0x000fe20008000000 */
[----:B------:R-:W-:Y:S01]  /*0ad0*/  UMOV UR37, URZ ;  /* 0x0000003f00257c82 */ /* 0x000fe20008000000 */
[----:B------:R-:W-:Y:S01]  /*0ae0*/  UMOV UR36, URZ ;  /* 0x0000003f00247c82 */ /* 0x000fe20008000000 */
[----:B0-----:R-:W-:-:S05]  /*0af0*/  VIADD R155, R0, 0xffffff80 ;  /* 0xffffff80009b7836 */ /* 0x001fca0000000000 */
[----:B------:R-:W-:-:S04]  /*0b00*/  SHF.R.S32.HI R0, RZ, 0x1f, R155 ;  /* 0x0000001fff007819 */ /* 0x000fc8000001149b */
[CC--:B------:R-:W-:Y:S02]  /*0b10*/  LEA.HI R23, R0.reuse, R155.reuse, RZ, 0x7 ;  /* 0x0000009b00177211 */ /* 0x0c0fe400078f38ff */
[CC--:B------:R-:W-:Y:S02]  /*0b20*/  LEA.HI R3, R0.reuse, R155.reuse, RZ, 0x5 ;  /* 0x0000009b00037211 */ /* 0x0c0fe400078f28ff */
[----:B------:R-:W-:Y:S02]  /*0b30*/  LOP3.LUT R22, R23, 0xffffff80, RZ, 0xc0, !PT ;  /* 0xffffff8017167812 */ /* 0x000fe400078ec0ff */
[----:B------:R-:W-:Y:S01]  /*0b40*/  LEA.HI R2, R0, R155, RZ, 0x4 ;  /* 0x0000009b00027211 */ /* 0x000fe200078f20ff */
[----:B------:R-:W-:Y:S01]  /*0b50*/  IMAD.SHL.U32 R5, R3, 0x10, RZ ;  /* 0x0000001003057824 */ /* 0x000fe200078e00ff */
[----:B------:R-:W-:Y:S01]  /*0b60*/  SHF.R.S32.HI R23, RZ, 0x7, R23 ;  /* 0x00000007ff177819 */ /* 0x000fe20000011417 */
[----:B------:R-:W-:Y:S01]  /*0b70*/  IMAD.IADD R22, R155, 0x1, -R22 ;  /* 0x000000019b167824 */ /* 0x000fe200078e0a16 */
[----:B------:R-:W-:-:S02]  /*0b80*/  SHF.R.S32.HI R3, RZ, 0x4, R2 ;  /* 0x00000004ff037819 */ /* 0x000fc40000011402 */
[C---:B------:R-:W-:Y:S02]  /*0b90*/  LOP3.LUT R4, R2.reuse, 0x7fffff0, RZ, 0xc0, !PT ;  /* 0x07fffff002047812 */ /* 0x040fe400078ec0ff */
[----:B------:R-:W-:Y:S02]  /*0ba0*/  SHF.R.S32.HI R7, RZ, 0x1f, R22 ;  /* 0x0000001fff077819 */ /* 0x000fe40000011416 */
[----:B------:R-:W-:Y:S01]  /*0bb0*/  LEA.HI R2, R2, R3, RZ, 0x1 ;  /* 0x0000000302027211 */ /* 0x000fe200078f08ff */
[----:B------:R-:W-:Y:S01]  /*0bc0*/  IMAD.IADD R4, R155, 0x1, -R4 ;  /* 0x000000019b047824 */ /* 0x000fe200078e0a04 */
[----:B------:R-:W-:Y:S02]  /*0bd0*/  LEA.HI R6, R7, R22, RZ, 0x2 ;  /* 0x0000001607067211 */ /* 0x000fe400078f10ff */
[----:B------:R-:W-:Y:S02]  /*0be0*/  LOP3.LUT R5, R5, 0xfffffe00, RZ, 0xc0, !PT ;  /* 0xfffffe0005057812 */ /* 0x000fe400078ec0ff */
[----:B------:R-:W-:-:S02]  /*0bf0*/  SHF.R.S32.HI R8, RZ, 0x2, R6 ;  /* 0x00000002ff087819 */ /* 0x000fc40000011406 */
[----:B------:R-:W-:Y:S01]  /*0c00*/  SHF.R.S32.HI R9, RZ, 0x1f, R6 ;  /* 0x0000001fff097819 */ /* 0x000fe20000011406 */
[----:B------:R-:W-:Y:S01]  /*0c10*/  IMAD R5, R4, 0x20, R5 ;  /* 0x0000002004057824 */ /* 0x000fe200078e0205 */
[----:B------:R-:W-:Y:S01]  /*0c20*/  LOP3.LUT R2, R2, 0x1ffffffe, RZ, 0xc0, !PT ;  /* 0x1ffffffe02027812 */ /* 0x000fe200078ec0ff */
[----:B------:R-:W-:Y:S01]  /*0c30*/  IMAD.HI R4, R23, 0x55555556, RZ ;  /* 0x5555555617047827 */ /* 0x000fe200078e02ff */
[----:B------:R-:W-:Y:S02]  /*0c40*/  LEA.HI R9, R9, R8, RZ, 0x3 ;  /* 0x0000000809097211 */ /* 0x000fe400078f18ff */
[----:B------:R-:W-:Y:S01]  /*0c50*/  LEA.HI R7, R7, R22, RZ, 0x5 ;  /* 0x0000001607077211 */ /* 0x000fe200078f28ff */
[----:B------:R-:W-:Y:S01]  /*0c60*/  IMAD.IADD R2, R3, 0x1, -R2 ;  /* 0x0000000103027824 */ /* 0x000fe200078e0a02 */
[----:B------:R-:W-:Y:S02]  /*0c70*/  LOP3.LUT R9, R9, 0xfffffff8, RZ, 0xc0, !PT ;  /* 0xfffffff809097812 */ /* 0x000fe400078ec0ff */
[----:B------:R-:W-:Y:S01]  /*0c80*/  LEA.HI R0, R0, R155, RZ, 0x2 ;  /* 0x0000009b00007211 */ /* 0x000fe200078f10ff */
[----:B------:R-:W-:Y:S01]  /*0c90*/  IMAD R154, R2, 0x8, R5 ;  /* 0x00000008029a7824 */ /* 0x000fe200078e0205 */
[----:B------:R-:W-:Y:S01]  /*0ca0*/  LOP3.LUT R3, R6, 0x7ffffffc, RZ, 0xc0, !PT ;  /* 0x7ffffffc06037812 */ /* 0x000fe200078ec0ff */
[----:B------:R-:W-:Y:S01]  /*0cb0*/  IMAD.IADD R8, R8, 0x1, -R9 ;  /* 0x0000000108087824 */ /* 0x000fe200078e0a09 */
[----:B------:R-:W-:-:S02]  /*0cc0*/  LEA.HI R4, R4, R4, RZ, 0x1 ;  /* 0x0000000404047211 */ /* 0x000fc400078f08ff */
[----:B------:R-:W-:Y:S01]  /*0cd0*/  SHF.R.S32.HI R7, RZ, 0x5, R7 ;  /* 0x00000005ff077819 */ /* 0x000fe20000011407 */
[----:B------:R-:W-:Y:S01]  /*0ce0*/  IMAD.IADD R3, R22, 0x1, -R3 ;  /* 0x0000000116037824 */ /* 0x000fe200078e0a03 */
[----:B------:R-:W-:Y:S01]  /*0cf0*/  LOP3.LUT R2, R0, 0x1ffffffc, RZ, 0xc0, !PT ;  /* 0x1ffffffc00027812 */ /* 0x000fe200078ec0ff */
[----:B------:R-:W-:Y:S01]  /*0d00*/  IMAD R4, R4, -0x3, R23 ;  /* 0xfffffffd04047824 */ /* 0x000fe200078e0217 */
[----:B------:R-:W-:Y:S01]  /*0d10*/  SHF.R.S32.HI R18, RZ, 0x2, R0 ;  /* 0x00000002ff127819 */ /* 0x000fe20000011400 */
[----:B------:R-:W-:Y:S02]  /*0d20*/  IMAD R7, R7, 0x10, R8 ;  /* 0x0000001007077824 */ /* 0x000fe400078e0208 */
[----:B------:R-:W-:Y:S02]  /*0d30*/  IMAD.IADD R2, R155, 0x1, -R2 ;  /* 0x000000019b027824 */ /* 0x000fe400078e0a02 */
[----:B------:R-:W-:Y:S02]  /*0d40*/  IMAD R152, R3, R152, 0x80 ;  /* 0x0000008003987424 */ /* 0x000fe400078e0298 */
[----:B------:R-:W-:-:S02]  /*0d50*/  IMAD R153, R4, 0x40, R7 ;  /* 0x0000004004997824 */ /* 0x000fc400078e0207 */
[----:B------:R-:W-:-:S07]  /*0d60*/  IMAD.SHL.U32 R16, R2, 0x8, RZ ;  /* 0x0000000802107824 */ /* 0x000fce00078e00ff */
.L_x_8111:
        /* <DEDUP_REMOVED lines=19> */
[----:B----45:R-:W-:-:S02]  /*0ea0*/  IMAD.U32 R4, RZ, RZ, UR8 ;  /* 0x00000008ff047e24 */ /* 0x030fc4000f8e00ff */
[----:B------:R-:W-:Y:S01]  /*0eb0*/  IMAD.U32 R3, RZ, RZ, UR7 ;  /* 0x00000007ff037e24 */ /* 0x000fe2000f8e00ff */
[----:B------:R-:W-:Y:S01]  /*0ec0*/  ULDC.64 UR6, c[0x0][0x3f8] ;  /* 0x0000fe0000067ab9 */ /* 0x000fe20000000a00 */
[----:B------:R-:W-:-:S03]  /*0ed0*/  IMAD.U32 R5, RZ, RZ, UR9 ;  /* 0x00000009ff057e24 */ /* 0x000fc6000f8e00ff */
[----:B------:R-:W2:Y:S04]  /*0ee0*/  @P0 LDG.E R2, desc[UR54][R2.64] ;  /* 0x0000003602020981 */ /* 0x000ea8000c1e1900 */
[----:B---3--:R-:W3:Y:S01]  /*0ef0*/  @P1 LDG.E R4, desc[UR54][R4.64] ;  /* 0x0000003604041981 */ /* 0x008ee2000c1e1900 */
        /* <DEDUP_REMOVED lines=16> */
[----:B-1----:R-:W-:Y:S01]  /*1000*/  CS2R R24, SRZ ;  /* 0x0000000000187805 */ /* 0x002fe2000001ff00 */
        /* <DEDUP_REMOVED lines=33> */
.L_x_8076:
[----:B------:R-:W-:Y:S01]  /*1220*/  UIADD3 UR45, -UR4, UR45, URZ ;  /* 0x0000002d042d7290 */ /* 0x000fe2000fffe13f */
[----:B------:R-:W-:Y:S01]  /*1230*/  CS2R R4, SRZ ;  /* 0x0000000000047805 */ /* 0x000fe2000001ff00 */
[----:B------:R-:W-:Y:S01]  /*1240*/  UIMAD.WIDE.U32 UR6, UR5, UR8, URZ ;  /* 0x00000008050672a5 */ /* 0x000fe2000f8e003f */
[----:B------:R-:W-:Y:S01]  /*1250*/  CS2R R56, SRZ ;  /* 0x0000000000387805 */ /* 0x000fe2000001ff00 */
[----:B------:R-:W-:Y:S01]  /*1260*/  UISETP.GE.AND UP1, UPT, UR45, 0x1, UPT ;  /* 0x000000012d00788c */ /* 0x000fe2000bf26270 */
[----:B------:R-:W-:Y:S01]  /*1270*/  CS2R R58, SRZ ;  /* 0x00000000003a7805 */ /* 0x000fe2000001ff00 */
[----:B------:R-:W-:Y:S01]  /*1280*/  UIADD3 UR4, UR45, 0x7f, URZ ;  /* 0x0000007f2d047890 */ /* 0x000fe2000fffe03f */
[----:B------:R-:W-:Y:S01]  /*1290*/  CS2R R60, SRZ ;  /* 0x00000000003c7805 */ /* 0x000fe2000001ff00 */
[----:B------:R-:W-:Y:S01]  /*12a0*/  @UP0 ULDC UR9, c[0x0][0x430] ;  /* 0x00010c0000090ab9 */ /* 0x000fe20000000800 */
[----:B------:R-:W-:Y:S01]  /*12b0*/  UMOV UR42, UR5 ;  /* 0x00000005002a7c82 */ /* 0x000fe20008000000 */
[----:B------:R-:W-:Y:S01]  /*12c0*/  PLOP3.LUT P1, PT, PT, PT, UP1, 0x80, 0x0 ;  /* 0x000000000000781c */ /* 0x000fe20003f2f018 */
[----:B------:R-:W-:Y:S01]  /*12d0*/  USHF.R.S32.HI UR8, URZ, 0x1f, UR4 ;  /* 0x0000001f3f087899 */ /* 0x000fe20008011404 */
[----:B------:R-:W-:Y:S01]  /*12e0*/  IMAD.MOV.U32 R62, RZ, RZ, RZ ;  /* 0x000000ffff3e7224 */ /* 0x000fe200078e00ff */
[----:B------:R-:W-:-:S02]  /*12f0*/  @UP0 USHF.R.U32.HI UR41, URZ, UR9, UR7 ;  /* 0x000000093f290299 */ /* 0x000fc40008011607 */
[----:B------:R-:W-:-:S08]  /*1300*/  ULEA.HI UR8, UR8, UR4, URZ, 0x7 ;  /* 0x0000000408087291 */ /* 0x000fd0000f8f383f */
[----:B------:R-:W-:Y:S05]  /*1310*/  @!P1 BRA `(.L_x_8077) ;  /* 0x0000005c002c9947 */ /* 0x000fea0003800000 */
[----:B------:R-:W0:Y:S01]  /*1320*/  SHFL.IDX PT, R0, R23, RZ, 0x1f ;  /* 0x00001fff17007589 */ /* 0x000e2200000e0000 */
[----:B------:R-:W1:Y:S01]  /*1330*/  S2UR UR9, SR_CgaCtaId ;  /* 0x00000000000979c3 */ /* 0x000e620000008800 */
[----:B------:R-:W-:Y:S01]  /*1340*/  UMOV UR7, 0x400 ;  /* 0x0000040000077882 */ /* 0x000fe20000000000 */
[----:B------:R-:W-:Y:S01]  /*1350*/  USHF.R.S32.HI UR43, URZ, 0x7, UR8 ;  /* 0x000000073f2b7899 */ /* 0x000fe20008011408 */
[----:B0-----:R-:W-:Y:S01]  /*1360*/  R2UR UR6, R0 ;  /* 0x00000000000672ca */ /* 0x001fe200000e0000 */
[----:B-1----:R-:W-:-:S12]  /*1370*/  ULEA UR7, UR9, UR7, 0x18 ;  /* 0x0000000709077291 */ /* 0x002fd8000f8ec03f */
[----:B------:R-:W-:Y:S02]  /*1380*/  UIMAD.WIDE UR4, UR6, 0x55555556, URZ ;  /* 0x55555556060478a5 */ /* 0x000fe4000f8e023f */
[----:B------:R-:W-:Y:S02]  /*1390*/  UIADD3 UR4, UR7, 0xf000, URZ ;  /* 0x0000f00007047890 */ /* 0x000fe4000fffe03f */
[----:B------:R-:W-:Y:S02]  /*13a0*/  ULEA.HI UR5, UR5, UR5, URZ, 0x1 ;  /* 0x0000000505057291 */ /* 0x000fe4000f8f083f */
[----:B------:R-:W-:Y:S02]  /*13b0*/  ULOP3.LUT UP0, URZ, UR4, 0x3ff, URZ, 0xc0, !UPT ;  /* 0x000003ff043f7892 */ /* 0x000fe4000f80c03f */
[----:B------:R-:W-:-:S04]  /*13c0*/  UIMAD UR5, UR5, -0x3, UR6 ;  /* 0xfffffffd050578a4 */ /* 0x000fc8000f8e0206 */
[----:B------:R-:W-:Y:S01]  /*13d0*/  PLOP3.LUT P0, PT, PT, PT, UP0, 0x80, 0x0 ;  /* 0x000000000000781c */ /* 0x000fe20003f0f008 */
[----:B------:R-:W-:-:S04]  /*13e0*/  ULEA UR5, UR5, UR4, 0xb ;  /* 0x0000000405057291 */ /* 0x000fc8000f8e583f */
[----:B------:R-:W-:-:S04]  /*13f0*/  USHF.R.U32.HI UR5, URZ, 0x4, UR5 ;  /* 0x000000043f057899 */ /* 0x000fc80008011605 */
[----:B------:R-:W-:-:S04]  /*1400*/  ULOP3.LUT UR46, UR5, 0x3fff, URZ, 0xc0, !UPT ;  /* 0x00003fff052e7892 */ /* 0x000fc8000f8ec03f */
[----:B------:R-:W-:Y:S08]  /*1410*/  @!P0 BRA `(.L_x_8078) ;  /* 0x0000000000408947 */ /* 0x000ff00003800000 */
        /* <DEDUP_REMOVED lines=16> */
.L_x_8078:
        /* <DEDUP_REMOVED lines=58> */
.L_x_8200:
[----:B------:R-:W-:Y:S05]  /*18c0*/  @!P0 BRA `(.L_x_8080) ;  /* 0x0000000000048947 */ /* 0x000fea0003800000 */
[----:B------:R-:W-:Y:S01]  /*18d0*/  BPT.TRAP 0x1 ;  /* 0x000000040000795c */ /* 0x000fe20000300000 */
.L_x_8080:
[----:B------:R-:W-:Y:S02]  /*18e0*/  IMAD.U32 R5, RZ, RZ, UR36 ;  /* 0x00000024ff057e24 */ /* 0x000fe4000f8e00ff */
[----:B------:R-:W-:Y:S02]  /*18f0*/  IMAD.U32 R6, RZ, RZ, UR37 ;  /* 0x00000025ff067e24 */ /* 0x000fe4000f8e00ff */
[----:B------:R-:W-:-:S03]  /*1900*/  IMAD R4, R5, 0x8, R2 ;  /* 0x0000000805047824 */ /* 0x000fc600078e0202 */
[----:B------:R-:W-:-:S04]  /*1910*/  SHF.L.U32 R5, R6, 0x1f, RZ ;  /* 0x0000001f06057819 */ /* 0x000fc800000006ff */
[----:B------:R1:W2:Y:S01]  /*1920*/  SYNCS.PHASECHK.TRANS64.TRYWAIT P1, [R4+URZ+0x19c30], R5 ;  /* 0x019c3005040075a7 */ /* 0x0002a2000802017f */
[----:B------:R-:W-:Y:S05]  /*1930*/  @!P0 BRA `(.L_x_8081) ;  /* 0x0000000000048947 */ /* 0x000fea0003800000 */
[----:B------:R-:W-:Y:S01]  /*1940*/  BPT.TRAP 0x1 ;  /* 0x000000040000795c */ /* 0x000fe20000300000 */
.L_x_8081:
[----:B------:R-:W3:Y:S01]  /*1950*/  S2R R6, SR_TID.X ;  /* 0x0000000000067919 */ /* 0x000ee20000002100 */
[----:B------:R-:W-:Y:S01]  /*1960*/  IMAD.MOV.U32 R135, RZ, RZ, RZ ;  /* 0x000000ffff877224 */ /* 0x000fe200078e00ff */
[----:B---3--:R-:W-:Y:S01]  /*1970*/  LOP3.LUT P2, RZ, R6, 0x7f, RZ, 0xc0, !PT ;  /* 0x0000007f06ff7812 */ /* 0x008fe2000784c0ff */
[----:B--2---:R-:W-:-:S12]  /*1980*/  @P1 BRA `(.L_x_8082) ;  /* 0x0000000000081947 */ /* 0x004fd80003800000 */
[----:B------:R-:W2:Y:S02]  /*1990*/  SYNCS.PHASECHK.TRANS64.TRYWAIT P1, [R4+URZ+0x19c30], R5 ;  /* 0x019c3005040075a7 */ /* 0x000ea4000802017f */
[----:B--2---:R-:W-:Y:S05]  /*19a0*/  @!P1 BRA `(.L_x_8083) ;  /* 0x000000b800d89947 */ /* 0x004fea0003800000 */
.L_x_8082:
[----:B------:R-:W-:Y:S05]  /*19b0*/  WARPSYNC.ALL ;  /* 0x0000000000007948 */ /* 0x000fea0003800000 */
[----:B------:R-:W-:Y:S01]  /*19c0*/  R2UR UR4, R2 ;  /* 0x00000000020472ca */ /* 0x000fe200000e0000 */
[----:B------:R-:W-:Y:S01]  /*19d0*/  WARPGROUP.ARRIVE ;  /* 0x00000000000079c5 */ /* 0x000fe20000000000 */
[----:B------:R-:W-:Y:S01]  /*19e0*/  UMOV UR5, 0xc0000010 ;  /* 0xc000001000057882 */ /* 0x000fe20000000000 */
[----:B------:R-:W-:Y:S01]  /*19f0*/  UMOV UR7, 0xc0000010 ;  /* 0xc000001000077882 */ /* 0x000fe20000000000 */
[----:B------:R-:W-:Y:S01]  /*1a00*/  UMOV UR9, 0xc0000010 ;  /* 0xc000001000097882 */ /* 0x000fe20000000000 */
[----:B------:R-:W-:Y:S01]  /*1a10*/  UMOV UR11, 0xc0000010 ;  /* 0xc0000010000b7882 */ /* 0x000fe20000000000 */
[----:B------:R-:W-:Y:S01]  /*1a20*/  UMOV UR13, 0xc0000010 ;  /* 0xc0000010000d7882 */ /* 0x000fe20000000000 */
[----:B------:R-:W-:Y:S01]  /*1a30*/  UMOV UR15, 0xc0000010 ;  /* 0xc0000010000f7882 */ /* 0x000fe20000000000 */
[----:B------:R-:W3:Y:S01]  /*1a40*/  S2R R93, SR_TID.X ;  /* 0x00000000005d7919 */ /* 0x000ee20000002100 */
[----:B------:R-:W-:Y:S01]  /*1a50*/  UISETP.GE.AND UP0, UPT, UR45, 0x81, UPT ;  /* 0x000000812d00788c */ /* 0x000fe2000bf06270 */
[----:B------:R-:W-:-:S02]  /*1a60*/  IMAD.MOV.U32 R134, RZ, RZ, R135 ;  /* 0x000000ffff867224 */ /* 0x000fc400078e0087 */
[--C-:B------:R-:W-:Y:S01]  /*1a70*/  IMAD.MOV.U32 R133, RZ, RZ, R135.reuse ;  /* 0x000000ffff857224 */ /* 0x100fe200078e0087 */
[----:B------:R-:W-:Y:S01]  /*1a80*/  UIADD3 UR4, UR4, 0x13800, URZ ;  /* 0x0001380004047890 */ /* 0x000fe2000fffe03f */
[--C-:B------:R-:W-:Y:S02]  /*1a90*/  IMAD.MOV.U32 R132, RZ, RZ, R135.reuse ;  /* 0x000000ffff847224 */ /* 0x100fe400078e0087 */
[--C-:B------:R-:W-:Y:S01]  /*1aa0*/  IMAD.MOV.U32 R131, RZ, RZ, R135.reuse ;  /* 0x000000ffff837224 */ /* 0x100fe200078e0087 */
[----:B------:R-:W-:Y:S01]  /*1ab0*/  USHF.R.U32.HI UR4, URZ, 0x4, UR4 ;  /* 0x000000043f047899 */ /* 0x000fe20008011604 */
[--C-:B------:R-:W-:Y:S02]  /*1ac0*/  IMAD.MOV.U32 R130, RZ, RZ, R135.reuse ;  /* 0x000000ffff827224 */ /* 0x100fe400078e0087 */
[--C-:B------:R-:W-:Y:S01]  /*1ad0*/  IMAD.MOV.U32 R129, RZ, RZ, R135.reuse ;  /* 0x000000ffff817224 */ /* 0x100fe200078e0087 */
[----:B------:R-:W-:Y:S01]  /*1ae0*/  ULOP3.LUT UR4, UR4, 0x3fff, URZ, 0xc0, !UPT ;  /* 0x00003fff04047892 */ /* 0x000fe2000f8ec03f */
[----:B------:R-:W-:-:S02]  /*1af0*/  IMAD.MOV.U32 R128, RZ, RZ, R135 ;  /* 0x000000ffff807224 */ /* 0x000fc400078e0087 */
[--C-:B------:R-:W-:Y:S01]  /*1b00*/  IMAD.MOV.U32 R127, RZ, RZ, R135.reuse ;  /* 0x000000ffff7f7224 */ /* 0x100fe200078e0087 */
[----:B------:R-:W-:Y:S01]  /*1b10*/  ULOP3.LUT UR16, UR4, 0x10000, URZ, 0xfc, !UPT ;  /* 0x0001000004107892 */ /* 0x000fe2000f8efc3f */
[--C-:B------:R-:W-:Y:S01]  /*1b20*/  IMAD.MOV.U32 R126, RZ, RZ, R135.reuse ;  /* 0x000000ffff7e7224 */ /* 0x100fe200078e0087 */
[----:B------:R-:W-:Y:S01]  /*1b30*/  ULOP3.LUT UR4, UR46, 0x10000, URZ, 0xfc, !UPT ;  /* 0x000100002e047892 */ /* 0x000fe2000f8efc3f */
        /* <DEDUP_REMOVED lines=11> */
[--C-:B------:R-:W-:Y:S01]  /*1bf0*/  IMAD.MOV.U32 R120, RZ, RZ, R135.reuse ;  /* 0x000000ffff787224 */ /* 0x100fe200078e0087 */
[----:B------:R-:W-:Y:S01]  /*1c00*/  ULDC UR6, c[0x0][0x988] ;  /* 0x0002620000067ab9 */ /* 0x000fe20000000800 */
        /* <DEDUP_REMOVED lines=41> */
[----:B------:R-:W-:Y:S01]  /*1ea0*/  FMUL.FTZ R20, R0, R36 ;  /* 0x0000002400147220 */ /* 0x000fe20000410000 */
[----:B------:R-:W-:-:S02]  /*1eb0*/  VIADD R36, R152, UR45 ;  /* 0x0000002d98247c36 */ /* 0x000fc40008000000 */
[C---:B-12---:R-:W-:Y:S01]  /*1ec0*/  FMUL.FTZ R5, R0.reuse, R26 ;  /* 0x0000001a00057220 */ /* 0x046fe20000410000 */
[----:B------:R-:W-:Y:S02]  /*1ed0*/  IMAD.U32 R37, RZ, RZ, UR43 ;  /* 0x0000002bff257e24 */ /* 0x000fe4000f8e00ff */
[C---:B------:R-:W-:Y:S01]  /*1ee0*/  FMUL.FTZ R12, R0.reuse, R32 ;  /* 0x00000020000c7220 */ /* 0x040fe20000410000 */
[C---:B0-----:R-:W-:Y:S01]  /*1ef0*/  FMUL.FTZ R11, R0.reuse, R33 ;  /* 0x00000021000b7220 */ /* 0x041fe20000410000 */
[----:B------:R-:W0:Y:S01]  /*1f00*/  MUFU.TANH R7, R7 ;  /* 0x0000000700077308 */ /* 0x000e220000002400 */
[----:B------:R-:W-:Y:S02]  /*1f10*/  IMAD R36, R37, -0x80, R36 ;  /* 0xffffff8025247824 */ /* 0x000fe400078e0224 */
[C---:B------:R-:W-:Y:S01]  /*1f20*/  FMUL.FTZ R28, R0.reuse, R38 ;  /* 0x00000026001c7220 */ /* 0x040fe20000410000 */
[C---:B------:R-:W-:Y:S01]  /*1f30*/  FMUL.FTZ R13, R0.reuse, R31 ;  /* 0x0000001f000d7220 */ /* 0x040fe20000410000 */
[C---:B------:R-:W-:Y:S01]  /*1f40*/  FMUL.FTZ R21, R0.reuse, R35 ;  /* 0x0000002300157220 */ /* 0x040fe20000410000 */
[----:B------:R-:W-:Y:S01]  /*1f50*/  FMUL.FTZ R27, R0, R39 ;  /* 0x00000027001b7220 */ /* 0x000fe20000410000 */
[----:B------:R-:W-:Y:S01]  /*1f60*/  ISETP.GT.AND P4, PT, R36, RZ, PT ;  /* 0x000000ff2400720c */ /* 0x000fe20003f84270 */
[----:B------:R-:W-:Y:S01]  /*1f70*/  FMUL.FTZ R24, R0, R34 ;  /* 0x0000002200187220 */ /* 0x000fe20000410000 */
[----:B------:R-:W1:Y:S01]  /*1f80*/  MUFU.TANH R8, R8 ;  /* 0x0000000800087308 */ /* 0x000e620000002400 */
[----:B------:R-:W-:Y:S01]  /*1f90*/  ISETP.GT.AND P5, PT, R36, 0x1, PT ;  /* 0x000000012400780c */ /* 0x000fe20003fa4270 */
[----:B------:R-:W-:Y:S01]  /*1fa0*/  FMUL.FTZ R25, R0, R40 ;  /* 0x0000002800197220 */ /* 0x000fe20000410000 */
[----:B------:R-:W-:Y:S01]  /*1fb0*/  ISETP.GT.AND P1, PT, R36, 0x8, PT ;  /* 0x000000082400780c */ /* 0x000fe20003f24270 */
[----:B------:R-:W-:Y:S01]  /*1fc0*/  FMUL.FTZ R30, R0, R44 ;  /* 0x0000002c001e7220 */ /* 0x000fe20000410000 */
[----:B----4-:R-:W-:Y:S01]  /*1fd0*/  FSEL R37, R6, -INF , P4 ;  /* 0xff80000006257808 */ /* 0x010fe20002000000 */
[----:B------:R-:W-:Y:S01]  /*1fe0*/  FMUL.FTZ R26, R0, R41 ;  /* 0x00000029001a7220 */ /* 0x000fe20000410000 */
[----:B------:R-:W-:Y:S01]  /*1ff0*/  ISETP.GT.AND P2, PT, R36, 0x9, PT ;  /* 0x000000092400780c */ /* 0x000fe20003f44270 */
[----:B------:R-:W2:Y:S01]  /*2000*/  MUFU.TANH R14, R14 ;  /* 0x0000000e000e7308 */ /* 0x000ea20000002400 */
[----:B0-----:R-:W-:Y:S01]  /*2010*/  FSEL R38, R7, -INF , P5 ;  /* 0xff80000007267808 */ /* 0x001fe20002800000 */
[----:B------:R-:W-:Y:S01]  /*2020*/  FMUL.FTZ R31, R0, R43 ;  /* 0x0000002b001f7220 */ /* 0x000fe20000410000 */
[----:B------:R-:W-:Y:S01]  /*2030*/  ISETP.GT.AND P3, PT, R36, 0x10, PT ;  /* 0x000000102400780c */ /* 0x000fe20003f64270 */
[C---:B------:R-:W-:Y:S01]  /*2040*/  FMUL.FTZ R32, R0.reuse, R42 ;  /* 0x0000002a00207220 */ /* 0x040fe20000410000 */
[C---:B------:R-:W-:Y:S01]  /*2050*/  FMUL.FTZ R29, R0.reuse, R45 ;  /* 0x0000002d001d7220 */ /* 0x040fe20000410000 */
[C---:B------:R-:W-:Y:S01]  /*2060*/  FMUL.FTZ R33, R0.reuse, R48 ;  /* 0x0000003000217220 */ /* 0x040fe20000410000 */
[----:B------:R-:W-:Y:S01]  /*2070*/  FMUL.FTZ R90, R0, R50 ;  /* 0x00000032005a7220 */ /* 0x000fe20000410000 */
[----:B------:R-:W0:Y:S01]  /*2080*/  MUFU.TANH R10, R10 ;  /* 0x0000000a000a7308 */ /* 0x000e220000002400 */
[----:B-1----:R-:W-:Y:S01]  /*2090*/  FSEL R39, R8, -INF , P1 ;  /* 0xff80000008277808 */ /* 0x002fe20000800000 */
[C---:B------:R-:W-:Y:S01]  /*20a0*/  FMUL.FTZ R50, R0.reuse, R51 ;  /* 0x0000003300327220 */ /* 0x040fe20000410000 */
[C---:B------:R-:W-:Y:S01]  /*20b0*/  FMUL.FTZ R34, R0.reuse, R49 ;  /* 0x0000003100227220 */ /* 0x040fe20000410000 */
[C---:B------:R-:W-:Y:S01]  /*20c0*/  FMUL.FTZ R89, R0.reuse, R46 ;  /* 0x0000002e00597220 */ /* 0x040fe20000410000 */
[C---:B------:R-:W-:Y:S01]  /*20d0*/  FMUL.FTZ R88, R0.reuse, R47 ;  /* 0x0000002f00587220 */ /* 0x040fe20000410000 */
[C---:B------:R-:W-:Y:S01]  /*20e0*/  FMUL.FTZ R47, R0.reuse, R52 ;  /* 0x00000034002f7220 */ /* 0x040fe20000410000 */
[----:B------:R-:W-:Y:S01]  /*20f0*/  FMUL.FTZ R35, R0, R53 ;  /* 0x0000003500237220 */ /* 0x000fe20000410000 */
[----:B------:R-:W1:Y:S01]  /*2100*/  MUFU.TANH R15, R15 ;  /* 0x0000000f000f7308 */ /* 0x000e620000002400 */
[----:B--2---:R-:W-:Y:S01]  /*2110*/  FSEL R7, R14, -INF , P1 ;  /* 0xff8000000e077808 */ /* 0x004fe20000800000 */
[----:B------:R-:W-:Y:S01]  /*2120*/  FMUL.FTZ R51, R0, R56 ;  /* 0x0000003800337220 */ /* 0x000fe20000410000 */
[----:B------:R-:W-:Y:S01]  /*2130*/  ISETP.GT.AND P1, PT, R36, 0x19, PT ;  /* 0x000000192400780c */ /* 0x000fe20003f24270 */
[C---:B------:R-:W-:Y:S01]  /*2140*/  FMUL.FTZ R91, R0.reuse, R54 ;  /* 0x00000036005b7220 */ /* 0x040fe20000410000 */
[----:B------:R-:W-:Y:S01]  /*2150*/  FMNMX.FTZ R14, R37, R38, !PT ;  /* 0x00000026250e7209 */ /* 0x000fe20007810000 */
[C---:B------:R-:W-:Y:S01]  /*2160*/  FMUL.FTZ R54, R0.reuse, R55 ;  /* 0x0000003700367220 */ /* 0x040fe20000410000 */
[----:B------:R-:W-:Y:S01]  /*2170*/  FMUL.FTZ R48, R0, R57 ;  /* 0x0000003900307220 */ /* 0x000fe20000410000 */
[----:B------:R-:W2:Y:S01]  /*2180*/  MUFU.TANH R9, R9 ;  /* 0x0000000900097308 */ /* 0x000ea20000002400 */
[----:B0-----:R-:W-:Y:S01]  /*2190*/  FSEL R6, R10, -INF , P5 ;  /* 0xff8000000a067808 */ /* 0x001fe20002800000 */
[----:B------:R-:W-:Y:S01]  /*21a0*/  FMUL.FTZ R55, R0, R60 ;  /* 0x0000003c00377220 */ /* 0x000fe20000410000 */
[----:B------:R-:W-:Y:S01]  /*21b0*/  ISETP.GT.AND P5, PT, R36, 0x18, PT ;  /* 0x000000182400780c */ /* 0x000fe20003fa4270 */
[C---:B------:R-:W-:Y:S01]  /*21c0*/  FMUL.FTZ R52, R0.reuse, R61 ;  /* 0x0000003d00347220 */ /* 0x040fe20000410000 */
[C---:B------:R-:W-:Y:S01]  /*21d0*/  FMUL.FTZ R61, R0.reuse, R62 ;  /* 0x0000003e003d7220 */ /* 0x040fe20000410000 */
[C---:B------:R-:W-:Y:S01]  /*21e0*/  FMUL.FTZ R92, R0.reuse, R58 ;  /* 0x0000003a005c7220 */ /* 0x040fe20000410000 */
[C---:B------:R-:W-:Y:S01]  /*21f0*/  FMUL.FTZ R58, R0.reuse, R64 ;  /* 0x00000040003a7220 */ /* 0x040fe20000410000 */
[----:B------:R-:W0:Y:S01]  /*2200*/  MUFU.TANH R5, R5 ;  /* 0x0000000500057308 */ /* 0x000e220000002400 */
[----:B-1----:R-:W-:Y:S01]  /*2210*/  FSEL R44, R15, -INF , P1 ;  /* 0xff8000000f2c7808 */ /* 0x002fe20000800000 */
        /* <DEDUP_REMOVED lines=24> */
[----:B------:R-:W-:Y:S01]  /*23a0*/  FMUL.FTZ R81, R0, R81 ;  /* 0x0000005100517220 */ /* 0x000fe20000410000 */
[----:B------:R-:W-:Y:S01]  /*23b0*/  FMNMX.FTZ R20, R40, R15, !PT ;  /* 0x0000000f28147209 */ /* 0x000fe20007810000 */
[C---:B------:R-:W-:Y:S01]  /*23c0*/  FMUL.FTZ R78, R0.reuse, R78 ;  /* 0x0000004e004e7220 */ /* 0x040fe20000410000 */
[C---:B------:R-:W-:Y:S01]  /*23d0*/  FMUL.FTZ R84, R0.reuse, R84 ;  /* 0x0000005400547220 */ /* 0x040fe20000410000 */
[C---:B------:R-:W-:Y:S01]  /*23e0*/  FMUL.FTZ R85, R0.reuse, R85 ;  /* 0x0000005500557220 */ /* 0x040fe20000410000 */
[----:B------:R-:W-:Y:S01]  /*23f0*/  FMUL.FTZ R79, R0, R79 ;  /* 0x0000004f004f7220 */ /* 0x000fe20000410000 */
[----:B------:R-:W1:Y:S01]  /*2400*/  MUFU.TANH R13, R13 ;  /* 0x0000000d000d7308 */ /* 0x000e620000002400 */
[----:B--2---:R-:W-:Y:S01]  /*2410*/  FSEL R41, R12, -INF , P3 ;  /* 0xff8000000c297808 */ /* 0x004fe20001800000 */
[C---:B------:R-:W-:Y:S01]  /*2420*/  FMUL.FTZ R82, R0.reuse, R82 ;  /* 0x0000005200527220 */ /* 0x040fe20000410000 */
[C---:B------:R-:W-:Y:S01]  /*2430*/  FMUL.FTZ R83, R0.reuse, R83 ;  /* 0x0000005300537220 */ /* 0x040fe20000410000 */
[C---:B------:R-:W-:Y:S01]  /*2440*/  FMUL.FTZ R86, R0.reuse, R86 ;  /* 0x0000005600567220 */ /* 0x040fe20000410000 */
[----:B------:R-:W-:Y:S01]  /*2450*/  FMNMX.FTZ R15, R41, R20, !PT ;  /* 0x00000014290f7209 */ /* 0x000fe20007810000 */
[----:B------:R-:W-:-:S02]  /*2460*/  FMUL.FTZ R87, R0, R87 ;  /* 0x0000005700577220 */ /* 0x000fc40000410000 */
[----:B------:R-:W2:Y:S01]  /*2470*/  MUFU.TANH R21, R21 ;  /* 0x0000001500157308 */ /* 0x000ea20000002400 */
[----:B0-----:R-:W-:-:S04]  /*2480*/  FSEL R42, R11, -INF , P4 ;  /* 0xff8000000b2a7808 */ /* 0x001fc80002000000 */
[----:B------:R-:W-:-:S03]  /*2490*/  FMNMX.FTZ R20, R42, R15, !PT ;  /* 0x0000000f2a147209 */ /* 0x000fc60007810000 */
[----:B------:R-:W0:Y:S01]  /*24a0*/  MUFU.TANH R24, R24 ;  /* 0x0000001800187308 */ /* 0x000e220000002400 */
[----:B-1----:R-:W-:Y:S02]  /*24b0*/  FSEL R8, R13, -INF , P2 ;  /* 0xff8000000d087808 */ /* 0x002fe40001000000 */
[----:B------:R-:W-:-:S05]  /*24c0*/  ISETP.GT.AND P2, PT, R36, 0x20, PT ;  /* 0x000000202400780c */ /* 0x000fca0003f44270 */
[----:B------:R-:W1:Y:S01]  /*24d0*/  MUFU.TANH R25, R25 ;  /* 0x0000001900197308 */ /* 0x000e620000002400 */
[----:B--2---:R-:W-:Y:S02]  /*24e0*/  FSEL R10, R21, -INF , P4 ;  /* 0xff800000150a7808 */ /* 0x004fe40002000000 */
[----:B------:R-:W-:Y:S02]  /*24f0*/  FMNMX.FTZ R21, R43, R20, !PT ;  /* 0x000000142b157209 */ /* 0x000fe40007810000 */
[----:B------:R-:W-:-:S03]  /*2500*/  ISETP.GT.AND P4, PT, R36, 0x28, PT ;  /* 0x000000282400780c */ /* 0x000fc60003f84270 */
[----:B------:R-:W2:Y:S01]  /*2510*/  MUFU.TANH R26, R26 ;  /* 0x0000001a001a7308 */ /* 0x000ea20000002400 */
[----:B0-----:R-:W-:Y:S02]  /*2520*/  FSEL R9, R24, -INF , P3 ;  /* 0xff80000018097808 */ /* 0x001fe40001800000 */
[----:B------:R-:W-:Y:S02]  /*2530*/  ISETP.GT.AND P3, PT, R36, 0x21, PT ;  /* 0x000000212400780c */ /* 0x000fe40003f64270 */
[----:B------:R-:W-:-:S03]  /*2540*/  FMNMX.FTZ R24, R44, R21, !PT ;  /* 0x000000152c187209 */ /* 0x000fc60007810000 */
[----:B------:R-:W0:Y:S01]  /*2550*/  MUFU.TANH R28, R28 ;  /* 0x0000001c001c7308 */ /* 0x000e220000002400 */
[----:B-1----:R-:W-:-:S04]  /*2560*/  FSEL R45, R25, -INF , P2 ;  /* 0xff800000192d7808 */ /* 0x002fc80001000000 */
        /* <DEDUP_REMOVED lines=26> */
[----:B-1----:R-:W-:-:S07]  /*2710*/  FSEL R24, R50, -INF , P2 ;  /* 0xff80000032187808 */ /* 0x002fce0001000000 */
[----:B------:R-:W1:Y:S01]  /*2720*/  MUFU.TANH R47, R47 ;  /* 0x0000002f002f7308 */ /* 0x000e620000002400 */
[----:B--2---:R-:W-:Y:S02]  /*2730*/  FSEL R50, R34, -INF , P2 ;  /* 0xff80000022327808 */ /* 0x004fe40001000000 */
[----:B------:R-:W-:Y:S02]  /*2740*/  ISETP.GT.AND P2, PT, R36, 0x48, PT ;  /* 0x000000482400780c */ /* 0x000fe40003f44270 */
[----:B------:R-:W-:-:S03]  /*2750*/  FMNMX.FTZ R29, R50, R27, !PT ;  /* 0x0000001b321d7209 */ /* 0x000fc60007810000 */
[----:B------:R-:W2:Y:S01]  /*2760*/  MUFU.TANH R88, R88 ;  /* 0x0000005800587308 */ /* 0x000ea20000002400 */
[----:B0-----:R-:W-:Y:S01]  /*2770*/  FSEL R15, R89, -INF , P4 ;  /* 0xff800000590f7808 */ /* 0x001fe20002000000 */
[----:B------:R-:W-:Y:S01]  /*2780*/  IMAD.MOV.U32 R89, RZ, RZ, R135 ;  /* 0x000000ffff597224 */ /* 0x000fe200078e0087 */
[----:B------:R-:W-:-:S05]  /*2790*/  ISETP.GT.AND P4, PT, R36, 0x39, PT ;  /* 0x000000392400780c */ /* 0x000fca0003f84270 */
[----:B------:R-:W0:Y:S01]  /*27a0*/  MUFU.TANH R35, R35 ;  /* 0x0000002300237308 */ /* 0x000e220000002400 */
[----:B-1----:R-:W-:-:S04]  /*27b0*/  FSEL R62, R47, -INF , P3 ;  /* 0xff8000002f3e7808 */ /* 0x002fc80001800000 */
[----:B------:R-:W-:-:S03]  /*27c0*/  FMNMX.FTZ R30, R62, R29, !PT ;  /* 0x0000001d3e1e7209 */ /* 0x000fc60007810000 */
[----:B------:R-:W1:Y:S01]  /*27d0*/  MUFU.TANH R90, R90 ;  /* 0x0000005a005a7308 */ /* 0x000e620000002400 */
[----:B--2---:R-:W-:Y:S01]  /*27e0*/  FSEL R20, R88, -INF , P5 ;  /* 0xff80000058147808 */ /* 0x004fe20002800000 */
[----:B------:R-:W-:Y:S01]  /*27f0*/  IMAD.MOV.U32 R88, RZ, RZ, R135 ;  /* 0x000000ffff587224 */ /* 0x000fe200078e0087 */
[----:B------:R-:W-:-:S05]  /*2800*/  ISETP.GT.AND P5, PT, R36, 0x40, PT ;  /* 0x000000402400780c */ /* 0x000fca0003fa4270 */
[----:B------:R-:W2:Y:S01]  /*2810*/  MUFU.TANH R51, R51 ;  /* 0x0000003300337308 */ /* 0x000ea20000002400 */
[----:B0-----:R-:W-:-:S04]  /*2820*/  FSEL R65, R35, -INF , P4 ;  /* 0xff80000023417808 */ /* 0x001fc80002000000 */
[----:B------:R-:W-:-:S03]  /*2830*/  FMNMX.FTZ R30, R65, R30, !PT ;  /* 0x0000001e411e7209 */ /* 0x000fc60007810000 */
[----:B------:R-:W0:Y:S01]  /*2840*/  MUFU.TANH R54, R54 ;  /* 0x0000003600367308 */ /* 0x000e220000002400 */
[----:B-1----:R-:W-:Y:S01]  /*2850*/  FSEL R21, R90, -INF , P1 ;  /* 0xff8000005a157808 */ /* 0x002fe20000800000 */
[----:B------:R-:W-:Y:S01]  /*2860*/  IMAD.MOV.U32 R90, RZ, RZ, R135 ;  /* 0x000000ffff5a7224 */ /* 0x000fe200078e0087 */
        /* <DEDUP_REMOVED lines=70> */
[----:B0-----:R-:W-:Y:S01]  /*2cd0*/  FSEL R35, R74, -INF , P3 ;  /* 0xff8000004a237808 */ /* 0x001fe20001800000 */
[----:B------:R-:W-:Y:S01]  /*2ce0*/  IMAD.U32 R74, RZ, RZ, UR6 ;  /* 0x00000006ff4a7e24 */ /* 0x000fe2000f8e00ff */
        /* <DEDUP_REMOVED lines=8> */
[----:B0-----:R-:W-:-:S07]  /*2d70*/  FSEL R68, R81, -INF , P3 ;  /* 0xff80000051447808 */ /* 0x001fce0001800000 */
[----:B------:R-:W0:Y:S01]  /*2d80*/  MUFU.TANH R70, R85 ;  /* 0x0000005500467308 */ /* 0x000e220000002400 */
[----:B-1----:R-:W-:Y:S02]  /*2d90*/  FSEL R48, R48, -INF , P5 ;  /* 0xff80000030307808 */ /* 0x002fe40002800000 */
[----:B------:R-:W-:Y:S02]  /*2da0*/  ISETP.GT.AND P5, PT, R36, 0x79, PT ;  /* 0x000000792400780c */ /* 0x000fe40003fa4270 */
[----:B------:R-:W-:-:S03]  /*2db0*/  FMNMX.FTZ R36, R68, R71, !PT ;  /* 0x0000004744247209 */ /* 0x000fc60007810000 */
[----:B------:R-:W-:Y:S01]  /*2dc0*/  MUFU.TANH R79, R79 ;  /* 0x0000004f004f7308 */ /* 0x000fe20000002400 */
[----:B--2---:R-:W-:-:S04]  /*2dd0*/  FSEL R69, R84, -INF , P4 ;  /* 0xff80000054457808 */ /* 0x004fc80002000000 */
[----:B------:R-:W-:-:S03]  /*2de0*/  FMNMX.FTZ R71, R69, R36, !PT ;  /* 0x0000002445477209 */ /* 0x000fc60007810000 */
[----:B------:R-:W-:Y:S01]  /*2df0*/  MUFU.TANH R82, R82 ;  /* 0x0000005200527308 */ /* 0x000fe20000002400 */
[----:B0-----:R-:W-:-:S04]  /*2e00*/  FSEL R70, R70, -INF , P5 ;  /* 0xff80000046467808 */ /* 0x001fc80002800000 */
[----:B------:R-:W-:-:S03]  /*2e10*/  FMNMX.FTZ R36, R70, R71, !PT ;  /* 0x0000004746247209 */ /* 0x000fc60007810000 */
[----:B------:R-:W0:Y:S02]  /*2e20*/  MUFU.TANH R75, R86 ;  /* 0x00000056004b7308 */ /* 0x000e240000002400 */
[----:B------:R-:W1:Y:S06]  /*2e30*/  SHFL.BFLY PT, R71, R36, 0x2, 0x1f ;  /* 0x0c401f0024477f89 */ /* 0x000e6c00000e0000 */
[----:B------:R-:W2:Y:S01]  /*2e40*/  MUFU.TANH R76, R87 ;  /* 0x00000057004c7308 */ /* 0x000ea20000002400 */
[----:B0-----:R-:W-:Y:S02]  /*2e50*/  FSEL R75, R75, -INF , P4 ;  /* 0xff8000004b4b7808 */ /* 0x001fe40002000000 */
[----:B--2---:R-:W-:-:S02]  /*2e60*/  FSEL R76, R76, -INF , P5 ;  /* 0xff8000004c4c7808 */ /* 0x004fc40002800000 */
[----:B-1----:R-:W-:-:S05]  /*2e70*/  FMNMX.FTZ R72, R36, R71, !PT ;  /* 0x0000004724487209 */ /* 0x002fca0007810000 */
[----:B------:R-:W0:Y:S02]  /*2e80*/  SHFL.BFLY PT, R73, R72, 0x1, 0x1f ;  /* 0x0c201f0048497f89 */ /* 0x000e2400000e0000 */
[----:B0-----:R-:W-:Y:S02]  /*2e90*/  FMNMX.FTZ R73, R72, R73, !PT ;  /* 0x0000004948497209 */ /* 0x001fe40007810000 */
[----:B------:R-:W-:Y:S02]  /*2ea0*/  FMNMX.FTZ R72, R5, R6, !PT ;  /* 0x0000000605487209 */ /* 0x000fe40007810000 */
[C---:B------:R-:W-:Y:S01]  /*2eb0*/  FSETP.NEU.FTZ.AND P6, PT, R73.reuse, -INF , PT ;  /* 0xff8000004900780b */ /* 0x040fe20003fdd000 */
[----:B------:R-:W-:-:S01]  /*2ec0*/  FFMA.FTZ R71, R73, R74, -8 ;  /* 0xc100000049477423 */ /* 0x000fc2000001004a */
[----:B------:R-:W-:Y:S01]  /*2ed0*/  FMNMX.FTZ R77, R7, R72, !PT ;  /* 0x00000048074d7209 */ /* 0x000fe20007810000 */
[----:B------:R-:W0:Y:S03]  /*2ee0*/  MUFU.TANH R74, R83 ;  /* 0x00000053004a7308 */ /* 0x000e260000002400 */
[----:B------:R-:W-:-:S02]  /*2ef0*/  FSEL R71, R71, RZ, P6 ;  /* 0x000000ff47477208 */ /* 0x000fc40003000000 */
[----:B---3--:R-:W-:Y:S01]  /*2f00*/  LOP3.LUT P6, RZ, R93, 0x7f, RZ, 0xc0, !PT ;  /* 0x0000007f5dff7812 */ /* 0x008fe200078cc0ff */
[----:B------:R-:W-:Y:S02]  /*2f10*/  IMAD.MOV.U32 R93, RZ, RZ, R135 ;  /* 0x000000ffff5d7224 */ /* 0x000fe400078e0087 */
[--C-:B------:R-:W-:Y:S01]  /*2f20*/  FFMA.FTZ R36, R37, UR6, -R71.reuse ;  /* 0x0000000625247c23 */ /* 0x100fe20008010847 */
        /* <DEDUP_REMOVED lines=9> */
[----:B0-----:R-:W-:Y:S01]  /*2fc0*/  FSEL R74, R74, -INF , P3 ;  /* 0xff8000004a4a7808 */ /* 0x001fe20001800000 */
[--C-:B------:R-:W-:Y:S01]  /*2fd0*/  FFMA.FTZ R51, R51, UR6, -R71.reuse ;  /* 0x0000000633337c23 */ /* 0x100fe20008010847 */
[----:B------:R-:W-:Y:S01]  /*2fe0*/  FMNMX.FTZ R72, R10, R41, !PT ;  /* 0x000000290a487209 */ /* 0x000fe20007810000 */
[--C-:B------:R-:W-:Y:S01]  /*2ff0*/  FFMA.FTZ R41, R42, UR6, -R71.reuse ;  /* 0x000000062a297c23 */ /* 0x100fe20008010847 */
[----:B------:R-:W-:-:S01]  /*3000*/  FFMA.FTZ R54, R54, UR6, -R71 ;  /* 0x0000000636367c23 */ /* 0x000fc20008010847 */
[----:B------:R0:W-:Y:S01]  /*3010*/  MUFU.EX2 R40, R78 ;  /* 0x0000004e00287308 */ /* 0x0001e20000000800 */
[----:B------:R-:W-:Y:S01]  /*3020*/  FMNMX.FTZ R77, R11, R72, !PT ;  /* 0x000000480b4d7209 */ /* 0x000fe20007810000 */
[--C-:B------:R-:W-:Y:S01]  /*3030*/  FFMA.FTZ R55, R55, UR6, -R71.reuse ;  /* 0x0000000637377c23 */ /* 0x100fe20008010847 */
[----:B------:R-:W-:-:S02]  /*3040*/  FFMA.FTZ R67, R67, UR6, -R71 ;  /* 0x0000000643437c23 */ /* 0x000fc40008010847 */
[----:B------:R-:W-:-:S03]  /*3050*/  FMNMX.FTZ R42, R12, R77, !PT ;  /* 0x0000004d0c2a7209 */ /* 0x000fc60007810000 */
[----:B------:R-:W-:Y:S01]  /*3060*/  MUFU.EX2 R37, R37 ;  /* 0x0000002500257308 */ /* 0x000fe20000000800 */
[----:B------:R-:W-:Y:S01]  /*3070*/  FMNMX.FTZ R43, R13, R42, !PT ;  /* 0x0000002a0d2b7209 */ /* 0x000fe20007810000 */
[----:B0-----:R-:W-:-:S03]  /*3080*/  FFMA.FTZ R78, R45, UR6, -R71 ;  /* 0x000000062d4e7c23 */ /* 0x001fc60008010847 */
[----:B------:R-:W-:Y:S01]  /*3090*/  FMNMX.FTZ R72, R14, R43, !PT ;  /* 0x0000002b0e487209 */ /* 0x000fe20007810000 */
[----:B------:R-:W-:-:S02]  /*30a0*/  FFMA.FTZ R43, R44, UR6, -R71 ;  /* 0x000000062c2b7c23 */ /* 0x000fc40008010847 */
[----:B------:R-:W-:Y:S01]  /*30b0*/  MUFU.EX2 R42, R80 ;  /* 0x00000050002a7308 */ /* 0x000fe20000000800 */
[----:B------:R-:W-:-:S04]  /*30c0*/  FMNMX.FTZ R77, R15, R72, !PT ;  /* 0x000000480f4d7209 */ /* 0x000fc80007810000 */
[----:B------:R-:W-:-:S03]  /*30d0*/  FMNMX.FTZ R44, R20, R77, !PT ;  /* 0x0000004d142c7209 */ /* 0x000fc60007810000 */
[----:B------:R-:W-:Y:S01]  /*30e0*/  MUFU.EX2 R38, R38 ;  /* 0x0000002600267308 */ /* 0x000fe20000000800 */
[----:B------:R-:W-:-:S04]  /*30f0*/  FMNMX.FTZ R45, R21, R44, !PT ;  /* 0x0000002c152d7209 */ /* 0x000fc80007810000 */
[----:B------:R-:W-:Y:S01]  /*3100*/  FMNMX.FTZ R72, R24, R45, !PT ;  /* 0x0000002d18487209 */ /* 0x000fe20007810000 */
[----:B------:R-:W-:-:S02]  /*3110*/  FFMA.FTZ R45, R46, UR6, -R71 ;  /* 0x000000062e2d7c23 */ /* 0x000fc40008010847 */
[----:B------:R0:W-:Y:S01]  /*3120*/  MUFU.EX2 R44, R78 ;  /* 0x0000004e002c7308 */ /* 0x0001e20000000800 */
[----:B------:R-:W-:-:S04]  /*3130*/  FMNMX.FTZ R77, R25, R72, !PT ;  /* 0x00000048194d7209 */ /* 0x000fc80007810000 */
[----:B------:R-:W-:Y:S01]  /*3140*/  FMNMX.FTZ R46, R26, R77, !PT ;  /* 0x0000004d1a2e7209 */ /* 0x000fe20007810000 */
[----:B------:R-:W-:-:S02]  /*3150*/  FFMA.FTZ R77, R49, UR6, -R71 ;  /* 0x00000006314d7c23 */ /* 0x000fc40008010847 */
[----:B------:R-:W1:Y:S01]  /*3160*/  MUFU.EX2 R39, R39 ;  /* 0x0000002700277308 */ /* 0x000e620000000800 */
[----:B------:R-:W-:Y:S01]  /*3170*/  FMNMX.FTZ R49, R27, R46, !PT ;  /* 0x0000002e1b317209 */ /* 0x000fe20007810000 */
[----:B0-----:R-:W-:-:S03]  /*3180*/  FFMA.FTZ R78, R57, UR6, -R71 ;  /* 0x00000006394e7c23 */ /* 0x001fc60008010847 */
[----:B------:R-:W-:Y:S01]  /*3190*/  FMNMX.FTZ R72, R28, R49, !PT ;  /* 0x000000311c487209 */ /* 0x000fe20007810000 */
[----:B------:R-:W-:-:S02]  /*31a0*/  FFMA.FTZ R49, R53, UR6, -R71 ;  /* 0x0000000635317c23 */ /* 0x000fc40008010847 */
[----:B------:R0:W-:Y:S01]  /*31b0*/  MUFU.EX2 R46, R77 ;  /* 0x0000004d002e7308 */ /* 0x0001e20000000800 */
[----:B------:R-:W-:-:S04]  /*31c0*/  FMNMX.FTZ R53, R29, R72, !PT ;  /* 0x000000481d357209 */ /* 0x000fc80007810000 */
[----:B------:R-:W-:-:S03]  /*31d0*/  FMNMX.FTZ R53, R30, R53, !PT ;  /* 0x000000351e357209 */ /* 0x000fc60007810000 */
[----:B------:R-:W-:Y:S01]  /*31e0*/  MUFU.EX2 R41, R41 ;  /* 0x0000002900297308 */ /* 0x000fe20000000800 */
[----:B------:R-:W-:Y:S02]  /*31f0*/  FMNMX.FTZ R72, R32, R53, !PT ;  /* 0x0000003520487209 */ /* 0x000fe40007810000 */
[----:B-1----:R-:W-:Y:S02]  /*3200*/  F2FP.SATFINITE.E4M3.F32.PACK_AB_MERGE_C R148, R39, R38, RZ ;  /* 0x000000262794723e */ /* 0x002fe400048070ff */
[----:B------:R-:W-:Y:S02]  /*3210*/  FMNMX.FTZ R72, R31, R72, !PT ;  /* 0x000000481f487209 */ /* 0x000fe40007810000 */
[----:B------:R-:W-:Y:S01]  /*3220*/  F2FP.SATFINITE.E4M3.F32.PACK_AB_MERGE_C R148, R37, R36, R148 ;  /* 0x000000242594723e */ /* 0x000fe20004807094 */
[----:B------:R1:W-:Y:S01]  /*3230*/  MUFU.EX2 R53, R78 ;  /* 0x0000004e00357308 */ /* 0x0003e20000000800 */
[----:B------:R-:W-:-:S04]  /*3240*/  FMNMX.FTZ R57, R33, R72, !PT ;  /* 0x0000004821397209 */ /* 0x000fc80007810000 */
[----:B------:R-:W-:Y:S01]  /*3250*/  FMNMX.FTZ R72, R34, R57, !PT ;  /* 0x0000003922487209 */ /* 0x000fe20007810000 */
[----:B------:R-:W-:-:S01]  /*3260*/  FFMA.FTZ R57, R62, UR6, -R71 ;  /* 0x000000063e397c23 */ /* 0x000fc20008010847 */
[----:B------:R-:W-:Y:S01]  /*3270*/  FSEL R62, R79, -INF , P1 ;  /* 0xff8000004f3e7808 */ /* 0x000fe20000800000 */
[----:B------:R-:W2:Y:S01]  /*3280*/  MUFU.EX2 R43, R43 ;  /* 0x0000002b002b7308 */ /* 0x000ea20000000800 */
[----:B------:R-:W-:-:S04]  /*3290*/  FMNMX.FTZ R72, R35, R72, !PT ;  /* 0x0000004823487209 */ /* 0x000fc80007810000 */
[----:B0-----:R-:W-:Y:S01]  /*32a0*/  FMNMX.FTZ R77, R47, R72, !PT ;  /* 0x000000482f4d7209 */ /* 0x001fe20007810000 */
[----:B------:R-:W-:-:S01]  /*32b0*/  FFMA.FTZ R72, R65, UR6, -R71 ;  /* 0x0000000641487c23 */ /* 0x000fc20008010847 */
[----:B------:R-:W-:Y:S01]  /*32c0*/  FSEL R65, R82, -INF , P2 ;  /* 0xff80000052417808 */ /* 0x000fe20001000000 */
[----:B------:R-:W-:Y:S01]  /*32d0*/  MUFU.EX2 R45, R45 ;  /* 0x0000002d002d7308 */ /* 0x000fe20000000800 */
[----:B------:R-:W-:-:S04]  /*32e0*/  FMNMX.FTZ R77, R48, R77, !PT ;  /* 0x0000004d304d7209 */ /* 0x000fc80007810000 */
[----:B-1----:R-:W-:-:S03]  /*32f0*/  FMNMX.FTZ R78, R62, R77, !PT ;  /* 0x0000004d3e4e7209 */ /* 0x002fc60007810000 */
[----:B------:R-:W0:Y:S01]  /*3300*/  MUFU.EX2 R49, R49 ;  /* 0x0000003100317308 */ /* 0x000e220000000800 */
[----:B------:R-:W-:Y:S02]  /*3310*/  FMNMX.FTZ R77, R65, R78, !PT ;  /* 0x0000004e414d7209 */ /* 0x000fe40007810000 */
[----:B--2---:R-:W-:Y:S02]  /*3320*/  F2FP.SATFINITE.E4M3.F32.PACK_AB_MERGE_C R150, R43, R42, RZ ;  /* 0x0000002a2b96723e */ /* 0x004fe400048070ff */
[----:B------:R-:W-:Y:S02]  /*3330*/  FMNMX.FTZ R78, R74, R77, !PT ;  /* 0x0000004d4a4e7209 */ /* 0x000fe40007810000 */
[----:B------:R-:W-:Y:S01]  /*3340*/  F2FP.SATFINITE.E4M3.F32.PACK_AB_MERGE_C R150, R41, R40, R150 ;  /* 0x000000282996723e */ /* 0x000fe20004807096 */
        /* <DEDUP_REMOVED lines=10> */
[----:B------:R-:W1:Y:S01]  /*33f0*/  SHFL.BFLY PT, R80, R79, 0x2, 0x1f ;  /* 0x0c401f004f507f89 */ /* 0x000e6200000e0000 */
[----:B------:R-:W-:-:S01]  /*3400*/  FFMA.FTZ R61, R63, UR6, -R71 ;  /* 0x000000063f3d7c23 */ /* 0x000fc20008010847 */
[--C-:B------:R-:W-:Y:S01]  /*3410*/  FFMA.FTZ R63, R66, UR6, -R71.reuse ;  /* 0x00000006423f7c23 */ /* 0x100fe20008010847 */
[----:B------:R-:W-:-:S01]  /*3420*/  FFMA.FTZ R66, R69, UR6, -R71 ;  /* 0x0000000645427c23 */ /* 0x000fc20008010847 */
[----:B------:R-:W-:Y:S01]  /*3430*/  FFMA.FTZ R69, R70, UR6, -R71 ;  /* 0x0000000646457c23 */ /* 0x000fe20008010847 */
[----:B------:R-:W-:Y:S01]  /*3440*/  MUFU.EX2 R57, R57 ;  /* 0x0000003900397308 */ /* 0x000fe20000000800 */
[----:B0-----:R-:W-:-:S04]  /*3450*/  F2FP.SATFINITE.E4M3.F32.PACK_AB_MERGE_C R136, R49, R46, RZ ;  /* 0x0000002e3188723e */ /* 0x001fc800048070ff */
[----:B------:R-:W-:-:S03]  /*3460*/  F2FP.SATFINITE.E4M3.F32.PACK_AB_MERGE_C R136, R45, R44, R136 ;  /* 0x0000002c2d88723e */ /* 0x000fc60004807088 */
[----:B------:R-:W-:Y:S08]  /*3470*/  MUFU.EX2 R72, R72 ;  /* 0x0000004800487308 */ /* 0x000ff00000000800 */
[----:B------:R-:W-:Y:S01]  /*3480*/  MUFU.EX2 R51, R51 ;  /* 0x0000003300337308 */ /* 0x000fe20000000800 */
[----:B-1----:R-:W-:-:S05]  /*3490*/  FMNMX.FTZ R64, R79, R80, !PT ;  /* 0x000000504f407209 */ /* 0x002fca0007810000 */
[----:B------:R-:W0:Y:S02]  /*34a0*/  SHFL.BFLY PT, R79, R64, 0x1, 0x1f ;  /* 0x0c201f00404f7f89 */ /* 0x000e2400000e0000 */
[----:B------:R-:W-:Y:S08]  /*34b0*/  MUFU.EX2 R54, R54 ;  /* 0x0000003600367308 */ /* 0x000ff00000000800 */
[----:B------:R-:W-:Y:S08]  /*34c0*/  MUFU.EX2 R55, R55 ;  /* 0x0000003700377308 */ /* 0x000ff00000000800 */
[----:B------:R-:W-:Y:S01]  /*34d0*/  MUFU.EX2 R78, R78 ;  /* 0x0000004e004e7308 */ /* 0x000fe20000000800 */
[----:B0-----:R-:W-:Y:S01]  /*34e0*/  FMNMX.FTZ R80, R64, R79, !PT ;  /* 0x0000004f40507209 */ /* 0x001fe20007810000 */
[----:B------:R-:W-:-:S02]  /*34f0*/  IMAD.U32 R79, RZ, RZ, UR6 ;  /* 0x00000006ff4f7e24 */ /* 0x000fc4000f8e00ff */
[----:B------:R-:W-:-:S04]  /*3500*/  FFMA.FTZ R64, R68, UR6, -R71 ;  /* 0x0000000644407c23 */ /* 0x000fc80008010847 */
        /* <DEDUP_REMOVED lines=18> */
[----:B------:R-:W-:Y:S01]  /*3630*/  FADD.FTZ R21, R36, R37 ;  /* 0x0000002524157221 */ /* 0x000fe20000010000 */
[----:B------:R-:W-:-:S01]  /*3640*/  FFMA.FTZ R12, R12, UR6, -R68 ;  /* 0x000000060c0c7c23 */ /* 0x000fc20008010844 */
[----:B------:R-:W0:Y:S01]  /*3650*/  MUFU.EX2 R6, R6 ;  /* 0x0000000600067308 */ /* 0x000e220000000800 */
[----:B------:R-:W-:-:S01]  /*3660*/  FFMA.FTZ R10, R14, UR6, -R68 ;  /* 0x000000060e0a7c23 */ /* 0x000fc20008010844 */
[--C-:B------:R-:W-:Y:S01]  /*3670*/  FFMA.FTZ R82, R20, UR6, -R68.reuse ;  /* 0x0000000614527c23 */ /* 0x100fe20008010844 */
[----:B------:R-:W-:-:S01]  /*3680*/  FFMA.FTZ R14, R24, UR6, -R68 ;  /* 0x00000006180e7c23 */ /* 0x000fc20008010844 */
[----:B------:R-:W-:Y:S01]  /*3690*/  FFMA.FTZ R20, R28, UR6, -R68 ;  /* 0x000000061c147c23 */ /* 0x000fe20008010844 */
[----:B------:R-:W-:-:S01]  /*36a0*/  FADD.FTZ R24, R38, R21 ;  /* 0x0000001526187221 */ /* 0x000fc20000010000 */
[----:B------:R-:W-:-:S02]  /*36b0*/  @!P6 VIADD R21, R4, 0x19c40 ;  /* 0x00019c400415e836 */ /* 0x000fc40000000000 */
[----:B------:R-:W-:-:S01]  /*36c0*/  FFMA.FTZ R32, R32, UR6, -R68 ;  /* 0x0000000620207c23 */ /* 0x000fc20008010844 */
[----:B------:R-:W1:Y:S01]  /*36d0*/  MUFU.EX2 R70, R70 ;  /* 0x0000004600467308 */ /* 0x000e620000000800 */
[----:B------:R-:W-:-:S01]  /*36e0*/  FFMA.FTZ R31, R31, UR6, -R68 ;  /* 0x000000061f1f7c23 */ /* 0x000fc20008010844 */
[--C-:B------:R-:W-:Y:S01]  /*36f0*/  FFMA.FTZ R25, R25, UR6, -R68.reuse ;  /* 0x0000000619197c23 */ /* 0x100fe20008010844 */
[----:B------:R-:W-:Y:S01]  /*3700*/  @!P6 PRMT R21, RZ, 0x654, R21 ;  /* 0x00000654ff15e816 */ /* 0x000fe20000000015 */
[--C-:B------:R-:W-:Y:S01]  /*3710*/  FFMA.FTZ R26, R26, UR6, -R68.reuse ;  /* 0x000000061a1a7c23 */ /* 0x100fe20008010844 */
[----:B------:R-:W-:-:S01]  /*3720*/  FFMA.FTZ R29, R29, UR6, -R68 ;  /* 0x000000061d1d7c23 */ /* 0x000fc20008010844 */
[----:B------:R-:W-:Y:S01]  /*3730*/  FFMA.FTZ R30, R30, UR6, -R68 ;  /* 0x000000061e1e7c23 */ /* 0x000fe20008010844 */
[----:B------:R2:W-:Y:S01]  /*3740*/  @!P6 SYNCS.ARRIVE.TRANS64.RED.A1T0 RZ, [R21+URZ], RZ ;  /* 0x000000ff15ffe9a7 */ /* 0x0005e2000810043f */
[----:B------:R-:W3:Y:S01]  /*3750*/  MUFU.EX2 R71, R71 ;  /* 0x0000004700477308 */ /* 0x000ee20000000800 */
        /* <DEDUP_REMOVED lines=9> */
[----:B------:R-:W-:Y:S01]  /*37f0*/  FADD.FTZ R27, R39, R24 ;  /* 0x00000018271b7221 */ /* 0x000fe20000010000 */
[----:B------:R-:W-:-:S01]  /*3800*/  FFMA.FTZ R74, R74, UR6, -R68 ;  /* 0x000000064a4a7c23 */ /* 0x000fc20008010844 */
[----:B------:R-:W-:-:S02]  /*3810*/  FFMA.FTZ R75, R75, UR6, -R68 ;  /* 0x000000064b4b7c23 */ /* 0x000fc40008010844 */
[----:B------:R-:W-:-:S02]  /*3820*/  FADD.FTZ R24, R40, R27 ;  /* 0x0000001b28187221 */ /* 0x000fc40000010000 */
[----:B------:R-:W1:Y:S01]  /*3830*/  MUFU.EX2 R8, R8 ;  /* 0x0000000800087308 */ /* 0x000e620000000800 */
[----:B---3--:R-:W-:-:S01]  /*3840*/  FADD.FTZ R28, R71, R28 ;  /* 0x0000001c471c7221 */ /* 0x008fc20000010000 */
[----:B------:R-:W-:Y:S01]  /*3850*/  FADD.FTZ R81, R41, R24 ;  /* 0x0000001829517221 */ /* 0x000fe20000010000 */
[----:B------:R-:W-:-:S04]  /*3860*/  F2FP.SATFINITE.E4M3.F32.PACK_AB_MERGE_C R70, R71, R70, RZ ;  /* 0x000000464746723e */ /* 0x000fc800048070ff */
[----:B------:R-:W-:Y:S01]  /*3870*/  F2FP.SATFINITE.E4M3.F32.PACK_AB_MERGE_C R149, R6, R5, R70 ;  /* 0x000000050695723e */ /* 0x000fe20004807046 */
[----:B------:R-:W3:Y:S01]  /*3880*/  MUFU.EX2 R11, R11 ;  /* 0x0000000b000b7308 */ /* 0x000ee20000000800 */
[----:B0-----:R-:W-:-:S01]  /*3890*/  FADD.FTZ R27, R7, R28 ;  /* 0x0000001c071b7221 */ /* 0x001fc20000010000 */
[----:B------:R-:W-:-:S04]  /*38a0*/  FADD.FTZ R28, R42, R81 ;  /* 0x000000512a1c7221 */ /* 0x000fc80000010000 */
[----:B------:R-:W-:Y:S02]  /*38b0*/  FADD.FTZ R81, R43, R28 ;  /* 0x0000001c2b517221 */ /* 0x000fe40000010000 */
[----:B------:R-:W0:Y:S01]  /*38c0*/  MUFU.EX2 R12, R12 ;  /* 0x0000000c000c7308 */ /* 0x000e220000000800 */
[----:B-1----:R-:W-:-:S07]  /*38d0*/  FADD.FTZ R24, R8, R27 ;  /* 0x0000001b08187221 */ /* 0x002fce0000010000 */
[----:B------:R-:W1:Y:S01]  /*38e0*/  MUFU.EX2 R9, R9 ;  /* 0x0000000900097308 */ /* 0x000e620000000800 */
[----:B---3--:R-:W-:-:S01]  /*38f0*/  FADD.FTZ R27, R11, R24 ;  /* 0x000000180b1b7221 */ /* 0x008fc20000010000 */
[--C-:B------:R-:W-:Y:S01]  /*3900*/  FFMA.FTZ R24, R35, UR6, -R68.reuse ;  /* 0x0000000623187c23 */ /* 0x100fe20008010844 */
[----:B------:R-:W-:-:S05]  /*3910*/  FFMA.FTZ R68, R76, UR6, -R68 ;  /* 0x000000064c447c23 */ /* 0x000fca0008010844 */
[----:B------:R-:W3:Y:S01]  /*3920*/  MUFU.EX2 R10, R10 ;  /* 0x0000000a000a7308 */ /* 0x000ee20000000800 */
[----:B0-----:R-:W-:-:S07]  /*3930*/  FADD.FTZ R28, R12, R27 ;  /* 0x0000001b0c1c7221 */ /* 0x001fce0000010000 */
[----:B------:R-:W0:Y:S01]  /*3940*/  MUFU.EX2 R79, R79 ;  /* 0x0000004f004f7308 */ /* 0x000e220000000800 */
[----:B-1----:R-:W-:-:S07]  /*3950*/  FADD.FTZ R27, R9, R28 ;  /* 0x0000001c091b7221 */ /* 0x002fce0000010000 */
[----:B------:R-:W1:Y:S01]  /*3960*/  MUFU.EX2 R82, R82 ;  /* 0x0000005200527308 */ /* 0x000e620000000800 */
[----:B---3--:R-:W-:-:S07]  /*3970*/  FADD.FTZ R28, R10, R27 ;  /* 0x0000001b0a1c7221 */ /* 0x008fce0000010000 */
[----:B------:R3:W-:Y:S01]  /*3980*/  MUFU.EX2 R4, R32 ;  /* 0x0000002000047308 */ /* 0x0007e20000000800 */
[----:B0-----:R-:W-:-:S07]  /*3990*/  FADD.FTZ R27, R79, R28 ;  /* 0x0000001c4f1b7221 */ /* 0x001fce0000010000 */
[----:B------:R-:W0:Y:S01]  /*39a0*/  MUFU.EX2 R13, R13 ;  /* 0x0000000d000d7308 */ /* 0x000e220000000800 */
[----:B---3--:R-:W-:-:S01]  /*39b0*/  FADD.FTZ R32, R44, R81 ;  /* 0x000000512c207221 */ /* 0x008fc20000010000 */
[C---:B-1----:R-:W-:Y:S01]  /*39c0*/  FADD.FTZ R28, R82.reuse, R27 ;  /* 0x0000001b521c7221 */ /* 0x042fe20000010000 */
[----:B------:R-:W-:-:S04]  /*39d0*/  F2FP.SATFINITE.E4M3.F32.PACK_AB_MERGE_C R79, R82, R79, RZ ;  /* 0x0000004f524f723e */ /* 0x000fc800048070ff */
[----:B------:R-:W-:Y:S01]  /*39e0*/  F2FP.SATFINITE.E4M3.F32.PACK_AB_MERGE_C R137, R10, R9, R79 ;  /* 0x000000090a89723e */ /* 0x000fe2000480704f */
[----:B--2---:R1:W-:Y:S08]  /*39f0*/  MUFU.EX2 R21, R31 ;  /* 0x0000001f00157308 */ /* 0x0043f00000000800 */
[----:B------:R-:W2:Y:S01]  /*3a00*/  MUFU.EX2 R14, R14 ;  /* 0x0000000e000e7308 */ /* 0x000ea20000000800 */
[----:B-1----:R-:W-:-:S04]  /*3a10*/  FADD.FTZ R31, R45, R32 ;  /* 0x000000202d1f7221 */ /* 0x002fc80000010000 */
[----:B------:R-:W-:Y:S01]  /*3a20*/  FADD.FTZ R32, R46, R31 ;  /* 0x0000001f2e207221 */ /* 0x000fe20000010000 */
[----:B0-----:R-:W-:-:S02]  /*3a30*/  FADD.FTZ R31, R13, R28 ;  /* 0x0000001c0d1f7221 */ /* 0x001fc40000010000 */
[----:B------:R-:W0:Y:S01]  /*3a40*/  MUFU.EX2 R25, R25 ;  /* 0x0000001900197308 */ /* 0x000e220000000800 */
[----:B------:R-:W-:-:S04]  /*3a50*/  FADD.FTZ R32, R49, R32 ;  /* 0x0000002031207221 */ /* 0x000fc80000010000 */
[----:B------:R-:W-:-:S03]  /*3a60*/  FADD.FTZ R27, R53, R32 ;  /* 0x00000020351b7221 */ /* 0x000fc60000010000 */
[----:B------:R-:W1:Y:S01]  /*3a70*/  MUFU.EX2 R26, R26 ;  /* 0x0000001a001a7308 */ /* 0x000e620000000800 */
[----:B------:R-:W-:-:S01]  /*3a80*/  FADD.FTZ R28, R50, R27 ;  /* 0x0000001b321c7221 */ /* 0x000fc20000010000 */
[----:B--2---:R-:W-:-:S03]  /*3a90*/  FADD.FTZ R32, R14, R31 ;  /* 0x0000001f0e207221 */ /* 0x004fc60000010000 */
[----:B------:R-:W-:Y:S01]  /*3aa0*/  FADD.FTZ R27, R57, R28 ;  /* 0x0000001c391b7221 */ /* 0x000fe20000010000 */
[----:B------:R-:W-:Y:S02]  /*3ab0*/  F2FP.SATFINITE.E4M3.F32.PACK_AB_MERGE_C R57, R72, R57, RZ ;  /* 0x000000394839723e */ /* 0x000fe400048070ff */
[----:B------:R-:W2:Y:S01]  /*3ac0*/  MUFU.EX2 R15, R15 ;  /* 0x0000000f000f7308 */ /* 0x000ea20000000800 */
[----:B0-----:R-:W-:-:S01]  /*3ad0*/  FADD.FTZ R31, R25, R32 ;  /* 0x00000020191f7221 */ /* 0x001fc20000010000 */
[----:B------:R-:W-:Y:S01]  /*3ae0*/  FADD.FTZ R72, R72, R27 ;  /* 0x0000001b48487221 */ /* 0x000fe20000010000 */
[----:B------:R-:W-:-:S03]  /*3af0*/  F2FP.SATFINITE.E4M3.F32.PACK_AB_MERGE_C R138, R50, R53, R57 ;  /* 0x00000035328a723e */ /* 0x000fc60004807039 */
[----:B------:R-:W-:Y:S02]  /*3b00*/  FADD.FTZ R27, R51, R72 ;  /* 0x00000048331b7221 */ /* 0x000fe40000010000 */
[----:B------:R-:W0:Y:S01]  /*3b10*/  MUFU.EX2 R20, R20 ;  /* 0x0000001400147308 */ /* 0x000e220000000800 */
[----:B-1----:R-:W-:-:S01]  /*3b20*/  FADD.FTZ R28, R26, R31 ;  /* 0x0000001f1a1c7221 */ /* 0x002fc20000010000 */
[----:B------:R-:W-:Y:S01]  /*3b30*/  F2FP.SATFINITE.E4M3.F32.PACK_AB_MERGE_C R31, R12, R11, RZ ;  /* 0x0000000b0c1f723e */ /* 0x000fe200048070ff */
[----:B------:R-:W-:-:S03]  /*3b40*/  FADD.FTZ R12, R54, R27 ;  /* 0x0000001b360c7221 */ /* 0x000fc60000010000 */
[----:B------:R-:W-:Y:S02]  /*3b50*/  F2FP.SATFINITE.E4M3.F32.PACK_AB_MERGE_C R151, R8, R7, R31 ;  /* 0x000000070897723e */ /* 0x000fe4000480701f */
[----:B------:R-:W1:Y:S01]  /*3b60*/  MUFU.EX2 R29, R29 ;  /* 0x0000001d001d7308 */ /* 0x000e620000000800 */
[----:B--2---:R-:W-:-:S01]  /*3b70*/  FADD.FTZ R11, R15, R28 ;  /* 0x0000001c0f0b7221 */ /* 0x004fc20000010000 */
[----:B------:R-:W-:Y:S01]  /*3b80*/  F2FP.SATFINITE.E4M3.F32.PACK_AB_MERGE_C R28, R26, R25, RZ ;  /* 0x000000191a1c723e */ /* 0x000fe200048070ff */
[----:B------:R-:W-:-:S01]  /*3b90*/  FADD.FTZ R25, R55, R12 ;  /* 0x0000000c37197221 */ /* 0x000fc20000010000 */
[----:B------:R-:W-:Y:S02]  /*3ba0*/  F2FP.SATFINITE.E4M3.F32.PACK_AB_MERGE_C R55, R78, R55, RZ ;  /* 0x000000374e37723e */ /* 0x000fe400048070ff */
[----:B------:R-:W-:Y:S01]  /*3bb0*/  F2FP.SATFINITE.E4M3.F32.PACK_AB_MERGE_C R139, R14, R13, R28 ;  /* 0x0000000d0e8b723e */ /* 0x000fe2000480701c */
[----:B------:R-:W-:Y:S01]  /*3bc0*/  FADD.FTZ R25, R78, R25 ;  /* 0x000000194e197221 */ /* 0x000fe20000010000 */
[----:B------:R-:W2:Y:S01]  /*3bd0*/  MUFU.EX2 R30, R30 ;  /* 0x0000001e001e7308 */ /* 0x000ea20000000800 */
[----:B0-----:R-:W-:-:S01]  /*3be0*/  FADD.FTZ R26, R20, R11 ;  /* 0x0000000b141a7221 */ /* 0x001fc20000010000 */
[----:B------:R-:W-:Y:S01]  /*3bf0*/  F2FP.SATFINITE.E4M3.F32.PACK_AB_MERGE_C R140, R54, R51, R55 ;  /* 0x00000033368c723e */ /* 0x000fe20004807037 */
[----:B------:R-:W-:-:S04]  /*3c00*/  FADD.FTZ R12, R52, R25 ;  /* 0x00000019340c7221 */ /* 0x000fc80000010000 */
[----:B------:R-:W-:Y:S01]  /*3c10*/  FADD.FTZ R25, R77, R12 ;  /* 0x0000000c4d197221 */ /* 0x000fe20000010000 */
[----:B------:R-:W0:Y:S01]  /*3c20*/  MUFU.EX2 R56, R56 ;  /* 0x0000003800387308 */ /* 0x000e220000000800 */
[----:B-1----:R-:W-:-:S07]  /*3c30*/  FADD.FTZ R27, R29, R26 ;  /* 0x0000001a1d1b7221 */ /* 0x002fce0000010000 */
[----:B------:R-:W1:Y:S01]  /*3c40*/  MUFU.EX2 R33, R33 ;  /* 0x0000002100217308 */ /* 0x000e620000000800 */
[----:B--2---:R-:W-:-:S01]  /*3c50*/  FADD.FTZ R27, R30, R27 ;  /* 0x0000001b1e1b7221 */ /* 0x004fc20000010000 */
[----:B------:R-:W-:-:S03]  /*3c60*/  F2FP.SATFINITE.E4M3.F32.PACK_AB_MERGE_C R29, R30, R29, RZ ;  /* 0x0000001d1e1d723e */ /* 0x000fc600048070ff */
[----:B------:R-:W-:Y:S01]  /*3c70*/  FADD.FTZ R26, R4, R27 ;  /* 0x0000001b041a7221 */ /* 0x000fe20000010000 */
[----:B------:R-:W-:Y:S02]  /*3c80*/  F2FP.SATFINITE.E4M3.F32.PACK_AB_MERGE_C R141, R20, R15, R29 ;  /* 0x0000000f148d723e */ /* 0x000fe4000480701d */
[----:B------:R-:W2:Y:S01]  /*3c90*/  MUFU.EX2 R67, R67 ;  /* 0x0000004300437308 */ /* 0x000ea20000000800 */
[----:B------:R-:W-:-:S01]  /*3ca0*/  FADD.FTZ R26, R21, R26 ;  /* 0x0000001a151a7221 */ /* 0x000fc20000010000 */
[----:B0-----:R-:W-:-:S06]  /*3cb0*/  FADD.FTZ R12, R56, R25 ;  /* 0x00000019380c7221 */ /* 0x001fcc0000010000 */
[----:B------:R-:W0:Y:S01]  /*3cc0*/  MUFU.EX2 R34, R34 ;  /* 0x0000002200227308 */ /* 0x000e220000000800 */
[----:B-1----:R-:W-:-:S07]  /*3cd0*/  FADD.FTZ R25, R33, R26 ;  /* 0x0000001a21197221 */ /* 0x002fce0000010000 */
[----:B------:R-:W-:Y:S01]  /*3ce0*/  MUFU.EX2 R60, R60 ;  /* 0x0000003c003c7308 */ /* 0x000fe20000000800 */
[C---:B--2---:R-:W-:Y:S01]  /*3cf0*/  F2FP.SATFINITE.E4M3.F32.PACK_AB_MERGE_C R56, R67.reuse, R56, RZ ;  /* 0x000000384338723e */ /* 0x044fe200048070ff */
[----:B------:R-:W-:-:S03]  /*3d00*/  FADD.FTZ R67, R67, R12 ;  /* 0x0000000c43437221 */ /* 0x000fc60000010000 */
[----:B------:R-:W-:-:S03]  /*3d10*/  F2FP.SATFINITE.E4M3.F32.PACK_AB_MERGE_C R142, R77, R52, R56 ;  /* 0x000000344d8e723e */ /* 0x000fc60004807038 */
[----:B------:R-:W1:Y:S01]  /*3d20*/  MUFU.EX2 R61, R61 ;  /* 0x0000003d003d7308 */ /* 0x000e620000000800 */
[----:B0-----:R-:W-:-:S01]  /*3d30*/  FADD.FTZ R25, R34, R25 ;  /* 0x0000001922197221 */ /* 0x001fc20000010000 */
[----:B------:R-:W-:-:S04]  /*3d40*/  F2FP.SATFINITE.E4M3.F32.PACK_AB_MERGE_C R33, R34, R33, RZ ;  /* 0x000000212221723e */ /* 0x000fc800048070ff */
[----:B------:R-:W-:Y:S02]  /*3d50*/  F2FP.SATFINITE.E4M3.F32.PACK_AB_MERGE_C R143, R21, R4, R33 ;  /* 0x00000004158f723e */ /* 0x000fe40004807021 */
[----:B------:R-:W0:Y:S08]  /*3d60*/  MUFU.EX2 R58, R58 ;  /* 0x0000003a003a7308 */ /* 0x000e300000000800 */
[----:B------:R-:W2:Y:S01]  /*3d70*/  MUFU.EX2 R24, R24 ;  /* 0x0000001800187308 */ /* 0x000ea20000000800 */
[----:B-1----:R-:W-:-:S07]  /*3d80*/  F2FP.SATFINITE.E4M3.F32.PACK_AB_MERGE_C R27, R61, R60, RZ ;  /* 0x0000003c3d1b723e */ /* 0x002fce00048070ff */
[----:B------:R-:W1:Y:S01]  /*3d90*/  MUFU.EX2 R59, R59 ;  /* 0x0000003b003b7308 */ /* 0x000e620000000800 */
[----:B0-----:R-:W-:-:S07]  /*3da0*/  FADD.FTZ R12, R58, R67 ;  /* 0x000000433a0c7221 */ /* 0x001fce0000010000 */
[----:B------:R-:W0:Y:S01]  /*3db0*/  MUFU.EX2 R47, R47 ;  /* 0x0000002f002f7308 */ /* 0x000e220000000800 */
[----:B--2---:R-:W-:-:S07]  /*3dc0*/  FADD.FTZ R26, R24, R25 ;  /* 0x00000019181a7221 */ /* 0x004fce0000010000 */
[----:B------:R-:W2:Y:S01]  /*3dd0*/  MUFU.EX2 R48, R48 ;  /* 0x0000003000307308 */ /* 0x000ea20000000800 */
[C---:B-1----:R-:W-:Y:S01]  /*3de0*/  F2FP.SATFINITE.E4M3.F32.PACK_AB_MERGE_C R144, R59.reuse, R58, R27 ;  /* 0x0000003a3b90723e */ /* 0x042fe2000480701b */
[----:B------:R-:W-:-:S04]  /*3df0*/  FADD.FTZ R59, R59, R12 ;  /* 0x0000000c3b3b7221 */ /* 0x000fc80000010000 */
[----:B------:R-:W-:Y:S02]  /*3e00*/  FADD.FTZ R60, R60, R59 ;  /* 0x0000003b3c3c7221 */ /* 0x000fe40000010000 */
[----:B------:R-:W1:Y:S01]  /*3e10*/  MUFU.EX2 R11, R62 ;  /* 0x0000003e000b7308 */ /* 0x000e620000000800 */
[----:B0-----:R-:W-:-:S01]  /*3e20*/  FADD.FTZ R5, R47, R26 ;  /* 0x0000001a2f057221 */ /* 0x001fc20000010000 */
[----:B------:R-:W-:-:S06]  /*3e30*/  FADD.FTZ R60, R61, R60 ;  /* 0x0000003c3d3c7221 */ /* 0x000fcc0000010000 */
[----:B------:R-:W0:Y:S01]  /*3e40*/  MUFU.EX2 R63, R63 ;  /* 0x0000003f003f7308 */ /* 0x000e220000000800 */
[----:B--2---:R-:W-:-:S07]  /*3e50*/  FADD.FTZ R6, R48, R5 ;  /* 0x0000000530067221 */ /* 0x004fce0000010000 */
[----:B------:R-:W2:Y:S01]  /*3e60*/  MUFU.EX2 R65, R65 ;  /* 0x0000004100417308 */ /* 0x000ea20000000800 */
[----:B-1----:R-:W-:-:S01]  /*3e70*/  FADD.FTZ R6, R11, R6 ;  /* 0x000000060b067221 */ /* 0x002fc20000010000 */
[----:B------:R-:W-:-:S04]  /*3e80*/  F2FP.SATFINITE.E4M3.F32.PACK_AB_MERGE_C R48, R11, R48, RZ ;  /* 0x000000300b30723e */ /* 0x000fc800048070ff */
[----:B------:R-:W-:Y:S02]  /*3e90*/  F2FP.SATFINITE.E4M3.F32.PACK_AB_MERGE_C R145, R47, R24, R48 ;  /* 0x000000182f91723e */ /* 0x000fe40004807030 */
[----:B------:R-:W1:Y:S01]  /*3ea0*/  MUFU.EX2 R64, R64 ;  /* 0x0000004000407308 */ /* 0x000e620000000800 */
[----:B0-----:R-:W-:-:S07]  /*3eb0*/  FADD.FTZ R5, R63, R60 ;  /* 0x0000003c3f057221 */ /* 0x001fce0000010000 */
[----:B------:R-:W0:Y:S01]  /*3ec0*/  MUFU.EX2 R74, R74 ;  /* 0x0000004a004a7308 */ /* 0x000e220000000800 */
[----:B--2---:R-:W-:-:S07]  /*3ed0*/  FADD.FTZ R7, R65, R6 ;  /* 0x0000000641077221 */ /* 0x004fce0000010000 */
[----:B------:R-:W-:Y:S01]  /*3ee0*/  MUFU.EX2 R66, R66 ;  /* 0x0000004200427308 */ /* 0x000fe20000000800 */
[----:B-1----:R-:W-:-:S07]  /*3ef0*/  FADD.FTZ R5, R64, R5 ;  /* 0x0000000540057221 */ /* 0x002fce0000010000 */
[----:B------:R-:W1:Y:S01]  /*3f00*/  MUFU.EX2 R69, R69 ;  /* 0x0000004500457308 */ /* 0x000e620000000800 */
[----:B0-----:R-:W-:-:S07]  /*3f10*/  FADD.FTZ R6, R74, R7 ;  /* 0x000000074a067221 */ /* 0x001fce0000010000 */
[----:B------:R-:W-:Y:S08]  /*3f20*/  MUFU.EX2 R75, R75 ;  /* 0x0000004b004b7308 */ /* 0x000ff00000000800 */
[----:B------:R-:W0:Y:S01]  /*3f30*/  MUFU.EX2 R68, R68 ;  /* 0x0000004400447308 */ /* 0x000e220000000800 */
[----:B-1----:R-:W-:Y:S01]  /*3f40*/  F2FP.SATFINITE.E4M3.F32.PACK_AB_MERGE_C R8, R69, R66, RZ ;  /* 0x000000424508723e */ /* 0x002fe200048070ff */
[----:B------:R-:W-:-:S03]  /*3f50*/  FADD.FTZ R66, R66, R5 ;  /* 0x0000000542427221 */ /* 0x000fc60000010000 */
[----:B------:R-:W-:Y:S01]  /*3f60*/  F2FP.SATFINITE.E4M3.F32.PACK_AB_MERGE_C R146, R64, R63, R8 ;  /* 0x0000003f4092723e */ /* 0x000fe20004807008 */
[----:B------:R-:W-:-:S01]  /*3f70*/  FADD.FTZ R9, R69, R66 ;  /* 0x0000004245097221 */ /* 0x000fc20000010000 */
        /* <DEDUP_REMOVED lines=35> */
.L_x_8094:
[----:B------:R-:W-:-:S04]  /*41b0*/  UISETP.NE.AND UP0, UPT, UR19, 0x1, UPT ;  /* 0x000000011300788c */ /* 0x000fc8000bf05270 */
[----:B------:R-:W-:-:S04]  /*41c0*/  USEL UR37, URZ, 0x1, UP0 ;  /* 0x000000013f257887 */ /* 0x000fc80008000000 */
[----:B------:R-:W-:Y:S01]  /*41d0*/  ULOP3.LUT UR37, UR18, UR37, URZ, 0x3c, !UPT ;  /* 0x0000002512257292 */ /* 0x000fe2000f8e3c3f */
[----:B------:R-:W-:Y:S11]  /*41e0*/  @!P0 BRA `(.L_x_8085) ;  /* 0x0000000000048947 */ /* 0x000ff60003800000 */
[----:B------:R-:W-:Y:S01]  /*41f0*/  BPT.TRAP 0x1 ;  /* 0x000000040000795c */ /* 0x000fe20000300000 */
.L_x_8085:
[----:B------:R-:W0:Y:S01]  /*4200*/  S2UR UR6, SR_CgaCtaId ;  /* 0x00000000000679c3 */ /* 0x000e220000008800 */
[----:B------:R-:W-:Y:S01]  /*4210*/  UIADD3 UR36, UR19, 0x1, URZ ;  /* 0x0000000113247890 */ /* 0x000fe2000fffe03f */
[----:B------:R-:W-:Y:S01]  /*4220*/  MOV R2, 0x400 ;  /* 0x0000040000027802 */ /* 0x000fe20000000f00 */
[----:B------:R-:W-:Y:S02]  /*4230*/  IMAD.U32 R4, RZ, RZ, UR37 ;  /* 0x00000025ff047e24 */ /* 0x000fe4000f8e00ff */
[----:B------:R-:W-:-:S03]  /*4240*/  UISETP.NE.AND UP0, UPT, UR36, 0x2, UPT ;  /* 0x000000022400788c */ /* 0x000fc6000bf05270 */
[----:B------:R-:W-:Y:S01]  /*4250*/  SHF.L.U32 R4, R4, 0x1f, RZ ;  /* 0x0000001f04047819 */ /* 0x000fe200000006ff */
[----:B------:R-:W-:-:S06]  /*4260*/  USEL UR36, UR36, URZ, UP0 ;  /* 0x0000003f24247287 */ /* 0x000fcc0008000000 */
[----:B------:R-:W-:Y:S02]  /*4270*/  IMAD.U32 R5, RZ, RZ, UR36 ;  /* 0x00000024ff057e24 */ /* 0x000fe4000f8e00ff */
[----:B0-----:R-:W-:-:S05]  /*4280*/  IMAD.U32 R3, RZ, RZ, UR6 ;  /* 0x00000006ff037e24 */ /* 0x001fca000f8e00ff */
[----:B------:R-:W-:-:S05]  /*4290*/  LEA R2, R3, R2, 0x18 ;  /* 0x0000000203027211 */ /* 0x000fca00078ec0ff */
[----:B------:R-:W-:-:S04]  /*42a0*/  IMAD R5, R5, 0x8, R2 ;  /* 0x0000000805057824 */ /* 0x000fc800078e0202 */
[----:B------:R0:W1:Y:S01]  /*42b0*/  SYNCS.PHASECHK.TRANS64.TRYWAIT P1, [R5+URZ+0x19c30], R4 ;  /* 0x019c3004050075a7 */ /* 0x000062000802017f */
[----:B------:R-:W-:Y:S05]  /*42c0*/  @!P0 BRA `(.L_x_8086) ;  /* 0x0000000000048947 */ /* 0x000fea0003800000 */
[----:B------:R-:W-:Y:S01]  /*42d0*/  BPT.TRAP 0x1 ;  /* 0x000000040000795c */ /* 0x000fe20000300000 */
.L_x_8086:
[----:B-1----:R-:W-:Y:S05]  /*42e0*/  @P1 BRA `(.L_x_8087) ;  /* 0x0000000000081947 */ /* 0x002fea0003800000 */
[----:B------:R-:W1:Y:S02]  /*42f0*/  SYNCS.PHASECHK.TRANS64.TRYWAIT P1, [R5+URZ+0x19c30], R4 ;  /* 0x019c3004050075a7 */ /* 0x000e64000802017f */
[----:B-1----:R-:W-:Y:S05]  /*4300*/  @!P1 BRA `(.L_x_8088) ;  /* 0x0000009000949947 */ /* 0x002fea0003800000 */
.L_x_8087:
        /* <DEDUP_REMOVED lines=17> */
.L_x_8089:
[----:B------:R-:W-:Y:S01]  /*4420*/  R2UR UR15, R2 ;  /* 0x00000000020f72ca */ /* 0x000fe200000e0000 */
[----:B01----:R-:W-:-:S05]  /*4430*/  IMAD.U32 R4, RZ, RZ, UR18 ;  /* 0x00000012ff047e24 */ /* 0x003fca000f8e00ff */
[----:B------:R-:W-:-:S07]  /*4440*/  SHF.L.U32 R4, R4, 0x1f, RZ ;  /* 0x0000001f04047819 */ /* 0x000fce00000006ff */
[----:B------:R-:W-:-:S09]  /*4450*/  ULEA UR15, UR19, UR15, 0x3 ;  /* 0x0000000f130f7291 */ /* 0x000fd2000f8e183f */
[----:B------:R0:W1:Y:S01]  /*4460*/  SYNCS.PHASECHK.TRANS64.TRYWAIT P1, [UR15+0x19c50], R4 ;  /* 0x019c5004ff0075a7 */ /* 0x000062000802014f */
[----:B------:R-:W-:Y:S05]  /*4470*/  @!P0 BRA `(.L_x_8090) ;  /* 0x0000000000048947 */ /* 0x000fea0003800000 */
[----:B------:R-:W-:Y:S01]  /*4480*/  BPT.TRAP 0x1 ;  /* 0x000000040000795c */ /* 0x000fe20000300000 */
.L_x_8090:
        /* <DEDUP_REMOVED lines=50> */
[----:B------:R-:W-:-:S07]  /*47b0*/  FMUL.FTZ R73, R0, R73 ;  /* 0x0000004900497220 */ /* 0x000fce0000410000 */
        /* <DEDUP_REMOVED lines=48> */
[----:B-1234-:R-:W-:Y:S05]  /*4ac0*/  @P1 BRA `(.L_x_8091) ;  /* 0x0000000000081947 */ /* 0x01efea0003800000 */
[----:B------:R-:W1:Y:S02]  /*4ad0*/  SYNCS.PHASECHK.TRANS64.TRYWAIT P1, [UR15+0x19c50], R4 ;  /* 0x019c5004ff0075a7 */ /* 0x000e64000802014f */
[----:B-1----:R-:W-:Y:S05]  /*4ae0*/  @!P1 BRA `(.L_x_8092) ;  /* 0x0000008800b09947 */ /* 0x002fea0003800000 */
.L_x_8091:
[----:B------:R-:W-:Y:S01]  /*4af0*/  R2UR UR6, R2 ;  /* 0x00000000020672ca */ /* 0x000fe200000e0000 */
[----:B------:R-:W-:Y:S01]  /*4b00*/  WARPGROUP.ARRIVE ;  /* 0x00000000000079c5 */ /* 0x000fe20000000000 */
[----:B------:R-:W-:Y:S01]  /*4b10*/  UMOV UR7, 0x40000040 ;  /* 0x4000004000077882 */ /* 0x000fe20000000000 */
[----:B------:R-:W-:Y:S01]  /*4b20*/  FMNMX.FTZ R67, R11, R6, !PT ;  /* 0x000000060b437209 */ /* 0x000fe20007810000 */
[----:B01----:R0:W-:Y:S01]  /*4b30*/  MUFU.TANH R4, R73 ;  /* 0x0000004900047308 */ /* 0x0031e20000002400 */
[----:B------:R-:W-:Y:S01]  /*4b40*/  FMNMX.FTZ R66, R12, R7, !PT ;  /* 0x000000070c427209 */ /* 0x000fe20007810000 */
[----:B------:R-:W-:Y:S01]  /*4b50*/  FMUL.FTZ R65, R0, R74 ;  /* 0x0000004a00417220 */ /* 0x000fe20000410000 */
[----:B------:R-:W-:Y:S01]  /*4b60*/  FMNMX.FTZ R67, R10, R67, !PT ;  /* 0x000000430a437209 */ /* 0x000fe20007810000 */
[----:B------:R-:W-:Y:S01]  /*4b70*/  UMOV UR11, 0x40000040 ;  /* 0x40000040000b7882 */ /* 0x000fe20000000000 */
[----:B------:R-:W-:Y:S01]  /*4b80*/  FMNMX.FTZ R69, R13, R66, !PT ;  /* 0x000000420d457209 */ /* 0x000fe20007810000 */
[----:B------:R-:W-:Y:S01]  /*4b90*/  FMUL.FTZ R66, R0, R75 ;  /* 0x0000004b00427220 */ /* 0x000fe20000410000 */
[----:B------:R-:W-:Y:S01]  /*4ba0*/  FMNMX.FTZ R68, R14, R67, !PT ;  /* 0x000000430e447209 */ /* 0x000fe20007810000 */
[----:B------:R-:W1:Y:S01]  /*4bb0*/  MUFU.TANH R65, R65 ;  /* 0x0000004100417308 */ /* 0x000e620000002400 */
[----:B------:R-:W-:Y:S01]  /*4bc0*/  UIADD3 UR6, UR6, 0x3000, URZ ;  /* 0x0000300006067890 */ /* 0x000fe2000fffe03f */
[----:B------:R-:W-:-:S02]  /*4bd0*/  FMNMX.FTZ R70, R20, R69, !PT ;  /* 0x0000004514467209 */ /* 0x000fc40007810000 */
[----:B------:R-:W-:Y:S01]  /*4be0*/  FMNMX.FTZ R67, R15, R68, !PT ;  /* 0x000000440f437209 */ /* 0x000fe20007810000 */
[----:B------:R-:W-:Y:S01]  /*4bf0*/  USHF.R.U32.HI UR6, URZ, 0x4, UR6 ;  /* 0x000000043f067899 */ /* 0x000fe20008011606 */
[----:B------:R-:W-:Y:S02]  /*4c00*/  FMNMX.FTZ R69, R21, R70, !PT ;  /* 0x0000004615457209 */ /* 0x000fe40007810000 */
[----:B------:R-:W-:Y:S01]  /*4c10*/  FMNMX.FTZ R68, R24, R67, !PT ;  /* 0x0000004318447209 */ /* 0x000fe20007810000 */
[----:B------:R-:W-:Y:S01]  /*4c20*/  ULOP3.LUT UR6, UR6, 0x3fff, URZ, 0xc0, !UPT ;  /* 0x00003fff06067892 */ /* 0x000fe2000f8ec03f */
[----:B------:R-:W-:Y:S01]  /*4c30*/  FMNMX.FTZ R70, R26, R69, !PT ;  /* 0x000000451a467209 */ /* 0x000fe20007810000 */
[C---:B------:R-:W-:Y:S01]  /*4c40*/  FMUL.FTZ R67, R0.reuse, R76 ;  /* 0x0000004c00437220 */ /* 0x040fe20000410000 */
[----:B------:R-:W-:Y:S01]  /*4c50*/  FMNMX.FTZ R69, R25, R68, !PT ;  /* 0x0000004419457209 */ /* 0x000fe20007810000 */
[----:B------:R-:W-:Y:S01]  /*4c60*/  ULOP3.LUT UR6, UR6, 0x10000, URZ, 0xfc, !UPT ;  /* 0x0001000006067892 */ /* 0x000fe2000f8efc3f */
[----:B------:R-:W-:Y:S01]  /*4c70*/  FMNMX.FTZ R71, R27, R70, !PT ;  /* 0x000000461b477209 */ /* 0x000fe20007810000 */
[----:B------:R-:W-:Y:S01]  /*4c80*/  FMUL.FTZ R68, R0, R77 ;  /* 0x0000004d00447220 */ /* 0x000fe20000410000 */
[----:B------:R-:W-:Y:S01]  /*4c90*/  FMNMX.FTZ R70, R28, R69, !PT ;  /* 0x000000451c467209 */ /* 0x000fe20007810000 */
[----:B------:R-:W-:Y:S01]  /*4ca0*/  UIMAD UR14, UR19, 0x300, UR6 ;  /* 0x00000300130e78a4 */ /* 0x000fe2000f8e0206 */
[----:B------:R-:W-:Y:S01]  /*4cb0*/  FMNMX.FTZ R72, R30, R71, !PT ;  /* 0x000000471e487209 */ /* 0x000fe20007810000 */
[----:B------:R-:W2:Y:S01]  /*4cc0*/  MUFU.TANH R66, R66 ;  /* 0x0000004200427308 */ /* 0x000ea20000002400 */
[----:B------:R-:W-:Y:S01]  /*4cd0*/  FMNMX.FTZ R69, R29, R70, !PT ;  /* 0x000000461d457209 */ /* 0x000fe20007810000 */
[----:B------:R-:W-:Y:S01]  /*4ce0*/  UIADD3 UR10, UR14, 0x2, URZ ;  /* 0x000000020e0a7890 */ /* 0x000fe2000fffe03f */
[----:B------:R-:W-:-:S02]  /*4cf0*/  FMNMX.FTZ R71, R31, R72, !PT ;  /* 0x000000481f477209 */ /* 0x000fc40007810000 */
[----:B------:R-:W-:Y:S01]  /*4d00*/  UMOV UR6, UR14 ;  /* 0x0000000e00067c82 */ /* 0x000fe20008000000 */
[----:B------:R-:W-:Y:S01]  /*4d10*/  FMNMX.FTZ R70, R32, R69, !PT ;  /* 0x0000004520467209 */ /* 0x000fe20007810000 */
[----:B------:R-:W-:Y:S01]  /*4d20*/  QGMMA.64x96x32.F32.E4M3.E4M3 R88, R148, gdesc[UR4], R88, gsb0 ;  /* 0x0160000494587df3 */ /* 0x000fe20008000858 */
[----:B------:R-:W-:Y:S01]  /*4d30*/  FMNMX.FTZ R72, R34, R71, !PT ;  /* 0x0000004722487209 */ /* 0x000fe20007810000 */
[C---:B------:R-:W-:Y:S01]  /*4d40*/  FMUL.FTZ R69, R0.reuse, R78 ;  /* 0x0000004e00457220 */ /* 0x040fe20000410000 */
[----:B------:R-:W-:Y:S01]  /*4d50*/  FMNMX.FTZ R71, R33, R70, !PT ;  /* 0x0000004621477209 */ /* 0x000fe20007810000 */
[----:B------:R-:W-:Y:S01]  /*4d60*/  FMUL.FTZ R70, R0, R79 ;  /* 0x0000004f00467220 */ /* 0x000fe20000410000 */
[----:B0-----:R-:W-:Y:S01]  /*4d70*/  FMNMX.FTZ R73, R35, R72, !PT ;  /* 0x0000004823497209 */ /* 0x001fe20007810000 */
[----:B------:R-:W0:Y:S01]  /*4d80*/  MUFU.TANH R67, R67 ;  /* 0x0000004300437308 */ /* 0x000e220000002400 */
[----:B------:R-:W-:Y:S01]  /*4d90*/  FMNMX.FTZ R72, R36, R71, !PT ;  /* 0x0000004724487209 */ /* 0x000fe20007810000 */
[----:B------:R-:W-:Y:S01]  /*4da0*/  UMOV UR6, UR17 ;  /* 0x0000001100067c82 */ /* 0x000fe20008000000 */
[----:B------:R-:W-:-:S02]  /*4db0*/  FMNMX.FTZ R74, R38, R73, !PT ;  /* 0x00000049264a7209 */ /* 0x000fc40007810000 */
[----:B------:R-:W-:Y:S02]  /*4dc0*/  FMNMX.FTZ R71, R37, R72, !PT ;  /* 0x0000004825477209 */ /* 0x000fe40007810000 */
[----:B------:R-:W-:Y:S01]  /*4dd0*/  FMNMX.FTZ R73, R39, R74, !PT ;  /* 0x0000004a27497209 */ /* 0x000fe20007810000 */
[----:B------:R-:W3:Y:S01]  /*4de0*/  MUFU.TANH R69, R69 ;  /* 0x0000004500457308 */ /* 0x000ee20000002400 */
[----:B------:R-:W-:Y:S01]  /*4df0*/  FMNMX.FTZ R72, R40, R71, !PT ;  /* 0x0000004728487209 */ /* 0x000fe20007810000 */
[----:B------:R-:W-:Y:S01]  /*4e00*/  FMUL.FTZ R71, R0, R80 ;  /* 0x0000005000477220 */ /* 0x000fe20000410000 */
[----:B------:R-:W-:Y:S02]  /*4e10*/  FMNMX.FTZ R74, R42, R73, !PT ;  /* 0x000000492a4a7209 */ /* 0x000fe40007810000 */
[----:B------:R-:W-:Y:S01]  /*4e20*/  FMNMX.FTZ R73, R41, R72, !PT ;  /* 0x0000004829497209 */ /* 0x000fe20007810000 */
[----:B------:R-:W-:Y:S01]  /*4e30*/  FMUL.FTZ R72, R0, R81 ;  /* 0x0000005100487220 */ /* 0x000fe20000410000 */
[----:B------:R-:W-:Y:S01]  /*4e40*/  FMNMX.FTZ R75, R43, R74, !PT ;  /* 0x0000004a2b4b7209 */ /* 0x000fe20007810000 */
[----:B------:R-:W4:Y:S01]  /*4e50*/  MUFU.TANH R68, R68 ;  /* 0x0000004400447308 */ /* 0x000f220000002400 */
[----:B------:R-:W-:-:S02]  /*4e60*/  FMNMX.FTZ R74, R44, R73, !PT ;  /* 0x000000492c4a7209 */ /* 0x000fc40007810000 */
[----:B------:R-:W-:Y:S02]  /*4e70*/  FMNMX.FTZ R76, R46, R75, !PT ;  /* 0x0000004b2e4c7209 */ /* 0x000fe40007810000 */
[----:B------:R-:W-:Y:S01]  /*4e80*/  FMNMX.FTZ R73, R45, R74, !PT ;  /* 0x0000004a2d497209 */ /* 0x000fe20007810000 */
[----:B------:R-:W-:Y:S01]  /*4e90*/  FMUL.FTZ R74, R0, R82 ;  /* 0x00000052004a7220 */ /* 0x000fe20000410000 */
[----:B------:R-:W-:Y:S01]  /*4ea0*/  FMNMX.FTZ R75, R47, R76, !PT ;  /* 0x0000004c2f4b7209 */ /* 0x000fe20007810000 */
[----:B------:R-:W5:Y:S01]  /*4eb0*/  MUFU.TANH R70, R70 ;  /* 0x0000004600467308 */ /* 0x000f620000002400 */
[----:B------:R-:W-:Y:S02]  /*4ec0*/  FMNMX.FTZ R76, R48, R73, !PT ;  /* 0x00000049304c7209 */ /* 0x000fe40007810000 */
[----:B------:R-:W-:Y:S01]  /*4ed0*/  FMNMX.FTZ R78, R50, R75, !PT ;  /* 0x0000004b324e7209 */ /* 0x000fe20007810000 */
[----:B------:R-:W-:Y:S01]  /*4ee0*/  FMUL.FTZ R75, R0, R83 ;  /* 0x00000053004b7220 */ /* 0x000fe20000410000 */
[----:B------:R-:W-:-:S02]  /*4ef0*/  FMNMX.FTZ R73, R49, R76, !PT ;  /* 0x0000004c31497209 */ /* 0x000fc40007810000 */
[----:B------:R-:W-:Y:S01]  /*4f00*/  FMNMX.FTZ R77, R51, R78, !PT ;  /* 0x0000004e334d7209 */ /* 0x000fe20007810000 */
[----:B------:R-:W5:Y:S01]  /*4f10*/  MUFU.TANH R71, R71 ;  /* 0x0000004700477308 */ /* 0x000f620000002400 */
[----:B------:R-:W-:Y:S02]  /*4f20*/  FMNMX.FTZ R76, R52, R73, !PT ;  /* 0x00000049344c7209 */ /* 0x000fe40007810000 */
[----:B------:R-:W-:Y:S02]  /*4f30*/  FMNMX.FTZ R78, R54, R77, !PT ;  /* 0x0000004d364e7209 */ /* 0x000fe40007810000 */
[----:B------:R-:W-:Y:S01]  /*4f40*/  FMNMX.FTZ R73, R53, R76, !PT ;  /* 0x0000004c35497209 */ /* 0x000fe20007810000 */
[----:B------:R-:W-:Y:S01]  /*4f50*/  FMUL.FTZ R76, R0, R84 ;  /* 0x00000054004c7220 */ /* 0x000fe20000410000 */
[----:B------:R-:W-:Y:S01]  /*4f60*/  FMNMX.FTZ R77, R55, R78, !PT ;  /* 0x0000004e374d7209 */ /* 0x000fe20007810000 */
[----:B------:R-:W5:Y:S01]  /*4f70*/  MUFU.TANH R74, R74 ;  /* 0x0000004a004a7308 */ /* 0x000f620000002400 */
[----:B------:R-:W-:-:S02]  /*4f80*/  FMNMX.FTZ R78, R56, R73, !PT ;  /* 0x00000049384e7209 */ /* 0x000fc40007810000 */
[----:B------:R-:W-:Y:S01]  /*4f90*/  FMNMX.FTZ R80, R58, R77, !PT ;  /* 0x0000004d3a507209 */ /* 0x000fe20007810000 */
[----:B------:R-:W-:Y:S01]  /*4fa0*/  FMUL.FTZ R77, R0, R85 ;  /* 0x00000055004d7220 */ /* 0x000fe20000410000 */
[----:B------:R-:W-:Y:S01]  /*4fb0*/  FMNMX.FTZ R73, R57, R78, !PT ;  /* 0x0000004e39497209 */ /* 0x000fe20007810000 */
[----:B------:R-:W-:Y:S01]  /*4fc0*/  IMAD.U32 R85, RZ, RZ, UR6 ;  /* 0x00000006ff557e24 */ /* 0x000fe2000f8e00ff */
        /* <DEDUP_REMOVED lines=9> */
[----:B-1----:R-:W-:Y:S02]  /*5060*/  FMNMX.FTZ R79, R65, R80, !PT ;  /* 0x00000050414f7209 */ /* 0x002fe40007810000 */
[----:B------:R-:W-:Y:S02]  /*5070*/  FMNMX.FTZ R80, R4, R73, !PT ;  /* 0x0000004904507209 */ /* 0x000fe40007810000 */
[----:B--2---:R-:W-:Y:S01]  /*5080*/  FMNMX.FTZ R82, R66, R79, !PT ;  /* 0x0000004f42527209 */ /* 0x004fe20007810000 */
[----:B------:R-:W1:Y:S01]  /*5090*/  MUFU.TANH R76, R76 ;  /* 0x0000004c004c7308 */ /* 0x000e620000002400 */
[----:B0-----:R-:W-:Y:S01]  /*50a0*/  FMNMX.FTZ R73, R67, R80, !PT ;  /* 0x0000005043497209 */ /* 0x001fe20007810000 */
[----:B------:R-:W-:Y:S01]  /*50b0*/  FMUL.FTZ R79, R0, R87 ;  /* 0x00000057004f7220 */ /* 0x000fe20000410000 */
[----:B---3--:R-:W-:Y:S01]  /*50c0*/  FMNMX.FTZ R81, R69, R82, !PT ;  /* 0x0000005245517209 */ /* 0x008fe20007810000 */
[----:B------:R-:W0:Y:S01]  /*50d0*/  S2R R87, SR_TID.X ;  /* 0x0000000000577919 */ /* 0x000e220000002100 */
[----:B----4-:R-:W-:-:S02]  /*50e0*/  FMNMX.FTZ R80, R68, R73, !PT ;  /* 0x0000004944507209 */ /* 0x010fc40007810000 */
[----:B-----5:R-:W-:Y:S01]  /*50f0*/  FMNMX.FTZ R81, R70, R81, !PT ;  /* 0x0000005146517209 */ /* 0x020fe20007810000 */
[----:B------:R-:W2:Y:S01]  /*5100*/  MUFU.TANH R77, R77 ;  /* 0x0000004d004d7308 */ /* 0x000ea20000002400 */
[----:B------:R-:W-:Y:S02]  /*5110*/  FMNMX.FTZ R73, R71, R80, !PT ;  /* 0x0000005047497209 */ /* 0x000fe40007810000 */
[----:B------:R-:W-:Y:S02]  /*5120*/  FMNMX.FTZ R80, R74, R81, !PT ;  /* 0x000000514a507209 */ /* 0x000fe40007810000 */
[----:B------:R-:W-:Y:S02]  /*5130*/  FMNMX.FTZ R73, R72, R73, !PT ;  /* 0x0000004948497209 */ /* 0x000fe40007810000 */
[----:B------:R-:W-:Y:S01]  /*5140*/  FMNMX.FTZ R81, R75, R80, !PT ;  /* 0x000000504b517209 */ /* 0x000fe20007810000 */
[----:B------:R-:W3:Y:S01]  /*5150*/  MUFU.TANH R78, R78 ;  /* 0x0000004e004e7308 */ /* 0x000ee20000002400 */
[----:B-1----:R-:W-:-:S07]  /*5160*/  FMNMX.FTZ R80, R76, R73, !PT ;  /* 0x000000494c507209 */ /* 0x002fce0007810000 */
[----:B------:R-:W1:Y:S01]  /*5170*/  MUFU.TANH R79, R79 ;  /* 0x0000004f004f7308 */ /* 0x000e620000002400 */
[----:B--2---:R-:W-:-:S05]  /*5180*/  FMNMX.FTZ R80, R77, R80, !PT ;  /* 0x000000504d507209 */ /* 0x004fca0007810000 */
[----:B------:R-:W2:Y:S01]  /*5190*/  SHFL.BFLY PT, R73, R80, 0x2, 0x1f ;  /* 0x0c401f0050497f89 */ /* 0x000ea200000e0000 */
[----:B---3--:R-:W-:Y:S02]  /*51a0*/  FMNMX.FTZ R82, R78, R81, !PT ;  /* 0x000000514e527209 */ /* 0x008fe40007810000 */
[----:B0-----:R-:W-:Y:S01]  /*51b0*/  LOP3.LUT P1, RZ, R87, 0x7f, RZ, 0xc0, !PT ;  /* 0x0000007f57ff7812 */ /* 0x001fe2000782c0ff */
[----:B------:R-:W-:Y:S02]  /*51c0*/  WARPGROUP.DEPBAR.LE gsb0, 0x0 ;  /* 0x00008000000079c5 */ /* 0x000fe40000010000 */
[----:B------:R-:W-:Y:S01]  /*51d0*/  WARPGROUP.ARRIVE ;  /* 0x00000000000079c5 */ /* 0x000fe20000000000 */
[----:B-1----:R-:W-:-:S05]  /*51e0*/  FMNMX.FTZ R82, R79, R82, !PT ;  /* 0x000000524f527209 */ /* 0x002fca0007810000 */
[----:B------:R-:W-:Y:S01]  /*51f0*/  QGMMA.64x96x32.F32.E4M3.E4M3 R88, R136, gdesc[UR8], R88, gsb0 ;  /* 0x0160000888587df3 */ /* 0x000fe20008000858 */
[----:B------:R-:W0:Y:S01]  /*5200*/  SHFL.BFLY PT, R83, R82, 0x2, 0x1f ;  /* 0x0c401f0052537f89 */ /* 0x000e2200000e0000 */
[----:B------:R-:W-:Y:S01]  /*5210*/  UIADD3 UR10, UR14, 0x4, URZ ;  /* 0x000000040e0a7890 */ /* 0x000fe2000fffe03f */
[----:B------:R-:W-:Y:S01]  /*5220*/  UMOV UR11, 0x40000040 ;  /* 0x40000040000b7882 */ /* 0x000fe20000000000 */
[----:B--2---:R-:W-:-:S05]  /*5230*/  FMNMX.FTZ R81, R80, R73, !PT ;  /* 0x0000004950517209 */ /* 0x004fca0007810000 */
[----:B------:R-:W1:Y:S01]  /*5240*/  SHFL.BFLY PT, R84, R81, 0x1, 0x1f ;  /* 0x0c201f0051547f89 */ /* 0x000e6200000e0000 */
[----:B0-----:R-:W-:Y:S01]  /*5250*/  FMNMX.FTZ R83, R82, R83, !PT ;  /* 0x0000005352537209 */ /* 0x001fe20007810000 */
[----:B------:R-:W-:-:S04]  /*5260*/  IMAD.U32 R82, RZ, RZ, UR6 ;  /* 0x00000006ff527e24 */ /* 0x000fc8000f8e00ff */
[----:B------:R-:W0:Y:S01]  /*5270*/  SHFL.BFLY PT, R86, R83, 0x1, 0x1f ;  /* 0x0c201f0053567f89 */ /* 0x000e2200000e0000 */
[----:B-1----:R-:W-:-:S05]  /*5280*/  FMNMX.FTZ R73, R81, R84, !PT ;  /* 0x0000005451497209 */ /* 0x002fca0007810000 */
[C---:B------:R-:W-:Y:S01]  /*5290*/  FFMA.FTZ R81, R73.reuse, R82, -8 ;  /* 0xc100000049517423 */ /* 0x040fe20000010052 */
[----:B------:R-:W-:-:S03]  /*52a0*/  FADD.FTZ R6, -R73, R6 ;  /* 0x0000000649067221 */ /* 0x000fc60000010100 */
        /* <DEDUP_REMOVED lines=10> */
[----:B0-----:R-:W-:Y:S01]  /*5350*/  FMNMX.FTZ R80, R83, R86, !PT ;  /* 0x0000005653507209 */ /* 0x001fe20007810000 */
        /* <DEDUP_REMOVED lines=8> */
[----:B------:R-:W0:Y:S01]  /*53e0*/  MUFU.EX2 R6, R6 ;  /* 0x0000000600067308 */ /* 0x000e220000000800 */
[----:B------:R-:W-:-:S01]  /*53f0*/  FFMA.FTZ R32, R32, UR6, -R81 ;  /* 0x0000000620207c23 */ /* 0x000fc20008010851 */
[----:B------:R-:W-:Y:S01]  /*5400*/  FMUL.FTZ R7, R7, UR6 ;  /* 0x0000000607077c20 */ /* 0x000fe20008410000 */
        /* <DEDUP_REMOVED lines=27> */
[----:B------:R-:W-:Y:S01]  /*55c0*/  FFMA.FTZ R77, R77, UR6, -R81 ;  /* 0x000000064d4d7c23 */ /* 0x000fe20008010851 */
        /* <DEDUP_REMOVED lines=15> */
[----:B------:R-:W-:Y:S01]  /*56c0*/  FFMA.FTZ R54, R54, UR6, -R76 ;  /* 0x0000000636367c23 */ /* 0x000fe2000801084c */
[----:B------:R-:W-:-:S02]  /*56d0*/  WARPGROUP.DEPBAR.LE gsb0, 0x0 ;  /* 0x00008000000079c5 */ /* 0x000fc40000010000 */
[----:B------:R-:W-:Y:S01]  /*56e0*/  WARPGROUP.ARRIVE ;  /* 0x00000000000079c5 */ /* 0x000fe20000000000 */
[----:B------:R-:W0:Y:S01]  /*56f0*/  MUFU.EX2 R20, R20 ;  /* 0x0000001400147308 */ /* 0x000e220000000800 */
[----:B--2---:R-:W-:-:S01]  /*5700*/  FADD.FTZ R81, R13, R8 ;  /* 0x000000080d517221 */ /* 0x004fc20000010000 */
[--C-:B------:R-:W-:Y:S01]  /*5710*/  FFMA.FTZ R55, R55, UR6, -R76.reuse ;  /* 0x0000000637377c23 */ /* 0x100fe2000801084c */
[----:B------:R-:W-:-:S01]  /*5720*/  FFMA.FTZ R58, R58, UR6, -R76 ;  /* 0x000000063a3a7c23 */ /* 0x000fc2000801084c */
[--C-:B------:R-:W-:Y:S01]  /*5730*/  FFMA.FTZ R59, R59, UR6, -R76.reuse ;  /* 0x000000063b3b7c23 */ /* 0x100fe2000801084c */
[----:B------:R-:W-:Y:S01]  /*5740*/  QGMMA.64x96x32.F32.E4M3.E4M3 R88, R140, gdesc[UR8], R88, gsb0 ;  /* 0x016000088c587df3 */ /* 0x000fe20008000858 */
[----:B------:R-:W-:Y:S01]  /*5750*/  UIADD3 UR10, UR14, 0x6, URZ ;  /* 0x000000060e0a7890 */ /* 0x000fe2000fffe03f */
[----:B-1----:R-:W-:Y:S01]  /*5760*/  FADD.FTZ R8, R14, R9 ;  /* 0x000000090e087221 */ /* 0x002fe20000010000 */
[----:B------:R-:W1:Y:S01]  /*5770*/  MUFU.EX2 R15, R15 ;  /* 0x0000000f000f7308 */ /* 0x000e620000000800 */
[----:B------:R-:W-:Y:S01]  /*5780*/  UMOV UR11, 0x40000040 ;  /* 0x40000040000b7882 */ /* 0x000fe20000000000 */
        /* <DEDUP_REMOVED lines=37> */
[----:B------:R-:W-:-:S04]  /*59e0*/  WARPGROUP.ARRIVE ;  /* 0x00000000000079c5 */ /* 0x000fc80000000000 */
[----:B------:R-:W0:Y:S01]  /*59f0*/  MUFU.EX2 R36, R36 ;  /* 0x0000002400247308 */ /* 0x000e220000000800 */
[----:B-1----:R-:W-:-:S01]  /*5a00*/  FADD.FTZ R9, R33, R8 ;  /* 0x0000000821097221 */ /* 0x002fc20000010000 */
[----:B------:R-:W-:Y:S06]  /*5a10*/  QGMMA.64x96x32.F32.E4M3.E4M3 R88, R144, gdesc[UR8], R88, gsb0 ;  /* 0x0160000890587df3 */ /* 0x000fec0008000858 */
        /* <DEDUP_REMOVED lines=28> */
[----:B------:R-:W-:-:S06]  /*5be0*/  WARPGROUP.DEPBAR.LE gsb0, 0x0 ;  /* 0x00008000000079c5 */ /* 0x000fcc0000010000 */
        /* <DEDUP_REMOVED lines=28> */
[----:B------:R-:W-:-:S05]  /*5db0*/  @!P1 VIADD R8, R5, 0x19c40 ;  /* 0x00019c4005089836 */ /* 0x000fca0000000000 */
[----:B------:R-:W-:Y:S01]  /*5dc0*/  @!P1 PRMT R8, RZ, 0x654, R8 ;  /* 0x00000654ff089816 */ /* 0x000fe20000000008 */
[----:B------:R-:W2:Y:S01]  /*5dd0*/  MUFU.EX2 R65, R65 ;  /* 0x0000004100417308 */ /* 0x000ea20000000800 */
[----:B0-----:R-:W-:-:S02]  /*5de0*/  FADD.FTZ R82, R63, R82 ;  /* 0x000000523f527221 */ /* 0x001fc40000010000 */
[----:B------:R0:W-:Y:S05]  /*5df0*/  @!P1 SYNCS.ARRIVE.TRANS64.RED.A1T0 RZ, [R8+URZ], RZ ;  /* 0x000000ff08ff99a7 */ /* 0x0001ea000810043f */
        /* <DEDUP_REMOVED lines=12> */
[----:B------:R-:W0:Y:S01]  /*5ec0*/  MUFU.EX2 R68, R68 ;  /* 0x0000004400447308 */ /* 0x000e220000000800 */
[----:B-1----:R-:W-:-:S07]  /*5ed0*/  FADD.FTZ R79, R67, R84 ;  /* 0x00000054434f7221 */ /* 0x002fce0000010000 */
[----:B------:R-:W1:Y:S01]  /*5ee0*/  MUFU.EX2 R74, R74 ;  /* 0x0000004a004a7308 */ /* 0x000e620000000800 */
[----:B--2---:R-:W-:-:S07]  /*5ef0*/  FADD.FTZ R9, R70, R9 ;  /* 0x0000000946097221 */ /* 0x004fce0000010000 */
[----:B------:R-:W2:Y:S01]  /*5f00*/  MUFU.EX2 R71, R71 ;  /* 0x0000004700477308 */ /* 0x000ea20000000800 */
[----:B0-----:R-:W-:-:S07]  /*5f10*/  FADD.FTZ R8, R68, R79 ;  /* 0x0000004f44087221 */ /* 0x001fce0000010000 */
[----:B------:R-:W0:Y:S08]  /*5f20*/  MUFU.EX2 R75, R75 ;  /* 0x0000004b004b7308 */ /* 0x000e300000000800 */
[----:B------:R-:W3:Y:S08]  /*5f30*/  MUFU.EX2 R72, R72 ;  /* 0x0000004800487308 */ /* 0x000ef00000000800 */
[----:B------:R1:W4:Y:S08]  /*5f40*/  MUFU.EX2 R5, R78 ;  /* 0x0000004e00057308 */ /* 0x0003300000000800 */
[----:B------:R-:W5:Y:S01]  /*5f50*/  MUFU.EX2 R77, R77 ;  /* 0x0000004d004d7308 */ /* 0x000f620000000800 */
[----:B-1----:R-:W-:-:S01]  /*5f60*/  FADD.FTZ R78, R74, R9 ;  /* 0x000000094a4e7221 */ /* 0x002fc20000010000 */
[----:B--2---:R-:W-:-:S03]  /*5f70*/  FADD.FTZ R9, R71, R8 ;  /* 0x0000000847097221 */ /* 0x004fc60000010000 */
[----:B0-----:R-:W-:Y:S01]  /*5f80*/  FADD.FTZ R78, R75, R78 ;  /* 0x0000004e4b4e7221 */ /* 0x001fe20000010000 */
[----:B---3--:R-:W-:-:S02]  /*5f90*/  FADD.FTZ R8, R72, R9 ;  /* 0x0000000948087221 */ /* 0x008fc40000010000 */
[----:B------:R-:W0:Y:S01]  /*5fa0*/  MUFU.EX2 R76, R76 ;  /* 0x0000004c004c7308 */ /* 0x000e220000000800 */
[----:B----4-:R-:W-:-:S01]  /*5fb0*/  FADD.FTZ R78, R5, R78 ;  /* 0x0000004e054e7221 */ /* 0x010fc20000010000 */
[----:B-----5:R-:W-:-:S03]  /*5fc0*/  FADD.FTZ R9, R77, R8 ;  /* 0x000000084d097221 */ /* 0x020fc60000010000 */
[----:B0-----:R-:W-:Y:S01]  /*5fd0*/  FADD.FTZ R8, R76, R78 ;  /* 0x0000004e4c087221 */ /* 0x001fe20000010000 */
[----:B------:R-:W-:Y:S06]  /*5fe0*/  @!P0 BRA `(.L_x_8093) ;  /* 0x0000000000048947 */ /* 0x000fec0003800000 */
[----:B------:R-:W-:Y:S01]  /*5ff0*/  BPT.TRAP 0x1 ;  /* 0x000000040000795c */ /* 0x000fe20000300000 */
.L_x_8093:
[----:B------:R-:W-:Y:S01]  /*6000*/  R2UR UR10, R3 ;  /* 0x00000000030a72ca */ /* 0x000fe200000e0000 */
[----:B------:R-:W-:Y:S01]  /*6010*/  UIADD3 UR7, UR15, 0x19c60, URZ ;  /* 0x00019c600f077890 */ /* 0x000fe2000fffe03f */
[----:B------:R-:W-:Y:S01]  /*6020*/  ISETP.LT.AND P1, PT, RZ, UR43, PT ;  /* 0x0000002bff007c0c */ /* 0x000fe2000bf21270 */
        /* <DEDUP_REMOVED lines=8> */
[----:B------:R-:W-:Y:S01]  /*60b0*/  FMUL.FTZ R92, R92, R6 ;  /* 0x000000065c5c7220 */ /* 0x000fe20000410000 */
[----:B------:R-:W-:Y:S01]  /*60c0*/  F2FP.SATFINITE.E4M3.F32.PACK_AB_MERGE_C R36, R37, R36, RZ ;  /* 0x000000242524723e */ /* 0x000fe200048070ff */
[----:B------:R-:W-:Y:S01]  /*60d0*/  UPRMT UR7, UR10, 0x654, UR7 ;  /* 0x000006540a077896 */ /* 0x000fe20008000007 */
[----:B------:R-:W-:Y:S01]  /*60e0*/  F2FP.SATFINITE.E4M3.F32.PACK_AB_MERGE_C R38, R39, R38, RZ ;  /* 0x000000262726723e */ /* 0x000fe200048070ff */
[----:B------:R-:W-:Y:S01]  /*60f0*/  UIADD3 UR10, UR43, -0x1, URZ ;  /* 0xffffffff2b0a7890 */ /* 0x000fe2000fffe03f */
        /* <DEDUP_REMOVED lines=76> */
.L_x_8084:
[----:B------:R-:W-:Y:S06]  /*65c0*/  BAR.ARV 0x8, 0x1a0 ;  /* 0x0206800000007b1d */ /* 0x000fec0000002000 */
[----:B------:R-:W-:Y:S05]  /*65d0*/  @!P0 BRA `(.L_x_8095) ;  /* 0x0000000000048947 */ /* 0x000fea0003800000 */
[----:B------:R-:W-:Y:S01]  /*65e0*/  BPT.TRAP 0x1 ;  /* 0x000000040000795c */ /* 0x000fe20000300000 */
.L_x_8095:
[----:B------:R-:W-:Y:S02]  /*65f0*/  IMAD.U32 R0, RZ, RZ, UR37 ;  /* 0x00000025ff007e24 */ /* 0x000fe4000f8e00ff */
[----:B------:R-:W-:-:S03]  /*6600*/  IMAD.U32 R13, RZ, RZ, UR36 ;  /* 0x00000024ff0d7e24 */ /* 0x000fc6000f8e00ff */
[----:B------:R-:W-:Y:S01]  /*6610*/  SHF.L.U32 R0, R0, 0x1f, RZ ;  /* 0x0000001f00007819 */ /* 0x000fe200000006ff */
[----:B------:R-:W-:-:S04]  /*6620*/  IMAD R13, R13, 0x8, R2 ;  /* 0x000000080d0d7824 */ /* 0x000fc800078e0202 */
[----:B------:R0:W1:Y:S01]  /*6630*/  SYNCS.PHASECHK.TRANS64.TRYWAIT P1, [R13+URZ+0x19c50], R0 ;  /* 0x019c50000d0075a7 */ /* 0x000062000802017f */
[----:B------:R-:W-:Y:S05]  /*6640*/  @!P0 BRA `(.L_x_8096) ;  /* 0x0000000000048947 */ /* 0x000fea0003800000 */
[----:B------:R-:W-:Y:S01]  /*6650*/  BPT.TRAP 0x1 ;  /* 0x000000040000795c */ /* 0x000fe20000300000 */
.L_x_8096:
[----:B------:R-:W-:Y:S01]  /*6660*/  VIADD R2, R2, 0x3000 ;  /* 0x0000300002027836 */ /* 0x000fe20000000000 */
[----:B-1----:R-:W-:Y:S06]  /*6670*/  @P1 BRA `(.L_x_8097) ;  /* 0x0000000000081947 */ /* 0x002fec0003800000 */
[----:B------:R-:W1:Y:S02]  /*6680*/  SYNCS.PHASECHK.TRANS64.TRYWAIT P1, [R13+URZ+0x19c50], R0 ;  /* 0x019c50000d0075a7 */ /* 0x000e64000802017f */
[----:B-1----:R-:W-:Y:S05]  /*6690*/  @!P1 BRA `(.L_x_8098) ;  /* 0x0000006c00dc9947 */ /* 0x002fea0003800000 */
.L_x_8097:
[----:B------:R-:W-:Y:S05]  /*66a0*/  WARPSYNC.ALL ;  /* 0x0000000000007948 */ /* 0x000fea0003800000 */
[----:B------:R-:W-:Y:S01]  /*66b0*/  ULDC.64 UR8, c[0x0][0x9a0] ;  /* 0x0002680000087ab9 */ /* 0x000fe20000000a00 */
[----:B------:R-:W-:Y:S01]  /*66c0*/  SHF.R.U32.HI R2, RZ, 0x4, R2 ;  /* 0x00000004ff027819 */ /* 0x000fe20000011602 */
[----:B------:R-:W-:Y:S01]  /*66d0*/  UISETP.NE.U32.AND UP0, UPT, UR8, URZ, UPT ;  /* 0x0000003f0800728c */ /* 0x000fe2000bf05070 */
[----:B------:R-:W-:Y:S01]  /*66e0*/  IMAD.U32 R5, RZ, RZ, UR36 ;  /* 0x00000024ff057e24 */ /* 0x000fe2000f8e00ff */
[----:B------:R-:W-:Y:S01]  /*66f0*/  WARPGROUP.ARRIVE ;  /* 0x00000000000079c5 */ /* 0x000fe20000000000 */
[----:B------:R-:W-:Y:S01]  /*6700*/  LOP3.LUT R2, R2, 0x3fff, RZ, 0xc0, !PT ;  /* 0x00003fff02027812 */ /* 0x000fe200078ec0ff */
[----:B------:R-:W-:Y:S01]  /*6710*/  UISETP.NE.AND.EX UP0, UPT, UR9, URZ, UPT, UP0 ;  /* 0x0000003f0900728c */ /* 0x000fe2000bf05300 */
[----:B------:R-:W-:-:S02]  /*6720*/  IMAD.MOV.U32 R12, RZ, RZ, 0x3f800000 ;  /* 0x3f800000ff0c7424 */ /* 0x000fc400078e00ff */
[----:B------:R-:W-:-:S03]  /*6730*/  LOP3.LUT R2, R2, 0x10000, RZ, 0xfc, !PT ;  /* 0x0001000002027812 */ /* 0x000fc600078efcff */
[----:B------:R-:W-:Y:S02]  /*6740*/  PLOP3.LUT P1, PT, PT, PT, UP0, 0x80, 0x0 ;  /* 0x000000000000781c */ /* 0x000fe40003f2f008 */
[----:B------:R-:W-:Y:S02]  /*6750*/  IMAD R4, R5, 0x300, R2 ;  /* 0x0000030005047824 */ /* 0x000fe400078e0202 */
[----:B------:R-:W-:Y:S01]  /*6760*/  IMAD.MOV.U32 R5, RZ, RZ, 0x40000040 ;  /* 0x40000040ff057424 */ /* 0x000fe200078e00ff */
[----:B------:R-:W-:Y:S01]  /*6770*/  @UP0 ULDC.64 UR10, c[0x0][0x9c8] ;  /* 0x00027200000a0ab9 */ /* 0x000fe20000000a00 */
[----:B------:R-:W-:Y:S02]  /*6780*/  @UP0 USHF.R.S32.HI UR14, URZ, 0x1f, UR41 ;  /* 0x0000001f3f0e0899 */ /* 0x000fe40008011429 */
[----:B------:R-:W-:Y:S02]  /*6790*/  @UP0 UIMAD UR7, UR39, UR10, URZ ;  /* 0x0000000a270702a4 */ /* 0x000fe4000f8e023f */
[----:B------:R-:W-:Y:S01]  /*67a0*/  @UP0 UIMAD.WIDE.U32 UR4, UR40, UR10, URZ ;  /* 0x0000000a280402a5 */ /* 0x000fe2000f8e003f */
[----:B------:R-:W-:Y:S01]  /*67b0*/  R2UR UR10, R4 ;  /* 0x00000000040a72ca */ /* 0x000fe200000e0000 */
[----:B------:R-:W-:Y:S01]  /*67c0*/  @UP0 UIMAD UR7, UR40, UR11, UR7 ;  /* 0x0000000b280702a4 */ /* 0x000fe2000f8e0207 */
[----:B------:R-:W-:Y:S01]  /*67d0*/  R2UR UR11, R5 ;  /* 0x00000000050b72ca */ /* 0x000fe200000e0000 */
[----:B------:R-:W-:-:S02]  /*67e0*/  @UP0 ULDC.64 UR12, c[0x0][0x9d0] ;  /* 0x00027400000c0ab9 */ /* 0x000fc40000000a00 */
[----:B------:R-:W-:Y:S02]  /*67f0*/  @UP0 UIADD3 UR5, UR5, UR7, URZ ;  /* 0x0000000705050290 */ /* 0x000fe4000fffe03f */
[----:B------:R-:W-:Y:S02]  /*6800*/  @UP0 UIMAD UR7, UR14, UR12, URZ ;  /* 0x0000000c0e0702a4 */ /* 0x000fe4000f8e023f */
[----:B------:R-:W-:Y:S02]  /*6810*/  @UP0 UIMAD.WIDE.U32 UR4, UR41, UR12, UR4 ;  /* 0x0000000c290402a5 */ /* 0x000fe4000f8e0004 */
[----:B------:R-:W-:-:S04]  /*6820*/  @UP0 UIMAD UR7, UR41, UR13, UR7 ;  /* 0x0000000d290702a4 */ /* 0x000fc8000f8e0207 */
[----:B------:R-:W-:Y:S01]  /*6830*/  QGMMA.64x96x32.F32.E4M3.E4M3 R88, R148, gdesc[UR8], R88, gsb0 ;  /* 0x0160000894587df3 */ /* 0x000fe20008000858 */
        /* <DEDUP_REMOVED lines=8> */
[----:B------:R-:W-:-:S03]  /*68c0*/  IMAD.MOV.U32 R7, RZ, RZ, 0x40000040 ;  /* 0x40000040ff077424 */ /* 0x000fc600078e00ff */
[----:B------:R-:W-:Y:S02]  /*68d0*/  R2UR UR10, R6 ;  /* 0x00000000060a72ca */ /* 0x000fe400000e0000 */
[----:B------:R-:W-:Y:S01]  /*68e0*/  R2UR UR11, R7 ;  /* 0x00000000070b72ca */ /* 0x000fe200000e0000 */
[----:B------:R-:W-:Y:S02]  /*68f0*/  VIADD R6, R4, 0x4 ;  /* 0x0000000404067836 */ /* 0x000fe40000000000 */
[----:B------:R-:W-:Y:S01]  /*6900*/  IMAD.MOV.U32 R7, RZ, RZ, 0x40000040 ;  /* 0x40000040ff077424 */ /* 0x000fe200078e00ff */
[----:B------:R-:W-:Y:S02]  /*6910*/  WARPGROUP.DEPBAR.LE gsb0, 0x0 ;  /* 0x00008000000079c5 */ /* 0x000fe40000010000 */
[----:B------:R-:W-:-:S07]  /*6920*/  WARPGROUP.ARRIVE ;  /* 0x00000000000079c5 */ /* 0x000fce0000000000 */
[----:B------:R-:W-:Y:S01]  /*6930*/  QGMMA.64x96x32.F32.E4M3.E4M3 R88, R136, gdesc[UR8], R88, gsb0 ;  /* 0x0160000888587df3 */ /* 0x000fe20008000858 */
[----:B------:R-:W-:Y:S02]  /*6940*/  R2UR UR10, R6 ;  /* 0x00000000060a72ca */ /* 0x000fe400000e0000 */
[----:B------:R-:W-:Y:S01]  /*6950*/  R2UR UR11, R7 ;  /* 0x00000000070b72ca */ /* 0x000fe200000e0000 */
[----:B------:R-:W-:Y:S01]  /*6960*/  VIADD R4, R4, 0x6 ;  /* 0x0000000604047836 */ /* 0x000fe20000000000 */
[----:B01----:R-:W0:Y:S01]  /*6970*/  SHFL.BFLY PT, R0, R9, 0x2, 0x1f ;  /* 0x0c401f0009007f89 */ /* 0x003e2200000e0000 */
[----:B------:R-:W-:-:S03]  /*6980*/  IMAD.MOV.U32 R5, RZ, RZ, 0x40000040 ;  /* 0x40000040ff057424 */ /* 0x000fc600078e00ff */
[----:B------:R-:W1:Y:S01]  /*6990*/  SHFL.BFLY PT, R7, R8, 0x2, 0x1f ;  /* 0x0c401f0008077f89 */ /* 0x000e6200000e0000 */
[----:B------:R-:W-:Y:S02]  /*69a0*/  WARPGROUP.DEPBAR.LE gsb0, 0x0 ;  /* 0x00008000000079c5 */ /* 0x000fe40000010000 */
[----:B------:R-:W-:-:S06]  /*69b0*/  WARPGROUP.ARRIVE ;  /* 0x00000000000079c5 */ /* 0x000fcc0000000000 */
[----:B------:R-:W-:Y:S01]  /*69c0*/  QGMMA.64x96x32.F32.E4M3.E4M3 R88, R140, gdesc[UR8], R88, gsb0 ;  /* 0x016000088c587df3 */ /* 0x000fe20008000858 */
        /* <DEDUP_REMOVED lines=17> */
[----:B------:R0:W-:Y:S01]  /*6ae0*/  @P1 MUFU.RCP R5, R4 ;  /* 0x0000000400051308 */ /* 0x0001e20000001000 */
[----:B------:R-:W-:Y:S01]  /*6af0*/  FSETP.NE.FTZ.AND P1, PT, R10, RZ, PT ;  /* 0x000000ff0a00720b */ /* 0x000fe20003f35000 */
[----:B------:R-:W-:-:S06]  /*6b00*/  IMAD.MOV.U32 R9, RZ, RZ, RZ ;  /* 0x000000ffff097224 */ /* 0x000fcc00078e00ff */
[----:B------:R-:W1:Y:S08]  /*6b10*/  @P2 MUFU.LG2 R6, R6 ;  /* 0x0000000600062308 */ /* 0x000e700000000c00 */
[----:B------:R-:W2:Y:S08]  /*6b20*/  @P3 MUFU.LG2 R8, R8 ;  /* 0x0000000800083308 */ /* 0x000eb00000000c00 */
[----:B------:R-:W4:Y:S01]  /*6b30*/  @P1 MUFU.RCP R9, R10 ;  /* 0x0000000a00091308 */ /* 0x000f220000001000 */
[----:B------:R-:W-:-:S02]  /*6b40*/  IMAD.U32 R7, RZ, RZ, UR6 ;  /* 0x00000006ff077e24 */ /* 0x000fc4000f8e00ff */
[----:B------:R-:W-:Y:S02]  /*6b50*/  IMAD.U32 R14, RZ, RZ, UR6 ;  /* 0x00000006ff0e7e24 */ /* 0x000fe4000f8e00ff */
[----:B0-----:R-:W-:Y:S01]  /*6b60*/  @P2 FMUL.FTZ R4, R7, 0.69314718246459960938 ;  /* 0x3f31721807042820 */ /* 0x001fe20000410000 */
[----:B-1----:R-:W-:Y:S01]  /*6b70*/  @P2 FMUL.FTZ R7, R6, 0.69314718246459960938 ;  /* 0x3f31721806072820 */ /* 0x002fe20000410000 */
        /* <DEDUP_REMOVED lines=11> */
.L_x_8099:
        /* <DEDUP_REMOVED lines=58> */
.L_x_8077:
        /* <DEDUP_REMOVED lines=15> */
[----:B------:R-:W0:Y:S01]  /*70c0*/  S2R R36, SR_SWINHI ;  /* 0x0000000000247919 */ /* 0x000e220000002f00 */
[----:B------:R-:W-:Y:S01]  /*70d0*/  F2FP.BF16.F32.PACK_AB R56, R5, R56 ;  /* 0x000000380538723e */ /* 0x000fe200000010ff */
[----:B------:R-:W-:Y:S02]  /*70e0*/  ULDC.64 UR6, c[0x0][0xbd8] ;  /* 0x0002f60000067ab9 */ /* 0x000fe40000000a00 */
[----:B------:R1:W2:Y:S01]  /*70f0*/  LDG.E.CONSTANT R6, desc[UR54][R6.64] ;  /* 0x0000003606067981 */ /* 0x0002a2000c1e9900 */
[----:B------:R-:W-:Y:S01]  /*7100*/  LOP3.LUT P0, R5, R63, 0x3, RZ, 0xc0, !PT ;  /* 0x000000033f057812 */ /* 0x000fe2000780c0ff */
[----:B------:R-:W-:Y:S01]  /*7110*/  ULEA UR4, UP1, UR40, UR6, 0x2 ;  /* 0x0000000628047291 */ /* 0x000fe2000f82103f */
[----:B------:R-:W-:Y:S01]  /*7120*/  F2FP.BF16.F32.PACK_AB R4, R55, R4 ;  /* 0x000000043704723e */ /* 0x000fe200000010ff */
[----:B------:R-:W-:Y:S01]  /*7130*/  UISETP.NE.U32.AND UP0, UPT, UR6, URZ, UPT ;  /* 0x0000003f0600728c */ /* 0x000fe2000bf05070 */
[----:B------:R-:W-:Y:S01]  /*7140*/  F2FP.BF16.F32.PACK_AB R51, R51, R52 ;  /* 0x000000343333723e */ /* 0x000fe200000010ff */
[----:B------:R-:W-:Y:S01]  /*7150*/  ULEA.HI.X UR6, UR40, UR7, UR39, 0x2, UP1 ;  /* 0x0000000728067291 */ /* 0x000fe200088f1427 */
[----:B------:R-:W-:Y:S01]  /*7160*/  ISETP.EQ.OR P0, PT, R5, 0x3, !P0 ;  /* 0x000000030500780c */ /* 0x000fe20004702670 */
[----:B------:R-:W-:Y:S01]  /*7170*/  UISETP.NE.AND.EX UP0, UPT, UR7, URZ, UPT, UP0 ;  /* 0x0000003f0700728c */ /* 0x000fe2000bf05300 */
        /* <DEDUP_REMOVED lines=8> */
[----:B------:R-:W-:Y:S02]  /*7200*/  F2FP.BF16.F32.PACK_AB R12, R135, R8 ;  /* 0x00000008870c723e */ /* 0x000fe400000010ff */
[----:B------:R-:W-:Y:S02]  /*7210*/  F2FP.BF16.F32.PACK_AB R35, R35, R40 ;  /* 0x000000282323723e */ /* 0x000fe400000010ff */
[----:B------:R-:W-:Y:S02]  /*7220*/  MOV R4, R3 ;  /* 0x0000000300047202 */ /* 0x000fe40000000f00 */
[----:B0-----:R-:W-:Y:S02]  /*7230*/  MOV R5, R36 ;  /* 0x0000002400057202 */ /* 0x001fe40000000f00 */
[----:B------:R-:W-:-:S02]  /*7240*/  SEL R49, R53, R50, P0 ;  /* 0x0000003235317207 */ /* 0x000fc40000000000 */
[----:B------:R-:W-:Y:S01]  /*7250*/  F2FP.BF16.F32.PACK_AB R47, R47, R48 ;  /* 0x000000302f2f723e */ /* 0x000fe200000010ff */
[----:B------:R-:W-:Y:S01]  /*7260*/  IMAD.WIDE R8, R154, 0x2, R4 ;  /* 0x000000029a087825 */ /* 0x000fe200078e0204 */
[----:B------:R-:W-:Y:S02]  /*7270*/  F2FP.BF16.F32.PACK_AB R44, R43, R44 ;  /* 0x0000002c2b2c723e */ /* 0x000fe400000010ff */
[----:B------:R-:W-:Y:S02]  /*7280*/  F2FP.BF16.F32.PACK_AB R27, R27, R28 ;  /* 0x0000001c1b1b723e */ /* 0x000fe400000010ff */
[----:B------:R-:W-:Y:S02]  /*7290*/  F2FP.BF16.F32.PACK_AB R24, R21, R24 ;  /* 0x000000181518723e */ /* 0x000fe400000010ff */
[----:B------:R-:W-:Y:S02]  /*72a0*/  SEL R50, R50, R53, P0 ;  /* 0x0000003532327207 */ /* 0x000fe40000000000 */
[----:B------:R-:W-:-:S02]  /*72b0*/  F2FP.BF16.F32.PACK_AB R13, R13, R14 ;  /* 0x0000000e0d0d723e */ /* 0x000fc400000010ff */
[----:B------:R-:W-:Y:S02]  /*72c0*/  SEL R53, R11, R12, P0 ;  /* 0x0000000c0b357207 */ /* 0x000fe40000000000 */
[----:B------:R-:W-:Y:S02]  /*72d0*/  SEL R52, R12, R11, P0 ;  /* 0x0000000b0c347207 */ /* 0x000fe40000000000 */
[C---:B-1----:R-:W-:Y:S02]  /*72e0*/  LOP3.LUT R7, R8.reuse, 0x180, RZ, 0xc0, !PT ;  /* 0x0000018008077812 */ /* 0x042fe400078ec0ff */
[----:B------:R-:W-:Y:S02]  /*72f0*/  F2FP.BF16.F32.PACK_AB R59, R59, R60 ;  /* 0x0000003c3b3b723e */ /* 0x000fe400000010ff */
[----:B------:R-:W-:Y:S02]  /*7300*/  SEL R43, R35, R32, P0 ;  /* 0x00000020232b7207 */ /* 0x000fe40000000000 */
[----:B------:R-:W-:-:S02]  /*7310*/  IADD3 R12, P5, R8, 0x20, RZ ;  /* 0x00000020080c7810 */ /* 0x000fc40007fbe0ff */
        /* <DEDUP_REMOVED lines=8> */
[----:B------:R-:W-:Y:S02]  /*73a0*/  SEL R34, R10, R13, P0 ;  /* 0x0000000d0a227207 */ /* 0x000fe40000000000 */
[----:B------:R-:W-:Y:S02]  /*73b0*/  SHF.R.U64 R7, R7, 0x3, RZ ;  /* 0x0000000307077819 */ /* 0x000fe400000012ff */
[----:B------:R-:W-:Y:S02]  /*73c0*/  SEL R47, R59, R56, P0 ;  /* 0x000000383b2f7207 */ /* 0x000fe40000000000 */
[----:B------:R-:W-:-:S02]  /*73d0*/  LOP3.LUT R10, R12, 0x180, RZ, 0xc0, !PT ;  /* 0x000001800c0a7812 */ /* 0x000fc400078ec0ff */
[----:B------:R-:W-:Y:S02]  /*73e0*/  F2FP.BF16.F32.PACK_AB R58, R57, R58 ;  /* 0x0000003a393a723e */ /* 0x000fe400000010ff */
[----:B------:R-:W-:Y:S02]  /*73f0*/  SEL R56, R56, R59, P0 ;  /* 0x0000003b38387207 */ /* 0x000fe40000000000 */
[C---:B------:R-:W-:Y:S02]  /*7400*/  IADD3 R14, P4, R8.reuse, 0x3000, RZ ;  /* 0x00003000080e7810 */ /* 0x040fe40007f9e0ff */
[C---:B------:R-:W-:Y:S02]  /*7410*/  IADD3 R55, P3, R8.reuse, 0x3020, RZ ;  /* 0x0000302008377810 */ /* 0x040fe40007f7e0ff */
[C---:B------:R-:W-:Y:S01]  /*7420*/  IADD3 R57, P2, R8.reuse, 0x6000, RZ ;  /* 0x0000600008397810 */ /* 0x040fe20007f5e0ff */
[----:B------:R-:W-:Y:S01]  /*7430*/  IMAD.X R21, RZ, RZ, R9, P4 ;  /* 0x000000ffff157224 */ /* 0x000fe200020e0609 */
[----:B------:R-:W-:-:S02]  /*7440*/  IADD3 R59, P1, R8, 0x6020, RZ ;  /* 0x00006020083b7810 */ /* 0x000fc40007f3e0ff */
[----:B------:R-:W-:Y:S01]  /*7450*/  LOP3.LUT R8, R7, R8, RZ, 0x3c, !PT ;  /* 0x0000000807087212 */ /* 0x000fe200078e3cff */
[--C-:B------:R-:W-:Y:S01]  /*7460*/  IMAD.X R13, RZ, RZ, R9.reuse, P2 ;  /* 0x000000ffff0d7224 */ /* 0x100fe200010e0609 */
[----:B------:R-:W-:Y:S01]  /*7470*/  SHF.R.U64 R7, R10, 0x3, RZ ;  /* 0x000000030a077819 */ /* 0x000fe200000012ff */
[----:B------:R-:W-:Y:S01]  /*7480*/  IMAD.X R11, RZ, RZ, R9, P1 ;  /* 0x000000ffff0b7224 */ /* 0x000fe200008e0609 */
[----:B------:R-:W-:Y:S02]  /*7490*/  F2FP.BF16.F32.PACK_AB R45, R45, R46 ;  /* 0x0000002e2d2d723e */ /* 0x000fe400000010ff */
[----:B------:R-:W-:Y:S02]  /*74a0*/  LOP3.LUT R24, R7, R12, RZ, 0x3c, !PT ;  /* 0x0000000c07187212 */ /* 0x000fe400078e3cff */
[----:B------:R-:W-:Y:S02]  /*74b0*/  LOP3.LUT R7, R14, 0x180, RZ, 0xc0, !PT ;  /* 0x000001800e077812 */ /* 0x000fe400078ec0ff */
[----:B------:R-:W-:-:S02]  /*74c0*/  F2FP.BF16.F32.PACK_AB R30, R29, R30 ;  /* 0x0000001e1d1e723e */ /* 0x000fc400000010ff */
[----:B------:R-:W-:Y:S02]  /*74d0*/  F2FP.BF16.F32.PACK_AB R61, R61, R62 ;  /* 0x0000003e3d3d723e */ /* 0x000fe400000010ff */
[----:B------:R-:W-:Y:S01]  /*74e0*/  F2FP.BF16.F32.PACK_AB R20, R15, R20 ;  /* 0x000000140f14723e */ /* 0x000fe200000010ff */
[----:B------:R-:W-:Y:S01]  /*74f0*/  IMAD.X R15, RZ, RZ, R9, P3 ;  /* 0x000000ffff0f7224 */ /* 0x000fe200018e0609 */
[----:B------:R-:W-:Y:S02]  /*7500*/  SEL R51, R45, R42, P0 ;  /* 0x0000002a2d337207 */ /* 0x000fe40000000000 */
[----:B------:R-:W-:Y:S02]  /*7510*/  SEL R42, R42, R45, P0 ;  /* 0x0000002d2a2a7207 */ /* 0x000fe40000000000 */
[----:B------:R-:W-:Y:S02]  /*7520*/  SHF.R.U64 R7, R7, 0x3, RZ ;  /* 0x0000000307077819 */ /* 0x000fe400000012ff */
[----:B------:R-:W-:-:S02]  /*7530*/  SEL R45, R33, R30, P0 ;  /* 0x0000001e212d7207 */ /* 0x000fc40000000000 */
[----:B------:R-:W-:Y:S02]  /*7540*/  LOP3.LUT R10, R55, 0x180, RZ, 0xc0, !PT ;  /* 0x00000180370a7812 */ /* 0x000fe400078ec0ff */
[----:B------:R-:W-:Y:S02]  /*7550*/  LOP3.LUT R36, R59, 0x180, RZ, 0xc0, !PT ;  /* 0x000001803b247812 */ /* 0x000fe400078ec0ff */
[----:B------:R-:W-:Y:S02]  /*7560*/  SEL R30, R30, R33, P0 ;  /* 0x000000211e1e7207 */ /* 0x000fe40000000000 */
[----:B------:R-:W-:Y:S02]  /*7570*/  SEL R29, R61, R58, P0 ;  /* 0x0000003a3d1d7207 */ /* 0x000fe40000000000 */
[----:B------:R-:W-:Y:S02]  /*7580*/  SEL R33, R25, R20, P0 ;  /* 0x0000001419217207 */ /* 0x000fe40000000000 */
[----:B------:R-:W-:Y:S01]  /*7590*/  SEL R40, R20, R25, P0 ;  /* 0x0000001914287207 */ /* 0x000fe20000000000 */
[----:B------:R-:W-:Y:S01]  /*75a0*/  IMAD.X R25, RZ, RZ, R9, P5 ;  /* 0x000000ffff197224 */ /* 0x000fe200028e0609 */
[----:B------:R-:W-:-:S02]  /*75b0*/  SEL R58, R58, R61, P0 ;  /* 0x0000003d3a3a7207 */ /* 0x000fc40000000000 */
[----:B------:R-:W-:Y:S02]  /*75c0*/  LOP3.LUT R20, R7, R14, RZ, 0x3c, !PT ;  /* 0x0000000e07147212 */ /* 0x000fe400078e3cff */
[----:B------:R-:W-:Y:S02]  /*75d0*/  SHF.R.U64 R10, R10, 0x3, RZ ;  /* 0x000000030a0a7819 */ /* 0x000fe400000012ff */
[----:B------:R-:W-:Y:S02]  /*75e0*/  SHF.R.U64 R36, R36, 0x3, RZ ;  /* 0x0000000324247819 */ /* 0x000fe400000012ff */
[----:B------:R-:W-:Y:S02]  /*75f0*/  LOP3.LUT R14, R10, R55, RZ, 0x3c, !PT ;  /* 0x000000370a0e7212 */ /* 0x000fe400078e3cff */
[----:B------:R-:W-:Y:S02]  /*7600*/  LOP3.LUT R10, R36, R59, RZ, 0x3c, !PT ;  /* 0x0000003b240a7212 */ /* 0x000fe400078e3cff */
[----:B------:R-:W-:-:S02]  /*7610*/  MOV R59, R20 ;  /* 0x00000014003b7202 */ /* 0x000fc40000000f00 */
[----:B------:R-:W-:Y:S02]  /*7620*/  LOP3.LUT R12, R57, 0x180, RZ, 0xc0, !PT ;  /* 0x00000180390c7812 */ /* 0x000fe400078ec0ff */
[----:B------:R-:W-:Y:S02]  /*7630*/  MOV R61, R8 ;  /* 0x00000008003d7202 */ /* 0x000fe40000000f00 */
[----:B------:R-:W-:Y:S02]  /*7640*/  SHF.R.U64 R12, R12, 0x3, RZ ;  /* 0x000000030c0c7819 */ /* 0x000fe400000012ff */
[----:B------:R-:W-:Y:S02]  /*7650*/  MOV R54, R10 ;  /* 0x0000000a00367202 */ /* 0x000fe40000000f00 */
[----:B------:R-:W-:Y:S02]  /*7660*/  LOP3.LUT R12, R12, R57, RZ, 0x3c, !PT ;  /* 0x000000390c0c7212 */ /* 0x000fe400078e3cff */
        /* <DEDUP_REMOVED lines=16> */
[----:B------:R-:W0:Y:S01]  /*7770*/  SHFL.IDX PT, R36, R34, R7, 0x1c1f ;  /* 0x001c1f0722247589 */ /* 0x000e2200000e0000 */
[----:B-1----:R-:W-:Y:S02]  /*7780*/  SEL R9, R47, R56, P0 ;  /* 0x000000382f097207 */ /* 0x002fe40000000000 */
[----:B------:R-:W-:Y:S01]  /*7790*/  SEL R11, R56, R47, P0 ;  /* 0x0000002f380b7207 */ /* 0x000fe20000000000 */
[----:B------:R-:W-:Y:S04]  /*77a0*/  SHFL.IDX PT, R41, R41, R6, 0x1c1f ;  /* 0x001c1f0629297589 */ /* 0x000fe800000e0000 */
[----:B------:R-:W-:Y:S01]  /*77b0*/  SHFL.IDX PT, R43, R43, R6, 0x1c1f ;  /* 0x001c1f062b2b7589 */ /* 0x000fe200000e0000 */
[----:B--2---:R-:W-:-:S02]  /*77c0*/  SEL R12, R31, R26, P0 ;  /* 0x0000001a1f0c7207 */ /* 0x004fc40000000000 */
[----:B------:R-:W-:Y:S01]  /*77d0*/  SEL R14, R26, R31, P0 ;  /* 0x0000001f1a0e7207 */ /* 0x000fe20000000000 */
[----:B------:R-:W-:Y:S04]  /*77e0*/  SHFL.IDX PT, R51, R51, R6, 0x1c1f ;  /* 0x001c1f0633337589 */ /* 0x000fe800000e0000 */
[----:B------:R-:W1:Y:S01]  /*77f0*/  SHFL.IDX PT, R44, R44, R7, 0x1c1f ;  /* 0x001c1f072c2c7589 */ /* 0x000e6200000e0000 */
[----:B---3--:R-:W-:Y:S02]  /*7800*/  SEL R13, R49, R50, P0 ;  /* 0x00000032310d7207 */ /* 0x008fe40000000000 */
[----:B------:R-:W-:Y:S01]  /*7810*/  SEL R15, R50, R49, P0 ;  /* 0x00000031320f7207 */ /* 0x000fe20000000000 */
[----:B------:R-:W2:Y:S04]  /*7820*/  SHFL.IDX PT, R32, R32, R7, 0x1c1f ;  /* 0x001c1f0720207589 */ /* 0x000ea800000e0000 */
[----:B------:R0:W3:Y:S04]  /*7830*/  SHFL.IDX PT, R38, R42, R7, 0x1c1f ;  /* 0x001c1f072a267589 */ /* 0x0000e800000e0000 */
[----:B------:R-:W-:Y:S04]  /*7840*/  SHFL.IDX PT, R35, R35, R6, 0x1c1f ;  /* 0x001c1f0623237589 */ /* 0x000fe800000e0000 */
[----:B------:R-:W-:Y:S01]  /*7850*/  SHFL.IDX PT, R45, R45, R6, 0x1c1f ;  /* 0x001c1f062d2d7589 */ /* 0x000fe200000e0000 */
[----:B0-----:R-:W-:-:S03]  /*7860*/  SEL R42, R36, R27, P0 ;  /* 0x0000001b242a7207 */ /* 0x001fc60000000000 */
[----:B------:R2:W0:Y:S04]  /*7870*/  SHFL.IDX PT, R20, R28, R7, 0x1c1f ;  /* 0x001c1f071c147589 */ /* 0x00042800000e0000 */
[----:B------:R4:W0:Y:S01]  /*7880*/  SHFL.IDX PT, R46, R30, R7, 0x1c1f ;  /* 0x001c1f071e2e7589 */ /* 0x00082200000e0000 */
[----:B-1----:R-:W-:Y:S02]  /*7890*/  SEL R24, R41, R44, P0 ;  /* 0x0000002c29187207 */ /* 0x002fe40000000000 */
[----:B------:R-:W-:Y:S01]  /*78a0*/  SEL R26, R44, R41, P0 ;  /* 0x000000292c1a7207 */ /* 0x000fe20000000000 */
[----:B------:R-:W-:Y:S01]  /*78b0*/  SHFL.IDX PT, R21, R33, R6, 0x1c1f ;  /* 0x001c1f0621157589 */ /* 0x000fe200000e0000 */
[----:B--2---:R-:W-:-:S03]  /*78c0*/  SEL R28, R43, R32, P0 ;  /* 0x000000202b1c7207 */ /* 0x004fc60000000000 */
[----:B------:R1:W2:Y:S01]  /*78d0*/  SHFL.IDX PT, R48, R40, R7, 0x1c1f ;  /* 0x001c1f0728307589 */ /* 0x0002a200000e0000 */
[----:B---3--:R-:W-:Y:S02]  /*78e0*/  SEL R25, R51, R38, P0 ;  /* 0x0000002633197207 */ /* 0x008fe40000000000 */
[----:B----4-:R-:W-:Y:S01]  /*78f0*/  SEL R30, R32, R43, P0 ;  /* 0x0000002b201e7207 */ /* 0x010fe20000000000 */
[----:B------:R3:W-:Y:S04]  /*7900*/  SHFL.IDX PT, R53, R53, R6, 0x1c1f ;  /* 0x001c1f0635357589 */ /* 0x0007e800000e0000 */
[----:B------:R4:W2:Y:S01]  /*7910*/  SHFL.IDX PT, R52, R52, R7, 0x1c1f ;  /* 0x001c1f0734347589 */ /* 0x0008a200000e0000 */
[----:B-1----:R-:W-:Y:S01]  /*7920*/  SEL R40, R27, R36, P0 ;  /* 0x000000241b287207 */ /* 0x002fe20000000000 */
[----:B------:R-:W-:Y:S01]  /*7930*/  BAR.SYNC.DEFER_BLOCKING 0x1, 0x180 ;  /* 0x0046000000007b1d */ /* 0x000fe20000010000 */
[----:B------:R-:W-:Y:S01]  /*7940*/  SEL R27, R38, R51, P0 ;  /* 0x00000033261b7207 */ /* 0x000fe20000000000 */
[----:B---3--:R-:W-:Y:S01]  /*7950*/  IMAD.U32 R6, RZ, RZ, UR4 ;  /* 0x00000004ff067e24 */ /* 0x008fe2000f8e00ff */
[----:B0-----:R-:W-:-:S02]  /*7960*/  SEL R32, R35, R20, P0 ;  /* 0x0000001423207207 */ /* 0x001fc40000000000 */
[----:B------:R-:W-:Y:S01]  /*7970*/  SEL R34, R20, R35, P0 ;  /* 0x0000002314227207 */ /* 0x000fe20000000000 */
[----:B----4-:R-:W-:Y:S01]  /*7980*/  IMAD.U32 R7, RZ, RZ, UR6 ;  /* 0x00000006ff077e24 */ /* 0x010fe2000f8e00ff */
[----:B------:R-:W-:Y:S01]  /*7990*/  SEL R29, R45, R46, P0 ;  /* 0x0000002e2d1d7207 */ /* 0x000fe20000000000 */
[----:B------:R-:W-:Y:S01]  /*79a0*/  ULDC.64 UR6, c[0x0][0xbe0] ;  /* 0x0002f80000067ab9 */ /* 0x000fe20000000a00 */
[----:B------:R-:W-:Y:S02]  /*79b0*/  SEL R31, R46, R45, P0 ;  /* 0x0000002d2e1f7207 */ /* 0x000fe40000000000 */
[----:B--2---:R-:W-:Y:S02]  /*79c0*/  SEL R33, R21, R48, P0 ;  /* 0x0000003015217207 */ /* 0x004fe40000000000 */
[----:B------:R-:W-:Y:S02]  /*79d0*/  SEL R35, R48, R21, P0 ;  /* 0x0000001530237207 */ /* 0x000fe40000000000 */
[----:B------:R-:W-:-:S02]  /*79e0*/  SEL R41, R53, R52, P0 ;  /* 0x0000003435297207 */ /* 0x000fc40000000000 */
[----:B------:R-:W-:Y:S01]  /*79f0*/  SEL R43, R52, R53, P0 ;  /* 0x00000035342b7207 */ /* 0x000fe20000000000 */
[----:B------:R0:W-:Y:S04]  /*7a00*/  STSM.16.M88.4 [R61], R8 ;  /* 0x000000083d007844 */ /* 0x0001e80000000200 */
[----:B------:R1:W-:Y:S04]  /*7a10*/  STSM.16.M88.4 [R60], R12 ;  /* 0x0000000c3c007844 */ /* 0x0003e80000000200 */
[----:B------:R1:W-:Y:S04]  /*7a20*/  STSM.16.M88.4 [R59], R24 ;  /* 0x000000183b007844 */ /* 0x0003e80000000200 */
[----:B------:R1:W-:Y:S04]  /*7a30*/  STSM.16.M88.4 [R57], R28 ;  /* 0x0000001c39007844 */ /* 0x0003e80000000200 */
[----:B------:R1:W-:Y:S04]  /*7a40*/  STSM.16.M88.4 [R55], R32 ;  /* 0x0000002037007844 */ /* 0x0003e80000000200 */
[----:B------:R1:W-:Y:S01]  /*7a50*/  STSM.16.M88.4 [R54], R40 ;  /* 0x0000002836007844 */ /* 0x0003e20000000200 */
[----:B------:R-:W-:Y:S01]  /*7a60*/  UISETP.NE.U32.AND UP1, UPT, UR6, URZ, UPT ;  /* 0x0000003f0600728c */ /* 0x000fe2000bf25070 */
[----:B------:R-:W-:Y:S03]  /*7a70*/  BAR.SYNC.DEFER_BLOCKING 0x1, 0x180 ;  /* 0x0046000000007b1d */ /* 0x000fe60000010000 */
[----:B------:R-:W-:-:S05]  /*7a80*/  UISETP.NE.AND.EX UP1, UPT, UR7, URZ, UPT, UP1 ;  /* 0x0000003f0700728c */ /* 0x000fca000bf25310 */
[----:B------:R-:W2:Y:S01]  /*7a90*/  LDC R36, c[0x0][0xa88] ;  /* 0x0002a200ff247b82 */ /* 0x000ea20000000800 */
[----:B------:R-:W-:-:S05]  /*7aa0*/  PLOP3.LUT P0, PT, PT, PT, UP1, 0x80, 0x0 ;  /* 0x000000000000781c */ /* 0x000fca0003f0f018 */
[----:B------:R-:W-:Y:S02]  /*7ab0*/  @UP1 ULDC.64 UR6, c[0x0][0xbe0] ;  /* 0x0002f80000061ab9 */ /* 0x000fe40000000a00 */
[----:B------:R-:W-:-:S06]  /*7ac0*/  @UP1 UIMAD.WIDE UR6, UR40, 0x4, UR6 ;  /* 0x00000004280618a5 */ /* 0x000fcc000f8e0206 */
[----:B0-----:R-:W-:Y:S02]  /*7ad0*/  IMAD.U32 R10, RZ, RZ, UR6 ;  /* 0x00000006ff0a7e24 */ /* 0x001fe4000f8e00ff */
[----:B------:R-:W-:Y:S01]  /*7ae0*/  IMAD.U32 R11, RZ, RZ, UR7 ;  /* 0x00000007ff0b7e24 */ /* 0x000fe2000f8e00ff */
[----:B------:R-:W3:Y:S01]  /*7af0*/  @P1 LDG.E R8, desc[UR54][R6.64] ;  /* 0x0000003606081981 */ /* 0x000ee2000c1e1900 */
[----:B------:R-:W-:Y:S01]  /*7b00*/  IMAD R9, R18, 0x20, R16 ;  /* 0x0000002012097824 */ /* 0x000fe200078e0210 */
[----:B------:R-:W-:-:S03]  /*7b10*/  UMOV UR4, URZ ;  /* 0x0000003f00047c82 */ /* 0x000fc60008000000 */
[----:B------:R-:W-:Y:S01]  /*7b20*/  IMAD.WIDE R4, R9, 0x2, R4 ;  /* 0x0000000209047825 */ /* 0x000fe200078e0204 */
[----:B--2---:R1:W5:Y:S02]  /*7b30*/  @P0 LDG.E R36, desc[UR54][R10.64] ;  /* 0x000000360a240981 */ /* 0x004364000c1e1900 */
[----:B------:R-:W-:Y:S02]  /*7b40*/  IADD3 R9, P6, R4, 0x1800, RZ ;  /* 0x0000180004097810 */ /* 0x000fe40007fde0ff */
[----:B---3--:R-:W-:Y:S01]  /*7b50*/  @P1 R2UR UR4, R8 ;  /* 0x00000000080412ca */ /* 0x008fe200000e0000 */
[----:B-1----:R-:W-:-:S14]  /*7b60*/  @P0 BRA `(.L_x_8102) ;  /* 0x0000000000100947 */ /* 0x002fdc0003800000 */
[----:B------:R-:W-:Y:S05]  /*7b70*/  @!P1 BRA `(.L_x_8102) ;  /* 0x00000000000c9947 */ /* 0x000fea0003800000 */
[----:B------:R-:W2:Y:S04]  /*7b80*/  LDG.E R11, desc[UR54][R6.64] ;  /* 0x00000036060b7981 */ /* 0x000ea8000c1e1900 */
[----:B-----5:R-:W2:Y:S02]  /*7b90*/  LDG.E R36, desc[UR54][R6.64+0x4] ;  /* 0x0000043606247981 */ /* 0x020ea4000c1e1900 */
[----:B--2---:R-:W-:-:S07]  /*7ba0*/  IMAD.IADD R36, R36, 0x1, -R11 ;  /* 0x0000000124247824 */ /* 0x004fce00078e0a0b */
.L_x_8102:
[----:B------:R-:W-:Y:S01]  /*7bb0*/  LOP3.LUT R6, R9, 0x180, RZ, 0xc0, !PT ;  /* 0x0000018009067812 */ /* 0x000fe200078ec0ff */
[----:B------:R-:W-:Y:S01]  /*7bc0*/  USHF.R.S32.HI UR11, URZ, 0x1f, UR42 ;  /* 0x0000001f3f0b7899 */ /* 0x000fe2000801142a */
[----:B------:R-:W-:Y:S01]  /*7bd0*/  IMAD R11, R17, 0xc0, R153 ;  /* 0x000000c0110b7824 */ /* 0x000fe200078e0299 */
[----:B------:R-:W-:Y:S01]  /*7be0*/  ULDC.64 UR12, c[0x0][0xb70] ;  /* 0x0002dc00000c7ab9 */ /* 0x000fe20000000a00 */
[----:B------:R-:W-:Y:S01]  /*7bf0*/  USHF.R.S32.HI UR9, URZ, 0x1f, UR4 ;  /* 0x0000001f3f097899 */ /* 0x000fe20008011404 */
[----:B------:R-:W-:Y:S01]  /*7c00*/  SHF.R.U64 R6, R6, 0x3, RZ ;  /* 0x0000000306067819 */ /* 0x000fe200000012ff */
[----:B------:R-:W-:Y:S01]  /*7c10*/  UIMAD UR10, UR11, UR12, URZ ;  /* 0x0000000c0b0a72a4 */ /* 0x000fe2000f8e023f */
[----:B------:R-:W-:Y:S01]  /*7c20*/  SHF.R.S32.HI R7, RZ, 0x1f, R11 ;  /* 0x0000001fff077819 */ /* 0x000fe2000001140b */
[----:B------:R-:W-:Y:S01]  /*7c30*/  UMOV UR8, UR4 ;  /* 0x0000000400087c82 */ /* 0x000fe20008000000 */
[----:B------:R-:W-:Y:S01]  /*7c40*/  USEL UR39, UR39, URZ, !UP0 ;  /* 0x0000003f27277287 */ /* 0x000fe2000c000000 */
[----:B------:R-:W-:Y:S01]  /*7c50*/  LOP3.LUT R6, R6, R9, RZ, 0x3c, !PT ;  /* 0x0000000906067212 */ /* 0x000fe200078e3cff */
[----:B------:R-:W-:Y:S01]  /*7c60*/  UIMAD.WIDE.U32 UR6, UR42, UR12, UR8 ;  /* 0x0000000c2a0672a5 */ /* 0x000fe2000f8e0008 */
[----:B------:R-:W-:Y:S01]  /*7c70*/  IADD3 R9, P4, R4, 0x4800, RZ ;  /* 0x0000480004097810 */ /* 0x000fe20007f9e0ff */
[----:B------:R-:W-:Y:S01]  /*7c80*/  UIMAD UR10, UR42, UR13, UR10 ;  /* 0x0000000d2a0a72a4 */ /* 0x000fe2000f8e020a */
[----:B------:R-:W-:Y:S01]  /*7c90*/  LOP3.LUT P0, RZ, R22, 0x3, RZ, 0xc0, !PT ;  /* 0x0000000316ff7812 */ /* 0x000fe2000780c0ff */
[----:B------:R-:W-:Y:S01]  /*7ca0*/  USEL UR40, UR40, URZ, !UP0 ;  /* 0x0000003f28287287 */ /* 0x000fe2000c000000 */
[----:B------:R-:W-:Y:S01]  /*7cb0*/  LOP3.LUT R8, R9, 0x180, RZ, 0xc0, !PT ;  /* 0x0000018009087812 */ /* 0x000fe200078ec0ff */
[----:B------:R-:W-:Y:S01]  /*7cc0*/  ULDC.64 UR12, c[0x0][0xb78] ;  /* 0x0002de00000c7ab9 */ /* 0x000fe20000000a00 */
[----:B------:R-:W-:Y:S01]  /*7cd0*/  UIADD3 UR7, UR7, UR10, URZ ;  /* 0x0000000a07077290 */ /* 0x000fe2000fffe03f */
[----:B------:R-:W-:Y:S01]  /*7ce0*/  IADD3 R29, P5, R4, 0x3000, RZ ;  /* 0x00003000041d7810 */ /* 0x000fe20007fbe0ff */
[----:B------:R-:W-:Y:S01]  /*7cf0*/  UIMAD UR8, UR39, UR12, URZ ;  /* 0x0000000c270872a4 */ /* 0x000fe2000f8e023f */
[----:B------:R-:W-:Y:S01]  /*7d00*/  SHF.R.U64 R8, R8, 0x3, RZ ;  /* 0x0000000308087819 */ /* 0x000fe200000012ff */
[----:B------:R-:W-:Y:S01]  /*7d10*/  UIMAD.WIDE.U32 UR6, UR40, UR12, UR6 ;  /* 0x0000000c280672a5 */ /* 0x000fe2000f8e0006 */
[----:B------:R-:W-:Y:S01]  /*7d20*/  IADD3 R33, P3, R4, 0x6000, RZ ;  /* 0x0000600004217810 */ /* 0x000fe20007f7e0ff */
[----:B------:R-:W-:Y:S01]  /*7d30*/  UIMAD UR8, UR40, UR13, UR8 ;  /* 0x0000000d280872a4 */ /* 0x000fe2000f8e0208 */
[----:B------:R-:W-:-:S02]  /*7d40*/  LOP3.LUT R8, R8, R9, RZ, 0x3c, !PT ;  /* 0x0000000908087212 */ /* 0x000fc400078e3cff */
[----:B------:R-:W-:Y:S01]  /*7d50*/  ULDC.64 UR12, c[0x0][0xb40] ;  /* 0x0002d000000c7ab9 */ /* 0x000fe20000000a00 */
[----:B------:R-:W-:Y:S02]  /*7d60*/  IADD3 R9, P1, R11, UR6, RZ ;  /* 0x000000060b097c10 */ /* 0x000fe4000ff3e0ff */
[----:B------:R-:W-:Y:S01]  /*7d70*/  IMAD.U32 R10, RZ, RZ, UR8 ;  /* 0x00000008ff0a7e24 */ /* 0x000fe2000f8e00ff */
[----:B------:R-:W-:Y:S02]  /*7d80*/  LOP3.LUT R25, R4, 0x180, RZ, 0xc0, !PT ;  /* 0x0000018004197812 */ /* 0x000fe400078ec0ff */
[----:B------:R-:W-:Y:S02]  /*7d90*/  LEA R40, P2, R9, UR12, 0x2 ;  /* 0x0000000c09287c11 */ /* 0x000fe4000f8410ff */
[----:B------:R-:W-:Y:S01]  /*7da0*/  IADD3.X R10, R7, UR7, R10, P1, !PT ;  /* 0x00000007070a7c10 */ /* 0x000fe20008ffe40a */
[C---:B------:R-:W-:Y:S01]  /*7db0*/  VIADD R7, R11.reuse, 0x8 ;  /* 0x000000080b077836 */ /* 0x040fe20000000000 */
[----:B-----5:R-:W-:-:S02]  /*7dc0*/  ISETP.GE.OR P1, PT, R11, R36, P0 ;  /* 0x000000240b00720c */ /* 0x020fc40000726670 */
[----:B------:R-:W-:Y:S01]  /*7dd0*/  LEA.HI.X R41, R9, UR13, R10, 0x2, P2 ;  /* 0x0000000d09297c11 */ /* 0x000fe200090f140a */
[----:B------:R-:W-:Y:S01]  /*7de0*/  ULDC.64 UR12, c[0x0][0xaa0] ;  /* 0x0002a800000c7ab9 */ /* 0x000fe20000000a00 */
[----:B------:R-:W-:Y:S01]  /*7df0*/  IADD3 R11, P2, R4, 0x7800, RZ ;  /* 0x00007800040b7810 */ /* 0x000fe20007f5e0ff */
[--C-:B------:R-:W-:Y:S01]  /*7e00*/  IMAD.MOV.U32 R20, RZ, RZ, R16.reuse ;  /* 0x000000ffff147224 */ /* 0x100fe200078e0010 */
[----:B------:R-:W-:Y:S01]  /*7e10*/  LOP3.LUT R28, R29, 0x180, RZ, 0xc0, !PT ;  /* 0x000001801d1c7812 */ /* 0x000fe200078ec0ff */
[--C-:B------:R-:W-:Y:S01]  /*7e20*/  IMAD.X R9, RZ, RZ, R5.reuse, P4 ;  /* 0x000000ffff097224 */ /* 0x100fe200020e0605 */
[----:B------:R-:W-:Y:S02]  /*7e30*/  LOP3.LUT R32, R33, 0x180, RZ, 0xc0, !PT ;  /* 0x0000018021207812 */ /* 0x000fe400078ec0ff */
[----:B------:R-:W-:Y:S02]  /*7e40*/  SHF.R.U64 R25, R25, 0x3, RZ ;  /* 0x0000000319197819 */ /* 0x000fe400000012ff */
[----:B------:R-:W-:Y:S01]  /*7e50*/  ISETP.GE.OR P0, PT, R7, R36, P0 ;  /* 0x000000240700720c */ /* 0x000fe20000706670 */
[----:B------:R-:W-:Y:S01]  /*7e60*/  UIMAD UR6, UR9, UR12, URZ ;  /* 0x0000000c090672a4 */ /* 0x000fe2000f8e023f */
[----:B------:R-:W-:Y:S01]  /*7e70*/  LOP3.LUT R10, R11, 0x180, RZ, 0xc0, !PT ;  /* 0x000001800b0a7812 */ /* 0x000fe200078ec0ff */
[----:B------:R-:W-:Y:S01]  /*7e80*/  IMAD.U32 R19, RZ, RZ, UR12 ;  /* 0x0000000cff137e24 */ /* 0x000fe2000f8e00ff */
[----:B------:R-:W-:Y:S01]  /*7e90*/  SHF.R.U64 R28, R28, 0x3, RZ ;  /* 0x000000031c1c7819 */ /* 0x000fe200000012ff */
[--C-:B------:R-:W-:Y:S01]  /*7ea0*/  IMAD.X R7, RZ, RZ, R5.reuse, P6 ;  /* 0x000000ffff077224 */ /* 0x100fe200030e0605 */
[----:B------:R-:W-:Y:S01]  /*7eb0*/  SHF.R.U64 R32, R32, 0x3, RZ ;  /* 0x0000000320207819 */ /* 0x000fe200000012ff */
[--C-:B------:R-:W-:Y:S01]  /*7ec0*/  IMAD.X R13, RZ, RZ, R5.reuse, P2 ;  /* 0x000000ffff0d7224 */ /* 0x100fe200010e0605 */
[----:B------:R-:W-:Y:S01]  /*7ed0*/  LOP3.LUT R24, R25, R4, RZ, 0x3c, !PT ;  /* 0x0000000419187212 */ /* 0x000fe200078e3cff */
[----:B------:R-:W-:Y:S01]  /*7ee0*/  IMAD.MOV.U32 R25, RZ, RZ, R5 ;  /* 0x000000ffff197224 */ /* 0x000fe200078e0005 */
[----:B------:R-:W-:Y:S01]  /*7ef0*/  SHF.R.U64 R4, R10, 0x3, RZ ;  /* 0x000000030a047819 */ /* 0x000fe200000012ff */
[----:B------:R-:W-:Y:S01]  /*7f00*/  @!P1 STG.E desc[UR54][R40.64], R0 ;  /* 0x0000000028009986 */ /* 0x000fe2000c101936 */
[----:B------:R-:W-:-:S02]  /*7f10*/  SHF.R.S32.HI R21, RZ, 0x1f, R16 ;  /* 0x0000001fff157819 */ /* 0x000fc40000011410 */
[----:B------:R-:W-:Y:S01]  /*7f20*/  LOP3.LUT R28, R28, R29, RZ, 0x3c, !PT ;  /* 0x0000001d1c1c7212 */ /* 0x000fe200078e3cff */
[--C-:B------:R-:W-:Y:S01]  /*7f30*/  IMAD.X R29, RZ, RZ, R5.reuse, P5 ;  /* 0x000000ffff1d7224 */ /* 0x100fe200028e0605 */
[----:B------:R-:W-:Y:S01]  /*7f40*/  LOP3.LUT R32, R32, R33, RZ, 0x3c, !PT ;  /* 0x0000002120207212 */ /* 0x000fe200078e3cff */
[----:B------:R-:W-:Y:S01]  /*7f50*/  IMAD.X R33, RZ, RZ, R5, P3 ;  /* 0x000000ffff217224 */ /* 0x000fe200018e0605 */
[----:B------:R-:W-:Y:S01]  /*7f60*/  LOP3.LUT R12, R4, R11, RZ, 0x3c, !PT ;  /* 0x0000000b040c7212 */ /* 0x000fe200078e3cff */
[----:B------:R-:W-:Y:S02]  /*7f70*/  UIMAD UR6, UR4, UR13, UR6 ;  /* 0x0000000d040672a4 */ /* 0x000fe4000f8e0206 */
[----:B------:R-:W-:Y:S01]  /*7f80*/  IMAD.WIDE.U32 R20, R19, UR4, R20 ;  /* 0x0000000413147c25 */ /* 0x000fe2000f8e0014 */
[----:B------:R0:W-:Y:S04]  /*7f90*/  @!P0 STG.E desc[UR54][R40.64+0x20], R2 ;  /* 0x0000200228008986 */ /* 0x0001e8000c101936 */
[----:B------:R-:W5:Y:S01]  /*7fa0*/  LD.E.128 R24, desc[UR54][R24.64] ;  /* 0x0000003618187980 */ /* 0x000f62000c101d00 */
[----:B------:R-:W-:Y:S01]  /*7fb0*/  VIADD R21, R21, UR6 ;  /* 0x0000000615157c36 */ /* 0x000fe20008000000 */
[----:B------:R-:W-:-:S02]  /*7fc0*/  ULDC.64 UR6, c[0x0][0xae0] ;  /* 0x0002b80000067ab9 */ /* 0x000fc40000000a00 */
[----:B------:R-:W5:Y:S04]  /*7fd0*/  LD.E.128 R4, desc[UR54][R6.64] ;  /* 0x0000003606047980 */ /* 0x000f68000c101d00 */
[----:B------:R-:W5:Y:S04]  /*7fe0*/  LD.E.128 R28, desc[UR54][R28.64] ;  /* 0x000000361c1c7980 */ /* 0x000f68000c101d00 */
[----:B------:R-:W5:Y:S04]  /*7ff0*/  LD.E.128 R8, desc[UR54][R8.64] ;  /* 0x0000003608087980 */ /* 0x000f68000c101d00 */
[----:B------:R-:W5:Y:S04]  /*8000*/  LD.E.128 R32, desc[UR54][R32.64] ;  /* 0x0000003620207980 */ /* 0x000f68000c101d00 */
[----:B------:R-:W5:Y:S01]  /*8010*/  LD.E.128 R12, desc[UR54][R12.64] ;  /* 0x000000360c0c7980 */ /* 0x000f62000c101d00 */
[----:B------:R-:W-:-:S02]  /*8020*/  UIMAD UR4, UR11, UR6, URZ ;  /* 0x000000060b0472a4 */ /* 0x000fc4000f8e023f */
[----:B0-----:R-:W-:Y:S01]  /*8030*/  IMAD.U32 R41, RZ, RZ, UR6 ;  /* 0x00000006ff297e24 */ /* 0x001fe2000f8e00ff */
[----:B------:R-:W-:Y:S01]  /*8040*/  BSSY B1, `(.L_x_8103) ;  /* 0x000002d000017945 */ /* 0x000fe20003800000 */
[----:B------:R-:W-:Y:S01]  /*8050*/  @!PT LDS RZ, [RZ] ;  /* 0x00000000fffff984 */ /* 0x000fe20000000800 */
[----:B------:R-:W-:Y:S01]  /*8060*/  @!PT LDS RZ, [RZ] ;  /* 0x00000000fffff984 */ /* 0x000fe20000000800 */
[----:B------:R-:W-:Y:S01]  /*8070*/  @!PT LDS RZ, [RZ] ;  /* 0x00000000fffff984 */ /* 0x000fe20000000800 */
[----:B------:R-:W-:Y:S01]  /*8080*/  @!PT LDS RZ, [RZ] ;  /* 0x00000000fffff984 */ /* 0x000fe20000000800 */
[----:B------:R0:W-:Y:S06]  /*8090*/  MEMBAR.ALL.CTA ;  /* 0x0000000000007992 */ /* 0x0001ec0000008000 */
[----:B0-----:R-:W0:Y:S01]  /*80a0*/  FENCE.VIEW.ASYNC.S ;  /* 0x00000000000073c6 */ /* 0x001e220000000000 */
[----:B------:R-:W-:Y:S01]  /*80b0*/  IMAD R36, R17, -0xc0, R36 ;  /* 0xffffff4011247824 */ /* 0x000fe200078e0224 */
[----:B------:R-:W-:Y:S01]  /*80c0*/  UIMAD UR4, UR42, UR7, UR4 ;  /* 0x000000072a0472a4 */ /* 0x000fe2000f8e0204 */
[----:B------:R-:W-:-:S02]  /*80d0*/  VIADD R0, R3, 0x19c20 ;  /* 0x00019c2003007836 */ /* 0x000fc40000000000 */
[----:B------:R-:W-:Y:S01]  /*80e0*/  IMAD.WIDE.U32 R2, R41, UR42, R20 ;  /* 0x0000002a29027c25 */ /* 0x000fe2000f8e0014 */
[CC--:B------:R-:W-:Y:S01]  /*80f0*/  ISETP.GE.AND P0, PT, R18.reuse, R36.reuse, PT ;  /* 0x000000241200720c */ /* 0x0c0fe20003f06270 */
[----:B------:R-:W-:Y:S01]  /*8100*/  ULDC.64 UR6, c[0x0][0xae8] ;  /* 0x0002ba0000067ab9 */ /* 0x000fe20000000a00 */
[----:B------:R-:W-:Y:S01]  /*8110*/  PRMT R0, RZ, 0x654, R0 ;  /* 0x00000654ff007816 */ /* 0x000fe20000000000 */
[----:B------:R-:W-:Y:S01]  /*8120*/  VIADD R3, R3, UR4 ;  /* 0x0000000403037c36 */ /* 0x000fe20008000000 */
[----:B------:R-:W-:Y:S01]  /*8130*/  UIMAD UR4, UR39, UR6, URZ ;  /* 0x00000006270472a4 */ /* 0x000fe2000f8e023f */
[----:B------:R-:W-:Y:S02]  /*8140*/  VIADD R19, R18, 0x60 ;  /* 0x0000006012137836 */ /* 0x000fe40000000000 */
[----:B------:R-:W-:Y:S01]  /*8150*/  IMAD.U32 R41, RZ, RZ, UR6 ;  /* 0x00000006ff297e24 */ /* 0x000fe2000f8e00ff */
[----:B------:R-:W-:Y:S02]  /*8160*/  UIMAD UR4, UR40, UR7, UR4 ;  /* 0x00000007280472a4 */ /* 0x000fe4000f8e0204 */
[----:B------:R-:W-:Y:S01]  /*8170*/  ISETP.GE.AND P3, PT, R19, R36, PT ;  /* 0x000000241300720c */ /* 0x000fe20003f66270 */
[----:B------:R-:W-:Y:S01]  /*8180*/  IMAD.WIDE.U32 R40, R41, UR40, R2 ;  /* 0x0000002829287c25 */ /* 0x000fe2000f8e0002 */
[----:B------:R-:W-:-:S03]  /*8190*/  SHF.R.S32.HI R19, RZ, 0x1f, R18 ;  /* 0x0000001fff137819 */ /* 0x000fc60000011412 */
[----:B------:R-:W-:Y:S02]  /*81a0*/  VIADD R45, R41, UR4 ;  /* 0x00000004292d7c36 */ /* 0x000fe40008000000 */
[----:B------:R-:W-:Y:S01]  /*81b0*/  IMAD.WIDE R20, R17, 0xc0, R18 ;  /* 0x000000c011147825 */ /* 0x000fe200078e0212 */
[----:B0-----:R0:W-:Y:S01]  /*81c0*/  SYNCS.ARRIVE.TRANS64.RED.A1T0 RZ, [R0+URZ], RZ ;  /* 0x000000ff00ff79a7 */ /* 0x0011e2000810043f */
[----:B------:R-:W-:Y:S05]  /*81d0*/  @P0 BRA `(.L_x_8104) ;  /* 0x00000000004c0947 */ /* 0x000fea0003800000 */
[----:B------:R-:W-:Y:S01]  /*81e0*/  ULDC.64 UR6, c[0x0][0xad8] ;  /* 0x0002b60000067ab9 */ /* 0x000fe20000000a00 */
[C---:B0-----:R-:W-:Y:S01]  /*81f0*/  VIADD R0, R16.reuse, 0x20 ;  /* 0x0000002010007836 */ /* 0x041fe20000000000 */
        /* <DEDUP_REMOVED lines=17> */
.L_x_8104:
[----:B------:R-:W-:Y:S05]  /*8310*/  BSYNC B1 ;  /* 0x0000000000017941 */ /* 0x000fea0003800000 */
.L_x_8103:
        /* <DEDUP_REMOVED lines=8> */
[----:B0-----:R-:W-:Y:S02]  /*83a0*/  VIADD R0, R16, 0x20 ;  /* 0x0000002010007836 */ /* 0x001fe40000000000 */
        /* <DEDUP_REMOVED lines=15> */
.L_x_8101:
        /* <DEDUP_REMOVED lines=20> */
[----:B------:R-:W-:Y:S01]  /*85e0*/  ISETP.GT.AND P0, PT, R155, 0xbf, PT ;  /* 0x000000bf9b00780c */ /* 0x000fe20003f04270 */
[----:B------:R-:W-:-:S12]  /*85f0*/  @P2 BRA `(.L_x_8106) ;  /* 0x0000000000102947 */ /* 0x000fd80003800000 */
[----:B------:R-:W-:Y:S05]  /*8600*/  @!P1 BRA `(.L_x_8106) ;  /* 0x00000000000c9947 */ /* 0x000fea0003800000 */
[----:B-1----:R-:W2:Y:S04]  /*8610*/  LDG.E R5, desc[UR54][R2.64] ;  /* 0x0000003602057981 */ /* 0x002ea8000c1e1900 */
[----:B-----5:R-:W2:Y:S02]  /*8620*/  LDG.E R0, desc[UR54][R2.64+0x4] ;  /* 0x0000043602007981 */ /* 0x020ea4000c1e1900 */
[----:B--2---:R-:W-:-:S07]  /*8630*/  IMAD.IADD R0, R0, 0x1, -R5 ;  /* 0x0000000100007824 */ /* 0x004fce00078e0a05 */
.L_x_8106:
        /* <DEDUP_REMOVED lines=31> */
.L_x_8108:
[----:B------:R-:W-:Y:S05]  /*8830*/  BSYNC B1 ;  /* 0x0000000000017941 */ /* 0x000fea0003800000 */
.L_x_8107:
        /* <DEDUP_REMOVED lines=8> */
[--C-:B------:R-:W-:Y:S01]  /*88c0*/  IMAD.MOV.U32 R6, RZ, RZ, R18.reuse ;  /* 0x000000ffff067224 */ /* 0x100fe200078e0012 */
[----:B------:R-:W-:Y:S01]  /*88d0*/  UIMAD UR4, UR7, UR8, URZ ;  /* 0x00000008070472a4 */ /* 0x000fe2000f8e023f */
[----:B------:R-:W-:Y:S01]  /*88e0*/  IMAD.IADD R3, R3, 0x1, R7 ;  /* 0x0000000103037824 */ /* 0x000fe200078e0207 */
[----:B------:R-:W-:Y:S01]  /*88f0*/  SHF.R.S32.HI R7, RZ, 0x1f, R18 ;  /* 0x0000001fff077819 */ /* 0x000fe20000011412 */
[----:B------:R-:W-:Y:S01]  /*8900*/  IMAD.U32 R5, RZ, RZ, UR8 ;  /* 0x00000008ff057e24 */ /* 0x000fe2000f8e00ff */
[----:B------:R-:W-:Y:S01]  /*8910*/  UIMAD UR4, UR42, UR9, UR4 ;  /* 0x000000092a0472a4 */ /* 0x000fe2000f8e0204 */
[----:B------:R-:W-:Y:S02]  /*8920*/  ULDC.64 UR6, c[0x0][0xae8] ;  /* 0x0002ba0000067ab9 */ /* 0x000fe40000000a00 */
[----:B------:R-:W-:-:S04]  /*8930*/  IMAD.WIDE.U32 R2, R5, UR42, R2 ;  /* 0x0000002a05027c25 */ /* 0x000fc8000f8e0002 */
[----:B------:R-:W-:Y:S02]  /*8940*/  IMAD R5, R17, -0xc0, R0 ;  /* 0xffffff4011057824 */ /* 0x000fe400078e0200 */
[----:B------:R-:W-:Y:S01]  /*8950*/  VIADD R3, R3, UR4 ;  /* 0x0000000403037c36 */ /* 0x000fe20008000000 */
[----:B------:R-:W-:Y:S01]  /*8960*/  UIMAD UR4, UR39, UR6, URZ ;  /* 0x00000006270472a4 */ /* 0x000fe2000f8e023f */
[C---:B------:R-:W-:Y:S01]  /*8970*/  VIADD R0, R18.reuse, 0x60 ;  /* 0x0000006012007836 */ /* 0x040fe20000000000 */
[-C--:B------:R-:W-:Y:S01]  /*8980*/  ISETP.GE.AND P0, PT, R18, R5.reuse, PT ;  /* 0x000000051200720c */ /* 0x080fe20003f06270 */
[----:B------:R-:W-:Y:S01]  /*8990*/  IMAD.U32 R9, RZ, RZ, UR6 ;  /* 0x00000006ff097e24 */ /* 0x000fe2000f8e00ff */
[----:B------:R-:W-:Y:S01]  /*89a0*/  UIMAD UR4, UR40, UR7, UR4 ;  /* 0x00000007280472a4 */ /* 0x000fe2000f8e0204 */
[----:B------:R-:W-:Y:S01]  /*89b0*/  IMAD.WIDE R6, R17, 0xc0, R6 ;  /* 0x000000c011067825 */ /* 0x000fe200078e0206 */
[----:B------:R-:W-:-:S03]  /*89c0*/  ISETP.GE.AND P1, PT, R0, R5, PT ;  /* 0x000000050000720c */ /* 0x000fc60003f26270 */
[----:B------:R-:W-:-:S04]  /*89d0*/  IMAD.WIDE.U32 R4, R9, UR40, R2 ;  /* 0x0000002809047c25 */ /* 0x000fc8000f8e0002 */
[----:B------:R-:W-:Y:S02]  /*89e0*/  VIADD R11, R5, UR4 ;  /* 0x00000004050b7c36 */ /* 0x000fe40008000000 */
[----:B------:R-:W-:Y:S05]  /*89f0*/  @P0 BRA `(.L_x_8110) ;  /* 0x00000000004c0947 */ /* 0x000fea0003800000 */
        /* <DEDUP_REMOVED lines=19> */
.L_x_8110:
[----:B------:R-:W-:Y:S05]  /*8b30*/  BSYNC B1 ;  /* 0x0000000000017941 */ /* 0x000fea0003800000 */
.L_x_8109:
        /* <DEDUP_REMOVED lines=22> */
.L_x_8105:
[----:B------:R-:W-:Y:S05]  /*8ca0*/  BSYNC B0 ;  /* 0x0000000000007941 */ /* 0x000fea0003800000 */
.L_x_8100:
[----:B------:R-:W-:Y:S02]  /*8cb0*/  ULDC UR4, c[0x0][0xc14] ;  /* 0x0003050000047ab9 */ /* 0x000fe40000000800 */
[----:B------:R-:W-:-:S13]  /*8cc0*/  ISETP.GE.AND P0, PT, R39, UR4, PT ;  /* 0x0000000427007c0c */ /* 0x000fda000bf06270 */
[----:B------:R-:W-:Y:S05]  /*8cd0*/  @!P0 BRA `(.L_x_8111) ;  /* 0xffffff8000248947 */ /* 0x000fea000383ffff */
[----:B------:R-:W-:Y:S05]  /*8ce0*/  EXIT ;  /* 0x000000000000794d */ /* 0x000fea0003800000 */
.L_x_8074:
        /* <DEDUP_REMOVED lines=13> */
[----:B------:R-:W1:Y:S02]  /*8dc0*/  LDS.128 R24, [UR4+0x19cd0] ;  /* 0x019cd004ff187984 */ /* 0x000e640008000c00 */
[----:B-1----:R-:W-:Y:S02]  /*8dd0*/  R2UR UR51, R27 ;  /* 0x000000001b3372ca */ /* 0x002fe400000e0000 */
[----:B------:R-:W-:Y:S01]  /*8de0*/  R2UR UR38, R26 ;  /* 0x000000001a2672ca */ /* 0x000fe200000e0000 */
[----:B------:R-:W-:Y:S06]  /*8df0*/  BAR.ARV 0x4, 0x200 ;  /* 0x0108000000007b1d */ /* 0x000fec0000002000 */
[----:B------:R-:W-:Y:S08]  /*8e00*/  BRA `(.L_x_8113) ;  /* 0x0000000800187947 */ /* 0x000ff00003800000 */
.L_x_8112:
        /* <DEDUP_REMOVED lines=32> */
[----:B------:R-:W1:Y:S02]  /*9010*/  SHFL.IDX PT, R6, R8, 0x1f, 0x1f ;  /* 0x03e01f0008067f89 */ /* 0x000e6400000e0000 */
[----:B-1----:R-:W-:-:S04]  /*9020*/  IMAD R6, R6, R9, RZ ;  /* 0x0000000906067224 */ /* 0x002fc800078e02ff */
[----:B------:R-:W-:Y:S01]  /*9030*/  IMAD.MOV.U32 R3, RZ, RZ, R6 ;  /* 0x000000ffff037224 */ /* 0x000fe200078e0006 */
[----:B0-----:R-:W-:-:S13]  /*9040*/  ISETP.GT.AND P6, PT, R6, R7, PT ;  /* 0x000000070600720c */ /* 0x001fda0003fc4270 */
[----:B------:R-:W-:Y:S05]  /*9050*/  @P6 BRA `(.L_x_8114) ;  /* 0x0000000000a06947 */ /* 0x000fea0003800000 */
[----:B------:R-:W-:Y:S01]  /*9060*/  IMAD.MOV.U32 R6, RZ, RZ, R3 ;  /* 0x000000ffff067224 */ /* 0x000fe200078e0003 */
[----:B------:R-:W-:Y:S01]  /*9070*/  UMOV UR51, URZ ;  /* 0x0000003f00337c82 */ /* 0x000fe20008000000 */
[----:B------:R-:W-:Y:S01]  /*9080*/  ULDC UR6, c[0x0][0xc14] ;  /* 0x0003050000067ab9 */ /* 0x000fe20000000800 */
[----:B------:R-:W-:-:S05]  /*9090*/  ULDC UR5, c[0x0][0xc14] ;  /* 0x0003050000057ab9 */ /* 0x000fca0000000800 */
.L_x_8118:
        /* <DEDUP_REMOVED lines=14> */
.L_x_8117:
[----:B------:R-:W-:Y:S05]  /*9180*/  BSYNC B0 ;  /* 0x0000000000007941 */ /* 0x000fea0003800000 */
.L_x_8116:
        /* <DEDUP_REMOVED lines=21> */
.L_x_8114:
        /* <DEDUP_REMOVED lines=17> */
.L_x_8119:
[----:B01----:R-:W-:Y:S01]  /*93f0*/  IMAD.MOV R2, RZ, RZ, -R3 ;  /* 0x000000ffff027224 */ /* 0x003fe200078e0a03 */
[----:B------:R-:W-:Y:S01]  /*9400*/  UIADD3 UR51, UR4, UR51, URZ ;  /* 0x0000003304337290 */ /* 0x000fe2000fffe03f */
[----:B---3--:R-:W-:Y:S02]  /*9410*/  IMAD R24, R24, R9, R11 ;  /* 0x0000000918187224 */ /* 0x008fe400078e020b */
[----:B------:R-:W-:Y:S01]  /*9420*/  IMAD.MOV.U32 R11, RZ, RZ, R2 ;  /* 0x000000ffff0b7224 */ /* 0x000fe200078e0002 */
[----:B------:R-:W-:Y:S01]  /*9430*/  IABS R2, R4 ;  /* 0x0000000400027213 */ /* 0x000fe20000000000 */
[----:B------:R-:W-:Y:S02]  /*9440*/  IMAD.IADD R9, R7, 0x1, -R24 ;  /* 0x0000000107097824 */ /* 0x000fe400078e0a18 */
[----:B------:R-:W-:Y:S02]  /*9450*/  IMAD R7, R11, R6, RZ ;  /* 0x000000060b077224 */ /* 0x000fe400078e02ff */
[----:B------:R-:W-:Y:S01]  /*9460*/  IMAD.MOV R10, RZ, RZ, -R2 ;  /* 0x000000ffff0a7224 */ /* 0x000fe200078e0a02 */
[----:B--2---:R-:W-:Y:S01]  /*9470*/  IABS R8, R9 ;  /* 0x0000000900087213 */ /* 0x004fe20000000000 */
[----:B------:R-:W-:-:S04]  /*9480*/  IMAD.MOV.U32 R2, RZ, RZ, RZ ;  /* 0x000000ffff027224 */ /* 0x000fc800078e00ff */
[----:B------:R-:W-:-:S04]  /*9490*/  IMAD.HI.U32 R2, R3, R7, R2 ;  /* 0x0000000703027227 */ /* 0x000fc800078e0002 */
[----:B------:R-:W-:Y:S02]  /*94a0*/  IMAD.MOV.U32 R3, RZ, RZ, R8 ;  /* 0x000000ffff037224 */ /* 0x000fe400078e0008 */
        /* <DEDUP_REMOVED lines=15> */
[----:B------:R-:W-:Y:S01]  /*95a0*/  IMAD R25, R4, R25, R9 ;  /* 0x0000001904197224 */ /* 0x000fe200078e0209 */
[----:B------:R-:W-:Y:S09]  /*95b0*/  BRA `(.L_x_8120) ;  /* 0x00000000000c7947 */ /* 0x000ff20003800000 */
.L_x_8115:
[----:B------:R-:W-:Y:S01]  /*95c0*/  IMAD.MOV.U32 R24, RZ, RZ, R7 ;  /* 0x000000ffff187224 */ /* 0x000fe200078e0007 */
[----:B------:R-:W-:Y:S01]  /*95d0*/  UMOV UR38, URZ ;  /* 0x0000003f00267c82 */ /* 0x000fe20008000000 */
[----:B------:R-:W-:-:S07]  /*95e0*/  IMAD.MOV.U32 R25, RZ, RZ, RZ ;  /* 0x000000ffff197224 */ /* 0x000fce00078e00ff */
.L_x_8120:
[----:B------:R-:W-:Y:S01]  /*95f0*/  ISETP.NE.AND P0, PT, R5, RZ, PT ;  /* 0x000000ff0500720c */ /* 0x000fe20003f05270 */
[----:B------:R-:W-:Y:S02]  /*9600*/  IMAD.U32 R26, RZ, RZ, UR38 ;  /* 0x00000026ff1a7e24 */ /* 0x000fe4000f8e00ff */
[----:B------:R-:W-:-:S10]  /*9610*/  IMAD.U32 R27, RZ, RZ, UR51 ;  /* 0x00000033ff1b7e24 */ /* 0x000fd4000f8e00ff */
[----:B------:R-:W0:Y:S01]  /*9620*/  @!P0 S2R R3, SR_CgaCtaId ;  /* 0x0000000000038919 */ /* 0x000e220000008800 */
[----:B------:R-:W-:-:S04]  /*9630*/  @!P0 MOV R2, 0x400 ;  /* 0x0000040000028802 */ /* 0x000fc80000000f00 */
[----:B0-----:R-:W-:-:S05]  /*9640*/  @!P0 LEA R2, R3, R2, 0x18 ;  /* 0x0000000203028211 */ /* 0x001fca00078ec0ff */
[----:B------:R1:W-:Y:S01]  /*9650*/  @!P0 STS.128 [R2+0x19cd0], R24 ;  /* 0x019cd01802008388 */ /* 0x0003e20000000c00 */
[----:B------:R-:W-:Y:S06]  /*9660*/  BAR.ARV 0x5, 0x200 ;  /* 0x0148000000007b1d */ /* 0x000fec0000002000 */
.L_x_8113:
[----:B------:R-:W-:Y:S01]  /*9670*/  ULDC UR4, c[0x0][0xc14] ;  /* 0x0003050000047ab9 */ /* 0x000fe20000000800 */
[----:B------:R2:W-:Y:S01]  /*9680*/  STL [R1+0x4], RZ ;  /* 0x000004ff01007387 */ /* 0x0005e20000100800 */
[----:B------:R-:W-:Y:S01]  /*9690*/  UISETP.GE.AND UP0, UPT, UR51, UR4, UPT ;  /* 0x000000043300728c */ /* 0x000fe2000bf06270 */
[----:B------:R-:W-:Y:S02]  /*96a0*/  IMAD.MOV.U32 R19, RZ, RZ, 0x1 ;  /* 0x00000001ff137424 */ /* 0x000fe400078e00ff */
[----:B------:R-:W-:-:S03]  /*96b0*/  IMAD.MOV.U32 R17, RZ, RZ, RZ ;  /* 0x000000ffff117224 */ /* 0x000fc600078e00ff */
[----:B------:R-:W-:-:S13]  /*96c0*/  PLOP3.LUT P0, PT, PT, PT, UP0, 0x80, 0x0 ;  /* 0x000000000000781c */ /* 0x000fda0003f0f008 */
[----:B--2---:R-:W-:Y:S05]  /*96d0*/  @P0 BRA `(.L_x_8121) ;  /* 0x0000003800740947 */ /* 0x004fea0003800000 */
[----:B------:R-:W2:Y:S01]  /*96e0*/  S2R R8, SR_TID.X ;  /* 0x0000000000087919 */ /* 0x000ea20000002100 */
[----:B------:R-:W-:Y:S01]  /*96f0*/  IMAD.SHL.U32 R9, R0, 0x800, RZ ;  /* 0x0000080000097824 */ /* 0x000fe200078e00ff */
[----:B------:R-:W-:Y:S01]  /*9700*/  ULOP3.LUT UR41, UR48, 0x1, URZ, 0xfc, !UPT ;  /* 0x0000000130297892 */ /* 0x000fe2000f8efc3f */
[----:B------:R-:W-:Y:S01]  /*9710*/  IMAD.MOV.U32 R19, RZ, RZ, 0x1 ;  /* 0x00000001ff137424 */ /* 0x000fe200078e00ff */
[----:B------:R-:W3:Y:S01]  /*9720*/  S2R R7, SR_TID.X ;  /* 0x0000000000077919 */ /* 0x000ee20000002100 */
[----:B------:R-:W-:Y:S01]  /*9730*/  IMAD.MOV.U32 R17, RZ, RZ, RZ ;  /* 0x000000ffff117224 */ /* 0x000fe200078e00ff */
[----:B------:R-:W-:Y:S01]  /*9740*/  ULOP3.LUT UR50, UR48, 0x2, URZ, 0xfc, !UPT ;  /* 0x0000000230327892 */ /* 0x000fe2000f8efc3f */
[----:B------:R4:W-:Y:S01]  /*9750*/  STL [R1+0x4], RZ ;  /* 0x000004ff01007387 */ /* 0x0009e20000100800 */
[----:B------:R-:W-:Y:S01]  /*9760*/  ULDC UR49, c[0x0][0xc] ;  /* 0x0000030000317ab9 */ /* 0x000fe20000000800 */
[----:B------:R-:W-:Y:S01]  /*9770*/  ULDC.64 UR52, c[0x0][0x198] ;  /* 0x0000660000347ab9 */ /* 0x000fe20000000a00 */
[----:B--2---:R-:W-:Y:S01]  /*9780*/  SHF.R.U32.HI R4, RZ, 0x1, R8 ;  /* 0x00000001ff047819 */ /* 0x004fe20000011608 */
[C---:B01----:R-:W-:Y:S01]  /*9790*/  IMAD.SHL.U32 R2, R8.reuse, 0x20, RZ ;  /* 0x0000002008027824 */ /* 0x043fe200078e00ff */
[C---:B------:R-:W-:Y:S01]  /*97a0*/  LOP3.LUT P0, RZ, R8.reuse, 0x4, RZ, 0xc0, !PT ;  /* 0x0000000408ff7812 */ /* 0x040fe2000780c0ff */
[----:B------:R-:W-:Y:S01]  /*97b0*/  IMAD.SHL.U32 R6, R8, 0x80, RZ ;  /* 0x0000008008067824 */ /* 0x000fe200078e00ff */
[----:B------:R-:W-:Y:S01]  /*97c0*/  LOP3.LUT R5, R4, 0x20, RZ, 0xc0, !PT ;  /* 0x0000002004057812 */ /* 0x000fe200078ec0ff */
[----:B------:R-:W-:Y:S01]  /*97d0*/  IMAD.SHL.U32 R0, R8, 0x10, RZ ;  /* 0x0000001008007824 */ /* 0x000fe200078e00ff */
[----:B---3--:R-:W-:-:S02]  /*97e0*/  LOP3.LUT R10, R7, 0x7f, RZ, 0xc0, !PT ;  /* 0x0000007f070a7812 */ /* 0x008fc400078ec0ff */
[----:B------:R-:W-:Y:S02]  /*97f0*/  LOP3.LUT R7, R5, 0x10, R8, 0xf8, !PT ;  /* 0x0000001005077812 */ /* 0x000fe400078ef808 */
[----:B------:R-:W-:Y:S01]  /*9800*/  LOP3.LUT R3, R2, 0x80, RZ, 0xc0, !PT ;  /* 0x0000008002037812 */ /* 0x000fe200078ec0ff */
[----:B------:R-:W-:Y:S01]  /*9810*/  IMAD.SHL.U32 R5, R10, 0x10, RZ ;  /* 0x000000100a057824 */ /* 0x000fe200078e00ff */
[----:B------:R-:W-:Y:S02]  /*9820*/  LOP3.LUT R7, R7, 0x380, R6, 0xf8, !PT ;  /* 0x0000038007077812 */ /* 0x000fe400078ef806 */
[----:B------:R-:W-:Y:S01]  /*9830*/  LOP3.LUT R3, R3, 0x10, R4, 0xf8, !PT ;  /* 0x0000001003037812 */ /* 0x000fe200078ef804 */
[----:B------:R-:W-:Y:S01]  /*9840*/  IMAD.SHL.U32 R4, R8, 0x4, RZ ;  /* 0x0000000408047824 */ /* 0x000fe200078e00ff */
[----:B------:R-:W-:Y:S02]  /*9850*/  LOP3.LUT R6, R6, 0x400, RZ, 0xc0, !PT ;  /* 0x0000040006067812 */ /* 0x000fe400078ec0ff */
[----:B------:R-:W-:-:S02]  /*9860*/  LOP3.LUT R2, R2, 0x360, RZ, 0xc0, !PT ;  /* 0x0000036002027812 */ /* 0x000fc400078ec0ff */
[----:B------:R-:W-:Y:S02]  /*9870*/  LOP3.LUT R6, R6, 0x800, R9, 0xf8, !PT ;  /* 0x0000080006067812 */ /* 0x000fe400078ef809 */
[----:B------:R-:W-:Y:S02]  /*9880*/  LOP3.LUT R7, R7, 0x70, R0, 0x78, !PT ;  /* 0x0000007007077812 */ /* 0x000fe400078e7800 */
[----:B------:R-:W-:Y:S02]  /*9890*/  LOP3.LUT R2, R2, 0x400, R5, 0xf8, !PT ;  /* 0x0000040002027812 */ /* 0x000fe400078ef805 */
[----:B------:R-:W-:Y:S02]  /*98a0*/  LOP3.LUT R3, R3, 0x10, R4, 0x78, !PT ;  /* 0x0000001003037812 */ /* 0x000fe400078e7804 */
[----:B------:R-:W-:Y:S02]  /*98b0*/  LOP3.LUT R22, R6, R7, RZ, 0xfc, !PT ;  /* 0x0000000706167212 */ /* 0x000fe400078efcff */
[----:B------:R-:W-:-:S03]  /*98c0*/  LOP3.LUT R18, R2, R3, RZ, 0xfc, !PT ;  /* 0x0000000302127212 */ /* 0x000fc600078efcff */
[----:B------:R-:W-:Y:S01]  /*98d0*/  VIADD R23, R22, 0x40 ;  /* 0x0000004016177836 */ /* 0x000fe20000000000 */
[----:B------:R-:W-:Y:S01]  /*98e0*/  LOP3.LUT R29, R18, 0x1800, RZ, 0xfc, !PT ;  /* 0x00001800121d7812 */ /* 0x000fe200078efcff */
[----:B------:R-:W-:Y:S01]  /*98f0*/  @P0 VIADD R23, R22, 0xffffffc0 ;  /* 0xffffffc016170836 */ /* 0x000fe20000000000 */
[----:B----4-:R-:W-:-:S07]  /*9900*/  LOP3.LUT R28, R18, 0x2800, RZ, 0xfc, !PT ;  /* 0x00002800121c7812 */ /* 0x010fce00078efcff */
.L_x_8183:
[----:B------:R-:W-:Y:S01]  /*9910*/  ULDC.64 UR4, c[0x0][0xc60] ;  /* 0x0003180000047ab9 */ /* 0x000fe20000000a00 */
[----:B------:R-:W-:Y:S01]  /*9920*/  ULDC.64 UR12, c[0x0][0xa20] ;  /* 0x00028800000c7ab9 */ /* 0x000fe20000000a00 */
[----:B------:R-:W-:Y:S01]  /*9930*/  UIMAD.WIDE UR4, UR51, 0x4, UR4 ;  /* 0x00000004330478a5 */ /* 0x000fe2000f8e0204 */
[----:B------:R-:W-:Y:S01]  /*9940*/  ULDC.64 UR8, c[0x0][0xa00] ;  /* 0x0002800000087ab9 */ /* 0x000fe20000000a00 */
[----:B------:R-:W-:Y:S01]  /*9950*/  ULDC.64 UR10, c[0x0][0xa08] ;  /* 0x00028200000a7ab9 */ /* 0x000fe20000000a00 */
[----:B0-----:R-:W-:Y:S01]  /*9960*/  IMAD.MOV.U32 R8, RZ, RZ, RZ ;  /* 0x000000ffff087224 */ /* 0x001fe200078e00ff */
[----:B------:R-:W-:Y:S02]  /*9970*/  ULDC UR43, c[0x0][0x2e0] ;  /* 0x0000b800002b7ab9 */ /* 0x000fe40000000800 */
[----:B------:R-:W-:Y:S02]  /*9980*/  IMAD.U32 R2, RZ, RZ, UR4 ;  /* 0x00000004ff027e24 */ /* 0x000fe4000f8e00ff */
[----:B------:R-:W-:Y:S01]  /*9990*/  IMAD.U32 R3, RZ, RZ, UR5 ;  /* 0x00000005ff037e24 */ /* 0x000fe2000f8e00ff */
[----:B------:R-:W-:-:S04]  /*99a0*/  ULDC.64 UR4, c[0x0][0xa28] ;  /* 0x00028a0000047ab9 */ /* 0x000fc80000000a00 */
[----:B------:R-:W2:Y:S01]  /*99b0*/  LDG.E R2, desc[UR54][R2.64] ;  /* 0x0000003602027981 */ /* 0x000ea2000c1e1900 */
[----:B------:R-:W-:Y:S01]  /*99c0*/  UISETP.NE.U32.AND UP0, UPT, UR4, URZ, UPT ;  /* 0x0000003f0400728c */ /* 0x000fe2000bf05070 */
[----:B------:R-:W-:Y:S01]  /*99d0*/  ISETP.NE.U32.AND P0, PT, RZ, UR10, PT ;  /* 0x0000000aff007c0c */ /* 0x000fe2000bf05070 */
[----:B------:R-:W-:Y:S02]  /*99e0*/  UISETP.NE.U32.AND UP1, UPT, UR12, URZ, UPT ;  /* 0x0000003f0c00728c */ /* 0x000fe4000bf25070 */
[----:B------:R-:W-:Y:S01]  /*99f0*/  UISETP.NE.AND.EX UP0, UPT, UR5, URZ, UPT, UP0 ;  /* 0x0000003f0500728c */ /* 0x000fe2000bf05300 */
[----:B------:R-:W-:Y:S01]  /*9a00*/  ISETP.NE.AND.EX P0, PT, RZ, UR11, PT, P0 ;  /* 0x0000000bff007c0c */ /* 0x000fe2000bf05300 */
[----:B------:R-:W-:Y:S02]  /*9a10*/  UISETP.NE.AND.EX UP1, UPT, UR13, URZ, UPT, UP1 ;  /* 0x0000003f0d00728c */ /* 0x000fe4000bf25310 */
[----:B------:R-:W-:Y:S02]  /*9a20*/  UISETP.NE.U32.AND UP2, UPT, UR8, URZ, UPT ;  /* 0x0000003f0800728c */ /* 0x000fe4000bf45070 */
[----:B------:R-:W-:-:S02]  /*9a30*/  PLOP3.LUT P1, PT, PT, PT, UP0, 0x80, 0x0 ;  /* 0x000000000000781c */ /* 0x000fc40003f2f008 */
[----:B------:R-:W-:Y:S01]  /*9a40*/  UISETP.NE.AND.EX UP2, UPT, UR9, URZ, UPT, UP2 ;  /* 0x0000003f0900728c */ /* 0x000fe2000bf45320 */
[----:B------:R-:W-:-:S05]  /*9a50*/  PLOP3.LUT P3, PT, PT, PT, UP1, 0x80, 0x0 ;  /* 0x000000000000781c */ /* 0x000fca0003f6f018 */
[----:B------:R-:W-:Y:S02]  /*9a60*/  PLOP3.LUT P2, PT, PT, PT, UP2, 0x80, 0x0 ;  /* 0x000000000000781c */ /* 0x000fe40003f4f028 */
[----:B--2---:R-:W-:-:S13]  /*9a70*/  R2UR UR47, R2 ;  /* 0x00000000022f72ca */ /* 0x004fda00000e0000 */
[----:B------:R-:W-:Y:S02]  /*9a80*/  USHF.R.S32.HI UR14, URZ, 0x1f, UR47 ;  /* 0x0000001f3f0e7899 */ /* 0x000fe4000801142f */
[----:B------:R-:W-:Y:S02]  /*9a90*/  @UP0 ULEA UR4, UP3, UR47, UR4, 0x2 ;  /* 0x000000042f040291 */ /* 0x000fe4000f86103f */
[----:B------:R-:W-:Y:S02]  /*9aa0*/  USHF.L.U32 UR45, UR47, 0x2, URZ ;  /* 0x000000022f2d7899 */ /* 0x000fe4000800063f */
[----:B------:R-:W-:Y:S02]  /*9ab0*/  @UP0 ULEA.HI.X UR5, UR47, UR5, UR14, 0x2, UP3 ;  /* 0x000000052f050291 */ /* 0x000fe400098f140e */
[----:B------:R-:W-:Y:S01]  /*9ac0*/  UIADD3 UR7, UP0, UR45, UR10, URZ ;  /* 0x0000000a2d077290 */ /* 0x000fe2000ff1e03f */
[----:B------:R-:W-:Y:S01]  /*9ad0*/  IMAD.U32 R2, RZ, RZ, UR4 ;  /* 0x00000004ff027e24 */ /* 0x000fe2000f8e00ff */
[----:B------:R-:W-:-:S02]  /*9ae0*/  USHF.L.U64.HI UR46, UR47, 0x2, UR14 ;  /* 0x000000022f2e7899 */ /* 0x000fc4000801020e */
[----:B------:R-:W-:Y:S01]  /*9af0*/  IMAD.U32 R3, RZ, RZ, UR5 ;  /* 0x00000005ff037e24 */ /* 0x000fe2000f8e00ff */
[----:B------:R-:W-:Y:S02]  /*9b00*/  @UP1 UIADD3 UR6, UP3, UR45, UR12, URZ ;  /* 0x0000000c2d061290 */ /* 0x000fe4000ff7e03f */
[----:B------:R-:W-:Y:S02]  /*9b10*/  UIADD3.X UR5, UR46, UR11, URZ, UP0, !UPT ;  /* 0x0000000b2e057290 */ /* 0x000fe400087fe43f */
[----:B-1----:R0:W2:Y:S01]  /*9b20*/  @P1 LDG.E R0, desc[UR54][R2.64] ;  /* 0x0000003602001981 */ /* 0x0020a2000c1e1900 */
[----:B------:R-:W-:Y:S01]  /*9b30*/  @UP2 ULEA UR4, UP0, UR47, UR8, 0x2 ;  /* 0x000000082f042291 */ /* 0x000fe2000f80103f */
[----:B------:R-:W-:Y:S02]  /*9b40*/  IMAD.U32 R4, RZ, RZ, UR6 ;  /* 0x00000006ff047e24 */ /* 0x000fe4000f8e00ff */
[----:B0-----:R-:W-:Y:S01]  /*9b50*/  IMAD.U32 R2, RZ, RZ, UR7 ;  /* 0x00000007ff027e24 */ /* 0x001fe2000f8e00ff */
[----:B------:R-:W-:Y:S01]  /*9b60*/  @UP1 UIADD3.X UR7, UR46, UR13, URZ, UP3, !UPT ;  /* 0x0000000d2e071290 */ /* 0x000fe20009ffe43f */
[----:B------:R-:W-:Y:S01]  /*9b70*/  IMAD.U32 R3, RZ, RZ, UR5 ;  /* 0x00000005ff037e24 */ /* 0x000fe2000f8e00ff */
[----:B------:R-:W-:-:S04]  /*9b80*/  @UP2 ULEA.HI.X UR5, UR47, UR9, UR14, 0x2, UP0 ;  /* 0x000000092f052291 */ /* 0x000fc800080f140e */
[----:B------:R-:W-:Y:S01]  /*9b90*/  IMAD.U32 R5, RZ, RZ, UR7 ;  /* 0x00000007ff057e24 */ /* 0x000fe2000f8e00ff */
[----:B------:R-:W3:Y:S04]  /*9ba0*/  @P0 LDG.E R6, desc[UR54][R2.64] ;  /* 0x0000003602060981 */ /* 0x000ee8000c1e1900 */
[----:B------:R0:W4:Y:S02]  /*9bb0*/  @P3 LDG.E R7, desc[UR54][R4.64] ;  /* 0x0000003604073981 */ /* 0x000124000c1e1900 */
[----:B0-----:R-:W-:Y:S02]  /*9bc0*/  IMAD.U32 R4, RZ, RZ, UR4 ;  /* 0x00000004ff047e24 */ /* 0x001fe4000f8e00ff */
[----:B------:R-:W-:Y:S01]  /*9bd0*/  IMAD.U32 R5, RZ, RZ, UR5 ;  /* 0x00000005ff057e24 */ /* 0x000fe2000f8e00ff */
[----:B------:R-:W-:-:S04]  /*9be0*/  ULDC.64 UR4, c[0x0][0x3f8] ;  /* 0x0000fe0000047ab9 */ /* 0x000fc80000000a00 */
[----:B------:R-:W5:Y:S01]  /*9bf0*/  @P2 LDG.E R8, desc[UR54][R4.64] ;  /* 0x0000003604082981 */ /* 0x000f62000c1e1900 */
[----:B------:R-:W-:-:S04]  /*9c00*/  UISETP.NE.U32.AND UP0, UPT, UR4, URZ, UPT ;  /* 0x0000003f0400728c */ /* 0x000fc8000bf05070 */
[----:B------:R-:W-:-:S03]  /*9c10*/  UISETP.NE.AND.EX UP0, UPT, UR5, URZ, UPT, UP0 ;  /* 0x0000003f0500728c */ /* 0x000fc6000bf05300 */
[----:B------:R-:W-:Y:S02]  /*9c20*/  ULDC UR5, c[0x0][0x404] ;  /* 0x0001010000057ab9 */ /* 0x000fe40000000800 */
[----:B------:R-:W-:-:S04]  /*9c30*/  USEL UR5, UR5, 0x1, UP0 ;  /* 0x0000000105057887 */ /* 0x000fc80008000000 */
[----:B------:R-:W-:Y:S01]  /*9c40*/  UIMAD UR43, UR5, UR43, URZ ;  /* 0x0000002b052b72a4 */ /* 0x000fe2000f8e023f */
[----:B------:R-:W-:Y:S01]  /*9c50*/  UMOV UR44, URZ ;  /* 0x0000003f002c7c82 */ /* 0x000fe20008000000 */
[----:B------:R-:W-:Y:S01]  /*9c60*/  UMOV UR4, URZ ;  /* 0x0000003f00047c82 */ /* 0x000fe20008000000 */
[----:B--2---:R-:W-:Y:S02]  /*9c70*/  @P1 R2UR UR44, R0 ;  /* 0x00000000002c12ca */ /* 0x004fe400000e0000 */
[----:B---3--:R-:W-:Y:S02]  /*9c80*/  @P0 R2UR UR4, R6 ;  /* 0x00000000060402ca */ /* 0x008fe400000e0000 */
[----:B----4-:R-:W-:Y:S01]  /*9c90*/  @P3 R2UR UR43, R7 ;  /* 0x00000000072b32ca */ /* 0x010fe200000e0000 */
[----:B-----5:R0:W-:Y:S01]  /*9ca0*/  STL [R1], R8 ;  /* 0x0000000801007387 */ /* 0x0201e20000100800 */
[----:B------:R-:W-:-:S13]  /*9cb0*/  @P3 BRA `(.L_x_8122) ;  /* 0x0000000000183947 */ /* 0x000fda0003800000 */
[----:B------:R-:W-:Y:S05]  /*9cc0*/  @!P0 BRA `(.L_x_8122) ;  /* 0x0000000000148947 */ /* 0x000fea0003800000 */
[----:B------:R-:W2:Y:S04]  /*9cd0*/  LDG.E R4, desc[UR54][R2.64] ;  /* 0x0000003602047981 */ /* 0x000ea8000c1e1900 */
[----:B------:R-:W3:Y:S01]  /*9ce0*/  LDG.E R0, desc[UR54][R2.64+0x4] ;  /* 0x0000043602007981 */ /* 0x000ee2000c1e1900 */
[----:B--2---:R-:W-:Y:S02]  /*9cf0*/  R2UR UR5, R4 ;  /* 0x00000000040572ca */ /* 0x004fe400000e0000 */
[----:B---3--:R-:W-:-:S13]  /*9d00*/  R2UR UR43, R0 ;  /* 0x00000000002b72ca */ /* 0x008fda00000e0000 */
[----:B------:R-:W-:-:S12]  /*9d10*/  UIADD3 UR43, -UR5, UR43, URZ ;  /* 0x0000002b052b7290 */ /* 0x000fd8000fffe13f */
.L_x_8122:
[----:B------:R-:W-:Y:S01]  /*9d20*/  UIADD3 UR43, -UR44, UR43, URZ ;  /* 0x0000002b2c2b7290 */ /* 0x000fe2000fffe13f */
[----:B------:R-:W-:Y:S01]  /*9d30*/  BSSY B6, `(.L_x_8123) ;  /* 0x000029e000067945 */ /* 0x000fe20003800000 */
[----:B------:R-:W-:Y:S02]  /*9d40*/  UIADD3 UR44, UR4, UR44, URZ ;  /* 0x0000002c042c7290 */ /* 0x000fe4000fffe03f */
[----:B------:R-:W-:Y:S02]  /*9d50*/  UIADD3 UR42, UR43, 0x7f, URZ ;  /* 0x0000007f2b2a7890 */ /* 0x000fe4000fffe03f */
[----:B------:R-:W-:Y:S02]  /*9d60*/  ISETP.LT.AND P0, PT, RZ, UR43, PT ;  /* 0x0000002bff007c0c */ /* 0x000fe4000bf01270 */
[----:B------:R-:W-:-:S04]  /*9d70*/  USHF.R.S32.HI UR5, URZ, 0x1f, UR42 ;  /* 0x0000001f3f057899 */ /* 0x000fc8000801142a */
[----:B------:R-:W-:-:S07]  /*9d80*/  ULEA.HI UR42, UR5, UR42, URZ, 0x7 ;  /* 0x0000002a052a7291 */ /* 0x000fce000f8f383f */
        /* <DEDUP_REMOVED lines=13> */
[----:B-1----:R-:W-:-:S04]  /*9e60*/  LOP3.LUT R4, R4, UR4, RZ, 0xc0, !PT ;  /* 0x0000000404047c12 */ /* 0x002fc8000f8ec0ff */
[----:B------:R-:W1:Y:S01]  /*9e70*/  POPC R7, R4 ;  /* 0x0000000400077309 */ /* 0x000e620000000000 */
[----:B--2---:R-:W1:Y:S02]  /*9e80*/  SHFL.IDX PT, R0, R3, R0, 0x1f ;  /* 0x00001f0003007589 */ /* 0x004e6400000e0000 */
[----:B-1----:R-:W-:Y:S01]  /*9e90*/  IADD3 R24, R0, UR49, R7 ;  /* 0x0000003100187c10 */ /* 0x002fe2000fffe007 */
[----:B------:R-:W-:Y:S06]  /*9ea0*/  BRA `(.L_x_8125) ;  /* 0x0000002800187947 */ /* 0x000fec0003800000 */
.L_x_8124:
        /* <DEDUP_REMOVED lines=18> */
[----:B0-----:R-:W-:Y:S02]  /*9fd0*/  IMAD.MOV.U32 R8, RZ, RZ, 0x70 ;  /* 0x00000070ff087424 */ /* 0x001fe400078e00ff */
[----:B------:R-:W-:Y:S02]  /*9fe0*/  IMAD.MOV.U32 R12, RZ, RZ, 0x1 ;  /* 0x00000001ff0c7424 */ /* 0x000fe400078e00ff */
[----:B------:R-:W-:-:S07]  /*9ff0*/  IMAD.MOV.U32 R13, RZ, RZ, RZ ;  /* 0x000000ffff0d7224 */ /* 0x000fce00078e00ff */
[----:B------:R-:W-:-:S07]  /*a000*/  LEPC R20, `(.L_x_8126) ;  /* 0x000000001014794e */ /* 0x000fce0000000000 */
[----:B-1----:R-:W-:Y:S05]  /*a010*/  CALL.ABS.NOINC R2 ;  /* 0x0000000002007343 */ /* 0x002fea0003c00000 */
.L_x_8126:
        /* <DEDUP_REMOVED lines=20> */
.L_x_8127:
        /* <DEDUP_REMOVED lines=20> */
.L_x_8128:
        /* <DEDUP_REMOVED lines=18> */
.L_x_8129:
[----:B------:R-:W-:Y:S01]  /*a3c0*/  ULDC.64 UR4, c[0x0][0x9f8] ;  /* 0x00027e0000047ab9 */ /* 0x000fe20000000a00 */
[----:B------:R-:W2:Y:S01]  /*a3d0*/  LDL.LU R21, [R1] ;  /* 0x0000000001157983 */ /* 0x000ea20000300800 */
[----:B------:R-:W-:Y:S01]  /*a3e0*/  UISETP.NE.U32.AND UP0, UPT, UR4, URZ, UPT ;  /* 0x0000003f0400728c */ /* 0x000fe2000bf05070 */
[----:B------:R-:W-:Y:S01]  /*a3f0*/  IMAD.U32 R20, RZ, RZ, UR47 ;  /* 0x0000002fff147e24 */ /* 0x000fe2000f8e00ff */
[----:B------:R-:W1:Y:S01]  /*a400*/  LDC R0, c[0x0][0x428] ;  /* 0x00010a00ff007b82 */ /* 0x000e620000000800 */
[----:B------:R-:W3:Y:S01]  /*a410*/  S2R R4, SR_TID.X ;  /* 0x0000000000047919 */ /* 0x000ee20000002100 */
[----:B------:R-:W-:Y:S01]  /*a420*/  UISETP.NE.AND.EX UP0, UPT, UR5, URZ, UPT, UP0 ;  /* 0x0000003f0500728c */ /* 0x000fe2000bf05300 */
[----:B------:R-:W-:Y:S01]  /*a430*/  IMAD.U32 R16, RZ, RZ, UR38 ;  /* 0x00000026ff107e24 */ /* 0x000fe2000f8e00ff */
[----:B------:R-:W-:-:S04]  /*a440*/  ULDC.64 UR14, c[0x0][0xa08] ;  /* 0x00028200000e7ab9 */ /* 0x000fc80000000a00 */
[----:B------:R-:W-:-:S05]  /*a450*/  PLOP3.LUT P0, PT, PT, PT, UP0, 0x80, 0x0 ;  /* 0x000000000000781c */ /* 0x000fca0003f0f008 */
[----:B------:R-:W-:-:S04]  /*a460*/  @UP0 UIADD3 UR4, UP1, UR45, UR4, URZ ;  /* 0x000000042d040290 */ /* 0x000fc8000ff3e03f */
[----:B------:R-:W-:Y:S02]  /*a470*/  @UP0 UIADD3.X UR5, UR46, UR5, URZ, UP1, !UPT ;  /* 0x000000052e050290 */ /* 0x000fe40008ffe43f */
[----:B------:R-:W-:-:S04]  /*a480*/  IMAD.U32 R2, RZ, RZ, UR4 ;  /* 0x00000004ff027e24 */ /* 0x000fc8000f8e00ff */
[----:B------:R-:W-:Y:S01]  /*a490*/  IMAD.U32 R3, RZ, RZ, UR5 ;  /* 0x00000005ff037e24 */ /* 0x000fe2000f8e00ff */
[----:B------:R-:W-:-:S04]  /*a4a0*/  ULDC.64 UR4, c[0x0][0xa00] ;  /* 0x0002800000047ab9 */ /* 0x000fc80000000a00 */
[----:B------:R4:W5:Y:S01]  /*a4b0*/  @P0 LDG.E R20, desc[UR54][R2.64] ;  /* 0x0000003602140981 */ /* 0x000962000c1e1900 */
[----:B-1----:R-:W-:Y:S01]  /*a4c0*/  ISETP.NE.AND P0, PT, R0, 0x1, PT ;  /* 0x000000010000780c */ /* 0x002fe20003f05270 */
[----:B------:R-:W-:Y:S01]  /*a4d0*/  UMOV UR36, URZ ;  /* 0x0000003f00247c82 */ /* 0x000fe20008000000 */
[----:B------:R-:W-:Y:S01]  /*a4e0*/  UMOV UR6, UR38 ;  /* 0x0000002600067c82 */ /* 0x000fe20008000000 */
[----:B------:R-:W-:Y:S01]  /*a4f0*/  UMOV UR8, 0x40 ;  /* 0x0000004000087882 */ /* 0x000fe20000000000 */
[----:B---3--:R-:W-:Y:S01]  /*a500*/  LOP3.LUT R10, R4, 0x7f, RZ, 0xc0, !PT ;  /* 0x0000007f040a7812 */ /* 0x008fe200078ec0ff */
[----:B------:R-:W-:Y:S01]  /*a510*/  UMOV UR10, UR38 ;  /* 0x00000026000a7c82 */ /* 0x000fe20008000000 */
[----:B------:R-:W-:Y:S02]  /*a520*/  SHF.R.U32.HI R4, RZ, 0x5, R4 ;  /* 0x00000005ff047819 */ /* 0x000fe40000011604 */
[----:B------:R-:W-:Y:S01]  /*a530*/  ISETP.NE.AND P1, PT, R10, RZ, PT ;  /* 0x000000ff0a00720c */ /* 0x000fe20003f25270 */
[----:B----4-:R-:W1:Y:S01]  /*a540*/  LDC.64 R2, c[0x0][0x3f8] ;  /* 0x0000fe00ff027b82 */ /* 0x010e620000000a00 */
[----:B------:R-:W-:-:S07]  /*a550*/  LOP3.LUT R4, R4, 0x3, RZ, 0xc0, !PT ;  /* 0x0000000304047812 */ /* 0x000fce00078ec0ff */
[----:B------:R-:W3:Y:S04]  /*a560*/  @P0 LDC R0, c[0x0][0x42c] ;  /* 0x00010b00ff000b82 */ /* 0x000ee80000000800 */
[----:B------:R-:W-:-:S04]  /*a570*/  VOTEU.ALL UP1, P1 ;  /* 0x00000000003f7886 */ /* 0x000fc80000820000 */
[----:B------:R-:W4:Y:S01]  /*a580*/  @P0 LDC R5, c[0x0][0x430] ;  /* 0x00010c00ff050b82 */ /* 0x000f220000000800 */
[----:B------:R-:W-:-:S04]  /*a590*/  @!UP1 UIADD3 UR12, UP0, UR52, 0x270, URZ ;  /* 0x00000270340c9890 */ /* 0x000fc8000ff1e03f */
[----:B------:R-:W-:Y:S01]  /*a5a0*/  @!UP1 UIADD3.X UR13, URZ, UR53, URZ, UP0, !UPT ;  /* 0x000000353f0d9290 */ /* 0x000fe200087fe43f */
[----:B---3--:R-:W-:-:S05]  /*a5b0*/  @P0 IMAD.HI.U32 R0, R0, UR38, RZ ;  /* 0x0000002600000c27 */ /* 0x008fca000f8e00ff */
[----:B----4-:R-:W-:Y:S02]  /*a5c0*/  @P0 SHF.R.U32.HI R16, RZ, R5, R0 ;  /* 0x00000005ff100219 */ /* 0x010fe40000011600 */
[----:B------:R-:W-:Y:S01]  /*a5d0*/  ISETP.NE.U32.AND P0, PT, RZ, UR4, PT ;  /* 0x00000004ff007c0c */ /* 0x000fe2000bf05070 */
[----:B------:R-:W-:-:S03]  /*a5e0*/  UMOV UR4, 0x20 ;  /* 0x0000002000047882 */ /* 0x000fc60000000000 */
[----:B------:R-:W-:-:S04]  /*a5f0*/  ISETP.NE.AND.EX P0, PT, RZ, UR5, PT, P0 ;  /* 0x00000005ff007c0c */ /* 0x000fc8000bf05300 */
[----:B------:R-:W-:Y:S02]  /*a600*/  SEL R6, RZ, UR47, P0 ;  /* 0x0000002fff067c07 */ /* 0x000fe40008000000 */
[----:B-1----:R-:W-:Y:S01]  /*a610*/  LOP3.LUT P0, RZ, R2, UR14, RZ, 0xfc, !PT ;  /* 0x0000000e02ff7c12 */ /* 0x002fe2000f80fcff */
[----:B------:R-:W-:Y:S01]  /*a620*/  UMOV UR14, 0xffffffff ;  /* 0xffffffff000e7882 */ /* 0x000fe20000000000 */
[----:B------:R-:W-:Y:S02]  /*a630*/  R2UR UR39, R6 ;  /* 0x00000000062772ca */ /* 0x000fe400000e0000 */
[----:B------:R-:W-:-:S11]  /*a640*/  LOP3.LUT P0, RZ, R3, UR15, RZ, 0xfc, P0 ;  /* 0x0000000f03ff7c12 */ /* 0x000fd6000800fcff */
[----:B------:R-:W-:Y:S01]  /*a650*/  UMOV UR7, UR39 ;  /* 0x0000002700077c82 */ /* 0x000fe20008000000 */
[----:B------:R-:W-:Y:S01]  /*a660*/  UMOV UR11, UR39 ;  /* 0x00000027000b7c82 */ /* 0x000fe20008000000 */
[----:B--2---:R-:W-:-:S05]  /*a670*/  IMAD R25, R25, 0xc0, R21 ;  /* 0x000000c019197824 */ /* 0x004fca00078e0215 */
[----:B------:R-:W-:-:S13]  /*a680*/  R2UR UR37, R25 ;  /* 0x00000000192572ca */ /* 0x000fda00000e0000 */
[----:B------:R-:W-:Y:S01]  /*a690*/  UMOV UR5, UR37 ;  /* 0x0000002500057c82 */ /* 0x000fe20008000000 */
[----:B------:R-:W-:Y:S01]  /*a6a0*/  UMOV UR9, UR37 ;  /* 0x0000002500097c82 */ /* 0x000fe20008000000 */
[----:B------:R1:W-:Y:S01]  /*a6b0*/  @!UP1 UTMAPF.L2.4D [UR36], [UR12] ;  /* 0x000000240c0095b8 */ /* 0x0003e20008018000 */
[----:B------:R1:W-:Y:S01]  /*a6c0*/  @!UP1 UTMAPF.L2.4D [UR4], [UR12] ;  /* 0x000000040c0095b8 */ /* 0x0003e20008018000 */
[----:B-----5:R-:W-:Y:S02]  /*a6d0*/  SHF.R.S32.HI R21, RZ, 0x1f, R20 ;  /* 0x0000001fff157819 */ /* 0x020fe40000011414 */
[----:B------:R-:W-:Y:S01]  /*a6e0*/  SEL R0, R20, RZ, !P0 ;  /* 0x000000ff14007207 */ /* 0x000fe20004000000 */
[----:B------:R1:W-:Y:S02]  /*a6f0*/  @!UP1 UTMAPF.L2.4D [UR8], [UR12] ;  /* 0x000000080c0095b8 */ /* 0x0003e40008018000 */
[----:B-1----:R-:W-:Y:S05]  /*a700*/  BRA.DIV UR14, `(.L_x_8130) ;  /* 0x0000002e0ed47947 */ /* 0x002fea000b800000 */
[----:B------:R1:W2:Y:S02]  /*a710*/  SHFL.IDX PT, R14, R4, RZ, 0x1f ;  /* 0x00001fff040e7589 */ /* 0x0002a400000e0000 */
.L_x_8202:
[----:B--2---:R-:W-:Y:S02]  /*a720*/  ISETP.NE.AND P0, PT, R14, RZ, PT ;  /* 0x000000ff0e00720c */ /* 0x004fe40003f05270 */
[----:B------:R-:W-:-:S11]  /*a730*/  PLOP3.LUT P6, PT, PT, PT, PT, 0x8, 0x0 ;  /* 0x000000000000781c */ /* 0x000fd60003fce170 */
[----:B------:R-:W-:Y:S05]  /*a740*/  @P0 BRA `(.L_x_8131) ;  /* 0x0000000800040947 */ /* 0x000fea0003800000 */
[----:B------:R-:W-:-:S06]  /*a750*/  ULEA.HI.SX32 UR4, UR42, 0xffffffff, 0x19 ;  /* 0xffffffff2a047891 */ /* 0x000fcc000f8fca3f */
[----:B------:R-:W-:Y:S01]  /*a760*/  IMAD.U32 R7, RZ, RZ, UR4 ;  /* 0x00000004ff077e24 */ /* 0x000fe2000f8e00ff */
[----:B------:R-:W-:-:S03]  /*a770*/  UMOV UR4, 0xffffffff ;  /* 0xffffffff00047882 */ /* 0x000fc60000000000 */
[----:B------:R-:W-:Y:S05]  /*a780*/  BRA.DIV UR4, `(.L_x_8132) ;  /* 0x0000002e04d47947 */ /* 0x000fea000b800000 */
[----:B------:R-:W-:-:S13]  /*a790*/  ELECT P6, URZ, PT ;  /* 0x00000000003f782f */ /* 0x000fda00038c0000 */
.L_x_8205:
[----:B------:R-:W-:Y:S05]  /*a7a0*/  @!P6 BRA `(.L_x_8133) ;  /* 0x000000040070e947 */ /* 0x000fea0003800000 */
[----:B------:R-:W-:-:S04]  /*a7b0*/  ISETP.NE.U32.AND P0, PT, R2, RZ, PT ;  /* 0x000000ff0200720c */ /* 0x000fc80003f05070 */
[----:B------:R-:W-:-:S13]  /*a7c0*/  ISETP.NE.AND.EX P0, PT, R3, RZ, PT, P0 ;  /* 0x000000ff0300720c */ /* 0x000fda0003f05300 */
[----:B------:R-:W-:Y:S05]  /*a7d0*/  @!P0 BRA `(.L_x_8134) ;  /* 0x0000000000448947 */ /* 0x000fea0003800000 */
[----:B0-----:R-:W0:Y:S01]  /*a7e0*/  LDC R8, c[0x0][0x41c] ;  /* 0x00010700ff087b82 */ /* 0x001e220000000800 */
[----:B------:R-:W-:Y:S02]  /*a7f0*/  ULDC.64 UR4, c[0x0][0x408] ;  /* 0x0001020000047ab9 */ /* 0x000fe40000000a00 */
[----:B------:R-:W-:-:S04]  /*a800*/  IMAD R9, R21, UR4, RZ ;  /* 0x0000000415097c24 */ /* 0x000fc8000f8e02ff */
[----:B------:R-:W-:Y:S01]  /*a810*/  IMAD R9, R20, UR5, R9 ;  /* 0x0000000514097c24 */ /* 0x000fe2000f8e0209 */
[----:B0-----:R-:W-:-:S13]  /*a820*/  ISETP.NE.AND P0, PT, R8, 0x1, PT ;  /* 0x000000010800780c */ /* 0x001fda0003f05270 */
[----:B-1----:R-:W0:Y:S02]  /*a830*/  @P0 LDC.64 R4, c[0x0][0x420] ;  /* 0x00010800ff040b82 */ /* 0x002e240000000a00 */
[----:B0-----:R-:W-:-:S04]  /*a840*/  @P0 IMAD.HI.U32 R0, R7, R4, RZ ;  /* 0x0000000407000227 */ /* 0x001fc800078e00ff */
[----:B------:R-:W-:Y:S01]  /*a850*/  IMAD.MOV.U32 R4, RZ, RZ, R7 ;  /* 0x000000ffff047224 */ /* 0x000fe200078e0007 */
[----:B------:R-:W-:-:S04]  /*a860*/  @P0 SHF.R.U32.HI R4, RZ, R5, R0 ;  /* 0x00000005ff040219 */ /* 0x000fc80000011600 */
[--C-:B------:R-:W-:Y:S01]  /*a870*/  SHF.R.S32.HI R5, RZ, 0x1f, R4.reuse ;  /* 0x0000001fff057819 */ /* 0x100fe20000011404 */
[--C-:B------:R-:W-:Y:S02]  /*a880*/  IMAD.MOV R0, RZ, RZ, -R4.reuse ;  /* 0x000000ffff007224 */ /* 0x100fe400078e0a04 */
[----:B------:R-:W-:-:S04]  /*a890*/  IMAD.WIDE.U32 R4, R20, UR4, R4 ;  /* 0x0000000414047c25 */ /* 0x000fc8000f8e0004 */
[----:B------:R-:W-:Y:S01]  /*a8a0*/  IMAD R7, R8, R0, R7 ;  /* 0x0000000008077224 */ /* 0x000fe200078e0207 */
[----:B------:R-:W-:Y:S01]  /*a8b0*/  LEA R2, P0, R4, R2, 0x2 ;  /* 0x0000000204027211 */ /* 0x000fe200078010ff */
[----:B------:R-:W-:-:S05]  /*a8c0*/  IMAD.IADD R0, R5, 0x1, R9 ;  /* 0x0000000105007824 */ /* 0x000fca00078e0209 */
[----:B------:R-:W-:-:S05]  /*a8d0*/  LEA.HI.X R3, R4, R3, R0, 0x2, P0 ;  /* 0x0000000304037211 */ /* 0x000fca00000f1400 */
[----:B------:R2:W5:Y:S02]  /*a8e0*/  LDG.E R0, desc[UR54][R2.64] ;  /* 0x0000003602007981 */ /* 0x000564000c1e1900 */
.L_x_8134:
[----:B------:R-:W-:Y:S02]  /*a8f0*/  LEA R5, R17, UR40, 0x3 ;  /* 0x0000002811057c11 */ /* 0x000fe4000f8e18ff */
[----:B--2---:R-:W-:Y:S02]  /*a900*/  SHF.L.U32 R2, R19, 0x1f, RZ ;  /* 0x0000001f13027819 */ /* 0x004fe400000006ff */
[----:B------:R-:W-:Y:S02]  /*a910*/  ISETP.NE.AND P0, PT, R10, RZ, PT ;  /* 0x000000ff0a00720c */ /* 0x000fe40003f05270 */
[----:B------:R-:W2:Y:S02]  /*a920*/  SYNCS.PHASECHK.TRANS64.TRYWAIT P2, [R5+URZ+0x19c80], R2 ;  /* 0x019c8002050075a7 */ /* 0x000ea4000804017f */
[----:B--2---:R-:W-:Y:S09]  /*a930*/  @!P2 BRA `(.L_x_8135) ;  /* 0x0000002c0088a947 */ /* 0x004ff20003800000 */
.L_x_8206:
        /* <DEDUP_REMOVED lines=8> */
.L_x_8136:
[----:B------:R-:W-:Y:S01]  /*a9c0*/  IMAD R3, R17, 0x3000, R26 ;  /* 0x0000300011037824 */ /* 0x000fe200078e021a */
[----:B------:R-:W-:Y:S01]  /*a9d0*/  R2UR UR9, R5 ;  /* 0x00000000050972ca */ /* 0x000fe200000e0000 */
[----:B------:R-:W-:Y:S01]  /*a9e0*/  UIADD3 UR4, UP0, UR52, 0x470, URZ ;  /* 0x0000047034047890 */ /* 0x000fe2000ff1e03f */
[----:B------:R-:W-:Y:S01]  /*a9f0*/  LEA R7, R7, UR44, 0x7 ;  /* 0x0000002c07077c11 */ /* 0x000fe2000f8e38ff */
[----:B------:R-:W-:Y:S01]  /*aa00*/  UMOV UR10, URZ ;  /* 0x0000003f000a7c82 */ /* 0x000fe20008000000 */
[----:B------:R-:W-:Y:S01]  /*aa10*/  R2UR UR15, R3 ;  /* 0x00000000030f72ca */ /* 0x000fe200000e0000 */
[----:B------:R-:W-:Y:S01]  /*aa20*/  UIADD3.X UR5, URZ, UR53, URZ, UP0, !UPT ;  /* 0x000000353f057290 */ /* 0x000fe200087fe43f */
[----:B------:R-:W-:Y:S01]  /*aa30*/  R2UR UR12, R16 ;  /* 0x00000000100c72ca */ /* 0x000fe200000e0000 */
[----:B------:R-:W-:Y:S01]  /*aa40*/  UMOV UR6, 0x0 ;  /* 0x0000000000067882 */ /* 0x000fe20000000000 */
[----:B-----5:R-:W-:Y:S01]  /*aa50*/  R2UR UR13, R0 ;  /* 0x00000000000d72ca */ /* 0x020fe200000e0000 */
[----:B------:R-:W-:Y:S01]  /*aa60*/  UMOV UR7, 0x14f00000 ;  /* 0x14f0000000077882 */ /* 0x000fe20000000000 */
[----:B------:R-:W-:Y:S01]  /*aa70*/  R2UR UR11, R7 ;  /* 0x00000000070b72ca */ /* 0x000fe200000e0000 */
[----:B------:R-:W-:-:S02]  /*aa80*/  UMOV UR16, 0x20 ;  /* 0x0000002000107882 */ /* 0x000fc40000000000 */
[----:B------:R-:W-:-:S04]  /*aa90*/  UIADD3 UR9, UR9, 0x19c70, URZ ;  /* 0x00019c7009097890 */ /* 0x000fc8000fffe03f */
        /* <DEDUP_REMOVED lines=13> */
.L_x_8207:
[----:B------:R-:W-:Y:S05]  /*ab70*/  @P0 BRA `(.L_x_8138) ;  /* 0x00000000001c0947 */ /* 0x000fea0003800000 */
[----:B-1----:R-:W1:Y:S01]  /*ab80*/  S2R R4, SR_TID.X ;  /* 0x0000000000047919 */ /* 0x002e620000002100 */
[----:B--23--:R-:W-:-:S04]  /*ab90*/  IMAD.MOV.U32 R2, RZ, RZ, 0x3000 ;  /* 0x00003000ff027424 */ /* 0x00cfc800078e00ff */
[----:B------:R4:W-:Y:S01]  /*aba0*/  SYNCS.ARRIVE.TRANS64 RZ, [R5+URZ+0x19c30], R2 ;  /* 0x019c300205ff79a7 */ /* 0x0009e2000800003f */
[----:B-1----:R-:W-:-:S04]  /*abb0*/  LOP3.LUT R4, R4, 0x1f, RZ, 0xc0, !PT ;  /* 0x0000001f04047812 */ /* 0x002fc800078ec0ff */
[----:B------:R-:W-:-:S13]  /*abc0*/  ISETP.NE.AND P0, PT, R4, RZ, PT ;  /* 0x000000ff0400720c */ /* 0x000fda0003f05270 */
[----:B----4-:R-:W-:Y:S05]  /*abd0*/  @!P0 BRA `(.L_x_8138) ;  /* 0x0000000000048947 */ /* 0x010fea0003800000 */
[----:B------:R-:W-:Y:S01]  /*abe0*/  BPT.TRAP 0x1 ;  /* 0x000000040000795c */ /* 0x000fe20000300000 */
.L_x_8138:
        /* <DEDUP_REMOVED lines=16> */
[----:B----4-:R-:W-:Y:S01]  /*acf0*/  UMOV UR8, UR14 ;  /* 0x0000000e00087c82 */ /* 0x010fe20008000000 */
[----:B------:R-:W-:Y:S01]  /*ad00*/  UMOV UR10, UR16 ;  /* 0x00000010000a7c82 */ /* 0x000fe20008000000 */
[----:B------:R-:W-:Y:S01]  /*ad10*/  UMOV UR14, 0x40 ;  /* 0x00000040000e7882 */ /* 0x000fe20000000000 */
[----:B------:R4:W-:Y:S02]  /*ad20*/  UTMALDG.4D [UR8], [UR4], desc[UR6] ;  /* 0x00000608040075b4 */ /* 0x0009e40008019000 */
[----:B----4-:R-:W-:Y:S01]  /*ad30*/  UMOV UR8, UR15 ;  /* 0x0000000f00087c82 */ /* 0x010fe20008000000 */
[----:B------:R-:W-:Y:S02]  /*ad40*/  UMOV UR10, UR14 ;  /* 0x0000000e000a7c82 */ /* 0x000fe40008000000 */
[----:B------:R4:W-:Y:S02]  /*ad50*/  UTMALDG.4D [UR8], [UR4], desc[UR6] ;  /* 0x00000608040075b4 */ /* 0x0009e40008019000 */
[----:B----4-:R-:W-:Y:S01]  /*ad60*/  NOP ;  /* 0x0000000000007918 */ /* 0x010fe20000000000 */
.L_x_8133:
        /* <DEDUP_REMOVED lines=10> */
[----:B--23--:R-:W-:Y:S01]  /*ae10*/  @P0 IMAD.MOV.U32 R2, RZ, RZ, 0x4800 ;  /* 0x00004800ff020424 */ /* 0x00cfe200078e00ff */
        /* <DEDUP_REMOVED lines=20> */
.L_x_8131:
[----:B------:R-:W2:Y:S01]  /*af60*/  LDL.LU R3, [R1+0x4] ;  /* 0x0000040001037983 */ /* 0x000ea20000300800 */
[----:B------:R-:W-:Y:S01]  /*af70*/  BSSY B0, `(.L_x_8139) ;  /* 0x0000009000007945 */ /* 0x000fe20003800000 */
[----:B--2---:R-:W-:-:S05]  /*af80*/  VIADD R3, R3, 0x1 ;  /* 0x0000000103037836 */ /* 0x004fca0000000000 */
[----:B------:R-:W-:Y:S01]  /*af90*/  LEA.HI R2, R3, R3, RZ, 0x1 ;  /* 0x0000000303027211 */ /* 0x000fe200078f08ff */
[----:B------:R2:W-:Y:S03]  /*afa0*/  STL [R1+0x4], R3 ;  /* 0x0000040301007387 */ /* 0x0005e60000100800 */
[----:B------:R-:W-:-:S05]  /*afb0*/  LOP3.LUT R2, R2, 0xfffffffe, RZ, 0xc0, !PT ;  /* 0xfffffffe02027812 */ /* 0x000fca00078ec0ff */
[----:B------:R-:W-:-:S05]  /*afc0*/  IMAD.IADD R2, R3, 0x1, -R2 ;  /* 0x0000000103027824 */ /* 0x000fca00078e0a02 */
[----:B--2---:R-:W-:-:S04]  /*afd0*/  SHF.L.U32 R3, R2, 0x1f, RZ ;  /* 0x0000001f02037819 */ /* 0x004fc800000006ff */
[----:B------:R-:W2:Y:S02]  /*afe0*/  SYNCS.PHASECHK.TRANS64.TRYWAIT P0, [UR40+0x19c20], R3 ;  /* 0x019c2003ff0075a7 */ /* 0x000ea40008000168 */
[----:B--2---:R-:W-:Y:S05]  /*aff0*/  @!P0 BRA `(.L_x_8140) ;  /* 0x0000002800008947 */ /* 0x004fea0003800000 */
.L_x_8208:
[----:B------:R-:W-:Y:S05]  /*b000*/  BSYNC B0 ;  /* 0x0000000000007941 */ /* 0x000fea0003800000 */
.L_x_8139:
[----:B------:R-:W-:-:S06]  /*b010*/  UISETP.GE.AND UP0, UPT, UR43, 0x81, UPT ;  /* 0x000000812b00788c */ /* 0x000fcc000bf06270 */
[----:B------:R-:W-:-:S13]  /*b020*/  PLOP3.LUT P0, PT, PT, PT, UP0, 0x80, 0x0 ;  /* 0x000000000000781c */ /* 0x000fda0003f0f008 */
[----:B------:R-:W-:Y:S05]  /*b030*/  @!P0 BRA `(.L_x_8141) ;  /* 0x0000001000148947 */ /* 0x000fea0003800000 */
[----:B------:R-:W-:Y:S01]  /*b040*/  ULEA.HI.SX32 UR4, UR42, 0xfffffffe, 0x19 ;  /* 0xfffffffe2a047891 */ /* 0x000fe2000f8fca3f */
[----:B0-----:R-:W-:Y:S02]  /*b050*/  IMAD.MOV.U32 R8, RZ, RZ, R19 ;  /* 0x000000ffff087224 */ /* 0x001fe400078e0013 */
[----:B--2---:R-:W-:-:S03]  /*b060*/  IMAD.MOV.U32 R3, RZ, RZ, R17 ;  /* 0x000000ffff037224 */ /* 0x004fc600078e0011 */
[----:B------:R-:W-:-:S07]  /*b070*/  IMAD.U32 R2, RZ, RZ, UR4 ;  /* 0x00000004ff027e24 */ /* 0x000fce000f8e00ff */
.L_x_8165:
        /* <DEDUP_REMOVED lines=9> */
[----:B-1----:R-:W-:Y:S01]  /*b110*/  IMAD.MOV.U32 R4, RZ, RZ, R2 ;  /* 0x000000ffff047224 */ /* 0x002fe200078e0002 */
[----:B------:R-:W-:-:S04]  /*b120*/  ISETP.NE.U32.AND P0, PT, RZ, UR4, PT ;  /* 0x00000004ff007c0c */ /* 0x000fc8000bf05070 */
[----:B------:R-:W-:-:S13]  /*b130*/  ISETP.NE.AND.EX P0, PT, RZ, UR5, PT, P0 ;  /* 0x00000005ff007c0c */ /* 0x000fda000bf05300 */
[----:B------:R-:W-:Y:S05]  /*b140*/  @!P0 BRA `(.L_x_8144) ;  /* 0x0000000000488947 */ /* 0x000fea0003800000 */
[----:B------:R-:W0:Y:S01]  /*b150*/  LDC R9, c[0x0][0x41c] ;  /* 0x00010700ff097b82 */ /* 0x000e220000000800 */
[----:B------:R-:W-:Y:S01]  /*b160*/  IMAD.MOV.U32 R10, RZ, RZ, R2 ;  /* 0x000000ffff0a7224 */ /* 0x000fe200078e0002 */
[----:B------:R-:W-:Y:S02]  /*b170*/  ULDC.64 UR6, c[0x0][0x408] ;  /* 0x0001020000067ab9 */ /* 0x000fe40000000a00 */
[----:B------:R-:W-:-:S04]  /*b180*/  IMAD R7, R21, UR6, RZ ;  /* 0x0000000615077c24 */ /* 0x000fc8000f8e02ff */
[----:B------:R-:W-:Y:S01]  /*b190*/  IMAD R7, R20, UR7, R7 ;  /* 0x0000000714077c24 */ /* 0x000fe2000f8e0207 */
[----:B0-----:R-:W-:-:S13]  /*b1a0*/  ISETP.NE.AND P0, PT, R9, 0x1, PT ;  /* 0x000000010900780c */ /* 0x001fda0003f05270 */
[----:B------:R-:W0:Y:S02]  /*b1b0*/  @P0 LDC.64 R4, c[0x0][0x420] ;  /* 0x00010800ff040b82 */ /* 0x000e240000000a00 */
[----:B0-----:R-:W-:-:S05]  /*b1c0*/  @P0 IMAD.HI.U32 R4, R2, R4, RZ ;  /* 0x0000000402040227 */ /* 0x001fca00078e00ff */
[----:B------:R-:W-:-:S04]  /*b1d0*/  @P0 SHF.R.U32.HI R10, RZ, R5, R4 ;  /* 0x00000005ff0a0219 */ /* 0x000fc80000011604 */
[--C-:B------:R-:W-:Y:S01]  /*b1e0*/  SHF.R.S32.HI R5, RZ, 0x1f, R10.reuse ;  /* 0x0000001fff057819 */ /* 0x100fe2000001140a */
[----:B------:R-:W-:-:S04]  /*b1f0*/  IMAD.MOV.U32 R4, RZ, RZ, R10 ;  /* 0x000000ffff047224 */ /* 0x000fc800078e000a */
[----:B------:R-:W-:-:S04]  /*b200*/  IMAD.WIDE.U32 R4, R20, UR6, R4 ;  /* 0x0000000614047c25 */ /* 0x000fc8000f8e0004 */
[----:B------:R-:W-:Y:S01]  /*b210*/  IMAD.IADD R5, R7, 0x1, R5 ;  /* 0x0000000107057824 */ /* 0x000fe200078e0205 */
[----:B------:R-:W-:-:S04]  /*b220*/  LEA R6, P0, R4, UR4, 0x2 ;  /* 0x0000000404067c11 */ /* 0x000fc8000f8010ff */
[----:B------:R-:W-:-:S05]  /*b230*/  LEA.HI.X R7, R4, UR5, R5, 0x2, P0 ;  /* 0x0000000504077c11 */ /* 0x000fca00080f1405 */
[----:B------:R0:W5:Y:S01]  /*b240*/  LDG.E R0, desc[UR54][R6.64] ;  /* 0x0000003606007981 */ /* 0x000162000c1e1900 */
[----:B------:R-:W-:-:S04]  /*b250*/  IMAD.MOV R4, RZ, RZ, -R10 ;  /* 0x000000ffff047224 */ /* 0x000fc800078e0a0a */
[----:B------:R-:W-:-:S07]  /*b260*/  IMAD R4, R9, R4, R2 ;  /* 0x0000000409047224 */ /* 0x000fce00078e0202 */
.L_x_8144:
[----:B------:R-:W-:Y:S01]  /*b270*/  LEA R10, R17, UR40, 0x3 ;  /* 0x00000028110a7c11 */ /* 0x000fe2000f8e18ff */
[----:B------:R-:W1:Y:S01]  /*b280*/  S2R R5, SR_TID.X ;  /* 0x0000000000057919 */ /* 0x000e620000002100 */
[----:B------:R-:W-:Y:S01]  /*b290*/  SHF.L.U32 R13, R19, 0x1f, RZ ;  /* 0x0000001f130d7819 */ /* 0x000fe200000006ff */
[----:B------:R-:W-:Y:S03]  /*b2a0*/  BSSY B1, `(.L_x_8145) ;  /* 0x0000005000017945 */ /* 0x000fe60003800000 */
[----:B------:R-:W2:Y:S01]  /*b2b0*/  SYNCS.PHASECHK.TRANS64.TRYWAIT P0, [R10+URZ+0x19c80], R13 ;  /* 0x019c800d0a0075a7 */ /* 0x000ea2000800017f */
[----:B-1----:R-:W-:-:S04]  /*b2c0*/  LOP3.LUT R5, R5, 0x7f, RZ, 0xc0, !PT ;  /* 0x0000007f05057812 */ /* 0x002fc800078ec0ff */
[----:B------:R-:W-:Y:S01]  /*b2d0*/  ISETP.NE.AND P2, PT, R5, RZ, PT ;  /* 0x000000ff0500720c */ /* 0x000fe20003f45270 */
[----:B--2---:R-:W-:-:S12]  /*b2e0*/  @!P0 BRA `(.L_x_8146) ;  /* 0x0000002400588947 */ /* 0x004fd80003800000 */
.L_x_8209:
[----:B------:R-:W-:Y:S05]  /*b2f0*/  BSYNC B1 ;  /* 0x0000000000017941 */ /* 0x000fea0003800000 */
.L_x_8145:
        /* <DEDUP_REMOVED lines=9> */
.L_x_8148:
[----:B------:R-:W-:Y:S05]  /*b390*/  BSYNC B1 ;  /* 0x0000000000017941 */ /* 0x000fea0003800000 */
.L_x_8147:
[----:B------:R-:W-:Y:S01]  /*b3a0*/  IMAD.MOV.U32 R9, RZ, RZ, RZ ;  /* 0x000000ffff097224 */ /* 0x000fe200078e00ff */
[----:B------:R-:W-:Y:S01]  /*b3b0*/  R2UR UR12, R16 ;  /* 0x00000000100c72ca */ /* 0x000fe200000e0000 */
[----:B0-----:R-:W-:Y:S01]  /*b3c0*/  IMAD R7, R17, 0x3000, R26 ;  /* 0x0000300011077824 */ /* 0x001fe200078e021a */
[----:B------:R-:W-:Y:S01]  /*b3d0*/  UIADD3 UR4, UP0, UR52, 0x470, URZ ;  /* 0x0000047034047890 */ /* 0x000fe2000ff1e03f */
[----:B------:R-:W-:Y:S01]  /*b3e0*/  LEA R6, R4, UR44, 0x7 ;  /* 0x0000002c04067c11 */ /* 0x000fe2000f8e38ff */
[----:B------:R-:W-:Y:S01]  /*b3f0*/  VIADD R5, R10, 0x19c70 ;  /* 0x00019c700a057836 */ /* 0x000fe20000000000 */
[----:B------:R-:W-:Y:S01]  /*b400*/  R2UR UR10, R9 ;  /* 0x00000000090a72ca */ /* 0x000fe200000e0000 */
[----:B------:R-:W-:Y:S01]  /*b410*/  VIADD R4, R7, 0x9000 ;  /* 0x0000900007047836 */ /* 0x000fe20000000000 */
[----:B------:R-:W-:Y:S01]  /*b420*/  PLOP3.LUT P0, PT, PT, PT, PT, 0x80, 0x0 ;  /* 0x000000000000781c */ /* 0x000fe20003f0f070 */
[----:B------:R-:W-:Y:S01]  /*b430*/  UIADD3.X UR5, URZ, UR53, URZ, UP0, !UPT ;  /* 0x000000353f057290 */ /* 0x000fe200087fe43f */
[----:B------:R-:W-:Y:S01]  /*b440*/  UMOV UR6, 0x0 ;  /* 0x0000000000067882 */ /* 0x000fe20000000000 */
[----:B------:R-:W-:-:S10]  /*b450*/  UMOV UR7, 0x14f00000 ;  /* 0x14f0000000077882 */ /* 0x000fd40000000000 */
.L_x_8149:
        /* <DEDUP_REMOVED lines=16> */
.L_x_8150:
        /* <DEDUP_REMOVED lines=16> */
.L_x_8151:
        /* <DEDUP_REMOVED lines=12> */
.L_x_8210:
[----:B------:R-:W-:Y:S05]  /*b720*/  BSYNC B1 ;  /* 0x0000000000017941 */ /* 0x000fea0003800000 */
.L_x_8152:
        /* <DEDUP_REMOVED lines=11> */
.L_x_8155:
[----:B------:R-:W-:Y:S05]  /*b7e0*/  BSYNC B1 ;  /* 0x0000000000017941 */ /* 0x000fea0003800000 */
.L_x_8154:
[----:B------:R-:W-:Y:S01]  /*b7f0*/  R2UR UR6, R4 ;  /* 0x00000000040672ca */ /* 0x000fe200000e0000 */
[----:B------:R-:W-:Y:S01]  /*b800*/  UIADD3 UR4, UP0, UR52, 0x370, URZ ;  /* 0x0000037034047890 */ /* 0x000fe2000ff1e03f */
[----:B------:R-:W-:Y:S01]  /*b810*/  R2UR UR7, R5 ;  /* 0x00000000050772ca */ /* 0x000fe200000e0000 */
[----:B01----:R-:W-:Y:S01]  /*b820*/  VIADD R10, R10, 0x19c30 ;  /* 0x00019c300a0a7836 */ /* 0x003fe20000000000 */
[----:B------:R-:W-:Y:S01]  /*b830*/  R2UR UR12, R16 ;  /* 0x00000000100c72ca */ /* 0x000fe200000e0000 */
[----:B------:R-:W-:Y:S01]  /*b840*/  UIADD3.X UR5, URZ, UR53, URZ, UP0, !UPT ;  /* 0x000000353f057290 */ /* 0x000fe200087fe43f */
[----:B------:R-:W-:Y:S01]  /*b850*/  R2UR UR10, R9 ;  /* 0x00000000090a72ca */ /* 0x000fe200000e0000 */
[----:B------:R-:W-:Y:S01]  /*b860*/  VIADD R9, R7, 0x13800 ;  /* 0x0001380007097836 */ /* 0x000fe20000000000 */
[----:B------:R-:W-:-:S13]  /*b870*/  PLOP3.LUT P0, PT, PT, PT, PT, 0x80, 0x0 ;  /* 0x000000000000781c */ /* 0x000fda0003f0f070 */
.L_x_8156:
        /* <DEDUP_REMOVED lines=15> */
.L_x_8157:
        /* <DEDUP_REMOVED lines=15> */
.L_x_8158:
        /* <DEDUP_REMOVED lines=9> */
.L_x_8143:
[----:B------:R-:W-:Y:S05]  /*baf0*/  BSYNC B0 ;  /* 0x0000000000007941 */ /* 0x000fea0003800000 */
.L_x_8142:
[----:B------:R-:W-:-:S06]  /*bb00*/  UISETP.NE.AND UP0, UPT, UR41, 0x3, UPT ;  /* 0x000000032900788c */ /* 0x000fcc000bf05270 */
[----:B------:R-:W-:-:S13]  /*bb10*/  PLOP3.LUT P0, PT, PT, PT, UP0, 0x80, 0x0 ;  /* 0x000000000000781c */ /* 0x000fda0003f0f008 */
[----:B------:R-:W-:Y:S05]  /*bb20*/  @!P0 BRA `(.L_x_8159) ;  /* 0x0000000000048947 */ /* 0x000fea0003800000 */
[----:B------:R-:W-:Y:S01]  /*bb30*/  BPT.TRAP 0x1 ;  /* 0x000000040000795c */ /* 0x000fe20000300000 */
.L_x_8159:
[----:B------:R-:W-:Y:S01]  /*bb40*/  LOP3.LUT R5, R8, 0x1, RZ, 0x3c, !PT ;  /* 0x0000000108057812 */ /* 0x000fe200078e3cff */
[----:B-1----:R-:W-:Y:S01]  /*bb50*/  IMAD.U32 R4, RZ, RZ, UR50 ;  /* 0x00000032ff047e24 */ /* 0x002fe2000f8e00ff */
[----:B------:R-:W-:Y:S01]  /*bb60*/  LEA R12, R3, UR40, 0x3 ;  /* 0x00000028030c7c11 */ /* 0x000fe2000f8e18ff */
[----:B------:R-:W-:Y:S01]  /*bb70*/  BSSY B0, `(.L_x_8160) ;  /* 0x0000005000007945 */ /* 0x000fe20003800000 */
[----:B------:R-:W-:Y:S02]  /*bb80*/  SHF.L.U32 R5, R5, 0x1f, RZ ;  /* 0x0000001f05057819 */ /* 0x000fe400000006ff */
[----:B------:R-:W-:Y:S02]  /*bb90*/  ISETP.NE.AND P0, PT, R4, 0x3, PT ;  /* 0x000000030400780c */ /* 0x000fe40003f05270 */
[----:B------:R-:W0:Y:S02]  /*bba0*/  SYNCS.PHASECHK.TRANS64.TRYWAIT P2, [R12+URZ+0x19c70], R5 ;  /* 0x019c70050c0075a7 */ /* 0x000e24000804017f */
[----:B0-----:R-:W-:Y:S09]  /*bbb0*/  @!P2 BRA `(.L_x_8161) ;  /* 0x0000001c004ca947 */ /* 0x001ff20003800000 */
.L_x_8211:
[----:B------:R-:W-:Y:S05]  /*bbc0*/  BSYNC B0 ;  /* 0x0000000000007941 */ /* 0x000fea0003800000 */
.L_x_8160:
[----:B------:R-:W-:Y:S05]  /*bbd0*/  @!P0 BRA `(.L_x_8162) ;  /* 0x0000000000048947 */ /* 0x000fea0003800000 */
[----:B------:R-:W-:Y:S01]  /*bbe0*/  BPT.TRAP 0x1 ;  /* 0x000000040000795c */ /* 0x000fe20000300000 */
.L_x_8162:
[----:B0-----:R-:W-:Y:S01]  /*bbf0*/  SHF.L.U32 R5, R8, 0x1f, RZ ;  /* 0x0000001f08057819 */ /* 0x001fe200000006ff */
[----:B------:R-:W-:-:S03]  /*bc00*/  IMAD R3, R3, 0x3000, RZ ;  /* 0x0000300003037824 */ /* 0x000fc600078e02ff */
[----:B------:R-:W0:Y:S02]  /*bc10*/  SYNCS.PHASECHK.TRANS64.TRYWAIT P2, [R12+URZ+0x19c60], R5 ;  /* 0x019c60050c0075a7 */ /* 0x000e24000804017f */
[----:B0-----:R-:W-:Y:S05]  /*bc20*/  @!P2 BRA `(.L_x_8163) ;  /* 0x0000001c0044a947 */ /* 0x001fea0003800000 */
.L_x_8212:
[C---:B------:R-:W-:Y:S01]  /*bc30*/  LOP3.LUT R14, R3.reuse, R18, RZ, 0xfc, !PT ;  /* 0x00000012030e7212 */ /* 0x040fe200078efcff */
[----:B------:R-:W-:Y:S05]  /*bc40*/  WARPSYNC.ALL ;  /* 0x0000000000007948 */ /* 0x000fea0003800000 */
[----:B0-----:R-:W0:Y:S01]  /*bc50*/  LDSM.16.MT88.4 R4, [R14+UR40+0x9000] ;  /* 0x009000280e04783b */ /* 0x001e220008004200 */
[----:B------:R-:W-:-:S05]  /*bc60*/  VIADD R13, R3, 0x1000 ;  /* 0x00001000030d7836 */ /* 0x000fca0000000000 */
[----:B------:R-:W-:Y:S02]  /*bc70*/  LOP3.LUT R25, R13, R18, RZ, 0xfc, !PT ;  /* 0x000000120d197212 */ /* 0x000fe400078efcff */
[C-C-:B0-----:R-:W-:Y:S02]  /*bc80*/  PRMT R8, R4.reuse, 0x6420, R5.reuse ;  /* 0x0000642004087816 */ /* 0x141fe40000000005 */
[----:B------:R-:W-:Y:S02]  /*bc90*/  PRMT R9, R4, 0x7531, R5 ;  /* 0x0000753104097816 */ /* 0x000fe40000000005 */
[----:B------:R-:W-:Y:S02]  /*bca0*/  LOP3.LUT R4, R3, R22, RZ, 0xfc, !PT ;  /* 0x0000001603047212 */ /* 0x000fe400078efcff */
[C-C-:B------:R-:W-:Y:S02]  /*bcb0*/  PRMT R10, R6.reuse, 0x6420, R7.reuse ;  /* 0x00006420060a7816 */ /* 0x140fe40000000007 */
[----:B------:R-:W-:Y:S01]  /*bcc0*/  PRMT R11, R6, 0x7531, R7 ;  /* 0x00007531060b7816 */ /* 0x000fe20000000007 */
[----:B------:R-:W-:-:S05]  /*bcd0*/  IMAD.IADD R15, R27, 0x1, R4 ;  /* 0x000000011b0f7824 */ /* 0x000fca00078e0204 */
[----:B------:R-:W-:Y:S04]  /*bce0*/  STSM.16.M88.4 [R15], R8 ;  /* 0x000000080f007844 */ /* 0x000fe80000000200 */
[----:B------:R-:W0:Y:S02]  /*bcf0*/  LDSM.16.MT88.4 R4, [R25+UR40+0x9000] ;  /* 0x009000281904783b */ /* 0x000e240008004200 */
[C-C-:B0-----:R-:W-:Y:S02]  /*bd00*/  PRMT R8, R4.reuse, 0x6420, R5.reuse ;  /* 0x0000642004087816 */ /* 0x141fe40000000005 */
[----:B------:R-:W-:Y:S02]  /*bd10*/  PRMT R9, R4, 0x7531, R5 ;  /* 0x0000753104097816 */ /* 0x000fe40000000005 */
[----:B------:R-:W-:Y:S01]  /*bd20*/  LOP3.LUT R4, R13, R22, RZ, 0xfc, !PT ;  /* 0x000000160d047212 */ /* 0x000fe200078efcff */
[----:B------:R-:W-:Y:S01]  /*bd30*/  VIADD R13, R3, 0x2000 ;  /* 0x00002000030d7836 */ /* 0x000fe20000000000 */
[----:B------:R-:W-:-:S02]  /*bd40*/  PRMT R10, R6, 0x6420, R7 ;  /* 0x00006420060a7816 */ /* 0x000fc40000000007 */
[----:B------:R-:W-:Y:S01]  /*bd50*/  PRMT R11, R6, 0x7531, R7 ;  /* 0x00007531060b7816 */ /* 0x000fe20000000007 */
[----:B------:R-:W-:Y:S01]  /*bd60*/  IMAD.IADD R14, R27, 0x1, R4 ;  /* 0x000000011b0e7824 */ /* 0x000fe200078e0204 */
[----:B------:R-:W-:-:S04]  /*bd70*/  LOP3.LUT R15, R13, R18, RZ, 0xfc, !PT ;  /* 0x000000120d0f7212 */ /* 0x000fc800078efcff */
[----:B------:R-:W-:Y:S04]  /*bd80*/  STSM.16.M88.4 [R14], R8 ;  /* 0x000000080e007844 */ /* 0x000fe80000000200 */
[----:B------:R0:W1:Y:S02]  /*bd90*/  LDSM.16.MT88.4 R4, [R15+UR40+0x9000] ;  /* 0x009000280f04783b */ /* 0x0000640008004200 */
[----:B0-----:R-:W-:Y:S02]  /*bda0*/  IADD3 R15, R29, UR40, R3 ;  /* 0x000000281d0f7c10 */ /* 0x001fe4000fffe003 */
[----:B------:R-:W-:Y:S02]  /*bdb0*/  LOP3.LUT R14, R3, 0x800, R18, 0xfe, !PT ;  /* 0x00000800030e7812 */ /* 0x000fe400078efe12 */
[----:B-1----:R-:W-:-:S02]  /*bdc0*/  PRMT R8, R4, 0x6420, R5 ;  /* 0x0000642004087816 */ /* 0x002fc40000000005 */
[----:B------:R-:W-:Y:S02]  /*bdd0*/  PRMT R9, R4, 0x7531, R5 ;  /* 0x0000753104097816 */ /* 0x000fe40000000005 */
[----:B------:R-:W-:Y:S02]  /*bde0*/  LOP3.LUT R4, R13, R22, RZ, 0xfc, !PT ;  /* 0x000000160d047212 */ /* 0x000fe400078efcff */
[C-C-:B------:R-:W-:Y:S02]  /*bdf0*/  PRMT R10, R6.reuse, 0x6420, R7.reuse ;  /* 0x00006420060a7816 */ /* 0x140fe40000000007 */
[----:B------:R-:W-:Y:S01]  /*be00*/  PRMT R11, R6, 0x7531, R7 ;  /* 0x00007531060b7816 */ /* 0x000fe20000000007 */
[C---:B------:R-:W-:Y:S01]  /*be10*/  IMAD.IADD R25, R27.reuse, 0x1, R4 ;  /* 0x000000011b197824 */ /* 0x040fe200078e0204 */
[----:B------:R-:W-:-:S04]  /*be20*/  IADD3 R13, R27, R23, R3 ;  /* 0x000000171b0d7210 */ /* 0x000fc80007ffe003 */
[----:B------:R-:W-:Y:S04]  /*be30*/  STSM.16.M88.4 [R25], R8 ;  /* 0x0000000819007844 */ /* 0x000fe80000000200 */
[----:B------:R-:W0:Y:S02]  /*be40*/  LDSM.16.MT88.4 R4, [R14+UR40+0x9000] ;  /* 0x009000280e04783b */ /* 0x000e240008004200 */
[C-C-:B0-----:R-:W-:Y:S02]  /*be50*/  PRMT R8, R4.reuse, 0x6420, R5.reuse ;  /* 0x0000642004087816 */ /* 0x141fe40000000005 */
[----:B------:R-:W-:Y:S02]  /*be60*/  PRMT R9, R4, 0x7531, R5 ;  /* 0x0000753104097816 */ /* 0x000fe40000000005 */
[----:B------:R-:W-:-:S02]  /*be70*/  PRMT R10, R6, 0x6420, R7 ;  /* 0x00006420060a7816 */ /* 0x000fc40000000007 */
[----:B------:R-:W-:-:S05]  /*be80*/  PRMT R11, R6, 0x7531, R7 ;  /* 0x00007531060b7816 */ /* 0x000fca0000000007 */
        /* <DEDUP_REMOVED lines=22> */
.L_x_8164:
[----:B-1----:R-:W-:Y:S01]  /*bff0*/  SYNCS.ARRIVE.TRANS64.A1T0 RZ, [R12+URZ+0x19c50], RZ ;  /* 0x019c50ff0cff79a7 */ /* 0x002fe2000810003f */
[----:B------:R-:W-:Y:S01]  /*c000*/  BAR.SYNC.DEFER_BLOCKING 0x2, 0x80 ;  /* 0x0082000000007b1d */ /* 0x000fe20000010000 */
[----:B------:R-:W-:Y:S01]  /*c010*/  ISETP.GT.AND P0, PT, R2, RZ, PT ;  /* 0x000000ff0200720c */ /* 0x000fe20003f04270 */
[----:B------:R-:W-:Y:S02]  /*c020*/  @!P1 VIADD R3, R12, 0x19c80 ;  /* 0x00019c800c039836 */ /* 0x000fe40000000000 */
[----:B------:R-:W-:Y:S02]  /*c030*/  VIADD R2, R2, 0xffffffff ;  /* 0xffffffff02027836 */ /* 0x000fe40000000000 */
[----:B0-----:R-:W-:Y:S01]  /*c040*/  IMAD.MOV.U32 R8, RZ, RZ, R19 ;  /* 0x000000ffff087224 */ /* 0x001fe200078e0013 */
[----:B------:R-:W-:-:S04]  /*c050*/  @!P1 PRMT R3, RZ, 0x654, R3 ;  /* 0x00000654ff039816 */ /* 0x000fc80000000003 */
[----:B------:R0:W-:Y:S02]  /*c060*/  @!P1 SYNCS.ARRIVE.TRANS64.RED.A1T0 RZ, [R3+URZ], RZ ;  /* 0x000000ff03ff99a7 */ /* 0x0001e4000810043f */
[----:B0-----:R-:W-:Y:S01]  /*c070*/  IMAD.MOV.U32 R3, RZ, RZ, R17 ;  /* 0x000000ffff037224 */ /* 0x001fe200078e0011 */
[----:B------:R-:W-:Y:S06]  /*c080*/  @P0 BRA `(.L_x_8165) ;  /* 0xffffffec00fc0947 */ /* 0x000fec000383ffff */
.L_x_8141:
[----:B------:R-:W-:Y:S04]  /*c090*/  BSSY B0, `(.L_x_8166) ;  /* 0x000000e000007945 */ /* 0x000fe80003800000 */
[----:B------:R-:W-:Y:S05]  /*c0a0*/  @P1 BRA `(.L_x_8167) ;  /* 0x0000000000301947 */ /* 0x000fea0003800000 */
[----:B------:R-:W3:Y:S01]  /*c0b0*/  S2R R7, SR_LANEID ;  /* 0x0000000000077919 */ /* 0x000ee20000000000 */
[----:B------:R-:W-:Y:S01]  /*c0c0*/  VOTEU.ANY UR4, UPT, PT ;  /* 0x0000000000047886 */ /* 0x000fe200038e0100 */
[----:B--2---:R-:W2:Y:S01]  /*c0d0*/  LDC.64 R2, c[0x0][0xc38] ;  /* 0x00030e00ff027b82 */ /* 0x004ea20000000a00 */
[----:B------:R-:W3:Y:S08]  /*c0e0*/  FLO.U32 R0, UR4 ;  /* 0x0000000400007d00 */ /* 0x000ef000080e0000 */
[----:B------:R-:W2:Y:S01]  /*c0f0*/  POPC R5, UR4 ;  /* 0x0000000400057d09 */ /* 0x000ea20008000000 */
[----:B---3--:R-:W-:-:S13]  /*c100*/  ISETP.EQ.U32.AND P0, PT, R0, R7, PT ;  /* 0x000000070000720c */ /* 0x008fda0003f02070 */
[----:B--2---:R-:W2:Y:S01]  /*c110*/  @P0 ATOMG.E.ADD.STRONG.GPU PT, R3, desc[UR54][R2.64], R5 ;  /* 0x00000005020309a8 */ /* 0x004ea200081ee1f6 */
[----:B-1----:R-:W1:Y:S02]  /*c120*/  S2R R4, SR_LTMASK ;  /* 0x0000000000047919 */ /* 0x002e640000003900 */
[----:B-1----:R-:W-:-:S04]  /*c130*/  LOP3.LUT R4, R4, UR4, RZ, 0xc0, !PT ;  /* 0x0000000404047c12 */ /* 0x002fc8000f8ec0ff */
[----:B------:R-:W1:Y:S01]  /*c140*/  POPC R7, R4 ;  /* 0x0000000400077309 */ /* 0x000e620000000000 */
[----:B--2---:R-:W1:Y:S02]  /*c150*/  SHFL.IDX PT, R0, R3, R0, 0x1f ;  /* 0x00001f0003007589 */ /* 0x004e6400000e0000 */
[----:B-1----:R-:W-:-:S07]  /*c160*/  IADD3 R24, R0, UR49, R7 ;  /* 0x0000003100187c10 */ /* 0x002fce000fffe007 */
.L_x_8167:
[----:B------:R-:W-:Y:S05]  /*c170*/  BSYNC B0 ;  /* 0x0000000000007941 */ /* 0x000fea0003800000 */
.L_x_8166:
[----:B------:R-:W-:-:S06]  /*c180*/  UISETP.NE.AND UP0, UPT, UR41, 0x3, UPT ;  /* 0x000000032900788c */ /* 0x000fcc000bf05270 */
[----:B------:R-:W-:-:S13]  /*c190*/  PLOP3.LUT P0, PT, PT, PT, UP0, 0x80, 0x0 ;  /* 0x000000000000781c */ /* 0x000fda0003f0f008 */
[----:B------:R-:W-:Y:S05]  /*c1a0*/  @!P0 BRA `(.L_x_8168) ;  /* 0x0000000000048947 */ /* 0x000fea0003800000 */
[----:B------:R-:W-:Y:S01]  /*c1b0*/  BPT.TRAP 0x1 ;  /* 0x000000040000795c */ /* 0x000fe20000300000 */
.L_x_8168:
[----:B--2---:R-:W-:Y:S01]  /*c1c0*/  LOP3.LUT R3, R19, 0x1, RZ, 0x3c, !PT ;  /* 0x0000000113037812 */ /* 0x004fe200078e3cff */
[----:B------:R-:W-:Y:S01]  /*c1d0*/  IMAD.U32 R0, RZ, RZ, UR50 ;  /* 0x00000032ff007e24 */ /* 0x000fe2000f8e00ff */
[----:B------:R-:W-:Y:S01]  /*c1e0*/  LEA R2, R17, UR40, 0x3 ;  /* 0x0000002811027c11 */ /* 0x000fe2000f8e18ff */
[----:B------:R-:W-:Y:S01]  /*c1f0*/  BSSY B0, `(.L_x_8169) ;  /* 0x0000005000007945 */ /* 0x000fe20003800000 */
[----:B------:R-:W-:Y:S02]  /*c200*/  SHF.L.U32 R3, R3, 0x1f, RZ ;  /* 0x0000001f03037819 */ /* 0x000fe400000006ff */
[----:B------:R-:W-:Y:S02]  /*c210*/  ISETP.NE.AND P2, PT, R0, 0x3, PT ;  /* 0x000000030000780c */ /* 0x000fe40003f45270 */
[----:B------:R-:W2:Y:S02]  /*c220*/  SYNCS.PHASECHK.TRANS64.TRYWAIT P0, [R2+URZ+0x19c70], R3 ;  /* 0x019c7003020075a7 */ /* 0x000ea4000800017f */
[----:B--2---:R-:W-:Y:S09]  /*c230*/  @!P0 BRA `(.L_x_8170) ;  /* 0x0000001400d48947 */ /* 0x004ff20003800000 */
.L_x_8213:
[----:B------:R-:W-:Y:S05]  /*c240*/  BSYNC B0 ;  /* 0x0000000000007941 */ /* 0x000fea0003800000 */
.L_x_8169:
[----:B------:R-:W-:Y:S05]  /*c250*/  @!P2 BRA `(.L_x_8171) ;  /* 0x000000000004a947 */ /* 0x000fea0003800000 */
[----:B------:R-:W-:Y:S01]  /*c260*/  BPT.TRAP 0x1 ;  /* 0x000000040000795c */ /* 0x000fe20000300000 */
.L_x_8171:
[----:B--2---:R-:W-:Y:S01]  /*c270*/  SHF.L.U32 R3, R19, 0x1f, RZ ;  /* 0x0000001f13037819 */ /* 0x004fe200000006ff */
[----:B------:R-:W-:-:S03]  /*c280*/  IMAD R0, R17, 0x3000, RZ ;  /* 0x0000300011007824 */ /* 0x000fc600078e02ff */
[----:B------:R-:W2:Y:S02]  /*c290*/  SYNCS.PHASECHK.TRANS64.TRYWAIT P0, [R2+URZ+0x19c60], R3 ;  /* 0x019c6003020075a7 */ /* 0x000ea4000800017f */
[----:B--2---:R-:W-:Y:S05]  /*c2a0*/  @!P0 BRA `(.L_x_8172) ;  /* 0x0000001400cc8947 */ /* 0x004fea0003800000 */
.L_x_8214:
[C---:B--2---:R-:W-:Y:S01]  /*c2b0*/  LOP3.LUT R3, R0.reuse, R18, RZ, 0xfc, !PT ;  /* 0x0000001200037212 */ /* 0x044fe200078efcff */
[----:B------:R-:W-:Y:S05]  /*c2c0*/  WARPSYNC.ALL ;  /* 0x0000000000007948 */ /* 0x000fea0003800000 */
[----:B-1----:R-:W0:Y:S01]  /*c2d0*/  LDSM.16.MT88.4 R4, [R3+UR40+0x9000] ;  /* 0x009000280304783b */ /* 0x002e220008004200 */
        /* <DEDUP_REMOVED lines=57> */
.L_x_8173:
[----:B-1----:R-:W-:Y:S01]  /*c670*/  SYNCS.ARRIVE.TRANS64.A1T0 RZ, [R2+URZ+0x19c50], RZ ;  /* 0x019c50ff02ff79a7 */ /* 0x002fe2000810003f */
[----:B------:R-:W-:Y:S02]  /*c680*/  @!P1 VIADD R0, R2, 0x19c80 ;  /* 0x00019c8002009836 */ /* 0x000fe40000000000 */
[----:B------:R-:W-:-:S03]  /*c690*/  VIADD R17, R17, 0x1 ;  /* 0x0000000111117836 */ /* 0x000fc60000000000 */
[----:B------:R-:W-:Y:S01]  /*c6a0*/  @!P1 PRMT R0, RZ, 0x654, R0 ;  /* 0x00000654ff009816 */ /* 0x000fe20000000000 */
[----:B------:R-:W-:Y:S01]  /*c6b0*/  BAR.SYNC.DEFER_BLOCKING 0x2, 0x80 ;  /* 0x0082000000007b1d */ /* 0x000fe20000010000 */
[----:B------:R-:W-:-:S04]  /*c6c0*/  ISETP.NE.AND P0, PT, R17, 0x2, PT ;  /* 0x000000021100780c */ /* 0x000fc80003f05270 */
[----:B------:R-:W-:Y:S01]  /*c6d0*/  SEL R17, R17, RZ, P0 ;  /* 0x000000ff11117207 */ /* 0x000fe20000000000 */
[----:B------:R1:W-:Y:S02]  /*c6e0*/  @!P1 SYNCS.ARRIVE.TRANS64.RED.A1T0 RZ, [R0+URZ], RZ ;  /* 0x000000ff00ff99a7 */ /* 0x0003e4000810043f */
[----:B-1----:R-:W-:-:S04]  /*c6f0*/  SEL R0, RZ, 0x1, P0 ;  /* 0x00000001ff007807 */ /* 0x002fc80000000000 */
[----:B------:R-:W-:-:S07]  /*c700*/  LOP3.LUT R19, R19, R0, RZ, 0x3c, !PT ;  /* 0x0000000013137212 */ /* 0x000fce00078e3cff */
.L_x_8125:
[----:B------:R-:W-:Y:S05]  /*c710*/  BSYNC B6 ;  /* 0x0000000000067941 */ /* 0x000fea0003800000 */
.L_x_8123:
[----:B------:R-:W2:Y:S02]  /*c720*/  LDL R0, [R1+0x8] ;  /* 0x0000080001007983 */ /* 0x000ea40000100800 */
[----:B--2---:R-:W-:-:S13]  /*c730*/  ISETP.NE.AND P0, PT, R0, RZ, PT ;  /* 0x000000ff0000720c */ /* 0x004fda0003f05270 */
[----:B------:R-:W-:Y:S05]  /*c740*/  @!P0 BRA `(.L_x_8174) ;  /* 0x0000000000248947 */ /* 0x000fea0003800000 */
[----:B------:R-:W1:Y:S08]  /*c750*/  S2UR UR5, SR_CgaCtaId ;  /* 0x00000000000579c3 */ /* 0x000e700000008800 */
[----:B------:R-:W-:Y:S06]  /*c760*/  BAR.SYNC.DEFER_BLOCKING 0x5, 0x200 ;  /* 0x0148000000007b1d */ /* 0x000fec0000010000 */
[----:B------:R-:W-:-:S02]  /*c770*/  UMOV UR4, 0x400 ;  /* 0x0000040000047882 */ /* 0x000fc40000000000 */
[----:B-1----:R-:W-:-:S09]  /*c780*/  ULEA UR4, UR5, UR4, 0x18 ;  /* 0x0000000405047291 */ /* 0x002fd2000f8ec03f */
[----:B0-----:R-:W0:Y:S02]  /*c790*/  LDS.128 R24, [UR4+0x19cd0] ;  /* 0x019cd004ff187984 */ /* 0x001e240008000c00 */
[----:B0-----:R-:W-:Y:S02]  /*c7a0*/  R2UR UR51, R27 ;  /* 0x000000001b3372ca */ /* 0x001fe400000e0000 */
[----:B------:R-:W-:Y:S01]  /*c7b0*/  R2UR UR38, R26 ;  /* 0x000000001a2672ca */ /* 0x000fe200000e0000 */
[----:B------:R-:W-:Y:S06]  /*c7c0*/  BAR.ARV 0x4, 0x200 ;  /* 0x0108000000007b1d */ /* 0x000fec0000002000 */
[----:B------:R-:W-:Y:S08]  /*c7d0*/  BRA `(.L_x_8175) ;  /* 0x0000000800247947 */ /* 0x000ff00003800000 */
.L_x_8174:
[----:B------:R-:W0:Y:S01]  /*c7e0*/  S2R R0, SR_TID.X ;  /* 0x0000000000007919 */ /* 0x000e220000002100 */
[----:B------:R-:W-:Y:S01]  /*c7f0*/  ULDC UR4, c[0x0][0xc14] ;  /* 0x0003050000047ab9 */ /* 0x000fe20000000800 */
[----:B0-----:R-:W-:Y:S01]  /*c800*/  LOP3.LUT R8, R0, 0x1f, RZ, 0xc0, !PT ;  /* 0x0000001f00087812 */ /* 0x001fe200078ec0ff */
[----:B------:R-:W-:-:S03]  /*c810*/  IMAD.MOV.U32 R0, RZ, RZ, RZ ;  /* 0x000000ffff007224 */ /* 0x000fc600078e00ff */
[C---:B------:R-:W-:Y:S01]  /*c820*/  ISETP.NE.AND P0, PT, R8.reuse, 0x1f, PT ;  /* 0x0000001f0800780c */ /* 0x040fe20003f05270 */
[----:B------:R-:W-:-:S05]  /*c830*/  VIADD R5, R8, UR51 ;  /* 0x0000003308057c36 */ /* 0x000fca0008000000 */
        /* <DEDUP_REMOVED lines=16> */
[----:B------:R-:W-:Y:S04]  /*c940*/  SHFL.IDX PT, R5, R24, RZ, 0x1f ;  /* 0x00001fff18057589 */ /* 0x000fe800000e0000 */
        /* <DEDUP_REMOVED lines=15> */
[----:B------:R-:W-:Y:S05]  /*ca40*/  @P6 BRA `(.L_x_8176) ;  /* 0x0000000000906947 */ /* 0x000fea0003800000 */
.L_x_8180:
[----:B------:R-:W-:-:S04]  /*ca50*/  UIADD3 UR51, UR51, 0x1f, URZ ;  /* 0x0000001f33337890 */ /* 0x000fc8000fffe03f */
[----:B------:R-:W-:-:S06]  /*ca60*/  UISETP.GE.AND UP0, UPT, UR51, UR4, UPT ;  /* 0x000000043300728c */ /* 0x000fcc000bf06270 */
[----:B------:R-:W-:-:S13]  /*ca70*/  PLOP3.LUT P6, PT, PT, PT, UP0, 0x40, 0x0 ;  /* 0x000000000000781c */ /* 0x000fda0003fce808 */
[----:B------:R-:W-:Y:S05]  /*ca80*/  @!P6 BRA `(.L_x_8177) ;  /* 0x000000040034e947 */ /* 0x000fea0003800000 */
[----:B------:R-:W0:Y:S01]  /*ca90*/  S2R R0, SR_TID.X ;  /* 0x0000000000007919 */ /* 0x000e220000002100 */
[----:B------:R-:W-:Y:S01]  /*caa0*/  BSSY B0, `(.L_x_8178) ;  /* 0x0000009000007945 */ /* 0x000fe20003800000 */
[----:B0-----:R-:W-:-:S05]  /*cab0*/  LOP3.LUT R0, R0, 0x1f, RZ, 0xc0, !PT ;  /* 0x0000001f00007812 */ /* 0x001fca00078ec0ff */
[----:B------:R-:W-:Y:S02]  /*cac0*/  VIADD R7, R0, UR51 ;  /* 0x0000003300077c36 */ /* 0x000fe40008000000 */
[----:B------:R-:W-:-:S03]  /*cad0*/  IMAD.MOV.U32 R0, RZ, RZ, RZ ;  /* 0x000000ffff007224 */ /* 0x000fc600078e00ff */
[----:B------:R-:W-:-:S13]  /*cae0*/  ISETP.GE.OR P6, PT, R7, UR4, !P0 ;  /* 0x0000000407007c0c */ /* 0x000fda000c7c6670 */
[----:B------:R-:W-:Y:S05]  /*caf0*/  @P6 BRA `(.L_x_8179) ;  /* 0x00000000000c6947 */ /* 0x000fea0003800000 */
[----:B------:R-:W0:Y:S02]  /*cb00*/  LDC.64 R2, c[0x0][0xc58] ;  /* 0x00031600ff027b82 */ /* 0x000e240000000a00 */
[----:B0-----:R-:W-:-:S05]  /*cb10*/  IMAD.WIDE R2, R7, 0x4, R2 ;  /* 0x0000000407027825 */ /* 0x001fca00078e0202 */
[----:B------:R0:W5:Y:S02]  /*cb20*/  LDG.E R0, desc[UR54][R2.64] ;  /* 0x0000003602007981 */ /* 0x000164000c1e1900 */
.L_x_8179:
[----:B------:R-:W-:Y:S05]  /*cb30*/  BSYNC B0 ;  /* 0x0000000000007941 */ /* 0x000fea0003800000 */
.L_x_8178:
        /* <DEDUP_REMOVED lines=21> */
.L_x_8176:
        /* <DEDUP_REMOVED lines=18> */
.L_x_8181:
[--C-:B-12---:R-:W-:Y:S01]  /*cdb0*/  IMAD.MOV R3, RZ, RZ, -R9.reuse ;  /* 0x000000ffff037224 */ /* 0x106fe200078e0a09 */
[----:B------:R-:W-:Y:S01]  /*cdc0*/  UIADD3 UR51, UR4, UR51, URZ ;  /* 0x0000003304337290 */ /* 0x000fe2000fffe03f */
[----:B---3--:R-:W-:Y:S02]  /*cdd0*/  IMAD R24, R7, R2, R24 ;  /* 0x0000000207187224 */ /* 0x008fe400078e0218 */
[----:B------:R-:W-:Y:S02]  /*cde0*/  IMAD R6, R3, R4, RZ ;  /* 0x0000000403067224 */ /* 0x000fe400078e02ff */
[----:B------:R-:W-:Y:S02]  /*cdf0*/  IMAD.MOV.U32 R2, RZ, RZ, RZ ;  /* 0x000000ffff027224 */ /* 0x000fe400078e00ff */
[----:B------:R-:W-:Y:S02]  /*ce00*/  IMAD.MOV.U32 R3, RZ, RZ, R9 ;  /* 0x000000ffff037224 */ /* 0x000fe400078e0009 */
[----:B------:R-:W-:-:S02]  /*ce10*/  IMAD.IADD R25, R5, 0x1, -R24 ;  /* 0x0000000105197824 */ /* 0x000fc400078e0a18 */
[----:B------:R-:W-:Y:S01]  /*ce20*/  IMAD.HI.U32 R9, R9, R6, R2 ;  /* 0x0000000609097227 */ /* 0x000fe200078e0002 */
[----:B------:R-:W-:Y:S02]  /*ce30*/  IABS R3, R0 ;  /* 0x0000000000037213 */ /* 0x000fe40000000000 */
[----:B------:R-:W-:-:S03]  /*ce40*/  IABS R2, R25 ;  /* 0x0000001900027213 */ /* 0x000fc60000000000 */
[----:B------:R-:W-:Y:S02]  /*ce50*/  IMAD.MOV R3, RZ, RZ, -R3 ;  /* 0x000000ffff037224 */ /* 0x000fe400078e0a03 */
        /* <DEDUP_REMOVED lines=14> */
[----:B------:R-:W-:Y:S01]  /*cf40*/  IMAD R25, R0, R9, R25 ;  /* 0x0000000900197224 */ /* 0x000fe200078e0219 */
[----:B------:R-:W-:Y:S09]  /*cf50*/  BRA `(.L_x_8182) ;  /* 0x0000000000107947 */ /* 0x000ff20003800000 */
.L_x_8177:
[----:B------:R-:W-:Y:S01]  /*cf60*/  IMAD.MOV.U32 R24, RZ, RZ, R5 ;  /* 0x000000ffff187224 */ /* 0x000fe200078e0005 */
[----:B------:R-:W-:Y:S01]  /*cf70*/  ULDC UR51, c[0x0][0xc14] ;  /* 0x0003050000337ab9 */ /* 0x000fe20000000800 */
[----:B------:R-:W-:Y:S01]  /*cf80*/  IMAD.MOV.U32 R25, RZ, RZ, RZ ;  /* 0x000000ffff197224 */ /* 0x000fe200078e00ff */
[----:B------:R-:W-:-:S06]  /*cf90*/  UMOV UR38, URZ ;  /* 0x0000003f00267c82 */ /* 0x000fcc0008000000 */
.L_x_8182:
[----:B------:R-:W1:Y:S01]  /*cfa0*/  S2R R0, SR_TID.X ;  /* 0x0000000000007919 */ /* 0x000e620000002100 */
[----:B------:R-:W-:Y:S02]  /*cfb0*/  IMAD.U32 R6, RZ, RZ, UR38 ;  /* 0x00000026ff067e24 */ /* 0x000fe4000f8e00ff */
[----:B------:R-:W-:Y:S01]  /*cfc0*/  IMAD.U32 R7, RZ, RZ, UR51 ;  /* 0x00000033ff077e24 */ /* 0x000fe2000f8e00ff */
[----:B------:R-:W-:Y:S01]  /*cfd0*/  BAR.SYNC.DEFER_BLOCKING 0x4, 0x200 ;  /* 0x0108000000007b1d */ /* 0x000fe20000010000 */
[----:B------:R-:W-:Y:S02]  /*cfe0*/  IMAD.MOV.U32 R4, RZ, RZ, R24 ;  /* 0x000000ffff047224 */ /* 0x000fe400078e0018 */
[----:B------:R-:W-:Y:S01]  /*cff0*/  IMAD.MOV.U32 R5, RZ, RZ, R25 ;  /* 0x000000ffff057224 */ /* 0x000fe200078e0019 */
[----:B-1----:R-:W-:-:S04]  /*d000*/  LOP3.LUT R0, R0, 0x1f, RZ, 0xc0, !PT ;  /* 0x0000001f00007812 */ /* 0x002fc800078ec0ff */
[----:B------:R-:W-:-:S13]  /*d010*/  ISETP.NE.AND P0, PT, R0, RZ, PT ;  /* 0x000000ff0000720c */ /* 0x000fda0003f05270 */
[----:B------:R-:W1:Y:S01]  /*d020*/  @!P0 S2R R3, SR_CgaCtaId ;  /* 0x0000000000038919 */ /* 0x000e620000008800 */
[----:B------:R-:W-:-:S04]  /*d030*/  @!P0 MOV R0, 0x400 ;  /* 0x0000040000008802 */ /* 0x000fc80000000f00 */
[----:B-1----:R-:W-:-:S05]  /*d040*/  @!P0 LEA R0, R3, R0, 0x18 ;  /* 0x0000000003008211 */ /* 0x002fca00078ec0ff */
[----:B------:R1:W-:Y:S01]  /*d050*/  @!P0 STS.128 [R0+0x19cd0], R4 ;  /* 0x019cd00400008388 */ /* 0x0003e20000000c00 */
[----:B------:R-:W-:Y:S06]  /*d060*/  BAR.ARV 0x5, 0x200 ;  /* 0x0148000000007b1d */ /* 0x000fec0000002000 */
.L_x_8175:
[----:B------:R-:W-:Y:S02]  /*d070*/  ULDC UR4, c[0x0][0xc14] ;  /* 0x0003050000047ab9 */ /* 0x000fe40000000800 */
[----:B------:R-:W-:-:S06]  /*d080*/  UISETP.GE.AND UP0, UPT, UR51, UR4, UPT ;  /* 0x000000043300728c */ /* 0x000fcc000bf06270 */
[----:B------:R-:W-:-:S13]  /*d090*/  PLOP3.LUT P0, PT, PT, PT, UP0, 0x80, 0x0 ;  /* 0x000000000000781c */ /* 0x000fda0003f0f008 */
[----:B------:R-:W-:Y:S05]  /*d0a0*/  @!P0 BRA `(.L_x_8183) ;  /* 0xffffffc800188947 */ /* 0x000fea000383ffff */
.L_x_8121:
[----:B-1----:R-:W2:Y:S01]  /*d0b0*/  LDL.LU R0, [R1+0x4] ;  /* 0x0000040001007983 */ /* 0x002ea20000300800 */
[----:B------:R-:W-:Y:S01]  /*d0c0*/  BSSY B0, `(.L_x_8184) ;  /* 0x000000b000007945 */ /* 0x000fe20003800000 */
[----:B------:R-:W1:Y:S01]  /*d0d0*/  S2R R5, SR_CgaCtaId ;  /* 0x0000000000057919 */ /* 0x000e620000008800 */
[----:B--2---:R-:W-:-:S05]  /*d0e0*/  VIADD R0, R0, 0x1 ;  /* 0x0000000100007836 */ /* 0x004fca0000000000 */
[----:B0-----:R-:W-:-:S04]  /*d0f0*/  LEA.HI R2, R0, R0, RZ, 0x1 ;  /* 0x0000000000027211 */ /* 0x001fc800078f08ff */
[----:B------:R-:W-:Y:S02]  /*d100*/  LOP3.LUT R3, R2, 0xfffffffe, RZ, 0xc0, !PT ;  /* 0xfffffffe02037812 */ /* 0x000fe400078ec0ff */
[----:B------:R-:W-:-:S03]  /*d110*/  MOV R2, 0x400 ;  /* 0x0000040000027802 */ /* 0x000fc60000000f00 */
[----:B------:R-:W-:Y:S01]  /*d120*/  IMAD.IADD R0, R0, 0x1, -R3 ;  /* 0x0000000100007824 */ /* 0x000fe200078e0a03 */
[----:B-1----:R-:W-:-:S04]  /*d130*/  LEA R8, R5, R2, 0x18 ;  /* 0x0000000205087211 */ /* 0x002fc800078ec0ff */
[----:B------:R-:W-:-:S04]  /*d140*/  SHF.L.U32 R0, R0, 0x1f, RZ ;  /* 0x0000001f00007819 */ /* 0x000fc800000006ff */
[----:B------:R-:W0:Y:S02]  /*d150*/  SYNCS.PHASECHK.TRANS64.TRYWAIT P0, [R8+URZ+0x19c20], R0 ;  /* 0x019c2000080075a7 */ /* 0x000e24000800017f */
[----:B0-----:R-:W-:Y:S05]  /*d160*/  @!P0 BRA `(.L_x_8185) ;  /* 0x0000000800308947 */ /* 0x001fea0003800000 */
.L_x_8215:
[----:B------:R-:W-:Y:S05]  /*d170*/  BSYNC B0 ;  /* 0x0000000000007941 */ /* 0x000fea0003800000 */
.L_x_8184:
[----:B------:R-:W-:-:S03]  /*d180*/  UMOV UR4, 0xffffffff ;  /* 0xffffffff00047882 */ /* 0x000fc60000000000 */
[----:B------:R-:W-:Y:S05]  /*d190*/  BRA.DIV UR4, `(.L_x_8186) ;  /* 0x0000000a04387947 */ /* 0x000fea000b800000 */
[----:B0-----:R-:W0:Y:S02]  /*d1a0*/  S2R R0, SR_TID.X ;  /* 0x0000000000007919 */ /* 0x001e240000002100 */
[----:B0-----:R-:W-:-:S04]  /*d1b0*/  SHF.R.U32.HI R0, RZ, 0x5, R0 ;  /* 0x00000005ff007819 */ /* 0x001fc80000011600 */
[----:B------:R-:W-:-:S05]  /*d1c0*/  LOP3.LUT R0, R0, 0x3, RZ, 0xc0, !PT ;  /* 0x0000000300007812 */ /* 0x000fca00078ec0ff */
[----:B------:R0:W1:Y:S02]  /*d1d0*/  SHFL.IDX PT, R14, R0, RZ, 0x1f ;  /* 0x00001fff000e7589 */ /* 0x00006400000e0000 */
.L_x_8218:
[----:B-1----:R-:W-:Y:S01]  /*d1e0*/  ISETP.NE.AND P0, PT, R14, RZ, PT ;  /* 0x000000ff0e00720c */ /* 0x002fe20003f05270 */
[----:B------:R-:W-:-:S12]  /*d1f0*/  BSSY B0, `(.L_x_8187) ;  /* 0x000002b000007945 */ /* 0x000fd80003800000 */
[----:B------:R-:W-:Y:S05]  /*d200*/  @P0 BRA `(.L_x_8188) ;  /* 0x0000000000a40947 */ /* 0x000fea0003800000 */
[----:B------:R-:W-:-:S03]  /*d210*/  UMOV UR4, 0xffffffff ;  /* 0xffffffff00047882 */ /* 0x000fc60000000000 */
[----:B------:R-:W-:Y:S05]  /*d220*/  BRA.DIV UR4, `(.L_x_8189) ;  /* 0x0000000a04487947 */ /* 0x000fea000b800000 */
[----:B------:R-:W-:-:S13]  /*d230*/  ELECT P6, URZ, PT ;  /* 0x00000000003f782f */ /* 0x000fda00038c0000 */
.L_x_8221:
[----:B------:R-:W-:Y:S05]  /*d240*/  @!P6 BRA `(.L_x_8188) ;  /* 0x000000000094e947 */ /* 0x000fea0003800000 */
[----:B------:R-:W-:-:S06]  /*d250*/  ULOP3.LUT UR4, UR48, 0x2, URZ, 0xfc, !UPT ;  /* 0x0000000230047892 */ /* 0x000fcc000f8efc3f */
[----:B0-----:R-:W-:-:S05]  /*d260*/  IMAD.U32 R0, RZ, RZ, UR4 ;  /* 0x00000004ff007e24 */ /* 0x001fca000f8e00ff */
[----:B------:R-:W-:-:S13]  /*d270*/  ISETP.NE.AND P0, PT, R0, 0x3, PT ;  /* 0x000000030000780c */ /* 0x000fda0003f05270 */
[----:B------:R-:W-:Y:S05]  /*d280*/  @!P0 BRA `(.L_x_8190) ;  /* 0x0000000000048947 */ /* 0x000fea0003800000 */
[----:B------:R-:W-:Y:S01]  /*d290*/  BPT.TRAP 0x1 ;  /* 0x000000040000795c */ /* 0x000fe20000300000 */
.L_x_8190:
[----:B------:R-:W-:Y:S01]  /*d2a0*/  VIADD R0, R8, 0x19c40 ;  /* 0x00019c4008007836 */ /* 0x000fe20000000000 */
[----:B------:R-:W-:Y:S01]  /*d2b0*/  SHF.L.U32 R3, R19, 0x1f, RZ ;  /* 0x0000001f13037819 */ /* 0x000fe200000006ff */
[C---:B------:R-:W-:Y:S02]  /*d2c0*/  VIADD R2, R17.reuse, 0x1 ;  /* 0x0000000111027836 */ /* 0x040fe40000000000 */
[----:B------:R-:W-:-:S03]  /*d2d0*/  IMAD R6, R17, 0x8, R0 ;  /* 0x0000000811067824 */ /* 0x000fc600078e0200 */
        /* <DEDUP_REMOVED lines=8> */
.L_x_8222:
[----:B------:R-:W1:Y:S02]  /*d360*/  SYNCS.PHASECHK.TRANS64.TRYWAIT P1, [R7+URZ], R0 ;  /* 0x00000000070075a7 */ /* 0x000e64000802017f */
[----:B-1----:R-:W-:Y:S05]  /*d370*/  @!P1 BRA `(.L_x_8192) ;  /* 0x0000000800289947 */ /* 0x002fea0003800000 */
.L_x_8223:
[----:B------:R-:W-:Y:S05]  /*d380*/  @!P0 BRA `(.L_x_8193) ;  /* 0x0000000000048947 */ /* 0x000fea0003800000 */
[----:B------:R-:W-:Y:S01]  /*d390*/  BPT.TRAP 0x1 ;  /* 0x000000040000795c */ /* 0x000fe20000300000 */
.L_x_8193:
[----:B------:R-:W-:-:S04]  /*d3a0*/  IMAD R2, R17, 0x8, R8 ;  /* 0x0000000811027824 */ /* 0x000fc800078e0208 */
[----:B------:R-:W2:Y:S02]  /*d3b0*/  SYNCS.PHASECHK.TRANS64.TRYWAIT P1, [R2+URZ+0x19c60], R3 ;  /* 0x019c6003020075a7 */ /* 0x000ea4000802017f */
[----:B--2---:R-:W-:Y:S05]  /*d3c0*/  @!P1 BRA `(.L_x_8194) ;  /* 0x0000000800289947 */ /* 0x004fea0003800000 */
.L_x_8224:
[----:B------:R-:W-:Y:S05]  /*d3d0*/  @!P0 BRA `(.L_x_8195) ;  /* 0x0000000000048947 */ /* 0x000fea0003800000 */
[----:B------:R-:W-:Y:S01]  /*d3e0*/  BPT.TRAP 0x1 ;  /* 0x000000040000795c */ /* 0x000fe20000300000 */
.L_x_8195:
[----:B------:R-:W-:-:S04]  /*d3f0*/  IMAD R5, R5, 0x8, R8 ;  /* 0x0000000805057824 */ /* 0x000fc800078e0208 */
[----:B------:R-:W3:Y:S02]  /*d400*/  SYNCS.PHASECHK.TRANS64.TRYWAIT P1, [R5+URZ+0x19c60], R0 ;  /* 0x019c6000050075a7 */ /* 0x000ee4000802017f */
[----:B---3--:R-:W-:Y:S05]  /*d410*/  @!P1 BRA `(.L_x_8196) ;  /* 0x0000000800289947 */ /* 0x008fea0003800000 */
.L_x_8225:
[----:B------:R-:W-:Y:S05]  /*d420*/  @!P0 BRA `(.L_x_8197) ;  /* 0x0000000000048947 */ /* 0x000fea0003800000 */
[----:B------:R-:W-:Y:S01]  /*d430*/  BPT.TRAP 0x1 ;  /* 0x000000040000795c */ /* 0x000fe20000300000 */
.L_x_8197:
[----:B------:R-:W4:Y:S02]  /*d440*/  SYNCS.PHASECHK.TRANS64.TRYWAIT P0, [R2+URZ+0x19c80], R3 ;  /* 0x019c8003020075a7 */ /* 0x000f24000800017f */
[----:B----4-:R-:W-:Y:S05]  /*d450*/  @!P0 BRA `(.L_x_8198) ;  /* 0x00000008002c8947 */ /* 0x010fea0003800000 */
.L_x_8199:
[----:B------:R0:W0:Y:S02]  /*d460*/  SYNCS.PHASECHK.TRANS64.TRYWAIT P0, [R5+URZ+0x19c80], R0 ;  /* 0x019c8000050075a7 */ /* 0x000024000800017f */
[----:B0-----:R-:W-:Y:S05]  /*d470*/  @!P0 NANOSLEEP.SYNCS 0x989680 ;  /* 0x009896800000895d */ /* 0x001fea0003900000 */
[----:B------:R-:W0:Y:S02]  /*d480*/  @!P0 SYNCS.PHASECHK.TRANS64 P0, [R5+URZ+0x19c80], R0 ;  /* 0x019c8000050085a7 */ /* 0x000e24000800007f */
[----:B0-----:R-:W-:Y:S05]  /*d490*/  @!P0 BRA `(.L_x_8199) ;  /* 0xfffffffc00f08947 */ /* 0x001fea000383ffff */
.L_x_8188:
[----:B------:R-:W-:Y:S05]  /*d4a0*/  BSYNC B0 ;  /* 0x0000000000007941 */ /* 0x000fea0003800000 */
.L_x_8187:
[----:B------:R-:W-:Y:S05]  /*d4b0*/  EXIT ;  /* 0x000000000000794d */ /* 0x000fea0003800000 */
.L_x_8079:
[----:B0-----:R0:W1:Y:S02]  /*d4c0*/  SYNCS.PHASECHK.TRANS64.TRYWAIT P1, [R2+URZ+0x19c00], R11 ;  /* 0x019c000b020075a7 */ /* 0x001064000802017f */
[----:B-1----:R-:W-:Y:S05]  /*d4d0*/  @!P1 NANOSLEEP.SYNCS 0x989680 ;  /* 0x009896800000995d */ /* 0x002fea0003900000 */
[----:B------:R-:W1:Y:S02]  /*d4e0*/  @!P1 SYNCS.PHASECHK.TRANS64 P1, [R2+URZ+0x19c00], R11 ;  /* 0x019c000b020095a7 */ /* 0x000e64000802007f */
[----:B-1----:R-:W-:Y:S05]  /*d4f0*/  @!P1 BRA `(.L_x_8079) ;  /* 0xfffffffc00f09947 */ /* 0x002fea000383ffff */
[----:B------:R-:W-:Y:S05]  /*d500*/  BRA `(.L_x_8200) ;  /* 0xffffff4000ec7947 */ /* 0x000fea000383ffff */
.L_x_8083:
[----:B--2---:R2:W3:Y:S02]  /*d510*/  SYNCS.PHASECHK.TRANS64.TRYWAIT P1, [R4+URZ+0x19c30], R5 ;  /* 0x019c3005040075a7 */ /* 0x0044e4000802017f */
[----:B---3--:R-:W-:Y:S05]  /*d520*/  @!P1 NANOSLEEP.SYNCS 0x989680 ;  /* 0x009896800000995d */ /* 0x008fea0003900000 */
[----:B------:R-:W3:Y:S02]  /*d530*/  @!P1 SYNCS.PHASECHK.TRANS64 P1, [R4+URZ+0x19c30], R5 ;  /* 0x019c3005040095a7 */ /* 0x000ee4000802007f */
[----:B---3--:R-:W-:Y:S05]  /*d540*/  @!P1 BRA `(.L_x_8083) ;  /* 0xfffffffc00f09947 */ /* 0x008fea000383ffff */
[----:B------:R-:W-:Y:S05]  /*d550*/  BRA `(.L_x_8082) ;  /* 0xffffff4400147947 */ /* 0x000fea000383ffff */
.L_x_8088:
[----:B-1----:R1:W2:Y:S02]  /*d560*/  SYNCS.PHASECHK.TRANS64.TRYWAIT P1, [R5+URZ+0x19c30], R4 ;  /* 0x019c3004050075a7 */ /* 0x0022a4000802017f */
[----:B--2---:R-:W-:Y:S05]  /*d570*/  @!P1 NANOSLEEP.SYNCS 0x989680 ;  /* 0x009896800000995d */ /* 0x004fea0003900000 */
[----:B------:R-:W2:Y:S02]  /*d580*/  @!P1 SYNCS.PHASECHK.TRANS64 P1, [R5+URZ+0x19c30], R4 ;  /* 0x019c3004050095a7 */ /* 0x000ea4000802007f */
[----:B--2---:R-:W-:Y:S05]  /*d590*/  @!P1 BRA `(.L_x_8088) ;  /* 0xfffffffc00f09947 */ /* 0x004fea000383ffff */
[----:B------:R-:W-:Y:S05]  /*d5a0*/  BRA `(.L_x_8087) ;  /* 0xffffff6c00587947 */ /* 0x000fea000383ffff */
.L_x_8092:
[----:B-1----:R-:W-:-:S04]  /*d5b0*/  IMAD.U32 R65, RZ, RZ, UR15 ;  /* 0x0000000fff417e24 */ /* 0x002fc8000f8e00ff */
[----:B------:R1:W2:Y:S03]  /*d5c0*/  SYNCS.PHASECHK.TRANS64.TRYWAIT P1, [R65+URZ+0x19c50], R4 ;  /* 0x019c5004410075a7 */ /* 0x0002a6000802017f */
[----:B--2---:R-:W-:Y:S05]  /*d5d0*/  @!P1 NANOSLEEP.SYNCS 0x989680 ;  /* 0x009896800000995d */ /* 0x004fea0003900000 */
[----:B------:R-:W2:Y:S02]  /*d5e0*/  @!P1 SYNCS.PHASECHK.TRANS64 P1, [R65+URZ+0x19c50], R4 ;  /* 0x019c5004410095a7 */ /* 0x000ea4000802007f */
[----:B--2---:R-:W-:Y:S05]  /*d5f0*/  @!P1 BRA `(.L_x_8092) ;  /* 0xfffffffc00ec9947 */ /* 0x004fea000383ffff */
[----:B------:R-:W-:Y:S05]  /*d600*/  BRA `(.L_x_8091) ;  /* 0xffffff7400387947 */ /* 0x000fea000383ffff */
.L_x_8098:
[----:B-1----:R1:W2:Y:S02]  /*d610*/  SYNCS.PHASECHK.TRANS64.TRYWAIT P1, [R13+URZ+0x19c50], R0 ;  /* 0x019c50000d0075a7 */ /* 0x0022a4000802017f */
[----:B--2---:R-:W-:Y:S05]  /*d620*/  @!P1 NANOSLEEP.SYNCS 0x989680 ;  /* 0x009896800000995d */ /* 0x004fea0003900000 */
[----:B------:R-:W2:Y:S02]  /*d630*/  @!P1 SYNCS.PHASECHK.TRANS64 P1, [R13+URZ+0x19c50], R0 ;  /* 0x019c50000d0095a7 */ /* 0x000ea4000802007f */
[----:B--2---:R-:W-:Y:S05]  /*d640*/  @!P1 BRA `(.L_x_8098) ;  /* 0xfffffffc00f09947 */ /* 0x004fea000383ffff */
[----:B------:R-:W-:Y:S05]  /*d650*/  BRA `(.L_x_8097) ;  /* 0xffffff9000107947 */ /* 0x000fea000383ffff */
.L_x_8130:
[----:B------:R-:W-:Y:S02]  /*d660*/  IMAD.MOV.U32 R13, RZ, RZ, R4 ;  /* 0x000000ffff0d7224 */ /* 0x000fe400078e0004 */
[----:B------:R-:W-:Y:S02]  /*d670*/  IMAD.MOV.U32 R12, RZ, RZ, RZ ;  /* 0x000000ffff0c7224 */ /* 0x000fe400078e00ff */
[----:B------:R-:W-:Y:S02]  /*d680*/  IMAD.MOV.U32 R11, RZ, RZ, 0x1f ;  /* 0x0000001fff0b7424 */ /* 0x000fe400078e00ff */
[----:B------:R-:W-:-:S07]  /*d690*/  IMAD.MOV.U32 R15, RZ, RZ, -0x1 ;  /* 0xffffffffff0f7424 */ /* 0x000fce00078e00ff */
[----:B0-----:R-:W-:Y:S05]  /*d6a0*/  WARPSYNC.COLLECTIVE R15, `(.L_x_8201) ;  /* 0x000000000f087348 */ /* 0x001fea0003c00000 */
[----:B------:R1:W2:Y:S02]  /*d6b0*/  SHFL.IDX P6, R14, R13, R12, R11 ;  /* 0x0000000c0d0e7389 */ /* 0x0002a400000c000b */
[----:B012---:R-:W-:Y:S01]  /*d6c0*/  ENDCOLLECTIVE ;  /* 0x000000000000791b */ /* 0x007fe20003800000 */
.L_x_8201:
[----:B------:R-:W-:Y:S05]  /*d6d0*/  BRA `(.L_x_8202) ;  /* 0xffffffd000107947 */ /* 0x000fea000383ffff */
.L_x_8132:
[----:B------:R-:W-:Y:S01]  /*d6e0*/  BSSY B0, `(.L_x_8203) ;  /* 0x0000006000007945 */ /* 0x000fe20003800000 */
[----:B------:R-:W-:-:S07]  /*d6f0*/  IMAD.MOV.U32 R15, RZ, RZ, -0x1 ;  /* 0xffffffffff0f7424 */ /* 0x000fce00078e00ff */
[----:B01----:R-:W-:Y:S05]  /*d700*/  WARPSYNC.COLLECTIVE R15, `(.L_x_8204) ;  /* 0x000000000f0c7348 */ /* 0x003fea0003c00000 */
[----:B------:R-:W-:Y:S02]  /*d710*/  ELECT P6, UR62, PT ;  /* 0x00000000003e782f */ /* 0x000fe400038c0000 */
[----:B------:R-:W-:Y:S01]  /*d720*/  MOV R14, UR62 ;  /* 0x0000003e000e7c02 */ /* 0x000fe20008000f00 */
[----:B01----:R-:W-:Y:S10]  /*d730*/  ENDCOLLECTIVE ;  /* 0x000000000000791b */ /* 0x003ff40003800000 */
.L_x_8204:
[----:B------:R-:W-:Y:S05]  /*d740*/  BSYNC B0 ;  /* 0x0000000000007941 */ /* 0x000fea0003800000 */
.L_x_8203:
[----:B------:R-:W-:Y:S05]  /*d750*/  BRA `(.L_x_8205) ;  /* 0xffffffd000107947 */ /* 0x000fea000383ffff */
.L_x_8135:
[----:B--2---:R2:W3:Y:S02]  /*d760*/  SYNCS.PHASECHK.TRANS64.TRYWAIT P2, [R5+URZ+0x19c80], R2 ;  /* 0x019c8002050075a7 */ /* 0x0044e4000804017f */
[----:B---3--:R-:W-:Y:S05]  /*d770*/  @!P2 NANOSLEEP.SYNCS 0x989680 ;  /* 0x009896800000a95d */ /* 0x008fea0003900000 */
[----:B------:R-:W3:Y:S02]  /*d780*/  @!P2 SYNCS.PHASECHK.TRANS64 P2, [R5+URZ+0x19c80], R2 ;  /* 0x019c80020500a5a7 */ /* 0x000ee4000804007f */
[----:B---3--:R-:W-:Y:S05]  /*d790*/  @!P2 BRA `(.L_x_8135) ;  /* 0xfffffffc00f0a947 */ /* 0x008fea000383ffff */
[----:B------:R-:W-:Y:S05]  /*d7a0*/  BRA `(.L_x_8206) ;  /* 0xffffffd000647947 */ /* 0x000fea000383ffff */
.L_x_8137:
[----:B---3--:R3:W4:Y:S02]  /*d7b0*/  SYNCS.PHASECHK.TRANS64.TRYWAIT P2, [R5+URZ+0x19c40], R2 ;  /* 0x019c4002050075a7 */ /* 0x008724000804017f */
[----:B----4-:R-:W-:Y:S05]  /*d7c0*/  @!P2 NANOSLEEP.SYNCS 0x989680 ;  /* 0x009896800000a95d */ /* 0x010fea0003900000 */
[----:B------:R-:W4:Y:S02]  /*d7d0*/  @!P2 SYNCS.PHASECHK.TRANS64 P2, [R5+URZ+0x19c40], R2 ;  /* 0x019c40020500a5a7 */ /* 0x000f24000804007f */
[----:B----4-:R-:W-:Y:S05]  /*d7e0*/  @!P2 BRA `(.L_x_8137) ;  /* 0xfffffffc00f0a947 */ /* 0x010fea000383ffff */
[----:B------:R-:W-:Y:S05]  /*d7f0*/  BRA `(.L_x_8207) ;  /* 0xffffffd000dc7947 */ /* 0x000fea000383ffff */
.L_x_8140:
[----:B--2---:R2:W3:Y:S02]  /*d800*/  SYNCS.PHASECHK.TRANS64.TRYWAIT P0, [R26+URZ+0x19c20], R3 ;  /* 0x019c20031a0075a7 */ /* 0x0044e4000800017f */
[----:B---3--:R-:W-:Y:S05]  /*d810*/  @!P0 NANOSLEEP.SYNCS 0x989680 ;  /* 0x009896800000895d */ /* 0x008fea0003900000 */
[----:B------:R-:W3:Y:S02]  /*d820*/  @!P0 SYNCS.PHASECHK.TRANS64 P0, [R26+URZ+0x19c20], R3 ;  /* 0x019c20031a0085a7 */ /* 0x000ee4000800007f */
[----:B---3--:R-:W-:Y:S05]  /*d830*/  @!P0 BRA `(.L_x_8140) ;  /* 0xfffffffc00f08947 */ /* 0x008fea000383ffff */
[----:B------:R-:W-:Y:S05]  /*d840*/  BRA `(.L_x_8208) ;  /* 0xffffffd400ec7947 */ /* 0x000fea000383ffff */
.L_x_8146:
[----:B-1----:R1:W2:Y:S02]  /*d850*/  SYNCS.PHASECHK.TRANS64.TRYWAIT P0, [R10+URZ+0x19c80], R13 ;  /* 0x019c800d0a0075a7 */ /* 0x0022a4000800017f */
[----:B--2---:R-:W-:Y:S05]  /*d860*/  @!P0 NANOSLEEP.SYNCS 0x989680 ;  /* 0x009896800000895d */ /* 0x004fea0003900000 */
[----:B------:R-:W2:Y:S02]  /*d870*/  @!P0 SYNCS.PHASECHK.TRANS64 P0, [R10+URZ+0x19c80], R13 ;  /* 0x019c800d0a0085a7 */ /* 0x000ea4000800007f */
[----:B--2---:R-:W-:Y:S05]  /*d880*/  @!P0 BRA `(.L_x_8146) ;  /* 0xfffffffc00f08947 */ /* 0x004fea000383ffff */
[----:B------:R-:W-:Y:S05]  /*d890*/  BRA `(.L_x_8209) ;  /* 0xffffffd800947947 */ /* 0x000fea000383ffff */
.L_x_8153:
[----:B0-----:R0:W2:Y:S02]  /*d8a0*/  SYNCS.PHASECHK.TRANS64.TRYWAIT P0, [R10+URZ+0x19c40], R13 ;  /* 0x019c400d0a0075a7 */ /* 0x0010a4000800017f */
[----:B--2---:R-:W-:Y:S05]  /*d8b0*/  @!P0 NANOSLEEP.SYNCS 0x989680 ;  /* 0x009896800000895d */ /* 0x004fea0003900000 */
[----:B------:R-:W2:Y:S02]  /*d8c0*/  @!P0 SYNCS.PHASECHK.TRANS64 P0, [R10+URZ+0x19c40], R13 ;  /* 0x019c400d0a0085a7 */ /* 0x000ea4000800007f */
[----:B--2---:R-:W-:Y:S05]  /*d8d0*/  @!P0 BRA `(.L_x_8153) ;  /* 0xfffffffc00f08947 */ /* 0x004fea000383ffff */
[----:B------:R-:W-:Y:S05]  /*d8e0*/  BRA `(.L_x_8210) ;  /* 0xffffffdc008c7947 */ /* 0x000fea000383ffff */
.L_x_8161:
[----:B0-----:R0:W1:Y:S02]  /*d8f0*/  SYNCS.PHASECHK.TRANS64.TRYWAIT P2, [R12+URZ+0x19c70], R5 ;  /* 0x019c70050c0075a7 */ /* 0x001064000804017f */
[----:B-1----:R-:W-:Y:S05]  /*d900*/  @!P2 NANOSLEEP.SYNCS 0x989680 ;  /* 0x009896800000a95d */ /* 0x002fea0003900000 */
[----:B------:R-:W1:Y:S02]  /*d910*/  @!P2 SYNCS.PHASECHK.TRANS64 P2, [R12+URZ+0x19c70], R5 ;  /* 0x019c70050c00a5a7 */ /* 0x000e64000804007f */
[----:B-1----:R-:W-:Y:S05]  /*d920*/  @!P2 BRA `(.L_x_8161) ;  /* 0xfffffffc00f0a947 */ /* 0x002fea000383ffff */
[----:B------:R-:W-:Y:S05]  /*d930*/  BRA `(.L_x_8211) ;  /* 0xffffffe000a07947 */ /* 0x000fea000383ffff */
.L_x_8163:
[----:B0-----:R0:W1:Y:S02]  /*d940*/  SYNCS.PHASECHK.TRANS64.TRYWAIT P2, [R12+URZ+0x19c60], R5 ;  /* 0x019c60050c0075a7 */ /* 0x001064000804017f */
[----:B-1----:R-:W-:Y:S05]  /*d950*/  @!P2 NANOSLEEP.SYNCS 0x989680 ;  /* 0x009896800000a95d */ /* 0x002fea0003900000 */
[----:B------:R-:W1:Y:S02]  /*d960*/  @!P2 SYNCS.PHASECHK.TRANS64 P2, [R12+URZ+0x19c60], R5 ;  /* 0x019c60050c00a5a7 */ /* 0x000e64000804007f */
[----:B-1----:R-:W-:Y:S05]  /*d970*/  @!P2 BRA `(.L_x_8163) ;  /* 0xfffffffc00f0a947 */ /* 0x002fea000383ffff */
[----:B------:R-:W-:Y:S05]  /*d980*/  BRA `(.L_x_8212) ;  /* 0xffffffe000a87947 */ /* 0x000fea000383ffff */
.L_x_8170:
[----:B--2---:R2:W3:Y:S02]  /*d990*/  SYNCS.PHASECHK.TRANS64.TRYWAIT P0, [R2+URZ+0x19c70], R3 ;  /* 0x019c7003020075a7 */ /* 0x0044e4000800017f */
[----:B---3--:R-:W-:Y:S05]  /*d9a0*/  @!P0 NANOSLEEP.SYNCS 0x989680 ;  /* 0x009896800000895d */ /* 0x008fea0003900000 */
[----:B------:R-:W3:Y:S02]  /*d9b0*/  @!P0 SYNCS.PHASECHK.TRANS64 P0, [R2+URZ+0x19c70], R3 ;  /* 0x019c7003020085a7 */ /* 0x000ee4000800007f */
[----:B---3--:R-:W-:Y:S05]  /*d9c0*/  @!P0 BRA `(.L_x_8170) ;  /* 0xfffffffc00f08947 */ /* 0x008fea000383ffff */
[----:B------:R-:W-:Y:S05]  /*d9d0*/  BRA `(.L_x_8213) ;  /* 0xffffffe800187947 */ /* 0x000fea000383ffff */
.L_x_8172:
[----:B--2---:R2:W3:Y:S02]  /*d9e0*/  SYNCS.PHASECHK.TRANS64.TRYWAIT P0, [R2+URZ+0x19c60], R3 ;  /* 0x019c6003020075a7 */ /* 0x0044e4000800017f */
[----:B---3--:R-:W-:Y:S05]  /*d9f0*/  @!P0 NANOSLEEP.SYNCS 0x989680 ;  /* 0x009896800000895d */ /* 0x008fea0003900000 */
[----:B------:R-:W3:Y:S02]  /*da00*/  @!P0 SYNCS.PHASECHK.TRANS64 P0, [R2+URZ+0x19c60], R3 ;  /* 0x019c6003020085a7 */ /* 0x000ee4000800007f */
[----:B---3--:R-:W-:Y:S05]  /*da10*/  @!P0 BRA `(.L_x_8172) ;  /* 0xfffffffc00f08947 */ /* 0x008fea000383ffff */
[----:B------:R-:W-:Y:S05]  /*da20*/  BRA `(.L_x_8214) ;  /* 0xffffffe800207947 */ /* 0x000fea000383ffff */
.L_x_8185:
[----:B0-----:R0:W1:Y:S02]  /*da30*/  SYNCS.PHASECHK.TRANS64.TRYWAIT P0, [R8+URZ+0x19c20], R0 ;  /* 0x019c2000080075a7 */ /* 0x001064000800017f */
[----:B-1----:R-:W-:Y:S05]  /*da40*/  @!P0 NANOSLEEP.SYNCS 0x989680 ;  /* 0x009896800000895d */ /* 0x002fea0003900000 */
[----:B------:R-:W1:Y:S02]  /*da50*/  @!P0 SYNCS.PHASECHK.TRANS64 P0, [R8+URZ+0x19c20], R0 ;  /* 0x019c2000080085a7 */ /* 0x000e64000800007f */
[----:B-1----:R-:W-:Y:S05]  /*da60*/  @!P0 BRA `(.L_x_8185) ;  /* 0xfffffffc00f08947 */ /* 0x002fea000383ffff */
[----:B------:R-:W-:Y:S05]  /*da70*/  BRA `(.L_x_8215) ;  /* 0xfffffff400bc7947 */ /* 0x000fea000383ffff */
.L_x_8186:
        /* <DEDUP_REMOVED lines=11> */
.L_x_8217:
[----:B------:R-:W-:Y:S05]  /*db30*/  BSYNC B0 ;  /* 0x0000000000007941 */ /* 0x000fea0003800000 */
.L_x_8216:
[----:B------:R-:W-:Y:S05]  /*db40*/  BRA `(.L_x_8218) ;  /* 0xfffffff400a47947 */ /* 0x000fea000383ffff */
.L_x_8189:
[----:B------:R-:W-:Y:S01]  /*db50*/  BSSY B1, `(.L_x_8219) ;  /* 0x0000006000017945 */ /* 0x000fe20003800000 */
[----:B------:R-:W-:-:S07]  /*db60*/  IMAD.MOV.U32 R15, RZ, RZ, -0x1 ;  /* 0xffffffffff0f7424 */ /* 0x000fce00078e00ff */
[----:B0-----:R-:W-:Y:S05]  /*db70*/  WARPSYNC.COLLECTIVE R15, `(.L_x_8220) ;  /* 0x000000000f0c7348 */ /* 0x001fea0003c00000 */
[----:B------:R-:W-:Y:S02]  /*db80*/  ELECT P6, UR62, PT ;  /* 0x00000000003e782f */ /* 0x000fe400038c0000 */
[----:B------:R-:W-:Y:S01]  /*db90*/  MOV R14, UR62 ;  /* 0x0000003e000e7c02 */ /* 0x000fe20008000f00 */
[----:B0-----:R-:W-:Y:S10]  /*dba0*/  ENDCOLLECTIVE ;  /* 0x000000000000791b */ /* 0x001ff40003800000 */
.L_x_8220:
[----:B------:R-:W-:Y:S05]  /*dbb0*/  BSYNC B1 ;  /* 0x0000000000017941 */ /* 0x000fea0003800000 */
.L_x_8219:
[----:B------:R-:W-:Y:S05]  /*dbc0*/  BRA `(.L_x_8221) ;  /* 0xfffffff4009c7947 */ /* 0x000fea000383ffff */
.L_x_8191:
[----:B0-----:R0:W1:Y:S02]  /*dbd0*/  SYNCS.PHASECHK.TRANS64.TRYWAIT P1, [R6+URZ], R3 ;  /* 0x00000003060075a7 */ /* 0x001064000802017f */
[----:B-1----:R-:W-:Y:S05]  /*dbe0*/  @!P1 NANOSLEEP.SYNCS 0x989680 ;  /* 0x009896800000995d */ /* 0x002fea0003900000 */
[----:B------:R-:W1:Y:S02]  /*dbf0*/  @!P1 SYNCS.PHASECHK.TRANS64 P1, [R6+URZ], R3 ;  /* 0x00000003060095a7 */ /* 0x000e64000802007f */
[----:B-1----:R-:W-:Y:S05]  /*dc00*/  @!P1 BRA `(.L_x_8191) ;  /* 0xfffffffc00f09947 */ /* 0x002fea000383ffff */
[----:B------:R-:W-:Y:S05]  /*dc10*/  BRA `(.L_x_8222) ;  /* 0xfffffff400d07947 */ /* 0x000fea000383ffff */
.L_x_8192:
[----:B-1----:R1:W2:Y:S02]  /*dc20*/  SYNCS.PHASECHK.TRANS64.TRYWAIT P1, [R7+URZ], R0 ;  /* 0x00000000070075a7 */ /* 0x0022a4000802017f */
[----:B--2---:R-:W-:Y:S05]  /*dc30*/  @!P1 NANOSLEEP.SYNCS 0x989680 ;  /* 0x009896800000995d */ /* 0x004fea0003900000 */
[----:B------:R-:W2:Y:S02]  /*dc40*/  @!P1 SYNCS.PHASECHK.TRANS64 P1, [R7+URZ], R0 ;  /* 0x00000000070095a7 */ /* 0x000ea4000802007f */
[----:B--2---:R-:W-:Y:S05]  /*dc50*/  @!P1 BRA `(.L_x_8192) ;  /* 0xfffffffc00f09947 */ /* 0x004fea000383ffff */
[----:B------:R-:W-:Y:S05]  /*dc60*/  BRA `(.L_x_8223) ;  /* 0xfffffff400c47947 */ /* 0x000fea000383ffff */
.L_x_8194:
[----:B--2---:R2:W3:Y:S02]  /*dc70*/  SYNCS.PHASECHK.TRANS64.TRYWAIT P1, [R2+URZ+0x19c60], R3 ;  /* 0x019c6003020075a7 */ /* 0x0044e4000802017f */
[----:B---3--:R-:W-:Y:S05]  /*dc80*/  @!P1 NANOSLEEP.SYNCS 0x989680 ;  /* 0x009896800000995d */ /* 0x008fea0003900000 */
[----:B------:R-:W3:Y:S02]  /*dc90*/  @!P1 SYNCS.PHASECHK.TRANS64 P1, [R2+URZ+0x19c60], R3 ;  /* 0x019c6003020095a7 */ /* 0x000ee4000802007f */
[----:B---3--:R-:W-:Y:S05]  /*dca0*/  @!P1 BRA `(.L_x_8194) ;  /* 0xfffffffc00f09947 */ /* 0x008fea000383ffff */
[----:B------:R-:W-:Y:S05]  /*dcb0*/  BRA `(.L_x_8224) ;  /* 0xfffffff400c47947 */ /* 0x000fea000383ffff */
.L_x_8196:
[----:B---3--:R3:W4:Y:S02]  /*dcc0*/  SYNCS.PHASECHK.TRANS64.TRYWAIT P1, [R5+URZ+0x19c60], R0 ;  /* 0x019c6000050075a7 */ /* 0x008724000802017f */
[----:B----4-:R-:W-:Y:S05]  /*dcd0*/  @!P1 NANOSLEEP.SYNCS 0x989680 ;  /* 0x009896800000995d */ /* 0x010fea0003900000 */
[----:B------:R-:W4:Y:S02]  /*dce0*/  @!P1 SYNCS.PHASECHK.TRANS64 P1, [R5+URZ+0x19c60], R0 ;  /* 0x019c6000050095a7 */ /* 0x000f24000802007f */
[----:B----4-:R-:W-:Y:S05]  /*dcf0*/  @!P1 BRA `(.L_x_8196) ;  /* 0xfffffffc00f09947 */ /* 0x010fea000383ffff */
[----:B------:R-:W-:Y:S05]  /*dd00*/  BRA `(.L_x_8225) ;  /* 0xfffffff400c47947 */ /* 0x000fea000383ffff */
.L_x_8198:
[----:B----4-:R4:W0:Y:S02]  /*dd10*/  SYNCS.PHASECHK.TRANS64.TRYWAIT P0, [R2+URZ+0x19c80], R3 ;  /* 0x019c8003020075a7 */ /* 0x010824000800017f */
[----:B0-----:R-:W-:Y:S05]  /*dd20*/  @!P0 NANOSLEEP.SYNCS 0x989680 ;  /* 0x009896800000895d */ /* 0x001fea0003900000 */
[----:B------:R-:W0:Y:S02]  /*dd30*/  @!P0 SYNCS.PHASECHK.TRANS64 P0, [R2+URZ+0x19c80], R3 ;  /* 0x019c8003020085a7 */ /* 0x000e24000800007f */
[----:B0-----:R-:W-:Y:S05]  /*dd40*/  @!P0 BRA `(.L_x_8198) ;  /* 0xfffffffc00f08947 */ /* 0x001fea000383ffff */
[----:B------:R-:W-:Y:S05]  /*dd50*/  BRA `(.L_x_8199) ;  /* 0xfffffff400c07947 */ /* 0x000fea000383ffff */
.L_x_8226:
        /* <DEDUP_REMOVED lines=10> */
.L_x_12363:


//--------------------- .text._ZN7cutlass13device_kernelIN5flash11enable_sm90INS1_16FlashAttnFwdSm90INS1_25CollectiveMainloopFwdSm90ILi2EN4cute5tupleIJNS5_1CILi1EEES8_S8_EEENS6_IJNS7_ILi192EEENS7_ILi128EEENS7_ILi96EEEEEELi96ENS_12float_e4m3_tEfNS_4arch4Sm90ELb0ELb0ELb1ELb1ELb0ELb1ELb0ELb1ELb1ELb0ELb0ELb0EEENS1_21CollectiveEpilogueFwdINS6_IJSA_SC_SB_EEES9_NS_10bfloat16_tESG_Li384ELb1ELb0ELb0ELb1EEENS1_36VarlenDynamicPersistentTileSchedulerILi192ELi128ELi384ELi128ELb0ELb0ELb1ELb0ELb1ELb1EEEEEEEEEvNT_6ParamsE --------------------------
	.section	.text._ZN7cutlass13device_kernelIN5flash11enable_sm90INS1_16FlashAttnFwdSm90INS1_25CollectiveMainloopFwdSm90ILi2EN4cute5tupleIJNS5_1CILi1EEES8_S8_EEENS6_IJNS7_ILi192EEENS7_ILi128EEENS7_ILi96EEEEEELi96ENS_12float_e4m3_tEfNS_4arch4Sm90ELb0ELb0ELb1ELb1ELb0ELb1ELb0ELb1ELb1ELb0ELb0ELb0EEENS1_21CollectiveEpilogueFwdINS6_IJSA_SC_SB_EEES9_NS_10bfloat16_tESG_Li384ELb1ELb0ELb0ELb1EEENS1_36VarlenDynamicPersistentTileSchedulerILi192ELi128ELi384ELi128ELb0ELb0ELb1ELb0ELb1ELb1EEEEEEEEEvNT_6ParamsE,"ax",@progbits
	.align	128
.text._ZN7cutlass13device_kernelIN5flash11enable_sm90INS1_16FlashAttnFwdSm90INS1_25CollectiveMainloopFwdSm90ILi2EN4cute5tupleIJNS5_1CILi1EEES8_S8_EEENS6_IJNS7_ILi192EEENS7_ILi128EEENS7_ILi96EEEEEELi96ENS_12float_e4m3_tEfNS_4arch4Sm90ELb0ELb0ELb1ELb1ELb0ELb1ELb0ELb1ELb1ELb0ELb0ELb0EEENS1_21CollectiveEpilogueFwdINS6_IJSA_SC_SB_EEES9_NS_10bfloat16_tESG_Li384ELb1ELb0ELb0ELb1EEENS1_36VarlenDynamicPersistentTileSchedulerILi192ELi128ELi384ELi128ELb0ELb0ELb1ELb0ELb1ELb1EEEEEEEEEvNT_6ParamsE:
        .type           _ZN7cutlass13device_kernelIN5flash11enable_sm90INS1_16FlashAttnFwdSm90INS1_25CollectiveMainloopFwdSm90ILi2EN4cute5tupleIJNS5_1CILi1EEES8_S8_EEENS6_IJNS7_ILi192EEENS7_ILi128EEENS7_ILi96EEEEEELi96ENS_12float_e4m3_tEfNS_4arch4Sm90ELb0ELb0ELb1ELb1ELb0ELb1ELb0ELb1ELb1ELb0ELb0ELb0EEENS1_21CollectiveEpilogueFwdINS6_IJSA_SC_SB_EEES9_NS_10bfloat16_tESG_Li384ELb1ELb0ELb0ELb1EEENS1_36VarlenDynamicPersistentTileSchedulerILi192ELi128ELi384ELi128ELb0ELb0ELb1ELb0ELb1ELb1EEEEEEEEEvNT_6ParamsE,@function
        .size           _ZN7cutlass13device_kernelIN5flash11enable_sm90INS1_16FlashAttnFwdSm90INS1_25CollectiveMainloopFwdSm90ILi2EN4cute5tupleIJNS5_1CILi1EEES8_S8_EEENS6_IJNS7_ILi192EEENS7_ILi128EEENS7_ILi96EEEEEELi96ENS_12float_e4m3_tEfNS_4arch4Sm90ELb0ELb0ELb1ELb1ELb0ELb1ELb0ELb1ELb1ELb0ELb0ELb0EEENS1_21CollectiveEpilogueFwdINS6_IJSA_SC_SB_EEES9_NS_10bfloat16_tESG_Li384ELb1ELb0ELb0ELb1EEENS1_36VarlenDynamicPersistentTileSchedulerILi192ELi128ELi384ELi128ELb0ELb0ELb1ELb0ELb1ELb1EEEEEEEEEvNT_6ParamsE,(.L_x_12364 - _ZN7cutlass13device_kernelIN5flash11enable_sm90INS1_16FlashAttnFwdSm90INS1_25CollectiveMainloopFwdSm90ILi2EN4cute5tupleIJNS5_1CILi1EEES8_S8_EEENS6_IJNS7_ILi192EEENS7_ILi128EEENS7_ILi96EEEEEELi96ENS_12float_e4m3_tEfNS_4arch4Sm90ELb0ELb0ELb1ELb1ELb0ELb1ELb0ELb1ELb1ELb0ELb0ELb0EEENS1_21CollectiveEpilogueFwdINS6_IJSA_SC_SB_EEES9_NS_10bfloat16_tESG_Li384ELb1ELb0ELb0ELb1EEENS1_36VarlenDynamicPersistentTileSchedulerILi192ELi128ELi384ELi128ELb0ELb0ELb1ELb0ELb1ELb1EEEEEEEEEvNT_6ParamsE)
        .other          _ZN7cutlass13device_kernelIN5flash11enable_sm90INS1_16FlashAttnFwdSm90INS1_25CollectiveMainloopFwdSm90ILi2EN4cute5tupleIJNS5_1CILi1EEES8_S8_EEENS6_IJNS7_ILi192EEENS7_ILi128EEENS7_ILi96EEEEEELi96ENS_12float_e4m3_tEfNS_4arch4Sm90ELb0ELb0ELb1ELb1ELb0ELb1ELb0ELb1ELb1ELb0ELb0ELb0EEENS1_21CollectiveEpilogueFwdINS6_IJSA_SC_SB_EEES9_NS_10bfloat16_tESG_Li384ELb1ELb0ELb0ELb1EEENS1_36VarlenDynamicPersistentTileSchedulerILi192ELi128ELi384ELi128ELb0ELb0ELb1ELb0ELb1ELb1EEEEEEEEEvNT_6ParamsE,@"STO_CUDA_ENTRY STV_DEFAULT"
_ZN7cutlass13device_kernelIN5flash11enable_sm90INS1_16FlashAttnFwdSm90INS1_25CollectiveMainloopFwdSm90ILi2EN4cute5tupleIJNS5_1CILi1EEES8_S8_EEENS6_IJNS7_ILi192EEENS7_ILi128EEENS7_ILi96EEEEEELi96ENS_12float_e4m3_tEfNS_4arch4Sm90ELb0ELb0ELb1ELb1ELb0ELb1ELb0ELb1ELb1ELb0ELb0ELb0EEENS1_21CollectiveEpilogueFwdINS6_IJSA_SC_SB_EEES9_NS_10bfloat16_tESG_Li384ELb1ELb0ELb0ELb1EEENS1_36VarlenDynamicPersistentTileSchedulerILi192ELi128ELi384ELi128ELb0ELb0ELb1ELb0ELb1ELb1EEEEEEEEEvNT_6ParamsE:
        /* <DEDUP_REMOVED lines=26> */
.L_x_8228:
[----:B------:R-:W-:Y:S05]  /*01a0*/  BSYNC B0 ;  /* 0x0000000000007941 */ /* 0x000fea0003800000 */
.L_x_8227:
        /* <DEDUP_REMOVED lines=40> */
.L_x_8229:
        /* <DEDUP_REMOVED lines=22> */
.L_x_8230:
        /* <DEDUP_REMOVED lines=18> */
.L_x_8231:
        /* <DEDUP_REMOVED lines=22> */
.L_x_8232:
        /* <DEDUP_REMOVED lines=22> */
.L_x_8233:
[----:B--2---:R-:W-:Y:S01]  /*0970*/  ISETP.NE.AND P0, PT, R2, RZ, PT ;  /* 0x000000ff0200720c */ /* 0x004fe20003f05270 */
[----:B------:R-:W-:Y:S01]  /*0980*/  IMAD.MOV.U32 R2, RZ, RZ, 0x1 ;  /* 0x00000001ff027424 */ /* 0x000fe200078e00ff */
[----:B------:R-:W-:Y:S01]  /*0990*/  NOP ;  /* 0x0000000000007918 */ /* 0x000fe20000000000 */
[----:B------:R-:W-:Y:S01]  /*09a0*/  ULDC.64 UR40, c[0x0][0x208] ;  /* 0x0000820000287ab9 */ /* 0x000fe20000000a00 */
[----:B------:R-:W-:Y:S02]  /*09b0*/  BSSY B8, `(.L_x_8234) ;  /* 0x00017cf000087945 */ /* 0x000fe40003800000 */
[----:B------:R-:W-:-:S05]  /*09c0*/  SEL R2, R2, 0x2, !P0 ;  /* 0x0000000202027807 */ /* 0x000fca0004000000 */
[----:B------:R2:W-:Y:S01]  /*09d0*/  STL [R1+0x28], R2 ;  /* 0x0000280201007387 */ /* 0x0005e20000100800 */
[----:B01-34-:R-:W-:Y:S06]  /*09e0*/  BAR.SYNC.DEFER_BLOCKING 0x0 ;  /* 0x0000000000007b1d */ /* 0x01bfec0000010000 */
[----:B------:R-:W-:Y:S05]  /*09f0*/  @!P0 BRA `(.L_x_8235) ;  /* 0x0000011800f88947 */ /* 0x000fea0003800000 */
.L_x_8236:
[----:B------:R-:W-:-:S08]  /*0a00*/  NOP ;  /* 0x0000000000007918 */ /* 0x000fd00000000000 */
[----:B------:R-:W0:Y:S02]  /*0a10*/  USETMAXREG.TRY_ALLOC.CTAPOOL UP0, 0xa0 ;  /* 0x000000a0000079c8 */ /* 0x000e240008000600 */
[----:B0-----:R-:W-:-:S13]  /*0a20*/  PLOP3.LUT P0, PT, PT, PT, UP0, 0x80, 0x0 ;  /* 0x000000000000781c */ /* 0x001fda0003f0f008 */
[----:B------:R-:W-:Y:S05]  /*0a30*/  @!P0 BRA `(.L_x_8236) ;  /* 0xfffffffc00f08947 */ /* 0x000fea000383ffff */
[----:B------:R-:W0:Y:S08]  /*0a40*/  S2UR UR4, SR_CgaCtaId ;  /* 0x00000000000479c3 */ /* 0x000e300000008800 */
[----:B------:R-:W-:Y:S06]  /*0a50*/  BAR.ARV 0x8, 0x1a0 ;  /* 0x0206800000007b1d */ /* 0x000fec0000002000 */
[----:B------:R-:W-:-:S02]  /*0a60*/  MOV R18, 0x400 ;  /* 0x0000040000127802 */ /* 0x000fc40000000f00 */
[----:B------:R-:W-:Y:S01]  /*0a70*/  BAR.SYNC.DEFER_BLOCKING 0x5, 0x200 ;  /* 0x0148000000007b1d */ /* 0x000fe20000010000 */
[----:B0-----:R-:W-:-:S05]  /*0a80*/  IMAD.U32 R0, RZ, RZ, UR4 ;  /* 0x00000004ff007e24 */ /* 0x001fca000f8e00ff */
[----:B------:R-:W-:Y:S01]  /*0a90*/  ULDC UR4, c[0x0][0xc14] ;  /* 0x0003050000047ab9 */ /* 0x000fe20000000800 */
[----:B------:R-:W-:Y:S01]  /*0aa0*/  LEA R18, R0, R18, 0x18 ;  /* 0x0000001200127211 */ /* 0x000fe200078ec0ff */
[----:B------:R-:W-:Y:S04]  /*0ab0*/  STL [R1+0x14], R0 ;  /* 0x0000140001007387 */ /* 0x000fe80000100800 */
[----:B------:R-:W0:Y:S01]  /*0ac0*/  LDS.128 R28, [R18+0x19cd0] ;  /* 0x019cd000121c7984 */ /* 0x000e220000000c00 */
[----:B------:R-:W-:Y:S06]  /*0ad0*/  BAR.ARV 0x4, 0x200 ;  /* 0x0108000000007b1d */ /* 0x000fec0000002000 */
[----:B0-----:R-:W-:-:S13]  /*0ae0*/  ISETP.GE.AND P0, PT, R31, UR4, PT ;  /* 0x000000041f007c0c */ /* 0x001fda000bf06270 */
[----:B------:R-:W-:Y:S05]  /*0af0*/  @P0 BRA `(.L_x_8237) ;  /* 0x0000017800e80947 */ /* 0x000fea0003800000 */
[----:B------:R-:W3:Y:S01]  /*0b00*/  LDL.LU R19, [R1+0x28] ;  /* 0x0000280001137983 */ /* 0x000ee20000300800 */
[----:B------:R-:W0:Y:S02]  /*0b10*/  S2R R0, SR_TID.X ;  /* 0x0000000000007919 */ /* 0x000e240000002100 */
[----:B0-----:R-:W-:-:S05]  /*0b20*/  VIADD R15, R0, 0xffffff80 ;  /* 0xffffff80000f7836 */ /* 0x001fca0000000000 */
[----:B------:R-:W-:-:S04]  /*0b30*/  SHF.R.S32.HI R0, RZ, 0x1f, R15 ;  /* 0x0000001fff007819 */ /* 0x000fc8000001140f */
[----:B--2---:R-:W-:-:S04]  /*0b40*/  LEA.HI R2, R0, R15, RZ, 0x7 ;  /* 0x0000000f00027211 */ /* 0x004fc800078f38ff */
[----:B------:R-:W-:Y:S02]  /*0b50*/  LOP3.LUT R7, R2, 0xffffff80, RZ, 0xc0, !PT ;  /* 0xffffff8002077812 */ /* 0x000fe400078ec0ff */
[CC--:B------:R-:W-:Y:S02]  /*0b60*/  LEA.HI R4, R0.reuse, R15.reuse, RZ, 0x5 ;  /* 0x0000000f00047211 */ /* 0x0c0fe400078f28ff */
[CC--:B------:R-:W-:Y:S01]  /*0b70*/  LEA.HI R6, R15.reuse, R15.reuse, RZ, 0x1 ;  /* 0x0000000f0f067211 */ /* 0x0c0fe200078f08ff */
[----:B------:R-:W-:Y:S01]  /*0b80*/  IMAD.IADD R20, R15, 0x1, -R7 ;  /* 0x000000010f147824 */ /* 0x000fe200078e0a07 */
[----:B------:R-:W-:Y:S01]  /*0b90*/  LEA.HI R3, R0, R15, RZ, 0x4 ;  /* 0x0000000f00037211 */ /* 0x000fe200078f20ff */
[----:B------:R-:W-:Y:S01]  /*0ba0*/  IMAD.SHL.U32 R5, R4, 0x10, RZ ;  /* 0x0000001004057824 */ /* 0x000fe200078e00ff */
[----:B------:R-:W-:Y:S02]  /*0bb0*/  LOP3.LUT R7, R6, 0xfffffffe, RZ, 0xc0, !PT ;  /* 0xfffffffe06077812 */ /* 0x000fe400078ec0ff */
[----:B------:R-:W-:-:S02]  /*0bc0*/  SHF.R.S32.HI R152, RZ, 0x1, R6 ;  /* 0x00000001ff987819 */ /* 0x000fc40000011406 */
[----:B------:R-:W-:Y:S02]  /*0bd0*/  SHF.R.S32.HI R8, RZ, 0x1f, R20 ;  /* 0x0000001fff087819 */ /* 0x000fe40000011414 */
[----:B------:R-:W-:Y:S02]  /*0be0*/  SHF.R.S32.HI R9, RZ, 0x1f, R6 ;  /* 0x0000001fff097819 */ /* 0x000fe40000011406 */
[----:B------:R-:W-:Y:S01]  /*0bf0*/  LOP3.LUT R4, R3, 0x7fffff0, RZ, 0xc0, !PT ;  /* 0x07fffff003047812 */ /* 0x000fe200078ec0ff */
[----:B------:R-:W-:Y:S01]  /*0c00*/  IMAD.IADD R14, R15, 0x1, -R7 ;  /* 0x000000010f0e7824 */ /* 0x000fe200078e0a07 */
[----:B------:R-:W-:Y:S02]  /*0c10*/  LEA.HI R10, R8, R20, RZ, 0x2 ;  /* 0x00000014080a7211 */ /* 0x000fe400078f10ff */
[----:B------:R-:W-:Y:S01]  /*0c20*/  LEA.HI R9, R9, R152, RZ, 0x2 ;  /* 0x0000009809097211 */ /* 0x000fe200078f10ff */
[----:B------:R-:W-:Y:S01]  /*0c30*/  IMAD.IADD R4, R15, 0x1, -R4 ;  /* 0x000000010f047824 */ /* 0x000fe200078e0a04 */
[----:B------:R-:W-:-:S02]  /*0c40*/  LOP3.LUT R5, R5, 0xfffffe00, RZ, 0xc0, !PT ;  /* 0xfffffe0005057812 */ /* 0x000fc400078ec0ff */
[----:B------:R-:W-:Y:S01]  /*0c50*/  SHF.R.S32.HI R21, RZ, 0x7, R2 ;  /* 0x00000007ff157819 */ /* 0x000fe20000011402 */
[----:B------:R-:W-:Y:S01]  /*0c60*/  IMAD.SHL.U32 R22, R14, 0x10, RZ ;  /* 0x000000100e167824 */ /* 0x000fe200078e00ff */
[----:B------:R-:W-:Y:S02]  /*0c70*/  SHF.R.S32.HI R2, RZ, 0x4, R3 ;  /* 0x00000004ff027819 */ /* 0x000fe40000011403 */
[--C-:B------:R-:W-:Y:S02]  /*0c80*/  SHF.R.S32.HI R7, RZ, 0x2, R10.reuse ;  /* 0x00000002ff077819 */ /* 0x100fe4000001140a */
[----:B------:R-:W-:Y:S02]  /*0c90*/  SHF.R.S32.HI R6, RZ, 0x1f, R10 ;  /* 0x0000001fff067819 */ /* 0x000fe4000001140a */
[----:B------:R-:W-:Y:S01]  /*0ca0*/  LOP3.LUT R9, R9, 0x7fffffc, RZ, 0xc0, !PT ;  /* 0x07fffffc09097812 */ /* 0x000fe200078ec0ff */
[----:B------:R-:W-:Y:S01]  /*0cb0*/  IMAD R4, R4, 0x20, R5 ;  /* 0x0000002004047824 */ /* 0x000fe200078e0205 */
[----:B------:R-:W-:Y:S01]  /*0cc0*/  LEA.HI R5, R0, R15, RZ, 0x3 ;  /* 0x0000000f00057211 */ /* 0x000fe200078f18ff */
[----:B------:R-:W-:Y:S01]  /*0cd0*/  VIADD R156, R22, 0x20 ;  /* 0x00000020169c7836 */ /* 0x000fe20000000000 */
[----:B------:R-:W-:Y:S01]  /*0ce0*/  LEA.HI R3, R3, R2, RZ, 0x1 ;  /* 0x0000000203037211 */ /* 0x000fe200078f08ff */
[----:B------:R-:W-:Y:S01]  /*0cf0*/  IMAD.IADD R9, R152, 0x1, -R9 ;  /* 0x0000000198097824 */ /* 0x000fe200078e0a09 */
[----:B------:R-:W-:-:S02]  /*0d00*/  LEA.HI R11, R6, R7, RZ, 0x3 ;  /* 0x00000007060b7211 */ /* 0x000fc400078f18ff */
[----:B------:R-:W-:Y:S02]  /*0d10*/  SHF.R.S32.HI R5, RZ, 0x3, R5 ;  /* 0x00000003ff057819 */ /* 0x000fe40000011405 */
[----:B------:R-:W-:Y:S02]  /*0d20*/  LOP3.LUT R3, R3, 0x1ffffffe, RZ, 0xc0, !PT ;  /* 0x1ffffffe03037812 */ /* 0x000fe400078ec0ff */
[----:B------:R-:W-:Y:S01]  /*0d30*/  LOP3.LUT R12, R11, 0xfffffff8, RZ, 0xc0, !PT ;  /* 0xfffffff80b0c7812 */ /* 0x000fe200078ec0ff */
[C---:B------:R-:W-:Y:S01]  /*0d40*/  IMAD R11, R2.reuse, 0x8, R9 ;  /* 0x00000008020b7824 */ /* 0x040fe200078e0209 */
[----:B------:R-:W-:Y:S01]  /*0d50*/  SHF.R.S32.HI R9, RZ, 0x1f, R156 ;  /* 0x0000001fff097819 */ /* 0x000fe2000001149c */
[----:B------:R-:W-:Y:S01]  /*0d60*/  IMAD.IADD R3, R2, 0x1, -R3 ;  /* 0x0000000102037824 */ /* 0x000fe200078e0a03 */
[----:B------:R-:W-:Y:S01]  /*0d70*/  SHF.L.U32 R5, R5, 0x7, RZ ;  /* 0x0000000705057819 */ /* 0x000fe200000006ff */
[----:B------:R-:W-:Y:S01]  /*0d80*/  IMAD.HI R6, R21, 0x55555556, RZ ;  /* 0x5555555615067827 */ /* 0x000fe200078e02ff */
[----:B------:R-:W-:-:S02]  /*0d90*/  LEA.HI R2, R9, R156, RZ, 0x5 ;  /* 0x0000009c09027211 */ /* 0x000fc400078f28ff */
[----:B------:R-:W-:Y:S02]  /*0da0*/  LOP3.LUT R16, R5, 0x80, RZ, 0xc0, !PT ;  /* 0x0000008005107812 */ /* 0x000fe400078ec0ff */
[----:B------:R-:W-:Y:S02]  /*0db0*/  LEA.HI R8, R8, R20, RZ, 0x5 ;  /* 0x0000001408087211 */ /* 0x000fe400078f28ff */
[----:B------:R-:W-:Y:S01]  /*0dc0*/  LEA.HI R9, R9, R156, RZ, 0x4 ;  /* 0x0000009c09097211 */ /* 0x000fe200078f20ff */
[----:B------:R-:W-:Y:S01]  /*0dd0*/  IMAD.IADD R7, R7, 0x1, -R12 ;  /* 0x0000000107077824 */ /* 0x000fe200078e0a0c */
[----:B------:R-:W-:Y:S01]  /*0de0*/  LOP3.LUT R10, R10, 0x7ffffffc, RZ, 0xc0, !PT ;  /* 0x7ffffffc0a0a7812 */ /* 0x000fe200078ec0ff */
[----:B------:R-:W-:Y:S01]  /*0df0*/  IMAD.SHL.U32 R11, R11, 0x20, RZ ;  /* 0x000000200b0b7824 */ /* 0x000fe200078e00ff */
[----:B------:R-:W-:Y:S02]  /*0e00*/  SHF.R.S32.HI R5, RZ, 0x5, R2 ;  /* 0x00000005ff057819 */ /* 0x000fe40000011402 */
[----:B------:R-:W-:-:S02]  /*0e10*/  LEA.HI R6, R6, R6, RZ, 0x1 ;  /* 0x0000000606067211 */ /* 0x000fc400078f08ff */
[----:B------:R-:W-:Y:S02]  /*0e20*/  SHF.R.U32.HI R12, RZ, 0x3, R16 ;  /* 0x00000003ff0c7819 */ /* 0x000fe40000011610 */
[----:B------:R-:W-:Y:S02]  /*0e30*/  LOP3.LUT R2, R16, 0x10, R9, 0xf8, !PT ;  /* 0x0000001010027812 */ /* 0x000fe400078ef809 */
[----:B------:R-:W-:Y:S01]  /*0e40*/  SHF.R.S32.HI R8, RZ, 0x5, R8 ;  /* 0x00000005ff087819 */ /* 0x000fe20000011408 */
[----:B------:R-:W-:Y:S01]  /*0e50*/  IMAD.MOV.U32 R13, RZ, RZ, -0x2 ;  /* 0xfffffffeff0d7424 */ /* 0x000fe200078e00ff */
[----:B------:R-:W-:Y:S01]  /*0e60*/  LOP3.LUT R2, R2, R12, RZ, 0x3c, !PT ;  /* 0x0000000c02027212 */ /* 0x000fe200078e3cff */
[----:B------:R-:W-:Y:S02]  /*0e70*/  IMAD.IADD R10, R20, 0x1, -R10 ;  /* 0x00000001140a7824 */ /* 0x000fe400078e0a0a */
[----:B------:R-:W-:Y:S02]  /*0e80*/  IMAD R5, R5, 0x1800, R11 ;  /* 0x0000180005057824 */ /* 0x000fe400078e020b */
[----:B------:R-:W-:-:S02]  /*0e90*/  IMAD R6, R6, -0x3, R21 ;  /* 0xfffffffd06067824 */ /* 0x000fc400078e0215 */
[----:B------:R-:W-:Y:S02]  /*0ea0*/  IMAD R7, R8, 0x10, R7 ;  /* 0x0000001008077824 */ /* 0x000fe400078e0207 */
[----:B------:R-:W-:Y:S01]  /*0eb0*/  IMAD R8, R3, 0x8, R4 ;  /* 0x0000000803087824 */ /* 0x000fe200078e0204 */
[----:B------:R-:W-:Y:S01]  /*0ec0*/  STL [R1], R16 ;  /* 0x0000001001007387 */ /* 0x000fe20000100800 */
[----:B------:R-:W-:Y:S01]  /*0ed0*/  IMAD R4, R10, R13, 0x80 ;  /* 0x000000800a047424 */ /* 0x000fe200078e020d */
[----:B------:R-:W-:Y:S01]  /*0ee0*/  IADD3 R3, R18, R5, R2 ;  /* 0x0000000512037210 */ /* 0x000fe20007ffe002 */
[----:B------:R-:W-:Y:S01]  /*0ef0*/  IMAD R2, R6, 0x40, R7 ;  /* 0x0000004006027824 */ /* 0x000fe200078e0207 */
[----:B------:R-:W-:Y:S01]  /*0f00*/  STL [R1+0x4], R11 ;  /* 0x0000040b01007387 */ /* 0x000fe20000100800 */
[----:B------:R-:W-:-:S03]  /*0f10*/  LEA.HI R0, R0, R15, RZ, 0x2 ;  /* 0x0000000f00007211 */ /* 0x000fc600078f10ff */
[----:B------:R-:W-:Y:S04]  /*0f20*/  STL [R1+0x4c], R12 ;  /* 0x00004c0c01007387 */ /* 0x000fe80000100800 */
[----:B------:R-:W-:Y:S04]  /*0f30*/  STL [R1+0x5c], R8 ;  /* 0x00005c0801007387 */ /* 0x000fe80000100800 */
[----:B------:R0:W-:Y:S04]  /*0f40*/  STL [R1+0x54], R4 ;  /* 0x0000540401007387 */ /* 0x0001e80000100800 */
[----:B------:R1:W-:Y:S04]  /*0f50*/  STL [R1+0x48], R3 ;  /* 0x0000480301007387 */ /* 0x0003e80000100800 */
[----:B------:R2:W-:Y:S01]  /*0f60*/  STL [R1+0x58], R2 ;  /* 0x0000580201007387 */ /* 0x0005e20000100800 */
[----:B0-----:R-:W-:-:S02]  /*0f70*/  SHF.R.S32.HI R4, RZ, 0x2, R0 ;  /* 0x00000002ff047819 */ /* 0x001fc40000011400 */
[----:B-1----:R-:W-:Y:S02]  /*0f80*/  LOP3.LUT R3, R16, 0x10, R22, 0xf8, !PT ;  /* 0x0000001010037812 */ /* 0x002fe400078ef816 */
[----:B--2---:R-:W-:Y:S02]  /*0f90*/  LOP3.LUT R2, R0, 0x1ffffffc, RZ, 0xc0, !PT ;  /* 0x1ffffffc00027812 */ /* 0x004fe400078ec0ff */
[----:B------:R-:W-:Y:S01]  /*0fa0*/  LOP3.LUT R3, R3, R12, RZ, 0x3c, !PT ;  /* 0x0000000c03037212 */ /* 0x000fe200078e3cff */
[----:B------:R-:W-:Y:S02]  /*0fb0*/  STL [R1+0x38], RZ ;  /* 0x000038ff01007387 */ /* 0x000fe40000100800 */
[----:B------:R-:W-:Y:S01]  /*0fc0*/  IMAD.IADD R2, R15, 0x1, -R2 ;  /* 0x000000010f027824 */ /* 0x000fe200078e0a02 */
[----:B------:R-:W-:Y:S01]  /*0fd0*/  SHF.R.S32.HI R0, RZ, 0x1f, R152 ;  /* 0x0000001fff007819 */ /* 0x000fe20000011498 */
[----:B------:R0:W-:Y:S01]  /*0fe0*/  STL [R1+0x20], R4 ;  /* 0x0000200401007387 */ /* 0x0001e20000100800 */
[----:B------:R-:W-:-:S02]  /*0ff0*/  IMAD.IADD R0, R11, 0x1, R3 ;  /* 0x000000010b007824 */ /* 0x000fc400078e0203 */
[----:B0-----:R-:W-:Y:S01]  /*1000*/  IMAD.SHL.U32 R4, R2, 0x8, RZ ;  /* 0x0000000802047824 */ /* 0x001fe200078e00ff */
[----:B------:R-:W-:-:S04]  /*1010*/  SHF.R.S32.HI R2, RZ, 0x4, R9 ;  /* 0x00000004ff027819 */ /* 0x000fc80000011409 */
[----:B------:R0:W-:Y:S04]  /*1020*/  STL [R1+0x10], R4 ;  /* 0x0000100401007387 */ /* 0x0001e80000100800 */
[----:B------:R0:W-:Y:S04]  /*1030*/  STL [R1+0x18], R0 ;  /* 0x0000180001007387 */ /* 0x0001e80000100800 */
[----:B------:R0:W-:Y:S01]  /*1040*/  STL [R1+0x50], R2 ;  /* 0x0000500201007387 */ /* 0x0001e20000100800 */
[----:B------:R-:W-:Y:S02]  /*1050*/  IMAD.MOV.U32 R153, RZ, RZ, RZ ;  /* 0x000000ffff997224 */ /* 0x000fe400078e00ff */
[----:B------:R-:W-:-:S02]  /*1060*/  IMAD.MOV.U32 R157, RZ, RZ, RZ ;  /* 0x000000ffff9d7224 */ /* 0x000fc400078e00ff */
[----:B------:R-:W-:Y:S02]  /*1070*/  IMAD.MOV.U32 R154, RZ, RZ, RZ ;  /* 0x000000ffff9a7224 */ /* 0x000fe400078e00ff */
[----:B------:R-:W-:Y:S01]  /*1080*/  IMAD.SHL.U32 R16, R14, 0x8, RZ ;  /* 0x000000080e107824 */ /* 0x000fe200078e00ff */
[----:B---3--:R-:W-:Y:S01]  /*1090*/  LOP3.LUT R155, R19, 0x1, RZ, 0xfc, !PT ;  /* 0x00000001139b7812 */ /* 0x008fe200078efcff */
[----:B0-----:R-:W-:-:S07]  /*10a0*/  IMAD.MOV.U32 R19, RZ, RZ, RZ ;  /* 0x000000ffff137224 */ /* 0x001fce00078e00ff */
.L_x_8358:
[----:B------:R-:W0:Y:S01]  /*10b0*/  LDC.64 R2, c[0x0][0xc60] ;  /* 0x00031800ff027b82 */ /* 0x000e220000000a00 */
[----:B------:R-:W-:Y:S01]  /*10c0*/  ULDC.64 UR4, c[0x0][0xa28] ;  /* 0x00028a0000047ab9 */ /* 0x000fe20000000a00 */
[----:B------:R-:W-:Y:S01]  /*10d0*/  ULDC.64 UR8, c[0x0][0xa18] ;  /* 0x0002860000087ab9 */ /* 0x000fe20000000a00 */
[----:B------:R-:W-:Y:S01]  /*10e0*/  ULDC.64 UR6, c[0x0][0xa08] ;  /* 0x0002820000067ab9 */ /* 0x000fe20000000a00 */
[----:B0-----:R-:W-:-:S05]  /*10f0*/  IMAD.WIDE R2, R31, 0x4, R2 ;  /* 0x000000041f027825 */ /* 0x001fca00078e0202 */
[----:B--2---:R-:W2:Y:S01]  /*1100*/  LDG.E R0, desc[UR40][R2.64] ;  /* 0x0000002802007981 */ /* 0x004ea2000c1e1900 */
[----:B------:R-:W-:Y:S01]  /*1110*/  ISETP.NE.U32.AND P2, PT, RZ, UR4, PT ;  /* 0x00000004ff007c0c */ /* 0x000fe2000bf45070 */
[----:B------:R-:W-:Y:S01]  /*1120*/  IMAD.MOV.U32 R49, RZ, RZ, RZ ;  /* 0x000000ffff317224 */ /* 0x000fe200078e00ff */
[----:B------:R-:W-:Y:S02]  /*1130*/  ISETP.NE.U32.AND P1, PT, RZ, UR8, PT ;  /* 0x00000008ff007c0c */ /* 0x000fe4000bf25070 */
[----:B------:R-:W-:Y:S02]  /*1140*/  ISETP.NE.AND.EX P2, PT, RZ, UR5, PT, P2 ;  /* 0x00000005ff007c0c */ /* 0x000fe4000bf45320 */
[----:B------:R-:W-:Y:S02]  /*1150*/  ISETP.NE.AND.EX P1, PT, RZ, UR9, PT, P1 ;  /* 0x00000009ff007c0c */ /* 0x000fe4000bf25310 */
[----:B------:R-:W-:Y:S02]  /*1160*/  ISETP.NE.U32.AND P0, PT, RZ, UR6, PT ;  /* 0x00000006ff007c0c */ /* 0x000fe4000bf05070 */
[----:B-1-3-5:R-:W-:-:S02]  /*1170*/  MOV R9, RZ ;  /* 0x000000ff00097202 */ /* 0x02afc40000000f00 */
[----:B------:R-:W-:Y:S02]  /*1180*/  ISETP.NE.AND.EX P0, PT, RZ, UR7, PT, P0 ;  /* 0x00000007ff007c0c */ /* 0x000fe4000bf05300 */
[----:B--2-4-:R-:W-:Y:S01]  /*1190*/  SHF.R.S32.HI R4, RZ, 0x1f, R0 ;  /* 0x0000001fff047819 */ /* 0x014fe20000011400 */
[C---:B------:R-:W-:Y:S02]  /*11a0*/  IMAD.SHL.U32 R33, R0.reuse, 0x4, RZ ;  /* 0x0000000400217824 */ /* 0x040fe400078e00ff */
[C---:B------:R-:W-:Y:S01]  /*11b0*/  @P2 LEA R2, P3, R0.reuse, UR4, 0x2 ;  /* 0x0000000400022c11 */ /* 0x040fe2000f8610ff */
[----:B------:R-:W-:Y:S01]  /*11c0*/  STL [R1+0x1c], R0 ;  /* 0x00001c0001007387 */ /* 0x000fe20000100800 */
[C-C-:B------:R-:W-:Y:S02]  /*11d0*/  SHF.L.U64.HI R32, R0.reuse, 0x2, R4.reuse ;  /* 0x0000000200207819 */ /* 0x140fe40000010204 */
[----:B------:R-:W-:Y:S01]  /*11e0*/  @P2 LEA.HI.X R3, R0, UR5, R4, 0x2, P3 ;  /* 0x0000000500032c11 */ /* 0x000fe200098f1404 */
[----:B------:R0:W-:Y:S01]  /*11f0*/  STL [R1+0x3c], R4 ;  /* 0x00003c0401007387 */ /* 0x0001e20000100800 */
[----:B------:R-:W-:Y:S01]  /*1200*/  IADD3 R6, P4, R33, UR6, RZ ;  /* 0x0000000621067c10 */ /* 0x000fe2000ff9e0ff */
[----:B------:R-:W-:-:S02]  /*1210*/  ULDC UR4, c[0x0][0x288] ;  /* 0x0000a20000047ab9 */ /* 0x000fc40000000800 */
[----:B------:R1:W5:Y:S01]  /*1220*/  @P2 LDG.E R9, desc[UR40][R2.64] ;  /* 0x0000002802092981 */ /* 0x000362000c1e1900 */
[----:B------:R-:W-:Y:S01]  /*1230*/  IMAD.U32 R25, RZ, RZ, UR4 ;  /* 0x00000004ff197e24 */ /* 0x000fe2000f8e00ff */
[----:B------:R-:W-:Y:S01]  /*1240*/  IADD3.X R7, R32, UR7, RZ, P4, !PT ;  /* 0x0000000720077c10 */ /* 0x000fe2000a7fe4ff */
[----:B------:R-:W-:Y:S01]  /*1250*/  ULDC.64 UR4, c[0x0][0x3f8] ;  /* 0x0000fe0000047ab9 */ /* 0x000fe20000000a00 */
[----:B------:R1:W-:Y:S01]  /*1260*/  STL [R1+0x30], R33 ;  /* 0x0000302101007387 */ /* 0x0003e20000100800 */
[----:B0-----:R-:W-:-:S03]  /*1270*/  @P1 IADD3 R4, P2, R33, UR8, RZ ;  /* 0x0000000821041c10 */ /* 0x001fc6000ff5e0ff */
[----:B------:R1:W5:Y:S01]  /*1280*/  @P0 LDG.E R49, desc[UR40][R6.64] ;  /* 0x0000002806310981 */ /* 0x000362000c1e1900 */
[----:B------:R-:W-:Y:S01]  /*1290*/  @P1 IADD3.X R5, R32, UR9, RZ, P2, !PT ;  /* 0x0000000920051c10 */ /* 0x000fe200097fe4ff */
[----:B------:R-:W-:Y:S02]  /*12a0*/  UISETP.NE.U32.AND UP0, UPT, UR4, URZ, UPT ;  /* 0x0000003f0400728c */ /* 0x000fe4000bf05070 */
[----:B------:R1:W-:Y:S01]  /*12b0*/  STL [R1+0x34], R32 ;  /* 0x0000342001007387 */ /* 0x0003e20000100800 */
[----:B------:R-:W-:Y:S01]  /*12c0*/  ULDC.64 UR8, c[0x0][0xa20] ;  /* 0x0002880000087ab9 */ /* 0x000fe20000000a00 */
[----:B------:R-:W-:Y:S02]  /*12d0*/  ULDC UR4, c[0x0][0x404] ;  /* 0x0001010000047ab9 */ /* 0x000fe40000000800 */
[----:B------:R1:W5:Y:S04]  /*12e0*/  @P1 LDG.E R25, desc[UR40][R4.64] ;  /* 0x0000002804191981 */ /* 0x000368000c1e1900 */
[----:B------:R1:W-:Y:S04]  /*12f0*/  STL [R1+0x40], R29 ;  /* 0x0000401d01007387 */ /* 0x0003e80000100800 */
[----:B------:R1:W-:Y:S01]  /*1300*/  STL [R1+0x2c], R30 ;  /* 0x00002c1e01007387 */ /* 0x0003e20000100800 */
[----:B------:R-:W-:Y:S01]  /*1310*/  UISETP.NE.AND.EX UP0, UPT, UR5, URZ, UPT, UP0 ;  /* 0x0000003f0500728c */ /* 0x000fe2000bf05300 */
[----:B------:R-:W-:-:S02]  /*1320*/  ISETP.NE.U32.AND P2, PT, RZ, UR8, PT ;  /* 0x00000008ff007c0c */ /* 0x000fc4000bf45070 */
[----:B------:R-:W-:Y:S01]  /*1330*/  ULDC UR5, c[0x0][0x2e0] ;  /* 0x0000b80000057ab9 */ /* 0x000fe20000000800 */
[----:B------:R-:W-:Y:S01]  /*1340*/  USEL UR4, UR4, 0x1, UP0 ;  /* 0x0000000104047887 */ /* 0x000fe20008000000 */
[----:B------:R-:W-:-:S03]  /*1350*/  ISETP.NE.AND.EX P2, PT, RZ, UR9, PT, P2 ;  /* 0x00000009ff007c0c */ /* 0x000fc6000bf45320 */
[----:B------:R-:W-:-:S03]  /*1360*/  UIMAD UR4, UR4, UR5, URZ ;  /* 0x00000005040472a4 */ /* 0x000fc6000f8e023f */
[----:B------:R-:W-:Y:S01]  /*1370*/  ULDC UR5, c[0x0][0x338] ;  /* 0x0000ce0000057ab9 */ /* 0x000fe20000000800 */
[----:B------:R-:W-:Y:S01]  /*1380*/  IMAD.MOV.U32 R31, RZ, RZ, R0 ;  /* 0x000000ffff1f7224 */ /* 0x000fe200078e0000 */
[----:B-1----:R-:W-:Y:S07]  /*1390*/  @P1 BRA `(.L_x_8238) ;  /* 0x0000000000241947 */ /* 0x002fee0003800000 */
        /* <DEDUP_REMOVED lines=9> */
.L_x_8238:
[----:B------:R-:W-:Y:S02]  /*1430*/  IMAD.U32 R27, RZ, RZ, UR5 ;  /* 0x00000005ff1b7e24 */ /* 0x000fe4000f8e00ff */
[----:B------:R-:W-:Y:S01]  /*1440*/  IMAD.U32 R28, RZ, RZ, UR4 ;  /* 0x00000004ff1c7e24 */ /* 0x000fe2000f8e00ff */
[----:B------:R-:W-:Y:S06]  /*1450*/  @!P2 BRA `(.L_x_8239) ;  /* 0x000000000010a947 */ /* 0x000fec0003800000 */
[----:B------:R-:W-:-:S04]  /*1460*/  IADD3 R2, P0, R33, UR8, RZ ;  /* 0x0000000821027c10 */ /* 0x000fc8000ff1e0ff */
[----:B------:R-:W-:-:S05]  /*1470*/  IADD3.X R3, R32, UR9, RZ, P0, !PT ;  /* 0x0000000920037c10 */ /* 0x000fca00087fe4ff */
[----:B------:R0:W5:Y:S01]  /*1480*/  LDG.E R28, desc[UR40][R2.64] ;  /* 0x00000028021c7981 */ /* 0x000162000c1e1900 */
[----:B------:R-:W-:Y:S05]  /*1490*/  BRA `(.L_x_8240) ;  /* 0x0000000000107947 */ /* 0x000fea0003800000 */
.L_x_8239:
[----:B------:R-:W-:Y:S05]  /*14a0*/  @!P0 BRA `(.L_x_8240) ;  /* 0x00000000000c8947 */ /* 0x000fea0003800000 */
[----:B------:R-:W2:Y:S04]  /*14b0*/  LDG.E R3, desc[UR40][R6.64] ;  /* 0x0000002806037981 */ /* 0x000ea8000c1e1900 */
[----:B------:R-:W2:Y:S02]  /*14c0*/  LDG.E R28, desc[UR40][R6.64+0x4] ;  /* 0x00000428061c7981 */ /* 0x000ea4000c1e1900 */
[----:B--2---:R-:W-:-:S07]  /*14d0*/  IMAD.IADD R28, R28, 0x1, -R3 ;  /* 0x000000011c1c7824 */ /* 0x004fce00078e0a03 */
.L_x_8240:
        /* <DEDUP_REMOVED lines=9> */
[----:B------:R-:W-:Y:S01]  /*1570*/  ISETP.NE.U32.AND P1, PT, RZ, UR4, PT ;  /* 0x00000004ff007c0c */ /* 0x000fe2000bf25070 */
[----:B------:R-:W-:Y:S02]  /*1580*/  IMAD.MOV R26, RZ, RZ, -R6 ;  /* 0x000000ffff1a7224 */ /* 0x000fe400078e0a06 */
[----:B------:R-:W-:Y:S01]  /*1590*/  IMAD.MOV.U32 R24, RZ, RZ, R28 ;  /* 0x000000ffff187224 */ /* 0x000fe200078e001c */
[----:B------:R-:W-:Y:S02]  /*15a0*/  ISETP.NE.AND.EX P1, PT, RZ, UR5, PT, P1 ;  /* 0x00000005ff007c0c */ /* 0x000fe4000bf25310 */
[----:B------:R-:W-:-:S11]  /*15b0*/  VIMNMX R26, RZ, R26, !PT ;  /* 0x0000001aff1a7248 */ /* 0x000fd60007fe0100 */
[----:B------:R-:W-:-:S04]  /*15c0*/  @P1 IADD3 R4, P2, R33, UR4, RZ ;  /* 0x0000000421041c10 */ /* 0x000fc8000ff5e0ff */
[----:B------:R-:W-:-:S05]  /*15d0*/  @P1 IADD3.X R5, R32, UR5, RZ, P2, !PT ;  /* 0x0000000520051c10 */ /* 0x000fca00097fe4ff */
[----:B------:R0:W5:Y:S01]  /*15e0*/  @P1 LDG.E R24, desc[UR40][R4.64] ;  /* 0x0000002804181981 */ /* 0x000162000c1e1900 */
[----:B------:R-:W-:Y:S01]  /*15f0*/  PLOP3.LUT P3, PT, PT, PT, PT, 0x80, 0x0 ;  /* 0x000000000000781c */ /* 0x000fe20003f6f070 */
[----:B--2---:R-:W-:-:S04]  /*1600*/  @P0 IMAD.IADD R27, R7, 0x1, -R0 ;  /* 0x00000001071b0824 */ /* 0x004fc800078e0a00 */
[----:B------:R-:W-:-:S04]  /*1610*/  IMAD.IADD R88, R6, 0x1, R27 ;  /* 0x0000000106587824 */ /* 0x000fc800078e021b */
[----:B------:R-:W-:-:S05]  /*1620*/  VIADD R0, R88, 0x7f ;  /* 0x0000007f58007836 */ /* 0x000fca0000000000 */
[----:B------:R-:W-:-:S04]  /*1630*/  SHF.R.S32.HI R3, RZ, 0x1f, R0 ;  /* 0x0000001fff037819 */ /* 0x000fc80000011400 */
[----:B------:R-:W-:-:S04]  /*1640*/  LEA.HI R3, R3, R0, RZ, 0x7 ;  /* 0x0000000003037211 */ /* 0x000fc800078f38ff */
[----:B------:R-:W-:-:S04]  /*1650*/  LOP3.LUT R0, R3, 0xffffff80, RZ, 0xc0, !PT ;  /* 0xffffff8003007812 */ /* 0x000fc800078ec0ff */
[----:B------:R-:W-:-:S04]  /*1660*/  VIADDMNMX R7, R0, -R6, R27, PT ;  /* 0x8000000600077246 */ /* 0x000fc8000380011b */
[----:B------:R-:W-:Y:S02]  /*1670*/  ISETP.GT.AND P0, PT, R7, R26, PT ;  /* 0x0000001a0700720c */ /* 0x000fe40003f04270 */
[----:B------:R-:W-:-:S05]  /*1680*/  SHF.R.U32.HI R26, RZ, 0x7, R26 ;  /* 0x00000007ff1a7819 */ /* 0x000fca000001161a */
[----:B------:R-:W-:-:S06]  /*1690*/  IMAD.MOV.U32 R2, RZ, RZ, R26 ;  /* 0x000000ffff027224 */ /* 0x000fcc00078e001a */
[----:B------:R-:W-:-:S05]  /*16a0*/  @P0 VIADD R0, R7, 0x7f ;  /* 0x0000007f07000836 */ /* 0x000fca0000000000 */
[----:B0-----:R-:W-:-:S04]  /*16b0*/  @P0 SHF.R.S32.HI R5, RZ, 0x1f, R0 ;  /* 0x0000001fff050819 */ /* 0x001fc80000011400 */
[----:B------:R-:W-:Y:S02]  /*16c0*/  @P0 LEA.HI R5, R5, R0, RZ, 0x7 ;  /* 0x0000000005050211 */ /* 0x000fe400078f38ff */
[----:B------:R-:W-:Y:S02]  /*16d0*/  SHF.R.S32.HI R0, RZ, 0x7, R3 ;  /* 0x00000007ff007819 */ /* 0x000fe40000011403 */
[----:B------:R-:W-:-:S03]  /*16e0*/  @P0 SHF.R.S32.HI R2, RZ, 0x7, R5 ;  /* 0x00000007ff020819 */ /* 0x000fc60000011405 */
[----:B------:R0:W-:Y:S01]  /*16f0*/  STL [R1+0x44], R0 ;  /* 0x0000440001007387 */ /* 0x0001e20000100800 */
        /* <DEDUP_REMOVED lines=22> */
.L_x_8243:
[----:B------:R-:W-:Y:S05]  /*1860*/  BSYNC B6 ;  /* 0x0000000000067941 */ /* 0x000fea0003800000 */
.L_x_8242:
        /* <DEDUP_REMOVED lines=20> */
.L_x_8245:
[----:B------:R-:W-:Y:S05]  /*19b0*/  BSYNC B6 ;  /* 0x0000000000067941 */ /* 0x000fea0003800000 */
.L_x_8244:
[----:B------:R-:W-:Y:S01]  /*19c0*/  ULDC.64 UR4, c[0x0][0x9f8] ;  /* 0x00027e0000047ab9 */ /* 0x000fe20000000a00 */
[----:B------:R-:W2:Y:S01]  /*19d0*/  LDL R21, [R1+0x4c] ;  /* 0x00004c0001157983 */ /* 0x000ea20000100800 */
[----:B------:R-:W-:Y:S01]  /*19e0*/  ISETP.NE.U32.AND P0, PT, RZ, UR4, PT ;  /* 0x00000004ff007c0c */ /* 0x000fe2000bf05070 */
[----:B------:R-:W0:Y:S02]  /*19f0*/  LDC R0, c[0x0][0x428] ;  /* 0x00010a00ff007b82 */ /* 0x000e240000000800 */
[----:B------:R-:W3:Y:S01]  /*1a00*/  LDL R20, [R1+0x4] ;  /* 0x0000040001147983 */ /* 0x000ee20000100800 */
[----:B------:R-:W-:-:S05]  /*1a10*/  ISETP.NE.AND.EX P0, PT, RZ, UR5, PT, P0 ;  /* 0x00000005ff007c0c */ /* 0x000fca000bf05300 */
[----:B------:R-:W1:Y:S01]  /*1a20*/  LDC.64 R70, c[0x0][0x2f0] ;  /* 0x0000bc00ff467b82 */ /* 0x000e620000000a00 */
[----:B------:R-:W-:Y:S01]  /*1a30*/  IMAD.IADD R49, R49, 0x1, R28 ;  /* 0x0000000131317824 */ /* 0x000fe200078e021c */
[----:B------:R-:W-:Y:S01]  /*1a40*/  ULDC UR6, c[0x0][0x2e4] ;  /* 0x0000b90000067ab9 */ /* 0x000fe20000000800 */
[----:B------:R-:W-:-:S05]  /*1a50*/  ULDC.64 UR8, c[0x0][0x320] ;  /* 0x0000c80000087ab9 */ /* 0x000fca0000000a00 */
[----:B------:R-:W-:Y:S01]  /*1a60*/  @P0 IADD3 R4, P1, R33, UR4, RZ ;  /* 0x0000000421040c10 */ /* 0x000fe2000ff3e0ff */
[----:B------:R-:W4:Y:S03]  /*1a70*/  LDC R63, c[0x0][0x3d4] ;  /* 0x0000f500ff3f7b82 */ /* 0x000f260000000800 */
[----:B------:R-:W-:Y:S01]  /*1a80*/  @P0 IADD3.X R5, R32, UR5, RZ, P1, !PT ;  /* 0x0000000520050c10 */ /* 0x000fe20008ffe4ff */
[----:B------:R-:W-:Y:S01]  /*1a90*/  ULDC.64 UR4, c[0x0][0x2f8] ;  /* 0x0000be0000047ab9 */ /* 0x000fe20000000a00 */
[----:B------:R-:W2:Y:S01]  /*1aa0*/  LDL R32, [R1] ;  /* 0x0000000001207983 */ /* 0x000ea20000100800 */
[----:B------:R-:W-:Y:S02]  /*1ab0*/  SHF.R.S32.HI R23, RZ, 0x1f, R22 ;  /* 0x0000001fff177819 */ /* 0x000fe40000011416 */
[----:B------:R-:W4:Y:S01]  /*1ac0*/  LDC.64 R68, c[0x0][0x3d8] ;  /* 0x0000f600ff447b82 */ /* 0x000f220000000a00 */
[----:B------:R1:W3:Y:S01]  /*1ad0*/  @P0 LDG.E R31, desc[UR40][R4.64] ;  /* 0x00000028041f0981 */ /* 0x0002e2000c1e1900 */
[----:B0-----:R-:W-:-:S13]  /*1ae0*/  ISETP.NE.AND P0, PT, R0, 0x1, PT ;  /* 0x000000010000780c */ /* 0x001fda0003f05270 */
[----:B------:R-:W0:Y:S08]  /*1af0*/  @P0 LDC R7, c[0x0][0x42c] ;  /* 0x00010b00ff070b82 */ /* 0x000e300000000800 */
[----:B------:R-:W4:Y:S01]  /*1b00*/  @P0 LDC R9, c[0x0][0x430] ;  /* 0x00010c00ff090b82 */ /* 0x000f220000000800 */
[----:B------:R-:W-:Y:S01]  /*1b10*/  SHF.R.S32.HI R3, RZ, 0x1f, R49 ;  /* 0x0000001fff037819 */ /* 0x000fe20000011431 */
[----:B-1----:R-:W-:-:S04]  /*1b20*/  IMAD.WIDE.U32 R4, R49, R70, RZ ;  /* 0x0000004631047225 */ /* 0x002fc800078e00ff */
[----:B------:R-:W-:Y:S02]  /*1b30*/  IMAD R6, R3, R70, RZ ;  /* 0x0000004603067224 */ /* 0x000fe400078e02ff */
[----:B0-----:R-:W-:-:S04]  /*1b40*/  @P0 IMAD.HI.U32 R0, R30, R7, RZ ;  /* 0x000000071e000227 */ /* 0x001fc800078e00ff */
[----:B------:R-:W-:Y:S01]  /*1b50*/  IMAD.MOV.U32 R7, RZ, RZ, R30 ;  /* 0x000000ffff077224 */ /* 0x000fe200078e001e */
[----:B----4-:R-:W-:Y:S01]  /*1b60*/  @P0 SHF.R.U32.HI R7, RZ, R9, R0 ;  /* 0x00000009ff070219 */ /* 0x010fe20000011600 */
[----:B------:R-:W-:-:S03]  /*1b70*/  IMAD R9, R49, R71, R6 ;  /* 0x0000004731097224 */ /* 0x000fc600078e0206 */
[----:B------:R-:W-:Y:S01]  /*1b80*/  SHF.R.S32.HI R8, RZ, 0x1f, R7 ;  /* 0x0000001fff087819 */ /* 0x000fe20000011407 */
[----:B------:R-:W-:Y:S01]  /*1b90*/  IMAD.IADD R5, R5, 0x1, R9 ;  /* 0x0000000105057824 */ /* 0x000fe200078e0209 */
[----:B------:R-:W-:-:S03]  /*1ba0*/  ISETP.GE.AND P0, PT, R22, UR6, PT ;  /* 0x0000000616007c0c */ /* 0x000fc6000bf06270 */
[----:B------:R-:W-:Y:S02]  /*1bb0*/  IMAD R0, R8, UR4, RZ ;  /* 0x0000000408007c24 */ /* 0x000fe4000f8e02ff */
[----:B------:R-:W-:-:S04]  /*1bc0*/  IMAD.WIDE.U32 R4, R7, UR4, R4 ;  /* 0x0000000407047c25 */ /* 0x000fc8000f8e0004 */
[----:B------:R-:W-:Y:S01]  /*1bd0*/  IMAD R61, R7, UR5, R0 ;  /* 0x00000005073d7c24 */ /* 0x000fe2000f8e0200 */
[----:B------:R-:W-:Y:S01]  /*1be0*/  ULDC.64 UR4, c[0x0][0xa08] ;  /* 0x0002820000047ab9 */ /* 0x000fe20000000a00 */
[----:B------:R-:W-:Y:S02]  /*1bf0*/  SEL R0, RZ, 0x1, P0 ;  /* 0x00000001ff007807 */ /* 0x000fe40000000000 */
[----:B------:R-:W-:Y:S01]  /*1c00*/  ISETP.NE.U32.AND P0, PT, RZ, UR4, PT ;  /* 0x00000004ff007c0c */ /* 0x000fe2000bf05070 */
[----:B------:R-:W-:-:S03]  /*1c10*/  IMAD.MOV.U32 R60, RZ, RZ, R4 ;  /* 0x000000ffff3c7224 */ /* 0x000fc600078e0004 */
[----:B------:R-:W-:Y:S01]  /*1c20*/  ISETP.NE.AND.EX P0, PT, RZ, UR5, PT, P0 ;  /* 0x00000005ff007c0c */ /* 0x000fe2000bf05300 */
[----:B------:R-:W-:Y:S01]  /*1c30*/  IMAD.IADD R61, R5, 0x1, R61 ;  /* 0x00000001053d7824 */ /* 0x000fe200078e023d */
[----:B------:R-:W-:Y:S01]  /*1c40*/  ISETP.GE.AND P1, PT, R156, UR6, PT ;  /* 0x000000069c007c0c */ /* 0x000fe2000bf26270 */
[----:B------:R-:W-:-:S03]  /*1c50*/  ULDC.64 UR4, c[0x0][0x300] ;  /* 0x0000c00000047ab9 */ /* 0x000fc60000000a00 */
[----:B------:R-:W-:Y:S01]  /*1c60*/  SEL R6, RZ, 0xffffffff, P1 ;  /* 0xffffffffff067807 */ /* 0x000fe20000800000 */
[----:B------:R-:W-:Y:S01]  /*1c70*/  IMAD R8, R8, UR8, RZ ;  /* 0x0000000808087c24 */ /* 0x000fe2000f8e02ff */
[----:B------:R-:W-:-:S03]  /*1c80*/  SHF.R.S32.HI R14, RZ, 0x1f, R152 ;  /* 0x0000001fff0e7819 */ /* 0x000fc60000011498 */
[----:B------:R-:W-:Y:S02]  /*1c90*/  IMAD.SHL.U32 R9, R6, 0x2, RZ ;  /* 0x0000000206097824 */ /* 0x000fe400078e00ff */
[----:B------:R-:W-:-:S03]  /*1ca0*/  IMAD R15, R7, UR9, R8 ;  /* 0x00000009070f7c24 */ /* 0x000fc6000f8e0208 */
[----:B------:R-:W-:Y:S01]  /*1cb0*/  LOP3.LUT R0, R9, 0x2, R0, 0xe2, !PT ;  /* 0x0000000209007812 */ /* 0x000fe200078ee200 */
[----:B------:R-:W-:-:S04]  /*1cc0*/  IMAD.WIDE.U32 R8, R7, UR8, R22 ;  /* 0x0000000807087c25 */ /* 0x000fc8000f8e0016 */
[----:B------:R-:W-:Y:S02]  /*1cd0*/  IMAD R12, R14, R70, RZ ;  /* 0x000000460e0c7224 */ /* 0x000fe400078e02ff */
[----:B------:R-:W-:Y:S02]  /*1ce0*/  IMAD.IADD R9, R9, 0x1, R15 ;  /* 0x0000000109097824 */ /* 0x000fe400078e020f */
[----:B------:R-:W-:Y:S01]  /*1cf0*/  IMAD R15, R152, R71, R12 ;  /* 0x00000047980f7224 */ /* 0x000fe200078e020c */
[----:B------:R-:W-:Y:S02]  /*1d00*/  ISETP.GE.AND P2, PT, R156, R63, PT ;  /* 0x0000003f9c00720c */ /* 0x000fe40003f46270 */
[----:B------:R-:W-:Y:S01]  /*1d10*/  SHF.R.S32.HI R17, RZ, 0x1f, R16 ;  /* 0x0000001fff117819 */ /* 0x000fe20000011410 */
[----:B------:R-:W-:-:S04]  /*1d20*/  IMAD.WIDE.U32 R54, R152, R68, R22 ;  /* 0x0000004498367225 */ /* 0x000fc800078e0016 */
[----:B------:R-:W-:Y:S01]  /*1d30*/  IMAD.WIDE.U32 R56, R152, R68, R16 ;  /* 0x0000004498387225 */ /* 0x000fe200078e0010 */
[----:B------:R-:W-:-:S03]  /*1d40*/  P2R R83, PR, RZ, 0x4 ;  /* 0x00000004ff537803 */ /* 0x000fc60000000000 */
[----:B------:R-:W-:Y:S01]  /*1d50*/  VIADD R67, R22, 0x40 ;  /* 0x0000004016437836 */ /* 0x000fe20000000000 */
[----:B------:R-:W-:Y:S02]  /*1d60*/  SHF.L.U64.HI R71, R70, 0x7, R71 ;  /* 0x0000000746477819 */ /* 0x000fe40000010247 */
[----:B------:R-:W-:Y:S02]  /*1d70*/  LOP3.LUT R62, R0, 0x1, RZ, 0xc0, !PT ;  /* 0x00000001003e7812 */ /* 0x000fe400078ec0ff */
[----:B------:R-:W-:Y:S02]  /*1d80*/  ISETP.GE.AND P1, PT, R67, UR6, PT ;  /* 0x0000000643007c0c */ /* 0x000fe4000bf26270 */
[----:B---3--:R-:W-:-:S04]  /*1d90*/  SHF.R.S32.HI R4, RZ, 0x1f, R31 ;  /* 0x0000001fff047819 */ /* 0x008fc8000001141f */
[----:B------:R-:W-:Y:S02]  /*1da0*/  SEL R10, R4, RZ, !P0 ;  /* 0x000000ff040a7207 */ /* 0x000fe40004000000 */
[----:B------:R-:W0:Y:S01]  /*1db0*/  LDC.64 R4, c[0x0][0x3e8] ;  /* 0x0000fa00ff047b82 */ /* 0x000e220000000a00 */
[----:B------:R-:W-:Y:S02]  /*1dc0*/  SEL R11, R31, RZ, !P0 ;  /* 0x000000ff1f0b7207 */ /* 0x000fe40004000000 */
[----:B------:R-:W-:-:S03]  /*1dd0*/  IMAD R6, R10, UR4, RZ ;  /* 0x000000040a067c24 */ /* 0x000fc6000f8e02ff */
[----:B------:R-:W-:-:S04]  /*1de0*/  IMAD.WIDE.U32 R60, R11, UR4, R60 ;  /* 0x000000040b3c7c25 */ /* 0x000fc8000f8e003c */
[----:B------:R-:W-:Y:S01]  /*1df0*/  IMAD R13, R11, UR5, R6 ;  /* 0x000000050b0d7c24 */ /* 0x000fe2000f8e0206 */
[----:B------:R-:W-:Y:S01]  /*1e00*/  ULDC.64 UR4, c[0x0][0x328] ;  /* 0x0000ca0000047ab9 */ /* 0x000fe20000000a00 */
[----:B------:R-:W-:-:S04]  /*1e10*/  IMAD.WIDE.U32 R6, R152, R70, R22 ;  /* 0x0000004698067225 */ /* 0x000fc800078e0016 */
[----:B------:R-:W-:Y:S01]  /*1e20*/  IMAD.IADD R82, R61, 0x1, R13 ;  /* 0x000000013d527824 */ /* 0x000fe200078e020d */
[----:B------:R-:W-:-:S04]  /*1e30*/  IADD3 R77, P0, R60, R6, RZ ;  /* 0x000000063c4d7210 */ /* 0x000fc80007f1e0ff */
[----:B------:R-:W-:Y:S02]  /*1e40*/  IADD3.X R76, R82, R7, R15, P0, !PT ;  /* 0x00000007524c7210 */ /* 0x000fe400007fe40f */
[----:B------:R-:W-:Y:S01]  /*1e50*/  ISETP.GE.AND P0, PT, R22, R63, PT ;  /* 0x0000003f1600720c */ /* 0x000fe20003f06270 */
[----:B0-----:R-:W-:Y:S02]  /*1e60*/  IMAD R7, R14, R4, RZ ;  /* 0x000000040e077224 */ /* 0x001fe400078e02ff */
[----:B------:R-:W-:Y:S01]  /*1e70*/  IMAD.WIDE.U32 R58, R11, UR4, R8 ;  /* 0x000000040b3a7c25 */ /* 0x000fe2000f8e0008 */
[----:B------:R-:W-:-:S03]  /*1e80*/  SEL R9, R63, RZ, P2 ;  /* 0x000000ff3f097207 */ /* 0x000fc60001000000 */
[----:B------:R-:W-:Y:S01]  /*1e90*/  IMAD R13, R152, R5, R7 ;  /* 0x00000005980d7224 */ /* 0x000fe200078e0207 */
[----:B------:R-:W-:Y:S01]  /*1ea0*/  SEL R7, R63, RZ, P0 ;  /* 0x000000ff3f077207 */ /* 0x000fe20000000000 */
[----:B------:R-:W-:Y:S01]  /*1eb0*/  IMAD R10, R10, UR4, RZ ;  /* 0x000000040a0a7c24 */ /* 0x000fe2000f8e02ff */
[----:B------:R-:W-:Y:S01]  /*1ec0*/  IADD3 R9, R156, R9, RZ ;  /* 0x000000099c097210 */ /* 0x000fe20007ffe0ff */
[----:B------:R-:W-:Y:S02]  /*1ed0*/  IMAD R6, R14, R68, RZ ;  /* 0x000000440e067224 */ /* 0x000fe400078e02ff */
[----:B------:R-:W-:Y:S02]  /*1ee0*/  IMAD.IADD R7, R22, 0x1, R7 ;  /* 0x0000000116077824 */ /* 0x000fe400078e0207 */
[----:B------:R-:W-:Y:S01]  /*1ef0*/  IMAD R33, R11, UR5, R10 ;  /* 0x000000050b217c24 */ /* 0x000fe2000f8e020a */
[----:B------:R-:W-:Y:S01]  /*1f00*/  SHF.R.S32.HI R8, RZ, 0x1f, R9 ;  /* 0x0000001fff087819 */ /* 0x000fe20000011409 */
[----:B------:R-:W-:Y:S01]  /*1f10*/  IMAD R11, R152, R69, R6 ;  /* 0x00000045980b7224 */ /* 0x000fe200078e0206 */
[----:B------:R-:W-:-:S02]  /*1f20*/  SHF.R.S32.HI R6, RZ, 0x1f, R7 ;  /* 0x0000001fff067819 */ /* 0x000fc40000011407 */
[----:B------:R-:W-:Y:S02]  /*1f30*/  LEA.HI R74, R8, R9, RZ, 0x4 ;  /* 0x00000009084a7211 */ /* 0x000fe400078f20ff */
[CC--:B------:R-:W-:Y:S02]  /*1f40*/  LEA.HI R75, R6.reuse, R7.reuse, RZ, 0x4 ;  /* 0x00000007064b7211 */ /* 0x0c0fe400078f20ff */
[----:B------:R-:W-:Y:S02]  /*1f50*/  LEA.HI R6, R6, R7, RZ, 0x5 ;  /* 0x0000000706067211 */ /* 0x000fe400078f28ff */
[----:B------:R-:W-:-:S03]  /*1f60*/  LEA.HI R8, R8, R9, RZ, 0x5 ;  /* 0x0000000908087211 */ /* 0x000fc600078f28ff */
[----:B------:R-:W-:Y:S01]  /*1f70*/  IMAD.SHL.U32 R7, R6, 0x80, RZ ;  /* 0x0000008006077824 */ /* 0x000fe200078e00ff */
[----:B--2---:R-:W-:Y:S01]  /*1f80*/  LOP3.LUT R6, R32, 0x10, R75, 0xf8, !PT ;  /* 0x0000001020067812 */ /* 0x004fe200078ef84b */
[----:B------:R-:W-:Y:S01]  /*1f90*/  IMAD.SHL.U32 R9, R8, 0x80, RZ ;  /* 0x0000008008097824 */ /* 0x000fe200078e00ff */
[----:B------:R-:W-:Y:S02]  /*1fa0*/  LOP3.LUT R8, R32, 0x10, R74, 0xf8, !PT ;  /* 0x0000001020087812 */ /* 0x000fe400078ef84a */
[----:B------:R-:W-:Y:S02]  /*1fb0*/  LOP3.LUT R7, R7, 0xfffff000, RZ, 0xc0, !PT ;  /* 0xfffff00007077812 */ /* 0x000fe400078ec0ff */
[-C--:B------:R-:W-:Y:S02]  /*1fc0*/  LOP3.LUT R6, R6, R21.reuse, RZ, 0x3c, !PT ;  /* 0x0000001506067212 */ /* 0x080fe400078e3cff */
[----:B------:R-:W-:Y:S02]  /*1fd0*/  LOP3.LUT R9, R9, 0xfffff000, RZ, 0xc0, !PT ;  /* 0xfffff00009097812 */ /* 0x000fe400078ec0ff */
[----:B------:R-:W-:-:S02]  /*1fe0*/  LOP3.LUT R8, R8, R21, RZ, 0x3c, !PT ;  /* 0x0000001508087212 */ /* 0x000fc400078e3cff */
[--C-:B------:R-:W-:Y:S02]  /*1ff0*/  IADD3 R73, R6, R7, R20.reuse ;  /* 0x0000000706497210 */ /* 0x100fe40007ffe014 */
[----:B------:R-:W-:Y:S02]  /*2000*/  IADD3 R72, R8, R9, R20 ;  /* 0x0000000908487210 */ /* 0x000fe40007ffe014 */
[----:B------:R-:W0:Y:S01]  /*2010*/  S2R R20, SR_TID.X ;  /* 0x0000000000147919 */ /* 0x000e220000002100 */
[----:B------:R-:W-:Y:S02]  /*2020*/  IMAD.IADD R57, R57, 0x1, R11 ;  /* 0x0000000139397824 */ /* 0x000fe400078e020b */
[----:B------:R-:W-:Y:S01]  /*2030*/  IMAD.IADD R55, R11, 0x1, R55 ;  /* 0x000000010b377824 */ /* 0x000fe200078e0237 */
[----:B-----5:R-:W-:Y:S01]  /*2040*/  SHF.R.S32.HI R11, RZ, 0x1f, R24 ;  /* 0x0000001fff0b7819 */ /* 0x020fe20000011418 */
[----:B------:R-:W-:-:S04]  /*2050*/  IMAD.WIDE.U32 R52, R152, R4, R16 ;  /* 0x0000000498347225 */ /* 0x000fc800078e0010 */
[C---:B------:R-:W-:Y:S01]  /*2060*/  IMAD.WIDE.U32 R50, R152.reuse, R4, R22 ;  /* 0x0000000498327225 */ /* 0x040fe200078e0016 */
[----:B------:R-:W-:-:S03]  /*2070*/  IADD3 R48, P2, R152, R49, RZ ;  /* 0x0000003198307210 */ /* 0x000fc60007f5e0ff */
[----:B------:R-:W-:Y:S02]  /*2080*/  IMAD R6, R11, R68, RZ ;  /* 0x000000440b067224 */ /* 0x000fe400078e02ff */
[----:B------:R-:W-:Y:S02]  /*2090*/  IMAD.IADD R53, R53, 0x1, R13 ;  /* 0x0000000135357824 */ /* 0x000fe400078e020d */
[----:B------:R-:W-:Y:S02]  /*20a0*/  IMAD.IADD R51, R13, 0x1, R51 ;  /* 0x000000010d337824 */ /* 0x000fe400078e0233 */
[----:B------:R-:W-:Y:S01]  /*20b0*/  IMAD R11, R11, R4, RZ ;  /* 0x000000040b0b7224 */ /* 0x000fe200078e02ff */
[----:B------:R-:W-:Y:S01]  /*20c0*/  LOP3.LUT R7, R74, 0xfffffff0, RZ, 0xc0, !PT ;  /* 0xfffffff04a077812 */ /* 0x000fe200078ec0ff */
[C---:B------:R-:W-:Y:S02]  /*20d0*/  IMAD R21, R24.reuse, R69, R6 ;  /* 0x0000004518157224 */ /* 0x040fe400078e0206 */
[----:B------:R-:W-:Y:S01]  /*20e0*/  IMAD.WIDE.U32 R56, R24, R68, R56 ;  /* 0x0000004418387225 */ /* 0x000fe200078e0038 */
[----:B0-----:R-:W-:-:S03]  /*20f0*/  SHF.R.U32.HI R20, RZ, 0x7, R20 ;  /* 0x00000007ff147819 */ /* 0x001fc60000011614 */
[----:B------:R-:W-:-:S04]  /*2100*/  IMAD.WIDE.U32 R54, R24, R68, R54 ;  /* 0x0000004418367225 */ /* 0x000fc800078e0036 */
[----:B------:R-:W-:Y:S01]  /*2110*/  VIADD R64, R20, 0x8 ;  /* 0x0000000814407836 */ /* 0x000fe20000000000 */
[----:B------:R-:W-:Y:S01]  /*2120*/  LOP3.LUT R20, R75, 0xfffffff0, RZ, 0xc0, !PT ;  /* 0xfffffff04b147812 */ /* 0x000fe200078ec0ff */
[C---:B------:R-:W-:Y:S02]  /*2130*/  IMAD R11, R24.reuse, R5, R11 ;  /* 0x00000005180b7224 */ /* 0x040fe400078e020b */
[----:B------:R-:W-:Y:S01]  /*2140*/  IMAD.WIDE.U32 R52, R24, R4, R52 ;  /* 0x0000000418347225 */ /* 0x000fe200078e0034 */
[----:B------:R-:W-:-:S03]  /*2150*/  SHF.L.U64.HI R69, R68, 0x7, R69 ;  /* 0x0000000744457819 */ /* 0x000fc60000010245 */
[----:B------:R-:W-:Y:S01]  /*2160*/  IMAD.WIDE.U32 R50, R24, R4, R50 ;  /* 0x0000000418327225 */ /* 0x000fe200078e0032 */
[----:B------:R-:W-:Y:S02]  /*2170*/  SHF.L.U64.HI R66, R4, 0x7, R5 ;  /* 0x0000000704427819 */ /* 0x000fe40000010205 */
[----:B------:R-:W-:Y:S01]  /*2180*/  LOP3.LUT R31, R0, 0x2, RZ, 0xc0, !PT ;  /* 0x00000002001f7812 */ /* 0x000fe200078ec0ff */
[----:B------:R-:W-:Y:S01]  /*2190*/  IMAD.SHL.U32 R65, R4, 0x80, RZ ;  /* 0x0000008004417824 */ /* 0x000fe200078e00ff */
[----:B------:R-:W-:Y:S01]  /*21a0*/  SHF.R.S32.HI R4, RZ, 0x1f, R20 ;  /* 0x0000001fff047819 */ /* 0x000fe20000011414 */
[----:B------:R-:W-:Y:S01]  /*21b0*/  IMAD.X R49, R14, 0x1, R3, P2 ;  /* 0x000000010e317824 */ /* 0x000fe200010e0603 */
[----:B------:R-:W-:Y:S01]  /*21c0*/  SHF.R.S32.HI R3, RZ, 0x1f, R7 ;  /* 0x0000001fff037819 */ /* 0x000fe20000011407 */
[----:B------:R-:W-:Y:S02]  /*21d0*/  IMAD.IADD R28, R57, 0x1, R21 ;  /* 0x00000001391c7824 */ /* 0x000fe400078e0215 */
[----:B------:R-:W-:-:S02]  /*21e0*/  IMAD.SHL.U32 R70, R70, 0x80, RZ ;  /* 0x0000008046467824 */ /* 0x000fc400078e00ff */
[----:B------:R-:W-:Y:S02]  /*21f0*/  IMAD.SHL.U32 R68, R68, 0x80, RZ ;  /* 0x0000008044447824 */ /* 0x000fe400078e00ff */
[----:B------:R-:W-:Y:S02]  /*2200*/  IMAD.SHL.U32 R63, R63, 0x2, RZ ;  /* 0x000000023f3f7824 */ /* 0x000fe400078e00ff */
[----:B------:R-:W-:Y:S02]  /*2210*/  IMAD.IADD R21, R21, 0x1, R55 ;  /* 0x0000000115157824 */ /* 0x000fe400078e0237 */
[----:B------:R-:W-:Y:S02]  /*2220*/  IMAD.IADD R6, R53, 0x1, R11 ;  /* 0x0000000135067824 */ /* 0x000fe400078e020b */
[----:B------:R-:W-:Y:S02]  /*2230*/  IMAD.IADD R5, R11, 0x1, R51 ;  /* 0x000000010b057824 */ /* 0x000fe400078e0233 */
[----:B------:R-:W-:-:S07]  /*2240*/  IMAD.IADD R0, R59, 0x1, R33 ;  /* 0x000000013b007824 */ /* 0x000fce00078e0221 */
.L_x_8285:
[----:B------:R-:W2:Y:S01]  /*2250*/  LDL R8, [R1+0x18] ;  /* 0x0000180001087983 */ /* 0x000ea20000100800 */
[----:B------:R-:W0:Y:S01]  /*2260*/  LDC R93, c[0x0][0x3d4] ;  /* 0x0000f500ff5d7b82 */ /* 0x000e220000000800 */
[----:B------:R-:W-:Y:S01]  /*2270*/  IADD3 R2, R2, -0x1, RZ ;  /* 0xffffffff02027810 */ /* 0x000fe20007ffe0ff */
[----:B------:R-:W-:Y:S05]  /*2280*/  YIELD ;  /* 0x0000000000007946 */ /* 0x000fea0003800000 */
[----:B------:R-:W-:Y:S01]  /*2290*/  SHF.R.S32.HI R10, RZ, 0x1f, R2 ;  /* 0x0000001fff0a7819 */ /* 0x000fe20000011402 */
[----:B------:R-:W1:Y:S01]  /*22a0*/  LDC.64 R78, c[0x0][0x2d8] ;  /* 0x0000b600ff4e7b82 */ /* 0x000e620000000a00 */
[-C--:B------:R-:W-:Y:S01]  /*22b0*/  IMAD R9, R71, R2.reuse, RZ ;  /* 0x0000000247097224 */ /* 0x080fe200078e02ff */
[----:B------:R-:W-:Y:S01]  /*22c0*/  BSSY B0, `(.L_x_8246) ;  /* 0x00003ed000007945 */ /* 0x000fe20003800000 */
[----:B----4-:R-:W-:Y:S01]  /*22d0*/  IMAD.WIDE.U32 R40, R70, R2, RZ ;  /* 0x0000000246287225 */ /* 0x010fe200078e00ff */
[----:B------:R-:W-:-:S03]  /*22e0*/  ISETP.GT.AND P2, PT, R2, R26, PT ;  /* 0x0000001a0200720c */ /* 0x000fc60003f44270 */
[----:B------:R-:W-:-:S04]  /*22f0*/  IMAD R11, R10, R70, R9 ;  /* 0x000000460a0b7224 */ /* 0x000fc800078e0209 */
[----:B------:R-:W-:Y:S01]  /*2300*/  IMAD.IADD R81, R41, 0x1, R11 ;  /* 0x0000000129517824 */ /* 0x000fe200078e020b */
[----:B0-----:R-:W-:Y:S02]  /*2310*/  ISETP.GE.AND P3, PT, R93, 0x1, PT ;  /* 0x000000015d00780c */ /* 0x001fe40003f66270 */
[----:B-1----:R-:W-:-:S04]  /*2320*/  IADD3 R36, P4, P5, R40, R78, R77 ;  /* 0x0000004e28247210 */ /* 0x002fc80007d9e04d */
[----:B------:R-:W-:Y:S01]  /*2330*/  IADD3.X R37, R81, R79, R76, P4, P5 ;  /* 0x0000004f51257210 */ /* 0x000fe200027ea44c */
[----:B--2---:R-:W-:-:S04]  /*2340*/  IMAD R9, R19, 0x3000, R8 ;  /* 0x0000300013097824 */ /* 0x004fc800078e0208 */
[----:B------:R-:W-:Y:S02]  /*2350*/  IMAD.IADD R90, R18, 0x1, R9 ;  /* 0x00000001125a7824 */ /* 0x000fe400078e0209 */
[----:B------:R-:W-:Y:S05]  /*2360*/  @!P3 BRA `(.L_x_8247) ;  /* 0x0000003c0034b947 */ /* 0x000fea0003800000 */
[----:B------:R-:W-:Y:S01]  /*2370*/  ULDC.U8 UR4, c[0x0][0x3f0] ;  /* 0x0000fc0000047ab9 */ /* 0x000fe20000000000 */
[-C--:B------:R-:W-:Y:S01]  /*2380*/  IMAD R9, R69, R2.reuse, RZ ;  /* 0x0000000245097224 */ /* 0x080fe200078e02ff */
[----:B------:R-:W-:Y:S01]  /*2390*/  ISETP.NE.AND P3, PT, RZ, UR4, PT ;  /* 0x00000004ff007c0c */ /* 0x000fe2000bf65270 */
[----:B------:R-:W-:Y:S02]  /*23a0*/  IMAD R8, R66, R2, RZ ;  /* 0x0000000242087224 */ /* 0x000fe400078e02ff */
[----:B------:R-:W-:Y:S02]  /*23b0*/  IMAD R91, R2, -0x80, R27 ;  /* 0xffffff80025b7824 */ /* 0x000fe400078e021b */
[C---:B------:R-:W-:Y:S02]  /*23c0*/  IMAD R9, R10.reuse, R68, R9 ;  /* 0x000000440a097224 */ /* 0x040fe400078e0209 */
[----:B------:R-:W-:Y:S01]  /*23d0*/  IMAD R11, R10, R65, R8 ;  /* 0x000000410a0b7224 */ /* 0x000fe200078e0208 */
[----:B------:R-:W-:Y:S01]  /*23e0*/  VIMNMX R91, R91, 0x80, PT ;  /* 0x000000805b5b7848 */ /* 0x000fe20003fe0100 */
[----:B------:R-:W-:-:S04]  /*23f0*/  IMAD.WIDE.U32 R44, R68, R2, RZ ;  /* 0x00000002442c7225 */ /* 0x000fc800078e00ff */
        /* <DEDUP_REMOVED lines=14> */
[----:B------:R-:W-:Y:S01]  /*24e0*/  ULDC.64 UR6, c[0x0][0x3e0] ;  /* 0x0000f80000067ab9 */ /* 0x000fe20000000a00 */
[----:B------:R-:W-:Y:S01]  /*24f0*/  IADD3 R44, P3, P5, R56, UR4, R44 ;  /* 0x00000004382c7c10 */ /* 0x000fe2000fd7e02c */
[----:B------:R-:W-:Y:S01]  /*2500*/  VIADD R8, R16, 0x10 ;  /* 0x0000001010087836 */ /* 0x000fe20000000000 */
[----:B------:R-:W-:Y:S02]  /*2510*/  CS2R R38, SRZ ;  /* 0x0000000000267805 */ /* 0x000fe4000001ff00 */
[----:B------:R-:W-:Y:S02]  /*2520*/  CS2R R40, SRZ ;  /* 0x0000000000287805 */ /* 0x000fe4000001ff00 */
[----:B------:R-:W-:Y:S02]  /*2530*/  IADD3.X R45, R28, UR5, R46, P3, P5 ;  /* 0x000000051c2d7c10 */ /* 0x000fe40009fea42e */
[----:B------:R-:W-:-:S04]  /*2540*/  IADD3 R42, P3, P5, R52, UR6, R42 ;  /* 0x00000006342a7c10 */ /* 0x000fc8000fd7e02a */
[----:B------:R-:W-:Y:S02]  /*2550*/  IADD3.X R43, R6, UR7, R47, P3, P5 ;  /* 0x00000007062b7c10 */ /* 0x000fe40009fea42f */
[-C--:B------:R-:W-:Y:S02]  /*2560*/  ISETP.GE.AND P5, PT, R16, R93.reuse, PT ;  /* 0x0000005d1000720c */ /* 0x080fe40003fa6270 */
[----:B------:R-:W-:Y:S01]  /*2570*/  ISETP.GE.AND P3, PT, R8, R93, PT ;  /* 0x0000005d0800720c */ /* 0x000fe20003f66270 */
[----:B------:R-:W-:Y:S01]  /*2580*/  VIADD R8, R16, 0x20 ;  /* 0x0000002010087836 */ /* 0x000fe20000000000 */
[----:B------:R-:W-:Y:S02]  /*2590*/  CS2R R32, SRZ ;  /* 0x0000000000207805 */ /* 0x000fe4000001ff00 */
[----:B------:R-:W-:-:S07]  /*25a0*/  CS2R R12, SRZ ;  /* 0x00000000000c7805 */ /* 0x000fce000001ff00 */
[----:B------:R0:W5:Y:S04]  /*25b0*/  @!P5 LDG.E.64 R38, desc[UR40][R44.64] ;  /* 0x000000282c26d981 */ /* 0x000168000c1e1b00 */
[----:B------:R0:W5:Y:S01]  /*25c0*/  @!P5 LDG.E.64 R40, desc[UR40][R42.64] ;  /* 0x000000282a28d981 */ /* 0x000162000c1e1b00 */
[----:B------:R-:W-:Y:S02]  /*25d0*/  ISETP.GE.AND P5, PT, R8, R93, PT ;  /* 0x0000005d0800720c */ /* 0x000fe40003fa6270 */
[----:B------:R-:W-:Y:S02]  /*25e0*/  CS2R R34, SRZ ;  /* 0x0000000000227805 */ /* 0x000fe4000001ff00 */
[----:B------:R-:W-:Y:S01]  /*25f0*/  CS2R R14, SRZ ;  /* 0x00000000000e7805 */ /* 0x000fe2000001ff00 */
[----:B------:R0:W5:Y:S04]  /*2600*/  @!P3 LDG.E.64 R32, desc[UR40][R44.64+0x10] ;  /* 0x000010282c20b981 */ /* 0x000168000c1e1b00 */
[----:B------:R0:W5:Y:S04]  /*2610*/  @!P3 LDG.E.64 R34, desc[UR40][R42.64+0x10] ;  /* 0x000010282a22b981 */ /* 0x000168000c1e1b00 */
[----:B------:R0:W5:Y:S04]  /*2620*/  @!P5 LDG.E.64 R12, desc[UR40][R44.64+0x20] ;  /* 0x000020282c0cd981 */ /* 0x000168000c1e1b00 */
[----:B------:R0:W5:Y:S02]  /*2630*/  @!P5 LDG.E.64 R14, desc[UR40][R42.64+0x20] ;  /* 0x000020282a0ed981 */ /* 0x000164000c1e1b00 */
.L_x_8250:
[----:B------:R-:W-:Y:S05]  /*2640*/  BSYNC B1 ;  /* 0x0000000000017941 */ /* 0x000fea0003800000 */
.L_x_8249:
[----:B------:R-:W-:Y:S01]  /*2650*/  ISETP.NE.AND P3, PT, R155, 0x3, PT ;  /* 0x000000039b00780c */ /* 0x000fe20003f65270 */
[----:B0----5:R-:W-:Y:S02]  /*2660*/  IMAD.MOV.U32 R42, RZ, RZ, R12 ;  /* 0x000000ffff2a7224 */ /* 0x021fe400078e000c */
[----:B------:R-:W-:Y:S02]  /*2670*/  IMAD.MOV.U32 R44, RZ, RZ, R32 ;  /* 0x000000ffff2c7224 */ /* 0x000fe400078e0020 */
[----:B------:R-:W-:Y:S02]  /*2680*/  IMAD.MOV.U32 R46, RZ, RZ, R38 ;  /* 0x000000ffff2e7224 */ /* 0x000fe400078e0026 */
[----:B------:R-:W-:Y:S02]  /*2690*/  IMAD.MOV.U32 R43, RZ, RZ, R14 ;  /* 0x000000ffff2b7224 */ /* 0x000fe400078e000e */
[----:B------:R-:W-:Y:S02]  /*26a0*/  IMAD.MOV.U32 R45, RZ, RZ, R34 ;  /* 0x000000ffff2d7224 */ /* 0x000fe400078e0022 */
[----:B------:R-:W-:-:S02]  /*26b0*/  IMAD.MOV.U32 R47, RZ, RZ, R40 ;  /* 0x000000ffff2f7224 */ /* 0x000fc400078e0028 */
[----:B------:R-:W-:Y:S05]  /*26c0*/  @!P3 BRA `(.L_x_8251) ;  /* 0x000000000004b947 */ /* 0x000fea0003800000 */
[----:B------:R-:W-:Y:S01]  /*26d0*/  BPT.TRAP 0x1 ;  /* 0x000000040000795c */ /* 0x000fe20000300000 */
.L_x_8251:
[----:B------:R-:W-:Y:S01]  /*26e0*/  IMAD R89, R19, 0x8, R18 ;  /* 0x0000000813597824 */ /* 0x000fe200078e0212 */
[----:B------:R-:W-:Y:S01]  /*26f0*/  SHF.L.U32 R92, R153, 0x1f, RZ ;  /* 0x0000001f995c7819 */ /* 0x000fe200000006ff */
[----:B------:R-:W-:Y:S03]  /*2700*/  BSSY B1, `(.L_x_8252) ;  /* 0x0000003000017945 */ /* 0x000fe60003800000 */
[----:B------:R-:W0:Y:S02]  /*2710*/  SYNCS.PHASECHK.TRANS64.TRYWAIT P5, [R89+URZ+0x19c90], R92 ;  /* 0x019c905c590075a7 */ /* 0x000e2400080a017f */
[----:B0-----:R-:W-:Y:S05]  /*2720*/  @!P5 BRA `(.L_x_8253) ;  /* 0x0000015c00e4d947 */ /* 0x001fea0003800000 */
.L_x_8492:
[----:B------:R-:W-:Y:S05]  /*2730*/  BSYNC B1 ;  /* 0x0000000000017941 */ /* 0x000fea0003800000 */
.L_x_8252:
        /* <DEDUP_REMOVED lines=70> */
[----:B------:R-:W-:Y:S01]  /*2ba0*/  F2FP.F16.E4M3.UNPACK_B R87, R38.H1 ;  /* 0x00000026ff57723e */ /* 0x000fe200030006ff */
[--C-:B------:R-:W-:Y:S01]  /*2bb0*/  HADD2.F32 R80, -RZ, R79.reuse.H0_H0 ;  /* 0x2000004fff507230 */ /* 0x100fe20000004100 */
[----:B------:R-:W-:Y:S01]  /*2bc0*/  F2FP.SATFINITE.E4M3.F32.PACK_AB_MERGE_C R47, R78, R47, RZ ;  /* 0x0000002f4e2f723e */ /* 0x000fe200048070ff */
[----:B------:R-:W-:Y:S01]  /*2bd0*/  HADD2.F32 R79, -RZ, R79.H1_H1 ;  /* 0x3000004fff4f7230 */ /* 0x000fe20000004100 */
[-C--:B------:R-:W-:Y:S01]  /*2be0*/  F2FP.F16.E4M3.UNPACK_B R84, R9.reuse.H1 ;  /* 0x00000009ff54723e */ /* 0x080fe200030006ff */
[--C-:B------:R-:W-:Y:S01]  /*2bf0*/  HADD2.F32 R94, -RZ, R87.reuse.H1_H1 ;  /* 0x30000057ff5e7230 */ /* 0x100fe20000004100 */
        /* <DEDUP_REMOVED lines=40> */
.L_x_8258:
[----:B------:R-:W-:Y:S05]  /*2e80*/  BSYNC B2 ;  /* 0x0000000000027941 */ /* 0x000fea0003800000 */
.L_x_8257:
[----:B--2---:R1:W-:Y:S02]  /*2e90*/  STG.E.128 desc[UR40][R36.64], R8 ;  /* 0x0000000824007986 */ /* 0x0043e4000c101d28 */
.L_x_8256:
[----:B------:R-:W-:Y:S05]  /*2ea0*/  BSYNC B1 ;  /* 0x0000000000017941 */ /* 0x000fea0003800000 */
.L_x_8255:
        /* <DEDUP_REMOVED lines=41> */
[-C--:B------:R-:W-:Y:S01]  /*3140*/  FFMA.FTZ R8, R8, R41.reuse, -R79 ;  /* 0x0000002908087223 */ /* 0x080fe2000001084f */
[----:B------:R-:W-:Y:S02]  /*3150*/  HADD2.F32 R40, -RZ, R40.H1_H1 ;  /* 0x30000028ff287230 */ /* 0x000fe40000004100 */
[----:B------:R-:W-:Y:S01]  /*3160*/  FFMA.FTZ R9, R35, R41, R46 ;  /* 0x0000002923097223 */ /* 0x000fe2000001002e */
[-C--:B------:R-:W-:Y:S01]  /*3170*/  FMUL.FTZ R79, R39, R47.reuse ;  /* 0x0000002f274f7220 */ /* 0x080fe20000410000 */
[----:B------:R-:W-:Y:S01]  /*3180*/  FMUL.FTZ R78, R38, R47 ;  /* 0x0000002f264e7220 */ /* 0x000fe20000410000 */
[----:B------:R-:W-:Y:S01]  /*3190*/  F2FP.F16.E4M3.UNPACK_B R35, R34.H1 ;  /* 0x00000022ff23723e */ /* 0x000fe200030006ff */
[----:B------:R-:W-:-:S02]  /*31a0*/  HADD2.F32 R41, -RZ, R45.H1_H1 ;  /* 0x3000002dff297230 */ /* 0x000fc40000004100 */
[-C--:B------:R-:W-:Y:S01]  /*31b0*/  FFMA.FTZ R79, R38, R40.reuse, -R79 ;  /* 0x00000028264f7223 */ /* 0x080fe2000001084f */
[----:B------:R-:W-:Y:S01]  /*31c0*/  FFMA.FTZ R80, R39, R40, R78 ;  /* 0x0000002827507223 */ /* 0x000fe2000001004e */
[----:B------:R-:W-:Y:S01]  /*31d0*/  F2FP.F16.E4M3.UNPACK_B R34, R34 ;  /* 0x00000022ff22723e */ /* 0x000fe200020006ff */
[--C-:B------:R-:W-:Y:S01]  /*31e0*/  HADD2.F32 R40, -RZ, R35.reuse.H1_H1 ;  /* 0x30000023ff287230 */ /* 0x100fe20000004100 */
[----:B------:R-:W-:Y:S01]  /*31f0*/  F2FP.F16.E4M3.UNPACK_B R44, R44 ;  /* 0x0000002cff2c723e */ /* 0x000fe200020006ff */
[----:B------:R-:W-:Y:S01]  /*3200*/  HADD2.F32 R39, -RZ, R35.H0_H0 ;  /* 0x20000023ff277230 */ /* 0x000fe20000004100 */
[----:B------:R-:W-:Y:S01]  /*3210*/  F2FP.F16.E4M3.UNPACK_B R47, R33 ;  /* 0x00000021ff2f723e */ /* 0x000fe200020006ff */
[--C-:B------:R-:W-:Y:S02]  /*3220*/  HADD2.F32 R35, -RZ, R34.reuse.H0_H0 ;  /* 0x20000022ff237230 */ /* 0x100fe40000004100 */
[----:B------:R-:W-:Y:S01]  /*3230*/  FMUL.FTZ R78, R40, R41 ;  /* 0x00000029284e7220 */ /* 0x000fe20000410000 */
[----:B------:R-:W-:-:S02]  /*3240*/  HADD2.F32 R38, -RZ, R34.H1_H1 ;  /* 0x30000022ff267230 */ /* 0x000fc40000004100 */
[C---:B------:R-:W-:Y:S01]  /*3250*/  FMUL.FTZ R41, R39.reuse, R41 ;  /* 0x0000002927297220 */ /* 0x040fe20000410000 */
[--C-:B------:R-:W-:Y:S02]  /*3260*/  HADD2.F32 R34, -RZ, R44.reuse.H1_H1 ;  /* 0x3000002cff227230 */ /* 0x100fe40000004100 */
[----:B------:R-:W-:Y:S02]  /*3270*/  HADD2.F32 R45, -RZ, R45.H0_H0 ;  /* 0x2000002dff2d7230 */ /* 0x000fe40000004100 */
[----:B------:R-:W-:Y:S02]  /*3280*/  HADD2.F32 R44, -RZ, R44.H0_H0 ;  /* 0x2000002cff2c7230 */ /* 0x000fe40000004100 */
[-C--:B------:R-:W-:Y:S01]  /*3290*/  FFMA.FTZ R78, R39, R34.reuse, -R78 ;  /* 0x00000022274e7223 */ /* 0x080fe2000001084e */
[----:B------:R-:W-:Y:S01]  /*32a0*/  FFMA.FTZ R41, R40, R34, R41 ;  /* 0x0000002228297223 */ /* 0x000fe20000010029 */
[-C--:B------:R-:W-:Y:S01]  /*32b0*/  FMUL.FTZ R46, R38, R45.reuse ;  /* 0x0000002d262e7220 */ /* 0x080fe20000410000 */
[----:B------:R-:W-:Y:S01]  /*32c0*/  FMUL.FTZ R45, R35, R45 ;  /* 0x0000002d232d7220 */ /* 0x000fe20000410000 */
[----:B------:R-:W-:-:S02]  /*32d0*/  F2FP.F16.E4M3.UNPACK_B R40, R11.H1 ;  /* 0x0000000bff28723e */ /* 0x000fc400030006ff */
[----:B------:R-:W-:Y:S01]  /*32e0*/  F2FP.SATFINITE.E4M3.F32.PACK_AB_MERGE_C R85, R41, R78, RZ ;  /* 0x0000004e2955723e */ /* 0x000fe200048070ff */
[-C--:B------:R-:W-:Y:S01]  /*32f0*/  FFMA.FTZ R34, R35, R44.reuse, -R46 ;  /* 0x0000002c23227223 */ /* 0x080fe2000001082e */
[----:B------:R-:W-:Y:S01]  /*3300*/  F2FP.F16.E4M3.UNPACK_B R78, R33.H1 ;  /* 0x00000021ff4e723e */ /* 0x000fe200030006ff */
[----:B------:R-:W-:Y:S01]  /*3310*/  FFMA.FTZ R35, R38, R44, R45 ;  /* 0x0000002c26237223 */ /* 0x000fe2000001002d */
[----:B------:R-:W-:Y:S01]  /*3320*/  F2FP.SATFINITE.E4M3.F32.PACK_AB_MERGE_C R38, R80, R79, RZ ;  /* 0x0000004f5026723e */ /* 0x000fe200048070ff */
[--C-:B------:R-:W-:Y:S01]  /*3330*/  HADD2.F32 R41, -RZ, R40.reuse.H0_H0 ;  /* 0x20000028ff297230 */ /* 0x100fe20000004100 */
[----:B------:R-:W-:Y:S01]  /*3340*/  F2FP.F16.E4M3.UNPACK_B R45, R32.H1 ;  /* 0x00000020ff2d723e */ /* 0x000fe200030006ff */
        /* <DEDUP_REMOVED lines=23> */
[----:B------:R-:W-:Y:S01]  /*34c0*/  F2FP.SATFINITE.E4M3.F32.PACK_AB_MERGE_C R9, R9, R8, R38 ;  /* 0x000000080909723e */ /* 0x000fe20004807026 */
        /* <DEDUP_REMOVED lines=16> */
[----:B------:R-:W-:-:S07]  /*35d0*/  F2FP.SATFINITE.E4M3.F32.PACK_AB_MERGE_C R11, R78, R41, R46 ;  /* 0x000000294e0b723e */ /* 0x000fce000480702e */
.L_x_8262:
[----:B------:R-:W-:Y:S05]  /*35e0*/  BSYNC B2 ;  /* 0x0000000000027941 */ /* 0x000fea0003800000 */
.L_x_8261:
[----:B--2---:R2:W-:Y:S02]  /*35f0*/  STG.E.128 desc[UR40][R36.64+0x20], R8 ;  /* 0x0000200824007986 */ /* 0x0045e4000c101d28 */
.L_x_8260:
[----:B------:R-:W-:Y:S05]  /*3600*/  BSYNC B1 ;  /* 0x0000000000017941 */ /* 0x000fea0003800000 */
.L_x_8259:
[----:B------:R-:W-:Y:S05]  /*3610*/  @P1 BRA `(.L_x_8254) ;  /* 0x0000002800dc1947 */ /* 0x000fea0003800000 */
[----:B-12---:R1:W2:Y:S01]  /*3620*/  LDS.128 R8, [R90+0x15800] ;  /* 0x015800005a087984 */ /* 0x0062a20000000c00 */
[----:B------:R-:W-:Y:S01]  /*3630*/  VIADD R32, R16, 0x20 ;  /* 0x0000002010207836 */ /* 0x000fe20000000000 */
[----:B------:R-:W-:Y:S04]  /*3640*/  BSSY B1, `(.L_x_8263) ;  /* 0x000006c000017945 */ /* 0x000fe80003800000 */
[----:B------:R-:W-:-:S13]  /*3650*/  ISETP.GE.AND P4, PT, R32, R93, PT ;  /* 0x0000005d2000720c */ /* 0x000fda0003f86270 */
[----:B-1----:R-:W-:Y:S05]  /*3660*/  @P4 BRA `(.L_x_8264) ;  /* 0x0000000400a44947 */ /* 0x002fea0003800000 */
[----:B------:R-:W-:Y:S02]  /*3670*/  SHF.R.U32.HI R14, RZ, 0x8, R15 ;  /* 0x00000008ff0e7819 */ /* 0x000fe4000001160f */
[--C-:B------:R-:W-:Y:S02]  /*3680*/  SHF.R.U32.HI R35, RZ, 0x10, R13.reuse ;  /* 0x00000010ff237819 */ /* 0x100fe4000001160d */
[--C-:B------:R-:W-:Y:S01]  /*3690*/  SHF.R.U32.HI R34, RZ, 0x8, R13.reuse ;  /* 0x00000008ff227819 */ /* 0x100fe2000001160d */
[----:B------:R-:W-:Y:S01]  /*36a0*/  IMAD.SHL.U32 R14, R14, 0x100, RZ ;  /* 0x000001000e0e7824 */ /* 0x000fe200078e00ff */
[----:B------:R-:W-:Y:S02]  /*36b0*/  LOP3.LUT R12, R13, 0xff, RZ, 0xc0, !PT ;  /* 0x000000ff0d0c7812 */ /* 0x000fe400078ec0ff */
[----:B------:R-:W-:Y:S02]  /*36c0*/  SHF.R.U32.HI R13, RZ, 0x18, R13 ;  /* 0x00000018ff0d7819 */ /* 0x000fe4000001160d */
[----:B------:R-:W-:-:S02]  /*36d0*/  SHF.R.U32.HI R32, RZ, 0x10, R15 ;  /* 0x00000010ff207819 */ /* 0x000fc4000001160f */
[----:B------:R-:W-:Y:S02]  /*36e0*/  LOP3.LUT R33, R15, 0xff0000ff, RZ, 0xc0, !PT ;  /* 0xff0000ff0f217812 */ /* 0x000fe400078ec0ff */
[----:B------:R-:W-:Y:S01]  /*36f0*/  PRMT R15, R13, 0x654, R12 ;  /* 0x000006540d0f7816 */ /* 0x000fe2000000000c */
[----:B------:R-:W-:Y:S01]  /*3700*/  IMAD.SHL.U32 R12, R34, 0x100, RZ ;  /* 0x00000100220c7824 */ /* 0x000fe200078e00ff */
[----:B------:R-:W-:Y:S01]  /*3710*/  LOP3.LUT R33, R33, 0xff00, R14, 0xf8, !PT ;  /* 0x0000ff0021217812 */ /* 0x000fe200078ef80e */
[----:B--2---:R-:W-:Y:S01]  /*3720*/  IMAD.MOV.U32 R13, RZ, RZ, R8 ;  /* 0x000000ffff0d7224 */ /* 0x004fe200078e0008 */
[----:B------:R-:W-:Y:S01]  /*3730*/  F2FP.F16.E4M3.UNPACK_B R8, R9 ;  /* 0x00000009ff08723e */ /* 0x000fe200020006ff */
[----:B------:R-:W-:Y:S01]  /*3740*/  IMAD.U32 R14, R32, 0x10000, RZ ;  /* 0x00010000200e7824 */ /* 0x000fe200078e00ff */
        /* <DEDUP_REMOVED lines=45> */
[-C--:B------:R-:W-:Y:S01]  /*3a20*/  FFMA.FTZ R43, R14, R42.reuse, -R35 ;  /* 0x0000002a0e2b7223 */ /* 0x080fe20000010823 */
        /* <DEDUP_REMOVED lines=20> */
[----:B------:R-:W-:Y:S02]  /*3b70*/  HADD2.F32 R39, -RZ, R39.H0_H0 ;  /* 0x20000027ff277230 */ /* 0x000fe40000004100 */
[C---:B------:R-:W-:Y:S01]  /*3b80*/  FMUL.FTZ R15, R13.reuse, R40 ;  /* 0x000000280d0f7220 */ /* 0x040fe20000410000 */
[----:B------:R-:W-:Y:S01]  /*3b90*/  FFMA.FTZ R40, R32, R35, R41 ;  /* 0x0000002320287223 */ /* 0x000fe20000010029 */
[----:B------:R-:W-:Y:S01]  /*3ba0*/  FFMA.FTZ R44, R13, R12, -R44 ;  /* 0x0000000c0d2c7223 */ /* 0x000fe2000001082c */
[----:B------:R-:W-:-:S02]  /*3bb0*/  HADD2.F32 R13, -RZ, R11.H1_H1 ;  /* 0x3000000bff0d7230 */ /* 0x000fc40000004100 */
        /* <DEDUP_REMOVED lines=20> */
.L_x_8264:
[----:B------:R-:W-:Y:S05]  /*3d00*/  BSYNC B1 ;  /* 0x0000000000017941 */ /* 0x000fea0003800000 */
.L_x_8263:
[----:B--2---:R3:W-:Y:S01]  /*3d10*/  STG.E.128 desc[UR40][R36.64+0x40], R8 ;  /* 0x0000400824007986 */ /* 0x0047e2000c101d28 */
[----:B------:R-:W-:Y:S05]  /*3d20*/  BRA `(.L_x_8254) ;  /* 0x0000002400187947 */ /* 0x000fea0003800000 */
.L_x_8248:
        /* <DEDUP_REMOVED lines=10> */
[----:B------:R-:W-:Y:S06]  /*3dd0*/  @P4 BRA `(.L_x_8266) ;  /* 0x0000000000404947 */ /* 0x000fec0003800000 */
[----:B------:R-:W-:Y:S01]  /*3de0*/  ULDC.64 UR4, c[0x0][0x3c8] ;  /* 0x0000f20000047ab9 */ /* 0x000fe20000000a00 */
[----:B------:R-:W-:Y:S01]  /*3df0*/  ULDC.64 UR6, c[0x0][0x3e0] ;  /* 0x0000f80000067ab9 */ /* 0x000fe20000000a00 */
[----:B------:R-:W-:Y:S02]  /*3e00*/  IADD3 R44, P3, P5, R54, UR4, R44 ;  /* 0x00000004362c7c10 */ /* 0x000fe4000fd7e02c */
[----:B------:R-:W-:Y:S02]  /*3e10*/  CS2R R10, SRZ ;  /* 0x00000000000a7805 */ /* 0x000fe4000001ff00 */
[----:B------:R-:W-:Y:S02]  /*3e20*/  CS2R R8, SRZ ;  /* 0x0000000000087805 */ /* 0x000fe4000001ff00 */
[----:B------:R-:W-:Y:S02]  /*3e30*/  CS2R R34, SRZ ;  /* 0x0000000000227805 */ /* 0x000fe4000001ff00 */
[----:B------:R-:W-:-:S02]  /*3e40*/  IADD3.X R45, R21, UR5, R46, P3, P5 ;  /* 0x00000005152d7c10 */ /* 0x000fc40009fea42e */
[----:B------:R-:W-:Y:S02]  /*3e50*/  CS2R R32, SRZ ;  /* 0x0000000000207805 */ /* 0x000fe4000001ff00 */
[----:B------:R-:W-:-:S04]  /*3e60*/  IADD3 R42, P3, P5, R50, UR6, R42 ;  /* 0x00000006322a7c10 */ /* 0x000fc8000fd7e02a */
[----:B------:R-:W-:Y:S02]  /*3e70*/  IADD3.X R43, R5, UR7, R47, P3, P5 ;  /* 0x00000007052b7c10 */ /* 0x000fe40009fea42f */
[-C--:B------:R-:W-:Y:S02]  /*3e80*/  ISETP.GE.AND P3, PT, R22, R93.reuse, PT ;  /* 0x0000005d1600720c */ /* 0x080fe40003f66270 */
[----:B------:R-:W-:-:S11]  /*3e90*/  ISETP.GE.AND P5, PT, R156, R93, PT ;  /* 0x0000005d9c00720c */ /* 0x000fd60003fa6270 */
[----:B------:R0:W5:Y:S04]  /*3ea0*/  @!P3 LDG.E.128 R12, desc[UR40][R44.64] ;  /* 0x000000282c0cb981 */ /* 0x000168000c1e1d00 */
[----:B------:R0:W5:Y:S04]  /*3eb0*/  @!P5 LDG.E.128 R8, desc[UR40][R44.64+0x20] ;  /* 0x000020282c08d981 */ /* 0x000168000c1e1d00 */
[----:B------:R0:W5:Y:S04]  /*3ec0*/  @!P3 LDG.E.128 R36, desc[UR40][R42.64] ;  /* 0x000000282a24b981 */ /* 0x000168000c1e1d00 */
[----:B------:R0:W5:Y:S02]  /*3ed0*/  @!P5 LDG.E.128 R32, desc[UR40][R42.64+0x20] ;  /* 0x000020282a20d981 */ /* 0x000164000c1e1d00 */
.L_x_8266:
[----:B------:R-:W-:Y:S05]  /*3ee0*/  BSYNC B1 ;  /* 0x0000000000017941 */ /* 0x000fea0003800000 */
.L_x_8265:
[----:B------:R-:W-:Y:S01]  /*3ef0*/  ISETP.NE.AND P3, PT, R155, 0x3, PT ;  /* 0x000000039b00780c */ /* 0x000fe20003f65270 */
[----:B-----5:R-:W-:Y:S01]  /*3f00*/  IMAD.MOV.U32 R95, RZ, RZ, R8 ;  /* 0x000000ffff5f7224 */ /* 0x020fe200078e0008 */
[----:B------:R-:W-:Y:S01]  /*3f10*/  MOV R94, R10 ;  /* 0x0000000a005e7202 */ /* 0x000fe20000000f00 */
[----:B------:R-:W-:Y:S02]  /*3f20*/  IMAD.MOV.U32 R103, RZ, RZ, R14 ;  /* 0x000000ffff677224 */ /* 0x000fe400078e000e */
[----:B------:R-:W-:Y:S02]  /*3f30*/  IMAD.MOV.U32 R102, RZ, RZ, R12 ;  /* 0x000000ffff667224 */ /* 0x000fe400078e000c */
[----:B------:R-:W-:Y:S02]  /*3f40*/  IMAD.MOV.U32 R96, RZ, RZ, R34 ;  /* 0x000000ffff607224 */ /* 0x000fe400078e0022 */
[----:B------:R-:W-:Y:S02]  /*3f50*/  IMAD.MOV.U32 R97, RZ, RZ, R32 ;  /* 0x000000ffff617224 */ /* 0x000fe400078e0020 */
[----:B------:R-:W-:-:S02]  /*3f60*/  IMAD.MOV.U32 R101, RZ, RZ, R38 ;  /* 0x000000ffff657224 */ /* 0x000fc400078e0026 */
[----:B------:R-:W-:Y:S01]  /*3f70*/  IMAD.MOV.U32 R100, RZ, RZ, R36 ;  /* 0x000000ffff647224 */ /* 0x000fe200078e0024 */
[----:B------:R-:W-:Y:S06]  /*3f80*/  @!P3 BRA `(.L_x_8267) ;  /* 0x000000000004b947 */ /* 0x000fec0003800000 */
[----:B------:R-:W-:Y:S01]  /*3f90*/  BPT.TRAP 0x1 ;  /* 0x000000040000795c */ /* 0x000fe20000300000 */
.L_x_8267:
[----:B------:R-:W-:Y:S01]  /*3fa0*/  IMAD R89, R19, 0x8, R18 ;  /* 0x0000000813597824 */ /* 0x000fe200078e0212 */
[----:B------:R-:W-:Y:S01]  /*3fb0*/  SHF.L.U32 R92, R153, 0x1f, RZ ;  /* 0x0000001f995c7819 */ /* 0x000fe200000006ff */
[----:B------:R-:W-:Y:S03]  /*3fc0*/  BSSY B1, `(.L_x_8268) ;  /* 0x0000003000017945 */ /* 0x000fe60003800000 */
[----:B------:R-:W1:Y:S02]  /*3fd0*/  SYNCS.PHASECHK.TRANS64.TRYWAIT P5, [R89+URZ+0x19c90], R92 ;  /* 0x019c905c590075a7 */ /* 0x000e6400080a017f */
[----:B-1----:R-:W-:Y:S05]  /*3fe0*/  @!P5 BRA `(.L_x_8269) ;  /* 0x0000014400c8d947 */ /* 0x002fea0003800000 */
.L_x_8493:
[----:B------:R-:W-:Y:S05]  /*3ff0*/  BSYNC B1 ;  /* 0x0000000000017941 */ /* 0x000fea0003800000 */
.L_x_8268:
[----:B------:R-:W-:Y:S05]  /*4000*/  @P4 BRA `(.L_x_8254) ;  /* 0x0000002000604947 */ /* 0x000fea0003800000 */
[----:B------:R-:W2:Y:S01]  /*4010*/  LDC R98, c[0x0][0x2e4] ;  /* 0x0000b900ff627b82 */ /* 0x000ea20000000800 */
[----:B------:R-:W-:Y:S01]  /*4020*/  ISETP.NE.AND P4, PT, R62, RZ, PT ;  /* 0x000000ff3e00720c */ /* 0x000fe20003f85270 */
[----:B------:R-:W-:Y:S01]  /*4030*/  ULDC.64 UR4, c[0x0][0x2f0] ;  /* 0x0000bc0000047ab9 */ /* 0x000fe20000000a00 */
[----:B0-----:R-:W-:Y:S01]  /*4040*/  SHF.R.S32.HI R42, RZ, 0x1f, R152 ;  /* 0x0000001fff2a7819 */ /* 0x001fe20000011498 */
[----:B------:R-:W-:Y:S01]  /*4050*/  IMAD.MOV.U32 R80, RZ, RZ, R40 ;  /* 0x000000ffff507224 */ /* 0x000fe200078e0028 */
[----:B------:R-:W-:Y:S03]  /*4060*/  BSSY B1, `(.L_x_8270) ;  /* 0x0000100000017945 */ /* 0x000fe60003800000 */
[----:B------:R-:W-:Y:S02]  /*4070*/  IMAD R41, R42, UR4, RZ ;  /* 0x000000042a297c24 */ /* 0x000fe4000f8e02ff */
[----:B------:R-:W-:-:S04]  /*4080*/  IMAD.WIDE.U32 R80, R152, UR4, R80 ;  /* 0x0000000498507c25 */ /* 0x000fc8000f8e0050 */
[----:B------:R-:W-:-:S04]  /*4090*/  IMAD R41, R152, UR5, R41 ;  /* 0x0000000598297c24 */ /* 0x000fc8000f8e0229 */
[----:B------:R-:W-:Y:S02]  /*40a0*/  IMAD.IADD R99, R41, 0x1, R81 ;  /* 0x0000000129637824 */ /* 0x000fe400078e0251 */
[----:B--2---:R-:W-:Y:S01]  /*40b0*/  IMAD.IADD R104, R98, 0x1, -R63 ;  /* 0x0000000162687824 */ /* 0x004fe200078e0a3f */
[----:B------:R-:W-:Y:S06]  /*40c0*/  @!P4 BRA `(.L_x_8271) ;  /* 0x0000000c00e4c947 */ /* 0x000fec0003800000 */
[----:B------:R-:W2:Y:S04]  /*40d0*/  LDL R46, [R1] ;  /* 0x00000000012e7983 */ /* 0x000ea80000100800 */
[----:B------:R-:W3:Y:S04]  /*40e0*/  LDL R45, [R1+0x4c] ;  /* 0x00004c00012d7983 */ /* 0x000ee80000100800 */
[----:B------:R-:W4:Y:S01]  /*40f0*/  LDL R43, [R1+0x4] ;  /* 0x00000400012b7983 */ /* 0x000f220000100800 */
[----:B------:R-:W-:Y:S01]  /*4100*/  SEL R40, R63, R104, !P0 ;  /* 0x000000683f287207 */ /* 0x000fe20004000000 */
[----:B------:R-:W-:Y:S01]  /*4110*/  BSSY B2, `(.L_x_8272) ;  /* 0x00000f2000027945 */ /* 0x000fe20003800000 */
[----:B------:R-:W-:-:S02]  /*4120*/  IADD3 R87, P4, P5, R60, R80, R20 ;  /* 0x000000503c577210 */ /* 0x000fc40007d9e014 */
[----:B------:R-:W-:Y:S02]  /*4130*/  SHF.R.S32.HI R41, RZ, 0x1f, R40 ;  /* 0x0000001fff297819 */ /* 0x000fe40000011428 */
[----:B------:R-:W-:Y:S02]  /*4140*/  IADD3.X R44, R82, R99, R4, P4, P5 ;  /* 0x00000063522c7210 */ /* 0x000fe400027ea404 */
[----:B------:R-:W-:-:S04]  /*4150*/  LEA.HI R41, R41, R40, RZ, 0x5 ;  /* 0x0000002829297211 */ /* 0x000fc800078f28ff */
[----:B------:R-:W-:-:S04]  /*4160*/  SHF.R.S32.HI R40, RZ, 0x5, R41 ;  /* 0x00000005ff287819 */ /* 0x000fc80000011429 */
[----:B------:R-:W-:-:S05]  /*4170*/  LEA.HI.SX32 R40, R75, R40, 0x1c ;  /* 0x000000284b287211 */ /* 0x000fca00078fe2ff */
[C---:B------:R-:W-:Y:S01]  /*4180*/  IMAD.SHL.U32 R41, R40.reuse, 0x10, RZ ;  /* 0x0000001028297824 */ /* 0x040fe200078e00ff */
[----:B------:R-:W-:-:S04]  /*4190*/  LEA.HI R40, R40, R40, RZ, 0x1 ;  /* 0x0000002828287211 */ /* 0x000fc800078f08ff */
[----:B------:R-:W-:Y:S01]  /*41a0*/  ISETP.GE.AND P4, PT, R41, R98, PT ;  /* 0x000000622900720c */ /* 0x000fe20003f86270 */
[----:B------:R-:W-:-:S05]  /*41b0*/  IMAD.SHL.U32 R40, R40, 0x800, RZ ;  /* 0x0000080028287824 */ /* 0x000fca00078e00ff */
[----:B------:R-:W-:-:S07]  /*41c0*/  LOP3.LUT R40, R40, 0xfffff000, RZ, 0xc0, !PT ;  /* 0xfffff00028287812 */ /* 0x000fce00078ec0ff */
[--C-:B------:R-:W-:Y:S02]  /*41d0*/  @!P4 SHF.R.S32.HI R42, RZ, 0x1f, R41.reuse ;  /* 0x0000001fff2ac819 */ /* 0x100fe40000011429 */
[----:B------:R-:W-:-:S04]  /*41e0*/  @!P4 IADD3 R85, P5, P6, R60, R80, R41 ;  /* 0x000000503c55c210 */ /* 0x000fc80007ebe029 */
[----:B------:R-:W-:Y:S02]  /*41f0*/  @!P4 IADD3.X R42, R82, R99, R42, P5, P6 ;  /* 0x00000063522ac210 */ /* 0x000fe40002fec42a */
[----:B------:R-:W-:-:S05]  /*4200*/  IADD3 R86, P5, R87, R78, RZ ;  /* 0x0000004e57567210 */ /* 0x000fca0007fbe0ff */
[----:B------:R-:W-:Y:S01]  /*4210*/  IMAD.X R87, R44, 0x1, R79, P5 ;  /* 0x000000012c577824 */ /* 0x000fe200028e064f */
[----:B------:R-:W-:-:S05]  /*4220*/  @!P4 IADD3 R84, P5, R85, R78, RZ ;  /* 0x0000004e5554c210 */ /* 0x000fca0007fbe0ff */
[----:B------:R-:W-:Y:S01]  /*4230*/  @!P4 IMAD.X R85, R42, 0x1, R79, P5 ;  /* 0x000000012a55c824 */ /* 0x000fe200028e064f */
[----:B------:R-:W-:Y:S02]  /*4240*/  ISETP.GE.AND P5, PT, R22, R93, PT ;  /* 0x0000005d1600720c */ /* 0x000fe40003fa6270 */
[----:B--2---:R-:W-:-:S04]  /*4250*/  LOP3.LUT R41, R46, 0x10, R41, 0xf8, !PT ;  /* 0x000000102e297812 */ /* 0x004fc800078ef829 */
[----:B---3--:R-:W-:-:S04]  /*4260*/  LOP3.LUT R41, R41, R45, RZ, 0x3c, !PT ;  /* 0x0000002d29297212 */ /* 0x008fc800078e3cff */
[----:B----4-:R-:W-:Y:S01]  /*4270*/  IADD3 R40, R41, R40, R43 ;  /* 0x0000002829287210 */ /* 0x010fe20007ffe02b */
[----:B------:R-:W-:-:S04]  /*4280*/  IMAD R41, R19, 0x3000, R73 ;  /* 0x0000300013297824 */ /* 0x000fc800078e0249 */
[----:B------:R-:W-:Y:S02]  /*4290*/  IMAD R43, R19, 0x3000, R40 ;  /* 0x00003000132b7824 */ /* 0x000fe400078e0228 */
[----:B------:R-:W-:-:S03]  /*42a0*/  IMAD.IADD R41, R18, 0x1, R41 ;  /* 0x0000000112297824 */ /* 0x000fc600078e0229 */
[----:B------:R-:W-:-:S03]  /*42b0*/  IADD3 R44, R18, R43, RZ ;  /* 0x0000002b122c7210 */ /* 0x000fc60007ffe0ff */
[----:B------:R-:W0:Y:S04]  /*42c0*/  LDS.128 R40, [R41+0x13800] ;  /* 0x0138000029287984 */ /* 0x000e280000000c00 */
[----:B------:R-:W2:Y:S01]  /*42d0*/  LDS.128 R44, [R44+0x13800] ;  /* 0x013800002c2c7984 */ /* 0x000ea20000000c00 */
[----:B------:R-:W-:Y:S05]  /*42e0*/  @P5 BRA `(.L_x_8273) ;  /* 0x0000000c00505947 */ /* 0x000fea0003800000 */
[----:B------:R-:W-:Y:S02]  /*42f0*/  SHF.R.U32.HI R14, RZ, 0x8, R13 ;  /* 0x00000008ff0e7819 */ /* 0x000fe4000001160d */
[----:B------:R-:W-:Y:S02]  /*4300*/  SHF.R.U32.HI R38, RZ, 0x8, R15 ;  /* 0x00000008ff267819 */ /* 0x000fe4000001160f */
[----:B------:R-:W-:Y:S01]  /*4310*/  SHF.R.U32.HI R108, RZ, 0x8, R37 ;  /* 0x00000008ff6c7819 */ /* 0x000fe20000011625 */
[----:B------:R-:W-:Y:S01]  /*4320*/  IMAD.SHL.U32 R14, R14, 0x100, RZ ;  /* 0x000001000e0e7824 */ /* 0x000fe200078e00ff */
[----:B------:R-:W-:Y:S01]  /*4330*/  LOP3.LUT R36, R13, 0xff, RZ, 0xc0, !PT ;  /* 0x000000ff0d247812 */ /* 0x000fe200078ec0ff */
[----:B------:R-:W-:Y:S01]  /*4340*/  IMAD.SHL.U32 R38, R38, 0x100, RZ ;  /* 0x0000010026267824 */ /* 0x000fe200078e00ff */
[----:B------:R-:W-:Y:S01]  /*4350*/  SHF.R.U32.HI R105, RZ, 0x18, R13 ;  /* 0x00000018ff697819 */ /* 0x000fe2000001160d */
[----:B------:R-:W-:Y:S01]  /*4360*/  IMAD.SHL.U32 R108, R108, 0x100, RZ ;  /* 0x000001006c6c7824 */ /* 0x000fe200078e00ff */
[----:B------:R-:W-:-:S02]  /*4370*/  LOP3.LUT R106, R15, 0xff, RZ, 0xc0, !PT ;  /* 0x000000ff0f6a7812 */ /* 0x000fc400078ec0ff */
[----:B------:R-:W-:Y:S02]  /*4380*/  SHF.R.U32.HI R107, RZ, 0x18, R15 ;  /* 0x00000018ff6b7819 */ /* 0x000fe4000001160f */
[----:B------:R-:W-:Y:S02]  /*4390*/  LOP3.LUT R109, R37, 0xff, RZ, 0xc0, !PT ;  /* 0x000000ff256d7812 */ /* 0x000fe400078ec0ff */
[----:B------:R-:W-:Y:S02]  /*43a0*/  SHF.R.U32.HI R112, RZ, 0x18, R37 ;  /* 0x00000018ff707819 */ /* 0x000fe40000011625 */
[----:B------:R-:W-:Y:S02]  /*43b0*/  SHF.R.U32.HI R12, RZ, 0x10, R13 ;  /* 0x00000010ff0c7819 */ /* 0x000fe4000001160d */
[----:B------:R-:W-:Y:S02]  /*43c0*/  PRMT R105, R105, 0x654, R36 ;  /* 0x0000065469697816 */ /* 0x000fe40000000024 */
[----:B------:R-:W-:Y:S01]  /*43d0*/  PRMT R107, R107, 0x654, R106 ;  /* 0x000006546b6b7816 */ /* 0x000fe2000000006a */
[----:B------:R-:W-:Y:S01]  /*43e0*/  IMAD.U32 R12, R12, 0x10000, RZ ;  /* 0x000100000c0c7824 */ /* 0x000fe200078e00ff */
[----:B------:R-:W-:-:S02]  /*43f0*/  PRMT R109, R112, 0x654, R109 ;  /* 0x00000654706d7816 */ /* 0x000fc4000000006d */
[----:B------:R-:W-:Y:S02]  /*4400*/  SHF.R.U32.HI R13, RZ, 0x10, R15 ;  /* 0x00000010ff0d7819 */ /* 0x000fe4000001160f */
[----:B------:R-:W-:Y:S02]  /*4410*/  LOP3.LUT R105, R105, 0xff00, R14, 0xf8, !PT ;  /* 0x0000ff0069697812 */ /* 0x000fe400078ef80e */
[----:B------:R-:W-:Y:S02]  /*4420*/  SHF.R.U32.HI R15, RZ, 0x10, R37 ;  /* 0x00000010ff0f7819 */ /* 0x000fe40000011625 */
[--C-:B------:R-:W-:Y:S02]  /*4430*/  SHF.R.U32.HI R110, RZ, 0x8, R39.reuse ;  /* 0x00000008ff6e7819 */ /* 0x100fe40000011627 */
[----:B------:R-:W-:Y:S01]  /*4440*/  LOP3.LUT R107, R107, 0xff00, R38, 0xf8, !PT ;  /* 0x0000ff006b6b7812 */ /* 0x000fe200078ef826 */
[----:B------:R-:W-:Y:S01]  /*4450*/  IMAD.U32 R15, R15, 0x10000, RZ ;  /* 0x000100000f0f7824 */ /* 0x000fe200078e00ff */
[----:B------:R-:W-:Y:S01]  /*4460*/  LOP3.LUT R108, R109, 0xff00, R108, 0xf8, !PT ;  /* 0x0000ff006d6c7812 */ /* 0x000fe200078ef86c */
[----:B------:R-:W-:Y:S01]  /*4470*/  IMAD.SHL.U32 R110, R110, 0x100, RZ ;  /* 0x000001006e6e7824 */ /* 0x000fe200078e00ff */
[----:B------:R-:W-:-:S02]  /*4480*/  SHF.R.U32.HI R37, RZ, 0x10, R39 ;  /* 0x00000010ff257819 */ /* 0x000fc40000011627 */
[----:B------:R-:W-:Y:S02]  /*4490*/  LOP3.LUT R111, R39, 0xff, RZ, 0xc0, !PT ;  /* 0x000000ff276f7812 */ /* 0x000fe400078ec0ff */
[----:B------:R-:W-:Y:S01]  /*44a0*/  SHF.R.U32.HI R114, RZ, 0x18, R39 ;  /* 0x00000018ff727819 */ /* 0x000fe20000011627 */
[----:B------:R-:W-:Y:S01]  /*44b0*/  IMAD.U32 R37, R37, 0x10000, RZ ;  /* 0x0001000025257824 */ /* 0x000fe200078e00ff */
[----:B------:R-:W-:Y:S02]  /*44c0*/  F2FP.F16.E4M3.UNPACK_B R109, R100.H1 ;  /* 0x00000064ff6d723e */ /* 0x000fe400030006ff */
[----:B--2---:R-:W-:Y:S02]  /*44d0*/  F2FP.F16.E4M3.UNPACK_B R38, R44.H1 ;  /* 0x0000002cff26723e */ /* 0x004fe400030006ff */
[----:B0-----:R-:W-:Y:S02]  /*44e0*/  F2FP.F16.E4M3.UNPACK_B R39, R40.H1 ;  /* 0x00000028ff27723e */ /* 0x001fe400030006ff */
[----:B------:R-:W-:Y:S01]  /*44f0*/  LOP3.LUT R14, R105, 0xff0000, R12, 0xf8, !PT ;  /* 0x00ff0000690e7812 */ /* 0x000fe200078ef80c */
[----:B------:R-:W-:Y:S01]  /*4500*/  IMAD.U32 R12, R13, 0x10000, RZ ;  /* 0x000100000d0c7824 */ /* 0x000fe200078e00ff */
[----:B------:R-:W-:Y:S01]  /*4510*/  F2FP.F16.E4M3.UNPACK_B R106, R102.H1 ;  /* 0x00000066ff6a723e */ /* 0x000fe200030006ff */
[----:B------:R-:W-:Y:S01]  /*4520*/  HADD2.F32 R13, -RZ, R109.H0_H0 ;  /* 0x2000006dff0d7230 */ /* 0x000fe20000004100 */
[----:B------:R-:W-:Y:S01]  /*4530*/  PRMT R111, R114, 0x654, R111 ;  /* 0x00000654726f7816 */ /* 0x000fe2000000006f */
[----:B------:R-:W-:Y:S01]  /*4540*/  HADD2.F32 R105, -RZ, R38.H0_H0 ;  /* 0x20000026ff697230 */ /* 0x000fe20000004100 */
[----:B------:R-:W-:Y:S01]  /*4550*/  LOP3.LUT R12, R107, 0xff0000, R12, 0xf8, !PT ;  /* 0x00ff00006b0c7812 */ /* 0x000fe200078ef80c */
[----:B------:R-:W-:Y:S01]  /*4560*/  HADD2.F32 R36, -RZ, R39.H0_H0 ;  /* 0x20000027ff247230 */ /* 0x000fe20000004100 */
[----:B------:R-:W-:Y:S01]  /*4570*/  LOP3.LUT R110, R111, 0xff00, R110, 0xf8, !PT ;  /* 0x0000ff006f6e7812 */ /* 0x000fe200078ef86e */
[----:B------:R-:W-:-:S02]  /*4580*/  HADD2.F32 R107, -RZ, R106.H0_H0 ;  /* 0x2000006aff6b7230 */ /* 0x000fc40000004100 */
[CC--:B------:R-:W-:Y:S01]  /*4590*/  FMUL.FTZ R111, R105.reuse, R13.reuse ;  /* 0x0000000d696f7220 */ /* 0x0c0fe20000410000 */
[----:B------:R-:W-:Y:S01]  /*45a0*/  LOP3.LUT R15, R108, 0xff0000, R15, 0xf8, !PT ;  /* 0x00ff00006c0f7812 */ /* 0x000fe200078ef80f */
[----:B------:R-:W-:Y:S01]  /*45b0*/  FMUL.FTZ R112, R36, R13 ;  /* 0x0000000d24707220 */ /* 0x000fe20000410000 */
[----:B------:R-:W-:Y:S01]  /*45c0*/  LOP3.LUT R13, R110, 0xff0000, R37, 0xf8, !PT ;  /* 0x00ff00006e0d7812 */ /* 0x000fe200078ef825 */
[-C--:B------:R-:W-:Y:S01]  /*45d0*/  FFMA.FTZ R37, R36, R107.reuse, -R111 ;  /* 0x0000006b24257223 */ /* 0x080fe2000001086f */
[----:B------:R-:W-:Y:S02]  /*45e0*/  HADD2.F32 R108, -RZ, R106.H1_H1 ;  /* 0x3000006aff6c7230 */ /* 0x000fe40000004100 */
[----:B------:R-:W-:Y:S01]  /*45f0*/  FFMA.FTZ R36, R105, R107, R112 ;  /* 0x0000006b69247223 */ /* 0x000fe20000010070 */
[----:B------:R-:W-:Y:S01]  /*4600*/  F2FP.F16.E4M3.UNPACK_B R105, R100 ;  /* 0x00000064ff69723e */ /* 0x000fe200020006ff */
[----:B------:R-:W-:Y:S01]  /*4610*/  HADD2.F32 R110, -RZ, R109.H1_H1 ;  /* 0x3000006dff6e7230 */ /* 0x000fe20000004100 */
[----:B------:R-:W-:Y:S01]  /*4620*/  F2FP.F16.E4M3.UNPACK_B R100, R44 ;  /* 0x0000002cff64723e */ /* 0x000fe200020006ff */
[----:B------:R-:W-:Y:S01]  /*4630*/  HADD2.F32 R39, -RZ, R39.H1_H1 ;  /* 0x30000027ff277230 */ /* 0x000fe20000004100 */
[----:B------:R-:W-:Y:S01]  /*4640*/  F2FP.F16.E4M3.UNPACK_B R106, R40 ;  /* 0x00000028ff6a723e */ /* 0x000fe200020006ff */
[----:B------:R-:W-:Y:S01]  /*4650*/  HADD2.F32 R111, -RZ, R105.H0_H0 ;  /* 0x20000069ff6f7230 */ /* 0x000fe20000004100 */
[----:B------:R-:W-:Y:S01]  /*4660*/  F2FP.F16.E4M3.UNPACK_B R107, R102 ;  /* 0x00000066ff6b723e */ /* 0x000fe200020006ff */
[----:B------:R-:W-:-:S02]  /*4670*/  HADD2.F32 R102, -RZ, R38.H1_H1 ;  /* 0x30000026ff667230 */ /* 0x000fc40000004100 */
[CC--:B------:R-:W-:Y:S01]  /*4680*/  FMUL.FTZ R115, R39.reuse, R110.reuse ;  /* 0x0000006e27737220 */ /* 0x0c0fe20000410000 */
[----:B------:R-:W-:Y:S02]  /*4690*/  HADD2.F32 R44, -RZ, R100.H0_H0 ;  /* 0x20000064ff2c7230 */ /* 0x000fe40000004100 */
[----:B------:R-:W-:Y:S02]  /*46a0*/  HADD2.F32 R40, -RZ, R106.H0_H0 ;  /* 0x2000006aff287230 */ /* 0x000fe40000004100 */
[----:B------:R-:W-:Y:S01]  /*46b0*/  FMUL.FTZ R38, R102, R110 ;  /* 0x0000006e66267220 */ /* 0x000fe20000410000 */
[--C-:B------:R-:W-:Y:S02]  /*46c0*/  HADD2.F32 R109, -RZ, R107.reuse.H0_H0 ;  /* 0x2000006bff6d7230 */ /* 0x100fe40000004100 */
[-C--:B------:R-:W-:Y:S01]  /*46d0*/  FMUL.FTZ R113, R44, R111.reuse ;  /* 0x0000006f2c717220 */ /* 0x080fe20000410000 */
[----:B------:R-:W-:Y:S02]  /*46e0*/  HADD2.F32 R112, -RZ, R107.H1_H1 ;  /* 0x3000006bff707230 */ /* 0x000fe40000004100 */
[----:B------:R-:W-:Y:S01]  /*46f0*/  FMUL.FTZ R111, R40, R111 ;  /* 0x0000006f286f7220 */ /* 0x000fe20000410000 */
[----:B------:R-:W-:Y:S01]  /*4700*/  FFMA.FTZ R38, R39, R108, -R38 ;  /* 0x0000006c27267223 */ /* 0x000fe20000010826 */
[----:B------:R-:W-:-:S02]  /*4710*/  HADD2.F32 R110, -RZ, R105.H1_H1 ;  /* 0x30000069ff6e7230 */ /* 0x000fc40000004100 */
[----:B------:R-:W-:Y:S01]  /*4720*/  FFMA.FTZ R39, R102, R108, R115 ;  /* 0x0000006c66277223 */ /* 0x000fe20000010073 */
[-C--:B------:R-:W-:Y:S01]  /*4730*/  FFMA.FTZ R40, R40, R109.reuse, -R113 ;  /* 0x0000006d28287223 */ /* 0x080fe20000010871 */
[----:B------:R-:W-:Y:S01]  /*4740*/  FFMA.FTZ R44, R44, R109, R111 ;  /* 0x0000006d2c2c7223 */ /* 0x000fe2000001006f */
[----:B------:R-:W-:Y:S01]  /*4750*/  HADD2.F32 R107, -RZ, R106.H1_H1 ;  /* 0x3000006aff6b7230 */ /* 0x000fe20000004100 */
[----:B------:R-:W-:Y:S01]  /*4760*/  F2FP.F16.E4M3.UNPACK_B R109, R101.H1 ;  /* 0x00000065ff6d723e */ /* 0x000fe200030006ff */
[----:B------:R-:W-:Y:S01]  /*4770*/  HADD2.F32 R105, -RZ, R100.H1_H1 ;  /* 0x30000064ff697230 */ /* 0x000fe20000004100 */
[----:B------:R-:W-:Y:S02]  /*4780*/  F2FP.F16.E4M3.UNPACK_B R102, R46.H1 ;  /* 0x0000002eff66723e */ /* 0x000fe400030006ff */
[----:B------:R-:W-:Y:S01]  /*4790*/  F2FP.F16.E4M3.UNPACK_B R108, R42.H1 ;  /* 0x0000002aff6c723e */ /* 0x000fe200030006ff */
[-C--:B------:R-:W-:Y:S01]  /*47a0*/  FMUL.FTZ R116, R107, R110.reuse ;  /* 0x0000006e6b747220 */ /* 0x080fe20000410000 */
[----:B------:R-:W-:Y:S01]  /*47b0*/  FMUL.FTZ R114, R105, R110 ;  /* 0x0000006e69727220 */ /* 0x000fe20000410000 */
[----:B------:R-:W-:Y:S01]  /*47c0*/  F2FP.F16.E4M3.UNPACK_B R106, R103.H1 ;  /* 0x00000067ff6a723e */ /* 0x000fe200030006ff */
[----:B------:R-:W-:-:S02]  /*47d0*/  HADD2.F32 R113, -RZ, R109.H0_H0 ;  /* 0x2000006dff717230 */ /* 0x000fc40000004100 */
[-C--:B------:R-:W-:Y:S01]  /*47e0*/  FFMA.FTZ R105, R105, R112.reuse, R116 ;  /* 0x0000007069697223 */ /* 0x080fe20000010074 */
[----:B------:R-:W-:Y:S02]  /*47f0*/  HADD2.F32 R110, -RZ, R102.H0_H0 ;  /* 0x20000066ff6e7230 */ /* 0x000fe40000004100 */
[----:B------:R-:W-:Y:S01]  /*4800*/  FFMA.FTZ R107, R107, R112, -R114 ;  /* 0x000000706b6b7223 */ /* 0x000fe20000010872 */
[----:B------:R-:W-:Y:S01]  /*4810*/  HADD2.F32 R100, -RZ, R108.H0_H0 ;  /* 0x2000006cff647230 */ /* 0x000fe20000004100 */
[----:B------:R-:W-:Y:S01]  /*4820*/  F2FP.F16.E4M3.UNPACK_B R42, R42 ;  /* 0x0000002aff2a723e */ /* 0x000fe200020006ff */
        /* <DEDUP_REMOVED lines=17> */
[----:B------:R-:W-:Y:S01]  /*4940*/  HADD2.F32 R46, -RZ, R110.H0_H0 ;  /* 0x2000006eff2e7230 */ /* 0x000fe20000004100 */
[----:B------:R-:W-:Y:S01]  /*4950*/  F2FP.SATFINITE.E4M3.F32.PACK_AB_MERGE_C R37, R38, R37, RZ ;  /* 0x000000252625723e */ /* 0x000fe200048070ff */
[----:B------:R-:W-:Y:S01]  /*4960*/  HADD2.F32 R112, -RZ, R111.H1_H1 ;  /* 0x3000006fff707230 */ /* 0x000fe20000004100 */
[----:B------:R-:W-:Y:S01]  /*4970*/  F2FP.F16.E4M3.UNPACK_B R38, R45 ;  /* 0x0000002dff26723e */ /* 0x000fe200020006ff */
[----:B------:R-:W-:Y:S02]  /*4980*/  HADD2.F32 R106, -RZ, R42.H0_H0 ;  /* 0x2000002aff6a7230 */ /* 0x000fe40000004100 */
[----:B------:R-:W-:Y:S01]  /*4990*/  FMUL.FTZ R115, R46, R113 ;  /* 0x000000712e737220 */ /* 0x000fe20000410000 */
[----:B------:R-:W-:Y:S01]  /*49a0*/  HADD2.F32 R111, -RZ, R108.H0_H0 ;  /* 0x2000006cff6f7230 */ /* 0x000fe20000004100 */
[----:B------:R-:W-:Y:S01]  /*49b0*/  F2FP.SATFINITE.E4M3.F32.PACK_AB_MERGE_C R40, R107, R40, R37 ;  /* 0x000000286b28723e */ /* 0x000fe20004807025 */
[----:B------:R-:W-:-:S02]  /*49c0*/  HADD2.F32 R110, -RZ, R110.H1_H1 ;  /* 0x3000006eff6e7230 */ /* 0x000fc40000004100 */
[C---:B------:R-:W-:Y:S01]  /*49d0*/  FMUL.FTZ R113, R106.reuse, R113 ;  /* 0x000000716a717220 */ /* 0x040fe20000410000 */
        /* <DEDUP_REMOVED lines=8> */
[----:B------:R-:W-:Y:S01]  /*4a60*/  F2FP.SATFINITE.E4M3.F32.PACK_AB_MERGE_C R106, R39, R36, RZ ;  /* 0x00000024276a723e */ /* 0x000fe200048070ff */
[----:B------:R-:W-:Y:S01]  /*4a70*/  FFMA.FTZ R115, R110, R108, R115 ;  /* 0x0000006c6e737223 */ /* 0x000fe20000010073 */
[----:B------:R-:W-:-:S02]  /*4a80*/  F2FP.F16.E4M3.UNPACK_B R39, R15 ;  /* 0x0000000fff27723e */ /* 0x000fc400020006ff */
[----:B------:R-:W-:Y:S01]  /*4a90*/  F2FP.SATFINITE.E4M3.F32.PACK_AB_MERGE_C R36, R101, R100, RZ ;  /* 0x000000646524723e */ /* 0x000fe200048070ff */
[--C-:B------:R-:W-:Y:S01]  /*4aa0*/  HADD2.F32 R100, -RZ, R38.reuse.H0_H0 ;  /* 0x20000026ff647230 */ /* 0x100fe20000004100 */
[----:B------:R-:W-:Y:S01]  /*4ab0*/  F2FP.SATFINITE.E4M3.F32.PACK_AB_MERGE_C R44, R105, R44, R106 ;  /* 0x0000002c692c723e */ /* 0x000fe2000480706a */
[----:B------:R-:W-:Y:S01]  /*4ac0*/  HADD2.F32 R105, -RZ, R39.H0_H0 ;  /* 0x20000027ff697230 */ /* 0x000fe20000004100 */
[----:B------:R-:W-:Y:S01]  /*4ad0*/  F2FP.SATFINITE.E4M3.F32.PACK_AB_MERGE_C R102, R103, R102, RZ ;  /* 0x000000666766723e */ /* 0x000fe200048070ff */
[----:B------:R-:W-:Y:S01]  /*4ae0*/  HADD2.F32 R38, -RZ, R38.H1_H1 ;  /* 0x30000026ff267230 */ /* 0x000fe20000004100 */
[----:B------:R-:W-:Y:S02]  /*4af0*/  F2FP.F16.E4M3.UNPACK_B R101, R14 ;  /* 0x0000000eff65723e */ /* 0x000fe400020006ff */
        /* <DEDUP_REMOVED lines=13> */
[----:B------:R-:W-:-:S02]  /*4bd0*/  F2FP.F16.E4M3.UNPACK_B R45, R45.H1 ;  /* 0x0000002dff2d723e */ /* 0x000fc400030006ff */
[----:B------:R-:W-:Y:S01]  /*4be0*/  F2FP.F16.E4M3.UNPACK_B R102, R15.H1 ;  /* 0x0000000fff66723e */ /* 0x000fe200030006ff */
[----:B------:R-:W-:Y:S01]  /*4bf0*/  FFMA.FTZ R39, R39, R101, -R100 ;  /* 0x0000006527277223 */ /* 0x000fe20000010864 */
[----:B------:R-:W-:Y:S01]  /*4c00*/  F2FP.F16.E4M3.UNPACK_B R41, R41.H1 ;  /* 0x00000029ff29723e */ /* 0x000fe200030006ff */
[----:B------:R-:W-:Y:S01]  /*4c10*/  FFMA.FTZ R38, R38, R101, R103 ;  /* 0x0000006526267223 */ /* 0x000fe20000010067 */
[----:B------:R-:W-:Y:S01]  /*4c20*/  F2FP.F16.E4M3.UNPACK_B R14, R14.H1 ;  /* 0x0000000eff0e723e */ /* 0x000fe200030006ff */
[----:B------:R-:W-:Y:S01]  /*4c30*/  HADD2.F32 R100, -RZ, R45.H0_H0 ;  /* 0x2000002dff647230 */ /* 0x000fe20000004100 */
[----:B------:R-:W-:Y:S01]  /*4c40*/  F2FP.F16.E4M3.UNPACK_B R105, R47.H1 ;  /* 0x0000002fff69723e */ /* 0x000fe200030006ff */
[----:B------:R-:W-:Y:S02]  /*4c50*/  HADD2.F32 R103, -RZ, R102.H0_H0 ;  /* 0x20000066ff677230 */ /* 0x000fe40000004100 */
[----:B------:R-:W-:Y:S02]  /*4c60*/  HADD2.F32 R15, -RZ, R41.H0_H0 ;  /* 0x20000029ff0f7230 */ /* 0x000fe40000004100 */
        /* <DEDUP_REMOVED lines=10> */
[----:B------:R-:W-:Y:S01]  /*4d10*/  FMUL.FTZ R110, R101, R102 ;  /* 0x00000066656e7220 */ /* 0x000fe20000410000 */
[----:B------:R-:W-:Y:S01]  /*4d20*/  F2FP.F16.E4M3.UNPACK_B R102, R43 ;  /* 0x0000002bff66723e */ /* 0x000fe200020006ff */
[----:B------:R-:W-:-:S02]  /*4d30*/  HADD2.F32 R108, -RZ, R105.H0_H0 ;  /* 0x20000069ff6c7230 */ /* 0x000fc40000004100 */
[-C--:B------:R-:W-:Y:S01]  /*4d40*/  FFMA.FTZ R100, R101, R106.reuse, R100 ;  /* 0x0000006a65647223 */ /* 0x080fe20000010064 */
[----:B------:R-:W-:Y:S01]  /*4d50*/  F2FP.F16.E4M3.UNPACK_B R101, R43.H1 ;  /* 0x0000002bff65723e */ /* 0x000fe200030006ff */
[----:B------:R-:W-:Y:S01]  /*4d60*/  FFMA.FTZ R41, R41, R106, -R110 ;  /* 0x0000006a29297223 */ /* 0x000fe2000001086e */
[----:B------:R-:W-:Y:S01]  /*4d70*/  F2FP.F16.E4M3.UNPACK_B R45, R47 ;  /* 0x0000002fff2d723e */ /* 0x000fe200020006ff */
[----:B------:R-:W-:Y:S01]  /*4d80*/  HADD2.F32 R47, -RZ, R102.H0_H0 ;  /* 0x20000066ff2f7230 */ /* 0x000fe20000004100 */
        /* <DEDUP_REMOVED lines=11> */
[----:B------:R-:W-:Y:S01]  /*4e40*/  FMUL.FTZ R112, R47, R112 ;  /* 0x000000702f707220 */ /* 0x000fe20000410000 */
[----:B------:R-:W-:Y:S02]  /*4e50*/  HADD2.F32 R105, -RZ, R105.H1_H1 ;  /* 0x30000069ff697230 */ /* 0x000fe40000004100 */
[-C--:B------:R-:W-:Y:S01]  /*4e60*/  FMUL.FTZ R116, R108, R111.reuse ;  /* 0x0000006f6c747220 */ /* 0x080fe20000410000 */
[----:B------:R-:W-:Y:S02]  /*4e70*/  HADD2.F32 R106, -RZ, R106.H1_H1 ;  /* 0x3000006aff6a7230 */ /* 0x000fe40000004100 */
[----:B------:R-:W-:Y:S01]  /*4e80*/  FMUL.FTZ R111, R107, R111 ;  /* 0x0000006f6b6f7220 */ /* 0x000fe20000410000 */
[----:B------:R-:W-:Y:S02]  /*4e90*/  HADD2.F32 R101, -RZ, R101.H1_H1 ;  /* 0x30000065ff657230 */ /* 0x000fe40000004100 */
[----:B------:R-:W-:Y:S01]  /*4ea0*/  FFMA.FTZ R47, R47, R110, -R114 ;  /* 0x0000006e2f2f7223 */ /* 0x000fe20000010872 */
[----:B------:R-:W-:-:S02]  /*4eb0*/  HADD2.F32 R109, -RZ, R12.H0_H0 ;  /* 0x2000000cff6d7230 */ /* 0x000fc40000004100 */
[----:B------:R-:W-:Y:S01]  /*4ec0*/  FFMA.FTZ R103, R103, R110, R112 ;  /* 0x0000006e67677223 */ /* 0x000fe20000010070 */
[----:B------:R-:W-:Y:S02]  /*4ed0*/  HADD2.F32 R45, -RZ, R45.H1_H1 ;  /* 0x3000002dff2d7230 */ /* 0x000fe40000004100 */
[-C--:B------:R-:W-:Y:S01]  /*4ee0*/  FMUL.FTZ R110, R105, R106.reuse ;  /* 0x0000006a696e7220 */ /* 0x080fe20000410000 */
[----:B------:R-:W-:Y:S02]  /*4ef0*/  HADD2.F32 R43, -RZ, R43.H1_H1 ;  /* 0x3000002bff2b7230 */ /* 0x000fe40000004100 */
[----:B------:R-:W-:Y:S01]  /*4f00*/  FMUL.FTZ R112, R101, R106 ;  /* 0x0000006a65707220 */ /* 0x000fe20000410000 */
[----:B------:R-:W-:Y:S02]  /*4f10*/  HADD2.F32 R12, -RZ, R12.H1_H1 ;  /* 0x3000000cff0c7230 */ /* 0x000fe40000004100 */
[----:B------:R-:W-:Y:S01]  /*4f20*/  FFMA.FTZ R107, R107, R109, -R116 ;  /* 0x0000006d6b6b7223 */ /* 0x000fe20000010874 */
[----:B------:R-:W-:-:S02]  /*4f30*/  HADD2.F32 R102, -RZ, R102.H1_H1 ;  /* 0x30000066ff667230 */ /* 0x000fc40000004100 */
[----:B------:R-:W-:Y:S01]  /*4f40*/  FFMA.FTZ R108, R108, R109, R111 ;  /* 0x0000006d6c6c7223 */ /* 0x000fe2000001006f */
[----:B------:R-:W-:Y:S02]  /*4f50*/  HADD2.F32 R13, -RZ, R13.H1_H1 ;  /* 0x3000000dff0d7230 */ /* 0x000fe40000004100 */
[-C--:B------:R-:W-:Y:S01]  /*4f60*/  FMUL.FTZ R109, R45, R43.reuse ;  /* 0x0000002b2d6d7220 */ /* 0x080fe20000410000 */
[-C--:B------:R-:W-:Y:S01]  /*4f70*/  FFMA.FTZ R110, R101, R12.reuse, -R110 ;  /* 0x0000000c656e7223 */ /* 0x080fe2000001086e */
[C---:B------:R-:W-:Y:S01]  /*4f80*/  FMUL.FTZ R106, R102.reuse, R43 ;  /* 0x0000002b666a7220 */ /* 0x040fe20000410000 */
[----:B------:R-:W-:Y:S01]  /*4f90*/  FFMA.FTZ R105, R105, R12, R112 ;  /* 0x0000000c69697223 */ /* 0x000fe20000010070 */
[----:B------:R-:W-:Y:S01]  /*4fa0*/  FFMA.FTZ R102, R102, R13, -R109 ;  /* 0x0000000d66667223 */ /* 0x000fe2000001086d */
        /* <DEDUP_REMOVED lines=8> */
.L_x_8273:
[----:B------:R-:W-:Y:S05]  /*5030*/  BSYNC B2 ;  /* 0x0000000000027941 */ /* 0x000fea0003800000 */
.L_x_8272:
[----:B0-----:R0:W-:Y:S04]  /*5040*/  STG.E.128 desc[UR40][R86.64], R40 ;  /* 0x0000002856007986 */ /* 0x0011e8000c101d28 */
[----:B--2---:R0:W-:Y:S02]  /*5050*/  @!P4 STG.E.128 desc[UR40][R84.64], R44 ;  /* 0x0000002c5400c986 */ /* 0x0041e4000c101d28 */
.L_x_8271:
[----:B------:R-:W-:Y:S05]  /*5060*/  BSYNC B1 ;  /* 0x0000000000017941 */ /* 0x000fea0003800000 */
.L_x_8270:
[----:B------:R-:W-:-:S13]  /*5070*/  ISETP.NE.AND P4, PT, R31, RZ, PT ;  /* 0x000000ff1f00720c */ /* 0x000fda0003f85270 */
[----:B------:R-:W-:Y:S05]  /*5080*/  @!P4 BRA `(.L_x_8254) ;  /* 0x000000100040c947 */ /* 0x000fea0003800000 */
[----:B------:R-:W2:Y:S04]  /*5090*/  LDL R36, [R1] ;  /* 0x0000000001247983 */ /* 0x000ea80000100800 */
[----:B------:R-:W3:Y:S04]  /*50a0*/  LDL R15, [R1+0x4c] ;  /* 0x00004c00010f7983 */ /* 0x000ee80000100800 */
[----:B------:R-:W4:Y:S01]  /*50b0*/  LDL R14, [R1+0x4] ;  /* 0x00000400010e7983 */ /* 0x000f220000100800 */
[----:B------:R-:W-:Y:S01]  /*50c0*/  ISETP.NE.AND P5, PT, R83, RZ, PT ;  /* 0x000000ff5300720c */ /* 0x000fe20003fa5270 */
[----:B------:R-:W-:Y:S03]  /*50d0*/  BSSY B1, `(.L_x_8274) ;  /* 0x00000ec000017945 */ /* 0x000fe60003800000 */
[----:B------:R-:W-:-:S02]  /*50e0*/  SEL R104, R63, R104, !P5 ;  /* 0x000000683f687207 */ /* 0x000fc40006800000 */
[----:B0-----:R-:W-:Y:S02]  /*50f0*/  IADD3 R41, P4, P5, R60, R80, R7 ;  /* 0x000000503c297210 */ /* 0x001fe40007d9e007 */
[----:B------:R-:W-:Y:S02]  /*5100*/  SHF.R.S32.HI R13, RZ, 0x1f, R104 ;  /* 0x0000001fff0d7819 */ /* 0x000fe40000011468 */
[----:B------:R-:W-:Y:S02]  /*5110*/  IADD3.X R42, R82, R99, R3, P4, P5 ;  /* 0x00000063522a7210 */ /* 0x000fe400027ea403 */
[----:B------:R-:W-:Y:S02]  /*5120*/  LEA.HI R13, R13, R104, RZ, 0x5 ;  /* 0x000000680d0d7211 */ /* 0x000fe400078f28ff */
[----:B------:R-:W-:Y:S02]  /*5130*/  ISETP.GE.AND P5, PT, R156, R93, PT ;  /* 0x0000005d9c00720c */ /* 0x000fe40003fa6270 */
[----:B------:R-:W-:-:S02]  /*5140*/  SHF.R.S32.HI R13, RZ, 0x5, R13 ;  /* 0x00000005ff0d7819 */ /* 0x000fc4000001140d */
[----:B------:R-:W-:Y:S02]  /*5150*/  IADD3 R40, P4, R41, R78, RZ ;  /* 0x0000004e29287210 */ /* 0x000fe40007f9e0ff */
[----:B------:R-:W-:-:S03]  /*5160*/  LEA.HI.SX32 R13, R74, R13, 0x1c ;  /* 0x0000000d4a0d7211 */ /* 0x000fc600078fe2ff */
[----:B------:R-:W-:Y:S01]  /*5170*/  IMAD.X R41, R42, 0x1, R79, P4 ;  /* 0x000000012a297824 */ /* 0x000fe200020e064f */
[C---:B------:R-:W-:Y:S01]  /*5180*/  LEA.HI R12, R13.reuse, R13, RZ, 0x1 ;  /* 0x0000000d0d0c7211 */ /* 0x040fe200078f08ff */
[----:B------:R-:W-:-:S04]  /*5190*/  IMAD.SHL.U32 R43, R13, 0x10, RZ ;  /* 0x000000100d2b7824 */ /* 0x000fc800078e00ff */
[----:B------:R-:W-:-:S05]  /*51a0*/  IMAD.SHL.U32 R13, R12, 0x800, RZ ;  /* 0x000008000c0d7824 */ /* 0x000fca00078e00ff */
        /* <DEDUP_REMOVED lines=12> */
[----:B------:R-:W-:Y:S02]  /*5270*/  LOP3.LUT R8, R9, 0xff, RZ, 0xc0, !PT ;  /* 0x000000ff09087812 */ /* 0x000fe400078ec0ff */
[----:B------:R-:W-:Y:S02]  /*5280*/  SHF.R.U32.HI R84, RZ, 0x8, R9 ;  /* 0x00000008ff547819 */ /* 0x000fe40000011609 */
[--C-:B------:R-:W-:Y:S02]  /*5290*/  SHF.R.U32.HI R87, RZ, 0x18, R11.reuse ;  /* 0x00000018ff577819 */ /* 0x100fe4000001160b */
[----:B------:R-:W-:Y:S02]  /*52a0*/  LOP3.LUT R10, R11, 0xff, RZ, 0xc0, !PT ;  /* 0x000000ff0b0a7812 */ /* 0x000fe400078ec0ff */
[----:B------:R-:W-:-:S02]  /*52b0*/  SHF.R.U32.HI R44, RZ, 0x8, R11 ;  /* 0x00000008ff2c7819 */ /* 0x000fc4000001160b */
[----:B------:R-:W-:Y:S02]  /*52c0*/  SHF.R.U32.HI R42, RZ, 0x10, R11 ;  /* 0x00000010ff2a7819 */ /* 0x000fe4000001160b */
[----:B------:R-:W-:Y:S02]  /*52d0*/  SHF.R.U32.HI R45, RZ, 0x18, R33 ;  /* 0x00000018ff2d7819 */ /* 0x000fe40000011621 */
[----:B------:R-:W-:Y:S02]  /*52e0*/  LOP3.LUT R32, R33, 0xff, RZ, 0xc0, !PT ;  /* 0x000000ff21207812 */ /* 0x000fe400078ec0ff */
[--C-:B------:R-:W-:Y:S02]  /*52f0*/  SHF.R.U32.HI R85, RZ, 0x8, R35.reuse ;  /* 0x00000008ff557819 */ /* 0x100fe40000011623 */
[----:B------:R-:W-:Y:S02]  /*5300*/  LOP3.LUT R34, R35, 0xff0000ff, RZ, 0xc0, !PT ;  /* 0xff0000ff23227812 */ /* 0x000fe400078ec0ff */
[----:B------:R-:W-:Y:S01]  /*5310*/  SHF.R.U32.HI R11, RZ, 0x10, R35 ;  /* 0x00000010ff0b7819 */ /* 0x000fe20000011623 */
[----:B------:R-:W-:Y:S01]  /*5320*/  IMAD.SHL.U32 R85, R85, 0x100, RZ ;  /* 0x0000010055557824 */ /* 0x000fe200078e00ff */
[----:B------:R-:W-:-:S02]  /*5330*/  SHF.R.U32.HI R46, RZ, 0x10, R9 ;  /* 0x00000010ff2e7819 */ /* 0x000fc40000011609 */
[----:B------:R-:W-:Y:S02]  /*5340*/  PRMT R8, R93, 0x654, R8 ;  /* 0x000006545d087816 */ /* 0x000fe40000000008 */
[----:B------:R-:W-:Y:S01]  /*5350*/  SHF.L.U32 R35, R84, 0x8, RZ ;  /* 0x0000000854237819 */ /* 0x000fe200000006ff */
[----:B------:R-:W-:Y:S01]  /*5360*/  IMAD.U32 R84, R11, 0x10000, RZ ;  /* 0x000100000b547824 */ /* 0x000fe200078e00ff */
[----:B------:R-:W-:Y:S01]  /*5370*/  PRMT R32, R45, 0x654, R32 ;  /* 0x000006542d207816 */ /* 0x000fe20000000020 */
[----:B------:R-:W-:Y:S01]  /*5380*/  IMAD.SHL.U32 R45, R44, 0x100, RZ ;  /* 0x000001002c2d7824 */ /* 0x000fe200078e00ff */
[----:B------:R-:W-:Y:S01]  /*5390*/  LOP3.LUT R8, R8, 0xff00, R35, 0xf8, !PT ;  /* 0x0000ff0008087812 */ /* 0x000fe200078ef823 */
[----:B------:R-:W-:Y:S01]  /*53a0*/  IMAD.U32 R35, R46, 0x10000, RZ ;  /* 0x000100002e237824 */ /* 0x000fe200078e00ff */
[----:B------:R-:W-:Y:S02]  /*53b0*/  PRMT R10, R87, 0x654, R10 ;  /* 0x00000654570a7816 */ /* 0x000fe4000000000a */
[----:B------:R-:W-:-:S02]  /*53c0*/  SHF.R.U32.HI R47, RZ, 0x8, R33 ;  /* 0x00000008ff2f7819 */ /* 0x000fc40000011621 */
[----:B------:R-:W-:Y:S01]  /*53d0*/  SHF.R.U32.HI R9, RZ, 0x10, R33 ;  /* 0x00000010ff097819 */ /* 0x000fe20000011621 */
[----:B0-----:R-:W-:Y:S01]  /*53e0*/  IMAD.MOV.U32 R33, RZ, RZ, R12 ;  /* 0x000000ffff217224 */ /* 0x001fe200078e000c */
[----:B------:R-:W-:Y:S01]  /*53f0*/  LOP3.LUT R45, R10, 0xff00, R45, 0xf8, !PT ;  /* 0x0000ff000a2d7812 */ /* 0x000fe200078ef82d */
[----:B------:R-:W-:Y:S01]  /*5400*/  IMAD.SHL.U32 R47, R47, 0x100, RZ ;  /* 0x000001002f2f7824 */ /* 0x000fe200078e00ff */
[----:B------:R-:W-:Y:S01]  /*5410*/  LOP3.LUT R10, R8, 0xff0000, R35, 0xf8, !PT ;  /* 0x00ff0000080a7812 */ /* 0x000fe200078ef823 */
[----:B------:R-:W-:Y:S01]  /*5420*/  IMAD.U32 R8, R42, 0x10000, RZ ;  /* 0x000100002a087824 */ /* 0x000fe200078e00ff */
[----:B------:R-:W-:Y:S01]  /*5430*/  LOP3.LUT R85, R34, 0xff00, R85, 0xf8, !PT ;  /* 0x0000ff0022557812 */ /* 0x000fe200078ef855 */
[----:B------:R-:W-:Y:S01]  /*5440*/  IMAD.U32 R9, R9, 0x10000, RZ ;  /* 0x0001000009097824 */ /* 0x000fe200078e00ff */
[----:B------:R-:W-:Y:S02]  /*5450*/  F2FP.F16.E4M3.UNPACK_B R44, R97.H1 ;  /* 0x00000061ff2c723e */ /* 0x000fe400030006ff */
[----:B--2---:R-:W-:-:S02]  /*5460*/  F2FP.F16.E4M3.UNPACK_B R42, R36.H1 ;  /* 0x00000024ff2a723e */ /* 0x004fc400030006ff */
        /* <DEDUP_REMOVED lines=8> */
[--C-:B------:R-:W-:Y:S02]  /*54f0*/  HADD2.F32 R45, -RZ, R35.reuse.H0_H0 ;  /* 0x20000023ff2d7230 */ /* 0x100fe40000004100 */
[----:B------:R-:W-:Y:S01]  /*5500*/  FMUL.FTZ R87, R32, R47 ;  /* 0x0000002f20577220 */ /* 0x000fe20000410000 */
[----:B------:R-:W-:-:S02]  /*5510*/  HADD2.F32 R46, -RZ, R35.H1_H1 ;  /* 0x30000023ff2e7230 */ /* 0x000fc40000004100 */
[C---:B------:R-:W-:Y:S01]  /*5520*/  FMUL.FTZ R47, R12.reuse, R47 ;  /* 0x0000002f0c2f7220 */ /* 0x040fe20000410000 */
[----:B------:R-:W-:Y:S02]  /*5530*/  HADD2.F32 R44, -RZ, R44.H1_H1 ;  /* 0x3000002cff2c7230 */ /* 0x000fe40000004100 */
[-C--:B------:R-:W-:Y:S01]  /*5540*/  FFMA.FTZ R12, R12, R45.reuse, -R87 ;  /* 0x0000002d0c0c7223 */ /* 0x080fe20000010857 */
[----:B------:R-:W-:Y:S02]  /*5550*/  HADD2.F32 R35, -RZ, R34.H1_H1 ;  /* 0x30000022ff237230 */ /* 0x000fe40000004100 */
[----:B------:R-:W-:Y:S01]  /*5560*/  FFMA.FTZ R32, R32, R45, R47 ;  /* 0x0000002d20207223 */ /* 0x000fe2000001002f */
[----:B------:R-:W-:Y:S01]  /*5570*/  HADD2.F32 R45, -RZ, R42.H1_H1 ;  /* 0x3000002aff2d7230 */ /* 0x000fe20000004100 */
[----:B------:R-:W-:Y:S02]  /*5580*/  F2FP.F16.E4M3.UNPACK_B R97, R97 ;  /* 0x00000061ff61723e */ /* 0x000fe400020006ff */
[----:B------:R-:W-:Y:S01]  /*5590*/  F2FP.F16.E4M3.UNPACK_B R36, R36 ;  /* 0x00000024ff24723e */ /* 0x000fe200020006ff */
[-C--:B------:R-:W-:Y:S01]  /*55a0*/  FMUL.FTZ R86, R35, R44.reuse ;  /* 0x0000002c23567220 */ /* 0x080fe20000410000 */
[----:B------:R-:W-:Y:S01]  /*55b0*/  F2FP.F16.E4M3.UNPACK_B R42, R33 ;  /* 0x00000021ff2a723e */ /* 0x000fe200020006ff */
[----:B------:R-:W-:Y:S01]  /*55c0*/  HADD2.F32 R47, -RZ, R97.H0_H0 ;  /* 0x20000061ff2f7230 */ /* 0x000fe20000004100 */
[----:B------:R-:W-:Y:S01]  /*55d0*/  LOP3.LUT R9, R85, 0xff0000, R84, 0xf8, !PT ;  /* 0x00ff000055097812 */ /* 0x000fe200078ef854 */
[----:B------:R-:W-:Y:S01]  /*55e0*/  FMUL.FTZ R84, R45, R44 ;  /* 0x0000002c2d547220 */ /* 0x000fe20000410000 */
[----:B------:R-:W-:Y:S01]  /*55f0*/  F2FP.F16.E4M3.UNPACK_B R95, R95 ;  /* 0x0000005fff5f723e */ /* 0x000fe200020006ff */
        /* <DEDUP_REMOVED lines=8> */
[----:B------:R-:W-:Y:S01]  /*5680*/  F2FP.F16.E4M3.UNPACK_B R46, R38.H1 ;  /* 0x00000026ff2e723e */ /* 0x000fe200030006ff */
        /* <DEDUP_REMOVED lines=9> */
[----:B------:R-:W-:Y:S02]  /*5720*/  HADD2.F32 R93, -RZ, R44.H0_H0 ;  /* 0x2000002cff5d7230 */ /* 0x000fe40000004100 */
[----:B------:R-:W-:Y:S01]  /*5730*/  FFMA.FTZ R45, R42, R95, -R45 ;  /* 0x0000005f2a2d7223 */ /* 0x000fe2000001082d */
        /* <DEDUP_REMOVED lines=14> */
[C---:B------:R-:W-:Y:S01]  /*5820*/  FMUL.FTZ R97, R85.reuse, R95 ;  /* 0x0000005f55617220 */ /* 0x040fe20000410000 */
[----:B------:R-:W-:Y:S01]  /*5830*/  FFMA.FTZ R84, R84, R87, R93 ;  /* 0x0000005754547223 */ /* 0x000fe2000001005d */
[C---:B------:R-:W-:Y:S01]  /*5840*/  FMUL.FTZ R44, R46.reuse, R95 ;  /* 0x0000005f2e2c7220 */ /* 0x040fe20000410000 */
[----:B------:R-:W-:Y:S01]  /*5850*/  F2FP.F16.E4M3.UNPACK_B R94, R94 ;  /* 0x0000005eff5e723e */ /* 0x000fe200020006ff */
[-C--:B------:R-:W-:Y:S01]  /*5860*/  FFMA.FTZ R103, R46, R86.reuse, -R97 ;  /* 0x000000562e677223 */ /* 0x080fe20000010861 */
[----:B------:R-:W-:Y:S02]  /*5870*/  HADD2.F32 R93, -RZ, R96.H0_H0 ;  /* 0x20000060ff5d7230 */ /* 0x000fe40000004100 */
[----:B------:R-:W-:Y:S01]  /*5880*/  FFMA.FTZ R105, R85, R86, R44 ;  /* 0x0000005655697223 */ /* 0x000fe2000001002c */
[----:B------:R-:W-:Y:S01]  /*5890*/  F2FP.F16.E4M3.UNPACK_B R44, R38 ;  /* 0x00000026ff2c723e */ /* 0x000fe200020006ff */
[----:B------:R-:W-:Y:S01]  /*58a0*/  HADD2.F32 R38, -RZ, R14.H0_H0 ;  /* 0x2000000eff267230 */ /* 0x000fe20000004100 */
[----:B------:R-:W-:Y:S01]  /*58b0*/  F2FP.SATFINITE.E4M3.F32.PACK_AB_MERGE_C R12, R33, R12, RZ ;  /* 0x0000000c210c723e */ /* 0x000fe200048070ff */
[----:B------:R-:W-:Y:S01]  /*58c0*/  HADD2.F32 R95, -RZ, R96.H1_H1 ;  /* 0x30000060ff5f7230 */ /* 0x000fe20000004100 */
[----:B------:R-:W-:Y:S01]  /*58d0*/  F2FP.SATFINITE.E4M3.F32.PACK_AB_MERGE_C R32, R35, R32, RZ ;  /* 0x000000202320723e */ /* 0x000fe200048070ff */
[--C-:B------:R-:W-:Y:S01]  /*58e0*/  HADD2.F32 R46, -RZ, R44.reuse.H0_H0 ;  /* 0x2000002cff2e7230 */ /* 0x100fe20000004100 */
[----:B------:R-:W-:Y:S01]  /*58f0*/  F2FP.SATFINITE.E4M3.F32.PACK_AB_MERGE_C R12, R45, R34, R12 ;  /* 0x000000222d0c723e */ /* 0x000fe2000480700c */
[----:B------:R-:W-:Y:S01]  /*5900*/  HADD2.F32 R44, -RZ, R44.H1_H1 ;  /* 0x3000002cff2c7230 */ /* 0x000fe20000004100 */
[----:B------:R-:W-:Y:S01]  /*5910*/  F2FP.F16.E4M3.UNPACK_B R35, R37 ;  /* 0x00000025ff23723e */ /* 0x000fe200020006ff */
[----:B------:R-:W-:-:S02]  /*5920*/  HADD2.F32 R85, -RZ, R94.H0_H0 ;  /* 0x2000005eff557230 */ /* 0x000fc40000004100 */
[-C--:B------:R-:W-:Y:S01]  /*5930*/  FMUL.FTZ R97, R46, R93.reuse ;  /* 0x0000005d2e617220 */ /* 0x080fe20000410000 */
[----:B------:R-:W-:Y:S02]  /*5940*/  HADD2.F32 R14, -RZ, R14.H1_H1 ;  /* 0x3000000eff0e7230 */ /* 0x000fe40000004100 */
[----:B------:R-:W-:Y:S01]  /*5950*/  FMUL.FTZ R93, R38, R93 ;  /* 0x0000005d265d7220 */ /* 0x000fe20000410000 */
[----:B------:R-:W-:Y:S01]  /*5960*/  F2FP.F16.E4M3.UNPACK_B R34, R11 ;  /* 0x0000000bff22723e */ /* 0x000fe200020006ff */
[----:B------:R-:W-:Y:S01]  /*5970*/  HADD2.F32 R87, -RZ, R94.H1_H1 ;  /* 0x3000005eff577230 */ /* 0x000fe20000004100 */
[----:B------:R-:W-:Y:S01]  /*5980*/  F2FP.F16.E4M3.UNPACK_B R33, R13 ;  /* 0x0000000dff21723e */ /* 0x000fe200020006ff */
[----:B------:R-:W-:Y:S01]  /*5990*/  FMUL.FTZ R101, R44, R95 ;  /* 0x0000005f2c657220 */ /* 0x000fe20000410000 */
[----:B------:R-:W-:Y:S01]  /*59a0*/  FFMA.FTZ R97, R38, R85, -R97 ;  /* 0x0000005526617223 */ /* 0x000fe20000010861 */
[----:B------:R-:W-:Y:S01]  /*59b0*/  FMUL.FTZ R95, R14, R95 ;  /* 0x0000005f0e5f7220 */ /* 0x000fe20000410000 */
[----:B------:R-:W-:Y:S01]  /*59c0*/  FFMA.FTZ R38, R46, R85, R93 ;  /* 0x000000552e267223 */ /* 0x000fe2000001005d */
[----:B------:R-:W-:Y:S01]  /*59d0*/  F2FP.SATFINITE.E4M3.F32.PACK_AB_MERGE_C R103, R103, R42, RZ ;  /* 0x0000002a6767723e */ /* 0x000fe200048070ff */
[----:B------:R-:W-:Y:S01]  /*59e0*/  HADD2.F32 R42, -RZ, R35.H0_H0 ;  /* 0x20000023ff2a7230 */ /* 0x000fe20000004100 */
[----:B------:R-:W-:Y:S01]  /*59f0*/  F2FP.SATFINITE.E4M3.F32.PACK_AB_MERGE_C R36, R47, R36, R32 ;  /* 0x000000242f24723e */ /* 0x000fe20004807020 */
[----:B------:R-:W-:Y:S01]  /*5a00*/  HADD2.F32 R85, -RZ, R34.H0_H0 ;  /* 0x20000022ff557230 */ /* 0x000fe20000004100 */
[----:B------:R-:W-:Y:S01]  /*5a10*/  F2FP.F16.E4M3.UNPACK_B R45, R10 ;  /* 0x0000000aff2d723e */ /* 0x000fe200020006ff */
[----:B------:R-:W-:-:S02]  /*5a20*/  HADD2.F32 R32, -RZ, R33.H0_H0 ;  /* 0x20000021ff207230 */ /* 0x000fc40000004100 */
[-C--:B------:R-:W-:Y:S01]  /*5a30*/  FFMA.FTZ R95, R44, R87.reuse, R95 ;  /* 0x000000572c5f7223 */ /* 0x080fe2000001005f */
[----:B------:R-:W-:Y:S01]  /*5a40*/  FFMA.FTZ R14, R14, R87, -R101 ;  /* 0x000000570e0e7223 */ /* 0x000fe20000010865 */
[----:B------:R-:W-:Y:S02]  /*5a50*/  HADD2.F32 R44, -RZ, R35.H1_H1 ;  /* 0x30000023ff2c7230 */ /* 0x000fe40000004100 */
[-C--:B------:R-:W-:Y:S01]  /*5a60*/  FMUL.FTZ R87, R42, R85.reuse ;  /* 0x000000552a577220 */ /* 0x080fe20000410000 */
[----:B------:R-:W-:Y:S02]  /*5a70*/  HADD2.F32 R47, -RZ, R45.H0_H0 ;  /* 0x2000002dff2f7230 */ /* 0x000fe40000004100 */
[----:B------:R-:W-:Y:S01]  /*5a80*/  FMUL.FTZ R35, R32, R85 ;  /* 0x0000005520237220 */ /* 0x000fe20000410000 */
[----:B------:R-:W-:Y:S01]  /*5a90*/  HADD2.F32 R85, -RZ, R34.H1_H1 ;  /* 0x30000022ff557230 */ /* 0x000fe20000004100 */
[----:B------:R-:W-:Y:S01]  /*5aa0*/  F2FP.F16.E4M3.UNPACK_B R37, R37.H1 ;  /* 0x00000025ff25723e */ /* 0x000fe200030006ff */
[----:B------:R-:W-:-:S02]  /*5ab0*/  HADD2.F32 R34, -RZ, R33.H1_H1 ;  /* 0x30000021ff227230 */ /* 0x000fc40000004100 */
[-C--:B------:R-:W-:Y:S01]  /*5ac0*/  FFMA.FTZ R32, R32, R47.reuse, -R87 ;  /* 0x0000002f20207223 */ /* 0x080fe20000010857 */
[----:B------:R-:W-:Y:S01]  /*5ad0*/  FFMA.FTZ R33, R42, R47, R35 ;  /* 0x0000002f2a217223 */ /* 0x000fe20000010023 */
[----:B------:R-:W-:Y:S02]  /*5ae0*/  HADD2.F32 R45, -RZ, R45.H1_H1 ;  /* 0x3000002dff2d7230 */ /* 0x000fe40000004100 */
        /* <DEDUP_REMOVED lines=8> */
[--C-:B------:R-:W-:Y:S01]  /*5b70*/  HADD2.F32 R45, -RZ, R46.reuse.H0_H0 ;  /* 0x2000002eff2d7230 */ /* 0x100fe20000004100 */
[----:B------:R-:W-:Y:S01]  /*5b80*/  F2FP.SATFINITE.E4M3.F32.PACK_AB_MERGE_C R84, R105, R84, RZ ;  /* 0x000000546954723e */ /* 0x000fe200048070ff */
[----:B------:R-:W-:Y:S01]  /*5b90*/  HADD2.F32 R11, -RZ, R35.H0_H0 ;  /* 0x20000023ff0b7230 */ /* 0x000fe20000004100 */
[----:B------:R-:W-:Y:S01]  /*5ba0*/  F2FP.F16.E4M3.UNPACK_B R93, R9.H1 ;  /* 0x00000009ff5d723e */ /* 0x000fe200030006ff */
[----:B------:R-:W-:Y:S01]  /*5bb0*/  HADD2.F32 R44, -RZ, R37.H1_H1 ;  /* 0x30000025ff2c7230 */ /* 0x000fe20000004100 */
[----:B------:R-:W-:Y:S01]  /*5bc0*/  F2FP.SATFINITE.E4M3.F32.PACK_AB_MERGE_C R38, R95, R38, R84 ;  /* 0x000000265f26723e */ /* 0x000fe20004807054 */
        /* <DEDUP_REMOVED lines=11> */
[-C--:B------:R-:W-:Y:S01]  /*5c80*/  FFMA.FTZ R35, R35, R46.reuse, -R86 ;  /* 0x0000002e23237223 */ /* 0x080fe20000010856 */
[----:B------:R-:W-:Y:S01]  /*5c90*/  FFMA.FTZ R42, R44, R46, R47 ;  /* 0x0000002e2c2a7223 */ /* 0x000fe2000001002f */
[----:B------:R-:W-:Y:S01]  /*5ca0*/  F2FP.F16.E4M3.UNPACK_B R46, R39.H1 ;  /* 0x00000027ff2e723e */ /* 0x000fe200030006ff */
[----:B------:R-:W-:Y:S01]  /*5cb0*/  HADD2.F32 R95, -RZ, R93.H0_H0 ;  /* 0x2000005dff5f7230 */ /* 0x000fe20000004100 */
[----:B------:R-:W-:Y:S01]  /*5cc0*/  F2FP.F16.E4M3.UNPACK_B R37, R15 ;  /* 0x0000000fff25723e */ /* 0x000fe200020006ff */
[----:B------:R-:W-:Y:S01]  /*5cd0*/  HADD2.F32 R94, -RZ, R87.H0_H0 ;  /* 0x20000057ff5e7230 */ /* 0x000fe20000004100 */
[----:B------:R-:W-:Y:S01]  /*5ce0*/  F2FP.F16.E4M3.UNPACK_B R45, R39 ;  /* 0x00000027ff2d723e */ /* 0x000fe200020006ff */
[----:B------:R-:W-:Y:S01]  /*5cf0*/  HADD2.F32 R93, -RZ, R93.H1_H1 ;  /* 0x3000005dff5d7230 */ /* 0x000fe20000004100 */
[----:B------:R-:W-:Y:S01]  /*5d00*/  F2FP.F16.E4M3.UNPACK_B R15, R15.H1 ;  /* 0x0000000fff0f723e */ /* 0x000fe200030006ff */
[----:B------:R-:W-:Y:S01]  /*5d10*/  HADD2.F32 R39, -RZ, R37.H0_H0 ;  /* 0x20000025ff277230 */ /* 0x000fe20000004100 */
[-C--:B------:R-:W-:Y:S01]  /*5d20*/  F2FP.F16.E4M3.UNPACK_B R9, R8.reuse ;  /* 0x00000008ff09723e */ /* 0x080fe200020006ff */
[----:B------:R-:W-:Y:S01]  /*5d30*/  HADD2.F32 R47, -RZ, R45.H0_H0 ;  /* 0x2000002dff2f7230 */ /* 0x000fe20000004100 */
[----:B------:R-:W-:Y:S01]  /*5d40*/  F2FP.F16.E4M3.UNPACK_B R84, R8.H1 ;  /* 0x00000008ff54723e */ /* 0x000fe200030006ff */
[----:B------:R-:W-:Y:S01]  /*5d50*/  HADD2.F32 R8, -RZ, R46.H0_H0 ;  /* 0x2000002eff087230 */ /* 0x000fe20000004100 */
[----:B------:R-:W-:Y:S01]  /*5d60*/  F2FP.SATFINITE.E4M3.F32.PACK_AB_MERGE_C R14, R14, R97, R103 ;  /* 0x000000610e0e723e */ /* 0x000fe20004807067 */
[----:B------:R-:W-:-:S02]  /*5d70*/  HADD2.F32 R44, -RZ, R15.H0_H0 ;  /* 0x2000000fff2c7230 */ /* 0x000fc40000004100 */
[----:B------:R-:W-:Y:S01]  /*5d80*/  FMUL.FTZ R96, R47, R94 ;  /* 0x0000005e2f607220 */ /* 0x000fe20000410000 */
[----:B------:R-:W-:Y:S02]  /*5d90*/  HADD2.F32 R85, -RZ, R84.H0_H0 ;  /* 0x20000054ff557230 */ /* 0x000fe40000004100 */
[-C--:B------:R-:W-:Y:S01]  /*5da0*/  FMUL.FTZ R97, R8, R95.reuse ;  /* 0x0000005f08617220 */ /* 0x080fe20000410000 */
[----:B------:R-:W-:Y:S02]  /*5db0*/  HADD2.F32 R46, -RZ, R46.H1_H1 ;  /* 0x3000002eff2e7230 */ /* 0x000fe40000004100 */
[C---:B------:R-:W-:Y:S01]  /*5dc0*/  FMUL.FTZ R95, R44.reuse, R95 ;  /* 0x0000005f2c5f7220 */ /* 0x040fe20000410000 */
[----:B------:R-:W-:Y:S02]  /*5dd0*/  HADD2.F32 R15, -RZ, R15.H1_H1 ;  /* 0x3000000fff0f7230 */ /* 0x000fe40000004100 */
[----:B------:R-:W-:Y:S01]  /*5de0*/  FFMA.FTZ R97, R44, R85, -R97 ;  /* 0x000000552c617223 */ /* 0x000fe20000010861 */
[----:B------:R-:W-:-:S02]  /*5df0*/  HADD2.F32 R86, -RZ, R9.H0_H0 ;  /* 0x20000009ff567230 */ /* 0x000fc40000004100 */
[----:B------:R-:W-:Y:S01]  /*5e00*/  FMUL.FTZ R94, R39, R94 ;  /* 0x0000005e275e7220 */ /* 0x000fe20000410000 */
[----:B------:R-:W-:Y:S02]  /*5e10*/  HADD2.F32 R45, -RZ, R45.H1_H1 ;  /* 0x3000002dff2d7230 */ /* 0x000fe40000004100 */
[-C--:B------:R-:W-:Y:S01]  /*5e20*/  FMUL.FTZ R100, R46, R93.reuse ;  /* 0x0000005d2e647220 */ /* 0x080fe20000410000 */
[----:B------:R-:W-:Y:S02]  /*5e30*/  HADD2.F32 R44, -RZ, R87.H1_H1 ;  /* 0x30000057ff2c7230 */ /* 0x000fe40000004100 */
[----:B------:R-:W-:Y:S01]  /*5e40*/  FMUL.FTZ R93, R15, R93 ;  /* 0x0000005d0f5d7220 */ /* 0x000fe20000410000 */
[----:B------:R-:W-:Y:S02]  /*5e50*/  HADD2.F32 R84, -RZ, R84.H1_H1 ;  /* 0x30000054ff547230 */ /* 0x000fe40000004100 */
[----:B------:R-:W-:Y:S01]  /*5e60*/  FFMA.FTZ R95, R8, R85, R95 ;  /* 0x00000055085f7223 */ /* 0x000fe2000001005f */
[----:B------:R-:W-:-:S02]  /*5e70*/  HADD2.F32 R37, -RZ, R37.H1_H1 ;  /* 0x30000025ff257230 */ /* 0x000fc40000004100 */
[-C--:B------:R-:W-:Y:S01]  /*5e80*/  FFMA.FTZ R96, R39, R86.reuse, -R96 ;  /* 0x0000005627607223 */ /* 0x080fe20000010860 */
[----:B------:R-:W-:Y:S01]  /*5e90*/  FFMA.FTZ R94, R47, R86, R94 ;  /* 0x000000562f5e7223 */ /* 0x000fe2000001005e */
[----:B------:R-:W-:Y:S02]  /*5ea0*/  HADD2.F32 R8, -RZ, R9.H1_H1 ;  /* 0x30000009ff087230 */ /* 0x000fe40000004100 */
[----:B------:R-:W-:Y:S01]  /*5eb0*/  FMUL.FTZ R86, R45, R44 ;  /* 0x0000002c2d567220 */ /* 0x000fe20000410000 */
[----:B------:R-:W-:Y:S01]  /*5ec0*/  FFMA.FTZ R100, R15, R84, -R100 ;  /* 0x000000540f647223 */ /* 0x000fe20000010864 */
[C---:B------:R-:W-:Y:S01]  /*5ed0*/  FMUL.FTZ R44, R37.reuse, R44 ;  /* 0x0000002c252c7220 */ /* 0x040fe20000410000 */
[----:B------:R-:W-:Y:S01]  /*5ee0*/  FFMA.FTZ R46, R46, R84, R93 ;  /* 0x000000542e2e7223 */ /* 0x000fe2000001005d */
[----:B------:R-:W-:Y:S01]  /*5ef0*/  FFMA.FTZ R37, R37, R8, -R86 ;  /* 0x0000000825257223 */ /* 0x000fe20000010856 */
[----:B------:R-:W-:Y:S01]  /*5f00*/  F2FP.SATFINITE.E4M3.F32.PACK_AB_MERGE_C R10, R35, R10, RZ ;  /* 0x0000000a230a723e */ /* 0x000fe200048070ff */
        /* <DEDUP_REMOVED lines=8> */
.L_x_8275:
[----:B------:R-:W-:Y:S05]  /*5f90*/  BSYNC B1 ;  /* 0x0000000000017941 */ /* 0x000fea0003800000 */
.L_x_8274:
[----:B0-----:R4:W-:Y:S01]  /*5fa0*/  STG.E.128 desc[UR40][R40.64], R12 ;  /* 0x0000000c28007986 */ /* 0x0019e2000c101d28 */
[----:B------:R-:W-:-:S13]  /*5fb0*/  ISETP.GE.AND P4, PT, R43, R98, PT ;  /* 0x000000622b00720c */ /* 0x000fda0003f86270 */
[----:B------:R-:W-:Y:S05]  /*5fc0*/  @P4 BRA `(.L_x_8254) ;  /* 0x0000000000704947 */ /* 0x000fea0003800000 */
[--C-:B------:R-:W-:Y:S02]  /*5fd0*/  IADD3 R81, P4, P5, R60, R80, R43.reuse ;  /* 0x000000503c517210 */ /* 0x100fe40007d9e02b */
[----:B------:R-:W-:-:S04]  /*5fe0*/  SHF.R.S32.HI R43, RZ, 0x1f, R43 ;  /* 0x0000001fff2b7819 */ /* 0x000fc8000001142b */
[----:B------:R-:W-:Y:S02]  /*5ff0*/  IADD3.X R8, R82, R99, R43, P4, P5 ;  /* 0x0000006352087210 */ /* 0x000fe400027ea42b */
[----:B------:R-:W-:-:S05]  /*6000*/  IADD3 R78, P4, R81, R78, RZ ;  /* 0x0000004e514e7210 */ /* 0x000fca0007f9e0ff */
[----:B------:R-:W-:-:S05]  /*6010*/  IMAD.X R79, R8, 0x1, R79, P4 ;  /* 0x00000001084f7824 */ /* 0x000fca00020e064f */
[----:B--2---:R0:W-:Y:S01]  /*6020*/  STG.E.128 desc[UR40][R78.64], R36 ;  /* 0x000000244e007986 */ /* 0x0041e2000c101d28 */
[----:B------:R-:W-:Y:S05]  /*6030*/  BRA `(.L_x_8254) ;  /* 0x0000000000547947 */ /* 0x000fea0003800000 */
.L_x_8247:
[----:B------:R-:W-:-:S13]  /*6040*/  ISETP.NE.AND P3, PT, R155, 0x3, PT ;  /* 0x000000039b00780c */ /* 0x000fda0003f65270 */
[----:B------:R-:W-:Y:S05]  /*6050*/  @!P3 BRA `(.L_x_8276) ;  /* 0x000000000004b947 */ /* 0x000fea0003800000 */
[----:B------:R-:W-:Y:S01]  /*6060*/  BPT.TRAP 0x1 ;  /* 0x000000040000795c */ /* 0x000fe20000300000 */
.L_x_8276:
[----:B------:R-:W-:Y:S01]  /*6070*/  IMAD R89, R19, 0x8, R18 ;  /* 0x0000000813597824 */ /* 0x000fe200078e0212 */
[----:B------:R-:W-:Y:S01]  /*6080*/  SHF.L.U32 R92, R153, 0x1f, RZ ;  /* 0x0000001f995c7819 */ /* 0x000fe200000006ff */
[----:B------:R-:W-:Y:S01]  /*6090*/  IMAD R91, R2, -0x80, R27 ;  /* 0xffffff80025b7824 */ /* 0x000fe200078e021b */
[----:B------:R-:W-:Y:S02]  /*60a0*/  BSSY B1, `(.L_x_8277) ;  /* 0x0000005000017945 */ /* 0x000fe40003800000 */
[----:B------:R-:W0:Y:S02]  /*60b0*/  SYNCS.PHASECHK.TRANS64.TRYWAIT P5, [R89+URZ+0x19c90], R92 ;  /* 0x019c905c590075a7 */ /* 0x000e2400080a017f */
[----:B------:R-:W-:-:S04]  /*60c0*/  VIMNMX R91, R91, 0x80, PT ;  /* 0x000000805b5b7848 */ /* 0x000fc80003fe0100 */
[----:B------:R-:W-:Y:S01]  /*60d0*/  ISETP.GE.AND P4, PT, R152, R91, PT ;  /* 0x0000005b9800720c */ /* 0x000fe20003f86270 */
[----:B0-----:R-:W-:-:S12]  /*60e0*/  @!P5 BRA `(.L_x_8278) ;  /* 0x00000124009cd947 */ /* 0x001fd80003800000 */
.L_x_8494:
[----:B------:R-:W-:Y:S05]  /*60f0*/  BSYNC B1 ;  /* 0x0000000000017941 */ /* 0x000fea0003800000 */
.L_x_8277:
[----:B------:R-:W-:Y:S05]  /*6100*/  @P4 BRA `(.L_x_8254) ;  /* 0x0000000000204947 */ /* 0x000fea0003800000 */
[----:B------:R-:W-:Y:S01]  /*6110*/  ISETP.NE.AND P4, PT, R62, RZ, PT ;  /* 0x000000ff3e00720c */ /* 0x000fe20003f85270 */
[----:B------:R-:W1:Y:S01]  /*6120*/  @!P1 LDS.128 R8, [R90+0x15800] ;  /* 0x015800005a089984 */ /* 0x000e620000000c00 */
[----:B------:R-:W-:-:S11]  /*6130*/  ISETP.NE.AND P5, PT, R31, RZ, PT ;  /* 0x000000ff1f00720c */ /* 0x000fd60003fa5270 */
[----:B------:R-:W2:Y:S04]  /*6140*/  @P4 LDS.128 R12, [R90+0x13800] ;  /* 0x013800005a0c4984 */ /* 0x000ea80000000c00 */
[----:B------:R-:W3:Y:S04]  /*6150*/  @P5 LDS.128 R32, [R90+0x14800] ;  /* 0x014800005a205984 */ /* 0x000ee80000000c00 */
[----:B-1----:R1:W-:Y:S04]  /*6160*/  @!P1 STG.E.128 desc[UR40][R36.64+0x40], R8 ;  /* 0x0000400824009986 */ /* 0x0023e8000c101d28 */
[----:B--2---:R1:W-:Y:S04]  /*6170*/  @P4 STG.E.128 desc[UR40][R36.64], R12 ;  /* 0x0000000c24004986 */ /* 0x0043e8000c101d28 */
[----:B---3--:R1:W-:Y:S02]  /*6180*/  @P5 STG.E.128 desc[UR40][R36.64+0x20], R32 ;  /* 0x0000202024005986 */ /* 0x0083e4000c101d28 */
.L_x_8254:
[----:B------:R-:W-:Y:S05]  /*6190*/  BSYNC B0 ;  /* 0x0000000000007941 */ /* 0x000fea0003800000 */
.L_x_8246:
[----:B-123--:R-:W1:Y:S01]  /*61a0*/  S2R R8, SR_TID.X ;  /* 0x0000000000087919 */ /* 0x00ee620000002100 */
        /* <DEDUP_REMOVED lines=16> */
.L_x_8280:
[----:B------:R-:W-:Y:S05]  /*62b0*/  BSYNC B0 ;  /* 0x0000000000007941 */ /* 0x000fea0003800000 */
.L_x_8279:
[----:B------:R-:W2:Y:S01]  /*62c0*/  SYNCS.PHASECHK.TRANS64.TRYWAIT P5, [R89+URZ+0x19cb0], R92 ;  /* 0x019cb05c590075a7 */ /* 0x000ea200080a017f */
[----:B------:R-:W-:Y:S01]  /*62d0*/  BSSY B0, `(.L_x_8281) ;  /* 0x0000003000007945 */ /* 0x000fe20003800000 */
[----:B------:R-:W-:-:S03]  /*62e0*/  ISETP.GE.AND P3, PT, R152, R91, PT ;  /* 0x0000005b9800720c */ /* 0x000fc60003f66270 */
[----:B--2---:R-:W-:Y:S10]  /*62f0*/  @!P5 BRA `(.L_x_8282) ;  /* 0x00000124002cd947 */ /* 0x004ff40003800000 */
.L_x_8495:
[----:B------:R-:W-:Y:S05]  /*6300*/  BSYNC B0 ;  /* 0x0000000000007941 */ /* 0x000fea0003800000 */
.L_x_8281:
[----:B------:R-:W-:Y:S04]  /*6310*/  BSSY B0, `(.L_x_8283) ;  /* 0x0000016000007945 */ /* 0x000fe80003800000 */
[----:B------:R-:W-:Y:S05]  /*6320*/  @P3 BRA `(.L_x_8284) ;  /* 0x0000000000503947 */ /* 0x000fea0003800000 */
[----:B------:R-:W-:Y:S01]  /*6330*/  ULDC UR8, c[0x0][0x2e4] ;  /* 0x0000b90000087ab9 */ /* 0x000fe20000000800 */
[----:B----4-:R-:W-:Y:S01]  /*6340*/  IMAD.WIDE R12, R2, 0x80, R48 ;  /* 0x00000080020c7825 */ /* 0x010fe200078e0230 */
[----:B------:R-:W-:Y:S01]  /*6350*/  ISETP.GE.AND P5, PT, R22, UR8, PT ;  /* 0x0000000816007c0c */ /* 0x000fe2000bfa6270 */
[----:B------:R-:W-:Y:S01]  /*6360*/  ULDC.64 UR4, c[0x0][0x318] ;  /* 0x0000c60000047ab9 */ /* 0x000fe20000000a00 */
[----:B------:R-:W-:Y:S01]  /*6370*/  ULDC.64 UR6, c[0x0][0x308] ;  /* 0x0000c20000067ab9 */ /* 0x000fe20000000a00 */
[----:B------:R-:W-:Y:S02]  /*6380*/  IMAD.MOV.U32 R14, RZ, RZ, R58 ;  /* 0x000000ffff0e7224 */ /* 0x000fe400078e003a */
[----:B------:R-:W-:Y:S02]  /*6390*/  IMAD.MOV.U32 R15, RZ, RZ, R0 ;  /* 0x000000ffff0f7224 */ /* 0x000fe400078e0000 */
[----:B------:R-:W-:Y:S02]  /*63a0*/  IMAD R13, R13, UR4, RZ ;  /* 0x000000040d0d7c24 */ /* 0x000fe4000f8e02ff */
[----:B------:R-:W-:-:S04]  /*63b0*/  IMAD.WIDE.U32 R14, R12, UR4, R14 ;  /* 0x000000040c0e7c25 */ /* 0x000fc8000f8e000e */
[----:B-1----:R-:W1:Y:S01]  /*63c0*/  @!P5 LDS.128 R8, [R90+0x9000] ;  /* 0x009000005a08d984 */ /* 0x002e620000000c00 */
[----:B------:R-:W-:Y:S01]  /*63d0*/  IMAD R13, R12, UR5, R13 ;  /* 0x000000050c0d7c24 */ /* 0x000fe2000f8e020d */
[----:B------:R-:W-:-:S04]  /*63e0*/  IADD3 R32, P3, R14, UR6, RZ ;  /* 0x000000060e207c10 */ /* 0x000fc8000ff7e0ff */
[----:B------:R-:W-:Y:S02]  /*63f0*/  IADD3.X R33, R15, UR7, R13, P3, !PT ;  /* 0x000000070f217c10 */ /* 0x000fe40009ffe40d */
[----:B------:R-:W-:-:S03]  /*6400*/  ISETP.GE.AND P3, PT, R156, UR8, PT ;  /* 0x000000089c007c0c */ /* 0x000fc6000bf66270 */
[----:B-1----:R-:W-:Y:S01]  /*6410*/  @!P5 STG.E.128 desc[UR40][R32.64], R8 ;  /* 0x000000082000d986 */ /* 0x002fe2000c101d28 */
[----:B------:R-:W-:-:S09]  /*6420*/  ISETP.GE.AND P5, PT, R67, UR8, PT ;  /* 0x0000000843007c0c */ /* 0x000fd2000bfa6270 */
[----:B------:R-:W1:Y:S04]  /*6430*/  @!P3 LDS.128 R8, [R90+0xa000] ;  /* 0x00a000005a08b984 */ /* 0x000e680000000c00 */
[----:B------:R-:W3:Y:S04]  /*6440*/  @!P5 LDS.128 R12, [R90+0xb000] ;  /* 0x00b000005a0cd984 */ /* 0x000ee80000000c00 */
[----:B-1----:R1:W-:Y:S04]  /*6450*/  @!P3 STG.E.128 desc[UR40][R32.64+0x20], R8 ;  /* 0x000020082000b986 */ /* 0x0023e8000c101d28 */
[----:B---3--:R1:W-:Y:S02]  /*6460*/  @!P5 STG.E.128 desc[UR40][R32.64+0x40], R12 ;  /* 0x0000400c2000d986 */ /* 0x0083e4000c101d28 */
.L_x_8284:
[----:B------:R-:W-:Y:S05]  /*6470*/  BSYNC B0 ;  /* 0x0000000000007941 */ /* 0x000fea0003800000 */
.L_x_8283:
[----:B------:R-:W-:Y:S01]  /*6480*/  @!PT LDS RZ, [RZ] ;  /* 0x00000000fffff984 */ /* 0x000fe20000000800 */
[----:B------:R-:W-:Y:S01]  /*6490*/  @!PT LDS RZ, [RZ] ;  /* 0x00000000fffff984 */ /* 0x000fe20000000800 */
[----:B------:R-:W-:Y:S01]  /*64a0*/  @!PT LDS RZ, [RZ] ;  /* 0x00000000fffff984 */ /* 0x000fe20000000800 */
[----:B------:R-:W-:Y:S01]  /*64b0*/  @!PT LDS RZ, [RZ] ;  /* 0x00000000fffff984 */ /* 0x000fe20000000800 */
[----:B------:R3:W-:Y:S06]  /*64c0*/  MEMBAR.ALL.CTA ;  /* 0x0000000000007992 */ /* 0x0007ec0000008000 */
[----:B---3--:R-:W3:Y:S01]  /*64d0*/  FENCE.VIEW.ASYNC.S ;  /* 0x00000000000073c6 */ /* 0x008ee20000000000 */
[----:B0-2---:R-:W-:Y:S01]  /*64e0*/  @!P4 VIADD R89, R89, 0x19cc0 ;  /* 0x00019cc05959c836 */ /* 0x005fe20000000000 */
[----:B---3--:R0:W-:Y:S04]  /*64f0*/  BAR.SYNC.DEFER_BLOCKING R64, 0x80 ;  /* 0x000200400000751d */ /* 0x0081e80000010000 */
[----:B------:R-:W-:Y:S01]  /*6500*/  @!P4 PRMT R89, RZ, 0x654, R89 ;  /* 0x00000654ff59c816 */ /* 0x000fe20000000059 */
[----:B------:R-:W-:Y:S01]  /*6510*/  VIADD R19, R19, 0x1 ;  /* 0x0000000113137836 */ /* 0x000fe20000000000 */
[----:B------:R-:W-:-:S02]  /*6520*/  PLOP3.LUT P3, PT, PT, PT, PT, 0x8, 0x0 ;  /* 0x000000000000781c */ /* 0x000fc40003f6e170 */
[----:B------:R0:W-:Y:S02]  /*6530*/  @!P4 SYNCS.ARRIVE.TRANS64.RED.A1T0 RZ, [R89+URZ], RZ ;  /* 0x000000ff59ffc9a7 */ /* 0x0001e4000810043f */
[----:B------:R-:W-:-:S04]  /*6540*/  ISETP.NE.AND P4, PT, R19, 0x2, PT ;  /* 0x000000021300780c */ /* 0x000fc80003f85270 */
[----:B-1----:R-:W-:Y:S02]  /*6550*/  SEL R8, RZ, 0x1, P4 ;  /* 0x00000001ff087807 */ /* 0x002fe40002000000 */
[----:B------:R-:W-:Y:S02]  /*6560*/  SEL R19, R19, RZ, P4 ;  /* 0x000000ff13137207 */ /* 0x000fe40002000000 */
[----:B------:R-:W-:Y:S01]  /*6570*/  LOP3.LUT R153, R153, R8, RZ, 0x3c, !PT ;  /* 0x0000000899997212 */ /* 0x000fe200078e3cff */
[----:B0-----:R-:W-:Y:S06]  /*6580*/  @P2 BRA `(.L_x_8285) ;  /* 0xffffffbc00302947 */ /* 0x001fec000383ffff */
.L_x_8241:
[----:B------:R-:W0:Y:S01]  /*6590*/  LDC R0, c[0x0][0x428] ;  /* 0x00010a00ff007b82 */ /* 0x000e220000000800 */
[----:B------:R-:W-:Y:S01]  /*65a0*/  IMAD.MOV.U32 R28, RZ, RZ, R30 ;  /* 0x000000ffff1c7224 */ /* 0x000fe200078e001e */
[----:B------:R-:W-:Y:S01]  /*65b0*/  BSSY B0, `(.L_x_8286) ;  /* 0x0000026000007945 */ /* 0x000fe20003800000 */
[----:B------:R-:W-:Y:S01]  /*65c0*/  ISETP.GE.AND P1, PT, R88, 0x1, PT ;  /* 0x000000015800780c */ /* 0x000fe20003f26270 */
[----:B------:R-:W-:Y:S01]  /*65d0*/  IMAD.MOV.U32 R135, RZ, RZ, RZ ;  /* 0x000000ffff877224 */ /* 0x000fe200078e00ff */
[----:B------:R-:W-:Y:S02]  /*65e0*/  PLOP3.LUT P0, PT, PT, PT, PT, 0x80, 0x0 ;  /* 0x000000000000781c */ /* 0x000fe40003f0f070 */
[----:B------:R-:W-:Y:S02]  /*65f0*/  CS2R R26, SRZ ;  /* 0x00000000001a7805 */ /* 0x000fe4000001ff00 */
[----:B----4-:R-:W-:Y:S01]  /*6600*/  CS2R R14, SRZ ;  /* 0x00000000000e7805 */ /* 0x010fe2000001ff00 */
        /* <DEDUP_REMOVED lines=16> */
[----:B0-----:R-:W-:Y:S02]  /*6710*/  ISETP.NE.AND P2, PT, R0, 0x1, PT ;  /* 0x000000010000780c */ /* 0x001fe40003f45270 */
[----:B------:R-:W-:Y:S02]  /*6720*/  CS2R R54, SRZ ;  /* 0x0000000000367805 */ /* 0x000fe4000001ff00 */
[----:B------:R-:W-:Y:S02]  /*6730*/  CS2R R56, SRZ ;  /* 0x0000000000387805 */ /* 0x000fe4000001ff00 */
[----:B------:R-:W-:-:S02]  /*6740*/  CS2R R58, SRZ ;  /* 0x00000000003a7805 */ /* 0x000fc4000001ff00 */
[----:B------:R-:W-:Y:S01]  /*6750*/  CS2R R60, SRZ ;  /* 0x00000000003c7805 */ /* 0x000fe2000001ff00 */
[----:B------:R-:W-:-:S04]  /*6760*/  IMAD.MOV.U32 R62, RZ, RZ, RZ ;  /* 0x000000ffff3e7224 */ /* 0x000fc800078e00ff */
[----:B------:R-:W0:Y:S08]  /*6770*/  @P2 LDC R3, c[0x0][0x42c] ;  /* 0x00010b00ff032b82 */ /* 0x000e300000000800 */
[----:B------:R-:W1:Y:S01]  /*6780*/  @P2 LDC R0, c[0x0][0x430] ;  /* 0x00010c00ff002b82 */ /* 0x000e620000000800 */
[----:B0-----:R-:W-:-:S05]  /*6790*/  @P2 IMAD.HI.U32 R3, R30, R3, RZ ;  /* 0x000000031e032227 */ /* 0x001fca00078e00ff */
[----:B-1----:R-:W-:Y:S02]  /*67a0*/  @P2 SHF.R.U32.HI R28, RZ, R0, R3 ;  /* 0x00000000ff1c2219 */ /* 0x002fe40000011603 */
[----:B------:R-:W-:Y:S02]  /*67b0*/  CS2R R2, SRZ ;  /* 0x0000000000027805 */ /* 0x000fe4000001ff00 */
[----:B------:R-:W-:Y:S01]  /*67c0*/  MOV R0, RZ ;  /* 0x000000ff00007202 */ /* 0x000fe20000000f00 */
[----:B------:R0:W-:Y:S01]  /*67d0*/  STL [R1+0x28], R28 ;  /* 0x0000281c01007387 */ /* 0x0001e20000100800 */
[----:B------:R-:W-:Y:S05]  /*67e0*/  @P3 BRA `(.L_x_8287) ;  /* 0x0000000000083947 */ /* 0x000fea0003800000 */
[----:B------:R-:W1:Y:S02]  /*67f0*/  FENCE.VIEW.ASYNC.G ;  /* 0x00000000000073c6 */ /* 0x000e640000000100 */
[----:B-1----:R-:W-:Y:S06]  /*6800*/  BAR.ARV 0xc, 0x200 ;  /* 0x0308000000007b1d */ /* 0x002fec0000002000 */
.L_x_8287:
[----:B------:R-:W-:Y:S05]  /*6810*/  BSYNC B0 ;  /* 0x0000000000007941 */ /* 0x000fea0003800000 */
.L_x_8286:
[----:B------:R-:W-:Y:S02]  /*6820*/  IMAD.MOV.U32 R64, RZ, RZ, RZ ;  /* 0x000000ffff407224 */ /* 0x000fe400078e00ff */
[----:B------:R-:W-:Y:S01]  /*6830*/  IMAD.MOV.U32 R9, RZ, RZ, RZ ;  /* 0x000000ffff097224 */ /* 0x000fe200078e00ff */
[----:B------:R-:W-:Y:S06]  /*6840*/  @!P1 BRA `(.L_x_8288) ;  /* 0x0000009c00ec9947 */ /* 0x000fec0003800000 */
[----:B------:R-:W1:Y:S01]  /*6850*/  S2R R4, SR_TID.X ;  /* 0x0000000000047919 */ /* 0x000e620000002100 */
[----:B------:R-:W-:Y:S01]  /*6860*/  VIADD R26, R18, 0xf000 ;  /* 0x0000f000121a7836 */ /* 0x000fe20000000000 */
[----:B------:R-:W-:Y:S04]  /*6870*/  BSSY B6, `(.L_x_8289) ;  /* 0x000001e000067945 */ /* 0x000fe80003800000 */
[----:B------:R-:W-:Y:S01]  /*6880*/  LOP3.LUT P0, RZ, R26, 0x3ff, RZ, 0xc0, !PT ;  /* 0x000003ff1aff7812 */ /* 0x000fe2000780c0ff */
[----:B-1----:R-:W-:-:S05]  /*6890*/  VIADD R5, R4, 0xffffff80 ;  /* 0xffffff8004057836 */ /* 0x002fca0000000000 */
[----:B------:R-:W-:-:S04]  /*68a0*/  SHF.R.S32.HI R4, RZ, 0x1f, R5 ;  /* 0x0000001fff047819 */ /* 0x000fc80000011405 */
[----:B------:R-:W-:-:S04]  /*68b0*/  LEA.HI R4, R4, R5, RZ, 0x7 ;  /* 0x0000000504047211 */ /* 0x000fc800078f38ff */
[----:B------:R-:W-:-:S05]  /*68c0*/  SHF.R.S32.HI R4, RZ, 0x7, R4 ;  /* 0x00000007ff047819 */ /* 0x000fca0000011404 */
[----:B------:R-:W1:Y:S02]  /*68d0*/  SHFL.IDX PT, R0, R4, RZ, 0x1f ;  /* 0x00001fff04007589 */ /* 0x000e6400000e0000 */
[----:B-1----:R-:W-:-:S05]  /*68e0*/  IMAD.HI R2, R0, 0x55555556, RZ ;  /* 0x5555555600027827 */ /* 0x002fca00078e02ff */
[----:B------:R-:W-:-:S05]  /*68f0*/  LEA.HI R3, R2, R2, RZ, 0x1 ;  /* 0x0000000202037211 */ /* 0x000fca00078f08ff */
[----:B------:R-:W-:-:S04]  /*6900*/  IMAD R3, R3, -0x3, R0 ;  /* 0xfffffffd03037824 */ /* 0x000fc800078e0200 */
        /* <DEDUP_REMOVED lines=19> */
[----:B0-2--5:R-:W-:Y:S05]  /*6a40*/  CALL.ABS.NOINC R2 ;  /* 0x0000000002007343 */ /* 0x025fea0003c00000 */
.L_x_8290:
[----:B------:R-:W-:Y:S05]  /*6a50*/  BSYNC B6 ;  /* 0x0000000000067941 */ /* 0x000fea0003800000 */
.L_x_8289:
        /* <DEDUP_REMOVED lines=12> */
[----:B------:R-:W0:Y:S01]  /*6b20*/  @P1 LDC.64 R14, c[0x0][0x9c0] ;  /* 0x00027000ff0e1b82 */ /* 0x000e220000000a00 */
        /* <DEDUP_REMOVED lines=32> */
[----:B--2---:R-:W-:-:S04]  /*6d30*/  LEA.HI R0, R20, R20, RZ, 0x1 ;  /* 0x0000001414007211 */ /* 0x004fc800078f08ff */
[----:B------:R-:W-:-:S05]  /*6d40*/  LOP3.LUT R0, R0, 0xfffffffe, RZ, 0xc0, !PT ;  /* 0xfffffffe00007812 */ /* 0x000fca00078ec0ff */
[----:B------:R-:W-:-:S05]  /*6d50*/  IMAD.IADD R0, R20, 0x1, -R0 ;  /* 0x0000000114007824 */ /* 0x000fca00078e0a00 */
[----:B------:R-:W-:-:S04]  /*6d60*/  SHF.L.U32 R3, R0, 0x1f, RZ ;  /* 0x0000001f00037819 */ /* 0x000fc800000006ff */
[----:B------:R0:W1:Y:S03]  /*6d70*/  SYNCS.PHASECHK.TRANS64.TRYWAIT P0, [R18+URZ+0x19c00], R3 ;  /* 0x019c0003120075a7 */ /* 0x000066000800017f */
[----:B-1----:R-:W-:Y:S05]  /*6d80*/  @!P0 NANOSLEEP.SYNCS 0x989680 ;  /* 0x009896800000895d */ /* 0x002fea0003900000 */
[----:B------:R-:W1:Y:S01]  /*6d90*/  @!P0 SYNCS.PHASECHK.TRANS64 P0, [R18+URZ+0x19c00], R3 ;  /* 0x019c0003120085a7 */ /* 0x000e62000800007f */
[----:B------:R-:W-:Y:S04]  /*6da0*/  BSSY B0, `(.L_x_8292) ;  /* 0x0000006000007945 */ /* 0x000fe80003800000 */
[----:B-1----:R-:W-:Y:S05]  /*6db0*/  @P0 BRA `(.L_x_8293) ;  /* 0x0000000000100947 */ /* 0x002fea0003800000 */
.L_x_8294:
[----:B-1----:R1:W2:Y:S02]  /*6dc0*/  SYNCS.PHASECHK.TRANS64.TRYWAIT P0, [R18+URZ+0x19c00], R3 ;  /* 0x019c0003120075a7 */ /* 0x0022a4000800017f */
[----:B--2---:R-:W-:Y:S05]  /*6dd0*/  @!P0 NANOSLEEP.SYNCS 0x989680 ;  /* 0x009896800000895d */ /* 0x004fea0003900000 */
[----:B------:R-:W2:Y:S02]  /*6de0*/  @!P0 SYNCS.PHASECHK.TRANS64 P0, [R18+URZ+0x19c00], R3 ;  /* 0x019c0003120085a7 */ /* 0x000ea4000800007f */
[----:B--2---:R-:W-:Y:S05]  /*6df0*/  @!P0 BRA `(.L_x_8294) ;  /* 0xfffffffc00f08947 */ /* 0x004fea000383ffff */
.L_x_8293:
[----:B------:R-:W-:Y:S05]  /*6e00*/  BSYNC B0 ;  /* 0x0000000000007941 */ /* 0x000fea0003800000 */
.L_x_8292:
[----:B------:R-:W-:Y:S05]  /*6e10*/  BRA `(.L_x_8295) ;  /* 0x0000004000507947 */ /* 0x000fea0003800000 */
.L_x_8291:
[----:B------:R-:W0:Y:S01]  /*6e20*/  LDC.64 R36, c[0x0][0x3c8] ;  /* 0x0000f200ff247b82 */ /* 0x000e220000000a00 */
[----:B-----5:R-:W-:Y:S01]  /*6e30*/  SHF.R.S32.HI R0, RZ, 0x1f, R24 ;  /* 0x0000001fff007819 */ /* 0x020fe20000011418 */
[--C-:B------:R-:W-:Y:S01]  /*6e40*/  IMAD.MOV.U32 R8, RZ, RZ, R16.reuse ;  /* 0x000000ffff087224 */ /* 0x100fe200078e0010 */
[----:B------:R-:W-:Y:S01]  /*6e50*/  SHF.R.S32.HI R9, RZ, 0x1f, R16 ;  /* 0x0000001fff097819 */ /* 0x000fe20000011410 */
[----:B------:R-:W-:Y:S01]  /*6e60*/  ULDC.64 UR4, c[0x0][0x3d8] ;  /* 0x0000f60000047ab9 */ /* 0x000fe20000000a00 */
        /* <DEDUP_REMOVED lines=14> */
[----:B------:R-:W-:-:S04]  /*6f50*/  IMAD.WIDE.U32 R6, R24, UR4, R10 ;  /* 0x0000000418067c25 */ /* 0x000fc8000f8e000a */
[----:B------:R-:W-:Y:S01]  /*6f60*/  IMAD.WIDE.U32 R8, R24, UR6, R10 ;  /* 0x0000000618087c25 */ /* 0x000fe2000f8e000a */
[----:B------:R-:W-:-:S03]  /*6f70*/  IADD3 R42, P2, R6, UR8, RZ ;  /* 0x00000008062a7c10 */ /* 0x000fc6000ff5e0ff */
[C---:B0-----:R-:W-:Y:S01]  /*6f80*/  IMAD.WIDE.U32 R36, R24.reuse, UR4, R36 ;  /* 0x0000000418247c25 */ /* 0x041fe2000f8e0024 */
[----:B------:R-:W-:Y:S01]  /*6f90*/  ULDC.64 UR4, c[0x0][0x3e0] ;  /* 0x0000f80000047ab9 */ /* 0x000fe20000000a00 */
[----:B------:R-:W-:Y:S02]  /*6fa0*/  IADD3.X R43, R3, UR9, R7, P2, !PT ;  /* 0x00000009032b7c10 */ /* 0x000fe400097fe407 */
[----:B------:R-:W-:Y:S01]  /*6fb0*/  IMAD R13, R24, UR7, R13 ;  /* 0x00000007180d7c24 */ /* 0x000fe2000f8e020d */
[----:B------:R-:W-:Y:S01]  /*6fc0*/  IADD3 R26, P1, R4, UR4, RZ ;  /* 0x00000004041a7c10 */ /* 0x000fe2000ff3e0ff */
[----:B-1----:R-:W-:Y:S01]  /*6fd0*/  IMAD.WIDE.U32 R38, R24, UR6, R38 ;  /* 0x0000000618267c25 */ /* 0x002fe2000f8e0026 */
[----:B------:R-:W-:Y:S02]  /*6fe0*/  IADD3 R44, P3, R8, UR4, RZ ;  /* 0x00000004082c7c10 */ /* 0x000fe4000ff7e0ff */
[----:B------:R-:W-:Y:S01]  /*6ff0*/  IADD3.X R27, R13, UR5, R5, P1, !PT ;  /* 0x000000050d1b7c10 */ /* 0x000fe20008ffe405 */
[----:B------:R-:W-:Y:S01]  /*7000*/  IMAD.IADD R40, R3, 0x1, R37 ;  /* 0x0000000103287824 */ /* 0x000fe200078e0225 */
[C---:B------:R-:W-:Y:S01]  /*7010*/  IADD3.X R45, R13.reuse, UR5, R9, P3, !PT ;  /* 0x000000050d2d7c10 */ /* 0x040fe20009ffe409 */
[----:B------:R-:W-:Y:S01]  /*7020*/  IMAD.IADD R41, R13, 0x1, R39 ;  /* 0x000000010d297824 */ /* 0x000fe200078e0227 */
[----:B------:R-:W-:Y:S07]  /*7030*/  @!P0 BRA `(.L_x_8297) ;  /* 0x0000000000408947 */ /* 0x000fee0003800000 */
        /* <DEDUP_REMOVED lines=16> */
.L_x_8297:
[----:B------:R-:W-:Y:S05]  /*7140*/  BSYNC B6 ;  /* 0x0000000000067941 */ /* 0x000fea0003800000 */
.L_x_8296:
[----:B------:R-:W2:Y:S01]  /*7150*/  LDL R20, [R1+0x18] ;  /* 0x0000180001147983 */ /* 0x000ea20000100800 */
[----:B------:R-:W-:Y:S01]  /*7160*/  ULDC.U8 UR4, c[0x0][0x3f0] ;  /* 0x0000fc0000047ab9 */ /* 0x000fe20000000000 */
[----:B------:R-:W-:Y:S01]  /*7170*/  IMAD R25, R29, -0xc0, R25 ;  /* 0xffffff401d197824 */ /* 0x000fe200078e0219 */
[----:B------:R-:W-:Y:S01]  /*7180*/  ISETP.NE.AND P0, PT, RZ, UR4, PT ;  /* 0x00000004ff007c0c */ /* 0x000fe2000bf05270 */
[----:B------:R-:W-:Y:S03]  /*7190*/  BSSY B0, `(.L_x_8298) ;  /* 0x00003d4000007945 */ /* 0x000fe60003800000 */
[----:B------:R-:W-:Y:S01]  /*71a0*/  VIMNMX R25, R25, 0xc0, PT ;  /* 0x000000c019197848 */ /* 0x000fe20003fe0100 */
[----:B--2---:R-:W-:-:S08]  /*71b0*/  IMAD.IADD R0, R18, 0x1, R20 ;  /* 0x0000000112007824 */ /* 0x004fd000078e0214 */
[----:B------:R-:W-:Y:S05]  /*71c0*/  @!P0 BRA `(.L_x_8299) ;  /* 0x0000001800888947 */ /* 0x000fea0003800000 */
[----:B------:R-:W2:Y:S01]  /*71d0*/  LDL R32, [R1+0x38] ;  /* 0x0000380001207983 */ /* 0x000ea20000100800 */
[----:B------:R-:W-:Y:S01]  /*71e0*/  ISETP.GE.AND P1, PT, R152, R25, PT ;  /* 0x000000199800720c */ /* 0x000fe20003f26270 */
[----:B------:R-:W-:Y:S01]  /*71f0*/  BSSY B1, `(.L_x_8300) ;  /* 0x000001d000017945 */ /* 0x000fe20003800000 */
[----:B------:R-:W-:Y:S02]  /*7200*/  CS2R R8, SRZ ;  /* 0x0000000000087805 */ /* 0x000fe4000001ff00 */
[----:B------:R-:W-:Y:S02]  /*7210*/  CS2R R24, SRZ ;  /* 0x0000000000187805 */ /* 0x000fe4000001ff00 */
[----:B------:R-:W-:Y:S02]  /*7220*/  CS2R R34, SRZ ;  /* 0x0000000000227805 */ /* 0x000fe4000001ff00 */
[----:B------:R-:W-:Y:S02]  /*7230*/  CS2R R20, SRZ ;  /* 0x0000000000147805 */ /* 0x000fe4000001ff00 */
[----:B------:R-:W-:-:S02]  /*7240*/  CS2R R28, SRZ ;  /* 0x00000000001c7805 */ /* 0x000fc4000001ff00 */
[----:B--2---:R-:W-:-:S04]  /*7250*/  LEA.HI R3, R32, R32, RZ, 0x1 ;  /* 0x0000002020037211 */ /* 0x004fc800078f08ff */
[----:B------:R-:W-:-:S05]  /*7260*/  LOP3.LUT R3, R3, 0xfffffffe, RZ, 0xc0, !PT ;  /* 0xfffffffe03037812 */ /* 0x000fca00078ec0ff */
[----:B------:R-:W-:Y:S01]  /*7270*/  IMAD.IADD R3, R32, 0x1, -R3 ;  /* 0x0000000120037824 */ /* 0x000fe200078e0a03 */
[----:B------:R-:W-:Y:S01]  /*7280*/  CS2R R32, SRZ ;  /* 0x0000000000207805 */ /* 0x000fe2000001ff00 */
[----:B------:R-:W-:Y:S06]  /*7290*/  @P1 BRA `(.L_x_8301) ;  /* 0x0000000000481947 */ /* 0x000fec0003800000 */
[C---:B------:R-:W-:Y:S01]  /*72a0*/  VIADD R4, R16.reuse, 0x10 ;  /* 0x0000001010047836 */ /* 0x040fe20000000000 */
[----:B------:R-:W-:Y:S01]  /*72b0*/  ULDC UR4, c[0x0][0x3d4] ;  /* 0x0000f50000047ab9 */ /* 0x000fe20000000800 */
[C---:B------:R-:W-:Y:S01]  /*72c0*/  VIADD R5, R16.reuse, 0x20 ;  /* 0x0000002010057836 */ /* 0x040fe20000000000 */
        /* <DEDUP_REMOVED lines=14> */
[----:B------:R0:W5:Y:S02]  /*73b0*/  @!P3 LDG.E.64 R20, desc[UR40][R26.64+0x20] ;  /* 0x000020281a14b981 */ /* 0x000164000c1e1b00 */
.L_x_8301:
[----:B------:R-:W-:Y:S05]  /*73c0*/  BSYNC B1 ;  /* 0x0000000000017941 */ /* 0x000fea0003800000 */
.L_x_8300:
[----:B------:R-:W-:Y:S01]  /*73d0*/  UMOV UR4, 0xffffffff ;  /* 0xffffffff00047882 */ /* 0x000fe20000000000 */
[----:B------:R-:W-:Y:S02]  /*73e0*/  SHF.L.U32 R3, R3, 0x1f, RZ ;  /* 0x0000001f03037819 */ /* 0x000fe400000006ff */
[----:B------:R-:W-:Y:S05]  /*73f0*/  BRA.DIV UR4, `(.L_x_8302) ;  /* 0x0000011604007947 */ /* 0x000fea000b800000 */
.L_x_8498:
[----:B------:R-:W-:-:S03]  /*7400*/  UMOV UR4, 0xffffffff ;  /* 0xffffffff00047882 */ /* 0x000fc60000000000 */
[----:B------:R-:W-:Y:S05]  /*7410*/  BRA.DIV UR4, `(.L_x_8303) ;  /* 0x0000011604207947 */ /* 0x000fea000b800000 */
.L_x_8501:
[----:B------:R-:W-:-:S03]  /*7420*/  UMOV UR4, 0xffffffff ;  /* 0xffffffff00047882 */ /* 0x000fc60000000000 */
[----:B------:R-:W-:Y:S05]  /*7430*/  BRA.DIV UR4, `(.L_x_8304) ;  /* 0x0000011604407947 */ /* 0x000fea000b800000 */
.L_x_8504:
[----:B------:R-:W-:-:S03]  /*7440*/  UMOV UR4, 0xffffffff ;  /* 0xffffffff00047882 */ /* 0x000fc60000000000 */
[----:B------:R-:W-:Y:S05]  /*7450*/  BRA.DIV UR4, `(.L_x_8305) ;  /* 0x0000011604607947 */ /* 0x000fea000b800000 */
.L_x_8507:
[----:B------:R-:W1:Y:S01]  /*7460*/  SYNCS.PHASECHK.TRANS64.TRYWAIT P0, [R18+URZ+0x19c00], R3 ;  /* 0x019c0003120075a7 */ /* 0x000e62000800017f */
[----:B------:R-:W-:Y:S04]  /*7470*/  BSSY B1, `(.L_x_8306) ;  /* 0x0000002000017945 */ /* 0x000fe80003800000 */
[----:B-1----:R-:W-:Y:S05]  /*7480*/  @!P0 BRA `(.L_x_8307) ;  /* 0x00000114007c8947 */ /* 0x002fea0003800000 */
.L_x_8508:
[----:B------:R-:W-:Y:S05]  /*7490*/  BSYNC B1 ;  /* 0x0000000000017941 */ /* 0x000fea0003800000 */
.L_x_8306:
[----:B------:R-:W-:Y:S05]  /*74a0*/  @P1 BRA `(.L_x_8308) ;  /* 0x0000003800881947 */ /* 0x000fea0003800000 */
[----:B-1----:R-:W1:Y:S01]  /*74b0*/  LDC R3, c[0x0][0x3d4] ;  /* 0x0000f500ff037b82 */ /* 0x002e620000000800 */
[C---:B------:R-:W-:Y:S01]  /*74c0*/  VIADD R4, R16.reuse, 0x10 ;  /* 0x0000001010047836 */ /* 0x040fe20000000000 */
[----:B------:R-:W-:Y:S01]  /*74d0*/  BSSY B1, `(.L_x_8309) ;  /* 0x000007c000017945 */ /* 0x000fe20003800000 */
[C---:B------:R-:W-:Y:S01]  /*74e0*/  VIADD R6, R16.reuse, 0x20 ;  /* 0x0000002010067836 */ /* 0x040fe20000000000 */
[-C--:B-1----:R-:W-:Y:S02]  /*74f0*/  ISETP.GE.AND P0, PT, R16, R3.reuse, PT ;  /* 0x000000031000720c */ /* 0x082fe40003f06270 */
[-C--:B------:R-:W-:Y:S02]  /*7500*/  ISETP.GE.AND P1, PT, R4, R3.reuse, PT ;  /* 0x000000030400720c */ /* 0x080fe40003f26270 */
[----:B------:R-:W-:-:S09]  /*7510*/  ISETP.GE.AND P2, PT, R6, R3, PT ;  /* 0x000000030600720c */ /* 0x000fd20003f46270 */
[----:B------:R-:W-:Y:S05]  /*7520*/  @P0 BRA `(.L_x_8310) ;  /* 0x0000000400d80947 */ /* 0x000fea0003800000 */
[----:B------:R-:W1:Y:S01]  /*7530*/  LDS.128 R4, [R0+0xf000] ;  /* 0x00f0000000047984 */ /* 0x000e620000000c00 */
[----:B-----5:R-:W-:Y:S02]  /*7540*/  SHF.R.U32.HI R10, RZ, 0x8, R34 ;  /* 0x00000008ff0a7819 */ /* 0x020fe40000011622 */
[----:B------:R-:W-:Y:S02]  /*7550*/  LOP3.LUT R3, R34, 0xff, RZ, 0xc0, !PT ;  /* 0x000000ff22037812 */ /* 0x000fe400078ec0ff */
[----:B------:R-:W-:Y:S02]  /*7560*/  LOP3.LUT R10, R10, 0xff, RZ, 0xc0, !PT ;  /* 0x000000ff0a0a7812 */ /* 0x000fe400078ec0ff */
[----:B------:R-:W-:Y:S02]  /*7570*/  SHF.R.U32.HI R12, RZ, 0x8, R35 ;  /* 0x00000008ff0c7819 */ /* 0x000fe40000011623 */
[----:B------:R-:W-:Y:S02]  /*7580*/  PRMT R3, R10, 0x7604, R3 ;  /* 0x000076040a037816 */ /* 0x000fe40000000003 */
[----:B------:R-:W-:-:S02]  /*7590*/  LOP3.LUT R11, R35, 0xff, RZ, 0xc0, !PT ;  /* 0x000000ff230b7812 */ /* 0x000fc400078ec0ff */
[----:B------:R-:W-:Y:S02]  /*75a0*/  LOP3.LUT R12, R12, 0xff, RZ, 0xc0, !PT ;  /* 0x000000ff0c0c7812 */ /* 0x000fe400078ec0ff */
[----:B0-----:R-:W-:Y:S02]  /*75b0*/  SHF.R.U32.HI R26, RZ, 0x10, R35 ;  /* 0x00000010ff1a7819 */ /* 0x001fe40000011623 */
[--C-:B------:R-:W-:Y:S02]  /*75c0*/  SHF.R.U32.HI R15, RZ, 0x8, R33.reuse ;  /* 0x00000008ff0f7819 */ /* 0x100fe40000011621 */
[----:B------:R-:W-:Y:S02]  /*75d0*/  SHF.R.U32.HI R10, RZ, 0x8, R32 ;  /* 0x00000008ff0a7819 */ /* 0x000fe40000011620 */
[----:B------:R-:W-:Y:S02]  /*75e0*/  SHF.R.U32.HI R27, RZ, 0x10, R33 ;  /* 0x00000010ff1b7819 */ /* 0x000fe40000011621 */
[----:B------:R-:W-:-:S02]  /*75f0*/  PRMT R11, R12, 0x7604, R11 ;  /* 0x000076040c0b7816 */ /* 0x000fc4000000000b */
[----:B------:R-:W-:Y:S01]  /*7600*/  LOP3.LUT R14, R33, 0xff, RZ, 0xc0, !PT ;  /* 0x000000ff210e7812 */ /* 0x000fe200078ec0ff */
[----:B------:R-:W-:Y:S01]  /*7610*/  IMAD.U32 R27, R27, 0x10000, RZ ;  /* 0x000100001b1b7824 */ /* 0x000fe200078e00ff */
[----:B------:R-:W-:Y:S02]  /*7620*/  LOP3.LUT R15, R15, 0xff, RZ, 0xc0, !PT ;  /* 0x000000ff0f0f7812 */ /* 0x000fe400078ec0ff */
        /* <DEDUP_REMOVED lines=16> */
[----:B------:R-:W-:Y:S01]  /*7730*/  HADD2.F32 R10, -RZ, R3.H1_H1 ;  /* 0x30000003ff0a7230 */ /* 0x000fe20000004100 */
[----:B------:R-:W-:Y:S01]  /*7740*/  F2FP.F16.E4M3.UNPACK_B R6, R6 ;  /* 0x00000006ff06723e */ /* 0x000fe200020006ff */
[----:B------:R-:W-:Y:S01]  /*7750*/  HADD2.F32 R31, -RZ, R30.H1_H1 ;  /* 0x3000001eff1f7230 */ /* 0x000fe20000004100 */
[-C--:B------:R-:W-:Y:S01]  /*7760*/  F2FP.F16.E4M3.UNPACK_B R12, R7.reuse ;  /* 0x00000007ff0c723e */ /* 0x080fe200020006ff */
[----:B------:R-:W-:Y:S01]  /*7770*/  HADD2.F32 R26, -RZ, R15.H1_H1 ;  /* 0x3000000fff1a7230 */ /* 0x000fe20000004100 */
[----:B------:R-:W-:Y:S01]  /*7780*/  F2FP.F16.E4M3.UNPACK_B R13, R7.H1 ;  /* 0x00000007ff0d723e */ /* 0x000fe200030006ff */
[----:B------:R-:W-:-:S02]  /*7790*/  HADD2.F32 R11, -RZ, R3.H0_H0 ;  /* 0x20000003ff0b7230 */ /* 0x000fc40000004100 */
[C---:B------:R-:W-:Y:S01]  /*77a0*/  FMUL.FTZ R36, R10.reuse, R31 ;  /* 0x0000001f0a247220 */ /* 0x040fe20000410000 */
[-C--:B------:R-:W-:Y:S01]  /*77b0*/  F2FP.F16.E4M3.UNPACK_B R7, R5.reuse ;  /* 0x00000005ff07723e */ /* 0x080fe200020006ff */
[-C--:B------:R-:W-:Y:S01]  /*77c0*/  FMUL.FTZ R38, R10, R26.reuse ;  /* 0x0000001a0a267220 */ /* 0x080fe20000410000 */
[----:B------:R-:W-:Y:S01]  /*77d0*/  F2FP.F16.E4M3.UNPACK_B R10, R5.H1 ;  /* 0x00000005ff0a723e */ /* 0x000fe200030006ff */
[----:B------:R-:W-:Y:S02]  /*77e0*/  HADD2.F32 R30, -RZ, R30.H0_H0 ;  /* 0x2000001eff1e7230 */ /* 0x000fe40000004100 */
[C---:B------:R-:W-:Y:S01]  /*77f0*/  FFMA.FTZ R35, R11.reuse, R26, -R36 ;  /* 0x0000001a0b237223 */ /* 0x040fe20000010824 */
[--C-:B------:R-:W-:Y:S02]  /*7800*/  HADD2.F32 R5, -RZ, R6.reuse.H1_H1 ;  /* 0x30000006ff057230 */ /* 0x100fe40000004100 */
[----:B------:R-:W-:Y:S01]  /*7810*/  FFMA.FTZ R38, R11, R31, R38 ;  /* 0x0000001f0b267223 */ /* 0x000fe20000010026 */
[----:B------:R-:W-:Y:S01]  /*7820*/  HADD2.F32 R15, -RZ, R15.H0_H0 ;  /* 0x2000000fff0f7230 */ /* 0x000fe20000004100 */
[----:B------:R-:W-:Y:S01]  /*7830*/  F2FP.F16.E4M3.UNPACK_B R27, R27.H1 ;  /* 0x0000001bff1b723e */ /* 0x000fe200030006ff */
[----:B------:R-:W-:Y:S01]  /*7840*/  HADD2.F32 R6, -RZ, R6.H0_H0 ;  /* 0x20000006ff067230 */ /* 0x000fe20000004100 */
[----:B------:R-:W-:Y:S01]  /*7850*/  F2FP.F16.E4M3.UNPACK_B R34, R34.H1 ;  /* 0x00000022ff22723e */ /* 0x000fe200030006ff */
[C---:B------:R-:W-:Y:S01]  /*7860*/  FMUL.FTZ R11, R5.reuse, R30 ;  /* 0x0000001e050b7220 */ /* 0x040fe20000410000 */
[----:B------:R-:W-:Y:S01]  /*7870*/  FMUL.FTZ R33, R5, R15 ;  /* 0x0000000f05217220 */ /* 0x000fe20000410000 */
[----:B------:R-:W-:Y:S01]  /*7880*/  HADD2.F32 R5, -RZ, R12.H1_H1 ;  /* 0x3000000cff057230 */ /* 0x000fe20000004100 */
[----:B------:R-:W-:Y:S01]  /*7890*/  F2FP.F16.E4M3.UNPACK_B R3, R4 ;  /* 0x00000004ff03723e */ /* 0x000fe200020006ff */
        /* <DEDUP_REMOVED lines=63> */
.L_x_8310:
[----:B------:R-:W-:Y:S05]  /*7c90*/  BSYNC B1 ;  /* 0x0000000000017941 */ /* 0x000fea0003800000 */
.L_x_8309:
[----:B------:R-:W-:Y:S04]  /*7ca0*/  BSSY B1, `(.L_x_8311) ;  /* 0x000007c000017945 */ /* 0x000fe80003800000 */
[----:B------:R-:W-:Y:S05]  /*7cb0*/  @P1 BRA `(.L_x_8312) ;  /* 0x0000000400e81947 */ /* 0x000fea0003800000 */
[----:B-1----:R-:W1:Y:S01]  /*7cc0*/  LDS.128 R4, [R0+0x10800] ;  /* 0x0108000000047984 */ /* 0x002e620000000c00 */
[----:B-----5:R-:W-:Y:S02]  /*7cd0*/  SHF.R.U32.HI R3, RZ, 0x8, R24 ;  /* 0x00000008ff037819 */ /* 0x020fe40000011618 */
[----:B------:R-:W-:Y:S02]  /*7ce0*/  SHF.R.U32.HI R11, RZ, 0x8, R25 ;  /* 0x00000008ff0b7819 */ /* 0x000fe40000011619 */
[----:B0-----:R-:W-:Y:S02]  /*7cf0*/  SHF.R.U32.HI R26, RZ, 0x8, R29 ;  /* 0x00000008ff1a7819 */ /* 0x001fe4000001161d */
[----:B------:R-:W-:Y:S02]  /*7d00*/  LOP3.LUT R10, R24, 0xff, RZ, 0xc0, !PT ;  /* 0x000000ff180a7812 */ /* 0x000fe400078ec0ff */
[----:B------:R-:W-:Y:S02]  /*7d10*/  SHF.R.U32.HI R13, RZ, 0x8, R28 ;  /* 0x00000008ff0d7819 */ /* 0x000fe4000001161c */
[----:B------:R-:W-:-:S02]  /*7d20*/  LOP3.LUT R3, R3, 0xff, RZ, 0xc0, !PT ;  /* 0x000000ff03037812 */ /* 0x000fc400078ec0ff */
[----:B------:R-:W-:Y:S02]  /*7d30*/  LOP3.LUT R12, R25, 0xff, RZ, 0xc0, !PT ;  /* 0x000000ff190c7812 */ /* 0x000fe400078ec0ff */
[----:B------:R-:W-:Y:S02]  /*7d40*/  LOP3.LUT R27, R29, 0xff, RZ, 0xc0, !PT ;  /* 0x000000ff1d1b7812 */ /* 0x000fe400078ec0ff */
[----:B------:R-:W-:Y:S02]  /*7d50*/  LOP3.LUT R11, R11, 0xff, RZ, 0xc0, !PT ;  /* 0x000000ff0b0b7812 */ /* 0x000fe400078ec0ff */
[----:B------:R-:W-:Y:S02]  /*7d60*/  LOP3.LUT R26, R26, 0xff, RZ, 0xc0, !PT ;  /* 0x000000ff1a1a7812 */ /* 0x000fe400078ec0ff */
[----:B------:R-:W-:Y:S02]  /*7d70*/  LOP3.LUT R14, R13, 0xff, RZ, 0xc0, !PT ;  /* 0x000000ff0d0e7812 */ /* 0x000fe400078ec0ff */
[----:B------:R-:W-:-:S02]  /*7d80*/  PRMT R10, R3, 0x7604, R10 ;  /* 0x00007604030a7816 */ /* 0x000fc4000000000a */
[----:B------:R-:W-:Y:S02]  /*7d90*/  PRMT R13, R11, 0x7604, R12 ;  /* 0x000076040b0d7816 */ /* 0x000fe4000000000c */
[----:B------:R-:W-:Y:S02]  /*7da0*/  PRMT R27, R26, 0x7604, R27 ;  /* 0x000076041a1b7816 */ /* 0x000fe4000000001b */
[----:B------:R-:W-:Y:S02]  /*7db0*/  SHF.R.U32.HI R3, RZ, 0x10, R24 ;  /* 0x00000010ff037819 */ /* 0x000fe40000011618 */
[----:B------:R-:W-:Y:S02]  /*7dc0*/  SHF.R.U32.HI R12, RZ, 0x10, R25 ;  /* 0x00000010ff0c7819 */ /* 0x000fe40000011619 */
[----:B------:R-:W-:Y:S02]  /*7dd0*/  SHF.R.U32.HI R26, RZ, 0x10, R29 ;  /* 0x00000010ff1a7819 */ /* 0x000fe4000001161d */
[----:B------:R-:W-:-:S02]  /*7de0*/  LOP3.LUT R15, R28, 0xff, RZ, 0xc0, !PT ;  /* 0x000000ff1c0f7812 */ /* 0x000fc400078ec0ff */
[----:B------:R-:W-:Y:S02]  /*7df0*/  SHF.R.U32.HI R11, RZ, 0x10, R28 ;  /* 0x00000010ff0b7819 */ /* 0x000fe4000001161c */
[----:B------:R-:W-:Y:S02]  /*7e00*/  LOP3.LUT R3, R3, 0xff, RZ, 0xc0, !PT ;  /* 0x000000ff03037812 */ /* 0x000fe400078ec0ff */
[----:B------:R-:W-:Y:S02]  /*7e10*/  LOP3.LUT R12, R12, 0xff, RZ, 0xc0, !PT ;  /* 0x000000ff0c0c7812 */ /* 0x000fe400078ec0ff */
[----:B------:R-:W-:Y:S02]  /*7e20*/  LOP3.LUT R26, R26, 0xff, RZ, 0xc0, !PT ;  /* 0x000000ff1a1a7812 */ /* 0x000fe400078ec0ff */
[----:B------:R-:W-:Y:S02]  /*7e30*/  PRMT R15, R14, 0x7604, R15 ;  /* 0x000076040e0f7816 */ /* 0x000fe4000000000f */
        /* <DEDUP_REMOVED lines=20> */
[----:B------:R-:W-:Y:S01]  /*7f80*/  F2FP.F16.E4M3.UNPACK_B R7, R5 ;  /* 0x00000005ff07723e */ /* 0x000fe200020006ff */
[----:B------:R-:W-:Y:S01]  /*7f90*/  FMUL.FTZ R34, R10, R25 ;  /* 0x000000190a227220 */ /* 0x000fe20000410000 */
        /* <DEDUP_REMOVED lines=76> */
.L_x_8312:
[----:B------:R-:W-:Y:S05]  /*8460*/  BSYNC B1 ;  /* 0x0000000000017941 */ /* 0x000fea0003800000 */
.L_x_8311:
[----:B------:R-:W-:Y:S05]  /*8470*/  @P2 BRA `(.L_x_8308) ;  /* 0x0000002800942947 */ /* 0x000fea0003800000 */
[----:B-12---:R-:W1:Y:S01]  /*8480*/  LDS.128 R4, [R0+0x12000] ;  /* 0x0120000000047984 */ /* 0x006e620000000c00 */
[----:B-----5:R-:W-:Y:S02]  /*8490*/  SHF.R.U32.HI R10, RZ, 0x8, R8 ;  /* 0x00000008ff0a7819 */ /* 0x020fe40000011608 */
[----:B------:R-:W-:Y:S02]  /*84a0*/  LOP3.LUT R3, R8, 0xff, RZ, 0xc0, !PT ;  /* 0x000000ff08037812 */ /* 0x000fe400078ec0ff */
[----:B------:R-:W-:Y:S02]  /*84b0*/  LOP3.LUT R10, R10, 0xff, RZ, 0xc0, !PT ;  /* 0x000000ff0a0a7812 */ /* 0x000fe400078ec0ff */
[----:B------:R-:W-:Y:S02]  /*84c0*/  SHF.R.U32.HI R12, RZ, 0x8, R9 ;  /* 0x00000008ff0c7819 */ /* 0x000fe40000011609 */
[----:B------:R-:W-:Y:S02]  /*84d0*/  SHF.R.U32.HI R15, RZ, 0x8, R21 ;  /* 0x00000008ff0f7819 */ /* 0x000fe40000011615 */
[----:B------:R-:W-:-:S02]  /*84e0*/  PRMT R3, R10, 0x7604, R3 ;  /* 0x000076040a037816 */ /* 0x000fc40000000003 */
[----:B------:R-:W-:Y:S02]  /*84f0*/  LOP3.LUT R11, R9, 0xff, RZ, 0xc0, !PT ;  /* 0x000000ff090b7812 */ /* 0x000fe400078ec0ff */
[----:B------:R-:W-:Y:S02]  /*8500*/  LOP3.LUT R12, R12, 0xff, RZ, 0xc0, !PT ;  /* 0x000000ff0c0c7812 */ /* 0x000fe400078ec0ff */
        /* <DEDUP_REMOVED lines=17> */
[----:B-1----:R-:W-:-:S02]  /*8620*/  F2FP.F16.E4M3.UNPACK_B R3, R6.H1 ;  /* 0x00000006ff03723e */ /* 0x002fc400030006ff */
        /* <DEDUP_REMOVED lines=13> */
[C---:B0-----:R-:W-:Y:S01]  /*8700*/  FMUL.FTZ R26, R8.reuse, R24 ;  /* 0x00000018081a7220 */ /* 0x041fe20000410000 */
        /* <DEDUP_REMOVED lines=78> */
.L_x_8299:
        /* <DEDUP_REMOVED lines=11> */
[----:B--2---:R-:W-:-:S04]  /*8ca0*/  LEA.HI R3, R8, R8, RZ, 0x1 ;  /* 0x0000000808037211 */ /* 0x004fc800078f08ff */
[----:B------:R-:W-:-:S04]  /*8cb0*/  LOP3.LUT R3, R3, 0xfffffffe, RZ, 0xc0, !PT ;  /* 0xfffffffe03037812 */ /* 0x000fc800078ec0ff */
[----:B------:R-:W-:Y:S01]  /*8cc0*/  IADD3 R3, R8, -R3, RZ ;  /* 0x8000000308037210 */ /* 0x000fe20007ffe0ff */
[----:B------:R-:W-:Y:S06]  /*8cd0*/  @P1 BRA `(.L_x_8314) ;  /* 0x00000000003c1947 */ /* 0x000fec0003800000 */
[----:B------:R-:W-:Y:S01]  /*8ce0*/  ULDC UR4, c[0x0][0x3d4] ;  /* 0x0000f50000047ab9 */ /* 0x000fe20000000800 */
[----:B------:R-:W-:Y:S02]  /*8cf0*/  CS2R R28, SRZ ;  /* 0x00000000001c7805 */ /* 0x000fe4000001ff00 */
[----:B------:R-:W-:Y:S02]  /*8d00*/  ISETP.GE.AND P0, PT, R22, UR4, PT ;  /* 0x0000000416007c0c */ /* 0x000fe4000bf06270 */
[----:B------:R-:W-:Y:S02]  /*8d10*/  CS2R R30, SRZ ;  /* 0x00000000001e7805 */ /* 0x000fe4000001ff00 */
[----:B------:R-:W-:Y:S02]  /*8d20*/  ISETP.GE.AND P2, PT, R156, UR4, PT ;  /* 0x000000049c007c0c */ /* 0x000fe4000bf46270 */
[----:B------:R-:W-:Y:S02]  /*8d30*/  CS2R R32, SRZ ;  /* 0x0000000000207805 */ /* 0x000fe4000001ff00 */
[----:B------:R-:W-:-:S02]  /*8d40*/  CS2R R34, SRZ ;  /* 0x0000000000227805 */ /* 0x000fc4000001ff00 */
[----:B------:R-:W-:Y:S02]  /*8d50*/  CS2R R4, SRZ ;  /* 0x0000000000047805 */ /* 0x000fe4000001ff00 */
[----:B------:R-:W-:Y:S02]  /*8d60*/  CS2R R6, SRZ ;  /* 0x0000000000067805 */ /* 0x000fe4000001ff00 */
[----:B------:R-:W-:Y:S02]  /*8d70*/  CS2R R24, SRZ ;  /* 0x0000000000187805 */ /* 0x000fe4000001ff00 */
[----:B------:R-:W-:Y:S01]  /*8d80*/  CS2R R26, SRZ ;  /* 0x00000000001a7805 */ /* 0x000fe2000001ff00 */
[----:B------:R0:W5:Y:S04]  /*8d90*/  @!P0 LDG.E.128 R28, desc[UR40][R42.64] ;  /* 0x000000282a1c8981 */ /* 0x000168000c1e1d00 */
[----:B------:R0:W5:Y:S04]  /*8da0*/  @!P2 LDG.E.128 R32, desc[UR40][R42.64+0x20] ;  /* 0x000020282a20a981 */ /* 0x000168000c1e1d00 */
[----:B------:R0:W5:Y:S04]  /*8db0*/  @!P0 LDG.E.128 R4, desc[UR40][R44.64] ;  /* 0x000000282c048981 */ /* 0x000168000c1e1d00 */
[----:B------:R0:W5:Y:S02]  /*8dc0*/  @!P2 LDG.E.128 R24, desc[UR40][R44.64+0x20] ;  /* 0x000020282c18a981 */ /* 0x000164000c1e1d00 */
.L_x_8314:
[----:B------:R-:W-:Y:S05]  /*8dd0*/  BSYNC B1 ;  /* 0x0000000000017941 */ /* 0x000fea0003800000 */
.L_x_8313:
[----:B------:R-:W-:Y:S01]  /*8de0*/  UMOV UR4, 0xffffffff ;  /* 0xffffffff00047882 */ /* 0x000fe20000000000 */
[----:B------:R-:W-:Y:S02]  /*8df0*/  SHF.L.U32 R3, R3, 0x1f, RZ ;  /* 0x0000001f03037819 */ /* 0x000fe400000006ff */
[----:B------:R-:W-:Y:S05]  /*8e00*/  BRA.DIV UR4, `(.L_x_8315) ;  /* 0x000000fe04307947 */ /* 0x000fea000b800000 */
.L_x_8511:
[----:B------:R-:W-:-:S03]  /*8e10*/  UMOV UR4, 0xffffffff ;  /* 0xffffffff00047882 */ /* 0x000fc60000000000 */
[----:B------:R-:W-:Y:S05]  /*8e20*/  BRA.DIV UR4, `(.L_x_8316) ;  /* 0x000000fe04507947 */ /* 0x000fea000b800000 */
.L_x_8514:
[----:B------:R-:W-:-:S03]  /*8e30*/  UMOV UR4, 0xffffffff ;  /* 0xffffffff00047882 */ /* 0x000fc60000000000 */
[----:B------:R-:W-:Y:S05]  /*8e40*/  BRA.DIV UR4, `(.L_x_8317) ;  /* 0x000000fe04707947 */ /* 0x000fea000b800000 */
.L_x_8517:
[----:B------:R-:W-:-:S03]  /*8e50*/  UMOV UR4, 0xffffffff ;  /* 0xffffffff00047882 */ /* 0x000fc60000000000 */
[----:B------:R-:W-:Y:S05]  /*8e60*/  BRA.DIV UR4, `(.L_x_8318) ;  /* 0x000000fe04907947 */ /* 0x000fea000b800000 */
.L_x_8520:
[----:B------:R-:W1:Y:S01]  /*8e70*/  SYNCS.PHASECHK.TRANS64.TRYWAIT P0, [R18+URZ+0x19c00], R3 ;  /* 0x019c0003120075a7 */ /* 0x000e62000800017f */
[----:B------:R-:W-:Y:S04]  /*8e80*/  BSSY B1, `(.L_x_8319) ;  /* 0x0000002000017945 */ /* 0x000fe80003800000 */
[----:B-1----:R-:W-:Y:S05]  /*8e90*/  @!P0 BRA `(.L_x_8320) ;  /* 0x000000fc00ac8947 */ /* 0x002fea0003800000 */
.L_x_8521:
[----:B------:R-:W-:Y:S05]  /*8ea0*/  BSYNC B1 ;  /* 0x0000000000017941 */ /* 0x000fea0003800000 */
.L_x_8319:
[----:B------:R-:W-:Y:S05]  /*8eb0*/  @P1 BRA `(.L_x_8308) ;  /* 0x0000002000041947 */ /* 0x000fea0003800000 */
[----:B------:R2:W5:Y:S01]  /*8ec0*/  LDL R62, [R1] ;  /* 0x00000000013e7983 */ /* 0x0005620000100800 */
[----:B-1----:R-:W1:Y:S03]  /*8ed0*/  LDC R3, c[0x0][0x3d4] ;  /* 0x0000f500ff037b82 */ /* 0x002e660000000800 */
[----:B------:R2:W5:Y:S04]  /*8ee0*/  LDL R61, [R1+0x4] ;  /* 0x00000400013d7983 */ /* 0x0005680000100800 */
[----:B------:R2:W5:Y:S01]  /*8ef0*/  LDL R60, [R1+0x4c] ;  /* 0x00004c00013c7983 */ /* 0x0005620000100800 */
[----:B------:R-:W-:Y:S01]  /*8f00*/  BSSY B1, `(.L_x_8321) ;  /* 0x00000fd000017945 */ /* 0x000fe20003800000 */
[----:B-1----:R-:W-:-:S02]  /*8f10*/  ISETP.GE.AND P0, PT, R22, R3, PT ;  /* 0x000000031600720c */ /* 0x002fc40003f06270 */
[----:B------:R-:W-:-:S11]  /*8f20*/  ISETP.GE.AND P1, PT, R156, R3, PT ;  /* 0x000000039c00720c */ /* 0x000fd60003f26270 */
[----:B--2---:R-:W-:Y:S05]  /*8f30*/  @P0 BRA `(.L_x_8322) ;  /* 0x0000000c00e40947 */ /* 0x004fea0003800000 */
[----:B------:R-:W1:Y:S01]  /*8f40*/  S2R R12, SR_TID.X ;  /* 0x00000000000c7919 */ /* 0x000e620000002100 */
[----:B-----5:R-:W-:Y:S02]  /*8f50*/  SHF.R.U32.HI R9, RZ, 0x8, R28 ;  /* 0x00000008ff097819 */ /* 0x020fe4000001161c */
[----:B------:R-:W-:Y:S02]  /*8f60*/  LOP3.LUT R8, R28, 0xff, RZ, 0xc0, !PT ;  /* 0x000000ff1c087812 */ /* 0x000fe400078ec0ff */
[----:B------:R-:W-:Y:S02]  /*8f70*/  LOP3.LUT R9, R9, 0xff, RZ, 0xc0, !PT ;  /* 0x000000ff09097812 */ /* 0x000fe400078ec0ff */
[----:B------:R-:W-:Y:S02]  /*8f80*/  SHF.R.U32.HI R13, RZ, 0x8, R30 ;  /* 0x00000008ff0d7819 */ /* 0x000fe4000001161e */
[----:B------:R-:W-:Y:S02]  /*8f90*/  PRMT R21, R9, 0x7604, R8 ;  /* 0x0000760409157816 */ /* 0x000fe40000000008 */
[----:B------:R-:W-:-:S02]  /*8fa0*/  SHF.R.U32.HI R11, RZ, 0x8, R29 ;  /* 0x00000008ff0b7819 */ /* 0x000fc4000001161d */
[----:B------:R-:W-:Y:S02]  /*8fb0*/  LOP3.LUT R13, R13, 0xff, RZ, 0xc0, !PT ;  /* 0x000000ff0d0d7812 */ /* 0x000fe400078ec0ff */
[----:B------:R-:W-:Y:S02]  /*8fc0*/  LOP3.LUT R10, R29, 0xff, RZ, 0xc0, !PT ;  /* 0x000000ff1d0a7812 */ /* 0x000fe400078ec0ff */
[----:B------:R-:W-:Y:S02]  /*8fd0*/  LOP3.LUT R11, R11, 0xff, RZ, 0xc0, !PT ;  /* 0x000000ff0b0b7812 */ /* 0x000fe400078ec0ff */
[----:B0-----:R-:W-:Y:S02]  /*8fe0*/  SHF.R.U32.HI R45, RZ, 0x8, R7 ;  /* 0x00000008ff2d7819 */ /* 0x001fe40000011607 */
[----:B------:R-:W-:Y:S02]  /*8ff0*/  PRMT R36, R11, 0x7604, R10 ;  /* 0x000076040b247816 */ /* 0x000fe4000000000a */
[----:B------:R-:W-:-:S02]  /*9000*/  SHF.R.U32.HI R11, RZ, 0x8, R31 ;  /* 0x00000008ff0b7819 */ /* 0x000fc4000001161f */
[----:B------:R-:W-:Y:S02]  /*9010*/  LOP3.LUT R10, R31, 0xff, RZ, 0xc0, !PT ;  /* 0x000000ff1f0a7812 */ /* 0x000fe400078ec0ff */
[----:B------:R-:W-:Y:S02]  /*9020*/  LOP3.LUT R11, R11, 0xff, RZ, 0xc0, !PT ;  /* 0x000000ff0b0b7812 */ /* 0x000fe400078ec0ff */
[----:B------:R-:W-:Y:S02]  /*9030*/  SHF.R.U32.HI R40, RZ, 0x8, R5 ;  /* 0x00000008ff287819 */ /* 0x000fe40000011605 */
[----:B------:R-:W-:Y:S01]  /*9040*/  PRMT R38, R11, 0x7604, R10 ;  /* 0x000076040b267816 */ /* 0x000fe2000000000a */
[----:B-1----:R-:W-:Y:S01]  /*9050*/  VIADD R15, R12, 0xffffff80 ;  /* 0xffffff800c0f7836 */ /* 0x002fe20000000000 */
[----:B------:R-:W-:Y:S02]  /*9060*/  LOP3.LUT R12, R30, 0xff, RZ, 0xc0, !PT ;  /* 0x000000ff1e0c7812 */ /* 0x000fe400078ec0ff */
[----:B------:R-:W-:-:S02]  /*9070*/  LOP3.LUT R44, R7, 0xff, RZ, 0xc0, !PT ;  /* 0x000000ff072c7812 */ /* 0x000fc400078ec0ff */
[----:B------:R-:W-:Y:S02]  /*9080*/  LEA.HI R14, R15, R15, RZ, 0x1 ;  /* 0x0000000f0f0e7211 */ /* 0x000fe400078f08ff */
[----:B------:R-:W-:Y:S02]  /*9090*/  PRMT R39, R13, 0x7604, R12 ;  /* 0x000076040d277816 */ /* 0x000fe4000000000c */
[----:B------:R-:W-:Y:S02]  /*90a0*/  LOP3.LUT R14, R14, 0xfffffffe, RZ, 0xc0, !PT ;  /* 0xfffffffe0e0e7812 */ /* 0x000fe400078ec0ff */
[----:B------:R-:W-:Y:S02]  /*90b0*/  SHF.R.U32.HI R13, RZ, 0x8, R4 ;  /* 0x00000008ff0d7819 */ /* 0x000fe40000011604 */
[----:B------:R-:W-:Y:S01]  /*90c0*/  LOP3.LUT R12, R4, 0xff, RZ, 0xc0, !PT ;  /* 0x000000ff040c7812 */ /* 0x000fe200078ec0ff */
[----:B------:R-:W-:Y:S01]  /*90d0*/  IMAD.IADD R14, R15, 0x1, -R14 ;  /* 0x000000010f0e7824 */ /* 0x000fe200078e0a0e */
[----:B------:R-:W-:-:S02]  /*90e0*/  LOP3.LUT R15, R13, 0xff, RZ, 0xc0, !PT ;  /* 0x000000ff0d0f7812 */ /* 0x000fc400078ec0ff */
[----:B------:R-:W-:Y:S02]  /*90f0*/  LOP3.LUT R45, R45, 0xff, RZ, 0xc0, !PT ;  /* 0x000000ff2d2d7812 */ /* 0x000fe400078ec0ff */
[----:B------:R-:W-:Y:S02]  /*9100*/  LEA.HI R8, R3, R14, RZ, 0x1c ;  /* 0x0000000e03087211 */ /* 0x000fe400078fe0ff */
[----:B------:R-:W-:Y:S02]  /*9110*/  PRMT R43, R15, 0x7604, R12 ;  /* 0x000076040f2b7816 */ /* 0x000fe4000000000c */
[C---:B------:R-:W-:Y:S01]  /*9120*/  LEA.HI R9, R8.reuse, R8, RZ, 0x1 ;  /* 0x0000000808097211 */ /* 0x040fe200078f08ff */
[----:B------:R-:W-:Y:S01]  /*9130*/  IMAD.SHL.U32 R8, R8, 0x10, RZ ;  /* 0x0000001008087824 */ /* 0x000fe200078e00ff */
[----:B------:R-:W-:Y:S02]  /*9140*/  LOP3.LUT R37, R5, 0xff, RZ, 0xc0, !PT ;  /* 0x000000ff05257812 */ /* 0x000fe400078ec0ff */
[----:B------:R-:W-:-:S02]  /*9150*/  SHF.R.S32.HI R9, RZ, 0x1, R9 ;  /* 0x00000001ff097819 */ /* 0x000fc40000011409 */
[----:B------:R-:W-:Y:S02]  /*9160*/  LOP3.LUT R8, R62, 0x10, R8, 0xf8, !PT ;  /* 0x000000103e087812 */ /* 0x000fe400078ef808 */
[----:B------:R-:W-:Y:S01]  /*9170*/  LOP3.LUT R40, R40, 0xff, RZ, 0xc0, !PT ;  /* 0x000000ff28287812 */ /* 0x000fe200078ec0ff */
[----:B------:R-:W-:Y:S01]  /*9180*/  IMAD R13, R9, 0x1800, R61 ;  /* 0x00001800090d7824 */ /* 0x000fe200078e023d */
[----:B------:R-:W-:Y:S02]  /*9190*/  LOP3.LUT R20, R8, R60, RZ, 0x3c, !PT ;  /* 0x0000003c08147212 */ /* 0x000fe400078e3cff */
[----:B------:R-:W0:Y:S01]  /*91a0*/  LDS.128 R8, [R0+0xf000] ;  /* 0x00f0000000087984 */ /* 0x000e220000000c00 */
[----:B------:R-:W-:Y:S02]  /*91b0*/  SHF.R.U32.HI R42, RZ, 0x8, R6 ;  /* 0x00000008ff2a7819 */ /* 0x000fe40000011606 */
[----:B------:R-:W-:Y:S02]  /*91c0*/  IADD3 R20, R18, R13, R20 ;  /* 0x0000000d12147210 */ /* 0x000fe40007ffe014 */
[----:B------:R-:W-:-:S02]  /*91d0*/  PRMT R44, R45, 0x7604, R44 ;  /* 0x000076042d2c7816 */ /* 0x000fc4000000002c */
[----:B------:R-:W-:Y:S01]  /*91e0*/  SHF.R.U32.HI R45, RZ, 0x10, R5 ;  /* 0x00000010ff2d7819 */ /* 0x000fe20000011605 */
[----:B------:R-:W1:Y:S01]  /*91f0*/  LDS.128 R12, [R20+0xf000] ;  /* 0x00f00000140c7984 */ /* 0x000e620000000c00 */
[----:B------:R-:W-:Y:S02]  /*9200*/  PRMT R40, R40, 0x7604, R37 ;  /* 0x0000760428287816 */ /* 0x000fe40000000025 */
[----:B------:R-:W-:Y:S01]  /*9210*/  LOP3.LUT R41, R6, 0xff, RZ, 0xc0, !PT ;  /* 0x000000ff06297812 */ /* 0x000fe200078ec0ff */
[----:B------:R-:W-:Y:S01]  /*9220*/  IMAD.U32 R45, R45, 0x10000, RZ ;  /* 0x000100002d2d7824 */ /* 0x000fe200078e00ff */
[----:B------:R-:W-:Y:S02]  /*9230*/  LOP3.LUT R42, R42, 0xff, RZ, 0xc0, !PT ;  /* 0x000000ff2a2a7812 */ /* 0x000fe400078ec0ff */
[----:B------:R-:W-:Y:S02]  /*9240*/  SHF.R.U32.HI R37, RZ, 0x10, R29 ;  /* 0x00000010ff257819 */ /* 0x000fe4000001161d */
[----:B------:R-:W-:-:S02]  /*9250*/  PRMT R47, R42, 0x7604, R41 ;  /* 0x000076042a2f7816 */ /* 0x000fc40000000029 */
[----:B------:R-:W-:Y:S01]  /*9260*/  SHF.R.U32.HI R41, RZ, 0x10, R31 ;  /* 0x00000010ff297819 */ /* 0x000fe2000001161f */
[----:B------:R-:W-:Y:S01]  /*9270*/  IMAD.U32 R37, R37, 0x10000, RZ ;  /* 0x0001000025257824 */ /* 0x000fe200078e00ff */
[----:B------:R-:W-:Y:S02]  /*9280*/  SHF.R.U32.HI R49, RZ, 0x10, R7 ;  /* 0x00000010ff317819 */ /* 0x000fe40000011607 */
[----:B------:R-:W-:Y:S01]  /*9290*/  LOP3.LUT R45, R40, 0xff0000, R45, 0xf8, !PT ;  /* 0x00ff0000282d7812 */ /* 0x000fe200078ef82d */
[----:B------:R-:W-:Y:S01]  /*92a0*/  IMAD.U32 R41, R41, 0x10000, RZ ;  /* 0x0001000029297824 */ /* 0x000fe200078e00ff */
[----:B------:R-:W-:Y:S01]  /*92b0*/  LOP3.LUT R21, R21, 0xff0000, R28, 0xf8, !PT ;  /* 0x00ff000015157812 */ /* 0x000fe200078ef81c */
        /* <DEDUP_REMOVED lines=9> */
[-C--:B0-----:R-:W-:Y:S02]  /*9350*/  F2FP.F16.E4M3.UNPACK_B R29, R8.reuse ;  /* 0x00000008ff1d723e */ /* 0x081fe400020006ff */
[----:B------:R-:W-:Y:S02]  /*9360*/  F2FP.F16.E4M3.UNPACK_B R39, R8.H1 ;  /* 0x00000008ff27723e */ /* 0x000fe400030006ff */
[----:B------:R-:W-:Y:S02]  /*9370*/  LOP3.LUT R51, R44, 0xff0000, R49, 0xf8, !PT ;  /* 0x00ff00002c337812 */ /* 0x000fe400078ef831 */
[----:B------:R-:W-:Y:S02]  /*9380*/  LOP3.LUT R47, R47, 0xff0000, R6, 0xf8, !PT ;  /* 0x00ff00002f2f7812 */ /* 0x000fe400078ef806 */
[----:B------:R-:W-:Y:S02]  /*9390*/  F2FP.F16.E4M3.UNPACK_B R50, R48 ;  /* 0x00000030ff32723e */ /* 0x000fe400020006ff */
[----:B-1----:R-:W-:-:S02]  /*93a0*/  F2FP.F16.E4M3.UNPACK_B R8, R13 ;  /* 0x0000000dff08723e */ /* 0x002fc400020006ff */
[-C--:B------:R-:W-:Y:S02]  /*93b0*/  F2FP.F16.E4M3.UNPACK_B R40, R11.reuse ;  /* 0x0000000bff28723e */ /* 0x080fe400020006ff */
[----:B------:R-:W-:Y:S02]  /*93c0*/  F2FP.F16.E4M3.UNPACK_B R45, R11.H1 ;  /* 0x0000000bff2d723e */ /* 0x000fe400030006ff */
[----:B------:R-:W-:Y:S02]  /*93d0*/  F2FP.F16.E4M3.UNPACK_B R11, R42 ;  /* 0x0000002aff0b723e */ /* 0x000fe400020006ff */
[----:B------:R-:W-:Y:S02]  /*93e0*/  LOP3.LUT R49, R41, 0xff000000, R31, 0xf8, !PT ;  /* 0xff00000029317812 */ /* 0x000fe400078ef81f */
[----:B------:R-:W-:Y:S01]  /*93f0*/  LOP3.LUT R30, R43, 0xff000000, R4, 0xf8, !PT ;  /* 0xff0000002b1e7812 */ /* 0x000fe200078ef804 */
[----:B------:R-:W-:Y:S01]  /*9400*/  HADD2.F32 R43, -RZ, R11.H0_H0 ;  /* 0x2000000bff2b7230 */ /* 0x000fe20000004100 */
[----:B------:R-:W-:Y:S01]  /*9410*/  LOP3.LUT R4, R47, 0xff000000, R6, 0xf8, !PT ;  /* 0xff0000002f047812 */ /* 0x000fe200078ef806 */
[----:B------:R-:W-:Y:S01]  /*9420*/  HADD2.F32 R6, -RZ, R8.H0_H0 ;  /* 0x20000008ff067230 */ /* 0x000fe20000004100 */
[----:B------:R-:W-:Y:S01]  /*9430*/  LOP3.LUT R53, R51, 0xff000000, R7, 0xf8, !PT ;  /* 0xff00000033357812 */ /* 0x000fe200078ef807 */
[----:B------:R-:W-:Y:S01]  /*9440*/  HADD2.F32 R51, -RZ, R50.H0_H0 ;  /* 0x20000032ff337230 */ /* 0x000fe20000004100 */
[-C--:B------:R-:W-:Y:S01]  /*9450*/  F2FP.F16.E4M3.UNPACK_B R31, R9.reuse ;  /* 0x00000009ff1f723e */ /* 0x080fe200020006ff */
[----:B------:R-:W-:Y:S01]  /*9460*/  HADD2.F32 R8, -RZ, R8.H1_H1 ;  /* 0x30000008ff087230 */ /* 0x000fe20000004100 */
[----:B------:R-:W-:Y:S01]  /*9470*/  F2FP.F16.E4M3.UNPACK_B R36, R9.H1 ;  /* 0x00000009ff24723e */ /* 0x000fe200030006ff */
[C---:B------:R-:W-:Y:S01]  /*9480*/  FMUL.FTZ R52, R6.reuse, R43 ;  /* 0x0000002b06347220 */ /* 0x040fe20000410000 */
[-C--:B------:R-:W-:Y:S01]  /*9490*/  F2FP.F16.E4M3.UNPACK_B R37, R12.reuse ;  /* 0x0000000cff25723e */ /* 0x080fe200020006ff */
[----:B------:R-:W-:Y:S01]  /*94a0*/  HADD2.F32 R9, -RZ, R31.H0_H0 ;  /* 0x2000001fff097230 */ /* 0x000fe20000004100 */
[----:B------:R-:W-:Y:S01]  /*94b0*/  F2FP.F16.E4M3.UNPACK_B R44, R12.H1 ;  /* 0x0000000cff2c723e */ /* 0x000fe200030006ff */
[----:B------:R-:W-:Y:S01]  /*94c0*/  FMUL.FTZ R12, R6, R51 ;  /* 0x00000033060c7220 */ /* 0x000fe20000410000 */
[-C--:B------:R-:W-:Y:S01]  /*94d0*/  F2FP.F16.E4M3.UNPACK_B R41, R15.reuse ;  /* 0x0000000fff29723e */ /* 0x080fe200020006ff */
[----:B------:R-:W-:Y:S01]  /*94e0*/  HADD2.F32 R50, -RZ, R50.H1_H1 ;  /* 0x30000032ff327230 */ /* 0x000fe20000004100 */
[----:B------:R-:W-:Y:S01]  /*94f0*/  F2FP.F16.E4M3.UNPACK_B R47, R15.H1 ;  /* 0x0000000fff2f723e */ /* 0x000fe200030006ff */
[C---:B------:R-:W-:Y:S01]  /*9500*/  FFMA.FTZ R6, R9.reuse, R43, -R12 ;  /* 0x0000002b09067223 */ /* 0x040fe2000001080c */
[----:B------:R-:W-:Y:S01]  /*9510*/  F2FP.F16.E4M3.UNPACK_B R38, R13.H1 ;  /* 0x0000000dff26723e */ /* 0x000fe200030006ff */
[----:B------:R-:W-:Y:S01]  /*9520*/  HADD2.F32 R12, -RZ, R11.H1_H1 ;  /* 0x3000000bff0c7230 */ /* 0x000fe20000004100 */
[----:B------:R-:W-:Y:S01]  /*9530*/  F2FP.F16.E4M3.UNPACK_B R15, R48.H1 ;  /* 0x00000030ff0f723e */ /* 0x000fe200030006ff */
[----:B------:R-:W-:Y:S01]  /*9540*/  FFMA.FTZ R9, R9, R51, R52 ;  /* 0x0000003309097223 */ /* 0x000fe20000010034 */
        /* <DEDUP_REMOVED lines=13> */
[----:B------:R-:W-:Y:S01]  /*9620*/  FFMA.FTZ R11, R31, R12, -R54 ;  /* 0x0000000c1f0b7223 */ /* 0x000fe20000010836 */
[----:B------:R-:W-:Y:S01]  /*9630*/  HADD2.F32 R43, -RZ, R42.H1_H1 ;  /* 0x3000002aff2b7230 */ /* 0x000fe20000004100 */
[----:B------:R-:W-:Y:S01]  /*9640*/  F2FP.F16.E4M3.UNPACK_B R50, R53 ;  /* 0x00000035ff32723e */ /* 0x000fe200020006ff */
[C---:B------:R-:W-:Y:S01]  /*9650*/  FFMA.FTZ R12, R13.reuse, R48, -R56 ;  /* 0x000000300d0c7223 */ /* 0x040fe20000010838 */
[-C--:B------:R-:W-:Y:S01]  /*9660*/  F2FP.F16.E4M3.UNPACK_B R42, R49.reuse ;  /* 0x00000031ff2a723e */ /* 0x080fe200020006ff */
        /* <DEDUP_REMOVED lines=18> */
[----:B------:R-:W-:Y:S01]  /*9790*/  F2FP.F16.E4M3.UNPACK_B R52, R53.H1 ;  /* 0x00000035ff34723e */ /* 0x000fe200030006ff */
        /* <DEDUP_REMOVED lines=9> */
[----:B------:R-:W-:Y:S01]  /*9830*/  F2FP.SATFINITE.E4M3.F32.PACK_AB_MERGE_C R13, R38, R13, RZ ;  /* 0x0000000d260d723e */ /* 0x000fe200048070ff */
[----:B------:R-:W-:Y:S02]  /*9840*/  HADD2.F32 R43, -RZ, R45.H0_H0 ;  /* 0x2000002dff2b7230 */ /* 0x000fe40000004100 */
[C---:B------:R-:W-:Y:S01]  /*9850*/  FMUL.FTZ R56, R42.reuse, R53 ;  /* 0x000000352a387220 */ /* 0x040fe20000410000 */
[----:B------:R-:W-:Y:S02]  /*9860*/  HADD2.F32 R40, -RZ, R40.H1_H1 ;  /* 0x30000028ff287230 */ /* 0x000fe40000004100 */
[-C--:B------:R-:W-:Y:S01]  /*9870*/  FMUL.FTZ R58, R42, R50.reuse ;  /* 0x000000322a3a7220 */ /* 0x080fe20000410000 */
[----:B------:R-:W-:Y:S01]  /*9880*/  F2FP.SATFINITE.E4M3.F32.PACK_AB_MERGE_C R9, R8, R9, R13 ;  /* 0x000000090809723e */ /* 0x000fe2000480700d */
[C---:B------:R-:W-:Y:S01]  /*9890*/  FFMA.FTZ R42, R43.reuse, R50, -R56 ;  /* 0x000000322b2a7223 */ /* 0x040fe20000010838 */
[----:B------:R-:W-:Y:S01]  /*98a0*/  F2FP.F16.E4M3.UNPACK_B R50, R28.H1 ;  /* 0x0000001cff32723e */ /* 0x000fe200030006ff */
[----:B------:R-:W-:Y:S01]  /*98b0*/  FFMA.FTZ R43, R43, R53, R58 ;  /* 0x000000352b2b7223 */ /* 0x000fe2000001003a */
[----:B------:R-:W-:Y:S01]  /*98c0*/  F2FP.F16.E4M3.UNPACK_B R53, R30.H1 ;  /* 0x0000001eff35723e */ /* 0x000fe200030006ff */
[C---:B------:R-:W-:Y:S01]  /*98d0*/  FFMA.FTZ R41, R40.reuse, R48, -R55 ;  /* 0x0000003028297223 */ /* 0x040fe20000010837 */
[----:B------:R-:W-:Y:S01]  /*98e0*/  FFMA.FTZ R40, R40, R51, R54 ;  /* 0x0000003328287223 */ /* 0x000fe20000010036 */
[----:B------:R-:W-:-:S02]  /*98f0*/  HADD2.F32 R51, -RZ, R49.H1_H1 ;  /* 0x30000031ff337230 */ /* 0x000fc40000004100 */
[----:B------:R-:W-:Y:S02]  /*9900*/  HADD2.F32 R55, -RZ, R52.H1_H1 ;  /* 0x30000034ff377230 */ /* 0x000fe40000004100 */
[----:B------:R-:W-:Y:S02]  /*9910*/  HADD2.F32 R48, -RZ, R45.H1_H1 ;  /* 0x3000002dff307230 */ /* 0x000fe40000004100 */
[----:B------:R-:W-:Y:S02]  /*9920*/  HADD2.F32 R49, -RZ, R47.H1_H1 ;  /* 0x3000002fff317230 */ /* 0x000fe40000004100 */
[----:B------:R-:W-:Y:S02]  /*9930*/  HADD2.F32 R54, -RZ, R53.H0_H0 ;  /* 0x20000035ff367230 */ /* 0x000fe40000004100 */
[----:B------:R-:W-:Y:S02]  /*9940*/  HADD2.F32 R45, -RZ, R44.H0_H0 ;  /* 0x2000002cff2d7230 */ /* 0x000fe40000004100 */
[----:B------:R-:W-:Y:S01]  /*9950*/  FMUL.FTZ R57, R49, R55 ;  /* 0x0000003731397220 */ /* 0x000fe20000410000 */
[----:B------:R-:W-:-:S02]  /*9960*/  HADD2.F32 R52, -RZ, R50.H0_H0 ;  /* 0x20000032ff347230 */ /* 0x000fc40000004100 */
[----:B------:R-:W-:Y:S01]  /*9970*/  FMUL.FTZ R58, R49, R51 ;  /* 0x00000033313a7220 */ /* 0x000fe20000410000 */
        /* <DEDUP_REMOVED lines=8> */
[----:B------:R-:W-:Y:S01]  /*9a00*/  F2FP.F16.E4M3.UNPACK_B R49, R30 ;  /* 0x0000001eff31723e */ /* 0x000fe200020006ff */
[----:B------:R-:W-:Y:S01]  /*9a10*/  HADD2.F32 R39, -RZ, R39.H1_H1 ;  /* 0x30000027ff277230 */ /* 0x000fe20000004100 */
[----:B------:R-:W-:Y:S01]  /*9a20*/  F2FP.F16.E4M3.UNPACK_B R47, R28 ;  /* 0x0000001cff2f723e */ /* 0x000fe200020006ff */
[C---:B------:R-:W-:Y:S01]  /*9a30*/  FMUL.FTZ R28, R44.reuse, R53 ;  /* 0x000000352c1c7220 */ /* 0x040fe20000410000 */
[-C--:B------:R-:W-:Y:S01]  /*9a40*/  FMUL.FTZ R44, R44, R50.reuse ;  /* 0x000000322c2c7220 */ /* 0x080fe20000410000 */
[C---:B------:R-:W-:Y:S01]  /*9a50*/  FFMA.FTZ R45, R48.reuse, R51, -R57 ;  /* 0x00000033302d7223 */ /* 0x040fe20000010839 */
[----:B------:R-:W-:Y:S01]  /*9a60*/  FFMA.FTZ R48, R48, R55, R58 ;  /* 0x0000003730307223 */ /* 0x000fe2000001003a */
[----:B------:R-:W-:Y:S02]  /*9a70*/  HADD2.F32 R51, -RZ, R49.H0_H0 ;  /* 0x20000031ff337230 */ /* 0x000fe40000004100 */
[----:B------:R-:W-:Y:S01]  /*9a80*/  FFMA.FTZ R55, R39, R50, -R28 ;  /* 0x0000003227377223 */ /* 0x000fe2000001081c */
[----:B------:R-:W-:-:S02]  /*9a90*/  HADD2.F32 R30, -RZ, R37.H0_H0 ;  /* 0x20000025ff1e7230 */ /* 0x000fc40000004100 */
[----:B------:R-:W-:Y:S01]  /*9aa0*/  FFMA.FTZ R57, R39, R53, R44 ;  /* 0x0000003527397223 */ /* 0x000fe2000001002c */
[----:B------:R-:W-:Y:S01]  /*9ab0*/  HADD2.F32 R39, -RZ, R47.H0_H0 ;  /* 0x2000002fff277230 */ /* 0x000fe20000004100 */
[----:B------:R-:W-:Y:S01]  /*9ac0*/  F2FP.SATFINITE.E4M3.F32.PACK_AB_MERGE_C R43, R48, R43, RZ ;  /* 0x0000002b302b723e */ /* 0x000fe200048070ff */
        /* <DEDUP_REMOVED lines=11> */
[-C--:B------:R-:W-:Y:S01]  /*9b80*/  F2FP.F16.E4M3.UNPACK_B R28, R21.reuse.H1 ;  /* 0x00000015ff1c723e */ /* 0x080fe200030006ff */
[-C--:B------:R-:W-:Y:S01]  /*9b90*/  FMUL.FTZ R37, R37, R30.reuse ;  /* 0x0000001e25257220 */ /* 0x080fe20000410000 */
[C---:B------:R-:W-:Y:S01]  /*9ba0*/  FFMA.FTZ R50, R29.reuse, R30, -R50 ;  /* 0x0000001e1d327223 */ /* 0x040fe20000010832 */
[----:B------:R-:W-:Y:S01]  /*9bb0*/  HADD2.F32 R47, -RZ, R39.H0_H0 ;  /* 0x20000027ff2f7230 */ /* 0x000fe20000004100 */
[----:B------:R-:W-:Y:S01]  /*9bc0*/  F2FP.F16.E4M3.UNPACK_B R21, R21 ;  /* 0x00000015ff15723e */ /* 0x000fe200020006ff */
[----:B------:R-:W-:Y:S02]  /*9bd0*/  HADD2.F32 R30, -RZ, R14.H0_H0 ;  /* 0x2000000eff1e7230 */ /* 0x000fe40000004100 */
[----:B------:R-:W-:Y:S01]  /*9be0*/  FFMA.FTZ R44, R29, R44, R37 ;  /* 0x0000002c1d2c7223 */ /* 0x000fe20000010025 */
[--C-:B------:R-:W-:Y:S01]  /*9bf0*/  HADD2.F32 R29, -RZ, R28.reuse.H0_H0 ;  /* 0x2000001cff1d7230 */ /* 0x100fe20000004100 */
[----:B------:R-:W-:Y:S01]  /*9c00*/  F2FP.F16.E4M3.UNPACK_B R4, R4 ;  /* 0x00000004ff04723e */ /* 0x000fe200020006ff */
[----:B------:R-:W-:-:S02]  /*9c10*/  HADD2.F32 R37, -RZ, R28.H1_H1 ;  /* 0x3000001cff257230 */ /* 0x000fc40000004100 */
[C---:B------:R-:W-:Y:S01]  /*9c20*/  FMUL.FTZ R51, R30.reuse, R47 ;  /* 0x0000002f1e337220 */ /* 0x040fe20000410000 */
[----:B------:R-:W-:Y:S02]  /*9c30*/  HADD2.F32 R28, -RZ, R10.H0_H0 ;  /* 0x2000000aff1c7230 */ /* 0x000fe40000004100 */
[-C--:B------:R-:W-:Y:S01]  /*9c40*/  FMUL.FTZ R59, R30, R29.reuse ;  /* 0x0000001d1e3b7220 */ /* 0x080fe20000410000 */
[----:B------:R-:W-:Y:S01]  /*9c50*/  HADD2.F32 R39, -RZ, R39.H1_H1 ;  /* 0x30000027ff277230 */ /* 0x000fe20000004100 */
[----:B------:R-:W-:Y:S01]  /*9c60*/  F2FP.SATFINITE.E4M3.F32.PACK_AB_MERGE_C R54, R57, R54, RZ ;  /* 0x000000363936723e */ /* 0x000fe200048070ff */
[----:B------:R-:W-:Y:S02]  /*9c70*/  HADD2.F32 R14, -RZ, R14.H1_H1 ;  /* 0x3000000eff0e7230 */ /* 0x000fe40000004100 */
[C---:B------:R-:W-:Y:S01]  /*9c80*/  FFMA.FTZ R51, R28.reuse, R29, -R51 ;  /* 0x0000001d1c337223 */ /* 0x040fe20000010833 */
[----:B------:R-:W-:Y:S02]  /*9c90*/  HADD2.F32 R10, -RZ, R10.H1_H1 ;  /* 0x3000000aff0a7230 */ /* 0x000fe40000004100 */
[----:B------:R-:W-:Y:S01]  /*9ca0*/  FFMA.FTZ R59, R28, R47, R59 ;  /* 0x0000002f1c3b7223 */ /* 0x000fe2000001003b */
[----:B------:R-:W-:-:S02]  /*9cb0*/  HADD2.F32 R28, -RZ, R4.H1_H1 ;  /* 0x30000004ff1c7230 */ /* 0x000fc40000004100 */
[C---:B------:R-:W-:Y:S01]  /*9cc0*/  FMUL.FTZ R29, R14.reuse, R39 ;  /* 0x000000270e1d7220 */ /* 0x040fe20000410000 */
[----:B------:R-:W-:Y:S01]  /*9cd0*/  FMUL.FTZ R14, R14, R37 ;  /* 0x000000250e0e7220 */ /* 0x000fe20000410000 */
[----:B------:R-:W-:Y:S02]  /*9ce0*/  F2FP.SATFINITE.E4M3.F32.PACK_AB_MERGE_C R8, R44, R49, R54 ;  /* 0x000000312c08723e */ /* 0x000fe40004807036 */
[C---:B------:R-:W-:Y:S01]  /*9cf0*/  FFMA.FTZ R52, R10.reuse, R37, -R29 ;  /* 0x000000250a347223 */ /* 0x040fe2000001081d */
[----:B------:R-:W-:Y:S01]  /*9d00*/  FFMA.FTZ R58, R10, R39, R14 ;  /* 0x000000270a3a7223 */ /* 0x000fe2000001000e */
[--C-:B------:R-:W-:Y:S02]  /*9d10*/  HADD2.F32 R29, -RZ, R21.reuse.H0_H0 ;  /* 0x20000015ff1d7230 */ /* 0x100fe40000004100 */
[----:B------:R-:W-:Y:S01]  /*9d20*/  HADD2.F32 R14, -RZ, R21.H1_H1 ;  /* 0x30000015ff0e7230 */ /* 0x000fe20000004100 */
[----:B------:R-:W-:Y:S01]  /*9d30*/  F2FP.SATFINITE.E4M3.F32.PACK_AB_MERGE_C R51, R52, R51, RZ ;  /* 0x000000333433723e */ /* 0x000fe200048070ff */
[----:B------:R-:W-:Y:S01]  /*9d40*/  HADD2.F32 R21, -RZ, R4.H0_H0 ;  /* 0x20000004ff157230 */ /* 0x000fe20000004100 */
[----:B------:R-:W-:Y:S01]  /*9d50*/  F2FP.SATFINITE.E4M3.F32.PACK_AB_MERGE_C R58, R58, R59, RZ ;  /* 0x0000003b3a3a723e */ /* 0x000fe200048070ff */
[----:B------:R-:W-:-:S02]  /*9d60*/  HADD2.F32 R10, -RZ, R7.H0_H0 ;  /* 0x20000007ff0a7230 */ /* 0x000fc40000004100 */
[----:B------:R-:W-:Y:S02]  /*9d70*/  HADD2.F32 R7, -RZ, R7.H1_H1 ;  /* 0x30000007ff077230 */ /* 0x000fe40000004100 */
[--C-:B------:R-:W-:Y:S02]  /*9d80*/  HADD2.F32 R4, -RZ, R5.reuse.H0_H0 ;  /* 0x20000005ff047230 */ /* 0x100fe40000004100 */
[C---:B------:R-:W-:Y:S01]  /*9d90*/  FMUL.FTZ R37, R10.reuse, R21 ;  /* 0x000000150a257220 */ /* 0x040fe20000410000 */
[----:B------:R-:W-:Y:S02]  /*9da0*/  HADD2.F32 R5, -RZ, R5.H1_H1 ;  /* 0x30000005ff057230 */ /* 0x000fe40000004100 */
[-C--:B------:R-:W-:Y:S01]  /*9db0*/  FMUL.FTZ R10, R10, R29.reuse ;  /* 0x0000001d0a0a7220 */ /* 0x080fe20000410000 */
[C---:B------:R-:W-:Y:S01]  /*9dc0*/  FMUL.FTZ R30, R7.reuse, R28 ;  /* 0x0000001c071e7220 */ /* 0x040fe20000410000 */
        /* <DEDUP_REMOVED lines=16> */
.L_x_8322:
[----:B------:R-:W-:Y:S05]  /*9ed0*/  BSYNC B1 ;  /* 0x0000000000017941 */ /* 0x000fea0003800000 */
.L_x_8321:
[----:B------:R-:W-:Y:S05]  /*9ee0*/  @P1 BRA `(.L_x_8308) ;  /* 0x0000000c00f81947 */ /* 0x000fea0003800000 */
[----:B------:R-:W2:Y:S04]  /*9ef0*/  LDL R13, [R1+0x50] ;  /* 0x00005000010d7983 */ /* 0x000ea80000100800 */
[----:B------:R-:W3:Y:S01]  /*9f00*/  LDL R49, [R1+0x48] ;  /* 0x0000480001317983 */ /* 0x000ee20000100800 */
[----:B-1---5:R-:W-:Y:S02]  /*9f10*/  SHF.R.U32.HI R0, RZ, 0x8, R32 ;  /* 0x00000008ff007819 */ /* 0x022fe40000011620 */
        /* <DEDUP_REMOVED lines=8> */
[----:B------:R-:W-:-:S02]  /*9fa0*/  LOP3.LUT R6, R6, 0xff, RZ, 0xc0, !PT ;  /* 0x000000ff06067812 */ /* 0x000fc400078ec0ff */
[----:B------:R-:W-:Y:S02]  /*9fb0*/  PRMT R14, R0, 0x7604, R7 ;  /* 0x00007604000e7816 */ /* 0x000fe40000000007 */
[----:B------:R-:W-:Y:S02]  /*9fc0*/  SHF.R.U32.HI R8, RZ, 0x8, R24 ;  /* 0x00000008ff087819 */ /* 0x000fe40000011618 */
[----:B------:R-:W-:Y:S02]  /*9fd0*/  PRMT R29, R6, 0x7604, R9 ;  /* 0x00007604061d7816 */ /* 0x000fe40000000009 */
[----:B------:R-:W-:Y:S02]  /*9fe0*/  LOP3.LUT R11, R24, 0xff, RZ, 0xc0, !PT ;  /* 0x000000ff180b7812 */ /* 0x000fe400078ec0ff */
[----:B------:R-:W-:Y:S02]  /*9ff0*/  LOP3.LUT R8, R8, 0xff, RZ, 0xc0, !PT ;  /* 0x000000ff08087812 */ /* 0x000fe400078ec0ff */
[----:B------:R-:W-:-:S02]  /*a000*/  SHF.R.U32.HI R9, RZ, 0x8, R26 ;  /* 0x00000008ff097819 */ /* 0x000fc4000001161a */
[----:B------:R-:W-:Y:S02]  /*a010*/  PRMT R31, R8, 0x7604, R11 ;  /* 0x00007604081f7816 */ /* 0x000fe4000000000b */
[----:B------:R-:W-:Y:S02]  /*a020*/  LOP3.LUT R10, R9, 0xff, RZ, 0xc0, !PT ;  /* 0x000000ff090a7812 */ /* 0x000fe400078ec0ff */
[----:B------:R-:W-:Y:S02]  /*a030*/  SHF.R.U32.HI R8, RZ, 0x8, R25 ;  /* 0x00000008ff087819 */ /* 0x000fe40000011619 */
        /* <DEDUP_REMOVED lines=8> */
[----:B------:R-:W-:-:S02]  /*a0c0*/  LOP3.LUT R20, R27, 0xff, RZ, 0xc0, !PT ;  /* 0x000000ff1b147812 */ /* 0x000fc400078ec0ff */
[----:B------:R-:W-:-:S04]  /*a0d0*/  SHF.R.U32.HI R28, RZ, 0x10, R35 ;  /* 0x00000010ff1c7819 */ /* 0x000fc80000011623 */
[----:B------:R-:W-:-:S04]  /*a0e0*/  LOP3.LUT R28, R28, 0xff, RZ, 0xc0, !PT ;  /* 0x000000ff1c1c7812 */ /* 0x000fc800078ec0ff */
[----:B------:R-:W-:-:S04]  /*a0f0*/  PRMT R29, R28, 0x7054, R29 ;  /* 0x000070541c1d7816 */ /* 0x000fc8000000001d */
[----:B------:R-:W-:Y:S02]  /*a100*/  LOP3.LUT R35, R29, 0xff000000, R35, 0xf8, !PT ;  /* 0xff0000001d237812 */ /* 0x000fe400078ef823 */
[----:B--2---:R-:W-:Y:S02]  /*a110*/  LEA.HI R3, R3, R13, RZ, 0x1c ;  /* 0x0000000d03037211 */ /* 0x004fe400078fe0ff */
[----:B------:R-:W-:Y:S02]  /*a120*/  LOP3.LUT R13, R26, 0xff, RZ, 0xc0, !PT ;  /* 0x000000ff1a0d7812 */ /* 0x000fe400078ec0ff */
[C---:B------:R-:W-:Y:S01]  /*a130*/  LEA.HI R0, R3.reuse, R3, RZ, 0x1 ;  /* 0x0000000303007211 */ /* 0x040fe200078f08ff */
[----:B------:R-:W-:Y:S01]  /*a140*/  IMAD.SHL.U32 R3, R3, 0x10, RZ ;  /* 0x0000001003037824 */ /* 0x000fe200078e00ff */
[----:B------:R-:W-:Y:S01]  /*a150*/  PRMT R39, R10, 0x7604, R13 ;  /* 0x000076040a277816 */ /* 0x000fe2000000000d */
[----:B---3--:R-:W-:Y:S01]  /*a160*/  LDS.128 R4, [R49+0xf000] ;  /* 0x00f0000031047984 */ /* 0x008fe20000000c00 */
[----:B------:R-:W-:-:S02]  /*a170*/  SHF.R.S32.HI R0, RZ, 0x1, R0 ;  /* 0x00000001ff007819 */ /* 0x000fc40000011400 */
[----:B------:R-:W-:Y:S02]  /*a180*/  LOP3.LUT R3, R62, 0x10, R3, 0xf8, !PT ;  /* 0x000000103e037812 */ /* 0x000fe400078ef803 */
[----:B------:R-:W-:Y:S01]  /*a190*/  SHF.R.U32.HI R13, RZ, 0x10, R33 ;  /* 0x00000010ff0d7819 */ /* 0x000fe20000011621 */
[----:B------:R-:W-:Y:S01]  /*a1a0*/  IMAD R9, R0, 0x1800, R61 ;  /* 0x0000180000097824 */ /* 0x000fe200078e023d */
[----:B------:R-:W-:Y:S02]  /*a1b0*/  LOP3.LUT R0, R3, R60, RZ, 0x3c, !PT ;  /* 0x0000003c03007212 */ /* 0x000fe400078e3cff */
[----:B------:R-:W-:Y:S02]  /*a1c0*/  LOP3.LUT R3, R15, 0xff, RZ, 0xc0, !PT ;  /* 0x000000ff0f037812 */ /* 0x000fe400078ec0ff */
[----:B------:R-:W-:Y:S02]  /*a1d0*/  IADD3 R0, R18, R9, R0 ;  /* 0x0000000912007210 */ /* 0x000fe40007ffe000 */
[----:B------:R-:W-:-:S02]  /*a1e0*/  SHF.R.U32.HI R15, RZ, 0x10, R34 ;  /* 0x00000010ff0f7819 */ /* 0x000fc40000011622 */
[----:B------:R-:W-:Y:S01]  /*a1f0*/  LOP3.LUT R13, R13, 0xff, RZ, 0xc0, !PT ;  /* 0x000000ff0d0d7812 */ /* 0x000fe200078ec0ff */
[----:B------:R-:W1:Y:S01]  /*a200*/  LDS.128 R8, [R0+0xf000] ;  /* 0x00f0000000087984 */ /* 0x000e620000000c00 */
[----:B0-----:R-:W-:Y:S02]  /*a210*/  PRMT R43, R3, 0x7604, R20 ;  /* 0x00007604032b7816 */ /* 0x001fe40000000014 */
[----:B------:R-:W-:Y:S02]  /*a220*/  SHF.R.U32.HI R3, RZ, 0x10, R32 ;  /* 0x00000010ff037819 */ /* 0x000fe40000011620 */
[----:B------:R-:W-:Y:S02]  /*a230*/  LOP3.LUT R20, R15, 0xff, RZ, 0xc0, !PT ;  /* 0x000000ff0f147812 */ /* 0x000fe400078ec0ff */
[----:B------:R-:W-:Y:S02]  /*a240*/  PRMT R15, R13, 0x7054, R14 ;  /* 0x000070540d0f7816 */ /* 0x000fe4000000000e */
[----:B------:R-:W-:-:S02]  /*a250*/  SHF.R.U32.HI R13, RZ, 0x10, R25 ;  /* 0x00000010ff0d7819 */ /* 0x000fc40000011619 */
[----:B------:R-:W-:Y:S02]  /*a260*/  LOP3.LUT R3, R3, 0xff, RZ, 0xc0, !PT ;  /* 0x000000ff03037812 */ /* 0x000fe400078ec0ff */
[----:B------:R-:W-:Y:S02]  /*a270*/  SHF.R.U32.HI R14, RZ, 0x10, R26 ;  /* 0x00000010ff0e7819 */ /* 0x000fe4000001161a */
[----:B------:R-:W-:Y:S02]  /*a280*/  LOP3.LUT R13, R13, 0xff, RZ, 0xc0, !PT ;  /* 0x000000ff0d0d7812 */ /* 0x000fe400078ec0ff */
[----:B------:R-:W-:Y:S02]  /*a290*/  PRMT R3, R3, 0x7054, R12 ;  /* 0x0000705403037816 */ /* 0x000fe4000000000c */
[----:B------:R-:W-:Y:S02]  /*a2a0*/  SHF.R.U32.HI R12, RZ, 0x10, R24 ;  /* 0x00000010ff0c7819 */ /* 0x000fe40000011618 */
[----:B------:R-:W-:-:S02]  /*a2b0*/  LOP3.LUT R14, R14, 0xff, RZ, 0xc0, !PT ;  /* 0x000000ff0e0e7812 */ /* 0x000fc400078ec0ff */
[----:B------:R-:W-:Y:S02]  /*a2c0*/  PRMT R37, R13, 0x7054, R30 ;  /* 0x000070540d257816 */ /* 0x000fe4000000001e */
[----:B------:R-:W-:Y:S02]  /*a2d0*/  LOP3.LUT R12, R12, 0xff, RZ, 0xc0, !PT ;  /* 0x000000ff0c0c7812 */ /* 0x000fe400078ec0ff */
[----:B------:R-:W-:Y:S02]  /*a2e0*/  PRMT R41, R14, 0x7054, R39 ;  /* 0x000070540e297816 */ /* 0x000fe40000000027 */
[----:B------:R-:W-:Y:S02]  /*a2f0*/  PRMT R21, R20, 0x7054, R21 ;  /* 0x0000705414157816 */ /* 0x000fe40000000015 */
[----:B------:R-:W-:Y:S02]  /*a300*/  LOP3.LUT R39, R37, 0xff000000, R25, 0xf8, !PT ;  /* 0xff00000025277812 */ /* 0x000fe400078ef819 */
[----:B------:R-:W-:-:S02]  /*a310*/  SHF.R.U32.HI R20, RZ, 0x10, R27 ;  /* 0x00000010ff147819 */ /* 0x000fc4000001161b */
[----:B------:R-:W-:Y:S02]  /*a320*/  PRMT R31, R12, 0x7054, R31 ;  /* 0x000070540c1f7816 */ /* 0x000fe4000000001f */
[----:B------:R-:W-:Y:S02]  /*a330*/  LOP3.LUT R13, R3, 0xff000000, R32, 0xf8, !PT ;  /* 0xff000000030d7812 */ /* 0x000fe400078ef820 */
[----:B------:R-:W-:Y:S02]  /*a340*/  LOP3.LUT R32, R15, 0xff000000, R33, 0xf8, !PT ;  /* 0xff0000000f207812 */ /* 0x000fe400078ef821 */
[----:B------:R-:W-:Y:S02]  /*a350*/  LOP3.LUT R12, R41, 0xff000000, R26, 0xf8, !PT ;  /* 0xff000000290c7812 */ /* 0x000fe400078ef81a */
[----:B------:R-:W-:Y:S02]  /*a360*/  F2FP.F16.E4M3.UNPACK_B R40, R39 ;  /* 0x00000027ff28723e */ /* 0x000fe400020006ff */
[----:B-1----:R-:W-:-:S02]  /*a370*/  F2FP.F16.E4M3.UNPACK_B R26, R9 ;  /* 0x00000009ff1a723e */ /* 0x002fc400020006ff */
[----:B------:R-:W-:Y:S01]  /*a380*/  LOP3.LUT R20, R20, 0xff, RZ, 0xc0, !PT ;  /* 0x000000ff14147812 */ /* 0x000fe200078ec0ff */
[--C-:B------:R-:W-:Y:S01]  /*a390*/  HADD2.F32 R42, -RZ, R40.reuse.H0_H0 ;  /* 0x20000028ff2a7230 */ /* 0x100fe20000004100 */
[----:B------:R-:W-:Y:S01]  /*a3a0*/  F2FP.F16.E4M3.UNPACK_B R28, R32 ;  /* 0x00000020ff1c723e */ /* 0x000fe200020006ff */
[----:B------:R-:W-:Y:S01]  /*a3b0*/  HADD2.F32 R41, -RZ, R40.H1_H1 ;  /* 0x30000028ff297230 */ /* 0x000fe20000004100 */
[-C--:B------:R-:W-:Y:S02]  /*a3c0*/  F2FP.F16.E4M3.UNPACK_B R14, R5.reuse ;  /* 0x00000005ff0e723e */ /* 0x080fe400020006ff */
[----:B------:R-:W-:Y:S01]  /*a3d0*/  F2FP.F16.E4M3.UNPACK_B R25, R5.H1 ;  /* 0x00000005ff19723e */ /* 0x000fe200030006ff */
[----:B------:R-:W-:Y:S01]  /*a3e0*/  HADD2.F32 R5, -RZ, R26.H0_H0 ;  /* 0x2000001aff057230 */ /* 0x000fe20000004100 */
[----:B------:R-:W-:Y:S01]  /*a3f0*/  PRMT R43, R20, 0x7054, R43 ;  /* 0x00007054142b7816 */ /* 0x000fe2000000002b */
[----:B------:R-:W-:Y:S01]  /*a400*/  HADD2.F32 R38, -RZ, R28.H0_H0 ;  /* 0x2000001cff267230 */ /* 0x000fe20000004100 */
[----:B------:R-:W-:Y:S01]  /*a410*/  LOP3.LUT R3, R21, 0xff000000, R34, 0xf8, !PT ;  /* 0xff00000015037812 */ /* 0x000fe200078ef822 */
[----:B------:R-:W-:Y:S01]  /*a420*/  HADD2.F32 R15, -RZ, R14.H0_H0 ;  /* 0x2000000eff0f7230 */ /* 0x000fe20000004100 */
[----:B------:R-:W-:Y:S01]  /*a430*/  LOP3.LUT R43, R43, 0xff000000, R27, 0xf8, !PT ;  /* 0xff0000002b2b7812 */ /* 0x000fe200078ef81b */
[----:B------:R-:W-:Y:S01]  /*a440*/  HADD2.F32 R26, -RZ, R26.H1_H1 ;  /* 0x3000001aff1a7230 */ /* 0x000fe20000004100 */
[-C--:B------:R-:W-:Y:S01]  /*a450*/  F2FP.F16.E4M3.UNPACK_B R21, R8.reuse ;  /* 0x00000008ff15723e */ /* 0x080fe200020006ff */
[----:B------:R-:W-:Y:S01]  /*a460*/  HADD2.F32 R33, -RZ, R28.H1_H1 ;  /* 0x3000001cff217230 */ /* 0x000fe20000004100 */
[----:B------:R-:W-:Y:S01]  /*a470*/  F2FP.F16.E4M3.UNPACK_B R36, R8.H1 ;  /* 0x00000008ff24723e */ /* 0x000fe200030006ff */
[C---:B------:R-:W-:Y:S01]  /*a480*/  FMUL.FTZ R8, R5.reuse, R42 ;  /* 0x0000002a05087220 */ /* 0x040fe20000410000 */
[----:B------:R-:W-:Y:S01]  /*a490*/  F2FP.F16.E4M3.UNPACK_B R27, R9.H1 ;  /* 0x00000009ff1b723e */ /* 0x000fe200030006ff */
[-C--:B------:R-:W-:Y:S01]  /*a4a0*/  FMUL.FTZ R9, R5, R38.reuse ;  /* 0x0000002605097220 */ /* 0x080fe20000410000 */
[----:B------:R-:W-:Y:S01]  /*a4b0*/  F2FP.F16.E4M3.UNPACK_B R39, R39.H1 ;  /* 0x00000027ff27723e */ /* 0x000fe200030006ff */
[----:B------:R-:W-:Y:S01]  /*a4c0*/  FFMA.FTZ R5, R15, R38, -R8 ;  /* 0x000000260f057223 */ /* 0x000fe20000010808 */
[----:B------:R-:W-:Y:S01]  /*a4d0*/  F2FP.F16.E4M3.UNPACK_B R32, R32.H1 ;  /* 0x00000020ff20723e */ /* 0x000fe200030006ff */
[----:B------:R-:W-:-:S02]  /*a4e0*/  HADD2.F32 R8, -RZ, R27.H0_H0 ;  /* 0x2000001bff087230 */ /* 0x000fc40000004100 */
[----:B------:R-:W-:Y:S01]  /*a4f0*/  FFMA.FTZ R9, R15, R42, R9 ;  /* 0x0000002a0f097223 */ /* 0x000fe20000010009 */
[----:B------:R-:W-:Y:S02]  /*a500*/  HADD2.F32 R38, -RZ, R39.H0_H0 ;  /* 0x20000027ff267230 */ /* 0x000fe40000004100 */
[C---:B------:R-:W-:Y:S01]  /*a510*/  FMUL.FTZ R45, R26.reuse, R41 ;  /* 0x000000291a2d7220 */ /* 0x040fe20000410000 */
[----:B------:R-:W-:Y:S01]  /*a520*/  HADD2.F32 R28, -RZ, R32.H0_H0 ;  /* 0x20000020ff1c7230 */ /* 0x000fe20000004100 */
[----:B------:R-:W-:Y:S01]  /*a530*/  LOP3.LUT R24, R31, 0xff000000, R24, 0xf8, !PT ;  /* 0xff0000001f187812 */ /* 0x000fe200078ef818 */
[----:B------:R-:W-:Y:S02]  /*a540*/  HADD2.F32 R14, -RZ, R14.H1_H1 ;  /* 0x3000000eff0e7230 */ /* 0x000fe40000004100 */
[----:B------:R-:W-:Y:S01]  /*a550*/  FMUL.FTZ R26, R26, R33 ;  /* 0x000000211a1a7220 */ /* 0x000fe20000410000 */
[----:B------:R-:W-:Y:S01]  /*a560*/  HADD2.F32 R15, -RZ, R25.H0_H0 ;  /* 0x20000019ff0f7230 */ /* 0x000fe20000004100 */
[-C--:B------:R-:W-:Y:S01]  /*a570*/  F2FP.F16.E4M3.UNPACK_B R29, R7.reuse ;  /* 0x00000007ff1d723e */ /* 0x080fe200020006ff */
[C---:B------:R-:W-:Y:S01]  /*a580*/  FMUL.FTZ R40, R8.reuse, R38 ;  /* 0x0000002608287220 */ /* 0x040fe20000410000 */
[----:B------:R-:W-:Y:S01]  /*a590*/  F2FP.F16.E4M3.UNPACK_B R34, R7.H1 ;  /* 0x00000007ff22723e */ /* 0x000fe200030006ff */
[----:B------:R-:W-:Y:S01]  /*a5a0*/  FMUL.FTZ R47, R8, R28 ;  /* 0x0000001c082f7220 */ /* 0x000fe20000410000 */
[-C--:B------:R-:W-:Y:S01]  /*a5b0*/  F2FP.F16.E4M3.UNPACK_B R20, R4.reuse ;  /* 0x00000004ff14723e */ /* 0x080fe200020006ff */
[C---:B------:R-:W-:Y:S01]  /*a5c0*/  FFMA.FTZ R8, R14.reuse, R41, R26 ;  /* 0x000000290e087223 */ /* 0x040fe2000001001a */
[----:B------:R-:W-:Y:S01]  /*a5d0*/  F2FP.F16.E4M3.UNPACK_B R31, R4.H1 ;  /* 0x00000004ff1f723e */ /* 0x000fe200030006ff */
[----:B------:R-:W-:Y:S01]  /*a5e0*/  HADD2.F32 R32, -RZ, R32.H1_H1 ;  /* 0x30000020ff207230 */ /* 0x000fe20000004100 */
[-C--:B------:R-:W-:Y:S01]  /*a5f0*/  F2FP.F16.E4M3.UNPACK_B R4, R6.reuse ;  /* 0x00000006ff04723e */ /* 0x080fe200020006ff */
[----:B------:R-:W-:Y:S01]  /*a600*/  HADD2.F32 R39, -RZ, R39.H1_H1 ;  /* 0x30000027ff277230 */ /* 0x000fe20000004100 */
[----:B------:R-:W-:Y:S01]  /*a610*/  F2FP.F16.E4M3.UNPACK_B R7, R6.H1 ;  /* 0x00000006ff07723e */ /* 0x000fe200030006ff */
[----:B------:R-:W-:Y:S01]  /*a620*/  HADD2.F32 R27, -RZ, R27.H1_H1 ;  /* 0x3000001bff1b7230 */ /* 0x000fe20000004100 */
[-C--:B------:R-:W-:Y:S01]  /*a630*/  F2FP.F16.E4M3.UNPACK_B R30, R11.reuse ;  /* 0x0000000bff1e723e */ /* 0x080fe200020006ff */
[--C-:B------:R-:W-:Y:S01]  /*a640*/  HADD2.F32 R26, -RZ, R29.reuse.H0_H0 ;  /* 0x2000001dff1a7230 */ /* 0x100fe20000004100 */
[----:B------:R-:W-:Y:S01]  /*a650*/  F2FP.F16.E4M3.UNPACK_B R37, R11.H1 ;  /* 0x0000000bff25723e */ /* 0x000fe200030006ff */
[----:B------:R-:W-:Y:S01]  /*a660*/  HADD2.F32 R29, -RZ, R29.H1_H1 ;  /* 0x3000001dff1d7230 */ /* 0x000fe20000004100 */
[----:B------:R-:W-:Y:S01]  /*a670*/  F2FP.F16.E4M3.UNPACK_B R6, R10 ;  /* 0x0000000aff06723e */ /* 0x000fe200020006ff */
[----:B------:R-:W-:Y:S01]  /*a680*/  FMUL.FTZ R42, R27, R32 ;  /* 0x000000201b2a7220 */ /* 0x000fe20000410000 */
[----:B------:R-:W-:Y:S01]  /*a690*/  F2FP.F16.E4M3.UNPACK_B R11, R10.H1 ;  /* 0x0000000aff0b723e */ /* 0x000fe200030006ff */
[----:B------:R-:W-:Y:S01]  /*a6a0*/  FFMA.FTZ R10, R14, R33, -R45 ;  /* 0x000000210e0a7223 */ /* 0x000fe2000001082d */
[C---:B------:R-:W-:Y:S01]  /*a6b0*/  FFMA.FTZ R14, R15.reuse, R28, -R40 ;  /* 0x0000001c0f0e7223 */ /* 0x040fe20000010828 */
[----:B------:R-:W-:Y:S01]  /*a6c0*/  F2FP.F16.E4M3.UNPACK_B R40, R43 ;  /* 0x0000002bff28723e */ /* 0x000fe200020006ff */
[----:B------:R-:W-:Y:S01]  /*a6d0*/  HADD2.F32 R28, -RZ, R25.H1_H1 ;  /* 0x30000019ff1c7230 */ /* 0x000fe20000004100 */
[----:B------:R-:W-:Y:S01]  /*a6e0*/  F2FP.F16.E4M3.UNPACK_B R33, R35 ;  /* 0x00000023ff21723e */ /* 0x000fe200020006ff */
[----:B------:R-:W-:Y:S01]  /*a6f0*/  FFMA.FTZ R15, R15, R38, R47 ;  /* 0x000000260f0f7223 */ /* 0x000fe2000001002f */
[----:B------:R-:W-:-:S02]  /*a700*/  HADD2.F32 R25, -RZ, R30.H0_H0 ;  /* 0x2000001eff197230 */ /* 0x000fc40000004100 */
[----:B------:R-:W-:Y:S01]  /*a710*/  FMUL.FTZ R45, R27, R39 ;  /* 0x000000271b2d7220 */ /* 0x000fe20000410000 */
[--C-:B------:R-:W-:Y:S01]  /*a720*/  HADD2.F32 R41, -RZ, R40.reuse.H0_H0 ;  /* 0x20000028ff297230 */ /* 0x100fe20000004100 */
[----:B------:R-:W-:Y:S01]  /*a730*/  F2FP.F16.E4M3.UNPACK_B R43, R43.H1 ;  /* 0x0000002bff2b723e */ /* 0x000fe200030006ff */
[----:B------:R-:W-:Y:S01]  /*a740*/  HADD2.F32 R38, -RZ, R33.H0_H0 ;  /* 0x20000021ff267230 */ /* 0x000fe20000004100 */
[----:B------:R-:W-:Y:S01]  /*a750*/  F2FP.F16.E4M3.UNPACK_B R35, R35.H1 ;  /* 0x00000023ff23723e */ /* 0x000fe200030006ff */
[----:B------:R-:W-:Y:S02]  /*a760*/  HADD2.F32 R40, -RZ, R40.H1_H1 ;  /* 0x30000028ff287230 */ /* 0x000fe40000004100 */
[C---:B------:R-:W-:Y:S01]  /*a770*/  FMUL.FTZ R27, R25.reuse, R41 ;  /* 0x00000029191b7220 */ /* 0x040fe20000410000 */
[----:B------:R-:W-:Y:S02]  /*a780*/  HADD2.F32 R30, -RZ, R30.H1_H1 ;  /* 0x3000001eff1e7230 */ /* 0x000fe40000004100 */
[----:B------:R-:W-:Y:S01]  /*a790*/  FMUL.FTZ R44, R25, R38 ;  /* 0x00000026192c7220 */ /* 0x000fe20000410000 */
[----:B------:R-:W-:Y:S01]  /*a7a0*/  FFMA.FTZ R25, R28, R32, -R45 ;  /* 0x000000201c197223 */ /* 0x000fe2000001082d */
[----:B------:R-:W-:Y:S01]  /*a7b0*/  FFMA.FTZ R27, R26, R38, -R27 ;  /* 0x000000261a1b7223 */ /* 0x000fe2000001081b */
[----:B------:R-:W-:-:S02]  /*a7c0*/  HADD2.F32 R32, -RZ, R37.H0_H0 ;  /* 0x20000025ff207230 */ /* 0x000fc40000004100 */
[----:B------:R-:W-:Y:S01]  /*a7d0*/  FFMA.FTZ R26, R26, R41, R44 ;  /* 0x000000291a1a7223 */ /* 0x000fe2000001002c */
[----:B------:R-:W-:Y:S02]  /*a7e0*/  HADD2.F32 R41, -RZ, R43.H0_H0 ;  /* 0x2000002bff297230 */ /* 0x000fe40000004100 */
[----:B------:R-:W-:Y:S01]  /*a7f0*/  FFMA.FTZ R28, R28, R39, R42 ;  /* 0x000000271c1c7223 */ /* 0x000fe2000001002a */
[----:B------:R-:W-:Y:S02]  /*a800*/  HADD2.F32 R38, -RZ, R33.H1_H1 ;  /* 0x30000021ff267230 */ /* 0x000fe40000004100 */
[----:B------:R-:W-:Y:S01]  /*a810*/  FMUL.FTZ R42, R30, R40 ;  /* 0x000000281e2a7220 */ /* 0x000fe20000410000 */
[----:B------:R-:W-:Y:S02]  /*a820*/  HADD2.F32 R39, -RZ, R35.H0_H0 ;  /* 0x20000023ff277230 */ /* 0x000fe40000004100 */
[----:B------:R-:W-:Y:S01]  /*a830*/  FMUL.FTZ R44, R32, R41 ;  /* 0x00000029202c7220 */ /* 0x000fe20000410000 */
[----:B------:R-:W-:-:S02]  /*a840*/  HADD2.F32 R33, -RZ, R34.H0_H0 ;  /* 0x20000022ff217230 */ /* 0x000fc40000004100 */
[-C--:B------:R-:W-:Y:S01]  /*a850*/  FMUL.FTZ R45, R30, R38.reuse ;  /* 0x000000261e2d7220 */ /* 0x080fe20000410000 */
[----:B------:R-:W-:Y:S01]  /*a860*/  FFMA.FTZ R30, R29, R38, -R42 ;  /* 0x000000261d1e7223 */ /* 0x000fe2000001082a */
[-C--:B------:R-:W-:Y:S01]  /*a870*/  FMUL.FTZ R48, R32, R39.reuse ;  /* 0x0000002720307220 */ /* 0x080fe20000410000 */
[----:B------:R-:W-:Y:S01]  /*a880*/  F2FP.F16.E4M3.UNPACK_B R42, R24.H1 ;  /* 0x00000018ff2a723e */ /* 0x000fe200030006ff */
[C---:B------:R-:W-:Y:S01]  /*a890*/  FFMA.FTZ R32, R33.reuse, R39, -R44 ;  /* 0x0000002721207223 */ /* 0x040fe2000001082c */
[----:B------:R-:W-:Y:S01]  /*a8a0*/  F2FP.F16.E4M3.UNPACK_B R39, R13.H1 ;  /* 0x0000000dff27723e */ /* 0x000fe200030006ff */
[----:B------:R-:W-:Y:S01]  /*a8b0*/  FFMA.FTZ R33, R33, R41, R48 ;  /* 0x0000002921217223 */ /* 0x000fe20000010030 */
[----:B------:R-:W-:Y:S01]  /*a8c0*/  FFMA.FTZ R29, R29, R40, R45 ;  /* 0x000000281d1d7223 */ /* 0x000fe2000001002d */
[----:B------:R-:W-:Y:S01]  /*a8d0*/  HADD2.F32 R41, -RZ, R35.H1_H1 ;  /* 0x30000023ff297230 */ /* 0x000fe20000004100 */
[----:B------:R-:W-:Y:S01]  /*a8e0*/  F2FP.SATFINITE.E4M3.F32.PACK_AB_MERGE_C R14, R25, R14, RZ ;  /* 0x0000000e190e723e */ /* 0x000fe200048070ff */
[----:B------:R-:W-:Y:S01]  /*a8f0*/  HADD2.F32 R44, -RZ, R43.H1_H1 ;  /* 0x3000002bff2c7230 */ /* 0x000fe20000004100 */
[----:B------:R-:W-:Y:S01]  /*a900*/  F2FP.SATFINITE.E4M3.F32.PACK_AB_MERGE_C R15, R28, R15, RZ ;  /* 0x0000000f1c0f723e */ /* 0x000fe200048070ff */
[----:B------:R-:W-:Y:S01]  /*a910*/  HADD2.F32 R38, -RZ, R37.H1_H1 ;  /* 0x30000025ff267230 */ /* 0x000fe20000004100 */
[----:B------:R-:W-:Y:S01]  /*a920*/  F2FP.SATFINITE.E4M3.F32.PACK_AB_MERGE_C R5, R10, R5, R14 ;  /* 0x000000050a05723e */ /* 0x000fe2000480700e */
[----:B------:R-:W-:Y:S01]  /*a930*/  HADD2.F32 R43, -RZ, R42.H0_H0 ;  /* 0x2000002aff2b7230 */ /* 0x000fe20000004100 */
[----:B------:R-:W-:Y:S01]  /*a940*/  F2FP.SATFINITE.E4M3.F32.PACK_AB_MERGE_C R9, R8, R9, R15 ;  /* 0x000000090809723e */ /* 0x000fe2000480700f */
        /* <DEDUP_REMOVED lines=15> */
[----:B------:R-:W-:Y:S01]  /*aa40*/  F2FP.F16.E4M3.UNPACK_B R35, R24 ;  /* 0x00000018ff23723e */ /* 0x000fe200020006ff */
        /* <DEDUP_REMOVED lines=14> */
[----:B------:R-:W-:Y:S01]  /*ab30*/  FFMA.FTZ R38, R13, R31, -R38 ;  /* 0x0000001f0d267223 */ /* 0x000fe20000010826 */
[----:B------:R-:W-:Y:S01]  /*ab40*/  HADD2.F32 R34, -RZ, R34.H1_H1 ;  /* 0x30000022ff227230 */ /* 0x000fe20000004100 */
[----:B------:R-:W-:Y:S01]  /*ab50*/  F2FP.F16.E4M3.UNPACK_B R31, R12.H1 ;  /* 0x0000000cff1f723e */ /* 0x000fe200030006ff */
[----:B------:R-:W-:Y:S02]  /*ab60*/  HADD2.F32 R20, -RZ, R20.H1_H1 ;  /* 0x30000014ff147230 */ /* 0x000fe40000004100 */
[----:B------:R-:W-:Y:S01]  /*ab70*/  FMUL.FTZ R39, R21, R35 ;  /* 0x0000002315277220 */ /* 0x000fe20000410000 */
        /* <DEDUP_REMOVED lines=15> */
[----:B------:R-:W-:Y:S01]  /*ac70*/  F2FP.SATFINITE.E4M3.F32.PACK_AB_MERGE_C R8, R40, R37, R42 ;  /* 0x000000252808723e */ /* 0x000fe2000480702a */
        /* <DEDUP_REMOVED lines=17> */
[----:B------:R-:W-:Y:S02]  /*ad90*/  HADD2.F32 R6, -RZ, R6.H1_H1 ;  /* 0x30000006ff067230 */ /* 0x000fe40000004100 */
[----:B------:R-:W-:Y:S01]  /*ada0*/  FMUL.FTZ R7, R7, R12 ;  /* 0x0000000c07077220 */ /* 0x000fe20000410000 */
[----:B------:R-:W-:-:S02]  /*adb0*/  HADD2.F32 R3, -RZ, R4.H0_H0 ;  /* 0x20000004ff037230 */ /* 0x000fc40000004100 */
        /* <DEDUP_REMOVED lines=14> */
[----:B------:R-:W-:Y:S01]  /*aea0*/  F2FP.SATFINITE.E4M3.F32.PACK_AB_MERGE_C R10, R34, R3, R35 ;  /* 0x00000003220a723e */ /* 0x000fe20004807023 */
[----:B------:R2:W-:Y:S04]  /*aeb0*/  STS.128 [R49+0xf000], R4 ;  /* 0x00f0000431007388 */ /* 0x0005e80000000c00 */
[----:B------:R2:W-:Y:S02]  /*aec0*/  STS.128 [R0+0xf000], R8 ;  /* 0x00f0000800007388 */ /* 0x0005e40000000c00 */
.L_x_8308:
[----:B------:R-:W-:Y:S05]  /*aed0*/  BSYNC B0 ;  /* 0x0000000000007941 */ /* 0x000fea0003800000 */
.L_x_8298:
        /* <DEDUP_REMOVED lines=8> */
.L_x_8295:
[----:B------:R-:W-:-:S13]  /*af60*/  ISETP.NE.AND P0, PT, R155, 0x3, PT ;  /* 0x000000039b00780c */ /* 0x000fda0003f05270 */
[----:B------:R-:W-:Y:S05]  /*af70*/  @!P0 BRA `(.L_x_8323) ;  /* 0x0000000000048947 */ /* 0x000fea0003800000 */
[----:B------:R-:W-:Y:S01]  /*af80*/  BPT.TRAP 0x1 ;  /* 0x000000040000795c */ /* 0x000fe20000300000 */
.L_x_8323:
[----:B-123--:R-:W-:Y:S01]  /*af90*/  IMAD R0, R154, 0x8, R18 ;  /* 0x000000089a007824 */ /* 0x00efe200078e0212 */
[----:B-----5:R-:W-:-:S04]  /*afa0*/  SHF.L.U32 R7, R157, 0x1f, RZ ;  /* 0x0000001f9d077819 */ /* 0x020fc800000006ff */
[----:B------:R1:W2:Y:S01]  /*afb0*/  SYNCS.PHASECHK.TRANS64.TRYWAIT P1, [R0+URZ+0x19c30], R7 ;  /* 0x019c3007000075a7 */ /* 0x0002a2000802017f */
[----:B------:R-:W-:Y:S05]  /*afc0*/  @!P0 BRA `(.L_x_8324) ;  /* 0x0000000000048947 */ /* 0x000fea0003800000 */
[----:B------:R-:W-:Y:S01]  /*afd0*/  BPT.TRAP 0x1 ;  /* 0x000000040000795c */ /* 0x000fe20000300000 */
.L_x_8324:
[----:B0-----:R-:W-:Y:S01]  /*afe0*/  VIADD R3, R18, 0x13800 ;  /* 0x0001380012037836 */ /* 0x001fe20000000000 */
[----:B------:R-:W-:Y:S01]  /*aff0*/  LOP3.LUT R4, R46, 0x10000, RZ, 0xfc, !PT ;  /* 0x000100002e047812 */ /* 0x000fe200078efcff */
[----:B------:R-:W-:-:S03]  /*b000*/  IMAD.MOV.U32 R5, RZ, RZ, -0x3ffffff0 ;  /* 0xc0000010ff057424 */ /* 0x000fc600078e00ff */
[----:B------:R-:W-:-:S04]  /*b010*/  SHF.R.U32.HI R3, RZ, 0x4, R3 ;  /* 0x00000004ff037819 */ /* 0x000fc80000011603 */
[----:B------:R-:W-:-:S04]  /*b020*/  LOP3.LUT R3, R3, 0x3fff, RZ, 0xc0, !PT ;  /* 0x00003fff03037812 */ /* 0x000fc800078ec0ff */
[----:B------:R-:W-:Y:S01]  /*b030*/  LOP3.LUT R15, R3, 0x10000, RZ, 0xfc, !PT ;  /* 0x00010000030f7812 */ /* 0x000fe200078efcff */
[----:B--2---:R-:W-:Y:S06]  /*b040*/  @P1 BRA `(.L_x_8325) ;  /* 0x0000000000081947 */ /* 0x004fec0003800000 */
[----:B------:R-:W0:Y:S02]  /*b050*/  SYNCS.PHASECHK.TRANS64.TRYWAIT P1, [R0+URZ+0x19c30], R7 ;  /* 0x019c3007000075a7 */ /* 0x000e24000802017f */
[----:B0-----:R-:W-:Y:S05]  /*b060*/  @!P1 BRA `(.L_x_8326) ;  /* 0x000000dc004c9947 */ /* 0x001fea0003800000 */
.L_x_8325:
[----:B------:R-:W-:Y:S01]  /*b070*/  IMAD R6, R154, 0x300, R15 ;  /* 0x000003009a067824 */ /* 0x000fe200078e020f */
[----:B------:R-:W-:Y:S05]  /*b080*/  WARPSYNC.ALL ;  /* 0x0000000000007948 */ /* 0x000fea0003800000 */
[----:B01----:R-:W-:Y:S01]  /*b090*/  IMAD.MOV.U32 R7, RZ, RZ, -0x3ffffff0 ;  /* 0xc0000010ff077424 */ /* 0x003fe200078e00ff */
[C---:B------:R-:W-:Y:S01]  /*b0a0*/  R2UR UR4, R4.reuse ;  /* 0x00000000040472ca */ /* 0x040fe200000e0000 */
[----:B------:R-:W-:Y:S01]  /*b0b0*/  WARPGROUP.ARRIVE ;  /* 0x00000000000079c5 */ /* 0x000fe20000000000 */
[----:B------:R-:W-:Y:S01]  /*b0c0*/  R2UR UR5, R5 ;  /* 0x00000000050572ca */ /* 0x000fe200000e0000 */
[----:B------:R-:W-:Y:S01]  /*b0d0*/  VIADD R10, R4, 0x180 ;  /* 0x00000180040a7836 */ /* 0x000fe20000000000 */
[C---:B------:R-:W-:Y:S01]  /*b0e0*/  R2UR UR6, R6.reuse ;  /* 0x00000000060672ca */ /* 0x040fe200000e0000 */
[----:B------:R-:W-:Y:S01]  /*b0f0*/  IMAD.MOV.U32 R11, RZ, RZ, -0x3ffffff0 ;  /* 0xc0000010ff0b7424 */ /* 0x000fe200078e00ff */
[----:B------:R-:W-:Y:S01]  /*b100*/  R2UR UR7, R7 ;  /* 0x00000000070772ca */ /* 0x000fe200000e0000 */
[----:B------:R-:W-:Y:S01]  /*b110*/  VIADD R8, R6, 0x100 ;  /* 0x0000010006087836 */ /* 0x000fe20000000000 */
[----:B------:R-:W-:-:S02]  /*b120*/  P2R R89, PR, RZ, 0x1 ;  /* 0x00000001ff597803 */ /* 0x000fc40000000000 */
[----:B------:R0:W-:Y:S04]  /*b130*/  STL.64 [R1+0x8], R10 ;  /* 0x0000080a01007387 */ /* 0x0001e80000100a00 */
[----:B------:R-:W2:Y:S04]  /*b140*/  LDL R91, [R1+0x54] ;  /* 0x00005400015b7983 */ /* 0x000ea80000100800 */
[----:B------:R-:W3:Y:S01]  /*b150*/  LDL R90, [R1+0x44] ;  /* 0x00004400015a7983 */ /* 0x000ee20000100800 */
[----:B------:R-:W-:Y:S01]  /*b160*/  QGMMA.64x128x32.F32.E4M3.E4M3 R24, gdesc[UR4], RZ, !UPT, gsb0 ;  /* 0x01e00000041879f3 */ /* 0x000fe2000c0008ff */
[----:B------:R-:W-:-:S02]  /*b170*/  MOV R9, 0xc0000010 ;  /* 0xc000001000097802 */ /* 0x000fc40000000f00 */
[----:B------:R-:W-:Y:S02]  /*b180*/  R2UR UR4, R10 ;  /* 0x000000000a0472ca */ /* 0x000fe400000e0000 */
[----:B------:R-:W-:Y:S02]  /*b190*/  R2UR UR5, R11 ;  /* 0x000000000b0572ca */ /* 0x000fe400000e0000 */
[----:B------:R-:W-:Y:S02]  /*b1a0*/  R2UR UR6, R8 ;  /* 0x00000000080672ca */ /* 0x000fe400000e0000 */
[----:B------:R-:W-:Y:S01]  /*b1b0*/  R2UR UR7, R9 ;  /* 0x00000000090772ca */ /* 0x000fe200000e0000 */
[----:B------:R-:W-:Y:S02]  /*b1c0*/  VIADD R20, R4, 0x300 ;  /* 0x0000030004147836 */ /* 0x000fe40000000000 */
[----:B------:R-:W-:Y:S02]  /*b1d0*/  VIADD R6, R6, 0x200 ;  /* 0x0000020006067836 */ /* 0x000fe40000000000 */
[----:B------:R-:W-:-:S02]  /*b1e0*/  IMAD.MOV.U32 R21, RZ, RZ, -0x3ffffff0 ;  /* 0xc0000010ff157424 */ /* 0x000fc400078e00ff */
[----:B------:R-:W-:Y:S01]  /*b1f0*/  IMAD.MOV.U32 R7, RZ, RZ, -0x3ffffff0 ;  /* 0xc0000010ff077424 */ /* 0x000fe200078e00ff */
[----:B------:R-:W-:Y:S02]  /*b200*/  WARPGROUP.DEPBAR.LE gsb0, 0x0 ;  /* 0x00008000000079c5 */ /* 0x000fe40000010000 */
[----:B------:R-:W-:-:S06]  /*b210*/  WARPGROUP.ARRIVE ;  /* 0x00000000000079c5 */ /* 0x000fcc0000000000 */
[----:B------:R-:W-:Y:S01]  /*b220*/  QGMMA.64x128x32.F32.E4M3.E4M3 R24, gdesc[UR4], R24, gsb0 ;  /* 0x01e00000041879f3 */ /* 0x000fe20008000818 */
[----:B------:R-:W-:Y:S02]  /*b230*/  R2UR UR4, R20 ;  /* 0x00000000140472ca */ /* 0x000fe400000e0000 */
[----:B------:R-:W-:Y:S02]  /*b240*/  R2UR UR5, R21 ;  /* 0x00000000150572ca */ /* 0x000fe400000e0000 */
[----:B------:R-:W-:Y:S02]  /*b250*/  R2UR UR6, R6 ;  /* 0x00000000060672ca */ /* 0x000fe400000e0000 */
[----:B------:R-:W-:Y:S01]  /*b260*/  R2UR UR7, R7 ;  /* 0x00000000070772ca */ /* 0x000fe200000e0000 */
[----:B------:R-:W-:Y:S02]  /*b270*/  WARPGROUP.DEPBAR.LE gsb0, 0x0 ;  /* 0x00008000000079c5 */ /* 0x000fe40000010000 */
[----:B------:R-:W-:-:S10]  /*b280*/  WARPGROUP.ARRIVE ;  /* 0x00000000000079c5 */ /* 0x000fd40000000000 */
[----:B------:R-:W-:Y:S01]  /*b290*/  QGMMA.64x128x32.F32.E4M3.E4M3 R24, gdesc[UR4], R24, gsb0 ;  /* 0x01e00000041879f3 */ /* 0x000fe20008000818 */
[----:B------:R-:W-:Y:S02]  /*b2a0*/  ULDC UR4, c[0x0][0x988] ;  /* 0x0002620000047ab9 */ /* 0x000fe40000000800 */
[----:B------:R-:W-:Y:S02]  /*b2b0*/  WARPGROUP.DEPBAR.LE gsb0, 0x0 ;  /* 0x00008000000079c5 */ /* 0x000fe40000010000 */
[C---:B------:R-:W-:Y:S01]  /*b2c0*/  FMUL.FTZ R3, R2.reuse, R24 ;  /* 0x0000001802037220 */ /* 0x040fe20000410000 */
[C---:B------:R-:W-:Y:S01]  /*b2d0*/  FMUL.FTZ R6, R2.reuse, R25 ;  /* 0x0000001902067220 */ /* 0x040fe20000410000 */
[C---:B------:R-:W-:Y:S01]  /*b2e0*/  FMUL.FTZ R9, R2.reuse, R28 ;  /* 0x0000001c02097220 */ /* 0x040fe20000410000 */
[C---:B------:R-:W-:Y:S01]  /*b2f0*/  FMUL.FTZ R12, R2.reuse, R31 ;  /* 0x0000001f020c7220 */ /* 0x040fe20000410000 */
[C---:B------:R-:W-:Y:S01]  /*b300*/  FMUL.FTZ R8, R2.reuse, R27 ;  /* 0x0000001b02087220 */ /* 0x040fe20000410000 */
[C---:B------:R-:W-:Y:S01]  /*b310*/  FMUL.FTZ R27, R2.reuse, R37 ;  /* 0x00000025021b7220 */ /* 0x040fe20000410000 */
[----:B------:R-:W1:Y:S01]  /*b320*/  MUFU.TANH R3, R3 ;  /* 0x0000000300037308 */ /* 0x000e620000002400 */
[C---:B0-----:R-:W-:Y:S01]  /*b330*/  FMUL.FTZ R10, R2.reuse, R29 ;  /* 0x0000001d020a7220 */ /* 0x041fe20000410000 */
[C---:B------:R-:W-:Y:S01]  /*b340*/  FMUL.FTZ R37, R2.reuse, R47 ;  /* 0x0000002f02257220 */ /* 0x040fe20000410000 */
[----:B------:R-:W-:Y:S01]  /*b350*/  FMUL.FTZ R47, R2, R57 ;  /* 0x00000039022f7220 */ /* 0x000fe20000410000 */
[----:B--2---:R-:W-:-:S04]  /*b360*/  IMAD.IADD R57, R91, 0x1, R88 ;  /* 0x000000015b397824 */ /* 0x004fc800078e0258 */
[----:B------:R-:W0:Y:S01]  /*b370*/  MUFU.TANH R6, R6 ;  /* 0x0000000600067308 */ /* 0x000e220000002400 */
[----:B------:R-:W-:Y:S01]  /*b380*/  FMUL.FTZ R13, R2, R32 ;  /* 0x00000020020d7220 */ /* 0x000fe20000410000 */
[----:B---3--:R-:W-:-:S06]  /*b390*/  IMAD R57, R90, -0x80, R57 ;  /* 0xffffff805a397824 */ /* 0x008fcc00078e0239 */
[----:B------:R-:W2:Y:S01]  /*b3a0*/  MUFU.TANH R9, R9 ;  /* 0x0000000900097308 */ /* 0x000ea20000002400 */
[----:B------:R-:W-:-:S07]  /*b3b0*/  FMUL.FTZ R7, R2, R26 ;  /* 0x0000001a02077220 */ /* 0x000fce0000410000 */
[----:B------:R-:W3:Y:S01]  /*b3c0*/  MUFU.TANH R12, R12 ;  /* 0x0000000c000c7308 */ /* 0x000ee20000002400 */
[----:B------:R-:W-:Y:S01]  /*b3d0*/  FMUL.FTZ R14, R2, R33 ;  /* 0x00000021020e7220 */ /* 0x000fe20000410000 */
[----:B------:R-:W-:-:S06]  /*b3e0*/  ISETP.GT.AND P1, PT, R57, RZ, PT ;  /* 0x000000ff3900720c */ /* 0x000fcc0003f24270 */
[----:B------:R-:W4:Y:S01]  /*b3f0*/  MUFU.TANH R10, R10 ;  /* 0x0000000a000a7308 */ /* 0x000f220000002400 */
[C---:B------:R-:W-:Y:S01]  /*b400*/  ISETP.GT.AND P2, PT, R57.reuse, 0x1, PT ;  /* 0x000000013900780c */ /* 0x040fe20003f44270 */
[C---:B------:R-:W-:Y:S01]  /*b410*/  FMUL.FTZ R26, R2.reuse, R36 ;  /* 0x00000024021a7220 */ /* 0x040fe20000410000 */
[----:B------:R-:W-:Y:S01]  /*b420*/  ISETP.GT.AND P6, PT, R57, 0x8, PT ;  /* 0x000000083900780c */ /* 0x000fe20003fc4270 */
[----:B------:R-:W-:-:S04]  /*b430*/  FMUL.FTZ R31, R2, R41 ;  /* 0x00000029021f7220 */ /* 0x000fc80000410000 */
[----:B------:R-:W5:Y:S01]  /*b440*/  MUFU.TANH R13, R13 ;  /* 0x0000000d000d7308 */ /* 0x000f620000002400 */
[----:B------:R-:W-:Y:S01]  /*b450*/  ISETP.GT.AND P5, PT, R57, 0x9, PT ;  /* 0x000000093900780c */ /* 0x000fe20003fa4270 */
[C---:B------:R-:W-:Y:S01]  /*b460*/  FMUL.FTZ R11, R2.reuse, R30 ;  /* 0x0000001e020b7220 */ /* 0x040fe20000410000 */
[C---:B------:R-:W-:Y:S01]  /*b470*/  FMUL.FTZ R41, R2.reuse, R51 ;  /* 0x0000003302297220 */ /* 0x040fe20000410000 */
[----:B-1----:R-:W-:Y:S01]  /*b480*/  FSEL R3, R3, -INF , P1 ;  /* 0xff80000003037808 */ /* 0x002fe20000800000 */
[----:B------:R-:W-:Y:S01]  /*b490*/  FMUL.FTZ R51, R2, R61 ;  /* 0x0000003d02337220 */ /* 0x000fe20000410000 */
[----:B0-----:R-:W-:Y:S02]  /*b4a0*/  FSEL R6, R6, -INF , P2 ;  /* 0xff80000006067808 */ /* 0x001fe40001000000 */
[----:B------:R-:W0:Y:S01]  /*b4b0*/  MUFU.TANH R7, R7 ;  /* 0x0000000700077308 */ /* 0x000e220000002400 */
[----:B--2---:R-:W-:Y:S02]  /*b4c0*/  FSEL R61, R9, -INF , P6 ;  /* 0xff800000093d7808 */ /* 0x004fe40003000000 */
[----:B---3--:R-:W-:-:S05]  /*b4d0*/  FSEL R9, R12, -INF , P5 ;  /* 0xff8000000c097808 */ /* 0x008fca0002800000 */
[----:B------:R-:W1:Y:S01]  /*b4e0*/  MUFU.TANH R14, R14 ;  /* 0x0000000e000e7308 */ /* 0x000e620000002400 */
[----:B------:R-:W-:Y:S01]  /*b4f0*/  FMNMX.FTZ R12, R3, R6, !PT ;  /* 0x00000006030c7209 */ /* 0x000fe20007810000 */
[C---:B------:R-:W-:Y:S01]  /*b500*/  FMUL.FTZ R30, R2.reuse, R40 ;  /* 0x00000028021e7220 */ /* 0x040fe20000410000 */
[C---:B------:R-:W-:Y:S01]  /*b510*/  FMUL.FTZ R33, R2.reuse, R43 ;  /* 0x0000002b02217220 */ /* 0x040fe20000410000 */
[----:B------:R-:W-:-:S04]  /*b520*/  FMUL.FTZ R43, R2, R53 ;  /* 0x00000035022b7220 */ /* 0x000fc80000410000 */
[----:B------:R-:W2:Y:S01]  /*b530*/  MUFU.TANH R8, R8 ;  /* 0x0000000800087308 */ /* 0x000ea20000002400 */
[C---:B------:R-:W-:Y:S01]  /*b540*/  FMUL.FTZ R53, R2.reuse, R63 ;  /* 0x0000003f02357220 */ /* 0x040fe20000410000 */
[----:B------:R-:W-:Y:S01]  /*b550*/  FMUL.FTZ R24, R2, R34 ;  /* 0x0000002202187220 */ /* 0x000fe20000410000 */
[----:B------:R-:W-:-:S05]  /*b560*/  ISETP.GT.AND P4, PT, R57, 0x10, PT ;  /* 0x000000103900780c */ /* 0x000fca0003f84270 */
[----:B------:R-:W3:Y:S01]  /*b570*/  MUFU.TANH R26, R26 ;  /* 0x0000001a001a7308 */ /* 0x000ee20000002400 */
[----:B----4-:R-:W-:Y:S02]  /*b580*/  FSEL R63, R10, -INF , P5 ;  /* 0xff8000000a3f7808 */ /* 0x010fe40002800000 */
[----:B------:R-:W-:-:S05]  /*b590*/  FMNMX.FTZ R12, R61, R12, !PT ;  /* 0x0000000c3d0c7209 */ /* 0x000fca0007810000 */
[----:B------:R-:W4:Y:S01]  /*b5a0*/  MUFU.TANH R11, R11 ;  /* 0x0000000b000b7308 */ /* 0x000f220000002400 */
[C---:B------:R-:W-:Y:S01]  /*b5b0*/  FMUL.FTZ R25, R2.reuse, R35 ;  /* 0x0000002302197220 */ /* 0x040fe20000410000 */
[----:B------:R-:W-:Y:S01]  /*b5c0*/  FMUL.FTZ R28, R2, R38 ;  /* 0x00000026021c7220 */ /* 0x000fe20000410000 */
[----:B------:R-:W-:-:S05]  /*b5d0*/  ISETP.GT.AND P3, PT, R57, 0x11, PT ;  /* 0x000000113900780c */ /* 0x000fca0003f64270 */
[----:B------:R-:W4:Y:S01]  /*b5e0*/  MUFU.TANH R27, R27 ;  /* 0x0000001b001b7308 */ /* 0x000f220000002400 */
[----:B-----5:R-:W-:Y:S01]  /*b5f0*/  FSEL R13, R13, -INF , P4 ;  /* 0xff8000000d0d7808 */ /* 0x020fe20002000000 */
[C---:B------:R-:W-:Y:S01]  /*b600*/  FMUL.FTZ R34, R2.reuse, R44 ;  /* 0x0000002c02227220 */ /* 0x040fe20000410000 */
[----:B------:R-:W-:Y:S01]  /*b610*/  FMNMX.FTZ R12, R63, R12, !PT ;  /* 0x0000000c3f0c7209 */ /* 0x000fe20007810000 */
[C---:B------:R-:W-:Y:S01]  /*b620*/  FMUL.FTZ R38, R2.reuse, R48 ;  /* 0x0000003002267220 */ /* 0x040fe20000410000 */
[----:B------:R-:W-:-:S03]  /*b630*/  FMUL.FTZ R48, R2, R58 ;  /* 0x0000003a02307220 */ /* 0x000fc60000410000 */
[----:B------:R-:W5:Y:S01]  /*b640*/  MUFU.TANH R30, R30 ;  /* 0x0000001e001e7308 */ /* 0x000f620000002400 */
[C---:B------:R-:W-:Y:S01]  /*b650*/  FMUL.FTZ R58, R2.reuse, R67 ;  /* 0x00000043023a7220 */ /* 0x040fe20000410000 */
[----:B0-----:R-:W-:Y:S01]  /*b660*/  FSEL R7, R7, -INF , P1 ;  /* 0xff80000007077808 */ /* 0x001fe20000800000 */
[----:B------:R-:W-:Y:S01]  /*b670*/  FMUL.FTZ R35, R2, R45 ;  /* 0x0000002d02237220 */ /* 0x000fe20000410000 */
[----:B------:R-:W-:Y:S02]  /*b680*/  ISETP.GT.AND P1, PT, R57, 0x18, PT ;  /* 0x000000183900780c */ /* 0x000fe40003f24270 */
[----:B-1----:R-:W-:Y:S02]  /*b690*/  FSEL R67, R14, -INF , P3 ;  /* 0xff8000000e437808 */ /* 0x002fe40001800000 */
[----:B------:R-:W0:Y:S01]  /*b6a0*/  MUFU.TANH R24, R24 ;  /* 0x0000001800187308 */ /* 0x000e220000002400 */
[----:B------:R-:W-:Y:S01]  /*b6b0*/  FMNMX.FTZ R12, R13, R12, !PT ;  /* 0x0000000c0d0c7209 */ /* 0x000fe20007810000 */
[----:B------:R-:W-:Y:S01]  /*b6c0*/  FMUL.FTZ R113, R2, R71 ;  /* 0x0000004702717220 */ /* 0x000fe20000410000 */
[----:B--2---:R-:W-:-:S05]  /*b6d0*/  FSEL R8, R8, -INF , P2 ;  /* 0xff80000008087808 */ /* 0x004fca0001000000 */
[----:B------:R-:W1:Y:S01]  /*b6e0*/  MUFU.TANH R31, R31 ;  /* 0x0000001f001f7308 */ /* 0x000e620000002400 */
[----:B------:R-:W-:Y:S01]  /*b6f0*/  FMUL.FTZ R29, R2, R39 ;  /* 0x00000027021d7220 */ /* 0x000fe20000410000 */
[----:B------:R-:W-:Y:S02]  /*b700*/  ISETP.GT.AND P2, PT, R57, 0x19, PT ;  /* 0x000000193900780c */ /* 0x000fe40003f44270 */
[----:B---3--:R-:W-:Y:S02]  /*b710*/  FSEL R71, R26, -INF , P1 ;  /* 0xff8000001a477808 */ /* 0x008fe40000800000 */
[----:B------:R-:W-:Y:S02]  /*b720*/  FMNMX.FTZ R12, R67, R12, !PT ;  /* 0x0000000c430c7209 */ /* 0x000fe40007810000 */
[----:B------:R-:W2:Y:S01]  /*b730*/  MUFU.TANH R25, R25 ;  /* 0x0000001900197308 */ /* 0x000ea20000002400 */
[----:B----4-:R-:W-:Y:S01]  /*b740*/  FSEL R11, R11, -INF , P6 ;  /* 0xff8000000b0b7808 */ /* 0x010fe20003000000 */
[----:B------:R-:W-:Y:S01]  /*b750*/  FMUL.FTZ R32, R2, R42 ;  /* 0x0000002a02207220 */ /* 0x000fe20000410000 */
[----:B------:R-:W-:-:S05]  /*b760*/  ISETP.GT.AND P6, PT, R57, 0x20, PT ;  /* 0x000000203900780c */ /* 0x000fca0003fc4270 */
[----:B------:R-:W3:Y:S01]  /*b770*/  MUFU.TANH R34, R34 ;  /* 0x0000002200227308 */ /* 0x000ee20000002400 */
[----:B------:R-:W-:Y:S01]  /*b780*/  FSEL R27, R27, -INF , P2 ;  /* 0xff8000001b1b7808 */ /* 0x000fe20001000000 */
[----:B------:R-:W-:Y:S01]  /*b790*/  FMUL.FTZ R39, R2, R49 ;  /* 0x0000003102277220 */ /* 0x000fe20000410000 */
[----:B------:R-:W-:-:S05]  /*b7a0*/  FMNMX.FTZ R12, R71, R12, !PT ;  /* 0x0000000c470c7209 */ /* 0x000fca0007810000 */
[----:B------:R-:W4:Y:S01]  /*b7b0*/  MUFU.TANH R28, R28 ;  /* 0x0000001c001c7308 */ /* 0x000f220000002400 */
[----:B------:R-:W-:Y:S01]  /*b7c0*/  ISETP.GT.AND P5, PT, R57, 0x21, PT ;  /* 0x000000213900780c */ /* 0x000fe20003fa4270 */
[----:B------:R-:W-:Y:S01]  /*b7d0*/  FMUL.FTZ R42, R2, R52 ;  /* 0x00000034022a7220 */ /* 0x000fe20000410000 */
[----:B-----5:R-:W-:-:S05]  /*b7e0*/  FSEL R93, R30, -INF , P6 ;  /* 0xff8000001e5d7808 */ /* 0x020fca0003000000 */
[----:B------:R-:W5:Y:S01]  /*b7f0*/  MUFU.TANH R35, R35 ;  /* 0x0000002300237308 */ /* 0x000f620000002400 */
[----:B------:R-:W-:Y:S01]  /*b800*/  FMNMX.FTZ R12, R27, R12, !PT ;  /* 0x0000000c1b0c7209 */ /* 0x000fe20007810000 */
[C---:B------:R-:W-:Y:S01]  /*b810*/  FMUL.FTZ R45, R2.reuse, R55 ;  /* 0x00000037022d7220 */ /* 0x040fe20000410000 */
[----:B------:R-:W-:-:S05]  /*b820*/  FMUL.FTZ R55, R2, R65 ;  /* 0x0000004102377220 */ /* 0x000fca0000410000 */
[----:B------:R-:W5:Y:S01]  /*b830*/  MUFU.TANH R29, R29 ;  /* 0x0000001d001d7308 */ /* 0x000f620000002400 */
[----:B0-----:R-:W-:Y:S01]  /*b840*/  FSEL R65, R24, -INF , P4 ;  /* 0xff80000018417808 */ /* 0x001fe20002000000 */
[----:B------:R-:W-:Y:S01]  /*b850*/  FMUL.FTZ R36, R2, R46 ;  /* 0x0000002e02247220 */ /* 0x000fe20000410000 */
[----:B------:R-:W-:-:S05]  /*b860*/  ISETP.GT.AND P4, PT, R57, 0x28, PT ;  /* 0x000000283900780c */ /* 0x000fca0003f84270 */
[----:B------:R-:W0:Y:S01]  /*b870*/  MUFU.TANH R38, R38 ;  /* 0x0000002600267308 */ /* 0x000e220000002400 */
[----:B-1----:R-:W-:Y:S02]  /*b880*/  FSEL R31, R31, -INF , P5 ;  /* 0xff8000001f1f7808 */ /* 0x002fe40002800000 */
[----:B------:R-:W-:-:S05]  /*b890*/  FMNMX.FTZ R12, R93, R12, !PT ;  /* 0x0000000c5d0c7209 */ /* 0x000fca0007810000 */
[----:B------:R-:W1:Y:S01]  /*b8a0*/  MUFU.TANH R32, R32 ;  /* 0x0000002000207308 */ /* 0x000e620000002400 */
[----:B--2---:R-:W-:Y:S01]  /*b8b0*/  FSEL R25, R25, -INF , P3 ;  /* 0xff80000019197808 */ /* 0x004fe20001800000 */
[----:B------:R-:W-:Y:S01]  /*b8c0*/  FMUL.FTZ R40, R2, R50 ;  /* 0x0000003202287220 */ /* 0x000fe20000410000 */
[----:B------:R-:W-:-:S05]  /*b8d0*/  ISETP.GT.AND P3, PT, R57, 0x29, PT ;  /* 0x000000293900780c */ /* 0x000fca0003f64270 */
[----:B------:R-:W2:Y:S01]  /*b8e0*/  MUFU.TANH R39, R39 ;  /* 0x0000002700277308 */ /* 0x000ea20000002400 */
[----:B---3--:R-:W-:Y:S01]  /*b8f0*/  FSEL R95, R34, -INF , P4 ;  /* 0xff800000225f7808 */ /* 0x008fe20002000000 */
[C---:B------:R-:W-:Y:S01]  /*b900*/  FMUL.FTZ R46, R2.reuse, R56 ;  /* 0x00000038022e7220 */ /* 0x040fe20000410000 */
[----:B------:R-:W-:Y:S01]  /*b910*/  FMNMX.FTZ R12, R31, R12, !PT ;  /* 0x0000000c1f0c7209 */ /* 0x000fe20007810000 */
[----:B------:R-:W-:-:S04]  /*b920*/  FMUL.FTZ R50, R2, R60 ;  /* 0x0000003c02327220 */ /* 0x000fc80000410000 */
[----:B------:R-:W3:Y:S01]  /*b930*/  MUFU.TANH R33, R33 ;  /* 0x0000002100217308 */ /* 0x000ee20000002400 */
[----:B------:R-:W-:Y:S01]  /*b940*/  FMUL.FTZ R60, R2, R69 ;  /* 0x00000045023c7220 */ /* 0x000fe20000410000 */
[----:B----4-:R-:W-:-:S06]  /*b950*/  FSEL R69, R28, -INF , P1 ;  /* 0xff8000001c457808 */ /* 0x010fcc0000800000 */
[----:B------:R-:W4:Y:S01]  /*b960*/  MUFU.TANH R42, R42 ;  /* 0x0000002a002a7308 */ /* 0x000f220000002400 */
[----:B------:R-:W-:Y:S02]  /*b970*/  ISETP.GT.AND P1, PT, R57, 0x30, PT ;  /* 0x000000303900780c */ /* 0x000fe40003f24270 */
[----:B-----5:R-:W-:Y:S02]  /*b980*/  FSEL R35, R35, -INF , P3 ;  /* 0xff80000023237808 */ /* 0x020fe40001800000 */
[----:B------:R-:W-:-:S03]  /*b990*/  FMNMX.FTZ R14, R95, R12, !PT ;  /* 0x0000000c5f0e7209 */ /* 0x000fc60007810000 */
[----:B------:R-:W5:Y:S01]  /*b9a0*/  MUFU.TANH R36, R36 ;  /* 0x0000002400247308 */ /* 0x000f620000002400 */
[----:B------:R-:W-:Y:S02]  /*b9b0*/  FSEL R29, R29, -INF , P2 ;  /* 0xff8000001d1d7808 */ /* 0x000fe40001000000 */
[----:B------:R-:W-:-:S05]  /*b9c0*/  ISETP.GT.AND P2, PT, R57, 0x31, PT ;  /* 0x000000313900780c */ /* 0x000fca0003f44270 */
[----:B------:R-:W5:Y:S01]  /*b9d0*/  MUFU.TANH R43, R43 ;  /* 0x0000002b002b7308 */ /* 0x000f620000002400 */
[----:B0-----:R-:W-:Y:S02]  /*b9e0*/  FSEL R99, R38, -INF , P1 ;  /* 0xff80000026637808 */ /* 0x001fe40000800000 */
[----:B------:R-:W-:-:S05]  /*b9f0*/  FMNMX.FTZ R14, R35, R14, !PT ;  /* 0x0000000e230e7209 */ /* 0x000fca0007810000 */
[----:B------:R-:W0:Y:S01]  /*ba00*/  MUFU.TANH R37, R37 ;  /* 0x0000002500257308 */ /* 0x000e220000002400 */
[----:B-1----:R-:W-:Y:S01]  /*ba10*/  FSEL R91, R32, -INF , P6 ;  /* 0xff800000205b7808 */ /* 0x002fe20003000000 */
[----:B------:R-:W-:Y:S01]  /*ba20*/  FMUL.FTZ R44, R2, R54 ;  /* 0x00000036022c7220 */ /* 0x000fe20000410000 */
[----:B------:R-:W-:-:S05]  /*ba30*/  ISETP.GT.AND P6, PT, R57, 0x38, PT ;  /* 0x000000383900780c */ /* 0x000fca0003fc4270 */
[----:B------:R-:W1:Y:S01]  /*ba40*/  MUFU.TANH R46, R46 ;  /* 0x0000002e002e7308 */ /* 0x000e620000002400 */
[----:B--2---:R-:W-:Y:S02]  /*ba50*/  FSEL R39, R39, -INF , P2 ;  /* 0xff80000027277808 */ /* 0x004fe40001000000 */
[----:B------:R-:W-:-:S05]  /*ba60*/  FMNMX.FTZ R14, R99, R14, !PT ;  /* 0x0000000e630e7209 */ /* 0x000fca0007810000 */
[----:B------:R-:W2:Y:S01]  /*ba70*/  MUFU.TANH R40, R40 ;  /* 0x0000002800287308 */ /* 0x000ea20000002400 */
[----:B---3--:R-:W-:Y:S01]  /*ba80*/  FSEL R33, R33, -INF , P5 ;  /* 0xff80000021217808 */ /* 0x008fe20002800000 */
[----:B------:R-:W-:Y:S01]  /*ba90*/  FMUL.FTZ R54, R2, R64 ;  /* 0x0000004002367220 */ /* 0x000fe20000410000 */
[----:B------:R-:W-:-:S05]  /*baa0*/  ISETP.GT.AND P5, PT, R57, 0x39, PT ;  /* 0x000000393900780c */ /* 0x000fca0003fa4270 */
[----:B------:R-:W3:Y:S01]  /*bab0*/  MUFU.TANH R47, R47 ;  /* 0x0000002f002f7308 */ /* 0x000ee20000002400 */
[----:B----4-:R-:W-:Y:S02]  /*bac0*/  FSEL R101, R42, -INF , P6 ;  /* 0xff8000002a657808 */ /* 0x010fe40003000000 */
[----:B------:R-:W-:Y:S01]  /*bad0*/  FMNMX.FTZ R14, R39, R14, !PT ;  /* 0x0000000e270e7209 */ /* 0x000fe20007810000 */
[----:B------:R-:W-:-:S04]  /*bae0*/  FMUL.FTZ R123, R2, R73 ;  /* 0x00000049027b7220 */ /* 0x000fc80000410000 */
[----:B------:R-:W4:Y:S01]  /*baf0*/  MUFU.TANH R41, R41 ;  /* 0x0000002900297308 */ /* 0x000f220000002400 */
[----:B-----5:R-:W-:Y:S02]  /*bb00*/  FSEL R73, R36, -INF , P4 ;  /* 0xff80000024497808 */ /* 0x020fe40002000000 */
[----:B------:R-:W-:-:S05]  /*bb10*/  ISETP.GT.AND P4, PT, R57, 0x40, PT ;  /* 0x000000403900780c */ /* 0x000fca0003f84270 */
[----:B------:R-:W5:Y:S01]  /*bb20*/  MUFU.TANH R50, R50 ;  /* 0x0000003200327308 */ /* 0x000f620000002400 */
[----:B------:R-:W-:Y:S02]  /*bb30*/  FSEL R43, R43, -INF , P5 ;  /* 0xff8000002b2b7808 */ /* 0x000fe40002800000 */
[----:B------:R-:W-:-:S05]  /*bb40*/  FMNMX.FTZ R14, R101, R14, !PT ;  /* 0x0000000e650e7209 */ /* 0x000fca0007810000 */
[----:B------:R-:W5:Y:S01]  /*bb50*/  MUFU.TANH R44, R44 ;  /* 0x0000002c002c7308 */ /* 0x000f620000002400 */
[----:B0-----:R-:W-:Y:S01]  /*bb60*/  FSEL R37, R37, -INF , P3 ;  /* 0xff80000025257808 */ /* 0x001fe20001800000 */
[----:B------:R-:W-:Y:S01]  /*bb70*/  FMUL.FTZ R49, R2, R59 ;  /* 0x0000003b02317220 */ /* 0x000fe20000410000 */
[----:B------:R-:W-:-:S05]  /*bb80*/  ISETP.GT.AND P3, PT, R57, 0x41, PT ;  /* 0x000000413900780c */ /* 0x000fca0003f64270 */
[----:B------:R-:W0:Y:S01]  /*bb90*/  MUFU.TANH R51, R51 ;  /* 0x0000003300337308 */ /* 0x000e220000002400 */
[----:B-1----:R-:W-:Y:S01]  /*bba0*/  FSEL R107, R46, -INF , P4 ;  /* 0xff8000002e6b7808 */ /* 0x002fe20002000000 */
[----:B------:R-:W-:Y:S01]  /*bbb0*/  FMUL.FTZ R59, R2, R68 ;  /* 0x00000044023b7220 */ /* 0x000fe20000410000 */
[----:B------:R-:W-:-:S05]  /*bbc0*/  FMNMX.FTZ R14, R43, R14, !PT ;  /* 0x0000000e2b0e7209 */ /* 0x000fca0007810000 */
[----:B------:R-:W1:Y:S01]  /*bbd0*/  MUFU.TANH R45, R45 ;  /* 0x0000002d002d7308 */ /* 0x000e620000002400 */
[----:B--2---:R-:W-:Y:S02]  /*bbe0*/  FSEL R97, R40, -INF , P1 ;  /* 0xff80000028617808 */ /* 0x004fe40000800000 */
[----:B------:R-:W-:-:S05]  /*bbf0*/  ISETP.GT.AND P1, PT, R57, 0x48, PT ;  /* 0x000000483900780c */ /* 0x000fca0003f24270 */
[----:B------:R-:W2:Y:S01]  /*bc00*/  MUFU.TANH R54, R54 ;  /* 0x0000003600367308 */ /* 0x000ea20000002400 */
[----:B---3--:R-:W-:Y:S02]  /*bc10*/  FSEL R47, R47, -INF , P3 ;  /* 0xff8000002f2f7808 */ /* 0x008fe40001800000 */
[----:B------:R-:W-:-:S05]  /*bc20*/  FMNMX.FTZ R24, R107, R14, !PT ;  /* 0x0000000e6b187209 */ /* 0x000fca0007810000 */
[----:B------:R-:W3:Y:S01]  /*bc30*/  MUFU.TANH R48, R48 ;  /* 0x0000003000307308 */ /* 0x000ee20000002400 */
[----:B----4-:R-:W-:Y:S01]  /*bc40*/  FSEL R41, R41, -INF , P2 ;  /* 0xff80000029297808 */ /* 0x010fe20001000000 */
[----:B------:R-:W-:Y:S01]  /*bc50*/  FMUL.FTZ R52, R2, R62 ;  /* 0x0000003e02347220 */ /* 0x000fe20000410000 */
[----:B------:R-:W-:-:S05]  /*bc60*/  ISETP.GT.AND P2, PT, R57, 0x49, PT ;  /* 0x000000493900780c */ /* 0x000fca0003f44270 */
[----:B------:R-:W4:Y:S01]  /*bc70*/  MUFU.TANH R55, R55 ;  /* 0x0000003700377308 */ /* 0x000f220000002400 */
[----:B-----5:R-:W-:Y:S01]  /*bc80*/  FSEL R109, R50, -INF , P1 ;  /* 0xff800000326d7808 */ /* 0x020fe20000800000 */
[C---:B------:R-:W-:Y:S01]  /*bc90*/  FMUL.FTZ R133, R2.reuse, R72 ;  /* 0x0000004802857220 */ /* 0x040fe20000410000 */
[----:B------:R-:W-:Y:S01]  /*bca0*/  FMNMX.FTZ R24, R47, R24, !PT ;  /* 0x000000182f187209 */ /* 0x000fe20007810000 */
[----:B------:R-:W-:-:S04]  /*bcb0*/  FMUL.FTZ R12, R2, R75 ;  /* 0x0000004b020c7220 */ /* 0x000fc80000410000 */
[----:B------:R-:W5:Y:S01]  /*bcc0*/  MUFU.TANH R49, R49 ;  /* 0x0000003100317308 */ /* 0x000f620000002400 */
[----:B------:R-:W-:Y:S01]  /*bcd0*/  FSEL R75, R44, -INF , P6 ;  /* 0xff8000002c4b7808 */ /* 0x000fe20003000000 */
[----:B------:R-:W-:Y:S01]  /*bce0*/  FMUL.FTZ R56, R2, R66 ;  /* 0x0000004202387220 */ /* 0x000fe20000410000 */
        /* <DEDUP_REMOVED lines=12> */
[----:B------:R-:W-:Y:S01]  /*bdb0*/  FMUL.FTZ R10, R2, R70 ;  /* 0x00000046020a7220 */ /* 0x000fe20000410000 */
[----:B---3--:R-:W-:-:S06]  /*bdc0*/  FSEL R105, R48, -INF , P4 ;  /* 0xff80000030697808 */ /* 0x008fcc0002000000 */
[----:B------:R-:W3:Y:S01]  /*bdd0*/  MUFU.TANH R133, R133 ;  /* 0x0000008500857308 */ /* 0x000ee20000002400 */
[----:B------:R-:W-:Y:S01]  /*bde0*/  ISETP.GT.AND P4, PT, R57, 0x58, PT ;  /* 0x000000583900780c */ /* 0x000fe20003f84270 */
[----:B------:R-:W-:Y:S01]  /*bdf0*/  FMUL.FTZ R14, R2, R77 ;  /* 0x0000004d020e7220 */ /* 0x000fe20000410000 */
[----:B----4-:R-:W-:Y:S02]  /*be00*/  FSEL R117, R55, -INF , P5 ;  /* 0xff80000037757808 */ /* 0x010fe40002800000 */
[----:B------:R-:W-:-:S03]  /*be10*/  FMNMX.FTZ R24, R115, R24, !PT ;  /* 0x0000001873187209 */ /* 0x000fc60007810000 */
[----:B------:R-:W4:Y:S01]  /*be20*/  MUFU.TANH R56, R56 ;  /* 0x0000003800387308 */ /* 0x000f220000002400 */
[----:B-----5:R-:W-:Y:S01]  /*be30*/  FSEL R49, R49, -INF , P3 ;  /* 0xff80000031317808 */ /* 0x020fe20001800000 */
[----:B------:R-:W-:Y:S01]  /*be40*/  FMUL.FTZ R80, R2, R80 ;  /* 0x0000005002507220 */ /* 0x000fe20000410000 */
        /* <DEDUP_REMOVED lines=17> */
[----:B------:R-:W-:Y:S01]  /*bf60*/  FMUL.FTZ R84, R2, R84 ;  /* 0x0000005402547220 */ /* 0x000fe20000410000 */
[----:B------:R-:W-:-:S05]  /*bf70*/  FMNMX.FTZ R24, R121, R24, !PT ;  /* 0x0000001879187209 */ /* 0x000fca0007810000 */
[----:B------:R-:W3:Y:S01]  /*bf80*/  MUFU.TANH R113, R113 ;  /* 0x0000007100717308 */ /* 0x000ee20000002400 */
[----:B----4-:R-:W-:Y:S02]  /*bf90*/  FSEL R55, R56, -INF , P6 ;  /* 0xff80000038377808 */ /* 0x010fe40003000000 */
[----:B------:R-:W-:-:S05]  /*bfa0*/  ISETP.GT.AND P6, PT, R57, 0x68, PT ;  /* 0x000000683900780c */ /* 0x000fca0003fc4270 */
[----:B------:R-:W4:Y:S01]  /*bfb0*/  MUFU.TANH R80, R80 ;  /* 0x0000005000507308 */ /* 0x000f220000002400 */
[----:B-----5:R-:W-:Y:S02]  /*bfc0*/  FSEL R123, R123, -INF , P1 ;  /* 0xff8000007b7b7808 */ /* 0x020fe40000800000 */
[----:B------:R-:W-:-:S05]  /*bfd0*/  FMNMX.FTZ R24, R133, R24, !PT ;  /* 0x0000001885187209 */ /* 0x000fca0007810000 */
[----:B------:R-:W5:Y:S01]  /*bfe0*/  MUFU.TANH R111, R111 ;  /* 0x0000006f006f7308 */ /* 0x000f620000002400 */
[----:B------:R-:W-:Y:S01]  /*bff0*/  FSEL R59, R58, -INF , P5 ;  /* 0xff8000003a3b7808 */ /* 0x000fe20002800000 */
[----:B------:R-:W-:Y:S01]  /*c000*/  FMUL.FTZ R85, R2, R85 ;  /* 0x0000005502557220 */ /* 0x000fe20000410000 */
[----:B------:R-:W-:-:S05]  /*c010*/  ISETP.GT.AND P5, PT, R57, 0x69, PT ;  /* 0x000000693900780c */ /* 0x000fca0003fa4270 */
[----:B------:R1:W5:Y:S01]  /*c020*/  MUFU.TANH R127, R81 ;  /* 0x00000051007f7308 */ /* 0x0003620000002400 */
[----:B0-----:R-:W-:Y:S02]  /*c030*/  FSEL R135, R76, -INF , P6 ;  /* 0xff8000004c877808 */ /* 0x001fe40003000000 */
[----:B------:R-:W-:-:S05]  /*c040*/  FMNMX.FTZ R24, R123, R24, !PT ;  /* 0x000000187b187209 */ /* 0x000fca0007810000 */
[----:B------:R-:W0:Y:S01]  /*c050*/  MUFU.TANH R12, R12 ;  /* 0x0000000c000c7308 */ /* 0x000e220000002400 */
[----:B-1----:R-:W-:Y:S02]  /*c060*/  FSEL R81, R10, -INF , P4 ;  /* 0xff8000000a517808 */ /* 0x002fe40002000000 */
[----:B------:R-:W-:-:S05]  /*c070*/  ISETP.GT.AND P4, PT, R57, 0x70, PT ;  /* 0x000000703900780c */ /* 0x000fca0003f84270 */
[----:B------:R-:W1:Y:S01]  /*c080*/  MUFU.TANH R84, R84 ;  /* 0x0000005400547308 */ /* 0x000e620000002400 */
[----:B--2---:R-:W-:Y:S02]  /*c090*/  FSEL R131, R14, -INF , P5 ;  /* 0xff8000000e837808 */ /* 0x004fe40002800000 */
[----:B------:R-:W-:-:S05]  /*c0a0*/  FMNMX.FTZ R24, R135, R24, !PT ;  /* 0x0000001887187209 */ /* 0x000fca0007810000 */
[----:B------:R0:W2:Y:S01]  /*c0b0*/  MUFU.TANH R10, R85 ;  /* 0x00000055000a7308 */ /* 0x0000a20000002400 */
[----:B---3--:R-:W-:Y:S02]  /*c0c0*/  FSEL R113, R113, -INF , P3 ;  /* 0xff80000071717808 */ /* 0x008fe40001800000 */
[----:B------:R-:W-:Y:S02]  /*c0d0*/  ISETP.GT.AND P3, PT, R57, 0x71, PT ;  /* 0x000000713900780c */ /* 0x000fe40003f64270 */
[----:B----4-:R-:W-:Y:S02]  /*c0e0*/  FSEL R129, R80, -INF , P4 ;  /* 0xff80000050817808 */ /* 0x010fe40002000000 */
[----:B------:R-:W-:Y:S02]  /*c0f0*/  FMNMX.FTZ R24, R131, R24, !PT ;  /* 0x0000001883187209 */ /* 0x000fe40007810000 */
[----:B-----5:R-:W-:Y:S02]  /*c100*/  FSEL R111, R111, -INF , P2 ;  /* 0xff8000006f6f7808 */ /* 0x020fe40001000000 */
[----:B------:R-:W-:-:S02]  /*c110*/  ISETP.GT.AND P2, PT, R57, 0x78, PT ;  /* 0x000000783900780c */ /* 0x000fc40003f44270 */
[----:B------:R-:W-:Y:S02]  /*c120*/  FSEL R127, R127, -INF , P3 ;  /* 0xff8000007f7f7808 */ /* 0x000fe40001800000 */
[----:B------:R-:W-:Y:S02]  /*c130*/  FMNMX.FTZ R24, R129, R24, !PT ;  /* 0x0000001881187209 */ /* 0x000fe40007810000 */
[----:B0-----:R-:W-:Y:S02]  /*c140*/  FSEL R85, R12, -INF , P1 ;  /* 0xff8000000c557808 */ /* 0x001fe40000800000 */
[----:B------:R-:W-:Y:S02]  /*c150*/  ISETP.GT.AND P1, PT, R57, 0x79, PT ;  /* 0x000000793900780c */ /* 0x000fe40003f24270 */
[----:B-1----:R-:W-:Y:S02]  /*c160*/  FSEL R125, R84, -INF , P2 ;  /* 0xff800000547d7808 */ /* 0x002fe40001000000 */
[----:B------:R-:W-:-:S02]  /*c170*/  FMNMX.FTZ R24, R127, R24, !PT ;  /* 0x000000187f187209 */ /* 0x000fc40007810000 */
[----:B--2---:R-:W-:Y:S02]  /*c180*/  FSEL R57, R10, -INF , P1 ;  /* 0xff8000000a397808 */ /* 0x004fe40000800000 */
[----:B------:R-:W-:-:S04]  /*c190*/  FMNMX.FTZ R24, R125, R24, !PT ;  /* 0x000000187d187209 */ /* 0x000fc80007810000 */
[----:B------:R-:W-:-:S05]  /*c1a0*/  FMNMX.FTZ R24, R57, R24, !PT ;  /* 0x0000001839187209 */ /* 0x000fca0007810000 */
[----:B------:R-:W0:Y:S01]  /*c1b0*/  SHFL.BFLY PT, R45, R24, 0x2, 0x1f ;  /* 0x0c401f00182d7f89 */ /* 0x000e2200000e0000 */
[----:B------:R-:W-:-:S04]  /*c1c0*/  FMNMX.FTZ R14, R7, R8, !PT ;  /* 0x00000008070e7209 */ /* 0x000fc80007810000 */
[----:B------:R-:W-:-:S04]  /*c1d0*/  FMNMX.FTZ R14, R11, R14, !PT ;  /* 0x0000000e0b0e7209 */ /* 0x000fc80007810000 */
[----:B------:R-:W-:-:S04]  /*c1e0*/  FMNMX.FTZ R14, R9, R14, !PT ;  /* 0x0000000e090e7209 */ /* 0x000fc80007810000 */
[----:B------:R-:W-:Y:S02]  /*c1f0*/  FMNMX.FTZ R14, R65, R14, !PT ;  /* 0x0000000e410e7209 */ /* 0x000fe40007810000 */
[----:B0-----:R-:W-:Y:S02]  /*c200*/  FMNMX.FTZ R12, R24, R45, !PT ;  /* 0x0000002d180c7209 */ /* 0x001fe40007810000 */
        /* <DEDUP_REMOVED lines=8> */
[----:B------:R-:W-:Y:S01]  /*c290*/  FMNMX.FTZ R28, R41, R28, !PT ;  /* 0x0000001c291c7209 */ /* 0x000fe20007810000 */
[----:B------:R-:W0:Y:S03]  /*c2a0*/  SHFL.BFLY PT, R45, R12, 0x1, 0x1f ;  /* 0x0c201f000c2d7f89 */ /* 0x000e2600000e0000 */
[----:B------:R-:W-:-:S04]  /*c2b0*/  FMNMX.FTZ R28, R75, R28, !PT ;  /* 0x0000001c4b1c7209 */ /* 0x000fc80007810000 */
[----:B------:R-:W-:-:S04]  /*c2c0*/  FMNMX.FTZ R30, R103, R28, !PT ;  /* 0x0000001c671e7209 */ /* 0x000fc80007810000 */
[----:B------:R-:W-:-:S04]  /*c2d0*/  FMNMX.FTZ R30, R105, R30, !PT ;  /* 0x0000001e691e7209 */ /* 0x000fc80007810000 */
[----:B------:R-:W-:-:S04]  /*c2e0*/  FMNMX.FTZ R30, R49, R30, !PT ;  /* 0x0000001e311e7209 */ /* 0x000fc80007810000 */
[----:B------:R-:W-:Y:S01]  /*c2f0*/  FMNMX.FTZ R30, R77, R30, !PT ;  /* 0x0000001e4d1e7209 */ /* 0x000fe20007810000 */
[----:B------:R-:W-:-:S03]  /*c300*/  FMUL.FTZ R34, R2, R78 ;  /* 0x0000004e02227220 */ /* 0x000fc60000410000 */
[----:B------:R-:W-:Y:S01]  /*c310*/  FMNMX.FTZ R32, R53, R30, !PT ;  /* 0x0000001e35207209 */ /* 0x000fe20007810000 */
[----:B------:R-:W-:-:S03]  /*c320*/  FMUL.FTZ R38, R2, R79 ;  /* 0x0000004f02267220 */ /* 0x000fc60000410000 */
[----:B------:R-:W-:Y:S01]  /*c330*/  FMNMX.FTZ R32, R55, R32, !PT ;  /* 0x0000002037207209 */ /* 0x000fe20007810000 */
[----:B------:R-:W1:Y:S01]  /*c340*/  MUFU.TANH R34, R34 ;  /* 0x0000002200227308 */ /* 0x000e620000002400 */
[----:B0-----:R-:W-:Y:S01]  /*c350*/  FMNMX.FTZ R45, R12, R45, !PT ;  /* 0x0000002d0c2d7209 */ /* 0x001fe20007810000 */
[----:B------:R-:W-:Y:S01]  /*c360*/  IMAD.U32 R44, RZ, RZ, UR4 ;  /* 0x00000004ff2c7e24 */ /* 0x000fe2000f8e00ff */
[----:B------:R-:W-:Y:S01]  /*c370*/  FMNMX.FTZ R32, R59, R32, !PT ;  /* 0x000000203b207209 */ /* 0x000fe20007810000 */
[----:B------:R-:W-:Y:S01]  /*c380*/  FMUL.FTZ R36, R2, R82 ;  /* 0x0000005202247220 */ /* 0x000fe20000410000 */
[C---:B------:R-:W-:Y:S01]  /*c390*/  FSETP.NEU.FTZ.AND P0, PT, R45.reuse, -INF , PT ;  /* 0xff8000002d00780b */ /* 0x040fe20003f1d000 */
[----:B------:R-:W-:-:S01]  /*c3a0*/  FFMA.FTZ R10, R45, R44, -8 ;  /* 0xc10000002d0a7423 */ /* 0x000fc2000001002c */
[----:B------:R-:W-:Y:S01]  /*c3b0*/  FMNMX.FTZ R32, R81, R32, !PT ;  /* 0x0000002051207209 */ /* 0x000fe20007810000 */
[----:B------:R-:W0:Y:S01]  /*c3c0*/  MUFU.TANH R38, R38 ;  /* 0x0000002600267308 */ /* 0x000e220000002400 */
[C---:B------:R-:W-:Y:S01]  /*c3d0*/  FMUL.FTZ R79, R2.reuse, R83 ;  /* 0x00000053024f7220 */ /* 0x040fe20000410000 */
[----:B------:R-:W-:Y:S01]  /*c3e0*/  FMUL.FTZ R83, R2, R86 ;  /* 0x0000005602537220 */ /* 0x000fe20000410000 */
[----:B------:R-:W-:-:S02]  /*c3f0*/  FMNMX.FTZ R40, R113, R32, !PT ;  /* 0x0000002071287209 */ /* 0x000fc40007810000 */
[----:B------:R-:W-:-:S03]  /*c400*/  FSEL R10, R10, RZ, P0 ;  /* 0x000000ff0a0a7208 */ /* 0x000fc60000000000 */
[----:B------:R-:W-:Y:S01]  /*c410*/  MUFU.TANH R36, R36 ;  /* 0x0000002400247308 */ /* 0x000fe20000002400 */
[----:B------:R-:W-:Y:S01]  /*c420*/  FMNMX.FTZ R40, R111, R40, !PT ;  /* 0x000000286f287209 */ /* 0x000fe20007810000 */
[----:B------:R-:W-:Y:S01]  /*c430*/  FMUL.FTZ R87, R2, R87 ;  /* 0x0000005702577220 */ /* 0x000fe20000410000 */
[----:B------:R-:W-:-:S01]  /*c440*/  FFMA.FTZ R12, R61, R44, -R10 ;  /* 0x0000002c3d0c7223 */ /* 0x000fc2000001080a */
[----:B------:R-:W-:-:S04]  /*c450*/  FFMA.FTZ R67, R67, R44, -R10 ;  /* 0x0000002c43437223 */ /* 0x000fc8000001080a */
[----:B------:R-:W2:Y:S01]  /*c460*/  MUFU.TANH R79, R79 ;  /* 0x0000004f004f7308 */ /* 0x000ea20000002400 */
[----:B------:R-:W-:-:S01]  /*c470*/  FFMA.FTZ R61, R63, R44, -R10 ;  /* 0x0000002c3f3d7223 */ /* 0x000fc2000001080a */
[----:B-1----:R-:W-:Y:S02]  /*c480*/  FSEL R63, R34, -INF , P6 ;  /* 0xff800000223f7808 */ /* 0x002fe40003000000 */
[----:B------:R-:W-:-:S04]  /*c490*/  FMNMX.FTZ R40, R85, R40, !PT ;  /* 0x0000002855287209 */ /* 0x000fc80007810000 */
[----:B------:R-:W1:Y:S01]  /*c4a0*/  MUFU.TANH R83, R83 ;  /* 0x0000005300537308 */ /* 0x000e620000002400 */
[----:B------:R-:W-:-:S01]  /*c4b0*/  FFMA.FTZ R71, R71, R44, -R10 ;  /* 0x0000002c47477223 */ /* 0x000fc2000001080a */
[----:B------:R-:W-:-:S06]  /*c4c0*/  FMNMX.FTZ R40, R63, R40, !PT ;  /* 0x000000283f287209 */ /* 0x000fcc0007810000 */
[----:B------:R3:W-:Y:S08]  /*c4d0*/  MUFU.EX2 R14, R67 ;  /* 0x00000043000e7308 */ /* 0x0007f00000000800 */
[----:B------:R-:W4:Y:S01]  /*c4e0*/  MUFU.TANH R87, R87 ;  /* 0x0000005700577308 */ /* 0x000f220000002400 */
[----:B---3--:R-:W-:-:S01]  /*c4f0*/  FFMA.FTZ R67, R43, R44, -R10 ;  /* 0x0000002c2b437223 */ /* 0x008fc2000001080a */
[----:B0-----:R-:W-:-:S04]  /*c500*/  FSEL R43, R38, -INF , P5 ;  /* 0xff800000262b7808 */ /* 0x001fc80002800000 */
[----:B------:R-:W-:Y:S02]  /*c510*/  FMNMX.FTZ R40, R43, R40, !PT ;  /* 0x000000282b287209 */ /* 0x000fe40007810000 */
[----:B------:R0:W-:Y:S01]  /*c520*/  MUFU.EX2 R24, R71 ;  /* 0x0000004700187308 */ /* 0x0001e20000000800 */
[----:B--2---:R-:W-:Y:S02]  /*c530*/  FSEL R79, R79, -INF , P3 ;  /* 0xff8000004f4f7808 */ /* 0x004fe40001800000 */
[----:B0-----:R-:W-:-:S04]  /*c540*/  FSEL R71, R36, -INF , P4 ;  /* 0xff80000024477808 */ /* 0x001fc80002000000 */
[----:B------:R-:W-:Y:S02]  /*c550*/  FMNMX.FTZ R40, R71, R40, !PT ;  /* 0x0000002847287209 */ /* 0x000fe40007810000 */
[----:B-1----:R-:W-:Y:S02]  /*c560*/  FSEL R83, R83, -INF , P2 ;  /* 0xff80000053537808 */ /* 0x002fe40001000000 */
[----:B------:R-:W-:Y:S02]  /*c570*/  FMNMX.FTZ R40, R79, R40, !PT ;  /* 0x000000284f287209 */ /* 0x000fe40007810000 */
[----:B----4-:R-:W-:Y:S02]  /*c580*/  FSEL R87, R87, -INF , P1 ;  /* 0xff80000057577808 */ /* 0x010fe40000800000 */
[----:B------:R-:W-:Y:S01]  /*c590*/  FMNMX.FTZ R40, R83, R40, !PT ;  /* 0x0000002853287209 */ /* 0x000fe20007810000 */
[----:B------:R-:W-:-:S03]  /*c5a0*/  FFMA.FTZ R95, R95, R44, -R10 ;  /* 0x0000002c5f5f7223 */ /* 0x000fc6000001080a */
[----:B------:R-:W-:Y:S01]  /*c5b0*/  FMNMX.FTZ R42, R87, R40, !PT ;  /* 0x00000028572a7209 */ /* 0x000fe20007810000 */
[----:B------:R0:W-:Y:S04]  /*c5c0*/  MUFU.EX2 R28, R95 ;  /* 0x0000005f001c7308 */ /* 0x0001e80000000800 */
[----:B0-----:R-:W0:Y:S01]  /*c5d0*/  SHFL.BFLY PT, R95, R42, 0x2, 0x1f ;  /* 0x0c401f002a5f7f89 */ /* 0x001e2200000e0000 */
[----:B------:R-:W-:-:S04]  /*c5e0*/  FFMA.FTZ R101, R101, R44, -R10 ;  /* 0x0000002c65657223 */ /* 0x000fc8000001080a */
[----:B------:R1:W-:Y:S01]  /*c5f0*/  MUFU.EX2 R32, R101 ;  /* 0x0000006500207308 */ /* 0x0003e20000000800 */
[----:B0-----:R-:W-:-:S05]  /*c600*/  FMNMX.FTZ R50, R42, R95, !PT ;  /* 0x0000005f2a327209 */ /* 0x001fca0007810000 */
[----:B-1----:R-:W0:Y:S01]  /*c610*/  SHFL.BFLY PT, R101, R50, 0x1, 0x1f ;  /* 0x0c201f0032657f89 */ /* 0x002e2200000e0000 */
[----:B------:R-:W-:-:S01]  /*c620*/  FFMA.FTZ R93, R93, R44, -R10 ;  /* 0x0000002c5d5d7223 */ /* 0x000fc2000001080a */
[-CC-:B------:R-:W-:Y:S01]  /*c630*/  FFMA.FTZ R99, R99, R44.reuse, -R10.reuse ;  /* 0x0000002c63637223 */ /* 0x180fe2000001080a */
[----:B------:R-:W-:Y:S01]  /*c640*/  ISETP.NE.AND P0, PT, R89, RZ, PT ;  /* 0x000000ff5900720c */ /* 0x000fe20003f05270 */
[-CC-:B------:R-:W-:Y:S01]  /*c650*/  FFMA.FTZ R3, R3, R44.reuse, -R10.reuse ;  /* 0x0000002c03037223 */ /* 0x180fe2000001080a */
        /* <DEDUP_REMOVED lines=11> */
[----:B0-----:R-:W-:Y:S01]  /*c710*/  FMNMX.FTZ R76, R50, R101, !PT ;  /* 0x00000065324c7209 */ /* 0x001fe20007810000 */
[----:B------:R-:W-:-:S03]  /*c720*/  FFMA.FTZ R51, R51, R44, -R10 ;  /* 0x0000002c33337223 */ /* 0x000fc6000001080a */
[C---:B------:R-:W-:Y:S01]  /*c730*/  FSETP.NEU.FTZ.AND P1, PT, R76.reuse, -INF , PT ;  /* 0xff8000004c00780b */ /* 0x040fe20003f3d000 */
[----:B------:R-:W-:-:S01]  /*c740*/  FFMA.FTZ R52, R76, R44, -8 ;  /* 0xc10000004c347423 */ /* 0x000fc2000001002c */
[-CC-:B------:R-:W-:Y:S01]  /*c750*/  FFMA.FTZ R38, R115, R44.reuse, -R10.reuse ;  /* 0x0000002c73267223 */ /* 0x180fe2000001080a */
[----:B------:R-:W-:-:S01]  /*c760*/  FFMA.FTZ R89, R117, R44, -R10 ;  /* 0x0000002c75597223 */ /* 0x000fc2000001080a */
[-CC-:B------:R-:W-:Y:S01]  /*c770*/  FFMA.FTZ R40, R119, R44.reuse, -R10.reuse ;  /* 0x0000002c77287223 */ /* 0x180fe2000001080a */
[----:B-1----:R-:W-:-:S01]  /*c780*/  FFMA.FTZ R93, R121, R44, -R10 ;  /* 0x0000002c795d7223 */ /* 0x002fc2000001080a */
[-CC-:B------:R-:W-:Y:S01]  /*c790*/  FFMA.FTZ R42, R133, R44.reuse, -R10.reuse ;  /* 0x0000002c852a7223 */ /* 0x180fe2000001080a */
[----:B------:R-:W-:-:S01]  /*c7a0*/  FFMA.FTZ R95, R123, R44, -R10 ;  /* 0x0000002c7b5f7223 */ /* 0x000fc2000001080a */
[-CC-:B------:R-:W-:Y:S01]  /*c7b0*/  FFMA.FTZ R46, R135, R44.reuse, -R10.reuse ;  /* 0x0000002c872e7223 */ /* 0x180fe2000001080a */
[----:B--2---:R-:W-:-:S01]  /*c7c0*/  FFMA.FTZ R99, R131, R44, -R10 ;  /* 0x0000002c83637223 */ /* 0x004fc2000001080a */
[-CC-:B------:R-:W-:Y:S01]  /*c7d0*/  FFMA.FTZ R48, R129, R44.reuse, -R10.reuse ;  /* 0x0000002c81307223 */ /* 0x180fe2000001080a */
[----:B------:R-:W-:-:S01]  /*c7e0*/  FFMA.FTZ R127, R127, R44, -R10 ;  /* 0x0000002c7f7f7223 */ /* 0x000fc2000001080a */
[-CC-:B------:R-:W-:Y:S01]  /*c7f0*/  FFMA.FTZ R50, R125, R44.reuse, -R10.reuse ;  /* 0x0000002c7d327223 */ /* 0x180fe2000001080a */
[----:B------:R-:W-:-:S01]  /*c800*/  FFMA.FTZ R57, R57, R44, -R10 ;  /* 0x0000002c39397223 */ /* 0x000fc2000001080a */
[----:B------:R-:W-:Y:S01]  /*c810*/  FSEL R10, R52, RZ, P1 ;  /* 0x000000ff340a7208 */ /* 0x000fe20000800000 */
[----:B------:R-:W-:Y:S04]  /*c820*/  MUFU.EX2 R3, R3 ;  /* 0x0000000300037308 */ /* 0x000fe80000000800 */
[----:B------:R-:W-:-:S01]  /*c830*/  FFMA.FTZ R7, R7, R44, -R10 ;  /* 0x0000002c07077223 */ /* 0x000fc2000001080a */
[-CC-:B------:R-:W-:Y:S01]  /*c840*/  FFMA.FTZ R8, R8, R44.reuse, -R10.reuse ;  /* 0x0000002c08087223 */ /* 0x180fe2000001080a */
[----:B------:R-:W-:-:S02]  /*c850*/  FFMA.FTZ R11, R11, R44, -R10 ;  /* 0x0000002c0b0b7223 */ /* 0x000fc4000001080a */
[----:B------:R-:W0:Y:S01]  /*c860*/  MUFU.EX2 R6, R6 ;  /* 0x0000000600067308 */ /* 0x000e220000000800 */
[----:B------:R-:W-:-:S01]  /*c870*/  FFMA.FTZ R54, R9, R44, -R10 ;  /* 0x0000002c09367223 */ /* 0x000fc2000001080a */
[----:B------:R-:W-:-:S06]  /*c880*/  FFMA.FTZ R9, R65, R44, -R10 ;  /* 0x0000002c41097223 */ /* 0x000fcc000001080a */
[----:B------:R-:W-:Y:S08]  /*c890*/  MUFU.EX2 R7, R7 ;  /* 0x0000000700077308 */ /* 0x000ff00000000800 */
[----:B------:R-:W1:Y:S08]  /*c8a0*/  MUFU.EX2 R8, R8 ;  /* 0x0000000800087308 */ /* 0x000e700000000800 */
[----:B------:R-:W2:Y:S01]  /*c8b0*/  MUFU.EX2 R12, R12 ;  /* 0x0000000c000c7308 */ /* 0x000ea20000000800 */
[----:B------:R-:W-:-:S07]  /*c8c0*/  FFMA.FTZ R52, R25, R44, -R10 ;  /* 0x0000002c19347223 */ /* 0x000fce000001080a */
[----:B------:R-:W3:Y:S01]  /*c8d0*/  MUFU.EX2 R11, R11 ;  /* 0x0000000b000b7308 */ /* 0x000ee20000000800 */
[----:B------:R-:W-:-:S07]  /*c8e0*/  FFMA.FTZ R58, R69, R44, -R10 ;  /* 0x0000002c453a7223 */ /* 0x000fce000001080a */
[----:B------:R-:W4:Y:S01]  /*c8f0*/  MUFU.EX2 R61, R61 ;  /* 0x0000003d003d7308 */ /* 0x000f220000000800 */
[----:B------:R-:W-:-:S07]  /*c900*/  FFMA.FTZ R62, R49, R44, -R10 ;  /* 0x0000002c313e7223 */ /* 0x000fce000001080a */
[----:B------:R-:W5:Y:S01]  /*c910*/  MUFU.EX2 R54, R54 ;  /* 0x0000003600367308 */ /* 0x000f620000000800 */
[----:B0-----:R-:W-:-:S01]  /*c920*/  FADD.FTZ R49, R3, R6 ;  /* 0x0000000603317221 */ /* 0x001fc20000010000 */
[----:B-1----:R-:W-:-:S06]  /*c930*/  FADD.FTZ R70, R7, R8 ;  /* 0x0000000807467221 */ /* 0x002fcc0000010000 */
[----:B------:R-:W0:Y:S01]  /*c940*/  MUFU.EX2 R13, R13 ;  /* 0x0000000d000d7308 */ /* 0x000e220000000800 */
[----:B------:R-:W-:-:S07]  /*c950*/  FFMA.FTZ R65, R29, R44, -R10 ;  /* 0x0000002c1d417223 */ /* 0x000fce000001080a */
[----:B------:R-:W1:Y:S01]  /*c960*/  MUFU.EX2 R9, R9 ;  /* 0x0000000900097308 */ /* 0x000e620000000800 */
[----:B------:R-:W1:Y:S01]  /*c970*/  S2R R90, SR_TID.X ;  /* 0x00000000005a7919 */ /* 0x000e620000002100 */
[----:B--2---:R-:W-:-:S01]  /*c980*/  FADD.FTZ R72, R12, R49 ;  /* 0x000000310c487221 */ /* 0x004fc20000010000 */
[----:B------:R-:W-:-:S05]  /*c990*/  FFMA.FTZ R49, R55, R44, -R10 ;  /* 0x0000002c37317223 */ /* 0x000fca000001080a */
[----:B------:R-:W2:Y:S01]  /*c9a0*/  MUFU.EX2 R52, R52 ;  /* 0x0000003400347308 */ /* 0x000ea20000000800 */
[----:B---3--:R-:W-:-:S01]  /*c9b0*/  FADD.FTZ R55, R11, R70 ;  /* 0x000000460b377221 */ /* 0x008fc20000010000 */
[----:B------:R-:W-:Y:S01]  /*c9c0*/  FFMA.FTZ R25, R91, R44, -R10 ;  /* 0x0000002c5b197223 */ /* 0x000fe2000001080a */
[----:B----4-:R-:W-:-:S05]  /*c9d0*/  FADD.FTZ R72, R61, R72 ;  /* 0x000000483d487221 */ /* 0x010fca0000010000 */
[----:B------:R-:W3:Y:S01]  /*c9e0*/  MUFU.EX2 R58, R58 ;  /* 0x0000003a003a7308 */ /* 0x000ee20000000800 */
[----:B-----5:R-:W-:-:S01]  /*c9f0*/  FADD.FTZ R70, R54, R55 ;  /* 0x0000003736467221 */ /* 0x020fc20000010000 */
[-CC-:B------:R-:W-:Y:S01]  /*ca00*/  FFMA.FTZ R56, R33, R44.reuse, -R10.reuse ;  /* 0x0000002c21387223 */ /* 0x180fe2000001080a */
[----:B------:R-:W-:-:S05]  /*ca10*/  FFMA.FTZ R33, R73, R44, -R10 ;  /* 0x0000002c49217223 */ /* 0x000fca000001080a */
[----:B------:R-:W4:Y:S01]  /*ca20*/  MUFU.EX2 R27, R27 ;  /* 0x0000001b001b7308 */ /* 0x000f220000000800 */
[----:B0-----:R-:W-:-:S01]  /*ca30*/  FADD.FTZ R69, R13, R72 ;  /* 0x000000480d457221 */ /* 0x001fc20000010000 */
[----:B-1----:R-:W-:-:S06]  /*ca40*/  FADD.FTZ R73, R9, R70 ;  /* 0x0000004609497221 */ /* 0x002fcc0000010000 */
[----:B------:R-:W0:Y:S01]  /*ca50*/  MUFU.EX2 R65, R65 ;  /* 0x0000004100417308 */ /* 0x000e220000000800 */
[----:B------:R-:W-:-:S01]  /*ca60*/  FADD.FTZ R69, R14, R69 ;  /* 0x000000450e457221 */ /* 0x000fc20000010000 */
[----:B--2---:R-:W-:-:S06]  /*ca70*/  FADD.FTZ R73, R52, R73 ;  /* 0x0000004934497221 */ /* 0x004fcc0000010000 */
        /* <DEDUP_REMOVED lines=16> */
[----:B--2---:R-:W-:-:S01]  /*cb80*/  FADD.FTZ R73, R31, R72 ;  /* 0x000000481f497221 */ /* 0x004fc20000010000 */
[----:B---3--:R-:W-:-:S06]  /*cb90*/  FADD.FTZ R72, R56, R69 ;  /* 0x0000004538487221 */ /* 0x008fcc0000010000 */
[----:B------:R-:W2:Y:S01]  /*cba0*/  MUFU.EX2 R29, R29 ;  /* 0x0000001d001d7308 */ /* 0x000ea20000000800 */
[----:B------:R-:W-:-:S01]  /*cbb0*/  FFMA.FTZ R66, R103, R44, -R10 ;  /* 0x0000002c67427223 */ /* 0x000fc2000001080a */
[----:B------:R-:W-:Y:S01]  /*cbc0*/  LOP3.LUT R90, R90, 0x7f, RZ, 0xc0, !PT ;  /* 0x0000007f5a5a7812 */ /* 0x000fe200078ec0ff */
[----:B------:R-:W-:-:S05]  /*cbd0*/  FADD.FTZ R74, R28, R73 ;  /* 0x000000491c4a7221 */ /* 0x000fca0000010000 */
[----:B------:R-:W3:Y:S01]  /*cbe0*/  MUFU.EX2 R39, R39 ;  /* 0x0000002700277308 */ /* 0x000ee20000000800 */
[----:B0-----:R-:W-:-:S01]  /*cbf0*/  FADD.FTZ R69, R33, R72 ;  /* 0x0000004821457221 */ /* 0x001fc20000010000 */
[----:B------:R-:W-:-:S06]  /*cc00*/  FFMA.FTZ R37, R105, R44, -R10 ;  /* 0x0000002c69257223 */ /* 0x000fcc000001080a */
[----:B------:R-:W0:Y:S01]  /*cc10*/  MUFU.EX2 R60, R60 ;  /* 0x0000003c003c7308 */ /* 0x000e220000000800 */
[----:B------:R-:W-:Y:S01]  /*cc20*/  ISETP.NE.AND P2, PT, R90, RZ, PT ;  /* 0x000000ff5a00720c */ /* 0x000fe20003f45270 */
[----:B----4-:R-:W-:Y:S01]  /*cc30*/  FADD.FTZ R73, R35, R74 ;  /* 0x0000004a23497221 */ /* 0x010fe20000010000 */
[----:B-1----:R-:W-:-:S05]  /*cc40*/  FADD.FTZ R72, R64, R69 ;  /* 0x0000004540487221 */ /* 0x002fca0000010000 */
[----:B------:R-:W1:Y:S01]  /*cc50*/  MUFU.EX2 R41, R41 ;  /* 0x0000002900297308 */ /* 0x000e620000000800 */
[----:B------:R-:W-:-:S01]  /*cc60*/  FADD.FTZ R74, R30, R73 ;  /* 0x000000491e4a7221 */ /* 0x000fc20000010000 */
[----:B------:R-:W-:-:S06]  /*cc70*/  F2FP.SATFINITE.E4M3.F32.PACK_AB_MERGE_C R148, R61, R12, RZ ;  /* 0x0000000c3d94723e */ /* 0x000fcc00048070ff */
[----:B------:R-:W4:Y:S01]  /*cc80*/  MUFU.EX2 R67, R67 ;  /* 0x0000004300437308 */ /* 0x000f220000000800 */
[----:B--2---:R-:W-:-:S01]  /*cc90*/  FADD.FTZ R61, R29, R72 ;  /* 0x000000481d3d7221 */ /* 0x004fc20000010000 */
[----:B------:R-:W-:-:S06]  /*cca0*/  FFMA.FTZ R68, R77, R44, -R10 ;  /* 0x0000002c4d447223 */ /* 0x000fcc000001080a */
[----:B------:R-:W2:Y:S01]  /*ccb0*/  MUFU.EX2 R66, R66 ;  /* 0x0000004200427308 */ /* 0x000ea20000000800 */
[----:B---3--:R-:W-:-:S01]  /*ccc0*/  FADD.FTZ R69, R39, R74 ;  /* 0x0000004a27457221 */ /* 0x008fc20000010000 */
[----:B------:R-:W-:-:S06]  /*ccd0*/  F2FP.SATFINITE.E4M3.F32.PACK_AB_MERGE_C R150, R27, R24, RZ ;  /* 0x000000181b96723e */ /* 0x000fcc00048070ff */
[----:B------:R-:W3:Y:S01]  /*cce0*/  MUFU.EX2 R34, R34 ;  /* 0x0000002200227308 */ /* 0x000ee20000000800 */
[----:B0-----:R-:W-:-:S01]  /*ccf0*/  FADD.FTZ R24, R60, R61 ;  /* 0x0000003d3c187221 */ /* 0x001fc20000010000 */
[----:B------:R-:W-:-:S06]  /*cd00*/  FFMA.FTZ R53, R53, R44, -R10 ;  /* 0x0000002c35357223 */ /* 0x000fcc000001080a */
[----:B------:R-:W0:Y:S01]  /*cd10*/  MUFU.EX2 R37, R37 ;  /* 0x0000002500257308 */ /* 0x000e220000000800 */
[----:B------:R-:W-:Y:S02]  /*cd20*/  @!P2 VIADD R0, R0, 0x19c40 ;  /* 0x00019c400000a836 */ /* 0x000fe40000000000 */
[----:B------:R-:W-:-:S05]  /*cd30*/  FADD.FTZ R72, R32, R69 ;  /* 0x0000004520487221 */ /* 0x000fca0000010000 */
[----:B------:R-:W5:Y:S01]  /*cd40*/  MUFU.EX2 R47, R47 ;  /* 0x0000002f002f7308 */ /* 0x000f620000000800 */
[----:B-1----:R-:W-:-:S07]  /*cd50*/  FADD.FTZ R27, R41, R24 ;  /* 0x00000018291b7221 */ /* 0x002fce0000010000 */
[----:B------:R-:W1:Y:S01]  /*cd60*/  MUFU.EX2 R62, R62 ;  /* 0x0000003e003e7308 */ /* 0x000e620000000800 */
[C---:B----4-:R-:W-:Y:S01]  /*cd70*/  F2FP.SATFINITE.E4M3.F32.PACK_AB_MERGE_C R138, R67.reuse, R32, RZ ;  /* 0x00000020438a723e */ /* 0x050fe200048070ff */
[----:B------:R-:W-:Y:S01]  /*cd80*/  FADD.FTZ R67, R67, R72 ;  /* 0x0000004843437221 */ /* 0x000fe20000010000 */
[----:B------:R-:W-:-:S05]  /*cd90*/  F2FP.SATFINITE.E4M3.F32.PACK_AB_MERGE_C R136, R35, R28, RZ ;  /* 0x0000001c2388723e */ /* 0x000fca00048070ff */
[----:B------:R-:W4:Y:S01]  /*cda0*/  MUFU.EX2 R36, R36 ;  /* 0x0000002400247308 */ /* 0x000f220000000800 */
[----:B------:R-:W-:Y:S01]  /*cdb0*/  @!P2 PRMT R55, RZ, 0x654, R0 ;  /* 0x00000654ff37a816 */ /* 0x000fe20000000000 */
[----:B--2---:R-:W-:-:S06]  /*cdc0*/  FADD.FTZ R28, R66, R27 ;  /* 0x0000001b421c7221 */ /* 0x004fcc0000010000 */
[----:B------:R-:W2:Y:S01]  /*cdd0*/  MUFU.EX2 R68, R68 ;  /* 0x0000004400447308 */ /* 0x000ea20000000800 */
[----:B------:R-:W-:-:S01]  /*cde0*/  FFMA.FTZ R59, R59, R44, -R10 ;  /* 0x0000002c3b3b7223 */ /* 0x000fc2000001080a */
[----:B------:R-:W-:-:S06]  /*cdf0*/  F2FP.SATFINITE.E4M3.F32.PACK_AB_MERGE_C R149, R54, R11, RZ ;  /* 0x0000000b3695723e */ /* 0x000fcc00048070ff */
[----:B------:R-:W2:Y:S01]  /*ce00*/  MUFU.EX2 R51, R51 ;  /* 0x0000003300337308 */ /* 0x000ea20000000800 */
[----:B---3--:R-:W-:-:S01]  /*ce10*/  FADD.FTZ R32, R34, R67 ;  /* 0x0000004322207221 */ /* 0x008fc20000010000 */
[----:B------:R3:W-:Y:S01]  /*ce20*/  @!P2 SYNCS.ARRIVE.TRANS64.RED.A1T0 RZ, [R55+URZ], RZ ;  /* 0x000000ff37ffa9a7 */ /* 0x0007e2000810043f */
[----:B0-----:R-:W-:-:S05]  /*ce30*/  FADD.FTZ R11, R37, R28 ;  /* 0x0000001c250b7221 */ /* 0x001fca0000010000 */
[----:B------:R-:W0:Y:S01]  /*ce40*/  MUFU.EX2 R53, R53 ;  /* 0x0000003500357308 */ /* 0x000e220000000800 */
[----:B---3--:R-:W-:-:S01]  /*ce50*/  FFMA.FTZ R55, R81, R44, -R10 ;  /* 0x0000002c51377223 */ /* 0x008fc2000001080a */
[----:B-----5:R-:W-:-:S06]  /*ce60*/  FADD.FTZ R27, R47, R32 ;  /* 0x000000202f1b7221 */ /* 0x020fcc0000010000 */
[----:B------:R-:W3:Y:S01]  /*ce70*/  MUFU.EX2 R38, R38 ;  /* 0x0000002600267308 */ /* 0x000ee20000000800 */
[----:B------:R-:W-:-:S01]  /*ce80*/  FFMA.FTZ R70, R113, R44, -R10 ;  /* 0x0000002c71467223 */ /* 0x000fc2000001080a */
[----:B-1----:R-:W-:-:S06]  /*ce90*/  FADD.FTZ R11, R62, R11 ;  /* 0x0000000b3e0b7221 */ /* 0x002fcc0000010000 */
[----:B------:R-:W1:Y:S01]  /*cea0*/  MUFU.EX2 R49, R49 ;  /* 0x0000003100317308 */ /* 0x000e620000000800 */
[----:B----4-:R-:W-:-:S01]  /*ceb0*/  FADD.FTZ R28, R36, R27 ;  /* 0x0000001b241c7221 */ /* 0x010fc20000010000 */
[----:B------:R-:W-:-:S06]  /*cec0*/  F2FP.SATFINITE.E4M3.F32.PACK_AB_MERGE_C R148, R6, R3, R148 ;  /* 0x000000030694723e */ /* 0x000fcc0004807094 */
[----:B------:R-:W4:Y:S01]  /*ced0*/  MUFU.EX2 R89, R89 ;  /* 0x0000005900597308 */ /* 0x000f220000000800 */
[----:B--2---:R-:W-:-:S07]  /*cee0*/  FADD.FTZ R6, R68, R11 ;  /* 0x0000000b44067221 */ /* 0x004fce0000010000 */
[----:B------:R2:W5:Y:S01]  /*cef0*/  MUFU.EX2 R0, R59 ;  /* 0x0000003b00007308 */ /* 0x0005620000000800 */
[----:B------:R-:W-:Y:S01]  /*cf00*/  F2FP.SATFINITE.E4M3.F32.PACK_AB_MERGE_C R140, R51, R36, RZ ;  /* 0x00000024338c723e */ /* 0x000fe200048070ff */
[----:B------:R-:W-:Y:S01]  /*cf10*/  FFMA.FTZ R111, R111, R44, -R10 ;  /* 0x0000002c6f6f7223 */ /* 0x000fe2000001080a */
[----:B------:R-:W-:-:S05]  /*cf20*/  FADD.FTZ R51, R51, R28 ;  /* 0x0000001c33337221 */ /* 0x000fca0000010000 */
[----:B------:R-:W-:Y:S01]  /*cf30*/  MUFU.EX2 R40, R40 ;  /* 0x0000002800287308 */ /* 0x000fe20000000800 */
[----:B0-----:R-:W-:-:S07]  /*cf40*/  FADD.FTZ R6, R53, R6 ;  /* 0x0000000635067221 */ /* 0x001fce0000010000 */
[----:B------:R-:W0:Y:S01]  /*cf50*/  MUFU.EX2 R93, R93 ;  /* 0x0000005d005d7308 */ /* 0x000e220000000800 */
[----:B--2---:R-:W-:-:S07]  /*cf60*/  FFMA.FTZ R59, R43, R44, -R10 ;  /* 0x0000002c2b3b7223 */ /* 0x004fce000001080a */
[----:B------:R-:W2:Y:S01]  /*cf70*/  MUFU.EX2 R55, R55 ;  /* 0x0000003700377308 */ /* 0x000ea20000000800 */
[----:B------:R-:W-:Y:S01]  /*cf80*/  F2FP.SATFINITE.E4M3.F32.PACK_AB_MERGE_C R150, R14, R13, R150 ;  /* 0x0000000d0e96723e */ /* 0x000fe20004807096 */
[----:B------:R-:W-:Y:S01]  /*cf90*/  FFMA.FTZ R85, R85, R44, -R10 ;  /* 0x0000002c55557223 */ /* 0x000fe2000001080a */
[----:B---3--:R-:W-:-:S05]  /*cfa0*/  FADD.FTZ R14, R38, R51 ;  /* 0x00000033260e7221 */ /* 0x008fca0000010000 */
[----:B------:R-:W3:Y:S01]  /*cfb0*/  MUFU.EX2 R70, R70 ;  /* 0x0000004600467308 */ /* 0x000ee20000000800 */
[----:B-1----:R-:W-:-:S01]  /*cfc0*/  FADD.FTZ R3, R49, R6 ;  /* 0x0000000631037221 */ /* 0x002fc20000010000 */
[----:B------:R-:W-:Y:S01]  /*cfd0*/  FFMA.FTZ R63, R63, R44, -R10 ;  /* 0x0000002c3f3f7223 */ /* 0x000fe2000001080a */
[----:B----4-:R-:W-:-:S05]  /*cfe0*/  FADD.FTZ R11, R89, R14 ;  /* 0x0000000e590b7221 */ /* 0x010fca0000010000 */
[----:B------:R-:W-:Y:S01]  /*cff0*/  MUFU.EX2 R46, R46 ;  /* 0x0000002e002e7308 */ /* 0x000fe20000000800 */
[----:B-----5:R-:W-:-:S07]  /*d000*/  FADD.FTZ R14, R0, R3 ;  /* 0x00000003000e7221 */ /* 0x020fce0000010000 */
[----:B------:R-:W1:Y:S08]  /*d010*/  MUFU.EX2 R99, R99 ;  /* 0x0000006300637308 */ /* 0x000e700000000800 */
[----:B------:R-:W4:Y:S08]  /*d020*/  MUFU.EX2 R42, R42 ;  /* 0x0000002a002a7308 */ /* 0x000f300000000800 */
[----:B------:R-:W5:Y:S01]  /*d030*/  MUFU.EX2 R43, R111 ;  /* 0x0000006f002b7308 */ /* 0x000f620000000800 */
[----:B0-----:R-:W-:Y:S01]  /*d040*/  F2FP.SATFINITE.E4M3.F32.PACK_AB_MERGE_C R142, R93, R40, RZ ;  /* 0x000000285d8e723e */ /* 0x001fe200048070ff */
[----:B------:R-:W-:-:S06]  /*d050*/  FADD.FTZ R40, R40, R11 ;  /* 0x0000000b28287221 */ /* 0x000fcc0000010000 */
[----:B------:R-:W0:Y:S01]  /*d060*/  MUFU.EX2 R95, R95 ;  /* 0x0000005f005f7308 */ /* 0x000e220000000800 */
[----:B--2---:R-:W-:-:S01]  /*d070*/  FADD.FTZ R3, R55, R14 ;  /* 0x0000000e37037221 */ /* 0x004fc20000010000 */
[----:B------:R-:W-:-:S06]  /*d080*/  FFMA.FTZ R71, R71, R44, -R10 ;  /* 0x0000002c47477223 */ /* 0x000fcc000001080a */
[----:B------:R-:W2:Y:S01]  /*d090*/  MUFU.EX2 R12, R85 ;  /* 0x00000055000c7308 */ /* 0x000ea20000000800 */
[C---:B---3--:R-:W-:Y:S01]  /*d0a0*/  F2FP.SATFINITE.E4M3.F32.PACK_AB_MERGE_C R55, R70.reuse, R55, RZ ;  /* 0x000000374637723e */ /* 0x048fe200048070ff */
[----:B------:R-:W-:Y:S01]  /*d0b0*/  FADD.FTZ R93, R93, R40 ;  /* 0x000000285d5d7221 */ /* 0x000fe20000010000 */
[----:B------:R-:W-:-:S05]  /*d0c0*/  FADD.FTZ R70, R70, R3 ;  /* 0x0000000346467221 */ /* 0x000fca0000010000 */
[----:B------:R-:W3:Y:S01]  /*d0d0*/  MUFU.EX2 R24, R63 ;  /* 0x0000003f00187308 */ /* 0x000ee20000000800 */
[----:B------:R-:W-:-:S01]  /*d0e0*/  FFMA.FTZ R79, R79, R44, -R10 ;  /* 0x0000002c4f4f7223 */ /* 0x000fc2000001080a */
[----:B-1----:R-:W-:Y:S01]  /*d0f0*/  F2FP.SATFINITE.E4M3.F32.PACK_AB_MERGE_C R144, R99, R46, RZ ;  /* 0x0000002e6390723e */ /* 0x002fe200048070ff */
[----:B------:R-:W-:-:S05]  /*d100*/  FFMA.FTZ R83, R83, R44, -R10 ;  /* 0x0000002c53537223 */ /* 0x000fca000001080a */
[----:B------:R-:W1:Y:S01]  /*d110*/  MUFU.EX2 R59, R59 ;  /* 0x0000003b003b7308 */ /* 0x000e620000000800 */
[----:B----4-:R-:W-:-:S01]  /*d120*/  FADD.FTZ R14, R42, R93 ;  /* 0x0000005d2a0e7221 */ /* 0x010fc20000010000 */
[----:B-----5:R-:W-:Y:S01]  /*d130*/  FADD.FTZ R3, R43, R70 ;  /* 0x000000462b037221 */ /* 0x020fe20000010000 */
[----:B------:R-:W-:-:S05]  /*d140*/  FFMA.FTZ R10, R87, R44, -R10 ;  /* 0x0000002c570a7223 */ /* 0x000fca000001080a */
[----:B------:R-:W-:Y:S01]  /*d150*/  MUFU.EX2 R50, R50 ;  /* 0x0000003200327308 */ /* 0x000fe20000000800 */
[C---:B0-----:R-:W-:Y:S01]  /*d160*/  F2FP.SATFINITE.E4M3.F32.PACK_AB_MERGE_C R144, R95.reuse, R42, R144 ;  /* 0x0000002a5f90723e */ /* 0x041fe20004807090 */
[----:B------:R-:W-:-:S06]  /*d170*/  FADD.FTZ R95, R95, R14 ;  /* 0x0000000e5f5f7221 */ /* 0x000fcc0000010000 */
[----:B------:R-:W0:Y:S01]  /*d180*/  MUFU.EX2 R57, R57 ;  /* 0x0000003900397308 */ /* 0x000e220000000800 */
[----:B--2---:R-:W-:-:S07]  /*d190*/  FADD.FTZ R3, R12, R3 ;  /* 0x000000030c037221 */ /* 0x004fce0000010000 */
[----:B------:R-:W2:Y:S08]  /*d1a0*/  MUFU.EX2 R48, R48 ;  /* 0x0000003000307308 */ /* 0x000eb00000000800 */
[----:B------:R-:W4:Y:S01]  /*d1b0*/  MUFU.EX2 R71, R71 ;  /* 0x0000004700477308 */ /* 0x000f220000000800 */
[----:B------:R-:W-:Y:S01]  /*d1c0*/  F2FP.SATFINITE.E4M3.F32.PACK_AB_MERGE_C R149, R8, R7, R149 ;  /* 0x000000070895723e */ /* 0x000fe20004807095 */
[----:B------:R-:W-:-:S06]  /*d1d0*/  FADD.FTZ R46, R46, R95 ;  /* 0x0000005f2e2e7221 */ /* 0x000fcc0000010000 */
[----:B------:R-:W5:Y:S01]  /*d1e0*/  MUFU.EX2 R101, R127 ;  /* 0x0000007f00657308 */ /* 0x000f620000000800 */
[----:B---3--:R-:W-:-:S07]  /*d1f0*/  FADD.FTZ R8, R24, R3 ;  /* 0x0000000318087221 */ /* 0x008fce0000010000 */
[----:B------:R-:W3:Y:S01]  /*d200*/  MUFU.EX2 R6, R79 ;  /* 0x0000004f00067308 */ /* 0x000ee20000000800 */
[----:B------:R-:W-:-:S01]  /*d210*/  FADD.FTZ R99, R99, R46 ;  /* 0x0000002e63637221 */ /* 0x000fc20000010000 */
[----:B-1----:R-:W-:-:S06]  /*d220*/  FADD.FTZ R8, R59, R8 ;  /* 0x000000083b087221 */ /* 0x002fcc0000010000 */
[----:B------:R-:W1:Y:S01]  /*d230*/  MUFU.EX2 R83, R83 ;  /* 0x0000005300537308 */ /* 0x000e620000000800 */
[----:B------:R-:W-:-:S07]  /*d240*/  ISETP.GE.AND P1, PT, R88, 0x81, PT ;  /* 0x000000815800780c */ /* 0x000fce0003f26270 */
[----:B------:R-:W1:Y:S01]  /*d250*/  MUFU.EX2 R10, R10 ;  /* 0x0000000a000a7308 */ /* 0x000e620000000800 */
[----:B0-----:R-:W-:Y:S01]  /*d260*/  F2FP.SATFINITE.E4M3.F32.PACK_AB_MERGE_C R7, R57, R50, RZ ;  /* 0x000000323907723e */ /* 0x001fe200048070ff */
[----:B--2---:R-:W-:Y:S01]  /*d270*/  FADD.FTZ R14, R48, R99 ;  /* 0x00000063300e7221 */ /* 0x004fe20000010000 */
[----:B----4-:R-:W-:-:S01]  /*d280*/  FADD.FTZ R3, R71, R8 ;  /* 0x0000000847037221 */ /* 0x010fc20000010000 */
[----:B------:R-:W-:Y:S02]  /*d290*/  F2FP.SATFINITE.E4M3.F32.PACK_AB_MERGE_C R143, R0, R49, R55 ;  /* 0x00000031008f723e */ /* 0x000fe40004807037 */
[C---:B-----5:R-:W-:Y:S01]  /*d2a0*/  F2FP.SATFINITE.E4M3.F32.PACK_AB_MERGE_C R146, R101.reuse, R48, R7 ;  /* 0x000000306592723e */ /* 0x060fe20004807007 */
[----:B------:R-:W-:Y:S01]  /*d2b0*/  FADD.FTZ R101, R101, R14 ;  /* 0x0000000e65657221 */ /* 0x000fe20000010000 */
[----:B---3--:R-:W-:-:S01]  /*d2c0*/  FADD.FTZ R0, R6, R3 ;  /* 0x0000000306007221 */ /* 0x008fc20000010000 */
[----:B------:R-:W-:Y:S01]  /*d2d0*/  IMAD.MOV.U32 R135, RZ, RZ, RZ ;  /* 0x000000ffff877224 */ /* 0x000fe200078e00ff */
[----:B------:R-:W-:Y:S01]  /*d2e0*/  F2FP.SATFINITE.E4M3.F32.PACK_AB_MERGE_C R151, R65, R58, RZ ;  /* 0x0000003a4197723e */ /* 0x000fe200048070ff */
[----:B------:R-:W-:Y:S01]  /*d2f0*/  FADD.FTZ R50, R50, R101 ;  /* 0x0000006532327221 */ /* 0x000fe20000010000 */
[----:B------:R-:W-:Y:S01]  /*d300*/  F2FP.SATFINITE.E4M3.F32.PACK_AB_MERGE_C R137, R64, R33, RZ ;  /* 0x000000214089723e */ /* 0x000fe200048070ff */
[----:B-1----:R-:W-:Y:S01]  /*d310*/  FADD.FTZ R3, R83, R0 ;  /* 0x0000000053037221 */ /* 0x002fe20000010000 */
[----:B------:R-:W-:Y:S01]  /*d320*/  F2FP.SATFINITE.E4M3.F32.PACK_AB_MERGE_C R139, R66, R41, RZ ;  /* 0x00000029428b723e */ /* 0x000fe200048070ff */
[----:B------:R-:W-:Y:S01]  /*d330*/  BSSY B0, `(.L_x_8327) ;  /* 0x00002ad000007945 */ /* 0x000fe20003800000 */
[----:B------:R-:W-:-:S02]  /*d340*/  F2FP.SATFINITE.E4M3.F32.PACK_AB_MERGE_C R68, R53, R68, RZ ;  /* 0x000000443544723e */ /* 0x000fc400048070ff */
        /* <DEDUP_REMOVED lines=61> */
[----:B------:R-:W-:Y:S06]  /*d720*/  @!P1 BRA `(.L_x_8328) ;  /* 0x0000002400b49947 */ /* 0x000fec0003800000 */
[----:B------:R-:W2:Y:S01]  /*d730*/  LDL.LU R80, [R1+0x44] ;  /* 0x0000440001507983 */ /* 0x000ea20000300800 */
        /* <DEDUP_REMOVED lines=28> */
[----:B--2---:R-:W-:-:S07]  /*d900*/  VIADD R10, R80, 0xfffffffe ;  /* 0xfffffffe500a7836 */ /* 0x004fce0000000000 */
.L_x_8340:
[----:B------:R-:W-:-:S04]  /*d910*/  ISETP.NE.AND P1, PT, R6, 0x1, PT ;  /* 0x000000010600780c */ /* 0x000fc80003f25270 */
[----:B------:R-:W-:-:S04]  /*d920*/  SEL R8, RZ, 0x1, P1 ;  /* 0x00000001ff087807 */ /* 0x000fc80000800000 */
[----:B------:R-:W-:Y:S01]  /*d930*/  LOP3.LUT R157, R7, R8, RZ, 0x3c, !PT ;  /* 0x00000008079d7212 */ /* 0x000fe200078e3cff */
[----:B0-----:R-:W-:Y:S06]  /*d940*/  @!P0 BRA `(.L_x_8329) ;  /* 0x0000000000048947 */ /* 0x001fec0003800000 */
[----:B------:R-:W-:Y:S01]  /*d950*/  BPT.TRAP 0x1 ;  /* 0x000000040000795c */ /* 0x000fe20000300000 */
.L_x_8329:
        /* <DEDUP_REMOVED lines=8> */
.L_x_8330:
[----:B------:R-:W-:Y:S01]  /*d9e0*/  BSSY B1, `(.L_x_8331) ;  /* 0x0000006000017945 */ /* 0x000fe20003800000 */
[----:B------:R-:W-:Y:S02]  /*d9f0*/  IMAD R24, R154, 0x300, R15 ;  /* 0x000003009a187824 */ /* 0x000fe400078e020f */
[----:B------:R-:W-:Y:S01]  /*da00*/  IMAD.MOV.U32 R25, RZ, RZ, -0x3ffffff0 ;  /* 0xc0000010ff197424 */ /* 0x000fe200078e00ff */
[----:B-1----:R-:W-:Y:S06]  /*da10*/  @P1 BRA `(.L_x_8332) ;  /* 0x0000000000081947 */ /* 0x002fec0003800000 */
[----:B------:R-:W1:Y:S02]  /*da20*/  SYNCS.PHASECHK.TRANS64.TRYWAIT P1, [R13+URZ+0x19c30], R8 ;  /* 0x019c30080d0075a7 */ /* 0x000e64000802017f */
[----:B-1----:R-:W-:Y:S05]  /*da30*/  @!P1 BRA `(.L_x_8333) ;  /* 0x000000b000ec9947 */ /* 0x002fea0003800000 */
.L_x_8332:
[----:B------:R-:W-:Y:S05]  /*da40*/  BSYNC B1 ;  /* 0x0000000000017941 */ /* 0x000fea0003800000 */
.L_x_8331:
[C---:B01----:R-:W-:Y:S01]  /*da50*/  VIADD R8, R24.reuse, 0x100 ;  /* 0x0000010018087836 */ /* 0x043fe20000000000 */
[C---:B------:R-:W-:Y:S01]  /*da60*/  R2UR UR6, R24.reuse ;  /* 0x00000000180672ca */ /* 0x040fe200000e0000 */
[----:B------:R-:W-:Y:S01]  /*da70*/  IMAD.MOV.U32 R9, RZ, RZ, -0x3ffffff0 ;  /* 0xc0000010ff097424 */ /* 0x000fe200078e00ff */
[----:B------:R-:W-:Y:S01]  /*da80*/  R2UR UR7, R25 ;  /* 0x00000000190772ca */ /* 0x000fe200000e0000 */
[----:B------:R-:W-:Y:S01]  /*da90*/  VIADD R24, R24, 0x200 ;  /* 0x0000020018187836 */ /* 0x000fe20000000000 */
[----:B------:R-:W-:Y:S02]  /*daa0*/  R2UR UR10, R8 ;  /* 0x00000000080a72ca */ /* 0x000fe400000e0000 */
[----:B------:R-:W-:Y:S02]  /*dab0*/  R2UR UR11, R9 ;  /* 0x00000000090b72ca */ /* 0x000fe400000e0000 */
[----:B------:R-:W2:Y:S01]  /*dac0*/  LDL.64 R8, [R1+0x8] ;  /* 0x0000080001087983 */ /* 0x000ea20000100a00 */
[----:B------:R-:W-:Y:S01]  /*dad0*/  R2UR UR4, R4 ;  /* 0x00000000040472ca */ /* 0x000fe200000e0000 */
[----:B------:R-:W-:Y:S01]  /*dae0*/  IMAD.MOV.U32 R25, RZ, RZ, -0x3ffffff0 ;  /* 0xc0000010ff197424 */ /* 0x000fe200078e00ff */
[----:B------:R-:W-:-:S02]  /*daf0*/  R2UR UR5, R5 ;  /* 0x00000000050572ca */ /* 0x000fc400000e0000 */
[----:B------:R-:W-:Y:S02]  /*db00*/  R2UR UR14, R24 ;  /* 0x00000000180e72ca */ /* 0x000fe400000e0000 */
[----:B------:R-:W-:Y:S02]  /*db10*/  R2UR UR15, R25 ;  /* 0x00000000190f72ca */ /* 0x000fe400000e0000 */
[----:B------:R-:W-:-:S07]  /*db20*/  WARPGROUP.ARRIVE ;  /* 0x00000000000079c5 */ /* 0x000fce0000000000 */
[----:B------:R-:W-:Y:S01]  /*db30*/  QGMMA.64x128x32.F32.E4M3.E4M3 R24, gdesc[UR4], RZ, !UPT, gsb0 ;  /* 0x01e00000041879f3 */ /* 0x000fe2000c0008ff */
[----:B------:R-:W-:Y:S02]  /*db40*/  R2UR UR12, R20 ;  /* 0x00000000140c72ca */ /* 0x000fe400000e0000 */
[----:B------:R-:W-:Y:S01]  /*db50*/  R2UR UR13, R21 ;  /* 0x00000000150d72ca */ /* 0x000fe200000e0000 */
[----:B------:R-:W-:Y:S02]  /*db60*/  WARPGROUP.DEPBAR.LE gsb0, 0x0 ;  /* 0x00008000000079c5 */ /* 0x000fe40000010000 */
[----:B------:R-:W-:Y:S01]  /*db70*/  WARPGROUP.ARRIVE ;  /* 0x00000000000079c5 */ /* 0x000fe20000000000 */
[----:B--2---:R-:W-:Y:S02]  /*db80*/  R2UR UR8, R8 ;  /* 0x00000000080872ca */ /* 0x004fe400000e0000 */
[----:B------:R-:W-:-:S13]  /*db90*/  R2UR UR9, R9 ;  /* 0x00000000090972ca */ /* 0x000fda00000e0000 */
[----:B------:R-:W-:Y:S03]  /*dba0*/  QGMMA.64x128x32.F32.E4M3.E4M3 R24, gdesc[UR8], R24, gsb0 ;  /* 0x01e00000081879f3 */ /* 0x000fe60008000818 */
[----:B------:R-:W-:Y:S02]  /*dbb0*/  WARPGROUP.DEPBAR.LE gsb0, 0x0 ;  /* 0x00008000000079c5 */ /* 0x000fe40000010000 */
[----:B------:R-:W-:-:S07]  /*dbc0*/  WARPGROUP.ARRIVE ;  /* 0x00000000000079c5 */ /* 0x000fce0000000000 */
[----:B------:R-:W-:Y:S03]  /*dbd0*/  QGMMA.64x128x32.F32.E4M3.E4M3 R24, gdesc[UR12], R24, gsb0 ;  /* 0x01e000000c1879f3 */ /* 0x000fe60008000818 */
[----:B------:R-:W-:Y:S02]  /*dbe0*/  WARPGROUP.DEPBAR.LE gsb0, 0x0 ;  /* 0x00008000000079c5 */ /* 0x000fe40000010000 */
[----:B------:R-:W-:Y:S05]  /*dbf0*/  @!P0 BRA `(.L_x_8334) ;  /* 0x0000000000048947 */ /* 0x000fea0003800000 */
[----:B------:R-:W-:Y:S01]  /*dc00*/  BPT.TRAP 0x1 ;  /* 0x000000040000795c */ /* 0x000fe20000300000 */
.L_x_8334:
[----:B------:R-:W-:Y:S01]  /*dc10*/  SHF.L.U32 R7, R7, 0x1f, RZ ;  /* 0x0000001f07077819 */ /* 0x000fe200000006ff */
[----:B------:R-:W-:-:S04]  /*dc20*/  IMAD R14, R6, 0x8, R18 ;  /* 0x00000008060e7824 */ /* 0x000fc800078e0212 */
[----:B------:R0:W1:Y:S01]  /*dc30*/  SYNCS.PHASECHK.TRANS64.TRYWAIT P1, [R14+URZ+0x19c50], R7 ;  /* 0x019c50070e0075a7 */ /* 0x000062000802017f */
[----:B------:R-:W-:Y:S05]  /*dc40*/  @!P0 BRA `(.L_x_8335) ;  /* 0x0000000000048947 */ /* 0x000fea0003800000 */
[----:B------:R-:W-:Y:S01]  /*dc50*/  BPT.TRAP 0x1 ;  /* 0x000000040000795c */ /* 0x000fe20000300000 */
.L_x_8335:
[----:B------:R-:W-:Y:S04]  /*dc60*/  BSSY B1, `(.L_x_8336) ;  /* 0x0000004000017945 */ /* 0x000fe80003800000 */
[----:B-1----:R-:W-:Y:S05]  /*dc70*/  @P1 BRA `(.L_x_8337) ;  /* 0x0000000000081947 */ /* 0x002fea0003800000 */
[----:B------:R-:W1:Y:S02]  /*dc80*/  SYNCS.PHASECHK.TRANS64.TRYWAIT P1, [R14+URZ+0x19c50], R7 ;  /* 0x019c50070e0075a7 */ /* 0x000e64000802017f */
[----:B-1----:R-:W-:Y:S05]  /*dc90*/  @!P1 BRA `(.L_x_8338) ;  /* 0x000000b000689947 */ /* 0x002fea0003800000 */
.L_x_8337:
[----:B------:R-:W-:Y:S05]  /*dca0*/  BSYNC B1 ;  /* 0x0000000000017941 */ /* 0x000fea0003800000 */
.L_x_8336:
[----:B01----:R-:W-:Y:S01]  /*dcb0*/  VIADD R7, R18, 0x3000 ;  /* 0x0000300012077836 */ /* 0x003fe20000000000 */
[----:B------:R-:W-:Y:S01]  /*dcc0*/  WARPGROUP.ARRIVE ;  /* 0x00000000000079c5 */ /* 0x000fe20000000000 */
[----:B------:R-:W-:Y:S02]  /*dcd0*/  IMAD.MOV.U32 R9, RZ, RZ, 0x40000040 ;  /* 0x40000040ff097424 */ /* 0x000fe400078e00ff */
[C---:B------:R-:W-:Y:S01]  /*dce0*/  FMUL.FTZ R77, R2.reuse, R77 ;  /* 0x0000004d024d7220 */ /* 0x040fe20000410000 */
[C---:B------:R-:W-:Y:S01]  /*dcf0*/  FMUL.FTZ R78, R2.reuse, R78 ;  /* 0x0000004e024e7220 */ /* 0x040fe20000410000 */
[----:B------:R-:W-:Y:S01]  /*dd00*/  SHF.R.U32.HI R7, RZ, 0x4, R7 ;  /* 0x00000004ff077819 */ /* 0x000fe20000011607 */
[C---:B------:R-:W-:Y:S01]  /*dd10*/  FMUL.FTZ R79, R2.reuse, R79 ;  /* 0x0000004f024f7220 */ /* 0x040fe20000410000 */
[C---:B------:R-:W-:Y:S01]  /*dd20*/  FMUL.FTZ R80, R2.reuse, R80 ;  /* 0x0000005002507220 */ /* 0x040fe20000410000 */
[C---:B------:R-:W-:Y:S01]  /*dd30*/  FMUL.FTZ R81, R2.reuse, R81 ;  /* 0x0000005102517220 */ /* 0x040fe20000410000 */
[----:B------:R-:W-:Y:S01]  /*dd40*/  LOP3.LUT R7, R7, 0x3fff, RZ, 0xc0, !PT ;  /* 0x00003fff07077812 */ /* 0x000fe200078ec0ff */
[----:B------:R-:W-:Y:S01]  /*dd50*/  MUFU.TANH R77, R77 ;  /* 0x0000004d004d7308 */ /* 0x000fe20000002400 */
[C---:B------:R-:W-:Y:S01]  /*dd60*/  FMUL.FTZ R82, R2.reuse, R82 ;  /* 0x0000005202527220 */ /* 0x040fe20000410000 */
[C---:B------:R-:W-:Y:S01]  /*dd70*/  FMUL.FTZ R83, R2.reuse, R83 ;  /* 0x0000005302537220 */ /* 0x040fe20000410000 */
[----:B------:R-:W-:Y:S01]  /*dd80*/  LOP3.LUT R7, R7, 0x10000, RZ, 0xfc, !PT ;  /* 0x0001000007077812 */ /* 0x000fe200078efcff */
[C---:B------:R-:W-:Y:S01]  /*dd90*/  FMUL.FTZ R84, R2.reuse, R84 ;  /* 0x0000005402547220 */ /* 0x040fe20000410000 */
[C---:B------:R-:W-:Y:S01]  /*dda0*/  FMUL.FTZ R85, R2.reuse, R85 ;  /* 0x0000005502557220 */ /* 0x040fe20000410000 */
[C---:B------:R-:W-:Y:S01]  /*ddb0*/  FMUL.FTZ R86, R2.reuse, R86 ;  /* 0x0000005602567220 */ /* 0x040fe20000410000 */
[----:B------:R-:W-:Y:S01]  /*ddc0*/  FMUL.FTZ R87, R2, R87 ;  /* 0x0000005702577220 */ /* 0x000fe20000410000 */
[----:B------:R-:W-:Y:S01]  /*ddd0*/  IMAD R6, R6, 0x300, R7 ;  /* 0x0000030006067824 */ /* 0x000fe200078e0207 */
[----:B------:R-:W-:Y:S01]  /*dde0*/  MUFU.TANH R78, R78 ;  /* 0x0000004e004e7308 */ /* 0x000fe20000002400 */
[----:B------:R-:W-:Y:S01]  /*ddf0*/  IMAD.MOV.U32 R7, RZ, RZ, 0x40000040 ;  /* 0x40000040ff077424 */ /* 0x000fe200078e00ff */
[----:B------:R-:W-:Y:S01]  /*de00*/  ULDC UR4, c[0x0][0x988] ;  /* 0x0002620000047ab9 */ /* 0x000fe20000000800 */
[C---:B------:R-:W-:Y:S01]  /*de10*/  VIADD R8, R6.reuse, 0x2 ;  /* 0x0000000206087836 */ /* 0x040fe20000000000 */
[----:B------:R-:W-:-:S02]  /*de20*/  R2UR UR6, R6 ;  /* 0x00000000060672ca */ /* 0x000fc400000e0000 */
        /* <DEDUP_REMOVED lines=9> */
[----:B------:R-:W-:-:S04]  /*dec0*/  FMUL.FTZ R42, R2, R45 ;  /* 0x0000002d022a7220 */ /* 0x000fc80000410000 */
[----:B------:R-:W-:Y:S01]  /*ded0*/  QGMMA.64x96x32.F32.E4M3.E4M3 R88, R148, gdesc[UR4], R88, gsb0 ;  /* 0x0160000494587df3 */ /* 0x000fe20008000858 */
[----:B------:R-:W-:Y:S01]  /*dee0*/  R2UR UR6, R8 ;  /* 0x00000000080672ca */ /* 0x000fe200000e0000 */
[----:B------:R-:W-:Y:S01]  /*def0*/  VIADD R8, R6, 0x4 ;  /* 0x0000000406087836 */ /* 0x000fe20000000000 */
[----:B------:R-:W-:Y:S01]  /*df00*/  R2UR UR7, R9 ;  /* 0x00000000090772ca */ /* 0x000fe200000e0000 */
[----:B------:R-:W-:Y:S01]  /*df10*/  IMAD.MOV.U32 R9, RZ, RZ, 0x40000040 ;  /* 0x40000040ff097424 */ /* 0x000fe200078e00ff */
[----:B------:R-:W-:Y:S01]  /*df20*/  MUFU.TANH R24, R24 ;  /* 0x0000001800187308 */ /* 0x000fe20000002400 */
[----:B0-----:R-:W-:-:S07]  /*df30*/  FMNMX.FTZ R45, R7, R12, !PT ;  /* 0x0000000c072d7209 */ /* 0x001fce0007810000 */
        /* <DEDUP_REMOVED lines=15> */
[----:B------:R-:W0:Y:S01]  /*e030*/  S2R R151, SR_TID.X ;  /* 0x0000000000977919 */ /* 0x000e220000002100 */
[----:B------:R-:W-:Y:S01]  /*e040*/  MUFU.TANH R86, R86 ;  /* 0x0000005600567308 */ /* 0x000fe20000002400 */
[----:B------:R-:W-:Y:S01]  /*e050*/  QGMMA.64x96x32.F32.E4M3.E4M3 R88, R136, gdesc[UR4], R88, gsb0 ;  /* 0x0160000488587df3 */ /* 0x000fe20008000858 */
[----:B------:R-:W-:Y:S01]  /*e060*/  R2UR UR6, R8 ;  /* 0x00000000080672ca */ /* 0x000fe200000e0000 */
[C---:B------:R-:W-:Y:S01]  /*e070*/  FMUL.FTZ R8, R2.reuse, R25 ;  /* 0x0000001902087220 */ /* 0x040fe20000410000 */
        /* <DEDUP_REMOVED lines=33> */
[----:B------:R-:W-:Y:S01]  /*e290*/  FMUL.FTZ R58, R2, R59 ;  /* 0x0000003b023a7220 */ /* 0x000fe20000410000 */
[----:B------:R-:W-:Y:S01]  /*e2a0*/  FMNMX.FTZ R44, R24, R44, !PT ;  /* 0x0000002c182c7209 */ /* 0x000fe20007810000 */
[C---:B------:R-:W-:Y:S01]  /*e2b0*/  FMUL.FTZ R59, R2.reuse, R60 ;  /* 0x0000003c023b7220 */ /* 0x040fe20000410000 */
[C---:B------:R-:W-:Y:S01]  /*e2c0*/  FMUL.FTZ R60, R2.reuse, R61 ;  /* 0x0000003d023c7220 */ /* 0x040fe20000410000 */
[----:B------:R-:W2:Y:S01]  /*e2d0*/  MUFU.TANH R28, R28 ;  /* 0x0000001c001c7308 */ /* 0x000ea20000002400 */
[----:B---3--:R-:W-:Y:S01]  /*e2e0*/  FMNMX.FTZ R45, R25, R45, !PT ;  /* 0x0000002d192d7209 */ /* 0x008fe20007810000 */
[C---:B------:R-:W-:Y:S01]  /*e2f0*/  FMUL.FTZ R61, R2.reuse, R62 ;  /* 0x0000003e023d7220 */ /* 0x040fe20000410000 */
[----:B------:R-:W-:Y:S01]  /*e300*/  FMNMX.FTZ R44, R27, R44, !PT ;  /* 0x0000002c1b2c7209 */ /* 0x000fe20007810000 */
        /* <DEDUP_REMOVED lines=18> */
[----:B0-----:R-:W-:-:S02]  /*e430*/  LOP3.LUT R151, R151, 0x7f, RZ, 0xc0, !PT ;  /* 0x0000007f97977812 */ /* 0x001fc400078ec0ff */
[----:B------:R-:W0:Y:S01]  /*e440*/  MUFU.TANH R32, R32 ;  /* 0x0000002000207308 */ /* 0x000e220000002400 */
[----:B---3--:R-:W-:Y:S02]  /*e450*/  FMNMX.FTZ R45, R29, R45, !PT ;  /* 0x0000002d1d2d7209 */ /* 0x008fe40007810000 */
[----:B------:R-:W-:Y:S02]  /*e460*/  ISETP.NE.AND P1, PT, R151, RZ, PT ;  /* 0x000000ff9700720c */ /* 0x000fe40003f25270 */
[----:B------:R-:W-:-:S03]  /*e470*/  FMNMX.FTZ R45, R30, R45, !PT ;  /* 0x0000002d1e2d7209 */ /* 0x000fc60007810000 */
[----:B------:R-:W2:Y:S01]  /*e480*/  MUFU.TANH R34, R34 ;  /* 0x0000002200227308 */ /* 0x000ea20000002400 */
[----:B-1----:R-:W-:Y:S02]  /*e490*/  FMNMX.FTZ R44, R31, R44, !PT ;  /* 0x0000002c1f2c7209 */ /* 0x002fe40007810000 */
[----:B------:R-:W-:-:S05]  /*e4a0*/  FMNMX.FTZ R45, R33, R45, !PT ;  /* 0x0000002d212d7209 */ /* 0x000fca0007810000 */
[----:B------:R-:W1:Y:S01]  /*e4b0*/  MUFU.TANH R35, R35 ;  /* 0x0000002300237308 */ /* 0x000e620000002400 */
[----:B0-----:R-:W-:Y:S01]  /*e4c0*/  FMNMX.FTZ R44, R32, R44, !PT ;  /* 0x0000002c202c7209 */ /* 0x001fe20007810000 */
[----:B------:R-:W-:-:S05]  /*e4d0*/  @!P1 VIADD R13, R13, 0x19c40 ;  /* 0x00019c400d0d9836 */ /* 0x000fca0000000000 */
[----:B------:R-:W-:Y:S01]  /*e4e0*/  @!P1 PRMT R13, RZ, 0x654, R13 ;  /* 0x00000654ff0d9816 */ /* 0x000fe2000000000d */
[----:B------:R-:W0:Y:S01]  /*e4f0*/  MUFU.TANH R37, R37 ;  /* 0x0000002500257308 */ /* 0x000e220000002400 */
[----:B--2---:R-:W-:-:S07]  /*e500*/  FMNMX.FTZ R45, R34, R45, !PT ;  /* 0x0000002d222d7209 */ /* 0x004fce0007810000 */
[----:B------:R-:W2:Y:S01]  /*e510*/  MUFU.TANH R38, R38 ;  /* 0x0000002600267308 */ /* 0x000ea20000002400 */
[----:B-1----:R-:W-:-:S04]  /*e520*/  FMNMX.FTZ R44, R35, R44, !PT ;  /* 0x0000002c232c7209 */ /* 0x002fc80007810000 */
[----:B------:R-:W-:-:S03]  /*e530*/  FMNMX.FTZ R44, R36, R44, !PT ;  /* 0x0000002c242c7209 */ /* 0x000fc60007810000 */
[----:B------:R-:W1:Y:S01]  /*e540*/  MUFU.TANH R40, R40 ;  /* 0x0000002800287308 */ /* 0x000e620000002400 */
[----:B0-----:R-:W-:Y:S02]  /*e550*/  FMNMX.FTZ R45, R37, R45, !PT ;  /* 0x0000002d252d7209 */ /* 0x001fe40007810000 */
[----:B------:R-:W-:Y:S01]  /*e560*/  FMNMX.FTZ R44, R39, R44, !PT ;  /* 0x0000002c272c7209 */ /* 0x000fe20007810000 */
[----:B------:R-:W-:-:S04]  /*e570*/  WARPGROUP.DEPBAR.LE gsb0, 0x0 ;  /* 0x00008000000079c5 */ /* 0x000fc80000010000 */
[----:B------:R-:W0:Y:S01]  /*e580*/  MUFU.TANH R41, R41 ;  /* 0x0000002900297308 */ /* 0x000e220000002400 */
[----:B--2---:R-:W-:Y:S01]  /*e590*/  FMNMX.FTZ R45, R38, R45, !PT ;  /* 0x0000002d262d7209 */ /* 0x004fe20007810000 */
[----:B------:R-:W-:-:S06]  /*e5a0*/  WARPGROUP.ARRIVE ;  /* 0x00000000000079c5 */ /* 0x000fcc0000000000 */
[----:B------:R-:W2:Y:S01]  /*e5b0*/  MUFU.TANH R43, R43 ;  /* 0x0000002b002b7308 */ /* 0x000ea20000002400 */
[----:B-1----:R-:W-:Y:S01]  /*e5c0*/  FMNMX.FTZ R44, R40, R44, !PT ;  /* 0x0000002c282c7209 */ /* 0x002fe20007810000 */
[----:B------:R-:W-:Y:S06]  /*e5d0*/  QGMMA.64x96x32.F32.E4M3.E4M3 R88, R140, gdesc[UR4], R88, gsb0 ;  /* 0x016000048c587df3 */ /* 0x000fec0008000858 */
        /* <DEDUP_REMOVED lines=30> */
[----:B------:R-:W-:-:S04]  /*e7c0*/  WARPGROUP.ARRIVE ;  /* 0x00000000000079c5 */ /* 0x000fc80000000000 */
        /* <DEDUP_REMOVED lines=33> */
[----:B0-----:R-:W-:-:S04]  /*e9e0*/  FMNMX.FTZ R44, R74, R44, !PT ;  /* 0x0000002c4a2c7209 */ /* 0x001fc80007810000 */
[----:B------:R-:W-:Y:S02]  /*e9f0*/  FMNMX.FTZ R44, R78, R44, !PT ;  /* 0x0000002c4e2c7209 */ /* 0x000fe40007810000 */
[----:B--2---:R-:W-:Y:S02]  /*ea00*/  FMNMX.FTZ R45, R75, R45, !PT ;  /* 0x0000002d4b2d7209 */ /* 0x004fe40007810000 */
        /* <DEDUP_REMOVED lines=8> */
[----:B-1----:R-:W-:Y:S02]  /*ea90*/  FMNMX.FTZ R76, R87, R44, !PT ;  /* 0x0000002c574c7209 */ /* 0x002fe40007810000 */
[----:B------:R-:W-:-:S03]  /*eaa0*/  FMNMX.FTZ R136, R85, R45, !PT ;  /* 0x0000002d55887209 */ /* 0x000fc60007810000 */
[----:B------:R-:W0:Y:S04]  /*eab0*/  SHFL.BFLY PT, R44, R76, 0x2, 0x1f ;  /* 0x0c401f004c2c7f89 */ /* 0x000e2800000e0000 */
[----:B------:R-:W1:Y:S01]  /*eac0*/  SHFL.BFLY PT, R45, R136, 0x2, 0x1f ;  /* 0x0c401f00882d7f89 */ /* 0x000e6200000e0000 */
[----:B0-----:R-:W-:Y:S01]  /*ead0*/  FMNMX.FTZ R76, R76, R44, !PT ;  /* 0x0000002c4c4c7209 */ /* 0x001fe20007810000 */
[----:B------:R-:W-:Y:S01]  /*eae0*/  VIADD R44, R6, 0x6 ;  /* 0x00000006062c7836 */ /* 0x000fe20000000000 */
[----:B-1----:R-:W-:-:S03]  /*eaf0*/  FMNMX.FTZ R136, R136, R45, !PT ;  /* 0x0000002d88887209 */ /* 0x002fc60007810000 */
[----:B------:R-:W0:Y:S01]  /*eb00*/  SHFL.BFLY PT, R6, R76, 0x1, 0x1f ;  /* 0x0c201f004c067f89 */ /* 0x000e2200000e0000 */
[----:B------:R-:W-:Y:S01]  /*eb10*/  IMAD.MOV.U32 R45, RZ, RZ, 0x40000040 ;  /* 0x40000040ff2d7424 */ /* 0x000fe200078e00ff */
[----:B------:R-:W-:Y:S02]  /*eb20*/  R2UR UR6, R44 ;  /* 0x000000002c0672ca */ /* 0x000fe400000e0000 */
[----:B------:R-:W1:Y:S01]  /*eb30*/  SHFL.BFLY PT, R137, R136, 0x1, 0x1f ;  /* 0x0c201f0088897f89 */ /* 0x000e6200000e0000 */
[----:B------:R-:W-:Y:S02]  /*eb40*/  MOV R44, UR4 ;  /* 0x00000004002c7c02 */ /* 0x000fe40008000f00 */
[----:B------:R-:W-:-:S13]  /*eb50*/  R2UR UR7, R45 ;  /* 0x000000002d0772ca */ /* 0x000fda00000e0000 */
[----:B------:R-:W-:Y:S01]  /*eb60*/  QGMMA.64x96x32.F32.E4M3.E4M3 R88, R144, gdesc[UR4], R88, gsb0 ;  /* 0x0160000490587df3 */ /* 0x000fe20008000858 */
[----:B0-----:R-:W-:Y:S02]  /*eb70*/  FMNMX.FTZ R76, R76, R6, !PT ;  /* 0x000000064c4c7209 */ /* 0x001fe40007810000 */
[----:B-1----:R-:W-:-:S05]  /*eb80*/  FMNMX.FTZ R45, R136, R137, !PT ;  /* 0x00000089882d7209 */ /* 0x002fca0007810000 */
[----:B------:R-:W-:Y:S01]  /*eb90*/  FADD.FTZ R6, -R45, R12 ;  /* 0x0000000c2d067221 */ /* 0x000fe20000010100 */
[----:B------:R-:W-:-:S01]  /*eba0*/  FADD.FTZ R12, -R76, R11 ;  /* 0x0000000b4c0c7221 */ /* 0x000fc20000010100 */
[-C--:B------:R-:W-:Y:S02]  /*ebb0*/  FFMA.FTZ R137, R45, R44.reuse, -8 ;  /* 0xc10000002d897423 */ /* 0x080fe4000001002c */
[-C--:B------:R-:W-:Y:S02]  /*ebc0*/  FMUL.FTZ R6, R6, R44.reuse ;  /* 0x0000002c06067220 */ /* 0x080fe40000410000 */
[-CC-:B------:R-:W-:Y:S01]  /*ebd0*/  FFMA.FTZ R7, R7, R44.reuse, -R137.reuse ;  /* 0x0000002c07077223 */ /* 0x180fe20000010889 */
[----:B------:R-:W-:-:S01]  /*ebe0*/  FFMA.FTZ R8, R8, R44, -R137 ;  /* 0x0000002c08087223 */ /* 0x000fc20000010889 */
[----:B------:R0:W-:Y:S08]  /*ebf0*/  MUFU.EX2 R11, R6 ;  /* 0x00000006000b7308 */ /* 0x0001f00000000800 */
        /* <DEDUP_REMOVED lines=34> */
[----:B-1----:R-:W-:-:S02]  /*ee20*/  FFMA.FTZ R0, R11, R0, R7 ;  /* 0x000000000b007223 */ /* 0x002fc40000010007 */
        /* <DEDUP_REMOVED lines=41> */
[----:B0-----:R-:W-:-:S01]  /*f0c0*/  FADD.FTZ R0, R12, R0 ;  /* 0x000000000c007221 */ /* 0x001fc20000010000 */
[----:B------:R-:W-:Y:S02]  /*f0d0*/  WARPGROUP.DEPBAR.LE gsb0, 0x0 ;  /* 0x00008000000079c5 */ /* 0x000fe40000010000 */
[----:B------:R0:W-:Y:S04]  /*f0e0*/  @!P1 SYNCS.ARRIVE.TRANS64.RED.A1T0 RZ, [R13+URZ], RZ ;  /* 0x000000ff0dff99a7 */ /* 0x0001e8000810043f */
        /* <DEDUP_REMOVED lines=118> */
.L_x_8339:
[----:B------:R-:W2:Y:S01]  /*f850*/  LDL R13, [R1+0x14] ;  /* 0x00001400010d7983 */ /* 0x000ea20000100800 */
[----:B------:R-:W-:Y:S01]  /*f860*/  ISETP.GT.AND P1, PT, R10, RZ, PT ;  /* 0x000000ff0a00720c */ /* 0x000fe20003f24270 */
[----:B------:R-:W-:Y:S01]  /*f870*/  VIADD R14, R14, 0x19c60 ;  /* 0x00019c600e0e7836 */ /* 0x000fe20000000000 */
        /* <DEDUP_REMOVED lines=85> */
[----:B--2---:R-:W-:-:S04]  /*fdd0*/  PRMT R14, R13, 0x654, R14 ;  /* 0x000006540d0e7816 */ /* 0x004fc8000000000e */
[----:B------:R0:W-:Y:S01]  /*fde0*/  SYNCS.ARRIVE.TRANS64.RED.A1T0 RZ, [R14+URZ], RZ ;  /* 0x000000ff0eff79a7 */ /* 0x0001e2000810043f */
[----:B------:R-:W-:Y:S05]  /*fdf0*/  @P1 BRA `(.L_x_8340) ;  /* 0xffffffd800c41947 */ /* 0x000fea000383ffff */
.L_x_8328:
[----:B------:R-:W-:Y:S05]  /*fe00*/  BSYNC B0 ;  /* 0x0000000000007941 */ /* 0x000fea0003800000 */
.L_x_8327:
[----:B------:R-:W-:Y:S06]  /*fe10*/  BAR.ARV 0x8, 0x1a0 ;  /* 0x0206800000007b1d */ /* 0x000fec0000002000 */
[----:B------:R-:W-:Y:S05]  /*fe20*/  @!P0 BRA `(.L_x_8341) ;  /* 0x0000000000048947 */ /* 0x000fea0003800000 */
[----:B------:R-:W-:Y:S01]  /*fe30*/  BPT.TRAP 0x1 ;  /* 0x000000040000795c */ /* 0x000fe20000300000 */
.L_x_8341:
[----:B------:R-:W-:Y:S01]  /*fe40*/  IMAD R10, R154, 0x8, R18 ;  /* 0x000000089a0a7824 */ /* 0x000fe200078e0212 */
[----:B------:R-:W-:-:S04]  /*fe50*/  SHF.L.U32 R5, R157, 0x1f, RZ ;  /* 0x0000001f9d057819 */ /* 0x000fc800000006ff */
[----:B------:R1:W2:Y:S01]  /*fe60*/  SYNCS.PHASECHK.TRANS64.TRYWAIT P1, [R10+URZ+0x19c50], R5 ;  /* 0x019c50050a0075a7 */ /* 0x0002a2000802017f */
[----:B------:R-:W-:Y:S05]  /*fe70*/  @!P0 BRA `(.L_x_8342) ;  /* 0x0000000000048947 */ /* 0x000fea0003800000 */
[----:B------:R-:W-:Y:S01]  /*fe80*/  BPT.TRAP 0x1 ;  /* 0x000000040000795c */ /* 0x000fe20000300000 */
.L_x_8342:
[----:B------:R-:W-:Y:S04]  /*fe90*/  BSSY B0, `(.L_x_8343) ;  /* 0x0000004000007945 */ /* 0x000fe80003800000 */
[----:B--2---:R-:W-:Y:S05]  /*fea0*/  @P1 BRA `(.L_x_8344) ;  /* 0x0000000000081947 */ /* 0x004fea0003800000 */
[----:B------:R-:W2:Y:S02]  /*feb0*/  SYNCS.PHASECHK.TRANS64.TRYWAIT P1, [R10+URZ+0x19c50], R5 ;  /* 0x019c50050a0075a7 */ /* 0x000ea4000802017f */
[----:B--2---:R-:W-:Y:S05]  /*fec0*/  @!P1 BRA `(.L_x_8345) ;  /* 0x0000008c00f09947 */ /* 0x004fea0003800000 */
.L_x_8344:
[----:B------:R-:W-:Y:S05]  /*fed0*/  BSYNC B0 ;  /* 0x0000000000007941 */ /* 0x000fea0003800000 */
.L_x_8343:
[----:B------:R-:W3:Y:S04]  /*fee0*/  LDL R2, [R1+0x3c] ;  /* 0x00003c0001027983 */ /* 0x000ee80000100800 */
[----:B------:R-:W4:Y:S01]  /*fef0*/  LDL R13, [R1+0x1c] ;  /* 0x00001c00010d7983 */ /* 0x000f220000100800 */
[----:B------:R-:W-:-:S03]  /*ff00*/  ULDC.64 UR4, c[0x0][0x9a0] ;  /* 0x0002680000047ab9 */ /* 0x000fc60000000a00 */
[----:B------:R-:W5:Y:S01]  /*ff10*/  LDL.LU R12, [R1+0x28] ;  /* 0x00002800010c7983 */ /* 0x000f620000300800 */
[----:B------:R-:W-:Y:S01]  /*ff20*/  VIADD R18, R18, 0x3000 ;  /* 0x0000300012127836 */ /* 0x000fe20000000000 */
[----:B------:R-:W-:Y:S01]  /*ff30*/  ISETP.NE.U32.AND P1, PT, RZ, UR4, PT ;  /* 0x00000004ff007c0c */ /* 0x000fe2000bf25070 */
[----:B------:R-:W-:-:S03]  /*ff40*/  WARPGROUP.ARRIVE ;  /* 0x00000000000079c5 */ /* 0x000fc60000000000 */
[----:B------:R-:W-:Y:S02]  /*ff50*/  SHF.R.U32.HI R18, RZ, 0x4, R18 ;  /* 0x00000004ff127819 */ /* 0x000fe40000011612 */
[----:B------:R-:W-:Y:S02]  /*ff60*/  ISETP.NE.AND.EX P1, PT, RZ, UR5, PT, P1 ;  /* 0x00000005ff007c0c */ /* 0x000fe4000bf25310 */
[----:B------:R-:W-:-:S04]  /*ff70*/  LOP3.LUT R18, R18, 0x3fff, RZ, 0xc0, !PT ;  /* 0x00003fff12127812 */ /* 0x000fc800078ec0ff */
[----:B-12---:R-:W-:-:S05]  /*ff80*/  LOP3.LUT R5, R18, 0x10000, RZ, 0xfc, !PT ;  /* 0x0001000012057812 */ /* 0x006fca00078efcff */
[----:B------:R-:W-:Y:S02]  /*ff90*/  IMAD R4, R154, 0x300, R5 ;  /* 0x000003009a047824 */ /* 0x000fe400078e0205 */
[----:B------:R-:W-:Y:S01]  /*ffa0*/  IMAD.MOV.U32 R5, RZ, RZ, 0x40000040 ;  /* 0x40000040ff057424 */ /* 0x000fe200078e00ff */
[----:B------:R-:W3:Y:S02]  /*ffb0*/  @P1 LDC.64 R8, c[0x0][0x9c8] ;  /* 0x00027200ff081b82 */ /* 0x000ee40000000a00 */
[----:B------:R-:W-:Y:S02]  /*ffc0*/  R2UR UR6, R4 ;  /* 0x00000000040672ca */ /* 0x000fe400000e0000 */
[----:B------:R-:W-:-:S04]  /*ffd0*/  R2UR UR7, R5 ;  /* 0x00000000050772ca */ /* 0x000fc800000e0000 */
[----:B------:R-:W1:Y:S09]  /*ffe0*/  @P1 LDC.64 R6, c[0x0][0x9d0] ;  /* 0x00027400ff061b82 */ /* 0x000e720000000a00 */
[----:B------:R-:W-:Y:S03]  /*fff0*/  QGMMA.64x96x32.F32.E4M3.E4M3 R88, R148, gdesc[UR4], R88, gsb0 ;  /* 0x0160000494587df3 */ /* 0x000fe60008000858 */
[----:B------:R-:W-:-:S02]  /*10000*/  WARPGROUP.DEPBAR.LE gsb0, 0x0 ;  /* 0x00008000000079c5 */ /* 0x000fc40000010000 */
[----:B------:R-:W-:Y:S01]  /*10010*/  WARPGROUP.ARRIVE ;  /* 0x00000000000079c5 */ /* 0x000fe20000000000 */
[----:B---3--:R-:W-:-:S04]  /*10020*/  @P1 IMAD R2, R2, R8, RZ ;  /* 0x0000000802021224 */ /* 0x008fc800078e02ff */
[C---:B----4-:R-:W-:Y:S02]  /*10030*/  @P1 IMAD R5, R13.reuse, R9, R2 ;  /* 0x000000090d051224 */ /* 0x050fe400078e0202 */
[----:B------:R-:W-:Y:S01]  /*10040*/  @P1 IMAD.WIDE.U32 R8, R13, R8, RZ ;  /* 0x000000080d081225 */ /* 0x000fe200078e00ff */
[----:B-----5:R-:W-:-:S03]  /*10050*/  @P1 SHF.R.S32.HI R11, RZ, 0x1f, R12 ;  /* 0x0000001fff0b1819 */ /* 0x020fc6000001140c */
[----:B------:R-:W-:Y:S02]  /*10060*/  @P1 IMAD.IADD R9, R9, 0x1, R5 ;  /* 0x0000000109091824 */ /* 0x000fe400078e0205 */
[-C--:B-1----:R-:W-:Y:S02]  /*10070*/  @P1 IMAD R2, R11, R6.reuse, RZ ;  /* 0x000000060b021224 */ /* 0x082fe400078e02ff */
[----:B------:R-:W-:Y:S02]  /*10080*/  IMAD.MOV.U32 R11, RZ, RZ, 0x3f800000 ;  /* 0x3f800000ff0b7424 */ /* 0x000fe400078e00ff */
[C---:B------:R-:W-:Y:S02]  /*10090*/  @P1 IMAD R5, R12.reuse, R7, R2 ;  /* 0x000000070c051224 */ /* 0x040fe400078e0202 */
[----:B------:R-:W-:-:S04]  /*100a0*/  @P1 IMAD.WIDE.U32 R6, R12, R6, R8 ;  /* 0x000000060c061225 */ /* 0x000fc800078e0008 */
[----:B------:R-:W-:Y:S01]  /*100b0*/  @P1 IMAD.IADD R5, R7, 0x1, R5 ;  /* 0x0000000107051824 */ /* 0x000fe200078e0205 */
[----:B------:R-:W-:-:S04]  /*100c0*/  @P1 LEA R8, P2, R6, UR4, 0x2 ;  /* 0x0000000406081c11 */ /* 0x000fc8000f8410ff */
[----:B------:R-:W-:-:S05]  /*100d0*/  @P1 LEA.HI.X R9, R6, UR5, R5, 0x2, P2 ;  /* 0x0000000506091c11 */ /* 0x000fca00090f1405 */
[----:B------:R1:W2:Y:S01]  /*100e0*/  @P1 LDG.E R11, desc[UR40][R8.64] ;  /* 0x00000028080b1981 */ /* 0x0002a2000c1e1900 */
[----:B------:R-:W-:Y:S01]  /*100f0*/  VIADD R6, R4, 0x2 ;  /* 0x0000000204067836 */ /* 0x000fe20000000000 */
[----:B------:R-:W-:Y:S01]  /*10100*/  MOV R7, 0x40000040 ;  /* 0x4000004000077802 */ /* 0x000fe20000000f00 */
[----:B------:R-:W-:-:S03]  /*10110*/  IMAD.MOV.U32 R5, RZ, RZ, 0x40000040 ;  /* 0x40000040ff057424 */ /* 0x000fc600078e00ff */
[----:B------:R-:W-:Y:S01]  /*10120*/  R2UR UR6, R6 ;  /* 0x00000000060672ca */ /* 0x000fe200000e0000 */
[C---:B------:R-:W-:Y:S01]  /*10130*/  VIADD R6, R4.reuse, 0x4 ;  /* 0x0000000404067836 */ /* 0x040fe20000000000 */
[----:B------:R-:W-:Y:S01]  /*10140*/  R2UR UR7, R7 ;  /* 0x00000000070772ca */ /* 0x000fe200000e0000 */
[----:B------:R-:W-:Y:S02]  /*10150*/  IMAD.MOV.U32 R7, RZ, RZ, 0x40000040 ;  /* 0x40000040ff077424 */ /* 0x000fe400078e00ff */
[----:B------:R-:W-:Y:S02]  /*10160*/  VIADD R4, R4, 0x6 ;  /* 0x0000000604047836 */ /* 0x000fe40000000000 */
[----:B-1----:R-:W-:-:S08]  /*10170*/  IMAD.MOV.U32 R8, RZ, RZ, RZ ;  /* 0x000000ffff087224 */ /* 0x002fd000078e00ff */
[----:B------:R-:W-:Y:S01]  /*10180*/  QGMMA.64x96x32.F32.E4M3.E4M3 R88, R136, gdesc[UR4], R88, gsb0 ;  /* 0x0160000488587df3 */ /* 0x000fe20008000858 */
[----:B------:R-:W-:Y:S02]  /*10190*/  R2UR UR6, R6 ;  /* 0x00000000060672ca */ /* 0x000fe400000e0000 */
[----:B------:R-:W-:Y:S01]  /*101a0*/  R2UR UR7, R7 ;  /* 0x00000000070772ca */ /* 0x000fe200000e0000 */
[----:B------:R-:W1:Y:S04]  /*101b0*/  SHFL.BFLY PT, R6, R3, 0x2, 0x1f ;  /* 0x0c401f0003067f89 */ /* 0x000e6800000e0000 */
[----:B------:R-:W3:Y:S01]  /*101c0*/  SHFL.BFLY PT, R7, R0, 0x2, 0x1f ;  /* 0x0c401f0000077f89 */ /* 0x000ee200000e0000 */
[----:B-1----:R-:W-:-:S01]  /*101d0*/  FADD.FTZ R6, R6, R3 ;  /* 0x0000000306067221 */ /* 0x002fc20000010000 */
[----:B---3--:R-:W-:Y:S01]  /*101e0*/  FADD.FTZ R7, R7, R0 ;  /* 0x0000000007077221 */ /* 0x008fe20000010000 */
[----:B------:R-:W-:-:S04]  /*101f0*/  IMAD.MOV.U32 R0, RZ, RZ, -0x800000 ;  /* 0xff800000ff007424 */ /* 0x000fc800078e00ff */
[----:B------:R-:W1:Y:S02]  /*10200*/  SHFL.BFLY PT, R2, R7, 0x1, 0x1f ;  /* 0x0c201f0007027f89 */ /* 0x000e6400000e0000 */
[----:B-1----:R-:W-:-:S01]  /*10210*/  FADD.FTZ R9, R7, R2 ;  /* 0x0000000207097221 */ /* 0x002fc20000010000 */
[----:B------:R-:W-:-:S03]  /*10220*/  IMAD.MOV.U32 R2, RZ, RZ, -0x800000 ;  /* 0xff800000ff027424 */ /* 0x000fc600078e00ff */
[C---:B------:R-:W-:Y:S01]  /*10230*/  FMUL.FTZ R13, R9.reuse, 0.00390625 ;  /* 0x3b800000090d7820 */ /* 0x040fe20000410000 */
[----:B------:R-:W-:-:S04]  /*10240*/  FSETP.NE.FTZ.AND P1, PT, R9, RZ, PT ;  /* 0x000000ff0900720b */ /* 0x000fc80003f35000 */
[----:B------:R-:W-:-:S13]  /*10250*/  FSETP.NE.FTZ.AND P2, PT, R13, RZ, PT ;  /* 0x000000ff0d00720b */ /* 0x000fda0003f55000 */
[----:B------:R-:W1:Y:S02]  /*10260*/  @P2 MUFU.LG2 R3, R13 ;  /* 0x0000000d00032308 */ /* 0x000e640000000c00 */
[----:B-1----:R-:W-:Y:S01]  /*10270*/  @P2 FMUL.FTZ R3, R3, 0.69314718246459960938 ;  /* 0x3f31721803032820 */ /* 0x002fe20000410000 */
[----:B------:R-:W-:Y:S02]  /*10280*/  WARPGROUP.DEPBAR.LE gsb0, 0x0 ;  /* 0x00008000000079c5 */ /* 0x000fe40000010000 */
[----:B------:R-:W-:-:S06]  /*10290*/  WARPGROUP.ARRIVE ;  /* 0x00000000000079c5 */ /* 0x000fcc0000000000 */
[----:B------:R-:W-:Y:S01]  /*102a0*/  QGMMA.64x96x32.F32.E4M3.E4M3 R88, R140, gdesc[UR4], R88, gsb0 ;  /* 0x016000048c587df3 */ /* 0x000fe20008000858 */
[----:B------:R-:W-:Y:S01]  /*102b0*/  R2UR UR6, R4 ;  /* 0x00000000040672ca */ /* 0x000fe200000e0000 */
[----:B------:R-:W-:Y:S01]  /*102c0*/  IMAD.MOV.U32 R4, RZ, RZ, RZ ;  /* 0x000000ffff047224 */ /* 0x000fe200078e00ff */
[----:B------:R-:W-:Y:S02]  /*102d0*/  R2UR UR7, R5 ;  /* 0x00000000050772ca */ /* 0x000fe400000e0000 */
[----:B------:R-:W1:Y:S03]  /*102e0*/  SHFL.BFLY PT, R5, R6, 0x1, 0x1f ;  /* 0x0c201f0006057f89 */ /* 0x000e6600000e0000 */
[----:B------:R-:W-:Y:S01]  /*102f0*/  @P1 MUFU.RCP R4, R9 ;  /* 0x0000000900041308 */ /* 0x000fe20000001000 */
[----:B-1----:R-:W-:-:S01]  /*10300*/  FADD.FTZ R12, R6, R5 ;  /* 0x00000005060c7221 */ /* 0x002fc20000010000 */
[----:B------:R-:W-:-:S03]  /*10310*/  @P2 FMUL.FTZ R6, R44, 0.69314718246459960938 ;  /* 0x3f3172182c062820 */ /* 0x000fc60000410000 */
[C---:B0-----:R-:W-:Y:S01]  /*10320*/  FMUL.FTZ R14, R12.reuse, 0.00390625 ;  /* 0x3b8000000c0e7820 */ /* 0x041fe20000410000 */
[----:B------:R-:W-:Y:S01]  /*10330*/  FSETP.NE.FTZ.AND P1, PT, R12, RZ, PT ;  /* 0x000000ff0c00720b */ /* 0x000fe20003f35000 */
[----:B------:R-:W-:-:S03]  /*10340*/  @P2 FFMA.FTZ R0, R6, R45, R3 ;  /* 0x0000002d06002223 */ /* 0x000fc60000010003 */
[----:B------:R-:W-:-:S09]  /*10350*/  FSETP.NE.FTZ.AND P3, PT, R14, RZ, PT ;  /* 0x000000ff0e00720b */ /* 0x000fd20003f75000 */
[----:B------:R-:W-:Y:S04]  /*10360*/  @P1 MUFU.RCP R8, R12 ;  /* 0x0000000c00081308 */ /* 0x000fe80000001000 */
[----:B------:R-:W-:-:S04]  /*10370*/  @P3 FMUL.FTZ R44, R44, 0.69314718246459960938 ;  /* 0x3f3172182c2c3820 */ /* 0x000fc80000410000 */
[----:B------:R-:W0:Y:S02]  /*10380*/  @P3 MUFU.LG2 R5, R14 ;  /* 0x0000000e00053308 */ /* 0x000e240000000c00 */
[----:B0-----:R-:W-:-:S04]  /*10390*/  @P3 FMUL.FTZ R5, R5, 0.69314718246459960938 ;  /* 0x3f31721805053820 */ /* 0x001fc80000410000 */
[----:B------:R-:W-:Y:S01]  /*103a0*/  @P3 FFMA.FTZ R2, R44, R76, R5 ;  /* 0x0000004c2c023223 */ /* 0x000fe20000010005 */
[----:B------:R-:W-:Y:S02]  /*103b0*/  WARPGROUP.DEPBAR.LE gsb0, 0x0 ;  /* 0x00008000000079c5 */ /* 0x000fe40000010000 */
[----:B------:R-:W-:-:S06]  /*103c0*/  WARPGROUP.ARRIVE ;  /* 0x00000000000079c5 */ /* 0x000fcc0000000000 */
[----:B------:R-:W-:Y:S01]  /*103d0*/  QGMMA.64x96x32.F32.E4M3.E4M3 R88, R144, gdesc[UR4], R88, gsb0 ;  /* 0x0160000490587df3 */ /* 0x000fe20008000858 */
[-C--:B--2---:R-:W-:Y:S01]  /*103e0*/  FMUL.FTZ R15, R4, R11.reuse ;  /* 0x0000000b040f7220 */ /* 0x084fe20000410000 */
[----:B------:R-:W-:Y:S01]  /*103f0*/  FMUL.FTZ R5, R8, R11 ;  /* 0x0000000b08057220 */ /* 0x000fe20000410000 */
[----:B------:R-:W-:Y:S02]  /*10400*/  WARPGROUP.DEPBAR.LE gsb0, 0x0 ;  /* 0x00008000000079c5 */ /* 0x000fe40000010000 */
[----:B------:R-:W-:Y:S05]  /*10410*/  @!P0 BRA `(.L_x_8346) ;  /* 0x0000000000048947 */ /* 0x000fea0003800000 */
[----:B------:R-:W-:Y:S01]  /*10420*/  BPT.TRAP 0x1 ;  /* 0x000000040000795c */ /* 0x000fe20000300000 */
.L_x_8346:
[----:B------:R-:W2:Y:S01]  /*10430*/  LDL.LU R4, [R1+0x14] ;  /* 0x0000140001047983 */ /* 0x000ea20000300800 */
[----:B------:R-:W-:Y:S02]  /*10440*/  VIADD R10, R10, 0x19c60 ;  /* 0x00019c600a0a7836 */ /* 0x000fe40000000000 */
[-C--:B------:R-:W-:Y:S01]  /*10450*/  FMUL.FTZ R9, R88, R15.reuse ;  /* 0x0000000f58097220 */ /* 0x080fe20000410000 */
[----:B------:R-:W-:Y:S01]  /*10460*/  FMUL.FTZ R3, R89, R15 ;  /* 0x0000000f59037220 */ /* 0x000fe20000410000 */
[----:B------:R-:W3:Y:S01]  /*10470*/  LDL.LU R18, [R1+0x38] ;  /* 0x0000380001127983 */ /* 0x000ee20000300800 */
[----:B------:R-:W-:-:S05]  /*10480*/  VIADD R154, R154, 0x1 ;  /* 0x000000019a9a7836 */ /* 0x000fca0000000000 */
        /* <DEDUP_REMOVED lines=47> */
[----:B--2---:R-:W-:Y:S01]  /*10780*/  PRMT R4, R4, 0x654, R10 ;  /* 0x0000065404047816 */ /* 0x004fe2000000000a */
[----:B---3--:R-:W-:-:S03]  /*10790*/  VIADD R18, R18, 0x1 ;  /* 0x0000000112127836 */ /* 0x008fc60000000000 */
[----:B------:R0:W-:Y:S02]  /*107a0*/  SYNCS.ARRIVE.TRANS64.RED.A1T0 RZ, [R4+URZ], RZ ;  /* 0x000000ff04ff79a7 */ /* 0x0001e4000810043f */
[----:B------:R1:W-:Y:S01]  /*107b0*/  STL [R1+0x38], R18 ;  /* 0x0000381201007387 */ /* 0x0003e20000100800 */
[-C--:B------:R-:W-:Y:S01]  /*107c0*/  FMUL.FTZ R10, R128, R15.reuse ;  /* 0x0000000f800a7220 */ /* 0x080fe20000410000 */
[----:B0-----:R-:W-:Y:S01]  /*107d0*/  SEL R4, RZ, 0x1, P1 ;  /* 0x00000001ff047807 */ /* 0x001fe20000800000 */
[----:B------:R-:W-:-:S03]  /*107e0*/  FMUL.FTZ R15, R133, R15 ;  /* 0x0000000f850f7220 */ /* 0x000fc60000410000 */
[----:B------:R-:W-:-:S07]  /*107f0*/  LOP3.LUT R157, R157, R4, RZ, 0x3c, !PT ;  /* 0x000000049d9d7212 */ /* 0x000fce00078e3cff */
.L_x_8288:
[----:B------:R-:W2:Y:S08]  /*10800*/  S2UR UR4, SR_CgaCtaId ;  /* 0x00000000000479c3 */ /* 0x000eb00000008800 */
[----:B------:R-:W-:Y:S01]  /*10810*/  BAR.SYNC.DEFER_BLOCKING 0x5, 0x200 ;  /* 0x0148000000007b1d */ /* 0x000fe20000010000 */
[----:B-1----:R-:W-:-:S05]  /*10820*/  MOV R18, 0x400 ;  /* 0x0000040000127802 */ /* 0x002fca0000000f00 */
[----:B------:R-:W-:Y:S01]  /*10830*/  BSSY B0, `(.L_x_8347) ;  /* 0x00001d6000007945 */ /* 0x000fe20003800000 */
[----:B--2---:R-:W-:-:S05]  /*10840*/  IMAD.U32 R4, RZ, RZ, UR4 ;  /* 0x00000004ff047e24 */ /* 0x004fca000f8e00ff */
[----:B------:R1:W-:Y:S01]  /*10850*/  STL [R1+0x14], R4 ;  /* 0x0000140401007387 */ /* 0x0003e20000100800 */
[----:B------:R-:W-:-:S05]  /*10860*/  LEA R18, R4, R18, 0x18 ;  /* 0x0000001204127211 */ /* 0x000fca00078ec0ff */
[----:B0-----:R1:W0:Y:S01]  /*10870*/  LDS.128 R28, [R18+0x19cd0] ;  /* 0x019cd000121c7984 */ /* 0x0012220000000c00 */
[----:B------:R-:W-:Y:S06]  /*10880*/  BAR.ARV 0x4, 0x200 ;  /* 0x0108000000007b1d */ /* 0x000fec0000002000 */
[----:B------:R-:W-:Y:S05]  /*10890*/  @P0 BRA `(.L_x_8348) ;  /* 0x0000001400380947 */ /* 0x000fea0003800000 */
[----:B------:R-:W1:Y:S01]  /*108a0*/  S2R R25, SR_TID.X ;  /* 0x0000000000197919 */ /* 0x000e620000002100 */
[----:B------:R-:W-:Y:S01]  /*108b0*/  ULDC.64 UR4, c[0x4][0x70] ;  /* 0x01001c0000047ab9 */ /* 0x000fe20000000a00 */
[----:B-----5:R-:W2:Y:S01]  /*108c0*/  LDL R24, [R1+0x5c] ;  /* 0x00005c0001187983 */ /* 0x020ea20000100800 */
[----:B------:R-:W-:Y:S02]  /*108d0*/  F2FP.BF16.F32.PACK_AB R61, R61, R62 ;  /* 0x0000003e3d3d723e */ /* 0x000fe400000010ff */
[----:B------:R-:W-:Y:S01]  /*108e0*/  F2FP.BF16.F32.PACK_AB R58, R58, R59 ;  /* 0x0000003b3a3a723e */ /* 0x000fe200000010ff */
[----:B------:R-:W3:Y:S04]  /*108f0*/  LDL.LU R63, [R1+0x30] ;  /* 0x00003000013f7983 */ /* 0x000ee80000300800 */
[----:B------:R-:W4:Y:S01]  /*10900*/  LDL.64 R78, [R1+0x20] ;  /* 0x00002000014e7983 */ /* 0x000f220000100a00 */
[----:B-1----:R-:W-:-:S05]  /*10910*/  IMAD.SHL.U32 R4, R25, 0x4, RZ ;  /* 0x0000000419047824 */ /* 0x002fca00078e00ff */
[----:B------:R-:W-:-:S04]  /*10920*/  LOP3.LUT R4, R4, 0xc, RZ, 0xc0, !PT ;  /* 0x0000000c04047812 */ /* 0x000fc800078ec0ff */
[----:B------:R-:W-:-:S05]  /*10930*/  IADD3 R4, P0, R4, UR4, RZ ;  /* 0x0000000404047c10 */ /* 0x000fca000ff1e0ff */
[----:B------:R-:W-:Y:S01]  /*10940*/  IMAD.X R5, RZ, RZ, UR5, P0 ;  /* 0x00000005ff057e24 */ /* 0x000fe200080e06ff */
[----:B------:R-:W-:Y:S01]  /*10950*/  F2FP.BF16.F32.PACK_AB R60, R60, R3 ;  /* 0x000000033c3c723e */ /* 0x000fe200000010ff */
[----:B------:R-:W-:-:S04]  /*10960*/  ULDC.64 UR4, c[0x0][0xbd8] ;  /* 0x0002f60000047ab9 */ /* 0x000fc80000000a00 */
[----:B------:R1:W3:Y:S01]  /*10970*/  LDG.E.CONSTANT R5, desc[UR40][R4.64] ;  /* 0x0000002804057981 */ /* 0x0002e2000c1e9900 */
[----:B------:R-:W-:Y:S02]  /*10980*/  F2FP.BF16.F32.PACK_AB R11, R38, R11 ;  /* 0x0000000b260b723e */ /* 0x000fe400000010ff */
[----:B------:R-:W-:Y:S01]  /*10990*/  F2FP.BF16.F32.PACK_AB R20, R20, R7 ;  /* 0x000000071414723e */ /* 0x000fe200000010ff */
[----:B------:R-:W0:Y:S01]  /*109a0*/  S2R R3, SR_SWINHI ;  /* 0x0000000000037919 */ /* 0x000e220000002f00 */
[----:B------:R-:W-:Y:S02]  /*109b0*/  F2FP.BF16.F32.PACK_AB R47, R47, R48 ;  /* 0x000000302f2f723e */ /* 0x000fe400000010ff */
[----:B------:R-:W-:Y:S02]  /*109c0*/  F2FP.BF16.F32.PACK_AB R41, R41, R42 ;  /* 0x0000002a2929723e */ /* 0x000fe400000010ff */
[----:B------:R-:W-:Y:S02]  /*109d0*/  F2FP.BF16.F32.PACK_AB R9, R64, R9 ;  /* 0x000000094009723e */ /* 0x000fe400000010ff */
[----:B-1----:R-:W-:-:S02]  /*109e0*/  LOP3.LUT P1, R4, R25, 0x3, RZ, 0xc0, !PT ;  /* 0x0000000319047812 */ /* 0x002fc4000782c0ff */
[----:B------:R-:W-:Y:S02]  /*109f0*/  F2FP.BF16.F32.PACK_AB R32, R21, R32 ;  /* 0x000000201520723e */ /* 0x000fe400000010ff */
[----:B------:R-:W-:Y:S02]  /*10a00*/  ISETP.EQ.OR P1, PT, R4, 0x3, !P1 ;  /* 0x000000030400780c */ /* 0x000fe40004f22670 */
[----:B------:R-:W-:Y:S02]  /*10a10*/  F2FP.BF16.F32.PACK_AB R15, R15, R8 ;  /* 0x000000080f0f723e */ /* 0x000fe400000010ff */
[----:B------:R-:W-:Y:S02]  /*10a20*/  SEL R62, R61, R58, P1 ;  /* 0x0000003a3d3e7207 */ /* 0x000fe40000800000 */
[----:B------:R-:W-:Y:S02]  /*10a30*/  SEL R58, R58, R61, P1 ;  /* 0x0000003d3a3a7207 */ /* 0x000fe40000800000 */
[----:B------:R-:W4:Y:S01]  /*10a40*/  LDL.LU R61, [R1+0x34] ;  /* 0x00003400013d7983 */ /* 0x000f220000300800 */
[----:B------:R-:W-:-:S02]  /*10a50*/  SEL R42, R11, R20, P1 ;  /* 0x000000140b2a7207 */ /* 0x000fc40000800000 */
[----:B------:R-:W-:Y:S01]  /*10a60*/  SEL R48, R20, R11, P1 ;  /* 0x0000000b14307207 */ /* 0x000fe20000800000 */
[----:B------:R1:W4:Y:S01]  /*10a70*/  LDL.64 R76, [R1+0x20] ;  /* 0x00002000014c7983 */ /* 0x0003220000100a00 */
[----:B------:R-:W-:Y:S02]  /*10a80*/  SEL R4, R9, R60, P1 ;  /* 0x0000003c09047207 */ /* 0x000fe40000800000 */
[----:B------:R-:W-:Y:S01]  /*10a90*/  SEL R60, R60, R9, P1 ;  /* 0x000000093c3c7207 */ /* 0x000fe20000800000 */
[----:B------:R-:W4:Y:S01]  /*10aa0*/  LDL R59, [R1+0x2c] ;  /* 0x00002c00013b7983 */ /* 0x000f220000100800 */
[----:B------:R-:W-:Y:S02]  /*10ab0*/  F2FP.BF16.F32.PACK_AB R10, R27, R10 ;  /* 0x0000000a1b0a723e */ /* 0x000fe400000010ff */
[----:B------:R-:W-:Y:S02]  /*10ac0*/  F2FP.BF16.F32.PACK_AB R51, R51, R52 ;  /* 0x000000343333723e */ /* 0x000fe400000010ff */
[----:B------:R-:W-:-:S02]  /*10ad0*/  MOV R20, R18 ;  /* 0x0000001200147202 */ /* 0x000fc40000000f00 */
[----:B0-----:R-:W-:Y:S02]  /*10ae0*/  MOV R21, R3 ;  /* 0x0000000300157202 */ /* 0x001fe40000000f00 */
[----:B------:R-:W-:Y:S02]  /*10af0*/  F2FP.BF16.F32.PACK_AB R49, R49, R50 ;  /* 0x000000323131723e */ /* 0x000fe400000010ff */
        /* <DEDUP_REMOVED lines=8> */
[----:B------:R-:W-:Y:S02]  /*10b80*/  F2FP.BF16.F32.PACK_AB R53, R53, R14 ;  /* 0x0000000e3535723e */ /* 0x000fe400000010ff */
[----:B------:R-:W-:-:S02]  /*10b90*/  F2FP.BF16.F32.PACK_AB R56, R56, R57 ;  /* 0x000000393838723e */ /* 0x000fc400000010ff */
[----:B------:R-:W-:Y:S01]  /*10ba0*/  F2FP.BF16.F32.PACK_AB R54, R54, R55 ;  /* 0x000000373636723e */ /* 0x000fe200000010ff */
[----:B------:R-:W4:Y:S01]  /*10bb0*/  LDL R57, [R1+0x10] ;  /* 0x0000100001397983 */ /* 0x000f220000100800 */
[----:B------:R-:W-:Y:S02]  /*10bc0*/  F2FP.BF16.F32.PACK_AB R46, R46, R13 ;  /* 0x0000000d2e2e723e */ /* 0x000fe400000010ff */
[----:B------:R-:W-:Y:S02]  /*10bd0*/  F2FP.BF16.F32.PACK_AB R44, R44, R45 ;  /* 0x0000002d2c2c723e */ /* 0x000fe400000010ff */
[----:B------:R-:W-:Y:S02]  /*10be0*/  F2FP.BF16.F32.PACK_AB R135, R135, R26 ;  /* 0x0000001a8787723e */ /* 0x000fe400000010ff */
[----:B------:R-:W-:Y:S02]  /*10bf0*/  SEL R26, R56, R53, P1 ;  /* 0x00000035381a7207 */ /* 0x000fe40000800000 */
[----:B------:R-:W-:-:S02]  /*10c00*/  SEL R56, R53, R56, P1 ;  /* 0x0000003835387207 */ /* 0x000fc40000800000 */
[----:B------:R-:W-:Y:S02]  /*10c10*/  SEL R28, R49, R46, P1 ;  /* 0x0000002e311c7207 */ /* 0x000fe40000800000 */
        /* <DEDUP_REMOVED lines=12> */
[----:B--2---:R-:W-:-:S03]  /*10ce0*/  IMAD.WIDE R8, R24, 0x2, R20 ;  /* 0x0000000218087825 */ /* 0x004fc600078e0214 */
[C---:B------:R-:W-:Y:S02]  /*10cf0*/  LOP3.LUT R3, R8.reuse, 0x180, RZ, 0xc0, !PT ;  /* 0x0000018008037812 */ /* 0x040fe400078ec0ff */
[----:B------:R-:W-:Y:S02]  /*10d00*/  IADD3 R10, P5, R8, 0x20, RZ ;  /* 0x00000020080a7810 */ /* 0x000fe40007fbe0ff */
[----:B------:R-:W-:Y:S02]  /*10d10*/  SHF.R.U64 R3, R3, 0x3, RZ ;  /* 0x0000000303037819 */ /* 0x000fe400000012ff */
[----:B------:R-:W-:Y:S02]  /*10d20*/  LOP3.LUT R6, R10, 0x180, RZ, 0xc0, !PT ;  /* 0x000001800a067812 */ /* 0x000fe400078ec0ff */
[C---:B------:R-:W-:Y:S02]  /*10d30*/  IADD3 R12, P4, R8.reuse, 0x3000, RZ ;  /* 0x00003000080c7810 */ /* 0x040fe40007f9e0ff */
[----:B------:R-:W-:-:S02]  /*10d40*/  IADD3 R27, P3, R8, 0x3020, RZ ;  /* 0x00003020081b7810 */ /* 0x000fc40007f7e0ff */
[C---:B------:R-:W-:Y:S02]  /*10d50*/  IADD3 R33, P2, R8.reuse, 0x6000, RZ ;  /* 0x0000600008217810 */ /* 0x040fe40007f5e0ff */
[----:B------:R-:W-:Y:S02]  /*10d60*/  IADD3 R74, P0, R8, 0x6020, RZ ;  /* 0x00006020084a7810 */ /* 0x000fe40007f1e0ff */
[----:B------:R-:W-:Y:S02]  /*10d70*/  LOP3.LUT R8, R3, R8, RZ, 0x3c, !PT ;  /* 0x0000000803087212 */ /* 0x000fe400078e3cff */
[----:B------:R-:W-:-:S04]  /*10d80*/  SHF.R.U64 R3, R6, 0x3, RZ ;  /* 0x0000000306037819 */ /* 0x000fc800000012ff */
[----:B------:R-:W-:Y:S02]  /*10d90*/  LOP3.LUT R14, R3, R10, RZ, 0x3c, !PT ;  /* 0x0000000a030e7212 */ /* 0x000fe400078e3cff */
[----:B------:R-:W-:Y:S02]  /*10da0*/  LOP3.LUT R3, R12, 0x180, RZ, 0xc0, !PT ;  /* 0x000001800c037812 */ /* 0x000fe400078ec0ff */
[----:B------:R-:W-:Y:S02]  /*10db0*/  LOP3.LUT R6, R27, 0x180, RZ, 0xc0, !PT ;  /* 0x000001801b067812 */ /* 0x000fe400078ec0ff */
[----:B------:R-:W-:Y:S02]  /*10dc0*/  SHF.R.U64 R3, R3, 0x3, RZ ;  /* 0x0000000303037819 */ /* 0x000fe400000012ff */
[----:B------:R-:W-:Y:S01]  /*10dd0*/  SHF.R.U64 R6, R6, 0x3, RZ ;  /* 0x0000000306067819 */ /* 0x000fe200000012ff */
[--C-:B------:R-:W-:Y:S01]  /*10de0*/  IMAD.X R11, RZ, RZ, R9.reuse, P3 ;  /* 0x000000ffff0b7224 */ /* 0x100fe200018e0609 */
[----:B------:R-:W-:Y:S01]  /*10df0*/  LOP3.LUT R12, R3, R12, RZ, 0x3c, !PT ;  /* 0x0000000c030c7212 */ /* 0x000fe200078e3cff */
[----:B------:R-:W-:Y:S01]  /*10e00*/  IMAD.X R13, RZ, RZ, R9, P4 ;  /* 0x000000ffff0d7224 */ /* 0x000fe200020e0609 */
[----:B------:R-:W-:-:S02]  /*10e10*/  IADD3.X R15, RZ, R9, RZ, P5, !PT ;  /* 0x00000009ff0f7210 */ /* 0x000fc40002ffe4ff */
[----:B------:R-:W-:Y:S01]  /*10e20*/  LOP3.LUT R10, R6, R27, RZ, 0x3c, !PT ;  /* 0x0000001b060a7212 */ /* 0x000fe200078e3cff */
[--C-:B------:R-:W-:Y:S01]  /*10e30*/  IMAD.X R7, RZ, RZ, R9.reuse, P2 ;  /* 0x000000ffff077224 */ /* 0x100fe200010e0609 */
[----:B------:R-:W-:Y:S01]  /*10e40*/  LOP3.LUT R24, R33, 0x180, RZ, 0xc0, !PT ;  /* 0x0000018021187812 */ /* 0x000fe200078ec0ff */
[----:B------:R-:W-:Y:S01]  /*10e50*/  IMAD.X R25, RZ, RZ, R9, P0 ;  /* 0x000000ffff197224 */ /* 0x000fe200000e0609 */
[----:B---3--:R-:W-:Y:S02]  /*10e60*/  LOP3.LUT R3, R5, 0x2, RZ, 0x3c, !PT ;  /* 0x0000000205037812 */ /* 0x008fe400078e3cff */
[----:B------:R-:W-:Y:S02]  /*10e70*/  LOP3.LUT R35, R74, 0x180, RZ, 0xc0, !PT ;  /* 0x000001804a237812 */ /* 0x000fe400078ec0ff */
[----:B------:R-:W-:Y:S01]  /*10e80*/  MOV R55, R8 ;  /* 0x0000000800377202 */ /* 0x000fe20000000f00 */
[----:B------:R-:W-:Y:S01]  /*10e90*/  SHFL.IDX PT, R26, R26, R5, 0x1c1f ;  /* 0x001c1f051a1a7589 */ /* 0x000fe200000e0000 */
[----:B------:R-:W-:-:S02]  /*10ea0*/  MOV R53, R14 ;  /* 0x0000000e00357202 */ /* 0x000fc40000000f00 */
[----:B------:R-:W-:Y:S01]  /*10eb0*/  MOV R49, R10 ;  /* 0x0000000a00317202 */ /* 0x000fe20000000f00 */
[----:B------:R-:W-:Y:S01]  /*10ec0*/  SHFL.IDX PT, R8, R4, R5, 0x1c1f ;  /* 0x001c1f0504087589 */ /* 0x000fe200000e0000 */
[----:B------:R-:W-:-:S03]  /*10ed0*/  MOV R51, R12 ;  /* 0x0000000c00337202 */ /* 0x000fc60000000f00 */
[----:B------:R-:W0:Y:S01]  /*10ee0*/  SHFL.IDX PT, R9, R60, R3, 0x1c1f ;  /* 0x001c1f033c097589 */ /* 0x000e2200000e0000 */
[----:B------:R-:W-:-:S03]  /*10ef0*/  SHF.R.U64 R24, R24, 0x3, RZ ;  /* 0x0000000318187819 */ /* 0x000fc600000012ff */
[----:B------:R-:W2:Y:S01]  /*10f00*/  SHFL.IDX PT, R11, R56, R3, 0x1c1f ;  /* 0x001c1f03380b7589 */ /* 0x000ea200000e0000 */
[----:B------:R-:W-:-:S03]  /*10f10*/  SHF.R.U64 R35, R35, 0x3, RZ ;  /* 0x0000000323237819 */ /* 0x000fc600000012ff */
[----:B------:R-:W-:Y:S04]  /*10f20*/  SHFL.IDX PT, R62, R62, R5, 0x1c1f ;  /* 0x001c1f053e3e7589 */ /* 0x000fe800000e0000 */
[----:B------:R-:W3:Y:S04]  /*10f30*/  SHFL.IDX PT, R15, R58, R3, 0x1c1f ;  /* 0x001c1f033a0f7589 */ /* 0x000ee800000e0000 */
[----:B------:R-:W-:Y:S04]  /*10f40*/  SHFL.IDX PT, R28, R28, R5, 0x1c1f ;  /* 0x001c1f051c1c7589 */ /* 0x000fe800000e0000 */
[----:B------:R-:W1:Y:S04]  /*10f50*/  SHFL.IDX PT, R13, R46, R3, 0x1c1f ;  /* 0x001c1f032e0d7589 */ /* 0x000e6800000e0000 */
[----:B------:R-:W-:Y:S04]  /*10f60*/  SHFL.IDX PT, R64, R64, R5, 0x1c1f ;  /* 0x001c1f0540407589 */ /* 0x000fe800000e0000 */
[----:B------:R-:W4:Y:S04]  /*10f70*/  SHFL.IDX PT, R37, R54, R3, 0x1c1f ;  /* 0x001c1f0336257589 */ /* 0x000f2800000e0000 */
[----:B------:R-:W-:Y:S04]  /*10f80*/  SHFL.IDX PT, R66, R66, R5, 0x1c1f ;  /* 0x001c1f0542427589 */ /* 0x000fe800000e0000 */
[----:B------:R-:W4:Y:S01]  /*10f90*/  SHFL.IDX PT, R39, R44, R3, 0x1c1f ;  /* 0x001c1f032c277589 */ /* 0x000f2200000e0000 */
[----:B------:R-:W-:-:S02]  /*10fa0*/  LOP3.LUT R6, R24, R33, RZ, 0x3c, !PT ;  /* 0x0000002118067212 */ /* 0x000fc400078e3cff */
[----:B------:R-:W-:Y:S01]  /*10fb0*/  LOP3.LUT R24, R35, R74, RZ, 0x3c, !PT ;  /* 0x0000004a23187212 */ /* 0x000fe200078e3cff */
        /* <DEDUP_REMOVED lines=10> */
[----:B------:R-:W4:Y:S04]  /*11060*/  SHFL.IDX PT, R35, R52, R3, 0x1c1f ;  /* 0x001c1f0334237589 */ /* 0x000f2800000e0000 */
[----:B------:R4:W4:Y:S01]  /*11070*/  SHFL.IDX PT, R45, R32, R3, 0x1c1f ;  /* 0x001c1f03202d7589 */ /* 0x00092200000e0000 */
[----:B------:R-:W-:-:S02]  /*11080*/  MOV R47, R6 ;  /* 0x00000006002f7202 */ /* 0x000fc40000000f00 */
[----:B0-----:R-:W-:Y:S02]  /*11090*/  SEL R4, R8, R9, P1 ;  /* 0x0000000908047207 */ /* 0x001fe40000800000 */
[----:B------:R-:W-:Y:S02]  /*110a0*/  SEL R6, R9, R8, P1 ;  /* 0x0000000809067207 */ /* 0x000fe40000800000 */
[----:B--2---:R-:W-:Y:S02]  /*110b0*/  SEL R8, R26, R11, P1 ;  /* 0x0000000b1a087207 */ /* 0x004fe40000800000 */
[----:B------:R-:W-:Y:S02]  /*110c0*/  SEL R10, R11, R26, P1 ;  /* 0x0000001a0b0a7207 */ /* 0x000fe40000800000 */
[----:B---3--:R-:W-:Y:S02]  /*110d0*/  SEL R5, R62, R15, P1 ;  /* 0x0000000f3e057207 */ /* 0x008fe40000800000 */
[----:B------:R-:W-:Y:S01]  /*110e0*/  SEL R7, R15, R62, P1 ;  /* 0x0000003e0f077207 */ /* 0x000fe20000800000 */
[----:B------:R-:W-:Y:S01]  /*110f0*/  BAR.SYNC.DEFER_BLOCKING 0x1, 0x180 ;  /* 0x0046000000007b1d */ /* 0x000fe20000010000 */
[----:B-1----:R-:W-:-:S02]  /*11100*/  SEL R12, R28, R13, P1 ;  /* 0x0000000d1c0c7207 */ /* 0x002fc40000800000 */
[----:B------:R-:W-:Y:S02]  /*11110*/  SEL R14, R13, R28, P1 ;  /* 0x0000001c0d0e7207 */ /* 0x000fe40000800000 */
[----:B----4-:R-:W-:Y:S02]  /*11120*/  SEL R9, R64, R37, P1 ;  /* 0x0000002540097207 */ /* 0x010fe40000800000 */
[----:B------:R-:W-:Y:S02]  /*11130*/  SEL R11, R37, R64, P1 ;  /* 0x00000040250b7207 */ /* 0x000fe40000800000 */
[----:B------:R-:W-:Y:S02]  /*11140*/  SEL R13, R66, R39, P1 ;  /* 0x00000027420d7207 */ /* 0x000fe40000800000 */
[----:B------:R-:W-:Y:S02]  /*11150*/  SEL R15, R39, R66, P1 ;  /* 0x00000042270f7207 */ /* 0x000fe40000800000 */
[----:B------:R-:W-:-:S02]  /*11160*/  ISETP.NE.U32.AND P0, PT, RZ, UR4, PT ;  /* 0x00000004ff007c0c */ /* 0x000fc4000bf05070 */
[----:B------:R-:W-:Y:S02]  /*11170*/  IADD3 R26, P2, R63, UR4, RZ ;  /* 0x000000043f1a7c10 */ /* 0x000fe4000ff5e0ff */
[----:B------:R-:W-:Y:S02]  /*11180*/  MOV R32, R24 ;  /* 0x0000001800207202 */ /* 0x000fe40000000f00 */
[----:B------:R-:W-:Y:S01]  /*11190*/  ISETP.NE.AND.EX P0, PT, RZ, UR5, PT, P0 ;  /* 0x00000005ff007c0c */ /* 0x000fe2000bf05300 */
[----:B------:R0:W-:Y:S04]  /*111a0*/  STSM.16.M88.4 [R55], R4 ;  /* 0x0000000437007844 */ /* 0x0001e80000000200 */
[----:B------:R1:W-:Y:S04]  /*111b0*/  STSM.16.M88.4 [R53], R8 ;  /* 0x0000000835007844 */ /* 0x0003e80000000200 */
[----:B------:R2:W-:Y:S01]  /*111c0*/  STSM.16.M88.4 [R51], R12 ;  /* 0x0000000c33007844 */ /* 0x0005e20000000200 */
[----:B0-----:R-:W-:-:S02]  /*111d0*/  SEL R4, R36, R27, P1 ;  /* 0x0000001b24047207 */ /* 0x001fc40000800000 */
[----:B------:R-:W-:Y:S02]  /*111e0*/  SEL R6, R27, R36, P1 ;  /* 0x000000241b067207 */ /* 0x000fe40000800000 */
[----:B------:R-:W-:Y:S02]  /*111f0*/  SEL R5, R68, R41, P1 ;  /* 0x0000002944057207 */ /* 0x000fe40000800000 */
[----:B------:R-:W-:Y:S02]  /*11200*/  SEL R7, R41, R68, P1 ;  /* 0x0000004429077207 */ /* 0x000fe40000800000 */
[----:B-1----:R-:W-:Y:S02]  /*11210*/  SEL R8, R42, R33, P1 ;  /* 0x000000212a087207 */ /* 0x002fe40000800000 */
[----:B------:R-:W-:Y:S02]  /*11220*/  SEL R10, R33, R42, P1 ;  /* 0x0000002a210a7207 */ /* 0x000fe40000800000 */
[----:B------:R-:W-:-:S02]  /*11230*/  SEL R9, R70, R43, P1 ;  /* 0x0000002b46097207 */ /* 0x000fc40000800000 */
[----:B------:R-:W-:Y:S02]  /*11240*/  SEL R11, R43, R70, P1 ;  /* 0x000000462b0b7207 */ /* 0x000fe40000800000 */
[----:B--2---:R-:W-:Y:S02]  /*11250*/  SEL R12, R50, R35, P1 ;  /* 0x00000023320c7207 */ /* 0x004fe40000800000 */
[----:B------:R-:W-:Y:S02]  /*11260*/  SEL R14, R35, R50, P1 ;  /* 0x00000032230e7207 */ /* 0x000fe40000800000 */
[----:B------:R-:W-:Y:S02]  /*11270*/  SEL R13, R72, R45, P1 ;  /* 0x0000002d480d7207 */ /* 0x000fe40000800000 */
[----:B------:R-:W-:Y:S02]  /*11280*/  SEL R15, R45, R72, P1 ;  /* 0x000000482d0f7207 */ /* 0x000fe40000800000 */
[----:B------:R-:W-:Y:S01]  /*11290*/  IADD3.X R27, R61, UR5, RZ, P2, !PT ;  /* 0x000000053d1b7c10 */ /* 0x000fe200097fe4ff */
[----:B------:R-:W-:Y:S01]  /*112a0*/  ULDC.64 UR4, c[0x0][0xbe0] ;  /* 0x0002f80000047ab9 */ /* 0x000fe20000000a00 */
[----:B------:R0:W-:Y:S01]  /*112b0*/  STSM.16.M88.4 [R49], R4 ;  /* 0x0000000431007844 */ /* 0x0001e20000000200 */
[----:B------:R-:W-:-:S03]  /*112c0*/  ISETP.NE.U32.AND P1, PT, RZ, UR4, PT ;  /* 0x00000004ff007c0c */ /* 0x000fc6000bf25070 */
[----:B------:R1:W-:Y:S01]  /*112d0*/  STSM.16.M88.4 [R47], R8 ;  /* 0x000000082f007844 */ /* 0x0003e20000000200 */
[----:B------:R-:W-:-:S03]  /*112e0*/  ISETP.NE.AND.EX P1, PT, RZ, UR5, PT, P1 ;  /* 0x00000005ff007c0c */ /* 0x000fc6000bf25310 */
[----:B------:R1:W-:Y:S01]  /*112f0*/  STSM.16.M88.4 [R32], R12 ;  /* 0x0000000c20007844 */ /* 0x0003e20000000200 */
[----:B------:R-:W-:Y:S01]  /*11300*/  IMAD.MOV.U32 R45, RZ, RZ, RZ ;  /* 0x000000ffff2d7224 */ /* 0x000fe200078e00ff */
[----:B------:R-:W-:Y:S08]  /*11310*/  BAR.SYNC.DEFER_BLOCKING 0x1, 0x180 ;  /* 0x0046000000007b1d */ /* 0x000ff00000010000 */
[----:B------:R-:W-:Y:S01]  /*11320*/  @P1 IADD3 R24, P2, R63, UR4, RZ ;  /* 0x000000043f181c10 */ /* 0x000fe2000ff5e0ff */
[----:B------:R-:W-:-:S02]  /*11330*/  ULDC UR4, c[0x0][0xa88] ;  /* 0x0002a20000047ab9 */ /* 0x000fc40000000800 */
[----:B------:R-:W-:Y:S01]  /*11340*/  IMAD.U32 R28, RZ, RZ, UR4 ;  /* 0x00000004ff1c7e24 */ /* 0x000fe2000f8e00ff */
[----:B------:R-:W-:Y:S01]  /*11350*/  @P1 IADD3.X R25, R61, UR5, RZ, P2, !PT ;  /* 0x000000053d191c10 */ /* 0x000fe200097fe4ff */
[----:B------:R1:W5:Y:S04]  /*11360*/  @P0 LDG.E R45, desc[UR40][R26.64] ;  /* 0x000000281a2d0981 */ /* 0x000368000c1e1900 */
[----:B------:R1:W5:Y:S01]  /*11370*/  @P1 LDG.E R28, desc[UR40][R24.64] ;  /* 0x00000028181c1981 */ /* 0x000362000c1e1900 */
[----:B------:R-:W-:-:S04]  /*11380*/  IMAD.MOV.U32 R76, RZ, RZ, R78 ;  /* 0x000000ffff4c7224 */ /* 0x000fc800078e004e */
[----:B------:R-:W-:Y:S01]  /*11390*/  IMAD R3, R76, 0x20, R57 ;  /* 0x000000204c037824 */ /* 0x000fe200078e0239 */
[----:B------:R-:W-:-:S03]  /*113a0*/  SHF.R.S32.HI R44, RZ, 0x1f, R59 ;  /* 0x0000001fff2c7819 */ /* 0x000fc6000001143b */
[----:B0-----:R-:W-:Y:S01]  /*113b0*/  IMAD.WIDE R4, R3, 0x2, R20 ;  /* 0x0000000203047825 */ /* 0x001fe200078e0214 */
[----:B-1----:R-:W-:Y:S06]  /*113c0*/  @P1 BRA `(.L_x_8349) ;  /* 0x0000000000101947 */ /* 0x002fec0003800000 */
[----:B------:R-:W-:Y:S05]  /*113d0*/  @!P0 BRA `(.L_x_8349) ;  /* 0x00000000000c8947 */ /* 0x000fea0003800000 */
[----:B------:R-:W2:Y:S04]  /*113e0*/  LDG.E R3, desc[UR40][R26.64] ;  /* 0x000000281a037981 */ /* 0x000ea8000c1e1900 */
[----:B-----5:R-:W2:Y:S02]  /*113f0*/  LDG.E R28, desc[UR40][R26.64+0x4] ;  /* 0x000004281a1c7981 */ /* 0x020ea4000c1e1900 */
[----:B--2---:R-:W-:-:S07]  /*11400*/  IMAD.IADD R28, R28, 0x1, -R3 ;  /* 0x000000011c1c7824 */ /* 0x004fce00078e0a03 */
.L_x_8349:
[----:B------:R-:W2:Y:S01]  /*11410*/  LDL.LU R6, [R1+0x3c] ;  /* 0x00003c0001067983 */ /* 0x000ea20000300800 */
[----:B------:R-:W-:-:S03]  /*11420*/  ULDC.64 UR4, c[0x0][0xb70] ;  /* 0x0002dc0000047ab9 */ /* 0x000fc60000000a00 */
[----:B------:R-:W3:Y:S04]  /*11430*/  LDL.LU R3, [R1+0x1c] ;  /* 0x00001c0001037983 */ /* 0x000ee80000300800 */
[----:B------:R-:W4:Y:S04]  /*11440*/  LDL R11, [R1+0x58] ;  /* 0x00005800010b7983 */ /* 0x000f280000100800 */
[----:B------:R-:W4:Y:S01]  /*11450*/  LDL.LU R48, [R1+0x40] ;  /* 0x0000400001307983 */ /* 0x000f220000300800 */
[--C-:B-----5:R-:W-:Y:S01]  /*11460*/  SHF.R.S32.HI R21, RZ, 0x1f, R45.reuse ;  /* 0x0000001fff157819 */ /* 0x120fe2000001142d */
[----:B------:R-:W-:Y:S01]  /*11470*/  IMAD.MOV.U32 R20, RZ, RZ, R45 ;  /* 0x000000ffff147224 */ /* 0x000fe200078e002d */
[----:B------:R-:W-:-:S04]  /*11480*/  IADD3 R9, P1, R4, 0x1800, RZ ;  /* 0x0000180004097810 */ /* 0x000fc80007f3e0ff */
[----:B------:R-:W-:-:S04]  /*11490*/  LOP3.LUT R8, R9, 0x180, RZ, 0xc0, !PT ;  /* 0x0000018009087812 */ /* 0x000fc800078ec0ff */
[----:B------:R-:W-:-:S04]  /*114a0*/  SHF.R.U64 R8, R8, 0x3, RZ ;  /* 0x0000000308087819 */ /* 0x000fc800000012ff */
[----:B------:R-:W-:Y:S02]  /*114b0*/  LOP3.LUT R8, R8, R9, RZ, 0x3c, !PT ;  /* 0x0000000908087212 */ /* 0x000fe400078e3cff */
        /* <DEDUP_REMOVED lines=15> */
[--C-:B------:R-:W-:Y:S01]  /*115b0*/  SHF.R.S32.HI R41, RZ, 0x1f, R57.reuse ;  /* 0x0000001fff297819 */ /* 0x100fe20000011439 */
[----:B------:R-:W-:Y:S01]  /*115c0*/  IMAD.MOV.U32 R40, RZ, RZ, R57 ;  /* 0x000000ffff287224 */ /* 0x000fe200078e0039 */
[----:B------:R-:W-:-:S05]  /*115d0*/  SHF.R.S32.HI R77, RZ, 0x1f, R76 ;  /* 0x0000001fff4d7819 */ /* 0x000fca000001144c */
[----:B------:R-:W-:Y:S01]  /*115e0*/  STL [R1+0x24], R77 ;  /* 0x0000244d01007387 */ /* 0x000fe20000100800 */
[----:B------:R-:W-:Y:S01]  /*115f0*/  BSSY B1, `(.L_x_8350) ;  /* 0x0000060000017945 */ /* 0x000fe20003800000 */
[----:B--2---:R-:W-:Y:S02]  /*11600*/  IMAD.MOV.U32 R14, RZ, RZ, R6 ;  /* 0x000000ffff0e7224 */ /* 0x004fe400078e0006 */
[----:B---3--:R-:W-:-:S05]  /*11610*/  IMAD.MOV.U32 R10, RZ, RZ, R3 ;  /* 0x000000ffff0a7224 */ /* 0x008fca00078e0003 */
[----:B------:R-:W-:Y:S02]  /*11620*/  SEL R47, R10, RZ, !P0 ;  /* 0x000000ff0a2f7207 */ /* 0x000fe40004000000 */
[----:B------:R-:W0:Y:S01]  /*11630*/  S2R R10, SR_TID.X ;  /* 0x00000000000a7919 */ /* 0x000e220000002100 */
[----:B------:R-:W-:Y:S01]  /*11640*/  IMAD R3, R44, UR4, RZ ;  /* 0x000000042c037c24 */ /* 0x000fe2000f8e02ff */
[----:B------:R-:W-:Y:S01]  /*11650*/  SEL R46, R14, RZ, !P0 ;  /* 0x000000ff0e2e7207 */ /* 0x000fe20004000000 */
[----:B------:R-:W-:-:S04]  /*11660*/  IMAD.WIDE.U32 R6, R59, UR4, R20 ;  /* 0x000000043b067c25 */ /* 0x000fc8000f8e0014 */
[----:B------:R-:W-:Y:S01]  /*11670*/  IMAD R3, R59, UR5, R3 ;  /* 0x000000053b037c24 */ /* 0x000fe2000f8e0203 */
[----:B------:R-:W-:-:S03]  /*11680*/  ULDC.64 UR4, c[0x0][0xb78] ;  /* 0x0002de0000047ab9 */ /* 0x000fc60000000a00 */
[----:B------:R-:W-:Y:S02]  /*11690*/  IMAD.IADD R7, R7, 0x1, R3 ;  /* 0x0000000107077824 */ /* 0x000fe400078e0203 */
[----:B----4-:R-:W-:Y:S02]  /*116a0*/  IMAD R11, R48, 0xc0, R11 ;  /* 0x000000c0300b7824 */ /* 0x010fe400078e020b */
[----:B------:R-:W-:Y:S02]  /*116b0*/  IMAD R3, R46, UR4, RZ ;  /* 0x000000042e037c24 */ /* 0x000fe4000f8e02ff */
[----:B------:R-:W-:-:S04]  /*116c0*/  IMAD.WIDE.U32 R6, R47, UR4, R6 ;  /* 0x000000042f067c25 */ /* 0x000fc8000f8e0006 */
[----:B0-----:R-:W-:-:S05]  /*116d0*/  VIADD R14, R10, 0xffffff80 ;  /* 0xffffff800a0e7836 */ /* 0x001fca0000000000 */
[----:B------:R-:W-:-:S04]  /*116e0*/  SHF.R.S32.HI R10, RZ, 0x1f, R14 ;  /* 0x0000001fff0a7819 */ /* 0x000fc8000001140e */
[----:B------:R-:W-:Y:S01]  /*116f0*/  LEA.HI R10, R10, R14, RZ, 0x7 ;  /* 0x0000000e0a0a7211 */ /* 0x000fe200078f38ff */
[----:B------:R-:W-:Y:S01]  /*11700*/  IMAD R9, R47, UR5, R3 ;  /* 0x000000052f097c24 */ /* 0x000fe2000f8e0203 */
[----:B------:R-:W-:Y:S01]  /*11710*/  SHF.R.S32.HI R3, RZ, 0x1f, R11 ;  /* 0x0000001fff037819 */ /* 0x000fe2000001140b */
[----:B------:R-:W-:Y:S01]  /*11720*/  ULDC.64 UR4, c[0x0][0xb40] ;  /* 0x0002d00000047ab9 */ /* 0x000fe20000000a00 */
[----:B------:R-:W-:Y:S02]  /*11730*/  LOP3.LUT R10, R10, 0xffffff80, RZ, 0xc0, !PT ;  /* 0xffffff800a0a7812 */ /* 0x000fe400078ec0ff */
[----:B------:R-:W-:Y:S02]  /*11740*/  IADD3 R6, P5, R11, R6, RZ ;  /* 0x000000060b067210 */ /* 0x000fe40007fbe0ff */
[----:B------:R-:W-:Y:S02]  /*11750*/  IADD3 R10, R14, -R10, RZ ;  /* 0x8000000a0e0a7210 */ /* 0x000fe40007ffe0ff */
[----:B------:R-:W-:-:S02]  /*11760*/  IADD3.X R9, R3, R7, R9, P5, !PT ;  /* 0x0000000703097210 */ /* 0x000fc40002ffe409 */
[----:B------:R-:W-:Y:S01]  /*11770*/  LEA R42, P6, R6, UR4, 0x2 ;  /* 0x00000004062a7c11 */ /* 0x000fe2000f8c10ff */
[C---:B------:R-:W-:Y:S01]  /*11780*/  VIADD R3, R11.reuse, 0x8 ;  /* 0x000000080b037836 */ /* 0x040fe20000000000 */
[----:B------:R-:W-:Y:S02]  /*11790*/  LOP3.LUT P0, RZ, R10, 0x3, RZ, 0xc0, !PT ;  /* 0x000000030aff7812 */ /* 0x000fe4000780c0ff */
[----:B------:R-:W-:Y:S01]  /*117a0*/  LEA.HI.X R43, R6, UR5, R9, 0x2, P6 ;  /* 0x00000005062b7c11 */ /* 0x000fe2000b0f1409 */
[----:B------:R-:W-:Y:S01]  /*117b0*/  ULDC.64 UR4, c[0x0][0xaa0] ;  /* 0x0002a80000047ab9 */ /* 0x000fe20000000a00 */
[----:B------:R-:W-:Y:S02]  /*117c0*/  IADD3 R6, P6, R4, 0x7800, RZ ;  /* 0x0000780004067810 */ /* 0x000fe40007fde0ff */
[-C--:B------:R-:W-:Y:S02]  /*117d0*/  ISETP.GE.OR P5, PT, R11, R28.reuse, P0 ;  /* 0x0000001c0b00720c */ /* 0x080fe400007a6670 */
[----:B------:R-:W-:-:S02]  /*117e0*/  ISETP.GE.OR P0, PT, R3, R28, P0 ;  /* 0x0000001c0300720c */ /* 0x000fc40000706670 */
[----:B------:R-:W-:Y:S02]  /*117f0*/  LOP3.LUT R7, R4, 0x180, RZ, 0xc0, !PT ;  /* 0x0000018004077812 */ /* 0x000fe400078ec0ff */
[----:B------:R-:W-:Y:S02]  /*11800*/  LOP3.LUT R3, R6, 0x180, RZ, 0xc0, !PT ;  /* 0x0000018006037812 */ /* 0x000fe400078ec0ff */
[----:B------:R-:W-:Y:S02]  /*11810*/  SHF.R.U64 R7, R7, 0x3, RZ ;  /* 0x0000000307077819 */ /* 0x000fe400000012ff */
[----:B------:R-:W-:Y:S01]  /*11820*/  SHF.R.U64 R3, R3, 0x3, RZ ;  /* 0x0000000303037819 */ /* 0x000fe200000012ff */
[--C-:B------:R-:W-:Y:S01]  /*11830*/  IMAD.X R9, RZ, RZ, R5.reuse, P1 ;  /* 0x000000ffff097224 */ /* 0x100fe200008e0605 */
[----:B------:R-:W-:Y:S01]  /*11840*/  LOP3.LUT R4, R7, R4, RZ, 0x3c, !PT ;  /* 0x0000000407047212 */ /* 0x000fe200078e3cff */
[----:B------:R-:W-:Y:S01]  /*11850*/  IMAD.X R37, RZ, RZ, R5, P6 ;  /* 0x000000ffff257224 */ /* 0x000fe200030e0605 */
[----:B------:R-:W-:Y:S01]  /*11860*/  LOP3.LUT R36, R3, R6, RZ, 0x3c, !PT ;  /* 0x0000000603247212 */ /* 0x000fe200078e3cff */
[----:B------:R-:W-:Y:S04]  /*11870*/  @!P5 STG.E desc[UR40][R42.64], R0 ;  /* 0x000000002a00d986 */ /* 0x000fe8000c101928 */
[----:B------:R0:W-:Y:S04]  /*11880*/  @!P0 STG.E desc[UR40][R42.64+0x20], R2 ;  /* 0x000020022a008986 */ /* 0x0001e8000c101928 */
[----:B------:R-:W5:Y:S04]  /*11890*/  LD.E.128 R4, desc[UR40][R4.64] ;  /* 0x0000002804047980 */ /* 0x000f68000c101d00 */
        /* <DEDUP_REMOVED lines=11> */
[----:B-1----:R-:W1:Y:S01]  /*11950*/  FENCE.VIEW.ASYNC.S ;  /* 0x00000000000073c6 */ /* 0x002e620000000000 */
[----:B0-----:R-:W-:-:S04]  /*11960*/  IMAD.WIDE.U32 R2, R45, UR4, R40 ;  /* 0x000000042d027c25 */ /* 0x001fc8000f8e0028 */
[----:B------:R-:W-:Y:S01]  /*11970*/  IMAD R45, R45, UR5, R20 ;  /* 0x000000052d2d7c24 */ /* 0x000fe2000f8e0214 */
[----:B------:R-:W-:Y:S01]  /*11980*/  ULDC.64 UR4, c[0x0][0xae0] ;  /* 0x0002b80000047ab9 */ /* 0x000fe20000000a00 */
[----:B------:R-:W-:Y:S02]  /*11990*/  IMAD R41, R48, -0xc0, R28 ;  /* 0xffffff4030297824 */ /* 0x000fe400078e021c */
[----:B------:R-:W-:Y:S02]  /*119a0*/  IMAD.IADD R3, R3, 0x1, R45 ;  /* 0x0000000103037824 */ /* 0x000fe400078e022d */
[----:B------:R-:W-:Y:S01]  /*119b0*/  IMAD R21, R44, UR4, RZ ;  /* 0x000000042c157c24 */ /* 0x000fe2000f8e02ff */
[C---:B------:R-:W-:Y:S01]  /*119c0*/  ISETP.GE.AND P0, PT, R76.reuse, R41, PT ;  /* 0x000000294c00720c */ /* 0x040fe20003f06270 */
[----:B------:R-:W-:Y:S02]  /*119d0*/  VIADD R20, R76, 0x60 ;  /* 0x000000604c147836 */ /* 0x000fe40000000000 */
[----:B------:R-:W-:-:S02]  /*119e0*/  VIADD R0, R18, 0x19c20 ;  /* 0x00019c2012007836 */ /* 0x000fc40000000000 */
[C---:B------:R-:W-:Y:S02]  /*119f0*/  IMAD R21, R59.reuse, UR5, R21 ;  /* 0x000000053b157c24 */ /* 0x040fe4000f8e0215 */
[----:B------:R-:W-:Y:S01]  /*11a00*/  IMAD.WIDE.U32 R2, R59, UR4, R2 ;  /* 0x000000043b027c25 */ /* 0x000fe2000f8e0002 */
[----:B------:R-:W-:Y:S01]  /*11a10*/  ULDC.64 UR4, c[0x0][0xae8] ;  /* 0x0002ba0000047ab9 */ /* 0x000fe20000000a00 */
[----:B------:R-:W-:Y:S02]  /*11a20*/  ISETP.GE.AND P3, PT, R20, R41, PT ;  /* 0x000000291400720c */ /* 0x000fe40003f66270 */
[----:B------:R-:W-:Y:S01]  /*11a30*/  IMAD.IADD R3, R3, 0x1, R21 ;  /* 0x0000000103037824 */ /* 0x000fe200078e0215 */
[----:B------:R-:W-:Y:S01]  /*11a40*/  PRMT R0, RZ, 0x654, R0 ;  /* 0x00000654ff007816 */ /* 0x000fe20000000000 */
[----:B------:R-:W-:Y:S02]  /*11a50*/  IMAD R20, R46, UR4, RZ ;  /* 0x000000042e147c24 */ /* 0x000fe4000f8e02ff */
[C---:B------:R-:W-:Y:S01]  /*11a60*/  IMAD.WIDE.U32 R40, R47.reuse, UR4, R2 ;  /* 0x000000042f287c25 */ /* 0x040fe2000f8e0002 */
[----:B-1----:R0:W-:Y:S03]  /*11a70*/  SYNCS.ARRIVE.TRANS64.RED.A1T0 RZ, [R0+URZ], RZ ;  /* 0x000000ff00ff79a7 */ /* 0x0021e6000810043f */
[----:B------:R-:W-:-:S02]  /*11a80*/  IMAD R43, R47, UR5, R20 ;  /* 0x000000052f2b7c24 */ /* 0x000fc4000f8e0214 */
[----:B------:R-:W-:-:S04]  /*11a90*/  IMAD.WIDE R20, R48, 0xc0, R76 ;  /* 0x000000c030147825 */ /* 0x000fc800078e024c */
[----:B------:R-:W-:Y:S01]  /*11aa0*/  IMAD.IADD R45, R41, 0x1, R43 ;  /* 0x00000001292d7824 */ /* 0x000fe200078e022b */
[----:B0-----:R-:W-:Y:S06]  /*11ab0*/  @P0 BRA `(.L_x_8351) ;  /* 0x00000000004c0947 */ /* 0x001fec0003800000 */
[----:B------:R-:W-:Y:S01]  /*11ac0*/  ULDC.64 UR6, c[0x0][0xad8] ;  /* 0x0002b60000067ab9 */ /* 0x000fe20000000a00 */
[----:B------:R-:W-:Y:S01]  /*11ad0*/  MOV R2, R40 ;  /* 0x0000002800027202 */ /* 0x000fe20000000f00 */
        /* <DEDUP_REMOVED lines=17> */
.L_x_8351:
[----:B------:R-:W-:Y:S05]  /*11bf0*/  BSYNC B1 ;  /* 0x0000000000017941 */ /* 0x000fea0003800000 */
.L_x_8350:
        /* <DEDUP_REMOVED lines=24> */
.L_x_8348:
[----:B-1----:R-:W2:Y:S01]  /*11d80*/  LDL.LU R4, [R1+0x30] ;  /* 0x0000300001047983 */ /* 0x002ea20000300800 */
        /* <DEDUP_REMOVED lines=11> */
[----:B------:R-:W2:-:S12]  /*11e40*/  S2R R6, SR_TID.X ;  /* 0x0000000000067919 */ /* 0x000e980000002100 */
[----:B------:R-:W-:Y:S01]  /*11e50*/  @P1 IADD3 R4, P2, R4, UR4, RZ ;  /* 0x0000000404041c10 */ /* 0x000fe2000ff5e0ff */
[----:B------:R-:W-:-:S03]  /*11e60*/  ULDC UR4, c[0x0][0xa88] ;  /* 0x0002a20000047ab9 */ /* 0x000fc60000000800 */
[----:B------:R-:W-:Y:S01]  /*11e70*/  @P1 IADD3.X R5, R0, UR5, RZ, P2, !PT ;  /* 0x0000000500051c10 */ /* 0x000fe200097fe4ff */
[----:B------:R-:W-:-:S06]  /*11e80*/  IMAD.U32 R0, RZ, RZ, UR4 ;  /* 0x00000004ff007e24 */ /* 0x000fcc000f8e00ff */
        /* <DEDUP_REMOVED lines=8> */
.L_x_8353:
[----:B------:R-:W2:Y:S04]  /*11f10*/  LDL.LU R3, [R1+0x1c] ;  /* 0x00001c0001037983 */ /* 0x000ea80000300800 */
[----:B------:R-:W3:Y:S04]  /*11f20*/  LDL.LU R2, [R1+0x3c] ;  /* 0x00003c0001027983 */ /* 0x000ee80000300800 */
[----:B------:R-:W4:Y:S04]  /*11f30*/  LDL R20, [R1+0x2c] ;  /* 0x00002c0001147983 */ /* 0x000f280000100800 */
[----:B------:R-:W4:Y:S04]  /*11f40*/  LDL R12, [R1+0x10] ;  /* 0x00001000010c7983 */ /* 0x000f280000100800 */
[----:B------:R1:W5:Y:S01]  /*11f50*/  LDL R13, [R1+0x40] ;  /* 0x00004000010d7983 */ /* 0x0003620000100800 */
[----:B------:R-:W-:Y:S01]  /*11f60*/  BSSY B1, `(.L_x_8354) ;  /* 0x000001d000017945 */ /* 0x000fe20003800000 */
[----:B-----5:R-:W-:-:S02]  /*11f70*/  SHF.R.S32.HI R6, RZ, 0x1f, R7 ;  /* 0x0000001fff067819 */ /* 0x020fc40000011407 */
[----:B--2---:R-:W-:Y:S02]  /*11f80*/  SEL R11, R3, RZ, !P0 ;  /* 0x000000ff030b7207 */ /* 0x004fe40004000000 */
[----:B---3--:R-:W-:Y:S02]  /*11f90*/  SEL R9, R2, RZ, !P0 ;  /* 0x000000ff02097207 */ /* 0x008fe40004000000 */
[----:B----4-:R-:W-:Y:S02]  /*11fa0*/  SHF.R.S32.HI R8, RZ, 0x1f, R20 ;  /* 0x0000001fff087819 */ /* 0x010fe40000011414 */
        /* <DEDUP_REMOVED lines=24> */
.L_x_8355:
[----:B------:R-:W-:Y:S05]  /*12130*/  BSYNC B1 ;  /* 0x0000000000017941 */ /* 0x000fea0003800000 */
.L_x_8354:
[----:B------:R-:W2:Y:S01]  /*12140*/  LDL.64 R14, [R1+0x20] ;  /* 0x00002000010e7983 */ /* 0x000ea20000100a00 */
        /* <DEDUP_REMOVED lines=9> */
[----:B------:R-:W-:Y:S02]  /*121e0*/  IMAD.IADD R3, R3, 0x1, R7 ;  /* 0x0000000103037824 */ /* 0x000fe400078e0207 */
[C---:B------:R-:W-:Y:S02]  /*121f0*/  IMAD R5, R20.reuse, UR5, R4 ;  /* 0x0000000514057c24 */ /* 0x040fe4000f8e0204 */
[----:B------:R-:W-:Y:S02]  /*12200*/  IMAD R4, R13, -0xc0, R0 ;  /* 0xffffff400d047824 */ /* 0x000fe400078e0200 */
[----:B------:R-:W-:Y:S01]  /*12210*/  IMAD.WIDE.U32 R2, R20, UR4, R2 ;  /* 0x0000000414027c25 */ /* 0x000fe2000f8e0002 */
[----:B------:R-:W-:-:S03]  /*12220*/  ULDC.64 UR4, c[0x0][0xae8] ;  /* 0x0002ba0000047ab9 */ /* 0x000fc60000000a00 */
[----:B------:R-:W-:Y:S02]  /*12230*/  IMAD.IADD R3, R3, 0x1, R5 ;  /* 0x0000000103037824 */ /* 0x000fe400078e0205 */
[----:B------:R-:W-:-:S04]  /*12240*/  IMAD R0, R9, UR4, RZ ;  /* 0x0000000409007c24 */ /* 0x000fc8000f8e02ff */
[----:B------:R-:W-:Y:S01]  /*12250*/  IMAD R9, R11, UR5, R0 ;  /* 0x000000050b097c24 */ /* 0x000fe2000f8e0200 */
[C---:B--2---:R-:W-:Y:S01]  /*12260*/  ISETP.GE.AND P0, PT, R14.reuse, R4, PT ;  /* 0x000000040e00720c */ /* 0x044fe20003f06270 */
[----:B------:R-:W-:Y:S02]  /*12270*/  VIADD R7, R14, 0x60 ;  /* 0x000000600e077836 */ /* 0x000fe40000000000 */
[----:B------:R-:W-:-:S03]  /*12280*/  IMAD.MOV.U32 R6, RZ, RZ, R14 ;  /* 0x000000ffff067224 */ /* 0x000fc600078e000e */
[----:B------:R-:W-:Y:S01]  /*12290*/  ISETP.GE.AND P1, PT, R7, R4, PT ;  /* 0x000000040700720c */ /* 0x000fe20003f26270 */
[----:B------:R-:W-:Y:S01]  /*122a0*/  IMAD.WIDE.U32 R4, R11, UR4, R2 ;  /* 0x000000040b047c25 */ /* 0x000fe2000f8e0002 */
[----:B------:R-:W-:-:S03]  /*122b0*/  SHF.R.S32.HI R7, RZ, 0x1f, R14 ;  /* 0x0000001fff077819 */ /* 0x000fc6000001140e */
[----:B------:R-:W-:Y:S02]  /*122c0*/  IMAD.IADD R11, R5, 0x1, R9 ;  /* 0x00000001050b7824 */ /* 0x000fe400078e0209 */
        /* <DEDUP_REMOVED lines=21> */
.L_x_8357:
[----:B------:R-:W-:Y:S05]  /*12420*/  BSYNC B1 ;  /* 0x0000000000017941 */ /* 0x000fea0003800000 */
.L_x_8356:
        /* <DEDUP_REMOVED lines=22> */
.L_x_8352:
[----:B------:R-:W-:Y:S05]  /*12590*/  BSYNC B0 ;  /* 0x0000000000007941 */ /* 0x000fea0003800000 */
.L_x_8347:
[----:B------:R-:W-:Y:S02]  /*125a0*/  ULDC UR4, c[0x0][0xc14] ;  /* 0x0003050000047ab9 */ /* 0x000fe40000000800 */
[----:B0-----:R-:W-:-:S13]  /*125b0*/  ISETP.GE.AND P0, PT, R31, UR4, PT ;  /* 0x000000041f007c0c */ /* 0x001fda000bf06270 */
[----:B------:R-:W-:Y:S05]  /*125c0*/  @!P0 BRA `(.L_x_8358) ;  /* 0xfffffee800b88947 */ /* 0x000fea000383ffff */
[----:B------:R-:W-:Y:S05]  /*125d0*/  BRA `(.L_x_8237) ;  /* 0x0000006000307947 */ /* 0x000fea0003800000 */
.L_x_8235:
[----:B------:R-:W-:-:S08]  /*125e0*/  NOP ;  /* 0x0000000000007918 */ /* 0x000fd00000000000 */
[----:B--2---:R-:W0:-:S00]  /*125f0*/  USETMAXREG.DEALLOC.CTAPOOL 0x20 ;  /* 0x00000020000079c8 */ /* 0x004e0000080e0500 */
        /* <DEDUP_REMOVED lines=16> */
.L_x_8359:
        /* <DEDUP_REMOVED lines=42> */
.L_x_8365:
[----:B------:R-:W-:Y:S01]  /*129a0*/  UIADD3 UR4, UR4, 0x1f, URZ ;  /* 0x0000001f04047890 */ /* 0x000fe2000fffe03f */
[----:B------:R-:W-:-:S05]  /*129b0*/  IMAD.U32 R19, RZ, RZ, UR7 ;  /* 0x00000007ff137e24 */ /* 0x000fca000f8e00ff */
[----:B0-----:R-:W-:-:S13]  /*129c0*/  ISETP.LE.AND P6, PT, R7, UR4, PT ;  /* 0x0000000407007c0c */ /* 0x001fda000bfc3270 */
[----:B------:R-:W-:Y:S05]  /*129d0*/  @P6 BRA `(.L_x_8362) ;  /* 0x0000000400246947 */ /* 0x000fea0003800000 */
        /* <DEDUP_REMOVED lines=8> */
.L_x_8364:
[----:B------:R-:W-:Y:S05]  /*12a60*/  BSYNC B0 ;  /* 0x0000000000007941 */ /* 0x000fea0003800000 */
.L_x_8363:
        /* <DEDUP_REMOVED lines=21> */
.L_x_8361:
        /* <DEDUP_REMOVED lines=14> */
[----:B------:R-:W-:-:S06]  /*12ca0*/  VIADD R16, R19, 0xffffffff ;  /* 0xffffffff13107836 */ /* 0x000fcc0000000000 */
[----:B------:R0:W1:Y:S02]  /*12cb0*/  SHFL.IDX PT, R16, R7, R16, 0x1f ;  /* 0x00001f1007107589 */ /* 0x00006400000e0000 */
.L_x_8366:
[----:B-1----:R-:W-:Y:S01]  /*12cc0*/  IMAD R16, R16, UR5, R10 ;  /* 0x0000000510107c24 */ /* 0x002fe2000f8e020a */
[----:B------:R-:W-:Y:S01]  /*12cd0*/  IABS R10, R4 ;  /* 0x00000004000a7213 */ /* 0x000fe20000000000 */
[----:B0-----:R-:W-:Y:S02]  /*12ce0*/  IMAD.MOV.U32 R7, RZ, RZ, R11 ;  /* 0x000000ffff077224 */ /* 0x001fe400078e000b */
[----:B------:R-:W-:Y:S01]  /*12cf0*/  IMAD.MOV.U32 R2, RZ, RZ, RZ ;  /* 0x000000ffff027224 */ /* 0x000fe200078e00ff */
[----:B------:R-:W-:Y:S01]  /*12d00*/  IADD3 R9, -R16, UR6, RZ ;  /* 0x0000000610097c10 */ /* 0x000fe2000fffe1ff */
[----:B------:R-:W-:Y:S02]  /*12d10*/  IMAD R7, R7, R6, RZ ;  /* 0x0000000607077224 */ /* 0x000fe400078e02ff */
[----:B------:R-:W-:Y:S01]  /*12d20*/  VIADD R19, R19, UR4 ;  /* 0x0000000413137c36 */ /* 0x000fe20008000000 */
[----:B------:R-:W-:Y:S01]  /*12d30*/  IABS R8, R9 ;  /* 0x0000000900087213 */ /* 0x000fe20000000000 */
[----:B------:R-:W-:Y:S01]  /*12d40*/  IMAD.HI.U32 R2, R3, R7, R2 ;  /* 0x0000000703027227 */ /* 0x000fe200078e0002 */
[----:B------:R-:W-:-:S03]  /*12d50*/  IADD3 R7, RZ, -R10, RZ ;  /* 0x8000000aff077210 */ /* 0x000fc60007ffe0ff */
[----:B------:R-:W-:-:S04]  /*12d60*/  IMAD.MOV.U32 R3, RZ, RZ, R8 ;  /* 0x000000ffff037224 */ /* 0x000fc800078e0008 */
        /* <DEDUP_REMOVED lines=12> */
[--C-:B------:R-:W-:Y:S02]  /*12e30*/  IMAD.MOV R17, RZ, RZ, -R2.reuse ;  /* 0x000000ffff117224 */ /* 0x100fe400078e0a02 */
[----:B------:R-:W-:Y:S02]  /*12e40*/  IMAD.MOV.U32 R18, RZ, RZ, R2 ;  /* 0x000000ffff127224 */ /* 0x000fe400078e0002 */
[----:B------:R-:W-:Y:S01]  /*12e50*/  IMAD R17, R4, R17, R9 ;  /* 0x0000001104117224 */ /* 0x000fe200078e0209 */
[----:B------:R-:W-:Y:S06]  /*12e60*/  BRA `(.L_x_8367) ;  /* 0x00000000000c7947 */ /* 0x000fec0003800000 */
.L_x_8362:
[----:B------:R-:W-:Y:S02]  /*12e70*/  IMAD.MOV.U32 R17, RZ, RZ, RZ ;  /* 0x000000ffff117224 */ /* 0x000fe400078e00ff */
[----:B------:R-:W-:Y:S02]  /*12e80*/  IMAD.U32 R16, RZ, RZ, UR6 ;  /* 0x00000006ff107e24 */ /* 0x000fe4000f8e00ff */
[----:B------:R-:W-:-:S07]  /*12e90*/  IMAD.MOV.U32 R18, RZ, RZ, RZ ;  /* 0x000000ffff127224 */ /* 0x000fce00078e00ff */
.L_x_8367:
[----:B------:R-:W-:-:S13]  /*12ea0*/  ISETP.NE.AND P0, PT, R5, RZ, PT ;  /* 0x000000ff0500720c */ /* 0x000fda0003f05270 */
[----:B------:R-:W0:Y:S01]  /*12eb0*/  @!P0 S2R R3, SR_CgaCtaId ;  /* 0x0000000000038919 */ /* 0x000e220000008800 */
[----:B------:R-:W-:-:S04]  /*12ec0*/  @!P0 MOV R2, 0x400 ;  /* 0x0000040000028802 */ /* 0x000fc80000000f00 */
[----:B0-----:R-:W-:-:S05]  /*12ed0*/  @!P0 LEA R2, R3, R2, 0x18 ;  /* 0x0000000203028211 */ /* 0x001fca00078ec0ff */
[----:B------:R2:W-:Y:S01]  /*12ee0*/  @!P0 STS.128 [R2+0x19cd0], R16 ;  /* 0x019cd01002008388 */ /* 0x0005e20000000c00 */
[----:B------:R-:W-:Y:S06]  /*12ef0*/  BAR.ARV 0x5, 0x200 ;  /* 0x0148000000007b1d */ /* 0x000fec0000002000 */
.L_x_8360:
[----:B------:R3:W-:Y:S01]  /*12f00*/  STL [R1+0x2c], RZ ;  /* 0x00002cff01007387 */ /* 0x0007e20000100800 */
[----:B------:R-:W-:Y:S01]  /*12f10*/  ULDC UR4, c[0x0][0xc14] ;  /* 0x0003050000047ab9 */ /* 0x000fe20000000800 */
[----:B------:R-:W-:Y:S01]  /*12f20*/  IMAD.MOV.U32 R25, RZ, RZ, 0x1 ;  /* 0x00000001ff197424 */ /* 0x000fe200078e00ff */
[----:B-1----:R-:W-:Y:S01]  /*12f30*/  ISETP.GE.AND P0, PT, R19, UR4, PT ;  /* 0x0000000413007c0c */ /* 0x002fe2000bf06270 */
[----:B------:R-:W-:-:S12]  /*12f40*/  IMAD.MOV.U32 R22, RZ, RZ, RZ ;  /* 0x000000ffff167224 */ /* 0x000fd800078e00ff */
[----:B---3--:R-:W-:Y:S05]  /*12f50*/  @P0 BRA `(.L_x_8368) ;  /* 0x0000005000d80947 */ /* 0x008fea0003800000 */
[----:B------:R-:W3:Y:S01]  /*12f60*/  LDL R8, [R1+0x28] ;  /* 0x0000280001087983 */ /* 0x000ee20000100800 */
[----:B------:R-:W1:Y:S01]  /*12f70*/  S2R R10, SR_TID.X ;  /* 0x00000000000a7919 */ /* 0x000e620000002100 */
[----:B------:R-:W4:Y:S01]  /*12f80*/  S2R R7, SR_TID.X ;  /* 0x0000000000077919 */ /* 0x000f220000002100 */
[----:B------:R-:W-:Y:S01]  /*12f90*/  IMAD.SHL.U32 R9, R0, 0x800, RZ ;  /* 0x0000080000097824 */ /* 0x000fe200078e00ff */
[----:B-1----:R-:W-:Y:S01]  /*12fa0*/  SHF.R.U32.HI R4, RZ, 0x1, R10 ;  /* 0x00000001ff047819 */ /* 0x002fe2000001160a */
[----:B--2---:R-:W-:-:S03]  /*12fb0*/  IMAD.SHL.U32 R2, R10, 0x20, RZ ;  /* 0x000000200a027824 */ /* 0x004fc600078e00ff */
[----:B------:R-:W-:Y:S02]  /*12fc0*/  LOP3.LUT R5, R4, 0x20, RZ, 0xc0, !PT ;  /* 0x0000002004057812 */ /* 0x000fe400078ec0ff */
[----:B----4-:R-:W-:Y:S02]  /*12fd0*/  LOP3.LUT R11, R7, 0x7f, RZ, 0xc0, !PT ;  /* 0x0000007f070b7812 */ /* 0x010fe400078ec0ff */
[----:B------:R-:W-:Y:S02]  /*12fe0*/  SHF.L.U32 R6, R10, 0x7, RZ ;  /* 0x000000070a067819 */ /* 0x000fe400000006ff */
[----:B------:R-:W-:Y:S02]  /*12ff0*/  LOP3.LUT R7, R5, 0x10, R10, 0xf8, !PT ;  /* 0x0000001005077812 */ /* 0x000fe400078ef80a */
[----:B0-----:R-:W-:Y:S01]  /*13000*/  LOP3.LUT R3, R2, 0x80, RZ, 0xc0, !PT ;  /* 0x0000008002037812 */ /* 0x001fe200078ec0ff */
[C---:B------:R-:W-:Y:S01]  /*13010*/  IMAD.SHL.U32 R0, R10.reuse, 0x10, RZ ;  /* 0x000000100a007824 */ /* 0x040fe200078e00ff */
[----:B------:R-:W-:Y:S01]  /*13020*/  LOP3.LUT R7, R7, 0x380, R6, 0xf8, !PT ;  /* 0x0000038007077812 */ /* 0x000fe200078ef806 */
[----:B------:R-:W-:Y:S01]  /*13030*/  IMAD.SHL.U32 R5, R11, 0x10, RZ ;  /* 0x000000100b057824 */ /* 0x000fe200078e00ff */
[----:B------:R-:W-:Y:S01]  /*13040*/  LOP3.LUT R3, R3, 0x10, R4, 0xf8, !PT ;  /* 0x0000001003037812 */ /* 0x000fe200078ef804 */
[----:B------:R-:W-:Y:S01]  /*13050*/  IMAD.SHL.U32 R4, R10, 0x4, RZ ;  /* 0x000000040a047824 */ /* 0x000fe200078e00ff */
[----:B------:R-:W-:-:S02]  /*13060*/  LOP3.LUT R6, R6, 0x400, RZ, 0xc0, !PT ;  /* 0x0000040006067812 */ /* 0x000fc400078ec0ff */
[----:B------:R-:W-:Y:S02]  /*13070*/  LOP3.LUT P0, RZ, R10, 0x4, RZ, 0xc0, !PT ;  /* 0x000000040aff7812 */ /* 0x000fe4000780c0ff */
[----:B------:R-:W-:Y:S02]  /*13080*/  LOP3.LUT R2, R2, 0x360, RZ, 0xc0, !PT ;  /* 0x0000036002027812 */ /* 0x000fe400078ec0ff */
[----:B------:R-:W-:Y:S02]  /*13090*/  LOP3.LUT R6, R6, 0x800, R9, 0xf8, !PT ;  /* 0x0000080006067812 */ /* 0x000fe400078ef809 */
[----:B------:R-:W-:Y:S02]  /*130a0*/  LOP3.LUT R7, R7, 0x70, R0, 0x78, !PT ;  /* 0x0000007007077812 */ /* 0x000fe400078e7800 */
[----:B------:R-:W-:Y:S02]  /*130b0*/  LOP3.LUT R2, R2, 0x400, R5, 0xf8, !PT ;  /* 0x0000040002027812 */ /* 0x000fe400078ef805 */
[----:B------:R-:W-:-:S02]  /*130c0*/  LOP3.LUT R3, R3, 0x10, R4, 0x78, !PT ;  /* 0x0000001003037812 */ /* 0x000fc400078e7804 */
[----:B------:R-:W-:Y:S02]  /*130d0*/  LOP3.LUT R26, R6, R7, RZ, 0xfc, !PT ;  /* 0x00000007061a7212 */ /* 0x000fe400078efcff */
[----:B------:R-:W-:-:S03]  /*130e0*/  LOP3.LUT R23, R2, R3, RZ, 0xfc, !PT ;  /* 0x0000000302177212 */ /* 0x000fc600078efcff */
[C---:B------:R-:W-:Y:S02]  /*130f0*/  VIADD R0, R26.reuse, 0x40 ;  /* 0x000000401a007836 */ /* 0x040fe40000000000 */
[----:B------:R-:W-:Y:S01]  /*13100*/  @P0 VIADD R0, R26, 0xffffffc0 ;  /* 0xffffffc01a000836 */ /* 0x000fe20000000000 */
[----:B------:R-:W-:Y:S01]  /*13110*/  BSSY B7, `(.L_x_8368) ;  /* 0x000051a000077945 */ /* 0x000fe20003800000 */
[----:B------:R-:W-:Y:S02]  /*13120*/  IMAD.MOV.U32 R27, RZ, RZ, 0x1 ;  /* 0x00000001ff1b7424 */ /* 0x000fe400078e00ff */
[----:B------:R-:W-:Y:S02]  /*13130*/  IMAD.MOV.U32 R24, RZ, RZ, RZ ;  /* 0x000000ffff187224 */ /* 0x000fe400078e00ff */
[----:B------:R-:W-:Y:S02]  /*13140*/  IMAD.MOV.U32 R22, RZ, RZ, RZ ;  /* 0x000000ffff167224 */ /* 0x000fe400078e00ff */
[----:B------:R-:W-:Y:S01]  /*13150*/  IMAD.MOV.U32 R25, RZ, RZ, 0x1 ;  /* 0x00000001ff197424 */ /* 0x000fe200078e00ff */
[----:B------:R-:W-:Y:S01]  /*13160*/  ULDC UR36, c[0x0][0xc] ;  /* 0x0000030000247ab9 */ /* 0x000fe20000000800 */
[----:B------:R-:W-:Y:S01]  /*13170*/  ULDC.64 UR38, c[0x0][0x198] ;  /* 0x0000660000267ab9 */ /* 0x000fe20000000a00 */
[----:B---3--:R-:W-:-:S02]  /*13180*/  LOP3.LUT R3, R8, 0x1, RZ, 0xfc, !PT ;  /* 0x0000000108037812 */ /* 0x008fc400078efcff */
[----:B------:R-:W-:-:S03]  /*13190*/  LOP3.LUT R2, R8, 0x2, RZ, 0xfc, !PT ;  /* 0x0000000208027812 */ /* 0x000fc600078efcff */
[----:B------:R-:W-:Y:S04]  /*131a0*/  STL [R1+0x3c], R3 ;  /* 0x00003c0301007387 */ /* 0x000fe80000100800 */
[----:B------:R0:W-:Y:S04]  /*131b0*/  STL [R1+0x18], R2 ;  /* 0x0000180201007387 */ /* 0x0001e80000100800 */
[----:B------:R-:W-:Y:S04]  /*131c0*/  STL [R1+0x2c], RZ ;  /* 0x00002cff01007387 */ /* 0x000fe80000100800 */
[----:B------:R1:W-:Y:S01]  /*131d0*/  STL [R1+0x4], R0 ;  /* 0x0000040001007387 */ /* 0x0003e20000100800 */
[----:B0-----:R-:W-:-:S02]  /*131e0*/  LOP3.LUT R2, R23, 0x1800, RZ, 0xfc, !PT ;  /* 0x0000180017027812 */ /* 0x001fc400078efcff */
[----:B-1----:R-:W-:-:S07]  /*131f0*/  LOP3.LUT R0, R23, 0x2800, RZ, 0xfc, !PT ;  /* 0x0000280017007812 */ /* 0x002fce00078efcff */
.L_x_8477:
[----:B0-----:R-:W0:Y:S02]  /*13200*/  LDC.64 R2, c[0x0][0xc60] ;  /* 0x00031800ff027b82 */ /* 0x001e240000000a00 */
[----:B0-----:R-:W-:-:S05]  /*13210*/  IMAD.WIDE R2, R19, 0x4, R2 ;  /* 0x0000000413027825 */ /* 0x001fca00078e0202 */
[----:B------:R-:W2:Y:S01]  /*13220*/  LDG.E R10, desc[UR40][R2.64] ;  /* 0x00000028020a7981 */ /* 0x000ea2000c1e1900 */
[----:B------:R-:W-:Y:S05]  /*13230*/  YIELD ;  /* 0x0000000000007946 */ /* 0x000fea0003800000 */
[----:B------:R-:W-:Y:S01]  /*13240*/  ULDC.64 UR4, c[0x0][0xa28] ;  /* 0x00028a0000047ab9 */ /* 0x000fe20000000a00 */
[----:B------:R-:W-:Y:S01]  /*13250*/  ULDC.64 UR6, c[0x0][0xa00] ;  /* 0x0002800000067ab9 */ /* 0x000fe20000000a00 */
[----:B------:R-:W-:Y:S01]  /*13260*/  ISETP.NE.U32.AND P0, PT, RZ, UR4, PT ;  /* 0x00000004ff007c0c */ /* 0x000fe2000bf05070 */
[----:B------:R-:W-:Y:S01]  /*13270*/  IMAD.MOV.U32 R29, RZ, RZ, RZ ;  /* 0x000000ffff1d7224 */ /* 0x000fe200078e00ff */
[----:B------:R-:W-:-:S02]  /*13280*/  ISETP.NE.U32.AND P2, PT, RZ, UR6, PT ;  /* 0x00000006ff007c0c */ /* 0x000fc4000bf45070 */
[----:B------:R-:W-:Y:S02]  /*13290*/  ISETP.NE.AND.EX P1, PT, RZ, UR5, PT, P0 ;  /* 0x00000005ff007c0c */ /* 0x000fe4000bf25300 */
[----:B------:R-:W-:Y:S01]  /*132a0*/  ISETP.NE.AND.EX P0, PT, RZ, UR7, PT, P2 ;  /* 0x00000007ff007c0c */ /* 0x000fe2000bf05320 */
[----:B------:R-:W-:Y:S01]  /*132b0*/  IMAD.MOV.U32 R6, RZ, RZ, RZ ;  /* 0x000000ffff067224 */ /* 0x000fe200078e00ff */
[----:B--2---:R-:W-:Y:S01]  /*132c0*/  SHF.R.S32.HI R0, RZ, 0x1f, R10 ;  /* 0x0000001fff007819 */ /* 0x004fe2000001140a */
[----:B------:R-:W-:-:S10]  /*132d0*/  IMAD.SHL.U32 R11, R10, 0x4, RZ ;  /* 0x000000040a0b7824 */ /* 0x000fd400078e00ff */
[C---:B------:R-:W-:Y:S01]  /*132e0*/  @P0 LEA R4, P3, R10.reuse, UR6, 0x2 ;  /* 0x000000060a040c11 */ /* 0x040fe2000f8610ff */
[----:B------:R-:W-:Y:S01]  /*132f0*/  STL [R1], R10 ;  /* 0x0000000a01007387 */ /* 0x000fe20000100800 */
[C---:B------:R-:W-:Y:S02]  /*13300*/  @P1 LEA R2, P2, R10.reuse, UR4, 0x2 ;  /* 0x000000040a021c11 */ /* 0x040fe4000f8410ff */
[C-C-:B------:R-:W-:Y:S02]  /*13310*/  @P0 LEA.HI.X R5, R10.reuse, UR7, R0.reuse, 0x2, P3 ;  /* 0x000000070a050c11 */ /* 0x140fe400098f1400 */
[C-C-:B------:R-:W-:Y:S01]  /*13320*/  SHF.L.U64.HI R7, R10.reuse, 0x2, R0.reuse ;  /* 0x000000020a077819 */ /* 0x140fe20000010200 */
[----:B------:R-:W-:Y:S01]  /*13330*/  STL [R1+0x10], R11 ;  /* 0x0000100b01007387 */ /* 0x000fe20000100800 */
[----:B------:R-:W-:Y:S01]  /*13340*/  @P1 LEA.HI.X R3, R10, UR5, R0, 0x2, P2 ;  /* 0x000000050a031c11 */ /* 0x000fe200090f1400 */
[----:B------:R-:W-:Y:S01]  /*13350*/  ULDC.64 UR4, c[0x0][0xa10] ;  /* 0x0002840000047ab9 */ /* 0x000fe20000000a00 */
[----:B------:R-:W-:Y:S01]  /*13360*/  ULDC.64 UR6, c[0x0][0xa20] ;  /* 0x0002880000067ab9 */ /* 0x000fe20000000a00 */
[----:B------:R-:W2:Y:S01]  /*13370*/  @P0 LDG.E R6, desc[UR40][R4.64] ;  /* 0x0000002804060981 */ /* 0x000ea2000c1e1900 */
[----:B------:R-:W-:-:S03]  /*13380*/  ISETP.NE.U32.AND P2, PT, RZ, UR4, PT ;  /* 0x00000004ff007c0c */ /* 0x000fc6000bf45070 */
[----:B------:R0:W5:Y:S01]  /*13390*/  @P1 LDG.E R29, desc[UR40][R2.64] ;  /* 0x00000028021d1981 */ /* 0x000162000c1e1900 */
[----:B------:R-:W-:Y:S01]  /*133a0*/  ISETP.NE.AND.EX P1, PT, RZ, UR5, PT, P2 ;  /* 0x00000005ff007c0c */ /* 0x000fe2000bf25320 */
[----:B------:R-:W-:Y:S01]  /*133b0*/  IMAD.MOV.U32 R0, RZ, RZ, RZ ;  /* 0x000000ffff007224 */ /* 0x000fe200078e00ff */
[----:B0-----:R-:W-:-:S04]  /*133c0*/  IADD3 R2, P2, R11, UR4, RZ ;  /* 0x000000040b027c10 */ /* 0x001fc8000ff5e0ff */
[----:B------:R-:W-:Y:S01]  /*133d0*/  IADD3.X R3, R7, UR5, RZ, P2, !PT ;  /* 0x0000000507037c10 */ /* 0x000fe200097fe4ff */
[----:B------:R-:W-:Y:S02]  /*133e0*/  ULDC.64 UR4, c[0x0][0xa08] ;  /* 0x0002820000047ab9 */ /* 0x000fe40000000a00 */
[----:B------:R-:W-:-:S04]  /*133f0*/  ISETP.NE.U32.AND P0, PT, RZ, UR4, PT ;  /* 0x00000004ff007c0c */ /* 0x000fc8000bf05070 */
[----:B------:R-:W5:Y:S01]  /*13400*/  @P1 LDG.E R0, desc[UR40][R2.64] ;  /* 0x0000002802001981 */ /* 0x000f62000c1e1900 */
[----:B------:R-:W-:-:S03]  /*13410*/  ISETP.NE.AND.EX P0, PT, RZ, UR5, PT, P0 ;  /* 0x00000005ff007c0c */ /* 0x000fc6000bf05300 */
[----:B------:R-:W5:Y:S04]  /*13420*/  @P1 LDG.E R9, desc[UR40][R2.64] ;  /* 0x0000002802091981 */ /* 0x000f68000c1e1900 */
[----:B------:R0:W5:Y:S04]  /*13430*/  @P1 LDG.E R8, desc[UR40][R2.64+0x4] ;  /* 0x0000042802081981 */ /* 0x000168000c1e1900 */
[----:B------:R-:W-:Y:S01]  /*13440*/  STL [R1+0x14], R7 ;  /* 0x0000140701007387 */ /* 0x000fe20000100800 */
[----:B0-----:R-:W-:-:S04]  /*13450*/  IADD3 R2, P2, R11, UR4, RZ ;  /* 0x000000040b027c10 */ /* 0x001fc8000ff5e0ff */
[----:B------:R-:W-:Y:S01]  /*13460*/  IADD3.X R3, R7, UR5, RZ, P2, !PT ;  /* 0x0000000507037c10 */ /* 0x000fe200097fe4ff */
[----:B------:R-:W-:Y:S01]  /*13470*/  ULDC.64 UR4, c[0x0][0x3f8] ;  /* 0x0000fe0000047ab9 */ /* 0x000fe20000000a00 */
[----:B--2---:R0:W-:Y:S02]  /*13480*/  STL [R1+0x34], R6 ;  /* 0x0000340601007387 */ /* 0x0041e40000100800 */
[----:B0-----:R-:W-:-:S06]  /*13490*/  MOV R6, RZ ;  /* 0x000000ff00067202 */ /* 0x001fcc0000000f00 */
        /* <DEDUP_REMOVED lines=11> */
[----:B------:R-:W-:Y:S01]  /*13550*/  IMAD.U32 R7, RZ, RZ, UR4 ;  /* 0x00000004ff077e24 */ /* 0x000fe2000f8e00ff */
        /* <DEDUP_REMOVED lines=8> */
.L_x_8369:
[----:B-----5:R-:W-:Y:S01]  /*135e0*/  @P1 IMAD.IADD R4, R8, 0x1, -R9 ;  /* 0x0000000108041824 */ /* 0x020fe200078e0a09 */
[----:B------:R-:W-:Y:S01]  /*135f0*/  BSSY B0, `(.L_x_8370) ;  /* 0x0000161000007945 */ /* 0x000fe20003800000 */
[--C-:B------:R-:W-:Y:S02]  /*13600*/  IMAD.IADD R7, R7, 0x1, -R29.reuse ;  /* 0x0000000107077824 */ /* 0x100fe400078e0a1d */
[----:B------:R-:W-:Y:S02]  /*13610*/  IMAD.IADD R29, R6, 0x1, R29 ;  /* 0x00000001061d7824 */ /* 0x000fe400078e021d */
[----:B------:R-:W-:-:S05]  /*13620*/  IMAD.IADD R2, R7, 0x1, R4 ;  /* 0x0000000107027824 */ /* 0x000fca00078e0204 */
[----:B------:R0:W-:Y:S02]  /*13630*/  STL [R1+0x1c], R2 ;  /* 0x00001c0201007387 */ /* 0x0001e40000100800 */
[----:B0-----:R-:W-:-:S05]  /*13640*/  VIADD R2, R2, 0x7f ;  /* 0x0000007f02027836 */ /* 0x001fca0000000000 */
[----:B------:R-:W-:-:S04]  /*13650*/  SHF.R.S32.HI R3, RZ, 0x1f, R2 ;  /* 0x0000001fff037819 */ /* 0x000fc80000011402 */
[----:B------:R-:W-:-:S04]  /*13660*/  LEA.HI R5, R3, R2, RZ, 0x7 ;  /* 0x0000000203057211 */ /* 0x000fc800078f38ff */
[----:B------:R-:W-:Y:S01]  /*13670*/  LOP3.LUT R2, R5, 0xffffff80, RZ, 0xc0, !PT ;  /* 0xffffff8005027812 */ /* 0x000fe200078ec0ff */
[----:B------:R0:W-:Y:S03]  /*13680*/  STL [R1+0x24], R5 ;  /* 0x0000240501007387 */ /* 0x0001e60000100800 */
[----:B------:R-:W-:Y:S01]  /*13690*/  VIADDMNMX R2, R2, -R7, R4, PT ;  /* 0x8000000702027246 */ /* 0x000fe20003800104 */
[----:B------:R-:W-:-:S05]  /*136a0*/  IMAD.MOV R4, RZ, RZ, -R7 ;  /* 0x000000ffff047224 */ /* 0x000fca00078e0a07 */
[----:B------:R-:W-:-:S04]  /*136b0*/  VIMNMX R4, RZ, R4, !PT ;  /* 0x00000004ff047248 */ /* 0x000fc80007fe0100 */
[----:B------:R-:W-:Y:S02]  /*136c0*/  ISETP.GT.AND P0, PT, R2, R4, PT ;  /* 0x000000040200720c */ /* 0x000fe40003f04270 */
[----:B------:R-:W-:-:S05]  /*136d0*/  SHF.R.U32.HI R4, RZ, 0x7, R4 ;  /* 0x00000007ff047819 */ /* 0x000fca0000011604 */
[----:B0-----:R-:W-:-:S06]  /*136e0*/  IMAD.MOV.U32 R5, RZ, RZ, R4 ;  /* 0x000000ffff057224 */ /* 0x001fcc00078e0004 */
        /* <DEDUP_REMOVED lines=21> */
.L_x_8524:
[----:B-1----:R-:W-:Y:S02]  /*13840*/  ISETP.NE.AND P0, PT, R14, RZ, PT ;  /* 0x000000ff0e00720c */ /* 0x002fe40003f05270 */
[----:B------:R-:W-:-:S11]  /*13850*/  PLOP3.LUT P6, PT, PT, PT, PT, 0x8, 0x0 ;  /* 0x000000000000781c */ /* 0x000fd60003fce170 */
[----:B------:R-:W-:Y:S05]  /*13860*/  @P0 BRA `(.L_x_8373) ;  /* 0x00000000000c0947 */ /* 0x000fea0003800000 */
[----:B------:R-:W-:-:S03]  /*13870*/  UMOV UR4, 0xffffffff ;  /* 0xffffffff00047882 */ /* 0x000fc60000000000 */
[----:B------:R-:W-:Y:S05]  /*13880*/  BRA.DIV UR4, `(.L_x_8374) ;  /* 0x0000005604c87947 */ /* 0x000fea000b800000 */
[----:B------:R-:W-:-:S13]  /*13890*/  ELECT P6, URZ, PT ;  /* 0x00000000003f782f */ /* 0x000fda00038c0000 */
.L_x_8373:
        /* <DEDUP_REMOVED lines=12> */
.L_x_8527:
[----:B------:R-:W-:Y:S05]  /*13960*/  BSYNC B1 ;  /* 0x0000000000017941 */ /* 0x000fea0003800000 */
.L_x_8375:
[----:B------:R-:W-:Y:S04]  /*13970*/  BSSY B1, `(.L_x_8377) ;  /* 0x000008b000017945 */ /* 0x000fe80003800000 */
[----:B------:R-:W-:Y:S05]  /*13980*/  @!P6 BRA `(.L_x_8378) ;  /* 0x000000080024e947 */ /* 0x000fea0003800000 */
[----:B------:R-:W-:Y:S01]  /*13990*/  LEA R9, R24, R11, 0x3 ;  /* 0x0000000b18097211 */ /* 0x000fe200078e18ff */
[----:B------:R-:W1:Y:S01]  /*139a0*/  S2R R7, SR_TID.X ;  /* 0x0000000000077919 */ /* 0x000e620000002100 */
[----:B------:R-:W-:Y:S01]  /*139b0*/  SHF.L.U32 R12, R27, 0x1f, RZ ;  /* 0x0000001f1b0c7819 */ /* 0x000fe200000006ff */
[----:B------:R-:W-:Y:S03]  /*139c0*/  BSSY B2, `(.L_x_8379) ;  /* 0x0000005000027945 */ /* 0x000fe60003800000 */
[----:B------:R-:W2:Y:S01]  /*139d0*/  SYNCS.PHASECHK.TRANS64.TRYWAIT P0, [R9+URZ+0x19ca0], R12 ;  /* 0x019ca00c090075a7 */ /* 0x000ea2000800017f */
[----:B-1----:R-:W-:-:S04]  /*139e0*/  LOP3.LUT R7, R7, 0x7f, RZ, 0xc0, !PT ;  /* 0x0000007f07077812 */ /* 0x002fc800078ec0ff */
[----:B------:R-:W-:Y:S01]  /*139f0*/  ISETP.NE.AND P1, PT, R7, RZ, PT ;  /* 0x000000ff0700720c */ /* 0x000fe20003f25270 */
[----:B--2---:R-:W-:-:S12]  /*13a00*/  @!P0 BRA `(.L_x_8380) ;  /* 0x00000054009c8947 */ /* 0x004fd80003800000 */
.L_x_8528:
[----:B------:R-:W-:Y:S05]  /*13a10*/  BSYNC B2 ;  /* 0x0000000000027941 */ /* 0x000fea0003800000 */
.L_x_8379:
        /* <DEDUP_REMOVED lines=9> */
.L_x_8382:
[----:B------:R-:W-:Y:S05]  /*13ab0*/  BSYNC B2 ;  /* 0x0000000000027941 */ /* 0x000fea0003800000 */
.L_x_8381:
[----:B------:R-:W-:Y:S01]  /*13ac0*/  IMAD.MOV.U32 R20, RZ, RZ, RZ ;  /* 0x000000ffff147224 */ /* 0x000fe200078e00ff */
[----:B------:R-:W-:Y:S01]  /*13ad0*/  UIADD3 UR4, UP0, UR38, 0x570, URZ ;  /* 0x0000057026047890 */ /* 0x000fe2000ff1e03f */
[----:B------:R-:W-:Y:S01]  /*13ae0*/  IMAD R7, R5, 0x80, R0 ;  /* 0x0000008005077824 */ /* 0x000fe200078e0200 */
[----:B------:R-:W-:Y:S01]  /*13af0*/  PLOP3.LUT P0, PT, PT, PT, PT, 0x80, 0x0 ;  /* 0x000000000000781c */ /* 0x000fe20003f0f070 */
[----:B------:R-:W-:Y:S01]  /*13b00*/  IMAD R8, R24, 0x3000, R11 ;  /* 0x0000300018087824 */ /* 0x000fe200078e020b */
[----:B------:R-:W-:Y:S01]  /*13b10*/  R2UR UR10, R20 ;  /* 0x00000000140a72ca */ /* 0x000fe200000e0000 */
[----:B------:R-:W-:Y:S01]  /*13b20*/  VIADD R7, R7, 0xffffff80 ;  /* 0xffffff8007077836 */ /* 0x000fe20000000000 */
[----:B------:R-:W-:Y:S01]  /*13b30*/  UIADD3.X UR5, URZ, UR39, URZ, UP0, !UPT ;  /* 0x000000273f057290 */ /* 0x000fe200087fe43f */
[----:B0-----:R-:W-:Y:S01]  /*13b40*/  VIADD R6, R9, 0x19c90 ;  /* 0x00019c9009067836 */ /* 0x001fe20000000000 */
[----:B------:R-:W-:Y:S01]  /*13b50*/  UMOV UR6, 0x0 ;  /* 0x0000000000067882 */ /* 0x000fe20000000000 */
[----:B------:R-:W-:Y:S01]  /*13b60*/  VIADD R10, R8, 0x13800 ;  /* 0x00013800080a7836 */ /* 0x000fe20000000000 */
[----:B------:R-:W-:-:S09]  /*13b70*/  UMOV UR7, 0x12f00000 ;  /* 0x12f0000000077882 */ /* 0x000fd20000000000 */
.L_x_8383:
        /* <DEDUP_REMOVED lines=16> */
.L_x_8384:
        /* <DEDUP_REMOVED lines=16> */
.L_x_8385:
        /* <DEDUP_REMOVED lines=13> */
.L_x_8529:
[----:B------:R-:W-:Y:S05]  /*13e50*/  BSYNC B2 ;  /* 0x0000000000027941 */ /* 0x000fea0003800000 */
.L_x_8386:
        /* <DEDUP_REMOVED lines=11> */
.L_x_8389:
[----:B------:R-:W-:Y:S05]  /*13f10*/  BSYNC B2 ;  /* 0x0000000000027941 */ /* 0x000fea0003800000 */
.L_x_8388:
        /* <DEDUP_REMOVED lines=8> */
.L_x_8390:
        /* <DEDUP_REMOVED lines=15> */
.L_x_8391:
        /* <DEDUP_REMOVED lines=15> */
.L_x_8392:
        /* <DEDUP_REMOVED lines=10> */
.L_x_8378:
[----:B------:R-:W-:Y:S05]  /*14220*/  BSYNC B1 ;  /* 0x0000000000017941 */ /* 0x000fea0003800000 */
.L_x_8377:
[----:B------:R-:W-:Y:S01]  /*14230*/  VIADD R10, R5, 0xfffffffe ;  /* 0xfffffffe050a7836 */ /* 0x000fe20000000000 */
[----:B------:R-:W-:Y:S01]  /*14240*/  PLOP3.LUT P0, PT, PT, PT, PT, 0x8, 0x0 ;  /* 0x000000000000781c */ /* 0x000fe20003f0e170 */
[----:B------:R-:W-:-:S03]  /*14250*/  VIADD R24, R24, 0x1 ;  /* 0x0000000118187836 */ /* 0x000fc60000000000 */
[----:B------:R-:W-:Y:S02]  /*14260*/  ISETP.GE.AND P2, PT, R10, R4, PT ;  /* 0x000000040a00720c */ /* 0x000fe40003f46270 */
[----:B------:R-:W-:-:S04]  /*14270*/  ISETP.NE.AND P1, PT, R24, 0x2, PT ;  /* 0x000000021800780c */ /* 0x000fc80003f25270 */
[----:B------:R-:W-:Y:S02]  /*14280*/  SEL R5, RZ, 0x1, P1 ;  /* 0x00000001ff057807 */ /* 0x000fe40000800000 */
[----:B------:R-:W-:Y:S02]  /*14290*/  SEL R24, R24, RZ, P1 ;  /* 0x000000ff18187207 */ /* 0x000fe40000800000 */
[----:B------:R-:W-:-:S03]  /*142a0*/  LOP3.LUT R27, R27, R5, RZ, 0x3c, !PT ;  /* 0x000000051b1b7212 */ /* 0x000fc600078e3cff */
[----:B------:R-:W-:Y:S05]  /*142b0*/  @!P2 BRA `(.L_x_8371) ;  /* 0x000000080050a947 */ /* 0x000fea0003800000 */
.L_x_8409:
[----:B------:R-:W-:Y:S05]  /*142c0*/  YIELD ;  /* 0x0000000000007946 */ /* 0x000fea0003800000 */
[----:B------:R-:W-:Y:S04]  /*142d0*/  BSSY B1, `(.L_x_8393) ;  /* 0x000008a000017945 */ /* 0x000fe80003800000 */
[----:B------:R-:W-:Y:S05]  /*142e0*/  @!P6 BRA `(.L_x_8394) ;  /* 0x000000080020e947 */ /* 0x000fea0003800000 */
[----:B------:R-:W-:Y:S01]  /*142f0*/  IMAD R9, R24, 0x8, R11 ;  /* 0x0000000818097824 */ /* 0x000fe200078e020b */
[----:B------:R-:W-:Y:S01]  /*14300*/  SHF.L.U32 R8, R27, 0x1f, RZ ;  /* 0x0000001f1b087819 */ /* 0x000fe200000006ff */
[----:B------:R-:W1:Y:S01]  /*14310*/  S2R R5, SR_TID.X ;  /* 0x0000000000057919 */ /* 0x000e620000002100 */
[----:B------:R-:W-:Y:S02]  /*14320*/  BSSY B2, `(.L_x_8395) ;  /* 0x0000005000027945 */ /* 0x000fe40003800000 */
[----:B------:R-:W2:Y:S01]  /*14330*/  SYNCS.PHASECHK.TRANS64.TRYWAIT P1, [R9+URZ+0x19ca0], R8 ;  /* 0x019ca008090075a7 */ /* 0x000ea2000802017f */
[----:B-1----:R-:W-:-:S04]  /*14340*/  LOP3.LUT R5, R5, 0x7f, RZ, 0xc0, !PT ;  /* 0x0000007f05057812 */ /* 0x002fc800078ec0ff */
[----:B------:R-:W-:Y:S01]  /*14350*/  ISETP.NE.AND P2, PT, R5, RZ, PT ;  /* 0x000000ff0500720c */ /* 0x000fe20003f45270 */
[----:B--2---:R-:W-:-:S12]  /*14360*/  @!P1 BRA `(.L_x_8396) ;  /* 0x0000004c006c9947 */ /* 0x004fd80003800000 */
.L_x_8530:
[----:B------:R-:W-:Y:S05]  /*14370*/  BSYNC B2 ;  /* 0x0000000000027941 */ /* 0x000fea0003800000 */
.L_x_8395:
        /* <DEDUP_REMOVED lines=9> */
.L_x_8398:
[----:B------:R-:W-:Y:S05]  /*14410*/  BSYNC B2 ;  /* 0x0000000000027941 */ /* 0x000fea0003800000 */
.L_x_8397:
[----:B------:R-:W-:Y:S01]  /*14420*/  IMAD.MOV.U32 R14, RZ, RZ, RZ ;  /* 0x000000ffff0e7224 */ /* 0x000fe200078e00ff */
[----:B------:R-:W-:Y:S01]  /*14430*/  UIADD3 UR4, UP0, UR38, 0x570, URZ ;  /* 0x0000057026047890 */ /* 0x000fe2000ff1e03f */
[----:B------:R-:W-:Y:S01]  /*14440*/  IMAD R7, R24, 0x3000, R11 ;  /* 0x0000300018077824 */ /* 0x000fe200078e020b */
[----:B------:R-:W-:Y:S01]  /*14450*/  PLOP3.LUT P1, PT, PT, PT, PT, 0x80, 0x0 ;  /* 0x000000000000781c */ /* 0x000fe20003f2f070 */
[----:B0-----:R-:W-:Y:S01]  /*14460*/  IMAD R6, R10, 0x80, R0 ;  /* 0x000000800a067824 */ /* 0x001fe200078e0200 */
[----:B------:R-:W-:Y:S01]  /*14470*/  R2UR UR10, R14 ;  /* 0x000000000e0a72ca */ /* 0x000fe200000e0000 */
[----:B------:R-:W-:Y:S01]  /*14480*/  VIADD R5, R9, 0x19c90 ;  /* 0x00019c9009057836 */ /* 0x000fe20000000000 */
[----:B------:R-:W-:Y:S01]  /*14490*/  UIADD3.X UR5, URZ, UR39, URZ, UP0, !UPT ;  /* 0x000000273f057290 */ /* 0x000fe200087fe43f */
[----:B------:R-:W-:Y:S01]  /*144a0*/  VIADD R12, R7, 0x13800 ;  /* 0x00013800070c7836 */ /* 0x000fe20000000000 */
[----:B------:R-:W-:Y:S01]  /*144b0*/  UMOV UR6, 0x0 ;  /* 0x0000000000067882 */ /* 0x000fe20000000000 */
[----:B------:R-:W-:-:S10]  /*144c0*/  UMOV UR7, 0x12f00000 ;  /* 0x12f0000000077882 */ /* 0x000fd40000000000 */
.L_x_8399:
        /* <DEDUP_REMOVED lines=16> */
.L_x_8400:
        /* <DEDUP_REMOVED lines=16> */
.L_x_8401:
        /* <DEDUP_REMOVED lines=13> */
.L_x_8531:
[----:B------:R-:W-:Y:S05]  /*147a0*/  BSYNC B2 ;  /* 0x0000000000027941 */ /* 0x000fea0003800000 */
.L_x_8402:
        /* <DEDUP_REMOVED lines=11> */
.L_x_8405:
[----:B------:R-:W-:Y:S05]  /*14860*/  BSYNC B2 ;  /* 0x0000000000027941 */ /* 0x000fea0003800000 */
.L_x_8404:
        /* <DEDUP_REMOVED lines=8> */
.L_x_8406:
        /* <DEDUP_REMOVED lines=15> */
.L_x_8407:
        /* <DEDUP_REMOVED lines=15> */
.L_x_8408:
        /* <DEDUP_REMOVED lines=10> */
.L_x_8394:
[----:B------:R-:W-:Y:S05]  /*14b70*/  BSYNC B1 ;  /* 0x0000000000017941 */ /* 0x000fea0003800000 */
.L_x_8393:
[----:B------:R-:W-:Y:S01]  /*14b80*/  ISETP.GT.AND P2, PT, R10, R4, PT ;  /* 0x000000040a00720c */ /* 0x000fe20003f44270 */
[----:B------:R-:W-:Y:S02]  /*14b90*/  VIADD R24, R24, 0x1 ;  /* 0x0000000118187836 */ /* 0x000fe40000000000 */
[----:B------:R-:W-:-:S03]  /*14ba0*/  VIADD R10, R10, 0xffffffff ;  /* 0xffffffff0a0a7836 */ /* 0x000fc60000000000 */
[----:B------:R-:W-:-:S04]  /*14bb0*/  ISETP.NE.AND P1, PT, R24, 0x2, PT ;  /* 0x000000021800780c */ /* 0x000fc80003f25270 */
[----:B------:R-:W-:Y:S02]  /*14bc0*/  SEL R5, RZ, 0x1, P1 ;  /* 0x00000001ff057807 */ /* 0x000fe40000800000 */
[----:B------:R-:W-:Y:S02]  /*14bd0*/  SEL R24, R24, RZ, P1 ;  /* 0x000000ff18187207 */ /* 0x000fe40000800000 */
[----:B------:R-:W-:Y:S01]  /*14be0*/  LOP3.LUT R27, R27, R5, RZ, 0x3c, !PT ;  /* 0x000000051b1b7212 */ /* 0x000fe200078e3cff */
[----:B------:R-:W-:Y:S06]  /*14bf0*/  @P2 BRA `(.L_x_8409) ;  /* 0xfffffff400b02947 */ /* 0x000fec000383ffff */
.L_x_8371:
[----:B------:R-:W-:Y:S05]  /*14c00*/  BSYNC B0 ;  /* 0x0000000000007941 */ /* 0x000fea0003800000 */
.L_x_8370:
[----:B------:R-:W2:Y:S01]  /*14c10*/  LDL R5, [R1+0x1c] ;  /* 0x00001c0001057983 */ /* 0x000ea20000100800 */
[----:B------:R-:W-:Y:S05]  /*14c20*/  @!P0 WARPSYNC.ALL ;  /* 0x0000000000008948 */ /* 0x000fea0003800000 */
[----:B------:R-:W-:Y:S06]  /*14c30*/  @!P0 BAR.SYNC.DEFER_BLOCKING 0xc, 0x200 ;  /* 0x0308000000008b1d */ /* 0x000fec0000010000 */
[----:B------:R-:W-:Y:S01]  /*14c40*/  BSSY B6, `(.L_x_8410) ;  /* 0x00002c8000067945 */ /* 0x000fe20003800000 */
[----:B--2---:R-:W-:-:S13]  /*14c50*/  ISETP.GT.AND P0, PT, R5, RZ, PT ;  /* 0x000000ff0500720c */ /* 0x004fda0003f04270 */
        /* <DEDUP_REMOVED lines=16> */
[----:B-1----:R-:W-:Y:S01]  /*14d60*/  IADD3 R16, R0, UR36, R7 ;  /* 0x0000002400107c10 */ /* 0x002fe2000fffe007 */
[----:B------:R-:W-:Y:S06]  /*14d70*/  BRA `(.L_x_8412) ;  /* 0x0000002800d07947 */ /* 0x000fec0003800000 */
.L_x_8411:
[----:B------:R-:W1:Y:S01]  /*14d80*/  S2R R28, SR_CgaCtaId ;  /* 0x00000000001c7919 */ /* 0x000e620000008800 */
[----:B------:R-:W-:-:S04]  /*14d90*/  MOV R0, 0x400 ;  /* 0x0000040000007802 */ /* 0x000fc80000000f00 */
[----:B-1----:R-:W-:-:S05]  /*14da0*/  LEA R28, R28, R0, 0x18 ;  /* 0x000000001c1c7211 */ /* 0x002fca00078ec0ff */
        /* <DEDUP_REMOVED lines=8> */
[----:B0-----:R-:W-:Y:S01]  /*14e30*/  MOV R11, UR5 ;  /* 0x00000005000b7c02 */ /* 0x001fe20008000f00 */
        /* <DEDUP_REMOVED lines=10> */
.L_x_8413:
[----:B------:R-:W2:Y:S01]  /*14ee0*/  LDL.LU R2, [R1+0x30] ;  /* 0x0000300001027983 */ /* 0x000ea20000300800 */
[----:B------:R-:W-:-:S05]  /*14ef0*/  VIADD R0, R28, 0x9000 ;  /* 0x000090001c007836 */ /* 0x000fca0000000000 */
        /* <DEDUP_REMOVED lines=21> */
.L_x_8414:
[----:B------:R-:W-:-:S05]  /*15050*/  VIADD R0, R28, 0x3000 ;  /* 0x000030001c007836 */ /* 0x000fca0000000000 */
[----:B------:R-:W-:-:S13]  /*15060*/  LOP3.LUT P0, RZ, R0, 0x3ff, RZ, 0xc0, !PT ;  /* 0x000003ff00ff7812 */ /* 0x000fda000780c0ff */
[----:B------:R-:W-:Y:S05]  /*15070*/  @!P0 BRA `(.L_x_8415) ;  /* 0x0000000000408947 */ /* 0x000fea0003800000 */
[----:B-1----:R-:W-:Y:S01]  /*15080*/  MOV R2, 0x0 ;  /* 0x0000000000027802 */ /* 0x002fe20000000f00 */
[----:B------:R-:W-:Y:S01]  /*15090*/  ULDC.64 UR6, c[0x4][0x1c8] ;  /* 0x0100720000067ab9 */ /* 0x000fe20000000a00 */
[----:B------:R-:W-:Y:S01]  /*150a0*/  ULDC.64 UR8, c[0x4][0x1d0] ;  /* 0x0100740000087ab9 */ /* 0x000fe20000000a00 */
[----:B------:R-:W-:Y:S01]  /*150b0*/  ULDC.64 UR4, c[0x4][0x50] ;  /* 0x0100140000047ab9 */ /* 0x000fe20000000a00 */
[----:B------:R-:W-:Y:S01]  /*150c0*/  MOV R4, UR6 ;  /* 0x0000000600047c02 */ /* 0x000fe20008000f00 */
[----:B------:R-:W-:Y:S01]  /*150d0*/  IMAD.U32 R5, RZ, RZ, UR7 ;  /* 0x00000007ff057e24 */ /* 0x000fe2000f8e00ff */
[----:B------:R-:W1:Y:S01]  /*150e0*/  LDC.64 R2, c[0x4][R2] ;  /* 0x0100000002027b82 */ /* 0x000e620000000a00 */
[----:B0-----:R-:W-:Y:S02]  /*150f0*/  IMAD.U32 R6, RZ, RZ, UR8 ;  /* 0x00000008ff067e24 */ /* 0x001fe4000f8e00ff */
        /* <DEDUP_REMOVED lines=8> */
.L_x_8415:
[----:B-1----:R-:W-:-:S05]  /*15180*/  VIADD R2, R28, 0x9000 ;  /* 0x000090001c027836 */ /* 0x002fca0000000000 */
        /* <DEDUP_REMOVED lines=18> */
.L_x_8416:
[----:B------:R-:W2:Y:S01]  /*152b0*/  LDL.LU R2, [R1+0x10] ;  /* 0x0000100001027983 */ /* 0x000ea20000300800 */
[----:B------:R-:W-:-:S03]  /*152c0*/  ULDC.64 UR4, c[0x0][0x9f8] ;  /* 0x00027e0000047ab9 */ /* 0x000fc60000000a00 */
[----:B------:R-:W3:Y:S04]  /*152d0*/  LDL.LU R20, [R1+0x14] ;  /* 0x0000140001147983 */ /* 0x000ee80000300800 */
[----:B------:R-:W0:Y:S04]  /*152e0*/  LDL.LU R0, [R1+0x34] ;  /* 0x0000340001007983 */ /* 0x000e280000300800 */
[----:B------:R-:W4:Y:S01]  /*152f0*/  LDL.LU R21, [R1] ;  /* 0x0000000001157983 */ /* 0x000f220000300800 */
[----:B------:R-:W-:-:S04]  /*15300*/  ISETP.NE.U32.AND P0, PT, RZ, UR4, PT ;  /* 0x00000004ff007c0c */ /* 0x000fc8000bf05070 */
[----:B------:R-:W-:Y:S01]  /*15310*/  ISETP.NE.AND.EX P0, PT, RZ, UR5, PT, P0 ;  /* 0x00000005ff007c0c */ /* 0x000fe2000bf05300 */
[----:B------:R-:W1:Y:S02]  /*15320*/  S2R R4, SR_TID.X ;  /* 0x0000000000047919 */ /* 0x000e640000002100 */
[----:B-1----:R-:W-:-:S10]  /*15330*/  LOP3.LUT R4, R4, 0x7f, RZ, 0xc0, !PT ;  /* 0x0000007f04047812 */ /* 0x002fd400078ec0ff */
[----:B--2---:R-:W-:-:S04]  /*15340*/  @P0 IADD3 R2, P1, R2, UR4, RZ ;  /* 0x0000000402020c10 */ /* 0x004fc8000ff3e0ff */
[----:B---3--:R-:W-:Y:S01]  /*15350*/  @P0 IADD3.X R3, R20, UR5, RZ, P1, !PT ;  /* 0x0000000514030c10 */ /* 0x008fe20008ffe4ff */
[----:B------:R-:W-:Y:S01]  /*15360*/  ULDC.64 UR4, c[0x0][0xa00] ;  /* 0x0002800000047ab9 */ /* 0x000fe20000000a00 */
[----:B0-----:R-:W-:Y:S02]  /*15370*/  IMAD R6, R17, 0xc0, R0 ;  /* 0x000000c011067824 */ /* 0x001fe400078e0200 */
[----:B------:R-:W0:Y:S01]  /*15380*/  LDC R0, c[0x0][0x428] ;  /* 0x00010a00ff007b82 */ /* 0x000e220000000800 */
[----:B----4-:R-:W-:-:S06]  /*15390*/  IMAD.MOV.U32 R20, RZ, RZ, R21 ;  /* 0x000000ffff147224 */ /* 0x010fcc00078e0015 */
[----:B------:R1:W5:Y:S01]  /*153a0*/  @P0 LDG.E R20, desc[UR40][R2.64] ;  /* 0x0000002802140981 */ /* 0x000362000c1e1900 */
[----:B------:R-:W-:-:S04]  /*153b0*/  ISETP.NE.AND P1, PT, R4, RZ, PT ;  /* 0x000000ff0400720c */ /* 0x000fc80003f25270 */
[----:B------:R-:W-:-:S09]  /*153c0*/  PLOP3.LUT P3, PT, P1, PT, PT, 0x8, 0x0 ;  /* 0x000000000000781c */ /* 0x000fd20000f6e170 */
[----:B------:R-:W-:Y:S01]  /*153d0*/  VOTEU.ALL UP1, P1 ;  /* 0x00000000003f7886 */ /* 0x000fe20000820000 */
[----:B0-----:R-:W-:Y:S01]  /*153e0*/  ISETP.NE.AND P0, PT, R0, 0x1, PT ;  /* 0x000000010000780c */ /* 0x001fe20003f05270 */
[----:B------:R-:W-:-:S03]  /*153f0*/  IMAD.MOV.U32 R0, RZ, RZ, R18 ;  /* 0x000000ffff007224 */ /* 0x000fc600078e0012 */
[----:B------:R-:W-:-:S04]  /*15400*/  @!UP1 UIADD3 UR8, UP0, UR38, 0x270, URZ ;  /* 0x0000027026089890 */ /* 0x000fc8000ff1e03f */
[----:B------:R-:W-:-:S03]  /*15410*/  @!UP1 UIADD3.X UR9, URZ, UR39, URZ, UP0, !UPT ;  /* 0x000000273f099290 */ /* 0x000fc600087fe43f */
[----:B------:R-:W-:Y:S02]  /*15420*/  VOTEU.ALL UP0, P1 ;  /* 0x00000000003f7886 */ /* 0x000fe40000800000 */
[----:B-1----:R-:W0:Y:S08]  /*15430*/  @P0 LDC R3, c[0x0][0x42c] ;  /* 0x00010b00ff030b82 */ /* 0x002e300000000800 */
[----:B------:R-:W1:Y:S01]  /*15440*/  @P0 LDC R2, c[0x0][0x430] ;  /* 0x00010c00ff020b82 */ /* 0x000e620000000800 */
[----:B0-----:R-:W-:-:S05]  /*15450*/  @P0 IMAD.HI.U32 R3, R18, R3, RZ ;  /* 0x0000000312030227 */ /* 0x001fca00078e00ff */
[----:B-1----:R-:W-:Y:S02]  /*15460*/  @P0 SHF.R.U32.HI R0, RZ, R2, R3 ;  /* 0x00000002ff000219 */ /* 0x002fe40000011603 */
[----:B------:R-:W-:-:S04]  /*15470*/  ISETP.NE.U32.AND P0, PT, RZ, UR4, PT ;  /* 0x00000004ff007c0c */ /* 0x000fc8000bf05070 */
[----:B------:R-:W-:-:S04]  /*15480*/  ISETP.NE.AND.EX P2, PT, RZ, UR5, PT, P0 ;  /* 0x00000005ff007c0c */ /* 0x000fc8000bf45300 */
[----:B------:R-:W-:-:S09]  /*15490*/  SEL R7, R21, RZ, !P2 ;  /* 0x000000ff15077207 */ /* 0x000fd20005000000 */
.L_x_8417:
        /* <DEDUP_REMOVED lines=13> */
.L_x_8418:
        /* <DEDUP_REMOVED lines=12> */
.L_x_8419:
        /* <DEDUP_REMOVED lines=21> */
.L_x_8534:
[----:B-1----:R-:W-:Y:S02]  /*15780*/  ISETP.NE.AND P0, PT, R14, RZ, PT ;  /* 0x000000ff0e00720c */ /* 0x002fe40003f05270 */
[----:B------:R-:W-:-:S11]  /*15790*/  PLOP3.LUT P6, PT, PT, PT, PT, 0x8, 0x0 ;  /* 0x000000000000781c */ /* 0x000fd60003fce170 */
[----:B------:R-:W-:Y:S05]  /*157a0*/  @P0 BRA `(.L_x_8421) ;  /* 0x00000008001c0947 */ /* 0x000fea0003800000 */
[----:B------:R-:W-:-:S03]  /*157b0*/  UMOV UR4, 0xffffffff ;  /* 0xffffffff00047882 */ /* 0x000fc60000000000 */
[----:B------:R-:W-:Y:S05]  /*157c0*/  BRA.DIV UR4, `(.L_x_8422) ;  /* 0x0000003a04b07947 */ /* 0x000fea000b800000 */
[----:B------:R-:W-:-:S13]  /*157d0*/  ELECT P6, URZ, PT ;  /* 0x00000000003f782f */ /* 0x000fda00038c0000 */
.L_x_8537:
[----:B------:R-:W-:Y:S05]  /*157e0*/  @!P6 BRA `(.L_x_8423) ;  /* 0x000000040080e947 */ /* 0x000fea0003800000 */
[----:B0-----:R-:W2:Y:S01]  /*157f0*/  LDL R3, [R1+0x24] ;  /* 0x0000240001037983 */ /* 0x001ea20000100800 */
[----:B------:R-:W-:-:S04]  /*15800*/  ISETP.NE.U32.AND P0, PT, R4, RZ, PT ;  /* 0x000000ff0400720c */ /* 0x000fc80003f05070 */
[----:B------:R-:W-:Y:S02]  /*15810*/  ISETP.NE.AND.EX P0, PT, R5, RZ, PT, P0 ;  /* 0x000000ff0500720c */ /* 0x000fe40003f05300 */
[----:B--2---:R-:W-:-:S11]  /*15820*/  LEA.HI.SX32 R8, R3, 0xffffffff, 0x19 ;  /* 0xffffffff03087811 */ /* 0x004fd600078fcaff */
[----:B------:R-:W-:Y:S05]  /*15830*/  @!P0 BRA `(.L_x_8424) ;  /* 0x0000000000448947 */ /* 0x000fea0003800000 */
[----:B------:R-:W0:Y:S01]  /*15840*/  LDC R10, c[0x0][0x41c] ;  /* 0x00010700ff0a7b82 */ /* 0x000e220000000800 */
[----:B------:R-:W-:Y:S01]  /*15850*/  ULDC.64 UR4, c[0x0][0x408] ;  /* 0x0001020000047ab9 */ /* 0x000fe20000000a00 */
[----:B0-----:R-:W-:-:S13]  /*15860*/  ISETP.NE.AND P0, PT, R10, 0x1, PT ;  /* 0x000000010a00780c */ /* 0x001fda0003f05270 */
[----:B------:R-:W0:Y:S02]  /*15870*/  @P0 LDC.64 R2, c[0x0][0x420] ;  /* 0x00010800ff020b82 */ /* 0x000e240000000a00 */
[----:B0-----:R-:W-:-:S04]  /*15880*/  @P0 IMAD.HI.U32 R9, R8, R2, RZ ;  /* 0x0000000208090227 */ /* 0x001fc800078e00ff */
[----:B------:R-:W-:Y:S01]  /*15890*/  IMAD.MOV.U32 R2, RZ, RZ, R8 ;  /* 0x000000ffff027224 */ /* 0x000fe200078e0008 */
[----:B------:R-:W-:Y:S01]  /*158a0*/  @P0 SHF.R.U32.HI R2, RZ, R3, R9 ;  /* 0x00000003ff020219 */ /* 0x000fe20000011609 */
[----:B------:R-:W-:-:S04]  /*158b0*/  IMAD R9, R17, UR4, RZ ;  /* 0x0000000411097c24 */ /* 0x000fc8000f8e02ff */
[----:B------:R-:W-:Y:S02]  /*158c0*/  IMAD.MOV R3, RZ, RZ, -R2 ;  /* 0x000000ffff037224 */ /* 0x000fe400078e0a02 */
[----:B------:R-:W-:Y:S02]  /*158d0*/  IMAD R9, R20, UR5, R9 ;  /* 0x0000000514097c24 */ /* 0x000fe4000f8e0209 */
[----:B------:R-:W-:Y:S01]  /*158e0*/  IMAD R8, R10, R3, R8 ;  /* 0x000000030a087224 */ /* 0x000fe200078e0208 */
[----:B------:R-:W-:-:S03]  /*158f0*/  SHF.R.S32.HI R3, RZ, 0x1f, R2 ;  /* 0x0000001fff037819 */ /* 0x000fc60000011402 */
[----:B------:R-:W-:-:S04]  /*15900*/  IMAD.WIDE.U32 R2, R20, UR4, R2 ;  /* 0x0000000414027c25 */ /* 0x000fc8000f8e0002 */
[----:B------:R-:W-:Y:S01]  /*15910*/  IMAD.IADD R3, R3, 0x1, R9 ;  /* 0x0000000103037824 */ /* 0x000fe200078e0209 */
[----:B------:R-:W-:-:S04]  /*15920*/  LEA R4, P0, R2, R4, 0x2 ;  /* 0x0000000402047211 */ /* 0x000fc800078010ff */
[----:B------:R-:W-:-:S05]  /*15930*/  LEA.HI.X R5, R2, R5, R3, 0x2, P0 ;  /* 0x0000000502057211 */ /* 0x000fca00000f1403 */
[----:B------:R0:W5:Y:S04]  /*15940*/  LDG.E R2, desc[UR40][R4.64] ;  /* 0x0000002804027981 */ /* 0x000168000c1e1900 */
.L_x_8424:
[----:B0-----:R-:W-:Y:S01]  /*15950*/  IMAD R5, R22, 0x8, R28 ;  /* 0x0000000816057824 */ /* 0x001fe200078e021c */
[----:B------:R-:W-:Y:S01]  /*15960*/  SHF.L.U32 R4, R25, 0x1f, RZ ;  /* 0x0000001f19047819 */ /* 0x000fe200000006ff */
[----:B------:R-:W0:Y:S03]  /*15970*/  S2R R3, SR_TID.X ;  /* 0x0000000000037919 */ /* 0x000e260000002100 */
[----:B------:R-:W1:Y:S01]  /*15980*/  SYNCS.PHASECHK.TRANS64.TRYWAIT P2, [R5+URZ+0x19c80], R4 ;  /* 0x019c8004050075a7 */ /* 0x000e62000804017f */
[----:B0-----:R-:W-:-:S04]  /*15990*/  LOP3.LUT R3, R3, 0x7f, RZ, 0xc0, !PT ;  /* 0x0000007f03037812 */ /* 0x001fc800078ec0ff */
[----:B------:R-:W-:Y:S01]  /*159a0*/  ISETP.NE.AND P0, PT, R3, RZ, PT ;  /* 0x000000ff0300720c */ /* 0x000fe20003f05270 */
[----:B-1----:R-:W-:-:S12]  /*159b0*/  @!P2 BRA `(.L_x_8425) ;  /* 0x000000380054a947 */ /* 0x002fd80003800000 */
.L_x_8538:
        /* <DEDUP_REMOVED lines=8> */
.L_x_8426:
[----:B------:R-:W-:Y:S01]  /*15a40*/  IMAD R3, R22, 0x3000, R28 ;  /* 0x0000300016037824 */ /* 0x000fe200078e021c */
[----:B------:R-:W-:Y:S01]  /*15a50*/  R2UR UR9, R5 ;  /* 0x00000000050972ca */ /* 0x000fe200000e0000 */
[----:B------:R-:W-:Y:S01]  /*15a60*/  IMAD R8, R8, 0x80, R29 ;  /* 0x0000008008087824 */ /* 0x000fe200078e021d */
        /* <DEDUP_REMOVED lines=24> */
.L_x_8539:
        /* <DEDUP_REMOVED lines=8> */
.L_x_8428:
        /* <DEDUP_REMOVED lines=24> */
.L_x_8423:
[----:B------:R-:W-:Y:S05]  /*15df0*/  WARPSYNC.ALL ;  /* 0x0000000000007948 */ /* 0x000fea0003800000 */
[----:B------:R-:W-:Y:S01]  /*15e00*/  BAR.SYNC.DEFER_BLOCKING 0x8, 0x1a0 ;  /* 0x0206800000007b1d */ /* 0x000fe20000010000 */
[----:B------:R-:W-:Y:S02]  /*15e10*/  R2UR UR24, R28 ;  /* 0x000000001c1872ca */ /* 0x000fe400000e0000 */
[----:B------:R-:W-:-:S13]  /*15e20*/  ELECT P0, URZ, PT ;  /* 0x00000000003f782f */ /* 0x000fda0003800000 */
[C---:B------:R-:W-:Y:S01]  /*15e30*/  @P0 R2UR UR13, R7.reuse ;  /* 0x00000000070d02ca */ /* 0x040fe200000e0000 */
[----:B------:R-:W-:Y:S01]  /*15e40*/  UIADD3 UR4, UP0, UR38, 0x270, URZ ;  /* 0x0000027026047890 */ /* 0x000fe2000ff1e03f */
[----:B------:R-:W-:Y:S01]  /*15e50*/  @P0 R2UR UR12, R18 ;  /* 0x00000000120c02ca */ /* 0x000fe200000e0000 */
[----:B------:R-:W-:Y:S01]  /*15e60*/  UMOV UR6, 0x0 ;  /* 0x0000000000067882 */ /* 0x000fe20000000000 */
[----:B------:R-:W-:Y:S01]  /*15e70*/  @P0 R2UR UR11, R6 ;  /* 0x00000000060b02ca */ /* 0x000fe200000e0000 */
[----:B------:R-:W-:Y:S01]  /*15e80*/  UIADD3.X UR5, URZ, UR39, URZ, UP0, !UPT ;  /* 0x000000273f057290 */ /* 0x000fe200087fe43f */
[----:B------:R-:W-:Y:S01]  /*15e90*/  @P0 R2UR UR21, R7 ;  /* 0x00000000071502ca */ /* 0x000fe200000e0000 */
[----:B------:R-:W-:Y:S01]  /*15ea0*/  UMOV UR7, 0x12f00000 ;  /* 0x12f0000000077882 */ /* 0x000fe20000000000 */
[----:B------:R-:W-:Y:S01]  /*15eb0*/  UMOV UR10, URZ ;  /* 0x0000003f000a7c82 */ /* 0x000fe20008000000 */
[----:B------:R-:W-:Y:S01]  /*15ec0*/  @P0 R2UR UR20, R18 ;  /* 0x00000000121402ca */ /* 0x000fe200000e0000 */
[----:B------:R-:W-:Y:S01]  /*15ed0*/  UMOV UR14, 0x0 ;  /* 0x00000000000e7882 */ /* 0x000fe20000000000 */
[----:B------:R-:W-:Y:S01]  /*15ee0*/  UIADD3 UR8, UR24, 0xf000, URZ ;  /* 0x0000f00018087890 */ /* 0x000fe2000fffe03f */
[----:B0-----:R-:W-:Y:S01]  /*15ef0*/  @P0 IMAD.MOV.U32 R3, RZ, RZ, 0x4800 ;  /* 0x00004800ff030424 */ /* 0x001fe200078e00ff */
[----:B------:R-:W-:Y:S01]  /*15f00*/  UIADD3 UR9, UR24, 0x19c00, URZ ;  /* 0x00019c0018097890 */ /* 0x000fe2000fffe03f */
[----:B------:R-:W-:Y:S01]  /*15f10*/  @P0 R2UR UR19, R6 ;  /* 0x00000000061302ca */ /* 0x000fe200000e0000 */
[----:B------:R-:W-:Y:S01]  /*15f20*/  UIADD3 UR16, UR24, 0x10800, URZ ;  /* 0x0001080018107890 */ /* 0x000fe2000fffe03f */
[----:B------:R-:W-:Y:S01]  /*15f30*/  UMOV UR15, 0x12f00000 ;  /* 0x12f00000000f7882 */ /* 0x000fe20000000000 */
[----:B------:R-:W-:Y:S01]  /*15f40*/  UMOV UR18, 0x20 ;  /* 0x0000002000127882 */ /* 0x000fe20000000000 */
[----:B------:R-:W-:-:S02]  /*15f50*/  UMOV UR22, 0x0 ;  /* 0x0000000000167882 */ /* 0x000fc40000000000 */
[----:B------:R-:W-:Y:S01]  /*15f60*/  UMOV UR17, UR9 ;  /* 0x0000000900117c82 */ /* 0x000fe20008000000 */
[----:B------:R2:W-:Y:S01]  /*15f70*/  @P0 SYNCS.ARRIVE.TRANS64 RZ, [R28+URZ+0x19c00], R3 ;  /* 0x019c00031cff09a7 */ /* 0x0005e2000800003f */
[----:B------:R0:W-:Y:S01]  /*15f80*/  UTMALDG.4D [UR8], [UR4], desc[UR6] ;  /* 0x00000608040075b4 */ /* 0x0001e20008019000 */
[----:B------:R-:W-:-:S04]  /*15f90*/  UMOV UR23, 0x12f00000 ;  /* 0x12f0000000177882 */ /* 0x000fc80000000000 */
        /* <DEDUP_REMOVED lines=8> */
.L_x_8421:
[----:B-1----:R-:W2:Y:S01]  /*16020*/  LDL.LU R4, [R1+0x2c] ;  /* 0x00002c0001047983 */ /* 0x002ea20000300800 */
[----:B------:R-:W-:Y:S01]  /*16030*/  BSSY B0, `(.L_x_8429) ;  /* 0x0000009000007945 */ /* 0x000fe20003800000 */
[----:B--2---:R-:W-:-:S05]  /*16040*/  VIADD R4, R4, 0x1 ;  /* 0x0000000104047836 */ /* 0x004fca0000000000 */
[----:B0-----:R-:W-:Y:S01]  /*16050*/  LEA.HI R3, R4, R4, RZ, 0x1 ;  /* 0x0000000404037211 */ /* 0x001fe200078f08ff */
[----:B------:R0:W-:Y:S03]  /*16060*/  STL [R1+0x2c], R4 ;  /* 0x00002c0401007387 */ /* 0x0001e60000100800 */
[----:B------:R-:W-:-:S04]  /*16070*/  LOP3.LUT R3, R3, 0xfffffffe, RZ, 0xc0, !PT ;  /* 0xfffffffe03037812 */ /* 0x000fc800078ec0ff */
[----:B------:R-:W-:-:S04]  /*16080*/  IADD3 R3, R4, -R3, RZ ;  /* 0x8000000304037210 */ /* 0x000fc80007ffe0ff */
[----:B------:R-:W-:-:S04]  /*16090*/  SHF.L.U32 R3, R3, 0x1f, RZ ;  /* 0x0000001f03037819 */ /* 0x000fc800000006ff */
[----:B------:R-:W1:Y:S02]  /*160a0*/  SYNCS.PHASECHK.TRANS64.TRYWAIT P0, [R28+URZ+0x19c20], R3 ;  /* 0x019c20031c0075a7 */ /* 0x000e64000800017f */
[----:B01----:R-:W-:Y:S05]  /*160b0*/  @!P0 BRA `(.L_x_8430) ;  /* 0x0000003000bc8947 */ /* 0x003fea0003800000 */
.L_x_8540:
[----:B------:R-:W-:Y:S05]  /*160c0*/  BSYNC B0 ;  /* 0x0000000000007941 */ /* 0x000fea0003800000 */
.L_x_8429:
[----:B------:R-:W2:Y:S02]  /*160d0*/  LDL.LU R4, [R1+0x1c] ;  /* 0x00001c0001047983 */ /* 0x000ea40000300800 */
[----:B--2---:R-:W-:-:S13]  /*160e0*/  ISETP.GE.AND P0, PT, R4, 0x81, PT ;  /* 0x000000810400780c */ /* 0x004fda0003f06270 */
[----:B------:R-:W-:Y:S05]  /*160f0*/  @!P0 BRA `(.L_x_8431) ;  /* 0x0000001000308947 */ /* 0x000fea0003800000 */
[----:B------:R-:W2:Y:S01]  /*16100*/  LDL.LU R4, [R1+0x24] ;  /* 0x0000240001047983 */ /* 0x000ea20000300800 */
[----:B------:R-:W-:Y:S02]  /*16110*/  IMAD.MOV.U32 R6, RZ, RZ, R22 ;  /* 0x000000ffff067224 */ /* 0x000fe400078e0016 */
[----:B------:R-:W-:Y:S01]  /*16120*/  IMAD.MOV.U32 R7, RZ, RZ, R25 ;  /* 0x000000ffff077224 */ /* 0x000fe200078e0019 */
[----:B--2---:R-:W-:-:S07]  /*16130*/  LEA.HI.SX32 R12, R4, 0xfffffffe, 0x19 ;  /* 0xfffffffe040c7811 */ /* 0x004fce00078fcaff */
.L_x_8455:
[----:B------:R-:W-:Y:S01]  /*16140*/  VIADD R22, R6, 0x1 ;  /* 0x0000000106167836 */ /* 0x000fe20000000000 */
[----:B------:R-:W-:Y:S05]  /*16150*/  YIELD ;  /* 0x0000000000007946 */ /* 0x000fea0003800000 */
[----:B------:R-:W-:Y:S01]  /*16160*/  ISETP.NE.AND P0, PT, R22, 0x2, PT ;  /* 0x000000021600780c */ /* 0x000fe20003f05270 */
[----:B------:R-:W-:Y:S03]  /*16170*/  BSSY B0, `(.L_x_8432) ;  /* 0x00000a3000007945 */ /* 0x000fe60003800000 */
[----:B------:R-:W-:-:S02]  /*16180*/  SEL R4, RZ, 0x1, P0 ;  /* 0x00000001ff047807 */ /* 0x000fc40000000000 */
[----:B------:R-:W-:Y:S02]  /*16190*/  SEL R22, R22, RZ, P0 ;  /* 0x000000ff16167207 */ /* 0x000fe40000000000 */
[----:B------:R-:W-:Y:S01]  /*161a0*/  LOP3.LUT R25, R7, R4, RZ, 0x3c, !PT ;  /* 0x0000000407197212 */ /* 0x000fe200078e3cff */
[----:B01----:R-:W-:Y:S06]  /*161b0*/  @!P6 BRA `(.L_x_8433) ;  /* 0x000000080078e947 */ /* 0x003fec0003800000 */
        /* <DEDUP_REMOVED lines=8> */
[----:B0-----:R-:W0:Y:S02]  /*16240*/  @P0 LDC.64 R2, c[0x0][0x420] ;  /* 0x00010800ff020b82 */ /* 0x001e240000000a00 */
        /* <DEDUP_REMOVED lines=10> */
[----:B------:R-:W-:-:S04]  /*162f0*/  LEA R4, P0, R2, UR4, 0x2 ;  /* 0x0000000402047c11 */ /* 0x000fc8000f8010ff */
[----:B------:R-:W-:-:S05]  /*16300*/  LEA.HI.X R5, R2, UR5, R3, 0x2, P0 ;  /* 0x0000000502057c11 */ /* 0x000fca00080f1403 */
[----:B------:R1:W5:Y:S04]  /*16310*/  LDG.E R2, desc[UR40][R4.64] ;  /* 0x0000002804027981 */ /* 0x000368000c1e1900 */
.L_x_8434:
[----:B-1----:R-:W-:Y:S01]  /*16320*/  IMAD R5, R22, 0x8, R28 ;  /* 0x0000000816057824 */ /* 0x002fe200078e021c */
[----:B------:R-:W-:Y:S01]  /*16330*/  SHF.L.U32 R4, R25, 0x1f, RZ ;  /* 0x0000001f19047819 */ /* 0x000fe200000006ff */
[----:B0-----:R-:W0:Y:S01]  /*16340*/  S2R R3, SR_TID.X ;  /* 0x0000000000037919 */ /* 0x001e220000002100 */
[----:B------:R-:W-:Y:S02]  /*16350*/  BSSY B1, `(.L_x_8435) ;  /* 0x0000005000017945 */ /* 0x000fe40003800000 */
[----:B------:R-:W1:Y:S01]  /*16360*/  SYNCS.PHASECHK.TRANS64.TRYWAIT P0, [R5+URZ+0x19c80], R4 ;  /* 0x019c8004050075a7 */ /* 0x000e62000800017f */
[----:B0-----:R-:W-:-:S04]  /*16370*/  LOP3.LUT R3, R3, 0x7f, RZ, 0xc0, !PT ;  /* 0x0000007f03037812 */ /* 0x001fc800078ec0ff */
[----:B------:R-:W-:Y:S01]  /*16380*/  ISETP.NE.AND P2, PT, R3, RZ, PT ;  /* 0x000000ff0300720c */ /* 0x000fe20003f45270 */
[----:B-1----:R-:W-:-:S12]  /*16390*/  @!P0 BRA `(.L_x_8436) ;  /* 0x0000003000188947 */ /* 0x002fd80003800000 */
.L_x_8541:
[----:B------:R-:W-:Y:S05]  /*163a0*/  BSYNC B1 ;  /* 0x0000000000017941 */ /* 0x000fea0003800000 */
.L_x_8435:
        /* <DEDUP_REMOVED lines=9> */
.L_x_8438:
[----:B------:R-:W-:Y:S05]  /*16440*/  BSYNC B1 ;  /* 0x0000000000017941 */ /* 0x000fea0003800000 */
.L_x_8437:
        /* <DEDUP_REMOVED lines=8> */
[----:B------:R-:W-:Y:S01]  /*164d0*/  VIADD R10, R3, 0x9000 ;  /* 0x00009000030a7836 */ /* 0x000fe20000000000 */
[----:B------:R-:W-:Y:S01]  /*164e0*/  UMOV UR6, 0x0 ;  /* 0x0000000000067882 */ /* 0x000fe20000000000 */
[----:B------:R-:W-:-:S10]  /*164f0*/  UMOV UR7, 0x14f00000 ;  /* 0x14f0000000077882 */ /* 0x000fd40000000000 */
.L_x_8439:
        /* <DEDUP_REMOVED lines=16> */
.L_x_8440:
        /* <DEDUP_REMOVED lines=16> */
.L_x_8441:
        /* <DEDUP_REMOVED lines=13> */
.L_x_8542:
[----:B------:R-:W-:Y:S05]  /*167d0*/  BSYNC B1 ;  /* 0x0000000000017941 */ /* 0x000fea0003800000 */
.L_x_8442:
        /* <DEDUP_REMOVED lines=11> */
.L_x_8445:
[----:B------:R-:W-:Y:S05]  /*16890*/  BSYNC B1 ;  /* 0x0000000000017941 */ /* 0x000fea0003800000 */
.L_x_8444:
        /* <DEDUP_REMOVED lines=8> */
.L_x_8446:
        /* <DEDUP_REMOVED lines=15> */
.L_x_8447:
        /* <DEDUP_REMOVED lines=15> */
.L_x_8448:
        /* <DEDUP_REMOVED lines=10> */
.L_x_8433:
[----:B------:R-:W-:Y:S05]  /*16ba0*/  BSYNC B0 ;  /* 0x0000000000007941 */ /* 0x000fea0003800000 */
.L_x_8432:
[----:B------:R-:W2:Y:S02]  /*16bb0*/  LDL R4, [R1+0x3c] ;  /* 0x00003c0001047983 */ /* 0x000ea40000100800 */
[----:B--2---:R-:W-:-:S13]  /*16bc0*/  ISETP.NE.AND P0, PT, R4, 0x3, PT ;  /* 0x000000030400780c */ /* 0x004fda0003f05270 */
[----:B------:R-:W-:Y:S05]  /*16bd0*/  @!P0 BRA `(.L_x_8449) ;  /* 0x0000000000048947 */ /* 0x000fea0003800000 */
[----:B------:R-:W-:Y:S01]  /*16be0*/  BPT.TRAP 0x1 ;  /* 0x000000040000795c */ /* 0x000fe20000300000 */
.L_x_8449:
[----:B------:R-:W2:Y:S01]  /*16bf0*/  LDL R4, [R1+0x18] ;  /* 0x0000180001047983 */ /* 0x000ea20000100800 */
[----:B0-----:R-:W-:Y:S01]  /*16c00*/  LOP3.LUT R3, R7, 0x1, RZ, 0x3c, !PT ;  /* 0x0000000107037812 */ /* 0x001fe200078e3cff */
[----:B------:R-:W-:Y:S01]  /*16c10*/  IMAD R13, R6, 0x8, R28 ;  /* 0x00000008060d7824 */ /* 0x000fe200078e021c */
[----:B------:R-:W-:Y:S02]  /*16c20*/  BSSY B0, `(.L_x_8450) ;  /* 0x0000005000007945 */ /* 0x000fe40003800000 */
[----:B------:R-:W-:-:S04]  /*16c30*/  SHF.L.U32 R3, R3, 0x1f, RZ ;  /* 0x0000001f03037819 */ /* 0x000fc800000006ff */
[----:B------:R-:W0:Y:S01]  /*16c40*/  SYNCS.PHASECHK.TRANS64.TRYWAIT P2, [R13+URZ+0x19c70], R3 ;  /* 0x019c70030d0075a7 */ /* 0x000e22000804017f */
[----:B--2---:R-:W-:Y:S01]  /*16c50*/  ISETP.NE.AND P0, PT, R4, 0x3, PT ;  /* 0x000000030400780c */ /* 0x004fe20003f05270 */
[----:B0-----:R-:W-:-:S12]  /*16c60*/  @!P2 BRA `(.L_x_8451) ;  /* 0x00000028000ca947 */ /* 0x001fd80003800000 */
.L_x_8543:
[----:B------:R-:W-:Y:S05]  /*16c70*/  BSYNC B0 ;  /* 0x0000000000007941 */ /* 0x000fea0003800000 */
.L_x_8450:
[----:B------:R-:W-:Y:S05]  /*16c80*/  @!P0 BRA `(.L_x_8452) ;  /* 0x0000000000048947 */ /* 0x000fea0003800000 */
[----:B------:R-:W-:Y:S01]  /*16c90*/  BPT.TRAP 0x1 ;  /* 0x000000040000795c */ /* 0x000fe20000300000 */
.L_x_8452:
[----:B------:R-:W-:Y:S01]  /*16ca0*/  SHF.L.U32 R4, R7, 0x1f, RZ ;  /* 0x0000001f07047819 */ /* 0x000fe200000006ff */
[----:B0-----:R-:W-:-:S03]  /*16cb0*/  IMAD R3, R6, 0x3000, RZ ;  /* 0x0000300006037824 */ /* 0x001fc600078e02ff */
[----:B------:R-:W0:Y:S02]  /*16cc0*/  SYNCS.PHASECHK.TRANS64.TRYWAIT P2, [R13+URZ+0x19c60], R4 ;  /* 0x019c60040d0075a7 */ /* 0x000e24000804017f */
[----:B0-----:R-:W-:Y:S05]  /*16cd0*/  @!P2 BRA `(.L_x_8453) ;  /* 0x000000280004a947 */ /* 0x001fea0003800000 */
.L_x_8544:
[----:B------:R-:W2:Y:S01]  /*16ce0*/  LDL R18, [R1+0x4] ;  /* 0x0000040001127983 */ /* 0x000ea20000100800 */
[----:B0-----:R-:W-:Y:S01]  /*16cf0*/  LOP3.LUT R4, R3, R23, RZ, 0xfc, !PT ;  /* 0x0000001703047212 */ /* 0x001fe200078efcff */
[----:B------:R-:W-:Y:S05]  /*16d00*/  WARPSYNC.ALL ;  /* 0x0000000000007948 */ /* 0x000fea0003800000 */
[C---:B------:R-:W-:Y:S01]  /*16d10*/  IMAD.IADD R4, R28.reuse, 0x1, R4 ;  /* 0x000000011c047824 */ /* 0x040fe200078e0204 */
[----:B------:R-:W-:Y:S01]  /*16d20*/  LOP3.LUT R15, R23, 0x1800, RZ, 0xfc, !PT ;  /* 0x00001800170f7812 */ /* 0x000fe200078efcff */
[----:B------:R-:W-:-:S04]  /*16d30*/  VIADD R14, R28, 0x3000 ;  /* 0x000030001c0e7836 */ /* 0x000fc80000000000 */
        /* <DEDUP_REMOVED lines=30> */
[----:B0-----:R-:W-:-:S05]  /*16f20*/  LOP3.LUT R4, R3, 0x800, R23, 0xfe, !PT ;  /* 0x0000080003047812 */ /* 0x001fca00078efe17 */
[----:B------:R-:W-:-:S06]  /*16f30*/  IMAD.IADD R4, R28, 0x1, R4 ;  /* 0x000000011c047824 */ /* 0x000fcc00078e0204 */
[----:B------:R-:W0:Y:S01]  /*16f40*/  LDSM.16.MT88.4 R4, [R4+0x9000] ;  /* 0x009000000404783b */ /* 0x000e220000004200 */
[----:B--2---:R-:W-:Y:S02]  /*16f50*/  IADD3 R14, R14, R18, R3 ;  /* 0x000000120e0e7210 */ /* 0x004fe40007ffe003 */
[C-C-:B0-----:R-:W-:Y:S02]  /*16f60*/  PRMT R8, R4.reuse, 0x6420, R5.reuse ;  /* 0x0000642004087816 */ /* 0x141fe40000000005 */
[----:B------:R-:W-:Y:S02]  /*16f70*/  PRMT R9, R4, 0x7531, R5 ;  /* 0x0000753104097816 */ /* 0x000fe40000000005 */
[C-C-:B------:R-:W-:Y:S02]  /*16f80*/  PRMT R10, R6.reuse, 0x6420, R7.reuse ;  /* 0x00006420060a7816 */ /* 0x140fe40000000007 */
[----:B------:R-:W-:Y:S02]  /*16f90*/  PRMT R11, R6, 0x7531, R7 ;  /* 0x00007531060b7816 */ /* 0x000fe40000000007 */
[----:B------:R-:W-:-:S02]  /*16fa0*/  IADD3 R4, R28, R15, R3 ;  /* 0x0000000f1c047210 */ /* 0x000fc40007ffe003 */
[----:B------:R-:W-:Y:S01]  /*16fb0*/  LOP3.LUT R15, R23, 0x2800, RZ, 0xfc, !PT ;  /* 0x00002800170f7812 */ /* 0x000fe200078efcff */
[----:B------:R-:W-:Y:S04]  /*16fc0*/  STSM.16.M88.4 [R14], R8 ;  /* 0x000000080e007844 */ /* 0x000fe80000000200 */
[----:B------:R-:W0:Y:S02]  /*16fd0*/  LDSM.16.MT88.4 R4, [R4+0x9000] ;  /* 0x009000000404783b */ /* 0x000e240000004200 */
[C-C-:B0-----:R-:W-:Y:S02]  /*16fe0*/  PRMT R8, R4.reuse, 0x6420, R5.reuse ;  /* 0x0000642004087816 */ /* 0x141fe40000000005 */
[----:B------:R-:W-:Y:S02]  /*16ff0*/  PRMT R9, R4, 0x7531, R5 ;  /* 0x0000753104097816 */ /* 0x000fe40000000005 */
[----:B------:R-:W-:-:S02]  /*17000*/  PRMT R10, R6, 0x6420, R7 ;  /* 0x00006420060a7816 */ /* 0x000fc40000000007 */
[----:B------:R-:W-:Y:S02]  /*17010*/  PRMT R11, R6, 0x7531, R7 ;  /* 0x00007531060b7816 */ /* 0x000fe40000000007 */
[----:B------:R-:W-:-:S03]  /*17020*/  IADD3 R4, R28, R15, R3 ;  /* 0x0000000f1c047210 */ /* 0x000fc60007ffe003 */
        /* <DEDUP_REMOVED lines=15> */
.L_x_8454:
[----:B-1----:R1:W-:Y:S01]  /*17120*/  SYNCS.ARRIVE.TRANS64.A1T0 RZ, [R13+URZ+0x19c50], RZ ;  /* 0x019c50ff0dff79a7 */ /* 0x0023e2000810003f */
[----:B------:R-:W-:Y:S01]  /*17130*/  BAR.SYNC.DEFER_BLOCKING 0x2, 0x80 ;  /* 0x0082000000007b1d */ /* 0x000fe20000010000 */
[C---:B------:R-:W-:Y:S01]  /*17140*/  ISETP.GT.AND P0, PT, R12.reuse, RZ, PT ;  /* 0x000000ff0c00720c */ /* 0x040fe20003f04270 */
[----:B------:R-:W-:Y:S02]  /*17150*/  VIADD R12, R12, 0xffffffff ;  /* 0xffffffff0c0c7836 */ /* 0x000fe40000000000 */
[----:B------:R-:W-:Y:S02]  /*17160*/  IMAD.MOV.U32 R6, RZ, RZ, R22 ;  /* 0x000000ffff067224 */ /* 0x000fe400078e0016 */
[----:B------:R-:W-:Y:S02]  /*17170*/  IMAD.MOV.U32 R7, RZ, RZ, R25 ;  /* 0x000000ffff077224 */ /* 0x000fe400078e0019 */
[----:B-1----:R-:W-:-:S05]  /*17180*/  @!P1 VIADD R13, R13, 0x19c80 ;  /* 0x00019c800d0d9836 */ /* 0x002fca0000000000 */
[----:B------:R-:W-:-:S04]  /*17190*/  @!P1 PRMT R13, RZ, 0x654, R13 ;  /* 0x00000654ff0d9816 */ /* 0x000fc8000000000d */
[----:B------:R1:W-:Y:S01]  /*171a0*/  @!P1 SYNCS.ARRIVE.TRANS64.RED.A1T0 RZ, [R13+URZ], RZ ;  /* 0x000000ff0dff99a7 */ /* 0x0003e2000810043f */
[----:B------:R-:W-:Y:S05]  /*171b0*/  @P0 BRA `(.L_x_8455) ;  /* 0xffffffec00e00947 */ /* 0x000fea000383ffff */
.L_x_8431:
[----:B0-----:R-:W2:Y:S01]  /*171c0*/  LDL R3, [R1+0x3c] ;  /* 0x00003c0001037983 */ /* 0x001ea20000100800 */
[----:B------:R-:W-:Y:S01]  /*171d0*/  BSSY B0, `(.L_x_8456) ;  /* 0x000000f000007945 */ /* 0x000fe20003800000 */
[----:B--2---:R-:W-:-:S03]  /*171e0*/  ISETP.NE.AND P2, PT, R3, 0x3, PT ;  /* 0x000000030300780c */ /* 0x004fc60003f45270 */
[----:B------:R-:W-:Y:S10]  /*171f0*/  @P1 BRA `(.L_x_8457) ;  /* 0x0000000000301947 */ /* 0x000ff40003800000 */
[----:B------:R-:W0:Y:S01]  /*17200*/  S2R R5, SR_LANEID ;  /* 0x0000000000057919 */ /* 0x000e220000000000 */
[----:B------:R-:W-:Y:S01]  /*17210*/  VOTEU.ANY UR4, UPT, PT ;  /* 0x0000000000047886 */ /* 0x000fe200038e0100 */
[----:B------:R-:W2:Y:S01]  /*17220*/  LDC.64 R2, c[0x0][0xc38] ;  /* 0x00030e00ff027b82 */ /* 0x000ea20000000a00 */
[----:B------:R-:W0:Y:S02]  /*17230*/  FLO.U32 R0, UR4 ;  /* 0x0000000400007d00 */ /* 0x000e2400080e0000 */
[----:B0-----:R-:W-:-:S06]  /*17240*/  ISETP.EQ.U32.AND P0, PT, R0, R5, PT ;  /* 0x000000050000720c */ /* 0x001fcc0003f02070 */
[----:B------:R-:W2:Y:S07]  /*17250*/  POPC R5, UR4 ;  /* 0x0000000400057d09 */ /* 0x000eae0008000000 */
[----:B--2---:R-:W2:Y:S01]  /*17260*/  @P0 ATOMG.E.ADD.STRONG.GPU PT, R3, desc[UR40][R2.64], R5 ;  /* 0x00000005020309a8 */ /* 0x004ea200081ee1e8 */
[----:B------:R-:W0:Y:S02]  /*17270*/  S2R R4, SR_LTMASK ;  /* 0x0000000000047919 */ /* 0x000e240000003900 */
[----:B0-----:R-:W-:-:S04]  /*17280*/  LOP3.LUT R4, R4, UR4, RZ, 0xc0, !PT ;  /* 0x0000000404047c12 */ /* 0x001fc8000f8ec0ff */
[----:B------:R-:W0:Y:S01]  /*17290*/  POPC R7, R4 ;  /* 0x0000000400077309 */ /* 0x000e220000000000 */
[----:B--2---:R-:W0:Y:S02]  /*172a0*/  SHFL.IDX PT, R0, R3, R0, 0x1f ;  /* 0x00001f0003007589 */ /* 0x004e2400000e0000 */
[----:B0-----:R-:W-:-:S07]  /*172b0*/  IADD3 R16, R0, UR36, R7 ;  /* 0x0000002400107c10 */ /* 0x001fce000fffe007 */
.L_x_8457:
[----:B------:R-:W-:Y:S05]  /*172c0*/  BSYNC B0 ;  /* 0x0000000000007941 */ /* 0x000fea0003800000 */
.L_x_8456:
[----:B------:R-:W-:Y:S05]  /*172d0*/  @!P2 BRA `(.L_x_8458) ;  /* 0x000000000004a947 */ /* 0x000fea0003800000 */
[----:B------:R-:W-:Y:S01]  /*172e0*/  BPT.TRAP 0x1 ;  /* 0x000000040000795c */ /* 0x000fe20000300000 */
.L_x_8458:
[----:B------:R-:W2:Y:S01]  /*172f0*/  LDL R2, [R1+0x18] ;  /* 0x0000180001027983 */ /* 0x000ea20000100800 */
[----:B------:R-:W-:Y:S01]  /*17300*/  LOP3.LUT R3, R25, 0x1, RZ, 0x3c, !PT ;  /* 0x0000000119037812 */ /* 0x000fe200078e3cff */
[----:B------:R-:W-:Y:S01]  /*17310*/  IMAD R0, R22, 0x8, R28 ;  /* 0x0000000816007824 */ /* 0x000fe200078e021c */
[----:B------:R-:W-:Y:S02]  /*17320*/  BSSY B0, `(.L_x_8459) ;  /* 0x0000005000007945 */ /* 0x000fe40003800000 */
[----:B------:R-:W-:-:S04]  /*17330*/  SHF.L.U32 R3, R3, 0x1f, RZ ;  /* 0x0000001f03037819 */ /* 0x000fc800000006ff */
[----:B------:R-:W0:Y:S01]  /*17340*/  SYNCS.PHASECHK.TRANS64.TRYWAIT P0, [R0+URZ+0x19c70], R3 ;  /* 0x019c7003000075a7 */ /* 0x000e22000800017f */
[----:B--2---:R-:W-:Y:S01]  /*17350*/  ISETP.NE.AND P2, PT, R2, 0x3, PT ;  /* 0x000000030200780c */ /* 0x004fe20003f45270 */
[----:B0-----:R-:W-:-:S12]  /*17360*/  @!P0 BRA `(.L_x_8460) ;  /* 0x0000002000748947 */ /* 0x001fd80003800000 */
.L_x_8545:
[----:B------:R-:W-:Y:S05]  /*17370*/  BSYNC B0 ;  /* 0x0000000000007941 */ /* 0x000fea0003800000 */
.L_x_8459:
[----:B------:R-:W-:Y:S05]  /*17380*/  @!P2 BRA `(.L_x_8461) ;  /* 0x000000000004a947 */ /* 0x000fea0003800000 */
[----:B------:R-:W-:Y:S01]  /*17390*/  BPT.TRAP 0x1 ;  /* 0x000000040000795c */ /* 0x000fe20000300000 */
.L_x_8461:
[----:B0-----:R-:W-:-:S04]  /*173a0*/  SHF.L.U32 R3, R25, 0x1f, RZ ;  /* 0x0000001f19037819 */ /* 0x001fc800000006ff */
[----:B------:R-:W0:Y:S02]  /*173b0*/  SYNCS.PHASECHK.TRANS64.TRYWAIT P0, [R0+URZ+0x19c60], R3 ;  /* 0x019c6003000075a7 */ /* 0x000e24000800017f */
[----:B0-----:R-:W-:Y:S05]  /*173c0*/  @!P0 BRA `(.L_x_8462) ;  /* 0x0000002000708947 */ /* 0x001fea0003800000 */
.L_x_8546:
[----:B------:R-:W2:Y:S01]  /*173d0*/  LDL R18, [R1+0x4] ;  /* 0x0000040001127983 */ /* 0x000ea20000100800 */
[----:B0-----:R-:W-:Y:S01]  /*173e0*/  IMAD R3, R22, 0x3000, RZ ;  /* 0x0000300016037824 */ /* 0x001fe200078e02ff */
[----:B------:R-:W-:Y:S05]  /*173f0*/  WARPSYNC.ALL ;  /* 0x0000000000007948 */ /* 0x000fea0003800000 */
[C---:B------:R-:W-:Y:S01]  /*17400*/  LOP3.LUT R5, R3.reuse, R23, RZ, 0xfc, !PT ;  /* 0x0000001703057212 */ /* 0x040fe200078efcff */
[C---:B------:R-:W-:Y:S01]  /*17410*/  VIADD R15, R28.reuse, 0x3000 ;  /* 0x000030001c0f7836 */ /* 0x040fe20000000000 */
[----:B------:R-:W-:Y:S02]  /*17420*/  LOP3.LUT R2, R3, R26, RZ, 0xfc, !PT ;  /* 0x0000001a03027212 */ /* 0x000fe400078efcff */
[----:B------:R-:W-:Y:S01]  /*17430*/  LOP3.LUT R17, R23, 0x1800, RZ, 0xfc, !PT ;  /* 0x0000180017117812 */ /* 0x000fe200078efcff */
[----:B------:R-:W-:-:S02]  /*17440*/  IMAD.IADD R4, R28, 0x1, R5 ;  /* 0x000000011c047824 */ /* 0x000fc400078e0205 */
[----:B------:R-:W-:Y:S02]  /*17450*/  IMAD.IADD R12, R15, 0x1, R2 ;  /* 0x000000010f0c7824 */ /* 0x000fe400078e0202 */
[----:B------:R-:W-:Y:S02]  /*17460*/  VIADD R2, R3, 0x1000 ;  /* 0x0000100003027836 */ /* 0x000fe40000000000 */
[----:B------:R-:W0:Y:S02]  /*17470*/  LDSM.16.MT88.4 R4, [R4+0x9000] ;  /* 0x009000000404783b */ /* 0x000e240000004200 */
[C-C-:B0-----:R-:W-:Y:S02]  /*17480*/  PRMT R8, R4.reuse, 0x6420, R5.reuse ;  /* 0x0000642004087816 */ /* 0x141fe40000000005 */
[----:B------:R-:W-:Y:S02]  /*17490*/  PRMT R9, R4, 0x7531, R5 ;  /* 0x0000753104097816 */ /* 0x000fe40000000005 */
[----:B------:R-:W-:-:S02]  /*174a0*/  LOP3.LUT R5, R2, R23, RZ, 0xfc, !PT ;  /* 0x0000001702057212 */ /* 0x000fc400078efcff */
[C-C-:B------:R-:W-:Y:S02]  /*174b0*/  PRMT R10, R6.reuse, 0x6420, R7.reuse ;  /* 0x00006420060a7816 */ /* 0x140fe40000000007 */
[----:B------:R-:W-:Y:S02]  /*174c0*/  PRMT R11, R6, 0x7531, R7 ;  /* 0x00007531060b7816 */ /* 0x000fe40000000007 */
[----:B------:R-:W-:Y:S02]  /*174d0*/  IADD3 R6, R28, R5, RZ ;  /* 0x000000051c067210 */ /* 0x000fe40007ffe0ff */
[----:B------:R-:W-:Y:S01]  /*174e0*/  LOP3.LUT R2, R2, R26, RZ, 0xfc, !PT ;  /* 0x0000001a02027212 */ /* 0x000fe200078efcff */
[----:B------:R-:W-:Y:S04]  /*174f0*/  STSM.16.M88.4 [R12], R8 ;  /* 0x000000080c007844 */ /* 0x000fe80000000200 */
[----:B------:R-:W0:Y:S01]  /*17500*/  LDSM.16.MT88.4 R4, [R6+0x9000] ;  /* 0x009000000604783b */ /* 0x000e220000004200 */
[----:B-1----:R-:W-:-:S02]  /*17510*/  IMAD.IADD R13, R15, 0x1, R2 ;  /* 0x000000010f0d7824 */ /* 0x002fc400078e0202 */
[----:B------:R-:W-:Y:S01]  /*17520*/  VIADD R2, R3, 0x2000 ;  /* 0x0000200003027836 */ /* 0x000fe20000000000 */
[C-C-:B0-----:R-:W-:Y:S02]  /*17530*/  PRMT R8, R4.reuse, 0x6420, R5.reuse ;  /* 0x0000642004087816 */ /* 0x141fe40000000005 */
[----:B------:R-:W-:Y:S02]  /*17540*/  PRMT R9, R4, 0x7531, R5 ;  /* 0x0000753104097816 */ /* 0x000fe40000000005 */
[----:B------:R-:W-:Y:S02]  /*17550*/  LOP3.LUT R5, R2, R23, RZ, 0xfc, !PT ;  /* 0x0000001702057212 */ /* 0x000fe400078efcff */
[C-C-:B------:R-:W-:Y:S02]  /*17560*/  PRMT R10, R6.reuse, 0x6420, R7.reuse ;  /* 0x00006420060a7816 */ /* 0x140fe40000000007 */
[----:B------:R-:W-:Y:S01]  /*17570*/  PRMT R11, R6, 0x7531, R7 ;  /* 0x00007531060b7816 */ /* 0x000fe20000000007 */
[----:B------:R-:W-:Y:S01]  /*17580*/  IMAD.IADD R14, R28, 0x1, R5 ;  /* 0x000000011c0e7824 */ /* 0x000fe200078e0205 */
[----:B------:R-:W-:-:S03]  /*17590*/  LOP3.LUT R2, R2, R26, RZ, 0xfc, !PT ;  /* 0x0000001a02027212 */ /* 0x000fc600078efcff */
[----:B------:R-:W-:Y:S02]  /*175a0*/  STSM.16.M88.4 [R13], R8 ;  /* 0x000000080d007844 */ /* 0x000fe40000000200 */
[----:B------:R-:W-:Y:S02]  /*175b0*/  IMAD.IADD R12, R15, 0x1, R2 ;  /* 0x000000010f0c7824 */ /* 0x000fe400078e0202 */
[----:B------:R0:W1:Y:S02]  /*175c0*/  LDSM.16.MT88.4 R4, [R14+0x9000] ;  /* 0x009000000e04783b */ /* 0x0000640000004200 */
[----:B0-----:R-:W-:Y:S02]  /*175d0*/  IADD3 R14, R28, R17, R3 ;  /* 0x000000111c0e7210 */ /* 0x001fe40007ffe003 */
[C-C-:B-1----:R-:W-:Y:S02]  /*175e0*/  PRMT R8, R4.reuse, 0x6420, R5.reuse ;  /* 0x0000642004087816 */ /* 0x142fe40000000005 */
[----:B------:R-:W-:-:S02]  /*175f0*/  PRMT R9, R4, 0x7531, R5 ;  /* 0x0000753104097816 */ /* 0x000fc40000000005 */
[----:B------:R-:W-:Y:S02]  /*17600*/  LOP3.LUT R5, R3, 0x800, R23, 0xfe, !PT ;  /* 0x0000080003057812 */ /* 0x000fe400078efe17 */
[C-C-:B------:R-:W-:Y:S02]  /*17610*/  PRMT R10, R6.reuse, 0x6420, R7.reuse ;  /* 0x00006420060a7816 */ /* 0x140fe40000000007 */
        /* <DEDUP_REMOVED lines=8> */
[----:B--2---:R-:W-:Y:S02]  /*176a0*/  IADD3 R2, R15, R18, R3 ;  /* 0x000000120f027210 */ /* 0x004fe40007ffe003 */
[----:B------:R-:W-:-:S03]  /*176b0*/  LOP3.LUT R15, R23, 0x2800, RZ, 0xfc, !PT ;  /* 0x00002800170f7812 */ /* 0x000fc600078efcff */
[----:B------:R-:W-:Y:S01]  /*176c0*/  STSM.16.M88.4 [R2], R8 ;  /* 0x0000000802007844 */ /* 0x000fe20000000200 */
[----:B------:R-:W-:-:S03]  /*176d0*/  IADD3 R3, R28, R15, R3 ;  /* 0x0000000f1c037210 */ /* 0x000fc60007ffe003 */
[----:B------:R-:W0:Y:S02]  /*176e0*/  LDSM.16.MT88.4 R4, [R14+0x9000] ;  /* 0x009000000e04783b */ /* 0x000e240000004200 */
[C-C-:B0-----:R-:W-:Y:S02]  /*176f0*/  PRMT R8, R4.reuse, 0x6420, R5.reuse ;  /* 0x0000642004087816 */ /* 0x141fe40000000005 */
[----:B------:R-:W-:Y:S02]  /*17700*/  PRMT R9, R4, 0x7531, R5 ;  /* 0x0000753104097816 */ /* 0x000fe40000000005 */
[C-C-:B------:R-:W-:Y:S02]  /*17710*/  PRMT R10, R6.reuse, 0x6420, R7.reuse ;  /* 0x00006420060a7816 */ /* 0x140fe40000000007 */
[----:B------:R-:W-:-:S05]  /*17720*/  PRMT R11, R6, 0x7531, R7 ;  /* 0x00007531060b7816 */ /* 0x000fca0000000007 */
        /* <DEDUP_REMOVED lines=15> */
.L_x_8463:
[----:B-1----:R1:W-:Y:S01]  /*17820*/  SYNCS.ARRIVE.TRANS64.A1T0 RZ, [R0+URZ+0x19c50], RZ ;  /* 0x019c50ff00ff79a7 */ /* 0x0023e2000810003f */
[----:B0-----:R-:W-:Y:S02]  /*17830*/  @!P1 VIADD R2, R0, 0x19c80 ;  /* 0x00019c8000029836 */ /* 0x001fe40000000000 */
[----:B------:R-:W-:-:S03]  /*17840*/  VIADD R22, R22, 0x1 ;  /* 0x0000000116167836 */ /* 0x000fc60000000000 */
[----:B------:R-:W-:Y:S01]  /*17850*/  @!P1 PRMT R2, RZ, 0x654, R2 ;  /* 0x00000654ff029816 */ /* 0x000fe20000000002 */
[----:B------:R-:W-:Y:S01]  /*17860*/  BAR.SYNC.DEFER_BLOCKING 0x2, 0x80 ;  /* 0x0082000000007b1d */ /* 0x000fe20000010000 */
[----:B------:R-:W-:-:S04]  /*17870*/  ISETP.NE.AND P0, PT, R22, 0x2, PT ;  /* 0x000000021600780c */ /* 0x000fc80003f05270 */
[----:B-1----:R-:W-:Y:S02]  /*17880*/  SEL R0, RZ, 0x1, P0 ;  /* 0x00000001ff007807 */ /* 0x002fe40000000000 */
[----:B------:R-:W-:Y:S02]  /*17890*/  SEL R22, R22, RZ, P0 ;  /* 0x000000ff16167207 */ /* 0x000fe40000000000 */
[----:B------:R-:W-:Y:S01]  /*178a0*/  LOP3.LUT R25, R25, R0, RZ, 0x3c, !PT ;  /* 0x0000000019197212 */ /* 0x000fe200078e3cff */
[----:B------:R0:W-:Y:S06]  /*178b0*/  @!P1 SYNCS.ARRIVE.TRANS64.RED.A1T0 RZ, [R2+URZ], RZ ;  /* 0x000000ff02ff99a7 */ /* 0x0001ec000810043f */
.L_x_8412:
[----:B------:R-:W-:Y:S05]  /*178c0*/  BSYNC B6 ;  /* 0x0000000000067941 */ /* 0x000fea0003800000 */
.L_x_8410:
[----:B------:R-:W2:Y:S02]  /*178d0*/  LDL R0, [R1+0x30] ;  /* 0x0000300001007983 */ /* 0x000ea40000100800 */
        /* <DEDUP_REMOVED lines=10> */
.L_x_8464:
        /* <DEDUP_REMOVED lines=8> */
[----:B0-----:R-:W0:Y:S02]  /*17a00*/  @!P1 LDC.64 R2, c[0x0][0xc58] ;  /* 0x00031600ff029b82 */ /* 0x001e240000000a00 */
[----:B0-----:R-:W-:-:S06]  /*17a10*/  @!P1 IMAD.WIDE R2, R5, 0x4, R2 ;  /* 0x0000000405029825 */ /* 0x001fcc00078e0202 */
[----:B------:R0:W2:Y:S01]  /*17a20*/  @!P1 LDG.E R3, desc[UR40][R2.64] ;  /* 0x0000002802039981 */ /* 0x0000a2000c1e1900 */
[C---:B------:R-:W-:Y:S02]  /*17a30*/  ISETP.GE.U32.AND P2, PT, R8.reuse, 0x2, PT ;  /* 0x000000020800780c */ /* 0x040fe40003f46070 */
[C---:B------:R-:W-:Y:S01]  /*17a40*/  ISETP.GE.U32.AND P3, PT, R8.reuse, 0x4, PT ;  /* 0x000000040800780c */ /* 0x040fe20003f66070 */
[----:B------:R-:W-:Y:S01]  /*17a50*/  SHFL.IDX PT, R0, R16, RZ, 0x1f ;  /* 0x00001fff10007589 */ /* 0x000fe200000e0000 */
[C---:B------:R-:W-:Y:S02]  /*17a60*/  ISETP.GE.U32.AND P4, PT, R8.reuse, 0x8, PT ;  /* 0x000000080800780c */ /* 0x040fe40003f86070 */
[C---:B------:R-:W-:Y:S01]  /*17a70*/  ISETP.GE.U32.AND P5, PT, R8.reuse, 0x10, PT ;  /* 0x000000100800780c */ /* 0x040fe20003fa6070 */
[----:B------:R-:W-:Y:S01]  /*17a80*/  SHFL.IDX PT, R4, R16, 0x1, 0x1f ;  /* 0x00201f0010047f89 */ /* 0x000fe200000e0000 */
[----:B0-----:R-:W-:Y:S02]  /*17a90*/  IMAD.MOV.U32 R2, RZ, RZ, RZ ;  /* 0x000000ffff027224 */ /* 0x001fe400078e00ff */
        /* <DEDUP_REMOVED lines=18> */
.L_x_8556:
[----:B------:R-:W-:Y:S02]  /*17bc0*/  ULDC UR4, c[0x0][0xc10] ;  /* 0x0003040000047ab9 */ /* 0x000fe40000000800 */
[----:B------:R-:W-:-:S04]  /*17bd0*/  IMAD.U32 R16, RZ, RZ, UR4 ;  /* 0x00000004ff107e24 */ /* 0x000fc8000f8e00ff */
[----:B-1----:R-:W-:-:S04]  /*17be0*/  IMAD R5, R14, R16, RZ ;  /* 0x000000100e057224 */ /* 0x002fc800078e02ff */
[----:B------:R-:W-:-:S05]  /*17bf0*/  IMAD.IADD R4, R4, 0x1, R5 ;  /* 0x0000000104047824 */ /* 0x000fca00078e0205 */
[----:B------:R-:W-:-:S13]  /*17c00*/  ISETP.GT.AND P6, PT, R4, R0, PT ;  /* 0x000000000400720c */ /* 0x000fda0003fc4270 */
[----:B------:R-:W-:Y:S05]  /*17c10*/  @P6 BRA `(.L_x_8467) ;  /* 0x00000000009c6947 */ /* 0x000fea0003800000 */
.L_x_8472:
[----:B------:R-:W1:Y:S01]  /*17c20*/  LDC R6, c[0x0][0xc14] ;  /* 0x00030500ff067b82 */ /* 0x000e620000000800 */
[----:B------:R-:W-:-:S05]  /*17c30*/  VIADD R19, R19, 0x1f ;  /* 0x0000001f13137836 */ /* 0x000fca0000000000 */
[----:B-1----:R-:W-:-:S13]  /*17c40*/  ISETP.GE.AND P6, PT, R19, R6, PT ;  /* 0x000000061300720c */ /* 0x002fda0003fc6270 */
[----:B------:R-:W-:Y:S05]  /*17c50*/  @P6 BRA `(.L_x_8468) ;  /* 0x0000000400446947 */ /* 0x000fea0003800000 */
[----:B------:R-:W1:Y:S01]  /*17c60*/  S2R R2, SR_TID.X ;  /* 0x0000000000027919 */ /* 0x000e620000002100 */
[----:B------:R-:W-:Y:S01]  /*17c70*/  BSSY B0, `(.L_x_8469) ;  /* 0x0000009000007945 */ /* 0x000fe20003800000 */
[----:B-1----:R-:W-:-:S05]  /*17c80*/  LOP3.LUT R2, R2, 0x1f, RZ, 0xc0, !PT ;  /* 0x0000001f02027812 */ /* 0x002fca00078ec0ff */
[----:B------:R-:W-:Y:S02]  /*17c90*/  IMAD.IADD R5, R19, 0x1, R2 ;  /* 0x0000000113057824 */ /* 0x000fe400078e0202 */
[----:B------:R-:W-:-:S03]  /*17ca0*/  IMAD.MOV.U32 R2, RZ, RZ, RZ ;  /* 0x000000ffff027224 */ /* 0x000fc600078e00ff */
[----:B------:R-:W-:-:S13]  /*17cb0*/  ISETP.GE.OR P6, PT, R5, R6, !P0 ;  /* 0x000000060500720c */ /* 0x000fda00047c6670 */
[----:B------:R-:W-:Y:S05]  /*17cc0*/  @P6 BRA `(.L_x_8470) ;  /* 0x00000000000c6947 */ /* 0x000fea0003800000 */
[----:B0-----:R-:W0:Y:S02]  /*17cd0*/  LDC.64 R2, c[0x0][0xc58] ;  /* 0x00031600ff027b82 */ /* 0x001e240000000a00 */
[----:B0-----:R-:W-:-:S06]  /*17ce0*/  IMAD.WIDE R2, R5, 0x4, R2 ;  /* 0x0000000405027825 */ /* 0x001fcc00078e0202 */
[----:B------:R1:W5:Y:S02]  /*17cf0*/  LDG.E R2, desc[UR40][R2.64] ;  /* 0x0000002802027981 */ /* 0x000364000c1e1900 */
.L_x_8470:
[----:B------:R-:W-:Y:S05]  /*17d00*/  BSYNC B0 ;  /* 0x0000000000007941 */ /* 0x000fea0003800000 */
.L_x_8469:
[----:B------:R-:W-:-:S03]  /*17d10*/  UMOV UR4, 0xffffffff ;  /* 0xffffffff00047882 */ /* 0x000fc60000000000 */
[----:B------:R-:W-:Y:S05]  /*17d20*/  BRA.DIV UR4, `(.L_x_8471) ;  /* 0x0000001e04507947 */ /* 0x000fea000b800000 */
[----:B-----5:R-:W2:Y:S02]  /*17d30*/  SHFL.UP PT, R14, R2, 0x1, RZ ;  /* 0x04200000020e7989 */ /* 0x020ea400000e00ff */
[----:B--2---:R-:W-:-:S05]  /*17d40*/  SEL R13, R14, RZ, P1 ;  /* 0x000000ff0e0d7207 */ /* 0x004fca0000800000 */
[----:B------:R-:W-:-:S05]  /*17d50*/  IMAD.IADD R13, R2, 0x1, R13 ;  /* 0x00000001020d7824 */ /* 0x000fca00078e020d */
[----:B------:R-:W2:Y:S02]  /*17d60*/  SHFL.UP PT, R14, R13, 0x2, RZ ;  /* 0x044000000d0e7989 */ /* 0x000ea400000e00ff */
[----:B--2---:R-:W-:-:S05]  /*17d70*/  SEL R14, R14, RZ, P2 ;  /* 0x000000ff0e0e7207 */ /* 0x004fca0001000000 */
[----:B01----:R-:W-:-:S05]  /*17d80*/  IMAD.IADD R3, R13, 0x1, R14 ;  /* 0x000000010d037824 */ /* 0x003fca00078e020e */
        /* <DEDUP_REMOVED lines=10> */
.L_x_8564:
[----:B------:R-:W-:Y:S02]  /*17e30*/  ULDC UR4, c[0x0][0xc10] ;  /* 0x0003040000047ab9 */ /* 0x000fe40000000800 */
[----:B------:R-:W-:-:S04]  /*17e40*/  IMAD.U32 R16, RZ, RZ, UR4 ;  /* 0x00000004ff107e24 */ /* 0x000fc8000f8e00ff */
[----:B-1----:R-:W-:-:S04]  /*17e50*/  IMAD R5, R14, R16, RZ ;  /* 0x000000100e057224 */ /* 0x002fc800078e02ff */
[----:B------:R-:W-:-:S05]  /*17e60*/  IMAD.IADD R4, R5, 0x1, R4 ;  /* 0x0000000105047824 */ /* 0x000fca00078e0204 */
[----:B------:R-:W-:-:S13]  /*17e70*/  ISETP.GT.AND P6, PT, R4, R0, PT ;  /* 0x000000000400720c */ /* 0x000fda0003fc4270 */
[----:B------:R-:W-:Y:S05]  /*17e80*/  @!P6 BRA `(.L_x_8472) ;  /* 0xfffffffc0064e947 */ /* 0x000fea000383ffff */
.L_x_8467:
        /* <DEDUP_REMOVED lines=8> */
.L_x_8568:
[----:B------:R-:W-:Y:S01]  /*17f10*/  ISETP.NE.AND P0, PT, R6, RZ, PT ;  /* 0x000000ff0600720c */ /* 0x000fe20003f05270 */
[----:B------:R-:W-:-:S12]  /*17f20*/  IMAD.MOV.U32 R14, RZ, RZ, RZ ;  /* 0x000000ffff0e7224 */ /* 0x000fd800078e00ff */
[----:B------:R-:W-:Y:S05]  /*17f30*/  @!P0 BRA `(.L_x_8474) ;  /* 0x0000000000108947 */ /* 0x000fea0003800000 */
[----:B------:R-:W-:Y:S01]  /*17f40*/  UMOV UR4, 0xffffffff ;  /* 0xffffffff00047882 */ /* 0x000fe20000000000 */
[----:B------:R-:W-:Y:S02]  /*17f50*/  IADD3 R12, R4, -0x1, RZ ;  /* 0xffffffff040c7810 */ /* 0x000fe40007ffe0ff */
[----:B------:R-:W-:Y:S05]  /*17f60*/  BRA.DIV UR4, `(.L_x_8475) ;  /* 0x0000001e04c47947 */ /* 0x000fea000b800000 */
[----:B------:R3:W4:Y:S02]  /*17f70*/  SHFL.IDX PT, R14, R3, R12, 0x1f ;  /* 0x00001f0c030e7589 */ /* 0x00072400000e0000 */
.L_x_8474:
[----:B--2---:R-:W-:Y:S01]  /*17f80*/  IABS R6, R17 ;  /* 0x0000001100067213 */ /* 0x004fe20000000000 */
[----:B----4-:R-:W-:Y:S02]  /*17f90*/  IMAD R16, R14, R16, R5 ;  /* 0x000000100e107224 */ /* 0x010fe400078e0205 */
[----:B-1----:R-:W-:Y:S01]  /*17fa0*/  IMAD.MOV.U32 R2, RZ, RZ, RZ ;  /* 0x000000ffff027224 */ /* 0x002fe200078e00ff */
[----:B------:R-:W1:Y:S01]  /*17fb0*/  I2F.RP R7, R6 ;  /* 0x0000000600077306 */ /* 0x000e620000209400 */
[----:B------:R-:W-:Y:S02]  /*17fc0*/  IMAD.IADD R0, R0, 0x1, -R16 ;  /* 0x0000000100007824 */ /* 0x000fe400078e0a10 */
[----:B------:R-:W-:-:S05]  /*17fd0*/  IMAD.IADD R19, R4, 0x1, R19 ;  /* 0x0000000104137824 */ /* 0x000fca00078e0213 */
[----:B-1----:R-:W0:Y:S02]  /*17fe0*/  MUFU.RCP R7, R7 ;  /* 0x0000000700077308 */ /* 0x002e240000001000 */
[----:B0--3--:R-:W-:-:S06]  /*17ff0*/  VIADD R3, R7, 0xffffffe ;  /* 0x0ffffffe07037836 */ /* 0x009fcc0000000000 */
        /* <DEDUP_REMOVED lines=23> */
.L_x_8468:
[----:B------:R-:W-:Y:S01]  /*18170*/  UMOV UR4, URZ ;  /* 0x0000003f00047c82 */ /* 0x000fe20008000000 */
[----:B------:R-:W-:Y:S01]  /*18180*/  UMOV UR5, URZ ;  /* 0x0000003f00057c82 */ /* 0x000fe20008000000 */
[----:B------:R-:W-:Y:S01]  /*18190*/  ULDC UR6, c[0x0][0xc14] ;  /* 0x0003050000067ab9 */ /* 0x000fe20000000800 */
[----:B------:R-:W-:Y:S01]  /*181a0*/  IMAD.MOV.U32 R16, RZ, RZ, R0 ;  /* 0x000000ffff107224 */ /* 0x000fe200078e0000 */
[----:B------:R-:W-:Y:S01]  /*181b0*/  MOV R18, UR5 ;  /* 0x0000000500127c02 */ /* 0x000fe20008000f00 */
[----:B------:R-:W-:Y:S02]  /*181c0*/  IMAD.U32 R17, RZ, RZ, UR4 ;  /* 0x00000004ff117e24 */ /* 0x000fe4000f8e00ff */
[----:B------:R-:W-:-:S07]  /*181d0*/  IMAD.U32 R19, RZ, RZ, UR6 ;  /* 0x00000006ff137e24 */ /* 0x000fce000f8e00ff */
.L_x_8476:
[----:B------:R-:W1:Y:S01]  /*181e0*/  S2R R0, SR_TID.X ;  /* 0x0000000000007919 */ /* 0x000e620000002100 */
[----:B------:R-:W-:Y:S05]  /*181f0*/  WARPSYNC.ALL ;  /* 0x0000000000007948 */ /* 0x000fea0003800000 */
[----:B------:R-:W-:Y:S01]  /*18200*/  BAR.SYNC.DEFER_BLOCKING 0x4, 0x200 ;  /* 0x0108000000007b1d */ /* 0x000fe20000010000 */
[----:B-1----:R-:W-:-:S04]  /*18210*/  LOP3.LUT R0, R0, 0x1f, RZ, 0xc0, !PT ;  /* 0x0000001f00007812 */ /* 0x002fc800078ec0ff */
[----:B------:R-:W-:-:S13]  /*18220*/  ISETP.NE.AND P0, PT, R0, RZ, PT ;  /* 0x000000ff0000720c */ /* 0x000fda0003f05270 */
[----:B0-----:R-:W0:Y:S01]  /*18230*/  @!P0 S2R R3, SR_CgaCtaId ;  /* 0x0000000000038919 */ /* 0x001e220000008800 */
[----:B------:R-:W-:-:S04]  /*18240*/  @!P0 MOV R0, 0x400 ;  /* 0x0000040000008802 */ /* 0x000fc80000000f00 */
[----:B0-----:R-:W-:-:S05]  /*18250*/  @!P0 LEA R0, R3, R0, 0x18 ;  /* 0x0000000003008211 */ /* 0x001fca00078ec0ff */
[----:B------:R0:W-:Y:S01]  /*18260*/  @!P0 STS.128 [R0+0x19cd0], R16 ;  /* 0x019cd01000008388 */ /* 0x0001e20000000c00 */
[----:B------:R-:W-:Y:S06]  /*18270*/  BAR.ARV 0x5, 0x200 ;  /* 0x0148000000007b1d */ /* 0x000fec0000002000 */
.L_x_8465:
[----:B------:R-:W-:Y:S02]  /*18280*/  ULDC UR4, c[0x0][0xc14] ;  /* 0x0003050000047ab9 */ /* 0x000fe40000000800 */
[----:B-1----:R-:W-:-:S13]  /*18290*/  ISETP.GE.AND P0, PT, R19, UR4, PT ;  /* 0x0000000413007c0c */ /* 0x002fda000bf06270 */
[----:B------:R-:W-:Y:S05]  /*182a0*/  @!P0 BRA `(.L_x_8477) ;  /* 0xffffffac00d48947 */ /* 0x000fea000383ffff */
[----:B------:R-:W-:Y:S05]  /*182b0*/  BSYNC B7 ;  /* 0x0000000000077941 */ /* 0x000fea0003800000 */
.L_x_8368:
[----:B0-----:R-:W3:Y:S01]  /*182c0*/  LDL.LU R0, [R1+0x2c] ;  /* 0x00002c0001007983 */ /* 0x001ee20000300800 */
[----:B------:R-:W-:Y:S01]  /*182d0*/  BSSY B0, `(.L_x_8478) ;  /* 0x000000b000007945 */ /* 0x000fe20003800000 */
[----:B------:R-:W0:Y:S01]  /*182e0*/  S2R R5, SR_CgaCtaId ;  /* 0x0000000000057919 */ /* 0x000e220000008800 */
[----:B---3--:R-:W-:-:S05]  /*182f0*/  VIADD R0, R0, 0x1 ;  /* 0x0000000100007836 */ /* 0x008fca0000000000 */
[----:B--2---:R-:W-:-:S04]  /*18300*/  LEA.HI R2, R0, R0, RZ, 0x1 ;  /* 0x0000000000027211 */ /* 0x004fc800078f08ff */
[----:B------:R-:W-:Y:S02]  /*18310*/  LOP3.LUT R3, R2, 0xfffffffe, RZ, 0xc0, !PT ;  /* 0xfffffffe02037812 */ /* 0x000fe400078ec0ff */
[----:B------:R-:W-:-:S03]  /*18320*/  MOV R2, 0x400 ;  /* 0x0000040000027802 */ /* 0x000fc60000000f00 */
[----:B------:R-:W-:Y:S01]  /*18330*/  IMAD.IADD R0, R0, 0x1, -R3 ;  /* 0x0000000100007824 */ /* 0x000fe200078e0a03 */
[----:B0-----:R-:W-:-:S04]  /*18340*/  LEA R7, R5, R2, 0x18 ;  /* 0x0000000205077211 */ /* 0x001fc800078ec0ff */
[----:B------:R-:W-:-:S04]  /*18350*/  SHF.L.U32 R0, R0, 0x1f, RZ ;  /* 0x0000001f00007819 */ /* 0x000fc800000006ff */
[----:B------:R-:W0:Y:S02]  /*18360*/  SYNCS.PHASECHK.TRANS64.TRYWAIT P0, [R7+URZ+0x19c20], R0 ;  /* 0x019c2000070075a7 */ /* 0x000e24000800017f */
[----:B0-----:R-:W-:Y:S05]  /*18370*/  @!P0 BRA `(.L_x_8479) ;  /* 0x0000001800e48947 */ /* 0x001fea0003800000 */
.L_x_8571:
[----:B------:R-:W-:Y:S05]  /*18380*/  BSYNC B0 ;  /* 0x0000000000007941 */ /* 0x000fea0003800000 */
.L_x_8478:
[----:B------:R-:W-:-:S03]  /*18390*/  UMOV UR4, 0xffffffff ;  /* 0xffffffff00047882 */ /* 0x000fc60000000000 */
[----:B------:R-:W-:Y:S05]  /*183a0*/  BRA.DIV UR4, `(.L_x_8480) ;  /* 0x0000001a04ec7947 */ /* 0x000fea000b800000 */
[----:B0-----:R-:W0:Y:S02]  /*183b0*/  S2R R0, SR_TID.X ;  /* 0x0000000000007919 */ /* 0x001e240000002100 */
[----:B0-----:R-:W-:-:S04]  /*183c0*/  SHF.R.U32.HI R0, RZ, 0x5, R0 ;  /* 0x00000005ff007819 */ /* 0x001fc80000011600 */
[----:B------:R-:W-:-:S05]  /*183d0*/  LOP3.LUT R0, R0, 0x3, RZ, 0xc0, !PT ;  /* 0x0000000300007812 */ /* 0x000fca00078ec0ff */
[----:B------:R0:W1:Y:S02]  /*183e0*/  SHFL.IDX PT, R14, R0, RZ, 0x1f ;  /* 0x00001fff000e7589 */ /* 0x00006400000e0000 */
.L_x_8574:
[----:B-1----:R-:W-:-:S13]  /*183f0*/  ISETP.NE.AND P0, PT, R14, RZ, PT ;  /* 0x000000ff0e00720c */ /* 0x002fda0003f05270 */
[----:B------:R-:W-:Y:S05]  /*18400*/  @P0 BRA `(.L_x_8237) ;  /* 0x0000000000a40947 */ /* 0x000fea0003800000 */
[----:B------:R-:W-:-:S03]  /*18410*/  UMOV UR4, 0xffffffff ;  /* 0xffffffff00047882 */ /* 0x000fc60000000000 */
[----:B------:R-:W-:Y:S05]  /*18420*/  BRA.DIV UR4, `(.L_x_8481) ;  /* 0x0000001e04007947 */ /* 0x000fea000b800000 */
[----:B------:R-:W-:-:S13]  /*18430*/  ELECT P6, URZ, PT ;  /* 0x00000000003f782f */ /* 0x000fda00038c0000 */
.L_x_8577:
[----:B------:R-:W-:Y:S05]  /*18440*/  @!P6 BRA `(.L_x_8237) ;  /* 0x000000000094e947 */ /* 0x000fea0003800000 */
[----:B0-----:R-:W2:Y:S02]  /*18450*/  LDL.LU R0, [R1+0x28] ;  /* 0x0000280001007983 */ /* 0x001ea40000300800 */
[----:B--2---:R-:W-:-:S04]  /*18460*/  LOP3.LUT R0, R0, 0x2, RZ, 0xfc, !PT ;  /* 0x0000000200007812 */ /* 0x004fc800078efcff */
[----:B------:R-:W-:-:S13]  /*18470*/  ISETP.NE.AND P0, PT, R0, 0x3, PT ;  /* 0x000000030000780c */ /* 0x000fda0003f05270 */
[----:B------:R-:W-:Y:S05]  /*18480*/  @!P0 BRA `(.L_x_8482) ;  /* 0x0000000000048947 */ /* 0x000fea0003800000 */
[----:B------:R-:W-:Y:S01]  /*18490*/  BPT.TRAP 0x1 ;  /* 0x000000040000795c */ /* 0x000fe20000300000 */
.L_x_8482:
        /* <DEDUP_REMOVED lines=12> */
.L_x_8578:
[----:B------:R-:W1:Y:S02]  /*18560*/  SYNCS.PHASECHK.TRANS64.TRYWAIT P1, [R3+URZ], R0 ;  /* 0x00000000030075a7 */ /* 0x000e64000802017f */
[----:B-1----:R-:W-:Y:S05]  /*18570*/  @!P1 BRA `(.L_x_8484) ;  /* 0x0000001800e09947 */ /* 0x002fea0003800000 */
.L_x_8579:
[----:B------:R-:W-:Y:S05]  /*18580*/  @!P0 BRA `(.L_x_8485) ;  /* 0x0000000000048947 */ /* 0x000fea0003800000 */
[----:B------:R-:W-:Y:S01]  /*18590*/  BPT.TRAP 0x1 ;  /* 0x000000040000795c */ /* 0x000fe20000300000 */
.L_x_8485:
[----:B-1----:R-:W-:-:S04]  /*185a0*/  IMAD R3, R22, 0x8, R7 ;  /* 0x0000000816037824 */ /* 0x002fc800078e0207 */
[----:B------:R-:W1:Y:S02]  /*185b0*/  SYNCS.PHASECHK.TRANS64.TRYWAIT P1, [R3+URZ+0x19c60], R4 ;  /* 0x019c6004030075a7 */ /* 0x000e64000802017f */
[----:B-1----:R-:W-:Y:S05]  /*185c0*/  @!P1 BRA `(.L_x_8486) ;  /* 0x0000001800e09947 */ /* 0x002fea0003800000 */
.L_x_8580:
[----:B------:R-:W-:Y:S05]  /*185d0*/  @!P0 BRA `(.L_x_8487) ;  /* 0x0000000000048947 */ /* 0x000fea0003800000 */
[----:B------:R-:W-:Y:S01]  /*185e0*/  BPT.TRAP 0x1 ;  /* 0x000000040000795c */ /* 0x000fe20000300000 */
.L_x_8487:
[----:B0-----:R-:W-:-:S04]  /*185f0*/  IMAD R5, R6, 0x8, R7 ;  /* 0x0000000806057824 */ /* 0x001fc800078e0207 */
[----:B------:R-:W0:Y:S02]  /*18600*/  SYNCS.PHASECHK.TRANS64.TRYWAIT P1, [R5+URZ+0x19c60], R0 ;  /* 0x019c6000050075a7 */ /* 0x000e24000802017f */
[----:B0-----:R-:W-:Y:S05]  /*18610*/  @!P1 BRA `(.L_x_8488) ;  /* 0x0000001800e09947 */ /* 0x001fea0003800000 */
.L_x_8581:
[----:B------:R-:W-:Y:S05]  /*18620*/  @!P0 BRA `(.L_x_8489) ;  /* 0x0000000000048947 */ /* 0x000fea0003800000 */
[----:B------:R-:W-:Y:S01]  /*18630*/  BPT.TRAP 0x1 ;  /* 0x000000040000795c */ /* 0x000fe20000300000 */
.L_x_8489:
[----:B------:R-:W2:Y:S02]  /*18640*/  SYNCS.PHASECHK.TRANS64.TRYWAIT P0, [R3+URZ+0x19c80], R4 ;  /* 0x019c8004030075a7 */ /* 0x000ea4000800017f */
[----:B--2---:R-:W-:Y:S05]  /*18650*/  @!P0 BRA `(.L_x_8490) ;  /* 0x0000001800e48947 */ /* 0x004fea0003800000 */
.L_x_8491:
[----:B---3--:R3:W4:Y:S02]  /*18660*/  SYNCS.PHASECHK.TRANS64.TRYWAIT P0, [R5+URZ+0x19c80], R0 ;  /* 0x019c8000050075a7 */ /* 0x008724000800017f */
[----:B----4-:R-:W-:Y:S05]  /*18670*/  @!P0 NANOSLEEP.SYNCS 0x989680 ;  /* 0x009896800000895d */ /* 0x010fea0003900000 */
[----:B------:R-:W4:Y:S02]  /*18680*/  @!P0 SYNCS.PHASECHK.TRANS64 P0, [R5+URZ+0x19c80], R0 ;  /* 0x019c8000050085a7 */ /* 0x000f24000800007f */
[----:B----4-:R-:W-:Y:S05]  /*18690*/  @!P0 BRA `(.L_x_8491) ;  /* 0xfffffffc00f08947 */ /* 0x010fea000383ffff */
.L_x_8237:
[----:B------:R-:W-:Y:S05]  /*186a0*/  BSYNC B8 ;  /* 0x0000000000087941 */ /* 0x000fea0003800000 */
.L_x_8234:
[----:B------:R-:W-:Y:S05]  /*186b0*/  EXIT ;  /* 0x000000000000794d */ /* 0x000fea0003800000 */
.L_x_8253:
[----:B0-----:R0:W1:Y:S02]  /*186c0*/  SYNCS.PHASECHK.TRANS64.TRYWAIT P5, [R89+URZ+0x19c90], R92 ;  /* 0x019c905c590075a7 */ /* 0x00106400080a017f */
[----:B-1----:R-:W-:Y:S05]  /*186d0*/  @!P5 NANOSLEEP.SYNCS 0x989680 ;  /* 0x009896800000d95d */ /* 0x002fea0003900000 */
[----:B------:R-:W1:Y:S02]  /*186e0*/  @!P5 SYNCS.PHASECHK.TRANS64 P5, [R89+URZ+0x19c90], R92 ;  /* 0x019c905c5900d5a7 */ /* 0x000e6400080a007f */
[----:B-1----:R-:W-:Y:S05]  /*186f0*/  @!P5 BRA `(.L_x_8253) ;  /* 0xfffffffc00f0d947 */ /* 0x002fea000383ffff */
[----:B------:R-:W-:Y:S05]  /*18700*/  BRA `(.L_x_8492) ;  /* 0xfffffea000087947 */ /* 0x000fea000383ffff */
.L_x_8269:
[----:B-1----:R1:W2:Y:S02]  /*18710*/  SYNCS.PHASECHK.TRANS64.TRYWAIT P5, [R89+URZ+0x19c90], R92 ;  /* 0x019c905c590075a7 */ /* 0x0022a400080a017f */
[----:B--2---:R-:W-:Y:S05]  /*18720*/  @!P5 NANOSLEEP.SYNCS 0x989680 ;  /* 0x009896800000d95d */ /* 0x004fea0003900000 */
[----:B------:R-:W2:Y:S02]  /*18730*/  @!P5 SYNCS.PHASECHK.TRANS64 P5, [R89+URZ+0x19c90], R92 ;  /* 0x019c905c5900d5a7 */ /* 0x000ea400080a007f */
[----:B--2---:R-:W-:Y:S05]  /*18740*/  @!P5 BRA `(.L_x_8269) ;  /* 0xfffffffc00f0d947 */ /* 0x004fea000383ffff */
[----:B------:R-:W-:Y:S05]  /*18750*/  BRA `(.L_x_8493) ;  /* 0xfffffeb800247947 */ /* 0x000fea000383ffff */
.L_x_8278:
[----:B0-----:R0:W1:Y:S02]  /*18760*/  SYNCS.PHASECHK.TRANS64.TRYWAIT P5, [R89+URZ+0x19c90], R92 ;  /* 0x019c905c590075a7 */ /* 0x00106400080a017f */
[----:B-1----:R-:W-:Y:S05]  /*18770*/  @!P5 NANOSLEEP.SYNCS 0x989680 ;  /* 0x009896800000d95d */ /* 0x002fea0003900000 */
[----:B------:R-:W1:Y:S02]  /*18780*/  @!P5 SYNCS.PHASECHK.TRANS64 P5, [R89+URZ+0x19c90], R92 ;  /* 0x019c905c5900d5a7 */ /* 0x000e6400080a007f */
[----:B-1----:R-:W-:Y:S05]  /*18790*/  @!P5 BRA `(.L_x_8278) ;  /* 0xfffffffc00f0d947 */ /* 0x002fea000383ffff */
[----:B------:R-:W-:Y:S05]  /*187a0*/  BRA `(.L_x_8494) ;  /* 0xfffffed800507947 */ /* 0x000fea000383ffff */
.L_x_8282:
[----:B--2---:R2:W3:Y:S02]  /*187b0*/  SYNCS.PHASECHK.TRANS64.TRYWAIT P5, [R89+URZ+0x19cb0], R92 ;  /* 0x019cb05c590075a7 */ /* 0x0044e400080a017f */
[----:B---3--:R-:W-:Y:S05]  /*187c0*/  @!P5 NANOSLEEP.SYNCS 0x989680 ;  /* 0x009896800000d95d */ /* 0x008fea0003900000 */
[----:B------:R-:W3:Y:S02]  /*187d0*/  @!P5 SYNCS.PHASECHK.TRANS64 P5, [R89+URZ+0x19cb0], R92 ;  /* 0x019cb05c5900d5a7 */ /* 0x000ee400080a007f */
[----:B---3--:R-:W-:Y:S05]  /*187e0*/  @!P5 BRA `(.L_x_8282) ;  /* 0xfffffffc00f0d947 */ /* 0x008fea000383ffff */
[----:B------:R-:W-:Y:S05]  /*187f0*/  BRA `(.L_x_8495) ;  /* 0xfffffed800c07947 */ /* 0x000fea000383ffff */
.L_x_8302:
        /* <DEDUP_REMOVED lines=8> */
.L_x_8497:
[----:B------:R-:W-:Y:S05]  /*18880*/  BSYNC B1 ;  /* 0x0000000000017941 */ /* 0x000fea0003800000 */
.L_x_8496:
[----:B------:R-:W-:Y:S05]  /*18890*/  BRA `(.L_x_8498) ;  /* 0xfffffee800d87947 */ /* 0x000fea000383ffff */
.L_x_8303:
        /* <DEDUP_REMOVED lines=8> */
.L_x_8500:
[----:B------:R-:W-:Y:S05]  /*18920*/  BSYNC B1 ;  /* 0x0000000000017941 */ /* 0x000fea0003800000 */
.L_x_8499:
[----:B------:R-:W-:Y:S05]  /*18930*/  BRA `(.L_x_8501) ;  /* 0xfffffee800b87947 */ /* 0x000fea000383ffff */
.L_x_8304:
        /* <DEDUP_REMOVED lines=8> */
.L_x_8503:
[----:B------:R-:W-:Y:S05]  /*189c0*/  BSYNC B1 ;  /* 0x0000000000017941 */ /* 0x000fea0003800000 */
.L_x_8502:
[----:B------:R-:W-:Y:S05]  /*189d0*/  BRA `(.L_x_8504) ;  /* 0xfffffee800987947 */ /* 0x000fea000383ffff */
.L_x_8305:
        /* <DEDUP_REMOVED lines=8> */
.L_x_8506:
[----:B------:R-:W-:Y:S05]  /*18a60*/  BSYNC B1 ;  /* 0x0000000000017941 */ /* 0x000fea0003800000 */
.L_x_8505:
[----:B------:R-:W-:Y:S05]  /*18a70*/  BRA `(.L_x_8507) ;  /* 0xfffffee800787947 */ /* 0x000fea000383ffff */
.L_x_8307:
[----:B-1----:R1:W2:Y:S02]  /*18a80*/  SYNCS.PHASECHK.TRANS64.TRYWAIT P0, [R18+URZ+0x19c00], R3 ;  /* 0x019c0003120075a7 */ /* 0x0022a4000800017f */
[----:B--2---:R-:W-:Y:S05]  /*18a90*/  @!P0 NANOSLEEP.SYNCS 0x989680 ;  /* 0x009896800000895d */ /* 0x004fea0003900000 */
[----:B------:R-:W2:Y:S02]  /*18aa0*/  @!P0 SYNCS.PHASECHK.TRANS64 P0, [R18+URZ+0x19c00], R3 ;  /* 0x019c0003120085a7 */ /* 0x000ea4000800007f */
[----:B--2---:R-:W-:Y:S05]  /*18ab0*/  @!P0 BRA `(.L_x_8307) ;  /* 0xfffffffc00f08947 */ /* 0x004fea000383ffff */
[----:B------:R-:W-:Y:S05]  /*18ac0*/  BRA `(.L_x_8508) ;  /* 0xfffffee800707947 */ /* 0x000fea000383ffff */
.L_x_8315:
        /* <DEDUP_REMOVED lines=8> */
.L_x_8510:
[----:B------:R-:W-:Y:S05]  /*18b50*/  BSYNC B1 ;  /* 0x0000000000017941 */ /* 0x000fea0003800000 */
.L_x_8509:
[----:B------:R-:W-:Y:S05]  /*18b60*/  BRA `(.L_x_8511) ;  /* 0xffffff0000a87947 */ /* 0x000fea000383ffff */
.L_x_8316:
        /* <DEDUP_REMOVED lines=8> */
.L_x_8513:
[----:B------:R-:W-:Y:S05]  /*18bf0*/  BSYNC B1 ;  /* 0x0000000000017941 */ /* 0x000fea0003800000 */
.L_x_8512:
[----:B------:R-:W-:Y:S05]  /*18c00*/  BRA `(.L_x_8514) ;  /* 0xffffff0000887947 */ /* 0x000fea000383ffff */
.L_x_8317:
        /* <DEDUP_REMOVED lines=8> */
.L_x_8516:
[----:B------:R-:W-:Y:S05]  /*18c90*/  BSYNC B1 ;  /* 0x0000000000017941 */ /* 0x000fea0003800000 */
.L_x_8515:
[----:B------:R-:W-:Y:S05]  /*18ca0*/  BRA `(.L_x_8517) ;  /* 0xffffff0000687947 */ /* 0x000fea000383ffff */
.L_x_8318:
        /* <DEDUP_REMOVED lines=8> */
.L_x_8519:
[----:B------:R-:W-:Y:S05]  /*18d30*/  BSYNC B1 ;  /* 0x0000000000017941 */ /* 0x000fea0003800000 */
.L_x_8518:
[----:B------:R-:W-:Y:S05]  /*18d40*/  BRA `(.L_x_8520) ;  /* 0xffffff0000487947 */ /* 0x000fea000383ffff */
.L_x_8320:
[----:B-1----:R1:W2:Y:S02]  /*18d50*/  SYNCS.PHASECHK.TRANS64.TRYWAIT P0, [R18+URZ+0x19c00], R3 ;  /* 0x019c0003120075a7 */ /* 0x0022a4000800017f */
[----:B--2---:R-:W-:Y:S05]  /*18d60*/  @!P0 NANOSLEEP.SYNCS 0x989680 ;  /* 0x009896800000895d */ /* 0x004fea0003900000 */
[----:B------:R-:W2:Y:S02]  /*18d70*/  @!P0 SYNCS.PHASECHK.TRANS64 P0, [R18+URZ+0x19c00], R3 ;  /* 0x019c0003120085a7 */ /* 0x000ea4000800007f */
[----:B--2---:R-:W-:Y:S05]  /*18d80*/  @!P0 BRA `(.L_x_8320) ;  /* 0xfffffffc00f08947 */ /* 0x004fea000383ffff */
[----:B------:R-:W-:Y:S05]  /*18d90*/  BRA `(.L_x_8521) ;  /* 0xffffff0000407947 */ /* 0x000fea000383ffff */
.L_x_8326:
[----:B0-----:R0:W2:Y:S02]  /*18da0*/  SYNCS.PHASECHK.TRANS64.TRYWAIT P1, [R0+URZ+0x19c30], R7 ;  /* 0x019c3007000075a7 */ /* 0x0010a4000802017f */
[----:B--2---:R-:W-:Y:S05]  /*18db0*/  @!P1 NANOSLEEP.SYNCS 0x989680 ;  /* 0x009896800000995d */ /* 0x004fea0003900000 */
[----:B------:R-:W2:Y:S02]  /*18dc0*/  @!P1 SYNCS.PHASECHK.TRANS64 P1, [R0+URZ+0x19c30], R7 ;  /* 0x019c3007000095a7 */ /* 0x000ea4000802007f */
[----:B--2---:R-:W-:Y:S05]  /*18dd0*/  @!P1 BRA `(.L_x_8326) ;  /* 0xfffffffc00f09947 */ /* 0x004fea000383ffff */
[----:B------:R-:W-:Y:S05]  /*18de0*/  BRA `(.L_x_8325) ;  /* 0xffffff2000a07947 */ /* 0x000fea000383ffff */
.L_x_8333:
[----:B-1----:R1:W2:Y:S02]  /*18df0*/  SYNCS.PHASECHK.TRANS64.TRYWAIT P1, [R13+URZ+0x19c30], R8 ;  /* 0x019c30080d0075a7 */ /* 0x0022a4000802017f */
[----:B--2---:R-:W-:Y:S05]  /*18e00*/  @!P1 NANOSLEEP.SYNCS 0x989680 ;  /* 0x009896800000995d */ /* 0x004fea0003900000 */
[----:B------:R-:W2:Y:S02]  /*18e10*/  @!P1 SYNCS.PHASECHK.TRANS64 P1, [R13+URZ+0x19c30], R8 ;  /* 0x019c30080d0095a7 */ /* 0x000ea4000802007f */
[----:B--2---:R-:W-:Y:S05]  /*18e20*/  @!P1 BRA `(.L_x_8333) ;  /* 0xfffffffc00f09947 */ /* 0x004fea000383ffff */
[----:B------:R-:W-:Y:S05]  /*18e30*/  BRA `(.L_x_8332) ;  /* 0xffffff4c00007947 */ /* 0x000fea000383ffff */
.L_x_8338:
[----:B-1----:R1:W2:Y:S02]  /*18e40*/  SYNCS.PHASECHK.TRANS64.TRYWAIT P1, [R14+URZ+0x19c50], R7 ;  /* 0x019c50070e0075a7 */ /* 0x0022a4000802017f */
[----:B--2---:R-:W-:Y:S05]  /*18e50*/  @!P1 NANOSLEEP.SYNCS 0x989680 ;  /* 0x009896800000995d */ /* 0x004fea0003900000 */
[----:B------:R-:W2:Y:S02]  /*18e60*/  @!P1 SYNCS.PHASECHK.TRANS64 P1, [R14+URZ+0x19c50], R7 ;  /* 0x019c50070e0095a7 */ /* 0x000ea4000802007f */
[----:B--2---:R-:W-:Y:S05]  /*18e70*/  @!P1 BRA `(.L_x_8338) ;  /* 0xfffffffc00f09947 */ /* 0x004fea000383ffff */
[----:B------:R-:W-:Y:S05]  /*18e80*/  BRA `(.L_x_8337) ;  /* 0xffffff4c00847947 */ /* 0x000fea000383ffff */
.L_x_8345:
[----:B--2---:R2:W3:Y:S02]  /*18e90*/  SYNCS.PHASECHK.TRANS64.TRYWAIT P1, [R10+URZ+0x19c50], R5 ;  /* 0x019c50050a0075a7 */ /* 0x0044e4000802017f */
[----:B---3--:R-:W-:Y:S05]  /*18ea0*/  @!P1 NANOSLEEP.SYNCS 0x989680 ;  /* 0x009896800000995d */ /* 0x008fea0003900000 */
[----:B------:R-:W3:Y:S02]  /*18eb0*/  @!P1 SYNCS.PHASECHK.TRANS64 P1, [R10+URZ+0x19c50], R5 ;  /* 0x019c50050a0095a7 */ /* 0x000ee4000802007f */
[----:B---3--:R-:W-:Y:S05]  /*18ec0*/  @!P1 BRA `(.L_x_8345) ;  /* 0xfffffffc00f09947 */ /* 0x008fea000383ffff */
[----:B------:R-:W-:Y:S05]  /*18ed0*/  BRA `(.L_x_8344) ;  /* 0xffffff6c00fc7947 */ /* 0x000fea000383ffff */
.L_x_8372:
        /* <DEDUP_REMOVED lines=11> */
.L_x_8523:
[----:B------:R-:W-:Y:S05]  /*18f90*/  BSYNC B1 ;  /* 0x0000000000017941 */ /* 0x000fea0003800000 */
.L_x_8522:
[----:B------:R-:W-:Y:S05]  /*18fa0*/  BRA `(.L_x_8524) ;  /* 0xffffffa800247947 */ /* 0x000fea000383ffff */
.L_x_8374:
[----:B------:R-:W-:Y:S01]  /*18fb0*/  BSSY B1, `(.L_x_8525) ;  /* 0x0000006000017945 */ /* 0x000fe20003800000 */
[----:B------:R-:W-:-:S07]  /*18fc0*/  IMAD.MOV.U32 R15, RZ, RZ, -0x1 ;  /* 0xffffffffff0f7424 */ /* 0x000fce00078e00ff */
[----:B0-----:R-:W-:Y:S05]  /*18fd0*/  WARPSYNC.COLLECTIVE R15, `(.L_x_8526) ;  /* 0x000000000f0c7348 */ /* 0x001fea0003c00000 */
[----:B------:R-:W-:Y:S02]  /*18fe0*/  ELECT P6, UR62, PT ;  /* 0x00000000003e782f */ /* 0x000fe400038c0000 */
[----:B------:R-:W-:Y:S01]  /*18ff0*/  MOV R14, UR62 ;  /* 0x0000003e000e7c02 */ /* 0x000fe20008000f00 */
[----:B0-----:R-:W-:Y:S10]  /*19000*/  ENDCOLLECTIVE ;  /* 0x000000000000791b */ /* 0x001ff40003800000 */
.L_x_8526:
[----:B------:R-:W-:Y:S05]  /*19010*/  BSYNC B1 ;  /* 0x0000000000017941 */ /* 0x000fea0003800000 */
.L_x_8525:
[----:B------:R-:W-:Y:S05]  /*19020*/  BRA `(.L_x_8373) ;  /* 0xffffffa8001c7947 */ /* 0x000fea000383ffff */
.L_x_8376:
[----:B0-----:R0:W1:Y:S02]  /*19030*/  SYNCS.PHASECHK.TRANS64.TRYWAIT P0, [R11+URZ+0x19c20], R6 ;  /* 0x019c20060b0075a7 */ /* 0x001064000800017f */
[----:B-1----:R-:W-:Y:S05]  /*19040*/  @!P0 NANOSLEEP.SYNCS 0x989680 ;  /* 0x009896800000895d */ /* 0x002fea0003900000 */
[----:B------:R-:W1:Y:S02]  /*19050*/  @!P0 SYNCS.PHASECHK.TRANS64 P0, [R11+URZ+0x19c20], R6 ;  /* 0x019c20060b0085a7 */ /* 0x000e64000800007f */
[----:B-1----:R-:W-:Y:S05]  /*19060*/  @!P0 BRA `(.L_x_8376) ;  /* 0xfffffffc00f08947 */ /* 0x002fea000383ffff */
[----:B------:R-:W-:Y:S05]  /*19070*/  BRA `(.L_x_8527) ;  /* 0xffffffa800387947 */ /* 0x000fea000383ffff */
.L_x_8380:
[----:B-1----:R1:W2:Y:S02]  /*19080*/  SYNCS.PHASECHK.TRANS64.TRYWAIT P0, [R9+URZ+0x19ca0], R12 ;  /* 0x019ca00c090075a7 */ /* 0x0022a4000800017f */
[----:B--2---:R-:W-:Y:S05]  /*19090*/  @!P0 NANOSLEEP.SYNCS 0x989680 ;  /* 0x009896800000895d */ /* 0x004fea0003900000 */
[----:B------:R-:W2:Y:S02]  /*190a0*/  @!P0 SYNCS.PHASECHK.TRANS64 P0, [R9+URZ+0x19ca0], R12 ;  /* 0x019ca00c090085a7 */ /* 0x000ea4000800007f */
[----:B--2---:R-:W-:Y:S05]  /*190b0*/  @!P0 BRA `(.L_x_8380) ;  /* 0xfffffffc00f08947 */ /* 0x004fea000383ffff */
[----:B------:R-:W-:Y:S05]  /*190c0*/  BRA `(.L_x_8528) ;  /* 0xffffffa800507947 */ /* 0x000fea000383ffff */
.L_x_8387:
[----:B0-----:R0:W2:Y:S02]  /*190d0*/  SYNCS.PHASECHK.TRANS64.TRYWAIT P0, [R9+URZ+0x19cc0], R12 ;  /* 0x019cc00c090075a7 */ /* 0x0010a4000800017f */
[----:B--2---:R-:W-:Y:S05]  /*190e0*/  @!P0 NANOSLEEP.SYNCS 0x989680 ;  /* 0x009896800000895d */ /* 0x004fea0003900000 */
[----:B------:R-:W2:Y:S02]  /*190f0*/  @!P0 SYNCS.PHASECHK.TRANS64 P0, [R9+URZ+0x19cc0], R12 ;  /* 0x019cc00c090085a7 */ /* 0x000ea4000800007f */
[----:B--2---:R-:W-:Y:S05]  /*19100*/  @!P0 BRA `(.L_x_8387) ;  /* 0xfffffffc00f08947 */ /* 0x004fea000383ffff */
[----:B------:R-:W-:Y:S05]  /*19110*/  BRA `(.L_x_8529) ;  /* 0xffffffac004c7947 */ /* 0x000fea000383ffff */
.L_x_8396:
[----:B-1----:R1:W2:Y:S02]  /*19120*/  SYNCS.PHASECHK.TRANS64.TRYWAIT P1, [R9+URZ+0x19ca0], R8 ;  /* 0x019ca008090075a7 */ /* 0x0022a4000802017f */
[----:B--2---:R-:W-:Y:S05]  /*19130*/  @!P1 NANOSLEEP.SYNCS 0x989680 ;  /* 0x009896800000995d */ /* 0x004fea0003900000 */
[----:B------:R-:W2:Y:S02]  /*19140*/  @!P1 SYNCS.PHASECHK.TRANS64 P1, [R9+URZ+0x19ca0], R8 ;  /* 0x019ca008090095a7 */ /* 0x000ea4000802007f */
[----:B--2---:R-:W-:Y:S05]  /*19150*/  @!P1 BRA `(.L_x_8396) ;  /* 0xfffffffc00f09947 */ /* 0x004fea000383ffff */
[----:B------:R-:W-:Y:S05]  /*19160*/  BRA `(.L_x_8530) ;  /* 0xffffffb000807947 */ /* 0x000fea000383ffff */
.L_x_8403:
[----:B0-----:R0:W2:Y:S02]  /*19170*/  SYNCS.PHASECHK.TRANS64.TRYWAIT P1, [R9+URZ+0x19cc0], R8 ;  /* 0x019cc008090075a7 */ /* 0x0010a4000802017f */
[----:B--2---:R-:W-:Y:S05]  /*19180*/  @!P1 NANOSLEEP.SYNCS 0x989680 ;  /* 0x009896800000995d */ /* 0x004fea0003900000 */
[----:B------:R-:W2:Y:S02]  /*19190*/  @!P1 SYNCS.PHASECHK.TRANS64 P1, [R9+URZ+0x19cc0], R8 ;  /* 0x019cc008090095a7 */ /* 0x000ea4000802007f */
[----:B--2---:R-:W-:Y:S05]  /*191a0*/  @!P1 BRA `(.L_x_8403) ;  /* 0xfffffffc00f09947 */ /* 0x004fea000383ffff */
[----:B------:R-:W-:Y:S05]  /*191b0*/  BRA `(.L_x_8531) ;  /* 0xffffffb400787947 */ /* 0x000fea000383ffff */
.L_x_8420:
        /* <DEDUP_REMOVED lines=11> */
.L_x_8533:
[----:B------:R-:W-:Y:S05]  /*19270*/  BSYNC B0 ;  /* 0x0000000000007941 */ /* 0x000fea0003800000 */
.L_x_8532:
[----:B------:R-:W-:Y:S05]  /*19280*/  BRA `(.L_x_8534) ;  /* 0xffffffc4003c7947 */ /* 0x000fea000383ffff */
.L_x_8422:
[----:B------:R-:W-:Y:S01]  /*19290*/  BSSY B0, `(.L_x_8535) ;  /* 0x0000006000007945 */ /* 0x000fe20003800000 */
[----:B------:R-:W-:-:S07]  /*192a0*/  IMAD.MOV.U32 R15, RZ, RZ, -0x1 ;  /* 0xffffffffff0f7424 */ /* 0x000fce00078e00ff */
[----:B0-----:R-:W-:Y:S05]  /*192b0*/  WARPSYNC.COLLECTIVE R15, `(.L_x_8536) ;  /* 0x000000000f0c7348 */ /* 0x001fea0003c00000 */
[----:B------:R-:W-:Y:S02]  /*192c0*/  ELECT P6, UR62, PT ;  /* 0x00000000003e782f */ /* 0x000fe400038c0000 */
[----:B------:R-:W-:Y:S01]  /*192d0*/  MOV R14, UR62 ;  /* 0x0000003e000e7c02 */ /* 0x000fe20008000f00 */
[----:B0-----:R-:W-:Y:S10]  /*192e0*/  ENDCOLLECTIVE ;  /* 0x000000000000791b */ /* 0x001ff40003800000 */
.L_x_8536:
[----:B------:R-:W-:Y:S05]  /*192f0*/  BSYNC B0 ;  /* 0x0000000000007941 */ /* 0x000fea0003800000 */
.L_x_8535:
[----:B------:R-:W-:Y:S05]  /*19300*/  BRA `(.L_x_8537) ;  /* 0xffffffc400347947 */ /* 0x000fea000383ffff */
.L_x_8425:
[----:B0-----:R0:W1:Y:S02]  /*19310*/  SYNCS.PHASECHK.TRANS64.TRYWAIT P2, [R5+URZ+0x19c80], R4 ;  /* 0x019c8004050075a7 */ /* 0x001064000804017f */
[----:B-1----:R-:W-:Y:S05]  /*19320*/  @!P2 NANOSLEEP.SYNCS 0x989680 ;  /* 0x009896800000a95d */ /* 0x002fea0003900000 */
[----:B------:R-:W1:Y:S02]  /*19330*/  @!P2 SYNCS.PHASECHK.TRANS64 P2, [R5+URZ+0x19c80], R4 ;  /* 0x019c80040500a5a7 */ /* 0x000e64000804007f */
[----:B-1----:R-:W-:Y:S05]  /*19340*/  @!P2 BRA `(.L_x_8425) ;  /* 0xfffffffc00f0a947 */ /* 0x002fea000383ffff */
[----:B------:R-:W-:Y:S05]  /*19350*/  BRA `(.L_x_8538) ;  /* 0xffffffc400987947 */ /* 0x000fea000383ffff */
.L_x_8427:
[----:B-1----:R1:W2:Y:S02]  /*19360*/  SYNCS.PHASECHK.TRANS64.TRYWAIT P2, [R5+URZ+0x19c40], R4 ;  /* 0x019c4004050075a7 */ /* 0x0022a4000804017f */
[----:B--2---:R-:W-:Y:S05]  /*19370*/  @!P2 NANOSLEEP.SYNCS 0x989680 ;  /* 0x009896800000a95d */ /* 0x004fea0003900000 */
[----:B------:R-:W2:Y:S02]  /*19380*/  @!P2 SYNCS.PHASECHK.TRANS64 P2, [R5+URZ+0x19c40], R4 ;  /* 0x019c40040500a5a7 */ /* 0x000ea4000804007f */
[----:B--2---:R-:W-:Y:S05]  /*19390*/  @!P2 BRA `(.L_x_8427) ;  /* 0xfffffffc00f0a947 */ /* 0x004fea000383ffff */
[----:B------:R-:W-:Y:S05]  /*193a0*/  BRA `(.L_x_8539) ;  /* 0xffffffc800107947 */ /* 0x000fea000383ffff */
.L_x_8430:
[----:B0-----:R0:W1:Y:S02]  /*193b0*/  SYNCS.PHASECHK.TRANS64.TRYWAIT P0, [R28+URZ+0x19c20], R3 ;  /* 0x019c20031c0075a7 */ /* 0x001064000800017f */
[----:B-1----:R-:W-:Y:S05]  /*193c0*/  @!P0 NANOSLEEP.SYNCS 0x989680 ;  /* 0x009896800000895d */ /* 0x002fea0003900000 */
[----:B------:R-:W1:Y:S02]  /*193d0*/  @!P0 SYNCS.PHASECHK.TRANS64 P0, [R28+URZ+0x19c20], R3 ;  /* 0x019c20031c0085a7 */ /* 0x000e64000800007f */
[----:B-1----:R-:W-:Y:S05]  /*193e0*/  @!P0 BRA `(.L_x_8430) ;  /* 0xfffffffc00f08947 */ /* 0x002fea000383ffff */
[----:B------:R-:W-:Y:S05]  /*193f0*/  BRA `(.L_x_8540) ;  /* 0xffffffcc00307947 */ /* 0x000fea000383ffff */
.L_x_8436:
[----:B0-----:R0:W1:Y:S02]  /*19400*/  SYNCS.PHASECHK.TRANS64.TRYWAIT P0, [R5+URZ+0x19c80], R4 ;  /* 0x019c8004050075a7 */ /* 0x001064000800017f */
[----:B-1----:R-:W-:Y:S05]  /*19410*/  @!P0 NANOSLEEP.SYNCS 0x989680 ;  /* 0x009896800000895d */ /* 0x002fea0003900000 */
[----:B------:R-:W1:Y:S02]  /*19420*/  @!P0 SYNCS.PHASECHK.TRANS64 P0, [R5+URZ+0x19c80], R4 ;  /* 0x019c8004050085a7 */ /* 0x000e64000800007f */
[----:B-1----:R-:W-:Y:S05]  /*19430*/  @!P0 BRA `(.L_x_8436) ;  /* 0xfffffffc00f08947 */ /* 0x002fea000383ffff */
[----:B------:R-:W-:Y:S05]  /*19440*/  BRA `(.L_x_8541) ;  /* 0xffffffcc00d47947 */ /* 0x000fea000383ffff */
.L_x_8443:
[----:B-1----:R1:W2:Y:S02]  /*19450*/  SYNCS.PHASECHK.TRANS64.TRYWAIT P0, [R5+URZ+0x19c40], R4 ;  /* 0x019c4004050075a7 */ /* 0x0022a4000800017f */
[----:B--2---:R-:W-:Y:S05]  /*19460*/  @!P0 NANOSLEEP.SYNCS 0x989680 ;  /* 0x009896800000895d */ /* 0x004fea0003900000 */
[----:B------:R-:W2:Y:S02]  /*19470*/  @!P0 SYNCS.PHASECHK.TRANS64 P0, [R5+URZ+0x19c40], R4 ;  /* 0x019c4004050085a7 */ /* 0x000ea4000800007f */
[----:B--2---:R-:W-:Y:S05]  /*19480*/  @!P0 BRA `(.L_x_8443) ;  /* 0xfffffffc00f08947 */ /* 0x004fea000383ffff */
[----:B------:R-:W-:Y:S05]  /*19490*/  BRA `(.L_x_8542) ;  /* 0xffffffd000cc7947 */ /* 0x000fea000383ffff */
.L_x_8451:
[----:B0-----:R0:W1:Y:S02]  /*194a0*/  SYNCS.PHASECHK.TRANS64.TRYWAIT P2, [R13+URZ+0x19c70], R3 ;  /* 0x019c70030d0075a7 */ /* 0x001064000804017f */
[----:B-1----:R-:W-:Y:S05]  /*194b0*/  @!P2 NANOSLEEP.SYNCS 0x989680 ;  /* 0x009896800000a95d */ /* 0x002fea0003900000 */
[----:B------:R-:W1:Y:S02]  /*194c0*/  @!P2 SYNCS.PHASECHK.TRANS64 P2, [R13+URZ+0x19c70], R3 ;  /* 0x019c70030d00a5a7 */ /* 0x000e64000804007f */
[----:B-1----:R-:W-:Y:S05]  /*194d0*/  @!P2 BRA `(.L_x_8451) ;  /* 0xfffffffc00f0a947 */ /* 0x002fea000383ffff */
[----:B------:R-:W-:Y:S05]  /*194e0*/  BRA `(.L_x_8543) ;  /* 0xffffffd400e07947 */ /* 0x000fea000383ffff */
.L_x_8453:
[----:B0-----:R0:W1:Y:S02]  /*194f0*/  SYNCS.PHASECHK.TRANS64.TRYWAIT P2, [R13+URZ+0x19c60], R4 ;  /* 0x019c60040d0075a7 */ /* 0x001064000804017f */
[----:B-1----:R-:W-:Y:S05]  /*19500*/  @!P2 NANOSLEEP.SYNCS 0x989680 ;  /* 0x009896800000a95d */ /* 0x002fea0003900000 */
[----:B------:R-:W1:Y:S02]  /*19510*/  @!P2 SYNCS.PHASECHK.TRANS64 P2, [R13+URZ+0x19c60], R4 ;  /* 0x019c60040d00a5a7 */ /* 0x000e64000804007f */
[----:B-1----:R-:W-:Y:S05]  /*19520*/  @!P2 BRA `(.L_x_8453) ;  /* 0xfffffffc00f0a947 */ /* 0x002fea000383ffff */
[----:B------:R-:W-:Y:S05]  /*19530*/  BRA `(.L_x_8544) ;  /* 0xffffffd400e87947 */ /* 0x000fea000383ffff */
.L_x_8460:
[----:B0-----:R0:W2:Y:S02]  /*19540*/  SYNCS.PHASECHK.TRANS64.TRYWAIT P0, [R0+URZ+0x19c70], R3 ;  /* 0x019c7003000075a7 */ /* 0x0010a4000800017f */
[----:B--2---:R-:W-:Y:S05]  /*19550*/  @!P0 NANOSLEEP.SYNCS 0x989680 ;  /* 0x009896800000895d */ /* 0x004fea0003900000 */
[----:B------:R-:W2:Y:S02]  /*19560*/  @!P0 SYNCS.PHASECHK.TRANS64 P0, [R0+URZ+0x19c70], R3 ;  /* 0x019c7003000085a7 */ /* 0x000ea4000800007f */
[----:B--2---:R-:W-:Y:S05]  /*19570*/  @!P0 BRA `(.L_x_8460) ;  /* 0xfffffffc00f08947 */ /* 0x004fea000383ffff */
[----:B------:R-:W-:Y:S05]  /*19580*/  BRA `(.L_x_8545) ;  /* 0xffffffdc00787947 */ /* 0x000fea000383ffff */
.L_x_8462:
[----:B0-----:R0:W2:Y:S02]  /*19590*/  SYNCS.PHASECHK.TRANS64.TRYWAIT P0, [R0+URZ+0x19c60], R3 ;  /* 0x019c6003000075a7 */ /* 0x0010a4000800017f */
[----:B--2---:R-:W-:Y:S05]  /*195a0*/  @!P0 NANOSLEEP.SYNCS 0x989680 ;  /* 0x009896800000895d */ /* 0x004fea0003900000 */
[----:B------:R-:W2:Y:S02]  /*195b0*/  @!P0 SYNCS.PHASECHK.TRANS64 P0, [R0+URZ+0x19c60], R3 ;  /* 0x019c6003000085a7 */ /* 0x000ea4000800007f */
[----:B--2---:R-:W-:Y:S05]  /*195c0*/  @!P0 BRA `(.L_x_8462) ;  /* 0xfffffffc00f08947 */ /* 0x004fea000383ffff */
[----:B------:R-:W-:Y:S05]  /*195d0*/  BRA `(.L_x_8546) ;  /* 0xffffffdc007c7947 */ /* 0x000fea000383ffff */
.L_x_8466:
[----:B------:R-:W-:Y:S01]  /*195e0*/  BSSY B0, `(.L_x_8547) ;  /* 0x0000008000007945 */ /* 0x000fe20003800000 */
[----:B------:R-:W-:Y:S02]  /*195f0*/  IMAD.MOV.U32 R13, RZ, RZ, R16 ;  /* 0x000000ffff0d7224 */ /* 0x000fe400078e0010 */
[----:B------:R-:W-:Y:S02]  /*19600*/  IMAD.MOV.U32 R12, RZ, RZ, RZ ;  /* 0x000000ffff0c7224 */ /* 0x000fe400078e00ff */
[----:B0-----:R-:W-:Y:S02]  /*19610*/  IMAD.MOV.U32 R11, RZ, RZ, 0x1f ;  /* 0x0000001fff0b7424 */ /* 0x001fe400078e00ff */
[----:B------:R-:W-:-:S07]  /*19620*/  IMAD.MOV.U32 R15, RZ, RZ, -0x1 ;  /* 0xffffffffff0f7424 */ /* 0x000fce00078e00ff */
[----:B------:R-:W-:Y:S05]  /*19630*/  WARPSYNC.COLLECTIVE R15, `(.L_x_8548) ;  /* 0x000000000f087348 */ /* 0x000fea0003c00000 */
[----:B------:R0:W1:Y:S02]  /*19640*/  SHFL.IDX P6, R14, R13, R12, R11 ;  /* 0x0000000c0d0e7389 */ /* 0x00006400000c000b */
[----:B01----:R-:W-:Y:S01]  /*19650*/  ENDCOLLECTIVE ;  /* 0x000000000000791b */ /* 0x003fe20003800000 */
.L_x_8548:
[----:B------:R-:W-:Y:S05]  /*19660*/  BSYNC B0 ;  /* 0x0000000000007941 */ /* 0x000fea0003800000 */
.L_x_8547:
        /* <DEDUP_REMOVED lines=9> */
.L_x_8549:
        /* <DEDUP_REMOVED lines=18> */
.L_x_8550:
[----:B------:R-:W-:Y:S01]  /*19820*/  IMAD.MOV.U32 R12, RZ, RZ, 0x2 ;  /* 0x00000002ff0c7424 */ /* 0x000fe200078e00ff */
[----:B------:R-:W-:-:S05]  /*19830*/  SEL R5, R14, RZ, P1 ;  /* 0x000000ff0e057207 */ /* 0x000fca0000800000 */
[----:B------:R-:W-:-:S04]  /*19840*/  IMAD.IADD R5, R2, 0x1, R5 ;  /* 0x0000000102057824 */ /* 0x000fc800078e0205 */
[----:B------:R-:W-:-:S07]  /*19850*/  IMAD.MOV.U32 R13, RZ, RZ, R5 ;  /* 0x000000ffff0d7224 */ /* 0x000fce00078e0005 */
[----:B------:R-:W-:Y:S05]  /*19860*/  WARPSYNC.COLLECTIVE R15, `(.L_x_8551) ;  /* 0x000000000f087348 */ /* 0x000fea0003c00000 */
[----:B------:R0:W1:Y:S02]  /*19870*/  SHFL.UP P6, R14, R13, R12, R11 ;  /* 0x0400000c0d0e7389 */ /* 0x00006400000c000b */
[----:B01----:R-:W-:Y:S01]  /*19880*/  ENDCOLLECTIVE ;  /* 0x000000000000791b */ /* 0x003fe20003800000 */
.L_x_8551:
[----:B------:R-:W-:Y:S01]  /*19890*/  IMAD.MOV.U32 R12, RZ, RZ, 0x4 ;  /* 0x00000004ff0c7424 */ /* 0x000fe200078e00ff */
[----:B------:R-:W-:-:S05]  /*198a0*/  SEL R6, R14, RZ, P2 ;  /* 0x000000ff0e067207 */ /* 0x000fca0001000000 */
[----:B------:R-:W-:-:S04]  /*198b0*/  IMAD.IADD R6, R5, 0x1, R6 ;  /* 0x0000000105067824 */ /* 0x000fc800078e0206 */
[----:B------:R-:W-:-:S07]  /*198c0*/  IMAD.MOV.U32 R13, RZ, RZ, R6 ;  /* 0x000000ffff0d7224 */ /* 0x000fce00078e0006 */
[----:B------:R-:W-:Y:S05]  /*198d0*/  WARPSYNC.COLLECTIVE R15, `(.L_x_8552) ;  /* 0x000000000f087348 */ /* 0x000fea0003c00000 */
[----:B------:R0:W1:Y:S02]  /*198e0*/  SHFL.UP P6, R14, R13, R12, R11 ;  /* 0x0400000c0d0e7389 */ /* 0x00006400000c000b */
[----:B01----:R-:W-:Y:S01]  /*198f0*/  ENDCOLLECTIVE ;  /* 0x000000000000791b */ /* 0x003fe20003800000 */
.L_x_8552:
[----:B------:R-:W-:Y:S02]  /*19900*/  MOV R12, 0x8 ;  /* 0x00000008000c7802 */ /* 0x000fe40000000f00 */
[----:B------:R-:W-:-:S05]  /*19910*/  SEL R7, R14, RZ, P3 ;  /* 0x000000ff0e077207 */ /* 0x000fca0001800000 */
[----:B------:R-:W-:-:S04]  /*19920*/  IMAD.IADD R7, R6, 0x1, R7 ;  /* 0x0000000106077824 */ /* 0x000fc800078e0207 */
[----:B------:R-:W-:-:S07]  /*19930*/  IMAD.MOV.U32 R13, RZ, RZ, R7 ;  /* 0x000000ffff0d7224 */ /* 0x000fce00078e0007 */
[----:B------:R-:W-:Y:S05]  /*19940*/  WARPSYNC.COLLECTIVE R15, `(.L_x_8553) ;  /* 0x000000000f087348 */ /* 0x000fea0003c00000 */
[----:B------:R0:W1:Y:S02]  /*19950*/  SHFL.UP P6, R14, R13, R12, R11 ;  /* 0x0400000c0d0e7389 */ /* 0x00006400000c000b */
[----:B01----:R-:W-:Y:S01]  /*19960*/  ENDCOLLECTIVE ;  /* 0x000000000000791b */ /* 0x003fe20003800000 */
.L_x_8553:
[----:B------:R-:W-:Y:S01]  /*19970*/  IMAD.MOV.U32 R12, RZ, RZ, 0x10 ;  /* 0x00000010ff0c7424 */ /* 0x000fe200078e00ff */
[----:B------:R-:W-:-:S05]  /*19980*/  SEL R14, R14, RZ, P4 ;  /* 0x000000ff0e0e7207 */ /* 0x000fca0002000000 */
[----:B------:R-:W-:-:S04]  /*19990*/  IMAD.IADD R5, R7, 0x1, R14 ;  /* 0x0000000107057824 */ /* 0x000fc800078e020e */
[----:B------:R-:W-:-:S07]  /*199a0*/  IMAD.MOV.U32 R13, RZ, RZ, R5 ;  /* 0x000000ffff0d7224 */ /* 0x000fce00078e0005 */
[----:B------:R-:W-:Y:S05]  /*199b0*/  WARPSYNC.COLLECTIVE R15, `(.L_x_8554) ;  /* 0x000000000f087348 */ /* 0x000fea0003c00000 */
[----:B------:R0:W1:Y:S02]  /*199c0*/  SHFL.UP P6, R14, R13, R12, R11 ;  /* 0x0400000c0d0e7389 */ /* 0x00006400000c000b */
[----:B01----:R-:W-:Y:S01]  /*199d0*/  ENDCOLLECTIVE ;  /* 0x000000000000791b */ /* 0x003fe20003800000 */
.L_x_8554:
        /* <DEDUP_REMOVED lines=8> */
.L_x_8555:
[----:B------:R-:W-:Y:S05]  /*19a60*/  BRA `(.L_x_8556) ;  /* 0xffffffe000547947 */ /* 0x000fea000383ffff */
.L_x_8471:
[----:B------:R-:W-:Y:S01]  /*19a70*/  BSSY B0, `(.L_x_8557) ;  /* 0x0000008000007945 */ /* 0x000fe20003800000 */
[----:B-----5:R-:W-:Y:S02]  /*19a80*/  IMAD.MOV.U32 R13, RZ, RZ, R2 ;  /* 0x000000ffff0d7224 */ /* 0x020fe400078e0002 */
[----:B------:R-:W-:Y:S02]  /*19a90*/  IMAD.MOV.U32 R12, RZ, RZ, 0x1 ;  /* 0x00000001ff0c7424 */ /* 0x000fe400078e00ff */
[----:B------:R-:W-:Y:S02]  /*19aa0*/  IMAD.MOV.U32 R11, RZ, RZ, RZ ;  /* 0x000000ffff0b7224 */ /* 0x000fe400078e00ff */
[----:B------:R-:W-:-:S07]  /*19ab0*/  IMAD.MOV.U32 R15, RZ, RZ, -0x1 ;  /* 0xffffffffff0f7424 */ /* 0x000fce00078e00ff */
[----:B01----:R-:W-:Y:S05]  /*19ac0*/  WARPSYNC.COLLECTIVE R15, `(.L_x_8558) ;  /* 0x000000000f087348 */ /* 0x003fea0003c00000 */
[----:B------:R2:W3:Y:S02]  /*19ad0*/  SHFL.UP P6, R14, R13, R12, R11 ;  /* 0x0400000c0d0e7389 */ /* 0x0004e400000c000b */
[----:B0123--:R-:W-:Y:S01]  /*19ae0*/  ENDCOLLECTIVE ;  /* 0x000000000000791b */ /* 0x00ffe20003800000 */
.L_x_8558:
[----:B------:R-:W-:Y:S05]  /*19af0*/  BSYNC B0 ;  /* 0x0000000000007941 */ /* 0x000fea0003800000 */
.L_x_8557:
[----:B------:R-:W-:Y:S01]  /*19b00*/  SEL R13, R14, RZ, P1 ;  /* 0x000000ff0e0d7207 */ /* 0x000fe20000800000 */
[----:B------:R-:W-:Y:S01]  /*19b10*/  IMAD.MOV.U32 R12, RZ, RZ, 0x2 ;  /* 0x00000002ff0c7424 */ /* 0x000fe200078e00ff */
[----:B------:R-:W-:Y:S01]  /*19b20*/  MOV R15, 0xffffffff ;  /* 0xffffffff000f7802 */ /* 0x000fe20000000f00 */
[----:B------:R-:W-:Y:S02]  /*19b30*/  IMAD.MOV.U32 R11, RZ, RZ, RZ ;  /* 0x000000ffff0b7224 */ /* 0x000fe400078e00ff */
[----:B------:R-:W-:-:S07]  /*19b40*/  IMAD.IADD R13, R2, 0x1, R13 ;  /* 0x00000001020d7824 */ /* 0x000fce00078e020d */
[----:B------:R-:W-:Y:S05]  /*19b50*/  WARPSYNC.COLLECTIVE R15, `(.L_x_8559) ;  /* 0x000000000f087348 */ /* 0x000fea0003c00000 */
[----:B------:R0:W1:Y:S02]  /*19b60*/  SHFL.UP P6, R14, R13, R12, R11 ;  /* 0x0400000c0d0e7389 */ /* 0x00006400000c000b */
[----:B01----:R-:W-:Y:S01]  /*19b70*/  ENDCOLLECTIVE ;  /* 0x000000000000791b */ /* 0x003fe20003800000 */
.L_x_8559:
[----:B------:R-:W-:Y:S01]  /*19b80*/  IMAD.MOV.U32 R12, RZ, RZ, 0x4 ;  /* 0x00000004ff0c7424 */ /* 0x000fe200078e00ff */
[----:B------:R-:W-:-:S05]  /*19b90*/  SEL R14, R14, RZ, P2 ;  /* 0x000000ff0e0e7207 */ /* 0x000fca0001000000 */
[----:B------:R-:W-:-:S04]  /*19ba0*/  IMAD.IADD R3, R13, 0x1, R14 ;  /* 0x000000010d037824 */ /* 0x000fc800078e020e */
[----:B------:R-:W-:-:S07]  /*19bb0*/  IMAD.MOV.U32 R13, RZ, RZ, R3 ;  /* 0x000000ffff0d7224 */ /* 0x000fce00078e0003 */
[----:B------:R-:W-:Y:S05]  /*19bc0*/  WARPSYNC.COLLECTIVE R15, `(.L_x_8560) ;  /* 0x000000000f087348 */ /* 0x000fea0003c00000 */
[----:B------:R0:W1:Y:S02]  /*19bd0*/  SHFL.UP P6, R14, R13, R12, R11 ;  /* 0x0400000c0d0e7389 */ /* 0x00006400000c000b */
[----:B01----:R-:W-:Y:S01]  /*19be0*/  ENDCOLLECTIVE ;  /* 0x000000000000791b */ /* 0x003fe20003800000 */
.L_x_8560:
[----:B------:R-:W-:Y:S01]  /*19bf0*/  IMAD.MOV.U32 R12, RZ, RZ, 0x8 ;  /* 0x00000008ff0c7424 */ /* 0x000fe200078e00ff */
[----:B------:R-:W-:-:S05]  /*19c00*/  SEL R14, R14, RZ, P3 ;  /* 0x000000ff0e0e7207 */ /* 0x000fca0001800000 */
[----:B------:R-:W-:-:S04]  /*19c10*/  IMAD.IADD R5, R3, 0x1, R14 ;  /* 0x0000000103057824 */ /* 0x000fc800078e020e */
[----:B------:R-:W-:-:S07]  /*19c20*/  IMAD.MOV.U32 R13, RZ, RZ, R5 ;  /* 0x000000ffff0d7224 */ /* 0x000fce00078e0005 */
[----:B------:R-:W-:Y:S05]  /*19c30*/  WARPSYNC.COLLECTIVE R15, `(.L_x_8561) ;  /* 0x000000000f087348 */ /* 0x000fea0003c00000 */
[----:B------:R0:W1:Y:S02]  /*19c40*/  SHFL.UP P6, R14, R13, R12, R11 ;  /* 0x0400000c0d0e7389 */ /* 0x00006400000c000b */
[----:B01----:R-:W-:Y:S01]  /*19c50*/  ENDCOLLECTIVE ;  /* 0x000000000000791b */ /* 0x003fe20003800000 */
.L_x_8561:
[----:B------:R-:W-:Y:S01]  /*19c60*/  IMAD.MOV.U32 R12, RZ, RZ, 0x10 ;  /* 0x00000010ff0c7424 */ /* 0x000fe200078e00ff */
[----:B------:R-:W-:-:S05]  /*19c70*/  SEL R6, R14, RZ, P4 ;  /* 0x000000ff0e067207 */ /* 0x000fca0002000000 */
[----:B------:R-:W-:-:S04]  /*19c80*/  IMAD.IADD R6, R5, 0x1, R6 ;  /* 0x0000000105067824 */ /* 0x000fc800078e0206 */
[----:B------:R-:W-:-:S07]  /*19c90*/  IMAD.MOV.U32 R13, RZ, RZ, R6 ;  /* 0x000000ffff0d7224 */ /* 0x000fce00078e0006 */
[----:B------:R-:W-:Y:S05]  /*19ca0*/  WARPSYNC.COLLECTIVE R15, `(.L_x_8562) ;  /* 0x000000000f087348 */ /* 0x000fea0003c00000 */
[----:B------:R0:W1:Y:S02]  /*19cb0*/  SHFL.UP P6, R14, R13, R12, R11 ;  /* 0x0400000c0d0e7389 */ /* 0x00006400000c000b */
[----:B01----:R-:W-:Y:S01]  /*19cc0*/  ENDCOLLECTIVE ;  /* 0x000000000000791b */ /* 0x003fe20003800000 */
.L_x_8562:
        /* <DEDUP_REMOVED lines=8> */
.L_x_8563:
[----:B------:R-:W-:Y:S05]  /*19d50*/  BRA `(.L_x_8564) ;  /* 0xffffffe000347947 */ /* 0x000fea000383ffff */
.L_x_8473:
[----:B------:R-:W-:Y:S01]  /*19d60*/  BSSY B0, `(.L_x_8565) ;  /* 0x0000006000007945 */ /* 0x000fe20003800000 */
[----:B------:R-:W-:Y:S01]  /*19d70*/  PLOP3.LUT P6, PT, P6, PT, PT, 0x8, 0x0 ;  /* 0x000000000000781c */ /* 0x000fe200037ce170 */
[----:B------:R-:W-:-:S12]  /*19d80*/  IMAD.MOV.U32 R15, RZ, RZ, -0x1 ;  /* 0xffffffffff0f7424 */ /* 0x000fd800078e00ff */
[----:B0-----:R-:W-:Y:S05]  /*19d90*/  WARPSYNC.COLLECTIVE R15, `(.L_x_8566) ;  /* 0x000000000f087348 */ /* 0x001fea0003c00000 */
[----:B------:R-:W-:Y:S01]  /*19da0*/  VOTE.ANY R14, PT, P6 ;  /* 0x00000000000e7806 */ /* 0x000fe200030e0100 */
[----:B0-----:R-:W-:Y:S06]  /*19db0*/  ENDCOLLECTIVE ;  /* 0x000000000000791b */ /* 0x001fec0003800000 */
.L_x_8566:
[----:B------:R-:W-:Y:S05]  /*19dc0*/  BSYNC B0 ;  /* 0x0000000000007941 */ /* 0x000fea0003800000 */
.L_x_8565:
        /* <DEDUP_REMOVED lines=9> */
.L_x_8567:
[----:B------:R-:W-:Y:S01]  /*19e60*/  IMAD.MOV.U32 R17, RZ, RZ, R14 ;  /* 0x000000ffff117224 */ /* 0x000fe200078e000e */
[----:B------:R-:W-:Y:S06]  /*19e70*/  BRA `(.L_x_8568) ;  /* 0xffffffe000247947 */ /* 0x000fec000383ffff */
.L_x_8475:
[----:B------:R-:W-:Y:S01]  /*19e80*/  BSSY B0, `(.L_x_8569) ;  /* 0x0000007000007945 */ /* 0x000fe20003800000 */
[----:B------:R-:W-:Y:S02]  /*19e90*/  IMAD.MOV.U32 R13, RZ, RZ, R3 ;  /* 0x000000ffff0d7224 */ /* 0x000fe400078e0003 */
[----:B------:R-:W-:Y:S02]  /*19ea0*/  IMAD.MOV.U32 R11, RZ, RZ, 0x1f ;  /* 0x0000001fff0b7424 */ /* 0x000fe400078e00ff */
[----:B------:R-:W-:-:S07]  /*19eb0*/  IMAD.MOV.U32 R15, RZ, RZ, -0x1 ;  /* 0xffffffffff0f7424 */ /* 0x000fce00078e00ff */
[----:B012---:R-:W-:Y:S05]  /*19ec0*/  WARPSYNC.COLLECTIVE R15, `(.L_x_8570) ;  /* 0x000000000f087348 */ /* 0x007fea0003c00000 */
[----:B------:R3:W4:Y:S02]  /*19ed0*/  SHFL.IDX P6, R14, R13, R12, R11 ;  /* 0x0000000c0d0e7389 */ /* 0x00072400000c000b */
[----:B01234-:R-:W-:Y:S01]  /*19ee0*/  ENDCOLLECTIVE ;  /* 0x000000000000791b */ /* 0x01ffe20003800000 */
.L_x_8570:
[----:B------:R-:W-:Y:S05]  /*19ef0*/  BSYNC B0 ;  /* 0x0000000000007941 */ /* 0x000fea0003800000 */
.L_x_8569:
[----:B------:R-:W-:Y:S05]  /*19f00*/  BRA `(.L_x_8474) ;  /* 0xffffffe0001c7947 */ /* 0x000fea000383ffff */
.L_x_8479:
[----:B0-----:R0:W1:Y:S02]  /*19f10*/  SYNCS.PHASECHK.TRANS64.TRYWAIT P0, [R7+URZ+0x19c20], R0 ;  /* 0x019c2000070075a7 */ /* 0x001064000800017f */
[----:B-1----:R-:W-:Y:S05]  /*19f20*/  @!P0 NANOSLEEP.SYNCS 0x989680 ;  /* 0x009896800000895d */ /* 0x002fea0003900000 */
[----:B------:R-:W1:Y:S02]  /*19f30*/  @!P0 SYNCS.PHASECHK.TRANS64 P0, [R7+URZ+0x19c20], R0 ;  /* 0x019c2000070085a7 */ /* 0x000e64000800007f */
[----:B-1----:R-:W-:Y:S05]  /*19f40*/  @!P0 BRA `(.L_x_8479) ;  /* 0xfffffffc00f08947 */ /* 0x002fea000383ffff */
[----:B------:R-:W-:Y:S05]  /*19f50*/  BRA `(.L_x_8571) ;  /* 0xffffffe400087947 */ /* 0x000fea000383ffff */
.L_x_8480:
        /* <DEDUP_REMOVED lines=11> */
.L_x_8573:
[----:B------:R-:W-:Y:S05]  /*1a010*/  BSYNC B0 ;  /* 0x0000000000007941 */ /* 0x000fea0003800000 */
.L_x_8572:
[----:B------:R-:W-:Y:S05]  /*1a020*/  BRA `(.L_x_8574) ;  /* 0xffffffe000f07947 */ /* 0x000fea000383ffff */
.L_x_8481:
[----:B------:R-:W-:Y:S01]  /*1a030*/  BSSY B0, `(.L_x_8575) ;  /* 0x0000006000007945 */ /* 0x000fe20003800000 */
[----:B------:R-:W-:-:S07]  /*1a040*/  IMAD.MOV.U32 R15, RZ, RZ, -0x1 ;  /* 0xffffffffff0f7424 */ /* 0x000fce00078e00ff */
[----:B0-----:R-:W-:Y:S05]  /*1a050*/  WARPSYNC.COLLECTIVE R15, `(.L_x_8576) ;  /* 0x000000000f0c7348 */ /* 0x001fea0003c00000 */
[----:B------:R-:W-:Y:S02]  /*1a060*/  ELECT P6, UR62, PT ;  /* 0x00000000003e782f */ /* 0x000fe400038c0000 */
[----:B------:R-:W-:Y:S01]  /*1a070*/  MOV R14, UR62 ;  /* 0x0000003e000e7c02 */ /* 0x000fe20008000f00 */
[----:B0-----:R-:W-:Y:S10]  /*1a080*/  ENDCOLLECTIVE ;  /* 0x000000000000791b */ /* 0x001ff40003800000 */
.L_x_8576:
[----:B------:R-:W-:Y:S05]  /*1a090*/  BSYNC B0 ;  /* 0x0000000000007941 */ /* 0x000fea0003800000 */
.L_x_8575:
[----:B------:R-:W-:Y:S05]  /*1a0a0*/  BRA `(.L_x_8577) ;  /* 0xffffffe000e47947 */ /* 0x000fea000383ffff */
.L_x_8483:
[----:B0-----:R0:W1:Y:S02]  /*1a0b0*/  SYNCS.PHASECHK.TRANS64.TRYWAIT P1, [R5+URZ], R4 ;  /* 0x00000004050075a7 */ /* 0x001064000802017f */
[----:B-1----:R-:W-:Y:S05]  /*1a0c0*/  @!P1 NANOSLEEP.SYNCS 0x989680 ;  /* 0x009896800000995d */ /* 0x002fea0003900000 */
[----:B------:R-:W1:Y:S02]  /*1a0d0*/  @!P1 SYNCS.PHASECHK.TRANS64 P1, [R5+URZ], R4 ;  /* 0x00000004050095a7 */ /* 0x000e64000802007f */
[----:B-1----:R-:W-:Y:S05]  /*1a0e0*/  @!P1 BRA `(.L_x_8483) ;  /* 0xfffffffc00f09947 */ /* 0x002fea000383ffff */
[----:B------:R-:W-:Y:S05]  /*1a0f0*/  BRA `(.L_x_8578) ;  /* 0xffffffe400187947 */ /* 0x000fea000383ffff */
.L_x_8484:
[----:B-1----:R1:W2:Y:S02]  /*1a100*/  SYNCS.PHASECHK.TRANS64.TRYWAIT P1, [R3+URZ], R0 ;  /* 0x00000000030075a7 */ /* 0x0022a4000802017f */
[----:B--2---:R-:W-:Y:S05]  /*1a110*/  @!P1 NANOSLEEP.SYNCS 0x989680 ;  /* 0x009896800000995d */ /* 0x004fea0003900000 */
[----:B------:R-:W2:Y:S02]  /*1a120*/  @!P1 SYNCS.PHASECHK.TRANS64 P1, [R3+URZ], R0 ;  /* 0x00000000030095a7 */ /* 0x000ea4000802007f */
[----:B--2---:R-:W-:Y:S05]  /*1a130*/  @!P1 BRA `(.L_x_8484) ;  /* 0xfffffffc00f09947 */ /* 0x004fea000383ffff */
[----:B------:R-:W-:Y:S05]  /*1a140*/  BRA `(.L_x_8579) ;  /* 0xffffffe4000c7947 */ /* 0x000fea000383ffff */
.L_x_8486:
[----:B-1----:R1:W2:Y:S02]  /*1a150*/  SYNCS.PHASECHK.TRANS64.TRYWAIT P1, [R3+URZ+0x19c60], R4 ;  /* 0x019c6004030075a7 */ /* 0x0022a4000802017f */
[----:B--2---:R-:W-:Y:S05]  /*1a160*/  @!P1 NANOSLEEP.SYNCS 0x989680 ;  /* 0x009896800000995d */ /* 0x004fea0003900000 */
[----:B------:R-:W2:Y:S02]  /*1a170*/  @!P1 SYNCS.PHASECHK.TRANS64 P1, [R3+URZ+0x19c60], R4 ;  /* 0x019c6004030095a7 */ /* 0x000ea4000802007f */
[----:B--2---:R-:W-:Y:S05]  /*1a180*/  @!P1 BRA `(.L_x_8486) ;  /* 0xfffffffc00f09947 */ /* 0x004fea000383ffff */
[----:B------:R-:W-:Y:S05]  /*1a190*/  BRA `(.L_x_8580) ;  /* 0xffffffe4000c7947 */ /* 0x000fea000383ffff */
.L_x_8488:
[----:B0-----:R0:W2:Y:S02]  /*1a1a0*/  SYNCS.PHASECHK.TRANS64.TRYWAIT P1, [R5+URZ+0x19c60], R0 ;  /* 0x019c6000050075a7 */ /* 0x0010a4000802017f */
[----:B--2---:R-:W-:Y:S05]  /*1a1b0*/  @!P1 NANOSLEEP.SYNCS 0x989680 ;  /* 0x009896800000995d */ /* 0x004fea0003900000 */
[----:B------:R-:W2:Y:S02]  /*1a1c0*/  @!P1 SYNCS.PHASECHK.TRANS64 P1, [R5+URZ+0x19c60], R0 ;  /* 0x019c6000050095a7 */ /* 0x000ea4000802007f */
[----:B--2---:R-:W-:Y:S05]  /*1a1d0*/  @!P1 BRA `(.L_x_8488) ;  /* 0xfffffffc00f09947 */ /* 0x004fea000383ffff */
[----:B------:R-:W-:Y:S05]  /*1a1e0*/  BRA `(.L_x_8581) ;  /* 0xffffffe4000c7947 */ /* 0x000fea000383ffff */
.L_x_8490:
[----:B--2---:R2:W3:Y:S02]  /*1a1f0*/  SYNCS.PHASECHK.TRANS64.TRYWAIT P0, [R3+URZ+0x19c80], R4 ;  /* 0x019c8004030075a7 */ /* 0x0044e4000800017f */
[----:B---3--:R-:W-:Y:S05]  /*1a200*/  @!P0 NANOSLEEP.SYNCS 0x989680 ;  /* 0x009896800000895d */ /* 0x008fea0003900000 */
[----:B------:R-:W3:Y:S02]  /*1a210*/  @!P0 SYNCS.PHASECHK.TRANS64 P0, [R3+URZ+0x19c80], R4 ;  /* 0x019c8004030085a7 */ /* 0x000ee4000800007f */
[----:B---3--:R-:W-:Y:S05]  /*1a220*/  @!P0 BRA `(.L_x_8490) ;  /* 0xfffffffc00f08947 */ /* 0x008fea000383ffff */
[----:B------:R-:W-:Y:S05]  /*1a230*/  BRA `(.L_x_8491) ;  /* 0xffffffe400087947 */ /* 0x000fea000383ffff */
.L_x_8582:
        /* <DEDUP_REMOVED lines=12> */
.L_x_12364:


//--------------------- .text._ZN7cutlass13device_kernelIN5flash11enable_sm90INS1_16FlashAttnFwdSm90INS1_25CollectiveMainloopFwdSm90ILi2EN4cute5tupleIJNS5_1CILi1EEES8_S8_EEENS6_IJNS7_ILi192EEENS7_ILi128EEENS7_ILi96EEEEEELi96ENS_12float_e4m3_tEfNS_4arch4Sm90ELb0ELb1ELb1ELb0ELb0ELb0ELb0ELb1ELb1ELb0ELb0ELb0EEENS1_21CollectiveEpilogueFwdINS6_IJSA_SC_SB_EEES9_NS_10bfloat16_tESG_Li384ELb0ELb0ELb0ELb1EEENS1_30DynamicPersistentTileSchedulerILi384ELi128ELb0ELb0ELb1EEEEEEEEEvNT_6ParamsE --------------------------
	.section	.text._ZN7cutlass13device_kernelIN5flash11enable_sm90INS1_16FlashAttnFwdSm90INS1_25CollectiveMainloopFwdSm90ILi2EN4cute5tupleIJNS5_1CILi1EEES8_S8_EEENS6_IJNS7_ILi192EEENS7_ILi128EEENS7_ILi96EEEEEELi96ENS_12float_e4m3_tEfNS_4arch4Sm90ELb0ELb1ELb1ELb0ELb0ELb0ELb0ELb1ELb1ELb0ELb0ELb0EEENS1_21CollectiveEpilogueFwdINS6_IJSA_SC_SB_EEES9_NS_10bfloat16_tESG_Li384ELb0ELb0ELb0ELb1EEENS1_30DynamicPersistentTileSchedulerILi384ELi128ELb0ELb0ELb1EEEEEEEEEvNT_6ParamsE,"ax",@progbits
	.align	128
.text._ZN7cutlass13device_kernelIN5flash11enable_sm90INS1_16FlashAttnFwdSm90INS1_25CollectiveMainloopFwdSm90ILi2EN4cute5tupleIJNS5_1CILi1EEES8_S8_EEENS6_IJNS7_ILi192EEENS7_ILi128EEENS7_ILi96EEEEEELi96ENS_12float_e4m3_tEfNS_4arch4Sm90ELb0ELb1ELb1ELb0ELb0ELb0ELb0ELb1ELb1ELb0ELb0ELb0EEENS1_21CollectiveEpilogueFwdINS6_IJSA_SC_SB_EEES9_NS_10bfloat16_tESG_Li384ELb0ELb0ELb0ELb1EEENS1_30DynamicPersistentTileSchedulerILi384ELi128ELb0ELb0ELb1EEEEEEEEEvNT_6ParamsE:
        .type           _ZN7cutlass13device_kernelIN5flash11enable_sm90INS1_16FlashAttnFwdSm90INS1_25CollectiveMainloopFwdSm90ILi2EN4cute5tupleIJNS5_1CILi1EEES8_S8_EEENS6_IJNS7_ILi192EEENS7_ILi128EEENS7_ILi96EEEEEELi96ENS_12float_e4m3_tEfNS_4arch4Sm90ELb0ELb1ELb1ELb0ELb0ELb0ELb0ELb1ELb1ELb0ELb0ELb0EEENS1_21CollectiveEpilogueFwdINS6_IJSA_SC_SB_EEES9_NS_10bfloat16_tESG_Li384ELb0ELb0ELb0ELb1EEENS1_30DynamicPersistentTileSchedulerILi384ELi128ELb0ELb0ELb1EEEEEEEEEvNT_6ParamsE,@function
        .size           _ZN7cutlass13device_kernelIN5flash11enable_sm90INS1_16FlashAttnFwdSm90INS1_25CollectiveMainloopFwdSm90ILi2EN4cute5tupleIJNS5_1CILi1EEES8_S8_EEENS6_IJNS7_ILi192EEENS7_ILi128EEENS7_ILi96EEEEEELi96ENS_12float_e4m3_tEfNS_4arch4Sm90ELb0ELb1ELb1ELb0ELb0ELb0ELb0ELb1ELb1ELb0ELb0ELb0EEENS1_21CollectiveEpilogueFwdINS6_IJSA_SC_SB_EEES9_NS_10bfloat16_tESG_Li384ELb0ELb0ELb0ELb1EEENS1_30DynamicPersistentTileSchedulerILi384ELi128ELb0ELb0ELb1EEEEEEEEEvNT_6ParamsE,(.L_x_12365 - _ZN7cutlass13device_kernelIN5flash11enable_sm90INS1_16FlashAttnFwdSm90INS1_25CollectiveMainloopFwdSm90ILi2EN4cute5tupleIJNS5_1CILi1EEES8_S8_EEENS6_IJNS7_ILi192EEENS7_ILi128EEENS7_ILi96EEEEEELi96ENS_12float_e4m3_tEfNS_4arch4Sm90ELb0ELb1ELb1ELb0ELb0ELb0ELb0ELb1ELb1ELb0ELb0ELb0EEENS1_21CollectiveEpilogueFwdINS6_IJSA_SC_SB_EEES9_NS_10bfloat16_tESG_Li384ELb0ELb0ELb0ELb1EEENS1_30DynamicPersistentTileSchedulerILi384ELi128ELb0ELb0ELb1EEEEEEEEEvNT_6ParamsE)
        .other          _ZN7cutlass13device_kernelIN5flash11enable_sm90INS1_16FlashAttnFwdSm90INS1_25CollectiveMainloopFwdSm90ILi2EN4cute5tupleIJNS5_1CILi1EEES8_S8_EEENS6_IJNS7_ILi192EEENS7_ILi128EEENS7_ILi96EEEEEELi96ENS_12float_e4m3_tEfNS_4arch4Sm90ELb0ELb1ELb1ELb0ELb0ELb0ELb0ELb1ELb1ELb0ELb0ELb0EEENS1_21CollectiveEpilogueFwdINS6_IJSA_SC_SB_EEES9_NS_10bfloat16_tESG_Li384ELb0ELb0ELb0ELb1EEENS1_30DynamicPersistentTileSchedulerILi384ELi128ELb0ELb0ELb1EEEEEEEEEvNT_6ParamsE,@"STO_CUDA_ENTRY STV_DEFAULT"
_ZN7cutlass13device_kernelIN5flash11enable_sm90INS1_16FlashAttnFwdSm90INS1_25CollectiveMainloopFwdSm90ILi2EN4cute5tupleIJNS5_1CILi1EEES8_S8_EEENS6_IJNS7_ILi192EEENS7_ILi128EEENS7_ILi96EEEEEELi96ENS_12float_e4m3_tEfNS_4arch4Sm90ELb0ELb1ELb1ELb0ELb0ELb0ELb0ELb1ELb1ELb0ELb0ELb0EEENS1_21CollectiveEpilogueFwdINS6_IJSA_SC_SB_EEES9_NS_10bfloat16_tESG_Li384ELb0ELb0ELb0ELb1EEENS1_30DynamicPersistentTileSchedulerILi384ELi128ELb0ELb0ELb1EEEEEEEEEvNT_6ParamsE:
[----:B------:R-:W1:Y:S02]  /*0000*/  LDC R1, c[0x0][0x28] ;  /* 0x00000a00ff017b82 */ /* 0x000e640000000800 */
[----:B-1----:R-:W-:Y:S01]  /*0010*/  VIADD R1, R1, 0xfffffff8 ;  /* 0xfffffff801017836 */ /* 0x002fe20000000000 */
[----:B------:R-:W1:Y:S01]  /*0020*/  S2R R3, SR_TID.X ;  /* 0x0000000000037919 */ /* 0x000e620000002100 */
[----:B------:R-:W-:Y:S01]  /*0030*/  ELECT P0, URZ, PT ;  /* 0x00000000003f782f */ /* 0x000fe20003800000 */
[----:B------:R-:W-:Y:S01]  /*0040*/  BSSY B0, `(.L_x_8583) ;  /* 0x0000014000007945 */ /* 0x000fe20003800000 */
[----:B-1----:R-:W-:-:S05]  /*0050*/  SHF.R.U32.HI R0, RZ, 0x5, R3 ;  /* 0x00000005ff007819 */ /* 0x002fca0000011603 */
[----:B------:R-:W1:Y:S02]  /*0060*/  SHFL.IDX PT, R2, R0, RZ, 0x1f ;  /* 0x00001fff00027589 */ /* 0x000e6400000e0000 */
[----:B-1----:R-:W-:Y:S02]  /*0070*/  ISETP.EQ.AND P0, PT, R2, RZ, P0 ;  /* 0x000000ff0200720c */ /* 0x002fe40000702270 */
[----:B------:R-:W-:-:S11]  /*0080*/  SHF.R.U32.HI R2, RZ, 0x7, R3 ;  /* 0x00000007ff027819 */ /* 0x000fd60000011603 */
        /* <DEDUP_REMOVED lines=15> */
.L_x_8584:
[----:B------:R-:W-:Y:S05]  /*0180*/  BSYNC B0 ;  /* 0x0000000000007941 */ /* 0x000fea0003800000 */
.L_x_8583:
        /* <DEDUP_REMOVED lines=37> */
.L_x_8585:
        /* <DEDUP_REMOVED lines=22> */
.L_x_8586:
        /* <DEDUP_REMOVED lines=18> */
.L_x_8587:
        /* <DEDUP_REMOVED lines=22> */
.L_x_8588:
        /* <DEDUP_REMOVED lines=22> */
.L_x_8589:
[----:B------:R-:W-:Y:S01]  /*0920*/  PLOP3.LUT P0, PT, PT, PT, UP0, 0x80, 0x0 ;  /* 0x000000000000781c */ /* 0x000fe20003f0f008 */
[----:B------:R-:W-:Y:S01]  /*0930*/  UMOV UR46, 0x1 ;  /* 0x00000001002e7882 */ /* 0x000fe20000000000 */
[----:B------:R-:W-:Y:S01]  /*0940*/  NOP ;  /* 0x0000000000007918 */ /* 0x000fe20000000000 */
[----:B------:R-:W-:Y:S01]  /*0950*/  USEL UR46, UR46, 0x2, !UP0 ;  /* 0x000000022e2e7887 */ /* 0x000fe2000c000000 */
[----:B------:R-:W-:Y:S01]  /*0960*/  ULDC.64 UR48, c[0x0][0x208] ;  /* 0x0000820000307ab9 */ /* 0x000fe20000000a00 */
[----:B-123--:R-:W-:Y:S08]  /*0970*/  BAR.SYNC.DEFER_BLOCKING 0x0 ;  /* 0x0000000000007b1d */ /* 0x00eff00000010000 */
[----:B------:R-:W-:Y:S05]  /*0980*/  @!P0 BRA `(.L_x_8590) ;  /* 0x000000f400e48947 */ /* 0x000fea0003800000 */
.L_x_8591:
[----:B------:R-:W-:-:S08]  /*0990*/  NOP ;  /* 0x0000000000007918 */ /* 0x000fd00000000000 */
[----:B------:R-:W1:Y:S02]  /*09a0*/  USETMAXREG.TRY_ALLOC.CTAPOOL UP0, 0xa0 ;  /* 0x000000a0000079c8 */ /* 0x000e640008000600 */
[----:B-1----:R-:W-:-:S13]  /*09b0*/  PLOP3.LUT P0, PT, PT, PT, UP0, 0x80, 0x0 ;  /* 0x000000000000781c */ /* 0x002fda0003f0f008 */
[----:B------:R-:W-:Y:S05]  /*09c0*/  @!P0 BRA `(.L_x_8591) ;  /* 0xfffffffc00f08947 */ /* 0x000fea000383ffff */
[----:B------:R-:W1:Y:S08]  /*09d0*/  S2UR UR7, SR_CTAID.X ;  /* 0x00000000000779c3 */ /* 0x000e700000002500 */
[----:B------:R-:W-:Y:S08]  /*09e0*/  BAR.ARV 0x4, 0x200 ;  /* 0x0108000000007b1d */ /* 0x000ff00000002000 */
[----:B------:R-:W1:Y:S08]  /*09f0*/  LDC R0, c[0x0][0xda8] ;  /* 0x00036a00ff007b82 */ /* 0x000e700000000800 */
[----:B------:R-:W-:Y:S06]  /*0a00*/  BAR.ARV 0x8, 0x1a0 ;  /* 0x0206800000007b1d */ /* 0x000fec0000002000 */
[----:B-1----:R-:W-:-:S13]  /*0a10*/  ISETP.LE.AND P0, PT, R0, UR7, PT ;  /* 0x0000000700007c0c */ /* 0x002fda000bf03270 */
[----:B------:R-:W-:Y:S05]  /*0a20*/  @P0 EXIT ;  /* 0x000000000000094d */ /* 0x000fea0003800000 */
[----:B------:R-:W1:Y:S01]  /*0a30*/  S2R R2, SR_TID.X ;  /* 0x0000000000027919 */ /* 0x000e620000002100 */
[----:B------:R-:W2:Y:S01]  /*0a40*/  S2UR UR50, SR_CgaCtaId ;  /* 0x00000000003279c3 */ /* 0x000ea20000008800 */
[----:B------:R-:W-:Y:S01]  /*0a50*/  UMOV UR47, 0x400 ;  /* 0x00000400002f7882 */ /* 0x000fe20000000000 */
[----:B------:R-:W-:Y:S01]  /*0a60*/  ULOP3.LUT UR39, UR46, 0x1, URZ, 0xfc, !UPT ;  /* 0x000000012e277892 */ /* 0x000fe2000f8efc3f */
[----:B------:R-:W-:Y:S01]  /*0a70*/  ULDC.64 UR52, c[0x0][0x198] ;  /* 0x0000660000347ab9 */ /* 0x000fe20000000a00 */
[----:B------:R-:W-:Y:S01]  /*0a80*/  UMOV UR38, URZ ;  /* 0x0000003f00267c82 */ /* 0x000fe20008000000 */
[----:B------:R-:W-:Y:S01]  /*0a90*/  UMOV UR37, URZ ;  /* 0x0000003f00257c82 */ /* 0x000fe20008000000 */
[----:B------:R-:W-:Y:S02]  /*0aa0*/  UMOV UR36, URZ ;  /* 0x0000003f00247c82 */ /* 0x000fe40008000000 */
[----:B------:R-:W3:Y:S01]  /*0ab0*/  S2UR UR6, SR_SWINHI ;  /* 0x00000000000679c3 */ /* 0x000ee20000002f00 */
[----:B--2---:R-:W-:Y:S01]  /*0ac0*/  ULEA UR47, UR50, UR47, 0x18 ;  /* 0x0000002f322f7291 */ /* 0x004fe2000f8ec03f */
[----:B-1----:R-:W-:-:S06]  /*0ad0*/  VIADD R8, R2, 0xffffff80 ;  /* 0xffffff8002087836 */ /* 0x002fcc0000000000 */
[----:B------:R-:W-:Y:S01]  /*0ae0*/  UMOV UR4, UR47 ;  /* 0x0000002f00047c82 */ /* 0x000fe20008000000 */
[----:B---3--:R-:W-:Y:S01]  /*0af0*/  UMOV UR5, UR6 ;  /* 0x0000000600057c82 */ /* 0x008fe20008000000 */
[----:B------:R-:W-:Y:S01]  /*0b00*/  IMAD.U32 R22, RZ, RZ, UR4 ;  /* 0x00000004ff167e24 */ /* 0x000fe2000f8e00ff */
[----:B------:R-:W-:Y:S01]  /*0b10*/  UMOV UR4, UR7 ;  /* 0x0000000700047c82 */ /* 0x000fe20008000000 */
[----:B------:R-:W-:Y:S01]  /*0b20*/  SHF.R.S32.HI R0, RZ, 0x1f, R8 ;  /* 0x0000001fff007819 */ /* 0x000fe20000011408 */
[----:B------:R-:W-:-:S03]  /*0b30*/  IMAD.U32 R23, RZ, RZ, UR5 ;  /* 0x00000005ff177e24 */ /* 0x000fc6000f8e00ff */
[CC--:B------:R-:W-:Y:S02]  /*0b40*/  LEA.HI R3, R0.reuse, R8.reuse, RZ, 0x4 ;  /* 0x0000000800037211 */ /* 0x0c0fe400078f20ff */
[----:B------:R-:W-:Y:S02]  /*0b50*/  LEA.HI R2, R0, R8, RZ, 0x7 ;  /* 0x0000000800027211 */ /* 0x000fe400078f38ff */
[----:B------:R-:W-:Y:S02]  /*0b60*/  SHF.R.S32.HI R4, RZ, 0x4, R3 ;  /* 0x00000004ff047819 */ /* 0x000fe40000011403 */
[----:B------:R-:W-:Y:S02]  /*0b70*/  LOP3.LUT R157, R2, 0xffffff80, RZ, 0xc0, !PT ;  /* 0xffffff80029d7812 */ /* 0x000fe400078ec0ff */
[C---:B------:R-:W-:Y:S02]  /*0b80*/  LEA.HI R5, R3.reuse, R4, RZ, 0x1 ;  /* 0x0000000403057211 */ /* 0x040fe400078f08ff */
[----:B------:R-:W-:Y:S01]  /*0b90*/  LOP3.LUT R3, R3, 0x7fffff0, RZ, 0xc0, !PT ;  /* 0x07fffff003037812 */ /* 0x000fe200078ec0ff */
[----:B------:R-:W-:Y:S01]  /*0ba0*/  IMAD.IADD R157, R8, 0x1, -R157 ;  /* 0x00000001089d7824 */ /* 0x000fe200078e0a9d */
[----:B------:R-:W-:-:S02]  /*0bb0*/  LOP3.LUT R5, R5, 0x1ffffffe, RZ, 0xc0, !PT ;  /* 0x1ffffffe05057812 */ /* 0x000fc400078ec0ff */
[----:B------:R-:W-:Y:S01]  /*0bc0*/  SHF.R.S32.HI R10, RZ, 0x7, R2 ;  /* 0x00000007ff0a7819 */ /* 0x000fe20000011402 */
[----:B------:R-:W-:Y:S01]  /*0bd0*/  IMAD.IADD R3, R8, 0x1, -R3 ;  /* 0x0000000108037824 */ /* 0x000fe200078e0a03 */
[----:B------:R-:W-:Y:S01]  /*0be0*/  SHF.R.S32.HI R6, RZ, 0x1f, R157 ;  /* 0x0000001fff067819 */ /* 0x000fe2000001149d */
[----:B------:R-:W-:Y:S01]  /*0bf0*/  IMAD.IADD R5, R4, 0x1, -R5 ;  /* 0x0000000104057824 */ /* 0x000fe200078e0a05 */
[----:B------:R-:W-:Y:S02]  /*0c00*/  LEA.HI R4, R0, R8, RZ, 0x5 ;  /* 0x0000000800047211 */ /* 0x000fe400078f28ff */
[----:B------:R-:W-:Y:S02]  /*0c10*/  LEA.HI R7, R6, R157, RZ, 0x2 ;  /* 0x0000009d06077211 */ /* 0x000fe400078f10ff */
[----:B------:R-:W-:Y:S02]  /*0c20*/  SHF.R.S32.HI R11, RZ, 0x5, R4 ;  /* 0x00000005ff0b7819 */ /* 0x000fe40000011404 */
[----:B------:R-:W-:-:S02]  /*0c30*/  SHF.R.S32.HI R4, RZ, 0x2, R7 ;  /* 0x00000002ff047819 */ /* 0x000fc40000011407 */
[----:B------:R-:W-:Y:S01]  /*0c40*/  SHF.R.S32.HI R9, RZ, 0x1f, R7 ;  /* 0x0000001fff097819 */ /* 0x000fe20000011407 */
[----:B------:R-:W-:Y:S01]  /*0c50*/  IMAD R2, R11, 0x10, R3 ;  /* 0x000000100b027824 */ /* 0x000fe200078e0203 */
[----:B------:R-:W-:Y:S02]  /*0c60*/  LEA.HI R6, R6, R157, RZ, 0x5 ;  /* 0x0000009d06067211 */ /* 0x000fe400078f28ff */
[----:B------:R-:W-:Y:S01]  /*0c70*/  LEA.HI R9, R9, R4, RZ, 0x3 ;  /* 0x0000000409097211 */ /* 0x000fe200078f18ff */
[----:B------:R-:W-:Y:S01]  /*0c80*/  IMAD R3, R2, 0x4, R5 ;  /* 0x0000000402037824 */ /* 0x000fe200078e0205 */
[----:B------:R-:W-:Y:S01]  /*0c90*/  SHF.R.S32.HI R6, RZ, 0x5, R6 ;  /* 0x00000005ff067819 */ /* 0x000fe20000011406 */
[----:B------:R-:W-:Y:S01]  /*0ca0*/  IMAD.HI R2, R10, 0x55555556, RZ ;  /* 0x555555560a027827 */ /* 0x000fe200078e02ff */
[----:B------:R-:W-:Y:S02]  /*0cb0*/  LOP3.LUT R9, R9, 0xfffffff8, RZ, 0xc0, !PT ;  /* 0xfffffff809097812 */ /* 0x000fe400078ec0ff */
[----:B------:R-:W-:Y:S01]  /*0cc0*/  LEA.HI R0, R0, R8, RZ, 0x2 ;  /* 0x0000000800007211 */ /* 0x000fe200078f10ff */
[----:B------:R-:W-:Y:S01]  /*0cd0*/  IMAD.SHL.U32 R3, R3, 0x8, RZ ;  /* 0x0000000803037824 */ /* 0x000fe200078e00ff */
[----:B------:R-:W-:Y:S01]  /*0ce0*/  LEA.HI R2, R2, R2, RZ, 0x1 ;  /* 0x0000000202027211 */ /* 0x000fe200078f08ff */
[----:B------:R-:W-:Y:S01]  /*0cf0*/  IMAD.IADD R9, R4, 0x1, -R9 ;  /* 0x0000000104097824 */ /* 0x000fe200078e0a09 */
[----:B------:R-:W-:Y:S01]  /*0d00*/  LOP3.LUT R16, R7, 0x7ffffffc, RZ, 0xc0, !PT ;  /* 0x7ffffffc07107812 */ /* 0x000fe200078ec0ff */
[----:B------:R-:W-:Y:S01]  /*0d10*/  IMAD.WIDE R22, R3, 0x2, R22 ;  /* 0x0000000203167825 */ /* 0x000fe200078e0216 */
[----:B------:R-:W-:-:S03]  /*0d20*/  SHF.R.S32.HI R154, RZ, 0x2, R0 ;  /* 0x00000002ff9a7819 */ /* 0x000fc60000011400 */
[----:B------:R-:W-:Y:S01]  /*0d30*/  IMAD R4, R2, -0x3, R10 ;  /* 0xfffffffd02047824 */ /* 0x000fe200078e020a */
[----:B------:R-:W-:Y:S01]  /*0d40*/  LOP3.LUT R2, R0, 0x1ffffffc, RZ, 0xc0, !PT ;  /* 0x1ffffffc00027812 */ /* 0x000fe200078ec0ff */
[----:B------:R-:W-:Y:S02]  /*0d50*/  IMAD R9, R6, 0x10, R9 ;  /* 0x0000001006097824 */ /* 0x000fe400078e0209 */
[----:B------:R-:W-:Y:S02]  /*0d60*/  IMAD.IADD R16, R157, 0x1, -R16 ;  /* 0x000000019d107824 */ /* 0x000fe400078e0a10 */
[----:B------:R-:W-:Y:S02]  /*0d70*/  IMAD R3, R4, 0x40, R9 ;  /* 0x0000004004037824 */ /* 0x000fe400078e0209 */
[----:B------:R-:W-:-:S03]  /*0d80*/  IMAD.IADD R2, R8, 0x1, -R2 ;  /* 0x0000000108027824 */ /* 0x000fc600078e0a02 */
[----:B------:R1:W-:Y:S01]  /*0d90*/  STL [R1], R3 ;  /* 0x0000000301007387 */ /* 0x0003e20000100800 */
[----:B------:R-:W-:-:S07]  /*0da0*/  IMAD.SHL.U32 R152, R2, 0x8, RZ ;  /* 0x0000000802987824 */ /* 0x000fce00078e00ff */
.L_x_8684:
[----:B------:R-:W-:Y:S01]  /*0db0*/  ULDC UR5, c[0x0][0xdd0] ;  /* 0x0003740000057ab9 */ /* 0x000fe20000000800 */
[----:B--2---:R-:W2:Y:S01]  /*0dc0*/  LDC R0, c[0x0][0xde8] ;  /* 0x00037a00ff007b82 */ /* 0x004ea20000000800 */
[----:B------:R-:W-:Y:S01]  /*0dd0*/  UISETP.NE.AND UP0, UPT, UR5, 0x1, UPT ;  /* 0x000000010500788c */ /* 0x000fe2000bf05270 */
[----:B------:R-:W-:-:S10]  /*0de0*/  UMOV UR8, UR4 ;  /* 0x0000000400087c82 */ /* 0x000fd40008000000 */
[----:B------:R-:W-:Y:S01]  /*0df0*/  @UP0 ULDC UR6, c[0x0][0xdd4] ;  /* 0x0003750000060ab9 */ /* 0x000fe20000000800 */
[----:B------:R-:W-:Y:S01]  /*0e00*/  @UP0 ULDC UR9, c[0x0][0xdd8] ;  /* 0x0003760000090ab9 */ /* 0x000fe20000000800 */
[----:B------:R-:W-:-:S04]  /*0e10*/  UIMAD.WIDE.U32 UR6, UR4, UR6, URZ ;  /* 0x00000006040672a5 */ /* 0x000fc8000f8e003f */
[----:B------:R-:W-:-:S04]  /*0e20*/  @UP0 USHF.R.U32.HI UR8, URZ, UR9, UR7 ;  /* 0x000000093f080299 */ /* 0x000fc80008011607 */
[----:B------:R-:W-:Y:S02]  /*0e30*/  UIADD3 UR6, -UR8, URZ, URZ ;  /* 0x0000003f08067290 */ /* 0x000fe4000fffe13f */
[----:B--2---:R-:W-:Y:S02]  /*0e40*/  ISETP.LE.AND P0, PT, R0, UR8, PT ;  /* 0x0000000800007c0c */ /* 0x004fe4000bf03270 */
[----:B------:R-:W-:-:S11]  /*0e50*/  UIMAD UR7, UR5, UR6, UR4 ;  /* 0x00000006050772a4 */ /* 0x000fd6000f8e0204 */
[----:B-1----:R-:W-:Y:S05]  /*0e60*/  @!P0 BRA `(.L_x_8592) ;  /* 0x0000000000208947 */ /* 0x002fea0003800000 */
        /* <DEDUP_REMOVED lines=8> */
.L_x_8592:
[----:B------:R-:W-:Y:S01]  /*0ef0*/  ULDC UR6, c[0x0][0xdc4] ;  /* 0x0003710000067ab9 */ /* 0x000fe20000000800 */
[----:B------:R-:W-:Y:S01]  /*0f00*/  UMOV UR45, UR7 ;  /* 0x00000007002d7c82 */ /* 0x000fe20008000000 */
[----:B------:R-:W-:-:S11]  /*0f10*/  UISETP.NE.AND UP0, UPT, UR6, 0x1, UPT ;  /* 0x000000010600788c */ /* 0x000fd6000bf05270 */
[----:B------:R-:W-:Y:S02]  /*0f20*/  @UP0 ULDC.64 UR10, c[0x0][0xdc8] ;  /* 0x00037200000a0ab9 */ /* 0x000fe40000000a00 */
[----:B------:R-:W-:-:S04]  /*0f30*/  UIMAD.WIDE.U32 UR4, UR7, UR10, URZ ;  /* 0x0000000a070472a5 */ /* 0x000fc8000f8e003f */
[----:B------:R-:W-:-:S04]  /*0f40*/  @UP0 USHF.R.U32.HI UR45, URZ, UR11, UR5 ;  /* 0x0000000b3f2d0299 */ /* 0x000fc80008011605 */
[----:B------:R-:W-:-:S12]  /*0f50*/  UIMAD UR4, UR45, UR6, URZ ;  /* 0x000000062d0472a4 */ /* 0x000fd8000f8e023f */
.L_x_8593:
[----:B------:R-:W2:Y:S01]  /*0f60*/  LDC.64 R8, c[0x0][0x9e0] ;  /* 0x00027800ff087b82 */ /* 0x000ea20000000a00 */
[----:B------:R-:W-:Y:S01]  /*0f70*/  ULDC UR43, c[0x0][0xdb8] ;  /* 0x00036e00002b7ab9 */ /* 0x000fe20000000800 */
[----:B------:R-:W-:Y:S02]  /*0f80*/  UIADD3 UR4, UR7, -UR4, URZ ;  /* 0x8000000407047290 */ /* 0x000fe4000fffe03f */
[----:B------:R-:W-:Y:S01]  /*0f90*/  UISETP.NE.AND UP0, UPT, UR43, 0x1, UPT ;  /* 0x000000012b00788c */ /* 0x000fe2000bf05270 */
[----:B------:R-:W-:Y:S01]  /*0fa0*/  ULDC UR5, c[0x0][0xdc4] ;  /* 0x0003710000057ab9 */ /* 0x000fe20000000800 */
[----:B------:R-:W-:Y:S02]  /*0fb0*/  ULDC UR6, c[0x0][0x428] ;  /* 0x00010a0000067ab9 */ /* 0x000fe40000000800 */
[----:B------:R-:W3:Y:S01]  /*0fc0*/  LDC R156, c[0x0][0x288] ;  /* 0x0000a200ff9c7b82 */ /* 0x000ee20000000800 */
[----:B------:R-:W-:Y:S01]  /*0fd0*/  UIMAD UR8, UR8, UR5, UR4 ;  /* 0x00000005080872a4 */ /* 0x000fe2000f8e0204 */
[----:B------:R-:W-:Y:S01]  /*0fe0*/  ULDC.64 UR10, c[0x0][0x3f8] ;  /* 0x0000fe00000a7ab9 */ /* 0x000fe20000000a00 */
[----:B------:R-:W-:Y:S01]  /*0ff0*/  UISETP.NE.AND UP1, UPT, UR6, 0x1, UPT ;  /* 0x000000010600788c */ /* 0x000fe2000bf25270 */
[----:B------:R-:W-:Y:S01]  /*1000*/  ISETP.NE.U32.AND P0, PT, RZ, UR10, PT ;  /* 0x0000000aff007c0c */ /* 0x000fe2000bf05070 */
[----:B------:R-:W-:-:S02]  /*1010*/  ULDC UR42, c[0x0][0xdac] ;  /* 0x00036b00002a7ab9 */ /* 0x000fc40000000800 */
[----:B------:R-:W-:Y:S01]  /*1020*/  @UP0 ULDC UR4, c[0x0][0xdbc] ;  /* 0x00036f0000040ab9 */ /* 0x000fe20000000800 */
[----:B------:R-:W4:Y:S01]  /*1030*/  LDC R17, c[0x0][0x404] ;  /* 0x00010100ff117b82 */ /* 0x000f220000000800 */
[----:B------:R-:W-:Y:S01]  /*1040*/  UIMAD.WIDE.U32 UR4, UR8, UR4, URZ ;  /* 0x00000004080472a5 */ /* 0x000fe2000f8e003f */
[----:B------:R-:W-:Y:S01]  /*1050*/  ISETP.NE.AND.EX P0, PT, RZ, UR11, PT, P0 ;  /* 0x0000000bff007c0c */ /* 0x000fe2000bf05300 */
[----:B------:R-:W-:Y:S01]  /*1060*/  @UP0 ULDC UR6, c[0x0][0xdc0] ;  /* 0x0003700000060ab9 */ /* 0x000fe20000000800 */
[----:B------:R-:W-:Y:S01]  /*1070*/  UMOV UR44, UR8 ;  /* 0x00000008002c7c82 */ /* 0x000fe20008000000 */
[----:B------:R-:W-:Y:S02]  /*1080*/  @UP0 USHF.R.U32.HI UR44, URZ, UR6, UR5 ;  /* 0x000000063f2c0299 */ /* 0x000fe40008011605 */
[----:B------:R-:W-:Y:S01]  /*1090*/  ULOP3.LUT UR4, URZ, UR45, URZ, 0x33, !UPT ;  /* 0x0000002d3f047292 */ /* 0x000fe2000f8e333f */
[----:B------:R-:W5:Y:S01]  /*10a0*/  LDC R6, c[0x0][0x2e0] ;  /* 0x0000b800ff067b82 */ /* 0x000f620000000800 */
[----:B------:R-:W-:Y:S01]  /*10b0*/  UIADD3 UR5, -UR44, URZ, URZ ;  /* 0x0000003f2c057290 */ /* 0x000fe2000fffe13f */
[----:B--2---:R-:W-:Y:S01]  /*10c0*/  ISETP.GE.AND P1, PT, R9, 0x1, PT ;  /* 0x000000010900780c */ /* 0x004fe20003f26270 */
[----:B------:R-:W-:-:S02]  /*10d0*/  UIADD3 UR42, UR4, UR42, URZ ;  /* 0x0000002a042a7290 */ /* 0x000fc4000fffe03f */
[----:B------:R-:W-:Y:S02]  /*10e0*/  UIMAD UR43, UR43, UR5, UR8 ;  /* 0x000000052b2b72a4 */ /* 0x000fe4000f8e0208 */
[----:B------:R-:W-:Y:S01]  /*10f0*/  UIMAD UR42, UR42, 0xc0, URZ ;  /* 0x000000c02a2a78a4 */ /* 0x000fe2000f8e023f */
[----:B---3--:R-:W-:Y:S01]  /*1100*/  IADD3 R0, -R156, 0xc0, RZ ;  /* 0x000000c09c007810 */ /* 0x008fe20007ffe1ff */
[----:B------:R-:W-:Y:S01]  /*1110*/  @UP1 ULDC UR4, c[0x0][0x42c] ;  /* 0x00010b0000041ab9 */ /* 0x000fe20000000800 */
[----:B------:R-:W-:Y:S01]  /*1120*/  @UP1 ULDC UR6, c[0x0][0x430] ;  /* 0x00010c0000061ab9 */ /* 0x000fe20000000800 */
[----:B------:R-:W-:Y:S02]  /*1130*/  UIMAD.WIDE.U32 UR4, UR43, UR4, URZ ;  /* 0x000000042b0472a5 */ /* 0x000fe4000f8e003f */
[----:B------:R-:W-:Y:S02]  /*1140*/  UMOV UR41, UR43 ;  /* 0x0000002b00297c82 */ /* 0x000fe40008000000 */
[----:B------:R-:W-:Y:S01]  /*1150*/  @UP1 USHF.R.U32.HI UR41, URZ, UR6, UR5 ;  /* 0x000000063f291299 */ /* 0x000fe20008011605 */
[----:B----4-:R-:W-:-:S05]  /*1160*/  SEL R17, R17, 0x1, P0 ;  /* 0x0000000111117807 */ /* 0x010fca0000000000 */
[----:B-----5:R-:W-:-:S04]  /*1170*/  IMAD R0, R17, R6, R0 ;  /* 0x0000000611007224 */ /* 0x020fc800078e0200 */
[----:B------:R-:W-:-:S04]  /*1180*/  VIADD R18, R0, UR42 ;  /* 0x0000002a00127c36 */ /* 0x000fc80008000000 */
[----:B------:R-:W-:Y:S01]  /*1190*/  IMAD.IADD R0, R18, 0x1, R8 ;  /* 0x0000000112007824 */ /* 0x000fe200078e0208 */
[----:B------:R-:W-:Y:S06]  /*11a0*/  @!P1 BRA `(.L_x_8594) ;  /* 0x0000000000409947 */ /* 0x000fec0003800000 */
[C---:B------:R-:W-:Y:S01]  /*11b0*/  ISETP.GT.AND P0, PT, R18.reuse, RZ, PT ;  /* 0x000000ff1200720c */ /* 0x040fe20003f04270 */
[----:B------:R-:W-:-:S12]  /*11c0*/  VIADD R2, R18, 0xffffffff ;  /* 0xffffffff12027836 */ /* 0x000fd80000000000 */
[----:B------:R-:W-:Y:S05]  /*11d0*/  @P0 BRA `(.L_x_8595) ;  /* 0x00000000001c0947 */ /* 0x000fea0003800000 */
[----:B------:R-:W-:Y:S01]  /*11e0*/  ISETP.NE.AND P0, PT, R9, 0x1, PT ;  /* 0x000000010900780c */ /* 0x000fe20003f05270 */
[----:B-1----:R-:W-:-:S12]  /*11f0*/  IMAD.MOV R3, RZ, RZ, -R18 ;  /* 0x000000ffff037224 */ /* 0x002fd800078e0a12 */
[----:B------:R-:W1:Y:S02]  /*1200*/  @P0 LDC.64 R4, c[0x0][0x9e8] ;  /* 0x00027a00ff040b82 */ /* 0x000e640000000a00 */
[----:B-1----:R-:W-:-:S05]  /*1210*/  @P0 IMAD.HI.U32 R2, R3, R4, RZ ;  /* 0x0000000403020227 */ /* 0x002fca00078e00ff */
[----:B------:R-:W-:-:S04]  /*1220*/  @P0 SHF.R.U32.HI R3, RZ, R5, R2 ;  /* 0x00000005ff030219 */ /* 0x000fc80000011602 */
[----:B------:R-:W-:Y:S01]  /*1230*/  LOP3.LUT R2, RZ, R3, RZ, 0x33, !PT ;  /* 0x00000003ff027212 */ /* 0x000fe200078e33ff */
[----:B------:R-:W-:Y:S06]  /*1240*/  BRA `(.L_x_8596) ;  /* 0x0000000000107947 */ /* 0x000fec0003800000 */
.L_x_8595:
[----:B------:R-:W-:-:S13]  /*1250*/  ISETP.NE.AND P0, PT, R9, 0x1, PT ;  /* 0x000000010900780c */ /* 0x000fda0003f05270 */
[----:B------:R-:W2:Y:S02]  /*1260*/  @P0 LDC.64 R4, c[0x0][0x9e8] ;  /* 0x00027a00ff040b82 */ /* 0x000ea40000000a00 */
[----:B--2---:R-:W-:-:S05]  /*1270*/  @P0 IMAD.HI.U32 R4, R2, R4, RZ ;  /* 0x0000000402040227 */ /* 0x004fca00078e00ff */
[----:B------:R-:W-:-:S07]  /*1280*/  @P0 SHF.R.U32.HI R2, RZ, R5, R4 ;  /* 0x00000005ff020219 */ /* 0x000fce0000011604 */
.L_x_8596:
[----:B-1----:R-:W-:-:S05]  /*1290*/  IMAD R3, R2, R9, R9 ;  /* 0x0000000902037224 */ /* 0x002fca00078e0209 */
[----:B------:R-:W-:-:S07]  /*12a0*/  VIMNMX R0, R0, R3, PT ;  /* 0x0000000300007248 */ /* 0x000fce0003fe0100 */
.L_x_8594:
[----:B------:R-:W-:Y:S01]  /*12b0*/  VIADD R2, R0, 0x7f ;  /* 0x0000007f00027836 */ /* 0x000fe20000000000 */
[----:B------:R-:W-:Y:S01]  /*12c0*/  ULDC UR4, c[0x0][0x9dc] ;  /* 0x0002770000047ab9 */ /* 0x000fe20000000800 */
[CC--:B------:R-:W-:Y:S02]  /*12d0*/  IMAD R0, R17.reuse, R6.reuse, 0x7f ;  /* 0x0000007f11007424 */ /* 0x0c0fe400078e0206 */
[----:B------:R-:W-:Y:S01]  /*12e0*/  IMAD R156, R17, R6, -R156 ;  /* 0x00000006119c7224 */ /* 0x000fe200078e0a9c */
[----:B------:R-:W-:Y:S02]  /*12f0*/  SHF.R.S32.HI R5, RZ, 0x1f, R2 ;  /* 0x0000001fff057819 */ /* 0x000fe40000011402 */
[----:B-1----:R-:W-:Y:S01]  /*1300*/  SHF.R.S32.HI R3, RZ, 0x1f, R0 ;  /* 0x0000001fff037819 */ /* 0x002fe20000011400 */
        /* <DEDUP_REMOVED lines=18> */
.L_x_8598:
[----:B------:R-:W-:Y:S01]  /*1430*/  ISETP.NE.AND P0, PT, R9, 0x1, PT ;  /* 0x000000010900780c */ /* 0x000fe20003f05270 */
[----:B------:R-:W-:-:S12]  /*1440*/  IMAD.MOV.U32 R0, RZ, RZ, R89 ;  /* 0x000000ffff007224 */ /* 0x000fd800078e0059 */
[----:B------:R-:W1:Y:S02]  /*1450*/  @P0 LDC.64 R2, c[0x0][0x9e8] ;  /* 0x00027a00ff020b82 */ /* 0x000e640000000a00 */
[----:B-1----:R-:W-:-:S05]  /*1460*/  @P0 IMAD.HI.U32 R2, R89, R2, RZ ;  /* 0x0000000259020227 */ /* 0x002fca00078e00ff */
[----:B------:R-:W-:-:S07]  /*1470*/  @P0 SHF.R.U32.HI R0, RZ, R3, R2 ;  /* 0x00000003ff000219 */ /* 0x000fce0000011602 */
.L_x_8599:
[----:B------:R-:W-:-:S05]  /*1480*/  IMAD R0, R0, R9, RZ ;  /* 0x0000000900007224 */ /* 0x000fca00078e02ff */
[----:B------:R-:W-:-:S13]  /*1490*/  R2UR UR5, R0 ;  /* 0x00000000000572ca */ /* 0x000fda00000e0000 */
[----:B------:R-:W-:-:S04]  /*14a0*/  UISETP.LT.AND UP0, UPT, UR4, UR5, UPT ;  /* 0x000000050400728c */ /* 0x000fc8000bf01270 */
[----:B------:R-:W-:-:S12]  /*14b0*/  USEL UR4, UR4, UR5, !UP0 ;  /* 0x0000000504047287 */ /* 0x000fd8000c000000 */
.L_x_8597:
        /* <DEDUP_REMOVED lines=34> */
[----:B------:R-:W1:Y:S02]  /*16e0*/  S2R R3, SR_TID.X ;  /* 0x0000000000037919 */ /* 0x000e640000002100 */
[----:B-1----:R-:W-:-:S05]  /*16f0*/  VIADD R4, R3, 0xffffff80 ;  /* 0xffffff8003047836 */ /* 0x002fca0000000000 */
[----:B------:R-:W-:-:S04]  /*1700*/  SHF.R.S32.HI R3, RZ, 0x1f, R4 ;  /* 0x0000001fff037819 */ /* 0x000fc80000011404 */
[----:B------:R-:W-:-:S04]  /*1710*/  LEA.HI R3, R3, R4, RZ, 0x7 ;  /* 0x0000000403037211 */ /* 0x000fc800078f38ff */
[----:B------:R-:W-:-:S05]  /*1720*/  SHF.R.S32.HI R3, RZ, 0x7, R3 ;  /* 0x00000007ff037819 */ /* 0x000fca0000011403 */
[----:B------:R-:W1:Y:S02]  /*1730*/  SHFL.IDX PT, R0, R3, RZ, 0x1f ;  /* 0x00001fff03007589 */ /* 0x000e6400000e0000 */
[----:B-1----:R-:W-:-:S13]  /*1740*/  R2UR UR6, R0 ;  /* 0x00000000000672ca */ /* 0x002fda00000e0000 */
        /* <DEDUP_REMOVED lines=26> */
.L_x_8601:
        /* <DEDUP_REMOVED lines=56> */
.L_x_8764:
[----:B------:R-:W-:Y:S05]  /*1c70*/  @!P0 BRA `(.L_x_8603) ;  /* 0x0000000000048947 */ /* 0x000fea0003800000 */
[----:B------:R-:W-:Y:S01]  /*1c80*/  BPT.TRAP 0x1 ;  /* 0x000000040000795c */ /* 0x000fe20000300000 */
.L_x_8603:
[----:B-1----:R-:W-:Y:S02]  /*1c90*/  IMAD.U32 R3, RZ, RZ, UR36 ;  /* 0x00000024ff037e24 */ /* 0x002fe4000f8e00ff */
[----:B------:R-:W-:-:S03]  /*1ca0*/  IMAD.U32 R2, RZ, RZ, UR37 ;  /* 0x00000025ff027e24 */ /* 0x000fc6000f8e00ff */
[----:B------:R-:W-:Y:S02]  /*1cb0*/  LEA R3, R3, UR47, 0x3 ;  /* 0x0000002f03037c11 */ /* 0x000fe4000f8e18ff */
[----:B------:R-:W-:-:S04]  /*1cc0*/  SHF.L.U32 R2, R2, 0x1f, RZ ;  /* 0x0000001f02027819 */ /* 0x000fc800000006ff */
[----:B------:R1:W2:Y:S01]  /*1cd0*/  SYNCS.PHASECHK.TRANS64.TRYWAIT P2, [R3+URZ+0x19c30], R2 ;  /* 0x019c3002030075a7 */ /* 0x0002a2000804017f */
[----:B------:R-:W-:Y:S05]  /*1ce0*/  @!P0 BRA `(.L_x_8604) ;  /* 0x0000000000048947 */ /* 0x000fea0003800000 */
[----:B------:R-:W-:Y:S01]  /*1cf0*/  BPT.TRAP 0x1 ;  /* 0x000000040000795c */ /* 0x000fe20000300000 */
.L_x_8604:
[----:B------:R-:W3:Y:S02]  /*1d00*/  S2R R4, SR_TID.X ;  /* 0x0000000000047919 */ /* 0x000ee40000002100 */
[----:B---3--:R-:W-:Y:S01]  /*1d10*/  LOP3.LUT P1, RZ, R4, 0x7f, RZ, 0xc0, !PT ;  /* 0x0000007f04ff7812 */ /* 0x008fe2000782c0ff */
[----:B--2---:R-:W-:-:S12]  /*1d20*/  @P2 BRA `(.L_x_8605) ;  /* 0x0000000000082947 */ /* 0x004fd80003800000 */
[----:B------:R-:W2:Y:S02]  /*1d30*/  SYNCS.PHASECHK.TRANS64.TRYWAIT P2, [R3+URZ+0x19c30], R2 ;  /* 0x019c3002030075a7 */ /* 0x000ea4000804017f */
[----:B--2---:R-:W-:Y:S05]  /*1d40*/  @!P2 BRA `(.L_x_8606) ;  /* 0x0000011c003ca947 */ /* 0x004fea0003800000 */
.L_x_8605:
[----:B------:R-:W-:Y:S05]  /*1d50*/  WARPSYNC.ALL ;  /* 0x0000000000007948 */ /* 0x000fea0003800000 */
[----:B------:R-:W-:Y:S01]  /*1d60*/  UIADD3 UR4, UR47, 0x13800, URZ ;  /* 0x000138002f047890 */ /* 0x000fe2000fffe03f */
[----:B------:R-:W3:Y:S01]  /*1d70*/  LDL R99, [R1] ;  /* 0x0000000001637983 */ /* 0x000ee20000100800 */
[----:B------:R-:W-:Y:S01]  /*1d80*/  ULOP3.LUT UR12, UR51, 0x10000, URZ, 0xfc, !UPT ;  /* 0x00010000330c7892 */ /* 0x000fe2000f8efc3f */
[----:B------:R-:W-:Y:S01]  /*1d90*/  WARPGROUP.ARRIVE ;  /* 0x00000000000079c5 */ /* 0x000fe20000000000 */
[----:B------:R-:W-:Y:S01]  /*1da0*/  USHF.R.U32.HI UR4, URZ, 0x4, UR4 ;  /* 0x000000043f047899 */ /* 0x000fe20008011604 */
[----:B------:R-:W4:Y:S01]  /*1db0*/  LDC R98, c[0x0][0x288] ;  /* 0x0000a200ff627b82 */ /* 0x000f220000000800 */
[----:B------:R-:W-:Y:S01]  /*1dc0*/  UMOV UR13, 0xc0000010 ;  /* 0xc0000010000d7882 */ /* 0x000fe20000000000 */
[----:B------:R-:W-:Y:S01]  /*1dd0*/  UMOV UR15, 0xc0000010 ;  /* 0xc0000010000f7882 */ /* 0x000fe20000000000 */
[----:B------:R-:W-:Y:S01]  /*1de0*/  ULOP3.LUT UR4, UR4, 0x3fff, URZ, 0xc0, !UPT ;  /* 0x00003fff04047892 */ /* 0x000fe2000f8ec03f */
[----:B-12---:R-:W-:Y:S01]  /*1df0*/  @!P1 VIADD R3, R3, 0x19c40 ;  /* 0x00019c4003039836 */ /* 0x006fe20000000000 */
[----:B------:R-:W-:Y:S01]  /*1e00*/  UMOV UR5, 0xc0000010 ;  /* 0xc000001000057882 */ /* 0x000fe20000000000 */
[----:B------:R-:W-:Y:S01]  /*1e10*/  UMOV UR7, 0xc0000010 ;  /* 0xc000001000077882 */ /* 0x000fe20000000000 */
[----:B------:R-:W-:-:S02]  /*1e20*/  ULOP3.LUT UR16, UR4, 0x10000, URZ, 0xfc, !UPT ;  /* 0x0001000004107892 */ /* 0x000fc4000f8efc3f */
[----:B------:R-:W-:Y:S01]  /*1e30*/  UIADD3 UR4, UR12, 0x180, URZ ;  /* 0x000001800c047890 */ /* 0x000fe2000fffe03f */
[----:B------:R-:W-:Y:S01]  /*1e40*/  @!P1 PRMT R3, RZ, 0x654, R3 ;  /* 0x00000654ff039816 */ /* 0x000fe20000000003 */
[----:B------:R-:W-:Y:S02]  /*1e50*/  UIMAD UR14, UR36, 0x300, UR16 ;  /* 0x00000300240e78a4 */ /* 0x000fe4000f8e0210 */
[----:B------:R-:W-:Y:S02]  /*1e60*/  UIADD3 UR8, UR12, 0x300, URZ ;  /* 0x000003000c087890 */ /* 0x000fe4000fffe03f */
[----:B------:R-:W-:Y:S02]  /*1e70*/  UIADD3 UR6, UR14, 0x100, URZ ;  /* 0x000001000e067890 */ /* 0x000fe4000fffe03f */
[----:B------:R-:W-:Y:S01]  /*1e80*/  UIADD3 UR10, UR14, 0x200, URZ ;  /* 0x000002000e0a7890 */ /* 0x000fe2000fffe03f */
[----:B------:R-:W-:Y:S02]  /*1e90*/  UMOV UR9, 0xc0000010 ;  /* 0xc000001000097882 */ /* 0x000fe40000000000 */
[----:B------:R-:W-:Y:S01]  /*1ea0*/  QGMMA.64x128x32.F32.E4M3.E4M3 R24, gdesc[UR12], RZ, !UPT, gsb0 ;  /* 0x01e000000c1879f3 */ /* 0x000fe2000c0008ff */
[----:B------:R-:W-:Y:S01]  /*1eb0*/  UMOV UR11, 0xc0000010 ;  /* 0xc0000010000b7882 */ /* 0x000fe20000000000 */
[----:B------:R-:W-:-:S02]  /*1ec0*/  ULDC UR17, c[0x0][0x9dc] ;  /* 0x0002770000117ab9 */ /* 0x000fc40000000800 */
        /* <DEDUP_REMOVED lines=51> */
[----:B------:R-:W-:-:S02]  /*2200*/  IMAD R57, R17, UR10, R78 ;  /* 0x0000000a11397c24 */ /* 0x000fc4000f8e024e */
        /* <DEDUP_REMOVED lines=28> */
[----:B------:R-:W1:Y:S01]  /*23d0*/  MUFU.TANH R4, R4 ;  /* 0x0000000400047308 */ /* 0x000e620000002400 */
[----:B------:R-:W-:Y:S01]  /*23e0*/  IMAD R79, R16, -0x2, R57 ;  /* 0xfffffffe104f7824 */ /* 0x000fe200078e0239 */
[----:B------:R-:W-:-:S02]  /*23f0*/  LEA R75, R88, 0xffffff80, 0x7 ;  /* 0xffffff80584b7811 */ /* 0x000fc400078e38ff */
[----:B----4-:R-:W-:-:S04]  /*2400*/  IADD3 R3, R57, 0x1, -R98 ;  /* 0x0000000139037810 */ /* 0x010fc80007ffe862 */
[----:B------:R-:W2:Y:S01]  /*2410*/  MUFU.TANH R90, R90 ;  /* 0x0000005a005a7308 */ /* 0x000ea20000002400 */
[----:B------:R-:W-:Y:S02]  /*2420*/  IMAD R58, R16, -0x2, R3 ;  /* 0xfffffffe103a7824 */ /* 0x000fe400078e0203 */
[----:B---3--:R-:W-:-:S05]  /*2430*/  VIADD R3, R99, UR42 ;  /* 0x0000002a63037c36 */ /* 0x008fca0008000000 */
[----:B------:R-:W3:Y:S01]  /*2440*/  MUFU.TANH R2, R2 ;  /* 0x0000000200027308 */ /* 0x000ee20000002400 */
[C---:B------:R-:W-:Y:S02]  /*2450*/  VIADD R82, R58.reuse, UR6 ;  /* 0x000000063a527c36 */ /* 0x040fe40008000000 */
[----:B------:R-:W-:-:S03]  /*2460*/  VIADD R83, R58, UR17 ;  /* 0x000000113a537c36 */ /* 0x000fc60008000000 */
[----:B------:R-:W-:Y:S01]  /*2470*/  VIADDMNMX R73, R3, R82, R79, PT ;  /* 0x0000005203497246 */ /* 0x000fe2000380014f */
[----:B------:R-:W-:Y:S01]  /*2480*/  IMAD.IADD R74, R83, 0x1, R3 ;  /* 0x00000001534a7824 */ /* 0x000fe200078e0203 */
        /* <DEDUP_REMOVED lines=61> */
[----:B--234-:R-:W-:Y:S05]  /*2860*/  @P2 BRA `(.L_x_8607) ;  /* 0x00000000005c2947 */ /* 0x01cfea0003800000 */
        /* <DEDUP_REMOVED lines=13> */
.L_x_8609:
[----:B------:R-:W-:-:S06]  /*2940*/  UISETP.NE.AND UP1, UPT, UR7, 0x1, UPT ;  /* 0x000000010700788c */ /* 0x000fcc000bf25270 */
[----:B------:R-:W-:-:S05]  /*2950*/  PLOP3.LUT P2, PT, PT, PT, UP1, 0x80, 0x0 ;  /* 0x000000000000781c */ /* 0x000fca0003f4f018 */
[----:B------:R-:W-:-:S08]  /*2960*/  @UP1 ULDC.64 UR14, c[0x0][0x9e8] ;  /* 0x00027a00000e1ab9 */ /* 0x000fd00000000a00 */
[----:B------:R-:W-:-:S05]  /*2970*/  @P2 IMAD.HI.U32 R58, R57, UR14, RZ ;  /* 0x0000000e393a2c27 */ /* 0x000fca000f8e00ff */
[----:B------:R-:W-:-:S07]  /*2980*/  @P2 SHF.R.U32.HI R57, RZ, UR15, R58 ;  /* 0x0000000fff392c19 */ /* 0x000fce000801163a */
.L_x_8610:
[----:B------:R-:W-:Y:S05]  /*2990*/  BSYNC B0 ;  /* 0x0000000000007941 */ /* 0x000fea0003800000 */
.L_x_8608:
[----:B------:R-:W-:-:S04]  /*29a0*/  IMAD R57, R57, UR7, -R75 ;  /* 0x0000000739397c24 */ /* 0x000fc8000f8e0a4b */
[----:B------:R-:W-:-:S05]  /*29b0*/  IMAD R57, R16, -0x2, R57 ;  /* 0xfffffffe10397824 */ /* 0x000fca00078e0239 */
[----:B------:R-:W-:Y:S02]  /*29c0*/  VIMNMX R74, R74, R57, !PT ;  /* 0x000000394a4a7248 */ /* 0x000fe40007fe0100 */
[----:B------:R-:W-:-:S07]  /*29d0*/  VIADDMNMX R73, R57, UR7, R73, PT ;  /* 0x0000000739497c46 */ /* 0x000fce000b800149 */
.L_x_8607:
[C---:B------:R-:W-:Y:S02]  /*29e0*/  ISETP.GE.AND P4, PT, R78.reuse, 0x9, PT ;  /* 0x000000094e00780c */ /* 0x040fe40003f86270 */
[C---:B------:R-:W-:Y:S02]  /*29f0*/  ISETP.GE.AND P2, PT, R78.reuse, 0x2, PT ;  /* 0x000000024e00780c */ /* 0x040fe40003f46270 */
[----:B------:R-:W-:Y:S02]  /*2a00*/  ISETP.GE.AND P5, PT, R78, 0xa, PT ;  /* 0x0000000a4e00780c */ /* 0x000fe40003fa6270 */
[----:B------:R-:W-:Y:S02]  /*2a10*/  LOP3.LUT R19, R19, 0xfffffffd, RZ, 0xc0, !PT ;  /* 0xfffffffd13137812 */ /* 0x000fe400078ec0ff */
[----:B------:R-:W-:-:S04]  /*2a20*/  ISETP.GT.AND P3, PT, R74, 0x1, !P2 ;  /* 0x000000014a00780c */ /* 0x000fc80005764270 */
[----:B------:R-:W-:Y:S02]  /*2a30*/  ISETP.LT.OR P3, PT, R73, 0x2, P3 ;  /* 0x000000024900780c */ /* 0x000fe40001f61670 */
[----:B------:R-:W-:Y:S02]  /*2a40*/  @P4 LOP3.LUT R19, R19, 0x2, RZ, 0xfc, !PT ;  /* 0x0000000213134812 */ /* 0x000fe400078efcff */
[----:B------:R-:W-:Y:S02]  /*2a50*/  FSEL R90, R90, -INF , !P3 ;  /* 0xff8000005a5a7808 */ /* 0x000fe40005800000 */
[----:B------:R-:W-:Y:S02]  /*2a60*/  LOP3.LUT R19, R19, 0xfffffffb, RZ, 0xc0, !PT ;  /* 0xfffffffb13137812 */ /* 0x000fe400078ec0ff */
[----:B------:R-:W-:Y:S02]  /*2a70*/  ISETP.GT.AND P4, PT, R74, 0x8, !P4 ;  /* 0x000000084a00780c */ /* 0x000fe40006784270 */
[----:B------:R-:W-:-:S02]  /*2a80*/  @P5 LOP3.LUT R19, R19, 0x4, RZ, 0xfc, !PT ;  /* 0x0000000413135812 */ /* 0x000fc400078efcff */
[----:B------:R-:W-:Y:S02]  /*2a90*/  ISETP.GT.AND P3, PT, R74, 0x9, !P5 ;  /* 0x000000094a00780c */ /* 0x000fe40006f64270 */
[C---:B------:R-:W-:Y:S02]  /*2aa0*/  ISETP.GE.AND P5, PT, R78.reuse, 0x11, PT ;  /* 0x000000114e00780c */ /* 0x040fe40003fa6270 */
[C---:B------:R-:W-:Y:S02]  /*2ab0*/  ISETP.LT.OR P4, PT, R73.reuse, 0x9, P4 ;  /* 0x000000094900780c */ /* 0x040fe40002781670 */
[----:B------:R-:W-:Y:S02]  /*2ac0*/  ISETP.LT.OR P3, PT, R73, 0xa, P3 ;  /* 0x0000000a4900780c */ /* 0x000fe40001f61670 */
[----:B-1----:R-:W-:Y:S02]  /*2ad0*/  FSEL R91, R91, -INF , !P4 ;  /* 0xff8000005b5b7808 */ /* 0x002fe40006000000 */
        /* <DEDUP_REMOVED lines=133> */
[----:B------:R-:W-:Y:S02]  /*3330*/  LOP3.LUT R19, R19, 0xffffffef, RZ, 0xc0, !PT ;  /* 0xffffffef13137812 */ /* 0x000fe400078ec0ff */
        /* <DEDUP_REMOVED lines=25> */
[----:B------:R-:W-:Y:S02]  /*34d0*/  ISETP.GT.AND P6, PT, R74, RZ, !P6 ;  /* 0x000000ff4a00720c */ /* 0x000fe400077c4270 */
[----:B------:R-:W-:Y:S02]  /*34e0*/  LOP3.LUT R19, R19, 0xf7ffffff, RZ, 0xc0, !PT ;  /* 0xf7ffffff13137812 */ /* 0x000fe400078ec0ff */
[----:B------:R-:W-:-:S04]  /*34f0*/  ISETP.LT.OR P6, PT, R73, 0x1, P6 ;  /* 0x000000014900780c */ /* 0x000fc800037c1670 */
[----:B------:R-:W-:Y:S01]  /*3500*/  FSEL R72, R4, -INF , !P6 ;  /* 0xff80000004487808 */ /* 0x000fe20007000000 */
[----:B------:R-:W-:Y:S01]  /*3510*/  VIADD R4, R3, 0x8 ;  /* 0x0000000803047836 */ /* 0x000fe20000000000 */
[----:B------:R-:W-:-:S04]  /*3520*/  ISETP.GE.AND P6, PT, R78, 0x7a, PT ;  /* 0x0000007a4e00780c */ /* 0x000fc80003fc6270 */
[----:B------:R-:W-:-:S09]  /*3530*/  VIADDMNMX R70, R4, R82, R79, PT ;  /* 0x0000005204467246 */ /* 0x000fd2000380014f */
[----:B------:R-:W-:Y:S02]  /*3540*/  @P6 LOP3.LUT R19, R19, 0x8000000, RZ, 0xfc, !PT ;  /* 0x0800000013136812 */ /* 0x000fe400078efcff */
[----:B------:R-:W-:-:S04]  /*3550*/  ISETP.GT.AND P6, PT, R74, 0x79, !P6 ;  /* 0x000000794a00780c */ /* 0x000fc800077c4270 */
[----:B------:R-:W-:Y:S01]  /*3560*/  ISETP.LT.OR P6, PT, R73, 0x7a, P6 ;  /* 0x0000007a4900780c */ /* 0x000fe200037c1670 */
[----:B------:R-:W-:-:S03]  /*3570*/  IMAD.IADD R73, R83, 0x1, R4 ;  /* 0x0000000153497824 */ /* 0x000fc600078e0204 */
        /* <DEDUP_REMOVED lines=17> */
.L_x_8613:
[----:B------:R-:W-:-:S06]  /*3690*/  UISETP.NE.AND UP1, UPT, UR7, 0x1, UPT ;  /* 0x000000010700788c */ /* 0x000fcc000bf25270 */
[----:B------:R-:W-:-:S05]  /*36a0*/  PLOP3.LUT P6, PT, PT, PT, UP1, 0x80, 0x0 ;  /* 0x000000000000781c */ /* 0x000fca0003fcf018 */
[----:B------:R-:W-:-:S08]  /*36b0*/  @UP1 ULDC.64 UR10, c[0x0][0x9e8] ;  /* 0x00027a00000a1ab9 */ /* 0x000fd00000000a00 */
[----:B------:R-:W-:Y:S01]  /*36c0*/  @P6 IMAD.HI.U32 R44, R42, UR10, RZ ;  /* 0x0000000a2a2c6c27 */ /* 0x000fe2000f8e00ff */
[----:B------:R-:W-:-:S13]  /*36d0*/  PLOP3.LUT P6, PT, PT, PT, UP1, 0x80, 0x0 ;  /* 0x000000000000781c */ /* 0x000fda0003fcf018 */
[----:B------:R-:W-:-:S07]  /*36e0*/  @P6 SHF.R.U32.HI R42, RZ, UR11, R44 ;  /* 0x0000000bff2a6c19 */ /* 0x000fce000801162c */
.L_x_8614:
[----:B------:R-:W-:Y:S05]  /*36f0*/  BSYNC B0 ;  /* 0x0000000000007941 */ /* 0x000fea0003800000 */
.L_x_8612:
[----:B------:R-:W-:-:S04]  /*3700*/  IMAD R71, R42, UR7, -R75 ;  /* 0x000000072a477c24 */ /* 0x000fc8000f8e0a4b */
[----:B------:R-:W-:-:S05]  /*3710*/  IMAD R71, R16, -0x2, R71 ;  /* 0xfffffffe10477824 */ /* 0x000fca00078e0247 */
[----:B------:R-:W-:Y:S02]  /*3720*/  VIMNMX R73, R73, R71, !PT ;  /* 0x0000004749497248 */ /* 0x000fe40007fe0100 */
[----:B------:R-:W-:-:S07]  /*3730*/  VIADDMNMX R70, R71, UR7, R70, PT ;  /* 0x0000000747467c46 */ /* 0x000fce000b800146 */
.L_x_8611:
[----:B------:R-:W-:Y:S01]  /*3740*/  ISETP.GT.AND P2, PT, R73, 0x1, !P2 ;  /* 0x000000014900780c */ /* 0x000fe20005744270 */
[----:B------:R-:W-:Y:S01]  /*3750*/  ULDC UR10, c[0x0][0x988] ;  /* 0x00026200000a7ab9 */ /* 0x000fe20000000800 */
[----:B------:R-:W-:Y:S01]  /*3760*/  LOP3.LUT P6, RZ, R19, 0x8, RZ, 0xc0, !PT ;  /* 0x0000000813ff7812 */ /* 0x000fe200078cc0ff */
[----:B------:R-:W-:Y:S01]  /*3770*/  IMAD.U32 R81, RZ, RZ, UR10 ;  /* 0x0000000aff517e24 */ /* 0x000fe2000f8e00ff */
[----:B------:R-:W-:Y:S02]  /*3780*/  ISETP.LT.OR P2, PT, R70, 0x2, P2 ;  /* 0x000000024600780c */ /* 0x000fe40001741670 */
[----:B------:R-:W-:Y:S02]  /*3790*/  ISETP.GT.AND P3, PT, R73, 0x70, !P3 ;  /* 0x000000704900780c */ /* 0x000fe40005f64270 */
[----:B------:R-:W-:Y:S02]  /*37a0*/  FSEL R44, R5, -INF , !P2 ;  /* 0xff800000052c7808 */ /* 0x000fe40005000000 */
[----:B------:R-:W-:-:S02]  /*37b0*/  LOP3.LUT P2, RZ, R19, 0x2, RZ, 0xc0, !PT ;  /* 0x0000000213ff7812 */ /* 0x000fc4000784c0ff */
[C---:B------:R-:W-:Y:S02]  /*37c0*/  ISETP.GT.AND P4, PT, R73.reuse, 0x71, !P4 ;  /* 0x000000714900780c */ /* 0x040fe40006784270 */
[C---:B------:R-:W-:Y:S02]  /*37d0*/  ISETP.GT.AND P2, PT, R73.reuse, 0x8, !P2 ;  /* 0x000000084900780c */ /* 0x040fe40005744270 */
[C---:B------:R-:W-:Y:S02]  /*37e0*/  ISETP.LT.OR P3, PT, R70.reuse, 0x71, P3 ;  /* 0x000000714600780c */ /* 0x040fe40001f61670 */
[----:B------:R-:W-:Y:S02]  /*37f0*/  ISETP.LT.OR P2, PT, R70, 0x9, P2 ;  /* 0x000000094600780c */ /* 0x000fe40001741670 */
[----:B------:R-:W-:Y:S02]  /*3800*/  ISETP.GT.AND P5, PT, R73, 0x78, !P5 ;  /* 0x000000784900780c */ /* 0x000fe40006fa4270 */
[----:B------:R-:W-:-:S02]  /*3810*/  FSEL R42, R7, -INF , !P2 ;  /* 0xff800000072a7808 */ /* 0x000fc40005000000 */
[----:B------:R-:W-:Y:S02]  /*3820*/  LOP3.LUT P2, RZ, R19, 0x4, RZ, 0xc0, !PT ;  /* 0x0000000413ff7812 */ /* 0x000fe4000784c0ff */
[C---:B------:R-:W-:Y:S02]  /*3830*/  ISETP.LT.OR P4, PT, R70.reuse, 0x72, P4 ;  /* 0x000000724600780c */ /* 0x040fe40002781670 */
[----:B------:R-:W-:Y:S02]  /*3840*/  ISETP.GT.AND P2, PT, R73, 0x9, !P2 ;  /* 0x000000094900780c */ /* 0x000fe40005744270 */
[----:B------:R-:W-:Y:S02]  /*3850*/  FSEL R21, R21, -INF , !P3 ;  /* 0xff80000015157808 */ /* 0x000fe40005800000 */
[C---:B------:R-:W-:Y:S02]  /*3860*/  ISETP.LT.OR P2, PT, R70.reuse, 0xa, P2 ;  /* 0x0000000a4600780c */ /* 0x040fe40001741670 */
[----:B------:R-:W-:-:S02]  /*3870*/  ISETP.LT.OR P5, PT, R70, 0x79, P5 ;  /* 0x000000794600780c */ /* 0x000fc40002fa1670 */
[----:B------:R-:W-:Y:S02]  /*3880*/  FSEL R6, R6, -INF , !P2 ;  /* 0xff80000006067808 */ /* 0x000fe40005000000 */
[----:B------:R-:W-:Y:S02]  /*3890*/  ISETP.GT.AND P2, PT, R73, 0x10, !P6 ;  /* 0x000000104900780c */ /* 0x000fe40007744270 */
[----:B------:R-:W-:Y:S02]  /*38a0*/  LOP3.LUT P6, RZ, R19, 0x8000, RZ, 0xc0, !PT ;  /* 0x0000800013ff7812 */ /* 0x000fe400078cc0ff */
[----:B------:R-:W-:Y:S02]  /*38b0*/  ISETP.LT.OR P2, PT, R70, 0x11, P2 ;  /* 0x000000114600780c */ /* 0x000fe40001741670 */
[----:B------:R-:W-:Y:S02]  /*38c0*/  FSEL R24, R24, -INF , !P4 ;  /* 0xff80000018187808 */ /* 0x000fe40006000000 */
[----:B------:R-:W-:-:S02]  /*38d0*/  FSEL R9, R9, -INF , !P2 ;  /* 0xff80000009097808 */ /* 0x000fc40005000000 */
[----:B------:R-:W-:Y:S02]  /*38e0*/  LOP3.LUT P2, RZ, R19, 0x2000000, RZ, 0xc0, !PT ;  /* 0x0200000013ff7812 */ /* 0x000fe4000784c0ff */
[----:B------:R-:W-:Y:S02]  /*38f0*/  FSEL R25, R25, -INF , !P5 ;  /* 0xff80000019197808 */ /* 0x000fe40006800000 */
[----:B------:R-:W-:Y:S02]  /*3900*/  ISETP.GT.AND P2, PT, R73, 0x11, !P2 ;  /* 0x000000114900780c */ /* 0x000fe40005744270 */
[----:B------:R-:W-:Y:S02]  /*3910*/  R2UR UR14, R89 ;  /* 0x00000000590e72ca */ /* 0x000fe400000e0000 */
[----:B------:R-:W-:-:S04]  /*3920*/  ISETP.LT.OR P2, PT, R70, 0x12, P2 ;  /* 0x000000124600780c */ /* 0x000fc80001741670 */
[----:B------:R-:W-:Y:S02]  /*3930*/  FSEL R5, R8, -INF , !P2 ;  /* 0xff80000008057808 */ /* 0x000fe40005000000 */
[----:B------:R-:W-:Y:S02]  /*3940*/  LOP3.LUT P2, RZ, R19, 0x1000000, RZ, 0xc0, !PT ;  /* 0x0100000013ff7812 */ /* 0x000fe4000784c0ff */
[----:B------:R-:W-:Y:S02]  /*3950*/  FMNMX.FTZ R8, R72, R90, !PT ;  /* 0x0000005a48087209 */ /* 0x000fe40007810000 */
[----:B------:R-:W-:Y:S01]  /*3960*/  ISETP.GT.AND P2, PT, R73, 0x18, !P2 ;  /* 0x000000184900780c */ /* 0x000fe20005744270 */
[----:B------:R-:W-:Y:S01]  /*3970*/  UIADD3 UR6, UR14, UR6, URZ ;  /* 0x000000060e067290 */ /* 0x000fe2000fffe03f */
        /* <DEDUP_REMOVED lines=70> */
[C---:B------:R-:W-:Y:S01]  /*3de0*/  LOP3.LUT P6, RZ, R19.reuse, 0x10, RZ, 0xc0, !PT ;  /* 0x0000001013ff7812 */ /* 0x040fe200078cc0ff */
        /* <DEDUP_REMOVED lines=20> */
[----:B------:R-:W-:Y:S01]  /*3f30*/  FFMA.FTZ R81, R8, R81, -8 ;  /* 0xc100000008517423 */ /* 0x000fe20000010051 */
        /* <DEDUP_REMOVED lines=25> */
[----:B------:R-:W-:-:S04]  /*40d0*/  FSETP.NEU.FTZ.AND P2, PT, R8, -INF , PT ;  /* 0xff8000000800780b */ /* 0x000fc80003f5d000 */
[----:B------:R-:W-:Y:S02]  /*40e0*/  FSEL R81, R81, RZ, P2 ;  /* 0x000000ff51517208 */ /* 0x000fe40001000000 */
[----:B------:R-:W-:Y:S02]  /*40f0*/  ISETP.GT.AND P2, PT, R73, RZ, !P6 ;  /* 0x000000ff4900720c */ /* 0x000fe40007744270 */
[----:B------:R-:W-:Y:S01]  /*4100*/  LOP3.LUT P6, RZ, R19, 0x8000000, RZ, 0xc0, !PT ;  /* 0x0800000013ff7812 */ /* 0x000fe200078cc0ff */
[----:B------:R-:W-:-:S01]  /*4110*/  FFMA.FTZ R83, R40, UR10, -R81 ;  /* 0x0000000a28537c23 */ /* 0x000fc20008010851 */
[----:B------:R-:W-:Y:S01]  /*4120*/  ISETP.LT.OR P2, PT, R70, 0x1, P2 ;  /* 0x000000014600780c */ /* 0x000fe20001741670 */
[----:B------:R-:W-:Y:S01]  /*4130*/  IMAD.U32 R40, RZ, RZ, UR10 ;  /* 0x0000000aff287e24 */ /* 0x000fe2000f8e00ff */
[----:B------:R-:W-:Y:S01]  /*4140*/  ISETP.GT.AND P6, PT, R73, 0x79, !P6 ;  /* 0x000000794900780c */ /* 0x000fe200077c4270 */
[----:B------:R-:W-:-:S01]  /*4150*/  FFMA.FTZ R71, R90, UR10, -R81 ;  /* 0x0000000a5a477c23 */ /* 0x000fc20008010851 */
[----:B------:R-:W-:Y:S01]  /*4160*/  FSEL R79, R2, -INF , !P2 ;  /* 0xff800000024f7808 */ /* 0x000fe20005000000 */
[----:B------:R-:W-:-:S01]  /*4170*/  FFMA.FTZ R2, R72, UR10, -R81 ;  /* 0x0000000a48027c23 */ /* 0x000fc20008010851 */
[----:B------:R-:W-:Y:S01]  /*4180*/  LOP3.LUT P2, RZ, R19, 0x4000000, RZ, 0xc0, !PT ;  /* 0x0400000013ff7812 */ /* 0x000fe2000784c0ff */
        /* <DEDUP_REMOVED lines=10> */
[----:B------:R-:W1:Y:S01]  /*4230*/  MUFU.EX2 R2, R2 ;  /* 0x0000000200027308 */ /* 0x000e620000000800 */
[----:B------:R-:W-:Y:S01]  /*4240*/  FSEL R20, R20, -INF , !P2 ;  /* 0xff80000014147808 */ /* 0x000fe20005000000 */
[--C-:B------:R-:W-:Y:S01]  /*4250*/  FFMA.FTZ R36, R37, UR10, -R81.reuse ;  /* 0x0000000a25247c23 */ /* 0x100fe20008010851 */
[----:B------:R-:W-:Y:S01]  /*4260*/  FMNMX.FTZ R76, R9, R76, !PT ;  /* 0x0000004c094c7209 */ /* 0x000fe20007810000 */
[--C-:B------:R-:W-:Y:S01]  /*4270*/  FFMA.FTZ R77, R94, UR10, -R81.reuse ;  /* 0x0000000a5e4d7c23 */ /* 0x100fe20008010851 */
[----:B------:R-:W-:Y:S01]  /*4280*/  ISETP.LT.OR P6, PT, R70, 0x7a, P6 ;  /* 0x0000007a4600780c */ /* 0x000fe200037c1670 */
        /* <DEDUP_REMOVED lines=38> */
[----:B-1----:R-:W-:Y:S01]  /*44f0*/  FADD.FTZ R81, R2, R71 ;  /* 0x0000004702517221 */ /* 0x002fe20000010000 */
[----:B------:R-:W-:Y:S01]  /*4500*/  MUFU.EX2 R60, R60 ;  /* 0x0000003c003c7308 */ /* 0x000fe20000000800 */
[----:B--2---:R-:W-:-:S02]  /*4510*/  F2FP.SATFINITE.E4M3.F32.PACK_AB_MERGE_C R148, R75, R72, RZ ;  /* 0x000000484b94723e */ /* 0x004fc400048070ff */
[----:B------:R-:W-:Y:S02]  /*4520*/  FMNMX.FTZ R7, R29, R76, !PT ;  /* 0x0000004c1d077209 */ /* 0x000fe40007810000 */
[----:B------:R-:W-:Y:S02]  /*4530*/  F2FP.SATFINITE.E4M3.F32.PACK_AB_MERGE_C R148, R71, R2, R148 ;  /* 0x000000024794723e */ /* 0x000fe40004807094 */
        /* <DEDUP_REMOVED lines=27> */
[----:B------:R-:W2:Y:S08]  /*46f0*/  MUFU.EX2 R69, R69 ;  /* 0x0000004500457308 */ /* 0x000eb00000000800 */
        /* <DEDUP_REMOVED lines=36> */
[----:B------:R-:W-:Y:S01]  /*4940*/  FFMA.FTZ R31, R33, UR10, -R40 ;  /* 0x0000000a211f7c23 */ /* 0x000fe20008010828 */
[----:B------:R-:W-:-:S01]  /*4950*/  FADD.FTZ R33, R75, R32 ;  /* 0x000000204b217221 */ /* 0x000fc20000010000 */
[----:B------:R-:W3:Y:S01]  /*4960*/  MUFU.EX2 R42, R42 ;  /* 0x0000002a002a7308 */ /* 0x000ee20000000800 */
[----:B------:R-:W-:-:S01]  /*4970*/  FFMA.FTZ R32, R34, UR10, -R40 ;  /* 0x0000000a22207c23 */ /* 0x000fc20008010828 */
[----:B------:R-:W-:Y:S01]  /*4980*/  FFMA.FTZ R2, R47, UR10, -R40 ;  /* 0x0000000a2f027c23 */ /* 0x000fe20008010828 */
[----:B------:R-:W-:-:S01]  /*4990*/  FADD.FTZ R34, R74, R33 ;  /* 0x000000214a227221 */ /* 0x000fc20000010000 */
[----:B--2---:R-:W-:Y:S01]  /*49a0*/  F2FP.SATFINITE.E4M3.F32.PACK_AB_MERGE_C R47, R69, R62, RZ ;  /* 0x0000003e452f723e */ /* 0x004fe200048070ff */
[----:B------:R-:W-:-:S01]  /*49b0*/  FFMA.FTZ R45, R45, UR10, -R40 ;  /* 0x0000000a2d2d7c23 */ /* 0x000fc20008010828 */
[----:B------:R-:W-:Y:S01]  /*49c0*/  FFMA.FTZ R43, R43, UR10, -R40 ;  /* 0x0000000a2b2b7c23 */ /* 0x000fe20008010828 */
[----:B------:R-:W-:-:S01]  /*49d0*/  FADD.FTZ R81, R77, R34 ;  /* 0x000000224d517221 */ /* 0x000fc20000010000 */
[----:B------:R-:W2:Y:S01]  /*49e0*/  MUFU.EX2 R79, R79 ;  /* 0x0000004f004f7308 */ /* 0x000ea20000000800 */
        /* <DEDUP_REMOVED lines=8> */
[----:B---3--:R-:W-:-:S01]  /*4a70*/  FADD.FTZ R34, R42, R33 ;  /* 0x000000212a227221 */ /* 0x008fc20000010000 */
[--C-:B------:R-:W-:Y:S01]  /*4a80*/  FFMA.FTZ R33, R39, UR10, -R40.reuse ;  /* 0x0000000a27217c23 */ /* 0x100fe20008010828 */
[----:B------:R-:W-:-:S01]  /*4a90*/  FFMA.FTZ R24, R24, UR10, -R40 ;  /* 0x0000000a18187c23 */ /* 0x000fc20008010828 */
[--C-:B------:R-:W-:Y:S01]  /*4aa0*/  FFMA.FTZ R25, R25, UR10, -R40.reuse ;  /* 0x0000000a19197c23 */ /* 0x100fe20008010828 */
[----:B------:R-:W-:-:S01]  /*4ab0*/  FFMA.FTZ R26, R26, UR10, -R40 ;  /* 0x0000000a1a1a7c23 */ /* 0x000fc20008010828 */
[----:B------:R-:W-:-:S02]  /*4ac0*/  F2FP.SATFINITE.E4M3.F32.PACK_AB_MERGE_C R146, R64, R65, R47 ;  /* 0x000000414092723e */ /* 0x000fc4000480702f */
[----:B------:R-:W3:Y:S01]  /*4ad0*/  MUFU.EX2 R5, R5 ;  /* 0x0000000500057308 */ /* 0x000ee20000000800 */
[----:B--2---:R-:W-:-:S01]  /*4ae0*/  FADD.FTZ R39, R79, R34 ;  /* 0x000000224f277221 */ /* 0x004fc20000010000 */
[----:B------:R-:W-:Y:S01]  /*4af0*/  FFMA.FTZ R34, R41, UR10, -R40 ;  /* 0x0000000a29227c23 */ /* 0x000fe20008010828 */
[----:B------:R-:W-:-:S04]  /*4b00*/  F2FP.SATFINITE.E4M3.F32.PACK_AB_MERGE_C R42, R79, R42, RZ ;  /* 0x0000002a4f2a723e */ /* 0x000fc800048070ff */
[----:B------:R-:W-:Y:S01]  /*4b10*/  F2FP.SATFINITE.E4M3.F32.PACK_AB_MERGE_C R149, R44, R37, R42 ;  /* 0x000000252c95723e */ /* 0x000fe2000480702a */
[----:B------:R-:W2:Y:S01]  /*4b20*/  MUFU.EX2 R9, R9 ;  /* 0x0000000900097308 */ /* 0x000ea20000000800 */
[----:B-1----:R-:W-:-:S01]  /*4b30*/  FADD.FTZ R70, R6, R39 ;  /* 0x0000002706467221 */ /* 0x002fc20000010000 */
[----:B------:R-:W-:-:S04]  /*4b40*/  FADD.FTZ R39, R67, R76 ;  /* 0x0000004c43277221 */ /* 0x000fc80000010000 */
[----:B------:R-:W-:Y:S02]  /*4b50*/  FADD.FTZ R76, R66, R39 ;  /* 0x00000027424c7221 */ /* 0x000fe40000010000 */
[----:B------:R-:W1:Y:S01]  /*4b60*/  MUFU.EX2 R52, R52 ;  /* 0x0000003400347308 */ /* 0x000e620000000800 */
[----:B---3--:R-:W-:-:S01]  /*4b70*/  FADD.FTZ R70, R5, R70 ;  /* 0x0000004605467221 */ /* 0x008fc20000010000 */
[----:B------:R-:W-:Y:S01]  /*4b80*/  FADD.FTZ R41, R61, R76 ;  /* 0x0000004c3d297221 */ /* 0x000fe20000010000 */
[----:B------:R-:W-:-:S04]  /*4b90*/  F2FP.SATFINITE.E4M3.F32.PACK_AB_MERGE_C R61, R68, R61, RZ ;  /* 0x0000003d443d723e */ /* 0x000fc800048070ff */
[----:B------:R-:W-:Y:S01]  /*4ba0*/  F2FP.SATFINITE.E4M3.F32.PACK_AB_MERGE_C R144, R66, R67, R61 ;  /* 0x000000434290723e */ /* 0x000fe2000480703d */
[----:B------:R-:W3:Y:S01]  /*4bb0*/  MUFU.EX2 R10, R10 ;  /* 0x0000000a000a7308 */ /* 0x000ee20000000800 */
[----:B--2---:R-:W-:-:S01]  /*4bc0*/  FADD.FTZ R39, R9, R70 ;  /* 0x0000004609277221 */ /* 0x004fc20000010000 */
[----:B------:R-:W-:-:S04]  /*4bd0*/  FADD.FTZ R70, R68, R41 ;  /* 0x0000002944467221 */ /* 0x000fc80000010000 */
[----:B------:R-:W-:Y:S02]  /*4be0*/  FADD.FTZ R41, R65, R70 ;  /* 0x0000004641297221 */ /* 0x000fe40000010000 */
        /* <DEDUP_REMOVED lines=8> */
[----:B------:R-:W-:-:S04]  /*4c70*/  FADD.FTZ R70, R69, R70 ;  /* 0x0000004645467221 */ /* 0x000fc80000010000 */
[----:B------:R-:W-:Y:S02]  /*4c80*/  FADD.FTZ R41, R59, R70 ;  /* 0x000000463b297221 */ /* 0x000fe40000010000 */
[----:B------:R-:W3:Y:S01]  /*4c90*/  MUFU.EX2 R15, R15 ;  /* 0x0000000f000f7308 */ /* 0x000ee20000000800 */
[----:B--2---:R-:W-:-:S01]  /*4ca0*/  FADD.FTZ R39, R11, R60 ;  /* 0x0000003c0b277221 */ /* 0x004fc20000010000 */
[----:B------:R-:W-:-:S06]  /*4cb0*/  FADD.FTZ R41, R58, R41 ;  /* 0x000000293a297221 */ /* 0x000fcc0000010000 */
[----:B------:R-:W2:Y:S01]  /*4cc0*/  MUFU.EX2 R13, R13 ;  /* 0x0000000d000d7308 */ /* 0x000ea20000000800 */
[----:B-1----:R-:W-:-:S07]  /*4cd0*/  FADD.FTZ R68, R12, R39 ;  /* 0x000000270c447221 */ /* 0x002fce0000010000 */
[----:B------:R-:W1:Y:S01]  /*4ce0*/  MUFU.EX2 R14, R14 ;  /* 0x0000000e000e7308 */ /* 0x000e620000000800 */
[----:B---3--:R-:W-:-:S01]  /*4cf0*/  FADD.FTZ R68, R15, R68 ;  /* 0x000000440f447221 */ /* 0x008fc20000010000 */
[----:B------:R-:W-:-:S04]  /*4d00*/  F2FP.SATFINITE.E4M3.F32.PACK_AB_MERGE_C R15, R15, R12, RZ ;  /* 0x0000000c0f0f723e */ /* 0x000fc800048070ff */
[----:B------:R-:W-:Y:S02]  /*4d10*/  F2FP.SATFINITE.E4M3.F32.PACK_AB_MERGE_C R145, R11, R10, R15 ;  /* 0x0000000a0b91723e */ /* 0x000fe4000480700f */
        /* <DEDUP_REMOVED lines=8> */
[----:B------:R-:W-:-:S04]  /*4da0*/  F2FP.SATFINITE.E4M3.F32.PACK_AB_MERGE_C R27, R30, R27, RZ ;  /* 0x0000001b1e1b723e */ /* 0x000fc800048070ff */
[----:B------:R-:W-:Y:S02]  /*4db0*/  F2FP.SATFINITE.E4M3.F32.PACK_AB_MERGE_C R147, R14, R13, R27 ;  /* 0x0000000d0e93723e */ /* 0x000fe4000480701b */
[----:B------:R-:W2:Y:S08]  /*4dc0*/  MUFU.EX2 R31, R31 ;  /* 0x0000001f001f7308 */ /* 0x000eb00000000800 */
[----:B------:R4:W-:Y:S08]  /*4dd0*/  MUFU.EX2 R60, R45 ;  /* 0x0000002d003c7308 */ /* 0x0009f00000000800 */
[----:B------:R-:W5:Y:S01]  /*4de0*/  MUFU.EX2 R32, R32 ;  /* 0x0000002000207308 */ /* 0x000f620000000800 */
[----:B----4-:R-:W-:Y:S01]  /*4df0*/  F2FP.SATFINITE.E4M3.F32.PACK_AB_MERGE_C R45, R57, R54, RZ ;  /* 0x00000036392d723e */ /* 0x010fe200048070ff */
[----:B------:R-:W-:Y:S01]  /*4e00*/  FADD.FTZ R54, R54, R41 ;  /* 0x0000002936367221 */ /* 0x000fe20000010000 */
[----:B------:R-:W-:-:S02]  /*4e10*/  F2FP.SATFINITE.E4M3.F32.PACK_AB_MERGE_C R41, R56, R55, RZ ;  /* 0x000000373829723e */ /* 0x000fc400048070ff */
[----:B------:R-:W-:Y:S01]  /*4e20*/  F2FP.SATFINITE.E4M3.F32.PACK_AB_MERGE_C R140, R58, R59, R45 ;  /* 0x0000003b3a8c723e */ /* 0x000fe2000480702d */
[----:B------:R-:W-:-:S01]  /*4e30*/  FADD.FTZ R57, R57, R54 ;  /* 0x0000003639397221 */ /* 0x000fc20000010000 */
[----:B-1----:R-:W-:Y:S01]  /*4e40*/  FADD.FTZ R54, R28, R39 ;  /* 0x000000271c367221 */ /* 0x002fe20000010000 */
[----:B------:R-:W1:Y:S01]  /*4e50*/  MUFU.EX2 R33, R33 ;  /* 0x0000002100217308 */ /* 0x000e620000000800 */
[----:B------:R-:W-:Y:S01]  /*4e60*/  F2FP.SATFINITE.E4M3.F32.PACK_AB_MERGE_C R142, R73, R50, R41 ;  /* 0x00000032498e723e */ /* 0x000fe20004807029 */
[----:B------:R-:W-:Y:S01]  /*4e70*/  FADD.FTZ R50, R50, R57 ;  /* 0x0000003932327221 */ /* 0x000fe20000010000 */
[----:B---3--:R-:W-:-:S03]  /*4e80*/  FADD.FTZ R54, R29, R54 ;  /* 0x000000361d367221 */ /* 0x008fc60000010000 */
[----:B------:R-:W-:Y:S01]  /*4e90*/  FADD.FTZ R50, R73, R50 ;  /* 0x0000003249327221 */ /* 0x000fe20000010000 */
[----:B--2---:R-:W-:-:S01]  /*4ea0*/  FADD.FTZ R39, R31, R54 ;  /* 0x000000361f277221 */ /* 0x004fc20000010000 */
[----:B------:R-:W2:Y:S01]  /*4eb0*/  MUFU.EX2 R34, R34 ;  /* 0x0000002200227308 */ /* 0x000ea20000000800 */
[C---:B-----5:R-:W-:Y:S01]  /*4ec0*/  F2FP.SATFINITE.E4M3.F32.PACK_AB_MERGE_C R31, R32.reuse, R31, RZ ;  /* 0x0000001f201f723e */ /* 0x060fe200048070ff */
[----:B------:R-:W-:Y:S01]  /*4ed0*/  FADD.FTZ R55, R55, R50 ;  /* 0x0000003237377221 */ /* 0x000fe20000010000 */
[----:B------:R-:W-:-:S02]  /*4ee0*/  FADD.FTZ R40, R32, R39 ;  /* 0x0000002720287221 */ /* 0x000fc40000010000 */
[----:B------:R-:W-:Y:S01]  /*4ef0*/  F2FP.SATFINITE.E4M3.F32.PACK_AB_MERGE_C R141, R29, R28, R31 ;  /* 0x0000001c1d8d723e */ /* 0x000fe2000480701f */
[----:B------:R-:W-:-:S02]  /*4f00*/  FADD.FTZ R55, R56, R55 ;  /* 0x0000003738377221 */ /* 0x000fc40000010000 */
[----:B------:R-:W3:Y:S01]  /*4f10*/  MUFU.EX2 R43, R43 ;  /* 0x0000002b002b7308 */ /* 0x000ee20000000800 */
[----:B-1----:R-:W-:-:S07]  /*4f20*/  FADD.FTZ R39, R33, R40 ;  /* 0x0000002821277221 */ /* 0x002fce0000010000 */
[----:B------:R-:W-:Y:S01]  /*4f30*/  MUFU.EX2 R46, R46 ;  /* 0x0000002e002e7308 */ /* 0x000fe20000000800 */
[----:B--2---:R-:W-:-:S07]  /*4f40*/  FADD.FTZ R12, R34, R39 ;  /* 0x00000027220c7221 */ /* 0x004fce0000010000 */
[----:B------:R-:W1:Y:S01]  /*4f50*/  MUFU.EX2 R83, R83 ;  /* 0x0000005300537308 */ /* 0x000e620000000800 */
[----:B---3--:R-:W-:-:S01]  /*4f60*/  FADD.FTZ R9, R43, R12 ;  /* 0x0000000c2b097221 */ /* 0x008fc20000010000 */
[----:B------:R-:W-:-:S03]  /*4f70*/  F2FP.SATFINITE.E4M3.F32.PACK_AB_MERGE_C R43, R60, R43, RZ ;  /* 0x0000002b3c2b723e */ /* 0x000fc600048070ff */
[----:B------:R-:W-:Y:S01]  /*4f80*/  FADD.FTZ R9, R60, R9 ;  /* 0x000000093c097221 */ /* 0x000fe20000010000 */
[----:B------:R-:W-:Y:S02]  /*4f90*/  F2FP.SATFINITE.E4M3.F32.PACK_AB_MERGE_C R143, R34, R33, R43 ;  /* 0x00000021228f723e */ /* 0x000fe4000480702b */
[----:B------:R-:W-:Y:S08]  /*4fa0*/  MUFU.EX2 R48, R48 ;  /* 0x0000003000307308 */ /* 0x000ff00000000800 */
[----:B------:R-:W2:Y:S01]  /*4fb0*/  MUFU.EX2 R53, R53 ;  /* 0x0000003500357308 */ /* 0x000ea20000000800 */
[----:B-1----:R-:W-:-:S07]  /*4fc0*/  F2FP.SATFINITE.E4M3.F32.PACK_AB_MERGE_C R39, R83, R46, RZ ;  /* 0x0000002e5327723e */ /* 0x002fce00048070ff */
        /* <DEDUP_REMOVED lines=13> */
[----:B------:R-:W2:Y:S08]  /*50a0*/  MUFU.EX2 R20, R20 ;  /* 0x0000001400147308 */ /* 0x000eb00000000800 */
[----:B------:R-:W-:Y:S01]  /*50b0*/  MUFU.EX2 R38, R38 ;  /* 0x0000002600267308 */ /* 0x000fe20000000800 */
[----:B-1----:R-:W-:-:S07]  /*50c0*/  F2FP.SATFINITE.E4M3.F32.PACK_AB_MERGE_C R6, R36, R35, RZ ;  /* 0x000000232406723e */ /* 0x002fce00048070ff */
[----:B------:R-:W1:Y:S01]  /*50d0*/  MUFU.EX2 R85, R85 ;  /* 0x0000005500557308 */ /* 0x000e620000000800 */
[C---:B--2---:R-:W-:Y:S01]  /*50e0*/  F2FP.SATFINITE.E4M3.F32.PACK_AB_MERGE_C R51, R20.reuse, R51, RZ ;  /* 0x000000331433723e */ /* 0x044fe200048070ff */
[----:B------:R-:W-:-:S03]  /*50f0*/  FADD.FTZ R20, R20, R5 ;  /* 0x0000000514147221 */ /* 0x000fc60000010000 */
[----:B------:R-:W-:Y:S01]  /*5100*/  F2FP.SATFINITE.E4M3.F32.PACK_AB_MERGE_C R137, R49, R2, R51 ;  /* 0x000000023189723e */ /* 0x000fe20004807033 */
[----:B------:R-:W-:Y:S02]  /*5110*/  VIADD R2, R88, 0xfffffffe ;  /* 0xfffffffe58027836 */ /* 0x000fe40000000000 */
        /* <DEDUP_REMOVED lines=11> */
[----:B------:R-:W-:-:S01]  /*51d0*/  FADD.FTZ R6, R36, R35 ;  /* 0x0000002324067221 */ /* 0x000fc20000010000 */
[C---:B--2---:R-:W-:Y:S02]  /*51e0*/  F2FP.SATFINITE.E4M3.F32.PACK_AB_MERGE_C R9, R26.reuse, R25, RZ ;  /* 0x000000191a09723e */ /* 0x044fe400048070ff */
[----:B------:R-:W-:-:S02]  /*51f0*/  FADD.FTZ R5, R26, R5 ;  /* 0x000000051a057221 */ /* 0x000fc40000010000 */
[----:B------:R-:W-:Y:S01]  /*5200*/  F2FP.SATFINITE.E4M3.F32.PACK_AB_MERGE_C R139, R24, R21, R9 ;  /* 0x00000015188b723e */ /* 0x000fe20004807009 */
        /* <DEDUP_REMOVED lines=12> */
.L_x_8616:
[----:B------:R-:W-:-:S11]  /*52d0*/  UISETP.NE.AND UP1, UPT, UR7, 0x1, UPT ;  /* 0x000000010700788c */ /* 0x000fd6000bf25270 */
[----:B------:R-:W-:Y:S02]  /*52e0*/  @UP1 ULDC.64 UR18, c[0x0][0x9e8] ;  /* 0x00027a0000121ab9 */ /* 0x000fe40000000a00 */
[----:B------:R-:W-:-:S04]  /*52f0*/  UIMAD.WIDE.U32 UR14, UR11, UR18, URZ ;  /* 0x000000120b0e72a5 */ /* 0x000fc8000f8e003f */
[----:B------:R-:W-:-:S12]  /*5300*/  @UP1 USHF.R.U32.HI UR11, URZ, UR19, UR15 ;  /* 0x000000133f0b1299 */ /* 0x000fd8000801160f */
.L_x_8617:
[----:B------:R-:W-:-:S04]  /*5310*/  UIMAD UR7, UR11, UR7, UR7 ;  /* 0x000000070b0772a4 */ /* 0x000fc8000f8e0207 */
[----:B------:R-:W-:-:S04]  /*5320*/  UISETP.LT.AND UP1, UPT, UR6, UR7, UPT ;  /* 0x000000070600728c */ /* 0x000fc8000bf21270 */
[----:B------:R-:W-:-:S12]  /*5330*/  USEL UR6, UR6, UR7, UP1 ;  /* 0x0000000706067287 */ /* 0x000fd80008800000 */
.L_x_8615:
        /* <DEDUP_REMOVED lines=38> */
.L_x_8636:
[----:B------:R-:W-:-:S04]  /*55a0*/  UIADD3 UR20, UR36, 0x1, URZ ;  /* 0x0000000124147890 */ /* 0x000fc8000fffe03f */
[----:B------:R-:W-:-:S04]  /*55b0*/  UISETP.NE.AND UP1, UPT, UR20, 0x2, UPT ;  /* 0x000000021400788c */ /* 0x000fc8000bf25270 */
[----:B------:R-:W-:Y:S02]  /*55c0*/  USEL UR21, URZ, 0x1, UP1 ;  /* 0x000000013f157887 */ /* 0x000fe40008800000 */
[----:B------:R-:W-:Y:S02]  /*55d0*/  USEL UR20, UR20, URZ, UP1 ;  /* 0x0000003f14147287 */ /* 0x000fe40008800000 */
[----:B------:R-:W-:Y:S01]  /*55e0*/  ULOP3.LUT UR21, UR37, UR21, URZ, 0x3c, !UPT ;  /* 0x0000001525157292 */ /* 0x000fe2000f8e3c3f */
[----:B------:R-:W-:Y:S11]  /*55f0*/  @!P0 BRA `(.L_x_8619) ;  /* 0x0000000000048947 */ /* 0x000ff60003800000 */
[----:B------:R-:W-:Y:S01]  /*5600*/  BPT.TRAP 0x1 ;  /* 0x000000040000795c */ /* 0x000fe20000300000 */
.L_x_8619:
[----:B------:R-:W-:Y:S01]  /*5610*/  ULEA UR26, UR20, UR47, 0x3 ;  /* 0x0000002f141a7291 */ /* 0x000fe2000f8e183f */
[----:B------:R-:W-:-:S05]  /*5620*/  IMAD.U32 R10, RZ, RZ, UR21 ;  /* 0x00000015ff0a7e24 */ /* 0x000fca000f8e00ff */
[----:B------:R-:W-:-:S04]  /*5630*/  SHF.L.U32 R10, R10, 0x1f, RZ ;  /* 0x0000001f0a0a7819 */ /* 0x000fc800000006ff */
[----:B------:R1:W2:Y:S01]  /*5640*/  SYNCS.PHASECHK.TRANS64.TRYWAIT P2, [UR26+0x19c30], R10 ;  /* 0x019c300aff0075a7 */ /* 0x0002a2000804015a */
[----:B------:R-:W-:Y:S05]  /*5650*/  @!P0 BRA `(.L_x_8620) ;  /* 0x0000000000048947 */ /* 0x000fea0003800000 */
[----:B------:R-:W-:Y:S01]  /*5660*/  BPT.TRAP 0x1 ;  /* 0x000000040000795c */ /* 0x000fe20000300000 */
.L_x_8620:
[----:B--2---:R-:W-:Y:S05]  /*5670*/  @P2 BRA `(.L_x_8621) ;  /* 0x0000000000082947 */ /* 0x004fea0003800000 */
[----:B------:R-:W2:Y:S02]  /*5680*/  SYNCS.PHASECHK.TRANS64.TRYWAIT P2, [UR26+0x19c30], R10 ;  /* 0x019c300aff0075a7 */ /* 0x000ea4000804015a */
[----:B--2---:R-:W-:Y:S05]  /*5690*/  @!P2 BRA `(.L_x_8622) ;  /* 0x000000e000fca947 */ /* 0x004fea0003800000 */
.L_x_8621:
        /* <DEDUP_REMOVED lines=17> */
.L_x_8623:
[----:B------:R-:W-:Y:S01]  /*57b0*/  ULEA UR11, UR36, UR47, 0x3 ;  /* 0x0000002f240b7291 */ /* 0x000fe2000f8e183f */
[----:B-12---:R-:W-:-:S05]  /*57c0*/  IMAD.U32 R10, RZ, RZ, UR37 ;  /* 0x00000025ff0a7e24 */ /* 0x006fca000f8e00ff */
[----:B------:R-:W-:-:S04]  /*57d0*/  SHF.L.U32 R10, R10, 0x1f, RZ ;  /* 0x0000001f0a0a7819 */ /* 0x000fc800000006ff */
[----:B------:R1:W2:Y:S01]  /*57e0*/  SYNCS.PHASECHK.TRANS64.TRYWAIT P2, [UR11+0x19c50], R10 ;  /* 0x019c500aff0075a7 */ /* 0x0002a2000804014b */
[----:B------:R-:W-:Y:S05]  /*57f0*/  @!P0 BRA `(.L_x_8624) ;  /* 0x0000000000048947 */ /* 0x000fea0003800000 */
[----:B------:R-:W-:Y:S01]  /*5800*/  BPT.TRAP 0x1 ;  /* 0x000000040000795c */ /* 0x000fe20000300000 */
.L_x_8624:
[----:B--2---:R-:W-:Y:S05]  /*5810*/  @P2 BRA `(.L_x_8625) ;  /* 0x0000000000082947 */ /* 0x004fea0003800000 */
[----:B------:R-:W2:Y:S02]  /*5820*/  SYNCS.PHASECHK.TRANS64.TRYWAIT P2, [UR11+0x19c50], R10 ;  /* 0x019c500aff0075a7 */ /* 0x000ea4000804014b */
[----:B--2---:R-:W-:Y:S05]  /*5830*/  @!P2 BRA `(.L_x_8626) ;  /* 0x000000e000aca947 */ /* 0x004fea0003800000 */
.L_x_8625:
        /* <DEDUP_REMOVED lines=25> */
[----:B------:R-:W-:Y:S01]  /*59d0*/  QGMMA.64x96x32.F32.E4M3.E4M3 R88, R148, gdesc[UR4], R88, gsb0 ;  /* 0x0160000494587df3 */ /* 0x000fe20008000858 */
        /* <DEDUP_REMOVED lines=19> */
[----:B------:R-:W-:Y:S01]  /*5b10*/  IADD3 R80, -R77, 0x1, RZ ;  /* 0x000000014d507810 */ /* 0x000fe20007ffe1ff */
        /* <DEDUP_REMOVED lines=14> */
[C---:B-1----:R-:W-:Y:S01]  /*5c00*/  FMUL.FTZ R10, R0.reuse, R24 ;  /* 0x00000018000a7220 */ /* 0x042fe20000410000 */
        /* <DEDUP_REMOVED lines=16> */
[----:B------:R-:W-:Y:S01]  /*5d10*/  FMUL.FTZ R80, R0, R87 ;  /* 0x0000005700507220 */ /* 0x000fe20000410000 */
[----:B------:R-:W-:Y:S01]  /*5d20*/  IMAD.U32 R40, RZ, RZ, UR26 ;  /* 0x0000001aff287e24 */ /* 0x000fe2000f8e00ff */
[----:B------:R-:W-:Y:S01]  /*5d30*/  PLOP3.LUT P2, PT, PT, PT, UP0, 0x40, 0x0 ;  /* 0x000000000000781c */ /* 0x000fe20003f4e808 */
[----:B------:R-:W1:Y:S01]  /*5d40*/  MUFU.TANH R10, R10 ;  /* 0x0000000a000a7308 */ /* 0x000e620000002400 */
[----:B------:R-:W-:Y:S02]  /*5d50*/  VIADD R41, R41, -UR24 ;  /* 0x8000001829297c36 */ /* 0x000fe40008000000 */
[----:B------:R-:W-:-:S02]  /*5d60*/  @!P1 VIADD R40, R40, 0x19c40 ;  /* 0x00019c4028289836 */ /* 0x000fc40000000000 */
[----:B------:R-:W-:-:S03]  /*5d70*/  IMAD R41, R16, -0x2, R41 ;  /* 0xfffffffe10297824 */ /* 0x000fc600078e0229 */
[----:B------:R-:W2:Y:S01]  /*5d80*/  MUFU.TANH R11, R11 ;  /* 0x0000000b000b7308 */ /* 0x000ea20000002400 */
[----:B------:R-:W-:Y:S01]  /*5d90*/  @!P1 PRMT R40, RZ, 0x654, R40 ;  /* 0x00000654ff289816 */ /* 0x000fe20000000028 */
[C---:B------:R-:W-:Y:S02]  /*5da0*/  VIADD R86, R41.reuse, UR25 ;  /* 0x0000001929567c36 */ /* 0x040fe40008000000 */
[----:B------:R-:W-:Y:S02]  /*5db0*/  VIADD R85, R41, UR17 ;  /* 0x0000001129557c36 */ /* 0x000fe40008000000 */
[C---:B------:R-:W-:Y:S02]  /*5dc0*/  IMAD.IADD R84, R3.reuse, 0x1, R86 ;  /* 0x0000000103547824 */ /* 0x040fe400078e0256 */
[----:B------:R-:W3:Y:S01]  /*5dd0*/  MUFU.TANH R12, R12 ;  /* 0x0000000c000c7308 */ /* 0x000ee20000002400 */
[----:B------:R-:W-:-:S07]  /*5de0*/  IMAD.IADD R83, R3, 0x1, R85 ;  /* 0x0000000103537824 */ /* 0x000fce00078e0255 */
[----:B------:R-:W4:Y:S08]  /*5df0*/  MUFU.TANH R13, R13 ;  /* 0x0000000d000d7308 */ /* 0x000f300000002400 */
[----:B------:R-:W1:Y:S08]  /*5e00*/  MUFU.TANH R14, R14 ;  /* 0x0000000e000e7308 */ /* 0x000e700000002400 */
[----:B------:R-:W1:Y:S08]  /*5e10*/  MUFU.TANH R15, R15 ;  /* 0x0000000f000f7308 */ /* 0x000e700000002400 */
[----:B------:R-:W1:Y:S01]  /*5e20*/  MUFU.TANH R20, R20 ;  /* 0x0000001400147308 */ /* 0x000e620000002400 */
[----:B------:R-:W-:-:S02]  /*5e30*/  WARPGROUP.DEPBAR.LE gsb0, 0x0 ;  /* 0x00008000000079c5 */ /* 0x000fc40000010000 */
[----:B------:R-:W-:-:S05]  /*5e40*/  WARPGROUP.ARRIVE ;  /* 0x00000000000079c5 */ /* 0x000fca0000000000 */
[----:B------:R-:W1:Y:S01]  /*5e50*/  MUFU.TANH R21, R21 ;  /* 0x0000001500157308 */ /* 0x000e620000002400 */
[----:B------:R-:W-:Y:S01]  /*5e60*/  QGMMA.64x96x32.F32.E4M3.E4M3 R88, R144, gdesc[UR4], R88, gsb0 ;  /* 0x0160000490587df3 */ /* 0x000fe20008000858 */
        /* <DEDUP_REMOVED lines=38> */
[----:B------:R-:W-:Y:S07]  /*60d0*/  QGMMA.64x96x32.F32.E4M3.E4M3 R88, R136, gdesc[UR4], R88, gsb0 ;  /* 0x0160000488587df3 */ /* 0x000fee0008000858 */
        /* <DEDUP_REMOVED lines=15> */
[----:B------:R1:W-:Y:S05]  /*61d0*/  @!P1 SYNCS.ARRIVE.TRANS64.RED.A1T0 RZ, [R40+URZ], RZ ;  /* 0x000000ff28ff99a7 */ /* 0x0003ea000810043f */
        /* <DEDUP_REMOVED lines=25> */
.L_x_8629:
[----:B------:R-:W-:-:S05]  /*6370*/  IMAD.U32 R137, RZ, RZ, UR22 ;  /* 0x00000016ff897e24 */ /* 0x000fca000f8e00ff */
[----:B------:R-:W-:-:S13]  /*6380*/  ISETP.NE.AND P2, PT, R137, 0x1, PT ;  /* 0x000000018900780c */ /* 0x000fda0003f45270 */
[----:B-1----:R-:W1:Y:S01]  /*6390*/  @P2 LDC.64 R40, c[0x0][0x9e8] ;  /* 0x00027a00ff282b82 */ /* 0x002e620000000a00 */
[----:B------:R-:W-:-:S04]  /*63a0*/  @P2 IMAD.IADD R87, R156, 0x1, R3 ;  /* 0x000000019c572824 */ /* 0x000fc800078e0203 */
[----:B-1----:R-:W-:-:S04]  /*63b0*/  @P2 IMAD.HI.U32 R136, R87, R40, RZ ;  /* 0x0000002857882227 */ /* 0x002fc800078e00ff */
[----:B------:R-:W-:Y:S01]  /*63c0*/  IMAD.MOV.U32 R40, RZ, RZ, R9 ;  /* 0x000000ffff287224 */ /* 0x000fe200078e0009 */
[----:B------:R-:W-:-:S07]  /*63d0*/  @P2 SHF.R.U32.HI R40, RZ, R41, R136 ;  /* 0x00000029ff282219 */ /* 0x000fce0000011688 */
.L_x_8630:
[----:B------:R-:W-:Y:S05]  /*63e0*/  BSYNC B0 ;  /* 0x0000000000007941 */ /* 0x000fea0003800000 */
.L_x_8628:
[----:B------:R-:W-:-:S04]  /*63f0*/  IMAD R41, R40, R137, -R77 ;  /* 0x0000008928297224 */ /* 0x000fc800078e0a4d */
[----:B------:R-:W-:-:S05]  /*6400*/  IMAD R41, R16, -0x2, R41 ;  /* 0xfffffffe10297824 */ /* 0x000fca00078e0229 */
[----:B------:R-:W-:Y:S02]  /*6410*/  VIADDMNMX R84, R41, R137, R84, PT ;  /* 0x0000008929547246 */ /* 0x000fe40003800154 */
[----:B------:R-:W-:-:S07]  /*6420*/  VIMNMX R83, R83, R41, !PT ;  /* 0x0000002953537248 */ /* 0x000fce0007fe0100 */
.L_x_8627:
[----:B------:R-:W-:Y:S01]  /*6430*/  ISETP.GT.AND P2, PT, R2, -0x1, PT ;  /* 0xffffffff0200780c */ /* 0x000fe20003f44270 */
[C---:B------:R-:W-:Y:S02]  /*6440*/  IMAD.IADD R86, R4.reuse, 0x1, R86 ;  /* 0x0000000104567824 */ /* 0x040fe400078e0256 */
[----:B------:R-:W-:Y:S01]  /*6450*/  IMAD.IADD R85, R4, 0x1, R85 ;  /* 0x0000000104557824 */ /* 0x000fe200078e0255 */
[C---:B------:R-:W-:Y:S02]  /*6460*/  ISETP.GT.AND P5, PT, R83.reuse, RZ, P2 ;  /* 0x000000ff5300720c */ /* 0x040fe400017a4270 */
[C---:B------:R-:W-:Y:S02]  /*6470*/  ISETP.GT.AND P4, PT, R83.reuse, 0x1, P2 ;  /* 0x000000015300780c */ /* 0x040fe40001784270 */
[----:B------:R-:W-:Y:S02]  /*6480*/  ISETP.LT.OR P5, PT, R84, 0x1, P5 ;  /* 0x000000015400780c */ /* 0x000fe40002fa1670 */
[----:B------:R-:W-:-:S02]  /*6490*/  ISETP.GT.AND P6, PT, R83, 0x8, P2 ;  /* 0x000000085300780c */ /* 0x000fc400017c4270 */
[----:B-1----:R-:W-:Y:S02]  /*64a0*/  FSEL R41, R10, -INF , !P5 ;  /* 0xff8000000a297808 */ /* 0x002fe40006800000 */
        /* <DEDUP_REMOVED lines=105> */
.L_x_8633:
[----:B------:R-:W-:-:S05]  /*6b40*/  IMAD.U32 R84, RZ, RZ, UR22 ;  /* 0x00000016ff547e24 */ /* 0x000fca000f8e00ff */
[----:B------:R-:W-:-:S13]  /*6b50*/  ISETP.NE.AND P3, PT, R84, 0x1, PT ;  /* 0x000000015400780c */ /* 0x000fda0003f65270 */
[----:B------:R-:W1:Y:S02]  /*6b60*/  @P3 LDC.64 R10, c[0x0][0x9e8] ;  /* 0x00027a00ff0a3b82 */ /* 0x000e640000000a00 */
[----:B-1----:R-:W-:-:S05]  /*6b70*/  @P3 IMAD.HI.U32 R10, R83, R10, RZ ;  /* 0x0000000a530a3227 */ /* 0x002fca00078e00ff */
[----:B------:R-:W-:-:S07]  /*6b80*/  @P3 SHF.R.U32.HI R83, RZ, R11, R10 ;  /* 0x0000000bff533219 */ /* 0x000fce000001160a */
.L_x_8634:
[----:B------:R-:W-:Y:S05]  /*6b90*/  BSYNC B0 ;  /* 0x0000000000007941 */ /* 0x000fea0003800000 */
.L_x_8632:
[----:B------:R-:W-:-:S04]  /*6ba0*/  IMAD R83, R83, R84, -R77 ;  /* 0x0000005453537224 */ /* 0x000fc800078e0a4d */
[----:B------:R-:W-:-:S05]  /*6bb0*/  IMAD R83, R16, -0x2, R83 ;  /* 0xfffffffe10537824 */ /* 0x000fca00078e0253 */
[----:B------:R-:W-:Y:S02]  /*6bc0*/  VIADDMNMX R86, R83, R84, R86, PT ;  /* 0x0000005453567246 */ /* 0x000fe40003800156 */
[----:B------:R-:W-:-:S07]  /*6bd0*/  VIMNMX R85, R85, R83, !PT ;  /* 0x0000005355557248 */ /* 0x000fce0007fe0100 */
.L_x_8631:
        /* <DEDUP_REMOVED lines=21> */
[C---:B------:R-:W-:Y:S02]  /*6d30*/  ISETP.GT.AND P5, PT, R85.reuse, RZ, P2 ;  /* 0x000000ff5500720c */ /* 0x040fe400017a4270 */
[----:B------:R-:W-:Y:S02]  /*6d40*/  FMNMX.FTZ R10, R36, R11, !PT ;  /* 0x0000000b240a7209 */ /* 0x000fe40007810000 */
[----:B------:R-:W-:Y:S02]  /*6d50*/  ISETP.GT.AND P4, PT, R85, 0x1, P2 ;  /* 0x000000015500780c */ /* 0x000fe40001784270 */
[----:B------:R-:W-:Y:S02]  /*6d60*/  FMNMX.FTZ R11, R37, R10, !PT ;  /* 0x0000000a250b7209 */ /* 0x000fe40007810000 */
[----:B------:R-:W-:-:S02]  /*6d70*/  ISETP.LT.OR P5, PT, R86, 0x1, P5 ;  /* 0x000000015600780c */ /* 0x000fc40002fa1670 */
        /* <DEDUP_REMOVED lines=39> */
[----:B------:R-:W-:-:S03]  /*6ff0*/  ISETP.GT.AND P4, PT, R85, 0x48, P2 ;  /* 0x000000485500780c */ /* 0x000fc60001784270 */
[----:B------:R-:W1:Y:S01]  /*7000*/  SHFL.BFLY PT, R10, R11, 0x2, 0x1f ;  /* 0x0c401f000b0a7f89 */ /* 0x000e6200000e0000 */
[----:B------:R-:W-:-:S04]  /*7010*/  ISETP.LT.OR P4, PT, R86, 0x49, P4 ;  /* 0x000000495600780c */ /* 0x000fc80002781670 */
[----:B------:R-:W-:Y:S02]  /*7020*/  FSEL R56, R56, -INF , !P4 ;  /* 0xff80000038387808 */ /* 0x000fe40006000000 */
[----:B------:R-:W-:-:S04]  /*7030*/  ISETP.GT.AND P4, PT, R85, 0x51, P2 ;  /* 0x000000515500780c */ /* 0x000fc80001784270 */
[----:B------:R-:W-:-:S04]  /*7040*/  ISETP.LT.OR P4, PT, R86, 0x52, P4 ;  /* 0x000000525600780c */ /* 0x000fc80002781670 */
[----:B------:R-:W-:Y:S02]  /*7050*/  FSEL R59, R59, -INF , !P4 ;  /* 0xff8000003b3b7808 */ /* 0x000fe40006000000 */
[----:B------:R-:W-:-:S04]  /*7060*/  ISETP.GT.AND P4, PT, R85, 0x60, P2 ;  /* 0x000000605500780c */ /* 0x000fc80001784270 */
[----:B------:R-:W-:Y:S02]  /*7070*/  ISETP.LT.OR P4, PT, R86, 0x61, P4 ;  /* 0x000000615600780c */ /* 0x000fe40002781670 */
[----:B-1----:R-:W-:Y:S02]  /*7080*/  FMNMX.FTZ R77, R11, R10, !PT ;  /* 0x0000000a0b4d7209 */ /* 0x002fe40007810000 */
[----:B------:R-:W-:Y:S02]  /*7090*/  FSEL R66, R66, -INF , !P4 ;  /* 0xff80000042427808 */ /* 0x000fe40006000000 */
[----:B------:R-:W-:Y:S01]  /*70a0*/  ISETP.GT.AND P4, PT, R85, 0x69, P2 ;  /* 0x000000695500780c */ /* 0x000fe20001784270 */
[----:B------:R-:W1:Y:S03]  /*70b0*/  SHFL.BFLY PT, R10, R77, 0x1, 0x1f ;  /* 0x0c201f004d0a7f89 */ /* 0x000e6600000e0000 */
[----:B------:R-:W-:-:S04]  /*70c0*/  ISETP.LT.OR P4, PT, R86, 0x6a, P4 ;  /* 0x0000006a5600780c */ /* 0x000fc80002781670 */
[----:B------:R-:W-:Y:S02]  /*70d0*/  FSEL R71, R71, -INF , !P4 ;  /* 0xff80000047477808 */ /* 0x000fe40006000000 */
[----:B------:R-:W-:-:S04]  /*70e0*/  ISETP.GT.AND P4, PT, R85, 0x78, P2 ;  /* 0x000000785500780c */ /* 0x000fc80001784270 */
[----:B------:R-:W-:-:S04]  /*70f0*/  ISETP.LT.OR P4, PT, R86, 0x79, P4 ;  /* 0x000000795600780c */ /* 0x000fc80002781670 */
[----:B------:R-:W-:Y:S02]  /*7100*/  FSEL R79, R79, -INF , !P4 ;  /* 0xff8000004f4f7808 */ /* 0x000fe40006000000 */
[----:B-1----:R-:W-:-:S04]  /*7110*/  FMNMX.FTZ R10, R77, R10, !PT ;  /* 0x0000000a4d0a7209 */ /* 0x002fc80007810000 */
[C---:B------:R-:W-:Y:S01]  /*7120*/  FSETP.NEU.FTZ.AND P6, PT, R10.reuse, -INF , PT ;  /* 0xff8000000a00780b */ /* 0x040fe20003fdd000 */
[----:B------:R-:W-:-:S05]  /*7130*/  FFMA.FTZ R83, R10, R83, -8 ;  /* 0xc10000000a537423 */ /* 0x000fca0000010053 */
[----:B------:R-:W-:-:S05]  /*7140*/  FSEL R11, R83, RZ, P6 ;  /* 0x000000ff530b7208 */ /* 0x000fca0003000000 */
[--C-:B------:R-:W-:Y:S01]  /*7150*/  FFMA.FTZ R83, R24, UR10, -R11.reuse ;  /* 0x0000000a18537c23 */ /* 0x100fe2000801080b */
[----:B------:R-:W-:Y:S01]  /*7160*/  FSEL R24, R12, -INF , !P5 ;  /* 0xff8000000c187808 */ /* 0x000fe20006800000 */
[--C-:B------:R-:W-:Y:S01]  /*7170*/  FFMA.FTZ R77, R41, UR10, -R11.reuse ;  /* 0x0000000a294d7c23 */ /* 0x100fe2000801080b */
[----:B------:R-:W-:Y:S01]  /*7180*/  FSEL R41, R21, -INF , !P3 ;  /* 0xff80000015297808 */ /* 0x000fe20005800000 */
[----:B------:R-:W-:Y:S01]  /*7190*/  MUFU.EX2 R12, R83 ;  /* 0x00000053000c7308 */ /* 0x000fe20000000800 */
[----:B------:R-:W-:Y:S01]  /*71a0*/  FMNMX.FTZ R84, R24, R7, !PT ;  /* 0x0000000718547209 */ /* 0x000fe20007810000 */
[--C-:B------:R-:W-:Y:S01]  /*71b0*/  FFMA.FTZ R40, R40, UR10, -R11.reuse ;  /* 0x0000000a28287c23 */ /* 0x100fe2000801080b */
[----:B------:R-:W-:Y:S01]  /*71c0*/  ISETP.GT.AND P3, PT, R85, 0x18, P2 ;  /* 0x000000185500780c */ /* 0x000fe20001764270 */
[--C-:B------:R-:W-:Y:S01]  /*71d0*/  FFMA.FTZ R14, R14, UR10, -R11.reuse ;  /* 0x0000000a0e0e7c23 */ /* 0x100fe2000801080b */
[----:B------:R-:W-:-:S01]  /*71e0*/  FFMA.FTZ R15, R15, UR10, -R11 ;  /* 0x0000000a0f0f7c23 */ /* 0x000fc2000801080b */
[--C-:B------:R-:W-:Y:S01]  /*71f0*/  FFMA.FTZ R25, R25, UR10, -R11.reuse ;  /* 0x0000000a19197c23 */ /* 0x100fe2000801080b */
[----:B------:R-:W-:Y:S01]  /*7200*/  ISETP.LT.OR P3, PT, R86, 0x19, P3 ;  /* 0x000000195600780c */ /* 0x000fe20001f61670 */
[----:B------:R1:W-:Y:S01]  /*7210*/  MUFU.EX2 R21, R77 ;  /* 0x0000004d00157308 */ /* 0x0003e20000000800 */
[----:B------:R-:W-:-:S01]  /*7220*/  FFMA.FTZ R28, R28, UR10, -R11 ;  /* 0x0000000a1c1c7c23 */ /* 0x000fc2000801080b */
[--C-:B------:R-:W-:Y:S01]  /*7230*/  FFMA.FTZ R29, R29, UR10, -R11.reuse ;  /* 0x0000000a1d1d7c23 */ /* 0x100fe2000801080b */
[----:B------:R-:W-:Y:S01]  /*7240*/  FSEL R30, R30, -INF , !P3 ;  /* 0xff8000001e1e7808 */ /* 0x000fe20005800000 */
[--C-:B------:R-:W-:Y:S01]  /*7250*/  FFMA.FTZ R32, R32, UR10, -R11.reuse ;  /* 0x0000000a20207c23 */ /* 0x100fe2000801080b */
[----:B------:R-:W-:Y:S01]  /*7260*/  ISETP.GT.AND P3, PT, R85, 0x21, P2 ;  /* 0x000000215500780c */ /* 0x000fe20001764270 */
[--C-:B------:R-:W-:Y:S01]  /*7270*/  FFMA.FTZ R33, R33, UR10, -R11.reuse ;  /* 0x0000000a21217c23 */ /* 0x100fe2000801080b */
[----:B------:R-:W-:-:S01]  /*7280*/  FFMA.FTZ R36, R36, UR10, -R11 ;  /* 0x0000000a24247c23 */ /* 0x000fc2000801080b */
[--C-:B------:R-:W-:Y:S01]  /*7290*/  FFMA.FTZ R37, R37, UR10, -R11.reuse ;  /* 0x0000000a25257c23 */ /* 0x100fe2000801080b */
[----:B-1----:R-:W-:Y:S01]  /*72a0*/  FMNMX.FTZ R77, R13, R84, !PT ;  /* 0x000000540d4d7209 */ /* 0x002fe20007810000 */
        /* <DEDUP_REMOVED lines=32> */
[----:B------:R-:W-:Y:S01]  /*74b0*/  FFMA.FTZ R76, R76, UR10, -R11 ;  /* 0x0000000a4c4c7c23 */ /* 0x000fe2000801080b */
[----:B------:R-:W-:Y:S01]  /*74c0*/  FSEL R45, R45, -INF , !P3 ;  /* 0xff8000002d2d7808 */ /* 0x000fe20005800000 */
[----:B------:R-:W-:Y:S01]  /*74d0*/  MUFU.EX2 R40, R40 ;  /* 0x0000002800287308 */ /* 0x000fe20000000800 */
[----:B------:R-:W-:-:S02]  /*74e0*/  FMNMX.FTZ R84, R38, R77, !PT ;  /* 0x0000004d26547209 */ /* 0x000fc40007810000 */
[----:B------:R-:W-:Y:S02]  /*74f0*/  ISETP.LT.OR P5, PT, R86, 0x39, P5 ;  /* 0x000000395600780c */ /* 0x000fe40002fa1670 */
[----:B------:R-:W-:Y:S02]  /*7500*/  FMNMX.FTZ R77, R39, R84, !PT ;  /* 0x00000054274d7209 */ /* 0x000fe40007810000 */
[----:B------:R-:W-:Y:S01]  /*7510*/  ISETP.GT.AND P3, PT, R85, 0x40, P2 ;  /* 0x000000405500780c */ /* 0x000fe20001764270 */
[----:B------:R-:W-:Y:S01]  /*7520*/  MUFU.EX2 R14, R14 ;  /* 0x0000000e000e7308 */ /* 0x000fe20000000800 */
[----:B------:R-:W-:Y:S02]  /*7530*/  FMNMX.FTZ R84, R44, R77, !PT ;  /* 0x0000004d2c547209 */ /* 0x000fe40007810000 */
[----:B------:R-:W-:Y:S02]  /*7540*/  FSEL R48, R48, -INF , !P5 ;  /* 0xff80000030307808 */ /* 0x000fe40006800000 */
[----:B------:R-:W-:-:S02]  /*7550*/  FMNMX.FTZ R77, R45, R84, !PT ;  /* 0x000000542d4d7209 */ /* 0x000fc40007810000 */
[----:B------:R-:W-:Y:S01]  /*7560*/  ISETP.GT.AND P5, PT, R85, 0x41, P2 ;  /* 0x000000415500780c */ /* 0x000fe200017a4270 */
[----:B------:R-:W-:Y:S01]  /*7570*/  MUFU.EX2 R15, R15 ;  /* 0x0000000f000f7308 */ /* 0x000fe20000000800 */
[----:B------:R-:W-:Y:S02]  /*7580*/  ISETP.LT.OR P3, PT, R86, 0x41, P3 ;  /* 0x000000415600780c */ /* 0x000fe40001f61670 */
[----:B------:R-:W-:Y:S02]  /*7590*/  FMNMX.FTZ R84, R48, R77, !PT ;  /* 0x0000004d30547209 */ /* 0x000fe40007810000 */
[----:B------:R-:W-:Y:S02]  /*75a0*/  ISETP.LT.OR P5, PT, R86, 0x42, P5 ;  /* 0x000000425600780c */ /* 0x000fe40002fa1670 */
[----:B------:R-:W-:Y:S01]  /*75b0*/  FSEL R52, R52, -INF , !P3 ;  /* 0xff80000034347808 */ /* 0x000fe20005800000 */
[----:B------:R-:W-:Y:S01]  /*75c0*/  MUFU.EX2 R25, R25 ;  /* 0x0000001900197308 */ /* 0x000fe20000000800 */
[----:B------:R-:W-:-:S02]  /*75d0*/  FMNMX.FTZ R77, R49, R84, !PT ;  /* 0x00000054314d7209 */ /* 0x000fc40007810000 */
[----:B------:R-:W-:Y:S02]  /*75e0*/  ISETP.GT.AND P3, PT, R85, 0x49, P2 ;  /* 0x000000495500780c */ /* 0x000fe40001764270 */
[----:B------:R-:W-:Y:S02]  /*75f0*/  FSEL R53, R53, -INF , !P5 ;  /* 0xff80000035357808 */ /* 0x000fe40006800000 */
[----:B------:R-:W-:Y:S01]  /*7600*/  FMNMX.FTZ R84, R52, R77, !PT ;  /* 0x0000004d34547209 */ /* 0x000fe20007810000 */
[----:B------:R-:W-:Y:S01]  /*7610*/  MUFU.EX2 R28, R28 ;  /* 0x0000001c001c7308 */ /* 0x000fe20000000800 */
[----:B------:R-:W-:Y:S02]  /*7620*/  ISETP.GT.AND P5, PT, R85, 0x50, P2 ;  /* 0x000000505500780c */ /* 0x000fe400017a4270 */
[----:B------:R-:W-:Y:S02]  /*7630*/  ISETP.LT.OR P3, PT, R86, 0x4a, P3 ;  /* 0x0000004a5600780c */ /* 0x000fe40001f61670 */
[----:B------:R-:W-:-:S02]  /*7640*/  FMNMX.FTZ R77, R53, R84, !PT ;  /* 0x00000054354d7209 */ /* 0x000fc40007810000 */
[----:B------:R-:W-:Y:S01]  /*7650*/  FSEL R57, R57, -INF , !P3 ;  /* 0xff80000039397808 */ /* 0x000fe20005800000 */
[----:B------:R-:W-:Y:S01]  /*7660*/  MUFU.EX2 R29, R29 ;  /* 0x0000001d001d7308 */ /* 0x000fe20000000800 */
[----:B------:R-:W-:Y:S02]  /*7670*/  ISETP.LT.OR P5, PT, R86, 0x51, P5 ;  /* 0x000000515600780c */ /* 0x000fe40002fa1670 */
[----:B------:R-:W-:Y:S02]  /*7680*/  FMNMX.FTZ R84, R56, R77, !PT ;  /* 0x0000004d38547209 */ /* 0x000fe40007810000 */
[----:B------:R-:W-:Y:S02]  /*7690*/  ISETP.GT.AND P3, PT, R85, 0x58, P2 ;  /* 0x000000585500780c */ /* 0x000fe40001764270 */
[----:B------:R-:W-:Y:S01]  /*76a0*/  FSEL R58, R58, -INF , !P5 ;  /* 0xff8000003a3a7808 */ /* 0x000fe20006800000 */
[----:B------:R-:W-:Y:S01]  /*76b0*/  MUFU.EX2 R32, R32 ;  /* 0x0000002000207308 */ /* 0x000fe20000000800 */
[----:B------:R-:W-:-:S02]  /*76c0*/  FMNMX.FTZ R77, R57, R84, !PT ;  /* 0x00000054394d7209 */ /* 0x000fc40007810000 */
[----:B------:R-:W-:Y:S02]  /*76d0*/  ISETP.GT.AND P5, PT, R85, 0x59, P2 ;  /* 0x000000595500780c */ /* 0x000fe400017a4270 */
[----:B------:R-:W-:Y:S02]  /*76e0*/  ISETP.LT.OR P3, PT, R86, 0x59, P3 ;  /* 0x000000595600780c */ /* 0x000fe40001f61670 */
[----:B------:R-:W-:Y:S01]  /*76f0*/  FMNMX.FTZ R84, R58, R77, !PT ;  /* 0x0000004d3a547209 */ /* 0x000fe20007810000 */
[----:B------:R-:W-:Y:S01]  /*7700*/  MUFU.EX2 R33, R33 ;  /* 0x0000002100217308 */ /* 0x000fe20000000800 */
[----:B------:R-:W-:Y:S02]  /*7710*/  ISETP.LT.OR P5, PT, R86, 0x5a, P5 ;  /* 0x0000005a5600780c */ /* 0x000fe40002fa1670 */
[----:B------:R-:W-:Y:S02]  /*7720*/  FSEL R62, R62, -INF , !P3 ;  /* 0xff8000003e3e7808 */ /* 0x000fe40005800000 */
[----:B------:R-:W-:-:S02]  /*7730*/  FMNMX.FTZ R77, R59, R84, !PT ;  /* 0x000000543b4d7209 */ /* 0x000fc40007810000 */
[----:B------:R-:W-:Y:S01]  /*7740*/  ISETP.GT.AND P3, PT, R85, 0x61, P2 ;  /* 0x000000615500780c */ /* 0x000fe20001764270 */
[----:B------:R-:W-:Y:S01]  /*7750*/  MUFU.EX2 R36, R36 ;  /* 0x0000002400247308 */ /* 0x000fe20000000800 */
[----:B------:R-:W-:Y:S02]  /*7760*/  FSEL R63, R63, -INF , !P5 ;  /* 0xff8000003f3f7808 */ /* 0x000fe40006800000 */
[----:B------:R-:W-:Y:S02]  /*7770*/  FMNMX.FTZ R84, R62, R77, !PT ;  /* 0x0000004d3e547209 */ /* 0x000fe40007810000 */
[----:B------:R-:W-:Y:S02]  /*7780*/  ISETP.GT.AND P5, PT, R85, 0x68, P2 ;  /* 0x000000685500780c */ /* 0x000fe400017a4270 */
[----:B------:R-:W-:Y:S01]  /*7790*/  ISETP.LT.OR P3, PT, R86, 0x62, P3 ;  /* 0x000000625600780c */ /* 0x000fe20001f61670 */
[----:B------:R-:W-:Y:S01]  /*77a0*/  MUFU.EX2 R37, R37 ;  /* 0x0000002500257308 */ /* 0x000fe20000000800 */
[----:B------:R-:W-:-:S02]  /*77b0*/  FMNMX.FTZ R77, R63, R84, !PT ;  /* 0x000000543f4d7209 */ /* 0x000fc40007810000 */
[----:B------:R-:W-:Y:S02]  /*77c0*/  FSEL R67, R67, -INF , !P3 ;  /* 0xff80000043437808 */ /* 0x000fe40005800000 */
[----:B------:R-:W-:Y:S02]  /*77d0*/  ISETP.LT.OR P5, PT, R86, 0x69, P5 ;  /* 0x000000695600780c */ /* 0x000fe40002fa1670 */
[----:B------:R-:W-:Y:S01]  /*77e0*/  FMNMX.FTZ R84, R66, R77, !PT ;  /* 0x0000004d42547209 */ /* 0x000fe20007810000 */
[----:B------:R-:W-:Y:S01]  /*77f0*/  MUFU.EX2 R42, R42 ;  /* 0x0000002a002a7308 */ /* 0x000fe20000000800 */
[----:B------:R-:W-:Y:S02]  /*7800*/  ISETP.GT.AND P3, PT, R85, 0x70, P2 ;  /* 0x000000705500780c */ /* 0x000fe40001764270 */
        /* <DEDUP_REMOVED lines=10> */
[----:B------:R-:W-:Y:S01]  /*78b0*/  ISETP.GT.AND P2, PT, R85, 0x79, P2 ;  /* 0x000000795500780c */ /* 0x000fe20001744270 */
[----:B------:R-:W-:-:S01]  /*78c0*/  FFMA.FTZ R85, R82, UR10, -R11 ;  /* 0x0000000a52557c23 */ /* 0x000fc2000801080b */
[----:B------:R-:W-:Y:S01]  /*78d0*/  FSEL R75, R75, -INF , !P5 ;  /* 0xff8000004b4b7808 */ /* 0x000fe20006800000 */
[----:B------:R-:W-:Y:S01]  /*78e0*/  IMAD.U32 R82, RZ, RZ, UR10 ;  /* 0x0000000aff527e24 */ /* 0x000fe2000f8e00ff */
[----:B------:R-:W-:Y:S01]  /*78f0*/  FMNMX.FTZ R84, R74, R77, !PT ;  /* 0x0000004d4a547209 */ /* 0x000fe20007810000 */
[----:B------:R-:W-:Y:S01]  /*7900*/  MUFU.EX2 R47, R47 ;  /* 0x0000002f002f7308 */ /* 0x000fe20000000800 */
[----:B------:R-:W-:Y:S02]  /*7910*/  ISETP.LT.OR P2, PT, R86, 0x7a, P2 ;  /* 0x0000007a5600780c */ /* 0x000fe40001741670 */
[----:B------:R-:W-:Y:S02]  /*7920*/  FMNMX.FTZ R84, R75, R84, !PT ;  /* 0x000000544b547209 */ /* 0x000fe40007810000 */
[----:B------:R-:W-:-:S02]  /*7930*/  FSEL R80, R80, -INF , !P2 ;  /* 0xff80000050507808 */ /* 0x000fc40005000000 */
[----:B------:R-:W-:Y:S01]  /*7940*/  FMNMX.FTZ R77, R79, R84, !PT ;  /* 0x000000544f4d7209 */ /* 0x000fe20007810000 */
[----:B------:R-:W-:Y:S03]  /*7950*/  MUFU.EX2 R50, R50 ;  /* 0x0000003200327308 */ /* 0x000fe60000000800 */
[----:B------:R-:W-:-:S05]  /*7960*/  FMNMX.FTZ R77, R80, R77, !PT ;  /* 0x0000004d504d7209 */ /* 0x000fca0007810000 */
[----:B------:R-:W1:Y:S01]  /*7970*/  SHFL.BFLY PT, R84, R77, 0x2, 0x1f ;  /* 0x0c401f004d547f89 */ /* 0x000e6200000e0000 */
[----:B------:R-:W-:Y:S08]  /*7980*/  MUFU.EX2 R51, R51 ;  /* 0x0000003300337308 */ /* 0x000ff00000000800 */
[----:B------:R-:W-:Y:S08]  /*7990*/  MUFU.EX2 R54, R54 ;  /* 0x0000003600367308 */ /* 0x000ff00000000800 */
[----:B------:R-:W-:Y:S01]  /*79a0*/  MUFU.EX2 R55, R55 ;  /* 0x0000003700377308 */ /* 0x000fe20000000800 */
[----:B-1----:R-:W-:Y:S01]  /*79b0*/  FMNMX.FTZ R84, R77, R84, !PT ;  /* 0x000000544d547209 */ /* 0x002fe20007810000 */
[--C-:B------:R-:W-:Y:S01]  /*79c0*/  FFMA.FTZ R77, R78, UR10, -R11.reuse ;  /* 0x0000000a4e4d7c23 */ /* 0x100fe2000801080b */
[----:B------:R-:W-:-:S01]  /*79d0*/  FFMA.FTZ R78, R81, UR10, -R11 ;  /* 0x0000000a514e7c23 */ /* 0x000fc2000801080b */
[----:B------:R-:W-:-:S04]  /*79e0*/  FSEL R81, R10, RZ, P6 ;  /* 0x000000ff0a517208 */ /* 0x000fc80003000000 */
[----:B------:R-:W-:Y:S01]  /*79f0*/  MUFU.EX2 R60, R60 ;  /* 0x0000003c003c7308 */ /* 0x000fe20000000800 */
[----:B------:R-:W1:Y:S01]  /*7a00*/  SHFL.BFLY PT, R83, R84, 0x1, 0x1f ;  /* 0x0c201f0054537f89 */ /* 0x000e6200000e0000 */
[----:B------:R-:W-:-:S04]  /*7a10*/  FADD.FTZ R8, -R81, R8 ;  /* 0x0000000851087221 */ /* 0x000fc80000010100 */
[----:B------:R-:W-:Y:S02]  /*7a20*/  FMUL.FTZ R8, R8, UR10 ;  /* 0x0000000a08087c20 */ /* 0x000fe40008410000 */
[----:B------:R-:W-:Y:S08]  /*7a30*/  MUFU.EX2 R61, R61 ;  /* 0x0000003d003d7308 */ /* 0x000ff00000000800 */
[----:B------:R-:W2:Y:S01]  /*7a40*/  MUFU.EX2 R8, R8 ;  /* 0x0000000800087308 */ /* 0x000ea20000000800 */
[----:B-1----:R-:W-:-:S07]  /*7a50*/  FMNMX.FTZ R11, R84, R83, !PT ;  /* 0x00000053540b7209 */ /* 0x002fce0007810000 */
[----:B------:R-:W-:Y:S01]  /*7a60*/  MUFU.EX2 R64, R64 ;  /* 0x0000004000407308 */ /* 0x000fe20000000800 */
[C---:B------:R-:W-:Y:S01]  /*7a70*/  FSETP.NEU.FTZ.AND P2, PT, R11.reuse, -INF , PT ;  /* 0xff8000000b00780b */ /* 0x040fe20003f5d000 */
[----:B------:R-:W-:-:S03]  /*7a80*/  FFMA.FTZ R82, R11, R82, -8 ;  /* 0xc10000000b527423 */ /* 0x000fc60000010052 */
[----:B------:R-:W-:Y:S01]  /*7a90*/  FSEL R84, R11, RZ, P2 ;  /* 0x000000ff0b547208 */ /* 0x000fe20001000000 */
[----:B--2---:R-:W-:-:S01]  /*7aa0*/  FFMA.FTZ R83, R8, R6, R21 ;  /* 0x0000000608537223 */ /* 0x004fc20000010015 */
[----:B------:R-:W-:Y:S01]  /*7ab0*/  FSEL R82, R82, RZ, P2 ;  /* 0x000000ff52527208 */ /* 0x000fe20001000000 */
[----:B------:R-:W-:Y:S02]  /*7ac0*/  MUFU.EX2 R65, R65 ;  /* 0x0000004100417308 */ /* 0x000fe40000000800 */
[----:B------:R-:W-:-:S01]  /*7ad0*/  FADD.FTZ R84, -R84, R7 ;  /* 0x0000000754547221 */ /* 0x000fc20000010100 */
[----:B------:R-:W-:Y:S01]  /*7ae0*/  FADD.FTZ R83, R40, R83 ;  /* 0x0000005328537221 */ /* 0x000fe20000010000 */
[----:B------:R-:W-:-:S01]  /*7af0*/  FFMA.FTZ R24, R24, UR10, -R82 ;  /* 0x0000000a18187c23 */ /* 0x000fc20008010852 */
[--C-:B------:R-:W-:Y:S01]  /*7b00*/  FFMA.FTZ R13, R13, UR10, -R82.reuse ;  /* 0x0000000a0d0d7c23 */ /* 0x100fe20008010852 */
[----:B------:R-:W-:Y:S01]  /*7b10*/  FMUL.FTZ R7, R84, UR10 ;  /* 0x0000000a54077c20 */ /* 0x000fe20008410000 */
        /* <DEDUP_REMOVED lines=37> */
[----:B------:R-:W-:-:S06]  /*7d70*/  FADD.FTZ R6, R14, R83 ;  /* 0x000000530e067221 */ /* 0x000fcc0000010000 */
        /* <DEDUP_REMOVED lines=42> */
[----:B------:R-:W-:-:S06]  /*8020*/  FADD.FTZ R5, R65, R6 ;  /* 0x0000000641057221 */ /* 0x000fcc0000010000 */
        /* <DEDUP_REMOVED lines=54> */
.L_x_8635:
[----:B------:R-:W-:Y:S01]  /*8390*/  UIADD3 UR6, UR11, 0x19c60, URZ ;  /* 0x00019c600b067890 */ /* 0x000fe2000fffe03f */
[----:B------:R-:W-:Y:S01]  /*83a0*/  ISETP.GT.AND P2, PT, R2, UR18, PT ;  /* 0x0000001202007c0c */ /* 0x000fe2000bf44270 */
        /* <DEDUP_REMOVED lines=88> */
[----:B------:R-:W-:Y:S01]  /*8930*/  IMAD.MOV.U32 R7, RZ, RZ, R11 ;  /* 0x000000ffff077224 */ /* 0x000fe200078e000b */
[----:B------:R-:W-:Y:S01]  /*8940*/  UMOV UR36, UR20 ;  /* 0x0000001400247c82 */ /* 0x000fe20008000000 */
[----:B------:R-:W-:Y:S01]  /*8950*/  IMAD.MOV.U32 R8, RZ, RZ, R10 ;  /* 0x000000ffff087224 */ /* 0x000fe200078e000a */
[----:B------:R-:W-:-:S06]  /*8960*/  UMOV UR37, UR21 ;  /* 0x0000001500257c82 */ /* 0x000fcc0008000000 */
.L_x_8618:
        /* <DEDUP_REMOVED lines=15> */
.L_x_8638:
[----:B------:R-:W-:-:S13]  /*8a60*/  ISETP.NE.AND P2, PT, R11, 0x1, PT ;  /* 0x000000010b00780c */ /* 0x000fda0003f45270 */
[----:B------:R-:W1:Y:S02]  /*8a70*/  @P2 LDC.64 R12, c[0x0][0x9e8] ;  /* 0x00027a00ff0c2b82 */ /* 0x000e640000000a00 */
[----:B-1----:R-:W-:-:S05]  /*8a80*/  @P2 IMAD.HI.U32 R10, R18, R12, RZ ;  /* 0x0000000c120a2227 */ /* 0x002fca00078e00ff */
[----:B------:R-:W-:-:S07]  /*8a90*/  @P2 SHF.R.U32.HI R18, RZ, R13, R10 ;  /* 0x0000000dff122219 */ /* 0x000fce000001160a */
.L_x_8639:
[----:B------:R-:W-:-:S05]  /*8aa0*/  IMAD R18, R18, R11, RZ ;  /* 0x0000000b12127224 */ /* 0x000fca00078e02ff */
[----:B------:R-:W-:-:S13]  /*8ab0*/  R2UR UR7, R18 ;  /* 0x00000000120772ca */ /* 0x000fda00000e0000 */
[----:B------:R-:W-:-:S04]  /*8ac0*/  UISETP.LT.AND UP0, UPT, UR6, UR7, UPT ;  /* 0x000000070600728c */ /* 0x000fc8000bf01270 */
[----:B------:R-:W-:-:S12]  /*8ad0*/  USEL UR6, UR6, UR7, !UP0 ;  /* 0x0000000706067287 */ /* 0x000fd8000c000000 */
.L_x_8637:
        /* <DEDUP_REMOVED lines=13> */
.L_x_8650:
[----:B------:R-:W-:-:S04]  /*8bb0*/  UISETP.NE.AND UP0, UPT, UR21, 0x1, UPT ;  /* 0x000000011500788c */ /* 0x000fc8000bf05270 */
[----:B------:R-:W-:-:S04]  /*8bc0*/  USEL UR37, URZ, 0x1, UP0 ;  /* 0x000000013f257887 */ /* 0x000fc80008000000 */
[----:B------:R-:W-:Y:S01]  /*8bd0*/  ULOP3.LUT UR37, UR20, UR37, URZ, 0x3c, !UPT ;  /* 0x0000002514257292 */ /* 0x000fe2000f8e3c3f */
[----:B------:R-:W-:Y:S11]  /*8be0*/  @!P0 BRA `(.L_x_8641) ;  /* 0x0000000000048947 */ /* 0x000ff60003800000 */
[----:B------:R-:W-:Y:S01]  /*8bf0*/  BPT.TRAP 0x1 ;  /* 0x000000040000795c */ /* 0x000fe20000300000 */
.L_x_8641:
        /* <DEDUP_REMOVED lines=9> */
.L_x_8642:
[----:B--2---:R-:W-:Y:S05]  /*8c90*/  @P2 BRA `(.L_x_8643) ;  /* 0x0000000000082947 */ /* 0x004fea0003800000 */
[----:B------:R-:W2:Y:S02]  /*8ca0*/  SYNCS.PHASECHK.TRANS64.TRYWAIT P2, [UR22+0x19c30], R7 ;  /* 0x019c3007ff0075a7 */ /* 0x000ea40008040156 */
[----:B--2---:R-:W-:Y:S05]  /*8cb0*/  @!P2 BRA `(.L_x_8644) ;  /* 0x000000ac00a4a947 */ /* 0x004fea0003800000 */
.L_x_8643:
        /* <DEDUP_REMOVED lines=17> */
.L_x_8645:
[----:B------:R-:W-:Y:S01]  /*8dd0*/  ULEA UR14, UR21, UR47, 0x3 ;  /* 0x0000002f150e7291 */ /* 0x000fe2000f8e183f */
[----:B-12---:R-:W-:-:S05]  /*8de0*/  IMAD.U32 R7, RZ, RZ, UR20 ;  /* 0x00000014ff077e24 */ /* 0x006fca000f8e00ff */
[----:B------:R-:W-:-:S04]  /*8df0*/  SHF.L.U32 R7, R7, 0x1f, RZ ;  /* 0x0000001f07077819 */ /* 0x000fc800000006ff */
[----:B------:R1:W2:Y:S01]  /*8e00*/  SYNCS.PHASECHK.TRANS64.TRYWAIT P2, [UR14+0x19c50], R7 ;  /* 0x019c5007ff0075a7 */ /* 0x0002a2000804014e */
[----:B------:R-:W-:Y:S05]  /*8e10*/  @!P0 BRA `(.L_x_8646) ;  /* 0x0000000000048947 */ /* 0x000fea0003800000 */
[----:B------:R-:W-:Y:S01]  /*8e20*/  BPT.TRAP 0x1 ;  /* 0x000000040000795c */ /* 0x000fe20000300000 */
.L_x_8646:
[----:B--2---:R-:W-:Y:S05]  /*8e30*/  @P2 BRA `(.L_x_8647) ;  /* 0x0000000000082947 */ /* 0x004fea0003800000 */
[----:B------:R-:W2:Y:S02]  /*8e40*/  SYNCS.PHASECHK.TRANS64.TRYWAIT P2, [UR14+0x19c50], R7 ;  /* 0x019c5007ff0075a7 */ /* 0x000ea4000804014e */
[----:B--2---:R-:W-:Y:S05]  /*8e50*/  @!P2 BRA `(.L_x_8648) ;  /* 0x000000ac0054a947 */ /* 0x004fea0003800000 */
.L_x_8647:
        /* <DEDUP_REMOVED lines=9> */
[----:B------:R-:W2:Y:S01]  /*8ef0*/  MUFU.TANH R12, R12 ;  /* 0x0000000c000c7308 */ /* 0x000ea20000002400 */
        /* <DEDUP_REMOVED lines=66> */
[----:B------:R-:W-:Y:S01]  /*9320*/  UIADD3 UR6, UR11, 0x2, URZ ;  /* 0x000000020b067890 */ /* 0x000fe2000fffe03f */
[C---:B------:R-:W-:Y:S01]  /*9330*/  FMUL.FTZ R60, R0.reuse, R68 ;  /* 0x00000044003c7220 */ /* 0x040fe20000410000 */
[----:B------:R-:W-:Y:S01]  /*9340*/  UMOV UR7, 0x40000040 ;  /* 0x4000004000077882 */ /* 0x000fe20000000000 */
[----:B------:R-:W-:Y:S01]  /*9350*/  FMUL.FTZ R68, R0, R76 ;  /* 0x0000004c00447220 */ /* 0x000fe20000410000 */
[----:B------:R-:W-:-:S02]  /*9360*/  UMOV UR10, UR19 ;  /* 0x00000013000a7c82 */ /* 0x000fc40008000000 */
        /* <DEDUP_REMOVED lines=19> */
[----:B------:R-:W-:Y:S01]  /*94a0*/  QGMMA.64x96x32.F32.E4M3.E4M3 R88, R144, gdesc[UR4], R88, gsb0 ;  /* 0x0160000490587df3 */ /* 0x000fe20008000858 */
[----:B------:R-:W-:-:S05]  /*94b0*/  UIADD3 UR6, UR11, 0x4, URZ ;  /* 0x000000040b067890 */ /* 0x000fca000fffe03f */
[----:B------:R-:W3:Y:S01]  /*94c0*/  MUFU.TANH R34, R34 ;  /* 0x0000002200227308 */ /* 0x000ee20000002400 */
[----:B--2---:R-:W-:Y:S01]  /*94d0*/  FMNMX.FTZ R71, R31, R70, !PT ;  /* 0x000000461f477209 */ /* 0x004fe20007810000 */
[----:B------:R-:W-:Y:S01]  /*94e0*/  FMUL.FTZ R70, R0, R78 ;  /* 0x0000004e00467220 */ /* 0x000fe20000410000 */
[----:B------:R-:W-:-:S05]  /*94f0*/  UMOV UR7, 0x40000040 ;  /* 0x4000004000077882 */ /* 0x000fca0000000000 */
        /* <DEDUP_REMOVED lines=34> */
[----:B------:R-:W-:Y:S01]  /*9720*/  UIADD3 UR6, UR11, 0x6, URZ ;  /* 0x000000060b067890 */ /* 0x000fe2000fffe03f */
[----:B------:R-:W-:-:S04]  /*9730*/  UMOV UR7, 0x40000040 ;  /* 0x4000004000077882 */ /* 0x000fc80000000000 */
        /* <DEDUP_REMOVED lines=36> */
[----:B------:R-:W-:Y:S06]  /*9980*/  QGMMA.64x96x32.F32.E4M3.E4M3 R88, R136, gdesc[UR4], R88, gsb0 ;  /* 0x0160000488587df3 */ /* 0x000fec0008000858 */
        /* <DEDUP_REMOVED lines=30> */
[----:B------:R-:W-:-:S06]  /*9b70*/  WARPGROUP.DEPBAR.LE gsb0, 0x0 ;  /* 0x00008000000079c5 */ /* 0x000fcc0000010000 */
[----:B------:R-:W1:Y:S01]  /*9b80*/  MUFU.TANH R78, R78 ;  /* 0x0000004e004e7308 */ /* 0x000e620000002400 */
[----:B---3--:R-:W-:-:S07]  /*9b90*/  FMNMX.FTZ R81, R75, R80, !PT ;  /* 0x000000504b517209 */ /* 0x008fce0007810000 */
[----:B------:R-:W3:Y:S01]  /*9ba0*/  MUFU.TANH R77, R77 ;  /* 0x0000004d004d7308 */ /* 0x000ee20000002400 */
[----:B--2---:R-:W-:-:S07]  /*9bb0*/  FMNMX.FTZ R8, R76, R7, !PT ;  /* 0x000000074c087209 */ /* 0x004fce0007810000 */
[----:B------:R-:W2:Y:S01]  /*9bc0*/  MUFU.TANH R79, R79 ;  /* 0x0000004f004f7308 */ /* 0x000ea20000002400 */
[----:B-1----:R-:W-:Y:S02]  /*9bd0*/  FMNMX.FTZ R80, R78, R81, !PT ;  /* 0x000000514e507209 */ /* 0x002fe40007810000 */
[----:B---3--:R-:W-:-:S05]  /*9be0*/  FMNMX.FTZ R81, R77, R8, !PT ;  /* 0x000000084d517209 */ /* 0x008fca0007810000 */
[----:B------:R-:W1:Y:S01]  /*9bf0*/  SHFL.BFLY PT, R8, R81, 0x2, 0x1f ;  /* 0x0c401f0051087f89 */ /* 0x000e6200000e0000 */
[----:B--2---:R-:W-:-:S05]  /*9c00*/  FMNMX.FTZ R80, R79, R80, !PT ;  /* 0x000000504f507209 */ /* 0x004fca0007810000 */
[----:B------:R-:W2:Y:S01]  /*9c10*/  SHFL.BFLY PT, R7, R80, 0x2, 0x1f ;  /* 0x0c401f0050077f89 */ /* 0x000ea200000e0000 */
[----:B-1----:R-:W-:Y:S01]  /*9c20*/  FMNMX.FTZ R82, R81, R8, !PT ;  /* 0x0000000851527209 */ /* 0x002fe20007810000 */
[----:B------:R-:W-:Y:S01]  /*9c30*/  IMAD.U32 R81, RZ, RZ, UR10 ;  /* 0x0000000aff517e24 */ /* 0x000fe2000f8e00ff */
[----:B--2---:R-:W-:-:S03]  /*9c40*/  FMNMX.FTZ R83, R80, R7, !PT ;  /* 0x0000000750537209 */ /* 0x004fc60007810000 */
[----:B------:R-:W1:Y:S04]  /*9c50*/  SHFL.BFLY PT, R7, R82, 0x1, 0x1f ;  /* 0x0c201f0052077f89 */ /* 0x000e6800000e0000 */
[----:B------:R-:W2:Y:S01]  /*9c60*/  SHFL.BFLY PT, R84, R83, 0x1, 0x1f ;  /* 0x0c201f0053547f89 */ /* 0x000ea200000e0000 */
[----:B-1----:R-:W-:Y:S01]  /*9c70*/  FMNMX.FTZ R8, R82, R7, !PT ;  /* 0x0000000752087209 */ /* 0x002fe20007810000 */
[----:B------:R-:W-:Y:S01]  /*9c80*/  IMAD.U32 R82, RZ, RZ, UR10 ;  /* 0x0000000aff527e24 */ /* 0x000fe2000f8e00ff */
        /* <DEDUP_REMOVED lines=77> */
[----:B------:R-:W-:-:S02]  /*a160*/  FFMA.FTZ R79, R79, UR10, -R80 ;  /* 0x0000000a4f4f7c23 */ /* 0x000fc40008010850 */
[----:B------:R-:W3:Y:S01]  /*a170*/  MUFU.EX2 R14, R14 ;  /* 0x0000000e000e7308 */ /* 0x000ee20000000800 */
[----:B--2---:R-:W-:-:S07]  /*a180*/  FFMA.FTZ R5, R10, R5, R13 ;  /* 0x000000050a057223 */ /* 0x004fce000001000d */
        /* <DEDUP_REMOVED lines=125> */
[----:B------:R-:W-:Y:S06]  /*a960*/  @!P0 BRA `(.L_x_8649) ;  /* 0x0000000000048947 */ /* 0x000fec0003800000 */
[----:B------:R-:W-:Y:S01]  /*a970*/  BPT.TRAP 0x1 ;  /* 0x000000040000795c */ /* 0x000fe20000300000 */
.L_x_8649:
        /* <DEDUP_REMOVED lines=90> */
.L_x_8640:
        /* <DEDUP_REMOVED lines=12> */
.L_x_8669:
[----:B------:R-:W-:-:S04]  /*afe0*/  UISETP.NE.AND UP0, UPT, UR20, 0x1, UPT ;  /* 0x000000011400788c */ /* 0x000fc8000bf05270 */
[----:B------:R-:W-:-:S04]  /*aff0*/  USEL UR37, URZ, 0x1, UP0 ;  /* 0x000000013f257887 */ /* 0x000fc80008000000 */
[----:B------:R-:W-:Y:S01]  /*b000*/  ULOP3.LUT UR37, UR19, UR37, URZ, 0x3c, !UPT ;  /* 0x0000002513257292 */ /* 0x000fe2000f8e3c3f */
[----:B------:R-:W-:Y:S11]  /*b010*/  @!P0 BRA `(.L_x_8652) ;  /* 0x0000000000048947 */ /* 0x000ff60003800000 */
[----:B------:R-:W-:Y:S01]  /*b020*/  BPT.TRAP 0x1 ;  /* 0x000000040000795c */ /* 0x000fe20000300000 */
.L_x_8652:
        /* <DEDUP_REMOVED lines=9> */
.L_x_8653:
[----:B--2---:R-:W-:Y:S05]  /*b0c0*/  @P2 BRA `(.L_x_8654) ;  /* 0x0000000000082947 */ /* 0x004fea0003800000 */
[----:B------:R-:W2:Y:S02]  /*b0d0*/  SYNCS.PHASECHK.TRANS64.TRYWAIT P2, [UR25+0x19c30], R7 ;  /* 0x019c3007ff0075a7 */ /* 0x000ea40008040159 */
[----:B--2---:R-:W-:Y:S05]  /*b0e0*/  @!P2 BRA `(.L_x_8655) ;  /* 0x0000008800c8a947 */ /* 0x004fea0003800000 */
.L_x_8654:
        /* <DEDUP_REMOVED lines=17> */
.L_x_8656:
[----:B------:R-:W-:Y:S01]  /*b200*/  ULEA UR11, UR20, UR47, 0x3 ;  /* 0x0000002f140b7291 */ /* 0x000fe2000f8e183f */
[----:B-12---:R-:W-:-:S05]  /*b210*/  IMAD.U32 R7, RZ, RZ, UR19 ;  /* 0x00000013ff077e24 */ /* 0x006fca000f8e00ff */
[----:B------:R-:W-:-:S04]  /*b220*/  SHF.L.U32 R7, R7, 0x1f, RZ ;  /* 0x0000001f07077819 */ /* 0x000fc800000006ff */
[----:B------:R1:W2:Y:S01]  /*b230*/  SYNCS.PHASECHK.TRANS64.TRYWAIT P2, [UR11+0x19c50], R7 ;  /* 0x019c5007ff0075a7 */ /* 0x0002a2000804014b */
[----:B------:R-:W-:Y:S05]  /*b240*/  @!P0 BRA `(.L_x_8657) ;  /* 0x0000000000048947 */ /* 0x000fea0003800000 */
[----:B------:R-:W-:Y:S01]  /*b250*/  BPT.TRAP 0x1 ;  /* 0x000000040000795c */ /* 0x000fe20000300000 */
.L_x_8657:
[----:B--2---:R-:W-:Y:S05]  /*b260*/  @P2 BRA `(.L_x_8658) ;  /* 0x0000000000082947 */ /* 0x004fea0003800000 */
[----:B------:R-:W2:Y:S02]  /*b270*/  SYNCS.PHASECHK.TRANS64.TRYWAIT P2, [UR11+0x19c50], R7 ;  /* 0x019c5007ff0075a7 */ /* 0x000ea4000804014b */
[----:B--2---:R-:W-:Y:S05]  /*b280*/  @!P2 BRA `(.L_x_8659) ;  /* 0x000000880078a947 */ /* 0x004fea0003800000 */
.L_x_8658:
        /* <DEDUP_REMOVED lines=19> */
[C---:B-12---:R-:W-:Y:S01]  /*b3c0*/  FMUL.FTZ R7, R0.reuse, R24 ;  /* 0x0000001800077220 */ /* 0x046fe20000410000 */
[C---:B------:R-:W-:Y:S01]  /*b3d0*/  FMUL.FTZ R35, R0.reuse, R44 ;  /* 0x0000002c00237220 */ /* 0x040fe20000410000 */
[----:B------:R-:W-:Y:S01]  /*b3e0*/  FMUL.FTZ R42, R0, R50 ;  /* 0x00000032002a7220 */ /* 0x000fe20000410000 */
[----:B------:R-:W-:Y:S01]  /*b3f0*/  IMAD.SHL.U32 R77, R2, 0x80, RZ ;  /* 0x00000080024d7824 */ /* 0x000fe200078e00ff */
[----:B------:R-:W-:Y:S01]  /*b400*/  UMOV UR6, UR10 ;  /* 0x0000000a00067c82 */ /* 0x000fe20008000000 */
[C---:B------:R-:W-:Y:S01]  /*b410*/  FMUL.FTZ R13, R0.reuse, R27 ;  /* 0x0000001b000d7220 */ /* 0x040fe20000410000 */
[----:B------:R-:W-:Y:S01]  /*b420*/  QGMMA.64x96x32.F32.E4M3.E4M3 R88, R148, gdesc[UR4], R88, gsb0 ;  /* 0x0160000494587df3 */ /* 0x000fe20008000858 */
        /* <DEDUP_REMOVED lines=51> */
[----:B------:R-:W-:Y:S01]  /*b760*/  IMAD.U32 R40, RZ, RZ, UR25 ;  /* 0x00000019ff287e24 */ /* 0x000fe2000f8e00ff */
[----:B------:R-:W1:Y:S01]  /*b770*/  MUFU.TANH R7, R7 ;  /* 0x0000000700077308 */ /* 0x000e620000002400 */
[----:B------:R-:W-:-:S02]  /*b780*/  IMAD R82, R17, UR22, R82 ;  /* 0x0000001611527c24 */ /* 0x000fc4000f8e0252 */
[----:B------:R-:W-:Y:S02]  /*b790*/  @!P1 VIADD R40, R40, 0x19c40 ;  /* 0x00019c4028289836 */ /* 0x000fe40000000000 */
[----:B------:R-:W-:-:S03]  /*b7a0*/  VIADD R41, R82, -UR23 ;  /* 0x8000001752297c36 */ /* 0x000fc60008000000 */
[----:B------:R-:W2:Y:S01]  /*b7b0*/  MUFU.TANH R8, R8 ;  /* 0x0000000800087308 */ /* 0x000ea20000002400 */
[----:B------:R-:W-:Y:S01]  /*b7c0*/  IMAD R41, R16, -0x2, R41 ;  /* 0xfffffffe10297824 */ /* 0x000fe200078e0229 */
[----:B------:R-:W-:-:S03]  /*b7d0*/  @!P1 PRMT R40, RZ, 0x654, R40 ;  /* 0x00000654ff289816 */ /* 0x000fc60000000028 */
[C---:B------:R-:W-:Y:S02]  /*b7e0*/  VIADD R85, R41.reuse, UR24 ;  /* 0x0000001829557c36 */ /* 0x040fe40008000000 */
[----:B------:R-:W-:Y:S01]  /*b7f0*/  VIADD R84, R41, UR17 ;  /* 0x0000001129547c36 */ /* 0x000fe20008000000 */
[----:B------:R-:W3:Y:S01]  /*b800*/  MUFU.TANH R12, R12 ;  /* 0x0000000c000c7308 */ /* 0x000ee20000002400 */
[C---:B------:R-:W-:Y:S02]  /*b810*/  IMAD.IADD R83, R3.reuse, 0x1, R85 ;  /* 0x0000000103537824 */ /* 0x040fe400078e0255 */
[----:B------:R-:W-:-:S05]  /*b820*/  IMAD.IADD R82, R3, 0x1, R84 ;  /* 0x0000000103527824 */ /* 0x000fca00078e0254 */
[----:B------:R-:W4:Y:S08]  /*b830*/  MUFU.TANH R13, R13 ;  /* 0x0000000d000d7308 */ /* 0x000f300000002400 */
        /* <DEDUP_REMOVED lines=87> */
.L_x_8662:
[----:B------:R-:W-:-:S05]  /*bdb0*/  IMAD.U32 R86, RZ, RZ, UR21 ;  /* 0x00000015ff567e24 */ /* 0x000fca000f8e00ff */
[----:B------:R-:W-:-:S13]  /*bdc0*/  ISETP.NE.AND P2, PT, R86, 0x1, PT ;  /* 0x000000015600780c */ /* 0x000fda0003f45270 */
[----:B-1----:R-:W1:Y:S01]  /*bdd0*/  @P2 LDC.64 R40, c[0x0][0x9e8] ;  /* 0x00027a00ff282b82 */ /* 0x002e620000000a00 */
[----:B------:R-:W-:-:S04]  /*bde0*/  @P2 IMAD.IADD R87, R156, 0x1, R3 ;  /* 0x000000019c572824 */ /* 0x000fc800078e0203 */
[----:B-1----:R-:W-:-:S04]  /*bdf0*/  @P2 IMAD.HI.U32 R136, R87, R40, RZ ;  /* 0x0000002857882227 */ /* 0x002fc800078e00ff */
[----:B------:R-:W-:Y:S01]  /*be00*/  IMAD.MOV.U32 R40, RZ, RZ, R9 ;  /* 0x000000ffff287224 */ /* 0x000fe200078e0009 */
[----:B------:R-:W-:-:S07]  /*be10*/  @P2 SHF.R.U32.HI R40, RZ, R41, R136 ;  /* 0x00000029ff282219 */ /* 0x000fce0000011688 */
.L_x_8663:
[----:B------:R-:W-:Y:S05]  /*be20*/  BSYNC B0 ;  /* 0x0000000000007941 */ /* 0x000fea0003800000 */
.L_x_8661:
[----:B------:R-:W-:-:S04]  /*be30*/  IMAD R41, R40, R86, -R77 ;  /* 0x0000005628297224 */ /* 0x000fc800078e0a4d */
[----:B------:R-:W-:-:S05]  /*be40*/  IMAD R41, R16, -0x2, R41 ;  /* 0xfffffffe10297824 */ /* 0x000fca00078e0229 */
[----:B------:R-:W-:Y:S02]  /*be50*/  VIADDMNMX R83, R41, R86, R83, PT ;  /* 0x0000005629537246 */ /* 0x000fe40003800153 */
[----:B------:R-:W-:-:S07]  /*be60*/  VIMNMX R82, R82, R41, !PT ;  /* 0x0000002952527248 */ /* 0x000fce0007fe0100 */
.L_x_8660:
[----:B------:R-:W-:Y:S01]  /*be70*/  ISETP.GT.AND P2, PT, R2, -0x1, PT ;  /* 0xffffffff0200780c */ /* 0x000fe20003f44270 */
[C---:B------:R-:W-:Y:S02]  /*be80*/  IMAD.IADD R85, R4.reuse, 0x1, R85 ;  /* 0x0000000104557824 */ /* 0x040fe400078e0255 */
[----:B------:R-:W-:Y:S01]  /*be90*/  IMAD.IADD R84, R4, 0x1, R84 ;  /* 0x0000000104547824 */ /* 0x000fe200078e0254 */
[C---:B------:R-:W-:Y:S02]  /*bea0*/  ISETP.GT.AND P4, PT, R82.reuse, RZ, P2 ;  /* 0x000000ff5200720c */ /* 0x040fe40001784270 */
[----:B------:R-:W-:Y:S02]  /*beb0*/  ISETP.GT.AND P6, PT, R82, 0x1, P2 ;  /* 0x000000015200780c */ /* 0x000fe400017c4270 */
[C---:B------:R-:W-:Y:S02]  /*bec0*/  ISETP.LT.OR P4, PT, R83.reuse, 0x1, P4 ;  /* 0x000000015300780c */ /* 0x040fe40002781670 */
[----:B------:R-:W-:-:S02]  /*bed0*/  ISETP.LT.OR P6, PT, R83, 0x2, P6 ;  /* 0x000000025300780c */ /* 0x000fc400037c1670 */
[----:B-1----:R-:W-:Y:S02]  /*bee0*/  FSEL R7, R7, -INF , !P4 ;  /* 0xff80000007077808 */ /* 0x002fe40006000000 */
[----:B------:R-:W-:Y:S02]  /*bef0*/  FSEL R86, R8, -INF , !P6 ;  /* 0xff80000008567808 */ /* 0x000fe40007000000 */
[C---:B------:R-:W-:Y:S02]  /*bf00*/  ISETP.GT.AND P3, PT, R82.reuse, 0x8, P2 ;  /* 0x000000085200780c */ /* 0x040fe40001764270 */
[C---:B------:R-:W-:Y:S02]  /*bf10*/  ISETP.GT.AND P4, PT, R82.reuse, 0x9, P2 ;  /* 0x000000095200780c */ /* 0x040fe40001784270 */
[----:B------:R-:W-:Y:S02]  /*bf20*/  ISETP.GT.AND P6, PT, R82, 0x10, P2 ;  /* 0x000000105200780c */ /* 0x000fe400017c4270 */
[----:B------:R-:W-:-:S02]  /*bf30*/  ISETP.LT.OR P3, PT, R83, 0x9, P3 ;  /* 0x000000095300780c */ /* 0x000fc40001f61670 */
[C---:B------:R-:W-:Y:S02]  /*bf40*/  ISETP.LT.OR P4, PT, R83.reuse, 0xa, P4 ;  /* 0x0000000a5300780c */ /* 0x040fe40002781670 */
[----:B------:R-:W-:Y:S02]  /*bf50*/  ISETP.LT.OR P6, PT, R83, 0x11, P6 ;  /* 0x000000115300780c */ /* 0x000fe400037c1670 */
[----:B------:R-:W-:Y:S02]  /*bf60*/  FSEL R14, R14, -INF , !P3 ;  /* 0xff8000000e0e7808 */ /* 0x000fe40005800000 */
[----:B------:R-:W-:Y:S02]  /*bf70*/  FSEL R18, R18, -INF , !P4 ;  /* 0xff80000012127808 */ /* 0x000fe40006000000 */
[----:B------:R-:W-:Y:S02]  /*bf80*/  FSEL R21, R21, -INF , !P6 ;  /* 0xff80000015157808 */ /* 0x000fe40007000000 */
[----:B------:R-:W-:-:S02]  /*bf90*/  ISETP.GT.AND P3, PT, R82, 0x11, P2 ;  /* 0x000000115200780c */ /* 0x000fc40001764270 */
[C---:B------:R-:W-:Y:S02]  /*bfa0*/  ISETP.GT.AND P4, PT, R82.reuse, 0x18, P2 ;  /* 0x000000185200780c */ /* 0x040fe40001784270 */
[----:B------:R-:W-:Y:S02]  /*bfb0*/  ISETP.GT.AND P6, PT, R82, 0x19, P2 ;  /* 0x000000195200780c */ /* 0x000fe400017c4270 */
[C---:B------:R-:W-:Y:S02]  /*bfc0*/  ISETP.LT.OR P3, PT, R83.reuse, 0x12, P3 ;  /* 0x000000125300780c */ /* 0x040fe40001f61670 */
[C---:B------:R-:W-:Y:S02]  /*bfd0*/  ISETP.LT.OR P4, PT, R83.reuse, 0x19, P4 ;  /* 0x000000195300780c */ /* 0x040fe40002781670 */
[----:B------:R-:W-:Y:S02]  /*bfe0*/  ISETP.LT.OR P6, PT, R83, 0x1a, P6 ;  /* 0x0000001a5300780c */ /* 0x000fe400037c1670 */
[----:B------:R-:W-:-:S02]  /*bff0*/  FSEL R25, R25, -INF , !P3 ;  /* 0xff80000019197808 */ /* 0x000fc40005800000 */
[----:B------:R-:W-:Y:S02]  /*c000*/  FSEL R27, R27, -INF , !P4 ;  /* 0xff8000001b1b7808 */ /* 0x000fe40006000000 */
        /* <DEDUP_REMOVED lines=86> */
.L_x_8666:
[----:B------:R-:W-:-:S05]  /*c570*/  IMAD.U32 R82, RZ, RZ, UR21 ;  /* 0x00000015ff527e24 */ /* 0x000fca000f8e00ff */
[----:B------:R-:W-:-:S13]  /*c580*/  ISETP.NE.AND P3, PT, R82, 0x1, PT ;  /* 0x000000015200780c */ /* 0x000fda0003f65270 */
[----:B------:R-:W1:Y:S02]  /*c590*/  @P3 LDC.64 R40, c[0x0][0x9e8] ;  /* 0x00027a00ff283b82 */ /* 0x000e640000000a00 */
[----:B-1----:R-:W-:-:S05]  /*c5a0*/  @P3 IMAD.HI.U32 R40, R8, R40, RZ ;  /* 0x0000002808283227 */ /* 0x002fca00078e00ff */
[----:B------:R-:W-:-:S07]  /*c5b0*/  @P3 SHF.R.U32.HI R8, RZ, R41, R40 ;  /* 0x00000029ff083219 */ /* 0x000fce0000011628 */
.L_x_8667:
[----:B------:R-:W-:Y:S05]  /*c5c0*/  BSYNC B0 ;  /* 0x0000000000007941 */ /* 0x000fea0003800000 */
.L_x_8665:
[----:B------:R-:W-:-:S04]  /*c5d0*/  IMAD R77, R8, R82, -R77 ;  /* 0x00000052084d7224 */ /* 0x000fc800078e0a4d */
[----:B------:R-:W-:-:S05]  /*c5e0*/  IMAD R77, R16, -0x2, R77 ;  /* 0xfffffffe104d7824 */ /* 0x000fca00078e024d */
[----:B------:R-:W-:Y:S02]  /*c5f0*/  VIADDMNMX R85, R77, R82, R85, PT ;  /* 0x000000524d557246 */ /* 0x000fe40003800155 */
[----:B------:R-:W-:-:S07]  /*c600*/  VIMNMX R84, R84, R77, !PT ;  /* 0x0000004d54547248 */ /* 0x000fce0007fe0100 */
.L_x_8664:
        /* <DEDUP_REMOVED lines=74> */
[----:B-1----:R-:W-:-:S04]  /*cab0*/  FMNMX.FTZ R8, R41, R8, !PT ;  /* 0x0000000829087209 */ /* 0x002fc80007810000 */
        /* <DEDUP_REMOVED lines=10> */
[--C-:B------:R-:W-:Y:S01]  /*cb60*/  FFMA.FTZ R18, R21, UR10, -R40.reuse ;  /* 0x0000000a15127c23 */ /* 0x100fe20008010828 */
[----:B------:R-:W-:-:S01]  /*cb70*/  FFMA.FTZ R21, R25, UR10, -R40 ;  /* 0x0000000a19157c23 */ /* 0x000fc20008010828 */
[--C-:B------:R-:W-:Y:S01]  /*cb80*/  FFMA.FTZ R25, R27, UR10, -R40.reuse ;  /* 0x0000000a1b197c23 */ /* 0x100fe20008010828 */
[----:B------:R-:W-:Y:S01]  /*cb90*/  ISETP.LT.OR P3, PT, R85, 0x1, P3 ;  /* 0x000000015500780c */ /* 0x000fe20001f61670 */
[--C-:B------:R-:W-:Y:S01]  /*cba0*/  FFMA.FTZ R27, R31, UR10, -R40.reuse ;  /* 0x0000000a1f1b7c23 */ /* 0x100fe20008010828 */
[----:B------:R-:W-:Y:S01]  /*cbb0*/  FSEL R31, R52, -INF , !P4 ;  /* 0xff800000341f7808 */ /* 0x000fe20006000000 */
        /* <DEDUP_REMOVED lines=12> */
[----:B------:R-:W-:Y:S01]  /*cc80*/  MUFU.EX2 R41, R41 ;  /* 0x0000002900297308 */ /* 0x000fe20000000800 */
[----:B------:R-:W-:Y:S01]  /*cc90*/  FMNMX.FTZ R7, R15, R82, !PT ;  /* 0x000000520f077209 */ /* 0x000fe20007810000 */
[--C-:B-1----:R-:W-:Y:S01]  /*cca0*/  FFMA.FTZ R86, R37, UR10, -R40.reuse ;  /* 0x0000000a25567c23 */ /* 0x102fe20008010828 */
        /* <DEDUP_REMOVED lines=13> */
[----:B------:R-:W-:Y:S01]  /*cd80*/  IMAD.U32 R80, RZ, RZ, UR10 ;  /* 0x0000000aff507e24 */ /* 0x000fe2000f8e00ff */
        /* <DEDUP_REMOVED lines=20> */
[----:B------:R-:W-:Y:S02]  /*ced0*/  FSEL R54, R54, -INF , !P3 ;  /* 0xff80000036367808 */ /* 0x000fe40005800000 */
[----:B------:R-:W-:Y:S01]  /*cee0*/  FMNMX.FTZ R7, R42, R7, !PT ;  /* 0x000000072a077209 */ /* 0x000fe20007810000 */
[----:B------:R-:W-:Y:S01]  /*cef0*/  MUFU.EX2 R18, R18 ;  /* 0x0000001200127308 */ /* 0x000fe20000000800 */
[----:B------:R-:W-:Y:S02]  /*cf00*/  ISETP.GT.AND P3, PT, R84, 0x50, P2 ;  /* 0x000000505400780c */ /* 0x000fe40001764270 */
[----:B------:R-:W-:Y:S02]  /*cf10*/  FMNMX.FTZ R7, R44, R7, !PT ;  /* 0x000000072c077209 */ /* 0x000fe40007810000 */
[----:B------:R-:W-:-:S02]  /*cf20*/  ISETP.LT.OR P4, PT, R85, 0x4a, P4 ;  /* 0x0000004a5500780c */ /* 0x000fc40002781670 */
[----:B------:R-:W-:Y:S01]  /*cf30*/  FMNMX.FTZ R7, R46, R7, !PT ;  /* 0x000000072e077209 */ /* 0x000fe20007810000 */
[----:B------:R-:W-:Y:S01]  /*cf40*/  MUFU.EX2 R21, R21 ;  /* 0x0000001500157308 */ /* 0x000fe20000000800 */
[----:B------:R-:W-:Y:S02]  /*cf50*/  ISETP.LT.OR P3, PT, R85, 0x51, P3 ;  /* 0x000000515500780c */ /* 0x000fe40001f61670 */
[----:B------:R-:W-:Y:S02]  /*cf60*/  FMNMX.FTZ R7, R48, R7, !PT ;  /* 0x0000000730077209 */ /* 0x000fe40007810000 */
[----:B------:R-:W-:Y:S02]  /*cf70*/  FSEL R55, R55, -INF , !P4 ;  /* 0xff80000037377808 */ /* 0x000fe40006000000 */
[----:B-1----:R-:W-:Y:S01]  /*cf80*/  FMNMX.FTZ R82, R50, R7, !PT ;  /* 0x0000000732527209 */ /* 0x002fe20007810000 */
[----:B------:R-:W-:Y:S01]  /*cf90*/  MUFU.EX2 R25, R25 ;  /* 0x0000001900197308 */ /* 0x000fe20000000800 */
[----:B------:R-:W-:-:S02]  /*cfa0*/  ISETP.GT.AND P4, PT, R84, 0x51, P2 ;  /* 0x000000515400780c */ /* 0x000fc40001784270 */
[----:B------:R-:W-:Y:S02]  /*cfb0*/  FMNMX.FTZ R7, R31, R82, !PT ;  /* 0x000000521f077209 */ /* 0x000fe40007810000 */
[----:B------:R-:W-:Y:S02]  /*cfc0*/  FSEL R35, R56, -INF , !P3 ;  /* 0xff80000038237808 */ /* 0x000fe40005800000 */
[----:B------:R-:W-:Y:S01]  /*cfd0*/  ISETP.GT.AND P3, PT, R84, 0x58, P2 ;  /* 0x000000585400780c */ /* 0x000fe20001764270 */
[----:B------:R1:W-:Y:S01]  /*cfe0*/  MUFU.EX2 R56, R86 ;  /* 0x0000005600387308 */ /* 0x0003e20000000800 */
[C---:B------:R-:W-:Y:S02]  /*cff0*/  ISETP.LT.OR P4, PT, R85.reuse, 0x52, P4 ;  /* 0x000000525500780c */ /* 0x040fe40002781670 */
[----:B------:R-:W-:Y:S02]  /*d000*/  ISETP.LT.OR P3, PT, R85, 0x59, P3 ;  /* 0x000000595500780c */ /* 0x000fe40001f61670 */
[----:B------:R-:W-:-:S02]  /*d010*/  FSEL R58, R58, -INF , !P4 ;  /* 0xff8000003a3a7808 */ /* 0x000fc40006000000 */
[----:B------:R-:W-:Y:S01]  /*d020*/  ISETP.GT.AND P4, PT, R84, 0x59, P2 ;  /* 0x000000595400780c */ /* 0x000fe20001784270 */
[----:B------:R2:W-:Y:S01]  /*d030*/  MUFU.EX2 R82, R43 ;  /* 0x0000002b00527308 */ /* 0x0005e20000000800 */
[----:B-1----:R-:W-:Y:S02]  /*d040*/  FMNMX.FTZ R86, R54, R7, !PT ;  /* 0x0000000736567209 */ /* 0x002fe40007810000 */
[----:B------:R-:W-:Y:S02]  /*d050*/  FSEL R60, R60, -INF , !P3 ;  /* 0xff8000003c3c7808 */ /* 0x000fe40005800000 */
[----:B------:R-:W-:Y:S02]  /*d060*/  FMNMX.FTZ R86, R55, R86, !PT ;  /* 0x0000005637567209 */ /* 0x000fe40007810000 */
[----:B------:R-:W-:Y:S01]  /*d070*/  ISETP.GT.AND P3, PT, R84, 0x60, P2 ;  /* 0x000000605400780c */ /* 0x000fe20001764270 */
[----:B------:R-:W-:Y:S01]  /*d080*/  MUFU.EX2 R28, R28 ;  /* 0x0000001c001c7308 */ /* 0x000fe20000000800 */
[----:B------:R-:W-:-:S02]  /*d090*/  FMNMX.FTZ R7, R35, R86, !PT ;  /* 0x0000005623077209 */ /* 0x000fc40007810000 */
[C---:B------:R-:W-:Y:S02]  /*d0a0*/  ISETP.LT.OR P4, PT, R85.reuse, 0x5a, P4 ;  /* 0x0000005a5500780c */ /* 0x040fe40002781670 */
[----:B------:R-:W-:Y:S02]  /*d0b0*/  ISETP.LT.OR P3, PT, R85, 0x61, P3 ;  /* 0x000000615500780c */ /* 0x000fe40001f61670 */
[----:B------:R-:W-:Y:S01]  /*d0c0*/  FMNMX.FTZ R7, R58, R7, !PT ;  /* 0x000000073a077209 */ /* 0x000fe20007810000 */
[----:B------:R-:W-:Y:S01]  /*d0d0*/  MUFU.EX2 R27, R27 ;  /* 0x0000001b001b7308 */ /* 0x000fe20000000800 */
[----:B------:R-:W-:Y:S02]  /*d0e0*/  FSEL R62, R62, -INF , !P4 ;  /* 0xff8000003e3e7808 */ /* 0x000fe40006000000 */
[----:B------:R-:W-:Y:S02]  /*d0f0*/  ISETP.GT.AND P4, PT, R84, 0x61, P2 ;  /* 0x000000615400780c */ /* 0x000fe40001784270 */
[----:B------:R-:W-:-:S02]  /*d100*/  FSEL R64, R64, -INF , !P3 ;  /* 0xff80000040407808 */ /* 0x000fc40005800000 */
[----:B------:R-:W-:Y:S01]  /*d110*/  ISETP.GT.AND P3, PT, R84, 0x68, P2 ;  /* 0x000000685400780c */ /* 0x000fe20001764270 */
[----:B------:R-:W-:Y:S01]  /*d120*/  MUFU.EX2 R33, R33 ;  /* 0x0000002100217308 */ /* 0x000fe20000000800 */
[----:B------:R-:W-:Y:S02]  /*d130*/  FMNMX.FTZ R7, R60, R7, !PT ;  /* 0x000000073c077209 */ /* 0x000fe40007810000 */
[C---:B------:R-:W-:Y:S02]  /*d140*/  ISETP.LT.OR P4, PT, R85.reuse, 0x62, P4 ;  /* 0x000000625500780c */ /* 0x040fe40002781670 */
[----:B------:R-:W-:Y:S02]  /*d150*/  ISETP.LT.OR P3, PT, R85, 0x69, P3 ;  /* 0x000000695500780c */ /* 0x000fe40001f61670 */
[----:B------:R-:W-:Y:S01]  /*d160*/  FMNMX.FTZ R7, R62, R7, !PT ;  /* 0x000000073e077209 */ /* 0x000fe20007810000 */
[----:B------:R-:W-:Y:S01]  /*d170*/  MUFU.EX2 R37, R37 ;  /* 0x0000002500257308 */ /* 0x000fe20000000800 */
[----:B--2---:R-:W-:-:S02]  /*d180*/  FSEL R43, R66, -INF , !P4 ;  /* 0xff800000422b7808 */ /* 0x004fc40006000000 */
[----:B------:R-:W-:Y:S02]  /*d190*/  ISETP.GT.AND P4, PT, R84, 0x69, P2 ;  /* 0x000000695400780c */ /* 0x000fe40001784270 */
[----:B------:R-:W-:Y:S02]  /*d1a0*/  FSEL R69, R69, -INF , !P3 ;  /* 0xff80000045457808 */ /* 0x000fe40005800000 */
[----:B------:R-:W-:Y:S01]  /*d1b0*/  FMNMX.FTZ R86, R64, R7, !PT ;  /* 0x0000000740567209 */ /* 0x000fe20007810000 */
[----:B------:R1:W-:Y:S01]  /*d1c0*/  MUFU.EX2 R66, R47 ;  /* 0x0000002f00427308 */ /* 0x0003e20000000800 */
[----:B------:R-:W-:Y:S02]  /*d1d0*/  ISETP.GT.AND P3, PT, R84, 0x70, P2 ;  /* 0x000000705400780c */ /* 0x000fe40001764270 */
[----:B------:R-:W-:Y:S02]  /*d1e0*/  ISETP.LT.OR P4, PT, R85, 0x6a, P4 ;  /* 0x0000006a5500780c */ /* 0x000fe40002781670 */
[----:B------:R-:W-:-:S02]  /*d1f0*/  FMNMX.FTZ R86, R43, R86, !PT ;  /* 0x000000562b567209 */ /* 0x000fc40007810000 */
[----:B------:R-:W-:Y:S01]  /*d200*/  ISETP.LT.OR P3, PT, R85, 0x71, P3 ;  /* 0x000000715500780c */ /* 0x000fe20001f61670 */
[----:B------:R-:W-:Y:S01]  /*d210*/  MUFU.EX2 R39, R39 ;  /* 0x0000002700277308 */ /* 0x000fe20000000800 */
[----:B------:R-:W-:Y:S02]  /*d220*/  FSEL R70, R70, -INF , !P4 ;  /* 0xff80000046467808 */ /* 0x000fe40006000000 */
[----:B------:R-:W-:Y:S02]  /*d230*/  ISETP.GT.AND P4, PT, R84, 0x71, P2 ;  /* 0x000000715400780c */ /* 0x000fe40001784270 */
[----:B------:R-:W-:Y:S02]  /*d240*/  FMNMX.FTZ R7, R69, R86, !PT ;  /* 0x0000005645077209 */ /* 0x000fe40007810000 */
[----:B-1----:R-:W-:Y:S01]  /*d250*/  FSEL R47, R72, -INF , !P3 ;  /* 0xff800000482f7808 */ /* 0x002fe20005800000 */
[----:B------:R-:W-:Y:S01]  /*d260*/  MUFU.EX2 R45, R45 ;  /* 0x0000002d002d7308 */ /* 0x000fe20000000800 */
[----:B------:R-:W-:-:S02]  /*d270*/  ISETP.GT.AND P3, PT, R84, 0x78, P2 ;  /* 0x000000785400780c */ /* 0x000fc40001764270 */
[----:B------:R-:W-:Y:S02]  /*d280*/  ISETP.GT.AND P2, PT, R84, 0x79, P2 ;  /* 0x000000795400780c */ /* 0x000fe40001744270 */
[C---:B------:R-:W-:Y:S02]  /*d290*/  ISETP.LT.OR P4, PT, R85.reuse, 0x72, P4 ;  /* 0x000000725500780c */ /* 0x040fe40002781670 */
[----:B------:R-:W-:Y:S01]  /*d2a0*/  FMNMX.FTZ R84, R70, R7, !PT ;  /* 0x0000000746547209 */ /* 0x000fe20007810000 */
[----:B------:R1:W-:Y:S01]  /*d2b0*/  MUFU.EX2 R72, R51 ;  /* 0x0000003300487308 */ /* 0x0003e20000000800 */
[----:B------:R-:W-:Y:S02]  /*d2c0*/  ISETP.LT.OR P3, PT, R85, 0x79, P3 ;  /* 0x000000795500780c */ /* 0x000fe40001f61670 */
[----:B------:R-:W-:Y:S02]  /*d2d0*/  FSEL R74, R74, -INF , !P4 ;  /* 0xff8000004a4a7808 */ /* 0x000fe40006000000 */
[----:B------:R-:W-:Y:S01]  /*d2e0*/  FMNMX.FTZ R7, R47, R84, !PT ;  /* 0x000000542f077209 */ /* 0x000fe20007810000 */
[--C-:B------:R-:W-:Y:S01]  /*d2f0*/  FFMA.FTZ R84, R57, UR10, -R40.reuse ;  /* 0x0000000a39547c23 */ /* 0x100fe20008010828 */
[----:B------:R-:W-:Y:S01]  /*d300*/  ISETP.LT.OR P2, PT, R85, 0x7a, P2 ;  /* 0x0000007a5500780c */ /* 0x000fe20001741670 */
[--C-:B------:R-:W-:Y:S01]  /*d310*/  FFMA.FTZ R57, R67, UR10, -R40.reuse ;  /* 0x0000000a43397c23 */ /* 0x100fe20008010828 */
[----:B------:R-:W-:Y:S01]  /*d320*/  FSEL R76, R76, -INF , !P3 ;  /* 0xff8000004c4c7808 */ /* 0x000fe20005800000 */
[--C-:B-1----:R-:W-:Y:S01]  /*d330*/  FFMA.FTZ R51, R59, UR10, -R40.reuse ;  /* 0x0000000a3b337c23 */ /* 0x102fe20008010828 */
[----:B------:R-:W-:Y:S01]  /*d340*/  FMNMX.FTZ R7, R74, R7, !PT ;  /* 0x000000074a077209 */ /* 0x000fe20007810000 */
[----:B------:R-:W-:Y:S01]  /*d350*/  FFMA.FTZ R59, R71, UR10, -R40 ;  /* 0x0000000a473b7c23 */ /* 0x000fe20008010828 */
[----:B------:R-:W-:Y:S01]  /*d360*/  FSEL R79, R79, -INF , !P2 ;  /* 0xff8000004f4f7808 */ /* 0x000fe20005000000 */
[----:B------:R-:W-:Y:S01]  /*d370*/  MUFU.EX2 R49, R49 ;  /* 0x0000003100317308 */ /* 0x000fe20000000800 */
[----:B------:R-:W-:-:S02]  /*d380*/  FMNMX.FTZ R86, R76, R7, !PT ;  /* 0x000000074c567209 */ /* 0x000fc40007810000 */
[----:B------:R-:W-:Y:S02]  /*d390*/  FSEL R67, R8, RZ, P6 ;  /* 0x000000ff08437208 */ /* 0x000fe40003000000 */
[----:B------:R-:W-:Y:S01]  /*d3a0*/  FMNMX.FTZ R7, R79, R86, !PT ;  /* 0x000000564f077209 */ /* 0x000fe20007810000 */
[--C-:B------:R-:W-:Y:S01]  /*d3b0*/  FFMA.FTZ R86, R61, UR10, -R40.reuse ;  /* 0x0000000a3d567c23 */ /* 0x100fe20008010828 */
[----:B------:R-:W-:-:S01]  /*d3c0*/  FFMA.FTZ R61, R75, UR10, -R40 ;  /* 0x0000000a4b3d7c23 */ /* 0x000fc20008010828 */
[----:B------:R-:W-:Y:S01]  /*d3d0*/  FADD.FTZ R67, -R67, R10 ;  /* 0x0000000a43437221 */ /* 0x000fe20000010100 */
[----:B------:R-:W-:Y:S01]  /*d3e0*/  MUFU.EX2 R84, R84 ;  /* 0x0000005400547308 */ /* 0x000fe20000000800 */
[----:B------:R-:W1:Y:S02]  /*d3f0*/  SHFL.BFLY PT, R138, R7, 0x2, 0x1f ;  /* 0x0c401f00078a7f89 */ /* 0x000e6400000e0000 */
[----:B------:R-:W-:-:S05]  /*d400*/  FMUL.FTZ R10, R67, UR10 ;  /* 0x0000000a430a7c20 */ /* 0x000fca0008410000 */
[----:B------:R-:W-:Y:S08]  /*d410*/  MUFU.EX2 R51, R51 ;  /* 0x0000003300337308 */ /* 0x000ff00000000800 */
[----:B------:R-:W2:Y:S08]  /*d420*/  MUFU.EX2 R10, R10 ;  /* 0x0000000a000a7308 */ /* 0x000eb00000000800 */
[----:B------:R-:W-:Y:S01]  /*d430*/  MUFU.EX2 R86, R86 ;  /* 0x0000005600567308 */ /* 0x000fe20000000800 */
[----:B-1----:R-:W-:Y:S01]  /*d440*/  FMNMX.FTZ R65, R7, R138, !PT ;  /* 0x0000008a07417209 */ /* 0x002fe20007810000 */
[--C-:B------:R-:W-:Y:S01]  /*d450*/  FFMA.FTZ R138, R73, UR10, -R40.reuse ;  /* 0x0000000a498a7c23 */ /* 0x100fe20008010828 */
[----:B------:R-:W-:-:S03]  /*d460*/  FFMA.FTZ R40, R81, UR10, -R40 ;  /* 0x0000000a51287c23 */ /* 0x000fc60008010828 */
[----:B------:R-:W1:Y:S02]  /*d470*/  SHFL.BFLY PT, R140, R65, 0x1, 0x1f ;  /* 0x0c201f00418c7f89 */ /* 0x000e6400000e0000 */
[----:B------:R-:W-:Y:S01]  /*d480*/  MUFU.EX2 R53, R53 ;  /* 0x0000003500357308 */ /* 0x000fe20000000800 */
[----:B--2---:R-:W-:-:S04]  /*d490*/  FFMA.FTZ R81, R10, R6, R41 ;  /* 0x000000060a517223 */ /* 0x004fc80000010029 */
[----:B------:R-:W-:-:S03]  /*d4a0*/  FADD.FTZ R81, R30, R81 ;  /* 0x000000511e517221 */ /* 0x000fc60000010000 */
[----:B------:R-:W-:Y:S08]  /*d4b0*/  MUFU.EX2 R136, R136 ;  /* 0x0000008800887308 */ /* 0x000ff00000000800 */
[----:B------:R-:W-:Y:S01]  /*d4c0*/  MUFU.EX2 R57, R57 ;  /* 0x0000003900397308 */ /* 0x000fe20000000800 */
[----:B-1----:R-:W-:-:S07]  /*d4d0*/  FMNMX.FTZ R7, R65, R140, !PT ;  /* 0x0000008c41077209 */ /* 0x002fce0007810000 */
[----:B------:R-:W-:Y:S01]  /*d4e0*/  MUFU.EX2 R68, R68 ;  /* 0x0000004400447308 */ /* 0x000fe20000000800 */
[C---:B------:R-:W-:Y:S01]  /*d4f0*/  FSETP.NEU.FTZ.AND P2, PT, R7.reuse, -INF , PT ;  /* 0xff8000000700780b */ /* 0x040fe20003f5d000 */
[----:B------:R-:W-:-:S05]  /*d500*/  FFMA.FTZ R65, R7, R80, -8 ;  /* 0xc100000007417423 */ /* 0x000fca0000010050 */
[----:B------:R-:W-:Y:S01]  /*d510*/  FSEL R65, R65, RZ, P2 ;  /* 0x000000ff41417208 */ /* 0x000fe20001000000 */
[----:B------:R-:W-:Y:S04]  /*d520*/  MUFU.EX2 R59, R59 ;  /* 0x0000003b003b7308 */ /* 0x000fe80000000800 */
        /* <DEDUP_REMOVED lines=30> */
[----:B------:R-:W-:-:S05]  /*d710*/  FFMA.FTZ R60, R76, UR10, -R65 ;  /* 0x0000000a4c3c7c23 */ /* 0x000fca0008010841 */
        /* <DEDUP_REMOVED lines=8> */
[----:B------:R1:W-:Y:S08]  /*d7a0*/  MUFU.EX2 R11, R46 ;  /* 0x0000002e000b7308 */ /* 0x0003f00000000800 */
[----:B------:R-:W4:Y:S01]  /*d7b0*/  MUFU.EX2 R26, R26 ;  /* 0x0000001a001a7308 */ /* 0x000f220000000800 */
[----:B-1----:R-:W-:-:S04]  /*d7c0*/  FADD.FTZ R46, R14, R81 ;  /* 0x000000510e2e7221 */ /* 0x002fc80000010000 */
[----:B------:R-:W-:Y:S01]  /*d7d0*/  FADD.FTZ R81, R83, R46 ;  /* 0x0000002e53517221 */ /* 0x000fe20000010000 */
[----:B--2---:R-:W-:-:S02]  /*d7e0*/  FADD.FTZ R46, R24, R5 ;  /* 0x00000005182e7221 */ /* 0x004fc40000010000 */
[----:B------:R-:W1:Y:S01]  /*d7f0*/  MUFU.EX2 R29, R29 ;  /* 0x0000001d001d7308 */ /* 0x000e620000000800 */
[----:B------:R-:W-:-:S01]  /*d800*/  FADD.FTZ R6, R18, R81 ;  /* 0x0000005112067221 */ /* 0x000fc20000010000 */
[----:B---3--:R-:W-:Y:S01]  /*d810*/  FADD.FTZ R5, R67, R46 ;  /* 0x0000002e43057221 */ /* 0x008fe20000010000 */
[----:B------:R-:W-:-:S02]  /*d820*/  FFMA.FTZ R46, R58, UR10, -R65 ;  /* 0x0000000a3a2e7c23 */ /* 0x000fc40008010841 */
[----:B------:R-:W-:-:S03]  /*d830*/  FADD.FTZ R6, R21, R6 ;  /* 0x0000000615067221 */ /* 0x000fc60000010000 */
[----:B------:R-:W2:Y:S01]  /*d840*/  MUFU.EX2 R32, R32 ;  /* 0x0000002000207308 */ /* 0x000ea20000000800 */
[----:B------:R-:W-:-:S01]  /*d850*/  FADD.FTZ R81, R25, R6 ;  /* 0x0000000619517221 */ /* 0x000fc20000010000 */
[----:B----4-:R-:W-:-:S03]  /*d860*/  FADD.FTZ R6, R26, R5 ;  /* 0x000000051a067221 */ /* 0x010fc60000010000 */
[----:B------:R-:W-:-:S03]  /*d870*/  FADD.FTZ R50, R28, R81 ;  /* 0x000000511c327221 */ /* 0x000fc60000010000 */
[----:B------:R-:W3:Y:S01]  /*d880*/  MUFU.EX2 R71, R71 ;  /* 0x0000004700477308 */ /* 0x000ee20000000800 */
[----:B-1----:R-:W-:-:S01]  /*d890*/  FADD.FTZ R5, R29, R6 ;  /* 0x000000061d057221 */ /* 0x002fc20000010000 */
[----:B------:R-:W-:-:S04]  /*d8a0*/  FADD.FTZ R81, R27, R50 ;  /* 0x000000321b517221 */ /* 0x000fc80000010000 */
[----:B------:R-:W-:Y:S01]  /*d8b0*/  FADD.FTZ R50, R52, R81 ;  /* 0x0000005134327221 */ /* 0x000fe20000010000 */
[----:B------:R-:W-:-:S01]  /*d8c0*/  FFMA.FTZ R81, R62, UR10, -R65 ;  /* 0x0000000a3e517c23 */ /* 0x000fc20008010841 */
[----:B------:R-:W1:Y:S01]  /*d8d0*/  MUFU.EX2 R34, R34 ;  /* 0x0000002200227308 */ /* 0x000e620000000800 */
[----:B--2---:R-:W-:-:S01]  /*d8e0*/  FADD.FTZ R6, R32, R5 ;  /* 0x0000000520067221 */ /* 0x004fc20000010000 */
[----:B------:R-:W-:Y:S01]  /*d8f0*/  FADD.FTZ R85, R33, R50 ;  /* 0x0000003221557221 */ /* 0x000fe20000010000 */
[----:B------:R-:W-:-:S03]  /*d900*/  FFMA.FTZ R50, R64, UR10, -R65 ;  /* 0x0000000a40327c23 */ /* 0x000fc60008010841 */
        /* <DEDUP_REMOVED lines=10> */
[----:B---3--:R-:W-:-:S01]  /*d9b0*/  FADD.FTZ R6, R36, R5 ;  /* 0x0000000524067221 */ /* 0x008fc20000010000 */
[----:B------:R-:W-:Y:S01]  /*d9c0*/  FADD.FTZ R5, R39, R54 ;  /* 0x0000003627057221 */ /* 0x000fe20000010000 */
[----:B------:R-:W-:-:S01]  /*d9d0*/  FFMA.FTZ R54, R69, UR10, -R65 ;  /* 0x0000000a45367c23 */ /* 0x000fc20008010841 */
[----:B------:R-:W-:-:S04]  /*d9e0*/  FFMA.FTZ R69, R70, UR10, -R65 ;  /* 0x0000000a46457c23 */ /* 0x000fc80008010841 */
[----:B------:R-:W3:Y:S01]  /*d9f0*/  MUFU.EX2 R42, R42 ;  /* 0x0000002a002a7308 */ /* 0x000ee20000000800 */
[----:B-1----:R-:W-:-:S04]  /*da00*/  FADD.FTZ R6, R75, R6 ;  /* 0x000000064b067221 */ /* 0x002fc80000010000 */
[----:B------:R-:W-:Y:S01]  /*da10*/  FADD.FTZ R85, R11, R6 ;  /* 0x000000060b557221 */ /* 0x000fe20000010000 */
[----:B------:R-:W-:-:S02]  /*da20*/  FADD.FTZ R6, R66, R5 ;  /* 0x0000000542067221 */ /* 0x000fc40000010000 */
        /* <DEDUP_REMOVED lines=11> */
[----:B--2---:R-:W-:-:S01]  /*dae0*/  FADD.FTZ R6, R44, R5 ;  /* 0x000000052c067221 */ /* 0x004fc20000010000 */
[----:B------:R-:W-:Y:S01]  /*daf0*/  FADD.FTZ R5, R51, R58 ;  /* 0x0000003a33057221 */ /* 0x000fe20000010000 */
[----:B------:R-:W-:-:S01]  /*db00*/  FFMA.FTZ R58, R74, UR10, -R65 ;  /* 0x0000000a4a3a7c23 */ /* 0x000fc20008010841 */
[----:B------:R-:W-:-:S04]  /*db10*/  FFMA.FTZ R65, R79, UR10, -R65 ;  /* 0x0000000a4f417c23 */ /* 0x000fc80008010841 */
        /* <DEDUP_REMOVED lines=42> */
.L_x_8668:
        /* <DEDUP_REMOVED lines=90> */
.L_x_8651:
[----:B------:R-:W-:Y:S06]  /*e360*/  BAR.ARV 0x8, 0x1a0 ;  /* 0x0206800000007b1d */ /* 0x000fec0000002000 */
[----:B------:R-:W-:Y:S05]  /*e370*/  @!P0 BRA `(.L_x_8670) ;  /* 0x0000000000048947 */ /* 0x000fea0003800000 */
[----:B------:R-:W-:Y:S01]  /*e380*/  BPT.TRAP 0x1 ;  /* 0x000000040000795c */ /* 0x000fe20000300000 */
.L_x_8670:
[----:B------:R-:W-:Y:S01]  /*e390*/  ULEA UR14, UR36, UR47, 0x3 ;  /* 0x0000002f240e7291 */ /* 0x000fe2000f8e183f */
[----:B------:R-:W-:-:S05]  /*e3a0*/  IMAD.U32 R0, RZ, RZ, UR37 ;  /* 0x00000025ff007e24 */ /* 0x000fca000f8e00ff */
[----:B------:R-:W-:-:S04]  /*e3b0*/  SHF.L.U32 R0, R0, 0x1f, RZ ;  /* 0x0000001f00007819 */ /* 0x000fc800000006ff */
[----:B------:R1:W2:Y:S01]  /*e3c0*/  SYNCS.PHASECHK.TRANS64.TRYWAIT P1, [UR14+0x19c50], R0 ;  /* 0x019c5000ff0075a7 */ /* 0x0002a2000802014e */
[----:B------:R-:W-:Y:S05]  /*e3d0*/  @!P0 BRA `(.L_x_8671) ;  /* 0x0000000000048947 */ /* 0x000fea0003800000 */
[----:B------:R-:W-:Y:S01]  /*e3e0*/  BPT.TRAP 0x1 ;  /* 0x000000040000795c */ /* 0x000fe20000300000 */
.L_x_8671:
[----:B--2---:R-:W-:Y:S05]  /*e3f0*/  @P1 BRA `(.L_x_8672) ;  /* 0x0000000000081947 */ /* 0x004fea0003800000 */
[----:B------:R-:W2:Y:S02]  /*e400*/  SYNCS.PHASECHK.TRANS64.TRYWAIT P1, [UR14+0x19c50], R0 ;  /* 0x019c5000ff0075a7 */ /* 0x000ea4000802014e */
[----:B--2---:R-:W-:Y:S05]  /*e410*/  @!P1 BRA `(.L_x_8673) ;  /* 0x00000058002c9947 */ /* 0x004fea0003800000 */
.L_x_8672:
        /* <DEDUP_REMOVED lines=12> */
[----:B------:R-:W-:Y:S02]  /*e4e0*/  @UP0 USHF.R.S32.HI UR11, URZ, 0x1f, UR41 ;  /* 0x0000001f3f0b0899 */ /* 0x000fe40008011429 */
[----:B------:R-:W-:Y:S02]  /*e4f0*/  @UP0 UIMAD UR6, UR6, UR12, URZ ;  /* 0x0000000c060602a4 */ /* 0x000fe4000f8e023f */
[----:B------:R-:W-:Y:S02]  /*e500*/  @UP0 UIMAD.WIDE.U32 UR8, UR44, UR12, URZ ;  /* 0x0000000c2c0802a5 */ /* 0x000fe4000f8e003f */
[----:B------:R-:W-:Y:S02]  /*e510*/  @UP0 UIMAD UR7, UR44, UR13, UR6 ;  /* 0x0000000d2c0702a4 */ /* 0x000fe4000f8e0206 */
[----:B------:R-:W-:-:S02]  /*e520*/  UIMAD UR6, UR36, 0x300, UR47 ;  /* 0x00000300240678a4 */ /* 0x000fc4000f8e022f */
[----:B------:R-:W-:Y:S01]  /*e530*/  @UP0 UIADD3 UR9, UR9, UR7, URZ ;  /* 0x0000000709090290 */ /* 0x000fe2000fffe03f */
[----:B------:R-:W-:Y:S02]  /*e540*/  @UP0 ULDC.64 UR12, c[0x0][0x9d0] ;  /* 0x00027400000c0ab9 */ /* 0x000fe40000000a00 */
[----:B------:R-:W-:Y:S01]  /*e550*/  UMOV UR7, 0x40000040 ;  /* 0x4000004000077882 */ /* 0x000fe20000000000 */
[----:B------:R-:W-:Y:S02]  /*e560*/  @UP0 UIMAD UR11, UR11, UR12, URZ ;  /* 0x0000000c0b0b02a4 */ /* 0x000fe4000f8e023f */
[----:B------:R-:W-:Y:S01]  /*e570*/  @UP0 UIMAD.WIDE.U32 UR8, UR41, UR12, UR8 ;  /* 0x0000000c290802a5 */ /* 0x000fe2000f8e0008 */
[----:B------:R-:W-:Y:S01]  /*e580*/  QGMMA.64x96x32.F32.E4M3.E4M3 R88, R148, gdesc[UR4], R88, gsb0 ;  /* 0x0160000494587df3 */ /* 0x000fe20008000858 */
[----:B------:R-:W-:Y:S02]  /*e590*/  @UP0 UIMAD UR11, UR41, UR13, UR11 ;  /* 0x0000000d290b02a4 */ /* 0x000fe4000f8e020b */
[----:B------:R-:W-:-:S02]  /*e5a0*/  @UP0 ULEA UR4, UP1, UR8, UR4, 0x2 ;  /* 0x0000000408040291 */ /* 0x000fc4000f82103f */
[----:B------:R-:W-:-:S04]  /*e5b0*/  @UP0 UIADD3 UR7, UR9, UR11, URZ ;  /* 0x0000000b09070290 */ /* 0x000fc8000fffe03f */
[----:B------:R-:W-:Y:S01]  /*e5c0*/  @UP0 ULEA.HI.X UR5, UR8, UR5, UR7, 0x2, UP1 ;  /* 0x0000000508050291 */ /* 0x000fe200088f1407 */
[----:B------:R-:W-:-:S05]  /*e5d0*/  IMAD.U32 R2, RZ, RZ, UR4 ;  /* 0x00000004ff027e24 */ /* 0x000fca000f8e00ff */
[----:B--2---:R-:W-:-:S05]  /*e5e0*/  IMAD.U32 R3, RZ, RZ, UR5 ;  /* 0x00000005ff037e24 */ /* 0x004fca000f8e00ff */
[----:B------:R2:W3:Y:S01]  /*e5f0*/  @P1 LDG.E R4, desc[UR48][R2.64] ;  /* 0x0000003002041981 */ /* 0x0004e2000c1e1900 */
[----:B------:R-:W-:Y:S01]  /*e600*/  UIADD3 UR4, UR6, 0x2, URZ ;  /* 0x0000000206047890 */ /* 0x000fe2000fffe03f */
[----:B------:R-:W-:-:S06]  /*e610*/  UMOV UR19, 0x40000040 ;  /* 0x4000004000137882 */ /* 0x000fcc0000000000 */
[----:B------:R-:W-:Y:S01]  /*e620*/  UMOV UR18, UR4 ;  /* 0x0000000400127c82 */ /* 0x000fe20008000000 */
[----:B------:R-:W-:Y:S02]  /*e630*/  WARPGROUP.DEPBAR.LE gsb0, 0x0 ;  /* 0x00008000000079c5 */ /* 0x000fe40000010000 */
[----:B------:R-:W-:-:S06]  /*e640*/  WARPGROUP.ARRIVE ;  /* 0x00000000000079c5 */ /* 0x000fcc0000000000 */
[----:B------:R-:W-:Y:S01]  /*e650*/  QGMMA.64x96x32.F32.E4M3.E4M3 R88, R144, gdesc[UR16], R88, gsb0 ;  /* 0x0160001090587df3 */ /* 0x000fe20008000858 */
[----:B------:R-:W-:Y:S01]  /*e660*/  UIADD3 UR4, UR6, 0x4, URZ ;  /* 0x0000000406047890 */ /* 0x000fe2000fffe03f */
[----:B------:R-:W-:-:S06]  /*e670*/  UMOV UR19, 0x40000040 ;  /* 0x4000004000137882 */ /* 0x000fcc0000000000 */
[----:B------:R-:W-:Y:S01]  /*e680*/  UMOV UR18, UR4 ;  /* 0x0000000400127c82 */ /* 0x000fe20008000000 */
[----:B------:R-:W4:Y:S01]  /*e690*/  SHFL.BFLY PT, R9, R6, 0x2, 0x1f ;  /* 0x0c401f0006097f89 */ /* 0x000f2200000e0000 */
[----:B------:R-:W-:-:S03]  /*e6a0*/  UIADD3 UR6, UR6, 0x6, URZ ;  /* 0x0000000606067890 */ /* 0x000fc6000fffe03f */
[----:B------:R-:W5:Y:S01]  /*e6b0*/  SHFL.BFLY PT, R10, R5, 0x2, 0x1f ;  /* 0x0c401f00050a7f89 */ /* 0x000f6200000e0000 */
[----:B------:R-:W-:Y:S01]  /*e6c0*/  UMOV UR7, 0x40000040 ;  /* 0x4000004000077882 */ /* 0x000fe20000000000 */
[----:B------:R-:W-:Y:S02]  /*e6d0*/  WARPGROUP.DEPBAR.LE gsb0, 0x0 ;  /* 0x00008000000079c5 */ /* 0x000fe40000010000 */
[----:B------:R-:W-:-:S06]  /*e6e0*/  WARPGROUP.ARRIVE ;  /* 0x00000000000079c5 */ /* 0x000fcc0000000000 */
[----:B------:R-:W-:Y:S01]  /*e6f0*/  QGMMA.64x96x32.F32.E4M3.E4M3 R88, R140, gdesc[UR16], R88, gsb0 ;  /* 0x016000108c587df3 */ /* 0x000fe20008000858 */
        /* <DEDUP_REMOVED lines=13> */
[----:B------:R-:W-:Y:S02]  /*e7d0*/  WARPGROUP.DEPBAR.LE gsb0, 0x0 ;  /* 0x00008000000079c5 */ /* 0x000fe40000010000 */
[----:B------:R-:W-:-:S06]  /*e7e0*/  WARPGROUP.ARRIVE ;  /* 0x00000000000079c5 */ /* 0x000fcc0000000000 */
[----:B------:R-:W-:Y:S01]  /*e7f0*/  QGMMA.64x96x32.F32.E4M3.E4M3 R88, R136, gdesc[UR4], R88, gsb0 ;  /* 0x0160000488587df3 */ /* 0x000fe20008000858 */
[----:B------:R-:W-:Y:S01]  /*e800*/  FSETP.NE.FTZ.AND P1, PT, R12, RZ, PT ;  /* 0x000000ff0c00720b */ /* 0x000fe20003f35000 */
[----:B------:R-:W-:Y:S01]  /*e810*/  IMAD.MOV.U32 R9, RZ, RZ, RZ ;  /* 0x000000ffff097224 */ /* 0x000fe200078e00ff */
[----:B------:R-:W1:Y:S08]  /*e820*/  @P2 MUFU.LG2 R6, R6 ;  /* 0x0000000600062308 */ /* 0x000e700000000c00 */
        /* <DEDUP_REMOVED lines=17> */
.L_x_8674:
        /* <DEDUP_REMOVED lines=58> */
.L_x_8600:
        /* <DEDUP_REMOVED lines=19> */
[----:B------:R-:W-:Y:S02]  /*ee10*/  LOP3.LUT P1, RZ, R157, 0x3, RZ, 0xc0, !PT ;  /* 0x000000039dff7812 */ /* 0x000fe4000782c0ff */
[----:B------:R-:W-:Y:S02]  /*ee20*/  F2FP.BF16.F32.PACK_AB R15, R118, R15 ;  /* 0x0000000f760f723e */ /* 0x000fe400000010ff */
[----:B------:R-:W-:-:S02]  /*ee30*/  F2FP.BF16.F32.PACK_AB R14, R119, R14 ;  /* 0x0000000e770e723e */ /* 0x000fc400000010ff */
[----:B------:R-:W-:Y:S02]  /*ee40*/  F2FP.BF16.F32.PACK_AB R35, R92, R35 ;  /* 0x000000235c23723e */ /* 0x000fe400000010ff */
[----:B------:R-:W-:Y:S02]  /*ee50*/  F2FP.BF16.F32.PACK_AB R34, R93, R34 ;  /* 0x000000225d22723e */ /* 0x000fe400000010ff */
[----:B------:R-:W-:Y:S02]  /*ee60*/  F2FP.BF16.F32.PACK_AB R31, R100, R31 ;  /* 0x0000001f641f723e */ /* 0x000fe400000010ff */
[----:B------:R-:W-:Y:S01]  /*ee70*/  F2FP.BF16.F32.PACK_AB R30, R101, R30 ;  /* 0x0000001e651e723e */ /* 0x000fe200000010ff */
[----:B------:R-:W-:Y:S01]  /*ee80*/  USHF.R.S32.HI UR5, URZ, 0x1f, UR43 ;  /* 0x0000001f3f057899 */ /* 0x000fe2000801142b */
[----:B-1----:R-:W-:Y:S01]  /*ee90*/  IMAD.SHL.U32 R3, R17, 0x4, RZ ;  /* 0x0000000411037824 */ /* 0x002fe200078e00ff */
[----:B------:R-:W-:Y:S01]  /*eea0*/  F2FP.BF16.F32.PACK_AB R33, R94, R33 ;  /* 0x000000215e21723e */ /* 0x000fe200000010ff */
[----:B------:R-:W1:Y:S03]  /*eeb0*/  LDC.64 R70, c[0x0][0xb78] ;  /* 0x0002de00ff467b82 */ /* 0x000e660000000a00 */
[----:B------:R-:W-:-:S04]  /*eec0*/  LOP3.LUT R3, R3, 0xc, RZ, 0xc0, !PT ;  /* 0x0000000c03037812 */ /* 0x000fc800078ec0ff */
[----:B------:R-:W-:-:S05]  /*eed0*/  IADD3 R4, P0, R3, UR6, RZ ;  /* 0x0000000603047c10 */ /* 0x000fca000ff1e0ff */
[----:B------:R-:W-:Y:S01]  /*eee0*/  IMAD.X R5, RZ, RZ, UR7, P0 ;  /* 0x00000007ff057e24 */ /* 0x000fe200080e06ff */
[----:B------:R-:W-:Y:S01]  /*eef0*/  F2FP.BF16.F32.PACK_AB R32, R95, R32 ;  /* 0x000000205f20723e */ /* 0x000fe200000010ff */
[----:B------:R-:W2:Y:S01]  /*ef00*/  S2R R51, SR_TID.X ;  /* 0x0000000000337919 */ /* 0x000ea20000002100 */
[----:B------:R-:W-:Y:S01]  /*ef10*/  F2FP.BF16.F32.PACK_AB R27, R108, R27 ;  /* 0x0000001b6c1b723e */ /* 0x000fe200000010ff */
[----:B------:R-:W-:Y:S01]  /*ef20*/  ULDC.64 UR6, c[0x0][0xb70] ;  /* 0x0002dc0000067ab9 */ /* 0x000fe20000000a00 */
[----:B------:R3:W4:Y:S01]  /*ef30*/  LDG.E.CONSTANT R3, desc[UR48][R4.64] ;  /* 0x0000003004037981 */ /* 0x000722000c1e9900 */
[----:B------:R-:W-:Y:S02]  /*ef40*/  F2FP.BF16.F32.PACK_AB R26, R109, R26 ;  /* 0x0000001a6d1a723e */ /* 0x000fe400000010ff */
[----:B------:R-:W-:Y:S02]  /*ef50*/  F2FP.BF16.F32.PACK_AB R29, R102, R29 ;  /* 0x0000001d661d723e */ /* 0x000fe400000010ff */
[----:B------:R-:W-:-:S02]  /*ef60*/  F2FP.BF16.F32.PACK_AB R28, R103, R28 ;  /* 0x0000001c671c723e */ /* 0x000fc400000010ff */
[----:B------:R-:W-:Y:S02]  /*ef70*/  F2FP.BF16.F32.PACK_AB R25, R110, R25 ;  /* 0x000000196e19723e */ /* 0x000fe400000010ff */
[----:B------:R-:W-:Y:S01]  /*ef80*/  F2FP.BF16.F32.PACK_AB R24, R111, R24 ;  /* 0x000000186f18723e */ /* 0x000fe200000010ff */
[----:B------:R-:W5:Y:S01]  /*ef90*/  LDL R5, [R1] ;  /* 0x0000000001057983 */ /* 0x000f620000100800 */
[----:B------:R-:W-:Y:S01]  /*efa0*/  BAR.SYNC.DEFER_BLOCKING 0x1, 0x180 ;  /* 0x0046000000007b1d */ /* 0x000fe20000010000 */
[----:B---3--:R-:W-:Y:S02]  /*efb0*/  LOP3.LUT P0, R4, R17, 0x3, RZ, 0xc0, !PT ;  /* 0x0000000311047812 */ /* 0x008fe4000780c0ff */
[----:B------:R-:W-:Y:S02]  /*efc0*/  F2FP.BF16.F32.PACK_AB R21, R116, R21 ;  /* 0x000000157415723e */ /* 0x000fe400000010ff */
[----:B------:R-:W-:Y:S02]  /*efd0*/  ISETP.EQ.OR P0, PT, R4, 0x3, !P0 ;  /* 0x000000030400780c */ /* 0x000fe40004702670 */
[----:B------:R-:W-:-:S02]  /*efe0*/  F2FP.BF16.F32.PACK_AB R20, R117, R20 ;  /* 0x000000147514723e */ /* 0x000fc400000010ff */
[----:B------:R-:W-:Y:S02]  /*eff0*/  SEL R44, R13, R12, P0 ;  /* 0x0000000c0d2c7207 */ /* 0x000fe40000000000 */
[----:B------:R-:W-:Y:S02]  /*f000*/  SEL R46, R12, R13, P0 ;  /* 0x0000000d0c2e7207 */ /* 0x000fe40000000000 */
[----:B------:R-:W-:-:S04]  /*f010*/  IADD3 R13, P6, R22, 0x20, RZ ;  /* 0x00000020160d7810 */ /* 0x000fc80007fde0ff */
[----:B------:R-:W-:Y:S02]  /*f020*/  LOP3.LUT R12, R13, 0x180, RZ, 0xc0, !PT ;  /* 0x000001800d0c7812 */ /* 0x000fe400078ec0ff */
[----:B------:R-:W-:Y:S02]  /*f030*/  SEL R48, R9, R8, P0 ;  /* 0x0000000809307207 */ /* 0x000fe40000000000 */
[----:B------:R-:W-:Y:S02]  /*f040*/  SEL R50, R8, R9, P0 ;  /* 0x0000000908327207 */ /* 0x000fe40000000000 */
[----:B------:R-:W-:Y:S02]  /*f050*/  SHF.R.U64 R12, R12, 0x3, RZ ;  /* 0x000000030c0c7819 */ /* 0x000fe400000012ff */
[----:B------:R-:W-:Y:S02]  /*f060*/  IADD3 R9, P4, R22, 0x3020, RZ ;  /* 0x0000302016097810 */ /* 0x000fe40007f9e0ff */
[----:B------:R-:W-:Y:S01]  /*f070*/  LOP3.LUT R12, R12, R13, RZ, 0x3c, !PT ;  /* 0x0000000d0c0c7212 */ /* 0x000fe200078e3cff */
[----:B------:R-:W-:Y:S01]  /*f080*/  IMAD.X R13, RZ, RZ, R23, P6 ;  /* 0x000000ffff0d7224 */ /* 0x000fe200030e0617 */
[----:B------:R-:W-:-:S02]  /*f090*/  LOP3.LUT R8, R9, 0x180, RZ, 0xc0, !PT ;  /* 0x0000018009087812 */ /* 0x000fc400078ec0ff */
[----:B------:R-:W-:Y:S02]  /*f0a0*/  SEL R66, R7, R6, P0 ;  /* 0x0000000607427207 */ /* 0x000fe40000000000 */
[----:B------:R-:W-:Y:S02]  /*f0b0*/  SEL R68, R6, R7, P0 ;  /* 0x0000000706447207 */ /* 0x000fe40000000000 */
[----:B------:R-:W-:Y:S02]  /*f0c0*/  SEL R62, R11, R10, P0 ;  /* 0x0000000a0b3e7207 */ /* 0x000fe40000000000 */
[----:B------:R-:W-:Y:S02]  /*f0d0*/  SEL R64, R10, R11, P0 ;  /* 0x0000000b0a407207 */ /* 0x000fe40000000000 */
[C---:B------:R-:W-:Y:S02]  /*f0e0*/  IADD3 R7, P5, R22.reuse, 0x6000, RZ ;  /* 0x0000600016077810 */ /* 0x040fe40007fbe0ff */
[----:B------:R-:W-:-:S02]  /*f0f0*/  IADD3 R11, P3, R22, 0x3000, RZ ;  /* 0x00003000160b7810 */ /* 0x000fc40007f7e0ff */
[----:B------:R-:W-:Y:S02]  /*f100*/  SHF.R.U64 R8, R8, 0x3, RZ ;  /* 0x0000000308087819 */ /* 0x000fe400000012ff */
[----:B------:R-:W-:Y:S02]  /*f110*/  LOP3.LUT R6, R7, 0x180, RZ, 0xc0, !PT ;  /* 0x0000018007067812 */ /* 0x000fe400078ec0ff */
[----:B------:R-:W-:Y:S02]  /*f120*/  SEL R58, R15, R14, P0 ;  /* 0x0000000e0f3a7207 */ /* 0x000fe40000000000 */
[----:B------:R-:W-:Y:S02]  /*f130*/  SEL R60, R14, R15, P0 ;  /* 0x0000000f0e3c7207 */ /* 0x000fe40000000000 */
[----:B------:R-:W-:Y:S02]  /*f140*/  LOP3.LUT R10, R11, 0x180, RZ, 0xc0, !PT ;  /* 0x000001800b0a7812 */ /* 0x000fe400078ec0ff */
[----:B------:R-:W-:Y:S01]  /*f150*/  LOP3.LUT R8, R8, R9, RZ, 0x3c, !PT ;  /* 0x0000000908087212 */ /* 0x000fe200078e3cff */
[----:B------:R-:W-:Y:S01]  /*f160*/  IMAD.X R9, RZ, RZ, R23, P4 ;  /* 0x000000ffff097224 */ /* 0x000fe200020e0617 */
[----:B------:R-:W-:-:S02]  /*f170*/  LOP3.LUT R15, R22, 0x180, RZ, 0xc0, !PT ;  /* 0x00000180160f7812 */ /* 0x000fc400078ec0ff */
[----:B------:R-:W-:Y:S02]  /*f180*/  SHF.R.U64 R6, R6, 0x3, RZ ;  /* 0x0000000306067819 */ /* 0x000fe400000012ff */
[----:B------:R-:W-:Y:S02]  /*f190*/  SHF.R.U64 R10, R10, 0x3, RZ ;  /* 0x000000030a0a7819 */ /* 0x000fe400000012ff */
[----:B------:R-:W-:Y:S02]  /*f1a0*/  SHF.R.U64 R15, R15, 0x3, RZ ;  /* 0x000000030f0f7819 */ /* 0x000fe400000012ff */
[----:B------:R-:W-:Y:S02]  /*f1b0*/  SEL R18, R35, R34, P0 ;  /* 0x0000002223127207 */ /* 0x000fe40000000000 */
[----:B------:R-:W-:Y:S02]  /*f1c0*/  MOV R41, R8 ;  /* 0x0000000800297202 */ /* 0x000fe40000000f00 */
[----:B------:R-:W-:-:S02]  /*f1d0*/  SEL R34, R34, R35, P0 ;  /* 0x0000002322227207 */ /* 0x000fc40000000000 */
[----:B------:R-:W-:Y:S01]  /*f1e0*/  LOP3.LUT R6, R6, R7, RZ, 0x3c, !PT ;  /* 0x0000000706067212 */ /* 0x000fe200078e3cff */
[--C-:B------:R-:W-:Y:S01]  /*f1f0*/  IMAD.X R7, RZ, RZ, R23.reuse, P5 ;  /* 0x000000ffff077224 */ /* 0x100fe200028e0617 */
[----:B------:R-:W-:Y:S02]  /*f200*/  SEL R36, R31, R30, P0 ;  /* 0x0000001e1f247207 */ /* 0x000fe40000000000 */
[----:B------:R-:W-:Y:S01]  /*f210*/  LOP3.LUT R10, R10, R11, RZ, 0x3c, !PT ;  /* 0x0000000b0a0a7212 */ /* 0x000fe200078e3cff */
[----:B------:R-:W-:Y:S01]  /*f220*/  IMAD.X R11, RZ, RZ, R23, P3 ;  /* 0x000000ffff0b7224 */ /* 0x000fe200018e0617 */
[----:B------:R-:W-:Y:S01]  /*f230*/  SEL R30, R30, R31, P0 ;  /* 0x0000001f1e1e7207 */ /* 0x000fe20000000000 */
[----:B------:R-:W-:Y:S01]  /*f240*/  UIMAD UR5, UR5, UR6, URZ ;  /* 0x00000006050572a4 */ /* 0x000fe2000f8e023f */
[----:B------:R-:W-:Y:S02]  /*f250*/  SEL R38, R27, R26, P0 ;  /* 0x0000001a1b267207 */ /* 0x000fe40000000000 */
[----:B------:R-:W-:-:S02]  /*f260*/  SEL R52, R33, R32, P0 ;  /* 0x0000002021347207 */ /* 0x000fc40000000000 */
[----:B------:R-:W-:Y:S01]  /*f270*/  LOP3.LUT R14, R15, R22, RZ, 0x3c, !PT ;  /* 0x000000160f0e7212 */ /* 0x000fe200078e3cff */
[----:B------:R-:W-:Y:S01]  /*f280*/  IMAD.MOV.U32 R15, RZ, RZ, R23 ;  /* 0x000000ffff0f7224 */ /* 0x000fe200078e0017 */
[----:B------:R-:W-:Y:S02]  /*f290*/  SEL R26, R26, R27, P0 ;  /* 0x0000001b1a1a7207 */ /* 0x000fe40000000000 */
[----:B------:R-:W-:Y:S02]  /*f2a0*/  SEL R32, R32, R33, P0 ;  /* 0x0000002120207207 */ /* 0x000fe40000000000 */
[----:B------:R-:W-:Y:S02]  /*f2b0*/  SEL R54, R29, R28, P0 ;  /* 0x0000001c1d367207 */ /* 0x000fe40000000000 */
[----:B------:R-:W-:Y:S02]  /*f2c0*/  SEL R28, R28, R29, P0 ;  /* 0x0000001d1c1c7207 */ /* 0x000fe40000000000 */
[----:B------:R-:W-:-:S02]  /*f2d0*/  SEL R56, R25, R24, P0 ;  /* 0x0000001819387207 */ /* 0x000fc40000000000 */
[----:B------:R-:W-:Y:S02]  /*f2e0*/  SEL R40, R21, R20, P0 ;  /* 0x0000001415287207 */ /* 0x000fe40000000000 */
[----:B------:R-:W-:Y:S01]  /*f2f0*/  SEL R24, R24, R25, P0 ;  /* 0x0000001918187207 */ /* 0x000fe20000000000 */
[----:B------:R-:W-:Y:S01]  /*f300*/  UIMAD.WIDE.U32 UR8, UR43, UR6, URZ ;  /* 0x000000062b0872a5 */ /* 0x000fe2000f8e003f */
[----:B------:R-:W-:Y:S01]  /*f310*/  SEL R42, R20, R21, P0 ;  /* 0x00000015142a7207 */ /* 0x000fe20000000000 */
[----:B------:R-:W-:Y:S01]  /*f320*/  UIMAD UR5, UR43, UR7, UR5 ;  /* 0x000000072b0572a4 */ /* 0x000fe2000f8e0205 */
[----:B------:R-:W-:Y:S02]  /*f330*/  MOV R39, R6 ;  /* 0x0000000600277202 */ /* 0x000fe40000000f00 */
[----:B------:R-:W-:Y:S02]  /*f340*/  MOV R45, R12 ;  /* 0x0000000c002d7202 */ /* 0x000fe40000000f00 */
[----:B------:R-:W-:-:S02]  /*f350*/  MOV R43, R10 ;  /* 0x0000000a002b7202 */ /* 0x000fc40000000f00 */
[----:B------:R-:W-:Y:S01]  /*f360*/  MOV R47, R14 ;  /* 0x0000000e002f7202 */ /* 0x000fe20000000f00 */
[----:B------:R-:W-:Y:S02]  /*f370*/  UIADD3 UR5, UR9, UR5, URZ ;  /* 0x0000000509057290 */ /* 0x000fe4000fffe03f */
[----:B------:R-:W-:Y:S01]  /*f380*/  IMAD.U32 R21, RZ, RZ, UR9 ;  /* 0x00000009ff157e24 */ /* 0x000fe2000f8e00ff */
[----:B------:R-:W-:-:S03]  /*f390*/  ULDC.64 UR6, c[0x0][0xb40] ;  /* 0x0002d00000067ab9 */ /* 0x000fc60000000a00 */
[----:B------:R-:W-:Y:S01]  /*f3a0*/  IMAD.U32 R21, RZ, RZ, UR5 ;  /* 0x00000005ff157e24 */ /* 0x000fe2000f8e00ff */
[----:B------:R-:W-:Y:S01]  /*f3b0*/  USHF.R.S32.HI UR5, URZ, 0x1f, UR44 ;  /* 0x0000001f3f057899 */ /* 0x000fe2000801142c */
[----:B------:R-:W-:-:S04]  /*f3c0*/  IMAD.U32 R20, RZ, RZ, UR8 ;  /* 0x00000008ff147e24 */ /* 0x000fc8000f8e00ff */
[----:B-1----:R-:W-:-:S04]  /*f3d0*/  IMAD.WIDE.U32 R20, R70, UR44, R20 ;  /* 0x0000002c46147c25 */ /* 0x002fc8000f8e0014 */
[----:B--2---:R-:W-:-:S05]  /*f3e0*/  VIADD R53, R51, 0xffffff80 ;  /* 0xffffff8033357836 */ /* 0x004fca0000000000 */
[----:B------:R-:W-:-:S04]  /*f3f0*/  SHF.R.S32.HI R51, RZ, 0x1f, R53 ;  /* 0x0000001fff337819 */ /* 0x000fc80000011435 */
[----:B------:R-:W-:-:S04]  /*f400*/  LEA.HI R51, R51, R53, RZ, 0x5 ;  /* 0x0000003533337211 */ /* 0x000fc800078f28ff */
[----:B------:R-:W-:Y:S01]  /*f410*/  SHF.R.S32.HI R51, RZ, 0x5, R51 ;  /* 0x00000005ff337819 */ /* 0x000fe20000011433 */
[----:B-----5:R-:W-:Y:S01]  /*f420*/  VIADD R49, R5, UR42 ;  /* 0x0000002a05317c36 */ /* 0x020fe20008000000 */
[----:B------:R-:W-:-:S03]  /*f430*/  IADD3 R5, P6, R22, 0x6020, RZ ;  /* 0x0000602016057810 */ /* 0x000fc60007fde0ff */
[----:B------:R-:W-:-:S05]  /*f440*/  VIADD R4, R49, 0x8 ;  /* 0x0000000831047836 */ /* 0x000fca0000000000 */
[----:B------:R-:W-:Y:S02]  /*f450*/  ISETP.GE.OR P2, PT, R4, UR10, P1 ;  /* 0x0000000a04007c0c */ /* 0x000fe40008f46670 */
[----:B------:R-:W-:-:S04]  /*f460*/  LOP3.LUT R4, R5, 0x180, RZ, 0xc0, !PT ;  /* 0x0000018005047812 */ /* 0x000fc800078ec0ff */
[----:B------:R-:W-:Y:S02]  /*f470*/  SHF.R.U64 R4, R4, 0x3, RZ ;  /* 0x0000000304047819 */ /* 0x000fe400000012ff */
[----:B----4-:R-:W-:Y:S02]  /*f480*/  LOP3.LUT R9, R3, 0x2, RZ, 0x3c, !PT ;  /* 0x0000000203097812 */ /* 0x010fe400078e3cff */
[----:B------:R-:W-:Y:S01]  /*f490*/  LOP3.LUT R4, R4, R5, RZ, 0x3c, !PT ;  /* 0x0000000504047212 */ /* 0x000fe200078e3cff */
[----:B------:R-:W-:Y:S01]  /*f4a0*/  IMAD.X R5, RZ, RZ, R23, P6 ;  /* 0x000000ffff057224 */ /* 0x000fe200030e0617 */
[----:B------:R-:W-:Y:S04]  /*f4b0*/  SHFL.IDX PT, R18, R18, R3, 0x1c1f ;  /* 0x001c1f0312127589 */ /* 0x000fe800000e0000 */
[----:B------:R-:W-:-:S02]  /*f4c0*/  MOV R37, R4 ;  /* 0x0000000400257202 */ /* 0x000fc40000000f00 */
[----:B------:R-:W1:Y:S04]  /*f4d0*/  SHFL.IDX PT, R5, R34, R9, 0x1c1f ;  /* 0x001c1f0922057589 */ /* 0x000e6800000e0000 */
[----:B------:R-:W-:Y:S04]  /*f4e0*/  SHFL.IDX PT, R36, R36, R3, 0x1c1f ;  /* 0x001c1f0324247589 */ /* 0x000fe800000e0000 */
[----:B------:R-:W2:Y:S04]  /*f4f0*/  SHFL.IDX PT, R7, R30, R9, 0x1c1f ;  /* 0x001c1f091e077589 */ /* 0x000ea800000e0000 */
[----:B------:R-:W-:Y:S04]  /*f500*/  SHFL.IDX PT, R38, R38, R3, 0x1c1f ;  /* 0x001c1f0326267589 */ /* 0x000fe800000e0000 */
[----:B------:R-:W3:Y:S04]  /*f510*/  SHFL.IDX PT, R11, R26, R9, 0x1c1f ;  /* 0x001c1f091a0b7589 */ /* 0x000ee800000e0000 */
[----:B------:R-:W-:Y:S04]  /*f520*/  SHFL.IDX PT, R52, R52, R3, 0x1c1f ;  /* 0x001c1f0334347589 */ /* 0x000fe800000e0000 */
[----:B------:R-:W4:Y:S04]  /*f530*/  SHFL.IDX PT, R13, R32, R9, 0x1c1f ;  /* 0x001c1f09200d7589 */ /* 0x000f2800000e0000 */
[----:B------:R-:W-:Y:S04]  /*f540*/  SHFL.IDX PT, R44, R44, R3, 0x1c1f ;  /* 0x001c1f032c2c7589 */ /* 0x000fe800000e0000 */
[----:B------:R-:W-:Y:S04]  /*f550*/  SHFL.IDX PT, R54, R54, R3, 0x1c1f ;  /* 0x001c1f0336367589 */ /* 0x000fe800000e0000 */
[----:B------:R-:W5:Y:S04]  /*f560*/  SHFL.IDX PT, R15, R28, R9, 0x1c1f ;  /* 0x001c1f091c0f7589 */ /* 0x000f6800000e0000 */
[----:B------:R-:W-:Y:S04]  /*f570*/  SHFL.IDX PT, R48, R48, R3, 0x1c1f ;  /* 0x001c1f0330307589 */ /* 0x000fe800000e0000 */
[----:B------:R-:W5:Y:S04]  /*f580*/  SHFL.IDX PT, R25, R46, R9, 0x1c1f ;  /* 0x001c1f092e197589 */ /* 0x000f6800000e0000 */
[----:B------:R-:W5:Y:S04]  /*f590*/  SHFL.IDX PT, R27, R50, R9, 0x1c1f ;  /* 0x001c1f09321b7589 */ /* 0x000f6800000e0000 */
[----:B------:R-:W-:Y:S04]  /*f5a0*/  SHFL.IDX PT, R56, R56, R3, 0x1c1f ;  /* 0x001c1f0338387589 */ /* 0x000fe800000e0000 */
[----:B------:R2:W5:Y:S04]  /*f5b0*/  SHFL.IDX PT, R29, R24, R9, 0x1c1f ;  /* 0x001c1f09181d7589 */ /* 0x00056800000e0000 */
[----:B------:R-:W-:Y:S04]  /*f5c0*/  SHFL.IDX PT, R58, R58, R3, 0x1c1f ;  /* 0x001c1f033a3a7589 */ /* 0x000fe800000e0000 */
[----:B------:R-:W5:Y:S04]  /*f5d0*/  SHFL.IDX PT, R31, R60, R9, 0x1c1f ;  /* 0x001c1f093c1f7589 */ /* 0x000f6800000e0000 */
[----:B------:R-:W-:Y:S04]  /*f5e0*/  SHFL.IDX PT, R40, R40, R3, 0x1c1f ;  /* 0x001c1f0328287589 */ /* 0x000fe800000e0000 */
[----:B------:R-:W-:Y:S04]  /*f5f0*/  SHFL.IDX PT, R62, R62, R3, 0x1c1f ;  /* 0x001c1f033e3e7589 */ /* 0x000fe800000e0000 */
[----:B------:R-:W5:Y:S04]  /*f600*/  SHFL.IDX PT, R17, R42, R9, 0x1c1f ;  /* 0x001c1f092a117589 */ /* 0x000f6800000e0000 */
[----:B------:R-:W5:Y:S04]  /*f610*/  SHFL.IDX PT, R33, R64, R9, 0x1c1f ;  /* 0x001c1f0940217589 */ /* 0x000f6800000e0000 */
[----:B------:R3:W-:Y:S04]  /*f620*/  SHFL.IDX PT, R66, R66, R3, 0x1c1f ;  /* 0x001c1f0342427589 */ /* 0x0007e800000e0000 */
[----:B------:R5:W5:Y:S01]  /*f630*/  SHFL.IDX PT, R35, R68, R9, 0x1c1f ;  /* 0x001c1f0944237589 */ /* 0x000b6200000e0000 */
[----:B------:R-:W-:Y:S01]  /*f640*/  IMAD R4, R70, UR5, RZ ;  /* 0x0000000546047c24 */ /* 0x000fe2000f8e02ff */
[----:B-1----:R-:W-:-:S03]  /*f650*/  SEL R6, R5, R18, P0 ;  /* 0x0000001205067207 */ /* 0x002fc60000000000 */
[----:B--2---:R-:W-:Y:S01]  /*f660*/  IMAD R24, R71, UR44, R4 ;  /* 0x0000002c47187c24 */ /* 0x004fe2000f8e0204 */
[----:B------:R-:W-:Y:S02]  /*f670*/  SEL R4, R18, R5, P0 ;  /* 0x0000000512047207 */ /* 0x000fe40000000000 */
[----:B---3--:R-:W-:Y:S02]  /*f680*/  SHF.R.S32.HI R3, RZ, 0x1f, R49 ;  /* 0x0000001fff037819 */ /* 0x008fe40000011431 */
[----:B------:R-:W-:Y:S02]  /*f690*/  IADD3 R18, P3, R49, R20, RZ ;  /* 0x0000001431127210 */ /* 0x000fe40007f7e0ff */
[----:B------:R-:W-:Y:S02]  /*f6a0*/  SEL R8, R36, R7, P0 ;  /* 0x0000000724087207 */ /* 0x000fe40000000000 */
[----:B------:R-:W-:Y:S02]  /*f6b0*/  SEL R10, R7, R36, P0 ;  /* 0x00000024070a7207 */ /* 0x000fe40000000000 */
[----:B------:R-:W-:-:S02]  /*f6c0*/  SEL R12, R38, R11, P0 ;  /* 0x0000000b260c7207 */ /* 0x000fc40000000000 */
[----:B------:R-:W-:Y:S02]  /*f6d0*/  SEL R14, R11, R38, P0 ;  /* 0x000000260b0e7207 */ /* 0x000fe40000000000 */
[----:B----4-:R-:W-:Y:S02]  /*f6e0*/  SEL R5, R52, R13, P0 ;  /* 0x0000000d34057207 */ /* 0x010fe40000000000 */
[----:B------:R-:W-:Y:S02]  /*f6f0*/  SEL R7, R13, R52, P0 ;  /* 0x000000340d077207 */ /* 0x000fe40000000000 */
[----:B-----5:R-:W-:Y:S02]  /*f700*/  SEL R9, R54, R15, P0 ;  /* 0x0000000f36097207 */ /* 0x020fe40000000000 */
[----:B------:R-:W-:Y:S02]  /*f710*/  SEL R11, R15, R54, P0 ;  /* 0x000000360f0b7207 */ /* 0x000fe40000000000 */
[----:B------:R-:W-:-:S02]  /*f720*/  SEL R28, R44, R25, P0 ;  /* 0x000000192c1c7207 */ /* 0x000fc40000000000 */
[----:B------:R-:W-:Y:S02]  /*f730*/  SEL R30, R25, R44, P0 ;  /* 0x0000002c191e7207 */ /* 0x000fe40000000000 */
[----:B------:R-:W-:Y:S02]  /*f740*/  SEL R32, R48, R27, P0 ;  /* 0x0000001b30207207 */ /* 0x000fe40000000000 */
[----:B------:R-:W-:Y:S02]  /*f750*/  SEL R34, R27, R48, P0 ;  /* 0x000000301b227207 */ /* 0x000fe40000000000 */
[----:B------:R-:W-:Y:S02]  /*f760*/  SEL R13, R56, R29, P0 ;  /* 0x0000001d380d7207 */ /* 0x000fe40000000000 */
[----:B------:R-:W-:Y:S02]  /*f770*/  SEL R15, R29, R56, P0 ;  /* 0x000000381d0f7207 */ /* 0x000fe40000000000 */
[----:B------:R-:W-:-:S02]  /*f780*/  IADD3.X R3, R3, R21, R24, P3, !PT ;  /* 0x0000001503037210 */ /* 0x000fc40001ffe418 */
[----:B------:R-:W-:Y:S02]  /*f790*/  SEL R25, R58, R31, P0 ;  /* 0x0000001f3a197207 */ /* 0x000fe40000000000 */
[----:B------:R-:W-:Y:S02]  /*f7a0*/  SEL R27, R31, R58, P0 ;  /* 0x0000003a1f1b7207 */ /* 0x000fe40000000000 */
[----:B------:R-:W-:Y:S02]  /*f7b0*/  SEL R24, R40, R17, P0 ;  /* 0x0000001128187207 */ /* 0x000fe40000000000 */
[----:B------:R-:W-:Y:S02]  /*f7c0*/  SEL R26, R17, R40, P0 ;  /* 0x00000028111a7207 */ /* 0x000fe40000000000 */
[----:B------:R-:W-:Y:S02]  /*f7d0*/  SEL R29, R62, R33, P0 ;  /* 0x000000213e1d7207 */ /* 0x000fe40000000000 */
[----:B------:R-:W-:Y:S01]  /*f7e0*/  SEL R31, R33, R62, P0 ;  /* 0x0000003e211f7207 */ /* 0x000fe20000000000 */
[----:B------:R1:W-:Y:S01]  /*f7f0*/  STSM.16.M88.4 [R47], R4 ;  /* 0x000000042f007844 */ /* 0x0003e20000000200 */
[----:B------:R-:W-:-:S02]  /*f800*/  SEL R33, R66, R35, P0 ;  /* 0x0000002342217207 */ /* 0x000fc40000000000 */
[----:B------:R-:W-:Y:S01]  /*f810*/  SEL R35, R35, R66, P0 ;  /* 0x0000004223237207 */ /* 0x000fe20000000000 */
[----:B------:R-:W-:Y:S04]  /*f820*/  STSM.16.M88.4 [R45], R8 ;  /* 0x000000082d007844 */ /* 0x000fe80000000200 */
[----:B------:R-:W-:Y:S04]  /*f830*/  STSM.16.M88.4 [R43], R12 ;  /* 0x0000000c2b007844 */ /* 0x000fe80000000200 */
[----:B------:R-:W-:Y:S04]  /*f840*/  STSM.16.M88.4 [R41], R24 ;  /* 0x0000001829007844 */ /* 0x000fe80000000200 */
[----:B------:R-:W-:Y:S01]  /*f850*/  STSM.16.M88.4 [R39], R28 ;  /* 0x0000001c27007844 */ /* 0x000fe20000000200 */
[----:B-1----:R-:W-:-:S03]  /*f860*/  LEA R4, P3, R18, UR6, 0x2 ;  /* 0x0000000612047c11 */ /* 0x002fc6000f8610ff */
[----:B------:R-:W-:Y:S01]  /*f870*/  STSM.16.M88.4 [R37], R32 ;  /* 0x0000002025007844 */ /* 0x000fe20000000200 */
[----:B------:R1:W-:Y:S06]  /*f880*/  MEMBAR.ALL.CTA ;  /* 0x0000000000007992 */ /* 0x0003ec0000008000 */
[----:B-1----:R-:W1:Y:S01]  /*f890*/  FENCE.VIEW.ASYNC.S ;  /* 0x00000000000073c6 */ /* 0x002e620000000000 */
[----:B------:R-:W-:-:S03]  /*f8a0*/  LEA.HI.X R5, R18, UR7, R3, 0x2, P3 ;  /* 0x0000000712057c11 */ /* 0x000fc600098f1403 */
[----:B-1----:R-:W1:Y:S01]  /*f8b0*/  SHFL.IDX PT, R3, R51, RZ, 0x1f ;  /* 0x00001fff33037589 */ /* 0x002e6200000e0000 */
[----:B------:R-:W-:Y:S06]  /*f8c0*/  BAR.ARV 0x1, 0x1a0 ;  /* 0x0046800000007b1d */ /* 0x000fec0000002000 */
[----:B------:R-:W-:Y:S01]  /*f8d0*/  ISETP.GE.OR P1, PT, R49, UR10, P1 ;  /* 0x0000000a31007c0c */ /* 0x000fe20008f26670 */
[----:B------:R3:W-:Y:S01]  /*f8e0*/  @!P2 STG.E desc[UR48][R4.64+0x20], R0 ;  /* 0x000020000400a986 */ /* 0x0007e2000c101930 */
[----:B-1----:R-:W-:-:S11]  /*f8f0*/  ISETP.NE.AND P0, PT, R3, 0xb, PT ;  /* 0x0000000b0300780c */ /* 0x002fd60003f05270 */
[----:B------:R3:W-:Y:S02]  /*f900*/  @!P1 STG.E desc[UR48][R4.64], R2 ;  /* 0x0000000204009986 */ /* 0x0007e4000c101930 */
        /* <DEDUP_REMOVED lines=26> */
.L_x_8678:
[----:B------:R-:W-:Y:S05]  /*fab0*/  BSYNC B0 ;  /* 0x0000000000007941 */ /* 0x000fea0003800000 */
.L_x_8677:
[----:B------:R-:W-:Y:S05]  /*fac0*/  BRA `(.L_x_8676) ;  /* 0x0000000400847947 */ /* 0x000fea0003800000 */
.L_x_8675:
[----:B------:R-:W1:Y:S01]  /*fad0*/  S2R R0, SR_TID.X ;  /* 0x0000000000007919 */ /* 0x000e620000002100 */
[----:B------:R-:W2:Y:S01]  /*fae0*/  LDC.64 R8, c[0x0][0xae0] ;  /* 0x0002b800ff087b82 */ /* 0x000ea20000000a00 */
[----:B------:R-:W-:Y:S01]  /*faf0*/  USHF.R.S32.HI UR5, URZ, 0x1f, UR43 ;  /* 0x0000001f3f057899 */ /* 0x000fe2000801142b */
[----:B------:R-:W-:Y:S01]  /*fb00*/  BSSY B0, `(.L_x_8679) ;  /* 0x0000020000007945 */ /* 0x000fe20003800000 */
[----:B------:R-:W-:Y:S01]  /*fb10*/  USHF.R.S32.HI UR6, URZ, 0x1f, UR44 ;  /* 0x0000001f3f067899 */ /* 0x000fe2000801142c */
[----:B------:R-:W-:-:S04]  /*fb20*/  SHF.R.S32.HI R153, RZ, 0x1f, R152 ;  /* 0x0000001fff997819 */ /* 0x000fc80000011498 */
[----:B------:R-:W3:Y:S08]  /*fb30*/  LDC R7, c[0x0][0xdac] ;  /* 0x00036b00ff077b82 */ /* 0x000ef00000000800 */
[----:B------:R-:W4:Y:S08]  /*fb40*/  LDC R14, c[0x0][0xa88] ;  /* 0x0002a200ff0e7b82 */ /* 0x000f300000000800 */
[----:B------:R-:W3:Y:S01]  /*fb50*/  LDC.64 R10, c[0x0][0xae8] ;  /* 0x0002ba00ff0a7b82 */ /* 0x000ee20000000a00 */
[----:B--2---:R-:W-:-:S02]  /*fb60*/  IMAD R6, R8, UR5, RZ ;  /* 0x0000000508067c24 */ /* 0x004fc4000f8e02ff */
[----:B-1----:R-:W-:-:S05]  /*fb70*/  VIADD R0, R0, 0xffffff80 ;  /* 0xffffff8000007836 */ /* 0x002fca0000000000 */
[----:B------:R-:W-:-:S13]  /*fb80*/  ISETP.GT.AND P0, PT, R0, 0xbf, PT ;  /* 0x000000bf0000780c */ /* 0x000fda0003f04270 */
[----:B----4-:R-:W-:Y:S05]  /*fb90*/  @P0 BRA `(.L_x_8680) ;  /* 0x0000000000580947 */ /* 0x010fea0003800000 */
        /* <DEDUP_REMOVED lines=9> */
[----:B------:R-:W2:Y:S01]  /*fc30*/  LDC.64 R12, c[0x0][0xb78] ;  /* 0x0002de00ff0c7b82 */ /* 0x000ea20000000a00 */
[C---:B-1----:R-:W-:Y:S02]  /*fc40*/  IMAD R0, R4.reuse, UR5, RZ ;  /* 0x0000000504007c24 */ /* 0x042fe4000f8e02ff */
[----:B------:R-:W-:-:S04]  /*fc50*/  IMAD.WIDE.U32 R2, R4, UR43, R2 ;  /* 0x0000002b04027c25 */ /* 0x000fc8000f8e0002 */
[----:B------:R-:W-:Y:S02]  /*fc60*/  IMAD R5, R5, UR43, R0 ;  /* 0x0000002b05057c24 */ /* 0x000fe4000f8e0200 */
[C---:B--2---:R-:W-:Y:S02]  /*fc70*/  IMAD R0, R12.reuse, UR6, RZ ;  /* 0x000000060c007c24 */ /* 0x044fe4000f8e02ff */
        /* <DEDUP_REMOVED lines=8> */
.L_x_8680:
[----:B------:R-:W-:Y:S05]  /*fd00*/  BSYNC B0 ;  /* 0x0000000000007941 */ /* 0x000fea0003800000 */
.L_x_8679:
[----:B------:R-:W-:Y:S01]  /*fd10*/  ULOP3.LUT UR45, URZ, UR45, URZ, 0x33, !UPT ;  /* 0x0000002d3f2d7292 */ /* 0x000fe2000f8e333f */
[----:B-1----:R-:W-:Y:S01]  /*fd20*/  IMAD.WIDE.U32 R2, R8, UR43, R152 ;  /* 0x0000002b08027c25 */ /* 0x002fe2000f8e0098 */
[----:B------:R-:W-:Y:S01]  /*fd30*/  SHF.R.S32.HI R155, RZ, 0x1f, R154 ;  /* 0x0000001fff9b7819 */ /* 0x000fe2000001149a */
[----:B------:R-:W-:Y:S02]  /*fd40*/  BSSY B0, `(.L_x_8681) ;  /* 0x0000021000007945 */ /* 0x000fe40003800000 */
[----:B------:R-:W-:Y:S02]  /*fd50*/  IMAD R5, R9, UR43, R6 ;  /* 0x0000002b09057c24 */ /* 0x000fe4000f8e0206 */
[----:B---3--:R-:W-:Y:S02]  /*fd60*/  VIADD R13, R7, UR45 ;  /* 0x0000002d070d7c36 */ /* 0x008fe40008000000 */
[----:B------:R-:W-:Y:S02]  /*fd70*/  IMAD.IADD R3, R3, 0x1, R5 ;  /* 0x0000000103037824 */ /* 0x000fe400078e0205 */
[----:B------:R-:W-:-:S02]  /*fd80*/  IMAD R5, R13, -0xc0, R14 ;  /* 0xffffff400d057824 */ /* 0x000fc400078e020e */
[----:B------:R-:W-:Y:S02]  /*fd90*/  IMAD R4, R10, UR6, RZ ;  /* 0x000000060a047c24 */ /* 0x000fe4000f8e02ff */
[C---:B------:R-:W-:Y:S01]  /*fda0*/  VIADD R0, R154.reuse, 0x60 ;  /* 0x000000609a007836 */ /* 0x040fe20000000000 */
[-C--:B------:R-:W-:Y:S01]  /*fdb0*/  ISETP.GE.AND P0, PT, R154, R5.reuse, PT ;  /* 0x000000059a00720c */ /* 0x080fe20003f06270 */
[----:B------:R-:W-:Y:S02]  /*fdc0*/  IMAD R9, R11, UR44, R4 ;  /* 0x0000002c0b097c24 */ /* 0x000fe4000f8e0204 */
[----:B------:R-:W-:Y:S01]  /*fdd0*/  IMAD.WIDE.U32 R6, R10, UR44, R2 ;  /* 0x0000002c0a067c25 */ /* 0x000fe2000f8e0002 */
[----:B------:R-:W-:-:S03]  /*fde0*/  ISETP.GE.AND P3, PT, R0, R5, PT ;  /* 0x000000050000720c */ /* 0x000fc60003f66270 */
[----:B------:R-:W-:-:S04]  /*fdf0*/  IMAD.WIDE R4, R13, 0xc0, R154 ;  /* 0x000000c00d047825 */ /* 0x000fc800078e029a */
[----:B------:R-:W-:Y:S02]  /*fe00*/  IMAD.IADD R11, R7, 0x1, R9 ;  /* 0x00000001070b7824 */ /* 0x000fe400078e0209 */
        /* <DEDUP_REMOVED lines=20> */
.L_x_8682:
[----:B------:R-:W-:Y:S05]  /*ff50*/  BSYNC B0 ;  /* 0x0000000000007941 */ /* 0x000fea0003800000 */
.L_x_8681:
        /* <DEDUP_REMOVED lines=23> */
.L_x_8683:
[----:B------:R-:W-:Y:S05]  /*100d0*/  BSYNC B0 ;  /* 0x0000000000007941 */ /* 0x000fea0003800000 */
.L_x_8676:
[----:B---3--:R-:W3:Y:S02]  /*100e0*/  LDC R0, c[0x0][0xda8] ;  /* 0x00036a00ff007b82 */ /* 0x008ee40000000800 */
[----:B---3--:R-:W-:-:S13]  /*100f0*/  ISETP.LE.AND P0, PT, R0, UR4, PT ;  /* 0x0000000400007c0c */ /* 0x008fda000bf03270 */
[----:B------:R-:W-:Y:S05]  /*10100*/  @!P0 BRA `(.L_x_8684) ;  /* 0xffffff0c00288947 */ /* 0x000fea000383ffff */
[----:B------:R-:W-:Y:S05]  /*10110*/  EXIT ;  /* 0x000000000000794d */ /* 0x000fea0003800000 */
.L_x_8590:
[----:B------:R-:W-:-:S08]  /*10120*/  NOP ;  /* 0x0000000000007918 */ /* 0x000fd00000000000 */
[----:B------:R-:W1:-:S00]  /*10130*/  USETMAXREG.DEALLOC.CTAPOOL 0x20 ;  /* 0x00000020000079c8 */ /* 0x000e4000080e0500 */
[----:B-1----:R-:W-:-:S06]  /*10140*/  LOP3.LUT R2, R0, 0x3, RZ, 0xc0, !PT ;  /* 0x0000000300027812 */ /* 0x002fcc00078ec0ff */
[----:B------:R-:W1:Y:S01]  /*10150*/  S2UR UR4, SR_CTAID.X ;  /* 0x00000000000479c3 */ /* 0x000e620000002500 */
[----:B------:R-:W-:Y:S01]  /*10160*/  LOP3.LUT R19, R19, 0xfffffffd, RZ, 0xc0, !PT ;  /* 0xfffffffd13137812 */ /* 0x000fe200078ec0ff */
[----:B------:R-:W-:Y:S01]  /*10170*/  STL [R1], RZ ;  /* 0x000000ff01007387 */ /* 0x000fe20000100800 */
[----:B------:R-:W-:Y:S02]  /*10180*/  IMAD.MOV.U32 R17, RZ, RZ, RZ ;  /* 0x000000ffff117224 */ /* 0x000fe400078e00ff */
[----:B------:R-:W-:Y:S01]  /*10190*/  IMAD.MOV.U32 R22, RZ, RZ, 0x1 ;  /* 0x00000001ff167424 */ /* 0x000fe200078e00ff */
[----:B------:R2:W3:Y:S02]  /*101a0*/  SHFL.IDX PT, R3, R2, RZ, 0x1f ;  /* 0x00001fff02037589 */ /* 0x0004e400000e0000 */
[----:B--2---:R-:W1:Y:S01]  /*101b0*/  LDC R2, c[0x0][0xda8] ;  /* 0x00036a00ff027b82 */ /* 0x004e620000000800 */
[----:B---3--:R-:W-:-:S13]  /*101c0*/  ISETP.NE.AND P0, PT, R3, RZ, PT ;  /* 0x000000ff0300720c */ /* 0x008fda0003f05270 */
[----:B------:R-:W-:Y:S01]  /*101d0*/  @P0 LOP3.LUT R19, R19, 0x2, RZ, 0xfc, !PT ;  /* 0x0000000213130812 */ /* 0x000fe200078efcff */
[----:B------:R-:W-:Y:S06]  /*101e0*/  @P0 BAR.ARV 0x4, 0x200 ;  /* 0x0108000000000b1d */ /* 0x000fec0000002000 */
[----:B-1----:R-:W-:-:S13]  /*101f0*/  ISETP.LE.AND P0, PT, R2, UR4, PT ;  /* 0x0000000402007c0c */ /* 0x002fda000bf03270 */
[----:B------:R-:W-:Y:S05]  /*10200*/  @P0 BRA `(.L_x_8685) ;  /* 0x0000003000f00947 */ /* 0x000fea0003800000 */
[----:B------:R-:W1:Y:S01]  /*10210*/  S2R R8, SR_TID.X ;  /* 0x0000000000087919 */ /* 0x000e620000002100 */
[----:B------:R-:W-:Y:S01]  /*10220*/  IMAD.SHL.U32 R9, R0, 0x800, RZ ;  /* 0x0000080000097824 */ /* 0x000fe200078e00ff */
[----:B------:R-:W-:Y:S01]  /*10230*/  ULOP3.LUT UR41, UR46, 0x1, URZ, 0xfc, !UPT ;  /* 0x000000012e297892 */ /* 0x000fe2000f8efc3f */
[----:B------:R-:W-:Y:S01]  /*10240*/  IMAD.U32 R28, RZ, RZ, UR4 ;  /* 0x00000004ff1c7e24 */ /* 0x000fe2000f8e00ff */
[----:B------:R-:W2:Y:S01]  /*10250*/  S2R R6, SR_TID.X ;  /* 0x0000000000067919 */ /* 0x000ea20000002100 */
[----:B------:R-:W-:Y:S01]  /*10260*/  IMAD.MOV.U32 R22, RZ, RZ, 0x1 ;  /* 0x00000001ff167424 */ /* 0x000fe200078e00ff */
[----:B------:R-:W-:Y:S01]  /*10270*/  ULOP3.LUT UR45, UR46, 0x2, URZ, 0xfc, !UPT ;  /* 0x000000022e2d7892 */ /* 0x000fe2000f8efc3f */
[----:B------:R-:W-:Y:S01]  /*10280*/  IMAD.MOV.U32 R17, RZ, RZ, RZ ;  /* 0x000000ffff117224 */ /* 0x000fe200078e00ff */
[----:B------:R3:W-:Y:S01]  /*10290*/  STL [R1], RZ ;  /* 0x000000ff01007387 */ /* 0x0007e20000100800 */
[----:B------:R-:W-:Y:S01]  /*102a0*/  ULDC UR44, c[0x0][0xc] ;  /* 0x00000300002c7ab9 */ /* 0x000fe20000000800 */
[----:B------:R-:W-:Y:S01]  /*102b0*/  ULDC.64 UR50, c[0x0][0x198] ;  /* 0x0000660000327ab9 */ /* 0x000fe20000000a00 */
[----:B-1----:R-:W-:Y:S01]  /*102c0*/  SHF.R.U32.HI R4, RZ, 0x1, R8 ;  /* 0x00000001ff047819 */ /* 0x002fe20000011608 */
[C---:B------:R-:W-:Y:S01]  /*102d0*/  IMAD.SHL.U32 R2, R8.reuse, 0x20, RZ ;  /* 0x0000002008027824 */ /* 0x040fe200078e00ff */
[C---:B------:R-:W-:Y:S01]  /*102e0*/  LOP3.LUT P0, RZ, R8.reuse, 0x4, RZ, 0xc0, !PT ;  /* 0x0000000408ff7812 */ /* 0x040fe2000780c0ff */
[----:B------:R-:W-:Y:S01]  /*102f0*/  IMAD.SHL.U32 R0, R8, 0x80, RZ ;  /* 0x0000008008007824 */ /* 0x000fe200078e00ff */
[----:B------:R-:W-:-:S02]  /*10300*/  LOP3.LUT R5, R4, 0x20, RZ, 0xc0, !PT ;  /* 0x0000002004057812 */ /* 0x000fc400078ec0ff */
[----:B------:R-:W-:Y:S02]  /*10310*/  LOP3.LUT R3, R2, 0x80, RZ, 0xc0, !PT ;  /* 0x0000008002037812 */ /* 0x000fe400078ec0ff */
[----:B--2---:R-:W-:Y:S02]  /*10320*/  LOP3.LUT R6, R6, 0x7f, RZ, 0xc0, !PT ;  /* 0x0000007f06067812 */ /* 0x004fe400078ec0ff */
[----:B------:R-:W-:Y:S02]  /*10330*/  LOP3.LUT R7, R5, 0x10, R8, 0xf8, !PT ;  /* 0x0000001005077812 */ /* 0x000fe400078ef808 */
[----:B------:R-:W-:Y:S01]  /*10340*/  LOP3.LUT R3, R3, 0x10, R4, 0xf8, !PT ;  /* 0x0000001003037812 */ /* 0x000fe200078ef804 */
[----:B------:R-:W-:Y:S01]  /*10350*/  IMAD.SHL.U32 R4, R8, 0x10, RZ ;  /* 0x0000001008047824 */ /* 0x000fe200078e00ff */
[----:B------:R-:W-:Y:S01]  /*10360*/  LOP3.LUT R7, R7, 0x380, R0, 0xf8, !PT ;  /* 0x0000038007077812 */ /* 0x000fe200078ef800 */
[----:B------:R-:W-:Y:S01]  /*10370*/  IMAD.SHL.U32 R5, R6, 0x10, RZ ;  /* 0x0000001006057824 */ /* 0x000fe200078e00ff */
[----:B------:R-:W-:Y:S01]  /*10380*/  LOP3.LUT R0, R0, 0x400, RZ, 0xc0, !PT ;  /* 0x0000040000007812 */ /* 0x000fe200078ec0ff */
[----:B------:R-:W-:Y:S01]  /*10390*/  IMAD.SHL.U32 R6, R8, 0x4, RZ ;  /* 0x0000000408067824 */ /* 0x000fe200078e00ff */
[----:B------:R-:W-:-:S02]  /*103a0*/  LOP3.LUT R2, R2, 0x360, RZ, 0xc0, !PT ;  /* 0x0000036002027812 */ /* 0x000fc400078ec0ff */
[----:B------:R-:W-:Y:S02]  /*103b0*/  LOP3.LUT R0, R0, 0x800, R9, 0xf8, !PT ;  /* 0x0000080000007812 */ /* 0x000fe400078ef809 */
[----:B------:R-:W-:Y:S02]  /*103c0*/  LOP3.LUT R7, R7, 0x70, R4, 0x78, !PT ;  /* 0x0000007007077812 */ /* 0x000fe400078e7804 */
[----:B------:R-:W-:Y:S02]  /*103d0*/  LOP3.LUT R2, R2, 0x400, R5, 0xf8, !PT ;  /* 0x0000040002027812 */ /* 0x000fe400078ef805 */
[----:B------:R-:W-:Y:S02]  /*103e0*/  LOP3.LUT R3, R3, 0x10, R6, 0x78, !PT ;  /* 0x0000001003037812 */ /* 0x000fe400078e7806 */
[----:B------:R-:W-:Y:S02]  /*103f0*/  LOP3.LUT R23, R0, R7, RZ, 0xfc, !PT ;  /* 0x0000000700177212 */ /* 0x000fe400078efcff */
[----:B------:R-:W-:-:S03]  /*10400*/  LOP3.LUT R18, R2, R3, RZ, 0xfc, !PT ;  /* 0x0000000302127212 */ /* 0x000fc600078efcff */
[C---:B------:R-:W-:Y:S01]  /*10410*/  VIADD R24, R23.reuse, 0x40 ;  /* 0x0000004017187836 */ /* 0x040fe20000000000 */
[C---:B------:R-:W-:Y:S01]  /*10420*/  LOP3.LUT R26, R18.reuse, 0x1800, RZ, 0xfc, !PT ;  /* 0x00001800121a7812 */ /* 0x040fe200078efcff */
[----:B------:R-:W-:Y:S01]  /*10430*/  @P0 VIADD R24, R23, 0xffffffc0 ;  /* 0xffffffc017180836 */ /* 0x000fe20000000000 */
[----:B---3--:R-:W-:-:S07]  /*10440*/  LOP3.LUT R25, R18, 0x2800, RZ, 0xfc, !PT ;  /* 0x0000280012197812 */ /* 0x008fce00078efcff */
.L_x_8747:
[----:B------:R-:W-:Y:S01]  /*10450*/  ULDC UR8, c[0x0][0xdd0] ;  /* 0x0003740000087ab9 */ /* 0x000fe20000000800 */
[----:B-12---:R-:W1:Y:S01]  /*10460*/  LDC R0, c[0x0][0xde8] ;  /* 0x00037a00ff007b82 */ /* 0x006e620000000800 */
[C---:B------:R-:W-:Y:S01]  /*10470*/  R2UR UR6, R28.reuse ;  /* 0x000000001c0672ca */ /* 0x040fe200000e0000 */
[----:B------:R-:W-:Y:S01]  /*10480*/  UISETP.NE.AND UP0, UPT, UR8, 0x1, UPT ;  /* 0x000000010800788c */ /* 0x000fe2000bf05270 */
[----:B------:R-:W-:-:S10]  /*10490*/  R2UR UR7, R28 ;  /* 0x000000001c0772ca */ /* 0x000fd400000e0000 */
[----:B------:R-:W-:Y:S01]  /*104a0*/  @UP0 ULDC UR4, c[0x0][0xdd4] ;  /* 0x0003750000040ab9 */ /* 0x000fe20000000800 */
[----:B------:R-:W-:Y:S01]  /*104b0*/  @UP0 ULDC UR9, c[0x0][0xdd8] ;  /* 0x0003760000090ab9 */ /* 0x000fe20000000800 */
        /* <DEDUP_REMOVED lines=14> */
.L_x_8686:
[----:B------:R-:W-:Y:S01]  /*105a0*/  ULDC UR9, c[0x0][0xdc4] ;  /* 0x0003710000097ab9 */ /* 0x000fe20000000800 */
[----:B------:R-:W-:Y:S01]  /*105b0*/  UMOV UR7, UR8 ;  /* 0x0000000800077c82 */ /* 0x000fe20008000000 */
[----:B------:R-:W-:-:S11]  /*105c0*/  UISETP.NE.AND UP0, UPT, UR9, 0x1, UPT ;  /* 0x000000010900788c */ /* 0x000fd6000bf05270 */
[----:B------:R-:W-:Y:S02]  /*105d0*/  @UP0 ULDC.64 UR10, c[0x0][0xdc8] ;  /* 0x00037200000a0ab9 */ /* 0x000fe40000000a00 */
[----:B------:R-:W-:-:S04]  /*105e0*/  UIMAD.WIDE.U32 UR4, UR8, UR10, URZ ;  /* 0x0000000a080472a5 */ /* 0x000fc8000f8e003f */
[----:B------:R-:W-:-:S04]  /*105f0*/  @UP0 USHF.R.U32.HI UR7, URZ, UR11, UR5 ;  /* 0x0000000b3f070299 */ /* 0x000fc80008011605 */
[----:B------:R-:W-:-:S12]  /*10600*/  UIMAD UR4, UR7, UR9, URZ ;  /* 0x00000009070472a4 */ /* 0x000fd8000f8e023f */
.L_x_8687:
        /* <DEDUP_REMOVED lines=15> */
[----:B------:R-:W-:Y:S02]  /*10700*/  UIMAD UR37, UR37, 0xc0, URZ ;  /* 0x000000c0252578a4 */ /* 0x000fe4000f8e023f */
        /* <DEDUP_REMOVED lines=24> */
.L_x_8689:
[----:B------:R-:W-:-:S11]  /*10890*/  UISETP.NE.AND UP0, UPT, UR5, 0x1, UPT ;  /* 0x000000010500788c */ /* 0x000fd6000bf05270 */
[----:B------:R-:W-:Y:S02]  /*108a0*/  @UP0 ULDC.64 UR14, c[0x0][0x9e8] ;  /* 0x00027a00000e0ab9 */ /* 0x000fe40000000a00 */
[----:B------:R-:W-:-:S04]  /*108b0*/  UIMAD.WIDE.U32 UR6, UR8, UR14, URZ ;  /* 0x0000000e080672a5 */ /* 0x000fc8000f8e003f */
[----:B------:R-:W-:-:S12]  /*108c0*/  @UP0 USHF.R.U32.HI UR8, URZ, UR15, UR7 ;  /* 0x0000000f3f080299 */ /* 0x000fd80008011607 */
.L_x_8690:
[----:B------:R-:W-:-:S04]  /*108d0*/  UIMAD UR8, UR8, UR5, UR5 ;  /* 0x00000005080872a4 */ /* 0x000fc8000f8e0205 */
[----:B------:R-:W-:-:S04]  /*108e0*/  UISETP.LT.AND UP0, UPT, UR4, UR8, UPT ;  /* 0x000000080400728c */ /* 0x000fc8000bf01270 */
[----:B------:R-:W-:-:S12]  /*108f0*/  USEL UR4, UR4, UR8, UP0 ;  /* 0x0000000804047287 */ /* 0x000fd80008000000 */
.L_x_8688:
        /* <DEDUP_REMOVED lines=25> */
.L_x_8692:
[----:B------:R-:W-:-:S11]  /*10a90*/  UISETP.NE.AND UP0, UPT, UR5, 0x1, UPT ;  /* 0x000000010500788c */ /* 0x000fd6000bf05270 */
[----:B------:R-:W-:Y:S02]  /*10aa0*/  @UP0 ULDC.64 UR10, c[0x0][0x9e8] ;  /* 0x00027a00000a0ab9 */ /* 0x000fe40000000a00 */
[----:B------:R-:W-:-:S04]  /*10ab0*/  UIMAD.WIDE.U32 UR6, UR4, UR10, URZ ;  /* 0x0000000a040672a5 */ /* 0x000fc8000f8e003f */
[----:B------:R-:W-:-:S12]  /*10ac0*/  @UP0 USHF.R.U32.HI UR4, URZ, UR11, UR7 ;  /* 0x0000000b3f040299 */ /* 0x000fd80008011607 */
.L_x_8693:
[----:B------:R-:W-:-:S04]  /*10ad0*/  UIMAD UR4, UR4, UR5, URZ ;  /* 0x00000005040472a4 */ /* 0x000fc8000f8e023f */
[----:B------:R-:W-:-:S04]  /*10ae0*/  UISETP.LT.AND UP0, UPT, UR8, UR4, UPT ;  /* 0x000000040800728c */ /* 0x000fc8000bf01270 */
[----:B------:R-:W-:-:S12]  /*10af0*/  USEL UR8, UR8, UR4, !UP0 ;  /* 0x0000000408087287 */ /* 0x000fd8000c000000 */
.L_x_8691:
        /* <DEDUP_REMOVED lines=26> */
.L_x_8695:
        /* <DEDUP_REMOVED lines=23> */
.L_x_8697:
        /* <DEDUP_REMOVED lines=22> */
.L_x_8698:
        /* <DEDUP_REMOVED lines=20> */
.L_x_8699:
        /* <DEDUP_REMOVED lines=18> */
.L_x_8700:
        /* <DEDUP_REMOVED lines=8> */
[----:B-1----:R-:W-:Y:S01]  /*11250*/  LOP3.LUT R10, R4, 0x7f, RZ, 0xc0, !PT ;  /* 0x0000007f040a7812 */ /* 0x002fe200078ec0ff */
[----:B---3--:R-:W-:-:S05]  /*11260*/  @P0 IMAD.WIDE R2, R5, 0x4, R2 ;  /* 0x0000000405020825 */ /* 0x008fca00078e0202 */
[----:B------:R1:W3:Y:S01]  /*11270*/  @P0 LDG.E R20, desc[UR48][R2.64] ;  /* 0x0000003002140981 */ /* 0x0002e2000c1e1900 */
[----:B--2---:R-:W-:Y:S01]  /*11280*/  ISETP.NE.AND P0, PT, R0, 0x1, PT ;  /* 0x000000010000780c */ /* 0x004fe20003f05270 */
[----:B------:R-:W-:Y:S01]  /*11290*/  UMOV UR36, URZ ;  /* 0x0000003f00247c82 */ /* 0x000fe20008000000 */
[----:B------:R-:W-:Y:S01]  /*112a0*/  ISETP.NE.AND P2, PT, R10, RZ, PT ;  /* 0x000000ff0a00720c */ /* 0x000fe20003f45270 */
[----:B------:R-:W-:Y:S01]  /*112b0*/  UMOV UR8, 0x20 ;  /* 0x0000002000087882 */ /* 0x000fe20000000000 */
[----:B------:R-:W-:Y:S01]  /*112c0*/  UMOV UR9, UR37 ;  /* 0x0000002500097c82 */ /* 0x000fe20008000000 */
[----:B------:R-:W-:Y:S01]  /*112d0*/  UMOV UR10, UR38 ;  /* 0x00000026000a7c82 */ /* 0x000fe20008000000 */
[----:B------:R-:W-:Y:S01]  /*112e0*/  UMOV UR11, UR39 ;  /* 0x00000027000b7c82 */ /* 0x000fe20008000000 */
[----:B------:R-:W-:Y:S01]  /*112f0*/  UMOV UR12, 0x40 ;  /* 0x00000040000c7882 */ /* 0x000fe20000000000 */
[----:B------:R-:W-:Y:S01]  /*11300*/  UMOV UR13, UR37 ;  /* 0x00000025000d7c82 */ /* 0x000fe20008000000 */
[----:B-1----:R-:W1:Y:S01]  /*11310*/  LDC.64 R2, c[0x0][0x3f8] ;  /* 0x0000fe00ff027b82 */ /* 0x002e620000000a00 */
[----:B------:R-:W-:Y:S01]  /*11320*/  UMOV UR14, UR38 ;  /* 0x00000026000e7c82 */ /* 0x000fe20008000000 */
[----:B------:R-:W-:Y:S01]  /*11330*/  UMOV UR15, UR39 ;  /* 0x00000027000f7c82 */ /* 0x000fe20008000000 */
[----:B------:R-:W-:Y:S01]  /*11340*/  UMOV UR6, 0xffffffff ;  /* 0xffffffff00067882 */ /* 0x000fe20000000000 */
[----:B------:R-:W-:Y:S01]  /*11350*/  SHF.R.U32.HI R4, RZ, 0x5, R4 ;  /* 0x00000005ff047819 */ /* 0x000fe20000011604 */
[----:B------:R-:W-:Y:S01]  /*11360*/  IMAD.U32 R16, RZ, RZ, UR38 ;  /* 0x00000026ff107e24 */ /* 0x000fe2000f8e00ff */
[----:B------:R-:W-:-:S02]  /*11370*/  VOTEU.ALL UP1, P2 ;  /* 0x00000000003f7886 */ /* 0x000fc40001020000 */
[----:B------:R-:W2:Y:S01]  /*11380*/  @P0 LDC R0, c[0x0][0x42c] ;  /* 0x00010b00ff000b82 */ /* 0x000ea20000000800 */
[----:B------:R-:W-:Y:S02]  /*11390*/  LOP3.LUT R4, R4, 0x3, RZ, 0xc0, !PT ;  /* 0x0000000304047812 */ /* 0x000fe400078ec0ff */
[----:B------:R-:W-:-:S04]  /*113a0*/  @!UP1 UIADD3 UR4, UP0, UR50, 0x270, URZ ;  /* 0x0000027032049890 */ /* 0x000fc8000ff1e03f */
[----:B------:R-:W-:Y:S01]  /*113b0*/  @!UP1 UIADD3.X UR5, URZ, UR51, URZ, UP0, !UPT ;  /* 0x000000333f059290 */ /* 0x000fe200087fe43f */
[----:B------:R-:W4:Y:S01]  /*113c0*/  @P0 LDC R5, c[0x0][0x430] ;  /* 0x00010c00ff050b82 */ /* 0x000f220000000800 */
[----:B-1----:R-:W-:-:S07]  /*113d0*/  ISETP.NE.U32.AND P1, PT, R2, RZ, PT ;  /* 0x000000ff0200720c */ /* 0x002fce0003f25070 */
[----:B------:R1:W-:Y:S01]  /*113e0*/  @!UP1 UTMAPF.L2.4D [UR36], [UR4] ;  /* 0x00000024040095b8 */ /* 0x0003e20008018000 */
[----:B------:R-:W-:Y:S01]  /*113f0*/  ISETP.NE.AND.EX P1, PT, R3, RZ, PT, P1 ;  /* 0x000000ff0300720c */ /* 0x000fe20003f25310 */
[----:B--2---:R-:W-:Y:S01]  /*11400*/  @P0 IMAD.HI.U32 R0, R0, UR38, RZ ;  /* 0x0000002600000c27 */ /* 0x004fe2000f8e00ff */
[----:B------:R1:W-:Y:S04]  /*11410*/  @!UP1 UTMAPF.L2.4D [UR8], [UR4] ;  /* 0x00000008040095b8 */ /* 0x0003e80008018000 */
[----:B----4-:R-:W-:Y:S01]  /*11420*/  @P0 SHF.R.U32.HI R16, RZ, R5, R0 ;  /* 0x00000005ff100219 */ /* 0x010fe20000011600 */
[----:B------:R1:W-:Y:S01]  /*11430*/  @!UP1 UTMAPF.L2.4D [UR12], [UR4] ;  /* 0x0000000c040095b8 */ /* 0x0003e20008018000 */
[----:B---3--:R-:W-:Y:S02]  /*11440*/  SHF.R.S32.HI R21, RZ, 0x1f, R20 ;  /* 0x0000001fff157819 */ /* 0x008fe40000011414 */
[----:B------:R-:W-:Y:S01]  /*11450*/  SEL R0, R20, RZ, !P1 ;  /* 0x000000ff14007207 */ /* 0x000fe20004800000 */
[----:B-1----:R-:W-:Y:S06]  /*11460*/  BRA.DIV UR6, `(.L_x_8701) ;  /* 0x0000002a06307947 */ /* 0x002fec000b800000 */
[----:B------:R1:W2:Y:S02]  /*11470*/  SHFL.IDX PT, R14, R4, RZ, 0x1f ;  /* 0x00001fff040e7589 */ /* 0x0002a400000e0000 */
.L_x_8766:
[----:B--2---:R-:W-:Y:S02]  /*11480*/  ISETP.NE.AND P0, PT, R14, RZ, PT ;  /* 0x000000ff0e00720c */ /* 0x004fe40003f05270 */
[----:B------:R-:W-:-:S11]  /*11490*/  PLOP3.LUT P6, PT, PT, PT, PT, 0x8, 0x0 ;  /* 0x000000000000781c */ /* 0x000fd60003fce170 */
[----:B------:R-:W-:Y:S05]  /*114a0*/  @P0 BRA `(.L_x_8702) ;  /* 0x0000000800040947 */ /* 0x000fea0003800000 */
[----:B------:R-:W-:-:S06]  /*114b0*/  UIADD3 UR4, UR43, -0x1, URZ ;  /* 0xffffffff2b047890 */ /* 0x000fcc000fffe03f */
[----:B------:R-:W-:Y:S01]  /*114c0*/  IMAD.U32 R6, RZ, RZ, UR4 ;  /* 0x00000004ff067e24 */ /* 0x000fe2000f8e00ff */
[----:B------:R-:W-:-:S03]  /*114d0*/  UMOV UR4, 0xffffffff ;  /* 0xffffffff00047882 */ /* 0x000fc60000000000 */
[----:B------:R-:W-:Y:S05]  /*114e0*/  BRA.DIV UR4, `(.L_x_8703) ;  /* 0x0000002a04307947 */ /* 0x000fea000b800000 */
[----:B------:R-:W-:-:S13]  /*114f0*/  ELECT P6, URZ, PT ;  /* 0x00000000003f782f */ /* 0x000fda00038c0000 */
.L_x_8769:
        /* <DEDUP_REMOVED lines=9> */
[----:B-1----:R-:W1:Y:S02]  /*11590*/  @P0 LDC.64 R4, c[0x0][0x420] ;  /* 0x00010800ff040b82 */ /* 0x002e640000000a00 */
[----:B-1----:R-:W-:-:S05]  /*115a0*/  @P0 IMAD.HI.U32 R4, R6, R4, RZ ;  /* 0x0000000406040227 */ /* 0x002fca00078e00ff */
        /* <DEDUP_REMOVED lines=10> */
.L_x_8705:
[----:B------:R-:W-:Y:S02]  /*11650*/  LEA R5, R17, UR40, 0x3 ;  /* 0x0000002811057c11 */ /* 0x000fe4000f8e18ff */
[----:B--2---:R-:W-:Y:S02]  /*11660*/  SHF.L.U32 R2, R22, 0x1f, RZ ;  /* 0x0000001f16027819 */ /* 0x004fe400000006ff */
[----:B------:R-:W-:Y:S02]  /*11670*/  ISETP.NE.AND P0, PT, R10, RZ, PT ;  /* 0x000000ff0a00720c */ /* 0x000fe40003f05270 */
[----:B------:R-:W2:Y:S02]  /*11680*/  SYNCS.PHASECHK.TRANS64.TRYWAIT P3, [R5+URZ+0x19c80], R2 ;  /* 0x019c8002050075a7 */ /* 0x000ea4000806017f */
[----:B--2---:R-:W-:Y:S09]  /*11690*/  @!P3 BRA `(.L_x_8706) ;  /* 0x0000002400e4b947 */ /* 0x004ff20003800000 */
.L_x_8770:
        /* <DEDUP_REMOVED lines=8> */
.L_x_8707:
[----:B------:R-:W-:Y:S01]  /*11720*/  IMAD R3, R17, 0x3000, R27 ;  /* 0x0000300011037824 */ /* 0x000fe200078e021b */
        /* <DEDUP_REMOVED lines=26> */
.L_x_8771:
        /* <DEDUP_REMOVED lines=8> */
.L_x_8709:
        /* <DEDUP_REMOVED lines=24> */
.L_x_8704:
        /* <DEDUP_REMOVED lines=9> */
[----:B--23--:R-:W-:Y:S01]  /*11b60*/  @P0 IMAD.MOV.U32 R2, RZ, RZ, 0x4800 ;  /* 0x00004800ff020424 */ /* 0x00cfe200078e00ff */
        /* <DEDUP_REMOVED lines=20> */
[----:B--2---:R-:W-:Y:S01]  /*11cb0*/  NOP ;  /* 0x0000000000007918 */ /* 0x004fe20000000000 */
.L_x_8702:
[----:B------:R-:W2:Y:S01]  /*11cc0*/  LDL.LU R3, [R1] ;  /* 0x0000000001037983 */ /* 0x000ea20000300800 */
[----:B------:R-:W-:Y:S01]  /*11cd0*/  BSSY B0, `(.L_x_8710) ;  /* 0x0000009000007945 */ /* 0x000fe20003800000 */
[----:B--2---:R-:W-:-:S05]  /*11ce0*/  VIADD R3, R3, 0x1 ;  /* 0x0000000103037836 */ /* 0x004fca0000000000 */
[----:B------:R-:W-:Y:S01]  /*11cf0*/  LEA.HI R2, R3, R3, RZ, 0x1 ;  /* 0x0000000303027211 */ /* 0x000fe200078f08ff */
[----:B------:R2:W-:Y:S03]  /*11d00*/  STL [R1], R3 ;  /* 0x0000000301007387 */ /* 0x0005e60000100800 */
[----:B------:R-:W-:-:S05]  /*11d10*/  LOP3.LUT R2, R2, 0xfffffffe, RZ, 0xc0, !PT ;  /* 0xfffffffe02027812 */ /* 0x000fca00078ec0ff */
[----:B------:R-:W-:-:S05]  /*11d20*/  IMAD.IADD R2, R3, 0x1, -R2 ;  /* 0x0000000103027824 */ /* 0x000fca00078e0a02 */
[----:B------:R-:W-:-:S04]  /*11d30*/  SHF.L.U32 R2, R2, 0x1f, RZ ;  /* 0x0000001f02027819 */ /* 0x000fc800000006ff */
[----:B------:R-:W3:Y:S02]  /*11d40*/  SYNCS.PHASECHK.TRANS64.TRYWAIT P0, [UR40+0x19c20], R2 ;  /* 0x019c2002ff0075a7 */ /* 0x000ee40008000168 */
[----:B--23--:R-:W-:Y:S05]  /*11d50*/  @!P0 BRA `(.L_x_8711) ;  /* 0x00000020005c8947 */ /* 0x00cfea0003800000 */
.L_x_8772:
[----:B------:R-:W-:Y:S05]  /*11d60*/  BSYNC B0 ;  /* 0x0000000000007941 */ /* 0x000fea0003800000 */
.L_x_8710:
[----:B------:R-:W-:-:S04]  /*11d70*/  UIADD3 UR4, UR43, -0x2, URZ ;  /* 0xfffffffe2b047890 */ /* 0x000fc8000fffe03f */
[----:B------:R-:W-:-:S06]  /*11d80*/  UISETP.GE.AND UP0, UPT, UR4, UR42, UPT ;  /* 0x0000002a0400728c */ /* 0x000fcc000bf06270 */
[----:B------:R-:W-:-:S13]  /*11d90*/  PLOP3.LUT P0, PT, PT, PT, UP0, 0x80, 0x0 ;  /* 0x000000000000781c */ /* 0x000fda0003f0f008 */
[----:B------:R-:W-:Y:S05]  /*11da0*/  @!P0 BRA `(.L_x_8712) ;  /* 0x0000001000088947 */ /* 0x000fea0003800000 */
[----:B------:R-:W-:Y:S02]  /*11db0*/  IMAD.MOV.U32 R8, RZ, RZ, R17 ;  /* 0x000000ffff087224 */ /* 0x000fe400078e0011 */
[----:B------:R-:W-:Y:S02]  /*11dc0*/  IMAD.MOV.U32 R3, RZ, RZ, R22 ;  /* 0x000000ffff037224 */ /* 0x000fe400078e0016 */
[----:B--2---:R-:W-:-:S07]  /*11dd0*/  IMAD.U32 R2, RZ, RZ, UR4 ;  /* 0x00000004ff027e24 */ /* 0x004fce000f8e00ff */
.L_x_8736:
        /* <DEDUP_REMOVED lines=29> */
.L_x_8715:
[----:B-1----:R-:W2:Y:S01]  /*11fb0*/  S2R R4, SR_TID.X ;  /* 0x0000000000047919 */ /* 0x002ea20000002100 */
[----:B------:R-:W-:Y:S01]  /*11fc0*/  LEA R10, R17, UR40, 0x3 ;  /* 0x00000028110a7c11 */ /* 0x000fe2000f8e18ff */
[----:B------:R-:W-:Y:S01]  /*11fd0*/  BSSY B1, `(.L_x_8716) ;  /* 0x0000006000017945 */ /* 0x000fe20003800000 */
[----:B--2---:R-:W-:Y:S02]  /*11fe0*/  LOP3.LUT R6, R4, 0x7f, RZ, 0xc0, !PT ;  /* 0x0000007f04067812 */ /* 0x004fe400078ec0ff */
[----:B------:R-:W-:Y:S02]  /*11ff0*/  SHF.L.U32 R4, R22, 0x1f, RZ ;  /* 0x0000001f16047819 */ /* 0x000fe400000006ff */
[----:B------:R-:W-:Y:S02]  /*12000*/  ISETP.NE.AND P3, PT, R6, RZ, PT ;  /* 0x000000ff0600720c */ /* 0x000fe40003f65270 */
[----:B------:R-:W1:Y:S02]  /*12010*/  SYNCS.PHASECHK.TRANS64.TRYWAIT P0, [R10+URZ+0x19c80], R4 ;  /* 0x019c80040a0075a7 */ /* 0x000e64000800017f */
[----:B-1----:R-:W-:Y:S09]  /*12020*/  @!P0 BRA `(.L_x_8717) ;  /* 0x0000001c00bc8947 */ /* 0x002ff20003800000 */
.L_x_8773:
[----:B------:R-:W-:Y:S05]  /*12030*/  BSYNC B1 ;  /* 0x0000000000017941 */ /* 0x000fea0003800000 */
.L_x_8716:
[----:B------:R-:W-:Y:S04]  /*12040*/  BSSY B1, `(.L_x_8718) ;  /* 0x0000009000017945 */ /* 0x000fe80003800000 */
        /* <DEDUP_REMOVED lines=8> */
.L_x_8719:
[----:B------:R-:W-:Y:S05]  /*120d0*/  BSYNC B1 ;  /* 0x0000000000017941 */ /* 0x000fea0003800000 */
.L_x_8718:
[----:B------:R-:W-:Y:S01]  /*120e0*/  IMAD.MOV.U32 R9, RZ, RZ, RZ ;  /* 0x000000ffff097224 */ /* 0x000fe200078e00ff */
[----:B------:R-:W-:Y:S01]  /*120f0*/  R2UR UR12, R16 ;  /* 0x00000000100c72ca */ /* 0x000fe200000e0000 */
[----:B------:R-:W-:Y:S01]  /*12100*/  IMAD R7, R17, 0x3000, R27 ;  /* 0x0000300011077824 */ /* 0x000fe200078e021b */
[----:B------:R-:W-:Y:S01]  /*12110*/  UIADD3 UR4, UP0, UR50, 0x470, URZ ;  /* 0x0000047032047890 */ /* 0x000fe2000ff1e03f */
[----:B------:R-:W-:Y:S01]  /*12120*/  IMAD.SHL.U32 R6, R5, 0x80, RZ ;  /* 0x0000008005067824 */ /* 0x000fe200078e00ff */
[----:B------:R-:W-:Y:S01]  /*12130*/  R2UR UR10, R9 ;  /* 0x00000000090a72ca */ /* 0x000fe200000e0000 */
[----:B------:R-:W-:Y:S01]  /*12140*/  VIADD R5, R10, 0x19c70 ;  /* 0x00019c700a057836 */ /* 0x000fe20000000000 */
[----:B------:R-:W-:Y:S01]  /*12150*/  PLOP3.LUT P0, PT, PT, PT, PT, 0x80, 0x0 ;  /* 0x000000000000781c */ /* 0x000fe20003f0f070 */
[----:B------:R-:W-:Y:S01]  /*12160*/  VIADD R11, R7, 0x9000 ;  /* 0x00009000070b7836 */ /* 0x000fe20000000000 */
[----:B------:R-:W-:Y:S01]  /*12170*/  UIADD3.X UR5, URZ, UR51, URZ, UP0, !UPT ;  /* 0x000000333f057290 */ /* 0x000fe200087fe43f */
[----:B------:R-:W-:Y:S01]  /*12180*/  UMOV UR6, 0x0 ;  /* 0x0000000000067882 */ /* 0x000fe20000000000 */
[----:B------:R-:W-:-:S10]  /*12190*/  UMOV UR7, 0x14f00000 ;  /* 0x14f0000000077882 */ /* 0x000fd40000000000 */
.L_x_8720:
        /* <DEDUP_REMOVED lines=16> */
.L_x_8721:
        /* <DEDUP_REMOVED lines=16> */
.L_x_8722:
        /* <DEDUP_REMOVED lines=12> */
.L_x_8774:
[----:B------:R-:W-:Y:S05]  /*12460*/  BSYNC B1 ;  /* 0x0000000000017941 */ /* 0x000fea0003800000 */
.L_x_8723:
[----:B------:R-:W-:Y:S01]  /*12470*/  BSSY B1, `(.L_x_8725) ;  /* 0x000000b000017945 */ /* 0x000fe20003800000 */
[----:B-12---:R-:W-:Y:S02]  /*12480*/  IMAD.MOV.U32 R4, RZ, RZ, 0x0 ;  /* 0x00000000ff047424 */ /* 0x006fe400078e00ff */
        /* <DEDUP_REMOVED lines=9> */
.L_x_8726:
[----:B------:R-:W-:Y:S05]  /*12520*/  BSYNC B1 ;  /* 0x0000000000017941 */ /* 0x000fea0003800000 */
.L_x_8725:
[----:B------:R-:W-:Y:S01]  /*12530*/  R2UR UR6, R4 ;  /* 0x00000000040672ca */ /* 0x000fe200000e0000 */
[----:B------:R-:W-:Y:S01]  /*12540*/  UIADD3 UR4, UP0, UR50, 0x370, URZ ;  /* 0x0000037032047890 */ /* 0x000fe2000ff1e03f */
[----:B------:R-:W-:Y:S01]  /*12550*/  R2UR UR7, R5 ;  /* 0x00000000050772ca */ /* 0x000fe200000e0000 */
[----:B------:R-:W-:Y:S01]  /*12560*/  VIADD R10, R10, 0x19c30 ;  /* 0x00019c300a0a7836 */ /* 0x000fe20000000000 */
[----:B------:R-:W-:Y:S01]  /*12570*/  R2UR UR12, R16 ;  /* 0x00000000100c72ca */ /* 0x000fe200000e0000 */
[----:B------:R-:W-:Y:S01]  /*12580*/  UIADD3.X UR5, URZ, UR51, URZ, UP0, !UPT ;  /* 0x000000333f057290 */ /* 0x000fe200087fe43f */
[----:B------:R-:W-:Y:S01]  /*12590*/  R2UR UR10, R9 ;  /* 0x00000000090a72ca */ /* 0x000fe200000e0000 */
[----:B------:R-:W-:Y:S01]  /*125a0*/  VIADD R9, R7, 0x13800 ;  /* 0x0001380007097836 */ /* 0x000fe20000000000 */
[----:B------:R-:W-:-:S13]  /*125b0*/  PLOP3.LUT P0, PT, PT, PT, PT, 0x80, 0x0 ;  /* 0x000000000000781c */ /* 0x000fda0003f0f070 */
.L_x_8727:
        /* <DEDUP_REMOVED lines=15> */
.L_x_8728:
        /* <DEDUP_REMOVED lines=15> */
.L_x_8729:
        /* <DEDUP_REMOVED lines=9> */
.L_x_8714:
[----:B------:R-:W-:Y:S05]  /*12830*/  BSYNC B0 ;  /* 0x0000000000007941 */ /* 0x000fea0003800000 */
.L_x_8713:
[----:B------:R-:W-:-:S06]  /*12840*/  UISETP.NE.AND UP0, UPT, UR41, 0x3, UPT ;  /* 0x000000032900788c */ /* 0x000fcc000bf05270 */
[----:B------:R-:W-:-:S13]  /*12850*/  PLOP3.LUT P0, PT, PT, PT, UP0, 0x80, 0x0 ;  /* 0x000000000000781c */ /* 0x000fda0003f0f008 */
[----:B------:R-:W-:Y:S05]  /*12860*/  @!P0 BRA `(.L_x_8730) ;  /* 0x0000000000048947 */ /* 0x000fea0003800000 */
[----:B------:R-:W-:Y:S01]  /*12870*/  BPT.TRAP 0x1 ;  /* 0x000000040000795c */ /* 0x000fe20000300000 */
.L_x_8730:
[----:B------:R-:W-:Y:S01]  /*12880*/  LOP3.LUT R5, R3, 0x1, RZ, 0x3c, !PT ;  /* 0x0000000103057812 */ /* 0x000fe200078e3cff */
[----:B-1----:R-:W-:Y:S01]  /*12890*/  IMAD.U32 R4, RZ, RZ, UR45 ;  /* 0x0000002dff047e24 */ /* 0x002fe2000f8e00ff */
[----:B------:R-:W-:Y:S01]  /*128a0*/  LEA R12, R8, UR40, 0x3 ;  /* 0x00000028080c7c11 */ /* 0x000fe2000f8e18ff */
[----:B------:R-:W-:Y:S01]  /*128b0*/  BSSY B0, `(.L_x_8731) ;  /* 0x0000005000007945 */ /* 0x000fe20003800000 */
[----:B------:R-:W-:Y:S02]  /*128c0*/  SHF.L.U32 R5, R5, 0x1f, RZ ;  /* 0x0000001f05057819 */ /* 0x000fe400000006ff */
[----:B------:R-:W-:Y:S02]  /*128d0*/  ISETP.NE.AND P0, PT, R4, 0x3, PT ;  /* 0x000000030400780c */ /* 0x000fe40003f05270 */
[----:B------:R-:W1:Y:S02]  /*128e0*/  SYNCS.PHASECHK.TRANS64.TRYWAIT P3, [R12+URZ+0x19c70], R5 ;  /* 0x019c70050c0075a7 */ /* 0x000e64000806017f */
[----:B-1----:R-:W-:Y:S09]  /*128f0*/  @!P3 BRA `(.L_x_8732) ;  /* 0x0000001400b0b947 */ /* 0x002ff20003800000 */
.L_x_8775:
[----:B------:R-:W-:Y:S05]  /*12900*/  BSYNC B0 ;  /* 0x0000000000007941 */ /* 0x000fea0003800000 */
.L_x_8731:
[----:B------:R-:W-:Y:S05]  /*12910*/  @!P0 BRA `(.L_x_8733) ;  /* 0x0000000000048947 */ /* 0x000fea0003800000 */
[----:B------:R-:W-:Y:S01]  /*12920*/  BPT.TRAP 0x1 ;  /* 0x000000040000795c */ /* 0x000fe20000300000 */
.L_x_8733:
[----:B-1----:R-:W-:Y:S01]  /*12930*/  SHF.L.U32 R5, R3, 0x1f, RZ ;  /* 0x0000001f03057819 */ /* 0x002fe200000006ff */
[----:B------:R-:W-:-:S03]  /*12940*/  IMAD R3, R8, 0x3000, RZ ;  /* 0x0000300008037824 */ /* 0x000fc600078e02ff */
[----:B------:R-:W1:Y:S02]  /*12950*/  SYNCS.PHASECHK.TRANS64.TRYWAIT P3, [R12+URZ+0x19c60], R5 ;  /* 0x019c60050c0075a7 */ /* 0x000e64000806017f */
[----:B-1----:R-:W-:Y:S05]  /*12960*/  @!P3 BRA `(.L_x_8734) ;  /* 0x0000001400a8b947 */ /* 0x002fea0003800000 */
.L_x_8776:
[C---:B------:R-:W-:Y:S01]  /*12970*/  LOP3.LUT R14, R3.reuse, R18, RZ, 0xfc, !PT ;  /* 0x00000012030e7212 */ /* 0x040fe200078efcff */
[----:B------:R-:W-:Y:S05]  /*12980*/  WARPSYNC.ALL ;  /* 0x0000000000007948 */ /* 0x000fea0003800000 */
[----:B-1----:R1:W2:Y:S01]  /*12990*/  LDSM.16.MT88.4 R4, [R14+UR40+0x9000] ;  /* 0x009000280e04783b */ /* 0x0022a20008004200 */
[----:B------:R-:W-:-:S05]  /*129a0*/  VIADD R13, R3, 0x1000 ;  /* 0x00001000030d7836 */ /* 0x000fca0000000000 */
[----:B-1----:R-:W-:-:S05]  /*129b0*/  LOP3.LUT R14, R13, R23, RZ, 0xfc, !PT ;  /* 0x000000170d0e7212 */ /* 0x002fca00078efcff */
[----:B------:R-:W-:Y:S01]  /*129c0*/  IMAD.IADD R14, R29, 0x1, R14 ;  /* 0x000000011d0e7824 */ /* 0x000fe200078e020e */
        /* <DEDUP_REMOVED lines=8> */
[----:B------:R1:W-:Y:S04]  /*12a50*/  STSM.16.M88.4 [R15], R8 ;  /* 0x000000080f007844 */ /* 0x0003e80000000200 */
[----:B------:R-:W2:Y:S01]  /*12a60*/  LDSM.16.MT88.4 R4, [R4+UR40+0x9000] ;  /* 0x009000280404783b */ /* 0x000ea20008004200 */
[----:B-1----:R-:W-:Y:S02]  /*12a70*/  LOP3.LUT R15, R13, R18, RZ, 0xfc, !PT ;  /* 0x000000120d0f7212 */ /* 0x002fe400078efcff */
[C-C-:B--2---:R-:W-:Y:S02]  /*12a80*/  PRMT R8, R4.reuse, 0x6420, R5.reuse ;  /* 0x0000642004087816 */ /* 0x144fe40000000005 */
[----:B------:R-:W-:Y:S02]  /*12a90*/  PRMT R9, R4, 0x7531, R5 ;  /* 0x0000753104097816 */ /* 0x000fe40000000005 */
[----:B------:R-:W-:-:S02]  /*12aa0*/  PRMT R10, R6, 0x6420, R7 ;  /* 0x00006420060a7816 */ /* 0x000fc40000000007 */
[----:B------:R-:W-:-:S05]  /*12ab0*/  PRMT R11, R6, 0x7531, R7 ;  /* 0x00007531060b7816 */ /* 0x000fca0000000007 */
[----:B------:R1:W-:Y:S04]  /*12ac0*/  STSM.16.M88.4 [R14], R8 ;  /* 0x000000080e007844 */ /* 0x0003e80000000200 */
[----:B------:R-:W2:Y:S01]  /*12ad0*/  LDSM.16.MT88.4 R4, [R15+UR40+0x9000] ;  /* 0x009000280f04783b */ /* 0x000ea20008004200 */
[----:B-1----:R-:W-:Y:S02]  /*12ae0*/  LOP3.LUT R14, R3, 0x800, R18, 0xfe, !PT ;  /* 0x00000800030e7812 */ /* 0x002fe400078efe12 */
[C-C-:B--2---:R-:W-:Y:S02]  /*12af0*/  PRMT R8, R4.reuse, 0x6420, R5.reuse ;  /* 0x0000642004087816 */ /* 0x144fe40000000005 */
[----:B------:R-:W-:Y:S02]  /*12b00*/  PRMT R9, R4, 0x7531, R5 ;  /* 0x0000753104097816 */ /* 0x000fe40000000005 */
[----:B------:R-:W-:-:S02]  /*12b10*/  LOP3.LUT R4, R13, R23, RZ, 0xfc, !PT ;  /* 0x000000170d047212 */ /* 0x000fc400078efcff */
[C-C-:B------:R-:W-:Y:S02]  /*12b20*/  PRMT R10, R6.reuse, 0x6420, R7.reuse ;  /* 0x00006420060a7816 */ /* 0x140fe40000000007 */
[----:B------:R-:W-:Y:S01]  /*12b30*/  PRMT R11, R6, 0x7531, R7 ;  /* 0x00007531060b7816 */ /* 0x000fe20000000007 */
[C---:B------:R-:W-:Y:S01]  /*12b40*/  IMAD.IADD R15, R29.reuse, 0x1, R4 ;  /* 0x000000011d0f7824 */ /* 0x040fe200078e0204 */
[----:B------:R-:W-:-:S04]  /*12b50*/  IADD3 R13, R29, R24, R3 ;  /* 0x000000181d0d7210 */ /* 0x000fc80007ffe003 */
[----:B------:R-:W-:Y:S04]  /*12b60*/  STSM.16.M88.4 [R15], R8 ;  /* 0x000000080f007844 */ /* 0x000fe80000000200 */
[----:B------:R-:W1:Y:S02]  /*12b70*/  LDSM.16.MT88.4 R4, [R14+UR40+0x9000] ;  /* 0x009000280e04783b */ /* 0x000e640008004200 */
[C-C-:B-1----:R-:W-:Y:S02]  /*12b80*/  PRMT R8, R4.reuse, 0x6420, R5.reuse ;  /* 0x0000642004087816 */ /* 0x142fe40000000005 */
[----:B------:R-:W-:Y:S02]  /*12b90*/  PRMT R9, R4, 0x7531, R5 ;  /* 0x0000753104097816 */ /* 0x000fe40000000005 */
[----:B------:R-:W-:-:S02]  /*12ba0*/  PRMT R10, R6, 0x6420, R7 ;  /* 0x00006420060a7816 */ /* 0x000fc40000000007 */
[----:B------:R-:W-:Y:S02]  /*12bb0*/  PRMT R11, R6, 0x7531, R7 ;  /* 0x00007531060b7816 */ /* 0x000fe40000000007 */
[----:B------:R-:W-:-:S03]  /*12bc0*/  IADD3 R4, R26, UR40, R3 ;  /* 0x000000281a047c10 */ /* 0x000fc6000fffe003 */
        /* <DEDUP_REMOVED lines=22> */
.L_x_8735:
[----:B--2---:R-:W-:Y:S01]  /*12d30*/  SYNCS.ARRIVE.TRANS64.A1T0 RZ, [R12+URZ+0x19c50], RZ ;  /* 0x019c50ff0cff79a7 */ /* 0x004fe2000810003f */
[----:B------:R-:W-:Y:S01]  /*12d40*/  BAR.SYNC.DEFER_BLOCKING 0x2, 0x80 ;  /* 0x0082000000007b1d */ /* 0x000fe20000010000 */
[----:B------:R-:W-:Y:S01]  /*12d50*/  ISETP.GT.AND P0, PT, R2, UR42, PT ;  /* 0x0000002a02007c0c */ /* 0x000fe2000bf04270 */
[----:B------:R-:W-:Y:S02]  /*12d60*/  @!P2 VIADD R3, R12, 0x19c80 ;  /* 0x00019c800c03a836 */ /* 0x000fe40000000000 */
[----:B------:R-:W-:Y:S02]  /*12d70*/  VIADD R2, R2, 0xffffffff ;  /* 0xffffffff02027836 */ /* 0x000fe40000000000 */
[----:B-1----:R-:W-:Y:S01]  /*12d80*/  IMAD.MOV.U32 R8, RZ, RZ, R17 ;  /* 0x000000ffff087224 */ /* 0x002fe200078e0011 */
[----:B------:R-:W-:-:S04]  /*12d90*/  @!P2 PRMT R3, RZ, 0x654, R3 ;  /* 0x00000654ff03a816 */ /* 0x000fc80000000003 */
[----:B------:R1:W-:Y:S02]  /*12da0*/  @!P2 SYNCS.ARRIVE.TRANS64.RED.A1T0 RZ, [R3+URZ], RZ ;  /* 0x000000ff03ffa9a7 */ /* 0x0003e4000810043f */
[----:B-1----:R-:W-:Y:S01]  /*12db0*/  IMAD.MOV.U32 R3, RZ, RZ, R22 ;  /* 0x000000ffff037224 */ /* 0x002fe200078e0016 */
[----:B------:R-:W-:Y:S06]  /*12dc0*/  @P0 BRA `(.L_x_8736) ;  /* 0xfffffff000040947 */ /* 0x000fec000383ffff */
.L_x_8712:
        /* <DEDUP_REMOVED lines=14> */
.L_x_8738:
[----:B------:R-:W-:Y:S05]  /*12eb0*/  BSYNC B0 ;  /* 0x0000000000007941 */ /* 0x000fea0003800000 */
.L_x_8737:
[----:B------:R-:W-:-:S06]  /*12ec0*/  UISETP.NE.AND UP0, UPT, UR41, 0x3, UPT ;  /* 0x000000032900788c */ /* 0x000fcc000bf05270 */
[----:B------:R-:W-:-:S13]  /*12ed0*/  PLOP3.LUT P0, PT, PT, PT, UP0, 0x80, 0x0 ;  /* 0x000000000000781c */ /* 0x000fda0003f0f008 */
[----:B------:R-:W-:Y:S05]  /*12ee0*/  @!P0 BRA `(.L_x_8739) ;  /* 0x0000000000048947 */ /* 0x000fea0003800000 */
[----:B------:R-:W-:Y:S01]  /*12ef0*/  BPT.TRAP 0x1 ;  /* 0x000000040000795c */ /* 0x000fe20000300000 */
.L_x_8739:
[----:B------:R-:W-:Y:S01]  /*12f00*/  LOP3.LUT R3, R22, 0x1, RZ, 0x3c, !PT ;  /* 0x0000000116037812 */ /* 0x000fe200078e3cff */
[----:B------:R-:W-:Y:S01]  /*12f10*/  IMAD.U32 R0, RZ, RZ, UR45 ;  /* 0x0000002dff007e24 */ /* 0x000fe2000f8e00ff */
[----:B--2---:R-:W-:Y:S01]  /*12f20*/  LEA R2, R17, UR40, 0x3 ;  /* 0x0000002811027c11 */ /* 0x004fe2000f8e18ff */
[----:B------:R-:W-:Y:S01]  /*12f30*/  BSSY B0, `(.L_x_8740) ;  /* 0x0000005000007945 */ /* 0x000fe20003800000 */
[----:B------:R-:W-:Y:S02]  /*12f40*/  SHF.L.U32 R3, R3, 0x1f, RZ ;  /* 0x0000001f03037819 */ /* 0x000fe400000006ff */
[----:B------:R-:W-:Y:S02]  /*12f50*/  ISETP.NE.AND P1, PT, R0, 0x3, PT ;  /* 0x000000030000780c */ /* 0x000fe40003f25270 */
[----:B------:R-:W2:Y:S02]  /*12f60*/  SYNCS.PHASECHK.TRANS64.TRYWAIT P0, [R2+URZ+0x19c70], R3 ;  /* 0x019c7003020075a7 */ /* 0x000ea4000800017f */
[----:B--2---:R-:W-:Y:S09]  /*12f70*/  @!P0 BRA `(.L_x_8741) ;  /* 0x0000001000388947 */ /* 0x004ff20003800000 */
.L_x_8777:
[----:B------:R-:W-:Y:S05]  /*12f80*/  BSYNC B0 ;  /* 0x0000000000007941 */ /* 0x000fea0003800000 */
.L_x_8740:
[----:B------:R-:W-:Y:S05]  /*12f90*/  @!P1 BRA `(.L_x_8742) ;  /* 0x0000000000049947 */ /* 0x000fea0003800000 */
[----:B------:R-:W-:Y:S01]  /*12fa0*/  BPT.TRAP 0x1 ;  /* 0x000000040000795c */ /* 0x000fe20000300000 */
.L_x_8742:
[----:B--2---:R-:W-:Y:S01]  /*12fb0*/  SHF.L.U32 R3, R22, 0x1f, RZ ;  /* 0x0000001f16037819 */ /* 0x004fe200000006ff */
[----:B------:R-:W-:-:S03]  /*12fc0*/  IMAD R0, R17, 0x3000, RZ ;  /* 0x0000300011007824 */ /* 0x000fc600078e02ff */
[----:B------:R-:W2:Y:S02]  /*12fd0*/  SYNCS.PHASECHK.TRANS64.TRYWAIT P0, [R2+URZ+0x19c60], R3 ;  /* 0x019c6003020075a7 */ /* 0x000ea4000800017f */
[----:B--2---:R-:W-:Y:S05]  /*12fe0*/  @!P0 BRA `(.L_x_8743) ;  /* 0x0000001000308947 */ /* 0x004fea0003800000 */
.L_x_8778:
[C---:B--2---:R-:W-:Y:S01]  /*12ff0*/  LOP3.LUT R3, R0.reuse, R18, RZ, 0xfc, !PT ;  /* 0x0000001200037212 */ /* 0x044fe200078efcff */
[----:B------:R-:W-:Y:S05]  /*13000*/  WARPSYNC.ALL ;  /* 0x0000000000007948 */ /* 0x000fea0003800000 */
[----:B-1----:R-:W1:Y:S01]  /*13010*/  LDSM.16.MT88.4 R4, [R3+UR40+0x9000] ;  /* 0x009000280304783b */ /* 0x002e620008004200 */
[----:B------:R-:W-:-:S05]  /*13020*/  VIADD R13, R0, 0x1000 ;  /* 0x00001000000d7836 */ /* 0x000fca0000000000 */
[----:B------:R-:W-:Y:S02]  /*13030*/  LOP3.LUT R14, R13, R18, RZ, 0xfc, !PT ;  /* 0x000000120d0e7212 */ /* 0x000fe400078efcff */
[C-C-:B-1----:R-:W-:Y:S02]  /*13040*/  PRMT R8, R4.reuse, 0x6420, R5.reuse ;  /* 0x0000642004087816 */ /* 0x142fe40000000005 */
[----:B------:R-:W-:Y:S02]  /*13050*/  PRMT R9, R4, 0x7531, R5 ;  /* 0x0000753104097816 */ /* 0x000fe40000000005 */
        /* <DEDUP_REMOVED lines=12> */
[C---:B------:R-:W-:Y:S01]  /*13120*/  IMAD.IADD R3, R29.reuse, 0x1, R4 ;  /* 0x000000011d037824 */ /* 0x040fe200078e0204 */
[C---:B------:R-:W-:Y:S02]  /*13130*/  LOP3.LUT R13, R12.reuse, R18, RZ, 0xfc, !PT ;  /* 0x000000120c0d7212 */ /* 0x040fe400078efcff */
[----:B------:R-:W-:Y:S02]  /*13140*/  LOP3.LUT R12, R12, R23, RZ, 0xfc, !PT ;  /* 0x000000170c0c7212 */ /* 0x000fe400078efcff */
[----:B------:R-:W-:Y:S03]  /*13150*/  STSM.16.M88.4 [R3], R8 ;  /* 0x0000000803007844 */ /* 0x000fe60000000200 */
[C---:B------:R-:W-:Y:S01]  /*13160*/  IMAD.IADD R12, R29.reuse, 0x1, R12 ;  /* 0x000000011d0c7824 */ /* 0x040fe200078e020c */
[----:B------:R1:W2:Y:S01]  /*13170*/  LDSM.16.MT88.4 R4, [R13+UR40+0x9000] ;  /* 0x009000280d04783b */ /* 0x0002a20008004200 */
[----:B------:R-:W-:-:S02]  /*13180*/  IADD3 R29, R29, R24, R0 ;  /* 0x000000181d1d7210 */ /* 0x000fc40007ffe000 */
[----:B-1----:R-:W-:Y:S02]  /*13190*/  IADD3 R13, R26, UR40, R0 ;  /* 0x000000281a0d7c10 */ /* 0x002fe4000fffe000 */
[----:B------:R-:W-:Y:S02]  /*131a0*/  LOP3.LUT R3, R0, 0x800, R18, 0xfe, !PT ;  /* 0x0000080000037812 */ /* 0x000fe400078efe12 */
        /* <DEDUP_REMOVED lines=32> */
.L_x_8744:
[----:B--2---:R2:W-:Y:S01]  /*133b0*/  SYNCS.ARRIVE.TRANS64.A1T0 RZ, [R2+URZ+0x19c50], RZ ;  /* 0x019c50ff02ff79a7 */ /* 0x0045e2000810003f */
[----:B------:R-:W-:Y:S02]  /*133c0*/  @!P2 VIADD R0, R2, 0x19c80 ;  /* 0x00019c800200a836 */ /* 0x000fe40000000000 */
[----:B------:R-:W-:-:S03]  /*133d0*/  VIADD R17, R17, 0x1 ;  /* 0x0000000111117836 */ /* 0x000fc60000000000 */
[----:B------:R-:W-:Y:S01]  /*133e0*/  @!P2 PRMT R0, RZ, 0x654, R0 ;  /* 0x00000654ff00a816 */ /* 0x000fe20000000000 */
[----:B------:R-:W-:Y:S01]  /*133f0*/  BAR.SYNC.DEFER_BLOCKING 0x2, 0x80 ;  /* 0x0082000000007b1d */ /* 0x000fe20000010000 */
[----:B------:R-:W-:-:S04]  /*13400*/  ISETP.NE.AND P0, PT, R17, 0x2, PT ;  /* 0x000000021100780c */ /* 0x000fc80003f05270 */
[----:B------:R-:W-:Y:S02]  /*13410*/  SEL R3, RZ, 0x1, P0 ;  /* 0x00000001ff037807 */ /* 0x000fe40000000000 */
[----:B------:R-:W-:Y:S02]  /*13420*/  SEL R17, R17, RZ, P0 ;  /* 0x000000ff11117207 */ /* 0x000fe40000000000 */
[----:B------:R-:W-:Y:S01]  /*13430*/  LOP3.LUT R22, R22, R3, RZ, 0x3c, !PT ;  /* 0x0000000316167212 */ /* 0x000fe200078e3cff */
[----:B------:R2:W-:Y:S06]  /*13440*/  @!P2 SYNCS.ARRIVE.TRANS64.RED.A1T0 RZ, [R0+URZ], RZ ;  /* 0x000000ff00ffa9a7 */ /* 0x0005ec000810043f */
.L_x_8696:
[----:B------:R-:W-:Y:S05]  /*13450*/  BSYNC B6 ;  /* 0x0000000000067941 */ /* 0x000fea0003800000 */
.L_x_8694:
[----:B------:R-:W-:-:S13]  /*13460*/  LOP3.LUT P0, RZ, R19, 0x2, RZ, 0xc0, !PT ;  /* 0x0000000213ff7812 */ /* 0x000fda000780c0ff */
[----:B------:R-:W-:Y:S05]  /*13470*/  @!P0 BRA `(.L_x_8745) ;  /* 0x00000000001c8947 */ /* 0x000fea0003800000 */
[----:B------:R-:W3:Y:S08]  /*13480*/  S2UR UR5, SR_CgaCtaId ;  /* 0x00000000000579c3 */ /* 0x000ef00000008800 */
[----:B------:R-:W-:Y:S06]  /*13490*/  BAR.SYNC.DEFER_BLOCKING 0x5, 0x200 ;  /* 0x0148000000007b1d */ /* 0x000fec0000010000 */
[----:B------:R-:W-:-:S02]  /*134a0*/  UMOV UR4, 0x400 ;  /* 0x0000040000047882 */ /* 0x000fc40000000000 */
[----:B---3--:R-:W-:-:S09]  /*134b0*/  ULEA UR4, UR5, UR4, 0x18 ;  /* 0x0000000405047291 */ /* 0x008fd2000f8ec03f */
[----:B------:R-:W3:Y:S01]  /*134c0*/  LDS R28, [UR4+0x19cd0] ;  /* 0x019cd004ff1c7984 */ /* 0x000ee20008000800 */
[----:B------:R-:W-:Y:S06]  /*134d0*/  BAR.ARV 0x4, 0x200 ;  /* 0x0108000000007b1d */ /* 0x000fec0000002000 */
[----:B------:R-:W-:Y:S05]  /*134e0*/  BRA `(.L_x_8746) ;  /* 0x00000000002c7947 */ /* 0x000fea0003800000 */
.L_x_8745:
[----:B--2---:R-:W2:Y:S01]  /*134f0*/  S2R R0, SR_TID.X ;  /* 0x0000000000007919 */ /* 0x004ea20000002100 */
[----:B------:R-:W-:Y:S01]  /*13500*/  BAR.SYNC.DEFER_BLOCKING 0x4, 0x200 ;  /* 0x0108000000007b1d */ /* 0x000fe20000010000 */
[----:B--2---:R-:W-:-:S04]  /*13510*/  LOP3.LUT R0, R0, 0x7f, RZ, 0xc0, !PT ;  /* 0x0000007f00007812 */ /* 0x004fc800078ec0ff */
[----:B------:R-:W-:-:S13]  /*13520*/  ISETP.NE.AND P0, PT, R0, RZ, PT ;  /* 0x000000ff0000720c */ /* 0x000fda0003f05270 */
[----:B------:R-:W2:Y:S01]  /*13530*/  @!P0 S2R R3, SR_CgaCtaId ;  /* 0x0000000000038919 */ /* 0x000ea20000008800 */
[----:B------:R-:W-:-:S04]  /*13540*/  @!P0 MOV R0, 0x400 ;  /* 0x0000040000008802 */ /* 0x000fc80000000f00 */
[----:B--2---:R-:W-:Y:S02]  /*13550*/  @!P0 LEA R3, R3, R0, 0x18 ;  /* 0x0000000003038211 */ /* 0x004fe400078ec0ff */
[----:B------:R-:W2:Y:S04]  /*13560*/  SHFL.IDX PT, R0, R28, RZ, 0x1f ;  /* 0x00001fff1c007589 */ /* 0x000ea800000e0000 */
[----:B------:R2:W-:Y:S02]  /*13570*/  @!P0 STS [R3+0x19cd0], R28 ;  /* 0x019cd01c03008388 */ /* 0x0005e40000000800 */
[----:B--2---:R-:W-:Y:S01]  /*13580*/  IMAD.MOV.U32 R28, RZ, RZ, R0 ;  /* 0x000000ffff1c7224 */ /* 0x004fe200078e0000 */
[----:B------:R-:W-:Y:S06]  /*13590*/  BAR.ARV 0x5, 0x200 ;  /* 0x0148000000007b1d */ /* 0x000fec0000002000 */
.L_x_8746:
[----:B------:R-:W-:Y:S02]  /*135a0*/  ULDC UR4, c[0x0][0xda8] ;  /* 0x00036a0000047ab9 */ /* 0x000fe40000000800 */
[----:B---3--:R-:W-:-:S13]  /*135b0*/  ISETP.GE.AND P0, PT, R28, UR4, PT ;  /* 0x000000041c007c0c */ /* 0x008fda000bf06270 */
[----:B------:R-:W-:Y:S05]  /*135c0*/  @!P0 BRA `(.L_x_8747) ;  /* 0xffffffcc00a08947 */ /* 0x000fea000383ffff */
.L_x_8685:
[----:B--2---:R-:W2:Y:S01]  /*135d0*/  LDL.LU R0, [R1] ;  /* 0x0000000001007983 */ /* 0x004ea20000300800 */
[----:B------:R-:W-:Y:S01]  /*135e0*/  BSSY B0, `(.L_x_8748) ;  /* 0x000000b000007945 */ /* 0x000fe20003800000 */
[----:B------:R-:W3:Y:S01]  /*135f0*/  S2R R5, SR_CgaCtaId ;  /* 0x0000000000057919 */ /* 0x000ee20000008800 */
[----:B--2---:R-:W-:-:S05]  /*13600*/  VIADD R0, R0, 0x1 ;  /* 0x0000000100007836 */ /* 0x004fca0000000000 */
[----:B------:R-:W-:-:S04]  /*13610*/  LEA.HI R2, R0, R0, RZ, 0x1 ;  /* 0x0000000000027211 */ /* 0x000fc800078f08ff */
[----:B------:R-:W-:Y:S02]  /*13620*/  LOP3.LUT R3, R2, 0xfffffffe, RZ, 0xc0, !PT ;  /* 0xfffffffe02037812 */ /* 0x000fe400078ec0ff */
[----:B------:R-:W-:-:S03]  /*13630*/  MOV R2, 0x400 ;  /* 0x0000040000027802 */ /* 0x000fc60000000f00 */
[----:B------:R-:W-:Y:S01]  /*13640*/  IMAD.IADD R0, R0, 0x1, -R3 ;  /* 0x0000000100007824 */ /* 0x000fe200078e0a03 */
[----:B---3--:R-:W-:-:S04]  /*13650*/  LEA R6, R5, R2, 0x18 ;  /* 0x0000000205067211 */ /* 0x008fc800078ec0ff */
[----:B------:R-:W-:-:S04]  /*13660*/  SHF.L.U32 R0, R0, 0x1f, RZ ;  /* 0x0000001f00007819 */ /* 0x000fc800000006ff */
[----:B------:R-:W2:Y:S02]  /*13670*/  SYNCS.PHASECHK.TRANS64.TRYWAIT P0, [R6+URZ+0x19c20], R0 ;  /* 0x019c2000060075a7 */ /* 0x000ea4000800017f */
[----:B--2---:R-:W-:Y:S05]  /*13680*/  @!P0 BRA `(.L_x_8749) ;  /* 0x00000008009c8947 */ /* 0x004fea0003800000 */
.L_x_8779:
[----:B------:R-:W-:Y:S05]  /*13690*/  BSYNC B0 ;  /* 0x0000000000007941 */ /* 0x000fea0003800000 */
.L_x_8748:
[----:B------:R-:W-:-:S03]  /*136a0*/  UMOV UR4, 0xffffffff ;  /* 0xffffffff00047882 */ /* 0x000fc60000000000 */
[----:B------:R-:W-:Y:S05]  /*136b0*/  BRA.DIV UR4, `(.L_x_8750) ;  /* 0x0000000a04a47947 */ /* 0x000fea000b800000 */
[----:B--2---:R-:W2:Y:S02]  /*136c0*/  S2R R0, SR_TID.X ;  /* 0x0000000000007919 */ /* 0x004ea40000002100 */
[----:B--2---:R-:W-:-:S04]  /*136d0*/  SHF.R.U32.HI R0, RZ, 0x5, R0 ;  /* 0x00000005ff007819 */ /* 0x004fc80000011600 */
[----:B------:R-:W-:-:S05]  /*136e0*/  LOP3.LUT R0, R0, 0x3, RZ, 0xc0, !PT ;  /* 0x0000000300007812 */ /* 0x000fca00078ec0ff */
[----:B------:R2:W3:Y:S02]  /*136f0*/  SHFL.IDX PT, R14, R0, RZ, 0x1f ;  /* 0x00001fff000e7589 */ /* 0x0004e400000e0000 */
.L_x_8782:
[----:B---3--:R-:W-:Y:S01]  /*13700*/  ISETP.NE.AND P0, PT, R14, RZ, PT ;  /* 0x000000ff0e00720c */ /* 0x008fe20003f05270 */
[----:B------:R-:W-:-:S12]  /*13710*/  BSSY B0, `(.L_x_8751) ;  /* 0x000002b000007945 */ /* 0x000fd80003800000 */
[----:B------:R-:W-:Y:S05]  /*13720*/  @P0 BRA `(.L_x_8752) ;  /* 0x0000000000a40947 */ /* 0x000fea0003800000 */
[----:B------:R-:W-:-:S03]  /*13730*/  UMOV UR4, 0xffffffff ;  /* 0xffffffff00047882 */ /* 0x000fc60000000000 */
[----:B------:R-:W-:Y:S05]  /*13740*/  BRA.DIV UR4, `(.L_x_8753) ;  /* 0x0000000a04b47947 */ /* 0x000fea000b800000 */
[----:B------:R-:W-:-:S13]  /*13750*/  ELECT P6, URZ, PT ;  /* 0x00000000003f782f */ /* 0x000fda00038c0000 */
.L_x_8785:
[----:B------:R-:W-:Y:S05]  /*13760*/  @!P6 BRA `(.L_x_8752) ;  /* 0x000000000094e947 */ /* 0x000fea0003800000 */
[----:B------:R-:W-:-:S06]  /*13770*/  ULOP3.LUT UR4, UR46, 0x2, URZ, 0xfc, !UPT ;  /* 0x000000022e047892 */ /* 0x000fcc000f8efc3f */
[----:B--2---:R-:W-:-:S05]  /*13780*/  IMAD.U32 R0, RZ, RZ, UR4 ;  /* 0x00000004ff007e24 */ /* 0x004fca000f8e00ff */
[----:B------:R-:W-:-:S13]  /*13790*/  ISETP.NE.AND P0, PT, R0, 0x3, PT ;  /* 0x000000030000780c */ /* 0x000fda0003f05270 */
[----:B------:R-:W-:Y:S05]  /*137a0*/  @!P0 BRA `(.L_x_8754) ;  /* 0x0000000000048947 */ /* 0x000fea0003800000 */
[----:B------:R-:W-:Y:S01]  /*137b0*/  BPT.TRAP 0x1 ;  /* 0x000000040000795c */ /* 0x000fe20000300000 */
.L_x_8754:
[----:B------:R-:W-:Y:S01]  /*137c0*/  VIADD R0, R6, 0x19c40 ;  /* 0x00019c4006007836 */ /* 0x000fe20000000000 */
[----:B------:R-:W-:Y:S01]  /*137d0*/  SHF.L.U32 R4, R22, 0x1f, RZ ;  /* 0x0000001f16047819 */ /* 0x000fe200000006ff */
[C---:B------:R-:W-:Y:S02]  /*137e0*/  VIADD R2, R17.reuse, 0x1 ;  /* 0x0000000111027836 */ /* 0x040fe40000000000 */
[----:B------:R-:W-:-:S03]  /*137f0*/  IMAD R5, R17, 0x8, R0 ;  /* 0x0000000811057824 */ /* 0x000fc600078e0200 */
[C---:B------:R-:W-:Y:S01]  /*13800*/  ISETP.NE.AND P2, PT, R2.reuse, 0x2, PT ;  /* 0x000000020200780c */ /* 0x040fe20003f45270 */
[----:B------:R-:W2:Y:S03]  /*13810*/  SYNCS.PHASECHK.TRANS64.TRYWAIT P1, [R5+URZ], R4 ;  /* 0x00000004050075a7 */ /* 0x000ea6000802017f */
[----:B------:R-:W-:Y:S02]  /*13820*/  SEL R3, RZ, 0x1, P2 ;  /* 0x00000001ff037807 */ /* 0x000fe40001000000 */
[----:B------:R-:W-:Y:S02]  /*13830*/  SEL R7, R2, RZ, P2 ;  /* 0x000000ff02077207 */ /* 0x000fe40001000000 */
[----:B------:R-:W-:-:S03]  /*13840*/  LOP3.LUT R3, R22, R3, RZ, 0x3c, !PT ;  /* 0x0000000316037212 */ /* 0x000fc600078e3cff */
[----:B-1----:R-:W-:Y:S01]  /*13850*/  IMAD R9, R7, 0x8, R0 ;  /* 0x0000000807097824 */ /* 0x002fe200078e0200 */
[----:B------:R-:W-:Y:S01]  /*13860*/  SHF.L.U32 R0, R3, 0x1f, RZ ;  /* 0x0000001f03007819 */ /* 0x000fe200000006ff */
[----:B--2---:R-:W-:Y:S06]  /*13870*/  @!P1 BRA `(.L_x_8755) ;  /* 0x0000000800889947 */ /* 0x004fec0003800000 */
.L_x_8786:
[----:B------:R-:W2:Y:S02]  /*13880*/  SYNCS.PHASECHK.TRANS64.TRYWAIT P1, [R9+URZ], R0 ;  /* 0x00000000090075a7 */ /* 0x000ea4000802017f */
[----:B--2---:R-:W-:Y:S05]  /*13890*/  @!P1 BRA `(.L_x_8756) ;  /* 0x0000000800949947 */ /* 0x004fea0003800000 */
.L_x_8787:
[----:B------:R-:W-:Y:S05]  /*138a0*/  @!P0 BRA `(.L_x_8757) ;  /* 0x0000000000048947 */ /* 0x000fea0003800000 */
[----:B------:R-:W-:Y:S01]  /*138b0*/  BPT.TRAP 0x1 ;  /* 0x000000040000795c */ /* 0x000fe20000300000 */
.L_x_8757:
[----:B------:R-:W-:-:S04]  /*138c0*/  IMAD R17, R17, 0x8, R6 ;  /* 0x0000000811117824 */ /* 0x000fc800078e0206 */
[----:B------:R-:W3:Y:S02]  /*138d0*/  SYNCS.PHASECHK.TRANS64.TRYWAIT P1, [R17+URZ+0x19c60], R4 ;  /* 0x019c6004110075a7 */ /* 0x000ee4000802017f */
[----:B---3--:R-:W-:Y:S05]  /*138e0*/  @!P1 BRA `(.L_x_8758) ;  /* 0x0000000800949947 */ /* 0x008fea0003800000 */
.L_x_8788:
[----:B------:R-:W-:Y:S05]  /*138f0*/  @!P0 BRA `(.L_x_8759) ;  /* 0x0000000000048947 */ /* 0x000fea0003800000 */
[----:B------:R-:W-:Y:S01]  /*13900*/  BPT.TRAP 0x1 ;  /* 0x000000040000795c */ /* 0x000fe20000300000 */
.L_x_8759:
[----:B------:R-:W-:-:S04]  /*13910*/  IMAD R7, R7, 0x8, R6 ;  /* 0x0000000807077824 */ /* 0x000fc800078e0206 */
[----:B------:R-:W4:Y:S02]  /*13920*/  SYNCS.PHASECHK.TRANS64.TRYWAIT P1, [R7+URZ+0x19c60], R0 ;  /* 0x019c6000070075a7 */ /* 0x000f24000802017f */
[----:B----4-:R-:W-:Y:S05]  /*13930*/  @!P1 BRA `(.L_x_8760) ;  /* 0x0000000800949947 */ /* 0x010fea0003800000 */
.L_x_8789:
[----:B------:R-:W-:Y:S05]  /*13940*/  @!P0 BRA `(.L_x_8761) ;  /* 0x0000000000048947 */ /* 0x000fea0003800000 */
[----:B------:R-:W-:Y:S01]  /*13950*/  BPT.TRAP 0x1 ;  /* 0x000000040000795c */ /* 0x000fe20000300000 */
.L_x_8761:
[----:B------:R-:W5:Y:S02]  /*13960*/  SYNCS.PHASECHK.TRANS64.TRYWAIT P0, [R17+URZ+0x19c80], R4 ;  /* 0x019c8004110075a7 */ /* 0x000f64000800017f */
[----:B-----5:R-:W-:Y:S05]  /*13970*/  @!P0 BRA `(.L_x_8762) ;  /* 0x0000000800988947 */ /* 0x020fea0003800000 */
.L_x_8763:
[----:B------:R1:W1:Y:S02]  /*13980*/  SYNCS.PHASECHK.TRANS64.TRYWAIT P0, [R7+URZ+0x19c80], R0 ;  /* 0x019c8000070075a7 */ /* 0x000264000800017f */
[----:B-1----:R-:W-:Y:S05]  /*13990*/  @!P0 NANOSLEEP.SYNCS 0x989680 ;  /* 0x009896800000895d */ /* 0x002fea0003900000 */
[----:B------:R-:W1:Y:S02]  /*139a0*/  @!P0 SYNCS.PHASECHK.TRANS64 P0, [R7+URZ+0x19c80], R0 ;  /* 0x019c8000070085a7 */ /* 0x000e64000800007f */
[----:B-1----:R-:W-:Y:S05]  /*139b0*/  @!P0 BRA `(.L_x_8763) ;  /* 0xfffffffc00f08947 */ /* 0x002fea000383ffff */
.L_x_8752:
[----:B------:R-:W-:Y:S05]  /*139c0*/  BSYNC B0 ;  /* 0x0000000000007941 */ /* 0x000fea0003800000 */
.L_x_8751:
[----:B------:R-:W-:Y:S05]  /*139d0*/  EXIT ;  /* 0x000000000000794d */ /* 0x000fea0003800000 */
.L_x_8602:
[----:B-1----:R-:W-:-:S04]  /*139e0*/  IMAD.U32 R3, RZ, RZ, UR47 ;  /* 0x0000002fff037e24 */ /* 0x002fc8000f8e00ff */
[----:B------:R1:W2:Y:S03]  /*139f0*/  SYNCS.PHASECHK.TRANS64.TRYWAIT P1, [R3+URZ+0x19c00], R6 ;  /* 0x019c0006030075a7 */ /* 0x0002a6000802017f */
[----:B--2---:R-:W-:Y:S05]  /*13a00*/  @!P1 NANOSLEEP.SYNCS 0x989680 ;  /* 0x009896800000995d */ /* 0x004fea0003900000 */
[----:B------:R-:W2:Y:S02]  /*13a10*/  @!P1 SYNCS.PHASECHK.TRANS64 P1, [R3+URZ+0x19c00], R6 ;  /* 0x019c0006030095a7 */ /* 0x000ea4000802007f */
[----:B--2---:R-:W-:Y:S05]  /*13a20*/  @!P1 BRA `(.L_x_8602) ;  /* 0xfffffffc00ec9947 */ /* 0x004fea000383ffff */
[----:B------:R-:W-:Y:S05]  /*13a30*/  BRA `(.L_x_8764) ;  /* 0xfffffee0008c7947 */ /* 0x000fea000383ffff */
.L_x_8606:
[----:B--2---:R2:W3:Y:S02]  /*13a40*/  SYNCS.PHASECHK.TRANS64.TRYWAIT P2, [R3+URZ+0x19c30], R2 ;  /* 0x019c3002030075a7 */ /* 0x0044e4000804017f */
[----:B---3--:R-:W-:Y:S05]  /*13a50*/  @!P2 NANOSLEEP.SYNCS 0x989680 ;  /* 0x009896800000a95d */ /* 0x008fea0003900000 */
[----:B------:R-:W3:Y:S02]  /*13a60*/  @!P2 SYNCS.PHASECHK.TRANS64 P2, [R3+URZ+0x19c30], R2 ;  /* 0x019c30020300a5a7 */ /* 0x000ee4000804007f */
[----:B---3--:R-:W-:Y:S05]  /*13a70*/  @!P2 BRA `(.L_x_8606) ;  /* 0xfffffffc00f0a947 */ /* 0x008fea000383ffff */
[----:B------:R-:W-:Y:S05]  /*13a80*/  BRA `(.L_x_8605) ;  /* 0xfffffee000b07947 */ /* 0x000fea000383ffff */
.L_x_8622:
[----:B--2---:R-:W-:-:S04]  /*13a90*/  IMAD.U32 R11, RZ, RZ, UR26 ;  /* 0x0000001aff0b7e24 */ /* 0x004fc8000f8e00ff */
[----:B------:R2:W3:Y:S03]  /*13aa0*/  SYNCS.PHASECHK.TRANS64.TRYWAIT P2, [R11+URZ+0x19c30], R10 ;  /* 0x019c300a0b0075a7 */ /* 0x0004e6000804017f */
[----:B---3--:R-:W-:Y:S05]  /*13ab0*/  @!P2 NANOSLEEP.SYNCS 0x989680 ;  /* 0x009896800000a95d */ /* 0x008fea0003900000 */
[----:B------:R-:W3:Y:S02]  /*13ac0*/  @!P2 SYNCS.PHASECHK.TRANS64 P2, [R11+URZ+0x19c30], R10 ;  /* 0x019c300a0b00a5a7 */ /* 0x000ee4000804007f */
[----:B---3--:R-:W-:Y:S05]  /*13ad0*/  @!P2 BRA `(.L_x_8622) ;  /* 0xfffffffc00eca947 */ /* 0x008fea000383ffff */
[----:B------:R-:W-:Y:S05]  /*13ae0*/  BRA `(.L_x_8621) ;  /* 0xffffff1800ec7947 */ /* 0x000fea000383ffff */
.L_x_8626:
[----:B--2---:R-:W-:-:S04]  /*13af0*/  IMAD.U32 R11, RZ, RZ, UR11 ;  /* 0x0000000bff0b7e24 */ /* 0x004fc8000f8e00ff */
[----:B------:R2:W3:Y:S03]  /*13b00*/  SYNCS.PHASECHK.TRANS64.TRYWAIT P2, [R11+URZ+0x19c50], R10 ;  /* 0x019c500a0b0075a7 */ /* 0x0004e6000804017f */
[----:B---3--:R-:W-:Y:S05]  /*13b10*/  @!P2 NANOSLEEP.SYNCS 0x989680 ;  /* 0x009896800000a95d */ /* 0x008fea0003900000 */
[----:B------:R-:W3:Y:S02]  /*13b20*/  @!P2 SYNCS.PHASECHK.TRANS64 P2, [R11+URZ+0x19c50], R10 ;  /* 0x019c500a0b00a5a7 */ /* 0x000ee4000804007f */
[----:B---3--:R-:W-:Y:S05]  /*13b30*/  @!P2 BRA `(.L_x_8626) ;  /* 0xfffffffc00eca947 */ /* 0x008fea000383ffff */
[----:B------:R-:W-:Y:S05]  /*13b40*/  BRA `(.L_x_8625) ;  /* 0xffffff1c003c7947 */ /* 0x000fea000383ffff */
.L_x_8644:
[----:B--2---:R-:W-:-:S04]  /*13b50*/  IMAD.U32 R8, RZ, RZ, UR22 ;  /* 0x00000016ff087e24 */ /* 0x004fc8000f8e00ff */
[----:B------:R2:W3:Y:S03]  /*13b60*/  SYNCS.PHASECHK.TRANS64.TRYWAIT P2, [R8+URZ+0x19c30], R7 ;  /* 0x019c3007080075a7 */ /* 0x0004e6000804017f */
[----:B---3--:R-:W-:Y:S05]  /*13b70*/  @!P2 NANOSLEEP.SYNCS 0x989680 ;  /* 0x009896800000a95d */ /* 0x008fea0003900000 */
[----:B------:R-:W3:Y:S02]  /*13b80*/  @!P2 SYNCS.PHASECHK.TRANS64 P2, [R8+URZ+0x19c30], R7 ;  /* 0x019c30070800a5a7 */ /* 0x000ee4000804007f */
[----:B---3--:R-:W-:Y:S05]  /*13b90*/  @!P2 BRA `(.L_x_8644) ;  /* 0xfffffffc00eca947 */ /* 0x008fea000383ffff */
[----:B------:R-:W-:Y:S05]  /*13ba0*/  BRA `(.L_x_8643) ;  /* 0xffffff5000447947 */ /* 0x000fea000383ffff */
.L_x_8648:
[----:B--2---:R-:W-:-:S04]  /*13bb0*/  IMAD.U32 R8, RZ, RZ, UR14 ;  /* 0x0000000eff087e24 */ /* 0x004fc8000f8e00ff */
[----:B------:R2:W3:Y:S03]  /*13bc0*/  SYNCS.PHASECHK.TRANS64.TRYWAIT P2, [R8+URZ+0x19c50], R7 ;  /* 0x019c5007080075a7 */ /* 0x0004e6000804017f */
[----:B---3--:R-:W-:Y:S05]  /*13bd0*/  @!P2 NANOSLEEP.SYNCS 0x989680 ;  /* 0x009896800000a95d */ /* 0x008fea0003900000 */
[----:B------:R-:W3:Y:S02]  /*13be0*/  @!P2 SYNCS.PHASECHK.TRANS64 P2, [R8+URZ+0x19c50], R7 ;  /* 0x019c50070800a5a7 */ /* 0x000ee4000804007f */
[----:B---3--:R-:W-:Y:S05]  /*13bf0*/  @!P2 BRA `(.L_x_8648) ;  /* 0xfffffffc00eca947 */ /* 0x008fea000383ffff */
[----:B------:R-:W-:Y:S05]  /*13c00*/  BRA `(.L_x_8647) ;  /* 0xffffff5000947947 */ /* 0x000fea000383ffff */
.L_x_8655:
[----:B--2---:R-:W-:-:S04]  /*13c10*/  IMAD.U32 R8, RZ, RZ, UR25 ;  /* 0x00000019ff087e24 */ /* 0x004fc8000f8e00ff */
[----:B------:R2:W3:Y:S03]  /*13c20*/  SYNCS.PHASECHK.TRANS64.TRYWAIT P2, [R8+URZ+0x19c30], R7 ;  /* 0x019c3007080075a7 */ /* 0x0004e6000804017f */
[----:B---3--:R-:W-:Y:S05]  /*13c30*/  @!P2 NANOSLEEP.SYNCS 0x989680 ;  /* 0x009896800000a95d */ /* 0x008fea0003900000 */
[----:B------:R-:W3:Y:S02]  /*13c40*/  @!P2 SYNCS.PHASECHK.TRANS64 P2, [R8+URZ+0x19c30], R7 ;  /* 0x019c30070800a5a7 */ /* 0x000ee4000804007f */
[----:B---3--:R-:W-:Y:S05]  /*13c50*/  @!P2 BRA `(.L_x_8655) ;  /* 0xfffffffc00eca947 */ /* 0x008fea000383ffff */
[----:B------:R-:W-:Y:S05]  /*13c60*/  BRA `(.L_x_8654) ;  /* 0xffffff7400207947 */ /* 0x000fea000383ffff */
.L_x_8659:
[----:B--2---:R-:W-:-:S04]  /*13c70*/  IMAD.U32 R8, RZ, RZ, UR11 ;  /* 0x0000000bff087e24 */ /* 0x004fc8000f8e00ff */
[----:B------:R2:W3:Y:S03]  /*13c80*/  SYNCS.PHASECHK.TRANS64.TRYWAIT P2, [R8+URZ+0x19c50], R7 ;  /* 0x019c5007080075a7 */ /* 0x0004e6000804017f */
[----:B---3--:R-:W-:Y:S05]  /*13c90*/  @!P2 NANOSLEEP.SYNCS 0x989680 ;  /* 0x009896800000a95d */ /* 0x008fea0003900000 */
[----:B------:R-:W3:Y:S02]  /*13ca0*/  @!P2 SYNCS.PHASECHK.TRANS64 P2, [R8+URZ+0x19c50], R7 ;  /* 0x019c50070800a5a7 */ /* 0x000ee4000804007f */
[----:B---3--:R-:W-:Y:S05]  /*13cb0*/  @!P2 BRA `(.L_x_8659) ;  /* 0xfffffffc00eca947 */ /* 0x008fea000383ffff */
[----:B------:R-:W-:Y:S05]  /*13cc0*/  BRA `(.L_x_8658) ;  /* 0xffffff7400707947 */ /* 0x000fea000383ffff */
.L_x_8673:
[----:B--2---:R-:W-:-:S04]  /*13cd0*/  IMAD.U32 R3, RZ, RZ, UR14 ;  /* 0x0000000eff037e24 */ /* 0x004fc8000f8e00ff */
[----:B------:R2:W3:Y:S03]  /*13ce0*/  SYNCS.PHASECHK.TRANS64.TRYWAIT P1, [R3+URZ+0x19c50], R0 ;  /* 0x019c5000030075a7 */ /* 0x0004e6000802017f */
[----:B---3--:R-:W-:Y:S05]  /*13cf0*/  @!P1 NANOSLEEP.SYNCS 0x989680 ;  /* 0x009896800000995d */ /* 0x008fea0003900000 */
[----:B------:R-:W3:Y:S02]  /*13d00*/  @!P1 SYNCS.PHASECHK.TRANS64 P1, [R3+URZ+0x19c50], R0 ;  /* 0x019c5000030095a7 */ /* 0x000ee4000802007f */
[----:B---3--:R-:W-:Y:S05]  /*13d10*/  @!P1 BRA `(.L_x_8673) ;  /* 0xfffffffc00ec9947 */ /* 0x008fea000383ffff */
[----:B------:R-:W-:Y:S05]  /*13d20*/  BRA `(.L_x_8672) ;  /* 0xffffffa400bc7947 */ /* 0x000fea000383ffff */
.L_x_8701:
[----:B------:R-:W-:Y:S02]  /*13d30*/  IMAD.MOV.U32 R13, RZ, RZ, R4 ;  /* 0x000000ffff0d7224 */ /* 0x000fe400078e0004 */
[----:B------:R-:W-:Y:S02]  /*13d40*/  IMAD.MOV.U32 R12, RZ, RZ, RZ ;  /* 0x000000ffff0c7224 */ /* 0x000fe400078e00ff */
[----:B------:R-:W-:Y:S02]  /*13d50*/  IMAD.MOV.U32 R11, RZ, RZ, 0x1f ;  /* 0x0000001fff0b7424 */ /* 0x000fe400078e00ff */
[----:B------:R-:W-:-:S07]  /*13d60*/  IMAD.MOV.U32 R15, RZ, RZ, -0x1 ;  /* 0xffffffffff0f7424 */ /* 0x000fce00078e00ff */
[----:B------:R-:W-:Y:S05]  /*13d70*/  WARPSYNC.COLLECTIVE R15, `(.L_x_8765) ;  /* 0x000000000f087348 */ /* 0x000fea0003c00000 */
[----:B------:R1:W2:Y:S02]  /*13d80*/  SHFL.IDX P6, R14, R13, R12, R11 ;  /* 0x0000000c0d0e7389 */ /* 0x0002a400000c000b */
[----:B-12---:R-:W-:Y:S01]  /*13d90*/  ENDCOLLECTIVE ;  /* 0x000000000000791b */ /* 0x006fe20003800000 */
.L_x_8765:
[----:B------:R-:W-:Y:S05]  /*13da0*/  BRA `(.L_x_8766) ;  /* 0xffffffd400b47947 */ /* 0x000fea000383ffff */
.L_x_8703:
[----:B------:R-:W-:Y:S01]  /*13db0*/  BSSY B0, `(.L_x_8767) ;  /* 0x0000006000007945 */ /* 0x000fe20003800000 */
[----:B------:R-:W-:-:S07]  /*13dc0*/  IMAD.MOV.U32 R15, RZ, RZ, -0x1 ;  /* 0xffffffffff0f7424 */ /* 0x000fce00078e00ff */
[----:B-1----:R-:W-:Y:S05]  /*13dd0*/  WARPSYNC.COLLECTIVE R15, `(.L_x_8768) ;  /* 0x000000000f0c7348 */ /* 0x002fea0003c00000 */
[----:B------:R-:W-:Y:S02]  /*13de0*/  ELECT P6, UR62, PT ;  /* 0x00000000003e782f */ /* 0x000fe400038c0000 */
[----:B------:R-:W-:Y:S01]  /*13df0*/  MOV R14, UR62 ;  /* 0x0000003e000e7c02 */ /* 0x000fe20008000f00 */
[----:B-1----:R-:W-:Y:S10]  /*13e00*/  ENDCOLLECTIVE ;  /* 0x000000000000791b */ /* 0x002ff40003800000 */
.L_x_8768:
[----:B------:R-:W-:Y:S05]  /*13e10*/  BSYNC B0 ;  /* 0x0000000000007941 */ /* 0x000fea0003800000 */
.L_x_8767:
[----:B------:R-:W-:Y:S05]  /*13e20*/  BRA `(.L_x_8769) ;  /* 0xffffffd400b47947 */ /* 0x000fea000383ffff */
.L_x_8706:
[----:B--2---:R2:W3:Y:S02]  /*13e30*/  SYNCS.PHASECHK.TRANS64.TRYWAIT P3, [R5+URZ+0x19c80], R2 ;  /* 0x019c8002050075a7 */ /* 0x0044e4000806017f */
[----:B---3--:R-:W-:Y:S05]  /*13e40*/  @!P3 NANOSLEEP.SYNCS 0x989680 ;  /* 0x009896800000b95d */ /* 0x008fea0003900000 */
[----:B------:R-:W3:Y:S02]  /*13e50*/  @!P3 SYNCS.PHASECHK.TRANS64 P3, [R5+URZ+0x19c80], R2 ;  /* 0x019c80020500b5a7 */ /* 0x000ee4000806007f */
[----:B---3--:R-:W-:Y:S05]  /*13e60*/  @!P3 BRA `(.L_x_8706) ;  /* 0xfffffffc00f0b947 */ /* 0x008fea000383ffff */
[----:B------:R-:W-:Y:S05]  /*13e70*/  BRA `(.L_x_8770) ;  /* 0xffffffd800087947 */ /* 0x000fea000383ffff */
.L_x_8708:
[----:B---3--:R3:W4:Y:S02]  /*13e80*/  SYNCS.PHASECHK.TRANS64.TRYWAIT P3, [R5+URZ+0x19c40], R2 ;  /* 0x019c4002050075a7 */ /* 0x008724000806017f */
[----:B----4-:R-:W-:Y:S05]  /*13e90*/  @!P3 NANOSLEEP.SYNCS 0x989680 ;  /* 0x009896800000b95d */ /* 0x010fea0003900000 */
[----:B------:R-:W4:Y:S02]  /*13ea0*/  @!P3 SYNCS.PHASECHK.TRANS64 P3, [R5+URZ+0x19c40], R2 ;  /* 0x019c40020500b5a7 */ /* 0x000f24000806007f */
[----:B----4-:R-:W-:Y:S05]  /*13eb0*/  @!P3 BRA `(.L_x_8708) ;  /* 0xfffffffc00f0b947 */ /* 0x010fea000383ffff */
[----:B------:R-:W-:Y:S05]  /*13ec0*/  BRA `(.L_x_8771) ;  /* 0xffffffd800807947 */ /* 0x000fea000383ffff */
.L_x_8711:
[----:B--2---:R2:W3:Y:S02]  /*13ed0*/  SYNCS.PHASECHK.TRANS64.TRYWAIT P0, [R27+URZ+0x19c20], R2 ;  /* 0x019c20021b0075a7 */ /* 0x0044e4000800017f */
[----:B---3--:R-:W-:Y:S05]  /*13ee0*/  @!P0 NANOSLEEP.SYNCS 0x989680 ;  /* 0x009896800000895d */ /* 0x008fea0003900000 */
[----:B------:R-:W3:Y:S02]  /*13ef0*/  @!P0 SYNCS.PHASECHK.TRANS64 P0, [R27+URZ+0x19c20], R2 ;  /* 0x019c20021b0085a7 */ /* 0x000ee4000800007f */
[----:B---3--:R-:W-:Y:S05]  /*13f00*/  @!P0 BRA `(.L_x_8711) ;  /* 0xfffffffc00f08947 */ /* 0x008fea000383ffff */
[----:B------:R-:W-:Y:S05]  /*13f10*/  BRA `(.L_x_8772) ;  /* 0xffffffdc00907947 */ /* 0x000fea000383ffff */
.L_x_8717:
[----:B-1----:R1:W2:Y:S02]  /*13f20*/  SYNCS.PHASECHK.TRANS64.TRYWAIT P0, [R10+URZ+0x19c80], R4 ;  /* 0x019c80040a0075a7 */ /* 0x0022a4000800017f */
[----:B--2---:R-:W-:Y:S05]  /*13f30*/  @!P0 NANOSLEEP.SYNCS 0x989680 ;  /* 0x009896800000895d */ /* 0x004fea0003900000 */
[----:B------:R-:W2:Y:S02]  /*13f40*/  @!P0 SYNCS.PHASECHK.TRANS64 P0, [R10+URZ+0x19c80], R4 ;  /* 0x019c80040a0085a7 */ /* 0x000ea4000800007f */
[----:B--2---:R-:W-:Y:S05]  /*13f50*/  @!P0 BRA `(.L_x_8717) ;  /* 0xfffffffc00f08947 */ /* 0x004fea000383ffff */
[----:B------:R-:W-:Y:S05]  /*13f60*/  BRA `(.L_x_8773) ;  /* 0xffffffe000307947 */ /* 0x000fea000383ffff */
.L_x_8724:
[----:B--2---:R2:W3:Y:S02]  /*13f70*/  SYNCS.PHASECHK.TRANS64.TRYWAIT P0, [R10+URZ+0x19c40], R4 ;  /* 0x019c40040a0075a7 */ /* 0x0044e4000800017f */
[----:B---3--:R-:W-:Y:S05]  /*13f80*/  @!P0 NANOSLEEP.SYNCS 0x989680 ;  /* 0x009896800000895d */ /* 0x008fea0003900000 */
[----:B------:R-:W3:Y:S02]  /*13f90*/  @!P0 SYNCS.PHASECHK.TRANS64 P0, [R10+URZ+0x19c40], R4 ;  /* 0x019c40040a0085a7 */ /* 0x000ee4000800007f */
[----:B---3--:R-:W-:Y:S05]  /*13fa0*/  @!P0 BRA `(.L_x_8724) ;  /* 0xfffffffc00f08947 */ /* 0x008fea000383ffff */
[----:B------:R-:W-:Y:S05]  /*13fb0*/  BRA `(.L_x_8774) ;  /* 0xffffffe400287947 */ /* 0x000fea000383ffff */
.L_x_8732:
[----:B-1----:R1:W2:Y:S02]  /*13fc0*/  SYNCS.PHASECHK.TRANS64.TRYWAIT P3, [R12+URZ+0x19c70], R5 ;  /* 0x019c70050c0075a7 */ /* 0x0022a4000806017f */
[----:B--2---:R-:W-:Y:S05]  /*13fd0*/  @!P3 NANOSLEEP.SYNCS 0x989680 ;  /* 0x009896800000b95d */ /* 0x004fea0003900000 */
[----:B------:R-:W2:Y:S02]  /*13fe0*/  @!P3 SYNCS.PHASECHK.TRANS64 P3, [R12+URZ+0x19c70], R5 ;  /* 0x019c70050c00b5a7 */ /* 0x000ea4000806007f */
[----:B--2---:R-:W-:Y:S05]  /*13ff0*/  @!P3 BRA `(.L_x_8732) ;  /* 0xfffffffc00f0b947 */ /* 0x004fea000383ffff */
[----:B------:R-:W-:Y:S05]  /*14000*/  BRA `(.L_x_8775) ;  /* 0xffffffe8003c7947 */ /* 0x000fea000383ffff */
.L_x_8734:
[----:B-1----:R1:W2:Y:S02]  /*14010*/  SYNCS.PHASECHK.TRANS64.TRYWAIT P3, [R12+URZ+0x19c60], R5 ;  /* 0x019c60050c0075a7 */ /* 0x0022a4000806017f */
[----:B--2---:R-:W-:Y:S05]  /*14020*/  @!P3 NANOSLEEP.SYNCS 0x989680 ;  /* 0x009896800000b95d */ /* 0x004fea0003900000 */
[----:B------:R-:W2:Y:S02]  /*14030*/  @!P3 SYNCS.PHASECHK.TRANS64 P3, [R12+URZ+0x19c60], R5 ;  /* 0x019c60050c00b5a7 */ /* 0x000ea4000806007f */
[----:B--2---:R-:W-:Y:S05]  /*14040*/  @!P3 BRA `(.L_x_8734) ;  /* 0xfffffffc00f0b947 */ /* 0x004fea000383ffff */
[----:B------:R-:W-:Y:S05]  /*14050*/  BRA `(.L_x_8776) ;  /* 0xffffffe800447947 */ /* 0x000fea000383ffff */
.L_x_8741:
[----:B--2---:R2:W3:Y:S02]  /*14060*/  SYNCS.PHASECHK.TRANS64.TRYWAIT P0, [R2+URZ+0x19c70], R3 ;  /* 0x019c7003020075a7 */ /* 0x0044e4000800017f */
[----:B---3--:R-:W-:Y:S05]  /*14070*/  @!P0 NANOSLEEP.SYNCS 0x989680 ;  /* 0x009896800000895d */ /* 0x008fea0003900000 */
[----:B------:R-:W3:Y:S02]  /*14080*/  @!P0 SYNCS.PHASECHK.TRANS64 P0, [R2+URZ+0x19c70], R3 ;  /* 0x019c7003020085a7 */ /* 0x000ee4000800007f */
[----:B---3--:R-:W-:Y:S05]  /*14090*/  @!P0 BRA `(.L_x_8741) ;  /* 0xfffffffc00f08947 */ /* 0x008fea000383ffff */
[----:B------:R-:W-:Y:S05]  /*140a0*/  BRA `(.L_x_8777) ;  /* 0xffffffec00b47947 */ /* 0x000fea000383ffff */
.L_x_8743:
[----:B--2---:R2:W3:Y:S02]  /*140b0*/  SYNCS.PHASECHK.TRANS64.TRYWAIT P0, [R2+URZ+0x19c60], R3 ;  /* 0x019c6003020075a7 */ /* 0x0044e4000800017f */
[----:B---3--:R-:W-:Y:S05]  /*140c0*/  @!P0 NANOSLEEP.SYNCS 0x989680 ;  /* 0x009896800000895d */ /* 0x008fea0003900000 */
[----:B------:R-:W3:Y:S02]  /*140d0*/  @!P0 SYNCS.PHASECHK.TRANS64 P0, [R2+URZ+0x19c60], R3 ;  /* 0x019c6003020085a7 */ /* 0x000ee4000800007f */
[----:B---3--:R-:W-:Y:S05]  /*140e0*/  @!P0 BRA `(.L_x_8743) ;  /* 0xfffffffc00f08947 */ /* 0x008fea000383ffff */
[----:B------:R-:W-:Y:S05]  /*140f0*/  BRA `(.L_x_8778) ;  /* 0xffffffec00bc7947 */ /* 0x000fea000383ffff */
.L_x_8749:
[----:B--2---:R2:W3:Y:S02]  /*14100*/  SYNCS.PHASECHK.TRANS64.TRYWAIT P0, [R6+URZ+0x19c20], R0 ;  /* 0x019c2000060075a7 */ /* 0x0044e4000800017f */
[----:B---3--:R-:W-:Y:S05]  /*14110*/  @!P0 NANOSLEEP.SYNCS 0x989680 ;  /* 0x009896800000895d */ /* 0x008fea0003900000 */
[----:B------:R-:W3:Y:S02]  /*14120*/  @!P0 SYNCS.PHASECHK.TRANS64 P0, [R6+URZ+0x19c20], R0 ;  /* 0x019c2000060085a7 */ /* 0x000ee4000800007f */
[----:B---3--:R-:W-:Y:S05]  /*14130*/  @!P0 BRA `(.L_x_8749) ;  /* 0xfffffffc00f08947 */ /* 0x008fea000383ffff */
[----:B------:R-:W-:Y:S05]  /*14140*/  BRA `(.L_x_8779) ;  /* 0xfffffff400507947 */ /* 0x000fea000383ffff */
.L_x_8750:
[----:B------:R-:W3:Y:S01]  /*14150*/  S2R R2, SR_TID.X ;  /* 0x0000000000027919 */ /* 0x000ee20000002100 */
[----:B------:R-:W-:Y:S01]  /*14160*/  BSSY B0, `(.L_x_8780) ;  /* 0x000000a000007945 */ /* 0x000fe20003800000 */
[----:B------:R-:W-:Y:S02]  /*14170*/  IMAD.MOV.U32 R12, RZ, RZ, RZ ;  /* 0x000000ffff0c7224 */ /* 0x000fe400078e00ff */
[----:B-1----:R-:W-:Y:S02]  /*14180*/  IMAD.MOV.U32 R11, RZ, RZ, 0x1f ;  /* 0x0000001fff0b7424 */ /* 0x002fe400078e00ff */
[----:B------:R-:W-:Y:S01]  /*14190*/  IMAD.MOV.U32 R15, RZ, RZ, -0x1 ;  /* 0xffffffffff0f7424 */ /* 0x000fe200078e00ff */
[----:B---3--:R-:W-:-:S04]  /*141a0*/  SHF.R.U32.HI R2, RZ, 0x5, R2 ;  /* 0x00000005ff027819 */ /* 0x008fc80000011602 */
[----:B------:R-:W-:-:S05]  /*141b0*/  LOP3.LUT R2, R2, 0x3, RZ, 0xc0, !PT ;  /* 0x0000000302027812 */ /* 0x000fca00078ec0ff */
[----:B------:R-:W-:-:S07]  /*141c0*/  IMAD.MOV.U32 R13, RZ, RZ, R2 ;  /* 0x000000ffff0d7224 */ /* 0x000fce00078e0002 */
[----:B--2---:R-:W-:Y:S05]  /*141d0*/  WARPSYNC.COLLECTIVE R15, `(.L_x_8781) ;  /* 0x000000000f087348 */ /* 0x004fea0003c00000 */
[----:B------:R1:W3:Y:S02]  /*141e0*/  SHFL.IDX P6, R14, R13, R12, R11 ;  /* 0x0000000c0d0e7389 */ /* 0x0002e400000c000b */
[----:B-123--:R-:W-:Y:S01]  /*141f0*/  ENDCOLLECTIVE ;  /* 0x000000000000791b */ /* 0x00efe20003800000 */
.L_x_8781:
[----:B------:R-:W-:Y:S05]  /*14200*/  BSYNC B0 ;  /* 0x0000000000007941 */ /* 0x000fea0003800000 */
.L_x_8780:
[----:B------:R-:W-:Y:S05]  /*14210*/  BRA `(.L_x_8782) ;  /* 0xfffffff400387947 */ /* 0x000fea000383ffff */
.L_x_8753:
[----:B------:R-:W-:Y:S01]  /*14220*/  BSSY B1, `(.L_x_8783) ;  /* 0x0000006000017945 */ /* 0x000fe20003800000 */
[----:B------:R-:W-:-:S07]  /*14230*/  IMAD.MOV.U32 R15, RZ, RZ, -0x1 ;  /* 0xffffffffff0f7424 */ /* 0x000fce00078e00ff */
[----:B-12---:R-:W-:Y:S05]  /*14240*/  WARPSYNC.COLLECTIVE R15, `(.L_x_8784) ;  /* 0x000000000f0c7348 */ /* 0x006fea0003c00000 */
[----:B------:R-:W-:Y:S02]  /*14250*/  ELECT P6, UR62, PT ;  /* 0x00000000003e782f */ /* 0x000fe400038c0000 */
[----:B------:R-:W-:Y:S01]  /*14260*/  MOV R14, UR62 ;  /* 0x0000003e000e7c02 */ /* 0x000fe20008000f00 */
[----:B-12---:R-:W-:Y:S10]  /*14270*/  ENDCOLLECTIVE ;  /* 0x000000000000791b */ /* 0x006ff40003800000 */
.L_x_8784:
[----:B------:R-:W-:Y:S05]  /*14280*/  BSYNC B1 ;  /* 0x0000000000017941 */ /* 0x000fea0003800000 */
.L_x_8783:
[----:B------:R-:W-:Y:S05]  /*14290*/  BRA `(.L_x_8785) ;  /* 0xfffffff400307947 */ /* 0x000fea000383ffff */
.L_x_8755:
[----:B-1----:R1:W2:Y:S02]  /*142a0*/  SYNCS.PHASECHK.TRANS64.TRYWAIT P1, [R5+URZ], R4 ;  /* 0x00000004050075a7 */ /* 0x0022a4000802017f */
[----:B--2---:R-:W-:Y:S05]  /*142b0*/  @!P1 NANOSLEEP.SYNCS 0x989680 ;  /* 0x009896800000995d */ /* 0x004fea0003900000 */
[----:B------:R-:W2:Y:S02]  /*142c0*/  @!P1 SYNCS.PHASECHK.TRANS64 P1, [R5+URZ], R4 ;  /* 0x00000004050095a7 */ /* 0x000ea4000802007f */
[----:B--2---:R-:W-:Y:S05]  /*142d0*/  @!P1 BRA `(.L_x_8755) ;  /* 0xfffffffc00f09947 */ /* 0x004fea000383ffff */
[----:B------:R-:W-:Y:S05]  /*142e0*/  BRA `(.L_x_8786) ;  /* 0xfffffff400647947 */ /* 0x000fea000383ffff */
.L_x_8756:
[----:B--2---:R2:W3:Y:S02]  /*142f0*/  SYNCS.PHASECHK.TRANS64.TRYWAIT P1, [R9+URZ], R0 ;  /* 0x00000000090075a7 */ /* 0x0044e4000802017f */
[----:B---3--:R-:W-:Y:S05]  /*14300*/  @!P1 NANOSLEEP.SYNCS 0x989680 ;  /* 0x009896800000995d */ /* 0x008fea0003900000 */
[----:B------:R-:W3:Y:S02]  /*14310*/  @!P1 SYNCS.PHASECHK.TRANS64 P1, [R9+URZ], R0 ;  /* 0x00000000090095a7 */ /* 0x000ee4000802007f */
[----:B---3--:R-:W-:Y:S05]  /*14320*/  @!P1 BRA `(.L_x_8756) ;  /* 0xfffffffc00f09947 */ /* 0x008fea000383ffff */
[----:B------:R-:W-:Y:S05]  /*14330*/  BRA `(.L_x_8787) ;  /* 0xfffffff400587947 */ /* 0x000fea000383ffff */
.L_x_8758:
[----:B---3--:R3:W4:Y:S02]  /*14340*/  SYNCS.PHASECHK.TRANS64.TRYWAIT P1, [R17+URZ+0x19c60], R4 ;  /* 0x019c6004110075a7 */ /* 0x008724000802017f */
[----:B----4-:R-:W-:Y:S05]  /*14350*/  @!P1 NANOSLEEP.SYNCS 0x989680 ;  /* 0x009896800000995d */ /* 0x010fea0003900000 */
[----:B------:R-:W4:Y:S02]  /*14360*/  @!P1 SYNCS.PHASECHK.TRANS64 P1, [R17+URZ+0x19c60], R4 ;  /* 0x019c6004110095a7 */ /* 0x000f24000802007f */
[----:B----4-:R-:W-:Y:S05]  /*14370*/  @!P1 BRA `(.L_x_8758) ;  /* 0xfffffffc00f09947 */ /* 0x010fea000383ffff */
[----:B------:R-:W-:Y:S05]  /*14380*/  BRA `(.L_x_8788) ;  /* 0xfffffff400587947 */ /* 0x000fea000383ffff */
.L_x_8760:
[----:B----4-:R4:W1:Y:S02]  /*14390*/  SYNCS.PHASECHK.TRANS64.TRYWAIT P1, [R7+URZ+0x19c60], R0 ;  /* 0x019c6000070075a7 */ /* 0x010864000802017f */
[----:B-1----:R-:W-:Y:S05]  /*143a0*/  @!P1 NANOSLEEP.SYNCS 0x989680 ;  /* 0x009896800000995d */ /* 0x002fea0003900000 */
[----:B------:R-:W1:Y:S02]  /*143b0*/  @!P1 SYNCS.PHASECHK.TRANS64 P1, [R7+URZ+0x19c60], R0 ;  /* 0x019c6000070095a7 */ /* 0x000e64000802007f */
[----:B-1----:R-:W-:Y:S05]  /*143c0*/  @!P1 BRA `(.L_x_8760) ;  /* 0xfffffffc00f09947 */ /* 0x002fea000383ffff */
[----:B------:R-:W-:Y:S05]  /*143d0*/  BRA `(.L_x_8789) ;  /* 0xfffffff400587947 */ /* 0x000fea000383ffff */
.L_x_8762:
[----:B------:R1:W1:Y:S02]  /*143e0*/  SYNCS.PHASECHK.TRANS64.TRYWAIT P0, [R17+URZ+0x19c80], R4 ;  /* 0x019c8004110075a7 */ /* 0x000264000800017f */
[----:B-1----:R-:W-:Y:S05]  /*143f0*/  @!P0 NANOSLEEP.SYNCS 0x989680 ;  /* 0x009896800000895d */ /* 0x002fea0003900000 */
[----:B------:R-:W1:Y:S02]  /*14400*/  @!P0 SYNCS.PHASECHK.TRANS64 P0, [R17+URZ+0x19c80], R4 ;  /* 0x019c8004110085a7 */ /* 0x000e64000800007f */
[----:B-1----:R-:W-:Y:S05]  /*14410*/  @!P0 BRA `(.L_x_8762) ;  /* 0xfffffffc00f08947 */ /* 0x002fea000383ffff */
[----:B------:R-:W-:Y:S05]  /*14420*/  BRA `(.L_x_8763) ;  /* 0xfffffff400547947 */ /* 0x000fea000383ffff */
.L_x_8790:
        /* <DEDUP_REMOVED lines=13> */
.L_x_12365:


//--------------------- .text._ZN7cutlass13device_kernelIN5flash11enable_sm90INS1_16FlashAttnFwdSm90INS1_25CollectiveMainloopFwdSm90ILi2EN4cute5tupleIJNS5_1CILi1EEES8_S8_EEENS6_IJNS7_ILi192EEENS7_ILi128EEENS7_ILi96EEEEEELi96ENS_12float_e4m3_tEfNS_4arch4Sm90ELb0ELb1ELb1ELb1ELb0ELb0ELb0ELb1ELb1ELb0ELb0ELb0EEENS1_21CollectiveEpilogueFwdINS6_IJSA_SC_SB_EEES9_NS_10bfloat16_tESG_Li384ELb1ELb0ELb0ELb1EEENS1_36VarlenDynamicPersistentTileSchedulerILi192ELi128ELi384ELi128ELb0ELb0ELb1ELb1ELb0ELb1EEEEEEEEEvNT_6ParamsE --------------------------
	.section	.text._ZN7cutlass13device_kernelIN5flash11enable_sm90INS1_16FlashAttnFwdSm90INS1_25CollectiveMainloopFwdSm90ILi2EN4cute5tupleIJNS5_1CILi1EEES8_S8_EEENS6_IJNS7_ILi192EEENS7_ILi128EEENS7_ILi96EEEEEELi96ENS_12float_e4m3_tEfNS_4arch4Sm90ELb0ELb1ELb1ELb1ELb0ELb0ELb0ELb1ELb1ELb0ELb0ELb0EEENS1_21CollectiveEpilogueFwdINS6_IJSA_SC_SB_EEES9_NS_10bfloat16_tESG_Li384ELb1ELb0ELb0ELb1EEENS1_36VarlenDynamicPersistentTileSchedulerILi192ELi128ELi384ELi128ELb0ELb0ELb1ELb1ELb0ELb1EEEEEEEEEvNT_6ParamsE,"ax",@progbits
	.align	128
.text._ZN7cutlass13device_kernelIN5flash11enable_sm90INS1_16FlashAttnFwdSm90INS1_25CollectiveMainloopFwdSm90ILi2EN4cute5tupleIJNS5_1CILi1EEES8_S8_EEENS6_IJNS7_ILi192EEENS7_ILi128EEENS7_ILi96EEEEEELi96ENS_12float_e4m3_tEfNS_4arch4Sm90ELb0ELb1ELb1ELb1ELb0ELb0ELb0ELb1ELb1ELb0ELb0ELb0EEENS1_21CollectiveEpilogueFwdINS6_IJSA_SC_SB_EEES9_NS_10bfloat16_tESG_Li384ELb1ELb0ELb0ELb1EEENS1_36VarlenDynamicPersistentTileSchedulerILi192ELi128ELi384ELi128ELb0ELb0ELb1ELb1ELb0ELb1EEEEEEEEEvNT_6ParamsE:
        .type           _ZN7cutlass13device_kernelIN5flash11enable_sm90INS1_16FlashAttnFwdSm90INS1_25CollectiveMainloopFwdSm90ILi2EN4cute5tupleIJNS5_1CILi1EEES8_S8_EEENS6_IJNS7_ILi192EEENS7_ILi128EEENS7_ILi96EEEEEELi96ENS_12float_e4m3_tEfNS_4arch4Sm90ELb0ELb1ELb1ELb1ELb0ELb0ELb0ELb1ELb1ELb0ELb0ELb0EEENS1_21CollectiveEpilogueFwdINS6_IJSA_SC_SB_EEES9_NS_10bfloat16_tESG_Li384ELb1ELb0ELb0ELb1EEENS1_36VarlenDynamicPersistentTileSchedulerILi192ELi128ELi384ELi128ELb0ELb0ELb1ELb1ELb0ELb1EEEEEEEEEvNT_6ParamsE,@function
        .size           _ZN7cutlass13device_kernelIN5flash11enable_sm90INS1_16FlashAttnFwdSm90INS1_25CollectiveMainloopFwdSm90ILi2EN4cute5tupleIJNS5_1CILi1EEES8_S8_EEENS6_IJNS7_ILi192EEENS7_ILi128EEENS7_ILi96EEEEEELi96ENS_12float_e4m3_tEfNS_4arch4Sm90ELb0ELb1ELb1ELb1ELb0ELb0ELb0ELb1ELb1ELb0ELb0ELb0EEENS1_21CollectiveEpilogueFwdINS6_IJSA_SC_SB_EEES9_NS_10bfloat16_tESG_Li384ELb1ELb0ELb0ELb1EEENS1_36VarlenDynamicPersistentTileSchedulerILi192ELi128ELi384ELi128ELb0ELb0ELb1ELb1ELb0ELb1EEEEEEEEEvNT_6ParamsE,(.L_x_12366 - _ZN7cutlass13device_kernelIN5flash11enable_sm90INS1_16FlashAttnFwdSm90INS1_25CollectiveMainloopFwdSm90ILi2EN4cute5tupleIJNS5_1CILi1EEES8_S8_EEENS6_IJNS7_ILi192EEENS7_ILi128EEENS7_ILi96EEEEEELi96ENS_12float_e4m3_tEfNS_4arch4Sm90ELb0ELb1ELb1ELb1ELb0ELb0ELb0ELb1ELb1ELb0ELb0ELb0EEENS1_21CollectiveEpilogueFwdINS6_IJSA_SC_SB_EEES9_NS_10bfloat16_tESG_Li384ELb1ELb0ELb0ELb1EEENS1_36VarlenDynamicPersistentTileSchedulerILi192ELi128ELi384ELi128ELb0ELb0ELb1ELb1ELb0ELb1EEEEEEEEEvNT_6ParamsE)
        .other          _ZN7cutlass13device_kernelIN5flash11enable_sm90INS1_16FlashAttnFwdSm90INS1_25CollectiveMainloopFwdSm90ILi2EN4cute5tupleIJNS5_1CILi1EEES8_S8_EEENS6_IJNS7_ILi192EEENS7_ILi128EEENS7_ILi96EEEEEELi96ENS_12float_e4m3_tEfNS_4arch4Sm90ELb0ELb1ELb1ELb1ELb0ELb0ELb0ELb1ELb1ELb0ELb0ELb0EEENS1_21CollectiveEpilogueFwdINS6_IJSA_SC_SB_EEES9_NS_10bfloat16_tESG_Li384ELb1ELb0ELb0ELb1EEENS1_36VarlenDynamicPersistentTileSchedulerILi192ELi128ELi384ELi128ELb0ELb0ELb1ELb1ELb0ELb1EEEEEEEEEvNT_6ParamsE,@"STO_CUDA_ENTRY STV_DEFAULT"
_ZN7cutlass13device_kernelIN5flash11enable_sm90INS1_16FlashAttnFwdSm90INS1_25CollectiveMainloopFwdSm90ILi2EN4cute5tupleIJNS5_1CILi1EEES8_S8_EEENS6_IJNS7_ILi192EEENS7_ILi128EEENS7_ILi96EEEEEELi96ENS_12float_e4m3_tEfNS_4arch4Sm90ELb0ELb1ELb1ELb1ELb0ELb0ELb0ELb1ELb1ELb0ELb0ELb0EEENS1_21CollectiveEpilogueFwdINS6_IJSA_SC_SB_EEES9_NS_10bfloat16_tESG_Li384ELb1ELb0ELb0ELb1EEENS1_36VarlenDynamicPersistentTileSchedulerILi192ELi128ELi384ELi128ELb0ELb0ELb1ELb1ELb0ELb1EEEEEEEEEvNT_6ParamsE:
        /* <DEDUP_REMOVED lines=21> */
.L_x_8792:
[----:B------:R-:W-:Y:S05]  /*0150*/  BSYNC B0 ;  /* 0x0000000000007941 */ /* 0x000fea0003800000 */
.L_x_8791:
        /* <DEDUP_REMOVED lines=41> */
.L_x_8793:
        /* <DEDUP_REMOVED lines=22> */
.L_x_8794:
        /* <DEDUP_REMOVED lines=18> */
.L_x_8795:
        /* <DEDUP_REMOVED lines=22> */
.L_x_8796:
        /* <DEDUP_REMOVED lines=22> */
.L_x_8797:
[----:B------:R-:W-:Y:S01]  /*0930*/  PLOP3.LUT P0, PT, PT, PT, UP0, 0x80, 0x0 ;  /* 0x000000000000781c */ /* 0x000fe20003f0f008 */
[----:B------:R-:W-:Y:S01]  /*0940*/  UMOV UR42, 0x1 ;  /* 0x00000001002a7882 */ /* 0x000fe20000000000 */
[----:B------:R-:W-:Y:S01]  /*0950*/  NOP ;  /* 0x0000000000007918 */ /* 0x000fe20000000000 */
[----:B------:R-:W-:Y:S01]  /*0960*/  USEL UR42, UR42, 0x2, !UP0 ;  /* 0x000000022a2a7887 */ /* 0x000fe2000c000000 */
[----:B------:R-:W-:Y:S01]  /*0970*/  ULDC.64 UR46, c[0x0][0x208] ;  /* 0x00008200002e7ab9 */ /* 0x000fe20000000a00 */
[----:B012-4-:R-:W-:Y:S08]  /*0980*/  BAR.SYNC.DEFER_BLOCKING 0x0 ;  /* 0x0000000000007b1d */ /* 0x017ff00000010000 */
[----:B------:R-:W-:Y:S05]  /*0990*/  @!P0 BRA `(.L_x_8798) ;  /* 0x0000010000308947 */ /* 0x000fea0003800000 */
.L_x_8799:
        /* <DEDUP_REMOVED lines=16> */
[----:B------:R-:W-:Y:S01]  /*0aa0*/  ULOP3.LUT UR48, UR42, 0x1, URZ, 0xfc, !UPT ;  /* 0x000000012a307892 */ /* 0x000fe2000f8efc3f */
[----:B------:R-:W-:Y:S01]  /*0ab0*/  R2UR UR49, R91 ;  /* 0x000000005b3172ca */ /* 0x000fe200000e0000 */
[----:B------:R-:W-:Y:S01]  /*0ac0*/  UMOV UR36, URZ ;  /* 0x0000003f00247c82 */ /* 0x000fe20008000000 */
[----:B------:R-:W-:Y:S01]  /*0ad0*/  UMOV UR37, URZ ;  /* 0x0000003f00257c82 */ /* 0x000fe20008000000 */
[----:B------:R-:W-:Y:S01]  /*0ae0*/  UMOV UR38, URZ ;  /* 0x0000003f00267c82 */ /* 0x000fe20008000000 */
[----:B0-----:R-:W-:-:S05]  /*0af0*/  VIADD R11, R0, 0xffffff80 ;  /* 0xffffff80000b7836 */ /* 0x001fca0000000000 */
[----:B------:R-:W-:-:S04]  /*0b00*/  SHF.R.S32.HI R0, RZ, 0x1f, R11 ;  /* 0x0000001fff007819 */ /* 0x000fc8000001140b */
[CC--:B------:R-:W-:Y:S02]  /*0b10*/  LEA.HI R2, R0.reuse, R11.reuse, RZ, 0x4 ;  /* 0x0000000b00027211 */ /* 0x0c0fe400078f20ff */
[CC--:B------:R-:W-:Y:S02]  /*0b20*/  LEA.HI R3, R0.reuse, R11.reuse, RZ, 0x5 ;  /* 0x0000000b00037211 */ /* 0x0c0fe400078f28ff */
[----:B------:R-:W-:Y:S02]  /*0b30*/  LEA.HI R157, R0, R11, RZ, 0x7 ;  /* 0x0000000b009d7211 */ /* 0x000fe400078f38ff */
[----:B------:R-:W-:Y:S01]  /*0b40*/  SHF.R.S32.HI R5, RZ, 0x4, R2 ;  /* 0x00000004ff057819 */ /* 0x000fe20000011402 */
[----:B------:R-:W-:Y:S01]  /*0b50*/  IMAD.SHL.U32 R4, R3, 0x10, RZ ;  /* 0x0000001003047824 */ /* 0x000fe200078e00ff */
[----:B------:R-:W-:Y:S02]  /*0b60*/  LOP3.LUT R155, R157, 0xffffff80, RZ, 0xc0, !PT ;  /* 0xffffff809d9b7812 */ /* 0x000fe400078ec0ff */
[----:B------:R-:W-:-:S02]  /*0b70*/  LOP3.LUT R3, R2, 0x7fffff0, RZ, 0xc0, !PT ;  /* 0x07fffff002037812 */ /* 0x000fc400078ec0ff */
[----:B------:R-:W-:Y:S01]  /*0b80*/  LEA.HI R2, R2, R5, RZ, 0x1 ;  /* 0x0000000502027211 */ /* 0x000fe200078f08ff */
[C---:B------:R-:W-:Y:S01]  /*0b90*/  IMAD.IADD R155, R11.reuse, 0x1, -R155 ;  /* 0x000000010b9b7824 */ /* 0x040fe200078e0a9b */
[----:B------:R-:W-:Y:S01]  /*0ba0*/  LOP3.LUT R4, R4, 0xfffffe00, RZ, 0xc0, !PT ;  /* 0xfffffe0004047812 */ /* 0x000fe200078ec0ff */
[----:B------:R-:W-:Y:S01]  /*0bb0*/  IMAD.IADD R3, R11, 0x1, -R3 ;  /* 0x000000010b037824 */ /* 0x000fe200078e0a03 */
[----:B------:R-:W-:Y:S02]  /*0bc0*/  LOP3.LUT R2, R2, 0x1ffffffe, RZ, 0xc0, !PT ;  /* 0x1ffffffe02027812 */ /* 0x000fe400078ec0ff */
[----:B------:R-:W-:Y:S01]  /*0bd0*/  SHF.R.S32.HI R8, RZ, 0x1f, R155 ;  /* 0x0000001fff087819 */ /* 0x000fe2000001149b */
[----:B------:R-:W-:Y:S01]  /*0be0*/  IMAD R3, R3, 0x20, R4 ;  /* 0x0000002003037824 */ /* 0x000fe200078e0204 */
[----:B------:R-:W-:Y:S01]  /*0bf0*/  SHF.R.S32.HI R157, RZ, 0x7, R157 ;  /* 0x00000007ff9d7819 */ /* 0x000fe2000001149d */
[----:B------:R-:W-:Y:S01]  /*0c00*/  IMAD.IADD R2, R5, 0x1, -R2 ;  /* 0x0000000105027824 */ /* 0x000fe200078e0a02 */
[----:B------:R-:W-:-:S02]  /*0c10*/  LEA.HI R7, R8, R155, RZ, 0x2 ;  /* 0x0000009b08077211 */ /* 0x000fc400078f10ff */
[----:B------:R-:W-:Y:S01]  /*0c20*/  LEA.HI R8, R8, R155, RZ, 0x5 ;  /* 0x0000009b08087211 */ /* 0x000fe200078f28ff */
[----:B------:R-:W-:Y:S01]  /*0c30*/  IMAD R3, R2, 0x8, R3 ;  /* 0x0000000802037824 */ /* 0x000fe200078e0203 */
[--C-:B------:R-:W-:Y:S02]  /*0c40*/  SHF.R.S32.HI R9, RZ, 0x2, R7.reuse ;  /* 0x00000002ff097819 */ /* 0x100fe40000011407 */
[----:B------:R-:W-:Y:S02]  /*0c50*/  SHF.R.S32.HI R6, RZ, 0x1f, R7 ;  /* 0x0000001fff067819 */ /* 0x000fe40000011407 */
[----:B------:R0:W-:Y:S01]  /*0c60*/  STL [R1], R3 ;  /* 0x0000000301007387 */ /* 0x0001e20000100800 */
[----:B------:R-:W-:Y:S02]  /*0c70*/  LEA.HI R0, R0, R11, RZ, 0x2 ;  /* 0x0000000b00007211 */ /* 0x000fe400078f10ff */
[----:B------:R-:W-:Y:S01]  /*0c80*/  LEA.HI R10, R6, R9, RZ, 0x3 ;  /* 0x00000009060a7211 */ /* 0x000fe200078f18ff */
[----:B------:R-:W-:Y:S01]  /*0c90*/  IMAD.HI R6, R157, 0x55555556, RZ ;  /* 0x555555569d067827 */ /* 0x000fe200078e02ff */
[----:B------:R-:W-:-:S02]  /*0ca0*/  SHF.R.S32.HI R8, RZ, 0x5, R8 ;  /* 0x00000005ff087819 */ /* 0x000fc40000011408 */
[----:B------:R-:W-:Y:S02]  /*0cb0*/  LOP3.LUT R10, R10, 0xfffffff8, RZ, 0xc0, !PT ;  /* 0xfffffff80a0a7812 */ /* 0x000fe400078ec0ff */
[----:B------:R-:W-:Y:S02]  /*0cc0*/  LEA.HI R6, R6, R6, RZ, 0x1 ;  /* 0x0000000606067211 */ /* 0x000fe400078f08ff */
[----:B------:R-:W-:Y:S01]  /*0cd0*/  LOP3.LUT R2, R0, 0x1ffffffc, RZ, 0xc0, !PT ;  /* 0x1ffffffc00027812 */ /* 0x000fe200078ec0ff */
[----:B------:R-:W-:Y:S01]  /*0ce0*/  IMAD.IADD R9, R9, 0x1, -R10 ;  /* 0x0000000109097824 */ /* 0x000fe200078e0a0a */
[----:B------:R-:W-:Y:S01]  /*0cf0*/  LOP3.LUT R16, R7, 0x7ffffffc, RZ, 0xc0, !PT ;  /* 0x7ffffffc07107812 */ /* 0x000fe200078ec0ff */
[----:B------:R-:W-:Y:S01]  /*0d00*/  IMAD R6, R6, -0x3, R157 ;  /* 0xfffffffd06067824 */ /* 0x000fe200078e029d */
[----:B------:R-:W-:Y:S01]  /*0d10*/  SHF.R.S32.HI R152, RZ, 0x2, R0 ;  /* 0x00000002ff987819 */ /* 0x000fe20000011400 */
[----:B------:R-:W-:Y:S02]  /*0d20*/  IMAD R9, R8, 0x10, R9 ;  /* 0x0000001008097824 */ /* 0x000fe400078e0209 */
[----:B------:R-:W-:-:S02]  /*0d30*/  IMAD.IADD R2, R11, 0x1, -R2 ;  /* 0x000000010b027824 */ /* 0x000fc400078e0a02 */
[----:B------:R-:W-:Y:S02]  /*0d40*/  IMAD R156, R6, 0x40, R9 ;  /* 0x00000040069c7824 */ /* 0x000fe400078e0209 */
[----:B------:R-:W-:Y:S02]  /*0d50*/  IMAD.SHL.U32 R22, R2, 0x8, RZ ;  /* 0x0000000802167824 */ /* 0x000fe400078e00ff */
[----:B0-----:R-:W-:-:S07]  /*0d60*/  IMAD.IADD R16, R155, 0x1, -R16 ;  /* 0x000000019b107824 */ /* 0x001fce00078e0a10 */
.L_x_8895:
[----:B------:R-:W-:Y:S01]  /*0d70*/  ULDC.64 UR4, c[0x0][0xa28] ;  /* 0x00028a0000047ab9 */ /* 0x000fe20000000a00 */
[----:B0-----:R-:W0:Y:S01]  /*0d80*/  LDC R18, c[0x0][0x288] ;  /* 0x0000a200ff127b82 */ /* 0x001e220000000800 */
[----:B------:R-:W-:Y:S01]  /*0d90*/  UISETP.NE.U32.AND UP0, UPT, UR4, URZ, UPT ;  /* 0x0000003f0400728c */ /* 0x000fe2000bf05070 */
[----:B--2--5:R-:W-:-:S03]  /*0da0*/  IMAD.MOV.U32 R6, RZ, RZ, RZ ;  /* 0x000000ffff067224 */ /* 0x024fc600078e00ff */
[----:B------:R-:W-:-:S03]  /*0db0*/  UISETP.NE.AND.EX UP0, UPT, UR5, URZ, UPT, UP0 ;  /* 0x0000003f0500728c */ /* 0x000fc6000bf05300 */
[----:B------:R-:W-:Y:S01]  /*0dc0*/  ULDC.64 UR4, c[0x0][0xa18] ;  /* 0x0002860000047ab9 */ /* 0x000fe20000000a00 */
[----:B-1----:R-:W1:Y:S01]  /*0dd0*/  LDC.64 R8, c[0x0][0x3f8] ;  /* 0x0000fe00ff087b82 */ /* 0x002e620000000a00 */
        /* <DEDUP_REMOVED lines=34> */
.L_x_8800:
        /* <DEDUP_REMOVED lines=11> */
.L_x_8801:
        /* <DEDUP_REMOVED lines=11> */
.L_x_8802:
        /* <DEDUP_REMOVED lines=23> */
.L_x_8804:
[----:B------:R-:W-:-:S13]  /*12d0*/  ISETP.NE.AND P0, PT, R9, 0x1, PT ;  /* 0x000000010900780c */ /* 0x000fda0003f05270 */
[----:B------:R-:W0:Y:S02]  /*12e0*/  @P0 LDC.64 R4, c[0x0][0x9e8] ;  /* 0x00027a00ff040b82 */ /* 0x000e240000000a00 */
[----:B0-----:R-:W-:-:S05]  /*12f0*/  @P0 IMAD.HI.U32 R4, R2, R4, RZ ;  /* 0x0000000402040227 */ /* 0x001fca00078e00ff */
[----:B------:R-:W-:-:S07]  /*1300*/  @P0 SHF.R.U32.HI R2, RZ, R5, R4 ;  /* 0x00000005ff020219 */ /* 0x000fce0000011604 */
.L_x_8805:
[----:B------:R-:W-:-:S05]  /*1310*/  IMAD R3, R2, R9, R9 ;  /* 0x0000000902037224 */ /* 0x000fca00078e0209 */
[----:B------:R-:W-:-:S07]  /*1320*/  VIMNMX R0, R0, R3, PT ;  /* 0x0000000300007248 */ /* 0x000fce0003fe0100 */
.L_x_8803:
        /* <DEDUP_REMOVED lines=24> */
.L_x_8807:
[----:B------:R-:W-:Y:S01]  /*14b0*/  ISETP.NE.AND P0, PT, R9, 0x1, PT ;  /* 0x000000010900780c */ /* 0x000fe20003f05270 */
[----:B------:R-:W-:-:S12]  /*14c0*/  IMAD.MOV.U32 R0, RZ, RZ, R91 ;  /* 0x000000ffff007224 */ /* 0x000fd800078e005b */
[----:B------:R-:W0:Y:S02]  /*14d0*/  @P0 LDC.64 R2, c[0x0][0x9e8] ;  /* 0x00027a00ff020b82 */ /* 0x000e240000000a00 */
[----:B0-----:R-:W-:-:S05]  /*14e0*/  @P0 IMAD.HI.U32 R2, R91, R2, RZ ;  /* 0x000000025b020227 */ /* 0x001fca00078e00ff */
[----:B------:R-:W-:-:S07]  /*14f0*/  @P0 SHF.R.U32.HI R0, RZ, R3, R2 ;  /* 0x00000003ff000219 */ /* 0x000fce0000011602 */
.L_x_8808:
[----:B------:R-:W-:-:S05]  /*1500*/  IMAD R0, R0, R9, RZ ;  /* 0x0000000900007224 */ /* 0x000fca00078e02ff */
[----:B------:R-:W-:-:S13]  /*1510*/  R2UR UR5, R0 ;  /* 0x00000000000572ca */ /* 0x000fda00000e0000 */
[----:B------:R-:W-:-:S04]  /*1520*/  UISETP.LT.AND UP0, UPT, UR4, UR5, UPT ;  /* 0x000000050400728c */ /* 0x000fc8000bf01270 */
[----:B------:R-:W-:-:S12]  /*1530*/  USEL UR4, UR4, UR5, !UP0 ;  /* 0x0000000504047287 */ /* 0x000fd8000c000000 */
.L_x_8806:
        /* <DEDUP_REMOVED lines=9> */
[----:B------:R-:W-:Y:S01]  /*15d0*/  IMAD.MOV.U32 R8, RZ, RZ, RZ ;  /* 0x000000ffff087224 */ /* 0x000fe200078e00ff */
[----:B------:R-:W-:-:S02]  /*15e0*/  CS2R R10, SRZ ;  /* 0x00000000000a7805 */ /* 0x000fc4000001ff00 */
[----:B------:R-:W-:Y:S01]  /*15f0*/  CS2R R126, SRZ ;  /* 0x00000000007e7805 */ /* 0x000fe2000001ff00 */
[----:B------:R-:W-:Y:S01]  /*1600*/  UISETP.LT.AND UP0, UPT, URZ, UR5, UPT ;  /* 0x000000053f00728c */ /* 0x000fe2000bf01270 */
[----:B------:R-:W-:Y:S02]  /*1610*/  CS2R R124, SRZ ;  /* 0x00000000007c7805 */ /* 0x000fe4000001ff00 */
[----:B------:R-:W-:Y:S02]  /*1620*/  CS2R R12, SRZ ;  /* 0x00000000000c7805 */ /* 0x000fe4000001ff00 */
[----:B------:R-:W-:Y:S01]  /*1630*/  CS2R R14, SRZ ;  /* 0x00000000000e7805 */ /* 0x000fe2000001ff00 */
[----:B------:R-:W-:Y:S01]  /*1640*/  USEL UR43, URZ, UR5, !UP0 ;  /* 0x000000053f2b7287 */ /* 0x000fe2000c000000 */
[----:B------:R-:W-:Y:S02]  /*1650*/  CS2R R118, SRZ ;  /* 0x0000000000767805 */ /* 0x000fe4000001ff00 */
[----:B------:R-:W-:-:S02]  /*1660*/  CS2R R116, SRZ ;  /* 0x0000000000747805 */ /* 0x000fc4000001ff00 */
[----:B------:R-:W-:Y:S02]  /*1670*/  CS2R R20, SRZ ;  /* 0x0000000000147805 */ /* 0x000fe4000001ff00 */
[----:B------:R-:W-:Y:S02]  /*1680*/  CS2R R24, SRZ ;  /* 0x0000000000187805 */ /* 0x000fe4000001ff00 */
[----:B------:R-:W-:Y:S02]  /*1690*/  CS2R R110, SRZ ;  /* 0x00000000006e7805 */ /* 0x000fe4000001ff00 */
        /* <DEDUP_REMOVED lines=44> */
.L_x_8810:
        /* <DEDUP_REMOVED lines=16> */
[----:B------:R-:W-:Y:S02]  /*1a60*/  @UP0 UIMAD UR15, UR49, UR15, UR8 ;  /* 0x0000000f310f02a4 */ /* 0x000fe4000f8e0208 */
[----:B------:R-:W-:-:S02]  /*1a70*/  @UP1 UIMAD.WIDE.U32 UR8, UR49, UR16, URZ ;  /* 0x00000010310812a5 */ /* 0x000fc4000f8e003f */
[----:B------:R-:W-:Y:S02]  /*1a80*/  @UP0 UIMAD.WIDE.U32 UR10, UR49, UR14, URZ ;  /* 0x0000000e310a02a5 */ /* 0x000fe4000f8e003f */
[----:B------:R-:W-:Y:S02]  /*1a90*/  @UP1 UIMAD UR16, UR49, UR17, UR12 ;  /* 0x00000011311012a4 */ /* 0x000fe4000f8e020c */
[----:B------:R-:W-:Y:S02]  /*1aa0*/  @UP1 USHF.R.S32.HI UR17, URZ, 0x1f, UR41 ;  /* 0x0000001f3f111899 */ /* 0x000fe40008011429 */
[----:B------:R-:W-:Y:S01]  /*1ab0*/  @UP0 USHF.R.S32.HI UR14, URZ, 0x1f, UR41 ;  /* 0x0000001f3f0e0899 */ /* 0x000fe20008011429 */
[----:B------:R-:W-:Y:S01]  /*1ac0*/  @UP1 ULDC.64 UR12, c[0x0][0x9c0] ;  /* 0x00027000000c1ab9 */ /* 0x000fe20000000a00 */
[----:B------:R-:W-:Y:S01]  /*1ad0*/  @UP0 ULDC.64 UR18, c[0x0][0x9b0] ;  /* 0x00026c0000120ab9 */ /* 0x000fe20000000a00 */
[----:B------:R-:W-:Y:S02]  /*1ae0*/  @UP0 UIADD3 UR11, UR11, UR15, URZ ;  /* 0x0000000f0b0b0290 */ /* 0x000fe4000fffe03f */
        /* <DEDUP_REMOVED lines=31> */
.L_x_8992:
[----:B------:R-:W-:Y:S05]  /*1ce0*/  @!P0 BRA `(.L_x_8812) ;  /* 0x0000000000048947 */ /* 0x000fea0003800000 */
[----:B------:R-:W-:Y:S01]  /*1cf0*/  BPT.TRAP 0x1 ;  /* 0x000000040000795c */ /* 0x000fe20000300000 */
.L_x_8812:
[----:B------:R-:W-:Y:S02]  /*1d00*/  IMAD.U32 R5, RZ, RZ, UR38 ;  /* 0x00000026ff057e24 */ /* 0x000fe4000f8e00ff */
[----:B------:R-:W-:-:S03]  /*1d10*/  IMAD.U32 R2, RZ, RZ, UR37 ;  /* 0x00000025ff027e24 */ /* 0x000fc6000f8e00ff */
[----:B------:R-:W-:Y:S02]  /*1d20*/  LEA R5, R5, UR45, 0x3 ;  /* 0x0000002d05057c11 */ /* 0x000fe4000f8e18ff */
[----:B------:R-:W-:-:S04]  /*1d30*/  SHF.L.U32 R2, R2, 0x1f, RZ ;  /* 0x0000001f02027819 */ /* 0x000fc800000006ff */
[----:B------:R1:W2:Y:S01]  /*1d40*/  SYNCS.PHASECHK.TRANS64.TRYWAIT P2, [R5+URZ+0x19c30], R2 ;  /* 0x019c3002050075a7 */ /* 0x0002a2000804017f */
[----:B------:R-:W-:Y:S05]  /*1d50*/  @!P0 BRA `(.L_x_8813) ;  /* 0x0000000000048947 */ /* 0x000fea0003800000 */
[----:B------:R-:W-:Y:S01]  /*1d60*/  BPT.TRAP 0x1 ;  /* 0x000000040000795c */ /* 0x000fe20000300000 */
.L_x_8813:
[----:B0-----:R-:W0:Y:S02]  /*1d70*/  S2R R3, SR_TID.X ;  /* 0x0000000000037919 */ /* 0x001e240000002100 */
[----:B0-----:R-:W-:Y:S01]  /*1d80*/  LOP3.LUT P1, RZ, R3, 0x7f, RZ, 0xc0, !PT ;  /* 0x0000007f03ff7812 */ /* 0x001fe2000782c0ff */
[----:B--2---:R-:W-:-:S12]  /*1d90*/  @P2 BRA `(.L_x_8814) ;  /* 0x0000000000082947 */ /* 0x004fd80003800000 */
[----:B------:R-:W0:Y:S02]  /*1da0*/  SYNCS.PHASECHK.TRANS64.TRYWAIT P2, [R5+URZ+0x19c30], R2 ;  /* 0x019c3002050075a7 */ /* 0x000e24000804017f */
[----:B0-----:R-:W-:Y:S05]  /*1db0*/  @!P2 BRA `(.L_x_8815) ;  /* 0x0000013c0078a947 */ /* 0x001fea0003800000 */
.L_x_8814:
[----:B------:R-:W-:Y:S05]  /*1dc0*/  WARPSYNC.ALL ;  /* 0x0000000000007948 */ /* 0x000fea0003800000 */
[----:B------:R-:W-:Y:S01]  /*1dd0*/  UIADD3 UR4, UR45, 0x13800, URZ ;  /* 0x000138002d047890 */ /* 0x000fe2000fffe03f */
[----:B------:R-:W-:Y:S01]  /*1de0*/  WARPGROUP.ARRIVE ;  /* 0x00000000000079c5 */ /* 0x000fe20000000000 */
[----:B------:R-:W-:Y:S01]  /*1df0*/  ULOP3.LUT UR12, UR50, 0x10000, URZ, 0xfc, !UPT ;  /* 0x00010000320c7892 */ /* 0x000fe2000f8efc3f */
[----:B01----:R-:W-:Y:S01]  /*1e00*/  @!P1 VIADD R5, R5, 0x19c40 ;  /* 0x00019c4005059836 */ /* 0x003fe20000000000 */
[----:B------:R-:W-:Y:S01]  /*1e10*/  USHF.R.U32.HI UR4, URZ, 0x4, UR4 ;  /* 0x000000043f047899 */ /* 0x000fe20008011604 */
[----:B------:R-:W-:Y:S01]  /*1e20*/  UMOV UR13, 0xc0000010 ;  /* 0xc0000010000d7882 */ /* 0x000fe20000000000 */
[----:B------:R-:W-:-:S02]  /*1e30*/  UMOV UR15, 0xc0000010 ;  /* 0xc0000010000f7882 */ /* 0x000fc40000000000 */
[----:B------:R-:W-:Y:S01]  /*1e40*/  ULOP3.LUT UR4, UR4, 0x3fff, URZ, 0xc0, !UPT ;  /* 0x00003fff04047892 */ /* 0x000fe2000f8ec03f */
[----:B------:R-:W-:Y:S01]  /*1e50*/  @!P1 PRMT R5, RZ, 0x654, R5 ;  /* 0x00000654ff059816 */ /* 0x000fe20000000005 */
[----:B------:R-:W-:Y:S01]  /*1e60*/  UMOV UR5, 0xc0000010 ;  /* 0xc000001000057882 */ /* 0x000fe20000000000 */
[----:B------:R-:W-:Y:S01]  /*1e70*/  UMOV UR7, 0xc0000010 ;  /* 0xc000001000077882 */ /* 0x000fe20000000000 */
[----:B------:R-:W-:Y:S02]  /*1e80*/  ULOP3.LUT UR16, UR4, 0x10000, URZ, 0xfc, !UPT ;  /* 0x0001000004107892 */ /* 0x000fe4000f8efc3f */
[----:B------:R-:W-:Y:S02]  /*1e90*/  UIADD3 UR4, UR12, 0x180, URZ ;  /* 0x000001800c047890 */ /* 0x000fe4000fffe03f */
[----:B------:R-:W-:Y:S02]  /*1ea0*/  UIMAD UR14, UR38, 0x300, UR16 ;  /* 0x00000300260e78a4 */ /* 0x000fe4000f8e0210 */
[----:B------:R-:W-:-:S02]  /*1eb0*/  UIADD3 UR8, UR12, 0x300, URZ ;  /* 0x000003000c087890 */ /* 0x000fc4000fffe03f */
[----:B------:R-:W-:Y:S02]  /*1ec0*/  UIADD3 UR6, UR14, 0x100, URZ ;  /* 0x000001000e067890 */ /* 0x000fe4000fffe03f */
[----:B------:R-:W-:Y:S01]  /*1ed0*/  UIADD3 UR10, UR14, 0x200, URZ ;  /* 0x000002000e0a7890 */ /* 0x000fe2000fffe03f */
[----:B------:R-:W-:Y:S02]  /*1ee0*/  UMOV UR9, 0xc0000010 ;  /* 0xc000001000097882 */ /* 0x000fe40000000000 */
[----:B------:R-:W-:Y:S01]  /*1ef0*/  QGMMA.64x128x32.F32.E4M3.E4M3 R24, gdesc[UR12], RZ, !UPT, gsb0 ;  /* 0x01e000000c1879f3 */ /* 0x000fe2000c0008ff */
        /* <DEDUP_REMOVED lines=80> */
[----:B------:R-:W1:Y:S01]  /*2400*/  MUFU.TANH R3, R3 ;  /* 0x0000000300037308 */ /* 0x000e620000002400 */
[----:B------:R-:W-:Y:S01]  /*2410*/  FMUL.FTZ R72, R0, R72 ;  /* 0x0000004800487220 */ /* 0x000fe20000410000 */
[----:B------:R-:W-:Y:S01]  /*2420*/  IMAD R75, R16, -0x2, R57 ;  /* 0xfffffffe104b7824 */ /* 0x000fe200078e0239 */
[----:B------:R-:W-:-:S02]  /*2430*/  LEA R74, R88, 0xffffff80, 0x7 ;  /* 0xffffff80584a7811 */ /* 0x000fc400078e38ff */
[----:B0-----:R-:W-:-:S03]  /*2440*/  IADD3 R5, -R18, 0x1, R57 ;  /* 0x0000000112057810 */ /* 0x001fc60007ffe139 */
[----:B------:R-:W0:Y:S02]  /*2450*/  MUFU.TANH R6, R6 ;  /* 0x0000000600067308 */ /* 0x000e240000002400 */
[----:B------:R-:W-:Y:S02]  /*2460*/  IMAD R58, R16, -0x2, R5 ;  /* 0xfffffffe103a7824 */ /* 0x000fe400078e0205 */
[----:B------:R-:W-:-:S04]  /*2470*/  IMAD R5, R89, 0xc0, R156 ;  /* 0x000000c059057824 */ /* 0x000fc800078e029c */
[----:B------:R-:W2:Y:S01]  /*2480*/  MUFU.TANH R2, R2 ;  /* 0x0000000200027308 */ /* 0x000ea20000002400 */
[C---:B------:R-:W-:Y:S02]  /*2490*/  VIADD R82, R58.reuse, UR6 ;  /* 0x000000063a527c36 */ /* 0x040fe40008000000 */
[----:B------:R-:W-:-:S03]  /*24a0*/  VIADD R79, R58, UR17 ;  /* 0x000000113a4f7c36 */ /* 0x000fc60008000000 */
[----:B------:R-:W-:Y:S02]  /*24b0*/  VIADDMNMX R70, R5, R82, R75, PT ;  /* 0x0000005205467246 */ /* 0x000fe4000380014b */
        /* <DEDUP_REMOVED lines=75> */
.L_x_8818:
[----:B------:R-:W-:-:S06]  /*2970*/  UISETP.NE.AND UP1, UPT, UR7, 0x1, UPT ;  /* 0x000000010700788c */ /* 0x000fcc000bf25270 */
[----:B------:R-:W-:-:S05]  /*2980*/  PLOP3.LUT P2, PT, PT, PT, UP1, 0x80, 0x0 ;  /* 0x000000000000781c */ /* 0x000fca0003f4f018 */
[----:B------:R-:W-:-:S08]  /*2990*/  @UP1 ULDC.64 UR10, c[0x0][0x9e8] ;  /* 0x00027a00000a1ab9 */ /* 0x000fd00000000a00 */
[----:B------:R-:W-:-:S05]  /*29a0*/  @P2 IMAD.HI.U32 R58, R57, UR10, RZ ;  /* 0x0000000a393a2c27 */ /* 0x000fca000f8e00ff */
[----:B------:R-:W-:-:S07]  /*29b0*/  @P2 SHF.R.U32.HI R57, RZ, UR11, R58 ;  /* 0x0000000bff392c19 */ /* 0x000fce000801163a */
.L_x_8819:
[----:B------:R-:W-:Y:S05]  /*29c0*/  BSYNC B0 ;  /* 0x0000000000007941 */ /* 0x000fea0003800000 */
.L_x_8817:
[----:B------:R-:W-:-:S04]  /*29d0*/  IMAD R57, R57, UR7, -R74 ;  /* 0x0000000739397c24 */ /* 0x000fc8000f8e0a4a */
[----:B------:R-:W-:-:S05]  /*29e0*/  IMAD R57, R16, -0x2, R57 ;  /* 0xfffffffe10397824 */ /* 0x000fca00078e0239 */
[----:B------:R-:W-:Y:S02]  /*29f0*/  VIMNMX R72, R72, R57, !PT ;  /* 0x0000003948487248 */ /* 0x000fe40007fe0100 */
[----:B------:R-:W-:-:S07]  /*2a00*/  VIADDMNMX R70, R57, UR7, R70, PT ;  /* 0x0000000739467c46 */ /* 0x000fce000b800146 */
.L_x_8816:
[C---:B------:R-:W-:Y:S02]  /*2a10*/  ISETP.GE.AND P4, PT, R78.reuse, 0x9, PT ;  /* 0x000000094e00780c */ /* 0x040fe40003f86270 */
[C---:B------:R-:W-:Y:S02]  /*2a20*/  ISETP.GE.AND P2, PT, R78.reuse, 0x2, PT ;  /* 0x000000024e00780c */ /* 0x040fe40003f46270 */
[----:B------:R-:W-:Y:S02]  /*2a30*/  ISETP.GE.AND P5, PT, R78, 0xa, PT ;  /* 0x0000000a4e00780c */ /* 0x000fe40003fa6270 */
[----:B------:R-:W-:Y:S02]  /*2a40*/  LOP3.LUT R19, R19, 0xfffffffd, RZ, 0xc0, !PT ;  /* 0xfffffffd13137812 */ /* 0x000fe400078ec0ff */
[----:B------:R-:W-:-:S04]  /*2a50*/  ISETP.GT.AND P3, PT, R72, 0x1, !P2 ;  /* 0x000000014800780c */ /* 0x000fc80005764270 */
[----:B------:R-:W-:Y:S02]  /*2a60*/  ISETP.LT.OR P3, PT, R70, 0x2, P3 ;  /* 0x000000024600780c */ /* 0x000fe40001f61670 */
[----:B------:R-:W-:Y:S02]  /*2a70*/  @P4 LOP3.LUT R19, R19, 0x2, RZ, 0xfc, !PT ;  /* 0x0000000213134812 */ /* 0x000fe400078efcff */
[----:B0-----:R-:W-:Y:S01]  /*2a80*/  FSEL R71, R6, -INF , !P3 ;  /* 0xff80000006477808 */ /* 0x001fe20005800000 */
[----:B------:R-:W-:Y:S01]  /*2a90*/  VIADD R6, R5, 0x8 ;  /* 0x0000000805067836 */ /* 0x000fe20000000000 */
[----:B------:R-:W-:Y:S02]  /*2aa0*/  LOP3.LUT R19, R19, 0xfffffffb, RZ, 0xc0, !PT ;  /* 0xfffffffb13137812 */ /* 0x000fe400078ec0ff */
[----:B------:R-:W-:Y:S02]  /*2ab0*/  ISETP.GT.AND P4, PT, R72, 0x8, !P4 ;  /* 0x000000084800780c */ /* 0x000fe40006784270 */
[----:B------:R-:W-:-:S02]  /*2ac0*/  @P5 LOP3.LUT R19, R19, 0x4, RZ, 0xfc, !PT ;  /* 0x0000000413135812 */ /* 0x000fc400078efcff */
[----:B------:R-:W-:Y:S02]  /*2ad0*/  ISETP.GT.AND P3, PT, R72, 0x9, !P5 ;  /* 0x000000094800780c */ /* 0x000fe40006f64270 */
[----:B------:R-:W-:Y:S02]  /*2ae0*/  ISETP.GE.AND P5, PT, R78, 0x11, PT ;  /* 0x000000114e00780c */ /* 0x000fe40003fa6270 */
[C---:B------:R-:W-:Y:S02]  /*2af0*/  ISETP.LT.OR P4, PT, R70.reuse, 0x9, P4 ;  /* 0x000000094600780c */ /* 0x040fe40002781670 */
[----:B------:R-:W-:Y:S02]  /*2b00*/  ISETP.LT.OR P3, PT, R70, 0xa, P3 ;  /* 0x0000000a4600780c */ /* 0x000fe40001f61670 */
[----:B------:R-:W-:Y:S02]  /*2b10*/  FSEL R90, R90, -INF , !P4 ;  /* 0xff8000005a5a7808 */ /* 0x000fe40006000000 */
        /* <DEDUP_REMOVED lines=162> */
[----:B------:R-:W-:Y:S02]  /*3540*/  FSEL R73, R3, -INF , !P6 ;  /* 0xff80000003497808 */ /* 0x000fe40007000000 */
[----:B------:R-:W-:-:S13]  /*3550*/  ISETP.GE.AND P6, PT, R78, 0x7a, PT ;  /* 0x0000007a4e00780c */ /* 0x000fda0003fc6270 */
[----:B------:R-:W-:Y:S02]  /*3560*/  @P6 LOP3.LUT R19, R19, 0x8000000, RZ, 0xfc, !PT ;  /* 0x0800000013136812 */ /* 0x000fe400078efcff */
[----:B------:R-:W-:Y:S01]  /*3570*/  ISETP.GT.AND P6, PT, R72, 0x79, !P6 ;  /* 0x000000794800780c */ /* 0x000fe200077c4270 */
[----:B------:R-:W-:-:S03]  /*3580*/  IMAD.IADD R72, R79, 0x1, R6 ;  /* 0x000000014f487824 */ /* 0x000fc600078e0206 */
[----:B------:R-:W-:Y:S02]  /*3590*/  ISETP.LT.OR P6, PT, R70, 0x7a, P6 ;  /* 0x0000007a4600780c */ /* 0x000fe400037c1670 */
[----:B------:R-:W-:Y:S02]  /*35a0*/  VIADDMNMX R70, R6, R82, R75, PT ;  /* 0x0000005206467246 */ /* 0x000fe4000380014b */
        /* <DEDUP_REMOVED lines=17> */
.L_x_8822:
[----:B------:R-:W-:-:S06]  /*36c0*/  UISETP.NE.AND UP1, UPT, UR7, 0x1, UPT ;  /* 0x000000010700788c */ /* 0x000fcc000bf25270 */
[----:B------:R-:W-:-:S05]  /*36d0*/  PLOP3.LUT P6, PT, PT, PT, UP1, 0x80, 0x0 ;  /* 0x000000000000781c */ /* 0x000fca0003fcf018 */
[----:B------:R-:W-:-:S08]  /*36e0*/  @UP1 ULDC.64 UR10, c[0x0][0x9e8] ;  /* 0x00027a00000a1ab9 */ /* 0x000fd00000000a00 */
[----:B------:R-:W-:Y:S01]  /*36f0*/  @P6 IMAD.HI.U32 R45, R41, UR10, RZ ;  /* 0x0000000a292d6c27 */ /* 0x000fe2000f8e00ff */
[----:B------:R-:W-:-:S13]  /*3700*/  PLOP3.LUT P6, PT, PT, PT, UP1, 0x80, 0x0 ;  /* 0x000000000000781c */ /* 0x000fda0003fcf018 */
[----:B------:R-:W-:-:S07]  /*3710*/  @P6 SHF.R.U32.HI R41, RZ, UR11, R45 ;  /* 0x0000000bff296c19 */ /* 0x000fce000801162d */
.L_x_8823:
[----:B------:R-:W-:Y:S05]  /*3720*/  BSYNC B0 ;  /* 0x0000000000007941 */ /* 0x000fea0003800000 */
.L_x_8821:
[----:B------:R-:W-:-:S04]  /*3730*/  IMAD R41, R41, UR7, -R74 ;  /* 0x0000000729297c24 */ /* 0x000fc8000f8e0a4a */
[----:B------:R-:W-:-:S05]  /*3740*/  IMAD R41, R16, -0x2, R41 ;  /* 0xfffffffe10297824 */ /* 0x000fca00078e0229 */
[----:B------:R-:W-:Y:S02]  /*3750*/  VIMNMX R72, R72, R41, !PT ;  /* 0x0000002948487248 */ /* 0x000fe40007fe0100 */
[----:B------:R-:W-:-:S07]  /*3760*/  VIADDMNMX R70, R41, UR7, R70, PT ;  /* 0x0000000729467c46 */ /* 0x000fce000b800146 */
.L_x_8820:
[----:B------:R-:W-:Y:S01]  /*3770*/  ISETP.GT.AND P2, PT, R72, 0x1, !P2 ;  /* 0x000000014800780c */ /* 0x000fe20005744270 */
[----:B------:R-:W-:Y:S01]  /*3780*/  ULDC UR10, c[0x0][0x988] ;  /* 0x00026200000a7ab9 */ /* 0x000fe20000000800 */
[----:B------:R-:W-:Y:S01]  /*3790*/  LOP3.LUT P6, RZ, R19, 0x8, RZ, 0xc0, !PT ;  /* 0x0000000813ff7812 */ /* 0x000fe200078cc0ff */
[----:B------:R-:W-:Y:S01]  /*37a0*/  IMAD.U32 R77, RZ, RZ, UR10 ;  /* 0x0000000aff4d7e24 */ /* 0x000fe2000f8e00ff */
[----:B------:R-:W-:Y:S02]  /*37b0*/  ISETP.LT.OR P2, PT, R70, 0x2, P2 ;  /* 0x000000024600780c */ /* 0x000fe40001741670 */
[----:B------:R-:W-:Y:S02]  /*37c0*/  FMNMX.FTZ R75, R73, R71, !PT ;  /* 0x00000047494b7209 */ /* 0x000fe40007810000 */
[----:B------:R-:W-:Y:S02]  /*37d0*/  FSEL R41, R4, -INF , !P2 ;  /* 0xff80000004297808 */ /* 0x000fe40005000000 */
[----:B------:R-:W-:-:S02]  /*37e0*/  LOP3.LUT P2, RZ, R19, 0x2, RZ, 0xc0, !PT ;  /* 0x0000000213ff7812 */ /* 0x000fc4000784c0ff */
[----:B------:R-:W-:Y:S02]  /*37f0*/  FMNMX.FTZ R75, R90, R75, !PT ;  /* 0x0000004b5a4b7209 */ /* 0x000fe40007810000 */
[C---:B------:R-:W-:Y:S02]  /*3800*/  ISETP.GT.AND P2, PT, R72.reuse, 0x8, !P2 ;  /* 0x000000084800780c */ /* 0x040fe40005744270 */
[----:B------:R-:W-:Y:S02]  /*3810*/  ISETP.GT.AND P3, PT, R72, 0x70, !P3 ;  /* 0x000000704800780c */ /* 0x000fe40005f64270 */
[----:B------:R-:W-:Y:S02]  /*3820*/  ISETP.LT.OR P2, PT, R70, 0x9, P2 ;  /* 0x000000094600780c */ /* 0x000fe40001741670 */
[----:B------:R-:W-:Y:S02]  /*3830*/  ISETP.GT.AND P4, PT, R72, 0x71, !P4 ;  /* 0x000000714800780c */ /* 0x000fe40006784270 */
        /* <DEDUP_REMOVED lines=8> */
[----:B------:R-:W-:Y:S02]  /*38c0*/  ISETP.GT.AND P2, PT, R72, 0x10, !P6 ;  /* 0x000000104800780c */ /* 0x000fe40007744270 */
[----:B------:R-:W-:Y:S02]  /*38d0*/  FMNMX.FTZ R75, R69, R8, !PT ;  /* 0x00000008454b7209 */ /* 0x000fe40007810000 */
[----:B------:R-:W-:Y:S02]  /*38e0*/  ISETP.LT.OR P2, PT, R70, 0x11, P2 ;  /* 0x000000114600780c */ /* 0x000fe40001741670 */
[----:B------:R-:W-:Y:S02]  /*38f0*/  FMNMX.FTZ R75, R62, R75, !PT ;  /* 0x0000004b3e4b7209 */ /* 0x000fe40007810000 */
[----:B------:R-:W-:-:S02]  /*3900*/  FSEL R45, R10, -INF , !P2 ;  /* 0xff8000000a2d7808 */ /* 0x000fc40005000000 */
[C---:B------:R-:W-:Y:S02]  /*3910*/  LOP3.LUT P2, RZ, R19.reuse, 0x2000000, RZ, 0xc0, !PT ;  /* 0x0200000013ff7812 */ /* 0x040fe4000784c0ff */
[----:B------:R-:W-:Y:S02]  /*3920*/  FMNMX.FTZ R8, R66, R75, !PT ;  /* 0x0000004b42087209 */ /* 0x000fe40007810000 */
[----:B------:R-:W-:Y:S02]  /*3930*/  ISETP.GT.AND P2, PT, R72, 0x11, !P2 ;  /* 0x000000114800780c */ /* 0x000fe40005744270 */
[----:B------:R-:W-:Y:S02]  /*3940*/  LOP3.LUT P6, RZ, R19, 0x8000, RZ, 0xc0, !PT ;  /* 0x0000800013ff7812 */ /* 0x000fe400078cc0ff */
        /* <DEDUP_REMOVED lines=55> */
[C---:B------:R-:W-:Y:S01]  /*3cc0*/  ISETP.LT.OR P3, PT, R70.reuse, 0x71, P3 ;  /* 0x000000714600780c */ /* 0x040fe20001f61670 */
[----:B------:R-:W0:Y:S01]  /*3cd0*/  SHFL.BFLY PT, R75, R8, 0x2, 0x1f ;  /* 0x0c401f00084b7f89 */ /* 0x000e2200000e0000 */
[----:B------:R-:W-:-:S02]  /*3ce0*/  ISETP.LT.OR P2, PT, R70, 0x32, P2 ;  /* 0x000000324600780c */ /* 0x000fc40001741670 */
[----:B------:R-:W-:Y:S02]  /*3cf0*/  ISETP.GT.AND P5, PT, R72, 0x78, !P5 ;  /* 0x000000784800780c */ /* 0x000fe40006fa4270 */
[----:B------:R-:W-:Y:S02]  /*3d00*/  FSEL R28, R28, -INF , !P2 ;  /* 0xff8000001c1c7808 */ /* 0x000fe40005000000 */
[----:B------:R-:W-:Y:S02]  /*3d10*/  LOP3.LUT P2, RZ, R19, 0x10000, RZ, 0xc0, !PT ;  /* 0x0001000013ff7812 */ /* 0x000fe4000784c0ff */
[----:B------:R-:W-:Y:S02]  /*3d20*/  ISETP.LT.OR P4, PT, R70, 0x72, P4 ;  /* 0x000000724600780c */ /* 0x000fe40002781670 */
        /* <DEDUP_REMOVED lines=12> */
[----:B------:R-:W-:Y:S02]  /*3df0*/  FSEL R21, R21, -INF , !P4 ;  /* 0xff80000015157808 */ /* 0x000fe40006000000 */
[----:B------:R-:W-:Y:S02]  /*3e00*/  ISETP.GT.AND P2, PT, R72, 0x40, !P2 ;  /* 0x000000404800780c */ /* 0x000fe40005744270 */
[----:B------:R-:W-:-:S02]  /*3e10*/  FSEL R27, R27, -INF , !P5 ;  /* 0xff8000001b1b7808 */ /* 0x000fc40006800000 */
[----:B------:R-:W-:Y:S02]  /*3e20*/  ISETP.LT.OR P2, PT, R70, 0x41, P2 ;  /* 0x000000414600780c */ /* 0x000fe40001741670 */
[----:B------:R-:W-:Y:S02]  /*3e30*/  R2UR UR14, R91 ;  /* 0x000000005b0e72ca */ /* 0x000fe400000e0000 */
[----:B------:R-:W-:Y:S02]  /*3e40*/  FSEL R32, R32, -INF , !P2 ;  /* 0xff80000020207808 */ /* 0x000fe40005000000 */
[----:B------:R-:W-:-:S04]  /*3e50*/  LOP3.LUT P2, RZ, R19, 0x2000, RZ, 0xc0, !PT ;  /* 0x0000200013ff7812 */ /* 0x000fc8000784c0ff */
[----:B------:R-:W-:-:S04]  /*3e60*/  ISETP.GT.AND P2, PT, R72, 0x41, !P2 ;  /* 0x000000414800780c */ /* 0x000fc80005744270 */
[----:B------:R-:W-:Y:S01]  /*3e70*/  ISETP.LT.OR P2, PT, R70, 0x42, P2 ;  /* 0x000000424600780c */ /* 0x000fe20001741670 */
[----:B------:R-:W-:Y:S01]  /*3e80*/  UIADD3 UR6, UR14, UR6, URZ ;  /* 0x000000060e067290 */ /* 0x000fe2000fffe03f */
[----:B0-----:R-:W-:Y:S02]  /*3e90*/  FMNMX.FTZ R10, R75, R10, !PT ;  /* 0x0000000a4b0a7209 */ /* 0x001fe40007810000 */
[----:B------:R-:W-:Y:S02]  /*3ea0*/  FSEL R33, R33, -INF , !P2 ;  /* 0xff80000021217808 */ /* 0x000fe40005000000 */
[----:B------:R-:W-:Y:S01]  /*3eb0*/  LOP3.LUT P2, RZ, R19, 0x1000, RZ, 0xc0, !PT ;  /* 0x0000100013ff7812 */ /* 0x000fe2000784c0ff */
[----:B------:R-:W-:-:S03]  /*3ec0*/  FFMA.FTZ R80, R10, R77, -8 ;  /* 0xc10000000a507423 */ /* 0x000fc6000001004d */
        /* <DEDUP_REMOVED lines=57> */
[----:B------:R-:W0:Y:S01]  /*4260*/  MUFU.EX2 R2, R2 ;  /* 0x0000000200027308 */ /* 0x000e220000000800 */
        /* <DEDUP_REMOVED lines=41> */
[----:B0-----:R-:W-:-:S01]  /*4500*/  FADD.FTZ R90, R2, R71 ;  /* 0x00000047025a7221 */ /* 0x001fc20000010000 */
[----:B------:R-:W-:-:S02]  /*4510*/  FMNMX.FTZ R77, R31, R8, !PT ;  /* 0x000000081f4d7209 */ /* 0x000fc40007810000 */
[----:B-1----:R-:W-:Y:S02]  /*4520*/  F2FP.SATFINITE.E4M3.F32.PACK_AB_MERGE_C R148, R74, R73, RZ ;  /* 0x000000494a94723e */ /* 0x002fe400048070ff */
[----:B------:R-:W-:Y:S02]  /*4530*/  FMNMX.FTZ R77, R30, R77, !PT ;  /* 0x0000004d1e4d7209 */ /* 0x000fe40007810000 */
[----:B------:R-:W-:Y:S01]  /*4540*/  MUFU.EX2 R76, R76 ;  /* 0x0000004c004c7308 */ /* 0x000fe20000000800 */
[----:B------:R-:W-:Y:S02]  /*4550*/  F2FP.SATFINITE.E4M3.F32.PACK_AB_MERGE_C R148, R71, R2, R148 ;  /* 0x000000024794723e */ /* 0x000fe40004807094 */
[----:B------:R-:W-:-:S04]  /*4560*/  FMNMX.FTZ R8, R32, R77, !PT ;  /* 0x0000004d20087209 */ /* 0x000fc80007810000 */
        /* <DEDUP_REMOVED lines=72> */
[----:B0-----:R-:W-:-:S01]  /*49f0*/  FADD.FTZ R33, R35, R78 ;  /* 0x0000004e23217221 */ /* 0x001fc20000010000 */
[----:B------:R-:W-:Y:S01]  /*4a00*/  FADD.FTZ R38, R76, R47 ;  /* 0x0000002f4c267221 */ /* 0x000fe20000010000 */
[----:B------:R-:W-:-:S01]  /*4a10*/  FFMA.FTZ R52, R52, UR10, -R39 ;  /* 0x0000000a34347c23 */ /* 0x000fc20008010827 */
[--C-:B------:R-:W-:Y:S01]  /*4a20*/  FFMA.FTZ R15, R15, UR10, -R39.reuse ;  /* 0x0000000a0f0f7c23 */ /* 0x100fe20008010827 */
[----:B------:R-:W-:-:S01]  /*4a30*/  FFMA.FTZ R20, R20, UR10, -R39 ;  /* 0x0000000a14147c23 */ /* 0x000fc20008010827 */
[----:B------:R-:W-:Y:S01]  /*4a40*/  FADD.FTZ R47, R69, R38 ;  /* 0x00000026452f7221 */ /* 0x000fe20000010000 */
[----:B------:R-:W-:-:S01]  /*4a50*/  FFMA.FTZ R21, R21, UR10, -R39 ;  /* 0x0000000a15157c23 */ /* 0x000fc20008010827 */
[----:B------:R-:W0:Y:S01]  /*4a60*/  MUFU.EX2 R7, R7 ;  /* 0x0000000700077308 */ /* 0x000e220000000800 */
[----:B-1----:R-:W-:-:S01]  /*4a70*/  FADD.FTZ R36, R4, R33 ;  /* 0x0000002104247221 */ /* 0x002fc20000010000 */
[----:B------:R-:W-:Y:S01]  /*4a80*/  FADD.FTZ R57, R62, R47 ;  /* 0x0000002f3e397221 */ /* 0x000fe20000010000 */
[----:B------:R-:W-:-:S01]  /*4a90*/  FFMA.FTZ R33, R40, UR10, -R39 ;  /* 0x0000000a28217c23 */ /* 0x000fc20008010827 */
[--C-:B------:R-:W-:Y:S01]  /*4aa0*/  FFMA.FTZ R27, R27, UR10, -R39.reuse ;  /* 0x0000000a1b1b7c23 */ /* 0x100fe20008010827 */
[----:B------:R-:W-:-:S01]  /*4ab0*/  FFMA.FTZ R26, R26, UR10, -R39 ;  /* 0x0000000a1a1a7c23 */ /* 0x000fc20008010827 */
[----:B------:R-:W-:-:S02]  /*4ac0*/  FADD.FTZ R40, R66, R57 ;  /* 0x0000003942287221 */ /* 0x000fc40000010000 */
        /* <DEDUP_REMOVED lines=9> */
[----:B------:R-:W-:Y:S01]  /*4b60*/  F2FP.SATFINITE.E4M3.F32.PACK_AB_MERGE_C R144, R65, R66, R60 ;  /* 0x000000424190723e */ /* 0x000fe2000480703c */
[----:B------:R-:W-:Y:S01]  /*4b70*/  FFMA.FTZ R36, R42, UR10, -R39 ;  /* 0x0000000a2a247c23 */ /* 0x000fe20008010827 */
[----:B------:R-:W-:Y:S01]  /*4b80*/  F2FP.SATFINITE.E4M3.F32.PACK_AB_MERGE_C R149, R78, R35, R4 ;  /* 0x000000234e95723e */ /* 0x000fe20004807004 */
[----:B------:R-:W-:Y:S02]  /*4b90*/  FADD.FTZ R40, R64, R57 ;  /* 0x0000003940287221 */ /* 0x000fe40000010000 */
[----:B------:R-:W0:Y:S01]  /*4ba0*/  MUFU.EX2 R12, R12 ;  /* 0x0000000c000c7308 */ /* 0x000e220000000800 */
[----:B-1----:R-:W-:-:S01]  /*4bb0*/  FADD.FTZ R38, R80, R47 ;  /* 0x0000002f50267221 */ /* 0x002fc20000010000 */
[----:B------:R-:W-:-:S04]  /*4bc0*/  FADD.FTZ R40, R63, R40 ;  /* 0x000000283f287221 */ /* 0x000fc80000010000 */
[----:B------:R-:W-:Y:S01]  /*4bd0*/  FADD.FTZ R67, R61, R40 ;  /* 0x000000283d437221 */ /* 0x000fe20000010000 */
[----:B------:R-:W-:Y:S01]  /*4be0*/  F2FP.SATFINITE.E4M3.F32.PACK_AB_MERGE_C R40, R70, R55, RZ ;  /* 0x000000374628723e */ /* 0x000fe200048070ff */
[----:B------:R-:W1:Y:S01]  /*4bf0*/  MUFU.EX2 R11, R11 ;  /* 0x0000000b000b7308 */ /* 0x000e620000000800 */
[----:B--2---:R-:W-:-:S02]  /*4c00*/  FADD.FTZ R47, R9, R38 ;  /* 0x00000026092f7221 */ /* 0x004fc40000010000 */
[----:B------:R-:W-:-:S05]  /*4c10*/  F2FP.SATFINITE.E4M3.F32.PACK_AB_MERGE_C R140, R58, R59, R40 ;  /* 0x0000003b3a8c723e */ /* 0x000fca0004807028 */
        /* <DEDUP_REMOVED lines=9> */
[----:B0-----:R-:W-:-:S01]  /*4cb0*/  FADD.FTZ R57, R13, R38 ;  /* 0x000000260d397221 */ /* 0x001fc20000010000 */
[C---:B------:R-:W-:Y:S01]  /*4cc0*/  F2FP.SATFINITE.E4M3.F32.PACK_AB_MERGE_C R38, R68.reuse, R61, RZ ;  /* 0x0000003d4426723e */ /* 0x040fe200048070ff */
[----:B------:R-:W-:-:S03]  /*4cd0*/  FADD.FTZ R68, R68, R67 ;  /* 0x0000004344447221 */ /* 0x000fc60000010000 */
[----:B------:R-:W-:Y:S01]  /*4ce0*/  F2FP.SATFINITE.E4M3.F32.PACK_AB_MERGE_C R146, R63, R64, R38 ;  /* 0x000000403f92723e */ /* 0x000fe20004807026 */
[----:B------:R-:W-:-:S01]  /*4cf0*/  FADD.FTZ R65, R59, R68 ;  /* 0x000000443b417221 */ /* 0x000fc20000010000 */
[----:B------:R-:W0:Y:S01]  /*4d00*/  MUFU.EX2 R25, R25 ;  /* 0x0000001900197308 */ /* 0x000e220000000800 */
[----:B-1----:R-:W-:-:S01]  /*4d10*/  FADD.FTZ R57, R86, R57 ;  /* 0x0000003956397221 */ /* 0x002fc20000010000 */
[----:B------:R-:W-:Y:S01]  /*4d20*/  F2FP.SATFINITE.E4M3.F32.PACK_AB_MERGE_C R13, R86, R13, RZ ;  /* 0x0000000d560d723e */ /* 0x000fe200048070ff */
[----:B------:R-:W-:-:S03]  /*4d30*/  FADD.FTZ R38, R58, R65 ;  /* 0x000000413a267221 */ /* 0x000fc60000010000 */
[----:B------:R-:W-:Y:S01]  /*4d40*/  F2FP.SATFINITE.E4M3.F32.PACK_AB_MERGE_C R145, R14, R11, R13 ;  /* 0x0000000b0e91723e */ /* 0x000fe2000480700d */
[----:B------:R-:W-:-:S01]  /*4d50*/  FADD.FTZ R55, R55, R38 ;  /* 0x0000002637377221 */ /* 0x000fc20000010000 */
[----:B------:R-:W1:Y:S01]  /*4d60*/  MUFU.EX2 R28, R28 ;  /* 0x0000001c001c7308 */ /* 0x000e620000000800 */
[----:B--2---:R-:W-:-:S01]  /*4d70*/  FADD.FTZ R2, R24, R57 ;  /* 0x0000003918027221 */ /* 0x004fc20000010000 */
[----:B------:R-:W-:Y:S01]  /*4d80*/  F2FP.SATFINITE.E4M3.F32.PACK_AB_MERGE_C R38, R53, R54, RZ ;  /* 0x000000363526723e */ /* 0x000fe200048070ff */
[----:B------:R-:W-:-:S05]  /*4d90*/  FADD.FTZ R70, R70, R55 ;  /* 0x0000003746467221 */ /* 0x000fca0000010000 */
        /* <DEDUP_REMOVED lines=10> */
[----:B------:R-:W0:Y:S01]  /*4e40*/  MUFU.EX2 R45, R45 ;  /* 0x0000002d002d7308 */ /* 0x000e220000000800 */
[----:B-1----:R-:W-:-:S07]  /*4e50*/  FADD.FTZ R55, R30, R55 ;  /* 0x000000371e377221 */ /* 0x002fce0000010000 */
[----:B------:R-:W-:Y:S01]  /*4e60*/  MUFU.EX2 R51, R51 ;  /* 0x0000003300337308 */ /* 0x000fe20000000800 */
[----:B--2---:R-:W-:-:S07]  /*4e70*/  FADD.FTZ R2, R32, R55 ;  /* 0x0000003720027221 */ /* 0x004fce0000010000 */
        /* <DEDUP_REMOVED lines=10> */
[----:B0-----:R-:W-:-:S01]  /*4f20*/  FADD.FTZ R39, R33, R2 ;  /* 0x0000000221277221 */ /* 0x001fc20000010000 */
[----:B------:R-:W-:-:S04]  /*4f30*/  FADD.FTZ R54, R54, R51 ;  /* 0x0000003336367221 */ /* 0x000fc80000010000 */
[----:B------:R-:W-:Y:S02]  /*4f40*/  FADD.FTZ R54, R53, R54 ;  /* 0x0000003635367221 */ /* 0x000fe40000010000 */
[----:B------:R-:W0:Y:S01]  /*4f50*/  MUFU.EX2 R82, R82 ;  /* 0x0000005200527308 */ /* 0x000e220000000800 */
[----:B--2---:R-:W-:-:S07]  /*4f60*/  FADD.FTZ R39, R36, R39 ;  /* 0x0000002724277221 */ /* 0x004fce0000010000 */
[----:B------:R-:W1:Y:S08]  /*4f70*/  MUFU.EX2 R44, R44 ;  /* 0x0000002c002c7308 */ /* 0x000e700000000800 */
[----:B------:R-:W-:Y:S01]  /*4f80*/  MUFU.EX2 R49, R49 ;  /* 0x0000003100317308 */ /* 0x000fe20000000800 */
[----:B0-----:R-:W-:-:S07]  /*4f90*/  F2FP.SATFINITE.E4M3.F32.PACK_AB_MERGE_C R9, R82, R43, RZ ;  /* 0x0000002b5209723e */ /* 0x001fce00048070ff */
[----:B------:R-:W0:Y:S01]  /*4fa0*/  MUFU.EX2 R72, R72 ;  /* 0x0000004800487308 */ /* 0x000e220000000800 */
[----:B-1----:R-:W-:-:S07]  /*4fb0*/  FADD.FTZ R2, R44, R39 ;  /* 0x000000272c027221 */ /* 0x002fce0000010000 */
[----:B------:R-:W1:Y:S08]  /*4fc0*/  MUFU.EX2 R47, R46 ;  /* 0x0000002e002f7308 */ /* 0x000e700000000800 */
[----:B------:R-:W2:Y:S01]  /*4fd0*/  MUFU.EX2 R48, R48 ;  /* 0x0000003000307308 */ /* 0x000ea20000000800 */
[----:B0-----:R-:W-:Y:S01]  /*4fe0*/  F2FP.SATFINITE.E4M3.F32.PACK_AB_MERGE_C R136, R72, R49, R9 ;  /* 0x000000314888723e */ /* 0x001fe20004807009 */
[----:B------:R-:W-:-:S04]  /*4ff0*/  FADD.FTZ R49, R49, R54 ;  /* 0x0000003631317221 */ /* 0x000fc80000010000 */
[----:B------:R-:W-:Y:S02]  /*5000*/  FADD.FTZ R72, R72, R49 ;  /* 0x0000003148487221 */ /* 0x000fe40000010000 */
[----:B------:R-:W0:Y:S01]  /*5010*/  MUFU.EX2 R57, R50 ;  /* 0x0000003200397308 */ /* 0x000e220000000800 */
[----:B-1----:R-:W-:-:S01]  /*5020*/  FADD.FTZ R9, R47, R2 ;  /* 0x000000022f097221 */ /* 0x002fc20000010000 */
[----:B------:R-:W-:Y:S01]  /*5030*/  FADD.FTZ R43, R43, R72 ;  /* 0x000000482b2b7221 */ /* 0x000fe20000010000 */
[----:B------:R-:W-:-:S03]  /*5040*/  F2FP.SATFINITE.E4M3.F32.PACK_AB_MERGE_C R44, R47, R44, RZ ;  /* 0x0000002c2f2c723e */ /* 0x000fc600048070ff */
[----:B------:R-:W-:Y:S01]  /*5050*/  FADD.FTZ R82, R82, R43 ;  /* 0x0000002b52527221 */ /* 0x000fe20000010000 */
[----:B------:R-:W-:Y:S01]  /*5060*/  F2FP.SATFINITE.E4M3.F32.PACK_AB_MERGE_C R143, R36, R33, R44 ;  /* 0x00000021248f723e */ /* 0x000fe2000480702c */
        /* <DEDUP_REMOVED lines=26> */
[----:B------:R-:W-:Y:S01]  /*5210*/  VIADD R2, R88, 0xfffffffe ;  /* 0xfffffffe58027836 */ /* 0x000fe20000000000 */
[----:B------:R-:W-:Y:S02]  /*5220*/  F2FP.SATFINITE.E4M3.F32.PACK_AB_MERGE_C R139, R21, R20, R7 ;  /* 0x00000014158b723e */ /* 0x000fe40004807007 */
[----:B------:R-:W-:-:S01]  /*5230*/  FADD.FTZ R3, R26, R27 ;  /* 0x0000001b1a037221 */ /* 0x000fc20000010000 */
        /* <DEDUP_REMOVED lines=12> */
.L_x_8825:
[----:B------:R-:W-:-:S11]  /*5300*/  UISETP.NE.AND UP1, UPT, UR7, 0x1, UPT ;  /* 0x000000010700788c */ /* 0x000fd6000bf25270 */
[----:B------:R-:W-:Y:S02]  /*5310*/  @UP1 ULDC.64 UR18, c[0x0][0x9e8] ;  /* 0x00027a0000121ab9 */ /* 0x000fe40000000a00 */
[----:B------:R-:W-:-:S04]  /*5320*/  UIMAD.WIDE.U32 UR14, UR11, UR18, URZ ;  /* 0x000000120b0e72a5 */ /* 0x000fc8000f8e003f */
[----:B------:R-:W-:-:S12]  /*5330*/  @UP1 USHF.R.U32.HI UR11, URZ, UR19, UR15 ;  /* 0x000000133f0b1299 */ /* 0x000fd8000801160f */
.L_x_8826:
[----:B------:R-:W-:-:S04]  /*5340*/  UIMAD UR7, UR11, UR7, UR7 ;  /* 0x000000070b0772a4 */ /* 0x000fc8000f8e0207 */
[----:B------:R-:W-:-:S04]  /*5350*/  UISETP.LT.AND UP1, UPT, UR6, UR7, UPT ;  /* 0x000000070600728c */ /* 0x000fc8000bf21270 */
[----:B------:R-:W-:-:S12]  /*5360*/  USEL UR6, UR6, UR7, UP1 ;  /* 0x0000000706067287 */ /* 0x000fd80008800000 */
.L_x_8824:
        /* <DEDUP_REMOVED lines=31> */
[----:B------:R-:W-:Y:S01]  /*5560*/  IADD3 R13, R5, R17, -R18 ;  /* 0x00000011050d7210 */ /* 0x000fe20007ffe812 */
[----:B------:R-:W-:Y:S01]  /*5570*/  IMAD.MOV.U32 R135, RZ, RZ, RZ ;  /* 0x000000ffff877224 */ /* 0x000fe200078e00ff */
[----:B------:R-:W-:Y:S01]  /*5580*/  ULDC UR22, c[0x0][0x9e4] ;  /* 0x0002790000167ab9 */ /* 0x000fe20000000800 */
[----:B------:R-:W-:Y:S01]  /*5590*/  ULDC UR19, c[0x0][0x988] ;  /* 0x0002620000137ab9 */ /* 0x000fe20000000800 */
[----:B------:R-:W-:Y:S01]  /*55a0*/  LOP3.LUT R9, RZ, R13, RZ, 0x33, !PT ;  /* 0x0000000dff097212 */ /* 0x000fe200078e33ff */
[----:B------:R-:W-:Y:S01]  /*55b0*/  VIADD R11, R13, 0x8 ;  /* 0x000000080d0b7836 */ /* 0x000fe20000000000 */
[----:B------:R-:W-:-:S04]  /*55c0*/  ULDC UR23, c[0x0][0x9e0] ;  /* 0x0002780000177ab9 */ /* 0x000fc80000000800 */
[----:B------:R-:W-:-:S07]  /*55d0*/  LOP3.LUT R7, RZ, R11, RZ, 0x33, !PT ;  /* 0x0000000bff077212 */ /* 0x000fce00078e33ff */
.L_x_8845:
[----:B------:R-:W-:-:S04]  /*55e0*/  UIADD3 UR20, UR38, 0x1, URZ ;  /* 0x0000000126147890 */ /* 0x000fc8000fffe03f */
[----:B------:R-:W-:-:S04]  /*55f0*/  UISETP.NE.AND UP1, UPT, UR20, 0x2, UPT ;  /* 0x000000021400788c */ /* 0x000fc8000bf25270 */
[----:B------:R-:W-:Y:S02]  /*5600*/  USEL UR21, URZ, 0x1, UP1 ;  /* 0x000000013f157887 */ /* 0x000fe40008800000 */
[----:B------:R-:W-:Y:S02]  /*5610*/  USEL UR20, UR20, URZ, UP1 ;  /* 0x0000003f14147287 */ /* 0x000fe40008800000 */
[----:B------:R-:W-:Y:S01]  /*5620*/  ULOP3.LUT UR21, UR37, UR21, URZ, 0x3c, !UPT ;  /* 0x0000001525157292 */ /* 0x000fe2000f8e3c3f */
[----:B------:R-:W-:Y:S11]  /*5630*/  @!P0 BRA `(.L_x_8828) ;  /* 0x0000000000048947 */ /* 0x000ff60003800000 */
[----:B------:R-:W-:Y:S01]  /*5640*/  BPT.TRAP 0x1 ;  /* 0x000000040000795c */ /* 0x000fe20000300000 */
.L_x_8828:
[----:B------:R-:W-:Y:S01]  /*5650*/  ULEA UR24, UR20, UR45, 0x3 ;  /* 0x0000002d14187291 */ /* 0x000fe2000f8e183f */
[----:B------:R-:W-:-:S05]  /*5660*/  IMAD.U32 R12, RZ, RZ, UR21 ;  /* 0x00000015ff0c7e24 */ /* 0x000fca000f8e00ff */
[----:B------:R-:W-:-:S04]  /*5670*/  SHF.L.U32 R12, R12, 0x1f, RZ ;  /* 0x0000001f0c0c7819 */ /* 0x000fc800000006ff */
[----:B------:R0:W1:Y:S01]  /*5680*/  SYNCS.PHASECHK.TRANS64.TRYWAIT P2, [UR24+0x19c30], R12 ;  /* 0x019c300cff0075a7 */ /* 0x0000620008040158 */
[----:B------:R-:W-:Y:S05]  /*5690*/  @!P0 BRA `(.L_x_8829) ;  /* 0x0000000000048947 */ /* 0x000fea0003800000 */
[----:B------:R-:W-:Y:S01]  /*56a0*/  BPT.TRAP 0x1 ;  /* 0x000000040000795c */ /* 0x000fe20000300000 */
.L_x_8829:
[----:B-1----:R-:W-:Y:S05]  /*56b0*/  @P2 BRA `(.L_x_8830) ;  /* 0x0000000000082947 */ /* 0x002fea0003800000 */
[----:B------:R-:W1:Y:S02]  /*56c0*/  SYNCS.PHASECHK.TRANS64.TRYWAIT P2, [UR24+0x19c30], R12 ;  /* 0x019c300cff0075a7 */ /* 0x000e640008040158 */
[----:B-1----:R-:W-:Y:S05]  /*56d0*/  @!P2 BRA `(.L_x_8831) ;  /* 0x000001040044a947 */ /* 0x002fea0003800000 */
.L_x_8830:
        /* <DEDUP_REMOVED lines=17> */
.L_x_8832:
[----:B------:R-:W-:Y:S01]  /*57f0*/  ULEA UR11, UR38, UR45, 0x3 ;  /* 0x0000002d260b7291 */ /* 0x000fe2000f8e183f */
[----:B01----:R-:W-:-:S05]  /*5800*/  IMAD.U32 R12, RZ, RZ, UR37 ;  /* 0x00000025ff0c7e24 */ /* 0x003fca000f8e00ff */
[----:B------:R-:W-:-:S04]  /*5810*/  SHF.L.U32 R12, R12, 0x1f, RZ ;  /* 0x0000001f0c0c7819 */ /* 0x000fc800000006ff */
[----:B------:R0:W1:Y:S01]  /*5820*/  SYNCS.PHASECHK.TRANS64.TRYWAIT P2, [UR11+0x19c50], R12 ;  /* 0x019c500cff0075a7 */ /* 0x000062000804014b */
[----:B------:R-:W-:Y:S05]  /*5830*/  @!P0 BRA `(.L_x_8833) ;  /* 0x0000000000048947 */ /* 0x000fea0003800000 */
[----:B------:R-:W-:Y:S01]  /*5840*/  BPT.TRAP 0x1 ;  /* 0x000000040000795c */ /* 0x000fe20000300000 */
.L_x_8833:
[----:B-1----:R-:W-:Y:S05]  /*5850*/  @P2 BRA `(.L_x_8834) ;  /* 0x0000000000082947 */ /* 0x002fea0003800000 */
[----:B------:R-:W1:Y:S02]  /*5860*/  SYNCS.PHASECHK.TRANS64.TRYWAIT P2, [UR11+0x19c50], R12 ;  /* 0x019c500cff0075a7 */ /* 0x000e64000804014b */
[----:B-1----:R-:W-:Y:S05]  /*5870*/  @!P2 BRA `(.L_x_8835) ;  /* 0x0000010000f4a947 */ /* 0x002fea0003800000 */
.L_x_8834:
[----:B------:R-:W-:Y:S01]  /*5880*/  UIADD3 UR6, UR45, 0x3000, URZ ;  /* 0x000030002d067890 */ /* 0x000fe2000fffe03f */
[----:B------:R-:W-:Y:S01]  /*5890*/  WARPGROUP.ARRIVE ;  /* 0x00000000000079c5 */ /* 0x000fe20000000000 */
[----:B------:R-:W-:Y:S01]  /*58a0*/  UMOV UR7, 0x40000040 ;  /* 0x4000004000077882 */ /* 0x000fe20000000000 */
[C---:B------:R-:W-:Y:S01]  /*58b0*/  FMUL.FTZ R21, R0.reuse, R28 ;  /* 0x0000001c00157220 */ /* 0x040fe20000410000 */
[----:B------:R-:W-:Y:S01]  /*58c0*/  USHF.R.U32.HI UR6, URZ, 0x4, UR6 ;  /* 0x000000043f067899 */ /* 0x000fe20008011606 */
[C---:B------:R-:W-:Y:S01]  /*58d0*/  FMUL.FTZ R28, R0.reuse, R33 ;  /* 0x00000021001c7220 */ /* 0x040fe20000410000 */
[C---:B------:R-:W-:Y:S01]  /*58e0*/  FMUL.FTZ R33, R0.reuse, R38 ;  /* 0x0000002600217220 */ /* 0x040fe20000410000 */
[C---:B01----:R-:W-:Y:S01]  /*58f0*/  FMUL.FTZ R12, R0.reuse, R24 ;  /* 0x00000018000c7220 */ /* 0x043fe20000410000 */
        /* <DEDUP_REMOVED lines=69> */
[----:B------:R-:W-:Y:S01]  /*5d50*/  IMAD.U32 R40, RZ, RZ, UR24 ;  /* 0x00000018ff287e24 */ /* 0x000fe2000f8e00ff */
[----:B------:R-:W-:Y:S01]  /*5d60*/  PLOP3.LUT P2, PT, PT, PT, UP0, 0x40, 0x0 ;  /* 0x000000000000781c */ /* 0x000fe20003f4e808 */
[----:B------:R-:W0:Y:S02]  /*5d70*/  MUFU.TANH R12, R12 ;  /* 0x0000000c000c7308 */ /* 0x000e240000002400 */
[----:B------:R-:W-:-:S02]  /*5d80*/  @!P1 VIADD R40, R40, 0x19c40 ;  /* 0x00019c4028289836 */ /* 0x000fc40000000000 */
[----:B------:R-:W-:-:S03]  /*5d90*/  IMAD.IADD R41, R41, 0x1, -R18 ;  /* 0x0000000129297824 */ /* 0x000fc600078e0a12 */
[----:B------:R-:W-:Y:S01]  /*5da0*/  @!P1 PRMT R40, RZ, 0x654, R40 ;  /* 0x00000654ff289816 */ /* 0x000fe20000000028 */
        /* <DEDUP_REMOVED lines=10> */
[----:B------:R-:W-:Y:S01]  /*5e50*/  QGMMA.64x96x32.F32.E4M3.E4M3 R88, R144, gdesc[UR4], R88, gsb0 ;  /* 0x0160000490587df3 */ /* 0x000fe20008000858 */
        /* <DEDUP_REMOVED lines=38> */
[----:B------:R-:W-:Y:S07]  /*60c0*/  QGMMA.64x96x32.F32.E4M3.E4M3 R88, R136, gdesc[UR4], R88, gsb0 ;  /* 0x0160000488587df3 */ /* 0x000fee0008000858 */
        /* <DEDUP_REMOVED lines=15> */
[C---:B------:R-:W-:Y:S01]  /*61c0*/  VIADD R137, R41.reuse, UR23 ;  /* 0x0000001729897c36 */ /* 0x040fe20008000000 */
[----:B------:R0:W-:Y:S01]  /*61d0*/  @!P1 SYNCS.ARRIVE.TRANS64.RED.A1T0 RZ, [R40+URZ], RZ ;  /* 0x000000ff28ff99a7 */ /* 0x0001e2000810043f */
[----:B------:R-:W-:-:S03]  /*61e0*/  VIADD R136, R41, UR17 ;  /* 0x0000001129887c36 */ /* 0x000fc60008000000 */
[----:B------:R-:W0:Y:S01]  /*61f0*/  MUFU.TANH R70, R70 ;  /* 0x0000004600467308 */ /* 0x000e220000002400 */
[C---:B------:R-:W-:Y:S02]  /*6200*/  IMAD.IADD R87, R5.reuse, 0x1, R137 ;  /* 0x0000000105577824 */ /* 0x040fe400078e0289 */
[----:B------:R-:W-:-:S05]  /*6210*/  IMAD.IADD R86, R5, 0x1, R136 ;  /* 0x0000000105567824 */ /* 0x000fca00078e0288 */
        /* <DEDUP_REMOVED lines=13> */
[----:B------:R-:W-:Y:S01]  /*62f0*/  ISETP.GT.AND P2, PT, R13, -0x1, PT ;  /* 0xffffffff0d00780c */ /* 0x000fe20003f44270 */
[----:B------:R-:W-:-:S12]  /*6300*/  BSSY B0, `(.L_x_8837) ;  /* 0x0000010000007945 */ /* 0x000fd80003800000 */
[----:B------:R-:W-:Y:S05]  /*6310*/  @P2 BRA `(.L_x_8838) ;  /* 0x0000000000202947 */ /* 0x000fea0003800000 */
[----:B------:R-:W-:-:S05]  /*6320*/  IMAD.U32 R140, RZ, RZ, UR22 ;  /* 0x00000016ff8c7e24 */ /* 0x000fca000f8e00ff */
[----:B------:R-:W-:-:S13]  /*6330*/  ISETP.NE.AND P2, PT, R140, 0x1, PT ;  /* 0x000000018c00780c */ /* 0x000fda0003f45270 */
[----:B0-----:R-:W0:Y:S02]  /*6340*/  @P2 LDC.64 R40, c[0x0][0x9e8] ;  /* 0x00027a00ff282b82 */ /* 0x001e240000000a00 */
[----:B0-----:R-:W-:-:S04]  /*6350*/  @P2 IMAD.HI.U32 R138, R9, R40, RZ ;  /* 0x00000028098a2227 */ /* 0x001fc800078e00ff */
[----:B------:R-:W-:Y:S01]  /*6360*/  IMAD.MOV.U32 R40, RZ, RZ, R9 ;  /* 0x000000ffff287224 */ /* 0x000fe200078e0009 */
[----:B------:R-:W-:-:S04]  /*6370*/  @P2 SHF.R.U32.HI R40, RZ, R41, R138 ;  /* 0x00000029ff282219 */ /* 0x000fc8000001168a */
[----:B------:R-:W-:Y:S01]  /*6380*/  LOP3.LUT R139, RZ, R40, RZ, 0x33, !PT ;  /* 0x00000028ff8b7212 */ /* 0x000fe200078e33ff */
[----:B------:R-:W-:Y:S06]  /*6390*/  BRA `(.L_x_8839) ;  /* 0x0000000000187947 */ /* 0x000fec0003800000 */
.L_x_8838:
[----:B------:R-:W-:Y:S02]  /*63a0*/  IMAD.U32 R140, RZ, RZ, UR22 ;  /* 0x00000016ff8c7e24 */ /* 0x000fe4000f8e00ff */
[----:B------:R-:W-:-:S03]  /*63b0*/  IMAD.MOV.U32 R139, RZ, RZ, R13 ;  /* 0x000000ffff8b7224 */ /* 0x000fc600078e000d */
[----:B------:R-:W-:-:S13]  /*63c0*/  ISETP.NE.AND P2, PT, R140, 0x1, PT ;  /* 0x000000018c00780c */ /* 0x000fda0003f45270 */
[----:B0-----:R-:W0:Y:S02]  /*63d0*/  @P2 LDC.64 R40, c[0x0][0x9e8] ;  /* 0x00027a00ff282b82 */ /* 0x001e240000000a00 */
[----:B0-----:R-:W-:-:S05]  /*63e0*/  @P2 IMAD.HI.U32 R40, R13, R40, RZ ;  /* 0x000000280d282227 */ /* 0x001fca00078e00ff */
[----:B------:R-:W-:-:S07]  /*63f0*/  @P2 SHF.R.U32.HI R139, RZ, R41, R40 ;  /* 0x00000029ff8b2219 */ /* 0x000fce0000011628 */
.L_x_8839:
[----:B------:R-:W-:Y:S05]  /*6400*/  BSYNC B0 ;  /* 0x0000000000007941 */ /* 0x000fea0003800000 */
.L_x_8837:
[----:B------:R-:W-:-:S04]  /*6410*/  IMAD R41, R139, R140, -R82 ;  /* 0x0000008c8b297224 */ /* 0x000fc800078e0a52 */
[----:B------:R-:W-:-:S05]  /*6420*/  IMAD R41, R16, -0x2, R41 ;  /* 0xfffffffe10297824 */ /* 0x000fca00078e0229 */
[----:B------:R-:W-:Y:S02]  /*6430*/  VIADDMNMX R87, R41, R140, R87, PT ;  /* 0x0000008c29577246 */ /* 0x000fe40003800157 */
[----:B------:R-:W-:-:S07]  /*6440*/  VIMNMX R86, R86, R41, !PT ;  /* 0x0000002956567248 */ /* 0x000fce0007fe0100 */
.L_x_8836:
[----:B------:R-:W-:Y:S01]  /*6450*/  ISETP.GT.AND P2, PT, R2, -0x1, PT ;  /* 0xffffffff0200780c */ /* 0x000fe20003f44270 */
[C---:B------:R-:W-:Y:S02]  /*6460*/  IMAD.IADD R137, R6.reuse, 0x1, R137 ;  /* 0x0000000106897824 */ /* 0x040fe400078e0289 */
[----:B------:R-:W-:Y:S01]  /*6470*/  IMAD.IADD R136, R6, 0x1, R136 ;  /* 0x0000000106887824 */ /* 0x000fe200078e0288 */
[C---:B------:R-:W-:Y:S02]  /*6480*/  ISETP.GT.AND P5, PT, R86.reuse, RZ, P2 ;  /* 0x000000ff5600720c */ /* 0x040fe400017a4270 */
[C---:B------:R-:W-:Y:S02]  /*6490*/  ISETP.GT.AND P4, PT, R86.reuse, 0x1, P2 ;  /* 0x000000015600780c */ /* 0x040fe40001784270 */
        /* <DEDUP_REMOVED lines=107> */
.L_x_8842:
[----:B------:R-:W-:Y:S02]  /*6b50*/  IMAD.U32 R86, RZ, RZ, UR22 ;  /* 0x00000016ff567e24 */ /* 0x000fe4000f8e00ff */
[----:B------:R-:W-:-:S03]  /*6b60*/  IMAD.MOV.U32 R87, RZ, RZ, R11 ;  /* 0x000000ffff577224 */ /* 0x000fc600078e000b */
[----:B------:R-:W-:-:S13]  /*6b70*/  ISETP.NE.AND P3, PT, R86, 0x1, PT ;  /* 0x000000015600780c */ /* 0x000fda0003f65270 */
[----:B------:R-:W0:Y:S02]  /*6b80*/  @P3 LDC.64 R40, c[0x0][0x9e8] ;  /* 0x00027a00ff283b82 */ /* 0x000e240000000a00 */
[----:B0-----:R-:W-:-:S05]  /*6b90*/  @P3 IMAD.HI.U32 R40, R11, R40, RZ ;  /* 0x000000280b283227 */ /* 0x001fca00078e00ff */
[----:B------:R-:W-:-:S07]  /*6ba0*/  @P3 SHF.R.U32.HI R87, RZ, R41, R40 ;  /* 0x00000029ff573219 */ /* 0x000fce0000011628 */
.L_x_8843:
[----:B------:R-:W-:Y:S05]  /*6bb0*/  BSYNC B0 ;  /* 0x0000000000007941 */ /* 0x000fea0003800000 */
.L_x_8841:
[----:B------:R-:W-:-:S04]  /*6bc0*/  IMAD R41, R87, R86, -R82 ;  /* 0x0000005657297224 */ /* 0x000fc800078e0a52 */
[----:B------:R-:W-:-:S05]  /*6bd0*/  IMAD R41, R16, -0x2, R41 ;  /* 0xfffffffe10297824 */ /* 0x000fca00078e0229 */
[----:B------:R-:W-:Y:S02]  /*6be0*/  VIADDMNMX R137, R41, R86, R137, PT ;  /* 0x0000005629897246 */ /* 0x000fe40003800189 */
[----:B------:R-:W-:-:S07]  /*6bf0*/  VIMNMX R136, R136, R41, !PT ;  /* 0x0000002988887248 */ /* 0x000fce0007fe0100 */
.L_x_8840:
        /* <DEDUP_REMOVED lines=25> */
[----:B------:R-:W-:-:S02]  /*6d90*/  ISETP.GT.AND P5, PT, R136, RZ, P2 ;  /* 0x000000ff8800720c */ /* 0x000fc400017a4270 */
        /* <DEDUP_REMOVED lines=43> */
[----:B0-----:R-:W-:Y:S02]  /*7050*/  FMNMX.FTZ R12, R41, R12, !PT ;  /* 0x0000000c290c7209 */ /* 0x001fe40007810000 */
[----:B------:R-:W-:Y:S02]  /*7060*/  FSEL R43, R43, -INF , !P4 ;  /* 0xff8000002b2b7808 */ /* 0x000fe40006000000 */
[C---:B------:R-:W-:Y:S01]  /*7070*/  FSETP.NEU.FTZ.AND P6, PT, R12.reuse, -INF , PT ;  /* 0xff8000000c00780b */ /* 0x040fe20003fdd000 */
[----:B------:R-:W-:-:S01]  /*7080*/  FFMA.FTZ R82, R12, R87, -8 ;  /* 0xc10000000c527423 */ /* 0x000fc20000010057 */
[----:B------:R-:W-:-:S04]  /*7090*/  ISETP.GT.AND P4, PT, R136, 0x30, P2 ;  /* 0x000000308800780c */ /* 0x000fc80001784270 */
[----:B------:R-:W-:Y:S02]  /*70a0*/  FSEL R20, R82, RZ, P6 ;  /* 0x000000ff52147208 */ /* 0x000fe40003000000 */
[----:B------:R-:W-:-:S03]  /*70b0*/  ISETP.LT.OR P4, PT, R137, 0x31, P4 ;  /* 0x000000318900780c */ /* 0x000fc60002781670 */
[--C-:B------:R-:W-:Y:S01]  /*70c0*/  FFMA.FTZ R86, R27, UR10, -R20.reuse ;  /* 0x0000000a1b567c23 */ /* 0x100fe20008010814 */
[----:B------:R-:W-:Y:S01]  /*70d0*/  FSEL R27, R15, -INF , !P5 ;  /* 0xff8000000f1b7808 */ /* 0x000fe20006800000 */
[--C-:B------:R-:W-:Y:S01]  /*70e0*/  FFMA.FTZ R41, R139, UR10, -R20.reuse ;  /* 0x0000000a8b297c23 */ /* 0x100fe20008010814 */
[----:B------:R-:W-:Y:S01]  /*70f0*/  ISETP.LT.OR P5, PT, R137, 0x2a, P3 ;  /* 0x0000002a8900780c */ /* 0x000fe20001fa1670 */
[----:B------:R0:W-:Y:S01]  /*7100*/  MUFU.EX2 R15, R86 ;  /* 0x00000056000f7308 */ /* 0x0001e20000000800 */
        /* <DEDUP_REMOVED lines=59> */
[----:B------:R-:W-:Y:S02]  /*74c0*/  ISETP.LT.OR P5, PT, R137, 0x42, P5 ;  /* 0x000000428900780c */ /* 0x000fe40002fa1670 */
[----:B------:R-:W-:Y:S02]  /*74d0*/  FSEL R55, R55, -INF , !P3 ;  /* 0xff80000037377808 */ /* 0x000fe40005800000 */
[----:B------:R-:W-:Y:S01]  /*74e0*/  FMNMX.FTZ R82, R52, R87, !PT ;  /* 0x0000005734527209 */ /* 0x000fe20007810000 */
[----:B------:R-:W-:Y:S01]  /*74f0*/  MUFU.EX2 R14, R14 ;  /* 0x0000000e000e7308 */ /* 0x000fe20000000800 */
[----:B------:R-:W-:Y:S02]  /*7500*/  ISETP.GT.AND P3, PT, R136, 0x49, P2 ;  /* 0x000000498800780c */ /* 0x000fe40001764270 */
[----:B------:R-:W-:Y:S02]  /*7510*/  FSEL R56, R56, -INF , !P5 ;  /* 0xff80000038387808 */ /* 0x000fe40006800000 */
[----:B------:R-:W-:-:S02]  /*7520*/  ISETP.LT.OR P4, PT, R137, 0x49, P4 ;  /* 0x000000498900780c */ /* 0x000fc40002781670 */
[----:B------:R-:W-:Y:S01]  /*7530*/  FMNMX.FTZ R87, R55, R82, !PT ;  /* 0x0000005237577209 */ /* 0x000fe20007810000 */
[----:B------:R-:W-:Y:S01]  /*7540*/  MUFU.EX2 R21, R21 ;  /* 0x0000001500157308 */ /* 0x000fe20000000800 */
[----:B------:R-:W-:Y:S02]  /*7550*/  ISETP.GT.AND P5, PT, R136, 0x50, P2 ;  /* 0x000000508800780c */ /* 0x000fe400017a4270 */
[----:B------:R-:W-:Y:S02]  /*7560*/  ISETP.LT.OR P3, PT, R137, 0x4a, P3 ;  /* 0x0000004a8900780c */ /* 0x000fe40001f61670 */
[----:B------:R-:W-:Y:S02]  /*7570*/  FSEL R57, R57, -INF , !P4 ;  /* 0xff80000039397808 */ /* 0x000fe40006000000 */
[----:B------:R-:W-:Y:S01]  /*7580*/  FMNMX.FTZ R82, R56, R87, !PT ;  /* 0x0000005738527209 */ /* 0x000fe20007810000 */
[----:B------:R-:W-:Y:S01]  /*7590*/  MUFU.EX2 R24, R24 ;  /* 0x0000001800187308 */ /* 0x000fe20000000800 */
[----:B------:R-:W-:-:S02]  /*75a0*/  ISETP.GT.AND P4, PT, R136, 0x51, P2 ;  /* 0x000000518800780c */ /* 0x000fc40001784270 */
[----:B------:R-:W-:Y:S02]  /*75b0*/  FSEL R58, R58, -INF , !P3 ;  /* 0xff8000003a3a7808 */ /* 0x000fe40005800000 */
[----:B------:R-:W-:Y:S02]  /*75c0*/  ISETP.LT.OR P5, PT, R137, 0x51, P5 ;  /* 0x000000518900780c */ /* 0x000fe40002fa1670 */
[----:B------:R-:W-:Y:S01]  /*75d0*/  FMNMX.FTZ R87, R57, R82, !PT ;  /* 0x0000005239577209 */ /* 0x000fe20007810000 */
[----:B------:R-:W-:Y:S01]  /*75e0*/  MUFU.EX2 R28, R28 ;  /* 0x0000001c001c7308 */ /* 0x000fe20000000800 */
[----:B------:R-:W-:Y:S02]  /*75f0*/  ISETP.GT.AND P3, PT, R136, 0x58, P2 ;  /* 0x000000588800780c */ /* 0x000fe40001764270 */
[----:B------:R-:W-:Y:S02]  /*7600*/  ISETP.LT.OR P4, PT, R137, 0x52, P4 ;  /* 0x000000528900780c */ /* 0x000fe40002781670 */
[----:B------:R-:W-:-:S02]  /*7610*/  FSEL R61, R61, -INF , !P5 ;  /* 0xff8000003d3d7808 */ /* 0x000fc40006800000 */
[----:B------:R-:W-:Y:S01]  /*7620*/  FMNMX.FTZ R82, R58, R87, !PT ;  /* 0x000000573a527209 */ /* 0x000fe20007810000 */
[----:B------:R-:W-:Y:S01]  /*7630*/  MUFU.EX2 R31, R31 ;  /* 0x0000001f001f7308 */ /* 0x000fe20000000800 */
[----:B------:R-:W-:Y:S02]  /*7640*/  ISETP.GT.AND P5, PT, R136, 0x59, P2 ;  /* 0x000000598800780c */ /* 0x000fe400017a4270 */
[----:B------:R-:W-:Y:S02]  /*7650*/  FSEL R62, R62, -INF , !P4 ;  /* 0xff8000003e3e7808 */ /* 0x000fe40006000000 */
[----:B------:R-:W-:Y:S02]  /*7660*/  ISETP.LT.OR P3, PT, R137, 0x59, P3 ;  /* 0x000000598900780c */ /* 0x000fe40001f61670 */
        /* <DEDUP_REMOVED lines=37> */
[----:B------:R-:W-:Y:S01]  /*78c0*/  ISETP.GT.AND P2, PT, R136, 0x79, P2 ;  /* 0x000000798800780c */ /* 0x000fe20001744270 */
[----:B------:R-:W-:Y:S01]  /*78d0*/  FFMA.FTZ R136, R85, UR10, -R20 ;  /* 0x0000000a55887c23 */ /* 0x000fe20008010814 */
[----:B------:R-:W-:Y:S02]  /*78e0*/  ISETP.LT.OR P4, PT, R137, 0x79, P4 ;  /* 0x000000798900780c */ /* 0x000fe40002781670 */
[----:B------:R-:W-:-:S02]  /*78f0*/  FSEL R78, R78, -INF , !P5 ;  /* 0xff8000004e4e7808 */ /* 0x000fc40006800000 */
[----:B------:R-:W-:Y:S01]  /*7900*/  FMNMX.FTZ R87, R77, R82, !PT ;  /* 0x000000524d577209 */ /* 0x000fe20007810000 */
[----:B------:R-:W-:Y:S01]  /*7910*/  MUFU.EX2 R50, R50 ;  /* 0x0000003200327308 */ /* 0x000fe20000000800 */
[----:B------:R-:W-:Y:S02]  /*7920*/  ISETP.LT.OR P2, PT, R137, 0x7a, P2 ;  /* 0x0000007a8900780c */ /* 0x000fe40001741670 */
[----:B------:R-:W-:Y:S02]  /*7930*/  FSEL R81, R81, -INF , !P4 ;  /* 0xff80000051517808 */ /* 0x000fe40006000000 */
[----:B------:R-:W-:Y:S02]  /*7940*/  FMNMX.FTZ R82, R78, R87, !PT ;  /* 0x000000574e527209 */ /* 0x000fe40007810000 */
[----:B------:R-:W-:Y:S01]  /*7950*/  FSEL R83, R83, -INF , !P2 ;  /* 0xff80000053537808 */ /* 0x000fe20005000000 */
[----:B------:R-:W-:Y:S01]  /*7960*/  MUFU.EX2 R53, R53 ;  /* 0x0000003500357308 */ /* 0x000fe20000000800 */
[----:B------:R-:W-:-:S02]  /*7970*/  FMNMX.FTZ R82, R81, R82, !PT ;  /* 0x0000005251527209 */ /* 0x000fc40007810000 */
[----:B------:R-:W-:Y:S02]  /*7980*/  FSEL R85, R12, RZ, P6 ;  /* 0x000000ff0c557208 */ /* 0x000fe40003000000 */
[----:B------:R-:W-:-:S03]  /*7990*/  FMNMX.FTZ R82, R83, R82, !PT ;  /* 0x0000005253527209 */ /* 0x000fc60007810000 */
[----:B------:R-:W-:Y:S01]  /*79a0*/  FADD.FTZ R10, -R85, R10 ;  /* 0x0000000a550a7221 */ /* 0x000fe20000010100 */
[----:B------:R-:W-:Y:S01]  /*79b0*/  MUFU.EX2 R54, R54 ;  /* 0x0000003600367308 */ /* 0x000fe20000000800 */
[----:B------:R-:W1:Y:S02]  /*79c0*/  SHFL.BFLY PT, R87, R82, 0x2, 0x1f ;  /* 0x0c401f0052577f89 */ /* 0x000e6400000e0000 */
[----:B------:R-:W-:-:S05]  /*79d0*/  FMUL.FTZ R10, R10, UR10 ;  /* 0x0000000a0a0a7c20 */ /* 0x000fca0008410000 */
[----:B------:R2:W-:Y:S08]  /*79e0*/  MUFU.EX2 R85, R136 ;  /* 0x0000008800557308 */ /* 0x0005f00000000800 */
[----:B------:R-:W3:Y:S08]  /*79f0*/  MUFU.EX2 R10, R10 ;  /* 0x0000000a000a7308 */ /* 0x000ef00000000800 */
[----:B------:R-:W-:Y:S01]  /*7a00*/  MUFU.EX2 R59, R59 ;  /* 0x0000003b003b7308 */ /* 0x000fe20000000800 */
[----:B-1----:R-:W-:Y:S01]  /*7a10*/  FMNMX.FTZ R87, R82, R87, !PT ;  /* 0x0000005752577209 */ /* 0x002fe20007810000 */
[----:B------:R-:W-:-:S04]  /*7a20*/  FFMA.FTZ R82, R84, UR10, -R20 ;  /* 0x0000000a54527c23 */ /* 0x000fc80008010814 */
[----:B0-----:R-:W0:Y:S02]  /*7a30*/  SHFL.BFLY PT, R86, R87, 0x1, 0x1f ;  /* 0x0c201f0057567f89 */ /* 0x001e2400000e0000 */
        /* <DEDUP_REMOVED lines=8> */
[----:B------:R-:W-:Y:S02]  /*7ac0*/  FSEL R87, R20, RZ, P2 ;  /* 0x000000ff14577208 */ /* 0x000fe40001000000 */
[----:B------:R-:W-:Y:S01]  /*7ad0*/  FSEL R84, R84, RZ, P2 ;  /* 0x000000ff54547208 */ /* 0x000fe20001000000 */
[----:B------:R-:W-:Y:S02]  /*7ae0*/  MUFU.EX2 R68, R68 ;  /* 0x0000004400447308 */ /* 0x000fe40000000800 */
[----:B------:R-:W-:-:S02]  /*7af0*/  FADD.FTZ R87, -R87, R8 ;  /* 0x0000000857577221 */ /* 0x000fc40000010100 */
[--C-:B--2---:R-:W-:Y:S01]  /*7b00*/  FFMA.FTZ R136, R51, UR10, -R84.reuse ;  /* 0x0000000a33887c23 */ /* 0x104fe20008010854 */
        /* <DEDUP_REMOVED lines=12> */
[----:B------:R-:W-:Y:S01]  /*7bd0*/  FFMA.FTZ R44, R47, UR10, -R84 ;  /* 0x0000000a2f2c7c23 */ /* 0x000fe20008010854 */
[----:B---3--:R-:W-:-:S01]  /*7be0*/  FFMA.FTZ R57, R10, R4, R41 ;  /* 0x000000040a397223 */ /* 0x008fc20000010029 */
[----:B------:R-:W0:Y:S01]  /*7bf0*/  MUFU.EX2 R51, R51 ;  /* 0x0000003300337308 */ /* 0x000e220000000800 */
        /* <DEDUP_REMOVED lines=9> */
[----:B------:R-:W-:-:S06]  /*7c90*/  FFMA.FTZ R38, R38, UR10, -R84 ;  /* 0x0000000a26267c23 */ /* 0x000fcc0008010854 */
[----:B------:R-:W2:Y:S01]  /*7ca0*/  MUFU.EX2 R25, R25 ;  /* 0x0000001900197308 */ /* 0x000ea20000000800 */
[----:B0-----:R-:W-:-:S01]  /*7cb0*/  FFMA.FTZ R4, R51, R3, R86 ;  /* 0x0000000333047223 */ /* 0x001fc20000010056 */
[----:B------:R-:W-:Y:S01]  /*7cc0*/  FADD.FTZ R3, R21, R56 ;  /* 0x0000003815037221 */ /* 0x000fe20000010000 */
[----:B------:R-:W-:-:S05]  /*7cd0*/  FFMA.FTZ R56, R61, UR10, -R84 ;  /* 0x0000000a3d387c23 */ /* 0x000fca0008010854 */
[----:B------:R-:W0:Y:S01]  /*7ce0*/  MUFU.EX2 R26, R26 ;  /* 0x0000001a001a7308 */ /* 0x000e220000000800 */
[----:B-1----:R-:W-:-:S07]  /*7cf0*/  FADD.FTZ R4, R27, R4 ;  /* 0x000000041b047221 */ /* 0x002fce0000010000 */
        /* <DEDUP_REMOVED lines=14> */
[----:B------:R-:W-:Y:S01]  /*7de0*/  FFMA.FTZ R61, R62, UR10, -R84 ;  /* 0x0000000a3e3d7c23 */ /* 0x000fe20008010854 */
[----:B------:R-:W-:-:S05]  /*7df0*/  FADD.FTZ R4, R36, R3 ;  /* 0x0000000324047221 */ /* 0x000fca0000010000 */
[----:B------:R-:W2:Y:S01]  /*7e00*/  MUFU.EX2 R37, R37 ;  /* 0x0000002500257308 */ /* 0x000ea20000000800 */
[----:B0-----:R-:W-:-:S01]  /*7e10*/  FADD.FTZ R137, R33, R58 ;  /* 0x0000003a21897221 */ /* 0x001fc20000010000 */
[----:B------:R-:W-:-:S06]  /*7e20*/  FFMA.FTZ R58, R65, UR10, -R84 ;  /* 0x0000000a413a7c23 */ /* 0x000fcc0008010854 */
[----:B------:R-:W0:Y:S01]  /*7e30*/  MUFU.EX2 R38, R38 ;  /* 0x0000002600267308 */ /* 0x000e220000000800 */
[----:B-1----:R-:W-:-:S01]  /*7e40*/  FADD.FTZ R62, R34, R137 ;  /* 0x00000089223e7221 */ /* 0x002fc20000010000 */
[----:B------:R-:W-:-:S06]  /*7e50*/  FADD.FTZ R137, R39, R4 ;  /* 0x0000000427897221 */ /* 0x000fcc0000010000 */
[----:B------:R-:W1:Y:S01]  /*7e60*/  MUFU.EX2 R40, R40 ;  /* 0x0000002800287308 */ /* 0x000e620000000800 */
[----:B--2---:R-:W-:-:S01]  /*7e70*/  FADD.FTZ R65, R37, R62 ;  /* 0x0000003e25417221 */ /* 0x004fc20000010000 */
[----:B------:R-:W-:-:S06]  /*7e80*/  FFMA.FTZ R62, R69, UR10, -R84 ;  /* 0x0000000a453e7c23 */ /* 0x000fcc0008010854 */
[----:B------:R-:W2:Y:S01]  /*7e90*/  MUFU.EX2 R43, R43 ;  /* 0x0000002b002b7308 */ /* 0x000ea20000000800 */
[----:B0-----:R-:W-:-:S01]  /*7ea0*/  FADD.FTZ R3, R38, R65 ;  /* 0x0000004126037221 */ /* 0x001fc20000010000 */
[----:B------:R-:W-:Y:S01]  /*7eb0*/  FFMA.FTZ R65, R66, UR10, -R84 ;  /* 0x0000000a42417c23 */ /* 0x000fe20008010854 */
[----:B------:R-:W-:-:S04]  /*7ec0*/  FADD.FTZ R66, R42, R137 ;  /* 0x000000892a427221 */ /* 0x000fc80000010000 */
[----:B------:R-:W-:Y:S01]  /*7ed0*/  FADD.FTZ R69, R45, R66 ;  /* 0x000000422d457221 */ /* 0x000fe20000010000 */
[----:B------:R-:W0:Y:S01]  /*7ee0*/  MUFU.EX2 R44, R44 ;  /* 0x0000002c002c7308 */ /* 0x000e220000000800 */
[----:B-1----:R-:W-:-:S02]  /*7ef0*/  FADD.FTZ R4, R40, R3 ;  /* 0x0000000328047221 */ /* 0x002fc40000010000 */
[----:B------:R-:W-:Y:S01]  /*7f00*/  FADD.FTZ R66, R46, R69 ;  /* 0x000000452e427221 */ /* 0x000fe20000010000 */
[----:B------:R-:W-:-:S03]  /*7f10*/  FFMA.FTZ R69, R70, UR10, -R84 ;  /* 0x0000000a46457c23 */ /* 0x000fc60008010854 */
[----:B------:R-:W-:Y:S01]  /*7f20*/  FADD.FTZ R137, R49, R66 ;  /* 0x0000004231897221 */ /* 0x000fe20000010000 */
[----:B------:R-:W1:Y:S01]  /*7f30*/  MUFU.EX2 R47, R47 ;  /* 0x0000002f002f7308 */ /* 0x000e620000000800 */
[----:B--2---:R-:W-:-:S01]  /*7f40*/  FADD.FTZ R3, R43, R4 ;  /* 0x000000042b037221 */ /* 0x004fc20000010000 */
[----:B------:R-:W-:Y:S01]  /*7f50*/  FFMA.FTZ R66, R73, UR10, -R84 ;  /* 0x0000000a49427c23 */ /* 0x000fe20008010854 */
[----:B------:R-:W-:-:S04]  /*7f60*/  FADD.FTZ R70, R50, R137 ;  /* 0x0000008932467221 */ /* 0x000fc80000010000 */
[----:B------:R-:W-:Y:S01]  /*7f70*/  FADD.FTZ R73, R53, R70 ;  /* 0x0000004635497221 */ /* 0x000fe20000010000 */
[----:B------:R-:W2:Y:S01]  /*7f80*/  MUFU.EX2 R8, R136 ;  /* 0x0000008800087308 */ /* 0x000ea20000000800 */
[----:B0-----:R-:W-:-:S02]  /*7f90*/  FADD.FTZ R4, R44, R3 ;  /* 0x000000032c047221 */ /* 0x001fc40000010000 */
[----:B------:R-:W-:Y:S01]  /*7fa0*/  FADD.FTZ R70, R54, R73 ;  /* 0x0000004936467221 */ /* 0x000fe20000010000 */
[----:B------:R-:W-:-:S03]  /*7fb0*/  FFMA.FTZ R73, R74, UR10, -R84 ;  /* 0x0000000a4a497c23 */ /* 0x000fc60008010854 */
[----:B------:R-:W-:Y:S01]  /*7fc0*/  FADD.FTZ R137, R59, R70 ;  /* 0x000000463b897221 */ /* 0x000fe20000010000 */
[----:B------:R-:W0:Y:S01]  /*7fd0*/  MUFU.EX2 R87, R87 ;  /* 0x0000005700577308 */ /* 0x000e220000000800 */
[----:B-1----:R-:W-:-:S01]  /*7fe0*/  FADD.FTZ R3, R47, R4 ;  /* 0x000000042f037221 */ /* 0x002fc20000010000 */
[----:B------:R-:W-:Y:S01]  /*7ff0*/  FFMA.FTZ R70, R77, UR10, -R84 ;  /* 0x0000000a4d467c23 */ /* 0x000fe20008010854 */
[----:B------:R-:W-:-:S04]  /*8000*/  FADD.FTZ R74, R60, R137 ;  /* 0x000000893c4a7221 */ /* 0x000fc80000010000 */
[----:B------:R-:W-:Y:S01]  /*8010*/  FADD.FTZ R77, R63, R74 ;  /* 0x0000004a3f4d7221 */ /* 0x000fe20000010000 */
[----:B------:R-:W1:Y:S01]  /*8020*/  MUFU.EX2 R48, R48 ;  /* 0x0000003000307308 */ /* 0x000e620000000800 */
[----:B--2---:R-:W-:-:S02]  /*8030*/  FADD.FTZ R4, R8, R3 ;  /* 0x0000000308047221 */ /* 0x004fc40000010000 */
[----:B------:R-:W-:Y:S01]  /*8040*/  FADD.FTZ R74, R64, R77 ;  /* 0x0000004d404a7221 */ /* 0x000fe20000010000 */
[----:B------:R-:W-:-:S03]  /*8050*/  FFMA.FTZ R77, R78, UR10, -R84 ;  /* 0x0000000a4e4d7c23 */ /* 0x000fc60008010854 */
[----:B------:R-:W-:Y:S01]  /*8060*/  FADD.FTZ R137, R67, R74 ;  /* 0x0000004a43897221 */ /* 0x000fe20000010000 */
[----:B------:R-:W2:Y:S01]  /*8070*/  MUFU.EX2 R55, R55 ;  /* 0x0000003700377308 */ /* 0x000ea20000000800 */
[----:B0-----:R-:W-:-:S01]  /*8080*/  FADD.FTZ R3, R87, R4 ;  /* 0x0000000457037221 */ /* 0x001fc20000010000 */
[----:B------:R-:W-:Y:S01]  /*8090*/  FFMA.FTZ R74, R81, UR10, -R84 ;  /* 0x0000000a514a7c23 */ /* 0x000fe20008010854 */
[----:B------:R-:W-:-:S05]  /*80a0*/  FADD.FTZ R78, R68, R137 ;  /* 0x00000089444e7221 */ /* 0x000fca0000010000 */
        /* <DEDUP_REMOVED lines=43> */
[----:B------:R-:W-:Y:S01]  /*8360*/  FADD.FTZ R4, R85, R4 ;  /* 0x0000000455047221 */ /* 0x000fe20000010000 */
[----:B-1----:R-:W-:-:S04]  /*8370*/  FADD.FTZ R78, R74, R3 ;  /* 0x000000034a4e7221 */ /* 0x002fc80000010000 */
[----:B--2---:R-:W-:Y:S01]  /*8380*/  FADD.FTZ R3, R81, R78 ;  /* 0x0000004e51037221 */ /* 0x004fe20000010000 */
[----:B------:R-:W-:Y:S06]  /*8390*/  @!P0 BRA `(.L_x_8844) ;  /* 0x0000000000048947 */ /* 0x000fec0003800000 */
[----:B------:R-:W-:Y:S01]  /*83a0*/  BPT.TRAP 0x1 ;  /* 0x000000040000795c */ /* 0x000fe20000300000 */
.L_x_8844:
        /* <DEDUP_REMOVED lines=94> */
.L_x_8827:
        /* <DEDUP_REMOVED lines=15> */
.L_x_8847:
[----:B------:R-:W-:-:S13]  /*8a80*/  ISETP.NE.AND P2, PT, R14, 0x1, PT ;  /* 0x000000010e00780c */ /* 0x000fda0003f45270 */
[----:B------:R-:W0:Y:S02]  /*8a90*/  @P2 LDC.64 R12, c[0x0][0x9e8] ;  /* 0x00027a00ff0c2b82 */ /* 0x000e240000000a00 */
[----:B0-----:R-:W-:-:S05]  /*8aa0*/  @P2 IMAD.HI.U32 R12, R23, R12, RZ ;  /* 0x0000000c170c2227 */ /* 0x001fca00078e00ff */
[----:B------:R-:W-:-:S07]  /*8ab0*/  @P2 SHF.R.U32.HI R23, RZ, R13, R12 ;  /* 0x0000000dff172219 */ /* 0x000fce000001160c */
.L_x_8848:
[----:B------:R-:W-:-:S05]  /*8ac0*/  IMAD R23, R23, R14, RZ ;  /* 0x0000000e17177224 */ /* 0x000fca00078e02ff */
[----:B------:R-:W-:-:S13]  /*8ad0*/  R2UR UR7, R23 ;  /* 0x00000000170772ca */ /* 0x000fda00000e0000 */
[----:B------:R-:W-:-:S04]  /*8ae0*/  UISETP.LT.AND UP0, UPT, UR6, UR7, UPT ;  /* 0x000000070600728c */ /* 0x000fc8000bf01270 */
[----:B------:R-:W-:-:S12]  /*8af0*/  USEL UR6, UR6, UR7, !UP0 ;  /* 0x0000000706067287 */ /* 0x000fd8000c000000 */
.L_x_8846:
        /* <DEDUP_REMOVED lines=13> */
.L_x_8859:
[----:B------:R-:W-:-:S04]  /*8bd0*/  UIADD3 UR38, UR21, 0x1, URZ ;  /* 0x0000000115267890 */ /* 0x000fc8000fffe03f */
[----:B------:R-:W-:-:S04]  /*8be0*/  UISETP.NE.AND UP0, UPT, UR38, 0x2, UPT ;  /* 0x000000022600788c */ /* 0x000fc8000bf05270 */
[----:B------:R-:W-:Y:S02]  /*8bf0*/  USEL UR37, URZ, 0x1, UP0 ;  /* 0x000000013f257887 */ /* 0x000fe40008000000 */
[----:B------:R-:W-:Y:S02]  /*8c00*/  USEL UR38, UR38, URZ, UP0 ;  /* 0x0000003f26267287 */ /* 0x000fe40008000000 */
[----:B------:R-:W-:Y:S01]  /*8c10*/  ULOP3.LUT UR37, UR20, UR37, URZ, 0x3c, !UPT ;  /* 0x0000002514257292 */ /* 0x000fe2000f8e3c3f */
[----:B------:R-:W-:Y:S11]  /*8c20*/  @!P0 BRA `(.L_x_8850) ;  /* 0x0000000000048947 */ /* 0x000ff60003800000 */
[----:B------:R-:W-:Y:S01]  /*8c30*/  BPT.TRAP 0x1 ;  /* 0x000000040000795c */ /* 0x000fe20000300000 */
.L_x_8850:
[----:B------:R-:W-:Y:S01]  /*8c40*/  ULEA UR6, UR38, UR45, 0x3 ;  /* 0x0000002d26067291 */ /* 0x000fe2000f8e183f */
[----:B------:R-:W-:-:S05]  /*8c50*/  IMAD.U32 R8, RZ, RZ, UR37 ;  /* 0x00000025ff087e24 */ /* 0x000fca000f8e00ff */
[----:B------:R-:W-:-:S04]  /*8c60*/  SHF.L.U32 R8, R8, 0x1f, RZ ;  /* 0x0000001f08087819 */ /* 0x000fc800000006ff */
[----:B------:R0:W1:Y:S01]  /*8c70*/  SYNCS.PHASECHK.TRANS64.TRYWAIT P2, [UR6+0x19c30], R8 ;  /* 0x019c3008ff0075a7 */ /* 0x0000620008040146 */
[----:B------:R-:W-:Y:S05]  /*8c80*/  @!P0 BRA `(.L_x_8851) ;  /* 0x0000000000048947 */ /* 0x000fea0003800000 */
[----:B------:R-:W-:Y:S01]  /*8c90*/  BPT.TRAP 0x1 ;  /* 0x000000040000795c */ /* 0x000fe20000300000 */
.L_x_8851:
[----:B-1----:R-:W-:Y:S05]  /*8ca0*/  @P2 BRA `(.L_x_8852) ;  /* 0x0000000000082947 */ /* 0x002fea0003800000 */
[----:B------:R-:W1:Y:S02]  /*8cb0*/  SYNCS.PHASECHK.TRANS64.TRYWAIT P2, [UR6+0x19c30], R8 ;  /* 0x019c3008ff0075a7 */ /* 0x000e640008040146 */
[----:B-1----:R-:W-:Y:S05]  /*8cc0*/  @!P2 BRA `(.L_x_8853) ;  /* 0x000000cc00f8a947 */ /* 0x002fea0003800000 */
.L_x_8852:
        /* <DEDUP_REMOVED lines=17> */
.L_x_8854:
[----:B------:R-:W-:Y:S01]  /*8de0*/  ULEA UR14, UR21, UR45, 0x3 ;  /* 0x0000002d150e7291 */ /* 0x000fe2000f8e183f */
[----:B01----:R-:W-:-:S05]  /*8df0*/  IMAD.U32 R8, RZ, RZ, UR20 ;  /* 0x00000014ff087e24 */ /* 0x003fca000f8e00ff */
[----:B------:R-:W-:-:S04]  /*8e00*/  SHF.L.U32 R8, R8, 0x1f, RZ ;  /* 0x0000001f08087819 */ /* 0x000fc800000006ff */
[----:B------:R0:W1:Y:S01]  /*8e10*/  SYNCS.PHASECHK.TRANS64.TRYWAIT P2, [UR14+0x19c50], R8 ;  /* 0x019c5008ff0075a7 */ /* 0x000062000804014e */
[----:B------:R-:W-:Y:S05]  /*8e20*/  @!P0 BRA `(.L_x_8855) ;  /* 0x0000000000048947 */ /* 0x000fea0003800000 */
[----:B------:R-:W-:Y:S01]  /*8e30*/  BPT.TRAP 0x1 ;  /* 0x000000040000795c */ /* 0x000fe20000300000 */
.L_x_8855:
[----:B-1----:R-:W-:Y:S05]  /*8e40*/  @P2 BRA `(.L_x_8856) ;  /* 0x0000000000082947 */ /* 0x002fea0003800000 */
[----:B------:R-:W1:Y:S02]  /*8e50*/  SYNCS.PHASECHK.TRANS64.TRYWAIT P2, [UR14+0x19c50], R8 ;  /* 0x019c5008ff0075a7 */ /* 0x000e64000804014e */
[----:B-1----:R-:W-:Y:S05]  /*8e60*/  @!P2 BRA `(.L_x_8857) ;  /* 0x000000cc00a8a947 */ /* 0x002fea0003800000 */
.L_x_8856:
[----:B------:R-:W-:Y:S01]  /*8e70*/  UIADD3 UR6, UR45, 0x3000, URZ ;  /* 0x000030002d067890 */ /* 0x000fe2000fffe03f */
[C---:B------:R-:W-:Y:S01]  /*8e80*/  FMUL.FTZ R12, R0.reuse, R24 ;  /* 0x00000018000c7220 */ /* 0x040fe20000410000 */
[----:B------:R-:W-:Y:S01]  /*8e90*/  WARPGROUP.ARRIVE ;  /* 0x00000000000079c5 */ /* 0x000fe20000000000 */
[C---:B-1----:R-:W-:Y:S01]  /*8ea0*/  FMUL.FTZ R11, R0.reuse, R25 ;  /* 0x00000019000b7220 */ /* 0x042fe20000410000 */
[----:B------:R-:W-:Y:S01]  /*8eb0*/  USHF.R.U32.HI UR6, URZ, 0x4, UR6 ;  /* 0x000000043f067899 */ /* 0x000fe20008011606 */
[C---:B------:R-:W-:Y:S01]  /*8ec0*/  FMUL.FTZ R14, R0.reuse, R26 ;  /* 0x0000001a000e7220 */ /* 0x040fe20000410000 */
[----:B------:R-:W-:Y:S01]  /*8ed0*/  UMOV UR7, 0x40000040 ;  /* 0x4000004000077882 */ /* 0x000fe20000000000 */
[----:B------:R-:W0:Y:S01]  /*8ee0*/  MUFU.TANH R12, R12 ;  /* 0x0000000c000c7308 */ /* 0x000e220000002400 */
[----:B------:R-:W-:Y:S01]  /*8ef0*/  ULOP3.LUT UR6, UR6, 0x3fff, URZ, 0xc0, !UPT ;  /* 0x00003fff06067892 */ /* 0x000fe2000f8ec03f */
[C---:B------:R-:W-:Y:S01]  /*8f00*/  FMUL.FTZ R13, R0.reuse, R27 ;  /* 0x0000001b000d7220 */ /* 0x040fe20000410000 */
[C---:B------:R-:W-:Y:S01]  /*8f10*/  FMUL.FTZ R15, R0.reuse, R28 ;  /* 0x0000001c000f7220 */ /* 0x040fe20000410000 */
[C---:B------:R-:W-:Y:S01]  /*8f20*/  FMUL.FTZ R21, R0.reuse, R30 ;  /* 0x0000001e00157220 */ /* 0x040fe20000410000 */
[----:B------:R-:W-:Y:S01]  /*8f30*/  ULOP3.LUT UR6, UR6, 0x10000, URZ, 0xfc, !UPT ;  /* 0x0001000006067892 */ /* 0x000fe2000f8efc3f */
[C---:B------:R-:W-:Y:S01]  /*8f40*/  FMUL.FTZ R20, R0.reuse, R29 ;  /* 0x0000001d00147220 */ /* 0x040fe20000410000 */
[C---:B------:R-:W-:Y:S01]  /*8f50*/  FMUL.FTZ R23, R0.reuse, R31 ;  /* 0x0000001f00177220 */ /* 0x040fe20000410000 */
[----:B------:R-:W1:Y:S01]  /*8f60*/  MUFU.TANH R11, R11 ;  /* 0x0000000b000b7308 */ /* 0x000e620000002400 */
[----:B------:R-:W-:Y:S01]  /*8f70*/  UIMAD UR11, UR21, 0x300, UR6 ;  /* 0x00000300150b78a4 */ /* 0x000fe2000f8e0206 */
[C---:B------:R-:W-:Y:S01]  /*8f80*/  FMUL.FTZ R24, R0.reuse, R32 ;  /* 0x0000002000187220 */ /* 0x040fe20000410000 */
[C---:B------:R-:W-:Y:S01]  /*8f90*/  FMUL.FTZ R26, R0.reuse, R34 ;  /* 0x00000022001a7220 */ /* 0x040fe20000410000 */
[C---:B------:R-:W-:Y:S01]  /*8fa0*/  FMUL.FTZ R25, R0.reuse, R33 ;  /* 0x0000002100197220 */ /* 0x040fe20000410000 */
[C---:B------:R-:W-:Y:S01]  /*8fb0*/  FMUL.FTZ R27, R0.reuse, R35 ;  /* 0x00000023001b7220 */ /* 0x040fe20000410000 */
[C---:B------:R-:W-:Y:S01]  /*8fc0*/  FMUL.FTZ R28, R0.reuse, R36 ;  /* 0x00000024001c7220 */ /* 0x040fe20000410000 */
[----:B------:R-:W-:Y:S01]  /*8fd0*/  FMUL.FTZ R29, R0, R37 ;  /* 0x00000025001d7220 */ /* 0x000fe20000410000 */
[----:B------:R-:W-:Y:S01]  /*8fe0*/  UMOV UR6, UR11 ;  /* 0x0000000b00067c82 */ /* 0x000fe20008000000 */
[----:B------:R-:W2:Y:S01]  /*8ff0*/  MUFU.TANH R14, R14 ;  /* 0x0000000e000e7308 */ /* 0x000ea20000002400 */
[----:B------:R-:W-:Y:S01]  /*9000*/  QGMMA.64x96x32.F32.E4M3.E4M3 R88, R148, gdesc[UR4], R88, gsb0 ;  /* 0x0160000494587df3 */ /* 0x000fe20008000858 */
[----:B0-----:R-:W-:Y:S01]  /*9010*/  FMNMX.FTZ R8, R12, R7, !PT ;  /* 0x000000070c087209 */ /* 0x001fe20007810000 */
        /* <DEDUP_REMOVED lines=47> */
[----:B------:R-:W-:Y:S01]  /*9310*/  UIADD3 UR6, UR11, 0x2, URZ ;  /* 0x000000020b067890 */ /* 0x000fe2000fffe03f */
[C---:B------:R-:W-:Y:S01]  /*9320*/  FMUL.FTZ R62, R0.reuse, R70 ;  /* 0x00000046003e7220 */ /* 0x040fe20000410000 */
[----:B------:R-:W-:Y:S01]  /*9330*/  UMOV UR7, 0x40000040 ;  /* 0x4000004000077882 */ /* 0x000fe20000000000 */
        /* <DEDUP_REMOVED lines=23> */
[----:B-1----:R-:W-:Y:S01]  /*94b0*/  FMNMX.FTZ R10, R30, R71, !PT ;  /* 0x000000471e0a7209 */ /* 0x002fe20007810000 */
[----:B------:R-:W-:-:S06]  /*94c0*/  WARPGROUP.DEPBAR.LE gsb0, 0x0 ;  /* 0x00008000000079c5 */ /* 0x000fcc0000010000 */
[----:B------:R-:W1:Y:S01]  /*94d0*/  MUFU.TANH R32, R32 ;  /* 0x0000002000207308 */ /* 0x000e620000002400 */
[----:B--2---:R-:W-:Y:S01]  /*94e0*/  FMNMX.FTZ R71, R29, R8, !PT ;  /* 0x000000081d477209 */ /* 0x004fe20007810000 */
[----:B------:R-:W-:-:S06]  /*94f0*/  WARPGROUP.ARRIVE ;  /* 0x00000000000079c5 */ /* 0x000fcc0000000000 */
[----:B------:R-:W2:Y:S01]  /*9500*/  MUFU.TANH R34, R34 ;  /* 0x0000002200227308 */ /* 0x000ea20000002400 */
[----:B0-----:R-:W-:Y:S01]  /*9510*/  FMNMX.FTZ R73, R31, R10, !PT ;  /* 0x0000000a1f497209 */ /* 0x001fe20007810000 */
[----:B------:R-:W-:Y:S01]  /*9520*/  QGMMA.64x96x32.F32.E4M3.E4M3 R88, R144, gdesc[UR4], R88, gsb0 ;  /* 0x0160000490587df3 */ /* 0x000fe20008000858 */
        /* <DEDUP_REMOVED lines=31> */
[----:B--2---:R-:W-:Y:S01]  /*9720*/  FMNMX.FTZ R10, R46, R75, !PT ;  /* 0x0000004b2e0a7209 */ /* 0x004fe20007810000 */
[----:B------:R-:W-:Y:S02]  /*9730*/  WARPGROUP.DEPBAR.LE gsb0, 0x0 ;  /* 0x00008000000079c5 */ /* 0x000fe40000010000 */
[----:B------:R-:W-:-:S04]  /*9740*/  WARPGROUP.ARRIVE ;  /* 0x00000000000079c5 */ /* 0x000fc80000000000 */
        /* <DEDUP_REMOVED lines=34> */
[----:B------:R-:W-:Y:S01]  /*9970*/  FMUL.FTZ R77, R0, R85 ;  /* 0x00000055004d7220 */ /* 0x000fe20000410000 */
[----:B------:R-:W-:Y:S02]  /*9980*/  WARPGROUP.DEPBAR.LE gsb0, 0x0 ;  /* 0x00008000000079c5 */ /* 0x000fe40000010000 */
[----:B------:R-:W-:-:S03]  /*9990*/  WARPGROUP.ARRIVE ;  /* 0x00000000000079c5 */ /* 0x000fc60000000000 */
[----:B------:R-:W2:Y:S01]  /*99a0*/  MUFU.TANH R63, R63 ;  /* 0x0000003f003f7308 */ /* 0x000ea20000002400 */
[----:B0-----:R-:W-:Y:S02]  /*99b0*/  FMNMX.FTZ R10, R62, R79, !PT ;  /* 0x0000004f3e0a7209 */ /* 0x001fe40007810000 */
[----:B------:R-:W-:Y:S05]  /*99c0*/  QGMMA.64x96x32.F32.E4M3.E4M3 R88, R136, gdesc[UR4], R88, gsb0 ;  /* 0x0160000488587df3 */ /* 0x000fea0008000858 */
        /* <DEDUP_REMOVED lines=29> */
[----:B------:R-:W-:-:S06]  /*9ba0*/  WARPGROUP.DEPBAR.LE gsb0, 0x0 ;  /* 0x00008000000079c5 */ /* 0x000fcc0000010000 */
[----:B------:R-:W2:Y:S01]  /*9bb0*/  MUFU.TANH R79, R79 ;  /* 0x0000004f004f7308 */ /* 0x000ea20000002400 */
[----:B0-----:R-:W-:-:S07]  /*9bc0*/  FMNMX.FTZ R10, R78, R83, !PT ;  /* 0x000000534e0a7209 */ /* 0x001fce0007810000 */
[----:B------:R-:W0:Y:S01]  /*9bd0*/  MUFU.TANH R77, R77 ;  /* 0x0000004d004d7308 */ /* 0x000e220000002400 */
[----:B-1----:R-:W-:Y:S02]  /*9be0*/  FMNMX.FTZ R8, R76, R81, !PT ;  /* 0x000000514c087209 */ /* 0x002fe40007810000 */
[----:B--2---:R-:W-:Y:S02]  /*9bf0*/  FMNMX.FTZ R81, R79, R10, !PT ;  /* 0x0000000a4f517209 */ /* 0x004fe40007810000 */
[----:B0-----:R-:W-:-:S03]  /*9c00*/  FMNMX.FTZ R80, R77, R8, !PT ;  /* 0x000000084d507209 */ /* 0x001fc60007810000 */
[----:B------:R-:W0:Y:S04]  /*9c10*/  SHFL.BFLY PT, R8, R81, 0x2, 0x1f ;  /* 0x0c401f0051087f89 */ /* 0x000e2800000e0000 */
[----:B------:R-:W1:Y:S01]  /*9c20*/  SHFL.BFLY PT, R83, R80, 0x2, 0x1f ;  /* 0x0c401f0050537f89 */ /* 0x000e6200000e0000 */
[----:B0-----:R-:W-:Y:S01]  /*9c30*/  FMNMX.FTZ R82, R81, R8, !PT ;  /* 0x0000000851527209 */ /* 0x001fe20007810000 */
[----:B------:R-:W-:Y:S01]  /*9c40*/  IMAD.U32 R81, RZ, RZ, UR10 ;  /* 0x0000000aff517e24 */ /* 0x000fe2000f8e00ff */
[----:B-1----:R-:W-:-:S03]  /*9c50*/  FMNMX.FTZ R83, R80, R83, !PT ;  /* 0x0000005350537209 */ /* 0x002fc60007810000 */
[----:B------:R-:W0:Y:S04]  /*9c60*/  SHFL.BFLY PT, R85, R82, 0x1, 0x1f ;  /* 0x0c201f0052557f89 */ /* 0x000e2800000e0000 */
[----:B------:R-:W1:Y:S01]  /*9c70*/  SHFL.BFLY PT, R10, R83, 0x1, 0x1f ;  /* 0x0c201f00530a7f89 */ /* 0x000e6200000e0000 */
[----:B0-----:R-:W-:Y:S02]  /*9c80*/  FMNMX.FTZ R8, R82, R85, !PT ;  /* 0x0000005552087209 */ /* 0x001fe40007810000 */
[----:B-1----:R-:W-:-:S03]  /*9c90*/  FMNMX.FTZ R10, R83, R10, !PT ;  /* 0x0000000a530a7209 */ /* 0x002fc60007810000 */
[----:B------:R-:W-:-:S04]  /*9ca0*/  FADD.FTZ R9, -R8, R9 ;  /* 0x0000000908097221 */ /* 0x000fc80000010100 */
[----:B------:R-:W-:Y:S01]  /*9cb0*/  FMUL.FTZ R80, R9, UR10 ;  /* 0x0000000a09507c20 */ /* 0x000fe20008410000 */
[----:B------:R-:W-:-:S01]  /*9cc0*/  FFMA.FTZ R9, R10, R81, -8 ;  /* 0xc10000000a097423 */ /* 0x000fc20000010051 */
[----:B------:R-:W-:Y:S02]  /*9cd0*/  IMAD.U32 R81, RZ, RZ, UR10 ;  /* 0x0000000aff517e24 */ /* 0x000fe4000f8e00ff */
[----:B------:R-:W-:-:S01]  /*9ce0*/  FADD.FTZ R7, -R10, R7 ;  /* 0x000000070a077221 */ /* 0x000fc20000010100 */
[----:B------:R-:W-:Y:S01]  /*9cf0*/  FFMA.FTZ R12, R12, UR10, -R9 ;  /* 0x0000000a0c0c7c23 */ /* 0x000fe20008010809 */
[----:B------:R-:W-:-:S01]  /*9d00*/  FFMA.FTZ R82, R8, R81, -8 ;  /* 0xc100000008527423 */ /* 0x000fc20000010051 */
        /* <DEDUP_REMOVED lines=54> */
[----:B------:R-:W-:-:S04]  /*a070*/  FFMA.FTZ R54, R55, UR10, -R82 ;  /* 0x0000000a37367c23 */ /* 0x000fc80008010852 */
[----:B------:R-:W1:Y:S01]  /*a080*/  MUFU.EX2 R77, R77 ;  /* 0x0000004d004d7308 */ /* 0x000e620000000800 */
[----:B0-----:R-:W-:-:S07]  /*a090*/  FFMA.FTZ R4, R7, R4, R12 ;  /* 0x0000000407047223 */ /* 0x001fce000001000c */
        /* <DEDUP_REMOVED lines=99> */
[----:B------:R-:W-:-:S06]  /*a6d0*/  IMAD.U32 R71, RZ, RZ, UR38 ;  /* 0x00000026ff477e24 */ /* 0x000fcc000f8e00ff */
[----:B------:R-:W0:Y:S01]  /*a6e0*/  MUFU.EX2 R62, R62 ;  /* 0x0000003e003e7308 */ /* 0x000e220000000800 */
[----:B--2---:R-:W-:-:S07]  /*a6f0*/  FADD.FTZ R3, R55, R4 ;  /* 0x0000000437037221 */ /* 0x004fce0000010000 */
[----:B------:R-:W2:Y:S01]  /*a700*/  MUFU.EX2 R64, R64 ;  /* 0x0000004000407308 */ /* 0x000ea20000000800 */
[----:B-1----:R-:W-:-:S07]  /*a710*/  FADD.FTZ R75, R61, R86 ;  /* 0x000000563d4b7221 */ /* 0x002fce0000010000 */
[----:B------:R-:W1:Y:S01]  /*a720*/  MUFU.EX2 R59, R59 ;  /* 0x0000003b003b7308 */ /* 0x000e620000000800 */
[----:B0-----:R-:W-:-:S01]  /*a730*/  FADD.FTZ R4, R62, R3 ;  /* 0x000000033e047221 */ /* 0x001fc20000010000 */
[----:B------:R-:W-:Y:S01]  /*a740*/  @!P1 LEA R3, R71, UR45, 0x3 ;  /* 0x0000002d47039c11 */ /* 0x000fe2000f8e18ff */
[----:B------:R-:W-:-:S04]  /*a750*/  FFMA.FTZ R71, R78, UR10, -R82 ;  /* 0x0000000a4e477c23 */ /* 0x000fc80008010852 */
[----:B------:R-:W-:Y:S01]  /*a760*/  @!P1 VIADD R3, R3, 0x19c40 ;  /* 0x00019c4003039836 */ /* 0x000fe20000000000 */
[----:B------:R-:W0:Y:S01]  /*a770*/  MUFU.EX2 R65, R65 ;  /* 0x0000004100417308 */ /* 0x000e220000000800 */
[----:B--2---:R-:W-:-:S03]  /*a780*/  FADD.FTZ R78, R64, R75 ;  /* 0x0000004b404e7221 */ /* 0x004fc60000010000 */
[----:B------:R-:W-:-:S04]  /*a790*/  @!P1 PRMT R3, RZ, 0x654, R3 ;  /* 0x00000654ff039816 */ /* 0x000fc80000000003 */
[----:B------:R-:W2:Y:S01]  /*a7a0*/  MUFU.EX2 R66, R66 ;  /* 0x0000004200427308 */ /* 0x000ea20000000800 */
[----:B-1----:R-:W-:-:S01]  /*a7b0*/  FADD.FTZ R75, R59, R4 ;  /* 0x000000043b4b7221 */ /* 0x002fc20000010000 */
[----:B------:R1:W-:Y:S06]  /*a7c0*/  @!P1 SYNCS.ARRIVE.TRANS64.RED.A1T0 RZ, [R3+URZ], RZ ;  /* 0x000000ff03ff99a7 */ /* 0x0003ec000810043f */
[----:B------:R-:W3:Y:S01]  /*a7d0*/  MUFU.EX2 R68, R68 ;  /* 0x0000004400447308 */ /* 0x000ee20000000800 */
[----:B0-----:R-:W-:-:S01]  /*a7e0*/  FADD.FTZ R81, R65, R78 ;  /* 0x0000004e41517221 */ /* 0x001fc20000010000 */
[----:B------:R-:W-:-:S06]  /*a7f0*/  FFMA.FTZ R78, R79, UR10, -R82 ;  /* 0x0000000a4f4e7c23 */ /* 0x000fcc0008010852 */
        /* <DEDUP_REMOVED lines=26> */
.L_x_8858:
        /* <DEDUP_REMOVED lines=90> */
.L_x_8849:
[----:B------:R-:W-:-:S13]  /*af40*/  ISETP.GE.AND P2, PT, R2, UR43, PT ;  /* 0x0000002b02007c0c */ /* 0x000fda000bf46270 */
[----:B------:R-:W-:Y:S05]  /*af50*/  @!P2 BRA `(.L_x_8860) ;  /* 0x00000034000ca947 */ /* 0x000fea0003800000 */
[----:B------:R-:W-:Y:S01]  /*af60*/  IMAD.IADD R11, R17, 0x1, -R18 ;  /* 0x00000001110b7824 */ /* 0x000fe200078e0a12 */
[----:B------:R-:W-:Y:S01]  /*af70*/  UMOV UR19, UR37 ;  /* 0x0000002500137c82 */ /* 0x000fe20008000000 */
[----:B------:R-:W-:Y:S01]  /*af80*/  IMAD.MOV.U32 R14, RZ, RZ, R8 ;  /* 0x000000ffff0e7224 */ /* 0x000fe200078e0008 */
[----:B------:R-:W-:Y:S01]  /*af90*/  UMOV UR20, UR38 ;  /* 0x0000002600147c82 */ /* 0x000fe20008000000 */
[C---:B------:R-:W-:Y:S01]  /*afa0*/  IMAD.IADD R13, R11.reuse, 0x1, R5 ;  /* 0x000000010b0d7824 */ /* 0x040fe200078e0205 */
[----:B------:R-:W-:Y:S01]  /*afb0*/  ULDC UR21, c[0x0][0x9e4] ;  /* 0x0002790000157ab9 */ /* 0x000fe20000000800 */
[----:B------:R-:W-:Y:S01]  /*afc0*/  IMAD.IADD R11, R11, 0x1, R6 ;  /* 0x000000010b0b7824 */ /* 0x000fe200078e0206 */
[----:B------:R-:W-:Y:S01]  /*afd0*/  ULDC UR18, c[0x0][0x988] ;  /* 0x0002620000127ab9 */ /* 0x000fe20000000800 */
[----:B------:R-:W-:Y:S01]  /*afe0*/  IMAD.MOV.U32 R12, RZ, RZ, R10 ;  /* 0x000000ffff0c7224 */ /* 0x000fe200078e000a */
[----:B------:R-:W-:Y:S01]  /*aff0*/  LOP3.LUT R9, RZ, R13, RZ, 0x33, !PT ;  /* 0x0000000dff097212 */ /* 0x000fe200078e33ff */
[----:B------:R-:W-:Y:S01]  /*b000*/  ULDC UR22, c[0x0][0x9e0] ;  /* 0x0002780000167ab9 */ /* 0x000fe20000000800 */
[----:B------:R-:W-:-:S07]  /*b010*/  LOP3.LUT R7, RZ, R11, RZ, 0x33, !PT ;  /* 0x0000000bff077212 */ /* 0x000fce00078e33ff */
.L_x_8878:
[----:B------:R-:W-:-:S04]  /*b020*/  UISETP.NE.AND UP0, UPT, UR20, 0x1, UPT ;  /* 0x000000011400788c */ /* 0x000fc8000bf05270 */
[----:B------:R-:W-:-:S04]  /*b030*/  USEL UR37, URZ, 0x1, UP0 ;  /* 0x000000013f257887 */ /* 0x000fc80008000000 */
[----:B------:R-:W-:Y:S01]  /*b040*/  ULOP3.LUT UR37, UR19, UR37, URZ, 0x3c, !UPT ;  /* 0x0000002513257292 */ /* 0x000fe2000f8e3c3f */
[----:B------:R-:W-:Y:S11]  /*b050*/  @!P0 BRA `(.L_x_8861) ;  /* 0x0000000000048947 */ /* 0x000ff60003800000 */
[----:B------:R-:W-:Y:S01]  /*b060*/  BPT.TRAP 0x1 ;  /* 0x000000040000795c */ /* 0x000fe20000300000 */
.L_x_8861:
        /* <DEDUP_REMOVED lines=9> */
.L_x_8862:
[----:B-1----:R-:W-:Y:S05]  /*b100*/  @P2 BRA `(.L_x_8863) ;  /* 0x0000000000082947 */ /* 0x002fea0003800000 */
[----:B------:R-:W1:Y:S02]  /*b110*/  SYNCS.PHASECHK.TRANS64.TRYWAIT P2, [UR23+0x19c30], R8 ;  /* 0x019c3008ff0075a7 */ /* 0x000e640008040157 */
[----:B-1----:R-:W-:Y:S05]  /*b120*/  @!P2 BRA `(.L_x_8864) ;  /* 0x000000ac0010a947 */ /* 0x002fea0003800000 */
.L_x_8863:
        /* <DEDUP_REMOVED lines=17> */
.L_x_8865:
[----:B------:R-:W-:Y:S01]  /*b240*/  ULEA UR11, UR20, UR45, 0x3 ;  /* 0x0000002d140b7291 */ /* 0x000fe2000f8e183f */
[----:B01----:R-:W-:-:S05]  /*b250*/  IMAD.U32 R8, RZ, RZ, UR19 ;  /* 0x00000013ff087e24 */ /* 0x003fca000f8e00ff */
[----:B------:R-:W-:-:S04]  /*b260*/  SHF.L.U32 R8, R8, 0x1f, RZ ;  /* 0x0000001f08087819 */ /* 0x000fc800000006ff */
[----:B------:R0:W1:Y:S01]  /*b270*/  SYNCS.PHASECHK.TRANS64.TRYWAIT P2, [UR11+0x19c50], R8 ;  /* 0x019c5008ff0075a7 */ /* 0x000062000804014b */
[----:B------:R-:W-:Y:S05]  /*b280*/  @!P0 BRA `(.L_x_8866) ;  /* 0x0000000000048947 */ /* 0x000fea0003800000 */
[----:B------:R-:W-:Y:S01]  /*b290*/  BPT.TRAP 0x1 ;  /* 0x000000040000795c */ /* 0x000fe20000300000 */
.L_x_8866:
[----:B-1----:R-:W-:Y:S05]  /*b2a0*/  @P2 BRA `(.L_x_8867) ;  /* 0x0000000000082947 */ /* 0x002fea0003800000 */
[----:B------:R-:W1:Y:S02]  /*b2b0*/  SYNCS.PHASECHK.TRANS64.TRYWAIT P2, [UR11+0x19c50], R8 ;  /* 0x019c5008ff0075a7 */ /* 0x000e64000804014b */
[----:B-1----:R-:W-:Y:S05]  /*b2c0*/  @!P2 BRA `(.L_x_8868) ;  /* 0x000000a800c0a947 */ /* 0x002fea0003800000 */
.L_x_8867:
[----:B------:R-:W-:Y:S01]  /*b2d0*/  UIADD3 UR6, UR45, 0x3000, URZ ;  /* 0x000030002d067890 */ /* 0x000fe2000fffe03f */
[----:B------:R-:W-:Y:S01]  /*b2e0*/  WARPGROUP.ARRIVE ;  /* 0x00000000000079c5 */ /* 0x000fe20000000000 */
[----:B------:R-:W-:Y:S01]  /*b2f0*/  UMOV UR7, 0x40000040 ;  /* 0x4000004000077882 */ /* 0x000fe20000000000 */
[C---:B-1----:R-:W-:Y:S01]  /*b300*/  FMUL.FTZ R15, R0.reuse, R26 ;  /* 0x0000001a000f7220 */ /* 0x042fe20000410000 */
[----:B------:R-:W-:Y:S01]  /*b310*/  USHF.R.U32.HI UR6, URZ, 0x4, UR6 ;  /* 0x000000043f067899 */ /* 0x000fe20008011606 */
[C---:B0-----:R-:W-:Y:S01]  /*b320*/  FMUL.FTZ R8, R0.reuse, R24 ;  /* 0x0000001800087220 */ /* 0x041fe20000410000 */
        /* <DEDUP_REMOVED lines=72> */
[----:B------:R-:W0:Y:S03]  /*b7b0*/  MUFU.TANH R8, R8 ;  /* 0x0000000800087308 */ /* 0x000e260000002400 */
[----:B------:R-:W-:-:S02]  /*b7c0*/  @!P1 VIADD R40, R40, 0x19c40 ;  /* 0x00019c4028289836 */ /* 0x000fc40000000000 */
[----:B------:R-:W-:-:S03]  /*b7d0*/  IMAD.IADD R41, R41, 0x1, -R18 ;  /* 0x0000000129297824 */ /* 0x000fc600078e0a12 */
[----:B------:R-:W1:Y:S01]  /*b7e0*/  MUFU.TANH R10, R10 ;  /* 0x0000000a000a7308 */ /* 0x000e620000002400 */
[----:B------:R-:W-:Y:S01]  /*b7f0*/  IMAD R41, R16, -0x2, R41 ;  /* 0xfffffffe10297824 */ /* 0x000fe200078e0229 */
[----:B------:R-:W-:-:S03]  /*b800*/  @!P1 PRMT R40, RZ, 0x654, R40 ;  /* 0x00000654ff289816 */ /* 0x000fc60000000028 */
[----:B------:R-:W-:-:S03]  /*b810*/  VIADD R87, R41, UR17 ;  /* 0x0000001129577c36 */ /* 0x000fc60008000000 */
[----:B------:R-:W2:Y:S01]  /*b820*/  MUFU.TANH R15, R15 ;  /* 0x0000000f000f7308 */ /* 0x000ea20000002400 */
[----:B------:R-:W-:-:S07]  /*b830*/  IMAD.IADD R85, R5, 0x1, R87 ;  /* 0x0000000105557824 */ /* 0x000fce00078e0257 */
        /* <DEDUP_REMOVED lines=63> */
[----:B------:R-:W-:Y:S01]  /*bc30*/  VIADD R136, R41, UR22 ;  /* 0x0000001629887c36 */ /* 0x000fe20008000000 */
[----:B------:R0:W-:Y:S03]  /*bc40*/  @!P1 SYNCS.ARRIVE.TRANS64.RED.A1T0 RZ, [R40+URZ], RZ ;  /* 0x000000ff28ff99a7 */ /* 0x0001e6000810043f */
[----:B------:R-:W-:Y:S01]  /*bc50*/  IMAD.IADD R86, R5, 0x1, R136 ;  /* 0x0000000105567824 */ /* 0x000fe200078e0288 */
        /* <DEDUP_REMOVED lines=24> */
.L_x_8871:
[----:B------:R-:W-:Y:S02]  /*bde0*/  IMAD.U32 R139, RZ, RZ, UR21 ;  /* 0x00000015ff8b7e24 */ /* 0x000fe4000f8e00ff */
[----:B------:R-:W-:-:S03]  /*bdf0*/  IMAD.MOV.U32 R137, RZ, RZ, R13 ;  /* 0x000000ffff897224 */ /* 0x000fc600078e000d */
[----:B------:R-:W-:-:S13]  /*be00*/  ISETP.NE.AND P2, PT, R139, 0x1, PT ;  /* 0x000000018b00780c */ /* 0x000fda0003f45270 */
[----:B0-----:R-:W0:Y:S02]  /*be10*/  @P2 LDC.64 R40, c[0x0][0x9e8] ;  /* 0x00027a00ff282b82 */ /* 0x001e240000000a00 */
[----:B0-----:R-:W-:-:S05]  /*be20*/  @P2 IMAD.HI.U32 R40, R13, R40, RZ ;  /* 0x000000280d282227 */ /* 0x001fca00078e00ff */
[----:B------:R-:W-:-:S07]  /*be30*/  @P2 SHF.R.U32.HI R137, RZ, R41, R40 ;  /* 0x00000029ff892219 */ /* 0x000fce0000011628 */
.L_x_8872:
[----:B------:R-:W-:Y:S05]  /*be40*/  BSYNC B0 ;  /* 0x0000000000007941 */ /* 0x000fea0003800000 */
.L_x_8870:
[----:B------:R-:W-:-:S04]  /*be50*/  IMAD R41, R137, R139, -R82 ;  /* 0x0000008b89297224 */ /* 0x000fc800078e0a52 */
[----:B------:R-:W-:-:S05]  /*be60*/  IMAD R41, R16, -0x2, R41 ;  /* 0xfffffffe10297824 */ /* 0x000fca00078e0229 */
[----:B------:R-:W-:Y:S02]  /*be70*/  VIADDMNMX R86, R41, R139, R86, PT ;  /* 0x0000008b29567246 */ /* 0x000fe40003800156 */
[----:B------:R-:W-:-:S07]  /*be80*/  VIMNMX R85, R85, R41, !PT ;  /* 0x0000002955557248 */ /* 0x000fce0007fe0100 */
.L_x_8869:
[----:B------:R-:W-:Y:S01]  /*be90*/  ISETP.GT.AND P2, PT, R2, -0x1, PT ;  /* 0xffffffff0200780c */ /* 0x000fe20003f44270 */
[C---:B------:R-:W-:Y:S02]  /*bea0*/  IMAD.IADD R136, R6.reuse, 0x1, R136 ;  /* 0x0000000106887824 */ /* 0x040fe400078e0288 */
[----:B------:R-:W-:Y:S01]  /*beb0*/  IMAD.IADD R87, R6, 0x1, R87 ;  /* 0x0000000106577824 */ /* 0x000fe200078e0257 */
[C---:B------:R-:W-:Y:S02]  /*bec0*/  ISETP.GT.AND P4, PT, R85.reuse, RZ, P2 ;  /* 0x000000ff5500720c */ /* 0x040fe40001784270 */
[----:B------:R-:W-:Y:S02]  /*bed0*/  ISETP.GT.AND P6, PT, R85, 0x1, P2 ;  /* 0x000000015500780c */ /* 0x000fe400017c4270 */
[C---:B------:R-:W-:Y:S02]  /*bee0*/  ISETP.LT.OR P4, PT, R86.reuse, 0x1, P4 ;  /* 0x000000015600780c */ /* 0x040fe40002781670 */
[----:B------:R-:W-:-:S02]  /*bef0*/  ISETP.LT.OR P6, PT, R86, 0x2, P6 ;  /* 0x000000025600780c */ /* 0x000fc400037c1670 */
[----:B0-----:R-:W-:Y:S02]  /*bf00*/  FSEL R41, R8, -INF , !P4 ;  /* 0xff80000008297808 */ /* 0x001fe40006000000 */
        /* <DEDUP_REMOVED lines=103> */
.L_x_8875:
[----:B------:R-:W-:Y:S02]  /*c580*/  IMAD.U32 R86, RZ, RZ, UR21 ;  /* 0x00000015ff567e24 */ /* 0x000fe4000f8e00ff */
[----:B------:R-:W-:-:S03]  /*c590*/  IMAD.MOV.U32 R85, RZ, RZ, R11 ;  /* 0x000000ffff557224 */ /* 0x000fc600078e000b */
[----:B------:R-:W-:-:S13]  /*c5a0*/  ISETP.NE.AND P3, PT, R86, 0x1, PT ;  /* 0x000000015600780c */ /* 0x000fda0003f65270 */
[----:B------:R-:W0:Y:S02]  /*c5b0*/  @P3 LDC.64 R26, c[0x0][0x9e8] ;  /* 0x00027a00ff1a3b82 */ /* 0x000e240000000a00 */
[----:B0-----:R-:W-:-:S05]  /*c5c0*/  @P3 IMAD.HI.U32 R26, R11, R26, RZ ;  /* 0x0000001a0b1a3227 */ /* 0x001fca00078e00ff */
[----:B------:R-:W-:-:S07]  /*c5d0*/  @P3 SHF.R.U32.HI R85, RZ, R27, R26 ;  /* 0x0000001bff553219 */ /* 0x000fce000001161a */
.L_x_8876:
[----:B------:R-:W-:Y:S05]  /*c5e0*/  BSYNC B0 ;  /* 0x0000000000007941 */ /* 0x000fea0003800000 */
.L_x_8874:
[----:B------:R-:W-:-:S04]  /*c5f0*/  IMAD R27, R85, R86, -R82 ;  /* 0x00000056551b7224 */ /* 0x000fc800078e0a52 */
[----:B------:R-:W-:-:S05]  /*c600*/  IMAD R27, R16, -0x2, R27 ;  /* 0xfffffffe101b7824 */ /* 0x000fca00078e021b */
[----:B------:R-:W-:Y:S02]  /*c610*/  VIADDMNMX R136, R27, R86, R136, PT ;  /* 0x000000561b887246 */ /* 0x000fe40003800188 */
[----:B------:R-:W-:-:S07]  /*c620*/  VIMNMX R87, R87, R27, !PT ;  /* 0x0000001b57577248 */ /* 0x000fce0007fe0100 */
.L_x_8873:
        /* <DEDUP_REMOVED lines=66> */
[----:B------:R-:W0:Y:S03]  /*ca50*/  SHFL.BFLY PT, R10, R27, 0x2, 0x1f ;  /* 0x0c401f001b0a7f89 */ /* 0x000e2600000e0000 */
[----:B------:R-:W-:-:S02]  /*ca60*/  ISETP.LT.OR P4, PT, R136, 0x42, P4 ;  /* 0x000000428800780c */ /* 0x000fc40002781670 */
[----:B0-----:R-:W-:-:S05]  /*ca70*/  FMNMX.FTZ R26, R27, R10, !PT ;  /* 0x0000000a1b1a7209 */ /* 0x001fca0007810000 */
[----:B------:R-:W0:Y:S02]  /*ca80*/  SHFL.BFLY PT, R85, R26, 0x1, 0x1f ;  /* 0x0c201f001a557f89 */ /* 0x000e2400000e0000 */
[----:B0-----:R-:W-:Y:S01]  /*ca90*/  FMNMX.FTZ R10, R26, R85, !PT ;  /* 0x000000551a0a7209 */ /* 0x001fe20007810000 */
[----:B------:R-:W-:Y:S01]  /*caa0*/  IMAD.U32 R85, RZ, RZ, UR10 ;  /* 0x0000000aff557e24 */ /* 0x000fe2000f8e00ff */
[----:B------:R-:W-:Y:S02]  /*cab0*/  FSEL R26, R29, -INF , !P3 ;  /* 0xff8000001d1a7808 */ /* 0x000fe40005800000 */
[----:B------:R-:W-:Y:S01]  /*cac0*/  ISETP.GT.AND P3, PT, R87, 0x19, P2 ;  /* 0x000000195700780c */ /* 0x000fe20001764270 */
[----:B------:R-:W-:-:S01]  /*cad0*/  FFMA.FTZ R27, R10, R85, -8 ;  /* 0xc10000000a1b7423 */ /* 0x000fc20000010055 */
[----:B------:R-:W-:Y:S02]  /*cae0*/  FSETP.NEU.FTZ.AND P6, PT, R10, -INF , PT ;  /* 0xff8000000a00780b */ /* 0x000fe40003fdd000 */
[----:B------:R-:W-:-:S02]  /*caf0*/  ISETP.LT.OR P3, PT, R136, 0x1a, P3 ;  /* 0x0000001a8800780c */ /* 0x000fc40001f61670 */
[----:B------:R-:W-:Y:S02]  /*cb00*/  FSEL R27, R27, RZ, P6 ;  /* 0x000000ff1b1b7208 */ /* 0x000fe40003000000 */
[----:B------:R-:W-:Y:S02]  /*cb10*/  FSEL R33, R33, -INF , !P3 ;  /* 0xff80000021217808 */ /* 0x000fe40005800000 */
[----:B------:R-:W-:Y:S01]  /*cb20*/  ISETP.GT.AND P3, PT, R87, 0x21, P2 ;  /* 0x000000215700780c */ /* 0x000fe20001764270 */
[----:B------:R-:W-:-:S01]  /*cb30*/  FFMA.FTZ R41, R41, UR10, -R27 ;  /* 0x0000000a29297c23 */ /* 0x000fc2000801081b */
[--C-:B------:R-:W-:Y:S01]  /*cb40*/  FFMA.FTZ R82, R8, UR10, -R27.reuse ;  /* 0x0000000a08527c23 */ /* 0x100fe2000801081b */
[----:B------:R-:W-:-:S01]  /*cb50*/  FFMA.FTZ R86, R32, UR10, -R27 ;  /* 0x0000000a20567c23 */ /* 0x000fc2000801081b */
[----:B------:R-:W-:Y:S01]  /*cb60*/  ISETP.LT.OR P3, PT, R136, 0x22, P3 ;  /* 0x000000228800780c */ /* 0x000fe20001f61670 */
[----:B------:R0:W-:Y:S01]  /*cb70*/  MUFU.EX2 R29, R41 ;  /* 0x00000029001d7308 */ /* 0x0001e20000000800 */
[----:B------:R-:W-:-:S01]  /*cb80*/  FFMA.FTZ R32, R34, UR10, -R27 ;  /* 0x0000000a22207c23 */ /* 0x000fc2000801081b */
[----:B------:R-:W-:Y:S01]  /*cb90*/  FSEL R34, R55, -INF , !P4 ;  /* 0xff80000037227808 */ /* 0x000fe20006000000 */
[----:B------:R-:W-:-:S01]  /*cba0*/  FFMA.FTZ R137, R137, UR10, -R27 ;  /* 0x0000000a89897c23 */ /* 0x000fc2000801081b */
[----:B------:R-:W-:Y:S01]  /*cbb0*/  FSEL R37, R37, -INF , !P3 ;  /* 0xff80000025257808 */ /* 0x000fe20005800000 */
[----:B------:R-:W-:-:S01]  /*cbc0*/  FFMA.FTZ R46, R46, UR10, -R27 ;  /* 0x0000000a2e2e7c23 */ /* 0x000fc2000801081b */
[----:B------:R-:W-:Y:S01]  /*cbd0*/  ISETP.GT.AND P3, PT, R87, RZ, P2 ;  /* 0x000000ff5700720c */ /* 0x000fe20001764270 */
        /* <DEDUP_REMOVED lines=9> */
[----:B------:R-:W-:Y:S01]  /*cc70*/  ISETP.GT.AND P3, PT, R87, 0x30, P2 ;  /* 0x000000305700780c */ /* 0x000fe20001764270 */
[----:B------:R-:W-:-:S01]  /*cc80*/  FFMA.FTZ R30, R30, UR10, -R27 ;  /* 0x0000000a1e1e7c23 */ /* 0x000fc2000801081b */
[----:B0-----:R-:W-:Y:S01]  /*cc90*/  FMNMX.FTZ R41, R15, R14, !PT ;  /* 0x0000000e0f297209 */ /* 0x001fe20007810000 */
[----:B------:R-:W-:-:S01]  /*cca0*/  FFMA.FTZ R71, R71, UR10, -R27 ;  /* 0x0000000a47477c23 */ /* 0x000fc2000801081b */
[----:B------:R-:W-:Y:S01]  /*ccb0*/  ISETP.LT.OR P3, PT, R136, 0x31, P3 ;  /* 0x000000318800780c */ /* 0x000fe20001f61670 */
[----:B------:R-:W-:-:S01]  /*ccc0*/  FFMA.FTZ R143, R80, UR10, -R27 ;  /* 0x0000000a508f7c23 */ /* 0x000fc2000801081b */
[----:B------:R-:W-:Y:S01]  /*ccd0*/  FMNMX.FTZ R8, R20, R41, !PT ;  /* 0x0000002914087209 */ /* 0x000fe20007810000 */
[----:B------:R-:W-:-:S01]  /*cce0*/  FFMA.FTZ R84, R84, UR10, -R27 ;  /* 0x0000000a54547c23 */ /* 0x000fc2000801081b */
[----:B------:R-:W-:Y:S01]  /*ccf0*/  FSEL R45, R45, -INF , !P3 ;  /* 0xff8000002d2d7808 */ /* 0x000fe20005800000 */
[----:B------:R-:W-:Y:S01]  /*cd00*/  MUFU.EX2 R41, R137 ;  /* 0x0000008900297308 */ /* 0x000fe20000000800 */
[----:B------:R-:W-:-:S02]  /*cd10*/  FMNMX.FTZ R8, R23, R8, !PT ;  /* 0x0000000817087209 */ /* 0x000fc40007810000 */
[----:B------:R-:W-:Y:S02]  /*cd20*/  ISETP.GT.AND P3, PT, R87, 0x38, P2 ;  /* 0x000000385700780c */ /* 0x000fe40001764270 */
[----:B------:R-:W-:Y:S02]  /*cd30*/  FMNMX.FTZ R85, R25, R8, !PT ;  /* 0x0000000819557209 */ /* 0x000fe40007810000 */
[----:B------:R-:W-:Y:S01]  /*cd40*/  ISETP.LT.OR P3, PT, R136, 0x39, P3 ;  /* 0x000000398800780c */ /* 0x000fe20001f61670 */
[----:B------:R-:W-:Y:S01]  /*cd50*/  MUFU.EX2 R82, R82 ;  /* 0x0000005200527308 */ /* 0x000fe20000000800 */
[----:B------:R-:W-:Y:S02]  /*cd60*/  FMNMX.FTZ R85, R28, R85, !PT ;  /* 0x000000551c557209 */ /* 0x000fe40007810000 */
[----:B------:R-:W-:Y:S02]  /*cd70*/  FSEL R49, R49, -INF , !P3 ;  /* 0xff80000031317808 */ /* 0x000fe40005800000 */
[----:B------:R-:W-:-:S02]  /*cd80*/  FMNMX.FTZ R8, R26, R85, !PT ;  /* 0x000000551a087209 */ /* 0x000fc40007810000 */
[----:B------:R-:W-:Y:S01]  /*cd90*/  ISETP.GT.AND P3, PT, R87, 0x40, P2 ;  /* 0x000000405700780c */ /* 0x000fe20001764270 */
[----:B------:R0:W-:Y:S01]  /*cda0*/  MUFU.EX2 R85, R86 ;  /* 0x0000005600557308 */ /* 0x0001e20000000800 */
[----:B------:R-:W-:Y:S02]  /*cdb0*/  FMNMX.FTZ R8, R31, R8, !PT ;  /* 0x000000081f087209 */ /* 0x000fe40007810000 */
[----:B------:R-:W-:Y:S02]  /*cdc0*/  ISETP.LT.OR P3, PT, R136, 0x41, P3 ;  /* 0x000000418800780c */ /* 0x000fe40001f61670 */
[----:B------:R-:W-:Y:S02]  /*cdd0*/  FMNMX.FTZ R8, R33, R8, !PT ;  /* 0x0000000821087209 */ /* 0x000fe40007810000 */
[----:B------:R-:W-:Y:S01]  /*cde0*/  FSEL R53, R53, -INF , !P3 ;  /* 0xff80000035357808 */ /* 0x000fe20005800000 */
[----:B------:R-:W-:Y:S01]  /*cdf0*/  MUFU.EX2 R21, R21 ;  /* 0x0000001500157308 */ /* 0x000fe20000000800 */
[----:B------:R-:W-:Y:S01]  /*ce00*/  FMNMX.FTZ R8, R35, R8, !PT ;  /* 0x0000000823087209 */ /* 0x000fe20007810000 */
[--C-:B0-----:R-:W-:Y:S01]  /*ce10*/  FFMA.FTZ R86, R36, UR10, -R27.reuse ;  /* 0x0000000a24567c23 */ /* 0x101fe2000801081b */
[----:B------:R-:W-:Y:S01]  /*ce20*/  ISETP.GT.AND P3, PT, R87, 0x48, P2 ;  /* 0x000000485700780c */ /* 0x000fe20001764270 */
[----:B------:R-:W-:Y:S01]  /*ce30*/  FFMA.FTZ R36, R38, UR10, -R27 ;  /* 0x0000000a26247c23 */ /* 0x000fe2000801081b */
[----:B------:R-:W-:-:S02]  /*ce40*/  FMNMX.FTZ R8, R37, R8, !PT ;  /* 0x0000000825087209 */ /* 0x000fc40007810000 */
[----:B------:R-:W-:Y:S01]  /*ce50*/  ISETP.LT.OR P3, PT, R136, 0x49, P3 ;  /* 0x000000498800780c */ /* 0x000fe20001f61670 */
[----:B------:R0:W-:Y:S01]  /*ce60*/  MUFU.EX2 R55, R86 ;  /* 0x0000005600377308 */ /* 0x0001e20000000800 */
[----:B------:R-:W-:Y:S02]  /*ce70*/  FMNMX.FTZ R8, R39, R8, !PT ;  /* 0x0000000827087209 */ /* 0x000fe40007810000 */
[----:B------:R-:W-:Y:S02]  /*ce80*/  FSEL R56, R56, -INF , !P3 ;  /* 0xff80000038387808 */ /* 0x000fe40005800000 */
[----:B------:R-:W-:Y:S02]  /*ce90*/  FMNMX.FTZ R8, R43, R8, !PT ;  /* 0x000000082b087209 */ /* 0x000fe40007810000 */
[----:B------:R-:W-:Y:S01]  /*cea0*/  ISETP.GT.AND P3, PT, R87, 0x50, P2 ;  /* 0x000000505700780c */ /* 0x000fe20001764270 */
[----:B------:R-:W-:Y:S01]  /*ceb0*/  MUFU.EX2 R24, R24 ;  /* 0x0000001800187308 */ /* 0x000fe20000000800 */
[----:B------:R-:W-:Y:S01]  /*cec0*/  FMNMX.FTZ R8, R45, R8, !PT ;  /* 0x000000082d087209 */ /* 0x000fe20007810000 */
[--C-:B0-----:R-:W-:Y:S01]  /*ced0*/  FFMA.FTZ R86, R42, UR10, -R27.reuse ;  /* 0x0000000a2a567c23 */ /* 0x101fe2000801081b */
        /* <DEDUP_REMOVED lines=11> */
[----:B------:R-:W-:Y:S01]  /*cf90*/  FFMA.FTZ R62, R70, UR10, -R27 ;  /* 0x0000000a463e7c23 */ /* 0x000fe2000801081b */
        /* <DEDUP_REMOVED lines=8> */
[----:B------:R-:W-:Y:S02]  /*d020*/  ISETP.LT.OR P3, PT, R136, 0x59, P3 ;  /* 0x000000598800780c */ /* 0x000fe40001f61670 */
[----:B------:R-:W-:-:S02]  /*d030*/  FSEL R61, R61, -INF , !P4 ;  /* 0xff8000003d3d7808 */ /* 0x000fc40006000000 */
[----:B------:R-:W-:Y:S01]  /*d040*/  FMNMX.FTZ R139, R57, R8, !PT ;  /* 0x00000008398b7209 */ /* 0x000fe20007810000 */
[----:B------:R0:W-:Y:S01]  /*d050*/  MUFU.EX2 R59, R86 ;  /* 0x00000056003b7308 */ /* 0x0001e20000000800 */
[----:B------:R-:W-:Y:S02]  /*d060*/  ISETP.GT.AND P4, PT, R87, 0x59, P2 ;  /* 0x000000595700780c */ /* 0x000fe40001784270 */
[----:B------:R-:W-:Y:S02]  /*d070*/  FSEL R63, R63, -INF , !P3 ;  /* 0xff8000003f3f7808 */ /* 0x000fe40005800000 */
[----:B------:R-:W-:Y:S02]  /*d080*/  ISETP.GT.AND P3, PT, R87, 0x60, P2 ;  /* 0x000000605700780c */ /* 0x000fe40001764270 */
[----:B------:R-:W-:Y:S01]  /*d090*/  FMNMX.FTZ R8, R38, R139, !PT ;  /* 0x0000008b26087209 */ /* 0x000fe20007810000 */
[----:B------:R-:W-:Y:S01]  /*d0a0*/  MUFU.EX2 R30, R30 ;  /* 0x0000001e001e7308 */ /* 0x000fe20000000800 */
[----:B------:R-:W-:Y:S01]  /*d0b0*/  ISETP.LT.OR P4, PT, R136, 0x5a, P4 ;  /* 0x0000005a8800780c */ /* 0x000fe20002781670 */
[--C-:B0-----:R-:W-:Y:S01]  /*d0c0*/  FFMA.FTZ R86, R60, UR10, -R27.reuse ;  /* 0x0000000a3c567c23 */ /* 0x101fe2000801081b */
[----:B------:R-:W-:Y:S01]  /*d0d0*/  ISETP.LT.OR P3, PT, R136, 0x61, P3 ;  /* 0x000000618800780c */ /* 0x000fe20001f61670 */
[--C-:B------:R-:W-:Y:S01]  /*d0e0*/  FFMA.FTZ R60, R66, UR10, -R27.reuse ;  /* 0x0000000a423c7c23 */ /* 0x100fe2000801081b */
[----:B------:R-:W-:Y:S01]  /*d0f0*/  FMNMX.FTZ R8, R61, R8, !PT ;  /* 0x000000083d087209 */ /* 0x000fe20007810000 */
[----:B------:R-:W-:Y:S01]  /*d100*/  FFMA.FTZ R66, R78, UR10, -R27 ;  /* 0x0000000a4e427c23 */ /* 0x000fe2000801081b */
[----:B------:R-:W-:Y:S01]  /*d110*/  FSEL R65, R65, -INF , !P4 ;  /* 0xff80000041417808 */ /* 0x000fe20006000000 */
[----:B------:R-:W-:Y:S01]  /*d120*/  MUFU.EX2 R32, R32 ;  /* 0x0000002000207308 */ /* 0x000fe20000000800 */
[----:B------:R-:W-:-:S02]  /*d130*/  ISETP.GT.AND P4, PT, R87, 0x61, P2 ;  /* 0x000000615700780c */ /* 0x000fc40001784270 */
[----:B------:R-:W-:Y:S02]  /*d140*/  FSEL R67, R67, -INF , !P3 ;  /* 0xff80000043437808 */ /* 0x000fe40005800000 */
[----:B------:R-:W-:Y:S02]  /*d150*/  ISETP.GT.AND P3, PT, R87, 0x68, P2 ;  /* 0x000000685700780c */ /* 0x000fe40001764270 */
[----:B------:R-:W-:Y:S01]  /*d160*/  FMNMX.FTZ R8, R63, R8, !PT ;  /* 0x000000083f087209 */ /* 0x000fe20007810000 */
[----:B------:R-:W-:Y:S01]  /*d170*/  MUFU.EX2 R36, R36 ;  /* 0x0000002400247308 */ /* 0x000fe20000000800 */
[C---:B------:R-:W-:Y:S02]  /*d180*/  ISETP.LT.OR P4, PT, R136.reuse, 0x62, P4 ;  /* 0x000000628800780c */ /* 0x040fe40002781670 */
[----:B------:R-:W-:Y:S02]  /*d190*/  ISETP.LT.OR P3, PT, R136, 0x69, P3 ;  /* 0x000000698800780c */ /* 0x000fe40001f61670 */
[----:B------:R-:W-:-:S02]  /*d1a0*/  FMNMX.FTZ R8, R65, R8, !PT ;  /* 0x0000000841087209 */ /* 0x000fc40007810000 */
[----:B------:R-:W-:Y:S01]  /*d1b0*/  FSEL R46, R69, -INF , !P4 ;  /* 0xff800000452e7808 */ /* 0x000fe20006000000 */
[----:B------:R-:W-:Y:S01]  /*d1c0*/  MUFU.EX2 R42, R42 ;  /* 0x0000002a002a7308 */ /* 0x000fe20000000800 */
[----:B------:R-:W-:Y:S02]  /*d1d0*/  ISETP.GT.AND P4, PT, R87, 0x69, P2 ;  /* 0x000000695700780c */ /* 0x000fe40001784270 */
[----:B------:R-:W-:Y:S02]  /*d1e0*/  FSEL R72, R72, -INF , !P3 ;  /* 0xff80000048487808 */ /* 0x000fe40005800000 */
[----:B------:R-:W-:Y:S02]  /*d1f0*/  FMNMX.FTZ R139, R67, R8, !PT ;  /* 0x00000008438b7209 */ /* 0x000fe40007810000 */
[----:B------:R-:W-:Y:S01]  /*d200*/  ISETP.GT.AND P3, PT, R87, 0x70, P2 ;  /* 0x000000705700780c */ /* 0x000fe20001764270 */
[----:B------:R0:W-:Y:S01]  /*d210*/  MUFU.EX2 R69, R50 ;  /* 0x0000003200457308 */ /* 0x0001e20000000800 */
[----:B------:R-:W-:-:S02]  /*d220*/  ISETP.LT.OR P4, PT, R136, 0x6a, P4 ;  /* 0x0000006a8800780c */ /* 0x000fc40002781670 */
[----:B------:R-:W-:Y:S02]  /*d230*/  FMNMX.FTZ R139, R46, R139, !PT ;  /* 0x0000008b2e8b7209 */ /* 0x000fe40007810000 */
[----:B------:R-:W-:Y:S02]  /*d240*/  ISETP.LT.OR P3, PT, R136, 0x71, P3 ;  /* 0x000000718800780c */ /* 0x000fe40001f61670 */
[----:B------:R-:W-:Y:S01]  /*d250*/  FSEL R73, R73, -INF , !P4 ;  /* 0xff80000049497808 */ /* 0x000fe20006000000 */
[----:B------:R-:W-:Y:S01]  /*d260*/  MUFU.EX2 R44, R44 ;  /* 0x0000002c002c7308 */ /* 0x000fe20000000800 */
[----:B------:R-:W-:Y:S02]  /*d270*/  ISETP.GT.AND P4, PT, R87, 0x71, P2 ;  /* 0x000000715700780c */ /* 0x000fe40001784270 */
[----:B------:R-:W-:Y:S01]  /*d280*/  FMNMX.FTZ R8, R72, R139, !PT ;  /* 0x0000008b48087209 */ /* 0x000fe20007810000 */
[----:B------:R-:W-:-:S01]  /*d290*/  FFMA.FTZ R139, R68, UR10, -R27 ;  /* 0x0000000a448b7c23 */ /* 0x000fc2000801081b */
[----:B0-----:R-:W-:Y:S01]  /*d2a0*/  FSEL R50, R75, -INF , !P3 ;  /* 0xff8000004b327808 */ /* 0x001fe20005800000 */
[----:B------:R-:W-:-:S01]  /*d2b0*/  FFMA.FTZ R68, R83, UR10, -R27 ;  /* 0x0000000a53447c23 */ /* 0x000fc2000801081b */
[C---:B------:R-:W-:Y:S01]  /*d2c0*/  ISETP.GT.AND P3, PT, R87.reuse, 0x78, P2 ;  /* 0x000000785700780c */ /* 0x040fe20001764270 */
[----:B------:R0:W-:Y:S01]  /*d2d0*/  MUFU.EX2 R75, R54 ;  /* 0x00000036004b7308 */ /* 0x0001e20000000800 */
[----:B------:R-:W-:Y:S01]  /*d2e0*/  ISETP.GT.AND P2, PT, R87, 0x79, P2 ;  /* 0x000000795700780c */ /* 0x000fe20001744270 */
[----:B------:R-:W-:Y:S01]  /*d2f0*/  IMAD.U32 R83, RZ, RZ, UR10 ;  /* 0x0000000aff537e24 */ /* 0x000fe2000f8e00ff */
[----:B------:R-:W-:-:S02]  /*d300*/  ISETP.LT.OR P4, PT, R136, 0x72, P4 ;  /* 0x000000728800780c */ /* 0x000fc40002781670 */
[----:B------:R-:W-:Y:S02]  /*d310*/  FMNMX.FTZ R87, R73, R8, !PT ;  /* 0x0000000849577209 */ /* 0x000fe40007810000 */
[----:B------:R-:W-:Y:S01]  /*d320*/  ISETP.LT.OR P3, PT, R136, 0x79, P3 ;  /* 0x000000798800780c */ /* 0x000fe20001f61670 */
[----:B------:R-:W-:Y:S01]  /*d330*/  MUFU.EX2 R48, R48 ;  /* 0x0000003000307308 */ /* 0x000fe20000000800 */
[----:B------:R-:W-:Y:S02]  /*d340*/  FSEL R77, R77, -INF , !P4 ;  /* 0xff8000004d4d7808 */ /* 0x000fe40006000000 */
[----:B------:R-:W-:Y:S02]  /*d350*/  FMNMX.FTZ R8, R50, R87, !PT ;  /* 0x0000005732087209 */ /* 0x000fe40007810000 */
[----:B------:R-:W-:Y:S02]  /*d360*/  ISETP.LT.OR P2, PT, R136, 0x7a, P2 ;  /* 0x0000007a8800780c */ /* 0x000fe40001741670 */
[----:B------:R-:W-:Y:S01]  /*d370*/  FSEL R79, R79, -INF , !P3 ;  /* 0xff8000004f4f7808 */ /* 0x000fe20005800000 */
[----:B------:R-:W-:Y:S01]  /*d380*/  MUFU.EX2 R52, R52 ;  /* 0x0000003400347308 */ /* 0x000fe20000000800 */
[----:B------:R-:W-:-:S02]  /*d390*/  FMNMX.FTZ R8, R77, R8, !PT ;  /* 0x000000084d087209 */ /* 0x000fc40007810000 */
[----:B0-----:R-:W-:Y:S02]  /*d3a0*/  FSEL R54, R81, -INF , !P2 ;  /* 0xff80000051367808 */ /* 0x001fe40005000000 */
        /* <DEDUP_REMOVED lines=35> */
[----:B------:R-:W-:-:S01]  /*d5e0*/  FFMA.FTZ R26, R26, UR10, -R70 ;  /* 0x0000000a1a1a7c23 */ /* 0x000fc20008010846 */
[--C-:B------:R-:W-:Y:S01]  /*d5f0*/  FFMA.FTZ R78, R43, UR10, -R70.reuse ;  /* 0x0000000a2b4e7c23 */ /* 0x100fe20008010846 */
[----:B------:R-:W-:-:S01]  /*d600*/  FFMA.FTZ R43, R51, UR10, -R70 ;  /* 0x0000000a332b7c23 */ /* 0x000fc20008010846 */
[----:B------:R-:W-:Y:S01]  /*d610*/  FADD.FTZ R39, -R39, R14 ;  /* 0x0000000e27277221 */ /* 0x000fe20000010100 */
[----:B-1----:R-:W-:-:S01]  /*d620*/  FFMA.FTZ R51, R12, R4, R29 ;  /* 0x000000040c337223 */ /* 0x002fc2000001001d */
[--C-:B------:R-:W-:Y:S01]  /*d630*/  FFMA.FTZ R49, R49, UR10, -R70.reuse ;  /* 0x0000000a31317c23 */ /* 0x100fe20008010846 */
[----:B------:R-:W-:-:S01]  /*d640*/  FFMA.FTZ R76, R37, UR10, -R70 ;  /* 0x0000000a254c7c23 */ /* 0x000fc20008010846 */
[----:B------:R-:W-:Y:S01]  /*d650*/  FMUL.FTZ R39, R39, UR10 ;  /* 0x0000000a27277c20 */ /* 0x000fe20008410000 */
[----:B------:R-:W-:Y:S01]  /*d660*/  MUFU.EX2 R15, R15 ;  /* 0x0000000f000f7308 */ /* 0x000fe20000000800 */
[----:B------:R-:W-:-:S01]  /*d670*/  FADD.FTZ R84, R82, R51 ;  /* 0x0000003352547221 */ /* 0x000fc20000010000 */
        /* <DEDUP_REMOVED lines=13> */
[----:B0-----:R-:W-:-:S04]  /*d750*/  FFMA.FTZ R4, R39, R3, R74 ;  /* 0x0000000327047223 */ /* 0x001fc8000001004a */
[----:B------:R-:W-:-:S03]  /*d760*/  FADD.FTZ R3, R15, R4 ;  /* 0x000000040f037221 */ /* 0x000fc60000010000 */
[----:B------:R-:W0:Y:S01]  /*d770*/  MUFU.EX2 R25, R25 ;  /* 0x0000001900197308 */ /* 0x000e220000000800 */
[----:B-1----:R-:W-:-:S07]  /*d780*/  FADD.FTZ R4, R20, R3 ;  /* 0x0000000314047221 */ /* 0x002fce0000010000 */
[----:B------:R-:W1:Y:S01]  /*d790*/  MUFU.EX2 R26, R26 ;  /* 0x0000001a001a7308 */ /* 0x000e620000000800 */
[----:B--2---:R-:W-:-:S07]  /*d7a0*/  FADD.FTZ R4, R23, R4 ;  /* 0x0000000417047221 */ /* 0x004fce0000010000 */
[----:B------:R2:W-:Y:S01]  /*d7b0*/  MUFU.EX2 R14, R49 ;  /* 0x00000031000e7308 */ /* 0x0005e20000000800 */
[----:B0-----:R-:W-:-:S07]  /*d7c0*/  FADD.FTZ R3, R25, R4 ;  /* 0x0000000419037221 */ /* 0x001fce0000010000 */
[----:B------:R-:W0:Y:S01]  /*d7d0*/  MUFU.EX2 R28, R28 ;  /* 0x0000001c001c7308 */ /* 0x000e220000000800 */
[----:B--2---:R-:W-:-:S01]  /*d7e0*/  FADD.FTZ R49, R21, R84 ;  /* 0x0000005415317221 */ /* 0x004fc20000010000 */
[----:B-1----:R-:W-:-:S03]  /*d7f0*/  FADD.FTZ R3, R26, R3 ;  /* 0x000000031a037221 */ /* 0x002fc60000010000 */
[----:B------:R-:W-:-:S03]  /*d800*/  FADD.FTZ R49, R24, R49 ;  /* 0x0000003118317221 */ /* 0x000fc60000010000 */
[----:B------:R-:W1:Y:S01]  /*d810*/  MUFU.EX2 R31, R31 ;  /* 0x0000001f001f7308 */ /* 0x000e620000000800 */
[----:B------:R-:W-:-:S01]  /*d820*/  FADD.FTZ R84, R40, R49 ;  /* 0x0000003128547221 */ /* 0x000fc20000010000 */
[----:B------:R-:W-:-:S03]  /*d830*/  FFMA.FTZ R49, R61, UR10, -R70 ;  /* 0x0000000a3d317c23 */ /* 0x000fc60008010846 */
[----:B------:R-:W-:-:S03]  /*d840*/  FADD.FTZ R51, R41, R84 ;  /* 0x0000005429337221 */ /* 0x000fc60000010000 */
[----:B------:R-:W2:Y:S01]  /*d850*/  MUFU.EX2 R33, R33 ;  /* 0x0000002100217308 */ /* 0x000ea20000000800 */
[----:B------:R-:W-:-:S01]  /*d860*/  FADD.FTZ R4, R30, R51 ;  /* 0x000000331e047221 */ /* 0x000fc20000010000 */
[----:B0-----:R-:W-:Y:S01]  /*d870*/  FADD.FTZ R84, R28, R3 ;  /* 0x000000031c547221 */ /* 0x001fe20000010000 */
[----:B------:R-:W-:-:S01]  /*d880*/  FFMA.FTZ R51, R63, UR10, -R70 ;  /* 0x0000000a3f337c23 */ /* 0x000fc20008010846 */
[----:B------:R-:W-:Y:S01]  /*d890*/  FFMA.FTZ R63, R79, UR10, -R70 ;  /* 0x0000000a4f3f7c23 */ /* 0x000fe20008010846 */
[----:B------:R-:W-:-:S03]  /*d8a0*/  FADD.FTZ R3, R85, R4 ;  /* 0x0000000455037221 */ /* 0x000fc60000010000 */
[----:B------:R-:W0:Y:S01]  /*d8b0*/  MUFU.EX2 R76, R76 ;  /* 0x0000004c004c7308 */ /* 0x000e220000000800 */
[----:B-1----:R-:W-:-:S01]  /*d8c0*/  FADD.FTZ R84, R31, R84 ;  /* 0x000000541f547221 */ /* 0x002fc20000010000 */
[----:B------:R-:W-:-:S04]  /*d8d0*/  FADD.FTZ R4, R32, R3 ;  /* 0x0000000320047221 */ /* 0x000fc80000010000 */
[----:B------:R-:W-:Y:S02]  /*d8e0*/  FADD.FTZ R53, R55, R4 ;  /* 0x0000000437357221 */ /* 0x000fe40000010000 */
[----:B------:R-:W1:Y:S01]  /*d8f0*/  MUFU.EX2 R35, R35 ;  /* 0x0000002300237308 */ /* 0x000e620000000800 */
[----:B--2---:R-:W-:-:S01]  /*d900*/  FADD.FTZ R3, R33, R84 ;  /* 0x0000005421037221 */ /* 0x004fc20000010000 */
[----:B------:R-:W-:Y:S01]  /*d910*/  FADD.FTZ R86, R36, R53 ;  /* 0x0000003524567221 */ /* 0x000fe20000010000 */
[----:B------:R-:W-:-:S01]  /*d920*/  FFMA.FTZ R84, R65, UR10, -R70 ;  /* 0x0000000a41547c23 */ /* 0x000fc20008010846 */
[----:B------:R-:W-:Y:S02]  /*d930*/  FFMA.FTZ R53, R67, UR10, -R70 ;  /* 0x0000000a43357c23 */ /* 0x000fe40008010846 */
[----:B------:R-:W-:-:S02]  /*d940*/  FADD.FTZ R57, R59, R86 ;  /* 0x000000563b397221 */ /* 0x000fc40000010000 */
[----:B------:R-:W2:Y:S01]  /*d950*/  MUFU.EX2 R78, R78 ;  /* 0x0000004e004e7308 */ /* 0x000ea20000000800 */
[----:B0-----:R-:W-:-:S01]  /*d960*/  FADD.FTZ R4, R76, R3 ;  /* 0x000000034c047221 */ /* 0x001fc20000010000 */
[----:B------:R-:W-:-:S04]  /*d970*/  FADD.FTZ R86, R42, R57 ;  /* 0x000000392a567221 */ /* 0x000fc80000010000 */
        /* <DEDUP_REMOVED lines=8> */
[----:B------:R-:W-:-:S01]  /*da00*/  FFMA.FTZ R57, R72, UR10, -R70 ;  /* 0x0000000a48397c23 */ /* 0x000fc20008010846 */
[----:B------:R-:W-:-:S04]  /*da10*/  FFMA.FTZ R72, R73, UR10, -R70 ;  /* 0x0000000a49487c23 */ /* 0x000fc80008010846 */
[----:B------:R-:W0:Y:S01]  /*da20*/  MUFU.EX2 R45, R45 ;  /* 0x0000002d002d7308 */ /* 0x000e220000000800 */
        /* <DEDUP_REMOVED lines=15> */
[----:B------:R-:W-:Y:S01]  /*db20*/  FADD.FTZ R4, R58, R61 ;  /* 0x0000003d3a047221 */ /* 0x000fe20000010000 */
[----:B------:R-:W-:-:S05]  /*db30*/  FFMA.FTZ R61, R77, UR10, -R70 ;  /* 0x0000000a4d3d7c23 */ /* 0x000fca0008010846 */
[----:B------:R-:W2:Y:S01]  /*db40*/  MUFU.EX2 R49, R49 ;  /* 0x0000003100317308 */ /* 0x000ea20000000800 */
[----:B0-----:R-:W-:-:S07]  /*db50*/  FADD.FTZ R3, R56, R3 ;  /* 0x0000000338037221 */ /* 0x001fce0000010000 */
[----:B------:R-:W0:Y:S01]  /*db60*/  MUFU.EX2 R51, R51 ;  /* 0x0000003300337308 */ /* 0x000e220000000800 */
[----:B-1----:R-:W-:-:S01]  /*db70*/  FADD.FTZ R86, R38, R3 ;  /* 0x0000000326567221 */ /* 0x002fc20000010000 */
[----:B------:R-:W-:-:S04]  /*db80*/  FADD.FTZ R3, R87, R4 ;  /* 0x0000000457037221 */ /* 0x000fc80000010000 */
[----:B------:R-:W-:Y:S02]  /*db90*/  FADD.FTZ R4, R60, R3 ;  /* 0x000000033c047221 */ /* 0x000fe40000010000 */
[----:B------:R-:W1:Y:S01]  /*dba0*/  MUFU.EX2 R84, R84 ;  /* 0x0000005400547308 */ /* 0x000e620000000800 */
[----:B--2---:R-:W-:-:S01]  /*dbb0*/  FADD.FTZ R86, R49, R86 ;  /* 0x0000005631567221 */ /* 0x004fc20000010000 */
[----:B------:R-:W-:-:S06]  /*dbc0*/  FADD.FTZ R65, R139, R4 ;  /* 0x000000048b417221 */ /* 0x000fcc0000010000 */
        /* <DEDUP_REMOVED lines=33> */
.L_x_8877:
        /* <DEDUP_REMOVED lines=11> */
[----:B------:R-:W-:Y:S01]  /*de90*/  F2FP.SATFINITE.E4M3.F32.PACK_AB_MERGE_C R51, R49, R38, R51 ;  /* 0x000000263133723e */ /* 0x000fe20004807033 */
        /* <DEDUP_REMOVED lines=79> */
.L_x_8860:
[----:B------:R-:W-:Y:S06]  /*e390*/  BAR.ARV 0x8, 0x1a0 ;  /* 0x0206800000007b1d */ /* 0x000fec0000002000 */
[----:B------:R-:W-:Y:S05]  /*e3a0*/  @!P0 BRA `(.L_x_8879) ;  /* 0x0000000000048947 */ /* 0x000fea0003800000 */
[----:B------:R-:W-:Y:S01]  /*e3b0*/  BPT.TRAP 0x1 ;  /* 0x000000040000795c */ /* 0x000fe20000300000 */
.L_x_8879:
[----:B------:R-:W-:Y:S01]  /*e3c0*/  ULEA UR11, UR38, UR45, 0x3 ;  /* 0x0000002d260b7291 */ /* 0x000fe2000f8e183f */
[----:B------:R-:W-:-:S05]  /*e3d0*/  IMAD.U32 R0, RZ, RZ, UR37 ;  /* 0x00000025ff007e24 */ /* 0x000fca000f8e00ff */
[----:B------:R-:W-:-:S04]  /*e3e0*/  SHF.L.U32 R0, R0, 0x1f, RZ ;  /* 0x0000001f00007819 */ /* 0x000fc800000006ff */
[----:B------:R0:W1:Y:S01]  /*e3f0*/  SYNCS.PHASECHK.TRANS64.TRYWAIT P1, [UR11+0x19c50], R0 ;  /* 0x019c5000ff0075a7 */ /* 0x000062000802014b */
[----:B------:R-:W-:Y:S05]  /*e400*/  @!P0 BRA `(.L_x_8880) ;  /* 0x0000000000048947 */ /* 0x000fea0003800000 */
[----:B------:R-:W-:Y:S01]  /*e410*/  BPT.TRAP 0x1 ;  /* 0x000000040000795c */ /* 0x000fe20000300000 */
.L_x_8880:
[----:B-1----:R-:W-:Y:S05]  /*e420*/  @P1 BRA `(.L_x_8881) ;  /* 0x0000000000081947 */ /* 0x002fea0003800000 */
[----:B------:R-:W1:Y:S02]  /*e430*/  SYNCS.PHASECHK.TRANS64.TRYWAIT P1, [UR11+0x19c50], R0 ;  /* 0x019c5000ff0075a7 */ /* 0x000e64000802014b */
[----:B-1----:R-:W-:Y:S05]  /*e440*/  @!P1 BRA `(.L_x_8882) ;  /* 0x0000007800789947 */ /* 0x002fea0003800000 */
.L_x_8881:
[----:B------:R-:W-:Y:S01]  /*e450*/  UIADD3 UR45, UR45, 0x3000, URZ ;  /* 0x000030002d2d7890 */ /* 0x000fe2000fffe03f */
[----:B------:R-:W-:Y:S01]  /*e460*/  WARPGROUP.ARRIVE ;  /* 0x00000000000079c5 */ /* 0x000fe20000000000 */
[----:B------:R-:W-:Y:S01]  /*e470*/  UMOV UR15, 0x40000040 ;  /* 0x40000040000f7882 */ /* 0x000fe20000000000 */
[----:B------:R-:W-:Y:S01]  /*e480*/  ULDC.64 UR4, c[0x0][0x9a0] ;  /* 0x0002680000047ab9 */ /* 0x000fe20000000a00 */
[----:B------:R-:W-:Y:S01]  /*e490*/  USHF.R.U32.HI UR45, URZ, 0x4, UR45 ;  /* 0x000000043f2d7899 */ /* 0x000fe2000801162d */
[----:B-1----:R-:W-:Y:S01]  /*e4a0*/  IMAD.MOV.U32 R5, RZ, RZ, 0x3f800000 ;  /* 0x3f800000ff057424 */ /* 0x002fe200078e00ff */
[----:B------:R-:W-:Y:S02]  /*e4b0*/  UISETP.NE.U32.AND UP0, UPT, UR4, URZ, UPT ;  /* 0x0000003f0400728c */ /* 0x000fe4000bf05070 */
[----:B------:R-:W-:Y:S02]  /*e4c0*/  ULOP3.LUT UR45, UR45, 0x3fff, URZ, 0xc0, !UPT ;  /* 0x00003fff2d2d7892 */ /* 0x000fe4000f8ec03f */
[----:B------:R-:W-:-:S02]  /*e4d0*/  UISETP.NE.AND.EX UP0, UPT, UR5, URZ, UPT, UP0 ;  /* 0x0000003f0500728c */ /* 0x000fc4000bf05300 */
[----:B------:R-:W-:-:S04]  /*e4e0*/  ULOP3.LUT UR14, UR45, 0x10000, URZ, 0xfc, !UPT ;  /* 0x000100002d0e7892 */ /* 0x000fc8000f8efc3f */
[----:B------:R-:W-:Y:S01]  /*e4f0*/  UIMAD UR14, UR38, 0x300, UR14 ;  /* 0x00000300260e78a4 */ /* 0x000fe2000f8e020e */
[----:B------:R-:W-:-:S04]  /*e500*/  PLOP3.LUT P1, PT, PT, PT, UP0, 0x80, 0x0 ;  /* 0x000000000000781c */ /* 0x000fc80003f2f008 */
[----:B------:R-:W-:Y:S01]  /*e510*/  @UP0 USHF.R.S32.HI UR8, URZ, 0x1f, UR49 ;  /* 0x0000001f3f080899 */ /* 0x000fe20008011431 */
[----:B------:R-:W-:Y:S01]  /*e520*/  @UP0 ULDC.64 UR12, c[0x0][0x9c8] ;  /* 0x00027200000c0ab9 */ /* 0x000fe20000000a00 */
[----:B------:R-:W-:Y:S02]  /*e530*/  @UP0 USHF.R.S32.HI UR9, URZ, 0x1f, UR41 ;  /* 0x0000001f3f090899 */ /* 0x000fe40008011429 */
[----:B------:R-:W-:Y:S01]  /*e540*/  QGMMA.64x96x32.F32.E4M3.E4M3 R88, R148, gdesc[UR12], R88, gsb0 ;  /* 0x0160000c94587df3 */ /* 0x000fe20008000858 */
        /* <DEDUP_REMOVED lines=13> */
[----:B------:R1:W2:Y:S01]  /*e620*/  @P1 LDG.E R5, desc[UR46][R6.64] ;  /* 0x0000002e06051981 */ /* 0x0002a2000c1e1900 */
        /* <DEDUP_REMOVED lines=9> */
[----:B------:R-:W3:Y:S01]  /*e6c0*/  SHFL.BFLY PT, R9, R4, 0x2, 0x1f ;  /* 0x0c401f0004097f89 */ /* 0x000ee200000e0000 */
[----:B------:R-:W-:-:S03]  /*e6d0*/  UIADD3 UR14, UR14, 0x6, URZ ;  /* 0x000000060e0e7890 */ /* 0x000fc6000fffe03f */
[----:B------:R-:W4:Y:S01]  /*e6e0*/  SHFL.BFLY PT, R2, R3, 0x2, 0x1f ;  /* 0x0c401f0003027f89 */ /* 0x000f2200000e0000 */
[----:B------:R-:W-:Y:S01]  /*e6f0*/  UMOV UR15, 0x40000040 ;  /* 0x40000040000f7882 */ /* 0x000fe20000000000 */
[----:B------:R-:W-:Y:S02]  /*e700*/  WARPGROUP.DEPBAR.LE gsb0, 0x0 ;  /* 0x00008000000079c5 */ /* 0x000fe40000010000 */
[----:B------:R-:W-:-:S06]  /*e710*/  WARPGROUP.ARRIVE ;  /* 0x00000000000079c5 */ /* 0x000fcc0000000000 */
[----:B------:R-:W-:Y:S01]  /*e720*/  QGMMA.64x96x32.F32.E4M3.E4M3 R88, R140, gdesc[UR4], R88, gsb0 ;  /* 0x016000048c587df3 */ /* 0x000fe20008000858 */
[----:B---3--:R-:W-:-:S01]  /*e730*/  FADD.FTZ R9, R9, R4 ;  /* 0x0000000409097221 */ /* 0x008fc20000010000 */
[----:B----4-:R-:W-:-:S04]  /*e740*/  FADD.FTZ R2, R2, R3 ;  /* 0x0000000302027221 */ /* 0x010fc80000010000 */
[----:B0-----:R-:W0:Y:S04]  /*e750*/  SHFL.BFLY PT, R0, R9, 0x1, 0x1f ;  /* 0x0c201f0009007f89 */ /* 0x001e2800000e0000 */
        /* <DEDUP_REMOVED lines=33> */
.L_x_8883:
        /* <DEDUP_REMOVED lines=58> */
.L_x_8809:
        /* <DEDUP_REMOVED lines=12> */
[----:B------:R-:W2:Y:S01]  /*edd0*/  LDL R17, [R1] ;  /* 0x0000000001117983 */ /* 0x000ea20000100800 */
[----:B0-----:R-:W-:-:S05]  /*ede0*/  IMAD.SHL.U32 R4, R18, 0x4, RZ ;  /* 0x0000000412047824 */ /* 0x001fca00078e00ff */
[----:B------:R-:W-:-:S04]  /*edf0*/  LOP3.LUT R4, R4, 0xc, RZ, 0xc0, !PT ;  /* 0x0000000c04047812 */ /* 0x000fc800078ec0ff */
[----:B------:R-:W-:-:S05]  /*ee00*/  IADD3 R4, P0, R4, UR4, RZ ;  /* 0x0000000404047c10 */ /* 0x000fca000ff1e0ff */
[----:B------:R-:W-:Y:S01]  /*ee10*/  IMAD.X R5, RZ, RZ, UR5, P0 ;  /* 0x00000005ff057e24 */ /* 0x000fe200080e06ff */
[----:B------:R-:W0:Y:S01]  /*ee20*/  S2R R56, SR_SWINHI ;  /* 0x0000000000387919 */ /* 0x000e220000002f00 */
[----:B------:R-:W-:Y:S01]  /*ee30*/  F2FP.BF16.F32.PACK_AB R11, R132, R11 ;  /* 0x0000000b840b723e */ /* 0x000fe200000010ff */
[----:B------:R-:W-:Y:S02]  /*ee40*/  ULDC.64 UR4, c[0x0][0xbd8] ;  /* 0x0002f60000047ab9 */ /* 0x000fe40000000a00 */
[----:B------:R1:W3:Y:S01]  /*ee50*/  LDG.E.CONSTANT R9, desc[UR46][R4.64] ;  /* 0x0000002e04097981 */ /* 0x0002e2000c1e9900 */
[----:B------:R-:W-:Y:S01]  /*ee60*/  F2FP.BF16.F32.PACK_AB R8, R133, R8 ;  /* 0x000000088508723e */ /* 0x000fe200000010ff */
[----:B------:R-:W-:Y:S01]  /*ee70*/  UISETP.NE.U32.AND UP0, UPT, UR4, URZ, UPT ;  /* 0x0000003f0400728c */ /* 0x000fe2000bf05070 */
[----:B------:R-:W-:Y:S02]  /*ee80*/  F2FP.BF16.F32.PACK_AB R7, R134, R7 ;  /* 0x000000078607723e */ /* 0x000fe400000010ff */
[----:B------:R-:W-:Y:S01]  /*ee90*/  F2FP.BF16.F32.PACK_AB R6, R135, R6 ;  /* 0x000000068706723e */ /* 0x000fe200000010ff */
[----:B------:R-:W-:Y:S01]  /*eea0*/  UISETP.NE.AND.EX UP0, UPT, UR5, URZ, UPT, UP0 ;  /* 0x0000003f0500728c */ /* 0x000fe2000bf05300 */
[----:B------:R-:W-:-:S02]  /*eeb0*/  F2FP.BF16.F32.PACK_AB R27, R110, R27 ;  /* 0x0000001b6e1b723e */ /* 0x000fc400000010ff */
[----:B------:R-:W-:Y:S01]  /*eec0*/  F2FP.BF16.F32.PACK_AB R24, R111, R24 ;  /* 0x000000186f18723e */ /* 0x000fe200000010ff */
[----:B------:R-:W-:Y:S01]  /*eed0*/  ULDC.64 UR4, c[0x0][0xbd8] ;  /* 0x0002f60000047ab9 */ /* 0x000fe20000000a00 */
[----:B-1----:R-:W-:Y:S01]  /*eee0*/  LOP3.LUT P0, R4, R18, 0x3, RZ, 0xc0, !PT ;  /* 0x0000000312047812 */ /* 0x002fe2000780c0ff */
[----:B------:R-:W-:Y:S01]  /*eef0*/  UIMAD.WIDE UR4, UR40, 0x4, UR4 ;  /* 0x00000004280478a5 */ /* 0x000fe2000f8e0204 */
[----:B------:R-:W-:Y:S02]  /*ef00*/  F2FP.BF16.F32.PACK_AB R18, R127, R10 ;  /* 0x0000000a7f12723e */ /* 0x000fe400000010ff */
[----:B------:R-:W-:Y:S02]  /*ef10*/  ISETP.EQ.OR P0, PT, R4, 0x3, !P0 ;  /* 0x000000030400780c */ /* 0x000fe40004702670 */
[----:B------:R-:W-:Y:S02]  /*ef20*/  F2FP.BF16.F32.PACK_AB R13, R126, R13 ;  /* 0x0000000d7e0d723e */ /* 0x000fe400000010ff */
[----:B------:R-:W-:-:S02]  /*ef30*/  SEL R50, R11, R8, P0 ;  /* 0x000000080b327207 */ /* 0x000fc40000000000 */
[----:B------:R-:W-:Y:S02]  /*ef40*/  SEL R52, R8, R11, P0 ;  /* 0x0000000b08347207 */ /* 0x000fe40000000000 */
[----:B------:R-:W-:Y:S02]  /*ef50*/  SEL R68, R7, R6, P0 ;  /* 0x0000000607447207 */ /* 0x000fe40000000000 */
[----:B------:R-:W-:Y:S02]  /*ef60*/  SEL R70, R6, R7, P0 ;  /* 0x0000000706467207 */ /* 0x000fe40000000000 */
[----:B------:R-:W-:Y:S02]  /*ef70*/  F2FP.BF16.F32.PACK_AB R15, R124, R15 ;  /* 0x0000000f7c0f723e */ /* 0x000fe400000010ff */
[----:B------:R-:W-:Y:S02]  /*ef80*/  MOV R4, R3 ;  /* 0x0000000300047202 */ /* 0x000fe40000000f00 */
[----:B0-----:R-:W-:-:S02]  /*ef90*/  MOV R5, R56 ;  /* 0x0000003800057202 */ /* 0x001fc40000000f00 */
[----:B------:R-:W-:Y:S02]  /*efa0*/  F2FP.BF16.F32.PACK_AB R12, R125, R12 ;  /* 0x0000000c7d0c723e */ /* 0x000fe400000010ff */
[----:B------:R-:W-:Y:S02]  /*efb0*/  SEL R56, R27, R24, P0 ;  /* 0x000000181b387207 */ /* 0x000fe40000000000 */
[----:B------:R-:W-:Y:S02]  /*efc0*/  SEL R58, R24, R27, P0 ;  /* 0x0000001b183a7207 */ /* 0x000fe40000000000 */
        /* <DEDUP_REMOVED lines=32> */
[----:B--2---:R-:W-:-:S03]  /*f1d0*/  IMAD.WIDE R10, R17, 0x2, R4 ;  /* 0x00000002110a7825 */ /* 0x004fc600078e0204 */
[C---:B------:R-:W-:Y:S02]  /*f1e0*/  IADD3 R17, P5, R10.reuse, 0x20, RZ ;  /* 0x000000200a117810 */ /* 0x040fe40007fbe0ff */
[C---:B------:R-:W-:Y:S02]  /*f1f0*/  IADD3 R27, P3, R10.reuse, 0x3020, RZ ;  /* 0x000030200a1b7810 */ /* 0x040fe40007f7e0ff */
[----:B------:R-:W-:Y:S01]  /*f200*/  LOP3.LUT R6, R17, 0x180, RZ, 0xc0, !PT ;  /* 0x0000018011067812 */ /* 0x000fe200078ec0ff */
[--C-:B------:R-:W-:Y:S01]  /*f210*/  IMAD.X R25, RZ, RZ, R11.reuse, P5 ;  /* 0x000000ffff197224 */ /* 0x100fe200028e060b */
[----:B------:R-:W-:Y:S01]  /*f220*/  IADD3 R18, P2, R10, 0x6000, RZ ;  /* 0x000060000a127810 */ /* 0x000fe20007f5e0ff */
[--C-:B------:R-:W-:Y:S01]  /*f230*/  IMAD.X R15, RZ, RZ, R11.reuse, P3 ;  /* 0x000000ffff0f7224 */ /* 0x100fe200018e060b */
[----:B------:R-:W-:Y:S02]  /*f240*/  SHF.R.U64 R6, R6, 0x3, RZ ;  /* 0x0000000306067819 */ /* 0x000fe400000012ff */
[----:B------:R-:W-:Y:S01]  /*f250*/  LOP3.LUT R12, R27, 0x180, RZ, 0xc0, !PT ;  /* 0x000001801b0c7812 */ /* 0x000fe200078ec0ff */
[----:B------:R-:W-:Y:S01]  /*f260*/  IMAD.X R13, RZ, RZ, R11, P2 ;  /* 0x000000ffff0d7224 */ /* 0x000fe200010e060b */
[----:B------:R-:W-:-:S02]  /*f270*/  LOP3.LUT R24, R6, R17, RZ, 0x3c, !PT ;  /* 0x0000001106187212 */ /* 0x000fc400078e3cff */
[----:B------:R-:W-:Y:S02]  /*f280*/  IADD3 R23, P4, R10, 0x3000, RZ ;  /* 0x000030000a177810 */ /* 0x000fe40007f9e0ff */
[----:B------:R-:W-:Y:S02]  /*f290*/  LOP3.LUT R17, R18, 0x180, RZ, 0xc0, !PT ;  /* 0x0000018012117812 */ /* 0x000fe400078ec0ff */
[C---:B------:R-:W-:Y:S01]  /*f2a0*/  LOP3.LUT R7, R10.reuse, 0x180, RZ, 0xc0, !PT ;  /* 0x000001800a077812 */ /* 0x040fe200078ec0ff */
[----:B------:R-:W-:Y:S01]  /*f2b0*/  IMAD.X R21, RZ, RZ, R11, P4 ;  /* 0x000000ffff157224 */ /* 0x000fe200020e060b */
[----:B------:R-:W-:Y:S02]  /*f2c0*/  IADD3 R72, P1, R10, 0x6020, RZ ;  /* 0x000060200a487810 */ /* 0x000fe40007f3e0ff */
[----:B------:R-:W-:Y:S02]  /*f2d0*/  SHF.R.U64 R12, R12, 0x3, RZ ;  /* 0x000000030c0c7819 */ /* 0x000fe400000012ff */
[----:B------:R-:W-:-:S02]  /*f2e0*/  LOP3.LUT R6, R23, 0x180, RZ, 0xc0, !PT ;  /* 0x0000018017067812 */ /* 0x000fc400078ec0ff */
[----:B------:R-:W-:Y:S02]  /*f2f0*/  SHF.R.U64 R17, R17, 0x3, RZ ;  /* 0x0000000311117819 */ /* 0x000fe400000012ff */
[----:B------:R-:W-:Y:S02]  /*f300*/  SHF.R.U64 R7, R7, 0x3, RZ ;  /* 0x0000000307077819 */ /* 0x000fe400000012ff */
[----:B------:R-:W-:Y:S02]  /*f310*/  LOP3.LUT R29, R72, 0x180, RZ, 0xc0, !PT ;  /* 0x00000180481d7812 */ /* 0x000fe400078ec0ff */
[----:B------:R-:W-:Y:S02]  /*f320*/  LOP3.LUT R14, R12, R27, RZ, 0x3c, !PT ;  /* 0x0000001b0c0e7212 */ /* 0x000fe400078e3cff */
[----:B------:R-:W-:Y:S02]  /*f330*/  SHF.R.U64 R6, R6, 0x3, RZ ;  /* 0x0000000306067819 */ /* 0x000fe400000012ff */
[----:B------:R-:W-:-:S02]  /*f340*/  LOP3.LUT R12, R17, R18, RZ, 0x3c, !PT ;  /* 0x00000012110c7212 */ /* 0x000fc400078e3cff */
[----:B------:R-:W-:Y:S01]  /*f350*/  LOP3.LUT R10, R7, R10, RZ, 0x3c, !PT ;  /* 0x0000000a070a7212 */ /* 0x000fe200078e3cff */
[----:B------:R-:W-:Y:S01]  /*f360*/  IMAD.X R7, RZ, RZ, R11, P1 ;  /* 0x000000ffff077224 */ /* 0x000fe200008e060b */
[----:B------:R-:W-:Y:S02]  /*f370*/  SHF.R.U64 R29, R29, 0x3, RZ ;  /* 0x000000031d1d7819 */ /* 0x000fe400000012ff */
[----:B---3--:R-:W-:Y:S01]  /*f380*/  LOP3.LUT R17, R9, 0x2, RZ, 0x3c, !PT ;  /* 0x0000000209117812 */ /* 0x008fe200078e3cff */
[----:B------:R-:W-:Y:S01]  /*f390*/  SHFL.IDX PT, R36, R36, R9, 0x1c1f ;  /* 0x001c1f0924247589 */ /* 0x000fe200000e0000 */
[----:B------:R-:W-:Y:S02]  /*f3a0*/  LOP3.LUT R20, R6, R23, RZ, 0x3c, !PT ;  /* 0x0000001706147212 */ /* 0x000fe400078e3cff */
[----:B------:R-:W-:Y:S01]  /*f3b0*/  MOV R43, R10 ;  /* 0x0000000a002b7202 */ /* 0x000fe20000000f00 */
[----:B------:R-:W-:Y:S01]  /*f3c0*/  SHFL.IDX PT, R38, R38, R9, 0x1c1f ;  /* 0x001c1f0926267589 */ /* 0x000fe200000e0000 */
[----:B------:R-:W-:-:S02]  /*f3d0*/  LOP3.LUT R6, R29, R72, RZ, 0x3c, !PT ;  /* 0x000000481d067212 */ /* 0x000fc400078e3cff */
[----:B------:R-:W-:Y:S01]  /*f3e0*/  MOV R41, R24 ;  /* 0x0000001800297202 */ /* 0x000fe20000000f00 */
[----:B------:R-:W0:Y:S01]  /*f3f0*/  SHFL.IDX PT, R11, R34, R17, 0x1c1f ;  /* 0x001c1f11220b7589 */ /* 0x000e2200000e0000 */
[----:B------:R-:W-:Y:S02]  /*f400*/  MOV R37, R14 ;  /* 0x0000000e00257202 */ /* 0x000fe40000000f00 */
[----:B------:R-:W-:Y:S01]  /*f410*/  MOV R39, R20 ;  /* 0x0000001400277202 */ /* 0x000fe20000000f00 */
[----:B------:R0:W-:Y:S01]  /*f420*/  SHFL.IDX PT, R18, R8, R9, 0x1c1f ;  /* 0x001c1f0908127589 */ /* 0x0001e200000e0000 */
[----:B------:R-:W-:Y:S02]  /*f430*/  MOV R20, R12 ;  /* 0x0000000c00147202 */ /* 0x000fe40000000f00 */
[----:B------:R-:W-:Y:S01]  /*f440*/  PLOP3.LUT P1, PT, PT, PT, UP0, 0x80, 0x0 ;  /* 0x000000000000781c */ /* 0x000fe20003f2f008 */
[----:B------:R-:W1:Y:S04]  /*f450*/  SHFL.IDX PT, R15, R30, R17, 0x1c1f ;  /* 0x001c1f111e0f7589 */ /* 0x000e6800000e0000 */
[----:B------:R-:W2:Y:S04]  /*f460*/  SHFL.IDX PT, R29, R32, R17, 0x1c1f ;  /* 0x001c1f11201d7589 */ /* 0x000ea800000e0000 */
[----:B------:R-:W-:Y:S04]  /*f470*/  SHFL.IDX PT, R46, R46, R9, 0x1c1f ;  /* 0x001c1f092e2e7589 */ /* 0x000fe800000e0000 */
[----:B------:R-:W-:Y:S04]  /*f480*/  SHFL.IDX PT, R50, R50, R9, 0x1c1f ;  /* 0x001c1f0932327589 */ /* 0x000fe800000e0000 */
[----:B------:R-:W-:Y:S01]  /*f490*/  SHFL.IDX PT, R25, R48, R17, 0x1c1f ;  /* 0x001c1f1130197589 */ /* 0x000fe200000e0000 */
[----:B0-----:R-:W-:-:S02]  /*f4a0*/  SEL R8, R36, R11, P0 ;  /* 0x0000000b24087207 */ /* 0x001fc40000000000 */
[----:B------:R-:W-:Y:S01]  /*f4b0*/  SEL R10, R11, R36, P0 ;  /* 0x000000240b0a7207 */ /* 0x000fe20000000000 */
[----:B------:R-:W0:Y:S04]  /*f4c0*/  SHFL.IDX PT, R27, R52, R17, 0x1c1f ;  /* 0x001c1f11341b7589 */ /* 0x000e2800000e0000 */
[----:B------:R-:W-:Y:S01]  /*f4d0*/  SHFL.IDX PT, R54, R54, R9, 0x1c1f ;  /* 0x001c1f0936367589 */ /* 0x000fe200000e0000 */
[----:B-1----:R-:W-:Y:S02]  /*f4e0*/  SEL R12, R38, R15, P0 ;  /* 0x0000000f260c7207 */ /* 0x002fe40000000000 */
[----:B------:R-:W-:Y:S01]  /*f4f0*/  SEL R14, R15, R38, P0 ;  /* 0x000000260f0e7207 */ /* 0x000fe20000000000 */
[----:B------:R-:W1:Y:S01]  /*f500*/  SHFL.IDX PT, R31, R28, R17, 0x1c1f ;  /* 0x001c1f111c1f7589 */ /* 0x000e6200000e0000 */
[----:B--2---:R-:W-:-:S03]  /*f510*/  SEL R11, R29, R18, P0 ;  /* 0x000000121d0b7207 */ /* 0x004fc60000000000 */
        /* <DEDUP_REMOVED lines=11> */
[----:B------:R0:W1:Y:S04]  /*f5d0*/  SHFL.IDX PT, R23, R44, R17, 0x1c1f ;  /* 0x001c1f112c177589 */ /* 0x00006800000e0000 */
[----:B------:R-:W4:Y:S01]  /*f5e0*/  SHFL.IDX PT, R35, R62, R17, 0x1c1f ;  /* 0x001c1f113e237589 */ /* 0x000f2200000e0000 */
[----:B--2---:R-:W-:-:S02]  /*f5f0*/  SEL R24, R40, R21, P0 ;  /* 0x0000001528187207 */ /* 0x004fc40000000000 */
[----:B------:R-:W-:Y:S01]  /*f600*/  SEL R26, R21, R40, P0 ;  /* 0x00000028151a7207 */ /* 0x000fe20000000000 */
[----:B------:R-:W2:Y:S01]  /*f610*/  SHFL.IDX PT, R47, R66, R17, 0x1c1f ;  /* 0x001c1f11422f7589 */ /* 0x000ea200000e0000 */
[----:B---3--:R-:W-:Y:S02]  /*f620*/  SEL R27, R33, R56, P0 ;  /* 0x00000038211b7207 */ /* 0x008fe40000000000 */
[----:B0-----:R-:W-:Y:S01]  /*f630*/  SEL R44, R46, R25, P0 ;  /* 0x000000192e2c7207 */ /* 0x001fe20000000000 */
[----:B------:R0:W-:Y:S01]  /*f640*/  SHFL.IDX PT, R68, R68, R9, 0x1c1f ;  /* 0x001c1f0944447589 */ /* 0x0001e200000e0000 */
[----:B------:R-:W-:Y:S02]  /*f650*/  SEL R46, R25, R46, P0 ;  /* 0x0000002e192e7207 */ /* 0x000fe40000000000 */
[----:B------:R-:W-:Y:S01]  /*f660*/  SEL R25, R56, R33, P0 ;  /* 0x0000002138197207 */ /* 0x000fe20000000000 */
[----:B------:R-:W3:Y:S01]  /*f670*/  SHFL.IDX PT, R51, R70, R17, 0x1c1f ;  /* 0x001c1f1146337589 */ /* 0x000ee200000e0000 */
[----:B0-----:R-:W-:Y:S01]  /*f680*/  SEL R9, R18, R29, P0 ;  /* 0x0000001d12097207 */ /* 0x001fe20000000000 */
[----:B------:R-:W-:Y:S01]  /*f690*/  BAR.SYNC.DEFER_BLOCKING 0x1, 0x180 ;  /* 0x0046000000007b1d */ /* 0x000fe20000010000 */
[----:B-1----:R-:W-:-:S02]  /*f6a0*/  SEL R28, R42, R23, P0 ;  /* 0x000000172a1c7207 */ /* 0x002fc40000000000 */
[----:B------:R-:W-:Y:S02]  /*f6b0*/  SEL R30, R23, R42, P0 ;  /* 0x0000002a171e7207 */ /* 0x000fe40000000000 */
[----:B----4-:R-:W-:Y:S02]  /*f6c0*/  SEL R29, R60, R35, P0 ;  /* 0x000000233c1d7207 */ /* 0x010fe40000000000 */
[----:B------:R-:W-:Y:S02]  /*f6d0*/  SEL R31, R35, R60, P0 ;  /* 0x0000003c231f7207 */ /* 0x000fe40000000000 */
[----:B--2---:R-:W-:Y:S02]  /*f6e0*/  SEL R45, R64, R47, P0 ;  /* 0x0000002f402d7207 */ /* 0x004fe40000000000 */
[----:B------:R-:W-:Y:S02]  /*f6f0*/  SEL R47, R47, R64, P0 ;  /* 0x000000402f2f7207 */ /* 0x000fe40000000000 */
[----:B------:R-:W-:Y:S01]  /*f700*/  MOV R18, R6 ;  /* 0x0000000600127202 */ /* 0x000fe20000000f00 */
[----:B------:R-:W-:-:S02]  /*f710*/  IMAD.U32 R6, RZ, RZ, UR4 ;  /* 0x00000004ff067e24 */ /* 0x000fc4000f8e00ff */
[----:B------:R-:W-:Y:S01]  /*f720*/  IMAD.U32 R7, RZ, RZ, UR5 ;  /* 0x00000005ff077e24 */ /* 0x000fe2000f8e00ff */
[----:B---3--:R-:W-:Y:S01]  /*f730*/  SEL R49, R68, R51, P0 ;  /* 0x0000003344317207 */ /* 0x008fe20000000000 */
[----:B------:R-:W-:Y:S01]  /*f740*/  ULDC.64 UR4, c[0x0][0xbe0] ;  /* 0x0002f80000047ab9 */ /* 0x000fe20000000a00 */
        /* <DEDUP_REMOVED lines=28> */
.L_x_8886:
[----:B------:R-:W-:Y:S01]  /*f910*/  USHF.R.S32.HI UR9, URZ, 0x1f, UR39 ;  /* 0x0000001f3f097899 */ /* 0x000fe20008011427 */
[----:B------:R-:W-:Y:S01]  /*f920*/  LOP3.LUT R6, R9, 0x180, RZ, 0xc0, !PT ;  /* 0x0000018009067812 */ /* 0x000fe200078ec0ff */
[----:B------:R-:W-:Y:S01]  /*f930*/  ULDC.64 UR10, c[0x0][0xb70] ;  /* 0x0002dc00000a7ab9 */ /* 0x000fe20000000a00 */
[----:B------:R-:W-:Y:S01]  /*f940*/  USHF.R.S32.HI UR5, URZ, 0x1f, UR4 ;  /* 0x0000001f3f057899 */ /* 0x000fe20008011404 */
[----:B------:R-:W-:Y:S01]  /*f950*/  IMAD R10, R154, 0xc0, R156 ;  /* 0x000000c09a0a7824 */ /* 0x000fe200078e029c */
[----:B------:R-:W-:Y:S01]  /*f960*/  UIMAD UR8, UR9, UR10, URZ ;  /* 0x0000000a090872a4 */ /* 0x000fe2000f8e023f */
[----:B------:R-:W-:Y:S01]  /*f970*/  SHF.R.U64 R6, R6, 0x3, RZ ;  /* 0x0000000306067819 */ /* 0x000fe200000012ff */
[----:B------:R-:W-:Y:S01]  /*f980*/  USHF.R.S32.HI UR12, URZ, 0x1f, UR40 ;  /* 0x0000001f3f0c7899 */ /* 0x000fe20008011428 */
[----:B------:R-:W-:Y:S01]  /*f990*/  LOP3.LUT P0, RZ, R155, 0x3, RZ, 0xc0, !PT ;  /* 0x000000039bff7812 */ /* 0x000fe2000780c0ff */
[----:B------:R-:W-:Y:S01]  /*f9a0*/  UIMAD.WIDE.U32 UR6, UR39, UR10, UR4 ;  /* 0x0000000a270672a5 */ /* 0x000fe2000f8e0004 */
[----:B------:R-:W-:Y:S01]  /*f9b0*/  LOP3.LUT R6, R6, R9, RZ, 0x3c, !PT ;  /* 0x0000000906067212 */ /* 0x000fe200078e3cff */
[----:B------:R-:W-:Y:S01]  /*f9c0*/  UIMAD UR8, UR39, UR11, UR8 ;  /* 0x0000000b270872a4 */ /* 0x000fe2000f8e0208 */
[C---:B------:R-:W-:Y:S01]  /*f9d0*/  IADD3 R9, P4, R4.reuse, 0x4800, RZ ;  /* 0x0000480004097810 */ /* 0x040fe20007f9e0ff */
[----:B------:R-:W-:Y:S01]  /*f9e0*/  USEL UR12, UR12, URZ, !UP0 ;  /* 0x0000003f0c0c7287 */ /* 0x000fe2000c000000 */
[----:B------:R-:W-:Y:S01]  /*f9f0*/  SHF.R.S32.HI R7, RZ, 0x1f, R10 ;  /* 0x0000001fff077819 */ /* 0x000fe2000001140a */
[----:B------:R-:W-:Y:S01]  /*fa00*/  ULDC.64 UR10, c[0x0][0xb78] ;  /* 0x0002de00000a7ab9 */ /* 0x000fe20000000a00 */
[----:B------:R-:W-:Y:S01]  /*fa10*/  UIADD3 UR7, UR7, UR8, URZ ;  /* 0x0000000807077290 */ /* 0x000fe2000fffe03f */
[----:B------:R-:W-:Y:S01]  /*fa20*/  LOP3.LUT R8, R9, 0x180, RZ, 0xc0, !PT ;  /* 0x0000018009087812 */ /* 0x000fe200078ec0ff */
[----:B------:R-:W-:Y:S01]  /*fa30*/  USEL UR13, UR40, URZ, !UP0 ;  /* 0x0000003f280d7287 */ /* 0x000fe2000c000000 */
        /* <DEDUP_REMOVED lines=13> */
[--C-:B------:R-:W-:Y:S01]  /*fb10*/  IMAD.X R7, RZ, RZ, R5.reuse, P6 ;  /* 0x000000ffff077224 */ /* 0x100fe200030e0605 */
[C---:B-----5:R-:W-:Y:S01]  /*fb20*/  ISETP.GE.OR P1, PT, R10.reuse, R17, P0 ;  /* 0x000000110a00720c */ /* 0x060fe20000726670 */
[----:B------:R-:W-:Y:S01]  /*fb30*/  VIADD R10, R10, 0x8 ;  /* 0x000000080a0a7836 */ /* 0x000fe20000000000 */
[----:B------:R-:W-:Y:S01]  /*fb40*/  LEA.HI.X R21, R9, UR11, R12, 0x2, P2 ;  /* 0x0000000b09157c11 */ /* 0x000fe200090f140c */
[----:B------:R-:W-:Y:S01]  /*fb50*/  IMAD.X R9, RZ, RZ, R5, P4 ;  /* 0x000000ffff097224 */ /* 0x000fe200020e0605 */
[----:B------:R-:W-:Y:S01]  /*fb60*/  IADD3 R11, P2, R4, 0x7800, RZ ;  /* 0x00007800040b7810 */ /* 0x000fe20007f5e0ff */
[----:B------:R-:W-:Y:S01]  /*fb70*/  ULDC.64 UR6, c[0x0][0xaa0] ;  /* 0x0002a80000067ab9 */ /* 0x000fe20000000a00 */
[----:B------:R-:W-:-:S02]  /*fb80*/  LOP3.LUT R28, R29, 0x180, RZ, 0xc0, !PT ;  /* 0x000001801d1c7812 */ /* 0x000fc400078ec0ff */
[----:B------:R-:W-:Y:S01]  /*fb90*/  LOP3.LUT R32, R33, 0x180, RZ, 0xc0, !PT ;  /* 0x0000018021207812 */ /* 0x000fe200078ec0ff */
[----:B------:R-:W-:Y:S01]  /*fba0*/  IMAD.X R13, RZ, RZ, R5, P2 ;  /* 0x000000ffff0d7224 */ /* 0x000fe200010e0605 */
[----:B------:R-:W-:Y:S02]  /*fbb0*/  ISETP.GE.OR P0, PT, R10, R17, P0 ;  /* 0x000000110a00720c */ /* 0x000fe40000706670 */
[----:B------:R-:W-:Y:S01]  /*fbc0*/  SHF.R.U64 R25, R25, 0x3, RZ ;  /* 0x0000000319197819 */ /* 0x000fe200000012ff */
[----:B------:R-:W-:Y:S01]  /*fbd0*/  @!P1 STG.E desc[UR46][R20.64], R0 ;  /* 0x0000000014009986 */ /* 0x000fe2000c10192e */
[----:B------:R-:W-:Y:S02]  /*fbe0*/  LOP3.LUT R10, R11, 0x180, RZ, 0xc0, !PT ;  /* 0x000001800b0a7812 */ /* 0x000fe400078ec0ff */
[----:B------:R-:W-:Y:S02]  /*fbf0*/  SHF.R.U64 R28, R28, 0x3, RZ ;  /* 0x000000031c1c7819 */ /* 0x000fe400000012ff */
[----:B------:R-:W-:-:S02]  /*fc00*/  SHF.R.U64 R32, R32, 0x3, RZ ;  /* 0x0000000320207819 */ /* 0x000fc400000012ff */
[----:B------:R-:W-:Y:S01]  /*fc10*/  LOP3.LUT R24, R25, R4, RZ, 0x3c, !PT ;  /* 0x0000000419187212 */ /* 0x000fe200078e3cff */
[--C-:B------:R-:W-:Y:S01]  /*fc20*/  IMAD.MOV.U32 R25, RZ, RZ, R5.reuse ;  /* 0x000000ffff197224 */ /* 0x100fe200078e0005 */
[----:B------:R-:W-:Y:S01]  /*fc30*/  SHF.R.U64 R4, R10, 0x3, RZ ;  /* 0x000000030a047819 */ /* 0x000fe200000012ff */
[----:B------:R-:W-:Y:S01]  /*fc40*/  UIMAD UR5, UR5, UR6, URZ ;  /* 0x00000006050572a4 */ /* 0x000fe2000f8e023f */
[----:B------:R-:W-:Y:S01]  /*fc50*/  LOP3.LUT R28, R28, R29, RZ, 0x3c, !PT ;  /* 0x0000001d1c1c7212 */ /* 0x000fe200078e3cff */
[--C-:B------:R-:W-:Y:S01]  /*fc60*/  IMAD.X R29, RZ, RZ, R5.reuse, P5 ;  /* 0x000000ffff1d7224 */ /* 0x100fe200028e0605 */
[----:B------:R-:W-:Y:S01]  /*fc70*/  LOP3.LUT R32, R32, R33, RZ, 0x3c, !PT ;  /* 0x0000002120207212 */ /* 0x000fe200078e3cff */
[----:B------:R-:W-:Y:S01]  /*fc80*/  IMAD.X R33, RZ, RZ, R5, P3 ;  /* 0x000000ffff217224 */ /* 0x000fe200018e0605 */
[----:B------:R-:W-:Y:S01]  /*fc90*/  LOP3.LUT R12, R4, R11, RZ, 0x3c, !PT ;  /* 0x0000000b040c7212 */ /* 0x000fe200078e3cff */
[----:B------:R-:W-:Y:S01]  /*fca0*/  IMAD.U32 R37, RZ, RZ, UR6 ;  /* 0x00000006ff257e24 */ /* 0x000fe2000f8e00ff */
[----:B------:R-:W-:Y:S01]  /*fcb0*/  SHF.R.S32.HI R23, RZ, 0x1f, R22 ;  /* 0x0000001fff177819 */ /* 0x000fe20000011416 */
[----:B------:R0:W-:Y:S01]  /*fcc0*/  @!P0 STG.E desc[UR46][R20.64+0x20], R2 ;  /* 0x0000200214008986 */ /* 0x0001e2000c10192e */
[----:B------:R-:W-:-:S03]  /*fcd0*/  UIMAD UR5, UR4, UR7, UR5 ;  /* 0x00000007040572a4 */ /* 0x000fc6000f8e0205 */
[----:B------:R-:W5:Y:S01]  /*fce0*/  LD.E.128 R24, desc[UR46][R24.64] ;  /* 0x0000002e18187980 */ /* 0x000f62000c101d00 */
[----:B------:R-:W-:-:S03]  /*fcf0*/  ULDC.64 UR6, c[0x0][0xae0] ;  /* 0x0002b80000067ab9 */ /* 0x000fc60000000a00 */
[----:B------:R-:W5:Y:S04]  /*fd00*/  LD.E.128 R4, desc[UR46][R6.64] ;  /* 0x0000002e06047980 */ /* 0x000f68000c101d00 */
[----:B------:R-:W5:Y:S01]  /*fd10*/  LD.E.128 R28, desc[UR46][R28.64] ;  /* 0x0000002e1c1c7980 */ /* 0x000f62000c101d00 */
[----:B0-----:R-:W-:-:S03]  /*fd20*/  IMAD.WIDE.U32 R20, R37, UR4, R22 ;  /* 0x0000000425147c25 */ /* 0x001fc6000f8e0016 */
[----:B------:R-:W5:Y:S04]  /*fd30*/  LD.E.128 R8, desc[UR46][R8.64] ;  /* 0x0000002e08087980 */ /* 0x000f68000c101d00 */
[----:B------:R-:W5:Y:S04]  /*fd40*/  LD.E.128 R32, desc[UR46][R32.64] ;  /* 0x0000002e20207980 */ /* 0x000f68000c101d00 */
[----:B------:R-:W5:Y:S01]  /*fd50*/  LD.E.128 R12, desc[UR46][R12.64] ;  /* 0x0000002e0c0c7980 */ /* 0x000f62000c101d00 */
[----:B------:R-:W-:Y:S01]  /*fd60*/  UIMAD UR4, UR9, UR6, URZ ;  /* 0x00000006090472a4 */ /* 0x000fe2000f8e023f */
[----:B------:R-:W-:Y:S01]  /*fd70*/  VIADD R21, R21, UR5 ;  /* 0x0000000515157c36 */ /* 0x000fe20008000000 */
[----:B------:R-:W-:Y:S01]  /*fd80*/  SHF.R.S32.HI R153, RZ, 0x1f, R152 ;  /* 0x0000001fff997819 */ /* 0x000fe20000011498 */
        /* <DEDUP_REMOVED lines=8> */
[----:B------:R-:W-:Y:S01]  /*fe10*/  IMAD R18, R154, -0xc0, R17 ;  /* 0xffffff409a127824 */ /* 0x000fe200078e0211 */
[----:B------:R-:W-:Y:S01]  /*fe20*/  BSSY B1, `(.L_x_8887) ;  /* 0x0000024000017945 */ /* 0x000fe20003800000 */
[----:B------:R-:W-:Y:S01]  /*fe30*/  VIADD R0, R3, 0x19c20 ;  /* 0x00019c2003007836 */ /* 0x000fe20000000000 */
[----:B------:R-:W-:Y:S01]  /*fe40*/  ULDC.64 UR6, c[0x0][0xae8] ;  /* 0x0002ba0000067ab9 */ /* 0x000fe20000000a00 */
[----:B------:R-:W-:Y:S01]  /*fe50*/  IMAD.WIDE.U32 R2, R23, UR39, R20 ;  /* 0x0000002717027c25 */ /* 0x000fe2000f8e0014 */
[----:B------:R-:W-:-:S02]  /*fe60*/  ISETP.GE.AND P0, PT, R152, R18, PT ;  /* 0x000000129800720c */ /* 0x000fc40003f06270 */
[----:B------:R-:W-:Y:S01]  /*fe70*/  PRMT R0, RZ, 0x654, R0 ;  /* 0x00000654ff007816 */ /* 0x000fe20000000000 */
[----:B------:R-:W-:Y:S01]  /*fe80*/  VIADD R3, R3, UR4 ;  /* 0x0000000403037c36 */ /* 0x000fe20008000000 */
[----:B------:R-:W-:Y:S02]  /*fe90*/  UIMAD UR4, UR12, UR6, URZ ;  /* 0x000000060c0472a4 */ /* 0x000fe4000f8e023f */
[----:B------:R-:W-:Y:S02]  /*fea0*/  IMAD.U32 R37, RZ, RZ, UR6 ;  /* 0x00000006ff257e24 */ /* 0x000fe4000f8e00ff */
[----:B------:R-:W-:Y:S01]  /*feb0*/  VIADD R17, R152, 0x60 ;  /* 0x0000006098117836 */ /* 0x000fe20000000000 */
[----:B------:R-:W-:Y:S02]  /*fec0*/  UIMAD UR4, UR13, UR7, UR4 ;  /* 0x000000070d0472a4 */ /* 0x000fe4000f8e0204 */
[----:B------:R-:W-:Y:S02]  /*fed0*/  IMAD.WIDE.U32 R36, R37, UR13, R2 ;  /* 0x0000000d25247c25 */ /* 0x000fe4000f8e0002 */
[----:B------:R-:W-:-:S02]  /*fee0*/  ISETP.GE.AND P3, PT, R17, R18, PT ;  /* 0x000000121100720c */ /* 0x000fc40003f66270 */
[----:B------:R-:W-:Y:S01]  /*fef0*/  IMAD.WIDE R20, R154, 0xc0, R152 ;  /* 0x000000c09a147825 */ /* 0x000fe200078e0298 */
[----:B0-----:R0:W-:Y:S03]  /*ff00*/  SYNCS.ARRIVE.TRANS64.RED.A1T0 RZ, [R0+URZ], RZ ;  /* 0x000000ff00ff79a7 */ /* 0x0011e6000810043f */
[----:B------:R-:W-:Y:S01]  /*ff10*/  VIADD R23, R37, UR4 ;  /* 0x0000000425177c36 */ /* 0x000fe20008000000 */
[----:B------:R-:W-:Y:S06]  /*ff20*/  @P0 BRA `(.L_x_8888) ;  /* 0x00000000004c0947 */ /* 0x000fec0003800000 */
        /* <DEDUP_REMOVED lines=19> */
.L_x_8888:
[----:B------:R-:W-:Y:S05]  /*10060*/  BSYNC B1 ;  /* 0x0000000000017941 */ /* 0x000fea0003800000 */
.L_x_8887:
        /* <DEDUP_REMOVED lines=24> */
.L_x_8885:
        /* <DEDUP_REMOVED lines=13> */
[----:B------:R1:W5:Y:S01]  /*102c0*/  @P1 LDG.E R9, desc[UR46][R2.64] ;  /* 0x0000002e02091981 */ /* 0x000362000c1e1900 */
[----:B------:R-:W2:Y:S04]  /*102d0*/  S2R R0, SR_TID.X ;  /* 0x0000000000007919 */ /* 0x000ea80000002100 */
[----:B------:R-:W-:-:S05]  /*102e0*/  PLOP3.LUT P2, PT, PT, PT, UP1, 0x80, 0x0 ;  /* 0x000000000000781c */ /* 0x000fca0003f4f018 */
[----:B------:R-:W-:Y:S02]  /*102f0*/  @UP1 ULDC.64 UR4, c[0x0][0xbe0] ;  /* 0x0002f80000041ab9 */ /* 0x000fe40000000a00 */
[----:B------:R-:W-:-:S06]  /*10300*/  @UP1 UIMAD.WIDE UR4, UR40, 0x4, UR4 ;  /* 0x00000004280418a5 */ /* 0x000fcc000f8e0204 */
[----:B------:R-:W-:Y:S02]  /*10310*/  IMAD.U32 R4, RZ, RZ, UR4 ;  /* 0x00000004ff047e24 */ /* 0x000fe4000f8e00ff */
[----:B------:R-:W-:-:S05]  /*10320*/  IMAD.U32 R5, RZ, RZ, UR5 ;  /* 0x00000005ff057e24 */ /* 0x000fca000f8e00ff */
[----:B0-----:R1:W5:Y:S01]  /*10330*/  @P2 LDG.E R7, desc[UR46][R4.64] ;  /* 0x0000002e04072981 */ /* 0x001362000c1e1900 */
[----:B------:R-:W-:Y:S01]  /*10340*/  USHF.R.S32.HI UR6, URZ, 0x1f, UR39 ;  /* 0x0000001f3f067899 */ /* 0x000fe20008011427 */
[----:B--2---:R-:W-:-:S05]  /*10350*/  VIADD R0, R0, 0xffffff80 ;  /* 0xffffff8000007836 */ /* 0x004fca0000000000 */
[----:B------:R-:W-:Y:S01]  /*10360*/  ISETP.GT.AND P0, PT, R0, 0xbf, PT ;  /* 0x000000bf0000780c */ /* 0x000fe20003f04270 */
[----:B------:R-:W-:-:S12]  /*10370*/  @P2 BRA `(.L_x_8890) ;  /* 0x0000000000102947 */ /* 0x000fd80003800000 */
[----:B------:R-:W-:Y:S05]  /*10380*/  @!P1 BRA `(.L_x_8890) ;  /* 0x00000000000c9947 */ /* 0x000fea0003800000 */
[----:B------:R-:W2:Y:S04]  /*10390*/  LDG.E R0, desc[UR46][R2.64] ;  /* 0x0000002e02007981 */ /* 0x000ea8000c1e1900 */
[----:B-----5:R-:W2:Y:S02]  /*103a0*/  LDG.E R7, desc[UR46][R2.64+0x4] ;  /* 0x0000042e02077981 */ /* 0x020ea4000c1e1900 */
[----:B--2---:R-:W-:-:S07]  /*103b0*/  IMAD.IADD R7, R7, 0x1, -R0 ;  /* 0x0000000107077824 */ /* 0x004fce00078e0a00 */
.L_x_8890:
        /* <DEDUP_REMOVED lines=31> */
.L_x_8892:
[----:B------:R-:W-:Y:S05]  /*105b0*/  BSYNC B1 ;  /* 0x0000000000017941 */ /* 0x000fea0003800000 */
.L_x_8891:
[----:B------:R-:W-:Y:S01]  /*105c0*/  ULDC.64 UR4, c[0x0][0xaa0] ;  /* 0x0002a80000047ab9 */ /* 0x000fe20000000a00 */
[----:B------:R-:W-:Y:S01]  /*105d0*/  ULDC.64 UR10, c[0x0][0xae0] ;  /* 0x0002b800000a7ab9 */ /* 0x000fe20000000a00 */
[----:B------:R-:W-:Y:S01]  /*105e0*/  IMAD R0, R6, UR4, RZ ;  /* 0x0000000406007c24 */ /* 0x000fe2000f8e02ff */
[----:B------:R-:W-:Y:S01]  /*105f0*/  BSSY B1, `(.L_x_8893) ;  /* 0x000002a000017945 */ /* 0x000fe20003800000 */
[----:B01----:R-:W-:Y:S01]  /*10600*/  IMAD.WIDE.U32 R2, R9, UR4, R22 ;  /* 0x0000000409027c25 */ /* 0x003fe2000f8e0016 */
[----:B------:R-:W-:-:S03]  /*10610*/  UIMAD UR4, UR6, UR10, URZ ;  /* 0x0000000a060472a4 */ /* 0x000fc6000f8e023f */
[----:B------:R-:W-:Y:S01]  /*10620*/  IMAD R9, R9, UR5, R0 ;  /* 0x0000000509097c24 */ /* 0x000fe2000f8e0200 */
[----:B------:R-:W-:Y:S01]  /*10630*/  UIMAD UR4, UR39, UR11, UR4 ;  /* 0x0000000b270472a4 */ /* 0x000fe2000f8e0204 */
[----:B------:R-:W-:Y:S02]  /*10640*/  IMAD.U32 R5, RZ, RZ, UR10 ;  /* 0x0000000aff057e24 */ /* 0x000fe4000f8e00ff */
[----:B------:R-:W-:Y:S01]  /*10650*/  IMAD.IADD R3, R3, 0x1, R9 ;  /* 0x0000000103037824 */ /* 0x000fe200078e0209 */
[----:B------:R-:W-:Y:S01]  /*10660*/  ULDC.64 UR10, c[0x0][0xae8] ;  /* 0x0002ba00000a7ab9 */ /* 0x000fe20000000a00 */
[----:B------:R-:W-:Y:S02]  /*10670*/  IMAD R7, R154, -0xc0, R7 ;  /* 0xffffff409a077824 */ /* 0x000fe400078e0207 */
[----:B------:R-:W-:-:S03]  /*10680*/  IMAD.WIDE.U32 R2, R5, UR39, R2 ;  /* 0x0000002705027c25 */ /* 0x000fc6000f8e0002 */
[CC--:B------:R-:W-:Y:S01]  /*10690*/  ISETP.GE.AND P0, PT, R152.reuse, R7.reuse, PT ;  /* 0x000000079800720c */ /* 0x0c0fe20003f06270 */
[----:B------:R-:W-:Y:S01]  /*106a0*/  VIADD R3, R3, UR4 ;  /* 0x0000000403037c36 */ /* 0x000fe20008000000 */
[----:B------:R-:W-:Y:S01]  /*106b0*/  UIMAD UR4, UR7, UR10, URZ ;  /* 0x0000000a070472a4 */ /* 0x000fe2000f8e023f */
[----:B------:R-:W-:Y:S02]  /*106c0*/  VIADD R0, R152, 0x60 ;  /* 0x0000006098007836 */ /* 0x000fe40000000000 */
[----:B------:R-:W-:Y:S01]  /*106d0*/  IMAD.U32 R5, RZ, RZ, UR10 ;  /* 0x0000000aff057e24 */ /* 0x000fe2000f8e00ff */
[----:B------:R-:W-:Y:S01]  /*106e0*/  UIMAD UR4, UR8, UR11, UR4 ;  /* 0x0000000b080472a4 */ /* 0x000fe2000f8e0204 */
        /* <DEDUP_REMOVED lines=26> */
.L_x_8894:
[----:B------:R-:W-:Y:S05]  /*10890*/  BSYNC B1 ;  /* 0x0000000000017941 */ /* 0x000fea0003800000 */
.L_x_8893:
        /* <DEDUP_REMOVED lines=22> */
.L_x_8889:
[----:B------:R-:W-:Y:S05]  /*10a00*/  BSYNC B0 ;  /* 0x0000000000007941 */ /* 0x000fea0003800000 */
.L_x_8884:
[----:B------:R-:W-:Y:S02]  /*10a10*/  ULDC UR4, c[0x0][0xc14] ;  /* 0x0003050000047ab9 */ /* 0x000fe40000000800 */
[----:B------:R-:W-:-:S06]  /*10a20*/  UISETP.GE.AND UP0, UPT, UR49, UR4, UPT ;  /* 0x000000043100728c */ /* 0x000fcc000bf06270 */
[----:B------:R-:W-:-:S13]  /*10a30*/  PLOP3.LUT P0, PT, PT, PT, UP0, 0x80, 0x0 ;  /* 0x000000000000781c */ /* 0x000fda0003f0f008 */
[----:B------:R-:W-:Y:S05]  /*10a40*/  @!P0 BRA `(.L_x_8895) ;  /* 0xffffff0000c88947 */ /* 0x000fea000383ffff */
[----:B------:R-:W-:Y:S05]  /*10a50*/  EXIT ;  /* 0x000000000000794d */ /* 0x000fea0003800000 */
.L_x_8798:
        /* <DEDUP_REMOVED lines=13> */
[----:B------:R-:W0:Y:S02]  /*10b30*/  LDS.128 R24, [UR4+0x19cd0] ;  /* 0x019cd004ff187984 */ /* 0x000e240008000c00 */
[----:B0-----:R-:W-:Y:S02]  /*10b40*/  R2UR UR45, R27 ;  /* 0x000000001b2d72ca */ /* 0x001fe400000e0000 */
[----:B------:R-:W-:Y:S01]  /*10b50*/  R2UR UR38, R26 ;  /* 0x000000001a2672ca */ /* 0x000fe200000e0000 */
[----:B------:R-:W-:Y:S06]  /*10b60*/  BAR.ARV 0x4, 0x200 ;  /* 0x0108000000007b1d */ /* 0x000fec0000002000 */
[----:B------:R-:W-:Y:S08]  /*10b70*/  BRA `(.L_x_8897) ;  /* 0x0000000800b07947 */ /* 0x000ff00003800000 */
.L_x_8896:
        /* <DEDUP_REMOVED lines=41> */
.L_x_8902:
        /* <DEDUP_REMOVED lines=14> */
.L_x_8901:
[----:B------:R-:W-:Y:S05]  /*10ef0*/  BSYNC B0 ;  /* 0x0000000000007941 */ /* 0x000fea0003800000 */
.L_x_8900:
        /* <DEDUP_REMOVED lines=21> */
.L_x_8898:
        /* <DEDUP_REMOVED lines=25> */
.L_x_8903:
[----:B-1----:R-:W-:Y:S01]  /*111e0*/  IMAD R24, R24, R9, R14 ;  /* 0x0000000918187224 */ /* 0x002fe200078e020e */
[----:B0-----:R-:W-:Y:S01]  /*111f0*/  IABS R10, R6 ;  /* 0x00000006000a7213 */ /* 0x001fe20000000000 */
[----:B------:R-:W-:Y:S02]  /*11200*/  IMAD R13, R16, R11, RZ ;  /* 0x0000000b100d7224 */ /* 0x000fe400078e02ff */
[----:B------:R-:W-:Y:S02]  /*11210*/  IMAD.IADD R7, R7, 0x1, -R24 ;  /* 0x0000000107077824 */ /* 0x000fe400078e0a18 */
[----:B------:R-:W-:Y:S02]  /*11220*/  IMAD.MOV.U32 R2, RZ, RZ, RZ ;  /* 0x000000ffff027224 */ /* 0x000fe400078e00ff */
[----:B------:R-:W-:Y:S02]  /*11230*/  IMAD.MOV R10, RZ, RZ, -R10 ;  /* 0x000000ffff0a7224 */ /* 0x000fe400078e0a0a */
[----:B------:R-:W-:Y:S01]  /*11240*/  IMAD.HI.U32 R2, R3, R13, R2 ;  /* 0x0000000d03027227 */ /* 0x000fe200078e0002 */
        /* <DEDUP_REMOVED lines=18> */
[----:B------:R-:W-:Y:S02]  /*11370*/  VIADDMNMX R8, R3, R9, R8, PT ;  /* 0x0000000903087246 */ /* 0x000fe40003800108 */
[----:B------:R-:W-:-:S02]  /*11380*/  IABS R6, R13 ;  /* 0x0000000d00067213 */ /* 0x000fc40000000000 */
[----:B------:R-:W-:-:S04]  /*11390*/  IABS R9, R8 ;  /* 0x0000000800097213 */ /* 0x000fc80000000000 */
[----:B------:R-:W0:Y:S08]  /*113a0*/  I2F.RP R11, R9 ;  /* 0x00000009000b7306 */ /* 0x000e300000209400 */
[----:B0-----:R-:W0:Y:S02]  /*113b0*/  MUFU.RCP R11, R11 ;  /* 0x0000000b000b7308 */ /* 0x001e240000001000 */
[----:B0-----:R-:W-:-:S06]  /*113c0*/  VIADD R3, R11, 0xffffffe ;  /* 0x0ffffffe0b037836 */ /* 0x001fcc0000000000 */
[----:B------:R-:W0:Y:S02]  /*113d0*/  F2I.FTZ.U32.TRUNC.NTZ R3, R3 ;  /* 0x0000000300037305 */ /* 0x000e24000021f000 */
[----:B0-----:R-:W-:-:S04]  /*113e0*/  IMAD.MOV R12, RZ, RZ, -R3 ;  /* 0x000000ffff0c7224 */ /* 0x001fc800078e0a03 */
[----:B------:R-:W-:Y:S01]  /*113f0*/  IMAD R7, R12, R9, RZ ;  /* 0x000000090c077224 */ /* 0x000fe200078e02ff */
[----:B------:R-:W-:-:S03]  /*11400*/  IABS R12, R8 ;  /* 0x00000008000c7213 */ /* 0x000fc60000000000 */
[----:B------:R-:W-:Y:S01]  /*11410*/  IMAD.HI.U32 R2, R3, R7, R2 ;  /* 0x0000000703027227 */ /* 0x000fe200078e0002 */
[----:B------:R-:W-:-:S03]  /*11420*/  LOP3.LUT R3, R13, R8, RZ, 0x3c, !PT ;  /* 0x000000080d037212 */ /* 0x000fc600078e3cff */
[----:B------:R-:W-:Y:S01]  /*11430*/  IMAD.MOV.U32 R7, RZ, RZ, R6 ;  /* 0x000000ffff077224 */ /* 0x000fe200078e0006 */
[----:B------:R-:W-:Y:S01]  /*11440*/  ISETP.GE.AND P2, PT, R3, RZ, PT ;  /* 0x000000ff0300720c */ /* 0x000fe20003f46270 */
[----:B------:R-:W-:Y:S02]  /*11450*/  IMAD.MOV R6, RZ, RZ, -R12 ;  /* 0x000000ffff067224 */ /* 0x000fe400078e0a0c */
[----:B------:R-:W-:-:S04]  /*11460*/  IMAD.HI.U32 R2, R2, R7, RZ ;  /* 0x0000000702027227 */ /* 0x000fc800078e00ff */
[----:B------:R-:W-:Y:S02]  /*11470*/  IMAD R6, R2, R6, R7 ;  /* 0x0000000602067224 */ /* 0x000fe400078e0207 */
[----:B------:R-:W-:-:S03]  /*11480*/  IMAD.IADD R3, R13, 0x1, R10 ;  /* 0x000000010d037824 */ /* 0x000fc600078e020a */
[----:B------:R-:W-:-:S13]  /*11490*/  ISETP.GT.U32.AND P1, PT, R9, R6, PT ;  /* 0x000000060900720c */ /* 0x000fda0003f24070 */
[----:B------:R-:W-:Y:S02]  /*114a0*/  @!P1 IMAD.IADD R6, R6, 0x1, -R9 ;  /* 0x0000000106069824 */ /* 0x000fe400078e0a09 */
[----:B------:R-:W-:Y:S01]  /*114b0*/  @!P1 VIADD R2, R2, 0x1 ;  /* 0x0000000102029836 */ /* 0x000fe20000000000 */
[----:B------:R-:W-:Y:S02]  /*114c0*/  ISETP.NE.AND P1, PT, R8, RZ, PT ;  /* 0x000000ff0800720c */ /* 0x000fe40003f25270 */
[----:B------:R-:W-:Y:S01]  /*114d0*/  ISETP.GE.U32.AND P0, PT, R6, R9, PT ;  /* 0x000000090600720c */ /* 0x000fe20003f06070 */
[----:B------:R-:W-:-:S12]  /*114e0*/  IMAD.MOV R6, RZ, RZ, -R8 ;  /* 0x000000ffff067224 */ /* 0x000fd800078e0a08 */
[----:B------:R-:W-:-:S04]  /*114f0*/  @P0 VIADD R2, R2, 0x1 ;  /* 0x0000000102020836 */ /* 0x000fc80000000000 */
[----:B------:R-:W-:Y:S01]  /*11500*/  @!P2 IMAD.MOV R2, RZ, RZ, -R2 ;  /* 0x000000ffff02a224 */ /* 0x000fe200078e0a02 */
[----:B------:R-:W-:-:S04]  /*11510*/  @!P1 LOP3.LUT R2, RZ, R8, RZ, 0x33, !PT ;  /* 0x00000008ff029212 */ /* 0x000fc800078e33ff */
[----:B------:R-:W-:Y:S01]  /*11520*/  LOP3.LUT R25, RZ, R2, RZ, 0x33, !PT ;  /* 0x00000002ff197212 */ /* 0x000fe200078e33ff */
[----:B------:R-:W-:-:S04]  /*11530*/  IMAD R3, R2, R6, R3 ;  /* 0x0000000602037224 */ /* 0x000fc800078e0203 */
[----:B------:R-:W-:Y:S01]  /*11540*/  IMAD.IADD R25, R4, 0x1, R25 ;  /* 0x0000000104197824 */ /* 0x000fe200078e0219 */
[----:B------:R-:W-:Y:S01]  /*11550*/  R2UR UR38, R3 ;  /* 0x00000000032672ca */ /* 0x000fe200000e0000 */
[----:B------:R-:W-:-:S14]  /*11560*/  BRA `(.L_x_8904) ;  /* 0x00000000000c7947 */ /* 0x000fdc0003800000 */
.L_x_8899:
[----:B------:R-:W-:Y:S01]  /*11570*/  IMAD.MOV.U32 R24, RZ, RZ, R7 ;  /* 0x000000ffff187224 */ /* 0x000fe200078e0007 */
[----:B------:R-:W-:Y:S01]  /*11580*/  UMOV UR38, URZ ;  /* 0x0000003f00267c82 */ /* 0x000fe20008000000 */
[----:B------:R-:W-:-:S07]  /*11590*/  IMAD.MOV.U32 R25, RZ, RZ, RZ ;  /* 0x000000ffff197224 */ /* 0x000fce00078e00ff */
.L_x_8904:
[----:B------:R-:W-:Y:S01]  /*115a0*/  ISETP.NE.AND P0, PT, R5, RZ, PT ;  /* 0x000000ff0500720c */ /* 0x000fe20003f05270 */
[----:B------:R-:W-:Y:S02]  /*115b0*/  IMAD.U32 R6, RZ, RZ, UR38 ;  /* 0x00000026ff067e24 */ /* 0x000fe4000f8e00ff */
[----:B------:R-:W-:Y:S02]  /*115c0*/  IMAD.U32 R7, RZ, RZ, UR45 ;  /* 0x0000002dff077e24 */ /* 0x000fe4000f8e00ff */
[----:B------:R-:W-:Y:S02]  /*115d0*/  IMAD.MOV.U32 R4, RZ, RZ, R24 ;  /* 0x000000ffff047224 */ /* 0x000fe400078e0018 */
[----:B------:R-:W-:-:S06]  /*115e0*/  IMAD.MOV.U32 R5, RZ, RZ, R25 ;  /* 0x000000ffff057224 */ /* 0x000fcc00078e0019 */
[----:B------:R-:W0:Y:S01]  /*115f0*/  @!P0 S2R R3, SR_CgaCtaId ;  /* 0x0000000000038919 */ /* 0x000e220000008800 */
[----:B------:R-:W-:-:S04]  /*11600*/  @!P0 MOV R2, 0x400 ;  /* 0x0000040000028802 */ /* 0x000fc80000000f00 */
[----:B0-----:R-:W-:-:S05]  /*11610*/  @!P0 LEA R2, R3, R2, 0x18 ;  /* 0x0000000203028211 */ /* 0x001fca00078ec0ff */
[----:B------:R0:W-:Y:S01]  /*11620*/  @!P0 STS.128 [R2+0x19cd0], R4 ;  /* 0x019cd00402008388 */ /* 0x0001e20000000c00 */
[----:B------:R-:W-:Y:S06]  /*11630*/  BAR.ARV 0x5, 0x200 ;  /* 0x0148000000007b1d */ /* 0x000fec0000002000 */
.L_x_8897:
[----:B------:R-:W-:Y:S01]  /*11640*/  ULDC UR4, c[0x0][0xc14] ;  /* 0x0003050000047ab9 */ /* 0x000fe20000000800 */
[----:B------:R1:W-:Y:S01]  /*11650*/  STL [R1+0xc], RZ ;  /* 0x00000cff01007387 */ /* 0x0003e20000100800 */
[----:B------:R-:W-:Y:S01]  /*11660*/  UISETP.GE.AND UP0, UPT, UR45, UR4, UPT ;  /* 0x000000042d00728c */ /* 0x000fe2000bf06270 */
[----:B------:R-:W-:Y:S02]  /*11670*/  IMAD.MOV.U32 R22, RZ, RZ, 0x1 ;  /* 0x00000001ff167424 */ /* 0x000fe400078e00ff */
[----:B------:R-:W-:-:S03]  /*11680*/  IMAD.MOV.U32 R17, RZ, RZ, RZ ;  /* 0x000000ffff117224 */ /* 0x000fc600078e00ff */
[----:B------:R-:W-:-:S13]  /*11690*/  PLOP3.LUT P0, PT, PT, PT, UP0, 0x80, 0x0 ;  /* 0x000000000000781c */ /* 0x000fda0003f0f008 */
[----:B-1----:R-:W-:Y:S05]  /*116a0*/  @P0 BRA `(.L_x_8905) ;  /* 0x0000004000200947 */ /* 0x002fea0003800000 */
[----:B------:R-:W1:Y:S01]  /*116b0*/  S2R R8, SR_TID.X ;  /* 0x0000000000087919 */ /* 0x000e620000002100 */
[----:B------:R-:W-:Y:S01]  /*116c0*/  IMAD.SHL.U32 R9, R0, 0x800, RZ ;  /* 0x0000080000097824 */ /* 0x000fe200078e00ff */
[----:B------:R-:W-:Y:S01]  /*116d0*/  ULOP3.LUT UR41, UR42, 0x1, URZ, 0xfc, !UPT ;  /* 0x000000012a297892 */ /* 0x000fe2000f8efc3f */
[----:B------:R-:W-:Y:S01]  /*116e0*/  IMAD.MOV.U32 R22, RZ, RZ, 0x1 ;  /* 0x00000001ff167424 */ /* 0x000fe200078e00ff */
[----:B0-----:R-:W0:Y:S01]  /*116f0*/  S2R R7, SR_TID.X ;  /* 0x0000000000077919 */ /* 0x001e220000002100 */
[----:B------:R-:W-:Y:S01]  /*11700*/  IMAD.MOV.U32 R17, RZ, RZ, RZ ;  /* 0x000000ffff117224 */ /* 0x000fe200078e00ff */
[----:B------:R-:W-:Y:S01]  /*11710*/  ULOP3.LUT UR44, UR42, 0x2, URZ, 0xfc, !UPT ;  /* 0x000000022a2c7892 */ /* 0x000fe2000f8efc3f */
[----:B------:R2:W-:Y:S01]  /*11720*/  STL [R1+0xc], RZ ;  /* 0x00000cff01007387 */ /* 0x0005e20000100800 */
[----:B------:R-:W-:Y:S01]  /*11730*/  ULDC UR43, c[0x0][0xc] ;  /* 0x00000300002b7ab9 */ /* 0x000fe20000000800 */
[----:B------:R-:W-:Y:S01]  /*11740*/  ULDC.64 UR48, c[0x0][0x198] ;  /* 0x0000660000307ab9 */ /* 0x000fe20000000a00 */
[----:B-1----:R-:W-:Y:S01]  /*11750*/  SHF.R.U32.HI R4, RZ, 0x1, R8 ;  /* 0x00000001ff047819 */ /* 0x002fe20000011608 */
[C---:B------:R-:W-:Y:S01]  /*11760*/  IMAD.SHL.U32 R2, R8.reuse, 0x20, RZ ;  /* 0x0000002008027824 */ /* 0x040fe200078e00ff */
[C---:B------:R-:W-:Y:S01]  /*11770*/  LOP3.LUT P0, RZ, R8.reuse, 0x4, RZ, 0xc0, !PT ;  /* 0x0000000408ff7812 */ /* 0x040fe2000780c0ff */
[----:B------:R-:W-:Y:S01]  /*11780*/  IMAD.SHL.U32 R6, R8, 0x80, RZ ;  /* 0x0000008008067824 */ /* 0x000fe200078e00ff */
[----:B------:R-:W-:Y:S01]  /*11790*/  LOP3.LUT R5, R4, 0x20, RZ, 0xc0, !PT ;  /* 0x0000002004057812 */ /* 0x000fe200078ec0ff */
[----:B------:R-:W-:Y:S01]  /*117a0*/  IMAD.SHL.U32 R0, R8, 0x10, RZ ;  /* 0x0000001008007824 */ /* 0x000fe200078e00ff */
[----:B0-----:R-:W-:-:S02]  /*117b0*/  LOP3.LUT R10, R7, 0x7f, RZ, 0xc0, !PT ;  /* 0x0000007f070a7812 */ /* 0x001fc400078ec0ff */
        /* <DEDUP_REMOVED lines=17> */
[----:B--2---:R-:W-:-:S07]  /*118d0*/  LOP3.LUT R29, R18, 0x2800, RZ, 0xfc, !PT ;  /* 0x00002800121d7812 */ /* 0x004fce00078efcff */
.L_x_8975:
[----:B------:R-:W-:Y:S01]  /*118e0*/  ULDC.64 UR8, c[0x0][0xa00] ;  /* 0x0002800000087ab9 */ /* 0x000fe20000000a00 */
[----:B------:R-:W-:Y:S01]  /*118f0*/  ULDC.64 UR6, c[0x0][0xa00] ;  /* 0x0002800000067ab9 */ /* 0x000fe20000000a00 */
[----:B------:R-:W-:Y:S01]  /*11900*/  ISETP.NE.U32.AND P0, PT, RZ, UR8, PT ;  /* 0x00000008ff007c0c */ /* 0x000fe2000bf05070 */
[----:B------:R-:W-:Y:S01]  /*11910*/  UIMAD.WIDE UR6, UR45, 0x4, UR6 ;  /* 0x000000042d0678a5 */ /* 0x000fe2000f8e0206 */
[----:B-12---:R-:W-:Y:S01]  /*11920*/  IMAD.MOV.U32 R0, RZ, RZ, RZ ;  /* 0x000000ffff007224 */ /* 0x006fe200078e00ff */
[----:B------:R-:W-:Y:S01]  /*11930*/  ULDC.64 UR4, c[0x0][0xa28] ;  /* 0x00028a0000047ab9 */ /* 0x000fe20000000a00 */
[----:B------:R-:W-:Y:S01]  /*11940*/  ISETP.NE.AND.EX P0, PT, RZ, UR9, PT, P0 ;  /* 0x00000009ff007c0c */ /* 0x000fe2000bf05300 */
[----:B------:R-:W-:Y:S01]  /*11950*/  ULDC.64 UR10, c[0x0][0xa08] ;  /* 0x00028200000a7ab9 */ /* 0x000fe20000000a00 */
[----:B------:R-:W-:Y:S01]  /*11960*/  UISETP.NE.U32.AND UP0, UPT, UR4, URZ, UPT ;  /* 0x0000003f0400728c */ /* 0x000fe2000bf05070 */
[----:B------:R-:W-:Y:S01]  /*11970*/  IMAD.U32 R2, RZ, RZ, UR6 ;  /* 0x00000006ff027e24 */ /* 0x000fe2000f8e00ff */
[----:B------:R-:W-:Y:S01]  /*11980*/  ISETP.NE.U32.AND P1, PT, RZ, UR10, PT ;  /* 0x0000000aff007c0c */ /* 0x000fe2000bf25070 */
[----:B------:R-:W-:Y:S01]  /*11990*/  IMAD.U32 R3, RZ, RZ, UR7 ;  /* 0x00000007ff037e24 */ /* 0x000fe2000f8e00ff */
[----:B------:R-:W-:-:S02]  /*119a0*/  UISETP.NE.AND.EX UP0, UPT, UR5, URZ, UPT, UP0 ;  /* 0x0000003f0500728c */ /* 0x000fc4000bf05300 */
[----:B------:R-:W-:Y:S01]  /*119b0*/  ISETP.NE.AND.EX P1, PT, RZ, UR11, PT, P1 ;  /* 0x0000000bff007c0c */ /* 0x000fe2000bf25310 */
[----:B------:R-:W-:Y:S01]  /*119c0*/  ULDC.64 UR10, c[0x0][0xa18] ;  /* 0x00028600000a7ab9 */ /* 0x000fe20000000a00 */
[----:B------:R-:W-:-:S03]  /*119d0*/  ULDC.64 UR8, c[0x0][0xa08] ;  /* 0x0002820000087ab9 */ /* 0x000fc60000000a00 */
[----:B0-----:R0:W2:Y:S01]  /*119e0*/  @P0 LDG.E R0, desc[UR46][R2.64] ;  /* 0x0000002e02000981 */ /* 0x0010a2000c1e1900 */
[----:B------:R-:W-:Y:S02]  /*119f0*/  UISETP.NE.U32.AND UP1, UPT, UR10, URZ, UPT ;  /* 0x0000003f0a00728c */ /* 0x000fe4000bf25070 */
[----:B------:R-:W-:Y:S02]  /*11a00*/  UIMAD.WIDE UR8, UR45, 0x4, UR8 ;  /* 0x000000042d0878a5 */ /* 0x000fe4000f8e0208 */
[----:B------:R-:W-:Y:S01]  /*11a10*/  UISETP.NE.AND.EX UP1, UPT, UR11, URZ, UPT, UP1 ;  /* 0x0000003f0b00728c */ /* 0x000fe2000bf25310 */
[----:B------:R-:W-:Y:S01]  /*11a20*/  IMAD.MOV.U32 R27, RZ, RZ, RZ ;  /* 0x000000ffff1b7224 */ /* 0x000fe200078e00ff */
[----:B------:R-:W-:Y:S01]  /*11a30*/  @UP0 ULDC.64 UR4, c[0x0][0xa28] ;  /* 0x00028a0000040ab9 */ /* 0x000fe20000000a00 */
[----:B------:R-:W-:Y:S01]  /*11a40*/  PLOP3.LUT P2, PT, PT, PT, UP0, 0x80, 0x0 ;  /* 0x000000000000781c */ /* 0x000fe20003f4f008 */
[----:B------:R-:W-:Y:S01]  /*11a50*/  @UP0 UIMAD.WIDE UR4, UR45, 0x4, UR4 ;  /* 0x000000042d0408a5 */ /* 0x000fe2000f8e0204 */
[----:B0-----:R-:W-:-:S02]  /*11a60*/  IMAD.U32 R2, RZ, RZ, UR8 ;  /* 0x00000008ff027e24 */ /* 0x001fc4000f8e00ff */
[----:B------:R-:W-:Y:S01]  /*11a70*/  IMAD.U32 R3, RZ, RZ, UR9 ;  /* 0x00000009ff037e24 */ /* 0x000fe2000f8e00ff */
[----:B------:R-:W-:Y:S01]  /*11a80*/  PLOP3.LUT P3, PT, PT, PT, UP1, 0x80, 0x0 ;  /* 0x000000000000781c */ /* 0x000fe20003f6f018 */
[----:B------:R-:W-:Y:S01]  /*11a90*/  IMAD.MOV.U32 R4, RZ, RZ, RZ ;  /* 0x000000ffff047224 */ /* 0x000fe200078e00ff */
[----:B------:R-:W-:Y:S02]  /*11aa0*/  ULDC.64 UR10, c[0x0][0xa20] ;  /* 0x00028800000a7ab9 */ /* 0x000fe40000000a00 */
[----:B------:R0:W5:Y:S02]  /*11ab0*/  @P1 LDG.E R27, desc[UR46][R2.64] ;  /* 0x0000002e021b1981 */ /* 0x000164000c1e1900 */
[----:B0-----:R-:W-:Y:S02]  /*11ac0*/  IMAD.U32 R2, RZ, RZ, UR4 ;  /* 0x00000004ff027e24 */ /* 0x001fe4000f8e00ff */
[----:B------:R-:W-:Y:S01]  /*11ad0*/  IMAD.U32 R3, RZ, RZ, UR5 ;  /* 0x00000005ff037e24 */ /* 0x000fe2000f8e00ff */
[----:B------:R-:W-:-:S02]  /*11ae0*/  @UP1 ULDC.64 UR4, c[0x0][0xa18] ;  /* 0x0002860000041ab9 */ /* 0x000fc40000000a00 */
[----:B------:R-:W-:Y:S02]  /*11af0*/  @UP1 UIMAD.WIDE UR4, UR45, 0x4, UR4 ;  /* 0x000000042d0418a5 */ /* 0x000fe4000f8e0204 */
[----:B------:R0:W5:Y:S04]  /*11b00*/  @P2 LDG.E R4, desc[UR46][R2.64] ;  /* 0x0000002e02042981 */ /* 0x000168000c1e1900 */
[----:B0-----:R-:W-:Y:S02]  /*11b10*/  IMAD.U32 R2, RZ, RZ, UR4 ;  /* 0x00000004ff027e24 */ /* 0x001fe4000f8e00ff */
[----:B------:R-:W-:Y:S01]  /*11b20*/  IMAD.U32 R3, RZ, RZ, UR5 ;  /* 0x00000005ff037e24 */ /* 0x000fe2000f8e00ff */
[----:B------:R-:W-:Y:S01]  /*11b30*/  ULDC.64 UR4, c[0x0][0x3f8] ;  /* 0x0000fe0000047ab9 */ /* 0x000fe20000000a00 */
[----:B--2---:R0:W-:Y:S02]  /*11b40*/  STL [R1+0x8], R0 ;  /* 0x0000080001007387 */ /* 0x0041e40000100800 */
[----:B0-----:R-:W0:Y:S02]  /*11b50*/  LDC R0, c[0x0][0x288] ;  /* 0x0000a200ff007b82 */ /* 0x001e240000000800 */
[----:B0-----:R0:W5:Y:S01]  /*11b60*/  @P3 LDG.E R0, desc[UR46][R2.64] ;  /* 0x0000002e02003981 */ /* 0x001162000c1e1900 */
[----:B------:R-:W-:Y:S01]  /*11b70*/  UISETP.NE.U32.AND UP0, UPT, UR4, URZ, UPT ;  /* 0x0000003f0400728c */ /* 0x000fe2000bf05070 */
[----:B------:R-:W-:-:S02]  /*11b80*/  ISETP.NE.U32.AND P2, PT, RZ, UR10, PT ;  /* 0x0000000aff007c0c */ /* 0x000fc4000bf45070 */
[----:B------:R-:W-:Y:S01]  /*11b90*/  ULDC UR4, c[0x0][0x404] ;  /* 0x0001010000047ab9 */ /* 0x000fe20000000800 */
[----:B------:R-:W-:Y:S01]  /*11ba0*/  UISETP.NE.AND.EX UP0, UPT, UR5, URZ, UPT, UP0 ;  /* 0x0000003f0500728c */ /* 0x000fe2000bf05300 */
[----:B------:R-:W-:Y:S02]  /*11bb0*/  ISETP.NE.AND.EX P2, PT, RZ, UR11, PT, P2 ;  /* 0x0000000bff007c0c */ /* 0x000fe4000bf45320 */
[----:B------:R-:W-:Y:S01]  /*11bc0*/  ULDC UR5, c[0x0][0x2e0] ;  /* 0x0000b80000057ab9 */ /* 0x000fe20000000800 */
[----:B------:R-:W-:-:S04]  /*11bd0*/  USEL UR4, UR4, 0x1, UP0 ;  /* 0x0000000104047887 */ /* 0x000fc80008000000 */
[----:B------:R-:W-:Y:S01]  /*11be0*/  UIMAD UR4, UR4, UR5, URZ ;  /* 0x00000005040472a4 */ /* 0x000fe2000f8e023f */
[----:B0-----:R-:W-:Y:S11]  /*11bf0*/  @P3 BRA `(.L_x_8906) ;  /* 0x0000000000183947 */ /* 0x001ff60003800000 */
[----:B------:R-:W-:Y:S05]  /*11c00*/  @!P0 BRA `(.L_x_8906) ;  /* 0x0000000000148947 */ /* 0x000fea0003800000 */
[----:B------:R-:W-:Y:S02]  /*11c10*/  IMAD.U32 R2, RZ, RZ, UR6 ;  /* 0x00000006ff027e24 */ /* 0x000fe4000f8e00ff */
[----:B------:R-:W-:-:S05]  /*11c20*/  IMAD.U32 R3, RZ, RZ, UR7 ;  /* 0x00000007ff037e24 */ /* 0x000fca000f8e00ff */
[----:B------:R-:W2:Y:S04]  /*11c30*/  LDG.E R5, desc[UR46][R2.64] ;  /* 0x0000002e02057981 */ /* 0x000ea8000c1e1900 */
[----:B-----5:R-:W2:Y:S02]  /*11c40*/  LDG.E R0, desc[UR46][R2.64+0x4] ;  /* 0x0000042e02007981 */ /* 0x020ea4000c1e1900 */
[----:B--2---:R-:W-:-:S07]  /*11c50*/  IMAD.IADD R0, R0, 0x1, -R5 ;  /* 0x0000000100007824 */ /* 0x004fce00078e0a05 */
.L_x_8906:
[----:B------:R-:W-:Y:S02]  /*11c60*/  IMAD.U32 R5, RZ, RZ, UR4 ;  /* 0x00000004ff057e24 */ /* 0x000fe4000f8e00ff */
[----:B-----5:R-:W-:Y:S01]  /*11c70*/  IMAD.IADD R27, R27, 0x1, R4 ;  /* 0x000000011b1b7824 */ /* 0x020fe200078e0204 */
[----:B------:R-:W-:Y:S06]  /*11c80*/  @!P2 BRA `(.L_x_8907) ;  /* 0x000000000018a947 */ /* 0x000fec0003800000 */
[----:B------:R-:W-:Y:S02]  /*11c90*/  ULDC.64 UR4, c[0x0][0xa20] ;  /* 0x0002880000047ab9 */ /* 0x000fe40000000a00 */
[----:B------:R-:W-:-:S06]  /*11ca0*/  UIMAD.WIDE UR4, UR45, 0x4, UR4 ;  /* 0x000000042d0478a5 */ /* 0x000fcc000f8e0204 */
[----:B------:R-:W-:Y:S02]  /*11cb0*/  IMAD.U32 R2, RZ, RZ, UR4 ;  /* 0x00000004ff027e24 */ /* 0x000fe4000f8e00ff */
[----:B------:R-:W-:-:S05]  /*11cc0*/  IMAD.U32 R3, RZ, RZ, UR5 ;  /* 0x00000005ff037e24 */ /* 0x000fca000f8e00ff */
[----:B------:R0:W5:Y:S01]  /*11cd0*/  LDG.E R5, desc[UR46][R2.64] ;  /* 0x0000002e02057981 */ /* 0x000162000c1e1900 */
[----:B------:R-:W-:Y:S05]  /*11ce0*/  BRA `(.L_x_8908) ;  /* 0x0000000000187947 */ /* 0x000fea0003800000 */
.L_x_8907:
[----:B------:R-:W-:Y:S05]  /*11cf0*/  @!P1 BRA `(.L_x_8908) ;  /* 0x0000000000149947 */ /* 0x000fea0003800000 */
[----:B------:R-:W-:Y:S02]  /*11d00*/  IMAD.U32 R2, RZ, RZ, UR8 ;  /* 0x00000008ff027e24 */ /* 0x000fe4000f8e00ff */
[----:B------:R-:W-:-:S05]  /*11d10*/  IMAD.U32 R3, RZ, RZ, UR9 ;  /* 0x00000009ff037e24 */ /* 0x000fca000f8e00ff */
[----:B------:R-:W2:Y:S04]  /*11d20*/  LDG.E R6, desc[UR46][R2.64] ;  /* 0x0000002e02067981 */ /* 0x000ea8000c1e1900 */
[----:B------:R-:W2:Y:S02]  /*11d30*/  LDG.E R5, desc[UR46][R2.64+0x4] ;  /* 0x0000042e02057981 */ /* 0x000ea4000c1e1900 */
[----:B--2---:R-:W-:-:S07]  /*11d40*/  IMAD.IADD R5, R5, 0x1, -R6 ;  /* 0x0000000105057824 */ /* 0x004fce00078e0a06 */
.L_x_8908:
[----:B0-----:R-:W0:Y:S01]  /*11d50*/  LDC.64 R2, c[0x0][0x9e0] ;  /* 0x00027800ff027b82 */ /* 0x001e220000000a00 */
[----:B-----5:R-:W-:Y:S02]  /*11d60*/  IMAD.IADD R6, R5, 0x1, -R4 ;  /* 0x0000000105067824 */ /* 0x020fe400078e0a04 */
[----:B------:R-:W-:-:S05]  /*11d70*/  IMAD R5, R25, 0xc0, RZ ;  /* 0x000000c019057824 */ /* 0x000fca00078e02ff */
[----:B------:R-:W-:-:S05]  /*11d80*/  IADD3 R5, -R0, 0xc0, R5 ;  /* 0x000000c000057810 */ /* 0x000fca0007ffe105 */
[----:B------:R-:W-:Y:S01]  /*11d90*/  IMAD.IADD R9, R6, 0x1, R5 ;  /* 0x0000000106097824 */ /* 0x000fe200078e0205 */
[----:B0-----:R-:W-:-:S03]  /*11da0*/  ISETP.GE.AND P1, PT, R3, 0x1, PT ;  /* 0x000000010300780c */ /* 0x001fc60003f26270 */
[----:B------:R-:W-:-:S10]  /*11db0*/  IMAD.IADD R2, R9, 0x1, R2 ;  /* 0x0000000109027824 */ /* 0x000fd400078e0202 */
        /* <DEDUP_REMOVED lines=11> */
.L_x_8910:
[----:B------:R-:W-:-:S13]  /*11e70*/  ISETP.NE.AND P0, PT, R3, 0x1, PT ;  /* 0x000000010300780c */ /* 0x000fda0003f05270 */
[----:B------:R-:W0:Y:S02]  /*11e80*/  @P0 LDC.64 R4, c[0x0][0x9e8] ;  /* 0x00027a00ff040b82 */ /* 0x000e240000000a00 */
[----:B0-----:R-:W-:-:S05]  /*11e90*/  @P0 IMAD.HI.U32 R4, R7, R4, RZ ;  /* 0x0000000407040227 */ /* 0x001fca00078e00ff */
[----:B------:R-:W-:-:S07]  /*11ea0*/  @P0 SHF.R.U32.HI R7, RZ, R5, R4 ;  /* 0x00000005ff070219 */ /* 0x000fce0000011604 */
.L_x_8911:
[----:B------:R-:W-:-:S05]  /*11eb0*/  IMAD R7, R7, R3, R3 ;  /* 0x0000000307077224 */ /* 0x000fca00078e0203 */
[----:B------:R-:W-:-:S07]  /*11ec0*/  VIMNMX R2, R2, R7, PT ;  /* 0x0000000702027248 */ /* 0x000fce0003fe0100 */
.L_x_8909:
[----:B------:R-:W-:Y:S01]  /*11ed0*/  VIADD R2, R2, 0x7f ;  /* 0x0000007f02027836 */ /* 0x000fe20000000000 */
[----:B------:R-:W-:Y:S01]  /*11ee0*/  ULDC UR4, c[0x0][0x9dc] ;  /* 0x0002770000047ab9 */ /* 0x000fe20000000800 */
[----:B------:R-:W-:-:S03]  /*11ef0*/  IMAD R7, R25, 0xc0, -R0 ;  /* 0x000000c019077824 */ /* 0x000fc600078e0a00 */
[----:B------:R-:W-:Y:S01]  /*11f00*/  SHF.R.S32.HI R5, RZ, 0x1f, R2 ;  /* 0x0000001fff057819 */ /* 0x000fe20000011402 */
[----:B------:R-:W-:-:S03]  /*11f10*/  IMAD.IADD R7, R6, 0x1, R7 ;  /* 0x0000000106077824 */ /* 0x000fc600078e0207 */
[----:B------:R-:W-:Y:S01]  /*11f20*/  LEA.HI R4, R5, R2, RZ, 0x7 ;  /* 0x0000000205047211 */ /* 0x000fe200078f38ff */
[----:B------:R-:W-:Y:S02]  /*11f30*/  VIADD R2, R6, 0x7f ;  /* 0x0000007f06027836 */ /* 0x000fe40000000000 */
[----:B------:R-:W-:Y:S01]  /*11f40*/  VIADD R0, R7, -UR4 ;  /* 0x8000000407007c36 */ /* 0x000fe20008000000 */
[----:B------:R-:W-:Y:S02]  /*11f50*/  SHF.R.S32.HI R4, RZ, 0x7, R4 ;  /* 0x00000007ff047819 */ /* 0x000fe40000011404 */
[----:B------:R-:W-:-:S04]  /*11f60*/  SHF.R.S32.HI R5, RZ, 0x1f, R2 ;  /* 0x0000001fff057819 */ /* 0x000fc80000011402 */
[----:B------:R-:W-:-:S04]  /*11f70*/  LEA.HI R5, R5, R2, RZ, 0x7 ;  /* 0x0000000205057211 */ /* 0x000fc800078f38ff */
[----:B------:R-:W-:-:S04]  /*11f80*/  SHF.R.S32.HI R5, RZ, 0x7, R5 ;  /* 0x00000007ff057819 */ /* 0x000fc80000011405 */
[----:B------:R-:W-:-:S05]  /*11f90*/  VIMNMX R8, R5, R4, PT ;  /* 0x0000000405087248 */ /* 0x000fca0003fe0100 */
        /* <DEDUP_REMOVED lines=11> */
.L_x_8913:
[----:B------:R-:W-:-:S13]  /*12050*/  ISETP.NE.AND P0, PT, R3, 0x1, PT ;  /* 0x000000010300780c */ /* 0x000fda0003f05270 */
[----:B------:R-:W1:Y:S02]  /*12060*/  @P0 LDC.64 R4, c[0x0][0x9e8] ;  /* 0x00027a00ff040b82 */ /* 0x000e640000000a00 */
[----:B-1----:R-:W-:-:S05]  /*12070*/  @P0 IMAD.HI.U32 R4, R7, R4, RZ ;  /* 0x0000000407040227 */ /* 0x002fca00078e00ff */
[----:B------:R-:W-:-:S07]  /*12080*/  @P0 SHF.R.U32.HI R7, RZ, R5, R4 ;  /* 0x00000005ff070219 */ /* 0x000fce0000011604 */
.L_x_8914:
[----:B------:R-:W-:-:S05]  /*12090*/  IMAD R3, R7, R3, RZ ;  /* 0x0000000307037224 */ /* 0x000fca00078e02ff */
[----:B------:R-:W-:-:S07]  /*120a0*/  VIMNMX R0, R0, R3, !PT ;  /* 0x0000000300007248 */ /* 0x000fce0007fe0100 */
.L_x_8912:
[----:B------:R-:W-:Y:S01]  /*120b0*/  SHF.R.S32.HI R3, RZ, 0x1f, R0 ;  /* 0x0000001fff037819 */ /* 0x000fe20000011400 */
[----:B------:R-:W-:Y:S03]  /*120c0*/  BSSY B6, `(.L_x_8915) ;  /* 0x00002a7000067945 */ /* 0x000fe60003800000 */
[----:B------:R-:W-:-:S04]  /*120d0*/  LEA.HI R3, R3, R0, RZ, 0x7 ;  /* 0x0000000003037211 */ /* 0x000fc800078f38ff */
[----:B------:R-:W-:-:S04]  /*120e0*/  SHF.R.S32.HI R3, RZ, 0x7, R3 ;  /* 0x00000007ff037819 */ /* 0x000fc80000011403 */
[----:B------:R-:W-:-:S04]  /*120f0*/  VIMNMX R26, RZ, R3, !PT ;  /* 0x00000003ff1a7248 */ /* 0x000fc80007fe0100 */
[----:B------:R-:W-:-:S13]  /*12100*/  ISETP.GT.AND P0, PT, R8, R26, PT ;  /* 0x0000001a0800720c */ /* 0x000fda0003f04270 */
        /* <DEDUP_REMOVED lines=18> */
.L_x_8916:
        /* <DEDUP_REMOVED lines=23> */
.L_x_8918:
        /* <DEDUP_REMOVED lines=22> */
.L_x_8919:
        /* <DEDUP_REMOVED lines=20> */
.L_x_8920:
        /* <DEDUP_REMOVED lines=18> */
.L_x_8921:
[----:B------:R-:W-:Y:S01]  /*12760*/  ULDC.64 UR4, c[0x0][0x9f8] ;  /* 0x00027e0000047ab9 */ /* 0x000fe20000000a00 */
[----:B------:R-:W2:Y:S01]  /*12770*/  LDL.LU R21, [R1+0x8] ;  /* 0x0000080001157983 */ /* 0x000ea20000300800 */
        /* <DEDUP_REMOVED lines=8> */
[----:B------:R-:W-:Y:S02]  /*12800*/  @UP0 ULDC.64 UR4, c[0x0][0x9f8] ;  /* 0x00027e0000040ab9 */ /* 0x000fe40000000a00 */
[----:B------:R-:W-:-:S06]  /*12810*/  @UP0 UIMAD.WIDE UR4, UR45, 0x4, UR4 ;  /* 0x000000042d0408a5 */ /* 0x000fcc000f8e0204 */
[----:B------:R-:W-:Y:S02]  /*12820*/  IMAD.U32 R2, RZ, RZ, UR4 ;  /* 0x00000004ff027e24 */ /* 0x000fe4000f8e00ff */
[----:B------:R-:W-:Y:S01]  /*12830*/  IMAD.U32 R3, RZ, RZ, UR5 ;  /* 0x00000005ff037e24 */ /* 0x000fe2000f8e00ff */
[----:B------:R-:W-:-:S04]  /*12840*/  ULDC.64 UR4, c[0x0][0xa00] ;  /* 0x0002800000047ab9 */ /* 0x000fc80000000a00 */
[----:B------:R4:W5:Y:S01]  /*12850*/  @P0 LDG.E R20, desc[UR46][R2.64] ;  /* 0x0000002e02140981 */ /* 0x000962000c1e1900 */
[----:B-1----:R-:W-:Y:S01]  /*12860*/  ISETP.NE.AND P0, PT, R0, 0x1, PT ;  /* 0x000000010000780c */ /* 0x002fe20003f05270 */
[----:B------:R-:W-:Y:S01]  /*12870*/  UMOV UR36, URZ ;  /* 0x0000003f00247c82 */ /* 0x000fe20008000000 */
[----:B------:R-:W-:Y:S01]  /*12880*/  UMOV UR8, 0x20 ;  /* 0x0000002000087882 */ /* 0x000fe20000000000 */
[----:B------:R-:W-:Y:S01]  /*12890*/  UMOV UR10, UR38 ;  /* 0x00000026000a7c82 */ /* 0x000fe20008000000 */
[----:B---3--:R-:W-:Y:S01]  /*128a0*/  LOP3.LUT R9, R4, 0x7f, RZ, 0xc0, !PT ;  /* 0x0000007f04097812 */ /* 0x008fe200078ec0ff */
[----:B------:R-:W-:Y:S01]  /*128b0*/  UMOV UR12, 0x40 ;  /* 0x00000040000c7882 */ /* 0x000fe20000000000 */
        /* <DEDUP_REMOVED lines=8> */
[----:B---3--:R-:W-:-:S05]  /*12940*/  @P0 IMAD.HI.U32 R0, R0, UR38, RZ ;  /* 0x0000002600000c27 */ /* 0x008fca000f8e00ff */
[----:B----4-:R-:W-:Y:S02]  /*12950*/  @P0 SHF.R.U32.HI R16, RZ, R5, R0 ;  /* 0x00000005ff100219 */ /* 0x010fe40000011600 */
[----:B------:R-:W-:Y:S01]  /*12960*/  ISETP.NE.U32.AND P0, PT, RZ, UR4, PT ;  /* 0x00000004ff007c0c */ /* 0x000fe2000bf05070 */
[----:B------:R-:W-:-:S03]  /*12970*/  @!UP1 UIADD3 UR4, UP0, UR48, 0x270, URZ ;  /* 0x0000027030049890 */ /* 0x000fc6000ff1e03f */
[----:B------:R-:W-:Y:S01]  /*12980*/  ISETP.NE.AND.EX P0, PT, RZ, UR5, PT, P0 ;  /* 0x00000005ff007c0c */ /* 0x000fe2000bf05300 */
[----:B------:R-:W-:-:S03]  /*12990*/  @!UP1 UIADD3.X UR5, URZ, UR49, URZ, UP0, !UPT ;  /* 0x000000313f059290 */ /* 0x000fc600087fe43f */
        /* <DEDUP_REMOVED lines=18> */
.L_x_8994:
        /* <DEDUP_REMOVED lines=8> */
.L_x_8997:
[----:B------:R-:W-:Y:S05]  /*12b40*/  @!P6 BRA `(.L_x_8925) ;  /* 0x000000040074e947 */ /* 0x000fea0003800000 */
[----:B------:R-:W-:-:S04]  /*12b50*/  ISETP.NE.U32.AND P0, PT, R2, RZ, PT ;  /* 0x000000ff0200720c */ /* 0x000fc80003f05070 */
[----:B------:R-:W-:-:S13]  /*12b60*/  ISETP.NE.AND.EX P0, PT, R3, RZ, PT, P0 ;  /* 0x000000ff0300720c */ /* 0x000fda0003f05300 */
[----:B------:R-:W-:Y:S05]  /*12b70*/  @!P0 BRA `(.L_x_8926) ;  /* 0x0000000000448947 */ /* 0x000fea0003800000 */
[----:B------:R-:W1:Y:S01]  /*12b80*/  LDC R0, c[0x0][0x41c] ;  /* 0x00010700ff007b82 */ /* 0x000e620000000800 */
[----:B------:R-:W-:Y:S01]  /*12b90*/  ULDC.64 UR4, c[0x0][0x408] ;  /* 0x0001020000047ab9 */ /* 0x000fe20000000a00 */
[----:B-1----:R-:W-:-:S13]  /*12ba0*/  ISETP.NE.AND P0, PT, R0, 0x1, PT ;  /* 0x000000010000780c */ /* 0x002fda0003f05270 */
[----:B------:R-:W0:Y:S02]  /*12bb0*/  @P0 LDC.64 R4, c[0x0][0x420] ;  /* 0x00010800ff040b82 */ /* 0x000e240000000a00 */
[----:B0-----:R-:W-:-:S04]  /*12bc0*/  @P0 IMAD.HI.U32 R8, R7, R4, RZ ;  /* 0x0000000407080227 */ /* 0x001fc800078e00ff */
        /* <DEDUP_REMOVED lines=12> */
.L_x_8926:
[----:B-1----:R-:W-:Y:S02]  /*12c90*/  LEA R3, R17, UR40, 0x3 ;  /* 0x0000002811037c11 */ /* 0x002fe4000f8e18ff */
[----:B------:R-:W-:Y:S02]  /*12ca0*/  SHF.L.U32 R2, R22, 0x1f, RZ ;  /* 0x0000001f16027819 */ /* 0x000fe400000006ff */
[----:B------:R-:W-:Y:S02]  /*12cb0*/  ISETP.NE.AND P0, PT, R9, RZ, PT ;  /* 0x000000ff0900720c */ /* 0x000fe40003f05270 */
[----:B------:R-:W1:Y:S02]  /*12cc0*/  SYNCS.PHASECHK.TRANS64.TRYWAIT P2, [R3+URZ+0x19c80], R2 ;  /* 0x019c8002030075a7 */ /* 0x000e64000804017f */
[----:B-1----:R-:W-:Y:S09]  /*12cd0*/  @!P2 BRA `(.L_x_8927) ;  /* 0x0000003000aca947 */ /* 0x002ff20003800000 */
.L_x_8998:
        /* <DEDUP_REMOVED lines=8> */
.L_x_8928:
[----:B------:R-:W-:Y:S01]  /*12d60*/  IMAD.U32 R4, RZ, RZ, UR40 ;  /* 0x00000028ff047e24 */ /* 0x000fe2000f8e00ff */
[----:B------:R-:W-:Y:S01]  /*12d70*/  R2UR UR9, R3 ;  /* 0x00000000030972ca */ /* 0x000fe200000e0000 */
[----:B------:R-:W-:Y:S01]  /*12d80*/  IMAD R7, R7, 0x80, R27 ;  /* 0x0000008007077824 */ /* 0x000fe200078e021b */
        /* <DEDUP_REMOVED lines=25> */
.L_x_8999:
        /* <DEDUP_REMOVED lines=8> */
.L_x_8930:
        /* <DEDUP_REMOVED lines=24> */
.L_x_8925:
        /* <DEDUP_REMOVED lines=31> */
.L_x_8923:
[----:B------:R-:W2:Y:S04]  /*13310*/  LDL.LU R3, [R1+0xc] ;  /* 0x00000c0001037983 */ /* 0x000ea80000300800 */
[----:B-1----:R-:W3:Y:S01]  /*13320*/  LDL.LU R4, [R1+0x4] ;  /* 0x0000040001047983 */ /* 0x002ee20000300800 */
[----:B------:R-:W-:Y:S01]  /*13330*/  BSSY B0, `(.L_x_8931) ;  /* 0x000000b000007945 */ /* 0x000fe20003800000 */
[----:B--2---:R-:W-:-:S05]  /*13340*/  VIADD R3, R3, 0x1 ;  /* 0x0000000103037836 */ /* 0x004fca0000000000 */
[----:B------:R-:W-:Y:S01]  /*13350*/  LEA.HI R2, R3, R3, RZ, 0x1 ;  /* 0x0000000303027211 */ /* 0x000fe200078f08ff */
[----:B------:R1:W-:Y:S03]  /*13360*/  STL [R1+0xc], R3 ;  /* 0x00000c0301007387 */ /* 0x0003e60000100800 */
[----:B------:R-:W-:-:S05]  /*13370*/  LOP3.LUT R2, R2, 0xfffffffe, RZ, 0xc0, !PT ;  /* 0xfffffffe02027812 */ /* 0x000fca00078ec0ff */
[----:B------:R-:W-:-:S05]  /*13380*/  IMAD.IADD R2, R3, 0x1, -R2 ;  /* 0x0000000103027824 */ /* 0x000fca00078e0a02 */
[----:B-1----:R-:W-:Y:S01]  /*13390*/  SHF.L.U32 R3, R2, 0x1f, RZ ;  /* 0x0000001f02037819 */ /* 0x002fe200000006ff */
[----:B---3--:R-:W-:-:S03]  /*133a0*/  VIADD R2, R4, 0xfffffffe ;  /* 0xfffffffe04027836 */ /* 0x008fc60000000000 */
[----:B------:R-:W1:Y:S02]  /*133b0*/  SYNCS.PHASECHK.TRANS64.TRYWAIT P0, [UR40+0x19c20], R3 ;  /* 0x019c2003ff0075a7 */ /* 0x000e640008000168 */
[----:B------:R-:W-:Y:S01]  /*133c0*/  ISETP.GE.AND P2, PT, R2, R26, PT ;  /* 0x0000001a0200720c */ /* 0x000fe20003f46270 */
[----:B-1----:R-:W-:-:S12]  /*133d0*/  @!P0 BRA `(.L_x_8932) ;  /* 0x0000002c00148947 */ /* 0x002fd80003800000 */
.L_x_9000:
[----:B------:R-:W-:Y:S05]  /*133e0*/  BSYNC B0 ;  /* 0x0000000000007941 */ /* 0x000fea0003800000 */
.L_x_8931:
[----:B------:R-:W-:Y:S05]  /*133f0*/  @!P2 BRA `(.L_x_8933) ;  /* 0x000000100020a947 */ /* 0x000fea0003800000 */
[----:B-1----:R-:W-:Y:S02]  /*13400*/  IMAD.MOV.U32 R3, RZ, RZ, R17 ;  /* 0x000000ffff037224 */ /* 0x002fe400078e0011 */
[----:B0-----:R-:W-:-:S07]  /*13410*/  IMAD.MOV.U32 R8, RZ, RZ, R22 ;  /* 0x000000ffff087224 */ /* 0x001fce00078e0016 */
.L_x_8957:
        /* <DEDUP_REMOVED lines=13> */
[----:B------:R-:W0:Y:S01]  /*134f0*/  LDC R6, c[0x0][0x41c] ;  /* 0x00010700ff067b82 */ /* 0x000e220000000800 */
[----:B------:R-:W-:Y:S02]  /*13500*/  ULDC.64 UR6, c[0x0][0x408] ;  /* 0x0001020000067ab9 */ /* 0x000fe40000000a00 */
[----:B------:R-:W-:-:S04]  /*13510*/  IMAD R7, R21, UR6, RZ ;  /* 0x0000000615077c24 */ /* 0x000fc8000f8e02ff */
[----:B------:R-:W-:Y:S01]  /*13520*/  IMAD R7, R20, UR7, R7 ;  /* 0x0000000714077c24 */ /* 0x000fe2000f8e0207 */
        /* <DEDUP_REMOVED lines=10> */
[----:B------:R-:W-:-:S05]  /*135d0*/  IMAD.IADD R7, R7, 0x1, R5 ;  /* 0x0000000107077824 */ /* 0x000fca00078e0205 */
[----:B------:R-:W-:-:S05]  /*135e0*/  LEA.HI.X R7, R4, UR5, R7, 0x2, P0 ;  /* 0x0000000504077c11 */ /* 0x000fca00080f1407 */
[----:B------:R0:W5:Y:S02]  /*135f0*/  LDG.E R0, desc[UR46][R6.64] ;  /* 0x0000002e06007981 */ /* 0x000164000c1e1900 */
.L_x_8936:
[----:B------:R-:W1:Y:S01]  /*13600*/  S2R R4, SR_TID.X ;  /* 0x0000000000047919 */ /* 0x000e620000002100 */
[----:B0-----:R-:W-:Y:S01]  /*13610*/  LEA R6, R17, UR40, 0x3 ;  /* 0x0000002811067c11 */ /* 0x001fe2000f8e18ff */
[----:B------:R-:W-:Y:S01]  /*13620*/  BSSY B1, `(.L_x_8937) ;  /* 0x0000006000017945 */ /* 0x000fe20003800000 */
[----:B-1----:R-:W-:Y:S02]  /*13630*/  LOP3.LUT R5, R4, 0x7f, RZ, 0xc0, !PT ;  /* 0x0000007f04057812 */ /* 0x002fe400078ec0ff */
[----:B------:R-:W-:Y:S02]  /*13640*/  SHF.L.U32 R4, R22, 0x1f, RZ ;  /* 0x0000001f16047819 */ /* 0x000fe400000006ff */
[----:B------:R-:W-:Y:S02]  /*13650*/  ISETP.NE.AND P2, PT, R5, RZ, PT ;  /* 0x000000ff0500720c */ /* 0x000fe40003f45270 */
[----:B------:R-:W0:Y:S02]  /*13660*/  SYNCS.PHASECHK.TRANS64.TRYWAIT P0, [R6+URZ+0x19c80], R4 ;  /* 0x019c8004060075a7 */ /* 0x000e24000800017f */
[----:B0-----:R-:W-:Y:S09]  /*13670*/  @!P0 BRA `(.L_x_8938) ;  /* 0x0000002800848947 */ /* 0x001ff20003800000 */
.L_x_9001:
[----:B------:R-:W-:Y:S05]  /*13680*/  BSYNC B1 ;  /* 0x0000000000017941 */ /* 0x000fea0003800000 */
.L_x_8937:
        /* <DEDUP_REMOVED lines=9> */
.L_x_8940:
[----:B------:R-:W-:Y:S05]  /*13720*/  BSYNC B1 ;  /* 0x0000000000017941 */ /* 0x000fea0003800000 */
.L_x_8939:
[----:B------:R-:W-:Y:S01]  /*13730*/  IMAD.MOV.U32 R12, RZ, RZ, RZ ;  /* 0x000000ffff0c7224 */ /* 0x000fe200078e00ff */
[----:B------:R-:W-:Y:S01]  /*13740*/  R2UR UR12, R16 ;  /* 0x00000000100c72ca */ /* 0x000fe200000e0000 */
[----:B------:R-:W-:Y:S01]  /*13750*/  IMAD.U32 R5, RZ, RZ, UR40 ;  /* 0x00000028ff057e24 */ /* 0x000fe2000f8e00ff */
[----:B------:R-:W-:Y:S01]  /*13760*/  UIADD3 UR4, UP0, UR48, 0x470, URZ ;  /* 0x0000047030047890 */ /* 0x000fe2000ff1e03f */
[----:B------:R-:W-:Y:S01]  /*13770*/  PLOP3.LUT P0, PT, PT, PT, PT, 0x80, 0x0 ;  /* 0x000000000000781c */ /* 0x000fe20003f0f070 */
[----:B------:R-:W-:Y:S01]  /*13780*/  IMAD R9, R9, 0x80, R27 ;  /* 0x0000008009097824 */ /* 0x000fe200078e021b */
[----:B------:R-:W-:Y:S01]  /*13790*/  R2UR UR10, R12 ;  /* 0x000000000c0a72ca */ /* 0x000fe200000e0000 */
[----:B------:R-:W-:Y:S01]  /*137a0*/  IMAD R7, R17, 0x3000, R5 ;  /* 0x0000300011077824 */ /* 0x000fe200078e0205 */
[----:B------:R-:W-:Y:S01]  /*137b0*/  UIADD3.X UR5, URZ, UR49, URZ, UP0, !UPT ;  /* 0x000000313f057290 */ /* 0x000fe200087fe43f */
[----:B------:R-:W-:Y:S01]  /*137c0*/  VIADD R5, R6, 0x19c70 ;  /* 0x00019c7006057836 */ /* 0x000fe20000000000 */
[----:B------:R-:W-:Y:S01]  /*137d0*/  UMOV UR6, 0x0 ;  /* 0x0000000000067882 */ /* 0x000fe20000000000 */
[----:B------:R-:W-:Y:S01]  /*137e0*/  VIADD R10, R7, 0x9000 ;  /* 0x00009000070a7836 */ /* 0x000fe20000000000 */
[----:B------:R-:W-:-:S09]  /*137f0*/  UMOV UR7, 0x14f00000 ;  /* 0x14f0000000077882 */ /* 0x000fd20000000000 */
.L_x_8941:
        /* <DEDUP_REMOVED lines=16> */
.L_x_8942:
        /* <DEDUP_REMOVED lines=16> */
.L_x_8943:
        /* <DEDUP_REMOVED lines=12> */
.L_x_9002:
[----:B------:R-:W-:Y:S05]  /*13ac0*/  BSYNC B1 ;  /* 0x0000000000017941 */ /* 0x000fea0003800000 */
.L_x_8944:
        /* <DEDUP_REMOVED lines=11> */
.L_x_8947:
[----:B------:R-:W-:Y:S05]  /*13b80*/  BSYNC B1 ;  /* 0x0000000000017941 */ /* 0x000fea0003800000 */
.L_x_8946:
        /* <DEDUP_REMOVED lines=9> */
.L_x_8948:
        /* <DEDUP_REMOVED lines=15> */
.L_x_8949:
        /* <DEDUP_REMOVED lines=15> */
.L_x_8950:
        /* <DEDUP_REMOVED lines=9> */
.L_x_8935:
[----:B------:R-:W-:Y:S05]  /*13e90*/  BSYNC B0 ;  /* 0x0000000000007941 */ /* 0x000fea0003800000 */
.L_x_8934:
[----:B------:R-:W-:-:S06]  /*13ea0*/  UISETP.NE.AND UP0, UPT, UR41, 0x3, UPT ;  /* 0x000000032900788c */ /* 0x000fcc000bf05270 */
[----:B------:R-:W-:-:S13]  /*13eb0*/  PLOP3.LUT P0, PT, PT, PT, UP0, 0x80, 0x0 ;  /* 0x000000000000781c */ /* 0x000fda0003f0f008 */
[----:B------:R-:W-:Y:S05]  /*13ec0*/  @!P0 BRA `(.L_x_8951) ;  /* 0x0000000000048947 */ /* 0x000fea0003800000 */
[----:B------:R-:W-:Y:S01]  /*13ed0*/  BPT.TRAP 0x1 ;  /* 0x000000040000795c */ /* 0x000fe20000300000 */
.L_x_8951:
[----:B------:R-:W-:Y:S01]  /*13ee0*/  LOP3.LUT R5, R8, 0x1, RZ, 0x3c, !PT ;  /* 0x0000000108057812 */ /* 0x000fe200078e3cff */
[----:B------:R-:W-:Y:S01]  /*13ef0*/  IMAD.U32 R4, RZ, RZ, UR44 ;  /* 0x0000002cff047e24 */ /* 0x000fe2000f8e00ff */
[----:B------:R-:W-:Y:S01]  /*13f00*/  LEA R12, R3, UR40, 0x3 ;  /* 0x00000028030c7c11 */ /* 0x000fe2000f8e18ff */
[----:B------:R-:W-:Y:S01]  /*13f10*/  BSSY B0, `(.L_x_8952) ;  /* 0x0000005000007945 */ /* 0x000fe20003800000 */
[----:B------:R-:W-:Y:S02]  /*13f20*/  SHF.L.U32 R5, R5, 0x1f, RZ ;  /* 0x0000001f05057819 */ /* 0x000fe400000006ff */
[----:B------:R-:W-:Y:S02]  /*13f30*/  ISETP.NE.AND P0, PT, R4, 0x3, PT ;  /* 0x000000030400780c */ /* 0x000fe40003f05270 */
[----:B------:R-:W0:Y:S02]  /*13f40*/  SYNCS.PHASECHK.TRANS64.TRYWAIT P2, [R12+URZ+0x19c70], R5 ;  /* 0x019c70050c0075a7 */ /* 0x000e24000804017f */
[----:B0-----:R-:W-:Y:S09]  /*13f50*/  @!P2 BRA `(.L_x_8953) ;  /* 0x000000200074a947 */ /* 0x001ff20003800000 */
.L_x_9003:
[----:B------:R-:W-:Y:S05]  /*13f60*/  BSYNC B0 ;  /* 0x0000000000007941 */ /* 0x000fea0003800000 */
.L_x_8952:
[----:B------:R-:W-:Y:S05]  /*13f70*/  @!P0 BRA `(.L_x_8954) ;  /* 0x0000000000048947 */ /* 0x000fea0003800000 */
[----:B------:R-:W-:Y:S01]  /*13f80*/  BPT.TRAP 0x1 ;  /* 0x000000040000795c */ /* 0x000fe20000300000 */
.L_x_8954:
[----:B0-----:R-:W-:Y:S01]  /*13f90*/  SHF.L.U32 R5, R8, 0x1f, RZ ;  /* 0x0000001f08057819 */ /* 0x001fe200000006ff */
[----:B------:R-:W-:-:S03]  /*13fa0*/  IMAD R3, R3, 0x3000, RZ ;  /* 0x0000300003037824 */ /* 0x000fc600078e02ff */
[----:B------:R-:W0:Y:S02]  /*13fb0*/  SYNCS.PHASECHK.TRANS64.TRYWAIT P2, [R12+URZ+0x19c60], R5 ;  /* 0x019c60050c0075a7 */ /* 0x000e24000804017f */
[----:B0-----:R-:W-:Y:S05]  /*13fc0*/  @!P2 BRA `(.L_x_8955) ;  /* 0x00000020006ca947 */ /* 0x001fea0003800000 */
.L_x_9004:
[----:B------:R-:W-:Y:S01]  /*13fd0*/  LOP3.LUT R13, R3, R18, RZ, 0xfc, !PT ;  /* 0x00000012030d7212 */ /* 0x000fe200078efcff */
[----:B------:R-:W-:Y:S05]  /*13fe0*/  WARPSYNC.ALL ;  /* 0x0000000000007948 */ /* 0x000fea0003800000 */
[----:B0-----:R-:W0:Y:S01]  /*13ff0*/  LDSM.16.MT88.4 R4, [R13+UR40+0x9000] ;  /* 0x009000280d04783b */ /* 0x001e220008004200 */
[----:B------:R-:W-:-:S04]  /*14000*/  IMAD.U32 R25, RZ, RZ, UR40 ;  /* 0x00000028ff197e24 */ /* 0x000fc8000f8e00ff */
[----:B------:R-:W-:Y:S01]  /*14010*/  VIADD R25, R25, 0x3000 ;  /* 0x0000300019197836 */ /* 0x000fe20000000000 */
        /* <DEDUP_REMOVED lines=9> */
[----:B------:R-:W0:Y:S02]  /*140b0*/  LDSM.16.MT88.4 R4, [R15+UR40+0x9000] ;  /* 0x009000280f04783b */ /* 0x000e240008004200 */
[C-C-:B0-----:R-:W-:Y:S02]  /*140c0*/  PRMT R8, R4.reuse, 0x6420, R5.reuse ;  /* 0x0000642004087816 */ /* 0x141fe40000000005 */
[----:B------:R-:W-:Y:S02]  /*140d0*/  PRMT R9, R4, 0x7531, R5 ;  /* 0x0000753104097816 */ /* 0x000fe40000000005 */
[----:B------:R-:W-:Y:S02]  /*140e0*/  LOP3.LUT R4, R10, R23, RZ, 0xfc, !PT ;  /* 0x000000170a047212 */ /* 0x000fe400078efcff */
[C-C-:B------:R-:W-:Y:S02]  /*140f0*/  PRMT R10, R6.reuse, 0x6420, R7.reuse ;  /* 0x00006420060a7816 */ /* 0x140fe40000000007 */
[----:B------:R-:W-:Y:S01]  /*14100*/  PRMT R11, R6, 0x7531, R7 ;  /* 0x00007531060b7816 */ /* 0x000fe20000000007 */
[----:B------:R-:W-:Y:S01]  /*14110*/  IMAD.IADD R13, R25, 0x1, R4 ;  /* 0x00000001190d7824 */ /* 0x000fe200078e0204 */
[----:B------:R-:W-:-:S04]  /*14120*/  LOP3.LUT R25, R3, 0x800, R18, 0xfe, !PT ;  /* 0x0000080003197812 */ /* 0x000fc800078efe12 */
[----:B------:R0:W-:Y:S02]  /*14130*/  STSM.16.M88.4 [R13], R8 ;  /* 0x000000080d007844 */ /* 0x0001e40000000200 */
[----:B0-----:R-:W-:Y:S02]  /*14140*/  VIADD R10, R3, 0x2000 ;  /* 0x00002000030a7836 */ /* 0x001fe40000000000 */
[----:B------:R-:W-:-:S03]  /*14150*/  IMAD.U32 R13, RZ, RZ, UR40 ;  /* 0x00000028ff0d7e24 */ /* 0x000fc6000f8e00ff */
[----:B------:R-:W-:Y:S01]  /*14160*/  LOP3.LUT R14, R10, R18, RZ, 0xfc, !PT ;  /* 0x000000120a0e7212 */ /* 0x000fe200078efcff */
[----:B------:R-:W-:-:S04]  /*14170*/  VIADD R13, R13, 0x3000 ;  /* 0x000030000d0d7836 */ /* 0x000fc80000000000 */
[----:B------:R0:W1:Y:S02]  /*14180*/  LDSM.16.MT88.4 R4, [R14+UR40+0x9000] ;  /* 0x009000280e04783b */ /* 0x0000640008004200 */
[----:B0-----:R-:W-:-:S04]  /*14190*/  LOP3.LUT R14, R18, 0x1800, RZ, 0xfc, !PT ;  /* 0x00001800120e7812 */ /* 0x001fc800078efcff */
[----:B------:R-:W-:Y:S02]  /*141a0*/  IADD3 R14, R14, UR40, R3 ;  /* 0x000000280e0e7c10 */ /* 0x000fe4000fffe003 */
[C-C-:B-1----:R-:W-:Y:S02]  /*141b0*/  PRMT R8, R4.reuse, 0x6420, R5.reuse ;  /* 0x0000642004087816 */ /* 0x142fe40000000005 */
        /* <DEDUP_REMOVED lines=34> */
.L_x_8956:
[----:B-1----:R-:W-:Y:S01]  /*143e0*/  SYNCS.ARRIVE.TRANS64.A1T0 RZ, [R12+URZ+0x19c50], RZ ;  /* 0x019c50ff0cff79a7 */ /* 0x002fe2000810003f */
[----:B------:R-:W-:Y:S01]  /*143f0*/  BAR.SYNC.DEFER_BLOCKING 0x2, 0x80 ;  /* 0x0082000000007b1d */ /* 0x000fe20000010000 */
[----:B------:R-:W-:Y:S01]  /*14400*/  ISETP.GT.AND P0, PT, R2, R26, PT ;  /* 0x0000001a0200720c */ /* 0x000fe20003f04270 */
[----:B------:R-:W-:Y:S02]  /*14410*/  @!P1 VIADD R3, R12, 0x19c80 ;  /* 0x00019c800c039836 */ /* 0x000fe40000000000 */
[----:B------:R-:W-:Y:S02]  /*14420*/  VIADD R2, R2, 0xffffffff ;  /* 0xffffffff02027836 */ /* 0x000fe40000000000 */
[----:B0-----:R-:W-:Y:S01]  /*14430*/  IMAD.MOV.U32 R8, RZ, RZ, R22 ;  /* 0x000000ffff087224 */ /* 0x001fe200078e0016 */
[----:B------:R-:W-:-:S04]  /*14440*/  @!P1 PRMT R3, RZ, 0x654, R3 ;  /* 0x00000654ff039816 */ /* 0x000fc80000000003 */
[----:B------:R0:W-:Y:S02]  /*14450*/  @!P1 SYNCS.ARRIVE.TRANS64.RED.A1T0 RZ, [R3+URZ], RZ ;  /* 0x000000ff03ff99a7 */ /* 0x0001e4000810043f */
[----:B0-----:R-:W-:Y:S01]  /*14460*/  IMAD.MOV.U32 R3, RZ, RZ, R17 ;  /* 0x000000ffff037224 */ /* 0x001fe200078e0011 */
[----:B------:R-:W-:Y:S06]  /*14470*/  @P0 BRA `(.L_x_8957) ;  /* 0xffffffec00e80947 */ /* 0x000fec000383ffff */
.L_x_8933:
[----:B------:R-:W-:Y:S04]  /*14480*/  BSSY B0, `(.L_x_8958) ;  /* 0x000000e000007945 */ /* 0x000fe80003800000 */
[----:B------:R-:W-:Y:S05]  /*14490*/  @P1 BRA `(.L_x_8959) ;  /* 0x0000000000301947 */ /* 0x000fea0003800000 */
[----:B------:R-:W2:Y:S01]  /*144a0*/  S2R R7, SR_LANEID ;  /* 0x0000000000077919 */ /* 0x000ea20000000000 */
[----:B------:R-:W-:Y:S01]  /*144b0*/  VOTEU.ANY UR4, UPT, PT ;  /* 0x0000000000047886 */ /* 0x000fe200038e0100 */
[----:B-1----:R-:W1:Y:S01]  /*144c0*/  LDC.64 R2, c[0x0][0xc38] ;  /* 0x00030e00ff027b82 */ /* 0x002e620000000a00 */
[----:B------:R-:W2:Y:S08]  /*144d0*/  FLO.U32 R0, UR4 ;  /* 0x0000000400007d00 */ /* 0x000eb000080e0000 */
[----:B------:R-:W1:Y:S01]  /*144e0*/  POPC R5, UR4 ;  /* 0x0000000400057d09 */ /* 0x000e620008000000 */
[----:B--2---:R-:W-:-:S13]  /*144f0*/  ISETP.EQ.U32.AND P0, PT, R0, R7, PT ;  /* 0x000000070000720c */ /* 0x004fda0003f02070 */
[----:B-1----:R-:W2:Y:S01]  /*14500*/  @P0 ATOMG.E.ADD.STRONG.GPU PT, R3, desc[UR46][R2.64], R5 ;  /* 0x00000005020309a8 */ /* 0x002ea200081ee1ee */
[----:B------:R-:W1:Y:S02]  /*14510*/  S2R R4, SR_LTMASK ;  /* 0x0000000000047919 */ /* 0x000e640000003900 */
[----:B-1----:R-:W-:-:S04]  /*14520*/  LOP3.LUT R4, R4, UR4, RZ, 0xc0, !PT ;  /* 0x0000000404047c12 */ /* 0x002fc8000f8ec0ff */
[----:B------:R-:W1:Y:S01]  /*14530*/  POPC R7, R4 ;  /* 0x0000000400077309 */ /* 0x000e620000000000 */
[----:B--2---:R-:W1:Y:S02]  /*14540*/  SHFL.IDX PT, R0, R3, R0, 0x1f ;  /* 0x00001f0003007589 */ /* 0x004e6400000e0000 */
[----:B-1----:R-:W-:-:S07]  /*14550*/  IADD3 R24, R0, UR43, R7 ;  /* 0x0000002b00187c10 */ /* 0x002fce000fffe007 */
.L_x_8959:
[----:B------:R-:W-:Y:S05]  /*14560*/  BSYNC B0 ;  /* 0x0000000000007941 */ /* 0x000fea0003800000 */
.L_x_8958:
[----:B------:R-:W-:-:S06]  /*14570*/  UISETP.NE.AND UP0, UPT, UR41, 0x3, UPT ;  /* 0x000000032900788c */ /* 0x000fcc000bf05270 */
[----:B------:R-:W-:-:S13]  /*14580*/  PLOP3.LUT P0, PT, PT, PT, UP0, 0x80, 0x0 ;  /* 0x000000000000781c */ /* 0x000fda0003f0f008 */
[----:B------:R-:W-:Y:S05]  /*14590*/  @!P0 BRA `(.L_x_8960) ;  /* 0x0000000000048947 */ /* 0x000fea0003800000 */
[----:B------:R-:W-:Y:S01]  /*145a0*/  BPT.TRAP 0x1 ;  /* 0x000000040000795c */ /* 0x000fe20000300000 */
.L_x_8960:
[----:B-1----:R-:W-:Y:S01]  /*145b0*/  LOP3.LUT R3, R22, 0x1, RZ, 0x3c, !PT ;  /* 0x0000000116037812 */ /* 0x002fe200078e3cff */
[----:B------:R-:W-:Y:S01]  /*145c0*/  IMAD.U32 R0, RZ, RZ, UR44 ;  /* 0x0000002cff007e24 */ /* 0x000fe2000f8e00ff */
[----:B------:R-:W-:Y:S01]  /*145d0*/  LEA R2, R17, UR40, 0x3 ;  /* 0x0000002811027c11 */ /* 0x000fe2000f8e18ff */
[----:B------:R-:W-:Y:S01]  /*145e0*/  BSSY B0, `(.L_x_8961) ;  /* 0x0000005000007945 */ /* 0x000fe20003800000 */
[----:B------:R-:W-:Y:S02]  /*145f0*/  SHF.L.U32 R3, R3, 0x1f, RZ ;  /* 0x0000001f03037819 */ /* 0x000fe400000006ff */
[----:B------:R-:W-:Y:S02]  /*14600*/  ISETP.NE.AND P2, PT, R0, 0x3, PT ;  /* 0x000000030000780c */ /* 0x000fe40003f45270 */
[----:B------:R-:W1:Y:S02]  /*14610*/  SYNCS.PHASECHK.TRANS64.TRYWAIT P0, [R2+URZ+0x19c70], R3 ;  /* 0x019c7003020075a7 */ /* 0x000e64000800017f */
[----:B-1----:R-:W-:Y:S09]  /*14620*/  @!P0 BRA `(.L_x_8962) ;  /* 0x0000001800e88947 */ /* 0x002ff20003800000 */
.L_x_9005:
[----:B------:R-:W-:Y:S05]  /*14630*/  BSYNC B0 ;  /* 0x0000000000007941 */ /* 0x000fea0003800000 */
.L_x_8961:
[----:B------:R-:W-:Y:S05]  /*14640*/  @!P2 BRA `(.L_x_8963) ;  /* 0x000000000004a947 */ /* 0x000fea0003800000 */
[----:B------:R-:W-:Y:S01]  /*14650*/  BPT.TRAP 0x1 ;  /* 0x000000040000795c */ /* 0x000fe20000300000 */
.L_x_8963:
[----:B-1----:R-:W-:Y:S01]  /*14660*/  SHF.L.U32 R3, R22, 0x1f, RZ ;  /* 0x0000001f16037819 */ /* 0x002fe200000006ff */
[----:B------:R-:W-:-:S03]  /*14670*/  IMAD R0, R17, 0x3000, RZ ;  /* 0x0000300011007824 */ /* 0x000fc600078e02ff */
[----:B------:R-:W1:Y:S02]  /*14680*/  SYNCS.PHASECHK.TRANS64.TRYWAIT P0, [R2+URZ+0x19c60], R3 ;  /* 0x019c6003020075a7 */ /* 0x000e64000800017f */
[----:B-1----:R-:W-:Y:S05]  /*14690*/  @!P0 BRA `(.L_x_8964) ;  /* 0x0000001800e08947 */ /* 0x002fea0003800000 */
.L_x_9006:
[----:B-1----:R-:W-:Y:S01]  /*146a0*/  LOP3.LUT R3, R0, R18, RZ, 0xfc, !PT ;  /* 0x0000001200037212 */ /* 0x002fe200078efcff */
[----:B------:R-:W-:Y:S05]  /*146b0*/  WARPSYNC.ALL ;  /* 0x0000000000007948 */ /* 0x000fea0003800000 */
[----:B------:R1:W0:Y:S01]  /*146c0*/  LDSM.16.MT88.4 R4, [R3+UR40+0x9000] ;  /* 0x009000280304783b */ /* 0x0002220008004200 */
[----:B------:R-:W-:Y:S01]  /*146d0*/  IMAD.U32 R16, RZ, RZ, UR40 ;  /* 0x00000028ff107e24 */ /* 0x000fe2000f8e00ff */
[----:B------:R-:W-:Y:S01]  /*146e0*/  LOP3.LUT R15, R18, 0x1800, RZ, 0xfc, !PT ;  /* 0x00001800120f7812 */ /* 0x000fe200078efcff */
[----:B------:R-:W-:Y:S02]  /*146f0*/  VIADD R13, R0, 0x1000 ;  /* 0x00001000000d7836 */ /* 0x000fe40000000000 */
[----:B------:R-:W-:-:S03]  /*14700*/  VIADD R16, R16, 0x3000 ;  /* 0x0000300010107836 */ /* 0x000fc60000000000 */
[C---:B------:R-:W-:Y:S01]  /*14710*/  LOP3.LUT R14, R13.reuse, R18, RZ, 0xfc, !PT ;  /* 0x000000120d0e7212 */ /* 0x040fe200078efcff */
[----:B-1----:R-:W-:Y:S01]  /*14720*/  VIADD R3, R0, 0x2000 ;  /* 0x0000200000037836 */ /* 0x002fe20000000000 */
[----:B------:R-:W-:-:S05]  /*14730*/  LOP3.LUT R13, R13, R23, RZ, 0xfc, !PT ;  /* 0x000000170d0d7212 */ /* 0x000fca00078efcff */
[----:B------:R-:W-:Y:S01]  /*14740*/  IMAD.IADD R13, R16, 0x1, R13 ;  /* 0x00000001100d7824 */ /* 0x000fe200078e020d */
[C-C-:B0-----:R-:W-:Y:S02]  /*14750*/  PRMT R8, R4.reuse, 0x6420, R5.reuse ;  /* 0x0000642004087816 */ /* 0x141fe40000000005 */
[----:B------:R-:W-:Y:S02]  /*14760*/  PRMT R9, R4, 0x7531, R5 ;  /* 0x0000753104097816 */ /* 0x000fe40000000005 */
[----:B------:R-:W-:Y:S02]  /*14770*/  LOP3.LUT R4, R0, R23, RZ, 0xfc, !PT ;  /* 0x0000001700047212 */ /* 0x000fe400078efcff */
[C-C-:B------:R-:W-:Y:S02]  /*14780*/  PRMT R10, R6.reuse, 0x6420, R7.reuse ;  /* 0x00006420060a7816 */ /* 0x140fe40000000007 */
[----:B------:R-:W-:Y:S01]  /*14790*/  PRMT R11, R6, 0x7531, R7 ;  /* 0x00007531060b7816 */ /* 0x000fe20000000007 */
[----:B------:R-:W-:-:S05]  /*147a0*/  IMAD.IADD R12, R16, 0x1, R4 ;  /* 0x00000001100c7824 */ /* 0x000fca00078e0204 */
[----:B------:R0:W-:Y:S04]  /*147b0*/  STSM.16.M88.4 [R12], R8 ;  /* 0x000000080c007844 */ /* 0x0001e80000000200 */
[----:B------:R1:W2:Y:S01]  /*147c0*/  LDSM.16.MT88.4 R4, [R14+UR40+0x9000] ;  /* 0x009000280e04783b */ /* 0x0002a20008004200 */
[C---:B0-----:R-:W-:Y:S02]  /*147d0*/  LOP3.LUT R12, R3.reuse, R18, RZ, 0xfc, !PT ;  /* 0x00000012030c7212 */ /* 0x041fe400078efcff */
[----:B------:R-:W-:-:S05]  /*147e0*/  LOP3.LUT R3, R3, R23, RZ, 0xfc, !PT ;  /* 0x0000001703037212 */ /* 0x000fca00078efcff */
[C---:B-1----:R-:W-:Y:S01]  /*147f0*/  IMAD.IADD R14, R16.reuse, 0x1, R3 ;  /* 0x00000001100e7824 */ /* 0x042fe200078e0203 */
[----:B------:R-:W-:Y:S02]  /*14800*/  IADD3 R3, R16, R28, R0 ;  /* 0x0000001c10037210 */ /* 0x000fe40007ffe000 */
[C-C-:B--2---:R-:W-:Y:S02]  /*14810*/  PRMT R8, R4.reuse, 0x6420, R5.reuse ;  /* 0x0000642004087816 */ /* 0x144fe40000000005 */
[----:B------:R-:W-:Y:S02]  /*14820*/  PRMT R9, R4, 0x7531, R5 ;  /* 0x0000753104097816 */ /* 0x000fe40000000005 */
[C-C-:B------:R-:W-:Y:S02]  /*14830*/  PRMT R10, R6.reuse, 0x6420, R7.reuse ;  /* 0x00006420060a7816 */ /* 0x140fe40000000007 */
[----:B------:R-:W-:-:S05]  /*14840*/  PRMT R11, R6, 0x7531, R7 ;  /* 0x00007531060b7816 */ /* 0x000fca0000000007 */
[----:B------:R-:W-:Y:S04]  /*14850*/  STSM.16.M88.4 [R13], R8 ;  /* 0x000000080d007844 */ /* 0x000fe80000000200 */
[----:B------:R0:W1:Y:S02]  /*14860*/  LDSM.16.MT88.4 R4, [R12+UR40+0x9000] ;  /* 0x009000280c04783b */ /* 0x0000640008004200 */
[----:B0-----:R-:W-:Y:S02]  /*14870*/  IADD3 R12, R15, UR40, R0 ;  /* 0x000000280f0c7c10 */ /* 0x001fe4000fffe000 */
[----:B------:R-:W-:Y:S02]  /*14880*/  LOP3.LUT R13, R0, 0x800, R18, 0xfe, !PT ;  /* 0x00000800000d7812 */ /* 0x000fe400078efe12 */
[----:B-1----:R-:W-:-:S02]  /*14890*/  PRMT R8, R4, 0x6420, R5 ;  /* 0x0000642004087816 */ /* 0x002fc40000000005 */
        /* <DEDUP_REMOVED lines=31> */
.L_x_8965:
[----:B-1----:R1:W-:Y:S01]  /*14a90*/  SYNCS.ARRIVE.TRANS64.A1T0 RZ, [R2+URZ+0x19c50], RZ ;  /* 0x019c50ff02ff79a7 */ /* 0x0023e2000810003f */
[----:B------:R-:W-:Y:S02]  /*14aa0*/  @!P1 VIADD R0, R2, 0x19c80 ;  /* 0x00019c8002009836 */ /* 0x000fe40000000000 */
[----:B------:R-:W-:-:S03]  /*14ab0*/  VIADD R17, R17, 0x1 ;  /* 0x0000000111117836 */ /* 0x000fc60000000000 */
[----:B------:R-:W-:Y:S01]  /*14ac0*/  @!P1 PRMT R0, RZ, 0x654, R0 ;  /* 0x00000654ff009816 */ /* 0x000fe20000000000 */
[----:B------:R-:W-:Y:S01]  /*14ad0*/  BAR.SYNC.DEFER_BLOCKING 0x2, 0x80 ;  /* 0x0082000000007b1d */ /* 0x000fe20000010000 */
[----:B------:R-:W-:-:S04]  /*14ae0*/  ISETP.NE.AND P0, PT, R17, 0x2, PT ;  /* 0x000000021100780c */ /* 0x000fc80003f05270 */
[----:B0-----:R-:W-:Y:S02]  /*14af0*/  SEL R3, RZ, 0x1, P0 ;  /* 0x00000001ff037807 */ /* 0x001fe40000000000 */
[----:B------:R-:W-:Y:S02]  /*14b00*/  SEL R17, R17, RZ, P0 ;  /* 0x000000ff11117207 */ /* 0x000fe40000000000 */
[----:B------:R-:W-:Y:S01]  /*14b10*/  LOP3.LUT R22, R22, R3, RZ, 0x3c, !PT ;  /* 0x0000000316167212 */ /* 0x000fe200078e3cff */
[----:B------:R1:W-:Y:S06]  /*14b20*/  @!P1 SYNCS.ARRIVE.TRANS64.RED.A1T0 RZ, [R0+URZ], RZ ;  /* 0x000000ff00ff99a7 */ /* 0x0003ec000810043f */
.L_x_8917:
[----:B------:R-:W-:Y:S05]  /*14b30*/  BSYNC B6 ;  /* 0x0000000000067941 */ /* 0x000fea0003800000 */
.L_x_8915:
[----:B------:R-:W-:-:S13]  /*14b40*/  LOP3.LUT P0, RZ, R19, 0x2, RZ, 0xc0, !PT ;  /* 0x0000000213ff7812 */ /* 0x000fda000780c0ff */
[----:B------:R-:W-:Y:S05]  /*14b50*/  @!P0 BRA `(.L_x_8966) ;  /* 0x0000000000248947 */ /* 0x000fea0003800000 */
[----:B------:R-:W2:Y:S08]  /*14b60*/  S2UR UR5, SR_CgaCtaId ;  /* 0x00000000000579c3 */ /* 0x000eb00000008800 */
[----:B------:R-:W-:Y:S06]  /*14b70*/  BAR.SYNC.DEFER_BLOCKING 0x5, 0x200 ;  /* 0x0148000000007b1d */ /* 0x000fec0000010000 */
[----:B------:R-:W-:-:S02]  /*14b80*/  UMOV UR4, 0x400 ;  /* 0x0000040000047882 */ /* 0x000fc40000000000 */
[----:B--2---:R-:W-:-:S09]  /*14b90*/  ULEA UR4, UR5, UR4, 0x18 ;  /* 0x0000000405047291 */ /* 0x004fd2000f8ec03f */
[----:B------:R-:W2:Y:S02]  /*14ba0*/  LDS.128 R24, [UR4+0x19cd0] ;  /* 0x019cd004ff187984 */ /* 0x000ea40008000c00 */
[----:B--2---:R-:W-:Y:S02]  /*14bb0*/  R2UR UR45, R27 ;  /* 0x000000001b2d72ca */ /* 0x004fe400000e0000 */
[----:B------:R-:W-:Y:S01]  /*14bc0*/  R2UR UR38, R26 ;  /* 0x000000001a2672ca */ /* 0x000fe200000e0000 */
[----:B------:R-:W-:Y:S06]  /*14bd0*/  BAR.ARV 0x4, 0x200 ;  /* 0x0108000000007b1d */ /* 0x000fec0000002000 */
[----:B------:R-:W-:Y:S08]  /*14be0*/  BRA `(.L_x_8967) ;  /* 0x0000000800c07947 */ /* 0x000ff00003800000 */
.L_x_8966:
[----:B-1----:R-:W1:Y:S01]  /*14bf0*/  S2R R0, SR_TID.X ;  /* 0x0000000000007919 */ /* 0x002e620000002100 */
[----:B------:R-:W-:Y:S01]  /*14c00*/  ULDC UR4, c[0x0][0xc14] ;  /* 0x0003050000047ab9 */ /* 0x000fe20000000800 */
        /* <DEDUP_REMOVED lines=8> */
[----:B------:R-:W2:Y:S01]  /*14c90*/  @!P1 LDG.E R25, desc[UR46][R2.64] ;  /* 0x0000002e02199981 */ /* 0x000ea2000c1e1900 */
[C---:B------:R-:W-:Y:S02]  /*14ca0*/  ISETP.NE.AND P1, PT, R6.reuse, RZ, PT ;  /* 0x000000ff0600720c */ /* 0x040fe40003f25270 */
[C---:B------:R-:W-:Y:S02]  /*14cb0*/  ISETP.GE.U32.AND P2, PT, R6.reuse, 0x2, PT ;  /* 0x000000020600780c */ /* 0x040fe40003f46070 */
[C---:B------:R-:W-:Y:S02]  /*14cc0*/  ISETP.GE.U32.AND P3, PT, R6.reuse, 0x4, PT ;  /* 0x000000040600780c */ /* 0x040fe40003f66070 */
[C---:B------:R-:W-:Y:S02]  /*14cd0*/  ISETP.GE.U32.AND P4, PT, R6.reuse, 0x8, PT ;  /* 0x000000080600780c */ /* 0x040fe40003f86070 */
[----:B------:R-:W-:Y:S01]  /*14ce0*/  ISETP.GE.U32.AND P5, PT, R6, 0x10, PT ;  /* 0x000000100600780c */ /* 0x000fe20003fa6070 */
        /* <DEDUP_REMOVED lines=10> */
[----:B------:R-:W1:Y:S02]  /*14d90*/  SHFL.UP PT, R2, R4, 0x8, RZ ;  /* 0x0500000004027989 */ /* 0x000e6400000e00ff */
[----:B-1----:R-:W-:Y:S02]  /*14da0*/  SEL R3, R2, RZ, P4 ;  /* 0x000000ff02037207 */ /* 0x002fe40002000000 */
[----:B------:R-:W-:Y:S03]  /*14db0*/  SHFL.IDX PT, R2, R24, 0x1, 0x1f ;  /* 0x00201f0018027f89 */ /* 0x000fe600000e0000 */
        /* <DEDUP_REMOVED lines=9> */
[----:B------:R-:W-:Y:S05]  /*14e50*/  @P6 BRA `(.L_x_8968) ;  /* 0x0000000000946947 */ /* 0x000fea0003800000 */
.L_x_8972:
        /* <DEDUP_REMOVED lines=14> */
.L_x_8971:
[----:B------:R-:W-:Y:S05]  /*14f40*/  BSYNC B0 ;  /* 0x0000000000007941 */ /* 0x000fea0003800000 */
.L_x_8970:
[----:B-----5:R-:W2:Y:S02]  /*14f50*/  SHFL.UP PT, R0, R25, 0x1, RZ ;  /* 0x0420000019007989 */ /* 0x020ea400000e00ff */
[----:B--2---:R-:W-:-:S05]  /*14f60*/  SEL R0, R0, RZ, P1 ;  /* 0x000000ff00007207 */ /* 0x004fca0000800000 */
[----:B------:R-:W-:-:S05]  /*14f70*/  IMAD.IADD R0, R25, 0x1, R0 ;  /* 0x0000000119007824 */ /* 0x000fca00078e0200 */
[----:B-1----:R-:W1:Y:S02]  /*14f80*/  SHFL.UP PT, R2, R0, 0x2, RZ ;  /* 0x0440000000027989 */ /* 0x002e6400000e00ff */
        /* <DEDUP_REMOVED lines=17> */
[----:B------:R-:W-:-:S07]  /*150a0*/  IMAD.MOV.U32 R7, RZ, RZ, R6 ;  /* 0x000000ffff077224 */ /* 0x000fce00078e0006 */
.L_x_8968:
        /* <DEDUP_REMOVED lines=12> */
[----:B------:R-:W-:Y:S01]  /*15170*/  ISETP.NE.AND P0, PT, RZ, UR7, PT ;  /* 0x00000007ff007c0c */ /* 0x000fe2000bf05270 */
[----:B------:R-:W-:-:S03]  /*15180*/  IMAD.MOV.U32 R24, RZ, RZ, RZ ;  /* 0x000000ffff187224 */ /* 0x000fc600078e00ff */
[----:B------:R-:W2:Y:S02]  /*15190*/  SHFL.IDX PT, R25, R25, R12, 0x1f ;  /* 0x00001f0c19197589 */ /* 0x000ea400000e0000 */
[----:B--2---:R-:W-:-:S05]  /*151a0*/  IMAD R4, R25, R6, RZ ;  /* 0x0000000619047224 */ /* 0x004fca00078e02ff */
[----:B0-----:R-:W-:-:S04]  /*151b0*/  IABS R8, R4 ;  /* 0x0000000400087213 */ /* 0x001fc80000000000 */
[----:B------:R-:W0:Y:S08]  /*151c0*/  I2F.RP R10, R8 ;  /* 0x00000008000a7306 */ /* 0x000e300000209400 */
[----:B0-----:R-:W0:Y:S02]  /*151d0*/  MUFU.RCP R10, R10 ;  /* 0x0000000a000a7308 */ /* 0x001e240000001000 */
[----:B0-----:R-:W-:-:S06]  /*151e0*/  VIADD R11, R10, 0xffffffe ;  /* 0x0ffffffe0a0b7836 */ /* 0x001fcc0000000000 */
[----:B------:R-:W0:Y:S02]  /*151f0*/  F2I.FTZ.U32.TRUNC.NTZ R11, R11 ;  /* 0x0000000b000b7305 */ /* 0x000e24000021f000 */
[----:B0-----:R-:W-:Y:S01]  /*15200*/  IMAD.MOV R3, RZ, RZ, -R11 ;  /* 0x000000ffff037224 */ /* 0x001fe200078e0a0b */
[----:B------:R-:W-:Y:S06]  /*15210*/  @!P0 BRA `(.L_x_8973) ;  /* 0x00000000000c8947 */ /* 0x000fec0003800000 */
[----:B------:R-:W-:-:S06]  /*15220*/  UIADD3 UR4, UR6, -0x1, URZ ;  /* 0xffffffff06047890 */ /* 0x000fcc000fffe03f */
[----:B------:R-:W-:-:S06]  /*15230*/  IMAD.U32 R24, RZ, RZ, UR4 ;  /* 0x00000004ff187e24 */ /* 0x000fcc000f8e00ff */
[----:B------:R0:W1:Y:S02]  /*15240*/  SHFL.IDX PT, R24, R7, R24, 0x1f ;  /* 0x00001f1807187589 */ /* 0x00006400000e0000 */
.L_x_8973:
[----:B-1----:R-:W-:Y:S02]  /*15250*/  IMAD R24, R24, R0, R9 ;  /* 0x0000000018187224 */ /* 0x002fe400078e0209 */
[----:B0-----:R-:W-:Y:S02]  /*15260*/  IMAD R7, R3, R8, RZ ;  /* 0x0000000803077224 */ /* 0x001fe400078e02ff */
[----:B------:R-:W-:Y:S02]  /*15270*/  IMAD.MOV.U32 R2, RZ, RZ, RZ ;  /* 0x000000ffff027224 */ /* 0x000fe400078e00ff */
[----:B------:R-:W-:Y:S02]  /*15280*/  IMAD.MOV.U32 R3, RZ, RZ, R11 ;  /* 0x000000ffff037224 */ /* 0x000fe400078e000b */
[----:B------:R-:W-:Y:S02]  /*15290*/  IMAD.IADD R5, R5, 0x1, -R24 ;  /* 0x0000000105057824 */ /* 0x000fe400078e0a18 */
[----:B------:R-:W-:Y:S01]  /*152a0*/  IMAD.HI.U32 R11, R11, R7, R2 ;  /* 0x000000070b0b7227 */ /* 0x000fe200078e0002 */
[----:B------:R-:W-:-:S02]  /*152b0*/  IABS R3, R4 ;  /* 0x0000000400037213 */ /* 0x000fc40000000000 */
        /* <DEDUP_REMOVED lines=22> */
[----:B0-----:R-:W-:Y:S01]  /*15420*/  VIADD R2, R8, 0xffffffe ;  /* 0x0ffffffe08027836 */ /* 0x001fe20000000000 */
[----:B------:R-:W-:-:S05]  /*15430*/  IABS R8, R4 ;  /* 0x0000000400087213 */ /* 0x000fca0000000000 */
[----:B------:R0:W1:Y:S02]  /*15440*/  F2I.FTZ.U32.TRUNC.NTZ R3, R2 ;  /* 0x0000000200037305 */ /* 0x000064000021f000 */
[----:B0-----:R-:W-:Y:S02]  /*15450*/  IMAD.MOV.U32 R2, RZ, RZ, RZ ;  /* 0x000000ffff027224 */ /* 0x001fe400078e00ff */
[----:B-1----:R-:W-:-:S04]  /*15460*/  IMAD.MOV R5, RZ, RZ, -R3 ;  /* 0x000000ffff057224 */ /* 0x002fc800078e0a03 */
[----:B------:R-:W-:-:S04]  /*15470*/  IMAD R5, R5, R6, RZ ;  /* 0x0000000605057224 */ /* 0x000fc800078e02ff */
        /* <DEDUP_REMOVED lines=20> */
[----:B------:R-:W-:Y:S01]  /*155c0*/  IMAD.IADD R25, R25, 0x1, R0 ;  /* 0x0000000119197824 */ /* 0x000fe200078e0200 */
[----:B------:R-:W-:Y:S07]  /*155d0*/  BRA `(.L_x_8974) ;  /* 0x0000000000107947 */ /* 0x000fee0003800000 */
.L_x_8969:
[----:B------:R-:W-:Y:S01]  /*155e0*/  IMAD.MOV.U32 R24, RZ, RZ, R5 ;  /* 0x000000ffff187224 */ /* 0x000fe200078e0005 */
[----:B------:R-:W-:Y:S01]  /*155f0*/  ULDC UR45, c[0x0][0xc14] ;  /* 0x00030500002d7ab9 */ /* 0x000fe20000000800 */
[----:B------:R-:W-:Y:S01]  /*15600*/  IMAD.MOV.U32 R25, RZ, RZ, RZ ;  /* 0x000000ffff197224 */ /* 0x000fe200078e00ff */
[----:B------:R-:W-:-:S06]  /*15610*/  UMOV UR38, URZ ;  /* 0x0000003f00267c82 */ /* 0x000fcc0008000000 */
.L_x_8974:
        /* <DEDUP_REMOVED lines=13> */
.L_x_8967:
[----:B------:R-:W-:Y:S02]  /*156f0*/  ULDC UR4, c[0x0][0xc14] ;  /* 0x0003050000047ab9 */ /* 0x000fe40000000800 */
[----:B------:R-:W-:-:S06]  /*15700*/  UISETP.GE.AND UP0, UPT, UR45, UR4, UPT ;  /* 0x000000042d00728c */ /* 0x000fcc000bf06270 */
[----:B------:R-:W-:-:S13]  /*15710*/  PLOP3.LUT P0, PT, PT, PT, UP0, 0x80, 0x0 ;  /* 0x000000000000781c */ /* 0x000fda0003f0f008 */
[----:B------:R-:W-:Y:S05]  /*15720*/  @!P0 BRA `(.L_x_8975) ;  /* 0xffffffc0006c8947 */ /* 0x000fea000383ffff */
.L_x_8905:
[----:B-12---:R-:W2:Y:S01]  /*15730*/  LDL.LU R0, [R1+0xc] ;  /* 0x00000c0001007983 */ /* 0x006ea20000300800 */
[----:B------:R-:W-:Y:S01]  /*15740*/  BSSY B0, `(.L_x_8976) ;  /* 0x000000b000007945 */ /* 0x000fe20003800000 */
[----:B0-----:R-:W0:Y:S01]  /*15750*/  S2R R5, SR_CgaCtaId ;  /* 0x0000000000057919 */ /* 0x001e220000008800 */
[----:B--2---:R-:W-:-:S05]  /*15760*/  VIADD R0, R0, 0x1 ;  /* 0x0000000100007836 */ /* 0x004fca0000000000 */
[----:B------:R-:W-:-:S04]  /*15770*/  LEA.HI R2, R0, R0, RZ, 0x1 ;  /* 0x0000000000027211 */ /* 0x000fc800078f08ff */
[----:B------:R-:W-:Y:S02]  /*15780*/  LOP3.LUT R3, R2, 0xfffffffe, RZ, 0xc0, !PT ;  /* 0xfffffffe02037812 */ /* 0x000fe400078ec0ff */
[----:B------:R-:W-:-:S03]  /*15790*/  MOV R2, 0x400 ;  /* 0x0000040000027802 */ /* 0x000fc60000000f00 */
[----:B------:R-:W-:Y:S01]  /*157a0*/  IMAD.IADD R0, R0, 0x1, -R3 ;  /* 0x0000000100007824 */ /* 0x000fe200078e0a03 */
[----:B0-----:R-:W-:-:S04]  /*157b0*/  LEA R6, R5, R2, 0x18 ;  /* 0x0000000205067211 */ /* 0x001fc800078ec0ff */
[----:B------:R-:W-:-:S04]  /*157c0*/  SHF.L.U32 R0, R0, 0x1f, RZ ;  /* 0x0000001f00007819 */ /* 0x000fc800000006ff */
[----:B------:R-:W0:Y:S02]  /*157d0*/  SYNCS.PHASECHK.TRANS64.TRYWAIT P0, [R6+URZ+0x19c20], R0 ;  /* 0x019c2000060075a7 */ /* 0x000e24000800017f */
[----:B0-----:R-:W-:Y:S05]  /*157e0*/  @!P0 BRA `(.L_x_8977) ;  /* 0x0000000800a08947 */ /* 0x001fea0003800000 */
.L_x_9007:
[----:B------:R-:W-:Y:S05]  /*157f0*/  BSYNC B0 ;  /* 0x0000000000007941 */ /* 0x000fea0003800000 */
.L_x_8976:
[----:B------:R-:W-:-:S03]  /*15800*/  UMOV UR4, 0xffffffff ;  /* 0xffffffff00047882 */ /* 0x000fc60000000000 */
[----:B------:R-:W-:Y:S05]  /*15810*/  BRA.DIV UR4, `(.L_x_8978) ;  /* 0x0000000a04a87947 */ /* 0x000fea000b800000 */
[----:B0-----:R-:W0:Y:S02]  /*15820*/  S2R R0, SR_TID.X ;  /* 0x0000000000007919 */ /* 0x001e240000002100 */
[----:B0-----:R-:W-:-:S04]  /*15830*/  SHF.R.U32.HI R0, RZ, 0x5, R0 ;  /* 0x00000005ff007819 */ /* 0x001fc80000011600 */
[----:B------:R-:W-:-:S05]  /*15840*/  LOP3.LUT R0, R0, 0x3, RZ, 0xc0, !PT ;  /* 0x0000000300007812 */ /* 0x000fca00078ec0ff */
[----:B------:R0:W1:Y:S02]  /*15850*/  SHFL.IDX PT, R14, R0, RZ, 0x1f ;  /* 0x00001fff000e7589 */ /* 0x00006400000e0000 */
.L_x_9010:
[----:B-1----:R-:W-:Y:S01]  /*15860*/  ISETP.NE.AND P0, PT, R14, RZ, PT ;  /* 0x000000ff0e00720c */ /* 0x002fe20003f05270 */
[----:B------:R-:W-:-:S12]  /*15870*/  BSSY B0, `(.L_x_8979) ;  /* 0x000002b000007945 */ /* 0x000fd80003800000 */
[----:B------:R-:W-:Y:S05]  /*15880*/  @P0 BRA `(.L_x_8980) ;  /* 0x0000000000a40947 */ /* 0x000fea0003800000 */
[----:B------:R-:W-:-:S03]  /*15890*/  UMOV UR4, 0xffffffff ;  /* 0xffffffff00047882 */ /* 0x000fc60000000000 */
[----:B------:R-:W-:Y:S05]  /*158a0*/  BRA.DIV UR4, `(.L_x_8981) ;  /* 0x0000000a04b87947 */ /* 0x000fea000b800000 */
[----:B------:R-:W-:-:S13]  /*158b0*/  ELECT P6, URZ, PT ;  /* 0x00000000003f782f */ /* 0x000fda00038c0000 */
.L_x_9013:
[----:B------:R-:W-:Y:S05]  /*158c0*/  @!P6 BRA `(.L_x_8980) ;  /* 0x000000000094e947 */ /* 0x000fea0003800000 */
[----:B------:R-:W-:-:S06]  /*158d0*/  ULOP3.LUT UR4, UR42, 0x2, URZ, 0xfc, !UPT ;  /* 0x000000022a047892 */ /* 0x000fcc000f8efc3f */
[----:B0-----:R-:W-:-:S05]  /*158e0*/  IMAD.U32 R0, RZ, RZ, UR4 ;  /* 0x00000004ff007e24 */ /* 0x001fca000f8e00ff */
[----:B------:R-:W-:-:S13]  /*158f0*/  ISETP.NE.AND P0, PT, R0, 0x3, PT ;  /* 0x000000030000780c */ /* 0x000fda0003f05270 */
[----:B------:R-:W-:Y:S05]  /*15900*/  @!P0 BRA `(.L_x_8982) ;  /* 0x0000000000048947 */ /* 0x000fea0003800000 */
[----:B------:R-:W-:Y:S01]  /*15910*/  BPT.TRAP 0x1 ;  /* 0x000000040000795c */ /* 0x000fe20000300000 */
.L_x_8982:
        /* <DEDUP_REMOVED lines=12> */
.L_x_9014:
[----:B------:R-:W1:Y:S02]  /*159e0*/  SYNCS.PHASECHK.TRANS64.TRYWAIT P1, [R9+URZ], R0 ;  /* 0x00000000090075a7 */ /* 0x000e64000802017f */
[----:B-1----:R-:W-:Y:S05]  /*159f0*/  @!P1 BRA `(.L_x_8984) ;  /* 0x0000000800989947 */ /* 0x002fea0003800000 */
.L_x_9015:
[----:B------:R-:W-:Y:S05]  /*15a00*/  @!P0 BRA `(.L_x_8985) ;  /* 0x0000000000048947 */ /* 0x000fea0003800000 */
[----:B------:R-:W-:Y:S01]  /*15a10*/  BPT.TRAP 0x1 ;  /* 0x000000040000795c */ /* 0x000fe20000300000 */
.L_x_8985:
[----:B------:R-:W-:-:S04]  /*15a20*/  IMAD R17, R17, 0x8, R6 ;  /* 0x0000000811117824 */ /* 0x000fc800078e0206 */
[----:B------:R-:W2:Y:S02]  /*15a30*/  SYNCS.PHASECHK.TRANS64.TRYWAIT P1, [R17+URZ+0x19c60], R4 ;  /* 0x019c6004110075a7 */ /* 0x000ea4000802017f */
[----:B--2---:R-:W-:Y:S05]  /*15a40*/  @!P1 BRA `(.L_x_8986) ;  /* 0x0000000800989947 */ /* 0x004fea0003800000 */
.L_x_9016:
[----:B------:R-:W-:Y:S05]  /*15a50*/  @!P0 BRA `(.L_x_8987) ;  /* 0x0000000000048947 */ /* 0x000fea0003800000 */
[----:B------:R-:W-:Y:S01]  /*15a60*/  BPT.TRAP 0x1 ;  /* 0x000000040000795c */ /* 0x000fe20000300000 */
.L_x_8987:
[----:B------:R-:W-:-:S04]  /*15a70*/  IMAD R7, R7, 0x8, R6 ;  /* 0x0000000807077824 */ /* 0x000fc800078e0206 */
[----:B------:R-:W3:Y:S02]  /*15a80*/  SYNCS.PHASECHK.TRANS64.TRYWAIT P1, [R7+URZ+0x19c60], R0 ;  /* 0x019c6000070075a7 */ /* 0x000ee4000802017f */
[----:B---3--:R-:W-:Y:S05]  /*15a90*/  @!P1 BRA `(.L_x_8988) ;  /* 0x0000000800989947 */ /* 0x008fea0003800000 */
.L_x_9017:
[----:B------:R-:W-:Y:S05]  /*15aa0*/  @!P0 BRA `(.L_x_8989) ;  /* 0x0000000000048947 */ /* 0x000fea0003800000 */
[----:B------:R-:W-:Y:S01]  /*15ab0*/  BPT.TRAP 0x1 ;  /* 0x000000040000795c */ /* 0x000fe20000300000 */
.L_x_8989:
[----:B------:R-:W4:Y:S02]  /*15ac0*/  SYNCS.PHASECHK.TRANS64.TRYWAIT P0, [R17+URZ+0x19c80], R4 ;  /* 0x019c8004110075a7 */ /* 0x000f24000800017f */
[----:B----4-:R-:W-:Y:S05]  /*15ad0*/  @!P0 BRA `(.L_x_8990) ;  /* 0x00000008009c8947 */ /* 0x010fea0003800000 */
.L_x_8991:
[----:B------:R0:W0:Y:S02]  /*15ae0*/  SYNCS.PHASECHK.TRANS64.TRYWAIT P0, [R7+URZ+0x19c80], R0 ;  /* 0x019c8000070075a7 */ /* 0x000024000800017f */
[----:B0-----:R-:W-:Y:S05]  /*15af0*/  @!P0 NANOSLEEP.SYNCS 0x989680 ;  /* 0x009896800000895d */ /* 0x001fea0003900000 */
[----:B------:R-:W0:Y:S02]  /*15b00*/  @!P0 SYNCS.PHASECHK.TRANS64 P0, [R7+URZ+0x19c80], R0 ;  /* 0x019c8000070085a7 */ /* 0x000e24000800007f */
[----:B0-----:R-:W-:Y:S05]  /*15b10*/  @!P0 BRA `(.L_x_8991) ;  /* 0xfffffffc00f08947 */ /* 0x001fea000383ffff */
.L_x_8980:
[----:B------:R-:W-:Y:S05]  /*15b20*/  BSYNC B0 ;  /* 0x0000000000007941 */ /* 0x000fea0003800000 */
.L_x_8979:
[----:B------:R-:W-:Y:S05]  /*15b30*/  EXIT ;  /* 0x000000000000794d */ /* 0x000fea0003800000 */
.L_x_8811:
[----:B0-----:R-:W-:-:S04]  /*15b40*/  IMAD.U32 R3, RZ, RZ, UR45 ;  /* 0x0000002dff037e24 */ /* 0x001fc8000f8e00ff */
[----:B------:R0:W1:Y:S03]  /*15b50*/  SYNCS.PHASECHK.TRANS64.TRYWAIT P1, [R3+URZ+0x19c00], R6 ;  /* 0x019c0006030075a7 */ /* 0x000066000802017f */
[----:B-1----:R-:W-:Y:S05]  /*15b60*/  @!P1 NANOSLEEP.SYNCS 0x989680 ;  /* 0x009896800000995d */ /* 0x002fea0003900000 */
[----:B------:R-:W1:Y:S02]  /*15b70*/  @!P1 SYNCS.PHASECHK.TRANS64 P1, [R3+URZ+0x19c00], R6 ;  /* 0x019c0006030095a7 */ /* 0x000e64000802007f */
[----:B-1----:R-:W-:Y:S05]  /*15b80*/  @!P1 BRA `(.L_x_8811) ;  /* 0xfffffffc00ec9947 */ /* 0x002fea000383ffff */
[----:B------:R-:W-:Y:S05]  /*15b90*/  BRA `(.L_x_8992) ;  /* 0xfffffec000507947 */ /* 0x000fea000383ffff */
.L_x_8815:
[----:B0-----:R0:W2:Y:S02]  /*15ba0*/  SYNCS.PHASECHK.TRANS64.TRYWAIT P2, [R5+URZ+0x19c30], R2 ;  /* 0x019c3002050075a7 */ /* 0x0010a4000804017f */
[----:B--2---:R-:W-:Y:S05]  /*15bb0*/  @!P2 NANOSLEEP.SYNCS 0x989680 ;  /* 0x009896800000a95d */ /* 0x004fea0003900000 */
[----:B------:R-:W2:Y:S02]  /*15bc0*/  @!P2 SYNCS.PHASECHK.TRANS64 P2, [R5+URZ+0x19c30], R2 ;  /* 0x019c30020500a5a7 */ /* 0x000ea4000804007f */
[----:B--2---:R-:W-:Y:S05]  /*15bd0*/  @!P2 BRA `(.L_x_8815) ;  /* 0xfffffffc00f0a947 */ /* 0x004fea000383ffff */
[----:B------:R-:W-:Y:S05]  /*15be0*/  BRA `(.L_x_8814) ;  /* 0xfffffec000747947 */ /* 0x000fea000383ffff */
.L_x_8831:
[----:B-1----:R-:W-:-:S04]  /*15bf0*/  IMAD.U32 R15, RZ, RZ, UR24 ;  /* 0x00000018ff0f7e24 */ /* 0x002fc8000f8e00ff */
[----:B------:R1:W2:Y:S03]  /*15c00*/  SYNCS.PHASECHK.TRANS64.TRYWAIT P2, [R15+URZ+0x19c30], R12 ;  /* 0x019c300c0f0075a7 */ /* 0x0002a6000804017f */
[----:B--2---:R-:W-:Y:S05]  /*15c10*/  @!P2 NANOSLEEP.SYNCS 0x989680 ;  /* 0x009896800000a95d */ /* 0x004fea0003900000 */
[----:B------:R-:W2:Y:S02]  /*15c20*/  @!P2 SYNCS.PHASECHK.TRANS64 P2, [R15+URZ+0x19c30], R12 ;  /* 0x019c300c0f00a5a7 */ /* 0x000ea4000804007f */
[----:B--2---:R-:W-:Y:S05]  /*15c30*/  @!P2 BRA `(.L_x_8831) ;  /* 0xfffffffc00eca947 */ /* 0x004fea000383ffff */
[----:B------:R-:W-:Y:S05]  /*15c40*/  BRA `(.L_x_8830) ;  /* 0xfffffef800a47947 */ /* 0x000fea000383ffff */
.L_x_8835:
[----:B-1----:R-:W-:-:S04]  /*15c50*/  IMAD.U32 R15, RZ, RZ, UR11 ;  /* 0x0000000bff0f7e24 */ /* 0x002fc8000f8e00ff */
[----:B------:R1:W2:Y:S03]  /*15c60*/  SYNCS.PHASECHK.TRANS64.TRYWAIT P2, [R15+URZ+0x19c50], R12 ;  /* 0x019c500c0f0075a7 */ /* 0x0002a6000804017f */
[----:B--2---:R-:W-:Y:S05]  /*15c70*/  @!P2 NANOSLEEP.SYNCS 0x989680 ;  /* 0x009896800000a95d */ /* 0x004fea0003900000 */
[----:B------:R-:W2:Y:S02]  /*15c80*/  @!P2 SYNCS.PHASECHK.TRANS64 P2, [R15+URZ+0x19c50], R12 ;  /* 0x019c500c0f00a5a7 */ /* 0x000ea4000804007f */
[----:B--2---:R-:W-:Y:S05]  /*15c90*/  @!P2 BRA `(.L_x_8835) ;  /* 0xfffffffc00eca947 */ /* 0x004fea000383ffff */
[----:B------:R-:W-:Y:S05]  /*15ca0*/  BRA `(.L_x_8834) ;  /* 0xfffffef800f47947 */ /* 0x000fea000383ffff */
.L_x_8853:
[----:B-1----:R-:W-:-:S04]  /*15cb0*/  IMAD.U32 R11, RZ, RZ, UR6 ;  /* 0x00000006ff0b7e24 */ /* 0x002fc8000f8e00ff */
[----:B------:R1:W2:Y:S03]  /*15cc0*/  SYNCS.PHASECHK.TRANS64.TRYWAIT P2, [R11+URZ+0x19c30], R8 ;  /* 0x019c30080b0075a7 */ /* 0x0002a6000804017f */
[----:B--2---:R-:W-:Y:S05]  /*15cd0*/  @!P2 NANOSLEEP.SYNCS 0x989680 ;  /* 0x009896800000a95d */ /* 0x004fea0003900000 */
[----:B------:R-:W2:Y:S02]  /*15ce0*/  @!P2 SYNCS.PHASECHK.TRANS64 P2, [R11+URZ+0x19c30], R8 ;  /* 0x019c30080b00a5a7 */ /* 0x000ea4000804007f */
[----:B--2---:R-:W-:Y:S05]  /*15cf0*/  @!P2 BRA `(.L_x_8853) ;  /* 0xfffffffc00eca947 */ /* 0x004fea000383ffff */
[----:B------:R-:W-:Y:S05]  /*15d00*/  BRA `(.L_x_8852) ;  /* 0xffffff2c00f07947 */ /* 0x000fea000383ffff */
.L_x_8857:
[----:B-1----:R-:W-:-:S04]  /*15d10*/  IMAD.U32 R11, RZ, RZ, UR14 ;  /* 0x0000000eff0b7e24 */ /* 0x002fc8000f8e00ff */
[----:B------:R1:W2:Y:S03]  /*15d20*/  SYNCS.PHASECHK.TRANS64.TRYWAIT P2, [R11+URZ+0x19c50], R8 ;  /* 0x019c50080b0075a7 */ /* 0x0002a6000804017f */
[----:B--2---:R-:W-:Y:S05]  /*15d30*/  @!P2 NANOSLEEP.SYNCS 0x989680 ;  /* 0x009896800000a95d */ /* 0x004fea0003900000 */
[----:B------:R-:W2:Y:S02]  /*15d40*/  @!P2 SYNCS.PHASECHK.TRANS64 P2, [R11+URZ+0x19c50], R8 ;  /* 0x019c50080b00a5a7 */ /* 0x000ea4000804007f */
[----:B--2---:R-:W-:Y:S05]  /*15d50*/  @!P2 BRA `(.L_x_8857) ;  /* 0xfffffffc00eca947 */ /* 0x004fea000383ffff */
[----:B------:R-:W-:Y:S05]  /*15d60*/  BRA `(.L_x_8856) ;  /* 0xffffff3000407947 */ /* 0x000fea000383ffff */
.L_x_8864:
[----:B-1----:R-:W-:-:S04]  /*15d70*/  IMAD.U32 R15, RZ, RZ, UR23 ;  /* 0x00000017ff0f7e24 */ /* 0x002fc8000f8e00ff */
[----:B------:R1:W2:Y:S03]  /*15d80*/  SYNCS.PHASECHK.TRANS64.TRYWAIT P2, [R15+URZ+0x19c30], R8 ;  /* 0x019c30080f0075a7 */ /* 0x0002a6000804017f */
[----:B--2---:R-:W-:Y:S05]  /*15d90*/  @!P2 NANOSLEEP.SYNCS 0x989680 ;  /* 0x009896800000a95d */ /* 0x004fea0003900000 */
[----:B------:R-:W2:Y:S02]  /*15da0*/  @!P2 SYNCS.PHASECHK.TRANS64 P2, [R15+URZ+0x19c30], R8 ;  /* 0x019c30080f00a5a7 */ /* 0x000ea4000804007f */
[----:B--2---:R-:W-:Y:S05]  /*15db0*/  @!P2 BRA `(.L_x_8864) ;  /* 0xfffffffc00eca947 */ /* 0x004fea000383ffff */
[----:B------:R-:W-:Y:S05]  /*15dc0*/  BRA `(.L_x_8863) ;  /* 0xffffff5000d87947 */ /* 0x000fea000383ffff */
.L_x_8868:
[----:B-1----:R-:W-:-:S04]  /*15dd0*/  IMAD.U32 R15, RZ, RZ, UR11 ;  /* 0x0000000bff0f7e24 */ /* 0x002fc8000f8e00ff */
[----:B------:R1:W2:Y:S03]  /*15de0*/  SYNCS.PHASECHK.TRANS64.TRYWAIT P2, [R15+URZ+0x19c50], R8 ;  /* 0x019c50080f0075a7 */ /* 0x0002a6000804017f */
[----:B--2---:R-:W-:Y:S05]  /*15df0*/  @!P2 NANOSLEEP.SYNCS 0x989680 ;  /* 0x009896800000a95d */ /* 0x004fea0003900000 */
[----:B------:R-:W2:Y:S02]  /*15e00*/  @!P2 SYNCS.PHASECHK.TRANS64 P2, [R15+URZ+0x19c50], R8 ;  /* 0x019c50080f00a5a7 */ /* 0x000ea4000804007f */
[----:B--2---:R-:W-:Y:S05]  /*15e10*/  @!P2 BRA `(.L_x_8868) ;  /* 0xfffffffc00eca947 */ /* 0x004fea000383ffff */
[----:B------:R-:W-:Y:S05]  /*15e20*/  BRA `(.L_x_8867) ;  /* 0xffffff5400287947 */ /* 0x000fea000383ffff */
.L_x_8882:
[----:B-1----:R-:W-:-:S04]  /*15e30*/  IMAD.U32 R5, RZ, RZ, UR11 ;  /* 0x0000000bff057e24 */ /* 0x002fc8000f8e00ff */
[----:B------:R1:W2:Y:S03]  /*15e40*/  SYNCS.PHASECHK.TRANS64.TRYWAIT P1, [R5+URZ+0x19c50], R0 ;  /* 0x019c5000050075a7 */ /* 0x0002a6000802017f */
[----:B--2---:R-:W-:Y:S05]  /*15e50*/  @!P1 NANOSLEEP.SYNCS 0x989680 ;  /* 0x009896800000995d */ /* 0x004fea0003900000 */
[----:B------:R-:W2:Y:S02]  /*15e60*/  @!P1 SYNCS.PHASECHK.TRANS64 P1, [R5+URZ+0x19c50], R0 ;  /* 0x019c5000050095a7 */ /* 0x000ea4000802007f */
[----:B--2---:R-:W-:Y:S05]  /*15e70*/  @!P1 BRA `(.L_x_8882) ;  /* 0xfffffffc00ec9947 */ /* 0x004fea000383ffff */
[----:B------:R-:W-:Y:S05]  /*15e80*/  BRA `(.L_x_8881) ;  /* 0xffffff8400707947 */ /* 0x000fea000383ffff */
.L_x_8922:
[----:B------:R-:W-:Y:S02]  /*15e90*/  IMAD.MOV.U32 R13, RZ, RZ, R4 ;  /* 0x000000ffff0d7224 */ /* 0x000fe400078e0004 */
[----:B------:R-:W-:Y:S02]  /*15ea0*/  IMAD.MOV.U32 R12, RZ, RZ, RZ ;  /* 0x000000ffff0c7224 */ /* 0x000fe400078e00ff */
[----:B------:R-:W-:Y:S02]  /*15eb0*/  IMAD.MOV.U32 R11, RZ, RZ, 0x1f ;  /* 0x0000001fff0b7424 */ /* 0x000fe400078e00ff */
[----:B------:R-:W-:-:S07]  /*15ec0*/  IMAD.MOV.U32 R15, RZ, RZ, -0x1 ;  /* 0xffffffffff0f7424 */ /* 0x000fce00078e00ff */
[----:B0-----:R-:W-:Y:S05]  /*15ed0*/  WARPSYNC.COLLECTIVE R15, `(.L_x_8993) ;  /* 0x000000000f087348 */ /* 0x001fea0003c00000 */
[----:B------:R1:W2:Y:S02]  /*15ee0*/  SHFL.IDX P6, R14, R13, R12, R11 ;  /* 0x0000000c0d0e7389 */ /* 0x0002a400000c000b */
[----:B012---:R-:W-:Y:S01]  /*15ef0*/  ENDCOLLECTIVE ;  /* 0x000000000000791b */ /* 0x007fe20003800000 */
.L_x_8993:
[----:B------:R-:W-:Y:S05]  /*15f00*/  BRA `(.L_x_8994) ;  /* 0xffffffc800ec7947 */ /* 0x000fea000383ffff */
.L_x_8924:
[----:B------:R-:W-:Y:S01]  /*15f10*/  BSSY B0, `(.L_x_8995) ;  /* 0x0000006000007945 */ /* 0x000fe20003800000 */
[----:B------:R-:W-:-:S07]  /*15f20*/  IMAD.MOV.U32 R15, RZ, RZ, -0x1 ;  /* 0xffffffffff0f7424 */ /* 0x000fce00078e00ff */
[----:B0-----:R-:W-:Y:S05]  /*15f30*/  WARPSYNC.COLLECTIVE R15, `(.L_x_8996) ;  /* 0x000000000f0c7348 */ /* 0x001fea0003c00000 */
[----:B------:R-:W-:Y:S02]  /*15f40*/  ELECT P6, UR62, PT ;  /* 0x00000000003e782f */ /* 0x000fe400038c0000 */
[----:B------:R-:W-:Y:S01]  /*15f50*/  MOV R14, UR62 ;  /* 0x0000003e000e7c02 */ /* 0x000fe20008000f00 */
[----:B0-----:R-:W-:Y:S10]  /*15f60*/  ENDCOLLECTIVE ;  /* 0x000000000000791b */ /* 0x001ff40003800000 */
.L_x_8996:
[----:B------:R-:W-:Y:S05]  /*15f70*/  BSYNC B0 ;  /* 0x0000000000007941 */ /* 0x000fea0003800000 */
.L_x_8995:
[----:B------:R-:W-:Y:S05]  /*15f80*/  BRA `(.L_x_8997) ;  /* 0xffffffc800ec7947 */ /* 0x000fea000383ffff */
.L_x_8927:
[----:B-1----:R1:W2:Y:S02]  /*15f90*/  SYNCS.PHASECHK.TRANS64.TRYWAIT P2, [R3+URZ+0x19c80], R2 ;  /* 0x019c8002030075a7 */ /* 0x0022a4000804017f */
[----:B--2---:R-:W-:Y:S05]  /*15fa0*/  @!P2 NANOSLEEP.SYNCS 0x989680 ;  /* 0x009896800000a95d */ /* 0x004fea0003900000 */
[----:B------:R-:W2:Y:S02]  /*15fb0*/  @!P2 SYNCS.PHASECHK.TRANS64 P2, [R3+URZ+0x19c80], R2 ;  /* 0x019c80020300a5a7 */ /* 0x000ea4000804007f */
[----:B--2---:R-:W-:Y:S05]  /*15fc0*/  @!P2 BRA `(.L_x_8927) ;  /* 0xfffffffc00f0a947 */ /* 0x004fea000383ffff */
[----:B------:R-:W-:Y:S05]  /*15fd0*/  BRA `(.L_x_8998) ;  /* 0xffffffcc00407947 */ /* 0x000fea000383ffff */
.L_x_8929:
[----:B--2---:R2:W3:Y:S02]  /*15fe0*/  SYNCS.PHASECHK.TRANS64.TRYWAIT P2, [R3+URZ+0x19c40], R2 ;  /* 0x019c4002030075a7 */ /* 0x0044e4000804017f */
[----:B---3--:R-:W-:Y:S05]  /*15ff0*/  @!P2 NANOSLEEP.SYNCS 0x989680 ;  /* 0x009896800000a95d */ /* 0x008fea0003900000 */
[----:B------:R-:W3:Y:S02]  /*16000*/  @!P2 SYNCS.PHASECHK.TRANS64 P2, [R3+URZ+0x19c40], R2 ;  /* 0x019c40020300a5a7 */ /* 0x000ee4000804007f */
[----:B---3--:R-:W-:Y:S05]  /*16010*/  @!P2 BRA `(.L_x_8929) ;  /* 0xfffffffc00f0a947 */ /* 0x008fea000383ffff */
[----:B------:R-:W-:Y:S05]  /*16020*/  BRA `(.L_x_8999) ;  /* 0xffffffcc00bc7947 */ /* 0x000fea000383ffff */
.L_x_8932:
[----:B-1----:R-:W-:-:S04]  /*16030*/  IMAD.U32 R4, RZ, RZ, UR40 ;  /* 0x00000028ff047e24 */ /* 0x002fc8000f8e00ff */
[----:B------:R1:W2:Y:S03]  /*16040*/  SYNCS.PHASECHK.TRANS64.TRYWAIT P0, [R4+URZ+0x19c20], R3 ;  /* 0x019c2003040075a7 */ /* 0x0002a6000800017f */
[----:B--2---:R-:W-:Y:S05]  /*16050*/  @!P0 NANOSLEEP.SYNCS 0x989680 ;  /* 0x009896800000895d */ /* 0x004fea0003900000 */
[----:B------:R-:W2:Y:S02]  /*16060*/  @!P0 SYNCS.PHASECHK.TRANS64 P0, [R4+URZ+0x19c20], R3 ;  /* 0x019c2003040085a7 */ /* 0x000ea4000800007f */
[----:B--2---:R-:W-:Y:S05]  /*16070*/  @!P0 BRA `(.L_x_8932) ;  /* 0xfffffffc00ec8947 */ /* 0x004fea000383ffff */
[----:B------:R-:W-:Y:S05]  /*16080*/  BRA `(.L_x_9000) ;  /* 0xffffffd000d47947 */ /* 0x000fea000383ffff */
.L_x_8938:
[----:B0-----:R0:W1:Y:S02]  /*16090*/  SYNCS.PHASECHK.TRANS64.TRYWAIT P0, [R6+URZ+0x19c80], R4 ;  /* 0x019c8004060075a7 */ /* 0x001064000800017f */
[----:B-1----:R-:W-:Y:S05]  /*160a0*/  @!P0 NANOSLEEP.SYNCS 0x989680 ;  /* 0x009896800000895d */ /* 0x002fea0003900000 */
[----:B------:R-:W1:Y:S02]  /*160b0*/  @!P0 SYNCS.PHASECHK.TRANS64 P0, [R6+URZ+0x19c80], R4 ;  /* 0x019c8004060085a7 */ /* 0x000e64000800007f */
[----:B-1----:R-:W-:Y:S05]  /*160c0*/  @!P0 BRA `(.L_x_8938) ;  /* 0xfffffffc00f08947 */ /* 0x002fea000383ffff */
[----:B------:R-:W-:Y:S05]  /*160d0*/  BRA `(.L_x_9001) ;  /* 0xffffffd400687947 */ /* 0x000fea000383ffff */
.L_x_8945:
[----:B-1----:R1:W2:Y:S02]  /*160e0*/  SYNCS.PHASECHK.TRANS64.TRYWAIT P0, [R6+URZ+0x19c40], R4 ;  /* 0x019c4004060075a7 */ /* 0x0022a4000800017f */
[----:B--2---:R-:W-:Y:S05]  /*160f0*/  @!P0 NANOSLEEP.SYNCS 0x989680 ;  /* 0x009896800000895d */ /* 0x004fea0003900000 */
[----:B------:R-:W2:Y:S02]  /*16100*/  @!P0 SYNCS.PHASECHK.TRANS64 P0, [R6+URZ+0x19c40], R4 ;  /* 0x019c4004060085a7 */ /* 0x000ea4000800007f */
[----:B--2---:R-:W-:Y:S05]  /*16110*/  @!P0 BRA `(.L_x_8945) ;  /* 0xfffffffc00f08947 */ /* 0x004fea000383ffff */
[----:B------:R-:W-:Y:S05]  /*16120*/  BRA `(.L_x_9002) ;  /* 0xffffffd800647947 */ /* 0x000fea000383ffff */
.L_x_8953:
[----:B0-----:R0:W1:Y:S02]  /*16130*/  SYNCS.PHASECHK.TRANS64.TRYWAIT P2, [R12+URZ+0x19c70], R5 ;  /* 0x019c70050c0075a7 */ /* 0x001064000804017f */
[----:B-1----:R-:W-:Y:S05]  /*16140*/  @!P2 NANOSLEEP.SYNCS 0x989680 ;  /* 0x009896800000a95d */ /* 0x002fea0003900000 */
[----:B------:R-:W1:Y:S02]  /*16150*/  @!P2 SYNCS.PHASECHK.TRANS64 P2, [R12+URZ+0x19c70], R5 ;  /* 0x019c70050c00a5a7 */ /* 0x000e64000804007f */
[----:B-1----:R-:W-:Y:S05]  /*16160*/  @!P2 BRA `(.L_x_8953) ;  /* 0xfffffffc00f0a947 */ /* 0x002fea000383ffff */
[----:B------:R-:W-:Y:S05]  /*16170*/  BRA `(.L_x_9003) ;  /* 0xffffffdc00787947 */ /* 0x000fea000383ffff */
.L_x_8955:
[----:B0-----:R0:W1:Y:S02]  /*16180*/  SYNCS.PHASECHK.TRANS64.TRYWAIT P2, [R12+URZ+0x19c60], R5 ;  /* 0x019c60050c0075a7 */ /* 0x001064000804017f */
[----:B-1----:R-:W-:Y:S05]  /*16190*/  @!P2 NANOSLEEP.SYNCS 0x989680 ;  /* 0x009896800000a95d */ /* 0x002fea0003900000 */
[----:B------:R-:W1:Y:S02]  /*161a0*/  @!P2 SYNCS.PHASECHK.TRANS64 P2, [R12+URZ+0x19c60], R5 ;  /* 0x019c60050c00a5a7 */ /* 0x000e64000804007f */
[----:B-1----:R-:W-:Y:S05]  /*161b0*/  @!P2 BRA `(.L_x_8955) ;  /* 0xfffffffc00f0a947 */ /* 0x002fea000383ffff */
[----:B------:R-:W-:Y:S05]  /*161c0*/  BRA `(.L_x_9004) ;  /* 0xffffffdc00807947 */ /* 0x000fea000383ffff */
.L_x_8962:
[----:B-1----:R1:W2:Y:S02]  /*161d0*/  SYNCS.PHASECHK.TRANS64.TRYWAIT P0, [R2+URZ+0x19c70], R3 ;  /* 0x019c7003020075a7 */ /* 0x0022a4000800017f */
[----:B--2---:R-:W-:Y:S05]  /*161e0*/  @!P0 NANOSLEEP.SYNCS 0x989680 ;  /* 0x009896800000895d */ /* 0x004fea0003900000 */
[----:B------:R-:W2:Y:S02]  /*161f0*/  @!P0 SYNCS.PHASECHK.TRANS64 P0, [R2+URZ+0x19c70], R3 ;  /* 0x019c7003020085a7 */ /* 0x000ea4000800007f */
[----:B--2---:R-:W-:Y:S05]  /*16200*/  @!P0 BRA `(.L_x_8962) ;  /* 0xfffffffc00f08947 */ /* 0x004fea000383ffff */
[----:B------:R-:W-:Y:S05]  /*16210*/  BRA `(.L_x_9005) ;  /* 0xffffffe400047947 */ /* 0x000fea000383ffff */
.L_x_8964:
[----:B-1----:R1:W2:Y:S02]  /*16220*/  SYNCS.PHASECHK.TRANS64.TRYWAIT P0, [R2+URZ+0x19c60], R3 ;  /* 0x019c6003020075a7 */ /* 0x0022a4000800017f */
[----:B--2---:R-:W-:Y:S05]  /*16230*/  @!P0 NANOSLEEP.SYNCS 0x989680 ;  /* 0x009896800000895d */ /* 0x004fea0003900000 */
[----:B------:R-:W2:Y:S02]  /*16240*/  @!P0 SYNCS.PHASECHK.TRANS64 P0, [R2+URZ+0x19c60], R3 ;  /* 0x019c6003020085a7 */ /* 0x000ea4000800007f */
[----:B--2---:R-:W-:Y:S05]  /*16250*/  @!P0 BRA `(.L_x_8964) ;  /* 0xfffffffc00f08947 */ /* 0x004fea000383ffff */
[----:B------:R-:W-:Y:S05]  /*16260*/  BRA `(.L_x_9006) ;  /* 0xffffffe4000c7947 */ /* 0x000fea000383ffff */
.L_x_8977:
[----:B0-----:R0:W1:Y:S02]  /*16270*/  SYNCS.PHASECHK.TRANS64.TRYWAIT P0, [R6+URZ+0x19c20], R0 ;  /* 0x019c2000060075a7 */ /* 0x001064000800017f */
[----:B-1----:R-:W-:Y:S05]  /*16280*/  @!P0 NANOSLEEP.SYNCS 0x989680 ;  /* 0x009896800000895d */ /* 0x002fea0003900000 */
[----:B------:R-:W1:Y:S02]  /*16290*/  @!P0 SYNCS.PHASECHK.TRANS64 P0, [R6+URZ+0x19c20], R0 ;  /* 0x019c2000060085a7 */ /* 0x000e64000800007f */
[----:B-1----:R-:W-:Y:S05]  /*162a0*/  @!P0 BRA `(.L_x_8977) ;  /* 0xfffffffc00f08947 */ /* 0x002fea000383ffff */
[----:B------:R-:W-:Y:S05]  /*162b0*/  BRA `(.L_x_9007) ;  /* 0xfffffff4004c7947 */ /* 0x000fea000383ffff */
.L_x_8978:
        /* <DEDUP_REMOVED lines=11> */
.L_x_9009:
[----:B------:R-:W-:Y:S05]  /*16370*/  BSYNC B0 ;  /* 0x0000000000007941 */ /* 0x000fea0003800000 */
.L_x_9008:
[----:B------:R-:W-:Y:S05]  /*16380*/  BRA `(.L_x_9010) ;  /* 0xfffffff400347947 */ /* 0x000fea000383ffff */
.L_x_8981:
[----:B------:R-:W-:Y:S01]  /*16390*/  BSSY B1, `(.L_x_9011) ;  /* 0x0000006000017945 */ /* 0x000fe20003800000 */
[----:B------:R-:W-:-:S07]  /*163a0*/  IMAD.MOV.U32 R15, RZ, RZ, -0x1 ;  /* 0xffffffffff0f7424 */ /* 0x000fce00078e00ff */
[----:B0-----:R-:W-:Y:S05]  /*163b0*/  WARPSYNC.COLLECTIVE R15, `(.L_x_9012) ;  /* 0x000000000f0c7348 */ /* 0x001fea0003c00000 */
[----:B------:R-:W-:Y:S02]  /*163c0*/  ELECT P6, UR62, PT ;  /* 0x00000000003e782f */ /* 0x000fe400038c0000 */
[----:B------:R-:W-:Y:S01]  /*163d0*/  MOV R14, UR62 ;  /* 0x0000003e000e7c02 */ /* 0x000fe20008000f00 */
[----:B0-----:R-:W-:Y:S10]  /*163e0*/  ENDCOLLECTIVE ;  /* 0x000000000000791b */ /* 0x001ff40003800000 */
.L_x_9012:
[----:B------:R-:W-:Y:S05]  /*163f0*/  BSYNC B1 ;  /* 0x0000000000017941 */ /* 0x000fea0003800000 */
.L_x_9011:
[----:B------:R-:W-:Y:S05]  /*16400*/  BRA `(.L_x_9013) ;  /* 0xfffffff4002c7947 */ /* 0x000fea000383ffff */
.L_x_8983:
[----:B0-----:R0:W1:Y:S02]  /*16410*/  SYNCS.PHASECHK.TRANS64.TRYWAIT P1, [R5+URZ], R4 ;  /* 0x00000004050075a7 */ /* 0x001064000802017f */
[----:B-1----:R-:W-:Y:S05]  /*16420*/  @!P1 NANOSLEEP.SYNCS 0x989680 ;  /* 0x009896800000995d */ /* 0x002fea0003900000 */
[----:B------:R-:W1:Y:S02]  /*16430*/  @!P1 SYNCS.PHASECHK.TRANS64 P1, [R5+URZ], R4 ;  /* 0x00000004050095a7 */ /* 0x000e64000802007f */
[----:B-1----:R-:W-:Y:S05]  /*16440*/  @!P1 BRA `(.L_x_8983) ;  /* 0xfffffffc00f09947 */ /* 0x002fea000383ffff */
[----:B------:R-:W-:Y:S05]  /*16450*/  BRA `(.L_x_9014) ;  /* 0xfffffff400607947 */ /* 0x000fea000383ffff */
.L_x_8984:
[----:B-1----:R1:W2:Y:S02]  /*16460*/  SYNCS.PHASECHK.TRANS64.TRYWAIT P1, [R9+URZ], R0 ;  /* 0x00000000090075a7 */ /* 0x0022a4000802017f */
[----:B--2---:R-:W-:Y:S05]  /*16470*/  @!P1 NANOSLEEP.SYNCS 0x989680 ;  /* 0x009896800000995d */ /* 0x004fea0003900000 */
[----:B------:R-:W2:Y:S02]  /*16480*/  @!P1 SYNCS.PHASECHK.TRANS64 P1, [R9+URZ], R0 ;  /* 0x00000000090095a7 */ /* 0x000ea4000802007f */
[----:B--2---:R-:W-:Y:S05]  /*16490*/  @!P1 BRA `(.L_x_8984) ;  /* 0xfffffffc00f09947 */ /* 0x004fea000383ffff */
[----:B------:R-:W-:Y:S05]  /*164a0*/  BRA `(.L_x_9015) ;  /* 0xfffffff400547947 */ /* 0x000fea000383ffff */
.L_x_8986:
[----:B--2---:R2:W3:Y:S02]  /*164b0*/  SYNCS.PHASECHK.TRANS64.TRYWAIT P1, [R17+URZ+0x19c60], R4 ;  /* 0x019c6004110075a7 */ /* 0x0044e4000802017f */
[----:B---3--:R-:W-:Y:S05]  /*164c0*/  @!P1 NANOSLEEP.SYNCS 0x989680 ;  /* 0x009896800000995d */ /* 0x008fea0003900000 */
[----:B------:R-:W3:Y:S02]  /*164d0*/  @!P1 SYNCS.PHASECHK.TRANS64 P1, [R17+URZ+0x19c60], R4 ;  /* 0x019c6004110095a7 */ /* 0x000ee4000802007f */
[----:B---3--:R-:W-:Y:S05]  /*164e0*/  @!P1 BRA `(.L_x_8986) ;  /* 0xfffffffc00f09947 */ /* 0x008fea000383ffff */
[----:B------:R-:W-:Y:S05]  /*164f0*/  BRA `(.L_x_9016) ;  /* 0xfffffff400547947 */ /* 0x000fea000383ffff */
.L_x_8988:
[----:B---3--:R3:W4:Y:S02]  /*16500*/  SYNCS.PHASECHK.TRANS64.TRYWAIT P1, [R7+URZ+0x19c60], R0 ;  /* 0x019c6000070075a7 */ /* 0x008724000802017f */
[----:B----4-:R-:W-:Y:S05]  /*16510*/  @!P1 NANOSLEEP.SYNCS 0x989680 ;  /* 0x009896800000995d */ /* 0x010fea0003900000 */
[----:B------:R-:W4:Y:S02]  /*16520*/  @!P1 SYNCS.PHASECHK.TRANS64 P1, [R7+URZ+0x19c60], R0 ;  /* 0x019c6000070095a7 */ /* 0x000f24000802007f */
[----:B----4-:R-:W-:Y:S05]  /*16530*/  @!P1 BRA `(.L_x_8988) ;  /* 0xfffffffc00f09947 */ /* 0x010fea000383ffff */
[----:B------:R-:W-:Y:S05]  /*16540*/  BRA `(.L_x_9017) ;  /* 0xfffffff400547947 */ /* 0x000fea000383ffff */
.L_x_8990:
[----:B----4-:R4:W0:Y:S02]  /*16550*/  SYNCS.PHASECHK.TRANS64.TRYWAIT P0, [R17+URZ+0x19c80], R4 ;  /* 0x019c8004110075a7 */ /* 0x010824000800017f */
[----:B0-----:R-:W-:Y:S05]  /*16560*/  @!P0 NANOSLEEP.SYNCS 0x989680 ;  /* 0x009896800000895d */ /* 0x001fea0003900000 */
[----:B------:R-:W0:Y:S02]  /*16570*/  @!P0 SYNCS.PHASECHK.TRANS64 P0, [R17+URZ+0x19c80], R4 ;  /* 0x019c8004110085a7 */ /* 0x000e24000800007f */
[----:B0-----:R-:W-:Y:S05]  /*16580*/  @!P0 BRA `(.L_x_8990) ;  /* 0xfffffffc00f08947 */ /* 0x001fea000383ffff */
[----:B------:R-:W-:Y:S05]  /*16590*/  BRA `(.L_x_8991) ;  /* 0xfffffff400507947 */ /* 0x000fea000383ffff */
.L_x_9018:
        /* <DEDUP_REMOVED lines=14> */
.L_x_12366:


//--------------------- .text._ZN7cutlass13device_kernelIN5flash11enable_sm90INS1_16FlashAttnFwdSm90INS1_25CollectiveMainloopFwdSm90ILi2EN4cute5tupleIJNS5_1CILi1EEES8_S8_EEENS6_IJNS7_ILi192EEENS7_ILi128EEENS7_ILi96EEEEEELi96ENS_12float_e4m3_tEfNS_4arch4Sm90ELb0ELb1ELb1ELb1ELb0ELb1ELb0ELb1ELb1ELb0ELb0ELb0EEENS1_21CollectiveEpilogueFwdINS6_IJSA_SC_SB_EEES9_NS_10bfloat16_tESG_Li384ELb1ELb0ELb0ELb1EEENS1_36VarlenDynamicPersistentTileSchedulerILi192ELi128ELi384ELi128ELb0ELb0ELb1ELb1ELb0ELb1EEEEEEEEEvNT_6ParamsE --------------------------
	.section	.text._ZN7cutlass13device_kernelIN5flash11enable_sm90INS1_16FlashAttnFwdSm90INS1_25CollectiveMainloopFwdSm90ILi2EN4cute5tupleIJNS5_1CILi1EEES8_S8_EEENS6_IJNS7_ILi192EEENS7_ILi128EEENS7_ILi96EEEEEELi96ENS_12float_e4m3_tEfNS_4arch4Sm90ELb0ELb1ELb1ELb1ELb0ELb1ELb0ELb1ELb1ELb0ELb0ELb0EEENS1_21CollectiveEpilogueFwdINS6_IJSA_SC_SB_EEES9_NS_10bfloat16_tESG_Li384ELb1ELb0ELb0ELb1EEENS1_36VarlenDynamicPersistentTileSchedulerILi192ELi128ELi384ELi128ELb0ELb0ELb1ELb1ELb0ELb1EEEEEEEEEvNT_6ParamsE,"ax",@progbits
	.align	128
.text._ZN7cutlass13device_kernelIN5flash11enable_sm90INS1_16FlashAttnFwdSm90INS1_25CollectiveMainloopFwdSm90ILi2EN4cute5tupleIJNS5_1CILi1EEES8_S8_EEENS6_IJNS7_ILi192EEENS7_ILi128EEENS7_ILi96EEEEEELi96ENS_12float_e4m3_tEfNS_4arch4Sm90ELb0ELb1ELb1ELb1ELb0ELb1ELb0ELb1ELb1ELb0ELb0ELb0EEENS1_21CollectiveEpilogueFwdINS6_IJSA_SC_SB_EEES9_NS_10bfloat16_tESG_Li384ELb1ELb0ELb0ELb1EEENS1_36VarlenDynamicPersistentTileSchedulerILi192ELi128ELi384ELi128ELb0ELb0ELb1ELb1ELb0ELb1EEEEEEEEEvNT_6ParamsE:
        .type           _ZN7cutlass13device_kernelIN5flash11enable_sm90INS1_16FlashAttnFwdSm90INS1_25CollectiveMainloopFwdSm90ILi2EN4cute5tupleIJNS5_1CILi1EEES8_S8_EEENS6_IJNS7_ILi192EEENS7_ILi128EEENS7_ILi96EEEEEELi96ENS_12float_e4m3_tEfNS_4arch4Sm90ELb0ELb1ELb1ELb1ELb0ELb1ELb0ELb1ELb1ELb0ELb0ELb0EEENS1_21CollectiveEpilogueFwdINS6_IJSA_SC_SB_EEES9_NS_10bfloat16_tESG_Li384ELb1ELb0ELb0ELb1EEENS1_36VarlenDynamicPersistentTileSchedulerILi192ELi128ELi384ELi128ELb0ELb0ELb1ELb1ELb0ELb1EEEEEEEEEvNT_6ParamsE,@function
        .size           _ZN7cutlass13device_kernelIN5flash11enable_sm90INS1_16FlashAttnFwdSm90INS1_25CollectiveMainloopFwdSm90ILi2EN4cute5tupleIJNS5_1CILi1EEES8_S8_EEENS6_IJNS7_ILi192EEENS7_ILi128EEENS7_ILi96EEEEEELi96ENS_12float_e4m3_tEfNS_4arch4Sm90ELb0ELb1ELb1ELb1ELb0ELb1ELb0ELb1ELb1ELb0ELb0ELb0EEENS1_21CollectiveEpilogueFwdINS6_IJSA_SC_SB_EEES9_NS_10bfloat16_tESG_Li384ELb1ELb0ELb0ELb1EEENS1_36VarlenDynamicPersistentTileSchedulerILi192ELi128ELi384ELi128ELb0ELb0ELb1ELb1ELb0ELb1EEEEEEEEEvNT_6ParamsE,(.L_x_12367 - _ZN7cutlass13device_kernelIN5flash11enable_sm90INS1_16FlashAttnFwdSm90INS1_25CollectiveMainloopFwdSm90ILi2EN4cute5tupleIJNS5_1CILi1EEES8_S8_EEENS6_IJNS7_ILi192EEENS7_ILi128EEENS7_ILi96EEEEEELi96ENS_12float_e4m3_tEfNS_4arch4Sm90ELb0ELb1ELb1ELb1ELb0ELb1ELb0ELb1ELb1ELb0ELb0ELb0EEENS1_21CollectiveEpilogueFwdINS6_IJSA_SC_SB_EEES9_NS_10bfloat16_tESG_Li384ELb1ELb0ELb0ELb1EEENS1_36VarlenDynamicPersistentTileSchedulerILi192ELi128ELi384ELi128ELb0ELb0ELb1ELb1ELb0ELb1EEEEEEEEEvNT_6ParamsE)
        .other          _ZN7cutlass13device_kernelIN5flash11enable_sm90INS1_16FlashAttnFwdSm90INS1_25CollectiveMainloopFwdSm90ILi2EN4cute5tupleIJNS5_1CILi1EEES8_S8_EEENS6_IJNS7_ILi192EEENS7_ILi128EEENS7_ILi96EEEEEELi96ENS_12float_e4m3_tEfNS_4arch4Sm90ELb0ELb1ELb1ELb1ELb0ELb1ELb0ELb1ELb1ELb0ELb0ELb0EEENS1_21CollectiveEpilogueFwdINS6_IJSA_SC_SB_EEES9_NS_10bfloat16_tESG_Li384ELb1ELb0ELb0ELb1EEENS1_36VarlenDynamicPersistentTileSchedulerILi192ELi128ELi384ELi128ELb0ELb0ELb1ELb1ELb0ELb1EEEEEEEEEvNT_6ParamsE,@"STO_CUDA_ENTRY STV_DEFAULT"
_ZN7cutlass13device_kernelIN5flash11enable_sm90INS1_16FlashAttnFwdSm90INS1_25CollectiveMainloopFwdSm90ILi2EN4cute5tupleIJNS5_1CILi1EEES8_S8_EEENS6_IJNS7_ILi192EEENS7_ILi128EEENS7_ILi96EEEEEELi96ENS_12float_e4m3_tEfNS_4arch4Sm90ELb0ELb1ELb1ELb1ELb0ELb1ELb0ELb1ELb1ELb0ELb0ELb0EEENS1_21CollectiveEpilogueFwdINS6_IJSA_SC_SB_EEES9_NS_10bfloat16_tESG_Li384ELb1ELb0ELb0ELb1EEENS1_36VarlenDynamicPersistentTileSchedulerILi192ELi128ELi384ELi128ELb0ELb0ELb1ELb1ELb0ELb1EEEEEEEEEvNT_6ParamsE:
        /* <DEDUP_REMOVED lines=26> */
.L_x_9020:
[----:B------:R-:W-:Y:S05]  /*01a0*/  BSYNC B0 ;  /* 0x0000000000007941 */ /* 0x000fea0003800000 */
.L_x_9019:
        /* <DEDUP_REMOVED lines=40> */
.L_x_9021:
        /* <DEDUP_REMOVED lines=22> */
.L_x_9022:
        /* <DEDUP_REMOVED lines=18> */
.L_x_9023:
        /* <DEDUP_REMOVED lines=22> */
.L_x_9024:
        /* <DEDUP_REMOVED lines=22> */
.L_x_9025:
        /* <DEDUP_REMOVED lines=9> */
.L_x_9028:
        /* <DEDUP_REMOVED lines=16> */
[----:B------:R-:W3:Y:S01]  /*0b00*/  LDL R18, [R1+0x24] ;  /* 0x0000240001127983 */ /* 0x000ee20000100800 */
[----:B------:R-:W0:Y:S02]  /*0b10*/  S2R R0, SR_TID.X ;  /* 0x0000000000007919 */ /* 0x000e240000002100 */
[----:B0-----:R-:W-:-:S05]  /*0b20*/  VIADD R8, R0, 0xffffff80 ;  /* 0xffffff8000087836 */ /* 0x001fca0000000000 */
[-C--:B--2---:R-:W-:Y:S02]  /*0b30*/  LEA.HI R2, R8, R8.reuse, RZ, 0x1 ;  /* 0x0000000808027211 */ /* 0x084fe400078f08ff */
[----:B------:R-:W-:Y:S02]  /*0b40*/  SHF.R.S32.HI R0, RZ, 0x1f, R8 ;  /* 0x0000001fff007819 */ /* 0x000fe40000011408 */
[--C-:B------:R-:W-:Y:S02]  /*0b50*/  SHF.R.S32.HI R23, RZ, 0x1, R2.reuse ;  /* 0x00000001ff177819 */ /* 0x100fe40000011402 */
[----:B------:R-:W-:Y:S02]  /*0b60*/  SHF.R.S32.HI R4, RZ, 0x1f, R2 ;  /* 0x0000001fff047819 */ /* 0x000fe40000011402 */
[----:B------:R-:W-:Y:S02]  /*0b70*/  LOP3.LUT R3, R2, 0xfffffffe, RZ, 0xc0, !PT ;  /* 0xfffffffe02037812 */ /* 0x000fe400078ec0ff */
[----:B------:R-:W-:-:S02]  /*0b80*/  LEA.HI R2, R0, R8, RZ, 0x7 ;  /* 0x0000000800027211 */ /* 0x000fc400078f38ff */
[----:B------:R-:W-:Y:S01]  /*0b90*/  LEA.HI R5, R4, R23, RZ, 0x2 ;  /* 0x0000001704057211 */ /* 0x000fe200078f10ff */
[----:B------:R-:W-:Y:S01]  /*0ba0*/  IMAD.IADD R14, R8, 0x1, -R3 ;  /* 0x00000001080e7824 */ /* 0x000fe200078e0a03 */
[----:B------:R-:W-:Y:S02]  /*0bb0*/  LOP3.LUT R7, R2, 0xffffff80, RZ, 0xc0, !PT ;  /* 0xffffff8002077812 */ /* 0x000fe400078ec0ff */
[CC--:B------:R-:W-:Y:S02]  /*0bc0*/  LEA.HI R4, R0.reuse, R8.reuse, RZ, 0x3 ;  /* 0x0000000800047211 */ /* 0x0c0fe400078f18ff */
[----:B------:R-:W-:Y:S01]  /*0bd0*/  LEA.HI R6, R0, R8, RZ, 0x4 ;  /* 0x0000000800067211 */ /* 0x000fe200078f20ff */
[----:B------:R-:W-:Y:S01]  /*0be0*/  IMAD.IADD R13, R8, 0x1, -R7 ;  /* 0x00000001080d7824 */ /* 0x000fe200078e0a07 */
[----:B------:R-:W-:Y:S02]  /*0bf0*/  SHF.R.S32.HI R4, RZ, 0x3, R4 ;  /* 0x00000003ff047819 */ /* 0x000fe40000011404 */
[----:B------:R-:W-:Y:S01]  /*0c00*/  LOP3.LUT R0, R5, 0x7fffffc, RZ, 0xc0, !PT ;  /* 0x07fffffc05007812 */ /* 0x000fe200078ec0ff */
[----:B------:R-:W-:Y:S01]  /*0c10*/  IMAD.SHL.U32 R16, R14, 0x10, RZ ;  /* 0x000000100e107824 */ /* 0x000fe200078e00ff */
[----:B------:R-:W-:-:S02]  /*0c20*/  SHF.R.S32.HI R19, RZ, 0x7, R2 ;  /* 0x00000007ff137819 */ /* 0x000fc40000011402 */
[----:B------:R-:W-:Y:S01]  /*0c30*/  SHF.R.S32.HI R2, RZ, 0x1f, R13 ;  /* 0x0000001fff027819 */ /* 0x000fe2000001140d */
[----:B------:R-:W-:Y:S01]  /*0c40*/  IMAD.SHL.U32 R4, R4, 0x80, RZ ;  /* 0x0000008004047824 */ /* 0x000fe200078e00ff */
[----:B------:R-:W-:Y:S01]  /*0c50*/  SHF.R.S32.HI R5, RZ, 0x4, R6 ;  /* 0x00000004ff057819 */ /* 0x000fe20000011406 */
[----:B------:R-:W-:Y:S01]  /*0c60*/  IMAD.IADD R0, R23, 0x1, -R0 ;  /* 0x0000000117007824 */ /* 0x000fe200078e0a00 */
[----:B------:R-:W-:Y:S01]  /*0c70*/  LEA.HI R3, R2, R13, RZ, 0x2 ;  /* 0x0000000d02037211 */ /* 0x000fe200078f10ff */
[----:B------:R-:W-:Y:S01]  /*0c80*/  VIADD R20, R16, 0x20 ;  /* 0x0000002010147836 */ /* 0x000fe20000000000 */
[----:B------:R-:W-:Y:S01]  /*0c90*/  LOP3.LUT R15, R4, 0x80, RZ, 0xc0, !PT ;  /* 0x00000080040f7812 */ /* 0x000fe200078ec0ff */
[----:B------:R-:W-:Y:S01]  /*0ca0*/  IMAD R8, R5, 0x8, R0 ;  /* 0x0000000805087824 */ /* 0x000fe200078e0200 */
[--C-:B------:R-:W-:Y:S02]  /*0cb0*/  SHF.R.S32.HI R4, RZ, 0x2, R3.reuse ;  /* 0x00000002ff047819 */ /* 0x100fe40000011403 */
[----:B------:R-:W-:-:S02]  /*0cc0*/  SHF.R.S32.HI R5, RZ, 0x1f, R3 ;  /* 0x0000001fff057819 */ /* 0x000fc40000011403 */
[----:B------:R-:W-:Y:S02]  /*0cd0*/  SHF.R.S32.HI R6, RZ, 0x1f, R20 ;  /* 0x0000001fff067819 */ /* 0x000fe40000011414 */
[----:B------:R-:W-:Y:S02]  /*0ce0*/  LEA.HI R5, R5, R4, RZ, 0x3 ;  /* 0x0000000405057211 */ /* 0x000fe400078f18ff */
[CC--:B------:R-:W-:Y:S01]  /*0cf0*/  LEA.HI R7, R6.reuse, R20.reuse, RZ, 0x5 ;  /* 0x0000001406077211 */ /* 0x0c0fe200078f28ff */
[----:B------:R-:W-:Y:S01]  /*0d00*/  IMAD.HI R0, R19, 0x55555556, RZ ;  /* 0x5555555613007827 */ /* 0x000fe200078e02ff */
[----:B------:R-:W-:Y:S02]  /*0d10*/  LEA.HI R6, R6, R20, RZ, 0x4 ;  /* 0x0000001406067211 */ /* 0x000fe400078f20ff */
[----:B------:R-:W-:Y:S02]  /*0d20*/  LEA.HI R2, R2, R13, RZ, 0x5 ;  /* 0x0000000d02027211 */ /* 0x000fe400078f28ff */
[----:B------:R-:W-:Y:S01]  /*0d30*/  LOP3.LUT R5, R5, 0xfffffff8, RZ, 0xc0, !PT ;  /* 0xfffffff805057812 */ /* 0x000fe200078ec0ff */
[----:B------:R-:W-:Y:S01]  /*0d40*/  IMAD.SHL.U32 R12, R8, 0x20, RZ ;  /* 0x00000020080c7824 */ /* 0x000fe200078e00ff */
[----:B------:R-:W-:-:S02]  /*0d50*/  SHF.R.S32.HI R7, RZ, 0x5, R7 ;  /* 0x00000005ff077819 */ /* 0x000fc40000011407 */
[----:B------:R-:W-:Y:S02]  /*0d60*/  SHF.R.U32.HI R8, RZ, 0x3, R15 ;  /* 0x00000003ff087819 */ /* 0x000fe4000001160f */
[----:B------:R-:W-:Y:S01]  /*0d70*/  LOP3.LUT R6, R15, 0x10, R6, 0xf8, !PT ;  /* 0x000000100f067812 */ /* 0x000fe200078ef806 */
[----:B------:R-:W-:Y:S01]  /*0d80*/  IMAD.IADD R5, R4, 0x1, -R5 ;  /* 0x0000000104057824 */ /* 0x000fe200078e0a05 */
[----:B------:R-:W-:Y:S02]  /*0d90*/  LEA.HI R0, R0, R0, RZ, 0x1 ;  /* 0x0000000000007211 */ /* 0x000fe400078f08ff */
[----:B------:R-:W-:Y:S01]  /*0da0*/  SHF.R.S32.HI R2, RZ, 0x5, R2 ;  /* 0x00000005ff027819 */ /* 0x000fe20000011402 */
[----:B------:R-:W-:Y:S01]  /*0db0*/  IMAD R4, R7, 0x1800, R12 ;  /* 0x0000180007047824 */ /* 0x000fe200078e020c */
[----:B------:R-:W-:Y:S01]  /*0dc0*/  LOP3.LUT R6, R6, R8, RZ, 0x3c, !PT ;  /* 0x0000000806067212 */ /* 0x000fe200078e3cff */
[----:B------:R-:W-:Y:S02]  /*0dd0*/  IMAD R0, R0, -0x3, R19 ;  /* 0xfffffffd00007824 */ /* 0x000fe400078e0213 */
[----:B------:R-:W-:Y:S01]  /*0de0*/  IMAD R5, R2, 0x10, R5 ;  /* 0x0000001002057824 */ /* 0x000fe200078e0205 */
[----:B------:R-:W-:Y:S01]  /*0df0*/  STL [R1+0x2c], R20 ;  /* 0x00002c1401007387 */ /* 0x000fe20000100800 */
[----:B------:R-:W-:-:S02]  /*0e00*/  IADD3 R2, R17, R4, R6 ;  /* 0x0000000411027210 */ /* 0x000fc40007ffe006 */
[----:B------:R-:W-:Y:S01]  /*0e10*/  IMAD R0, R0, 0x40, R5 ;  /* 0x0000004000007824 */ /* 0x000fe200078e0205 */
[----:B------:R-:W-:Y:S04]  /*0e20*/  STL [R1+0x28], R15 ;  /* 0x0000280f01007387 */ /* 0x000fe80000100800 */
[----:B------:R-:W-:Y:S04]  /*0e30*/  STL [R1+0x3c], R12 ;  /* 0x00003c0c01007387 */ /* 0x000fe80000100800 */
[----:B------:R-:W-:Y:S04]  /*0e40*/  STL [R1+0x70], R8 ;  /* 0x0000700801007387 */ /* 0x000fe80000100800 */
[----:B------:R-:W-:Y:S04]  /*0e50*/  STL [R1+0x44], R9 ;  /* 0x0000440901007387 */ /* 0x000fe80000100800 */
[----:B------:R-:W-:Y:S04]  /*0e60*/  STL [R1+0x68], R2 ;  /* 0x0000680201007387 */ /* 0x000fe80000100800 */
[----:B------:R-:W-:Y:S04]  /*0e70*/  STL [R1+0x48], R10 ;  /* 0x0000480a01007387 */ /* 0x000fe80000100800 */
[----:B------:R0:W-:Y:S02]  /*0e80*/  STL [R1+0x6c], R0 ;  /* 0x00006c0001007387 */ /* 0x0001e40000100800 */
[----:B0-----:R-:W-:-:S04]  /*0e90*/  LOP3.LUT R0, R15, 0x10, R16, 0xf8, !PT ;  /* 0x000000100f007812 */ /* 0x001fc800078ef810 */
[----:B------:R-:W-:Y:S01]  /*0ea0*/  LOP3.LUT R0, R0, R8, RZ, 0x3c, !PT ;  /* 0x0000000800007212 */ /* 0x000fe200078e3cff */
[----:B------:R0:W-:Y:S04]  /*0eb0*/  STL [R1+0x4c], R11 ;  /* 0x00004c0b01007387 */ /* 0x0001e80000100800 */
[----:B------:R-:W-:Y:S01]  /*0ec0*/  IMAD.IADD R0, R12, 0x1, R0 ;  /* 0x000000010c007824 */ /* 0x000fe200078e0200 */
[----:B------:R0:W-:Y:S04]  /*0ed0*/  STL [R1+0x60], RZ ;  /* 0x000060ff01007387 */ /* 0x0001e80000100800 */
[----:B------:R0:W-:Y:S04]  /*0ee0*/  STL [R1+0x8], RZ ;  /* 0x000008ff01007387 */ /* 0x0001e80000100800 */
[----:B------:R0:W-:Y:S01]  /*0ef0*/  STL [R1+0x50], R0 ;  /* 0x0000500001007387 */ /* 0x0001e20000100800 */
[----:B------:R-:W-:Y:S01]  /*0f00*/  LOP3.LUT R156, R3, 0x7ffffffc, RZ, 0xc0, !PT ;  /* 0x7ffffffc039c7812 */ /* 0x000fe200078ec0ff */
[----:B------:R-:W-:Y:S01]  /*0f10*/  IMAD.MOV.U32 R22, RZ, RZ, RZ ;  /* 0x000000ffff167224 */ /* 0x000fe200078e00ff */
[----:B------:R-:W-:Y:S01]  /*0f20*/  SHF.R.S32.HI R3, RZ, 0x1f, R23 ;  /* 0x0000001fff037819 */ /* 0x000fe20000011417 */
[----:B------:R-:W-:-:S02]  /*0f30*/  IMAD.SHL.U32 R2, R14, 0x8, RZ ;  /* 0x000000080e027824 */ /* 0x000fc400078e00ff */
[----:B------:R-:W-:Y:S01]  /*0f40*/  IMAD.IADD R156, R13, 0x1, -R156 ;  /* 0x000000010d9c7824 */ /* 0x000fe200078e0a9c */
[----:B---3--:R-:W-:Y:S02]  /*0f50*/  LOP3.LUT R157, R18, 0x1, RZ, 0xfc, !PT ;  /* 0x00000001129d7812 */ /* 0x008fe400078efcff */
[----:B0-----:R-:W-:-:S07]  /*0f60*/  CS2R R18, SRZ ;  /* 0x0000000000127805 */ /* 0x001fce000001ff00 */
.L_x_9227:
[----:B0-2--5:R-:W2:Y:S01]  /*0f70*/  LDL R31, [R1+0x4c] ;  /* 0x00004c00011f7983 */ /* 0x025ea20000100800 */
[----:B------:R-:W-:Y:S01]  /*0f80*/  ULDC.64 UR4, c[0x0][0xa28] ;  /* 0x00028a0000047ab9 */ /* 0x000fe20000000a00 */
[----:B-1-3--:R-:W2:Y:S01]  /*0f90*/  LDC.64 R4, c[0x0][0xa08] ;  /* 0x00028200ff047b82 */ /* 0x00aea20000000a00 */
[----:B------:R-:W-:Y:S01]  /*0fa0*/  ISETP.NE.U32.AND P0, PT, RZ, UR4, PT ;  /* 0x00000004ff007c0c */ /* 0x000fe2000bf05070 */
[----:B------:R-:W3:Y:S04]  /*0fb0*/  LDL R12, [R1+0x44] ;  /* 0x00004400010c7983 */ /* 0x000ee80000100800 */
[----:B------:R-:W4:Y:S01]  /*0fc0*/  LDL R28, [R1+0x48] ;  /* 0x00004800011c7983 */ /* 0x000f220000100800 */
[----:B------:R-:W-:Y:S01]  /*0fd0*/  ISETP.NE.AND.EX P0, PT, RZ, UR5, PT, P0 ;  /* 0x00000005ff007c0c */ /* 0x000fe2000bf05300 */
[----:B------:R-:W-:Y:S01]  /*0fe0*/  ULDC.64 UR4, c[0x0][0xa18] ;  /* 0x0002860000047ab9 */ /* 0x000fe20000000a00 */
[----:B------:R-:W-:Y:S01]  /*0ff0*/  IMAD.MOV.U32 R0, RZ, RZ, RZ ;  /* 0x000000ffff007224 */ /* 0x000fe200078e00ff */
[----:B------:R-:W-:Y:S01]  /*1000*/  ISETP.NE.U32.AND P1, PT, RZ, UR4, PT ;  /* 0x00000004ff007c0c */ /* 0x000fe2000bf25070 */
[----:B------:R-:W-:Y:S01]  /*1010*/  IMAD.MOV.U32 R46, RZ, RZ, RZ ;  /* 0x000000ffff2e7224 */ /* 0x000fe200078e00ff */
[----:B------:R-:W-:-:S02]  /*1020*/  ULDC.64 UR6, c[0x0][0xa20] ;  /* 0x0002880000067ab9 */ /* 0x000fc40000000a00 */
[----:B------:R-:W-:Y:S01]  /*1030*/  ISETP.NE.AND.EX P1, PT, RZ, UR5, PT, P1 ;  /* 0x00000005ff007c0c */ /* 0x000fe2000bf25310 */
[----:B------:R-:W-:-:S05]  /*1040*/  ULDC.64 UR4, c[0x0][0xa08] ;  /* 0x0002820000047ab9 */ /* 0x000fca0000000a00 */
[----:B------:R-:W0:Y:S08]  /*1050*/  @P0 LDC.64 R2, c[0x0][0xa28] ;  /* 0x00028a00ff020b82 */ /* 0x000e300000000a00 */
[----:B------:R-:W1:Y:S01]  /*1060*/  @P1 LDC.64 R6, c[0x0][0xa18] ;  /* 0x00028600ff061b82 */ /* 0x000e620000000a00 */
[----:B------:R-:W-:Y:S01]  /*1070*/  ISETP.NE.U32.AND P3, PT, RZ, UR4, PT ;  /* 0x00000004ff007c0c */ /* 0x000fe2000bf65070 */
[----:B------:R-:W-:-:S02]  /*1080*/  ULDC UR4, c[0x0][0x288] ;  /* 0x0000a20000047ab9 */ /* 0x000fc40000000800 */
[----:B------:R-:W-:Y:S01]  /*1090*/  IMAD.U32 R10, RZ, RZ, UR4 ;  /* 0x00000004ff0a7e24 */ /* 0x000fe2000f8e00ff */
[----:B------:R-:W-:Y:S01]  /*10a0*/  ISETP.NE.AND.EX P3, PT, RZ, UR5, PT, P3 ;  /* 0x00000005ff007c0c */ /* 0x000fe2000bf65330 */
[----:B------:R-:W-:Y:S01]  /*10b0*/  ULDC.64 UR4, c[0x0][0x3f8] ;  /* 0x0000fe0000047ab9 */ /* 0x000fe20000000a00 */
[----:B--2---:R-:W-:-:S04]  /*10c0*/  IMAD.WIDE R8, R31, 0x4, R4 ;  /* 0x000000041f087825 */ /* 0x004fc800078e0204 */
[----:B-1----:R-:W-:-:S07]  /*10d0*/  @P1 IMAD.WIDE R4, R31, 0x4, R6 ;  /* 0x000000041f041825 */ /* 0x002fce00078e0206 */
[----:B------:R1:W5:Y:S04]  /*10e0*/  @P3 LDG.E R46, desc[UR40][R8.64] ;  /* 0x00000028082e3981 */ /* 0x000368000c1e1900 */
[----:B------:R-:W2:Y:S01]  /*10f0*/  @P1 LDG.E R10, desc[UR40][R4.64] ;  /* 0x00000028040a1981 */ /* 0x000ea2000c1e1900 */
[----:B0-----:R-:W-:-:S05]  /*1100*/  @P0 IMAD.WIDE R2, R31, 0x4, R2 ;  /* 0x000000041f020825 */ /* 0x001fca00078e0202 */
[----:B------:R1:W5:Y:S01]  /*1110*/  @P0 LDG.E R0, desc[UR40][R2.64] ;  /* 0x0000002802000981 */ /* 0x000362000c1e1900 */
[----:B------:R-:W-:-:S03]  /*1120*/  UISETP.NE.U32.AND UP0, UPT, UR4, URZ, UPT ;  /* 0x0000003f0400728c */ /* 0x000fc6000bf05070 */
[----:B------:R-:W-:Y:S01]  /*1130*/  ULDC UR4, c[0x0][0x404] ;  /* 0x0001010000047ab9 */ /* 0x000fe20000000800 */
[----:B------:R-:W-:Y:S01]  /*1140*/  UISETP.NE.AND.EX UP0, UPT, UR5, URZ, UPT, UP0 ;  /* 0x0000003f0500728c */ /* 0x000fe2000bf05300 */
[----:B------:R-:W-:Y:S02]  /*1150*/  ISETP.NE.U32.AND P2, PT, RZ, UR6, PT ;  /* 0x00000006ff007c0c */ /* 0x000fe4000bf45070 */
[----:B------:R-:W-:Y:S01]  /*1160*/  ULDC UR5, c[0x0][0x2e0] ;  /* 0x0000b80000057ab9 */ /* 0x000fe20000000800 */
[----:B------:R-:W-:Y:S01]  /*1170*/  USEL UR4, UR4, 0x1, UP0 ;  /* 0x0000000104047887 */ /* 0x000fe20008000000 */
[----:B------:R-:W-:-:S03]  /*1180*/  ISETP.NE.AND.EX P2, PT, RZ, UR7, PT, P2 ;  /* 0x00000007ff007c0c */ /* 0x000fc6000bf45320 */
[----:B------:R-:W-:-:S03]  /*1190*/  UIMAD UR4, UR4, UR5, URZ ;  /* 0x00000005040472a4 */ /* 0x000fc6000f8e023f */
[----:B------:R-:W-:Y:S01]  /*11a0*/  ULDC UR5, c[0x0][0x338] ;  /* 0x0000ce0000057ab9 */ /* 0x000fe20000000800 */
[----:B--2---:R1:W-:Y:S04]  /*11b0*/  STL [R1+0x38], R10 ;  /* 0x0000380a01007387 */ /* 0x0043e80000100800 */
[----:B---3--:R1:W-:Y:S04]  /*11c0*/  STL [R1+0x64], R12 ;  /* 0x0000640c01007387 */ /* 0x0083e80000100800 */
[----:B----4-:R1:W-:Y:S04]  /*11d0*/  STL [R1+0x58], R28 ;  /* 0x0000581c01007387 */ /* 0x0103e80000100800 */
[----:B------:R1:W-:Y:S01]  /*11e0*/  STL [R1+0x5c], R31 ;  /* 0x00005c1f01007387 */ /* 0x0003e20000100800 */
[----:B------:R-:W-:Y:S01]  /*11f0*/  IMAD.MOV.U32 R13, RZ, RZ, R10 ;  /* 0x000000ffff0d7224 */ /* 0x000fe200078e000a */
[----:B------:R-:W-:Y:S06]  /*1200*/  @P1 BRA `(.L_x_9030) ;  /* 0x0000000000281947 */ /* 0x000fec0003800000 */
[----:B------:R-:W-:Y:S02]  /*1210*/  ULDC.64 UR6, c[0x0][0xa00] ;  /* 0x0002800000067ab9 */ /* 0x000fe40000000a00 */
[----:B------:R-:W-:-:S04]  /*1220*/  ISETP.NE.U32.AND P0, PT, RZ, UR6, PT ;  /* 0x00000006ff007c0c */ /* 0x000fc8000bf05070 */
[----:B------:R-:W-:-:S13]  /*1230*/  ISETP.NE.AND.EX P0, PT, RZ, UR7, PT, P0 ;  /* 0x00000007ff007c0c */ /* 0x000fda000bf05300 */
[----:B------:R-:W-:Y:S05]  /*1240*/  @!P0 BRA `(.L_x_9030) ;  /* 0x0000000000188947 */ /* 0x000fea0003800000 */
[----:B-1----:R-:W0:Y:S02]  /*1250*/  LDC.64 R2, c[0x0][0xa00] ;  /* 0x00028000ff027b82 */ /* 0x002e240000000a00 */
[----:B0-----:R-:W-:-:S05]  /*1260*/  IMAD.WIDE R2, R31, 0x4, R2 ;  /* 0x000000041f027825 */ /* 0x001fca00078e0202 */
[----:B------:R-:W2:Y:S04]  /*1270*/  LDG.E R4, desc[UR40][R2.64] ;  /* 0x0000002802047981 */ /* 0x000ea8000c1e1900 */
[----:B------:R-:W2:Y:S02]  /*1280*/  LDG.E R5, desc[UR40][R2.64+0x4] ;  /* 0x0000042802057981 */ /* 0x000ea4000c1e1900 */
[----:B--2---:R-:W-:-:S05]  /*1290*/  IMAD.IADD R13, R5, 0x1, -R4 ;  /* 0x00000001050d7824 */ /* 0x004fca00078e0a04 */
[----:B------:R0:W-:Y:S02]  /*12a0*/  STL [R1+0x38], R13 ;  /* 0x0000380d01007387 */ /* 0x0001e40000100800 */
.L_x_9030:
[----:B------:R-:W-:Y:S02]  /*12b0*/  IMAD.U32 R27, RZ, RZ, UR5 ;  /* 0x00000005ff1b7e24 */ /* 0x000fe4000f8e00ff */
[----:B------:R-:W-:Y:S01]  /*12c0*/  IMAD.U32 R29, RZ, RZ, UR4 ;  /* 0x00000004ff1d7e24 */ /* 0x000fe2000f8e00ff */
[----:B------:R-:W-:Y:S06]  /*12d0*/  @!P2 BRA `(.L_x_9031) ;  /* 0x000000000010a947 */ /* 0x000fec0003800000 */
[----:B-1----:R-:W1:Y:S02]  /*12e0*/  LDC.64 R2, c[0x0][0xa20] ;  /* 0x00028800ff027b82 */ /* 0x002e640000000a00 */
[----:B-1----:R-:W-:-:S05]  /*12f0*/  IMAD.WIDE R2, R31, 0x4, R2 ;  /* 0x000000041f027825 */ /* 0x002fca00078e0202 */
[----:B------:R2:W5:Y:S01]  /*1300*/  LDG.E R29, desc[UR40][R2.64] ;  /* 0x00000028021d7981 */ /* 0x000562000c1e1900 */
[----:B------:R-:W-:Y:S05]  /*1310*/  BRA `(.L_x_9032) ;  /* 0x0000000000107947 */ /* 0x000fea0003800000 */
.L_x_9031:
[----:B------:R-:W-:Y:S05]  /*1320*/  @!P3 BRA `(.L_x_9032) ;  /* 0x00000000000cb947 */ /* 0x000fea0003800000 */
[----:B-1----:R-:W2:Y:S04]  /*1330*/  LDG.E R2, desc[UR40][R8.64] ;  /* 0x0000002808027981 */ /* 0x002ea8000c1e1900 */
[----:B------:R-:W2:Y:S02]  /*1340*/  LDG.E R29, desc[UR40][R8.64+0x4] ;  /* 0x00000428081d7981 */ /* 0x000ea4000c1e1900 */
[----:B--2---:R-:W-:-:S07]  /*1350*/  IMAD.IADD R29, R29, 0x1, -R2 ;  /* 0x000000011d1d7824 */ /* 0x004fce00078e0a02 */
.L_x_9032:
[----:B------:R-:W-:Y:S01]  /*1360*/  ULDC.64 UR4, c[0x0][0xa10] ;  /* 0x0002840000047ab9 */ /* 0x000fe20000000a00 */
[----:B-1----:R-:W1:Y:S01]  /*1370*/  LDC.64 R8, c[0x0][0x9e0] ;  /* 0x00027800ff087b82 */ /* 0x002e620000000a00 */
[----:B------:R-:W-:-:S04]  /*1380*/  ISETP.NE.U32.AND P0, PT, RZ, UR4, PT ;  /* 0x00000004ff007c0c */ /* 0x000fc8000bf05070 */
[----:B------:R-:W-:Y:S01]  /*1390*/  ISETP.NE.AND.EX P0, PT, RZ, UR5, PT, P0 ;  /* 0x00000005ff007c0c */ /* 0x000fe2000bf05300 */
[----:B------:R-:W-:Y:S02]  /*13a0*/  ULDC.64 UR4, c[0x0][0xa30] ;  /* 0x00028c0000047ab9 */ /* 0x000fe40000000a00 */
[----:B------:R-:W-:-:S04]  /*13b0*/  ISETP.NE.U32.AND P1, PT, RZ, UR4, PT ;  /* 0x00000004ff007c0c */ /* 0x000fc8000bf25070 */
[----:B------:R-:W-:-:S06]  /*13c0*/  ISETP.NE.AND.EX P1, PT, RZ, UR5, PT, P1 ;  /* 0x00000005ff007c0c */ /* 0x000fcc000bf25310 */
[----:B--2---:R-:W2:Y:S08]  /*13d0*/  @P0 LDC.64 R2, c[0x0][0xa10] ;  /* 0x00028400ff020b82 */ /* 0x004eb00000000a00 */
[----:B------:R-:W3:Y:S01]  /*13e0*/  @P1 LDC.64 R4, c[0x0][0xa30] ;  /* 0x00028c00ff041b82 */ /* 0x000ee20000000a00 */
[----:B--2---:R-:W-:-:S05]  /*13f0*/  @P0 IMAD.WIDE R2, R31, 0x4, R2 ;  /* 0x000000041f020825 */ /* 0x004fca00078e0202 */
[----:B------:R-:W2:Y:S04]  /*1400*/  @P0 LDG.E R6, desc[UR40][R2.64] ;  /* 0x0000002802060981 */ /* 0x000ea8000c1e1900 */
[----:B------:R-:W2:Y:S01]  /*1410*/  @P0 LDG.E R7, desc[UR40][R2.64+0x4] ;  /* 0x0000042802070981 */ /* 0x000ea2000c1e1900 */
[----:B-----5:R-:W-:Y:S02]  /*1420*/  IMAD.IADD R10, R29, 0x1, -R0 ;  /* 0x000000011d0a7824 */ /* 0x020fe400078e0a00 */
[----:B------:R-:W-:Y:S02]  /*1430*/  IMAD.MOV.U32 R24, RZ, RZ, R29 ;  /* 0x000000ffff187224 */ /* 0x000fe400078e001d */
[----:B---3--:R-:W-:-:S05]  /*1440*/  @P1 IMAD.WIDE R4, R31, 0x4, R4 ;  /* 0x000000041f041825 */ /* 0x008fca00078e0204 */
[----:B------:R3:W5:Y:S01]  /*1450*/  @P1 LDG.E R24, desc[UR40][R4.64] ;  /* 0x0000002804181981 */ /* 0x000762000c1e1900 */
[----:B-1----:R-:W-:Y:S01]  /*1460*/  ISETP.GE.AND P1, PT, R9, 0x1, PT ;  /* 0x000000010900780c */ /* 0x002fe20003f26270 */
[----:B--2---:R-:W-:Y:S02]  /*1470*/  @P0 IMAD.IADD R27, R7, 0x1, -R6 ;  /* 0x00000001071b0824 */ /* 0x004fe400078e0a06 */
[----:B------:R-:W-:Y:S02]  /*1480*/  IMAD.MOV.U32 R6, RZ, RZ, 0xc0 ;  /* 0x000000c0ff067424 */ /* 0x000fe400078e00ff */
[----:B------:R-:W-:Y:S02]  /*1490*/  IMAD.IADD R11, R10, 0x1, R27 ;  /* 0x000000010a0b7824 */ /* 0x000fe400078e021b */
[----:B------:R-:W-:Y:S02]  /*14a0*/  IMAD R6, R12, R6, 0xc0 ;  /* 0x000000c00c067424 */ /* 0x000fe400078e0206 */
[C---:B------:R-:W-:Y:S01]  /*14b0*/  VIADD R0, R11.reuse, 0x7f ;  /* 0x0000007f0b007836 */ /* 0x040fe20000000000 */
[----:B------:R3:W-:Y:S02]  /*14c0*/  STL [R1+0x30], R11 ;  /* 0x0000300b01007387 */ /* 0x0007e40000100800 */
[----:B------:R-:W-:-:S02]  /*14d0*/  IADD3 R7, R11, R6, -R13 ;  /* 0x000000060b077210 */ /* 0x000fc40007ffe80d */
[----:B------:R-:W-:-:S04]  /*14e0*/  SHF.R.S32.HI R3, RZ, 0x1f, R0 ;  /* 0x0000001fff037819 */ /* 0x000fc80000011400 */
[----:B------:R-:W-:Y:S01]  /*14f0*/  LEA.HI R2, R3, R0, RZ, 0x7 ;  /* 0x0000000003027211 */ /* 0x000fe200078f38ff */
[----:B------:R-:W-:-:S03]  /*1500*/  IMAD.IADD R0, R7, 0x1, R8 ;  /* 0x0000000107007824 */ /* 0x000fc600078e0208 */
[----:B------:R-:W-:Y:S01]  /*1510*/  SHF.R.S32.HI R2, RZ, 0x7, R2 ;  /* 0x00000007ff027819 */ /* 0x000fe20000011402 */
[----:B---3--:R-:W-:Y:S06]  /*1520*/  @!P1 BRA `(.L_x_9033) ;  /* 0x0000000000489947 */ /* 0x008fec0003800000 */
        /* <DEDUP_REMOVED lines=11> */
.L_x_9035:
[----:B------:R-:W-:-:S13]  /*15e0*/  ISETP.NE.AND P0, PT, R9, 0x1, PT ;  /* 0x000000010900780c */ /* 0x000fda0003f05270 */
[----:B------:R-:W1:Y:S02]  /*15f0*/  @P0 LDC.64 R4, c[0x0][0x9e8] ;  /* 0x00027a00ff040b82 */ /* 0x000e640000000a00 */
[----:B-1----:R-:W-:-:S05]  /*1600*/  @P0 IMAD.HI.U32 R4, R3, R4, RZ ;  /* 0x0000000403040227 */ /* 0x002fca00078e00ff */
[----:B------:R-:W-:-:S07]  /*1610*/  @P0 SHF.R.U32.HI R3, RZ, R5, R4 ;  /* 0x00000005ff030219 */ /* 0x000fce0000011604 */
.L_x_9036:
[----:B------:R-:W-:Y:S05]  /*1620*/  BSYNC B0 ;  /* 0x0000000000007941 */ /* 0x000fea0003800000 */
.L_x_9034:
[----:B------:R-:W-:-:S05]  /*1630*/  IMAD R3, R3, R9, R9 ;  /* 0x0000000903037224 */ /* 0x000fca00078e0209 */
[----:B------:R-:W-:-:S07]  /*1640*/  VIMNMX R0, R0, R3, PT ;  /* 0x0000000300007248 */ /* 0x000fce0003fe0100 */
.L_x_9033:
        /* <DEDUP_REMOVED lines=15> */
.L_x_9039:
[----:B------:R-:W-:-:S13]  /*1740*/  ISETP.NE.AND P0, PT, R9, 0x1, PT ;  /* 0x000000010900780c */ /* 0x000fda0003f05270 */
[----:B------:R-:W1:Y:S02]  /*1750*/  @P0 LDC.64 R6, c[0x0][0x9e8] ;  /* 0x00027a00ff060b82 */ /* 0x000e640000000a00 */
[----:B-1----:R-:W-:-:S05]  /*1760*/  @P0 IMAD.HI.U32 R6, R3, R6, RZ ;  /* 0x0000000603060227 */ /* 0x002fca00078e00ff */
[----:B------:R-:W-:-:S07]  /*1770*/  @P0 SHF.R.U32.HI R3, RZ, R7, R6 ;  /* 0x00000007ff030219 */ /* 0x000fce0000011606 */
.L_x_9040:
[----:B------:R-:W-:Y:S05]  /*1780*/  BSYNC B0 ;  /* 0x0000000000007941 */ /* 0x000fea0003800000 */
.L_x_9038:
[----:B------:R-:W-:-:S05]  /*1790*/  IMAD R3, R3, R9, RZ ;  /* 0x0000000903037224 */ /* 0x000fca00078e02ff */
[----:B------:R-:W-:-:S07]  /*17a0*/  VIMNMX R4, R4, R3, !PT ;  /* 0x0000000304047248 */ /* 0x000fce0007fe0100 */
.L_x_9037:
[----:B------:R-:W-:Y:S01]  /*17b0*/  VIADD R0, R0, 0x7f ;  /* 0x0000007f00007836 */ /* 0x000fe20000000000 */
[----:B------:R-:W-:Y:S02]  /*17c0*/  SHF.R.S32.HI R5, RZ, 0x1f, R4 ;  /* 0x0000001fff057819 */ /* 0x000fe40000011404 */
[----:B------:R-:W-:Y:S02]  /*17d0*/  PLOP3.LUT P3, PT, PT, PT, PT, 0x80, 0x0 ;  /* 0x000000000000781c */ /* 0x000fe40003f6f070 */
[----:B------:R-:W-:Y:S02]  /*17e0*/  SHF.R.S32.HI R3, RZ, 0x1f, R0 ;  /* 0x0000001fff037819 */ /* 0x000fe40000011400 */
[----:B------:R-:W-:Y:S02]  /*17f0*/  LEA.HI R5, R5, R4, RZ, 0x7 ;  /* 0x0000000405057211 */ /* 0x000fe400078f38ff */
[----:B------:R-:W-:Y:S02]  /*1800*/  LEA.HI R3, R3, R0, RZ, 0x7 ;  /* 0x0000000003037211 */ /* 0x000fe400078f38ff */
[----:B------:R-:W-:-:S02]  /*1810*/  SHF.R.S32.HI R5, RZ, 0x7, R5 ;  /* 0x00000007ff057819 */ /* 0x000fc40000011405 */
[----:B------:R-:W-:Y:S02]  /*1820*/  SHF.R.S32.HI R3, RZ, 0x7, R3 ;  /* 0x00000007ff037819 */ /* 0x000fe40000011403 */
[----:B------:R-:W-:Y:S02]  /*1830*/  VIMNMX R5, RZ, R5, !PT ;  /* 0x00000005ff057248 */ /* 0x000fe40007fe0100 */
        /* <DEDUP_REMOVED lines=11> */
[----:B------:R-:W-:-:S04]  /*18f0*/  @P0 SHF.R.S32.HI R25, RZ, 0x7, R3 ;  /* 0x00000007ff190819 */ /* 0x000fc80000011403 */
        /* <DEDUP_REMOVED lines=19> */
[----:B01----:R-:W-:-:S07]  /*1a30*/  IMAD.MOV.U32 R13, RZ, RZ, RZ ;  /* 0x000000ffff0d7224 */ /* 0x003fce00078e00ff */
[----:B------:R-:W-:-:S07]  /*1a40*/  LEPC R20, `(.L_x_9043) ;  /* 0x000000001014794e */ /* 0x000fce0000000000 */
[----:B--2--5:R-:W-:Y:S05]  /*1a50*/  CALL.ABS.NOINC R14 ;  /* 0x000000000e007343 */ /* 0x024fea0003c00000 */
.L_x_9043:
[----:B------:R-:W-:Y:S05]  /*1a60*/  BSYNC B6 ;  /* 0x0000000000067941 */ /* 0x000fea0003800000 */
.L_x_9042:
        /* <DEDUP_REMOVED lines=20> */
.L_x_9045:
[----:B------:R-:W-:Y:S05]  /*1bb0*/  BSYNC B6 ;  /* 0x0000000000067941 */ /* 0x000fea0003800000 */
.L_x_9044:
[----:B------:R-:W-:Y:S01]  /*1bc0*/  ULDC.64 UR4, c[0x0][0x9f8] ;  /* 0x00027e0000047ab9 */ /* 0x000fe20000000a00 */
[----:B------:R-:W2:Y:S01]  /*1bd0*/  LDL R30, [R1+0x2c] ;  /* 0x00002c00011e7983 */ /* 0x000ea20000100800 */
[----:B------:R-:W-:Y:S01]  /*1be0*/  ISETP.NE.U32.AND P0, PT, RZ, UR4, PT ;  /* 0x00000004ff007c0c */ /* 0x000fe2000bf05070 */
[----:B------:R-:W-:Y:S01]  /*1bf0*/  IMAD.MOV.U32 R6, RZ, RZ, R31 ;  /* 0x000000ffff067224 */ /* 0x000fe200078e001f */
[----:B------:R-:W1:Y:S01]  /*1c00*/  LDC R0, c[0x0][0x428] ;  /* 0x00010a00ff007b82 */ /* 0x000e620000000800 */
[----:B------:R-:W3:Y:S01]  /*1c10*/  S2R R20, SR_TID.X ;  /* 0x0000000000147919 */ /* 0x000ee20000002100 */
[----:B------:R-:W-:-:S06]  /*1c20*/  ISETP.NE.AND.EX P0, PT, RZ, UR5, PT, P0 ;  /* 0x00000005ff007c0c */ /* 0x000fcc000bf05300 */
[----:B------:R-:W4:Y:S01]  /*1c30*/  LDC.64 R68, c[0x0][0x2f0] ;  /* 0x0000bc00ff447b82 */ /* 0x000f220000000a00 */
[----:B------:R-:W-:Y:S01]  /*1c40*/  IMAD.IADD R46, R46, 0x1, R29 ;  /* 0x000000012e2e7824 */ /* 0x000fe200078e021d */
[----:B------:R-:W-:Y:S01]  /*1c50*/  ULDC.64 UR4, c[0x0][0x2f8] ;  /* 0x0000be0000047ab9 */ /* 0x000fe20000000a00 */
[----:B------:R-:W-:Y:S01]  /*1c60*/  IMAD.MOV.U32 R9, RZ, RZ, R28 ;  /* 0x000000ffff097224 */ /* 0x000fe200078e001c */
[----:B------:R-:W-:Y:S01]  /*1c70*/  ULDC UR6, c[0x0][0x2e4] ;  /* 0x0000b90000067ab9 */ /* 0x000fe20000000800 */
[----:B------:R-:W-:-:S03]  /*1c80*/  ULDC.64 UR8, c[0x0][0x320] ;  /* 0x0000c80000087ab9 */ /* 0x000fc60000000a00 */
[----:B------:R-:W0:Y:S08]  /*1c90*/  @P0 LDC.64 R4, c[0x0][0x9f8] ;  /* 0x00027e00ff040b82 */ /* 0x000e300000000a00 */
[----:B------:R-:W2:Y:S08]  /*1ca0*/  LDC R81, c[0x0][0x3d4] ;  /* 0x0000f500ff517b82 */ /* 0x000eb00000000800 */
[----:B------:R-:W2:Y:S01]  /*1cb0*/  LDC.64 R66, c[0x0][0x3d8] ;  /* 0x0000f600ff427b82 */ /* 0x000ea20000000a00 */
[----:B0-----:R-:W-:-:S05]  /*1cc0*/  @P0 IMAD.WIDE R4, R31, 0x4, R4 ;  /* 0x000000041f040825 */ /* 0x001fca00078e0204 */
[----:B------:R0:W2:Y:S01]  /*1cd0*/  @P0 LDG.E R6, desc[UR40][R4.64] ;  /* 0x0000002804060981 */ /* 0x0000a2000c1e1900 */
[----:B-1----:R-:W-:Y:S01]  /*1ce0*/  ISETP.NE.AND P0, PT, R0, 0x1, PT ;  /* 0x000000010000780c */ /* 0x002fe20003f05270 */
[----:B---3--:R-:W-:Y:S01]  /*1cf0*/  VIADD R20, R20, 0xffffff80 ;  /* 0xffffff8014147836 */ /* 0x008fe20000000000 */
[----:B------:R-:W-:-:S04]  /*1d00*/  SHF.R.S32.HI R3, RZ, 0x1f, R46 ;  /* 0x0000001fff037819 */ /* 0x000fc8000001142e */
[----:B------:R-:W-:Y:S01]  /*1d10*/  LEA.HI R29, R20, R20, RZ, 0x1 ;  /* 0x00000014141d7211 */ /* 0x000fe200078f08ff */
[-C--:B----4-:R-:W-:Y:S02]  /*1d20*/  IMAD R7, R3, R68.reuse, RZ ;  /* 0x0000004403077224 */ /* 0x090fe400078e02ff */
[----:B0-----:R-:W-:Y:S01]  /*1d30*/  IMAD.WIDE.U32 R4, R46, R68, RZ ;  /* 0x000000442e047225 */ /* 0x001fe200078e00ff */
[----:B------:R-:W-:-:S03]  /*1d40*/  LOP3.LUT R29, R29, 0xfffffffe, RZ, 0xc0, !PT ;  /* 0xfffffffe1d1d7812 */ /* 0x000fc600078ec0ff */
[----:B------:R-:W0:Y:S01]  /*1d50*/  @P0 LDC R0, c[0x0][0x42c] ;  /* 0x00010b00ff000b82 */ /* 0x000e220000000800 */
[----:B------:R-:W-:Y:S02]  /*1d60*/  IMAD R7, R46, R69, R7 ;  /* 0x000000452e077224 */ /* 0x000fe400078e0207 */
[----:B------:R-:W-:Y:S02]  /*1d70*/  IMAD.IADD R29, R20, 0x1, -R29 ;  /* 0x00000001141d7824 */ /* 0x000fe400078e0a1d */
[----:B------:R-:W-:Y:S02]  /*1d80*/  IMAD.IADD R5, R5, 0x1, R7 ;  /* 0x0000000105057824 */ /* 0x000fe400078e0207 */
[----:B------:R-:W-:Y:S01]  /*1d90*/  IMAD.SHL.U32 R29, R29, 0x8, RZ ;  /* 0x000000081d1d7824 */ /* 0x000fe200078e00ff */
[----:B------:R-:W1:Y:S01]  /*1da0*/  @P0 LDC R11, c[0x0][0x430] ;  /* 0x00010c00ff0b0b82 */ /* 0x000e620000000800 */
[----:B0-----:R-:W-:Y:S01]  /*1db0*/  @P0 IMAD.HI.U32 R0, R28, R0, RZ ;  /* 0x000000001c000227 */ /* 0x001fe200078e00ff */
[----:B------:R-:W-:-:S04]  /*1dc0*/  LEA.HI R28, R20, R20, RZ, 0x1 ;  /* 0x00000014141c7211 */ /* 0x000fc800078f08ff */
[----:B------:R-:W-:Y:S02]  /*1dd0*/  LOP3.LUT R28, R28, 0xfffffffe, RZ, 0xc0, !PT ;  /* 0xfffffffe1c1c7812 */ /* 0x000fe400078ec0ff */
[----:B-1----:R-:W-:-:S03]  /*1de0*/  @P0 SHF.R.U32.HI R9, RZ, R11, R0 ;  /* 0x0000000bff090219 */ /* 0x002fc60000011600 */
[----:B------:R-:W-:Y:S01]  /*1df0*/  IMAD.IADD R28, R20, 0x1, -R28 ;  /* 0x00000001141c7824 */ /* 0x000fe200078e0a1c */
[----:B------:R-:W-:Y:S02]  /*1e00*/  SHF.R.S32.HI R20, RZ, 0x1f, R23 ;  /* 0x0000001fff147819 */ /* 0x000fe40000011417 */
[----:B------:R-:W-:Y:S01]  /*1e10*/  SHF.R.S32.HI R8, RZ, 0x1f, R9 ;  /* 0x0000001fff087819 */ /* 0x000fe20000011409 */
[----:B------:R-:W-:Y:S02]  /*1e20*/  IMAD.SHL.U32 R28, R28, 0x10, RZ ;  /* 0x000000101c1c7824 */ /* 0x000fe400078e00ff */
[----:B------:R-:W-:-:S03]  /*1e30*/  IMAD.WIDE.U32 R4, R9, UR4, R4 ;  /* 0x0000000409047c25 */ /* 0x000fc6000f8e0004 */
[----:B------:R-:W-:Y:S01]  /*1e40*/  ISETP.GE.AND P0, PT, R28, UR6, PT ;  /* 0x000000061c007c0c */ /* 0x000fe2000bf06270 */
[C---:B------:R-:W-:Y:S02]  /*1e50*/  IMAD R0, R8.reuse, UR4, RZ ;  /* 0x0000000408007c24 */ /* 0x040fe4000f8e02ff */
[----:B------:R-:W-:Y:S02]  /*1e60*/  IMAD.MOV.U32 R58, RZ, RZ, R4 ;  /* 0x000000ffff3a7224 */ /* 0x000fe400078e0004 */
[----:B------:R-:W-:Y:S01]  /*1e70*/  IMAD R59, R9, UR5, R0 ;  /* 0x00000005093b7c24 */ /* 0x000fe2000f8e0200 */
[----:B------:R-:W-:Y:S01]  /*1e80*/  ULDC.64 UR4, c[0x0][0xa08] ;  /* 0x0002820000047ab9 */ /* 0x000fe20000000a00 */
[----:B------:R-:W-:Y:S01]  /*1e90*/  SEL R0, RZ, 0x1, P0 ;  /* 0x00000001ff007807 */ /* 0x000fe20000000000 */
[----:B------:R-:W-:Y:S01]  /*1ea0*/  IMAD R10, R8, UR8, RZ ;  /* 0x00000008080a7c24 */ /* 0x000fe2000f8e02ff */
[----:B------:R-:W-:Y:S01]  /*1eb0*/  ISETP.NE.U32.AND P0, PT, RZ, UR4, PT ;  /* 0x00000004ff007c0c */ /* 0x000fe2000bf05070 */
[----:B------:R-:W-:-:S02]  /*1ec0*/  IMAD.IADD R59, R5, 0x1, R59 ;  /* 0x00000001053b7824 */ /* 0x000fc400078e023b */
[----:B------:R-:W-:Y:S01]  /*1ed0*/  IMAD R21, R9, UR9, R10 ;  /* 0x0000000909157c24 */ /* 0x000fe2000f8e020a */
[----:B------:R-:W-:Y:S01]  /*1ee0*/  ISETP.NE.AND.EX P0, PT, RZ, UR5, PT, P0 ;  /* 0x00000005ff007c0c */ /* 0x000fe2000bf05300 */
[----:B------:R-:W-:Y:S01]  /*1ef0*/  ULDC.64 UR4, c[0x0][0x300] ;  /* 0x0000c00000047ab9 */ /* 0x000fe20000000a00 */
[----:B--2---:R-:W-:-:S04]  /*1f00*/  ISETP.GE.AND P1, PT, R30, UR6, PT ;  /* 0x000000061e007c0c */ /* 0x004fc8000bf26270 */
[----:B------:R-:W-:-:S05]  /*1f10*/  SEL R7, RZ, 0xffffffff, P1 ;  /* 0xffffffffff077807 */ /* 0x000fca0000800000 */
[----:B------:R-:W-:-:S05]  /*1f20*/  IMAD.SHL.U32 R7, R7, 0x2, RZ ;  /* 0x0000000207077824 */ /* 0x000fca00078e00ff */
[----:B------:R-:W-:Y:S02]  /*1f30*/  LOP3.LUT R0, R7, 0x2, R0, 0xe2, !PT ;  /* 0x0000000207007812 */ /* 0x000fe400078ee200 */
[----:B------:R-:W-:Y:S02]  /*1f40*/  SHF.R.S32.HI R7, RZ, 0x1f, R28 ;  /* 0x0000001fff077819 */ /* 0x000fe4000001141c */
[----:B------:R-:W-:Y:S02]  /*1f50*/  SHF.R.S32.HI R4, RZ, 0x1f, R6 ;  /* 0x0000001fff047819 */ /* 0x000fe40000011406 */
[----:B------:R-:W-:Y:S01]  /*1f60*/  SEL R57, R6, RZ, !P0 ;  /* 0x000000ff06397207 */ /* 0x000fe20004000000 */
[----:B------:R-:W-:Y:S01]  /*1f70*/  IMAD.MOV.U32 R6, RZ, RZ, R28 ;  /* 0x000000ffff067224 */ /* 0x000fe200078e001c */
[----:B------:R-:W-:Y:S02]  /*1f80*/  SEL R14, R4, RZ, !P0 ;  /* 0x000000ff040e7207 */ /* 0x000fe40004000000 */
[----:B------:R-:W0:Y:S01]  /*1f90*/  LDC.64 R4, c[0x0][0x3e8] ;  /* 0x0000fa00ff047b82 */ /* 0x000e220000000a00 */
[----:B------:R-:W-:Y:S01]  /*1fa0*/  IMAD.WIDE.U32 R12, R9, UR8, R6 ;  /* 0x00000008090c7c25 */ /* 0x000fe2000f8e0006 */
[----:B------:R-:W-:-:S03]  /*1fb0*/  SHF.R.S32.HI R9, RZ, 0x1f, R29 ;  /* 0x0000001fff097819 */ /* 0x000fc6000001141d */
[----:B------:R-:W-:Y:S02]  /*1fc0*/  IMAD R8, R14, UR4, RZ ;  /* 0x000000040e087c24 */ /* 0x000fe4000f8e02ff */
[----:B------:R-:W-:-:S04]  /*1fd0*/  IMAD.WIDE.U32 R58, R57, UR4, R58 ;  /* 0x00000004393a7c25 */ /* 0x000fc8000f8e003a */
[----:B------:R-:W-:Y:S01]  /*1fe0*/  IMAD R15, R57, UR5, R8 ;  /* 0x00000005390f7c24 */ /* 0x000fe2000f8e0208 */
[----:B------:R-:W-:Y:S01]  /*1ff0*/  ULDC.64 UR4, c[0x0][0x328] ;  /* 0x0000ca0000047ab9 */ /* 0x000fe20000000a00 */
[-C--:B------:R-:W-:Y:S02]  /*2000*/  IMAD R8, R20, R68.reuse, RZ ;  /* 0x0000004414087224 */ /* 0x080fe400078e02ff */
[----:B------:R-:W-:-:S04]  /*2010*/  IMAD.WIDE.U32 R10, R23, R68, R6 ;  /* 0x00000044170a7225 */ /* 0x000fc800078e0006 */
[----:B------:R-:W-:Y:S01]  /*2020*/  IMAD.IADD R13, R13, 0x1, R21 ;  /* 0x000000010d0d7824 */ /* 0x000fe200078e0215 */
[----:B------:R-:W-:Y:S01]  /*2030*/  IADD3 R75, P0, R58, R10, RZ ;  /* 0x0000000a3a4b7210 */ /* 0x000fe20007f1e0ff */
[----:B------:R-:W-:Y:S02]  /*2040*/  IMAD R21, R23, R69, R8 ;  /* 0x0000004517157224 */ /* 0x000fe400078e0208 */
[----:B------:R-:W-:Y:S02]  /*2050*/  IMAD.IADD R80, R59, 0x1, R15 ;  /* 0x000000013b507824 */ /* 0x000fe400078e020f */
[----:B------:R-:W-:Y:S02]  /*2060*/  IMAD.MOV.U32 R8, RZ, RZ, R29 ;  /* 0x000000ffff087224 */ /* 0x000fe400078e001d */
[----:B------:R-:W2:Y:S01]  /*2070*/  LDL R29, [R1+0x28] ;  /* 0x00002800011d7983 */ /* 0x000ea20000100800 */
[----:B------:R-:W-:Y:S01]  /*2080*/  IMAD R14, R14, UR4, RZ ;  /* 0x000000040e0e7c24 */ /* 0x000fe2000f8e02ff */
[----:B------:R-:W-:-:S02]  /*2090*/  IADD3.X R74, R80, R11, R21, P0, !PT ;  /* 0x0000000b504a7210 */ /* 0x000fc400007fe415 */
[----:B------:R-:W3:Y:S01]  /*20a0*/  LDL R21, [R1+0x70] ;  /* 0x0000700001157983 */ /* 0x000ee20000100800 */
[----:B------:R-:W-:Y:S01]  /*20b0*/  IMAD R15, R57, UR5, R14 ;  /* 0x00000005390f7c24 */ /* 0x000fe2000f8e020e */
[-C--:B------:R-:W-:Y:S01]  /*20c0*/  ISETP.GE.AND P2, PT, R28, R81.reuse, PT ;  /* 0x000000511c00720c */ /* 0x080fe20003f46270 */
[C-C-:B------:R-:W-:Y:S01]  /*20d0*/  IMAD.WIDE.U32 R54, R23.reuse, R66, R8.reuse ;  /* 0x0000004217367225 */ /* 0x140fe200078e0008 */
[----:B------:R-:W4:Y:S03]  /*20e0*/  LDL R14, [R1+0x3c] ;  /* 0x00003c00010e7983 */ /* 0x000f260000100800 */
[----:B0-----:R-:W-:Y:S01]  /*20f0*/  IMAD.WIDE.U32 R50, R23, R4, R8 ;  /* 0x0000000417327225 */ /* 0x001fe200078e0008 */
[----:B------:R-:W-:Y:S02]  /*2100*/  SEL R8, R81, RZ, P2 ;  /* 0x000000ff51087207 */ /* 0x000fe40001000000 */
[----:B------:R-:W-:Y:S01]  /*2110*/  ISETP.GE.AND P0, PT, R30, R81, PT ;  /* 0x000000511e00720c */ /* 0x000fe20003f06270 */
[----:B------:R-:W-:-:S02]  /*2120*/  VIADD R65, R28, 0x40 ;  /* 0x000000401c417836 */ /* 0x000fc40000000000 */
[----:B------:R-:W-:Y:S02]  /*2130*/  IMAD.IADD R8, R28, 0x1, R8 ;  /* 0x000000011c087824 */ /* 0x000fe400078e0208 */
[----:B------:R-:W0:Y:S01]  /*2140*/  S2R R28, SR_TID.X ;  /* 0x00000000001c7919 */ /* 0x000e220000002100 */
[-C--:B------:R-:W-:Y:S01]  /*2150*/  IMAD R10, R20, R66.reuse, RZ ;  /* 0x00000042140a7224 */ /* 0x080fe200078e02ff */
[----:B------:R-:W-:Y:S01]  /*2160*/  SEL R9, R81, RZ, P0 ;  /* 0x000000ff51097207 */ /* 0x000fe20000000000 */
[----:B------:R-:W-:-:S04]  /*2170*/  IMAD.WIDE.U32 R52, R23, R66, R6 ;  /* 0x0000004217347225 */ /* 0x000fc800078e0006 */
[----:B------:R-:W-:Y:S02]  /*2180*/  IMAD R11, R23, R67, R10 ;  /* 0x00000043170b7224 */ /* 0x000fe400078e020a */
[----:B------:R-:W-:Y:S02]  /*2190*/  IMAD.IADD R10, R30, 0x1, R9 ;  /* 0x000000011e0a7824 */ /* 0x000fe400078e0209 */
[----:B------:R-:W-:Y:S02]  /*21a0*/  IMAD.IADD R55, R55, 0x1, R11 ;  /* 0x0000000137377824 */ /* 0x000fe400078e020b */
[----:B------:R-:W-:Y:S01]  /*21b0*/  IMAD.IADD R53, R11, 0x1, R53 ;  /* 0x000000010b357824 */ /* 0x000fe200078e0235 */
[----:B------:R-:W-:Y:S01]  /*21c0*/  SHF.R.S32.HI R11, RZ, 0x1f, R10 ;  /* 0x0000001fff0b7819 */ /* 0x000fe2000001140a */
[----:B------:R-:W-:Y:S01]  /*21d0*/  IMAD.WIDE.U32 R56, R57, UR4, R12 ;  /* 0x0000000439387c25 */ /* 0x000fe2000f8e000c */
[----:B------:R-:W-:Y:S02]  /*21e0*/  SHF.R.S32.HI R9, RZ, 0x1f, R8 ;  /* 0x0000001fff097819 */ /* 0x000fe40000011408 */
[----:B------:R-:W-:-:S02]  /*21f0*/  LEA.HI R72, R11, R10, RZ, 0x4 ;  /* 0x0000000a0b487211 */ /* 0x000fc400078f20ff */
[----:B------:R-:W-:Y:S02]  /*2200*/  LEA.HI R10, R11, R10, RZ, 0x5 ;  /* 0x0000000a0b0a7211 */ /* 0x000fe400078f28ff */
[C---:B------:R-:W-:Y:S01]  /*2210*/  LEA.HI R73, R9.reuse, R8, RZ, 0x4 ;  /* 0x0000000809497211 */ /* 0x040fe200078f20ff */
[----:B------:R-:W-:Y:S01]  /*2220*/  IMAD R12, R20, R4, RZ ;  /* 0x00000004140c7224 */ /* 0x000fe200078e02ff */
[----:B------:R-:W-:Y:S01]  /*2230*/  LEA.HI R8, R9, R8, RZ, 0x5 ;  /* 0x0000000809087211 */ /* 0x000fe200078f28ff */
[----:B------:R-:W-:Y:S01]  /*2240*/  IMAD.WIDE.U32 R48, R23, R4, R6 ;  /* 0x0000000417307225 */ /* 0x000fe200078e0006 */
[----:B-----5:R-:W-:-:S03]  /*2250*/  SHF.R.S32.HI R9, RZ, 0x1f, R24 ;  /* 0x0000001fff097819 */ /* 0x020fc60000011418 */
[----:B------:R-:W-:Y:S02]  /*2260*/  IMAD.SHL.U32 R10, R10, 0x80, RZ ;  /* 0x000000800a0a7824 */ /* 0x000fe400078e00ff */
[C---:B------:R-:W-:Y:S01]  /*2270*/  IMAD R13, R23.reuse, R5, R12 ;  /* 0x00000005170d7224 */ /* 0x040fe200078e020c */
[----:B------:R-:W-:Y:S01]  /*2280*/  IADD3 R46, P2, R23, R46, RZ ;  /* 0x0000002e172e7210 */ /* 0x000fe20007f5e0ff */
[----:B------:R-:W-:Y:S01]  /*2290*/  IMAD.SHL.U32 R8, R8, 0x80, RZ ;  /* 0x0000008008087824 */ /* 0x000fe200078e00ff */
[----:B------:R-:W-:Y:S01]  /*22a0*/  LOP3.LUT R10, R10, 0xfffff000, RZ, 0xc0, !PT ;  /* 0xfffff0000a0a7812 */ /* 0x000fe200078ec0ff */
[----:B------:R-:W-:Y:S02]  /*22b0*/  IMAD.IADD R51, R51, 0x1, R13 ;  /* 0x0000000133337824 */ /* 0x000fe400078e020d */
[----:B------:R-:W-:Y:S01]  /*22c0*/  IMAD.IADD R49, R13, 0x1, R49 ;  /* 0x000000010d317824 */ /* 0x000fe200078e0231 */
[----:B0-----:R-:W-:Y:S01]  /*22d0*/  SHF.R.U32.HI R12, RZ, 0x7, R28 ;  /* 0x00000007ff0c7819 */ /* 0x001fe2000001161c */
[----:B------:R-:W-:Y:S01]  /*22e0*/  IMAD.WIDE.U32 R54, R24, R66, R54 ;  /* 0x0000004218367225 */ /* 0x000fe200078e0036 */
[----:B------:R-:W-:-:S03]  /*22f0*/  LOP3.LUT R8, R8, 0xfffff000, RZ, 0xc0, !PT ;  /* 0xfffff00008087812 */ /* 0x000fc600078ec0ff */
[----:B------:R-:W-:Y:S01]  /*2300*/  IMAD.X R47, R20, 0x1, R3, P2 ;  /* 0x00000001142f7824 */ /* 0x000fe200010e0603 */
[----:B------:R-:W-:Y:S01]  /*2310*/  LOP3.LUT R20, R73, 0xfffffff0, RZ, 0xc0, !PT ;  /* 0xfffffff049147812 */ /* 0x000fe200078ec0ff */
[----:B------:R-:W-:Y:S01]  /*2320*/  IMAD.WIDE.U32 R52, R24, R66, R52 ;  /* 0x0000004218347225 */ /* 0x000fe200078e0034 */
[----:B------:R-:W-:-:S03]  /*2330*/  SHF.L.U64.HI R69, R68, 0x7, R69 ;  /* 0x0000000744457819 */ /* 0x000fc60000010245 */
[----:B------:R-:W-:Y:S01]  /*2340*/  IMAD.WIDE.U32 R50, R24, R4, R50 ;  /* 0x0000000418327225 */ /* 0x000fe200078e0032 */
[----:B------:R-:W-:-:S03]  /*2350*/  SHF.L.U64.HI R64, R4, 0x7, R5 ;  /* 0x0000000704407819 */ /* 0x000fc60000010205 */
[----:B------:R-:W-:Y:S01]  /*2360*/  IMAD.WIDE.U32 R48, R24, R4, R48 ;  /* 0x0000000418307225 */ /* 0x000fe200078e0030 */
[C---:B------:R-:W-:Y:S02]  /*2370*/  LOP3.LUT R60, R0.reuse, 0x1, RZ, 0xc0, !PT ;  /* 0x00000001003c7812 */ /* 0x040fe400078ec0ff */
[----:B------:R-:W-:Y:S01]  /*2380*/  LOP3.LUT R45, R0, 0x2, RZ, 0xc0, !PT ;  /* 0x00000002002d7812 */ /* 0x000fe200078ec0ff */
[----:B------:R-:W-:Y:S01]  /*2390*/  IMAD.SHL.U32 R63, R4, 0x80, RZ ;  /* 0x00000080043f7824 */ /* 0x000fe200078e00ff */
[----:B------:R-:W-:Y:S01]  /*23a0*/  ISETP.GE.AND P1, PT, R65, UR6, PT ;  /* 0x0000000641007c0c */ /* 0x000fe2000bf26270 */
[----:B------:R-:W-:Y:S02]  /*23b0*/  IMAD.SHL.U32 R68, R68, 0x80, RZ ;  /* 0x0000008044447824 */ /* 0x000fe400078e00ff */
[----:B------:R-:W-:Y:S02]  /*23c0*/  VIADD R62, R12, 0x8 ;  /* 0x000000080c3e7836 */ /* 0x000fe40000000000 */
[----:B------:R-:W-:-:S02]  /*23d0*/  IMAD.SHL.U32 R61, R81, 0x2, RZ ;  /* 0x00000002513d7824 */ /* 0x000fc400078e00ff */
[----:B------:R-:W-:Y:S01]  /*23e0*/  IMAD.IADD R0, R57, 0x1, R15 ;  /* 0x0000000139007824 */ /* 0x000fe200078e020f */
[C---:B--2---:R-:W-:Y:S02]  /*23f0*/  LOP3.LUT R6, R29.reuse, 0x10, R73, 0xf8, !PT ;  /* 0x000000101d067812 */ /* 0x044fe400078ef849 */
[----:B------:R-:W-:Y:S02]  /*2400*/  LOP3.LUT R7, R29, 0x10, R72, 0xf8, !PT ;  /* 0x000000101d077812 */ /* 0x000fe400078ef848 */
[-C--:B---3--:R-:W-:Y:S01]  /*2410*/  LOP3.LUT R71, R6, R21.reuse, RZ, 0x3c, !PT ;  /* 0x0000001506477212 */ /* 0x088fe200078e3cff */
[----:B------:R-:W-:Y:S01]  /*2420*/  IMAD R6, R9, R66, RZ ;  /* 0x0000004209067224 */ /* 0x000fe200078e02ff */
[----:B------:R-:W-:Y:S01]  /*2430*/  LOP3.LUT R7, R7, R21, RZ, 0x3c, !PT ;  /* 0x0000001507077212 */ /* 0x000fe200078e3cff */
[----:B------:R-:W-:Y:S02]  /*2440*/  IMAD R9, R9, R4, RZ ;  /* 0x0000000409097224 */ /* 0x000fe400078e02ff */
[C---:B------:R-:W-:Y:S01]  /*2450*/  IMAD R21, R24.reuse, R67, R6 ;  /* 0x0000004318157224 */ /* 0x040fe200078e0206 */
[--C-:B----4-:R-:W-:Y:S01]  /*2460*/  IADD3 R70, R7, R10, R14.reuse ;  /* 0x0000000a07467210 */ /* 0x110fe20007ffe00e */
[----:B------:R-:W-:Y:S01]  /*2470*/  IMAD R9, R24, R5, R9 ;  /* 0x0000000518097224 */ /* 0x000fe200078e0209 */
[----:B------:R-:W-:Y:S01]  /*2480*/  LOP3.LUT R7, R72, 0xfffffff0, RZ, 0xc0, !PT ;  /* 0xfffffff048077812 */ /* 0x000fe200078ec0ff */
[----:B------:R-:W-:Y:S01]  /*2490*/  IMAD.IADD R44, R55, 0x1, R21 ;  /* 0x00000001372c7824 */ /* 0x000fe200078e0215 */
[C---:B------:R-:W-:Y:S01]  /*24a0*/  SHF.L.U64.HI R67, R66.reuse, 0x7, R67 ;  /* 0x0000000742437819 */ /* 0x040fe20000010243 */
[----:B------:R-:W-:Y:S01]  /*24b0*/  IMAD.SHL.U32 R66, R66, 0x80, RZ ;  /* 0x0000008042427824 */ /* 0x000fe200078e00ff */
[----:B------:R-:W-:Y:S01]  /*24c0*/  IADD3 R71, R71, R8, R14 ;  /* 0x0000000847477210 */ /* 0x000fe20007ffe00e */
[----:B------:R-:W-:Y:S01]  /*24d0*/  IMAD.IADD R21, R21, 0x1, R53 ;  /* 0x0000000115157824 */ /* 0x000fe200078e0235 */
[----:B------:R-:W-:Y:S01]  /*24e0*/  SHF.R.S32.HI R4, RZ, 0x1f, R20 ;  /* 0x0000001fff047819 */ /* 0x000fe20000011414 */
[----:B------:R-:W-:Y:S01]  /*24f0*/  IMAD.IADD R6, R51, 0x1, R9 ;  /* 0x0000000133067824 */ /* 0x000fe200078e0209 */
[----:B------:R-:W-:Y:S01]  /*2500*/  SHF.R.S32.HI R3, RZ, 0x1f, R7 ;  /* 0x0000001fff037819 */ /* 0x000fe20000011407 */
[----:B------:R-:W-:-:S07]  /*2510*/  IMAD.IADD R5, R9, 0x1, R49 ;  /* 0x0000000109057824 */ /* 0x000fce00078e0231 */
.L_x_9085:
[----:B--2---:R-:W2:Y:S01]  /*2520*/  LDL R8, [R1+0x50] ;  /* 0x0000500001087983 */ /* 0x004ea20000100800 */
[----:B------:R-:W0:Y:S01]  /*2530*/  LDC R90, c[0x0][0x3d4] ;  /* 0x0000f500ff5a7b82 */ /* 0x000e220000000800 */
[----:B------:R-:W-:Y:S01]  /*2540*/  VIADD R25, R25, 0xffffffff ;  /* 0xffffffff19197836 */ /* 0x000fe20000000000 */
        /* <DEDUP_REMOVED lines=37> */
[----:B------:R-:W0:Y:S01]  /*27a0*/  S2R R10, SR_TID.X ;  /* 0x00000000000a7919 */ /* 0x000e220000002100 */
[----:B------:R-:W-:Y:S01]  /*27b0*/  ULDC.64 UR4, c[0x0][0x3c8] ;  /* 0x0000f20000047ab9 */ /* 0x000fe20000000a00 */
[----:B------:R-:W-:Y:S01]  /*27c0*/  ULDC.64 UR6, c[0x0][0x3e0] ;  /* 0x0000f80000067ab9 */ /* 0x000fe20000000a00 */
[----:B------:R-:W-:Y:S02]  /*27d0*/  IADD3 R40, P3, P5, R54, UR4, R40 ;  /* 0x0000000436287c10 */ /* 0x000fe4000fd7e028 */
[----:B------:R-:W-:Y:S02]  /*27e0*/  CS2R R34, SRZ ;  /* 0x0000000000227805 */ /* 0x000fe4000001ff00 */
[----:B------:R-:W-:Y:S02]  /*27f0*/  CS2R R36, SRZ ;  /* 0x0000000000247805 */ /* 0x000fe4000001ff00 */
[----:B------:R-:W-:Y:S02]  /*2800*/  IADD3.X R41, R44, UR5, R42, P3, P5 ;  /* 0x000000052c297c10 */ /* 0x000fe40009fea42a */
[----:B------:R-:W-:-:S04]  /*2810*/  IADD3 R38, P3, P5, R50, UR6, R38 ;  /* 0x0000000632267c10 */ /* 0x000fc8000fd7e026 */
[----:B------:R-:W-:Y:S01]  /*2820*/  IADD3.X R39, R6, UR7, R43, P3, P5 ;  /* 0x0000000706277c10 */ /* 0x000fe20009fea42b */
[----:B0-----:R-:W-:-:S05]  /*2830*/  VIADD R78, R10, 0xffffff80 ;  /* 0xffffff800a4e7836 */ /* 0x001fca0000000000 */
[----:B------:R-:W-:-:S04]  /*2840*/  LEA.HI R10, R78, R78, RZ, 0x1 ;  /* 0x0000004e4e0a7211 */ /* 0x000fc800078f08ff */
[----:B------:R-:W-:-:S05]  /*2850*/  LOP3.LUT R10, R10, 0xfffffffe, RZ, 0xc0, !PT ;  /* 0xfffffffe0a0a7812 */ /* 0x000fca00078ec0ff */
[----:B------:R-:W-:-:S04]  /*2860*/  IMAD.IADD R10, R78, 0x1, -R10 ;  /* 0x000000014e0a7824 */ /* 0x000fc800078e0a0a */
[----:B------:R-:W-:-:S04]  /*2870*/  IMAD.SHL.U32 R10, R10, 0x8, RZ ;  /* 0x000000080a0a7824 */ /* 0x000fc800078e00ff */
[C---:B------:R-:W-:Y:S01]  /*2880*/  VIADD R9, R10.reuse, 0x10 ;  /* 0x000000100a097836 */ /* 0x040fe20000000000 */
[----:B------:R-:W-:-:S04]  /*2890*/  ISETP.GE.AND P5, PT, R10, R90, PT ;  /* 0x0000005a0a00720c */ /* 0x000fc80003fa6270 */
[----:B------:R-:W-:Y:S01]  /*28a0*/  ISETP.GE.AND P3, PT, R9, R90, PT ;  /* 0x0000005a0900720c */ /* 0x000fe20003f66270 */
[----:B------:R-:W-:-:S08]  /*28b0*/  VIADD R9, R10, 0x20 ;  /* 0x000000200a097836 */ /* 0x000fd00000000000 */
[----:B------:R0:W5:Y:S04]  /*28c0*/  @!P5 LDG.E.64 R34, desc[UR40][R40.64] ;  /* 0x000000282822d981 */ /* 0x000168000c1e1b00 */
[----:B------:R0:W5:Y:S01]  /*28d0*/  @!P5 LDG.E.64 R36, desc[UR40][R38.64] ;  /* 0x000000282624d981 */ /* 0x000162000c1e1b00 */
[----:B------:R-:W-:Y:S02]  /*28e0*/  ISETP.GE.AND P5, PT, R9, R90, PT ;  /* 0x0000005a0900720c */ /* 0x000fe40003fa6270 */
[----:B------:R-:W-:Y:S02]  /*28f0*/  CS2R R28, SRZ ;  /* 0x00000000001c7805 */ /* 0x000fe4000001ff00 */
[----:B------:R-:W-:Y:S02]  /*2900*/  CS2R R12, SRZ ;  /* 0x00000000000c7805 */ /* 0x000fe4000001ff00 */
[----:B------:R-:W-:-:S02]  /*2910*/  CS2R R30, SRZ ;  /* 0x00000000001e7805 */ /* 0x000fc4000001ff00 */
[----:B------:R-:W-:Y:S01]  /*2920*/  CS2R R14, SRZ ;  /* 0x00000000000e7805 */ /* 0x000fe2000001ff00 */
[----:B------:R0:W5:Y:S04]  /*2930*/  @!P3 LDG.E.64 R28, desc[UR40][R40.64+0x10] ;  /* 0x00001028281cb981 */ /* 0x000168000c1e1b00 */
[----:B------:R0:W5:Y:S04]  /*2940*/  @!P3 LDG.E.64 R30, desc[UR40][R38.64+0x10] ;  /* 0x00001028261eb981 */ /* 0x000168000c1e1b00 */
[----:B------:R0:W5:Y:S04]  /*2950*/  @!P5 LDG.E.64 R12, desc[UR40][R40.64+0x20] ;  /* 0x00002028280cd981 */ /* 0x000168000c1e1b00 */
[----:B------:R0:W5:Y:S02]  /*2960*/  @!P5 LDG.E.64 R14, desc[UR40][R38.64+0x20] ;  /* 0x00002028260ed981 */ /* 0x000164000c1e1b00 */
.L_x_9050:
[----:B------:R-:W-:Y:S05]  /*2970*/  BSYNC B1 ;  /* 0x0000000000017941 */ /* 0x000fea0003800000 */
.L_x_9049:
        /* <DEDUP_REMOVED lines=9> */
.L_x_9051:
[----:B------:R-:W2:Y:S01]  /*2a10*/  LDL R8, [R1+0x8] ;  /* 0x0000080001087983 */ /* 0x000ea20000100800 */
[----:B------:R-:W-:Y:S01]  /*2a20*/  IMAD R86, R19, 0x8, R17 ;  /* 0x0000000813567824 */ /* 0x000fe200078e0211 */
[----:B------:R-:W-:Y:S01]  /*2a30*/  BSSY B1, `(.L_x_9052) ;  /* 0x0000004000017945 */ /* 0x000fe20003800000 */
[----:B--2---:R-:W-:-:S04]  /*2a40*/  SHF.L.U32 R89, R8, 0x1f, RZ ;  /* 0x0000001f08597819 */ /* 0x004fc800000006ff */
[----:B------:R-:W0:Y:S02]  /*2a50*/  SYNCS.PHASECHK.TRANS64.TRYWAIT P5, [R86+URZ+0x19c90], R89 ;  /* 0x019c9059560075a7 */ /* 0x000e2400080a017f */
[----:B0-----:R-:W-:Y:S05]  /*2a60*/  @!P5 BRA `(.L_x_9053) ;  /* 0x000001f800c4d947 */ /* 0x001fea0003800000 */
.L_x_9379:
[----:B------:R-:W-:Y:S05]  /*2a70*/  BSYNC B1 ;  /* 0x0000000000017941 */ /* 0x000fea0003800000 */
.L_x_9052:
[----:B------:R-:W-:Y:S05]  /*2a80*/  @P4 BRA `(.L_x_9054) ;  /* 0x0000003c00144947 */ /* 0x000fea0003800000 */
[----:B------:R-:W-:Y:S01]  /*2a90*/  ISETP.NE.AND P4, PT, R60, RZ, PT ;  /* 0x000000ff3c00720c */ /* 0x000fe20003f85270 */
[----:B------:R-:W-:-:S12]  /*2aa0*/  BSSY B1, `(.L_x_9055) ;  /* 0x0000079000017945 */ /* 0x000fd80003800000 */
[----:B------:R-:W-:Y:S05]  /*2ab0*/  @!P4 BRA `(.L_x_9056) ;  /* 0x0000000400dcc947 */ /* 0x000fea0003800000 */
[----:B------:R-:W1:Y:S01]  /*2ac0*/  S2R R8, SR_TID.X ;  /* 0x0000000000087919 */ /* 0x000e620000002100 */
[----:B------:R-:W-:Y:S01]  /*2ad0*/  BSSY B2, `(.L_x_9057) ;  /* 0x0000074000027945 */ /* 0x000fe20003800000 */
[----:B-1----:R-:W-:-:S05]  /*2ae0*/  VIADD R8, R8, 0xffffff80 ;  /* 0xffffff8008087836 */ /* 0x002fca0000000000 */
[----:B------:R-:W-:-:S04]  /*2af0*/  LEA.HI R43, R8, R8, RZ, 0x1 ;  /* 0x00000008082b7211 */ /* 0x000fc800078f08ff */
[----:B------:R-:W-:-:S05]  /*2b00*/  LOP3.LUT R43, R43, 0xfffffffe, RZ, 0xc0, !PT ;  /* 0xfffffffe2b2b7812 */ /* 0x000fca00078ec0ff */
[----:B------:R-:W-:Y:S02]  /*2b10*/  IMAD.IADD R43, R8, 0x1, -R43 ;  /* 0x00000001082b7824 */ /* 0x000fe400078e0a2b */
[----:B------:R1:W2:Y:S02]  /*2b20*/  LDS.128 R8, [R87+0x13800] ;  /* 0x0138000057087984 */ /* 0x0002a40000000c00 */
[----:B------:R-:W-:-:S05]  /*2b30*/  IMAD.SHL.U32 R43, R43, 0x8, RZ ;  /* 0x000000082b2b7824 */ /* 0x000fca00078e00ff */
        /* <DEDUP_REMOVED lines=37> */
[C---:B------:R-:W-:Y:S01]  /*2d90*/  FMUL.FTZ R92, R76.reuse, R82 ;  /* 0x000000524c5c7220 */ /* 0x040fe20000410000 */
        /* <DEDUP_REMOVED lines=21> */
[C---:B------:R-:W-:Y:S01]  /*2ef0*/  FMUL.FTZ R78, R42.reuse, R79 ;  /* 0x0000004f2a4e7220 */ /* 0x040fe20000410000 */
[----:B------:R-:W-:Y:S01]  /*2f00*/  F2FP.F16.E4M3.UNPACK_B R43, R11.H1 ;  /* 0x0000000bff2b723e */ /* 0x000fe200030006ff */
[C---:B------:R-:W-:Y:S01]  /*2f10*/  FMUL.FTZ R79, R37.reuse, R79 ;  /* 0x0000004f254f7220 */ /* 0x040fe20000410000 */
[----:B------:R-:W-:Y:S01]  /*2f20*/  F2FP.F16.E4M3.UNPACK_B R11, R11 ;  /* 0x0000000bff0b723e */ /* 0x000fe200020006ff */
[-C--:B------:R-:W-:Y:S01]  /*2f30*/  FFMA.FTZ R35, R37, R77.reuse, -R78 ;  /* 0x0000004d25237223 */ /* 0x080fe2000001084e */
[----:B------:R-:W-:Y:S01]  /*2f40*/  F2FP.SATFINITE.E4M3.F32.PACK_AB_MERGE_C R93, R83, R82, RZ ;  /* 0x00000052535d723e */ /* 0x000fe200048070ff */
[--C-:B------:R-:W-:Y:S01]  /*2f50*/  HADD2.F32 R76, -RZ, R43.reuse.H0_H0 ;  /* 0x2000002bff4c7230 */ /* 0x100fe20000004100 */
[----:B------:R-:W-:Y:S01]  /*2f60*/  F2FP.F16.E4M3.UNPACK_B R83, R36.H1 ;  /* 0x00000024ff53723e */ /* 0x000fe200030006ff */
[----:B------:R-:W-:Y:S01]  /*2f70*/  HADD2.F32 R43, -RZ, R43.H1_H1 ;  /* 0x3000002bff2b7230 */ /* 0x000fe20000004100 */
[----:B------:R-:W-:Y:S01]  /*2f80*/  F2FP.F16.E4M3.UNPACK_B R37, R10.H1 ;  /* 0x0000000aff25723e */ /* 0x000fe200030006ff */
[----:B------:R-:W-:Y:S01]  /*2f90*/  FFMA.FTZ R42, R42, R77, R79 ;  /* 0x0000004d2a2a7223 */ /* 0x000fe2000001004f */
        /* <DEDUP_REMOVED lines=10> */
[-C--:B------:R-:W-:Y:S01]  /*3040*/  FFMA.FTZ R91, R76, R79.reuse, -R91 ;  /* 0x0000004f4c5b7223 */ /* 0x080fe2000001085b */
[----:B------:R-:W-:Y:S02]  /*3050*/  HADD2.F32 R34, -RZ, R77.H1_H1 ;  /* 0x3000004dff227230 */ /* 0x000fe40000004100 */
[----:B------:R-:W-:Y:S01]  /*3060*/  FMUL.FTZ R76, R36, R84 ;  /* 0x00000054244c7220 */ /* 0x000fe20000410000 */
[----:B------:R-:W-:Y:S01]  /*3070*/  F2FP.F16.E4M3.UNPACK_B R10, R10 ;  /* 0x0000000aff0a723e */ /* 0x000fe200020006ff */
[----:B------:R-:W-:Y:S01]  /*3080*/  FMUL.FTZ R85, R37, R84 ;  /* 0x0000005425557220 */ /* 0x000fe20000410000 */
[----:B------:R-:W-:Y:S01]  /*3090*/  FFMA.FTZ R92, R43, R79, R92 ;  /* 0x0000004f2b5c7223 */ /* 0x000fe2000001005c */
[----:B------:R-:W-:Y:S01]  /*30a0*/  FFMA.FTZ R79, R37, R34, -R76 ;  /* 0x00000022254f7223 */ /* 0x000fe2000001084c */
[----:B------:R-:W-:-:S02]  /*30b0*/  HADD2.F32 R83, -RZ, R83.H0_H0 ;  /* 0x20000053ff537230 */ /* 0x000fc40000004100 */
[----:B------:R-:W-:Y:S01]  /*30c0*/  FFMA.FTZ R84, R36, R34, R85 ;  /* 0x0000002224547223 */ /* 0x000fe20000010055 */
[--C-:B------:R-:W-:Y:S01]  /*30d0*/  HADD2.F32 R34, -RZ, R11.reuse.H0_H0 ;  /* 0x2000000bff227230 */ /* 0x100fe20000004100 */
[----:B------:R-:W-:Y:S01]  /*30e0*/  F2FP.SATFINITE.E4M3.F32.PACK_AB_MERGE_C R91, R92, R91, RZ ;  /* 0x0000005b5c5b723e */ /* 0x000fe200048070ff */
        /* <DEDUP_REMOVED lines=8> */
[----:B------:R-:W-:Y:S02]  /*3170*/  HADD2.F32 R37, -RZ, R78.H0_H0 ;  /* 0x2000004eff257230 */ /* 0x000fe40000004100 */
        /* <DEDUP_REMOVED lines=9> */
.L_x_9058:
[----:B------:R-:W-:Y:S05]  /*3210*/  BSYNC B2 ;  /* 0x0000000000027941 */ /* 0x000fea0003800000 */
.L_x_9057:
[----:B--2---:R1:W-:Y:S02]  /*3220*/  STG.E.128 desc[UR40][R32.64], R8 ;  /* 0x0000000820007986 */ /* 0x0043e4000c101d28 */
.L_x_9056:
[----:B------:R-:W-:Y:S05]  /*3230*/  BSYNC B1 ;  /* 0x0000000000017941 */ /* 0x000fea0003800000 */
.L_x_9055:
[----:B------:R-:W-:Y:S01]  /*3240*/  ISETP.NE.AND P4, PT, R45, RZ, PT ;  /* 0x000000ff2d00720c */ /* 0x000fe20003f85270 */
[----:B------:R-:W-:-:S12]  /*3250*/  BSSY B1, `(.L_x_9059) ;  /* 0x000007a000017945 */ /* 0x000fd80003800000 */
[----:B------:R-:W-:Y:S05]  /*3260*/  @!P4 BRA `(.L_x_9060) ;  /* 0x0000000400e0c947 */ /* 0x000fea0003800000 */
[----:B-1----:R-:W1:Y:S01]  /*3270*/  S2R R8, SR_TID.X ;  /* 0x0000000000087919 */ /* 0x002e620000002100 */
[----:B------:R-:W-:Y:S01]  /*3280*/  BSSY B2, `(.L_x_9061) ;  /* 0x0000075000027945 */ /* 0x000fe20003800000 */
[----:B-1----:R-:W-:-:S05]  /*3290*/  VIADD R9, R8, 0xffffff80 ;  /* 0xffffff8008097836 */ /* 0x002fca0000000000 */
[----:B------:R-:W-:-:S04]  /*32a0*/  LEA.HI R8, R9, R9, RZ, 0x1 ;  /* 0x0000000909087211 */ /* 0x000fc800078f08ff */
[----:B------:R-:W-:-:S05]  /*32b0*/  LOP3.LUT R8, R8, 0xfffffffe, RZ, 0xc0, !PT ;  /* 0xfffffffe08087812 */ /* 0x000fca00078ec0ff */
[----:B------:R-:W-:-:S04]  /*32c0*/  IMAD.IADD R8, R9, 0x1, -R8 ;  /* 0x0000000109087824 */ /* 0x000fc800078e0a08 */
[----:B------:R-:W-:-:S04]  /*32d0*/  IMAD.SHL.U32 R8, R8, 0x8, RZ ;  /* 0x0000000808087824 */ /* 0x000fc800078e00ff */
[----:B------:R-:W-:Y:S02]  /*32e0*/  VIADD R35, R8, 0x10 ;  /* 0x0000001008237836 */ /* 0x000fe40000000000 */
[----:B------:R1:W2:Y:S03]  /*32f0*/  LDS.128 R8, [R87+0x14800] ;  /* 0x0148000057087984 */ /* 0x0002a60000000c00 */
[----:B------:R-:W-:-:S13]  /*3300*/  ISETP.GE.AND P4, PT, R35, R90, PT ;  /* 0x0000005a2300720c */ /* 0x000fda0003f86270 */
        /* <DEDUP_REMOVED lines=100> */
[C---:B------:R-:W-:Y:S01]  /*3950*/  FMUL.FTZ R43, R11.reuse, R43 ;  /* 0x0000002b0b2b7220 */ /* 0x040fe20000410000 */
[----:B------:R-:W-:Y:S01]  /*3960*/  FFMA.FTZ R31, R28, R34, -R31 ;  /* 0x000000221c1f7223 */ /* 0x000fe2000001081f */
[----:B------:R-:W-:Y:S01]  /*3970*/  F2FP.SATFINITE.E4M3.F32.PACK_AB_MERGE_C R78, R78, R79, RZ ;  /* 0x0000004f4e4e723e */ /* 0x000fe200048070ff */
[-C--:B------:R-:W-:Y:S01]  /*3980*/  FFMA.FTZ R30, R11, R36.reuse, -R30 ;  /* 0x000000240b1e7223 */ /* 0x080fe2000001081e */
[----:B------:R-:W-:Y:S01]  /*3990*/  FFMA.FTZ R43, R10, R36, R43 ;  /* 0x000000240a2b7223 */ /* 0x000fe2000001002b */
[----:B------:R-:W-:-:S02]  /*39a0*/  F2FP.SATFINITE.E4M3.F32.PACK_AB_MERGE_C R8, R77, R42, R82 ;  /* 0x0000002a4d08723e */ /* 0x000fc40004807052 */
[----:B------:R-:W-:Y:S02]  /*39b0*/  F2FP.SATFINITE.E4M3.F32.PACK_AB_MERGE_C R11, R76, R31, R78 ;  /* 0x0000001f4c0b723e */ /* 0x000fe4000480704e */
[----:B------:R-:W-:-:S07]  /*39c0*/  F2FP.SATFINITE.E4M3.F32.PACK_AB_MERGE_C R10, R43, R30, R40 ;  /* 0x0000001e2b0a723e */ /* 0x000fce0004807028 */
.L_x_9062:
[----:B------:R-:W-:Y:S05]  /*39d0*/  BSYNC B2 ;  /* 0x0000000000027941 */ /* 0x000fea0003800000 */
.L_x_9061:
[----:B--2---:R2:W-:Y:S02]  /*39e0*/  STG.E.128 desc[UR40][R32.64+0x20], R8 ;  /* 0x0000200820007986 */ /* 0x0045e4000c101d28 */
.L_x_9060:
[----:B------:R-:W-:Y:S05]  /*39f0*/  BSYNC B1 ;  /* 0x0000000000017941 */ /* 0x000fea0003800000 */
.L_x_9059:
[----:B------:R-:W-:Y:S05]  /*3a00*/  @P1 BRA `(.L_x_9054) ;  /* 0x0000002c00341947 */ /* 0x000fea0003800000 */
[----:B-12---:R-:W1:Y:S01]  /*3a10*/  S2R R8, SR_TID.X ;  /* 0x0000000000087919 */ /* 0x006e620000002100 */
        /* <DEDUP_REMOVED lines=115> */
.L_x_9064:
[----:B------:R-:W-:Y:S05]  /*4150*/  BSYNC B1 ;  /* 0x0000000000017941 */ /* 0x000fea0003800000 */
.L_x_9063:
[----:B--2---:R3:W-:Y:S01]  /*4160*/  STG.E.128 desc[UR40][R32.64+0x40], R8 ;  /* 0x0000400820007986 */ /* 0x0047e2000c101d28 */
[----:B------:R-:W-:Y:S05]  /*4170*/  BRA `(.L_x_9054) ;  /* 0x0000002400587947 */ /* 0x000fea0003800000 */
.L_x_9048:
        /* <DEDUP_REMOVED lines=11> */
[----:B------:R-:W2:Y:S01]  /*4230*/  LDL R78, [R1+0x2c] ;  /* 0x00002c00014e7983 */ /* 0x000ea20000100800 */
[----:B------:R-:W-:Y:S01]  /*4240*/  ULDC.64 UR4, c[0x0][0x3c8] ;  /* 0x0000f20000047ab9 */ /* 0x000fe20000000a00 */
[----:B------:R-:W-:Y:S01]  /*4250*/  ULDC.64 UR6, c[0x0][0x3e0] ;  /* 0x0000f80000067ab9 */ /* 0x000fe20000000a00 */
[----:B------:R-:W0:Y:S01]  /*4260*/  S2R R82, SR_TID.X ;  /* 0x0000000000527919 */ /* 0x000e220000002100 */
[----:B------:R-:W-:-:S04]  /*4270*/  IADD3 R40, P3, P5, R52, UR4, R40 ;  /* 0x0000000434287c10 */ /* 0x000fc8000fd7e028 */
[----:B------:R-:W-:Y:S02]  /*4280*/  IADD3.X R41, R21, UR5, R42, P3, P5 ;  /* 0x0000000515297c10 */ /* 0x000fe40009fea42a */
[----:B------:R-:W-:Y:S01]  /*4290*/  IADD3 R38, P3, P5, R48, UR6, R38 ;  /* 0x0000000630267c10 */ /* 0x000fe2000fd7e026 */
[----:B0-----:R-:W-:-:S05]  /*42a0*/  VIADD R83, R82, 0xffffff80 ;  /* 0xffffff8052537836 */ /* 0x001fca0000000000 */
[----:B------:R-:W-:-:S04]  /*42b0*/  LEA.HI R82, R83, R83, RZ, 0x1 ;  /* 0x0000005353527211 */ /* 0x000fc800078f08ff */
[----:B------:R-:W-:-:S05]  /*42c0*/  LOP3.LUT R82, R82, 0xfffffffe, RZ, 0xc0, !PT ;  /* 0xfffffffe52527812 */ /* 0x000fca00078ec0ff */
[----:B------:R-:W-:-:S04]  /*42d0*/  IMAD.IADD R82, R83, 0x1, -R82 ;  /* 0x0000000153527824 */ /* 0x000fc800078e0a52 */
[----:B------:R-:W-:Y:S01]  /*42e0*/  IMAD.SHL.U32 R82, R82, 0x10, RZ ;  /* 0x0000001052527824 */ /* 0x000fe200078e00ff */
[----:B------:R-:W-:-:S04]  /*42f0*/  IADD3.X R39, R5, UR7, R43, P3, P5 ;  /* 0x0000000705277c10 */ /* 0x000fc80009fea42b */
[----:B------:R-:W-:Y:S02]  /*4300*/  ISETP.GE.AND P3, PT, R82, R90, PT ;  /* 0x0000005a5200720c */ /* 0x000fe40003f66270 */
[----:B------:R-:W-:Y:S02]  /*4310*/  CS2R R10, SRZ ;  /* 0x00000000000a7805 */ /* 0x000fe4000001ff00 */
[----:B------:R-:W-:Y:S02]  /*4320*/  CS2R R8, SRZ ;  /* 0x0000000000087805 */ /* 0x000fe4000001ff00 */
[----:B------:R-:W-:Y:S02]  /*4330*/  CS2R R30, SRZ ;  /* 0x00000000001e7805 */ /* 0x000fe4000001ff00 */
[----:B------:R-:W-:-:S05]  /*4340*/  CS2R R28, SRZ ;  /* 0x00000000001c7805 */ /* 0x000fca000001ff00 */
[----:B------:R0:W5:Y:S04]  /*4350*/  @!P3 LDG.E.128 R12, desc[UR40][R40.64] ;  /* 0x00000028280cb981 */ /* 0x000168000c1e1d00 */
[----:B------:R0:W5:Y:S01]  /*4360*/  @!P3 LDG.E.128 R32, desc[UR40][R38.64] ;  /* 0x000000282620b981 */ /* 0x000162000c1e1d00 */
[----:B--2---:R-:W-:-:S13]  /*4370*/  ISETP.GE.AND P5, PT, R78, R90, PT ;  /* 0x0000005a4e00720c */ /* 0x004fda0003fa6270 */
[----:B------:R0:W5:Y:S04]  /*4380*/  @!P5 LDG.E.128 R8, desc[UR40][R40.64+0x20] ;  /* 0x000020282808d981 */ /* 0x000168000c1e1d00 */
[----:B------:R0:W5:Y:S02]  /*4390*/  @!P5 LDG.E.128 R28, desc[UR40][R38.64+0x20] ;  /* 0x00002028261cd981 */ /* 0x000164000c1e1d00 */
.L_x_9066:
[----:B------:R-:W-:Y:S05]  /*43a0*/  BSYNC B1 ;  /* 0x0000000000017941 */ /* 0x000fea0003800000 */
.L_x_9065:
[----:B------:R-:W-:Y:S01]  /*43b0*/  ISETP.NE.AND P3, PT, R157, 0x3, PT ;  /* 0x000000039d00780c */ /* 0x000fe20003f65270 */
[----:B-----5:R-:W-:Y:S02]  /*43c0*/  IMAD.MOV.U32 R91, RZ, RZ, R10 ;  /* 0x000000ffff5b7224 */ /* 0x020fe400078e000a */
[----:B------:R-:W-:Y:S02]  /*43d0*/  IMAD.MOV.U32 R92, RZ, RZ, R8 ;  /* 0x000000ffff5c7224 */ /* 0x000fe400078e0008 */
[----:B------:R-:W-:Y:S02]  /*43e0*/  IMAD.MOV.U32 R99, RZ, RZ, R14 ;  /* 0x000000ffff637224 */ /* 0x000fe400078e000e */
[----:B------:R-:W-:Y:S02]  /*43f0*/  IMAD.MOV.U32 R100, RZ, RZ, R12 ;  /* 0x000000ffff647224 */ /* 0x000fe400078e000c */
[----:B------:R-:W-:Y:S02]  /*4400*/  IMAD.MOV.U32 R93, RZ, RZ, R30 ;  /* 0x000000ffff5d7224 */ /* 0x000fe400078e001e */
[----:B------:R-:W-:-:S02]  /*4410*/  IMAD.MOV.U32 R94, RZ, RZ, R28 ;  /* 0x000000ffff5e7224 */ /* 0x000fc400078e001c */
[----:B------:R-:W-:Y:S02]  /*4420*/  IMAD.MOV.U32 R97, RZ, RZ, R34 ;  /* 0x000000ffff617224 */ /* 0x000fe400078e0022 */
[----:B------:R-:W-:Y:S01]  /*4430*/  IMAD.MOV.U32 R101, RZ, RZ, R32 ;  /* 0x000000ffff657224 */ /* 0x000fe200078e0020 */
[----:B------:R-:W-:Y:S06]  /*4440*/  @!P3 BRA `(.L_x_9067) ;  /* 0x000000000004b947 */ /* 0x000fec0003800000 */
[----:B------:R-:W-:Y:S01]  /*4450*/  BPT.TRAP 0x1 ;  /* 0x000000040000795c */ /* 0x000fe20000300000 */
.L_x_9067:
[----:B0-----:R-:W2:Y:S01]  /*4460*/  LDL R38, [R1+0x8] ;  /* 0x0000080001267983 */ /* 0x001ea20000100800 */
[----:B------:R-:W-:Y:S01]  /*4470*/  IMAD R86, R19, 0x8, R17 ;  /* 0x0000000813567824 */ /* 0x000fe200078e0211 */
[----:B------:R-:W-:Y:S01]  /*4480*/  BSSY B1, `(.L_x_9068) ;  /* 0x0000004000017945 */ /* 0x000fe20003800000 */
[----:B--2---:R-:W-:-:S04]  /*4490*/  SHF.L.U32 R89, R38, 0x1f, RZ ;  /* 0x0000001f26597819 */ /* 0x004fc800000006ff */
[----:B------:R-:W0:Y:S02]  /*44a0*/  SYNCS.PHASECHK.TRANS64.TRYWAIT P5, [R86+URZ+0x19c90], R89 ;  /* 0x019c9059560075a7 */ /* 0x000e2400080a017f */
[----:B0-----:R-:W-:Y:S05]  /*44b0*/  @!P5 BRA `(.L_x_9069) ;  /* 0x000001e00044d947 */ /* 0x001fea0003800000 */
.L_x_9380:
[----:B------:R-:W-:Y:S05]  /*44c0*/  BSYNC B1 ;  /* 0x0000000000017941 */ /* 0x000fea0003800000 */
.L_x_9068:
[----:B------:R-:W-:Y:S05]  /*44d0*/  @P4 BRA `(.L_x_9054) ;  /* 0x0000002000804947 */ /* 0x000fea0003800000 */
[----:B------:R-:W1:Y:S01]  /*44e0*/  LDC R96, c[0x0][0x2e4] ;  /* 0x0000b900ff607b82 */ /* 0x000e620000000800 */
[----:B------:R-:W-:Y:S01]  /*44f0*/  ISETP.NE.AND P4, PT, R60, RZ, PT ;  /* 0x000000ff3c00720c */ /* 0x000fe20003f85270 */
[----:B------:R-:W-:Y:S01]  /*4500*/  ULDC.64 UR4, c[0x0][0x2f0] ;  /* 0x0000bc0000047ab9 */ /* 0x000fe20000000a00 */
[----:B------:R-:W-:Y:S01]  /*4510*/  SHF.R.S32.HI R38, RZ, 0x1f, R23 ;  /* 0x0000001fff267819 */ /* 0x000fe20000011417 */
[----:B------:R-:W-:Y:S01]  /*4520*/  IMAD.MOV.U32 R78, RZ, RZ, R36 ;  /* 0x000000ffff4e7224 */ /* 0x000fe200078e0024 */
[----:B------:R-:W-:Y:S03]  /*4530*/  BSSY B1, `(.L_x_9070) ;  /* 0x0000107000017945 */ /* 0x000fe60003800000 */
[----:B------:R-:W-:Y:S02]  /*4540*/  IMAD R38, R38, UR4, RZ ;  /* 0x0000000426267c24 */ /* 0x000fe4000f8e02ff */
[----:B------:R-:W-:-:S04]  /*4550*/  IMAD.WIDE.U32 R78, R23, UR4, R78 ;  /* 0x00000004174e7c25 */ /* 0x000fc8000f8e004e */
[----:B------:R-:W-:-:S04]  /*4560*/  IMAD R95, R23, UR5, R38 ;  /* 0x00000005175f7c24 */ /* 0x000fc8000f8e0226 */
[----:B------:R-:W-:Y:S02]  /*4570*/  IMAD.IADD R95, R95, 0x1, R79 ;  /* 0x000000015f5f7824 */ /* 0x000fe400078e024f */
[----:B-1----:R-:W-:Y:S01]  /*4580*/  IMAD.IADD R98, R96, 0x1, -R61 ;  /* 0x0000000160627824 */ /* 0x002fe200078e0a3d */
[----:B------:R-:W-:Y:S06]  /*4590*/  @!P4 BRA `(.L_x_9071) ;  /* 0x000000100000c947 */ /* 0x000fec0003800000 */
[----:B------:R-:W2:Y:S04]  /*45a0*/  LDL R82, [R1+0x28] ;  /* 0x0000280001527983 */ /* 0x000ea80000100800 */
[----:B------:R-:W3:Y:S04]  /*45b0*/  LDL R43, [R1+0x70] ;  /* 0x00007000012b7983 */ /* 0x000ee80000100800 */
[----:B------:R-:W4:Y:S01]  /*45c0*/  LDL R41, [R1+0x3c] ;  /* 0x00003c0001297983 */ /* 0x000f220000100800 */
[----:B------:R-:W1:Y:S02]  /*45d0*/  S2R R39, SR_TID.X ;  /* 0x0000000000277919 */ /* 0x000e640000002100 */
[----:B-1----:R-:W-:-:S05]  /*45e0*/  VIADD R40, R39, 0xffffff80 ;  /* 0xffffff8027287836 */ /* 0x002fca0000000000 */
[----:B------:R-:W-:-:S04]  /*45f0*/  LEA.HI R39, R40, R40, RZ, 0x1 ;  /* 0x0000002828277211 */ /* 0x000fc800078f08ff */
[----:B------:R-:W-:-:S05]  /*4600*/  LOP3.LUT R39, R39, 0xfffffffe, RZ, 0xc0, !PT ;  /* 0xfffffffe27277812 */ /* 0x000fca00078ec0ff */
[----:B------:R-:W-:-:S04]  /*4610*/  IMAD.IADD R39, R40, 0x1, -R39 ;  /* 0x0000000128277824 */ /* 0x000fc800078e0a27 */
[----:B------:R-:W-:-:S05]  /*4620*/  IMAD.SHL.U32 R39, R39, 0x10, RZ ;  /* 0x0000001027277824 */ /* 0x000fca00078e00ff */
[----:B------:R-:W-:-:S04]  /*4630*/  ISETP.GE.AND P5, PT, R39, R81, PT ;  /* 0x000000512700720c */ /* 0x000fc80003fa6270 */
[----:B------:R-:W-:-:S04]  /*4640*/  SEL R36, R61, R98, !P5 ;  /* 0x000000623d247207 */ /* 0x000fc80006800000 */
[----:B------:R-:W-:-:S04]  /*4650*/  SHF.R.S32.HI R37, RZ, 0x1f, R36 ;  /* 0x0000001fff257819 */ /* 0x000fc80000011424 */
[----:B------:R-:W-:-:S04]  /*4660*/  LEA.HI R37, R37, R36, RZ, 0x5 ;  /* 0x0000002425257211 */ /* 0x000fc800078f28ff */
[----:B------:R-:W-:-:S04]  /*4670*/  SHF.R.S32.HI R36, RZ, 0x5, R37 ;  /* 0x00000005ff247819 */ /* 0x000fc80000011425 */
[----:B------:R-:W-:Y:S02]  /*4680*/  LEA.HI.SX32 R36, R73, R36, 0x1c ;  /* 0x0000002449247211 */ /* 0x000fe400078fe2ff */
[----:B------:R-:W-:-:S03]  /*4690*/  IADD3 R83, P4, P5, R58, R78, R20 ;  /* 0x0000004e3a537210 */ /* 0x000fc60007d9e014 */
[----:B------:R-:W-:Y:S01]  /*46a0*/  IMAD.SHL.U32 R37, R36, 0x10, RZ ;  /* 0x0000001024257824 */ /* 0x000fe200078e00ff */
[----:B------:R-:W-:-:S04]  /*46b0*/  IADD3.X R40, R80, R95, R4, P4, P5 ;  /* 0x0000005f50287210 */ /* 0x000fc800027ea404 */
[----:B------:R-:W-:Y:S02]  /*46c0*/  ISETP.GE.AND P4, PT, R37, R96, PT ;  /* 0x000000602500720c */ /* 0x000fe40003f86270 */
[----:B------:R-:W-:-:S05]  /*46d0*/  LEA.HI R36, R36, R36, RZ, 0x1 ;  /* 0x0000002424247211 */ /* 0x000fca00078f08ff */
[----:B------:R-:W-:-:S06]  /*46e0*/  IMAD.SHL.U32 R36, R36, 0x800, RZ ;  /* 0x0000080024247824 */ /* 0x000fcc00078e00ff */
[--C-:B------:R-:W-:Y:S02]  /*46f0*/  @!P4 SHF.R.S32.HI R38, RZ, 0x1f, R37.reuse ;  /* 0x0000001fff26c819 */ /* 0x100fe40000011425 */
[--C-:B------:R-:W-:Y:S02]  /*4700*/  @!P4 IADD3 R85, P5, P6, R58, R78, R37.reuse ;  /* 0x0000004e3a55c210 */ /* 0x100fe40007ebe025 */
[----:B------:R-:W-:Y:S02]  /*4710*/  LOP3.LUT R36, R36, 0xfffff000, RZ, 0xc0, !PT ;  /* 0xfffff00024247812 */ /* 0x000fe400078ec0ff */
[----:B------:R-:W-:Y:S01]  /*4720*/  @!P4 IADD3.X R42, R80, R95, R38, P5, P6 ;  /* 0x0000005f502ac210 */ /* 0x000fe20002fec426 */
[----:B------:R-:W-:Y:S01]  /*4730*/  BSSY B2, `(.L_x_9072) ;  /* 0x00000e4000027945 */ /* 0x000fe20003800000 */
[----:B--2---:R-:W-:-:S04]  /*4740*/  LOP3.LUT R37, R82, 0x10, R37, 0xf8, !PT ;  /* 0x0000001052257812 */ /* 0x004fc800078ef825 */
[----:B---3--:R-:W-:Y:S02]  /*4750*/  LOP3.LUT R37, R37, R43, RZ, 0x3c, !PT ;  /* 0x0000002b25257212 */ /* 0x008fe400078e3cff */
[----:B------:R-:W-:Y:S02]  /*4760*/  IADD3 R82, P5, R83, R76, RZ ;  /* 0x0000004c53527210 */ /* 0x000fe40007fbe0ff */
[----:B----4-:R-:W-:Y:S01]  /*4770*/  IADD3 R38, R37, R36, R41 ;  /* 0x0000002425267210 */ /* 0x010fe20007ffe029 */
[C---:B------:R-:W-:Y:S02]  /*4780*/  IMAD R36, R19.reuse, 0x3000, R71 ;  /* 0x0000300013247824 */ /* 0x040fe400078e0247 */
[----:B------:R-:W-:Y:S02]  /*4790*/  IMAD.X R83, R40, 0x1, R77, P5 ;  /* 0x0000000128537824 */ /* 0x000fe400028e064d */
[----:B------:R-:W-:Y:S01]  /*47a0*/  IMAD R38, R19, 0x3000, R38 ;  /* 0x0000300013267824 */ /* 0x000fe200078e0226 */
[----:B------:R-:W-:Y:S01]  /*47b0*/  @!P4 IADD3 R84, P5, R85, R76, RZ ;  /* 0x0000004c5554c210 */ /* 0x000fe20007fbe0ff */
[----:B------:R-:W-:-:S02]  /*47c0*/  IMAD.IADD R36, R17, 0x1, R36 ;  /* 0x0000000111247824 */ /* 0x000fc400078e0224 */
[----:B------:R-:W-:Y:S02]  /*47d0*/  IMAD.IADD R40, R17, 0x1, R38 ;  /* 0x0000000111287824 */ /* 0x000fe400078e0226 */
[----:B------:R-:W-:Y:S01]  /*47e0*/  @!P4 IMAD.X R85, R42, 0x1, R77, P5 ;  /* 0x000000012a55c824 */ /* 0x000fe200028e064d */
[----:B------:R-:W-:Y:S02]  /*47f0*/  ISETP.GE.AND P5, PT, R39, R90, PT ;  /* 0x0000005a2700720c */ /* 0x000fe40003fa6270 */
[----:B------:R-:W1:Y:S04]  /*4800*/  LDS.128 R36, [R36+0x13800] ;  /* 0x0138000024247984 */ /* 0x000e680000000c00 */
[----:B------:R-:W2:Y:S07]  /*4810*/  LDS.128 R40, [R40+0x13800] ;  /* 0x0138000028287984 */ /* 0x000eae0000000c00 */
[----:B------:R-:W-:Y:S05]  /*4820*/  @P5 BRA `(.L_x_9073) ;  /* 0x0000000c00505947 */ /* 0x000fea0003800000 */
[--C-:B------:R-:W-:Y:S02]  /*4830*/  SHF.R.U32.HI R110, RZ, 0x8, R13.reuse ;  /* 0x00000008ff6e7819 */ /* 0x100fe4000001160d */
[----:B------:R-:W-:Y:S02]  /*4840*/  LOP3.LUT R102, R13, 0xff, RZ, 0xc0, !PT ;  /* 0x000000ff0d667812 */ /* 0x000fe400078ec0ff */
[----:B------:R-:W-:Y:S02]  /*4850*/  SHF.R.U32.HI R111, RZ, 0x18, R13 ;  /* 0x00000018ff6f7819 */ /* 0x000fe4000001160d */
[----:B------:R-:W-:Y:S02]  /*4860*/  SHF.R.U32.HI R34, RZ, 0x8, R33 ;  /* 0x00000008ff227819 */ /* 0x000fe40000011621 */
[----:B------:R-:W-:Y:S02]  /*4870*/  SHF.R.U32.HI R14, RZ, 0x10, R13 ;  /* 0x00000010ff0e7819 */ /* 0x000fe4000001160d */
[--C-:B------:R-:W-:Y:S01]  /*4880*/  SHF.R.U32.HI R13, RZ, 0x10, R33.reuse ;  /* 0x00000010ff0d7819 */ /* 0x100fe20000011621 */
[----:B------:R-:W-:Y:S01]  /*4890*/  IMAD.SHL.U32 R34, R34, 0x100, RZ ;  /* 0x0000010022227824 */ /* 0x000fe200078e00ff */
[----:B------:R-:W-:Y:S01]  /*48a0*/  LOP3.LUT R104, R33, 0xff, RZ, 0xc0, !PT ;  /* 0x000000ff21687812 */ /* 0x000fe200078ec0ff */
[----:B------:R-:W-:Y:S01]  /*48b0*/  IMAD.U32 R14, R14, 0x10000, RZ ;  /* 0x000100000e0e7824 */ /* 0x000fe200078e00ff */
[----:B------:R-:W-:Y:S01]  /*48c0*/  SHF.R.U32.HI R109, RZ, 0x18, R33 ;  /* 0x00000018ff6d7819 */ /* 0x000fe20000011621 */
[----:B------:R-:W-:Y:S01]  /*48d0*/  IMAD.SHL.U32 R33, R110, 0x100, RZ ;  /* 0x000001006e217824 */ /* 0x000fe200078e00ff */
[--C-:B------:R-:W-:Y:S01]  /*48e0*/  SHF.R.U32.HI R12, RZ, 0x10, R15.reuse ;  /* 0x00000010ff0c7819 */ /* 0x100fe2000001160f */
[----:B------:R-:W-:Y:S01]  /*48f0*/  IMAD.U32 R13, R13, 0x10000, RZ ;  /* 0x000100000d0d7824 */ /* 0x000fe200078e00ff */
[----:B------:R-:W-:-:S02]  /*4900*/  SHF.R.U32.HI R32, RZ, 0x8, R15 ;  /* 0x00000008ff207819 */ /* 0x000fc4000001160f */
[----:B------:R-:W-:Y:S01]  /*4910*/  LOP3.LUT R103, R15, 0xff, RZ, 0xc0, !PT ;  /* 0x000000ff0f677812 */ /* 0x000fe200078ec0ff */
[----:B------:R-:W-:Y:S01]  /*4920*/  IMAD.U32 R12, R12, 0x10000, RZ ;  /* 0x000100000c0c7824 */ /* 0x000fe200078e00ff */
[----:B------:R-:W-:Y:S01]  /*4930*/  SHF.R.U32.HI R108, RZ, 0x18, R15 ;  /* 0x00000018ff6c7819 */ /* 0x000fe2000001160f */
[----:B------:R-:W-:Y:S01]  /*4940*/  IMAD.SHL.U32 R32, R32, 0x100, RZ ;  /* 0x0000010020207824 */ /* 0x000fe200078e00ff */
[--C-:B------:R-:W-:Y:S02]  /*4950*/  SHF.R.U32.HI R107, RZ, 0x8, R35.reuse ;  /* 0x00000008ff6b7819 */ /* 0x100fe40000011623 */
[----:B------:R-:W-:Y:S02]  /*4960*/  PRMT R102, R111, 0x654, R102 ;  /* 0x000006546f667816 */ /* 0x000fe40000000066 */
[----:B------:R-:W-:Y:S02]  /*4970*/  SHF.R.U32.HI R15, RZ, 0x10, R35 ;  /* 0x00000010ff0f7819 */ /* 0x000fe40000011623 */
[----:B------:R-:W-:-:S02]  /*4980*/  LOP3.LUT R105, R35, 0xff, RZ, 0xc0, !PT ;  /* 0x000000ff23697812 */ /* 0x000fc400078ec0ff */
[----:B------:R-:W-:Y:S02]  /*4990*/  SHF.R.U32.HI R106, RZ, 0x18, R35 ;  /* 0x00000018ff6a7819 */ /* 0x000fe40000011623 */
[----:B------:R-:W-:Y:S02]  /*49a0*/  PRMT R35, R109, 0x654, R104 ;  /* 0x000006546d237816 */ /* 0x000fe40000000068 */
[----:B------:R-:W-:Y:S01]  /*49b0*/  LOP3.LUT R33, R102, 0xff00, R33, 0xf8, !PT ;  /* 0x0000ff0066217812 */ /* 0x000fe200078ef821 */
[----:B------:R-:W-:Y:S01]  /*49c0*/  IMAD.SHL.U32 R102, R107, 0x100, RZ ;  /* 0x000001006b667824 */ /* 0x000fe200078e00ff */
[----:B------:R-:W-:Y:S01]  /*49d0*/  PRMT R105, R106, 0x654, R105 ;  /* 0x000006546a697816 */ /* 0x000fe20000000069 */
[----:B------:R-:W-:Y:S01]  /*49e0*/  IMAD.U32 R107, R15, 0x10000, RZ ;  /* 0x000100000f6b7824 */ /* 0x000fe200078e00ff */
[----:B------:R-:W-:Y:S02]  /*49f0*/  LOP3.LUT R106, R35, 0xff00, R34, 0xf8, !PT ;  /* 0x0000ff00236a7812 */ /* 0x000fe400078ef822 */
[----:B------:R-:W-:-:S02]  /*4a00*/  PRMT R103, R108, 0x654, R103 ;  /* 0x000006546c677816 */ /* 0x000fc40000000067 */
[----:B------:R-:W-:Y:S02]  /*4a10*/  F2FP.F16.E4M3.UNPACK_B R104, R101.H1 ;  /* 0x00000065ff68723e */ /* 0x000fe400030006ff */
[----:B--2---:R-:W-:Y:S02]  /*4a20*/  F2FP.F16.E4M3.UNPACK_B R35, R40.H1 ;  /* 0x00000028ff23723e */ /* 0x004fe400030006ff */
[----:B-1----:R-:W-:Y:S02]  /*4a30*/  F2FP.F16.E4M3.UNPACK_B R34, R36.H1 ;  /* 0x00000024ff22723e */ /* 0x002fe400030006ff */
[----:B------:R-:W-:Y:S01]  /*4a40*/  LOP3.LUT R108, R105, 0xff00, R102, 0xf8, !PT ;  /* 0x0000ff00696c7812 */ /* 0x000fe200078ef866 */
[----:B------:R-:W-:Y:S01]  /*4a50*/  HADD2.F32 R105, -RZ, R104.H0_H0 ;  /* 0x20000068ff697230 */ /* 0x000fe20000004100 */
[----:B------:R-:W-:Y:S01]  /*4a60*/  LOP3.LUT R103, R103, 0xff00, R32, 0xf8, !PT ;  /* 0x0000ff0067677812 */ /* 0x000fe200078ef820 */
[--C-:B------:R-:W-:Y:S01]  /*4a70*/  HADD2.F32 R32, -RZ, R34.reuse.H0_H0 ;  /* 0x20000022ff207230 */ /* 0x100fe20000004100 */
[----:B------:R-:W-:Y:S01]  /*4a80*/  LOP3.LUT R14, R33, 0xff0000, R14, 0xf8, !PT ;  /* 0x00ff0000210e7812 */ /* 0x000fe200078ef80e */
[--C-:B------:R-:W-:Y:S01]  /*4a90*/  HADD2.F32 R33, -RZ, R35.reuse.H0_H0 ;  /* 0x20000023ff217230 */ /* 0x100fe20000004100 */
[----:B------:R-:W-:Y:S01]  /*4aa0*/  F2FP.F16.E4M3.UNPACK_B R102, R100.H1 ;  /* 0x00000064ff66723e */ /* 0x000fe200030006ff */
[----:B------:R-:W-:Y:S01]  /*4ab0*/  HADD2.F32 R34, -RZ, R34.H1_H1 ;  /* 0x30000022ff227230 */ /* 0x000fe20000004100 */
[----:B------:R-:W-:Y:S01]  /*4ac0*/  LOP3.LUT R12, R103, 0xff0000, R12, 0xf8, !PT ;  /* 0x00ff0000670c7812 */ /* 0x000fe200078ef80c */
[-C--:B------:R-:W-:Y:S01]  /*4ad0*/  FMUL.FTZ R110, R32, R105.reuse ;  /* 0x00000069206e7220 */ /* 0x080fe20000410000 */
[----:B------:R-:W-:Y:S01]  /*4ae0*/  FMUL.FTZ R109, R33, R105 ;  /* 0x00000069216d7220 */ /* 0x000fe20000410000 */
[--C-:B------:R-:W-:Y:S01]  /*4af0*/  HADD2.F32 R103, -RZ, R102.reuse.H0_H0 ;  /* 0x20000066ff677230 */ /* 0x100fe20000004100 */
[----:B------:R-:W-:Y:S01]  /*4b00*/  LOP3.LUT R15, R106, 0xff0000, R13, 0xf8, !PT ;  /* 0x00ff00006a0f7812 */ /* 0x000fe200078ef80d */
[----:B------:R-:W-:Y:S01]  /*4b10*/  HADD2.F32 R105, -RZ, R102.H1_H1 ;  /* 0x30000066ff697230 */ /* 0x000fe20000004100 */
[----:B------:R-:W-:Y:S01]  /*4b20*/  F2FP.F16.E4M3.UNPACK_B R106, R101 ;  /* 0x00000065ff6a723e */ /* 0x000fe200020006ff */
[----:B------:R-:W-:-:S02]  /*4b30*/  HADD2.F32 R102, -RZ, R35.H1_H1 ;  /* 0x30000023ff667230 */ /* 0x000fc40000004100 */
[-C--:B------:R-:W-:Y:S01]  /*4b40*/  FFMA.FTZ R32, R32, R103.reuse, -R109 ;  /* 0x0000006720207223 */ /* 0x080fe2000001086d */
[----:B------:R-:W-:Y:S01]  /*4b50*/  FFMA.FTZ R33, R33, R103, R110 ;  /* 0x0000006721217223 */ /* 0x000fe2000001006e */
[----:B------:R-:W-:Y:S01]  /*4b60*/  F2FP.F16.E4M3.UNPACK_B R103, R100 ;  /* 0x00000064ff67723e */ /* 0x000fe200020006ff */
[----:B------:R-:W-:Y:S01]  /*4b70*/  HADD2.F32 R109, -RZ, R104.H1_H1 ;  /* 0x30000068ff6d7230 */ /* 0x000fe20000004100 */
[----:B------:R-:W-:Y:S02]  /*4b80*/  F2FP.F16.E4M3.UNPACK_B R100, R36 ;  /* 0x00000024ff64723e */ /* 0x000fe400020006ff */
[----:B------:R-:W-:Y:S01]  /*4b90*/  LOP3.LUT R13, R108, 0xff0000, R107, 0xf8, !PT ;  /* 0x00ff00006c0d7812 */ /* 0x000fe200078ef86b */
[----:B------:R-:W-:Y:S01]  /*4ba0*/  HADD2.F32 R107, -RZ, R106.H0_H0 ;  /* 0x2000006aff6b7230 */ /* 0x000fe20000004100 */
        /* <DEDUP_REMOVED lines=8> */
[----:B------:R-:W-:Y:S01]  /*4c30*/  FMUL.FTZ R108, R36, R107 ;  /* 0x0000006b246c7220 */ /* 0x000fe20000410000 */
[----:B------:R-:W-:Y:S01]  /*4c40*/  HADD2.F32 R105, -RZ, R106.H1_H1 ;  /* 0x3000006aff697230 */ /* 0x000fe20000004100 */
[----:B------:R-:W-:Y:S01]  /*4c50*/  F2FP.F16.E4M3.UNPACK_B R106, R97.H1 ;  /* 0x00000061ff6a723e */ /* 0x000fe200030006ff */
[----:B------:R-:W-:-:S02]  /*4c60*/  HADD2.F32 R102, -RZ, R40.H1_H1 ;  /* 0x30000028ff667230 */ /* 0x000fc40000004100 */
[C---:B------:R-:W-:Y:S01]  /*4c70*/  FMUL.FTZ R109, R101.reuse, R107 ;  /* 0x0000006b656d7220 */ /* 0x040fe20000410000 */
[-C--:B------:R-:W-:Y:S01]  /*4c80*/  FFMA.FTZ R40, R101, R104.reuse, R108 ;  /* 0x0000006865287223 */ /* 0x080fe2000001006c */
[----:B------:R-:W-:Y:S01]  /*4c90*/  HADD2.F32 R100, -RZ, R100.H1_H1 ;  /* 0x30000064ff647230 */ /* 0x000fe20000004100 */
[----:B------:R-:W-:Y:S01]  /*4ca0*/  F2FP.F16.E4M3.UNPACK_B R107, R99.H1 ;  /* 0x00000063ff6b723e */ /* 0x000fe200030006ff */
[----:B------:R-:W-:Y:S02]  /*4cb0*/  HADD2.F32 R101, -RZ, R103.H1_H1 ;  /* 0x30000067ff657230 */ /* 0x000fe40000004100 */
[-C--:B------:R-:W-:Y:S01]  /*4cc0*/  FMUL.FTZ R103, R102, R105.reuse ;  /* 0x0000006966677220 */ /* 0x080fe20000410000 */
[----:B------:R-:W-:Y:S01]  /*4cd0*/  FFMA.FTZ R36, R36, R104, -R109 ;  /* 0x0000006824247223 */ /* 0x000fe2000001086d */
[----:B------:R-:W-:Y:S01]  /*4ce0*/  F2FP.F16.E4M3.UNPACK_B R104, R42.H1 ;  /* 0x0000002aff68723e */ /* 0x000fe200030006ff */
[C---:B------:R-:W-:Y:S01]  /*4cf0*/  FMUL.FTZ R111, R100.reuse, R105 ;  /* 0x00000069646f7220 */ /* 0x040fe20000410000 */
[----:B------:R-:W-:Y:S01]  /*4d00*/  FFMA.FTZ R103, R100, R101, -R103 ;  /* 0x0000006564677223 */ /* 0x000fe20000010867 */
[----:B------:R-:W-:Y:S01]  /*4d10*/  F2FP.F16.E4M3.UNPACK_B R100, R38.H1 ;  /* 0x00000026ff64723e */ /* 0x000fe200030006ff */
[----:B------:R-:W-:-:S02]  /*4d20*/  HADD2.F32 R109, -RZ, R106.H0_H0 ;  /* 0x2000006aff6d7230 */ /* 0x000fc40000004100 */
[----:B------:R-:W-:Y:S01]  /*4d30*/  FFMA.FTZ R101, R102, R101, R111 ;  /* 0x0000006566657223 */ /* 0x000fe2000001006f */
[----:B------:R-:W-:Y:S01]  /*4d40*/  HADD2.F32 R105, -RZ, R104.H0_H0 ;  /* 0x20000068ff697230 */ /* 0x000fe20000004100 */
[----:B------:R-:W-:Y:S01]  /*4d50*/  F2FP.F16.E4M3.UNPACK_B R38, R38 ;  /* 0x00000026ff26723e */ /* 0x000fe200020006ff */
        /* <DEDUP_REMOVED lines=18> */
[----:B------:R-:W-:Y:S01]  /*4e80*/  HADD2.F32 R42, -RZ, R38.H0_H0 ;  /* 0x20000026ff2a7230 */ /* 0x000fe20000004100 */
[----:B------:R-:W-:Y:S01]  /*4e90*/  F2FP.SATFINITE.E4M3.F32.PACK_AB_MERGE_C R40, R101, R40, R33 ;  /* 0x000000286528723e */ /* 0x000fe20004807021 */
[--C-:B------:R-:W-:Y:S01]  /*4ea0*/  HADD2.F32 R107, -RZ, R105.reuse.H0_H0 ;  /* 0x20000069ff6b7230 */ /* 0x100fe20000004100 */
[----:B------:R-:W-:Y:S01]  /*4eb0*/  F2FP.F16.E4M3.UNPACK_B R34, R41 ;  /* 0x00000029ff22723e */ /* 0x000fe200020006ff */
[----:B------:R-:W-:Y:S01]  /*4ec0*/  HADD2.F32 R109, -RZ, R105.H1_H1 ;  /* 0x30000069ff6d7230 */ /* 0x000fe20000004100 */
[----:B------:R-:W-:Y:S01]  /*4ed0*/  F2FP.F16.E4M3.UNPACK_B R105, R99 ;  /* 0x00000063ff69723e */ /* 0x000fe200020006ff */
[----:B------:R-:W-:-:S02]  /*4ee0*/  HADD2.F32 R99, -RZ, R104.H0_H0 ;  /* 0x20000068ff637230 */ /* 0x000fc40000004100 */
[----:B------:R-:W-:Y:S01]  /*4ef0*/  FMUL.FTZ R108, R42, R107 ;  /* 0x0000006b2a6c7220 */ /* 0x000fe20000410000 */
[----:B------:R-:W-:Y:S01]  /*4f00*/  HADD2.F32 R104, -RZ, R104.H1_H1 ;  /* 0x30000068ff687230 */ /* 0x000fe20000004100 */
[----:B------:R-:W-:Y:S01]  /*4f10*/  F2FP.F16.E4M3.UNPACK_B R35, R15 ;  /* 0x0000000fff23723e */ /* 0x000fe200020006ff */
[----:B------:R-:W-:Y:S02]  /*4f20*/  HADD2.F32 R38, -RZ, R38.H1_H1 ;  /* 0x30000026ff267230 */ /* 0x000fe40000004100 */
[C---:B------:R-:W-:Y:S01]  /*4f30*/  FMUL.FTZ R111, R99.reuse, R107 ;  /* 0x0000006b636f7220 */ /* 0x040fe20000410000 */
        /* <DEDUP_REMOVED lines=8> */
[----:B------:R-:W-:Y:S01]  /*4fc0*/  F2FP.SATFINITE.E4M3.F32.PACK_AB_MERGE_C R100, R97, R100, RZ ;  /* 0x000000646164723e */ /* 0x000fe200048070ff */
[----:B------:R-:W-:Y:S01]  /*4fd0*/  FFMA.FTZ R38, R38, R105, -R107 ;  /* 0x0000006926267223 */ /* 0x000fe2000001086b */
[----:B------:R-:W-:Y:S01]  /*4fe0*/  F2FP.SATFINITE.E4M3.F32.PACK_AB_MERGE_C R36, R103, R36, R32 ;  /* 0x000000246724723e */ /* 0x000fe20004807020 */
[--C-:B------:R-:W-:Y:S01]  /*4ff0*/  HADD2.F32 R97, -RZ, R34.reuse.H0_H0 ;  /* 0x20000022ff617230 */ /* 0x100fe20000004100 */
[----:B------:R-:W-:Y:S01]  /*5000*/  F2FP.SATFINITE.E4M3.F32.PACK_AB_MERGE_C R102, R113, R102, RZ ;  /* 0x000000667166723e */ /* 0x000fe200048070ff */
[----:B------:R-:W-:Y:S01]  /*5010*/  HADD2.F32 R101, -RZ, R35.H0_H0 ;  /* 0x20000023ff657230 */ /* 0x000fe20000004100 */
[----:B------:R-:W-:Y:S01]  /*5020*/  F2FP.F16.E4M3.UNPACK_B R99, R14 ;  /* 0x0000000eff63723e */ /* 0x000fe200020006ff */
[----:B------:R-:W-:Y:S01]  /*5030*/  HADD2.F32 R32, -RZ, R33.H0_H0 ;  /* 0x20000021ff207230 */ /* 0x000fe20000004100 */
[----:B------:R-:W-:Y:S01]  /*5040*/  F2FP.SATFINITE.E4M3.F32.PACK_AB_MERGE_C R42, R109, R42, R102 ;  /* 0x0000002a6d2a723e */ /* 0x000fe20004807066 */
[----:B------:R-:W-:Y:S01]  /*5050*/  HADD2.F32 R34, -RZ, R34.H1_H1 ;  /* 0x30000022ff227230 */ /* 0x000fe20000004100 */
[----:B------:R-:W-:Y:S01]  /*5060*/  F2FP.SATFINITE.E4M3.F32.PACK_AB_MERGE_C R38, R38, R111, R100 ;  /* 0x0000006f2626723e */ /* 0x000fe20004807064 */
[-C--:B------:R-:W-:Y:S01]  /*5070*/  FMUL.FTZ R103, R97, R101.reuse ;  /* 0x0000006561677220 */ /* 0x080fe20000410000 */
[----:B------:R-:W-:Y:S01]  /*5080*/  FMUL.FTZ R102, R32, R101 ;  /* 0x0000006520667220 */ /* 0x000fe20000410000 */
[----:B------:R-:W-:Y:S01]  /*5090*/  HADD2.F32 R100, -RZ, R99.H0_H0 ;  /* 0x20000063ff647230 */ /* 0x000fe20000004100 */
[----:B------:R-:W-:Y:S01]  /*50a0*/  F2FP.F16.E4M3.UNPACK_B R41, R41.H1 ;  /* 0x00000029ff29723e */ /* 0x000fe200030006ff */
[----:B------:R-:W-:Y:S01]  /*50b0*/  HADD2.F32 R101, -RZ, R35.H1_H1 ;  /* 0x30000023ff657230 */ /* 0x000fe20000004100 */
[----:B------:R-:W-:Y:S01]  /*50c0*/  F2FP.F16.E4M3.UNPACK_B R37, R37.H1 ;  /* 0x00000025ff25723e */ /* 0x000fe200030006ff */
[----:B------:R-:W-:-:S02]  /*50d0*/  HADD2.F32 R35, -RZ, R33.H1_H1 ;  /* 0x30000021ff237230 */ /* 0x000fc40000004100 */
[-C--:B------:R-:W-:Y:S01]  /*50e0*/  FFMA.FTZ R32, R32, R100.reuse, -R103 ;  /* 0x0000006420207223 */ /* 0x080fe20000010867 */
[----:B------:R-:W-:Y:S01]  /*50f0*/  FFMA.FTZ R33, R97, R100, R102 ;  /* 0x0000006461217223 */ /* 0x000fe20000010066 */
[----:B------:R-:W-:Y:S02]  /*5100*/  HADD2.F32 R99, -RZ, R99.H1_H1 ;  /* 0x30000063ff637230 */ /* 0x000fe40000004100 */
[CC--:B------:R-:W-:Y:S01]  /*5110*/  FMUL.FTZ R100, R34.reuse, R101.reuse ;  /* 0x0000006522647220 */ /* 0x0c0fe20000410000 */
[----:B------:R-:W-:Y:S01]  /*5120*/  FMUL.FTZ R97, R35, R101 ;  /* 0x0000006523617220 */ /* 0x000fe20000410000 */
[----:B------:R-:W-:Y:S01]  /*5130*/  F2FP.F16.E4M3.UNPACK_B R101, R15.H1 ;  /* 0x0000000fff65723e */ /* 0x000fe200030006ff */
[----:B------:R-:W-:Y:S01]  /*5140*/  HADD2.F32 R15, -RZ, R37.H0_H0 ;  /* 0x20000025ff0f7230 */ /* 0x000fe20000004100 */
[----:B------:R-:W-:Y:S01]  /*5150*/  F2FP.F16.E4M3.UNPACK_B R14, R14.H1 ;  /* 0x0000000eff0e723e */ /* 0x000fe200030006ff */
[----:B------:R-:W-:Y:S01]  /*5160*/  FFMA.FTZ R34, R34, R99, R97 ;  /* 0x0000006322227223 */ /* 0x000fe20000010061 */
[----:B------:R-:W-:-:S02]  /*5170*/  HADD2.F32 R97, -RZ, R41.H0_H0 ;  /* 0x20000029ff617230 */ /* 0x000fc40000004100 */
[----:B------:R-:W-:Y:S01]  /*5180*/  FFMA.FTZ R35, R35, R99, -R100 ;  /* 0x0000006323237223 */ /* 0x000fe20000010864 */
[----:B------:R-:W-:Y:S01]  /*5190*/  HADD2.F32 R104, -RZ, R101.H0_H0 ;  /* 0x20000065ff687230 */ /* 0x000fe20000004100 */
[----:B------:R-:W-:Y:S01]  /*51a0*/  F2FP.F16.E4M3.UNPACK_B R99, R43 ;  /* 0x0000002bff63723e */ /* 0x000fe200020006ff */
[--C-:B------:R-:W-:Y:S01]  /*51b0*/  HADD2.F32 R102, -RZ, R14.reuse.H0_H0 ;  /* 0x2000000eff667230 */ /* 0x100fe20000004100 */
[----:B------:R-:W-:Y:S01]  /*51c0*/  F2FP.F16.E4M3.UNPACK_B R107, R13 ;  /* 0x0000000dff6b723e */ /* 0x000fe200020006ff */
[----:B------:R-:W-:Y:S02]  /*51d0*/  HADD2.F32 R100, -RZ, R41.H1_H1 ;  /* 0x30000029ff647230 */ /* 0x000fe40000004100 */
[-C--:B------:R-:W-:Y:S01]  /*51e0*/  FMUL.FTZ R106, R97, R104.reuse ;  /* 0x00000068616a7220 */ /* 0x080fe20000410000 */
[----:B------:R-:W-:Y:S02]  /*51f0*/  HADD2.F32 R37, -RZ, R37.H1_H1 ;  /* 0x30000025ff257230 */ /* 0x000fe40000004100 */
[----:B------:R-:W-:Y:S01]  /*5200*/  FMUL.FTZ R104, R15, R104 ;  /* 0x000000680f687220 */ /* 0x000fe20000410000 */
[----:B------:R-:W-:Y:S01]  /*5210*/  HADD2.F32 R41, -RZ, R101.H1_H1 ;  /* 0x30000065ff297230 */ /* 0x000fe20000004100 */
[----:B------:R-:W-:Y:S01]  /*5220*/  F2FP.F16.E4M3.UNPACK_B R105, R12.H1 ;  /* 0x0000000cff69723e */ /* 0x000fe200030006ff */
[----:B------:R-:W-:-:S02]  /*5230*/  HADD2.F32 R101, -RZ, R14.H1_H1 ;  /* 0x3000000eff657230 */ /* 0x000fc40000004100 */
[-C--:B------:R-:W-:Y:S01]  /*5240*/  FFMA.FTZ R14, R15, R102.reuse, -R106 ;  /* 0x000000660f0e7223 */ /* 0x080fe2000001086a */
[----:B------:R-:W-:Y:S01]  /*5250*/  FFMA.FTZ R15, R97, R102, R104 ;  /* 0x00000066610f7223 */ /* 0x000fe20000010068 */
[CC--:B------:R-:W-:Y:S01]  /*5260*/  FMUL.FTZ R108, R100.reuse, R41.reuse ;  /* 0x00000029646c7220 */ /* 0x0c0fe20000410000 */
[C---:B------:R-:W-:Y:S01]  /*5270*/  FMUL.FTZ R97, R37.reuse, R41 ;  /* 0x0000002925617220 */ /* 0x040fe20000410000 */
[----:B------:R-:W-:Y:S01]  /*5280*/  F2FP.F16.E4M3.UNPACK_B R41, R39 ;  /* 0x00000027ff29723e */ /* 0x000fe200020006ff */
[----:B------:R-:W-:Y:S02]  /*5290*/  HADD2.F32 R102, -RZ, R99.H0_H0 ;  /* 0x20000063ff667230 */ /* 0x000fe40000004100 */
[-C--:B------:R-:W-:Y:S01]  /*52a0*/  FFMA.FTZ R37, R37, R101.reuse, -R108 ;  /* 0x0000006525257223 */ /* 0x080fe2000001086c */
[----:B------:R-:W-:Y:S01]  /*52b0*/  FFMA.FTZ R100, R100, R101, R97 ;  /* 0x0000006564647223 */ /* 0x000fe20000010061 */
[----:B------:R-:W-:Y:S01]  /*52c0*/  F2FP.F16.E4M3.UNPACK_B R101, R43.H1 ;  /* 0x0000002bff65723e */ /* 0x000fe200030006ff */
[----:B------:R-:W-:Y:S01]  /*52d0*/  HADD2.F32 R43, -RZ, R41.H0_H0 ;  /* 0x20000029ff2b7230 */ /* 0x000fe20000004100 */
[----:B------:R-:W-:Y:S01]  /*52e0*/  F2FP.F16.E4M3.UNPACK_B R108, R13.H1 ;  /* 0x0000000dff6c723e */ /* 0x000fe200030006ff */
[----:B------:R-:W-:Y:S01]  /*52f0*/  HADD2.F32 R106, -RZ, R105.H0_H0 ;  /* 0x20000069ff6a7230 */ /* 0x000fe20000004100 */
[----:B------:R-:W-:Y:S01]  /*5300*/  F2FP.F16.E4M3.UNPACK_B R39, R39.H1 ;  /* 0x00000027ff27723e */ /* 0x000fe200030006ff */
[----:B------:R-:W-:Y:S01]  /*5310*/  HADD2.F32 R103, -RZ, R101.H0_H0 ;  /* 0x20000065ff677230 */ /* 0x000fe20000004100 */
[----:B------:R-:W-:Y:S01]  /*5320*/  F2FP.F16.E4M3.UNPACK_B R104, R12 ;  /* 0x0000000cff68723e */ /* 0x000fe200020006ff */
[----:B------:R-:W-:Y:S01]  /*5330*/  HADD2.F32 R12, -RZ, R107.H0_H0 ;  /* 0x2000006bff0c7230 */ /* 0x000fe20000004100 */
[----:B------:R-:W-:Y:S01]  /*5340*/  F2FP.SATFINITE.E4M3.F32.PACK_AB_MERGE_C R14, R37, R14, RZ ;  /* 0x0000000e250e723e */ /* 0x000fe200048070ff */
[----:B------:R-:W-:Y:S01]  /*5350*/  HADD2.F32 R110, -RZ, R108.H0_H0 ;  /* 0x2000006cff6e7230 */ /* 0x000fe20000004100 */
[----:B------:R-:W-:Y:S01]  /*5360*/  F2FP.SATFINITE.E4M3.F32.PACK_AB_MERGE_C R15, R100, R15, RZ ;  /* 0x0000000f640f723e */ /* 0x000fe200048070ff */
[----:B------:R-:W-:-:S02]  /*5370*/  HADD2.F32 R97, -RZ, R39.H0_H0 ;  /* 0x20000027ff617230 */ /* 0x000fc40000004100 */
[C---:B------:R-:W-:Y:S01]  /*5380*/  FMUL.FTZ R112, R102.reuse, R12 ;  /* 0x0000000c66707220 */ /* 0x040fe20000410000 */
[----:B------:R-:W-:Y:S02]  /*5390*/  HADD2.F32 R13, -RZ, R104.H0_H0 ;  /* 0x20000068ff0d7230 */ /* 0x000fe40000004100 */
[----:B------:R-:W-:Y:S01]  /*53a0*/  FMUL.FTZ R114, R103, R110 ;  /* 0x0000006e67727220 */ /* 0x000fe20000410000 */
[----:B------:R-:W-:Y:S01]  /*53b0*/  FMUL.FTZ R109, R43, R12 ;  /* 0x0000000c2b6d7220 */ /* 0x000fe20000410000 */
[----:B------:R-:W-:Y:S01]  /*53c0*/  FMUL.FTZ R110, R97, R110 ;  /* 0x0000006e616e7220 */ /* 0x000fe20000410000 */
[----:B------:R-:W-:Y:S02]  /*53d0*/  HADD2.F32 R101, -RZ, R101.H1_H1 ;  /* 0x30000065ff657230 */ /* 0x000fe40000004100 */
[-C--:B------:R-:W-:Y:S01]  /*53e0*/  FFMA.FTZ R12, R43, R13.reuse, -R112 ;  /* 0x0000000d2b0c7223 */ /* 0x080fe20000010870 */
[----:B------:R-:W-:Y:S02]  /*53f0*/  HADD2.F32 R108, -RZ, R108.H1_H1 ;  /* 0x3000006cff6c7230 */ /* 0x000fe40000004100 */
[----:B------:R-:W-:Y:S01]  /*5400*/  FFMA.FTZ R13, R102, R13, R109 ;  /* 0x0000000d660d7223 */ /* 0x000fe2000001006d */
[----:B------:R-:W-:-:S02]  /*5410*/  HADD2.F32 R39, -RZ, R39.H1_H1 ;  /* 0x30000027ff277230 */ /* 0x000fc40000004100 */
[-C--:B------:R-:W-:Y:S01]  /*5420*/  FFMA.FTZ R114, R97, R106.reuse, -R114 ;  /* 0x0000006a61727223 */ /* 0x080fe20000010872 */
[----:B------:R-:W-:Y:S01]  /*5430*/  FFMA.FTZ R110, R103, R106, R110 ;  /* 0x0000006a676e7223 */ /* 0x000fe2000001006e */
[----:B------:R-:W-:Y:S02]  /*5440*/  HADD2.F32 R99, -RZ, R99.H1_H1 ;  /* 0x30000063ff637230 */ /* 0x000fe40000004100 */
[-C--:B------:R-:W-:Y:S01]  /*5450*/  FMUL.FTZ R112, R101, R108.reuse ;  /* 0x0000006c65707220 */ /* 0x080fe20000410000 */
[----:B------:R-:W-:Y:S02]  /*5460*/  HADD2.F32 R106, -RZ, R107.H1_H1 ;  /* 0x3000006bff6a7230 */ /* 0x000fe40000004100 */
[----:B------:R-:W-:Y:S01]  /*5470*/  FMUL.FTZ R116, R39, R108 ;  /* 0x0000006c27747220 */ /* 0x000fe20000410000 */
[----:B------:R-:W-:Y:S01]  /*5480*/  HADD2.F32 R102, -RZ, R105.H1_H1 ;  /* 0x30000069ff667230 */ /* 0x000fe20000004100 */
[----:B------:R-:W-:Y:S01]  /*5490*/  F2FP.SATFINITE.E4M3.F32.PACK_AB_MERGE_C R37, R35, R32, R14 ;  /* 0x000000202325723e */ /* 0x000fe2000480700e */
[----:B------:R-:W-:-:S02]  /*54a0*/  HADD2.F32 R41, -RZ, R41.H1_H1 ;  /* 0x30000029ff297230 */ /* 0x000fc40000004100 */
[----:B------:R-:W-:Y:S01]  /*54b0*/  FMUL.FTZ R108, R99, R106 ;  /* 0x0000006a636c7220 */ /* 0x000fe20000410000 */
[----:B------:R-:W-:Y:S02]  /*54c0*/  HADD2.F32 R104, -RZ, R104.H1_H1 ;  /* 0x30000068ff687230 */ /* 0x000fe40000004100 */
[-C--:B------:R-:W-:Y:S01]  /*54d0*/  FFMA.FTZ R39, R39, R102.reuse, -R112 ;  /* 0x0000006627277223 */ /* 0x080fe20000010870 */
[----:B------:R-:W-:Y:S01]  /*54e0*/  FFMA.FTZ R101, R101, R102, R116 ;  /* 0x0000006665657223 */ /* 0x000fe20000010074 */
[C---:B------:R-:W-:Y:S01]  /*54f0*/  FMUL.FTZ R106, R41.reuse, R106 ;  /* 0x0000006a296a7220 */ /* 0x040fe20000410000 */
[----:B------:R-:W-:Y:S02]  /*5500*/  FFMA.FTZ R41, R41, R104, -R108 ;  /* 0x0000006829297223 */ /* 0x000fe4000001086c */
[----:B------:R-:W-:Y:S01]  /*5510*/  F2FP.SATFINITE.E4M3.F32.PACK_AB_MERGE_C R39, R39, R114, RZ ;  /* 0x000000722727723e */ /* 0x000fe200048070ff */
[----:B------:R-:W-:Y:S01]  /*5520*/  FFMA.FTZ R106, R99, R104, R106 ;  /* 0x00000068636a7223 */ /* 0x000fe2000001006a */
[----:B------:R-:W-:-:S02]  /*5530*/  F2FP.SATFINITE.E4M3.F32.PACK_AB_MERGE_C R101, R101, R110, RZ ;  /* 0x0000006e6565723e */ /* 0x000fc400048070ff */
[----:B------:R-:W-:Y:S02]  /*5540*/  F2FP.SATFINITE.E4M3.F32.PACK_AB_MERGE_C R39, R41, R12, R39 ;  /* 0x0000000c2927723e */ /* 0x000fe40004807027 */
[----:B------:R-:W-:Y:S02]  /*5550*/  F2FP.SATFINITE.E4M3.F32.PACK_AB_MERGE_C R41, R34, R33, R15 ;  /* 0x000000212229723e */ /* 0x000fe4000480700f */
[----:B------:R-:W-:-:S07]  /*5560*/  F2FP.SATFINITE.E4M3.F32.PACK_AB_MERGE_C R43, R106, R13, R101 ;  /* 0x0000000d6a2b723e */ /* 0x000fce0004807065 */
.L_x_9073:
[----:B------:R-:W-:Y:S05]  /*5570*/  BSYNC B2 ;  /* 0x0000000000027941 */ /* 0x000fea0003800000 */
.L_x_9072:
[----:B-1----:R1:W-:Y:S04]  /*5580*/  STG.E.128 desc[UR40][R82.64], R36 ;  /* 0x0000002452007986 */ /* 0x0023e8000c101d28 */
[----:B--2---:R1:W-:Y:S02]  /*5590*/  @!P4 STG.E.128 desc[UR40][R84.64], R40 ;  /* 0x000000285400c986 */ /* 0x0043e4000c101d28 */
.L_x_9071:
[----:B------:R-:W-:Y:S05]  /*55a0*/  BSYNC B1 ;  /* 0x0000000000017941 */ /* 0x000fea0003800000 */
.L_x_9070:
[----:B------:R-:W-:-:S13]  /*55b0*/  ISETP.NE.AND P4, PT, R45, RZ, PT ;  /* 0x000000ff2d00720c */ /* 0x000fda0003f85270 */
[----:B------:R-:W-:Y:S05]  /*55c0*/  @!P4 BRA `(.L_x_9054) ;  /* 0x000000100044c947 */ /* 0x000fea0003800000 */
[----:B------:R-:W2:Y:S04]  /*55d0*/  LDL R32, [R1+0x28] ;  /* 0x0000280001207983 */ /* 0x000ea80000100800 */
[----:B------:R-:W3:Y:S04]  /*55e0*/  LDL R15, [R1+0x70] ;  /* 0x00007000010f7983 */ /* 0x000ee80000100800 */
[----:B------:R-:W4:Y:S04]  /*55f0*/  LDL R14, [R1+0x3c] ;  /* 0x00003c00010e7983 */ /* 0x000f280000100800 */
[----:B-1----:R-:W5:Y:S01]  /*5600*/  LDL R40, [R1+0x2c] ;  /* 0x00002c0001287983 */ /* 0x002f620000100800 */
[----:B------:R-:W-:Y:S01]  /*5610*/  SEL R98, R61, R98, !P0 ;  /* 0x000000623d627207 */ /* 0x000fe20004000000 */
[----:B------:R-:W-:Y:S01]  /*5620*/  BSSY B1, `(.L_x_9074) ;  /* 0x00000eb000017945 */ /* 0x000fe20003800000 */
[----:B------:R-:W-:-:S02]  /*5630*/  IADD3 R37, P4, P5, R58, R78, R7 ;  /* 0x0000004e3a257210 */ /* 0x000fc40007d9e007 */
[----:B------:R-:W-:Y:S02]  /*5640*/  SHF.R.S32.HI R13, RZ, 0x1f, R98 ;  /* 0x0000001fff0d7819 */ /* 0x000fe40000011462 */
[----:B------:R-:W-:Y:S02]  /*5650*/  IADD3.X R38, R80, R95, R3, P4, P5 ;  /* 0x0000005f50267210 */ /* 0x000fe400027ea403 */
[----:B------:R-:W-:Y:S02]  /*5660*/  LEA.HI R13, R13, R98, RZ, 0x5 ;  /* 0x000000620d0d7211 */ /* 0x000fe400078f28ff */
[----:B------:R-:W-:Y:S02]  /*5670*/  IADD3 R36, P4, R37, R76, RZ ;  /* 0x0000004c25247210 */ /* 0x000fe40007f9e0ff */
[----:B------:R-:W-:-:S03]  /*5680*/  SHF.R.S32.HI R13, RZ, 0x5, R13 ;  /* 0x00000005ff0d7819 */ /* 0x000fc6000001140d */
[----:B------:R-:W-:Y:S01]  /*5690*/  IMAD.X R37, R38, 0x1, R77, P4 ;  /* 0x0000000126257824 */ /* 0x000fe200020e064d */
[----:B------:R-:W-:-:S04]  /*56a0*/  LEA.HI.SX32 R13, R72, R13, 0x1c ;  /* 0x0000000d480d7211 */ /* 0x000fc800078fe2ff */
[C---:B------:R-:W-:Y:S01]  /*56b0*/  LEA.HI R12, R13.reuse, R13, RZ, 0x1 ;  /* 0x0000000d0d0c7211 */ /* 0x040fe200078f08ff */
[----:B------:R-:W-:-:S04]  /*56c0*/  IMAD.SHL.U32 R39, R13, 0x10, RZ ;  /* 0x000000100d277824 */ /* 0x000fc800078e00ff */
[----:B------:R-:W-:-:S05]  /*56d0*/  IMAD.SHL.U32 R13, R12, 0x800, RZ ;  /* 0x000008000c0d7824 */ /* 0x000fca00078e00ff */
[----:B------:R-:W-:Y:S02]  /*56e0*/  LOP3.LUT R13, R13, 0xfffff000, RZ, 0xc0, !PT ;  /* 0xfffff0000d0d7812 */ /* 0x000fe400078ec0ff */
[----:B--2---:R-:W-:-:S04]  /*56f0*/  LOP3.LUT R12, R32, 0x10, R39, 0xf8, !PT ;  /* 0x00000010200c7812 */ /* 0x004fc800078ef827 */
[----:B---3--:R-:W-:-:S04]  /*5700*/  LOP3.LUT R12, R12, R15, RZ, 0x3c, !PT ;  /* 0x0000000f0c0c7212 */ /* 0x008fc800078e3cff */
[----:B----4-:R-:W-:Y:S01]  /*5710*/  IADD3 R14, R12, R13, R14 ;  /* 0x0000000d0c0e7210 */ /* 0x010fe20007ffe00e */
[----:B------:R-:W-:Y:S01]  /*5720*/  IMAD R12, R19, 0x3000, R70 ;  /* 0x00003000130c7824 */ /* 0x000fe200078e0246 */
[----:B-----5:R-:W-:-:S03]  /*5730*/  ISETP.GE.AND P5, PT, R40, R90, PT ;  /* 0x0000005a2800720c */ /* 0x020fc60003fa6270 */
        /* <DEDUP_REMOVED lines=19> */
[----:B------:R-:W-:Y:S01]  /*5870*/  SHF.R.U32.HI R83, RZ, 0x10, R29 ;  /* 0x00000010ff537819 */ /* 0x000fe2000001161d */
[----:B-1----:R-:W-:Y:S01]  /*5880*/  IMAD.MOV.U32 R29, RZ, RZ, R12 ;  /* 0x000000ffff1d7224 */ /* 0x002fe200078e000c */
[----:B------:R-:W-:Y:S01]  /*5890*/  PRMT R12, R38, 0x654, R11 ;  /* 0x00000654260c7816 */ /* 0x000fe2000000000b */
[----:B------:R-:W-:Y:S01]  /*58a0*/  IMAD.SHL.U32 R11, R42, 0x100, RZ ;  /* 0x000001002a0b7824 */ /* 0x000fe200078e00ff */
[----:B------:R-:W-:Y:S01]  /*58b0*/  LOP3.LUT R8, R8, 0xff00, R9, 0xf8, !PT ;  /* 0x0000ff0008087812 */ /* 0x000fe200078ef809 */
[----:B------:R-:W-:Y:S01]  /*58c0*/  IMAD.U32 R9, R84, 0x10000, RZ ;  /* 0x0001000054097824 */ /* 0x000fe200078e00ff */
[----:B------:R-:W-:Y:S02]  /*58d0*/  PRMT R10, R43, 0x654, R10 ;  /* 0x000006542b0a7816 */ /* 0x000fe4000000000a */
[----:B------:R-:W-:Y:S02]  /*58e0*/  SHF.R.U32.HI R41, RZ, 0x8, R31 ;  /* 0x00000008ff297819 */ /* 0x000fe4000001161f */
[----:B------:R-:W-:-:S02]  /*58f0*/  LOP3.LUT R28, R31, 0xff0000ff, RZ, 0xc0, !PT ;  /* 0xff0000ff1f1c7812 */ /* 0x000fc400078ec0ff */
[----:B------:R-:W-:Y:S01]  /*5900*/  SHF.R.U32.HI R82, RZ, 0x10, R31 ;  /* 0x00000010ff527819 */ /* 0x000fe2000001161f */
[----:B------:R-:W-:Y:S01]  /*5910*/  IMAD.SHL.U32 R31, R30, 0x100, RZ ;  /* 0x000001001e1f7824 */ /* 0x000fe200078e00ff */
[----:B------:R-:W-:Y:S01]  /*5920*/  LOP3.LUT R11, R10, 0xff00, R11, 0xf8, !PT ;  /* 0x0000ff000a0b7812 */ /* 0x000fe200078ef80b */
[----:B------:R-:W-:Y:S01]  /*5930*/  IMAD.SHL.U32 R41, R41, 0x100, RZ ;  /* 0x0000010029297824 */ /* 0x000fe200078e00ff */
[----:B------:R-:W-:Y:S01]  /*5940*/  LOP3.LUT R10, R8, 0xff0000, R9, 0xf8, !PT ;  /* 0x00ff0000080a7812 */ /* 0x000fe200078ef809 */
[----:B------:R-:W-:Y:S01]  /*5950*/  IMAD.U32 R8, R40, 0x10000, RZ ;  /* 0x0001000028087824 */ /* 0x000fe200078e00ff */
[----:B------:R-:W-:Y:S01]  /*5960*/  F2FP.F16.E4M3.UNPACK_B R40, R94.H1 ;  /* 0x0000005eff28723e */ /* 0x000fe200030006ff */
[----:B------:R-:W-:Y:S01]  /*5970*/  IMAD.U32 R82, R82, 0x10000, RZ ;  /* 0x0001000052527824 */ /* 0x000fe200078e00ff */
[----:B--2---:R-:W-:Y:S02]  /*5980*/  F2FP.F16.E4M3.UNPACK_B R38, R32.H1 ;  /* 0x00000020ff26723e */ /* 0x004fe400030006ff */
[----:B------:R-:W-:Y:S01]  /*5990*/  F2FP.F16.E4M3.UNPACK_B R30, R29.H1 ;  /* 0x0000001dff1e723e */ /* 0x000fe200030006ff */
[--C-:B------:R-:W-:Y:S01]  /*59a0*/  HADD2.F32 R9, -RZ, R40.reuse.H0_H0 ;  /* 0x20000028ff097230 */ /* 0x100fe20000004100 */
[----:B------:R-:W-:Y:S01]  /*59b0*/  LOP3.LUT R42, R12, 0xff00, R31, 0xf8, !PT ;  /* 0x0000ff000c2a7812 */ /* 0x000fe200078ef81f */
[----:B------:R-:W-:Y:S01]  /*59c0*/  HADD2.F32 R40, -RZ, R40.H1_H1 ;  /* 0x30000028ff287230 */ /* 0x000fe20000004100 */
[----:B------:R-:W-:Y:S01]  /*59d0*/  LOP3.LUT R43, R28, 0xff00, R41, 0xf8, !PT ;  /* 0x0000ff001c2b7812 */ /* 0x000fe200078ef829 */
[----:B------:R-:W-:Y:S01]  /*59e0*/  HADD2.F32 R28, -RZ, R38.H0_H0 ;  /* 0x20000026ff1c7230 */ /* 0x000fe20000004100 */
[----:B------:R-:W-:Y:S01]  /*59f0*/  F2FP.F16.E4M3.UNPACK_B R31, R92.H1 ;  /* 0x0000005cff1f723e */ /* 0x000fe200030006ff */
[----:B------:R-:W-:Y:S01]  /*5a00*/  HADD2.F32 R12, -RZ, R30.H0_H0 ;  /* 0x2000001eff0c7230 */ /* 0x000fe20000004100 */
[----:B------:R-:W-:Y:S01]  /*5a10*/  LOP3.LUT R8, R11, 0xff0000, R8, 0xf8, !PT ;  /* 0x00ff00000b087812 */ /* 0x000fe200078ef808 */
[----:B------:R-:W-:-:S02]  /*5a20*/  IMAD.U32 R11, R83, 0x10000, RZ ;  /* 0x00010000530b7824 */ /* 0x000fc400078e00ff */
[-C--:B------:R-:W-:Y:S01]  /*5a30*/  FMUL.FTZ R83, R28, R9.reuse ;  /* 0x000000091c537220 */ /* 0x080fe20000410000 */
[--C-:B------:R-:W-:Y:S02]  /*5a40*/  HADD2.F32 R41, -RZ, R31.reuse.H0_H0 ;  /* 0x2000001fff297230 */ /* 0x100fe40000004100 */
[----:B------:R-:W-:Y:S01]  /*5a50*/  FMUL.FTZ R85, R12, R9 ;  /* 0x000000090c557220 */ /* 0x000fe20000410000 */
[----:B------:R-:W-:Y:S02]  /*5a60*/  F2FP.F16.E4M3.UNPACK_B R94, R94 ;  /* 0x0000005eff5e723e */ /* 0x000fe400020006ff */
[----:B------:R-:W-:Y:S01]  /*5a70*/  LOP3.LUT R11, R42, 0xff0000, R11, 0xf8, !PT ;  /* 0x00ff00002a0b7812 */ /* 0x000fe200078ef80b */
        /* <DEDUP_REMOVED lines=8> */
[----:B------:R-:W-:-:S02]  /*5b00*/  HADD2.F32 R43, -RZ, R94.H0_H0 ;  /* 0x2000005eff2b7230 */ /* 0x000fc40000004100 */
[----:B------:R-:W-:Y:S01]  /*5b10*/  FMUL.FTZ R84, R31, R40 ;  /* 0x000000281f547220 */ /* 0x000fe20000410000 */
[----:B------:R-:W-:Y:S01]  /*5b20*/  F2FP.F16.E4M3.UNPACK_B R92, R92 ;  /* 0x0000005cff5c723e */ /* 0x000fe200020006ff */
[----:B------:R-:W-:Y:S01]  /*5b30*/  FMUL.FTZ R82, R41, R40 ;  /* 0x0000002829527220 */ /* 0x000fe20000410000 */
[----:B------:R-:W-:Y:S02]  /*5b40*/  HADD2.F32 R40, -RZ, R32.H0_H0 ;  /* 0x20000020ff287230 */ /* 0x000fe40000004100 */
        /* <DEDUP_REMOVED lines=19> */
[-C--:B------:R-:W-:Y:S01]  /*5c80*/  F2FP.F16.E4M3.UNPACK_B R38, R14.reuse.H1 ;  /* 0x0000000eff26723e */ /* 0x080fe200030006ff */
[----:B------:R-:W-:Y:S01]  /*5c90*/  HADD2.F32 R99, -RZ, R40.H1_H1 ;  /* 0x30000028ff637230 */ /* 0x000fe20000004100 */
[----:B------:R-:W-:Y:S01]  /*5ca0*/  F2FP.F16.E4M3.UNPACK_B R93, R93 ;  /* 0x0000005dff5d723e */ /* 0x000fe200020006ff */
[----:B------:R-:W-:Y:S01]  /*5cb0*/  HADD2.F32 R42, -RZ, R42.H1_H1 ;  /* 0x3000002aff2a7230 */ /* 0x000fe20000004100 */
[----:B------:R-:W-:Y:S01]  /*5cc0*/  F2FP.F16.E4M3.UNPACK_B R14, R14 ;  /* 0x0000000eff0e723e */ /* 0x000fe200020006ff */
[----:B------:R-:W-:Y:S01]  /*5cd0*/  HADD2.F32 R97, -RZ, R40.H0_H0 ;  /* 0x20000028ff617230 */ /* 0x000fe20000004100 */
[----:B------:R-:W-:Y:S01]  /*5ce0*/  F2FP.F16.E4M3.UNPACK_B R91, R91 ;  /* 0x0000005bff5b723e */ /* 0x000fe200020006ff */
[----:B------:R-:W-:-:S02]  /*5cf0*/  HADD2.F32 R40, -RZ, R38.H0_H0 ;  /* 0x20000026ff287230 */ /* 0x000fc40000004100 */
[----:B------:R-:W-:Y:S01]  /*5d00*/  FMUL.FTZ R103, R42, R99 ;  /* 0x000000632a677220 */ /* 0x000fe20000410000 */
[--C-:B------:R-:W-:Y:S02]  /*5d10*/  HADD2.F32 R85, -RZ, R83.reuse.H0_H0 ;  /* 0x20000053ff557230 */ /* 0x100fe40000004100 */
[-C--:B------:R-:W-:Y:S01]  /*5d20*/  FMUL.FTZ R101, R82, R97.reuse ;  /* 0x0000006152657220 */ /* 0x080fe20000410000 */
[----:B------:R-:W-:Y:S02]  /*5d30*/  HADD2.F32 R38, -RZ, R38.H1_H1 ;  /* 0x30000026ff267230 */ /* 0x000fe40000004100 */
[C---:B------:R-:W-:Y:S01]  /*5d40*/  FMUL.FTZ R97, R40.reuse, R97 ;  /* 0x0000006128617220 */ /* 0x040fe20000410000 */
[----:B------:R-:W-:Y:S02]  /*5d50*/  HADD2.F32 R83, -RZ, R83.H1_H1 ;  /* 0x30000053ff537230 */ /* 0x000fe40000004100 */
[----:B------:R-:W-:Y:S01]  /*5d60*/  FFMA.FTZ R101, R40, R85, -R101 ;  /* 0x0000005528657223 */ /* 0x000fe20000010865 */
[----:B------:R-:W-:Y:S01]  /*5d70*/  F2FP.SATFINITE.E4M3.F32.PACK_AB_MERGE_C R12, R29, R12, RZ ;  /* 0x0000000c1d0c723e */ /* 0x000fe200048070ff */
[----:B------:R-:W-:Y:S01]  /*5d80*/  FMUL.FTZ R99, R38, R99 ;  /* 0x0000006326637220 */ /* 0x000fe20000410000 */
[----:B------:R-:W-:Y:S01]  /*5d90*/  FFMA.FTZ R82, R82, R85, R97 ;  /* 0x0000005552527223 */ /* 0x000fe20000010061 */
[----:B------:R-:W-:Y:S01]  /*5da0*/  FFMA.FTZ R84, R38, R83, -R103 ;  /* 0x0000005326547223 */ /* 0x000fe20000010867 */
[----:B------:R-:W-:Y:S01]  /*5db0*/  F2FP.F16.E4M3.UNPACK_B R38, R34 ;  /* 0x00000022ff26723e */ /* 0x000fe200020006ff */
[----:B------:R-:W-:-:S02]  /*5dc0*/  HADD2.F32 R85, -RZ, R93.H0_H0 ;  /* 0x2000005dff557230 */ /* 0x000fc40000004100 */
[----:B------:R-:W-:Y:S01]  /*5dd0*/  FFMA.FTZ R103, R42, R83, R99 ;  /* 0x000000532a677223 */ /* 0x000fe20000010063 */
[----:B------:R-:W-:Y:S02]  /*5de0*/  HADD2.F32 R93, -RZ, R93.H1_H1 ;  /* 0x3000005dff5d7230 */ /* 0x000fe40000004100 */
[----:B------:R-:W-:Y:S01]  /*5df0*/  FFMA.FTZ R43, R43, R92, R94 ;  /* 0x0000005c2b2b7223 */ /* 0x000fe2000001005e */
[----:B------:R-:W-:Y:S01]  /*5e00*/  HADD2.F32 R40, -RZ, R38.H0_H0 ;  /* 0x20000026ff287230 */ /* 0x000fe20000004100 */
[----:B------:R-:W-:Y:S01]  /*5e10*/  F2FP.SATFINITE.E4M3.F32.PACK_AB_MERGE_C R28, R31, R28, RZ ;  /* 0x0000001c1f1c723e */ /* 0x000fe200048070ff */
[----:B------:R-:W-:Y:S01]  /*5e20*/  HADD2.F32 R34, -RZ, R14.H0_H0 ;  /* 0x2000000eff227230 */ /* 0x000fe20000004100 */
[----:B------:R-:W-:Y:S01]  /*5e30*/  F2FP.SATFINITE.E4M3.F32.PACK_AB_MERGE_C R12, R41, R30, R12 ;  /* 0x0000001e290c723e */ /* 0x000fe2000480700c */
[----:B------:R-:W-:Y:S02]  /*5e40*/  HADD2.F32 R38, -RZ, R38.H1_H1 ;  /* 0x30000026ff267230 */ /* 0x000fe40000004100 */
[----:B------:R-:W-:Y:S01]  /*5e50*/  FMUL.FTZ R97, R40, R85 ;  /* 0x0000005528617220 */ /* 0x000fe20000410000 */
[----:B------:R-:W-:-:S02]  /*5e60*/  HADD2.F32 R14, -RZ, R14.H1_H1 ;  /* 0x3000000eff0e7230 */ /* 0x000fc40000004100 */
        /* <DEDUP_REMOVED lines=11> */
[----:B------:R-:W-:Y:S01]  /*5f20*/  F2FP.SATFINITE.E4M3.F32.PACK_AB_MERGE_C R32, R43, R32, R28 ;  /* 0x000000202b20723e */ /* 0x000fe2000480701c */
[----:B------:R-:W-:Y:S01]  /*5f30*/  HADD2.F32 R38, -RZ, R31.H0_H0 ;  /* 0x2000001fff267230 */ /* 0x000fe20000004100 */
[----:B------:R-:W-:Y:S01]  /*5f40*/  F2FP.F16.E4M3.UNPACK_B R41, R10 ;  /* 0x0000000aff29723e */ /* 0x000fe200020006ff */
[----:B------:R-:W-:Y:S01]  /*5f50*/  HADD2.F32 R83, -RZ, R30.H0_H0 ;  /* 0x2000001eff537230 */ /* 0x000fe20000004100 */
[----:B------:R-:W-:Y:S01]  /*5f60*/  F2FP.F16.E4M3.UNPACK_B R33, R33.H1 ;  /* 0x00000021ff21723e */ /* 0x000fe200030006ff */
[----:B------:R-:W-:Y:S01]  /*5f70*/  HADD2.F32 R28, -RZ, R29.H0_H0 ;  /* 0x2000001dff1c7230 */ /* 0x000fe20000004100 */
[----:B------:R-:W-:Y:S01]  /*5f80*/  F2FP.F16.E4M3.UNPACK_B R42, R11.H1 ;  /* 0x0000000bff2a723e */ /* 0x000fe200030006ff */
[----:B------:R-:W-:-:S02]  /*5f90*/  HADD2.F32 R40, -RZ, R31.H1_H1 ;  /* 0x3000001fff287230 */ /* 0x000fc40000004100 */
[-C--:B------:R-:W-:Y:S01]  /*5fa0*/  FMUL.FTZ R85, R38, R83.reuse ;  /* 0x0000005326557220 */ /* 0x080fe20000410000 */
[----:B------:R-:W-:Y:S02]  /*5fb0*/  HADD2.F32 R43, -RZ, R41.H0_H0 ;  /* 0x20000029ff2b7230 */ /* 0x000fe40000004100 */
[C---:B------:R-:W-:Y:S01]  /*5fc0*/  FMUL.FTZ R31, R28.reuse, R83 ;  /* 0x000000531c1f7220 */ /* 0x040fe20000410000 */
[----:B------:R-:W-:Y:S01]  /*5fd0*/  HADD2.F32 R83, -RZ, R30.H1_H1 ;  /* 0x3000001eff537230 */ /* 0x000fe20000004100 */
[----:B------:R-:W-:Y:S01]  /*5fe0*/  F2FP.SATFINITE.E4M3.F32.PACK_AB_MERGE_C R82, R103, R82, RZ ;  /* 0x000000526752723e */ /* 0x000fe200048070ff */
[----:B------:R-:W-:Y:S02]  /*5ff0*/  HADD2.F32 R30, -RZ, R29.H1_H1 ;  /* 0x3000001dff1e7230 */ /* 0x000fe40000004100 */
[-C--:B------:R-:W-:Y:S01]  /*6000*/  FFMA.FTZ R28, R28, R43.reuse, -R85 ;  /* 0x0000002b1c1c7223 */ /* 0x080fe20000010855 */
[----:B------:R-:W-:Y:S01]  /*6010*/  FFMA.FTZ R29, R38, R43, R31 ;  /* 0x0000002b261d7223 */ /* 0x000fe2000001001f */
[----:B------:R-:W-:-:S02]  /*6020*/  HADD2.F32 R41, -RZ, R41.H1_H1 ;  /* 0x30000029ff297230 */ /* 0x000fc40000004100 */
[-C--:B------:R-:W-:Y:S01]  /*6030*/  FMUL.FTZ R43, R40, R83.reuse ;  /* 0x00000053282b7220 */ /* 0x080fe20000410000 */
[----:B------:R-:W-:Y:S01]  /*6040*/  FMUL.FTZ R83, R30, R83 ;  /* 0x000000531e537220 */ /* 0x000fe20000410000 */
[----:B------:R-:W-:Y:S01]  /*6050*/  F2FP.F16.E4M3.UNPACK_B R31, R13.H1 ;  /* 0x0000000dff1f723e */ /* 0x000fe200030006ff */
[----:B------:R-:W-:Y:S01]  /*6060*/  FFMA.FTZ R14, R14, R91, -R99 ;  /* 0x0000005b0e0e7223 */ /* 0x000fe20000010863 */
[-C--:B------:R-:W-:Y:S01]  /*6070*/  FFMA.FTZ R13, R30, R41.reuse, -R43 ;  /* 0x000000291e0d7223 */ /* 0x080fe2000001082b */
[----:B------:R-:W-:Y:S01]  /*6080*/  FFMA.FTZ R30, R40, R41, R83 ;  /* 0x00000029281e7223 */ /* 0x000fe20000010053 */
[----:B------:R-:W-:Y:S01]  /*6090*/  F2FP.F16.E4M3.UNPACK_B R10, R10.H1 ;  /* 0x0000000aff0a723e */ /* 0x000fe200030006ff */
[----:B------:R-:W-:Y:S01]  /*60a0*/  HADD2.F32 R38, -RZ, R33.H0_H0 ;  /* 0x20000021ff267230 */ /* 0x000fe20000004100 */
[----:B------:R-:W-:Y:S01]  /*60b0*/  F2FP.SATFINITE.E4M3.F32.PACK_AB_MERGE_C R84, R84, R101, RZ ;  /* 0x000000655454723e */ /* 0x000fe200048070ff */
[----:B------:R-:W-:Y:S01]  /*60c0*/  HADD2.F32 R41, -RZ, R42.H0_H0 ;  /* 0x2000002aff297230 */ /* 0x000fe20000004100 */
[----:B------:R-:W-:Y:S01]  /*60d0*/  F2FP.SATFINITE.E4M3.F32.PACK_AB_MERGE_C R34, R93, R34, R82 ;  /* 0x000000225d22723e */ /* 0x000fe20004807052 */
[----:B------:R-:W-:Y:S01]  /*60e0*/  HADD2.F32 R11, -RZ, R31.H0_H0 ;  /* 0x2000001fff0b7230 */ /* 0x000fe20000004100 */
[----:B------:R-:W-:Y:S01]  /*60f0*/  F2FP.SATFINITE.E4M3.F32.PACK_AB_MERGE_C R14, R14, R97, R84 ;  /* 0x000000610e0e723e */ /* 0x000fe20004807054 */
[----:B------:R-:W-:-:S02]  /*6100*/  HADD2.F32 R33, -RZ, R33.H1_H1 ;  /* 0x30000021ff217230 */ /* 0x000fc40000004100 */
[CC--:B------:R-:W-:Y:S01]  /*6110*/  FMUL.FTZ R84, R38.reuse, R41.reuse ;  /* 0x0000002926547220 */ /* 0x0c0fe20000410000 */
[----:B------:R-:W-:Y:S02]  /*6120*/  HADD2.F32 R82, -RZ, R42.H1_H1 ;  /* 0x3000002aff527230 */ /* 0x000fe40000004100 */
[----:B------:R-:W-:Y:S01]  /*6130*/  FMUL.FTZ R41, R11, R41 ;  /* 0x000000290b297220 */ /* 0x000fe20000410000 */
[--C-:B------:R-:W-:Y:S01]  /*6140*/  HADD2.F32 R40, -RZ, R10.reuse.H0_H0 ;  /* 0x2000000aff287230 */ /* 0x100fe20000004100 */
[----:B------:R-:W-:Y:S01]  /*6150*/  F2FP.F16.E4M3.UNPACK_B R83, R9 ;  /* 0x00000009ff53723e */ /* 0x000fe200020006ff */
        /* <DEDUP_REMOVED lines=55> */
.L_x_9075:
[----:B------:R-:W-:Y:S05]  /*64d0*/  BSYNC B1 ;  /* 0x0000000000017941 */ /* 0x000fea0003800000 */
.L_x_9074:
[----:B-1----:R4:W-:Y:S01]  /*64e0*/  STG.E.128 desc[UR40][R36.64], R12 ;  /* 0x0000000c24007986 */ /* 0x0029e2000c101d28 */
        /* <DEDUP_REMOVED lines=9> */
.L_x_9047:
[----:B------:R-:W-:-:S13]  /*6580*/  ISETP.NE.AND P3, PT, R157, 0x3, PT ;  /* 0x000000039d00780c */ /* 0x000fda0003f65270 */
[----:B------:R-:W-:Y:S05]  /*6590*/  @!P3 BRA `(.L_x_9076) ;  /* 0x000000000004b947 */ /* 0x000fea0003800000 */
[----:B------:R-:W-:Y:S01]  /*65a0*/  BPT.TRAP 0x1 ;  /* 0x000000040000795c */ /* 0x000fe20000300000 */
.L_x_9076:
[----:B------:R-:W2:Y:S01]  /*65b0*/  LDL R8, [R1+0x8] ;  /* 0x0000080001087983 */ /* 0x000ea20000100800 */
[----:B------:R-:W-:Y:S01]  /*65c0*/  IMAD R86, R19, 0x8, R17 ;  /* 0x0000000813567824 */ /* 0x000fe200078e0211 */
[----:B------:R-:W-:Y:S01]  /*65d0*/  BSSY B1, `(.L_x_9077) ;  /* 0x0000007000017945 */ /* 0x000fe20003800000 */
[----:B------:R-:W-:-:S05]  /*65e0*/  IMAD R88, R25, -0x80, R27 ;  /* 0xffffff8019587824 */ /* 0x000fca00078e021b */
[----:B------:R-:W-:-:S04]  /*65f0*/  VIMNMX R88, R88, 0x80, PT ;  /* 0x0000008058587848 */ /* 0x000fc80003fe0100 */
[----:B------:R-:W-:Y:S02]  /*6600*/  ISETP.GE.AND P4, PT, R23, R88, PT ;  /* 0x000000581700720c */ /* 0x000fe40003f86270 */
[----:B--2---:R-:W-:-:S04]  /*6610*/  SHF.L.U32 R89, R8, 0x1f, RZ ;  /* 0x0000001f08597819 */ /* 0x004fc800000006ff */
[----:B------:R-:W0:Y:S02]  /*6620*/  SYNCS.PHASECHK.TRANS64.TRYWAIT P5, [R86+URZ+0x19c90], R89 ;  /* 0x019c9059560075a7 */ /* 0x000e2400080a017f */
[----:B0-----:R-:W-:Y:S05]  /*6630*/  @!P5 BRA `(.L_x_9078) ;  /* 0x000001bc00f8d947 */ /* 0x001fea0003800000 */
.L_x_9381:
[----:B------:R-:W-:Y:S05]  /*6640*/  BSYNC B1 ;  /* 0x0000000000017941 */ /* 0x000fea0003800000 */
.L_x_9077:
        /* <DEDUP_REMOVED lines=9> */
.L_x_9054:
[----:B------:R-:W-:Y:S05]  /*66e0*/  BSYNC B0 ;  /* 0x0000000000007941 */ /* 0x000fea0003800000 */
.L_x_9046:
        /* <DEDUP_REMOVED lines=17> */
.L_x_9080:
[----:B------:R-:W-:Y:S05]  /*6800*/  BSYNC B0 ;  /* 0x0000000000007941 */ /* 0x000fea0003800000 */
.L_x_9079:
[----:B------:R-:W2:Y:S01]  /*6810*/  SYNCS.PHASECHK.TRANS64.TRYWAIT P5, [R86+URZ+0x19cb0], R89 ;  /* 0x019cb059560075a7 */ /* 0x000ea200080a017f */
[----:B------:R-:W-:Y:S01]  /*6820*/  BSSY B0, `(.L_x_9081) ;  /* 0x0000003000007945 */ /* 0x000fe20003800000 */
[----:B------:R-:W-:-:S03]  /*6830*/  ISETP.GE.AND P3, PT, R23, R88, PT ;  /* 0x000000581700720c */ /* 0x000fc60003f66270 */
[----:B--2---:R-:W-:Y:S10]  /*6840*/  @!P5 BRA `(.L_x_9082) ;  /* 0x000001bc0088d947 */ /* 0x004ff40003800000 */
.L_x_9382:
[----:B------:R-:W-:Y:S05]  /*6850*/  BSYNC B0 ;  /* 0x0000000000007941 */ /* 0x000fea0003800000 */
.L_x_9081:
[----:B------:R-:W-:Y:S04]  /*6860*/  BSSY B0, `(.L_x_9083) ;  /* 0x000001d000007945 */ /* 0x000fe80003800000 */
[----:B------:R-:W-:Y:S05]  /*6870*/  @P3 BRA `(.L_x_9084) ;  /* 0x00000000006c3947 */ /* 0x000fea0003800000 */
[----:B------:R-:W3:Y:S01]  /*6880*/  LDL R30, [R1+0x2c] ;  /* 0x00002c00011e7983 */ /* 0x000ee20000100800 */
[----:B------:R-:W-:Y:S01]  /*6890*/  ULDC UR8, c[0x0][0x2e4] ;  /* 0x0000b90000087ab9 */ /* 0x000fe20000000800 */
[----:B-1----:R-:W1:Y:S01]  /*68a0*/  S2R R8, SR_TID.X ;  /* 0x0000000000087919 */ /* 0x002e620000002100 */
[----:B----4-:R-:W-:Y:S01]  /*68b0*/  IMAD.WIDE R12, R25, 0x80, R46 ;  /* 0x00000080190c7825 */ /* 0x010fe200078e022e */
[----:B------:R-:W-:Y:S01]  /*68c0*/  ULDC.64 UR4, c[0x0][0x318] ;  /* 0x0000c60000047ab9 */ /* 0x000fe20000000a00 */
[----:B------:R-:W-:Y:S02]  /*68d0*/  ULDC.64 UR6, c[0x0][0x308] ;  /* 0x0000c20000067ab9 */ /* 0x000fe40000000a00 */
[----:B-1----:R-:W-:-:S05]  /*68e0*/  VIADD R9, R8, 0xffffff80 ;  /* 0xffffff8008097836 */ /* 0x002fca0000000000 */
[----:B------:R-:W-:-:S04]  /*68f0*/  LEA.HI R8, R9, R9, RZ, 0x1 ;  /* 0x0000000909087211 */ /* 0x000fc800078f08ff */
[----:B------:R-:W-:-:S05]  /*6900*/  LOP3.LUT R8, R8, 0xfffffffe, RZ, 0xc0, !PT ;  /* 0xfffffffe08087812 */ /* 0x000fca00078ec0ff */
[----:B------:R-:W-:-:S04]  /*6910*/  IMAD.IADD R8, R9, 0x1, -R8 ;  /* 0x0000000109087824 */ /* 0x000fc800078e0a08 */
[----:B------:R-:W-:-:S05]  /*6920*/  IMAD.SHL.U32 R8, R8, 0x10, RZ ;  /* 0x0000001008087824 */ /* 0x000fca00078e00ff */
[----:B------:R-:W-:-:S13]  /*6930*/  ISETP.GE.AND P5, PT, R8, UR8, PT ;  /* 0x0000000808007c0c */ /* 0x000fda000bfa6270 */
[----:B------:R-:W1:Y:S01]  /*6940*/  @!P5 LDS.128 R8, [R87+0x9000] ;  /* 0x009000005708d984 */ /* 0x000e620000000c00 */
[----:B------:R-:W-:Y:S02]  /*6950*/  IMAD.MOV.U32 R14, RZ, RZ, R56 ;  /* 0x000000ffff0e7224 */ /* 0x000fe400078e0038 */
[----:B------:R-:W-:Y:S02]  /*6960*/  IMAD.MOV.U32 R15, RZ, RZ, R0 ;  /* 0x000000ffff0f7224 */ /* 0x000fe400078e0000 */
[----:B------:R-:W-:Y:S02]  /*6970*/  IMAD R13, R13, UR4, RZ ;  /* 0x000000040d0d7c24 */ /* 0x000fe4000f8e02ff */
[----:B------:R-:W-:-:S04]  /*6980*/  IMAD.WIDE.U32 R14, R12, UR4, R14 ;  /* 0x000000040c0e7c25 */ /* 0x000fc8000f8e000e */
[----:B------:R-:W-:Y:S01]  /*6990*/  IMAD R13, R12, UR5, R13 ;  /* 0x000000050c0d7c24 */ /* 0x000fe2000f8e020d */
[----:B------:R-:W-:-:S04]  /*69a0*/  IADD3 R28, P3, R14, UR6, RZ ;  /* 0x000000060e1c7c10 */ /* 0x000fc8000ff7e0ff */
[----:B------:R-:W-:-:S05]  /*69b0*/  IADD3.X R29, R15, UR7, R13, P3, !PT ;  /* 0x000000070f1d7c10 */ /* 0x000fca0009ffe40d */
[----:B-1----:R-:W-:Y:S01]  /*69c0*/  @!P5 STG.E.128 desc[UR40][R28.64], R8 ;  /* 0x000000081c00d986 */ /* 0x002fe2000c101d28 */
[----:B------:R-:W-:-:S13]  /*69d0*/  ISETP.GE.AND P5, PT, R65, UR8, PT ;  /* 0x0000000841007c0c */ /* 0x000fda000bfa6270 */
[----:B------:R-:W1:Y:S04]  /*69e0*/  @!P5 LDS.128 R12, [R87+0xb000] ;  /* 0x00b00000570cd984 */ /* 0x000e680000000c00 */
[----:B-1----:R-:W-:Y:S01]  /*69f0*/  @!P5 STG.E.128 desc[UR40][R28.64+0x40], R12 ;  /* 0x0000400c1c00d986 */ /* 0x002fe2000c101d28 */
[----:B---3--:R-:W-:-:S13]  /*6a00*/  ISETP.GE.AND P3, PT, R30, UR8, PT ;  /* 0x000000081e007c0c */ /* 0x008fda000bf66270 */
[----:B------:R-:W1:Y:S04]  /*6a10*/  @!P3 LDS.128 R8, [R87+0xa000] ;  /* 0x00a000005708b984 */ /* 0x000e680000000c00 */
[----:B-1----:R3:W-:Y:S02]  /*6a20*/  @!P3 STG.E.128 desc[UR40][R28.64+0x20], R8 ;  /* 0x000020081c00b986 */ /* 0x0027e4000c101d28 */
.L_x_9084:
[----:B------:R-:W-:Y:S05]  /*6a30*/  BSYNC B0 ;  /* 0x0000000000007941 */ /* 0x000fea0003800000 */
.L_x_9083:
[----:B---3--:R-:W3:Y:S01]  /*6a40*/  LDL.LU R9, [R1+0x8] ;  /* 0x0000080001097983 */ /* 0x008ee20000300800 */
[----:B0-2---:R-:W-:Y:S01]  /*6a50*/  @!P4 VIADD R86, R86, 0x19cc0 ;  /* 0x00019cc05656c836 */ /* 0x005fe20000000000 */
[----:B------:R-:W-:Y:S01]  /*6a60*/  PLOP3.LUT P3, PT, PT, PT, PT, 0x8, 0x0 ;  /* 0x000000000000781c */ /* 0x000fe20003f6e170 */
[----:B------:R-:W-:Y:S01]  /*6a70*/  VIADD R19, R19, 0x1 ;  /* 0x0000000113137836 */ /* 0x000fe20000000000 */
[----:B------:R-:W-:Y:S01]  /*6a80*/  @!PT LDS RZ, [RZ] ;  /* 0x00000000fffff984 */ /* 0x000fe20000000800 */
[----:B------:R-:W-:Y:S01]  /*6a90*/  @!PT LDS RZ, [RZ] ;  /* 0x00000000fffff984 */ /* 0x000fe20000000800 */
[----:B------:R-:W-:Y:S01]  /*6aa0*/  @!PT LDS RZ, [RZ] ;  /* 0x00000000fffff984 */ /* 0x000fe20000000800 */
[----:B------:R-:W-:Y:S01]  /*6ab0*/  @!PT LDS RZ, [RZ] ;  /* 0x00000000fffff984 */ /* 0x000fe20000000800 */
[----:B------:R0:W-:Y:S06]  /*6ac0*/  MEMBAR.ALL.CTA ;  /* 0x0000000000007992 */ /* 0x0001ec0000008000 */
[----:B0-----:R-:W0:Y:S01]  /*6ad0*/  FENCE.VIEW.ASYNC.S ;  /* 0x00000000000073c6 */ /* 0x001e220000000000 */
[----:B------:R-:W-:Y:S01]  /*6ae0*/  @!P4 PRMT R86, RZ, 0x654, R86 ;  /* 0x00000654ff56c816 */ /* 0x000fe20000000056 */
[----:B0-----:R2:W-:Y:S06]  /*6af0*/  BAR.SYNC.DEFER_BLOCKING R62, 0x80 ;  /* 0x0002003e0000751d */ /* 0x0015ec0000010000 */
[----:B------:R2:W-:Y:S01]  /*6b00*/  @!P4 SYNCS.ARRIVE.TRANS64.RED.A1T0 RZ, [R86+URZ], RZ ;  /* 0x000000ff56ffc9a7 */ /* 0x0005e2000810043f */
[----:B------:R-:W-:-:S04]  /*6b10*/  ISETP.NE.AND P4, PT, R19, 0x2, PT ;  /* 0x000000021300780c */ /* 0x000fc80003f85270 */
[----:B-1----:R-:W-:Y:S02]  /*6b20*/  SEL R8, RZ, 0x1, P4 ;  /* 0x00000001ff087807 */ /* 0x002fe40002000000 */
[----:B------:R-:W-:Y:S02]  /*6b30*/  SEL R19, R19, RZ, P4 ;  /* 0x000000ff13137207 */ /* 0x000fe40002000000 */
[----:B---3--:R-:W-:-:S05]  /*6b40*/  LOP3.LUT R9, R9, R8, RZ, 0x3c, !PT ;  /* 0x0000000809097212 */ /* 0x008fca00078e3cff */
[----:B------:R2:W-:Y:S01]  /*6b50*/  STL [R1+0x8], R9 ;  /* 0x0000080901007387 */ /* 0x0005e20000100800 */
[----:B------:R-:W-:Y:S05]  /*6b60*/  @P2 BRA `(.L_x_9085) ;  /* 0xffffffb8006c2947 */ /* 0x000fea000383ffff */
.L_x_9041:
[----:B------:R-:W3:Y:S01]  /*6b70*/  LDL.LU R11, [R1+0x48] ;  /* 0x00004800010b7983 */ /* 0x000ee20000300800 */
[----:B------:R-:W1:Y:S03]  /*6b80*/  LDC R0, c[0x0][0x428] ;  /* 0x00010a00ff007b82 */ /* 0x000e660000000800 */
[----:B------:R-:W4:Y:S04]  /*6b90*/  LDL R10, [R1+0x38] ;  /* 0x00003800010a7983 */ /* 0x000f280000100800 */
[----:B--2---:R-:W4:Y:S01]  /*6ba0*/  LDL R9, [R1+0x30] ;  /* 0x0000300001097983 */ /* 0x004f220000100800 */
[----:B------:R-:W2:Y:S03]  /*6bb0*/  LDC.64 R6, c[0x0][0x9e0] ;  /* 0x00027800ff067b82 */ /* 0x000ea60000000a00 */
[----:B------:R-:W4:Y:S01]  /*6bc0*/  LDL R8, [R1+0x44] ;  /* 0x0000440001087983 */ /* 0x000f220000100800 */
[----:B------:R-:W-:Y:S01]  /*6bd0*/  BSSY B0, `(.L_x_9086) ;  /* 0x000000e000007945 */ /* 0x000fe20003800000 */
[----:B-1----:R-:W-:-:S02]  /*6be0*/  ISETP.NE.AND P0, PT, R0, 0x1, PT ;  /* 0x000000010000780c */ /* 0x002fc40003f05270 */
[----:B--2---:R-:W-:-:S11]  /*6bf0*/  ISETP.GE.AND P1, PT, R7, 0x1, PT ;  /* 0x000000010700780c */ /* 0x004fd60003f26270 */
[----:B------:R-:W3:Y:S08]  /*6c00*/  @P0 LDC R3, c[0x0][0x42c] ;  /* 0x00010b00ff030b82 */ /* 0x000ef00000000800 */
[----:B------:R-:W1:Y:S01]  /*6c10*/  @P0 LDC R4, c[0x0][0x430] ;  /* 0x00010c00ff040b82 */ /* 0x000e620000000800 */
[----:B---3--:R-:W-:-:S04]  /*6c20*/  @P0 IMAD.HI.U32 R3, R11, R3, RZ ;  /* 0x000000030b030227 */ /* 0x008fc800078e00ff */
[----:B------:R-:W-:Y:S01]  /*6c30*/  IMAD.MOV.U32 R5, RZ, RZ, R11 ;  /* 0x000000ffff057224 */ /* 0x000fe200078e000b */
[----:B----4-:R-:W-:-:S05]  /*6c40*/  IADD3 R0, R9, 0xc0, -R10 ;  /* 0x000000c009007810 */ /* 0x010fca0007ffe80a */
[----:B------:R-:W-:-:S05]  /*6c50*/  IMAD R11, R8, 0xc0, R0 ;  /* 0x000000c0080b7824 */ /* 0x000fca00078e0200 */
[----:B------:R2:W-:Y:S04]  /*6c60*/  STL [R1+0x48], R11 ;  /* 0x0000480b01007387 */ /* 0x0005e80000100800 */
[----:B------:R2:W-:Y:S01]  /*6c70*/  STL [R1+0x54], R5 ;  /* 0x0000540501007387 */ /* 0x0005e20000100800 */
[----:B-1----:R-:W-:Y:S05]  /*6c80*/  @P3 BRA `(.L_x_9087) ;  /* 0x0000000000083947 */ /* 0x002fea0003800000 */
[----:B------:R-:W1:Y:S02]  /*6c90*/  FENCE.VIEW.ASYNC.G ;  /* 0x00000000000073c6 */ /* 0x000e640000000100 */
[----:B-1----:R-:W-:Y:S06]  /*6ca0*/  BAR.ARV 0xc, 0x200 ;  /* 0x0308000000007b1d */ /* 0x002fec0000002000 */
.L_x_9087:
[----:B------:R-:W-:Y:S05]  /*6cb0*/  BSYNC B0 ;  /* 0x0000000000007941 */ /* 0x000fea0003800000 */
.L_x_9086:
[----:B------:R-:W-:Y:S01]  /*6cc0*/  IMAD.MOV.U32 R37, RZ, RZ, R5 ;  /* 0x000000ffff257224 */ /* 0x000fe200078e0005 */
[----:B------:R-:W-:Y:S01]  /*6cd0*/  @P0 SHF.R.U32.HI R37, RZ, R4, R3 ;  /* 0x00000004ff250219 */ /* 0x000fe20000011603 */
[----:B------:R-:W-:-:S04]  /*6ce0*/  IMAD.IADD R0, R11, 0x1, R6 ;  /* 0x000000010b007824 */ /* 0x000fc800078e0206 */
[----:B------:R1:W-:Y:S01]  /*6cf0*/  @P0 STL [R1+0x54], R37 ;  /* 0x0000542501000387 */ /* 0x0003e20000100800 */
[----:B------:R-:W-:Y:S05]  /*6d00*/  @!P1 BRA `(.L_x_9088) ;  /* 0x0000000000489947 */ /* 0x000fea0003800000 */
[C---:B------:R-:W-:Y:S01]  /*6d10*/  ISETP.GT.AND P0, PT, R11.reuse, RZ, PT ;  /* 0x000000ff0b00720c */ /* 0x040fe20003f04270 */
[----:B------:R-:W-:Y:S01]  /*6d20*/  BSSY B0, `(.L_x_9089) ;  /* 0x000000e000007945 */ /* 0x000fe20003800000 */
[----:B------:R-:W-:-:S11]  /*6d30*/  VIADD R3, R11, 0xffffffff ;  /* 0xffffffff0b037836 */ /* 0x000fd60000000000 */
[----:B------:R-:W-:Y:S05]  /*6d40*/  @P0 BRA `(.L_x_9090) ;  /* 0x00000000001c0947 */ /* 0x000fea0003800000 */
[----:B------:R-:W-:Y:S01]  /*6d50*/  ISETP.NE.AND P0, PT, R7, 0x1, PT ;  /* 0x000000010700780c */ /* 0x000fe20003f05270 */
[----:B------:R-:W-:-:S12]  /*6d60*/  IMAD.MOV R3, RZ, RZ, -R11 ;  /* 0x000000ffff037224 */ /* 0x000fd800078e0a0b */
[----:B--2---:R-:W2:Y:S02]  /*6d70*/  @P0 LDC.64 R4, c[0x0][0x9e8] ;  /* 0x00027a00ff040b82 */ /* 0x004ea40000000a00 */
[----:B--2---:R-:W-:-:S05]  /*6d80*/  @P0 IMAD.HI.U32 R4, R3, R4, RZ ;  /* 0x0000000403040227 */ /* 0x004fca00078e00ff */
[----:B------:R-:W-:-:S04]  /*6d90*/  @P0 SHF.R.U32.HI R3, RZ, R5, R4 ;  /* 0x00000005ff030219 */ /* 0x000fc80000011604 */
[----:B------:R-:W-:Y:S01]  /*6da0*/  LOP3.LUT R3, RZ, R3, RZ, 0x33, !PT ;  /* 0x00000003ff037212 */ /* 0x000fe200078e33ff */
[----:B------:R-:W-:Y:S06]  /*6db0*/  BRA `(.L_x_9091) ;  /* 0x0000000000107947 */ /* 0x000fec0003800000 */
.L_x_9090:
[----:B------:R-:W-:-:S13]  /*6dc0*/  ISETP.NE.AND P0, PT, R7, 0x1, PT ;  /* 0x000000010700780c */ /* 0x000fda0003f05270 */
[----:B--2---:R-:W2:Y:S02]  /*6dd0*/  @P0 LDC.64 R4, c[0x0][0x9e8] ;  /* 0x00027a00ff040b82 */ /* 0x004ea40000000a00 */
[----:B--2---:R-:W-:-:S05]  /*6de0*/  @P0 IMAD.HI.U32 R4, R3, R4, RZ ;  /* 0x0000000403040227 */ /* 0x004fca00078e00ff */
[----:B------:R-:W-:-:S07]  /*6df0*/  @P0 SHF.R.U32.HI R3, RZ, R5, R4 ;  /* 0x00000005ff030219 */ /* 0x000fce0000011604 */
.L_x_9091:
[----:B------:R-:W-:Y:S05]  /*6e00*/  BSYNC B0 ;  /* 0x0000000000007941 */ /* 0x000fea0003800000 */
.L_x_9089:
[----:B------:R-:W-:-:S05]  /*6e10*/  IMAD R3, R3, R7, R7 ;  /* 0x0000000703037224 */ /* 0x000fca00078e0207 */
[----:B------:R-:W-:-:S07]  /*6e20*/  VIMNMX R0, R0, R3, PT ;  /* 0x0000000300007248 */ /* 0x000fce0003fe0100 */
.L_x_9088:
        /* <DEDUP_REMOVED lines=15> */
[----:B--2---:R-:W2:Y:S02]  /*6f20*/  @P0 LDC.64 R4, c[0x0][0x9e8] ;  /* 0x00027a00ff040b82 */ /* 0x004ea40000000a00 */
[----:B--2---:R-:W-:-:S05]  /*6f30*/  @P0 IMAD.HI.U32 R2, R3, R4, RZ ;  /* 0x0000000403020227 */ /* 0x004fca00078e00ff */
[----:B------:R-:W-:-:S04]  /*6f40*/  @P0 SHF.R.U32.HI R3, RZ, R5, R2 ;  /* 0x00000005ff030219 */ /* 0x000fc80000011602 */
[----:B------:R-:W-:Y:S01]  /*6f50*/  LOP3.LUT R2, RZ, R3, RZ, 0x33, !PT ;  /* 0x00000003ff027212 */ /* 0x000fe200078e33ff */
[----:B------:R-:W-:Y:S06]  /*6f60*/  BRA `(.L_x_9095) ;  /* 0x0000000000147947 */ /* 0x000fec0003800000 */
.L_x_9094:
[----:B------:R-:W-:Y:S01]  /*6f70*/  ISETP.NE.AND P0, PT, R7, 0x1, PT ;  /* 0x000000010700780c */ /* 0x000fe20003f05270 */
[----:B------:R-:W-:-:S12]  /*6f80*/  IMAD.MOV.U32 R2, RZ, RZ, R88 ;  /* 0x000000ffff027224 */ /* 0x000fd800078e0058 */
[----:B--2---:R-:W2:Y:S02]  /*6f90*/  @P0 LDC.64 R4, c[0x0][0x9e8] ;  /* 0x00027a00ff040b82 */ /* 0x004ea40000000a00 */
[----:B--2---:R-:W-:-:S05]  /*6fa0*/  @P0 IMAD.HI.U32 R4, R88, R4, RZ ;  /* 0x0000000458040227 */ /* 0x004fca00078e00ff */
[----:B------:R-:W-:-:S07]  /*6fb0*/  @P0 SHF.R.U32.HI R2, RZ, R5, R4 ;  /* 0x00000005ff020219 */ /* 0x000fce0000011604 */
.L_x_9095:
[----:B------:R-:W-:Y:S05]  /*6fc0*/  BSYNC B0 ;  /* 0x0000000000007941 */ /* 0x000fea0003800000 */
.L_x_9093:
[----:B------:R-:W-:-:S05]  /*6fd0*/  IMAD R3, R2, R7, RZ ;  /* 0x0000000702037224 */ /* 0x000fca00078e02ff */
[----:B------:R-:W-:-:S07]  /*6fe0*/  VIMNMX R0, R0, R3, !PT ;  /* 0x0000000300007248 */ /* 0x000fce0007fe0100 */
.L_x_9092:
[----:B--2---:R-:W-:Y:S01]  /*6ff0*/  SHF.R.S32.HI R5, RZ, 0x1f, R0 ;  /* 0x0000001fff057819 */ /* 0x004fe20000011400 */
[----:B------:R-:W-:Y:S01]  /*7000*/  IMAD.MOV.U32 R3, RZ, RZ, RZ ;  /* 0x000000ffff037224 */ /* 0x000fe200078e00ff */
[----:B------:R-:W-:Y:S02]  /*7010*/  PLOP3.LUT P0, PT, PT, PT, PT, 0x80, 0x0 ;  /* 0x000000000000781c */ /* 0x000fe40003f0f070 */
[----:B------:R-:W-:Y:S02]  /*7020*/  CS2R R134, SRZ ;  /* 0x0000000000867805 */ /* 0x000fe4000001ff00 */
[----:B------:R-:W-:Y:S01]  /*7030*/  LEA.HI R5, R5, R0, RZ, 0x7 ;  /* 0x0000000005057211 */ /* 0x000fe200078f38ff */
[----:B------:R-:W-:Y:S01]  /*7040*/  IMAD.MOV.U32 R0, RZ, RZ, RZ ;  /* 0x000000ffff007224 */ /* 0x000fe200078e00ff */
[----:B------:R-:W-:Y:S02]  /*7050*/  CS2R R28, SRZ ;  /* 0x00000000001c7805 */ /* 0x000fe4000001ff00 */
[----:B------:R-:W-:-:S02]  /*7060*/  CS2R R8, SRZ ;  /* 0x0000000000087805 */ /* 0x000fc4000001ff00 */
[----:B------:R-:W-:Y:S02]  /*7070*/  SHF.R.S32.HI R5, RZ, 0x7, R5 ;  /* 0x00000007ff057819 */ /* 0x000fe40000011405 */
[----:B------:R-:W-:Y:S01]  /*7080*/  CS2R R128, SRZ ;  /* 0x0000000000807805 */ /* 0x000fe2000001ff00 */
[----:B------:R-:W-:Y:S01]  /*7090*/  IMAD.MOV.U32 R25, RZ, RZ, RZ ;  /* 0x000000ffff197224 */ /* 0x000fe200078e00ff */
[----:B------:R-:W-:Y:S02]  /*70a0*/  CS2R R126, SRZ ;  /* 0x00000000007e7805 */ /* 0x000fe4000001ff00 */
[----:B------:R-:W-:Y:S02]  /*70b0*/  VIMNMX R2, RZ, R5, !PT ;  /* 0x00000005ff027248 */ /* 0x000fe40007fe0100 */
[----:B------:R-:W-:Y:S02]  /*70c0*/  CS2R R30, SRZ ;  /* 0x00000000001e7805 */ /* 0x000fe4000001ff00 */
[----:B------:R-:W-:-:S02]  /*70d0*/  CS2R R10, SRZ ;  /* 0x00000000000a7805 */ /* 0x000fc4000001ff00 */
[----:B------:R-:W-:Y:S02]  /*70e0*/  CS2R R120, SRZ ;  /* 0x0000000000787805 */ /* 0x000fe4000001ff00 */
[----:B------:R-:W-:Y:S01]  /*70f0*/  ISETP.GT.AND P1, PT, R89, R2, PT ;  /* 0x000000025900720c */ /* 0x000fe20003f24270 */
[----:B------:R2:W-:Y:S01]  /*7100*/  STL [R1+0x40], R2 ;  /* 0x0000400201007387 */ /* 0x0005e20000100800 */
[----:B------:R-:W-:Y:S02]  /*7110*/  CS2R R26, SRZ ;  /* 0x00000000001a7805 */ /* 0x000fe4000001ff00 */
[----:B------:R-:W-:Y:S02]  /*7120*/  CS2R R118, SRZ ;  /* 0x0000000000767805 */ /* 0x000fe4000001ff00 */
[----:B------:R-:W-:Y:S02]  /*7130*/  CS2R R32, SRZ ;  /* 0x0000000000207805 */ /* 0x000fe4000001ff00 */
[----:B0-----:R-:W-:-:S02]  /*7140*/  CS2R R12, SRZ ;  /* 0x00000000000c7805 */ /* 0x001fc4000001ff00 */
[----:B------:R-:W-:Y:S02]  /*7150*/  CS2R R112, SRZ ;  /* 0x0000000000707805 */ /* 0x000fe4000001ff00 */
[----:B------:R-:W-:Y:S02]  /*7160*/  CS2R R110, SRZ ;  /* 0x00000000006e7805 */ /* 0x000fe4000001ff00 */
[----:B------:R-:W-:Y:S02]  /*7170*/  CS2R R34, SRZ ;  /* 0x0000000000227805 */ /* 0x000fe4000001ff00 */
[----:B------:R-:W-:Y:S02]  /*7180*/  CS2R R14, SRZ ;  /* 0x00000000000e7805 */ /* 0x000fe4000001ff00 */
[----:B------:R-:W-:Y:S02]  /*7190*/  CS2R R104, SRZ ;  /* 0x0000000000687805 */ /* 0x000fe4000001ff00 */
[----:B------:R-:W-:Y:S01]  /*71a0*/  CS2R R102, SRZ ;  /* 0x0000000000667805 */ /* 0x000fe2000001ff00 */
[----:B------:R-:W-:Y:S01]  /*71b0*/  IMAD.MOV.U32 R36, RZ, RZ, RZ ;  /* 0x000000ffff247224 */ /* 0x000fe200078e00ff */
[----:B------:R-:W-:Y:S01]  /*71c0*/  CS2R R96, SRZ ;  /* 0x0000000000607805 */ /* 0x000fe2000001ff00 */
[----:B------:R-:W-:Y:S01]  /*71d0*/  IMAD.MOV.U32 R21, RZ, RZ, RZ ;  /* 0x000000ffff157224 */ /* 0x000fe200078e00ff */
[----:B------:R-:W-:Y:S01]  /*71e0*/  CS2R R94, SRZ ;  /* 0x00000000005e7805 */ /* 0x000fe2000001ff00 */
[----:B------:R-:W-:Y:S01]  /*71f0*/  IMAD.MOV.U32 R38, RZ, RZ, RZ ;  /* 0x000000ffff267224 */ /* 0x000fe200078e00ff */
[----:B------:R-:W-:-:S02]  /*7200*/  CS2R R92, SRZ ;  /* 0x00000000005c7805 */ /* 0x000fc4000001ff00 */
[----:B------:R-:W-:Y:S01]  /*7210*/  CS2R R6, SRZ ;  /* 0x0000000000067805 */ /* 0x000fe2000001ff00 */
[----:B--2---:R-:W-:Y:S06]  /*7220*/  @!P1 BRA `(.L_x_9096) ;  /* 0x0000012800509947 */ /* 0x004fec0003800000 */
[----:B------:R-:W0:Y:S01]  /*7230*/  S2R R2, SR_TID.X ;  /* 0x0000000000027919 */ /* 0x000e220000002100 */
[----:B------:R-:W-:Y:S01]  /*7240*/  VIADD R26, R17, 0xf000 ;  /* 0x0000f000111a7836 */ /* 0x000fe20000000000 */
[----:B------:R-:W-:Y:S04]  /*7250*/  BSSY B6, `(.L_x_9097) ;  /* 0x000001e000067945 */ /* 0x000fe80003800000 */
[----:B------:R-:W-:Y:S01]  /*7260*/  LOP3.LUT P0, RZ, R26, 0x3ff, RZ, 0xc0, !PT ;  /* 0x000003ff1aff7812 */ /* 0x000fe2000780c0ff */
[----:B0-----:R-:W-:-:S05]  /*7270*/  VIADD R4, R2, 0xffffff80 ;  /* 0xffffff8002047836 */ /* 0x001fca0000000000 */
[----:B------:R-:W-:-:S04]  /*7280*/  SHF.R.S32.HI R2, RZ, 0x1f, R4 ;  /* 0x0000001fff027819 */ /* 0x000fc80000011404 */
[----:B------:R-:W-:-:S04]  /*7290*/  LEA.HI R2, R2, R4, RZ, 0x7 ;  /* 0x0000000402027211 */ /* 0x000fc800078f38ff */
[----:B------:R-:W-:-:S05]  /*72a0*/  SHF.R.S32.HI R2, RZ, 0x7, R2 ;  /* 0x00000007ff027819 */ /* 0x000fca0000011402 */
[----:B------:R-:W0:Y:S02]  /*72b0*/  SHFL.IDX PT, R0, R2, RZ, 0x1f ;  /* 0x00001fff02007589 */ /* 0x000e2400000e0000 */
[----:B0-----:R-:W-:-:S05]  /*72c0*/  IMAD.HI R2, R0, 0x55555556, RZ ;  /* 0x5555555600027827 */ /* 0x001fca00078e02ff */
        /* <DEDUP_REMOVED lines=21> */
[----:B-12--5:R-:W-:Y:S05]  /*7420*/  CALL.ABS.NOINC R2 ;  /* 0x0000000002007343 */ /* 0x026fea0003c00000 */
.L_x_9098:
[----:B------:R-:W-:Y:S05]  /*7430*/  BSYNC B6 ;  /* 0x0000000000067941 */ /* 0x000fea0003800000 */
.L_x_9097:
[----:B------:R-:W2:Y:S01]  /*7440*/  LDL R20, [R1+0x4c] ;  /* 0x00004c0001147983 */ /* 0x000ea20000100800 */
[----:B------:R-:W-:Y:S01]  /*7450*/  ULDC.64 UR4, c[0x0][0x990] ;  /* 0x0002640000047ab9 */ /* 0x000fe20000000a00 */
[----:B------:R-:W-:Y:S01]  /*7460*/  ULDC.64 UR6, c[0x0][0x998] ;  /* 0x0002660000067ab9 */ /* 0x000fe20000000a00 */
[----:B------:R-:W-:Y:S02]  /*7470*/  ISETP.NE.U32.AND P0, PT, RZ, UR4, PT ;  /* 0x00000004ff007c0c */ /* 0x000fe4000bf05070 */
[----:B------:R-:W-:Y:S02]  /*7480*/  ISETP.NE.U32.AND P1, PT, RZ, UR6, PT ;  /* 0x00000006ff007c0c */ /* 0x000fe4000bf25070 */
[----:B------:R-:W-:Y:S02]  /*7490*/  ISETP.NE.AND.EX P0, PT, RZ, UR5, PT, P0 ;  /* 0x00000005ff007c0c */ /* 0x000fe4000bf05300 */
[----:B------:R-:W-:-:S11]  /*74a0*/  ISETP.NE.AND.EX P1, PT, RZ, UR7, PT, P1 ;  /* 0x00000007ff007c0c */ /* 0x000fd6000bf25310 */
[----:B------:R-:W0:Y:S01]  /*74b0*/  @P0 LDC.64 R8, c[0x0][0x9a8] ;  /* 0x00026a00ff080b82 */ /* 0x000e220000000a00 */
[----:B------:R-:W-:-:S07]  /*74c0*/  @P0 SHF.R.S32.HI R7, RZ, 0x1f, R37 ;  /* 0x0000001fff070819 */ /* 0x000fce0000011425 */
[----:B------:R-:W3:Y:S08]  /*74d0*/  @P1 LDC.64 R10, c[0x0][0x9b8] ;  /* 0x00026e00ff0a1b82 */ /* 0x000ef00000000a00 */
[----:B------:R-:W4:Y:S08]  /*74e0*/  @P0 LDC.64 R12, c[0x0][0x9b0] ;  /* 0x00026c00ff0c0b82 */ /* 0x000f300000000a00 */
[----:B------:R-:W1:Y:S01]  /*74f0*/  @P1 LDC.64 R14, c[0x0][0x9c0] ;  /* 0x00027000ff0e1b82 */ /* 0x000e620000000a00 */
[----:B--2---:R-:W-:-:S02]  /*7500*/  @P0 SHF.R.S32.HI R3, RZ, 0x1f, R20 ;  /* 0x0000001fff030819 */ /* 0x004fc40000011414 */
[----:B------:R-:W-:-:S03]  /*7510*/  @P1 SHF.R.S32.HI R5, RZ, 0x1f, R20 ;  /* 0x0000001fff051819 */ /* 0x000fc60000011414 */
[-C--:B0-----:R-:W-:Y:S02]  /*7520*/  @P0 IMAD R0, R3, R8.reuse, RZ ;  /* 0x0000000803000224 */ /* 0x081fe400078e02ff */
[----:B------:R-:W-:-:S04]  /*7530*/  @P0 IMAD.WIDE.U32 R2, R20, R8, RZ ;  /* 0x0000000814020225 */ /* 0x000fc800078e00ff */
[C---:B------:R-:W-:Y:S02]  /*7540*/  @P0 IMAD R9, R20.reuse, R9, R0 ;  /* 0x0000000914090224 */ /* 0x040fe400078e0200 */
[-C--:B---3--:R-:W-:Y:S02]  /*7550*/  @P1 IMAD R4, R5, R10.reuse, RZ ;  /* 0x0000000a05041224 */ /* 0x088fe400078e02ff */
[----:B------:R-:W-:Y:S01]  /*7560*/  @P0 IMAD.IADD R3, R3, 0x1, R9 ;  /* 0x0000000103030824 */ /* 0x000fe200078e0209 */
[----:B------:R-:W-:Y:S01]  /*7570*/  @P1 SHF.R.S32.HI R9, RZ, 0x1f, R37 ;  /* 0x0000001fff091819 */ /* 0x000fe20000011425 */
[C---:B------:R-:W-:Y:S02]  /*7580*/  @P1 IMAD R11, R20.reuse, R11, R4 ;  /* 0x0000000b140b1224 */ /* 0x040fe400078e0204 */
[----:B------:R-:W-:-:S04]  /*7590*/  @P1 IMAD.WIDE.U32 R4, R20, R10, RZ ;  /* 0x0000000a14041225 */ /* 0x000fc800078e00ff */
[----:B----4-:R-:W-:Y:S02]  /*75a0*/  @P0 IMAD R0, R7, R12, RZ ;  /* 0x0000000c07000224 */ /* 0x010fe400078e02ff */
[----:B-1----:R-:W-:Y:S02]  /*75b0*/  @P1 IMAD R6, R9, R14, RZ ;  /* 0x0000000e09061224 */ /* 0x002fe400078e02ff */
        /* <DEDUP_REMOVED lines=31> */
.L_x_9102:
[----:B-1----:R1:W2:Y:S02]  /*77b0*/  SYNCS.PHASECHK.TRANS64.TRYWAIT P0, [R17+URZ+0x19c00], R0 ;  /* 0x019c0000110075a7 */ /* 0x0022a4000800017f */
[----:B--2---:R-:W-:Y:S05]  /*77c0*/  @!P0 NANOSLEEP.SYNCS 0x989680 ;  /* 0x009896800000895d */ /* 0x004fea0003900000 */
[----:B------:R-:W2:Y:S02]  /*77d0*/  @!P0 SYNCS.PHASECHK.TRANS64 P0, [R17+URZ+0x19c00], R0 ;  /* 0x019c0000110085a7 */ /* 0x000ea4000800007f */
[----:B--2---:R-:W-:Y:S05]  /*77e0*/  @!P0 BRA `(.L_x_9102) ;  /* 0xfffffffc00f08947 */ /* 0x004fea000383ffff */
.L_x_9101:
[----:B------:R-:W-:Y:S05]  /*77f0*/  BSYNC B0 ;  /* 0x0000000000007941 */ /* 0x000fea0003800000 */
.L_x_9100:
[----:B------:R-:W-:Y:S05]  /*7800*/  BRA `(.L_x_9103) ;  /* 0x0000004800387947 */ /* 0x000fea0003800000 */
.L_x_9099:
[----:B------:R-:W0:Y:S01]  /*7810*/  S2R R4, SR_TID.X ;  /* 0x0000000000047919 */ /* 0x000e220000002100 */
[----:B------:R-:W-:Y:S01]  /*7820*/  LOP3.LUT P0, RZ, R26, 0x9f, RZ, 0xc0, !PT ;  /* 0x0000009f1aff7812 */ /* 0x000fe2000780c0ff */
[----:B------:R-:W-:Y:S01]  /*7830*/  ULDC.64 UR4, c[0x0][0x3d8] ;  /* 0x0000f60000047ab9 */ /* 0x000fe20000000a00 */
[----:B-----5:R-:W-:Y:S01]  /*7840*/  SHF.R.S32.HI R0, RZ, 0x1f, R24 ;  /* 0x0000001fff007819 */ /* 0x020fe20000011418 */
[----:B------:R-:W-:Y:S01]  /*7850*/  ULDC.64 UR6, c[0x0][0x3e8] ;  /* 0x0000fa0000067ab9 */ /* 0x000fe20000000a00 */
[----:B------:R-:W-:Y:S01]  /*7860*/  IMAD.WIDE.U32 R38, R24, UR4, RZ ;  /* 0x0000000418267c25 */ /* 0x000fe2000f8e00ff */
[----:B------:R-:W-:Y:S03]  /*7870*/  BSSY B6, `(.L_x_9104) ;  /* 0x0000024000067945 */ /* 0x000fe60003800000 */
[C---:B------:R-:W-:Y:S02]  /*7880*/  IMAD R3, R0.reuse, UR4, RZ ;  /* 0x0000000400037c24 */ /* 0x040fe4000f8e02ff */
[----:B------:R-:W-:-:S02]  /*7890*/  IMAD R5, R0, UR6, RZ ;  /* 0x0000000600057c24 */ /* 0x000fc4000f8e02ff */
[C---:B------:R-:W-:Y:S02]  /*78a0*/  IMAD R3, R24.reuse, UR5, R3 ;  /* 0x0000000518037c24 */ /* 0x040fe4000f8e0203 */
[C---:B------:R-:W-:Y:S02]  /*78b0*/  IMAD R5, R24.reuse, UR7, R5 ;  /* 0x0000000718057c24 */ /* 0x040fe4000f8e0205 */
[----:B------:R-:W-:-:S04]  /*78c0*/  IMAD.WIDE.U32 R40, R24, UR6, RZ ;  /* 0x0000000618287c25 */ /* 0x000fc8000f8e00ff */
[----:B------:R-:W-:Y:S02]  /*78d0*/  IMAD.IADD R37, R3, 0x1, R39 ;  /* 0x0000000103257824 */ /* 0x000fe400078e0227 */
[----:B------:R-:W-:Y:S02]  /*78e0*/  IMAD.IADD R45, R5, 0x1, R41 ;  /* 0x00000001052d7824 */ /* 0x000fe400078e0229 */
[----:B0-----:R-:W-:-:S05]  /*78f0*/  VIADD R6, R4, 0xffffff80 ;  /* 0xffffff8004067836 */ /* 0x001fca0000000000 */
[CC--:B------:R-:W-:Y:S02]  /*7900*/  LEA.HI R35, R6.reuse, R6.reuse, RZ, 0x1 ;  /* 0x0000000606237211 */ /* 0x0c0fe400078f08ff */
[----:B------:R-:W-:Y:S02]  /*7910*/  LEA.HI R4, R6, R6, RZ, 0x1 ;  /* 0x0000000606047211 */ /* 0x000fe400078f08ff */
[----:B------:R-:W-:Y:S02]  /*7920*/  LOP3.LUT R35, R35, 0xfffffffe, RZ, 0xc0, !PT ;  /* 0xfffffffe23237812 */ /* 0x000fe400078ec0ff */
[----:B------:R-:W-:-:S03]  /*7930*/  LOP3.LUT R4, R4, 0xfffffffe, RZ, 0xc0, !PT ;  /* 0xfffffffe04047812 */ /* 0x000fc600078ec0ff */
[C---:B------:R-:W-:Y:S02]  /*7940*/  IMAD.IADD R35, R6.reuse, 0x1, -R35 ;  /* 0x0000000106237824 */ /* 0x040fe400078e0a23 */
[----:B------:R-:W-:Y:S02]  /*7950*/  IMAD.IADD R4, R6, 0x1, -R4 ;  /* 0x0000000106047824 */ /* 0x000fe400078e0a04 */
[----:B------:R-:W-:Y:S02]  /*7960*/  IMAD.SHL.U32 R35, R35, 0x8, RZ ;  /* 0x0000000823237824 */ /* 0x000fe400078e00ff */
[----:B------:R-:W-:-:S03]  /*7970*/  IMAD.SHL.U32 R4, R4, 0x10, RZ ;  /* 0x0000001004047824 */ /* 0x000fc600078e00ff */
[----:B------:R-:W-:Y:S02]  /*7980*/  SHF.R.S32.HI R34, RZ, 0x1f, R35 ;  /* 0x0000001fff227819 */ /* 0x000fe40000011423 */
[----:B------:R-:W-:Y:S01]  /*7990*/  SHF.R.S32.HI R49, RZ, 0x1f, R4 ;  /* 0x0000001fff317819 */ /* 0x000fe20000011404 */
        /* <DEDUP_REMOVED lines=17> */
.L_x_9105:
[----:B------:R-:W-:Y:S05]  /*7ab0*/  BSYNC B6 ;  /* 0x0000000000067941 */ /* 0x000fea0003800000 */
.L_x_9104:
[----:B------:R-:W2:Y:S01]  /*7ac0*/  LDL R21, [R1+0x44] ;  /* 0x0000440001157983 */ /* 0x000ea20000100800 */
[----:B------:R-:W0:Y:S01]  /*7ad0*/  LDC.64 R10, c[0x0][0x3d8] ;  /* 0x0000f600ff0a7b82 */ /* 0x000e220000000a00 */
[----:B------:R-:W-:Y:S02]  /*7ae0*/  ULDC.U8 UR4, c[0x0][0x3f0] ;  /* 0x0000fc0000047ab9 */ /* 0x000fe40000000000 */
[----:B------:R-:W3:Y:S04]  /*7af0*/  LDL R24, [R1+0x38] ;  /* 0x0000380001187983 */ /* 0x000ee80000100800 */
[----:B------:R-:W4:Y:S01]  /*7b00*/  LDL R20, [R1+0x50] ;  /* 0x0000500001147983 */ /* 0x000f220000100800 */
[----:B------:R-:W1:Y:S01]  /*7b10*/  LDC.64 R12, c[0x0][0x3e8] ;  /* 0x0000fa00ff0c7b82 */ /* 0x000e620000000a00 */
[----:B------:R-:W-:Y:S01]  /*7b20*/  ISETP.NE.AND P0, PT, RZ, UR4, PT ;  /* 0x00000004ff007c0c */ /* 0x000fe2000bf05270 */
[----:B------:R-:W-:Y:S01]  /*7b30*/  BSSY B0, `(.L_x_9106) ;  /* 0x0000453000007945 */ /* 0x000fe20003800000 */
[----:B--2---:R-:W-:Y:S01]  /*7b40*/  SHF.R.S32.HI R3, RZ, 0x1f, R21 ;  /* 0x0000001fff037819 */ /* 0x004fe20000011415 */
[----:B0-----:R-:W-:-:S04]  /*7b50*/  IMAD.WIDE.U32 R42, R21, R10, RZ ;  /* 0x0000000a152a7225 */ /* 0x001fc800078e00ff */
[C---:B------:R-:W-:Y:S02]  /*7b60*/  IMAD R4, R3.reuse, R10, RZ ;  /* 0x0000000a03047224 */ /* 0x040fe400078e02ff */
[-C--:B-1----:R-:W-:Y:S02]  /*7b70*/  IMAD R6, R3, R12.reuse, RZ ;  /* 0x0000000c03067224 */ /* 0x082fe400078e02ff */
[C---:B---3--:R-:W-:Y:S02]  /*7b80*/  IMAD R0, R21.reuse, -0xc0, R24 ;  /* 0xffffff4015007824 */ /* 0x048fe400078e0218 */
[----:B------:R-:W-:-:S04]  /*7b90*/  IMAD.WIDE.U32 R14, R21, R12, RZ ;  /* 0x0000000c150e7225 */ /* 0x000fc800078e00ff */
[C---:B------:R-:W-:Y:S02]  /*7ba0*/  IMAD R3, R21.reuse, R11, R4 ;  /* 0x0000000b15037224 */ /* 0x040fe400078e0204 */
[----:B------:R-:W-:Y:S01]  /*7bb0*/  IMAD R5, R21, R13, R6 ;  /* 0x0000000d15057224 */ /* 0x000fe200078e0206 */
[----:B------:R-:W-:Y:S01]  /*7bc0*/  VIMNMX R4, R0, 0xc0, PT ;  /* 0x000000c000047848 */ /* 0x000fe20003fe0100 */
[----:B----4-:R-:W-:Y:S02]  /*7bd0*/  IMAD.IADD R20, R17, 0x1, R20 ;  /* 0x0000000111147824 */ /* 0x010fe400078e0214 */
[----:B------:R-:W-:Y:S02]  /*7be0*/  IMAD.IADD R44, R43, 0x1, R3 ;  /* 0x000000012b2c7824 */ /* 0x000fe400078e0203 */
[----:B------:R-:W-:Y:S01]  /*7bf0*/  IMAD.IADD R48, R15, 0x1, R5 ;  /* 0x000000010f307824 */ /* 0x000fe200078e0205 */
        /* <DEDUP_REMOVED lines=30> */
[----:B------:R-:W-:Y:S02]  /*7de0*/  ISETP.GE.AND P3, PT, R35, UR4, PT ;  /* 0x0000000423007c0c */ /* 0x000fe4000bf66270 */
[----:B------:R-:W-:-:S02]  /*7df0*/  CS2R R30, SRZ ;  /* 0x00000000001e7805 */ /* 0x000fc4000001ff00 */
[----:B------:R-:W-:Y:S01]  /*7e00*/  CS2R R28, SRZ ;  /* 0x00000000001c7805 */ /* 0x000fe2000001ff00 */
[----:B------:R-:W-:Y:S01]  /*7e10*/  IMAD R26, R46, R12, RZ ;  /* 0x0000000c2e1a7224 */ /* 0x000fe200078e02ff */
[----:B------:R-:W-:Y:S01]  /*7e20*/  IADD3 R38, P1, R24, R38, RZ ;  /* 0x0000002618267210 */ /* 0x000fe20007f3e0ff */
[----:B------:R-:W-:Y:S01]  /*7e30*/  IMAD.WIDE.U32 R8, R23, R12, R8 ;  /* 0x0000000c17087225 */ /* 0x000fe200078e0008 */
[----:B------:R-:W-:-:S03]  /*7e40*/  CS2R R32, SRZ ;  /* 0x0000000000207805 */ /* 0x000fc6000001ff00 */
[C---:B------:R-:W-:Y:S01]  /*7e50*/  IMAD R0, R23.reuse, R11, R0 ;  /* 0x0000000b17007224 */ /* 0x040fe200078e0200 */
[----:B------:R-:W-:Y:S01]  /*7e60*/  IADD3 R40, P2, R8, R40, RZ ;  /* 0x0000002808287210 */ /* 0x000fe20007f5e0ff */
[----:B------:R-:W-:-:S03]  /*7e70*/  IMAD R26, R23, R13, R26 ;  /* 0x0000000d171a7224 */ /* 0x000fc600078e021a */
[----:B------:R-:W-:Y:S01]  /*7e80*/  IADD3.X R39, R37, R25, R0, P1, !PT ;  /* 0x0000001925277210 */ /* 0x000fe20000ffe400 */
[----:B------:R-:W-:Y:S01]  /*7e90*/  VIADD R0, R35, 0x10 ;  /* 0x0000001023007836 */ /* 0x000fe20000000000 */
[----:B------:R-:W-:Y:S01]  /*7ea0*/  IADD3.X R41, R45, R9, R26, P2, !PT ;  /* 0x000000092d297210 */ /* 0x000fe200017fe41a */
[----:B------:R-:W-:Y:S01]  /*7eb0*/  IMAD R9, R44, 0xc0, RZ ;  /* 0x000000c02c097824 */ /* 0x000fe200078e02ff */
[----:B------:R-:W-:Y:S01]  /*7ec0*/  CS2R R26, SRZ ;  /* 0x00000000001a7805 */ /* 0x000fe2000001ff00 */
[----:B------:R-:W-:Y:S01]  /*7ed0*/  IMAD.WIDE.U32 R42, R42, 0xc0, R38 ;  /* 0x000000c02a2a7825 */ /* 0x000fe200078e0026 */
[----:B------:R-:W-:-:S03]  /*7ee0*/  ISETP.GE.AND P4, PT, R0, UR4, PT ;  /* 0x0000000400007c0c */ /* 0x000fc6000bf86270 */
[----:B------:R-:W-:Y:S01]  /*7ef0*/  VIADD R0, R35, 0x20 ;  /* 0x0000002023007836 */ /* 0x000fe20000000000 */
[----:B------:R-:W-:Y:S01]  /*7f00*/  IADD3 R34, P1, R42, UR6, RZ ;  /* 0x000000062a227c10 */ /* 0x000fe2000ff3e0ff */
[----:B------:R-:W-:-:S03]  /*7f10*/  IMAD.WIDE.U32 R14, R14, 0xc0, R40 ;  /* 0x000000c00e0e7825 */ /* 0x000fc600078e0028 */
[----:B------:R-:W-:Y:S01]  /*7f20*/  ISETP.GE.AND P5, PT, R0, UR4, PT ;  /* 0x0000000400007c0c */ /* 0x000fe2000bfa6270 */
[----:B------:R-:W-:Y:S01]  /*7f30*/  IMAD R25, R48, 0xc0, RZ ;  /* 0x000000c030197824 */ /* 0x000fe200078e02ff */
[----:B------:R-:W-:Y:S02]  /*7f40*/  IADD3 R14, P2, R14, UR8, RZ ;  /* 0x000000080e0e7c10 */ /* 0x000fe4000ff5e0ff */
[----:B------:R-:W-:Y:S02]  /*7f50*/  IADD3.X R35, R43, UR7, R9, P1, !PT ;  /* 0x000000072b237c10 */ /* 0x000fe40008ffe409 */
[----:B------:R-:W-:Y:S02]  /*7f60*/  CS2R R8, SRZ ;  /* 0x0000000000087805 */ /* 0x000fe4000001ff00 */
[----:B------:R-:W-:Y:S02]  /*7f70*/  IADD3.X R15, R15, UR9, R25, P2, !PT ;  /* 0x000000090f0f7c10 */ /* 0x000fe400097fe419 */
[----:B------:R-:W-:Y:S01]  /*7f80*/  CS2R R24, SRZ ;  /* 0x0000000000187805 */ /* 0x000fe2000001ff00 */
[----:B------:R0:W5:Y:S04]  /*7f90*/  @!P3 LDG.E.64 R30, desc[UR40][R34.64] ;  /* 0x00000028221eb981 */ /* 0x000168000c1e1b00 */
[----:B------:R0:W5:Y:S04]  /*7fa0*/  @!P4 LDG.E.64 R28, desc[UR40][R34.64+0x10] ;  /* 0x00001028221cc981 */ /* 0x000168000c1e1b00 */
[----:B------:R0:W5:Y:S04]  /*7fb0*/  @!P5 LDG.E.64 R8, desc[UR40][R34.64+0x20] ;  /* 0x000020282208d981 */ /* 0x000168000c1e1b00 */
[----:B------:R0:W5:Y:S04]  /*7fc0*/  @!P3 LDG.E.64 R32, desc[UR40][R14.64] ;  /* 0x000000280e20b981 */ /* 0x000168000c1e1b00 */
[----:B------:R0:W5:Y:S04]  /*7fd0*/  @!P4 LDG.E.64 R26, desc[UR40][R14.64+0x10] ;  /* 0x000010280e1ac981 */ /* 0x000168000c1e1b00 */
[----:B------:R0:W5:Y:S02]  /*7fe0*/  @!P5 LDG.E.64 R24, desc[UR40][R14.64+0x20] ;  /* 0x000020280e18d981 */ /* 0x000164000c1e1b00 */
.L_x_9109:
[----:B------:R-:W-:Y:S05]  /*7ff0*/  BSYNC B1 ;  /* 0x0000000000017941 */ /* 0x000fea0003800000 */
.L_x_9108:
[----:B0-----:R-:W2:Y:S01]  /*8000*/  LDL R34, [R1+0x60] ;  /* 0x0000600001227983 */ /* 0x001ea20000100800 */
[-C--:B------:R-:W-:Y:S01]  /*8010*/  IMAD.WIDE.U32 R6, R3, R10.reuse, R6 ;  /* 0x0000000a03067225 */ /* 0x080fe200078e0006 */
[----:B------:R-:W-:Y:S01]  /*8020*/  ULDC.64 UR4, c[0x0][0x3c8] ;  /* 0x0000f20000047ab9 */ /* 0x000fe20000000a00 */
[----:B------:R-:W-:Y:S02]  /*8030*/  ULDC.64 UR6, c[0x0][0x3e0] ;  /* 0x0000f80000067ab9 */ /* 0x000fe40000000a00 */
[C---:B------:R-:W-:Y:S02]  /*8040*/  IMAD R10, R21.reuse, R10, RZ ;  /* 0x0000000a150a7224 */ /* 0x040fe400078e02ff */
[-C--:B------:R-:W-:Y:S02]  /*8050*/  IMAD R0, R21, R12.reuse, RZ ;  /* 0x0000000c15007224 */ /* 0x080fe400078e02ff */
[----:B------:R-:W-:Y:S01]  /*8060*/  IMAD.WIDE.U32 R14, R3, R12, R4 ;  /* 0x0000000c030e7225 */ /* 0x000fe200078e0004 */
[----:B------:R-:W-:Y:S01]  /*8070*/  IADD3 R4, P1, R6, UR4, RZ ;  /* 0x0000000406047c10 */ /* 0x000fe2000ff3e0ff */
[----:B------:R-:W-:-:S02]  /*8080*/  UMOV UR4, 0xffffffff ;  /* 0xffffffff00047882 */ /* 0x000fc40000000000 */
[C---:B------:R-:W-:Y:S02]  /*8090*/  IMAD R11, R3.reuse, R11, R10 ;  /* 0x0000000b030b7224 */ /* 0x040fe400078e020a */
[----:B------:R-:W-:Y:S01]  /*80a0*/  IMAD R3, R3, R13, R0 ;  /* 0x0000000d03037224 */ /* 0x000fe200078e0200 */
[----:B------:R-:W-:Y:S02]  /*80b0*/  IADD3 R0, P2, R14, UR6, RZ ;  /* 0x000000060e007c10 */ /* 0x000fe4000ff5e0ff */
[----:B------:R-:W-:Y:S02]  /*80c0*/  IADD3.X R13, R7, UR5, R11, P1, !PT ;  /* 0x00000005070d7c10 */ /* 0x000fe40008ffe40b */
[----:B------:R-:W-:Y:S02]  /*80d0*/  IADD3.X R3, R15, UR7, R3, P2, !PT ;  /* 0x000000070f037c10 */ /* 0x000fe400097fe403 */
[----:B--2---:R-:W-:-:S04]  /*80e0*/  LEA.HI R21, R34, R34, RZ, 0x1 ;  /* 0x0000002222157211 */ /* 0x004fc800078f08ff */
[----:B------:R-:W-:-:S05]  /*80f0*/  LOP3.LUT R21, R21, 0xfffffffe, RZ, 0xc0, !PT ;  /* 0xfffffffe15157812 */ /* 0x000fca00078ec0ff */
[----:B------:R-:W-:-:S05]  /*8100*/  IMAD.IADD R6, R34, 0x1, -R21 ;  /* 0x0000000122067824 */ /* 0x000fca00078e0a15 */
[----:B------:R-:W-:Y:S01]  /*8110*/  SHF.L.U32 R6, R6, 0x1f, RZ ;  /* 0x0000001f06067819 */ /* 0x000fe200000006ff */
[----:B------:R-:W-:Y:S06]  /*8120*/  BRA.DIV UR4, `(.L_x_9110) ;  /* 0x000001a604647947 */ /* 0x000fec000b800000 */
.L_x_9385:
[----:B------:R-:W-:-:S03]  /*8130*/  UMOV UR4, 0xffffffff ;  /* 0xffffffff00047882 */ /* 0x000fc60000000000 */
[----:B------:R-:W-:Y:S05]  /*8140*/  BRA.DIV UR4, `(.L_x_9111) ;  /* 0x000001a604807947 */ /* 0x000fea000b800000 */
.L_x_9388:
[----:B------:R-:W-:-:S03]  /*8150*/  UMOV UR4, 0xffffffff ;  /* 0xffffffff00047882 */ /* 0x000fc60000000000 */
[----:B------:R-:W-:Y:S05]  /*8160*/  BRA.DIV UR4, `(.L_x_9112) ;  /* 0x000001a604a07947 */ /* 0x000fea000b800000 */
.L_x_9391:
[----:B------:R-:W-:-:S03]  /*8170*/  UMOV UR4, 0xffffffff ;  /* 0xffffffff00047882 */ /* 0x000fc60000000000 */
[----:B------:R-:W-:Y:S05]  /*8180*/  BRA.DIV UR4, `(.L_x_9113) ;  /* 0x000001a604c07947 */ /* 0x000fea000b800000 */
.L_x_9394:
[----:B------:R-:W0:Y:S01]  /*8190*/  SYNCS.PHASECHK.TRANS64.TRYWAIT P1, [R17+URZ+0x19c00], R6 ;  /* 0x019c0006110075a7 */ /* 0x000e22000802017f */
[----:B------:R-:W-:Y:S04]  /*81a0*/  BSSY B1, `(.L_x_9114) ;  /* 0x0000002000017945 */ /* 0x000fe80003800000 */
[----:B0-----:R-:W-:Y:S05]  /*81b0*/  @!P1 BRA `(.L_x_9115) ;  /* 0x000001a400dc9947 */ /* 0x001fea0003800000 */
.L_x_9395:
[----:B------:R-:W-:Y:S05]  /*81c0*/  BSYNC B1 ;  /* 0x0000000000017941 */ /* 0x000fea0003800000 */
.L_x_9114:
[----:B------:R-:W-:Y:S05]  /*81d0*/  @P0 BRA `(.L_x_9116) ;  /* 0x0000003c00a00947 */ /* 0x000fea0003800000 */
[----:B------:R-:W1:Y:S01]  /*81e0*/  S2R R0, SR_TID.X ;  /* 0x0000000000007919 */ /* 0x000e620000002100 */
[----:B------:R-:W-:Y:S01]  /*81f0*/  BSSY B1, `(.L_x_9117) ;  /* 0x0000083000017945 */ /* 0x000fe20003800000 */
[----:B-1----:R-:W-:-:S05]  /*8200*/  VIADD R0, R0, 0xffffff80 ;  /* 0xffffff8000007836 */ /* 0x002fca0000000000 */
[----:B------:R-:W-:-:S04]  /*8210*/  LEA.HI R4, R0, R0, RZ, 0x1 ;  /* 0x0000000000047211 */ /* 0x000fc800078f08ff */
[----:B------:R-:W-:-:S05]  /*8220*/  LOP3.LUT R4, R4, 0xfffffffe, RZ, 0xc0, !PT ;  /* 0xfffffffe04047812 */ /* 0x000fca00078ec0ff */
[----:B------:R-:W-:Y:S02]  /*8230*/  IMAD.IADD R4, R0, 0x1, -R4 ;  /* 0x0000000100047824 */ /* 0x000fe400078e0a04 */
[----:B------:R-:W1:Y:S02]  /*8240*/  LDC R0, c[0x0][0x3d4] ;  /* 0x0000f500ff007b82 */ /* 0x000e640000000800 */
[----:B------:R-:W-:-:S04]  /*8250*/  IMAD.SHL.U32 R4, R4, 0x8, RZ ;  /* 0x0000000804047824 */ /* 0x000fc800078e00ff */
[C---:B------:R-:W-:Y:S02]  /*8260*/  VIADD R3, R4.reuse, 0x10 ;  /* 0x0000001004037836 */ /* 0x040fe40000000000 */
[C---:B------:R-:W-:Y:S01]  /*8270*/  VIADD R5, R4.reuse, 0x20 ;  /* 0x0000002004057836 */ /* 0x040fe20000000000 */
[-C--:B-1----:R-:W-:Y:S02]  /*8280*/  ISETP.GE.AND P0, PT, R4, R0.reuse, PT ;  /* 0x000000000400720c */ /* 0x082fe40003f06270 */
[-C--:B------:R-:W-:Y:S02]  /*8290*/  ISETP.GE.AND P1, PT, R3, R0.reuse, PT ;  /* 0x000000000300720c */ /* 0x080fe40003f26270 */
[----:B------:R-:W-:-:S09]  /*82a0*/  ISETP.GE.AND P2, PT, R5, R0, PT ;  /* 0x000000000500720c */ /* 0x000fd20003f46270 */
[----:B------:R-:W-:Y:S05]  /*82b0*/  @P0 BRA `(.L_x_9118) ;  /* 0x0000000400d80947 */ /* 0x000fea0003800000 */
[----:B0-----:R-:W0:Y:S01]  /*82c0*/  LDS.128 R4, [R20+0xf000] ;  /* 0x00f0000014047984 */ /* 0x001e220000000c00 */
        /* <DEDUP_REMOVED lines=10> */
[----:B------:R-:W-:Y:S02]  /*8370*/  LOP3.LUT R3, R30, 0xff, RZ, 0xc0, !PT ;  /* 0x000000ff1e037812 */ /* 0x000fe400078ec0ff */
        /* <DEDUP_REMOVED lines=15> */
[----:B0-----:R-:W-:Y:S02]  /*8470*/  F2FP.F16.E4M3.UNPACK_B R0, R6.H1 ;  /* 0x00000006ff00723e */ /* 0x001fe400030006ff */
        /* <DEDUP_REMOVED lines=90> */
.L_x_9118:
[----:B------:R-:W-:Y:S05]  /*8a20*/  BSYNC B1 ;  /* 0x0000000000017941 */ /* 0x000fea0003800000 */
.L_x_9117:
[----:B------:R-:W-:Y:S04]  /*8a30*/  BSSY B1, `(.L_x_9119) ;  /* 0x000007c000017945 */ /* 0x000fe80003800000 */
[----:B------:R-:W-:Y:S05]  /*8a40*/  @P1 BRA `(.L_x_9120) ;  /* 0x0000000400e81947 */ /* 0x000fea0003800000 */
[----:B01----:R-:W0:Y:S01]  /*8a50*/  LDS.128 R4, [R20+0x10800] ;  /* 0x0108000014047984 */ /* 0x003e220000000c00 */
[----:B-----5:R-:W-:Y:S02]  /*8a60*/  SHF.R.U32.HI R3, RZ, 0x8, R28 ;  /* 0x00000008ff037819 */ /* 0x020fe4000001161c */
        /* <DEDUP_REMOVED lines=29> */
[----:B------:R-:W-:Y:S01]  /*8c40*/  SHF.R.U32.HI R12, RZ, 0x10, R26 ;  /* 0x00000010ff0c7819 */ /* 0x000fe2000001161a */
[--C-:B------:R-:W-:Y:S01]  /*8c50*/  HADD2.F32 R11, -RZ, R0.reuse.H1_H1 ;  /* 0x30000000ff0b7230 */ /* 0x100fe20000004100 */
[----:B------:R-:W-:Y:S01]  /*8c60*/  F2FP.F16.E4M3.UNPACK_B R15, R28 ;  /* 0x0000001cff0f723e */ /* 0x000fe200020006ff */
[----:B------:R-:W-:Y:S01]  /*8c70*/  HADD2.F32 R30, -RZ, R29.H1_H1 ;  /* 0x3000001dff1e7230 */ /* 0x000fe20000004100 */
[----:B------:R-:W-:Y:S01]  /*8c80*/  LOP3.LUT R12, R12, 0xff, RZ, 0xc0, !PT ;  /* 0x000000ff0c0c7812 */ /* 0x000fe200078ec0ff */
[----:B------:R-:W-:Y:S01]  /*8c90*/  HADD2.F32 R10, -RZ, R0.H0_H0 ;  /* 0x20000000ff0a7230 */ /* 0x000fe20000004100 */
[----:B------:R-:W-:Y:S01]  /*8ca0*/  F2FP.F16.E4M3.UNPACK_B R3, R6 ;  /* 0x00000006ff03723e */ /* 0x000fe200020006ff */
[----:B------:R-:W-:Y:S01]  /*8cb0*/  HADD2.F32 R21, -RZ, R15.H1_H1 ;  /* 0x3000000fff157230 */ /* 0x000fe20000004100 */
[----:B------:R-:W-:Y:S01]  /*8cc0*/  PRMT R13, R12, 0x7054, R13 ;  /* 0x000070540c0d7816 */ /* 0x000fe2000000000d */
[----:B------:R-:W-:Y:S01]  /*8cd0*/  FMUL.FTZ R31, R11, R30 ;  /* 0x0000001e0b1f7220 */ /* 0x000fe20000410000 */
[----:B------:R-:W-:-:S02]  /*8ce0*/  F2FP.F16.E4M3.UNPACK_B R12, R7 ;  /* 0x00000007ff0c723e */ /* 0x000fc400020006ff */
        /* <DEDUP_REMOVED lines=80> */
.L_x_9120:
[----:B------:R-:W-:Y:S05]  /*91f0*/  BSYNC B1 ;  /* 0x0000000000017941 */ /* 0x000fea0003800000 */
.L_x_9119:
[----:B------:R-:W-:Y:S05]  /*9200*/  @P2 BRA `(.L_x_9116) ;  /* 0x0000002c00942947 */ /* 0x000fea0003800000 */
[----:B012---:R-:W0:Y:S01]  /*9210*/  LDS.128 R4, [R20+0x12000] ;  /* 0x0120000014047984 */ /* 0x007e220000000c00 */
        /* <DEDUP_REMOVED lines=11> */
[----:B------:R-:W-:-:S02]  /*92d0*/  PRMT R3, R0, 0x7604, R3 ;  /* 0x0000760400037816 */ /* 0x000fc40000000003 */
[----:B------:R-:W-:Y:S02]  /*92e0*/  SHF.R.U32.HI R11, RZ, 0x10, R9 ;  /* 0x00000010ff0b7819 */ /* 0x000fe40000011609 */
[----:B------:R-:W-:Y:S02]  /*92f0*/  SHF.R.U32.HI R0, RZ, 0x8, R24 ;  /* 0x00000008ff007819 */ /* 0x000fe40000011618 */
[----:B------:R-:W-:Y:S01]  /*9300*/  PRMT R12, R12, 0x7604, R15 ;  /* 0x000076040c0c7816 */ /* 0x000fe2000000000f */
[----:B------:R-:W-:Y:S01]  /*9310*/  IMAD.U32 R15, R14, 0x10000, RZ ;  /* 0x000100000e0f7824 */ /* 0x000fe200078e00ff */
[----:B------:R-:W-:Y:S01]  /*9320*/  LOP3.LUT R13, R24, 0xff, RZ, 0xc0, !PT ;  /* 0x000000ff180d7812 */ /* 0x000fe200078ec0ff */
[----:B------:R-:W-:Y:S01]  /*9330*/  IMAD.U32 R11, R11, 0x10000, RZ ;  /* 0x000100000b0b7824 */ /* 0x000fe200078e00ff */
[----:B------:R-:W-:Y:S02]  /*9340*/  LOP3.LUT R0, R0, 0xff, RZ, 0xc0, !PT ;  /* 0x000000ff00007812 */ /* 0x000fe400078ec0ff */
[----:B------:R-:W-:-:S02]  /*9350*/  LOP3.LUT R21, R12, 0xff0000, R15, 0xf8, !PT ;  /* 0x00ff00000c157812 */ /* 0x000fc400078ef80f */
[----:B------:R-:W-:Y:S02]  /*9360*/  PRMT R13, R0, 0x7604, R13 ;  /* 0x00007604000d7816 */ /* 0x000fe4000000000d */
        /* <DEDUP_REMOVED lines=97> */
.L_x_9107:
[----:B------:R-:W2:Y:S01]  /*9980*/  LDL R3, [R1+0x44] ;  /* 0x0000440001037983 */ /* 0x000ea20000100800 */
[----:B------:R-:W0:Y:S01]  /*9990*/  LDC R0, c[0x0][0x428] ;  /* 0x00010a00ff007b82 */ /* 0x000e220000000800 */
[----:B------:R-:W-:Y:S01]  /*99a0*/  ISETP.GE.AND P0, PT, R23, R4, PT ;  /* 0x000000041700720c */ /* 0x000fe20003f06270 */
        /* <DEDUP_REMOVED lines=12> */
[----:B0-----:R-:W-:-:S13]  /*9a70*/  ISETP.NE.AND P1, PT, R0, 0x1, PT ;  /* 0x000000010000780c */ /* 0x001fda0003f25270 */
[----:B------:R-:W0:Y:S08]  /*9a80*/  @P1 LDC R0, c[0x0][0x42c] ;  /* 0x00010b00ff001b82 */ /* 0x000e300000000800 */
[----:B------:R-:W1:Y:S01]  /*9a90*/  @P1 LDC R5, c[0x0][0x430] ;  /* 0x00010c00ff051b82 */ /* 0x000e620000000800 */
[----:B--2---:R-:W-:-:S04]  /*9aa0*/  IMAD R3, R3, 0xc0, R23 ;  /* 0x000000c003037824 */ /* 0x004fc800078e0217 */
[----:B0-----:R-:W-:-:S05]  /*9ab0*/  @P1 IMAD.HI.U32 R0, R3, R0, RZ ;  /* 0x0000000003001227 */ /* 0x001fca00078e00ff */
[----:B-1----:R-:W-:Y:S02]  /*9ac0*/  @P1 SHF.R.U32.HI R3, RZ, R5, R0 ;  /* 0x00000005ff031219 */ /* 0x002fe40000011600 */
[----:B------:R-:W-:Y:S02]  /*9ad0*/  CS2R R4, SRZ ;  /* 0x0000000000047805 */ /* 0x000fe4000001ff00 */
[----:B------:R-:W-:Y:S01]  /*9ae0*/  SHF.R.S32.HI R21, RZ, 0x1f, R3 ;  /* 0x0000001fff157819 */ /* 0x000fe20000011403 */
[----:B------:R-:W-:Y:S06]  /*9af0*/  @P0 BRA `(.L_x_9122) ;  /* 0x0000000000b40947 */ /* 0x000fec0003800000 */
[----:B------:R-:W0:Y:S01]  /*9b00*/  S2R R50, SR_TID.X ;  /* 0x0000000000327919 */ /* 0x000e220000002100 */
[----:B------:R-:W-:Y:S01]  /*9b10*/  IMAD.MOV.U32 R5, RZ, RZ, R49 ;  /* 0x000000ffff057224 */ /* 0x000fe200078e0031 */
[----:B------:R-:W-:Y:S01]  /*9b20*/  SHF.R.S32.HI R52, RZ, 0x1f, R23 ;  /* 0x0000001fff347819 */ /* 0x000fe20000011417 */
[----:B------:R-:W-:Y:S01]  /*9b30*/  ULDC UR4, c[0x0][0x3d4] ;  /* 0x0000f50000047ab9 */ /* 0x000fe20000000800 */
[----:B------:R-:W-:Y:S01]  /*9b40*/  ULDC.64 UR6, c[0x0][0x3c8] ;  /* 0x0000f20000067ab9 */ /* 0x000fe20000000a00 */
[----:B------:R-:W-:Y:S01]  /*9b50*/  ULDC.64 UR8, c[0x0][0x3e0] ;  /* 0x0000f80000087ab9 */ /* 0x000fe20000000a00 */
[----:B0-----:R-:W-:-:S05]  /*9b60*/  VIADD R50, R50, 0xffffff80 ;  /* 0xffffff8032327836 */ /* 0x001fca0000000000 */
[----:B------:R-:W-:-:S04]  /*9b70*/  LEA.HI R51, R50, R50, RZ, 0x1 ;  /* 0x0000003232337211 */ /* 0x000fc800078f08ff */
[----:B------:R-:W-:-:S05]  /*9b80*/  LOP3.LUT R51, R51, 0xfffffffe, RZ, 0xc0, !PT ;  /* 0xfffffffe33337812 */ /* 0x000fca00078ec0ff */
[----:B------:R-:W-:Y:S02]  /*9b90*/  IMAD.IADD R51, R50, 0x1, -R51 ;  /* 0x0000000132337824 */ /* 0x000fe400078e0a33 */
[----:B------:R-:W2:Y:S02]  /*9ba0*/  LDL R50, [R1+0x2c] ;  /* 0x00002c0001327983 */ /* 0x000ea40000100800 */
[----:B------:R-:W-:-:S04]  /*9bb0*/  IMAD.SHL.U32 R51, R51, 0x10, RZ ;  /* 0x0000001033337824 */ /* 0x000fc800078e00ff */
[----:B------:R-:W-:Y:S02]  /*9bc0*/  IMAD.MOV.U32 R4, RZ, RZ, R51 ;  /* 0x000000ffff047224 */ /* 0x000fe400078e0033 */
[-C--:B------:R-:W-:Y:S02]  /*9bd0*/  IMAD R0, R52, R10.reuse, RZ ;  /* 0x0000000a34007224 */ /* 0x080fe400078e02ff */
[----:B------:R-:W-:-:S04]  /*9be0*/  IMAD.WIDE.U32 R6, R23, R10, R4 ;  /* 0x0000000a17067225 */ /* 0x000fc800078e0004 */
[-C--:B------:R-:W-:Y:S02]  /*9bf0*/  IMAD R24, R52, R12.reuse, RZ ;  /* 0x0000000c34187224 */ /* 0x080fe400078e02ff */
[----:B------:R-:W-:Y:S01]  /*9c00*/  IMAD.WIDE.U32 R4, R23, R12, R4 ;  /* 0x0000000c17047225 */ /* 0x000fe200078e0004 */
[----:B------:R-:W-:-:S03]  /*9c10*/  IADD3 R38, P1, R6, R38, RZ ;  /* 0x0000002606267210 */ /* 0x000fc60007f3e0ff */
[C---:B------:R-:W-:Y:S01]  /*9c20*/  IMAD R6, R23.reuse, R11, R0 ;  /* 0x0000000b17067224 */ /* 0x040fe200078e0200 */
[----:B------:R-:W-:Y:S01]  /*9c30*/  IADD3 R40, P2, R4, R40, RZ ;  /* 0x0000002804287210 */ /* 0x000fe20007f5e0ff */
[----:B------:R-:W-:-:S03]  /*9c40*/  IMAD R24, R23, R13, R24 ;  /* 0x0000000d17187224 */ /* 0x000fc600078e0218 */
[----:B------:R-:W-:Y:S02]  /*9c50*/  IADD3.X R39, R37, R6, R7, P1, !PT ;  /* 0x0000000625277210 */ /* 0x000fe40000ffe407 */
[----:B------:R-:W-:Y:S01]  /*9c60*/  IADD3.X R41, R45, R24, R5, P2, !PT ;  /* 0x000000182d297210 */ /* 0x000fe200017fe405 */
[----:B------:R-:W-:Y:S01]  /*9c70*/  IMAD.WIDE.U32 R42, R42, 0xc0, R38 ;  /* 0x000000c02a2a7825 */ /* 0x000fe200078e0026 */
[----:B------:R-:W-:-:S03]  /*9c80*/  ISETP.GE.AND P3, PT, R51, UR4, PT ;  /* 0x0000000433007c0c */ /* 0x000fc6000bf66270 */
[----:B------:R-:W-:Y:S01]  /*9c90*/  IMAD.WIDE.U32 R14, R14, 0xc0, R40 ;  /* 0x000000c00e0e7825 */ /* 0x000fe200078e0028 */
[----:B------:R-:W-:-:S03]  /*9ca0*/  IADD3 R38, P1, R42, UR6, RZ ;  /* 0x000000062a267c10 */ /* 0x000fc6000ff3e0ff */
[----:B------:R-:W-:Y:S01]  /*9cb0*/  IMAD R5, R44, 0xc0, RZ ;  /* 0x000000c02c057824 */ /* 0x000fe200078e02ff */
[----:B------:R-:W-:Y:S01]  /*9cc0*/  IADD3 R14, P2, R14, UR8, RZ ;  /* 0x000000080e0e7c10 */ /* 0x000fe2000ff5e0ff */
[----:B------:R-:W-:Y:S01]  /*9cd0*/  IMAD R7, R48, 0xc0, RZ ;  /* 0x000000c030077824 */ /* 0x000fe200078e02ff */
[----:B------:R-:W-:Y:S02]  /*9ce0*/  CS2R R28, SRZ ;  /* 0x00000000001c7805 */ /* 0x000fe4000001ff00 */
[----:B------:R-:W-:Y:S02]  /*9cf0*/  CS2R R30, SRZ ;  /* 0x00000000001e7805 */ /* 0x000fe4000001ff00 */
[----:B------:R-:W-:Y:S02]  /*9d00*/  IADD3.X R39, R5, UR7, R43, P1, !PT ;  /* 0x0000000705277c10 */ /* 0x000fe40008ffe42b */
[----:B------:R-:W-:Y:S02]  /*9d10*/  CS2R R32, SRZ ;  /* 0x0000000000207805 */ /* 0x000fe4000001ff00 */
[----:B------:R-:W-:-:S02]  /*9d20*/  IADD3.X R15, R7, UR9, R15, P2, !PT ;  /* 0x00000009070f7c10 */ /* 0x000fc400097fe40f */
[----:B------:R-:W-:Y:S02]  /*9d30*/  CS2R R34, SRZ ;  /* 0x0000000000227805 */ /* 0x000fe4000001ff00 */
[----:B------:R-:W-:Y:S02]  /*9d40*/  CS2R R4, SRZ ;  /* 0x0000000000047805 */ /* 0x000fe4000001ff00 */
[----:B------:R-:W-:Y:S02]  /*9d50*/  CS2R R6, SRZ ;  /* 0x0000000000067805 */ /* 0x000fe4000001ff00 */
[----:B------:R-:W-:Y:S02]  /*9d60*/  CS2R R24, SRZ ;  /* 0x0000000000187805 */ /* 0x000fe4000001ff00 */
[----:B------:R-:W-:Y:S01]  /*9d70*/  CS2R R26, SRZ ;  /* 0x00000000001a7805 */ /* 0x000fe2000001ff00 */
[----:B------:R0:W5:Y:S04]  /*9d80*/  @!P3 LDG.E.128 R28, desc[UR40][R38.64] ;  /* 0x00000028261cb981 */ /* 0x000168000c1e1d00 */
[----:B------:R0:W5:Y:S01]  /*9d90*/  @!P3 LDG.E.128 R4, desc[UR40][R14.64] ;  /* 0x000000280e04b981 */ /* 0x000162000c1e1d00 */
[----:B--2---:R-:W-:-:S13]  /*9da0*/  ISETP.GE.AND P4, PT, R50, UR4, PT ;  /* 0x0000000432007c0c */ /* 0x004fda000bf86270 */
[----:B------:R0:W5:Y:S04]  /*9db0*/  @!P4 LDG.E.128 R32, desc[UR40][R38.64+0x20] ;  /* 0x000020282620c981 */ /* 0x000168000c1e1d00 */
[----:B------:R0:W5:Y:S02]  /*9dc0*/  @!P4 LDG.E.128 R24, desc[UR40][R14.64+0x20] ;  /* 0x000020280e18c981 */ /* 0x000164000c1e1d00 */
.L_x_9122:
[----:B------:R-:W-:Y:S05]  /*9dd0*/  BSYNC B1 ;  /* 0x0000000000017941 */ /* 0x000fea0003800000 */
.L_x_9121:
[----:B------:R-:W2:Y:S01]  /*9de0*/  LDL R37, [R1+0x60] ;  /* 0x0000600001257983 */ /* 0x000ea20000100800 */
[-C--:B------:R-:W-:Y:S01]  /*9df0*/  IMAD.WIDE.U32 R46, R3, R10.reuse, R46 ;  /* 0x0000000a032e7225 */ /* 0x080fe200078e002e */
[----:B------:R-:W-:Y:S01]  /*9e00*/  ULDC.64 UR4, c[0x0][0x3c8] ;  /* 0x0000f20000047ab9 */ /* 0x000fe20000000a00 */
[----:B------:R-:W-:Y:S02]  /*9e10*/  ULDC.64 UR6, c[0x0][0x3e0] ;  /* 0x0000f80000067ab9 */ /* 0x000fe40000000a00 */
[C---:B------:R-:W-:Y:S02]  /*9e20*/  IMAD R10, R21.reuse, R10, RZ ;  /* 0x0000000a150a7224 */ /* 0x040fe400078e02ff */
[-C--:B------:R-:W-:Y:S02]  /*9e30*/  IMAD R0, R21, R12.reuse, RZ ;  /* 0x0000000c15007224 */ /* 0x080fe400078e02ff */
[----:B0-----:R-:W-:Y:S01]  /*9e40*/  IMAD.WIDE.U32 R14, R3, R12, R8 ;  /* 0x0000000c030e7225 */ /* 0x001fe200078e0008 */
        /* <DEDUP_REMOVED lines=12> */
.L_x_9398:
[----:B------:R-:W-:-:S03]  /*9f10*/  UMOV UR4, 0xffffffff ;  /* 0xffffffff00047882 */ /* 0x000fc60000000000 */
[----:B------:R-:W-:Y:S05]  /*9f20*/  BRA.DIV UR4, `(.L_x_9124) ;  /* 0x0000018a04b87947 */ /* 0x000fea000b800000 */
.L_x_9401:
[----:B------:R-:W-:-:S03]  /*9f30*/  UMOV UR4, 0xffffffff ;  /* 0xffffffff00047882 */ /* 0x000fc60000000000 */
[----:B------:R-:W-:Y:S05]  /*9f40*/  BRA.DIV UR4, `(.L_x_9125) ;  /* 0x0000018a04d87947 */ /* 0x000fea000b800000 */
.L_x_9404:
[----:B------:R-:W-:-:S03]  /*9f50*/  UMOV UR4, 0xffffffff ;  /* 0xffffffff00047882 */ /* 0x000fc60000000000 */
[----:B------:R-:W-:Y:S05]  /*9f60*/  BRA.DIV UR4, `(.L_x_9126) ;  /* 0x0000018a04f87947 */ /* 0x000fea000b800000 */
.L_x_9407:
[----:B------:R-:W0:Y:S01]  /*9f70*/  SYNCS.PHASECHK.TRANS64.TRYWAIT P1, [R17+URZ+0x19c00], R10 ;  /* 0x019c000a110075a7 */ /* 0x000e22000802017f */
[----:B------:R-:W-:Y:S04]  /*9f80*/  BSSY B1, `(.L_x_9127) ;  /* 0x0000002000017945 */ /* 0x000fe80003800000 */
[----:B0-----:R-:W-:Y:S05]  /*9f90*/  @!P1 BRA `(.L_x_9128) ;  /* 0x0000018c00149947 */ /* 0x001fea0003800000 */
.L_x_9408:
[----:B------:R-:W-:Y:S05]  /*9fa0*/  BSYNC B1 ;  /* 0x0000000000017941 */ /* 0x000fea0003800000 */
.L_x_9127:
[----:B------:R-:W-:Y:S05]  /*9fb0*/  @P0 BRA `(.L_x_9116) ;  /* 0x0000002000280947 */ /* 0x000fea0003800000 */
[----:B------:R-:W2:Y:S04]  /*9fc0*/  LDL R63, [R1+0x2c] ;  /* 0x00002c00013f7983 */ /* 0x000ea80000100800 */
[----:B------:R1:W5:Y:S04]  /*9fd0*/  LDL R62, [R1+0x28] ;  /* 0x00002800013e7983 */ /* 0x0003680000100800 */
[----:B------:R1:W5:Y:S04]  /*9fe0*/  LDL R61, [R1+0x3c] ;  /* 0x00003c00013d7983 */ /* 0x0003680000100800 */
[----:B------:R1:W5:Y:S01]  /*9ff0*/  LDL R60, [R1+0x70] ;  /* 0x00007000013c7983 */ /* 0x0003620000100800 */
[----:B------:R-:W3:Y:S02]  /*a000*/  S2R R0, SR_TID.X ;  /* 0x0000000000007919 */ /* 0x000ee40000002100 */
[----:B---3--:R-:W-:-:S05]  /*a010*/  VIADD R0, R0, 0xffffff80 ;  /* 0xffffff8000007836 */ /* 0x008fca0000000000 */
[----:B------:R-:W-:-:S04]  /*a020*/  LEA.HI R3, R0, R0, RZ, 0x1 ;  /* 0x0000000000037211 */ /* 0x000fc800078f08ff */
[----:B------:R-:W-:-:S05]  /*a030*/  LOP3.LUT R3, R3, 0xfffffffe, RZ, 0xc0, !PT ;  /* 0xfffffffe03037812 */ /* 0x000fca00078ec0ff */
[----:B------:R-:W-:Y:S02]  /*a040*/  IMAD.IADD R3, R0, 0x1, -R3 ;  /* 0x0000000100037824 */ /* 0x000fe400078e0a03 */
[----:B------:R-:W3:Y:S02]  /*a050*/  LDC R0, c[0x0][0x3d4] ;  /* 0x0000f500ff007b82 */ /* 0x000ee40000000800 */
[----:B------:R-:W-:Y:S01]  /*a060*/  IMAD.SHL.U32 R3, R3, 0x10, RZ ;  /* 0x0000001003037824 */ /* 0x000fe200078e00ff */
[----:B------:R-:W-:Y:S04]  /*a070*/  BSSY B1, `(.L_x_9129) ;  /* 0x00000fd000017945 */ /* 0x000fe80003800000 */
[-C--:B---3--:R-:W-:Y:S02]  /*a080*/  ISETP.GE.AND P0, PT, R3, R0.reuse, PT ;  /* 0x000000000300720c */ /* 0x088fe40003f06270 */
[----:B--2---:R-:W-:-:S11]  /*a090*/  ISETP.GE.AND P1, PT, R63, R0, PT ;  /* 0x000000003f00720c */ /* 0x004fd60003f26270 */
[----:B-1----:R-:W-:Y:S05]  /*a0a0*/  @P0 BRA `(.L_x_9130) ;  /* 0x0000000c00e40947 */ /* 0x002fea0003800000 */
[----:B------:R-:W1:Y:S01]  /*a0b0*/  S2R R11, SR_TID.X ;  /* 0x00000000000b7919 */ /* 0x000e620000002100 */
[----:B-----5:R-:W-:Y:S02]  /*a0c0*/  SHF.R.U32.HI R3, RZ, 0x8, R28 ;  /* 0x00000008ff037819 */ /* 0x020fe4000001161c */
[----:B------:R-:W-:Y:S02]  /*a0d0*/  LOP3.LUT R8, R28, 0xff, RZ, 0xc0, !PT ;  /* 0x000000ff1c087812 */ /* 0x000fe400078ec0ff */
[----:B------:R-:W-:Y:S02]  /*a0e0*/  LOP3.LUT R3, R3, 0xff, RZ, 0xc0, !PT ;  /* 0x000000ff03037812 */ /* 0x000fe400078ec0ff */
[----:B------:R-:W-:Y:S02]  /*a0f0*/  SHF.R.U32.HI R9, RZ, 0x8, R29 ;  /* 0x00000008ff097819 */ /* 0x000fe4000001161d */
[----:B------:R-:W-:Y:S02]  /*a100*/  PRMT R21, R3, 0x7604, R8 ;  /* 0x0000760403157816 */ /* 0x000fe40000000008 */
[----:B0-----:R-:W-:-:S02]  /*a110*/  LOP3.LUT R10, R29, 0xff, RZ, 0xc0, !PT ;  /* 0x000000ff1d0a7812 */ /* 0x001fc400078ec0ff */
[----:B------:R-:W-:Y:S02]  /*a120*/  LOP3.LUT R9, R9, 0xff, RZ, 0xc0, !PT ;  /* 0x000000ff09097812 */ /* 0x000fe400078ec0ff */
        /* <DEDUP_REMOVED lines=8> */
[----:B------:R-:W-:Y:S01]  /*a1b0*/  LOP3.LUT R41, R5, 0xff, RZ, 0xc0, !PT ;  /* 0x000000ff05297812 */ /* 0x000fe200078ec0ff */
[----:B-1----:R-:W-:Y:S01]  /*a1c0*/  VIADD R14, R11, 0xffffff80 ;  /* 0xffffff800b0e7836 */ /* 0x002fe20000000000 */
[----:B------:R-:W-:Y:S02]  /*a1d0*/  SHF.R.U32.HI R11, RZ, 0x8, R30 ;  /* 0x00000008ff0b7819 */ /* 0x000fe4000001161e */
[----:B------:R-:W-:-:S02]  /*a1e0*/  LOP3.LUT R38, R38, 0xff, RZ, 0xc0, !PT ;  /* 0x000000ff26267812 */ /* 0x000fc400078ec0ff */
[C---:B------:R-:W-:Y:S02]  /*a1f0*/  LEA.HI R13, R14.reuse, R14, RZ, 0x1 ;  /* 0x0000000e0e0d7211 */ /* 0x040fe400078f08ff */
[----:B------:R-:W-:Y:S02]  /*a200*/  LOP3.LUT R11, R11, 0xff, RZ, 0xc0, !PT ;  /* 0x000000ff0b0b7812 */ /* 0x000fe400078ec0ff */
[----:B------:R-:W-:Y:S02]  /*a210*/  LOP3.LUT R13, R13, 0xfffffffe, RZ, 0xc0, !PT ;  /* 0xfffffffe0d0d7812 */ /* 0x000fe400078ec0ff */
[----:B------:R-:W-:Y:S02]  /*a220*/  PRMT R39, R11, 0x7604, R12 ;  /* 0x000076040b277816 */ /* 0x000fe4000000000c */
[----:B------:R-:W-:Y:S01]  /*a230*/  SHF.R.U32.HI R11, RZ, 0x8, R4 ;  /* 0x00000008ff0b7819 */ /* 0x000fe20000011604 */
[----:B------:R-:W-:Y:S01]  /*a240*/  IMAD.IADD R13, R14, 0x1, -R13 ;  /* 0x000000010e0d7824 */ /* 0x000fe200078e0a0d */
[----:B------:R-:W-:-:S02]  /*a250*/  LOP3.LUT R14, R4, 0xff, RZ, 0xc0, !PT ;  /* 0x000000ff040e7812 */ /* 0x000fc400078ec0ff */
[----:B------:R-:W-:Y:S02]  /*a260*/  LOP3.LUT R44, R6, 0xff, RZ, 0xc0, !PT ;  /* 0x000000ff062c7812 */ /* 0x000fe400078ec0ff */
[----:B------:R-:W-:Y:S02]  /*a270*/  LEA.HI R3, R0, R13, RZ, 0x1c ;  /* 0x0000000d00037211 */ /* 0x000fe400078fe0ff */
[----:B------:R-:W-:Y:S02]  /*a280*/  LOP3.LUT R13, R11, 0xff, RZ, 0xc0, !PT ;  /* 0x000000ff0b0d7812 */ /* 0x000fe400078ec0ff */
[C---:B------:R-:W-:Y:S01]  /*a290*/  LEA.HI R8, R3.reuse, R3, RZ, 0x1 ;  /* 0x0000000303087211 */ /* 0x040fe200078f08ff */
[----:B------:R-:W-:Y:S01]  /*a2a0*/  IMAD.SHL.U32 R3, R3, 0x10, RZ ;  /* 0x0000001003037824 */ /* 0x000fe200078e00ff */
[----:B------:R-:W-:Y:S02]  /*a2b0*/  PRMT R45, R13, 0x7604, R14 ;  /* 0x000076040d2d7816 */ /* 0x000fe4000000000e */
[----:B------:R-:W-:-:S02]  /*a2c0*/  SHF.R.S32.HI R8, RZ, 0x1, R8 ;  /* 0x00000001ff087819 */ /* 0x000fc40000011408 */
[----:B------:R-:W-:Y:S02]  /*a2d0*/  LOP3.LUT R3, R62, 0x10, R3, 0xf8, !PT ;  /* 0x000000103e037812 */ /* 0x000fe400078ef803 */
[----:B------:R-:W-:Y:S01]  /*a2e0*/  LOP3.LUT R43, R42, 0xff, RZ, 0xc0, !PT ;  /* 0x000000ff2a2b7812 */ /* 0x000fe200078ec0ff */
[----:B------:R-:W-:Y:S01]  /*a2f0*/  IMAD R12, R8, 0x1800, R61 ;  /* 0x00001800080c7824 */ /* 0x000fe200078e023d */
[----:B------:R-:W-:Y:S01]  /*a300*/  LOP3.LUT R3, R3, R60, RZ, 0x3c, !PT ;  /* 0x0000003c03037212 */ /* 0x000fe200078e3cff */
[----:B------:R-:W0:Y:S01]  /*a310*/  LDS.128 R8, [R20+0xf000] ;  /* 0x00f0000014087984 */ /* 0x000e220000000c00 */
[----:B------:R-:W-:Y:S02]  /*a320*/  PRMT R42, R38, 0x7604, R41 ;  /* 0x00007604262a7816 */ /* 0x000fe40000000029 */
[----:B------:R-:W-:Y:S02]  /*a330*/  IADD3 R3, R17, R12, R3 ;  /* 0x0000000c11037210 */ /* 0x000fe40007ffe003 */
[----:B------:R-:W-:-:S02]  /*a340*/  SHF.R.U32.HI R38, RZ, 0x10, R29 ;  /* 0x00000010ff267819 */ /* 0x000fc4000001161d */
[----:B------:R-:W-:Y:S01]  /*a350*/  PRMT R47, R43, 0x7604, R44 ;  /* 0x000076042b2f7816 */ /* 0x000fe2000000002c */
[----:B------:R-:W1:Y:S01]  /*a360*/  LDS.128 R12, [R3+0xf000] ;  /* 0x00f00000030c7984 */ /* 0x000e620000000c00 */
[----:B------:R-:W-:Y:S01]  /*a370*/  SHF.R.U32.HI R43, RZ, 0x10, R5 ;  /* 0x00000010ff2b7819 */ /* 0x000fe20000011605 */
[----:B------:R-:W-:Y:S01]  /*a380*/  IMAD.U32 R38, R38, 0x10000, RZ ;  /* 0x0001000026267824 */ /* 0x000fe200078e00ff */
[----:B------:R-:W-:Y:S02]  /*a390*/  SHF.R.U32.HI R46, RZ, 0x8, R7 ;  /* 0x00000008ff2e7819 */ /* 0x000fe40000011607 */
[----:B------:R-:W-:Y:S01]  /*a3a0*/  SHF.R.U32.HI R41, RZ, 0x10, R31 ;  /* 0x00000010ff297819 */ /* 0x000fe2000001161f */
[----:B------:R-:W-:Y:S01]  /*a3b0*/  IMAD.U32 R43, R43, 0x10000, RZ ;  /* 0x000100002b2b7824 */ /* 0x000fe200078e00ff */
[----:B------:R-:W-:Y:S02]  /*a3c0*/  LOP3.LUT R49, R7, 0xff, RZ, 0xc0, !PT ;  /* 0x000000ff07317812 */ /* 0x000fe400078ec0ff */
[----:B------:R-:W-:Y:S01]  /*a3d0*/  LOP3.LUT R46, R46, 0xff, RZ, 0xc0, !PT ;  /* 0x000000ff2e2e7812 */ /* 0x000fe200078ec0ff */
[----:B------:R-:W-:Y:S01]  /*a3e0*/  IMAD.U32 R41, R41, 0x10000, RZ ;  /* 0x0001000029297824 */ /* 0x000fe200078e00ff */
[----:B------:R-:W-:-:S02]  /*a3f0*/  SHF.R.U32.HI R51, RZ, 0x10, R7 ;  /* 0x00000010ff337819 */ /* 0x000fc40000011607 */
[----:B------:R-:W-:Y:S02]  /*a400*/  LOP3.LUT R37, R37, 0xff0000, R38, 0xf8, !PT ;  /* 0x00ff000025257812 */ /* 0x000fe400078ef826 */
[----:B------:R-:W-:Y:S01]  /*a410*/  PRMT R46, R46, 0x7604, R49 ;  /* 0x000076042e2e7816 */ /* 0x000fe20000000031 */
[----:B------:R-:W-:Y:S01]  /*a420*/  IMAD.U32 R51, R51, 0x10000, RZ ;  /* 0x0001000033337824 */ /* 0x000fe200078e00ff */
        /* <DEDUP_REMOVED lines=14> */
[-C--:B0-----:R-:W-:Y:S02]  /*a510*/  F2FP.F16.E4M3.UNPACK_B R29, R8.reuse ;  /* 0x00000008ff1d723e */ /* 0x081fe400020006ff */
[----:B------:R-:W-:-:S02]  /*a520*/  F2FP.F16.E4M3.UNPACK_B R40, R8.H1 ;  /* 0x00000008ff28723e */ /* 0x000fc400030006ff */
[-C--:B------:R-:W-:Y:S02]  /*a530*/  F2FP.F16.E4M3.UNPACK_B R41, R11.reuse ;  /* 0x0000000bff29723e */ /* 0x080fe400020006ff */
[----:B------:R-:W-:Y:S02]  /*a540*/  F2FP.F16.E4M3.UNPACK_B R46, R11.H1 ;  /* 0x0000000bff2e723e */ /* 0x000fe400030006ff */
[----:B------:R-:W-:Y:S02]  /*a550*/  F2FP.F16.E4M3.UNPACK_B R50, R49 ;  /* 0x00000031ff32723e */ /* 0x000fe400020006ff */
[----:B-1----:R-:W-:Y:S02]  /*a560*/  F2FP.F16.E4M3.UNPACK_B R8, R13 ;  /* 0x0000000dff08723e */ /* 0x002fe400020006ff */
[----:B------:R-:W-:Y:S02]  /*a570*/  F2FP.F16.E4M3.UNPACK_B R11, R43 ;  /* 0x0000002bff0b723e */ /* 0x000fe400020006ff */
[----:B------:R-:W-:Y:S01]  /*a580*/  LOP3.LUT R53, R51, 0xff000000, R7, 0xf8, !PT ;  /* 0xff00000033357812 */ /* 0x000fe200078ef807 */
        /* <DEDUP_REMOVED lines=8> */
[C---:B------:R-:W-:Y:S01]  /*a610*/  FMUL.FTZ R12, R6.reuse, R51 ;  /* 0x00000033060c7220 */ /* 0x040fe20000410000 */
[----:B------:R-:W-:Y:S01]  /*a620*/  F2FP.F16.E4M3.UNPACK_B R38, R13.H1 ;  /* 0x0000000dff26723e */ /* 0x000fe200030006ff */
        /* <DEDUP_REMOVED lines=9> */
[----:B------:R-:W-:Y:S01]  /*a6c0*/  HADD2.F32 R8, -RZ, R8.H1_H1 ;  /* 0x30000008ff087230 */ /* 0x000fe20000004100 */
[-C--:B------:R-:W-:Y:S01]  /*a6d0*/  F2FP.F16.E4M3.UNPACK_B R7, R14.reuse ;  /* 0x0000000eff07723e */ /* 0x080fe200020006ff */
        /* <DEDUP_REMOVED lines=11> */
[----:B------:R-:W-:Y:S01]  /*a790*/  FFMA.FTZ R11, R31, R12, -R54 ;  /* 0x0000000c1f0b7223 */ /* 0x000fe20000010836 */
[----:B------:R-:W-:Y:S02]  /*a7a0*/  HADD2.F32 R38, -RZ, R38.H1_H1 ;  /* 0x30000026ff267230 */ /* 0x000fe40000004100 */
[C---:B------:R-:W-:Y:S01]  /*a7b0*/  FFMA.FTZ R12, R13.reuse, R44, -R56 ;  /* 0x0000002c0d0c7223 */ /* 0x040fe20000010838 */
[----:B------:R-:W-:Y:S01]  /*a7c0*/  FFMA.FTZ R13, R13, R52, R51 ;  /* 0x000000340d0d7223 */ /* 0x000fe20000010033 */
[----:B------:R-:W-:Y:S01]  /*a7d0*/  F2FP.F16.E4M3.UNPACK_B R51, R53 ;  /* 0x00000035ff33723e */ /* 0x000fe200020006ff */
[----:B------:R-:W-:Y:S01]  /*a7e0*/  FFMA.FTZ R8, R31, R50, R15 ;  /* 0x000000321f087223 */ /* 0x000fe2000001000f */
[----:B------:R-:W-:Y:S01]  /*a7f0*/  F2FP.F16.E4M3.UNPACK_B R44, R47 ;  /* 0x0000002fff2c723e */ /* 0x000fe200020006ff */
[----:B------:R-:W-:Y:S02]  /*a800*/  HADD2.F32 R43, -RZ, R43.H1_H1 ;  /* 0x3000002bff2b7230 */ /* 0x000fe40000004100 */
[----:B------:R-:W-:Y:S01]  /*a810*/  FMUL.FTZ R54, R38, R49 ;  /* 0x0000003126367220 */ /* 0x000fe20000410000 */
[----:B------:R-:W-:Y:S01]  /*a820*/  HADD2.F32 R52, -RZ, R51.H0_H0 ;  /* 0x20000033ff347230 */ /* 0x000fe20000004100 */
[----:B------:R-:W-:Y:S01]  /*a830*/  F2FP.F16.E4M3.UNPACK_B R47, R47.H1 ;  /* 0x0000002fff2f723e */ /* 0x000fe200030006ff */
[----:B------:R-:W-:-:S02]  /*a840*/  HADD2.F32 R15, -RZ, R42.H0_H0 ;  /* 0x2000002aff0f7230 */ /* 0x000fc40000004100 */
[-C--:B------:R-:W-:Y:S01]  /*a850*/  FMUL.FTZ R38, R38, R43.reuse ;  /* 0x0000002b26267220 */ /* 0x080fe20000410000 */
[----:B------:R-:W-:Y:S01]  /*a860*/  HADD2.F32 R50, -RZ, R44.H0_H0 ;  /* 0x2000002cff327230 */ /* 0x000fe20000004100 */
[----:B------:R-:W-:Y:S01]  /*a870*/  F2FP.F16.E4M3.UNPACK_B R5, R10 ;  /* 0x0000000aff05723e */ /* 0x000fe200020006ff */
[----:B------:R-:W-:Y:S02]  /*a880*/  HADD2.F32 R37, -RZ, R37.H1_H1 ;  /* 0x30000025ff257230 */ /* 0x000fe40000004100 */
[C---:B------:R-:W-:Y:S01]  /*a890*/  FMUL.FTZ R56, R15.reuse, R52 ;  /* 0x000000340f387220 */ /* 0x040fe20000410000 */
[----:B------:R-:W-:Y:S02]  /*a8a0*/  HADD2.F32 R31, -RZ, R41.H0_H0 ;  /* 0x20000029ff1f7230 */ /* 0x000fe40000004100 */
[-C--:B------:R-:W-:Y:S01]  /*a8b0*/  FMUL.FTZ R55, R15, R50.reuse ;  /* 0x000000320f377220 */ /* 0x080fe20000410000 */
[----:B------:R-:W-:Y:S02]  /*a8c0*/  HADD2.F32 R51, -RZ, R51.H1_H1 ;  /* 0x30000033ff337230 */ /* 0x000fe40000004100 */
[C---:B------:R-:W-:Y:S01]  /*a8d0*/  FFMA.FTZ R15, R37.reuse, R43, -R54 ;  /* 0x0000002b250f7223 */ /* 0x040fe20000010836 */
[----:B------:R-:W-:Y:S01]  /*a8e0*/  F2FP.F16.E4M3.UNPACK_B R54, R53.H1 ;  /* 0x00000035ff36723e */ /* 0x000fe200030006ff */
[----:B------:R-:W-:Y:S01]  /*a8f0*/  FFMA.FTZ R38, R37, R49, R38 ;  /* 0x0000003125267223 */ /* 0x000fe20000010026 */
[----:B------:R-:W-:Y:S01]  /*a900*/  FFMA.FTZ R37, R31, R50, -R56 ;  /* 0x000000321f257223 */ /* 0x000fe20000010838 */
[----:B------:R-:W-:-:S02]  /*a910*/  HADD2.F32 R42, -RZ, R42.H1_H1 ;  /* 0x3000002aff2a7230 */ /* 0x000fc40000004100 */
[----:B------:R-:W-:Y:S01]  /*a920*/  FFMA.FTZ R31, R31, R52, R55 ;  /* 0x000000341f1f7223 */ /* 0x000fe20000010037 */
[----:B------:R-:W-:Y:S01]  /*a930*/  HADD2.F32 R49, -RZ, R44.H1_H1 ;  /* 0x3000002cff317230 */ /* 0x000fe20000004100 */
[----:B------:R-:W-:Y:S01]  /*a940*/  F2FP.F16.E4M3.UNPACK_B R10, R10.H1 ;  /* 0x0000000aff0a723e */ /* 0x000fe200030006ff */
[----:B------:R-:W-:Y:S02]  /*a950*/  HADD2.F32 R52, -RZ, R54.H0_H0 ;  /* 0x20000036ff347230 */ /* 0x000fe40000004100 */
[C---:B------:R-:W-:Y:S01]  /*a960*/  FMUL.FTZ R56, R42.reuse, R51 ;  /* 0x000000332a387220 */ /* 0x040fe20000410000 */
[----:B------:R-:W-:Y:S02]  /*a970*/  HADD2.F32 R44, -RZ, R48.H0_H0 ;  /* 0x20000030ff2c7230 */ /* 0x000fe40000004100 */
[----:B------:R-:W-:Y:S01]  /*a980*/  FMUL.FTZ R42, R42, R49 ;  /* 0x000000312a2a7220 */ /* 0x000fe20000410000 */
[----:B------:R-:W-:Y:S01]  /*a990*/  HADD2.F32 R50, -RZ, R47.H0_H0 ;  /* 0x2000002fff327230 */ /* 0x000fe20000004100 */
[----:B------:R-:W-:Y:S01]  /*a9a0*/  F2FP.SATFINITE.E4M3.F32.PACK_AB_MERGE_C R13, R38, R13, RZ ;  /* 0x0000000d260d723e */ /* 0x000fe200048070ff */
[----:B------:R-:W-:-:S02]  /*a9b0*/  HADD2.F32 R41, -RZ, R41.H1_H1 ;  /* 0x30000029ff297230 */ /* 0x000fc40000004100 */
[C---:B------:R-:W-:Y:S01]  /*a9c0*/  FMUL.FTZ R58, R44.reuse, R52 ;  /* 0x000000342c3a7220 */ /* 0x040fe20000410000 */
[----:B------:R-:W-:Y:S02]  /*a9d0*/  HADD2.F32 R43, -RZ, R46.H0_H0 ;  /* 0x2000002eff2b7230 */ /* 0x000fe40000004100 */
[-C--:B------:R-:W-:Y:S01]  /*a9e0*/  FMUL.FTZ R53, R44, R50.reuse ;  /* 0x000000322c357220 */ /* 0x080fe20000410000 */
[----:B------:R-:W-:Y:S02]  /*a9f0*/  HADD2.F32 R54, -RZ, R54.H1_H1 ;  /* 0x30000036ff367230 */ /* 0x000fe40000004100 */
[C---:B------:R-:W-:Y:S01]  /*aa00*/  FFMA.FTZ R44, R41.reuse, R49, -R56 ;  /* 0x00000031292c7223 */ /* 0x040fe20000010838 */
[----:B------:R-:W-:Y:S01]  /*aa10*/  FFMA.FTZ R42, R41, R51, R42 ;  /* 0x00000033292a7223 */ /* 0x000fe2000001002a */
[C---:B------:R-:W-:Y:S01]  /*aa20*/  FFMA.FTZ R41, R43.reuse, R50, -R58 ;  /* 0x000000322b297223 */ /* 0x040fe2000001083a */
[----:B------:R-:W-:Y:S01]  /*aa30*/  FFMA.FTZ R43, R43, R52, R53 ;  /* 0x000000342b2b7223 */ /* 0x000fe20000010035 */
[----:B------:R-:W-:Y:S01]  /*aa40*/  F2FP.F16.E4M3.UNPACK_B R53, R30.H1 ;  /* 0x0000001eff35723e */ /* 0x000fe200030006ff */
[----:B------:R-:W-:Y:S01]  /*aa50*/  HADD2.F32 R52, -RZ, R47.H1_H1 ;  /* 0x3000002fff347230 */ /* 0x000fe20000004100 */
[----:B------:R-:W-:Y:S01]  /*aa60*/  F2FP.F16.E4M3.UNPACK_B R50, R28.H1 ;  /* 0x0000001cff32723e */ /* 0x000fe200030006ff */
[----:B------:R-:W-:Y:S01]  /*aa70*/  HADD2.F32 R49, -RZ, R48.H1_H1 ;  /* 0x30000030ff317230 */ /* 0x000fe20000004100 */
[----:B------:R-:W-:Y:S01]  /*aa80*/  F2FP.SATFINITE.E4M3.F32.PACK_AB_MERGE_C R9, R8, R9, R13 ;  /* 0x000000090809723e */ /* 0x000fe2000480700d */
[----:B------:R-:W-:-:S02]  /*aa90*/  HADD2.F32 R55, -RZ, R53.H0_H0 ;  /* 0x20000035ff377230 */ /* 0x000fc40000004100 */
[--C-:B------:R-:W-:Y:S02]  /*aaa0*/  HADD2.F32 R48, -RZ, R45.reuse.H0_H0 ;  /* 0x2000002dff307230 */ /* 0x100fe40000004100 */
        /* <DEDUP_REMOVED lines=10> */
[----:B------:R-:W-:Y:S01]  /*ab50*/  HADD2.F32 R50, -RZ, R50.H1_H1 ;  /* 0x30000032ff327230 */ /* 0x000fe20000004100 */
[----:B------:R-:W-:Y:S01]  /*ab60*/  F2FP.F16.E4M3.UNPACK_B R47, R30 ;  /* 0x0000001eff2f723e */ /* 0x000fe200020006ff */
[----:B------:R-:W-:Y:S02]  /*ab70*/  HADD2.F32 R53, -RZ, R53.H1_H1 ;  /* 0x30000035ff357230 */ /* 0x000fe40000004100 */
[C---:B------:R-:W-:Y:S01]  /*ab80*/  FFMA.FTZ R48, R46.reuse, R51, -R49 ;  /* 0x000000332e307223 */ /* 0x040fe20000010831 */
[----:B------:R-:W-:Y:S01]  /*ab90*/  FFMA.FTZ R56, R46, R55, R56 ;  /* 0x000000372e387223 */ /* 0x000fe20000010038 */
[----:B------:R-:W-:Y:S01]  /*aba0*/  HADD2.F32 R40, -RZ, R40.H1_H1 ;  /* 0x30000028ff287230 */ /* 0x000fe20000004100 */
[----:B------:R-:W-:Y:S01]  /*abb0*/  F2FP.F16.E4M3.UNPACK_B R46, R28 ;  /* 0x0000001cff2e723e */ /* 0x000fe200020006ff */
[C---:B------:R-:W-:Y:S01]  /*abc0*/  FMUL.FTZ R28, R45.reuse, R50 ;  /* 0x000000322d1c7220 */ /* 0x040fe20000410000 */
[----:B------:R-:W-:Y:S01]  /*abd0*/  FMUL.FTZ R51, R45, R53 ;  /* 0x000000352d337220 */ /* 0x000fe20000410000 */
[----:B------:R-:W-:Y:S01]  /*abe0*/  HADD2.F32 R49, -RZ, R47.H0_H0 ;  /* 0x2000002fff317230 */ /* 0x000fe20000004100 */
[----:B------:R-:W-:Y:S01]  /*abf0*/  F2FP.SATFINITE.E4M3.F32.PACK_AB_MERGE_C R43, R54, R43, RZ ;  /* 0x0000002b362b723e */ /* 0x000fe200048070ff */
[----:B------:R-:W-:-:S02]  /*ac00*/  HADD2.F32 R30, -RZ, R39.H0_H0 ;  /* 0x20000027ff1e7230 */ /* 0x000fc40000004100 */
[C---:B------:R-:W-:Y:S01]  /*ac10*/  FFMA.FTZ R53, R40.reuse, R53, R28 ;  /* 0x0000003528357223 */ /* 0x040fe2000001001c */
[----:B------:R-:W-:Y:S02]  /*ac20*/  HADD2.F32 R45, -RZ, R46.H0_H0 ;  /* 0x2000002eff2d7230 */ /* 0x000fe40000004100 */
[----:B------:R-:W-:Y:S01]  /*ac30*/  FFMA.FTZ R55, R40, R50, -R51 ;  /* 0x0000003228377223 */ /* 0x000fe20000010833 */
        /* <DEDUP_REMOVED lines=30> */
[----:B------:R-:W-:Y:S02]  /*ae20*/  HADD2.F32 R28, -RZ, R4.H1_H1 ;  /* 0x30000004ff1c7230 */ /* 0x000fe40000004100 */
[C---:B------:R-:W-:Y:S01]  /*ae30*/  FMUL.FTZ R29, R14.reuse, R45 ;  /* 0x0000002d0e1d7220 */ /* 0x040fe20000410000 */
[----:B------:R-:W-:Y:S01]  /*ae40*/  FMUL.FTZ R14, R14, R39 ;  /* 0x000000270e0e7220 */ /* 0x000fe20000410000 */
[----:B------:R-:W-:Y:S02]  /*ae50*/  F2FP.SATFINITE.E4M3.F32.PACK_AB_MERGE_C R8, R40, R49, R53 ;  /* 0x000000312808723e */ /* 0x000fe40004807035 */
[C---:B------:R-:W-:Y:S01]  /*ae60*/  FFMA.FTZ R50, R10.reuse, R39, -R29 ;  /* 0x000000270a327223 */ /* 0x040fe2000001081d */
[----:B------:R-:W-:Y:S01]  /*ae70*/  FFMA.FTZ R52, R10, R45, R14 ;  /* 0x0000002d0a347223 */ /* 0x000fe2000001000e */
[----:B------:R-:W-:-:S02]  /*ae80*/  HADD2.F32 R29, -RZ, R21.H0_H0 ;  /* 0x20000015ff1d7230 */ /* 0x000fc40000004100 */
[----:B------:R-:W-:Y:S01]  /*ae90*/  HADD2.F32 R14, -RZ, R21.H1_H1 ;  /* 0x30000015ff0e7230 */ /* 0x000fe20000004100 */
[----:B------:R-:W-:Y:S01]  /*aea0*/  F2FP.SATFINITE.E4M3.F32.PACK_AB_MERGE_C R50, R50, R57, RZ ;  /* 0x000000393232723e */ /* 0x000fe200048070ff */
[----:B------:R-:W-:Y:S01]  /*aeb0*/  HADD2.F32 R21, -RZ, R4.H0_H0 ;  /* 0x20000004ff157230 */ /* 0x000fe20000004100 */
[----:B------:R-:W-:Y:S01]  /*aec0*/  F2FP.SATFINITE.E4M3.F32.PACK_AB_MERGE_C R52, R52, R59, RZ ;  /* 0x0000003b3434723e */ /* 0x000fe200048070ff */
[--C-:B------:R-:W-:Y:S02]  /*aed0*/  HADD2.F32 R10, -RZ, R7.reuse.H0_H0 ;  /* 0x20000007ff0a7230 */ /* 0x100fe40000004100 */
[----:B------:R-:W-:Y:S02]  /*aee0*/  HADD2.F32 R7, -RZ, R7.H1_H1 ;  /* 0x30000007ff077230 */ /* 0x000fe40000004100 */
[--C-:B------:R-:W-:Y:S02]  /*aef0*/  HADD2.F32 R4, -RZ, R5.reuse.H0_H0 ;  /* 0x20000005ff047230 */ /* 0x100fe40000004100 */
[----:B------:R-:W-:Y:S01]  /*af00*/  FMUL.FTZ R39, R10, R21 ;  /* 0x000000150a277220 */ /* 0x000fe20000410000 */
[----:B------:R-:W-:-:S02]  /*af10*/  HADD2.F32 R5, -RZ, R5.H1_H1 ;  /* 0x30000005ff057230 */ /* 0x000fc40000004100 */
[-C--:B------:R-:W-:Y:S01]  /*af20*/  FMUL.FTZ R10, R10, R29.reuse ;  /* 0x0000001d0a0a7220 */ /* 0x080fe20000410000 */
[C---:B------:R-:W-:Y:S01]  /*af30*/  FMUL.FTZ R30, R7.reuse, R28 ;  /* 0x0000001c071e7220 */ /* 0x040fe20000410000 */
[-C--:B------:R-:W-:Y:S01]  /*af40*/  FMUL.FTZ R7, R7, R14.reuse ;  /* 0x0000000e07077220 */ /* 0x080fe20000410000 */
        /* <DEDUP_REMOVED lines=13> */
[----:B------:R1:W-:Y:S04]  /*b020*/  STS.128 [R20+0xf000], R4 ;  /* 0x00f0000414007388 */ /* 0x0003e80000000c00 */
[----:B------:R1:W-:Y:S02]  /*b030*/  STS.128 [R3+0xf000], R8 ;  /* 0x00f0000803007388 */ /* 0x0003e40000000c00 */
.L_x_9130:
[----:B------:R-:W-:Y:S05]  /*b040*/  BSYNC B1 ;  /* 0x0000000000017941 */ /* 0x000fea0003800000 */
.L_x_9129:
[----:B------:R-:W-:Y:S05]  /*b050*/  @P1 BRA `(.L_x_9116) ;  /* 0x0000001000001947 */ /* 0x000fea0003800000 */
[----:B------:R-:W2:Y:S01]  /*b060*/  LDL R51, [R1+0x68] ;  /* 0x0000680001337983 */ /* 0x000ea20000100800 */
[----:B-1---5:R-:W-:Y:S02]  /*b070*/  SHF.R.U32.HI R4, RZ, 0x8, R32 ;  /* 0x00000008ff047819 */ /* 0x022fe40000011620 */
[----:B------:R-:W-:Y:S02]  /*b080*/  SHF.R.S32.HI R9, RZ, 0x1f, R63 ;  /* 0x0000001fff097819 */ /* 0x000fe4000001143f */
[----:B------:R-:W-:Y:S02]  /*b090*/  LOP3.LUT R3, R32, 0xff, RZ, 0xc0, !PT ;  /* 0x000000ff20037812 */ /* 0x000fe400078ec0ff */
[----:B------:R-:W-:Y:S02]  /*b0a0*/  LOP3.LUT R4, R4, 0xff, RZ, 0xc0, !PT ;  /* 0x000000ff04047812 */ /* 0x000fe400078ec0ff */
[----:B------:R-:W-:Y:S02]  /*b0b0*/  LEA.HI R9, R9, R63, RZ, 0x4 ;  /* 0x0000003f09097211 */ /* 0x000fe400078f20ff */
[----:B------:R-:W-:-:S02]  /*b0c0*/  PRMT R12, R4, 0x7604, R3 ;  /* 0x00007604040c7816 */ /* 0x000fc40000000003 */
[----:B------:R-:W-:Y:S02]  /*b0d0*/  SHF.R.U32.HI R4, RZ, 0x8, R34 ;  /* 0x00000008ff047819 */ /* 0x000fe40000011622 */
[----:B------:R-:W-:Y:S02]  /*b0e0*/  SHF.R.S32.HI R9, RZ, 0x4, R9 ;  /* 0x00000004ff097819 */ /* 0x000fe40000011409 */
[----:B------:R-:W-:Y:S02]  /*b0f0*/  LOP3.LUT R3, R34, 0xff, RZ, 0xc0, !PT ;  /* 0x000000ff22037812 */ /* 0x000fe400078ec0ff */
[----:B------:R-:W-:Y:S02]  /*b100*/  SHF.R.U32.HI R8, RZ, 0x8, R24 ;  /* 0x00000008ff087819 */ /* 0x000fe40000011618 */
[----:B------:R-:W-:Y:S02]  /*b110*/  LOP3.LUT R4, R4, 0xff, RZ, 0xc0, !PT ;  /* 0x000000ff04047812 */ /* 0x000fe400078ec0ff */
[----:B------:R-:W-:-:S02]  /*b120*/  LEA.HI R0, R0, R9, RZ, 0x1c ;  /* 0x0000000900007211 */ /* 0x000fc400078fe0ff */
[----:B------:R-:W-:Y:S02]  /*b130*/  LOP3.LUT R7, R24, 0xff, RZ, 0xc0, !PT ;  /* 0x000000ff18077812 */ /* 0x000fe400078ec0ff */
[----:B------:R-:W-:Y:S02]  /*b140*/  LOP3.LUT R8, R8, 0xff, RZ, 0xc0, !PT ;  /* 0x000000ff08087812 */ /* 0x000fe400078ec0ff */
[----:B------:R-:W-:Y:S02]  /*b150*/  PRMT R21, R4, 0x7604, R3 ;  /* 0x0000760404157816 */ /* 0x000fe40000000003 */
[C---:B------:R-:W-:Y:S01]  /*b160*/  LEA.HI R3, R0.reuse, R0, RZ, 0x1 ;  /* 0x0000000000037211 */ /* 0x040fe200078f08ff */
[----:B------:R-:W-:Y:S01]  /*b170*/  IMAD.SHL.U32 R0, R0, 0x10, RZ ;  /* 0x0000001000007824 */ /* 0x000fe200078e00ff */
[----:B------:R-:W-:Y:S02]  /*b180*/  PRMT R31, R8, 0x7604, R7 ;  /* 0x00007604081f7816 */ /* 0x000fe40000000007 */
[----:B------:R-:W-:-:S02]  /*b190*/  SHF.R.U32.HI R6, RZ, 0x8, R33 ;  /* 0x00000008ff067819 */ /* 0x000fc40000011621 */
[----:B------:R-:W-:Y:S02]  /*b1a0*/  SHF.R.U32.HI R8, RZ, 0x8, R26 ;  /* 0x00000008ff087819 */ /* 0x000fe4000001161a */
[----:B------:R-:W-:Y:S02]  /*b1b0*/  SHF.R.S32.HI R3, RZ, 0x1, R3 ;  /* 0x00000001ff037819 */ /* 0x000fe40000011403 */
[----:B------:R-:W-:Y:S02]  /*b1c0*/  LOP3.LUT R0, R62, 0x10, R0, 0xf8, !PT ;  /* 0x000000103e007812 */ /* 0x000fe400078ef800 */
[----:B------:R-:W-:Y:S02]  /*b1d0*/  LOP3.LUT R5, R33, 0xff, RZ, 0xc0, !PT ;  /* 0x000000ff21057812 */ /* 0x000fe400078ec0ff */
[----:B------:R-:W-:Y:S02]  /*b1e0*/  LOP3.LUT R6, R6, 0xff, RZ, 0xc0, !PT ;  /* 0x000000ff06067812 */ /* 0x000fe400078ec0ff */
[----:B------:R-:W-:Y:S01]  /*b1f0*/  LOP3.LUT R20, R8, 0xff, RZ, 0xc0, !PT ;  /* 0x000000ff08147812 */ /* 0x000fe200078ec0ff */
[----:B------:R-:W-:Y:S01]  /*b200*/  IMAD R8, R3, 0x1800, R61 ;  /* 0x0000180003087824 */ /* 0x000fe200078e023d */
[----:B0-----:R-:W-:-:S02]  /*b210*/  SHF.R.U32.HI R10, RZ, 0x8, R25 ;  /* 0x00000008ff0a7819 */ /* 0x001fc40000011619 */
[----:B------:R-:W-:Y:S02]  /*b220*/  LOP3.LUT R0, R0, R60, RZ, 0x3c, !PT ;  /* 0x0000003c00007212 */ /* 0x000fe400078e3cff */
[----:B------:R-:W-:Y:S02]  /*b230*/  PRMT R14, R6, 0x7604, R5 ;  /* 0x00007604060e7816 */ /* 0x000fe40000000005 */
[----:B------:R-:W-:Y:S02]  /*b240*/  SHF.R.U32.HI R6, RZ, 0x8, R35 ;  /* 0x00000008ff067819 */ /* 0x000fe40000011623 */
[----:B------:R-:W-:Y:S02]  /*b250*/  LOP3.LUT R9, R25, 0xff, RZ, 0xc0, !PT ;  /* 0x000000ff19097812 */ /* 0x000fe400078ec0ff */
[----:B------:R-:W-:Y:S02]  /*b260*/  LOP3.LUT R11, R26, 0xff, RZ, 0xc0, !PT ;  /* 0x000000ff1a0b7812 */ /* 0x000fe400078ec0ff */
[----:B------:R-:W-:-:S02]  /*b270*/  LOP3.LUT R10, R10, 0xff, RZ, 0xc0, !PT ;  /* 0x000000ff0a0a7812 */ /* 0x000fc400078ec0ff */
[----:B------:R-:W-:Y:S02]  /*b280*/  IADD3 R0, R17, R8, R0 ;  /* 0x0000000811007210 */ /* 0x000fe40007ffe000 */
[----:B------:R-:W-:Y:S02]  /*b290*/  LOP3.LUT R5, R35, 0xff, RZ, 0xc0, !PT ;  /* 0x000000ff23057812 */ /* 0x000fe400078ec0ff */
[----:B------:R-:W-:Y:S02]  /*b2a0*/  LOP3.LUT R6, R6, 0xff, RZ, 0xc0, !PT ;  /* 0x000000ff06067812 */ /* 0x000fe400078ec0ff */
[----:B------:R-:W-:Y:S02]  /*b2b0*/  PRMT R30, R10, 0x7604, R9 ;  /* 0x000076040a1e7816 */ /* 0x000fe40000000009 */
[----:B------:R-:W-:Y:S02]  /*b2c0*/  PRMT R39, R20, 0x7604, R11 ;  /* 0x0000760414277816 */ /* 0x000fe4000000000b */
[----:B------:R-:W0:Y:S01]  /*b2d0*/  LDS.128 R8, [R0+0xf000] ;  /* 0x00f0000000087984 */ /* 0x000e220000000c00 */
[----:B------:R-:W-:-:S02]  /*b2e0*/  PRMT R29, R6, 0x7604, R5 ;  /* 0x00007604061d7816 */ /* 0x000fc40000000005 */
[----:B------:R-:W-:Y:S02]  /*b2f0*/  SHF.R.U32.HI R28, RZ, 0x8, R27 ;  /* 0x00000008ff1c7819 */ /* 0x000fe4000001161b */
[----:B------:R-:W-:Y:S02]  /*b300*/  LOP3.LUT R13, R27, 0xff, RZ, 0xc0, !PT ;  /* 0x000000ff1b0d7812 */ /* 0x000fe400078ec0ff */
[----:B------:R-:W-:Y:S02]  /*b310*/  LOP3.LUT R28, R28, 0xff, RZ, 0xc0, !PT ;  /* 0x000000ff1c1c7812 */ /* 0x000fe400078ec0ff */
        /* <DEDUP_REMOVED lines=8> */
[----:B------:R-:W-:-:S02]  /*b3a0*/  SHF.R.U32.HI R13, RZ, 0x10, R25 ;  /* 0x00000010ff0d7819 */ /* 0x000fc40000011619 */
[----:B------:R-:W-:Y:S02]  /*b3b0*/  PRMT R3, R3, 0x7054, R12 ;  /* 0x0000705403037816 */ /* 0x000fe4000000000c */
[----:B------:R-:W-:Y:S02]  /*b3c0*/  PRMT R21, R20, 0x7054, R21 ;  /* 0x0000705414157816 */ /* 0x000fe40000000015 */
[----:B------:R-:W-:Y:S02]  /*b3d0*/  SHF.R.U32.HI R12, RZ, 0x10, R24 ;  /* 0x00000010ff0c7819 */ /* 0x000fe40000011618 */
[----:B------:R-:W-:Y:S02]  /*b3e0*/  SHF.R.U32.HI R20, RZ, 0x10, R27 ;  /* 0x00000010ff147819 */ /* 0x000fe4000001161b */
[----:B------:R-:W-:Y:S02]  /*b3f0*/  LOP3.LUT R13, R13, 0xff, RZ, 0xc0, !PT ;  /* 0x000000ff0d0d7812 */ /* 0x000fe400078ec0ff */
[----:B------:R-:W-:-:S02]  /*b400*/  SHF.R.U32.HI R28, RZ, 0x10, R35 ;  /* 0x00000010ff1c7819 */ /* 0x000fc40000011623 */
[----:B------:R-:W-:Y:S02]  /*b410*/  SHF.R.U32.HI R14, RZ, 0x10, R26 ;  /* 0x00000010ff0e7819 */ /* 0x000fe4000001161a */
[----:B------:R-:W-:Y:S02]  /*b420*/  LOP3.LUT R12, R12, 0xff, RZ, 0xc0, !PT ;  /* 0x000000ff0c0c7812 */ /* 0x000fe400078ec0ff */
[----:B------:R-:W-:Y:S02]  /*b430*/  LOP3.LUT R20, R20, 0xff, RZ, 0xc0, !PT ;  /* 0x000000ff14147812 */ /* 0x000fe400078ec0ff */
[----:B------:R-:W-:Y:S02]  /*b440*/  PRMT R37, R13, 0x7054, R30 ;  /* 0x000070540d257816 */ /* 0x000fe4000000001e */
[----:B------:R-:W-:Y:S02]  /*b450*/  LOP3.LUT R28, R28, 0xff, RZ, 0xc0, !PT ;  /* 0x000000ff1c1c7812 */ /* 0x000fe400078ec0ff */
[----:B------:R-:W-:-:S02]  /*b460*/  LOP3.LUT R14, R14, 0xff, RZ, 0xc0, !PT ;  /* 0x000000ff0e0e7812 */ /* 0x000fc400078ec0ff */
[----:B------:R-:W-:Y:S02]  /*b470*/  PRMT R31, R12, 0x7054, R31 ;  /* 0x000070540c1f7816 */ /* 0x000fe4000000001f */
[----:B------:R-:W-:Y:S02]  /*b480*/  PRMT R41, R20, 0x7054, R41 ;  /* 0x0000705414297816 */ /* 0x000fe40000000029 */
[----:B------:R-:W-:Y:S02]  /*b490*/  LOP3.LUT R40, R37, 0xff000000, R25, 0xf8, !PT ;  /* 0xff00000025287812 */ /* 0x000fe400078ef819 */
[----:B------:R-:W-:Y:S02]  /*b4a0*/  PRMT R29, R28, 0x7054, R29 ;  /* 0x000070541c1d7816 */ /* 0x000fe4000000001d */
[----:B------:R-:W-:Y:S02]  /*b4b0*/  PRMT R39, R14, 0x7054, R39 ;  /* 0x000070540e277816 */ /* 0x000fe40000000027 */
[----:B------:R-:W-:-:S02]  /*b4c0*/  LOP3.LUT R13, R3, 0xff000000, R32, 0xf8, !PT ;  /* 0xff000000030d7812 */ /* 0x000fc400078ef820 */
[----:B------:R-:W-:Y:S02]  /*b4d0*/  LOP3.LUT R32, R15, 0xff000000, R33, 0xf8, !PT ;  /* 0xff0000000f207812 */ /* 0x000fe400078ef821 */
[----:B------:R-:W-:Y:S02]  /*b4e0*/  LOP3.LUT R28, R31, 0xff000000, R24, 0xf8, !PT ;  /* 0xff0000001f1c7812 */ /* 0x000fe400078ef818 */
[----:B------:R-:W-:Y:S02]  /*b4f0*/  LOP3.LUT R43, R41, 0xff000000, R27, 0xf8, !PT ;  /* 0xff000000292b7812 */ /* 0x000fe400078ef81b */
[----:B------:R-:W-:Y:S02]  /*b500*/  F2FP.F16.E4M3.UNPACK_B R41, R40 ;  /* 0x00000028ff29723e */ /* 0x000fe400020006ff */
[----:B0-----:R-:W-:Y:S02]  /*b510*/  F2FP.F16.E4M3.UNPACK_B R24, R9 ;  /* 0x00000009ff18723e */ /* 0x001fe400020006ff */
[----:B------:R-:W-:Y:S01]  /*b520*/  LOP3.LUT R12, R39, 0xff000000, R26, 0xf8, !PT ;  /* 0xff000000270c7812 */ /* 0x000fe200078ef81a */
[--C-:B------:R-:W-:Y:S01]  /*b530*/  HADD2.F32 R42, -RZ, R41.reuse.H0_H0 ;  /* 0x20000029ff2a7230 */ /* 0x100fe20000004100 */
[----:B------:R-:W-:Y:S01]  /*b540*/  LOP3.LUT R3, R21, 0xff000000, R34, 0xf8, !PT ;  /* 0xff00000015037812 */ /* 0x000fe200078ef822 */
[----:B------:R-:W-:Y:S01]  /*b550*/  HADD2.F32 R41, -RZ, R41.H1_H1 ;  /* 0x30000029ff297230 */ /* 0x000fe20000004100 */
[----:B------:R-:W-:-:S02]  /*b560*/  F2FP.F16.E4M3.UNPACK_B R26, R32 ;  /* 0x00000020ff1a723e */ /* 0x000fc400020006ff */
[----:B------:R-:W-:Y:S02]  /*b570*/  LOP3.LUT R38, R29, 0xff000000, R35, 0xf8, !PT ;  /* 0xff0000001d267812 */ /* 0x000fe400078ef823 */
[-C--:B------:R-:W-:Y:S01]  /*b580*/  F2FP.F16.E4M3.UNPACK_B R27, R8.reuse ;  /* 0x00000008ff1b723e */ /* 0x080fe200020006ff */
[--C-:B------:R-:W-:Y:S01]  /*b590*/  HADD2.F32 R34, -RZ, R26.reuse.H0_H0 ;  /* 0x2000001aff227230 */ /* 0x100fe20000004100 */
[----:B------:R-:W-:Y:S01]  /*b5a0*/  F2FP.F16.E4M3.UNPACK_B R35, R8.H1 ;  /* 0x00000008ff23723e */ /* 0x000fe200030006ff */
[----:B------:R-:W-:Y:S01]  /*b5b0*/  HADD2.F32 R39, -RZ, R26.H1_H1 ;  /* 0x3000001aff277230 */ /* 0x000fe20000004100 */
[----:B------:R-:W-:Y:S02]  /*b5c0*/  F2FP.F16.E4M3.UNPACK_B R25, R9.H1 ;  /* 0x00000009ff19723e */ /* 0x000fe400030006ff */
[----:B------:R-:W-:Y:S02]  /*b5d0*/  F2FP.F16.E4M3.UNPACK_B R40, R40.H1 ;  /* 0x00000028ff28723e */ /* 0x000fe400030006ff */
[----:B------:R-:W-:-:S02]  /*b5e0*/  F2FP.F16.E4M3.UNPACK_B R32, R32.H1 ;  /* 0x00000020ff20723e */ /* 0x000fc400030006ff */
[-C--:B------:R-:W-:Y:S02]  /*b5f0*/  F2FP.F16.E4M3.UNPACK_B R30, R11.reuse ;  /* 0x0000000bff1e723e */ /* 0x080fe400020006ff */
[----:B------:R-:W-:Y:S01]  /*b600*/  F2FP.F16.E4M3.UNPACK_B R37, R11.H1 ;  /* 0x0000000bff25723e */ /* 0x000fe200030006ff */
[--C-:B------:R-:W-:Y:S01]  /*b610*/  HADD2.F32 R26, -RZ, R32.reuse.H0_H0 ;  /* 0x20000020ff1a7230 */ /* 0x100fe20000004100 */
[----:B------:R-:W-:Y:S01]  /*b620*/  F2FP.F16.E4M3.UNPACK_B R11, R10.H1 ;  /* 0x0000000aff0b723e */ /* 0x000fe200030006ff */
[----:B------:R-:W-:Y:S01]  /*b630*/  HADD2.F32 R32, -RZ, R32.H1_H1 ;  /* 0x30000020ff207230 */ /* 0x000fe20000004100 */
[----:B--2---:R-:W0:Y:S02]  /*b640*/  LDS.128 R4, [R51+0xf000] ;  /* 0x00f0000033047984 */ /* 0x004e240000000c00 */
[-C--:B0-----:R-:W-:Y:S02]  /*b650*/  F2FP.F16.E4M3.UNPACK_B R14, R5.reuse ;  /* 0x00000005ff0e723e */ /* 0x081fe400020006ff */
[----:B------:R-:W-:Y:S01]  /*b660*/  F2FP.F16.E4M3.UNPACK_B R21, R5.H1 ;  /* 0x00000005ff15723e */ /* 0x000fe200030006ff */
[----:B------:R-:W-:Y:S01]  /*b670*/  HADD2.F32 R5, -RZ, R24.H0_H0 ;  /* 0x20000018ff057230 */ /* 0x000fe20000004100 */
[-C--:B------:R-:W-:Y:S01]  /*b680*/  F2FP.F16.E4M3.UNPACK_B R29, R7.reuse ;  /* 0x00000007ff1d723e */ /* 0x080fe200020006ff */
[----:B------:R-:W-:Y:S01]  /*b690*/  HADD2.F32 R15, -RZ, R14.H0_H0 ;  /* 0x2000000eff0f7230 */ /* 0x000fe20000004100 */
[----:B------:R-:W-:Y:S01]  /*b6a0*/  F2FP.F16.E4M3.UNPACK_B R33, R7.H1 ;  /* 0x00000007ff21723e */ /* 0x000fe200030006ff */
[----:B------:R-:W-:-:S02]  /*b6b0*/  HADD2.F32 R24, -RZ, R24.H1_H1 ;  /* 0x30000018ff187230 */ /* 0x000fc40000004100 */
[C---:B------:R-:W-:Y:S01]  /*b6c0*/  FMUL.FTZ R8, R5.reuse, R42 ;  /* 0x0000002a05087220 */ /* 0x040fe20000410000 */
[----:B------:R-:W-:Y:S01]  /*b6d0*/  FMUL.FTZ R9, R5, R34 ;  /* 0x0000002205097220 */ /* 0x000fe20000410000 */
[----:B------:R-:W-:Y:S01]  /*b6e0*/  HADD2.F32 R14, -RZ, R14.H1_H1 ;  /* 0x3000000eff0e7230 */ /* 0x000fe20000004100 */
[----:B------:R-:W-:Y:S01]  /*b6f0*/  F2FP.F16.E4M3.UNPACK_B R20, R4 ;  /* 0x00000004ff14723e */ /* 0x000fe200020006ff */
[C---:B------:R-:W-:Y:S01]  /*b700*/  FFMA.FTZ R5, R15.reuse, R34, -R8 ;  /* 0x000000220f057223 */ /* 0x040fe20000010808 */
[----:B------:R-:W-:Y:S02]  /*b710*/  HADD2.F32 R34, -RZ, R40.H0_H0 ;  /* 0x20000028ff227230 */ /* 0x000fe40000004100 */
[----:B------:R-:W-:Y:S01]  /*b720*/  FFMA.FTZ R9, R15, R42, R9 ;  /* 0x0000002a0f097223 */ /* 0x000fe20000010009 */
[----:B------:R-:W-:Y:S02]  /*b730*/  HADD2.F32 R8, -RZ, R25.H0_H0 ;  /* 0x20000019ff087230 */ /* 0x000fe40000004100 */
[----:B------:R-:W-:Y:S01]  /*b740*/  FMUL.FTZ R45, R24, R41 ;  /* 0x00000029182d7220 */ /* 0x000fe20000410000 */
[----:B------:R-:W-:-:S02]  /*b750*/  HADD2.F32 R15, -RZ, R21.H0_H0 ;  /* 0x20000015ff0f7230 */ /* 0x000fc40000004100 */
[----:B------:R-:W-:Y:S01]  /*b760*/  FMUL.FTZ R24, R24, R39 ;  /* 0x0000002718187220 */ /* 0x000fe20000410000 */
[----:B------:R-:W-:Y:S01]  /*b770*/  F2FP.F16.E4M3.UNPACK_B R31, R4.H1 ;  /* 0x00000004ff1f723e */ /* 0x000fe200030006ff */
[C---:B------:R-:W-:Y:S01]  /*b780*/  FMUL.FTZ R42, R8.reuse, R34 ;  /* 0x00000022082a7220 */ /* 0x040fe20000410000 */
[----:B------:R-:W-:Y:S01]  /*b790*/  F2FP.F16.E4M3.UNPACK_B R4, R6 ;  /* 0x00000006ff04723e */ /* 0x000fe200020006ff */
[----:B------:R-:W-:Y:S01]  /*b7a0*/  FMUL.FTZ R47, R8, R26 ;  /* 0x0000001a082f7220 */ /* 0x000fe20000410000 */
[----:B------:R-:W-:Y:S01]  /*b7b0*/  F2FP.F16.E4M3.UNPACK_B R7, R6.H1 ;  /* 0x00000006ff07723e */ /* 0x000fe200030006ff */
[C---:B------:R-:W-:Y:S01]  /*b7c0*/  FFMA.FTZ R8, R14.reuse, R41, R24 ;  /* 0x000000290e087223 */ /* 0x040fe20000010018 */
[----:B------:R-:W-:Y:S01]  /*b7d0*/  F2FP.F16.E4M3.UNPACK_B R6, R10 ;  /* 0x0000000aff06723e */ /* 0x000fe200020006ff */
[----:B------:R-:W-:Y:S01]  /*b7e0*/  FFMA.FTZ R10, R14, R39, -R45 ;  /* 0x000000270e0a7223 */ /* 0x000fe2000001082d */
[C---:B------:R-:W-:Y:S01]  /*b7f0*/  FFMA.FTZ R14, R15.reuse, R26, -R42 ;  /* 0x0000001a0f0e7223 */ /* 0x040fe2000001082a */
[----:B------:R-:W-:Y:S01]  /*b800*/  FFMA.FTZ R15, R15, R34, R47 ;  /* 0x000000220f0f7223 */ /* 0x000fe2000001002f */
[-C--:B------:R-:W-:Y:S01]  /*b810*/  F2FP.F16.E4M3.UNPACK_B R41, R43.reuse ;  /* 0x0000002bff29723e */ /* 0x080fe200020006ff */
[----:B------:R-:W-:Y:S01]  /*b820*/  HADD2.F32 R40, -RZ, R40.H1_H1 ;  /* 0x30000028ff287230 */ /* 0x000fe20000004100 */
[-C--:B------:R-:W-:Y:S01]  /*b830*/  F2FP.F16.E4M3.UNPACK_B R34, R38.reuse ;  /* 0x00000026ff22723e */ /* 0x080fe200020006ff */
[----:B------:R-:W-:Y:S01]  /*b840*/  HADD2.F32 R25, -RZ, R25.H1_H1 ;  /* 0x30000019ff197230 */ /* 0x000fe20000004100 */
[----:B------:R-:W-:Y:S01]  /*b850*/  F2FP.F16.E4M3.UNPACK_B R43, R43.H1 ;  /* 0x0000002bff2b723e */ /* 0x000fe200030006ff */
[----:B------:R-:W-:Y:S01]  /*b860*/  HADD2.F32 R26, -RZ, R21.H1_H1 ;  /* 0x30000015ff1a7230 */ /* 0x000fe20000004100 */
[----:B------:R-:W-:Y:S01]  /*b870*/  F2FP.F16.E4M3.UNPACK_B R38, R38.H1 ;  /* 0x00000026ff26723e */ /* 0x000fe200030006ff */
[----:B------:R-:W-:-:S02]  /*b880*/  HADD2.F32 R42, -RZ, R41.H0_H0 ;  /* 0x20000029ff2a7230 */ /* 0x000fc40000004100 */
[C---:B------:R-:W-:Y:S01]  /*b890*/  FMUL.FTZ R45, R25.reuse, R40 ;  /* 0x00000028192d7220 */ /* 0x040fe20000410000 */
[----:B------:R-:W-:Y:S02]  /*b8a0*/  HADD2.F32 R21, -RZ, R30.H0_H0 ;  /* 0x2000001eff157230 */ /* 0x000fe40000004100 */
[----:B------:R-:W-:Y:S01]  /*b8b0*/  FMUL.FTZ R25, R25, R32 ;  /* 0x0000002019197220 */ /* 0x000fe20000410000 */
[----:B------:R-:W-:Y:S02]  /*b8c0*/  HADD2.F32 R39, -RZ, R34.H0_H0 ;  /* 0x20000022ff277230 */ /* 0x000fe40000004100 */
[----:B------:R-:W-:Y:S02]  /*b8d0*/  HADD2.F32 R24, -RZ, R29.H0_H0 ;  /* 0x2000001dff187230 */ /* 0x000fe40000004100 */
[C---:B------:R-:W-:Y:S01]  /*b8e0*/  FMUL.FTZ R47, R21.reuse, R42 ;  /* 0x0000002a152f7220 */ /* 0x040fe20000410000 */
[----:B------:R-:W-:Y:S02]  /*b8f0*/  HADD2.F32 R30, -RZ, R30.H1_H1 ;  /* 0x3000001eff1e7230 */ /* 0x000fe40000004100 */
[----:B------:R-:W-:Y:S01]  /*b900*/  FMUL.FTZ R49, R21, R39 ;  /* 0x0000002715317220 */ /* 0x000fe20000410000 */
[C---:B------:R-:W-:Y:S01]  /*b910*/  FFMA.FTZ R21, R26.reuse, R32, -R45 ;  /* 0x000000201a157223 */ /* 0x040fe2000001082d */
[----:B------:R-:W-:Y:S01]  /*b920*/  FFMA.FTZ R26, R26, R40, R25 ;  /* 0x000000281a1a7223 */ /* 0x000fe20000010019 */
[----:B------:R-:W-:-:S02]  /*b930*/  HADD2.F32 R40, -RZ, R41.H1_H1 ;  /* 0x30000029ff287230 */ /* 0x000fc40000004100 */
[C---:B------:R-:W-:Y:S01]  /*b940*/  FFMA.FTZ R25, R24.reuse, R39, -R47 ;  /* 0x0000002718197223 */ /* 0x040fe2000001082f */
[----:B------:R-:W-:Y:S02]  /*b950*/  HADD2.F32 R45, -RZ, R43.H0_H0 ;  /* 0x2000002bff2d7230 */ /* 0x000fe40000004100 */
[----:B------:R-:W-:Y:S01]  /*b960*/  FFMA.FTZ R24, R24, R42, R49 ;  /* 0x0000002a18187223 */ /* 0x000fe20000010031 */
        /* <DEDUP_REMOVED lines=8> */
[----:B------:R-:W-:Y:S02]  /*b9f0*/  HADD2.F32 R34, -RZ, R33.H0_H0 ;  /* 0x20000021ff227230 */ /* 0x000fe40000004100 */
[C---:B------:R-:W-:Y:S01]  /*ba00*/  FFMA.FTZ R30, R29.reuse, R39, -R42 ;  /* 0x000000271d1e7223 */ /* 0x040fe2000001082a */
[----:B------:R-:W-:Y:S01]  /*ba10*/  F2FP.F16.E4M3.UNPACK_B R42, R28.H1 ;  /* 0x0000001cff2a723e */ /* 0x000fe200030006ff */
[----:B------:R-:W-:Y:S01]  /*ba20*/  FMUL.FTZ R44, R32, R41 ;  /* 0x00000029202c7220 */ /* 0x000fe20000410000 */
[----:B------:R-:W-:Y:S01]  /*ba30*/  F2FP.F16.E4M3.UNPACK_B R39, R13.H1 ;  /* 0x0000000dff27723e */ /* 0x000fe200030006ff */
[----:B------:R-:W-:Y:S01]  /*ba40*/  FFMA.FTZ R32, R34, R41, -R49 ;  /* 0x0000002922207223 */ /* 0x000fe20000010831 */
[----:B------:R-:W-:Y:S02]  /*ba50*/  HADD2.F32 R41, -RZ, R38.H1_H1 ;  /* 0x30000026ff297230 */ /* 0x000fe40000004100 */
[----:B------:R-:W-:Y:S01]  /*ba60*/  FFMA.FTZ R29, R29, R40, R47 ;  /* 0x000000281d1d7223 */ /* 0x000fe2000001002f */
[----:B------:R-:W-:-:S02]  /*ba70*/  HADD2.F32 R43, -RZ, R43.H1_H1 ;  /* 0x3000002bff2b7230 */ /* 0x000fc40000004100 */
[----:B------:R-:W-:Y:S01]  /*ba80*/  FFMA.FTZ R47, R34, R45, R44 ;  /* 0x0000002d222f7223 */ /* 0x000fe2000001002c */
[----:B------:R-:W-:Y:S01]  /*ba90*/  HADD2.F32 R38, -RZ, R37.H1_H1 ;  /* 0x30000025ff267230 */ /* 0x000fe20000004100 */
[----:B------:R-:W-:Y:S01]  /*baa0*/  F2FP.SATFINITE.E4M3.F32.PACK_AB_MERGE_C R15, R26, R15, RZ ;  /* 0x0000000f1a0f723e */ /* 0x000fe200048070ff */
[----:B------:R-:W-:Y:S01]  /*bab0*/  HADD2.F32 R44, -RZ, R42.H0_H0 ;  /* 0x2000002aff2c7230 */ /* 0x000fe20000004100 */
[----:B------:R-:W-:Y:S01]  /*bac0*/  F2FP.SATFINITE.E4M3.F32.PACK_AB_MERGE_C R5, R10, R5, R14 ;  /* 0x000000050a05723e */ /* 0x000fe2000480700e */
[----:B------:R-:W-:Y:S02]  /*bad0*/  HADD2.F32 R37, -RZ, R35.H0_H0 ;  /* 0x20000023ff257230 */ /* 0x000fe40000004100 */
[C---:B------:R-:W-:Y:S01]  /*bae0*/  FMUL.FTZ R45, R38.reuse, R43 ;  /* 0x0000002b262d7220 */ /* 0x040fe20000410000 */
[----:B------:R-:W-:Y:S02]  /*baf0*/  HADD2.F32 R34, -RZ, R33.H1_H1 ;  /* 0x30000021ff227230 */ /* 0x000fe40000004100 */
[----:B------:R-:W-:Y:S01]  /*bb00*/  FMUL.FTZ R46, R38, R41 ;  /* 0x00000029262e7220 */ /* 0x000fe20000410000 */
[----:B------:R-:W-:-:S02]  /*bb10*/  HADD2.F32 R40, -RZ, R39.H0_H0 ;  /* 0x20000027ff287230 */ /* 0x000fc40000004100 */
[C---:B------:R-:W-:Y:S01]  /*bb20*/  FMUL.FTZ R38, R37.reuse, R44 ;  /* 0x0000002c25267220 */ /* 0x040fe20000410000 */
[----:B------:R-:W-:Y:S02]  /*bb30*/  HADD2.F32 R33, -RZ, R31.H0_H0 ;  /* 0x2000001fff217230 */ /* 0x000fe40000004100 */
[C---:B------:R-:W-:Y:S01]  /*bb40*/  FFMA.FTZ R49, R34.reuse, R41, -R45 ;  /* 0x0000002922317223 */ /* 0x040fe2000001082d */
[----:B------:R-:W-:Y:S01]  /*bb50*/  FFMA.FTZ R52, R34, R43, R46 ;  /* 0x0000002b22347223 */ /* 0x000fe2000001002e */
[-C--:B------:R-:W-:Y:S01]  /*bb60*/  FMUL.FTZ R37, R37, R40.reuse ;  /* 0x0000002825257220 */ /* 0x080fe20000410000 */
[----:B------:R-:W-:Y:S02]  /*bb70*/  HADD2.F32 R42, -RZ, R42.H1_H1 ;  /* 0x3000002aff2a7230 */ /* 0x000fe40000004100 */
[C---:B------:R-:W-:Y:S01]  /*bb80*/  FFMA.FTZ R43, R33.reuse, R40, -R38 ;  /* 0x00000028212b7223 */ /* 0x040fe20000010826 */
[----:B------:R-:W-:Y:S02]  /*bb90*/  HADD2.F32 R35, -RZ, R35.H1_H1 ;  /* 0x30000023ff237230 */ /* 0x000fe40000004100 */
[----:B------:R-:W-:Y:S01]  /*bba0*/  FFMA.FTZ R44, R33, R44, R37 ;  /* 0x0000002c212c7223 */ /* 0x000fe20000010025 */
[----:B------:R-:W-:Y:S01]  /*bbb0*/  HADD2.F32 R34, -RZ, R39.H1_H1 ;  /* 0x30000027ff227230 */ /* 0x000fe20000004100 */
[----:B------:R-:W-:Y:S01]  /*bbc0*/  F2FP.F16.E4M3.UNPACK_B R37, R28 ;  /* 0x0000001cff25723e */ /* 0x000fe200020006ff */
[----:B------:R-:W-:Y:S01]  /*bbd0*/  HADD2.F32 R31, -RZ, R31.H1_H1 ;  /* 0x3000001fff1f7230 */ /* 0x000fe20000004100 */
[----:B------:R-:W-:Y:S01]  /*bbe0*/  F2FP.F16.E4M3.UNPACK_B R33, R13 ;  /* 0x0000000dff21723e */ /* 0x000fe200020006ff */
[C---:B------:R-:W-:Y:S01]  /*bbf0*/  FMUL.FTZ R38, R35.reuse, R42 ;  /* 0x0000002a23267220 */ /* 0x040fe20000410000 */
[----:B------:R-:W-:Y:S01]  /*bc00*/  FMUL.FTZ R13, R35, R34 ;  /* 0x00000022230d7220 */ /* 0x000fe20000410000 */
[----:B------:R-:W-:Y:S01]  /*bc10*/  HADD2.F32 R35, -RZ, R37.H0_H0 ;  /* 0x20000025ff237230 */ /* 0x000fe20000004100 */
[----:B------:R-:W-:Y:S01]  /*bc20*/  F2FP.SATFINITE.E4M3.F32.PACK_AB_MERGE_C R9, R8, R9, R15 ;  /* 0x000000090809723e */ /* 0x000fe2000480700f */
[----:B------:R-:W-:-:S02]  /*bc30*/  HADD2.F32 R28, -RZ, R27.H0_H0 ;  /* 0x2000001bff1c7230 */ /* 0x000fc40000004100 */
        /* <DEDUP_REMOVED lines=12> */
[----:B------:R-:W-:Y:S01]  /*bd00*/  FFMA.FTZ R35, R13, R35, R28 ;  /* 0x000000230d237223 */ /* 0x000fe2000001001c */
[C---:B------:R-:W-:Y:S01]  /*bd10*/  FMUL.FTZ R41, R27.reuse, R37 ;  /* 0x000000251b297220 */ /* 0x040fe20000410000 */
[----:B------:R-:W-:Y:S01]  /*bd20*/  F2FP.F16.E4M3.UNPACK_B R13, R3.H1 ;  /* 0x00000003ff0d723e */ /* 0x000fe200030006ff */
[-C--:B------:R-:W-:Y:S01]  /*bd30*/  FMUL.FTZ R28, R27, R33.reuse ;  /* 0x000000211b1c7220 */ /* 0x080fe20000410000 */
[----:B------:R-:W-:Y:S02]  /*bd40*/  HADD2.F32 R34, -RZ, R31.H0_H0 ;  /* 0x2000001fff227230 */ /* 0x000fe40000004100 */
[----:B------:R-:W-:Y:S01]  /*bd50*/  FFMA.FTZ R40, R20, R33, -R41 ;  /* 0x0000002114287223 */ /* 0x000fe20000010829 */
        /* <DEDUP_REMOVED lines=14> */
[----:B------:R-:W-:Y:S01]  /*be40*/  F2FP.F16.E4M3.UNPACK_B R13, R12 ;  /* 0x0000000cff0d723e */ /* 0x000fe200020006ff */
[C---:B------:R-:W-:Y:S01]  /*be50*/  FMUL.FTZ R20, R11.reuse, R38 ;  /* 0x000000260b147220 */ /* 0x040fe20000410000 */
[-C--:B------:R-:W-:Y:S01]  /*be60*/  FMUL.FTZ R11, R11, R28.reuse ;  /* 0x0000001c0b0b7220 */ /* 0x080fe20000410000 */
[----:B------:R-:W-:Y:S01]  /*be70*/  HADD2.F32 R12, -RZ, R3.H0_H0 ;  /* 0x20000003ff0c7230 */ /* 0x000fe20000004100 */
[----:B------:R-:W-:Y:S01]  /*be80*/  F2FP.SATFINITE.E4M3.F32.PACK_AB_MERGE_C R8, R42, R35, R44 ;  /* 0x000000232a08723e */ /* 0x000fe2000480702c */
        /* <DEDUP_REMOVED lines=29> */
.L_x_9116:
[----:B------:R-:W-:Y:S05]  /*c060*/  BSYNC B0 ;  /* 0x0000000000007941 */ /* 0x000fea0003800000 */
.L_x_9106:
        /* <DEDUP_REMOVED lines=8> */
.L_x_9103:
[----:B------:R-:W-:-:S13]  /*c0f0*/  ISETP.NE.AND P0, PT, R157, 0x3, PT ;  /* 0x000000039d00780c */ /* 0x000fda0003f05270 */
[----:B------:R-:W-:Y:S05]  /*c100*/  @!P0 BRA `(.L_x_9131) ;  /* 0x0000000000048947 */ /* 0x000fea0003800000 */
[----:B------:R-:W-:Y:S01]  /*c110*/  BPT.TRAP 0x1 ;  /* 0x000000040000795c */ /* 0x000fe20000300000 */
.L_x_9131:
[----:B------:R-:W-:Y:S01]  /*c120*/  IMAD R12, R18, 0x8, R17 ;  /* 0x00000008120c7824 */ /* 0x000fe200078e0211 */
[----:B-1----:R-:W-:-:S04]  /*c130*/  SHF.L.U32 R3, R22, 0x1f, RZ ;  /* 0x0000001f16037819 */ /* 0x002fc800000006ff */
[----:B------:R1:W4:Y:S01]  /*c140*/  SYNCS.PHASECHK.TRANS64.TRYWAIT P2, [R12+URZ+0x19c30], R3 ;  /* 0x019c30030c0075a7 */ /* 0x000322000804017f */
[----:B------:R-:W-:Y:S05]  /*c150*/  @!P0 BRA `(.L_x_9132) ;  /* 0x0000000000048947 */ /* 0x000fea0003800000 */
[----:B------:R-:W-:Y:S01]  /*c160*/  BPT.TRAP 0x1 ;  /* 0x000000040000795c */ /* 0x000fe20000300000 */
.L_x_9132:
[----:B0-2---:R-:W0:Y:S02]  /*c170*/  S2R R0, SR_TID.X ;  /* 0x0000000000007919 */ /* 0x005e240000002100 */
[----:B0-----:R-:W-:-:S04]  /*c180*/  LOP3.LUT R0, R0, 0x7f, RZ, 0xc0, !PT ;  /* 0x0000007f00007812 */ /* 0x001fc800078ec0ff */
[----:B------:R-:W-:Y:S01]  /*c190*/  ISETP.NE.AND P1, PT, R0, RZ, PT ;  /* 0x000000ff0000720c */ /* 0x000fe20003f25270 */
[----:B----4-:R-:W-:-:S12]  /*c1a0*/  @P2 BRA `(.L_x_9133) ;  /* 0x0000000000082947 */ /* 0x010fd80003800000 */
[----:B------:R-:W0:Y:S02]  /*c1b0*/  SYNCS.PHASECHK.TRANS64.TRYWAIT P2, [R12+URZ+0x19c30], R3 ;  /* 0x019c30030c0075a7 */ /* 0x000e24000804017f */
[----:B0-----:R-:W-:Y:S05]  /*c1c0*/  @!P2 BRA `(.L_x_9134) ;  /* 0x00000168009ca947 */ /* 0x001fea0003800000 */
.L_x_9133:
[----:B------:R-:W-:Y:S05]  /*c1d0*/  WARPSYNC.ALL ;  /* 0x0000000000007948 */ /* 0x000fea0003800000 */
[----:B------:R-:W-:Y:S01]  /*c1e0*/  VIADD R0, R17, 0x13800 ;  /* 0x0001380011007836 */ /* 0x000fe20000000000 */
[----:B---3-5:R-:W-:Y:S01]  /*c1f0*/  LOP3.LUT R6, R36, 0x10000, RZ, 0xfc, !PT ;  /* 0x0001000024067812 */ /* 0x028fe200078efcff */
[----:B------:R-:W-:Y:S01]  /*c200*/  IMAD.MOV.U32 R7, RZ, RZ, -0x3ffffff0 ;  /* 0xc0000010ff077424 */ /* 0x000fe200078e00ff */
[----:B------:R-:W2:Y:S01]  /*c210*/  LDC.64 R14, c[0x0][0x9e0] ;  /* 0x00027800ff0e7b82 */ /* 0x000ea20000000a00 */
[----:B------:R-:W-:Y:S01]  /*c220*/  IMAD.MOV.U32 R5, RZ, RZ, -0x3ffffff0 ;  /* 0xc0000010ff057424 */ /* 0x000fe200078e00ff */
[----:B------:R-:W-:Y:S01]  /*c230*/  SHF.R.U32.HI R0, RZ, 0x4, R0 ;  /* 0x00000004ff007819 */ /* 0x000fe20000011600 */
[----:B------:R-:W-:Y:S01]  /*c240*/  IMAD.MOV.U32 R11, RZ, RZ, -0x3ffffff0 ;  /* 0xc0000010ff0b7424 */ /* 0x000fe200078e00ff */
[----:B------:R-:W-:-:S02]  /*c250*/  ULDC UR36, c[0x0][0x9dc] ;  /* 0x0002770000247ab9 */ /* 0x000fc40000000800 */
[----:B------:R-:W-:-:S04]  /*c260*/  LOP3.LUT R0, R0, 0x3fff, RZ, 0xc0, !PT ;  /* 0x00003fff00007812 */ /* 0x000fc800078ec0ff */
[----:B01----:R-:W-:-:S05]  /*c270*/  LOP3.LUT R3, R0, 0x10000, RZ, 0xfc, !PT ;  /* 0x0001000000037812 */ /* 0x003fca00078efcff */
[----:B------:R-:W-:Y:S01]  /*c280*/  IMAD R4, R18, 0x300, R3 ;  /* 0x0000030012047824 */ /* 0x000fe200078e0203 */
[----:B------:R-:W-:Y:S01]  /*c290*/  R2UR UR4, R6 ;  /* 0x00000000060472ca */ /* 0x000fe200000e0000 */
[----:B------:R-:W-:Y:S01]  /*c2a0*/  WARPGROUP.ARRIVE ;  /* 0x00000000000079c5 */ /* 0x000fe20000000000 */
[----:B------:R-:W-:Y:S01]  /*c2b0*/  R2UR UR5, R7 ;  /* 0x00000000070572ca */ /* 0x000fe200000e0000 */
[----:B------:R0:W-:Y:S01]  /*c2c0*/  STL [R1+0x1c], R3 ;  /* 0x00001c0301007387 */ /* 0x0001e20000100800 */
[----:B------:R-:W-:Y:S02]  /*c2d0*/  R2UR UR6, R4 ;  /* 0x00000000040672ca */ /* 0x000fe400000e0000 */
[----:B------:R-:W-:Y:S01]  /*c2e0*/  R2UR UR7, R5 ;  /* 0x00000000050772ca */ /* 0x000fe200000e0000 */
[----:B------:R-:W3:Y:S04]  /*c2f0*/  LDL R91, [R1+0x6c] ;  /* 0x00006c00015b7983 */ /* 0x000ee80000100800 */
[----:B------:R-:W3:Y:S04]  /*c300*/  LDL.LU R90, [R1+0x44] ;  /* 0x00004400015a7983 */ /* 0x000ee80000300800 */
[----:B------:R-:W4:Y:S04]  /*c310*/  LDL R95, [R1+0x30] ;  /* 0x00003000015f7983 */ /* 0x000f280000100800 */
[----:B------:R-:W-:Y:S01]  /*c320*/  QGMMA.64x128x32.F32.E4M3.E4M3 R24, gdesc[UR4], RZ, !UPT, gsb0 ;  /* 0x01e00000041879f3 */ /* 0x000fe2000c0008ff */
[----:B------:R-:W4:Y:S01]  /*c330*/  LDL R94, [R1+0x38] ;  /* 0x00003800015e7983 */ /* 0x000f220000100800 */
[----:B------:R-:W-:Y:S01]  /*c340*/  VIADD R10, R6, 0x180 ;  /* 0x00000180060a7836 */ /* 0x000fe20000000000 */
[----:B------:R-:W-:Y:S01]  /*c350*/  R2UR UR5, R11 ;  /* 0x000000000b0572ca */ /* 0x000fe200000e0000 */
[----:B------:R-:W-:Y:S01]  /*c360*/  VIADD R8, R4, 0x100 ;  /* 0x0000010004087836 */ /* 0x000fe20000000000 */
[----:B--2---:R-:W-:Y:S01]  /*c370*/  ISETP.GE.AND P2, PT, R15, 0x1, PT ;  /* 0x000000010f00780c */ /* 0x004fe20003f46270 */
[----:B------:R-:W-:Y:S01]  /*c380*/  IMAD.MOV.U32 R9, RZ, RZ, -0x3ffffff0 ;  /* 0xc0000010ff097424 */ /* 0x000fe200078e00ff */
[----:B------:R-:W-:Y:S01]  /*c390*/  R2UR UR4, R10 ;  /* 0x000000000a0472ca */ /* 0x000fe200000e0000 */
[----:B------:R-:W-:Y:S01]  /*c3a0*/  VIADD R4, R4, 0x200 ;  /* 0x0000020004047836 */ /* 0x000fe20000000000 */
[----:B------:R-:W-:Y:S01]  /*c3b0*/  R2UR UR6, R8 ;  /* 0x00000000080672ca */ /* 0x000fe200000e0000 */
[----:B------:R-:W-:Y:S01]  /*c3c0*/  VIADD R8, R6, 0x300 ;  /* 0x0000030006087836 */ /* 0x000fe20000000000 */
[----:B------:R-:W-:Y:S01]  /*c3d0*/  R2UR UR7, R9 ;  /* 0x00000000090772ca */ /* 0x000fe200000e0000 */
[----:B------:R-:W-:Y:S01]  /*c3e0*/  IMAD.MOV.U32 R9, RZ, RZ, -0x3ffffff0 ;  /* 0xc0000010ff097424 */ /* 0x000fe200078e00ff */
[----:B------:R-:W-:Y:S01]  /*c3f0*/  ULOP3.LUT UR36, URZ, UR36, URZ, 0x33, !UPT ;  /* 0x000000243f247292 */ /* 0x000fe2000f8e333f */
[----:B------:R-:W-:Y:S01]  /*c400*/  IMAD.MOV.U32 R5, RZ, RZ, -0x3ffffff0 ;  /* 0xc0000010ff057424 */ /* 0x000fe200078e00ff */
[----:B------:R-:W-:Y:S01]  /*c410*/  LOP3.LUT R16, R16, 0xffffff7f, RZ, 0xc0, !PT ;  /* 0xffffff7f10107812 */ /* 0x000fe200078ec0ff */
[----:B------:R-:W-:-:S03]  /*c420*/  @!P1 VIADD R12, R12, 0x19c40 ;  /* 0x00019c400c0c9836 */ /* 0x000fc60000000000 */
[----:B------:R-:W-:Y:S02]  /*c430*/  @P2 LOP3.LUT R16, R16, 0x80, RZ, 0xfc, !PT ;  /* 0x0000008010102812 */ /* 0x000fe400078efcff */
[----:B------:R-:W-:Y:S01]  /*c440*/  @!P1 PRMT R12, RZ, 0x654, R12 ;  /* 0x00000654ff0c9816 */ /* 0x000fe2000000000c */
[----:B------:R-:W-:Y:S02]  /*c450*/  WARPGROUP.DEPBAR.LE gsb0, 0x0 ;  /* 0x00008000000079c5 */ /* 0x000fe40000010000 */
[----:B------:R-:W-:-:S06]  /*c460*/  WARPGROUP.ARRIVE ;  /* 0x00000000000079c5 */ /* 0x000fcc0000000000 */
[----:B------:R-:W-:Y:S01]  /*c470*/  QGMMA.64x128x32.F32.E4M3.E4M3 R24, gdesc[UR4], R24, gsb0 ;  /* 0x01e00000041879f3 */ /* 0x000fe20008000818 */
[----:B------:R-:W-:Y:S02]  /*c480*/  R2UR UR4, R8 ;  /* 0x00000000080472ca */ /* 0x000fe400000e0000 */
[----:B------:R-:W-:Y:S02]  /*c490*/  R2UR UR5, R9 ;  /* 0x00000000090572ca */ /* 0x000fe400000e0000 */
[----:B------:R-:W-:Y:S01]  /*c4a0*/  R2UR UR6, R4 ;  /* 0x00000000040672ca */ /* 0x000fe200000e0000 */
[----:B------:R-:W-:Y:S01]  /*c4b0*/  IMAD.MOV.U32 R4, RZ, RZ, -0x80 ;  /* 0xffffff80ff047424 */ /* 0x000fe200078e00ff */
[----:B------:R-:W-:Y:S01]  /*c4c0*/  R2UR UR7, R5 ;  /* 0x00000000050772ca */ /* 0x000fe200000e0000 */
[----:B------:R-:W-:Y:S02]  /*c4d0*/  WARPGROUP.DEPBAR.LE gsb0, 0x0 ;  /* 0x00008000000079c5 */ /* 0x000fe40000010000 */
[----:B------:R-:W-:-:S10]  /*c4e0*/  WARPGROUP.ARRIVE ;  /* 0x00000000000079c5 */ /* 0x000fd40000000000 */
[----:B------:R-:W-:Y:S01]  /*c4f0*/  QGMMA.64x128x32.F32.E4M3.E4M3 R24, gdesc[UR4], R24, gsb0 ;  /* 0x01e00000041879f3 */ /* 0x000fe20008000818 */
[----:B---3--:R-:W-:-:S05]  /*c500*/  IMAD R152, R90, 0xc0, R91 ;  /* 0x000000c05a987824 */ /* 0x008fca00078e025b */
[----:B------:R1:W-:Y:S01]  /*c510*/  STL [R1], R152 ;  /* 0x0000009801007387 */ /* 0x0003e20000100800 */
[----:B------:R-:W-:Y:S02]  /*c520*/  WARPGROUP.DEPBAR.LE gsb0, 0x0 ;  /* 0x00008000000079c5 */ /* 0x000fe40000010000 */
        /* <DEDUP_REMOVED lines=61> */
[----:B----4-:R-:W-:-:S02]  /*c900*/  IMAD.IADD R93, R95, 0x1, R81 ;  /* 0x000000015f5d7824 */ /* 0x010fc400078e0251 */
[C---:B------:R-:W-:Y:S01]  /*c910*/  FMUL.FTZ R83, R2.reuse, R84 ;  /* 0x0000005402537220 */ /* 0x040fe20000410000 */
[C---:B------:R-:W-:Y:S01]  /*c920*/  FMUL.FTZ R82, R2.reuse, R85 ;  /* 0x0000005502527220 */ /* 0x040fe20000410000 */
[C---:B------:R-:W-:Y:S01]  /*c930*/  FMUL.FTZ R77, R2.reuse, R86 ;  /* 0x00000056024d7220 */ /* 0x040fe20000410000 */
[----:B------:R-:W-:Y:S01]  /*c940*/  FMUL.FTZ R79, R2, R87 ;  /* 0x00000057024f7220 */ /* 0x000fe20000410000 */
[--C-:B------:R-:W-:Y:S01]  /*c950*/  IADD3 R5, -R94, 0x1, R93.reuse ;  /* 0x000000015e057810 */ /* 0x100fe20007ffe15d */
[----:B------:R-:W0:Y:S01]  /*c960*/  MUFU.TANH R13, R13 ;  /* 0x0000000d000d7308 */ /* 0x000e220000002400 */
[C---:B------:R-:W-:Y:S01]  /*c970*/  IMAD R93, R156.reuse, -0x2, R93 ;  /* 0xfffffffe9c5d7824 */ /* 0x040fe200078e025d */
[----:B------:R2:W-:Y:S02]  /*c980*/  @!P1 SYNCS.ARRIVE.TRANS64.RED.A1T0 RZ, [R12+URZ], RZ ;  /* 0x000000ff0cff99a7 */ /* 0x0005e4000810043f */
[----:B------:R-:W-:-:S04]  /*c990*/  IMAD R5, R156, -0x2, R5 ;  /* 0xfffffffe9c057824 */ /* 0x000fc800078e0205 */
[----:B------:R-:W3:Y:S01]  /*c9a0*/  MUFU.TANH R21, R21 ;  /* 0x0000001500157308 */ /* 0x000ee20000002400 */
[----:B------:R-:W-:Y:S01]  /*c9b0*/  IMAD.IADD R86, R5, 0x1, R14 ;  /* 0x0000000105567824 */ /* 0x000fe200078e020e */
[----:B--2---:R-:W-:Y:S01]  /*c9c0*/  LEA R12, R89, 0xffffff80, 0x7 ;  /* 0xffffff80590c7811 */ /* 0x004fe200078e38ff */
[----:B------:R-:W-:-:S03]  /*c9d0*/  VIADD R84, R5, UR36 ;  /* 0x0000002405547c36 */ /* 0x000fc60008000000 */
[----:B------:R-:W-:Y:S01]  /*c9e0*/  VIADDMNMX R90, R152, R86, R93, PT ;  /* 0x00000056985a7246 */ /* 0x000fe2000380015d */
[----:B------:R-:W-:Y:S01]  /*c9f0*/  IMAD.IADD R92, R84, 0x1, R152 ;  /* 0x00000001545c7824 */ /* 0x000fe200078e0298 */
        /* <DEDUP_REMOVED lines=74> */
.L_x_9137:
[----:B------:R-:W-:-:S13]  /*cea0*/  ISETP.NE.AND P2, PT, R15, 0x1, PT ;  /* 0x000000010f00780c */ /* 0x000fda0003f45270 */
[----:B------:R-:W1:Y:S02]  /*ceb0*/  @P2 LDC.64 R4, c[0x0][0x9e8] ;  /* 0x00027a00ff042b82 */ /* 0x000e640000000a00 */
[----:B-1----:R-:W-:-:S05]  /*cec0*/  @P2 IMAD.HI.U32 R4, R85, R4, RZ ;  /* 0x0000000455042227 */ /* 0x002fca00078e00ff */
[----:B------:R-:W-:-:S07]  /*ced0*/  @P2 SHF.R.U32.HI R85, RZ, R5, R4 ;  /* 0x00000005ff552219 */ /* 0x000fce0000011604 */
.L_x_9138:
[----:B------:R-:W-:Y:S05]  /*cee0*/  BSYNC B0 ;  /* 0x0000000000007941 */ /* 0x000fea0003800000 */
.L_x_9136:
[----:B------:R-:W-:-:S04]  /*cef0*/  IMAD R85, R85, R15, -R12 ;  /* 0x0000000f55557224 */ /* 0x000fc800078e0a0c */
[----:B------:R-:W-:-:S05]  /*cf00*/  IMAD R85, R156, -0x2, R85 ;  /* 0xfffffffe9c557824 */ /* 0x000fca00078e0255 */
[----:B------:R-:W-:Y:S02]  /*cf10*/  VIMNMX R92, R92, R85, !PT ;  /* 0x000000555c5c7248 */ /* 0x000fe40007fe0100 */
[----:B------:R-:W-:-:S07]  /*cf20*/  VIADDMNMX R90, R85, R15, R90, PT ;  /* 0x0000000f555a7246 */ /* 0x000fce000380015a */
.L_x_9135:
[C---:B------:R-:W-:Y:S01]  /*cf30*/  ISETP.GE.AND P3, PT, R81.reuse, 0x9, PT ;  /* 0x000000095100780c */ /* 0x040fe20003f66270 */
[----:B------:R-:W-:Y:S01]  /*cf40*/  VIADD R4, R152, 0x8 ;  /* 0x0000000898047836 */ /* 0x000fe20000000000 */
[C---:B------:R-:W-:Y:S02]  /*cf50*/  ISETP.GE.AND P2, PT, R81.reuse, 0x2, PT ;  /* 0x000000025100780c */ /* 0x040fe40003f46270 */
[----:B------:R-:W-:Y:S01]  /*cf60*/  LOP3.LUT R16, R16, 0xfffffffe, RZ, 0xc0, !PT ;  /* 0xfffffffe10107812 */ /* 0x000fe200078ec0ff */
[----:B------:R-:W-:Y:S01]  /*cf70*/  IMAD.IADD R84, R84, 0x1, R4 ;  /* 0x0000000154547824 */ /* 0x000fe200078e0204 */
[----:B------:R-:W-:Y:S01]  /*cf80*/  ISETP.GT.AND P4, PT, R92, 0x1, !P2 ;  /* 0x000000015c00780c */ /* 0x000fe20005784270 */
[----:B------:R1:W-:Y:S01]  /*cf90*/  STL [R1+0x4], R4 ;  /* 0x0000040401007387 */ /* 0x0003e20000100800 */
[----:B------:R-:W-:Y:S02]  /*cfa0*/  ISETP.GE.AND P5, PT, R81, 0xa, PT ;  /* 0x0000000a5100780c */ /* 0x000fe40003fa6270 */
[----:B------:R-:W-:-:S02]  /*cfb0*/  ISETP.LT.OR P4, PT, R90, 0x2, P4 ;  /* 0x000000025a00780c */ /* 0x000fc40002781670 */
[----:B------:R-:W-:Y:S02]  /*cfc0*/  ISETP.GE.AND P6, PT, R81, 0x1, PT ;  /* 0x000000015100780c */ /* 0x000fe40003fc6270 */
[----:B------:R-:W-:Y:S02]  /*cfd0*/  @P3 LOP3.LUT R16, R16, 0x1, RZ, 0xfc, !PT ;  /* 0x0000000110103812 */ /* 0x000fe400078efcff */
[----:B------:R-:W-:Y:S02]  /*cfe0*/  ISETP.GT.AND P3, PT, R92, 0x8, !P3 ;  /* 0x000000085c00780c */ /* 0x000fe40005f64270 */
[----:B------:R-:W-:Y:S02]  /*cff0*/  FSEL R21, R21, -INF , !P4 ;  /* 0xff80000015157808 */ /* 0x000fe40006000000 */
[----:B------:R-:W-:Y:S02]  /*d000*/  ISETP.LT.OR P3, PT, R90, 0x9, P3 ;  /* 0x000000095a00780c */ /* 0x000fe40001f61670 */
[----:B------:R-:W-:-:S02]  /*d010*/  ISETP.GE.AND P4, PT, R81, 0x11, PT ;  /* 0x000000115100780c */ /* 0x000fc40003f86270 */
[----:B------:R-:W-:Y:S02]  /*d020*/  LOP3.LUT R16, R16, 0xfffffffd, RZ, 0xc0, !PT ;  /* 0xfffffffd10107812 */ /* 0x000fe400078ec0ff */
[----:B0-----:R-:W-:Y:S02]  /*d030*/  FSEL R25, R25, -INF , !P3 ;  /* 0xff80000019197808 */ /* 0x001fe40005800000 */
        /* <DEDUP_REMOVED lines=150> */
[----:B------:R-:W-:-:S02]  /*d9a0*/  ISETP.LT.OR P3, PT, R90, 0x71, P3 ;  /* 0x000000715a00780c */ /* 0x000fc40001f61670 */
[----:B------:R-:W-:Y:S02]  /*d9b0*/  VIADDMNMX R76, R4, R86, R93, PT ;  /* 0x00000056044c7246 */ /* 0x000fe4000380015d */
[----:B------:R-:W-:Y:S02]  /*d9c0*/  FSEL R87, R78, -INF , !P3 ;  /* 0xff8000004e577808 */ /* 0x000fe40005800000 */
[----:B------:R-:W-:Y:S02]  /*d9d0*/  ISETP.GE.AND P3, PT, R81, 0x72, PT ;  /* 0x000000725100780c */ /* 0x000fe40003f66270 */
[----:B------:R-:W-:Y:S02]  /*d9e0*/  @P4 LOP3.LUT R16, R16, 0x8000000, RZ, 0xfc, !PT ;  /* 0x0800000010104812 */ /* 0x000fe400078efcff */
[----:B------:R-:W-:Y:S02]  /*d9f0*/  ISETP.GT.AND P4, PT, R92, 0x71, !P3 ;  /* 0x000000715c00780c */ /* 0x000fe40005f84270 */
[----:B------:R-:W-:-:S02]  /*da00*/  LOP3.LUT R16, R16, 0xefffffff, RZ, 0xc0, !PT ;  /* 0xefffffff10107812 */ /* 0x000fc400078ec0ff */
[----:B------:R-:W-:-:S04]  /*da10*/  ISETP.LT.OR P4, PT, R90, 0x72, P4 ;  /* 0x000000725a00780c */ /* 0x000fc80002781670 */
[----:B------:R-:W-:Y:S02]  /*da20*/  FSEL R91, R80, -INF , !P4 ;  /* 0xff800000505b7808 */ /* 0x000fe40006000000 */
[----:B------:R-:W-:-:S04]  /*da30*/  ISETP.GE.AND P4, PT, R81, 0x79, PT ;  /* 0x000000795100780c */ /* 0x000fc80003f86270 */
[----:B------:R-:W-:-:S04]  /*da40*/  ISETP.GT.AND P5, PT, R92, 0x78, !P4 ;  /* 0x000000785c00780c */ /* 0x000fc800067a4270 */
[----:B------:R-:W-:-:S04]  /*da50*/  ISETP.LT.OR P5, PT, R90, 0x79, P5 ;  /* 0x000000795a00780c */ /* 0x000fc80002fa1670 */
[----:B------:R-:W-:Y:S02]  /*da60*/  FSEL R83, R83, -INF , !P5 ;  /* 0xff80000053537808 */ /* 0x000fe40006800000 */
        /* <DEDUP_REMOVED lines=9> */
[----:B-1----:R-:W-:Y:S05]  /*db00*/  @!P5 BRA `(.L_x_9139) ;  /* 0x000000000054d947 */ /* 0x002fea0003800000 */
        /* <DEDUP_REMOVED lines=12> */
.L_x_9141:
[----:B------:R-:W-:-:S13]  /*dbd0*/  ISETP.NE.AND P5, PT, R15, 0x1, PT ;  /* 0x000000010f00780c */ /* 0x000fda0003fa5270 */
[----:B------:R-:W0:Y:S02]  /*dbe0*/  @P5 LDC.64 R4, c[0x0][0x9e8] ;  /* 0x00027a00ff045b82 */ /* 0x000e240000000a00 */
[----:B0-----:R-:W-:-:S05]  /*dbf0*/  @P5 IMAD.HI.U32 R4, R93, R4, RZ ;  /* 0x000000045d045227 */ /* 0x001fca00078e00ff */
[----:B------:R-:W-:-:S07]  /*dc00*/  @P5 SHF.R.U32.HI R93, RZ, R5, R4 ;  /* 0x00000005ff5d5219 */ /* 0x000fce0000011604 */
.L_x_9142:
[----:B------:R-:W-:Y:S05]  /*dc10*/  BSYNC B0 ;  /* 0x0000000000007941 */ /* 0x000fea0003800000 */
.L_x_9140:
[----:B------:R-:W-:-:S04]  /*dc20*/  IMAD R93, R93, R15, -R12 ;  /* 0x0000000f5d5d7224 */ /* 0x000fc800078e0a0c */
[----:B------:R-:W-:-:S05]  /*dc30*/  IMAD R93, R156, -0x2, R93 ;  /* 0xfffffffe9c5d7824 */ /* 0x000fca00078e025d */
[----:B------:R-:W-:Y:S02]  /*dc40*/  VIMNMX R84, R84, R93, !PT ;  /* 0x0000005d54547248 */ /* 0x000fe40007fe0100 */
[----:B------:R-:W-:-:S07]  /*dc50*/  VIADDMNMX R76, R93, R15, R76, PT ;  /* 0x0000000f5d4c7246 */ /* 0x000fce000380014c */
.L_x_9139:
[----:B------:R-:W-:Y:S01]  /*dc60*/  ISETP.GT.AND P2, PT, R84, 0x1, !P2 ;  /* 0x000000015400780c */ /* 0x000fe20005744270 */
[----:B------:R-:W-:Y:S01]  /*dc70*/  ULDC UR4, c[0x0][0x988] ;  /* 0x0002620000047ab9 */ /* 0x000fe20000000800 */
[----:B------:R-:W-:Y:S01]  /*dc80*/  LOP3.LUT P5, RZ, R16, 0x2000000, RZ, 0xc0, !PT ;  /* 0x0200000010ff7812 */ /* 0x000fe200078ac0ff */
[----:B------:R-:W-:Y:S01]  /*dc90*/  IMAD.IADD R14, R88, 0x1, R14 ;  /* 0x00000001580e7824 */ /* 0x000fe200078e020e */
        /* <DEDUP_REMOVED lines=16> */
[----:B------:R-:W-:Y:S01]  /*dda0*/  FSEL R95, R24, -INF , !P2 ;  /* 0xff800000185f7808 */ /* 0x000fe20005000000 */
[----:B------:R-:W-:Y:S01]  /*ddb0*/  IMAD.U32 R24, RZ, RZ, UR4 ;  /* 0x00000004ff187e24 */ /* 0x000fe2000f8e00ff */
[----:B------:R-:W-:Y:S02]  /*ddc0*/  LOP3.LUT P2, RZ, R16, 0x4000000, RZ, 0xc0, !PT ;  /* 0x0400000010ff7812 */ /* 0x000fe4000784c0ff */
[----:B------:R-:W-:Y:S02]  /*ddd0*/  FMNMX.FTZ R4, R37, R4, !PT ;  /* 0x0000000425047209 */ /* 0x000fe40007810000 */
[----:B------:R-:W-:Y:S02]  /*dde0*/  ISETP.GT.AND P2, PT, R84, 0x10, !P2 ;  /* 0x000000105400780c */ /* 0x000fe40005744270 */
[----:B------:R-:W-:Y:S02]  /*ddf0*/  FMNMX.FTZ R4, R39, R4, !PT ;  /* 0x0000000427047209 */ /* 0x000fe40007810000 */
[----:B------:R-:W-:-:S02]  /*de00*/  ISETP.LT.OR P2, PT, R76, 0x11, P2 ;  /* 0x000000114c00780c */ /* 0x000fc40001741670 */
[----:B------:R-:W-:Y:S02]  /*de10*/  FMNMX.FTZ R4, R41, R4, !PT ;  /* 0x0000000429047209 */ /* 0x000fe40007810000 */
[----:B------:R-:W-:Y:S02]  /*de20*/  FSEL R97, R26, -INF , !P2 ;  /* 0xff8000001a617808 */ /* 0x000fe40005000000 */
        /* <DEDUP_REMOVED lines=31> */
[----:B------:R-:W-:Y:S02]  /*e020*/  ISETP.GT.AND P6, PT, R84, RZ, !P6 ;  /* 0x000000ff5400720c */ /* 0x000fe400077c4270 */
[----:B------:R-:W-:Y:S02]  /*e030*/  FSEL R107, R36, -INF , !P2 ;  /* 0xff800000246b7808 */ /* 0x000fe40005000000 */
[----:B------:R-:W-:-:S02]  /*e040*/  LOP3.LUT P2, RZ, R16, 0x100000, RZ, 0xc0, !PT ;  /* 0x0010000010ff7812 */ /* 0x000fc4000784c0ff */
[----:B------:R-:W-:Y:S02]  /*e050*/  FMNMX.FTZ R4, R67, R4, !PT ;  /* 0x0000000443047209 */ /* 0x000fe40007810000 */
[----:B------:R-:W-:Y:S02]  /*e060*/  ISETP.GT.AND P2, PT, R84, 0x28, !P2 ;  /* 0x000000285400780c */ /* 0x000fe40005744270 */
[C---:B------:R-:W-:Y:S02]  /*e070*/  ISETP.LT.OR P6, PT, R76.reuse, 0x1, P6 ;  /* 0x000000014c00780c */ /* 0x040fe400037c1670 */
[----:B------:R-:W-:Y:S02]  /*e080*/  ISETP.LT.OR P2, PT, R76, 0x29, P2 ;  /* 0x000000294c00780c */ /* 0x000fe40001741670 */
[----:B------:R-:W-:Y:S02]  /*e090*/  FMNMX.FTZ R4, R69, R4, !PT ;  /* 0x0000000445047209 */ /* 0x000fe40007810000 */
[----:B------:R-:W-:-:S02]  /*e0a0*/  FSEL R109, R38, -INF , !P2 ;  /* 0xff800000266d7808 */ /* 0x000fc40005000000 */
[----:B------:R-:W-:Y:S02]  /*e0b0*/  LOP3.LUT P2, RZ, R16, 0x80000, RZ, 0xc0, !PT ;  /* 0x0008000010ff7812 */ /* 0x000fe4000784c0ff */
[----:B------:R-:W-:Y:S02]  /*e0c0*/  FSEL R0, R0, -INF , !P6 ;  /* 0xff80000000007808 */ /* 0x000fe40007000000 */
        /* <DEDUP_REMOVED lines=31> */
[----:B------:R-:W-:Y:S01]  /*e2c0*/  FMNMX.FTZ R30, R103, R30, !PT ;  /* 0x0000001e671e7209 */ /* 0x000fe20007810000 */
[----:B------:R-:W0:Y:S01]  /*e2d0*/  SHFL.BFLY PT, R4, R5, 0x2, 0x1f ;  /* 0x0c401f0005047f89 */ /* 0x000e2200000e0000 */
[----:B------:R-:W-:Y:S02]  /*e2e0*/  FSEL R119, R48, -INF , !P2 ;  /* 0xff80000030777808 */ /* 0x000fe40005000000 */
        /* <DEDUP_REMOVED lines=15> */
[----:B0-----:R-:W-:Y:S02]  /*e3e0*/  FMNMX.FTZ R20, R5, R4, !PT ;  /* 0x0000000405147209 */ /* 0x001fe40007810000 */
[----:B------:R-:W-:Y:S02]  /*e3f0*/  ISETP.LT.OR P2, PT, R76, 0x49, P2 ;  /* 0x000000494c00780c */ /* 0x000fe40001741670 */
[----:B------:R-:W-:Y:S01]  /*e400*/  FMNMX.FTZ R34, R117, R34, !PT ;  /* 0x0000002275227209 */ /* 0x000fe20007810000 */
[----:B------:R-:W0:Y:S01]  /*e410*/  SHFL.BFLY PT, R145, R20, 0x1, 0x1f ;  /* 0x0c201f0014917f89 */ /* 0x000e2200000e0000 */
        /* <DEDUP_REMOVED lines=13> */
[----:B------:R-:W-:Y:S02]  /*e4f0*/  LOP3.LUT P5, RZ, R16, 0x4, RZ, 0xc0, !PT ;  /* 0x0000000410ff7812 */ /* 0x000fe400078ac0ff */
[----:B------:R-:W-:Y:S02]  /*e500*/  FSEL R129, R58, -INF , !P2 ;  /* 0xff8000003a817808 */ /* 0x000fe40005000000 */
[----:B------:R-:W-:Y:S02]  /*e510*/  LOP3.LUT P2, RZ, R16, 0x200, RZ, 0xc0, !PT ;  /* 0x0000020010ff7812 */ /* 0x000fe4000784c0ff */
[----:B------:R-:W-:Y:S02]  /*e520*/  FMNMX.FTZ R38, R129, R36, !PT ;  /* 0x0000002481267209 */ /* 0x000fe40007810000 */
[----:B------:R-:W-:Y:S02]  /*e530*/  ISETP.GT.AND P2, PT, R84, 0x51, !P2 ;  /* 0x000000515400780c */ /* 0x000fe40005744270 */
[----:B0-----:R-:W-:-:S02]  /*e540*/  FMNMX.FTZ R12, R20, R145, !PT ;  /* 0x00000091140c7209 */ /* 0x001fc40007810000 */
[----:B------:R-:W-:Y:S02]  /*e550*/  ISETP.LT.OR P2, PT, R76, 0x52, P2 ;  /* 0x000000524c00780c */ /* 0x000fe40001741670 */
[----:B------:R-:W-:Y:S01]  /*e560*/  ISETP.GT.AND P3, PT, R84, 0x71, !P3 ;  /* 0x000000715400780c */ /* 0x000fe20005f64270 */
[----:B------:R-:W-:-:S01]  /*e570*/  FFMA.FTZ R4, R12, R24, -8 ;  /* 0xc10000000c047423 */ /* 0x000fc20000010018 */
[----:B------:R-:W-:Y:S02]  /*e580*/  FSEL R131, R60, -INF , !P2 ;  /* 0xff8000003c837808 */ /* 0x000fe40005000000 */
[----:B------:R-:W-:Y:S02]  /*e590*/  LOP3.LUT P2, RZ, R16, 0x100, RZ, 0xc0, !PT ;  /* 0x0000010010ff7812 */ /* 0x000fe4000784c0ff */
[----:B------:R-:W-:Y:S02]  /*e5a0*/  FMNMX.FTZ R38, R131, R38, !PT ;  /* 0x0000002683267209 */ /* 0x000fe40007810000 */
[----:B------:R-:W-:-:S02]  /*e5b0*/  ISETP.GT.AND P2, PT, R84, 0x58, !P2 ;  /* 0x000000585400780c */ /* 0x000fc40005744270 */
[----:B------:R-:W-:Y:S02]  /*e5c0*/  ISETP.GT.AND P4, PT, R84, 0x78, !P4 ;  /* 0x000000785400780c */ /* 0x000fe40006784270 */
[C---:B------:R-:W-:Y:S02]  /*e5d0*/  ISETP.LT.OR P2, PT, R76.reuse, 0x59, P2 ;  /* 0x000000594c00780c */ /* 0x040fe40001741670 */
[----:B------:R-:W-:Y:S02]  /*e5e0*/  ISETP.LT.OR P3, PT, R76, 0x72, P3 ;  /* 0x000000724c00780c */ /* 0x000fe40001f61670 */
[----:B------:R-:W-:Y:S02]  /*e5f0*/  FSEL R133, R62, -INF , !P2 ;  /* 0xff8000003e857808 */ /* 0x000fe40005000000 */
[----:B------:R-:W-:Y:S02]  /*e600*/  LOP3.LUT P2, RZ, R16, 0x40, RZ, 0xc0, !PT ;  /* 0x0000004010ff7812 */ /* 0x000fe4000784c0ff */
[----:B------:R-:W-:-:S02]  /*e610*/  FMNMX.FTZ R38, R133, R38, !PT ;  /* 0x0000002685267209 */ /* 0x000fc40007810000 */
[----:B------:R-:W-:Y:S02]  /*e620*/  ISETP.GT.AND P2, PT, R84, 0x59, !P2 ;  /* 0x000000595400780c */ /* 0x000fe40005744270 */
[C---:B------:R-:W-:Y:S02]  /*e630*/  ISETP.LT.OR P4, PT, R76.reuse, 0x79, P4 ;  /* 0x000000794c00780c */ /* 0x040fe40002781670 */
[----:B------:R-:W-:Y:S02]  /*e640*/  ISETP.LT.OR P2, PT, R76, 0x5a, P2 ;  /* 0x0000005a4c00780c */ /* 0x000fe40001741670 */
[----:B------:R-:W-:Y:S02]  /*e650*/  FSEL R77, R77, -INF , !P4 ;  /* 0xff8000004d4d7808 */ /* 0x000fe40006000000 */
[----:B------:R-:W-:Y:S02]  /*e660*/  FSEL R135, R64, -INF , !P2 ;  /* 0xff80000040877808 */ /* 0x000fe40005000000 */
[----:B------:R-:W-:-:S02]  /*e670*/  LOP3.LUT P2, RZ, R16, 0x20, RZ, 0xc0, !PT ;  /* 0x0000002010ff7812 */ /* 0x000fc4000784c0ff */
[----:B------:R-:W-:Y:S02]  /*e680*/  FMNMX.FTZ R38, R135, R38, !PT ;  /* 0x0000002687267209 */ /* 0x000fe40007810000 */
[----:B------:R-:W-:Y:S02]  /*e690*/  ISETP.GT.AND P2, PT, R84, 0x60, !P2 ;  /* 0x000000605400780c */ /* 0x000fe40005744270 */
[----:B------:R-:W-:Y:S02]  /*e6a0*/  ISETP.GE.AND P6, PT, R15, 0x1, PT ;  /* 0x000000010f00780c */ /* 0x000fe40003fc6270 */
[----:B------:R-:W-:-:S04]  /*e6b0*/  ISETP.LT.OR P2, PT, R76, 0x61, P2 ;  /* 0x000000614c00780c */ /* 0x000fc80001741670 */
[----:B------:R-:W-:Y:S02]  /*e6c0*/  FSEL R137, R66, -INF , !P2 ;  /* 0xff80000042897808 */ /* 0x000fe40005000000 */
[----:B------:R-:W-:Y:S02]  /*e6d0*/  LOP3.LUT P2, RZ, R16, 0x10, RZ, 0xc0, !PT ;  /* 0x0000001010ff7812 */ /* 0x000fe4000784c0ff */
[----:B------:R-:W-:Y:S02]  /*e6e0*/  FMNMX.FTZ R40, R137, R38, !PT ;  /* 0x0000002689287209 */ /* 0x000fe40007810000 */
[----:B------:R-:W-:-:S04]  /*e6f0*/  ISETP.GT.AND P2, PT, R84, 0x61, !P2 ;  /* 0x000000615400780c */ /* 0x000fc80005744270 */
[----:B------:R-:W-:-:S04]  /*e700*/  ISETP.LT.OR P2, PT, R76, 0x62, P2 ;  /* 0x000000624c00780c */ /* 0x000fc80001741670 */
[----:B------:R-:W-:Y:S02]  /*e710*/  FSEL R139, R68, -INF , !P2 ;  /* 0xff800000448b7808 */ /* 0x000fe40005000000 */
[----:B------:R-:W-:Y:S02]  /*e720*/  LOP3.LUT P2, RZ, R16, 0x8, RZ, 0xc0, !PT ;  /* 0x0000000810ff7812 */ /* 0x000fe4000784c0ff */
[----:B------:R-:W-:Y:S02]  /*e730*/  FMNMX.FTZ R40, R139, R40, !PT ;  /* 0x000000288b287209 */ /* 0x000fe40007810000 */
[----:B------:R-:W-:-:S04]  /*e740*/  ISETP.GT.AND P2, PT, R84, 0x68, !P2 ;  /* 0x000000685400780c */ /* 0x000fc80005744270 */
[----:B------:R-:W-:-:S04]  /*e750*/  ISETP.LT.OR P2, PT, R76, 0x69, P2 ;  /* 0x000000694c00780c */ /* 0x000fc80001741670 */
[----:B------:R-:W-:Y:S02]  /*e760*/  FSEL R141, R70, -INF , !P2 ;  /* 0xff800000468d7808 */ /* 0x000fe40005000000 */
[----:B------:R-:W-:Y:S02]  /*e770*/  ISETP.GT.AND P2, PT, R84, 0x69, !P5 ;  /* 0x000000695400780c */ /* 0x000fe40006f44270 */
[----:B------:R-:W-:Y:S02]  /*e780*/  FMNMX.FTZ R40, R141, R40, !PT ;  /* 0x000000288d287209 */ /* 0x000fe40007810000 */
[----:B------:R-:W-:Y:S02]  /*e790*/  ISETP.LT.OR P2, PT, R76, 0x6a, P2 ;  /* 0x0000006a4c00780c */ /* 0x000fe40001741670 */
[----:B------:R-:W-:Y:S02]  /*e7a0*/  LOP3.LUT P5, RZ, R16, 0x10000000, RZ, 0xc0, !PT ;  /* 0x1000000010ff7812 */ /* 0x000fe400078ac0ff */
[----:B------:R-:W-:-:S02]  /*e7b0*/  FSEL R143, R72, -INF , !P2 ;  /* 0xff800000488f7808 */ /* 0x000fc40005000000 */
[----:B------:R-:W-:Y:S02]  /*e7c0*/  FSETP.NEU.FTZ.AND P2, PT, R12, -INF , PT ;  /* 0xff8000000c00780b */ /* 0x000fe40003f5d000 */
[----:B------:R-:W-:Y:S02]  /*e7d0*/  FMNMX.FTZ R40, R143, R40, !PT ;  /* 0x000000288f287209 */ /* 0x000fe40007810000 */
[----:B------:R-:W-:Y:S02]  /*e7e0*/  FSEL R4, R4, RZ, P2 ;  /* 0x000000ff04047208 */ /* 0x000fe40001000000 */
[----:B------:R-:W-:Y:S02]  /*e7f0*/  LOP3.LUT P2, RZ, R16, 0x8000000, RZ, 0xc0, !PT ;  /* 0x0800000010ff7812 */ /* 0x000fe4000784c0ff */
[----:B------:R-:W-:Y:S01]  /*e800*/  ISETP.GT.AND P5, PT, R84, 0x79, !P5 ;  /* 0x000000795400780c */ /* 0x000fe20006fa4270 */
[----:B------:R-:W-:-:S01]  /*e810*/  FFMA.FTZ R39, R39, R24, -R4 ;  /* 0x0000001827277223 */ /* 0x000fc20000010804 */
[----:B------:R-:W-:Y:S01]  /*e820*/  ISETP.GT.AND P2, PT, R84, 0x70, !P2 ;  /* 0x000000705400780c */ /* 0x000fe20005744270 */
[----:B------:R-:W-:-:S01]  /*e830*/  FFMA.FTZ R20, R21, R24, -R4 ;  /* 0x0000001815147223 */ /* 0x000fc20000010804 */
[C---:B------:R-:W-:Y:S01]  /*e840*/  ISETP.LT.OR P5, PT, R76.reuse, 0x7a, P5 ;  /* 0x0000007a4c00780c */ /* 0x040fe20002fa1670 */
[----:B------:R0:W-:Y:S01]  /*e850*/  MUFU.EX2 R32, R39 ;  /* 0x0000002700207308 */ /* 0x0001e20000000800 */
[----:B------:R-:W-:Y:S01]  /*e860*/  ISETP.LT.OR P2, PT, R76, 0x71, P2 ;  /* 0x000000714c00780c */ /* 0x000fe20001741670 */
[-CC-:B------:R-:W-:Y:S01]  /*e870*/  FFMA.FTZ R21, R25, R24.reuse, -R4.reuse ;  /* 0x0000001819157223 */ /* 0x180fe20000010804 */
[----:B------:R-:W-:Y:S01]  /*e880*/  FSEL R79, R79, -INF , !P5 ;  /* 0xff8000004f4f7808 */ /* 0x000fe20006800000 */
[-CC-:B------:R-:W-:Y:S01]  /*e890*/  FFMA.FTZ R25, R29, R24.reuse, -R4.reuse ;  /* 0x000000181d197223 */ /* 0x180fe20000010804 */
[----:B------:R-:W-:Y:S01]  /*e8a0*/  FSEL R73, R73, -INF , !P2 ;  /* 0xff80000049497808 */ /* 0x000fe20005000000 */
[-CC-:B------:R-:W-:Y:S01]  /*e8b0*/  FFMA.FTZ R29, R37, R24.reuse, -R4.reuse ;  /* 0x00000018251d7223 */ /* 0x180fe20000010804 */
[----:B------:R-:W-:-:S01]  /*e8c0*/  FFMA.FTZ R37, R53, R24, -R4 ;  /* 0x0000001835257223 */ /* 0x000fc20000010804 */
[-CC-:B------:R-:W-:Y:S01]  /*e8d0*/  FFMA.FTZ R55, R55, R24.reuse, -R4.reuse ;  /* 0x0000001837377223 */ /* 0x180fe20000010804 */
[----:B0-----:R-:W-:Y:S01]  /*e8e0*/  FSEL R39, R74, -INF , !P3 ;  /* 0xff8000004a277808 */ /* 0x001fe20005800000 */
[--C-:B------:R-:W-:Y:S01]  /*e8f0*/  FFMA.FTZ R31, R31, R24, -R4.reuse ;  /* 0x000000181f1f7223 */ /* 0x100fe20000010804 */
[----:B------:R-:W-:Y:S01]  /*e900*/  FMNMX.FTZ R42, R73, R40, !PT ;  /* 0x00000028492a7209 */ /* 0x000fe20007810000 */
[-CC-:B------:R-:W-:Y:S01]  /*e910*/  FFMA.FTZ R35, R35, R24.reuse, -R4.reuse ;  /* 0x0000001823237223 */ /* 0x180fe20000010804 */
[----:B------:R-:W-:-:S01]  /*e920*/  FFMA.FTZ R43, R43, R24, -R4 ;  /* 0x000000182b2b7223 */ /* 0x000fc20000010804 */
[--C-:B------:R-:W-:Y:S01]  /*e930*/  FFMA.FTZ R47, R47, R24, -R4.reuse ;  /* 0x000000182f2f7223 */ /* 0x100fe20000010804 */
[----:B------:R-:W-:Y:S01]  /*e940*/  FMNMX.FTZ R42, R39, R42, !PT ;  /* 0x0000002a272a7209 */ /* 0x000fe20007810000 */
[-CC-:B------:R-:W-:Y:S01]  /*e950*/  FFMA.FTZ R51, R51, R24.reuse, -R4.reuse ;  /* 0x0000001833337223 */ /* 0x180fe20000010804 */
[----:B------:R-:W-:Y:S01]  /*e960*/  MUFU.EX2 R40, R55 ;  /* 0x0000003700287308 */ /* 0x000fe20000000800 */
[----:B------:R-:W-:-:S01]  /*e970*/  FFMA.FTZ R26, R27, R24, -R4 ;  /* 0x000000181b1a7223 */ /* 0x000fc20000010804 */
[----:B------:R-:W-:Y:S01]  /*e980*/  FMNMX.FTZ R42, R77, R42, !PT ;  /* 0x0000002a4d2a7209 */ /* 0x000fe20007810000 */
[----:B------:R-:W-:-:S01]  /*e990*/  FFMA.FTZ R27, R33, R24, -R4 ;  /* 0x00000018211b7223 */ /* 0x000fc20000010804 */
[-CC-:B------:R-:W-:Y:S01]  /*e9a0*/  FFMA.FTZ R33, R45, R24.reuse, -R4.reuse ;  /* 0x000000182d217223 */ /* 0x180fe20000010804 */
[----:B------:R-:W-:-:S01]  /*e9b0*/  FFMA.FTZ R13, R13, R24, -R4 ;  /* 0x000000180d0d7223 */ /* 0x000fc20000010804 */
[----:B------:R-:W-:Y:S01]  /*e9c0*/  FMNMX.FTZ R5, R79, R42, !PT ;  /* 0x0000002a4f057209 */ /* 0x000fe20007810000 */
[----:B------:R-:W-:-:S01]  /*e9d0*/  FFMA.FTZ R42, R59, R24, -R4 ;  /* 0x000000183b2a7223 */ /* 0x000fc20000010804 */
[----:B------:R0:W-:Y:S01]  /*e9e0*/  MUFU.EX2 R28, R31 ;  /* 0x0000001f001c7308 */ /* 0x0001e20000000800 */
[----:B------:R-:W-:-:S01]  /*e9f0*/  FFMA.FTZ R44, R63, R24, -R4 ;  /* 0x000000183f2c7223 */ /* 0x000fc20000010804 */
[-CC-:B------:R-:W-:Y:S01]  /*ea00*/  FFMA.FTZ R45, R65, R24.reuse, -R4.reuse ;  /* 0x00000018412d7223 */ /* 0x180fe20000010804 */
[----:B------:R-:W1:Y:S01]  /*ea10*/  SHFL.BFLY PT, R48, R5, 0x2, 0x1f ;  /* 0x0c401f0005307f89 */ /* 0x000e6200000e0000 */
[----:B------:R-:W-:-:S01]  /*ea20*/  FFMA.FTZ R46, R67, R24, -R4 ;  /* 0x00000018432e7223 */ /* 0x000fc20000010804 */
[-CC-:B------:R-:W-:Y:S01]  /*ea30*/  FFMA.FTZ R50, R85, R24.reuse, -R4.reuse ;  /* 0x0000001855327223 */ /* 0x180fe20000010804 */
[----:B------:R-:W-:-:S02]  /*ea40*/  FFMA.FTZ R52, R91, R24, -R4 ;  /* 0x000000185b347223 */ /* 0x000fc40000010804 */
[----:B------:R2:W-:Y:S01]  /*ea50*/  MUFU.EX2 R30, R35 ;  /* 0x00000023001e7308 */ /* 0x0005e20000000800 */
[----:B0-----:R-:W-:-:S01]  /*ea60*/  FFMA.FTZ R31, R41, R24, -R4 ;  /* 0x00000018291f7223 */ /* 0x001fc20000010804 */
[----:B------:R-:W-:-:S06]  /*ea70*/  FFMA.FTZ R41, R57, R24, -R4 ;  /* 0x0000001839297223 */ /* 0x000fcc0000010804 */
[----:B------:R0:W-:Y:S01]  /*ea80*/  MUFU.EX2 R34, R43 ;  /* 0x0000002b00227308 */ /* 0x0001e20000000800 */
[----:B--2---:R-:W-:-:S01]  /*ea90*/  FFMA.FTZ R35, R49, R24, -R4 ;  /* 0x0000001831237223 */ /* 0x004fc20000010804 */
[----:B------:R-:W-:-:S06]  /*eaa0*/  FFMA.FTZ R49, R75, R24, -R4 ;  /* 0x000000184b317223 */ /* 0x000fcc0000010804 */
[----:B------:R2:W-:Y:S01]  /*eab0*/  MUFU.EX2 R36, R47 ;  /* 0x0000002f00247308 */ /* 0x0005e20000000800 */
[----:B0-----:R-:W-:-:S01]  /*eac0*/  FFMA.FTZ R43, R61, R24, -R4 ;  /* 0x000000183d2b7223 */ /* 0x001fc20000010804 */
[----:B-1----:R-:W-:Y:S01]  /*ead0*/  FMNMX.FTZ R53, R5, R48, !PT ;  /* 0x0000003005357209 */ /* 0x002fe20007810000 */
[----:B------:R-:W-:-:S04]  /*eae0*/  FFMA.FTZ R48, R71, R24, -R4 ;  /* 0x0000001847307223 */ /* 0x000fc80000010804 */
[----:B------:R-:W0:Y:S01]  /*eaf0*/  SHFL.BFLY PT, R54, R53, 0x1, 0x1f ;  /* 0x0c201f0035367f89 */ /* 0x000e2200000e0000 */
[----:B------:R1:W-:Y:S01]  /*eb00*/  MUFU.EX2 R38, R51 ;  /* 0x0000003300267308 */ /* 0x0003e20000000800 */
[----:B--2---:R-:W-:-:S07]  /*eb10*/  FFMA.FTZ R47, R69, R24, -R4 ;  /* 0x00000018452f7223 */ /* 0x004fce0000010804 */
[----:B------:R-:W-:Y:S01]  /*eb20*/  MUFU.EX2 R13, R13 ;  /* 0x0000000d000d7308 */ /* 0x000fe20000000800 */
[----:B-1----:R-:W-:-:S07]  /*eb30*/  FFMA.FTZ R51, R87, R24, -R4 ;  /* 0x0000001857337223 */ /* 0x002fce0000010804 */
[----:B------:R-:W1:Y:S01]  /*eb40*/  MUFU.EX2 R20, R20 ;  /* 0x0000001400147308 */ /* 0x000e620000000800 */
[----:B0-----:R-:W-:Y:S01]  /*eb50*/  FMNMX.FTZ R5, R53, R54, !PT ;  /* 0x0000003635057209 */ /* 0x001fe20007810000 */
[-CC-:B------:R-:W-:Y:S01]  /*eb60*/  FFMA.FTZ R53, R83, R24.reuse, -R4.reuse ;  /* 0x0000001853357223 */ /* 0x180fe20000010804 */
[----:B------:R-:W-:-:S05]  /*eb70*/  FFMA.FTZ R54, R81, R24, -R4 ;  /* 0x0000001851367223 */ /* 0x000fca0000010804 */
[----:B------:R-:W0:Y:S01]  /*eb80*/  MUFU.EX2 R21, R21 ;  /* 0x0000001500157308 */ /* 0x000e220000000800 */
[C---:B------:R-:W-:Y:S01]  /*eb90*/  FSETP.NEU.FTZ.AND P2, PT, R5.reuse, -INF , PT ;  /* 0xff8000000500780b */ /* 0x040fe20003f5d000 */
[----:B------:R-:W-:-:S05]  /*eba0*/  FFMA.FTZ R55, R5, R24, -8 ;  /* 0xc100000005377423 */ /* 0x000fca0000010018 */
[----:B------:R-:W-:Y:S01]  /*ebb0*/  FSEL R4, R55, RZ, P2 ;  /* 0x000000ff37047208 */ /* 0x000fe20001000000 */
[----:B------:R-:W2:Y:S01]  /*ebc0*/  MUFU.EX2 R26, R26 ;  /* 0x0000001a001a7308 */ /* 0x000ea20000000800 */
[----:B-1----:R-:W-:-:S03]  /*ebd0*/  FADD.FTZ R72, R13, R20 ;  /* 0x000000140d487221 */ /* 0x002fc60000010000 */
[-CC-:B------:R-:W-:Y:S01]  /*ebe0*/  FFMA.FTZ R0, R0, R24.reuse, -R4.reuse ;  /* 0x0000001800007223 */ /* 0x180fe20000010804 */
[----:B------:R-:W-:-:S01]  /*ebf0*/  FFMA.FTZ R3, R3, R24, -R4 ;  /* 0x0000001803037223 */ /* 0x000fc20000010804 */
[-CC-:B------:R-:W-:Y:S01]  /*ec00*/  FFMA.FTZ R55, R93, R24.reuse, -R4.reuse ;  /* 0x000000185d377223 */ /* 0x180fe20000010804 */
[----:B------:R-:W-:-:S01]  /*ec10*/  FFMA.FTZ R56, R95, R24, -R4 ;  /* 0x000000185f387223 */ /* 0x000fc20000010804 */
[-CC-:B------:R-:W-:Y:S01]  /*ec20*/  FFMA.FTZ R57, R97, R24.reuse, -R4.reuse ;  /* 0x0000001861397223 */ /* 0x180fe20000010804 */
[----:B------:R-:W1:Y:S01]  /*ec30*/  MUFU.EX2 R25, R25 ;  /* 0x0000001900197308 */ /* 0x000e620000000800 */
[----:B------:R-:W-:-:S01]  /*ec40*/  FFMA.FTZ R58, R99, R24, -R4 ;  /* 0x00000018633a7223 */ /* 0x000fc20000010804 */
[----:B------:R-:W-:Y:S01]  /*ec50*/  FFMA.FTZ R59, R101, R24, -R4 ;  /* 0x00000018653b7223 */ /* 0x000fe20000010804 */
[----:B0-----:R-:W-:-:S01]  /*ec60*/  FADD.FTZ R75, R21, R72 ;  /* 0x00000048154b7221 */ /* 0x001fc20000010000 */
[-CC-:B------:R-:W-:Y:S01]  /*ec70*/  FFMA.FTZ R60, R103, R24.reuse, -R4.reuse ;  /* 0x00000018673c7223 */ /* 0x180fe20000010804 */
[----:B------:R-:W-:-:S01]  /*ec80*/  FFMA.FTZ R61, R105, R24, -R4 ;  /* 0x00000018693d7223 */ /* 0x000fc20000010804 */
[-CC-:B------:R-:W-:Y:S01]  /*ec90*/  FFMA.FTZ R62, R107, R24.reuse, -R4.reuse ;  /* 0x000000186b3e7223 */ /* 0x180fe20000010804 */
[----:B------:R-:W-:-:S01]  /*eca0*/  FFMA.FTZ R63, R109, R24, -R4 ;  /* 0x000000186d3f7223 */ /* 0x000fc20000010804 */
[----:B------:R-:W-:Y:S01]  /*ecb0*/  MUFU.EX2 R0, R0 ;  /* 0x0000000000007308 */ /* 0x000fe20000000800 */
[----:B--2---:R-:W-:-:S01]  /*ecc0*/  FADD.FTZ R76, R26, R75 ;  /* 0x0000004b1a4c7221 */ /* 0x004fc20000010000 */
[-CC-:B------:R-:W-:Y:S01]  /*ecd0*/  FFMA.FTZ R64, R111, R24.reuse, -R4.reuse ;  /* 0x000000186f407223 */ /* 0x180fe20000010804 */
[----:B------:R-:W-:-:S01]  /*ece0*/  FFMA.FTZ R65, R113, R24, -R4 ;  /* 0x0000001871417223 */ /* 0x000fc20000010804 */
[----:B------:R-:W-:Y:S01]  /*ecf0*/  F2FP.SATFINITE.E4M3.F32.PACK_AB_MERGE_C R148, R26, R21, RZ ;  /* 0x000000151a94723e */ /* 0x000fe200048070ff */
[----:B------:R-:W-:-:S01]  /*ed00*/  FFMA.FTZ R66, R115, R24, -R4 ;  /* 0x0000001873427223 */ /* 0x000fc20000010804 */
[-CC-:B------:R-:W-:Y:S01]  /*ed10*/  FFMA.FTZ R67, R117, R24.reuse, -R4.reuse ;  /* 0x0000001875437223 */ /* 0x180fe20000010804 */
[----:B------:R-:W-:-:S01]  /*ed20*/  FFMA.FTZ R68, R119, R24, -R4 ;  /* 0x0000001877447223 */ /* 0x000fc20000010804 */
[----:B------:R-:W0:Y:S01]  /*ed30*/  MUFU.EX2 R3, R3 ;  /* 0x0000000300037308 */ /* 0x000e220000000800 */
[----:B-1----:R-:W-:-:S01]  /*ed40*/  FADD.FTZ R81, R25, R76 ;  /* 0x0000004c19517221 */ /* 0x002fc20000010000 */
[-C--:B------:R-:W-:Y:S01]  /*ed50*/  FFMA.FTZ R69, R121, R24.reuse, -R4 ;  /* 0x0000001879457223 */ /* 0x080fe20000010804 */
[----:B------:R-:W-:Y:S01]  /*ed60*/  F2FP.SATFINITE.E4M3.F32.PACK_AB_MERGE_C R148, R20, R13, R148 ;  /* 0x0000000d1494723e */ /* 0x000fe20004807094 */
[----:B------:R-:W-:Y:S01]  /*ed70*/  FFMA.FTZ R70, R123, R24, -R4 ;  /* 0x000000187b467223 */ /* 0x000fe20000010804 */
[----:B------:R-:W-:-:S01]  /*ed80*/  FADD.FTZ R78, R28, R81 ;  /* 0x000000511c4e7221 */ /* 0x000fc20000010000 */
        /* <DEDUP_REMOVED lines=12> */
[----:B------:R-:W-:-:S06]  /*ee50*/  FFMA.FTZ R79, R79, R24, -R4 ;  /* 0x000000184f4f7223 */ /* 0x000fcc0000010804 */
[----:B------:R-:W0:Y:S01]  /*ee60*/  MUFU.EX2 R57, R57 ;  /* 0x0000003900397308 */ /* 0x000e220000000800 */
[----:B-1----:R-:W-:-:S01]  /*ee70*/  FADD.FTZ R75, R55, R74 ;  /* 0x0000004a374b7221 */ /* 0x002fc20000010000 */
[----:B------:R-:W-:-:S06]  /*ee80*/  FFMA.FTZ R74, R129, R24, -R4 ;  /* 0x00000018814a7223 */ /* 0x000fcc0000010804 */
[----:B------:R-:W1:Y:S01]  /*ee90*/  MUFU.EX2 R27, R27 ;  /* 0x0000001b001b7308 */ /* 0x000e620000000800 */
[----:B--2---:R-:W-:-:S01]  /*eea0*/  FADD.FTZ R76, R56, R75 ;  /* 0x0000004b384c7221 */ /* 0x004fc20000010000 */
[----:B------:R-:W-:Y:S01]  /*eeb0*/  FFMA.FTZ R75, R131, R24, -R4 ;  /* 0x00000018834b7223 */ /* 0x000fe20000010804 */
[----:B------:R-:W-:-:S04]  /*eec0*/  F2FP.SATFINITE.E4M3.F32.PACK_AB_MERGE_C R55, R56, R55, RZ ;  /* 0x000000373837723e */ /* 0x000fc800048070ff */
[----:B------:R-:W-:Y:S01]  /*eed0*/  F2FP.SATFINITE.E4M3.F32.PACK_AB_MERGE_C R149, R3, R0, R55 ;  /* 0x000000000395723e */ /* 0x000fe20004807037 */
[----:B------:R-:W2:Y:S01]  /*eee0*/  MUFU.EX2 R58, R58 ;  /* 0x0000003a003a7308 */ /* 0x000ea20000000800 */
[----:B0-----:R-:W-:-:S07]  /*eef0*/  FADD.FTZ R81, R57, R76 ;  /* 0x0000004c39517221 */ /* 0x001fce0000010000 */
[----:B------:R-:W0:Y:S01]  /*ef00*/  MUFU.EX2 R59, R59 ;  /* 0x0000003b003b7308 */ /* 0x000e220000000800 */
[----:B-1----:R-:W-:-:S01]  /*ef10*/  FADD.FTZ R83, R27, R78 ;  /* 0x0000004e1b537221 */ /* 0x002fc20000010000 */
[----:B------:R-:W-:-:S03]  /*ef20*/  F2FP.SATFINITE.E4M3.F32.PACK_AB_MERGE_C R150, R30, R27, RZ ;  /* 0x0000001b1e96723e */ /* 0x000fc600048070ff */
[----:B------:R-:W-:Y:S01]  /*ef30*/  FADD.FTZ R78, R30, R83 ;  /* 0x000000531e4e7221 */ /* 0x000fe20000010000 */
[----:B------:R-:W-:Y:S02]  /*ef40*/  F2FP.SATFINITE.E4M3.F32.PACK_AB_MERGE_C R150, R28, R25, R150 ;  /* 0x000000191c96723e */ /* 0x000fe40004807096 */
        /* <DEDUP_REMOVED lines=8> */
[----:B--2---:R-:W-:-:S01]  /*efd0*/  FADD.FTZ R26, R60, R81 ;  /* 0x000000513c1a7221 */ /* 0x004fc20000010000 */
[----:B------:R-:W-:-:S04]  /*efe0*/  F2FP.SATFINITE.E4M3.F32.PACK_AB_MERGE_C R59, R60, R59, RZ ;  /* 0x0000003b3c3b723e */ /* 0x000fc800048070ff */
[----:B------:R-:W-:Y:S02]  /*eff0*/  F2FP.SATFINITE.E4M3.F32.PACK_AB_MERGE_C R151, R58, R57, R59 ;  /* 0x000000393a97723e */ /* 0x000fe4000480703b */
[----:B------:R-:W2:Y:S01]  /*f000*/  MUFU.EX2 R62, R62 ;  /* 0x0000003e003e7308 */ /* 0x000ea20000000800 */
[----:B0-----:R-:W-:-:S01]  /*f010*/  FADD.FTZ R27, R61, R26 ;  /* 0x0000001a3d1b7221 */ /* 0x001fc20000010000 */
[----:B------:R-:W-:-:S06]  /*f020*/  FFMA.FTZ R26, R135, R24, -R4 ;  /* 0x00000018871a7223 */ /* 0x000fcc0000010804 */
        /* <DEDUP_REMOVED lines=31> */
[----:B------:R-:W-:Y:S01]  /*f220*/  MUFU.EX2 R41, R41 ;  /* 0x0000002900297308 */ /* 0x000fe20000000800 */
[----:B--2---:R-:W-:-:S01]  /*f230*/  FADD.FTZ R28, R68, R25 ;  /* 0x00000019441c7221 */ /* 0x004fc20000010000 */
[----:B------:R-:W-:-:S04]  /*f240*/  F2FP.SATFINITE.E4M3.F32.PACK_AB_MERGE_C R67, R68, R67, RZ ;  /* 0x000000434443723e */ /* 0x000fc800048070ff */
[----:B------:R-:W-:Y:S02]  /*f250*/  F2FP.SATFINITE.E4M3.F32.PACK_AB_MERGE_C R147, R66, R65, R67 ;  /* 0x000000414293723e */ /* 0x000fe40004807043 */
[----:B------:R-:W1:Y:S01]  /*f260*/  MUFU.EX2 R42, R42 ;  /* 0x0000002a002a7308 */ /* 0x000e620000000800 */
[----:B0-----:R-:W-:-:S07]  /*f270*/  FADD.FTZ R25, R69, R28 ;  /* 0x0000001c45197221 */ /* 0x001fce0000010000 */
[----:B------:R-:W0:Y:S08]  /*f280*/  MUFU.EX2 R70, R70 ;  /* 0x0000004600467308 */ /* 0x000e300000000800 */
[----:B------:R-:W2:Y:S01]  /*f290*/  MUFU.EX2 R71, R71 ;  /* 0x0000004700477308 */ /* 0x000ea20000000800 */
[----:B-1----:R-:W-:Y:S01]  /*f2a0*/  F2FP.SATFINITE.E4M3.F32.PACK_AB_MERGE_C R140, R42, R41, RZ ;  /* 0x000000292a8c723e */ /* 0x002fe200048070ff */
[----:B------:R-:W-:-:S03]  /*f2b0*/  FADD.FTZ R41, R41, R30 ;  /* 0x0000001e29297221 */ /* 0x000fc60000010000 */
[----:B------:R-:W-:Y:S01]  /*f2c0*/  F2FP.SATFINITE.E4M3.F32.PACK_AB_MERGE_C R140, R40, R37, R140 ;  /* 0x00000025288c723e */ /* 0x000fe2000480708c */
[----:B------:R-:W-:-:S02]  /*f2d0*/  FADD.FTZ R42, R42, R41 ;  /* 0x000000292a2a7221 */ /* 0x000fc40000010000 */
[----:B------:R-:W-:Y:S01]  /*f2e0*/  MUFU.EX2 R45, R45 ;  /* 0x0000002d002d7308 */ /* 0x000fe20000000800 */
[----:B0-----:R-:W-:-:S07]  /*f2f0*/  FADD.FTZ R30, R70, R25 ;  /* 0x00000019461e7221 */ /* 0x001fce0000010000 */
[----:B------:R-:W0:Y:S01]  /*f300*/  MUFU.EX2 R46, R46 ;  /* 0x0000002e002e7308 */ /* 0x000e220000000800 */
[----:B--2---:R-:W-:-:S07]  /*f310*/  FADD.FTZ R25, R71, R30 ;  /* 0x0000001e47197221 */ /* 0x004fce0000010000 */
[----:B------:R-:W1:Y:S08]  /*f320*/  MUFU.EX2 R72, R72 ;  /* 0x0000004800487308 */ /* 0x000e700000000800 */
[----:B------:R-:W-:Y:S01]  /*f330*/  MUFU.EX2 R43, R43 ;  /* 0x0000002b002b7308 */ /* 0x000fe20000000800 */
[----:B0-----:R-:W-:-:S07]  /*f340*/  F2FP.SATFINITE.E4M3.F32.PACK_AB_MERGE_C R142, R46, R45, RZ ;  /* 0x0000002d2e8e723e */ /* 0x001fce00048070ff */
[----:B------:R-:W0:Y:S01]  /*f350*/  MUFU.EX2 R44, R44 ;  /* 0x0000002c002c7308 */ /* 0x000e220000000800 */
[----:B-1----:R-:W-:-:S01]  /*f360*/  FADD.FTZ R25, R72, R25 ;  /* 0x0000001948197221 */ /* 0x002fc20000010000 */
[----:B------:R-:W-:-:S06]  /*f370*/  F2FP.SATFINITE.E4M3.F32.PACK_AB_MERGE_C R71, R72, R71, RZ ;  /* 0x000000474847723e */ /* 0x000fcc00048070ff */
        /* <DEDUP_REMOVED lines=18> */
[----:B------:R-:W-:-:S06]  /*f4a0*/  F2FP.SATFINITE.E4M3.F32.PACK_AB_MERGE_C R21, R26, R21, RZ ;  /* 0x000000151a15723e */ /* 0x000fcc00048070ff */
        /* <DEDUP_REMOVED lines=13> */
[----:B------:R1:W2:Y:S08]  /*f580*/  MUFU.EX2 R28, R143 ;  /* 0x0000008f001c7308 */ /* 0x0002b00000000800 */
[----:B------:R-:W-:Y:S01]  /*f590*/  MUFU.EX2 R51, R51 ;  /* 0x0000003300337308 */ /* 0x000fe20000000800 */
[----:B0-----:R-:W-:Y:S02]  /*f5a0*/  F2FP.SATFINITE.E4M3.F32.PACK_AB_MERGE_C R0, R54, R53, RZ ;  /* 0x000000353600723e */ /* 0x001fe400048070ff */
[----:B-1----:R-:W-:-:S05]  /*f5b0*/  F2FP.SATFINITE.E4M3.F32.PACK_AB_MERGE_C R143, R75, R74, R21 ;  /* 0x0000004a4b8f723e */ /* 0x002fca0004807015 */
[----:B------:R-:W0:Y:S01]  /*f5c0*/  MUFU.EX2 R52, R52 ;  /* 0x0000003400347308 */ /* 0x000e220000000800 */
[C---:B--2---:R-:W-:Y:S01]  /*f5d0*/  F2FP.SATFINITE.E4M3.F32.PACK_AB_MERGE_C R25, R28.reuse, R141, RZ ;  /* 0x0000008d1c19723e */ /* 0x044fe200048070ff */
        /* <DEDUP_REMOVED lines=14> */
[----:B------:R-:W-:Y:S01]  /*f6c0*/  VIADD R0, R89, 0xfffffffe ;  /* 0xfffffffe59007836 */ /* 0x000fe20000000000 */
[C---:B-1----:R-:W-:Y:S02]  /*f6d0*/  F2FP.SATFINITE.E4M3.F32.PACK_AB_MERGE_C R21, R26.reuse, R77, RZ ;  /* 0x0000004d1a15723e */ /* 0x042fe400048070ff */
[----:B------:R-:W-:-:S02]  /*f6e0*/  FADD.FTZ R3, R26, R3 ;  /* 0x000000031a037221 */ /* 0x000fc40000010000 */
        /* <DEDUP_REMOVED lines=14> */
.L_x_9145:
[----:B------:R-:W-:-:S13]  /*f7d0*/  ISETP.NE.AND P2, PT, R15, 0x1, PT ;  /* 0x000000010f00780c */ /* 0x000fda0003f45270 */
[----:B------:R-:W0:Y:S02]  /*f7e0*/  @P2 LDC.64 R20, c[0x0][0x9e8] ;  /* 0x00027a00ff142b82 */ /* 0x000e240000000a00 */
[----:B0-----:R-:W-:-:S05]  /*f7f0*/  @P2 IMAD.HI.U32 R20, R13, R20, RZ ;  /* 0x000000140d142227 */ /* 0x001fca00078e00ff */
[----:B------:R-:W-:-:S07]  /*f800*/  @P2 SHF.R.U32.HI R13, RZ, R21, R20 ;  /* 0x00000015ff0d2219 */ /* 0x000fce0000011614 */
.L_x_9146:
[----:B------:R-:W-:Y:S05]  /*f810*/  BSYNC B0 ;  /* 0x0000000000007941 */ /* 0x000fea0003800000 */
.L_x_9144:
[----:B------:R-:W-:-:S05]  /*f820*/  IMAD R13, R13, R15, R15 ;  /* 0x0000000f0d0d7224 */ /* 0x000fca00078e020f */
[----:B------:R-:W-:-:S07]  /*f830*/  VIMNMX R14, R14, R13, PT ;  /* 0x0000000d0e0e7248 */ /* 0x000fce0003fe0100 */
.L_x_9143:
[----:B------:R-:W2:Y:S01]  /*f840*/  LDL R15, [R1+0x40] ;  /* 0x00004000010f7983 */ /* 0x000ea20000100800 */
        /* <DEDUP_REMOVED lines=10> */
[----:B------:R-:W-:Y:S01]  /*f8f0*/  BSSY B1, `(.L_x_9147) ;  /* 0x0000393000017945 */ /* 0x000fe20003800000 */
        /* <DEDUP_REMOVED lines=24> */
[----:B--2---:R-:W-:-:S04]  /*fa80*/  VIMNMX R15, R15, R13, !PT ;  /* 0x0000000d0f0f7248 */ /* 0x004fc80007fe0100 */
[----:B------:R-:W-:Y:S01]  /*fa90*/  ISETP.GE.AND P2, PT, R0, R15, PT ;  /* 0x0000000f0000720c */ /* 0x000fe20003f46270 */
[----:B------:R0:W-:-:S12]  /*faa0*/  STL [R1+0x34], R15 ;  /* 0x0000340f01007387 */ /* 0x0001d80000100800 */
[----:B0-----:R-:W-:Y:S05]  /*fab0*/  @!P2 BRA `(.L_x_9148) ;  /* 0x0000003400d8a947 */ /* 0x001fea0003800000 */
[----:B------:R-:W-:Y:S01]  /*fac0*/  IMAD.IADD R155, R155, 0x1, R152 ;  /* 0x000000019b9b7824 */ /* 0x000fe200078e0298 */
[----:B------:R-:W-:Y:S01]  /*fad0*/  BSSY B0, `(.L_x_9149) ;  /* 0x0000370000007945 */ /* 0x000fe20003800000 */
[----:B------:R-:W-:Y:S02]  /*fae0*/  IMAD.MOV.U32 R135, RZ, RZ, RZ ;  /* 0x000000ffff877224 */ /* 0x000fe400078e00ff */
[----:B------:R-:W-:Y:S01]  /*faf0*/  VIADD R154, R155, 0x8 ;  /* 0x000000089b9a7836 */ /* 0x000fe20000000000 */
[----:B------:R-:W-:-:S04]  /*fb00*/  LOP3.LUT R14, RZ, R155, RZ, 0x33, !PT ;  /* 0x0000009bff0e7212 */ /* 0x000fc800078e33ff */
[----:B------:R-:W-:-:S05]  /*fb10*/  LOP3.LUT R13, RZ, R154, RZ, 0x33, !PT ;  /* 0x0000009aff0d7212 */ /* 0x000fca00078e33ff */
[----:B------:R0:W-:Y:S04]  /*fb20*/  STL [R1+0xc], R13 ;  /* 0x00000c0d01007387 */ /* 0x0001e80000100800 */
[----:B------:R0:W-:Y:S02]  /*fb30*/  STL [R1+0x10], R14 ;  /* 0x0000100e01007387 */ /* 0x0001e40000100800 */
.L_x_9169:
[----:B------:R-:W-:-:S05]  /*fb40*/  VIADD R153, R18, 0x1 ;  /* 0x0000000112997836 */ /* 0x000fca0000000000 */
[----:B------:R-:W-:-:S04]  /*fb50*/  ISETP.NE.AND P2, PT, R153, 0x2, PT ;  /* 0x000000029900780c */ /* 0x000fc80003f45270 */
[----:B0-----:R-:W-:Y:S02]  /*fb60*/  SEL R13, RZ, 0x1, P2 ;  /* 0x00000001ff0d7807 */ /* 0x001fe40001000000 */
[----:B------:R-:W-:Y:S02]  /*fb70*/  SEL R153, R153, RZ, P2 ;  /* 0x000000ff99997207 */ /* 0x000fe40001000000 */
[----:B------:R-:W-:Y:S01]  /*fb80*/  LOP3.LUT R152, R22, R13, RZ, 0x3c, !PT ;  /* 0x0000000d16987212 */ /* 0x000fe200078e3cff */
[----:B------:R-:W-:Y:S06]  /*fb90*/  @!P0 BRA `(.L_x_9150) ;  /* 0x0000000000048947 */ /* 0x000fec0003800000 */
[----:B------:R-:W-:Y:S01]  /*fba0*/  BPT.TRAP 0x1 ;  /* 0x000000040000795c */ /* 0x000fe20000300000 */
.L_x_9150:
[----:B------:R-:W-:Y:S01]  /*fbb0*/  IMAD R13, R153, 0x8, R17 ;  /* 0x00000008990d7824 */ /* 0x000fe200078e0211 */
[----:B------:R-:W-:-:S04]  /*fbc0*/  SHF.L.U32 R14, R152, 0x1f, RZ ;  /* 0x0000001f980e7819 */ /* 0x000fc800000006ff */
[----:B------:R0:W1:Y:S01]  /*fbd0*/  SYNCS.PHASECHK.TRANS64.TRYWAIT P2, [R13+URZ+0x19c30], R14 ;  /* 0x019c300e0d0075a7 */ /* 0x000062000804017f */
[----:B------:R-:W-:Y:S05]  /*fbe0*/  @!P0 BRA `(.L_x_9151) ;  /* 0x0000000000048947 */ /* 0x000fea0003800000 */
[----:B------:R-:W-:Y:S01]  /*fbf0*/  BPT.TRAP 0x1 ;  /* 0x000000040000795c */ /* 0x000fe20000300000 */
.L_x_9151:
[----:B------:R-:W2:Y:S01]  /*fc00*/  LDL R15, [R1+0x1c] ;  /* 0x00001c00010f7983 */ /* 0x000ea20000100800 */
[----:B------:R-:W-:Y:S01]  /*fc10*/  BSSY B2, `(.L_x_9152) ;  /* 0x0000006000027945 */ /* 0x000fe20003800000 */
[----:B------:R-:W-:Y:S02]  /*fc20*/  IMAD.MOV.U32 R21, RZ, RZ, -0x3ffffff0 ;  /* 0xc0000010ff157424 */ /* 0x000fe400078e00ff */
[----:B--2---:R-:W-:Y:S01]  /*fc30*/  IMAD R20, R153, 0x300, R15 ;  /* 0x0000030099147824 */ /* 0x004fe200078e020f */
[----:B-1----:R-:W-:Y:S06]  /*fc40*/  @P2 BRA `(.L_x_9153) ;  /* 0x0000000000082947 */ /* 0x002fec0003800000 */
[----:B------:R-:W1:Y:S02]  /*fc50*/  SYNCS.PHASECHK.TRANS64.TRYWAIT P2, [R13+URZ+0x19c30], R14 ;  /* 0x019c300e0d0075a7 */ /* 0x000e64000804017f */
[----:B-1----:R-:W-:Y:S05]  /*fc60*/  @!P2 BRA `(.L_x_9154) ;  /* 0x000001300008a947 */ /* 0x002fea0003800000 */
.L_x_9153:
[----:B------:R-:W-:Y:S05]  /*fc70*/  BSYNC B2 ;  /* 0x0000000000027941 */ /* 0x000fea0003800000 */
.L_x_9152:
[C---:B------:R-:W-:Y:S01]  /*fc80*/  R2UR UR6, R20.reuse ;  /* 0x00000000140672ca */ /* 0x040fe200000e0000 */
[----:B------:R-:W-:Y:S01]  /*fc90*/  WARPGROUP.ARRIVE ;  /* 0x00000000000079c5 */ /* 0x000fe20000000000 */
[----:B------:R-:W-:Y:S01]  /*fca0*/  R2UR UR7, R21 ;  /* 0x00000000150772ca */ /* 0x000fe200000e0000 */
[----:B01----:R-:W-:Y:S01]  /*fcb0*/  VIADD R14, R20, 0x100 ;  /* 0x00000100140e7836 */ /* 0x003fe20000000000 */
[----:B------:R-:W-:Y:S01]  /*fcc0*/  R2UR UR4, R6 ;  /* 0x00000000060472ca */ /* 0x000fe200000e0000 */
[----:B------:R-:W-:Y:S01]  /*fcd0*/  IMAD.MOV.U32 R15, RZ, RZ, -0x3ffffff0 ;  /* 0xc0000010ff0f7424 */ /* 0x000fe200078e00ff */
[----:B------:R-:W-:Y:S01]  /*fce0*/  R2UR UR5, R7 ;  /* 0x00000000070572ca */ /* 0x000fe200000e0000 */
[----:B------:R-:W-:Y:S01]  /*fcf0*/  VIADD R20, R20, 0x200 ;  /* 0x0000020014147836 */ /* 0x000fe20000000000 */
[----:B------:R-:W-:Y:S01]  /*fd00*/  R2UR UR10, R14 ;  /* 0x000000000e0a72ca */ /* 0x000fe200000e0000 */
[----:B------:R-:W-:Y:S01]  /*fd10*/  IMAD.MOV.U32 R21, RZ, RZ, -0x3ffffff0 ;  /* 0xc0000010ff157424 */ /* 0x000fe200078e00ff */
[----:B------:R-:W-:-:S02]  /*fd20*/  R2UR UR11, R15 ;  /* 0x000000000f0b72ca */ /* 0x000fc400000e0000 */
[----:B------:R-:W-:Y:S02]  /*fd30*/  R2UR UR8, R10 ;  /* 0x000000000a0872ca */ /* 0x000fe400000e0000 */
[----:B------:R-:W-:Y:S02]  /*fd40*/  R2UR UR9, R11 ;  /* 0x000000000b0972ca */ /* 0x000fe400000e0000 */
[----:B------:R-:W-:Y:S02]  /*fd50*/  R2UR UR14, R20 ;  /* 0x00000000140e72ca */ /* 0x000fe400000e0000 */
[----:B------:R-:W-:Y:S01]  /*fd60*/  R2UR UR15, R21 ;  /* 0x00000000150f72ca */ /* 0x000fe200000e0000 */
[----:B------:R-:W-:Y:S01]  /*fd70*/  QGMMA.64x128x32.F32.E4M3.E4M3 R24, gdesc[UR4], RZ, !UPT, gsb0 ;  /* 0x01e00000041879f3 */ /* 0x000fe2000c0008ff */
[----:B------:R-:W-:Y:S02]  /*fd80*/  R2UR UR12, R8 ;  /* 0x00000000080c72ca */ /* 0x000fe400000e0000 */
[----:B------:R-:W-:Y:S01]  /*fd90*/  R2UR UR13, R9 ;  /* 0x00000000090d72ca */ /* 0x000fe200000e0000 */
[----:B------:R-:W-:-:S02]  /*fda0*/  WARPGROUP.DEPBAR.LE gsb0, 0x0 ;  /* 0x00008000000079c5 */ /* 0x000fc40000010000 */
[----:B------:R-:W-:-:S06]  /*fdb0*/  WARPGROUP.ARRIVE ;  /* 0x00000000000079c5 */ /* 0x000fcc0000000000 */
[----:B------:R-:W-:Y:S03]  /*fdc0*/  QGMMA.64x128x32.F32.E4M3.E4M3 R24, gdesc[UR8], R24, gsb0 ;  /* 0x01e00000081879f3 */ /* 0x000fe60008000818 */
[----:B------:R-:W-:Y:S02]  /*fdd0*/  WARPGROUP.DEPBAR.LE gsb0, 0x0 ;  /* 0x00008000000079c5 */ /* 0x000fe40000010000 */
[----:B------:R-:W-:-:S07]  /*fde0*/  WARPGROUP.ARRIVE ;  /* 0x00000000000079c5 */ /* 0x000fce0000000000 */
[----:B------:R-:W-:Y:S03]  /*fdf0*/  QGMMA.64x128x32.F32.E4M3.E4M3 R24, gdesc[UR12], R24, gsb0 ;  /* 0x01e000000c1879f3 */ /* 0x000fe60008000818 */
[----:B------:R-:W-:Y:S02]  /*fe00*/  WARPGROUP.DEPBAR.LE gsb0, 0x0 ;  /* 0x00008000000079c5 */ /* 0x000fe40000010000 */
[----:B------:R-:W-:Y:S05]  /*fe10*/  @!P0 BRA `(.L_x_9155) ;  /* 0x0000000000048947 */ /* 0x000fea0003800000 */
[----:B------:R-:W-:Y:S01]  /*fe20*/  BPT.TRAP 0x1 ;  /* 0x000000040000795c */ /* 0x000fe20000300000 */
.L_x_9155:
[----:B------:R-:W-:Y:S01]  /*fe30*/  SHF.L.U32 R14, R22, 0x1f, RZ ;  /* 0x0000001f160e7819 */ /* 0x000fe200000006ff */
[----:B------:R-:W-:-:S04]  /*fe40*/  IMAD R22, R18, 0x8, R17 ;  /* 0x0000000812167824 */ /* 0x000fc800078e0211 */
[----:B------:R0:W1:Y:S01]  /*fe50*/  SYNCS.PHASECHK.TRANS64.TRYWAIT P2, [R22+URZ+0x19c50], R14 ;  /* 0x019c500e160075a7 */ /* 0x000062000804017f */
[----:B------:R-:W-:Y:S05]  /*fe60*/  @!P0 BRA `(.L_x_9156) ;  /* 0x0000000000048947 */ /* 0x000fea0003800000 */
[----:B------:R-:W-:Y:S01]  /*fe70*/  BPT.TRAP 0x1 ;  /* 0x000000040000795c */ /* 0x000fe20000300000 */
.L_x_9156:
[----:B------:R-:W-:Y:S04]  /*fe80*/  BSSY B2, `(.L_x_9157) ;  /* 0x0000004000027945 */ /* 0x000fe80003800000 */
[----:B-1----:R-:W-:Y:S05]  /*fe90*/  @P2 BRA `(.L_x_9158) ;  /* 0x0000000000082947 */ /* 0x002fea0003800000 */
[----:B------:R-:W1:Y:S02]  /*fea0*/  SYNCS.PHASECHK.TRANS64.TRYWAIT P2, [R22+URZ+0x19c50], R14 ;  /* 0x019c500e160075a7 */ /* 0x000e64000804017f */
[----:B-1----:R-:W-:Y:S05]  /*feb0*/  @!P2 BRA `(.L_x_9159) ;  /* 0x0000012c0088a947 */ /* 0x002fea0003800000 */
.L_x_9158:
[----:B------:R-:W-:Y:S05]  /*fec0*/  BSYNC B2 ;  /* 0x0000000000027941 */ /* 0x000fea0003800000 */
.L_x_9157:
[----:B01----:R-:W-:Y:S01]  /*fed0*/  VIADD R14, R17, 0x3000 ;  /* 0x00003000110e7836 */ /* 0x003fe20000000000 */
[----:B------:R-:W-:Y:S01]  /*fee0*/  WARPGROUP.ARRIVE ;  /* 0x00000000000079c5 */ /* 0x000fe20000000000 */
[----:B------:R-:W-:Y:S01]  /*fef0*/  IMAD.MOV.U32 R15, RZ, RZ, 0x40000040 ;  /* 0x40000040ff0f7424 */ /* 0x000fe200078e00ff */
[----:B------:R-:W-:Y:S02]  /*ff00*/  LOP3.LUT P6, RZ, R16, 0x80, RZ, 0xc0, !PT ;  /* 0x0000008010ff7812 */ /* 0x000fe400078cc0ff */
[----:B------:R-:W-:Y:S02]  /*ff10*/  SHF.R.U32.HI R14, RZ, 0x4, R14 ;  /* 0x00000004ff0e7819 */ /* 0x000fe4000001160e */
[----:B------:R-:W-:Y:S02]  /*ff20*/  R2UR UR7, R15 ;  /* 0x000000000f0772ca */ /* 0x000fe400000e0000 */
[----:B------:R-:W-:-:S04]  /*ff30*/  LOP3.LUT R14, R14, 0x3fff, RZ, 0xc0, !PT ;  /* 0x00003fff0e0e7812 */ /* 0x000fc800078ec0ff */
[----:B------:R-:W-:-:S05]  /*ff40*/  LOP3.LUT R14, R14, 0x10000, RZ, 0xfc, !PT ;  /* 0x000100000e0e7812 */ /* 0x000fca00078efcff */
[----:B------:R-:W-:-:S05]  /*ff50*/  IMAD R14, R18, 0x300, R14 ;  /* 0x00000300120e7824 */ /* 0x000fca00078e020e */
[----:B------:R-:W-:-:S13]  /*ff60*/  R2UR UR6, R14 ;  /* 0x000000000e0672ca */ /* 0x000fda00000e0000 */
[----:B------:R-:W-:Y:S01]  /*ff70*/  QGMMA.64x96x32.F32.E4M3.E4M3 R88, R148, gdesc[UR4], R88, gsb0 ;  /* 0x0160000494587df3 */ /* 0x000fe20008000858 */
[----:B------:R-:W-:Y:S02]  /*ff80*/  VIADD R20, R14, 0x2 ;  /* 0x000000020e147836 */ /* 0x000fe40000000000 */
[----:B------:R-:W-:-:S03]  /*ff90*/  IMAD.MOV.U32 R21, RZ, RZ, 0x40000040 ;  /* 0x40000040ff157424 */ /* 0x000fc600078e00ff */
[----:B------:R-:W-:Y:S02]  /*ffa0*/  R2UR UR6, R20 ;  /* 0x00000000140672ca */ /* 0x000fe400000e0000 */
[----:B------:R-:W-:Y:S01]  /*ffb0*/  R2UR UR7, R21 ;  /* 0x00000000150772ca */ /* 0x000fe200000e0000 */
[----:B------:R-:W-:Y:S02]  /*ffc0*/  WARPGROUP.DEPBAR.LE gsb0, 0x0 ;  /* 0x00008000000079c5 */ /* 0x000fe40000010000 */
[----:B------:R-:W2:Y:S04]  /*ffd0*/  LDL R149, [R1+0x30] ;  /* 0x0000300001957983 */ /* 0x000ea80000100800 */
[----:B------:R-:W3:Y:S04]  /*ffe0*/  LDL R150, [R1+0x38] ;  /* 0x0000380001967983 */ /* 0x000ee80000100800 */
[----:B------:R-:W4:Y:S01]  /*fff0*/  LDL R151, [R1] ;  /* 0x0000000001977983 */ /* 0x000f220000100800 */
[----:B------:R-:W-:Y:S01]  /*10000*/  WARPGROUP.ARRIVE ;  /* 0x00000000000079c5 */ /* 0x000fe20000000000 */
[----:B------:R-:W-:-:S02]  /*10010*/  VIADD R20, R14, 0x4 ;  /* 0x000000040e147836 */ /* 0x000fc40000000000 */
[C---:B------:R-:W-:Y:S01]  /*10020*/  FMUL.FTZ R18, R2.reuse, R26 ;  /* 0x0000001a02127220 */ /* 0x040fe20000410000 */
[----:B------:R-:W-:Y:S02]  /*10030*/  IMAD.MOV.U32 R21, RZ, RZ, 0x40000040 ;  /* 0x40000040ff157424 */ /* 0x000fe400078e00ff */
[----:B------:R-:W-:Y:S01]  /*10040*/  FMUL.FTZ R26, R2, R31 ;  /* 0x0000001f021a7220 */ /* 0x000fe20000410000 */
[----:B------:R-:W-:Y:S01]  /*10050*/  VIADD R14, R14, 0x6 ;  /* 0x000000060e0e7836 */ /* 0x000fe20000000000 */
[----:B------:R-:W-:Y:S01]  /*10060*/  QGMMA.64x96x32.F32.E4M3.E4M3 R88, R144, gdesc[UR4], R88, gsb0 ;  /* 0x0160000490587df3 */ /* 0x000fe20008000858 */
        /* <DEDUP_REMOVED lines=29> */
[----:B------:R-:W-:Y:S01]  /*10240*/  FMUL.FTZ R81, R2, R87 ;  /* 0x0000005702517220 */ /* 0x000fe20000410000 */
[----:B------:R-:W0:Y:S01]  /*10250*/  MUFU.TANH R18, R18 ;  /* 0x0000001200127308 */ /* 0x000e220000002400 */
[----:B------:R-:W-:-:S07]  /*10260*/  @!P1 PRMT R42, RZ, 0x654, R42 ;  /* 0x00000654ff2a9816 */ /* 0x000fce000000002a */
[----:B------:R-:W1:Y:S08]  /*10270*/  MUFU.TANH R20, R20 ;  /* 0x0000001400147308 */ /* 0x000e700000002400 */
        /* <DEDUP_REMOVED lines=69> */
[----:B------:R-:W0:Y:S01]  /*106d0*/  MUFU.TANH R47, R47 ;  /* 0x0000002f002f7308 */ /* 0x000e220000002400 */
[----:B--2---:R-:W-:-:S07]  /*106e0*/  IADD3 R43, R149, 0x1, -R82 ;  /* 0x00000001952b7810 */ /* 0x004fce0007ffe852 */
[----:B------:R-:W2:Y:S01]  /*106f0*/  MUFU.TANH R48, R48 ;  /* 0x0000003000307308 */ /* 0x000ea20000002400 */
[----:B---3--:R-:W-:-:S04]  /*10700*/  IMAD.IADD R43, R43, 0x1, -R150 ;  /* 0x000000012b2b7824 */ /* 0x008fc800078e0a96 */
[----:B------:R-:W-:-:S03]  /*10710*/  IMAD R43, R156, -0x2, R43 ;  /* 0xfffffffe9c2b7824 */ /* 0x000fc600078e022b */
[----:B------:R-:W3:Y:S01]  /*10720*/  MUFU.TANH R49, R49 ;  /* 0x0000003100317308 */ /* 0x000ee20000002400 */
[----:B------:R-:W-:-:S04]  /*10730*/  VIADD R87, R43, UR36 ;  /* 0x000000242b577c36 */ /* 0x000fc80008000000 */
[----:B----4-:R-:W-:-:S03]  /*10740*/  IMAD.IADD R85, R151, 0x1, R87 ;  /* 0x0000000197557824 */ /* 0x010fc600078e0257 */
[----:B------:R-:W4:Y:S08]  /*10750*/  MUFU.TANH R50, R50 ;  /* 0x0000003200327308 */ /* 0x000f300000002400 */
[----:B------:R-:W0:Y:S08]  /*10760*/  MUFU.TANH R51, R51 ;  /* 0x0000003300337308 */ /* 0x000e300000002400 */
[----:B------:R-:W0:Y:S08]  /*10770*/  MUFU.TANH R52, R52 ;  /* 0x0000003400347308 */ /* 0x000e300000002400 */
[----:B------:R-:W0:Y:S08]  /*10780*/  MUFU.TANH R53, R53 ;  /* 0x0000003500357308 */ /* 0x000e300000002400 */
[----:B------:R-:W0:Y:S08]  /*10790*/  MUFU.TANH R54, R54 ;  /* 0x0000003600367308 */ /* 0x000e300000002400 */
[----:B------:R-:W0:Y:S01]  /*107a0*/  MUFU.TANH R55, R55 ;  /* 0x0000003700377308 */ /* 0x000e220000002400 */
[----:B------:R-:W-:-:S02]  /*107b0*/  WARPGROUP.DEPBAR.LE gsb0, 0x0 ;  /* 0x00008000000079c5 */ /* 0x000fc40000010000 */
[----:B------:R-:W-:Y:S01]  /*107c0*/  VIADD R136, R43, UR45 ;  /* 0x0000002d2b887c36 */ /* 0x000fe20008000000 */
[----:B------:R0:W-:Y:S04]  /*107d0*/  @!P1 SYNCS.ARRIVE.TRANS64.RED.A1T0 RZ, [R42+URZ], RZ ;  /* 0x000000ff2aff99a7 */ /* 0x0001e8000810043f */
[----:B------:R-:W0:Y:S01]  /*107e0*/  MUFU.TANH R56, R56 ;  /* 0x0000003800387308 */ /* 0x000e220000002400 */
[----:B------:R-:W-:-:S07]  /*107f0*/  IMAD.IADD R86, R151, 0x1, R136 ;  /* 0x0000000197567824 */ /* 0x000fce00078e0288 */
        /* <DEDUP_REMOVED lines=32> */
[----:B------:R-:W2:Y:S01]  /*10a00*/  LDL R151, [R1+0x10] ;  /* 0x0000100001977983 */ /* 0x000ea20000100800 */
[----:B------:R-:W-:-:S05]  /*10a10*/  IMAD.U32 R137, RZ, RZ, UR43 ;  /* 0x0000002bff897e24 */ /* 0x000fca000f8e00ff */
[----:B------:R-:W-:-:S13]  /*10a20*/  ISETP.NE.AND P2, PT, R137, 0x1, PT ;  /* 0x000000018900780c */ /* 0x000fda0003f45270 */
[----:B0-----:R-:W2:Y:S02]  /*10a30*/  @P2 LDC.64 R42, c[0x0][0x9e8] ;  /* 0x00027a00ff2a2b82 */ /* 0x001ea40000000a00 */
[----:B--2---:R-:W-:-:S04]  /*10a40*/  @P2 IMAD.HI.U32 R42, R151, R42, RZ ;  /* 0x0000002a972a2227 */ /* 0x004fc800078e00ff */
[----:B------:R-:W-:Y:S01]  /*10a50*/  IMAD.MOV.U32 R138, RZ, RZ, R151 ;  /* 0x000000ffff8a7224 */ /* 0x000fe200078e0097 */
[----:B------:R-:W-:-:S04]  /*10a60*/  @P2 SHF.R.U32.HI R138, RZ, R43, R42 ;  /* 0x0000002bff8a2219 */ /* 0x000fc8000001162a */
[----:B------:R-:W-:Y:S01]  /*10a70*/  LOP3.LUT R42, RZ, R138, RZ, 0x33, !PT ;  /* 0x0000008aff2a7212 */ /* 0x000fe200078e33ff */
[----:B------:R-:W-:Y:S06]  /*10a80*/  BRA `(.L_x_9163) ;  /* 0x0000000000187947 */ /* 0x000fec0003800000 */
.L_x_9162:
[----:B------:R-:W-:-:S05]  /*10a90*/  IMAD.U32 R137, RZ, RZ, UR43 ;  /* 0x0000002bff897e24 */ /* 0x000fca000f8e00ff */
[----:B------:R-:W-:-:S13]  /*10aa0*/  ISETP.NE.AND P2, PT, R137, 0x1, PT ;  /* 0x000000018900780c */ /* 0x000fda0003f45270 */
[----:B0-----:R-:W0:Y:S02]  /*10ab0*/  @P2 LDC.64 R42, c[0x0][0x9e8] ;  /* 0x00027a00ff2a2b82 */ /* 0x001e240000000a00 */
[----:B0-----:R-:W-:-:S04]  /*10ac0*/  @P2 IMAD.HI.U32 R138, R155, R42, RZ ;  /* 0x0000002a9b8a2227 */ /* 0x001fc800078e00ff */
[----:B------:R-:W-:Y:S01]  /*10ad0*/  IMAD.MOV.U32 R42, RZ, RZ, R155 ;  /* 0x000000ffff2a7224 */ /* 0x000fe200078e009b */
[----:B------:R-:W-:-:S07]  /*10ae0*/  @P2 SHF.R.U32.HI R42, RZ, R43, R138 ;  /* 0x0000002bff2a2219 */ /* 0x000fce000001168a */
.L_x_9163:
[----:B------:R-:W-:Y:S05]  /*10af0*/  BSYNC B2 ;  /* 0x0000000000027941 */ /* 0x000fea0003800000 */
.L_x_9161:
[----:B------:R-:W-:-:S04]  /*10b00*/  IMAD R42, R42, R137, -R82 ;  /* 0x000000892a2a7224 */ /* 0x000fc800078e0a52 */
[----:B------:R-:W-:-:S05]  /*10b10*/  IMAD R42, R156, -0x2, R42 ;  /* 0xfffffffe9c2a7824 */ /* 0x000fca00078e022a */
[----:B------:R-:W-:Y:S02]  /*10b20*/  VIMNMX R85, R85, R42, !PT ;  /* 0x0000002a55557248 */ /* 0x000fe40007fe0100 */
[----:B------:R-:W-:-:S07]  /*10b30*/  VIADDMNMX R86, R42, R137, R86, PT ;  /* 0x000000892a567246 */ /* 0x000fce0003800156 */
.L_x_9160:
[----:B------:R-:W2:Y:S01]  /*10b40*/  LDL R138, [R1+0x4] ;  /* 0x00000400018a7983 */ /* 0x000ea20000100800 */
[----:B------:R-:W-:-:S04]  /*10b50*/  ISETP.GT.AND P2, PT, R0, -0x1, PT ;  /* 0xffffffff0000780c */ /* 0x000fc80003f44270 */
[C---:B------:R-:W-:Y:S02]  /*10b60*/  ISETP.GT.AND P4, PT, R85.reuse, RZ, P2 ;  /* 0x000000ff5500720c */ /* 0x040fe40001784270 */
[----:B------:R-:W-:Y:S02]  /*10b70*/  ISETP.GT.AND P5, PT, R85, 0x1, P2 ;  /* 0x000000015500780c */ /* 0x000fe400017a4270 */
[C---:B------:R-:W-:Y:S02]  /*10b80*/  ISETP.LT.OR P4, PT, R86.reuse, 0x1, P4 ;  /* 0x000000015600780c */ /* 0x040fe40002781670 */
[----:B------:R-:W-:Y:S02]  /*10b90*/  ISETP.LT.OR P5, PT, R86, 0x2, P5 ;  /* 0x000000025600780c */ /* 0x000fe40002fa1670 */
[----:B0-----:R-:W-:Y:S02]  /*10ba0*/  FSEL R42, R14, -INF , !P4 ;  /* 0xff8000000e2a7808 */ /* 0x001fe40006000000 */
        /* <DEDUP_REMOVED lines=91> */
[----:B--2---:R-:W-:-:S02]  /*11160*/  IMAD.IADD R136, R138, 0x1, R136 ;  /* 0x000000018a887824 */ /* 0x004fc400078e0288 */
[----:B------:R-:W-:Y:S01]  /*11170*/  IMAD.IADD R87, R138, 0x1, R87 ;  /* 0x000000018a577824 */ /* 0x000fe200078e0257 */
[----:B------:R-:W-:Y:S06]  /*11180*/  @!P6 BRA `(.L_x_9164) ;  /* 0x00000000005ce947 */ /* 0x000fec0003800000 */
[----:B------:R-:W-:Y:S01]  /*11190*/  ISETP.GT.AND P3, PT, R154, -0x1, PT ;  /* 0xffffffff9a00780c */ /* 0x000fe20003f64270 */
[----:B------:R-:W-:-:S12]  /*111a0*/  BSSY B2, `(.L_x_9165) ;  /* 0x0000011000027945 */ /* 0x000fd80003800000 */
[----:B------:R-:W-:Y:S05]  /*111b0*/  @P3 BRA `(.L_x_9166) ;  /* 0x0000000000243947 */ /* 0x000fea0003800000 */
[----:B------:R-:W2:Y:S01]  /*111c0*/  LDL R138, [R1+0xc] ;  /* 0x00000c00018a7983 */ /* 0x000ea20000100800 */
[----:B------:R-:W-:-:S05]  /*111d0*/  IMAD.U32 R24, RZ, RZ, UR43 ;  /* 0x0000002bff187e24 */ /* 0x000fca000f8e00ff */
[----:B------:R-:W-:-:S13]  /*111e0*/  ISETP.NE.AND P3, PT, R24, 0x1, PT ;  /* 0x000000011800780c */ /* 0x000fda0003f65270 */
[----:B------:R-:W2:Y:S02]  /*111f0*/  @P3 LDC.64 R14, c[0x0][0x9e8] ;  /* 0x00027a00ff0e3b82 */ /* 0x000ea40000000a00 */
[----:B--2---:R-:W-:-:S04]  /*11200*/  @P3 IMAD.HI.U32 R14, R138, R14, RZ ;  /* 0x0000000e8a0e3227 */ /* 0x004fc800078e00ff */
[----:B------:R-:W-:Y:S01]  /*11210*/  IMAD.MOV.U32 R85, RZ, RZ, R138 ;  /* 0x000000ffff557224 */ /* 0x000fe200078e008a */
[----:B------:R-:W-:-:S04]  /*11220*/  @P3 SHF.R.U32.HI R85, RZ, R15, R14 ;  /* 0x0000000fff553219 */ /* 0x000fc8000001160e */
[----:B------:R-:W-:Y:S01]  /*11230*/  LOP3.LUT R14, RZ, R85, RZ, 0x33, !PT ;  /* 0x00000055ff0e7212 */ /* 0x000fe200078e33ff */
[----:B------:R-:W-:Y:S06]  /*11240*/  BRA `(.L_x_9167) ;  /* 0x0000000000187947 */ /* 0x000fec0003800000 */
.L_x_9166:
[----:B------:R-:W-:-:S05]  /*11250*/  IMAD.U32 R24, RZ, RZ, UR43 ;  /* 0x0000002bff187e24 */ /* 0x000fca000f8e00ff */
[----:B------:R-:W-:-:S13]  /*11260*/  ISETP.NE.AND P3, PT, R24, 0x1, PT ;  /* 0x000000011800780c */ /* 0x000fda0003f65270 */
[----:B------:R-:W0:Y:S02]  /*11270*/  @P3 LDC.64 R14, c[0x0][0x9e8] ;  /* 0x00027a00ff0e3b82 */ /* 0x000e240000000a00 */
[----:B0-----:R-:W-:-:S04]  /*11280*/  @P3 IMAD.HI.U32 R85, R154, R14, RZ ;  /* 0x0000000e9a553227 */ /* 0x001fc800078e00ff */
[----:B------:R-:W-:Y:S01]  /*11290*/  IMAD.MOV.U32 R14, RZ, RZ, R154 ;  /* 0x000000ffff0e7224 */ /* 0x000fe200078e009a */
[----:B------:R-:W-:-:S07]  /*112a0*/  @P3 SHF.R.U32.HI R14, RZ, R15, R85 ;  /* 0x0000000fff0e3219 */ /* 0x000fce0000011655 */
.L_x_9167:
[----:B------:R-:W-:Y:S05]  /*112b0*/  BSYNC B2 ;  /* 0x0000000000027941 */ /* 0x000fea0003800000 */
.L_x_9165:
[----:B------:R-:W-:-:S04]  /*112c0*/  IMAD R82, R14, R24, -R82 ;  /* 0x000000180e527224 */ /* 0x000fc800078e0a52 */
[----:B------:R-:W-:-:S05]  /*112d0*/  IMAD R82, R156, -0x2, R82 ;  /* 0xfffffffe9c527824 */ /* 0x000fca00078e0252 */
[----:B------:R-:W-:Y:S02]  /*112e0*/  VIMNMX R87, R87, R82, !PT ;  /* 0x0000005257577248 */ /* 0x000fe40007fe0100 */
[----:B------:R-:W-:-:S07]  /*112f0*/  VIADDMNMX R136, R82, R24, R136, PT ;  /* 0x0000001852887246 */ /* 0x000fce0003800188 */
.L_x_9164:
[----:B------:R-:W-:Y:S01]  /*11300*/  FMNMX.FTZ R14, R42, R12, !PT ;  /* 0x0000000c2a0e7209 */ /* 0x000fe20007810000 */
[----:B------:R-:W-:Y:S01]  /*11310*/  IMAD.U32 R24, RZ, RZ, UR42 ;  /* 0x0000002aff187e24 */ /* 0x000fe2000f8e00ff */
[----:B------:R-:W-:Y:S02]  /*11320*/  ISETP.GT.AND P5, PT, R87, 0x1, P2 ;  /* 0x000000015700780c */ /* 0x000fe400017a4270 */
[----:B------:R-:W-:Y:S02]  /*11330*/  FMNMX.FTZ R14, R43, R14, !PT ;  /* 0x0000000e2b0e7209 */ /* 0x000fe40007810000 */
[----:B------:R-:W-:Y:S02]  /*11340*/  ISETP.GT.AND P3, PT, R87, 0x8, P2 ;  /* 0x000000085700780c */ /* 0x000fe40001764270 */
[----:B------:R-:W-:Y:S02]  /*11350*/  FMNMX.FTZ R14, R21, R14, !PT ;  /* 0x0000000e150e7209 */ /* 0x000fe40007810000 */
[----:B------:R-:W-:-:S02]  /*11360*/  ISETP.GT.AND P4, PT, R87, 0x9, P2 ;  /* 0x000000095700780c */ /* 0x000fc40001784270 */
[----:B------:R-:W-:Y:S02]  /*11370*/  FMNMX.FTZ R14, R137, R14, !PT ;  /* 0x0000000e890e7209 */ /* 0x000fe40007810000 */
[C---:B------:R-:W-:Y:S02]  /*11380*/  ISETP.LT.OR P5, PT, R136.reuse, 0x2, P5 ;  /* 0x000000028800780c */ /* 0x040fe40002fa1670 */
[C---:B------:R-:W-:Y:S02]  /*11390*/  ISETP.LT.OR P3, PT, R136.reuse, 0x9, P3 ;  /* 0x000000098800780c */ /* 0x040fe40001f61670 */
[----:B------:R-:W-:Y:S02]  /*113a0*/  ISETP.LT.OR P4, PT, R136, 0xa, P4 ;  /* 0x0000000a8800780c */ /* 0x000fe40002781670 */
[----:B------:R-:W-:Y:S02]  /*113b0*/  FMNMX.FTZ R14, R27, R14, !PT ;  /* 0x0000000e1b0e7209 */ /* 0x000fe40007810000 */
[----:B------:R-:W-:-:S02]  /*113c0*/  FSEL R20, R20, -INF , !P5 ;  /* 0xff80000014147808 */ /* 0x000fc40006800000 */
[----:B------:R-:W-:Y:S02]  /*113d0*/  FSEL R25, R25, -INF , !P3 ;  /* 0xff80000019197808 */ /* 0x000fe40005800000 */
[----:B------:R-:W-:Y:S02]  /*113e0*/  FSEL R26, R26, -INF , !P4 ;  /* 0xff8000001a1a7808 */ /* 0x000fe40006000000 */
[----:B------:R-:W-:Y:S02]  /*113f0*/  FMNMX.FTZ R14, R28, R14, !PT ;  /* 0x0000000e1c0e7209 */ /* 0x000fe40007810000 */
[C---:B------:R-:W-:Y:S02]  /*11400*/  ISETP.GT.AND P5, PT, R87.reuse, 0x10, P2 ;  /* 0x000000105700780c */ /* 0x040fe400017a4270 */
[C---:B------:R-:W-:Y:S02]  /*11410*/  ISETP.GT.AND P3, PT, R87.reuse, 0x11, P2 ;  /* 0x000000115700780c */ /* 0x040fe40001764270 */
        /* <DEDUP_REMOVED lines=9> */
[C---:B------:R-:W-:Y:S02]  /*114b0*/  ISETP.GT.AND P5, PT, R87.reuse, 0x19, P2 ;  /* 0x000000195700780c */ /* 0x040fe400017a4270 */
[C---:B------:R-:W-:Y:S02]  /*114c0*/  ISETP.GT.AND P3, PT, R87.reuse, 0x20, P2 ;  /* 0x000000205700780c */ /* 0x040fe40001764270 */
[----:B------:R-:W-:Y:S02]  /*114d0*/  ISETP.GT.AND P4, PT, R87, 0x21, P2 ;  /* 0x000000215700780c */ /* 0x000fe40001784270 */
[----:B------:R-:W-:-:S02]  /*114e0*/  FMNMX.FTZ R14, R35, R14, !PT ;  /* 0x0000000e230e7209 */ /* 0x000fc40007810000 */
[C---:B------:R-:W-:Y:S02]  /*114f0*/  ISETP.LT.OR P5, PT, R136.reuse, 0x1a, P5 ;  /* 0x0000001a8800780c */ /* 0x040fe40002fa1670 */
[C---:B------:R-:W-:Y:S02]  /*11500*/  ISETP.LT.OR P3, PT, R136.reuse, 0x21, P3 ;  /* 0x000000218800780c */ /* 0x040fe40001f61670 */
[----:B------:R-:W-:Y:S02]  /*11510*/  ISETP.LT.OR P4, PT, R136, 0x22, P4 ;  /* 0x000000228800780c */ /* 0x000fe40002781670 */
[----:B------:R-:W-:Y:S02]  /*11520*/  LOP3.LUT R16, R16, 0xbfffffff, RZ, 0xc0, !PT ;  /* 0xbfffffff10107812 */ /* 0x000fe400078ec0ff */
[----:B------:R-:W-:Y:S02]  /*11530*/  FMNMX.FTZ R14, R36, R14, !PT ;  /* 0x0000000e240e7209 */ /* 0x000fe40007810000 */
[----:B------:R-:W-:-:S02]  /*11540*/  FSEL R34, R34, -INF , !P5 ;  /* 0xff80000022227808 */ /* 0x000fc40006800000 */
[----:B------:R-:W-:Y:S02]  /*11550*/  FSEL R37, R37, -INF , !P3 ;  /* 0xff80000025257808 */ /* 0x000fe40005800000 */
[----:B------:R-:W-:Y:S02]  /*11560*/  FSEL R38, R38, -INF , !P4 ;  /* 0xff80000026267808 */ /* 0x000fe40006000000 */
[C---:B------:R-:W-:Y:S02]  /*11570*/  ISETP.GT.AND P5, PT, R87.reuse, 0x28, P2 ;  /* 0x000000285700780c */ /* 0x040fe400017a4270 */
[C---:B------:R-:W-:Y:S02]  /*11580*/  ISETP.GT.AND P3, PT, R87.reuse, 0x29, P2 ;  /* 0x000000295700780c */ /* 0x040fe40001764270 */
[----:B------:R-:W-:Y:S02]  /*11590*/  ISETP.GT.AND P4, PT, R87, 0x30, P2 ;  /* 0x000000305700780c */ /* 0x000fe40001784270 */
[----:B------:R-:W-:-:S02]  /*115a0*/  @P0 LOP3.LUT R16, R16, 0x40000000, RZ, 0xfc, !PT ;  /* 0x4000000010100812 */ /* 0x000fc400078efcff */
[----:B------:R-:W-:Y:S02]  /*115b0*/  FMNMX.FTZ R14, R39, R14, !PT ;  /* 0x0000000e270e7209 */ /* 0x000fe40007810000 */
[C---:B------:R-:W-:Y:S02]  /*115c0*/  ISETP.LT.OR P5, PT, R136.reuse, 0x29, P5 ;  /* 0x000000298800780c */ /* 0x040fe40002fa1670 */
[C---:B------:R-:W-:Y:S02]  /*115d0*/  ISETP.LT.OR P3, PT, R136.reuse, 0x2a, P3 ;  /* 0x0000002a8800780c */ /* 0x040fe40001f61670 */
[----:B------:R-:W-:Y:S02]  /*115e0*/  ISETP.LT.OR P4, PT, R136, 0x31, P4 ;  /* 0x000000318800780c */ /* 0x000fe40002781670 */
[----:B------:R-:W-:Y:S02]  /*115f0*/  LOP3.LUT R16, R16, 0xdfffffff, RZ, 0xc0, !PT ;  /* 0xdfffffff10107812 */ /* 0x000fe400078ec0ff */
[----:B------:R-:W-:-:S02]  /*11600*/  FMNMX.FTZ R14, R40, R14, !PT ;  /* 0x0000000e280e7209 */ /* 0x000fc40007810000 */
[----:B------:R-:W-:Y:S02]  /*11610*/  FSEL R41, R41, -INF , !P5 ;  /* 0xff80000029297808 */ /* 0x000fe40006800000 */
[----:B------:R-:W-:Y:S02]  /*11620*/  FSEL R44, R44, -INF , !P3 ;  /* 0xff8000002c2c7808 */ /* 0x000fe40005800000 */
[----:B------:R-:W-:Y:S02]  /*11630*/  FSEL R47, R47, -INF , !P4 ;  /* 0xff8000002f2f7808 */ /* 0x000fe40006000000 */
[----:B------:R-:W-:Y:S02]  /*11640*/  @P1 LOP3.LUT R16, R16, 0x20000000, RZ, 0xfc, !PT ;  /* 0x2000000010101812 */ /* 0x000fe400078efcff */
[C---:B------:R-:W-:Y:S02]  /*11650*/  ISETP.GT.AND P5, PT, R87.reuse, 0x31, P2 ;  /* 0x000000315700780c */ /* 0x040fe400017a4270 */
[----:B------:R-:W-:-:S02]  /*11660*/  ISETP.GT.AND P3, PT, R87, 0x38, P2 ;  /* 0x000000385700780c */ /* 0x000fc40001764270 */
[----:B------:R-:W-:Y:S02]  /*11670*/  ISETP.GT.AND P4, PT, R87, 0x39, P2 ;  /* 0x000000395700780c */ /* 0x000fe40001784270 */
[----:B------:R-:W-:Y:S02]  /*11680*/  FMNMX.FTZ R14, R45, R14, !PT ;  /* 0x0000000e2d0e7209 */ /* 0x000fe40007810000 */
[----:B------:R-:W-:Y:S02]  /*11690*/  ISETP.GT.AND P1, PT, R87, 0x78, P2 ;  /* 0x000000785700780c */ /* 0x000fe40001724270 */
[C---:B------:R-:W-:Y:S02]  /*116a0*/  ISETP.LT.OR P5, PT, R136.reuse, 0x32, P5 ;  /* 0x000000328800780c */ /* 0x040fe40002fa1670 */
[C---:B------:R-:W-:Y:S02]  /*116b0*/  ISETP.LT.OR P3, PT, R136.reuse, 0x39, P3 ;  /* 0x000000398800780c */ /* 0x040fe40001f61670 */
[----:B------:R-:W-:-:S02]  /*116c0*/  ISETP.LT.OR P4, PT, R136, 0x3a, P4 ;  /* 0x0000003a8800780c */ /* 0x000fc40002781670 */
[----:B------:R-:W-:Y:S02]  /*116d0*/  FMNMX.FTZ R14, R46, R14, !PT ;  /* 0x0000000e2e0e7209 */ /* 0x000fe40007810000 */
[----:B------:R-:W-:Y:S02]  /*116e0*/  FSEL R48, R48, -INF , !P5 ;  /* 0xff80000030307808 */ /* 0x000fe40006800000 */
[----:B------:R-:W-:Y:S02]  /*116f0*/  FSEL R51, R51, -INF , !P3 ;  /* 0xff80000033337808 */ /* 0x000fe40005800000 */
[----:B------:R-:W-:Y:S02]  /*11700*/  FSEL R52, R52, -INF , !P4 ;  /* 0xff80000034347808 */ /* 0x000fe40006000000 */
[----:B------:R-:W-:Y:S02]  /*11710*/  FMNMX.FTZ R14, R49, R14, !PT ;  /* 0x0000000e310e7209 */ /* 0x000fe40007810000 */
[----:B------:R-:W-:-:S02]  /*11720*/  ISETP.GT.AND P5, PT, R87, 0x40, P2 ;  /* 0x000000405700780c */ /* 0x000fc400017a4270 */
[C---:B------:R-:W-:Y:S02]  /*11730*/  ISETP.GT.AND P3, PT, R87.reuse, 0x41, P2 ;  /* 0x000000415700780c */ /* 0x040fe40001764270 */
[----:B------:R-:W-:Y:S02]  /*11740*/  ISETP.GT.AND P4, PT, R87, 0x48, P2 ;  /* 0x000000485700780c */ /* 0x000fe40001784270 */
[----:B------:R-:W-:Y:S02]  /*11750*/  LOP3.LUT R16, R16, 0xfffffffd, RZ, 0xc0, !PT ;  /* 0xfffffffd10107812 */ /* 0x000fe400078ec0ff */
[----:B------:R-:W-:Y:S02]  /*11760*/  FMNMX.FTZ R14, R50, R14, !PT ;  /* 0x0000000e320e7209 */ /* 0x000fe40007810000 */
[C---:B------:R-:W-:Y:S02]  /*11770*/  ISETP.LT.OR P5, PT, R136.reuse, 0x41, P5 ;  /* 0x000000418800780c */ /* 0x040fe40002fa1670 */
[----:B------:R-:W-:-:S02]  /*11780*/  ISETP.LT.OR P3, PT, R136, 0x42, P3 ;  /* 0x000000428800780c */ /* 0x000fc40001f61670 */
[----:B------:R-:W-:Y:S02]  /*11790*/  ISETP.LT.OR P4, PT, R136, 0x49, P4 ;  /* 0x000000498800780c */ /* 0x000fe40002781670 */
[----:B------:R-:W-:Y:S02]  /*117a0*/  @P1 LOP3.LUT R16, R16, 0x2, RZ, 0xfc, !PT ;  /* 0x0000000210101812 */ /* 0x000fe400078efcff */
[----:B------:R-:W-:Y:S02]  /*117b0*/  ISETP.GT.AND P1, PT, R87, RZ, P2 ;  /* 0x000000ff5700720c */ /* 0x000fe40001724270 */
[----:B------:R-:W-:Y:S02]  /*117c0*/  FMNMX.FTZ R14, R53, R14, !PT ;  /* 0x0000000e350e7209 */ /* 0x000fe40007810000 */
[----:B------:R-:W-:Y:S02]  /*117d0*/  FSEL R55, R55, -INF , !P5 ;  /* 0xff80000037377808 */ /* 0x000fe40006800000 */
[----:B------:R-:W-:-:S02]  /*117e0*/  FSEL R56, R56, -INF , !P3 ;  /* 0xff80000038387808 */ /* 0x000fc40005800000 */
[----:B------:R-:W-:Y:S02]  /*117f0*/  FSEL R59, R59, -INF , !P4 ;  /* 0xff8000003b3b7808 */ /* 0x000fe40006000000 */
[C---:B------:R-:W-:Y:S02]  /*11800*/  ISETP.GT.AND P5, PT, R87.reuse, 0x49, P2 ;  /* 0x000000495700780c */ /* 0x040fe400017a4270 */
[C---:B------:R-:W-:Y:S02]  /*11810*/  ISETP.GT.AND P3, PT, R87.reuse, 0x50, P2 ;  /* 0x000000505700780c */ /* 0x040fe40001764270 */
[----:B------:R-:W-:Y:S02]  /*11820*/  ISETP.GT.AND P4, PT, R87, 0x51, P2 ;  /* 0x000000515700780c */ /* 0x000fe40001784270 */
[----:B------:R-:W-:Y:S02]  /*11830*/  FMNMX.FTZ R14, R54, R14, !PT ;  /* 0x0000000e360e7209 */ /* 0x000fe40007810000 */
[----:B------:R-:W-:-:S02]  /*11840*/  ISETP.LT.OR P5, PT, R136, 0x4a, P5 ;  /* 0x0000004a8800780c */ /* 0x000fc40002fa1670 */
[C---:B------:R-:W-:Y:S02]  /*11850*/  ISETP.LT.OR P3, PT, R136.reuse, 0x51, P3 ;  /* 0x000000518800780c */ /* 0x040fe40001f61670 */
[----:B------:R-:W-:Y:S02]  /*11860*/  ISETP.LT.OR P4, PT, R136, 0x52, P4 ;  /* 0x000000528800780c */ /* 0x000fe40002781670 */
[----:B------:R-:W-:Y:S02]  /*11870*/  LOP3.LUT R16, R16, 0xffffffdf, RZ, 0xc0, !PT ;  /* 0xffffffdf10107812 */ /* 0x000fe400078ec0ff */
[----:B------:R-:W-:Y:S02]  /*11880*/  FMNMX.FTZ R14, R57, R14, !PT ;  /* 0x0000000e390e7209 */ /* 0x000fe40007810000 */
[----:B------:R-:W-:Y:S02]  /*11890*/  FSEL R60, R60, -INF , !P5 ;  /* 0xff8000003c3c7808 */ /* 0x000fe40006800000 */
[----:B------:R-:W-:-:S02]  /*118a0*/  FSEL R63, R63, -INF , !P3 ;  /* 0xff8000003f3f7808 */ /* 0x000fc40005800000 */
[----:B------:R-:W-:Y:S02]  /*118b0*/  FSEL R64, R64, -INF , !P4 ;  /* 0xff80000040407808 */ /* 0x000fe40006000000 */
[C---:B------:R-:W-:Y:S02]  /*118c0*/  ISETP.GT.AND P5, PT, R87.reuse, 0x58, P2 ;  /* 0x000000585700780c */ /* 0x040fe400017a4270 */
[C---:B------:R-:W-:Y:S02]  /*118d0*/  ISETP.GT.AND P3, PT, R87.reuse, 0x59, P2 ;  /* 0x000000595700780c */ /* 0x040fe40001764270 */
[----:B------:R-:W-:Y:S02]  /*118e0*/  ISETP.GT.AND P4, PT, R87, 0x60, P2 ;  /* 0x000000605700780c */ /* 0x000fe40001784270 */
[----:B------:R-:W-:Y:S02]  /*118f0*/  @P1 LOP3.LUT R16, R16, 0x20, RZ, 0xfc, !PT ;  /* 0x0000002010101812 */ /* 0x000fe400078efcff */
[----:B------:R-:W-:-:S02]  /*11900*/  FMNMX.FTZ R14, R58, R14, !PT ;  /* 0x0000000e3a0e7209 */ /* 0x000fc40007810000 */
[----:B------:R-:W-:Y:S02]  /*11910*/  ISETP.GT.AND P1, PT, R87, 0x79, P2 ;  /* 0x000000795700780c */ /* 0x000fe40001724270 */
        /* <DEDUP_REMOVED lines=9> */
[C---:B------:R-:W-:Y:S02]  /*119b0*/  ISETP.GT.AND P4, PT, R87.reuse, 0x69, P2 ;  /* 0x000000695700780c */ /* 0x040fe40001784270 */
[----:B------:R-:W-:-:S02]  /*119c0*/  ISETP.GT.AND P5, PT, R87, 0x70, P2 ;  /* 0x000000705700780c */ /* 0x000fc400017a4270 */
[----:B------:R-:W-:Y:S02]  /*119d0*/  ISETP.GT.AND P6, PT, R87, 0x71, P2 ;  /* 0x000000715700780c */ /* 0x000fe400017c4270 */
[----:B------:R-:W-:Y:S02]  /*119e0*/  FMNMX.FTZ R14, R62, R14, !PT ;  /* 0x0000000e3e0e7209 */ /* 0x000fe40007810000 */
[C---:B------:R-:W-:Y:S02]  /*119f0*/  LOP3.LUT P2, RZ, R16.reuse, 0x2, RZ, 0xc0, !PT ;  /* 0x0000000210ff7812 */ /* 0x040fe4000784c0ff */
[----:B------:R-:W-:Y:S02]  /*11a00*/  LOP3.LUT R16, R16, 0xfffffff7, RZ, 0xc0, !PT ;  /* 0xfffffff710107812 */ /* 0x000fe400078ec0ff */
[----:B------:R-:W-:Y:S02]  /*11a10*/  FMNMX.FTZ R14, R67, R14, !PT ;  /* 0x0000000e430e7209 */ /* 0x000fe40007810000 */
[----:B------:R-:W-:-:S02]  /*11a20*/  @P1 LOP3.LUT R16, R16, 0x8, RZ, 0xfc, !PT ;  /* 0x0000000810101812 */ /* 0x000fc400078efcff */
[----:B------:R-:W-:Y:S02]  /*11a30*/  FMNMX.FTZ R14, R68, R14, !PT ;  /* 0x0000000e440e7209 */ /* 0x000fe40007810000 */
[----:B------:R-:W-:Y:S02]  /*11a40*/  ISETP.LT.OR P1, PT, R136, 0x69, P3 ;  /* 0x000000698800780c */ /* 0x000fe40001f21670 */
[----:B------:R-:W-:Y:S02]  /*11a50*/  LOP3.LUT P3, RZ, R16, 0x20, RZ, 0xc0, !PT ;  /* 0x0000002010ff7812 */ /* 0x000fe4000786c0ff */
[----:B------:R-:W-:Y:S02]  /*11a60*/  FMNMX.FTZ R14, R71, R14, !PT ;  /* 0x0000000e470e7209 */ /* 0x000fe40007810000 */
[----:B------:R-:W-:Y:S02]  /*11a70*/  ISETP.LT.OR P3, PT, R136, 0x1, P3 ;  /* 0x000000018800780c */ /* 0x000fe40001f61670 */
[----:B------:R-:W-:-:S02]  /*11a80*/  FMNMX.FTZ R14, R72, R14, !PT ;  /* 0x0000000e480e7209 */ /* 0x000fc40007810000 */
[----:B------:R-:W-:Y:S02]  /*11a90*/  FSEL R18, R18, -INF , !P3 ;  /* 0xff80000012127808 */ /* 0x000fe40005800000 */
        /* <DEDUP_REMOVED lines=12> */
[----:B------:R-:W-:Y:S01]  /*11b60*/  ISETP.LT.OR P0, PT, R136, 0x62, P0 ;  /* 0x000000628800780c */ /* 0x000fe20000701670 */
[----:B------:R-:W0:Y:S01]  /*11b70*/  SHFL.BFLY PT, R15, R14, 0x2, 0x1f ;  /* 0x0c401f000e0f7f89 */ /* 0x000e2200000e0000 */
[----:B------:R-:W-:Y:S02]  /*11b80*/  FMNMX.FTZ R82, R33, R82, !PT ;  /* 0x0000005221527209 */ /* 0x000fe40007810000 */
[----:B------:R-:W-:Y:S02]  /*11b90*/  LOP3.LUT R16, R16, 0xffffffbf, RZ, 0xc0, !PT ;  /* 0xffffffbf10107812 */ /* 0x000fe400078ec0ff */
[----:B------:R-:W-:Y:S02]  /*11ba0*/  FMNMX.FTZ R82, R34, R82, !PT ;  /* 0x0000005222527209 */ /* 0x000fe40007810000 */
[----:B------:R-:W-:-:S02]  /*11bb0*/  ISETP.LT.OR P6, PT, R136, 0x72, P6 ;  /* 0x000000728800780c */ /* 0x000fc400037c1670 */
[----:B------:R-:W-:Y:S02]  /*11bc0*/  FMNMX.FTZ R82, R37, R82, !PT ;  /* 0x0000005225527209 */ /* 0x000fe40007810000 */
[----:B------:R-:W-:Y:S02]  /*11bd0*/  ISETP.LT.OR P2, PT, R136, 0x79, P2 ;  /* 0x000000798800780c */ /* 0x000fe40001741670 */
[----:B------:R-:W-:Y:S02]  /*11be0*/  FMNMX.FTZ R82, R38, R82, !PT ;  /* 0x0000005226527209 */ /* 0x000fe40007810000 */
[----:B------:R-:W-:Y:S02]  /*11bf0*/  @P0 LOP3.LUT R16, R16, 0x40, RZ, 0xfc, !PT ;  /* 0x0000004010100812 */ /* 0x000fe400078efcff */
[----:B------:R-:W-:Y:S02]  /*11c00*/  FMNMX.FTZ R82, R41, R82, !PT ;  /* 0x0000005229527209 */ /* 0x000fe40007810000 */
[----:B------:R-:W-:-:S02]  /*11c10*/  LOP3.LUT R16, R16, 0xffffffef, RZ, 0xc0, !PT ;  /* 0xffffffef10107812 */ /* 0x000fc400078ec0ff */
[----:B------:R-:W-:Y:S02]  /*11c20*/  FMNMX.FTZ R82, R44, R82, !PT ;  /* 0x000000522c527209 */ /* 0x000fe40007810000 */
[----:B------:R-:W-:Y:S02]  /*11c30*/  ISETP.LT.OR P0, PT, R136, 0x6a, P4 ;  /* 0x0000006a8800780c */ /* 0x000fe40002701670 */
[----:B0-----:R-:W-:Y:S02]  /*11c40*/  FMNMX.FTZ R14, R14, R15, !PT ;  /* 0x0000000f0e0e7209 */ /* 0x001fe40007810000 */
[----:B------:R-:W-:Y:S02]  /*11c50*/  FMNMX.FTZ R82, R47, R82, !PT ;  /* 0x000000522f527209 */ /* 0x000fe40007810000 */
[----:B------:R-:W-:Y:S01]  /*11c60*/  @P1 LOP3.LUT R16, R16, 0x10, RZ, 0xfc, !PT ;  /* 0x0000001010101812 */ /* 0x000fe200078efcff */
[----:B------:R-:W0:Y:S01]  /*11c70*/  SHFL.BFLY PT, R15, R14, 0x1, 0x1f ;  /* 0x0c201f000e0f7f89 */ /* 0x000e2200000e0000 */
[----:B------:R-:W-:-:S02]  /*11c80*/  FMNMX.FTZ R82, R48, R82, !PT ;  /* 0x0000005230527209 */ /* 0x000fc40007810000 */
[----:B------:R-:W-:Y:S02]  /*11c90*/  ISETP.LT.OR P1, PT, R136, 0x71, P5 ;  /* 0x000000718800780c */ /* 0x000fe40002f21670 */
[----:B------:R-:W-:Y:S02]  /*11ca0*/  FMNMX.FTZ R82, R51, R82, !PT ;  /* 0x0000005233527209 */ /* 0x000fe40007810000 */
[----:B------:R-:W-:Y:S02]  /*11cb0*/  LOP3.LUT P4, RZ, R16, 0x8, RZ, 0xc0, !PT ;  /* 0x0000000810ff7812 */ /* 0x000fe4000788c0ff */
[----:B------:R-:W-:Y:S02]  /*11cc0*/  FMNMX.FTZ R82, R52, R82, !PT ;  /* 0x0000005234527209 */ /* 0x000fe40007810000 */
[----:B------:R-:W-:Y:S02]  /*11cd0*/  LOP3.LUT R16, R16, 0x7fffffff, RZ, 0xc0, !PT ;  /* 0x7fffffff10107812 */ /* 0x000fe400078ec0ff */
[----:B------:R-:W-:-:S02]  /*11ce0*/  FMNMX.FTZ R82, R55, R82, !PT ;  /* 0x0000005237527209 */ /* 0x000fc40007810000 */
[----:B------:R-:W-:Y:S02]  /*11cf0*/  @P0 LOP3.LUT R16, R16, 0x80000000, RZ, 0xfc, !PT ;  /* 0x8000000010100812 */ /* 0x000fe400078efcff */
[----:B------:R-:W-:Y:S02]  /*11d00*/  FMNMX.FTZ R82, R56, R82, !PT ;  /* 0x0000005238527209 */ /* 0x000fe40007810000 */
[----:B------:R-:W-:Y:S02]  /*11d10*/  LOP3.LUT P0, RZ, R16, 0x40, RZ, 0xc0, !PT ;  /* 0x0000004010ff7812 */ /* 0x000fe4000780c0ff */
[----:B------:R-:W-:Y:S02]  /*11d20*/  FMNMX.FTZ R82, R59, R82, !PT ;  /* 0x000000523b527209 */ /* 0x000fe40007810000 */
[----:B------:R-:W-:Y:S02]  /*11d30*/  FSEL R70, R70, -INF , !P0 ;  /* 0xff80000046467808 */ /* 0x000fe40004000000 */
[----:B0-----:R-:W-:-:S02]  /*11d40*/  FMNMX.FTZ R14, R14, R15, !PT ;  /* 0x0000000f0e0e7209 */ /* 0x001fc40007810000 */
[----:B------:R-:W-:Y:S02]  /*11d50*/  FMNMX.FTZ R82, R60, R82, !PT ;  /* 0x000000523c527209 */ /* 0x000fe40007810000 */
[C---:B------:R-:W-:Y:S02]  /*11d60*/  FSETP.NEU.FTZ.AND P5, PT, R14.reuse, -INF , PT ;  /* 0xff8000000e00780b */ /* 0x040fe40003fbd000 */
[----:B------:R-:W-:Y:S02]  /*11d70*/  FMNMX.FTZ R82, R63, R82, !PT ;  /* 0x000000523f527209 */ /* 0x000fe40007810000 */
[----:B------:R-:W-:Y:S02]  /*11d80*/  FSEL R15, R14, RZ, P5 ;  /* 0x000000ff0e0f7208 */ /* 0x000fe40002800000 */
[----:B------:R-:W-:Y:S02]  /*11d90*/  FMNMX.FTZ R82, R64, R82, !PT ;  /* 0x0000005240527209 */ /* 0x000fe40007810000 */
[----:B------:R-:W-:Y:S01]  /*11da0*/  LOP3.LUT P0, RZ, R16, 0x80000000, RZ, 0xc0, !PT ;  /* 0x8000000010ff7812 */ /* 0x000fe2000780c0ff */
[----:B------:R-:W-:-:S01]  /*11db0*/  FADD.FTZ R12, -R15, R12 ;  /* 0x0000000c0f0c7221 */ /* 0x000fc20000010100 */
[----:B------:R-:W-:Y:S01]  /*11dc0*/  FMNMX.FTZ R82, R65, R82, !PT ;  /* 0x0000005241527209 */ /* 0x000fe20007810000 */
[----:B------:R-:W-:-:S01]  /*11dd0*/  FFMA.FTZ R15, R14, R24, -8 ;  /* 0xc10000000e0f7423 */ /* 0x000fc20000010018 */
[----:B------:R-:W-:Y:S01]  /*11de0*/  FSEL R74, R74, -INF , !P0 ;  /* 0xff8000004a4a7808 */ /* 0x000fe20004000000 */
[----:B------:R-:W-:Y:S01]  /*11df0*/  FMUL.FTZ R12, R12, R24 ;  /* 0x000000180c0c7220 */ /* 0x000fe20000410000 */
[----:B------:R-:W-:-:S02]  /*11e00*/  FMNMX.FTZ R82, R66, R82, !PT ;  /* 0x0000005242527209 */ /* 0x000fc40007810000 */
[----:B------:R-:W-:Y:S02]  /*11e10*/  FSEL R15, R15, RZ, P5 ;  /* 0x000000ff0f0f7208 */ /* 0x000fe40002800000 */
[----:B------:R-:W-:Y:S01]  /*11e20*/  LOP3.LUT P5, RZ, R16, 0x10, RZ, 0xc0, !PT ;  /* 0x0000001010ff7812 */ /* 0x000fe200078ac0ff */
[----:B------:R-:W-:Y:S01]  /*11e30*/  MUFU.EX2 R12, R12 ;  /* 0x0000000c000c7308 */ /* 0x000fe20000000800 */
[----:B------:R-:W-:Y:S01]  /*11e40*/  FMNMX.FTZ R82, R69, R82, !PT ;  /* 0x0000005245527209 */ /* 0x000fe20007810000 */
[-CC-:B------:R-:W-:Y:S01]  /*11e50*/  FFMA.FTZ R42, R42, R24.reuse, -R15.reuse ;  /* 0x000000182a2a7223 */ /* 0x180fe2000001080f */
[----:B------:R-:W-:Y:S01]  /*11e60*/  FSEL R73, R73, -INF , !P5 ;  /* 0xff80000049497808 */ /* 0x000fe20006800000 */
[--C-:B------:R-:W-:Y:S01]  /*11e70*/  FFMA.FTZ R43, R43, R24, -R15.reuse ;  /* 0x000000182b2b7223 */ /* 0x100fe2000001080f */
        /* <DEDUP_REMOVED lines=41> */
[----:B------:R-:W-:Y:S01]  /*12110*/  FFMA.FTZ R15, R84, R24, -R15 ;  /* 0x00000018540f7223 */ /* 0x000fe2000001080f */
[----:B------:R-:W-:Y:S01]  /*12120*/  MUFU.EX2 R85, R45 ;  /* 0x0000002d00557308 */ /* 0x000fe20000000800 */
[----:B------:R-:W0:Y:S01]  /*12130*/  SHFL.BFLY PT, R84, R82, 0x2, 0x1f ;  /* 0x0c401f0052547f89 */ /* 0x000e2200000e0000 */
[----:B------:R-:W-:-:S02]  /*12140*/  LOP3.LUT P0, RZ, R16, 0x40000000, RZ, 0xc0, !PT ;  /* 0x4000000010ff7812 */ /* 0x000fc4000780c0ff */
[----:B------:R-:W-:-:S04]  /*12150*/  LOP3.LUT P1, RZ, R16, 0x20000000, RZ, 0xc0, !PT ;  /* 0x2000000010ff7812 */ /* 0x000fc8000782c0ff */
[----:B------:R-:W1:Y:S08]  /*12160*/  MUFU.EX2 R42, R42 ;  /* 0x0000002a002a7308 */ /* 0x000e700000000800 */
[----:B------:R-:W2:Y:S08]  /*12170*/  MUFU.EX2 R43, R43 ;  /* 0x0000002b002b7308 */ /* 0x000eb00000000800 */
[----:B------:R-:W-:Y:S01]  /*12180*/  MUFU.EX2 R21, R21 ;  /* 0x0000001500157308 */ /* 0x000fe20000000800 */
[----:B0-----:R-:W-:Y:S01]  /*12190*/  FMNMX.FTZ R84, R82, R84, !PT ;  /* 0x0000005452547209 */ /* 0x001fe20007810000 */
[----:B-1----:R-:W-:-:S04]  /*121a0*/  FFMA.FTZ R4, R12, R4, R42 ;  /* 0x000000040c047223 */ /* 0x002fc8000001002a */
[----:B------:R-:W0:Y:S02]  /*121b0*/  SHFL.BFLY PT, R45, R84, 0x1, 0x1f ;  /* 0x0c201f00542d7f89 */ /* 0x000e2400000e0000 */
[----:B------:R-:W-:Y:S01]  /*121c0*/  MUFU.EX2 R137, R137 ;  /* 0x0000008900897308 */ /* 0x000fe20000000800 */
[----:B--2---:R-:W-:-:S07]  /*121d0*/  FADD.FTZ R4, R43, R4 ;  /* 0x000000042b047221 */ /* 0x004fce0000010000 */
[----:B------:R-:W-:Y:S08]  /*121e0*/  MUFU.EX2 R27, R27 ;  /* 0x0000001b001b7308 */ /* 0x000ff00000000800 */
[----:B------:R-:W-:Y:S01]  /*121f0*/  MUFU.EX2 R28, R28 ;  /* 0x0000001c001c7308 */ /* 0x000fe20000000800 */
[----:B0-----:R-:W-:-:S07]  /*12200*/  FMNMX.FTZ R45, R84, R45, !PT ;  /* 0x0000002d542d7209 */ /* 0x001fce0007810000 */
[----:B------:R-:W-:Y:S01]  /*12210*/  MUFU.EX2 R31, R31 ;  /* 0x0000001f001f7308 */ /* 0x000fe20000000800 */
[----:B------:R-:W-:-:S04]  /*12220*/  FSETP.NEU.FTZ.AND P2, PT, R45, -INF , PT ;  /* 0xff8000002d00780b */ /* 0x000fc80003f5d000 */
[----:B------:R-:W-:-:S03]  /*12230*/  FSEL R82, R45, RZ, P2 ;  /* 0x000000ff2d527208 */ /* 0x000fc60001000000 */
[----:B------:R-:W-:Y:S02]  /*12240*/  MUFU.EX2 R32, R32 ;  /* 0x0000002000207308 */ /* 0x000fe40000000800 */
[----:B------:R-:W-:-:S01]  /*12250*/  FADD.FTZ R5, -R82, R5 ;  /* 0x0000000552057221 */ /* 0x000fc20000010100 */
[----:B------:R-:W-:-:S03]  /*12260*/  FFMA.FTZ R82, R45, R24, -8 ;  /* 0xc10000002d527423 */ /* 0x000fc60000010018 */
[----:B------:R-:W-:Y:S02]  /*12270*/  FMUL.FTZ R5, R5, R24 ;  /* 0x0000001805057220 */ /* 0x000fe40000410000 */
[----:B------:R-:W-:Y:S01]  /*12280*/  MUFU.EX2 R35, R35 ;  /* 0x0000002300237308 */ /* 0x000fe20000000800 */
[----:B------:R-:W-:-:S05]  /*12290*/  FSEL R87, R82, RZ, P2 ;  /* 0x000000ff52577208 */ /* 0x000fca0001000000 */
        /* <DEDUP_REMOVED lines=151> */
.L_x_9168:
[----:B------:R-:W2:Y:S01]  /*12c10*/  LDL R82, [R1+0x20] ;  /* 0x0000200001527983 */ /* 0x000ea20000100800 */
[----:B------:R-:W-:-:S05]  /*12c20*/  VIADD R22, R22, 0x19c60 ;  /* 0x00019c6016167836 */ /* 0x000fca0000000000 */
[----:B--2---:R-:W-:Y:S02]  /*12c30*/  PRMT R22, R82, 0x654, R22 ;  /* 0x0000065452167816 */ /* 0x004fe40000000016 */
[----:B------:R-:W2:Y:S01]  /*12c40*/  LDL R82, [R1+0x34] ;  /* 0x0000340001527983 */ /* 0x000ea20000100800 */
        /* <DEDUP_REMOVED lines=85> */
[C---:B--2---:R-:W-:Y:S01]  /*131a0*/  ISETP.GT.AND P2, PT, R0.reuse, R82, PT ;  /* 0x000000520000720c */ /* 0x044fe20003f44270 */
[----:B------:R-:W-:-:S12]  /*131b0*/  VIADD R0, R0, 0xffffffff ;  /* 0xffffffff00007836 */ /* 0x000fd80000000000 */
[----:B------:R-:W-:Y:S05]  /*131c0*/  @P2 BRA `(.L_x_9169) ;  /* 0xffffffc8005c2947 */ /* 0x000fea000383ffff */
[----:B------:R-:W-:Y:S05]  /*131d0*/  BSYNC B0 ;  /* 0x0000000000007941 */ /* 0x000fea0003800000 */
.L_x_9149:
[----:B------:R-:W-:Y:S02]  /*131e0*/  IMAD.MOV.U32 R5, RZ, RZ, R45 ;  /* 0x000000ffff057224 */ /* 0x000fe400078e002d */
[----:B------:R-:W-:Y:S02]  /*131f0*/  IMAD.MOV.U32 R12, RZ, RZ, R14 ;  /* 0x000000ffff0c7224 */ /* 0x000fe400078e000e */
[----:B------:R-:W-:Y:S02]  /*13200*/  IMAD.MOV.U32 R18, RZ, RZ, R153 ;  /* 0x000000ffff127224 */ /* 0x000fe400078e0099 */
[----:B------:R-:W-:-:S07]  /*13210*/  IMAD.MOV.U32 R22, RZ, RZ, R152 ;  /* 0x000000ffff167224 */ /* 0x000fce00078e0098 */
.L_x_9148:
[----:B------:R-:W-:Y:S05]  /*13220*/  BSYNC B1 ;  /* 0x0000000000017941 */ /* 0x000fea0003800000 */
.L_x_9147:
[----:B------:R-:W2:Y:S01]  /*13230*/  LDL R25, [R1+0x48] ;  /* 0x0000480001197983 */ /* 0x000ea20000100800 */
[----:B------:R-:W0:Y:S01]  /*13240*/  LDC R20, c[0x0][0x9e4] ;  /* 0x00027900ff147b82 */ /* 0x000e220000000800 */
[----:B------:R-:W-:Y:S01]  /*13250*/  ULDC UR4, c[0x0][0x9dc] ;  /* 0x0002770000047ab9 */ /* 0x000fe20000000800 */
[----:B------:R-:W-:Y:S02]  /*13260*/  LOP3.LUT R16, R16, 0xffffff7f, RZ, 0xc0, !PT ;  /* 0xffffff7f10107812 */ /* 0x000fe400078ec0ff */
[----:B0-----:R-:W-:-:S13]  /*13270*/  ISETP.GE.AND P2, PT, R20, 0x1, PT ;  /* 0x000000011400780c */ /* 0x001fda0003f46270 */
[----:B------:R-:W-:Y:S01]  /*13280*/  @P2 LOP3.LUT R16, R16, 0x80, RZ, 0xfc, !PT ;  /* 0x0000008010102812 */ /* 0x000fe200078efcff */
[----:B--2---:R-:W-:Y:S01]  /*13290*/  VIADD R13, R25, -UR4 ;  /* 0x80000004190d7c36 */ /* 0x004fe20008000000 */
        /* <DEDUP_REMOVED lines=9> */
[----:B------:R-:W-:-:S05]  /*13330*/  LOP3.LUT R25, RZ, R21, RZ, 0x33, !PT ;  /* 0x00000015ff197212 */ /* 0x000fca00078e33ff */
[----:B------:R0:W-:Y:S01]  /*13340*/  STL [R1+0x48], R25 ;  /* 0x0000481901007387 */ /* 0x0001e20000100800 */
[----:B------:R-:W-:Y:S05]  /*13350*/  BRA `(.L_x_9173) ;  /* 0x0000000000187947 */ /* 0x000fea0003800000 */
.L_x_9172:
[----:B------:R-:W-:Y:S01]  /*13360*/  ISETP.NE.AND P2, PT, R20, 0x1, PT ;  /* 0x000000011400780c */ /* 0x000fe20003f45270 */
[----:B------:R-:W-:-:S12]  /*13370*/  IMAD.MOV.U32 R21, RZ, RZ, R25 ;  /* 0x000000ffff157224 */ /* 0x000fd800078e0019 */
[----:B------:R-:W0:Y:S02]  /*13380*/  @P2 LDC.64 R14, c[0x0][0x9e8] ;  /* 0x00027a00ff0e2b82 */ /* 0x000e240000000a00 */
[----:B0-----:R-:W-:-:S05]  /*13390*/  @P2 IMAD.HI.U32 R14, R21, R14, RZ ;  /* 0x0000000e150e2227 */ /* 0x001fca00078e00ff */
[----:B------:R-:W-:-:S05]  /*133a0*/  @P2 SHF.R.U32.HI R21, RZ, R15, R14 ;  /* 0x0000000fff152219 */ /* 0x000fca000001160e */
[----:B------:R1:W-:Y:S02]  /*133b0*/  @P2 STL [R1+0x48], R21 ;  /* 0x0000481501002387 */ /* 0x0003e40000100800 */
.L_x_9173:
[----:B------:R-:W-:Y:S05]  /*133c0*/  BSYNC B0 ;  /* 0x0000000000007941 */ /* 0x000fea0003800000 */
.L_x_9171:
[----:B------:R-:W2:Y:S02]  /*133d0*/  LDL.LU R14, [R1+0x48] ;  /* 0x00004800010e7983 */ /* 0x000ea40000300800 */
[----:B--2---:R-:W-:-:S05]  /*133e0*/  IMAD R14, R14, R20, RZ ;  /* 0x000000140e0e7224 */ /* 0x004fca00078e02ff */
[----:B------:R-:W-:-:S07]  /*133f0*/  VIMNMX R13, R13, R14, !PT ;  /* 0x0000000e0d0d7248 */ /* 0x000fce0007fe0100 */
.L_x_9170:
[----:B------:R-:W2:Y:S01]  /*13400*/  LDL R15, [R1+0x40] ;  /* 0x00004000010f7983 */ /* 0x000ea20000100800 */
[----:B------:R-:W-:Y:S01]  /*13410*/  VIADD R13, R13, 0x7f ;  /* 0x0000007f0d0d7836 */ /* 0x000fe20000000000 */
[----:B------:R-:W-:Y:S04]  /*13420*/  BSSY B0, `(.L_x_9174) ;  /* 0x0000258000007945 */ /* 0x000fe80003800000 */
[----:B------:R-:W-:-:S04]  /*13430*/  SHF.R.S32.HI R14, RZ, 0x1f, R13 ;  /* 0x0000001fff0e7819 */ /* 0x000fc8000001140d */
[----:B------:R-:W-:-:S04]  /*13440*/  LEA.HI R14, R14, R13, RZ, 0x7 ;  /* 0x0000000d0e0e7211 */ /* 0x000fc800078f38ff */
[----:B------:R-:W-:-:S04]  /*13450*/  SHF.R.S32.HI R14, RZ, 0x7, R14 ;  /* 0x00000007ff0e7819 */ /* 0x000fc8000001140e */
[----:B--2---:R-:W-:-:S04]  /*13460*/  VIMNMX R153, R15, R14, !PT ;  /* 0x0000000e0f997248 */ /* 0x004fc80007fe0100 */
[----:B------:R-:W-:-:S13]  /*13470*/  ISETP.GE.AND P2, PT, R0, R153, PT ;  /* 0x000000990000720c */ /* 0x000fda0003f46270 */
[----:B------:R-:W-:Y:S05]  /*13480*/  @!P2 BRA `(.L_x_9175) ;  /* 0x000000240044a947 */ /* 0x000fea0003800000 */
[----:B------:R-:W-:Y:S01]  /*13490*/  BSSY B1, `(.L_x_9175) ;  /* 0x0000250000017945 */ /* 0x000fe20003800000 */
[----:B-1----:R-:W-:Y:S02]  /*134a0*/  IMAD.MOV.U32 R21, RZ, RZ, R5 ;  /* 0x000000ffff157224 */ /* 0x002fe400078e0005 */
[----:B------:R-:W-:Y:S02]  /*134b0*/  IMAD.MOV.U32 R20, RZ, RZ, R12 ;  /* 0x000000ffff147224 */ /* 0x000fe400078e000c */
[----:B------:R-:W-:Y:S02]  /*134c0*/  IMAD.MOV.U32 R14, RZ, RZ, R22 ;  /* 0x000000ffff0e7224 */ /* 0x000fe400078e0016 */
[----:B------:R-:W-:-:S07]  /*134d0*/  IMAD.MOV.U32 R13, RZ, RZ, R18 ;  /* 0x000000ffff0d7224 */ /* 0x000fce00078e0012 */
.L_x_9187:
[----:B------:R-:W-:-:S05]  /*134e0*/  VIADD R18, R13, 0x1 ;  /* 0x000000010d127836 */ /* 0x000fca0000000000 */
[----:B------:R-:W-:-:S04]  /*134f0*/  ISETP.NE.AND P2, PT, R18, 0x2, PT ;  /* 0x000000021200780c */ /* 0x000fc80003f45270 */
[----:B------:R-:W-:Y:S02]  /*13500*/  SEL R5, RZ, 0x1, P2 ;  /* 0x00000001ff057807 */ /* 0x000fe40001000000 */
[----:B------:R-:W-:Y:S02]  /*13510*/  SEL R18, R18, RZ, P2 ;  /* 0x000000ff12127207 */ /* 0x000fe40001000000 */
[----:B------:R-:W-:Y:S01]  /*13520*/  LOP3.LUT R22, R14, R5, RZ, 0x3c, !PT ;  /* 0x000000050e167212 */ /* 0x000fe200078e3cff */
[----:B-1----:R-:W-:Y:S06]  /*13530*/  @!P0 BRA `(.L_x_9176) ;  /* 0x0000000000048947 */ /* 0x002fec0003800000 */
[----:B------:R-:W-:Y:S01]  /*13540*/  BPT.TRAP 0x1 ;  /* 0x000000040000795c */ /* 0x000fe20000300000 */
.L_x_9176:
[----:B------:R-:W-:Y:S01]  /*13550*/  IMAD R5, R18, 0x8, R17 ;  /* 0x0000000812057824 */ /* 0x000fe200078e0211 */
[----:B------:R-:W-:-:S04]  /*13560*/  SHF.L.U32 R12, R22, 0x1f, RZ ;  /* 0x0000001f160c7819 */ /* 0x000fc800000006ff */
[----:B------:R1:W2:Y:S01]  /*13570*/  SYNCS.PHASECHK.TRANS64.TRYWAIT P2, [R5+URZ+0x19c30], R12 ;  /* 0x019c300c050075a7 */ /* 0x0002a2000804017f */
[----:B------:R-:W-:Y:S05]  /*13580*/  @!P0 BRA `(.L_x_9177) ;  /* 0x0000000000048947 */ /* 0x000fea0003800000 */
[----:B------:R-:W-:Y:S01]  /*13590*/  BPT.TRAP 0x1 ;  /* 0x000000040000795c */ /* 0x000fe20000300000 */
.L_x_9177:
[----:B------:R-:W3:Y:S01]  /*135a0*/  LDL R15, [R1+0x1c] ;  /* 0x00001c00010f7983 */ /* 0x000ee20000100800 */
[----:B------:R-:W-:Y:S01]  /*135b0*/  BSSY B2, `(.L_x_9178) ;  /* 0x0000006000027945 */ /* 0x000fe20003800000 */
[----:B------:R-:W-:Y:S02]  /*135c0*/  IMAD.MOV.U32 R27, RZ, RZ, -0x3ffffff0 ;  /* 0xc0000010ff1b7424 */ /* 0x000fe400078e00ff */
[----:B---3--:R-:W-:Y:S01]  /*135d0*/  IMAD R26, R18, 0x300, R15 ;  /* 0x00000300121a7824 */ /* 0x008fe200078e020f */
[----:B--2---:R-:W-:Y:S06]  /*135e0*/  @P2 BRA `(.L_x_9179) ;  /* 0x0000000000082947 */ /* 0x004fec0003800000 */
[----:B------:R-:W2:Y:S02]  /*135f0*/  SYNCS.PHASECHK.TRANS64.TRYWAIT P2, [R5+URZ+0x19c30], R12 ;  /* 0x019c300c050075a7 */ /* 0x000ea4000804017f */
[----:B--2---:R-:W-:Y:S05]  /*13600*/  @!P2 BRA `(.L_x_9180) ;  /* 0x000000f400c8a947 */ /* 0x004fea0003800000 */
.L_x_9179:
[----:B------:R-:W-:Y:S05]  /*13610*/  BSYNC B2 ;  /* 0x0000000000027941 */ /* 0x000fea0003800000 */
.L_x_9178:
[C---:B------:R-:W-:Y:S01]  /*13620*/  R2UR UR6, R26.reuse ;  /* 0x000000001a0672ca */ /* 0x040fe200000e0000 */
[C---:B------:R-:W-:Y:S01]  /*13630*/  VIADD R24, R26.reuse, 0x100 ;  /* 0x000001001a187836 */ /* 0x040fe20000000000 */
[----:B------:R-:W-:Y:S01]  /*13640*/  R2UR UR7, R27 ;  /* 0x000000001b0772ca */ /* 0x000fe200000e0000 */
[----:B------:R-:W-:Y:S01]  /*13650*/  VIADD R26, R26, 0x200 ;  /* 0x000002001a1a7836 */ /* 0x000fe20000000000 */
[----:B------:R-:W-:Y:S01]  /*13660*/  R2UR UR4, R6 ;  /* 0x00000000060472ca */ /* 0x000fe200000e0000 */
[----:B0-----:R-:W-:Y:S01]  /*13670*/  IMAD.MOV.U32 R25, RZ, RZ, -0x3ffffff0 ;  /* 0xc0000010ff197424 */ /* 0x001fe200078e00ff */
[----:B------:R-:W-:Y:S01]  /*13680*/  R2UR UR5, R7 ;  /* 0x00000000070572ca */ /* 0x000fe200000e0000 */
[----:B------:R-:W-:Y:S01]  /*13690*/  IMAD.MOV.U32 R27, RZ, RZ, -0x3ffffff0 ;  /* 0xc0000010ff1b7424 */ /* 0x000fe200078e00ff */
[----:B------:R-:W-:Y:S02]  /*136a0*/  R2UR UR10, R24 ;  /* 0x00000000180a72ca */ /* 0x000fe400000e0000 */
[----:B------:R-:W-:-:S02]  /*136b0*/  R2UR UR11, R25 ;  /* 0x00000000190b72ca */ /* 0x000fc400000e0000 */
[----:B------:R-:W-:Y:S02]  /*136c0*/  R2UR UR14, R26 ;  /* 0x000000001a0e72ca */ /* 0x000fe400000e0000 */
[----:B------:R-:W-:Y:S02]  /*136d0*/  R2UR UR15, R27 ;  /* 0x000000001b0f72ca */ /* 0x000fe400000e0000 */
[----:B------:R-:W-:Y:S01]  /*136e0*/  WARPGROUP.ARRIVE ;  /* 0x00000000000079c5 */ /* 0x000fe20000000000 */
[----:B------:R-:W-:Y:S02]  /*136f0*/  R2UR UR8, R10 ;  /* 0x000000000a0872ca */ /* 0x000fe400000e0000 */
[----:B------:R-:W-:Y:S02]  /*13700*/  R2UR UR9, R11 ;  /* 0x000000000b0972ca */ /* 0x000fe400000e0000 */
[----:B------:R-:W-:Y:S01]  /*13710*/  R2UR UR12, R8 ;  /* 0x00000000080c72ca */ /* 0x000fe200000e0000 */
[----:B------:R-:W-:Y:S01]  /*13720*/  QGMMA.64x128x32.F32.E4M3.E4M3 R24, gdesc[UR4], RZ, !UPT, gsb0 ;  /* 0x01e00000041879f3 */ /* 0x000fe2000c0008ff */
[----:B------:R-:W-:-:S02]  /*13730*/  R2UR UR13, R9 ;  /* 0x00000000090d72ca */ /* 0x000fc400000e0000 */
[----:B------:R-:W-:Y:S02]  /*13740*/  WARPGROUP.DEPBAR.LE gsb0, 0x0 ;  /* 0x00008000000079c5 */ /* 0x000fe40000010000 */
        /* <DEDUP_REMOVED lines=8> */
.L_x_9181:
[----:B-12---:R-:W-:Y:S01]  /*137d0*/  SHF.L.U32 R5, R14, 0x1f, RZ ;  /* 0x0000001f0e057819 */ /* 0x006fe200000006ff */
[----:B------:R-:W-:-:S04]  /*137e0*/  IMAD R152, R13, 0x8, R17 ;  /* 0x000000080d987824 */ /* 0x000fc800078e0211 */
[----:B------:R0:W1:Y:S01]  /*137f0*/  SYNCS.PHASECHK.TRANS64.TRYWAIT P2, [R152+URZ+0x19c50], R5 ;  /* 0x019c5005980075a7 */ /* 0x000062000804017f */
[----:B------:R-:W-:Y:S05]  /*13800*/  @!P0 BRA `(.L_x_9182) ;  /* 0x0000000000048947 */ /* 0x000fea0003800000 */
[----:B------:R-:W-:Y:S01]  /*13810*/  BPT.TRAP 0x1 ;  /* 0x000000040000795c */ /* 0x000fe20000300000 */
.L_x_9182:
[----:B------:R-:W-:Y:S04]  /*13820*/  BSSY B2, `(.L_x_9183) ;  /* 0x0000004000027945 */ /* 0x000fe80003800000 */
[----:B-1----:R-:W-:Y:S05]  /*13830*/  @P2 BRA `(.L_x_9184) ;  /* 0x0000000000082947 */ /* 0x002fea0003800000 */
[----:B------:R-:W1:Y:S02]  /*13840*/  SYNCS.PHASECHK.TRANS64.TRYWAIT P2, [R152+URZ+0x19c50], R5 ;  /* 0x019c5005980075a7 */ /* 0x000e64000804017f */
[----:B-1----:R-:W-:Y:S05]  /*13850*/  @!P2 BRA `(.L_x_9185) ;  /* 0x000000f40048a947 */ /* 0x002fea0003800000 */
.L_x_9184:
[----:B------:R-:W-:Y:S05]  /*13860*/  BSYNC B2 ;  /* 0x0000000000027941 */ /* 0x000fea0003800000 */
.L_x_9183:
        /* <DEDUP_REMOVED lines=20> */
[----:B------:R-:W-:-:S02]  /*139b0*/  IMAD.MOV.U32 R13, RZ, RZ, 0x40000040 ;  /* 0x40000040ff0d7424 */ /* 0x000fc400078e00ff */
[----:B------:R-:W-:Y:S01]  /*139c0*/  FMUL.FTZ R56, R2, R56 ;  /* 0x0000003802387220 */ /* 0x000fe20000410000 */
[C---:B------:R-:W-:Y:S01]  /*139d0*/  VIADD R14, R12.reuse, 0x2 ;  /* 0x000000020c0e7836 */ /* 0x040fe20000000000 */
[----:B------:R-:W-:Y:S01]  /*139e0*/  R2UR UR6, R12 ;  /* 0x000000000c0672ca */ /* 0x000fe200000e0000 */
[C---:B------:R-:W-:Y:S01]  /*139f0*/  FMUL.FTZ R55, R2.reuse, R55 ;  /* 0x0000003702377220 */ /* 0x040fe20000410000 */
[----:B------:R-:W-:Y:S01]  /*13a00*/  R2UR UR7, R13 ;  /* 0x000000000d0772ca */ /* 0x000fe200000e0000 */
        /* <DEDUP_REMOVED lines=11> */
[----:B------:R-:W-:Y:S01]  /*13ac0*/  FMUL.FTZ R65, R2, R65 ;  /* 0x0000004102417220 */ /* 0x000fe20000410000 */
[----:B------:R-:W-:Y:S01]  /*13ad0*/  QGMMA.64x96x32.F32.E4M3.E4M3 R88, R148, gdesc[UR4], R88, gsb0 ;  /* 0x0160000494587df3 */ /* 0x000fe20008000858 */
[----:B------:R-:W-:Y:S01]  /*13ae0*/  R2UR UR6, R14 ;  /* 0x000000000e0672ca */ /* 0x000fe200000e0000 */
[----:B------:R-:W-:Y:S01]  /*13af0*/  VIADD R14, R12, 0x4 ;  /* 0x000000040c0e7836 */ /* 0x000fe20000000000 */
[----:B------:R-:W-:Y:S01]  /*13b00*/  R2UR UR7, R15 ;  /* 0x000000000f0772ca */ /* 0x000fe200000e0000 */
[----:B------:R-:W-:Y:S01]  /*13b10*/  IMAD.MOV.U32 R15, RZ, RZ, 0x40000040 ;  /* 0x40000040ff0f7424 */ /* 0x000fe200078e00ff */
        /* <DEDUP_REMOVED lines=9> */
[----:B0-----:R-:W-:Y:S01]  /*13bb0*/  FMNMX.FTZ R24, R13, R20, !PT ;  /* 0x000000140d187209 */ /* 0x001fe20007810000 */
        /* <DEDUP_REMOVED lines=82> */
[----:B------:R-:W-:Y:S06]  /*140e0*/  QGMMA.64x96x32.F32.E4M3.E4M3 R88, R140, gdesc[UR4], R88, gsb0 ;  /* 0x016000048c587df3 */ /* 0x000fec0008000858 */
[----:B------:R-:W0:Y:S01]  /*140f0*/  MUFU.TANH R37, R37 ;  /* 0x0000002500257308 */ /* 0x000e220000002400 */
[----:B-1----:R-:W-:-:S07]  /*14100*/  FMNMX.FTZ R5, R36, R5, !PT ;  /* 0x0000000524057209 */ /* 0x002fce0007810000 */
[----:B------:R-:W1:Y:S01]  /*14110*/  MUFU.TANH R39, R39 ;  /* 0x0000002700277308 */ /* 0x000e620000002400 */
[----:B--2---:R-:W-:-:S07]  /*14120*/  FMNMX.FTZ R24, R38, R24, !PT ;  /* 0x0000001826187209 */ /* 0x004fce0007810000 */
[----:B------:R-:W2:Y:S01]  /*14130*/  MUFU.TANH R40, R40 ;  /* 0x0000002800287308 */ /* 0x000ea20000002400 */
[----:B0-----:R-:W-:-:S07]  /*14140*/  FMNMX.FTZ R5, R37, R5, !PT ;  /* 0x0000000525057209 */ /* 0x001fce0007810000 */
[----:B------:R-:W0:Y:S01]  /*14150*/  MUFU.TANH R41, R41 ;  /* 0x0000002900297308 */ /* 0x000e220000002400 */
[----:B-1----:R-:W-:-:S04]  /*14160*/  FMNMX.FTZ R24, R39, R24, !PT ;  /* 0x0000001827187209 */ /* 0x002fc80007810000 */
[----:B------:R-:W-:-:S03]  /*14170*/  FMNMX.FTZ R24, R44, R24, !PT ;  /* 0x000000182c187209 */ /* 0x000fc60007810000 */
[----:B------:R-:W-:Y:S01]  /*14180*/  MUFU.TANH R62, R62 ;  /* 0x0000003e003e7308 */ /* 0x000fe20000002400 */
[----:B--2---:R-:W-:Y:S02]  /*14190*/  FMNMX.FTZ R5, R40, R5, !PT ;  /* 0x0000000528057209 */ /* 0x004fe40007810000 */
[----:B------:R-:W-:-:S04]  /*141a0*/  FMNMX.FTZ R24, R45, R24, !PT ;  /* 0x000000182d187209 */ /* 0x000fc80007810000 */
[----:B------:R-:W-:Y:S01]  /*141b0*/  FMNMX.FTZ R24, R48, R24, !PT ;  /* 0x0000001830187209 */ /* 0x000fe20007810000 */
[----:B------:R-:W1:Y:S01]  /*141c0*/  MUFU.TANH R64, R64 ;  /* 0x0000004000407308 */ /* 0x000e620000002400 */
[----:B0-----:R-:W-:Y:S02]  /*141d0*/  FMNMX.FTZ R5, R41, R5, !PT ;  /* 0x0000000529057209 */ /* 0x001fe40007810000 */
        /* <DEDUP_REMOVED lines=17> */
[----:B-1----:R-:W-:Y:S01]  /*142f0*/  FMNMX.FTZ R24, R64, R24, !PT ;  /* 0x0000001840187209 */ /* 0x002fe20007810000 */
[----:B------:R-:W1:Y:S01]  /*14300*/  MUFU.TANH R68, R68 ;  /* 0x0000004400447308 */ /* 0x000e620000002400 */
[----:B------:R-:W-:-:S02]  /*14310*/  FMNMX.FTZ R5, R59, R5, !PT ;  /* 0x000000053b057209 */ /* 0x000fc40007810000 */
[----:B0-----:R-:W-:Y:S02]  /*14320*/  FMNMX.FTZ R24, R65, R24, !PT ;  /* 0x0000001841187209 */ /* 0x001fe40007810000 */
[----:B------:R-:W-:-:S03]  /*14330*/  FMNMX.FTZ R5, R62, R5, !PT ;  /* 0x000000053e057209 */ /* 0x000fc60007810000 */
[----:B------:R-:W0:Y:S01]  /*14340*/  MUFU.TANH R67, R67 ;  /* 0x0000004300437308 */ /* 0x000e220000002400 */
[----:B------:R-:W-:-:S04]  /*14350*/  FMNMX.FTZ R5, R63, R5, !PT ;  /* 0x000000053f057209 */ /* 0x000fc80007810000 */
[----:B--2---:R-:W-:-:S03]  /*14360*/  FMNMX.FTZ R5, R66, R5, !PT ;  /* 0x0000000542057209 */ /* 0x004fc60007810000 */
        /* <DEDUP_REMOVED lines=39> */
[----:B-1----:R-:W-:-:S05]  /*145e0*/  FMNMX.FTZ R24, R85, R24, !PT ;  /* 0x0000001855187209 */ /* 0x002fca0007810000 */
[----:B------:R-:W1:Y:S01]  /*145f0*/  SHFL.BFLY PT, R43, R24, 0x2, 0x1f ;  /* 0x0c401f00182b7f89 */ /* 0x000e6200000e0000 */
[----:B0-----:R-:W-:-:S04]  /*14600*/  FMNMX.FTZ R5, R86, R5, !PT ;  /* 0x0000000556057209 */ /* 0x001fc80007810000 */
[----:B--2---:R-:W-:-:S05]  /*14610*/  FMNMX.FTZ R5, R87, R5, !PT ;  /* 0x0000000557057209 */ /* 0x004fca0007810000 */
[----:B------:R-:W0:Y:S01]  /*14620*/  SHFL.BFLY PT, R42, R5, 0x2, 0x1f ;  /* 0x0c401f00052a7f89 */ /* 0x000e2200000e0000 */
[----:B-1----:R-:W-:Y:S01]  /*14630*/  FMNMX.FTZ R24, R24, R43, !PT ;  /* 0x0000002b18187209 */ /* 0x002fe20007810000 */
[----:B------:R-:W-:-:S04]  /*14640*/  IMAD.MOV.U32 R43, RZ, RZ, 0x40000040 ;  /* 0x40000040ff2b7424 */ /* 0x000fc800078e00ff */
[----:B------:R-:W1:Y:S01]  /*14650*/  SHFL.BFLY PT, R140, R24, 0x1, 0x1f ;  /* 0x0c201f00188c7f89 */ /* 0x000e6200000e0000 */
[----:B------:R-:W-:Y:S02]  /*14660*/  R2UR UR7, R43 ;  /* 0x000000002b0772ca */ /* 0x000fe400000e0000 */
[----:B0-----:R-:W-:Y:S01]  /*14670*/  FMNMX.FTZ R5, R5, R42, !PT ;  /* 0x0000002a05057209 */ /* 0x001fe20007810000 */
[----:B------:R-:W-:-:S04]  /*14680*/  VIADD R42, R12, 0x6 ;  /* 0x000000060c2a7836 */ /* 0x000fc80000000000 */
[----:B------:R-:W0:Y:S01]  /*14690*/  SHFL.BFLY PT, R141, R5, 0x1, 0x1f ;  /* 0x0c201f00058d7f89 */ /* 0x000e2200000e0000 */
[----:B------:R-:W-:Y:S02]  /*146a0*/  R2UR UR6, R42 ;  /* 0x000000002a0672ca */ /* 0x000fe400000e0000 */
[----:B-1----:R-:W-:Y:S01]  /*146b0*/  FMNMX.FTZ R12, R24, R140, !PT ;  /* 0x0000008c180c7209 */ /* 0x002fe20007810000 */
[----:B------:R-:W-:-:S04]  /*146c0*/  IMAD.U32 R24, RZ, RZ, UR39 ;  /* 0x00000027ff187e24 */ /* 0x000fc8000f8e00ff */
[C---:B------:R-:W-:Y:S01]  /*146d0*/  FADD.FTZ R20, -R12.reuse, R20 ;  /* 0x000000140c147221 */ /* 0x040fe20000010100 */
[----:B------:R-:W-:-:S05]  /*146e0*/  FFMA.FTZ R43, R12, R24, -8 ;  /* 0xc10000000c2b7423 */ /* 0x000fca0000010018 */
[----:B------:R-:W-:Y:S01]  /*146f0*/  QGMMA.64x96x32.F32.E4M3.E4M3 R88, R136, gdesc[UR4], R88, gsb0 ;  /* 0x0160000488587df3 */ /* 0x000fe20008000858 */
[-C--:B------:R-:W-:Y:S01]  /*14700*/  FMUL.FTZ R20, R20, R24.reuse ;  /* 0x0000001814147220 */ /* 0x080fe20000410000 */
[-CC-:B------:R-:W-:Y:S01]  /*14710*/  FFMA.FTZ R13, R13, R24.reuse, -R43.reuse ;  /* 0x000000180d0d7223 */ /* 0x180fe2000001082b */
[----:B------:R-:W-:-:S01]  /*14720*/  FFMA.FTZ R14, R14, R24, -R43 ;  /* 0x000000180e0e7223 */ /* 0x000fc2000001082b */
[-CC-:B------:R-:W-:Y:S01]  /*14730*/  FFMA.FTZ R26, R26, R24.reuse, -R43.reuse ;  /* 0x000000181a1a7223 */ /* 0x180fe2000001082b */
[----:B------:R-:W-:-:S01]  /*14740*/  FFMA.FTZ R27, R27, R24, -R43 ;  /* 0x000000181b1b7223 */ /* 0x000fc2000001082b */
[-CC-:B------:R-:W-:Y:S01]  /*14750*/  FFMA.FTZ R30, R30, R24.reuse, -R43.reuse ;  /* 0x000000181e1e7223 */ /* 0x180fe2000001082b */
[----:B------:R-:W-:-:S01]  /*14760*/  FFMA.FTZ R31, R31, R24, -R43 ;  /* 0x000000181f1f7223 */ /* 0x000fc2000001082b */
[----:B0-----:R-:W-:Y:S01]  /*14770*/  FMNMX.FTZ R5, R5, R141, !PT ;  /* 0x0000008d05057209 */ /* 0x001fe20007810000 */
[----:B------:R-:W-:-:S01]  /*14780*/  FFMA.FTZ R34, R34, R24, -R43 ;  /* 0x0000001822227223 */ /* 0x000fc2000001082b */
[-CC-:B------:R-:W-:Y:S01]  /*14790*/  FFMA.FTZ R35, R35, R24.reuse, -R43.reuse ;  /* 0x0000001823237223 */ /* 0x180fe2000001082b */
[----:B------:R-:W-:-:S01]  /*147a0*/  FFMA.FTZ R38, R38, R24, -R43 ;  /* 0x0000001826267223 */ /* 0x000fc2000001082b */
[----:B------:R-:W-:Y:S01]  /*147b0*/  FFMA.FTZ R39, R39, R24, -R43 ;  /* 0x0000001827277223 */ /* 0x000fe2000001082b */
[----:B------:R-:W-:-:S01]  /*147c0*/  FADD.FTZ R42, -R5, R21 ;  /* 0x00000015052a7221 */ /* 0x000fc20000010100 */
[----:B------:R-:W-:Y:S08]  /*147d0*/  MUFU.EX2 R13, R13 ;  /* 0x0000000d000d7308 */ /* 0x000ff00000000800 */
[----:B------:R0:W1:Y:S08]  /*147e0*/  MUFU.EX2 R21, R20 ;  /* 0x0000001400157308 */ /* 0x0000700000000800 */
[----:B------:R-:W2:Y:S01]  /*147f0*/  MUFU.EX2 R14, R14 ;  /* 0x0000000e000e7308 */ /* 0x000ea20000000800 */
        /* <DEDUP_REMOVED lines=26> */
[----:B------:R-:W-:-:S02]  /*149a0*/  @!P1 IMAD R84, R18, 0x8, R17 ;  /* 0x0000000812549824 */ /* 0x000fc400078e0211 */
[----:B------:R-:W-:-:S01]  /*149b0*/  FFMA.FTZ R15, R15, R24, -R85 ;  /* 0x000000180f0f7223 */ /* 0x000fc20000010855 */
[-CC-:B------:R-:W-:Y:S01]  /*149c0*/  FFMA.FTZ R25, R25, R24.reuse, -R85.reuse ;  /* 0x0000001819197223 */ /* 0x180fe20000010855 */
[----:B------:R-:W-:-:S01]  /*149d0*/  FFMA.FTZ R28, R28, R24, -R85 ;  /* 0x000000181c1c7223 */ /* 0x000fc20000010855 */
[-CC-:B------:R-:W-:Y:S01]  /*149e0*/  FFMA.FTZ R29, R29, R24.reuse, -R85.reuse ;  /* 0x000000181d1d7223 */ /* 0x180fe20000010855 */
[----:B------:R-:W-:-:S01]  /*149f0*/  FFMA.FTZ R32, R32, R24, -R85 ;  /* 0x0000001820207223 */ /* 0x000fc20000010855 */
[----:B------:R-:W0:Y:S01]  /*14a00*/  MUFU.EX2 R26, R26 ;  /* 0x0000001a001a7308 */ /* 0x000e220000000800 */
[----:B------:R-:W-:-:S01]  /*14a10*/  FFMA.FTZ R33, R33, R24, -R85 ;  /* 0x0000001821217223 */ /* 0x000fc20000010855 */
[----:B------:R-:W-:Y:S01]  /*14a20*/  FFMA.FTZ R36, R36, R24, -R85 ;  /* 0x0000001824247223 */ /* 0x000fe20000010855 */
[----:B--2---:R-:W-:-:S01]  /*14a30*/  FADD.FTZ R4, R14, R4 ;  /* 0x000000040e047221 */ /* 0x004fc20000010000 */
        /* <DEDUP_REMOVED lines=32> */
[----:B------:R-:W-:-:S04]  /*14c40*/  @!P1 VIADD R84, R84, 0x19c40 ;  /* 0x00019c4054549836 */ /* 0x000fc80000000000 */
[----:B------:R-:W2:Y:S01]  /*14c50*/  MUFU.EX2 R29, R29 ;  /* 0x0000001d001d7308 */ /* 0x000ea20000000800 */
[----:B0-----:R-:W-:-:S01]  /*14c60*/  FADD.FTZ R3, R28, R3 ;  /* 0x000000031c037221 */ /* 0x001fc20000010000 */
[----:B------:R-:W-:Y:S01]  /*14c70*/  @!P1 PRMT R84, RZ, 0x654, R84 ;  /* 0x00000654ff549816 */ /* 0x000fe20000000054 */
[----:B------:R-:W-:-:S05]  /*14c80*/  WARPGROUP.DEPBAR.LE gsb0, 0x0 ;  /* 0x00008000000079c5 */ /* 0x000fca0000010000 */
[----:B------:R-:W0:Y:S01]  /*14c90*/  MUFU.EX2 R30, R30 ;  /* 0x0000001e001e7308 */ /* 0x000e220000000800 */
[----:B-1----:R-:W-:-:S01]  /*14ca0*/  FADD.FTZ R4, R27, R4 ;  /* 0x000000041b047221 */ /* 0x002fc20000010000 */
[----:B------:R1:W-:Y:S06]  /*14cb0*/  @!P1 SYNCS.ARRIVE.TRANS64.RED.A1T0 RZ, [R84+URZ], RZ ;  /* 0x000000ff54ff99a7 */ /* 0x0003ec000810043f */
[----:B------:R-:W3:Y:S01]  /*14cc0*/  MUFU.EX2 R32, R32 ;  /* 0x0000002000207308 */ /* 0x000ee20000000800 */
[----:B--2---:R-:W-:-:S07]  /*14cd0*/  FADD.FTZ R3, R29, R3 ;  /* 0x000000031d037221 */ /* 0x004fce0000010000 */
[----:B------:R-:W2:Y:S01]  /*14ce0*/  MUFU.EX2 R31, R31 ;  /* 0x0000001f001f7308 */ /* 0x000ea20000000800 */
[----:B0-----:R-:W-:-:S07]  /*14cf0*/  FADD.FTZ R4, R30, R4 ;  /* 0x000000041e047221 */ /* 0x001fce0000010000 */
[----:B------:R-:W0:Y:S01]  /*14d00*/  MUFU.EX2 R33, R33 ;  /* 0x0000002100217308 */ /* 0x000e220000000800 */
[----:B---3--:R-:W-:-:S07]  /*14d10*/  FADD.FTZ R3, R32, R3 ;  /* 0x0000000320037221 */ /* 0x008fce0000010000 */
        /* <DEDUP_REMOVED lines=103> */
[----:B--2---:R-:W-:-:S01]  /*15390*/  FADD.FTZ R3, R86, R3 ;  /* 0x0000000356037221 */ /* 0x004fc20000010000 */
[----:B0-----:R-:W-:-:S03]  /*153a0*/  FADD.FTZ R4, R43, R4 ;  /* 0x000000042b047221 */ /* 0x001fc60000010000 */
[----:B---3--:R-:W-:Y:S01]  /*153b0*/  FADD.FTZ R3, R85, R3 ;  /* 0x0000000355037221 */ /* 0x008fe20000010000 */
[----:B-1----:R-:W-:Y:S06]  /*153c0*/  @!P0 BRA `(.L_x_9186) ;  /* 0x0000000000048947 */ /* 0x002fec0003800000 */
[----:B------:R-:W-:Y:S01]  /*153d0*/  BPT.TRAP 0x1 ;  /* 0x000000040000795c */ /* 0x000fe20000300000 */
.L_x_9186:
[----:B------:R-:W2:Y:S01]  /*153e0*/  LDL R84, [R1+0x20] ;  /* 0x0000200001547983 */ /* 0x000ea20000100800 */
[----:B------:R-:W-:Y:S01]  /*153f0*/  ISETP.GT.AND P2, PT, R0, R153, PT ;  /* 0x000000990000720c */ /* 0x000fe20003f44270 */
[----:B------:R-:W-:Y:S01]  /*15400*/  VIADD R152, R152, 0x19c60 ;  /* 0x00019c6098987836 */ /* 0x000fe20000000000 */
        /* <DEDUP_REMOVED lines=88> */
[----:B------:R-:W-:Y:S05]  /*15990*/  BSYNC B1 ;  /* 0x0000000000017941 */ /* 0x000fea0003800000 */
.L_x_9175:
[----:B------:R-:W-:Y:S05]  /*159a0*/  BSYNC B0 ;  /* 0x0000000000007941 */ /* 0x000fea0003800000 */
.L_x_9174:
[----:B------:R-:W2:Y:S01]  /*159b0*/  LDL R13, [R1+0x40] ;  /* 0x00004000010d7983 */ /* 0x000ea20000100800 */
[----:B------:R-:W-:Y:S01]  /*159c0*/  BSSY B0, `(.L_x_9188) ;  /* 0x000037b000007945 */ /* 0x000fe20003800000 */
[----:B--2---:R-:W-:-:S13]  /*159d0*/  ISETP.GE.AND P2, PT, R0, R13, PT ;  /* 0x0000000d0000720c */ /* 0x004fda0003f46270 */
[----:B------:R-:W-:Y:S05]  /*159e0*/  @!P2 BRA `(.L_x_9189) ;  /* 0x0000003400e0a947 */ /* 0x000fea0003800000 */
[----:B------:R-:W2:Y:S04]  /*159f0*/  LDL R20, [R1+0x38] ;  /* 0x0000380001147983 */ /* 0x000ea80000100800 */
[----:B------:R-:W2:Y:S04]  /*15a00*/  LDL R14, [R1+0x30] ;  /* 0x00003000010e7983 */ /* 0x000ea80000100800 */
[----:B------:R-:W3:Y:S04]  /*15a10*/  LDL R15, [R1] ;  /* 0x00000000010f7983 */ /* 0x000ee80000100800 */
[----:B------:R-:W4:Y:S01]  /*15a20*/  LDL R13, [R1+0x4] ;  /* 0x00000400010d7983 */ /* 0x000f220000100800 */
[----:B------:R-:W-:-:S02]  /*15a30*/  IMAD.MOV.U32 R153, RZ, RZ, R5 ;  /* 0x000000ffff997224 */ /* 0x000fc400078e0005 */
[----:B-1----:R-:W-:Y:S02]  /*15a40*/  IMAD.MOV.U32 R152, RZ, RZ, R12 ;  /* 0x000000ffff987224 */ /* 0x002fe400078e000c */
[----:B--2---:R-:W-:Y:S02]  /*15a50*/  IMAD.IADD R14, R14, 0x1, -R20 ;  /* 0x000000010e0e7824 */ /* 0x004fe400078e0a14 */
[----:B------:R-:W-:Y:S02]  /*15a60*/  IMAD.MOV.U32 R20, RZ, RZ, R22 ;  /* 0x000000ffff147224 */ /* 0x000fe400078e0016 */
[--C-:B---3--:R-:W-:Y:S02]  /*15a70*/  IMAD.IADD R15, R15, 0x1, R14.reuse ;  /* 0x000000010f0f7824 */ /* 0x108fe400078e020e */
[----:B----4-:R-:W-:-:S03]  /*15a80*/  IMAD.IADD R14, R13, 0x1, R14 ;  /* 0x000000010d0e7824 */ /* 0x010fc600078e020e */
[----:B------:R-:W-:Y:S01]  /*15a90*/  LOP3.LUT R5, RZ, R15, RZ, 0x33, !PT ;  /* 0x0000000fff057212 */ /* 0x000fe200078e33ff */
[----:B------:R-:W-:Y:S01]  /*15aa0*/  IMAD.MOV.U32 R13, RZ, RZ, R18 ;  /* 0x000000ffff0d7224 */ /* 0x000fe200078e0012 */
[----:B------:R-:W-:-:S03]  /*15ab0*/  LOP3.LUT R155, RZ, R14, RZ, 0x33, !PT ;  /* 0x0000000eff9b7212 */ /* 0x000fc600078e33ff */
[----:B------:R1:W-:Y:S04]  /*15ac0*/  STL [R1+0xc], R5 ;  /* 0x00000c0501007387 */ /* 0x0003e80000100800 */
.L_x_9209:
[----:B------:R-:W-:-:S04]  /*15ad0*/  ISETP.NE.AND P2, PT, R13, 0x1, PT ;  /* 0x000000010d00780c */ /* 0x000fc80003f45270 */
[----:B-1----:R-:W-:-:S04]  /*15ae0*/  SEL R5, RZ, 0x1, P2 ;  /* 0x00000001ff057807 */ /* 0x002fc80001000000 */
[----:B------:R-:W-:Y:S01]  /*15af0*/  LOP3.LUT R22, R20, R5, RZ, 0x3c, !PT ;  /* 0x0000000514167212 */ /* 0x000fe200078e3cff */
[----:B------:R-:W-:Y:S06]  /*15b00*/  @!P0 BRA `(.L_x_9190) ;  /* 0x0000000000048947 */ /* 0x000fec0003800000 */
[----:B------:R-:W-:Y:S01]  /*15b10*/  BPT.TRAP 0x1 ;  /* 0x000000040000795c */ /* 0x000fe20000300000 */
.L_x_9190:
[----:B------:R-:W-:Y:S01]  /*15b20*/  VIADD R18, R13, 0x1 ;  /* 0x000000010d127836 */ /* 0x000fe20000000000 */
[----:B------:R-:W-:-:S04]  /*15b30*/  SHF.L.U32 R12, R22, 0x1f, RZ ;  /* 0x0000001f160c7819 */ /* 0x000fc800000006ff */
[----:B------:R-:W-:-:S04]  /*15b40*/  ISETP.NE.AND P2, PT, R18, 0x2, PT ;  /* 0x000000021200780c */ /* 0x000fc80003f45270 */
[----:B------:R-:W-:-:S05]  /*15b50*/  SEL R18, R18, RZ, P2 ;  /* 0x000000ff12127207 */ /* 0x000fca0001000000 */
[----:B------:R-:W-:-:S04]  /*15b60*/  IMAD R5, R18, 0x8, R17 ;  /* 0x0000000812057824 */ /* 0x000fc800078e0211 */
[----:B------:R1:W2:Y:S01]  /*15b70*/  SYNCS.PHASECHK.TRANS64.TRYWAIT P2, [R5+URZ+0x19c30], R12 ;  /* 0x019c300c050075a7 */ /* 0x0002a2000804017f */
[----:B------:R-:W-:Y:S05]  /*15b80*/  @!P0 BRA `(.L_x_9191) ;  /* 0x0000000000048947 */ /* 0x000fea0003800000 */
[----:B------:R-:W-:Y:S01]  /*15b90*/  BPT.TRAP 0x1 ;  /* 0x000000040000795c */ /* 0x000fe20000300000 */
.L_x_9191:
[----:B------:R-:W3:Y:S01]  /*15ba0*/  LDL R21, [R1+0x1c] ;  /* 0x00001c0001157983 */ /* 0x000ee20000100800 */
[----:B------:R-:W-:Y:S01]  /*15bb0*/  BSSY B1, `(.L_x_9192) ;  /* 0x0000006000017945 */ /* 0x000fe20003800000 */
[----:B------:R-:W-:Y:S02]  /*15bc0*/  IMAD.MOV.U32 R27, RZ, RZ, -0x3ffffff0 ;  /* 0xc0000010ff1b7424 */ /* 0x000fe400078e00ff */
[----:B---3--:R-:W-:Y:S01]  /*15bd0*/  IMAD R26, R18, 0x300, R21 ;  /* 0x00000300121a7824 */ /* 0x008fe200078e0215 */
[----:B--2---:R-:W-:Y:S06]  /*15be0*/  @P2 BRA `(.L_x_9193) ;  /* 0x0000000000082947 */ /* 0x004fec0003800000 */
[----:B------:R-:W2:Y:S02]  /*15bf0*/  SYNCS.PHASECHK.TRANS64.TRYWAIT P2, [R5+URZ+0x19c30], R12 ;  /* 0x019c300c050075a7 */ /* 0x000ea4000804017f */
[----:B--2---:R-:W-:Y:S05]  /*15c00*/  @!P2 BRA `(.L_x_9194) ;  /* 0x000000d00070a947 */ /* 0x004fea0003800000 */
.L_x_9193:
[----:B------:R-:W-:Y:S05]  /*15c10*/  BSYNC B1 ;  /* 0x0000000000017941 */ /* 0x000fea0003800000 */
.L_x_9192:
        /* <DEDUP_REMOVED lines=27> */
.L_x_9195:
[----:B-12---:R-:W-:Y:S01]  /*15dd0*/  SHF.L.U32 R12, R20, 0x1f, RZ ;  /* 0x0000001f140c7819 */ /* 0x006fe200000006ff */
[----:B------:R-:W-:-:S04]  /*15de0*/  IMAD R154, R13, 0x8, R17 ;  /* 0x000000080d9a7824 */ /* 0x000fc800078e0211 */
[----:B------:R0:W1:Y:S01]  /*15df0*/  SYNCS.PHASECHK.TRANS64.TRYWAIT P2, [R154+URZ+0x19c50], R12 ;  /* 0x019c500c9a0075a7 */ /* 0x000062000804017f */
[----:B------:R-:W-:Y:S05]  /*15e00*/  @!P0 BRA `(.L_x_9196) ;  /* 0x0000000000048947 */ /* 0x000fea0003800000 */
[----:B------:R-:W-:Y:S01]  /*15e10*/  BPT.TRAP 0x1 ;  /* 0x000000040000795c */ /* 0x000fe20000300000 */
.L_x_9196:
[----:B------:R-:W-:Y:S04]  /*15e20*/  BSSY B1, `(.L_x_9197) ;  /* 0x0000004000017945 */ /* 0x000fe80003800000 */
[----:B-1----:R-:W-:Y:S05]  /*15e30*/  @P2 BRA `(.L_x_9198) ;  /* 0x0000000000082947 */ /* 0x002fea0003800000 */
[----:B------:R-:W1:Y:S02]  /*15e40*/  SYNCS.PHASECHK.TRANS64.TRYWAIT P2, [R154+URZ+0x19c50], R12 ;  /* 0x019c500c9a0075a7 */ /* 0x000e64000804017f */
[----:B-1----:R-:W-:Y:S05]  /*15e50*/  @!P2 BRA `(.L_x_9199) ;  /* 0x000000cc00f0a947 */ /* 0x002fea0003800000 */
.L_x_9198:
[----:B------:R-:W-:Y:S05]  /*15e60*/  BSYNC B1 ;  /* 0x0000000000017941 */ /* 0x000fea0003800000 */
.L_x_9197:
[----:B01----:R-:W-:Y:S01]  /*15e70*/  VIADD R12, R17, 0x3000 ;  /* 0x00003000110c7836 */ /* 0x003fe20000000000 */
[----:B------:R-:W-:-:S04]  /*15e80*/  WARPGROUP.ARRIVE ;  /* 0x00000000000079c5 */ /* 0x000fc80000000000 */
[----:B------:R-:W-:-:S04]  /*15e90*/  SHF.R.U32.HI R12, RZ, 0x4, R12 ;  /* 0x00000004ff0c7819 */ /* 0x000fc8000001160c */
[----:B------:R-:W-:-:S04]  /*15ea0*/  LOP3.LUT R12, R12, 0x3fff, RZ, 0xc0, !PT ;  /* 0x00003fff0c0c7812 */ /* 0x000fc800078ec0ff */
[----:B------:R-:W-:-:S05]  /*15eb0*/  LOP3.LUT R12, R12, 0x10000, RZ, 0xfc, !PT ;  /* 0x000100000c0c7812 */ /* 0x000fca00078efcff */
[----:B------:R-:W-:Y:S02]  /*15ec0*/  IMAD R12, R13, 0x300, R12 ;  /* 0x000003000d0c7824 */ /* 0x000fe400078e020c */
[----:B------:R-:W-:-:S03]  /*15ed0*/  IMAD.MOV.U32 R13, RZ, RZ, 0x40000040 ;  /* 0x40000040ff0d7424 */ /* 0x000fc600078e00ff */
[----:B------:R-:W-:Y:S02]  /*15ee0*/  R2UR UR6, R12 ;  /* 0x000000000c0672ca */ /* 0x000fe400000e0000 */
        /* <DEDUP_REMOVED lines=8> */
[----:B------:R-:W3:Y:S01]  /*15f70*/  LDL R150, [R1+0x38] ;  /* 0x0000380001967983 */ /* 0x000ee20000100800 */
[----:B------:R-:W-:-:S03]  /*15f80*/  WARPGROUP.ARRIVE ;  /* 0x00000000000079c5 */ /* 0x000fc60000000000 */
[----:B------:R-:W4:Y:S01]  /*15f90*/  LDL R151, [R1] ;  /* 0x0000000001977983 */ /* 0x000f220000100800 */
[----:B------:R-:W-:Y:S02]  /*15fa0*/  VIADD R20, R12, 0x4 ;  /* 0x000000040c147836 */ /* 0x000fe40000000000 */
[C---:B------:R-:W-:Y:S01]  /*15fb0*/  FMUL.FTZ R68, R2.reuse, R68 ;  /* 0x0000004402447220 */ /* 0x040fe20000410000 */
[----:B------:R-:W-:Y:S01]  /*15fc0*/  QGMMA.64x96x32.F32.E4M3.E4M3 R88, R144, gdesc[UR4], R88, gsb0 ;  /* 0x0160000490587df3 */ /* 0x000fe20008000858 */
[----:B------:R-:W-:Y:S02]  /*15fd0*/  IMAD.MOV.U32 R21, RZ, RZ, 0x40000040 ;  /* 0x40000040ff157424 */ /* 0x000fe400078e00ff */
[----:B------:R-:W-:Y:S01]  /*15fe0*/  FMUL.FTZ R69, R2, R69 ;  /* 0x0000004502457220 */ /* 0x000fe20000410000 */
[----:B------:R-:W-:Y:S01]  /*15ff0*/  R2UR UR6, R20 ;  /* 0x00000000140672ca */ /* 0x000fe200000e0000 */
[----:B------:R-:W-:Y:S02]  /*16000*/  VIADD R12, R12, 0x6 ;  /* 0x000000060c0c7836 */ /* 0x000fe40000000000 */
[----:B------:R-:W-:Y:S01]  /*16010*/  FMUL.FTZ R20, R2, R25 ;  /* 0x0000001902147220 */ /* 0x000fe20000410000 */
[----:B------:R-:W-:Y:S01]  /*16020*/  R2UR UR7, R21 ;  /* 0x00000000150772ca */ /* 0x000fe200000e0000 */
[----:B------:R-:W-:-:S02]  /*16030*/  IMAD.MOV.U32 R13, RZ, RZ, 0x40000040 ;  /* 0x40000040ff0d7424 */ /* 0x000fc400078e00ff */
        /* <DEDUP_REMOVED lines=31> */
[----:B------:R-:W1:Y:S08]  /*16230*/  MUFU.TANH R21, R21 ;  /* 0x0000001500157308 */ /* 0x000e700000002400 */
        /* <DEDUP_REMOVED lines=42> */
[----:B------:R-:W-:Y:S01]  /*164e0*/  FMUL.FTZ R5, R2, R86 ;  /* 0x0000005602057220 */ /* 0x000fe20000410000 */
[----:B------:R-:W0:Y:S01]  /*164f0*/  MUFU.TANH R12, R12 ;  /* 0x0000000c000c7308 */ /* 0x000e220000002400 */
[----:B------:R-:W-:-:S07]  /*16500*/  @!P1 PRMT R44, RZ, 0x654, R44 ;  /* 0x00000654ff2c9816 */ /* 0x000fce000000002c */
        /* <DEDUP_REMOVED lines=30> */
[----:B------:R-:W-:-:S03]  /*166f0*/  IMAD.SHL.U32 R82, R0, 0x80, RZ ;  /* 0x0000008000527824 */ /* 0x000fc600078e00ff */
[----:B------:R-:W0:Y:S01]  /*16700*/  MUFU.TANH R57, R57 ;  /* 0x0000003900397308 */ /* 0x000e220000002400 */
[----:B------:R0:W-:Y:S01]  /*16710*/  @!P1 SYNCS.ARRIVE.TRANS64.RED.A1T0 RZ, [R44+URZ], RZ ;  /* 0x000000ff2cff99a7 */ /* 0x0001e2000810043f */
[----:B--2---:R-:W-:-:S06]  /*16720*/  IADD3 R45, R149, 0x1, -R82 ;  /* 0x00000001952d7810 */ /* 0x004fcc0007ffe852 */
[----:B------:R-:W2:Y:S01]  /*16730*/  MUFU.TANH R58, R58 ;  /* 0x0000003a003a7308 */ /* 0x000ea20000002400 */
[----:B---3--:R-:W-:Y:S02]  /*16740*/  IMAD.IADD R45, R45, 0x1, -R150 ;  /* 0x000000012d2d7824 */ /* 0x008fe400078e0a96 */
[----:B------:R-:W3:Y:S02]  /*16750*/  LDC R150, c[0x0][0x9e4] ;  /* 0x00027900ff967b82 */ /* 0x000ee40000000800 */
[----:B------:R-:W-:-:S03]  /*16760*/  IMAD R45, R156, -0x2, R45 ;  /* 0xfffffffe9c2d7824 */ /* 0x000fc600078e022d */
[----:B------:R-:W0:Y:S01]  /*16770*/  MUFU.TANH R59, R59 ;  /* 0x0000003b003b7308 */ /* 0x000e220000002400 */
[C---:B------:R-:W-:Y:S02]  /*16780*/  VIADD R137, R45.reuse, UR44 ;  /* 0x0000002c2d897c36 */ /* 0x040fe40008000000 */
[----:B------:R-:W-:Y:S02]  /*16790*/  VIADD R87, R45, UR36 ;  /* 0x000000242d577c36 */ /* 0x000fe40008000000 */
[C---:B----4-:R-:W-:Y:S02]  /*167a0*/  IMAD.IADD R86, R151.reuse, 0x1, R137 ;  /* 0x0000000197567824 */ /* 0x050fe400078e0289 */
[----:B------:R-:W-:Y:S01]  /*167b0*/  IMAD.IADD R85, R151, 0x1, R87 ;  /* 0x0000000197557824 */ /* 0x000fe200078e0257 */
[----:B------:R-:W4:Y:S08]  /*167c0*/  MUFU.TANH R60, R60 ;  /* 0x0000003c003c7308 */ /* 0x000f300000002400 */
[----:B------:R-:W0:Y:S01]  /*167d0*/  MUFU.TANH R61, R61 ;  /* 0x0000003d003d7308 */ /* 0x000e220000002400 */
[----:B---3--:R-:W-:-:S07]  /*167e0*/  ISETP.GE.AND P6, PT, R150, 0x1, PT ;  /* 0x000000019600780c */ /* 0x008fce0003fc6270 */
[----:B------:R-:W3:Y:S08]  /*167f0*/  MUFU.TANH R62, R62 ;  /* 0x0000003e003e7308 */ /* 0x000ef00000002400 */
        /* <DEDUP_REMOVED lines=36> */
.L_x_9202:
[----:B------:R-:W-:-:S05]  /*16a40*/  IMAD.U32 R138, RZ, RZ, UR38 ;  /* 0x00000026ff8a7e24 */ /* 0x000fca000f8e00ff */
[----:B------:R-:W-:-:S13]  /*16a50*/  ISETP.NE.AND P2, PT, R138, 0x1, PT ;  /* 0x000000018a00780c */ /* 0x000fda0003f45270 */
[----:B0-----:R-:W0:Y:S02]  /*16a60*/  @P2 LDC.64 R44, c[0x0][0x9e8] ;  /* 0x00027a00ff2c2b82 */ /* 0x001e240000000a00 */
[----:B0-----:R-:W-:-:S04]  /*16a70*/  @P2 IMAD.HI.U32 R139, R15, R44, RZ ;  /* 0x0000002c0f8b2227 */ /* 0x001fc800078e00ff */
[----:B------:R-:W-:Y:S01]  /*16a80*/  IMAD.MOV.U32 R44, RZ, RZ, R15 ;  /* 0x000000ffff2c7224 */ /* 0x000fe200078e000f */
[----:B------:R-:W-:-:S07]  /*16a90*/  @P2 SHF.R.U32.HI R44, RZ, R45, R139 ;  /* 0x0000002dff2c2219 */ /* 0x000fce000001168b */
.L_x_9203:
[----:B------:R-:W-:Y:S05]  /*16aa0*/  BSYNC B1 ;  /* 0x0000000000017941 */ /* 0x000fea0003800000 */
.L_x_9201:
[----:B------:R-:W-:-:S04]  /*16ab0*/  IMAD R44, R44, R138, -R82 ;  /* 0x0000008a2c2c7224 */ /* 0x000fc800078e0a52 */
[----:B------:R-:W-:-:S05]  /*16ac0*/  IMAD R44, R156, -0x2, R44 ;  /* 0xfffffffe9c2c7824 */ /* 0x000fca00078e022c */
[----:B------:R-:W-:Y:S02]  /*16ad0*/  VIMNMX R85, R85, R44, !PT ;  /* 0x0000002c55557248 */ /* 0x000fe40007fe0100 */
[----:B------:R-:W-:-:S07]  /*16ae0*/  VIADDMNMX R86, R44, R138, R86, PT ;  /* 0x0000008a2c567246 */ /* 0x000fce0003800156 */
.L_x_9200:
        /* <DEDUP_REMOVED lines=112> */
.L_x_9206:
[----:B------:R-:W-:-:S05]  /*171f0*/  IMAD.U32 R12, RZ, RZ, UR38 ;  /* 0x00000026ff0c7e24 */ /* 0x000fca000f8e00ff */
[----:B------:R-:W-:-:S13]  /*17200*/  ISETP.NE.AND P3, PT, R12, 0x1, PT ;  /* 0x000000010c00780c */ /* 0x000fda0003f65270 */
[----:B------:R-:W0:Y:S02]  /*17210*/  @P3 LDC.64 R24, c[0x0][0x9e8] ;  /* 0x00027a00ff183b82 */ /* 0x000e240000000a00 */
[----:B0-----:R-:W-:-:S04]  /*17220*/  @P3 IMAD.HI.U32 R85, R14, R24, RZ ;  /* 0x000000180e553227 */ /* 0x001fc800078e00ff */
[----:B------:R-:W-:Y:S01]  /*17230*/  IMAD.MOV.U32 R24, RZ, RZ, R14 ;  /* 0x000000ffff187224 */ /* 0x000fe200078e000e */
[----:B------:R-:W-:-:S07]  /*17240*/  @P3 SHF.R.U32.HI R24, RZ, R25, R85 ;  /* 0x00000019ff183219 */ /* 0x000fce0000011655 */
.L_x_9207:
[----:B------:R-:W-:Y:S05]  /*17250*/  BSYNC B1 ;  /* 0x0000000000017941 */ /* 0x000fea0003800000 */
.L_x_9205:
[----:B------:R-:W-:-:S04]  /*17260*/  IMAD R82, R24, R12, -R82 ;  /* 0x0000000c18527224 */ /* 0x000fc800078e0a52 */
[----:B------:R-:W-:-:S05]  /*17270*/  IMAD R82, R156, -0x2, R82 ;  /* 0xfffffffe9c527824 */ /* 0x000fca00078e0252 */
[----:B------:R-:W-:Y:S02]  /*17280*/  VIMNMX R87, R87, R82, !PT ;  /* 0x0000005257577248 */ /* 0x000fe40007fe0100 */
[----:B------:R-:W-:-:S07]  /*17290*/  VIADDMNMX R137, R82, R12, R137, PT ;  /* 0x0000000c52897246 */ /* 0x000fce0003800189 */
.L_x_9204:
[----:B------:R-:W-:Y:S02]  /*172a0*/  FMNMX.FTZ R12, R44, R152, !PT ;  /* 0x000000982c0c7209 */ /* 0x000fe40007810000 */
[C---:B------:R-:W-:Y:S02]  /*172b0*/  ISETP.GT.AND P5, PT, R87.reuse, 0x1, P2 ;  /* 0x000000015700780c */ /* 0x040fe400017a4270 */
[C---:B------:R-:W-:Y:S02]  /*172c0*/  ISETP.GT.AND P3, PT, R87.reuse, 0x8, P2 ;  /* 0x000000085700780c */ /* 0x040fe40001764270 */
[----:B------:R-:W-:Y:S02]  /*172d0*/  ISETP.GT.AND P4, PT, R87, 0x9, P2 ;  /* 0x000000095700780c */ /* 0x000fe40001784270 */
[----:B------:R-:W-:Y:S02]  /*172e0*/  FMNMX.FTZ R12, R20, R12, !PT ;  /* 0x0000000c140c7209 */ /* 0x000fe40007810000 */
[----:B------:R-:W-:-:S02]  /*172f0*/  ISETP.LT.OR P5, PT, R137, 0x2, P5 ;  /* 0x000000028900780c */ /* 0x000fc40002fa1670 */
[C---:B------:R-:W-:Y:S02]  /*17300*/  ISETP.LT.OR P3, PT, R137.reuse, 0x9, P3 ;  /* 0x000000098900780c */ /* 0x040fe40001f61670 */
[----:B------:R-:W-:Y:S02]  /*17310*/  ISETP.LT.OR P4, PT, R137, 0xa, P4 ;  /* 0x0000000a8900780c */ /* 0x000fe40002781670 */
[----:B------:R-:W-:Y:S02]  /*17320*/  FMNMX.FTZ R12, R45, R12, !PT ;  /* 0x0000000c2d0c7209 */ /* 0x000fe40007810000 */
[----:B------:R-:W-:Y:S02]  /*17330*/  FSEL R21, R21, -INF , !P5 ;  /* 0xff80000015157808 */ /* 0x000fe40006800000 */
[----:B------:R-:W-:Y:S02]  /*17340*/  FSEL R26, R26, -INF , !P3 ;  /* 0xff8000001a1a7808 */ /* 0x000fe40005800000 */
[----:B------:R-:W-:-:S02]  /*17350*/  FSEL R27, R27, -INF , !P4 ;  /* 0xff8000001b1b7808 */ /* 0x000fc40006000000 */
[C---:B------:R-:W-:Y:S02]  /*17360*/  ISETP.GT.AND P5, PT, R87.reuse, 0x10, P2 ;  /* 0x000000105700780c */ /* 0x040fe400017a4270 */
[C---:B------:R-:W-:Y:S02]  /*17370*/  ISETP.GT.AND P3, PT, R87.reuse, 0x11, P2 ;  /* 0x000000115700780c */ /* 0x040fe40001764270 */
[----:B------:R-:W-:Y:S02]  /*17380*/  ISETP.GT.AND P4, PT, R87, 0x18, P2 ;  /* 0x000000185700780c */ /* 0x000fe40001784270 */
[----:B------:R-:W-:Y:S02]  /*17390*/  FMNMX.FTZ R12, R138, R12, !PT ;  /* 0x0000000c8a0c7209 */ /* 0x000fe40007810000 */
[C---:B------:R-:W-:Y:S02]  /*173a0*/  ISETP.LT.OR P5, PT, R137.reuse, 0x11, P5 ;  /* 0x000000118900780c */ /* 0x040fe40002fa1670 */
[----:B------:R-:W-:-:S02]  /*173b0*/  ISETP.LT.OR P3, PT, R137, 0x12, P3 ;  /* 0x000000128900780c */ /* 0x000fc40001f61670 */
[----:B------:R-:W-:Y:S02]  /*173c0*/  ISETP.LT.OR P4, PT, R137, 0x19, P4 ;  /* 0x000000198900780c */ /* 0x000fe40002781670 */
[----:B------:R-:W-:Y:S02]  /*173d0*/  FMNMX.FTZ R12, R28, R12, !PT ;  /* 0x0000000c1c0c7209 */ /* 0x000fe40007810000 */
[----:B------:R-:W-:Y:S02]  /*173e0*/  FSEL R30, R30, -INF , !P5 ;  /* 0xff8000001e1e7808 */ /* 0x000fe40006800000 */
[----:B------:R-:W-:Y:S02]  /*173f0*/  FSEL R31, R31, -INF , !P3 ;  /* 0xff8000001f1f7808 */ /* 0x000fe40005800000 */
[----:B------:R-:W-:Y:S02]  /*17400*/  FSEL R34, R34, -INF , !P4 ;  /* 0xff80000022227808 */ /* 0x000fe40006000000 */
[----:B------:R-:W-:-:S02]  /*17410*/  FMNMX.FTZ R12, R29, R12, !PT ;  /* 0x0000000c1d0c7209 */ /* 0x000fc40007810000 */
[C---:B------:R-:W-:Y:S02]  /*17420*/  ISETP.GT.AND P5, PT, R87.reuse, 0x19, P2 ;  /* 0x000000195700780c */ /* 0x040fe400017a4270 */
[C---:B------:R-:W-:Y:S02]  /*17430*/  ISETP.GT.AND P3, PT, R87.reuse, 0x20, P2 ;  /* 0x000000205700780c */ /* 0x040fe40001764270 */
[----:B------:R-:W-:Y:S02]  /*17440*/  ISETP.GT.AND P4, PT, R87, 0x21, P2 ;  /* 0x000000215700780c */ /* 0x000fe40001784270 */
[----:B------:R-:W-:Y:S02]  /*17450*/  FMNMX.FTZ R12, R32, R12, !PT ;  /* 0x0000000c200c7209 */ /* 0x000fe40007810000 */
[C---:B------:R-:W-:Y:S02]  /*17460*/  ISETP.LT.OR P5, PT, R137.reuse, 0x1a, P5 ;  /* 0x0000001a8900780c */ /* 0x040fe40002fa1670 */
[----:B------:R-:W-:-:S02]  /*17470*/  ISETP.LT.OR P3, PT, R137, 0x21, P3 ;  /* 0x000000218900780c */ /* 0x000fc40001f61670 */
[----:B------:R-:W-:Y:S02]  /*17480*/  ISETP.LT.OR P4, PT, R137, 0x22, P4 ;  /* 0x000000228900780c */ /* 0x000fe40002781670 */
[----:B------:R-:W-:Y:S02]  /*17490*/  LOP3.LUT R16, R16, 0xbfffffff, RZ, 0xc0, !PT ;  /* 0xbfffffff10107812 */ /* 0x000fe400078ec0ff */
[----:B------:R-:W-:Y:S02]  /*174a0*/  FMNMX.FTZ R12, R33, R12, !PT ;  /* 0x0000000c210c7209 */ /* 0x000fe40007810000 */
[----:B------:R-:W-:Y:S02]  /*174b0*/  FSEL R35, R35, -INF , !P5 ;  /* 0xff80000023237808 */ /* 0x000fe40006800000 */
[----:B------:R-:W-:Y:S02]  /*174c0*/  FSEL R38, R38, -INF , !P3 ;  /* 0xff80000026267808 */ /* 0x000fe40005800000 */
[----:B------:R-:W-:-:S02]  /*174d0*/  FSEL R39, R39, -INF , !P4 ;  /* 0xff80000027277808 */ /* 0x000fc40006000000 */
[C---:B------:R-:W-:Y:S02]  /*174e0*/  ISETP.GT.AND P5, PT, R87.reuse, 0x28, P2 ;  /* 0x000000285700780c */ /* 0x040fe400017a4270 */
[C---:B------:R-:W-:Y:S02]  /*174f0*/  ISETP.GT.AND P3, PT, R87.reuse, 0x29, P2 ;  /* 0x000000295700780c */ /* 0x040fe40001764270 */
[----:B------:R-:W-:Y:S02]  /*17500*/  ISETP.GT.AND P4, PT, R87, 0x30, P2 ;  /* 0x000000305700780c */ /* 0x000fe40001784270 */
[----:B------:R-:W-:Y:S02]  /*17510*/  @P0 LOP3.LUT R16, R16, 0x40000000, RZ, 0xfc, !PT ;  /* 0x4000000010100812 */ /* 0x000fe400078efcff */
        /* <DEDUP_REMOVED lines=9> */
[----:B------:R-:W-:Y:S02]  /*175b0*/  @P1 LOP3.LUT R16, R16, 0x20000000, RZ, 0xfc, !PT ;  /* 0x2000000010101812 */ /* 0x000fe400078efcff */
[C---:B------:R-:W-:Y:S02]  /*175c0*/  ISETP.GT.AND P5, PT, R87.reuse, 0x31, P2 ;  /* 0x000000315700780c */ /* 0x040fe400017a4270 */
        /* <DEDUP_REMOVED lines=15> */
[----:B------:R-:W-:Y:S02]  /*176c0*/  LOP3.LUT R16, R16, 0xfffffffd, RZ, 0xc0, !PT ;  /* 0xfffffffd10107812 */ /* 0x000fe400078ec0ff */
[C---:B------:R-:W-:Y:S02]  /*176d0*/  ISETP.LT.OR P5, PT, R137.reuse, 0x41, P5 ;  /* 0x000000418900780c */ /* 0x040fe40002fa1670 */
[C---:B------:R-:W-:Y:S02]  /*176e0*/  ISETP.LT.OR P3, PT, R137.reuse, 0x42, P3 ;  /* 0x000000428900780c */ /* 0x040fe40001f61670 */
[----:B------:R-:W-:Y:S02]  /*176f0*/  ISETP.LT.OR P4, PT, R137, 0x49, P4 ;  /* 0x000000498900780c */ /* 0x000fe40002781670 */
[----:B------:R-:W-:Y:S02]  /*17700*/  FMNMX.FTZ R12, R47, R12, !PT ;  /* 0x0000000c2f0c7209 */ /* 0x000fe40007810000 */
[----:B------:R-:W-:-:S02]  /*17710*/  @P1 LOP3.LUT R16, R16, 0x2, RZ, 0xfc, !PT ;  /* 0x0000000210101812 */ /* 0x000fc400078efcff */
[----:B------:R-:W-:Y:S02]  /*17720*/  ISETP.GT.AND P1, PT, R87, RZ, P2 ;  /* 0x000000ff5700720c */ /* 0x000fe40001724270 */
[----:B------:R-:W-:Y:S02]  /*17730*/  FSEL R56, R56, -INF , !P5 ;  /* 0xff80000038387808 */ /* 0x000fe40006800000 */
[----:B------:R-:W-:Y:S02]  /*17740*/  FSEL R57, R57, -INF , !P3 ;  /* 0xff80000039397808 */ /* 0x000fe40005800000 */
[----:B------:R-:W-:Y:S02]  /*17750*/  FSEL R60, R60, -INF , !P4 ;  /* 0xff8000003c3c7808 */ /* 0x000fe40006000000 */
[----:B------:R-:W-:Y:S02]  /*17760*/  FMNMX.FTZ R12, R50, R12, !PT ;  /* 0x0000000c320c7209 */ /* 0x000fe40007810000 */
[----:B------:R-:W-:-:S02]  /*17770*/  ISETP.GT.AND P5, PT, R87, 0x49, P2 ;  /* 0x000000495700780c */ /* 0x000fc400017a4270 */
[C---:B------:R-:W-:Y:S02]  /*17780*/  ISETP.GT.AND P3, PT, R87.reuse, 0x50, P2 ;  /* 0x000000505700780c */ /* 0x040fe40001764270 */
[----:B------:R-:W-:Y:S02]  /*17790*/  ISETP.GT.AND P4, PT, R87, 0x51, P2 ;  /* 0x000000515700780c */ /* 0x000fe40001784270 */
[----:B------:R-:W-:Y:S02]  /*177a0*/  FMNMX.FTZ R12, R51, R12, !PT ;  /* 0x0000000c330c7209 */ /* 0x000fe40007810000 */
[C---:B------:R-:W-:Y:S02]  /*177b0*/  ISETP.LT.OR P5, PT, R137.reuse, 0x4a, P5 ;  /* 0x0000004a8900780c */ /* 0x040fe40002fa1670 */
[C---:B------:R-:W-:Y:S02]  /*177c0*/  ISETP.LT.OR P3, PT, R137.reuse, 0x51, P3 ;  /* 0x000000518900780c */ /* 0x040fe40001f61670 */
[----:B------:R-:W-:-:S02]  /*177d0*/  ISETP.LT.OR P4, PT, R137, 0x52, P4 ;  /* 0x000000528900780c */ /* 0x000fc40002781670 */
[----:B------:R-:W-:Y:S02]  /*177e0*/  LOP3.LUT R16, R16, 0xffffffdf, RZ, 0xc0, !PT ;  /* 0xffffffdf10107812 */ /* 0x000fe400078ec0ff */
[----:B------:R-:W-:Y:S02]  /*177f0*/  FMNMX.FTZ R12, R54, R12, !PT ;  /* 0x0000000c360c7209 */ /* 0x000fe40007810000 */
[----:B------:R-:W-:Y:S02]  /*17800*/  FSEL R61, R61, -INF , !P5 ;  /* 0xff8000003d3d7808 */ /* 0x000fe40006800000 */
[----:B------:R-:W-:Y:S02]  /*17810*/  FSEL R64, R64, -INF , !P3 ;  /* 0xff80000040407808 */ /* 0x000fe40005800000 */
[----:B------:R-:W-:Y:S02]  /*17820*/  FSEL R65, R65, -INF , !P4 ;  /* 0xff80000041417808 */ /* 0x000fe40006000000 */
[----:B------:R-:W-:-:S02]  /*17830*/  ISETP.GT.AND P5, PT, R87, 0x58, P2 ;  /* 0x000000585700780c */ /* 0x000fc400017a4270 */
[C---:B------:R-:W-:Y:S02]  /*17840*/  ISETP.GT.AND P3, PT, R87.reuse, 0x59, P2 ;  /* 0x000000595700780c */ /* 0x040fe40001764270 */
[C---:B------:R-:W-:Y:S02]  /*17850*/  ISETP.GT.AND P4, PT, R87.reuse, 0x60, P2 ;  /* 0x000000605700780c */ /* 0x040fe40001784270 */
[----:B------:R-:W-:Y:S02]  /*17860*/  @P1 LOP3.LUT R16, R16, 0x20, RZ, 0xfc, !PT ;  /* 0x0000002010101812 */ /* 0x000fe400078efcff */
        /* <DEDUP_REMOVED lines=11> */
[C---:B------:R-:W-:Y:S02]  /*17920*/  ISETP.GT.AND P4, PT, R87.reuse, 0x69, P2 ;  /* 0x000000695700780c */ /* 0x040fe40001784270 */
[C---:B------:R-:W-:Y:S02]  /*17930*/  ISETP.GT.AND P5, PT, R87.reuse, 0x70, P2 ;  /* 0x000000705700780c */ /* 0x040fe400017a4270 */
[----:B------:R-:W-:Y:S02]  /*17940*/  ISETP.GT.AND P6, PT, R87, 0x71, P2 ;  /* 0x000000715700780c */ /* 0x000fe400017c4270 */
[----:B------:R-:W-:-:S02]  /*17950*/  LOP3.LUT P2, RZ, R16, 0x2, RZ, 0xc0, !PT ;  /* 0x0000000210ff7812 */ /* 0x000fc4000784c0ff */
[----:B------:R-:W-:Y:S02]  /*17960*/  FMNMX.FTZ R12, R59, R12, !PT ;  /* 0x0000000c3b0c7209 */ /* 0x000fe40007810000 */
[----:B------:R-:W-:Y:S02]  /*17970*/  LOP3.LUT R16, R16, 0xfffffff7, RZ, 0xc0, !PT ;  /* 0xfffffff710107812 */ /* 0x000fe400078ec0ff */
[----:B------:R-:W-:Y:S02]  /*17980*/  FMNMX.FTZ R12, R62, R12, !PT ;  /* 0x0000000c3e0c7209 */ /* 0x000fe40007810000 */
[----:B------:R-:W-:Y:S02]  /*17990*/  @P1 LOP3.LUT R16, R16, 0x8, RZ, 0xfc, !PT ;  /* 0x0000000810101812 */ /* 0x000fe400078efcff */
[----:B------:R-:W-:Y:S02]  /*179a0*/  ISETP.LT.OR P1, PT, R137, 0x69, P3 ;  /* 0x000000698900780c */ /* 0x000fe40001f21670 */
[----:B------:R-:W-:-:S02]  /*179b0*/  FMNMX.FTZ R12, R63, R12, !PT ;  /* 0x0000000c3f0c7209 */ /* 0x000fc40007810000 */
[----:B------:R-:W-:Y:S02]  /*179c0*/  LOP3.LUT P3, RZ, R16, 0x20, RZ, 0xc0, !PT ;  /* 0x0000002010ff7812 */ /* 0x000fe4000786c0ff */
[----:B------:R-:W-:Y:S02]  /*179d0*/  FMNMX.FTZ R12, R68, R12, !PT ;  /* 0x0000000c440c7209 */ /* 0x000fe40007810000 */
[----:B------:R-:W-:Y:S02]  /*179e0*/  ISETP.LT.OR P3, PT, R137, 0x1, P3 ;  /* 0x000000018900780c */ /* 0x000fe40001f61670 */
[----:B------:R-:W-:Y:S02]  /*179f0*/  FMNMX.FTZ R12, R69, R12, !PT ;  /* 0x0000000c450c7209 */ /* 0x000fe40007810000 */
[----:B------:R-:W-:Y:S02]  /*17a00*/  FSEL R13, R13, -INF , !P3 ;  /* 0xff8000000d0d7808 */ /* 0x000fe40005800000 */
        /* <DEDUP_REMOVED lines=16> */
[----:B------:R-:W-:Y:S01]  /*17b10*/  ISETP.LT.OR P0, PT, R137, 0x62, P0 ;  /* 0x000000628900780c */ /* 0x000fe20000701670 */
[----:B------:R-:W0:Y:S01]  /*17b20*/  SHFL.BFLY PT, R24, R12, 0x2, 0x1f ;  /* 0x0c401f000c187f89 */ /* 0x000e2200000e0000 */
[----:B------:R-:W-:Y:S02]  /*17b30*/  FMNMX.FTZ R82, R38, R82, !PT ;  /* 0x0000005226527209 */ /* 0x000fe40007810000 */
[----:B------:R-:W-:-:S02]  /*17b40*/  LOP3.LUT R16, R16, 0xffffffbf, RZ, 0xc0, !PT ;  /* 0xffffffbf10107812 */ /* 0x000fc400078ec0ff */
[----:B------:R-:W-:Y:S02]  /*17b50*/  FMNMX.FTZ R82, R39, R82, !PT ;  /* 0x0000005227527209 */ /* 0x000fe40007810000 */
[C---:B------:R-:W-:Y:S02]  /*17b60*/  ISETP.LT.OR P6, PT, R137.reuse, 0x72, P6 ;  /* 0x000000728900780c */ /* 0x040fe400037c1670 */
[----:B------:R-:W-:Y:S02]  /*17b70*/  FMNMX.FTZ R82, R42, R82, !PT ;  /* 0x000000522a527209 */ /* 0x000fe40007810000 */
[----:B------:R-:W-:Y:S02]  /*17b80*/  ISETP.LT.OR P2, PT, R137, 0x79, P2 ;  /* 0x000000798900780c */ /* 0x000fe40001741670 */
[----:B------:R-:W-:Y:S02]  /*17b90*/  FMNMX.FTZ R82, R43, R82, !PT ;  /* 0x000000522b527209 */ /* 0x000fe40007810000 */
[----:B------:R-:W-:-:S02]  /*17ba0*/  @P0 LOP3.LUT R16, R16, 0x40, RZ, 0xfc, !PT ;  /* 0x0000004010100812 */ /* 0x000fc400078efcff */
[----:B------:R-:W-:Y:S02]  /*17bb0*/  FMNMX.FTZ R82, R48, R82, !PT ;  /* 0x0000005230527209 */ /* 0x000fe40007810000 */
[----:B------:R-:W-:Y:S02]  /*17bc0*/  ISETP.LT.OR P0, PT, R137, 0x6a, P4 ;  /* 0x0000006a8900780c */ /* 0x000fe40002701670 */
[----:B------:R-:W-:Y:S02]  /*17bd0*/  FMNMX.FTZ R82, R49, R82, !PT ;  /* 0x0000005231527209 */ /* 0x000fe40007810000 */
[----:B------:R-:W-:Y:S02]  /*17be0*/  LOP3.LUT R16, R16, 0xffffffef, RZ, 0xc0, !PT ;  /* 0xffffffef10107812 */ /* 0x000fe400078ec0ff */
[----:B0-----:R-:W-:Y:S02]  /*17bf0*/  FMNMX.FTZ R12, R12, R24, !PT ;  /* 0x000000180c0c7209 */ /* 0x001fe40007810000 */
[----:B------:R-:W-:-:S02]  /*17c00*/  FMNMX.FTZ R82, R52, R82, !PT ;  /* 0x0000005234527209 */ /* 0x000fc40007810000 */
[----:B------:R-:W-:Y:S01]  /*17c10*/  @P1 LOP3.LUT R16, R16, 0x10, RZ, 0xfc, !PT ;  /* 0x0000001010101812 */ /* 0x000fe200078efcff */
[----:B------:R-:W0:Y:S01]  /*17c20*/  SHFL.BFLY PT, R24, R12, 0x1, 0x1f ;  /* 0x0c201f000c187f89 */ /* 0x000e2200000e0000 */
[----:B------:R-:W-:Y:S02]  /*17c30*/  FMNMX.FTZ R82, R53, R82, !PT ;  /* 0x0000005235527209 */ /* 0x000fe40007810000 */
[----:B------:R-:W-:Y:S02]  /*17c40*/  LOP3.LUT P4, RZ, R16, 0x8, RZ, 0xc0, !PT ;  /* 0x0000000810ff7812 */ /* 0x000fe4000788c0ff */
[----:B------:R-:W-:Y:S02]  /*17c50*/  FMNMX.FTZ R82, R56, R82, !PT ;  /* 0x0000005238527209 */ /* 0x000fe40007810000 */
[----:B------:R-:W-:Y:S02]  /*17c60*/  LOP3.LUT R16, R16, 0x7fffffff, RZ, 0xc0, !PT ;  /* 0x7fffffff10107812 */ /* 0x000fe400078ec0ff */
[----:B------:R-:W-:-:S02]  /*17c70*/  FMNMX.FTZ R82, R57, R82, !PT ;  /* 0x0000005239527209 */ /* 0x000fc40007810000 */
[----:B------:R-:W-:Y:S02]  /*17c80*/  @P0 LOP3.LUT R16, R16, 0x80000000, RZ, 0xfc, !PT ;  /* 0x8000000010100812 */ /* 0x000fe400078efcff */
[----:B------:R-:W-:Y:S02]  /*17c90*/  FMNMX.FTZ R82, R60, R82, !PT ;  /* 0x000000523c527209 */ /* 0x000fe40007810000 */
[----:B------:R-:W-:Y:S02]  /*17ca0*/  ISETP.LT.OR P1, PT, R137, 0x71, P5 ;  /* 0x000000718900780c */ /* 0x000fe40002f21670 */
[----:B------:R-:W-:Y:S02]  /*17cb0*/  FMNMX.FTZ R82, R61, R82, !PT ;  /* 0x000000523d527209 */ /* 0x000fe40007810000 */
[----:B------:R-:W-:Y:S02]  /*17cc0*/  LOP3.LUT P0, RZ, R16, 0x40, RZ, 0xc0, !PT ;  /* 0x0000004010ff7812 */ /* 0x000fe4000780c0ff */
[----:B------:R-:W-:-:S02]  /*17cd0*/  FMNMX.FTZ R82, R64, R82, !PT ;  /* 0x0000005240527209 */ /* 0x000fc40007810000 */
[----:B------:R-:W-:Y:S02]  /*17ce0*/  FSEL R71, R71, -INF , !P0 ;  /* 0xff80000047477808 */ /* 0x000fe40004000000 */
[----:B------:R-:W-:Y:S02]  /*17cf0*/  FMNMX.FTZ R82, R65, R82, !PT ;  /* 0x0000005241527209 */ /* 0x000fe40007810000 */
[----:B0-----:R-:W-:Y:S01]  /*17d00*/  FMNMX.FTZ R12, R12, R24, !PT ;  /* 0x000000180c0c7209 */ /* 0x001fe20007810000 */
[----:B------:R-:W-:Y:S01]  /*17d10*/  IMAD.U32 R24, RZ, RZ, UR37 ;  /* 0x00000025ff187e24 */ /* 0x000fe2000f8e00ff */
[----:B------:R-:W-:Y:S02]  /*17d20*/  FMNMX.FTZ R82, R66, R82, !PT ;  /* 0x0000005242527209 */ /* 0x000fe40007810000 */
[C---:B------:R-:W-:Y:S01]  /*17d30*/  FSETP.NEU.FTZ.AND P5, PT, R12.reuse, -INF , PT ;  /* 0xff8000000c00780b */ /* 0x040fe20003fbd000 */
[----:B------:R-:W-:-:S01]  /*17d40*/  FFMA.FTZ R85, R12, R24, -8 ;  /* 0xc10000000c557423 */ /* 0x000fc20000010018 */
[----:B------:R-:W-:-:S02]  /*17d50*/  FMNMX.FTZ R82, R67, R82, !PT ;  /* 0x0000005243527209 */ /* 0x000fc40007810000 */
[----:B------:R-:W-:Y:S02]  /*17d60*/  FSEL R25, R12, RZ, P5 ;  /* 0x000000ff0c197208 */ /* 0x000fe40002800000 */
[----:B------:R-:W-:Y:S02]  /*17d70*/  FSEL R85, R85, RZ, P5 ;  /* 0x000000ff55557208 */ /* 0x000fe40002800000 */
[----:B------:R-:W-:Y:S01]  /*17d80*/  LOP3.LUT P5, RZ, R16, 0x10, RZ, 0xc0, !PT ;  /* 0x0000001010ff7812 */ /* 0x000fe200078ac0ff */
[----:B------:R-:W-:Y:S01]  /*17d90*/  FADD.FTZ R25, -R25, R152 ;  /* 0x0000009819197221 */ /* 0x000fe20000010100 */
[----:B------:R-:W-:Y:S01]  /*17da0*/  FMNMX.FTZ R82, R70, R82, !PT ;  /* 0x0000005246527209 */ /* 0x000fe20007810000 */
[-CC-:B------:R-:W-:Y:S01]  /*17db0*/  FFMA.FTZ R44, R44, R24.reuse, -R85.reuse ;  /* 0x000000182c2c7223 */ /* 0x180fe20000010855 */
[----:B------:R-:W-:Y:S01]  /*17dc0*/  LOP3.LUT P0, RZ, R16, 0x80000000, RZ, 0xc0, !PT ;  /* 0x8000000010ff7812 */ /* 0x000fe2000780c0ff */
        /* <DEDUP_REMOVED lines=37> */
[----:B------:R-:W-:Y:S01]  /*18020*/  FSEL R78, R78, -INF , !P6 ;  /* 0xff8000004e4e7808 */ /* 0x000fe20007000000 */
[----:B------:R-:W-:Y:S01]  /*18030*/  FMUL.FTZ R25, R25, R24 ;  /* 0x0000001819197220 */ /* 0x000fe20000410000 */
[----:B------:R-:W-:Y:S01]  /*18040*/  FMNMX.FTZ R85, R77, R82, !PT ;  /* 0x000000524d557209 */ /* 0x000fe20007810000 */
[----:B------:R-:W-:Y:S01]  /*18050*/  MUFU.EX2 R44, R44 ;  /* 0x0000002c002c7308 */ /* 0x000fe20000000800 */
[----:B------:R-:W-:-:S02]  /*18060*/  ISETP.LT.OR P4, PT, R137, 0x7a, P4 ;  /* 0x0000007a8900780c */ /* 0x000fc40002781670 */
[----:B------:R-:W-:Y:S02]  /*18070*/  FSEL R82, R5, -INF , !P2 ;  /* 0xff80000005527808 */ /* 0x000fe40005000000 */
[----:B------:R-:W-:Y:S02]  /*18080*/  FMNMX.FTZ R85, R78, R85, !PT ;  /* 0x000000554e557209 */ /* 0x000fe40007810000 */
[----:B------:R-:W-:Y:S01]  /*18090*/  FSEL R81, R81, -INF , !P4 ;  /* 0xff80000051517808 */ /* 0x000fe20006000000 */
[----:B------:R-:W0:Y:S01]  /*180a0*/  MUFU.EX2 R25, R25 ;  /* 0x0000001900197308 */ /* 0x000e220000000800 */
[----:B------:R-:W-:Y:S02]  /*180b0*/  FMNMX.FTZ R5, R82, R85, !PT ;  /* 0x0000005552057209 */ /* 0x000fe40007810000 */
[----:B------:R-:W-:Y:S02]  /*180c0*/  LOP3.LUT P0, RZ, R16, 0x40000000, RZ, 0xc0, !PT ;  /* 0x4000000010ff7812 */ /* 0x000fe4000780c0ff */
[----:B------:R-:W-:-:S02]  /*180d0*/  FMNMX.FTZ R5, R81, R5, !PT ;  /* 0x0000000551057209 */ /* 0x000fc40007810000 */
[----:B------:R-:W-:Y:S01]  /*180e0*/  LOP3.LUT P1, RZ, R16, 0x20000000, RZ, 0xc0, !PT ;  /* 0x2000000010ff7812 */ /* 0x000fe2000782c0ff */
[----:B------:R-:W1:Y:S02]  /*180f0*/  MUFU.EX2 R20, R20 ;  /* 0x0000001400147308 */ /* 0x000e640000000800 */
[----:B------:R-:W2:Y:S06]  /*18100*/  SHFL.BFLY PT, R85, R5, 0x2, 0x1f ;  /* 0x0c401f0005557f89 */ /* 0x000eac00000e0000 */
[----:B------:R-:W-:Y:S01]  /*18110*/  MUFU.EX2 R45, R45 ;  /* 0x0000002d002d7308 */ /* 0x000fe20000000800 */
[----:B0-----:R-:W-:-:S07]  /*18120*/  FFMA.FTZ R4, R25, R4, R44 ;  /* 0x0000000419047223 */ /* 0x001fce000001002c */
[----:B------:R-:W-:Y:S01]  /*18130*/  MUFU.EX2 R138, R138 ;  /* 0x0000008a008a7308 */ /* 0x000fe20000000800 */
[----:B-1----:R-:W-:-:S07]  /*18140*/  FADD.FTZ R4, R20, R4 ;  /* 0x0000000414047221 */ /* 0x002fce0000010000 */
[----:B------:R-:W-:Y:S01]  /*18150*/  MUFU.EX2 R28, R28 ;  /* 0x0000001c001c7308 */ /* 0x000fe20000000800 */
[----:B--2---:R-:W-:-:S05]  /*18160*/  FMNMX.FTZ R5, R5, R85, !PT ;  /* 0x0000005505057209 */ /* 0x004fca0007810000 */
[----:B------:R-:W0:Y:S02]  /*18170*/  SHFL.BFLY PT, R85, R5, 0x1, 0x1f ;  /* 0x0c201f0005557f89 */ /* 0x000e2400000e0000 */
[----:B------:R-:W-:Y:S08]  /*18180*/  MUFU.EX2 R29, R29 ;  /* 0x0000001d001d7308 */ /* 0x000ff00000000800 */
[----:B------:R-:W-:Y:S08]  /*18190*/  MUFU.EX2 R32, R32 ;  /* 0x0000002000207308 */ /* 0x000ff00000000800 */
[----:B------:R-:W-:Y:S01]  /*181a0*/  MUFU.EX2 R33, R33 ;  /* 0x0000002100217308 */ /* 0x000fe20000000800 */
[----:B0-----:R-:W-:-:S07]  /*181b0*/  FMNMX.FTZ R5, R5, R85, !PT ;  /* 0x0000005505057209 */ /* 0x001fce0007810000 */
[----:B------:R-:W-:Y:S01]  /*181c0*/  MUFU.EX2 R36, R36 ;  /* 0x0000002400247308 */ /* 0x000fe20000000800 */
[C---:B------:R-:W-:Y:S01]  /*181d0*/  FSETP.NEU.FTZ.AND P2, PT, R5.reuse, -INF , PT ;  /* 0xff8000000500780b */ /* 0x040fe20003f5d000 */
[----:B------:R-:W-:-:S03]  /*181e0*/  FFMA.FTZ R86, R5, R24, -8 ;  /* 0xc100000005567423 */ /* 0x000fc60000010018 */
[----:B------:R-:W-:-:S03]  /*181f0*/  FSEL R85, R5, RZ, P2 ;  /* 0x000000ff05557208 */ /* 0x000fc60001000000 */
[----:B------:R-:W-:Y:S01]  /*18200*/  MUFU.EX2 R37, R37 ;  /* 0x0000002500257308 */ /* 0x000fe20000000800 */
[----:B------:R-:W-:Y:S01]  /*18210*/  FSEL R87, R86, RZ, P2 ;  /* 0x000000ff56577208 */ /* 0x000fe20001000000 */
[----:B------:R-:W-:-:S04]  /*18220*/  FADD.FTZ R85, -R85, R153 ;  /* 0x0000009955557221 */ /* 0x000fc80000010100 */
        /* <DEDUP_REMOVED lines=152> */
.L_x_9208:
        /* <DEDUP_REMOVED lines=89> */
[C---:B--2---:R-:W-:Y:S01]  /*19140*/  ISETP.GT.AND P2, PT, R0.reuse, R86, PT ;  /* 0x000000560000720c */ /* 0x044fe20003f44270 */
[----:B------:R-:W-:-:S12]  /*19150*/  VIADD R0, R0, 0xffffffff ;  /* 0xffffffff00007836 */ /* 0x000fd80000000000 */
[----:B---3--:R-:W-:Y:S05]  /*19160*/  @P2 BRA `(.L_x_9209) ;  /* 0xffffffc800582947 */ /* 0x008fea000383ffff */
.L_x_9189:
[----:B------:R-:W-:Y:S05]  /*19170*/  BSYNC B0 ;  /* 0x0000000000007941 */ /* 0x000fea0003800000 */
.L_x_9188:
[----:B------:R-:W-:Y:S06]  /*19180*/  BAR.ARV 0x8, 0x1a0 ;  /* 0x0206800000007b1d */ /* 0x000fec0000002000 */
[----:B------:R-:W-:Y:S05]  /*19190*/  @!P0 BRA `(.L_x_9210) ;  /* 0x0000000000048947 */ /* 0x000fea0003800000 */
[----:B------:R-:W-:Y:S01]  /*191a0*/  BPT.TRAP 0x1 ;  /* 0x000000040000795c */ /* 0x000fe20000300000 */
.L_x_9210:
[----:B------:R-:W-:Y:S01]  /*191b0*/  IMAD R2, R18, 0x8, R17 ;  /* 0x0000000812027824 */ /* 0x000fe200078e0211 */
[----:B------:R-:W-:-:S04]  /*191c0*/  SHF.L.U32 R7, R22, 0x1f, RZ ;  /* 0x0000001f16077819 */ /* 0x000fc800000006ff */
[----:B------:R2:W3:Y:S01]  /*191d0*/  SYNCS.PHASECHK.TRANS64.TRYWAIT P1, [R2+URZ+0x19c50], R7 ;  /* 0x019c5007020075a7 */ /* 0x0004e2000802017f */
[----:B------:R-:W-:Y:S05]  /*191e0*/  @!P0 BRA `(.L_x_9211) ;  /* 0x0000000000048947 */ /* 0x000fea0003800000 */
[----:B------:R-:W-:Y:S01]  /*191f0*/  BPT.TRAP 0x1 ;  /* 0x000000040000795c */ /* 0x000fe20000300000 */
.L_x_9211:
[----:B------:R-:W-:Y:S04]  /*19200*/  BSSY B0, `(.L_x_9212) ;  /* 0x0000004000007945 */ /* 0x000fe80003800000 */
[----:B---3--:R-:W-:Y:S05]  /*19210*/  @P1 BRA `(.L_x_9213) ;  /* 0x0000000000081947 */ /* 0x008fea0003800000 */
[----:B------:R-:W3:Y:S02]  /*19220*/  SYNCS.PHASECHK.TRANS64.TRYWAIT P1, [R2+URZ+0x19c50], R7 ;  /* 0x019c5007020075a7 */ /* 0x000ee4000802017f */
[----:B---3--:R-:W-:Y:S05]  /*19230*/  @!P1 BRA `(.L_x_9214) ;  /* 0x0000009c000c9947 */ /* 0x008fea0003800000 */
.L_x_9213:
[----:B------:R-:W-:Y:S05]  /*19240*/  BSYNC B0 ;  /* 0x0000000000007941 */ /* 0x000fea0003800000 */
.L_x_9212:
[----:B------:R-:W4:Y:S01]  /*19250*/  LDL.LU R15, [R1+0x4c] ;  /* 0x00004c00010f7983 */ /* 0x000f220000300800 */
[----:B------:R-:W-:-:S03]  /*19260*/  ULDC.64 UR4, c[0x0][0x9a0] ;  /* 0x0002680000047ab9 */ /* 0x000fc60000000a00 */
[----:B------:R-:W5:Y:S01]  /*19270*/  LDL.LU R14, [R1+0x54] ;  /* 0x00005400010e7983 */ /* 0x000f620000300800 */
[----:B------:R-:W-:Y:S01]  /*19280*/  VIADD R17, R17, 0x3000 ;  /* 0x0000300011117836 */ /* 0x000fe20000000000 */
[----:B------:R-:W-:Y:S01]  /*19290*/  ISETP.NE.U32.AND P1, PT, RZ, UR4, PT ;  /* 0x00000004ff007c0c */ /* 0x000fe2000bf25070 */
[----:B--23--:R-:W-:Y:S01]  /*192a0*/  IMAD.MOV.U32 R7, RZ, RZ, 0x40000040 ;  /* 0x40000040ff077424 */ /* 0x00cfe200078e00ff */
[----:B------:R-:W-:Y:S02]  /*192b0*/  WARPGROUP.ARRIVE ;  /* 0x00000000000079c5 */ /* 0x000fe40000000000 */
[----:B------:R-:W-:Y:S02]  /*192c0*/  SHF.R.U32.HI R17, RZ, 0x4, R17 ;  /* 0x00000004ff117819 */ /* 0x000fe40000011611 */
[----:B------:R-:W-:Y:S02]  /*192d0*/  R2UR UR7, R7 ;  /* 0x00000000070772ca */ /* 0x000fe400000e0000 */
[----:B------:R-:W-:-:S02]  /*192e0*/  LOP3.LUT R17, R17, 0x3fff, RZ, 0xc0, !PT ;  /* 0x00003fff11117812 */ /* 0x000fc400078ec0ff */
[----:B------:R-:W-:Y:S02]  /*192f0*/  ISETP.NE.AND.EX P1, PT, RZ, UR5, PT, P1 ;  /* 0x00000005ff007c0c */ /* 0x000fe4000bf25310 */
[----:B------:R-:W-:-:S05]  /*19300*/  LOP3.LUT R17, R17, 0x10000, RZ, 0xfc, !PT ;  /* 0x0001000011117812 */ /* 0x000fca00078efcff */
[----:B------:R-:W-:-:S05]  /*19310*/  IMAD R6, R18, 0x300, R17 ;  /* 0x0000030012067824 */ /* 0x000fca00078e0211 */
[----:B------:R-:W-:Y:S01]  /*19320*/  R2UR UR6, R6 ;  /* 0x00000000060672ca */ /* 0x000fe200000e0000 */
[----:B------:R-:W2:Y:S08]  /*19330*/  @P1 LDC.64 R10, c[0x0][0x9c8] ;  /* 0x00027200ff0a1b82 */ /* 0x000eb00000000a00 */
[----:B------:R-:W3:Y:S04]  /*19340*/  @P1 LDC.64 R8, c[0x0][0x9d0] ;  /* 0x00027400ff081b82 */ /* 0x000ee80000000a00 */
[----:B------:R-:W-:Y:S03]  /*19350*/  QGMMA.64x96x32.F32.E4M3.E4M3 R88, R148, gdesc[UR4], R88, gsb0 ;  /* 0x0160000494587df3 */ /* 0x000fe60008000858 */
[----:B------:R-:W-:-:S02]  /*19360*/  WARPGROUP.DEPBAR.LE gsb0, 0x0 ;  /* 0x00008000000079c5 */ /* 0x000fc40000010000 */
[----:B------:R-:W-:Y:S01]  /*19370*/  WARPGROUP.ARRIVE ;  /* 0x00000000000079c5 */ /* 0x000fe20000000000 */
[----:B----4-:R-:W-:-:S05]  /*19380*/  @P1 SHF.R.S32.HI R13, RZ, 0x1f, R15 ;  /* 0x0000001fff0d1819 */ /* 0x010fca000001140f */
[----:B--2---:R-:W-:Y:S01]  /*19390*/  @P1 IMAD R0, R13, R10, RZ ;  /* 0x0000000a0d001224 */ /* 0x004fe200078e02ff */
[----:B-----5:R-:W-:-:S03]  /*193a0*/  @P1 SHF.R.S32.HI R13, RZ, 0x1f, R14 ;  /* 0x0000001fff0d1819 */ /* 0x020fc6000001140e */
[C---:B------:R-:W-:Y:S02]  /*193b0*/  @P1 IMAD R7, R15.reuse, R11, R0 ;  /* 0x0000000b0f071224 */ /* 0x040fe400078e0200 */
[----:B------:R-:W-:-:S04]  /*193c0*/  @P1 IMAD.WIDE.U32 R10, R15, R10, RZ ;  /* 0x0000000a0f0a1225 */ /* 0x000fc800078e00ff */
[-C--:B---3--:R-:W-:Y:S02]  /*193d0*/  @P1 IMAD R0, R13, R8.reuse, RZ ;  /* 0x000000080d001224 */ /* 0x088fe400078e02ff */
[----:B------:R-:W-:Y:S02]  /*193e0*/  @P1 IMAD.IADD R11, R11, 0x1, R7 ;  /* 0x000000010b0b1824 */ /* 0x000fe400078e0207 */
[C---:B------:R-:W-:Y:S02]  /*193f0*/  @P1 IMAD R7, R14.reuse, R9, R0 ;  /* 0x000000090e071224 */ /* 0x040fe400078e0200 */
[----:B------:R-:W-:-:S04]  /*19400*/  @P1 IMAD.WIDE.U32 R8, R14, R8, R10 ;  /* 0x000000080e081225 */ /* 0x000fc800078e000a */
[----:B------:R-:W-:Y:S01]  /*19410*/  @P1 IMAD.IADD R7, R9, 0x1, R7 ;  /* 0x0000000109071824 */ /* 0x000fe200078e0207 */
[----:B------:R-:W-:Y:S01]  /*19420*/  @P1 LEA R10, P2, R8, UR4, 0x2 ;  /* 0x00000004080a1c11 */ /* 0x000fe2000f8410ff */
[----:B------:R-:W-:-:S03]  /*19430*/  IMAD.MOV.U32 R13, RZ, RZ, 0x3f800000 ;  /* 0x3f800000ff0d7424 */ /* 0x000fc600078e00ff */
[----:B------:R-:W-:-:S05]  /*19440*/  @P1 LEA.HI.X R11, R8, UR5, R7, 0x2, P2 ;  /* 0x00000005080b1c11 */ /* 0x000fca00090f1407 */
[----:B------:R2:W3:Y:S01]  /*19450*/  @P1 LDG.E R13, desc[UR40][R10.64] ;  /* 0x000000280a0d1981 */ /* 0x0004e2000c1e1900 */
[----:B------:R-:W-:Y:S02]  /*19460*/  VIADD R8, R6, 0x2 ;  /* 0x0000000206087836 */ /* 0x000fe40000000000 */
[----:B------:R-:W-:Y:S02]  /*19470*/  IMAD.MOV.U32 R9, RZ, RZ, 0x40000040 ;  /* 0x40000040ff097424 */ /* 0x000fe400078e00ff */
[----:B------:R-:W-:Y:S01]  /*19480*/  IMAD.MOV.U32 R7, RZ, RZ, 0x40000040 ;  /* 0x40000040ff077424 */ /* 0x000fe200078e00ff */
[----:B------:R-:W-:Y:S01]  /*19490*/  R2UR UR6, R8 ;  /* 0x00000000080672ca */ /* 0x000fe200000e0000 */
[C---:B------:R-:W-:Y:S01]  /*194a0*/  VIADD R8, R6.reuse, 0x4 ;  /* 0x0000000406087836 */ /* 0x040fe20000000000 */
[----:B------:R-:W-:Y:S01]  /*194b0*/  R2UR UR7, R9 ;  /* 0x00000000090772ca */ /* 0x000fe200000e0000 */
[----:B------:R-:W-:Y:S02]  /*194c0*/  IMAD.MOV.U32 R9, RZ, RZ, 0x40000040 ;  /* 0x40000040ff097424 */ /* 0x000fe400078e00ff */
[----:B------:R-:W-:-:S10]  /*194d0*/  VIADD R6, R6, 0x6 ;  /* 0x0000000606067836 */ /* 0x000fd40000000000 */
[----:B------:R-:W-:Y:S01]  /*194e0*/  QGMMA.64x96x32.F32.E4M3.E4M3 R88, R144, gdesc[UR4], R88, gsb0 ;  /* 0x0160000490587df3 */ /* 0x000fe20008000858 */
[----:B------:R-:W-:Y:S02]  /*194f0*/  R2UR UR6, R8 ;  /* 0x00000000080672ca */ /* 0x000fe400000e0000 */
[----:B------:R-:W-:Y:S01]  /*19500*/  R2UR UR7, R9 ;  /* 0x00000000090772ca */ /* 0x000fe200000e0000 */
[----:B------:R-:W4:Y:S04]  /*19510*/  SHFL.BFLY PT, R8, R3, 0x2, 0x1f ;  /* 0x0c401f0003087f89 */ /* 0x000f2800000e0000 */
[----:B------:R-:W5:Y:S01]  /*19520*/  SHFL.BFLY PT, R9, R4, 0x2, 0x1f ;  /* 0x0c401f0004097f89 */ /* 0x000f6200000e0000 */
[----:B----4-:R-:W-:-:S01]  /*19530*/  FADD.FTZ R8, R8, R3 ;  /* 0x0000000308087221 */ /* 0x010fc20000010000 */
[----:B------:R-:W-:-:S02]  /*19540*/  IMAD.MOV.U32 R3, RZ, RZ, -0x800000 ;  /* 0xff800000ff037424 */ /* 0x000fc400078e00ff */
[----:B-----5:R-:W-:-:S01]  /*19550*/  FADD.FTZ R9, R9, R4 ;  /* 0x0000000409097221 */ /* 0x020fc20000010000 */
[----:B------:R-:W-:-:S04]  /*19560*/  IMAD.MOV.U32 R4, RZ, RZ, RZ ;  /* 0x000000ffff047224 */ /* 0x000fc800078e00ff */
[----:B------:R-:W2:Y:S02]  /*19570*/  SHFL.BFLY PT, R0, R9, 0x1, 0x1f ;  /* 0x0c201f0009007f89 */ /* 0x000ea400000e0000 */
[----:B--2---:R-:W-:-:S01]  /*19580*/  FADD.FTZ R10, R9, R0 ;  /* 0x00000000090a7221 */ /* 0x004fc20000010000 */
[----:B------:R-:W-:-:S03]  /*19590*/  IMAD.MOV.U32 R0, RZ, RZ, -0x800000 ;  /* 0xff800000ff007424 */ /* 0x000fc600078e00ff */
[C---:B------:R-:W-:Y:S01]  /*195a0*/  FMUL.FTZ R14, R10.reuse, 0.00390625 ;  /* 0x3b8000000a0e7820 */ /* 0x040fe20000410000 */
[----:B------:R-:W-:-:S04]  /*195b0*/  FSETP.NE.FTZ.AND P1, PT, R10, RZ, PT ;  /* 0x000000ff0a00720b */ /* 0x000fc80003f35000 */
[----:B------:R-:W-:-:S09]  /*195c0*/  FSETP.NE.FTZ.AND P2, PT, R14, RZ, PT ;  /* 0x000000ff0e00720b */ /* 0x000fd20003f55000 */
[----:B------:R-:W-:Y:S01]  /*195d0*/  @P1 MUFU.RCP R4, R10 ;  /* 0x0000000a00041308 */ /* 0x000fe20000001000 */
[----:B------:R-:W-:Y:S02]  /*195e0*/  WARPGROUP.DEPBAR.LE gsb0, 0x0 ;  /* 0x00008000000079c5 */ /* 0x000fe40000010000 */
[----:B------:R-:W-:-:S06]  /*195f0*/  WARPGROUP.ARRIVE ;  /* 0x00000000000079c5 */ /* 0x000fcc0000000000 */
[----:B------:R-:W-:Y:S01]  /*19600*/  QGMMA.64x96x32.F32.E4M3.E4M3 R88, R140, gdesc[UR4], R88, gsb0 ;  /* 0x016000048c587df3 */ /* 0x000fe20008000858 */
[----:B------:R-:W-:Y:S02]  /*19610*/  R2UR UR6, R6 ;  /* 0x00000000060672ca */ /* 0x000fe400000e0000 */
[----:B------:R-:W-:Y:S01]  /*19620*/  R2UR UR7, R7 ;  /* 0x00000000070772ca */ /* 0x000fe200000e0000 */
[----:B------:R-:W2:Y:S01]  /*19630*/  @P2 MUFU.LG2 R6, R14 ;  /* 0x0000000e00062308 */ /* 0x000ea20000000c00 */
[----:B------:R-:W4:Y:S01]  /*19640*/  SHFL.BFLY PT, R7, R8, 0x1, 0x1f ;  /* 0x0c201f0008077f89 */ /* 0x000f2200000e0000 */
[----:B--2---:R-:W-:Y:S01]  /*19650*/  @P2 FMUL.FTZ R6, R6, 0.69314718246459960938 ;  /* 0x3f31721806062820 */ /* 0x004fe20000410000 */
[----:B----4-:R-:W-:Y:S01]  /*19660*/  FADD.FTZ R11, R8, R7 ;  /* 0x00000007080b7221 */ /* 0x010fe20000010000 */
[----:B------:R-:W-:Y:S02]  /*19670*/  IMAD.MOV.U32 R8, RZ, RZ, RZ ;  /* 0x000000ffff087224 */ /* 0x000fe400078e00ff */
[----:B------:R-:W-:Y:S01]  /*19680*/  @P2 FMUL.FTZ R7, R24, 0.69314718246459960938 ;  /* 0x3f31721818072820 */ /* 0x000fe20000410000 */
[C---:B------:R-:W-:Y:S01]  /*19690*/  FMUL.FTZ R15, R11.reuse, 0.00390625 ;  /* 0x3b8000000b0f7820 */ /* 0x040fe20000410000 */
[----:B------:R-:W-:-:S02]  /*196a0*/  FSETP.NE.FTZ.AND P1, PT, R11, RZ, PT ;  /* 0x000000ff0b00720b */ /* 0x000fc40003f35000 */
[----:B------:R-:W-:-:S02]  /*196b0*/  @P2 FFMA.FTZ R0, R7, R12, R6 ;  /* 0x0000000c07002223 */ /* 0x000fc40000010006 */
[----:B------:R-:W-:-:S09]  /*196c0*/  FSETP.NE.FTZ.AND P3, PT, R15, RZ, PT ;  /* 0x000000ff0f00720b */ /* 0x000fd20003f75000 */
[----:B------:R-:W-:Y:S04]  /*196d0*/  @P1 MUFU.RCP R8, R11 ;  /* 0x0000000b00081308 */ /* 0x000fe80000001000 */
[----:B------:R-:W-:-:S04]  /*196e0*/  @P3 FMUL.FTZ R17, R24, 0.69314718246459960938 ;  /* 0x3f31721818113820 */ /* 0x000fc80000410000 */
[----:B------:R-:W2:Y:S02]  /*196f0*/  @P3 MUFU.LG2 R9, R15 ;  /* 0x0000000f00093308 */ /* 0x000ea40000000c00 */
[----:B--2---:R-:W-:-:S04]  /*19700*/  @P3 FMUL.FTZ R10, R9, 0.69314718246459960938 ;  /* 0x3f317218090a3820 */ /* 0x004fc80000410000 */
[----:B------:R-:W-:Y:S01]  /*19710*/  @P3 FFMA.FTZ R3, R17, R5, R10 ;  /* 0x0000000511033223 */ /* 0x000fe2000001000a */
[----:B------:R-:W-:Y:S02]  /*19720*/  WARPGROUP.DEPBAR.LE gsb0, 0x0 ;  /* 0x00008000000079c5 */ /* 0x000fe40000010000 */
[----:B------:R-:W-:-:S06]  /*19730*/  WARPGROUP.ARRIVE ;  /* 0x00000000000079c5 */ /* 0x000fcc0000000000 */
[----:B------:R-:W-:Y:S01]  /*19740*/  QGMMA.64x96x32.F32.E4M3.E4M3 R88, R136, gdesc[UR4], R88, gsb0 ;  /* 0x0160000488587df3 */ /* 0x000fe20008000858 */
[-C--:B---3--:R-:W-:Y:S01]  /*19750*/  FMUL.FTZ R4, R4, R13.reuse ;  /* 0x0000000d04047220 */ /* 0x088fe20000410000 */
[----:B------:R-:W-:Y:S01]  /*19760*/  FMUL.FTZ R17, R8, R13 ;  /* 0x0000000d08117220 */ /* 0x000fe20000410000 */
[----:B------:R-:W-:Y:S02]  /*19770*/  WARPGROUP.DEPBAR.LE gsb0, 0x0 ;  /* 0x00008000000079c5 */ /* 0x000fe40000010000 */
[----:B------:R-:W-:Y:S05]  /*19780*/  @!P0 BRA `(.L_x_9215) ;  /* 0x0000000000048947 */ /* 0x000fea0003800000 */
[----:B------:R-:W-:Y:S01]  /*19790*/  BPT.TRAP 0x1 ;  /* 0x000000040000795c */ /* 0x000fe20000300000 */
.L_x_9215:
        /* <DEDUP_REMOVED lines=59> */
[----:B------:R-:W-:-:S04]  /*19b50*/  SEL R5, RZ, 0x1, P1 ;  /* 0x00000001ff057807 */ /* 0x000fc80000800000 */
[----:B------:R-:W-:-:S07]  /*19b60*/  LOP3.LUT R22, R22, R5, RZ, 0x3c, !PT ;  /* 0x0000000516167212 */ /* 0x000fce00078e3cff */
.L_x_9096:
[----:B------:R-:W0:Y:S08]  /*19b70*/  S2UR UR4, SR_CgaCtaId ;  /* 0x00000000000479c3 */ /* 0x000e300000008800 */
[----:B------:R-:W-:Y:S01]  /*19b80*/  BAR.SYNC.DEFER_BLOCKING 0x5, 0x200 ;  /* 0x0148000000007b1d */ /* 0x000fe20000010000 */
[----:B------:R-:W-:-:S05]  /*19b90*/  MOV R17, 0x400 ;  /* 0x0000040000117802 */ /* 0x000fca0000000f00 */
[----:B------:R-:W-:Y:S01]  /*19ba0*/  BSSY B0, `(.L_x_9216) ;  /* 0x00001d6000007945 */ /* 0x000fe20003800000 */
[----:B------:R-:W2:Y:S01]  /*19bb0*/  S2R R59, SR_TID.X ;  /* 0x00000000003b7919 */ /* 0x000ea20000002100 */
[----:B0-----:R-:W-:-:S05]  /*19bc0*/  IMAD.U32 R2, RZ, RZ, UR4 ;  /* 0x00000004ff027e24 */ /* 0x001fca000f8e00ff */
[----:B------:R-:W-:Y:S01]  /*19bd0*/  LEA R17, R2, R17, 0x18 ;  /* 0x0000001102117211 */ /* 0x000fe200078ec0ff */
[----:B------:R0:W-:Y:S04]  /*19be0*/  STL [R1+0x20], R2 ;  /* 0x0000200201007387 */ /* 0x0001e80000100800 */
[----:B------:R-:W3:Y:S01]  /*19bf0*/  LDS.128 R40, [R17+0x19cd0] ;  /* 0x019cd00011287984 */ /* 0x000ee20000000c00 */
[----:B--2---:R-:W-:-:S05]  /*19c00*/  VIADD R57, R59, 0xffffff80 ;  /* 0xffffff803b397836 */ /* 0x004fca0000000000 */
[----:B-1----:R-:W-:-:S04]  /*19c10*/  SHF.R.S32.HI R37, RZ, 0x1f, R57 ;  /* 0x0000001fff257819 */ /* 0x002fc80000011439 */
[----:B0-----:R-:W-:-:S04]  /*19c20*/  LEA.HI R2, R37, R57, RZ, 0x2 ;  /* 0x0000003925027211 */ /* 0x001fc800078f10ff */
[----:B------:R-:W-:Y:S02]  /*19c30*/  LOP3.LUT R4, R2, 0x1ffffffc, RZ, 0xc0, !PT ;  /* 0x1ffffffc02047812 */ /* 0x000fe400078ec0ff */
[----:B------:R-:W-:-:S03]  /*19c40*/  SHF.R.S32.HI R2, RZ, 0x2, R2 ;  /* 0x00000002ff027819 */ /* 0x000fc60000011402 */
[----:B------:R-:W-:-:S04]  /*19c50*/  IMAD.IADD R4, R57, 0x1, -R4 ;  /* 0x0000000139047824 */ /* 0x000fc800078e0a04 */
[----:B------:R-:W-:Y:S01]  /*19c60*/  IMAD.SHL.U32 R20, R4, 0x8, RZ ;  /* 0x0000000804147824 */ /* 0x000fe200078e00ff */
[----:B---3--:R0:W-:Y:S04]  /*19c70*/  STL.64 [R1+0x40], R40 ;  /* 0x0000402801007387 */ /* 0x0081e80000100a00 */
[----:B------:R0:W-:Y:S01]  /*19c80*/  STL.64 [R1+0x48], R42 ;  /* 0x0000482a01007387 */ /* 0x0001e20000100a00 */
[----:B------:R-:W-:Y:S06]  /*19c90*/  BAR.ARV 0x4, 0x200 ;  /* 0x0108000000007b1d */ /* 0x000fec0000002000 */
[----:B------:R-:W-:Y:S05]  /*19ca0*/  @P0 BRA `(.L_x_9217) ;  /* 0x0000001400340947 */ /* 0x000fea0003800000 */
[----:B------:R-:W-:Y:S01]  /*19cb0*/  IMAD.SHL.U32 R4, R59, 0x4, RZ ;  /* 0x000000043b047824 */ /* 0x000fe200078e00ff */
[----:B------:R-:W-:Y:S01]  /*19cc0*/  ULDC.64 UR4, c[0x4][0x70] ;  /* 0x01001c0000047ab9 */ /* 0x000fe20000000a00 */
[----:B------:R-:W2:Y:S03]  /*19cd0*/  LDL R61, [R1+0x5c] ;  /* 0x00005c00013d7983 */ /* 0x000ea60000100800 */
[----:B------:R-:W-:-:S04]  /*19ce0*/  LOP3.LUT R4, R4, 0xc, RZ, 0xc0, !PT ;  /* 0x0000000c04047812 */ /* 0x000fc800078ec0ff */
[----:B------:R-:W-:-:S05]  /*19cf0*/  IADD3 R4, P0, R4, UR4, RZ ;  /* 0x0000000404047c10 */ /* 0x000fca000ff1e0ff */
[----:B------:R-:W-:Y:S01]  /*19d00*/  IMAD.X R5, RZ, RZ, UR5, P0 ;  /* 0x00000005ff057e24 */ /* 0x000fe200080e06ff */
[----:B-----5:R-:W1:Y:S01]  /*19d10*/  S2R R24, SR_SWINHI ;  /* 0x0000000000187919 */ /* 0x020e620000002f00 */
[----:B------:R-:W-:Y:S01]  /*19d20*/  F2FP.BF16.F32.PACK_AB R7, R92, R7 ;  /* 0x000000075c07723e */ /* 0x000fe200000010ff */
[----:B------:R-:W-:-:S03]  /*19d30*/  ULDC.64 UR4, c[0x0][0xbd8] ;  /* 0x0002f60000047ab9 */ /* 0x000fc60000000a00 */
[----:B------:R3:W4:Y:S01]  /*19d40*/  LDG.E.CONSTANT R5, desc[UR40][R4.64] ;  /* 0x0000002804057981 */ /* 0x000722000c1e9900 */
[----:B------:R-:W-:Y:S02]  /*19d50*/  F2FP.BF16.F32.PACK_AB R6, R93, R6 ;  /* 0x000000065d06723e */ /* 0x000fe400000010ff */
[----:B------:R-:W-:Y:S02]  /*19d60*/  F2FP.BF16.F32.PACK_AB R13, R13, R112 ;  /* 0x000000700d0d723e */ /* 0x000fe400000010ff */
[----:B------:R-:W-:Y:S02]  /*19d70*/  F2FP.BF16.F32.PACK_AB R12, R12, R113 ;  /* 0x000000710c0c723e */ /* 0x000fe400000010ff */
[----:B------:R-:W-:Y:S02]  /*19d80*/  F2FP.BF16.F32.PACK_AB R11, R11, R120 ;  /* 0x000000780b0b723e */ /* 0x000fe400000010ff */
[----:B------:R-:W-:Y:S02]  /*19d90*/  F2FP.BF16.F32.PACK_AB R10, R10, R121 ;  /* 0x000000790a0a723e */ /* 0x000fe400000010ff */
[----:B---3--:R-:W-:-:S02]  /*19da0*/  LOP3.LUT P1, R4, R59, 0x3, RZ, 0xc0, !PT ;  /* 0x000000033b047812 */ /* 0x008fc4000782c0ff */
[----:B------:R-:W-:Y:S02]  /*19db0*/  F2FP.BF16.F32.PACK_AB R33, R102, R33 ;  /* 0x000000216621723e */ /* 0x000fe400000010ff */
[----:B------:R-:W-:Y:S02]  /*19dc0*/  ISETP.EQ.OR P1, PT, R4, 0x3, !P1 ;  /* 0x000000030400780c */ /* 0x000fe40004f22670 */
[----:B------:R-:W-:Y:S02]  /*19dd0*/  F2FP.BF16.F32.PACK_AB R36, R103, R36 ;  /* 0x000000246724723e */ /* 0x000fe400000010ff */
[----:B------:R-:W-:Y:S02]  /*19de0*/  SEL R4, R7, R6, P1 ;  /* 0x0000000607047207 */ /* 0x000fe40000800000 */
[----:B0-----:R-:W-:Y:S02]  /*19df0*/  SEL R40, R6, R7, P1 ;  /* 0x0000000706287207 */ /* 0x001fe40000800000 */
[----:B------:R-:W-:-:S02]  /*19e00*/  LEA.HI R6, R37, R57, RZ, 0x4 ;  /* 0x0000003925067211 */ /* 0x000fc400078f20ff */
[----:B------:R-:W-:Y:S02]  /*19e10*/  LEA.HI R37, R37, R57, RZ, 0x5 ;  /* 0x0000003925257211 */ /* 0x000fe400078f28ff */
[----:B------:R-:W-:Y:S02]  /*19e20*/  SHF.R.S32.HI R7, RZ, 0x4, R6 ;  /* 0x00000004ff077819 */ /* 0x000fe40000011406 */
[----:B------:R-:W-:Y:S01]  /*19e30*/  SEL R48, R13, R12, P1 ;  /* 0x0000000c0d307207 */ /* 0x000fe20000800000 */
[----:B------:R-:W-:Y:S01]  /*19e40*/  IMAD.SHL.U32 R37, R37, 0x10, RZ ;  /* 0x0000001025257824 */ /* 0x000fe200078e00ff */
[----:B------:R-:W-:Y:S02]  /*19e50*/  SEL R50, R12, R13, P1 ;  /* 0x0000000d0c327207 */ /* 0x000fe40000800000 */
[C---:B------:R-:W-:Y:S02]  /*19e60*/  LOP3.LUT R12, R6.reuse, 0x7fffff0, RZ, 0xc0, !PT ;  /* 0x07fffff0060c7812 */ /* 0x040fe400078ec0ff */
[----:B------:R-:W-:-:S02]  /*19e70*/  LEA.HI R6, R6, R7, RZ, 0x1 ;  /* 0x0000000706067211 */ /* 0x000fc400078f08ff */
[----:B------:R-:W-:Y:S01]  /*19e80*/  LOP3.LUT R37, R37, 0xfffffe00, RZ, 0xc0, !PT ;  /* 0xfffffe0025257812 */ /* 0x000fe200078ec0ff */
[----:B------:R-:W-:Y:S01]  /*19e90*/  IMAD.IADD R12, R57, 0x1, -R12 ;  /* 0x00000001390c7824 */ /* 0x000fe200078e0a0c */
[----:B------:R-:W-:Y:S02]  /*19ea0*/  LOP3.LUT R6, R6, 0x1ffffffe, RZ, 0xc0, !PT ;  /* 0x1ffffffe06067812 */ /* 0x000fe400078ec0ff */
[----:B------:R-:W-:Y:S01]  /*19eb0*/  SEL R52, R11, R10, P1 ;  /* 0x0000000a0b347207 */ /* 0x000fe20000800000 */
[----:B------:R-:W-:Y:S01]  /*19ec0*/  IMAD R37, R12, 0x20, R37 ;  /* 0x000000200c257824 */ /* 0x000fe200078e0225 */
[----:B------:R-:W-:Y:S01]  /*19ed0*/  SEL R54, R10, R11, P1 ;  /* 0x0000000b0a367207 */ /* 0x000fe20000800000 */
[----:B------:R-:W-:Y:S01]  /*19ee0*/  IMAD.IADD R6, R7, 0x1, -R6 ;  /* 0x0000000107067824 */ /* 0x000fe200078e0a06 */
[----:B------:R-:W-:Y:S02]  /*19ef0*/  SEL R62, R33, R36, P1 ;  /* 0x00000024213e7207 */ /* 0x000fe40000800000 */
[----:B------:R-:W-:Y:S01]  /*19f00*/  SEL R64, R36, R33, P1 ;  /* 0x0000002124407207 */ /* 0x000fe20000800000 */
[----:B------:R-:W-:Y:S01]  /*19f10*/  IMAD R11, R6, 0x8, R37 ;  /* 0x00000008060b7824 */ /* 0x000fe200078e0225 */
[----:B------:R-:W-:-:S02]  /*19f20*/  MOV R36, R17 ;  /* 0x0000001100247202 */ /* 0x000fc40000000f00 */
[----:B-1----:R-:W-:Y:S02]  /*19f30*/  MOV R37, R24 ;  /* 0x0000001800257202 */ /* 0x002fe40000000f00 */
[----:B------:R-:W-:Y:S02]  /*19f40*/  F2FP.BF16.F32.PACK_AB R21, R21, R96 ;  /* 0x000000601515723e */ /* 0x000fe400000010ff */
[----:B------:R-:W-:Y:S01]  /*19f50*/  F2FP.BF16.F32.PACK_AB R26, R26, R97 ;  /* 0x000000611a1a723e */ /* 0x000fe200000010ff */
[----:B------:R-:W-:Y:S01]  /*19f60*/  IMAD.WIDE R10, R11, 0x2, R36 ;  /* 0x000000020b0a7825 */ /* 0x000fe200078e0224 */
[----:B------:R-:W-:Y:S02]  /*19f70*/  F2FP.BF16.F32.PACK_AB R29, R118, R29 ;  /* 0x0000001d761d723e */ /* 0x000fe400000010ff */
[----:B------:R-:W-:Y:S02]  /*19f80*/  SEL R42, R21, R26, P1 ;  /* 0x0000001a152a7207 */ /* 0x000fe40000800000 */
[----:B------:R-:W-:-:S02]  /*19f90*/  SEL R26, R26, R21, P1 ;  /* 0x000000151a1a7207 */ /* 0x000fc40000800000 */
[----:B------:R-:W-:Y:S02]  /*19fa0*/  IADD3 R21, P5, R10, 0x20, RZ ;  /* 0x000000200a157810 */ /* 0x000fe40007fbe0ff */
[----:B------:R-:W-:Y:S02]  /*19fb0*/  F2FP.BF16.F32.PACK_AB R32, R119, R32 ;  /* 0x000000207720723e */ /* 0x000fe400000010ff */
[----:B------:R-:W-:Y:S02]  /*19fc0*/  LOP3.LUT R6, R21, 0x180, RZ, 0xc0, !PT ;  /* 0x0000018015067812 */ /* 0x000fe400078ec0ff */
[----:B------:R-:W-:Y:S02]  /*19fd0*/  F2FP.BF16.F32.PACK_AB R27, R126, R27 ;  /* 0x0000001b7e1b723e */ /* 0x000fe400000010ff */
[----:B------:R-:W-:Y:S02]  /*19fe0*/  F2FP.BF16.F32.PACK_AB R30, R127, R30 ;  /* 0x0000001e7f1e723e */ /* 0x000fe400000010ff */
[----:B------:R-:W-:-:S02]  /*19ff0*/  SEL R68, R29, R32, P1 ;  /* 0x000000201d447207 */ /* 0x000fc40000800000 */
[----:B------:R-:W-:Y:S02]  /*1a000*/  F2FP.BF16.F32.PACK_AB R9, R9, R128 ;  /* 0x000000800909723e */ /* 0x000fe400000010ff */
[----:B------:R-:W-:Y:S02]  /*1a010*/  F2FP.BF16.F32.PACK_AB R8, R8, R129 ;  /* 0x000000810808723e */ /* 0x000fe400000010ff */
[----:B------:R-:W-:Y:S02]  /*1a020*/  SEL R32, R32, R29, P1 ;  /* 0x0000001d20207207 */ /* 0x000fe40000800000 */
[----:B------:R-:W-:Y:S02]  /*1a030*/  IADD3 R29, P3, R10, 0x3020, RZ ;  /* 0x000030200a1d7810 */ /* 0x000fe40007f7e0ff */
[----:B------:R-:W-:Y:S02]  /*1a040*/  SHF.R.U64 R6, R6, 0x3, RZ ;  /* 0x0000000306067819 */ /* 0x000fe400000012ff */
[----:B------:R-:W-:-:S02]  /*1a050*/  SEL R70, R27, R30, P1 ;  /* 0x0000001e1b467207 */ /* 0x000fc40000800000 */
[C---:B------:R-:W-:Y:S02]  /*1a060*/  LOP3.LUT R7, R10.reuse, 0x180, RZ, 0xc0, !PT ;  /* 0x000001800a077812 */ /* 0x040fe400078ec0ff */
[----:B------:R-:W-:Y:S02]  /*1a070*/  IADD3 R74, P2, R10, 0x6000, RZ ;  /* 0x000060000a4a7810 */ /* 0x000fe40007f5e0ff */
[----:B------:R-:W-:Y:S02]  /*1a080*/  SEL R30, R30, R27, P1 ;  /* 0x0000001b1e1e7207 */ /* 0x000fe40000800000 */
[----:B------:R-:W-:Y:S02]  /*1a090*/  SEL R56, R9, R8, P1 ;  /* 0x0000000809387207 */ /* 0x000fe40000800000 */
[----:B------:R-:W-:Y:S01]  /*1a0a0*/  SEL R58, R8, R9, P1 ;  /* 0x00000009083a7207 */ /* 0x000fe20000800000 */
[----:B------:R-:W-:Y:S01]  /*1a0b0*/  IMAD.X R9, RZ, RZ, R11, P2 ;  /* 0x000000ffff097224 */ /* 0x000fe200010e060b */
[----:B------:R-:W-:-:S02]  /*1a0c0*/  IADD3 R27, P4, R10, 0x3000, RZ ;  /* 0x000030000a1b7810 */ /* 0x000fc40007f9e0ff */
[----:B------:R-:W-:Y:S02]  /*1a0d0*/  LOP3.LUT R24, R6, R21, RZ, 0x3c, !PT ;  /* 0x0000001506187212 */ /* 0x000fe400078e3cff */
[----:B------:R-:W-:Y:S01]  /*1a0e0*/  LOP3.LUT R8, R29, 0x180, RZ, 0xc0, !PT ;  /* 0x000001801d087812 */ /* 0x000fe200078ec0ff */
[----:B------:R-:W-:Y:S01]  /*1a0f0*/  IMAD.X R13, RZ, RZ, R11, P4 ;  /* 0x000000ffff0d7224 */ /* 0x000fe200020e060b */
[----:B------:R-:W-:Y:S02]  /*1a100*/  F2FP.BF16.F32.PACK_AB R31, R110, R31 ;  /* 0x0000001f6e1f723e */ /* 0x000fe400000010ff */
[----:B------:R-:W-:Y:S02]  /*1a110*/  F2FP.BF16.F32.PACK_AB R34, R111, R34 ;  /* 0x000000226f22723e */ /* 0x000fe400000010ff */
[----:B------:R-:W-:Y:S02]  /*1a120*/  SHF.R.U64 R7, R7, 0x3, RZ ;  /* 0x0000000307077819 */ /* 0x000fe400000012ff */
[----:B------:R-:W-:-:S02]  /*1a130*/  LOP3.LUT R21, R74, 0x180, RZ, 0xc0, !PT ;  /* 0x000001804a157812 */ /* 0x000fc400078ec0ff */
[----:B------:R-:W-:Y:S02]  /*1a140*/  F2FP.BF16.F32.PACK_AB R15, R15, R104 ;  /* 0x000000680f0f723e */ /* 0x000fe400000010ff */
[----:B------:R-:W-:Y:S02]  /*1a150*/  F2FP.BF16.F32.PACK_AB R14, R14, R105 ;  /* 0x000000690e0e723e */ /* 0x000fe400000010ff */
[----:B------:R-:W-:Y:S02]  /*1a160*/  F2FP.BF16.F32.PACK_AB R25, R134, R25 ;  /* 0x000000198619723e */ /* 0x000fe400000010ff */
[----:B------:R-:W-:Y:S02]  /*1a170*/  F2FP.BF16.F32.PACK_AB R28, R135, R28 ;  /* 0x0000001c871c723e */ /* 0x000fe400000010ff */
[----:B------:R-:W-:Y:S02]  /*1a180*/  IADD3 R76, P0, R10, 0x6020, RZ ;  /* 0x000060200a4c7810 */ /* 0x000fe40007f1e0ff */
[----:B------:R-:W-:-:S02]  /*1a190*/  LOP3.LUT R6, R27, 0x180, RZ, 0xc0, !PT ;  /* 0x000001801b067812 */ /* 0x000fc400078ec0ff */
[----:B------:R-:W-:Y:S02]  /*1a1a0*/  SHF.R.U64 R8, R8, 0x3, RZ ;  /* 0x0000000308087819 */ /* 0x000fe400000012ff */
[----:B------:R-:W-:Y:S02]  /*1a1b0*/  SEL R66, R31, R34, P1 ;  /* 0x000000221f427207 */ /* 0x000fe40000800000 */
[----:B------:R-:W-:Y:S01]  /*1a1c0*/  LOP3.LUT R10, R7, R10, RZ, 0x3c, !PT ;  /* 0x0000000a070a7212 */ /* 0x000fe200078e3cff */
[----:B------:R-:W-:Y:S01]  /*1a1d0*/  IMAD.X R7, RZ, RZ, R11, P0 ;  /* 0x000000ffff077224 */ /* 0x000fe200000e060b */
[----:B------:R-:W-:Y:S02]  /*1a1e0*/  SHF.R.U64 R21, R21, 0x3, RZ ;  /* 0x0000000315157819 */ /* 0x000fe400000012ff */
[----:B------:R-:W-:Y:S02]  /*1a1f0*/  SEL R34, R34, R31, P1 ;  /* 0x0000001f22227207 */ /* 0x000fe40000800000 */
[----:B------:R-:W-:-:S02]  /*1a200*/  F2FP.BF16.F32.PACK_AB R35, R94, R35 ;  /* 0x000000235e23723e */ /* 0x000fc400000010ff */
[----:B------:R-:W-:Y:S02]  /*1a210*/  F2FP.BF16.F32.PACK_AB R38, R95, R38 ;  /* 0x000000265f26723e */ /* 0x000fe400000010ff */
[----:B------:R-:W-:Y:S02]  /*1a220*/  SEL R44, R15, R14, P1 ;  /* 0x0000000e0f2c7207 */ /* 0x000fe40000800000 */
[----:B------:R-:W-:Y:S01]  /*1a230*/  SEL R46, R14, R15, P1 ;  /* 0x0000000f0e2e7207 */ /* 0x000fe20000800000 */
[----:B------:R-:W-:Y:S01]  /*1a240*/  IMAD.X R15, RZ, RZ, R11, P3 ;  /* 0x000000ffff0f7224 */ /* 0x000fe200018e060b */
[----:B------:R-:W-:Y:S02]  /*1a250*/  SEL R72, R25, R28, P1 ;  /* 0x0000001c19487207 */ /* 0x000fe40000800000 */
[----:B------:R-:W-:Y:S02]  /*1a260*/  LOP3.LUT R31, R76, 0x180, RZ, 0xc0, !PT ;  /* 0x000001804c1f7812 */ /* 0x000fe400078ec0ff */
[----:B------:R-:W-:-:S02]  /*1a270*/  SHF.R.U64 R6, R6, 0x3, RZ ;  /* 0x0000000306067819 */ /* 0x000fc400000012ff */
[----:B------:R-:W-:Y:S01]  /*1a280*/  SEL R28, R28, R25, P1 ;  /* 0x000000191c1c7207 */ /* 0x000fe20000800000 */
[----:B------:R-:W-:Y:S01]  /*1a290*/  IMAD.X R25, RZ, RZ, R11, P5 ;  /* 0x000000ffff197224 */ /* 0x000fe200028e060b */
[----:B------:R-:W-:Y:S02]  /*1a2a0*/  LOP3.LUT R14, R8, R29, RZ, 0x3c, !PT ;  /* 0x0000001d080e7212 */ /* 0x000fe400078e3cff */
[----:B------:R-:W-:Y:S02]  /*1a2b0*/  LOP3.LUT R8, R21, R74, RZ, 0x3c, !PT ;  /* 0x0000004a15087212 */ /* 0x000fe400078e3cff */
[----:B------:R-:W-:Y:S02]  /*1a2c0*/  MOV R55, R10 ;  /* 0x0000000a00377202 */ /* 0x000fe40000000f00 */
[----:B------:R-:W-:Y:S02]  /*1a2d0*/  SEL R60, R35, R38, P1 ;  /* 0x00000026233c7207 */ /* 0x000fe40000800000 */
[----:B------:R-:W-:-:S02]  /*1a2e0*/  SHF.R.U64 R31, R31, 0x3, RZ ;  /* 0x000000031f1f7819 */ /* 0x000fc400000012ff */
[----:B------:R-:W-:Y:S02]  /*1a2f0*/  LOP3.LUT R12, R6, R27, RZ, 0x3c, !PT ;  /* 0x0000001b060c7212 */ /* 0x000fe400078e3cff */
[----:B------:R-:W-:Y:S02]  /*1a300*/  SEL R38, R38, R35, P1 ;  /* 0x0000002326267207 */ /* 0x000fe40000800000 */
[----:B------:R-:W-:Y:S02]  /*1a310*/  MOV R47, R8 ;  /* 0x00000008002f7202 */ /* 0x000fe40000000f00 */
[----:B------:R-:W-:Y:S02]  /*1a320*/  MOV R53, R24 ;  /* 0x0000001800357202 */ /* 0x000fe40000000f00 */
[----:B------:R-:W-:Y:S02]  /*1a330*/  MOV R51, R12 ;  /* 0x0000000c00337202 */ /* 0x000fe40000000f00 */
[----:B------:R-:W-:-:S02]  /*1a340*/  MOV R49, R14 ;  /* 0x0000000e00317202 */ /* 0x000fc40000000f00 */
[----:B------:R-:W-:Y:S02]  /*1a350*/  LOP3.LUT R6, R31, R76, RZ, 0x3c, !PT ;  /* 0x0000004c1f067212 */ /* 0x000fe400078e3cff */
[----:B------:R-:W-:Y:S02]  /*1a360*/  ISETP.NE.U32.AND P0, PT, RZ, UR4, PT ;  /* 0x00000004ff007c0c */ /* 0x000fe4000bf05070 */
[----:B------:R-:W-:Y:S02]  /*1a370*/  MOV R45, R6 ;  /* 0x00000006002d7202 */ /* 0x000fe40000000f00 */
[----:B------:R-:W-:Y:S01]  /*1a380*/  ISETP.NE.AND.EX P0, PT, RZ, UR5, PT, P0 ;  /* 0x00000005ff007c0c */ /* 0x000fe2000bf05300 */
[----:B------:R-:W-:Y:S01]  /*1a390*/  ULDC.64 UR4, c[0x0][0xbe0] ;  /* 0x0002f80000047ab9 */ /* 0x000fe20000000a00 */
[----:B----4-:R-:W-:Y:S01]  /*1a3a0*/  LOP3.LUT R11, R5, 0x2, RZ, 0x3c, !PT ;  /* 0x00000002050b7812 */ /* 0x010fe200078e3cff */
[----:B------:R-:W-:Y:S04]  /*1a3b0*/  SHFL.IDX PT, R8, R4, R5, 0x1c1f ;  /* 0x001c1f0504087589 */ /* 0x000fe800000e0000 */
[----:B------:R-:W0:Y:S04]  /*1a3c0*/  SHFL.IDX PT, R9, R40, R11, 0x1c1f ;  /* 0x001c1f0b28097589 */ /* 0x000e2800000e0000 */
[----:B------:R-:W-:Y:S04]  /*1a3d0*/  SHFL.IDX PT, R42, R42, R5, 0x1c1f ;  /* 0x001c1f052a2a7589 */ /* 0x000fe800000e0000 */
[----:B------:R-:W-:Y:S04]  /*1a3e0*/  SHFL.IDX PT, R44, R44, R5, 0x1c1f ;  /* 0x001c1f052c2c7589 */ /* 0x000fe800000e0000 */
[----:B------:R-:W1:Y:S04]  /*1a3f0*/  SHFL.IDX PT, R13, R26, R11, 0x1c1f ;  /* 0x001c1f0b1a0d7589 */ /* 0x000e6800000e0000 */
[----:B------:R-:W3:Y:S04]  /*1a400*/  SHFL.IDX PT, R15, R46, R11, 0x1c1f ;  /* 0x001c1f0b2e0f7589 */ /* 0x000ee800000e0000 */
[----:B------:R-:W-:Y:S04]  /*1a410*/  SHFL.IDX PT, R52, R52, R5, 0x1c1f ;  /* 0x001c1f0534347589 */ /* 0x000fe800000e0000 */
[----:B------:R-:W-:Y:S01]  /*1a420*/  SHFL.IDX PT, R56, R56, R5, 0x1c1f ;  /* 0x001c1f0538387589 */ /* 0x000fe200000e0000 */
[----:B0-----:R-:W-:-:S02]  /*1a430*/  SEL R4, R8, R9, P1 ;  /* 0x0000000908047207 */ /* 0x001fc40000800000 */
[----:B------:R-:W-:Y:S01]  /*1a440*/  SEL R6, R9, R8, P1 ;  /* 0x0000000809067207 */ /* 0x000fe20000800000 */
[----:B------:R-:W-:Y:S04]  /*1a450*/  SHFL.IDX PT, R25, R54, R11, 0x1c1f ;  /* 0x001c1f0b36197589 */ /* 0x000fe800000e0000 */
[----:B------:R-:W-:Y:S04]  /*1a460*/  SHFL.IDX PT, R27, R58, R11, 0x1c1f ;  /* 0x001c1f0b3a1b7589 */ /* 0x000fe800000e0000 */
[----:B------:R-:W-:Y:S01]  /*1a470*/  SHFL.IDX PT, R60, R60, R5, 0x1c1f ;  /* 0x001c1f053c3c7589 */ /* 0x000fe200000e0000 */
[----:B-1----:R-:W-:-:S02]  /*1a480*/  SEL R8, R42, R13, P1 ;  /* 0x0000000d2a087207 */ /* 0x002fc40000800000 */
[----:B------:R-:W-:Y:S01]  /*1a490*/  SEL R10, R13, R42, P1 ;  /* 0x0000002a0d0a7207 */ /* 0x000fe20000800000 */
[----:B------:R0:W1:Y:S01]  /*1a4a0*/  SHFL.IDX PT, R29, R38, R11, 0x1c1f ;  /* 0x001c1f0b261d7589 */ /* 0x00006200000e0000 */
[----:B---3--:R-:W-:Y:S02]  /*1a4b0*/  SEL R12, R44, R15, P1 ;  /* 0x0000000f2c0c7207 */ /* 0x008fe40000800000 */
[----:B------:R-:W-:Y:S01]  /*1a4c0*/  SEL R14, R15, R44, P1 ;  /* 0x0000002c0f0e7207 */ /* 0x000fe20000800000 */
[----:B------:R-:W-:Y:S04]  /*1a4d0*/  SHFL.IDX PT, R62, R62, R5, 0x1c1f ;  /* 0x001c1f053e3e7589 */ /* 0x000fe800000e0000 */
[----:B------:R-:W3:Y:S01]  /*1a4e0*/  SHFL.IDX PT, R31, R64, R11, 0x1c1f ;  /* 0x001c1f0b401f7589 */ /* 0x000ee200000e0000 */
[----:B0-----:R-:W2:Y:S03]  /*1a4f0*/  LDC.64 R38, c[0x0][0xbd8] ;  /* 0x0002f600ff267b82 */ /* 0x001ea60000000a00 */
[----:B------:R-:W-:Y:S04]  /*1a500*/  SHFL.IDX PT, R66, R66, R5, 0x1c1f ;  /* 0x001c1f0542427589 */ /* 0x000fe800000e0000 */
[----:B------:R0:W4:Y:S04]  /*1a510*/  SHFL.IDX PT, R33, R34, R11, 0x1c1f ;  /* 0x001c1f0b22217589 */ /* 0x00012800000e0000 */
[----:B------:R-:W-:Y:S04]  /*1a520*/  SHFL.IDX PT, R68, R68, R5, 0x1c1f ;  /* 0x001c1f0544447589 */ /* 0x000fe800000e0000 */
[----:B------:R2:W4:Y:S01]  /*1a530*/  SHFL.IDX PT, R35, R32, R11, 0x1c1f ;  /* 0x001c1f0b20237589 */ /* 0x00052200000e0000 */
[----:B-1----:R-:W-:-:S02]  /*1a540*/  SEL R7, R29, R60, P1 ;  /* 0x0000003c1d077207 */ /* 0x002fc40000800000 */
[----:B0-----:R-:W-:Y:S01]  /*1a550*/  SEL R34, R27, R56, P1 ;  /* 0x000000381b227207 */ /* 0x001fe20000800000 */
[----:B------:R-:W-:Y:S04]  /*1a560*/  SHFL.IDX PT, R48, R48, R5, 0x1c1f ;  /* 0x001c1f0530307589 */ /* 0x000fe800000e0000 */
[----:B------:R-:W-:Y:S01]  /*1a570*/  SHFL.IDX PT, R70, R70, R5, 0x1c1f ;  /* 0x001c1f0546467589 */ /* 0x000fe200000e0000 */
[----:B---3--:R-:W-:Y:S01]  /*1a580*/  SEL R9, R62, R31, P1 ;  /* 0x0000001f3e097207 */ /* 0x008fe20000800000 */
[----:B--2---:R-:W-:Y:S01]  /*1a590*/  IMAD.WIDE R38, R61, 0x4, R38 ;  /* 0x000000043d267825 */ /* 0x004fe200078e0226 */
[----:B------:R-:W-:Y:S01]  /*1a5a0*/  SEL R32, R56, R27, P1 ;  /* 0x0000001b38207207 */ /* 0x000fe20000800000 */
[----:B------:R0:W-:Y:S04]  /*1a5b0*/  SHFL.IDX PT, R72, R72, R5, 0x1c1f ;  /* 0x001c1f0548487589 */ /* 0x0001e800000e0000 */
[----:B------:R-:W1:Y:S01]  /*1a5c0*/  SHFL.IDX PT, R21, R50, R11, 0x1c1f ;  /* 0x001c1f0b32157589 */ /* 0x000e6200000e0000 */
[----:B----4-:R-:W-:-:S02]  /*1a5d0*/  SEL R13, R66, R33, P1 ;  /* 0x00000021420d7207 */ /* 0x010fc40000800000 */
[----:B------:R-:W-:Y:S01]  /*1a5e0*/  SEL R15, R33, R66, P1 ;  /* 0x00000042210f7207 */ /* 0x000fe20000800000 */
[----:B------:R2:W3:Y:S01]  /*1a5f0*/  SHFL.IDX PT, R41, R30, R11, 0x1c1f ;  /* 0x001c1f0b1e297589 */ /* 0x0004e200000e0000 */
[----:B0-----:R-:W-:-:S03]  /*1a600*/  SEL R5, R60, R29, P1 ;  /* 0x0000001d3c057207 */ /* 0x001fc60000800000 */
[----:B------:R0:W4:Y:S01]  /*1a610*/  SHFL.IDX PT, R43, R28, R11, 0x1c1f ;  /* 0x001c1f0b1c2b7589 */ /* 0x00012200000e0000 */
[----:B------:R-:W-:Y:S01]  /*1a620*/  SEL R27, R35, R68, P1 ;  /* 0x00000044231b7207 */ /* 0x000fe20000800000 */
[----:B------:R-:W-:Y:S01]  /*1a630*/  BAR.SYNC.DEFER_BLOCKING 0x1, 0x180 ;  /* 0x0046000000007b1d */ /* 0x000fe20000010000 */
[----:B--2---:R-:W-:Y:S02]  /*1a640*/  SEL R30, R25, R52, P1 ;  /* 0x00000034191e7207 */ /* 0x004fe40000800000 */
[----:B0-----:R-:W-:Y:S02]  /*1a650*/  SEL R28, R52, R25, P1 ;  /* 0x00000019341c7207 */ /* 0x001fe40000800000 */
[----:B------:R-:W-:Y:S02]  /*1a660*/  SEL R11, R31, R62, P1 ;  /* 0x0000003e1f0b7207 */ /* 0x000fe40000800000 */
[----:B------:R-:W-:Y:S02]  /*1a670*/  SEL R25, R68, R35, P1 ;  /* 0x0000002344197207 */ /* 0x000fe40000800000 */
[----:B-1----:R-:W-:-:S02]  /*1a680*/  SEL R24, R48, R21, P1 ;  /* 0x0000001530187207 */ /* 0x002fc40000800000 */
[----:B------:R-:W-:Y:S02]  /*1a690*/  SEL R26, R21, R48, P1 ;  /* 0x00000030151a7207 */ /* 0x000fe40000800000 */
[----:B---3--:R-:W-:Y:S02]  /*1a6a0*/  SEL R29, R70, R41, P1 ;  /* 0x00000029461d7207 */ /* 0x008fe40000800000 */
[----:B------:R-:W-:Y:S01]  /*1a6b0*/  SEL R31, R41, R70, P1 ;  /* 0x00000046291f7207 */ /* 0x000fe20000800000 */
[----:B------:R-:W-:Y:S01]  /*1a6c0*/  IMAD.MOV.U32 R41, RZ, RZ, RZ ;  /* 0x000000ffff297224 */ /* 0x000fe200078e00ff */
[----:B----4-:R-:W-:Y:S02]  /*1a6d0*/  SEL R33, R72, R43, P1 ;  /* 0x0000002b48217207 */ /* 0x010fe40000800000 */
[----:B------:R-:W-:Y:S02]  /*1a6e0*/  SEL R35, R43, R72, P1 ;  /* 0x000000482b237207 */ /* 0x000fe40000800000 */
[----:B------:R-:W-:Y:S01]  /*1a6f0*/  ISETP.NE.U32.AND P1, PT, RZ, UR4, PT ;  /* 0x00000004ff007c0c */ /* 0x000fe2000bf25070 */
[----:B------:R0:W-:Y:S03]  /*1a700*/  STSM.16.M88.4 [R55], R4 ;  /* 0x0000000437007844 */ /* 0x0001e60000000200 */
[----:B------:R-:W-:Y:S01]  /*1a710*/  ISETP.NE.AND.EX P1, PT, RZ, UR5, PT, P1 ;  /* 0x00000005ff007c0c */ /* 0x000fe2000bf25310 */
[----:B------:R1:W-:Y:S04]  /*1a720*/  STSM.16.M88.4 [R53], R8 ;  /* 0x0000000835007844 */ /* 0x0003e80000000200 */
[----:B------:R1:W-:Y:S04]  /*1a730*/  STSM.16.M88.4 [R51], R12 ;  /* 0x0000000c33007844 */ /* 0x0003e80000000200 */
[----:B------:R1:W-:Y:S04]  /*1a740*/  STSM.16.M88.4 [R49], R24 ;  /* 0x0000001831007844 */ /* 0x0003e80000000200 */
[----:B0-----:R-:W0:Y:S01]  /*1a750*/  @P1 LDC.64 R6, c[0x0][0xbe0] ;  /* 0x0002f800ff061b82 */ /* 0x001e220000000a00 */
[----:B------:R1:W-:Y:S04]  /*1a760*/  STSM.16.M88.4 [R47], R28 ;  /* 0x0000001c2f007844 */ /* 0x0003e80000000200 */
[----:B------:R1:W-:Y:S03]  /*1a770*/  STSM.16.M88.4 [R45], R32 ;  /* 0x000000202d007844 */ /* 0x0003e60000000200 */
[----:B------:R-:W-:Y:S06]  /*1a780*/  BAR.SYNC.DEFER_BLOCKING 0x1, 0x180 ;  /* 0x0046000000007b1d */ /* 0x000fec0000010000 */
[----:B------:R-:W-:-:S02]  /*1a790*/  ULDC UR4, c[0x0][0xa88] ;  /* 0x0002a20000047ab9 */ /* 0x000fc40000000800 */
[----:B------:R-:W-:Y:S02]  /*1a7a0*/  IMAD.U32 R40, RZ, RZ, UR4 ;  /* 0x00000004ff287e24 */ /* 0x000fe4000f8e00ff */
[----:B0-----:R-:W-:Y:S01]  /*1a7b0*/  @P1 IMAD.WIDE R6, R61, 0x4, R6 ;  /* 0x000000043d061825 */ /* 0x001fe200078e0206 */
[----:B------:R1:W5:Y:S03]  /*1a7c0*/  @P0 LDG.E R41, desc[UR40][R38.64] ;  /* 0x0000002826290981 */ /* 0x000366000c1e1900 */
[----:B------:R-:W-:Y:S01]  /*1a7d0*/  IMAD R5, R2, 0x20, R20 ;  /* 0x0000002002057824 */ /* 0x000fe200078e0214 */
[----:B------:R1:W5:Y:S03]  /*1a7e0*/  @P1 LDG.E R40, desc[UR40][R6.64] ;  /* 0x0000002806281981 */ /* 0x000366000c1e1900 */
[----:B------:R-:W-:Y:S01]  /*1a7f0*/  IMAD.WIDE R4, R5, 0x2, R36 ;  /* 0x0000000205047825 */ /* 0x000fe200078e0224 */
[----:B------:R-:W-:Y:S06]  /*1a800*/  @P1 BRA `(.L_x_9218) ;  /* 0x0000000000101947 */ /* 0x000fec0003800000 */
[----:B------:R-:W-:Y:S05]  /*1a810*/  @!P0 BRA `(.L_x_9218) ;  /* 0x00000000000c8947 */ /* 0x000fea0003800000 */
[----:B-1----:R-:W2:Y:S04]  /*1a820*/  LDG.E R7, desc[UR40][R38.64] ;  /* 0x0000002826077981 */ /* 0x002ea8000c1e1900 */
[----:B-----5:R-:W2:Y:S02]  /*1a830*/  LDG.E R40, desc[UR40][R38.64+0x4] ;  /* 0x0000042826287981 */ /* 0x020ea4000c1e1900 */
[----:B--2---:R-:W-:-:S07]  /*1a840*/  IMAD.IADD R40, R40, 0x1, -R7 ;  /* 0x0000000128287824 */ /* 0x004fce00078e0a07 */
.L_x_9218:
[----:B-1----:R-:W2:Y:S01]  /*1a850*/  LDL R10, [R1+0x6c] ;  /* 0x00006c00010a7983 */ /* 0x002ea20000100800 */
[C---:B------:R-:W-:Y:S01]  /*1a860*/  IADD3 R13, P4, R4.reuse, 0x3000, RZ ;  /* 0x00003000040d7810 */ /* 0x040fe20007f9e0ff */
[----:B------:R-:W-:Y:S02]  /*1a870*/  ULDC.64 UR4, c[0x0][0xb70] ;  /* 0x0002dc0000047ab9 */ /* 0x000fe40000000a00 */
[----:B------:R-:W3:Y:S04]  /*1a880*/  LDL.LU R47, [R1+0x58] ;  /* 0x00005800012f7983 */ /* 0x000ee80000300800 */
[----:B------:R-:W2:Y:S01]  /*1a890*/  LDL.LU R46, [R1+0x64] ;  /* 0x00006400012e7983 */ /* 0x000ea20000300800 */
[----:B------:R-:W-:Y:S01]  /*1a8a0*/  LOP3.LUT R12, R13, 0x180, RZ, 0xc0, !PT ;  /* 0x000001800d0c7812 */ /* 0x000fe200078ec0ff */
[----:B-----5:R-:W-:Y:S01]  /*1a8b0*/  IMAD.MOV.U32 R36, RZ, RZ, R41 ;  /* 0x000000ffff247224 */ /* 0x020fe200078e0029 */
[----:B------:R-:W-:-:S02]  /*1a8c0*/  IADD3 R9, P1, R4, 0x1800, RZ ;  /* 0x0000180004097810 */ /* 0x000fc40007f3e0ff */
[----:B------:R-:W-:Y:S02]  /*1a8d0*/  SHF.R.U64 R12, R12, 0x3, RZ ;  /* 0x000000030c0c7819 */ /* 0x000fe400000012ff */
[----:B------:R-:W-:Y:S02]  /*1a8e0*/  SHF.R.S32.HI R37, RZ, 0x1f, R41 ;  /* 0x0000001fff257819 */ /* 0x000fe40000011429 */
[----:B------:R-:W-:Y:S02]  /*1a8f0*/  LOP3.LUT R12, R12, R13, RZ, 0x3c, !PT ;  /* 0x0000000d0c0c7212 */ /* 0x000fe400078e3cff */
[----:B------:R-:W-:Y:S02]  /*1a900*/  LOP3.LUT R8, R9, 0x180, RZ, 0xc0, !PT ;  /* 0x0000018009087812 */ /* 0x000fe400078ec0ff */
[----:B------:R-:W-:Y:S02]  /*1a910*/  SHF.R.S32.HI R45, RZ, 0x1f, R61 ;  /* 0x0000001fff2d7819 */ /* 0x000fe4000001143d */
[----:B------:R-:W-:-:S02]  /*1a920*/  SHF.R.U64 R8, R8, 0x3, RZ ;  /* 0x0000000308087819 */ /* 0x000fc400000012ff */
[----:B------:R-:W-:Y:S02]  /*1a930*/  SEL R45, R45, RZ, !P0 ;  /* 0x000000ff2d2d7207 */ /* 0x000fe40004000000 */
[----:B------:R-:W-:Y:S02]  /*1a940*/  SEL R44, R61, RZ, !P0 ;  /* 0x000000ff3d2c7207 */ /* 0x000fe40004000000 */
[----:B------:R-:W-:Y:S02]  /*1a950*/  LOP3.LUT R8, R8, R9, RZ, 0x3c, !PT ;  /* 0x0000000908087212 */ /* 0x000fe400078e3cff */
[C---:B------:R-:W-:Y:S02]  /*1a960*/  IADD3 R25, P3, R4.reuse, 0x4800, RZ ;  /* 0x0000480004197810 */ /* 0x040fe40007f7e0ff */
[----:B------:R-:W-:Y:S02]  /*1a970*/  IADD3 R29, P2, R4, 0x6000, RZ ;  /* 0x00006000041d7810 */ /* 0x000fe40007f5e0ff */
        /* <DEDUP_REMOVED lines=8> */
[----:B------:R-:W-:Y:S01]  /*1aa00*/  SHF.R.S32.HI R21, RZ, 0x1f, R20 ;  /* 0x0000001fff157819 */ /* 0x000fe20000011414 */
[----:B------:R-:W-:Y:S01]  /*1aa10*/  BSSY B1, `(.L_x_9219) ;  /* 0x000005e000017945 */ /* 0x000fe20003800000 */
[----:B---3--:R-:W-:Y:S01]  /*1aa20*/  SHF.R.S32.HI R43, RZ, 0x1f, R47 ;  /* 0x0000001fff2b7819 */ /* 0x008fe2000001142f */
[----:B--2---:R-:W-:-:S02]  /*1aa30*/  IMAD R13, R46, 0xc0, R10 ;  /* 0x000000c02e0d7824 */ /* 0x004fc400078e020a */
[----:B------:R-:W-:Y:S02]  /*1aa40*/  VIADD R10, R59, 0xffffff80 ;  /* 0xffffff803b0a7836 */ /* 0x000fe40000000000 */
[----:B------:R-:W-:-:S03]  /*1aa50*/  IMAD R6, R43, UR4, RZ ;  /* 0x000000042b067c24 */ /* 0x000fc6000f8e02ff */
[----:B------:R-:W-:Y:S01]  /*1aa60*/  SHF.R.S32.HI R14, RZ, 0x1f, R10 ;  /* 0x0000001fff0e7819 */ /* 0x000fe2000001140a */
[C---:B------:R-:W-:Y:S02]  /*1aa70*/  IMAD R11, R47.reuse, UR5, R6 ;  /* 0x000000052f0b7c24 */ /* 0x040fe4000f8e0206 */
[----:B------:R-:W-:Y:S01]  /*1aa80*/  IMAD.WIDE.U32 R6, R47, UR4, R36 ;  /* 0x000000042f067c25 */ /* 0x000fe2000f8e0024 */
[----:B------:R-:W-:Y:S01]  /*1aa90*/  LEA.HI R14, R14, R10, RZ, 0x7 ;  /* 0x0000000a0e0e7211 */ /* 0x000fe200078f38ff */
[----:B------:R-:W-:Y:S02]  /*1aaa0*/  ULDC.64 UR4, c[0x0][0xb78] ;  /* 0x0002de0000047ab9 */ /* 0x000fe40000000a00 */
[----:B------:R-:W-:Y:S01]  /*1aab0*/  IMAD.IADD R7, R7, 0x1, R11 ;  /* 0x0000000107077824 */ /* 0x000fe200078e020b */
[----:B------:R-:W-:Y:S01]  /*1aac0*/  LOP3.LUT R14, R14, 0xffffff80, RZ, 0xc0, !PT ;  /* 0xffffff800e0e7812 */ /* 0x000fe200078ec0ff */
[----:B------:R-:W-:Y:S02]  /*1aad0*/  IMAD R9, R45, UR4, RZ ;  /* 0x000000042d097c24 */ /* 0x000fe4000f8e02ff */
[----:B------:R-:W-:-:S04]  /*1aae0*/  IMAD.WIDE.U32 R6, R44, UR4, R6 ;  /* 0x000000042c067c25 */ /* 0x000fc8000f8e0006 */
[----:B------:R-:W-:Y:S01]  /*1aaf0*/  IMAD R11, R44, UR5, R9 ;  /* 0x000000052c0b7c24 */ /* 0x000fe2000f8e0209 */
[----:B------:R-:W-:Y:S01]  /*1ab00*/  SHF.R.S32.HI R9, RZ, 0x1f, R13 ;  /* 0x0000001fff097819 */ /* 0x000fe2000001140d */
[----:B------:R-:W-:Y:S01]  /*1ab10*/  IMAD.IADD R14, R10, 0x1, -R14 ;  /* 0x000000010a0e7824 */ /* 0x000fe200078e0a0e */
[----:B------:R-:W-:Y:S01]  /*1ab20*/  IADD3 R10, P5, R13, R6, RZ ;  /* 0x000000060d0a7210 */ /* 0x000fe20007fbe0ff */
[----:B------:R-:W-:Y:S01]  /*1ab30*/  ULDC.64 UR4, c[0x0][0xb40] ;  /* 0x0002d00000047ab9 */ /* 0x000fe20000000a00 */
[----:B------:R-:W-:Y:S02]  /*1ab40*/  LOP3.LUT R6, R4, 0x180, RZ, 0xc0, !PT ;  /* 0x0000018004067812 */ /* 0x000fe400078ec0ff */
[----:B------:R-:W-:Y:S01]  /*1ab50*/  IADD3.X R9, R9, R7, R11, P5, !PT ;  /* 0x0000000709097210 */ /* 0x000fe20002ffe40b */
[----:B------:R-:W-:Y:S01]  /*1ab60*/  VIADD R7, R13, 0x8 ;  /* 0x000000080d077836 */ /* 0x000fe20000000000 */
[----:B------:R-:W-:Y:S02]  /*1ab70*/  LEA R38, P6, R10, UR4, 0x2 ;  /* 0x000000040a267c11 */ /* 0x000fe4000f8c10ff */
[----:B------:R-:W-:-:S02]  /*1ab80*/  LOP3.LUT P0, RZ, R14, 0x3, RZ, 0xc0, !PT ;  /* 0x000000030eff7812 */ /* 0x000fc4000780c0ff */
[----:B------:R-:W-:Y:S01]  /*1ab90*/  LEA.HI.X R39, R10, UR5, R9, 0x2, P6 ;  /* 0x000000050a277c11 */ /* 0x000fe2000b0f1409 */
[--C-:B------:R-:W-:Y:S01]  /*1aba0*/  IMAD.X R9, RZ, RZ, R5.reuse, P1 ;  /* 0x000000ffff097224 */ /* 0x100fe200008e0605 */
[----:B------:R-:W-:Y:S01]  /*1abb0*/  IADD3 R11, P6, R4, 0x7800, RZ ;  /* 0x00007800040b7810 */ /* 0x000fe20007fde0ff */
[----:B------:R-:W-:Y:S01]  /*1abc0*/  ULDC.64 UR4, c[0x0][0xaa0] ;  /* 0x0002a80000047ab9 */ /* 0x000fe20000000a00 */
[-C--:B------:R-:W-:Y:S01]  /*1abd0*/  ISETP.GE.OR P5, PT, R13, R40.reuse, P0 ;  /* 0x000000280d00720c */ /* 0x080fe200007a6670 */
[--C-:B------:R-:W-:Y:S01]  /*1abe0*/  IMAD.X R13, RZ, RZ, R5.reuse, P4 ;  /* 0x000000ffff0d7224 */ /* 0x100fe200020e0605 */
[----:B------:R-:W-:Y:S01]  /*1abf0*/  ISETP.GE.OR P0, PT, R7, R40, P0 ;  /* 0x000000280700720c */ /* 0x000fe20000706670 */
[----:B------:R-:W-:Y:S01]  /*1ac00*/  IMAD.X R33, RZ, RZ, R5, P6 ;  /* 0x000000ffff217224 */ /* 0x000fe200030e0605 */
[----:B------:R-:W-:Y:S02]  /*1ac10*/  SHF.R.U64 R7, R6, 0x3, RZ ;  /* 0x0000000306077819 */ /* 0x000fe400000012ff */
[----:B------:R-:W-:-:S02]  /*1ac20*/  LOP3.LUT R6, R11, 0x180, RZ, 0xc0, !PT ;  /* 0x000001800b067812 */ /* 0x000fc400078ec0ff */
[----:B------:R-:W-:Y:S02]  /*1ac30*/  LOP3.LUT R4, R7, R4, RZ, 0x3c, !PT ;  /* 0x0000000407047212 */ /* 0x000fe400078e3cff */
[----:B------:R-:W-:-:S03]  /*1ac40*/  SHF.R.U64 R6, R6, 0x3, RZ ;  /* 0x0000000306067819 */ /* 0x000fc600000012ff */
[----:B------:R0:W-:Y:S01]  /*1ac50*/  @!P5 STG.E desc[UR40][R38.64], R0 ;  /* 0x000000002600d986 */ /* 0x0001e2000c101928 */
[----:B------:R-:W-:-:S03]  /*1ac60*/  LOP3.LUT R32, R6, R11, RZ, 0x3c, !PT ;  /* 0x0000000b06207212 */ /* 0x000fc600078e3cff */
[----:B------:R1:W-:Y:S01]  /*1ac70*/  @!P0 STG.E desc[UR40][R38.64+0x20], R3 ;  /* 0x0000200326008986 */ /* 0x0003e2000c101928 */
[----:B------:R-:W-:-:S03]  /*1ac80*/  IMAD R42, R37, UR4, RZ ;  /* 0x00000004252a7c24 */ /* 0x000fc6000f8e02ff */
        /* <DEDUP_REMOVED lines=12> */
[----:B--2---:R-:W2:Y:S01]  /*1ad50*/  FENCE.VIEW.ASYNC.S ;  /* 0x00000000000073c6 */ /* 0x004ea20000000000 */
[----:B------:R-:W-:Y:S01]  /*1ad60*/  IMAD R41, R41, UR5, R42 ;  /* 0x0000000529297c24 */ /* 0x000fe2000f8e022a */
[----:B------:R-:W-:Y:S01]  /*1ad70*/  ULDC.64 UR4, c[0x0][0xae0] ;  /* 0x0002b80000047ab9 */ /* 0x000fe20000000a00 */
[----:B------:R-:W-:-:S02]  /*1ad80*/  IMAD R40, R46, -0xc0, R40 ;  /* 0xffffff402e287824 */ /* 0x000fc400078e0228 */
[----:B------:R-:W-:Y:S02]  /*1ad90*/  IMAD.IADD R37, R37, 0x1, R41 ;  /* 0x0000000125257824 */ /* 0x000fe400078e0229 */
[----:B------:R-:W-:Y:S01]  /*1ada0*/  IMAD R21, R43, UR4, RZ ;  /* 0x000000042b157c24 */ /* 0x000fe2000f8e02ff */
[----:B------:R-:W-:Y:S01]  /*1adb0*/  ISETP.GE.AND P0, PT, R2, R40, PT ;  /* 0x000000280200720c */ /* 0x000fe20003f06270 */
[----:B------:R-:W-:-:S04]  /*1adc0*/  IMAD.WIDE.U32 R36, R47, UR4, R36 ;  /* 0x000000042f247c25 */ /* 0x000fc8000f8e0024 */
[----:B------:R-:W-:Y:S01]  /*1add0*/  IMAD R21, R47, UR5, R21 ;  /* 0x000000052f157c24 */ /* 0x000fe2000f8e0215 */
[----:B------:R-:W-:Y:S01]  /*1ade0*/  ULDC.64 UR4, c[0x0][0xae8] ;  /* 0x0002ba0000047ab9 */ /* 0x000fe20000000a00 */
[----:B0-----:R-:W-:Y:S02]  /*1adf0*/  VIADD R0, R17, 0x19c20 ;  /* 0x00019c2011007836 */ /* 0x001fe40000000000 */
[----:B-1----:R-:W-:Y:S02]  /*1ae00*/  VIADD R3, R2, 0x60 ;  /* 0x0000006002037836 */ /* 0x002fe40000000000 */
[----:B------:R-:W-:Y:S01]  /*1ae10*/  IMAD.IADD R37, R37, 0x1, R21 ;  /* 0x0000000125257824 */ /* 0x000fe200078e0215 */
[----:B------:R-:W-:Y:S01]  /*1ae20*/  PRMT R0, RZ, 0x654, R0 ;  /* 0x00000654ff007816 */ /* 0x000fe20000000000 */
[----:B------:R-:W-:Y:S01]  /*1ae30*/  IMAD R21, R45, UR4, RZ ;  /* 0x000000042d157c24 */ /* 0x000fe2000f8e02ff */
[----:B------:R-:W-:Y:S01]  /*1ae40*/  ISETP.GE.AND P3, PT, R3, R40, PT ;  /* 0x000000280300720c */ /* 0x000fe20003f66270 */
[C---:B------:R-:W-:Y:S01]  /*1ae50*/  IMAD.WIDE.U32 R38, R44.reuse, UR4, R36 ;  /* 0x000000042c267c25 */ /* 0x040fe2000f8e0024 */
[----:B------:R-:W-:Y:S01]  /*1ae60*/  SHF.R.S32.HI R3, RZ, 0x1f, R2 ;  /* 0x0000001fff037819 */ /* 0x000fe20000011402 */
[----:B--2---:R0:W-:Y:S02]  /*1ae70*/  SYNCS.ARRIVE.TRANS64.RED.A1T0 RZ, [R0+URZ], RZ ;  /* 0x000000ff00ff79a7 */ /* 0x0041e4000810043f */
[----:B------:R-:W-:-:S02]  /*1ae80*/  IMAD R21, R44, UR5, R21 ;  /* 0x000000052c157c24 */ /* 0x000fc4000f8e0215 */
[----:B------:R-:W-:-:S04]  /*1ae90*/  IMAD.WIDE R36, R46, 0xc0, R2 ;  /* 0x000000c02e247825 */ /* 0x000fc800078e0202 */
[----:B------:R-:W-:Y:S01]  /*1aea0*/  IMAD.IADD R43, R39, 0x1, R21 ;  /* 0x00000001272b7824 */ /* 0x000fe200078e0215 */
[----:B0-----:R-:W-:Y:S06]  /*1aeb0*/  @P0 BRA `(.L_x_9220) ;  /* 0x00000000004c0947 */ /* 0x001fec0003800000 */
        /* <DEDUP_REMOVED lines=19> */
.L_x_9220:
[----:B------:R-:W-:Y:S05]  /*1aff0*/  BSYNC B1 ;  /* 0x0000000000017941 */ /* 0x000fea0003800000 */
.L_x_9219:
        /* <DEDUP_REMOVED lines=24> */
.L_x_9217:
[----:B------:R-:W2:Y:S01]  /*1b180*/  LDL R8, [R1+0x5c] ;  /* 0x00005c0001087983 */ /* 0x000ea20000100800 */
[----:B------:R-:W-:Y:S01]  /*1b190*/  ULDC.64 UR4, c[0x0][0xbd8] ;  /* 0x0002f60000047ab9 */ /* 0x000fe20000000a00 */
[----:B------:R-:W2:Y:S01]  /*1b1a0*/  LDC.64 R4, c[0x0][0xbd8] ;  /* 0x0002f600ff047b82 */ /* 0x000ea20000000a00 */
[----:B------:R-:W-:Y:S01]  /*1b1b0*/  ISETP.NE.U32.AND P0, PT, RZ, UR4, PT ;  /* 0x00000004ff007c0c */ /* 0x000fe2000bf05070 */
[----:B------:R-:W-:-:S03]  /*1b1c0*/  IMAD.MOV.U32 R9, RZ, RZ, RZ ;  /* 0x000000ffff097224 */ /* 0x000fc600078e00ff */
[----:B------:R-:W-:Y:S01]  /*1b1d0*/  ISETP.NE.AND.EX P0, PT, RZ, UR5, PT, P0 ;  /* 0x00000005ff007c0c */ /* 0x000fe2000bf05300 */
[----:B------:R-:W-:Y:S02]  /*1b1e0*/  ULDC.64 UR4, c[0x0][0xbe0] ;  /* 0x0002f80000047ab9 */ /* 0x000fe40000000a00 */
[----:B------:R-:W-:-:S04]  /*1b1f0*/  ISETP.NE.U32.AND P1, PT, RZ, UR4, PT ;  /* 0x00000004ff007c0c */ /* 0x000fc8000bf25070 */
[----:B------:R-:W-:-:S13]  /*1b200*/  ISETP.NE.AND.EX P1, PT, RZ, UR5, PT, P1 ;  /* 0x00000005ff007c0c */ /* 0x000fda000bf25310 */
[----:B------:R-:W1:Y:S01]  /*1b210*/  @P1 LDC.64 R6, c[0x0][0xbe0] ;  /* 0x0002f800ff061b82 */ /* 0x000e620000000a00 */
[----:B------:R-:W-:Y:S02]  /*1b220*/  ULDC UR4, c[0x0][0xa88] ;  /* 0x0002a20000047ab9 */ /* 0x000fe40000000800 */
[----:B------:R-:W-:Y:S02]  /*1b230*/  IMAD.U32 R0, RZ, RZ, UR4 ;  /* 0x00000004ff007e24 */ /* 0x000fe4000f8e00ff */
[----:B--2---:R-:W-:-:S04]  /*1b240*/  IMAD.WIDE R4, R8, 0x4, R4 ;  /* 0x0000000408047825 */ /* 0x004fc800078e0204 */
[----:B-1----:R-:W-:Y:S01]  /*1b250*/  @P1 IMAD.WIDE R6, R8, 0x4, R6 ;  /* 0x0000000408061825 */ /* 0x002fe200078e0206 */
[----:B------:R1:W5:Y:S04]  /*1b260*/  @P0 LDG.E R9, desc[UR40][R4.64] ;  /* 0x0000002804090981 */ /* 0x000368000c1e1900 */
[----:B------:R1:W5:Y:S01]  /*1b270*/  @P1 LDG.E R0, desc[UR40][R6.64] ;  /* 0x0000002806001981 */ /* 0x000362000c1e1900 */
[----:B------:R-:W-:Y:S01]  /*1b280*/  ISETP.GT.AND P2, PT, R57, 0xbf, PT ;  /* 0x000000bf3900780c */ /* 0x000fe20003f44270 */
[----:B------:R-:W-:-:S12]  /*1b290*/  @P1 BRA `(.L_x_9222) ;  /* 0x0000000000101947 */ /* 0x000fd80003800000 */
[----:B------:R-:W-:Y:S05]  /*1b2a0*/  @!P0 BRA `(.L_x_9222) ;  /* 0x00000000000c8947 */ /* 0x000fea0003800000 */
[----:B-1----:R-:W2:Y:S04]  /*1b2b0*/  LDG.E R7, desc[UR40][R4.64] ;  /* 0x0000002804077981 */ /* 0x002ea8000c1e1900 */
[----:B-----5:R-:W2:Y:S02]  /*1b2c0*/  LDG.E R0, desc[UR40][R4.64+0x4] ;  /* 0x0000042804007981 */ /* 0x020ea4000c1e1900 */
[----:B--2---:R-:W-:-:S07]  /*1b2d0*/  IMAD.IADD R0, R0, 0x1, -R7 ;  /* 0x0000000100007824 */ /* 0x004fce00078e0a07 */
.L_x_9222:
[----:B------:R-:W2:Y:S04]  /*1b2e0*/  LDL R14, [R1+0x58] ;  /* 0x00005800010e7983 */ /* 0x000ea80000100800 */
[----:B------:R3:W5:Y:S01]  /*1b2f0*/  LDL R13, [R1+0x64] ;  /* 0x00006400010d7983 */ /* 0x0007620000100800 */
[----:B-1----:R-:W-:Y:S01]  /*1b300*/  SHF.R.S32.HI R4, RZ, 0x1f, R8 ;  /* 0x0000001fff047819 */ /* 0x002fe20000011408 */
[----:B------:R-:W-:Y:S01]  /*1b310*/  BSSY B1, `(.L_x_9223) ;  /* 0x000001d000017945 */ /* 0x000fe20003800000 */
[----:B------:R-:W-:Y:S02]  /*1b320*/  SEL R11, R8, RZ, !P0 ;  /* 0x000000ff080b7207 */ /* 0x000fe40004000000 */
[----:B------:R-:W-:Y:S02]  /*1b330*/  SHF.R.S32.HI R21, RZ, 0x1f, R20 ;  /* 0x0000001fff157819 */ /* 0x000fe40000011414 */
[----:B------:R-:W-:-:S02]  /*1b340*/  SEL R12, R4, RZ, !P0 ;  /* 0x000000ff040c7207 */ /* 0x000fc40004000000 */
[----:B-----5:R-:W-:Y:S02]  /*1b350*/  SHF.R.S32.HI R8, RZ, 0x1f, R9 ;  /* 0x0000001fff087819 */ /* 0x020fe40000011409 */
[----:B--2---:R-:W-:Y:S01]  /*1b360*/  SHF.R.S32.HI R10, RZ, 0x1f, R14 ;  /* 0x0000001fff0a7819 */ /* 0x004fe2000001140e */
[----:B---3--:R-:W-:Y:S06]  /*1b370*/  @P2 BRA `(.L_x_9224) ;  /* 0x0000000000582947 */ /* 0x008fec0003800000 */
        /* <DEDUP_REMOVED lines=22> */
.L_x_9224:
[----:B------:R-:W-:Y:S05]  /*1b4e0*/  BSYNC B1 ;  /* 0x0000000000017941 */ /* 0x000fea0003800000 */
.L_x_9223:
[----:B------:R-:W-:Y:S01]  /*1b4f0*/  ULDC.64 UR4, c[0x0][0xaa0] ;  /* 0x0002a80000047ab9 */ /* 0x000fe20000000a00 */
[----:B-1----:R-:W-:Y:S01]  /*1b500*/  IMAD R7, R13, -0xc0, R0 ;  /* 0xffffff400d077824 */ /* 0x002fe200078e0200 */
[----:B------:R-:W-:Y:S01]  /*1b510*/  BSSY B1, `(.L_x_9225) ;  /* 0x0000028000017945 */ /* 0x000fe20003800000 */
[----:B------:R-:W-:Y:S02]  /*1b520*/  IMAD R6, R8, UR4, RZ ;  /* 0x0000000408067c24 */ /* 0x000fe4000f8e02ff */
[----:B------:R-:W-:Y:S01]  /*1b530*/  IMAD.WIDE.U32 R4, R9, UR4, R20 ;  /* 0x0000000409047c25 */ /* 0x000fe2000f8e0014 */
[----:B------:R-:W-:-:S03]  /*1b540*/  ISETP.GE.AND P0, PT, R2, R7, PT ;  /* 0x000000070200720c */ /* 0x000fc60003f06270 */
[----:B------:R-:W-:Y:S01]  /*1b550*/  IMAD R9, R9, UR5, R6 ;  /* 0x0000000509097c24 */ /* 0x000fe2000f8e0206 */
[----:B------:R-:W-:Y:S01]  /*1b560*/  ULDC.64 UR4, c[0x0][0xae0] ;  /* 0x0002b80000047ab9 */ /* 0x000fe20000000a00 */
[----:B------:R-:W-:Y:S02]  /*1b570*/  VIADD R0, R2, 0x60 ;  /* 0x0000006002007836 */ /* 0x000fe40000000000 */
[----:B------:R-:W-:Y:S02]  /*1b580*/  IMAD R3, R10, UR4, RZ ;  /* 0x000000040a037c24 */ /* 0x000fe4000f8e02ff */
[----:B------:R-:W-:Y:S01]  /*1b590*/  IMAD.IADD R5, R5, 0x1, R9 ;  /* 0x0000000105057824 */ /* 0x000fe200078e0209 */
[----:B------:R-:W-:Y:S01]  /*1b5a0*/  ISETP.GE.AND P1, PT, R0, R7, PT ;  /* 0x000000070000720c */ /* 0x000fe20003f26270 */
[C---:B------:R-:W-:Y:S02]  /*1b5b0*/  IMAD R3, R14.reuse, UR5, R3 ;  /* 0x000000050e037c24 */ /* 0x040fe4000f8e0203 */
[----:B------:R-:W-:Y:S01]  /*1b5c0*/  IMAD.WIDE.U32 R4, R14, UR4, R4 ;  /* 0x000000040e047c25 */ /* 0x000fe2000f8e0004 */
[----:B------:R-:W-:-:S03]  /*1b5d0*/  ULDC.64 UR4, c[0x0][0xae8] ;  /* 0x0002ba0000047ab9 */ /* 0x000fc60000000a00 */
[----:B------:R-:W-:Y:S01]  /*1b5e0*/  IMAD.IADD R5, R5, 0x1, R3 ;  /* 0x0000000105057824 */ /* 0x000fe200078e0203 */
[----:B------:R-:W-:Y:S01]  /*1b5f0*/  SHF.R.S32.HI R3, RZ, 0x1f, R2 ;  /* 0x0000001fff037819 */ /* 0x000fe20000011402 */
[----:B------:R-:W-:Y:S02]  /*1b600*/  IMAD R0, R12, UR4, RZ ;  /* 0x000000040c007c24 */ /* 0x000fe4000f8e02ff */
[----:B------:R-:W-:-:S04]  /*1b610*/  IMAD.WIDE.U32 R4, R11, UR4, R4 ;  /* 0x000000040b047c25 */ /* 0x000fc8000f8e0004 */
[----:B------:R-:W-:Y:S02]  /*1b620*/  IMAD R9, R11, UR5, R0 ;  /* 0x000000050b097c24 */ /* 0x000fe4000f8e0200 */
        /* <DEDUP_REMOVED lines=22> */
.L_x_9226:
[----:B------:R-:W-:Y:S05]  /*1b790*/  BSYNC B1 ;  /* 0x0000000000017941 */ /* 0x000fea0003800000 */
.L_x_9225:
[----:B------:R-:W-:Y:S05]  /*1b7a0*/  @P1 BRA `(.L_x_9221) ;  /* 0x0000000000541947 */ /* 0x000fea0003800000 */
[----:B------:R-:W-:Y:S01]  /*1b7b0*/  IADD3 R5, P0, R6, 0x60, RZ ;  /* 0x0000006006057810 */ /* 0x000fe20007f1e0ff */
[----:B------:R-:W-:Y:S01]  /*1b7c0*/  ULDC UR4, c[0x0][0xa8c] ;  /* 0x0002a30000047ab9 */ /* 0x000fe20000000800 */
[----:B------:R-:W-:Y:S01]  /*1b7d0*/  ULDC.64 UR6, c[0x0][0xad8] ;  /* 0x0002b60000067ab9 */ /* 0x000fe20000000a00 */
[----:B------:R-:W-:Y:S01]  /*1b7e0*/  IMAD.MOV.U32 R2, RZ, RZ, R4 ;  /* 0x000000ffff027224 */ /* 0x000fe200078e0004 */
[C---:B------:R-:W-:Y:S01]  /*1b7f0*/  ISETP.GE.AND P1, PT, R20.reuse, UR4, PT ;  /* 0x0000000414007c0c */ /* 0x040fe2000bf26270 */
[----:B------:R-:W-:Y:S02]  /*1b800*/  IMAD.X R6, RZ, RZ, R7, P0 ;  /* 0x000000ffff067224 */ /* 0x000fe400000e0607 */
[----:B------:R-:W-:Y:S02]  /*1b810*/  IMAD.MOV.U32 R3, RZ, RZ, R11 ;  /* 0x000000ffff037224 */ /* 0x000fe400078e000b */
        /* <DEDUP_REMOVED lines=14> */
.L_x_9221:
[----:B------:R-:W-:Y:S05]  /*1b900*/  BSYNC B0 ;  /* 0x0000000000007941 */ /* 0x000fea0003800000 */
.L_x_9216:
[----:B------:R-:W4:Y:S01]  /*1b910*/  LDL R0, [R1+0x4c] ;  /* 0x00004c0001007983 */ /* 0x000f220000100800 */
[----:B------:R-:W-:Y:S02]  /*1b920*/  ULDC UR4, c[0x0][0xc14] ;  /* 0x0003050000047ab9 */ /* 0x000fe40000000800 */
[----:B----4-:R-:W-:-:S13]  /*1b930*/  ISETP.GE.AND P0, PT, R0, UR4, PT ;  /* 0x0000000400007c0c */ /* 0x010fda000bf06270 */
[----:B------:R-:W-:Y:S05]  /*1b940*/  @!P0 BRA `(.L_x_9227) ;  /* 0xfffffe5400888947 */ /* 0x000fea000383ffff */
[----:B------:R-:W-:Y:S05]  /*1b950*/  BRA `(.L_x_9029) ;  /* 0x0000006c00007947 */ /* 0x000fea0003800000 */
.L_x_9027:
        /* <DEDUP_REMOVED lines=13> */
[----:B------:R-:W0:Y:S01]  /*1ba30*/  LDS.128 R24, [UR4+0x19cd0] ;  /* 0x019cd004ff187984 */ /* 0x000e220008000c00 */
[----:B------:R-:W-:Y:S06]  /*1ba40*/  BAR.ARV 0x4, 0x200 ;  /* 0x0108000000007b1d */ /* 0x000fec0000002000 */
[----:B------:R-:W-:Y:S05]  /*1ba50*/  BRA `(.L_x_9229) ;  /* 0x0000000800847947 */ /* 0x000fea0003800000 */
.L_x_9228:
        /* <DEDUP_REMOVED lines=42> */
.L_x_9234:
        /* <DEDUP_REMOVED lines=12> */
.L_x_9233:
[----:B------:R-:W-:Y:S05]  /*1bdc0*/  BSYNC B0 ;  /* 0x0000000000007941 */ /* 0x000fea0003800000 */
.L_x_9232:
        /* <DEDUP_REMOVED lines=21> */
.L_x_9230:
        /* <DEDUP_REMOVED lines=21> */
.L_x_9235:
[----:B-1----:R-:W-:Y:S01]  /*1c070*/  IMAD R24, R24, UR5, R10 ;  /* 0x0000000518187c24 */ /* 0x002fe2000f8e020a */
[----:B------:R-:W-:Y:S01]  /*1c080*/  IABS R10, R6 ;  /* 0x00000006000a7213 */ /* 0x000fe20000000000 */
[----:B------:R-:W-:Y:S02]  /*1c090*/  IMAD R11, R11, R8, RZ ;  /* 0x000000080b0b7224 */ /* 0x000fe400078e02ff */
[----:B------:R-:W-:Y:S01]  /*1c0a0*/  IMAD.MOV.U32 R2, RZ, RZ, RZ ;  /* 0x000000ffff027224 */ /* 0x000fe200078e00ff */
[----:B0-----:R-:W-:Y:S01]  /*1c0b0*/  IADD3 R7, -R24, UR6, RZ ;  /* 0x0000000618077c10 */ /* 0x001fe2000fffe1ff */
[----:B------:R-:W-:Y:S02]  /*1c0c0*/  IMAD.MOV R10, RZ, RZ, -R10 ;  /* 0x000000ffff0a7224 */ /* 0x000fe400078e0a0a */
        /* <DEDUP_REMOVED lines=44> */
[----:B------:R-:W-:-:S03]  /*1c390*/  IMAD.MOV R9, RZ, RZ, -R9 ;  /* 0x000000ffff097224 */ /* 0x000fc600078e0a09 */
[----:B------:R-:W-:Y:S01]  /*1c3a0*/  LOP3.LUT R25, RZ, R2, RZ, 0x33, !PT ;  /* 0x00000002ff197212 */ /* 0x000fe200078e33ff */
[----:B------:R-:W-:-:S04]  /*1c3b0*/  IMAD R26, R2, R9, R3 ;  /* 0x00000009021a7224 */ /* 0x000fc800078e0203 */
[----:B------:R-:W-:Y:S01]  /*1c3c0*/  IMAD.IADD R25, R4, 0x1, R25 ;  /* 0x0000000104197824 */ /* 0x000fe200078e0219 */
[----:B------:R-:W-:Y:S06]  /*1c3d0*/  BRA `(.L_x_9236) ;  /* 0x00000000000c7947 */ /* 0x000fec0003800000 */
.L_x_9231:
[----:B------:R-:W-:Y:S02]  /*1c3e0*/  IMAD.MOV.U32 R25, RZ, RZ, RZ ;  /* 0x000000ffff197224 */ /* 0x000fe400078e00ff */
[----:B------:R-:W-:Y:S02]  /*1c3f0*/  IMAD.U32 R24, RZ, RZ, UR6 ;  /* 0x00000006ff187e24 */ /* 0x000fe4000f8e00ff */
[----:B------:R-:W-:-:S07]  /*1c400*/  IMAD.MOV.U32 R26, RZ, RZ, RZ ;  /* 0x000000ffff1a7224 */ /* 0x000fce00078e00ff */
.L_x_9236:
[----:B------:R-:W-:-:S13]  /*1c410*/  ISETP.NE.AND P0, PT, R5, RZ, PT ;  /* 0x000000ff0500720c */ /* 0x000fda0003f05270 */
[----:B------:R-:W0:Y:S01]  /*1c420*/  @!P0 S2R R3, SR_CgaCtaId ;  /* 0x0000000000038919 */ /* 0x000e220000008800 */
[----:B------:R-:W-:-:S04]  /*1c430*/  @!P0 MOV R2, 0x400 ;  /* 0x0000040000028802 */ /* 0x000fc80000000f00 */
[----:B0-----:R-:W-:-:S05]  /*1c440*/  @!P0 LEA R2, R3, R2, 0x18 ;  /* 0x0000000203028211 */ /* 0x001fca00078ec0ff */
[----:B------:R1:W-:Y:S01]  /*1c450*/  @!P0 STS.128 [R2+0x19cd0], R24 ;  /* 0x019cd01802008388 */ /* 0x0003e20000000c00 */
[----:B------:R-:W-:Y:S06]  /*1c460*/  BAR.ARV 0x5, 0x200 ;  /* 0x0148000000007b1d */ /* 0x000fec0000002000 */
.L_x_9229:
[----:B------:R2:W-:Y:S01]  /*1c470*/  STL [R1+0x20], RZ ;  /* 0x000020ff01007387 */ /* 0x0005e20000100800 */
[----:B------:R-:W-:Y:S01]  /*1c480*/  ULDC UR4, c[0x0][0xc14] ;  /* 0x0003050000047ab9 */ /* 0x000fe20000000800 */
[----:B------:R-:W-:Y:S01]  /*1c490*/  IMAD.MOV.U32 R22, RZ, RZ, 0x1 ;  /* 0x00000001ff167424 */ /* 0x000fe200078e00ff */
[----:B0-----:R-:W-:Y:S01]  /*1c4a0*/  ISETP.GE.AND P0, PT, R27, UR4, PT ;  /* 0x000000041b007c0c */ /* 0x001fe2000bf06270 */
[----:B------:R-:W-:-:S12]  /*1c4b0*/  IMAD.MOV.U32 R17, RZ, RZ, RZ ;  /* 0x000000ffff117224 */ /* 0x000fd800078e00ff */
[----:B--2---:R-:W-:Y:S05]  /*1c4c0*/  @P0 BRA `(.L_x_9237) ;  /* 0x0000005c002c0947 */ /* 0x004fea0003800000 */
[----:B------:R-:W2:Y:S01]  /*1c4d0*/  LDL R8, [R1+0x24] ;  /* 0x0000240001087983 */ /* 0x000ea20000100800 */
[----:B------:R-:W0:Y:S01]  /*1c4e0*/  S2R R10, SR_TID.X ;  /* 0x00000000000a7919 */ /* 0x000e220000002100 */
[----:B------:R-:W3:Y:S01]  /*1c4f0*/  S2R R7, SR_TID.X ;  /* 0x0000000000077919 */ /* 0x000ee20000002100 */
[----:B------:R-:W-:Y:S01]  /*1c500*/  IMAD.SHL.U32 R9, R0, 0x800, RZ ;  /* 0x0000080000097824 */ /* 0x000fe200078e00ff */
[----:B0-----:R-:W-:Y:S01]  /*1c510*/  SHF.R.U32.HI R4, RZ, 0x1, R10 ;  /* 0x00000001ff047819 */ /* 0x001fe2000001160a */
[----:B-1----:R-:W-:-:S03]  /*1c520*/  IMAD.SHL.U32 R2, R10, 0x20, RZ ;  /* 0x000000200a027824 */ /* 0x002fc600078e00ff */
[----:B------:R-:W-:Y:S01]  /*1c530*/  LOP3.LUT R5, R4, 0x20, RZ, 0xc0, !PT ;  /* 0x0000002004057812 */ /* 0x000fe200078ec0ff */
[----:B------:R-:W-:Y:S01]  /*1c540*/  IMAD.SHL.U32 R6, R10, 0x80, RZ ;  /* 0x000000800a067824 */ /* 0x000fe200078e00ff */
[----:B---3--:R-:W-:Y:S02]  /*1c550*/  LOP3.LUT R11, R7, 0x7f, RZ, 0xc0, !PT ;  /* 0x0000007f070b7812 */ /* 0x008fe400078ec0ff */
[----:B------:R-:W-:Y:S02]  /*1c560*/  LOP3.LUT R7, R5, 0x10, R10, 0xf8, !PT ;  /* 0x0000001005077812 */ /* 0x000fe400078ef80a */
[----:B------:R-:W-:Y:S01]  /*1c570*/  LOP3.LUT R3, R2, 0x80, RZ, 0xc0, !PT ;  /* 0x0000008002037812 */ /* 0x000fe200078ec0ff */
        /* <DEDUP_REMOVED lines=21> */
[----:B------:R-:W-:Y:S01]  /*1c6d0*/  ULDC.64 UR38, c[0x0][0x198] ;  /* 0x0000660000267ab9 */ /* 0x000fe20000000a00 */
[----:B------:R-:W-:Y:S01]  /*1c6e0*/  ULDC UR36, c[0x0][0xc] ;  /* 0x0000030000247ab9 */ /* 0x000fe20000000800 */
[----:B--2---:R-:W-:-:S02]  /*1c6f0*/  LOP3.LUT R3, R8, 0x1, RZ, 0xfc, !PT ;  /* 0x0000000108037812 */ /* 0x004fc400078efcff */
[----:B------:R-:W-:-:S03]  /*1c700*/  LOP3.LUT R2, R8, 0x2, RZ, 0xfc, !PT ;  /* 0x0000000208027812 */ /* 0x000fc600078efcff */
[----:B------:R-:W-:Y:S04]  /*1c710*/  STL [R1+0x30], R3 ;  /* 0x0000300301007387 */ /* 0x000fe80000100800 */
[----:B------:R0:W-:Y:S04]  /*1c720*/  STL [R1+0x18], R2 ;  /* 0x0000180201007387 */ /* 0x0001e80000100800 */
[----:B------:R-:W-:Y:S04]  /*1c730*/  STL [R1+0x20], RZ ;  /* 0x000020ff01007387 */ /* 0x000fe80000100800 */
[----:B------:R1:W-:Y:S01]  /*1c740*/  STL [R1+0x8], R0 ;  /* 0x0000080001007387 */ /* 0x0003e20000100800 */
[----:B0-----:R-:W-:-:S02]  /*1c750*/  LOP3.LUT R2, R18, 0x1800, RZ, 0xfc, !PT ;  /* 0x0000180012027812 */ /* 0x001fc400078efcff */
[----:B-1----:R-:W-:-:S07]  /*1c760*/  LOP3.LUT R0, R18, 0x2800, RZ, 0xfc, !PT ;  /* 0x0000280012007812 */ /* 0x002fce00078efcff */
.L_x_9364:
[----:B------:R-:W-:Y:S05]  /*1c770*/  YIELD ;  /* 0x0000000000007946 */ /* 0x000fea0003800000 */
[----:B------:R-:W-:Y:S01]  /*1c780*/  ULDC.64 UR4, c[0x0][0xa28] ;  /* 0x00028a0000047ab9 */ /* 0x000fe20000000a00 */
[----:B0-----:R-:W-:Y:S01]  /*1c790*/  IMAD.MOV.U32 R8, RZ, RZ, RZ ;  /* 0x000000ffff087224 */ /* 0x001fe200078e00ff */
[----:B------:R-:W-:Y:S01]  /*1c7a0*/  ISETP.NE.U32.AND P0, PT, RZ, UR4, PT ;  /* 0x00000004ff007c0c */ /* 0x000fe2000bf05070 */
[----:B------:R-:W0:Y:S01]  /*1c7b0*/  LDC.64 R10, c[0x0][0xa00] ;  /* 0x00028000ff0a7b82 */ /* 0x000e220000000a00 */
[----:B-12---:R-:W-:Y:S01]  /*1c7c0*/  IMAD.MOV.U32 R0, RZ, RZ, RZ ;  /* 0x000000ffff007224 */ /* 0x006fe200078e00ff */
[----:B------:R-:W-:Y:S01]  /*1c7d0*/  ULDC.64 UR6, c[0x0][0xa08] ;  /* 0x0002820000067ab9 */ /* 0x000fe20000000a00 */
[----:B------:R-:W-:Y:S01]  /*1c7e0*/  ISETP.NE.AND.EX P0, PT, RZ, UR5, PT, P0 ;  /* 0x00000005ff007c0c */ /* 0x000fe2000bf05300 */
[----:B------:R-:W-:Y:S01]  /*1c7f0*/  ULDC.64 UR4, c[0x0][0xa18] ;  /* 0x0002860000047ab9 */ /* 0x000fe20000000a00 */
[----:B------:R-:W-:-:S03]  /*1c800*/  ULDC.64 UR8, c[0x0][0xa10] ;  /* 0x0002840000087ab9 */ /* 0x000fc60000000a00 */
[----:B------:R-:W1:Y:S08]  /*1c810*/  LDC.64 R4, c[0x0][0xa08] ;  /* 0x00028200ff047b82 */ /* 0x000e700000000a00 */
[----:B------:R-:W2:Y:S02]  /*1c820*/  @P0 LDC.64 R2, c[0x0][0xa28] ;  /* 0x00028a00ff020b82 */ /* 0x000ea40000000a00 */
[----:B--2---:R-:W-:-:S05]  /*1c830*/  @P0 IMAD.WIDE R2, R27, 0x4, R2 ;  /* 0x000000041b020825 */ /* 0x004fca00078e0202 */
        /* <DEDUP_REMOVED lines=37> */
[----:B-----5:R-:W2:Y:S04]  /*1ca90*/  LDG.E R0, desc[UR40][R10.64] ;  /* 0x000000280a007981 */ /* 0x020ea8000c1e1900 */
[----:B------:R-:W2:Y:S02]  /*1caa0*/  LDG.E R10, desc[UR40][R10.64+0x4] ;  /* 0x000004280a0a7981 */ /* 0x000ea4000c1e1900 */
[----:B--2---:R-:W-:-:S07]  /*1cab0*/  IMAD.IADD R0, R10, 0x1, -R0 ;  /* 0x000000010a007824 */ /* 0x004fce00078e0a00 */
.L_x_9238:
        /* <DEDUP_REMOVED lines=10> */
.L_x_9239:
[----:B------:R-:W-:Y:S05]  /*1cb60*/  @!P1 BRA `(.L_x_9240) ;  /* 0x00000000000c9947 */ /* 0x000fea0003800000 */
[----:B------:R-:W2:Y:S04]  /*1cb70*/  LDG.E R6, desc[UR40][R4.64] ;  /* 0x0000002804067981 */ /* 0x000ea8000c1e1900 */
[----:B------:R-:W2:Y:S02]  /*1cb80*/  LDG.E R4, desc[UR40][R4.64+0x4] ;  /* 0x0000042804047981 */ /* 0x000ea4000c1e1900 */
[----:B--2---:R-:W-:-:S07]  /*1cb90*/  IMAD.IADD R6, R4, 0x1, -R6 ;  /* 0x0000000104067824 */ /* 0x004fce00078e0a06 */
.L_x_9240:
[----:B0-----:R-:W2:Y:S04]  /*1cba0*/  @P2 LDG.E R4, desc[UR40][R2.64] ;  /* 0x0000002802042981 */ /* 0x001ea8000c1e1900 */
[----:B------:R-:W2:Y:S01]  /*1cbb0*/  @P2 LDG.E R2, desc[UR40][R2.64+0x4] ;  /* 0x0000042802022981 */ /* 0x000ea2000c1e1900 */
[----:B-----5:R-:W-:Y:S02]  /*1cbc0*/  IMAD.IADD R8, R6, 0x1, -R8 ;  /* 0x0000000106087824 */ /* 0x020fe400078e0a08 */
[----:B--2---:R-:W-:Y:S02]  /*1cbd0*/  @P2 IMAD.IADD R9, R2, 0x1, -R4 ;  /* 0x0000000102092824 */ /* 0x004fe400078e0a04 */
[----:B------:R-:W-:Y:S02]  /*1cbe0*/  IMAD R4, R25, 0xc0, RZ ;  /* 0x000000c019047824 */ /* 0x000fe400078e02ff */
[----:B------:R-:W-:-:S03]  /*1cbf0*/  IMAD.IADD R10, R8, 0x1, R9 ;  /* 0x00000001080a7824 */ /* 0x000fc600078e0209 */
[----:B------:R-:W-:Y:S01]  /*1cc00*/  IADD3 R4, -R0, 0xc0, R4 ;  /* 0x000000c000047810 */ /* 0x000fe20007ffe104 */
[----:B------:R-:W-:-:S04]  /*1cc10*/  VIADD R20, R10, 0x7f ;  /* 0x0000007f0a147836 */ /* 0x000fc80000000000 */
[----:B------:R-:W-:Y:S01]  /*1cc20*/  IMAD.IADD R6, R10, 0x1, R4 ;  /* 0x000000010a067824 */ /* 0x000fe200078e0204 */
[----:B------:R-:W-:-:S04]  /*1cc30*/  SHF.R.S32.HI R2, RZ, 0x1f, R20 ;  /* 0x0000001fff027819 */ /* 0x000fc80000011414 */
[----:B------:R-:W-:Y:S02]  /*1cc40*/  LEA.HI R20, R2, R20, RZ, 0x7 ;  /* 0x0000001402147211 */ /* 0x000fe400078f38ff */
[----:B------:R-:W0:Y:S02]  /*1cc50*/  LDC.64 R2, c[0x0][0x9e0] ;  /* 0x00027800ff027b82 */ /* 0x000e240000000a00 */
        /* <DEDUP_REMOVED lines=15> */
.L_x_9243:
[----:B------:R-:W-:-:S13]  /*1cd50*/  ISETP.NE.AND P0, PT, R3, 0x1, PT ;  /* 0x000000010300780c */ /* 0x000fda0003f05270 */
[----:B------:R-:W0:Y:S02]  /*1cd60*/  @P0 LDC.64 R4, c[0x0][0x9e8] ;  /* 0x00027a00ff040b82 */ /* 0x000e240000000a00 */
[----:B0-----:R-:W-:-:S05]  /*1cd70*/  @P0 IMAD.HI.U32 R4, R11, R4, RZ ;  /* 0x000000040b040227 */ /* 0x001fca00078e00ff */
[----:B------:R-:W-:-:S07]  /*1cd80*/  @P0 SHF.R.U32.HI R11, RZ, R5, R4 ;  /* 0x00000005ff0b0219 */ /* 0x000fce0000011604 */
.L_x_9244:
[----:B------:R-:W-:Y:S05]  /*1cd90*/  BSYNC B0 ;  /* 0x0000000000007941 */ /* 0x000fea0003800000 */
.L_x_9242:
[----:B------:R-:W-:-:S05]  /*1cda0*/  IMAD R11, R11, R3, R3 ;  /* 0x000000030b0b7224 */ /* 0x000fca00078e0203 */
[----:B------:R-:W-:-:S07]  /*1cdb0*/  VIMNMX R2, R2, R11, PT ;  /* 0x0000000b02027248 */ /* 0x000fce0003fe0100 */
.L_x_9241:
        /* <DEDUP_REMOVED lines=15> */
.L_x_9247:
[----:B------:R-:W-:Y:S01]  /*1ceb0*/  ISETP.NE.AND P0, PT, R3, 0x1, PT ;  /* 0x000000010300780c */ /* 0x000fe20003f05270 */
[----:B------:R-:W-:-:S12]  /*1cec0*/  IMAD.MOV.U32 R11, RZ, RZ, R0 ;  /* 0x000000ffff0b7224 */ /* 0x000fd800078e0000 */
[----:B------:R-:W0:Y:S02]  /*1ced0*/  @P0 LDC.64 R4, c[0x0][0x9e8] ;  /* 0x00027a00ff040b82 */ /* 0x000e240000000a00 */
[----:B0-----:R-:W-:-:S05]  /*1cee0*/  @P0 IMAD.HI.U32 R4, R0, R4, RZ ;  /* 0x0000000400040227 */ /* 0x001fca00078e00ff */
[----:B------:R-:W-:-:S07]  /*1cef0*/  @P0 SHF.R.U32.HI R11, RZ, R5, R4 ;  /* 0x00000005ff0b0219 */ /* 0x000fce0000011604 */
.L_x_9248:
[----:B------:R-:W-:Y:S05]  /*1cf00*/  BSYNC B0 ;  /* 0x0000000000007941 */ /* 0x000fea0003800000 */
.L_x_9246:
[----:B------:R-:W-:-:S05]  /*1cf10*/  IMAD R3, R11, R3, RZ ;  /* 0x000000030b037224 */ /* 0x000fca00078e02ff */
[----:B------:R-:W-:-:S07]  /*1cf20*/  VIMNMX R10, R10, R3, !PT ;  /* 0x000000030a0a7248 */ /* 0x000fce0007fe0100 */
.L_x_9245:
[----:B------:R-:W-:Y:S01]  /*1cf30*/  VIADD R2, R2, 0x7f ;  /* 0x0000007f02027836 */ /* 0x000fe20000000000 */
[----:B------:R-:W-:Y:S04]  /*1cf40*/  BSSY B0, `(.L_x_9249) ;  /* 0x0000163000007945 */ /* 0x000fe80003800000 */
[----:B------:R-:W-:-:S04]  /*1cf50*/  SHF.R.S32.HI R3, RZ, 0x1f, R2 ;  /* 0x0000001fff037819 */ /* 0x000fc80000011402 */
[----:B------:R-:W-:Y:S02]  /*1cf60*/  LEA.HI R3, R3, R2, RZ, 0x7 ;  /* 0x0000000203037211 */ /* 0x000fe400078f38ff */
[----:B------:R-:W-:Y:S02]  /*1cf70*/  SHF.R.S32.HI R2, RZ, 0x1f, R10 ;  /* 0x0000001fff027819 */ /* 0x000fe4000001140a */
[----:B------:R-:W-:Y:S02]  /*1cf80*/  SHF.R.S32.HI R3, RZ, 0x7, R3 ;  /* 0x00000007ff037819 */ /* 0x000fe40000011403 */
[----:B------:R-:W-:Y:S02]  /*1cf90*/  LEA.HI R2, R2, R10, RZ, 0x7 ;  /* 0x0000000a02027211 */ /* 0x000fe400078f38ff */
[----:B------:R-:W-:Y:S02]  /*1cfa0*/  VIMNMX R3, R20, R3, PT ;  /* 0x0000000314037248 */ /* 0x000fe40003fe0100 */
[----:B------:R-:W-:-:S03]  /*1cfb0*/  SHF.R.S32.HI R2, RZ, 0x7, R2 ;  /* 0x00000007ff027819 */ /* 0x000fc60000011402 */
[----:B------:R-:W-:Y:S01]  /*1cfc0*/  IMAD R3, R3, 0x80, -R8 ;  /* 0x0000008003037824 */ /* 0x000fe200078e0a08 */
[----:B------:R-:W-:-:S04]  /*1cfd0*/  VIMNMX R2, RZ, R2, !PT ;  /* 0x00000002ff027248 */ /* 0x000fc80007fe0100 */
[----:B------:R-:W-:Y:S01]  /*1cfe0*/  VIMNMX R3, R3, R9, PT ;  /* 0x0000000903037248 */ /* 0x000fe20003fe0100 */
[----:B------:R-:W-:-:S05]  /*1cff0*/  IMAD R2, R2, 0x80, -R8 ;  /* 0x0000008002027824 */ /* 0x000fca00078e0a08 */
[----:B------:R-:W-:-:S04]  /*1d000*/  VIMNMX R4, RZ, R2, !PT ;  /* 0x00000002ff047248 */ /* 0x000fc80007fe0100 */
        /* <DEDUP_REMOVED lines=24> */
.L_x_9411:
[----:B-1----:R-:W-:Y:S02]  /*1d190*/  ISETP.NE.AND P0, PT, R14, RZ, PT ;  /* 0x000000ff0e00720c */ /* 0x002fe40003f05270 */
[----:B------:R-:W-:-:S11]  /*1d1a0*/  PLOP3.LUT P6, PT, PT, PT, PT, 0x8, 0x0 ;  /* 0x000000000000781c */ /* 0x000fd60003fce170 */
[----:B------:R-:W-:Y:S05]  /*1d1b0*/  @P0 BRA `(.L_x_9252) ;  /* 0x00000000000c0947 */ /* 0x000fea0003800000 */
[----:B------:R-:W-:-:S03]  /*1d1c0*/  UMOV UR4, 0xffffffff ;  /* 0xffffffff00047882 */ /* 0x000fc60000000000 */
[----:B------:R-:W-:Y:S05]  /*1d1d0*/  BRA.DIV UR4, `(.L_x_9253) ;  /* 0x0000005e046c7947 */ /* 0x000fea000b800000 */
[----:B------:R-:W-:-:S13]  /*1d1e0*/  ELECT P6, URZ, PT ;  /* 0x00000000003f782f */ /* 0x000fda00038c0000 */
.L_x_9252:
        /* <DEDUP_REMOVED lines=12> */
.L_x_9414:
[----:B------:R-:W-:Y:S05]  /*1d2b0*/  BSYNC B1 ;  /* 0x0000000000017941 */ /* 0x000fea0003800000 */
.L_x_9254:
        /* <DEDUP_REMOVED lines=10> */
.L_x_9415:
[----:B------:R-:W-:Y:S05]  /*1d360*/  BSYNC B2 ;  /* 0x0000000000027941 */ /* 0x000fea0003800000 */
.L_x_9258:
        /* <DEDUP_REMOVED lines=9> */
.L_x_9261:
[----:B------:R-:W-:Y:S05]  /*1d400*/  BSYNC B2 ;  /* 0x0000000000027941 */ /* 0x000fea0003800000 */
.L_x_9260:
[----:B0-----:R-:W-:Y:S01]  /*1d410*/  IMAD.MOV.U32 R8, RZ, RZ, RZ ;  /* 0x000000ffff087224 */ /* 0x001fe200078e00ff */
        /* <DEDUP_REMOVED lines=9> */
[----:B------:R-:W-:Y:S01]  /*1d4b0*/  VIADD R12, R10, 0x13800 ;  /* 0x000138000a0c7836 */ /* 0x000fe20000000000 */
[----:B------:R-:W-:-:S09]  /*1d4c0*/  UMOV UR7, 0x12f00000 ;  /* 0x12f0000000077882 */ /* 0x000fd20000000000 */
.L_x_9262:
        /* <DEDUP_REMOVED lines=16> */
.L_x_9263:
        /* <DEDUP_REMOVED lines=16> */
.L_x_9264:
        /* <DEDUP_REMOVED lines=13> */
.L_x_9416:
[----:B------:R-:W-:Y:S05]  /*1d7a0*/  BSYNC B2 ;  /* 0x0000000000027941 */ /* 0x000fea0003800000 */
.L_x_9265:
        /* <DEDUP_REMOVED lines=11> */
.L_x_9268:
[----:B------:R-:W-:Y:S05]  /*1d860*/  BSYNC B2 ;  /* 0x0000000000027941 */ /* 0x000fea0003800000 */
.L_x_9267:
        /* <DEDUP_REMOVED lines=9> */
.L_x_9269:
        /* <DEDUP_REMOVED lines=15> */
.L_x_9270:
        /* <DEDUP_REMOVED lines=15> */
.L_x_9271:
        /* <DEDUP_REMOVED lines=10> */
.L_x_9257:
[----:B------:R-:W-:Y:S05]  /*1db80*/  BSYNC B1 ;  /* 0x0000000000017941 */ /* 0x000fea0003800000 */
.L_x_9256:
        /* <DEDUP_REMOVED lines=9> */
.L_x_9288:
        /* <DEDUP_REMOVED lines=11> */
.L_x_9417:
[----:B------:R-:W-:Y:S05]  /*1dcd0*/  BSYNC B2 ;  /* 0x0000000000027941 */ /* 0x000fea0003800000 */
.L_x_9274:
        /* <DEDUP_REMOVED lines=9> */
.L_x_9277:
[----:B------:R-:W-:Y:S05]  /*1dd70*/  BSYNC B2 ;  /* 0x0000000000027941 */ /* 0x000fea0003800000 */
.L_x_9276:
        /* <DEDUP_REMOVED lines=11> */
.L_x_9278:
        /* <DEDUP_REMOVED lines=16> */
.L_x_9279:
        /* <DEDUP_REMOVED lines=16> */
.L_x_9280:
        /* <DEDUP_REMOVED lines=13> */
.L_x_9418:
[----:B------:R-:W-:Y:S05]  /*1e100*/  BSYNC B2 ;  /* 0x0000000000027941 */ /* 0x000fea0003800000 */
.L_x_9281:
[----:B------:R-:W-:Y:S01]  /*1e110*/  BSSY B2, `(.L_x_9283) ;  /* 0x000000b000027945 */ /* 0x000fe20003800000 */
[----:B------:R-:W-:Y:S02]  /*1e120*/  IMAD.MOV.U32 R14, RZ, RZ, 0x0 ;  /* 0x00000000ff0e7424 */ /* 0x000fe400078e00ff */
[----:B------:R-:W-:Y:S01]  /*1e130*/  IMAD.MOV.U32 R15, RZ, RZ, 0x12f00000 ;  /* 0x12f00000ff0f7424 */ /* 0x000fe200078e00ff */
[----:B------:R-:W-:Y:S06]  /*1e140*/  @P2 BRA `(.L_x_9284) ;  /* 0x00000000001c2947 */ /* 0x000fec0003800000 */
[----:B------:R-:W0:Y:S02]  /*1e150*/  S2R R5, SR_TID.X ;  /* 0x0000000000057919 */ /* 0x000e240000002100 */
[----:B01----:R-:W-:Y:S01]  /*1e160*/  LOP3.LUT R10, R5, 0x1f, RZ, 0xc0, !PT ;  /* 0x0000001f050a7812 */ /* 0x003fe200078ec0ff */
[----:B------:R-:W-:-:S03]  /*1e170*/  IMAD.MOV.U32 R5, RZ, RZ, 0x3000 ;  /* 0x00003000ff057424 */ /* 0x000fc600078e00ff */
[----:B------:R-:W-:Y:S01]  /*1e180*/  ISETP.NE.AND P1, PT, R10, RZ, PT ;  /* 0x000000ff0a00720c */ /* 0x000fe20003f25270 */
[----:B------:R2:W-:-:S12]  /*1e190*/  SYNCS.ARRIVE.TRANS64 RZ, [R11+URZ+0x19cb0], R5 ;  /* 0x019cb0050bff79a7 */ /* 0x0005d8000800003f */
[----:B--2---:R-:W-:Y:S05]  /*1e1a0*/  @!P1 BRA `(.L_x_9284) ;  /* 0x0000000000049947 */ /* 0x004fea0003800000 */
[----:B------:R-:W-:Y:S01]  /*1e1b0*/  BPT.TRAP 0x1 ;  /* 0x000000040000795c */ /* 0x000fe20000300000 */
.L_x_9284:
[----:B------:R-:W-:Y:S05]  /*1e1c0*/  BSYNC B2 ;  /* 0x0000000000027941 */ /* 0x000fea0003800000 */
.L_x_9283:
        /* <DEDUP_REMOVED lines=8> */
.L_x_9285:
        /* <DEDUP_REMOVED lines=16> */
.L_x_9286:
        /* <DEDUP_REMOVED lines=15> */
.L_x_9287:
        /* <DEDUP_REMOVED lines=10> */
.L_x_9273:
[----:B------:R-:W-:Y:S05]  /*1e4e0*/  BSYNC B1 ;  /* 0x0000000000017941 */ /* 0x000fea0003800000 */
.L_x_9272:
[C---:B------:R-:W-:Y:S01]  /*1e4f0*/  ISETP.GT.AND P2, PT, R12.reuse, R4, PT ;  /* 0x000000040c00720c */ /* 0x040fe20003f44270 */
[----:B------:R-:W-:Y:S02]  /*1e500*/  VIADD R19, R19, 0x1 ;  /* 0x0000000113137836 */ /* 0x000fe40000000000 */
[----:B------:R-:W-:-:S03]  /*1e510*/  VIADD R12, R12, 0xffffffff ;  /* 0xffffffff0c0c7836 */ /* 0x000fc60000000000 */
[----:B------:R-:W-:-:S04]  /*1e520*/  ISETP.NE.AND P1, PT, R19, 0x2, PT ;  /* 0x000000021300780c */ /* 0x000fc80003f25270 */
[----:B------:R-:W-:Y:S02]  /*1e530*/  SEL R5, RZ, 0x1, P1 ;  /* 0x00000001ff057807 */ /* 0x000fe40000800000 */
[----:B------:R-:W-:Y:S02]  /*1e540*/  SEL R19, R19, RZ, P1 ;  /* 0x000000ff13137207 */ /* 0x000fe40000800000 */
[----:B------:R-:W-:Y:S01]  /*1e550*/  LOP3.LUT R28, R28, R5, RZ, 0x3c, !PT ;  /* 0x000000051c1c7212 */ /* 0x000fe200078e3cff */
[----:B------:R-:W-:Y:S06]  /*1e560*/  @P2 BRA `(.L_x_9288) ;  /* 0xfffffff400ac2947 */ /* 0x000fec000383ffff */
.L_x_9250:
[----:B------:R-:W-:Y:S05]  /*1e570*/  BSYNC B0 ;  /* 0x0000000000007941 */ /* 0x000fea0003800000 */
.L_x_9249:
        /* <DEDUP_REMOVED lines=17> */
.L_x_9291:
[----:B------:R-:W-:-:S13]  /*1e690*/  ISETP.NE.AND P1, PT, R3, 0x1, PT ;  /* 0x000000010300780c */ /* 0x000fda0003f25270 */
[----:B------:R-:W1:Y:S02]  /*1e6a0*/  @P1 LDC.64 R4, c[0x0][0x9e8] ;  /* 0x00027a00ff041b82 */ /* 0x000e640000000a00 */
[----:B-1----:R-:W-:-:S05]  /*1e6b0*/  @P1 IMAD.HI.U32 R4, R7, R4, RZ ;  /* 0x0000000407041227 */ /* 0x002fca00078e00ff */
[----:B------:R-:W-:-:S07]  /*1e6c0*/  @P1 SHF.R.U32.HI R7, RZ, R5, R4 ;  /* 0x00000005ff071219 */ /* 0x000fce0000011604 */
.L_x_9292:
[----:B------:R-:W-:Y:S05]  /*1e6d0*/  BSYNC B0 ;  /* 0x0000000000007941 */ /* 0x000fea0003800000 */
.L_x_9290:
[----:B------:R-:W-:-:S05]  /*1e6e0*/  IMAD R7, R7, R3, R3 ;  /* 0x0000000307077224 */ /* 0x000fca00078e0203 */
[----:B------:R-:W-:-:S07]  /*1e6f0*/  VIMNMX R2, R2, R7, PT ;  /* 0x0000000702027248 */ /* 0x000fce0003fe0100 */
.L_x_9289:
[----:B------:R-:W-:Y:S01]  /*1e700*/  VIADD R2, R2, 0x7f ;  /* 0x0000007f02027836 */ /* 0x000fe20000000000 */
[----:B------:R-:W-:-:S04]  /*1e710*/  ULDC UR4, c[0x0][0x9dc] ;  /* 0x0002770000047ab9 */ /* 0x000fc80000000800 */
[----:B------:R-:W-:-:S04]  /*1e720*/  SHF.R.S32.HI R5, RZ, 0x1f, R2 ;  /* 0x0000001fff057819 */ /* 0x000fc80000011402 */
[----:B------:R-:W-:Y:S01]  /*1e730*/  LEA.HI R5, R5, R2, RZ, 0x7 ;  /* 0x0000000205057211 */ /* 0x000fe200078f38ff */
[----:B------:R-:W-:-:S03]  /*1e740*/  VIADD R2, R0, -UR4 ;  /* 0x8000000400027c36 */ /* 0x000fc60008000000 */
[----:B------:R-:W-:-:S04]  /*1e750*/  SHF.R.S32.HI R5, RZ, 0x7, R5 ;  /* 0x00000007ff057819 */ /* 0x000fc80000011405 */
[----:B------:R-:W-:-:S05]  /*1e760*/  VIMNMX R6, R20, R5, PT ;  /* 0x0000000514067248 */ /* 0x000fca0003fe0100 */
[----:B------:R1:W-:Y:S01]  /*1e770*/  STL [R1+0x14], R6 ;  /* 0x0000140601007387 */ /* 0x0003e20000100800 */
[----:B------:R-:W-:Y:S05]  /*1e780*/  @!P0 BRA `(.L_x_9293) ;  /* 0x0000000000448947 */ /* 0x000fea0003800000 */
[----:B------:R-:W-:Y:S01]  /*1e790*/  ISETP.GT.AND P0, PT, R0, -0x1, PT ;  /* 0xffffffff0000780c */ /* 0x000fe20003f04270 */
[----:B------:R-:W-:-:S12]  /*1e7a0*/  BSSY B0, `(.L_x_9294) ;  /* 0x000000d000007945 */ /* 0x000fd80003800000 */
        /* <DEDUP_REMOVED lines=8> */
.L_x_9295:
[----:B------:R-:W-:-:S13]  /*1e830*/  ISETP.NE.AND P0, PT, R3, 0x1, PT ;  /* 0x000000010300780c */ /* 0x000fda0003f05270 */
[----:B------:R-:W2:Y:S02]  /*1e840*/  @P0 LDC.64 R4, c[0x0][0x9e8] ;  /* 0x00027a00ff040b82 */ /* 0x000ea40000000a00 */
[----:B--2---:R-:W-:-:S05]  /*1e850*/  @P0 IMAD.HI.U32 R4, R0, R4, RZ ;  /* 0x0000000400040227 */ /* 0x004fca00078e00ff */
[----:B------:R-:W-:-:S07]  /*1e860*/  @P0 SHF.R.U32.HI R0, RZ, R5, R4 ;  /* 0x00000005ff000219 */ /* 0x000fce0000011604 */
.L_x_9296:
[----:B------:R-:W-:Y:S05]  /*1e870*/  BSYNC B0 ;  /* 0x0000000000007941 */ /* 0x000fea0003800000 */
.L_x_9294:
[----:B------:R-:W-:-:S05]  /*1e880*/  IMAD R3, R0, R3, RZ ;  /* 0x0000000300037224 */ /* 0x000fca00078e02ff */
[----:B------:R-:W-:-:S07]  /*1e890*/  VIMNMX R2, R2, R3, !PT ;  /* 0x0000000302027248 */ /* 0x000fce0007fe0100 */
.L_x_9293:
[----:B------:R-:W-:Y:S01]  /*1e8a0*/  SHF.R.S32.HI R3, RZ, 0x1f, R2 ;  /* 0x0000001fff037819 */ /* 0x000fe20000011402 */
[----:B------:R-:W-:Y:S03]  /*1e8b0*/  BSSY B6, `(.L_x_9297) ;  /* 0x00002cb000067945 */ /* 0x000fe60003800000 */
[----:B------:R-:W-:-:S04]  /*1e8c0*/  LEA.HI R3, R3, R2, RZ, 0x7 ;  /* 0x0000000203037211 */ /* 0x000fc800078f38ff */
[----:B------:R-:W-:-:S04]  /*1e8d0*/  SHF.R.S32.HI R3, RZ, 0x7, R3 ;  /* 0x00000007ff037819 */ /* 0x000fc80000011403 */
[----:B------:R-:W-:-:S04]  /*1e8e0*/  VIMNMX R0, RZ, R3, !PT ;  /* 0x00000003ff007248 */ /* 0x000fc80007fe0100 */
[----:B------:R-:W-:Y:S01]  /*1e8f0*/  ISETP.GT.AND P0, PT, R6, R0, PT ;  /* 0x000000000600720c */ /* 0x000fe20003f04270 */
[----:B------:R2:W-:-:S12]  /*1e900*/  STL [R1], R0 ;  /* 0x0000000001007387 */ /* 0x0005d80000100800 */
[----:B--2---:R-:W-:Y:S05]  /*1e910*/  @P0 BRA `(.L_x_9298) ;  /* 0x0000000000440947 */ /* 0x004fea0003800000 */
[----:B------:R-:W2:Y:S02]  /*1e920*/  S2R R0, SR_TID.X ;  /* 0x0000000000007919 */ /* 0x000ea40000002100 */
[----:B--2---:R-:W-:-:S04]  /*1e930*/  LOP3.LUT R0, R0, 0x7f, RZ, 0xc0, !PT ;  /* 0x0000007f00007812 */ /* 0x004fc800078ec0ff */
[----:B------:R-:W-:-:S13]  /*1e940*/  ISETP.NE.AND P0, PT, R0, RZ, PT ;  /* 0x000000ff0000720c */ /* 0x000fda0003f05270 */
[----:B------:R-:W-:Y:S05]  /*1e950*/  @P0 BRA `(.L_x_9299) ;  /* 0x0000002c00000947 */ /* 0x000fea0003800000 */
[----:B------:R-:W2:Y:S01]  /*1e960*/  S2R R5, SR_LANEID ;  /* 0x0000000000057919 */ /* 0x000ea20000000000 */
[----:B------:R-:W-:Y:S01]  /*1e970*/  VOTEU.ANY UR4, UPT, PT ;  /* 0x0000000000047886 */ /* 0x000fe200038e0100 */
[----:B------:R-:W3:Y:S01]  /*1e980*/  LDC.64 R2, c[0x0][0xc38] ;  /* 0x00030e00ff027b82 */ /* 0x000ee20000000a00 */
        /* <DEDUP_REMOVED lines=8> */
[----:B---3--:R-:W-:Y:S01]  /*1ea10*/  IADD3 R24, R0, UR36, R7 ;  /* 0x0000002400187c10 */ /* 0x008fe2000fffe007 */
[----:B------:R-:W-:Y:S06]  /*1ea20*/  BRA `(.L_x_9299) ;  /* 0x0000002800cc7947 */ /* 0x000fec0003800000 */
.L_x_9298:
[----:B------:R-:W2:Y:S01]  /*1ea30*/  S2R R0, SR_CgaCtaId ;  /* 0x0000000000007919 */ /* 0x000ea20000008800 */
[----:B------:R-:W-:-:S04]  /*1ea40*/  MOV R29, 0x400 ;  /* 0x00000400001d7802 */ /* 0x000fc80000000f00 */
[----:B--2---:R-:W-:-:S05]  /*1ea50*/  LEA R29, R0, R29, 0x18 ;  /* 0x0000001d001d7211 */ /* 0x004fca00078ec0ff */
        /* <DEDUP_REMOVED lines=10> */
[----:B-1----:R-:W-:Y:S02]  /*1eb00*/  IMAD.U32 R6, RZ, RZ, UR8 ;  /* 0x00000008ff067e24 */ /* 0x002fe4000f8e00ff */
[----:B------:R-:W-:-:S02]  /*1eb10*/  IMAD.U32 R7, RZ, RZ, UR9 ;  /* 0x00000009ff077e24 */ /* 0x000fc4000f8e00ff */
[----:B------:R-:W-:Y:S02]  /*1eb20*/  IMAD.U32 R10, RZ, RZ, UR4 ;  /* 0x00000004ff0a7e24 */ /* 0x000fe4000f8e00ff */
[----:B------:R-:W-:Y:S02]  /*1eb30*/  IMAD.U32 R11, RZ, RZ, UR5 ;  /* 0x00000005ff0b7e24 */ /* 0x000fe4000f8e00ff */
[----:B0-----:R-:W-:Y:S02]  /*1eb40*/  IMAD.MOV.U32 R8, RZ, RZ, 0x70 ;  /* 0x00000070ff087424 */ /* 0x001fe400078e00ff */
[----:B------:R-:W-:Y:S02]  /*1eb50*/  IMAD.MOV.U32 R12, RZ, RZ, 0x1 ;  /* 0x00000001ff0c7424 */ /* 0x000fe400078e00ff */
[----:B------:R-:W-:-:S07]  /*1eb60*/  IMAD.MOV.U32 R13, RZ, RZ, RZ ;  /* 0x000000ffff0d7224 */ /* 0x000fce00078e00ff */
[----:B------:R-:W-:-:S07]  /*1eb70*/  LEPC R20, `(.L_x_9300) ;  /* 0x000000001014794e */ /* 0x000fce0000000000 */
[----:B--2---:R-:W-:Y:S05]  /*1eb80*/  CALL.ABS.NOINC R2 ;  /* 0x0000000002007343 */ /* 0x004fea0003c00000 */
.L_x_9300:
        /* <DEDUP_REMOVED lines=21> */
.L_x_9301:
        /* <DEDUP_REMOVED lines=19> */
.L_x_9302:
        /* <DEDUP_REMOVED lines=19> */
.L_x_9303:
[----:B------:R-:W2:Y:S01]  /*1ef40*/  LDL.LU R2, [R1+0x28] ;  /* 0x0000280001027983 */ /* 0x000ea20000300800 */
[----:B------:R-:W3:Y:S01]  /*1ef50*/  LDC R0, c[0x0][0x428] ;  /* 0x00010a00ff007b82 */ /* 0x000ee20000000800 */
[----:B------:R-:W-:Y:S01]  /*1ef60*/  ULDC.64 UR4, c[0x0][0x9f8] ;  /* 0x00027e0000047ab9 */ /* 0x000fe20000000a00 */
[----:B------:R-:W4:Y:S01]  /*1ef70*/  S2R R20, SR_TID.X ;  /* 0x0000000000147919 */ /* 0x000f220000002100 */
[----:B---3--:R-:W-:Y:S01]  /*1ef80*/  ISETP.NE.AND P0, PT, R0, 0x1, PT ;  /* 0x000000010000780c */ /* 0x008fe20003f05270 */
[----:B------:R-:W-:Y:S01]  /*1ef90*/  IMAD.MOV.U32 R0, RZ, RZ, R26 ;  /* 0x000000ffff007224 */ /* 0x000fe200078e001a */
[----:B----4-:R-:W-:Y:S01]  /*1efa0*/  LOP3.LUT R21, R20, 0x7f, RZ, 0xc0, !PT ;  /* 0x0000007f14157812 */ /* 0x010fe200078ec0ff */
[----:B------:R-:W-:-:S10]  /*1efb0*/  IMAD.MOV.U32 R20, RZ, RZ, R27 ;  /* 0x000000ffff147224 */ /* 0x000fd400078e001b */
[----:B------:R-:W3:Y:S02]  /*1efc0*/  @P0 LDC R3, c[0x0][0x42c] ;  /* 0x00010b00ff030b82 */ /* 0x000ee40000000800 */
[----:B---3--:R-:W-:Y:S01]  /*1efd0*/  @P0 IMAD.HI.U32 R3, R26, R3, RZ ;  /* 0x000000031a030227 */ /* 0x008fe200078e00ff */
[----:B------:R-:W-:-:S04]  /*1efe0*/  ISETP.NE.AND P1, PT, R21, RZ, PT ;  /* 0x000000ff1500720c */ /* 0x000fc80003f25270 */
[----:B------:R-:W-:-:S09]  /*1eff0*/  PLOP3.LUT P3, PT, P1, PT, PT, 0x8, 0x0 ;  /* 0x000000000000781c */ /* 0x000fd20000f6e170 */
[----:B------:R-:W-:-:S05]  /*1f000*/  VOTEU.ALL UP1, P1 ;  /* 0x00000000003f7886 */ /* 0x000fca0000820000 */
[----:B------:R-:W-:-:S04]  /*1f010*/  @!UP1 UIADD3 UR8, UP0, UR38, 0x270, URZ ;  /* 0x0000027026089890 */ /* 0x000fc8000ff1e03f */
[----:B------:R-:W-:-:S03]  /*1f020*/  @!UP1 UIADD3.X UR9, URZ, UR39, URZ, UP0, !UPT ;  /* 0x000000273f099290 */ /* 0x000fc600087fe43f */
[----:B------:R-:W-:Y:S01]  /*1f030*/  VOTEU.ALL UP0, P1 ;  /* 0x00000000003f7886 */ /* 0x000fe20000800000 */
[----:B--2---:R-:W-:Y:S02]  /*1f040*/  IMAD R25, R25, 0xc0, R2 ;  /* 0x000000c019197824 */ /* 0x004fe400078e0202 */
[----:B------:R-:W2:Y:S02]  /*1f050*/  @P0 LDC R2, c[0x0][0x430] ;  /* 0x00010c00ff020b82 */ /* 0x000ea40000000800 */
[----:B--2---:R-:W-:Y:S02]  /*1f060*/  @P0 SHF.R.U32.HI R0, RZ, R2, R3 ;  /* 0x00000002ff000219 */ /* 0x004fe40000011603 */
[----:B------:R-:W-:-:S04]  /*1f070*/  ISETP.NE.U32.AND P0, PT, RZ, UR4, PT ;  /* 0x00000004ff007c0c */ /* 0x000fc8000bf05070 */
[----:B------:R-:W-:Y:S01]  /*1f080*/  ISETP.NE.AND.EX P0, PT, RZ, UR5, PT, P0 ;  /* 0x00000005ff007c0c */ /* 0x000fe2000bf05300 */
[----:B------:R-:W-:-:S12]  /*1f090*/  ULDC.64 UR4, c[0x0][0xa00] ;  /* 0x0002800000047ab9 */ /* 0x000fd80000000a00 */
[----:B------:R-:W2:Y:S02]  /*1f0a0*/  @P0 LDC.64 R2, c[0x0][0x9f8] ;  /* 0x00027e00ff020b82 */ /* 0x000ea40000000a00 */
[----:B--2---:R-:W-:-:S05]  /*1f0b0*/  @P0 IMAD.WIDE R2, R27, 0x4, R2 ;  /* 0x000000041b020825 */ /* 0x004fca00078e0202 */
[----:B------:R2:W5:Y:S01]  /*1f0c0*/  @P0 LDG.E R20, desc[UR40][R2.64] ;  /* 0x0000002802140981 */ /* 0x000562000c1e1900 */
[----:B------:R-:W-:-:S04]  /*1f0d0*/  ISETP.NE.U32.AND P0, PT, RZ, UR4, PT ;  /* 0x00000004ff007c0c */ /* 0x000fc8000bf05070 */
[----:B------:R-:W-:-:S04]  /*1f0e0*/  ISETP.NE.AND.EX P2, PT, RZ, UR5, PT, P0 ;  /* 0x00000005ff007c0c */ /* 0x000fc8000bf45300 */
[----:B--2---:R-:W-:-:S09]  /*1f0f0*/  SEL R3, R27, RZ, !P2 ;  /* 0x000000ff1b037207 */ /* 0x004fd20005000000 */
.L_x_9304:
        /* <DEDUP_REMOVED lines=9> */
[----:B--2---:R-:W-:Y:S05]  /*1f190*/  @P3 BRA.U.ANY `(.L_x_9304) ;  /* 0xfffffffd00d83947 */ /* 0x004fea000393ffff */
[----:B------:R-:W-:Y:S01]  /*1f1a0*/  PLOP3.LUT P2, PT, P1, PT, PT, 0x8, 0x0 ;  /* 0x000000000000781c */ /* 0x000fe20000f4e170 */
[----:B------:R-:W-:Y:S01]  /*1f1b0*/  VOTEU.ALL UP0, P1 ;  /* 0x00000000003f7886 */ /* 0x000fe20000800000 */
[----:B------:R-:W-:-:S11]  /*1f1c0*/  UMOV UR4, 0x20 ;  /* 0x0000002000047882 */ /* 0x000fd60000000000 */
.L_x_9305:
        /* <DEDUP_REMOVED lines=12> */
.L_x_9306:
        /* <DEDUP_REMOVED lines=9> */
[----:B------:R-:W2:Y:S01]  /*1f320*/  LDC.64 R4, c[0x0][0x3f8] ;  /* 0x0000fe00ff047b82 */ /* 0x000ea20000000a00 */
[----:B------:R-:W-:Y:S01]  /*1f330*/  ULDC.64 UR4, c[0x0][0xa08] ;  /* 0x0002820000047ab9 */ /* 0x000fe20000000a00 */
[----:B-----5:R-:W-:Y:S02]  /*1f340*/  SHF.R.S32.HI R21, RZ, 0x1f, R20 ;  /* 0x0000001fff157819 */ /* 0x020fe40000011414 */
[----:B--2---:R-:W-:Y:S01]  /*1f350*/  LOP3.LUT P0, RZ, R4, UR4, RZ, 0xfc, !PT ;  /* 0x0000000404ff7c12 */ /* 0x004fe2000f80fcff */
[----:B------:R-:W-:-:S03]  /*1f360*/  UMOV UR4, 0xffffffff ;  /* 0xffffffff00047882 */ /* 0x000fc60000000000 */
[----:B------:R-:W-:-:S04]  /*1f370*/  LOP3.LUT P0, RZ, R5, UR5, RZ, 0xfc, P0 ;  /* 0x0000000505ff7c12 */ /* 0x000fc8000800fcff */
[----:B------:R-:W-:Y:S01]  /*1f380*/  SEL R2, R20, RZ, !P0 ;  /* 0x000000ff14027207 */ /* 0x000fe20004000000 */
[----:B------:R-:W-:Y:S08]  /*1f390*/  BRA.DIV UR4, `(.L_x_9307) ;  /* 0x0000003e04807947 */ /* 0x000ff0000b800000 */
[----:B-1----:R-:W1:Y:S02]  /*1f3a0*/  S2R R6, SR_TID.X ;  /* 0x0000000000067919 */ /* 0x002e640000002100 */
[----:B-1----:R-:W-:-:S04]  /*1f3b0*/  SHF.R.U32.HI R6, RZ, 0x5, R6 ;  /* 0x00000005ff067819 */ /* 0x002fc80000011606 */
[----:B------:R-:W-:-:S05]  /*1f3c0*/  LOP3.LUT R6, R6, 0x3, RZ, 0xc0, !PT ;  /* 0x0000000306067812 */ /* 0x000fca00078ec0ff */
[----:B------:R1:W2:Y:S02]  /*1f3d0*/  SHFL.IDX PT, R14, R6, RZ, 0x1f ;  /* 0x00001fff060e7589 */ /* 0x0002a400000e0000 */
.L_x_9421:
[----:B--2---:R-:W-:Y:S02]  /*1f3e0*/  ISETP.NE.AND P0, PT, R14, RZ, PT ;  /* 0x000000ff0e00720c */ /* 0x004fe40003f05270 */
[----:B------:R-:W-:-:S11]  /*1f3f0*/  PLOP3.LUT P6, PT, PT, PT, PT, 0x8, 0x0 ;  /* 0x000000000000781c */ /* 0x000fd60003fce170 */
[----:B------:R-:W-:Y:S05]  /*1f400*/  @P0 BRA `(.L_x_9308) ;  /* 0x0000000800240947 */ /* 0x000fea0003800000 */
[----:B------:R-:W-:-:S03]  /*1f410*/  UMOV UR4, 0xffffffff ;  /* 0xffffffff00047882 */ /* 0x000fc60000000000 */
[----:B------:R-:W-:Y:S05]  /*1f420*/  BRA.DIV UR4, `(.L_x_9309) ;  /* 0x0000003e04907947 */ /* 0x000fea000b800000 */
[----:B------:R-:W-:-:S13]  /*1f430*/  ELECT P6, URZ, PT ;  /* 0x00000000003f782f */ /* 0x000fda00038c0000 */
.L_x_9424:
[----:B------:R-:W-:Y:S05]  /*1f440*/  @!P6 BRA `(.L_x_9310) ;  /* 0x000000040088e947 */ /* 0x000fea0003800000 */
[----:B-1----:R-:W0:Y:S01]  /*1f450*/  LDL R6, [R1+0x14] ;  /* 0x0000140001067983 */ /* 0x002e220000100800 */
[----:B------:R-:W-:-:S04]  /*1f460*/  ISETP.NE.U32.AND P0, PT, R4, RZ, PT ;  /* 0x000000ff0400720c */ /* 0x000fc80003f05070 */
[----:B------:R-:W-:Y:S01]  /*1f470*/  ISETP.NE.AND.EX P0, PT, R5, RZ, PT, P0 ;  /* 0x000000ff0500720c */ /* 0x000fe20003f05300 */
[----:B0-----:R-:W-:-:S12]  /*1f480*/  VIADD R8, R6, 0xffffffff ;  /* 0xffffffff06087836 */ /* 0x001fd80000000000 */
        /* <DEDUP_REMOVED lines=19> */
.L_x_9311:
[----:B------:R-:W-:Y:S01]  /*1f5c0*/  IMAD R6, R17, 0x8, R29 ;  /* 0x0000000811067824 */ /* 0x000fe200078e021d */
[----:B0-----:R-:W-:Y:S01]  /*1f5d0*/  SHF.L.U32 R5, R22, 0x1f, RZ ;  /* 0x0000001f16057819 */ /* 0x001fe200000006ff */
[----:B------:R-:W0:Y:S03]  /*1f5e0*/  S2R R4, SR_TID.X ;  /* 0x0000000000047919 */ /* 0x000e260000002100 */
[----:B------:R-:W1:Y:S01]  /*1f5f0*/  SYNCS.PHASECHK.TRANS64.TRYWAIT P2, [R6+URZ+0x19c80], R5 ;  /* 0x019c8005060075a7 */ /* 0x000e62000804017f */
[----:B0-----:R-:W-:-:S04]  /*1f600*/  LOP3.LUT R4, R4, 0x7f, RZ, 0xc0, !PT ;  /* 0x0000007f04047812 */ /* 0x001fc800078ec0ff */
[----:B------:R-:W-:Y:S01]  /*1f610*/  ISETP.NE.AND P0, PT, R4, RZ, PT ;  /* 0x000000ff0400720c */ /* 0x000fe20003f05270 */
[----:B-1----:R-:W-:-:S12]  /*1f620*/  @!P2 BRA `(.L_x_9312) ;  /* 0x0000003c0030a947 */ /* 0x002fd80003800000 */
.L_x_9425:
        /* <DEDUP_REMOVED lines=8> */
.L_x_9313:
[----:B------:R-:W2:Y:S01]  /*1f6b0*/  LDL R7, [R1+0x4] ;  /* 0x0000040001077983 */ /* 0x000ea20000100800 */
[----:B------:R-:W-:Y:S01]  /*1f6c0*/  IMAD R4, R17, 0x3000, R29 ;  /* 0x0000300011047824 */ /* 0x000fe200078e021d */
[----:B------:R-:W-:Y:S01]  /*1f6d0*/  R2UR UR9, R6 ;  /* 0x00000000060972ca */ /* 0x000fe200000e0000 */
[----:B------:R-:W-:Y:S01]  /*1f6e0*/  UIADD3 UR4, UP0, UR38, 0x470, URZ ;  /* 0x0000047026047890 */ /* 0x000fe2000ff1e03f */
[----:B------:R-:W-:Y:S01]  /*1f6f0*/  R2UR UR12, R0 ;  /* 0x00000000000c72ca */ /* 0x000fe200000e0000 */
[----:B------:R-:W-:Y:S01]  /*1f700*/  UMOV UR10, URZ ;  /* 0x0000003f000a7c82 */ /* 0x000fe20008000000 */
[----:B------:R-:W-:Y:S01]  /*1f710*/  R2UR UR15, R4 ;  /* 0x00000000040f72ca */ /* 0x000fe200000e0000 */
[----:B------:R-:W-:Y:S01]  /*1f720*/  UIADD3.X UR5, URZ, UR39, URZ, UP0, !UPT ;  /* 0x000000273f057290 */ /* 0x000fe200087fe43f */
[----:B-----5:R-:W-:Y:S01]  /*1f730*/  R2UR UR13, R2 ;  /* 0x00000000020d72ca */ /* 0x020fe200000e0000 */
[----:B------:R-:W-:Y:S01]  /*1f740*/  UMOV UR6, 0x0 ;  /* 0x0000000000067882 */ /* 0x000fe20000000000 */
[----:B------:R-:W-:Y:S01]  /*1f750*/  UMOV UR7, 0x14f00000 ;  /* 0x14f0000000077882 */ /* 0x000fe20000000000 */
[----:B------:R-:W-:-:S04]  /*1f760*/  UMOV UR16, 0x20 ;  /* 0x0000002000107882 */ /* 0x000fc80000000000 */
[----:B------:R-:W-:-:S04]  /*1f770*/  UIADD3 UR9, UR9, 0x19c70, URZ ;  /* 0x00019c7009097890 */ /* 0x000fc8000fffe03f */
[----:B------:R-:W-:Y:S02]  /*1f780*/  UIADD3 UR8, UR15, 0x9000, URZ ;  /* 0x000090000f087890 */ /* 0x000fe4000fffe03f */
[----:B------:R-:W-:Y:S02]  /*1f790*/  UIADD3 UR14, UR15, 0xa000, URZ ;  /* 0x0000a0000f0e7890 */ /* 0x000fe4000fffe03f */
[----:B------:R-:W-:Y:S01]  /*1f7a0*/  UIADD3 UR15, UR15, 0xb000, URZ ;  /* 0x0000b0000f0f7890 */ /* 0x000fe2000fffe03f */
        /* <DEDUP_REMOVED lines=12> */
.L_x_9426:
        /* <DEDUP_REMOVED lines=8> */
.L_x_9315:
        /* <DEDUP_REMOVED lines=24> */
.L_x_9310:
[----:B------:R-:W-:Y:S05]  /*1fa70*/  WARPSYNC.ALL ;  /* 0x0000000000007948 */ /* 0x000fea0003800000 */
[----:B------:R-:W-:Y:S01]  /*1fa80*/  BAR.SYNC.DEFER_BLOCKING 0x8, 0x1a0 ;  /* 0x0206800000007b1d */ /* 0x000fe20000010000 */
[----:B------:R-:W-:Y:S02]  /*1fa90*/  R2UR UR24, R29 ;  /* 0x000000001d1872ca */ /* 0x000fe400000e0000 */
[----:B------:R-:W-:-:S13]  /*1faa0*/  ELECT P0, URZ, PT ;  /* 0x00000000003f782f */ /* 0x000fda0003800000 */
[----:B------:R-:W-:Y:S01]  /*1fab0*/  @P0 R2UR UR13, R3 ;  /* 0x00000000030d02ca */ /* 0x000fe200000e0000 */
[----:B------:R-:W-:Y:S01]  /*1fac0*/  UIADD3 UR4, UP0, UR38, 0x270, URZ ;  /* 0x0000027026047890 */ /* 0x000fe2000ff1e03f */
[C---:B------:R-:W-:Y:S01]  /*1fad0*/  @P0 R2UR UR12, R26.reuse ;  /* 0x000000001a0c02ca */ /* 0x040fe200000e0000 */
        /* <DEDUP_REMOVED lines=9> */
[----:B------:R-:W-:Y:S01]  /*1fb70*/  @P0 IMAD.MOV.U32 R4, RZ, RZ, 0x4800 ;  /* 0x00004800ff040424 */ /* 0x000fe200078e00ff */
        /* <DEDUP_REMOVED lines=11> */
[----:B---3--:R-:W-:Y:S01]  /*1fc30*/  @P0 R2UR UR13, R3 ;  /* 0x00000000030d02ca */ /* 0x008fe200000e0000 */
[----:B------:R-:W-:Y:S01]  /*1fc40*/  UIADD3 UR8, UR24, 0x12000, URZ ;  /* 0x0001200018087890 */ /* 0x000fe2000fffe03f */
[----:B------:R-:W-:Y:S01]  /*1fc50*/  @P0 R2UR UR12, R26 ;  /* 0x000000001a0c02ca */ /* 0x000fe200000e0000 */
[----:B------:R-:W-:Y:S01]  /*1fc60*/  UMOV UR10, 0x40 ;  /* 0x00000040000a7882 */ /* 0x000fe20000000000 */
[----:B------:R-:W-:-:S13]  /*1fc70*/  @P0 R2UR UR11, R25 ;  /* 0x00000000190b02ca */ /* 0x000fda00000e0000 */
[----:B------:R2:W-:Y:S02]  /*1fc80*/  UTMALDG.4D [UR8], [UR4], desc[UR22] ;  /* 0x00001608040075b4 */ /* 0x0005e40008019000 */
[----:B--2---:R-:W-:Y:S01]  /*1fc90*/  NOP ;  /* 0x0000000000007918 */ /* 0x004fe20000000000 */
.L_x_9308:
        /* <DEDUP_REMOVED lines=8> */
[----:B------:R-:W2:Y:S02]  /*1fd20*/  SYNCS.PHASECHK.TRANS64.TRYWAIT P0, [R29+URZ+0x19c20], R4 ;  /* 0x019c20041d0075a7 */ /* 0x000ea4000800017f */
[----:B--2---:R-:W-:Y:S05]  /*1fd30*/  @!P0 BRA `(.L_x_9317) ;  /* 0x0000003400948947 */ /* 0x004fea0003800000 */
.L_x_9427:
[----:B------:R-:W-:Y:S05]  /*1fd40*/  BSYNC B0 ;  /* 0x0000000000007941 */ /* 0x000fea0003800000 */
.L_x_9316:
[----:B01----:R-:W3:Y:S04]  /*1fd50*/  LDL.LU R5, [R1+0x14] ;  /* 0x0000140001057983 */ /* 0x003ee80000300800 */
[----:B------:R-:W4:Y:S01]  /*1fd60*/  LDL R3, [R1] ;  /* 0x0000000001037983 */ /* 0x000f220000100800 */
[----:B---3--:R-:W-:-:S05]  /*1fd70*/  VIADD R12, R5, 0xfffffffe ;  /* 0xfffffffe050c7836 */ /* 0x008fca0000000000 */
[----:B----4-:R-:W-:-:S13]  /*1fd80*/  ISETP.GE.AND P0, PT, R12, R3, PT ;  /* 0x000000030c00720c */ /* 0x010fda0003f06270 */
[----:B------:R-:W-:Y:S05]  /*1fd90*/  @!P0 BRA `(.L_x_9318) ;  /* 0x0000001000308947 */ /* 0x000fea0003800000 */
[----:B------:R-:W-:Y:S02]  /*1fda0*/  IMAD.MOV.U32 R6, RZ, RZ, R17 ;  /* 0x000000ffff067224 */ /* 0x000fe400078e0011 */
[----:B------:R-:W-:-:S07]  /*1fdb0*/  IMAD.MOV.U32 R7, RZ, RZ, R22 ;  /* 0x000000ffff077224 */ /* 0x000fce00078e0016 */
.L_x_9342:
[----:B------:R-:W-:Y:S01]  /*1fdc0*/  VIADD R17, R6, 0x1 ;  /* 0x0000000106117836 */ /* 0x000fe20000000000 */
[----:B------:R-:W-:Y:S05]  /*1fdd0*/  YIELD ;  /* 0x0000000000007946 */ /* 0x000fea0003800000 */
[----:B------:R-:W-:Y:S01]  /*1fde0*/  ISETP.NE.AND P0, PT, R17, 0x2, PT ;  /* 0x000000021100780c */ /* 0x000fe20003f05270 */
[----:B------:R-:W-:Y:S03]  /*1fdf0*/  BSSY B0, `(.L_x_9319) ;  /* 0x00000a4000007945 */ /* 0x000fe60003800000 */
[----:B------:R-:W-:-:S02]  /*1fe00*/  SEL R22, RZ, 0x1, P0 ;  /* 0x00000001ff167807 */ /* 0x000fc40000000000 */
[----:B------:R-:W-:Y:S02]  /*1fe10*/  SEL R17, R17, RZ, P0 ;  /* 0x000000ff11117207 */ /* 0x000fe40000000000 */
[----:B------:R-:W-:Y:S01]  /*1fe20*/  LOP3.LUT R22, R7, R22, RZ, 0x3c, !PT ;  /* 0x0000001607167212 */ /* 0x000fe200078e3cff */
[----:B0-----:R-:W-:Y:S06]  /*1fe30*/  @!P6 BRA `(.L_x_9320) ;  /* 0x00000008007ce947 */ /* 0x001fec0003800000 */
[----:B------:R-:W-:Y:S01]  /*1fe40*/  ULDC.64 UR4, c[0x0][0x3f8] ;  /* 0x0000fe0000047ab9 */ /* 0x000fe20000000a00 */
[----:B------:R-:W-:Y:S01]  /*1fe50*/  IMAD.MOV.U32 R8, RZ, RZ, R12 ;  /* 0x000000ffff087224 */ /* 0x000fe200078e000c */
[----:B------:R-:W-:-:S04]  /*1fe60*/  ISETP.NE.U32.AND P0, PT, RZ, UR4, PT ;  /* 0x00000004ff007c0c */ /* 0x000fc8000bf05070 */
[----:B------:R-:W-:-:S13]  /*1fe70*/  ISETP.NE.AND.EX P0, PT, RZ, UR5, PT, P0 ;  /* 0x00000005ff007c0c */ /* 0x000fda000bf05300 */
[----:B------:R-:W-:Y:S05]  /*1fe80*/  @!P0 BRA `(.L_x_9321) ;  /* 0x0000000000448947 */ /* 0x000fea0003800000 */
[----:B------:R-:W0:Y:S01]  /*1fe90*/  LDC R5, c[0x0][0x41c] ;  /* 0x00010700ff057b82 */ /* 0x000e220000000800 */
[----:B------:R-:W-:Y:S01]  /*1fea0*/  ULDC.64 UR6, c[0x0][0x408] ;  /* 0x0001020000067ab9 */ /* 0x000fe20000000a00 */
[----:B0-----:R-:W-:-:S13]  /*1feb0*/  ISETP.NE.AND P0, PT, R5, 0x1, PT ;  /* 0x000000010500780c */ /* 0x001fda0003f05270 */
        /* <DEDUP_REMOVED lines=14> */
.L_x_9321:
[----:B0-----:R-:W-:Y:S01]  /*1ffa0*/  IMAD R5, R17, 0x8, R29 ;  /* 0x0000000811057824 */ /* 0x001fe200078e021d */
[----:B--2---:R-:W-:Y:S01]  /*1ffb0*/  SHF.L.U32 R4, R22, 0x1f, RZ ;  /* 0x0000001f16047819 */ /* 0x004fe200000006ff */
[----:B------:R-:W0:Y:S01]  /*1ffc0*/  S2R R3, SR_TID.X ;  /* 0x0000000000037919 */ /* 0x000e220000002100 */
[----:B------:R-:W-:Y:S02]  /*1ffd0*/  BSSY B1, `(.L_x_9322) ;  /* 0x0000005000017945 */ /* 0x000fe40003800000 */
[----:B------:R-:W1:Y:S01]  /*1ffe0*/  SYNCS.PHASECHK.TRANS64.TRYWAIT P0, [R5+URZ+0x19c80], R4 ;  /* 0x019c8004050075a7 */ /* 0x000e62000800017f */
[----:B0-----:R-:W-:-:S04]  /*1fff0*/  LOP3.LUT R3, R3, 0x7f, RZ, 0xc0, !PT ;  /* 0x0000007f03037812 */ /* 0x001fc800078ec0ff */
[----:B------:R-:W-:Y:S01]  /*20000*/  ISETP.NE.AND P2, PT, R3, RZ, PT ;  /* 0x000000ff0300720c */ /* 0x000fe20003f45270 */
[----:B-1----:R-:W-:-:S12]  /*20010*/  @!P0 BRA `(.L_x_9323) ;  /* 0x0000003000f08947 */ /* 0x002fd80003800000 */
.L_x_9428:
[----:B------:R-:W-:Y:S05]  /*20020*/  BSYNC B1 ;  /* 0x0000000000017941 */ /* 0x000fea0003800000 */
.L_x_9322:
        /* <DEDUP_REMOVED lines=9> */
.L_x_9325:
[----:B------:R-:W-:Y:S05]  /*200c0*/  BSYNC B1 ;  /* 0x0000000000017941 */ /* 0x000fea0003800000 */
.L_x_9324:
[----:B------:R-:W2:Y:S01]  /*200d0*/  LDL R9, [R1+0x4] ;  /* 0x0000040001097983 */ /* 0x000ea20000100800 */
        /* <DEDUP_REMOVED lines=9> */
[----:B--2---:R-:W-:-:S02]  /*20170*/  IMAD R9, R8, 0x80, R9 ;  /* 0x0000008008097824 */ /* 0x004fc400078e0209 */
[----:B------:R-:W-:-:S09]  /*20180*/  VIADD R8, R5, 0x19c70 ;  /* 0x00019c7005087836 */ /* 0x000fd20000000000 */
.L_x_9326:
        /* <DEDUP_REMOVED lines=16> */
.L_x_9327:
        /* <DEDUP_REMOVED lines=16> */
.L_x_9328:
        /* <DEDUP_REMOVED lines=13> */
.L_x_9429:
[----:B------:R-:W-:Y:S05]  /*20460*/  BSYNC B1 ;  /* 0x0000000000017941 */ /* 0x000fea0003800000 */
.L_x_9329:
        /* <DEDUP_REMOVED lines=11> */
.L_x_9332:
[----:B------:R-:W-:Y:S05]  /*20520*/  BSYNC B1 ;  /* 0x0000000000017941 */ /* 0x000fea0003800000 */
.L_x_9331:
        /* <DEDUP_REMOVED lines=8> */
.L_x_9333:
        /* <DEDUP_REMOVED lines=15> */
.L_x_9334:
        /* <DEDUP_REMOVED lines=15> */
.L_x_9335:
        /* <DEDUP_REMOVED lines=10> */
.L_x_9320:
[----:B------:R-:W-:Y:S05]  /*20830*/  BSYNC B0 ;  /* 0x0000000000007941 */ /* 0x000fea0003800000 */
.L_x_9319:
[----:B--2---:R-:W2:Y:S02]  /*20840*/  LDL R4, [R1+0x30] ;  /* 0x0000300001047983 */ /* 0x004ea40000100800 */
[----:B--2---:R-:W-:-:S13]  /*20850*/  ISETP.NE.AND P0, PT, R4, 0x3, PT ;  /* 0x000000030400780c */ /* 0x004fda0003f05270 */
[----:B------:R-:W-:Y:S05]  /*20860*/  @!P0 BRA `(.L_x_9336) ;  /* 0x0000000000048947 */ /* 0x000fea0003800000 */
[----:B------:R-:W-:Y:S01]  /*20870*/  BPT.TRAP 0x1 ;  /* 0x000000040000795c */ /* 0x000fe20000300000 */
.L_x_9336:
        /* <DEDUP_REMOVED lines=8> */
.L_x_9430:
[----:B------:R-:W-:Y:S05]  /*20900*/  BSYNC B0 ;  /* 0x0000000000007941 */ /* 0x000fea0003800000 */
.L_x_9337:
[----:B------:R-:W-:Y:S05]  /*20910*/  @!P0 BRA `(.L_x_9339) ;  /* 0x0000000000048947 */ /* 0x000fea0003800000 */
[----:B------:R-:W-:Y:S01]  /*20920*/  BPT.TRAP 0x1 ;  /* 0x000000040000795c */ /* 0x000fe20000300000 */
.L_x_9339:
[----:B------:R-:W-:Y:S01]  /*20930*/  SHF.L.U32 R4, R7, 0x1f, RZ ;  /* 0x0000001f07047819 */ /* 0x000fe200000006ff */
[----:B0-----:R-:W-:-:S03]  /*20940*/  IMAD R3, R6, 0x3000, RZ ;  /* 0x0000300006037824 */ /* 0x001fc600078e02ff */
[----:B------:R-:W0:Y:S02]  /*20950*/  SYNCS.PHASECHK.TRANS64.TRYWAIT P2, [R13+URZ+0x19c60], R4 ;  /* 0x019c60040d0075a7 */ /* 0x000e24000804017f */
[----:B0-----:R-:W-:Y:S05]  /*20960*/  @!P2 BRA `(.L_x_9340) ;  /* 0x0000002800d8a947 */ /* 0x001fea0003800000 */
.L_x_9431:
        /* <DEDUP_REMOVED lines=68> */
.L_x_9341:
[----:B------:R-:W2:Y:S01]  /*20db0*/  LDL R3, [R1] ;  /* 0x0000000001037983 */ /* 0x000ea20000100800 */
[----:B-1----:R1:W-:Y:S01]  /*20dc0*/  SYNCS.ARRIVE.TRANS64.A1T0 RZ, [R13+URZ+0x19c50], RZ ;  /* 0x019c50ff0dff79a7 */ /* 0x0023e2000810003f */
[----:B------:R-:W-:Y:S02]  /*20dd0*/  IMAD.MOV.U32 R6, RZ, RZ, R17 ;  /* 0x000000ffff067224 */ /* 0x000fe400078e0011 */
[----:B------:R-:W-:Y:S02]  /*20de0*/  IMAD.MOV.U32 R7, RZ, RZ, R22 ;  /* 0x000000ffff077224 */ /* 0x000fe400078e0016 */
[----:B-1----:R-:W-:-:S05]  /*20df0*/  @!P1 VIADD R13, R13, 0x19c80 ;  /* 0x00019c800d0d9836 */ /* 0x002fca0000000000 */
[----:B------:R-:W-:Y:S01]  /*20e00*/  @!P1 PRMT R13, RZ, 0x654, R13 ;  /* 0x00000654ff0d9816 */ /* 0x000fe2000000000d */
[----:B------:R-:W-:Y:S06]  /*20e10*/  BAR.SYNC.DEFER_BLOCKING 0x2, 0x80 ;  /* 0x0082000000007b1d */ /* 0x000fec0000010000 */
[----:B------:R1:W-:Y:S01]  /*20e20*/  @!P1 SYNCS.ARRIVE.TRANS64.RED.A1T0 RZ, [R13+URZ], RZ ;  /* 0x000000ff0dff99a7 */ /* 0x0003e2000810043f */
[C---:B--2---:R-:W-:Y:S01]  /*20e30*/  ISETP.GT.AND P0, PT, R12.reuse, R3, PT ;  /* 0x000000030c00720c */ /* 0x044fe20003f04270 */
[----:B------:R-:W-:-:S12]  /*20e40*/  VIADD R12, R12, 0xffffffff ;  /* 0xffffffff0c0c7836 */ /* 0x000fd80000000000 */
[----:B-1----:R-:W-:Y:S05]  /*20e50*/  @P0 BRA `(.L_x_9342) ;  /* 0xffffffec00d80947 */ /* 0x002fea000383ffff */
.L_x_9318:
[----:B------:R-:W3:Y:S01]  /*20e60*/  LDL R3, [R1+0x30] ;  /* 0x0000300001037983 */ /* 0x000ee20000100800 */
[----:B------:R-:W-:Y:S01]  /*20e70*/  BSSY B0, `(.L_x_9343) ;  /* 0x000000f000007945 */ /* 0x000fe20003800000 */
[----:B---3--:R-:W-:-:S03]  /*20e80*/  ISETP.NE.AND P2, PT, R3, 0x3, PT ;  /* 0x000000030300780c */ /* 0x008fc60003f45270 */
[----:B------:R-:W-:Y:S10]  /*20e90*/  @P1 BRA `(.L_x_9344) ;  /* 0x0000000000301947 */ /* 0x000ff40003800000 */
[----:B------:R-:W1:Y:S01]  /*20ea0*/  S2R R5, SR_LANEID ;  /* 0x0000000000057919 */ /* 0x000e620000000000 */
[----:B------:R-:W-:Y:S01]  /*20eb0*/  VOTEU.ANY UR4, UPT, PT ;  /* 0x0000000000047886 */ /* 0x000fe200038e0100 */
[----:B------:R-:W3:Y:S01]  /*20ec0*/  LDC.64 R2, c[0x0][0xc38] ;  /* 0x00030e00ff027b82 */ /* 0x000ee20000000a00 */
[----:B------:R-:W1:Y:S02]  /*20ed0*/  FLO.U32 R0, UR4 ;  /* 0x0000000400007d00 */ /* 0x000e6400080e0000 */
[----:B-1----:R-:W-:-:S06]  /*20ee0*/  ISETP.EQ.U32.AND P0, PT, R0, R5, PT ;  /* 0x000000050000720c */ /* 0x002fcc0003f02070 */
[----:B------:R-:W3:Y:S07]  /*20ef0*/  POPC R5, UR4 ;  /* 0x0000000400057d09 */ /* 0x000eee0008000000 */
[----:B---3--:R-:W3:Y:S01]  /*20f00*/  @P0 ATOMG.E.ADD.STRONG.GPU PT, R3, desc[UR40][R2.64], R5 ;  /* 0x00000005020309a8 */ /* 0x008ee200081ee1e8 */
[----:B--2---:R-:W1:Y:S02]  /*20f10*/  S2R R4, SR_LTMASK ;  /* 0x0000000000047919 */ /* 0x004e640000003900 */
[----:B-1----:R-:W-:-:S04]  /*20f20*/  LOP3.LUT R4, R4, UR4, RZ, 0xc0, !PT ;  /* 0x0000000404047c12 */ /* 0x002fc8000f8ec0ff */
[----:B------:R-:W1:Y:S01]  /*20f30*/  POPC R7, R4 ;  /* 0x0000000400077309 */ /* 0x000e620000000000 */
[----:B---3--:R-:W1:Y:S02]  /*20f40*/  SHFL.IDX PT, R0, R3, R0, 0x1f ;  /* 0x00001f0003007589 */ /* 0x008e6400000e0000 */
[----:B-1----:R-:W-:-:S07]  /*20f50*/  IADD3 R24, R0, UR36, R7 ;  /* 0x0000002400187c10 */ /* 0x002fce000fffe007 */
.L_x_9344:
[----:B------:R-:W-:Y:S05]  /*20f60*/  BSYNC B0 ;  /* 0x0000000000007941 */ /* 0x000fea0003800000 */
.L_x_9343:
[----:B------:R-:W-:Y:S05]  /*20f70*/  @!P2 BRA `(.L_x_9345) ;  /* 0x000000000004a947 */ /* 0x000fea0003800000 */
[----:B------:R-:W-:Y:S01]  /*20f80*/  BPT.TRAP 0x1 ;  /* 0x000000040000795c */ /* 0x000fe20000300000 */
.L_x_9345:
[----:B------:R-:W3:Y:S01]  /*20f90*/  LDL R2, [R1+0x18] ;  /* 0x0000180001027983 */ /* 0x000ee20000100800 */
[----:B------:R-:W-:Y:S01]  /*20fa0*/  LOP3.LUT R3, R22, 0x1, RZ, 0x3c, !PT ;  /* 0x0000000116037812 */ /* 0x000fe200078e3cff */
[----:B------:R-:W-:Y:S01]  /*20fb0*/  IMAD R0, R17, 0x8, R29 ;  /* 0x0000000811007824 */ /* 0x000fe200078e021d */
[----:B------:R-:W-:Y:S02]  /*20fc0*/  BSSY B0, `(.L_x_9346) ;  /* 0x0000005000007945 */ /* 0x000fe40003800000 */
[----:B------:R-:W-:-:S04]  /*20fd0*/  SHF.L.U32 R3, R3, 0x1f, RZ ;  /* 0x0000001f03037819 */ /* 0x000fc800000006ff */
[----:B------:R-:W1:Y:S01]  /*20fe0*/  SYNCS.PHASECHK.TRANS64.TRYWAIT P0, [R0+URZ+0x19c70], R3 ;  /* 0x019c7003000075a7 */ /* 0x000e62000800017f */
[----:B---3--:R-:W-:Y:S01]  /*20ff0*/  ISETP.NE.AND P2, PT, R2, 0x3, PT ;  /* 0x000000030200780c */ /* 0x008fe20003f45270 */
[----:B-1----:R-:W-:-:S12]  /*21000*/  @!P0 BRA `(.L_x_9347) ;  /* 0x0000002400448947 */ /* 0x002fd80003800000 */
.L_x_9432:
[----:B------:R-:W-:Y:S05]  /*21010*/  BSYNC B0 ;  /* 0x0000000000007941 */ /* 0x000fea0003800000 */
.L_x_9346:
[----:B------:R-:W-:Y:S05]  /*21020*/  @!P2 BRA `(.L_x_9348) ;  /* 0x000000000004a947 */ /* 0x000fea0003800000 */
[----:B------:R-:W-:Y:S01]  /*21030*/  BPT.TRAP 0x1 ;  /* 0x000000040000795c */ /* 0x000fe20000300000 */
.L_x_9348:
[----:B-1----:R-:W-:-:S04]  /*21040*/  SHF.L.U32 R3, R22, 0x1f, RZ ;  /* 0x0000001f16037819 */ /* 0x002fc800000006ff */
[----:B------:R-:W1:Y:S02]  /*21050*/  SYNCS.PHASECHK.TRANS64.TRYWAIT P0, [R0+URZ+0x19c60], R3 ;  /* 0x019c6003000075a7 */ /* 0x000e64000800017f */
[----:B-1----:R-:W-:Y:S05]  /*21060*/  @!P0 BRA `(.L_x_9349) ;  /* 0x0000002400408947 */ /* 0x002fea0003800000 */
.L_x_9433:
[----:B------:R-:W3:Y:S01]  /*21070*/  LDL R21, [R1+0x8] ;  /* 0x0000080001157983 */ /* 0x000ee20000100800 */
[----:B-1----:R-:W-:Y:S01]  /*21080*/  IMAD R3, R17, 0x3000, RZ ;  /* 0x0000300011037824 */ /* 0x002fe200078e02ff */
[----:B------:R-:W-:Y:S05]  /*21090*/  WARPSYNC.ALL ;  /* 0x0000000000007948 */ /* 0x000fea0003800000 */
[----:B------:R-:W-:Y:S01]  /*210a0*/  LOP3.LUT R2, R3, R18, RZ, 0xfc, !PT ;  /* 0x0000001203027212 */ /* 0x000fe200078efcff */
[----:B------:R-:W-:Y:S01]  /*210b0*/  VIADD R15, R29, 0x3000 ;  /* 0x000030001d0f7836 */ /* 0x000fe20000000000 */
[----:B------:R-:W-:-:S03]  /*210c0*/  LOP3.LUT R20, R18, 0x1800, RZ, 0xfc, !PT ;  /* 0x0000180012147812 */ /* 0x000fc600078efcff */
[----:B------:R-:W-:Y:S01]  /*210d0*/  IMAD.IADD R5, R29, 0x1, R2 ;  /* 0x000000011d057824 */ /* 0x000fe200078e0202 */
[----:B------:R-:W-:-:S05]  /*210e0*/  LOP3.LUT R2, R3, R23, RZ, 0xfc, !PT ;  /* 0x0000001703027212 */ /* 0x000fca00078efcff */
[----:B--2---:R-:W0:Y:S01]  /*210f0*/  LDSM.16.MT88.4 R4, [R5+0x9000] ;  /* 0x009000000504783b */ /* 0x004e220000004200 */
[----:B------:R-:W-:Y:S02]  /*21100*/  IMAD.IADD R12, R15, 0x1, R2 ;  /* 0x000000010f0c7824 */ /* 0x000fe400078e0202 */
[----:B------:R-:W-:Y:S01]  /*21110*/  VIADD R2, R3, 0x1000 ;  /* 0x0000100003027836 */ /* 0x000fe20000000000 */
[C-C-:B0-----:R-:W-:Y:S02]  /*21120*/  PRMT R8, R4.reuse, 0x6420, R5.reuse ;  /* 0x0000642004087816 */ /* 0x141fe40000000005 */
[----:B------:R-:W-:Y:S02]  /*21130*/  PRMT R9, R4, 0x7531, R5 ;  /* 0x0000753104097816 */ /* 0x000fe40000000005 */
[----:B------:R-:W-:Y:S02]  /*21140*/  LOP3.LUT R4, R2, R18, RZ, 0xfc, !PT ;  /* 0x0000001202047212 */ /* 0x000fe400078efcff */
[----:B------:R-:W-:-:S02]  /*21150*/  PRMT R10, R6, 0x6420, R7 ;  /* 0x00006420060a7816 */ /* 0x000fc40000000007 */
[----:B------:R-:W-:Y:S01]  /*21160*/  PRMT R11, R6, 0x7531, R7 ;  /* 0x00007531060b7816 */ /* 0x000fe20000000007 */
[----:B------:R-:W-:Y:S01]  /*21170*/  IMAD.IADD R6, R29, 0x1, R4 ;  /* 0x000000011d067824 */ /* 0x000fe200078e0204 */
[----:B------:R-:W-:-:S03]  /*21180*/  LOP3.LUT R2, R2, R23, RZ, 0xfc, !PT ;  /* 0x0000001702027212 */ /* 0x000fc600078efcff */
[----:B------:R-:W-:Y:S02]  /*21190*/  STSM.16.M88.4 [R12], R8 ;  /* 0x000000080c007844 */ /* 0x000fe40000000200 */
[----:B------:R-:W-:Y:S02]  /*211a0*/  IMAD.IADD R13, R15, 0x1, R2 ;  /* 0x000000010f0d7824 */ /* 0x000fe400078e0202 */
[----:B------:R-:W0:Y:S01]  /*211b0*/  LDSM.16.MT88.4 R4, [R6+0x9000] ;  /* 0x009000000604783b */ /* 0x000e220000004200 */
[----:B------:R-:W-:Y:S01]  /*211c0*/  VIADD R2, R3, 0x2000 ;  /* 0x0000200003027836 */ /* 0x000fe20000000000 */
[C-C-:B0-----:R-:W-:Y:S02]  /*211d0*/  PRMT R8, R4.reuse, 0x6420, R5.reuse ;  /* 0x0000642004087816 */ /* 0x141fe40000000005 */
[----:B------:R-:W-:Y:S02]  /*211e0*/  PRMT R9, R4, 0x7531, R5 ;  /* 0x0000753104097816 */ /* 0x000fe40000000005 */
[----:B------:R-:W-:-:S02]  /*211f0*/  LOP3.LUT R4, R2, R18, RZ, 0xfc, !PT ;  /* 0x0000001202047212 */ /* 0x000fc400078efcff */
[C-C-:B------:R-:W-:Y:S02]  /*21200*/  PRMT R10, R6.reuse, 0x6420, R7.reuse ;  /* 0x00006420060a7816 */ /* 0x140fe40000000007 */
[----:B------:R-:W-:Y:S01]  /*21210*/  PRMT R11, R6, 0x7531, R7 ;  /* 0x00007531060b7816 */ /* 0x000fe20000000007 */
[----:B------:R-:W-:Y:S01]  /*21220*/  IMAD.IADD R14, R29, 0x1, R4 ;  /* 0x000000011d0e7824 */ /* 0x000fe200078e0204 */
[----:B------:R-:W-:-:S03]  /*21230*/  LOP3.LUT R2, R2, R23, RZ, 0xfc, !PT ;  /* 0x0000001702027212 */ /* 0x000fc600078efcff */
[----:B------:R-:W-:Y:S02]  /*21240*/  STSM.16.M88.4 [R13], R8 ;  /* 0x000000080d007844 */ /* 0x000fe40000000200 */
[----:B------:R-:W-:Y:S01]  /*21250*/  IMAD.IADD R12, R15, 0x1, R2 ;  /* 0x000000010f0c7824 */ /* 0x000fe200078e0202 */
[----:B------:R-:W-:Y:S01]  /*21260*/  LOP3.LUT R2, R3, 0x800, R18, 0xfe, !PT ;  /* 0x0000080003027812 */ /* 0x000fe200078efe12 */
[----:B------:R0:W1:Y:S02]  /*21270*/  LDSM.16.MT88.4 R4, [R14+0x9000] ;  /* 0x009000000e04783b */ /* 0x0000640000004200 */
[C---:B0-----:R-:W-:Y:S02]  /*21280*/  IADD3 R14, R29.reuse, R20, R3 ;  /* 0x000000141d0e7210 */ /* 0x041fe40007ffe003 */
[----:B------:R-:W-:Y:S01]  /*21290*/  IMAD.IADD R13, R29, 0x1, R2 ;  /* 0x000000011d0d7824 */ /* 0x000fe200078e0202 */
[C-C-:B-1----:R-:W-:Y:S02]  /*212a0*/  PRMT R8, R4.reuse, 0x6420, R5.reuse ;  /* 0x0000642004087816 */ /* 0x142fe40000000005 */
[----:B------:R-:W-:-:S02]  /*212b0*/  PRMT R9, R4, 0x7531, R5 ;  /* 0x0000753104097816 */ /* 0x000fc40000000005 */
[C-C-:B------:R-:W-:Y:S02]  /*212c0*/  PRMT R10, R6.reuse, 0x6420, R7.reuse ;  /* 0x00006420060a7816 */ /* 0x140fe40000000007 */
[----:B------:R-:W-:-:S05]  /*212d0*/  PRMT R11, R6, 0x7531, R7 ;  /* 0x00007531060b7816 */ /* 0x000fca0000000007 */
[----:B------:R-:W-:Y:S04]  /*212e0*/  STSM.16.M88.4 [R12], R8 ;  /* 0x000000080c007844 */ /* 0x000fe80000000200 */
[----:B------:R-:W0:Y:S02]  /*212f0*/  LDSM.16.MT88.4 R4, [R13+0x9000] ;  /* 0x009000000d04783b */ /* 0x000e240000004200 */
[C-C-:B0-----:R-:W-:Y:S02]  /*21300*/  PRMT R8, R4.reuse, 0x6420, R5.reuse ;  /* 0x0000642004087816 */ /* 0x141fe40000000005 */
[----:B------:R-:W-:Y:S02]  /*21310*/  PRMT R9, R4, 0x7531, R5 ;  /* 0x0000753104097816 */ /* 0x000fe40000000005 */
[----:B------:R-:W-:-:S02]  /*21320*/  PRMT R10, R6, 0x6420, R7 ;  /* 0x00006420060a7816 */ /* 0x000fc40000000007 */
[----:B------:R-:W-:Y:S02]  /*21330*/  PRMT R11, R6, 0x7531, R7 ;  /* 0x00007531060b7816 */ /* 0x000fe40000000007 */
[----:B---3--:R-:W-:Y:S02]  /*21340*/  IADD3 R2, R15, R21, R3 ;  /* 0x000000150f027210 */ /* 0x008fe40007ffe003 */
        /* <DEDUP_REMOVED lines=23> */
.L_x_9350:
[----:B-1----:R2:W-:Y:S01]  /*214c0*/  SYNCS.ARRIVE.TRANS64.A1T0 RZ, [R0+URZ+0x19c50], RZ ;  /* 0x019c50ff00ff79a7 */ /* 0x0025e2000810003f */
[----:B0-----:R-:W-:Y:S02]  /*214d0*/  @!P1 VIADD R2, R0, 0x19c80 ;  /* 0x00019c8000029836 */ /* 0x001fe40000000000 */
        /* <DEDUP_REMOVED lines=8> */
.L_x_9299:
[----:B------:R-:W-:Y:S05]  /*21560*/  BSYNC B6 ;  /* 0x0000000000067941 */ /* 0x000fea0003800000 */
.L_x_9297:
[----:B------:R-:W-:-:S13]  /*21570*/  LOP3.LUT P0, RZ, R16, 0x2, RZ, 0xc0, !PT ;  /* 0x0000000210ff7812 */ /* 0x000fda000780c0ff */
[----:B------:R-:W-:Y:S05]  /*21580*/  @!P0 BRA `(.L_x_9351) ;  /* 0x0000000000208947 */ /* 0x000fea0003800000 */
[----:B------:R-:W-:Y:S05]  /*21590*/  WARPSYNC.ALL ;  /* 0x0000000000007948 */ /* 0x000fea0003800000 */
[----:B------:R-:W3:Y:S08]  /*215a0*/  S2UR UR5, SR_CgaCtaId ;  /* 0x00000000000579c3 */ /* 0x000ef00000008800 */
[----:B------:R-:W-:Y:S06]  /*215b0*/  BAR.SYNC.DEFER_BLOCKING 0x5, 0x200 ;  /* 0x0148000000007b1d */ /* 0x000fec0000010000 */
[----:B------:R-:W-:-:S02]  /*215c0*/  UMOV UR4, 0x400 ;  /* 0x0000040000047882 */ /* 0x000fc40000000000 */
[----:B---3--:R-:W-:-:S09]  /*215d0*/  ULEA UR4, UR5, UR4, 0x18 ;  /* 0x0000000405047291 */ /* 0x008fd2000f8ec03f */
[----:B------:R-:W3:Y:S01]  /*215e0*/  LDS.128 R24, [UR4+0x19cd0] ;  /* 0x019cd004ff187984 */ /* 0x000ee20008000c00 */
[----:B------:R-:W-:Y:S06]  /*215f0*/  BAR.ARV 0x4, 0x200 ;  /* 0x0108000000007b1d */ /* 0x000fec0000002000 */
[----:B------:R-:W-:Y:S05]  /*21600*/  BRA `(.L_x_9352) ;  /* 0x0000000800cc7947 */ /* 0x000fea0003800000 */
.L_x_9351:
[----:B--2---:R-:W2:Y:S01]  /*21610*/  S2R R0, SR_TID.X ;  /* 0x0000000000007919 */ /* 0x004ea20000002100 */
[----:B------:R-:W-:Y:S01]  /*21620*/  UMOV UR4, 0xffffffff ;  /* 0xffffffff00047882 */ /* 0x000fe20000000000 */
[----:B--2---:R-:W-:-:S04]  /*21630*/  LOP3.LUT R7, R0, 0x1f, RZ, 0xc0, !PT ;  /* 0x0000001f00077812 */ /* 0x004fc800078ec0ff */
[----:B------:R-:W-:Y:S01]  /*21640*/  ISETP.NE.AND P0, PT, R7, 0x1f, PT ;  /* 0x0000001f0700780c */ /* 0x000fe20003f05270 */
[----:B------:R-:W-:-:S12]  /*21650*/  BRA.DIV UR4, `(.L_x_9353) ;  /* 0x0000001e04d87947 */ /* 0x000fd8000b800000 */
[----:B------:R-:W-:Y:S01]  /*21660*/  IMAD.IADD R5, R27, 0x1, R7 ;  /* 0x000000011b057824 */ /* 0x000fe200078e0207 */
[----:B------:R-:W-:-:S04]  /*21670*/  ULDC UR4, c[0x0][0xc14] ;  /* 0x0003050000047ab9 */ /* 0x000fc80000000800 */
[----:B------:R-:W-:-:S13]  /*21680*/  ISETP.GE.OR P1, PT, R5, UR4, !P0 ;  /* 0x0000000405007c0c */ /* 0x000fda000c726670 */
[----:B------:R-:W2:Y:S02]  /*21690*/  @!P1 LDC.64 R2, c[0x0][0xc58] ;  /* 0x00031600ff029b82 */ /* 0x000ea40000000a00 */
[----:B--2---:R-:W-:-:S06]  /*216a0*/  @!P1 IMAD.WIDE R2, R5, 0x4, R2 ;  /* 0x0000000405029825 */ /* 0x004fcc00078e0202 */
[----:B------:R2:W3:Y:S01]  /*216b0*/  @!P1 LDG.E R3, desc[UR40][R2.64] ;  /* 0x0000002802039981 */ /* 0x0004e2000c1e1900 */
[C---:B------:R-:W-:Y:S02]  /*216c0*/  ISETP.GE.U32.AND P2, PT, R7.reuse, 0x2, PT ;  /* 0x000000020700780c */ /* 0x040fe40003f46070 */
[C---:B------:R-:W-:Y:S01]  /*216d0*/  ISETP.GE.U32.AND P3, PT, R7.reuse, 0x4, PT ;  /* 0x000000040700780c */ /* 0x040fe20003f66070 */
[----:B------:R-:W-:Y:S01]  /*216e0*/  SHFL.IDX PT, R0, R24, RZ, 0x1f ;  /* 0x00001fff18007589 */ /* 0x000fe200000e0000 */
[C---:B------:R-:W-:Y:S02]  /*216f0*/  ISETP.GE.U32.AND P4, PT, R7.reuse, 0x8, PT ;  /* 0x000000080700780c */ /* 0x040fe40003f86070 */
[C---:B------:R-:W-:Y:S01]  /*21700*/  ISETP.GE.U32.AND P5, PT, R7.reuse, 0x10, PT ;  /* 0x000000100700780c */ /* 0x040fe20003fa6070 */
[----:B------:R-:W-:Y:S01]  /*21710*/  SHFL.IDX PT, R24, R24, 0x1, 0x1f ;  /* 0x00201f0018187f89 */ /* 0x000fe200000e0000 */
[----:B--2---:R-:W-:Y:S02]  /*21720*/  IMAD.MOV.U32 R2, RZ, RZ, RZ ;  /* 0x000000ffff027224 */ /* 0x004fe400078e00ff */
[----:B---3--:R-:W-:Y:S01]  /*21730*/  @!P1 IMAD.MOV.U32 R2, RZ, RZ, R3 ;  /* 0x000000ffff029224 */ /* 0x008fe200078e0003 */
[----:B------:R-:W-:-:S04]  /*21740*/  ISETP.NE.AND P1, PT, R7, RZ, PT ;  /* 0x000000ff0700720c */ /* 0x000fc80003f25270 */
[----:B------:R-:W2:Y:S02]  /*21750*/  SHFL.UP PT, R14, R2, 0x1, RZ ;  /* 0x04200000020e7989 */ /* 0x000ea400000e00ff */
[----:B--2---:R-:W-:-:S05]  /*21760*/  SEL R5, R14, RZ, P1 ;  /* 0x000000ff0e057207 */ /* 0x004fca0000800000 */
[----:B------:R-:W-:-:S05]  /*21770*/  IMAD.IADD R4, R2, 0x1, R5 ;  /* 0x0000000102047824 */ /* 0x000fca00078e0205 */
[----:B------:R-:W2:Y:S02]  /*21780*/  SHFL.UP PT, R14, R4, 0x2, RZ ;  /* 0x04400000040e7989 */ /* 0x000ea400000e00ff */
[----:B--2---:R-:W-:-:S05]  /*21790*/  SEL R5, R14, RZ, P2 ;  /* 0x000000ff0e057207 */ /* 0x004fca0001000000 */
        /* <DEDUP_REMOVED lines=11> */
.L_x_9443:
[----:B------:R-:W-:Y:S02]  /*21850*/  ULDC UR4, c[0x0][0xc10] ;  /* 0x0003040000047ab9 */ /* 0x000fe40000000800 */
[----:B------:R-:W-:-:S04]  /*21860*/  IMAD.U32 R4, RZ, RZ, UR4 ;  /* 0x00000004ff047e24 */ /* 0x000fc8000f8e00ff */
[----:B--2---:R-:W-:-:S04]  /*21870*/  IMAD R5, R14, R4, RZ ;  /* 0x000000040e057224 */ /* 0x004fc800078e02ff */
[----:B------:R-:W-:-:S05]  /*21880*/  IMAD.IADD R24, R24, 0x1, R5 ;  /* 0x0000000118187824 */ /* 0x000fca00078e0205 */
[----:B------:R-:W-:-:S13]  /*21890*/  ISETP.GT.AND P6, PT, R24, R0, PT ;  /* 0x000000001800720c */ /* 0x000fda0003fc4270 */
[----:B------:R-:W-:Y:S05]  /*218a0*/  @P6 BRA `(.L_x_9354) ;  /* 0x00000000009c6947 */ /* 0x000fea0003800000 */
.L_x_9359:
[----:B------:R-:W2:Y:S01]  /*218b0*/  LDC R4, c[0x0][0xc14] ;  /* 0x00030500ff047b82 */ /* 0x000ea20000000800 */
[----:B------:R-:W-:-:S05]  /*218c0*/  VIADD R27, R27, 0x1f ;  /* 0x0000001f1b1b7836 */ /* 0x000fca0000000000 */
[----:B--2---:R-:W-:-:S13]  /*218d0*/  ISETP.GE.AND P6, PT, R27, R4, PT ;  /* 0x000000041b00720c */ /* 0x004fda0003fc6270 */
[----:B0-----:R-:W-:Y:S05]  /*218e0*/  @P6 BRA `(.L_x_9355) ;  /* 0x0000000400d06947 */ /* 0x001fea0003800000 */
[----:B------:R-:W2:Y:S01]  /*218f0*/  S2R R2, SR_TID.X ;  /* 0x0000000000027919 */ /* 0x000ea20000002100 */
[----:B------:R-:W-:Y:S01]  /*21900*/  BSSY B0, `(.L_x_9356) ;  /* 0x0000009000007945 */ /* 0x000fe20003800000 */
[----:B--2---:R-:W-:-:S05]  /*21910*/  LOP3.LUT R2, R2, 0x1f, RZ, 0xc0, !PT ;  /* 0x0000001f02027812 */ /* 0x004fca00078ec0ff */
[----:B------:R-:W-:Y:S02]  /*21920*/  IMAD.IADD R5, R27, 0x1, R2 ;  /* 0x000000011b057824 */ /* 0x000fe400078e0202 */
[----:B------:R-:W-:-:S03]  /*21930*/  IMAD.MOV.U32 R2, RZ, RZ, RZ ;  /* 0x000000ffff027224 */ /* 0x000fc600078e00ff */
[----:B------:R-:W-:-:S13]  /*21940*/  ISETP.GE.OR P6, PT, R5, R4, !P0 ;  /* 0x000000040500720c */ /* 0x000fda00047c6670 */
[----:B------:R-:W-:Y:S05]  /*21950*/  @P6 BRA `(.L_x_9357) ;  /* 0x00000000000c6947 */ /* 0x000fea0003800000 */
[----:B-1----:R-:W1:Y:S02]  /*21960*/  LDC.64 R2, c[0x0][0xc58] ;  /* 0x00031600ff027b82 */ /* 0x002e640000000a00 */
[----:B-1----:R-:W-:-:S06]  /*21970*/  IMAD.WIDE R2, R5, 0x4, R2 ;  /* 0x0000000405027825 */ /* 0x002fcc00078e0202 */
[----:B------:R2:W5:Y:S02]  /*21980*/  LDG.E R2, desc[UR40][R2.64] ;  /* 0x0000002802027981 */ /* 0x000564000c1e1900 */
.L_x_9357:
[----:B------:R-:W-:Y:S05]  /*21990*/  BSYNC B0 ;  /* 0x0000000000007941 */ /* 0x000fea0003800000 */
.L_x_9356:
[----:B------:R-:W-:-:S03]  /*219a0*/  UMOV UR4, 0xffffffff ;  /* 0xffffffff00047882 */ /* 0x000fc60000000000 */
[----:B------:R-:W-:Y:S05]  /*219b0*/  BRA.DIV UR4, `(.L_x_9358) ;  /* 0x0000002204247947 */ /* 0x000fea000b800000 */
[----:B-----5:R-:W0:Y:S02]  /*219c0*/  SHFL.UP PT, R14, R2, 0x1, RZ ;  /* 0x04200000020e7989 */ /* 0x020e2400000e00ff */
[----:B0-----:R-:W-:-:S05]  /*219d0*/  SEL R13, R14, RZ, P1 ;  /* 0x000000ff0e0d7207 */ /* 0x001fca0000800000 */
[----:B------:R-:W-:-:S05]  /*219e0*/  IMAD.IADD R13, R2, 0x1, R13 ;  /* 0x00000001020d7824 */ /* 0x000fca00078e020d */
[----:B------:R-:W0:Y:S02]  /*219f0*/  SHFL.UP PT, R14, R13, 0x2, RZ ;  /* 0x044000000d0e7989 */ /* 0x000e2400000e00ff */
[----:B0-----:R-:W-:-:S05]  /*21a00*/  SEL R14, R14, RZ, P2 ;  /* 0x000000ff0e0e7207 */ /* 0x001fca0001000000 */
[----:B-12---:R-:W-:-:S05]  /*21a10*/  IMAD.IADD R3, R13, 0x1, R14 ;  /* 0x000000010d037824 */ /* 0x006fca00078e020e */
        /* <DEDUP_REMOVED lines=10> */
.L_x_9451:
[----:B------:R-:W-:Y:S02]  /*21ac0*/  ULDC UR4, c[0x0][0xc10] ;  /* 0x0003040000047ab9 */ /* 0x000fe40000000800 */
[----:B------:R-:W-:-:S04]  /*21ad0*/  IMAD.U32 R4, RZ, RZ, UR4 ;  /* 0x00000004ff047e24 */ /* 0x000fc8000f8e00ff */
[----:B-1----:R-:W-:-:S04]  /*21ae0*/  IMAD R5, R14, R4, RZ ;  /* 0x000000040e057224 */ /* 0x002fc800078e02ff */
[----:B------:R-:W-:-:S05]  /*21af0*/  IMAD.IADD R24, R5, 0x1, R24 ;  /* 0x0000000105187824 */ /* 0x000fca00078e0218 */
[----:B------:R-:W-:-:S13]  /*21b00*/  ISETP.GT.AND P6, PT, R24, R0, PT ;  /* 0x000000001800720c */ /* 0x000fda0003fc4270 */
[----:B------:R-:W-:Y:S05]  /*21b10*/  @!P6 BRA `(.L_x_9359) ;  /* 0xfffffffc0064e947 */ /* 0x000fea000383ffff */
.L_x_9354:
        /* <DEDUP_REMOVED lines=8> */
.L_x_9455:
[----:B------:R-:W-:Y:S01]  /*21ba0*/  ISETP.NE.AND P0, PT, R5, RZ, PT ;  /* 0x000000ff0500720c */ /* 0x000fe20003f05270 */
[----:B------:R-:W-:-:S12]  /*21bb0*/  IMAD.MOV.U32 R5, RZ, RZ, RZ ;  /* 0x000000ffff057224 */ /* 0x000fd800078e00ff */
[----:B------:R-:W-:Y:S05]  /*21bc0*/  @!P0 BRA `(.L_x_9361) ;  /* 0x0000000000108947 */ /* 0x000fea0003800000 */
[----:B------:R-:W-:Y:S01]  /*21bd0*/  UMOV UR4, 0xffffffff ;  /* 0xffffffff00047882 */ /* 0x000fe20000000000 */
[----:B------:R-:W-:Y:S02]  /*21be0*/  VIADD R12, R6, 0xffffffff ;  /* 0xffffffff060c7836 */ /* 0x000fe40000000000 */
[----:B------:R-:W-:Y:S05]  /*21bf0*/  BRA.DIV UR4, `(.L_x_9362) ;  /* 0x0000002204987947 */ /* 0x000fea000b800000 */
[----:B------:R4:W0:Y:S02]  /*21c00*/  SHFL.IDX PT, R5, R3, R12, 0x1f ;  /* 0x00001f0c03057589 */ /* 0x00082400000e0000 */
.L_x_9361:
[----:B012-4-:R-:W0:Y:S01]  /*21c10*/  LDC.64 R2, c[0x0][0xc68] ;  /* 0x00031a00ff027b82 */ /* 0x017e220000000a00 */
[----:B------:R-:W-:-:S04]  /*21c20*/  IMAD.IADD R27, R6, 0x1, R27 ;  /* 0x00000001061b7824 */ /* 0x000fc800078e021b */
[----:B0-----:R-:W-:-:S05]  /*21c30*/  IMAD.WIDE R2, R27, 0x4, R2 ;  /* 0x000000041b027825 */ /* 0x001fca00078e0202 */
[----:B------:R0:W3:Y:S01]  /*21c40*/  LDG.E R7, desc[UR40][R2.64] ;  /* 0x0000002802077981 */ /* 0x0000e2000c1e1900 */
[----:B------:R-:W-:Y:S02]  /*21c50*/  IMAD R24, R5, R4, R24 ;  /* 0x0000000405187224 */ /* 0x000fe400078e0218 */
[----:B0-----:R-:W-:Y:S02]  /*21c60*/  IMAD.MOV.U32 R2, RZ, RZ, RZ ;  /* 0x000000ffff027224 */ /* 0x001fe400078e00ff */
[----:B---3--:R-:W-:-:S05]  /*21c70*/  IMAD R6, R25, R7, RZ ;  /* 0x0000000719067224 */ /* 0x008fca00078e02ff */
[----:B------:R-:W-:-:S04]  /*21c80*/  IABS R8, R6 ;  /* 0x0000000600087213 */ /* 0x000fc80000000000 */
[----:B------:R-:W0:Y:S08]  /*21c90*/  I2F.RP R9, R8 ;  /* 0x0000000800097306 */ /* 0x000e300000209400 */
        /* <DEDUP_REMOVED lines=57> */
.L_x_9355:
[----:B------:R-:W-:Y:S01]  /*22030*/  UMOV UR4, URZ ;  /* 0x0000003f00047c82 */ /* 0x000fe20008000000 */
[----:B------:R-:W-:Y:S01]  /*22040*/  UMOV UR5, URZ ;  /* 0x0000003f00057c82 */ /* 0x000fe20008000000 */
[----:B------:R-:W-:Y:S01]  /*22050*/  ULDC UR6, c[0x0][0xc14] ;  /* 0x0003050000067ab9 */ /* 0x000fe20000000800 */
[----:B------:R-:W-:Y:S02]  /*22060*/  IMAD.MOV.U32 R24, RZ, RZ, R0 ;  /* 0x000000ffff187224 */ /* 0x000fe400078e0000 */
[----:B------:R-:W-:Y:S02]  /*22070*/  IMAD.U32 R25, RZ, RZ, UR4 ;  /* 0x00000004ff197e24 */ /* 0x000fe4000f8e00ff */
[----:B------:R-:W-:Y:S02]  /*22080*/  IMAD.U32 R26, RZ, RZ, UR5 ;  /* 0x00000005ff1a7e24 */ /* 0x000fe4000f8e00ff */
[----:B------:R-:W-:-:S07]  /*22090*/  IMAD.U32 R27, RZ, RZ, UR6 ;  /* 0x00000006ff1b7e24 */ /* 0x000fce000f8e00ff */
.L_x_9363:
[----:B------:R-:W2:Y:S01]  /*220a0*/  S2R R0, SR_TID.X ;  /* 0x0000000000007919 */ /* 0x000ea20000002100 */
[----:B------:R-:W-:Y:S05]  /*220b0*/  WARPSYNC.ALL ;  /* 0x0000000000007948 */ /* 0x000fea0003800000 */
[----:B------:R-:W-:Y:S01]  /*220c0*/  BAR.SYNC.DEFER_BLOCKING 0x4, 0x200 ;  /* 0x0108000000007b1d */ /* 0x000fe20000010000 */
[----:B--2---:R-:W-:-:S04]  /*220d0*/  LOP3.LUT R0, R0, 0x1f, RZ, 0xc0, !PT ;  /* 0x0000001f00007812 */ /* 0x004fc800078ec0ff */
[----:B------:R-:W-:-:S13]  /*220e0*/  ISETP.NE.AND P0, PT, R0, RZ, PT ;  /* 0x000000ff0000720c */ /* 0x000fda0003f05270 */
[----:B-1----:R-:W1:Y:S01]  /*220f0*/  @!P0 S2R R3, SR_CgaCtaId ;  /* 0x0000000000038919 */ /* 0x002e620000008800 */
[----:B------:R-:W-:-:S04]  /*22100*/  @!P0 MOV R0, 0x400 ;  /* 0x0000040000008802 */ /* 0x000fc80000000f00 */
[----:B-1----:R-:W-:-:S05]  /*22110*/  @!P0 LEA R0, R3, R0, 0x18 ;  /* 0x0000000003008211 */ /* 0x002fca00078ec0ff */
[----:B------:R1:W-:Y:S01]  /*22120*/  @!P0 STS.128 [R0+0x19cd0], R24 ;  /* 0x019cd01800008388 */ /* 0x0003e20000000c00 */
[----:B------:R-:W-:Y:S06]  /*22130*/  BAR.ARV 0x5, 0x200 ;  /* 0x0148000000007b1d */ /* 0x000fec0000002000 */
.L_x_9352:
[----:B------:R-:W-:Y:S02]  /*22140*/  ULDC UR4, c[0x0][0xc14] ;  /* 0x0003050000047ab9 */ /* 0x000fe40000000800 */
[----:B---3--:R-:W-:-:S13]  /*22150*/  ISETP.GE.AND P0, PT, R27, UR4, PT ;  /* 0x000000041b007c0c */ /* 0x008fda000bf06270 */
[----:B------:R-:W-:Y:S05]  /*22160*/  @!P0 BRA `(.L_x_9364) ;  /* 0xffffffa400808947 */ /* 0x000fea000383ffff */
[----:B------:R-:W-:Y:S05]  /*22170*/  BSYNC B7 ;  /* 0x0000000000077941 */ /* 0x000fea0003800000 */
.L_x_9237:
[----:B-12---:R-:W2:Y:S01]  /*22180*/  LDL.LU R0, [R1+0x20] ;  /* 0x0000200001007983 */ /* 0x006ea20000300800 */
[----:B------:R-:W-:Y:S01]  /*22190*/  BSSY B0, `(.L_x_9365) ;  /* 0x000000b000007945 */ /* 0x000fe20003800000 */
[----:B------:R-:W1:Y:S01]  /*221a0*/  S2R R5, SR_CgaCtaId ;  /* 0x0000000000057919 */ /* 0x000e620000008800 */
[----:B--2---:R-:W-:-:S05]  /*221b0*/  VIADD R0, R0, 0x1 ;  /* 0x0000000100007836 */ /* 0x004fca0000000000 */
[----:B------:R-:W-:-:S04]  /*221c0*/  LEA.HI R2, R0, R0, RZ, 0x1 ;  /* 0x0000000000027211 */ /* 0x000fc800078f08ff */
[----:B------:R-:W-:Y:S02]  /*221d0*/  LOP3.LUT R3, R2, 0xfffffffe, RZ, 0xc0, !PT ;  /* 0xfffffffe02037812 */ /* 0x000fe400078ec0ff */
[----:B------:R-:W-:-:S03]  /*221e0*/  MOV R2, 0x400 ;  /* 0x0000040000027802 */ /* 0x000fc60000000f00 */
[----:B------:R-:W-:Y:S01]  /*221f0*/  IMAD.IADD R0, R0, 0x1, -R3 ;  /* 0x0000000100007824 */ /* 0x000fe200078e0a03 */
[----:B-1----:R-:W-:-:S04]  /*22200*/  LEA R6, R5, R2, 0x18 ;  /* 0x0000000205067211 */ /* 0x002fc800078ec0ff */
[----:B------:R-:W-:-:S04]  /*22210*/  SHF.L.U32 R0, R0, 0x1f, RZ ;  /* 0x0000001f00007819 */ /* 0x000fc800000006ff */
[----:B------:R-:W1:Y:S02]  /*22220*/  SYNCS.PHASECHK.TRANS64.TRYWAIT P0, [R6+URZ+0x19c20], R0 ;  /* 0x019c2000060075a7 */ /* 0x000e64000800017f */
[----:B-1----:R-:W-:Y:S05]  /*22230*/  @!P0 BRA `(.L_x_9366) ;  /* 0x0000001c00308947 */ /* 0x002fea0003800000 */
.L_x_9458:
[----:B------:R-:W-:Y:S05]  /*22240*/  BSYNC B0 ;  /* 0x0000000000007941 */ /* 0x000fea0003800000 */
.L_x_9365:
[----:B------:R-:W-:-:S03]  /*22250*/  UMOV UR4, 0xffffffff ;  /* 0xffffffff00047882 */ /* 0x000fc60000000000 */
[----:B------:R-:W-:Y:S05]  /*22260*/  BRA.DIV UR4, `(.L_x_9367) ;  /* 0x0000001e04387947 */ /* 0x000fea000b800000 */
[----:B-1----:R-:W1:Y:S02]  /*22270*/  S2R R0, SR_TID.X ;  /* 0x0000000000007919 */ /* 0x002e640000002100 */
[----:B-1----:R-:W-:-:S04]  /*22280*/  SHF.R.U32.HI R0, RZ, 0x5, R0 ;  /* 0x00000005ff007819 */ /* 0x002fc80000011600 */
[----:B------:R-:W-:-:S05]  /*22290*/  LOP3.LUT R0, R0, 0x3, RZ, 0xc0, !PT ;  /* 0x0000000300007812 */ /* 0x000fca00078ec0ff */
[----:B------:R1:W2:Y:S02]  /*222a0*/  SHFL.IDX PT, R14, R0, RZ, 0x1f ;  /* 0x00001fff000e7589 */ /* 0x0002a400000e0000 */
.L_x_9461:
[----:B--2---:R-:W-:-:S13]  /*222b0*/  ISETP.NE.AND P0, PT, R14, RZ, PT ;  /* 0x000000ff0e00720c */ /* 0x004fda0003f05270 */
[----:B------:R-:W-:Y:S05]  /*222c0*/  @P0 BRA `(.L_x_9029) ;  /* 0x0000000000a40947 */ /* 0x000fea0003800000 */
[----:B------:R-:W-:-:S03]  /*222d0*/  UMOV UR4, 0xffffffff ;  /* 0xffffffff00047882 */ /* 0x000fc60000000000 */
[----:B------:R-:W-:Y:S05]  /*222e0*/  BRA.DIV UR4, `(.L_x_9368) ;  /* 0x0000001e044c7947 */ /* 0x000fea000b800000 */
[----:B------:R-:W-:-:S13]  /*222f0*/  ELECT P6, URZ, PT ;  /* 0x00000000003f782f */ /* 0x000fda00038c0000 */
.L_x_9464:
[----:B------:R-:W-:Y:S05]  /*22300*/  @!P6 BRA `(.L_x_9029) ;  /* 0x000000000094e947 */ /* 0x000fea0003800000 */
[----:B-1----:R-:W2:Y:S02]  /*22310*/  LDL.LU R0, [R1+0x24] ;  /* 0x0000240001007983 */ /* 0x002ea40000300800 */
[----:B--2---:R-:W-:-:S04]  /*22320*/  LOP3.LUT R0, R0, 0x2, RZ, 0xfc, !PT ;  /* 0x0000000200007812 */ /* 0x004fc800078efcff */
[----:B------:R-:W-:-:S13]  /*22330*/  ISETP.NE.AND P0, PT, R0, 0x3, PT ;  /* 0x000000030000780c */ /* 0x000fda0003f05270 */
[----:B------:R-:W-:Y:S05]  /*22340*/  @!P0 BRA `(.L_x_9369) ;  /* 0x0000000000048947 */ /* 0x000fea0003800000 */
[----:B------:R-:W-:Y:S01]  /*22350*/  BPT.TRAP 0x1 ;  /* 0x000000040000795c */ /* 0x000fe20000300000 */
.L_x_9369:
        /* <DEDUP_REMOVED lines=12> */
.L_x_9465:
[----:B------:R-:W2:Y:S02]  /*22420*/  SYNCS.PHASECHK.TRANS64.TRYWAIT P1, [R9+URZ], R0 ;  /* 0x00000000090075a7 */ /* 0x000ea4000802017f */
[----:B--2---:R-:W-:Y:S05]  /*22430*/  @!P1 BRA `(.L_x_9371) ;  /* 0x0000001c002c9947 */ /* 0x004fea0003800000 */
.L_x_9466:
[----:B------:R-:W-:Y:S05]  /*22440*/  @!P0 BRA `(.L_x_9372) ;  /* 0x0000000000048947 */ /* 0x000fea0003800000 */
[----:B------:R-:W-:Y:S01]  /*22450*/  BPT.TRAP 0x1 ;  /* 0x000000040000795c */ /* 0x000fe20000300000 */
.L_x_9372:
[----:B------:R-:W-:-:S04]  /*22460*/  IMAD R17, R17, 0x8, R6 ;  /* 0x0000000811117824 */ /* 0x000fc800078e0206 */
[----:B------:R-:W3:Y:S02]  /*22470*/  SYNCS.PHASECHK.TRANS64.TRYWAIT P1, [R17+URZ+0x19c60], R4 ;  /* 0x019c6004110075a7 */ /* 0x000ee4000802017f */
[----:B---3--:R-:W-:Y:S05]  /*22480*/  @!P1 BRA `(.L_x_9373) ;  /* 0x0000001c002c9947 */ /* 0x008fea0003800000 */
.L_x_9467:
[----:B------:R-:W-:Y:S05]  /*22490*/  @!P0 BRA `(.L_x_9374) ;  /* 0x0000000000048947 */ /* 0x000fea0003800000 */
[----:B------:R-:W-:Y:S01]  /*224a0*/  BPT.TRAP 0x1 ;  /* 0x000000040000795c */ /* 0x000fe20000300000 */
.L_x_9374:
[----:B------:R-:W-:-:S04]  /*224b0*/  IMAD R7, R7, 0x8, R6 ;  /* 0x0000000807077824 */ /* 0x000fc800078e0206 */
[----:B------:R-:W4:Y:S02]  /*224c0*/  SYNCS.PHASECHK.TRANS64.TRYWAIT P1, [R7+URZ+0x19c60], R0 ;  /* 0x019c6000070075a7 */ /* 0x000f24000802017f */
[----:B----4-:R-:W-:Y:S05]  /*224d0*/  @!P1 BRA `(.L_x_9375) ;  /* 0x0000001c002c9947 */ /* 0x010fea0003800000 */
.L_x_9468:
[----:B------:R-:W-:Y:S05]  /*224e0*/  @!P0 BRA `(.L_x_9376) ;  /* 0x0000000000048947 */ /* 0x000fea0003800000 */
[----:B------:R-:W-:Y:S01]  /*224f0*/  BPT.TRAP 0x1 ;  /* 0x000000040000795c */ /* 0x000fe20000300000 */
.L_x_9376:
[----:B------:R-:W5:Y:S02]  /*22500*/  SYNCS.PHASECHK.TRANS64.TRYWAIT P0, [R17+URZ+0x19c80], R4 ;  /* 0x019c8004110075a7 */ /* 0x000f64000800017f */
[----:B-----5:R-:W-:Y:S05]  /*22510*/  @!P0 BRA `(.L_x_9377) ;  /* 0x0000001c00308947 */ /* 0x020fea0003800000 */
.L_x_9378:
[----:B------:R0:W0:Y:S02]  /*22520*/  SYNCS.PHASECHK.TRANS64.TRYWAIT P0, [R7+URZ+0x19c80], R0 ;  /* 0x019c8000070075a7 */ /* 0x000024000800017f */
[----:B0-----:R-:W-:Y:S05]  /*22530*/  @!P0 NANOSLEEP.SYNCS 0x989680 ;  /* 0x009896800000895d */ /* 0x001fea0003900000 */
[----:B------:R-:W0:Y:S02]  /*22540*/  @!P0 SYNCS.PHASECHK.TRANS64 P0, [R7+URZ+0x19c80], R0 ;  /* 0x019c8000070085a7 */ /* 0x000e24000800007f */
[----:B0-----:R-:W-:Y:S05]  /*22550*/  @!P0 BRA `(.L_x_9378) ;  /* 0xfffffffc00f08947 */ /* 0x001fea000383ffff */
.L_x_9029:
[----:B------:R-:W-:Y:S05]  /*22560*/  BSYNC B8 ;  /* 0x0000000000087941 */ /* 0x000fea0003800000 */
.L_x_9026:
[----:B------:R-:W-:Y:S05]  /*22570*/  EXIT ;  /* 0x000000000000794d */ /* 0x000fea0003800000 */
.L_x_9053:
[----:B0-----:R0:W1:Y:S02]  /*22580*/  SYNCS.PHASECHK.TRANS64.TRYWAIT P5, [R86+URZ+0x19c90], R89 ;  /* 0x019c9059560075a7 */ /* 0x00106400080a017f */
[----:B-1----:R-:W-:Y:S05]  /*22590*/  @!P5 NANOSLEEP.SYNCS 0x989680 ;  /* 0x009896800000d95d */ /* 0x002fea0003900000 */
[----:B------:R-:W1:Y:S02]  /*225a0*/  @!P5 SYNCS.PHASECHK.TRANS64 P5, [R86+URZ+0x19c90], R89 ;  /* 0x019c90595600d5a7 */ /* 0x000e6400080a007f */
[----:B-1----:R-:W-:Y:S05]  /*225b0*/  @!P5 BRA `(.L_x_9053) ;  /* 0xfffffffc00f0d947 */ /* 0x002fea000383ffff */
[----:B------:R-:W-:Y:S05]  /*225c0*/  BRA `(.L_x_9379) ;  /* 0xfffffe0400287947 */ /* 0x000fea000383ffff */
.L_x_9069:
[----:B0-----:R0:W1:Y:S02]  /*225d0*/  SYNCS.PHASECHK.TRANS64.TRYWAIT P5, [R86+URZ+0x19c90], R89 ;  /* 0x019c9059560075a7 */ /* 0x00106400080a017f */
[----:B-1----:R-:W-:Y:S05]  /*225e0*/  @!P5 NANOSLEEP.SYNCS 0x989680 ;  /* 0x009896800000d95d */ /* 0x002fea0003900000 */
[----:B------:R-:W1:Y:S02]  /*225f0*/  @!P5 SYNCS.PHASECHK.TRANS64 P5, [R86+URZ+0x19c90], R89 ;  /* 0x019c90595600d5a7 */ /* 0x000e6400080a007f */
[----:B-1----:R-:W-:Y:S05]  /*22600*/  @!P5 BRA `(.L_x_9069) ;  /* 0xfffffffc00f0d947 */ /* 0x002fea000383ffff */
[----:B------:R-:W-:Y:S05]  /*22610*/  BRA `(.L_x_9380) ;  /* 0xfffffe1c00a87947 */ /* 0x000fea000383ffff */
.L_x_9078:
[----:B0-----:R0:W1:Y:S02]  /*22620*/  SYNCS.PHASECHK.TRANS64.TRYWAIT P5, [R86+URZ+0x19c90], R89 ;  /* 0x019c9059560075a7 */ /* 0x00106400080a017f */
[----:B-1----:R-:W-:Y:S05]  /*22630*/  @!P5 NANOSLEEP.SYNCS 0x989680 ;  /* 0x009896800000d95d */ /* 0x002fea0003900000 */
[----:B------:R-:W1:Y:S02]  /*22640*/  @!P5 SYNCS.PHASECHK.TRANS64 P5, [R86+URZ+0x19c90], R89 ;  /* 0x019c90595600d5a7 */ /* 0x000e6400080a007f */
[----:B-1----:R-:W-:Y:S05]  /*22650*/  @!P5 BRA `(.L_x_9078) ;  /* 0xfffffffc00f0d947 */ /* 0x002fea000383ffff */
[----:B------:R-:W-:Y:S05]  /*22660*/  BRA `(.L_x_9381) ;  /* 0xfffffe3c00f47947 */ /* 0x000fea000383ffff */
.L_x_9082:
[----:B--2---:R2:W3:Y:S02]  /*22670*/  SYNCS.PHASECHK.TRANS64.TRYWAIT P5, [R86+URZ+0x19cb0], R89 ;  /* 0x019cb059560075a7 */ /* 0x0044e400080a017f */
[----:B---3--:R-:W-:Y:S05]  /*22680*/  @!P5 NANOSLEEP.SYNCS 0x989680 ;  /* 0x009896800000d95d */ /* 0x008fea0003900000 */
[----:B------:R-:W3:Y:S02]  /*22690*/  @!P5 SYNCS.PHASECHK.TRANS64 P5, [R86+URZ+0x19cb0], R89 ;  /* 0x019cb0595600d5a7 */ /* 0x000ee400080a007f */
[----:B---3--:R-:W-:Y:S05]  /*226a0*/  @!P5 BRA `(.L_x_9082) ;  /* 0xfffffffc00f0d947 */ /* 0x008fea000383ffff */
[----:B------:R-:W-:Y:S05]  /*226b0*/  BRA `(.L_x_9382) ;  /* 0xfffffe4000647947 */ /* 0x000fea000383ffff */
.L_x_9110:
[----:B------:R-:W-:Y:S01]  /*226c0*/  BSSY B1, `(.L_x_9383) ;  /* 0x0000007000017945 */ /* 0x000fe20003800000 */
[----:B------:R-:W-:Y:S02]  /*226d0*/  IMAD.MOV.U32 R12, RZ, RZ, RZ ;  /* 0x000000ffff0c7224 */ /* 0x000fe400078e00ff */
[----:B------:R-:W-:Y:S02]  /*226e0*/  IMAD.MOV.U32 R11, RZ, RZ, 0x1e1f ;  /* 0x00001e1fff0b7424 */ /* 0x000fe400078e00ff */
[----:B------:R-:W-:-:S07]  /*226f0*/  IMAD.MOV.U32 R15, RZ, RZ, -0x1 ;  /* 0xffffffffff0f7424 */ /* 0x000fce00078e00ff */
[----:B-----5:R-:W-:Y:S05]  /*22700*/  WARPSYNC.COLLECTIVE R15, `(.L_x_9384) ;  /* 0x000000000f087348 */ /* 0x020fea0003c00000 */
[----:B------:R0:W1:Y:S02]  /*22710*/  SHFL.IDX P6, R14, R13, R12, R11 ;  /* 0x0000000c0d0e7389 */ /* 0x00006400000c000b */
[----:B01---5:R-:W-:Y:S01]  /*22720*/  ENDCOLLECTIVE ;  /* 0x000000000000791b */ /* 0x023fe20003800000 */
.L_x_9384:
[----:B------:R-:W-:Y:S05]  /*22730*/  BSYNC B1 ;  /* 0x0000000000017941 */ /* 0x000fea0003800000 */
.L_x_9383:
[----:B------:R-:W-:Y:S05]  /*22740*/  BRA `(.L_x_9385) ;  /* 0xfffffe5800787947 */ /* 0x000fea000383ffff */
.L_x_9111:
        /* <DEDUP_REMOVED lines=8> */
.L_x_9387:
[----:B------:R-:W-:Y:S05]  /*227d0*/  BSYNC B1 ;  /* 0x0000000000017941 */ /* 0x000fea0003800000 */
.L_x_9386:
[----:B------:R-:W-:Y:S05]  /*227e0*/  BRA `(.L_x_9388) ;  /* 0xfffffe5800587947 */ /* 0x000fea000383ffff */
.L_x_9112:
        /* <DEDUP_REMOVED lines=8> */
.L_x_9390:
[----:B------:R-:W-:Y:S05]  /*22870*/  BSYNC B1 ;  /* 0x0000000000017941 */ /* 0x000fea0003800000 */
.L_x_9389:
[----:B------:R-:W-:Y:S05]  /*22880*/  BRA `(.L_x_9391) ;  /* 0xfffffe5800387947 */ /* 0x000fea000383ffff */
.L_x_9113:
        /* <DEDUP_REMOVED lines=8> */
.L_x_9393:
[----:B------:R-:W-:Y:S05]  /*22910*/  BSYNC B1 ;  /* 0x0000000000017941 */ /* 0x000fea0003800000 */
.L_x_9392:
[----:B------:R-:W-:Y:S05]  /*22920*/  BRA `(.L_x_9394) ;  /* 0xfffffe5800187947 */ /* 0x000fea000383ffff */
.L_x_9115:
[----:B0-----:R0:W1:Y:S02]  /*22930*/  SYNCS.PHASECHK.TRANS64.TRYWAIT P1, [R17+URZ+0x19c00], R6 ;  /* 0x019c0006110075a7 */ /* 0x001064000802017f */
[----:B-1----:R-:W-:Y:S05]  /*22940*/  @!P1 NANOSLEEP.SYNCS 0x989680 ;  /* 0x009896800000995d */ /* 0x002fea0003900000 */
[----:B------:R-:W1:Y:S02]  /*22950*/  @!P1 SYNCS.PHASECHK.TRANS64 P1, [R17+URZ+0x19c00], R6 ;  /* 0x019c0006110095a7 */ /* 0x000e64000802007f */
[----:B-1----:R-:W-:Y:S05]  /*22960*/  @!P1 BRA `(.L_x_9115) ;  /* 0xfffffffc00f09947 */ /* 0x002fea000383ffff */
[----:B------:R-:W-:Y:S05]  /*22970*/  BRA `(.L_x_9395) ;  /* 0xfffffe5800107947 */ /* 0x000fea000383ffff */
.L_x_9123:
[----:B------:R-:W-:Y:S01]  /*22980*/  BSSY B1, `(.L_x_9396) ;  /* 0x0000007000017945 */ /* 0x000fe20003800000 */
[----:B------:R-:W-:Y:S02]  /*22990*/  IMAD.MOV.U32 R12, RZ, RZ, RZ ;  /* 0x000000ffff0c7224 */ /* 0x000fe400078e00ff */
[----:B------:R-:W-:Y:S02]  /*229a0*/  IMAD.MOV.U32 R11, RZ, RZ, 0x1e1f ;  /* 0x00001e1fff0b7424 */ /* 0x000fe400078e00ff */
[----:B------:R-:W-:-:S07]  /*229b0*/  IMAD.MOV.U32 R15, RZ, RZ, -0x1 ;  /* 0xffffffffff0f7424 */ /* 0x000fce00078e00ff */
[----:B-----5:R-:W-:Y:S05]  /*229c0*/  WARPSYNC.COLLECTIVE R15, `(.L_x_9397) ;  /* 0x000000000f087348 */ /* 0x020fea0003c00000 */
[----:B------:R0:W1:Y:S02]  /*229d0*/  SHFL.IDX P6, R14, R13, R12, R11 ;  /* 0x0000000c0d0e7389 */ /* 0x00006400000c000b */
[----:B01---5:R-:W-:Y:S01]  /*229e0*/  ENDCOLLECTIVE ;  /* 0x000000000000791b */ /* 0x023fe20003800000 */
.L_x_9397:
[----:B------:R-:W-:Y:S05]  /*229f0*/  BSYNC B1 ;  /* 0x0000000000017941 */ /* 0x000fea0003800000 */
.L_x_9396:
[----:B------:R-:W-:Y:S05]  /*22a00*/  BRA `(.L_x_9398) ;  /* 0xfffffe7400407947 */ /* 0x000fea000383ffff */
.L_x_9124:
        /* <DEDUP_REMOVED lines=8> */
.L_x_9400:
[----:B------:R-:W-:Y:S05]  /*22a90*/  BSYNC B1 ;  /* 0x0000000000017941 */ /* 0x000fea0003800000 */
.L_x_9399:
[----:B------:R-:W-:Y:S05]  /*22aa0*/  BRA `(.L_x_9401) ;  /* 0xfffffe7400207947 */ /* 0x000fea000383ffff */
.L_x_9125:
        /* <DEDUP_REMOVED lines=8> */
.L_x_9403:
[----:B------:R-:W-:Y:S05]  /*22b30*/  BSYNC B1 ;  /* 0x0000000000017941 */ /* 0x000fea0003800000 */
.L_x_9402:
[----:B------:R-:W-:Y:S05]  /*22b40*/  BRA `(.L_x_9404) ;  /* 0xfffffe7400007947 */ /* 0x000fea000383ffff */
.L_x_9126:
        /* <DEDUP_REMOVED lines=8> */
.L_x_9406:
[----:B------:R-:W-:Y:S05]  /*22bd0*/  BSYNC B1 ;  /* 0x0000000000017941 */ /* 0x000fea0003800000 */
.L_x_9405:
[----:B------:R-:W-:Y:S05]  /*22be0*/  BRA `(.L_x_9407) ;  /* 0xfffffe7000e07947 */ /* 0x000fea000383ffff */
.L_x_9128:
[----:B0-----:R0:W1:Y:S02]  /*22bf0*/  SYNCS.PHASECHK.TRANS64.TRYWAIT P1, [R17+URZ+0x19c00], R10 ;  /* 0x019c000a110075a7 */ /* 0x001064000802017f */
[----:B-1----:R-:W-:Y:S05]  /*22c00*/  @!P1 NANOSLEEP.SYNCS 0x989680 ;  /* 0x009896800000995d */ /* 0x002fea0003900000 */
[----:B------:R-:W1:Y:S02]  /*22c10*/  @!P1 SYNCS.PHASECHK.TRANS64 P1, [R17+URZ+0x19c00], R10 ;  /* 0x019c000a110095a7 */ /* 0x000e64000802007f */
[----:B-1----:R-:W-:Y:S05]  /*22c20*/  @!P1 BRA `(.L_x_9128) ;  /* 0xfffffffc00f09947 */ /* 0x002fea000383ffff */
[----:B------:R-:W-:Y:S05]  /*22c30*/  BRA `(.L_x_9408) ;  /* 0xfffffe7000d87947 */ /* 0x000fea000383ffff */
.L_x_9134:
[----:B0-----:R0:W2:Y:S02]  /*22c40*/  SYNCS.PHASECHK.TRANS64.TRYWAIT P2, [R12+URZ+0x19c30], R3 ;  /* 0x019c30030c0075a7 */ /* 0x0010a4000804017f */
[----:B--2---:R-:W-:Y:S05]  /*22c50*/  @!P2 NANOSLEEP.SYNCS 0x989680 ;  /* 0x009896800000a95d */ /* 0x004fea0003900000 */
[----:B------:R-:W2:Y:S02]  /*22c60*/  @!P2 SYNCS.PHASECHK.TRANS64 P2, [R12+URZ+0x19c30], R3 ;  /* 0x019c30030c00a5a7 */ /* 0x000ea4000804007f */
[----:B--2---:R-:W-:Y:S05]  /*22c70*/  @!P2 BRA `(.L_x_9134) ;  /* 0xfffffffc00f0a947 */ /* 0x004fea000383ffff */
[----:B------:R-:W-:Y:S05]  /*22c80*/  BRA `(.L_x_9133) ;  /* 0xfffffe9400507947 */ /* 0x000fea000383ffff */
.L_x_9154:
[----:B-1----:R1:W2:Y:S02]  /*22c90*/  SYNCS.PHASECHK.TRANS64.TRYWAIT P2, [R13+URZ+0x19c30], R14 ;  /* 0x019c300e0d0075a7 */ /* 0x0022a4000804017f */
[----:B--2---:R-:W-:Y:S05]  /*22ca0*/  @!P2 NANOSLEEP.SYNCS 0x989680 ;  /* 0x009896800000a95d */ /* 0x004fea0003900000 */
[----:B------:R-:W2:Y:S02]  /*22cb0*/  @!P2 SYNCS.PHASECHK.TRANS64 P2, [R13+URZ+0x19c30], R14 ;  /* 0x019c300e0d00a5a7 */ /* 0x000ea4000804007f */
[----:B--2---:R-:W-:Y:S05]  /*22cc0*/  @!P2 BRA `(.L_x_9154) ;  /* 0xfffffffc00f0a947 */ /* 0x004fea000383ffff */
[----:B------:R-:W-:Y:S05]  /*22cd0*/  BRA `(.L_x_9153) ;  /* 0xfffffecc00e47947 */ /* 0x000fea000383ffff */
.L_x_9159:
[----:B-1----:R1:W2:Y:S02]  /*22ce0*/  SYNCS.PHASECHK.TRANS64.TRYWAIT P2, [R22+URZ+0x19c50], R14 ;  /* 0x019c500e160075a7 */ /* 0x0022a4000804017f */
[----:B--2---:R-:W-:Y:S05]  /*22cf0*/  @!P2 NANOSLEEP.SYNCS 0x989680 ;  /* 0x009896800000a95d */ /* 0x004fea0003900000 */
[----:B------:R-:W2:Y:S02]  /*22d00*/  @!P2 SYNCS.PHASECHK.TRANS64 P2, [R22+URZ+0x19c50], R14 ;  /* 0x019c500e1600a5a7 */ /* 0x000ea4000804007f */
[----:B--2---:R-:W-:Y:S05]  /*22d10*/  @!P2 BRA `(.L_x_9159) ;  /* 0xfffffffc00f0a947 */ /* 0x004fea000383ffff */
[----:B------:R-:W-:Y:S05]  /*22d20*/  BRA `(.L_x_9158) ;  /* 0xfffffed000647947 */ /* 0x000fea000383ffff */
.L_x_9180:
[----:B--2---:R2:W3:Y:S02]  /*22d30*/  SYNCS.PHASECHK.TRANS64.TRYWAIT P2, [R5+URZ+0x19c30], R12 ;  /* 0x019c300c050075a7 */ /* 0x0044e4000804017f */
[----:B---3--:R-:W-:Y:S05]  /*22d40*/  @!P2 NANOSLEEP.SYNCS 0x989680 ;  /* 0x009896800000a95d */ /* 0x008fea0003900000 */
[----:B------:R-:W3:Y:S02]  /*22d50*/  @!P2 SYNCS.PHASECHK.TRANS64 P2, [R5+URZ+0x19c30], R12 ;  /* 0x019c300c0500a5a7 */ /* 0x000ee4000804007f */
[----:B---3--:R-:W-:Y:S05]  /*22d60*/  @!P2 BRA `(.L_x_9180) ;  /* 0xfffffffc00f0a947 */ /* 0x008fea000383ffff */
[----:B------:R-:W-:Y:S05]  /*22d70*/  BRA `(.L_x_9179) ;  /* 0xffffff0800247947 */ /* 0x000fea000383ffff */
.L_x_9185:
[----:B-1----:R1:W2:Y:S02]  /*22d80*/  SYNCS.PHASECHK.TRANS64.TRYWAIT P2, [R152+URZ+0x19c50], R5 ;  /* 0x019c5005980075a7 */ /* 0x0022a4000804017f */
[----:B--2---:R-:W-:Y:S05]  /*22d90*/  @!P2 NANOSLEEP.SYNCS 0x989680 ;  /* 0x009896800000a95d */ /* 0x004fea0003900000 */
[----:B------:R-:W2:Y:S02]  /*22da0*/  @!P2 SYNCS.PHASECHK.TRANS64 P2, [R152+URZ+0x19c50], R5 ;  /* 0x019c50059800a5a7 */ /* 0x000ea4000804007f */
[----:B--2---:R-:W-:Y:S05]  /*22db0*/  @!P2 BRA `(.L_x_9185) ;  /* 0xfffffffc00f0a947 */ /* 0x004fea000383ffff */
[----:B------:R-:W-:Y:S05]  /*22dc0*/  BRA `(.L_x_9184) ;  /* 0xffffff0800a47947 */ /* 0x000fea000383ffff */
.L_x_9194:
[----:B--2---:R2:W3:Y:S02]  /*22dd0*/  SYNCS.PHASECHK.TRANS64.TRYWAIT P2, [R5+URZ+0x19c30], R12 ;  /* 0x019c300c050075a7 */ /* 0x0044e4000804017f */
[----:B---3--:R-:W-:Y:S05]  /*22de0*/  @!P2 NANOSLEEP.SYNCS 0x989680 ;  /* 0x009896800000a95d */ /* 0x008fea0003900000 */
[----:B------:R-:W3:Y:S02]  /*22df0*/  @!P2 SYNCS.PHASECHK.TRANS64 P2, [R5+URZ+0x19c30], R12 ;  /* 0x019c300c0500a5a7 */ /* 0x000ee4000804007f */
[----:B---3--:R-:W-:Y:S05]  /*22e00*/  @!P2 BRA `(.L_x_9194) ;  /* 0xfffffffc00f0a947 */ /* 0x008fea000383ffff */
[----:B------:R-:W-:Y:S05]  /*22e10*/  BRA `(.L_x_9193) ;  /* 0xffffff2c007c7947 */ /* 0x000fea000383ffff */
.L_x_9199:
[----:B-1----:R1:W2:Y:S02]  /*22e20*/  SYNCS.PHASECHK.TRANS64.TRYWAIT P2, [R154+URZ+0x19c50], R12 ;  /* 0x019c500c9a0075a7 */ /* 0x0022a4000804017f */
[----:B--2---:R-:W-:Y:S05]  /*22e30*/  @!P2 NANOSLEEP.SYNCS 0x989680 ;  /* 0x009896800000a95d */ /* 0x004fea0003900000 */
[----:B------:R-:W2:Y:S02]  /*22e40*/  @!P2 SYNCS.PHASECHK.TRANS64 P2, [R154+URZ+0x19c50], R12 ;  /* 0x019c500c9a00a5a7 */ /* 0x000ea4000804007f */
[----:B--2---:R-:W-:Y:S05]  /*22e50*/  @!P2 BRA `(.L_x_9199) ;  /* 0xfffffffc00f0a947 */ /* 0x004fea000383ffff */
[----:B------:R-:W-:Y:S05]  /*22e60*/  BRA `(.L_x_9198) ;  /* 0xffffff2c00fc7947 */ /* 0x000fea000383ffff */
.L_x_9214:
[----:B---3--:R3:W4:Y:S02]  /*22e70*/  SYNCS.PHASECHK.TRANS64.TRYWAIT P1, [R2+URZ+0x19c50], R7 ;  /* 0x019c5007020075a7 */ /* 0x008724000802017f */
[----:B----4-:R-:W-:Y:S05]  /*22e80*/  @!P1 NANOSLEEP.SYNCS 0x989680 ;  /* 0x009896800000995d */ /* 0x010fea0003900000 */
[----:B------:R-:W4:Y:S02]  /*22e90*/  @!P1 SYNCS.PHASECHK.TRANS64 P1, [R2+URZ+0x19c50], R7 ;  /* 0x019c5007020095a7 */ /* 0x000f24000802007f */
[----:B----4-:R-:W-:Y:S05]  /*22ea0*/  @!P1 BRA `(.L_x_9214) ;  /* 0xfffffffc00f09947 */ /* 0x010fea000383ffff */
[----:B------:R-:W-:Y:S05]  /*22eb0*/  BRA `(.L_x_9213) ;  /* 0xffffff6000e07947 */ /* 0x000fea000383ffff */
.L_x_9251:
[----:B------:R-:W0:Y:S01]  /*22ec0*/  S2R R11, SR_TID.X ;  /* 0x00000000000b7919 */ /* 0x000e220000002100 */
[----:B------:R-:W-:Y:S01]  /*22ed0*/  BSSY B1, `(.L_x_9409) ;  /* 0x000000a000017945 */ /* 0x000fe20003800000 */
[----:B------:R-:W-:Y:S02]  /*22ee0*/  IMAD.MOV.U32 R12, RZ, RZ, RZ ;  /* 0x000000ffff0c7224 */ /* 0x000fe400078e00ff */
[----:B------:R-:W-:Y:S01]  /*22ef0*/  IMAD.MOV.U32 R15, RZ, RZ, -0x1 ;  /* 0xffffffffff0f7424 */ /* 0x000fe200078e00ff */
[----:B0-----:R-:W-:-:S04]  /*22f00*/  SHF.R.U32.HI R11, RZ, 0x5, R11 ;  /* 0x00000005ff0b7819 */ /* 0x001fc8000001160b */
[----:B------:R-:W-:-:S05]  /*22f10*/  LOP3.LUT R11, R11, 0x3, RZ, 0xc0, !PT ;  /* 0x000000030b0b7812 */ /* 0x000fca00078ec0ff */
[----:B------:R-:W-:Y:S02]  /*22f20*/  IMAD.MOV.U32 R13, RZ, RZ, R11 ;  /* 0x000000ffff0d7224 */ /* 0x000fe400078e000b */
[----:B------:R-:W-:-:S07]  /*22f30*/  IMAD.MOV.U32 R11, RZ, RZ, 0x1f ;  /* 0x0000001fff0b7424 */ /* 0x000fce00078e00ff */
[----:B------:R-:W-:Y:S05]  /*22f40*/  WARPSYNC.COLLECTIVE R15, `(.L_x_9410) ;  /* 0x000000000f087348 */ /* 0x000fea0003c00000 */
[----:B------:R0:W1:Y:S02]  /*22f50*/  SHFL.IDX P6, R14, R13, R12, R11 ;  /* 0x0000000c0d0e7389 */ /* 0x00006400000c000b */
[----:B01----:R-:W-:Y:S01]  /*22f60*/  ENDCOLLECTIVE ;  /* 0x000000000000791b */ /* 0x003fe20003800000 */
.L_x_9410:
[----:B------:R-:W-:Y:S05]  /*22f70*/  BSYNC B1 ;  /* 0x0000000000017941 */ /* 0x000fea0003800000 */
.L_x_9409:
[----:B------:R-:W-:Y:S05]  /*22f80*/  BRA `(.L_x_9411) ;  /* 0xffffffa000807947 */ /* 0x000fea000383ffff */
.L_x_9253:
[----:B------:R-:W-:Y:S01]  /*22f90*/  BSSY B1, `(.L_x_9412) ;  /* 0x0000006000017945 */ /* 0x000fe20003800000 */
[----:B------:R-:W-:-:S07]  /*22fa0*/  IMAD.MOV.U32 R15, RZ, RZ, -0x1 ;  /* 0xffffffffff0f7424 */ /* 0x000fce00078e00ff */
[----:B0-----:R-:W-:Y:S05]  /*22fb0*/  WARPSYNC.COLLECTIVE R15, `(.L_x_9413) ;  /* 0x000000000f0c7348 */ /* 0x001fea0003c00000 */
[----:B------:R-:W-:Y:S02]  /*22fc0*/  ELECT P6, UR62, PT ;  /* 0x00000000003e782f */ /* 0x000fe400038c0000 */
[----:B------:R-:W-:Y:S01]  /*22fd0*/  MOV R14, UR62 ;  /* 0x0000003e000e7c02 */ /* 0x000fe20008000f00 */
[----:B0-----:R-:W-:Y:S10]  /*22fe0*/  ENDCOLLECTIVE ;  /* 0x000000000000791b */ /* 0x001ff40003800000 */
.L_x_9413:
[----:B------:R-:W-:Y:S05]  /*22ff0*/  BSYNC B1 ;  /* 0x0000000000017941 */ /* 0x000fea0003800000 */
.L_x_9412:
[----:B------:R-:W-:Y:S05]  /*23000*/  BRA `(.L_x_9252) ;  /* 0xffffffa000787947 */ /* 0x000fea000383ffff */
.L_x_9255:
[----:B0-----:R0:W1:Y:S02]  /*23010*/  SYNCS.PHASECHK.TRANS64.TRYWAIT P0, [R13+URZ+0x19c20], R8 ;  /* 0x019c20080d0075a7 */ /* 0x001064000800017f */
[----:B-1----:R-:W-:Y:S05]  /*23020*/  @!P0 NANOSLEEP.SYNCS 0x989680 ;  /* 0x009896800000895d */ /* 0x002fea0003900000 */
[----:B------:R-:W1:Y:S02]  /*23030*/  @!P0 SYNCS.PHASECHK.TRANS64 P0, [R13+URZ+0x19c20], R8 ;  /* 0x019c20080d0085a7 */ /* 0x000e64000800007f */
[----:B-1----:R-:W-:Y:S05]  /*23040*/  @!P0 BRA `(.L_x_9255) ;  /* 0xfffffffc00f08947 */ /* 0x002fea000383ffff */
[----:B------:R-:W-:Y:S05]  /*23050*/  BRA `(.L_x_9414) ;  /* 0xffffffa000947947 */ /* 0x000fea000383ffff */
.L_x_9259:
[----:B-1----:R1:W2:Y:S02]  /*23060*/  SYNCS.PHASECHK.TRANS64.TRYWAIT P0, [R11+URZ+0x19ca0], R14 ;  /* 0x019ca00e0b0075a7 */ /* 0x0022a4000800017f */
[----:B--2---:R-:W-:Y:S05]  /*23070*/  @!P0 NANOSLEEP.SYNCS 0x989680 ;  /* 0x009896800000895d */ /* 0x004fea0003900000 */
[----:B------:R-:W2:Y:S02]  /*23080*/  @!P0 SYNCS.PHASECHK.TRANS64 P0, [R11+URZ+0x19ca0], R14 ;  /* 0x019ca00e0b0085a7 */ /* 0x000ea4000800007f */
[----:B--2---:R-:W-:Y:S05]  /*23090*/  @!P0 BRA `(.L_x_9259) ;  /* 0xfffffffc00f08947 */ /* 0x004fea000383ffff */
[----:B------:R-:W-:Y:S05]  /*230a0*/  BRA `(.L_x_9415) ;  /* 0xffffffa000ac7947 */ /* 0x000fea000383ffff */
.L_x_9266:
[----:B0-----:R0:W2:Y:S02]  /*230b0*/  SYNCS.PHASECHK.TRANS64.TRYWAIT P0, [R11+URZ+0x19cc0], R14 ;  /* 0x019cc00e0b0075a7 */ /* 0x0010a4000800017f */
[----:B--2---:R-:W-:Y:S05]  /*230c0*/  @!P0 NANOSLEEP.SYNCS 0x989680 ;  /* 0x009896800000895d */ /* 0x004fea0003900000 */
[----:B------:R-:W2:Y:S02]  /*230d0*/  @!P0 SYNCS.PHASECHK.TRANS64 P0, [R11+URZ+0x19cc0], R14 ;  /* 0x019cc00e0b0085a7 */ /* 0x000ea4000800007f */
[----:B--2---:R-:W-:Y:S05]  /*230e0*/  @!P0 BRA `(.L_x_9266) ;  /* 0xfffffffc00f08947 */ /* 0x004fea000383ffff */
[----:B------:R-:W-:Y:S05]  /*230f0*/  BRA `(.L_x_9416) ;  /* 0xffffffa400a87947 */ /* 0x000fea000383ffff */
.L_x_9275:
[----:B-1----:R1:W2:Y:S02]  /*23100*/  SYNCS.PHASECHK.TRANS64.TRYWAIT P1, [R11+URZ+0x19ca0], R10 ;  /* 0x019ca00a0b0075a7 */ /* 0x0022a4000802017f */
[----:B--2---:R-:W-:Y:S05]  /*23110*/  @!P1 NANOSLEEP.SYNCS 0x989680 ;  /* 0x009896800000995d */ /* 0x004fea0003900000 */
[----:B------:R-:W2:Y:S02]  /*23120*/  @!P1 SYNCS.PHASECHK.TRANS64 P1, [R11+URZ+0x19ca0], R10 ;  /* 0x019ca00a0b0095a7 */ /* 0x000ea4000802007f */
[----:B--2---:R-:W-:Y:S05]  /*23130*/  @!P1 BRA `(.L_x_9275) ;  /* 0xfffffffc00f09947 */ /* 0x004fea000383ffff */
[----:B------:R-:W-:Y:S05]  /*23140*/  BRA `(.L_x_9417) ;  /* 0xffffffa800e07947 */ /* 0x000fea000383ffff */
.L_x_9282:
[----:B0-----:R0:W2:Y:S02]  /*23150*/  SYNCS.PHASECHK.TRANS64.TRYWAIT P1, [R11+URZ+0x19cc0], R10 ;  /* 0x019cc00a0b0075a7 */ /* 0x0010a4000802017f */
[----:B--2---:R-:W-:Y:S05]  /*23160*/  @!P1 NANOSLEEP.SYNCS 0x989680 ;  /* 0x009896800000995d */ /* 0x004fea0003900000 */
[----:B------:R-:W2:Y:S02]  /*23170*/  @!P1 SYNCS.PHASECHK.TRANS64 P1, [R11+URZ+0x19cc0], R10 ;  /* 0x019cc00a0b0095a7 */ /* 0x000ea4000802007f */
[----:B--2---:R-:W-:Y:S05]  /*23180*/  @!P1 BRA `(.L_x_9282) ;  /* 0xfffffffc00f09947 */ /* 0x004fea000383ffff */
[----:B------:R-:W-:Y:S05]  /*23190*/  BRA `(.L_x_9418) ;  /* 0xffffffac00d87947 */ /* 0x000fea000383ffff */
.L_x_9307:
[----:B-1----:R-:W1:Y:S01]  /*231a0*/  S2R R6, SR_TID.X ;  /* 0x0000000000067919 */ /* 0x002e620000002100 */
[----:B------:R-:W-:Y:S01]  /*231b0*/  BSSY B0, `(.L_x_9419) ;  /* 0x000000a000007945 */ /* 0x000fe20003800000 */
[----:B------:R-:W-:Y:S02]  /*231c0*/  IMAD.MOV.U32 R12, RZ, RZ, RZ ;  /* 0x000000ffff0c7224 */ /* 0x000fe400078e00ff */
[----:B------:R-:W-:Y:S02]  /*231d0*/  IMAD.MOV.U32 R11, RZ, RZ, 0x1f ;  /* 0x0000001fff0b7424 */ /* 0x000fe400078e00ff */
[----:B------:R-:W-:Y:S01]  /*231e0*/  IMAD.MOV.U32 R15, RZ, RZ, -0x1 ;  /* 0xffffffffff0f7424 */ /* 0x000fe200078e00ff */
[----:B-1----:R-:W-:-:S04]  /*231f0*/  SHF.R.U32.HI R6, RZ, 0x5, R6 ;  /* 0x00000005ff067819 */ /* 0x002fc80000011606 */
[----:B------:R-:W-:-:S05]  /*23200*/  LOP3.LUT R6, R6, 0x3, RZ, 0xc0, !PT ;  /* 0x0000000306067812 */ /* 0x000fca00078ec0ff */
[----:B0-----:R-:W-:-:S07]  /*23210*/  IMAD.MOV.U32 R13, RZ, RZ, R6 ;  /* 0x000000ffff0d7224 */ /* 0x001fce00078e0006 */
[----:B------:R-:W-:Y:S05]  /*23220*/  WARPSYNC.COLLECTIVE R15, `(.L_x_9420) ;  /* 0x000000000f087348 */ /* 0x000fea0003c00000 */
[----:B------:R0:W1:Y:S02]  /*23230*/  SHFL.IDX P6, R14, R13, R12, R11 ;  /* 0x0000000c0d0e7389 */ /* 0x00006400000c000b */
[----:B01----:R-:W-:Y:S01]  /*23240*/  ENDCOLLECTIVE ;  /* 0x000000000000791b */ /* 0x003fe20003800000 */
.L_x_9420:
[----:B------:R-:W-:Y:S05]  /*23250*/  BSYNC B0 ;  /* 0x0000000000007941 */ /* 0x000fea0003800000 */
.L_x_9419:
[----:B------:R-:W-:Y:S05]  /*23260*/  BRA `(.L_x_9421) ;  /* 0xffffffc0005c7947 */ /* 0x000fea000383ffff */
.L_x_9309:
[----:B------:R-:W-:Y:S01]  /*23270*/  BSSY B0, `(.L_x_9422) ;  /* 0x0000006000007945 */ /* 0x000fe20003800000 */
[----:B------:R-:W-:-:S07]  /*23280*/  IMAD.MOV.U32 R15, RZ, RZ, -0x1 ;  /* 0xffffffffff0f7424 */ /* 0x000fce00078e00ff */
[----:B01----:R-:W-:Y:S05]  /*23290*/  WARPSYNC.COLLECTIVE R15, `(.L_x_9423) ;  /* 0x000000000f0c7348 */ /* 0x003fea0003c00000 */
[----:B------:R-:W-:Y:S02]  /*232a0*/  ELECT P6, UR62, PT ;  /* 0x00000000003e782f */ /* 0x000fe400038c0000 */
[----:B------:R-:W-:Y:S01]  /*232b0*/  MOV R14, UR62 ;  /* 0x0000003e000e7c02 */ /* 0x000fe20008000f00 */
[----:B01----:R-:W-:Y:S10]  /*232c0*/  ENDCOLLECTIVE ;  /* 0x000000000000791b */ /* 0x003ff40003800000 */
.L_x_9423:
[----:B------:R-:W-:Y:S05]  /*232d0*/  BSYNC B0 ;  /* 0x0000000000007941 */ /* 0x000fea0003800000 */
.L_x_9422:
[----:B------:R-:W-:Y:S05]  /*232e0*/  BRA `(.L_x_9424) ;  /* 0xffffffc000547947 */ /* 0x000fea000383ffff */
.L_x_9312:
[----:B0-----:R0:W1:Y:S02]  /*232f0*/  SYNCS.PHASECHK.TRANS64.TRYWAIT P2, [R6+URZ+0x19c80], R5 ;  /* 0x019c8005060075a7 */ /* 0x001064000804017f */
[----:B-1----:R-:W-:Y:S05]  /*23300*/  @!P2 NANOSLEEP.SYNCS 0x989680 ;  /* 0x009896800000a95d */ /* 0x002fea0003900000 */
[----:B------:R-:W1:Y:S02]  /*23310*/  @!P2 SYNCS.PHASECHK.TRANS64 P2, [R6+URZ+0x19c80], R5 ;  /* 0x019c80050600a5a7 */ /* 0x000e64000804007f */
[----:B-1----:R-:W-:Y:S05]  /*23320*/  @!P2 BRA `(.L_x_9312) ;  /* 0xfffffffc00f0a947 */ /* 0x002fea000383ffff */
[----:B------:R-:W-:Y:S05]  /*23330*/  BRA `(.L_x_9425) ;  /* 0xffffffc000bc7947 */ /* 0x000fea000383ffff */
.L_x_9314:
[----:B-1----:R1:W2:Y:S02]  /*23340*/  SYNCS.PHASECHK.TRANS64.TRYWAIT P2, [R6+URZ+0x19c40], R5 ;  /* 0x019c4005060075a7 */ /* 0x0022a4000804017f */
[----:B--2---:R-:W-:Y:S05]  /*23350*/  @!P2 NANOSLEEP.SYNCS 0x989680 ;  /* 0x009896800000a95d */ /* 0x004fea0003900000 */
[----:B------:R-:W2:Y:S02]  /*23360*/  @!P2 SYNCS.PHASECHK.TRANS64 P2, [R6+URZ+0x19c40], R5 ;  /* 0x019c40050600a5a7 */ /* 0x000ea4000804007f */
[----:B--2---:R-:W-:Y:S05]  /*23370*/  @!P2 BRA `(.L_x_9314) ;  /* 0xfffffffc00f0a947 */ /* 0x004fea000383ffff */
[----:B------:R-:W-:Y:S05]  /*23380*/  BRA `(.L_x_9426) ;  /* 0xffffffc400387947 */ /* 0x000fea000383ffff */
.L_x_9317:
[----:B--2---:R2:W3:Y:S02]  /*23390*/  SYNCS.PHASECHK.TRANS64.TRYWAIT P0, [R29+URZ+0x19c20], R4 ;  /* 0x019c20041d0075a7 */ /* 0x0044e4000800017f */
[----:B---3--:R-:W-:Y:S05]  /*233a0*/  @!P0 NANOSLEEP.SYNCS 0x989680 ;  /* 0x009896800000895d */ /* 0x008fea0003900000 */
[----:B------:R-:W3:Y:S02]  /*233b0*/  @!P0 SYNCS.PHASECHK.TRANS64 P0, [R29+URZ+0x19c20], R4 ;  /* 0x019c20041d0085a7 */ /* 0x000ee4000800007f */
[----:B---3--:R-:W-:Y:S05]  /*233c0*/  @!P0 BRA `(.L_x_9317) ;  /* 0xfffffffc00f08947 */ /* 0x008fea000383ffff */
[----:B------:R-:W-:Y:S05]  /*233d0*/  BRA `(.L_x_9427) ;  /* 0xffffffc800587947 */ /* 0x000fea000383ffff */
.L_x_9323:
[----:B0-----:R0:W1:Y:S02]  /*233e0*/  SYNCS.PHASECHK.TRANS64.TRYWAIT P0, [R5+URZ+0x19c80], R4 ;  /* 0x019c8004050075a7 */ /* 0x001064000800017f */
[----:B-1----:R-:W-:Y:S05]  /*233f0*/  @!P0 NANOSLEEP.SYNCS 0x989680 ;  /* 0x009896800000895d */ /* 0x002fea0003900000 */
[----:B------:R-:W1:Y:S02]  /*23400*/  @!P0 SYNCS.PHASECHK.TRANS64 P0, [R5+URZ+0x19c80], R4 ;  /* 0x019c8004050085a7 */ /* 0x000e64000800007f */
[----:B-1----:R-:W-:Y:S05]  /*23410*/  @!P0 BRA `(.L_x_9323) ;  /* 0xfffffffc00f08947 */ /* 0x002fea000383ffff */
[----:B------:R-:W-:Y:S05]  /*23420*/  BRA `(.L_x_9428) ;  /* 0xffffffc800fc7947 */ /* 0x000fea000383ffff */
.L_x_9330:
[----:B-1----:R1:W2:Y:S02]  /*23430*/  SYNCS.PHASECHK.TRANS64.TRYWAIT P0, [R5+URZ+0x19c40], R4 ;  /* 0x019c4004050075a7 */ /* 0x0022a4000800017f */
[----:B--2---:R-:W-:Y:S05]  /*23440*/  @!P0 NANOSLEEP.SYNCS 0x989680 ;  /* 0x009896800000895d */ /* 0x004fea0003900000 */
[----:B------:R-:W2:Y:S02]  /*23450*/  @!P0 SYNCS.PHASECHK.TRANS64 P0, [R5+URZ+0x19c40], R4 ;  /* 0x019c4004050085a7 */ /* 0x000ea4000800007f */
[----:B--2---:R-:W-:Y:S05]  /*23460*/  @!P0 BRA `(.L_x_9330) ;  /* 0xfffffffc00f08947 */ /* 0x004fea000383ffff */
[----:B------:R-:W-:Y:S05]  /*23470*/  BRA `(.L_x_9429) ;  /* 0xffffffcc00f87947 */ /* 0x000fea000383ffff */
.L_x_9338:
[----:B0-----:R0:W1:Y:S02]  /*23480*/  SYNCS.PHASECHK.TRANS64.TRYWAIT P2, [R13+URZ+0x19c70], R3 ;  /* 0x019c70030d0075a7 */ /* 0x001064000804017f */
[----:B-1----:R-:W-:Y:S05]  /*23490*/  @!P2 NANOSLEEP.SYNCS 0x989680 ;  /* 0x009896800000a95d */ /* 0x002fea0003900000 */
[----:B------:R-:W1:Y:S02]  /*234a0*/  @!P2 SYNCS.PHASECHK.TRANS64 P2, [R13+URZ+0x19c70], R3 ;  /* 0x019c70030d00a5a7 */ /* 0x000e64000804007f */
[----:B-1----:R-:W-:Y:S05]  /*234b0*/  @!P2 BRA `(.L_x_9338) ;  /* 0xfffffffc00f0a947 */ /* 0x002fea000383ffff */
[----:B------:R-:W-:Y:S05]  /*234c0*/  BRA `(.L_x_9430) ;  /* 0xffffffd4000c7947 */ /* 0x000fea000383ffff */
.L_x_9340:
[----:B0-----:R0:W1:Y:S02]  /*234d0*/  SYNCS.PHASECHK.TRANS64.TRYWAIT P2, [R13+URZ+0x19c60], R4 ;  /* 0x019c60040d0075a7 */ /* 0x001064000804017f */
[----:B-1----:R-:W-:Y:S05]  /*234e0*/  @!P2 NANOSLEEP.SYNCS 0x989680 ;  /* 0x009896800000a95d */ /* 0x002fea0003900000 */
[----:B------:R-:W1:Y:S02]  /*234f0*/  @!P2 SYNCS.PHASECHK.TRANS64 P2, [R13+URZ+0x19c60], R4 ;  /* 0x019c60040d00a5a7 */ /* 0x000e64000804007f */
[----:B-1----:R-:W-:Y:S05]  /*23500*/  @!P2 BRA `(.L_x_9340) ;  /* 0xfffffffc00f0a947 */ /* 0x002fea000383ffff */
[----:B------:R-:W-:Y:S05]  /*23510*/  BRA `(.L_x_9431) ;  /* 0xffffffd400147947 */ /* 0x000fea000383ffff */
.L_x_9347:
[----:B-1----:R1:W3:Y:S02]  /*23520*/  SYNCS.PHASECHK.TRANS64.TRYWAIT P0, [R0+URZ+0x19c70], R3 ;  /* 0x019c7003000075a7 */ /* 0x0022e4000800017f */
[----:B---3--:R-:W-:Y:S05]  /*23530*/  @!P0 NANOSLEEP.SYNCS 0x989680 ;  /* 0x009896800000895d */ /* 0x008fea0003900000 */
[----:B------:R-:W3:Y:S02]  /*23540*/  @!P0 SYNCS.PHASECHK.TRANS64 P0, [R0+URZ+0x19c70], R3 ;  /* 0x019c7003000085a7 */ /* 0x000ee4000800007f */
[----:B---3--:R-:W-:Y:S05]  /*23550*/  @!P0 BRA `(.L_x_9347) ;  /* 0xfffffffc00f08947 */ /* 0x008fea000383ffff */
[----:B------:R-:W-:Y:S05]  /*23560*/  BRA `(.L_x_9432) ;  /* 0xffffffd800a87947 */ /* 0x000fea000383ffff */
.L_x_9349:
[----:B-1----:R1:W3:Y:S02]  /*23570*/  SYNCS.PHASECHK.TRANS64.TRYWAIT P0, [R0+URZ+0x19c60], R3 ;  /* 0x019c6003000075a7 */ /* 0x0022e4000800017f */
[----:B---3--:R-:W-:Y:S05]  /*23580*/  @!P0 NANOSLEEP.SYNCS 0x989680 ;  /* 0x009896800000895d */ /* 0x008fea0003900000 */
[----:B------:R-:W3:Y:S02]  /*23590*/  @!P0 SYNCS.PHASECHK.TRANS64 P0, [R0+URZ+0x19c60], R3 ;  /* 0x019c6003000085a7 */ /* 0x000ee4000800007f */
[----:B---3--:R-:W-:Y:S05]  /*235a0*/  @!P0 BRA `(.L_x_9349) ;  /* 0xfffffffc00f08947 */ /* 0x008fea000383ffff */
[----:B------:R-:W-:Y:S05]  /*235b0*/  BRA `(.L_x_9433) ;  /* 0xffffffd800ac7947 */ /* 0x000fea000383ffff */
.L_x_9353:
[----:B------:R-:W-:Y:S01]  /*235c0*/  BSSY B0, `(.L_x_9434) ;  /* 0x0000008000007945 */ /* 0x000fe20003800000 */
[----:B0-----:R-:W-:Y:S02]  /*235d0*/  IMAD.MOV.U32 R13, RZ, RZ, R24 ;  /* 0x000000ffff0d7224 */ /* 0x001fe400078e0018 */
[----:B------:R-:W-:Y:S02]  /*235e0*/  IMAD.MOV.U32 R12, RZ, RZ, RZ ;  /* 0x000000ffff0c7224 */ /* 0x000fe400078e00ff */
[----:B------:R-:W-:Y:S02]  /*235f0*/  IMAD.MOV.U32 R11, RZ, RZ, 0x1f ;  /* 0x0000001fff0b7424 */ /* 0x000fe400078e00ff */
[----:B------:R-:W-:-:S07]  /*23600*/  IMAD.MOV.U32 R15, RZ, RZ, -0x1 ;  /* 0xffffffffff0f7424 */ /* 0x000fce00078e00ff */
[----:B-1----:R-:W-:Y:S05]  /*23610*/  WARPSYNC.COLLECTIVE R15, `(.L_x_9435) ;  /* 0x000000000f087348 */ /* 0x002fea0003c00000 */
[----:B------:R0:W2:Y:S02]  /*23620*/  SHFL.IDX P6, R14, R13, R12, R11 ;  /* 0x0000000c0d0e7389 */ /* 0x0000a400000c000b */
[----:B012---:R-:W-:Y:S01]  /*23630*/  ENDCOLLECTIVE ;  /* 0x000000000000791b */ /* 0x007fe20003800000 */
.L_x_9435:
[----:B------:R-:W-:Y:S05]  /*23640*/  BSYNC B0 ;  /* 0x0000000000007941 */ /* 0x000fea0003800000 */
.L_x_9434:
        /* <DEDUP_REMOVED lines=9> */
.L_x_9436:
        /* <DEDUP_REMOVED lines=18> */
.L_x_9437:
[----:B------:R-:W-:Y:S01]  /*23800*/  IMAD.MOV.U32 R12, RZ, RZ, 0x2 ;  /* 0x00000002ff0c7424 */ /* 0x000fe200078e00ff */
[----:B------:R-:W-:-:S05]  /*23810*/  SEL R5, R14, RZ, P1 ;  /* 0x000000ff0e057207 */ /* 0x000fca0000800000 */
[----:B------:R-:W-:-:S04]  /*23820*/  IMAD.IADD R4, R2, 0x1, R5 ;  /* 0x0000000102047824 */ /* 0x000fc800078e0205 */
[----:B------:R-:W-:-:S07]  /*23830*/  IMAD.MOV.U32 R13, RZ, RZ, R4 ;  /* 0x000000ffff0d7224 */ /* 0x000fce00078e0004 */
[----:B------:R-:W-:Y:S05]  /*23840*/  WARPSYNC.COLLECTIVE R15, `(.L_x_9438) ;  /* 0x000000000f087348 */ /* 0x000fea0003c00000 */
[----:B------:R0:W1:Y:S02]  /*23850*/  SHFL.UP P6, R14, R13, R12, R11 ;  /* 0x0400000c0d0e7389 */ /* 0x00006400000c000b */
[----:B01----:R-:W-:Y:S01]  /*23860*/  ENDCOLLECTIVE ;  /* 0x000000000000791b */ /* 0x003fe20003800000 */
.L_x_9438:
[----:B------:R-:W-:Y:S01]  /*23870*/  IMAD.MOV.U32 R12, RZ, RZ, 0x4 ;  /* 0x00000004ff0c7424 */ /* 0x000fe200078e00ff */
[----:B------:R-:W-:-:S05]  /*23880*/  SEL R5, R14, RZ, P2 ;  /* 0x000000ff0e057207 */ /* 0x000fca0001000000 */
[----:B------:R-:W-:-:S04]  /*23890*/  IMAD.IADD R5, R4, 0x1, R5 ;  /* 0x0000000104057824 */ /* 0x000fc800078e0205 */
[----:B------:R-:W-:-:S07]  /*238a0*/  IMAD.MOV.U32 R13, RZ, RZ, R5 ;  /* 0x000000ffff0d7224 */ /* 0x000fce00078e0005 */
[----:B------:R-:W-:Y:S05]  /*238b0*/  WARPSYNC.COLLECTIVE R15, `(.L_x_9439) ;  /* 0x000000000f087348 */ /* 0x000fea0003c00000 */
[----:B------:R0:W1:Y:S02]  /*238c0*/  SHFL.UP P6, R14, R13, R12, R11 ;  /* 0x0400000c0d0e7389 */ /* 0x00006400000c000b */
[----:B01----:R-:W-:Y:S01]  /*238d0*/  ENDCOLLECTIVE ;  /* 0x000000000000791b */ /* 0x003fe20003800000 */
.L_x_9439:
[----:B------:R-:W-:Y:S01]  /*238e0*/  IMAD.MOV.U32 R12, RZ, RZ, 0x8 ;  /* 0x00000008ff0c7424 */ /* 0x000fe200078e00ff */
[----:B------:R-:W-:-:S05]  /*238f0*/  SEL R6, R14, RZ, P3 ;  /* 0x000000ff0e067207 */ /* 0x000fca0001800000 */
[----:B------:R-:W-:-:S04]  /*23900*/  IMAD.IADD R6, R5, 0x1, R6 ;  /* 0x0000000105067824 */ /* 0x000fc800078e0206 */
[----:B------:R-:W-:-:S07]  /*23910*/  IMAD.MOV.U32 R13, RZ, RZ, R6 ;  /* 0x000000ffff0d7224 */ /* 0x000fce00078e0006 */
[----:B------:R-:W-:Y:S05]  /*23920*/  WARPSYNC.COLLECTIVE R15, `(.L_x_9440) ;  /* 0x000000000f087348 */ /* 0x000fea0003c00000 */
[----:B------:R0:W1:Y:S02]  /*23930*/  SHFL.UP P6, R14, R13, R12, R11 ;  /* 0x0400000c0d0e7389 */ /* 0x00006400000c000b */
[----:B01----:R-:W-:Y:S01]  /*23940*/  ENDCOLLECTIVE ;  /* 0x000000000000791b */ /* 0x003fe20003800000 */
.L_x_9440:
[----:B------:R-:W-:Y:S01]  /*23950*/  IMAD.MOV.U32 R12, RZ, RZ, 0x10 ;  /* 0x00000010ff0c7424 */ /* 0x000fe200078e00ff */
[----:B------:R-:W-:-:S05]  /*23960*/  SEL R3, R14, RZ, P4 ;  /* 0x000000ff0e037207 */ /* 0x000fca0002000000 */
[----:B------:R-:W-:-:S04]  /*23970*/  IMAD.IADD R4, R6, 0x1, R3 ;  /* 0x0000000106047824 */ /* 0x000fc800078e0203 */
[----:B------:R-:W-:-:S07]  /*23980*/  IMAD.MOV.U32 R13, RZ, RZ, R4 ;  /* 0x000000ffff0d7224 */ /* 0x000fce00078e0004 */
[----:B------:R-:W-:Y:S05]  /*23990*/  WARPSYNC.COLLECTIVE R15, `(.L_x_9441) ;  /* 0x000000000f087348 */ /* 0x000fea0003c00000 */
[----:B------:R0:W1:Y:S02]  /*239a0*/  SHFL.UP P6, R14, R13, R12, R11 ;  /* 0x0400000c0d0e7389 */ /* 0x00006400000c000b */
[----:B01----:R-:W-:Y:S01]  /*239b0*/  ENDCOLLECTIVE ;  /* 0x000000000000791b */ /* 0x003fe20003800000 */
.L_x_9441:
        /* <DEDUP_REMOVED lines=8> */
.L_x_9442:
[----:B------:R-:W-:Y:S05]  /*23a40*/  BRA `(.L_x_9443) ;  /* 0xffffffdc00807947 */ /* 0x000fea000383ffff */
.L_x_9358:
[----:B------:R-:W-:Y:S01]  /*23a50*/  BSSY B0, `(.L_x_9444) ;  /* 0x0000008000007945 */ /* 0x000fe20003800000 */
[----:B0----5:R-:W-:Y:S02]  /*23a60*/  IMAD.MOV.U32 R13, RZ, RZ, R2 ;  /* 0x000000ffff0d7224 */ /* 0x021fe400078e0002 */
[----:B------:R-:W-:Y:S02]  /*23a70*/  IMAD.MOV.U32 R12, RZ, RZ, 0x1 ;  /* 0x00000001ff0c7424 */ /* 0x000fe400078e00ff */
[----:B------:R-:W-:Y:S02]  /*23a80*/  IMAD.MOV.U32 R11, RZ, RZ, RZ ;  /* 0x000000ffff0b7224 */ /* 0x000fe400078e00ff */
[----:B------:R-:W-:-:S07]  /*23a90*/  IMAD.MOV.U32 R15, RZ, RZ, -0x1 ;  /* 0xffffffffff0f7424 */ /* 0x000fce00078e00ff */
[----:B-12---:R-:W-:Y:S05]  /*23aa0*/  WARPSYNC.COLLECTIVE R15, `(.L_x_9445) ;  /* 0x000000000f087348 */ /* 0x006fea0003c00000 */
[----:B------:R0:W3:Y:S02]  /*23ab0*/  SHFL.UP P6, R14, R13, R12, R11 ;  /* 0x0400000c0d0e7389 */ /* 0x0000e400000c000b */
[----:B0123--:R-:W-:Y:S01]  /*23ac0*/  ENDCOLLECTIVE ;  /* 0x000000000000791b */ /* 0x00ffe20003800000 */
.L_x_9445:
[----:B------:R-:W-:Y:S05]  /*23ad0*/  BSYNC B0 ;  /* 0x0000000000007941 */ /* 0x000fea0003800000 */
.L_x_9444:
[----:B------:R-:W-:Y:S01]  /*23ae0*/  SEL R13, R14, RZ, P1 ;  /* 0x000000ff0e0d7207 */ /* 0x000fe20000800000 */
[----:B------:R-:W-:Y:S02]  /*23af0*/  IMAD.MOV.U32 R12, RZ, RZ, 0x2 ;  /* 0x00000002ff0c7424 */ /* 0x000fe400078e00ff */
[----:B------:R-:W-:Y:S02]  /*23b00*/  IMAD.MOV.U32 R11, RZ, RZ, RZ ;  /* 0x000000ffff0b7224 */ /* 0x000fe400078e00ff */
[----:B------:R-:W-:Y:S02]  /*23b10*/  IMAD.IADD R13, R2, 0x1, R13 ;  /* 0x00000001020d7824 */ /* 0x000fe400078e020d */
[----:B------:R-:W-:-:S07]  /*23b20*/  IMAD.MOV.U32 R15, RZ, RZ, -0x1 ;  /* 0xffffffffff0f7424 */ /* 0x000fce00078e00ff */
[----:B------:R-:W-:Y:S05]  /*23b30*/  WARPSYNC.COLLECTIVE R15, `(.L_x_9446) ;  /* 0x000000000f087348 */ /* 0x000fea0003c00000 */
[----:B------:R0:W1:Y:S02]  /*23b40*/  SHFL.UP P6, R14, R13, R12, R11 ;  /* 0x0400000c0d0e7389 */ /* 0x00006400000c000b */
[----:B01----:R-:W-:Y:S01]  /*23b50*/  ENDCOLLECTIVE ;  /* 0x000000000000791b */ /* 0x003fe20003800000 */
.L_x_9446:
[----:B------:R-:W-:Y:S01]  /*23b60*/  IMAD.MOV.U32 R12, RZ, RZ, 0x4 ;  /* 0x00000004ff0c7424 */ /* 0x000fe200078e00ff */
[----:B------:R-:W-:-:S05]  /*23b70*/  SEL R14, R14, RZ, P2 ;  /* 0x000000ff0e0e7207 */ /* 0x000fca0001000000 */
[----:B------:R-:W-:-:S04]  /*23b80*/  IMAD.IADD R3, R13, 0x1, R14 ;  /* 0x000000010d037824 */ /* 0x000fc800078e020e */
[----:B------:R-:W-:-:S07]  /*23b90*/  IMAD.MOV.U32 R13, RZ, RZ, R3 ;  /* 0x000000ffff0d7224 */ /* 0x000fce00078e0003 */
[----:B------:R-:W-:Y:S05]  /*23ba0*/  WARPSYNC.COLLECTIVE R15, `(.L_x_9447) ;  /* 0x000000000f087348 */ /* 0x000fea0003c00000 */
[----:B------:R0:W1:Y:S02]  /*23bb0*/  SHFL.UP P6, R14, R13, R12, R11 ;  /* 0x0400000c0d0e7389 */ /* 0x00006400000c000b */
[----:B01----:R-:W-:Y:S01]  /*23bc0*/  ENDCOLLECTIVE ;  /* 0x000000000000791b */ /* 0x003fe20003800000 */
.L_x_9447:
[----:B------:R-:W-:Y:S01]  /*23bd0*/  IMAD.MOV.U32 R12, RZ, RZ, 0x8 ;  /* 0x00000008ff0c7424 */ /* 0x000fe200078e00ff */
[----:B------:R-:W-:-:S05]  /*23be0*/  SEL R4, R14, RZ, P3 ;  /* 0x000000ff0e047207 */ /* 0x000fca0001800000 */
[----:B------:R-:W-:-:S04]  /*23bf0*/  IMAD.IADD R4, R3, 0x1, R4 ;  /* 0x0000000103047824 */ /* 0x000fc800078e0204 */
[----:B------:R-:W-:-:S07]  /*23c00*/  IMAD.MOV.U32 R13, RZ, RZ, R4 ;  /* 0x000000ffff0d7224 */ /* 0x000fce00078e0004 */
[----:B------:R-:W-:Y:S05]  /*23c10*/  WARPSYNC.COLLECTIVE R15, `(.L_x_9448) ;  /* 0x000000000f087348 */ /* 0x000fea0003c00000 */
[----:B------:R0:W1:Y:S02]  /*23c20*/  SHFL.UP P6, R14, R13, R12, R11 ;  /* 0x0400000c0d0e7389 */ /* 0x00006400000c000b */
[----:B01----:R-:W-:Y:S01]  /*23c30*/  ENDCOLLECTIVE ;  /* 0x000000000000791b */ /* 0x003fe20003800000 */
.L_x_9448:
[----:B------:R-:W-:Y:S01]  /*23c40*/  IMAD.MOV.U32 R12, RZ, RZ, 0x10 ;  /* 0x00000010ff0c7424 */ /* 0x000fe200078e00ff */
[----:B------:R-:W-:-:S05]  /*23c50*/  SEL R5, R14, RZ, P4 ;  /* 0x000000ff0e057207 */ /* 0x000fca0002000000 */
[----:B------:R-:W-:-:S04]  /*23c60*/  IMAD.IADD R5, R4, 0x1, R5 ;  /* 0x0000000104057824 */ /* 0x000fc800078e0205 */
[----:B------:R-:W-:-:S07]  /*23c70*/  IMAD.MOV.U32 R13, RZ, RZ, R5 ;  /* 0x000000ffff0d7224 */ /* 0x000fce00078e0005 */
[----:B------:R-:W-:Y:S05]  /*23c80*/  WARPSYNC.COLLECTIVE R15, `(.L_x_9449) ;  /* 0x000000000f087348 */ /* 0x000fea0003c00000 */
[----:B------:R0:W1:Y:S02]  /*23c90*/  SHFL.UP P6, R14, R13, R12, R11 ;  /* 0x0400000c0d0e7389 */ /* 0x00006400000c000b */
[----:B01----:R-:W-:Y:S01]  /*23ca0*/  ENDCOLLECTIVE ;  /* 0x000000000000791b */ /* 0x003fe20003800000 */
.L_x_9449:
        /* <DEDUP_REMOVED lines=8> */
.L_x_9450:
[----:B------:R-:W-:Y:S05]  /*23d30*/  BRA `(.L_x_9451) ;  /* 0xffffffdc00607947 */ /* 0x000fea000383ffff */
.L_x_9360:
[----:B------:R-:W-:Y:S01]  /*23d40*/  BSSY B0, `(.L_x_9452) ;  /* 0x0000006000007945 */ /* 0x000fe20003800000 */
[----:B------:R-:W-:Y:S01]  /*23d50*/  PLOP3.LUT P6, PT, P6, PT, PT, 0x8, 0x0 ;  /* 0x000000000000781c */ /* 0x000fe200037ce170 */
[----:B------:R-:W-:-:S12]  /*23d60*/  IMAD.MOV.U32 R15, RZ, RZ, -0x1 ;  /* 0xffffffffff0f7424 */ /* 0x000fd800078e00ff */
[----:B01----:R-:W-:Y:S05]  /*23d70*/  WARPSYNC.COLLECTIVE R15, `(.L_x_9453) ;  /* 0x000000000f087348 */ /* 0x003fea0003c00000 */
[----:B------:R-:W-:Y:S01]  /*23d80*/  VOTE.ANY R14, PT, P6 ;  /* 0x00000000000e7806 */ /* 0x000fe200030e0100 */
[----:B01----:R-:W-:Y:S06]  /*23d90*/  ENDCOLLECTIVE ;  /* 0x000000000000791b */ /* 0x003fec0003800000 */
.L_x_9453:
[----:B------:R-:W-:Y:S05]  /*23da0*/  BSYNC B0 ;  /* 0x0000000000007941 */ /* 0x000fea0003800000 */
.L_x_9452:
        /* <DEDUP_REMOVED lines=9> */
.L_x_9454:
[----:B------:R-:W-:Y:S01]  /*23e40*/  IMAD.MOV.U32 R25, RZ, RZ, R14 ;  /* 0x000000ffff197224 */ /* 0x000fe200078e000e */
[----:B------:R-:W-:Y:S06]  /*23e50*/  BRA `(.L_x_9455) ;  /* 0xffffffdc00507947 */ /* 0x000fec000383ffff */
.L_x_9362:
[----:B------:R-:W-:Y:S01]  /*23e60*/  BSSY B0, `(.L_x_9456) ;  /* 0x0000007000007945 */ /* 0x000fe20003800000 */
[----:B0-----:R-:W-:Y:S02]  /*23e70*/  IMAD.MOV.U32 R13, RZ, RZ, R3 ;  /* 0x000000ffff0d7224 */ /* 0x001fe400078e0003 */
[----:B------:R-:W-:Y:S02]  /*23e80*/  IMAD.MOV.U32 R11, RZ, RZ, 0x1f ;  /* 0x0000001fff0b7424 */ /* 0x000fe400078e00ff */
[----:B------:R-:W-:-:S07]  /*23e90*/  IMAD.MOV.U32 R15, RZ, RZ, -0x1 ;  /* 0xffffffffff0f7424 */ /* 0x000fce00078e00ff */
[----:B-123--:R-:W-:Y:S05]  /*23ea0*/  WARPSYNC.COLLECTIVE R15, `(.L_x_9457) ;  /* 0x000000000f087348 */ /* 0x00efea0003c00000 */
[----:B------:R0:W4:Y:S02]  /*23eb0*/  SHFL.IDX P6, R14, R13, R12, R11 ;  /* 0x0000000c0d0e7389 */ /* 0x00012400000c000b */
[----:B01234-:R-:W-:Y:S01]  /*23ec0*/  ENDCOLLECTIVE ;  /* 0x000000000000791b */ /* 0x01ffe20003800000 */
.L_x_9457:
[----:B------:R-:W-:Y:S05]  /*23ed0*/  BSYNC B0 ;  /* 0x0000000000007941 */ /* 0x000fea0003800000 */
.L_x_9456:
[----:B------:R-:W-:Y:S01]  /*23ee0*/  IMAD.MOV.U32 R5, RZ, RZ, R14 ;  /* 0x000000ffff057224 */ /* 0x000fe200078e000e */
[----:B------:R-:W-:Y:S06]  /*23ef0*/  BRA `(.L_x_9361) ;  /* 0xffffffdc00447947 */ /* 0x000fec000383ffff */
.L_x_9366:
[----:B-1----:R1:W2:Y:S02]  /*23f00*/  SYNCS.PHASECHK.TRANS64.TRYWAIT P0, [R6+URZ+0x19c20], R0 ;  /* 0x019c2000060075a7 */ /* 0x0022a4000800017f */
[----:B--2---:R-:W-:Y:S05]  /*23f10*/  @!P0 NANOSLEEP.SYNCS 0x989680 ;  /* 0x009896800000895d */ /* 0x004fea0003900000 */
[----:B------:R-:W2:Y:S02]  /*23f20*/  @!P0 SYNCS.PHASECHK.TRANS64 P0, [R6+URZ+0x19c20], R0 ;  /* 0x019c2000060085a7 */ /* 0x000ea4000800007f */
[----:B--2---:R-:W-:Y:S05]  /*23f30*/  @!P0 BRA `(.L_x_9366) ;  /* 0xfffffffc00f08947 */ /* 0x004fea000383ffff */
[----:B------:R-:W-:Y:S05]  /*23f40*/  BRA `(.L_x_9458) ;  /* 0xffffffe000bc7947 */ /* 0x000fea000383ffff */
.L_x_9367:
[----:B------:R-:W2:Y:S01]  /*23f50*/  S2R R2, SR_TID.X ;  /* 0x0000000000027919 */ /* 0x000ea20000002100 */
[----:B------:R-:W-:Y:S01]  /*23f60*/  BSSY B0, `(.L_x_9459) ;  /* 0x000000a000007945 */ /* 0x000fe20003800000 */
[----:B------:R-:W-:Y:S02]  /*23f70*/  IMAD.MOV.U32 R12, RZ, RZ, RZ ;  /* 0x000000ffff0c7224 */ /* 0x000fe400078e00ff */
[----:B------:R-:W-:Y:S02]  /*23f80*/  IMAD.MOV.U32 R11, RZ, RZ, 0x1f ;  /* 0x0000001fff0b7424 */ /* 0x000fe400078e00ff */
[----:B------:R-:W-:Y:S01]  /*23f90*/  IMAD.MOV.U32 R15, RZ, RZ, -0x1 ;  /* 0xffffffffff0f7424 */ /* 0x000fe200078e00ff */
[----:B--2---:R-:W-:-:S04]  /*23fa0*/  SHF.R.U32.HI R2, RZ, 0x5, R2 ;  /* 0x00000005ff027819 */ /* 0x004fc80000011602 */
[----:B------:R-:W-:-:S05]  /*23fb0*/  LOP3.LUT R2, R2, 0x3, RZ, 0xc0, !PT ;  /* 0x0000000302027812 */ /* 0x000fca00078ec0ff */
[----:B0-----:R-:W-:-:S07]  /*23fc0*/  IMAD.MOV.U32 R13, RZ, RZ, R2 ;  /* 0x000000ffff0d7224 */ /* 0x001fce00078e0002 */
[----:B-1----:R-:W-:Y:S05]  /*23fd0*/  WARPSYNC.COLLECTIVE R15, `(.L_x_9460) ;  /* 0x000000000f087348 */ /* 0x002fea0003c00000 */
[----:B------:R0:W2:Y:S02]  /*23fe0*/  SHFL.IDX P6, R14, R13, R12, R11 ;  /* 0x0000000c0d0e7389 */ /* 0x0000a400000c000b */
[----:B012---:R-:W-:Y:S01]  /*23ff0*/  ENDCOLLECTIVE ;  /* 0x000000000000791b */ /* 0x007fe20003800000 */
.L_x_9460:
[----:B------:R-:W-:Y:S05]  /*24000*/  BSYNC B0 ;  /* 0x0000000000007941 */ /* 0x000fea0003800000 */
.L_x_9459:
[----:B------:R-:W-:Y:S05]  /*24010*/  BRA `(.L_x_9461) ;  /* 0xffffffe000a47947 */ /* 0x000fea000383ffff */
.L_x_9368:
[----:B------:R-:W-:Y:S01]  /*24020*/  BSSY B0, `(.L_x_9462) ;  /* 0x0000006000007945 */ /* 0x000fe20003800000 */
[----:B------:R-:W-:-:S07]  /*24030*/  IMAD.MOV.U32 R15, RZ, RZ, -0x1 ;  /* 0xffffffffff0f7424 */ /* 0x000fce00078e00ff */
[----:B01----:R-:W-:Y:S05]  /*24040*/  WARPSYNC.COLLECTIVE R15, `(.L_x_9463) ;  /* 0x000000000f0c7348 */ /* 0x003fea0003c00000 */
[----:B------:R-:W-:Y:S02]  /*24050*/  ELECT P6, UR62, PT ;  /* 0x00000000003e782f */ /* 0x000fe400038c0000 */
[----:B------:R-:W-:Y:S01]  /*24060*/  MOV R14, UR62 ;  /* 0x0000003e000e7c02 */ /* 0x000fe20008000f00 */
[----:B01----:R-:W-:Y:S10]  /*24070*/  ENDCOLLECTIVE ;  /* 0x000000000000791b */ /* 0x003ff40003800000 */
.L_x_9463:
[----:B------:R-:W-:Y:S05]  /*24080*/  BSYNC B0 ;  /* 0x0000000000007941 */ /* 0x000fea0003800000 */
.L_x_9462:
[----:B------:R-:W-:Y:S05]  /*24090*/  BRA `(.L_x_9464) ;  /* 0xffffffe000987947 */ /* 0x000fea000383ffff */
.L_x_9370:
[----:B-1----:R1:W2:Y:S02]  /*240a0*/  SYNCS.PHASECHK.TRANS64.TRYWAIT P1, [R5+URZ], R4 ;  /* 0x00000004050075a7 */ /* 0x0022a4000802017f */
[----:B--2---:R-:W-:Y:S05]  /*240b0*/  @!P1 NANOSLEEP.SYNCS 0x989680 ;  /* 0x009896800000995d */ /* 0x004fea0003900000 */
[----:B------:R-:W2:Y:S02]  /*240c0*/  @!P1 SYNCS.PHASECHK.TRANS64 P1, [R5+URZ], R4 ;  /* 0x00000004050095a7 */ /* 0x000ea4000802007f */
[----:B--2---:R-:W-:Y:S05]  /*240d0*/  @!P1 BRA `(.L_x_9370) ;  /* 0xfffffffc00f09947 */ /* 0x004fea000383ffff */
[----:B------:R-:W-:Y:S05]  /*240e0*/  BRA `(.L_x_9465) ;  /* 0xffffffe000cc7947 */ /* 0x000fea000383ffff */
.L_x_9371:
[----:B--2---:R2:W3:Y:S02]  /*240f0*/  SYNCS.PHASECHK.TRANS64.TRYWAIT P1, [R9+URZ], R0 ;  /* 0x00000000090075a7 */ /* 0x0044e4000802017f */
[----:B---3--:R-:W-:Y:S05]  /*24100*/  @!P1 NANOSLEEP.SYNCS 0x989680 ;  /* 0x009896800000995d */ /* 0x008fea0003900000 */
[----:B------:R-:W3:Y:S02]  /*24110*/  @!P1 SYNCS.PHASECHK.TRANS64 P1, [R9+URZ], R0 ;  /* 0x00000000090095a7 */ /* 0x000ee4000802007f */
[----:B---3--:R-:W-:Y:S05]  /*24120*/  @!P1 BRA `(.L_x_9371) ;  /* 0xfffffffc00f09947 */ /* 0x008fea000383ffff */
[----:B------:R-:W-:Y:S05]  /*24130*/  BRA `(.L_x_9466) ;  /* 0xffffffe000c07947 */ /* 0x000fea000383ffff */
.L_x_9373:
[----:B---3--:R3:W4:Y:S02]  /*24140*/  SYNCS.PHASECHK.TRANS64.TRYWAIT P1, [R17+URZ+0x19c60], R4 ;  /* 0x019c6004110075a7 */ /* 0x008724000802017f */
[----:B----4-:R-:W-:Y:S05]  /*24150*/  @!P1 NANOSLEEP.SYNCS 0x989680 ;  /* 0x009896800000995d */ /* 0x010fea0003900000 */
[----:B------:R-:W4:Y:S02]  /*24160*/  @!P1 SYNCS.PHASECHK.TRANS64 P1, [R17+URZ+0x19c60], R4 ;  /* 0x019c6004110095a7 */ /* 0x000f24000802007f */
[----:B----4-:R-:W-:Y:S05]  /*24170*/  @!P1 BRA `(.L_x_9373) ;  /* 0xfffffffc00f09947 */ /* 0x010fea000383ffff */
[----:B------:R-:W-:Y:S05]  /*24180*/  BRA `(.L_x_9467) ;  /* 0xffffffe000c07947 */ /* 0x000fea000383ffff */
.L_x_9375:
[----:B----4-:R4:W0:Y:S02]  /*24190*/  SYNCS.PHASECHK.TRANS64.TRYWAIT P1, [R7+URZ+0x19c60], R0 ;  /* 0x019c6000070075a7 */ /* 0x010824000802017f */
[----:B0-----:R-:W-:Y:S05]  /*241a0*/  @!P1 NANOSLEEP.SYNCS 0x989680 ;  /* 0x009896800000995d */ /* 0x001fea0003900000 */
[----:B------:R-:W0:Y:S02]  /*241b0*/  @!P1 SYNCS.PHASECHK.TRANS64 P1, [R7+URZ+0x19c60], R0 ;  /* 0x019c6000070095a7 */ /* 0x000e24000802007f */
[----:B0-----:R-:W-:Y:S05]  /*241c0*/  @!P1 BRA `(.L_x_9375) ;  /* 0xfffffffc00f09947 */ /* 0x001fea000383ffff */
[----:B------:R-:W-:Y:S05]  /*241d0*/  BRA `(.L_x_9468) ;  /* 0xffffffe000c07947 */ /* 0x000fea000383ffff */
.L_x_9377:
[----:B------:R0:W0:Y:S02]  /*241e0*/  SYNCS.PHASECHK.TRANS64.TRYWAIT P0, [R17+URZ+0x19c80], R4 ;  /* 0x019c8004110075a7 */ /* 0x000024000800017f */
[----:B0-----:R-:W-:Y:S05]  /*241f0*/  @!P0 NANOSLEEP.SYNCS 0x989680 ;  /* 0x009896800000895d */ /* 0x001fea0003900000 */
[----:B------:R-:W0:Y:S02]  /*24200*/  @!P0 SYNCS.PHASECHK.TRANS64 P0, [R17+URZ+0x19c80], R4 ;  /* 0x019c8004110085a7 */ /* 0x000e24000800007f */
[----:B0-----:R-:W-:Y:S05]  /*24210*/  @!P0 BRA `(.L_x_9377) ;  /* 0xfffffffc00f08947 */ /* 0x001fea000383ffff */
[----:B------:R-:W-:Y:S05]  /*24220*/  BRA `(.L_x_9378) ;  /* 0xffffffe000bc7947 */ /* 0x000fea000383ffff */
.L_x_9469:
        /* <DEDUP_REMOVED lines=13> */
.L_x_12367:


//--------------------- .text._ZN7cutlass13device_kernelIN5flash11enable_sm90INS1_16FlashAttnFwdSm90INS1_25CollectiveMainloopFwdSm90ILi2EN4cute5tupleIJNS5_1CILi1EEES8_S8_EEENS6_IJNS7_ILi192EEENS7_ILi128EEENS7_ILi96EEEEEELi96ENS_12float_e4m3_tEfNS_4arch4Sm90ELb1ELb0ELb1ELb0ELb0ELb0ELb0ELb1ELb1ELb0ELb0ELb0EEENS1_21CollectiveEpilogueFwdINS6_IJSA_SC_SB_EEES9_NS_10bfloat16_tESG_Li384ELb0ELb0ELb0ELb1EEENS1_30DynamicPersistentTileSchedulerILi384ELi128ELb0ELb0ELb1EEEEEEEEEvNT_6ParamsE --------------------------
	.section	.text._ZN7cutlass13device_kernelIN5flash11enable_sm90INS1_16FlashAttnFwdSm90INS1_25CollectiveMainloopFwdSm90ILi2EN4cute5tupleIJNS5_1CILi1EEES8_S8_EEENS6_IJNS7_ILi192EEENS7_ILi128EEENS7_ILi96EEEEEELi96ENS_12float_e4m3_tEfNS_4arch4Sm90ELb1ELb0ELb1ELb0ELb0ELb0ELb0ELb1ELb1ELb0ELb0ELb0EEENS1_21CollectiveEpilogueFwdINS6_IJSA_SC_SB_EEES9_NS_10bfloat16_tESG_Li384ELb0ELb0ELb0ELb1EEENS1_30DynamicPersistentTileSchedulerILi384ELi128ELb0ELb0ELb1EEEEEEEEEvNT_6ParamsE,"ax",@progbits
	.align	128
.text._ZN7cutlass13device_kernelIN5flash11enable_sm90INS1_16FlashAttnFwdSm90INS1_25CollectiveMainloopFwdSm90ILi2EN4cute5tupleIJNS5_1CILi1EEES8_S8_EEENS6_IJNS7_ILi192EEENS7_ILi128EEENS7_ILi96EEEEEELi96ENS_12float_e4m3_tEfNS_4arch4Sm90ELb1ELb0ELb1ELb0ELb0ELb0ELb0ELb1ELb1ELb0ELb0ELb0EEENS1_21CollectiveEpilogueFwdINS6_IJSA_SC_SB_EEES9_NS_10bfloat16_tESG_Li384ELb0ELb0ELb0ELb1EEENS1_30DynamicPersistentTileSchedulerILi384ELi128ELb0ELb0ELb1EEEEEEEEEvNT_6ParamsE:
        .type           _ZN7cutlass13device_kernelIN5flash11enable_sm90INS1_16FlashAttnFwdSm90INS1_25CollectiveMainloopFwdSm90ILi2EN4cute5tupleIJNS5_1CILi1EEES8_S8_EEENS6_IJNS7_ILi192EEENS7_ILi128EEENS7_ILi96EEEEEELi96ENS_12float_e4m3_tEfNS_4arch4Sm90ELb1ELb0ELb1ELb0ELb0ELb0ELb0ELb1ELb1ELb0ELb0ELb0EEENS1_21CollectiveEpilogueFwdINS6_IJSA_SC_SB_EEES9_NS_10bfloat16_tESG_Li384ELb0ELb0ELb0ELb1EEENS1_30DynamicPersistentTileSchedulerILi384ELi128ELb0ELb0ELb1EEEEEEEEEvNT_6ParamsE,@function
        .size           _ZN7cutlass13device_kernelIN5flash11enable_sm90INS1_16FlashAttnFwdSm90INS1_25CollectiveMainloopFwdSm90ILi2EN4cute5tupleIJNS5_1CILi1EEES8_S8_EEENS6_IJNS7_ILi192EEENS7_ILi128EEENS7_ILi96EEEEEELi96ENS_12float_e4m3_tEfNS_4arch4Sm90ELb1ELb0ELb1ELb0ELb0ELb0ELb0ELb1ELb1ELb0ELb0ELb0EEENS1_21CollectiveEpilogueFwdINS6_IJSA_SC_SB_EEES9_NS_10bfloat16_tESG_Li384ELb0ELb0ELb0ELb1EEENS1_30DynamicPersistentTileSchedulerILi384ELi128ELb0ELb0ELb1EEEEEEEEEvNT_6ParamsE,(.L_x_12368 - _ZN7cutlass13device_kernelIN5flash11enable_sm90INS1_16FlashAttnFwdSm90INS1_25CollectiveMainloopFwdSm90ILi2EN4cute5tupleIJNS5_1CILi1EEES8_S8_EEENS6_IJNS7_ILi192EEENS7_ILi128EEENS7_ILi96EEEEEELi96ENS_12float_e4m3_tEfNS_4arch4Sm90ELb1ELb0ELb1ELb0ELb0ELb0ELb0ELb1ELb1ELb0ELb0ELb0EEENS1_21CollectiveEpilogueFwdINS6_IJSA_SC_SB_EEES9_NS_10bfloat16_tESG_Li384ELb0ELb0ELb0ELb1EEENS1_30DynamicPersistentTileSchedulerILi384ELi128ELb0ELb0ELb1EEEEEEEEEvNT_6ParamsE)
        .other          _ZN7cutlass13device_kernelIN5flash11enable_sm90INS1_16FlashAttnFwdSm90INS1_25CollectiveMainloopFwdSm90ILi2EN4cute5tupleIJNS5_1CILi1EEES8_S8_EEENS6_IJNS7_ILi192EEENS7_ILi128EEENS7_ILi96EEEEEELi96ENS_12float_e4m3_tEfNS_4arch4Sm90ELb1ELb0ELb1ELb0ELb0ELb0ELb0ELb1ELb1ELb0ELb0ELb0EEENS1_21CollectiveEpilogueFwdINS6_IJSA_SC_SB_EEES9_NS_10bfloat16_tESG_Li384ELb0ELb0ELb0ELb1EEENS1_30DynamicPersistentTileSchedulerILi384ELi128ELb0ELb0ELb1EEEEEEEEEvNT_6ParamsE,@"STO_CUDA_ENTRY STV_DEFAULT"
_ZN7cutlass13device_kernelIN5flash11enable_sm90INS1_16FlashAttnFwdSm90INS1_25CollectiveMainloopFwdSm90ILi2EN4cute5tupleIJNS5_1CILi1EEES8_S8_EEENS6_IJNS7_ILi192EEENS7_ILi128EEENS7_ILi96EEEEEELi96ENS_12float_e4m3_tEfNS_4arch4Sm90ELb1ELb0ELb1ELb0ELb0ELb0ELb0ELb1ELb1ELb0ELb0ELb0EEENS1_21CollectiveEpilogueFwdINS6_IJSA_SC_SB_EEES9_NS_10bfloat16_tESG_Li384ELb0ELb0ELb0ELb1EEENS1_30DynamicPersistentTileSchedulerILi384ELi128ELb0ELb0ELb1EEEEEEEEEvNT_6ParamsE:
        /* <DEDUP_REMOVED lines=23> */
.L_x_9471:
[----:B------:R-:W-:Y:S05]  /*0170*/  BSYNC B0 ;  /* 0x0000000000007941 */ /* 0x000fea0003800000 */
.L_x_9470:
[----:B------:R-:W-:Y:S01]  /*0180*/  VOTEU.ANY UP0, P0 ;  /* 0x00000000003f7886 */ /* 0x000fe20000000100 */
[----:B------:R-:W1:Y:S01]  /*0190*/  SHFL.IDX PT, R2, R0, RZ, 0x1f ;  /* 0x00001fff00027589 */ /* 0x000e6200000e0000 */
[----:B------:R-:W-:Y:S01]  /*01a0*/  UMOV UR4, 0x1 ;  /* 0x0000000100047882 */ /* 0x000fe20000000000 */
[----:B------:R-:W-:Y:S02]  /*01b0*/  VOTEU.ANY UP1, P0 ;  /* 0x00000000003f7886 */ /* 0x000fe40000020100 */
[----:B------:R-:W2:Y:S01]  /*01c0*/  @UP0 S2UR UR7, SR_CgaCtaId ;  /* 0x00000000000709c3 */ /* 0x000ea20000008800 */
[----:B------:R-:W-:Y:S01]  /*01d0*/  @UP0 UMOV UR6, 0x400 ;  /* 0x0000040000060882 */ /* 0x000fe20000000000 */
[----:B------:R-:W-:-:S04]  /*01e0*/  @UP0 UIADD3 UR4, -UR4, 0x100000, URZ ;  /* 0x0010000004040890 */ /* 0x000fc8000fffe13f */
[----:B------:R-:W-:Y:S02]  /*01f0*/  @UP0 USHF.L.U32 UR5, UR4, 0xb, URZ ;  /* 0x0000000b04050899 */ /* 0x000fe4000800063f */
[----:B------:R-:W-:Y:S01]  /*0200*/  @UP0 USHF.L.U32 UR4, UR4, 0x1, URZ ;  /* 0x0000000104040899 */ /* 0x000fe2000800063f */
[----:B-1----:R-:W-:Y:S02]  /*0210*/  ISETP.NE.AND P1, PT, R2, RZ, PT ;  /* 0x000000ff0200720c */ /* 0x002fe40003f25270 */
[----:B------:R-:W-:Y:S01]  /*0220*/  SHF.R.U32.HI R2, RZ, 0x7, R3 ;  /* 0x00000007ff027819 */ /* 0x000fe20000011603 */
[----:B--2---:R-:W-:Y:S01]  /*0230*/  @UP0 ULEA UR6, UR7, UR6, 0x18 ;  /* 0x0000000607060291 */ /* 0x004fe2000f8ec03f */
[----:B------:R-:W-:-:S04]  /*0240*/  VOTEU.ANY UP0, P0 ;  /* 0x00000000003f7886 */ /* 0x000fc80000000100 */
[----:B------:R-:W1:Y:S04]  /*0250*/  SHFL.IDX PT, R2, R2, RZ, 0x1f ;  /* 0x00001fff02027589 */ /* 0x000e6800000e0000 */
[----:B------:R-:W2:Y:S03]  /*0260*/  FENCE.VIEW.ASYNC.S ;  /* 0x00000000000073c6 */ /* 0x000ea60000000000 */
[----:B--2---:R2:W3:Y:S01]  /*0270*/  @UP0 SYNCS.EXCH.64 URZ, [UR6+0x19c00], UR4 ;  /* 0x019c0004063f05b2 */ /* 0x0044e20008000100 */
[----:B------:R2:W4:Y:S01]  /*0280*/  @UP1 SYNCS.EXCH.64 URZ, [UR6+0x19c20], UR4 ;  /* 0x019c2004063f15b2 */ /* 0x0005220008000100 */
[----:B------:R-:W-:Y:S05]  /*0290*/  @P1 BRA `(.L_x_9472) ;  /* 0x0000000000481947 */ /* 0x000fea0003800000 */
[----:B--2---:R-:W2:Y:S01]  /*02a0*/  S2UR UR5, SR_CgaCtaId ;  /* 0x00000000000579c3 */ /* 0x004ea20000008800 */
[----:B------:R-:W-:Y:S01]  /*02b0*/  UMOV UR4, 0x400 ;  /* 0x0000040000047882 */ /* 0x000fe20000000000 */
[----:B------:R-:W-:Y:S01]  /*02c0*/  UMOV UR6, 0x1 ;  /* 0x0000000100067882 */ /* 0x000fe20000000000 */
[----:B------:R-:W-:Y:S01]  /*02d0*/  UMOV UR9, 0x3 ;  /* 0x0000000300097882 */ /* 0x000fe20000000000 */
[----:B------:R-:W-:-:S04]  /*02e0*/  UIADD3 UR6, -UR6, 0x100000, URZ ;  /* 0x0010000006067890 */ /* 0x000fc8000fffe13f */
[----:B------:R-:W-:Y:S02]  /*02f0*/  USHF.L.U32 UR7, UR6, 0xb, URZ ;  /* 0x0000000b06077899 */ /* 0x000fe4000800063f */
[----:B------:R-:W-:Y:S01]  /*0300*/  USHF.L.U32 UR6, UR6, 0x1, URZ ;  /* 0x0000000106067899 */ /* 0x000fe2000800063f */
[----:B------:R-:W-:Y:S01]  /*0310*/  ELECT P0, URZ, PT ;  /* 0x00000000003f782f */ /* 0x000fe20003800000 */
[----:B--2---:R-:W-:Y:S02]  /*0320*/  ULEA UR8, UR5, UR4, 0x18 ;  /* 0x0000000405087291 */ /* 0x004fe4000f8ec03f */
[----:B------:R-:W-:-:S04]  /*0330*/  UIADD3 UR4, -UR9, 0x100000, URZ ;  /* 0x0010000009047890 */ /* 0x000fc8000fffe13f */
[----:B------:R-:W-:Y:S02]  /*0340*/  USHF.L.U32 UR5, UR4, 0xb, URZ ;  /* 0x0000000b04057899 */ /* 0x000fe4000800063f */
[----:B------:R-:W-:Y:S01]  /*0350*/  USHF.L.U32 UR4, UR4, 0x1, URZ ;  /* 0x0000000104047899 */ /* 0x000fe2000800063f */
[----:B------:R-:W2:Y:S03]  /*0360*/  FENCE.VIEW.ASYNC.S ;  /* 0x00000000000073c6 */ /* 0x000ea60000000000 */
[----:B--2---:R2:W1:Y:S08]  /*0370*/  SYNCS.EXCH.64 URZ, [UR8+0x19c30], UR6 ;  /* 0x019c3006083f75b2 */ /* 0x0044700008000100 */
[----:B------:R2:W1:Y:S01]  /*0380*/  SYNCS.EXCH.64 URZ, [UR8+0x19c40], UR4 ;  /* 0x019c4004083f75b2 */ /* 0x0004620008000100 */
[----:B------:R2:W1:Y:S01]  /*0390*/  SYNCS.EXCH.64 URZ, [UR8+0x19c38], UR6 ;  /* 0x019c3806083f75b2 */ /* 0x0004620008000100 */
[----:B------:R2:W1:Y:S01]  /*03a0*/  SYNCS.EXCH.64 URZ, [UR8+0x19c48], UR4 ;  /* 0x019c4804083f75b2 */ /* 0x0004620008000100 */
[----:B------:R-:W-:Y:S01]  /*03b0*/  NOP ;  /* 0x0000000000007918 */ /* 0x000fe20000000000 */
.L_x_9472:
[----:B------:R-:W5:Y:S01]  /*03c0*/  SHFL.IDX PT, R3, R0, RZ, 0x1f ;  /* 0x00001fff00037589 */ /* 0x000f6200000e0000 */
[----:B------:R-:W-:Y:S01]  /*03d0*/  NOP ;  /* 0x0000000000007918 */ /* 0x000fe20000000000 */
[----:B-----5:R-:W-:-:S13]  /*03e0*/  ISETP.NE.AND P0, PT, R3, RZ, PT ;  /* 0x000000ff0300720c */ /* 0x020fda0003f05270 */
[----:B------:R-:W-:Y:S05]  /*03f0*/  @P0 BRA `(.L_x_9473) ;  /* 0x0000000000480947 */ /* 0x000fea0003800000 */
[----:B--2---:R-:W2:Y:S01]  /*0400*/  S2UR UR5, SR_CgaCtaId ;  /* 0x00000000000579c3 */ /* 0x004ea20000008800 */
[----:B------:R-:W-:Y:S01]  /*0410*/  UMOV UR4, 0x400 ;  /* 0x0000040000047882 */ /* 0x000fe20000000000 */
[----:B------:R-:W-:Y:S01]  /*0420*/  UMOV UR6, 0x80 ;  /* 0x0000008000067882 */ /* 0x000fe20000000000 */
[----:B------:R-:W-:Y:S01]  /*0430*/  UMOV UR7, 0x180 ;  /* 0x0000018000077882 */ /* 0x000fe20000000000 */
[----:B------:R-:W-:Y:S01]  /*0440*/  ELECT P0, URZ, PT ;  /* 0x00000000003f782f */ /* 0x000fe20003800000 */
[----:B--2---:R-:W-:Y:S02]  /*0450*/  ULEA UR8, UR5, UR4, 0x18 ;  /* 0x0000000405087291 */ /* 0x004fe4000f8ec03f */
[----:B------:R-:W-:-:S04]  /*0460*/  UIADD3 UR4, -UR6, 0x100000, URZ ;  /* 0x0010000006047890 */ /* 0x000fc8000fffe13f */
[----:B------:R-:W-:Y:S02]  /*0470*/  USHF.L.U32 UR5, UR4, 0xb, URZ ;  /* 0x0000000b04057899 */ /* 0x000fe4000800063f */
[----:B------:R-:W-:Y:S02]  /*0480*/  USHF.L.U32 UR4, UR4, 0x1, URZ ;  /* 0x0000000104047899 */ /* 0x000fe4000800063f */
        /* <DEDUP_REMOVED lines=9> */
.L_x_9473:
[----:B------:R-:W5:Y:S01]  /*0520*/  SHFL.IDX PT, R3, R0, RZ, 0x1f ;  /* 0x00001fff00037589 */ /* 0x000f6200000e0000 */
[----:B------:R-:W-:Y:S01]  /*0530*/  NOP ;  /* 0x0000000000007918 */ /* 0x000fe20000000000 */
[----:B-----5:R-:W-:-:S13]  /*0540*/  ISETP.NE.AND P0, PT, R3, RZ, PT ;  /* 0x000000ff0300720c */ /* 0x020fda0003f05270 */
[----:B------:R-:W-:Y:S05]  /*0550*/  @P0 BRA `(.L_x_9474) ;  /* 0x0000000000380947 */ /* 0x000fea0003800000 */
[----:B--2---:R-:W2:Y:S01]  /*0560*/  S2UR UR5, SR_CgaCtaId ;  /* 0x00000000000579c3 */ /* 0x004ea20000008800 */
[----:B------:R-:W-:Y:S01]  /*0570*/  UMOV UR4, 0x400 ;  /* 0x0000040000047882 */ /* 0x000fe20000000000 */
[----:B------:R-:W-:Y:S01]  /*0580*/  UMOV UR7, 0x1 ;  /* 0x0000000100077882 */ /* 0x000fe20000000000 */
[----:B------:R-:W-:Y:S01]  /*0590*/  ELECT P0, URZ, PT ;  /* 0x00000000003f782f */ /* 0x000fe20003800000 */
[----:B--2---:R-:W-:Y:S02]  /*05a0*/  ULEA UR6, UR5, UR4, 0x18 ;  /* 0x0000000405067291 */ /* 0x004fe4000f8ec03f */
[----:B------:R-:W-:-:S04]  /*05b0*/  UIADD3 UR4, -UR7, 0x100000, URZ ;  /* 0x0010000007047890 */ /* 0x000fc8000fffe13f */
[----:B------:R-:W-:Y:S02]  /*05c0*/  USHF.L.U32 UR5, UR4, 0xb, URZ ;  /* 0x0000000b04057899 */ /* 0x000fe4000800063f */
[----:B------:R-:W-:Y:S01]  /*05d0*/  USHF.L.U32 UR4, UR4, 0x1, URZ ;  /* 0x0000000104047899 */ /* 0x000fe2000800063f */
[----:B------:R-:W2:Y:S11]  /*05e0*/  FENCE.VIEW.ASYNC.S ;  /* 0x00000000000073c6 */ /* 0x000eb60000000000 */
[----:B--2---:R2:W1:Y:S01]  /*05f0*/  SYNCS.EXCH.64 URZ, [UR6+0x19c70], UR4 ;  /* 0x019c7004063f75b2 */ /* 0x0044620008000100 */
[----:B------:R2:W1:Y:S01]  /*0600*/  SYNCS.EXCH.64 URZ, [UR6+0x19c80], UR4 ;  /* 0x019c8004063f75b2 */ /* 0x0004620008000100 */
[----:B------:R2:W1:Y:S01]  /*0610*/  SYNCS.EXCH.64 URZ, [UR6+0x19c78], UR4 ;  /* 0x019c7804063f75b2 */ /* 0x0004620008000100 */
[----:B------:R2:W1:Y:S01]  /*0620*/  SYNCS.EXCH.64 URZ, [UR6+0x19c88], UR4 ;  /* 0x019c8804063f75b2 */ /* 0x0004620008000100 */
[----:B------:R-:W-:Y:S01]  /*0630*/  NOP ;  /* 0x0000000000007918 */ /* 0x000fe20000000000 */
.L_x_9474:
        /* <DEDUP_REMOVED lines=22> */
.L_x_9475:
        /* <DEDUP_REMOVED lines=22> */
.L_x_9476:
[----:B-1----:R-:W-:Y:S01]  /*0900*/  ISETP.NE.AND P0, PT, R2, RZ, PT ;  /* 0x000000ff0200720c */ /* 0x002fe20003f05270 */
[----:B------:R-:W-:Y:S01]  /*0910*/  IMAD.MOV.U32 R2, RZ, RZ, 0x1 ;  /* 0x00000001ff027424 */ /* 0x000fe200078e00ff */
[----:B------:R-:W-:Y:S01]  /*0920*/  NOP ;  /* 0x0000000000007918 */ /* 0x000fe20000000000 */
[----:B------:R-:W-:-:S03]  /*0930*/  ULDC.64 UR46, c[0x0][0x208] ;  /* 0x00008200002e7ab9 */ /* 0x000fc60000000a00 */
[----:B------:R-:W-:-:S05]  /*0940*/  SEL R2, R2, 0x2, !P0 ;  /* 0x0000000202027807 */ /* 0x000fca0004000000 */
[----:B------:R1:W-:Y:S01]  /*0950*/  STL [R1], R2 ;  /* 0x0000000201007387 */ /* 0x0003e20000100800 */
[----:B---34-:R-:W-:Y:S06]  /*0960*/  BAR.SYNC.DEFER_BLOCKING 0x0 ;  /* 0x0000000000007b1d */ /* 0x018fec0000010000 */
[----:B------:R-:W-:Y:S05]  /*0970*/  @!P0 BRA `(.L_x_9477) ;  /* 0x000000a800208947 */ /* 0x000fea0003800000 */
.L_x_9478:
[----:B------:R-:W-:-:S08]  /*0980*/  NOP ;  /* 0x0000000000007918 */ /* 0x000fd00000000000 */
[----:B------:R-:W3:Y:S02]  /*0990*/  USETMAXREG.TRY_ALLOC.CTAPOOL UP0, 0xa0 ;  /* 0x000000a0000079c8 */ /* 0x000ee40008000600 */
[----:B---3--:R-:W-:-:S13]  /*09a0*/  PLOP3.LUT P0, PT, PT, PT, UP0, 0x80, 0x0 ;  /* 0x000000000000781c */ /* 0x008fda0003f0f008 */
[----:B------:R-:W-:Y:S05]  /*09b0*/  @!P0 BRA `(.L_x_9478) ;  /* 0xfffffffc00f08947 */ /* 0x000fea000383ffff */
[----:B--2---:R-:W2:Y:S08]  /*09c0*/  S2UR UR7, SR_CTAID.X ;  /* 0x00000000000779c3 */ /* 0x004eb00000002500 */
[----:B------:R-:W-:Y:S08]  /*09d0*/  BAR.ARV 0x4, 0x200 ;  /* 0x0108000000007b1d */ /* 0x000ff00000002000 */
[----:B------:R-:W2:Y:S08]  /*09e0*/  LDC R0, c[0x0][0xda8] ;  /* 0x00036a00ff007b82 */ /* 0x000eb00000000800 */
[----:B------:R-:W-:Y:S06]  /*09f0*/  BAR.ARV 0x8, 0x1a0 ;  /* 0x0206800000007b1d */ /* 0x000fec0000002000 */
[----:B--2---:R-:W-:-:S13]  /*0a00*/  ISETP.LE.AND P0, PT, R0, UR7, PT ;  /* 0x0000000700007c0c */ /* 0x004fda000bf03270 */
[----:B------:R-:W-:Y:S05]  /*0a10*/  @P0 EXIT ;  /* 0x000000000000094d */ /* 0x000fea0003800000 */
[----:B------:R-:W2:Y:S01]  /*0a20*/  LDL.LU R11, [R1] ;  /* 0x00000000010b7983 */ /* 0x000ea20000300800 */
[----:B-1----:R-:W1:Y:S01]  /*0a30*/  S2R R2, SR_TID.X ;  /* 0x0000000000027919 */ /* 0x002e620000002100 */
[----:B------:R-:W3:Y:S08]  /*0a40*/  S2UR UR48, SR_CgaCtaId ;  /* 0x00000000003079c3 */ /* 0x000ef00000008800 */
[----:B------:R-:W4:Y:S01]  /*0a50*/  S2UR UR6, SR_SWINHI ;  /* 0x00000000000679c3 */ /* 0x000f220000002f00 */
[----:B-1----:R-:W-:-:S05]  /*0a60*/  VIADD R10, R2, 0xffffff80 ;  /* 0xffffff80020a7836 */ /* 0x002fca0000000000 */
[----:B------:R-:W-:-:S04]  /*0a70*/  SHF.R.S32.HI R0, RZ, 0x1f, R10 ;  /* 0x0000001fff007819 */ /* 0x000fc8000001140a */
[CC--:B------:R-:W-:Y:S02]  /*0a80*/  LEA.HI R2, R0.reuse, R10.reuse, RZ, 0x7 ;  /* 0x0000000a00027211 */ /* 0x0c0fe400078f38ff */
[----:B------:R-:W-:Y:S02]  /*0a90*/  LEA.HI R3, R0, R10, RZ, 0x4 ;  /* 0x0000000a00037211 */ /* 0x000fe400078f20ff */
[----:B------:R-:W-:Y:S02]  /*0aa0*/  LOP3.LUT R157, R2, 0xffffff80, RZ, 0xc0, !PT ;  /* 0xffffff80029d7812 */ /* 0x000fe400078ec0ff */
[----:B------:R-:W-:-:S03]  /*0ab0*/  SHF.R.S32.HI R4, RZ, 0x4, R3 ;  /* 0x00000004ff047819 */ /* 0x000fc60000011403 */
[----:B------:R-:W-:Y:S01]  /*0ac0*/  IMAD.IADD R157, R10, 0x1, -R157 ;  /* 0x000000010a9d7824 */ /* 0x000fe200078e0a9d */
[----:B------:R-:W-:-:S04]  /*0ad0*/  LEA.HI R5, R3, R4, RZ, 0x1 ;  /* 0x0000000403057211 */ /* 0x000fc800078f08ff */
[----:B------:R-:W-:Y:S02]  /*0ae0*/  SHF.R.S32.HI R6, RZ, 0x1f, R157 ;  /* 0x0000001fff067819 */ /* 0x000fe4000001149d */
[----:B------:R-:W-:Y:S02]  /*0af0*/  LOP3.LUT R5, R5, 0x1ffffffe, RZ, 0xc0, !PT ;  /* 0x1ffffffe05057812 */ /* 0x000fe400078ec0ff */
[----:B------:R-:W-:Y:S02]  /*0b00*/  LEA.HI R7, R6, R157, RZ, 0x2 ;  /* 0x0000009d06077211 */ /* 0x000fe400078f10ff */
[----:B------:R-:W-:Y:S01]  /*0b10*/  SHF.R.S32.HI R12, RZ, 0x7, R2 ;  /* 0x00000007ff0c7819 */ /* 0x000fe20000011402 */
[----:B------:R-:W-:Y:S01]  /*0b20*/  IMAD.IADD R5, R4, 0x1, -R5 ;  /* 0x0000000104057824 */ /* 0x000fe200078e0a05 */
[----:B------:R-:W-:Y:S02]  /*0b30*/  LEA.HI R4, R0, R10, RZ, 0x5 ;  /* 0x0000000a00047211 */ /* 0x000fe400078f28ff */
[----:B------:R-:W-:Y:S01]  /*0b40*/  LOP3.LUT R3, R3, 0x7fffff0, RZ, 0xc0, !PT ;  /* 0x07fffff003037812 */ /* 0x000fe200078ec0ff */
[----:B------:R-:W-:Y:S01]  /*0b50*/  IMAD.HI R2, R12, 0x55555556, RZ ;  /* 0x555555560c027827 */ /* 0x000fe200078e02ff */
[----:B------:R-:W-:-:S02]  /*0b60*/  SHF.R.S32.HI R8, RZ, 0x2, R7 ;  /* 0x00000002ff087819 */ /* 0x000fc40000011407 */
[----:B------:R-:W-:Y:S01]  /*0b70*/  SHF.R.S32.HI R9, RZ, 0x1f, R7 ;  /* 0x0000001fff097819 */ /* 0x000fe20000011407 */
[----:B------:R-:W-:Y:S01]  /*0b80*/  IMAD.IADD R3, R10, 0x1, -R3 ;  /* 0x000000010a037824 */ /* 0x000fe200078e0a03 */
[----:B------:R-:W-:Y:S02]  /*0b90*/  SHF.R.S32.HI R13, RZ, 0x5, R4 ;  /* 0x00000005ff0d7819 */ /* 0x000fe40000011404 */
[----:B------:R-:W-:Y:S01]  /*0ba0*/  LEA.HI R9, R9, R8, RZ, 0x3 ;  /* 0x0000000809097211 */ /* 0x000fe200078f18ff */
[----:B------:R-:W-:Y:S01]  /*0bb0*/  UMOV UR39, 0x400 ;  /* 0x0000040000277882 */ /* 0x000fe20000000000 */
[----:B------:R-:W-:Y:S01]  /*0bc0*/  LEA.HI R2, R2, R2, RZ, 0x1 ;  /* 0x0000000202027211 */ /* 0x000fe200078f08ff */
[----:B---3--:R-:W-:Y:S01]  /*0bd0*/  ULEA UR39, UR48, UR39, 0x18 ;  /* 0x0000002730277291 */ /* 0x008fe2000f8ec03f */
[----:B------:R-:W-:Y:S01]  /*0be0*/  LOP3.LUT R9, R9, 0xfffffff8, RZ, 0xc0, !PT ;  /* 0xfffffff809097812 */ /* 0x000fe200078ec0ff */
[----:B------:R-:W-:Y:S01]  /*0bf0*/  IMAD R4, R13, 0x10, R3 ;  /* 0x000000100d047824 */ /* 0x000fe200078e0203 */
[----:B------:R-:W-:-:S02]  /*0c00*/  LEA.HI R6, R6, R157, RZ, 0x5 ;  /* 0x0000009d06067211 */ /* 0x000fc400078f28ff */
[----:B------:R-:W-:Y:S01]  /*0c10*/  LEA.HI R0, R0, R10, RZ, 0x2 ;  /* 0x0000000a00007211 */ /* 0x000fe200078f10ff */
[----:B------:R-:W-:Y:S01]  /*0c20*/  IMAD R22, R2, -0x3, R12 ;  /* 0xfffffffd02167824 */ /* 0x000fe200078e020c */
[----:B------:R-:W-:Y:S01]  /*0c30*/  SHF.R.S32.HI R6, RZ, 0x5, R6 ;  /* 0x00000005ff067819 */ /* 0x000fe20000011406 */
[----:B------:R-:W-:Y:S01]  /*0c40*/  IMAD R3, R4, 0x4, R5 ;  /* 0x0000000404037824 */ /* 0x000fe200078e0205 */
[----:B------:R-:W-:Y:S01]  /*0c50*/  LOP3.LUT R2, R0, 0x1ffffffc, RZ, 0xc0, !PT ;  /* 0x1ffffffc00027812 */ /* 0x000fe200078ec0ff */
[----:B------:R-:W-:Y:S01]  /*0c60*/  IMAD.IADD R9, R8, 0x1, -R9 ;  /* 0x0000000108097824 */ /* 0x000fe200078e0a09 */
[----:B------:R-:W-:Y:S01]  /*0c70*/  UMOV UR4, UR39 ;  /* 0x0000002700047c82 */ /* 0x000fe20008000000 */
[----:B----4-:R-:W-:Y:S01]  /*0c80*/  UMOV UR5, UR6 ;  /* 0x0000000600057c82 */ /* 0x010fe20008000000 */
[----:B------:R-:W-:Y:S01]  /*0c90*/  LOP3.LUT R4, R7, 0x7ffffffc, RZ, 0xc0, !PT ;  /* 0x7ffffffc07047812 */ /* 0x000fe200078ec0ff */
[----:B------:R-:W-:Y:S02]  /*0ca0*/  IMAD.U32 R18, RZ, RZ, UR4 ;  /* 0x00000004ff127e24 */ /* 0x000fe4000f8e00ff */
[----:B------:R-:W-:-:S02]  /*0cb0*/  IMAD.U32 R19, RZ, RZ, UR5 ;  /* 0x00000005ff137e24 */ /* 0x000fc4000f8e00ff */
[----:B------:R-:W-:Y:S02]  /*0cc0*/  IMAD.SHL.U32 R3, R3, 0x8, RZ ;  /* 0x0000000803037824 */ /* 0x000fe400078e00ff */
[----:B------:R-:W-:Y:S02]  /*0cd0*/  IMAD R9, R6, 0x10, R9 ;  /* 0x0000001006097824 */ /* 0x000fe400078e0209 */
[----:B------:R-:W-:Y:S01]  /*0ce0*/  IMAD.IADD R152, R10, 0x1, -R2 ;  /* 0x000000010a987824 */ /* 0x000fe200078e0a02 */
[----:B------:R-:W-:Y:S01]  /*0cf0*/  SHF.R.S32.HI R154, RZ, 0x2, R0 ;  /* 0x00000002ff9a7819 */ /* 0x000fe20000011400 */
[----:B------:R-:W-:Y:S01]  /*0d00*/  IMAD.WIDE R18, R3, 0x2, R18 ;  /* 0x0000000203127825 */ /* 0x000fe200078e0212 */
[----:B------:R-:W-:-:S03]  /*0d10*/  UMOV UR4, UR7 ;  /* 0x0000000700047c82 */ /* 0x000fc60008000000 */
[----:B------:R-:W-:Y:S02]  /*0d20*/  IMAD R22, R22, 0x40, R9 ;  /* 0x0000004016167824 */ /* 0x000fe400078e0209 */
[----:B------:R-:W-:Y:S02]  /*0d30*/  IMAD.MOV.U32 R156, RZ, RZ, RZ ;  /* 0x000000ffff9c7224 */ /* 0x000fe400078e00ff */
[----:B------:R-:W-:Y:S02]  /*0d40*/  IMAD.MOV.U32 R2, RZ, RZ, RZ ;  /* 0x000000ffff027224 */ /* 0x000fe400078e00ff */
[----:B------:R-:W-:Y:S02]  /*0d50*/  IMAD.SHL.U32 R152, R152, 0x8, RZ ;  /* 0x0000000898987824 */ /* 0x000fe400078e00ff */
[----:B------:R-:W-:Y:S01]  /*0d60*/  IMAD.IADD R17, R157, 0x1, -R4 ;  /* 0x000000019d117824 */ /* 0x000fe200078e0a04 */
[----:B------:R-:W-:Y:S01]  /*0d70*/  ULDC.64 UR36, c[0x0][0x198] ;  /* 0x0000660000247ab9 */ /* 0x000fe20000000a00 */
[----:B------:R-:W-:Y:S01]  /*0d80*/  UMOV UR38, URZ ;  /* 0x0000003f00267c82 */ /* 0x000fe20008000000 */
[----:B--2---:R-:W-:-:S07]  /*0d90*/  LOP3.LUT R16, R11, 0x1, RZ, 0xfc, !PT ;  /* 0x000000010b107812 */ /* 0x004fce00078efcff */
.L_x_9524:
        /* <DEDUP_REMOVED lines=11> */
[----:B--2---:R-:W-:Y:S05]  /*0e50*/  @!P0 BRA `(.L_x_9479) ;  /* 0x0000000000208947 */ /* 0x004fea0003800000 */
        /* <DEDUP_REMOVED lines=8> */
.L_x_9479:
[----:B------:R-:W-:Y:S01]  /*0ee0*/  ULDC UR6, c[0x0][0xdc4] ;  /* 0x0003710000067ab9 */ /* 0x000fe20000000800 */
[----:B------:R-:W-:Y:S01]  /*0ef0*/  UMOV UR40, UR7 ;  /* 0x0000000700287c82 */ /* 0x000fe20008000000 */
[----:B------:R-:W-:-:S11]  /*0f00*/  UISETP.NE.AND UP0, UPT, UR6, 0x1, UPT ;  /* 0x000000010600788c */ /* 0x000fd6000bf05270 */
[----:B------:R-:W-:Y:S02]  /*0f10*/  @UP0 ULDC.64 UR10, c[0x0][0xdc8] ;  /* 0x00037200000a0ab9 */ /* 0x000fe40000000a00 */
[----:B------:R-:W-:-:S04]  /*0f20*/  UIMAD.WIDE.U32 UR4, UR7, UR10, URZ ;  /* 0x0000000a070472a5 */ /* 0x000fc8000f8e003f */
[----:B------:R-:W-:-:S04]  /*0f30*/  @UP0 USHF.R.U32.HI UR40, URZ, UR11, UR5 ;  /* 0x0000000b3f280299 */ /* 0x000fc80008011605 */
[----:B------:R-:W-:-:S12]  /*0f40*/  UIMAD UR4, UR40, UR6, URZ ;  /* 0x00000006280472a4 */ /* 0x000fd8000f8e023f */
.L_x_9480:
[----:B------:R-:W1:Y:S01]  /*0f50*/  LDC R3, c[0x0][0x428] ;  /* 0x00010a00ff037b82 */ /* 0x000e620000000800 */
[----:B------:R-:W-:Y:S01]  /*0f60*/  ULDC.64 UR10, c[0x0][0x3f8] ;  /* 0x0000fe00000a7ab9 */ /* 0x000fe20000000a00 */
[----:B------:R-:W-:Y:S01]  /*0f70*/  ULDC UR43, c[0x0][0xdb8] ;  /* 0x00036e00002b7ab9 */ /* 0x000fe20000000800 */
[----:B------:R-:W-:Y:S01]  /*0f80*/  ISETP.NE.U32.AND P0, PT, RZ, UR10, PT ;  /* 0x0000000aff007c0c */ /* 0x000fe2000bf05070 */
[----:B------:R-:W-:Y:S01]  /*0f90*/  UISETP.NE.AND UP0, UPT, UR43, 0x1, UPT ;  /* 0x000000012b00788c */ /* 0x000fe2000bf05270 */
[----:B------:R-:W-:Y:S01]  /*0fa0*/  IMAD.MOV.U32 R135, RZ, RZ, RZ ;  /* 0x000000ffff877224 */ /* 0x000fe200078e00ff */
[----:B------:R-:W-:Y:S01]  /*0fb0*/  ULOP3.LUT UR5, URZ, UR40, URZ, 0x33, !UPT ;  /* 0x000000283f057292 */ /* 0x000fe2000f8e333f */
[----:B------:R-:W-:Y:S01]  /*0fc0*/  ISETP.NE.AND.EX P0, PT, RZ, UR11, PT, P0 ;  /* 0x0000000bff007c0c */ /* 0x000fe2000bf05300 */
[----:B------:R-:W2:Y:S01]  /*0fd0*/  LDC R0, c[0x0][0x288] ;  /* 0x0000a200ff007b82 */ /* 0x000ea20000000800 */
[----:B------:R-:W-:Y:S01]  /*0fe0*/  UIADD3 UR4, UR7, -UR4, URZ ;  /* 0x8000000407047290 */ /* 0x000fe2000fffe03f */
[----:B------:R-:W-:Y:S01]  /*0ff0*/  CS2R R8, SRZ ;  /* 0x0000000000087805 */ /* 0x000fe2000001ff00 */
[----:B------:R-:W-:Y:S01]  /*1000*/  ULDC UR42, c[0x0][0xdac] ;  /* 0x00036b00002a7ab9 */ /* 0x000fe20000000800 */
[----:B------:R-:W-:Y:S01]  /*1010*/  ULDC UR6, c[0x0][0xdc4] ;  /* 0x0003710000067ab9 */ /* 0x000fe20000000800 */
[----:B------:R-:W-:Y:S01]  /*1020*/  UIADD3 UR42, UR5, UR42, URZ ;  /* 0x0000002a052a7290 */ /* 0x000fe2000fffe03f */
[----:B------:R-:W-:Y:S01]  /*1030*/  CS2R R10, SRZ ;  /* 0x00000000000a7805 */ /* 0x000fe2000001ff00 */
[----:B------:R-:W-:Y:S01]  /*1040*/  UIMAD UR8, UR8, UR6, UR4 ;  /* 0x00000006080872a4 */ /* 0x000fe2000f8e0204 */
[----:B------:R-:W3:Y:S01]  /*1050*/  LDC R89, c[0x0][0x404] ;  /* 0x00010100ff597b82 */ /* 0x000ee20000000800 */
[----:B------:R-:W-:Y:S01]  /*1060*/  UIMAD UR42, UR42, 0xc0, URZ ;  /* 0x000000c02a2a78a4 */ /* 0x000fe2000f8e023f */
[----:B------:R-:W-:Y:S01]  /*1070*/  CS2R R12, SRZ ;  /* 0x00000000000c7805 */ /* 0x000fe2000001ff00 */
[----:B------:R-:W-:Y:S01]  /*1080*/  @UP0 ULDC UR4, c[0x0][0xdbc] ;  /* 0x00036f0000040ab9 */ /* 0x000fe20000000800 */
[----:B------:R-:W-:Y:S01]  /*1090*/  @UP0 ULDC UR6, c[0x0][0xdc0] ;  /* 0x0003700000060ab9 */ /* 0x000fe20000000800 */
[----:B------:R-:W-:Y:S01]  /*10a0*/  UIMAD.WIDE.U32 UR4, UR8, UR4, URZ ;  /* 0x00000004080472a5 */ /* 0x000fe2000f8e003f */
[----:B------:R-:W-:Y:S01]  /*10b0*/  CS2R R14, SRZ ;  /* 0x00000000000e7805 */ /* 0x000fe2000001ff00 */
[----:B------:R-:W-:Y:S01]  /*10c0*/  UMOV UR44, UR8 ;  /* 0x00000008002c7c82 */ /* 0x000fe20008000000 */
[----:B------:R-:W4:Y:S01]  /*10d0*/  LDC R4, c[0x0][0x2e0] ;  /* 0x0000b800ff047b82 */ /* 0x000f220000000800 */
[----:B-1----:R-:W-:Y:S01]  /*10e0*/  ISETP.NE.AND P1, PT, R3, 0x1, PT ;  /* 0x000000010300780c */ /* 0x002fe20003f25270 */
[----:B------:R-:W-:Y:S01]  /*10f0*/  @UP0 USHF.R.U32.HI UR44, URZ, UR6, UR5 ;  /* 0x000000063f2c0299 */ /* 0x000fe20008011605 */
[----:B------:R-:W-:-:S02]  /*1100*/  CS2R R20, SRZ ;  /* 0x0000000000147805 */ /* 0x000fc4000001ff00 */
[----:B------:R-:W-:Y:S02]  /*1110*/  CS2R R24, SRZ ;  /* 0x0000000000187805 */ /* 0x000fe4000001ff00 */
[----:B------:R-:W-:Y:S01]  /*1120*/  CS2R R26, SRZ ;  /* 0x00000000001a7805 */ /* 0x000fe2000001ff00 */
[----:B------:R-:W-:Y:S01]  /*1130*/  UIADD3 UR4, -UR44, URZ, URZ ;  /* 0x0000003f2c047290 */ /* 0x000fe2000fffe13f */
[----:B------:R-:W-:Y:S02]  /*1140*/  CS2R R28, SRZ ;  /* 0x00000000001c7805 */ /* 0x000fe4000001ff00 */
[----:B--2---:R-:W-:Y:S02]  /*1150*/  IADD3 R0, -R0, 0x13f, RZ ;  /* 0x0000013f00007810 */ /* 0x004fe40007ffe1ff */
[----:B------:R-:W-:Y:S01]  /*1160*/  CS2R R30, SRZ ;  /* 0x00000000001e7805 */ /* 0x000fe2000001ff00 */
[----:B------:R-:W-:Y:S01]  /*1170*/  UIMAD UR43, UR43, UR4, UR8 ;  /* 0x000000042b2b72a4 */ /* 0x000fe2000f8e0208 */
[----:B------:R-:W-:-:S02]  /*1180*/  CS2R R32, SRZ ;  /* 0x0000000000207805 */ /* 0x000fc4000001ff00 */
[----:B------:R-:W-:Y:S02]  /*1190*/  CS2R R34, SRZ ;  /* 0x0000000000227805 */ /* 0x000fe4000001ff00 */
[----:B------:R-:W-:Y:S01]  /*11a0*/  CS2R R36, SRZ ;  /* 0x0000000000247805 */ /* 0x000fe2000001ff00 */
[----:B------:R-:W1:Y:S01]  /*11b0*/  @P1 LDC R6, c[0x0][0x42c] ;  /* 0x00010b00ff061b82 */ /* 0x000e620000000800 */
[----:B------:R-:W-:Y:S02]  /*11c0*/  CS2R R38, SRZ ;  /* 0x0000000000267805 */ /* 0x000fe4000001ff00 */
[----:B---3--:R-:W-:Y:S01]  /*11d0*/  SEL R89, R89, 0x1, P0 ;  /* 0x0000000159597807 */ /* 0x008fe20000000000 */
[----:B------:R-:W-:Y:S01]  /*11e0*/  IMAD.U32 R23, RZ, RZ, UR43 ;  /* 0x0000002bff177e24 */ /* 0x000fe2000f8e00ff */
[----:B------:R-:W-:Y:S02]  /*11f0*/  PLOP3.LUT P0, PT, PT, PT, PT, 0x80, 0x0 ;  /* 0x000000000000781c */ /* 0x000fe40003f0f070 */
[----:B------:R-:W-:-:S02]  /*1200*/  CS2R R40, SRZ ;  /* 0x0000000000287805 */ /* 0x000fc4000001ff00 */
[----:B------:R-:W-:Y:S02]  /*1210*/  CS2R R42, SRZ ;  /* 0x00000000002a7805 */ /* 0x000fe4000001ff00 */
[----:B------:R-:W-:Y:S01]  /*1220*/  CS2R R44, SRZ ;  /* 0x00000000002c7805 */ /* 0x000fe2000001ff00 */
[----:B------:R-:W2:Y:S01]  /*1230*/  @P1 LDC R7, c[0x0][0x430] ;  /* 0x00010c00ff071b82 */ /* 0x000ea20000000800 */
[----:B------:R-:W-:Y:S01]  /*1240*/  CS2R R46, SRZ ;  /* 0x00000000002e7805 */ /* 0x000fe2000001ff00 */
[CC--:B----4-:R-:W-:Y:S01]  /*1250*/  IMAD R3, R89.reuse, R4.reuse, R0 ;  /* 0x0000000459037224 */ /* 0x0d0fe200078e0200 */
[----:B------:R-:W-:Y:S01]  /*1260*/  CS2R R48, SRZ ;  /* 0x0000000000307805 */ /* 0x000fe2000001ff00 */
[----:B------:R-:W-:Y:S01]  /*1270*/  IMAD R0, R89, R4, 0x7f ;  /* 0x0000007f59007424 */ /* 0x000fe200078e0204 */
[----:B------:R-:W-:Y:S01]  /*1280*/  CS2R R50, SRZ ;  /* 0x0000000000327805 */ /* 0x000fe2000001ff00 */
[----:B------:R-:W-:Y:S01]  /*1290*/  VIADD R4, R3, UR42 ;  /* 0x0000002a03047c36 */ /* 0x000fe20008000000 */
[----:B------:R-:W-:-:S02]  /*12a0*/  CS2R R52, SRZ ;  /* 0x0000000000347805 */ /* 0x000fc4000001ff00 */
[----:B------:R-:W-:Y:S02]  /*12b0*/  CS2R R54, SRZ ;  /* 0x0000000000367805 */ /* 0x000fe4000001ff00 */
[----:B------:R-:W-:Y:S02]  /*12c0*/  SHF.R.S32.HI R3, RZ, 0x1f, R0 ;  /* 0x0000001fff037819 */ /* 0x000fe40000011400 */
[----:B------:R-:W-:Y:S02]  /*12d0*/  CS2R R56, SRZ ;  /* 0x0000000000387805 */ /* 0x000fe4000001ff00 */
[----:B------:R-:W-:Y:S01]  /*12e0*/  SHF.R.S32.HI R5, RZ, 0x1f, R4 ;  /* 0x0000001fff057819 */ /* 0x000fe20000011404 */
[----:B------:R-:W-:Y:S01]  /*12f0*/  IMAD.MOV.U32 R58, RZ, RZ, RZ ;  /* 0x000000ffff3a7224 */ /* 0x000fe200078e00ff */
[----:B------:R-:W-:Y:S02]  /*1300*/  LEA.HI R3, R3, R0, RZ, 0x7 ;  /* 0x0000000003037211 */ /* 0x000fe400078f38ff */
[----:B------:R-:W-:Y:S01]  /*1310*/  LEA.HI R5, R5, R4, RZ, 0x7 ;  /* 0x0000000405057211 */ /* 0x000fe200078f38ff */
[----:B-1----:R-:W-:Y:S01]  /*1320*/  @P1 IMAD.HI.U32 R0, R6, UR43, RZ ;  /* 0x0000002b06001c27 */ /* 0x002fe2000f8e00ff */
[----:B------:R-:W-:-:S02]  /*1330*/  SHF.R.S32.HI R3, RZ, 0x7, R3 ;  /* 0x00000007ff037819 */ /* 0x000fc40000011403 */
[----:B------:R-:W-:-:S04]  /*1340*/  SHF.R.S32.HI R88, RZ, 0x7, R5 ;  /* 0x00000007ff587819 */ /* 0x000fc80000011405 */
[----:B------:R-:W-:Y:S01]  /*1350*/  VIMNMX R88, R3, R88, PT ;  /* 0x0000005803587248 */ /* 0x000fe20003fe0100 */
[----:B------:R-:W-:Y:S01]  /*1360*/  IMAD.MOV.U32 R3, RZ, RZ, RZ ;  /* 0x000000ffff037224 */ /* 0x000fe200078e00ff */
[----:B--2---:R-:W-:Y:S01]  /*1370*/  @P1 SHF.R.U32.HI R23, RZ, R7, R0 ;  /* 0x00000007ff171219 */ /* 0x004fe20000011600 */
[----:B------:R-:W-:Y:S01]  /*1380*/  IMAD.MOV.U32 R0, RZ, RZ, RZ ;  /* 0x000000ffff007224 */ /* 0x000fe200078e00ff */
[----:B------:R-:W-:Y:S02]  /*1390*/  ISETP.GE.AND P1, PT, R88, 0x1, PT ;  /* 0x000000015800780c */ /* 0x000fe40003f26270 */
[----:B------:R-:W-:-:S11]  /*13a0*/  CS2R R6, SRZ ;  /* 0x0000000000067805 */ /* 0x000fd6000001ff00 */
[----:B------:R-:W-:Y:S05]  /*13b0*/  @!P1 BRA `(.L_x_9481) ;  /* 0x00000088007c9947 */ /* 0x000fea0003800000 */
        /* <DEDUP_REMOVED lines=33> */
.L_x_9482:
        /* <DEDUP_REMOVED lines=49> */
.L_x_9598:
[----:B------:R-:W-:Y:S05]  /*18e0*/  @!P1 BRA `(.L_x_9484) ;  /* 0x0000000000049947 */ /* 0x000fea0003800000 */
[----:B------:R-:W-:Y:S01]  /*18f0*/  BPT.TRAP 0x1 ;  /* 0x000000040000795c */ /* 0x000fe20000300000 */
.L_x_9484:
[----:B-1----:R-:W-:Y:S01]  /*1900*/  IMAD.U32 R3, RZ, RZ, UR38 ;  /* 0x00000026ff037e24 */ /* 0x002fe2000f8e00ff */
[----:B------:R-:W-:-:S04]  /*1910*/  SHF.L.U32 R4, R2, 0x1f, RZ ;  /* 0x0000001f02047819 */ /* 0x000fc800000006ff */
[----:B------:R-:W-:-:S04]  /*1920*/  LEA R3, R3, UR39, 0x3 ;  /* 0x0000002703037c11 */ /* 0x000fc8000f8e18ff */
[----:B------:R1:W2:Y:S01]  /*1930*/  SYNCS.PHASECHK.TRANS64.TRYWAIT P2, [R3+URZ+0x19c30], R4 ;  /* 0x019c3004030075a7 */ /* 0x0002a2000804017f */
[----:B------:R-:W-:Y:S05]  /*1940*/  @!P1 BRA `(.L_x_9485) ;  /* 0x0000000000049947 */ /* 0x000fea0003800000 */
[----:B------:R-:W-:Y:S01]  /*1950*/  BPT.TRAP 0x1 ;  /* 0x000000040000795c */ /* 0x000fe20000300000 */
.L_x_9485:
[----:B------:R-:W3:Y:S01]  /*1960*/  S2R R5, SR_TID.X ;  /* 0x0000000000057919 */ /* 0x000ee20000002100 */
[----:B------:R-:W-:Y:S01]  /*1970*/  IMAD.MOV.U32 R135, RZ, RZ, RZ ;  /* 0x000000ffff877224 */ /* 0x000fe200078e00ff */
[----:B---3--:R-:W-:Y:S01]  /*1980*/  LOP3.LUT P0, RZ, R5, 0x7f, RZ, 0xc0, !PT ;  /* 0x0000007f05ff7812 */ /* 0x008fe2000780c0ff */
[----:B--2---:R-:W-:-:S12]  /*1990*/  @P2 BRA `(.L_x_9486) ;  /* 0x0000000000082947 */ /* 0x004fd80003800000 */
[----:B------:R-:W2:Y:S02]  /*19a0*/  SYNCS.PHASECHK.TRANS64.TRYWAIT P2, [R3+URZ+0x19c30], R4 ;  /* 0x019c3004030075a7 */ /* 0x000ea4000804017f */
[----:B--2---:R-:W-:Y:S05]  /*19b0*/  @!P2 BRA `(.L_x_9487) ;  /* 0x000000cc0080a947 */ /* 0x004fea0003800000 */
.L_x_9486:
[----:B------:R-:W-:Y:S05]  /*19c0*/  WARPSYNC.ALL ;  /* 0x0000000000007948 */ /* 0x000fea0003800000 */
[----:B------:R-:W-:Y:S01]  /*19d0*/  UIADD3 UR4, UR39, 0x13800, URZ ;  /* 0x0001380027047890 */ /* 0x000fe2000fffe03f */
[----:B------:R-:W-:Y:S01]  /*19e0*/  WARPGROUP.ARRIVE ;  /* 0x00000000000079c5 */ /* 0x000fe20000000000 */
[----:B------:R-:W-:Y:S01]  /*19f0*/  ULOP3.LUT UR12, UR41, 0x10000, URZ, 0xfc, !UPT ;  /* 0x00010000290c7892 */ /* 0x000fe2000f8efc3f */
[----:B------:R-:W-:Y:S01]  /*1a00*/  VIADD R100, R22, UR42 ;  /* 0x0000002a16647c36 */ /* 0x000fe20008000000 */
[----:B------:R-:W-:Y:S01]  /*1a10*/  USHF.R.U32.HI UR4, URZ, 0x4, UR4 ;  /* 0x000000043f047899 */ /* 0x000fe20008011604 */
[----:B-12---:R-:W-:Y:S01]  /*1a20*/  @!P0 VIADD R3, R3, 0x19c40 ;  /* 0x00019c4003038836 */ /* 0x006fe20000000000 */
[----:B------:R-:W-:Y:S01]  /*1a30*/  UMOV UR13, 0xc0000010 ;  /* 0xc0000010000d7882 */ /* 0x000fe20000000000 */
[----:B------:R-:W-:Y:S01]  /*1a40*/  UMOV UR15, 0xc0000010 ;  /* 0xc0000010000f7882 */ /* 0x000fe20000000000 */
[----:B------:R-:W-:Y:S01]  /*1a50*/  ULOP3.LUT UR4, UR4, 0x3fff, URZ, 0xc0, !UPT ;  /* 0x00003fff04047892 */ /* 0x000fe2000f8ec03f */
[----:B------:R-:W-:Y:S01]  /*1a60*/  IMAD.MOV.U32 R134, RZ, RZ, R135 ;  /* 0x000000ffff867224 */ /* 0x000fe200078e0087 */
[----:B------:R-:W-:Y:S01]  /*1a70*/  UMOV UR5, 0xc0000010 ;  /* 0xc000001000057882 */ /* 0x000fe20000000000 */
[----:B------:R-:W-:Y:S01]  /*1a80*/  UMOV UR7, 0xc0000010 ;  /* 0xc000001000077882 */ /* 0x000fe20000000000 */
[----:B------:R-:W-:Y:S01]  /*1a90*/  ULOP3.LUT UR16, UR4, 0x10000, URZ, 0xfc, !UPT ;  /* 0x0001000004107892 */ /* 0x000fe2000f8efc3f */
[----:B------:R-:W-:Y:S01]  /*1aa0*/  @!P0 PRMT R3, RZ, 0x654, R3 ;  /* 0x00000654ff038816 */ /* 0x000fe20000000003 */
        /* <DEDUP_REMOVED lines=42> */
[C---:B------:R-:W-:Y:S01]  /*1d50*/  FMUL.FTZ R26, R0.reuse, R26 ;  /* 0x0000001a001a7220 */ /* 0x040fe20000410000 */
[C---:B------:R-:W-:Y:S01]  /*1d60*/  FMUL.FTZ R27, R0.reuse, R27 ;  /* 0x0000001b001b7220 */ /* 0x040fe20000410000 */
[C---:B------:R-:W-:Y:S01]  /*1d70*/  FMUL.FTZ R20, R0.reuse, R25 ;  /* 0x0000001900147220 */ /* 0x040fe20000410000 */
[----:B------:R-:W-:Y:S01]  /*1d80*/  FMUL.FTZ R25, R0, R29 ;  /* 0x0000001d00197220 */ /* 0x000fe20000410000 */
[----:B------:R1:W2:Y:S01]  /*1d90*/  MUFU.TANH R112, R26 ;  /* 0x0000001a00707308 */ /* 0x0002a20000002400 */
[----:B------:R-:W-:-:S02]  /*1da0*/  IMAD.MOV.U32 R29, RZ, RZ, -0x80 ;  /* 0xffffff80ff1d7424 */ /* 0x000fc400078e00ff */
[C---:B------:R-:W-:Y:S01]  /*1db0*/  FMUL.FTZ R5, R0.reuse, R36 ;  /* 0x0000002400057220 */ /* 0x040fe20000410000 */
[C---:B------:R-:W-:Y:S01]  /*1dc0*/  FMUL.FTZ R12, R0.reuse, R32 ;  /* 0x00000020000c7220 */ /* 0x040fe20000410000 */
[----:B------:R-:W-:Y:S01]  /*1dd0*/  FMUL.FTZ R30, R0, R30 ;  /* 0x0000001e001e7220 */ /* 0x000fe20000410000 */
[----:B------:R-:W-:Y:S02]  /*1de0*/  IMAD R29, R88, R29, 0x80 ;  /* 0x00000080581d7424 */ /* 0x000fe400078e021d */
[C---:B------:R-:W-:Y:S01]  /*1df0*/  FMUL.FTZ R14, R0.reuse, R33 ;  /* 0x00000021000e7220 */ /* 0x040fe20000410000 */
[C---:B------:R-:W-:Y:S01]  /*1e00*/  FMUL.FTZ R31, R0.reuse, R31 ;  /* 0x0000001f001f7220 */ /* 0x040fe20000410000 */
[----:B------:R3:W4:Y:S01]  /*1e10*/  MUFU.TANH R116, R27 ;  /* 0x0000001b00747308 */ /* 0x0007220000002400 */
[----:B-1----:R-:W1:Y:S01]  /*1e20*/  LDC R26, c[0x0][0x2e0] ;  /* 0x0000b800ff1a7b82 */ /* 0x002e620000000800 */
[C---:B------:R-:W-:Y:S01]  /*1e30*/  FMUL.FTZ R8, R0.reuse, R37 ;  /* 0x0000002500087220 */ /* 0x040fe20000410000 */
[C---:B------:R-:W-:Y:S01]  /*1e40*/  FMUL.FTZ R34, R0.reuse, R34 ;  /* 0x0000002200227220 */ /* 0x040fe20000410000 */
[C---:B------:R-:W-:Y:S01]  /*1e50*/  FMUL.FTZ R35, R0.reuse, R35 ;  /* 0x0000002300237220 */ /* 0x040fe20000410000 */
[C---:B------:R-:W-:Y:S01]  /*1e60*/  FMUL.FTZ R38, R0.reuse, R38 ;  /* 0x0000002600267220 */ /* 0x040fe20000410000 */
[C---:B------:R-:W-:Y:S01]  /*1e70*/  FMUL.FTZ R39, R0.reuse, R39 ;  /* 0x0000002700277220 */ /* 0x040fe20000410000 */
[C---:B------:R-:W-:Y:S01]  /*1e80*/  FMUL.FTZ R7, R0.reuse, R41 ;  /* 0x0000002900077220 */ /* 0x040fe20000410000 */
[----:B------:R-:W5:Y:S01]  /*1e90*/  MUFU.TANH R30, R30 ;  /* 0x0000001e001e7308 */ /* 0x000f620000002400 */
[----:B---3--:R-:W3:Y:S01]  /*1ea0*/  LDC R27, c[0x0][0x288] ;  /* 0x0000a200ff1b7b82 */ /* 0x008ee20000000800 */
        /* <DEDUP_REMOVED lines=15> */
[----:B-1----:R-:W-:-:S02]  /*1fa0*/  IMAD R36, R89, R26, R29 ;  /* 0x0000001a59247224 */ /* 0x002fc400078e021d */
[C---:B------:R-:W-:Y:S01]  /*1fb0*/  FMUL.FTZ R63, R0.reuse, R63 ;  /* 0x0000003f003f7220 */ /* 0x040fe20000410000 */
[C---:B------:R-:W-:Y:S01]  /*1fc0*/  FMUL.FTZ R67, R0.reuse, R67 ;  /* 0x0000004300437220 */ /* 0x040fe20000410000 */
[C---:B------:R-:W-:Y:S01]  /*1fd0*/  FMUL.FTZ R4, R0.reuse, R40 ;  /* 0x0000002800047220 */ /* 0x040fe20000410000 */
[C---:B------:R-:W-:Y:S02]  /*1fe0*/  IMAD R37, R17.reuse, -0x2, R36 ;  /* 0xfffffffe11257824 */ /* 0x040fe400078e0224 */
[C---:B------:R-:W-:Y:S01]  /*1ff0*/  FMUL.FTZ R71, R0.reuse, R71 ;  /* 0x0000004700477220 */ /* 0x040fe20000410000 */
[----:B------:R-:W-:Y:S01]  /*2000*/  FMUL.FTZ R6, R0, R44 ;  /* 0x0000002c00067220 */ /* 0x000fe20000410000 */
[----:B------:R-:W1:Y:S01]  /*2010*/  MUFU.TANH R35, R35 ;  /* 0x0000002300237308 */ /* 0x000e620000002400 */
[----:B---3--:R-:W-:Y:S01]  /*2020*/  IADD3 R32, R36, 0x1, -R27 ;  /* 0x0000000124207810 */ /* 0x008fe20007ffe81b */
[C---:B------:R-:W-:Y:S01]  /*2030*/  FMUL.FTZ R75, R0.reuse, R75 ;  /* 0x0000004b004b7220 */ /* 0x040fe20000410000 */
[C---:B------:R-:W-:Y:S01]  /*2040*/  FMUL.FTZ R9, R0.reuse, R48 ;  /* 0x0000003000097220 */ /* 0x040fe20000410000 */
[C---:B------:R-:W-:Y:S01]  /*2050*/  FMUL.FTZ R78, R0.reuse, R78 ;  /* 0x0000004e004e7220 */ /* 0x040fe20000410000 */
[----:B------:R-:W-:Y:S01]  /*2060*/  FMUL.FTZ R79, R0, R79 ;  /* 0x0000004f004f7220 */ /* 0x000fe20000410000 */
[----:B------:R-:W-:-:S02]  /*2070*/  IMAD R33, R17, -0x2, R32 ;  /* 0xfffffffe11217824 */ /* 0x000fc400078e0220 */
[C---:B------:R-:W-:Y:S01]  /*2080*/  FMUL.FTZ R11, R0.reuse, R52 ;  /* 0x00000034000b7220 */ /* 0x040fe20000410000 */
[----:B------:R-:W3:Y:S01]  /*2090*/  MUFU.TANH R38, R38 ;  /* 0x0000002600267308 */ /* 0x000ee20000002400 */
[C---:B------:R-:W-:Y:S01]  /*20a0*/  FMUL.FTZ R82, R0.reuse, R82 ;  /* 0x0000005200527220 */ /* 0x040fe20000410000 */
[C---:B------:R-:W-:Y:S01]  /*20b0*/  FMUL.FTZ R83, R0.reuse, R83 ;  /* 0x0000005300537220 */ /* 0x040fe20000410000 */
[----:B------:R-:W-:Y:S01]  /*20c0*/  IADD3 R36, R33, 0x8, R100 ;  /* 0x0000000821247810 */ /* 0x000fe20007ffe064 */
[C---:B------:R-:W-:Y:S01]  /*20d0*/  FMUL.FTZ R15, R0.reuse, R56 ;  /* 0x00000038000f7220 */ /* 0x040fe20000410000 */
[C---:B------:R-:W-:Y:S01]  /*20e0*/  FMUL.FTZ R86, R0.reuse, R86 ;  /* 0x0000005600567220 */ /* 0x040fe20000410000 */
[C---:B------:R-:W-:Y:S01]  /*20f0*/  FMUL.FTZ R87, R0.reuse, R87 ;  /* 0x0000005700577220 */ /* 0x040fe20000410000 */
[----:B------:R-:W-:Y:S01]  /*2100*/  VIMNMX R29, R37, R36, PT ;  /* 0x00000024251d7248 */ /* 0x000fe20003fe0100 */
[----:B------:R-:W3:Y:S01]  /*2110*/  MUFU.TANH R39, R39 ;  /* 0x0000002700277308 */ /* 0x000ee20000002400 */
[C---:B------:R-:W-:Y:S01]  /*2120*/  FMUL.FTZ R90, R0.reuse, R24 ;  /* 0x00000018005a7220 */ /* 0x040fe20000410000 */
[C---:B------:R-:W-:Y:S01]  /*2130*/  FMUL.FTZ R21, R0.reuse, R28 ;  /* 0x0000001c00157220 */ /* 0x040fe20000410000 */
[C---:B------:R-:W-:Y:S01]  /*2140*/  ISETP.GT.AND P2, PT, R29.reuse, RZ, PT ;  /* 0x000000ff1d00720c */ /* 0x040fe20003f44270 */
[C---:B------:R-:W-:Y:S01]  /*2150*/  FMUL.FTZ R13, R0.reuse, R49 ;  /* 0x00000031000d7220 */ /* 0x040fe20000410000 */
[C---:B------:R-:W-:Y:S01]  /*2160*/  ISETP.GT.AND P3, PT, R29.reuse, 0x1, PT ;  /* 0x000000011d00780c */ /* 0x040fe20003f64270 */
[----:B------:R-:W-:Y:S01]  /*2170*/  FMUL.FTZ R49, R0, R72 ;  /* 0x0000004800317220 */ /* 0x000fe20000410000 */
[C---:B------:R-:W-:Y:S01]  /*2180*/  ISETP.GT.AND P4, PT, R29.reuse, 0x8, PT ;  /* 0x000000081d00780c */ /* 0x040fe20003f84270 */
[----:B------:R-:W3:Y:S01]  /*2190*/  MUFU.TANH R42, R42 ;  /* 0x0000002a002a7308 */ /* 0x000ee20000002400 */
[----:B--2---:R-:W-:Y:S01]  /*21a0*/  FSEL R112, R112, -INF , P2 ;  /* 0xff80000070707808 */ /* 0x004fe20001000000 */
[----:B------:R-:W-:Y:S01]  /*21b0*/  FMUL.FTZ R10, R0, R45 ;  /* 0x0000002d000a7220 */ /* 0x000fe20000410000 */
[----:B----4-:R-:W-:Y:S01]  /*21c0*/  FSEL R116, R116, -INF , P3 ;  /* 0xff80000074747808 */ /* 0x010fe20001800000 */
[C---:B------:R-:W-:Y:S01]  /*21d0*/  FMUL.FTZ R45, R0.reuse, R68 ;  /* 0x00000044002d7220 */ /* 0x040fe20000410000 */
[C---:B------:R-:W-:Y:S01]  /*21e0*/  ISETP.GT.AND P2, PT, R29.reuse, 0x9, PT ;  /* 0x000000091d00780c */ /* 0x040fe20003f44270 */
[----:B------:R-:W-:Y:S01]  /*21f0*/  FMUL.FTZ R28, R0, R57 ;  /* 0x00000039001c7220 */ /* 0x000fe20000410000 */
[----:B-----5:R-:W-:Y:S01]  /*2200*/  FSEL R114, R30, -INF , P4 ;  /* 0xff8000001e727808 */ /* 0x020fe20002000000 */
[----:B------:R-:W2:Y:S01]  /*2210*/  MUFU.TANH R43, R43 ;  /* 0x0000002b002b7308 */ /* 0x000ea20000002400 */
[----:B------:R-:W-:Y:S01]  /*2220*/  FMNMX.FTZ R41, R112, R116, !PT ;  /* 0x0000007470297209 */ /* 0x000fe20007810000 */
[C---:B------:R-:W-:Y:S01]  /*2230*/  FMUL.FTZ R57, R0.reuse, R80 ;  /* 0x0000005000397220 */ /* 0x040fe20000410000 */
[----:B------:R-:W-:Y:S01]  /*2240*/  ISETP.GT.AND P3, PT, R29, 0x10, PT ;  /* 0x000000101d00780c */ /* 0x000fe20003f64270 */
[C---:B------:R-:W-:Y:S01]  /*2250*/  FMUL.FTZ R24, R0.reuse, R53 ;  /* 0x0000003500187220 */ /* 0x040fe20000410000 */
[----:B------:R-:W-:Y:S01]  /*2260*/  FSEL R110, R31, -INF , P2 ;  /* 0xff8000001f6e7808 */ /* 0x000fe20001000000 */
[----:B------:R-:W-:Y:S01]  /*2270*/  FMUL.FTZ R53, R0, R73 ;  /* 0x0000004900357220 */ /* 0x000fe20000410000 */
[----:B------:R-:W-:Y:S01]  /*2280*/  FMNMX.FTZ R41, R114, R41, !PT ;  /* 0x0000002972297209 */ /* 0x000fe20007810000 */
[----:B------:R-:W4:Y:S01]  /*2290*/  MUFU.TANH R46, R46 ;  /* 0x0000002e002e7308 */ /* 0x000f220000002400 */
[----:B------:R-:W-:Y:S01]  /*22a0*/  ISETP.GT.AND P2, PT, R29, 0x11, PT ;  /* 0x000000111d00780c */ /* 0x000fe20003f44270 */
[----:B------:R-:W-:Y:S01]  /*22b0*/  IMAD R89, R89, R26, -R27 ;  /* 0x0000001a59597224 */ /* 0x000fe200078e0a1b */
[----:B------:R-:W-:Y:S01]  /*22c0*/  FSEL R108, R34, -INF , P3 ;  /* 0xff800000226c7808 */ /* 0x000fe20001800000 */
[----:B------:R-:W-:Y:S01]  /*22d0*/  FMUL.FTZ R34, R0, R74 ;  /* 0x0000004a00227220 */ /* 0x000fe20000410000 */
[----:B------:R-:W-:Y:S01]  /*22e0*/  FMNMX.FTZ R41, R110, R41, !PT ;  /* 0x000000296e297209 */ /* 0x000fe20007810000 */
[----:B------:R5:W-:Y:S01]  /*22f0*/  @!P0 SYNCS.ARRIVE.TRANS64.RED.A1T0 RZ, [R3+URZ], RZ ;  /* 0x000000ff03ff89a7 */ /* 0x000be2000810043f */
[----:B------:R-:W-:Y:S01]  /*2300*/  ISETP.GT.AND P3, PT, R29, 0x18, PT ;  /* 0x000000181d00780c */ /* 0x000fe20003f64270 */
[----:B------:R-:W5:Y:S01]  /*2310*/  MUFU.TANH R47, R47 ;  /* 0x0000002f002f7308 */ /* 0x000f620000002400 */
[----:B-1----:R-:W-:Y:S01]  /*2320*/  FSEL R106, R35, -INF , P2 ;  /* 0xff800000236a7808 */ /* 0x002fe20001000000 */
[----:B------:R-:W-:Y:S01]  /*2330*/  VIADD R89, R89, UR42 ;  /* 0x0000002a59597c36 */ /* 0x000fe20008000000 */
[----:B------:R-:W-:-:S02]  /*2340*/  FMNMX.FTZ R41, R108, R41, !PT ;  /* 0x000000296c297209 */ /* 0x000fc40007810000 */
[C---:B------:R-:W-:Y:S02]  /*2350*/  ISETP.GT.AND P2, PT, R29.reuse, 0x19, PT ;  /* 0x000000191d00780c */ /* 0x040fe40003f44270 */
[----:B---3--:R-:W-:Y:S01]  /*2360*/  FSEL R104, R38, -INF , P3 ;  /* 0xff80000026687808 */ /* 0x008fe20001800000 */
[----:B------:R-:W1:Y:S01]  /*2370*/  MUFU.TANH R50, R50 ;  /* 0x0000003200327308 */ /* 0x000e620000002400 */
[----:B------:R-:W-:Y:S02]  /*2380*/  FMNMX.FTZ R41, R106, R41, !PT ;  /* 0x000000296a297209 */ /* 0x000fe40007810000 */
[----:B------:R-:W-:Y:S02]  /*2390*/  ISETP.GT.AND P3, PT, R29, 0x20, PT ;  /* 0x000000201d00780c */ /* 0x000fe40003f64270 */
[----:B------:R-:W-:Y:S01]  /*23a0*/  FSEL R102, R39, -INF , P2 ;  /* 0xff80000027667808 */ /* 0x000fe20001000000 */
[----:B------:R-:W-:Y:S01]  /*23b0*/  FMUL.FTZ R39, R0, R60 ;  /* 0x0000003c00277220 */ /* 0x000fe20000410000 */
[----:B------:R-:W-:Y:S01]  /*23c0*/  FMNMX.FTZ R41, R104, R41, !PT ;  /* 0x0000002968297209 */ /* 0x000fe20007810000 */
[----:B------:R-:W3:Y:S01]  /*23d0*/  MUFU.TANH R51, R51 ;  /* 0x0000003300337308 */ /* 0x000ee20000002400 */
[----:B------:R-:W-:-:S02]  /*23e0*/  ISETP.GT.AND P2, PT, R29, 0x21, PT ;  /* 0x000000211d00780c */ /* 0x000fc40003f44270 */
[----:B------:R-:W-:Y:S02]  /*23f0*/  FSEL R98, R42, -INF , P3 ;  /* 0xff8000002a627808 */ /* 0x000fe40001800000 */
[----:B------:R-:W-:Y:S02]  /*2400*/  FMNMX.FTZ R41, R102, R41, !PT ;  /* 0x0000002966297209 */ /* 0x000fe40007810000 */
[----:B------:R-:W-:Y:S01]  /*2410*/  ISETP.GT.AND P3, PT, R29, 0x28, PT ;  /* 0x000000281d00780c */ /* 0x000fe20003f64270 */
[----:B------:R-:W-:Y:S01]  /*2420*/  MUFU.TANH R54, R54 ;  /* 0x0000003600367308 */ /* 0x000fe20000002400 */
[----:B--2---:R-:W-:Y:S01]  /*2430*/  FSEL R96, R43, -INF , P2 ;  /* 0xff8000002b607808 */ /* 0x004fe20001000000 */
[----:B------:R-:W-:Y:S01]  /*2440*/  FMUL.FTZ R43, R0, R64 ;  /* 0x00000040002b7220 */ /* 0x000fe20000410000 */
[----:B------:R-:W-:Y:S02]  /*2450*/  FMNMX.FTZ R41, R98, R41, !PT ;  /* 0x0000002962297209 */ /* 0x000fe40007810000 */
[----:B------:R-:W-:-:S02]  /*2460*/  ISETP.GT.AND P2, PT, R29, 0x29, PT ;  /* 0x000000291d00780c */ /* 0x000fc40003f44270 */
[----:B----4-:R-:W-:Y:S01]  /*2470*/  FSEL R94, R46, -INF , P3 ;  /* 0xff8000002e5e7808 */ /* 0x010fe20001800000 */
[----:B------:R-:W2:Y:S01]  /*2480*/  MUFU.TANH R55, R55 ;  /* 0x0000003700377308 */ /* 0x000ea20000002400 */
[----:B------:R-:W-:Y:S02]  /*2490*/  FMNMX.FTZ R41, R96, R41, !PT ;  /* 0x0000002960297209 */ /* 0x000fe40007810000 */
[----:B------:R-:W-:Y:S02]  /*24a0*/  ISETP.GT.AND P3, PT, R29, 0x30, PT ;  /* 0x000000301d00780c */ /* 0x000fe40003f64270 */
[----:B-----5:R-:W-:Y:S01]  /*24b0*/  FSEL R92, R47, -INF , P2 ;  /* 0xff8000002f5c7808 */ /* 0x020fe20001000000 */
[----:B------:R-:W-:Y:S01]  /*24c0*/  FMUL.FTZ R47, R0, R65 ;  /* 0x00000041002f7220 */ /* 0x000fe20000410000 */
[----:B------:R-:W-:Y:S01]  /*24d0*/  FMNMX.FTZ R41, R94, R41, !PT ;  /* 0x000000295e297209 */ /* 0x000fe20007810000 */
[----:B------:R-:W4:Y:S01]  /*24e0*/  MUFU.TANH R32, R58 ;  /* 0x0000003a00207308 */ /* 0x000f220000002400 */
[----:B------:R-:W-:Y:S01]  /*24f0*/  ISETP.GT.AND P2, PT, R29, 0x31, PT ;  /* 0x000000311d00780c */ /* 0x000fe20003f44270 */
[----:B------:R-:W-:Y:S01]  /*2500*/  FMUL.FTZ R65, R0, R85 ;  /* 0x0000005500417220 */ /* 0x000fe20000410000 */
[----:B-1----:R-:W-:-:S02]  /*2510*/  FSEL R74, R50, -INF , P3 ;  /* 0xff800000324a7808 */ /* 0x002fc40001800000 */
[----:B------:R-:W-:Y:S02]  /*2520*/  FMNMX.FTZ R41, R92, R41, !PT ;  /* 0x000000295c297209 */ /* 0x000fe40007810000 */
[----:B------:R-:W-:Y:S01]  /*2530*/  ISETP.GT.AND P3, PT, R29, 0x38, PT ;  /* 0x000000381d00780c */ /* 0x000fe20003f64270 */
[----:B------:R-:W-:Y:S01]  /*2540*/  MUFU.TANH R59, R59 ;  /* 0x0000003b003b7308 */ /* 0x000fe20000002400 */
[----:B------:R-:W-:-:S07]  /*2550*/  FMNMX.FTZ R41, R74, R41, !PT ;  /* 0x000000294a297209 */ /* 0x000fce0007810000 */
[----:B------:R3:W-:Y:S08]  /*2560*/  MUFU.TANH R35, R70 ;  /* 0x0000004600237308 */ /* 0x0007f00000002400 */
[----:B------:R-:W1:Y:S01]  /*2570*/  MUFU.TANH R62, R62 ;  /* 0x0000003e003e7308 */ /* 0x000e620000002400 */
[----:B---3--:R-:W-:Y:S01]  /*2580*/  FSEL R70, R51, -INF , P2 ;  /* 0xff80000033467808 */ /* 0x008fe20001000000 */
[----:B------:R-:W-:Y:S01]  /*2590*/  FMUL.FTZ R51, R0, R69 ;  /* 0x0000004500337220 */ /* 0x000fe20000410000 */
[----:B------:R-:W-:-:S02]  /*25a0*/  ISETP.GT.AND P2, PT, R29, 0x39, PT ;  /* 0x000000391d00780c */ /* 0x000fc40003f44270 */
[----:B------:R-:W-:Y:S02]  /*25b0*/  FMNMX.FTZ R41, R70, R41, !PT ;  /* 0x0000002946297209 */ /* 0x000fe40007810000 */
[----:B--2---:R-:W-:Y:S01]  /*25c0*/  FSEL R30, R55, -INF , P2 ;  /* 0xff800000371e7808 */ /* 0x004fe20001000000 */
[----:B------:R2:W3:Y:S01]  /*25d0*/  MUFU.TANH R31, R66 ;  /* 0x00000042001f7308 */ /* 0x0004e20000002400 */
[----:B------:R-:W-:Y:S01]  /*25e0*/  ISETP.GT.AND P2, PT, R29, 0x41, PT ;  /* 0x000000411d00780c */ /* 0x000fe20003f44270 */
[----:B------:R-:W-:-:S06]  /*25f0*/  FMUL.FTZ R55, R0, R76 ;  /* 0x0000004c00377220 */ /* 0x000fcc0000410000 */
[----:B------:R5:W3:Y:S01]  /*2600*/  MUFU.TANH R36, R63 ;  /* 0x0000003f00247308 */ /* 0x000ae20000002400 */
[----:B--2---:R-:W-:Y:S02]  /*2610*/  FSEL R66, R54, -INF , P3 ;  /* 0xff80000036427808 */ /* 0x004fe40001800000 */
[C---:B------:R-:W-:Y:S02]  /*2620*/  ISETP.GT.AND P3, PT, R29.reuse, 0x40, PT ;  /* 0x000000401d00780c */ /* 0x040fe40003f64270 */
[----:B------:R-:W-:Y:S02]  /*2630*/  FMNMX.FTZ R41, R66, R41, !PT ;  /* 0x0000002942297209 */ /* 0x000fe40007810000 */
[----:B----4-:R-:W-:Y:S01]  /*2640*/  FSEL R32, R32, -INF , P3 ;  /* 0xff80000020207808 */ /* 0x010fe20001800000 */
[----:B------:R2:W4:Y:S01]  /*2650*/  MUFU.TANH R40, R67 ;  /* 0x0000004300287308 */ /* 0x0005220000002400 */
[----:B------:R-:W-:Y:S01]  /*2660*/  FMNMX.FTZ R41, R30, R41, !PT ;  /* 0x000000291e297209 */ /* 0x000fe20007810000 */
[----:B-----5:R-:W-:Y:S01]  /*2670*/  FMUL.FTZ R63, R0, R84 ;  /* 0x00000054003f7220 */ /* 0x020fe20000410000 */
[----:B------:R-:W-:-:S02]  /*2680*/  ISETP.GT.AND P3, PT, R29, 0x48, PT ;  /* 0x000000481d00780c */ /* 0x000fc40003f64270 */
[----:B------:R-:W-:Y:S02]  /*2690*/  FMNMX.FTZ R41, R32, R41, !PT ;  /* 0x0000002920297209 */ /* 0x000fe40007810000 */
[----:B-1----:R-:W-:Y:S01]  /*26a0*/  FSEL R38, R62, -INF , P3 ;  /* 0xff8000003e267808 */ /* 0x002fe20001800000 */
[----:B------:R1:W-:Y:S01]  /*26b0*/  MUFU.TANH R50, R34 ;  /* 0x0000002200327308 */ /* 0x0003e20000002400 */
[----:B------:R-:W-:Y:S02]  /*26c0*/  ISETP.GT.AND P3, PT, R29, 0x50, PT ;  /* 0x000000501d00780c */ /* 0x000fe40003f64270 */
[----:B--2---:R-:W-:Y:S02]  /*26d0*/  VIADDMNMX R67, R100, R33, R37, PT ;  /* 0x0000002164437246 */ /* 0x004fe40003800125 */
[----:B---3--:R-:W-:Y:S02]  /*26e0*/  FSEL R42, R31, -INF , P3 ;  /* 0xff8000001f2a7808 */ /* 0x008fe40001800000 */
[----:B------:R-:W-:Y:S01]  /*26f0*/  ISETP.GT.AND P3, PT, R29, 0x58, PT ;  /* 0x000000581d00780c */ /* 0x000fe20003f64270 */
[----:B------:R-:W2:Y:S01]  /*2700*/  MUFU.TANH R44, R71 ;  /* 0x00000047002c7308 */ /* 0x000ea20000002400 */
[----:B-1----:R-:W-:Y:S01]  /*2710*/  FSEL R34, R59, -INF , P2 ;  /* 0xff8000003b227808 */ /* 0x002fe20001000000 */
[----:B------:R-:W-:Y:S01]  /*2720*/  FMUL.FTZ R59, R0, R77 ;  /* 0x0000004d003b7220 */ /* 0x000fe20000410000 */
[----:B------:R-:W-:-:S02]  /*2730*/  ISETP.GT.AND P2, PT, R29, 0x49, PT ;  /* 0x000000491d00780c */ /* 0x000fc40003f44270 */
[----:B------:R-:W-:Y:S02]  /*2740*/  FMNMX.FTZ R41, R34, R41, !PT ;  /* 0x0000002922297209 */ /* 0x000fe40007810000 */
[----:B------:R-:W-:Y:S01]  /*2750*/  FSEL R36, R36, -INF , P2 ;  /* 0xff80000024247808 */ /* 0x000fe20001000000 */
[----:B------:R-:W1:Y:S01]  /*2760*/  MUFU.TANH R48, R75 ;  /* 0x0000004b00307308 */ /* 0x000e620000002400 */
[----:B------:R-:W-:Y:S02]  /*2770*/  FMNMX.FTZ R41, R38, R41, !PT ;  /* 0x0000002926297209 */ /* 0x000fe40007810000 */
[----:B------:R-:W-:Y:S02]  /*2780*/  ISETP.GT.AND P2, PT, R29, 0x51, PT ;  /* 0x000000511d00780c */ /* 0x000fe40003f44270 */
[----:B------:R-:W-:Y:S02]  /*2790*/  FMNMX.FTZ R41, R36, R41, !PT ;  /* 0x0000002924297209 */ /* 0x000fe40007810000 */
[----:B----4-:R-:W-:Y:S01]  /*27a0*/  FSEL R40, R40, -INF , P2 ;  /* 0xff80000028287808 */ /* 0x010fe20001000000 */
[----:B------:R-:W3:Y:S01]  /*27b0*/  MUFU.TANH R54, R78 ;  /* 0x0000004e00367308 */ /* 0x000ee20000002400 */
[----:B------:R-:W-:-:S02]  /*27c0*/  FMNMX.FTZ R41, R42, R41, !PT ;  /* 0x000000292a297209 */ /* 0x000fc40007810000 */
[----:B------:R-:W-:Y:S02]  /*27d0*/  ISETP.GT.AND P2, PT, R29, 0x59, PT ;  /* 0x000000591d00780c */ /* 0x000fe40003f44270 */
[----:B------:R-:W-:Y:S01]  /*27e0*/  FSEL R46, R35, -INF , P3 ;  /* 0xff800000232e7808 */ /* 0x000fe20001800000 */
[----:B------:R-:W-:Y:S01]  /*27f0*/  IMAD.U32 R35, RZ, RZ, UR6 ;  /* 0x00000006ff237e24 */ /* 0x000fe2000f8e00ff */
[----:B------:R-:W-:Y:S01]  /*2800*/  FMNMX.FTZ R41, R40, R41, !PT ;  /* 0x0000002928297209 */ /* 0x000fe20007810000 */
[----:B------:R-:W4:Y:S01]  /*2810*/  MUFU.TANH R52, R79 ;  /* 0x0000004f00347308 */ /* 0x000f220000002400 */
[----:B------:R-:W-:Y:S02]  /*2820*/  ISETP.GT.AND P3, PT, R29, 0x60, PT ;  /* 0x000000601d00780c */ /* 0x000fe40003f64270 */
[----:B--2---:R-:W-:Y:S02]  /*2830*/  FSEL R44, R44, -INF , P2 ;  /* 0xff8000002c2c7808 */ /* 0x004fe40001000000 */
[----:B------:R-:W-:-:S02]  /*2840*/  FMNMX.FTZ R41, R46, R41, !PT ;  /* 0x000000292e297209 */ /* 0x000fc40007810000 */
[C---:B------:R-:W-:Y:S01]  /*2850*/  ISETP.GT.AND P2, PT, R29.reuse, 0x61, PT ;  /* 0x000000611d00780c */ /* 0x040fe20003f44270 */
[----:B------:R-:W2:Y:S01]  /*2860*/  MUFU.TANH R58, R82 ;  /* 0x00000052003a7308 */ /* 0x000ea20000002400 */
[----:B------:R-:W-:Y:S02]  /*2870*/  FSEL R50, R50, -INF , P3 ;  /* 0xff80000032327808 */ /* 0x000fe40001800000 */
[----:B------:R-:W-:Y:S02]  /*2880*/  FMNMX.FTZ R41, R44, R41, !PT ;  /* 0x000000292c297209 */ /* 0x000fe40007810000 */
[----:B------:R-:W-:Y:S02]  /*2890*/  ISETP.GT.AND P3, PT, R29, 0x68, PT ;  /* 0x000000681d00780c */ /* 0x000fe40003f64270 */
[----:B-1----:R-:W-:Y:S01]  /*28a0*/  FSEL R48, R48, -INF , P2 ;  /* 0xff80000030307808 */ /* 0x002fe20001000000 */
[----:B------:R-:W1:Y:S01]  /*28b0*/  MUFU.TANH R56, R83 ;  /* 0x0000005300387308 */ /* 0x000e620000002400 */
[----:B------:R-:W-:-:S02]  /*28c0*/  FMNMX.FTZ R41, R50, R41, !PT ;  /* 0x0000002932297209 */ /* 0x000fc40007810000 */
[C---:B------:R-:W-:Y:S02]  /*28d0*/  ISETP.GT.AND P2, PT, R29.reuse, 0x69, PT ;  /* 0x000000691d00780c */ /* 0x040fe40003f44270 */
[----:B---3--:R-:W-:Y:S02]  /*28e0*/  FSEL R54, R54, -INF , P3 ;  /* 0xff80000036367808 */ /* 0x008fe40001800000 */
[----:B------:R-:W-:Y:S01]  /*28f0*/  FMNMX.FTZ R41, R48, R41, !PT ;  /* 0x0000002930297209 */ /* 0x000fe20007810000 */
[----:B------:R-:W3:Y:S01]  /*2900*/  MUFU.TANH R62, R86 ;  /* 0x00000056003e7308 */ /* 0x000ee20000002400 */
[----:B------:R-:W-:Y:S02]  /*2910*/  ISETP.GT.AND P3, PT, R29, 0x70, PT ;  /* 0x000000701d00780c */ /* 0x000fe40003f64270 */
[----:B----4-:R-:W-:Y:S02]  /*2920*/  FSEL R52, R52, -INF , P2 ;  /* 0xff80000034347808 */ /* 0x010fe40001000000 */
[----:B------:R-:W-:-:S02]  /*2930*/  FMNMX.FTZ R41, R54, R41, !PT ;  /* 0x0000002936297209 */ /* 0x000fc40007810000 */
[C---:B------:R-:W-:Y:S01]  /*2940*/  ISETP.GT.AND P2, PT, R29.reuse, 0x71, PT ;  /* 0x000000711d00780c */ /* 0x040fe20003f44270 */
[----:B------:R-:W4:Y:S01]  /*2950*/  MUFU.TANH R87, R87 ;  /* 0x0000005700577308 */ /* 0x000f220000002400 */
[----:B--2---:R-:W-:Y:S02]  /*2960*/  FSEL R58, R58, -INF , P3 ;  /* 0xff8000003a3a7808 */ /* 0x004fe40001800000 */
[----:B------:R-:W-:Y:S02]  /*2970*/  FMNMX.FTZ R41, R52, R41, !PT ;  /* 0x0000002934297209 */ /* 0x000fe40007810000 */
[C---:B------:R-:W-:Y:S02]  /*2980*/  ISETP.GT.AND P3, PT, R29.reuse, 0x78, PT ;  /* 0x000000781d00780c */ /* 0x040fe40003f64270 */
[----:B-1----:R-:W-:Y:S01]  /*2990*/  FSEL R56, R56, -INF , P2 ;  /* 0xff80000038387808 */ /* 0x002fe20001000000 */
[----:B------:R-:W-:Y:S01]  /*29a0*/  MUFU.TANH R90, R90 ;  /* 0x0000005a005a7308 */ /* 0x000fe20000002400 */
[----:B------:R-:W-:Y:S01]  /*29b0*/  FMNMX.FTZ R31, R58, R41, !PT ;  /* 0x000000293a1f7209 */ /* 0x000fe20007810000 */
[C---:B------:R-:W-:Y:S01]  /*29c0*/  FMUL.FTZ R41, R0.reuse, R61 ;  /* 0x0000003d00297220 */ /* 0x040fe20000410000 */
[----:B------:R-:W-:Y:S01]  /*29d0*/  ISETP.GT.AND P2, PT, R29, 0x79, PT ;  /* 0x000000791d00780c */ /* 0x000fe20003f44270 */
[----:B------:R-:W-:Y:S01]  /*29e0*/  FMUL.FTZ R61, R0, R81 ;  /* 0x00000051003d7220 */ /* 0x000fe20000410000 */
[----:B---3--:R-:W-:-:S02]  /*29f0*/  FSEL R62, R62, -INF , P3 ;  /* 0xff8000003e3e7808 */ /* 0x008fc40001800000 */
[----:B------:R-:W-:Y:S01]  /*2a00*/  FMNMX.FTZ R31, R56, R31, !PT ;  /* 0x0000001f381f7209 */ /* 0x000fe20007810000 */
[----:B------:R-:W1:Y:S01]  /*2a10*/  MUFU.TANH R20, R20 ;  /* 0x0000001400147308 */ /* 0x000e620000002400 */
[----:B----4-:R-:W-:Y:S02]  /*2a20*/  FSEL R60, R87, -INF , P2 ;  /* 0xff800000573c7808 */ /* 0x010fe40001000000 */
[----:B------:R-:W-:Y:S02]  /*2a30*/  FMNMX.FTZ R31, R62, R31, !PT ;  /* 0x0000001f3e1f7209 */ /* 0x000fe40007810000 */
[C---:B------:R-:W-:Y:S02]  /*2a40*/  ISETP.GT.AND P3, PT, R67.reuse, 0x1, PT ;  /* 0x000000014300780c */ /* 0x040fe40003f64270 */
[----:B------:R-:W-:Y:S01]  /*2a50*/  FMNMX.FTZ R31, R60, R31, !PT ;  /* 0x0000001f3c1f7209 */ /* 0x000fe20007810000 */
[----:B------:R-:W2:Y:S01]  /*2a60*/  MUFU.TANH R21, R21 ;  /* 0x0000001500157308 */ /* 0x000ea20000002400 */
[----:B------:R-:W-:-:S03]  /*2a70*/  ISETP.GT.AND P4, PT, R67, 0x8, PT ;  /* 0x000000084300780c */ /* 0x000fc60003f84270 */
[----:B------:R-:W3:Y:S04]  /*2a80*/  SHFL.BFLY PT, R64, R31, 0x2, 0x1f ;  /* 0x0c401f001f407f89 */ /* 0x000ee800000e0000 */
[----:B------:R-:W-:Y:S01]  /*2a90*/  MUFU.TANH R25, R25 ;  /* 0x0000001900197308 */ /* 0x000fe20000002400 */
[----:B-1----:R-:W-:Y:S02]  /*2aa0*/  FSEL R37, R20, -INF , P3 ;  /* 0xff80000014257808 */ /* 0x002fe40001800000 */
[----:B------:R-:W-:-:S05]  /*2ab0*/  ISETP.GT.AND P3, PT, R67, 0x10, PT ;  /* 0x000000104300780c */ /* 0x000fca0003f64270 */
[----:B------:R-:W1:Y:S01]  /*2ac0*/  MUFU.TANH R12, R12 ;  /* 0x0000000c000c7308 */ /* 0x000e620000002400 */
[----:B--2---:R-:W-:-:S07]  /*2ad0*/  FSEL R68, R21, -INF , P4 ;  /* 0xff80000015447808 */ /* 0x004fce0002000000 */
[----:B------:R-:W-:Y:S01]  /*2ae0*/  MUFU.TANH R14, R14 ;  /* 0x0000000e000e7308 */ /* 0x000fe20000002400 */
[----:B---3--:R-:W-:-:S07]  /*2af0*/  FMNMX.FTZ R64, R31, R64, !PT ;  /* 0x000000401f407209 */ /* 0x008fce0007810000 */
[----:B------:R-:W2:Y:S01]  /*2b00*/  MUFU.TANH R5, R5 ;  /* 0x0000000500057308 */ /* 0x000ea20000002400 */
[----:B------:R-:W3:Y:S01]  /*2b10*/  SHFL.BFLY PT, R29, R64, 0x1, 0x1f ;  /* 0x0c201f00401d7f89 */ /* 0x000ee200000e0000 */
[----:B-1----:R-:W-:Y:S02]  /*2b20*/  FSEL R78, R12, -INF , P3 ;  /* 0xff8000000c4e7808 */ /* 0x002fe40001800000 */
[----:B------:R-:W-:-:S04]  /*2b30*/  ISETP.GT.AND P3, PT, R67, 0x18, PT ;  /* 0x000000184300780c */ /* 0x000fc80003f64270 */
[----:B------:R-:W-:Y:S08]  /*2b40*/  MUFU.TANH R8, R8 ;  /* 0x0000000800087308 */ /* 0x000ff00000002400 */
[----:B------:R-:W1:Y:S01]  /*2b50*/  MUFU.TANH R4, R4 ;  /* 0x0000000400047308 */ /* 0x000e620000002400 */
[----:B--2---:R-:W-:Y:S02]  /*2b60*/  FSEL R80, R5, -INF , P3 ;  /* 0xff80000005507808 */ /* 0x004fe40001800000 */
[----:B------:R-:W-:-:S05]  /*2b70*/  ISETP.GT.AND P3, PT, R67, 0x20, PT ;  /* 0x000000204300780c */ /* 0x000fca0003f64270 */
[----:B------:R-:W2:Y:S01]  /*2b80*/  MUFU.TANH R7, R7 ;  /* 0x0000000700077308 */ /* 0x000ea20000002400 */
[----:B---3--:R-:W-:-:S04]  /*2b90*/  FMNMX.FTZ R72, R64, R29, !PT ;  /* 0x0000001d40487209 */ /* 0x008fc80007810000 */
[C---:B------:R-:W-:Y:S01]  /*2ba0*/  FSETP.NEU.FTZ.AND P2, PT, R72.reuse, -INF , PT ;  /* 0xff8000004800780b */ /* 0x040fe20003f5d000 */
[----:B------:R-:W-:-:S02]  /*2bb0*/  FFMA.FTZ R29, R72, R35, -8 ;  /* 0xc1000000481d7423 */ /* 0x000fc40000010023 */
[----:B------:R-:W3:Y:S01]  /*2bc0*/  MUFU.TANH R6, R6 ;  /* 0x0000000600067308 */ /* 0x000ee20000002400 */
[----:B-1----:R-:W-:Y:S02]  /*2bd0*/  FSEL R82, R4, -INF , P3 ;  /* 0xff80000004527808 */ /* 0x002fe40001800000 */
[----:B------:R-:W-:Y:S02]  /*2be0*/  FSEL R29, R29, RZ, P2 ;  /* 0x000000ff1d1d7208 */ /* 0x000fe40001000000 */
[C---:B------:R-:W-:Y:S02]  /*2bf0*/  ISETP.GT.AND P2, PT, R67.reuse, RZ, PT ;  /* 0x000000ff4300720c */ /* 0x040fe40003f44270 */
[C---:B------:R-:W-:Y:S01]  /*2c00*/  ISETP.GT.AND P3, PT, R67.reuse, 0x28, PT ;  /* 0x000000284300780c */ /* 0x040fe20003f64270 */
[----:B------:R-:W1:Y:S01]  /*2c10*/  MUFU.TANH R10, R10 ;  /* 0x0000000a000a7308 */ /* 0x000e620000002400 */
[----:B------:R-:W-:Y:S01]  /*2c20*/  FSEL R90, R90, -INF , P2 ;  /* 0xff8000005a5a7808 */ /* 0x000fe20001000000 */
[-CC-:B------:R-:W-:Y:S01]  /*2c30*/  FFMA.FTZ R4, R104, R35.reuse, -R29.reuse ;  /* 0x0000002368047223 */ /* 0x180fe2000001081d */
[----:B------:R-:W-:Y:S01]  /*2c40*/  ISETP.GT.AND P2, PT, R67, 0x9, PT ;  /* 0x000000094300780c */ /* 0x000fe20003f44270 */
[--C-:B------:R-:W-:Y:S01]  /*2c50*/  FFMA.FTZ R5, R106, R35, -R29.reuse ;  /* 0x000000236a057223 */ /* 0x100fe2000001081d */
[----:B------:R-:W-:Y:S01]  /*2c60*/  FMNMX.FTZ R21, R90, R37, !PT ;  /* 0x000000255a157209 */ /* 0x000fe20007810000 */
[--C-:B------:R-:W-:Y:S01]  /*2c70*/  FFMA.FTZ R12, R108, R35, -R29.reuse ;  /* 0x000000236c0c7223 */ /* 0x100fe2000001081d */
[----:B------:R-:W-:Y:S01]  /*2c80*/  FSEL R76, R25, -INF , P2 ;  /* 0xff800000194c7808 */ /* 0x000fe20001000000 */
[----:B------:R-:W4:Y:S01]  /*2c90*/  MUFU.TANH R9, R9 ;  /* 0x0000000900097308 */ /* 0x000f220000002400 */
[----:B------:R-:W-:Y:S01]  /*2ca0*/  FMNMX.FTZ R21, R68, R21, !PT ;  /* 0x0000001544157209 */ /* 0x000fe20007810000 */
[-CC-:B------:R-:W-:Y:S01]  /*2cb0*/  FFMA.FTZ R20, R110, R35.reuse, -R29.reuse ;  /* 0x000000236e147223 */ /* 0x180fe2000001081d */
[C---:B------:R-:W-:Y:S01]  /*2cc0*/  ISETP.GT.AND P2, PT, R67.reuse, 0x11, PT ;  /* 0x000000114300780c */ /* 0x040fe20003f44270 */
[--C-:B------:R-:W-:Y:S01]  /*2cd0*/  FFMA.FTZ R31, R112, R35, -R29.reuse ;  /* 0x00000023701f7223 */ /* 0x100fe2000001081d */
[----:B------:R-:W-:Y:S01]  /*2ce0*/  FMNMX.FTZ R21, R76, R21, !PT ;  /* 0x000000154c157209 */ /* 0x000fe20007810000 */
[--C-:B------:R-:W-:Y:S01]  /*2cf0*/  FFMA.FTZ R33, R114, R35, -R29.reuse ;  /* 0x0000002372217223 */ /* 0x100fe2000001081d */
[----:B------:R-:W-:Y:S01]  /*2d00*/  FSEL R14, R14, -INF , P2 ;  /* 0xff8000000e0e7808 */ /* 0x000fe20001000000 */
[----:B------:R-:W5:Y:S01]  /*2d10*/  MUFU.TANH R13, R13 ;  /* 0x0000000d000d7308 */ /* 0x000f620000002400 */
        /* <DEDUP_REMOVED lines=10> */
[----:B------:R-:W-:Y:S01]  /*2dc0*/  ISETP.GT.AND P2, PT, R67, 0x21, PT ;  /* 0x000000214300780c */ /* 0x000fe20003f44270 */
[----:B------:R-:W-:Y:S01]  /*2dd0*/  FFMA.FTZ R38, R38, R35, -R29 ;  /* 0x0000002326267223 */ /* 0x000fe2000001081d */
[----:B------:R-:W-:-:S02]  /*2de0*/  FMNMX.FTZ R21, R8, R21, !PT ;  /* 0x0000001508157209 */ /* 0x000fc40007810000 */
[----:B--2---:R-:W-:Y:S01]  /*2df0*/  FSEL R84, R7, -INF , P2 ;  /* 0xff80000007547808 */ /* 0x004fe20001000000 */
[----:B------:R-:W2:Y:S01]  /*2e00*/  MUFU.TANH R24, R24 ;  /* 0x0000001800187308 */ /* 0x000ea20000002400 */
[----:B------:R-:W-:Y:S01]  /*2e10*/  FMNMX.FTZ R21, R82, R21, !PT ;  /* 0x0000001552157209 */ /* 0x000fe20007810000 */
[-CC-:B------:R-:W-:Y:S01]  /*2e20*/  FFMA.FTZ R7, R102, R35.reuse, -R29.reuse ;  /* 0x0000002366077223 */ /* 0x180fe2000001081d */
[----:B------:R-:W-:Y:S02]  /*2e30*/  ISETP.GT.AND P2, PT, R67, 0x29, PT ;  /* 0x000000294300780c */ /* 0x000fe40003f44270 */
[----:B---3--:R-:W-:Y:S01]  /*2e40*/  FSEL R86, R6, -INF , P3 ;  /* 0xff80000006567808 */ /* 0x008fe20001800000 */
[----:B------:R-:W-:-:S01]  /*2e50*/  FFMA.FTZ R6, R98, R35, -R29 ;  /* 0x0000002362067223 */ /* 0x000fc2000001081d */
[----:B------:R-:W-:Y:S01]  /*2e60*/  FMNMX.FTZ R21, R84, R21, !PT ;  /* 0x0000001554157209 */ /* 0x000fe20007810000 */
[----:B------:R-:W3:Y:S01]  /*2e70*/  MUFU.TANH R15, R15 ;  /* 0x0000000f000f7308 */ /* 0x000ee20000002400 */
[----:B------:R-:W-:-:S02]  /*2e80*/  ISETP.GT.AND P3, PT, R67, 0x30, PT ;  /* 0x000000304300780c */ /* 0x000fc40003f64270 */
[----:B-1----:R-:W-:Y:S02]  /*2e90*/  FSEL R10, R10, -INF , P2 ;  /* 0xff8000000a0a7808 */ /* 0x002fe40001000000 */
[----:B------:R-:W-:Y:S02]  /*2ea0*/  FMNMX.FTZ R21, R86, R21, !PT ;  /* 0x0000001556157209 */ /* 0x000fe40007810000 */
[----:B------:R-:W-:Y:S01]  /*2eb0*/  ISETP.GT.AND P2, PT, R67, 0x31, PT ;  /* 0x000000314300780c */ /* 0x000fe20003f44270 */
[----:B------:R-:W1:Y:S01]  /*2ec0*/  MUFU.TANH R28, R28 ;  /* 0x0000001c001c7308 */ /* 0x000e620000002400 */
[----:B----4-:R-:W-:Y:S01]  /*2ed0*/  FSEL R100, R9, -INF , P3 ;  /* 0xff80000009647808 */ /* 0x010fe20001800000 */
[----:B------:R-:W-:Y:S01]  /*2ee0*/  FFMA.FTZ R9, R96, R35, -R29 ;  /* 0x0000002360097223 */ /* 0x000fe2000001081d */
[----:B------:R-:W-:Y:S02]  /*2ef0*/  FMNMX.FTZ R21, R10, R21, !PT ;  /* 0x000000150a157209 */ /* 0x000fe40007810000 */
[----:B------:R-:W-:-:S02]  /*2f00*/  ISETP.GT.AND P3, PT, R67, 0x38, PT ;  /* 0x000000384300780c */ /* 0x000fc40003f64270 */
[----:B-----5:R-:W-:Y:S01]  /*2f10*/  FSEL R98, R13, -INF , P2 ;  /* 0xff8000000d627808 */ /* 0x020fe20001000000 */
[----:B------:R-:W4:Y:S01]  /*2f20*/  MUFU.TANH R39, R39 ;  /* 0x0000002700277308 */ /* 0x000f220000002400 */
[----:B------:R-:W-:Y:S01]  /*2f30*/  FMNMX.FTZ R21, R100, R21, !PT ;  /* 0x0000001564157209 */ /* 0x000fe20007810000 */
[-CC-:B------:R-:W-:Y:S01]  /*2f40*/  FFMA.FTZ R13, R74, R35.reuse, -R29.reuse ;  /* 0x000000234a0d7223 */ /* 0x180fe2000001081d */
[----:B------:R-:W-:Y:S02]  /*2f50*/  ISETP.GT.AND P2, PT, R67, 0x39, PT ;  /* 0x000000394300780c */ /* 0x000fe40003f44270 */
[----:B------:R-:W-:Y:S01]  /*2f60*/  FSEL R102, R11, -INF , P3 ;  /* 0xff8000000b667808 */ /* 0x000fe20001800000 */
[----:B------:R-:W-:-:S01]  /*2f70*/  FFMA.FTZ R11, R94, R35, -R29 ;  /* 0x000000235e0b7223 */ /* 0x000fc2000001081d */
[----:B------:R-:W-:Y:S01]  /*2f80*/  FMNMX.FTZ R21, R98, R21, !PT ;  /* 0x0000001562157209 */ /* 0x000fe20007810000 */
[----:B------:R-:W5:Y:S01]  /*2f90*/  MUFU.TANH R41, R41 ;  /* 0x0000002900297308 */ /* 0x000f620000002400 */
[----:B------:R-:W-:-:S02]  /*2fa0*/  ISETP.GT.AND P3, PT, R67, 0x40, PT ;  /* 0x000000404300780c */ /* 0x000fc40003f64270 */
[----:B--2---:R-:W-:Y:S01]  /*2fb0*/  FSEL R96, R24, -INF , P2 ;  /* 0xff80000018607808 */ /* 0x004fe20001000000 */
[----:B------:R-:W-:-:S01]  /*2fc0*/  FFMA.FTZ R24, R92, R35, -R29 ;  /* 0x000000235c187223 */ /* 0x000fc2000001081d */
[----:B------:R-:W-:Y:S02]  /*2fd0*/  FMNMX.FTZ R21, R102, R21, !PT ;  /* 0x0000001566157209 */ /* 0x000fe40007810000 */
[----:B------:R-:W-:Y:S01]  /*2fe0*/  ISETP.GT.AND P2, PT, R67, 0x41, PT ;  /* 0x000000414300780c */ /* 0x000fe20003f44270 */
[----:B------:R-:W2:Y:S01]  /*2ff0*/  MUFU.TANH R43, R43 ;  /* 0x0000002b002b7308 */ /* 0x000ea20000002400 */
[----:B---3--:R-:W-:Y:S01]  /*3000*/  FSEL R104, R15, -INF , P3 ;  /* 0xff8000000f687808 */ /* 0x008fe20001800000 */
[----:B------:R-:W-:Y:S01]  /*3010*/  FFMA.FTZ R15, R66, R35, -R29 ;  /* 0x00000023420f7223 */ /* 0x000fe2000001081d */
[----:B------:R-:W-:Y:S02]  /*3020*/  FMNMX.FTZ R21, R96, R21, !PT ;  /* 0x0000001560157209 */ /* 0x000fe40007810000 */
[----:B------:R-:W-:-:S02]  /*3030*/  ISETP.GT.AND P3, PT, R67, 0x48, PT ;  /* 0x000000484300780c */ /* 0x000fc40003f64270 */
[----:B-1----:R-:W-:Y:S01]  /*3040*/  FSEL R28, R28, -INF , P2 ;  /* 0xff8000001c1c7808 */ /* 0x002fe20001000000 */
[----:B------:R-:W1:Y:S01]  /*3050*/  MUFU.TANH R47, R47 ;  /* 0x0000002f002f7308 */ /* 0x000e620000002400 */
[----:B------:R-:W-:Y:S02]  /*3060*/  FMNMX.FTZ R21, R104, R21, !PT ;  /* 0x0000001568157209 */ /* 0x000fe40007810000 */
[----:B------:R-:W-:Y:S02]  /*3070*/  ISETP.GT.AND P2, PT, R67, 0x49, PT ;  /* 0x000000494300780c */ /* 0x000fe40003f44270 */
[----:B----4-:R-:W-:Y:S01]  /*3080*/  FSEL R94, R39, -INF , P3 ;  /* 0xff800000275e7808 */ /* 0x010fe20001800000 */
[----:B------:R-:W-:Y:S01]  /*3090*/  FFMA.FTZ R39, R32, R35, -R29 ;  /* 0x0000002320277223 */ /* 0x000fe2000001081d */
[----:B------:R-:W-:Y:S01]  /*30a0*/  FMNMX.FTZ R21, R28, R21, !PT ;  /* 0x000000151c157209 */ /* 0x000fe20007810000 */
[----:B------:R-:W3:Y:S01]  /*30b0*/  MUFU.TANH R45, R45 ;  /* 0x0000002d002d7308 */ /* 0x000ee20000002400 */
[----:B------:R-:W-:-:S02]  /*30c0*/  ISETP.GT.AND P3, PT, R67, 0x50, PT ;  /* 0x000000504300780c */ /* 0x000fc40003f64270 */
[----:B-----5:R-:W-:Y:S01]  /*30d0*/  FSEL R106, R41, -INF , P2 ;  /* 0xff800000296a7808 */ /* 0x020fe20001000000 */
[----:B------:R-:W-:-:S01]  /*30e0*/  FFMA.FTZ R41, R36, R35, -R29 ;  /* 0x0000002324297223 */ /* 0x000fc2000001081d */
[----:B------:R-:W-:Y:S01]  /*30f0*/  FMNMX.FTZ R21, R94, R21, !PT ;  /* 0x000000155e157209 */ /* 0x000fe20007810000 */
[----:B------:R-:W-:-:S01]  /*3100*/  FFMA.FTZ R36, R40, R35, -R29 ;  /* 0x0000002328247223 */ /* 0x000fc2000001081d */
[----:B------:R-:W-:Y:S01]  /*3110*/  ISETP.GT.AND P2, PT, R67, 0x51, PT ;  /* 0x000000514300780c */ /* 0x000fe20003f44270 */
[----:B------:R-:W4:Y:S01]  /*3120*/  MUFU.TANH R51, R51 ;  /* 0x0000003300337308 */ /* 0x000f220000002400 */
[----:B--2---:R-:W-:Y:S02]  /*3130*/  FSEL R92, R43, -INF , P3 ;  /* 0xff8000002b5c7808 */ /* 0x004fe40001800000 */
[----:B------:R-:W-:Y:S02]  /*3140*/  FMNMX.FTZ R21, R106, R21, !PT ;  /* 0x000000156a157209 */ /* 0x000fe40007810000 */
[----:B------:R-:W-:-:S02]  /*3150*/  ISETP.GT.AND P3, PT, R67, 0x58, PT ;  /* 0x000000584300780c */ /* 0x000fc40003f64270 */
[----:B-1----:R-:W-:Y:S01]  /*3160*/  FSEL R74, R47, -INF , P2 ;  /* 0xff8000002f4a7808 */ /* 0x002fe20001000000 */
[----:B------:R-:W1:Y:S01]  /*3170*/  MUFU.TANH R49, R49 ;  /* 0x0000003100317308 */ /* 0x000e620000002400 */
[----:B------:R-:W-:Y:S01]  /*3180*/  FMNMX.FTZ R21, R92, R21, !PT ;  /* 0x000000155c157209 */ /* 0x000fe20007810000 */
[-CC-:B------:R-:W-:Y:S01]  /*3190*/  FFMA.FTZ R47, R58, R35.reuse, -R29.reuse ;  /* 0x000000233a2f7223 */ /* 0x180fe2000001081d */
[----:B------:R-:W-:Y:S02]  /*31a0*/  ISETP.GT.AND P2, PT, R67, 0x59, PT ;  /* 0x000000594300780c */ /* 0x000fe40003f44270 */
[----:B---3--:R-:W-:Y:S01]  /*31b0*/  FSEL R108, R45, -INF , P3 ;  /* 0xff8000002d6c7808 */ /* 0x008fe20001800000 */
[----:B------:R-:W-:-:S01]  /*31c0*/  FFMA.FTZ R45, R54, R35, -R29 ;  /* 0x00000023362d7223 */ /* 0x000fc2000001081d */
        /* <DEDUP_REMOVED lines=31> */
[----:B------:R3:W-:Y:S01]  /*33c0*/  MUFU.EX2 R21, R39 ;  /* 0x0000002700157308 */ /* 0x0007e20000000800 */
[----:B-1----:R-:W-:-:S04]  /*33d0*/  FSEL R120, R63, -INF , P3 ;  /* 0xff8000003f787808 */ /* 0x002fc80001800000 */
[----:B------:R-:W-:-:S03]  /*33e0*/  FMNMX.FTZ R25, R120, R25, !PT ;  /* 0x0000001978197209 */ /* 0x000fc60007810000 */
[----:B------:R-:W-:Y:S01]  /*33f0*/  MUFU.EX2 R31, R31 ;  /* 0x0000001f001f7308 */ /* 0x000fe20000000800 */
[----:B--2---:R-:W-:Y:S01]  /*3400*/  FSEL R122, R65, -INF , P2 ;  /* 0xff800000417a7808 */ /* 0x004fe20001000000 */
[-CC-:B---3--:R-:W-:Y:S01]  /*3410*/  FFMA.FTZ R39, R46, R35.reuse, -R29.reuse ;  /* 0x000000232e277223 */ /* 0x188fe2000001081d */
[----:B------:R-:W-:-:S02]  /*3420*/  FFMA.FTZ R46, R52, R35, -R29 ;  /* 0x00000023342e7223 */ /* 0x000fc4000001081d */
[----:B------:R-:W-:Y:S01]  /*3430*/  FMNMX.FTZ R43, R122, R25, !PT ;  /* 0x000000197a2b7209 */ /* 0x000fe20007810000 */
[----:B------:R-:W-:-:S01]  /*3440*/  FFMA.FTZ R25, R42, R35, -R29 ;  /* 0x000000232a197223 */ /* 0x000fc2000001081d */
[-CC-:B------:R-:W-:Y:S01]  /*3450*/  FFMA.FTZ R42, R44, R35.reuse, -R29.reuse ;  /* 0x000000232c2a7223 */ /* 0x180fe2000001081d */
[----:B------:R-:W-:-:S01]  /*3460*/  FFMA.FTZ R44, R48, R35, -R29 ;  /* 0x00000023302c7223 */ /* 0x000fc2000001081d */
[----:B------:R-:W-:Y:S01]  /*3470*/  FFMA.FTZ R48, R56, R35, -R29 ;  /* 0x0000002338307223 */ /* 0x000fe2000001081d */
[----:B------:R-:W1:Y:S01]  /*3480*/  SHFL.BFLY PT, R124, R43, 0x2, 0x1f ;  /* 0x0c401f002b7c7f89 */ /* 0x000e6200000e0000 */
[----:B------:R-:W2:Y:S08]  /*3490*/  MUFU.EX2 R64, R64 ;  /* 0x0000004000407308 */ /* 0x000eb00000000800 */
[----:B------:R-:W3:Y:S08]  /*34a0*/  MUFU.EX2 R33, R33 ;  /* 0x0000002100217308 */ /* 0x000ef00000000800 */
[----:B------:R-:W4:Y:S01]  /*34b0*/  MUFU.EX2 R20, R20 ;  /* 0x0000001400147308 */ /* 0x000f220000000800 */
[----:B--2---:R-:W-:-:S01]  /*34c0*/  FADD.FTZ R26, R31, R64 ;  /* 0x000000401f1a7221 */ /* 0x004fc20000010000 */
[----:B-1----:R-:W-:Y:S01]  /*34d0*/  FMNMX.FTZ R124, R43, R124, !PT ;  /* 0x0000007c2b7c7209 */ /* 0x002fe20007810000 */
[----:B------:R-:W-:-:S01]  /*34e0*/  FFMA.FTZ R43, R50, R35, -R29 ;  /* 0x00000023322b7223 */ /* 0x000fc2000001081d */
[----:B------:R-:W-:-:S04]  /*34f0*/  FFMA.FTZ R50, R60, R35, -R29 ;  /* 0x000000233c327223 */ /* 0x000fc8000001081d */
[----:B------:R-:W1:Y:S01]  /*3500*/  MUFU.EX2 R12, R12 ;  /* 0x0000000c000c7308 */ /* 0x000e620000000800 */
[----:B---3--:R-:W-:-:S01]  /*3510*/  FADD.FTZ R69, R33, R26 ;  /* 0x0000001a21457221 */ /* 0x008fc20000010000 */
[----:B------:R-:W2:Y:S03]  /*3520*/  SHFL.BFLY PT, R49, R124, 0x1, 0x1f ;  /* 0x0c201f007c317f89 */ /* 0x000ea600000e0000 */
[----:B----4-:R-:W-:-:S03]  /*3530*/  FADD.FTZ R69, R20, R69 ;  /* 0x0000004514457221 */ /* 0x010fc60000010000 */
[----:B------:R-:W3:Y:S01]  /*3540*/  MUFU.EX2 R5, R5 ;  /* 0x0000000500057308 */ /* 0x000ee20000000800 */
[----:B------:R-:W-:-:S04]  /*3550*/  F2FP.SATFINITE.E4M3.F32.PACK_AB_MERGE_C R149, R20, R33, RZ ;  /* 0x000000211495723e */ /* 0x000fc800048070ff */
[----:B------:R-:W-:-:S03]  /*3560*/  F2FP.SATFINITE.E4M3.F32.PACK_AB_MERGE_C R149, R64, R31, R149 ;  /* 0x0000001f4095723e */ /* 0x000fc60004807095 */
[----:B------:R-:W4:Y:S08]  /*3570*/  MUFU.EX2 R4, R4 ;  /* 0x0000000400047308 */ /* 0x000f300000000800 */
[----:B------:R-:W5:Y:S01]  /*3580*/  MUFU.EX2 R7, R7 ;  /* 0x0000000700077308 */ /* 0x000f620000000800 */
[----:B--2---:R-:W-:Y:S01]  /*3590*/  FMNMX.FTZ R40, R124, R49, !PT ;  /* 0x000000317c287209 */ /* 0x004fe20007810000 */
[----:B------:R-:W-:Y:S01]  /*35a0*/  FFMA.FTZ R49, R62, R35, -R29 ;  /* 0x000000233e317223 */ /* 0x000fe2000001081d */
[----:B------:R-:W-:-:S02]  /*35b0*/  IMAD.MOV.U32 R124, RZ, RZ, R135 ;  /* 0x000000ffff7c7224 */ /* 0x000fc400078e0087 */
        /* <DEDUP_REMOVED lines=16> */
[----:B------:R-:W-:Y:S01]  /*36c0*/  FFMA.FTZ R55, R84, R35, -R51 ;  /* 0x0000002354377223 */ /* 0x000fe20000010833 */
[----:B-1----:R-:W-:-:S01]  /*36d0*/  FADD.FTZ R76, R12, R69 ;  /* 0x000000450c4c7221 */ /* 0x002fc20000010000 */
[-CC-:B------:R-:W-:Y:S01]  /*36e0*/  FFMA.FTZ R60, R86, R35.reuse, -R51.reuse ;  /* 0x00000023563c7223 */ /* 0x180fe20000010833 */
[----:B------:R-:W-:-:S01]  /*36f0*/  FFMA.FTZ R26, R74, R35, -R51 ;  /* 0x000000234a1a7223 */ /* 0x000fc20000010833 */
[----:B------:R-:W1:Y:S01]  /*3700*/  MUFU.EX2 R52, R52 ;  /* 0x0000003400347308 */ /* 0x000e620000000800 */
[----:B---3--:R-:W-:-:S01]  /*3710*/  FADD.FTZ R69, R5, R76 ;  /* 0x0000004c05457221 */ /* 0x008fc20000010000 */
[-CC-:B------:R-:W-:Y:S01]  /*3720*/  FFMA.FTZ R57, R100, R35.reuse, -R51.reuse ;  /* 0x0000002364397223 */ /* 0x180fe20000010833 */
[----:B------:R-:W-:-:S01]  /*3730*/  FFMA.FTZ R58, R98, R35, -R51 ;  /* 0x00000023623a7223 */ /* 0x000fc20000010833 */
[----:B------:R-:W-:Y:S01]  /*3740*/  FFMA.FTZ R62, R102, R35, -R51 ;  /* 0x00000023663e7223 */ /* 0x000fe20000010833 */
[----:B----4-:R-:W-:-:S01]  /*3750*/  FADD.FTZ R76, R4, R69 ;  /* 0x00000045044c7221 */ /* 0x010fc20000010000 */
[-CC-:B------:R-:W-:Y:S01]  /*3760*/  FFMA.FTZ R67, R96, R35.reuse, -R51.reuse ;  /* 0x0000002360437223 */ /* 0x180fe20000010833 */
[----:B------:R-:W-:-:S01]  /*3770*/  FFMA.FTZ R61, R104, R35, -R51 ;  /* 0x00000023683d7223 */ /* 0x000fc20000010833 */
[----:B------:R-:W3:Y:S01]  /*3780*/  MUFU.EX2 R53, R53 ;  /* 0x0000003500357308 */ /* 0x000ee20000000800 */
[----:B-----5:R-:W-:-:S01]  /*3790*/  FADD.FTZ R71, R7, R76 ;  /* 0x0000004c07477221 */ /* 0x020fc20000010000 */
[-CC-:B------:R-:W-:Y:S01]  /*37a0*/  FFMA.FTZ R28, R28, R35.reuse, -R51.reuse ;  /* 0x000000231c1c7223 */ /* 0x180fe20000010833 */
[----:B------:R-:W-:-:S01]  /*37b0*/  FFMA.FTZ R65, R94, R35, -R51 ;  /* 0x000000235e417223 */ /* 0x000fc20000010833 */
[----:B------:R-:W-:Y:S01]  /*37c0*/  FFMA.FTZ R68, R106, R35, -R51 ;  /* 0x000000236a447223 */ /* 0x000fe20000010833 */
[----:B--2---:R-:W-:-:S01]  /*37d0*/  FADD.FTZ R76, R6, R71 ;  /* 0x00000047064c7221 */ /* 0x004fc20000010000 */
[----:B------:R-:W-:Y:S01]  /*37e0*/  F2FP.SATFINITE.E4M3.F32.PACK_AB_MERGE_C R151, R7, R4, RZ ;  /* 0x000000040797723e */ /* 0x000fe200048070ff */
[----:B------:R-:W-:-:S01]  /*37f0*/  FFMA.FTZ R3, R92, R35, -R51 ;  /* 0x000000235c037223 */ /* 0x000fc20000010833 */
[----:B------:R-:W2:Y:S01]  /*3800*/  MUFU.EX2 R54, R54 ;  /* 0x0000003600367308 */ /* 0x000ea20000000800 */
[----:B-1----:R-:W-:-:S01]  /*3810*/  FADD.FTZ R10, R29, R52 ;  /* 0x000000341d0a7221 */ /* 0x002fc20000010000 */
[----:B------:R-:W-:Y:S01]  /*3820*/  FADD.FTZ R76, R9, R76 ;  /* 0x0000004c094c7221 */ /* 0x000fe20000010000 */
[----:B------:R-:W-:-:S01]  /*3830*/  FFMA.FTZ R108, R108, R35, -R51 ;  /* 0x000000236c6c7223 */ /* 0x000fc20000010833 */
[-CC-:B------:R-:W-:Y:S01]  /*3840*/  FFMA.FTZ R110, R110, R35.reuse, -R51.reuse ;  /* 0x000000236e6e7223 */ /* 0x180fe20000010833 */
[----:B------:R-:W-:-:S01]  /*3850*/  FFMA.FTZ R66, R66, R35, -R51 ;  /* 0x0000002342427223 */ /* 0x000fc20000010833 */
[----:B------:R-:W-:Y:S01]  /*3860*/  F2FP.SATFINITE.E4M3.F32.PACK_AB_MERGE_C R151, R5, R12, R151 ;  /* 0x0000000c0597723e */ /* 0x000fe20004807097 */
[----:B------:R-:W-:-:S01]  /*3870*/  FFMA.FTZ R114, R114, R35, -R51 ;  /* 0x0000002372727223 */ /* 0x000fc20000010833 */
[----:B------:R-:W1:Y:S01]  /*3880*/  MUFU.EX2 R37, R37 ;  /* 0x0000002500257308 */ /* 0x000e620000000800 */
[----:B---3--:R-:W-:-:S01]  /*3890*/  FADD.FTZ R27, R53, R10 ;  /* 0x0000000a351b7221 */ /* 0x008fc20000010000 */
[-CC-:B------:R-:W-:Y:S01]  /*38a0*/  FFMA.FTZ R116, R116, R35.reuse, -R51.reuse ;  /* 0x0000002374747223 */ /* 0x180fe20000010833 */
[----:B------:R-:W-:-:S01]  /*38b0*/  FFMA.FTZ R118, R118, R35, -R51 ;  /* 0x0000002376767223 */ /* 0x000fc20000010833 */
[-CC-:B------:R-:W-:Y:S01]  /*38c0*/  FFMA.FTZ R32, R32, R35.reuse, -R51.reuse ;  /* 0x0000002320207223 */ /* 0x180fe20000010833 */
[----:B------:R-:W-:-:S01]  /*38d0*/  FFMA.FTZ R120, R120, R35, -R51 ;  /* 0x0000002378787223 */ /* 0x000fc20000010833 */
[----:B------:R-:W-:Y:S01]  /*38e0*/  SHF.R.S32.HI R78, RZ, 0x1f, R89 ;  /* 0x0000001fff4e7819 */ /* 0x000fe20000011459 */
[----:B------:R-:W-:Y:S01]  /*38f0*/  IMAD.MOV.U32 R106, RZ, RZ, R135 ;  /* 0x000000ffff6a7224 */ /* 0x000fe200078e0087 */
[----:B------:R-:W3:Y:S01]  /*3900*/  MUFU.EX2 R14, R14 ;  /* 0x0000000e000e7308 */ /* 0x000ee20000000800 */
[----:B--2---:R-:W-:-:S01]  /*3910*/  FADD.FTZ R10, R54, R27 ;  /* 0x0000001b360a7221 */ /* 0x004fc20000010000 */
[----:B------:R-:W-:Y:S01]  /*3920*/  F2FP.SATFINITE.E4M3.F32.PACK_AB_MERGE_C R53, R54, R53, RZ ;  /* 0x000000353635723e */ /* 0x000fe200048070ff */
[----:B------:R-:W-:-:S02]  /*3930*/  IMAD.MOV.U32 R104, RZ, RZ, R135 ;  /* 0x000000ffff687224 */ /* 0x000fc400078e0087 */
[----:B------:R-:W-:Y:S01]  /*3940*/  IMAD.MOV.U32 R102, RZ, RZ, R135 ;  /* 0x000000ffff667224 */ /* 0x000fe200078e0087 */
[----:B------:R-:W-:Y:S01]  /*3950*/  F2FP.SATFINITE.E4M3.F32.PACK_AB_MERGE_C R148, R52, R29, R53 ;  /* 0x0000001d3494723e */ /* 0x000fe20004807035 */
[----:B------:R-:W-:Y:S01]  /*3960*/  IMAD.MOV.U32 R100, RZ, RZ, R135 ;  /* 0x000000ffff647224 */ /* 0x000fe200078e0087 */
[----:B------:R-:W2:Y:S01]  /*3970*/  MUFU.EX2 R56, R56 ;  /* 0x0000003800387308 */ /* 0x000ea20000000800 */
[----:B-1----:R-:W-:-:S01]  /*3980*/  FADD.FTZ R27, R37, R10 ;  /* 0x0000000a251b7221 */ /* 0x002fc20000010000 */
[----:B------:R-:W-:Y:S01]  /*3990*/  LEA.HI R10, R78, R89, RZ, 0x7 ;  /* 0x000000594e0a7211 */ /* 0x000fe200078f38ff */
[--C-:B------:R-:W-:Y:S02]  /*39a0*/  IMAD.MOV.U32 R98, RZ, RZ, R135.reuse ;  /* 0x000000ffff627224 */ /* 0x100fe400078e0087 */
[--C-:B------:R-:W-:Y:S02]  /*39b0*/  IMAD.MOV.U32 R96, RZ, RZ, R135.reuse ;  /* 0x000000ffff607224 */ /* 0x100fe400078e0087 */
[----:B------:R-:W-:Y:S01]  /*39c0*/  IMAD.MOV.U32 R94, RZ, RZ, R135 ;  /* 0x000000ffff5e7224 */ /* 0x000fe200078e0087 */
[----:B------:R-:W1:Y:S01]  /*39d0*/  MUFU.EX2 R59, R59 ;  /* 0x0000003b003b7308 */ /* 0x000e620000000800 */
[----:B---3--:R-:W-:-:S01]  /*39e0*/  FADD.FTZ R27, R14, R27 ;  /* 0x0000001b0e1b7221 */ /* 0x008fc20000010000 */
[----:B------:R-:W-:-:S02]  /*39f0*/  IMAD.MOV.U32 R92, RZ, RZ, R135 ;  /* 0x000000ffff5c7224 */ /* 0x000fc400078e0087 */
[--C-:B------:R-:W-:Y:S02]  /*3a00*/  IMAD.MOV.U32 R90, RZ, RZ, R135.reuse ;  /* 0x000000ffff5a7224 */ /* 0x100fe400078e0087 */
[----:B------:R-:W-:Y:S02]  /*3a10*/  IMAD.MOV.U32 R89, RZ, RZ, R135 ;  /* 0x000000ffff597224 */ /* 0x000fe400078e0087 */
[----:B------:R-:W3:Y:S01]  /*3a20*/  MUFU.EX2 R8, R8 ;  /* 0x0000000800087308 */ /* 0x000ee20000000800 */
[----:B--2---:R-:W-:-:S01]  /*3a30*/  FADD.FTZ R74, R56, R27 ;  /* 0x0000001b384a7221 */ /* 0x004fc20000010000 */
[-CC-:B------:R-:W-:Y:S01]  /*3a40*/  FFMA.FTZ R27, R112, R35.reuse, -R51.reuse ;  /* 0x00000023701b7223 */ /* 0x180fe20000010833 */
[----:B------:R-:W-:-:S01]  /*3a50*/  FFMA.FTZ R51, R122, R35, -R51 ;  /* 0x000000237a337223 */ /* 0x000fc20000010833 */
[--C-:B------:R-:W-:Y:S02]  /*3a60*/  IMAD.MOV.U32 R122, RZ, RZ, R135.reuse ;  /* 0x000000ffff7a7224 */ /* 0x100fe400078e0087 */
[----:B------:R-:W-:-:S02]  /*3a70*/  IMAD.MOV.U32 R112, RZ, RZ, R135 ;  /* 0x000000ffff707224 */ /* 0x000fc400078e0087 */
[----:B------:R-:W2:Y:S01]  /*3a80*/  MUFU.EX2 R55, R55 ;  /* 0x0000003700377308 */ /* 0x000ea20000000800 */
[----:B-1----:R-:W-:-:S01]  /*3a90*/  FADD.FTZ R69, R59, R74 ;  /* 0x0000004a3b457221 */ /* 0x002fc20000010000 */
[----:B------:R-:W-:-:S04]  /*3aa0*/  F2FP.SATFINITE.E4M3.F32.PACK_AB_MERGE_C R56, R59, R56, RZ ;  /* 0x000000383b38723e */ /* 0x000fc800048070ff */
[----:B------:R-:W-:Y:S02]  /*3ab0*/  F2FP.SATFINITE.E4M3.F32.PACK_AB_MERGE_C R150, R14, R37, R56 ;  /* 0x000000250e96723e */ /* 0x000fe40004807038 */
        /* <DEDUP_REMOVED lines=12> */
[----:B------:R-:W2:Y:S01]  /*3b80*/  MUFU.EX2 R57, R57 ;  /* 0x0000003900397308 */ /* 0x000ea20000000800 */
[----:B-1----:R-:W-:-:S01]  /*3b90*/  FADD.FTZ R74, R63, R74 ;  /* 0x0000004a3f4a7221 */ /* 0x002fc20000010000 */
[----:B------:R-:W-:-:S04]  /*3ba0*/  F2FP.SATFINITE.E4M3.F32.PACK_AB_MERGE_C R60, R63, R60, RZ ;  /* 0x0000003c3f3c723e */ /* 0x000fc800048070ff */
[----:B------:R-:W-:Y:S01]  /*3bb0*/  F2FP.SATFINITE.E4M3.F32.PACK_AB_MERGE_C R144, R55, R8, R60 ;  /* 0x000000083790723e */ /* 0x000fe2000480703c */
[----:B------:R-:W-:Y:S01]  /*3bc0*/  VIADD R8, R88, 0xfffffffe ;  /* 0xfffffffe58087836 */ /* 0x000fe20000000000 */
[----:B------:R-:W1:Y:S01]  /*3bd0*/  MUFU.EX2 R70, R70 ;  /* 0x0000004600467308 */ /* 0x000e620000000800 */
[----:B---3--:R-:W-:-:S01]  /*3be0*/  FADD.FTZ R73, R13, R76 ;  /* 0x0000004c0d497221 */ /* 0x008fc20000010000 */
[----:B------:R-:W-:-:S06]  /*3bf0*/  IMAD.MOV.U32 R88, RZ, RZ, R135 ;  /* 0x000000ffff587224 */ /* 0x000fcc00078e0087 */
        /* <DEDUP_REMOVED lines=14> */
[----:B------:R-:W-:-:S02]  /*3ce0*/  FADD.FTZ R11, R21, R30 ;  /* 0x0000001e150b7221 */ /* 0x000fc40000010000 */
[----:B------:R-:W3:Y:S01]  /*3cf0*/  MUFU.EX2 R34, R34 ;  /* 0x0000002200227308 */ /* 0x000ee20000000800 */
[----:B--2---:R-:W-:-:S01]  /*3d00*/  FADD.FTZ R4, R67, R4 ;  /* 0x0000000443047221 */ /* 0x004fc20000010000 */
[----:B------:R-:W-:-:S04]  /*3d10*/  F2FP.SATFINITE.E4M3.F32.PACK_AB_MERGE_C R62, R67, R62, RZ ;  /* 0x0000003e433e723e */ /* 0x000fc800048070ff */
[----:B------:R-:W-:Y:S02]  /*3d20*/  F2FP.SATFINITE.E4M3.F32.PACK_AB_MERGE_C R146, R58, R57, R62 ;  /* 0x000000393a92723e */ /* 0x000fe4000480703e */
        /* <DEDUP_REMOVED lines=15> */
[C---:B-1----:R-:W-:Y:S01]  /*3e20*/  F2FP.SATFINITE.E4M3.F32.PACK_AB_MERGE_C R65, R68.reuse, R65, RZ ;  /* 0x000000414441723e */ /* 0x042fe200048070ff */
[----:B------:R-:W-:-:S03]  /*3e30*/  FADD.FTZ R68, R68, R11 ;  /* 0x0000000b44447221 */ /* 0x000fc60000010000 */
[----:B------:R-:W-:-:S03]  /*3e40*/  F2FP.SATFINITE.E4M3.F32.PACK_AB_MERGE_C R140, R28, R61, R65 ;  /* 0x0000003d1c8c723e */ /* 0x000fc60004807041 */
        /* <DEDUP_REMOVED lines=8> */
[----:B------:R3:W4:Y:S01]  /*3ed0*/  MUFU.EX2 R69, R110 ;  /* 0x0000006e00457308 */ /* 0x0007220000000800 */
[----:B--2---:R-:W-:-:S07]  /*3ee0*/  FADD.FTZ R11, R39, R4 ;  /* 0x00000004270b7221 */ /* 0x004fce0000010000 */
[----:B------:R-:W2:Y:S01]  /*3ef0*/  MUFU.EX2 R27, R27 ;  /* 0x0000001b001b7308 */ /* 0x000ea20000000800 */
[----:B-1----:R-:W-:-:S01]  /*3f00*/  FADD.FTZ R4, R108, R9 ;  /* 0x000000096c047221 */ /* 0x002fc20000010000 */
[----:B---3--:R-:W-:-:S06]  /*3f10*/  IMAD.MOV.U32 R110, RZ, RZ, R135 ;  /* 0x000000ffff6e7224 */ /* 0x008fcc00078e0087 */
[----:B------:R-:W1:Y:S01]  /*3f20*/  MUFU.EX2 R66, R66 ;  /* 0x0000004200427308 */ /* 0x000e620000000800 */
[----:B----4-:R-:W-:-:S01]  /*3f30*/  FADD.FTZ R4, R69, R4 ;  /* 0x0000000445047221 */ /* 0x010fc20000010000 */
[----:B------:R-:W-:-:S04]  /*3f40*/  F2FP.SATFINITE.E4M3.F32.PACK_AB_MERGE_C R108, R69, R108, RZ ;  /* 0x0000006c456c723e */ /* 0x000fc800048070ff */
[----:B------:R-:W-:Y:S01]  /*3f50*/  F2FP.SATFINITE.E4M3.F32.PACK_AB_MERGE_C R142, R26, R3, R108 ;  /* 0x000000031a8e723e */ /* 0x000fe2000480706c */
[----:B------:R-:W-:Y:S01]  /*3f60*/  IMAD.MOV.U32 R108, RZ, RZ, R135 ;  /* 0x000000ffff6c7224 */ /* 0x000fe200078e0087 */
[----:B------:R-:W3:Y:S01]  /*3f70*/  MUFU.EX2 R114, R114 ;  /* 0x0000007200727308 */ /* 0x000ee20000000800 */
[----:B--2---:R-:W-:-:S07]  /*3f80*/  FADD.FTZ R9, R27, R4 ;  /* 0x000000041b097221 */ /* 0x004fce0000010000 */
[----:B------:R2:W4:Y:S01]  /*3f90*/  MUFU.EX2 R7, R116 ;  /* 0x0000007400077308 */ /* 0x0005220000000800 */
[----:B-1----:R-:W-:-:S07]  /*3fa0*/  FADD.FTZ R9, R66, R9 ;  /* 0x0000000942097221 */ /* 0x002fce0000010000 */
[----:B------:R-:W1:Y:S01]  /*3fb0*/  MUFU.EX2 R42, R42 ;  /* 0x0000002a002a7308 */ /* 0x000e620000000800 */
[----:B---3--:R-:W-:-:S01]  /*3fc0*/  FADD.FTZ R4, R114, R9 ;  /* 0x0000000972047221 */ /* 0x008fc20000010000 */
[----:B--2---:R-:W-:-:S06]  /*3fd0*/  IMAD.MOV.U32 R116, RZ, RZ, R135 ;  /* 0x000000ffff747224 */ /* 0x004fcc00078e0087 */
[----:B------:R-:W2:Y:S01]  /*3fe0*/  MUFU.EX2 R118, R118 ;  /* 0x0000007600767308 */ /* 0x000ea20000000800 */
[C---:B----4-:R-:W-:Y:S01]  /*3ff0*/  F2FP.SATFINITE.E4M3.F32.PACK_AB_MERGE_C R114, R7.reuse, R114, RZ ;  /* 0x000000720772723e */ /* 0x050fe200048070ff */
[----:B------:R-:W-:-:S03]  /*4000*/  FADD.FTZ R7, R7, R4 ;  /* 0x0000000407077221 */ /* 0x000fc60000010000 */
[----:B------:R-:W-:Y:S01]  /*4010*/  F2FP.SATFINITE.E4M3.F32.PACK_AB_MERGE_C R136, R66, R27, R114 ;  /* 0x0000001b4288723e */ /* 0x000fe20004807072 */
[----:B------:R-:W-:Y:S02]  /*4020*/  IMAD.MOV.U32 R114, RZ, RZ, R135 ;  /* 0x000000ffff727224 */ /* 0x000fe400078e0087 */
[----:B------:R-:W-:Y:S01]  /*4030*/  MUFU.EX2 R45, R45 ;  /* 0x0000002d002d7308 */ /* 0x000fe20000000800 */
[C---:B-1----:R-:W-:Y:S01]  /*4040*/  F2FP.SATFINITE.E4M3.F32.PACK_AB_MERGE_C R39, R42.reuse, R39, RZ ;  /* 0x000000272a27723e */ /* 0x042fe200048070ff */
[----:B------:R-:W-:-:S03]  /*4050*/  FADD.FTZ R42, R42, R11 ;  /* 0x0000000b2a2a7221 */ /* 0x000fc60000010000 */
[----:B------:R-:W-:-:S03]  /*4060*/  F2FP.SATFINITE.E4M3.F32.PACK_AB_MERGE_C R143, R36, R25, R39 ;  /* 0x00000019248f723e */ /* 0x000fc60004807027 */
[----:B------:R-:W1:Y:S01]  /*4070*/  MUFU.EX2 R46, R46 ;  /* 0x0000002e002e7308 */ /* 0x000e620000000800 */
[----:B--2---:R-:W-:-:S07]  /*4080*/  FADD.FTZ R4, R118, R7 ;  /* 0x0000000776047221 */ /* 0x004fce0000010000 */
[----:B------:R-:W2:Y:S08]  /*4090*/  MUFU.EX2 R43, R43 ;  /* 0x0000002b002b7308 */ /* 0x000eb00000000800 */
        /* <DEDUP_REMOVED lines=12> */
[----:B------:R-:W-:Y:S01]  /*4160*/  SHF.R.S32.HI R7, RZ, 0x7, R10 ;  /* 0x00000007ff077819 */ /* 0x000fe2000001140a */
[----:B------:R-:W-:-:S03]  /*4170*/  FADD.FTZ R46, R46, R45 ;  /* 0x0000002d2e2e7221 */ /* 0x000fc60000010000 */
[----:B------:R-:W-:Y:S02]  /*4180*/  VIMNMX R7, RZ, R7, !PT ;  /* 0x00000007ff077248 */ /* 0x000fe40007fe0100 */
[----:B------:R-:W2:Y:S02]  /*4190*/  MUFU.EX2 R47, R47 ;  /* 0x0000002f002f7308 */ /* 0x000ea40000000800 */
[----:B------:R-:W-:-:S06]  /*41a0*/  ISETP.GE.AND P2, PT, R8, R7, PT ;  /* 0x000000070800720c */ /* 0x000fcc0003f46270 */
[----:B------:R-:W3:Y:S01]  /*41b0*/  MUFU.EX2 R48, R48 ;  /* 0x0000003000307308 */ /* 0x000ee20000000800 */
[----:B-1----:R-:W-:-:S07]  /*41c0*/  F2FP.SATFINITE.E4M3.F32.PACK_AB_MERGE_C R6, R50, R49, RZ ;  /* 0x000000313206723e */ /* 0x002fce00048070ff */
[----:B------:R-:W1:Y:S01]  /*41d0*/  MUFU.EX2 R51, R51 ;  /* 0x0000003300337308 */ /* 0x000e620000000800 */
[----:B--2---:R-:W-:-:S01]  /*41e0*/  FADD.FTZ R9, R47, R46 ;  /* 0x0000002e2f097221 */ /* 0x004fc20000010000 */
[----:B---3--:R-:W-:-:S03]  /*41f0*/  F2FP.SATFINITE.E4M3.F32.PACK_AB_MERGE_C R139, R48, R47, R6 ;  /* 0x0000002f308b723e */ /* 0x008fc60004807006 */
[----:B------:R-:W-:-:S04]  /*4200*/  FADD.FTZ R48, R48, R9 ;  /* 0x0000000930307221 */ /* 0x000fc80000010000 */
[----:B------:R-:W-:Y:S01]  /*4210*/  FADD.FTZ R3, R49, R48 ;  /* 0x0000003031037221 */ /* 0x000fe20000010000 */
[----:B-1----:R-:W-:-:S03]  /*4220*/  F2FP.SATFINITE.E4M3.F32.PACK_AB_MERGE_C R6, R51, R120, RZ ;  /* 0x000000783306723e */ /* 0x002fc600048070ff */
[----:B------:R-:W-:Y:S01]  /*4230*/  FADD.FTZ R3, R50, R3 ;  /* 0x0000000332037221 */ /* 0x000fe20000010000 */
[----:B------:R-:W-:-:S01]  /*4240*/  FADD.FTZ R4, R51, R4 ;  /* 0x0000000433047221 */ /* 0x000fc20000010000 */
[--C-:B------:R-:W-:Y:S01]  /*4250*/  IMAD.MOV.U32 R120, RZ, RZ, R135.reuse ;  /* 0x000000ffff787224 */ /* 0x100fe200078e0087 */
[----:B------:R-:W-:Y:S01]  /*4260*/  F2FP.SATFINITE.E4M3.F32.PACK_AB_MERGE_C R138, R5, R118, R6 ;  /* 0x00000076058a723e */ /* 0x000fe20004807006 */
        /* <DEDUP_REMOVED lines=30> */
[----:B------:R-:W-:Y:S01]  /*4450*/  ULDC UR20, c[0x0][0x288] ;  /* 0x0000a20000147ab9 */ /* 0x000fe20000000800 */
[----:B------:R-:W-:Y:S01]  /*4460*/  ULDC UR21, c[0x0][0x404] ;  /* 0x0001010000157ab9 */ /* 0x000fe20000000800 */
[----:B------:R-:W-:-:S05]  /*4470*/  ULDC.64 UR18, c[0x0][0x3f8] ;  /* 0x0000fe0000127ab9 */ /* 0x000fca0000000a00 */
.L_x_9498:
[----:B------:R-:W-:-:S04]  /*4480*/  UISETP.NE.AND UP0, UPT, UR17, 0x1, UPT ;  /* 0x000000011100788c */ /* 0x000fc8000bf05270 */
[----:B------:R-:W-:-:S06]  /*4490*/  USEL UR6, URZ, 0x1, UP0 ;  /* 0x000000013f067887 */ /* 0x000fcc0008000000 */
[----:B------:R-:W-:Y:S01]  /*44a0*/  LOP3.LUT R2, R9, UR6, RZ, 0x3c, !PT ;  /* 0x0000000609027c12 */ /* 0x000fe2000f8e3cff */
[----:B------:R-:W-:Y:S06]  /*44b0*/  @!P1 BRA `(.L_x_9489) ;  /* 0x0000000000049947 */ /* 0x000fec0003800000 */
[----:B------:R-:W-:Y:S01]  /*44c0*/  BPT.TRAP 0x1 ;  /* 0x000000040000795c */ /* 0x000fe20000300000 */
.L_x_9489:
        /* <DEDUP_REMOVED lines=8> */
.L_x_9490:
[----:B--2---:R-:W-:Y:S05]  /*4550*/  @P2 BRA `(.L_x_9491) ;  /* 0x0000000000082947 */ /* 0x004fea0003800000 */
[----:B------:R-:W2:Y:S02]  /*4560*/  SYNCS.PHASECHK.TRANS64.TRYWAIT P2, [UR22+0x19c30], R10 ;  /* 0x019c300aff0075a7 */ /* 0x000ea40008040156 */
[----:B--2---:R-:W-:Y:S05]  /*4570*/  @!P2 BRA `(.L_x_9492) ;  /* 0x000000a000a4a947 */ /* 0x004fea0003800000 */
.L_x_9491:
        /* <DEDUP_REMOVED lines=17> */
.L_x_9493:
[----:B------:R-:W-:Y:S01]  /*4690*/  ULEA UR7, UR17, UR39, 0x3 ;  /* 0x0000002711077291 */ /* 0x000fe2000f8e183f */
[----:B------:R-:W-:-:S08]  /*46a0*/  SHF.L.U32 R9, R9, 0x1f, RZ ;  /* 0x0000001f09097819 */ /* 0x000fd000000006ff */
[----:B------:R3:W4:Y:S01]  /*46b0*/  SYNCS.PHASECHK.TRANS64.TRYWAIT P2, [UR7+0x19c50], R9 ;  /* 0x019c5009ff0075a7 */ /* 0x0007220008040147 */
[----:B------:R-:W-:Y:S05]  /*46c0*/  @!P1 BRA `(.L_x_9494) ;  /* 0x0000000000049947 */ /* 0x000fea0003800000 */
[----:B------:R-:W-:Y:S01]  /*46d0*/  BPT.TRAP 0x1 ;  /* 0x000000040000795c */ /* 0x000fe20000300000 */
.L_x_9494:
[----:B----4-:R-:W-:Y:S05]  /*46e0*/  @P2 BRA `(.L_x_9495) ;  /* 0x0000000000082947 */ /* 0x010fea0003800000 */
[----:B------:R-:W4:Y:S02]  /*46f0*/  SYNCS.PHASECHK.TRANS64.TRYWAIT P2, [UR7+0x19c50], R9 ;  /* 0x019c5009ff0075a7 */ /* 0x000f240008040147 */
[----:B----4-:R-:W-:Y:S05]  /*4700*/  @!P2 BRA `(.L_x_9496) ;  /* 0x000000a00058a947 */ /* 0x010fea0003800000 */
.L_x_9495:
[----:B------:R-:W-:Y:S01]  /*4710*/  UIADD3 UR6, UR39, 0x3000, URZ ;  /* 0x0000300027067890 */ /* 0x000fe2000fffe03f */
[----:B------:R-:W-:Y:S01]  /*4720*/  WARPGROUP.ARRIVE ;  /* 0x00000000000079c5 */ /* 0x000fe20000000000 */
[----:B------:R-:W-:Y:S01]  /*4730*/  UMOV UR11, 0x40000040 ;  /* 0x40000040000b7882 */ /* 0x000fe20000000000 */
[C---:B-1-3--:R-:W-:Y:S01]  /*4740*/  FMUL.FTZ R9, R0.reuse, R24 ;  /* 0x0000001800097220 */ /* 0x04afe20000410000 */
[----:B------:R-:W-:Y:S01]  /*4750*/  USHF.R.U32.HI UR6, URZ, 0x4, UR6 ;  /* 0x000000043f067899 */ /* 0x000fe20008011606 */
[C---:B------:R-:W-:Y:S01]  /*4760*/  FMUL.FTZ R24, R0.reuse, R33 ;  /* 0x0000002100187220 */ /* 0x040fe20000410000 */
[C---:B------:R-:W-:Y:S01]  /*4770*/  FMUL.FTZ R33, R0.reuse, R42 ;  /* 0x0000002a00217220 */ /* 0x040fe20000410000 */
[C---:B------:R-:W-:Y:S01]  /*4780*/  FMUL.FTZ R42, R0.reuse, R51 ;  /* 0x00000033002a7220 */ /* 0x040fe20000410000 */
[----:B------:R-:W-:Y:S01]  /*4790*/  ULOP3.LUT UR6, UR6, 0x3fff, URZ, 0xc0, !UPT ;  /* 0x00003fff06067892 */ /* 0x000fe2000f8ec03f */
[----:B------:R-:W1:Y:S01]  /*47a0*/  LDC R51, c[0x0][0x2e0] ;  /* 0x0000b800ff337b82 */ /* 0x000e620000000800 */
[C---:B------:R-:W-:Y:S01]  /*47b0*/  FMUL.FTZ R14, R0.reuse, R29 ;  /* 0x0000001d000e7220 */ /* 0x040fe20000410000 */
[C---:B------:R-:W-:Y:S01]  /*47c0*/  FMUL.FTZ R29, R0.reuse, R38 ;  /* 0x00000026001d7220 */ /* 0x040fe20000410000 */
[----:B------:R-:W-:Y:S01]  /*47d0*/  ULOP3.LUT UR6, UR6, 0x10000, URZ, 0xfc, !UPT ;  /* 0x0001000006067892 */ /* 0x000fe2000f8efc3f */
[C---:B------:R-:W-:Y:S01]  /*47e0*/  FMUL.FTZ R38, R0.reuse, R47 ;  /* 0x0000002f00267220 */ /* 0x040fe20000410000 */
[----:B------:R-:W-:Y:S01]  /*47f0*/  UISETP.NE.U32.AND UP0, UPT, UR18, URZ, UPT ;  /* 0x0000003f1200728c */ /* 0x000fe2000bf05070 */
[----:B------:R-:W-:Y:S01]  /*4800*/  IMAD.MOV.U32 R47, RZ, RZ, -0x80 ;  /* 0xffffff80ff2f7424 */ /* 0x000fe200078e00ff */
[----:B------:R-:W-:Y:S01]  /*4810*/  UIMAD UR6, UR17, 0x300, UR6 ;  /* 0x00000300110678a4 */ /* 0x000fe2000f8e0206 */
[----:B------:R-:W-:Y:S01]  /*4820*/  FMUL.FTZ R21, R0, R32 ;  /* 0x0000002000157220 */ /* 0x000fe20000410000 */
[----:B------:R-:W-:Y:S01]  /*4830*/  UISETP.NE.AND.EX UP0, UPT, UR19, URZ, UPT, UP0 ;  /* 0x0000003f1300728c */ /* 0x000fe2000bf05300 */
[----:B------:R-:W-:-:S02]  /*4840*/  IMAD R47, R8, R47, 0x1 ;  /* 0x00000001082f7424 */ /* 0x000fc400078e022f */
[C---:B------:R-:W-:Y:S01]  /*4850*/  FMUL.FTZ R32, R0.reuse, R41 ;  /* 0x0000002900207220 */ /* 0x040fe20000410000 */
[C---:B------:R-:W-:Y:S01]  /*4860*/  FMUL.FTZ R41, R0.reuse, R50 ;  /* 0x0000003200297220 */ /* 0x040fe20000410000 */
[C---:B--2---:R-:W-:Y:S01]  /*4870*/  FMUL.FTZ R10, R0.reuse, R25 ;  /* 0x00000019000a7220 */ /* 0x044fe20000410000 */
[----:B------:R-:W-:Y:S01]  /*4880*/  UMOV UR10, UR6 ;  /* 0x00000006000a7c82 */ /* 0x000fe20008000000 */
[----:B------:R-:W-:Y:S01]  /*4890*/  VIADD R50, R47, UR42 ;  /* 0x0000002a2f327c36 */ /* 0x000fe20008000000 */
[----:B------:R-:W-:Y:S01]  /*48a0*/  QGMMA.64x96x32.F32.E4M3.E4M3 R88, R148, gdesc[UR8], R88, gsb0 ;  /* 0x0160000894587df3 */ /* 0x000fe20008000858 */
[----:B------:R-:W-:Y:S01]  /*48b0*/  UIADD3 UR10, UR6, 0x2, URZ ;  /* 0x00000002060a7890 */ /* 0x000fe2000fffe03f */
[C---:B------:R-:W-:Y:S01]  /*48c0*/  FMUL.FTZ R25, R0.reuse, R34 ;  /* 0x0000002200197220 */ /* 0x040fe20000410000 */
[----:B------:R-:W-:Y:S01]  /*48d0*/  UMOV UR11, 0x40000040 ;  /* 0x40000040000b7882 */ /* 0x000fe20000000000 */
        /* <DEDUP_REMOVED lines=44> */
[----:B------:R-:W-:-:S05]  /*4ba0*/  WARPGROUP.ARRIVE ;  /* 0x00000000000079c5 */ /* 0x000fca0000000000 */
[----:B------:R-:W5:Y:S01]  /*4bb0*/  MUFU.TANH R40, R40 ;  /* 0x0000002800287308 */ /* 0x000f620000002400 */
[----:B------:R-:W-:Y:S01]  /*4bc0*/  QGMMA.64x96x32.F32.E4M3.E4M3 R88, R144, gdesc[UR8], R88, gsb0 ;  /* 0x0160000890587df3 */ /* 0x000fe20008000858 */
[----:B------:R-:W-:-:S06]  /*4bd0*/  USEL UR10, UR21, 0x1, UP0 ;  /* 0x00000001150a7887 */ /* 0x000fcc0008000000 */
[----:B------:R-:W5:Y:S01]  /*4be0*/  MUFU.TANH R43, R43 ;  /* 0x0000002b002b7308 */ /* 0x000f620000002400 */
[----:B------:R-:W-:Y:S01]  /*4bf0*/  UMOV UR11, 0x40000040 ;  /* 0x40000040000b7882 */ /* 0x000fe20000000000 */
[----:B-1----:R-:W-:Y:S01]  /*4c00*/  IMAD R51, R51, UR10, R50 ;  /* 0x0000000a33337c24 */ /* 0x002fe2000f8e0232 */
[----:B------:R-:W-:Y:S01]  /*4c10*/  UIADD3 UR10, UR6, 0x4, URZ ;  /* 0x00000004060a7890 */ /* 0x000fe2000fffe03f */
[C---:B------:R-:W-:Y:S01]  /*4c20*/  FMUL.FTZ R50, R0.reuse, R59 ;  /* 0x0000003b00327220 */ /* 0x040fe20000410000 */
[C---:B------:R-:W-:Y:S01]  /*4c30*/  FMUL.FTZ R59, R0.reuse, R70 ;  /* 0x00000046003b7220 */ /* 0x040fe20000410000 */
[----:B------:R-:W-:Y:S02]  /*4c40*/  VIADD R52, R51, -UR20 ;  /* 0x8000001433347c36 */ /* 0x000fe40008000000 */
[----:B------:R-:W1:Y:S01]  /*4c50*/  MUFU.TANH R45, R45 ;  /* 0x0000002d002d7308 */ /* 0x000e620000002400 */
[----:B------:R-:W-:Y:S01]  /*4c60*/  FMUL.FTZ R70, R0, R82 ;  /* 0x0000005200467220 */ /* 0x000fe20000410000 */
[----:B------:R-:W-:Y:S01]  /*4c70*/  UIADD3 UR6, UR6, 0x6, URZ ;  /* 0x0000000606067890 */ /* 0x000fe2000fffe03f */
[----:B------:R-:W-:-:S02]  /*4c80*/  IMAD R51, R17, -0x2, R52 ;  /* 0xfffffffe11337824 */ /* 0x000fc400078e0234 */
[----:B------:R-:W-:Y:S02]  /*4c90*/  FMUL.FTZ R52, R0, R60 ;  /* 0x0000003c00347220 */ /* 0x000fe40000410000 */
[----:B------:R-:W-:Y:S01]  /*4ca0*/  IMAD.IADD R51, R22, 0x1, R51 ;  /* 0x0000000116337824 */ /* 0x000fe200078e0233 */
[----:B------:R-:W1:Y:S04]  /*4cb0*/  MUFU.TANH R48, R48 ;  /* 0x0000003000307308 */ /* 0x000e680000002400 */
[C---:B------:R-:W-:Y:S02]  /*4cc0*/  ISETP.GT.AND P2, PT, R51.reuse, RZ, PT ;  /* 0x000000ff3300720c */ /* 0x040fe40003f44270 */
[----:B------:R-:W-:Y:S02]  /*4cd0*/  ISETP.GT.AND P3, PT, R51, 0x1, PT ;  /* 0x000000013300780c */ /* 0x000fe40003f64270 */
[----:B--2---:R-:W-:Y:S01]  /*4ce0*/  FSEL R54, R9, -INF , P2 ;  /* 0xff80000009367808 */ /* 0x004fe20001000000 */
[----:B------:R-:W2:Y:S01]  /*4cf0*/  MUFU.TANH R49, R49 ;  /* 0x0000003100317308 */ /* 0x000ea20000002400 */
[----:B------:R-:W-:-:S02]  /*4d00*/  ISETP.GT.AND P2, PT, R51, 0x8, PT ;  /* 0x000000083300780c */ /* 0x000fc40003f44270 */
[----:B---3--:R-:W-:Y:S02]  /*4d10*/  FSEL R10, R10, -INF , P3 ;  /* 0xff8000000a0a7808 */ /* 0x008fe40001800000 */
[----:B------:R-:W-:Y:S02]  /*4d20*/  FMNMX.FTZ R53, R54, R5, !PT ;  /* 0x0000000536357209 */ /* 0x000fe40007810000 */
[----:B------:R-:W-:Y:S01]  /*4d30*/  ISETP.GT.AND P3, PT, R51, 0x9, PT ;  /* 0x000000093300780c */ /* 0x000fe20003f64270 */
[----:B------:R-:W3:Y:S01]  /*4d40*/  MUFU.TANH R52, R52 ;  /* 0x0000003400347308 */ /* 0x000ee20000002400 */
[----:B----4-:R-:W-:Y:S02]  /*4d50*/  FSEL R56, R13, -INF , P2 ;  /* 0xff8000000d387808 */ /* 0x010fe40001000000 */
[----:B------:R-:W-:Y:S02]  /*4d60*/  FMNMX.FTZ R53, R10, R53, !PT ;  /* 0x000000350a357209 */ /* 0x000fe40007810000 */
[----:B------:R-:W-:-:S02]  /*4d70*/  ISETP.GT.AND P2, PT, R51, 0x10, PT ;  /* 0x000000103300780c */ /* 0x000fc40003f44270 */
[----:B-----5:R-:W-:Y:S01]  /*4d80*/  FSEL R14, R14, -INF , P3 ;  /* 0xff8000000e0e7808 */ /* 0x020fe20001800000 */
        /* <DEDUP_REMOVED lines=10> */
[----:B------:R4:W5:Y:S01]  /*4e30*/  MUFU.TANH R9, R61 ;  /* 0x0000003d00097308 */ /* 0x0009620000002400 */
[----:B------:R-:W-:Y:S02]  /*4e40*/  FSEL R60, R27, -INF , P2 ;  /* 0xff8000001b3c7808 */ /* 0x000fe40001000000 */
[----:B------:R-:W-:Y:S02]  /*4e50*/  FMNMX.FTZ R53, R24, R53, !PT ;  /* 0x0000003518357209 */ /* 0x000fe40007810000 */
[----:B------:R-:W-:-:S02]  /*4e60*/  ISETP.GT.AND P2, PT, R51, 0x20, PT ;  /* 0x000000203300780c */ /* 0x000fc40003f44270 */
[----:B------:R-:W-:Y:S01]  /*4e70*/  FSEL R28, R28, -INF , P3 ;  /* 0xff8000001c1c7808 */ /* 0x000fe20001800000 */
[----:B------:R1:W5:Y:S01]  /*4e80*/  MUFU.TANH R27, R65 ;  /* 0x00000041001b7308 */ /* 0x0003620000002400 */
[----:B------:R-:W-:Y:S01]  /*4e90*/  FMNMX.FTZ R53, R60, R53, !PT ;  /* 0x000000353c357209 */ /* 0x000fe20007810000 */
[C---:B----4-:R-:W-:Y:S01]  /*4ea0*/  FMUL.FTZ R61, R0.reuse, R71 ;  /* 0x00000047003d7220 */ /* 0x050fe20000410000 */
[----:B------:R-:W-:Y:S01]  /*4eb0*/  ISETP.GT.AND P3, PT, R51, 0x21, PT ;  /* 0x000000213300780c */ /* 0x000fe20003f64270 */
[----:B------:R-:W-:Y:S01]  /*4ec0*/  FMUL.FTZ R71, R0, R83 ;  /* 0x0000005300477220 */ /* 0x000fe20000410000 */
[----:B------:R-:W-:Y:S02]  /*4ed0*/  FSEL R62, R31, -INF , P2 ;  /* 0xff8000001f3e7808 */ /* 0x000fe40001000000 */
[----:B------:R-:W-:Y:S01]  /*4ee0*/  FMNMX.FTZ R53, R28, R53, !PT ;  /* 0x000000351c357209 */ /* 0x000fe20007810000 */
[----:B------:R4:W5:Y:S01]  /*4ef0*/  MUFU.TANH R31, R68 ;  /* 0x00000044001f7308 */ /* 0x0009620000002400 */
[----:B------:R-:W-:Y:S01]  /*4f00*/  ISETP.GT.AND P2, PT, R51, 0x28, PT ;  /* 0x000000283300780c */ /* 0x000fe20003f44270 */
[----:B-1----:R-:W-:Y:S01]  /*4f10*/  FMUL.FTZ R65, R0, R75 ;  /* 0x0000004b00417220 */ /* 0x002fe20000410000 */
[----:B------:R-:W-:-:S02]  /*4f20*/  FSEL R32, R32, -INF , P3 ;  /* 0xff80000020207808 */ /* 0x000fc40001800000 */
[----:B------:R-:W-:Y:S02]  /*4f30*/  FMNMX.FTZ R53, R62, R53, !PT ;  /* 0x000000353e357209 */ /* 0x000fe40007810000 */
[----:B------:R-:W-:Y:S01]  /*4f40*/  ISETP.GT.AND P3, PT, R51, 0x29, PT ;  /* 0x000000293300780c */ /* 0x000fe20003f64270 */
[----:B------:R-:W-:Y:S01]  /*4f50*/  MUFU.TANH R11, R11 ;  /* 0x0000000b000b7308 */ /* 0x000fe20000002400 */
[----:B------:R-:W-:Y:S02]  /*4f60*/  FSEL R64, R35, -INF , P2 ;  /* 0xff80000023407808 */ /* 0x000fe40001000000 */
[----:B------:R-:W-:Y:S02]  /*4f70*/  FMNMX.FTZ R53, R32, R53, !PT ;  /* 0x0000003520357209 */ /* 0x000fe40007810000 */
[C---:B------:R-:W-:Y:S02]  /*4f80*/  ISETP.GT.AND P2, PT, R51.reuse, 0x30, PT ;  /* 0x000000303300780c */ /* 0x040fe40003f44270 */
[----:B------:R-:W-:Y:S01]  /*4f90*/  FSEL R36, R36, -INF , P3 ;  /* 0xff80000024247808 */ /* 0x000fe20001800000 */
[----:B------:R1:W5:Y:S01]  /*4fa0*/  MUFU.TANH R35, R69 ;  /* 0x0000004500237308 */ /* 0x0003620000002400 */
[----:B------:R-:W-:Y:S01]  /*4fb0*/  FMNMX.FTZ R55, R64, R53, !PT ;  /* 0x0000003540377209 */ /* 0x000fe20007810000 */
[----:B------:R-:W-:Y:S01]  /*4fc0*/  FMUL.FTZ R53, R0, R72 ;  /* 0x0000004800357220 */ /* 0x000fe20000410000 */
[----:B------:R-:W-:-:S02]  /*4fd0*/  ISETP.GT.AND P3, PT, R51, 0x31, PT ;  /* 0x000000313300780c */ /* 0x000fc40003f64270 */
[----:B----4-:R-:W-:Y:S02]  /*4fe0*/  FSEL R68, R39, -INF , P2 ;  /* 0xff80000027447808 */ /* 0x010fe40001000000 */
[----:B------:R-:W-:Y:S01]  /*4ff0*/  FMNMX.FTZ R55, R36, R55, !PT ;  /* 0x0000003724377209 */ /* 0x000fe20007810000 */
[----:B------:R4:W5:Y:S01]  /*5000*/  MUFU.TANH R39, R53 ;  /* 0x0000003500277308 */ /* 0x0009620000002400 */
[C---:B------:R-:W-:Y:S01]  /*5010*/  ISETP.GT.AND P2, PT, R51.reuse, 0x38, PT ;  /* 0x000000383300780c */ /* 0x040fe20003f44270 */
[----:B-1----:R-:W-:Y:S01]  /*5020*/  FMUL.FTZ R69, R0, R79 ;  /* 0x0000004f00457220 */ /* 0x002fe20000410000 */
[----:B------:R-:W-:Y:S01]  /*5030*/  FSEL R72, R40, -INF , P3 ;  /* 0xff80000028487808 */ /* 0x000fe20001800000 */
[----:B------:R-:W-:Y:S01]  /*5040*/  FMUL.FTZ R40, R0, R73 ;  /* 0x0000004900287220 */ /* 0x000fe20000410000 */
[----:B------:R-:W-:Y:S02]  /*5050*/  FMNMX.FTZ R55, R68, R55, !PT ;  /* 0x0000003744377209 */ /* 0x000fe40007810000 */
[----:B------:R-:W-:Y:S01]  /*5060*/  ISETP.GT.AND P3, PT, R51, 0x39, PT ;  /* 0x000000393300780c */ /* 0x000fe20003f64270 */
[----:B------:R-:W-:Y:S01]  /*5070*/  MUFU.TANH R12, R12 ;  /* 0x0000000c000c7308 */ /* 0x000fe20000002400 */
[----:B------:R-:W-:-:S02]  /*5080*/  WARPGROUP.DEPBAR.LE gsb0, 0x0 ;  /* 0x00008000000079c5 */ /* 0x000fc40000010000 */
[----:B------:R-:W-:Y:S01]  /*5090*/  FSEL R144, R43, -INF , P2 ;  /* 0xff8000002b907808 */ /* 0x000fe20001000000 */
[----:B------:R-:W-:Y:S01]  /*50a0*/  FMUL.FTZ R43, R0, R76 ;  /* 0x0000004c002b7220 */ /* 0x000fe20000410000 */
[----:B------:R-:W-:Y:S01]  /*50b0*/  FMNMX.FTZ R55, R72, R55, !PT ;  /* 0x0000003748377209 */ /* 0x000fe20007810000 */
[C---:B----4-:R-:W-:Y:S01]  /*50c0*/  FMUL.FTZ R53, R0.reuse, R81 ;  /* 0x0000005100357220 */ /* 0x050fe20000410000 */
[----:B------:R-:W-:Y:S01]  /*50d0*/  ISETP.GT.AND P2, PT, R51, 0x40, PT ;  /* 0x000000403300780c */ /* 0x000fe20003f44270 */
[----:B------:R-:W1:Y:S01]  /*50e0*/  MUFU.TANH R40, R40 ;  /* 0x0000002800287308 */ /* 0x000e620000002400 */
[----:B------:R-:W-:Y:S01]  /*50f0*/  FSEL R146, R45, -INF , P3 ;  /* 0xff8000002d927808 */ /* 0x000fe20001800000 */
[----:B------:R-:W-:Y:S01]  /*5100*/  FMUL.FTZ R45, R0, R77 ;  /* 0x0000004d002d7220 */ /* 0x000fe20000410000 */
[----:B------:R-:W-:Y:S01]  /*5110*/  FMNMX.FTZ R55, R144, R55, !PT ;  /* 0x0000003790377209 */ /* 0x000fe20007810000 */
[----:B------:R-:W-:Y:S01]  /*5120*/  WARPGROUP.ARRIVE ;  /* 0x00000000000079c5 */ /* 0x000fe20000000000 */
[----:B------:R-:W-:-:S02]  /*5130*/  ISETP.GT.AND P3, PT, R51, 0x41, PT ;  /* 0x000000413300780c */ /* 0x000fc40003f64270 */
[----:B------:R-:W-:Y:S01]  /*5140*/  FSEL R48, R48, -INF , P2 ;  /* 0xff80000030307808 */ /* 0x000fe20001000000 */
[----:B------:R-:W4:Y:S01]  /*5150*/  MUFU.TANH R43, R43 ;  /* 0x0000002b002b7308 */ /* 0x000f220000002400 */
[----:B------:R-:W-:Y:S01]  /*5160*/  FMNMX.FTZ R55, R146, R55, !PT ;  /* 0x0000003792377209 */ /* 0x000fe20007810000 */
[----:B------:R-:W-:Y:S01]  /*5170*/  QGMMA.64x96x32.F32.E4M3.E4M3 R88, R140, gdesc[UR8], R88, gsb0 ;  /* 0x016000088c587df3 */ /* 0x000fe20008000858 */
[----:B------:R-:W-:Y:S01]  /*5180*/  ISETP.GT.AND P2, PT, R51, 0x48, PT ;  /* 0x000000483300780c */ /* 0x000fe20003f44270 */
[----:B------:R-:W-:Y:S01]  /*5190*/  UMOV UR10, UR6 ;  /* 0x00000006000a7c82 */ /* 0x000fe20008000000 */
[----:B--2---:R-:W-:Y:S01]  /*51a0*/  FSEL R76, R49, -INF , P3 ;  /* 0xff800000314c7808 */ /* 0x004fe20001800000 */
[----:B------:R-:W-:Y:S01]  /*51b0*/  FMUL.FTZ R49, R0, R80 ;  /* 0x0000005000317220 */ /* 0x000fe20000410000 */
[----:B------:R-:W-:Y:S01]  /*51c0*/  FMNMX.FTZ R55, R48, R55, !PT ;  /* 0x0000003730377209 */ /* 0x000fe20007810000 */
[----:B------:R-:W2:Y:S01]  /*51d0*/  MUFU.TANH R45, R45 ;  /* 0x0000002d002d7308 */ /* 0x000ea20000002400 */
[----:B------:R-:W-:Y:S01]  /*51e0*/  ISETP.GT.AND P3, PT, R51, 0x49, PT ;  /* 0x000000493300780c */ /* 0x000fe20003f64270 */
[----:B------:R-:W-:Y:S01]  /*51f0*/  UMOV UR11, 0x40000040 ;  /* 0x40000040000b7882 */ /* 0x000fe20000000000 */
[----:B---3--:R-:W-:-:S02]  /*5200*/  FSEL R52, R52, -INF , P2 ;  /* 0xff80000034347808 */ /* 0x008fc40001000000 */
[----:B------:R-:W-:Y:S02]  /*5210*/  FMNMX.FTZ R55, R76, R55, !PT ;  /* 0x000000374c377209 */ /* 0x000fe40007810000 */
[----:B------:R-:W-:Y:S01]  /*5220*/  ISETP.GT.AND P2, PT, R51, 0x50, PT ;  /* 0x000000503300780c */ /* 0x000fe20003f44270 */
[----:B------:R-:W3:Y:S01]  /*5230*/  MUFU.TANH R49, R49 ;  /* 0x0000003100317308 */ /* 0x000ee20000002400 */
[----:B-----5:R-:W-:Y:S02]  /*5240*/  FSEL R148, R9, -INF , P3 ;  /* 0xff80000009947808 */ /* 0x020fe40001800000 */
        /* <DEDUP_REMOVED lines=14> */
[----:B------:R-:W-:Y:S01]  /*5330*/  FSEL R9, R35, -INF , P3 ;  /* 0xff80000023097808 */ /* 0x000fe20001800000 */
[----:B------:R-:W-:Y:S01]  /*5340*/  FMUL.FTZ R35, R0, R84 ;  /* 0x0000005400237220 */ /* 0x000fe20000410000 */
[----:B------:R-:W-:Y:S02]  /*5350*/  FMNMX.FTZ R55, R31, R55, !PT ;  /* 0x000000371f377209 */ /* 0x000fe40007810000 */
[----:B------:R-:W-:Y:S02]  /*5360*/  ISETP.GT.AND P3, PT, R51, 0x61, PT ;  /* 0x000000613300780c */ /* 0x000fe40003f64270 */
[----:B------:R-:W-:Y:S01]  /*5370*/  FSEL R84, R39, -INF , P2 ;  /* 0xff80000027547808 */ /* 0x000fe20001000000 */
[----:B------:R-:W5:Y:S01]  /*5380*/  MUFU.TANH R35, R35 ;  /* 0x0000002300237308 */ /* 0x000f620000002400 */
[----:B------:R-:W-:-:S02]  /*5390*/  FMNMX.FTZ R55, R9, R55, !PT ;  /* 0x0000003709377209 */ /* 0x000fc40007810000 */
[C---:B------:R-:W-:Y:S02]  /*53a0*/  ISETP.GT.AND P2, PT, R51.reuse, 0x68, PT ;  /* 0x000000683300780c */ /* 0x040fe40003f44270 */
[----:B-1----:R-:W-:Y:S01]  /*53b0*/  FSEL R21, R40, -INF , P3 ;  /* 0xff80000028157808 */ /* 0x002fe20001800000 */
[----:B------:R-:W-:Y:S01]  /*53c0*/  FMUL.FTZ R40, R0, R85 ;  /* 0x0000005500287220 */ /* 0x000fe20000410000 */
[----:B------:R-:W-:Y:S01]  /*53d0*/  FMNMX.FTZ R55, R84, R55, !PT ;  /* 0x0000003754377209 */ /* 0x000fe20007810000 */
[----:B------:R-:W-:Y:S01]  /*53e0*/  MUFU.TANH R25, R25 ;  /* 0x0000001900197308 */ /* 0x000fe20000002400 */
[----:B------:R-:W-:Y:S02]  /*53f0*/  ISETP.GT.AND P3, PT, R51, 0x69, PT ;  /* 0x000000693300780c */ /* 0x000fe40003f64270 */
[----:B----4-:R-:W-:Y:S02]  /*5400*/  FSEL R27, R43, -INF , P2 ;  /* 0xff8000002b1b7808 */ /* 0x010fe40001000000 */
[----:B------:R-:W-:-:S02]  /*5410*/  FMNMX.FTZ R55, R21, R55, !PT ;  /* 0x0000003715377209 */ /* 0x000fc40007810000 */
[----:B------:R-:W-:Y:S01]  /*5420*/  ISETP.GT.AND P2, PT, R51, 0x70, PT ;  /* 0x000000703300780c */ /* 0x000fe20003f44270 */
[----:B------:R-:W1:Y:S01]  /*5430*/  MUFU.TANH R40, R40 ;  /* 0x0000002800287308 */ /* 0x000e620000002400 */
[----:B--2---:R-:W-:Y:S02]  /*5440*/  FSEL R39, R45, -INF , P3 ;  /* 0xff8000002d277808 */ /* 0x004fe40001800000 */
[----:B------:R-:W-:Y:S02]  /*5450*/  FMNMX.FTZ R55, R27, R55, !PT ;  /* 0x000000371b377209 */ /* 0x000fe40007810000 */
[----:B------:R-:W-:Y:S02]  /*5460*/  ISETP.GT.AND P3, PT, R51, 0x71, PT ;  /* 0x000000713300780c */ /* 0x000fe40003f64270 */
[----:B---3--:R-:W-:Y:S01]  /*5470*/  FSEL R43, R49, -INF , P2 ;  /* 0xff800000312b7808 */ /* 0x008fe20001000000 */
[----:B------:R-:W2:Y:S01]  /*5480*/  MUFU.TANH R26, R26 ;  /* 0x0000001a001a7308 */ /* 0x000ea20000002400 */
[----:B------:R-:W-:-:S02]  /*5490*/  FMNMX.FTZ R55, R39, R55, !PT ;  /* 0x0000003727377209 */ /* 0x000fc40007810000 */
[----:B------:R-:W-:Y:S02]  /*54a0*/  ISETP.GT.AND P2, PT, R51, 0x78, PT ;  /* 0x000000783300780c */ /* 0x000fe40003f44270 */
[----:B-----5:R-:W-:Y:S02]  /*54b0*/  FSEL R45, R53, -INF , P3 ;  /* 0xff800000352d7808 */ /* 0x020fe40001800000 */
[----:B------:R-:W-:Y:S01]  /*54c0*/  FMNMX.FTZ R57, R43, R55, !PT ;  /* 0x000000372b397209 */ /* 0x000fe20007810000 */
[----:B------:R-:W-:Y:S01]  /*54d0*/  FMUL.FTZ R55, R0, R66 ;  /* 0x0000004200377220 */ /* 0x000fe20000410000 */
[----:B------:R-:W-:Y:S01]  /*54e0*/  ISETP.GT.AND P3, PT, R51, 0x79, PT ;  /* 0x000000793300780c */ /* 0x000fe20003f64270 */
[----:B------:R3:W-:Y:S01]  /*54f0*/  MUFU.TANH R49, R63 ;  /* 0x0000003f00317308 */ /* 0x0007e20000002400 */
[----:B------:R-:W-:Y:S02]  /*5500*/  FSEL R53, R35, -INF , P2 ;  /* 0xff80000023357808 */ /* 0x000fe40001000000 */
[----:B------:R-:W-:-:S02]  /*5510*/  FMNMX.FTZ R57, R45, R57, !PT ;  /* 0x000000392d397209 */ /* 0x000fc40007810000 */
[----:B-1----:R-:W-:Y:S02]  /*5520*/  FSEL R66, R40, -INF , P3 ;  /* 0xff80000028427808 */ /* 0x002fe40001800000 */
[----:B------:R-:W-:Y:S01]  /*5530*/  FMNMX.FTZ R35, R53, R57, !PT ;  /* 0x0000003935237209 */ /* 0x000fe20007810000 */
[C---:B------:R-:W-:Y:S01]  /*5540*/  FMUL.FTZ R57, R0.reuse, R67 ;  /* 0x0000004300397220 */ /* 0x040fe20000410000 */
[C---:B---3--:R-:W-:Y:S01]  /*5550*/  FMUL.FTZ R63, R0.reuse, R74 ;  /* 0x0000004a003f7220 */ /* 0x048fe20000410000 */
[----:B------:R-:W-:Y:S01]  /*5560*/  FMUL.FTZ R67, R0, R78 ;  /* 0x0000004e00437220 */ /* 0x000fe20000410000 */
[----:B------:R-:W-:Y:S01]  /*5570*/  FMNMX.FTZ R35, R66, R35, !PT ;  /* 0x0000002342237209 */ /* 0x000fe20007810000 */
[----:B------:R-:W1:Y:S04]  /*5580*/  MUFU.TANH R29, R29 ;  /* 0x0000001d001d7308 */ /* 0x000e680000002400 */
[----:B------:R-:W3:Y:S04]  /*5590*/  SHFL.BFLY PT, R40, R35, 0x2, 0x1f ;  /* 0x0c401f0023287f89 */ /* 0x000ee800000e0000 */
[----:B------:R-:W4:Y:S08]  /*55a0*/  MUFU.TANH R30, R30 ;  /* 0x0000001e001e7308 */ /* 0x000f300000002400 */
[----:B------:R-:W5:Y:S01]  /*55b0*/  MUFU.TANH R33, R33 ;  /* 0x0000002100217308 */ /* 0x000f620000002400 */
[----:B------:R-:W-:-:S02]  /*55c0*/  WARPGROUP.DEPBAR.LE gsb0, 0x0 ;  /* 0x00008000000079c5 */ /* 0x000fc40000010000 */
[----:B------:R-:W-:-:S05]  /*55d0*/  WARPGROUP.ARRIVE ;  /* 0x00000000000079c5 */ /* 0x000fca0000000000 */
[----:B------:R-:W5:Y:S01]  /*55e0*/  MUFU.TANH R34, R34 ;  /* 0x0000002200227308 */ /* 0x000f620000002400 */
[----:B------:R-:W-:Y:S01]  /*55f0*/  QGMMA.64x96x32.F32.E4M3.E4M3 R88, R136, gdesc[UR8], R88, gsb0 ;  /* 0x0160000888587df3 */ /* 0x000fe20008000858 */
[----:B---3--:R-:W-:Y:S02]  /*5600*/  FMNMX.FTZ R74, R35, R40, !PT ;  /* 0x00000028234a7209 */ /* 0x008fe40007810000 */
[----:B------:R-:W3:Y:S04]  /*5610*/  LDC R35, c[0x0][0x988] ;  /* 0x00026200ff237b82 */ /* 0x000ee80000000800 */
[----:B------:R-:W5:Y:S01]  /*5620*/  MUFU.TANH R37, R37 ;  /* 0x0000002500257308 */ /* 0x000f620000002400 */
[----:B------:R-:W2:Y:S07]  /*5630*/  SHFL.BFLY PT, R73, R74, 0x1, 0x1f ;  /* 0x0c201f004a497f89 */ /* 0x000eae00000e0000 */
[----:B------:R-:W5:Y:S08]  /*5640*/  MUFU.TANH R38, R38 ;  /* 0x0000002600267308 */ /* 0x000f700000002400 */
[----:B------:R-:W5:Y:S08]  /*5650*/  MUFU.TANH R41, R41 ;  /* 0x0000002900297308 */ /* 0x000f700000002400 */
[----:B------:R-:W5:Y:S01]  /*5660*/  MUFU.TANH R42, R42 ;  /* 0x0000002a002a7308 */ /* 0x000f620000002400 */
[----:B--2---:R-:W-:Y:S01]  /*5670*/  FMNMX.FTZ R40, R74, R73, !PT ;  /* 0x000000494a287209 */ /* 0x004fe20007810000 */
[C---:B------:R-:W-:Y:S01]  /*5680*/  FMUL.FTZ R73, R0.reuse, R86 ;  /* 0x0000005600497220 */ /* 0x040fe20000410000 */
[----:B------:R-:W-:-:S02]  /*5690*/  FMUL.FTZ R74, R0, R87 ;  /* 0x00000057004a7220 */ /* 0x000fc40000410000 */
[C---:B------:R-:W-:Y:S01]  /*56a0*/  FSETP.NEU.FTZ.AND P2, PT, R40.reuse, -INF , PT ;  /* 0xff8000002800780b */ /* 0x040fe20003f5d000 */
[----:B---3--:R-:W-:-:S02]  /*56b0*/  FFMA.FTZ R75, R40, R35, -8 ;  /* 0xc1000000284b7423 */ /* 0x008fc40000010023 */
[----:B------:R-:W2:Y:S03]  /*56c0*/  MUFU.TANH R44, R44 ;  /* 0x0000002c002c7308 */ /* 0x000ea60000002400 */
[----:B------:R-:W-:-:S05]  /*56d0*/  FSEL R75, R75, RZ, P2 ;  /* 0x000000ff4b4b7208 */ /* 0x000fca0001000000 */
[-CC-:B------:R-:W-:Y:S01]  /*56e0*/  FFMA.FTZ R77, R54, R35.reuse, -R75.reuse ;  /* 0x00000023364d7223 */ /* 0x180fe2000001084b */
[----:B------:R-:W-:Y:S02]  /*56f0*/  VIADD R54, R51, 0x8 ;  /* 0x0000000833367836 */ /* 0x000fe40000000000 */
[-CC-:B------:R-:W-:Y:S01]  /*5700*/  FFMA.FTZ R78, R56, R35.reuse, -R75.reuse ;  /* 0x00000023384e7223 */ /* 0x180fe2000001084b */
[----:B------:R-:W3:Y:S01]  /*5710*/  MUFU.TANH R46, R46 ;  /* 0x0000002e002e7308 */ /* 0x000ee20000002400 */
[----:B------:R-:W-:-:S01]  /*5720*/  FFMA.FTZ R10, R10, R35, -R75 ;  /* 0x000000230a0a7223 */ /* 0x000fc2000001084b */
[-CC-:B------:R-:W-:Y:S01]  /*5730*/  FFMA.FTZ R14, R14, R35.reuse, -R75.reuse ;  /* 0x000000230e0e7223 */ /* 0x180fe2000001084b */
[----:B------:R-:W-:Y:S01]  /*5740*/  ISETP.GT.AND P3, PT, R54, RZ, PT ;  /* 0x000000ff3600720c */ /* 0x000fe20003f64270 */
[-CC-:B------:R-:W-:Y:S01]  /*5750*/  FFMA.FTZ R24, R24, R35.reuse, -R75.reuse ;  /* 0x0000002318187223 */ /* 0x180fe2000001084b */
[----:B------:R-:W-:Y:S01]  /*5760*/  ISETP.GT.AND P4, PT, R54, 0x1, PT ;  /* 0x000000013600780c */ /* 0x000fe20003f84270 */
[-CC-:B------:R-:W-:Y:S01]  /*5770*/  FFMA.FTZ R28, R28, R35.reuse, -R75.reuse ;  /* 0x000000231c1c7223 */ /* 0x180fe2000001084b */
[----:B------:R-:W-:Y:S01]  /*5780*/  FSEL R11, R11, -INF , P3 ;  /* 0xff8000000b0b7808 */ /* 0x000fe20001800000 */
[----:B------:R1:W-:Y:S01]  /*5790*/  MUFU.EX2 R51, R78 ;  /* 0x0000004e00337308 */ /* 0x0003e20000000800 */
[----:B------:R-:W-:Y:S01]  /*57a0*/  ISETP.GT.AND P3, PT, R54, 0x8, PT ;  /* 0x000000083600780c */ /* 0x000fe20003f64270 */
[-CC-:B------:R-:W-:Y:S01]  /*57b0*/  FFMA.FTZ R32, R32, R35.reuse, -R75.reuse ;  /* 0x0000002320207223 */ /* 0x180fe2000001084b */
[----:B------:R-:W-:Y:S01]  /*57c0*/  FSEL R12, R12, -INF , P4 ;  /* 0xff8000000c0c7808 */ /* 0x000fe20002000000 */
[-CC-:B------:R-:W-:Y:S01]  /*57d0*/  FFMA.FTZ R36, R36, R35.reuse, -R75.reuse ;  /* 0x0000002324247223 */ /* 0x180fe2000001084b */
        /* <DEDUP_REMOVED lines=8> */
[----:B------:R-:W-:Y:S01]  /*5860*/  ISETP.GT.AND P3, PT, R54, 0x10, PT ;  /* 0x000000103600780c */ /* 0x000fe20003f64270 */
[----:B------:R-:W-:Y:S01]  /*5870*/  FFMA.FTZ R31, R31, R35, -R75 ;  /* 0x000000231f1f7223 */ /* 0x000fe2000001084b */
[----:B------:R-:W-:Y:S01]  /*5880*/  FSEL R20, R20, -INF , P4 ;  /* 0xff80000014147808 */ /* 0x000fe20002000000 */
[----:B------:R-:W3:Y:S01]  /*5890*/  MUFU.TANH R50, R50 ;  /* 0x0000003200327308 */ /* 0x000ee20000002400 */
[----:B------:R-:W-:-:S02]  /*58a0*/  FMNMX.FTZ R79, R56, R79, !PT ;  /* 0x0000004f384f7209 */ /* 0x000fc40007810000 */
[----:B------:R-:W-:Y:S02]  /*58b0*/  ISETP.GT.AND P4, PT, R54, 0x11, PT ;  /* 0x000000113600780c */ /* 0x000fe40003f84270 */
[----:B------:R-:W-:Y:S01]  /*58c0*/  FSEL R58, R25, -INF , P3 ;  /* 0xff800000193a7808 */ /* 0x000fe20001800000 */
[----:B------:R-:W-:Y:S01]  /*58d0*/  FFMA.FTZ R25, R60, R35, -R75 ;  /* 0x000000233c197223 */ /* 0x000fe2000001084b */
[----:B------:R-:W-:Y:S01]  /*58e0*/  FMNMX.FTZ R79, R20, R79, !PT ;  /* 0x0000004f144f7209 */ /* 0x000fe20007810000 */
[----:B------:R-:W3:Y:S01]  /*58f0*/  MUFU.TANH R55, R55 ;  /* 0x0000003700377308 */ /* 0x000ee20000002400 */
[----:B------:R-:W-:Y:S02]  /*5900*/  ISETP.GT.AND P3, PT, R54, 0x18, PT ;  /* 0x000000183600780c */ /* 0x000fe40003f64270 */
[----:B------:R-:W-:Y:S02]  /*5910*/  FSEL R26, R26, -INF , P4 ;  /* 0xff8000001a1a7808 */ /* 0x000fe40002000000 */
[----:B------:R-:W-:-:S02]  /*5920*/  FMNMX.FTZ R79, R58, R79, !PT ;  /* 0x0000004f3a4f7209 */ /* 0x000fc40007810000 */
[----:B------:R-:W-:Y:S01]  /*5930*/  ISETP.GT.AND P4, PT, R54, 0x19, PT ;  /* 0x000000193600780c */ /* 0x000fe20003f84270 */
[----:B------:R-:W3:Y:S01]  /*5940*/  MUFU.TANH R57, R57 ;  /* 0x0000003900397308 */ /* 0x000ee20000002400 */
[----:B-1----:R-:W-:Y:S01]  /*5950*/  FSEL R78, R29, -INF , P3 ;  /* 0xff8000001d4e7808 */ /* 0x002fe20001800000 */
[----:B------:R-:W-:Y:S01]  /*5960*/  FFMA.FTZ R29, R62, R35, -R75 ;  /* 0x000000233e1d7223 */ /* 0x000fe2000001084b */
[----:B------:R-:W-:Y:S02]  /*5970*/  FMNMX.FTZ R79, R26, R79, !PT ;  /* 0x0000004f1a4f7209 */ /* 0x000fe40007810000 */
[----:B------:R-:W-:Y:S02]  /*5980*/  ISETP.GT.AND P3, PT, R54, 0x20, PT ;  /* 0x000000203600780c */ /* 0x000fe40003f64270 */
[----:B----4-:R-:W-:Y:S01]  /*5990*/  FSEL R30, R30, -INF , P4 ;  /* 0xff8000001e1e7808 */ /* 0x010fe20002000000 */
[----:B------:R-:W1:Y:S01]  /*59a0*/  MUFU.TANH R59, R59 ;  /* 0x0000003b003b7308 */ /* 0x000e620000002400 */
[----:B------:R-:W-:-:S02]  /*59b0*/  FMNMX.FTZ R79, R78, R79, !PT ;  /* 0x0000004f4e4f7209 */ /* 0x000fc40007810000 */
[----:B------:R-:W-:Y:S02]  /*59c0*/  ISETP.GT.AND P4, PT, R54, 0x21, PT ;  /* 0x000000213600780c */ /* 0x000fe40003f84270 */
[----:B-----5:R-:W-:Y:S01]  /*59d0*/  FSEL R60, R33, -INF , P3 ;  /* 0xff800000213c7808 */ /* 0x020fe20001800000 */
[----:B------:R-:W-:Y:S01]  /*59e0*/  FFMA.FTZ R33, R64, R35, -R75 ;  /* 0x0000002340217223 */ /* 0x000fe2000001084b */
[----:B------:R-:W-:Y:S01]  /*59f0*/  FMNMX.FTZ R79, R30, R79, !PT ;  /* 0x0000004f1e4f7209 */ /* 0x000fe20007810000 */
[----:B------:R-:W4:Y:S01]  /*5a00*/  MUFU.TANH R61, R61 ;  /* 0x0000003d003d7308 */ /* 0x000f220000002400 */
[----:B------:R-:W-:Y:S02]  /*5a10*/  ISETP.GT.AND P3, PT, R54, 0x28, PT ;  /* 0x000000283600780c */ /* 0x000fe40003f64270 */
[----:B------:R-:W-:Y:S02]  /*5a20*/  FSEL R34, R34, -INF , P4 ;  /* 0xff80000022227808 */ /* 0x000fe40002000000 */
[----:B------:R-:W-:Y:S01]  /*5a30*/  FMNMX.FTZ R79, R60, R79, !PT ;  /* 0x0000004f3c4f7209 */ /* 0x000fe20007810000 */
[----:B------:R-:W-:-:S02]  /*5a40*/  WARPGROUP.DEPBAR.LE gsb0, 0x0 ;  /* 0x00008000000079c5 */ /* 0x000fc40000010000 */
[----:B------:R-:W-:Y:S01]  /*5a50*/  ISETP.GT.AND P4, PT, R54, 0x29, PT ;  /* 0x000000293600780c */ /* 0x000fe20003f84270 */
[----:B------:R-:W5:Y:S01]  /*5a60*/  MUFU.TANH R63, R63 ;  /* 0x0000003f003f7308 */ /* 0x000f620000002400 */
[----:B------:R-:W-:Y:S01]  /*5a70*/  FSEL R82, R37, -INF , P3 ;  /* 0xff80000025527808 */ /* 0x000fe20001800000 */
[----:B------:R-:W-:Y:S01]  /*5a80*/  FFMA.FTZ R37, R72, R35, -R75 ;  /* 0x0000002348257223 */ /* 0x000fe2000001084b */
[----:B------:R-:W-:Y:S02]  /*5a90*/  FMNMX.FTZ R79, R34, R79, !PT ;  /* 0x0000004f224f7209 */ /* 0x000fe40007810000 */
[----:B------:R-:W-:Y:S02]  /*5aa0*/  ISETP.GT.AND P3, PT, R54, 0x30, PT ;  /* 0x000000303600780c */ /* 0x000fe40003f64270 */
[----:B------:R-:W-:Y:S01]  /*5ab0*/  FSEL R38, R38, -INF , P4 ;  /* 0xff80000026267808 */ /* 0x000fe20002000000 */
[----:B------:R-:W5:Y:S01]  /*5ac0*/  MUFU.TANH R65, R65 ;  /* 0x0000004100417308 */ /* 0x000f620000002400 */
[----:B------:R-:W-:-:S02]  /*5ad0*/  FMNMX.FTZ R79, R82, R79, !PT ;  /* 0x0000004f524f7209 */ /* 0x000fc40007810000 */
[----:B------:R-:W-:Y:S02]  /*5ae0*/  ISETP.GT.AND P4, PT, R54, 0x31, PT ;  /* 0x000000313600780c */ /* 0x000fe40003f84270 */
[----:B------:R-:W-:Y:S01]  /*5af0*/  FSEL R62, R41, -INF , P3 ;  /* 0xff800000293e7808 */ /* 0x000fe20001800000 */
[----:B------:R-:W-:Y:S01]  /*5b00*/  FFMA.FTZ R41, R144, R35, -R75 ;  /* 0x0000002390297223 */ /* 0x000fe2000001084b */
[----:B------:R-:W-:Y:S01]  /*5b10*/  FMNMX.FTZ R79, R38, R79, !PT ;  /* 0x0000004f264f7209 */ /* 0x000fe20007810000 */
[----:B------:R-:W5:Y:S01]  /*5b20*/  MUFU.TANH R67, R67 ;  /* 0x0000004300437308 */ /* 0x000f620000002400 */
[----:B------:R-:W-:Y:S02]  /*5b30*/  ISETP.GT.AND P3, PT, R54, 0x38, PT ;  /* 0x000000383600780c */ /* 0x000fe40003f64270 */
[----:B------:R-:W-:Y:S02]  /*5b40*/  FSEL R42, R42, -INF , P4 ;  /* 0xff8000002a2a7808 */ /* 0x000fe40002000000 */
[----:B------:R-:W-:-:S02]  /*5b50*/  FMNMX.FTZ R79, R62, R79, !PT ;  /* 0x0000004f3e4f7209 */ /* 0x000fc40007810000 */
[----:B------:R-:W-:Y:S01]  /*5b60*/  ISETP.GT.AND P4, PT, R54, 0x39, PT ;  /* 0x000000393600780c */ /* 0x000fe20003f84270 */
[----:B------:R-:W5:Y:S01]  /*5b70*/  MUFU.TANH R69, R69 ;  /* 0x0000004500457308 */ /* 0x000f620000002400 */
[----:B--2---:R-:W-:Y:S02]  /*5b80*/  FSEL R44, R44, -INF , P3 ;  /* 0xff8000002c2c7808 */ /* 0x004fe40001800000 */
[----:B------:R-:W-:Y:S02]  /*5b90*/  FMNMX.FTZ R79, R42, R79, !PT ;  /* 0x0000004f2a4f7209 */ /* 0x000fe40007810000 */
[----:B------:R-:W-:Y:S02]  /*5ba0*/  ISETP.GT.AND P3, PT, R54, 0x40, PT ;  /* 0x000000403600780c */ /* 0x000fe40003f64270 */
[----:B---3--:R-:W-:Y:S01]  /*5bb0*/  FSEL R46, R46, -INF , P4 ;  /* 0xff8000002e2e7808 */ /* 0x008fe20002000000 */
[----:B------:R-:W2:Y:S01]  /*5bc0*/  MUFU.TANH R70, R70 ;  /* 0x0000004600467308 */ /* 0x000ea20000002400 */
[----:B------:R-:W-:-:S02]  /*5bd0*/  FMNMX.FTZ R79, R44, R79, !PT ;  /* 0x0000004f2c4f7209 */ /* 0x000fc40007810000 */
[----:B------:R-:W-:Y:S02]  /*5be0*/  ISETP.GT.AND P4, PT, R54, 0x41, PT ;  /* 0x000000413600780c */ /* 0x000fe40003f84270 */
[----:B------:R-:W-:Y:S02]  /*5bf0*/  FSEL R64, R47, -INF , P3 ;  /* 0xff8000002f407808 */ /* 0x000fe40001800000 */
[----:B------:R-:W-:Y:S01]  /*5c00*/  FMNMX.FTZ R79, R46, R79, !PT ;  /* 0x0000004f2e4f7209 */ /* 0x000fe20007810000 */
[----:B------:R-:W3:Y:S01]  /*5c10*/  MUFU.TANH R71, R71 ;  /* 0x0000004700477308 */ /* 0x000ee20000002400 */
[----:B------:R-:W-:Y:S02]  /*5c20*/  ISETP.GT.AND P3, PT, R54, 0x48, PT ;  /* 0x000000483600780c */ /* 0x000fe40003f64270 */
[----:B------:R-:W-:Y:S02]  /*5c30*/  FSEL R50, R50, -INF , P4 ;  /* 0xff80000032327808 */ /* 0x000fe40002000000 */
[----:B------:R-:W-:-:S02]  /*5c40*/  FMNMX.FTZ R79, R64, R79, !PT ;  /* 0x0000004f404f7209 */ /* 0x000fc40007810000 */
[----:B------:R-:W-:Y:S01]  /*5c50*/  ISETP.GT.AND P4, PT, R54, 0x49, PT ;  /* 0x000000493600780c */ /* 0x000fe20003f84270 */
[----:B------:R-:W3:Y:S01]  /*5c60*/  MUFU.TANH R73, R73 ;  /* 0x0000004900497308 */ /* 0x000ee20000002400 */
[----:B------:R-:W-:Y:S01]  /*5c70*/  FSEL R86, R13, -INF , P3 ;  /* 0xff8000000d567808 */ /* 0x000fe20001800000 */
[----:B------:R-:W-:Y:S01]  /*5c80*/  FFMA.FTZ R13, R68, R35, -R75 ;  /* 0x00000023440d7223 */ /* 0x000fe2000001084b */
[----:B------:R-:W-:Y:S02]  /*5c90*/  FMNMX.FTZ R79, R50, R79, !PT ;  /* 0x0000004f324f7209 */ /* 0x000fe40007810000 */
[----:B------:R-:W-:Y:S02]  /*5ca0*/  ISETP.GT.AND P3, PT, R54, 0x50, PT ;  /* 0x000000503600780c */ /* 0x000fe40003f64270 */
[----:B------:R-:W-:Y:S01]  /*5cb0*/  FSEL R68, R49, -INF , P4 ;  /* 0xff80000031447808 */ /* 0x000fe20002000000 */
[----:B------:R-:W3:Y:S01]  /*5cc0*/  MUFU.TANH R74, R74 ;  /* 0x0000004a004a7308 */ /* 0x000ee20000002400 */
[----:B------:R-:W-:-:S02]  /*5cd0*/  FMNMX.FTZ R79, R86, R79, !PT ;  /* 0x0000004f564f7209 */ /* 0x000fc40007810000 */
[----:B------:R-:W-:Y:S02]  /*5ce0*/  ISETP.GT.AND P4, PT, R54, 0x51, PT ;  /* 0x000000513600780c */ /* 0x000fe40003f84270 */
[----:B------:R-:W-:Y:S02]  /*5cf0*/  FSEL R140, R55, -INF , P3 ;  /* 0xff800000378c7808 */ /* 0x000fe40001800000 */
[----:B------:R-:W-:Y:S01]  /*5d00*/  FMNMX.FTZ R79, R68, R79, !PT ;  /* 0x0000004f444f7209 */ /* 0x000fe20007810000 */
[----:B------:R-:W-:Y:S01]  /*5d10*/  MUFU.EX2 R77, R77 ;  /* 0x0000004d004d7308 */ /* 0x000fe20000000800 */
[----:B------:R-:W-:Y:S02]  /*5d20*/  ISETP.GT.AND P3, PT, R54, 0x58, PT ;  /* 0x000000583600780c */ /* 0x000fe40003f64270 */
[----:B------:R-:W-:Y:S02]  /*5d30*/  FSEL R142, R57, -INF , P4 ;  /* 0xff800000398e7808 */ /* 0x000fe40002000000 */
[----:B------:R-:W-:-:S02]  /*5d40*/  FMNMX.FTZ R79, R140, R79, !PT ;  /* 0x0000004f8c4f7209 */ /* 0x000fc40007810000 */
[----:B------:R-:W-:Y:S01]  /*5d50*/  ISETP.GT.AND P4, PT, R54, 0x59, PT ;  /* 0x000000593600780c */ /* 0x000fe20003f84270 */
[----:B------:R-:W-:Y:S01]  /*5d60*/  MUFU.EX2 R10, R10 ;  /* 0x0000000a000a7308 */ /* 0x000fe20000000800 */
[----:B-1----:R-:W-:Y:S02]  /*5d70*/  FSEL R59, R59, -INF , P3 ;  /* 0xff8000003b3b7808 */ /* 0x002fe40001800000 */
[----:B------:R-:W-:Y:S02]  /*5d80*/  FMNMX.FTZ R72, R142, R79, !PT ;  /* 0x0000004f8e487209 */ /* 0x000fe40007810000 */
[----:B------:R-:W-:Y:S02]  /*5d90*/  ISETP.GT.AND P3, PT, R54, 0x60, PT ;  /* 0x000000603600780c */ /* 0x000fe40003f64270 */
[----:B----4-:R-:W-:Y:S01]  /*5da0*/  FSEL R144, R61, -INF , P4 ;  /* 0xff8000003d907808 */ /* 0x010fe20002000000 */
[----:B------:R-:W-:Y:S01]  /*5db0*/  MUFU.EX2 R14, R14 ;  /* 0x0000000e000e7308 */ /* 0x000fe20000000800 */
[----:B------:R-:W-:-:S02]  /*5dc0*/  FMNMX.FTZ R47, R59, R72, !PT ;  /* 0x000000483b2f7209 */ /* 0x000fc40007810000 */
[----:B------:R-:W-:Y:S02]  /*5dd0*/  ISETP.GT.AND P4, PT, R54, 0x61, PT ;  /* 0x000000613600780c */ /* 0x000fe40003f84270 */
[----:B-----5:R-:W-:Y:S02]  /*5de0*/  FSEL R63, R63, -INF , P3 ;  /* 0xff8000003f3f7808 */ /* 0x020fe40001800000 */
[----:B------:R-:W-:Y:S01]  /*5df0*/  FMNMX.FTZ R72, R144, R47, !PT ;  /* 0x0000002f90487209 */ /* 0x000fe20007810000 */
[----:B------:R-:W-:-:S01]  /*5e00*/  FFMA.FTZ R47, R48, R35, -R75 ;  /* 0x00000023302f7223 */ /* 0x000fc2000001084b */
[----:B------:R-:W-:Y:S01]  /*5e10*/  ISETP.GT.AND P3, PT, R54, 0x68, PT ;  /* 0x000000683600780c */ /* 0x000fe20003f64270 */
[----:B------:R-:W-:Y:S01]  /*5e20*/  MUFU.EX2 R15, R15 ;  /* 0x0000000f000f7308 */ /* 0x000fe20000000800 */
[----:B------:R-:W-:Y:S02]  /*5e30*/  FSEL R65, R65, -INF , P4 ;  /* 0xff80000041417808 */ /* 0x000fe40002000000 */
[----:B------:R-:W-:-:S02]  /*5e40*/  FMNMX.FTZ R72, R63, R72, !PT ;  /* 0x000000483f487209 */ /* 0x000fc40007810000 */
[C---:B------:R-:W-:Y:S02]  /*5e50*/  ISETP.GT.AND P4, PT, R54.reuse, 0x69, PT ;  /* 0x000000693600780c */ /* 0x040fe40003f84270 */
[----:B------:R-:W-:Y:S01]  /*5e60*/  FSEL R67, R67, -INF , P3 ;  /* 0xff80000043437808 */ /* 0x000fe20001800000 */
[----:B------:R-:W-:Y:S01]  /*5e70*/  MUFU.EX2 R24, R24 ;  /* 0x0000001800187308 */ /* 0x000fe20000000800 */
[----:B------:R-:W-:Y:S02]  /*5e80*/  FMNMX.FTZ R72, R65, R72, !PT ;  /* 0x0000004841487209 */ /* 0x000fe40007810000 */
[C---:B------:R-:W-:Y:S02]  /*5e90*/  ISETP.GT.AND P3, PT, R54.reuse, 0x70, PT ;  /* 0x000000703600780c */ /* 0x040fe40003f64270 */
[----:B------:R-:W-:Y:S02]  /*5ea0*/  FSEL R48, R69, -INF , P4 ;  /* 0xff80000045307808 */ /* 0x000fe40002000000 */
[----:B------:R-:W-:Y:S01]  /*5eb0*/  FMNMX.FTZ R49, R67, R72, !PT ;  /* 0x0000004843317209 */ /* 0x000fe20007810000 */
[----:B------:R-:W-:Y:S01]  /*5ec0*/  MUFU.EX2 R25, R25 ;  /* 0x0000001900197308 */ /* 0x000fe20000000800 */
[----:B------:R-:W-:-:S02]  /*5ed0*/  ISETP.GT.AND P4, PT, R54, 0x71, PT ;  /* 0x000000713600780c */ /* 0x000fc40003f84270 */
[----:B--2---:R-:W-:Y:S02]  /*5ee0*/  FSEL R70, R70, -INF , P3 ;  /* 0xff80000046467808 */ /* 0x004fe40001800000 */
[----:B------:R-:W-:Y:S02]  /*5ef0*/  FMNMX.FTZ R49, R48, R49, !PT ;  /* 0x0000003130317209 */ /* 0x000fe40007810000 */
[----:B------:R-:W-:Y:S01]  /*5f00*/  ISETP.GT.AND P3, PT, R54, 0x78, PT ;  /* 0x000000783600780c */ /* 0x000fe20003f64270 */
[----:B------:R-:W-:Y:S01]  /*5f10*/  MUFU.EX2 R28, R28 ;  /* 0x0000001c001c7308 */ /* 0x000fe20000000800 */
[----:B---3--:R-:W-:Y:S02]  /*5f20*/  FSEL R71, R71, -INF , P4 ;  /* 0xff80000047477808 */ /* 0x008fe40002000000 */
[----:B------:R-:W-:Y:S01]  /*5f30*/  FMNMX.FTZ R72, R70, R49, !PT ;  /* 0x0000003146487209 */ /* 0x000fe20007810000 */
[----:B------:R-:W-:-:S01]  /*5f40*/  FFMA.FTZ R49, R52, R35, -R75 ;  /* 0x0000002334317223 */ /* 0x000fc2000001084b */
[----:B------:R-:W-:Y:S01]  /*5f50*/  ISETP.GT.AND P4, PT, R54, 0x79, PT ;  /* 0x000000793600780c */ /* 0x000fe20003f84270 */
[----:B------:R-:W-:-:S01]  /*5f60*/  FFMA.FTZ R52, R148, R35, -R75 ;  /* 0x0000002394347223 */ /* 0x000fc2000001084b */
[----:B------:R-:W-:Y:S01]  /*5f70*/  FSEL R54, R73, -INF , P3 ;  /* 0xff80000049367808 */ /* 0x000fe20001800000 */
[----:B------:R-:W-:-:S01]  /*5f80*/  FFMA.FTZ R148, R9, R35, -R75 ;  /* 0x0000002309947223 */ /* 0x000fc2000001084b */
[----:B------:R-:W-:Y:S01]  /*5f90*/  FMNMX.FTZ R55, R71, R72, !PT ;  /* 0x0000004847377209 */ /* 0x000fe20007810000 */
[----:B------:R-:W-:-:S01]  /*5fa0*/  FFMA.FTZ R9, R84, R35, -R75 ;  /* 0x0000002354097223 */ /* 0x000fc2000001084b */
[----:B------:R-:W-:Y:S01]  /*5fb0*/  FSEL R74, R74, -INF , P4 ;  /* 0xff8000004a4a7808 */ /* 0x000fe20002000000 */
        /* <DEDUP_REMOVED lines=9> */
[-CC-:B------:R-:W-:Y:S01]  /*6050*/  FFMA.FTZ R39, R45, R35.reuse, -R75.reuse ;  /* 0x000000232d277223 */ /* 0x180fe2000001084b */
[----:B------:R-:W1:Y:S01]  /*6060*/  SHFL.BFLY PT, R72, R57, 0x2, 0x1f ;  /* 0x0c401f0039487f89 */ /* 0x000e6200000e0000 */
[----:B------:R-:W-:Y:S01]  /*6070*/  FSEL R45, R40, RZ, P2 ;  /* 0x000000ff282d7208 */ /* 0x000fe20001000000 */
[----:B------:R-:W-:Y:S01]  /*6080*/  FFMA.FTZ R75, R66, R35, -R75 ;  /* 0x00000023424b7223 */ /* 0x000fe2000001084b */
[----:B------:R-:W-:Y:S03]  /*6090*/  MUFU.EX2 R29, R29 ;  /* 0x0000001d001d7308 */ /* 0x000fe60000000800 */
[----:B------:R-:W-:-:S04]  /*60a0*/  FADD.FTZ R66, -R45, R5 ;  /* 0x000000052d427221 */ /* 0x000fc80000010100 */
[----:B------:R-:W-:Y:S01]  /*60b0*/  FMUL.FTZ R66, R66, R35 ;  /* 0x0000002342427220 */ /* 0x000fe20000410000 */
[----:B------:R-:W-:Y:S08]  /*60c0*/  MUFU.EX2 R32, R32 ;  /* 0x0000002000207308 */ /* 0x000ff00000000800 */
[----:B------:R-:W2:Y:S01]  /*60d0*/  MUFU.EX2 R66, R66 ;  /* 0x0000004200427308 */ /* 0x000ea20000000800 */
[----:B-1----:R-:W-:-:S07]  /*60e0*/  FMNMX.FTZ R61, R57, R72, !PT ;  /* 0x00000048393d7209 */ /* 0x002fce0007810000 */
[----:B------:R-:W-:Y:S01]  /*60f0*/  MUFU.EX2 R33, R33 ;  /* 0x0000002100217308 */ /* 0x000fe20000000800 */
[----:B------:R-:W1:Y:S07]  /*6100*/  SHFL.BFLY PT, R72, R61, 0x1, 0x1f ;  /* 0x0c201f003d487f89 */ /* 0x000e6e00000e0000 */
[----:B------:R-:W-:Y:S01]  /*6110*/  MUFU.EX2 R36, R36 ;  /* 0x0000002400247308 */ /* 0x000fe20000000800 */
[----:B--2---:R-:W-:-:S04]  /*6120*/  FFMA.FTZ R83, R66, R4, R77 ;  /* 0x0000000442537223 */ /* 0x004fc8000001004d */
[----:B------:R-:W-:-:S03]  /*6130*/  FADD.FTZ R4, R10, R83 ;  /* 0x000000530a047221 */ /* 0x000fc60000010000 */
[----:B------:R2:W-:Y:S08]  /*6140*/  MUFU.EX2 R5, R75 ;  /* 0x0000004b00057308 */ /* 0x0005f00000000800 */
[----:B------:R-:W-:Y:S01]  /*6150*/  MUFU.EX2 R13, R13 ;  /* 0x0000000d000d7308 */ /* 0x000fe20000000800 */
[----:B-1----:R-:W-:-:S04]  /*6160*/  FMNMX.FTZ R72, R61, R72, !PT ;  /* 0x000000483d487209 */ /* 0x002fc80007810000 */
        /* <DEDUP_REMOVED lines=24> */
[-CC-:B--2---:R-:W-:Y:S01]  /*62f0*/  FFMA.FTZ R75, R42, R35.reuse, -R45.reuse ;  /* 0x000000232a4b7223 */ /* 0x184fe2000001082d */
[----:B------:R-:W-:-:S01]  /*6300*/  FFMA.FTZ R42, R44, R35, -R45 ;  /* 0x000000232c2a7223 */ /* 0x000fc2000001082d */
[-CC-:B------:R-:W-:Y:S01]  /*6310*/  FFMA.FTZ R79, R46, R35.reuse, -R45.reuse ;  /* 0x000000232e4f7223 */ /* 0x180fe2000001082d */
[----:B------:R-:W-:-:S01]  /*6320*/  FFMA.FTZ R44, R64, R35, -R45 ;  /* 0x00000023402c7223 */ /* 0x000fc2000001082d */
[-CC-:B------:R-:W-:Y:S01]  /*6330*/  FFMA.FTZ R46, R86, R35.reuse, -R45.reuse ;  /* 0x00000023562e7223 */ /* 0x180fe2000001082d */
[----:B------:R-:W-:-:S01]  /*6340*/  FFMA.FTZ R83, R68, R35, -R45 ;  /* 0x0000002344537223 */ /* 0x000fc2000001082d */
[----:B------:R-:W2:Y:S01]  /*6350*/  MUFU.EX2 R12, R12 ;  /* 0x0000000c000c7308 */ /* 0x000ea20000000800 */
[----:B------:R-:W-:-:S02]  /*6360*/  IMAD.U32 R68, RZ, RZ, UR22 ;  /* 0x00000016ff447e24 */ /* 0x000fc4000f8e00ff */
[----:B------:R-:W-:-:S05]  /*6370*/  FFMA.FTZ R54, R54, R35, -R45 ;  /* 0x0000002336367223 */ /* 0x000fca000001082d */
[----:B------:R-:W3:Y:S01]  /*6380*/  MUFU.EX2 R53, R53 ;  /* 0x0000003500357308 */ /* 0x000ee20000000800 */
[----:B-1----:R-:W-:-:S07]  /*6390*/  FFMA.FTZ R3, R6, R3, R11 ;  /* 0x0000000306037223 */ /* 0x002fce000001000b */
        /* <DEDUP_REMOVED lines=8> */
[----:B------:R-:W-:Y:S02]  /*6420*/  FADD.FTZ R58, R24, R3 ;  /* 0x00000003183a7221 */ /* 0x000fe40000010000 */
[----:B------:R-:W3:Y:S01]  /*6430*/  MUFU.EX2 R57, R57 ;  /* 0x0000003900397308 */ /* 0x000ee20000000800 */
[----:B-1----:R-:W-:-:S01]  /*6440*/  FADD.FTZ R85, R20, R85 ;  /* 0x0000005514557221 */ /* 0x002fc20000010000 */
[----:B------:R-:W-:Y:S01]  /*6450*/  FADD.FTZ R87, R25, R58 ;  /* 0x0000003a19577221 */ /* 0x000fe20000010000 */
[----:B------:R-:W-:-:S03]  /*6460*/  FFMA.FTZ R58, R59, R35, -R45 ;  /* 0x000000233b3a7223 */ /* 0x000fc6000001082d */
        /* <DEDUP_REMOVED lines=9> */
[----:B------:R-:W-:Y:S01]  /*6500*/  FADD.FTZ R87, R33, R60 ;  /* 0x0000003c21577221 */ /* 0x000fe20000010000 */
[----:B------:R-:W-:-:S01]  /*6510*/  FFMA.FTZ R60, R63, R35, -R45 ;  /* 0x000000233f3c7223 */ /* 0x000fc2000001082d */
[----:B------:R-:W-:Y:S02]  /*6520*/  FFMA.FTZ R63, R65, R35, -R45 ;  /* 0x00000023413f7223 */ /* 0x000fe4000001082d */
[----:B------:R-:W-:-:S02]  /*6530*/  FADD.FTZ R62, R36, R87 ;  /* 0x00000057243e7221 */ /* 0x000fc40000010000 */
        /* <DEDUP_REMOVED lines=66> */
[----:B------:R-:W-:-:S05]  /*6960*/  @!P0 VIADD R3, R68, 0x19c40 ;  /* 0x00019c4044038836 */ /* 0x000fca0000000000 */
[----:B------:R-:W-:Y:S01]  /*6970*/  @!P0 PRMT R3, RZ, 0x654, R3 ;  /* 0x00000654ff038816 */ /* 0x000fe20000000003 */
[----:B------:R-:W2:Y:S01]  /*6980*/  MUFU.EX2 R21, R21 ;  /* 0x0000001500157308 */ /* 0x000ea20000000800 */
[----:B---3--:R-:W-:-:S02]  /*6990*/  FADD.FTZ R64, R84, R71 ;  /* 0x0000004754407221 */ /* 0x008fc40000010000 */
[----:B------:R3:W-:Y:S05]  /*69a0*/  @!P0 SYNCS.ARRIVE.TRANS64.RED.A1T0 RZ, [R3+URZ], RZ ;  /* 0x000000ff03ff89a7 */ /* 0x0007ea000810043f */
[----:B------:R-:W4:Y:S01]  /*69b0*/  MUFU.EX2 R62, R62 ;  /* 0x0000003e003e7308 */ /* 0x000f220000000800 */
[----:B-1----:R-:W-:-:S07]  /*69c0*/  FADD.FTZ R71, R63, R4 ;  /* 0x000000043f477221 */ /* 0x002fce0000010000 */
[----:B------:R-:W1:Y:S01]  /*69d0*/  MUFU.EX2 R150, R150 ;  /* 0x0000009600967308 */ /* 0x000e620000000800 */
[----:B--2---:R-:W-:-:S07]  /*69e0*/  FADD.FTZ R87, R21, R64 ;  /* 0x0000004015577221 */ /* 0x004fce0000010000 */
        /* <DEDUP_REMOVED lines=21> */
.L_x_9497:
[----:B------:R-:W-:Y:S01]  /*6b40*/  UIADD3 UR6, UR7, 0x19c60, URZ ;  /* 0x00019c6007067890 */ /* 0x000fe2000fffe03f */
[----:B------:R-:W-:Y:S01]  /*6b50*/  ISETP.GT.AND P2, PT, R8, R7, PT ;  /* 0x000000070800720c */ /* 0x000fe20003f44270 */
        /* <DEDUP_REMOVED lines=88> */
.L_x_9488:
[----:B------:R-:W-:-:S13]  /*70e0*/  ISETP.GE.AND P2, PT, R8, RZ, PT ;  /* 0x000000ff0800720c */ /* 0x000fda0003f46270 */
[----:B------:R-:W-:Y:S05]  /*70f0*/  @!P2 BRA `(.L_x_9499) ;  /* 0x0000002000e0a947 */ /* 0x000fea0003800000 */
[----:B------:R-:W-:Y:S01]  /*7100*/  IMAD.MOV.U32 R6, RZ, RZ, R72 ;  /* 0x000000ffff067224 */ /* 0x000fe200078e0048 */
[----:B------:R-:W-:Y:S01]  /*7110*/  UMOV UR17, UR38 ;  /* 0x0000002600117c82 */ /* 0x000fe20008000000 */
[----:B------:R-:W-:Y:S02]  /*7120*/  IMAD.MOV.U32 R5, RZ, RZ, R40 ;  /* 0x000000ffff057224 */ /* 0x000fe400078e0028 */
[----:B------:R-:W-:-:S07]  /*7130*/  IMAD.MOV.U32 R7, RZ, RZ, R2 ;  /* 0x000000ffff077224 */ /* 0x000fce00078e0002 */
.L_x_9509:
[----:B------:R-:W-:-:S04]  /*7140*/  UIADD3 UR6, UR17, 0x1, URZ ;  /* 0x0000000111067890 */ /* 0x000fc8000fffe03f */
[----:B------:R-:W-:-:S04]  /*7150*/  UISETP.NE.AND UP0, UPT, UR6, 0x2, UPT ;  /* 0x000000020600788c */ /* 0x000fc8000bf05270 */
[----:B------:R-:W-:Y:S02]  /*7160*/  USEL UR7, URZ, 0x1, UP0 ;  /* 0x000000013f077887 */ /* 0x000fe40008000000 */
[----:B------:R-:W-:-:S04]  /*7170*/  USEL UR38, UR6, URZ, UP0 ;  /* 0x0000003f06267287 */ /* 0x000fc80008000000 */
[----:B------:R-:W-:Y:S01]  /*7180*/  LOP3.LUT R2, R7, UR7, RZ, 0x3c, !PT ;  /* 0x0000000707027c12 */ /* 0x000fe2000f8e3cff */
[----:B------:R-:W-:Y:S07]  /*7190*/  @!P1 BRA `(.L_x_9500) ;  /* 0x0000000000049947 */ /* 0x000fee0003800000 */
[----:B------:R-:W-:Y:S01]  /*71a0*/  BPT.TRAP 0x1 ;  /* 0x000000040000795c */ /* 0x000fe20000300000 */
.L_x_9500:
[----:B------:R-:W-:Y:S01]  /*71b0*/  ULEA UR6, UR38, UR39, 0x3 ;  /* 0x0000002726067291 */ /* 0x000fe2000f8e183f */
[----:B------:R-:W-:-:S08]  /*71c0*/  SHF.L.U32 R9, R2, 0x1f, RZ ;  /* 0x0000001f02097819 */ /* 0x000fd000000006ff */
[----:B------:R1:W2:Y:S01]  /*71d0*/  SYNCS.PHASECHK.TRANS64.TRYWAIT P2, [UR6+0x19c30], R9 ;  /* 0x019c3009ff0075a7 */ /* 0x0002a20008040146 */
[----:B------:R-:W-:Y:S05]  /*71e0*/  @!P1 BRA `(.L_x_9501) ;  /* 0x0000000000049947 */ /* 0x000fea0003800000 */
[----:B------:R-:W-:Y:S01]  /*71f0*/  BPT.TRAP 0x1 ;  /* 0x000000040000795c */ /* 0x000fe20000300000 */
.L_x_9501:
[----:B--2---:R-:W-:Y:S05]  /*7200*/  @P2 BRA `(.L_x_9502) ;  /* 0x0000000000082947 */ /* 0x004fea0003800000 */
[----:B------:R-:W2:Y:S02]  /*7210*/  SYNCS.PHASECHK.TRANS64.TRYWAIT P2, [UR6+0x19c30], R9 ;  /* 0x019c3009ff0075a7 */ /* 0x000ea40008040146 */
[----:B--2---:R-:W-:Y:S05]  /*7220*/  @!P2 BRA `(.L_x_9503) ;  /* 0x0000007400a8a947 */ /* 0x004fea0003800000 */
.L_x_9502:
        /* <DEDUP_REMOVED lines=17> */
.L_x_9504:
[----:B------:R-:W-:Y:S01]  /*7340*/  ULEA UR7, UR17, UR39, 0x3 ;  /* 0x0000002711077291 */ /* 0x000fe2000f8e183f */
[----:B------:R-:W-:-:S08]  /*7350*/  SHF.L.U32 R7, R7, 0x1f, RZ ;  /* 0x0000001f07077819 */ /* 0x000fd000000006ff */
[----:B------:R3:W4:Y:S01]  /*7360*/  SYNCS.PHASECHK.TRANS64.TRYWAIT P2, [UR7+0x19c50], R7 ;  /* 0x019c5007ff0075a7 */ /* 0x0007220008040147 */
[----:B------:R-:W-:Y:S05]  /*7370*/  @!P1 BRA `(.L_x_9505) ;  /* 0x0000000000049947 */ /* 0x000fea0003800000 */
[----:B------:R-:W-:Y:S01]  /*7380*/  BPT.TRAP 0x1 ;  /* 0x000000040000795c */ /* 0x000fe20000300000 */
.L_x_9505:
[----:B----4-:R-:W-:Y:S05]  /*7390*/  @P2 BRA `(.L_x_9506) ;  /* 0x0000000000082947 */ /* 0x010fea0003800000 */
[----:B------:R-:W4:Y:S02]  /*73a0*/  SYNCS.PHASECHK.TRANS64.TRYWAIT P2, [UR7+0x19c50], R7 ;  /* 0x019c5007ff0075a7 */ /* 0x000f240008040147 */
[----:B----4-:R-:W-:Y:S05]  /*73b0*/  @!P2 BRA `(.L_x_9507) ;  /* 0x00000074005ca947 */ /* 0x010fea0003800000 */
.L_x_9506:
[----:B------:R-:W-:Y:S01]  /*73c0*/  UIADD3 UR6, UR39, 0x3000, URZ ;  /* 0x0000300027067890 */ /* 0x000fe2000fffe03f */
[----:B------:R-:W-:Y:S01]  /*73d0*/  WARPGROUP.ARRIVE ;  /* 0x00000000000079c5 */ /* 0x000fe20000000000 */
[----:B------:R-:W-:Y:S01]  /*73e0*/  UMOV UR11, 0x40000040 ;  /* 0x40000040000b7882 */ /* 0x000fe20000000000 */
[C---:B--2---:R-:W-:Y:S01]  /*73f0*/  FMUL.FTZ R10, R0.reuse, R24 ;  /* 0x00000018000a7220 */ /* 0x044fe20000410000 */
[----:B------:R-:W-:Y:S01]  /*7400*/  USHF.R.U32.HI UR6, URZ, 0x4, UR6 ;  /* 0x000000043f067899 */ /* 0x000fe20008011606 */
[C---:B---3--:R-:W-:Y:S01]  /*7410*/  FMUL.FTZ R7, R0.reuse, R25 ;  /* 0x0000001900077220 */ /* 0x048fe20000410000 */
        /* <DEDUP_REMOVED lines=44> */
[----:B------:R-:W-:Y:S01]  /*76e0*/  MUFU.TANH R14, R14 ;  /* 0x0000000e000e7308 */ /* 0x000fe20000002400 */
        /* <DEDUP_REMOVED lines=13> */
[----:B------:R-:W-:Y:S01]  /*77c0*/  UIADD3 UR10, UR6, 0x2, URZ ;  /* 0x00000002060a7890 */ /* 0x000fe2000fffe03f */
[C---:B------:R-:W-:Y:S01]  /*77d0*/  FMUL.FTZ R70, R0.reuse, R70 ;  /* 0x0000004600467220 */ /* 0x040fe20000410000 */
[----:B------:R-:W-:Y:S01]  /*77e0*/  MUFU.TANH R15, R15 ;  /* 0x0000000f000f7308 */ /* 0x000fe20000002400 */
[C---:B------:R-:W-:Y:S01]  /*77f0*/  FMUL.FTZ R49, R0.reuse, R69 ;  /* 0x0000004500317220 */ /* 0x040fe20000410000 */
[----:B------:R-:W-:Y:S01]  /*7800*/  UMOV UR11, 0x40000040 ;  /* 0x40000040000b7882 */ /* 0x000fe20000000000 */
        /* <DEDUP_REMOVED lines=10> */
[----:B------:R-:W-:-:S03]  /*78b0*/  FMUL.FTZ R86, R0, R86 ;  /* 0x0000005600567220 */ /* 0x000fc60000410000 */
[----:B------:R-:W-:Y:S08]  /*78c0*/  MUFU.TANH R24, R24 ;  /* 0x0000001800187308 */ /* 0x000ff00000002400 */
[----:B------:R-:W1:Y:S01]  /*78d0*/  MUFU.TANH R21, R21 ;  /* 0x0000001500157308 */ /* 0x000e620000002400 */
[----:B--2---:R-:W-:-:S07]  /*78e0*/  FMNMX.FTZ R40, R20, R35, !PT ;  /* 0x0000002314287209 */ /* 0x004fce0007810000 */
[----:B------:R-:W-:Y:S08]  /*78f0*/  MUFU.TANH R25, R25 ;  /* 0x0000001900197308 */ /* 0x000ff00000002400 */
[----:B------:R-:W2:Y:S01]  /*7900*/  MUFU.TANH R26, R26 ;  /* 0x0000001a001a7308 */ /* 0x000ea20000002400 */
[----:B-1----:R-:W-:-:S07]  /*7910*/  FMNMX.FTZ R35, R21, R40, !PT ;  /* 0x0000002815237209 */ /* 0x002fce0007810000 */
[----:B------:R-:W-:Y:S08]  /*7920*/  MUFU.TANH R28, R28 ;  /* 0x0000001c001c7308 */ /* 0x000ff00000002400 */
[----:B------:R-:W1:Y:S01]  /*7930*/  MUFU.TANH R27, R27 ;  /* 0x0000001b001b7308 */ /* 0x000e620000002400 */
[----:B--2---:R-:W-:-:S07]  /*7940*/  FMNMX.FTZ R40, R26, R35, !PT ;  /* 0x000000231a287209 */ /* 0x004fce0007810000 */
[----:B------:R-:W-:Y:S01]  /*7950*/  MUFU.TANH R29, R29 ;  /* 0x0000001d001d7308 */ /* 0x000fe20000002400 */
[----:B------:R-:W-:Y:S02]  /*7960*/  WARPGROUP.DEPBAR.LE gsb0, 0x0 ;  /* 0x00008000000079c5 */ /* 0x000fe40000010000 */
[C---:B------:R-:W-:Y:S01]  /*7970*/  FMUL.FTZ R150, R0.reuse, R53 ;  /* 0x0000003500967220 */ /* 0x040fe20000410000 */
[----:B------:R-:W-:Y:S01]  /*7980*/  FMUL.FTZ R53, R0, R72 ;  /* 0x0000004800357220 */ /* 0x000fe20000410000 */
[----:B------:R-:W-:-:S03]  /*7990*/  FMNMX.FTZ R72, R14, R59, !PT ;  /* 0x0000003b0e487209 */ /* 0x000fc60007810000 */
[----:B------:R-:W2:Y:S01]  /*79a0*/  MUFU.TANH R30, R30 ;  /* 0x0000001e001e7308 */ /* 0x000ea20000002400 */
[----:B-1----:R-:W-:Y:S01]  /*79b0*/  FMNMX.FTZ R35, R27, R40, !PT ;  /* 0x000000281b237209 */ /* 0x002fe20007810000 */
[C---:B------:R-:W-:Y:S01]  /*79c0*/  FMUL.FTZ R148, R0.reuse, R51 ;  /* 0x0000003300947220 */ /* 0x040fe20000410000 */
[----:B------:R-:W-:Y:S01]  /*79d0*/  FMNMX.FTZ R59, R15, R72, !PT ;  /* 0x000000480f3b7209 */ /* 0x000fe20007810000 */
[----:B------:R-:W-:Y:S01]  /*79e0*/  WARPGROUP.ARRIVE ;  /* 0x00000000000079c5 */ /* 0x000fe20000000000 */
[----:B------:R-:W-:Y:S02]  /*79f0*/  FMUL.FTZ R51, R0, R71 ;  /* 0x0000004700337220 */ /* 0x000fe40000410000 */
[----:B------:R-:W-:Y:S01]  /*7a00*/  FMNMX.FTZ R72, R24, R59, !PT ;  /* 0x0000003b18487209 */ /* 0x000fe20007810000 */
[----:B------:R-:W1:Y:S01]  /*7a10*/  MUFU.TANH R32, R32 ;  /* 0x0000002000207308 */ /* 0x000e620000002400 */
[----:B------:R-:W-:Y:S01]  /*7a20*/  FMUL.FTZ R59, R0, R77 ;  /* 0x0000004d003b7220 */ /* 0x000fe20000410000 */
[----:B------:R-:W-:Y:S01]  /*7a30*/  QGMMA.64x96x32.F32.E4M3.E4M3 R88, R144, gdesc[UR8], R88, gsb0 ;  /* 0x0160000890587df3 */ /* 0x000fe20008000858 */
[----:B------:R-:W-:Y:S01]  /*7a40*/  FMNMX.FTZ R61, R25, R72, !PT ;  /* 0x00000048193d7209 */ /* 0x000fe20007810000 */
[----:B------:R-:W-:Y:S01]  /*7a50*/  UIADD3 UR10, UR6, 0x4, URZ ;  /* 0x00000004060a7890 */ /* 0x000fe2000fffe03f */
[----:B------:R-:W-:-:S02]  /*7a60*/  UMOV UR11, 0x40000040 ;  /* 0x40000040000b7882 */ /* 0x000fc40000000000 */
[----:B------:R-:W-:Y:S01]  /*7a70*/  FMNMX.FTZ R72, R28, R61, !PT ;  /* 0x0000003d1c487209 */ /* 0x000fe20007810000 */
[----:B------:R-:W3:Y:S01]  /*7a80*/  MUFU.TANH R31, R31 ;  /* 0x0000001f001f7308 */ /* 0x000ee20000002400 */
[----:B--2---:R-:W-:Y:S01]  /*7a90*/  FMNMX.FTZ R40, R30, R35, !PT ;  /* 0x000000231e287209 */ /* 0x004fe20007810000 */
[----:B------:R-:W-:Y:S01]  /*7aa0*/  UIADD3 UR6, UR6, 0x6, URZ ;  /* 0x0000000606067890 */ /* 0x000fe2000fffe03f */
[----:B------:R-:W-:-:S05]  /*7ab0*/  FMNMX.FTZ R61, R29, R72, !PT ;  /* 0x000000481d3d7209 */ /* 0x000fca0007810000 */
        /* <DEDUP_REMOVED lines=33> */
[----:B------:R-:W-:Y:S01]  /*7cd0*/  UMOV UR10, UR6 ;  /* 0x00000006000a7c82 */ /* 0x000fe20008000000 */
[----:B------:R-:W-:-:S04]  /*7ce0*/  UMOV UR11, 0x40000040 ;  /* 0x40000040000b7882 */ /* 0x000fc80000000000 */
        /* <DEDUP_REMOVED lines=34> */
[----:B------:R-:W-:Y:S01]  /*7f10*/  FMUL.FTZ R69, R0, R87 ;  /* 0x0000005700457220 */ /* 0x000fe20000410000 */
[----:B------:R-:W-:Y:S05]  /*7f20*/  QGMMA.64x96x32.F32.E4M3.E4M3 R88, R136, gdesc[UR8], R88, gsb0 ;  /* 0x0160000888587df3 */ /* 0x000fea0008000858 */
        /* <DEDUP_REMOVED lines=30> */
[----:B---3--:R-:W-:Y:S02]  /*8110*/  FMNMX.FTZ R40, R84, R35, !PT ;  /* 0x0000002354287209 */ /* 0x008fe40007810000 */
[----:B------:R-:W3:Y:S05]  /*8120*/  LDC R35, c[0x0][0x988] ;  /* 0x00026200ff237b82 */ /* 0x000eea0000000800 */
[----:B------:R-:W4:Y:S01]  /*8130*/  MUFU.TANH R69, R69 ;  /* 0x0000004500457308 */ /* 0x000f220000002400 */
[----:B--2---:R-:W-:Y:S02]  /*8140*/  FMNMX.FTZ R72, R86, R71, !PT ;  /* 0x0000004756487209 */ /* 0x004fe40007810000 */
[----:B-1----:R-:W-:-:S05]  /*8150*/  FMNMX.FTZ R71, R67, R40, !PT ;  /* 0x0000002843477209 */ /* 0x002fca0007810000 */
[----:B------:R-:W1:Y:S01]  /*8160*/  SHFL.BFLY PT, R40, R71, 0x2, 0x1f ;  /* 0x0c401f0047287f89 */ /* 0x000e6200000e0000 */
[----:B----4-:R-:W-:-:S05]  /*8170*/  FMNMX.FTZ R73, R69, R72, !PT ;  /* 0x0000004845497209 */ /* 0x010fca0007810000 */
[----:B------:R-:W2:Y:S01]  /*8180*/  SHFL.BFLY PT, R72, R73, 0x2, 0x1f ;  /* 0x0c401f0049487f89 */ /* 0x000ea200000e0000 */
[----:B-1----:R-:W-:-:S05]  /*8190*/  FMNMX.FTZ R75, R71, R40, !PT ;  /* 0x00000028474b7209 */ /* 0x002fca0007810000 */
[----:B------:R-:W1:Y:S01]  /*81a0*/  SHFL.BFLY PT, R40, R75, 0x1, 0x1f ;  /* 0x0c201f004b287f89 */ /* 0x000e6200000e0000 */
[----:B--2---:R-:W-:-:S05]  /*81b0*/  FMNMX.FTZ R77, R73, R72, !PT ;  /* 0x00000048494d7209 */ /* 0x004fca0007810000 */
[----:B------:R-:W2:Y:S01]  /*81c0*/  SHFL.BFLY PT, R72, R77, 0x1, 0x1f ;  /* 0x0c201f004d487f89 */ /* 0x000ea200000e0000 */
[----:B-1----:R-:W-:-:S05]  /*81d0*/  FMNMX.FTZ R40, R75, R40, !PT ;  /* 0x000000284b287209 */ /* 0x002fca0007810000 */
[----:B------:R-:W-:Y:S01]  /*81e0*/  FADD.FTZ R144, -R40, R5 ;  /* 0x0000000528907221 */ /* 0x000fe20000010100 */
[----:B--2---:R-:W-:-:S03]  /*81f0*/  FMNMX.FTZ R72, R77, R72, !PT ;  /* 0x000000484d487209 */ /* 0x004fc60007810000 */
[-C--:B---3--:R-:W-:Y:S01]  /*8200*/  FMUL.FTZ R5, R144, R35.reuse ;  /* 0x0000002390057220 */ /* 0x088fe20000410000 */
[----:B------:R-:W-:-:S01]  /*8210*/  FFMA.FTZ R144, R40, R35, -8 ;  /* 0xc100000028907423 */ /* 0x000fc20000010023 */
        /* <DEDUP_REMOVED lines=14> */
[-C--:B------:R-:W-:Y:S01]  /*8300*/  FMUL.FTZ R6, R6, R35.reuse ;  /* 0x0000002306067220 */ /* 0x080fe20000410000 */
[-C--:B------:R-:W-:Y:S01]  /*8310*/  FFMA.FTZ R60, R68, R35.reuse, -R144 ;  /* 0x00000023443c7223 */ /* 0x080fe20000010890 */
        /* <DEDUP_REMOVED lines=49> */
[----:B------:R-:W-:-:S04]  /*8630*/  FFMA.FTZ R69, R69, R35, -R84 ;  /* 0x0000002345457223 */ /* 0x000fc80000010854 */
[----:B------:R-:W1:Y:S08]  /*8640*/  MUFU.EX2 R7, R7 ;  /* 0x0000000700077308 */ /* 0x000e700000000800 */
        /* <DEDUP_REMOVED lines=96> */
[----:B---3--:R-:W-:-:S03]  /*8c50*/  FADD.FTZ R78, R62, R79 ;  /* 0x0000004f3e4e7221 */ /* 0x008fc60000010000 */
[----:B------:R-:W-:-:S04]  /*8c60*/  @!P0 VIADD R3, R3, 0x19c40 ;  /* 0x00019c4003038836 */ /* 0x000fc80000000000 */
[----:B------:R-:W3:Y:S01]  /*8c70*/  MUFU.EX2 R53, R53 ;  /* 0x0000003500357308 */ /* 0x000ee20000000800 */
[----:B--2---:R-:W-:-:S01]  /*8c80*/  FADD.FTZ R4, R49, R4 ;  /* 0x0000000431047221 */ /* 0x004fc20000010000 */
[----:B------:R-:W-:-:S04]  /*8c90*/  @!P0 PRMT R3, RZ, 0x654, R3 ;  /* 0x00000654ff038816 */ /* 0x000fc80000000003 */
[----:B------:R2:W-:Y:S02]  /*8ca0*/  @!P0 SYNCS.ARRIVE.TRANS64.RED.A1T0 RZ, [R3+URZ], RZ ;  /* 0x000000ff03ff89a7 */ /* 0x0005e4000810043f */
[----:B------:R-:W4:Y:S01]  /*8cb0*/  MUFU.EX2 R66, R66 ;  /* 0x0000004200427308 */ /* 0x000f220000000800 */
[----:B-1----:R-:W-:-:S01]  /*8cc0*/  FADD.FTZ R79, R51, R78 ;  /* 0x0000004e334f7221 */ /* 0x002fc20000010000 */
[----:B------:R-:W-:-:S06]  /*8cd0*/  FFMA.FTZ R78, R86, R35, -R84 ;  /* 0x00000023564e7223 */ /* 0x000fcc0000010854 */
        /* <DEDUP_REMOVED lines=32> */
.L_x_9508:
[----:B------:R-:W-:Y:S01]  /*8ee0*/  UIADD3 UR6, UR7, 0x19c60, URZ ;  /* 0x00019c6007067890 */ /* 0x000fe2000fffe03f */
[----:B------:R-:W-:Y:S01]  /*8ef0*/  ISETP.GT.AND P2, PT, R8, RZ, PT ;  /* 0x000000ff0800720c */ /* 0x000fe20003f44270 */
        /* <DEDUP_REMOVED lines=88> */
.L_x_9499:
[----:B------:R-:W-:Y:S06]  /*9480*/  BAR.ARV 0x8, 0x1a0 ;  /* 0x0206800000007b1d */ /* 0x000fec0000002000 */
[----:B------:R-:W-:Y:S05]  /*9490*/  @!P1 BRA `(.L_x_9510) ;  /* 0x0000000000049947 */ /* 0x000fea0003800000 */
[----:B------:R-:W-:Y:S01]  /*94a0*/  BPT.TRAP 0x1 ;  /* 0x000000040000795c */ /* 0x000fe20000300000 */
.L_x_9510:
[----:B------:R-:W-:Y:S01]  /*94b0*/  ULEA UR5, UR38, UR39, 0x3 ;  /* 0x0000002726057291 */ /* 0x000fe2000f8e183f */
[----:B------:R-:W-:-:S08]  /*94c0*/  SHF.L.U32 R0, R2, 0x1f, RZ ;  /* 0x0000001f02007819 */ /* 0x000fd000000006ff */
[----:B------:R1:W2:Y:S01]  /*94d0*/  SYNCS.PHASECHK.TRANS64.TRYWAIT P2, [UR5+0x19c50], R0 ;  /* 0x019c5000ff0075a7 */ /* 0x0002a20008040145 */
[----:B------:R-:W-:Y:S05]  /*94e0*/  @!P1 BRA `(.L_x_9511) ;  /* 0x0000000000049947 */ /* 0x000fea0003800000 */
[----:B------:R-:W-:Y:S01]  /*94f0*/  BPT.TRAP 0x1 ;  /* 0x000000040000795c */ /* 0x000fe20000300000 */
.L_x_9511:
[----:B------:R-:W3:Y:S02]  /*9500*/  LDC.64 R8, c[0x0][0x9a0] ;  /* 0x00026800ff087b82 */ /* 0x000ee40000000a00 */
[----:B---3--:R-:W-:-:S04]  /*9510*/  ISETP.NE.U32.AND P0, PT, R8, RZ, PT ;  /* 0x000000ff0800720c */ /* 0x008fc80003f05070 */
[----:B------:R-:W-:-:S13]  /*9520*/  ISETP.NE.AND.EX P0, PT, R9, RZ, PT, P0 ;  /* 0x000000ff0900720c */ /* 0x000fda0003f05300 */
[----:B------:R-:W3:Y:S08]  /*9530*/  @P0 LDC.64 R6, c[0x0][0x9c8] ;  /* 0x00027200ff060b82 */ /* 0x000ef00000000a00 */
[----:B------:R-:W4:Y:S01]  /*9540*/  @P0 LDC.64 R10, c[0x0][0x9d0] ;  /* 0x00027400ff0a0b82 */ /* 0x000f220000000a00 */
[----:B--2---:R-:W-:Y:S05]  /*9550*/  @P2 BRA `(.L_x_9512) ;  /* 0x0000000000082947 */ /* 0x004fea0003800000 */
[----:B------:R-:W2:Y:S02]  /*9560*/  SYNCS.PHASECHK.TRANS64.TRYWAIT P2, [UR5+0x19c50], R0 ;  /* 0x019c5000ff0075a7 */ /* 0x000ea40008040145 */
[----:B--2---:R-:W-:Y:S05]  /*9570*/  @!P2 BRA `(.L_x_9513) ;  /* 0x000000540004a947 */ /* 0x004fea0003800000 */
.L_x_9512:
[----:B------:R-:W-:Y:S01]  /*9580*/  UIADD3 UR39, UR39, 0x3000, URZ ;  /* 0x0000300027277890 */ /* 0x000fe2000fffe03f */
[----:B------:R-:W-:Y:S01]  /*9590*/  WARPGROUP.ARRIVE ;  /* 0x00000000000079c5 */ /* 0x000fe20000000000 */
[----:B------:R-:W-:Y:S01]  /*95a0*/  UMOV UR7, 0x40000040 ;  /* 0x4000004000077882 */ /* 0x000fe20000000000 */
[----:B--2---:R-:W-:Y:S01]  /*95b0*/  IMAD.U32 R5, RZ, RZ, UR44 ;  /* 0x0000002cff057e24 */ /* 0x004fe2000f8e00ff */
[----:B------:R-:W-:Y:S01]  /*95c0*/  USHF.R.U32.HI UR39, URZ, 0x4, UR39 ;  /* 0x000000043f277899 */ /* 0x000fe20008011627 */
[----:B------:R-:W-:-:S03]  /*95d0*/  @P0 SHF.R.S32.HI R13, RZ, 0x1f, R23 ;  /* 0x0000001fff0d0819 */ /* 0x000fc60000011417 */
[----:B------:R-:W-:Y:S01]  /*95e0*/  ULOP3.LUT UR39, UR39, 0x3fff, URZ, 0xc0, !UPT ;  /* 0x00003fff27277892 */ /* 0x000fe2000f8ec03f */
[----:B------:R-:W-:-:S03]  /*95f0*/  @P0 SHF.R.S32.HI R5, RZ, 0x1f, R5 ;  /* 0x0000001fff050819 */ /* 0x000fc60000011405 */
[----:B------:R-:W-:Y:S02]  /*9600*/  ULOP3.LUT UR4, UR39, 0x10000, URZ, 0xfc, !UPT ;  /* 0x0001000027047892 */ /* 0x000fe4000f8efc3f */
[----:B-1-3--:R-:W-:Y:S02]  /*9610*/  @P0 IMAD R0, R5, R6, RZ ;  /* 0x0000000605000224 */ /* 0x00afe400078e02ff */
[----:B------:R-:W-:Y:S02]  /*9620*/  UIMAD UR4, UR38, 0x300, UR4 ;  /* 0x00000300260478a4 */ /* 0x000fe4000f8e0204 */
[----:B------:R-:W-:Y:S02]  /*9630*/  @P0 IMAD R5, R7, UR44, R0 ;  /* 0x0000002c07050c24 */ /* 0x000fe4000f8e0200 */
[----:B------:R-:W-:-:S03]  /*9640*/  @P0 IMAD.WIDE.U32 R6, R6, UR44, RZ ;  /* 0x0000002c06060c25 */ /* 0x000fc6000f8e00ff */
[----:B------:R-:W-:Y:S01]  /*9650*/  UMOV UR6, UR4 ;  /* 0x0000000400067c82 */ /* 0x000fe20008000000 */
[-C--:B----4-:R-:W-:Y:S01]  /*9660*/  @P0 IMAD R0, R13, R10.reuse, RZ ;  /* 0x0000000a0d000224 */ /* 0x090fe200078e02ff */
[----:B------:R-:W-:Y:S01]  /*9670*/  QGMMA.64x96x32.F32.E4M3.E4M3 R88, R148, gdesc[UR4], R88, gsb0 ;  /* 0x0160000494587df3 */ /* 0x000fe20008000858 */
        /* <DEDUP_REMOVED lines=8> */
[----:B------:R-:W-:Y:S01]  /*9700*/  UIADD3 UR6, UR4, 0x2, URZ ;  /* 0x0000000204067890 */ /* 0x000fe2000fffe03f */
[----:B------:R-:W-:Y:S01]  /*9710*/  UMOV UR7, 0x40000040 ;  /* 0x4000004000077882 */ /* 0x000fe20000000000 */
[----:B------:R-:W-:Y:S02]  /*9720*/  WARPGROUP.DEPBAR.LE gsb0, 0x0 ;  /* 0x00008000000079c5 */ /* 0x000fe40000010000 */
[----:B------:R-:W-:-:S06]  /*9730*/  WARPGROUP.ARRIVE ;  /* 0x00000000000079c5 */ /* 0x000fcc0000000000 */
[----:B------:R-:W-:Y:S01]  /*9740*/  QGMMA.64x96x32.F32.E4M3.E4M3 R88, R144, gdesc[UR4], R88, gsb0 ;  /* 0x0160000490587df3 */ /* 0x000fe20008000858 */
[----:B------:R-:W-:Y:S01]  /*9750*/  UIADD3 UR6, UR4, 0x4, URZ ;  /* 0x0000000404067890 */ /* 0x000fe2000fffe03f */
[----:B------:R-:W-:Y:S01]  /*9760*/  UMOV UR7, 0x40000040 ;  /* 0x4000004000077882 */ /* 0x000fe20000000000 */
[----:B------:R-:W3:Y:S01]  /*9770*/  SHFL.BFLY PT, R7, R4, 0x2, 0x1f ;  /* 0x0c401f0004077f89 */ /* 0x000ee200000e0000 */
[----:B------:R-:W-:-:S03]  /*9780*/  UIADD3 UR4, UR4, 0x6, URZ ;  /* 0x0000000604047890 */ /* 0x000fc6000fffe03f */
[----:B------:R-:W4:Y:S01]  /*9790*/  SHFL.BFLY PT, R6, R3, 0x2, 0x1f ;  /* 0x0c401f0003067f89 */ /* 0x000f2200000e0000 */
[----:B------:R-:W-:Y:S02]  /*97a0*/  WARPGROUP.DEPBAR.LE gsb0, 0x0 ;  /* 0x00008000000079c5 */ /* 0x000fe40000010000 */
[----:B------:R-:W-:-:S06]  /*97b0*/  WARPGROUP.ARRIVE ;  /* 0x00000000000079c5 */ /* 0x000fcc0000000000 */
[----:B------:R-:W-:Y:S01]  /*97c0*/  QGMMA.64x96x32.F32.E4M3.E4M3 R88, R140, gdesc[UR4], R88, gsb0 ;  /* 0x016000048c587df3 */ /* 0x000fe20008000858 */
        /* <DEDUP_REMOVED lines=36> */
.L_x_9514:
        /* <DEDUP_REMOVED lines=58> */
.L_x_9481:
        /* <DEDUP_REMOVED lines=29> */
[----:B------:R-:W-:Y:S01]  /*9f80*/  F2FP.BF16.F32.PACK_AB R46, R45, R46 ;  /* 0x0000002e2d2e723e */ /* 0x000fe200000010ff */
[----:B------:R-:W-:Y:S01]  /*9f90*/  USHF.R.S32.HI UR5, URZ, 0x1f, UR43 ;  /* 0x0000001f3f057899 */ /* 0x000fe2000801142b */
[----:B------:R-:W-:Y:S01]  /*9fa0*/  LOP3.LUT R4, R4, 0xc, RZ, 0xc0, !PT ;  /* 0x0000000c04047812 */ /* 0x000fe200078ec0ff */
[----:B------:R-:W1:Y:S03]  /*9fb0*/  LDC.64 R70, c[0x0][0xb78] ;  /* 0x0002de00ff467b82 */ /* 0x000e660000000a00 */
[----:B------:R-:W-:-:S05]  /*9fc0*/  IADD3 R4, P0, R4, UR6, RZ ;  /* 0x0000000604047c10 */ /* 0x000fca000ff1e0ff */
[----:B------:R-:W-:Y:S01]  /*9fd0*/  IMAD.X R5, RZ, RZ, UR7, P0 ;  /* 0x00000007ff057e24 */ /* 0x000fe200080e06ff */
[----:B------:R-:W-:Y:S01]  /*9fe0*/  IADD3 R15, P6, R18, 0x20, RZ ;  /* 0x00000020120f7810 */ /* 0x000fe20007fde0ff */
[----:B------:R-:W-:Y:S01]  /*9ff0*/  VIADD R51, R22, UR42 ;  /* 0x0000002a16337c36 */ /* 0x000fe20008000000 */
[----:B------:R-:W-:Y:S01]  /*a000*/  IADD3 R13, P3, R18, 0x3000, RZ ;  /* 0x00003000120d7810 */ /* 0x000fe20007f7e0ff */
[----:B------:R-:W-:Y:S02]  /*a010*/  ULDC.64 UR6, c[0x0][0xb70] ;  /* 0x0002dc0000067ab9 */ /* 0x000fe40000000a00 */
[----:B------:R2:W3:Y:S01]  /*a020*/  LDG.E.CONSTANT R5, desc[UR46][R4.64] ;  /* 0x0000002e04057981 */ /* 0x0004e2000c1e9900 */
[----:B------:R-:W-:Y:S01]  /*a030*/  VIADD R7, R51, 0x8 ;  /* 0x0000000833077836 */ /* 0x000fe20000000000 */
[----:B------:R-:W-:Y:S01]  /*a040*/  LOP3.LUT R12, R13, 0x180, RZ, 0xc0, !PT ;  /* 0x000001800d0c7812 */ /* 0x000fe200078ec0ff */
[----:B------:R-:W-:Y:S01]  /*a050*/  UIMAD UR5, UR5, UR6, URZ ;  /* 0x00000006050572a4 */ /* 0x000fe2000f8e023f */
[----:B------:R-:W-:Y:S01]  /*a060*/  F2FP.BF16.F32.PACK_AB R44, R43, R44 ;  /* 0x0000002c2b2c723e */ /* 0x000fe200000010ff */
[----:B------:R-:W-:Y:S01]  /*a070*/  UIMAD.WIDE.U32 UR8, UR43, UR6, URZ ;  /* 0x000000062b0872a5 */ /* 0x000fe2000f8e003f */
[----:B------:R-:W-:Y:S01]  /*a080*/  ISETP.GE.OR P2, PT, R7, UR10, P1 ;  /* 0x0000000a07007c0c */ /* 0x000fe20008f46670 */
[----:B------:R-:W-:Y:S01]  /*a090*/  UIMAD UR5, UR43, UR7, UR5 ;  /* 0x000000072b0572a4 */ /* 0x000fe2000f8e0205 */
[----:B------:R-:W-:-:S02]  /*a0a0*/  SHF.R.U64 R12, R12, 0x3, RZ ;  /* 0x000000030c0c7819 */ /* 0x000fc400000012ff */
[----:B--2---:R-:W-:Y:S01]  /*a0b0*/  LOP3.LUT P0, R4, R59, 0x3, RZ, 0xc0, !PT ;  /* 0x000000033b047812 */ /* 0x004fe2000780c0ff */
[----:B------:R-:W-:Y:S01]  /*a0c0*/  UIADD3 UR5, UR9, UR5, URZ ;  /* 0x0000000509057290 */ /* 0x000fe2000fffe03f */
[----:B------:R-:W-:Y:S01]  /*a0d0*/  F2FP.BF16.F32.PACK_AB R38, R37, R38 ;  /* 0x000000262526723e */ /* 0x000fe200000010ff */
[----:B------:R-:W-:Y:S01]  /*a0e0*/  VIADD R59, R59, 0xffffff80 ;  /* 0xffffff803b3b7836 */ /* 0x000fe20000000000 */
[----:B------:R-:W-:Y:S01]  /*a0f0*/  ISETP.EQ.OR P0, PT, R4, 0x3, !P0 ;  /* 0x000000030400780c */ /* 0x000fe20004702670 */
[----:B------:R-:W-:Y:S01]  /*a100*/  ULDC.64 UR6, c[0x0][0xb40] ;  /* 0x0002d00000067ab9 */ /* 0x000fe20000000a00 */
[----:B------:R-:W-:Y:S02]  /*a110*/  F2FP.BF16.F32.PACK_AB R33, R33, R34 ;  /* 0x000000222121723e */ /* 0x000fe400000010ff */
[----:B------:R-:W-:Y:S02]  /*a120*/  SEL R62, R21, R14, P0 ;  /* 0x0000000e153e7207 */ /* 0x000fe40000000000 */
[----:B------:R-:W-:-:S02]  /*a130*/  SEL R64, R14, R21, P0 ;  /* 0x000000150e407207 */ /* 0x000fc40000000000 */
[----:B------:R-:W-:Y:S02]  /*a140*/  LOP3.LUT R14, R15, 0x180, RZ, 0xc0, !PT ;  /* 0x000001800f0e7812 */ /* 0x000fe400078ec0ff */
[----:B------:R-:W-:Y:S02]  /*a150*/  SEL R66, R9, R6, P0 ;  /* 0x0000000609427207 */ /* 0x000fe40000000000 */
[----:B------:R-:W-:Y:S02]  /*a160*/  SHF.R.U64 R14, R14, 0x3, RZ ;  /* 0x000000030e0e7819 */ /* 0x000fe400000012ff */
[----:B------:R-:W-:Y:S02]  /*a170*/  SEL R68, R6, R9, P0 ;  /* 0x0000000906447207 */ /* 0x000fe40000000000 */
[----:B------:R-:W-:Y:S02]  /*a180*/  IADD3 R9, P5, R18, 0x6000, RZ ;  /* 0x0000600012097810 */ /* 0x000fe40007fbe0ff */
[----:B------:R-:W-:-:S02]  /*a190*/  SEL R42, R11, R8, P0 ;  /* 0x000000080b2a7207 */ /* 0x000fc40000000000 */
[----:B------:R-:W-:Y:S02]  /*a1a0*/  SEL R48, R8, R11, P0 ;  /* 0x0000000b08307207 */ /* 0x000fe40000000000 */
[----:B------:R-:W-:Y:S01]  /*a1b0*/  LOP3.LUT R14, R14, R15, RZ, 0x3c, !PT ;  /* 0x0000000f0e0e7212 */ /* 0x000fe200078e3cff */
[----:B------:R-:W-:Y:S01]  /*a1c0*/  IMAD.X R15, RZ, RZ, R19, P6 ;  /* 0x000000ffff0f7224 */ /* 0x000fe200030e0613 */
[----:B------:R-:W-:Y:S02]  /*a1d0*/  LOP3.LUT R8, R9, 0x180, RZ, 0xc0, !PT ;  /* 0x0000018009087812 */ /* 0x000fe400078ec0ff */
[C---:B------:R-:W-:Y:S02]  /*a1e0*/  IADD3 R7, P6, R18.reuse, 0x6020, RZ ;  /* 0x0000602012077810 */ /* 0x040fe40007fde0ff */
[----:B------:R-:W-:Y:S02]  /*a1f0*/  IADD3 R11, P4, R18, 0x3020, RZ ;  /* 0x00003020120b7810 */ /* 0x000fe40007f9e0ff */
[----:B------:R-:W-:-:S02]  /*a200*/  SHF.R.U64 R8, R8, 0x3, RZ ;  /* 0x0000000308087819 */ /* 0x000fc400000012ff */
[----:B------:R-:W-:Y:S02]  /*a210*/  LOP3.LUT R6, R7, 0x180, RZ, 0xc0, !PT ;  /* 0x0000018007067812 */ /* 0x000fe400078ec0ff */
[----:B------:R-:W-:Y:S02]  /*a220*/  LOP3.LUT R10, R11, 0x180, RZ, 0xc0, !PT ;  /* 0x000001800b0a7812 */ /* 0x000fe400078ec0ff */
[----:B------:R-:W-:Y:S01]  /*a230*/  LOP3.LUT R8, R8, R9, RZ, 0x3c, !PT ;  /* 0x0000000908087212 */ /* 0x000fe200078e3cff */
[----:B------:R-:W-:Y:S01]  /*a240*/  IMAD.X R9, RZ, RZ, R19, P5 ;  /* 0x000000ffff097224 */ /* 0x000fe200028e0613 */
[----:B------:R-:W-:Y:S02]  /*a250*/  SHF.R.U64 R6, R6, 0x3, RZ ;  /* 0x0000000306067819 */ /* 0x000fe400000012ff */
[----:B------:R-:W-:Y:S02]  /*a260*/  SHF.R.U64 R10, R10, 0x3, RZ ;  /* 0x000000030a0a7819 */ /* 0x000fe400000012ff */
[----:B------:R-:W-:-:S02]  /*a270*/  SEL R58, R39, R36, P0 ;  /* 0x00000024273a7207 */ /* 0x000fc40000000000 */
[----:B------:R-:W-:Y:S02]  /*a280*/  SEL R36, R36, R39, P0 ;  /* 0x0000002724247207 */ /* 0x000fe40000000000 */
[----:B------:R-:W-:Y:S01]  /*a290*/  LOP3.LUT R6, R6, R7, RZ, 0x3c, !PT ;  /* 0x0000000706067212 */ /* 0x000fe200078e3cff */
[----:B------:R-:W-:Y:S01]  /*a2a0*/  IMAD.X R7, RZ, RZ, R19, P6 ;  /* 0x000000ffff077224 */ /* 0x000fe200030e0613 */
[----:B------:R-:W-:Y:S02]  /*a2b0*/  SEL R4, R57, R54, P0 ;  /* 0x0000003639047207 */ /* 0x000fe40000000000 */
[----:B------:R-:W-:Y:S02]  /*a2c0*/  MOV R39, R8 ;  /* 0x0000000800277202 */ /* 0x000fe40000000f00 */
[----:B------:R-:W-:Y:S02]  /*a2d0*/  F2FP.BF16.F32.PACK_AB R30, R29, R30 ;  /* 0x0000001e1d1e723e */ /* 0x000fe400000010ff */
[----:B------:R-:W-:-:S02]  /*a2e0*/  SEL R54, R54, R57, P0 ;  /* 0x0000003936367207 */ /* 0x000fc40000000000 */
[----:B------:R-:W-:Y:S01]  /*a2f0*/  LOP3.LUT R10, R10, R11, RZ, 0x3c, !PT ;  /* 0x0000000b0a0a7212 */ /* 0x000fe200078e3cff */
[--C-:B------:R-:W-:Y:S01]  /*a300*/  IMAD.X R11, RZ, RZ, R19.reuse, P4 ;  /* 0x000000ffff0b7224 */ /* 0x100fe200020e0613 */
[----:B------:R-:W-:Y:S02]  /*a310*/  F2FP.BF16.F32.PACK_AB R25, R25, R26 ;  /* 0x0000001a1919723e */ /* 0x000fe400000010ff */
[----:B------:R-:W-:Y:S02]  /*a320*/  SEL R24, R49, R46, P0 ;  /* 0x0000002e31187207 */ /* 0x000fe40000000000 */
[----:B------:R-:W-:Y:S02]  /*a330*/  SEL R50, R55, R52, P0 ;  /* 0x0000003437327207 */ /* 0x000fe40000000000 */
[----:B------:R-:W-:Y:S01]  /*a340*/  LOP3.LUT R12, R12, R13, RZ, 0x3c, !PT ;  /* 0x0000000d0c0c7212 */ /* 0x000fe200078e3cff */
[----:B------:R-:W-:Y:S01]  /*a350*/  IMAD.X R13, RZ, RZ, R19, P3 ;  /* 0x000000ffff0d7224 */ /* 0x000fe200018e0613 */
[----:B------:R-:W-:-:S02]  /*a360*/  LOP3.LUT R21, R18, 0x180, RZ, 0xc0, !PT ;  /* 0x0000018012157812 */ /* 0x000fc400078ec0ff */
        /* <DEDUP_REMOVED lines=9> */
[----:B------:R-:W-:Y:S02]  /*a400*/  MOV R37, R6 ;  /* 0x0000000600257202 */ /* 0x000fe40000000f00 */
[----:B------:R-:W-:Y:S02]  /*a410*/  SEL R30, R30, R33, P0 ;  /* 0x000000211e1e7207 */ /* 0x000fe40000000000 */
[----:B------:R-:W-:-:S02]  /*a420*/  SEL R34, R25, R20, P0 ;  /* 0x0000001419227207 */ /* 0x000fc40000000000 */
[----:B------:R-:W-:Y:S02]  /*a430*/  SHF.R.U64 R21, R21, 0x3, RZ ;  /* 0x0000000315157819 */ /* 0x000fe400000012ff */
[----:B------:R-:W-:Y:S02]  /*a440*/  SEL R40, R20, R25, P0 ;  /* 0x0000001914287207 */ /* 0x000fe40000000000 */
[----:B------:R-:W-:Y:S02]  /*a450*/  MOV R47, R14 ;  /* 0x0000000e002f7202 */ /* 0x000fe40000000f00 */
[----:B------:R-:W-:Y:S02]  /*a460*/  MOV R45, R10 ;  /* 0x0000000a002d7202 */ /* 0x000fe40000000f00 */
[----:B------:R-:W-:Y:S02]  /*a470*/  SEL R60, R31, R28, P0 ;  /* 0x0000001c1f3c7207 */ /* 0x000fe40000000000 */
[----:B------:R-:W-:-:S02]  /*a480*/  MOV R41, R12 ;  /* 0x0000000c00297202 */ /* 0x000fc40000000f00 */
[----:B------:R-:W-:Y:S02]  /*a490*/  SEL R28, R28, R31, P0 ;  /* 0x0000001f1c1c7207 */ /* 0x000fe40000000000 */
[----:B------:R-:W-:Y:S01]  /*a4a0*/  LOP3.LUT R20, R21, R18, RZ, 0x3c, !PT ;  /* 0x0000001215147212 */ /* 0x000fe200078e3cff */
[----:B------:R-:W-:Y:S01]  /*a4b0*/  IMAD.MOV.U32 R21, RZ, RZ, R19 ;  /* 0x000000ffff157224 */ /* 0x000fe200078e0013 */
[----:B------:R-:W-:Y:S02]  /*a4c0*/  SHF.R.S32.HI R53, RZ, 0x1f, R59 ;  /* 0x0000001fff357819 */ /* 0x000fe4000001143b */
[----:B------:R-:W-:Y:S02]  /*a4d0*/  ISETP.GE.OR P1, PT, R51, UR10, P1 ;  /* 0x0000000a33007c0c */ /* 0x000fe40008f26670 */
[----:B------:R-:W-:Y:S01]  /*a4e0*/  MOV R49, R20 ;  /* 0x0000001400317202 */ /* 0x000fe20000000f00 */
[----:B------:R-:W-:Y:S01]  /*a4f0*/  IMAD.U32 R21, RZ, RZ, UR9 ;  /* 0x00000009ff157e24 */ /* 0x000fe2000f8e00ff */
[----:B------:R-:W-:Y:S01]  /*a500*/  LEA.HI R53, R53, R59, RZ, 0x5 ;  /* 0x0000003b35357211 */ /* 0x000fe200078f28ff */
[----:B------:R-:W-:Y:S01]  /*a510*/  IMAD.U32 R21, RZ, RZ, UR5 ;  /* 0x00000005ff157e24 */ /* 0x000fe2000f8e00ff */
[----:B------:R-:W-:Y:S01]  /*a520*/  USHF.R.S32.HI UR5, URZ, 0x1f, UR44 ;  /* 0x0000001f3f057899 */ /* 0x000fe2000801142c */
[----:B------:R-:W-:Y:S01]  /*a530*/  IMAD.U32 R20, RZ, RZ, UR8 ;  /* 0x00000008ff147e24 */ /* 0x000fe2000f8e00ff */
[----:B------:R-:W-:-:S03]  /*a540*/  SHF.R.S32.HI R53, RZ, 0x5, R53 ;  /* 0x00000005ff357819 */ /* 0x000fc60000011435 */
[----:B-1----:R-:W-:-:S03]  /*a550*/  IMAD.WIDE.U32 R20, R70, UR44, R20 ;  /* 0x0000002c46147c25 */ /* 0x002fc6000f8e0014 */
[----:B------:R-:W-:Y:S02]  /*a560*/  IADD3 R20, P3, R51, R20, RZ ;  /* 0x0000001433147210 */ /* 0x000fe40007f7e0ff */
[----:B---3--:R-:W-:Y:S01]  /*a570*/  LOP3.LUT R9, R5, 0x2, RZ, 0x3c, !PT ;  /* 0x0000000205097812 */ /* 0x008fe200078e3cff */
[----:B------:R1:W-:Y:S04]  /*a580*/  SHFL.IDX PT, R6, R4, R5, 0x1c1f ;  /* 0x001c1f0504067589 */ /* 0x0003e800000e0000 */
[----:B------:R-:W-:Y:S04]  /*a590*/  SHFL.IDX PT, R7, R54, R9, 0x1c1f ;  /* 0x001c1f0936077589 */ /* 0x000fe800000e0000 */
[----:B------:R-:W-:Y:S01]  /*a5a0*/  SHFL.IDX PT, R24, R24, R5, 0x1c1f ;  /* 0x001c1f0518187589 */ /* 0x000fe200000e0000 */
[----:B-1----:R-:W-:-:S03]  /*a5b0*/  IMAD R4, R70, UR5, RZ ;  /* 0x0000000546047c24 */ /* 0x002fc6000f8e02ff */
[----:B------:R-:W1:Y:S04]  /*a5c0*/  SHFL.IDX PT, R11, R46, R9, 0x1c1f ;  /* 0x001c1f092e0b7589 */ /* 0x000e6800000e0000 */
[----:B------:R-:W-:Y:S04]  /*a5d0*/  SHFL.IDX PT, R50, R50, R5, 0x1c1f ;  /* 0x001c1f0532327589 */ /* 0x000fe800000e0000 */
[----:B------:R-:W-:Y:S04]  /*a5e0*/  SHFL.IDX PT, R15, R52, R9, 0x1c1f ;  /* 0x001c1f09340f7589 */ /* 0x000fe800000e0000 */
[----:B------:R-:W-:Y:S04]  /*a5f0*/  SHFL.IDX PT, R26, R26, R5, 0x1c1f ;  /* 0x001c1f051a1a7589 */ /* 0x000fe800000e0000 */
[----:B------:R-:W2:Y:S04]  /*a600*/  SHFL.IDX PT, R13, R38, R9, 0x1c1f ;  /* 0x001c1f09260d7589 */ /* 0x000ea800000e0000 */
[----:B------:R-:W-:Y:S04]  /*a610*/  SHFL.IDX PT, R56, R56, R5, 0x1c1f ;  /* 0x001c1f0538387589 */ /* 0x000fe800000e0000 */
[----:B------:R-:W3:Y:S01]  /*a620*/  SHFL.IDX PT, R29, R44, R9, 0x1c1f ;  /* 0x001c1f092c1d7589 */ /* 0x000ee200000e0000 */
[----:B-1----:R-:W-:-:S02]  /*a630*/  SEL R8, R24, R11, P0 ;  /* 0x0000000b18087207 */ /* 0x002fc40000000000 */
[----:B------:R-:W-:Y:S01]  /*a640*/  SEL R10, R11, R24, P0 ;  /* 0x000000180b0a7207 */ /* 0x000fe20000000000 */
[----:B------:R-:W-:Y:S04]  /*a650*/  SHFL.IDX PT, R58, R58, R5, 0x1c1f ;  /* 0x001c1f053a3a7589 */ /* 0x000fe800000e0000 */
[----:B------:R1:W4:Y:S04]  /*a660*/  SHFL.IDX PT, R31, R36, R9, 0x1c1f ;  /* 0x001c1f09241f7589 */ /* 0x00032800000e0000 */
[----:B------:R-:W-:Y:S04]  /*a670*/  SHFL.IDX PT, R32, R32, R5, 0x1c1f ;  /* 0x001c1f0520207589 */ /* 0x000fe800000e0000 */
[----:B------:R-:W5:Y:S01]  /*a680*/  SHFL.IDX PT, R23, R30, R9, 0x1c1f ;  /* 0x001c1f091e177589 */ /* 0x000f6200000e0000 */
[----:B--2---:R-:W-:Y:S01]  /*a690*/  SEL R12, R26, R13, P0 ;  /* 0x0000000d1a0c7207 */ /* 0x004fe20000000000 */
[----:B-1----:R-:W-:Y:S01]  /*a6a0*/  IMAD R36, R71, UR44, R4 ;  /* 0x0000002c47247c24 */ /* 0x002fe2000f8e0204 */
[----:B------:R-:W-:Y:S01]  /*a6b0*/  SEL R4, R6, R7, P0 ;  /* 0x0000000706047207 */ /* 0x000fe20000000000 */
[----:B------:R-:W-:Y:S01]  /*a6c0*/  SHFL.IDX PT, R34, R34, R5, 0x1c1f ;  /* 0x001c1f0522227589 */ /* 0x000fe200000e0000 */
[----:B------:R-:W-:-:S02]  /*a6d0*/  SEL R6, R7, R6, P0 ;  /* 0x0000000607067207 */ /* 0x000fc40000000000 */
[----:B------:R-:W-:Y:S01]  /*a6e0*/  SEL R7, R15, R50, P0 ;  /* 0x000000320f077207 */ /* 0x000fe20000000000 */
[----:B------:R-:W-:Y:S01]  /*a6f0*/  SHFL.IDX PT, R42, R42, R5, 0x1c1f ;  /* 0x001c1f052a2a7589 */ /* 0x000fe200000e0000 */
[----:B------:R-:W-:Y:S02]  /*a700*/  SEL R14, R13, R26, P0 ;  /* 0x0000001a0d0e7207 */ /* 0x000fe40000000000 */
[----:B---3--:R-:W-:Y:S01]  /*a710*/  SEL R11, R29, R56, P0 ;  /* 0x000000381d0b7207 */ /* 0x008fe20000000000 */
[----:B------:R-:W1:Y:S04]  /*a720*/  SHFL.IDX PT, R25, R40, R9, 0x1c1f ;  /* 0x001c1f0928197589 */ /* 0x000e6800000e0000 */
[----:B------:R-:W2:Y:S01]  /*a730*/  SHFL.IDX PT, R27, R48, R9, 0x1c1f ;  /* 0x001c1f09301b7589 */ /* 0x000ea200000e0000 */
[----:B----4-:R-:W-:-:S03]  /*a740*/  SEL R13, R58, R31, P0 ;  /* 0x0000001f3a0d7207 */ /* 0x010fc60000000000 */
[----:B------:R-:W-:Y:S04]  /*a750*/  SHFL.IDX PT, R60, R60, R5, 0x1c1f ;  /* 0x001c1f053c3c7589 */ /* 0x000fe800000e0000 */
[----:B------:R-:W3:Y:S01]  /*a760*/  SHFL.IDX PT, R33, R28, R9, 0x1c1f ;  /* 0x001c1f091c217589 */ /* 0x000ee200000e0000 */
[----:B-----5:R-:W-:Y:S02]  /*a770*/  SEL R24, R32, R23, P0 ;  /* 0x0000001720187207 */ /* 0x020fe40000000000 */
[----:B------:R-:W-:Y:S01]  /*a780*/  SEL R26, R23, R32, P0 ;  /* 0x00000020171a7207 */ /* 0x000fe20000000000 */
[----:B------:R-:W-:Y:S04]  /*a790*/  SHFL.IDX PT, R62, R62, R5, 0x1c1f ;  /* 0x001c1f053e3e7589 */ /* 0x000fe800000e0000 */
[----:B------:R-:W4:Y:S04]  /*a7a0*/  SHFL.IDX PT, R35, R64, R9, 0x1c1f ;  /* 0x001c1f0940237589 */ /* 0x000f2800000e0000 */
[----:B------:R5:W-:Y:S01]  /*a7b0*/  SHFL.IDX PT, R66, R66, R5, 0x1c1f ;  /* 0x001c1f0542427589 */ /* 0x000be200000e0000 */
[----:B-1----:R-:W-:-:S02]  /*a7c0*/  SEL R32, R34, R25, P0 ;  /* 0x0000001922207207 */ /* 0x002fc40000000000 */
[----:B------:R-:W-:Y:S01]  /*a7d0*/  SEL R34, R25, R34, P0 ;  /* 0x0000002219227207 */ /* 0x000fe20000000000 */
[----:B------:R1:W4:Y:S01]  /*a7e0*/  SHFL.IDX PT, R43, R68, R9, 0x1c1f ;  /* 0x001c1f09442b7589 */ /* 0x00032200000e0000 */
[----:B--2---:R-:W-:Y:S02]  /*a7f0*/  SEL R40, R42, R27, P0 ;  /* 0x0000001b2a287207 */ /* 0x004fe40000000000 */
[----:B------:R-:W-:Y:S02]  /*a800*/  SEL R42, R27, R42, P0 ;  /* 0x0000002a1b2a7207 */ /* 0x000fe40000000000 */
[----:B-----5:R-:W-:Y:S01]  /*a810*/  SEL R5, R50, R15, P0 ;  /* 0x0000000f32057207 */ /* 0x020fe20000000000 */
[----:B------:R-:W-:Y:S01]  /*a820*/  BAR.SYNC.DEFER_BLOCKING 0x1, 0x180 ;  /* 0x0046000000007b1d */ /* 0x000fe20000010000 */
[----:B------:R-:W-:Y:S02]  /*a830*/  SEL R15, R31, R58, P0 ;  /* 0x0000003a1f0f7207 */ /* 0x000fe40000000000 */
[----:B-1----:R-:W-:-:S02]  /*a840*/  SEL R9, R56, R29, P0 ;  /* 0x0000001d38097207 */ /* 0x002fc40000000000 */
[----:B---3--:R-:W-:Y:S02]  /*a850*/  SEL R25, R60, R33, P0 ;  /* 0x000000213c197207 */ /* 0x008fe40000000000 */
[----:B------:R-:W-:Y:S02]  /*a860*/  SEL R27, R33, R60, P0 ;  /* 0x0000003c211b7207 */ /* 0x000fe40000000000 */
[----:B----4-:R-:W-:Y:S02]  /*a870*/  SEL R33, R62, R35, P0 ;  /* 0x000000233e217207 */ /* 0x010fe40000000000 */
[----:B------:R-:W-:Y:S02]  /*a880*/  SEL R35, R35, R62, P0 ;  /* 0x0000003e23237207 */ /* 0x000fe40000000000 */
[----:B------:R-:W-:-:S04]  /*a890*/  SHF.R.S32.HI R29, RZ, 0x1f, R51 ;  /* 0x0000001fff1d7819 */ /* 0x000fc80000011433 */
[----:B------:R-:W-:Y:S01]  /*a8a0*/  IADD3.X R29, R29, R21, R36, P3, !PT ;  /* 0x000000151d1d7210 */ /* 0x000fe20001ffe424 */
[----:B------:R1:W-:Y:S04]  /*a8b0*/  STSM.16.M88.4 [R49], R4 ;  /* 0x0000000431007844 */ /* 0x0003e80000000200 */
[----:B------:R-:W-:Y:S04]  /*a8c0*/  STSM.16.M88.4 [R47], R8 ;  /* 0x000000082f007844 */ /* 0x000fe80000000200 */
[----:B------:R2:W-:Y:S04]  /*a8d0*/  STSM.16.M88.4 [R41], R12 ;  /* 0x0000000c29007844 */ /* 0x0005e80000000200 */
[----:B------:R-:W-:Y:S04]  /*a8e0*/  STSM.16.M88.4 [R45], R24 ;  /* 0x000000182d007844 */ /* 0x000fe80000000200 */
[----:B------:R-:W-:Y:S01]  /*a8f0*/  STSM.16.M88.4 [R39], R32 ;  /* 0x0000002027007844 */ /* 0x000fe20000000200 */
[----:B-1----:R-:W-:-:S03]  /*a900*/  LEA R4, P3, R20, UR6, 0x2 ;  /* 0x0000000614047c11 */ /* 0x002fc6000f8610ff */
[----:B------:R-:W1:Y:S01]  /*a910*/  SHFL.IDX PT, R6, R53, RZ, 0x1f ;  /* 0x00001fff35067589 */ /* 0x000e6200000e0000 */
[----:B------:R-:W-:Y:S02]  /*a920*/  LEA.HI.X R5, R20, UR7, R29, 0x2, P3 ;  /* 0x0000000714057c11 */ /* 0x000fe400098f141d */
[----:B--2---:R-:W-:Y:S02]  /*a930*/  SEL R41, R66, R43, P0 ;  /* 0x0000002b42297207 */ /* 0x004fe40000000000 */
[----:B------:R-:W-:-:S05]  /*a940*/  SEL R43, R43, R66, P0 ;  /* 0x000000422b2b7207 */ /* 0x000fca0000000000 */
[----:B------:R3:W-:Y:S01]  /*a950*/  STSM.16.M88.4 [R37], R40 ;  /* 0x0000002825007844 */ /* 0x0007e20000000200 */
[----:B------:R-:W-:Y:S01]  /*a960*/  @!PT LDS RZ, [RZ] ;  /* 0x00000000fffff984 */ /* 0x000fe20000000800 */
[----:B------:R-:W-:Y:S01]  /*a970*/  @!PT LDS RZ, [RZ] ;  /* 0x00000000fffff984 */ /* 0x000fe20000000800 */
[----:B------:R-:W-:Y:S01]  /*a980*/  @!PT LDS RZ, [RZ] ;  /* 0x00000000fffff984 */ /* 0x000fe20000000800 */
[----:B------:R2:W-:Y:S06]  /*a990*/  MEMBAR.ALL.CTA ;  /* 0x0000000000007992 */ /* 0x0005ec0000008000 */
[----:B--2---:R-:W2:Y:S02]  /*a9a0*/  FENCE.VIEW.ASYNC.S ;  /* 0x00000000000073c6 */ /* 0x004ea40000000000 */
[----:B--2---:R-:W-:Y:S06]  /*a9b0*/  BAR.ARV 0x1, 0x1a0 ;  /* 0x0046800000007b1d */ /* 0x004fec0000002000 */
        /* <DEDUP_REMOVED lines=29> */
.L_x_9518:
[----:B------:R-:W-:Y:S05]  /*ab90*/  BSYNC B0 ;  /* 0x0000000000007941 */ /* 0x000fea0003800000 */
.L_x_9517:
[----:B------:R-:W-:Y:S05]  /*aba0*/  BRA `(.L_x_9516) ;  /* 0x0000000400847947 */ /* 0x000fea0003800000 */
.L_x_9515:
        /* <DEDUP_REMOVED lines=35> */
.L_x_9520:
[----:B------:R-:W-:Y:S05]  /*ade0*/  BSYNC B0 ;  /* 0x0000000000007941 */ /* 0x000fea0003800000 */
.L_x_9519:
[----:B------:R-:W-:Y:S01]  /*adf0*/  ULOP3.LUT UR40, URZ, UR40, URZ, 0x33, !UPT ;  /* 0x000000283f287292 */ /* 0x000fe2000f8e333f */
[----:B------:R-:W-:Y:S01]  /*ae00*/  IMAD.WIDE.U32 R4, R10, UR43, R152 ;  /* 0x0000002b0a047c25 */ /* 0x000fe2000f8e0098 */
[----:B------:R-:W-:Y:S01]  /*ae10*/  SHF.R.S32.HI R155, RZ, 0x1f, R154 ;  /* 0x0000001fff9b7819 */ /* 0x000fe2000001149a */
[----:B------:R-:W-:Y:S02]  /*ae20*/  BSSY B0, `(.L_x_9521) ;  /* 0x0000021000007945 */ /* 0x000fe40003800000 */
[----:B-1----:R-:W-:Y:S02]  /*ae30*/  IMAD R3, R11, UR43, R8 ;  /* 0x0000002b0b037c24 */ /* 0x002fe4000f8e0208 */
[----:B---3--:R-:W-:Y:S02]  /*ae40*/  VIADD R7, R9, UR40 ;  /* 0x0000002809077c36 */ /* 0x008fe40008000000 */
[----:B------:R-:W-:Y:S02]  /*ae50*/  IMAD.IADD R5, R5, 0x1, R3 ;  /* 0x0000000105057824 */ /* 0x000fe400078e0203 */
[----:B------:R-:W-:-:S02]  /*ae60*/  IMAD R3, R7, -0xc0, R20 ;  /* 0xffffff4007037824 */ /* 0x000fc400078e0214 */
[----:B------:R-:W-:Y:S02]  /*ae70*/  VIADD R0, R154, 0x60 ;  /* 0x000000609a007836 */ /* 0x000fe40000000000 */
[----:B------:R-:W-:Y:S01]  /*ae80*/  IMAD R6, R12, UR6, RZ ;  /* 0x000000060c067c24 */ /* 0x000fe2000f8e02ff */
[-C--:B------:R-:W-:Y:S01]  /*ae90*/  ISETP.GE.AND P0, PT, R154, R3.reuse, PT ;  /* 0x000000039a00720c */ /* 0x080fe20003f06270 */
[----:B------:R-:W-:Y:S01]  /*aea0*/  IMAD.WIDE.U32 R8, R12, UR44, R4 ;  /* 0x0000002c0c087c25 */ /* 0x000fe2000f8e0004 */
[----:B------:R-:W-:-:S03]  /*aeb0*/  ISETP.GE.AND P3, PT, R0, R3, PT ;  /* 0x000000030000720c */ /* 0x000fc60003f66270 */
[----:B------:R-:W-:Y:S02]  /*aec0*/  IMAD R3, R13, UR44, R6 ;  /* 0x0000002c0d037c24 */ /* 0x000fe4000f8e0206 */
        /* <DEDUP_REMOVED lines=22> */
.L_x_9522:
[----:B------:R-:W-:Y:S05]  /*b030*/  BSYNC B0 ;  /* 0x0000000000007941 */ /* 0x000fea0003800000 */
.L_x_9521:
        /* <DEDUP_REMOVED lines=23> */
.L_x_9523:
[----:B------:R-:W-:Y:S05]  /*b1b0*/  BSYNC B0 ;  /* 0x0000000000007941 */ /* 0x000fea0003800000 */
.L_x_9516:
[----:B---3--:R-:W3:Y:S02]  /*b1c0*/  LDC R0, c[0x0][0xda8] ;  /* 0x00036a00ff007b82 */ /* 0x008ee40000000800 */
[----:B---3--:R-:W-:-:S13]  /*b1d0*/  ISETP.LE.AND P0, PT, R0, UR4, PT ;  /* 0x0000000400007c0c */ /* 0x008fda000bf03270 */
[----:B------:R-:W-:Y:S05]  /*b1e0*/  @!P0 BRA `(.L_x_9524) ;  /* 0xffffff5800ec8947 */ /* 0x000fea000383ffff */
[----:B------:R-:W-:Y:S05]  /*b1f0*/  EXIT ;  /* 0x000000000000794d */ /* 0x000fea0003800000 */
.L_x_9477:
[----:B------:R-:W-:-:S08]  /*b200*/  NOP ;  /* 0x0000000000007918 */ /* 0x000fd00000000000 */
[----:B-1----:R-:W1:-:S00]  /*b210*/  USETMAXREG.DEALLOC.CTAPOOL 0x20 ;  /* 0x00000020000079c8 */ /* 0x002e4000080e0500 */
[----:B-1----:R-:W-:-:S06]  /*b220*/  LOP3.LUT R2, R0, 0x3, RZ, 0xc0, !PT ;  /* 0x0000000300027812 */ /* 0x002fcc00078ec0ff */
[----:B--2---:R-:W1:Y:S01]  /*b230*/  S2UR UR4, SR_CTAID.X ;  /* 0x00000000000479c3 */ /* 0x004e620000002500 */
[----:B------:R-:W-:Y:S02]  /*b240*/  IMAD.MOV.U32 R19, RZ, RZ, 0x1 ;  /* 0x00000001ff137424 */ /* 0x000fe400078e00ff */
[----:B------:R-:W-:Y:S01]  /*b250*/  IMAD.MOV.U32 R17, RZ, RZ, RZ ;  /* 0x000000ffff117224 */ /* 0x000fe200078e00ff */
[----:B------:R2:W3:Y:S04]  /*b260*/  SHFL.IDX PT, R3, R2, RZ, 0x1f ;  /* 0x00001fff02037589 */ /* 0x0004e800000e0000 */
[----:B--2---:R-:W1:Y:S01]  /*b270*/  LDC R2, c[0x0][0xda8] ;  /* 0x00036a00ff027b82 */ /* 0x004e620000000800 */
[----:B---3--:R-:W-:-:S04]  /*b280*/  ISETP.NE.AND P0, PT, R3, RZ, PT ;  /* 0x000000ff0300720c */ /* 0x008fc80003f05270 */
[----:B------:R-:W-:-:S05]  /*b290*/  P2R R3, PR, RZ, 0x1 ;  /* 0x00000001ff037803 */ /* 0x000fca0000000000 */
[----:B------:R2:W-:Y:S04]  /*b2a0*/  STL [R1+0xc], R3 ;  /* 0x00000c0301007387 */ /* 0x0005e80000100800 */
[----:B------:R2:W-:Y:S01]  /*b2b0*/  STL [R1+0x4], RZ ;  /* 0x000004ff01007387 */ /* 0x0005e20000100800 */
[----:B------:R-:W-:Y:S06]  /*b2c0*/  @P0 BAR.ARV 0x4, 0x200 ;  /* 0x0108000000000b1d */ /* 0x000fec0000002000 */
[----:B-1----:R-:W-:-:S13]  /*b2d0*/  ISETP.LE.AND P0, PT, R2, UR4, PT ;  /* 0x0000000402007c0c */ /* 0x002fda000bf03270 */
[----:B--2---:R-:W-:Y:S05]  /*b2e0*/  @P0 BRA `(.L_x_9525) ;  /* 0x0000003000180947 */ /* 0x004fea0003800000 */
[----:B------:R-:W2:Y:S01]  /*b2f0*/  LDL R8, [R1] ;  /* 0x0000000001087983 */ /* 0x000ea20000100800 */
[----:B------:R-:W1:Y:S01]  /*b300*/  S2R R10, SR_TID.X ;  /* 0x00000000000a7919 */ /* 0x000e620000002100 */
[----:B------:R-:W3:Y:S01]  /*b310*/  S2R R7, SR_TID.X ;  /* 0x0000000000077919 */ /* 0x000ee20000002100 */
[----:B------:R-:W-:Y:S01]  /*b320*/  IMAD.SHL.U32 R9, R0, 0x800, RZ ;  /* 0x0000080000097824 */ /* 0x000fe200078e00ff */
[----:B-1----:R-:W-:Y:S01]  /*b330*/  SHF.R.U32.HI R4, RZ, 0x1, R10 ;  /* 0x00000001ff047819 */ /* 0x002fe2000001160a */
[----:B------:R-:W-:-:S03]  /*b340*/  IMAD.SHL.U32 R6, R10, 0x80, RZ ;  /* 0x000000800a067824 */ /* 0x000fc600078e00ff */
[----:B------:R-:W-:Y:S02]  /*b350*/  LOP3.LUT R5, R4, 0x20, RZ, 0xc0, !PT ;  /* 0x0000002004057812 */ /* 0x000fe400078ec0ff */
[----:B---3--:R-:W-:Y:S02]  /*b360*/  LOP3.LUT R11, R7, 0x7f, RZ, 0xc0, !PT ;  /* 0x0000007f070b7812 */ /* 0x008fe400078ec0ff */
[----:B------:R-:W-:Y:S01]  /*b370*/  LOP3.LUT R7, R5, 0x10, R10, 0xf8, !PT ;  /* 0x0000001005077812 */ /* 0x000fe200078ef80a */
[----:B------:R-:W-:-:S03]  /*b380*/  IMAD.SHL.U32 R0, R10, 0x10, RZ ;  /* 0x000000100a007824 */ /* 0x000fc600078e00ff */
[----:B------:R-:W-:-:S04]  /*b390*/  LOP3.LUT R7, R7, 0x380, R6, 0xf8, !PT ;  /* 0x0000038007077812 */ /* 0x000fc800078ef806 */
[----:B------:R-:W-:Y:S01]  /*b3a0*/  LOP3.LUT R7, R7, 0x70, R0, 0x78, !PT ;  /* 0x0000007007077812 */ /* 0x000fe200078e7800 */
[----:B------:R-:W-:Y:S01]  /*b3b0*/  IMAD.SHL.U32 R2, R10, 0x20, RZ ;  /* 0x000000200a027824 */ /* 0x000fe200078e00ff */
[----:B------:R-:W-:-:S04]  /*b3c0*/  LOP3.LUT R6, R6, 0x400, RZ, 0xc0, !PT ;  /* 0x0000040006067812 */ /* 0x000fc800078ec0ff */
[----:B------:R-:W-:Y:S01]  /*b3d0*/  LOP3.LUT R3, R2, 0x80, RZ, 0xc0, !PT ;  /* 0x0000008002037812 */ /* 0x000fe200078ec0ff */
[----:B------:R-:W-:Y:S01]  /*b3e0*/  IMAD.SHL.U32 R5, R11, 0x10, RZ ;  /* 0x000000100b057824 */ /* 0x000fe200078e00ff */
[C---:B------:R-:W-:Y:S02]  /*b3f0*/  LOP3.LUT P0, RZ, R10.reuse, 0x4, RZ, 0xc0, !PT ;  /* 0x000000040aff7812 */ /* 0x040fe4000780c0ff */
[----:B------:R-:W-:Y:S01]  /*b400*/  LOP3.LUT R3, R3, 0x10, R4, 0xf8, !PT ;  /* 0x0000001003037812 */ /* 0x000fe200078ef804 */
[----:B------:R-:W-:Y:S01]  /*b410*/  IMAD.SHL.U32 R4, R10, 0x4, RZ ;  /* 0x000000040a047824 */ /* 0x000fe200078e00ff */
[----:B------:R-:W-:Y:S02]  /*b420*/  LOP3.LUT R2, R2, 0x360, RZ, 0xc0, !PT ;  /* 0x0000036002027812 */ /* 0x000fe400078ec0ff */
[----:B------:R-:W-:Y:S02]  /*b430*/  LOP3.LUT R6, R6, 0x800, R9, 0xf8, !PT ;  /* 0x0000080006067812 */ /* 0x000fe400078ef809 */
[----:B------:R-:W-:-:S02]  /*b440*/  LOP3.LUT R2, R2, 0x400, R5, 0xf8, !PT ;  /* 0x0000040002027812 */ /* 0x000fc400078ef805 */
[----:B------:R-:W-:Y:S02]  /*b450*/  LOP3.LUT R3, R3, 0x10, R4, 0x78, !PT ;  /* 0x0000001003037812 */ /* 0x000fe400078e7804 */
[----:B------:R-:W-:Y:S02]  /*b460*/  LOP3.LUT R22, R6, R7, RZ, 0xfc, !PT ;  /* 0x0000000706167212 */ /* 0x000fe400078efcff */
[----:B------:R-:W-:Y:S01]  /*b470*/  LOP3.LUT R18, R2, R3, RZ, 0xfc, !PT ;  /* 0x0000000302127212 */ /* 0x000fe200078efcff */
[----:B------:R-:W-:Y:S02]  /*b480*/  IMAD.U32 R27, RZ, RZ, UR4 ;  /* 0x00000004ff1b7e24 */ /* 0x000fe4000f8e00ff */
[----:B------:R-:W-:Y:S01]  /*b490*/  VIADD R23, R22, 0x40 ;  /* 0x0000004016177836 */ /* 0x000fe20000000000 */
[C---:B------:R-:W-:Y:S01]  /*b4a0*/  LOP3.LUT R25, R18.reuse, 0x1800, RZ, 0xfc, !PT ;  /* 0x0000180012197812 */ /* 0x040fe200078efcff */
[----:B------:R-:W-:Y:S01]  /*b4b0*/  IMAD.MOV.U32 R19, RZ, RZ, 0x1 ;  /* 0x00000001ff137424 */ /* 0x000fe200078e00ff */
[----:B------:R-:W-:Y:S01]  /*b4c0*/  LOP3.LUT R24, R18, 0x2800, RZ, 0xfc, !PT ;  /* 0x0000280012187812 */ /* 0x000fe200078efcff */
[----:B------:R-:W-:-:S02]  /*b4d0*/  IMAD.MOV.U32 R17, RZ, RZ, RZ ;  /* 0x000000ffff117224 */ /* 0x000fc400078e00ff */
[----:B------:R-:W-:Y:S01]  /*b4e0*/  @P0 VIADD R23, R22, 0xffffffc0 ;  /* 0xffffffc016170836 */ /* 0x000fe20000000000 */
[----:B------:R-:W-:Y:S01]  /*b4f0*/  ULDC UR42, c[0x0][0xc] ;  /* 0x00000300002a7ab9 */ /* 0x000fe20000000800 */
[----:B------:R-:W-:Y:S01]  /*b500*/  ULDC.64 UR44, c[0x0][0x198] ;  /* 0x00006600002c7ab9 */ /* 0x000fe20000000a00 */
[----:B--2---:R-:W-:-:S05]  /*b510*/  LOP3.LUT R0, R8, 0x1, RZ, 0xfc, !PT ;  /* 0x0000000108007812 */ /* 0x004fca00078efcff */
[----:B------:R1:W-:Y:S04]  /*b520*/  STL [R1+0x8], R0 ;  /* 0x0000080001007387 */ /* 0x0003e80000100800 */
[----:B------:R1:W-:Y:S01]  /*b530*/  STL [R1+0x4], RZ ;  /* 0x000004ff01007387 */ /* 0x0003e20000100800 */
[----:B------:R-:W-:-:S07]  /*b540*/  LOP3.LUT R29, R8, 0x2, RZ, 0xfc, !PT ;  /* 0x00000002081d7812 */ /* 0x000fce00078efcff */
.L_x_9581:
[----:B------:R-:W-:Y:S01]  /*b550*/  ULDC UR8, c[0x0][0xdd0] ;  /* 0x0003740000087ab9 */ /* 0x000fe20000000800 */
[----:B-1----:R-:W1:Y:S01]  /*b560*/  LDC R0, c[0x0][0xde8] ;  /* 0x00037a00ff007b82 */ /* 0x002e620000000800 */
        /* <DEDUP_REMOVED lines=19> */
.L_x_9526:
[----:B------:R-:W-:Y:S01]  /*b6a0*/  ULDC UR9, c[0x0][0xdc4] ;  /* 0x0003710000097ab9 */ /* 0x000fe20000000800 */
[----:B------:R-:W-:Y:S01]  /*b6b0*/  UMOV UR7, UR8 ;  /* 0x0000000800077c82 */ /* 0x000fe20008000000 */
[----:B------:R-:W-:-:S11]  /*b6c0*/  UISETP.NE.AND UP0, UPT, UR9, 0x1, UPT ;  /* 0x000000010900788c */ /* 0x000fd6000bf05270 */
[----:B------:R-:W-:Y:S02]  /*b6d0*/  @UP0 ULDC.64 UR10, c[0x0][0xdc8] ;  /* 0x00037200000a0ab9 */ /* 0x000fe40000000a00 */
[----:B------:R-:W-:-:S04]  /*b6e0*/  UIMAD.WIDE.U32 UR4, UR8, UR10, URZ ;  /* 0x0000000a080472a5 */ /* 0x000fc8000f8e003f */
[----:B------:R-:W-:-:S04]  /*b6f0*/  @UP0 USHF.R.U32.HI UR7, URZ, UR11, UR5 ;  /* 0x0000000b3f070299 */ /* 0x000fc80008011605 */
[----:B------:R-:W-:-:S12]  /*b700*/  UIMAD UR4, UR7, UR9, URZ ;  /* 0x00000009070472a4 */ /* 0x000fd8000f8e023f */
.L_x_9527:
[----:B------:R-:W-:Y:S01]  /*b710*/  ULOP3.LUT UR5, URZ, UR7, URZ, 0x33, !UPT ;  /* 0x000000073f057292 */ /* 0x000fe2000f8e333f */
[----:B------:R-:W-:Y:S01]  /*b720*/  BSSY B6, `(.L_x_9528) ;  /* 0x00002aa000067945 */ /* 0x000fe20003800000 */
[----:B------:R-:W-:Y:S01]  /*b730*/  ULDC.64 UR10, c[0x0][0x3f8] ;  /* 0x0000fe00000a7ab9 */ /* 0x000fe20000000a00 */
[----:B------:R-:W-:Y:S01]  /*b740*/  ULDC UR7, c[0x0][0xdac] ;  /* 0x00036b0000077ab9 */ /* 0x000fe20000000800 */
[----:B------:R-:W-:Y:S02]  /*b750*/  UISETP.NE.U32.AND UP0, UPT, UR10, URZ, UPT ;  /* 0x0000003f0a00728c */ /* 0x000fe4000bf05070 */
[----:B------:R-:W-:Y:S02]  /*b760*/  UIADD3 UR5, UR5, UR7, URZ ;  /* 0x0000000705057290 */ /* 0x000fe4000fffe03f */
[----:B------:R-:W-:Y:S02]  /*b770*/  UISETP.NE.AND.EX UP0, UPT, UR11, URZ, UPT, UP0 ;  /* 0x0000003f0b00728c */ /* 0x000fe4000bf05300 */
[----:B------:R-:W-:Y:S01]  /*b780*/  UIMAD UR37, UR5, 0xc0, URZ ;  /* 0x000000c0052578a4 */ /* 0x000fe2000f8e023f */
        /* <DEDUP_REMOVED lines=46> */
.L_x_9529:
        /* <DEDUP_REMOVED lines=23> */
.L_x_9531:
        /* <DEDUP_REMOVED lines=20> */
.L_x_9532:
        /* <DEDUP_REMOVED lines=20> */
.L_x_9533:
        /* <DEDUP_REMOVED lines=18> */
.L_x_9534:
        /* <DEDUP_REMOVED lines=43> */
.L_x_9600:
        /* <DEDUP_REMOVED lines=8> */
.L_x_9603:
        /* <DEDUP_REMOVED lines=20> */
.L_x_9539:
[----:B------:R-:W-:Y:S02]  /*c3f0*/  LEA R5, R17, UR40, 0x3 ;  /* 0x0000002811057c11 */ /* 0x000fe4000f8e18ff */
[----:B--2---:R-:W-:Y:S02]  /*c400*/  SHF.L.U32 R2, R19, 0x1f, RZ ;  /* 0x0000001f13027819 */ /* 0x004fe400000006ff */
[----:B------:R-:W-:Y:S02]  /*c410*/  ISETP.NE.AND P0, PT, R8, RZ, PT ;  /* 0x000000ff0800720c */ /* 0x000fe40003f05270 */
[----:B------:R-:W2:Y:S02]  /*c420*/  SYNCS.PHASECHK.TRANS64.TRYWAIT P3, [R5+URZ+0x19c80], R2 ;  /* 0x019c8002050075a7 */ /* 0x000ea4000806017f */
[----:B--2---:R-:W-:Y:S09]  /*c430*/  @!P3 BRA `(.L_x_9540) ;  /* 0x0000002400acb947 */ /* 0x004ff20003800000 */
.L_x_9604:
        /* <DEDUP_REMOVED lines=8> */
.L_x_9541:
        /* <DEDUP_REMOVED lines=27> */
.L_x_9605:
        /* <DEDUP_REMOVED lines=8> */
.L_x_9543:
        /* <DEDUP_REMOVED lines=24> */
.L_x_9538:
        /* <DEDUP_REMOVED lines=31> */
.L_x_9536:
        /* <DEDUP_REMOVED lines=10> */
.L_x_9606:
[----:B------:R-:W-:Y:S05]  /*cb00*/  BSYNC B0 ;  /* 0x0000000000007941 */ /* 0x000fea0003800000 */
.L_x_9544:
[----:B------:R-:W-:-:S06]  /*cb10*/  UISETP.GE.AND UP0, UPT, UR41, 0x2, UPT ;  /* 0x000000022900788c */ /* 0x000fcc000bf06270 */
[----:B------:R-:W-:-:S13]  /*cb20*/  PLOP3.LUT P0, PT, PT, PT, UP0, 0x80, 0x0 ;  /* 0x000000000000781c */ /* 0x000fda0003f0f008 */
[----:B------:R-:W-:Y:S05]  /*cb30*/  @!P0 BRA `(.L_x_9546) ;  /* 0x0000001000048947 */ /* 0x000fea0003800000 */
[----:B------:R-:W-:Y:S01]  /*cb40*/  UIADD3 UR4, UR41, -0x2, URZ ;  /* 0xfffffffe29047890 */ /* 0x000fe2000fffe03f */
[----:B--2---:R-:W-:Y:S02]  /*cb50*/  IMAD.MOV.U32 R3, RZ, RZ, R19 ;  /* 0x000000ffff037224 */ /* 0x004fe400078e0013 */
[----:B------:R-:W-:-:S03]  /*cb60*/  IMAD.MOV.U32 R8, RZ, RZ, R17 ;  /* 0x000000ffff087224 */ /* 0x000fc600078e0011 */
[----:B------:R-:W-:-:S07]  /*cb70*/  IMAD.U32 R2, RZ, RZ, UR4 ;  /* 0x00000004ff027e24 */ /* 0x000fce000f8e00ff */
.L_x_9570:
[----:B------:R-:W-:Y:S01]  /*cb80*/  VIADD R17, R8, 0x1 ;  /* 0x0000000108117836 */ /* 0x000fe20000000000 */
[----:B------:R-:W-:Y:S05]  /*cb90*/  YIELD ;  /* 0x0000000000007946 */ /* 0x000fea0003800000 */
[----:B------:R-:W-:Y:S01]  /*cba0*/  ISETP.NE.AND P0, PT, R17, 0x2, PT ;  /* 0x000000021100780c */ /* 0x000fe20003f05270 */
[----:B------:R-:W-:Y:S03]  /*cbb0*/  BSSY B0, `(.L_x_9547) ;  /* 0x00000a1000007945 */ /* 0x000fe60003800000 */
[----:B-1----:R-:W-:-:S02]  /*cbc0*/  SEL R4, RZ, 0x1, P0 ;  /* 0x00000001ff047807 */ /* 0x002fc40000000000 */
[----:B------:R-:W-:Y:S02]  /*cbd0*/  SEL R17, R17, RZ, P0 ;  /* 0x000000ff11117207 */ /* 0x000fe40000000000 */
[----:B------:R-:W-:Y:S01]  /*cbe0*/  LOP3.LUT R19, R3, R4, RZ, 0x3c, !PT ;  /* 0x0000000403137212 */ /* 0x000fe200078e3cff */
[----:B------:R-:W-:Y:S06]  /*cbf0*/  @!P6 BRA `(.L_x_9548) ;  /* 0x000000080070e947 */ /* 0x000fec0003800000 */
[----:B------:R-:W-:Y:S01]  /*cc00*/  IMAD.MOV.U32 R9, RZ, RZ, R2 ;  /* 0x000000ffff097224 */ /* 0x000fe200078e0002 */
[----:B------:R-:W-:Y:S06]  /*cc10*/  @!P1 BRA `(.L_x_9549) ;  /* 0x0000000000489947 */ /* 0x000fec0003800000 */
[----:B------:R-:W1:Y:S01]  /*cc20*/  LDC R9, c[0x0][0x41c] ;  /* 0x00010700ff097b82 */ /* 0x000e620000000800 */
[----:B------:R-:W-:Y:S02]  /*cc30*/  ULDC.64 UR4, c[0x0][0x408] ;  /* 0x0001020000047ab9 */ /* 0x000fe40000000a00 */
[----:B------:R-:W-:Y:S01]  /*cc40*/  IMAD R7, R21, UR4, RZ ;  /* 0x0000000415077c24 */ /* 0x000fe2000f8e02ff */
        /* <DEDUP_REMOVED lines=8> */
[C---:B------:R-:W-:Y:S02]  /*ccd0*/  IMAD R0, R20.reuse, UR5, R7 ;  /* 0x0000000514007c24 */ /* 0x040fe4000f8e0207 */
[----:B------:R-:W-:Y:S01]  /*cce0*/  IMAD.WIDE.U32 R4, R20, UR4, R4 ;  /* 0x0000000414047c25 */ /* 0x000fe2000f8e0004 */
[----:B------:R-:W-:-:S03]  /*ccf0*/  ULDC.64 UR4, c[0x0][0x3f8] ;  /* 0x0000fe0000047ab9 */ /* 0x000fc60000000a00 */
[----:B------:R-:W-:Y:S01]  /*cd00*/  IMAD.IADD R0, R0, 0x1, R5 ;  /* 0x0000000100007824 */ /* 0x000fe200078e0205 */
[----:B------:R-:W-:-:S04]  /*cd10*/  LEA R6, P0, R4, UR4, 0x2 ;  /* 0x0000000404067c11 */ /* 0x000fc8000f8010ff */
[----:B------:R-:W-:-:S05]  /*cd20*/  LEA.HI.X R7, R4, UR5, R0, 0x2, P0 ;  /* 0x0000000504077c11 */ /* 0x000fca00080f1400 */
[----:B------:R1:W5:Y:S04]  /*cd30*/  LDG.E R0, desc[UR46][R6.64] ;  /* 0x0000002e06007981 */ /* 0x000368000c1e1900 */
.L_x_9549:
[----:B------:R-:W2:Y:S01]  /*cd40*/  S2R R4, SR_TID.X ;  /* 0x0000000000047919 */ /* 0x000ea20000002100 */
[----:B-1----:R-:W-:Y:S01]  /*cd50*/  LEA R6, R17, UR40, 0x3 ;  /* 0x0000002811067c11 */ /* 0x002fe2000f8e18ff */
[----:B------:R-:W-:Y:S01]  /*cd60*/  BSSY B1, `(.L_x_9550) ;  /* 0x0000006000017945 */ /* 0x000fe20003800000 */
[----:B--2---:R-:W-:Y:S02]  /*cd70*/  LOP3.LUT R5, R4, 0x7f, RZ, 0xc0, !PT ;  /* 0x0000007f04057812 */ /* 0x004fe400078ec0ff */
[----:B------:R-:W-:Y:S02]  /*cd80*/  SHF.L.U32 R4, R19, 0x1f, RZ ;  /* 0x0000001f13047819 */ /* 0x000fe400000006ff */
[----:B------:R-:W-:Y:S02]  /*cd90*/  ISETP.NE.AND P3, PT, R5, RZ, PT ;  /* 0x000000ff0500720c */ /* 0x000fe40003f65270 */
[----:B------:R-:W1:Y:S02]  /*cda0*/  SYNCS.PHASECHK.TRANS64.TRYWAIT P0, [R6+URZ+0x19c80], R4 ;  /* 0x019c8004060075a7 */ /* 0x000e64000800017f */
[----:B-1----:R-:W-:Y:S09]  /*cdb0*/  @!P0 BRA `(.L_x_9551) ;  /* 0x0000001c00888947 */ /* 0x002ff20003800000 */
.L_x_9607:
[----:B------:R-:W-:Y:S05]  /*cdc0*/  BSYNC B1 ;  /* 0x0000000000017941 */ /* 0x000fea0003800000 */
.L_x_9550:
        /* <DEDUP_REMOVED lines=9> */
.L_x_9553:
[----:B------:R-:W-:Y:S05]  /*ce60*/  BSYNC B1 ;  /* 0x0000000000017941 */ /* 0x000fea0003800000 */
.L_x_9552:
[----:B------:R-:W-:Y:S01]  /*ce70*/  IMAD.MOV.U32 R12, RZ, RZ, RZ ;  /* 0x000000ffff0c7224 */ /* 0x000fe200078e00ff */
[----:B------:R-:W-:Y:S01]  /*ce80*/  R2UR UR12, R16 ;  /* 0x00000000100c72ca */ /* 0x000fe200000e0000 */
[----:B------:R-:W-:Y:S01]  /*ce90*/  IMAD R7, R17, 0x3000, R26 ;  /* 0x0000300011077824 */ /* 0x000fe200078e021a */
[----:B------:R-:W-:Y:S01]  /*cea0*/  UIADD3 UR4, UP0, UR44, 0x470, URZ ;  /* 0x000004702c047890 */ /* 0x000fe2000ff1e03f */
[----:B------:R-:W-:Y:S01]  /*ceb0*/  PLOP3.LUT P0, PT, PT, PT, PT, 0x80, 0x0 ;  /* 0x000000000000781c */ /* 0x000fe20003f0f070 */
[----:B------:R-:W-:Y:S01]  /*cec0*/  IMAD.SHL.U32 R9, R9, 0x80, RZ ;  /* 0x0000008009097824 */ /* 0x000fe200078e00ff */
[----:B------:R-:W-:Y:S01]  /*ced0*/  R2UR UR10, R12 ;  /* 0x000000000c0a72ca */ /* 0x000fe200000e0000 */
[----:B------:R-:W-:Y:S01]  /*cee0*/  VIADD R5, R6, 0x19c70 ;  /* 0x00019c7006057836 */ /* 0x000fe20000000000 */
[----:B------:R-:W-:Y:S01]  /*cef0*/  UIADD3.X UR5, URZ, UR45, URZ, UP0, !UPT ;  /* 0x0000002d3f057290 */ /* 0x000fe200087fe43f */
[----:B------:R-:W-:Y:S01]  /*cf00*/  VIADD R10, R7, 0x9000 ;  /* 0x00009000070a7836 */ /* 0x000fe20000000000 */
[----:B------:R-:W-:Y:S01]  /*cf10*/  UMOV UR6, 0x0 ;  /* 0x0000000000067882 */ /* 0x000fe20000000000 */
[----:B------:R-:W-:-:S10]  /*cf20*/  UMOV UR7, 0x14f00000 ;  /* 0x14f0000000077882 */ /* 0x000fd40000000000 */
.L_x_9554:
        /* <DEDUP_REMOVED lines=16> */
.L_x_9555:
        /* <DEDUP_REMOVED lines=16> */
.L_x_9556:
        /* <DEDUP_REMOVED lines=12> */
.L_x_9608:
[----:B------:R-:W-:Y:S05]  /*d1f0*/  BSYNC B1 ;  /* 0x0000000000017941 */ /* 0x000fea0003800000 */
.L_x_9557:
        /* <DEDUP_REMOVED lines=11> */
.L_x_9560:
[----:B------:R-:W-:Y:S05]  /*d2b0*/  BSYNC B1 ;  /* 0x0000000000017941 */ /* 0x000fea0003800000 */
.L_x_9559:
        /* <DEDUP_REMOVED lines=9> */
.L_x_9561:
        /* <DEDUP_REMOVED lines=15> */
.L_x_9562:
        /* <DEDUP_REMOVED lines=15> */
.L_x_9563:
        /* <DEDUP_REMOVED lines=9> */
.L_x_9548:
[----:B------:R-:W-:Y:S05]  /*d5c0*/  BSYNC B0 ;  /* 0x0000000000007941 */ /* 0x000fea0003800000 */
.L_x_9547:
[----:B------:R-:W2:Y:S02]  /*d5d0*/  LDL R4, [R1+0x8] ;  /* 0x0000080001047983 */ /* 0x000ea40000100800 */
[----:B--2---:R-:W-:-:S13]  /*d5e0*/  ISETP.NE.AND P0, PT, R4, 0x3, PT ;  /* 0x000000030400780c */ /* 0x004fda0003f05270 */
[----:B------:R-:W-:Y:S05]  /*d5f0*/  @!P0 BRA `(.L_x_9564) ;  /* 0x0000000000048947 */ /* 0x000fea0003800000 */
[----:B------:R-:W-:Y:S01]  /*d600*/  BPT.TRAP 0x1 ;  /* 0x000000040000795c */ /* 0x000fe20000300000 */
.L_x_9564:
[----:B------:R-:W-:Y:S01]  /*d610*/  LOP3.LUT R5, R3, 0x1, RZ, 0x3c, !PT ;  /* 0x0000000103057812 */ /* 0x000fe200078e3cff */
[----:B------:R-:W-:Y:S01]  /*d620*/  BSSY B0, `(.L_x_9565) ;  /* 0x0000006000007945 */ /* 0x000fe20003800000 */
[----:B------:R-:W-:Y:S02]  /*d630*/  LEA R12, R8, UR40, 0x3 ;  /* 0x00000028080c7c11 */ /* 0x000fe4000f8e18ff */
[----:B------:R-:W-:Y:S02]  /*d640*/  SHF.L.U32 R5, R5, 0x1f, RZ ;  /* 0x0000001f05057819 */ /* 0x000fe400000006ff */
[----:B------:R-:W-:Y:S02]  /*d650*/  ISETP.NE.AND P0, PT, R29, 0x3, PT ;  /* 0x000000031d00780c */ /* 0x000fe40003f05270 */
[----:B------:R-:W1:Y:S02]  /*d660*/  SYNCS.PHASECHK.TRANS64.TRYWAIT P3, [R12+URZ+0x19c70], R5 ;  /* 0x019c70050c0075a7 */ /* 0x000e64000806017f */
[----:B-1----:R-:W-:Y:S09]  /*d670*/  @!P3 BRA `(.L_x_9566) ;  /* 0x000000140080b947 */ /* 0x002ff20003800000 */
.L_x_9609:
[----:B------:R-:W-:Y:S05]  /*d680*/  BSYNC B0 ;  /* 0x0000000000007941 */ /* 0x000fea0003800000 */
.L_x_9565:
[----:B------:R-:W-:Y:S05]  /*d690*/  @!P0 BRA `(.L_x_9567) ;  /* 0x0000000000048947 */ /* 0x000fea0003800000 */
[----:B------:R-:W-:Y:S01]  /*d6a0*/  BPT.TRAP 0x1 ;  /* 0x000000040000795c */ /* 0x000fe20000300000 */
.L_x_9567:
[----:B-1----:R-:W-:Y:S01]  /*d6b0*/  SHF.L.U32 R5, R3, 0x1f, RZ ;  /* 0x0000001f03057819 */ /* 0x002fe200000006ff */
[----:B------:R-:W-:-:S03]  /*d6c0*/  IMAD R3, R8, 0x3000, RZ ;  /* 0x0000300008037824 */ /* 0x000fc600078e02ff */
[----:B------:R-:W1:Y:S02]  /*d6d0*/  SYNCS.PHASECHK.TRANS64.TRYWAIT P3, [R12+URZ+0x19c60], R5 ;  /* 0x019c60050c0075a7 */ /* 0x000e64000806017f */
[----:B-1----:R-:W-:Y:S05]  /*d6e0*/  @!P3 BRA `(.L_x_9568) ;  /* 0x000000140078b947 */ /* 0x002fea0003800000 */
.L_x_9610:
[----:B------:R-:W-:Y:S01]  /*d6f0*/  LOP3.LUT R13, R3, R18, RZ, 0xfc, !PT ;  /* 0x00000012030d7212 */ /* 0x000fe200078efcff */
[----:B------:R-:W-:Y:S05]  /*d700*/  WARPSYNC.ALL ;  /* 0x0000000000007948 */ /* 0x000fea0003800000 */
[----:B-1----:R-:W1:Y:S01]  /*d710*/  LDSM.16.MT88.4 R4, [R13+UR40+0x9000] ;  /* 0x009000280d04783b */ /* 0x002e620008004200 */
[----:B------:R-:W-:Y:S02]  /*d720*/  IADD3 R15, R25, UR40, R3 ;  /* 0x00000028190f7c10 */ /* 0x000fe4000fffe003 */
[C-C-:B-1----:R-:W-:Y:S02]  /*d730*/  PRMT R8, R4.reuse, 0x6420, R5.reuse ;  /* 0x0000642004087816 */ /* 0x142fe40000000005 */
[----:B------:R-:W-:-:S02]  /*d740*/  PRMT R9, R4, 0x7531, R5 ;  /* 0x0000753104097816 */ /* 0x000fc40000000005 */
[----:B------:R-:W-:Y:S02]  /*d750*/  LOP3.LUT R4, R3, R22, RZ, 0xfc, !PT ;  /* 0x0000001603047212 */ /* 0x000fe400078efcff */
[C-C-:B------:R-:W-:Y:S02]  /*d760*/  PRMT R10, R6.reuse, 0x6420, R7.reuse ;  /* 0x00006420060a7816 */ /* 0x140fe40000000007 */
[----:B------:R-:W-:Y:S01]  /*d770*/  PRMT R11, R6, 0x7531, R7 ;  /* 0x00007531060b7816 */ /* 0x000fe20000000007 */
[----:B------:R-:W-:-:S05]  /*d780*/  IMAD.IADD R4, R28, 0x1, R4 ;  /* 0x000000011c047824 */ /* 0x000fca00078e0204 */
[----:B------:R1:W-:Y:S02]  /*d790*/  STSM.16.M88.4 [R4], R8 ;  /* 0x0000000804007844 */ /* 0x0003e40000000200 */
[----:B-1----:R-:W-:-:S05]  /*d7a0*/  VIADD R10, R3, 0x1000 ;  /* 0x00001000030a7836 */ /* 0x002fca0000000000 */
[----:B------:R-:W-:-:S05]  /*d7b0*/  LOP3.LUT R14, R10, R18, RZ, 0xfc, !PT ;  /* 0x000000120a0e7212 */ /* 0x000fca00078efcff */
[----:B------:R1:W2:Y:S02]  /*d7c0*/  LDSM.16.MT88.4 R4, [R14+UR40+0x9000] ;  /* 0x009000280e04783b */ /* 0x0002a40008004200 */
[----:B-1----:R-:W-:Y:S02]  /*d7d0*/  LOP3.LUT R14, R3, 0x800, R18, 0xfe, !PT ;  /* 0x00000800030e7812 */ /* 0x002fe400078efe12 */
[C-C-:B--2---:R-:W-:Y:S02]  /*d7e0*/  PRMT R8, R4.reuse, 0x6420, R5.reuse ;  /* 0x0000642004087816 */ /* 0x144fe40000000005 */
[----:B------:R-:W-:Y:S02]  /*d7f0*/  PRMT R9, R4, 0x7531, R5 ;  /* 0x0000753104097816 */ /* 0x000fe40000000005 */
[----:B------:R-:W-:Y:S02]  /*d800*/  LOP3.LUT R4, R10, R22, RZ, 0xfc, !PT ;  /* 0x000000160a047212 */ /* 0x000fe400078efcff */
[----:B------:R-:W-:-:S02]  /*d810*/  PRMT R10, R6, 0x6420, R7 ;  /* 0x00006420060a7816 */ /* 0x000fc40000000007 */
[----:B------:R-:W-:Y:S01]  /*d820*/  PRMT R11, R6, 0x7531, R7 ;  /* 0x00007531060b7816 */ /* 0x000fe20000000007 */
[----:B------:R-:W-:-:S05]  /*d830*/  IMAD.IADD R4, R28, 0x1, R4 ;  /* 0x000000011c047824 */ /* 0x000fca00078e0204 */
[----:B------:R1:W-:Y:S02]  /*d840*/  STSM.16.M88.4 [R4], R8 ;  /* 0x0000000804007844 */ /* 0x0003e40000000200 */
[----:B-1----:R-:W-:-:S05]  /*d850*/  VIADD R10, R3, 0x2000 ;  /* 0x00002000030a7836 */ /* 0x002fca0000000000 */
[----:B------:R-:W-:-:S05]  /*d860*/  LOP3.LUT R13, R10, R18, RZ, 0xfc, !PT ;  /* 0x000000120a0d7212 */ /* 0x000fca00078efcff */
[----:B------:R1:W2:Y:S02]  /*d870*/  LDSM.16.MT88.4 R4, [R13+UR40+0x9000] ;  /* 0x009000280d04783b */ /* 0x0002a40008004200 */
[----:B-1----:R-:W-:Y:S02]  /*d880*/  IADD3 R13, R28, R23, R3 ;  /* 0x000000171c0d7210 */ /* 0x002fe40007ffe003 */
[C-C-:B--2---:R-:W-:Y:S02]  /*d890*/  PRMT R8, R4.reuse, 0x6420, R5.reuse ;  /* 0x0000642004087816 */ /* 0x144fe40000000005 */
[----:B------:R-:W-:Y:S02]  /*d8a0*/  PRMT R9, R4, 0x7531, R5 ;  /* 0x0000753104097816 */ /* 0x000fe40000000005 */
[----:B------:R-:W-:Y:S02]  /*d8b0*/  LOP3.LUT R4, R10, R22, RZ, 0xfc, !PT ;  /* 0x000000160a047212 */ /* 0x000fe400078efcff */
[----:B------:R-:W-:-:S02]  /*d8c0*/  PRMT R10, R6, 0x6420, R7 ;  /* 0x00006420060a7816 */ /* 0x000fc40000000007 */
        /* <DEDUP_REMOVED lines=30> */
.L_x_9569:
[----:B--2---:R-:W-:Y:S01]  /*dab0*/  SYNCS.ARRIVE.TRANS64.A1T0 RZ, [R12+URZ+0x19c50], RZ ;  /* 0x019c50ff0cff79a7 */ /* 0x004fe2000810003f */
[----:B------:R-:W-:Y:S01]  /*dac0*/  BAR.SYNC.DEFER_BLOCKING 0x2, 0x80 ;  /* 0x0082000000007b1d */ /* 0x000fe20000010000 */
[----:B------:R-:W-:Y:S01]  /*dad0*/  ISETP.GT.AND P0, PT, R2, RZ, PT ;  /* 0x000000ff0200720c */ /* 0x000fe20003f04270 */
[----:B------:R-:W-:Y:S02]  /*dae0*/  @!P2 VIADD R3, R12, 0x19c80 ;  /* 0x00019c800c03a836 */ /* 0x000fe40000000000 */
[----:B------:R-:W-:Y:S02]  /*daf0*/  VIADD R2, R2, 0xffffffff ;  /* 0xffffffff02027836 */ /* 0x000fe40000000000 */
[----:B-1----:R-:W-:Y:S01]  /*db00*/  IMAD.MOV.U32 R8, RZ, RZ, R17 ;  /* 0x000000ffff087224 */ /* 0x002fe200078e0011 */
[----:B------:R-:W-:-:S04]  /*db10*/  @!P2 PRMT R3, RZ, 0x654, R3 ;  /* 0x00000654ff03a816 */ /* 0x000fc80000000003 */
[----:B------:R1:W-:Y:S02]  /*db20*/  @!P2 SYNCS.ARRIVE.TRANS64.RED.A1T0 RZ, [R3+URZ], RZ ;  /* 0x000000ff03ffa9a7 */ /* 0x0003e4000810043f */
[----:B-1----:R-:W-:Y:S01]  /*db30*/  IMAD.MOV.U32 R3, RZ, RZ, R19 ;  /* 0x000000ffff037224 */ /* 0x002fe200078e0013 */
[----:B------:R-:W-:Y:S06]  /*db40*/  @P0 BRA `(.L_x_9570) ;  /* 0xfffffff0000c0947 */ /* 0x000fec000383ffff */
.L_x_9546:
[----:B-1----:R-:W3:Y:S01]  /*db50*/  LDL R4, [R1+0x8] ;  /* 0x0000080001047983 */ /* 0x002ee20000100800 */
[----:B------:R-:W-:Y:S01]  /*db60*/  BSSY B0, `(.L_x_9571) ;  /* 0x000000f000007945 */ /* 0x000fe20003800000 */
[----:B---3--:R-:W-:-:S03]  /*db70*/  ISETP.NE.AND P1, PT, R4, 0x3, PT ;  /* 0x000000030400780c */ /* 0x008fc60003f25270 */
[----:B------:R-:W-:Y:S10]  /*db80*/  @P2 BRA `(.L_x_9572) ;  /* 0x0000000000302947 */ /* 0x000ff40003800000 */
[----:B------:R-:W1:Y:S01]  /*db90*/  S2R R5, SR_LANEID ;  /* 0x0000000000057919 */ /* 0x000e620000000000 */
[----:B------:R-:W-:Y:S01]  /*dba0*/  VOTEU.ANY UR4, UPT, PT ;  /* 0x0000000000047886 */ /* 0x000fe200038e0100 */
[----:B--2---:R-:W2:Y:S01]  /*dbb0*/  LDC.64 R2, c[0x0][0xdf0] ;  /* 0x00037c00ff027b82 */ /* 0x004ea20000000a00 */
        /* <DEDUP_REMOVED lines=8> */
[----:B-1----:R-:W-:-:S07]  /*dc40*/  IADD3 R27, R0, UR42, R27 ;  /* 0x0000002a001b7c10 */ /* 0x002fce000fffe01b */
.L_x_9572:
[----:B------:R-:W-:Y:S05]  /*dc50*/  BSYNC B0 ;  /* 0x0000000000007941 */ /* 0x000fea0003800000 */
.L_x_9571:
[----:B------:R-:W-:Y:S05]  /*dc60*/  @!P1 BRA `(.L_x_9573) ;  /* 0x0000000000049947 */ /* 0x000fea0003800000 */
[----:B------:R-:W-:Y:S01]  /*dc70*/  BPT.TRAP 0x1 ;  /* 0x000000040000795c */ /* 0x000fe20000300000 */
.L_x_9573:
[----:B--2---:R-:W-:Y:S01]  /*dc80*/  LOP3.LUT R3, R19, 0x1, RZ, 0x3c, !PT ;  /* 0x0000000113037812 */ /* 0x004fe200078e3cff */
[----:B------:R-:W-:Y:S01]  /*dc90*/  BSSY B0, `(.L_x_9574) ;  /* 0x0000006000007945 */ /* 0x000fe20003800000 */
[----:B------:R-:W-:Y:S02]  /*dca0*/  LEA R0, R17, UR40, 0x3 ;  /* 0x0000002811007c11 */ /* 0x000fe4000f8e18ff */
[----:B------:R-:W-:Y:S02]  /*dcb0*/  SHF.L.U32 R3, R3, 0x1f, RZ ;  /* 0x0000001f03037819 */ /* 0x000fe400000006ff */
[----:B------:R-:W-:Y:S02]  /*dcc0*/  ISETP.NE.AND P1, PT, R29, 0x3, PT ;  /* 0x000000031d00780c */ /* 0x000fe40003f25270 */
[----:B------:R-:W1:Y:S02]  /*dcd0*/  SYNCS.PHASECHK.TRANS64.TRYWAIT P0, [R0+URZ+0x19c70], R3 ;  /* 0x019c7003000075a7 */ /* 0x000e64000800017f */
[----:B-1----:R-:W-:Y:S09]  /*dce0*/  @!P0 BRA `(.L_x_9575) ;  /* 0x00000010000c8947 */ /* 0x002ff20003800000 */
.L_x_9611:
[----:B------:R-:W-:Y:S05]  /*dcf0*/  BSYNC B0 ;  /* 0x0000000000007941 */ /* 0x000fea0003800000 */
.L_x_9574:
[----:B------:R-:W-:Y:S05]  /*dd00*/  @!P1 BRA `(.L_x_9576) ;  /* 0x0000000000049947 */ /* 0x000fea0003800000 */
[----:B------:R-:W-:Y:S01]  /*dd10*/  BPT.TRAP 0x1 ;  /* 0x000000040000795c */ /* 0x000fe20000300000 */
.L_x_9576:
[----:B-1----:R-:W-:-:S04]  /*dd20*/  SHF.L.U32 R3, R19, 0x1f, RZ ;  /* 0x0000001f13037819 */ /* 0x002fc800000006ff */
[----:B------:R-:W1:Y:S02]  /*dd30*/  SYNCS.PHASECHK.TRANS64.TRYWAIT P0, [R0+URZ+0x19c60], R3 ;  /* 0x019c6003000075a7 */ /* 0x000e64000800017f */
[----:B-1----:R-:W-:Y:S05]  /*dd40*/  @!P0 BRA `(.L_x_9577) ;  /* 0x0000001000088947 */ /* 0x002fea0003800000 */
.L_x_9612:
[----:B------:R-:W-:Y:S01]  /*dd50*/  IMAD R2, R17, 0x3000, RZ ;  /* 0x0000300011027824 */ /* 0x000fe200078e02ff */
[----:B------:R-:W-:Y:S05]  /*dd60*/  WARPSYNC.ALL ;  /* 0x0000000000007948 */ /* 0x000fea0003800000 */
[C---:B-1----:R-:W-:Y:S01]  /*dd70*/  LOP3.LUT R3, R2.reuse, R18, RZ, 0xfc, !PT ;  /* 0x0000001202037212 */ /* 0x042fe200078efcff */
[----:B------:R-:W-:-:S04]  /*dd80*/  VIADD R13, R2, 0x1000 ;  /* 0x00001000020d7836 */ /* 0x000fc80000000000 */
[----:B------:R1:W2:Y:S01]  /*dd90*/  LDSM.16.MT88.4 R4, [R3+UR40+0x9000] ;  /* 0x009000280304783b */ /* 0x0002a20008004200 */
[C---:B------:R-:W-:Y:S02]  /*dda0*/  LOP3.LUT R14, R13.reuse, R18, RZ, 0xfc, !PT ;  /* 0x000000120d0e7212 */ /* 0x040fe400078efcff */
[----:B------:R-:W-:Y:S01]  /*ddb0*/  LOP3.LUT R13, R13, R22, RZ, 0xfc, !PT ;  /* 0x000000160d0d7212 */ /* 0x000fe200078efcff */
[----:B-1----:R-:W-:-:S04]  /*ddc0*/  VIADD R3, R2, 0x2000 ;  /* 0x0000200002037836 */ /* 0x002fc80000000000 */
[----:B------:R-:W-:Y:S01]  /*ddd0*/  IMAD.IADD R13, R28, 0x1, R13 ;  /* 0x000000011c0d7824 */ /* 0x000fe200078e020d */
[C-C-:B--2---:R-:W-:Y:S02]  /*dde0*/  PRMT R8, R4.reuse, 0x6420, R5.reuse ;  /* 0x0000642004087816 */ /* 0x144fe40000000005 */
[----:B------:R-:W-:Y:S02]  /*ddf0*/  PRMT R9, R4, 0x7531, R5 ;  /* 0x0000753104097816 */ /* 0x000fe40000000005 */
[----:B------:R-:W-:Y:S02]  /*de00*/  LOP3.LUT R5, R2, R22, RZ, 0xfc, !PT ;  /* 0x0000001602057212 */ /* 0x000fe400078efcff */
[C-C-:B------:R-:W-:Y:S02]  /*de10*/  PRMT R10, R6.reuse, 0x6420, R7.reuse ;  /* 0x00006420060a7816 */ /* 0x140fe40000000007 */
[----:B------:R-:W-:Y:S01]  /*de20*/  PRMT R11, R6, 0x7531, R7 ;  /* 0x00007531060b7816 */ /* 0x000fe20000000007 */
[----:B------:R-:W-:-:S05]  /*de30*/  IMAD.IADD R12, R28, 0x1, R5 ;  /* 0x000000011c0c7824 */ /* 0x000fca00078e0205 */
[----:B------:R1:W-:Y:S04]  /*de40*/  STSM.16.M88.4 [R12], R8 ;  /* 0x000000080c007844 */ /* 0x0003e80000000200 */
[----:B------:R-:W2:Y:S01]  /*de50*/  LDSM.16.MT88.4 R4, [R14+UR40+0x9000] ;  /* 0x009000280e04783b */ /* 0x000ea20008004200 */
[C---:B-1----:R-:W-:Y:S02]  /*de60*/  LOP3.LUT R12, R3.reuse, R18, RZ, 0xfc, !PT ;  /* 0x00000012030c7212 */ /* 0x042fe400078efcff */
[----:B------:R-:W-:-:S05]  /*de70*/  LOP3.LUT R3, R3, R22, RZ, 0xfc, !PT ;  /* 0x0000001603037212 */ /* 0x000fca00078efcff */
[C---:B------:R-:W-:Y:S01]  /*de80*/  IMAD.IADD R3, R28.reuse, 0x1, R3 ;  /* 0x000000011c037824 */ /* 0x040fe200078e0203 */
[----:B------:R-:W-:Y:S02]  /*de90*/  IADD3 R28, R28, R23, R2 ;  /* 0x000000171c1c7210 */ /* 0x000fe40007ffe002 */
[C-C-:B--2---:R-:W-:Y:S02]  /*dea0*/  PRMT R8, R4.reuse, 0x6420, R5.reuse ;  /* 0x0000642004087816 */ /* 0x144fe40000000005 */
[----:B------:R-:W-:Y:S02]  /*deb0*/  PRMT R9, R4, 0x7531, R5 ;  /* 0x0000753104097816 */ /* 0x000fe40000000005 */
[C-C-:B------:R-:W-:Y:S02]  /*dec0*/  PRMT R10, R6.reuse, 0x6420, R7.reuse ;  /* 0x00006420060a7816 */ /* 0x140fe40000000007 */
[----:B------:R-:W-:-:S05]  /*ded0*/  PRMT R11, R6, 0x7531, R7 ;  /* 0x00007531060b7816 */ /* 0x000fca0000000007 */
[----:B------:R-:W-:Y:S04]  /*dee0*/  STSM.16.M88.4 [R13], R8 ;  /* 0x000000080d007844 */ /* 0x000fe80000000200 */
[----:B------:R1:W2:Y:S02]  /*def0*/  LDSM.16.MT88.4 R4, [R12+UR40+0x9000] ;  /* 0x009000280c04783b */ /* 0x0002a40008004200 */
[----:B-1----:R-:W-:Y:S02]  /*df00*/  IADD3 R12, R25, UR40, R2 ;  /* 0x00000028190c7c10 */ /* 0x002fe4000fffe002 */
[----:B------:R-:W-:Y:S02]  /*df10*/  LOP3.LUT R13, R2, 0x800, R18, 0xfe, !PT ;  /* 0x00000800020d7812 */ /* 0x000fe400078efe12 */
[----:B--2---:R-:W-:-:S02]  /*df20*/  PRMT R8, R4, 0x6420, R5 ;  /* 0x0000642004087816 */ /* 0x004fc40000000005 */
        /* <DEDUP_REMOVED lines=31> */
.L_x_9578:
[----:B--2---:R2:W-:Y:S01]  /*e120*/  SYNCS.ARRIVE.TRANS64.A1T0 RZ, [R0+URZ+0x19c50], RZ ;  /* 0x019c50ff00ff79a7 */ /* 0x0045e2000810003f */
[----:B------:R-:W-:Y:S02]  /*e130*/  @!P2 VIADD R2, R0, 0x19c80 ;  /* 0x00019c800002a836 */ /* 0x000fe40000000000 */
[----:B------:R-:W-:-:S03]  /*e140*/  VIADD R17, R17, 0x1 ;  /* 0x0000000111117836 */ /* 0x000fc60000000000 */
[----:B------:R-:W-:Y:S01]  /*e150*/  @!P2 PRMT R2, RZ, 0x654, R2 ;  /* 0x00000654ff02a816 */ /* 0x000fe20000000002 */
[----:B------:R-:W-:Y:S01]  /*e160*/  BAR.SYNC.DEFER_BLOCKING 0x2, 0x80 ;  /* 0x0082000000007b1d */ /* 0x000fe20000010000 */
[----:B------:R-:W-:-:S04]  /*e170*/  ISETP.NE.AND P0, PT, R17, 0x2, PT ;  /* 0x000000021100780c */ /* 0x000fc80003f05270 */
[----:B--2---:R-:W-:Y:S02]  /*e180*/  SEL R0, RZ, 0x1, P0 ;  /* 0x00000001ff007807 */ /* 0x004fe40000000000 */
[----:B------:R-:W-:Y:S02]  /*e190*/  SEL R17, R17, RZ, P0 ;  /* 0x000000ff11117207 */ /* 0x000fe40000000000 */
[----:B------:R-:W-:Y:S01]  /*e1a0*/  LOP3.LUT R19, R19, R0, RZ, 0x3c, !PT ;  /* 0x0000000013137212 */ /* 0x000fe200078e3cff */
[----:B------:R2:W-:Y:S06]  /*e1b0*/  @!P2 SYNCS.ARRIVE.TRANS64.RED.A1T0 RZ, [R2+URZ], RZ ;  /* 0x000000ff02ffa9a7 */ /* 0x0005ec000810043f */
.L_x_9530:
[----:B------:R-:W-:Y:S05]  /*e1c0*/  BSYNC B6 ;  /* 0x0000000000067941 */ /* 0x000fea0003800000 */
.L_x_9528:
[----:B------:R-:W3:Y:S02]  /*e1d0*/  LDL R0, [R1+0xc] ;  /* 0x00000c0001007983 */ /* 0x000ee40000100800 */
[----:B---3--:R-:W-:-:S13]  /*e1e0*/  ISETP.NE.AND P0, PT, R0, RZ, PT ;  /* 0x000000ff0000720c */ /* 0x008fda0003f05270 */
        /* <DEDUP_REMOVED lines=8> */
.L_x_9579:
[----:B------:R-:W3:Y:S01]  /*e270*/  S2R R0, SR_TID.X ;  /* 0x0000000000007919 */ /* 0x000ee20000002100 */
[----:B------:R-:W-:Y:S01]  /*e280*/  BAR.SYNC.DEFER_BLOCKING 0x4, 0x200 ;  /* 0x0108000000007b1d */ /* 0x000fe20000010000 */
[----:B---3--:R-:W-:-:S04]  /*e290*/  LOP3.LUT R0, R0, 0x7f, RZ, 0xc0, !PT ;  /* 0x0000007f00007812 */ /* 0x008fc800078ec0ff */
        /* <DEDUP_REMOVED lines=8> */
.L_x_9580:
[----:B------:R-:W-:Y:S02]  /*e320*/  ULDC UR4, c[0x0][0xda8] ;  /* 0x00036a0000047ab9 */ /* 0x000fe40000000800 */
[----:B---3--:R-:W-:-:S13]  /*e330*/  ISETP.GE.AND P0, PT, R27, UR4, PT ;  /* 0x000000041b007c0c */ /* 0x008fda000bf06270 */
[----:B------:R-:W-:Y:S05]  /*e340*/  @!P0 BRA `(.L_x_9581) ;  /* 0xffffffd000808947 */ /* 0x000fea000383ffff */
.L_x_9525:
[----:B------:R-:W3:Y:S01]  /*e350*/  LDL.LU R0, [R1+0x4] ;  /* 0x0000040001007983 */ /* 0x000ee20000300800 */
[----:B------:R-:W-:Y:S01]  /*e360*/  BSSY B0, `(.L_x_9582) ;  /* 0x000000b000007945 */ /* 0x000fe20003800000 */
[----:B------:R-:W1:Y:S01]  /*e370*/  S2R R5, SR_CgaCtaId ;  /* 0x0000000000057919 */ /* 0x000e620000008800 */
[----:B---3--:R-:W-:-:S05]  /*e380*/  VIADD R0, R0, 0x1 ;  /* 0x0000000100007836 */ /* 0x008fca0000000000 */
[----:B--2---:R-:W-:-:S04]  /*e390*/  LEA.HI R2, R0, R0, RZ, 0x1 ;  /* 0x0000000000027211 */ /* 0x004fc800078f08ff */
[----:B------:R-:W-:Y:S02]  /*e3a0*/  LOP3.LUT R3, R2, 0xfffffffe, RZ, 0xc0, !PT ;  /* 0xfffffffe02037812 */ /* 0x000fe400078ec0ff */
[----:B------:R-:W-:-:S03]  /*e3b0*/  MOV R2, 0x400 ;  /* 0x0000040000027802 */ /* 0x000fc60000000f00 */
[----:B------:R-:W-:Y:S01]  /*e3c0*/  IMAD.IADD R0, R0, 0x1, -R3 ;  /* 0x0000000100007824 */ /* 0x000fe200078e0a03 */
[----:B-1----:R-:W-:-:S04]  /*e3d0*/  LEA R8, R5, R2, 0x18 ;  /* 0x0000000205087211 */ /* 0x002fc800078ec0ff */
[----:B------:R-:W-:-:S04]  /*e3e0*/  SHF.L.U32 R0, R0, 0x1f, RZ ;  /* 0x0000001f00007819 */ /* 0x000fc800000006ff */
[----:B------:R-:W1:Y:S02]  /*e3f0*/  SYNCS.PHASECHK.TRANS64.TRYWAIT P0, [R8+URZ+0x19c20], R0 ;  /* 0x019c2000080075a7 */ /* 0x000e64000800017f */
[----:B-1----:R-:W-:Y:S05]  /*e400*/  @!P0 BRA `(.L_x_9583) ;  /* 0x00000008006c8947 */ /* 0x002fea0003800000 */
.L_x_9613:
[----:B------:R-:W-:Y:S05]  /*e410*/  BSYNC B0 ;  /* 0x0000000000007941 */ /* 0x000fea0003800000 */
.L_x_9582:
[----:B------:R-:W-:-:S03]  /*e420*/  UMOV UR4, 0xffffffff ;  /* 0xffffffff00047882 */ /* 0x000fc60000000000 */
[----:B------:R-:W-:Y:S05]  /*e430*/  BRA.DIV UR4, `(.L_x_9584) ;  /* 0x0000000a04747947 */ /* 0x000fea000b800000 */
[----:B-1----:R-:W1:Y:S02]  /*e440*/  S2R R0, SR_TID.X ;  /* 0x0000000000007919 */ /* 0x002e640000002100 */
[----:B-1----:R-:W-:-:S04]  /*e450*/  SHF.R.U32.HI R0, RZ, 0x5, R0 ;  /* 0x00000005ff007819 */ /* 0x002fc80000011600 */
[----:B------:R-:W-:-:S05]  /*e460*/  LOP3.LUT R0, R0, 0x3, RZ, 0xc0, !PT ;  /* 0x0000000300007812 */ /* 0x000fca00078ec0ff */
[----:B------:R1:W2:Y:S02]  /*e470*/  SHFL.IDX PT, R14, R0, RZ, 0x1f ;  /* 0x00001fff000e7589 */ /* 0x0002a400000e0000 */
.L_x_9616:
[----:B--2---:R-:W-:Y:S01]  /*e480*/  ISETP.NE.AND P0, PT, R14, RZ, PT ;  /* 0x000000ff0e00720c */ /* 0x004fe20003f05270 */
[----:B------:R-:W-:-:S12]  /*e490*/  BSSY B0, `(.L_x_9585) ;  /* 0x000002b000007945 */ /* 0x000fd80003800000 */
[----:B------:R-:W-:Y:S05]  /*e4a0*/  @P0 BRA `(.L_x_9586) ;  /* 0x0000000000a40947 */ /* 0x000fea0003800000 */
[----:B------:R-:W-:-:S03]  /*e4b0*/  UMOV UR4, 0xffffffff ;  /* 0xffffffff00047882 */ /* 0x000fc60000000000 */
[----:B------:R-:W-:Y:S05]  /*e4c0*/  BRA.DIV UR4, `(.L_x_9587) ;  /* 0x0000000a04847947 */ /* 0x000fea000b800000 */
[----:B------:R-:W-:-:S13]  /*e4d0*/  ELECT P6, URZ, PT ;  /* 0x00000000003f782f */ /* 0x000fda00038c0000 */
.L_x_9619:
[----:B------:R-:W-:Y:S05]  /*e4e0*/  @!P6 BRA `(.L_x_9586) ;  /* 0x000000000094e947 */ /* 0x000fea0003800000 */
[----:B-1----:R-:W2:Y:S02]  /*e4f0*/  LDL.LU R0, [R1] ;  /* 0x0000000001007983 */ /* 0x002ea40000300800 */
[----:B--2---:R-:W-:-:S04]  /*e500*/  LOP3.LUT R0, R0, 0x2, RZ, 0xfc, !PT ;  /* 0x0000000200007812 */ /* 0x004fc800078efcff */
[----:B------:R-:W-:-:S13]  /*e510*/  ISETP.NE.AND P0, PT, R0, 0x3, PT ;  /* 0x000000030000780c */ /* 0x000fda0003f05270 */
[----:B------:R-:W-:Y:S05]  /*e520*/  @!P0 BRA `(.L_x_9588) ;  /* 0x0000000000048947 */ /* 0x000fea0003800000 */
[----:B------:R-:W-:Y:S01]  /*e530*/  BPT.TRAP 0x1 ;  /* 0x000000040000795c */ /* 0x000fe20000300000 */
.L_x_9588:
        /* <DEDUP_REMOVED lines=12> */
.L_x_9620:
[----:B------:R-:W2:Y:S02]  /*e600*/  SYNCS.PHASECHK.TRANS64.TRYWAIT P1, [R7+URZ], R0 ;  /* 0x00000000070075a7 */ /* 0x000ea4000802017f */
[----:B--2---:R-:W-:Y:S05]  /*e610*/  @!P1 BRA `(.L_x_9590) ;  /* 0x0000000800649947 */ /* 0x004fea0003800000 */
.L_x_9621:
[----:B------:R-:W-:Y:S05]  /*e620*/  @!P0 BRA `(.L_x_9591) ;  /* 0x0000000000048947 */ /* 0x000fea0003800000 */
[----:B------:R-:W-:Y:S01]  /*e630*/  BPT.TRAP 0x1 ;  /* 0x000000040000795c */ /* 0x000fe20000300000 */
.L_x_9591:
[----:B------:R-:W-:-:S04]  /*e640*/  IMAD R2, R17, 0x8, R8 ;  /* 0x0000000811027824 */ /* 0x000fc800078e0208 */
[----:B------:R-:W3:Y:S02]  /*e650*/  SYNCS.PHASECHK.TRANS64.TRYWAIT P1, [R2+URZ+0x19c60], R3 ;  /* 0x019c6003020075a7 */ /* 0x000ee4000802017f */
[----:B---3--:R-:W-:Y:S05]  /*e660*/  @!P1 BRA `(.L_x_9592) ;  /* 0x0000000800649947 */ /* 0x008fea0003800000 */
.L_x_9622:
[----:B------:R-:W-:Y:S05]  /*e670*/  @!P0 BRA `(.L_x_9593) ;  /* 0x0000000000048947 */ /* 0x000fea0003800000 */
[----:B------:R-:W-:Y:S01]  /*e680*/  BPT.TRAP 0x1 ;  /* 0x000000040000795c */ /* 0x000fe20000300000 */
.L_x_9593:
[----:B------:R-:W-:-:S04]  /*e690*/  IMAD R5, R5, 0x8, R8 ;  /* 0x0000000805057824 */ /* 0x000fc800078e0208 */
[----:B------:R-:W4:Y:S02]  /*e6a0*/  SYNCS.PHASECHK.TRANS64.TRYWAIT P1, [R5+URZ+0x19c60], R0 ;  /* 0x019c6000050075a7 */ /* 0x000f24000802017f */
[----:B----4-:R-:W-:Y:S05]  /*e6b0*/  @!P1 BRA `(.L_x_9594) ;  /* 0x0000000800649947 */ /* 0x010fea0003800000 */
.L_x_9623:
[----:B------:R-:W-:Y:S05]  /*e6c0*/  @!P0 BRA `(.L_x_9595) ;  /* 0x0000000000048947 */ /* 0x000fea0003800000 */
[----:B------:R-:W-:Y:S01]  /*e6d0*/  BPT.TRAP 0x1 ;  /* 0x000000040000795c */ /* 0x000fe20000300000 */
.L_x_9595:
[----:B------:R-:W5:Y:S02]  /*e6e0*/  SYNCS.PHASECHK.TRANS64.TRYWAIT P0, [R2+URZ+0x19c80], R3 ;  /* 0x019c8003020075a7 */ /* 0x000f64000800017f */
[----:B-----5:R-:W-:Y:S05]  /*e6f0*/  @!P0 BRA `(.L_x_9596) ;  /* 0x0000000800688947 */ /* 0x020fea0003800000 */
.L_x_9597:
[----:B------:R1:W1:Y:S02]  /*e700*/  SYNCS.PHASECHK.TRANS64.TRYWAIT P0, [R5+URZ+0x19c80], R0 ;  /* 0x019c8000050075a7 */ /* 0x000264000800017f */
[----:B-1----:R-:W-:Y:S05]  /*e710*/  @!P0 NANOSLEEP.SYNCS 0x989680 ;  /* 0x009896800000895d */ /* 0x002fea0003900000 */
[----:B------:R-:W1:Y:S02]  /*e720*/  @!P0 SYNCS.PHASECHK.TRANS64 P0, [R5+URZ+0x19c80], R0 ;  /* 0x019c8000050085a7 */ /* 0x000e64000800007f */
[----:B-1----:R-:W-:Y:S05]  /*e730*/  @!P0 BRA `(.L_x_9597) ;  /* 0xfffffffc00f08947 */ /* 0x002fea000383ffff */
.L_x_9586:
[----:B------:R-:W-:Y:S05]  /*e740*/  BSYNC B0 ;  /* 0x0000000000007941 */ /* 0x000fea0003800000 */
.L_x_9585:
[----:B------:R-:W-:Y:S05]  /*e750*/  EXIT ;  /* 0x000000000000794d */ /* 0x000fea0003800000 */
.L_x_9483:
[----:B-1----:R-:W-:-:S04]  /*e760*/  IMAD.U32 R3, RZ, RZ, UR39 ;  /* 0x00000027ff037e24 */ /* 0x002fc8000f8e00ff */
[----:B------:R1:W2:Y:S03]  /*e770*/  SYNCS.PHASECHK.TRANS64.TRYWAIT P0, [R3+URZ+0x19c00], R4 ;  /* 0x019c0004030075a7 */ /* 0x0002a6000800017f */
[----:B--2---:R-:W-:Y:S05]  /*e780*/  @!P0 NANOSLEEP.SYNCS 0x989680 ;  /* 0x009896800000895d */ /* 0x004fea0003900000 */
[----:B------:R-:W2:Y:S02]  /*e790*/  @!P0 SYNCS.PHASECHK.TRANS64 P0, [R3+URZ+0x19c00], R4 ;  /* 0x019c0004030085a7 */ /* 0x000ea4000800007f */
[----:B--2---:R-:W-:Y:S05]  /*e7a0*/  @!P0 BRA `(.L_x_9483) ;  /* 0xfffffffc00ec8947 */ /* 0x004fea000383ffff */
[----:B------:R-:W-:Y:S05]  /*e7b0*/  BRA `(.L_x_9598) ;  /* 0xffffff3000487947 */ /* 0x000fea000383ffff */
.L_x_9487:
[----:B--2---:R2:W3:Y:S02]  /*e7c0*/  SYNCS.PHASECHK.TRANS64.TRYWAIT P2, [R3+URZ+0x19c30], R4 ;  /* 0x019c3004030075a7 */ /* 0x0044e4000804017f */
[----:B---3--:R-:W-:Y:S05]  /*e7d0*/  @!P2 NANOSLEEP.SYNCS 0x989680 ;  /* 0x009896800000a95d */ /* 0x008fea0003900000 */
[----:B------:R-:W3:Y:S02]  /*e7e0*/  @!P2 SYNCS.PHASECHK.TRANS64 P2, [R3+URZ+0x19c30], R4 ;  /* 0x019c30040300a5a7 */ /* 0x000ee4000804007f */
[----:B---3--:R-:W-:Y:S05]  /*e7f0*/  @!P2 BRA `(.L_x_9487) ;  /* 0xfffffffc00f0a947 */ /* 0x008fea000383ffff */
[----:B------:R-:W-:Y:S05]  /*e800*/  BRA `(.L_x_9486) ;  /* 0xffffff30006c7947 */ /* 0x000fea000383ffff */
.L_x_9492:
[----:B--2---:R-:W-:-:S04]  /*e810*/  IMAD.U32 R11, RZ, RZ, UR22 ;  /* 0x00000016ff0b7e24 */ /* 0x004fc8000f8e00ff */
[----:B------:R2:W3:Y:S03]  /*e820*/  SYNCS.PHASECHK.TRANS64.TRYWAIT P2, [R11+URZ+0x19c30], R10 ;  /* 0x019c300a0b0075a7 */ /* 0x0004e6000804017f */
[----:B---3--:R-:W-:Y:S05]  /*e830*/  @!P2 NANOSLEEP.SYNCS 0x989680 ;  /* 0x009896800000a95d */ /* 0x008fea0003900000 */
[----:B------:R-:W3:Y:S02]  /*e840*/  @!P2 SYNCS.PHASECHK.TRANS64 P2, [R11+URZ+0x19c30], R10 ;  /* 0x019c300a0b00a5a7 */ /* 0x000ee4000804007f */
[----:B---3--:R-:W-:Y:S05]  /*e850*/  @!P2 BRA `(.L_x_9492) ;  /* 0xfffffffc00eca947 */ /* 0x008fea000383ffff */
[----:B------:R-:W-:Y:S05]  /*e860*/  BRA `(.L_x_9491) ;  /* 0xffffff5c00447947 */ /* 0x000fea000383ffff */
.L_x_9496:
[----:B-12---:R-:W-:-:S04]  /*e870*/  IMAD.U32 R10, RZ, RZ, UR7 ;  /* 0x00000007ff0a7e24 */ /* 0x006fc8000f8e00ff */
[----:B------:R1:W2:Y:S03]  /*e880*/  SYNCS.PHASECHK.TRANS64.TRYWAIT P2, [R10+URZ+0x19c50], R9 ;  /* 0x019c50090a0075a7 */ /* 0x0002a6000804017f */
[----:B--2---:R-:W-:Y:S05]  /*e890*/  @!P2 NANOSLEEP.SYNCS 0x989680 ;  /* 0x009896800000a95d */ /* 0x004fea0003900000 */
[----:B------:R-:W2:Y:S02]  /*e8a0*/  @!P2 SYNCS.PHASECHK.TRANS64 P2, [R10+URZ+0x19c50], R9 ;  /* 0x019c50090a00a5a7 */ /* 0x000ea4000804007f */
[----:B--2---:R-:W-:Y:S05]  /*e8b0*/  @!P2 BRA `(.L_x_9496) ;  /* 0xfffffffc00eca947 */ /* 0x004fea000383ffff */
[----:B------:R-:W-:Y:S05]  /*e8c0*/  BRA `(.L_x_9495) ;  /* 0xffffff5c00907947 */ /* 0x000fea000383ffff */
.L_x_9503:
[----:B--2---:R-:W-:-:S04]  /*e8d0*/  IMAD.U32 R10, RZ, RZ, UR6 ;  /* 0x00000006ff0a7e24 */ /* 0x004fc8000f8e00ff */
[----:B------:R2:W3:Y:S03]  /*e8e0*/  SYNCS.PHASECHK.TRANS64.TRYWAIT P2, [R10+URZ+0x19c30], R9 ;  /* 0x019c30090a0075a7 */ /* 0x0004e6000804017f */
[----:B---3--:R-:W-:Y:S05]  /*e8f0*/  @!P2 NANOSLEEP.SYNCS 0x989680 ;  /* 0x009896800000a95d */ /* 0x008fea0003900000 */
[----:B------:R-:W3:Y:S02]  /*e900*/  @!P2 SYNCS.PHASECHK.TRANS64 P2, [R10+URZ+0x19c30], R9 ;  /* 0x019c30090a00a5a7 */ /* 0x000ee4000804007f */
[----:B---3--:R-:W-:Y:S05]  /*e910*/  @!P2 BRA `(.L_x_9503) ;  /* 0xfffffffc00eca947 */ /* 0x008fea000383ffff */
[----:B------:R-:W-:Y:S05]  /*e920*/  BRA `(.L_x_9502) ;  /* 0xffffff8800407947 */ /* 0x000fea000383ffff */
.L_x_9507:
[----:B--2---:R-:W-:-:S04]  /*e930*/  IMAD.U32 R10, RZ, RZ, UR7 ;  /* 0x00000007ff0a7e24 */ /* 0x004fc8000f8e00ff */
[----:B------:R2:W4:Y:S03]  /*e940*/  SYNCS.PHASECHK.TRANS64.TRYWAIT P2, [R10+URZ+0x19c50], R7 ;  /* 0x019c50070a0075a7 */ /* 0x000526000804017f */
[----:B----4-:R-:W-:Y:S05]  /*e950*/  @!P2 NANOSLEEP.SYNCS 0x989680 ;  /* 0x009896800000a95d */ /* 0x010fea0003900000 */
[----:B------:R-:W4:Y:S02]  /*e960*/  @!P2 SYNCS.PHASECHK.TRANS64 P2, [R10+URZ+0x19c50], R7 ;  /* 0x019c50070a00a5a7 */ /* 0x000f24000804007f */
[----:B----4-:R-:W-:Y:S05]  /*e970*/  @!P2 BRA `(.L_x_9507) ;  /* 0xfffffffc00eca947 */ /* 0x010fea000383ffff */
[----:B------:R-:W-:Y:S05]  /*e980*/  BRA `(.L_x_9506) ;  /* 0xffffff88008c7947 */ /* 0x000fea000383ffff */
.L_x_9513:
[----:B--2---:R-:W-:-:S04]  /*e990*/  IMAD.U32 R5, RZ, RZ, UR5 ;  /* 0x00000005ff057e24 */ /* 0x004fc8000f8e00ff */
[----:B------:R2:W1:Y:S03]  /*e9a0*/  SYNCS.PHASECHK.TRANS64.TRYWAIT P2, [R5+URZ+0x19c50], R0 ;  /* 0x019c5000050075a7 */ /* 0x000466000804017f */
[----:B-1----:R-:W-:Y:S05]  /*e9b0*/  @!P2 NANOSLEEP.SYNCS 0x989680 ;  /* 0x009896800000a95d */ /* 0x002fea0003900000 */
[----:B------:R-:W1:Y:S02]  /*e9c0*/  @!P2 SYNCS.PHASECHK.TRANS64 P2, [R5+URZ+0x19c50], R0 ;  /* 0x019c50000500a5a7 */ /* 0x000e64000804007f */
[----:B-1----:R-:W-:Y:S05]  /*e9d0*/  @!P2 BRA `(.L_x_9513) ;  /* 0xfffffffc00eca947 */ /* 0x002fea000383ffff */
[----:B------:R-:W-:Y:S05]  /*e9e0*/  BRA `(.L_x_9512) ;  /* 0xffffffa800e47947 */ /* 0x000fea000383ffff */
.L_x_9535:
[----:B------:R-:W-:Y:S02]  /*e9f0*/  IMAD.MOV.U32 R13, RZ, RZ, R4 ;  /* 0x000000ffff0d7224 */ /* 0x000fe400078e0004 */
[----:B------:R-:W-:Y:S02]  /*ea00*/  IMAD.MOV.U32 R12, RZ, RZ, RZ ;  /* 0x000000ffff0c7224 */ /* 0x000fe400078e00ff */
[----:B------:R-:W-:Y:S02]  /*ea10*/  IMAD.MOV.U32 R11, RZ, RZ, 0x1f ;  /* 0x0000001fff0b7424 */ /* 0x000fe400078e00ff */
[----:B------:R-:W-:-:S07]  /*ea20*/  IMAD.MOV.U32 R15, RZ, RZ, -0x1 ;  /* 0xffffffffff0f7424 */ /* 0x000fce00078e00ff */
[----:B------:R-:W-:Y:S05]  /*ea30*/  WARPSYNC.COLLECTIVE R15, `(.L_x_9599) ;  /* 0x000000000f087348 */ /* 0x000fea0003c00000 */
[----:B------:R1:W2:Y:S02]  /*ea40*/  SHFL.IDX P6, R14, R13, R12, R11 ;  /* 0x0000000c0d0e7389 */ /* 0x0002a400000c000b */
[----:B-12---:R-:W-:Y:S01]  /*ea50*/  ENDCOLLECTIVE ;  /* 0x000000000000791b */ /* 0x006fe20003800000 */
.L_x_9599:
[----:B------:R-:W-:Y:S05]  /*ea60*/  BRA `(.L_x_9600) ;  /* 0xffffffd400f07947 */ /* 0x000fea000383ffff */
.L_x_9537:
[----:B------:R-:W-:Y:S01]  /*ea70*/  BSSY B0, `(.L_x_9601) ;  /* 0x0000006000007945 */ /* 0x000fe20003800000 */
[----:B------:R-:W-:-:S07]  /*ea80*/  IMAD.MOV.U32 R15, RZ, RZ, -0x1 ;  /* 0xffffffffff0f7424 */ /* 0x000fce00078e00ff */
[----:B-1----:R-:W-:Y:S05]  /*ea90*/  WARPSYNC.COLLECTIVE R15, `(.L_x_9602) ;  /* 0x000000000f0c7348 */ /* 0x002fea0003c00000 */
[----:B------:R-:W-:Y:S02]  /*eaa0*/  ELECT P6, UR62, PT ;  /* 0x00000000003e782f */ /* 0x000fe400038c0000 */
[----:B------:R-:W-:Y:S01]  /*eab0*/  MOV R14, UR62 ;  /* 0x0000003e000e7c02 */ /* 0x000fe20008000f00 */
[----:B-1----:R-:W-:Y:S10]  /*eac0*/  ENDCOLLECTIVE ;  /* 0x000000000000791b */ /* 0x002ff40003800000 */
.L_x_9602:
[----:B------:R-:W-:Y:S05]  /*ead0*/  BSYNC B0 ;  /* 0x0000000000007941 */ /* 0x000fea0003800000 */
.L_x_9601:
[----:B------:R-:W-:Y:S05]  /*eae0*/  BRA `(.L_x_9603) ;  /* 0xffffffd400f07947 */ /* 0x000fea000383ffff */
.L_x_9540:
[----:B--2---:R2:W3:Y:S02]  /*eaf0*/  SYNCS.PHASECHK.TRANS64.TRYWAIT P3, [R5+URZ+0x19c80], R2 ;  /* 0x019c8002050075a7 */ /* 0x0044e4000806017f */
[----:B---3--:R-:W-:Y:S05]  /*eb00*/  @!P3 NANOSLEEP.SYNCS 0x989680 ;  /* 0x009896800000b95d */ /* 0x008fea0003900000 */
[----:B------:R-:W3:Y:S02]  /*eb10*/  @!P3 SYNCS.PHASECHK.TRANS64 P3, [R5+URZ+0x19c80], R2 ;  /* 0x019c80020500b5a7 */ /* 0x000ee4000806007f */
[----:B---3--:R-:W-:Y:S05]  /*eb20*/  @!P3 BRA `(.L_x_9540) ;  /* 0xfffffffc00f0b947 */ /* 0x008fea000383ffff */
[----:B------:R-:W-:Y:S05]  /*eb30*/  BRA `(.L_x_9604) ;  /* 0xffffffd800407947 */ /* 0x000fea000383ffff */
.L_x_9542:
[----:B---3--:R3:W4:Y:S02]  /*eb40*/  SYNCS.PHASECHK.TRANS64.TRYWAIT P3, [R5+URZ+0x19c40], R2 ;  /* 0x019c4002050075a7 */ /* 0x008724000806017f */
[----:B----4-:R-:W-:Y:S05]  /*eb50*/  @!P3 NANOSLEEP.SYNCS 0x989680 ;  /* 0x009896800000b95d */ /* 0x010fea0003900000 */
[----:B------:R-:W4:Y:S02]  /*eb60*/  @!P3 SYNCS.PHASECHK.TRANS64 P3, [R5+URZ+0x19c40], R2 ;  /* 0x019c40020500b5a7 */ /* 0x000f24000806007f */
[----:B----4-:R-:W-:Y:S05]  /*eb70*/  @!P3 BRA `(.L_x_9542) ;  /* 0xfffffffc00f0b947 */ /* 0x010fea000383ffff */
[----:B------:R-:W-:Y:S05]  /*eb80*/  BRA `(.L_x_9605) ;  /* 0xffffffd800b87947 */ /* 0x000fea000383ffff */
.L_x_9545:
[----:B--2---:R2:W3:Y:S02]  /*eb90*/  SYNCS.PHASECHK.TRANS64.TRYWAIT P0, [R26+URZ+0x19c20], R3 ;  /* 0x019c20031a0075a7 */ /* 0x0044e4000800017f */
[----:B---3--:R-:W-:Y:S05]  /*eba0*/  @!P0 NANOSLEEP.SYNCS 0x989680 ;  /* 0x009896800000895d */ /* 0x008fea0003900000 */
[----:B------:R-:W3:Y:S02]  /*ebb0*/  @!P0 SYNCS.PHASECHK.TRANS64 P0, [R26+URZ+0x19c20], R3 ;  /* 0x019c20031a0085a7 */ /* 0x000ee4000800007f */
[----:B---3--:R-:W-:Y:S05]  /*ebc0*/  @!P0 BRA `(.L_x_9545) ;  /* 0xfffffffc00f08947 */ /* 0x008fea000383ffff */
[----:B------:R-:W-:Y:S05]  /*ebd0*/  BRA `(.L_x_9606) ;  /* 0xffffffdc00c87947 */ /* 0x000fea000383ffff */
.L_x_9551:
[----:B-1----:R1:W2:Y:S02]  /*ebe0*/  SYNCS.PHASECHK.TRANS64.TRYWAIT P0, [R6+URZ+0x19c80], R4 ;  /* 0x019c8004060075a7 */ /* 0x0022a4000800017f */
[----:B--2---:R-:W-:Y:S05]  /*ebf0*/  @!P0 NANOSLEEP.SYNCS 0x989680 ;  /* 0x009896800000895d */ /* 0x004fea0003900000 */
[----:B------:R-:W2:Y:S02]  /*ec00*/  @!P0 SYNCS.PHASECHK.TRANS64 P0, [R6+URZ+0x19c80], R4 ;  /* 0x019c8004060085a7 */ /* 0x000ea4000800007f */
[----:B--2---:R-:W-:Y:S05]  /*ec10*/  @!P0 BRA `(.L_x_9551) ;  /* 0xfffffffc00f08947 */ /* 0x004fea000383ffff */
[----:B------:R-:W-:Y:S05]  /*ec20*/  BRA `(.L_x_9607) ;  /* 0xffffffe000647947 */ /* 0x000fea000383ffff */
.L_x_9558:
[----:B--2---:R2:W3:Y:S02]  /*ec30*/  SYNCS.PHASECHK.TRANS64.TRYWAIT P0, [R6+URZ+0x19c40], R4 ;  /* 0x019c4004060075a7 */ /* 0x0044e4000800017f */
[----:B---3--:R-:W-:Y:S05]  /*ec40*/  @!P0 NANOSLEEP.SYNCS 0x989680 ;  /* 0x009896800000895d */ /* 0x008fea0003900000 */
[----:B------:R-:W3:Y:S02]  /*ec50*/  @!P0 SYNCS.PHASECHK.TRANS64 P0, [R6+URZ+0x19c40], R4 ;  /* 0x019c4004060085a7 */ /* 0x000ee4000800007f */
[----:B---3--:R-:W-:Y:S05]  /*ec60*/  @!P0 BRA `(.L_x_9558) ;  /* 0xfffffffc00f08947 */ /* 0x008fea000383ffff */
[----:B------:R-:W-:Y:S05]  /*ec70*/  BRA `(.L_x_9608) ;  /* 0xffffffe4005c7947 */ /* 0x000fea000383ffff */
.L_x_9566:
[----:B-1----:R1:W2:Y:S02]  /*ec80*/  SYNCS.PHASECHK.TRANS64.TRYWAIT P3, [R12+URZ+0x19c70], R5 ;  /* 0x019c70050c0075a7 */ /* 0x0022a4000806017f */
[----:B--2---:R-:W-:Y:S05]  /*ec90*/  @!P3 NANOSLEEP.SYNCS 0x989680 ;  /* 0x009896800000b95d */ /* 0x004fea0003900000 */
[----:B------:R-:W2:Y:S02]  /*eca0*/  @!P3 SYNCS.PHASECHK.TRANS64 P3, [R12+URZ+0x19c70], R5 ;  /* 0x019c70050c00b5a7 */ /* 0x000ea4000806007f */
[----:B--2---:R-:W-:Y:S05]  /*ecb0*/  @!P3 BRA `(.L_x_9566) ;  /* 0xfffffffc00f0b947 */ /* 0x004fea000383ffff */
[----:B------:R-:W-:Y:S05]  /*ecc0*/  BRA `(.L_x_9609) ;  /* 0xffffffe8006c7947 */ /* 0x000fea000383ffff */
.L_x_9568:
[----:B-1----:R1:W2:Y:S02]  /*ecd0*/  SYNCS.PHASECHK.TRANS64.TRYWAIT P3, [R12+URZ+0x19c60], R5 ;  /* 0x019c60050c0075a7 */ /* 0x0022a4000806017f */
[----:B--2---:R-:W-:Y:S05]  /*ece0*/  @!P3 NANOSLEEP.SYNCS 0x989680 ;  /* 0x009896800000b95d */ /* 0x004fea0003900000 */
[----:B------:R-:W2:Y:S02]  /*ecf0*/  @!P3 SYNCS.PHASECHK.TRANS64 P3, [R12+URZ+0x19c60], R5 ;  /* 0x019c60050c00b5a7 */ /* 0x000ea4000806007f */
[----:B--2---:R-:W-:Y:S05]  /*ed00*/  @!P3 BRA `(.L_x_9568) ;  /* 0xfffffffc00f0b947 */ /* 0x004fea000383ffff */
[----:B------:R-:W-:Y:S05]  /*ed10*/  BRA `(.L_x_9610) ;  /* 0xffffffe800747947 */ /* 0x000fea000383ffff */
.L_x_9575:
[----:B-1----:R1:W2:Y:S02]  /*ed20*/  SYNCS.PHASECHK.TRANS64.TRYWAIT P0, [R0+URZ+0x19c70], R3 ;  /* 0x019c7003000075a7 */ /* 0x0022a4000800017f */
[----:B--2---:R-:W-:Y:S05]  /*ed30*/  @!P0 NANOSLEEP.SYNCS 0x989680 ;  /* 0x009896800000895d */ /* 0x004fea0003900000 */
[----:B------:R-:W2:Y:S02]  /*ed40*/  @!P0 SYNCS.PHASECHK.TRANS64 P0, [R0+URZ+0x19c70], R3 ;  /* 0x019c7003000085a7 */ /* 0x000ea4000800007f */
[----:B--2---:R-:W-:Y:S05]  /*ed50*/  @!P0 BRA `(.L_x_9575) ;  /* 0xfffffffc00f08947 */ /* 0x004fea000383ffff */
[----:B------:R-:W-:Y:S05]  /*ed60*/  BRA `(.L_x_9611) ;  /* 0xffffffec00e07947 */ /* 0x000fea000383ffff */
.L_x_9577:
[----:B-1----:R1:W2:Y:S02]  /*ed70*/  SYNCS.PHASECHK.TRANS64.TRYWAIT P0, [R0+URZ+0x19c60], R3 ;  /* 0x019c6003000075a7 */ /* 0x0022a4000800017f */
[----:B--2---:R-:W-:Y:S05]  /*ed80*/  @!P0 NANOSLEEP.SYNCS 0x989680 ;  /* 0x009896800000895d */ /* 0x004fea0003900000 */
[----:B------:R-:W2:Y:S02]  /*ed90*/  @!P0 SYNCS.PHASECHK.TRANS64 P0, [R0+URZ+0x19c60], R3 ;  /* 0x019c6003000085a7 */ /* 0x000ea4000800007f */
[----:B--2---:R-:W-:Y:S05]  /*eda0*/  @!P0 BRA `(.L_x_9577) ;  /* 0xfffffffc00f08947 */ /* 0x004fea000383ffff */
[----:B------:R-:W-:Y:S05]  /*edb0*/  BRA `(.L_x_9612) ;  /* 0xffffffec00e47947 */ /* 0x000fea000383ffff */
.L_x_9583:
[----:B-1----:R1:W2:Y:S02]  /*edc0*/  SYNCS.PHASECHK.TRANS64.TRYWAIT P0, [R8+URZ+0x19c20], R0 ;  /* 0x019c2000080075a7 */ /* 0x0022a4000800017f */
[----:B--2---:R-:W-:Y:S05]  /*edd0*/  @!P0 NANOSLEEP.SYNCS 0x989680 ;  /* 0x009896800000895d */ /* 0x004fea0003900000 */
[----:B------:R-:W2:Y:S02]  /*ede0*/  @!P0 SYNCS.PHASECHK.TRANS64 P0, [R8+URZ+0x19c20], R0 ;  /* 0x019c2000080085a7 */ /* 0x000ea4000800007f */
[----:B--2---:R-:W-:Y:S05]  /*edf0*/  @!P0 BRA `(.L_x_9583) ;  /* 0xfffffffc00f08947 */ /* 0x004fea000383ffff */
[----:B------:R-:W-:Y:S05]  /*ee00*/  BRA `(.L_x_9613) ;  /* 0xfffffff400807947 */ /* 0x000fea000383ffff */
.L_x_9584:
        /* <DEDUP_REMOVED lines=11> */
.L_x_9615:
[----:B------:R-:W-:Y:S05]  /*eec0*/  BSYNC B0 ;  /* 0x0000000000007941 */ /* 0x000fea0003800000 */
.L_x_9614:
[----:B------:R-:W-:Y:S05]  /*eed0*/  BRA `(.L_x_9616) ;  /* 0xfffffff400687947 */ /* 0x000fea000383ffff */
.L_x_9587:
[----:B------:R-:W-:Y:S01]  /*eee0*/  BSSY B1, `(.L_x_9617) ;  /* 0x0000006000017945 */ /* 0x000fe20003800000 */
[----:B------:R-:W-:-:S07]  /*eef0*/  IMAD.MOV.U32 R15, RZ, RZ, -0x1 ;  /* 0xffffffffff0f7424 */ /* 0x000fce00078e00ff */
[----:B-1----:R-:W-:Y:S05]  /*ef00*/  WARPSYNC.COLLECTIVE R15, `(.L_x_9618) ;  /* 0x000000000f0c7348 */ /* 0x002fea0003c00000 */
[----:B------:R-:W-:Y:S02]  /*ef10*/  ELECT P6, UR62, PT ;  /* 0x00000000003e782f */ /* 0x000fe400038c0000 */
[----:B------:R-:W-:Y:S01]  /*ef20*/  MOV R14, UR62 ;  /* 0x0000003e000e7c02 */ /* 0x000fe20008000f00 */
[----:B-1----:R-:W-:Y:S10]  /*ef30*/  ENDCOLLECTIVE ;  /* 0x000000000000791b */ /* 0x002ff40003800000 */
.L_x_9618:
[----:B------:R-:W-:Y:S05]  /*ef40*/  BSYNC B1 ;  /* 0x0000000000017941 */ /* 0x000fea0003800000 */
.L_x_9617:
[----:B------:R-:W-:Y:S05]  /*ef50*/  BRA `(.L_x_9619) ;  /* 0xfffffff400607947 */ /* 0x000fea000383ffff */
.L_x_9589:
[----:B-1----:R1:W2:Y:S02]  /*ef60*/  SYNCS.PHASECHK.TRANS64.TRYWAIT P1, [R6+URZ], R3 ;  /* 0x00000003060075a7 */ /* 0x0022a4000802017f */
[----:B--2---:R-:W-:Y:S05]  /*ef70*/  @!P1 NANOSLEEP.SYNCS 0x989680 ;  /* 0x009896800000995d */ /* 0x004fea0003900000 */
[----:B------:R-:W2:Y:S02]  /*ef80*/  @!P1 SYNCS.PHASECHK.TRANS64 P1, [R6+URZ], R3 ;  /* 0x00000003060095a7 */ /* 0x000ea4000802007f */
[----:B--2---:R-:W-:Y:S05]  /*ef90*/  @!P1 BRA `(.L_x_9589) ;  /* 0xfffffffc00f09947 */ /* 0x004fea000383ffff */
[----:B------:R-:W-:Y:S05]  /*efa0*/  BRA `(.L_x_9620) ;  /* 0xfffffff400947947 */ /* 0x000fea000383ffff */
.L_x_9590:
[----:B--2---:R2:W3:Y:S02]  /*efb0*/  SYNCS.PHASECHK.TRANS64.TRYWAIT P1, [R7+URZ], R0 ;  /* 0x00000000070075a7 */ /* 0x0044e4000802017f */
[----:B---3--:R-:W-:Y:S05]  /*efc0*/  @!P1 NANOSLEEP.SYNCS 0x989680 ;  /* 0x009896800000995d */ /* 0x008fea0003900000 */
[----:B------:R-:W3:Y:S02]  /*efd0*/  @!P1 SYNCS.PHASECHK.TRANS64 P1, [R7+URZ], R0 ;  /* 0x00000000070095a7 */ /* 0x000ee4000802007f */
[----:B---3--:R-:W-:Y:S05]  /*efe0*/  @!P1 BRA `(.L_x_9590) ;  /* 0xfffffffc00f09947 */ /* 0x008fea000383ffff */
[----:B------:R-:W-:Y:S05]  /*eff0*/  BRA `(.L_x_9621) ;  /* 0xfffffff400887947 */ /* 0x000fea000383ffff */
.L_x_9592:
[----:B---3--:R3:W4:Y:S02]  /*f000*/  SYNCS.PHASECHK.TRANS64.TRYWAIT P1, [R2+URZ+0x19c60], R3 ;  /* 0x019c6003020075a7 */ /* 0x008724000802017f */
[----:B----4-:R-:W-:Y:S05]  /*f010*/  @!P1 NANOSLEEP.SYNCS 0x989680 ;  /* 0x009896800000995d */ /* 0x010fea0003900000 */
[----:B------:R-:W4:Y:S02]  /*f020*/  @!P1 SYNCS.PHASECHK.TRANS64 P1, [R2+URZ+0x19c60], R3 ;  /* 0x019c6003020095a7 */ /* 0x000f24000802007f */
[----:B----4-:R-:W-:Y:S05]  /*f030*/  @!P1 BRA `(.L_x_9592) ;  /* 0xfffffffc00f09947 */ /* 0x010fea000383ffff */
[----:B------:R-:W-:Y:S05]  /*f040*/  BRA `(.L_x_9622) ;  /* 0xfffffff400887947 */ /* 0x000fea000383ffff */
.L_x_9594:
[----:B----4-:R4:W1:Y:S02]  /*f050*/  SYNCS.PHASECHK.TRANS64.TRYWAIT P1, [R5+URZ+0x19c60], R0 ;  /* 0x019c6000050075a7 */ /* 0x010864000802017f */
[----:B-1----:R-:W-:Y:S05]  /*f060*/  @!P1 NANOSLEEP.SYNCS 0x989680 ;  /* 0x009896800000995d */ /* 0x002fea0003900000 */
[----:B------:R-:W1:Y:S02]  /*f070*/  @!P1 SYNCS.PHASECHK.TRANS64 P1, [R5+URZ+0x19c60], R0 ;  /* 0x019c6000050095a7 */ /* 0x000e64000802007f */
[----:B-1----:R-:W-:Y:S05]  /*f080*/  @!P1 BRA `(.L_x_9594) ;  /* 0xfffffffc00f09947 */ /* 0x002fea000383ffff */
[----:B------:R-:W-:Y:S05]  /*f090*/  BRA `(.L_x_9623) ;  /* 0xfffffff400887947 */ /* 0x000fea000383ffff */
.L_x_9596:
[----:B------:R1:W1:Y:S02]  /*f0a0*/  SYNCS.PHASECHK.TRANS64.TRYWAIT P0, [R2+URZ+0x19c80], R3 ;  /* 0x019c8003020075a7 */ /* 0x000264000800017f */
[----:B-1----:R-:W-:Y:S05]  /*f0b0*/  @!P0 NANOSLEEP.SYNCS 0x989680 ;  /* 0x009896800000895d */ /* 0x002fea0003900000 */
[----:B------:R-:W1:Y:S02]  /*f0c0*/  @!P0 SYNCS.PHASECHK.TRANS64 P0, [R2+URZ+0x19c80], R3 ;  /* 0x019c8003020085a7 */ /* 0x000e64000800007f */
[----:B-1----:R-:W-:Y:S05]  /*f0d0*/  @!P0 BRA `(.L_x_9596) ;  /* 0xfffffffc00f08947 */ /* 0x002fea000383ffff */
[----:B------:R-:W-:Y:S05]  /*f0e0*/  BRA `(.L_x_9597) ;  /* 0xfffffff400847947 */ /* 0x000fea000383ffff */
.L_x_9624:
        /* <DEDUP_REMOVED lines=9> */
.L_x_12368:


//--------------------- .text._ZN7cutlass13device_kernelIN5flash11enable_sm90INS1_16FlashAttnFwdSm90INS1_25CollectiveMainloopFwdSm90ILi2EN4cute5tupleIJNS5_1CILi1EEES8_S8_EEENS6_IJNS7_ILi192EEENS7_ILi128EEENS7_ILi96EEEEEELi96ENS_12float_e4m3_tEfNS_4arch4Sm90ELb1ELb0ELb1ELb1ELb0ELb0ELb0ELb1ELb1ELb0ELb0ELb0EEENS1_21CollectiveEpilogueFwdINS6_IJSA_SC_SB_EEES9_NS_10bfloat16_tESG_Li384ELb1ELb0ELb0ELb1EEENS1_36VarlenDynamicPersistentTileSchedulerILi192ELi128ELi384ELi128ELb0ELb0ELb1ELb1ELb1ELb1EEEEEEEEEvNT_6ParamsE --------------------------
	.section	.text._ZN7cutlass13device_kernelIN5flash11enable_sm90INS1_16FlashAttnFwdSm90INS1_25CollectiveMainloopFwdSm90ILi2EN4cute5tupleIJNS5_1CILi1EEES8_S8_EEENS6_IJNS7_ILi192EEENS7_ILi128EEENS7_ILi96EEEEEELi96ENS_12float_e4m3_tEfNS_4arch4Sm90ELb1ELb0ELb1ELb1ELb0ELb0ELb0ELb1ELb1ELb0ELb0ELb0EEENS1_21CollectiveEpilogueFwdINS6_IJSA_SC_SB_EEES9_NS_10bfloat16_tESG_Li384ELb1ELb0ELb0ELb1EEENS1_36VarlenDynamicPersistentTileSchedulerILi192ELi128ELi384ELi128ELb0ELb0ELb1ELb1ELb1ELb1EEEEEEEEEvNT_6ParamsE,"ax",@progbits
	.align	128
.text._ZN7cutlass13device_kernelIN5flash11enable_sm90INS1_16FlashAttnFwdSm90INS1_25CollectiveMainloopFwdSm90ILi2EN4cute5tupleIJNS5_1CILi1EEES8_S8_EEENS6_IJNS7_ILi192EEENS7_ILi128EEENS7_ILi96EEEEEELi96ENS_12float_e4m3_tEfNS_4arch4Sm90ELb1ELb0ELb1ELb1ELb0ELb0ELb0ELb1ELb1ELb0ELb0ELb0EEENS1_21CollectiveEpilogueFwdINS6_IJSA_SC_SB_EEES9_NS_10bfloat16_tESG_Li384ELb1ELb0ELb0ELb1EEENS1_36VarlenDynamicPersistentTileSchedulerILi192ELi128ELi384ELi128ELb0ELb0ELb1ELb1ELb1ELb1EEEEEEEEEvNT_6ParamsE:
        .type           _ZN7cutlass13device_kernelIN5flash11enable_sm90INS1_16FlashAttnFwdSm90INS1_25CollectiveMainloopFwdSm90ILi2EN4cute5tupleIJNS5_1CILi1EEES8_S8_EEENS6_IJNS7_ILi192EEENS7_ILi128EEENS7_ILi96EEEEEELi96ENS_12float_e4m3_tEfNS_4arch4Sm90ELb1ELb0ELb1ELb1ELb0ELb0ELb0ELb1ELb1ELb0ELb0ELb0EEENS1_21CollectiveEpilogueFwdINS6_IJSA_SC_SB_EEES9_NS_10bfloat16_tESG_Li384ELb1ELb0ELb0ELb1EEENS1_36VarlenDynamicPersistentTileSchedulerILi192ELi128ELi384ELi128ELb0ELb0ELb1ELb1ELb1ELb1EEEEEEEEEvNT_6ParamsE,@function
        .size           _ZN7cutlass13device_kernelIN5flash11enable_sm90INS1_16FlashAttnFwdSm90INS1_25CollectiveMainloopFwdSm90ILi2EN4cute5tupleIJNS5_1CILi1EEES8_S8_EEENS6_IJNS7_ILi192EEENS7_ILi128EEENS7_ILi96EEEEEELi96ENS_12float_e4m3_tEfNS_4arch4Sm90ELb1ELb0ELb1ELb1ELb0ELb0ELb0ELb1ELb1ELb0ELb0ELb0EEENS1_21CollectiveEpilogueFwdINS6_IJSA_SC_SB_EEES9_NS_10bfloat16_tESG_Li384ELb1ELb0ELb0ELb1EEENS1_36VarlenDynamicPersistentTileSchedulerILi192ELi128ELi384ELi128ELb0ELb0ELb1ELb1ELb1ELb1EEEEEEEEEvNT_6ParamsE,(.L_x_12369 - _ZN7cutlass13device_kernelIN5flash11enable_sm90INS1_16FlashAttnFwdSm90INS1_25CollectiveMainloopFwdSm90ILi2EN4cute5tupleIJNS5_1CILi1EEES8_S8_EEENS6_IJNS7_ILi192EEENS7_ILi128EEENS7_ILi96EEEEEELi96ENS_12float_e4m3_tEfNS_4arch4Sm90ELb1ELb0ELb1ELb1ELb0ELb0ELb0ELb1ELb1ELb0ELb0ELb0EEENS1_21CollectiveEpilogueFwdINS6_IJSA_SC_SB_EEES9_NS_10bfloat16_tESG_Li384ELb1ELb0ELb0ELb1EEENS1_36VarlenDynamicPersistentTileSchedulerILi192ELi128ELi384ELi128ELb0ELb0ELb1ELb1ELb1ELb1EEEEEEEEEvNT_6ParamsE)
        .other          _ZN7cutlass13device_kernelIN5flash11enable_sm90INS1_16FlashAttnFwdSm90INS1_25CollectiveMainloopFwdSm90ILi2EN4cute5tupleIJNS5_1CILi1EEES8_S8_EEENS6_IJNS7_ILi192EEENS7_ILi128EEENS7_ILi96EEEEEELi96ENS_12float_e4m3_tEfNS_4arch4Sm90ELb1ELb0ELb1ELb1ELb0ELb0ELb0ELb1ELb1ELb0ELb0ELb0EEENS1_21CollectiveEpilogueFwdINS6_IJSA_SC_SB_EEES9_NS_10bfloat16_tESG_Li384ELb1ELb0ELb0ELb1EEENS1_36VarlenDynamicPersistentTileSchedulerILi192ELi128ELi384ELi128ELb0ELb0ELb1ELb1ELb1ELb1EEEEEEEEEvNT_6ParamsE,@"STO_CUDA_ENTRY STV_DEFAULT"
_ZN7cutlass13device_kernelIN5flash11enable_sm90INS1_16FlashAttnFwdSm90INS1_25CollectiveMainloopFwdSm90ILi2EN4cute5tupleIJNS5_1CILi1EEES8_S8_EEENS6_IJNS7_ILi192EEENS7_ILi128EEENS7_ILi96EEEEEELi96ENS_12float_e4m3_tEfNS_4arch4Sm90ELb1ELb0ELb1ELb1ELb0ELb0ELb0ELb1ELb1ELb0ELb0ELb0EEENS1_21CollectiveEpilogueFwdINS6_IJSA_SC_SB_EEES9_NS_10bfloat16_tESG_Li384ELb1ELb0ELb0ELb1EEENS1_36VarlenDynamicPersistentTileSchedulerILi192ELi128ELi384ELi128ELb0ELb0ELb1ELb1ELb1ELb1EEEEEEEEEvNT_6ParamsE:
        /* <DEDUP_REMOVED lines=21> */
.L_x_9626:
[----:B------:R-:W-:Y:S05]  /*0150*/  BSYNC B0 ;  /* 0x0000000000007941 */ /* 0x000fea0003800000 */
.L_x_9625:
        /* <DEDUP_REMOVED lines=41> */
.L_x_9627:
        /* <DEDUP_REMOVED lines=22> */
.L_x_9628:
        /* <DEDUP_REMOVED lines=18> */
.L_x_9629:
        /* <DEDUP_REMOVED lines=22> */
.L_x_9630:
        /* <DEDUP_REMOVED lines=22> */
.L_x_9631:
[----:B------:R-:W-:Y:S01]  /*0930*/  PLOP3.LUT P0, PT, PT, PT, UP0, 0x80, 0x0 ;  /* 0x000000000000781c */ /* 0x000fe20003f0f008 */
[----:B------:R-:W-:Y:S01]  /*0940*/  UMOV UR45, 0x1 ;  /* 0x00000001002d7882 */ /* 0x000fe20000000000 */
[----:B------:R-:W-:Y:S01]  /*0950*/  NOP ;  /* 0x0000000000007918 */ /* 0x000fe20000000000 */
[----:B------:R-:W-:Y:S01]  /*0960*/  USEL UR45, UR45, 0x2, !UP0 ;  /* 0x000000022d2d7887 */ /* 0x000fe2000c000000 */
[----:B------:R-:W-:Y:S01]  /*0970*/  ULDC.64 UR50, c[0x0][0x208] ;  /* 0x0000820000327ab9 */ /* 0x000fe20000000a00 */
[----:B012-4-:R-:W-:Y:S08]  /*0980*/  BAR.SYNC.DEFER_BLOCKING 0x0 ;  /* 0x0000000000007b1d */ /* 0x017ff00000010000 */
[----:B------:R-:W-:Y:S05]  /*0990*/  @!P0 BRA `(.L_x_9632) ;  /* 0x000000b400048947 */ /* 0x000fea0003800000 */
.L_x_9633:
        /* <DEDUP_REMOVED lines=26> */
[----:B------:R-:W-:Y:S02]  /*0b40*/  LEA.HI R2, R3, R154, RZ, 0x5 ;  /* 0x0000009a03027211 */ /* 0x000fe400078f28ff */
[----:B------:R-:W-:Y:S01]  /*0b50*/  SHF.R.S32.HI R7, RZ, 0x4, R0 ;  /* 0x00000004ff077819 */ /* 0x000fe20000011400 */
[----:B------:R-:W-:Y:S01]  /*0b60*/  IMAD.IADD R23, R154, 0x1, -R23 ;  /* 0x000000019a177824 */ /* 0x000fe200078e0a17 */
[----:B------:R-:W-:Y:S01]  /*0b70*/  LOP3.LUT R5, R0, 0x7fffff0, RZ, 0xc0, !PT ;  /* 0x07fffff000057812 */ /* 0x000fe200078ec0ff */
[----:B------:R-:W-:Y:S01]  /*0b80*/  IMAD.SHL.U32 R2, R2, 0x10, RZ ;  /* 0x0000001002027824 */ /* 0x000fe200078e00ff */
[----:B------:R-:W-:-:S02]  /*0b90*/  LEA.HI R0, R0, R7, RZ, 0x1 ;  /* 0x0000000700007211 */ /* 0x000fc400078f08ff */
[----:B------:R-:W-:Y:S01]  /*0ba0*/  SHF.R.S32.HI R6, RZ, 0x1f, R23 ;  /* 0x0000001fff067819 */ /* 0x000fe20000011417 */
[----:B------:R-:W-:Y:S01]  /*0bb0*/  IMAD.IADD R5, R154, 0x1, -R5 ;  /* 0x000000019a057824 */ /* 0x000fe200078e0a05 */
[----:B------:R-:W-:Y:S02]  /*0bc0*/  SHF.R.S32.HI R152, RZ, 0x7, R152 ;  /* 0x00000007ff987819 */ /* 0x000fe40000011498 */
[----:B------:R-:W-:Y:S02]  /*0bd0*/  LEA.HI R8, R6, R23, RZ, 0x2 ;  /* 0x0000001706087211 */ /* 0x000fe400078f10ff */
[----:B------:R-:W-:Y:S01]  /*0be0*/  LOP3.LUT R2, R2, 0xfffffe00, RZ, 0xc0, !PT ;  /* 0xfffffe0002027812 */ /* 0x000fe200078ec0ff */
[----:B------:R-:W-:Y:S01]  /*0bf0*/  IMAD.HI R4, R152, 0x55555556, RZ ;  /* 0x5555555698047827 */ /* 0x000fe200078e02ff */
[--C-:B------:R-:W-:Y:S02]  /*0c00*/  SHF.R.S32.HI R10, RZ, 0x2, R8.reuse ;  /* 0x00000002ff0a7819 */ /* 0x100fe40000011408 */
[----:B------:R-:W-:Y:S01]  /*0c10*/  SHF.R.S32.HI R9, RZ, 0x1f, R8 ;  /* 0x0000001fff097819 */ /* 0x000fe20000011408 */
[----:B------:R-:W-:Y:S01]  /*0c20*/  IMAD R5, R5, 0x20, R2 ;  /* 0x0000002005057824 */ /* 0x000fe200078e0202 */
[----:B------:R-:W-:-:S02]  /*0c30*/  LOP3.LUT R0, R0, 0x1ffffffe, RZ, 0xc0, !PT ;  /* 0x1ffffffe00007812 */ /* 0x000fc400078ec0ff */
[----:B------:R-:W-:Y:S02]  /*0c40*/  LEA.HI R9, R9, R10, RZ, 0x3 ;  /* 0x0000000a09097211 */ /* 0x000fe400078f18ff */
[----:B------:R-:W-:Y:S01]  /*0c50*/  LEA.HI R6, R6, R23, RZ, 0x5 ;  /* 0x0000001706067211 */ /* 0x000fe200078f28ff */
[----:B------:R-:W-:Y:S01]  /*0c60*/  IMAD.IADD R0, R7, 0x1, -R0 ;  /* 0x0000000107007824 */ /* 0x000fe200078e0a00 */
[----:B------:R-:W-:Y:S02]  /*0c70*/  LOP3.LUT R11, R9, 0xfffffff8, RZ, 0xc0, !PT ;  /* 0xfffffff8090b7812 */ /* 0x000fe400078ec0ff */
[----:B------:R-:W-:Y:S01]  /*0c80*/  LEA.HI R3, R3, R154, RZ, 0x2 ;  /* 0x0000009a03037211 */ /* 0x000fe200078f10ff */
[----:B------:R-:W-:Y:S01]  /*0c90*/  IMAD R153, R0, 0x8, R5 ;  /* 0x0000000800997824 */ /* 0x000fe200078e0205 */
[----:B------:R-:W-:Y:S01]  /*0ca0*/  LEA.HI R9, R4, R4, RZ, 0x1 ;  /* 0x0000000404097211 */ /* 0x000fe200078f08ff */
[----:B------:R-:W-:Y:S01]  /*0cb0*/  IMAD.IADD R11, R10, 0x1, -R11 ;  /* 0x000000010a0b7824 */ /* 0x000fe200078e0a0b */
[----:B------:R-:W-:-:S02]  /*0cc0*/  SHF.R.S32.HI R6, RZ, 0x5, R6 ;  /* 0x00000005ff067819 */ /* 0x000fc40000011406 */
[----:B------:R-:W-:Y:S01]  /*0cd0*/  LOP3.LUT R5, R3, 0x1ffffffc, RZ, 0xc0, !PT ;  /* 0x1ffffffc03057812 */ /* 0x000fe200078ec0ff */
[----:B------:R-:W-:Y:S01]  /*0ce0*/  IMAD R9, R9, -0x3, R152 ;  /* 0xfffffffd09097824 */ /* 0x000fe200078e0298 */
[----:B------:R-:W-:Y:S01]  /*0cf0*/  LOP3.LUT R8, R8, 0x7ffffffc, RZ, 0xc0, !PT ;  /* 0x7ffffffc08087812 */ /* 0x000fe200078ec0ff */
[----:B------:R-:W-:Y:S01]  /*0d00*/  IMAD R6, R6, 0x10, R11 ;  /* 0x0000001006067824 */ /* 0x000fe200078e020b */
[----:B------:R-:W-:Y:S01]  /*0d10*/  SHF.R.S32.HI R18, RZ, 0x2, R3 ;  /* 0x00000002ff127819 */ /* 0x000fe20000011403 */
[----:B------:R-:W-:Y:S02]  /*0d20*/  IMAD.IADD R5, R154, 0x1, -R5 ;  /* 0x000000019a057824 */ /* 0x000fe400078e0a05 */
[----:B------:R-:W-:Y:S02]  /*0d30*/  IMAD R22, R9, 0x40, R6 ;  /* 0x0000004009167824 */ /* 0x000fe400078e0206 */
[----:B------:R-:W-:Y:S02]  /*0d40*/  IMAD.SHL.U32 R16, R5, 0x8, RZ ;  /* 0x0000000805107824 */ /* 0x000fe400078e00ff */
[----:B------:R-:W-:-:S07]  /*0d50*/  IMAD.IADD R17, R23, 0x1, -R8 ;  /* 0x0000000117117824 */ /* 0x000fce00078e0a08 */
.L_x_9682:
        /* <DEDUP_REMOVED lines=21> */
[----:B-1-3-5:R-:W-:-:S03]  /*0eb0*/  IMAD.U32 R4, RZ, RZ, UR6 ;  /* 0x00000006ff047e24 */ /* 0x02afc6000f8e00ff */
        /* <DEDUP_REMOVED lines=29> */
.L_x_9634:
        /* <DEDUP_REMOVED lines=10> */
.L_x_9635:
        /* <DEDUP_REMOVED lines=13> */
.L_x_9636:
        /* <DEDUP_REMOVED lines=10> */
[----:B------:R-:W-:Y:S01]  /*12a0*/  UIMAD UR6, UR52, 0xc0, UR5 ;  /* 0x000000c0340678a4 */ /* 0x000fe2000f8e0205 */
        /* <DEDUP_REMOVED lines=69> */
.L_x_9638:
        /* <DEDUP_REMOVED lines=17> */
[----:B------:R-:W-:Y:S02]  /*1810*/  @UP1 USHF.R.S32.HI UR19, URZ, 0x1f, UR42 ;  /* 0x0000001f3f131899 */ /* 0x000fe4000801142a */
[----:B------:R-:W-:Y:S02]  /*1820*/  @UP1 UIMAD.WIDE.U32 UR10, UR38, UR12, URZ ;  /* 0x0000000c260a12a5 */ /* 0x000fe4000f8e003f */
[----:B------:R-:W-:Y:S02]  /*1830*/  @UP1 UIMAD UR18, UR38, UR13, UR9 ;  /* 0x0000000d261212a4 */ /* 0x000fe4000f8e0209 */
[----:B------:R-:W-:Y:S01]  /*1840*/  @UP0 UIADD3 UR15, UR15, UR17, URZ ;  /* 0x000000110f0f0290 */ /* 0x000fe2000fffe03f */
[----:B------:R-:W-:Y:S01]  /*1850*/  @UP0 ULDC.64 UR12, c[0x0][0x9b0] ;  /* 0x00026c00000c0ab9 */ /* 0x000fe20000000a00 */
[----:B------:R-:W-:Y:S01]  /*1860*/  @UP1 ULDC.64 UR8, c[0x0][0x9c0] ;  /* 0x0002700000081ab9 */ /* 0x000fe20000000a00 */
        /* <DEDUP_REMOVED lines=31> */
.L_x_9773:
[----:B------:R-:W-:Y:S05]  /*1a60*/  @!P0 BRA `(.L_x_9640) ;  /* 0x0000000000048947 */ /* 0x000fea0003800000 */
[----:B------:R-:W-:Y:S01]  /*1a70*/  BPT.TRAP 0x1 ;  /* 0x000000040000795c */ /* 0x000fe20000300000 */
.L_x_9640:
[----:B------:R-:W-:Y:S02]  /*1a80*/  IMAD.U32 R2, RZ, RZ, UR37 ;  /* 0x00000025ff027e24 */ /* 0x000fe4000f8e00ff */
[----:B0-----:R-:W-:-:S03]  /*1a90*/  IMAD.U32 R3, RZ, RZ, UR36 ;  /* 0x00000024ff037e24 */ /* 0x001fc6000f8e00ff */
[----:B------:R-:W-:Y:S02]  /*1aa0*/  LEA R2, R2, UR44, 0x3 ;  /* 0x0000002c02027c11 */ /* 0x000fe4000f8e18ff */
[----:B------:R-:W-:-:S04]  /*1ab0*/  SHF.L.U32 R3, R3, 0x1f, RZ ;  /* 0x0000001f03037819 */ /* 0x000fc800000006ff */
[----:B------:R0:W1:Y:S01]  /*1ac0*/  SYNCS.PHASECHK.TRANS64.TRYWAIT P2, [R2+URZ+0x19c30], R3 ;  /* 0x019c3003020075a7 */ /* 0x000062000804017f */
[----:B------:R-:W-:Y:S05]  /*1ad0*/  @!P0 BRA `(.L_x_9641) ;  /* 0x0000000000048947 */ /* 0x000fea0003800000 */
[----:B------:R-:W-:Y:S01]  /*1ae0*/  BPT.TRAP 0x1 ;  /* 0x000000040000795c */ /* 0x000fe20000300000 */
.L_x_9641:
[----:B------:R-:W2:Y:S01]  /*1af0*/  S2R R4, SR_TID.X ;  /* 0x0000000000047919 */ /* 0x000ea20000002100 */
[----:B------:R-:W-:Y:S01]  /*1b00*/  IMAD.MOV.U32 R135, RZ, RZ, RZ ;  /* 0x000000ffff877224 */ /* 0x000fe200078e00ff */
[----:B--2---:R-:W-:Y:S01]  /*1b10*/  LOP3.LUT P1, RZ, R4, 0x7f, RZ, 0xc0, !PT ;  /* 0x0000007f04ff7812 */ /* 0x004fe2000782c0ff */
[----:B-1----:R-:W-:-:S12]  /*1b20*/  @P2 BRA `(.L_x_9642) ;  /* 0x0000000000082947 */ /* 0x002fd80003800000 */
[----:B------:R-:W1:Y:S02]  /*1b30*/  SYNCS.PHASECHK.TRANS64.TRYWAIT P2, [R2+URZ+0x19c30], R3 ;  /* 0x019c3003020075a7 */ /* 0x000e64000804017f */
[----:B-1----:R-:W-:Y:S05]  /*1b40*/  @!P2 BRA `(.L_x_9643) ;  /* 0x000000f00028a947 */ /* 0x002fea0003800000 */
.L_x_9642:
[----:B------:R-:W-:Y:S05]  /*1b50*/  WARPSYNC.ALL ;  /* 0x0000000000007948 */ /* 0x000fea0003800000 */
[----:B------:R-:W-:Y:S01]  /*1b60*/  UIADD3 UR4, UR44, 0x13800, URZ ;  /* 0x000138002c047890 */ /* 0x000fe2000fffe03f */
[----:B------:R-:W-:Y:S01]  /*1b70*/  WARPGROUP.ARRIVE ;  /* 0x00000000000079c5 */ /* 0x000fe20000000000 */
[----:B------:R-:W-:Y:S01]  /*1b80*/  ULOP3.LUT UR12, UR54, 0x10000, URZ, 0xfc, !UPT ;  /* 0x00010000360c7892 */ /* 0x000fe2000f8efc3f */
[----:B------:R-:W-:Y:S01]  /*1b90*/  IMAD.U32 R7, RZ, RZ, UR52 ;  /* 0x00000034ff077e24 */ /* 0x000fe2000f8e00ff */
        /* <DEDUP_REMOVED lines=23> */
[----:B------:R-:W-:Y:S01]  /*1d10*/  UIADD3 UR18, UR53, -0x2, URZ ;  /* 0xfffffffe35127890 */ /* 0x000fe2000fffe03f */
        /* <DEDUP_REMOVED lines=38> */
[----:B------:R-:W-:Y:S01]  /*1f80*/  QGMMA.64x128x32.F32.E4M3.E4M3 R24, gdesc[UR4], R24, gsb0 ;  /* 0x01e00000041879f3 */ /* 0x000fe20008000818 */
[----:B------:R-:W-:Y:S02]  /*1f90*/  UMOV UR6, 0xffffff80 ;  /* 0xffffff8000067882 */ /* 0x000fe40000000000 */
[----:B------:R-:W-:-:S04]  /*1fa0*/  UIMAD UR6, UR53, UR6, 0x80 ;  /* 0x00000080350674a4 */ /* 0x000fc8000f8e0206 */
[----:B------:R-:W-:-:S04]  /*1fb0*/  UIADD3 UR6, UR48, UR6, URZ ;  /* 0x0000000630067290 */ /* 0x000fc8000fffe03f */
[----:B------:R-:W-:Y:S02]  /*1fc0*/  UIADD3 UR7, -UR49, 0x1, UR6 ;  /* 0x0000000131077890 */ /* 0x000fe4000fffe106 */
[----:B------:R-:W-:Y:S01]  /*1fd0*/  IMAD.U32 R4, RZ, RZ, UR6 ;  /* 0x00000006ff047e24 */ /* 0x000fe2000f8e00ff */
[----:B------:R-:W-:-:S04]  /*1fe0*/  UIADD3 UR6, UR48, -UR49, URZ ;  /* 0x8000003130067290 */ /* 0x000fc8000fffe03f */
[----:B------:R-:W-:Y:S01]  /*1ff0*/  UIMAD UR6, UR52, 0xc0, UR6 ;  /* 0x000000c0340678a4 */ /* 0x000fe2000f8e0206 */
[----:B------:R-:W-:Y:S02]  /*2000*/  WARPGROUP.DEPBAR.LE gsb0, 0x0 ;  /* 0x00008000000079c5 */ /* 0x000fe40000010000 */
[----:B------:R-:W-:-:S06]  /*2010*/  WARPGROUP.ARRIVE ;  /* 0x00000000000079c5 */ /* 0x000fcc0000000000 */
[----:B------:R-:W-:Y:S01]  /*2020*/  QGMMA.64x128x32.F32.E4M3.E4M3 R24, gdesc[UR8], R24, gsb0 ;  /* 0x01e00000081879f3 */ /* 0x000fe20008000818 */
[----:B------:R-:W-:Y:S02]  /*2030*/  ULDC UR10, c[0x0][0x988] ;  /* 0x00026200000a7ab9 */ /* 0x000fe40000000800 */
[----:B------:R-:W-:Y:S02]  /*2040*/  WARPGROUP.DEPBAR.LE gsb0, 0x0 ;  /* 0x00008000000079c5 */ /* 0x000fe40000010000 */
[C---:B------:R-:W-:Y:S01]  /*2050*/  FMUL.FTZ R90, R0.reuse, R29 ;  /* 0x0000001d005a7220 */ /* 0x040fe20000410000 */
[C---:B------:R-:W-:Y:S01]  /*2060*/  FMUL.FTZ R27, R0.reuse, R27 ;  /* 0x0000001b001b7220 */ /* 0x040fe20000410000 */
[C---:B------:R-:W-:Y:S01]  /*2070*/  FMUL.FTZ R29, R0.reuse, R36 ;  /* 0x00000024001d7220 */ /* 0x040fe20000410000 */
[C---:B------:R-:W-:Y:S01]  /*2080*/  FMUL.FTZ R26, R0.reuse, R26 ;  /* 0x0000001a001a7220 */ /* 0x040fe20000410000 */
[----:B------:R-:W-:Y:S02]  /*2090*/  IMAD.U32 R36, RZ, RZ, UR7 ;  /* 0x00000007ff247e24 */ /* 0x000fe4000f8e00ff */
[C---:B------:R-:W-:Y:S01]  /*20a0*/  FMUL.FTZ R30, R0.reuse, R30 ;  /* 0x0000001e001e7220 */ /* 0x040fe20000410000 */
[----:B------:R-:W-:Y:S01]  /*20b0*/  FMUL.FTZ R13, R0, R52 ;  /* 0x00000034000d7220 */ /* 0x000fe20000410000 */
[----:B------:R-:W-:Y:S01]  /*20c0*/  IMAD R52, R7, 0xc0, R22 ;  /* 0x000000c007347824 */ /* 0x000fe200078e0216 */
[----:B------:R-:W2:Y:S01]  /*20d0*/  MUFU.TANH R6, R26 ;  /* 0x0000001a00067308 */ /* 0x000ea20000002400 */
[----:B------:R-:W-:-:S02]  /*20e0*/  IMAD R7, R17, -0x2, R36 ;  /* 0xfffffffe11077824 */ /* 0x000fc400078e0224 */
[C---:B------:R-:W-:Y:S01]  /*20f0*/  FMUL.FTZ R31, R0.reuse, R31 ;  /* 0x0000001f001f7220 */ /* 0x040fe20000410000 */
[C---:B------:R-:W-:Y:S01]  /*2100*/  FMUL.FTZ R11, R0.reuse, R53 ;  /* 0x00000035000b7220 */ /* 0x040fe20000410000 */
[----:B------:R-:W-:Y:S02]  /*2110*/  IMAD R53, R17, -0x2, R4 ;  /* 0xfffffffe11357824 */ /* 0x000fe400078e0204 */
[C---:B------:R-:W-:Y:S01]  /*2120*/  FMUL.FTZ R34, R0.reuse, R34 ;  /* 0x0000002200227220 */ /* 0x040fe20000410000 */
[----:B------:R-:W-:Y:S01]  /*2130*/  IADD3 R4, R7, 0x8, R52 ;  /* 0x0000000807047810 */ /* 0x000fe20007ffe034 */
[C---:B------:R-:W-:Y:S01]  /*2140*/  FMUL.FTZ R35, R0.reuse, R35 ;  /* 0x0000002300237220 */ /* 0x040fe20000410000 */
[----:B------:R-:W3:Y:S01]  /*2150*/  MUFU.TANH R27, R27 ;  /* 0x0000001b001b7308 */ /* 0x000ee20000002400 */
[C---:B------:R-:W-:Y:S01]  /*2160*/  FMUL.FTZ R89, R0.reuse, R28 ;  /* 0x0000001c00597220 */ /* 0x040fe20000410000 */
[----:B------:R-:W-:Y:S01]  /*2170*/  VIMNMX R4, R53, R4, PT ;  /* 0x0000000435047248 */ /* 0x000fe20003fe0100 */
[C---:B------:R-:W-:Y:S01]  /*2180*/  FMUL.FTZ R38, R0.reuse, R38 ;  /* 0x0000002600267220 */ /* 0x040fe20000410000 */
[C---:B------:R-:W-:Y:S01]  /*2190*/  FMUL.FTZ R28, R0.reuse, R33 ;  /* 0x00000021001c7220 */ /* 0x040fe20000410000 */
[----:B------:R-:W-:Y:S01]  /*21a0*/  FMUL.FTZ R33, R0, R59 ;  /* 0x0000003b00217220 */ /* 0x000fe20000410000 */
[----:B------:R-:W-:Y:S01]  /*21b0*/  ISETP.GT.AND P2, PT, R4, RZ, PT ;  /* 0x000000ff0400720c */ /* 0x000fe20003f44270 */
[----:B------:R-:W-:Y:S01]  /*21c0*/  FMUL.FTZ R39, R0, R39 ;  /* 0x0000002700277220 */ /* 0x000fe20000410000 */
[----:B------:R-:W4:Y:S01]  /*21d0*/  MUFU.TANH R30, R30 ;  /* 0x0000001e001e7308 */ /* 0x000f220000002400 */
[----:B------:R-:W-:Y:S01]  /*21e0*/  ISETP.GT.AND P3, PT, R4, 0x1, PT ;  /* 0x000000010400780c */ /* 0x000fe20003f64270 */
[----:B------:R-:W-:Y:S01]  /*21f0*/  FMUL.FTZ R9, R0, R57 ;  /* 0x0000003900097220 */ /* 0x000fe20000410000 */
[----:B------:R-:W-:Y:S01]  /*2200*/  ISETP.GT.AND P4, PT, R4, 0x8, PT ;  /* 0x000000080400780c */ /* 0x000fe20003f84270 */
[----:B------:R-:W-:Y:S01]  /*2210*/  FMUL.FTZ R42, R0, R42 ;  /* 0x0000002a002a7220 */ /* 0x000fe20000410000 */
[----:B--2---:R-:W-:Y:S01]  /*2220*/  FSEL R6, R6, -INF , P2 ;  /* 0xff80000006067808 */ /* 0x004fe20001000000 */
[----:B------:R-:W-:Y:S01]  /*2230*/  FMUL.FTZ R10, R0, R56 ;  /* 0x00000038000a7220 */ /* 0x000fe20000410000 */
[----:B------:R-:W-:Y:S01]  /*2240*/  ISETP.GT.AND P2, PT, R4, 0x9, PT ;  /* 0x000000090400780c */ /* 0x000fe20003f44270 */
        /* <DEDUP_REMOVED lines=9> */
[----:B----4-:R-:W-:Y:S01]  /*22e0*/  FSEL R57, R30, -INF , P4 ;  /* 0xff8000001e397808 */ /* 0x010fe20002000000 */
[----:B------:R-:W-:Y:S01]  /*22f0*/  FMUL.FTZ R20, R0, R44 ;  /* 0x0000002c00147220 */ /* 0x000fe20000410000 */
[----:B------:R-:W-:Y:S01]  /*2300*/  FMNMX.FTZ R30, R6, R59, !PT ;  /* 0x0000003b061e7209 */ /* 0x000fe20007810000 */
[C---:B------:R-:W-:Y:S01]  /*2310*/  FMUL.FTZ R47, R0.reuse, R47 ;  /* 0x0000002f002f7220 */ /* 0x040fe20000410000 */
[C---:B------:R-:W-:Y:S01]  /*2320*/  FMUL.FTZ R50, R0.reuse, R50 ;  /* 0x0000003200327220 */ /* 0x040fe20000410000 */
[C---:B------:R-:W-:Y:S01]  /*2330*/  FMUL.FTZ R15, R0.reuse, R45 ;  /* 0x0000002d000f7220 */ /* 0x040fe20000410000 */
[----:B------:R-:W-:Y:S01]  /*2340*/  FMNMX.FTZ R27, R57, R30, !PT ;  /* 0x0000001e391b7209 */ /* 0x000fe20007810000 */
[----:B------:R-:W4:Y:S01]  /*2350*/  MUFU.TANH R35, R35 ;  /* 0x0000002300237308 */ /* 0x000f220000002400 */
[----:B--2---:R-:W-:Y:S01]  /*2360*/  FSEL R56, R31, -INF , P2 ;  /* 0xff8000001f387808 */ /* 0x004fe20001000000 */
[----:B------:R-:W-:Y:S01]  /*2370*/  FMUL.FTZ R12, R0, R49 ;  /* 0x00000031000c7220 */ /* 0x000fe20000410000 */
[----:B------:R-:W-:Y:S01]  /*2380*/  ISETP.GT.AND P2, PT, R4, 0x11, PT ;  /* 0x000000110400780c */ /* 0x000fe20003f44270 */
[----:B------:R-:W-:Y:S01]  /*2390*/  FMUL.FTZ R14, R0, R48 ;  /* 0x00000030000e7220 */ /* 0x000fe20000410000 */
[----:B------:R-:W-:Y:S01]  /*23a0*/  FMNMX.FTZ R30, R56, R27, !PT ;  /* 0x0000001b381e7209 */ /* 0x000fe20007810000 */
        /* <DEDUP_REMOVED lines=23> */
[----:B------:R-:W-:Y:S01]  /*2520*/  FMUL.FTZ R32, R0, R32 ;  /* 0x0000002000207220 */ /* 0x000fe20000410000 */
[----:B------:R-:W-:-:S02]  /*2530*/  USHF.R.S32.HI UR7, URZ, 0x1f, UR6 ;  /* 0x0000001f3f077899 */ /* 0x000fc40008011406 */
[----:B------:R3:W-:Y:S02]  /*2540*/  MUFU.TANH R26, R55 ;  /* 0x00000037001a7308 */ /* 0x0007e40000002400 */
[----:B------:R-:W-:-:S04]  /*2550*/  ULEA.HI UR7, UR7, UR6, URZ, 0x7 ;  /* 0x0000000607077291 */ /* 0x000fc8000f8f383f */
[----:B------:R-:W-:Y:S02]  /*2560*/  USHF.R.S32.HI UR7, URZ, 0x7, UR7 ;  /* 0x000000073f077899 */ /* 0x000fe40008011407 */
[----:B------:R-:W-:Y:S01]  /*2570*/  MUFU.TANH R43, R43 ;  /* 0x0000002b002b7308 */ /* 0x000fe20000002400 */
[----:B---3--:R-:W-:Y:S01]  /*2580*/  FSEL R55, R34, -INF , P3 ;  /* 0xff80000022377808 */ /* 0x008fe20001800000 */
[----:B------:R-:W-:Y:S01]  /*2590*/  UISETP.LT.AND UP0, UPT, URZ, UR7, UPT ;  /* 0x000000073f00728c */ /* 0x000fe2000bf01270 */
[----:B------:R-:W-:Y:S02]  /*25a0*/  ISETP.GT.AND P3, PT, R4, 0x18, PT ;  /* 0x000000180400780c */ /* 0x000fe40003f64270 */
[----:B------:R-:W-:Y:S01]  /*25b0*/  FMNMX.FTZ R27, R55, R30, !PT ;  /* 0x0000001e371b7209 */ /* 0x000fe20007810000 */
[----:B------:R-:W-:Y:S02]  /*25c0*/  USEL UR17, URZ, UR7, !UP0 ;  /* 0x000000073f117287 */ /* 0x000fe4000c000000 */
[----:B------:R4:W-:Y:S02]  /*25d0*/  MUFU.TANH R5, R54 ;  /* 0x0000003600057308 */ /* 0x0009e40000002400 */
[----:B------:R-:W-:-:S06]  /*25e0*/  UISETP.GE.AND UP0, UPT, UR18, UR17, UPT ;  /* 0x000000111200728c */ /* 0x000fcc000bf06270 */
[----:B------:R-:W3:Y:S01]  /*25f0*/  MUFU.TANH R46, R46 ;  /* 0x0000002e002e7308 */ /* 0x000ee20000002400 */
[----:B----4-:R-:W-:Y:S02]  /*2600*/  FSEL R54, R35, -INF , P2 ;  /* 0xff80000023367808 */ /* 0x010fe40001000000 */
[----:B------:R-:W-:Y:S02]  /*2610*/  ISETP.GT.AND P2, PT, R4, 0x19, PT ;  /* 0x000000190400780c */ /* 0x000fe40003f44270 */
[----:B------:R-:W-:-:S03]  /*2620*/  FMNMX.FTZ R30, R54, R27, !PT ;  /* 0x0000001b361e7209 */ /* 0x000fc60007810000 */
[----:B------:R2:W-:Y:S08]  /*2630*/  MUFU.TANH R44, R51 ;  /* 0x00000033002c7308 */ /* 0x0005f00000002400 */
[----:B01----:R3:W0:Y:S01]  /*2640*/  MUFU.TANH R3, R47 ;  /* 0x0000002f00037308 */ /* 0x0036220000002400 */
[----:B--2---:R-:W-:Y:S02]  /*2650*/  FSEL R51, R38, -INF , P3 ;  /* 0xff80000026337808 */ /* 0x004fe40001800000 */
[----:B------:R-:W-:-:S02]  /*2660*/  ISETP.GT.AND P3, PT, R4, 0x20, PT ;  /* 0x000000200400780c */ /* 0x000fc40003f64270 */
[----:B------:R-:W-:Y:S02]  /*2670*/  FMNMX.FTZ R27, R51, R30, !PT ;  /* 0x0000001e331b7209 */ /* 0x000fe40007810000 */
[----:B-----5:R-:W-:Y:S01]  /*2680*/  FSEL R49, R42, -INF , P3 ;  /* 0xff8000002a317808 */ /* 0x020fe20001800000 */
[----:B------:R1:W2:Y:S01]  /*2690*/  MUFU.TANH R45, R50 ;  /* 0x00000032002d7308 */ /* 0x0002a20000002400 */
[----:B------:R-:W-:-:S04]  /*26a0*/  ISETP.GT.AND P3, PT, R4, 0x28, PT ;  /* 0x000000280400780c */ /* 0x000fc80003f64270 */
[----:B---3--:R-:W-:Y:S02]  /*26b0*/  FSEL R47, R46, -INF , P3 ;  /* 0xff8000002e2f7808 */ /* 0x008fe40001800000 */
[C---:B------:R-:W-:Y:S01]  /*26c0*/  ISETP.GT.AND P3, PT, R4.reuse, 0x30, PT ;  /* 0x000000300400780c */ /* 0x040fe20003f64270 */
[----:B------:R-:W3:Y:S01]  /*26d0*/  MUFU.TANH R40, R58 ;  /* 0x0000003a00287308 */ /* 0x000ee20000002400 */
[----:B-1----:R-:W-:Y:S02]  /*26e0*/  FSEL R50, R39, -INF , P2 ;  /* 0xff80000027327808 */ /* 0x002fe40001000000 */
[----:B------:R-:W-:Y:S02]  /*26f0*/  ISETP.GT.AND P2, PT, R4, 0x21, PT ;  /* 0x000000210400780c */ /* 0x000fe40003f44270 */
[----:B------:R-:W-:Y:S02]  /*2700*/  FMNMX.FTZ R30, R50, R27, !PT ;  /* 0x0000001b321e7209 */ /* 0x000fe40007810000 */
[----:B------:R-:W-:Y:S01]  /*2710*/  FSEL R48, R43, -INF , P2 ;  /* 0xff8000002b307808 */ /* 0x000fe20001000000 */
[----:B------:R-:W1:Y:S01]  /*2720*/  MUFU.TANH R33, R33 ;  /* 0x0000002100217308 */ /* 0x000e620000002400 */
[----:B------:R-:W-:-:S02]  /*2730*/  FMNMX.FTZ R27, R49, R30, !PT ;  /* 0x0000001e311b7209 */ /* 0x000fc40007810000 */
[----:B------:R-:W-:Y:S02]  /*2740*/  ISETP.GT.AND P2, PT, R4, 0x29, PT ;  /* 0x000000290400780c */ /* 0x000fe40003f44270 */
[----:B------:R-:W-:Y:S02]  /*2750*/  FMNMX.FTZ R30, R48, R27, !PT ;  /* 0x0000001b301e7209 */ /* 0x000fe40007810000 */
[----:B0-----:R-:W-:Y:S01]  /*2760*/  FSEL R46, R3, -INF , P2 ;  /* 0xff800000032e7808 */ /* 0x001fe20001000000 */
[----:B------:R-:W0:Y:S01]  /*2770*/  MUFU.TANH R62, R62 ;  /* 0x0000003e003e7308 */ /* 0x000e220000002400 */
[----:B------:R-:W-:Y:S02]  /*2780*/  FMNMX.FTZ R3, R47, R30, !PT ;  /* 0x0000001e2f037209 */ /* 0x000fe40007810000 */
[----:B------:R-:W-:Y:S02]  /*2790*/  ISETP.GT.AND P2, PT, R4, 0x31, PT ;  /* 0x000000310400780c */ /* 0x000fe40003f44270 */
[----:B--2---:R-:W-:-:S02]  /*27a0*/  FSEL R45, R45, -INF , P3 ;  /* 0xff8000002d2d7808 */ /* 0x004fc40001800000 */
[----:B------:R-:W-:Y:S01]  /*27b0*/  FMNMX.FTZ R30, R46, R3, !PT ;  /* 0x000000032e1e7209 */ /* 0x000fe20007810000 */
[----:B------:R-:W2:Y:S01]  /*27c0*/  MUFU.TANH R63, R63 ;  /* 0x0000003f003f7308 */ /* 0x000ea20000002400 */
        /* <DEDUP_REMOVED lines=11> */
[----:B----4-:R-:W-:Y:S01]  /*2880*/  FMUL.FTZ R66, R0, R60 ;  /* 0x0000003c00427220 */ /* 0x010fe20000410000 */
[----:B------:R-:W-:Y:S02]  /*2890*/  ISETP.GT.AND P2, PT, R4, 0x41, PT ;  /* 0x000000410400780c */ /* 0x000fe40003f44270 */
[----:B---3--:R-:W-:-:S02]  /*28a0*/  FSEL R40, R40, -INF , P3 ;  /* 0xff80000028287808 */ /* 0x008fc40001800000 */
[----:B------:R-:W-:Y:S01]  /*28b0*/  FMNMX.FTZ R3, R42, R3, !PT ;  /* 0x000000032a037209 */ /* 0x000fe20007810000 */
[----:B------:R3:W4:Y:S01]  /*28c0*/  MUFU.TANH R36, R70 ;  /* 0x0000004600247308 */ /* 0x0007220000002400 */
[----:B------:R-:W-:Y:S01]  /*28d0*/  ISETP.GT.AND P3, PT, R4, 0x48, PT ;  /* 0x000000480400780c */ /* 0x000fe20003f64270 */
[----:B-1----:R-:W-:Y:S01]  /*28e0*/  FMUL.FTZ R67, R0, R61 ;  /* 0x0000003d00437220 */ /* 0x002fe20000410000 */
[----:B------:R-:W-:Y:S02]  /*28f0*/  FSEL R35, R33, -INF , P2 ;  /* 0xff80000021237808 */ /* 0x000fe40001000000 */
[----:B------:R-:W-:Y:S02]  /*2900*/  FMNMX.FTZ R26, R40, R3, !PT ;  /* 0x00000003281a7209 */ /* 0x000fe40007810000 */
[----:B------:R-:W-:Y:S01]  /*2910*/  ISETP.GT.AND P2, PT, R4, 0x49, PT ;  /* 0x000000490400780c */ /* 0x000fe20003f44270 */
[----:B------:R-:W1:Y:S01]  /*2920*/  MUFU.TANH R71, R71 ;  /* 0x0000004700477308 */ /* 0x000e620000002400 */
[----:B0-----:R-:W-:Y:S01]  /*2930*/  FSEL R38, R62, -INF , P3 ;  /* 0xff8000003e267808 */ /* 0x001fe20001800000 */
[C---:B---3--:R-:W-:Y:S01]  /*2940*/  FMUL.FTZ R70, R0.reuse, R65 ;  /* 0x0000004100467220 */ /* 0x048fe20000410000 */
[----:B------:R-:W-:Y:S01]  /*2950*/  FMNMX.FTZ R3, R35, R26, !PT ;  /* 0x0000001a23037209 */ /* 0x000fe20007810000 */
[----:B------:R-:W-:Y:S01]  /*2960*/  FMUL.FTZ R62, R0, R81 ;  /* 0x00000051003e7220 */ /* 0x000fe20000410000 */
[----:B------:R-:W-:-:S02]  /*2970*/  ISETP.GT.AND P3, PT, R4, 0x50, PT ;  /* 0x000000500400780c */ /* 0x000fc40003f64270 */
[----:B--2---:R-:W-:Y:S01]  /*2980*/  FSEL R39, R63, -INF , P2 ;  /* 0xff8000003f277808 */ /* 0x004fe20001000000 */
[----:B------:R0:W2:Y:S01]  /*2990*/  MUFU.TANH R34, R74 ;  /* 0x0000004a00227308 */ /* 0x0000a20000002400 */
[----:B------:R-:W-:Y:S02]  /*29a0*/  FMNMX.FTZ R58, R38, R3, !PT ;  /* 0x00000003263a7209 */ /* 0x000fe40007810000 */
[C---:B------:R-:W-:Y:S02]  /*29b0*/  ISETP.GT.AND P2, PT, R4.reuse, 0x51, PT ;  /* 0x000000510400780c */ /* 0x040fe40003f44270 */
[----:B-----5:R-:W-:Y:S02]  /*29c0*/  FSEL R41, R41, -INF , P3 ;  /* 0xff80000029297808 */ /* 0x020fe40001800000 */
[----:B------:R-:W-:Y:S01]  /*29d0*/  FMNMX.FTZ R58, R39, R58, !PT ;  /* 0x0000003a273a7209 */ /* 0x000fe20007810000 */
[----:B------:R3:W5:Y:S01]  /*29e0*/  MUFU.TANH R31, R75 ;  /* 0x0000004b001f7308 */ /* 0x0007620000002400 */
[----:B------:R-:W-:Y:S01]  /*29f0*/  ISETP.GT.AND P3, PT, R4, 0x58, PT ;  /* 0x000000580400780c */ /* 0x000fe20003f64270 */
[C---:B0-----:R-:W-:Y:S01]  /*2a00*/  FMUL.FTZ R74, R0.reuse, R64 ;  /* 0x00000040004a7220 */ /* 0x041fe20000410000 */
[----:B------:R-:W-:Y:S01]  /*2a10*/  FSEL R37, R37, -INF , P2 ;  /* 0xff80000025257808 */ /* 0x000fe20001000000 */
[----:B------:R-:W-:Y:S01]  /*2a20*/  FMUL.FTZ R64, R0, R85 ;  /* 0x0000005500407220 */ /* 0x000fe20000410000 */
[----:B------:R-:W-:-:S02]  /*2a30*/  FMNMX.FTZ R58, R41, R58, !PT ;  /* 0x0000003a293a7209 */ /* 0x000fc40007810000 */
[----:B------:R-:W-:Y:S01]  /*2a40*/  ISETP.GT.AND P2, PT, R4, 0x59, PT ;  /* 0x000000590400780c */ /* 0x000fe20003f44270 */
[----:B------:R-:W0:Y:S01]  /*2a50*/  MUFU.TANH R30, R78 ;  /* 0x0000004e001e7308 */ /* 0x000e220000002400 */
[----:B----4-:R-:W-:Y:S01]  /*2a60*/  FSEL R36, R36, -INF , P3 ;  /* 0xff80000024247808 */ /* 0x010fe20001800000 */
[----:B---3--:R-:W-:Y:S01]  /*2a70*/  IMAD.U32 R75, RZ, RZ, UR10 ;  /* 0x0000000aff4b7e24 */ /* 0x008fe2000f8e00ff */
[----:B------:R-:W-:Y:S02]  /*2a80*/  FMNMX.FTZ R5, R37, R58, !PT ;  /* 0x0000003a25057209 */ /* 0x000fe40007810000 */
[----:B------:R-:W-:Y:S02]  /*2a90*/  ISETP.GT.AND P3, PT, R4, 0x60, PT ;  /* 0x000000600400780c */ /* 0x000fe40003f64270 */
[----:B-1----:R-:W-:Y:S01]  /*2aa0*/  FSEL R33, R71, -INF , P2 ;  /* 0xff80000047217808 */ /* 0x002fe20001000000 */
[----:B------:R-:W1:Y:S01]  /*2ab0*/  MUFU.TANH R26, R79 ;  /* 0x0000004f001a7308 */ /* 0x000e620000002400 */
[----:B------:R-:W-:Y:S01]  /*2ac0*/  FMNMX.FTZ R58, R36, R5, !PT ;  /* 0x00000005243a7209 */ /* 0x000fe20007810000 */
[----:B------:R-:W-:Y:S01]  /*2ad0*/  FMUL.FTZ R71, R0, R68 ;  /* 0x0000004400477220 */ /* 0x000fe20000410000 */
[----:B------:R-:W-:Y:S01]  /*2ae0*/  ISETP.GT.AND P2, PT, R4, 0x61, PT ;  /* 0x000000610400780c */ /* 0x000fe20003f44270 */
[----:B------:R-:W-:Y:S01]  /*2af0*/  FMUL.FTZ R68, R0, R69 ;  /* 0x0000004500447220 */ /* 0x000fe20000410000 */
[----:B--2---:R-:W-:Y:S01]  /*2b00*/  FSEL R34, R34, -INF , P3 ;  /* 0xff80000022227808 */ /* 0x004fe20001800000 */
[----:B------:R-:W-:Y:S01]  /*2b10*/  FMUL.FTZ R69, R0, R72 ;  /* 0x0000004800457220 */ /* 0x000fe20000410000 */
[----:B------:R-:W-:Y:S01]  /*2b20*/  FMNMX.FTZ R63, R33, R58, !PT ;  /* 0x0000003a213f7209 */ /* 0x000fe20007810000 */
[----:B------:R-:W2:Y:S01]  /*2b30*/  MUFU.TANH R27, R82 ;  /* 0x00000052001b7308 */ /* 0x000ea20000002400 */
[----:B------:R-:W-:Y:S01]  /*2b40*/  ISETP.GT.AND P3, PT, R4, 0x68, PT ;  /* 0x000000680400780c */ /* 0x000fe20003f64270 */
[C---:B------:R-:W-:Y:S01]  /*2b50*/  FMUL.FTZ R72, R0.reuse, R73 ;  /* 0x0000004900487220 */ /* 0x040fe20000410000 */
[----:B-----5:R-:W-:Y:S01]  /*2b60*/  FSEL R31, R31, -INF , P2 ;  /* 0xff8000001f1f7808 */ /* 0x020fe20001000000 */
[----:B------:R-:W-:Y:S01]  /*2b70*/  FMUL.FTZ R73, R0, R76 ;  /* 0x0000004c00497220 */ /* 0x000fe20000410000 */
[----:B------:R-:W-:-:S02]  /*2b80*/  FMNMX.FTZ R58, R34, R63, !PT ;  /* 0x0000003f223a7209 */ /* 0x000fc40007810000 */
[----:B------:R-:W-:Y:S01]  /*2b90*/  ISETP.GT.AND P2, PT, R4, 0x69, PT ;  /* 0x000000690400780c */ /* 0x000fe20003f44270 */
[----:B------:R-:W3:Y:S01]  /*2ba0*/  MUFU.TANH R3, R83 ;  /* 0x0000005300037308 */ /* 0x000ee20000002400 */
[----:B0-----:R-:W-:Y:S02]  /*2bb0*/  FSEL R30, R30, -INF , P3 ;  /* 0xff8000001e1e7808 */ /* 0x001fe40001800000 */
[----:B------:R-:W-:Y:S02]  /*2bc0*/  FMNMX.FTZ R63, R31, R58, !PT ;  /* 0x0000003a1f3f7209 */ /* 0x000fe40007810000 */
[----:B------:R-:W-:Y:S02]  /*2bd0*/  ISETP.GT.AND P3, PT, R4, 0x70, PT ;  /* 0x000000700400780c */ /* 0x000fe40003f64270 */
[----:B-1----:R-:W-:Y:S01]  /*2be0*/  FSEL R26, R26, -INF , P2 ;  /* 0xff8000001a1a7808 */ /* 0x002fe20001000000 */
[----:B------:R-:W0:Y:S01]  /*2bf0*/  MUFU.TANH R5, R86 ;  /* 0x0000005600057308 */ /* 0x000e220000002400 */
[----:B------:R-:W-:-:S02]  /*2c00*/  FMNMX.FTZ R63, R30, R63, !PT ;  /* 0x0000003f1e3f7209 */ /* 0x000fc40007810000 */
[----:B------:R-:W-:Y:S02]  /*2c10*/  ISETP.GT.AND P2, PT, R4, 0x71, PT ;  /* 0x000000710400780c */ /* 0x000fe40003f44270 */
[----:B--2---:R-:W-:Y:S02]  /*2c20*/  FSEL R27, R27, -INF , P3 ;  /* 0xff8000001b1b7808 */ /* 0x004fe40001800000 */
[----:B------:R-:W-:Y:S01]  /*2c30*/  FMNMX.FTZ R58, R26, R63, !PT ;  /* 0x0000003f1a3a7209 */ /* 0x000fe20007810000 */
[----:B------:R-:W1:Y:S01]  /*2c40*/  MUFU.TANH R87, R87 ;  /* 0x0000005700577308 */ /* 0x000e620000002400 */
[----:B------:R-:W-:Y:S01]  /*2c50*/  ISETP.GT.AND P3, PT, R4, 0x78, PT ;  /* 0x000000780400780c */ /* 0x000fe20003f64270 */
[----:B------:R-:W-:Y:S01]  /*2c60*/  FMUL.FTZ R63, R0, R80 ;  /* 0x00000050003f7220 */ /* 0x000fe20000410000 */
[----:B---3--:R-:W-:Y:S02]  /*2c70*/  FSEL R3, R3, -INF , P2 ;  /* 0xff80000003037808 */ /* 0x008fe40001000000 */
[----:B------:R-:W-:-:S02]  /*2c80*/  FMNMX.FTZ R58, R27, R58, !PT ;  /* 0x0000003a1b3a7209 */ /* 0x000fc40007810000 */
[----:B------:R-:W-:Y:S01]  /*2c90*/  ISETP.GT.AND P2, PT, R4, 0x79, PT ;  /* 0x000000790400780c */ /* 0x000fe20003f44270 */
[----:B------:R-:W2:Y:S01]  /*2ca0*/  MUFU.TANH R8, R8 ;  /* 0x0000000800087308 */ /* 0x000ea20000002400 */
[----:B0-----:R-:W-:Y:S02]  /*2cb0*/  FSEL R5, R5, -INF , P3 ;  /* 0xff80000005057808 */ /* 0x001fe40001800000 */
[----:B------:R-:W-:-:S04]  /*2cc0*/  FMNMX.FTZ R58, R3, R58, !PT ;  /* 0x0000003a033a7209 */ /* 0x000fc80007810000 */
[----:B------:R-:W-:Y:S01]  /*2cd0*/  FMNMX.FTZ R61, R5, R58, !PT ;  /* 0x0000003a053d7209 */ /* 0x000fe20007810000 */
[----:B------:R-:W0:Y:S01]  /*2ce0*/  MUFU.TANH R88, R88 ;  /* 0x0000005800587308 */ /* 0x000e220000002400 */
[----:B-1----:R-:W-:-:S04]  /*2cf0*/  FSEL R4, R87, -INF , P2 ;  /* 0xff80000057047808 */ /* 0x002fc80001000000 */
[----:B------:R-:W-:-:S03]  /*2d00*/  FMNMX.FTZ R61, R4, R61, !PT ;  /* 0x0000003d043d7209 */ /* 0x000fc60007810000 */
[----:B------:R-:W1:Y:S02]  /*2d10*/  MUFU.TANH R89, R89 ;  /* 0x0000005900597308 */ /* 0x000e640000002400 */
[----:B------:R-:W3:Y:S06]  /*2d20*/  SHFL.BFLY PT, R58, R61, 0x2, 0x1f ;  /* 0x0c401f003d3a7f89 */ /* 0x000eec00000e0000 */
[----:B------:R-:W4:Y:S08]  /*2d30*/  MUFU.TANH R90, R90 ;  /* 0x0000005a005a7308 */ /* 0x000f300000002400 */
[----:B------:R-:W5:Y:S08]  /*2d40*/  MUFU.TANH R32, R32 ;  /* 0x0000002000207308 */ /* 0x000f700000002400 */
[----:B------:R-:W5:Y:S01]  /*2d50*/  MUFU.TANH R28, R28 ;  /* 0x0000001c001c7308 */ /* 0x000f620000002400 */
[----:B---3--:R-:W-:Y:S01]  /*2d60*/  FMNMX.FTZ R60, R61, R58, !PT ;  /* 0x0000003a3d3c7209 */ /* 0x008fe20007810000 */
[----:B------:R-:W-:-:S04]  /*2d70*/  FMUL.FTZ R61, R0, R77 ;  /* 0x0000004d003d7220 */ /* 0x000fc80000410000 */
[----:B------:R-:W3:Y:S02]  /*2d80*/  SHFL.BFLY PT, R65, R60, 0x1, 0x1f ;  /* 0x0c201f003c417f89 */ /* 0x000ee400000e0000 */
[----:B------:R-:W5:Y:S08]  /*2d90*/  MUFU.TANH R29, R29 ;  /* 0x0000001d001d7308 */ /* 0x000f700000002400 */
[----:B------:R-:W5:Y:S08]  /*2da0*/  MUFU.TANH R25, R25 ;  /* 0x0000001900197308 */ /* 0x000f700000002400 */
[----:B------:R-:W5:Y:S01]  /*2db0*/  MUFU.TANH R24, R24 ;  /* 0x0000001800187308 */ /* 0x000f620000002400 */
[----:B---3--:R-:W-:-:S07]  /*2dc0*/  FMNMX.FTZ R58, R60, R65, !PT ;  /* 0x000000413c3a7209 */ /* 0x008fce0007810000 */
[----:B------:R-:W3:Y:S01]  /*2dd0*/  MUFU.TANH R21, R21 ;  /* 0x0000001500157308 */ /* 0x000ee20000002400 */
[----:B------:R-:W-:Y:S01]  /*2de0*/  FMUL.FTZ R65, R0, R84 ;  /* 0x0000005400417220 */ /* 0x000fe20000410000 */
[C---:B------:R-:W-:Y:S01]  /*2df0*/  FSETP.NEU.FTZ.AND P2, PT, R58.reuse, -INF , PT ;  /* 0xff8000003a00780b */ /* 0x040fe20003f5d000 */
[----:B------:R-:W-:-:S01]  /*2e00*/  FFMA.FTZ R60, R58, R75, -8 ;  /* 0xc10000003a3c7423 */ /* 0x000fc2000001004b */
[----:B------:R-:W-:-:S04]  /*2e10*/  VIADDMNMX R75, R52, R7, R53, PT ;  /* 0x00000007344b7246 */ /* 0x000fc80003800135 */
[----:B------:R-:W3:Y:S01]  /*2e20*/  MUFU.TANH R20, R20 ;  /* 0x0000001400147308 */ /* 0x000ee20000002400 */
[----:B------:R-:W-:Y:S02]  /*2e30*/  FSEL R60, R60, RZ, P2 ;  /* 0x000000ff3c3c7208 */ /* 0x000fe40001000000 */
[C---:B------:R-:W-:Y:S02]  /*2e40*/  ISETP.GT.AND P2, PT, R75.reuse, RZ, PT ;  /* 0x000000ff4b00720c */ /* 0x040fe40003f44270 */
[----:B------:R-:W-:Y:S01]  /*2e50*/  ISETP.GT.AND P3, PT, R75, 0x1, PT ;  /* 0x000000014b00780c */ /* 0x000fe20003f64270 */
[--C-:B------:R-:W-:Y:S01]  /*2e60*/  FFMA.FTZ R7, R59, UR10, -R60.reuse ;  /* 0x0000000a3b077c23 */ /* 0x100fe2000801083c */
[----:B--2---:R-:W-:Y:S01]  /*2e70*/  FSEL R52, R8, -INF , P2 ;  /* 0xff80000008347808 */ /* 0x004fe20001000000 */
[--C-:B------:R-:W-:Y:S01]  /*2e80*/  FFMA.FTZ R8, R57, UR10, -R60.reuse ;  /* 0x0000000a39087c23 */ /* 0x100fe2000801083c */
[C---:B------:R-:W-:Y:S01]  /*2e90*/  ISETP.GT.AND P4, PT, R75.reuse, 0x8, PT ;  /* 0x000000084b00780c */ /* 0x040fe20003f84270 */
[--C-:B------:R-:W-:Y:S01]  /*2ea0*/  FFMA.FTZ R53, R56, UR10, -R60.reuse ;  /* 0x0000000a38357c23 */ /* 0x100fe2000801083c */
[----:B0-----:R-:W-:Y:S01]  /*2eb0*/  FSEL R57, R88, -INF , P3 ;  /* 0xff80000058397808 */ /* 0x001fe20001800000 */
[----:B------:R-:W0:Y:S01]  /*2ec0*/  MUFU.TANH R15, R15 ;  /* 0x0000000f000f7308 */ /* 0x000e220000002400 */
[----:B------:R-:W-:Y:S01]  /*2ed0*/  ISETP.GT.AND P2, PT, R75, 0x9, PT ;  /* 0x000000094b00780c */ /* 0x000fe20003f44270 */
[--C-:B------:R-:W-:Y:S01]  /*2ee0*/  FFMA.FTZ R77, R51, UR10, -R60.reuse ;  /* 0x0000000a334d7c23 */ /* 0x100fe2000801083c */
[----:B-1----:R-:W-:Y:S01]  /*2ef0*/  FSEL R89, R89, -INF , P4 ;  /* 0xff80000059597808 */ /* 0x002fe20002000000 */
[--C-:B------:R-:W-:Y:S01]  /*2f00*/  FFMA.FTZ R6, R6, UR10, -R60.reuse ;  /* 0x0000000a06067c23 */ /* 0x100fe2000801083c */
[----:B------:R-:W-:Y:S01]  /*2f10*/  FMNMX.FTZ R76, R52, R57, !PT ;  /* 0x00000039344c7209 */ /* 0x000fe20007810000 */
[--C-:B------:R-:W-:Y:S01]  /*2f20*/  FFMA.FTZ R46, R46, UR10, -R60.reuse ;  /* 0x0000000a2e2e7c23 */ /* 0x100fe2000801083c */
[----:B------:R-:W-:Y:S01]  /*2f30*/  ISETP.GT.AND P3, PT, R75, 0x10, PT ;  /* 0x000000104b00780c */ /* 0x000fe20003f64270 */
[----:B------:R-:W1:Y:S01]  /*2f40*/  MUFU.TANH R14, R14 ;  /* 0x0000000e000e7308 */ /* 0x000e620000002400 */
[----:B----4-:R-:W-:Y:S01]  /*2f50*/  FSEL R90, R90, -INF , P2 ;  /* 0xff8000005a5a7808 */ /* 0x010fe20001000000 */
[--C-:B------:R-:W-:Y:S01]  /*2f60*/  FFMA.FTZ R45, R45, UR10, -R60.reuse ;  /* 0x0000000a2d2d7c23 */ /* 0x100fe2000801083c */
[----:B------:R-:W-:Y:S01]  /*2f70*/  FMNMX.FTZ R59, R89, R76, !PT ;  /* 0x0000004c593b7209 */ /* 0x000fe20007810000 */
[--C-:B------:R-:W-:Y:S01]  /*2f80*/  FFMA.FTZ R44, R44, UR10, -R60.reuse ;  /* 0x0000000a2c2c7c23 */ /* 0x100fe2000801083c */
[----:B------:R-:W-:Y:S01]  /*2f90*/  ISETP.GT.AND P2, PT, R75, 0x11, PT ;  /* 0x000000114b00780c */ /* 0x000fe20003f44270 */
[--C-:B------:R-:W-:Y:S01]  /*2fa0*/  FFMA.FTZ R43, R43, UR10, -R60.reuse ;  /* 0x0000000a2b2b7c23 */ /* 0x100fe2000801083c */
[----:B-----5:R-:W-:Y:S01]  /*2fb0*/  FSEL R32, R32, -INF , P3 ;  /* 0xff80000020207808 */ /* 0x020fe20001800000 */
        /* <DEDUP_REMOVED lines=8> */
[----:B------:R-:W4:Y:S01]  /*3040*/  MUFU.TANH R13, R13 ;  /* 0x0000000d000d7308 */ /* 0x000f220000002400 */
[----:B------:R-:W-:Y:S01]  /*3050*/  ISETP.GT.AND P2, PT, R75, 0x19, PT ;  /* 0x000000194b00780c */ /* 0x000fe20003f44270 */
[--C-:B------:R-:W-:Y:S01]  /*3060*/  FFMA.FTZ R35, R35, UR10, -R60.reuse ;  /* 0x0000000a23237c23 */ /* 0x100fe2000801083c */
[----:B------:R-:W-:Y:S01]  /*3070*/  FSEL R29, R29, -INF , P3 ;  /* 0xff8000001d1d7808 */ /* 0x000fe20001800000 */
[--C-:B------:R-:W-:Y:S01]  /*3080*/  FFMA.FTZ R38, R38, UR10, -R60.reuse ;  /* 0x0000000a26267c23 */ /* 0x100fe2000801083c */
[----:B------:R-:W-:Y:S01]  /*3090*/  FMNMX.FTZ R76, R56, R59, !PT ;  /* 0x0000003b384c7209 */ /* 0x000fe20007810000 */
[--C-:B------:R-:W-:Y:S01]  /*30a0*/  FFMA.FTZ R36, R36, UR10, -R60.reuse ;  /* 0x0000000a24247c23 */ /* 0x100fe2000801083c */
[----:B------:R-:W-:Y:S01]  /*30b0*/  ISETP.GT.AND P3, PT, R75, 0x20, PT ;  /* 0x000000204b00780c */ /* 0x000fe20003f64270 */
[----:B------:R-:W5:Y:S01]  /*30c0*/  MUFU.TANH R11, R11 ;  /* 0x0000000b000b7308 */ /* 0x000f620000002400 */
        /* <DEDUP_REMOVED lines=12> */
[----:B---3--:R-:W-:Y:S01]  /*3190*/  FSEL R54, R21, -INF , P2 ;  /* 0xff80000015367808 */ /* 0x008fe20001000000 */
[--C-:B------:R-:W-:Y:S01]  /*31a0*/  FFMA.FTZ R21, R50, UR10, -R60.reuse ;  /* 0x0000000a32157c23 */ /* 0x100fe2000801083c */
[----:B------:R-:W-:Y:S01]  /*31b0*/  FMNMX.FTZ R59, R24, R59, !PT ;  /* 0x0000003b183b7209 */ /* 0x000fe20007810000 */
[----:B------:R-:W3:Y:S01]  /*31c0*/  MUFU.TANH R9, R9 ;  /* 0x0000000900097308 */ /* 0x000ee20000002400 */
[----:B------:R-:W-:Y:S01]  /*31d0*/  ISETP.GT.AND P2, PT, R75, 0x29, PT ;  /* 0x000000294b00780c */ /* 0x000fe20003f44270 */
[--C-:B------:R-:W-:Y:S01]  /*31e0*/  FFMA.FTZ R3, R3, UR10, -R60.reuse ;  /* 0x0000000a03037c23 */ /* 0x100fe2000801083c */
[----:B------:R-:W-:Y:S01]  /*31f0*/  FSEL R51, R20, -INF , P3 ;  /* 0xff80000014337808 */ /* 0x000fe20001800000 */
[--C-:B------:R-:W-:Y:S01]  /*3200*/  FFMA.FTZ R5, R5, UR10, -R60.reuse ;  /* 0x0000000a05057c23 */ /* 0x100fe2000801083c */
[----:B------:R-:W-:Y:S01]  /*3210*/  FMNMX.FTZ R76, R54, R59, !PT ;  /* 0x0000003b364c7209 */ /* 0x000fe20007810000 */
[----:B------:R-:W-:Y:S01]  /*3220*/  FFMA.FTZ R4, R4, UR10, -R60 ;  /* 0x0000000a04047c23 */ /* 0x000fe2000801083c */
[----:B------:R-:W-:Y:S01]  /*3230*/  ISETP.GT.AND P3, PT, R75, 0x30, PT ;  /* 0x000000304b00780c */ /* 0x000fe20003f64270 */
[----:B------:R-:W3:Y:S01]  /*3240*/  MUFU.TANH R66, R66 ;  /* 0x0000004200427308 */ /* 0x000ee20000002400 */
[----:B0-----:R-:W-:Y:S01]  /*3250*/  FSEL R59, R15, -INF , P2 ;  /* 0xff8000000f3b7808 */ /* 0x001fe20001000000 */
[----:B------:R-:W-:Y:S01]  /*3260*/  IMAD.MOV.U32 R88, RZ, RZ, R135 ;  /* 0x000000ffff587224 */ /* 0x000fe200078e0087 */
[----:B------:R-:W-:-:S02]  /*3270*/  FMNMX.FTZ R76, R51, R76, !PT ;  /* 0x0000004c334c7209 */ /* 0x000fc40007810000 */
[----:B------:R-:W-:Y:S02]  /*3280*/  ISETP.GT.AND P2, PT, R75, 0x31, PT ;  /* 0x000000314b00780c */ /* 0x000fe40003f44270 */
[----:B-1----:R-:W-:Y:S01]  /*3290*/  FSEL R14, R14, -INF , P3 ;  /* 0xff8000000e0e7808 */ /* 0x002fe20001800000 */
[----:B------:R-:W0:Y:S01]  /*32a0*/  MUFU.TANH R67, R67 ;  /* 0x0000004300437308 */ /* 0x000e220000002400 */
[----:B------:R-:W-:Y:S02]  /*32b0*/  FMNMX.FTZ R15, R59, R76, !PT ;  /* 0x0000004c3b0f7209 */ /* 0x000fe40007810000 */
[----:B------:R-:W-:Y:S02]  /*32c0*/  ISETP.GT.AND P3, PT, R75, 0x38, PT ;  /* 0x000000384b00780c */ /* 0x000fe40003f64270 */
[----:B--2---:R-:W-:Y:S01]  /*32d0*/  FSEL R50, R12, -INF , P2 ;  /* 0xff8000000c327808 */ /* 0x004fe20001000000 */
[----:B------:R-:W-:Y:S01]  /*32e0*/  FFMA.FTZ R12, R49, UR10, -R60 ;  /* 0x0000000a310c7c23 */ /* 0x000fe2000801083c */
[----:B------:R-:W-:Y:S01]  /*32f0*/  FMNMX.FTZ R15, R14, R15, !PT ;  /* 0x0000000f0e0f7209 */ /* 0x000fe20007810000 */
[----:B------:R-:W1:Y:S01]  /*3300*/  MUFU.TANH R74, R74 ;  /* 0x0000004a004a7308 */ /* 0x000e620000002400 */
[----:B------:R-:W-:-:S02]  /*3310*/  ISETP.GT.AND P2, PT, R75, 0x39, PT ;  /* 0x000000394b00780c */ /* 0x000fc40003f44270 */
[----:B----4-:R-:W-:Y:S02]  /*3320*/  FSEL R13, R13, -INF , P3 ;  /* 0xff8000000d0d7808 */ /* 0x010fe40001800000 */
[----:B------:R-:W-:Y:S02]  /*3330*/  FMNMX.FTZ R76, R50, R15, !PT ;  /* 0x0000000f324c7209 */ /* 0x000fe40007810000 */
[----:B------:R-:W-:Y:S01]  /*3340*/  ISETP.GT.AND P3, PT, R75, 0x40, PT ;  /* 0x000000404b00780c */ /* 0x000fe20003f64270 */
[----:B------:R-:W2:Y:S01]  /*3350*/  MUFU.TANH R70, R70 ;  /* 0x0000004600467308 */ /* 0x000ea20000002400 */
[----:B-----5:R-:W-:Y:S01]  /*3360*/  FSEL R49, R11, -INF , P2 ;  /* 0xff8000000b317808 */ /* 0x020fe20001000000 */
[----:B------:R-:W-:Y:S01]  /*3370*/  FFMA.FTZ R11, R48, UR10, -R60 ;  /* 0x0000000a300b7c23 */ /* 0x000fe2000801083c */
[----:B------:R-:W-:Y:S02]  /*3380*/  FMNMX.FTZ R76, R13, R76, !PT ;  /* 0x0000004c0d4c7209 */ /* 0x000fe40007810000 */
[----:B------:R-:W-:-:S02]  /*3390*/  ISETP.GT.AND P2, PT, R75, 0x41, PT ;  /* 0x000000414b00780c */ /* 0x000fc40003f44270 */
[----:B------:R-:W-:Y:S01]  /*33a0*/  FSEL R10, R10, -INF , P3 ;  /* 0xff8000000a0a7808 */ /* 0x000fe20001800000 */
[----:B------:R-:W4:Y:S01]  /*33b0*/  MUFU.TANH R71, R71 ;  /* 0x0000004700477308 */ /* 0x000f220000002400 */
[----:B------:R-:W-:Y:S02]  /*33c0*/  FMNMX.FTZ R15, R49, R76, !PT ;  /* 0x0000004c310f7209 */ /* 0x000fe40007810000 */
[----:B------:R-:W-:Y:S02]  /*33d0*/  ISETP.GT.AND P3, PT, R75, 0x48, PT ;  /* 0x000000484b00780c */ /* 0x000fe40003f64270 */
[----:B---3--:R-:W-:Y:S01]  /*33e0*/  FSEL R48, R9, -INF , P2 ;  /* 0xff80000009307808 */ /* 0x008fe20001000000 */
[--C-:B------:R-:W-:Y:S01]  /*33f0*/  FFMA.FTZ R9, R47, UR10, -R60.reuse ;  /* 0x0000000a2f097c23 */ /* 0x100fe2000801083c */
[----:B------:R-:W-:Y:S01]  /*3400*/  FMNMX.FTZ R15, R10, R15, !PT ;  /* 0x0000000f0a0f7209 */ /* 0x000fe20007810000 */
[----:B------:R-:W3:Y:S01]  /*3410*/  MUFU.TANH R68, R68 ;  /* 0x0000004400447308 */ /* 0x000ee20000002400 */
[----:B------:R-:W-:Y:S01]  /*3420*/  ISETP.GT.AND P2, PT, R75, 0x49, PT ;  /* 0x000000494b00780c */ /* 0x000fe20003f44270 */
[--C-:B------:R-:W-:Y:S01]  /*3430*/  FFMA.FTZ R47, R39, UR10, -R60.reuse ;  /* 0x0000000a272f7c23 */ /* 0x100fe2000801083c */
[----:B------:R-:W-:Y:S01]  /*3440*/  FSEL R66, R66, -INF , P3 ;  /* 0xff80000042427808 */ /* 0x000fe20001800000 */
[----:B------:R-:W-:Y:S01]  /*3450*/  FFMA.FTZ R39, R41, UR10, -R60 ;  /* 0x0000000a29277c23 */ /* 0x000fe2000801083c */
[----:B------:R-:W-:-:S02]  /*3460*/  FMNMX.FTZ R15, R48, R15, !PT ;  /* 0x0000000f300f7209 */ /* 0x000fc40007810000 */
[----:B------:R-:W-:Y:S01]  /*3470*/  ISETP.GT.AND P3, PT, R75, 0x50, PT ;  /* 0x000000504b00780c */ /* 0x000fe20003f64270 */
[----:B------:R-:W5:Y:S01]  /*3480*/  MUFU.TANH R69, R69 ;  /* 0x0000004500457308 */ /* 0x000f620000002400 */
[----:B0-----:R-:W-:Y:S02]  /*3490*/  FSEL R67, R67, -INF , P2 ;  /* 0xff80000043437808 */ /* 0x001fe40001000000 */
[----:B------:R-:W-:Y:S02]  /*34a0*/  FMNMX.FTZ R76, R66, R15, !PT ;  /* 0x0000000f424c7209 */ /* 0x000fe40007810000 */
[----:B------:R-:W-:Y:S02]  /*34b0*/  ISETP.GT.AND P2, PT, R75, 0x51, PT ;  /* 0x000000514b00780c */ /* 0x000fe40003f44270 */
[----:B-1----:R-:W-:Y:S01]  /*34c0*/  FSEL R74, R74, -INF , P3 ;  /* 0xff8000004a4a7808 */ /* 0x002fe20001800000 */
[----:B------:R-:W0:Y:S01]  /*34d0*/  MUFU.TANH R72, R72 ;  /* 0x0000004800487308 */ /* 0x000e220000002400 */
[----:B------:R-:W-:-:S02]  /*34e0*/  FMNMX.FTZ R15, R67, R76, !PT ;  /* 0x0000004c430f7209 */ /* 0x000fc40007810000 */
[C---:B------:R-:W-:Y:S02]  /*34f0*/  ISETP.GT.AND P3, PT, R75.reuse, 0x58, PT ;  /* 0x000000584b00780c */ /* 0x040fe40003f64270 */
[----:B--2---:R-:W-:Y:S02]  /*3500*/  FSEL R70, R70, -INF , P2 ;  /* 0xff80000046467808 */ /* 0x004fe40001000000 */
[----:B------:R-:W-:Y:S01]  /*3510*/  FMNMX.FTZ R15, R74, R15, !PT ;  /* 0x0000000f4a0f7209 */ /* 0x000fe20007810000 */
[----:B------:R-:W1:Y:S01]  /*3520*/  MUFU.TANH R73, R73 ;  /* 0x0000004900497308 */ /* 0x000e620000002400 */
[----:B------:R-:W-:Y:S02]  /*3530*/  ISETP.GT.AND P2, PT, R75, 0x59, PT ;  /* 0x000000594b00780c */ /* 0x000fe40003f44270 */
[----:B----4-:R-:W-:Y:S02]  /*3540*/  FSEL R71, R71, -INF , P3 ;  /* 0xff80000047477808 */ /* 0x010fe40001800000 */
[----:B------:R-:W-:-:S02]  /*3550*/  FMNMX.FTZ R76, R70, R15, !PT ;  /* 0x0000000f464c7209 */ /* 0x000fc40007810000 */
[----:B------:R-:W-:Y:S01]  /*3560*/  ISETP.GT.AND P3, PT, R75, 0x60, PT ;  /* 0x000000604b00780c */ /* 0x000fe20003f64270 */
[----:B------:R-:W2:Y:S01]  /*3570*/  MUFU.TANH R61, R61 ;  /* 0x0000003d003d7308 */ /* 0x000ea20000002400 */
[----:B---3--:R-:W-:Y:S02]  /*3580*/  FSEL R68, R68, -INF , P2 ;  /* 0xff80000044447808 */ /* 0x008fe40001000000 */
[----:B------:R-:W-:Y:S02]  /*3590*/  FMNMX.FTZ R15, R71, R76, !PT ;  /* 0x0000004c470f7209 */ /* 0x000fe40007810000 */
[----:B------:R-:W-:Y:S02]  /*35a0*/  ISETP.GT.AND P2, PT, R75, 0x61, PT ;  /* 0x000000614b00780c */ /* 0x000fe40003f44270 */
[----:B-----5:R-:W-:Y:S01]  /*35b0*/  FSEL R69, R69, -INF , P3 ;  /* 0xff80000045457808 */ /* 0x020fe20001800000 */
[----:B------:R-:W3:Y:S01]  /*35c0*/  MUFU.TANH R63, R63 ;  /* 0x0000003f003f7308 */ /* 0x000ee20000002400 */
        /* <DEDUP_REMOVED lines=17> */
[----:B0-----:R-:W-:Y:S02]  /*36e0*/  FSEL R62, R62, -INF , P2 ;  /* 0xff8000003e3e7808 */ /* 0x001fe40001000000 */
[----:B------:R-:W-:Y:S01]  /*36f0*/  FMNMX.FTZ R15, R63, R76, !PT ;  /* 0x0000004c3f0f7209 */ /* 0x000fe20007810000 */
[----:B------:R-:W-:Y:S01]  /*3700*/  MUFU.EX2 R6, R6 ;  /* 0x0000000600067308 */ /* 0x000fe20000000800 */
[----:B------:R-:W-:Y:S02]  /*3710*/  ISETP.GT.AND P2, PT, R75, 0x79, PT ;  /* 0x000000794b00780c */ /* 0x000fe40003f44270 */
[----:B-1----:R-:W-:Y:S02]  /*3720*/  FSEL R65, R65, -INF , P3 ;  /* 0xff80000041417808 */ /* 0x002fe40001800000 */
[----:B------:R-:W-:-:S03]  /*3730*/  FMNMX.FTZ R76, R62, R15, !PT ;  /* 0x0000000f3e4c7209 */ /* 0x000fc60007810000 */
[----:B------:R-:W0:Y:S01]  /*3740*/  MUFU.EX2 R7, R7 ;  /* 0x0000000700077308 */ /* 0x000e220000000800 */
[----:B--2---:R-:W-:Y:S02]  /*3750*/  FSEL R64, R64, -INF , P2 ;  /* 0xff80000040407808 */ /* 0x004fe40001000000 */
[----:B------:R-:W-:Y:S01]  /*3760*/  FMNMX.FTZ R15, R65, R76, !PT ;  /* 0x0000004c410f7209 */ /* 0x000fe20007810000 */
[----:B------:R-:W-:-:S01]  /*3770*/  FFMA.FTZ R76, R37, UR10, -R60 ;  /* 0x0000000a254c7c23 */ /* 0x000fc2000801083c */
[--C-:B------:R-:W-:Y:S01]  /*3780*/  FFMA.FTZ R37, R26, UR10, -R60.reuse ;  /* 0x0000000a1a257c23 */ /* 0x100fe2000801083c */
[----:B------:R-:W-:-:S01]  /*3790*/  FFMA.FTZ R26, R27, UR10, -R60 ;  /* 0x0000000a1b1a7c23 */ /* 0x000fc2000801083c */
[----:B------:R-:W-:Y:S01]  /*37a0*/  FMNMX.FTZ R15, R64, R15, !PT ;  /* 0x0000000f400f7209 */ /* 0x000fe20007810000 */
[----:B------:R-:W1:Y:S04]  /*37b0*/  MUFU.EX2 R8, R8 ;  /* 0x0000000800087308 */ /* 0x000e680000000800 */
[----:B------:R-:W2:Y:S04]  /*37c0*/  SHFL.BFLY PT, R78, R15, 0x2, 0x1f ;  /* 0x0c401f000f4e7f89 */ /* 0x000ea800000e0000 */
[----:B------:R-:W3:Y:S01]  /*37d0*/  MUFU.EX2 R53, R53 ;  /* 0x0000003500357308 */ /* 0x000ee20000000800 */
[----:B0-----:R-:W-:-:S07]  /*37e0*/  FADD.FTZ R81, R6, R7 ;  /* 0x0000000706517221 */ /* 0x001fce0000010000 */
[----:B------:R-:W-:Y:S01]  /*37f0*/  MUFU.EX2 R28, R28 ;  /* 0x0000001c001c7308 */ /* 0x000fe20000000800 */
[----:B-1----:R-:W-:-:S07]  /*3800*/  FADD.FTZ R80, R8, R81 ;  /* 0x0000005108507221 */ /* 0x002fce0000010000 */
[----:B------:R-:W-:Y:S01]  /*3810*/  MUFU.EX2 R25, R25 ;  /* 0x0000001900197308 */ /* 0x000fe20000000800 */
[----:B---3--:R-:W-:Y:S02]  /*3820*/  F2FP.SATFINITE.E4M3.F32.PACK_AB_MERGE_C R149, R53, R8, RZ ;  /* 0x000000083595723e */ /* 0x008fe400048070ff */
[----:B--2---:R-:W-:Y:S02]  /*3830*/  FMNMX.FTZ R78, R15, R78, !PT ;  /* 0x0000004e0f4e7209 */ /* 0x004fe40007810000 */
[----:B------:R-:W-:-:S03]  /*3840*/  F2FP.SATFINITE.E4M3.F32.PACK_AB_MERGE_C R149, R7, R6, R149 ;  /* 0x000000060795723e */ /* 0x000fc60004807095 */
[----:B------:R-:W-:Y:S01]  /*3850*/  MUFU.EX2 R20, R77 ;  /* 0x0000004d00147308 */ /* 0x000fe20000000800 */
[----:B------:R-:W0:Y:S07]  /*3860*/  SHFL.BFLY PT, R15, R78, 0x1, 0x1f ;  /* 0x0c201f004e0f7f89 */ /* 0x000e2e00000e0000 */
[----:B------:R-:W1:Y:S08]  /*3870*/  MUFU.EX2 R21, R21 ;  /* 0x0000001500157308 */ /* 0x000e700000000800 */
[----:B------:R-:W-:Y:S08]  /*3880*/  MUFU.EX2 R12, R12 ;  /* 0x0000000c000c7308 */ /* 0x000ff00000000800 */
[----:B------:R-:W-:Y:S01]  /*3890*/  MUFU.EX2 R11, R11 ;  /* 0x0000000b000b7308 */ /* 0x000fe20000000800 */
[----:B0-----:R-:W-:Y:S01]  /*38a0*/  FMNMX.FTZ R15, R78, R15, !PT ;  /* 0x0000000f4e0f7209 */ /* 0x001fe20007810000 */
[----:B------:R-:W-:Y:S01]  /*38b0*/  IMAD.U32 R78, RZ, RZ, UR10 ;  /* 0x0000000aff4e7e24 */ /* 0x000fe2000f8e00ff */
[----:B-1----:R-:W-:-:S02]  /*38c0*/  F2FP.SATFINITE.E4M3.F32.PACK_AB_MERGE_C R151, R21, R20, RZ ;  /* 0x000000141597723e */ /* 0x002fc400048070ff */
[C---:B------:R-:W-:Y:S01]  /*38d0*/  FSETP.NEU.FTZ.AND P2, PT, R15.reuse, -INF , PT ;  /* 0xff8000000f00780b */ /* 0x040fe20003f5d000 */
[----:B------:R-:W-:-:S01]  /*38e0*/  FFMA.FTZ R41, R15, R78, -8 ;  /* 0xc10000000f297423 */ /* 0x000fc2000001004e */
[----:B------:R-:W-:Y:S01]  /*38f0*/  F2FP.SATFINITE.E4M3.F32.PACK_AB_MERGE_C R151, R25, R28, R151 ;  /* 0x0000001c1997723e */ /* 0x000fe20004807097 */
        /* <DEDUP_REMOVED lines=19> */
[----:B------:R-:W-:-:S02]  /*3a30*/  @!P1 VIADD R48, R2, 0x19c40 ;  /* 0x00019c4002309836 */ /* 0x000fc40000000000 */
[----:B------:R-:W-:-:S01]  /*3a40*/  FFMA.FTZ R24, R24, UR10, -R41 ;  /* 0x0000000a18187c23 */ /* 0x000fc20008010829 */
[--C-:B------:R-:W-:Y:S01]  /*3a50*/  FFMA.FTZ R59, R59, UR10, -R41.reuse ;  /* 0x0000000a3b3b7c23 */ /* 0x100fe20008010829 */
[----:B------:R-:W-:-:S01]  /*3a60*/  FFMA.FTZ R14, R14, UR10, -R41 ;  /* 0x0000000a0e0e7c23 */ /* 0x000fc20008010829 */
[--C-:B------:R-:W-:Y:S01]  /*3a70*/  FFMA.FTZ R10, R10, UR10, -R41.reuse ;  /* 0x0000000a0a0a7c23 */ /* 0x100fe20008010829 */
[----:B------:R-:W-:Y:S01]  /*3a80*/  @!P1 PRMT R48, RZ, 0x654, R48 ;  /* 0x00000654ff309816 */ /* 0x000fe20000000030 */
[----:B------:R-:W1:Y:S01]  /*3a90*/  MUFU.EX2 R60, R60 ;  /* 0x0000003c003c7308 */ /* 0x000e620000000800 */
[----:B------:R-:W-:-:S01]  /*3aa0*/  FFMA.FTZ R66, R66, UR10, -R41 ;  /* 0x0000000a42427c23 */ /* 0x000fc20008010829 */
[--C-:B------:R-:W-:Y:S01]  /*3ab0*/  FFMA.FTZ R67, R67, UR10, -R41.reuse ;  /* 0x0000000a43437c23 */ /* 0x100fe20008010829 */
[----:B------:R2:W-:Y:S01]  /*3ac0*/  @!P1 SYNCS.ARRIVE.TRANS64.RED.A1T0 RZ, [R48+URZ], RZ ;  /* 0x000000ff30ff99a7 */ /* 0x0005e2000810043f */
[----:B------:R-:W-:-:S01]  /*3ad0*/  FFMA.FTZ R74, R74, UR10, -R41 ;  /* 0x0000000a4a4a7c23 */ /* 0x000fc20008010829 */
[--C-:B------:R-:W-:Y:S01]  /*3ae0*/  FFMA.FTZ R71, R71, UR10, -R41.reuse ;  /* 0x0000000a47477c23 */ /* 0x100fe20008010829 */
[----:B------:R-:W-:-:S01]  /*3af0*/  FFMA.FTZ R68, R68, UR10, -R41 ;  /* 0x0000000a44447c23 */ /* 0x000fc20008010829 */
[----:B------:R-:W-:Y:S01]  /*3b00*/  FFMA.FTZ R69, R69, UR10, -R41 ;  /* 0x0000000a45457c23 */ /* 0x000fe20008010829 */
        /* <DEDUP_REMOVED lines=10> */
[----:B------:R-:W-:-:S02]  /*3bb0*/  IMAD.MOV.U32 R90, RZ, RZ, R135 ;  /* 0x000000ffff5a7224 */ /* 0x000fc400078e0087 */
[----:B------:R-:W-:-:S04]  /*3bc0*/  IMAD.MOV.U32 R89, RZ, RZ, R135 ;  /* 0x000000ffff597224 */ /* 0x000fc800078e0087 */
[----:B------:R-:W0:Y:S01]  /*3bd0*/  MUFU.EX2 R57, R57 ;  /* 0x0000003900397308 */ /* 0x000e220000000800 */
[----:B---3--:R-:W-:-:S01]  /*3be0*/  FADD.FTZ R79, R75, R78 ;  /* 0x0000004e4b4f7221 */ /* 0x008fc20000010000 */
[----:B------:R-:W-:-:S04]  /*3bf0*/  F2FP.SATFINITE.E4M3.F32.PACK_AB_MERGE_C R60, R75, R60, RZ ;  /* 0x0000003c4b3c723e */ /* 0x000fc800048070ff */
[----:B------:R-:W-:Y:S02]  /*3c00*/  F2FP.SATFINITE.E4M3.F32.PACK_AB_MERGE_C R148, R52, R27, R60 ;  /* 0x0000001b3494723e */ /* 0x000fe4000480703c */
[----:B------:R-:W1:Y:S01]  /*3c10*/  MUFU.EX2 R56, R56 ;  /* 0x0000003800387308 */ /* 0x000e620000000800 */
[----:B--2---:R-:W-:-:S07]  /*3c20*/  FADD.FTZ R48, R32, R79 ;  /* 0x0000004f20307221 */ /* 0x004fce0000010000 */
[----:B------:R2:W-:Y:S01]  /*3c30*/  MUFU.EX2 R77, R49 ;  /* 0x00000031004d7308 */ /* 0x0005e20000000800 */
[----:B0-----:R-:W-:-:S07]  /*3c40*/  FADD.FTZ R79, R57, R48 ;  /* 0x00000030394f7221 */ /* 0x001fce0000010000 */
[----:B------:R-:W0:Y:S01]  /*3c50*/  MUFU.EX2 R55, R55 ;  /* 0x0000003700377308 */ /* 0x000e220000000800 */
[----:B--2---:R-:W-:-:S01]  /*3c60*/  FADD.FTZ R49, R53, R80 ;  /* 0x0000005035317221 */ /* 0x004fc20000010000 */
[----:B-1----:R-:W-:-:S03]  /*3c70*/  FADD.FTZ R48, R56, R79 ;  /* 0x0000004f38307221 */ /* 0x002fc60000010000 */
[----:B------:R-:W-:Y:S01]  /*3c80*/  FADD.FTZ R78, R28, R49 ;  /* 0x000000311c4e7221 */ /* 0x000fe20000010000 */
[----:B------:R-:W-:-:S01]  /*3c90*/  FFMA.FTZ R49, R70, UR10, -R41 ;  /* 0x0000000a46317c23 */ /* 0x000fc20008010829 */
[----:B------:R-:W-:Y:S01]  /*3ca0*/  FFMA.FTZ R41, R64, UR10, -R41 ;  /* 0x0000000a40297c23 */ /* 0x000fe20008010829 */
[----:B------:R-:W1:Y:S01]  /*3cb0*/  MUFU.EX2 R24, R24 ;  /* 0x0000001800187308 */ /* 0x000e620000000800 */
[----:B------:R-:W-:-:S04]  /*3cc0*/  FADD.FTZ R81, R25, R78 ;  /* 0x0000004e19517221 */ /* 0x000fc80000010000 */
[----:B------:R-:W-:-:S03]  /*3cd0*/  FADD.FTZ R70, R20, R81 ;  /* 0x0000005114467221 */ /* 0x000fc60000010000 */
[----:B------:R-:W2:Y:S01]  /*3ce0*/  MUFU.EX2 R29, R29 ;  /* 0x0000001d001d7308 */ /* 0x000ea20000000800 */
[----:B------:R-:W-:-:S01]  /*3cf0*/  FADD.FTZ R81, R21, R70 ;  /* 0x0000004615517221 */ /* 0x000fc20000010000 */
[C---:B0-----:R-:W-:Y:S01]  /*3d00*/  FADD.FTZ R79, R55.reuse, R48 ;  /* 0x00000030374f7221 */ /* 0x041fe20000010000 */
[----:B------:R-:W-:Y:S02]  /*3d10*/  F2FP.SATFINITE.E4M3.F32.PACK_AB_MERGE_C R55, R55, R56, RZ ;  /* 0x000000383737723e */ /* 0x000fe400048070ff */
[----:B------:R-:W-:Y:S02]  /*3d20*/  FADD.FTZ R70, R12, R81 ;  /* 0x000000510c467221 */ /* 0x000fe40000010000 */
[----:B------:R-:W-:Y:S01]  /*3d30*/  F2FP.SATFINITE.E4M3.F32.PACK_AB_MERGE_C R150, R57, R32, R55 ;  /* 0x000000203996723e */ /* 0x000fe20004807037 */
        /* <DEDUP_REMOVED lines=52> */
[C---:B--2---:R-:W-:Y:S01]  /*4080*/  F2FP.SATFINITE.E4M3.F32.PACK_AB_MERGE_C R66, R67.reuse, R66, RZ ;  /* 0x000000424342723e */ /* 0x044fe200048070ff */
[----:B------:R-:W-:-:S03]  /*4090*/  FADD.FTZ R67, R67, R6 ;  /* 0x0000000643437221 */ /* 0x000fc60000010000 */
[----:B------:R-:W-:-:S03]  /*40a0*/  F2FP.SATFINITE.E4M3.F32.PACK_AB_MERGE_C R140, R13, R10, R66 ;  /* 0x0000000a0d8c723e */ /* 0x000fc60004807042 */
        /* <DEDUP_REMOVED lines=17> */
[C---:B--2---:R-:W-:Y:S01]  /*41c0*/  F2FP.SATFINITE.E4M3.F32.PACK_AB_MERGE_C R71, R68.reuse, R71, RZ ;  /* 0x000000474447723e */ /* 0x044fe200048070ff */
[----:B------:R-:W-:-:S03]  /*41d0*/  FADD.FTZ R68, R68, R7 ;  /* 0x0000000744447221 */ /* 0x000fc60000010000 */
[----:B------:R-:W-:-:S03]  /*41e0*/  F2FP.SATFINITE.E4M3.F32.PACK_AB_MERGE_C R142, R49, R2, R71 ;  /* 0x00000002318e723e */ /* 0x000fc60004807047 */
[----:B------:R-:W1:Y:S08]  /*41f0*/  MUFU.EX2 R34, R34 ;  /* 0x0000002200227308 */ /* 0x000e700000000800 */
[----:B------:R-:W2:Y:S01]  /*4200*/  MUFU.EX2 R69, R69 ;  /* 0x0000004500457308 */ /* 0x000ea20000000800 */
[----:B0-----:R-:W-:-:S07]  /*4210*/  F2FP.SATFINITE.E4M3.F32.PACK_AB_MERGE_C R9, R37, R30, RZ ;  /* 0x0000001e2509723e */ /* 0x001fce00048070ff */
[----:B------:R-:W0:Y:S01]  /*4220*/  MUFU.EX2 R31, R31 ;  /* 0x0000001f001f7308 */ /* 0x000e220000000800 */
[----:B-1----:R-:W-:-:S07]  /*4230*/  FADD.FTZ R6, R34, R33 ;  /* 0x0000002122067221 */ /* 0x002fce0000010000 */
[----:B------:R-:W1:Y:S01]  /*4240*/  MUFU.EX2 R72, R72 ;  /* 0x0000004800487308 */ /* 0x000e620000000800 */
[----:B--2---:R-:W-:-:S07]  /*4250*/  FADD.FTZ R7, R69, R68 ;  /* 0x0000004445077221 */ /* 0x004fce0000010000 */
[----:B------:R-:W2:Y:S01]  /*4260*/  MUFU.EX2 R73, R73 ;  /* 0x0000004900497308 */ /* 0x000ea20000000800 */
[C---:B0-----:R-:W-:Y:S01]  /*4270*/  F2FP.SATFINITE.E4M3.F32.PACK_AB_MERGE_C R137, R31.reuse, R34, R9 ;  /* 0x000000221f89723e */ /* 0x041fe20004807009 */
        /* <DEDUP_REMOVED lines=8> */
[C---:B0-----:R-:W-:Y:S01]  /*4300*/  F2FP.SATFINITE.E4M3.F32.PACK_AB_MERGE_C R73, R8.reuse, R73, RZ ;  /* 0x000000490849723e */ /* 0x041fe200048070ff */
[----:B------:R-:W-:-:S03]  /*4310*/  FADD.FTZ R8, R8, R7 ;  /* 0x0000000708087221 */ /* 0x000fc60000010000 */
[----:B------:R-:W-:-:S03]  /*4320*/  F2FP.SATFINITE.E4M3.F32.PACK_AB_MERGE_C R136, R72, R69, R73 ;  /* 0x000000454888723e */ /* 0x000fc60004807049 */
[----:B------:R-:W-:Y:S01]  /*4330*/  MUFU.EX2 R5, R5 ;  /* 0x0000000500057308 */ /* 0x000fe20000000800 */
[----:B-1----:R-:W-:-:S07]  /*4340*/  FADD.FTZ R12, R26, R37 ;  /* 0x000000251a0c7221 */ /* 0x002fce0000010000 */
[----:B------:R-:W0:Y:S01]  /*4350*/  MUFU.EX2 R4, R4 ;  /* 0x0000000400047308 */ /* 0x000e220000000800 */
[----:B--2---:R-:W-:-:S07]  /*4360*/  FADD.FTZ R7, R63, R8 ;  /* 0x000000083f077221 */ /* 0x004fce0000010000 */
[----:B------:R-:W1:Y:S08]  /*4370*/  MUFU.EX2 R3, R3 ;  /* 0x0000000300037308 */ /* 0x000e700000000800 */
[----:B------:R-:W2:Y:S01]  /*4380*/  MUFU.EX2 R62, R62 ;  /* 0x0000003e003e7308 */ /* 0x000ea20000000800 */
[----:B0-----:R-:W-:-:S07]  /*4390*/  F2FP.SATFINITE.E4M3.F32.PACK_AB_MERGE_C R9, R4, R5, RZ ;  /* 0x000000050409723e */ /* 0x001fce00048070ff */
[----:B------:R-:W0:Y:S01]  /*43a0*/  MUFU.EX2 R65, R65 ;  /* 0x0000004100417308 */ /* 0x000e220000000800 */
[----:B-1----:R-:W-:-:S01]  /*43b0*/  FADD.FTZ R12, R3, R12 ;  /* 0x0000000c030c7221 */ /* 0x002fc20000010000 */
[----:B------:R-:W-:-:S03]  /*43c0*/  F2FP.SATFINITE.E4M3.F32.PACK_AB_MERGE_C R139, R3, R26, R9 ;  /* 0x0000001a038b723e */ /* 0x000fc60004807009 */
[----:B------:R-:W-:-:S03]  /*43d0*/  FADD.FTZ R5, R5, R12 ;  /* 0x0000000c05057221 */ /* 0x000fc60000010000 */
[----:B------:R-:W1:Y:S01]  /*43e0*/  MUFU.EX2 R6, R41 ;  /* 0x0000002900067308 */ /* 0x000e620000000800 */
[----:B--2---:R-:W-:-:S04]  /*43f0*/  FADD.FTZ R2, R62, R7 ;  /* 0x000000073e027221 */ /* 0x004fc80000010000 */
[----:B0-----:R-:W-:Y:S01]  /*4400*/  FADD.FTZ R3, R65, R2 ;  /* 0x0000000241037221 */ /* 0x001fe20000010000 */
[----:B------:R-:W-:-:S01]  /*4410*/  FADD.FTZ R2, R4, R5 ;  /* 0x0000000504027221 */ /* 0x000fc20000010000 */
[C---:B-1----:R-:W-:Y:S02]  /*4420*/  F2FP.SATFINITE.E4M3.F32.PACK_AB_MERGE_C R7, R6.reuse, R65, RZ ;  /* 0x000000410607723e */ /* 0x042fe400048070ff */
[----:B------:R-:W-:-:S02]  /*4430*/  FADD.FTZ R3, R6, R3 ;  /* 0x0000000306037221 */ /* 0x000fc40000010000 */
[----:B------:R-:W-:Y:S01]  /*4440*/  F2FP.SATFINITE.E4M3.F32.PACK_AB_MERGE_C R138, R62, R63, R7 ;  /* 0x0000003f3e8a723e */ /* 0x000fe20004807007 */
        /* <DEDUP_REMOVED lines=29> */
[----:B------:R-:W-:-:S05]  /*4620*/  ULDC UR19, c[0x0][0x988] ;  /* 0x0002620000137ab9 */ /* 0x000fca0000000800 */
.L_x_9654:
[----:B------:R-:W-:-:S04]  /*4630*/  UISETP.NE.AND UP0, UPT, UR21, 0x1, UPT ;  /* 0x000000011500788c */ /* 0x000fc8000bf05270 */
[----:B------:R-:W-:-:S04]  /*4640*/  USEL UR36, URZ, 0x1, UP0 ;  /* 0x000000013f247887 */ /* 0x000fc80008000000 */
[----:B------:R-:W-:Y:S01]  /*4650*/  ULOP3.LUT UR36, UR20, UR36, URZ, 0x3c, !UPT ;  /* 0x0000002414247292 */ /* 0x000fe2000f8e3c3f */
[----:B------:R-:W-:Y:S11]  /*4660*/  @!P0 BRA `(.L_x_9645) ;  /* 0x0000000000048947 */ /* 0x000ff60003800000 */
[----:B------:R-:W-:Y:S01]  /*4670*/  BPT.TRAP 0x1 ;  /* 0x000000040000795c */ /* 0x000fe20000300000 */
.L_x_9645:
        /* <DEDUP_REMOVED lines=9> */
.L_x_9646:
[----:B-1----:R-:W-:Y:S05]  /*4710*/  @P2 BRA `(.L_x_9647) ;  /* 0x0000000000082947 */ /* 0x002fea0003800000 */
[----:B------:R-:W1:Y:S02]  /*4720*/  SYNCS.PHASECHK.TRANS64.TRYWAIT P2, [UR22+0x19c30], R4 ;  /* 0x019c3004ff0075a7 */ /* 0x000e640008040156 */
[----:B-1----:R-:W-:Y:S05]  /*4730*/  @!P2 BRA `(.L_x_9648) ;  /* 0x000000c40040a947 */ /* 0x002fea0003800000 */
.L_x_9647:
        /* <DEDUP_REMOVED lines=17> */
.L_x_9649:
[----:B------:R-:W-:Y:S01]  /*4850*/  ULEA UR14, UR21, UR44, 0x3 ;  /* 0x0000002c150e7291 */ /* 0x000fe2000f8e183f */
[----:B01----:R-:W-:-:S05]  /*4860*/  IMAD.U32 R4, RZ, RZ, UR20 ;  /* 0x00000014ff047e24 */ /* 0x003fca000f8e00ff */
[----:B------:R-:W-:-:S04]  /*4870*/  SHF.L.U32 R4, R4, 0x1f, RZ ;  /* 0x0000001f04047819 */ /* 0x000fc800000006ff */
[----:B------:R0:W1:Y:S01]  /*4880*/  SYNCS.PHASECHK.TRANS64.TRYWAIT P2, [UR14+0x19c50], R4 ;  /* 0x019c5004ff0075a7 */ /* 0x000062000804014e */
[----:B------:R-:W-:Y:S05]  /*4890*/  @!P0 BRA `(.L_x_9650) ;  /* 0x0000000000048947 */ /* 0x000fea0003800000 */
[----:B------:R-:W-:Y:S01]  /*48a0*/  BPT.TRAP 0x1 ;  /* 0x000000040000795c */ /* 0x000fe20000300000 */
.L_x_9650:
        /* <DEDUP_REMOVED lines=68> */
.L_x_9651:
[----:B------:R-:W-:Y:S01]  /*4cf0*/  UMOV UR6, 0xffffff80 ;  /* 0xffffff8000067882 */ /* 0x000fe20000000000 */
[----:B------:R-:W-:Y:S01]  /*4d00*/  IMAD.MOV.U32 R48, RZ, RZ, -0x2 ;  /* 0xfffffffeff307424 */ /* 0x000fe200078e00ff */
[----:B------:R-:W-:Y:S01]  /*4d10*/  UIMAD UR6, UR18, UR6, 0x1 ;  /* 0x00000001120674a4 */ /* 0x000fe2000f8e0206 */
[----:B01----:R0:W1:Y:S01]  /*4d20*/  MUFU.TANH R4, R56 ;  /* 0x0000003800047308 */ /* 0x0030620000002400 */
[C---:B------:R-:W-:Y:S01]  /*4d30*/  FMUL.FTZ R45, R0.reuse, R57 ;  /* 0x00000039002d7220 */ /* 0x040fe20000410000 */
[C---:B------:R-:W-:Y:S01]  /*4d40*/  FMUL.FTZ R46, R0.reuse, R58 ;  /* 0x0000003a002e7220 */ /* 0x040fe20000410000 */
[----:B------:R-:W-:Y:S01]  /*4d50*/  UIMAD UR6, UR52, 0xc0, UR6 ;  /* 0x000000c0340678a4 */ /* 0x000fe2000f8e0206 */
[C---:B------:R-:W-:Y:S01]  /*4d60*/  FMUL.FTZ R60, R0.reuse, R60 ;  /* 0x0000003c003c7220 */ /* 0x040fe20000410000 */
[C---:B------:R-:W-:Y:S01]  /*4d70*/  FMUL.FTZ R49, R0.reuse, R61 ;  /* 0x0000003d00317220 */ /* 0x040fe20000410000 */
[C---:B------:R-:W-:Y:S01]  /*4d80*/  FMUL.FTZ R64, R0.reuse, R64 ;  /* 0x0000004000407220 */ /* 0x040fe20000410000 */
[----:B------:R-:W-:Y:S01]  /*4d90*/  UIADD3 UR6, -UR49, UR6, UR48 ;  /* 0x0000000631067290 */ /* 0x000fe2000fffe130 */
[----:B------:R-:W2:Y:S01]  /*4da0*/  MUFU.TANH R45, R45 ;  /* 0x0000002d002d7308 */ /* 0x000ea20000002400 */
[C---:B------:R-:W-:Y:S01]  /*4db0*/  FMUL.FTZ R55, R0.reuse, R69 ;  /* 0x0000004500377220 */ /* 0x040fe20000410000 */
[C---:B------:R-:W-:Y:S01]  /*4dc0*/  FMUL.FTZ R57, R0.reuse, R73 ;  /* 0x0000004900397220 */ /* 0x040fe20000410000 */
[C---:B------:R-:W-:Y:S01]  /*4dd0*/  FMUL.FTZ R61, R0.reuse, R81 ;  /* 0x00000051003d7220 */ /* 0x040fe20000410000 */
[----:B------:R-:W-:Y:S01]  /*4de0*/  FMUL.FTZ R85, R0, R85 ;  /* 0x0000005500557220 */ /* 0x000fe20000410000 */
[----:B------:R-:W-:-:S02]  /*4df0*/  IMAD R47, R17, R48, UR6 ;  /* 0x00000006112f7e24 */ /* 0x000fc4000f8e0230 */
[C---:B------:R-:W-:Y:S01]  /*4e00*/  FMUL.FTZ R48, R0.reuse, R59 ;  /* 0x0000003b00307220 */ /* 0x040fe20000410000 */
[----:B------:R-:W-:Y:S01]  /*4e10*/  FMUL.FTZ R59, R0, R76 ;  /* 0x0000004c003b7220 */ /* 0x000fe20000410000 */
[----:B------:R-:W-:Y:S01]  /*4e20*/  MUFU.TANH R49, R49 ;  /* 0x0000003100317308 */ /* 0x000fe20000002400 */
[----:B------:R-:W-:Y:S01]  /*4e30*/  IMAD.IADD R47, R22, 0x1, R47 ;  /* 0x00000001162f7824 */ /* 0x000fe200078e022f */
[----:B------:R-:W-:Y:S01]  /*4e40*/  UIADD3 UR6, UR44, 0x3000, URZ ;  /* 0x000030002c067890 */ /* 0x000fe2000fffe03f */
[----:B------:R-:W-:Y:S01]  /*4e50*/  WARPGROUP.ARRIVE ;  /* 0x00000000000079c5 */ /* 0x000fe20000000000 */
[----:B------:R-:W-:Y:S01]  /*4e60*/  UMOV UR7, 0x40000040 ;  /* 0x4000004000077882 */ /* 0x000fe20000000000 */
[----:B------:R-:W-:Y:S01]  /*4e70*/  UMOV UR10, UR19 ;  /* 0x00000013000a7c82 */ /* 0x000fe20008000000 */
[C---:B------:R-:W-:Y:S01]  /*4e80*/  ISETP.GT.AND P2, PT, R47.reuse, RZ, PT ;  /* 0x000000ff2f00720c */ /* 0x040fe20003f44270 */
[----:B------:R-:W-:Y:S01]  /*4e90*/  USHF.R.U32.HI UR6, URZ, 0x4, UR6 ;  /* 0x000000043f067899 */ /* 0x000fe20008011606 */
[----:B------:R-:W-:Y:S01]  /*4ea0*/  ISETP.GT.AND P3, PT, R47, 0x1, PT ;  /* 0x000000012f00780c */ /* 0x000fe20003f64270 */
[----:B------:R-:W-:Y:S01]  /*4eb0*/  MUFU.TANH R55, R55 ;  /* 0x0000003700377308 */ /* 0x000fe20000002400 */
[----:B------:R-:W-:Y:S01]  /*4ec0*/  FSEL R50, R7, -INF , P2 ;  /* 0xff80000007327808 */ /* 0x000fe20001000000 */
[----:B------:R-:W-:Y:S01]  /*4ed0*/  ULOP3.LUT UR6, UR6, 0x3fff, URZ, 0xc0, !UPT ;  /* 0x00003fff06067892 */ /* 0x000fe2000f8ec03f */
[C---:B------:R-:W-:Y:S01]  /*4ee0*/  ISETP.GT.AND P2, PT, R47.reuse, 0x8, PT ;  /* 0x000000082f00780c */ /* 0x040fe20003f44270 */
[----:B------:R-:W-:Y:S01]  /*4ef0*/  FMUL.FTZ R73, R0, R79 ;  /* 0x0000004f00497220 */ /* 0x000fe20000410000 */
[----:B------:R-:W-:Y:S01]  /*4f00*/  FSEL R8, R8, -INF , P3 ;  /* 0xff80000008087808 */ /* 0x000fe20001800000 */
[----:B------:R-:W-:Y:S01]  /*4f10*/  ULOP3.LUT UR6, UR6, 0x10000, URZ, 0xfc, !UPT ;  /* 0x0001000006067892 */ /* 0x000fe2000f8efc3f */
[----:B------:R-:W-:Y:S01]  /*4f20*/  FMNMX.FTZ R51, R50, R5, !PT ;  /* 0x0000000532337209 */ /* 0x000fe20007810000 */
[----:B------:R3:W4:Y:S01]  /*4f30*/  MUFU.TANH R7, R60 ;  /* 0x0000003c00077308 */ /* 0x0007220000002400 */
[----:B------:R-:W-:Y:S01]  /*4f40*/  ISETP.GT.AND P3, PT, R47, 0x9, PT ;  /* 0x000000092f00780c */ /* 0x000fe20003f64270 */
[----:B------:R-:W-:Y:S01]  /*4f50*/  UIMAD UR11, UR21, 0x300, UR6 ;  /* 0x00000300150b78a4 */ /* 0x000fe2000f8e0206 */
[----:B------:R-:W-:Y:S01]  /*4f60*/  FSEL R11, R11, -INF , P2 ;  /* 0xff8000000b0b7808 */ /* 0x000fe20001000000 */
[----:B------:R-:W-:Y:S01]  /*4f70*/  FMUL.FTZ R62, R0, R62 ;  /* 0x0000003e003e7220 */ /* 0x000fe20000410000 */
[----:B------:R-:W-:Y:S01]  /*4f80*/  FMNMX.FTZ R52, R8, R51, !PT ;  /* 0x0000003308347209 */ /* 0x000fe20007810000 */
[----:B------:R-:W-:Y:S01]  /*4f90*/  FMUL.FTZ R66, R0, R66 ;  /* 0x0000004200427220 */ /* 0x000fe20000410000 */
[----:B------:R-:W-:Y:S01]  /*4fa0*/  ISETP.GT.AND P2, PT, R47, 0x10, PT ;  /* 0x000000102f00780c */ /* 0x000fe20003f44270 */
[----:B------:R-:W-:Y:S01]  /*4fb0*/  MUFU.TANH R57, R57 ;  /* 0x0000003900397308 */ /* 0x000fe20000002400 */
[----:B------:R-:W-:Y:S01]  /*4fc0*/  FSEL R12, R12, -INF , P3 ;  /* 0xff8000000c0c7808 */ /* 0x000fe20001800000 */
[----:B------:R-:W-:Y:S01]  /*4fd0*/  UMOV UR6, UR11 ;  /* 0x0000000b00067c82 */ /* 0x000fe20008000000 */
[----:B------:R-:W-:Y:S01]  /*4fe0*/  FMNMX.FTZ R53, R11, R52, !PT ;  /* 0x000000340b357209 */ /* 0x000fe20007810000 */
[----:B------:R-:W-:Y:S01]  /*4ff0*/  QGMMA.64x96x32.F32.E4M3.E4M3 R88, R148, gdesc[UR4], R88, gsb0 ;  /* 0x0160000494587df3 */ /* 0x000fe20008000858 */
[----:B------:R-:W-:Y:S01]  /*5000*/  ISETP.GT.AND P3, PT, R47, 0x11, PT ;  /* 0x000000112f00780c */ /* 0x000fe20003f64270 */
[----:B------:R-:W-:Y:S01]  /*5010*/  FMUL.FTZ R67, R0, R67 ;  /* 0x0000004300437220 */ /* 0x000fe20000410000 */
[----:B------:R-:W-:Y:S01]  /*5020*/  FSEL R51, R15, -INF , P2 ;  /* 0xff8000000f337808 */ /* 0x000fe20001000000 */
[----:B------:R-:W-:Y:S01]  /*5030*/  MUFU.TANH R59, R59 ;  /* 0x0000003b003b7308 */ /* 0x000fe20000002400 */
[----:B------:R-:W-:Y:S01]  /*5040*/  FMNMX.FTZ R52, R12, R53, !PT ;  /* 0x000000350c347209 */ /* 0x000fe20007810000 */
[----:B------:R-:W-:Y:S01]  /*5050*/  UIADD3 UR6, UR11, 0x2, URZ ;  /* 0x000000020b067890 */ /* 0x000fe2000fffe03f */
[----:B------:R-:W-:Y:S01]  /*5060*/  ISETP.GT.AND P2, PT, R47, 0x18, PT ;  /* 0x000000182f00780c */ /* 0x000fe20003f44270 */
[----:B------:R-:W-:Y:S01]  /*5070*/  UMOV UR7, 0x40000040 ;  /* 0x4000004000077882 */ /* 0x000fe20000000000 */
[----:B------:R-:W-:-:S02]  /*5080*/  FSEL R20, R20, -INF , P3 ;  /* 0xff80000014147808 */ /* 0x000fc40001800000 */
[----:B------:R-:W-:Y:S01]  /*5090*/  FMNMX.FTZ R53, R51, R52, !PT ;  /* 0x0000003433357209 */ /* 0x000fe20007810000 */
[----:B------:R-:W-:Y:S01]  /*50a0*/  FMUL.FTZ R52, R0, R65 ;  /* 0x0000004100347220 */ /* 0x000fe20000410000 */
[----:B------:R-:W-:Y:S01]  /*50b0*/  ISETP.GT.AND P3, PT, R47, 0x19, PT ;  /* 0x000000192f00780c */ /* 0x000fe20003f64270 */
[----:B------:R5:W5:Y:S01]  /*50c0*/  MUFU.TANH R15, R64 ;  /* 0x00000040000f7308 */ /* 0x000b620000002400 */
[----:B------:R-:W-:Y:S02]  /*50d0*/  FSEL R25, R25, -INF , P2 ;  /* 0xff80000019197808 */ /* 0x000fe40001000000 */
[----:B------:R-:W-:Y:S02]  /*50e0*/  FMNMX.FTZ R54, R20, R53, !PT ;  /* 0x0000003514367209 */ /* 0x000fe40007810000 */
[----:B------:R-:W-:Y:S02]  /*50f0*/  ISETP.GT.AND P2, PT, R47, 0x20, PT ;  /* 0x000000202f00780c */ /* 0x000fe40003f44270 */
[----:B------:R-:W-:Y:S01]  /*5100*/  FSEL R26, R26, -INF , P3 ;  /* 0xff8000001a1a7808 */ /* 0x000fe20001800000 */
[----:B------:R-:W5:Y:S01]  /*5110*/  MUFU.TANH R52, R52 ;  /* 0x0000003400347308 */ /* 0x000f620000002400 */
[----:B------:R-:W-:Y:S01]  /*5120*/  FMNMX.FTZ R53, R25, R54, !PT ;  /* 0x0000003619357209 */ /* 0x000fe20007810000 */
[----:B------:R-:W-:Y:S01]  /*5130*/  FMUL.FTZ R54, R0, R68 ;  /* 0x0000004400367220 */ /* 0x000fe20000410000 */
[----:B------:R-:W-:-:S02]  /*5140*/  ISETP.GT.AND P3, PT, R47, 0x21, PT ;  /* 0x000000212f00780c */ /* 0x000fc40003f64270 */
[----:B------:R-:W-:Y:S02]  /*5150*/  FSEL R29, R29, -INF , P2 ;  /* 0xff8000001d1d7808 */ /* 0x000fe40001000000 */
[----:B0-----:R-:W-:Y:S01]  /*5160*/  FMNMX.FTZ R56, R26, R53, !PT ;  /* 0x000000351a387209 */ /* 0x001fe20007810000 */
[----:B------:R-:W0:Y:S01]  /*5170*/  MUFU.TANH R54, R54 ;  /* 0x0000003600367308 */ /* 0x000e220000002400 */
        /* <DEDUP_REMOVED lines=10> */
[----:B------:R-:W-:Y:S01]  /*5220*/  FMNMX.FTZ R53, R33, R56, !PT ;  /* 0x0000003821357209 */ /* 0x000fe20007810000 */
[----:B------:R-:W-:Y:S01]  /*5230*/  FMUL.FTZ R56, R0, R72 ;  /* 0x0000004800387220 */ /* 0x000fe20000410000 */
[----:B------:R-:W-:Y:S02]  /*5240*/  ISETP.GT.AND P3, PT, R47, 0x31, PT ;  /* 0x000000312f00780c */ /* 0x000fe40003f64270 */
[----:B------:R-:W-:-:S02]  /*5250*/  FSEL R37, R37, -INF , P2 ;  /* 0xff80000025257808 */ /* 0x000fc40001000000 */
[----:B------:R-:W-:Y:S01]  /*5260*/  FMNMX.FTZ R58, R34, R53, !PT ;  /* 0x00000035223a7209 */ /* 0x000fe20007810000 */
        /* <DEDUP_REMOVED lines=12> */
[C---:B------:R-:W-:Y:S01]  /*5330*/  FMUL.FTZ R58, R0.reuse, R77 ;  /* 0x0000004d003a7220 */ /* 0x040fe20000410000 */
[----:B------:R-:W-:Y:S01]  /*5340*/  ISETP.GT.AND P3, PT, R47, 0x41, PT ;  /* 0x000000412f00780c */ /* 0x000fe20003f64270 */
[----:B------:R-:W-:Y:S01]  /*5350*/  FMUL.FTZ R77, R0, R86 ;  /* 0x00000056004d7220 */ /* 0x000fe20000410000 */
[----:B-1----:R-:W-:-:S02]  /*5360*/  FSEL R4, R4, -INF , P2 ;  /* 0xff80000004047808 */ /* 0x002fc40001000000 */
[----:B------:R-:W-:Y:S01]  /*5370*/  FMNMX.FTZ R53, R42, R53, !PT ;  /* 0x000000352a357209 */ /* 0x000fe20007810000 */
[----:B------:R-:W1:Y:S01]  /*5380*/  MUFU.TANH R58, R58 ;  /* 0x0000003a003a7308 */ /* 0x000e620000002400 */
[----:B------:R-:W-:Y:S02]  /*5390*/  ISETP.GT.AND P2, PT, R47, 0x48, PT ;  /* 0x000000482f00780c */ /* 0x000fe40003f44270 */
[----:B--2---:R-:W-:Y:S02]  /*53a0*/  FSEL R45, R45, -INF , P3 ;  /* 0xff8000002d2d7808 */ /* 0x004fe40001800000 */
[----:B---3--:R-:W-:Y:S02]  /*53b0*/  FMNMX.FTZ R60, R4, R53, !PT ;  /* 0x00000035043c7209 */ /* 0x008fe40007810000 */
[----:B------:R-:W-:Y:S01]  /*53c0*/  ISETP.GT.AND P3, PT, R47, 0x49, PT ;  /* 0x000000492f00780c */ /* 0x000fe20003f64270 */
[----:B------:R-:W-:Y:S01]  /*53d0*/  MUFU.TANH R66, R66 ;  /* 0x0000004200427308 */ /* 0x000fe20000002400 */
[----:B----4-:R-:W-:-:S02]  /*53e0*/  FSEL R7, R7, -INF , P2 ;  /* 0xff80000007077808 */ /* 0x010fc40001000000 */
[----:B------:R-:W-:Y:S02]  /*53f0*/  FMNMX.FTZ R60, R45, R60, !PT ;  /* 0x0000003c2d3c7209 */ /* 0x000fe40007810000 */
[----:B------:R-:W-:Y:S02]  /*5400*/  ISETP.GT.AND P2, PT, R47, 0x50, PT ;  /* 0x000000502f00780c */ /* 0x000fe40003f44270 */
[----:B------:R-:W-:Y:S01]  /*5410*/  FSEL R49, R49, -INF , P3 ;  /* 0xff80000031317808 */ /* 0x000fe20001800000 */
[----:B------:R-:W-:Y:S01]  /*5420*/  MUFU.TANH R67, R67 ;  /* 0x0000004300437308 */ /* 0x000fe20000002400 */
[----:B-----5:R-:W-:Y:S01]  /*5430*/  FMNMX.FTZ R64, R7, R60, !PT ;  /* 0x0000003c07407209 */ /* 0x020fe20007810000 */
[----:B------:R-:W-:Y:S01]  /*5440*/  FMUL.FTZ R60, R0, R80 ;  /* 0x00000050003c7220 */ /* 0x000fe20000410000 */
[----:B------:R-:W-:Y:S02]  /*5450*/  ISETP.GT.AND P3, PT, R47, 0x51, PT ;  /* 0x000000512f00780c */ /* 0x000fe40003f64270 */
[----:B------:R-:W-:-:S02]  /*5460*/  FSEL R53, R15, -INF , P2 ;  /* 0xff8000000f357808 */ /* 0x000fc40001000000 */
[----:B------:R-:W-:Y:S01]  /*5470*/  FMNMX.FTZ R64, R49, R64, !PT ;  /* 0x0000004031407209 */ /* 0x000fe20007810000 */
[----:B------:R-:W2:Y:S01]  /*5480*/  MUFU.TANH R60, R60 ;  /* 0x0000003c003c7308 */ /* 0x000ea20000002400 */
[----:B------:R-:W-:Y:S02]  /*5490*/  ISETP.GT.AND P2, PT, R47, 0x58, PT ;  /* 0x000000582f00780c */ /* 0x000fe40003f44270 */
[----:B------:R-:W-:Y:S02]  /*54a0*/  FSEL R52, R52, -INF , P3 ;  /* 0xff80000034347808 */ /* 0x000fe40001800000 */
[----:B------:R-:W-:Y:S02]  /*54b0*/  FMNMX.FTZ R15, R53, R64, !PT ;  /* 0x00000040350f7209 */ /* 0x000fe40007810000 */
[C---:B------:R-:W-:Y:S01]  /*54c0*/  ISETP.GT.AND P3, PT, R47.reuse, 0x59, PT ;  /* 0x000000592f00780c */ /* 0x040fe20003f64270 */
[----:B------:R-:W-:Y:S02]  /*54d0*/  WARPGROUP.DEPBAR.LE gsb0, 0x0 ;  /* 0x00008000000079c5 */ /* 0x000fe40000010000 */
[----:B0-----:R-:W-:Y:S01]  /*54e0*/  FSEL R54, R54, -INF , P2 ;  /* 0xff80000036367808 */ /* 0x001fe20001000000 */
[----:B------:R-:W-:Y:S01]  /*54f0*/  WARPGROUP.ARRIVE ;  /* 0x00000000000079c5 */ /* 0x000fe20000000000 */
[----:B------:R-:W-:Y:S01]  /*5500*/  FMNMX.FTZ R15, R52, R15, !PT ;  /* 0x0000000f340f7209 */ /* 0x000fe20007810000 */
[----:B------:R-:W-:Y:S01]  /*5510*/  MUFU.TANH R73, R73 ;  /* 0x0000004900497308 */ /* 0x000fe20000002400 */
[----:B------:R-:W-:-:S02]  /*5520*/  ISETP.GT.AND P2, PT, R47, 0x60, PT ;  /* 0x000000602f00780c */ /* 0x000fc40003f44270 */
[----:B------:R-:W-:Y:S01]  /*5530*/  FSEL R55, R55, -INF , P3 ;  /* 0xff80000037377808 */ /* 0x000fe20001800000 */
[----:B------:R-:W-:Y:S01]  /*5540*/  QGMMA.64x96x32.F32.E4M3.E4M3 R88, R144, gdesc[UR4], R88, gsb0 ;  /* 0x0160000490587df3 */ /* 0x000fe20008000858 */
[----:B------:R-:W-:Y:S01]  /*5550*/  FMNMX.FTZ R64, R54, R15, !PT ;  /* 0x0000000f36407209 */ /* 0x000fe20007810000 */
[----:B------:R-:W-:Y:S01]  /*5560*/  FMUL.FTZ R15, R0, R84 ;  /* 0x00000054000f7220 */ /* 0x000fe20000410000 */
[----:B------:R-:W-:Y:S01]  /*5570*/  ISETP.GT.AND P3, PT, R47, 0x61, PT ;  /* 0x000000612f00780c */ /* 0x000fe20003f64270 */
[----:B------:R-:W-:Y:S01]  /*5580*/  MUFU.TANH R77, R77 ;  /* 0x0000004d004d7308 */ /* 0x000fe20000002400 */
[----:B------:R-:W-:Y:S01]  /*5590*/  FSEL R56, R56, -INF , P2 ;  /* 0xff80000038387808 */ /* 0x000fe20001000000 */
[----:B------:R-:W-:Y:S01]  /*55a0*/  UIADD3 UR6, UR11, 0x4, URZ ;  /* 0x000000040b067890 */ /* 0x000fe2000fffe03f */
[----:B------:R-:W-:Y:S01]  /*55b0*/  FMNMX.FTZ R65, R55, R64, !PT ;  /* 0x0000004037417209 */ /* 0x000fe20007810000 */
[----:B------:R-:W-:Y:S01]  /*55c0*/  UMOV UR7, 0x40000040 ;  /* 0x4000004000077882 */ /* 0x000fe20000000000 */
[----:B------:R-:W-:-:S02]  /*55d0*/  ISETP.GT.AND P2, PT, R47, 0x68, PT ;  /* 0x000000682f00780c */ /* 0x000fc40003f44270 */
[----:B------:R-:W-:Y:S01]  /*55e0*/  FSEL R57, R57, -INF , P3 ;  /* 0xff80000039397808 */ /* 0x000fe20001800000 */
        /* <DEDUP_REMOVED lines=8> */
[----:B------:R-:W-:Y:S01]  /*5670*/  FMNMX.FTZ R69, R59, R64, !PT ;  /* 0x000000403b457209 */ /* 0x000fe20007810000 */
[----:B------:R-:W-:Y:S01]  /*5680*/  FMUL.FTZ R64, R0, R63 ;  /* 0x0000003f00407220 */ /* 0x000fe20000410000 */
[C---:B------:R-:W-:Y:S02]  /*5690*/  ISETP.GT.AND P3, PT, R47.reuse, 0x71, PT ;  /* 0x000000712f00780c */ /* 0x040fe40003f64270 */
[----:B--2---:R-:W-:Y:S02]  /*56a0*/  FSEL R60, R60, -INF , P2 ;  /* 0xff8000003c3c7808 */ /* 0x004fe40001000000 */
[----:B------:R-:W-:Y:S01]  /*56b0*/  FMNMX.FTZ R69, R58, R69, !PT ;  /* 0x000000453a457209 */ /* 0x000fe20007810000 */
[----:B------:R-:W1:Y:S01]  /*56c0*/  MUFU.TANH R64, R64 ;  /* 0x0000004000407308 */ /* 0x000e620000002400 */
[----:B------:R-:W-:-:S02]  /*56d0*/  ISETP.GT.AND P2, PT, R47, 0x78, PT ;  /* 0x000000782f00780c */ /* 0x000fc40003f44270 */
[----:B------:R-:W-:Y:S02]  /*56e0*/  FSEL R61, R61, -INF , P3 ;  /* 0xff8000003d3d7808 */ /* 0x000fe40001800000 */
[----:B------:R-:W-:Y:S01]  /*56f0*/  FMNMX.FTZ R68, R60, R69, !PT ;  /* 0x000000453c447209 */ /* 0x000fe20007810000 */
[C---:B------:R-:W-:Y:S01]  /*5700*/  FMUL.FTZ R69, R0.reuse, R71 ;  /* 0x0000004700457220 */ /* 0x040fe20000410000 */
[C---:B------:R-:W-:Y:S01]  /*5710*/  ISETP.GT.AND P3, PT, R47.reuse, 0x79, PT ;  /* 0x000000792f00780c */ /* 0x040fe20003f64270 */
[----:B------:R-:W-:Y:S01]  /*5720*/  VIADD R47, R47, 0x8 ;  /* 0x000000082f2f7836 */ /* 0x000fe20000000000 */
[----:B0-----:R-:W-:Y:S01]  /*5730*/  FSEL R63, R15, -INF , P2 ;  /* 0xff8000000f3f7808 */ /* 0x001fe20001000000 */
[C---:B------:R-:W-:Y:S01]  /*5740*/  FMUL.FTZ R71, R0.reuse, R75 ;  /* 0x0000004b00477220 */ /* 0x040fe20000410000 */
[----:B------:R-:W-:Y:S01]  /*5750*/  FMNMX.FTZ R68, R61, R68, !PT ;  /* 0x000000443d447209 */ /* 0x000fe20007810000 */
[----:B------:R-:W-:Y:S01]  /*5760*/  MUFU.TANH R69, R69 ;  /* 0x0000004500457308 */ /* 0x000fe20000002400 */
[----:B---3--:R-:W-:Y:S01]  /*5770*/  FSEL R65, R65, -INF , P3 ;  /* 0xff80000041417808 */ /* 0x008fe20001800000 */
[----:B------:R-:W-:Y:S01]  /*5780*/  FMUL.FTZ R75, R0, R83 ;  /* 0x00000053004b7220 */ /* 0x000fe20000410000 */
[----:B------:R-:W-:-:S02]  /*5790*/  FMNMX.FTZ R68, R63, R68, !PT ;  /* 0x000000443f447209 */ /* 0x000fc40007810000 */
[----:B------:R-:W-:Y:S02]  /*57a0*/  ISETP.GT.AND P3, PT, R47, RZ, PT ;  /* 0x000000ff2f00720c */ /* 0x000fe40003f64270 */
[----:B------:R-:W-:Y:S01]  /*57b0*/  FMNMX.FTZ R15, R65, R68, !PT ;  /* 0x00000044410f7209 */ /* 0x000fe20007810000 */
[C---:B------:R-:W-:Y:S01]  /*57c0*/  FMUL.FTZ R68, R0.reuse, R70 ;  /* 0x0000004600447220 */ /* 0x040fe20000410000 */
[----:B------:R-:W-:Y:S01]  /*57d0*/  ISETP.GT.AND P4, PT, R47, 0x1, PT ;  /* 0x000000012f00780c */ /* 0x000fe20003f84270 */
[C---:B------:R-:W-:Y:S01]  /*57e0*/  FMUL.FTZ R70, R0.reuse, R74 ;  /* 0x0000004a00467220 */ /* 0x040fe20000410000 */
[----:B------:R-:W-:Y:S01]  /*57f0*/  FSEL R9, R9, -INF , P3 ;  /* 0xff80000009097808 */ /* 0x000fe20001800000 */
[----:B------:R-:W0:Y:S01]  /*5800*/  SHFL.BFLY PT, R72, R15, 0x2, 0x1f ;  /* 0x0c401f000f487f89 */ /* 0x000e2200000e0000 */
[----:B------:R-:W-:Y:S01]  /*5810*/  ISETP.GT.AND P3, PT, R47, 0x8, PT ;  /* 0x000000082f00780c */ /* 0x000fe20003f64270 */
[----:B------:R-:W-:Y:S01]  /*5820*/  FMUL.FTZ R74, R0, R82 ;  /* 0x00000052004a7220 */ /* 0x000fe20000410000 */
[----:B------:R-:W-:Y:S01]  /*5830*/  FSEL R10, R10, -INF , P4 ;  /* 0xff8000000a0a7808 */ /* 0x000fe20002000000 */
[----:B------:R-:W2:Y:S01]  /*5840*/  MUFU.TANH R68, R68 ;  /* 0x0000004400447308 */ /* 0x000ea20000002400 */
[----:B------:R-:W-:-:S02]  /*5850*/  FMNMX.FTZ R81, R9, R6, !PT ;  /* 0x0000000609517209 */ /* 0x000fc40007810000 */
[----:B------:R-:W-:Y:S02]  /*5860*/  ISETP.GT.AND P4, PT, R47, 0x9, PT ;  /* 0x000000092f00780c */ /* 0x000fe40003f84270 */
[----:B------:R-:W-:Y:S02]  /*5870*/  FSEL R13, R13, -INF , P3 ;  /* 0xff8000000d0d7808 */ /* 0x000fe40001800000 */
[----:B------:R-:W-:Y:S01]  /*5880*/  FMNMX.FTZ R80, R10, R81, !PT ;  /* 0x000000510a507209 */ /* 0x000fe20007810000 */
[----:B------:R-:W3:Y:S01]  /*5890*/  MUFU.TANH R70, R70 ;  /* 0x0000004600467308 */ /* 0x000ee20000002400 */
[C---:B------:R-:W-:Y:S02]  /*58a0*/  ISETP.GT.AND P3, PT, R47.reuse, 0x10, PT ;  /* 0x000000102f00780c */ /* 0x040fe40003f64270 */
[----:B------:R-:W-:Y:S02]  /*58b0*/  FSEL R14, R14, -INF , P4 ;  /* 0xff8000000e0e7808 */ /* 0x000fe40002000000 */
[----:B------:R-:W-:-:S02]  /*58c0*/  ISETP.GT.AND P4, PT, R47, 0x11, PT ;  /* 0x000000112f00780c */ /* 0x000fc40003f84270 */
[----:B------:R-:W-:Y:S01]  /*58d0*/  FSEL R21, R21, -INF , P3 ;  /* 0xff80000015157808 */ /* 0x000fe20001800000 */
[----:B------:R-:W4:Y:S01]  /*58e0*/  MUFU.TANH R71, R71 ;  /* 0x0000004700477308 */ /* 0x000f220000002400 */
[----:B------:R-:W-:Y:S02]  /*58f0*/  ISETP.GT.AND P3, PT, R47, 0x18, PT ;  /* 0x000000182f00780c */ /* 0x000fe40003f64270 */
[----:B------:R-:W-:Y:S02]  /*5900*/  FSEL R24, R24, -INF , P4 ;  /* 0xff80000018187808 */ /* 0x000fe40002000000 */
[----:B0-----:R-:W-:Y:S01]  /*5910*/  FMNMX.FTZ R76, R15, R72, !PT ;  /* 0x000000480f4c7209 */ /* 0x001fe20007810000 */
[C---:B------:R-:W-:Y:S01]  /*5920*/  FMUL.FTZ R72, R0.reuse, R78 ;  /* 0x0000004e00487220 */ /* 0x040fe20000410000 */
[----:B------:R-:W-:Y:S01]  /*5930*/  ISETP.GT.AND P4, PT, R47, 0x19, PT ;  /* 0x000000192f00780c */ /* 0x000fe20003f84270 */
[----:B------:R-:W-:Y:S01]  /*5940*/  MUFU.TANH R74, R74 ;  /* 0x0000004a004a7308 */ /* 0x000fe20000002400 */
[----:B------:R-:W-:Y:S01]  /*5950*/  FSEL R27, R27, -INF , P3 ;  /* 0xff8000001b1b7808 */ /* 0x000fe20001800000 */
[----:B------:R-:W0:Y:S01]  /*5960*/  SHFL.BFLY PT, R15, R76, 0x1, 0x1f ;  /* 0x0c201f004c0f7f89 */ /* 0x000e2200000e0000 */
[----:B------:R-:W-:Y:S01]  /*5970*/  ISETP.GT.AND P3, PT, R47, 0x20, PT ;  /* 0x000000202f00780c */ /* 0x000fe20003f64270 */
[----:B------:R-:W-:Y:S01]  /*5980*/  FMUL.FTZ R78, R0, R87 ;  /* 0x00000057004e7220 */ /* 0x000fe20000410000 */
[----:B------:R-:W-:-:S02]  /*5990*/  FSEL R28, R28, -INF , P4 ;  /* 0xff8000001c1c7808 */ /* 0x000fc40002000000 */
[----:B------:R-:W-:Y:S01]  /*59a0*/  ISETP.GT.AND P4, PT, R47, 0x21, PT ;  /* 0x000000212f00780c */ /* 0x000fe20003f84270 */
[----:B------:R-:W5:Y:S01]  /*59b0*/  MUFU.TANH R72, R72 ;  /* 0x0000004800487308 */ /* 0x000f620000002400 */
[----:B------:R-:W-:Y:S02]  /*59c0*/  FSEL R31, R31, -INF , P3 ;  /* 0xff8000001f1f7808 */ /* 0x000fe40001800000 */
[C---:B------:R-:W-:Y:S02]  /*59d0*/  ISETP.GT.AND P3, PT, R47.reuse, 0x28, PT ;  /* 0x000000282f00780c */ /* 0x040fe40003f64270 */
[----:B------:R-:W-:Y:S02]  /*59e0*/  FSEL R32, R32, -INF , P4 ;  /* 0xff80000020207808 */ /* 0x000fe40002000000 */
[----:B------:R-:W-:Y:S01]  /*59f0*/  ISETP.GT.AND P4, PT, R47, 0x29, PT ;  /* 0x000000292f00780c */ /* 0x000fe20003f84270 */
[----:B------:R-:W5:Y:S01]  /*5a00*/  MUFU.TANH R75, R75 ;  /* 0x0000004b004b7308 */ /* 0x000f620000002400 */
[----:B------:R-:W-:-:S02]  /*5a10*/  FSEL R35, R35, -INF , P3 ;  /* 0xff80000023237808 */ /* 0x000fc40001800000 */
[C---:B------:R-:W-:Y:S02]  /*5a20*/  ISETP.GT.AND P3, PT, R47.reuse, 0x30, PT ;  /* 0x000000302f00780c */ /* 0x040fe40003f64270 */
[----:B------:R-:W-:Y:S02]  /*5a30*/  FSEL R36, R36, -INF , P4 ;  /* 0xff80000024247808 */ /* 0x000fe40002000000 */
[----:B------:R-:W-:Y:S01]  /*5a40*/  ISETP.GT.AND P4, PT, R47, 0x31, PT ;  /* 0x000000312f00780c */ /* 0x000fe20003f84270 */
[----:B------:R-:W5:Y:S01]  /*5a50*/  MUFU.TANH R78, R78 ;  /* 0x0000004e004e7308 */ /* 0x000f620000002400 */
[----:B------:R-:W-:Y:S01]  /*5a60*/  FSEL R39, R39, -INF , P3 ;  /* 0xff80000027277808 */ /* 0x000fe20001800000 */
[----:B------:R-:W-:Y:S02]  /*5a70*/  WARPGROUP.DEPBAR.LE gsb0, 0x0 ;  /* 0x00008000000079c5 */ /* 0x000fe40000010000 */
[----:B0-----:R-:W-:Y:S01]  /*5a80*/  FMNMX.FTZ R15, R76, R15, !PT ;  /* 0x0000000f4c0f7209 */ /* 0x001fe20007810000 */
[----:B------:R-:W-:Y:S01]  /*5a90*/  IMAD.U32 R76, RZ, RZ, UR10 ;  /* 0x0000000aff4c7e24 */ /* 0x000fe2000f8e00ff */
[----:B------:R-:W-:Y:S01]  /*5aa0*/  ISETP.GT.AND P3, PT, R47, 0x38, PT ;  /* 0x000000382f00780c */ /* 0x000fe20003f64270 */
[----:B------:R-:W-:Y:S01]  /*5ab0*/  WARPGROUP.ARRIVE ;  /* 0x00000000000079c5 */ /* 0x000fe20000000000 */
[C---:B------:R-:W-:Y:S01]  /*5ac0*/  FSETP.NEU.FTZ.AND P2, PT, R15.reuse, -INF , PT ;  /* 0xff8000000f00780b */ /* 0x040fe20003f5d000 */
[----:B------:R-:W-:-:S01]  /*5ad0*/  FFMA.FTZ R76, R15, R76, -8 ;  /* 0xc10000000f4c7423 */ /* 0x000fc2000001004c */
[----:B------:R-:W-:-:S02]  /*5ae0*/  FSEL R40, R40, -INF , P4 ;  /* 0xff80000028287808 */ /* 0x000fc40002000000 */
[----:B------:R-:W-:Y:S01]  /*5af0*/  ISETP.GT.AND P4, PT, R47, 0x39, PT ;  /* 0x000000392f00780c */ /* 0x000fe20003f84270 */
[----:B------:R-:W-:Y:S01]  /*5b00*/  QGMMA.64x96x32.F32.E4M3.E4M3 R88, R140, gdesc[UR4], R88, gsb0 ;  /* 0x016000048c587df3 */ /* 0x000fe20008000858 */
[----:B------:R-:W-:Y:S01]  /*5b10*/  FSEL R76, R76, RZ, P2 ;  /* 0x000000ff4c4c7208 */ /* 0x000fe20001000000 */
[----:B------:R-:W-:Y:S01]  /*5b20*/  UIADD3 UR6, UR11, 0x6, URZ ;  /* 0x000000060b067890 */ /* 0x000fe2000fffe03f */
[----:B------:R-:W-:Y:S01]  /*5b30*/  FSEL R43, R43, -INF , P3 ;  /* 0xff8000002b2b7808 */ /* 0x000fe20001800000 */
[----:B------:R-:W-:Y:S01]  /*5b40*/  UMOV UR7, 0x40000040 ;  /* 0x4000004000077882 */ /* 0x000fe20000000000 */
[----:B------:R-:W-:Y:S01]  /*5b50*/  ISETP.GT.AND P3, PT, R47, 0x40, PT ;  /* 0x000000402f00780c */ /* 0x000fe20003f64270 */
[--C-:B------:R-:W-:Y:S01]  /*5b60*/  FFMA.FTZ R79, R8, UR10, -R76.reuse ;  /* 0x0000000a084f7c23 */ /* 0x100fe2000801084c */
[----:B------:R-:W-:-:S01]  /*5b70*/  FFMA.FTZ R8, R11, UR10, -R76 ;  /* 0x0000000a0b087c23 */ /* 0x000fc2000801084c */
[--C-:B------:R-:W-:Y:S01]  /*5b80*/  FFMA.FTZ R11, R12, UR10, -R76.reuse ;  /* 0x0000000a0c0b7c23 */ /* 0x100fe2000801084c */
[----:B------:R-:W-:-:S01]  /*5b90*/  FFMA.FTZ R12, R51, UR10, -R76 ;  /* 0x0000000a330c7c23 */ /* 0x000fc2000801084c */
[----:B------:R-:W-:Y:S01]  /*5ba0*/  FMNMX.FTZ R51, R13, R80, !PT ;  /* 0x000000500d337209 */ /* 0x000fe20007810000 */
[----:B------:R-:W-:-:S01]  /*5bb0*/  FFMA.FTZ R82, R20, UR10, -R76 ;  /* 0x0000000a14527c23 */ /* 0x000fc2000801084c */
[----:B------:R-:W-:Y:S01]  /*5bc0*/  FSEL R44, R44, -INF , P4 ;  /* 0xff8000002c2c7808 */ /* 0x000fe20002000000 */
[----:B------:R-:W-:-:S01]  /*5bd0*/  FFMA.FTZ R50, R50, UR10, -R76 ;  /* 0x0000000a32327c23 */ /* 0x000fc2000801084c */
[----:B------:R-:W-:Y:S01]  /*5be0*/  FMNMX.FTZ R20, R14, R51, !PT ;  /* 0x000000330e147209 */ /* 0x000fe20007810000 */
[----:B------:R-:W-:Y:S01]  /*5bf0*/  MUFU.EX2 R79, R79 ;  /* 0x0000004f004f7308 */ /* 0x000fe20000000800 */
[----:B------:R-:W-:Y:S01]  /*5c00*/  ISETP.GT.AND P4, PT, R47, 0x41, PT ;  /* 0x000000412f00780c */ /* 0x000fe20003f84270 */
[--C-:B------:R-:W-:Y:S01]  /*5c10*/  FFMA.FTZ R4, R4, UR10, -R76.reuse ;  /* 0x0000000a04047c23 */ /* 0x100fe2000801084c */
[----:B------:R-:W-:Y:S01]  /*5c20*/  FMNMX.FTZ R81, R21, R20, !PT ;  /* 0x0000001415517209 */ /* 0x000fe20007810000 */
[--C-:B------:R-:W-:Y:S01]  /*5c30*/  FFMA.FTZ R20, R25, UR10, -R76.reuse ;  /* 0x0000000a19147c23 */ /* 0x100fe2000801084c */
[----:B------:R-:W-:Y:S01]  /*5c40*/  FSEL R46, R46, -INF , P3 ;  /* 0xff8000002e2e7808 */ /* 0x000fe20001800000 */
[--C-:B------:R-:W-:Y:S01]  /*5c50*/  FFMA.FTZ R45, R45, UR10, -R76.reuse ;  /* 0x0000000a2d2d7c23 */ /* 0x100fe2000801084c */
[----:B------:R-:W-:Y:S01]  /*5c60*/  FMNMX.FTZ R80, R24, R81, !PT ;  /* 0x0000005118507209 */ /* 0x000fe20007810000 */
[----:B------:R0:W-:Y:S01]  /*5c70*/  MUFU.EX2 R51, R82 ;  /* 0x0000005200337308 */ /* 0x0001e20000000800 */
[----:B------:R-:W-:Y:S01]  /*5c80*/  ISETP.GT.AND P3, PT, R47, 0x48, PT ;  /* 0x000000482f00780c */ /* 0x000fe20003f64270 */
[--C-:B------:R-:W-:Y:S01]  /*5c90*/  FFMA.FTZ R7, R7, UR10, -R76.reuse ;  /* 0x0000000a07077c23 */ /* 0x100fe2000801084c */
[----:B------:R-:W-:Y:S01]  /*5ca0*/  FMNMX.FTZ R25, R27, R80, !PT ;  /* 0x000000501b197209 */ /* 0x000fe20007810000 */
[----:B------:R-:W-:Y:S01]  /*5cb0*/  FFMA.FTZ R52, R52, UR10, -R76 ;  /* 0x0000000a34347c23 */ /* 0x000fe2000801084c */
[----:B------:R-:W-:-:S02]  /*5cc0*/  FSEL R48, R48, -INF , P4 ;  /* 0xff80000030307808 */ /* 0x000fc40002000000 */
[----:B------:R-:W-:Y:S01]  /*5cd0*/  ISETP.GT.AND P4, PT, R47, 0x49, PT ;  /* 0x000000492f00780c */ /* 0x000fe20003f84270 */
[----:B------:R-:W-:Y:S01]  /*5ce0*/  MUFU.EX2 R50, R50 ;  /* 0x0000003200327308 */ /* 0x000fe20000000800 */
[----:B0-----:R-:W-:-:S01]  /*5cf0*/  FFMA.FTZ R82, R26, UR10, -R76 ;  /* 0x0000000a1a527c23 */ /* 0x001fc2000801084c */
[----:B------:R-:W-:Y:S02]  /*5d00*/  FMNMX.FTZ R26, R28, R25, !PT ;  /* 0x000000191c1a7209 */ /* 0x000fe40007810000 */
[----:B------:R-:W-:Y:S02]  /*5d10*/  FSEL R62, R62, -INF , P3 ;  /* 0xff8000003e3e7808 */ /* 0x000fe40001800000 */
[----:B------:R-:W-:Y:S01]  /*5d20*/  FMNMX.FTZ R81, R31, R26, !PT ;  /* 0x0000001a1f517209 */ /* 0x000fe20007810000 */
[----:B------:R-:W-:-:S01]  /*5d30*/  FFMA.FTZ R26, R29, UR10, -R76 ;  /* 0x0000000a1d1a7c23 */ /* 0x000fc2000801084c */
[----:B------:R0:W-:Y:S01]  /*5d40*/  MUFU.EX2 R25, R82 ;  /* 0x0000005200197308 */ /* 0x0001e20000000800 */
[----:B------:R-:W-:-:S02]  /*5d50*/  ISETP.GT.AND P3, PT, R47, 0x50, PT ;  /* 0x000000502f00780c */ /* 0x000fc40003f64270 */
[----:B------:R-:W-:Y:S02]  /*5d60*/  FMNMX.FTZ R80, R32, R81, !PT ;  /* 0x0000005120507209 */ /* 0x000fe40007810000 */
[----:B-1----:R-:W-:Y:S02]  /*5d70*/  FSEL R64, R64, -INF , P4 ;  /* 0xff80000040407808 */ /* 0x002fe40002000000 */
[----:B------:R-:W-:Y:S01]  /*5d80*/  FMNMX.FTZ R29, R35, R80, !PT ;  /* 0x00000050231d7209 */ /* 0x000fe20007810000 */
[----:B------:R-:W-:Y:S01]  /*5d90*/  MUFU.EX2 R8, R8 ;  /* 0x0000000800087308 */ /* 0x000fe20000000800 */
[----:B0-----:R-:W-:-:S01]  /*5da0*/  FFMA.FTZ R82, R30, UR10, -R76 ;  /* 0x0000000a1e527c23 */ /* 0x001fc2000801084c */
[----:B------:R-:W-:Y:S02]  /*5db0*/  ISETP.GT.AND P4, PT, R47, 0x51, PT ;  /* 0x000000512f00780c */ /* 0x000fe40003f84270 */
[----:B------:R-:W-:Y:S02]  /*5dc0*/  FMNMX.FTZ R30, R36, R29, !PT ;  /* 0x0000001d241e7209 */ /* 0x000fe40007810000 */
[----:B------:R-:W-:-:S02]  /*5dd0*/  FSEL R66, R66, -INF , P3 ;  /* 0xff80000042427808 */ /* 0x000fc40001800000 */
[----:B------:R-:W-:Y:S01]  /*5de0*/  FMNMX.FTZ R81, R39, R30, !PT ;  /* 0x0000001e27517209 */ /* 0x000fe20007810000 */
[--C-:B------:R-:W-:Y:S01]  /*5df0*/  FFMA.FTZ R30, R33, UR10, -R76.reuse ;  /* 0x0000000a211e7c23 */ /* 0x100fe2000801084c */
[----:B------:R-:W-:Y:S01]  /*5e00*/  ISETP.GT.AND P3, PT, R47, 0x58, PT ;  /* 0x000000582f00780c */ /* 0x000fe20003f64270 */
[----:B------:R0:W-:Y:S01]  /*5e10*/  MUFU.EX2 R29, R82 ;  /* 0x00000052001d7308 */ /* 0x0001e20000000800 */
[----:B------:R-:W-:Y:S02]  /*5e20*/  FMNMX.FTZ R80, R40, R81, !PT ;  /* 0x0000005128507209 */ /* 0x000fe40007810000 */
[----:B------:R-:W-:Y:S02]  /*5e30*/  FSEL R67, R67, -INF , P4 ;  /* 0xff80000043437808 */ /* 0x000fe40002000000 */
[----:B------:R-:W-:Y:S01]  /*5e40*/  FMNMX.FTZ R33, R43, R80, !PT ;  /* 0x000000502b217209 */ /* 0x000fe20007810000 */
[--C-:B------:R-:W-:Y:S01]  /*5e50*/  FFMA.FTZ R80, R34, UR10, -R76.reuse ;  /* 0x0000000a22507c23 */ /* 0x100fe2000801084c */
[----:B------:R-:W-:-:S01]  /*5e60*/  FFMA.FTZ R34, R37, UR10, -R76 ;  /* 0x0000000a25227c23 */ /* 0x000fc2000801084c */
[--C-:B------:R-:W-:Y:S01]  /*5e70*/  FFMA.FTZ R37, R38, UR10, -R76.reuse ;  /* 0x0000000a26257c23 */ /* 0x100fe2000801084c */
[----:B------:R-:W-:Y:S01]  /*5e80*/  FMNMX.FTZ R81, R44, R33, !PT ;  /* 0x000000212c517209 */ /* 0x000fe20007810000 */
[----:B0-----:R-:W-:Y:S01]  /*5e90*/  FFMA.FTZ R82, R41, UR10, -R76 ;  /* 0x0000000a29527c23 */ /* 0x001fe2000801084c */
[----:B------:R-:W-:Y:S01]  /*5ea0*/  ISETP.GT.AND P4, PT, R47, 0x59, PT ;  /* 0x000000592f00780c */ /* 0x000fe20003f84270 */
[----:B------:R0:W-:Y:S01]  /*5eb0*/  MUFU.EX2 R33, R80 ;  /* 0x0000005000217308 */ /* 0x0001e20000000800 */
[----:B------:R-:W-:-:S02]  /*5ec0*/  FMNMX.FTZ R81, R46, R81, !PT ;  /* 0x000000512e517209 */ /* 0x000fc40007810000 */
[----:B--2---:R-:W-:Y:S02]  /*5ed0*/  FSEL R68, R68, -INF , P3 ;  /* 0xff80000044447808 */ /* 0x004fe40001800000 */
[----:B------:R-:W-:Y:S02]  /*5ee0*/  FMNMX.FTZ R81, R48, R81, !PT ;  /* 0x0000005130517209 */ /* 0x000fe40007810000 */
[----:B------:R-:W-:Y:S01]  /*5ef0*/  ISETP.GT.AND P3, PT, R47, 0x60, PT ;  /* 0x000000602f00780c */ /* 0x000fe20003f64270 */
[----:B------:R-:W-:Y:S01]  /*5f00*/  MUFU.EX2 R11, R11 ;  /* 0x0000000b000b7308 */ /* 0x000fe20000000800 */
[----:B------:R-:W-:Y:S02]  /*5f10*/  FMNMX.FTZ R81, R62, R81, !PT ;  /* 0x000000513e517209 */ /* 0x000fe40007810000 */
[----:B------:R-:W-:Y:S02]  /*5f20*/  FSEL R69, R69, -INF , P4 ;  /* 0xff80000045457808 */ /* 0x000fe40002000000 */
[----:B------:R-:W-:-:S02]  /*5f30*/  FMNMX.FTZ R81, R64, R81, !PT ;  /* 0x0000005140517209 */ /* 0x000fc40007810000 */
[----:B------:R-:W-:Y:S01]  /*5f40*/  ISETP.GT.AND P4, PT, R47, 0x61, PT ;  /* 0x000000612f00780c */ /* 0x000fe20003f84270 */
[----:B------:R-:W-:Y:S01]  /*5f50*/  MUFU.EX2 R12, R12 ;  /* 0x0000000c000c7308 */ /* 0x000fe20000000800 */
[----:B------:R-:W-:Y:S02]  /*5f60*/  FMNMX.FTZ R38, R66, R81, !PT ;  /* 0x0000005142267209 */ /* 0x000fe40007810000 */
[----:B---3--:R-:W-:Y:S02]  /*5f70*/  FSEL R70, R70, -INF , P3 ;  /* 0xff80000046467808 */ /* 0x008fe40001800000 */
[----:B------:R-:W-:Y:S02]  /*5f80*/  FMNMX.FTZ R41, R67, R38, !PT ;  /* 0x0000002643297209 */ /* 0x000fe40007810000 */
[----:B------:R-:W-:Y:S01]  /*5f90*/  ISETP.GT.AND P3, PT, R47, 0x68, PT ;  /* 0x000000682f00780c */ /* 0x000fe20003f64270 */
[----:B------:R1:W-:Y:S01]  /*5fa0*/  MUFU.EX2 R38, R82 ;  /* 0x0000005200267308 */ /* 0x0003e20000000800 */
[----:B0-----:R-:W-:Y:S01]  /*5fb0*/  FMNMX.FTZ R80, R68, R41, !PT ;  /* 0x0000002944507209 */ /* 0x001fe20007810000 */
[----:B------:R-:W-:Y:S01]  /*5fc0*/  FFMA.FTZ R41, R42, UR10, -R76 ;  /* 0x0000000a2a297c23 */ /* 0x000fe2000801084c */
[----:B----4-:R-:W-:-:S02]  /*5fd0*/  FSEL R71, R71, -INF , P4 ;  /* 0xff80000047477808 */ /* 0x010fc40002000000 */
[----:B------:R-:W-:Y:S02]  /*5fe0*/  FMNMX.FTZ R81, R69, R80, !PT ;  /* 0x0000005045517209 */ /* 0x000fe40007810000 */
[----:B------:R-:W-:Y:S01]  /*5ff0*/  ISETP.GT.AND P4, PT, R47, 0x69, PT ;  /* 0x000000692f00780c */ /* 0x000fe20003f84270 */
[----:B------:R-:W-:Y:S01]  /*6000*/  MUFU.EX2 R20, R20 ;  /* 0x0000001400147308 */ /* 0x000fe20000000800 */
[----:B------:R-:W-:Y:S02]  /*6010*/  FMNMX.FTZ R42, R70, R81, !PT ;  /* 0x00000051462a7209 */ /* 0x000fe40007810000 */
[----:B-----5:R-:W-:Y:S02]  /*6020*/  FSEL R72, R72, -INF , P3 ;  /* 0xff80000048487808 */ /* 0x020fe40001800000 */
[----:B------:R-:W-:Y:S02]  /*6030*/  FMNMX.FTZ R81, R71, R42, !PT ;  /* 0x0000002a47517209 */ /* 0x000fe40007810000 */
[----:B------:R-:W-:Y:S01]  /*6040*/  ISETP.GT.AND P3, PT, R47, 0x70, PT ;  /* 0x000000702f00780c */ /* 0x000fe20003f64270 */
[----:B------:R-:W-:Y:S01]  /*6050*/  MUFU.EX2 R26, R26 ;  /* 0x0000001a001a7308 */ /* 0x000fe20000000800 */
[----:B------:R-:W-:Y:S01]  /*6060*/  FSEL R73, R73, -INF , P4 ;  /* 0xff80000049497808 */ /* 0x000fe20002000000 */
[----:B------:R-:W-:-:S02]  /*6070*/  WARPGROUP.DEPBAR.LE gsb0, 0x0 ;  /* 0x00008000000079c5 */ /* 0x000fc40000010000 */
[----:B------:R-:W-:Y:S01]  /*6080*/  FMNMX.FTZ R42, R72, R81, !PT ;  /* 0x00000051482a7209 */ /* 0x000fe20007810000 */
[----:B------:R-:W-:Y:S01]  /*6090*/  WARPGROUP.ARRIVE ;  /* 0x00000000000079c5 */ /* 0x000fe20000000000 */
[----:B------:R-:W-:Y:S02]  /*60a0*/  ISETP.GT.AND P4, PT, R47, 0x71, PT ;  /* 0x000000712f00780c */ /* 0x000fe40003f84270 */
[----:B------:R-:W-:Y:S01]  /*60b0*/  FSEL R74, R74, -INF , P3 ;  /* 0xff8000004a4a7808 */ /* 0x000fe20001800000 */
[----:B------:R-:W-:Y:S01]  /*60c0*/  MUFU.EX2 R30, R30 ;  /* 0x0000001e001e7308 */ /* 0x000fe20000000800 */
[----:B------:R-:W-:Y:S01]  /*60d0*/  FMNMX.FTZ R81, R73, R42, !PT ;  /* 0x0000002a49517209 */ /* 0x000fe20007810000 */
[----:B------:R-:W-:Y:S01]  /*60e0*/  QGMMA.64x96x32.F32.E4M3.E4M3 R88, R136, gdesc[UR4], R88, gsb0 ;  /* 0x0160000488587df3 */ /* 0x000fe20008000858 */
[----:B------:R-:W-:Y:S02]  /*60f0*/  ISETP.GT.AND P3, PT, R47, 0x78, PT ;  /* 0x000000782f00780c */ /* 0x000fe40003f64270 */
[----:B------:R-:W-:-:S02]  /*6100*/  FSEL R75, R75, -INF , P4 ;  /* 0xff8000004b4b7808 */ /* 0x000fc40002000000 */
[----:B------:R-:W-:Y:S01]  /*6110*/  FMNMX.FTZ R42, R74, R81, !PT ;  /* 0x000000514a2a7209 */ /* 0x000fe20007810000 */
[----:B------:R-:W-:Y:S01]  /*6120*/  MUFU.EX2 R34, R34 ;  /* 0x0000002200227308 */ /* 0x000fe20000000800 */
[----:B------:R-:W-:Y:S02]  /*6130*/  ISETP.GT.AND P4, PT, R47, 0x79, PT ;  /* 0x000000792f00780c */ /* 0x000fe40003f84270 */
[----:B------:R-:W-:Y:S02]  /*6140*/  FSEL R77, R77, -INF , P3 ;  /* 0xff8000004d4d7808 */ /* 0x000fe40001800000 */
[----:B------:R-:W-:Y:S02]  /*6150*/  FMNMX.FTZ R42, R75, R42, !PT ;  /* 0x0000002a4b2a7209 */ /* 0x000fe40007810000 */
[----:B------:R-:W-:Y:S01]  /*6160*/  FSEL R78, R78, -INF , P4 ;  /* 0xff8000004e4e7808 */ /* 0x000fe20002000000 */
        /* <DEDUP_REMOVED lines=11> */
[----:B------:R-:W-:-:S01]  /*6220*/  FFMA.FTZ R60, R61, UR10, -R76 ;  /* 0x0000000a3d3c7c23 */ /* 0x000fc2000801084c */
[----:B------:R-:W-:-:S02]  /*6230*/  IMAD.U32 R61, RZ, RZ, UR10 ;  /* 0x0000000aff3d7e24 */ /* 0x000fc4000f8e00ff */
[----:B------:R-:W-:-:S01]  /*6240*/  FFMA.FTZ R55, R59, UR10, -R76 ;  /* 0x0000000a3b377c23 */ /* 0x000fc2000801084c */
[--C-:B------:R-:W-:Y:S01]  /*6250*/  FFMA.FTZ R59, R63, UR10, -R76.reuse ;  /* 0x0000000a3f3b7c23 */ /* 0x100fe2000801084c */
[----:B------:R-:W-:Y:S08]  /*6260*/  MUFU.EX2 R41, R41 ;  /* 0x0000002900297308 */ /* 0x000ff00000000800 */
[----:B------:R-:W-:Y:S08]  /*6270*/  MUFU.EX2 R4, R4 ;  /* 0x0000000400047308 */ /* 0x000ff00000000800 */
[----:B------:R-:W-:Y:S01]  /*6280*/  MUFU.EX2 R45, R45 ;  /* 0x0000002d002d7308 */ /* 0x000fe20000000800 */
[----:B0-----:R-:W-:Y:S01]  /*6290*/  FMNMX.FTZ R81, R80, R81, !PT ;  /* 0x0000005150517209 */ /* 0x001fe20007810000 */
[--C-:B------:R-:W-:Y:S01]  /*62a0*/  FFMA.FTZ R80, R58, UR10, -R76.reuse ;  /* 0x0000000a3a507c23 */ /* 0x100fe2000801084c */
[----:B------:R-:W-:-:S03]  /*62b0*/  FFMA.FTZ R76, R65, UR10, -R76 ;  /* 0x0000000a414c7c23 */ /* 0x000fc6000801084c */
[----:B-1----:R-:W0:Y:S02]  /*62c0*/  SHFL.BFLY PT, R82, R81, 0x1, 0x1f ;  /* 0x0c201f0051527f89 */ /* 0x002e2400000e0000 */
[----:B------:R-:W-:Y:S08]  /*62d0*/  MUFU.EX2 R7, R7 ;  /* 0x0000000700077308 */ /* 0x000ff00000000800 */
[----:B------:R-:W-:Y:S08]  /*62e0*/  MUFU.EX2 R42, R42 ;  /* 0x0000002a002a7308 */ /* 0x000ff00000000800 */
[----:B------:R-:W-:Y:S01]  /*62f0*/  MUFU.EX2 R47, R47 ;  /* 0x0000002f002f7308 */ /* 0x000fe20000000800 */
[----:B0-----:R-:W-:-:S07]  /*6300*/  FMNMX.FTZ R58, R81, R82, !PT ;  /* 0x00000052513a7209 */ /* 0x001fce0007810000 */
[----:B------:R-:W-:Y:S01]  /*6310*/  MUFU.EX2 R52, R52 ;  /* 0x0000003400347308 */ /* 0x000fe20000000800 */
[----:B------:R-:W-:Y:S02]  /*6320*/  FSEL R82, R15, RZ, P2 ;  /* 0x000000ff0f527208 */ /* 0x000fe40001000000 */
[C---:B------:R-:W-:Y:S01]  /*6330*/  FSETP.NEU.FTZ.AND P2, PT, R58.reuse, -INF , PT ;  /* 0xff8000003a00780b */ /* 0x040fe20003f5d000 */
[----:B------:R-:W-:-:S02]  /*6340*/  FFMA.FTZ R61, R58, R61, -8 ;  /* 0xc10000003a3d7423 */ /* 0x000fc4000001003d */
[----:B------:R-:W-:Y:S01]  /*6350*/  FADD.FTZ R82, -R82, R5 ;  /* 0x0000000552527221 */ /* 0x000fe20000010100 */
[----:B------:R-:W-:Y:S01]  /*6360*/  FSEL R63, R58, RZ, P2 ;  /* 0x000000ff3a3f7208 */ /* 0x000fe20001000000 */
[----:B------:R-:W-:Y:S01]  /*6370*/  MUFU.EX2 R49, R49 ;  /* 0x0000003100317308 */ /* 0x000fe20000000800 */
[----:B------:R-:W-:Y:S01]  /*6380*/  FSEL R61, R61, RZ, P2 ;  /* 0x000000ff3d3d7208 */ /* 0x000fe20001000000 */
[----:B------:R-:W-:-:S02]  /*6390*/  FMUL.FTZ R5, R82, UR10 ;  /* 0x0000000a52057c20 */ /* 0x000fc40008410000 */
[----:B------:R-:W-:-:S02]  /*63a0*/  FADD.FTZ R63, -R63, R6 ;  /* 0x000000063f3f7221 */ /* 0x000fc40000010100 */
[--C-:B------:R-:W-:Y:S01]  /*63b0*/  FFMA.FTZ R9, R9, UR10, -R61.reuse ;  /* 0x0000000a09097c23 */ /* 0x100fe2000801083d */
[----:B------:R-:W-:-:S01]  /*63c0*/  FFMA.FTZ R10, R10, UR10, -R61 ;  /* 0x0000000a0a0a7c23 */ /* 0x000fc2000801083d */
        /* <DEDUP_REMOVED lines=26> */
[----:B------:R-:W-:-:S01]  /*6570*/  FADD.FTZ R48, R8, R81 ;  /* 0x0000005108307221 */ /* 0x000fc20000010000 */
[--C-:B------:R-:W-:Y:S01]  /*6580*/  FFMA.FTZ R71, R71, UR10, -R61.reuse ;  /* 0x0000000a47477c23 */ /* 0x100fe2000801083d */
[----:B------:R-:W-:-:S01]  /*6590*/  FFMA.FTZ R73, R73, UR10, -R61 ;  /* 0x0000000a49497c23 */ /* 0x000fc2000801083d */
[----:B------:R-:W-:Y:S01]  /*65a0*/  FFMA.FTZ R75, R75, UR10, -R61 ;  /* 0x0000000a4b4b7c23 */ /* 0x000fe2000801083d */
[----:B------:R-:W-:-:S01]  /*65b0*/  FADD.FTZ R81, R11, R48 ;  /* 0x000000300b517221 */ /* 0x000fc20000010000 */
[----:B------:R-:W-:Y:S01]  /*65c0*/  FFMA.FTZ R48, R66, UR10, -R61 ;  /* 0x0000000a42307c23 */ /* 0x000fe2000801083d */
[----:B------:R-:W-:-:S02]  /*65d0*/  WARPGROUP.DEPBAR.LE gsb0, 0x0 ;  /* 0x00008000000079c5 */ /* 0x000fc40000010000 */
[----:B------:R-:W2:Y:S01]  /*65e0*/  MUFU.EX2 R13, R13 ;  /* 0x0000000d000d7308 */ /* 0x000ea20000000800 */
[----:B-1----:R-:W-:-:S01]  /*65f0*/  FFMA.FTZ R3, R82, R2, R9 ;  /* 0x0000000252037223 */ /* 0x002fc20000010009 */
[----:B------:R-:W-:-:S04]  /*6600*/  FADD.FTZ R62, R12, R81 ;  /* 0x000000510c3e7221 */ /* 0x000fc80000010000 */
[----:B------:R-:W-:Y:S02]  /*6610*/  FADD.FTZ R81, R51, R62 ;  /* 0x0000003e33517221 */ /* 0x000fe40000010000 */
[----:B------:R-:W1:Y:S01]  /*6620*/  MUFU.EX2 R14, R14 ;  /* 0x0000000e000e7308 */ /* 0x000e620000000800 */
[----:B0-----:R-:W-:-:S01]  /*6630*/  FADD.FTZ R2, R10, R3 ;  /* 0x000000030a027221 */ /* 0x001fc20000010000 */
[----:B------:R-:W-:-:S04]  /*6640*/  FADD.FTZ R62, R20, R81 ;  /* 0x00000051143e7221 */ /* 0x000fc80000010000 */
[----:B------:R-:W-:Y:S01]  /*6650*/  FADD.FTZ R81, R25, R62 ;  /* 0x0000003e19517221 */ /* 0x000fe20000010000 */
[----:B------:R-:W-:-:S01]  /*6660*/  FFMA.FTZ R62, R68, UR10, -R61 ;  /* 0x0000000a443e7c23 */ /* 0x000fc2000801083d */
        /* <DEDUP_REMOVED lines=16> */
[----:B------:R1:W-:Y:S01]  /*6770*/  MUFU.EX2 R6, R65 ;  /* 0x0000004100067308 */ /* 0x0003e20000000800 */
[----:B0-----:R-:W-:-:S07]  /*6780*/  FADD.FTZ R3, R35, R2 ;  /* 0x0000000223037221 */ /* 0x001fce0000010000 */
[----:B------:R-:W0:Y:S01]  /*6790*/  MUFU.EX2 R39, R39 ;  /* 0x0000002700277308 */ /* 0x000e220000000800 */
[----:B-1----:R-:W-:-:S01]  /*67a0*/  FFMA.FTZ R65, R64, UR10, -R61 ;  /* 0x0000000a40417c23 */ /* 0x002fc2000801083d */
[----:B------:R-:W-:Y:S01]  /*67b0*/  FADD.FTZ R64, R26, R81 ;  /* 0x000000511a407221 */ /* 0x000fe20000010000 */
[----:B--2---:R-:W-:-:S03]  /*67c0*/  FADD.FTZ R2, R36, R3 ;  /* 0x0000000324027221 */ /* 0x004fc60000010000 */
[----:B------:R-:W-:Y:S02]  /*67d0*/  FADD.FTZ R81, R29, R64 ;  /* 0x000000401d517221 */ /* 0x000fe40000010000 */
[----:B------:R-:W1:Y:S02]  /*67e0*/  MUFU.EX2 R40, R40 ;  /* 0x0000002800287308 */ /* 0x000e640000000800 */
[----:B------:R-:W-:-:S04]  /*67f0*/  FADD.FTZ R64, R30, R81 ;  /* 0x000000511e407221 */ /* 0x000fc80000010000 */
[----:B------:R-:W-:Y:S01]  /*6800*/  FADD.FTZ R81, R33, R64 ;  /* 0x0000004021517221 */ /* 0x000fe20000010000 */
[----:B------:R-:W-:-:S01]  /*6810*/  FFMA.FTZ R64, R70, UR10, -R61 ;  /* 0x0000000a46407c23 */ /* 0x000fc2000801083d */
[----:B------:R-:W2:Y:S01]  /*6820*/  MUFU.EX2 R43, R43 ;  /* 0x0000002b002b7308 */ /* 0x000ea20000000800 */
[----:B0-----:R-:W-:-:S01]  /*6830*/  FADD.FTZ R3, R39, R2 ;  /* 0x0000000227037221 */ /* 0x001fc20000010000 */
[----:B------:R-:W-:-:S04]  /*6840*/  FADD.FTZ R66, R34, R81 ;  /* 0x0000005122427221 */ /* 0x000fc80000010000 */
[----:B------:R-:W-:Y:S02]  /*6850*/  FADD.FTZ R81, R37, R66 ;  /* 0x0000004225517221 */ /* 0x000fe40000010000 */
[----:B------:R-:W0:Y:S01]  /*6860*/  MUFU.EX2 R44, R44 ;  /* 0x0000002c002c7308 */ /* 0x000e220000000800 */
[----:B-1----:R-:W-:-:S01]  /*6870*/  FADD.FTZ R3, R40, R3 ;  /* 0x0000000328037221 */ /* 0x002fc20000010000 */
[----:B------:R-:W-:-:S03]  /*6880*/  FADD.FTZ R2, R38, R81 ;  /* 0x0000005126027221 */ /* 0x000fc60000010000 */
[----:B------:R-:W-:Y:S01]  /*6890*/  FADD.FTZ R66, R6, R3 ;  /* 0x0000000306427221 */ /* 0x000fe20000010000 */
[----:B------:R-:W-:-:S02]  /*68a0*/  FADD.FTZ R3, R41, R2 ;  /* 0x0000000229037221 */ /* 0x000fc40000010000 */
[----:B------:R-:W1:Y:S01]  /*68b0*/  MUFU.EX2 R63, R63 ;  /* 0x0000003f003f7308 */ /* 0x000e620000000800 */
[----:B--2---:R-:W-:-:S01]  /*68c0*/  FADD.FTZ R81, R43, R66 ;  /* 0x000000422b517221 */ /* 0x004fc20000010000 */
[----:B------:R-:W-:Y:S01]  /*68d0*/  FADD.FTZ R2, R4, R3 ;  /* 0x0000000304027221 */ /* 0x000fe20000010000 */
[----:B------:R-:W-:-:S03]  /*68e0*/  FFMA.FTZ R66, R72, UR10, -R61 ;  /* 0x0000000a48427c23 */ /* 0x000fc6000801083d */
        /* <DEDUP_REMOVED lines=8> */
[----:B------:R-:W-:-:S03]  /*6970*/  FFMA.FTZ R68, R74, UR10, -R61 ;  /* 0x0000000a4a447c23 */ /* 0x000fc6000801083d */
[----:B------:R-:W-:Y:S02]  /*6980*/  FADD.FTZ R70, R52, R81 ;  /* 0x0000005134467221 */ /* 0x000fe40000010000 */
[----:B------:R-:W1:Y:S01]  /*6990*/  MUFU.EX2 R48, R48 ;  /* 0x0000003000307308 */ /* 0x000e620000000800 */
[----:B--2---:R-:W-:-:S01]  /*69a0*/  FADD.FTZ R2, R46, R3 ;  /* 0x000000032e027221 */ /* 0x004fc20000010000 */
[----:B------:R-:W-:Y:S01]  /*69b0*/  FADD.FTZ R81, R49, R70 ;  /* 0x0000004631517221 */ /* 0x000fe20000010000 */
[----:B------:R-:W-:-:S01]  /*69c0*/  FFMA.FTZ R70, R77, UR10, -R61 ;  /* 0x0000000a4d467c23 */ /* 0x000fc2000801083d */
[----:B------:R-:W-:-:S04]  /*69d0*/  FFMA.FTZ R61, R78, UR10, -R61 ;  /* 0x0000000a4e3d7c23 */ /* 0x000fc8000801083d */
        /* <DEDUP_REMOVED lines=12> */
[----:B------:R-:W-:-:S04]  /*6aa0*/  IMAD.U32 R2, RZ, RZ, UR22 ;  /* 0x00000016ff027e24 */ /* 0x000fc8000f8e00ff */
[----:B------:R-:W-:Y:S02]  /*6ab0*/  @!P1 VIADD R2, R2, 0x19c40 ;  /* 0x00019c4002029836 */ /* 0x000fe40000000000 */
[----:B------:R-:W2:Y:S01]  /*6ac0*/  MUFU.EX2 R56, R56 ;  /* 0x0000003800387308 */ /* 0x000ea20000000800 */
[----:B0-----:R-:W-:-:S02]  /*6ad0*/  FADD.FTZ R77, R53, R72 ;  /* 0x00000048354d7221 */ /* 0x001fc40000010000 */
[----:B------:R-:W-:-:S04]  /*6ae0*/  @!P1 PRMT R2, RZ, 0x654, R2 ;  /* 0x00000654ff029816 */ /* 0x000fc80000000002 */
[----:B------:R0:W-:Y:S01]  /*6af0*/  @!P1 SYNCS.ARRIVE.TRANS64.RED.A1T0 RZ, [R2+URZ], RZ ;  /* 0x000000ff02ff99a7 */ /* 0x0001e2000810043f */
        /* <DEDUP_REMOVED lines=30> */
.L_x_9653:
[----:B------:R-:W-:Y:S01]  /*6ce0*/  UISETP.GT.AND UP0, UPT, UR18, UR17, UPT ;  /* 0x000000111200728c */ /* 0x000fe2000bf04270 */
[----:B------:R-:W-:Y:S01]  /*6cf0*/  F2FP.SATFINITE.E4M3.F32.PACK_AB_MERGE_C R6, R43, R6, RZ ;  /* 0x000000062b06723e */ /* 0x000fe200048070ff */
[----:B------:R-:W-:Y:S01]  /*6d00*/  UIADD3 UR6, UR14, 0x19c60, URZ ;  /* 0x00019c600e067890 */ /* 0x000fe2000fffe03f */
[----:B------:R-:W-:Y:S01]  /*6d10*/  F2FP.SATFINITE.E4M3.F32.PACK_AB_MERGE_C R8, R11, R8, RZ ;  /* 0x000000080b08723e */ /* 0x000fe200048070ff */
[----:B------:R-:W-:Y:S01]  /*6d20*/  UIADD3 UR18, UR18, -0x1, URZ ;  /* 0xffffffff12127890 */ /* 0x000fe2000fffe03f */
[----:B------:R-:W-:Y:S01]  /*6d30*/  F2FP.SATFINITE.E4M3.F32.PACK_AB_MERGE_C R13, R14, R13, RZ ;  /* 0x0000000d0e0d723e */ /* 0x000fe200048070ff */
[----:B------:R-:W-:Y:S01]  /*6d40*/  UPRMT UR6, UR43, 0x654, UR6 ;  /* 0x000006542b067896 */ /* 0x000fe20008000006 */
[----:B------:R-:W-:Y:S01]  /*6d50*/  PLOP3.LUT P2, PT, PT, PT, UP0, 0x80, 0x0 ;  /* 0x000000000000781c */ /* 0x000fe20003f4f008 */
        /* <DEDUP_REMOVED lines=83> */
.L_x_9644:
[----:B------:R-:W-:-:S13]  /*7290*/  ISETP.LE.AND P2, PT, RZ, UR18, PT ;  /* 0x00000012ff007c0c */ /* 0x000fda000bf43270 */
[----:B------:R-:W-:Y:S05]  /*72a0*/  @!P2 BRA `(.L_x_9655) ;  /* 0x0000002000f4a947 */ /* 0x000fea0003800000 */
[----:B------:R-:W-:Y:S01]  /*72b0*/  IMAD.MOV.U32 R5, RZ, RZ, R58 ;  /* 0x000000ffff057224 */ /* 0x000fe200078e003a */
[----:B------:R-:W-:Y:S01]  /*72c0*/  UMOV UR19, UR36 ;  /* 0x0000002400137c82 */ /* 0x000fe20008000000 */
[----:B------:R-:W-:Y:S01]  /*72d0*/  IMAD.MOV.U32 R4, RZ, RZ, R15 ;  /* 0x000000ffff047224 */ /* 0x000fe200078e000f */
[----:B------:R-:W-:Y:S01]  /*72e0*/  UMOV UR20, UR37 ;  /* 0x0000002500147c82 */ /* 0x000fe20008000000 */
[----:B------:R-:W-:-:S05]  /*72f0*/  ULDC UR17, c[0x0][0x988] ;  /* 0x0002620000117ab9 */ /* 0x000fca0000000800 */
.L_x_9665:
[----:B------:R-:W-:-:S04]  /*7300*/  UIADD3 UR37, UR20, 0x1, URZ ;  /* 0x0000000114257890 */ /* 0x000fc8000fffe03f */
[----:B------:R-:W-:-:S04]  /*7310*/  UISETP.NE.AND UP0, UPT, UR37, 0x2, UPT ;  /* 0x000000022500788c */ /* 0x000fc8000bf05270 */
[----:B------:R-:W-:Y:S02]  /*7320*/  USEL UR36, URZ, 0x1, UP0 ;  /* 0x000000013f247887 */ /* 0x000fe40008000000 */
[----:B------:R-:W-:Y:S02]  /*7330*/  USEL UR37, UR37, URZ, UP0 ;  /* 0x0000003f25257287 */ /* 0x000fe40008000000 */
[----:B------:R-:W-:Y:S01]  /*7340*/  ULOP3.LUT UR36, UR19, UR36, URZ, 0x3c, !UPT ;  /* 0x0000002413247292 */ /* 0x000fe2000f8e3c3f */
[----:B------:R-:W-:Y:S11]  /*7350*/  @!P0 BRA `(.L_x_9656) ;  /* 0x0000000000048947 */ /* 0x000ff60003800000 */
[----:B------:R-:W-:Y:S01]  /*7360*/  BPT.TRAP 0x1 ;  /* 0x000000040000795c */ /* 0x000fe20000300000 */
.L_x_9656:
[----:B------:R-:W-:Y:S01]  /*7370*/  ULEA UR6, UR37, UR44, 0x3 ;  /* 0x0000002c25067291 */ /* 0x000fe2000f8e183f */
[----:B------:R-:W-:-:S05]  /*7380*/  IMAD.U32 R6, RZ, RZ, UR36 ;  /* 0x00000024ff067e24 */ /* 0x000fca000f8e00ff */
[----:B------:R-:W-:-:S04]  /*7390*/  SHF.L.U32 R6, R6, 0x1f, RZ ;  /* 0x0000001f06067819 */ /* 0x000fc800000006ff */
[----:B------:R0:W1:Y:S01]  /*73a0*/  SYNCS.PHASECHK.TRANS64.TRYWAIT P2, [UR6+0x19c30], R6 ;  /* 0x019c3006ff0075a7 */ /* 0x0000620008040146 */
[----:B------:R-:W-:Y:S05]  /*73b0*/  @!P0 BRA `(.L_x_9657) ;  /* 0x0000000000048947 */ /* 0x000fea0003800000 */
[----:B------:R-:W-:Y:S01]  /*73c0*/  BPT.TRAP 0x1 ;  /* 0x000000040000795c */ /* 0x000fe20000300000 */
.L_x_9657:
[----:B-1----:R-:W-:Y:S05]  /*73d0*/  @P2 BRA `(.L_x_9658) ;  /* 0x0000000000082947 */ /* 0x002fea0003800000 */
[----:B------:R-:W1:Y:S02]  /*73e0*/  SYNCS.PHASECHK.TRANS64.TRYWAIT P2, [UR6+0x19c30], R6 ;  /* 0x019c3006ff0075a7 */ /* 0x000e640008040146 */
[----:B-1----:R-:W-:Y:S05]  /*73f0*/  @!P2 BRA `(.L_x_9659) ;  /* 0x000000980040a947 */ /* 0x002fea0003800000 */
.L_x_9658:
        /* <DEDUP_REMOVED lines=17> */
.L_x_9660:
[----:B------:R-:W-:Y:S01]  /*7510*/  ULEA UR14, UR20, UR44, 0x3 ;  /* 0x0000002c140e7291 */ /* 0x000fe2000f8e183f */
[----:B01----:R-:W-:-:S05]  /*7520*/  IMAD.U32 R6, RZ, RZ, UR19 ;  /* 0x00000013ff067e24 */ /* 0x003fca000f8e00ff */
[----:B------:R-:W-:-:S04]  /*7530*/  SHF.L.U32 R6, R6, 0x1f, RZ ;  /* 0x0000001f06067819 */ /* 0x000fc800000006ff */
[----:B------:R0:W1:Y:S01]  /*7540*/  SYNCS.PHASECHK.TRANS64.TRYWAIT P2, [UR14+0x19c50], R6 ;  /* 0x019c5006ff0075a7 */ /* 0x000062000804014e */
[----:B------:R-:W-:Y:S05]  /*7550*/  @!P0 BRA `(.L_x_9661) ;  /* 0x0000000000048947 */ /* 0x000fea0003800000 */
[----:B------:R-:W-:Y:S01]  /*7560*/  BPT.TRAP 0x1 ;  /* 0x000000040000795c */ /* 0x000fe20000300000 */
.L_x_9661:
        /* <DEDUP_REMOVED lines=63> */
[----:B----4-:R-:W-:Y:S01]  /*7960*/  FMNMX.FTZ R67, R13, R58, !PT ;  /* 0x0000003a0d437209 */ /* 0x010fe20007810000 */
[C---:B------:R-:W-:Y:S01]  /*7970*/  FMUL.FTZ R65, R0.reuse, R74 ;  /* 0x0000004a00417220 */ /* 0x040fe20000410000 */
[----:B------:R-:W-:-:S05]  /*7980*/  FMUL.FTZ R66, R0, R75 ;  /* 0x0000004b00427220 */ /* 0x000fca0000410000 */
        /* <DEDUP_REMOVED lines=8> */
[----:B------:R-:W-:-:S06]  /*7a10*/  FMUL.FTZ R67, R0, R76 ;  /* 0x0000004c00437220 */ /* 0x000fcc0000410000 */
[----:B------:R-:W2:Y:S01]  /*7a20*/  MUFU.TANH R26, R26 ;  /* 0x0000001a001a7308 */ /* 0x000ea20000002400 */
[----:B---3--:R-:W-:-:S07]  /*7a30*/  FMNMX.FTZ R15, R21, R58, !PT ;  /* 0x0000003a150f7209 */ /* 0x008fce0007810000 */
[----:B------:R-:W3:Y:S01]  /*7a40*/  MUFU.TANH R28, R28 ;  /* 0x0000001c001c7308 */ /* 0x000ee20000002400 */
[----:B----4-:R-:W-:Y:S01]  /*7a50*/  FMNMX.FTZ R69, R25, R68, !PT ;  /* 0x0000004419457209 */ /* 0x010fe20007810000 */
[----:B------:R-:W-:-:S06]  /*7a60*/  FMUL.FTZ R68, R0, R77 ;  /* 0x0000004d00447220 */ /* 0x000fcc0000410000 */
[----:B------:R-:W4:Y:S01]  /*7a70*/  MUFU.TANH R27, R27 ;  /* 0x0000001b001b7308 */ /* 0x000f220000002400 */
[----:B--2---:R-:W-:-:S07]  /*7a80*/  FMNMX.FTZ R58, R26, R15, !PT ;  /* 0x0000000f1a3a7209 */ /* 0x004fce0007810000 */
[----:B------:R-:W2:Y:S01]  /*7a90*/  MUFU.TANH R29, R29 ;  /* 0x0000001d001d7308 */ /* 0x000ea20000002400 */
[----:B---3--:R-:W-:-:S07]  /*7aa0*/  FMNMX.FTZ R70, R28, R69, !PT ;  /* 0x000000451c467209 */ /* 0x008fce0007810000 */
[----:B------:R-:W3:Y:S01]  /*7ab0*/  MUFU.TANH R30, R30 ;  /* 0x0000001e001e7308 */ /* 0x000ee20000002400 */
[----:B----4-:R-:W-:-:S07]  /*7ac0*/  FMNMX.FTZ R15, R27, R58, !PT ;  /* 0x0000003a1b0f7209 */ /* 0x010fce0007810000 */
[----:B------:R-:W4:Y:S01]  /*7ad0*/  MUFU.TANH R32, R32 ;  /* 0x0000002000207308 */ /* 0x000f220000002400 */
[----:B--2---:R-:W-:-:S07]  /*7ae0*/  FMNMX.FTZ R69, R29, R70, !PT ;  /* 0x000000461d457209 */ /* 0x004fce0007810000 */
        /* <DEDUP_REMOVED lines=8> */
[----:B---3--:R-:W-:Y:S01]  /*7b70*/  FMNMX.FTZ R71, R33, R70, !PT ;  /* 0x0000004621477209 */ /* 0x008fe20007810000 */
[----:B------:R-:W-:-:S06]  /*7b80*/  FMUL.FTZ R70, R0, R79 ;  /* 0x0000004f00467220 */ /* 0x000fcc0000410000 */
[----:B------:R-:W3:Y:S01]  /*7b90*/  MUFU.TANH R35, R35 ;  /* 0x0000002300237308 */ /* 0x000ee20000002400 */
[----:B----4-:R-:W-:-:S07]  /*7ba0*/  FMNMX.FTZ R58, R34, R15, !PT ;  /* 0x0000000f223a7209 */ /* 0x010fce0007810000 */
        /* <DEDUP_REMOVED lines=89> */
[----:B---3--:R-:W-:Y:S02]  /*8140*/  FMNMX.FTZ R79, R77, R80, !PT ;  /* 0x000000504d4f7209 */ /* 0x008fe40007810000 */
[----:B----4-:R-:W-:Y:S01]  /*8150*/  FMNMX.FTZ R80, R76, R15, !PT ;  /* 0x0000000f4c507209 */ /* 0x010fe20007810000 */
[----:B-1----:R-:W-:Y:S06]  /*8160*/  @P2 BRA `(.L_x_9662) ;  /* 0x0000000000082947 */ /* 0x002fec0003800000 */
[----:B------:R-:W1:Y:S02]  /*8170*/  SYNCS.PHASECHK.TRANS64.TRYWAIT P2, [UR14+0x19c50], R6 ;  /* 0x019c5006ff0075a7 */ /* 0x000e64000804014e */
[----:B-1----:R-:W-:Y:S05]  /*8180*/  @!P2 BRA `(.L_x_9663) ;  /* 0x0000008800f4a947 */ /* 0x002fea0003800000 */
.L_x_9662:
[----:B------:R-:W-:Y:S01]  /*8190*/  UIADD3 UR6, UR44, 0x3000, URZ ;  /* 0x000030002c067890 */ /* 0x000fe2000fffe03f */
[----:B------:R-:W-:Y:S01]  /*81a0*/  WARPGROUP.ARRIVE ;  /* 0x00000000000079c5 */ /* 0x000fe20000000000 */
[----:B------:R-:W-:Y:S01]  /*81b0*/  UMOV UR7, 0x40000040 ;  /* 0x4000004000077882 */ /* 0x000fe20000000000 */
[----:B-1----:R-:W0:Y:S01]  /*81c0*/  SHFL.BFLY PT, R15, R80, 0x2, 0x1f ;  /* 0x0c401f00500f7f89 */ /* 0x002e2200000e0000 */
[----:B------:R-:W-:Y:S01]  /*81d0*/  USHF.R.U32.HI UR6, URZ, 0x4, UR6 ;  /* 0x000000043f067899 */ /* 0x000fe20008011606 */
[----:B--2---:R-:W-:Y:S01]  /*81e0*/  FMNMX.FTZ R79, R78, R79, !PT ;  /* 0x0000004f4e4f7209 */ /* 0x004fe20007810000 */
[----:B------:R-:W-:Y:S02]  /*81f0*/  UMOV UR10, UR17 ;  /* 0x00000011000a7c82 */ /* 0x000fe40008000000 */
[----:B------:R-:W-:Y:S02]  /*8200*/  ULOP3.LUT UR6, UR6, 0x3fff, URZ, 0xc0, !UPT ;  /* 0x00003fff06067892 */ /* 0x000fe4000f8ec03f */
[----:B------:R-:W1:Y:S02]  /*8210*/  SHFL.BFLY PT, R58, R79, 0x2, 0x1f ;  /* 0x0c401f004f3a7f89 */ /* 0x000e6400000e0000 */
[----:B------:R-:W-:-:S04]  /*8220*/  ULOP3.LUT UR6, UR6, 0x10000, URZ, 0xfc, !UPT ;  /* 0x0001000006067892 */ /* 0x000fc8000f8efc3f */
[----:B------:R-:W-:-:S07]  /*8230*/  UIMAD UR11, UR20, 0x300, UR6 ;  /* 0x00000300140b78a4 */ /* 0x000fce000f8e0206 */
[----:B------:R-:W-:Y:S02]  /*8240*/  UMOV UR6, UR11 ;  /* 0x0000000b00067c82 */ /* 0x000fe40008000000 */
[----:B------:R-:W-:Y:S01]  /*8250*/  QGMMA.64x96x32.F32.E4M3.E4M3 R88, R148, gdesc[UR4], R88, gsb0 ;  /* 0x0160000494587df3 */ /* 0x000fe20008000858 */
[----:B------:R-:W-:Y:S01]  /*8260*/  UIADD3 UR6, UR11, 0x2, URZ ;  /* 0x000000020b067890 */ /* 0x000fe2000fffe03f */
[----:B0-----:R-:W-:Y:S01]  /*8270*/  FMNMX.FTZ R6, R80, R15, !PT ;  /* 0x0000000f50067209 */ /* 0x001fe20007810000 */
[----:B------:R-:W-:Y:S01]  /*8280*/  UMOV UR7, 0x40000040 ;  /* 0x4000004000077882 */ /* 0x000fe20000000000 */
[----:B------:R-:W-:-:S03]  /*8290*/  IMAD.U32 R80, RZ, RZ, UR10 ;  /* 0x0000000aff507e24 */ /* 0x000fc6000f8e00ff */
[----:B------:R-:W0:Y:S01]  /*82a0*/  SHFL.BFLY PT, R15, R6, 0x1, 0x1f ;  /* 0x0c201f00060f7f89 */ /* 0x000e2200000e0000 */
[----:B-1----:R-:W-:Y:S01]  /*82b0*/  FMNMX.FTZ R81, R79, R58, !PT ;  /* 0x0000003a4f517209 */ /* 0x002fe20007810000 */
[----:B------:R-:W-:-:S04]  /*82c0*/  IMAD.U32 R79, RZ, RZ, UR10 ;  /* 0x0000000aff4f7e24 */ /* 0x000fc8000f8e00ff */
[----:B------:R-:W1:Y:S01]  /*82d0*/  SHFL.BFLY PT, R58, R81, 0x1, 0x1f ;  /* 0x0c201f00513a7f89 */ /* 0x000e6200000e0000 */
[----:B0-----:R-:W-:-:S05]  /*82e0*/  FMNMX.FTZ R15, R6, R15, !PT ;  /* 0x0000000f060f7209 */ /* 0x001fca0007810000 */
[C---:B------:R-:W-:Y:S01]  /*82f0*/  FFMA.FTZ R6, R15.reuse, R80, -8 ;  /* 0xc10000000f067423 */ /* 0x040fe20000010050 */
[----:B------:R-:W-:-:S01]  /*8300*/  FADD.FTZ R4, -R15, R4 ;  /* 0x000000040f047221 */ /* 0x000fc20000010100 */
[----:B-1----:R-:W-:Y:S02]  /*8310*/  FMNMX.FTZ R58, R81, R58, !PT ;  /* 0x0000003a513a7209 */ /* 0x002fe40007810000 */
        /* <DEDUP_REMOVED lines=69> */
[----:B------:R-:W-:Y:S01]  /*8770*/  FFMA.FTZ R70, R70, UR10, -R76 ;  /* 0x0000000a46467c23 */ /* 0x000fe2000801084c */
[----:B------:R-:W-:-:S02]  /*8780*/  WARPGROUP.DEPBAR.LE gsb0, 0x0 ;  /* 0x00008000000079c5 */ /* 0x000fc40000010000 */
[----:B------:R-:W-:Y:S01]  /*8790*/  WARPGROUP.ARRIVE ;  /* 0x00000000000079c5 */ /* 0x000fe20000000000 */
[----:B------:R-:W-:-:S01]  /*87a0*/  FFMA.FTZ R73, R73, UR10, -R76 ;  /* 0x0000000a49497c23 */ /* 0x000fc2000801084c */
[----:B------:R-:W-:Y:S01]  /*87b0*/  FFMA.FTZ R74, R74, UR10, -R76 ;  /* 0x0000000a4a4a7c23 */ /* 0x000fe2000801084c */
[----:B------:R-:W2:Y:S01]  /*87c0*/  MUFU.EX2 R9, R9 ;  /* 0x0000000900097308 */ /* 0x000ea20000000800 */
[----:B-1----:R-:W-:-:S01]  /*87d0*/  FFMA.FTZ R2, R5, R2, R10 ;  /* 0x0000000205027223 */ /* 0x002fc2000001000a */
[--C-:B------:R-:W-:Y:S01]  /*87e0*/  FFMA.FTZ R77, R77, UR10, -R76.reuse ;  /* 0x0000000a4d4d7c23 */ /* 0x100fe2000801084c */
[----:B------:R-:W-:Y:S01]  /*87f0*/  QGMMA.64x96x32.F32.E4M3.E4M3 R88, R144, gdesc[UR4], R88, gsb0 ;  /* 0x0160000490587df3 */ /* 0x000fe20008000858 */
[----:B------:R-:W-:Y:S01]  /*8800*/  UIADD3 UR6, UR11, 0x4, URZ ;  /* 0x000000040b067890 */ /* 0x000fe2000fffe03f */
[----:B------:R-:W-:Y:S01]  /*8810*/  FFMA.FTZ R76, R78, UR10, -R76 ;  /* 0x0000000a4e4c7c23 */ /* 0x000fe2000801084c */
[----:B------:R-:W-:Y:S02]  /*8820*/  UMOV UR7, 0x40000040 ;  /* 0x4000004000077882 */ /* 0x000fe40000000000 */
        /* <DEDUP_REMOVED lines=27> */
[----:B------:R-:W-:Y:S02]  /*89e0*/  WARPGROUP.DEPBAR.LE gsb0, 0x0 ;  /* 0x00008000000079c5 */ /* 0x000fe40000010000 */
[----:B------:R-:W-:Y:S01]  /*89f0*/  WARPGROUP.ARRIVE ;  /* 0x00000000000079c5 */ /* 0x000fe20000000000 */
[----:B--2---:R-:W-:-:S04]  /*8a00*/  FADD.FTZ R79, R29, R80 ;  /* 0x000000501d4f7221 */ /* 0x004fc80000010000 */
[----:B------:R-:W2:Y:S01]  /*8a10*/  MUFU.EX2 R31, R31 ;  /* 0x0000001f001f7308 */ /* 0x000ea20000000800 */
[----:B------:R-:W-:Y:S01]  /*8a20*/  QGMMA.64x96x32.F32.E4M3.E4M3 R88, R140, gdesc[UR4], R88, gsb0 ;  /* 0x016000048c587df3 */ /* 0x000fe20008000858 */
[----:B------:R-:W-:Y:S01]  /*8a30*/  UIADD3 UR6, UR11, 0x6, URZ ;  /* 0x000000060b067890 */ /* 0x000fe2000fffe03f */
[----:B-1----:R-:W-:Y:S01]  /*8a40*/  FADD.FTZ R2, R30, R3 ;  /* 0x000000031e027221 */ /* 0x002fe20000010000 */
[----:B------:R-:W-:-:S04]  /*8a50*/  UMOV UR7, 0x40000040 ;  /* 0x4000004000077882 */ /* 0x000fc80000000000 */
        /* <DEDUP_REMOVED lines=30> */
[----:B------:R-:W-:Y:S01]  /*8c40*/  QGMMA.64x96x32.F32.E4M3.E4M3 R88, R136, gdesc[UR4], R88, gsb0 ;  /* 0x0160000488587df3 */ /* 0x000fe20008000858 */
[----:B-1----:R-:W-:-:S05]  /*8c50*/  FADD.FTZ R79, R45, R80 ;  /* 0x000000502d4f7221 */ /* 0x002fca0000010000 */
[----:B------:R-:W1:Y:S08]  /*8c60*/  MUFU.EX2 R48, R48 ;  /* 0x0000003000307308 */ /* 0x000e700000000800 */
        /* <DEDUP_REMOVED lines=26> */
[----:B------:R-:W-:Y:S01]  /*8e10*/  IMAD.U32 R2, RZ, RZ, UR37 ;  /* 0x00000025ff027e24 */ /* 0x000fe2000f8e00ff */
[----:B------:R-:W-:-:S04]  /*8e20*/  WARPGROUP.DEPBAR.LE gsb0, 0x0 ;  /* 0x00008000000079c5 */ /* 0x000fc80000010000 */
[----:B------:R-:W-:Y:S01]  /*8e30*/  @!P1 LEA R2, R2, UR44, 0x3 ;  /* 0x0000002c02029c11 */ /* 0x000fe2000f8e18ff */
[----:B------:R-:W0:Y:S01]  /*8e40*/  MUFU.EX2 R62, R62 ;  /* 0x0000003e003e7308 */ /* 0x000e220000000800 */
[----:B-1----:R-:W-:-:S03]  /*8e50*/  FADD.FTZ R79, R61, R80 ;  /* 0x000000503d4f7221 */ /* 0x002fc60000010000 */
[----:B------:R-:W-:-:S04]  /*8e60*/  @!P1 VIADD R2, R2, 0x19c40 ;  /* 0x00019c4002029836 */ /* 0x000fc80000000000 */
[----:B------:R-:W1:Y:S01]  /*8e70*/  MUFU.EX2 R63, R63 ;  /* 0x0000003f003f7308 */ /* 0x000e620000000800 */
[----:B--2---:R-:W-:-:S01]  /*8e80*/  FADD.FTZ R80, R60, R3 ;  /* 0x000000033c507221 */ /* 0x004fc20000010000 */
[----:B------:R-:W-:-:S04]  /*8e90*/  @!P1 PRMT R2, RZ, 0x654, R2 ;  /* 0x00000654ff029816 */ /* 0x000fc80000000002 */
[----:B------:R2:W-:Y:S02]  /*8ea0*/  @!P1 SYNCS.ARRIVE.TRANS64.RED.A1T0 RZ, [R2+URZ], RZ ;  /* 0x000000ff02ff99a7 */ /* 0x0005e4000810043f */
        /* <DEDUP_REMOVED lines=34> */
.L_x_9664:
        /* <DEDUP_REMOVED lines=91> */
.L_x_9655:
[----:B------:R-:W-:Y:S06]  /*9680*/  BAR.ARV 0x8, 0x1a0 ;  /* 0x0206800000007b1d */ /* 0x000fec0000002000 */
[----:B------:R-:W-:Y:S05]  /*9690*/  @!P0 BRA `(.L_x_9666) ;  /* 0x0000000000048947 */ /* 0x000fea0003800000 */
[----:B------:R-:W-:Y:S01]  /*96a0*/  BPT.TRAP 0x1 ;  /* 0x000000040000795c */ /* 0x000fe20000300000 */
.L_x_9666:
[----:B------:R-:W-:Y:S01]  /*96b0*/  ULEA UR16, UR37, UR44, 0x3 ;  /* 0x0000002c25107291 */ /* 0x000fe2000f8e183f */
[----:B------:R-:W-:-:S05]  /*96c0*/  IMAD.U32 R0, RZ, RZ, UR36 ;  /* 0x00000024ff007e24 */ /* 0x000fca000f8e00ff */
[----:B------:R-:W-:-:S04]  /*96d0*/  SHF.L.U32 R0, R0, 0x1f, RZ ;  /* 0x0000001f00007819 */ /* 0x000fc800000006ff */
[----:B------:R0:W1:Y:S01]  /*96e0*/  SYNCS.PHASECHK.TRANS64.TRYWAIT P1, [UR16+0x19c50], R0 ;  /* 0x019c5000ff0075a7 */ /* 0x0000620008020150 */
[----:B------:R-:W-:Y:S05]  /*96f0*/  @!P0 BRA `(.L_x_9667) ;  /* 0x0000000000048947 */ /* 0x000fea0003800000 */
[----:B------:R-:W-:Y:S01]  /*9700*/  BPT.TRAP 0x1 ;  /* 0x000000040000795c */ /* 0x000fe20000300000 */
.L_x_9667:
[----:B-1----:R-:W-:Y:S05]  /*9710*/  @P1 BRA `(.L_x_9668) ;  /* 0x0000000000081947 */ /* 0x002fea0003800000 */
[----:B------:R-:W1:Y:S02]  /*9720*/  SYNCS.PHASECHK.TRANS64.TRYWAIT P1, [UR16+0x19c50], R0 ;  /* 0x019c5000ff0075a7 */ /* 0x000e640008020150 */
[----:B-1----:R-:W-:Y:S05]  /*9730*/  @!P1 BRA `(.L_x_9669) ;  /* 0x0000007400a09947 */ /* 0x002fea0003800000 */
.L_x_9668:
        /* <DEDUP_REMOVED lines=10> */
[----:B------:R-:W-:Y:S01]  /*97e0*/  @UP0 ULDC.64 UR12, c[0x0][0x9c8] ;  /* 0x00027200000c0ab9 */ /* 0x000fe20000000a00 */
[----:B------:R-:W-:Y:S02]  /*97f0*/  @UP0 USHF.R.S32.HI UR11, URZ, 0x1f, UR42 ;  /* 0x0000001f3f0b0899 */ /* 0x000fe4000801142a */
[----:B------:R-:W-:Y:S02]  /*9800*/  @UP0 UIMAD UR6, UR39, UR12, URZ ;  /* 0x0000000c270602a4 */ /* 0x000fe4000f8e023f */
[----:B------:R-:W-:Y:S02]  /*9810*/  @UP0 UIMAD.WIDE.U32 UR8, UR38, UR12, URZ ;  /* 0x0000000c260802a5 */ /* 0x000fe4000f8e003f */
[----:B------:R-:W-:Y:S02]  /*9820*/  @UP0 UIMAD UR7, UR38, UR13, UR6 ;  /* 0x0000000d260702a4 */ /* 0x000fe4000f8e0206 */
[----:B------:R-:W-:Y:S02]  /*9830*/  UIMAD UR6, UR37, 0x300, UR44 ;  /* 0x00000300250678a4 */ /* 0x000fe4000f8e022c */
[----:B------:R-:W-:Y:S01]  /*9840*/  @UP0 UIADD3 UR9, UR9, UR7, URZ ;  /* 0x0000000709090290 */ /* 0x000fe2000fffe03f */
[----:B------:R-:W-:-:S02]  /*9850*/  @UP0 ULDC.64 UR12, c[0x0][0x9d0] ;  /* 0x00027400000c0ab9 */ /* 0x000fc40000000a00 */
[----:B------:R-:W-:Y:S01]  /*9860*/  UMOV UR7, 0x40000040 ;  /* 0x4000004000077882 */ /* 0x000fe20000000000 */
[----:B------:R-:W-:Y:S02]  /*9870*/  @UP0 UIMAD UR11, UR11, UR12, URZ ;  /* 0x0000000c0b0b02a4 */ /* 0x000fe4000f8e023f */
[----:B------:R-:W-:Y:S01]  /*9880*/  @UP0 UIMAD.WIDE.U32 UR8, UR42, UR12, UR8 ;  /* 0x0000000c2a0802a5 */ /* 0x000fe2000f8e0008 */
[----:B------:R-:W-:Y:S01]  /*9890*/  QGMMA.64x96x32.F32.E4M3.E4M3 R88, R148, gdesc[UR4], R88, gsb0 ;  /* 0x0160000494587df3 */ /* 0x000fe20008000858 */
[----:B------:R-:W-:Y:S02]  /*98a0*/  @UP0 UIMAD UR11, UR42, UR13, UR11 ;  /* 0x0000000d2a0b02a4 */ /* 0x000fe4000f8e020b */
[----:B------:R-:W-:Y:S02]  /*98b0*/  @UP0 ULEA UR4, UP1, UR8, UR4, 0x2 ;  /* 0x0000000408040291 */ /* 0x000fe4000f82103f */
[----:B------:R-:W-:-:S04]  /*98c0*/  @UP0 UIADD3 UR7, UR9, UR11, URZ ;  /* 0x0000000b09070290 */ /* 0x000fc8000fffe03f */
[----:B------:R-:W-:Y:S01]  /*98d0*/  @UP0 ULEA.HI.X UR5, UR8, UR5, UR7, 0x2, UP1 ;  /* 0x0000000508050291 */ /* 0x000fe200088f1407 */
[----:B------:R-:W-:-:S05]  /*98e0*/  IMAD.U32 R4, RZ, RZ, UR4 ;  /* 0x00000004ff047e24 */ /* 0x000fca000f8e00ff */
[----:B-1----:R-:W-:-:S05]  /*98f0*/  IMAD.U32 R5, RZ, RZ, UR5 ;  /* 0x00000005ff057e24 */ /* 0x002fca000f8e00ff */
        /* <DEDUP_REMOVED lines=10> */
[----:B0-----:R-:W0:Y:S01]  /*99a0*/  SHFL.BFLY PT, R0, R3, 0x2, 0x1f ;  /* 0x0c401f0003007f89 */ /* 0x001e2200000e0000 */
[----:B------:R-:W-:-:S03]  /*99b0*/  UIADD3 UR6, UR6, 0x6, URZ ;  /* 0x0000000606067890 */ /* 0x000fc6000fffe03f */
[----:B------:R-:W3:Y:S01]  /*99c0*/  SHFL.BFLY PT, R7, R2, 0x2, 0x1f ;  /* 0x0c401f0002077f89 */ /* 0x000ee200000e0000 */
[----:B------:R-:W-:Y:S01]  /*99d0*/  UMOV UR7, 0x40000040 ;  /* 0x4000004000077882 */ /* 0x000fe20000000000 */
[----:B------:R-:W-:Y:S02]  /*99e0*/  WARPGROUP.DEPBAR.LE gsb0, 0x0 ;  /* 0x00008000000079c5 */ /* 0x000fe40000010000 */
[----:B------:R-:W-:-:S06]  /*99f0*/  WARPGROUP.ARRIVE ;  /* 0x00000000000079c5 */ /* 0x000fcc0000000000 */
[----:B------:R-:W-:Y:S01]  /*9a00*/  QGMMA.64x96x32.F32.E4M3.E4M3 R88, R140, gdesc[UR12], R88, gsb0 ;  /* 0x0160000c8c587df3 */ /* 0x000fe20008000858 */
[----:B0-----:R-:W-:-:S01]  /*9a10*/  FADD.FTZ R0, R0, R3 ;  /* 0x0000000300007221 */ /* 0x001fc20000010000 */
[----:B---3--:R-:W-:-:S04]  /*9a20*/  FADD.FTZ R7, R7, R2 ;  /* 0x0000000207077221 */ /* 0x008fc80000010000 */
[----:B-1----:R-:W0:Y:S04]  /*9a30*/  SHFL.BFLY PT, R5, R0, 0x1, 0x1f ;  /* 0x0c201f0000057f89 */ /* 0x002e2800000e0000 */
[----:B------:R-:W1:Y:S01]  /*9a40*/  SHFL.BFLY PT, R4, R7, 0x1, 0x1f ;  /* 0x0c201f0007047f89 */ /* 0x000e6200000e0000 */
        /* <DEDUP_REMOVED lines=32> */
.L_x_9670:
        /* <DEDUP_REMOVED lines=58> */
.L_x_9637:
        /* <DEDUP_REMOVED lines=12> */
[----:B------:R-:W1:Y:S01]  /*a0b0*/  S2R R36, SR_SWINHI ;  /* 0x0000000000247919 */ /* 0x000e620000002f00 */
        /* <DEDUP_REMOVED lines=10> */
[----:B------:R-:W-:Y:S02]  /*a160*/  MOV R4, R3 ;  /* 0x0000000300047202 */ /* 0x000fe40000000f00 */
[----:B-1----:R-:W-:Y:S01]  /*a170*/  MOV R5, R36 ;  /* 0x0000002400057202 */ /* 0x002fe20000000f00 */
        /* <DEDUP_REMOVED lines=9> */
[----:B0-----:R-:W-:Y:S01]  /*a210*/  LOP3.LUT P0, R7, R63, 0x3, RZ, 0xc0, !PT ;  /* 0x000000033f077812 */ /* 0x001fe2000780c0ff */
[----:B------:R-:W-:Y:S01]  /*a220*/  UISETP.NE.AND.EX UP0, UPT, UR5, URZ, UPT, UP0 ;  /* 0x0000003f0500728c */ /* 0x000fe2000bf05300 */
[----:B------:R-:W-:Y:S01]  /*a230*/  F2FP.BF16.F32.PACK_AB R43, R43, R44 ;  /* 0x0000002c2b2b723e */ /* 0x000fe200000010ff */
[----:B------:R-:W-:Y:S01]  /*a240*/  ULEA.HI.X UR6, UR38, UR5, UR39, 0x2, UP2 ;  /* 0x0000000526067291 */ /* 0x000fe200090f1427 */
[----:B------:R-:W-:-:S02]  /*a250*/  ISETP.EQ.OR P0, PT, R7, 0x3, !P0 ;  /* 0x000000030700780c */ /* 0x000fc40004702670 */
[----:B------:R-:W-:Y:S02]  /*a260*/  F2FP.BF16.F32.PACK_AB R40, R35, R40 ;  /* 0x000000282328723e */ /* 0x000fe400000010ff */
[----:B------:R-:W-:Y:S02]  /*a270*/  SEL R41, R11, R8, P0 ;  /* 0x000000080b297207 */ /* 0x000fe40000000000 */
[----:B------:R-:W-:Y:S01]  /*a280*/  SEL R34, R8, R11, P0 ;  /* 0x0000000b08227207 */ /* 0x000fe20000000000 */
[----:B------:R-:W-:Y:S01]  /*a290*/  IMAD.WIDE R8, R153, 0x2, R4 ;  /* 0x0000000299087825 */ /* 0x000fe200078e0204 */
[----:B------:R-:W-:Y:S02]  /*a2a0*/  F2FP.BF16.F32.PACK_AB R31, R31, R32 ;  /* 0x000000201f1f723e */ /* 0x000fe400000010ff */
[----:B------:R-:W-:Y:S02]  /*a2b0*/  F2FP.BF16.F32.PACK_AB R28, R27, R28 ;  /* 0x0000001c1b1c723e */ /* 0x000fe400000010ff */
[----:B------:R-:W-:-:S02]  /*a2c0*/  LOP3.LUT R7, R8, 0x180, RZ, 0xc0, !PT ;  /* 0x0000018008077812 */ /* 0x000fc400078ec0ff */
[----:B------:R-:W-:Y:S02]  /*a2d0*/  F2FP.BF16.F32.PACK_AB R53, R53, R54 ;  /* 0x000000363535723e */ /* 0x000fe400000010ff */
[----:B------:R-:W-:Y:S02]  /*a2e0*/  F2FP.BF16.F32.PACK_AB R50, R49, R50 ;  /* 0x000000323132723e */ /* 0x000fe400000010ff */
[----:B------:R-:W-:Y:S02]  /*a2f0*/  IADD3 R12, P5, R8, 0x20, RZ ;  /* 0x00000020080c7810 */ /* 0x000fe40007fbe0ff */
[----:B------:R-:W-:Y:S02]  /*a300*/  F2FP.BF16.F32.PACK_AB R21, R21, R24 ;  /* 0x000000181515723e */ /* 0x000fe400000010ff */
[----:B------:R-:W-:Y:S02]  /*a310*/  F2FP.BF16.F32.PACK_AB R14, R13, R14 ;  /* 0x0000000e0d0e723e */ /* 0x000fe400000010ff */
[----:B------:R-:W-:-:S02]  /*a320*/  SEL R47, R51, R48, P0 ;  /* 0x00000030332f7207 */ /* 0x000fc40000000000 */
[----:B------:R-:W-:Y:S02]  /*a330*/  SEL R49, R43, R40, P0 ;  /* 0x000000282b317207 */ /* 0x000fe40000000000 */
[----:B------:R-:W-:Y:S02]  /*a340*/  SEL R48, R48, R51, P0 ;  /* 0x0000003330307207 */ /* 0x000fe40000000000 */
[----:B------:R-:W-:Y:S02]  /*a350*/  SEL R40, R40, R43, P0 ;  /* 0x0000002b28287207 */ /* 0x000fe40000000000 */
[----:B------:R-:W-:Y:S02]  /*a360*/  F2FP.BF16.F32.PACK_AB R30, R29, R30 ;  /* 0x0000001e1d1e723e */ /* 0x000fe400000010ff */
[----:B------:R-:W-:Y:S02]  /*a370*/  SEL R43, R31, R28, P0 ;  /* 0x0000001c1f2b7207 */ /* 0x000fe40000000000 */
[----:B------:R-:W-:-:S02]  /*a380*/  SEL R51, R10, R135, P0 ;  /* 0x000000870a337207 */ /* 0x000fc40000000000 */
[----:B------:R-:W-:Y:S02]  /*a390*/  SEL R38, R135, R10, P0 ;  /* 0x0000000a87267207 */ /* 0x000fe40000000000 */
[----:B------:R-:W-:Y:S02]  /*a3a0*/  SHF.R.U64 R7, R7, 0x3, RZ ;  /* 0x0000000307077819 */ /* 0x000fe400000012ff */
[----:B------:R-:W-:Y:S02]  /*a3b0*/  SEL R29, R53, R50, P0 ;  /* 0x00000032351d7207 */ /* 0x000fe40000000000 */
[----:B------:R-:W-:Y:S02]  /*a3c0*/  SEL R28, R28, R31, P0 ;  /* 0x0000001f1c1c7207 */ /* 0x000fe40000000000 */
[----:B------:R-:W-:Y:S02]  /*a3d0*/  LOP3.LUT R10, R12, 0x180, RZ, 0xc0, !PT ;  /* 0x000001800c0a7812 */ /* 0x000fe400078ec0ff */
[----:B------:R-:W-:-:S02]  /*a3e0*/  F2FP.BF16.F32.PACK_AB R58, R57, R58 ;  /* 0x0000003a393a723e */ /* 0x000fc400000010ff */
[----:B------:R-:W-:Y:S02]  /*a3f0*/  F2FP.BF16.F32.PACK_AB R56, R55, R56 ;  /* 0x000000383738723e */ /* 0x000fe400000010ff */
[----:B------:R-:W-:Y:S02]  /*a400*/  SEL R50, R50, R53, P0 ;  /* 0x0000003532327207 */ /* 0x000fe40000000000 */
[----:B------:R-:W-:Y:S02]  /*a410*/  SEL R31, R21, R14, P0 ;  /* 0x0000000e151f7207 */ /* 0x000fe40000000000 */
[----:B------:R-:W-:Y:S02]  /*a420*/  SEL R36, R14, R21, P0 ;  /* 0x000000150e247207 */ /* 0x000fe40000000000 */
[C---:B------:R-:W-:Y:S02]  /*a430*/  IADD3 R14, P4, R8.reuse, 0x3000, RZ ;  /* 0x00003000080e7810 */ /* 0x040fe40007f9e0ff */
[----:B------:R-:W-:-:S02]  /*a440*/  IADD3 R53, P3, R8, 0x3020, RZ ;  /* 0x0000302008357810 */ /* 0x000fc40007f7e0ff */
[C---:B------:R-:W-:Y:S01]  /*a450*/  IADD3 R55, P2, R8.reuse, 0x6000, RZ ;  /* 0x0000600008377810 */ /* 0x040fe20007f5e0ff */
[--C-:B------:R-:W-:Y:S01]  /*a460*/  IMAD.X R21, RZ, RZ, R9.reuse, P4 ;  /* 0x000000ffff157224 */ /* 0x100fe200020e0609 */
[----:B------:R-:W-:Y:S02]  /*a470*/  IADD3 R57, P1, R8, 0x6020, RZ ;  /* 0x0000602008397810 */ /* 0x000fe40007f3e0ff */
[----:B------:R-:W-:Y:S01]  /*a480*/  LOP3.LUT R8, R7, R8, RZ, 0x3c, !PT ;  /* 0x0000000807087212 */ /* 0x000fe200078e3cff */
[--C-:B------:R-:W-:Y:S01]  /*a490*/  IMAD.X R13, RZ, RZ, R9.reuse, P2 ;  /* 0x000000ffff0d7224 */ /* 0x100fe200010e0609 */
[----:B------:R-:W-:Y:S01]  /*a4a0*/  SHF.R.U64 R7, R10, 0x3, RZ ;  /* 0x000000030a077819 */ /* 0x000fe200000012ff */
[----:B------:R-:W-:Y:S01]  /*a4b0*/  IMAD.X R11, RZ, RZ, R9, P1 ;  /* 0x000000ffff0b7224 */ /* 0x000fe200008e0609 */
[----:B------:R-:W-:Y:S02]  /*a4c0*/  F2FP.BF16.F32.PACK_AB R45, R45, R46 ;  /* 0x0000002e2d2d723e */ /* 0x000fe400000010ff */
[----:B------:R-:W-:-:S02]  /*a4d0*/  LOP3.LUT R24, R7, R12, RZ, 0x3c, !PT ;  /* 0x0000000c07187212 */ /* 0x000fc400078e3cff */
[----:B------:R-:W-:Y:S02]  /*a4e0*/  LOP3.LUT R7, R14, 0x180, RZ, 0xc0, !PT ;  /* 0x000001800e077812 */ /* 0x000fe400078ec0ff */
[----:B------:R-:W-:Y:S02]  /*a4f0*/  F2FP.BF16.F32.PACK_AB R61, R61, R62 ;  /* 0x0000003e3d3d723e */ /* 0x000fe400000010ff */
[----:B------:R-:W-:Y:S02]  /*a500*/  F2FP.BF16.F32.PACK_AB R25, R25, R26 ;  /* 0x0000001a1919723e */ /* 0x000fe400000010ff */
[----:B------:R-:W-:Y:S01]  /*a510*/  F2FP.BF16.F32.PACK_AB R20, R15, R20 ;  /* 0x000000140f14723e */ /* 0x000fe200000010ff */
[----:B------:R-:W-:Y:S01]  /*a520*/  IMAD.X R15, RZ, RZ, R9, P3 ;  /* 0x000000ffff0f7224 */ /* 0x000fe200018e0609 */
[----:B------:R-:W-:Y:S02]  /*a530*/  F2FP.BF16.F32.PACK_AB R59, R59, R60 ;  /* 0x0000003c3b3b723e */ /* 0x000fe400000010ff */
[----:B------:R-:W-:-:S02]  /*a540*/  SHF.R.U64 R7, R7, 0x3, RZ ;  /* 0x0000000307077819 */ /* 0x000fc400000012ff */
[----:B------:R-:W-:Y:S02]  /*a550*/  SEL R37, R33, R30, P0 ;  /* 0x0000001e21257207 */ /* 0x000fe40000000000 */
[----:B------:R-:W-:Y:S02]  /*a560*/  SEL R35, R45, R42, P0 ;  /* 0x0000002a2d237207 */ /* 0x000fe40000000000 */
[----:B------:R-:W-:Y:S02]  /*a570*/  SEL R30, R30, R33, P0 ;  /* 0x000000211e1e7207 */ /* 0x000fe40000000000 */
[----:B------:R-:W-:Y:S02]  /*a580*/  SEL R27, R61, R58, P0 ;  /* 0x0000003a3d1b7207 */ /* 0x000fe40000000000 */
[----:B------:R-:W-:Y:S02]  /*a590*/  SEL R42, R42, R45, P0 ;  /* 0x0000002d2a2a7207 */ /* 0x000fe40000000000 */
[----:B------:R-:W-:-:S02]  /*a5a0*/  SEL R33, R25, R20, P0 ;  /* 0x0000001419217207 */ /* 0x000fc40000000000 */
[----:B------:R-:W-:Y:S01]  /*a5b0*/  SEL R32, R20, R25, P0 ;  /* 0x0000001914207207 */ /* 0x000fe20000000000 */
[----:B------:R-:W-:Y:S01]  /*a5c0*/  IMAD.X R25, RZ, RZ, R9, P5 ;  /* 0x000000ffff197224 */ /* 0x000fe200028e0609 */
[----:B------:R-:W-:Y:S02]  /*a5d0*/  SEL R58, R58, R61, P0 ;  /* 0x0000003d3a3a7207 */ /* 0x000fe40000000000 */
[----:B------:R-:W-:Y:S02]  /*a5e0*/  SEL R45, R59, R56, P0 ;  /* 0x000000383b2d7207 */ /* 0x000fe40000000000 */
[----:B------:R-:W-:Y:S02]  /*a5f0*/  LOP3.LUT R10, R53, 0x180, RZ, 0xc0, !PT ;  /* 0x00000180350a7812 */ /* 0x000fe400078ec0ff */
[----:B------:R-:W-:Y:S02]  /*a600*/  LOP3.LUT R20, R7, R14, RZ, 0x3c, !PT ;  /* 0x0000000e07147212 */ /* 0x000fe400078e3cff */
[----:B------:R-:W-:-:S02]  /*a610*/  SEL R56, R56, R59, P0 ;  /* 0x0000003b38387207 */ /* 0x000fc40000000000 */
[----:B------:R-:W-:Y:S02]  /*a620*/  SHF.R.U64 R10, R10, 0x3, RZ ;  /* 0x000000030a0a7819 */ /* 0x000fe400000012ff */
[----:B------:R-:W-:Y:S02]  /*a630*/  LOP3.LUT R26, R57, 0x180, RZ, 0xc0, !PT ;  /* 0x00000180391a7812 */ /* 0x000fe400078ec0ff */
[----:B------:R-:W-:Y:S02]  /*a640*/  LOP3.LUT R14, R10, R53, RZ, 0x3c, !PT ;  /* 0x000000350a0e7212 */ /* 0x000fe400078e3cff */
[----:B------:R-:W-:Y:S02]  /*a650*/  MOV R53, R20 ;  /* 0x0000001400357202 */ /* 0x000fe40000000f00 */
[----:B------:R-:W-:Y:S02]  /*a660*/  LOP3.LUT R12, R55, 0x180, RZ, 0xc0, !PT ;  /* 0x00000180370c7812 */ /* 0x000fe400078ec0ff */
[----:B------:R-:W-:-:S02]  /*a670*/  SHF.R.U64 R26, R26, 0x3, RZ ;  /* 0x000000031a1a7819 */ /* 0x000fc400000012ff */
[----:B------:R-:W-:Y:S02]  /*a680*/  SHF.R.U64 R12, R12, 0x3, RZ ;  /* 0x000000030c0c7819 */ /* 0x000fe400000012ff */
[----:B------:R-:W-:Y:S02]  /*a690*/  LOP3.LUT R10, R26, R57, RZ, 0x3c, !PT ;  /* 0x000000391a0a7212 */ /* 0x000fe400078e3cff */
[----:B------:R-:W-:Y:S02]  /*a6a0*/  LOP3.LUT R12, R12, R55, RZ, 0x3c, !PT ;  /* 0x000000370c0c7212 */ /* 0x000fe400078e3cff */
        /* <DEDUP_REMOVED lines=10> */
[----:B------:R-:W-:Y:S04]  /*a750*/  SHFL.IDX PT, R45, R45, R6, 0x1c1f ;  /* 0x001c1f062d2d7589 */ /* 0x000fe800000e0000 */
[----:B------:R-:W1:Y:S04]  /*a760*/  SHFL.IDX PT, R42, R42, R7, 0x1c1f ;  /* 0x001c1f072a2a7589 */ /* 0x000e6800000e0000 */
[----:B------:R-:W2:Y:S04]  /*a770*/  SHFL.IDX PT, R56, R56, R7, 0x1c1f ;  /* 0x001c1f0738387589 */ /* 0x000ea800000e0000 */
[----:B------:R-:W-:Y:S04]  /*a780*/  SHFL.IDX PT, R49, R49, R6, 0x1c1f ;  /* 0x001c1f0631317589 */ /* 0x000fe800000e0000 */
[----:B------:R-:W3:Y:S01]  /*a790*/  SHFL.IDX PT, R40, R40, R7, 0x1c1f ;  /* 0x001c1f0728287589 */ /* 0x000ee200000e0000 */
[----:B0-----:R-:W-:-:S02]  /*a7a0*/  SEL R8, R27, R58, P0 ;  /* 0x0000003a1b087207 */ /* 0x001fc40000000000 */
[----:B------:R-:W-:Y:S01]  /*a7b0*/  SEL R10, R58, R27, P0 ;  /* 0x0000001b3a0a7207 */ /* 0x000fe20000000000 */
[----:B------:R-:W-:Y:S04]  /*a7c0*/  SHFL.IDX PT, R29, R29, R6, 0x1c1f ;  /* 0x001c1f061d1d7589 */ /* 0x000fe800000e0000 */
[----:B------:R-:W0:Y:S04]  /*a7d0*/  SHFL.IDX PT, R50, R50, R7, 0x1c1f ;  /* 0x001c1f0732327589 */ /* 0x000e2800000e0000 */
[----:B------:R-:W-:Y:S01]  /*a7e0*/  SHFL.IDX PT, R47, R47, R6, 0x1c1f ;  /* 0x001c1f062f2f7589 */ /* 0x000fe200000e0000 */
[----:B-1----:R-:W-:-:S02]  /*a7f0*/  SEL R24, R35, R42, P0 ;  /* 0x0000002a23187207 */ /* 0x002fc40000000000 */
[----:B------:R-:W-:Y:S01]  /*a800*/  SEL R26, R42, R35, P0 ;  /* 0x000000232a1a7207 */ /* 0x000fe20000000000 */
[----:B------:R-:W1:Y:S01]  /*a810*/  SHFL.IDX PT, R48, R48, R7, 0x1c1f ;  /* 0x001c1f0730307589 */ /* 0x000e6200000e0000 */
[----:B--2---:R-:W-:Y:S02]  /*a820*/  SEL R9, R45, R56, P0 ;  /* 0x000000382d097207 */ /* 0x004fe40000000000 */
[----:B------:R-:W-:Y:S01]  /*a830*/  SEL R11, R56, R45, P0 ;  /* 0x0000002d380b7207 */ /* 0x000fe20000000000 */
[----:B------:R-:W-:Y:S04]  /*a840*/  SHFL.IDX PT, R33, R33, R6, 0x1c1f ;  /* 0x001c1f0621217589 */ /* 0x000fe800000e0000 */
[----:B------:R-:W2:Y:S01]  /*a850*/  SHFL.IDX PT, R32, R32, R7, 0x1c1f ;  /* 0x001c1f0720207589 */ /* 0x000ea200000e0000 */
[----:B---3--:R-:W-:-:S02]  /*a860*/  SEL R25, R49, R40, P0 ;  /* 0x0000002831197207 */ /* 0x008fc40000000000 */
[----:B------:R-:W-:Y:S01]  /*a870*/  SEL R27, R40, R49, P0 ;  /* 0x00000031281b7207 */ /* 0x000fe20000000000 */
[----:B------:R-:W-:Y:S04]  /*a880*/  SHFL.IDX PT, R37, R37, R6, 0x1c1f ;  /* 0x001c1f0625257589 */ /* 0x000fe800000e0000 */
[----:B------:R-:W-:Y:S01]  /*a890*/  SHFL.IDX PT, R41, R41, R6, 0x1c1f ;  /* 0x001c1f0629297589 */ /* 0x000fe200000e0000 */
[----:B0-----:R-:W-:Y:S02]  /*a8a0*/  SEL R12, R29, R50, P0 ;  /* 0x000000321d0c7207 */ /* 0x001fe40000000000 */
[----:B------:R-:W-:Y:S01]  /*a8b0*/  SEL R14, R50, R29, P0 ;  /* 0x0000001d320e7207 */ /* 0x000fe20000000000 */
[----:B------:R-:W0:Y:S04]  /*a8c0*/  SHFL.IDX PT, R30, R30, R7, 0x1c1f ;  /* 0x001c1f071e1e7589 */ /* 0x000e2800000e0000 */
[----:B------:R-:W3:Y:S01]  /*a8d0*/  SHFL.IDX PT, R34, R34, R7, 0x1c1f ;  /* 0x001c1f0722227589 */ /* 0x000ee200000e0000 */
[----:B-1----:R-:W-:-:S02]  /*a8e0*/  SEL R13, R47, R48, P0 ;  /* 0x000000302f0d7207 */ /* 0x002fc40000000000 */
[----:B------:R-:W-:Y:S01]  /*a8f0*/  SEL R15, R48, R47, P0 ;  /* 0x0000002f300f7207 */ /* 0x000fe20000000000 */
[----:B------:R-:W-:Y:S04]  /*a900*/  SHFL.IDX PT, R43, R43, R6, 0x1c1f ;  /* 0x001c1f062b2b7589 */ /* 0x000fe800000e0000 */
[----:B------:R0:W1:Y:S01]  /*a910*/  SHFL.IDX PT, R20, R28, R7, 0x1c1f ;  /* 0x001c1f071c147589 */ /* 0x00006200000e0000 */
[----:B--2---:R-:W-:Y:S02]  /*a920*/  SEL R40, R33, R32, P0 ;  /* 0x0000002021287207 */ /* 0x004fe40000000000 */
[----:B------:R-:W-:Y:S01]  /*a930*/  SEL R42, R32, R33, P0 ;  /* 0x00000021202a7207 */ /* 0x000fe20000000000 */
[----:B------:R-:W-:Y:S04]  /*a940*/  SHFL.IDX PT, R21, R31, R6, 0x1c1f ;  /* 0x001c1f061f157589 */ /* 0x000fe800000e0000 */
[----:B------:R-:W2:Y:S04]  /*a950*/  SHFL.IDX PT, R36, R36, R7, 0x1c1f ;  /* 0x001c1f0724247589 */ /* 0x000ea800000e0000 */
[----:B------:R4:W-:Y:S01]  /*a960*/  SHFL.IDX PT, R51, R51, R6, 0x1c1f ;  /* 0x001c1f0633337589 */ /* 0x0009e200000e0000 */
[----:B0-----:R-:W-:-:S02]  /*a970*/  SEL R28, R37, R30, P0 ;  /* 0x0000001e251c7207 */ /* 0x001fc40000000000 */
[----:B------:R-:W-:Y:S01]  /*a980*/  SEL R30, R30, R37, P0 ;  /* 0x000000251e1e7207 */ /* 0x000fe20000000000 */
[----:B------:R0:W5:Y:S01]  /*a990*/  SHFL.IDX PT, R38, R38, R7, 0x1c1f ;  /* 0x001c1f0726267589 */ /* 0x00016200000e0000 */
[----:B---3--:R-:W-:Y:S02]  /*a9a0*/  SEL R32, R41, R34, P0 ;  /* 0x0000002229207207 */ /* 0x008fe40000000000 */
[----:B------:R-:W-:Y:S01]  /*a9b0*/  SEL R34, R34, R41, P0 ;  /* 0x0000002922227207 */ /* 0x000fe20000000000 */
[----:B------:R-:W-:Y:S01]  /*a9c0*/  BAR.SYNC.DEFER_BLOCKING 0x1, 0x180 ;  /* 0x0046000000007b1d */ /* 0x000fe20000010000 */
[----:B----4-:R-:W-:Y:S01]  /*a9d0*/  IMAD.U32 R6, RZ, RZ, UR4 ;  /* 0x00000004ff067e24 */ /* 0x010fe2000f8e00ff */
[----:B-1----:R-:W-:Y:S02]  /*a9e0*/  SEL R29, R43, R20, P0 ;  /* 0x000000142b1d7207 */ /* 0x002fe40000000000 */
[----:B------:R-:W-:Y:S02]  /*a9f0*/  SEL R31, R20, R43, P0 ;  /* 0x0000002b141f7207 */ /* 0x000fe40000000000 */
[----:B------:R-:W-:Y:S01]  /*aa00*/  @UP1 ULDC.64 UR4, c[0x0][0xbe0] ;  /* 0x0002f80000041ab9 */ /* 0x000fe20000000a00 */
[----:B0-----:R-:W-:Y:S01]  /*aa10*/  IMAD.U32 R7, RZ, RZ, UR6 ;  /* 0x00000006ff077e24 */ /* 0x001fe2000f8e00ff */
[----:B------:R-:W-:Y:S01]  /*aa20*/  @UP1 UIMAD.WIDE UR4, UR38, 0x4, UR4 ;  /* 0x00000004260418a5 */ /* 0x000fe2000f8e0204 */
[----:B--2---:R-:W-:-:S02]  /*aa30*/  SEL R41, R21, R36, P0 ;  /* 0x0000002415297207 */ /* 0x004fc40000000000 */
[----:B------:R-:W-:Y:S02]  /*aa40*/  SEL R43, R36, R21, P0 ;  /* 0x00000015242b7207 */ /* 0x000fe40000000000 */
[----:B-----5:R-:W-:Y:S02]  /*aa50*/  SEL R33, R51, R38, P0 ;  /* 0x0000002633217207 */ /* 0x020fe40000000000 */
[----:B------:R-:W-:Y:S01]  /*aa60*/  SEL R35, R38, R51, P0 ;  /* 0x0000003326237207 */ /* 0x000fe20000000000 */
[----:B------:R0:W-:Y:S01]  /*aa70*/  STSM.16.M88.4 [R55], R8 ;  /* 0x0000000837007844 */ /* 0x0001e20000000200 */
[----:B------:R-:W-:-:S03]  /*aa80*/  PLOP3.LUT P0, PT, PT, PT, UP1, 0x80, 0x0 ;  /* 0x000000000000781c */ /* 0x000fc60003f0f018 */
[----:B------:R1:W-:Y:S04]  /*aa90*/  STSM.16.M88.4 [R54], R12 ;  /* 0x0000000c36007844 */ /* 0x0003e80000000200 */
        /* <DEDUP_REMOVED lines=23> */
.L_x_9673:
[----:B------:R-:W-:Y:S01]  /*ac10*/  USHF.R.S32.HI UR12, URZ, 0x1f, UR41 ;  /* 0x0000001f3f0c7899 */ /* 0x000fe20008011429 */
[----:B------:R-:W-:Y:S01]  /*ac20*/  LOP3.LUT R6, R11, 0x180, RZ, 0xc0, !PT ;  /* 0x000001800b067812 */ /* 0x000fe200078ec0ff */
[----:B------:R-:W-:Y:S01]  /*ac30*/  ULDC.64 UR10, c[0x0][0xb70] ;  /* 0x0002dc00000a7ab9 */ /* 0x000fe20000000a00 */
[----:B------:R-:W-:Y:S01]  /*ac40*/  USHF.R.S32.HI UR5, URZ, 0x1f, UR4 ;  /* 0x0000001f3f057899 */ /* 0x000fe20008011404 */
[----:B------:R-:W-:Y:S01]  /*ac50*/  IADD3 R9, P4, R4, 0x4800, RZ ;  /* 0x0000480004097810 */ /* 0x000fe20007f9e0ff */
[----:B------:R-:W-:Y:S01]  /*ac60*/  UIMAD UR9, UR12, UR10, URZ ;  /* 0x0000000a0c0972a4 */ /* 0x000fe2000f8e023f */
[----:B------:R-:W-:Y:S01]  /*ac70*/  SHF.R.U64 R6, R6, 0x3, RZ ;  /* 0x0000000306067819 */ /* 0x000fe200000012ff */
[----:B------:R-:W-:Y:S01]  /*ac80*/  UIMAD.WIDE.U32 UR6, UR41, UR10, UR4 ;  /* 0x0000000a290672a5 */ /* 0x000fe2000f8e0004 */
[----:B------:R-:W-:Y:S01]  /*ac90*/  IMAD.U32 R7, RZ, RZ, UR40 ;  /* 0x00000028ff077e24 */ /* 0x000fe2000f8e00ff */
[----:B------:R-:W-:Y:S01]  /*aca0*/  UIMAD UR9, UR41, UR11, UR9 ;  /* 0x0000000b290972a4 */ /* 0x000fe2000f8e0209 */
[----:B------:R-:W-:Y:S01]  /*acb0*/  LOP3.LUT R8, R9, 0x180, RZ, 0xc0, !PT ;  /* 0x0000018009087812 */ /* 0x000fe200078ec0ff */
[----:B------:R-:W-:Y:S01]  /*acc0*/  USEL UR39, UR39, URZ, !UP0 ;  /* 0x0000003f27277287 */ /* 0x000fe2000c000000 */
[----:B------:R-:W-:Y:S01]  /*acd0*/  LOP3.LUT R6, R6, R11, RZ, 0x3c, !PT ;  /* 0x0000000b06067212 */ /* 0x000fe200078e3cff */
[----:B------:R-:W-:Y:S01]  /*ace0*/  ULDC.64 UR10, c[0x0][0xb78] ;  /* 0x0002de00000a7ab9 */ /* 0x000fe20000000a00 */
[----:B------:R-:W-:Y:S01]  /*acf0*/  UIADD3 UR7, UR7, UR9, URZ ;  /* 0x0000000907077290 */ /* 0x000fe2000fffe03f */
[----:B------:R-:W-:Y:S01]  /*ad00*/  IMAD R11, R7, 0xc0, R22 ;  /* 0x000000c0070b7824 */ /* 0x000fe200078e0216 */
[----:B------:R-:W-:Y:S01]  /*ad10*/  USEL UR38, UR38, URZ, !UP0 ;  /* 0x0000003f26267287 */ /* 0x000fe2000c000000 */
[----:B------:R-:W-:Y:S01]  /*ad20*/  SHF.R.U64 R8, R8, 0x3, RZ ;  /* 0x0000000308087819 */ /* 0x000fe200000012ff */
[----:B------:R-:W-:Y:S01]  /*ad30*/  UIMAD UR9, UR39, UR10, URZ ;  /* 0x0000000a270972a4 */ /* 0x000fe2000f8e023f */
[----:B------:R-:W-:Y:S01]  /*ad40*/  LOP3.LUT P0, RZ, R23, 0x3, RZ, 0xc0, !PT ;  /* 0x0000000317ff7812 */ /* 0x000fe2000780c0ff */
[----:B------:R-:W-:Y:S01]  /*ad50*/  UIMAD.WIDE.U32 UR6, UR38, UR10, UR6 ;  /* 0x0000000a260672a5 */ /* 0x000fe2000f8e0006 */
[----:B------:R-:W-:Y:S01]  /*ad60*/  LOP3.LUT R8, R8, R9, RZ, 0x3c, !PT ;  /* 0x0000000908087212 */ /* 0x000fe200078e3cff */
[----:B------:R-:W-:Y:S01]  /*ad70*/  UIMAD UR9, UR38, UR11, UR9 ;  /* 0x0000000b260972a4 */ /* 0x000fe2000f8e0209 */
[----:B------:R-:W-:-:S02]  /*ad80*/  SHF.R.S32.HI R7, RZ, 0x1f, R11 ;  /* 0x0000001fff077819 */ /* 0x000fc4000001140b */
[----:B------:R-:W-:Y:S01]  /*ad90*/  ULDC.64 UR10, c[0x0][0xb40] ;  /* 0x0002d000000a7ab9 */ /* 0x000fe20000000a00 */
[----:B------:R-:W-:Y:S02]  /*ada0*/  IADD3 R9, P1, R11, UR6, RZ ;  /* 0x000000060b097c10 */ /* 0x000fe4000ff3e0ff */
[----:B------:R-:W-:Y:S01]  /*adb0*/  IMAD.U32 R10, RZ, RZ, UR9 ;  /* 0x00000009ff0a7e24 */ /* 0x000fe2000f8e00ff */
[C---:B------:R-:W-:Y:S02]  /*adc0*/  IADD3 R29, P5, R4.reuse, 0x3000, RZ ;  /* 0x00003000041d7810 */ /* 0x040fe40007fbe0ff */
[----:B------:R-:W-:Y:S02]  /*add0*/  LEA R36, P2, R9, UR10, 0x2 ;  /* 0x0000000a09247c11 */ /* 0x000fe4000f8410ff */
[----:B------:R-:W-:Y:S01]  /*ade0*/  IADD3.X R10, R7, UR7, R10, P1, !PT ;  /* 0x00000007070a7c10 */ /* 0x000fe20008ffe40a */
[C---:B------:R-:W-:Y:S01]  /*adf0*/  VIADD R7, R11.reuse, 0x8 ;  /* 0x000000080b077836 */ /* 0x040fe20000000000 */
[----:B------:R-:W-:Y:S01]  /*ae00*/  IADD3 R33, P3, R4, 0x6000, RZ ;  /* 0x0000600004217810 */ /* 0x000fe20007f7e0ff */
[----:B------:R-:W-:Y:S01]  /*ae10*/  ULDC.64 UR6, c[0x0][0xaa0] ;  /* 0x0002a80000067ab9 */ /* 0x000fe20000000a00 */
[----:B------:R-:W-:-:S02]  /*ae20*/  ISETP.GE.OR P1, PT, R11, UR8, P0 ;  /* 0x000000080b007c0c */ /* 0x000fc40008726670 */
[C---:B------:R-:W-:Y:S02]  /*ae30*/  LOP3.LUT R25, R4.reuse, 0x180, RZ, 0xc0, !PT ;  /* 0x0000018004197812 */ /* 0x040fe400078ec0ff */
[----:B------:R-:W-:Y:S01]  /*ae40*/  LEA.HI.X R37, R9, UR11, R10, 0x2, P2 ;  /* 0x0000000b09257c11 */ /* 0x000fe200090f140a */
[--C-:B------:R-:W-:Y:S01]  /*ae50*/  IMAD.X R9, RZ, RZ, R5.reuse, P4 ;  /* 0x000000ffff097224 */ /* 0x100fe200020e0605 */
[----:B------:R-:W-:Y:S02]  /*ae60*/  IADD3 R11, P2, R4, 0x7800, RZ ;  /* 0x00007800040b7810 */ /* 0x000fe40007f5e0ff */
[----:B------:R-:W-:Y:S02]  /*ae70*/  LOP3.LUT R28, R29, 0x180, RZ, 0xc0, !PT ;  /* 0x000001801d1c7812 */ /* 0x000fe400078ec0ff */
[----:B------:R-:W-:Y:S01]  /*ae80*/  LOP3.LUT R32, R33, 0x180, RZ, 0xc0, !PT ;  /* 0x0000018021207812 */ /* 0x000fe200078ec0ff */
[--C-:B------:R-:W-:Y:S01]  /*ae90*/  IMAD.X R13, RZ, RZ, R5.reuse, P2 ;  /* 0x000000ffff0d7224 */ /* 0x100fe200010e0605 */
[----:B------:R-:W-:Y:S01]  /*aea0*/  SHF.R.U64 R25, R25, 0x3, RZ ;  /* 0x0000000319197819 */ /* 0x000fe200000012ff */
[----:B------:R-:W-:Y:S01]  /*aeb0*/  UIMAD UR5, UR5, UR6, URZ ;  /* 0x00000006050572a4 */ /* 0x000fe2000f8e023f */
[----:B------:R-:W-:Y:S01]  /*aec0*/  ISETP.GE.OR P0, PT, R7, UR8, P0 ;  /* 0x0000000807007c0c */ /* 0x000fe20008706670 */
[----:B------:R-:W-:Y:S01]  /*aed0*/  IMAD.X R7, RZ, RZ, R5, P6 ;  /* 0x000000ffff077224 */ /* 0x000fe200030e0605 */
[----:B------:R-:W-:Y:S01]  /*aee0*/  LOP3.LUT R10, R11, 0x180, RZ, 0xc0, !PT ;  /* 0x000001800b0a7812 */ /* 0x000fe200078ec0ff */
[----:B------:R-:W-:Y:S01]  /*aef0*/  @!P1 STG.E desc[UR50][R36.64], R0 ;  /* 0x0000000024009986 */ /* 0x000fe2000c101932 */
[----:B------:R-:W-:-:S02]  /*af00*/  SHF.R.U64 R28, R28, 0x3, RZ ;  /* 0x000000031c1c7819 */ /* 0x000fc400000012ff */
[----:B------:R-:W-:Y:S02]  /*af10*/  SHF.R.U64 R32, R32, 0x3, RZ ;  /* 0x0000000320207819 */ /* 0x000fe400000012ff */
[----:B------:R-:W-:Y:S01]  /*af20*/  LOP3.LUT R24, R25, R4, RZ, 0x3c, !PT ;  /* 0x0000000419187212 */ /* 0x000fe200078e3cff */
[--C-:B------:R-:W-:Y:S01]  /*af30*/  IMAD.MOV.U32 R25, RZ, RZ, R5.reuse ;  /* 0x000000ffff197224 */ /* 0x100fe200078e0005 */
[----:B------:R-:W-:Y:S02]  /*af40*/  SHF.R.U64 R4, R10, 0x3, RZ ;  /* 0x000000030a047819 */ /* 0x000fe400000012ff */
[----:B------:R-:W-:Y:S01]  /*af50*/  LOP3.LUT R28, R28, R29, RZ, 0x3c, !PT ;  /* 0x0000001d1c1c7212 */ /* 0x000fe200078e3cff */
[--C-:B------:R-:W-:Y:S01]  /*af60*/  IMAD.X R29, RZ, RZ, R5.reuse, P5 ;  /* 0x000000ffff1d7224 */ /* 0x100fe200028e0605 */
[----:B------:R-:W-:Y:S01]  /*af70*/  LOP3.LUT R32, R32, R33, RZ, 0x3c, !PT ;  /* 0x0000002120207212 */ /* 0x000fe200078e3cff */
[----:B------:R-:W-:Y:S01]  /*af80*/  IMAD.X R33, RZ, RZ, R5, P3 ;  /* 0x000000ffff217224 */ /* 0x000fe200018e0605 */
[----:B------:R-:W-:Y:S01]  /*af90*/  LOP3.LUT R12, R4, R11, RZ, 0x3c, !PT ;  /* 0x0000000b040c7212 */ /* 0x000fe200078e3cff */
[----:B------:R0:W-:Y:S01]  /*afa0*/  @!P0 STG.E desc[UR50][R36.64+0x20], R2 ;  /* 0x0000200224008986 */ /* 0x0001e2000c101932 */
[----:B------:R-:W-:Y:S01]  /*afb0*/  SHF.R.S32.HI R21, RZ, 0x1f, R16 ;  /* 0x0000001fff157819 */ /* 0x000fe20000011410 */
[----:B------:R-:W-:-:S02]  /*afc0*/  IMAD.U32 R19, RZ, RZ, UR6 ;  /* 0x00000006ff137e24 */ /* 0x000fc4000f8e00ff */
[----:B------:R-:W5:Y:S01]  /*afd0*/  LD.E.128 R24, desc[UR50][R24.64] ;  /* 0x0000003218187980 */ /* 0x000f62000c101d00 */
[----:B------:R-:W-:Y:S01]  /*afe0*/  IMAD.MOV.U32 R20, RZ, RZ, R16 ;  /* 0x000000ffff147224 */ /* 0x000fe200078e0010 */
[----:B------:R-:W-:Y:S02]  /*aff0*/  UIMAD UR5, UR4, UR7, UR5 ;  /* 0x00000007040572a4 */ /* 0x000fe4000f8e0205 */
[----:B------:R-:W5:Y:S04]  /*b000*/  LD.E.128 R4, desc[UR50][R6.64] ;  /* 0x0000003206047980 */ /* 0x000f68000c101d00 */
[----:B------:R-:W5:Y:S04]  /*b010*/  LD.E.128 R28, desc[UR50][R28.64] ;  /* 0x000000321c1c7980 */ /* 0x000f68000c101d00 */
[----:B------:R-:W5:Y:S04]  /*b020*/  LD.E.128 R8, desc[UR50][R8.64] ;  /* 0x0000003208087980 */ /* 0x000f68000c101d00 */
[----:B------:R-:W5:Y:S04]  /*b030*/  LD.E.128 R32, desc[UR50][R32.64] ;  /* 0x0000003220207980 */ /* 0x000f68000c101d00 */
[----:B------:R-:W5:Y:S01]  /*b040*/  LD.E.128 R12, desc[UR50][R12.64] ;  /* 0x000000320c0c7980 */ /* 0x000f62000c101d00 */
[----:B------:R-:W-:Y:S01]  /*b050*/  IMAD.WIDE.U32 R20, R19, UR4, R20 ;  /* 0x0000000413147c25 */ /* 0x000fe2000f8e0014 */
[----:B------:R-:W-:Y:S01]  /*b060*/  ULDC.64 UR6, c[0x0][0xae0] ;  /* 0x0002b80000067ab9 */ /* 0x000fe20000000a00 */
[----:B------:R-:W-:Y:S01]  /*b070*/  UIMAD UR8, UR40, -0xc0, UR8 ;  /* 0xffffff40280878a4 */ /* 0x000fe2000f8e0208 */
[----:B------:R-:W-:Y:S01]  /*b080*/  @!PT LDS RZ, [RZ] ;  /* 0x00000000fffff984 */ /* 0x000fe20000000800 */
[----:B------:R-:W-:Y:S01]  /*b090*/  @!PT LDS RZ, [RZ] ;  /* 0x00000000fffff984 */ /* 0x000fe20000000800 */
[----:B------:R-:W-:Y:S01]  /*b0a0*/  @!PT LDS RZ, [RZ] ;  /* 0x00000000fffff984 */ /* 0x000fe20000000800 */
[----:B------:R-:W-:Y:S01]  /*b0b0*/  @!PT LDS RZ, [RZ] ;  /* 0x00000000fffff984 */ /* 0x000fe20000000800 */
[----:B------:R1:W-:Y:S06]  /*b0c0*/  MEMBAR.ALL.CTA ;  /* 0x0000000000007992 */ /* 0x0003ec0000008000 */
[----:B-1----:R-:W1:Y:S01]  /*b0d0*/  FENCE.VIEW.ASYNC.S ;  /* 0x00000000000073c6 */ /* 0x002e620000000000 */
[----:B------:R-:W-:Y:S01]  /*b0e0*/  UIMAD UR4, UR12, UR6, URZ ;  /* 0x000000060c0472a4 */ /* 0x000fe2000f8e023f */
[----:B------:R-:W-:Y:S01]  /*b0f0*/  VIADD R21, R21, UR5 ;  /* 0x0000000515157c36 */ /* 0x000fe20008000000 */
[----:B------:R-:W-:Y:S01]  /*b100*/  BSSY B1, `(.L_x_9674) ;  /* 0x0000028000017945 */ /* 0x000fe20003800000 */
[----:B------:R-:W-:Y:S01]  /*b110*/  IMAD.U32 R19, RZ, RZ, UR6 ;  /* 0x00000006ff137e24 */ /* 0x000fe2000f8e00ff */
[----:B------:R-:W-:Y:S01]  /*b120*/  UIMAD UR4, UR41, UR7, UR4 ;  /* 0x00000007290472a4 */ /* 0x000fe2000f8e0204 */
[----:B------:R-:W-:Y:S01]  /*b130*/  ISETP.GE.AND P0, PT, R18, UR8, PT ;  /* 0x0000000812007c0c */ /* 0x000fe2000bf06270 */
[----:B------:R-:W-:Y:S01]  /*b140*/  VIADD R3, R3, 0x19c20 ;  /* 0x00019c2003037836 */ /* 0x000fe20000000000 */
[----:B------:R-:W-:Y:S01]  /*b150*/  ULDC.64 UR6, c[0x0][0xae8] ;  /* 0x0002ba0000067ab9 */ /* 0x000fe20000000a00 */
[----:B------:R-:W-:Y:S01]  /*b160*/  IMAD.WIDE.U32 R20, R19, UR41, R20 ;  /* 0x0000002913147c25 */ /* 0x000fe2000f8e0014 */
[----:B------:R-:W-:-:S02]  /*b170*/  SHF.R.S32.HI R19, RZ, 0x1f, R18 ;  /* 0x0000001fff137819 */ /* 0x000fc40000011412 */
[----:B------:R-:W-:Y:S01]  /*b180*/  PRMT R3, RZ, 0x654, R3 ;  /* 0x00000654ff037816 */ /* 0x000fe20000000003 */
[----:B------:R-:W-:Y:S01]  /*b190*/  VIADD R21, R21, UR4 ;  /* 0x0000000415157c36 */ /* 0x000fe20008000000 */
[----:B------:R-:W-:Y:S02]  /*b1a0*/  UIMAD UR4, UR39, UR6, URZ ;  /* 0x00000006270472a4 */ /* 0x000fe4000f8e023f */
[----:B0-----:R-:W-:Y:S02]  /*b1b0*/  IMAD.U32 R37, RZ, RZ, UR6 ;  /* 0x00000006ff257e24 */ /* 0x001fe4000f8e00ff */
[----:B------:R-:W-:Y:S01]  /*b1c0*/  VIADD R0, R18, 0x60 ;  /* 0x0000006012007836 */ /* 0x000fe20000000000 */
[----:B------:R-:W-:Y:S02]  /*b1d0*/  UIMAD UR4, UR38, UR7, UR4 ;  /* 0x00000007260472a4 */ /* 0x000fe4000f8e0204 */
[----:B------:R-:W-:Y:S02]  /*b1e0*/  IMAD.WIDE.U32 R36, R37, UR38, R20 ;  /* 0x0000002625247c25 */ /* 0x000fe4000f8e0014 */
[----:B------:R-:W-:Y:S01]  /*b1f0*/  ISETP.GE.AND P3, PT, R0, UR8, PT ;  /* 0x0000000800007c0c */ /* 0x000fe2000bf66270 */
[----:B-1----:R0:W-:Y:S01]  /*b200*/  SYNCS.ARRIVE.TRANS64.RED.A1T0 RZ, [R3+URZ], RZ ;  /* 0x000000ff03ff79a7 */ /* 0x0021e2000810043f */
[----:B------:R-:W-:-:S02]  /*b210*/  VIADD R43, R37, UR4 ;  /* 0x00000004252b7c36 */ /* 0x000fc40008000000 */
[----:B0-----:R-:W-:-:S04]  /*b220*/  IMAD.U32 R3, RZ, RZ, UR40 ;  /* 0x00000028ff037e24 */ /* 0x001fc8000f8e00ff */
        /* <DEDUP_REMOVED lines=21> */
.L_x_9675:
[----:B------:R-:W-:Y:S05]  /*b380*/  BSYNC B1 ;  /* 0x0000000000017941 */ /* 0x000fea0003800000 */
.L_x_9674:
        /* <DEDUP_REMOVED lines=24> */
.L_x_9672:
        /* <DEDUP_REMOVED lines=29> */
.L_x_9677:
        /* <DEDUP_REMOVED lines=32> */
.L_x_9679:
[----:B------:R-:W-:Y:S05]  /*b8e0*/  BSYNC B1 ;  /* 0x0000000000017941 */ /* 0x000fea0003800000 */
.L_x_9678:
        /* <DEDUP_REMOVED lines=16> */
[----:B------:R-:W-:Y:S01]  /*b9f0*/  IMAD.U32 R9, RZ, RZ, UR40 ;  /* 0x00000028ff097e24 */ /* 0x000fe2000f8e00ff */
[----:B------:R-:W-:Y:S01]  /*ba00*/  ISETP.GE.AND P1, PT, R0, UR6, PT ;  /* 0x0000000600007c0c */ /* 0x000fe2000bf26270 */
[----:B------:R-:W-:Y:S01]  /*ba10*/  IMAD.WIDE.U32 R2, R5, UR41, R2 ;  /* 0x0000002905027c25 */ /* 0x000fe2000f8e0002 */
[----:B------:R-:W-:-:S02]  /*ba20*/  ULDC.64 UR8, c[0x0][0xae8] ;  /* 0x0002ba0000087ab9 */ /* 0x000fc40000000a00 */
[----:B------:R-:W-:Y:S01]  /*ba30*/  UIMAD UR4, UR39, UR8, URZ ;  /* 0x00000008270472a4 */ /* 0x000fe2000f8e023f */
[----:B------:R-:W-:Y:S02]  /*ba40*/  VIADD R3, R3, UR5 ;  /* 0x0000000503037c36 */ /* 0x000fe40008000000 */
[----:B------:R-:W-:Y:S01]  /*ba50*/  IMAD.U32 R5, RZ, RZ, UR8 ;  /* 0x00000008ff057e24 */ /* 0x000fe2000f8e00ff */
[----:B------:R-:W-:Y:S01]  /*ba60*/  UIMAD UR4, UR38, UR9, UR4 ;  /* 0x00000009260472a4 */ /* 0x000fe2000f8e0204 */
[----:B------:R-:W-:Y:S02]  /*ba70*/  IMAD.MOV.U32 R6, RZ, RZ, R18 ;  /* 0x000000ffff067224 */ /* 0x000fe400078e0012 */
        /* <DEDUP_REMOVED lines=23> */
.L_x_9681:
[----:B------:R-:W-:Y:S05]  /*bbf0*/  BSYNC B1 ;  /* 0x0000000000017941 */ /* 0x000fea0003800000 */
.L_x_9680:
        /* <DEDUP_REMOVED lines=22> */
.L_x_9676:
[----:B------:R-:W-:Y:S05]  /*bd60*/  BSYNC B0 ;  /* 0x0000000000007941 */ /* 0x000fea0003800000 */
.L_x_9671:
[----:B------:R-:W-:Y:S02]  /*bd70*/  ULDC UR4, c[0x0][0xc14] ;  /* 0x0003050000047ab9 */ /* 0x000fe40000000800 */
[----:B------:R-:W-:-:S13]  /*bd80*/  ISETP.GE.AND P0, PT, R39, UR4, PT ;  /* 0x0000000427007c0c */ /* 0x000fda000bf06270 */
[----:B------:R-:W-:Y:S05]  /*bd90*/  @!P0 BRA `(.L_x_9682) ;  /* 0xffffff4c00f08947 */ /* 0x000fea000383ffff */
[----:B------:R-:W-:Y:S05]  /*bda0*/  EXIT ;  /* 0x000000000000794d */ /* 0x000fea0003800000 */
.L_x_9632:
        /* <DEDUP_REMOVED lines=18> */
.L_x_9683:
        /* <DEDUP_REMOVED lines=41> */
.L_x_9689:
        /* <DEDUP_REMOVED lines=14> */
.L_x_9688:
[----:B------:R-:W-:Y:S05]  /*c240*/  BSYNC B0 ;  /* 0x0000000000007941 */ /* 0x000fea0003800000 */
.L_x_9687:
        /* <DEDUP_REMOVED lines=21> */
.L_x_9685:
        /* <DEDUP_REMOVED lines=25> */
.L_x_9690:
        /* <DEDUP_REMOVED lines=57> */
.L_x_9686:
[----:B------:R-:W-:Y:S01]  /*c8c0*/  IMAD.MOV.U32 R24, RZ, RZ, R7 ;  /* 0x000000ffff187224 */ /* 0x000fe200078e0007 */
[----:B------:R-:W-:Y:S01]  /*c8d0*/  UMOV UR38, URZ ;  /* 0x0000003f00267c82 */ /* 0x000fe20008000000 */
[----:B------:R-:W-:-:S07]  /*c8e0*/  IMAD.MOV.U32 R25, RZ, RZ, RZ ;  /* 0x000000ffff197224 */ /* 0x000fce00078e00ff */
.L_x_9691:
        /* <DEDUP_REMOVED lines=10> */
.L_x_9684:
        /* <DEDUP_REMOVED lines=41> */
[----:B--2---:R-:W-:-:S07]  /*cc20*/  LOP3.LUT R29, R18, 0x2800, RZ, 0xfc, !PT ;  /* 0x00002800121d7812 */ /* 0x004fce00078efcff */
.L_x_9756:
[----:B------:R-:W-:Y:S01]  /*cc30*/  ULDC.64 UR4, c[0x0][0xc60] ;  /* 0x0003180000047ab9 */ /* 0x000fe20000000a00 */
[----:B------:R-:W-:Y:S01]  /*cc40*/  ULDC.64 UR8, c[0x0][0xa00] ;  /* 0x0002800000087ab9 */ /* 0x000fe20000000a00 */
[----:B------:R-:W-:Y:S01]  /*cc50*/  UIMAD.WIDE UR4, UR48, 0x4, UR4 ;  /* 0x00000004300478a5 */ /* 0x000fe2000f8e0204 */
[----:B0-----:R-:W-:Y:S01]  /*cc60*/  IMAD.MOV.U32 R0, RZ, RZ, RZ ;  /* 0x000000ffff007224 */ /* 0x001fe200078e00ff */
[----:B------:R-:W-:-:S04]  /*cc70*/  ULDC.64 UR10, c[0x0][0xa08] ;  /* 0x00028200000a7ab9 */ /* 0x000fc80000000a00 */
[----:B------:R-:W-:Y:S02]  /*cc80*/  IMAD.U32 R2, RZ, RZ, UR4 ;  /* 0x00000004ff027e24 */ /* 0x000fe4000f8e00ff */
[----:B------:R-:W-:Y:S01]  /*cc90*/  IMAD.U32 R3, RZ, RZ, UR5 ;  /* 0x00000005ff037e24 */ /* 0x000fe2000f8e00ff */
[----:B------:R-:W-:-:S04]  /*cca0*/  ULDC.64 UR4, c[0x0][0xa28] ;  /* 0x00028a0000047ab9 */ /* 0x000fc80000000a00 */
[----:B------:R-:W2:Y:S01]  /*ccb0*/  LDG.E R2, desc[UR50][R2.64] ;  /* 0x0000003202027981 */ /* 0x000ea2000c1e1900 */
[----:B------:R-:W-:Y:S01]  /*ccc0*/  UISETP.NE.U32.AND UP0, UPT, UR4, URZ, UPT ;  /* 0x0000003f0400728c */ /* 0x000fe2000bf05070 */
[----:B------:R-:W-:Y:S01]  /*ccd0*/  ISETP.NE.U32.AND P0, PT, RZ, UR8, PT ;  /* 0x00000008ff007c0c */ /* 0x000fe2000bf05070 */
[----:B------:R-:W-:Y:S01]  /*cce0*/  IMAD.MOV.U32 R6, RZ, RZ, RZ ;  /* 0x000000ffff067224 */ /* 0x000fe200078e00ff */
[----:B------:R-:W0:Y:S01]  /*ccf0*/  LDC R8, c[0x0][0x288] ;  /* 0x0000a200ff087b82 */ /* 0x000e220000000800 */
[----:B------:R-:W-:Y:S01]  /*cd00*/  UISETP.NE.AND.EX UP0, UPT, UR5, URZ, UPT, UP0 ;  /* 0x0000003f0500728c */ /* 0x000fe2000bf05300 */
[----:B------:R-:W-:Y:S02]  /*cd10*/  ISETP.NE.AND.EX P0, PT, RZ, UR9, PT, P0 ;  /* 0x00000009ff007c0c */ /* 0x000fe4000bf05300 */
[----:B------:R-:W-:-:S03]  /*cd20*/  ISETP.NE.U32.AND P1, PT, RZ, UR10, PT ;  /* 0x0000000aff007c0c */ /* 0x000fc6000bf25070 */
[----:B------:R-:W-:Y:S02]  /*cd30*/  PLOP3.LUT P2, PT, PT, PT, UP0, 0x80, 0x0 ;  /* 0x000000000000781c */ /* 0x000fe40003f4f008 */
[----:B------:R-:W-:Y:S02]  /*cd40*/  ISETP.NE.AND.EX P1, PT, RZ, UR11, PT, P1 ;  /* 0x0000000bff007c0c */ /* 0x000fe4000bf25310 */
[----:B--2---:R-:W-:-:S13]  /*cd50*/  R2UR UR44, R2 ;  /* 0x00000000022c72ca */ /* 0x004fda00000e0000 */
[----:B------:R-:W-:Y:S02]  /*cd60*/  USHF.R.S32.HI UR43, URZ, 0x1f, UR44 ;  /* 0x0000001f3f2b7899 */ /* 0x000fe4000801142c */
[----:B------:R-:W-:Y:S02]  /*cd70*/  @UP0 ULEA UR4, UP1, UR44, UR4, 0x2 ;  /* 0x000000042c040291 */ /* 0x000fe4000f82103f */
[----:B------:R-:W-:Y:S02]  /*cd80*/  USHF.L.U32 UR42, UR44, 0x2, URZ ;  /* 0x000000022c2a7899 */ /* 0x000fe4000800063f */
[----:B------:R-:W-:Y:S02]  /*cd90*/  @UP0 ULEA.HI.X UR5, UR44, UR5, UR43, 0x2, UP1 ;  /* 0x000000052c050291 */ /* 0x000fe400088f142b */
[----:B------:R-:W-:Y:S01]  /*cda0*/  USHF.L.U64.HI UR43, UR44, 0x2, UR43 ;  /* 0x000000022c2b7899 */ /* 0x000fe2000801022b */
[----:B------:R-:W-:Y:S01]  /*cdb0*/  IMAD.U32 R2, RZ, RZ, UR4 ;  /* 0x00000004ff027e24 */ /* 0x000fe2000f8e00ff */
[----:B------:R-:W-:-:S02]  /*cdc0*/  UIADD3 UR6, UP0, UR42, UR8, URZ ;  /* 0x000000082a067290 */ /* 0x000fc4000ff1e03f */
[----:B------:R-:W-:Y:S01]  /*cdd0*/  IMAD.U32 R3, RZ, RZ, UR5 ;  /* 0x00000005ff037e24 */ /* 0x000fe2000f8e00ff */
[----:B------:R-:W-:Y:S02]  /*cde0*/  UIADD3 UR7, UP1, UR42, UR10, URZ ;  /* 0x0000000a2a077290 */ /* 0x000fe4000ff3e03f */
[----:B------:R-:W-:Y:S02]  /*cdf0*/  UIADD3.X UR4, UR43, UR9, URZ, UP0, !UPT ;  /* 0x000000092b047290 */ /* 0x000fe400087fe43f */
[----:B------:R1:W5:Y:S01]  /*ce00*/  @P2 LDG.E R0, desc[UR50][R2.64] ;  /* 0x0000003202002981 */ /* 0x000362000c1e1900 */
[----:B------:R-:W-:Y:S01]  /*ce10*/  ULDC.64 UR8, c[0x0][0xa18] ;  /* 0x0002860000087ab9 */ /* 0x000fe20000000a00 */
[----:B------:R-:W-:Y:S01]  /*ce20*/  UIADD3.X UR5, UR43, UR11, URZ, UP1, !UPT ;  /* 0x0000000b2b057290 */ /* 0x000fe20008ffe43f */
[----:B-1----:R-:W-:Y:S02]  /*ce30*/  IMAD.U32 R2, RZ, RZ, UR6 ;  /* 0x00000006ff027e24 */ /* 0x002fe4000f8e00ff */
[----:B------:R-:W-:-:S05]  /*ce40*/  IMAD.U32 R3, RZ, RZ, UR4 ;  /* 0x00000004ff037e24 */ /* 0x000fca000f8e00ff */
[----:B------:R-:W2:Y:S01]  /*ce50*/  @P0 LDG.E R6, desc[UR50][R2.64] ;  /* 0x0000003202060981 */ /* 0x000ea2000c1e1900 */
[----:B------:R-:W-:-:S04]  /*ce60*/  UISETP.NE.U32.AND UP0, UPT, UR8, URZ, UPT ;  /* 0x0000003f0800728c */ /* 0x000fc8000bf05070 */
[----:B------:R-:W-:Y:S01]  /*ce70*/  UISETP.NE.AND.EX UP0, UPT, UR9, URZ, UPT, UP0 ;  /* 0x0000003f0900728c */ /* 0x000fe2000bf05300 */
[----:B------:R-:W-:-:S05]  /*ce80*/  IMAD.U32 R5, RZ, RZ, UR5 ;  /* 0x00000005ff057e24 */ /* 0x000fca000f8e00ff */
[----:B------:R-:W-:-:S05]  /*ce90*/  PLOP3.LUT P2, PT, PT, PT, UP0, 0x80, 0x0 ;  /* 0x000000000000781c */ /* 0x000fca0003f4f008 */
[----:B------:R-:W-:-:S04]  /*cea0*/  @UP0 UIADD3 UR4, UP1, UR42, UR8, URZ ;  /* 0x000000082a040290 */ /* 0x000fc8000ff3e03f */
[----:B------:R-:W-:Y:S01]  /*ceb0*/  @UP0 UIADD3.X UR5, UR43, UR9, URZ, UP1, !UPT ;  /* 0x000000092b050290 */ /* 0x000fe20008ffe43f */
[----:B------:R-:W-:Y:S02]  /*cec0*/  IMAD.MOV.U32 R23, RZ, RZ, RZ ;  /* 0x000000ffff177224 */ /* 0x000fe400078e00ff */
[----:B------:R-:W-:-:S03]  /*ced0*/  IMAD.U32 R4, RZ, RZ, UR7 ;  /* 0x00000007ff047e24 */ /* 0x000fc6000f8e00ff */
[----:B------:R-:W-:Y:S02]  /*cee0*/  IMAD.U32 R7, RZ, RZ, UR5 ;  /* 0x00000005ff077e24 */ /* 0x000fe4000f8e00ff */
[----:B------:R1:W5:Y:S04]  /*cef0*/  @P1 LDG.E R23, desc[UR50][R4.64] ;  /* 0x0000003204171981 */ /* 0x000368000c1e1900 */
[----:B--2---:R2:W-:Y:S02]  /*cf00*/  STL [R1+0x4], R6 ;  /* 0x0000040601007387 */ /* 0x0045e40000100800 */
[----:B--2---:R-:W-:-:S05]  /*cf10*/  IMAD.U32 R6, RZ, RZ, UR4 ;  /* 0x00000004ff067e24 */ /* 0x004fca000f8e00ff */
[----:B0-----:R1:W5:Y:S01]  /*cf20*/  @P2 LDG.E R8, desc[UR50][R6.64] ;  /* 0x0000003206082981 */ /* 0x001362000c1e1900 */
[----:B------:R-:W-:Y:S05]  /*cf30*/  @P2 BRA `(.L_x_9693) ;  /* 0x0000000000102947 */ /* 0x000fea0003800000 */
[----:B------:R-:W-:Y:S05]  /*cf40*/  @!P0 BRA `(.L_x_9693) ;  /* 0x00000000000c8947 */ /* 0x000fea0003800000 */
[----:B-1----:R-:W2:Y:S04]  /*cf50*/  LDG.E R7, desc[UR50][R2.64] ;  /* 0x0000003202077981 */ /* 0x002ea8000c1e1900 */
[----:B-----5:R-:W2:Y:S02]  /*cf60*/  LDG.E R8, desc[UR50][R2.64+0x4] ;  /* 0x0000043202087981 */ /* 0x020ea4000c1e1900 */
[----:B--2---:R-:W-:-:S07]  /*cf70*/  IMAD.IADD R8, R8, 0x1, -R7 ;  /* 0x0000000108087824 */ /* 0x004fce00078e0a07 */
.L_x_9693:
[----:B------:R-:W-:Y:S01]  /*cf80*/  ULDC.64 UR4, c[0x0][0x3f8] ;  /* 0x0000fe0000047ab9 */ /* 0x000fe20000000a00 */
[----:B------:R-:W-:Y:S01]  /*cf90*/  ULDC.64 UR6, c[0x0][0xa20] ;  /* 0x0002880000067ab9 */ /* 0x000fe20000000a00 */
[----:B------:R-:W-:Y:S01]  /*cfa0*/  UISETP.NE.U32.AND UP0, UPT, UR4, URZ, UPT ;  /* 0x0000003f0400728c */ /* 0x000fe2000bf05070 */
[----:B------:R-:W-:Y:S01]  /*cfb0*/  ISETP.NE.U32.AND P0, PT, RZ, UR6, PT ;  /* 0x00000006ff007c0c */ /* 0x000fe2000bf05070 */
[----:B-----5:R-:W-:Y:S01]  /*cfc0*/  IMAD.IADD R23, R23, 0x1, R0 ;  /* 0x0000000117177824 */ /* 0x020fe200078e0200 */
[----:B------:R-:W-:Y:S01]  /*cfd0*/  ULDC UR4, c[0x0][0x404] ;  /* 0x0001010000047ab9 */ /* 0x000fe20000000800 */
[----:B------:R-:W-:Y:S01]  /*cfe0*/  UISETP.NE.AND.EX UP0, UPT, UR5, URZ, UPT, UP0 ;  /* 0x0000003f0500728c */ /* 0x000fe2000bf05300 */
[----:B------:R-:W-:Y:S02]  /*cff0*/  ISETP.NE.AND.EX P0, PT, RZ, UR7, PT, P0 ;  /* 0x00000007ff007c0c */ /* 0x000fe4000bf05300 */
[----:B------:R-:W-:Y:S01]  /*d000*/  ULDC UR5, c[0x0][0x2e0] ;  /* 0x0000b80000057ab9 */ /* 0x000fe20000000800 */
[----:B------:R-:W-:-:S04]  /*d010*/  USEL UR4, UR4, 0x1, UP0 ;  /* 0x0000000104047887 */ /* 0x000fc80008000000 */
[----:B------:R-:W-:-:S06]  /*d020*/  UIMAD UR4, UR4, UR5, URZ ;  /* 0x00000005040472a4 */ /* 0x000fcc000f8e023f */
[----:B------:R-:W-:Y:S01]  /*d030*/  IMAD.U32 R3, RZ, RZ, UR4 ;  /* 0x00000004ff037e24 */ /* 0x000fe2000f8e00ff */
[----:B------:R-:W-:Y:S06]  /*d040*/  @!P0 BRA `(.L_x_9694) ;  /* 0x0000000000188947 */ /* 0x000fec0003800000 */
[----:B------:R-:W-:-:S04]  /*d050*/  UIADD3 UR4, UP0, UR42, UR6, URZ ;  /* 0x000000062a047290 */ /* 0x000fc8000ff1e03f */
[----:B------:R-:W-:Y:S02]  /*d060*/  UIADD3.X UR5, UR43, UR7, URZ, UP0, !UPT ;  /* 0x000000072b057290 */ /* 0x000fe400087fe43f */
[----:B------:R-:W-:-:S04]  /*d070*/  IMAD.U32 R2, RZ, RZ, UR4 ;  /* 0x00000004ff027e24 */ /* 0x000fc8000f8e00ff */
[----:B------:R-:W-:-:S06]  /*d080*/  IMAD.U32 R3, RZ, RZ, UR5 ;  /* 0x00000005ff037e24 */ /* 0x000fcc000f8e00ff */
[----:B------:R0:W5:Y:S01]  /*d090*/  LDG.E R3, desc[UR50][R2.64] ;  /* 0x0000003202037981 */ /* 0x000162000c1e1900 */
[----:B------:R-:W-:Y:S05]  /*d0a0*/  BRA `(.L_x_9695) ;  /* 0x0000000000107947 */ /* 0x000fea0003800000 */
.L_x_9694:
[----:B------:R-:W-:Y:S05]  /*d0b0*/  @!P1 BRA `(.L_x_9695) ;  /* 0x00000000000c9947 */ /* 0x000fea0003800000 */
[----:B------:R-:W2:Y:S04]  /*d0c0*/  LDG.E R2, desc[UR50][R4.64] ;  /* 0x0000003204027981 */ /* 0x000ea8000c1e1900 */
[----:B------:R-:W2:Y:S02]  /*d0d0*/  LDG.E R3, desc[UR50][R4.64+0x4] ;  /* 0x0000043204037981 */ /* 0x000ea4000c1e1900 */
[----:B--2---:R-:W-:-:S07]  /*d0e0*/  IMAD.IADD R3, R3, 0x1, -R2 ;  /* 0x0000000103037824 */ /* 0x004fce00078e0a02 */
.L_x_9695:
[----:B-1----:R-:W-:Y:S01]  /*d0f0*/  IMAD R5, R25, 0xc0, RZ ;  /* 0x000000c019057824 */ /* 0x002fe200078e02ff */
[----:B------:R-:W-:Y:S01]  /*d100*/  BSSY B6, `(.L_x_9696) ;  /* 0x00002a7000067945 */ /* 0x000fe20003800000 */
[----:B-----5:R-:W-:-:S03]  /*d110*/  IMAD.IADD R3, R3, 0x1, -R0 ;  /* 0x0000000103037824 */ /* 0x020fc600078e0a00 */
[----:B------:R-:W-:Y:S01]  /*d120*/  IADD3 R8, -R8, 0x13f, R5 ;  /* 0x0000013f08087810 */ /* 0x000fe20007ffe105 */
[----:B------:R-:W-:-:S04]  /*d130*/  VIADD R0, R3, 0x7f ;  /* 0x0000007f03007836 */ /* 0x000fc80000000000 */
[----:B------:R-:W-:Y:S01]  /*d140*/  IMAD.IADD R8, R3, 0x1, R8 ;  /* 0x0000000103087824 */ /* 0x000fe200078e0208 */
[----:B------:R-:W-:-:S04]  /*d150*/  SHF.R.S32.HI R3, RZ, 0x1f, R0 ;  /* 0x0000001fff037819 */ /* 0x000fc80000011400 */
[----:B------:R-:W-:Y:S02]  /*d160*/  SHF.R.S32.HI R5, RZ, 0x1f, R8 ;  /* 0x0000001fff057819 */ /* 0x000fe40000011408 */
[----:B------:R-:W-:Y:S02]  /*d170*/  LEA.HI R3, R3, R0, RZ, 0x7 ;  /* 0x0000000003037211 */ /* 0x000fe400078f38ff */
[----:B------:R-:W-:Y:S02]  /*d180*/  LEA.HI R5, R5, R8, RZ, 0x7 ;  /* 0x0000000805057211 */ /* 0x000fe400078f38ff */
[----:B------:R-:W-:Y:S02]  /*d190*/  SHF.R.S32.HI R3, RZ, 0x7, R3 ;  /* 0x00000007ff037819 */ /* 0x000fe40000011403 */
[----:B------:R-:W-:-:S04]  /*d1a0*/  SHF.R.S32.HI R0, RZ, 0x7, R5 ;  /* 0x00000007ff007819 */ /* 0x000fc80000011405 */
        /* <DEDUP_REMOVED lines=11> */
[----:B------:R-:W0:Y:S08]  /*d260*/  FLO.U32 R0, UR4 ;  /* 0x0000000400007d00 */ /* 0x000e3000080e0000 */
[----:B------:R-:W1:Y:S01]  /*d270*/  POPC R5, UR4 ;  /* 0x0000000400057d09 */ /* 0x000e620008000000 */
[----:B0-----:R-:W-:-:S13]  /*d280*/  ISETP.EQ.U32.AND P0, PT, R0, R7, PT ;  /* 0x000000070000720c */ /* 0x001fda0003f02070 */
[----:B-1----:R-:W2:Y:S01]  /*d290*/  @P0 ATOMG.E.ADD.STRONG.GPU PT, R3, desc[UR50][R2.64], R5 ;  /* 0x00000005020309a8 */ /* 0x002ea200081ee1f2 */
[----:B------:R-:W0:Y:S02]  /*d2a0*/  S2R R4, SR_LTMASK ;  /* 0x0000000000047919 */ /* 0x000e240000003900 */
[----:B0-----:R-:W-:-:S04]  /*d2b0*/  LOP3.LUT R4, R4, UR4, RZ, 0xc0, !PT ;  /* 0x0000000404047c12 */ /* 0x001fc8000f8ec0ff */
[----:B------:R-:W0:Y:S01]  /*d2c0*/  POPC R7, R4 ;  /* 0x0000000400077309 */ /* 0x000e220000000000 */
[----:B--2---:R-:W0:Y:S02]  /*d2d0*/  SHFL.IDX PT, R0, R3, R0, 0x1f ;  /* 0x00001f0003007589 */ /* 0x004e2400000e0000 */
[----:B0-----:R-:W-:Y:S01]  /*d2e0*/  IADD3 R24, R0, UR46, R7 ;  /* 0x0000002e00187c10 */ /* 0x001fe2000fffe007 */
[----:B------:R-:W-:Y:S06]  /*d2f0*/  BRA `(.L_x_9698) ;  /* 0x00000028001c7947 */ /* 0x000fec0003800000 */
.L_x_9697:
        /* <DEDUP_REMOVED lines=23> */
.L_x_9699:
        /* <DEDUP_REMOVED lines=20> */
.L_x_9700:
        /* <DEDUP_REMOVED lines=20> */
.L_x_9701:
        /* <DEDUP_REMOVED lines=18> */
.L_x_9702:
[----:B------:R-:W-:Y:S01]  /*d810*/  ULDC.64 UR4, c[0x0][0x9f8] ;  /* 0x00027e0000047ab9 */ /* 0x000fe20000000a00 */
[----:B------:R-:W2:Y:S01]  /*d820*/  LDL.LU R21, [R1+0x4] ;  /* 0x0000040001157983 */ /* 0x000ea20000300800 */
[----:B------:R-:W-:Y:S01]  /*d830*/  UISETP.NE.U32.AND UP0, UPT, UR4, URZ, UPT ;  /* 0x0000003f0400728c */ /* 0x000fe2000bf05070 */
[----:B------:R-:W-:Y:S01]  /*d840*/  IMAD.U32 R20, RZ, RZ, UR44 ;  /* 0x0000002cff147e24 */ /* 0x000fe2000f8e00ff */
[----:B------:R-:W0:Y:S01]  /*d850*/  LDC R0, c[0x0][0x428] ;  /* 0x00010a00ff007b82 */ /* 0x000e220000000800 */
[----:B------:R-:W1:Y:S01]  /*d860*/  S2R R4, SR_TID.X ;  /* 0x0000000000047919 */ /* 0x000e620000002100 */
        /* <DEDUP_REMOVED lines=9> */
[----:B------:R3:W4:Y:S01]  /*d900*/  @P0 LDG.E R20, desc[UR50][R2.64] ;  /* 0x0000003202140981 */ /* 0x000722000c1e1900 */
[----:B0-----:R-:W-:Y:S01]  /*d910*/  ISETP.NE.AND P0, PT, R0, 0x1, PT ;  /* 0x000000010000780c */ /* 0x001fe20003f05270 */
[----:B------:R-:W-:Y:S01]  /*d920*/  UMOV UR36, URZ ;  /* 0x0000003f00247c82 */ /* 0x000fe20008000000 */
[----:B------:R-:W-:Y:S01]  /*d930*/  UMOV UR6, UR38 ;  /* 0x0000002600067c82 */ /* 0x000fe20008000000 */
[----:B------:R-:W-:Y:S01]  /*d940*/  UMOV UR8, 0x40 ;  /* 0x0000004000087882 */ /* 0x000fe20000000000 */
[----:B-1----:R-:W-:Y:S01]  /*d950*/  LOP3.LUT R9, R4, 0x7f, RZ, 0xc0, !PT ;  /* 0x0000007f04097812 */ /* 0x002fe200078ec0ff */
[----:B------:R-:W-:Y:S01]  /*d960*/  UMOV UR10, UR38 ;  /* 0x00000026000a7c82 */ /* 0x000fe20008000000 */
[----:B------:R-:W-:Y:S02]  /*d970*/  SHF.R.U32.HI R4, RZ, 0x5, R4 ;  /* 0x00000005ff047819 */ /* 0x000fe40000011604 */
[----:B------:R-:W-:Y:S01]  /*d980*/  ISETP.NE.AND P1, PT, R9, RZ, PT ;  /* 0x000000ff0900720c */ /* 0x000fe20003f25270 */
[----:B---3--:R-:W0:Y:S01]  /*d990*/  LDC.64 R2, c[0x0][0x3f8] ;  /* 0x0000fe00ff027b82 */ /* 0x008e220000000a00 */
[----:B------:R-:W-:-:S07]  /*d9a0*/  LOP3.LUT R4, R4, 0x3, RZ, 0xc0, !PT ;  /* 0x0000000304047812 */ /* 0x000fce00078ec0ff */
[----:B------:R-:W1:Y:S04]  /*d9b0*/  @P0 LDC R0, c[0x0][0x42c] ;  /* 0x00010b00ff000b82 */ /* 0x000e680000000800 */
[----:B------:R-:W-:-:S04]  /*d9c0*/  VOTEU.ALL UP1, P1 ;  /* 0x00000000003f7886 */ /* 0x000fc80000820000 */
[----:B------:R-:W3:Y:S01]  /*d9d0*/  @P0 LDC R5, c[0x0][0x430] ;  /* 0x00010c00ff050b82 */ /* 0x000ee20000000800 */
[----:B------:R-:W-:-:S04]  /*d9e0*/  @!UP1 UIADD3 UR12, UP0, UR52, 0x270, URZ ;  /* 0x00000270340c9890 */ /* 0x000fc8000ff1e03f */
[----:B------:R-:W-:Y:S01]  /*d9f0*/  @!UP1 UIADD3.X UR13, URZ, UR53, URZ, UP0, !UPT ;  /* 0x000000353f0d9290 */ /* 0x000fe200087fe43f */
[----:B-1----:R-:W-:-:S05]  /*da00*/  @P0 IMAD.HI.U32 R0, R0, UR38, RZ ;  /* 0x0000002600000c27 */ /* 0x002fca000f8e00ff */
[----:B---3--:R-:W-:Y:S02]  /*da10*/  @P0 SHF.R.U32.HI R16, RZ, R5, R0 ;  /* 0x00000005ff100219 */ /* 0x008fe40000011600 */
[----:B------:R-:W-:Y:S01]  /*da20*/  ISETP.NE.U32.AND P0, PT, RZ, UR4, PT ;  /* 0x00000004ff007c0c */ /* 0x000fe2000bf05070 */
[----:B------:R-:W-:-:S03]  /*da30*/  UMOV UR4, 0x20 ;  /* 0x0000002000047882 */ /* 0x000fc60000000000 */
[----:B------:R-:W-:-:S04]  /*da40*/  ISETP.NE.AND.EX P0, PT, RZ, UR5, PT, P0 ;  /* 0x00000005ff007c0c */ /* 0x000fc8000bf05300 */
[----:B------:R-:W-:Y:S02]  /*da50*/  SEL R6, RZ, UR44, P0 ;  /* 0x0000002cff067c07 */ /* 0x000fe40008000000 */
[----:B0-----:R-:W-:Y:S01]  /*da60*/  LOP3.LUT P0, RZ, R2, UR14, RZ, 0xfc, !PT ;  /* 0x0000000e02ff7c12 */ /* 0x001fe2000f80fcff */
        /* <DEDUP_REMOVED lines=11> */
[----:B----4-:R-:W-:Y:S02]  /*db20*/  SHF.R.S32.HI R21, RZ, 0x1f, R20 ;  /* 0x0000001fff157819 */ /* 0x010fe40000011414 */
[----:B------:R-:W-:Y:S01]  /*db30*/  SEL R0, R20, RZ, !P0 ;  /* 0x000000ff14007207 */ /* 0x000fe20004000000 */
[----:B------:R0:W-:Y:S02]  /*db40*/  @!UP1 UTMAPF.L2.4D [UR8], [UR12] ;  /* 0x000000080c0095b8 */ /* 0x0001e40008018000 */
[----:B0-----:R-:W-:Y:S05]  /*db50*/  BRA.DIV UR14, `(.L_x_9703) ;  /* 0x000000320eb07947 */ /* 0x001fea000b800000 */
[----:B------:R0:W1:Y:S02]  /*db60*/  SHFL.IDX PT, R14, R4, RZ, 0x1f ;  /* 0x00001fff040e7589 */ /* 0x00006400000e0000 */
.L_x_9775:
        /* <DEDUP_REMOVED lines=8> */
.L_x_9778:
[----:B------:R-:W-:Y:S05]  /*dbf0*/  @!P6 BRA `(.L_x_9706) ;  /* 0x000000040070e947 */ /* 0x000fea0003800000 */
[----:B------:R-:W-:-:S04]  /*dc00*/  ISETP.NE.U32.AND P0, PT, R2, RZ, PT ;  /* 0x000000ff0200720c */ /* 0x000fc80003f05070 */
[----:B------:R-:W-:-:S13]  /*dc10*/  ISETP.NE.AND.EX P0, PT, R3, RZ, PT, P0 ;  /* 0x000000ff0300720c */ /* 0x000fda0003f05300 */
[----:B------:R-:W-:Y:S05]  /*dc20*/  @!P0 BRA `(.L_x_9707) ;  /* 0x0000000000448947 */ /* 0x000fea0003800000 */
[----:B------:R-:W0:Y:S01]  /*dc30*/  LDC R0, c[0x0][0x41c] ;  /* 0x00010700ff007b82 */ /* 0x000e220000000800 */
[----:B------:R-:W-:Y:S01]  /*dc40*/  ULDC.64 UR4, c[0x0][0x408] ;  /* 0x0001020000047ab9 */ /* 0x000fe20000000a00 */
[----:B0-----:R-:W-:-:S13]  /*dc50*/  ISETP.NE.AND P0, PT, R0, 0x1, PT ;  /* 0x000000010000780c */ /* 0x001fda0003f05270 */
        /* <DEDUP_REMOVED lines=14> */
.L_x_9707:
[----:B0-----:R-:W-:Y:S02]  /*dd40*/  LEA R2, R17, UR40, 0x3 ;  /* 0x0000002811027c11 */ /* 0x001fe4000f8e18ff */
[----:B------:R-:W-:Y:S02]  /*dd50*/  SHF.L.U32 R3, R19, 0x1f, RZ ;  /* 0x0000001f13037819 */ /* 0x000fe400000006ff */
[----:B------:R-:W-:Y:S02]  /*dd60*/  ISETP.NE.AND P0, PT, R9, RZ, PT ;  /* 0x000000ff0900720c */ /* 0x000fe40003f05270 */
[----:B------:R-:W0:Y:S02]  /*dd70*/  SYNCS.PHASECHK.TRANS64.TRYWAIT P2, [R2+URZ+0x19c80], R3 ;  /* 0x019c8003020075a7 */ /* 0x000e24000804017f */
[----:B0-----:R-:W-:Y:S09]  /*dd80*/  @!P2 BRA `(.L_x_9708) ;  /* 0x000000300064a947 */ /* 0x001ff20003800000 */
.L_x_9779:
        /* <DEDUP_REMOVED lines=8> */
.L_x_9709:
        /* <DEDUP_REMOVED lines=27> */
.L_x_9780:
        /* <DEDUP_REMOVED lines=8> */
.L_x_9711:
        /* <DEDUP_REMOVED lines=24> */
.L_x_9706:
        /* <DEDUP_REMOVED lines=30> */
[----:B-1----:R-:W-:Y:S01]  /*e3a0*/  NOP ;  /* 0x0000000000007918 */ /* 0x002fe20000000000 */
.L_x_9704:
[----:B------:R-:W2:Y:S04]  /*e3b0*/  LDL.LU R3, [R1+0x8] ;  /* 0x0000080001037983 */ /* 0x000ea80000300800 */
[----:B0-----:R-:W3:Y:S01]  /*e3c0*/  LDL R4, [R1] ;  /* 0x0000000001047983 */ /* 0x001ee20000100800 */
[----:B------:R-:W-:Y:S01]  /*e3d0*/  BSSY B0, `(.L_x_9712) ;  /* 0x000000a000007945 */ /* 0x000fe20003800000 */
[----:B--2---:R-:W-:Y:S01]  /*e3e0*/  VIADD R3, R3, 0x1 ;  /* 0x0000000103037836 */ /* 0x004fe20000000000 */
[----:B---3--:R-:W-:-:S04]  /*e3f0*/  ISETP.GE.AND P2, PT, R4, 0x2, PT ;  /* 0x000000020400780c */ /* 0x008fc80003f46270 */
[----:B------:R0:W-:Y:S01]  /*e400*/  STL [R1+0x8], R3 ;  /* 0x0000080301007387 */ /* 0x0001e20000100800 */
[----:B------:R-:W-:-:S04]  /*e410*/  LEA.HI R2, R3, R3, RZ, 0x1 ;  /* 0x0000000303027211 */ /* 0x000fc800078f08ff */
[----:B------:R-:W-:-:S05]  /*e420*/  LOP3.LUT R2, R2, 0xfffffffe, RZ, 0xc0, !PT ;  /* 0xfffffffe02027812 */ /* 0x000fca00078ec0ff */
[----:B------:R-:W-:-:S05]  /*e430*/  IMAD.IADD R2, R3, 0x1, -R2 ;  /* 0x0000000103027824 */ /* 0x000fca00078e0a02 */
[----:B0-----:R-:W-:-:S04]  /*e440*/  SHF.L.U32 R3, R2, 0x1f, RZ ;  /* 0x0000001f02037819 */ /* 0x001fc800000006ff */
[----:B------:R-:W0:Y:S02]  /*e450*/  SYNCS.PHASECHK.TRANS64.TRYWAIT P0, [UR40+0x19c20], R3 ;  /* 0x019c2003ff0075a7 */ /* 0x000e240008000168 */
[----:B0-----:R-:W-:Y:S05]  /*e460*/  @!P0 BRA `(.L_x_9713) ;  /* 0x0000002800d48947 */ /* 0x001fea0003800000 */
.L_x_9781:
[----:B------:R-:W-:Y:S05]  /*e470*/  BSYNC B0 ;  /* 0x0000000000007941 */ /* 0x000fea0003800000 */
.L_x_9712:
[----:B------:R-:W-:Y:S05]  /*e480*/  @!P2 BRA `(.L_x_9714) ;  /* 0x000000100014a947 */ /* 0x000fea0003800000 */
[----:B------:R-:W2:Y:S01]  /*e490*/  LDL.LU R2, [R1] ;  /* 0x0000000001027983 */ /* 0x000ea20000300800 */
[----:B------:R-:W-:Y:S02]  /*e4a0*/  IMAD.MOV.U32 R8, RZ, RZ, R19 ;  /* 0x000000ffff087224 */ /* 0x000fe400078e0013 */
[----:B0-----:R-:W-:Y:S02]  /*e4b0*/  IMAD.MOV.U32 R3, RZ, RZ, R17 ;  /* 0x000000ffff037224 */ /* 0x001fe400078e0011 */
[----:B--2---:R-:W-:-:S07]  /*e4c0*/  VIADD R2, R2, 0xfffffffe ;  /* 0xfffffffe02027836 */ /* 0x004fce0000000000 */
.L_x_9738:
        /* <DEDUP_REMOVED lines=25> */
[----:B------:R-:W-:Y:S01]  /*e660*/  IMAD.IADD R9, R9, 0x1, R5 ;  /* 0x0000000109097824 */ /* 0x000fe200078e0205 */
[----:B------:R-:W-:Y:S01]  /*e670*/  LEA R6, P0, R4, UR4, 0x2 ;  /* 0x0000000404067c11 */ /* 0x000fe2000f8010ff */
[----:B------:R-:W-:-:S03]  /*e680*/  IMAD R10, R7, R10, R2 ;  /* 0x0000000a070a7224 */ /* 0x000fc600078e0202 */
[----:B------:R-:W-:-:S05]  /*e690*/  LEA.HI.X R7, R4, UR5, R9, 0x2, P0 ;  /* 0x0000000504077c11 */ /* 0x000fca00080f1409 */
[----:B------:R0:W5:Y:S04]  /*e6a0*/  LDG.E R0, desc[UR50][R6.64] ;  /* 0x0000003206007981 */ /* 0x000168000c1e1900 */
.L_x_9717:
        /* <DEDUP_REMOVED lines=8> */
.L_x_9782:
[----:B------:R-:W-:Y:S05]  /*e730*/  BSYNC B1 ;  /* 0x0000000000017941 */ /* 0x000fea0003800000 */
.L_x_9718:
        /* <DEDUP_REMOVED lines=9> */
.L_x_9721:
[----:B------:R-:W-:Y:S05]  /*e7d0*/  BSYNC B1 ;  /* 0x0000000000017941 */ /* 0x000fea0003800000 */
.L_x_9720:
[----:B------:R-:W-:Y:S01]  /*e7e0*/  IMAD.MOV.U32 R7, RZ, RZ, RZ ;  /* 0x000000ffff077224 */ /* 0x000fe200078e00ff */
[----:B------:R-:W-:Y:S01]  /*e7f0*/  R2UR UR12, R16 ;  /* 0x00000000100c72ca */ /* 0x000fe200000e0000 */
[----:B------:R-:W-:Y:S01]  /*e800*/  IMAD R9, R17, 0x3000, R26 ;  /* 0x0000300011097824 */ /* 0x000fe200078e021a */
[----:B------:R-:W-:Y:S01]  /*e810*/  UIADD3 UR4, UP0, UR52, 0x470, URZ ;  /* 0x0000047034047890 */ /* 0x000fe2000ff1e03f */
        /* <DEDUP_REMOVED lines=8> */
.L_x_9722:
        /* <DEDUP_REMOVED lines=16> */
.L_x_9723:
        /* <DEDUP_REMOVED lines=16> */
.L_x_9724:
        /* <DEDUP_REMOVED lines=12> */
.L_x_9783:
[----:B------:R-:W-:Y:S05]  /*eb60*/  BSYNC B1 ;  /* 0x0000000000017941 */ /* 0x000fea0003800000 */
.L_x_9725:
        /* <DEDUP_REMOVED lines=11> */
.L_x_9728:
[----:B------:R-:W-:Y:S05]  /*ec20*/  BSYNC B1 ;  /* 0x0000000000017941 */ /* 0x000fea0003800000 */
.L_x_9727:
[----:B------:R-:W-:Y:S01]  /*ec30*/  R2UR UR6, R4 ;  /* 0x00000000040672ca */ /* 0x000fe200000e0000 */
[----:B------:R-:W-:Y:S01]  /*ec40*/  UIADD3 UR4, UP0, UR52, 0x370, URZ ;  /* 0x0000037034047890 */ /* 0x000fe2000ff1e03f */
[----:B------:R-:W-:Y:S02]  /*ec50*/  R2UR UR7, R5 ;  /* 0x00000000050772ca */ /* 0x000fe400000e0000 */
[----:B------:R-:W-:Y:S01]  /*ec60*/  R2UR UR12, R16 ;  /* 0x00000000100c72ca */ /* 0x000fe200000e0000 */
[----:B------:R-:W-:Y:S01]  /*ec70*/  UIADD3.X UR5, URZ, UR53, URZ, UP0, !UPT ;  /* 0x000000353f057290 */ /* 0x000fe200087fe43f */
[----:B------:R-:W-:Y:S01]  /*ec80*/  R2UR UR10, R7 ;  /* 0x00000000070a72ca */ /* 0x000fe200000e0000 */
[----:B------:R-:W-:Y:S01]  /*ec90*/  VIADD R7, R6, 0x19c30 ;  /* 0x00019c3006077836 */ /* 0x000fe20000000000 */
[----:B------:R-:W-:Y:S01]  /*eca0*/  PLOP3.LUT P0, PT, PT, PT, PT, 0x80, 0x0 ;  /* 0x000000000000781c */ /* 0x000fe20003f0f070 */
[----:B------:R-:W-:-:S12]  /*ecb0*/  VIADD R6, R9, 0x13800 ;  /* 0x0001380009067836 */ /* 0x000fd80000000000 */
.L_x_9729:
        /* <DEDUP_REMOVED lines=15> */
.L_x_9730:
        /* <DEDUP_REMOVED lines=15> */
.L_x_9731:
        /* <DEDUP_REMOVED lines=9> */
.L_x_9716:
[----:B------:R-:W-:Y:S05]  /*ef30*/  BSYNC B0 ;  /* 0x0000000000007941 */ /* 0x000fea0003800000 */
.L_x_9715:
[----:B------:R-:W-:-:S06]  /*ef40*/  UISETP.NE.AND UP0, UPT, UR41, 0x3, UPT ;  /* 0x000000032900788c */ /* 0x000fcc000bf05270 */
[----:B------:R-:W-:-:S13]  /*ef50*/  PLOP3.LUT P0, PT, PT, PT, UP0, 0x80, 0x0 ;  /* 0x000000000000781c */ /* 0x000fda0003f0f008 */
[----:B------:R-:W-:Y:S05]  /*ef60*/  @!P0 BRA `(.L_x_9732) ;  /* 0x0000000000048947 */ /* 0x000fea0003800000 */
[----:B------:R-:W-:Y:S01]  /*ef70*/  BPT.TRAP 0x1 ;  /* 0x000000040000795c */ /* 0x000fe20000300000 */
.L_x_9732:
        /* <DEDUP_REMOVED lines=8> */
.L_x_9784:
[----:B------:R-:W-:Y:S05]  /*f000*/  BSYNC B0 ;  /* 0x0000000000007941 */ /* 0x000fea0003800000 */
.L_x_9733:
[----:B------:R-:W-:Y:S05]  /*f010*/  @!P0 BRA `(.L_x_9735) ;  /* 0x0000000000048947 */ /* 0x000fea0003800000 */
[----:B------:R-:W-:Y:S01]  /*f020*/  BPT.TRAP 0x1 ;  /* 0x000000040000795c */ /* 0x000fe20000300000 */
.L_x_9735:
[----:B0-----:R-:W-:Y:S01]  /*f030*/  SHF.L.U32 R5, R8, 0x1f, RZ ;  /* 0x0000001f08057819 */ /* 0x001fe200000006ff */
[----:B------:R-:W-:-:S03]  /*f040*/  IMAD R3, R3, 0x3000, RZ ;  /* 0x0000300003037824 */ /* 0x000fc600078e02ff */
[----:B------:R-:W0:Y:S02]  /*f050*/  SYNCS.PHASECHK.TRANS64.TRYWAIT P2, [R12+URZ+0x19c60], R5 ;  /* 0x019c60050c0075a7 */ /* 0x000e24000804017f */
[----:B0-----:R-:W-:Y:S05]  /*f060*/  @!P2 BRA `(.L_x_9736) ;  /* 0x000000200024a947 */ /* 0x001fea0003800000 */
.L_x_9785:
[C---:B------:R-:W-:Y:S01]  /*f070*/  LOP3.LUT R13, R3.reuse, R18, RZ, 0xfc, !PT ;  /* 0x00000012030d7212 */ /* 0x040fe200078efcff */
[----:B------:R-:W-:Y:S05]  /*f080*/  WARPSYNC.ALL ;  /* 0x0000000000007948 */ /* 0x000fea0003800000 */
[----:B0-----:R-:W0:Y:S01]  /*f090*/  LDSM.16.MT88.4 R4, [R13+UR40+0x9000] ;  /* 0x009000280d04783b */ /* 0x001e220008004200 */
[----:B------:R-:W-:Y:S02]  /*f0a0*/  LOP3.LUT R25, R3, 0x800, R18, 0xfe, !PT ;  /* 0x0000080003197812 */ /* 0x000fe400078efe12 */
[C-C-:B0-----:R-:W-:Y:S02]  /*f0b0*/  PRMT R8, R4.reuse, 0x6420, R5.reuse ;  /* 0x0000642004087816 */ /* 0x141fe40000000005 */
[----:B------:R-:W-:-:S02]  /*f0c0*/  PRMT R9, R4, 0x7531, R5 ;  /* 0x0000753104097816 */ /* 0x000fc40000000005 */
        /* <DEDUP_REMOVED lines=15> */
[----:B0-----:R-:W-:Y:S01]  /*f1c0*/  VIADD R10, R3, 0x2000 ;  /* 0x00002000030a7836 */ /* 0x001fe20000000000 */
[----:B------:R-:W-:-:S04]  /*f1d0*/  IADD3 R13, R27, R28, R3 ;  /* 0x0000001c1b0d7210 */ /* 0x000fc80007ffe003 */
[----:B------:R-:W-:-:S05]  /*f1e0*/  LOP3.LUT R14, R10, R18, RZ, 0xfc, !PT ;  /* 0x000000120a0e7212 */ /* 0x000fca00078efcff */
        /* <DEDUP_REMOVED lines=37> */
.L_x_9737:
        /* <DEDUP_REMOVED lines=10> */
.L_x_9714:
[----:B------:R-:W-:Y:S04]  /*f4e0*/  BSSY B0, `(.L_x_9739) ;  /* 0x000000e000007945 */ /* 0x000fe80003800000 */
[----:B------:R-:W-:Y:S05]  /*f4f0*/  @P1 BRA `(.L_x_9740) ;  /* 0x0000000000301947 */ /* 0x000fea0003800000 */
[----:B------:R-:W1:Y:S01]  /*f500*/  S2R R7, SR_LANEID ;  /* 0x0000000000077919 */ /* 0x000e620000000000 */
[----:B------:R-:W-:Y:S01]  /*f510*/  VOTEU.ANY UR4, UPT, PT ;  /* 0x0000000000047886 */ /* 0x000fe200038e0100 */
[----:B0-----:R-:W0:Y:S01]  /*f520*/  LDC.64 R2, c[0x0][0xc38] ;  /* 0x00030e00ff027b82 */ /* 0x001e220000000a00 */
[----:B------:R-:W1:Y:S08]  /*f530*/  FLO.U32 R0, UR4 ;  /* 0x0000000400007d00 */ /* 0x000e7000080e0000 */
[----:B------:R-:W0:Y:S01]  /*f540*/  POPC R5, UR4 ;  /* 0x0000000400057d09 */ /* 0x000e220008000000 */
[----:B-1----:R-:W-:-:S13]  /*f550*/  ISETP.EQ.U32.AND P0, PT, R0, R7, PT ;  /* 0x000000070000720c */ /* 0x002fda0003f02070 */
[----:B0-----:R-:W2:Y:S01]  /*f560*/  @P0 ATOMG.E.ADD.STRONG.GPU PT, R3, desc[UR50][R2.64], R5 ;  /* 0x00000005020309a8 */ /* 0x001ea200081ee1f2 */
[----:B------:R-:W0:Y:S02]  /*f570*/  S2R R4, SR_LTMASK ;  /* 0x0000000000047919 */ /* 0x000e240000003900 */
[----:B0-----:R-:W-:-:S04]  /*f580*/  LOP3.LUT R4, R4, UR4, RZ, 0xc0, !PT ;  /* 0x0000000404047c12 */ /* 0x001fc8000f8ec0ff */
[----:B------:R-:W0:Y:S01]  /*f590*/  POPC R7, R4 ;  /* 0x0000000400077309 */ /* 0x000e220000000000 */
[----:B--2---:R-:W0:Y:S02]  /*f5a0*/  SHFL.IDX PT, R0, R3, R0, 0x1f ;  /* 0x00001f0003007589 */ /* 0x004e2400000e0000 */
[----:B0-----:R-:W-:-:S07]  /*f5b0*/  IADD3 R24, R0, UR46, R7 ;  /* 0x0000002e00187c10 */ /* 0x001fce000fffe007 */
.L_x_9740:
[----:B------:R-:W-:Y:S05]  /*f5c0*/  BSYNC B0 ;  /* 0x0000000000007941 */ /* 0x000fea0003800000 */
.L_x_9739:
[----:B------:R-:W-:-:S06]  /*f5d0*/  UISETP.NE.AND UP0, UPT, UR41, 0x3, UPT ;  /* 0x000000032900788c */ /* 0x000fcc000bf05270 */
[----:B------:R-:W-:-:S13]  /*f5e0*/  PLOP3.LUT P0, PT, PT, PT, UP0, 0x80, 0x0 ;  /* 0x000000000000781c */ /* 0x000fda0003f0f008 */
[----:B------:R-:W-:Y:S05]  /*f5f0*/  @!P0 BRA `(.L_x_9741) ;  /* 0x0000000000048947 */ /* 0x000fea0003800000 */
[----:B------:R-:W-:Y:S01]  /*f600*/  BPT.TRAP 0x1 ;  /* 0x000000040000795c */ /* 0x000fe20000300000 */
.L_x_9741:
[----:B0-----:R-:W-:Y:S01]  /*f610*/  LOP3.LUT R3, R19, 0x1, RZ, 0x3c, !PT ;  /* 0x0000000113037812 */ /* 0x001fe200078e3cff */
[----:B------:R-:W-:Y:S01]  /*f620*/  IMAD.U32 R0, RZ, RZ, UR47 ;  /* 0x0000002fff007e24 */ /* 0x000fe2000f8e00ff */
[----:B------:R-:W-:Y:S01]  /*f630*/  LEA R2, R17, UR40, 0x3 ;  /* 0x0000002811027c11 */ /* 0x000fe2000f8e18ff */
[----:B------:R-:W-:Y:S01]  /*f640*/  BSSY B0, `(.L_x_9742) ;  /* 0x0000005000007945 */ /* 0x000fe20003800000 */
[----:B------:R-:W-:Y:S02]  /*f650*/  SHF.L.U32 R3, R3, 0x1f, RZ ;  /* 0x0000001f03037819 */ /* 0x000fe400000006ff */
[----:B------:R-:W-:Y:S02]  /*f660*/  ISETP.NE.AND P2, PT, R0, 0x3, PT ;  /* 0x000000030000780c */ /* 0x000fe40003f45270 */
[----:B------:R-:W0:Y:S02]  /*f670*/  SYNCS.PHASECHK.TRANS64.TRYWAIT P0, [R2+URZ+0x19c70], R3 ;  /* 0x019c7003020075a7 */ /* 0x000e24000800017f */
[----:B0-----:R-:W-:Y:S09]  /*f680*/  @!P0 BRA `(.L_x_9743) ;  /* 0x0000001800b08947 */ /* 0x001ff20003800000 */
.L_x_9786:
[----:B------:R-:W-:Y:S05]  /*f690*/  BSYNC B0 ;  /* 0x0000000000007941 */ /* 0x000fea0003800000 */
.L_x_9742:
[----:B------:R-:W-:Y:S05]  /*f6a0*/  @!P2 BRA `(.L_x_9744) ;  /* 0x000000000004a947 */ /* 0x000fea0003800000 */
[----:B------:R-:W-:Y:S01]  /*f6b0*/  BPT.TRAP 0x1 ;  /* 0x000000040000795c */ /* 0x000fe20000300000 */
.L_x_9744:
[----:B0-----:R-:W-:Y:S01]  /*f6c0*/  SHF.L.U32 R3, R19, 0x1f, RZ ;  /* 0x0000001f13037819 */ /* 0x001fe200000006ff */
[----:B------:R-:W-:-:S03]  /*f6d0*/  IMAD R0, R17, 0x3000, RZ ;  /* 0x0000300011007824 */ /* 0x000fc600078e02ff */
[----:B------:R-:W0:Y:S02]  /*f6e0*/  SYNCS.PHASECHK.TRANS64.TRYWAIT P0, [R2+URZ+0x19c60], R3 ;  /* 0x019c6003020075a7 */ /* 0x000e24000800017f */
[----:B0-----:R-:W-:Y:S05]  /*f6f0*/  @!P0 BRA `(.L_x_9745) ;  /* 0x0000001800a88947 */ /* 0x001fea0003800000 */
.L_x_9787:
[C---:B0-----:R-:W-:Y:S01]  /*f700*/  LOP3.LUT R3, R0.reuse, R18, RZ, 0xfc, !PT ;  /* 0x0000001200037212 */ /* 0x041fe200078efcff */
[----:B------:R-:W-:Y:S05]  /*f710*/  WARPSYNC.ALL ;  /* 0x0000000000007948 */ /* 0x000fea0003800000 */
[----:B------:R-:W0:Y:S01]  /*f720*/  LDSM.16.MT88.4 R4, [R3+UR40+0x9000] ;  /* 0x009000280304783b */ /* 0x000e220008004200 */
[----:B------:R-:W-:Y:S01]  /*f730*/  VIADD R13, R0, 0x1000 ;  /* 0x00001000000d7836 */ /* 0x000fe20000000000 */
[----:B------:R-:W-:-:S04]  /*f740*/  LOP3.LUT R15, R18, 0x1800, RZ, 0xfc, !PT ;  /* 0x00001800120f7812 */ /* 0x000fc800078efcff */
        /* <DEDUP_REMOVED lines=56> */
.L_x_9746:
        /* <DEDUP_REMOVED lines=10> */
.L_x_9698:
[----:B------:R-:W-:Y:S05]  /*fb70*/  BSYNC B6 ;  /* 0x0000000000067941 */ /* 0x000fea0003800000 */
.L_x_9696:
        /* <DEDUP_REMOVED lines=12> */
.L_x_9747:
[----:B------:R-:W1:Y:S01]  /*fc40*/  S2R R0, SR_TID.X ;  /* 0x0000000000007919 */ /* 0x000e620000002100 */
        /* <DEDUP_REMOVED lines=33> */
[----:B0-----:R-:W1:Y:S02]  /*fe60*/  SHFL.IDX PT, R9, R7, 0x1f, 0x1f ;  /* 0x03e01f0007097f89 */ /* 0x001e6400000e0000 */
[----:B-1----:R-:W-:-:S04]  /*fe70*/  IMAD R9, R9, R0, RZ ;  /* 0x0000000009097224 */ /* 0x002fc800078e02ff */
[----:B------:R-:W-:-:S05]  /*fe80*/  IMAD.IADD R4, R2, 0x1, R9 ;  /* 0x0000000102047824 */ /* 0x000fca00078e0209 */
[----:B------:R-:W-:-:S13]  /*fe90*/  ISETP.GT.AND P6, PT, R4, R5, PT ;  /* 0x000000050400720c */ /* 0x000fda0003fc4270 */
[----:B------:R-:W-:Y:S05]  /*fea0*/  @P6 BRA `(.L_x_9749) ;  /* 0x0000000000946947 */ /* 0x000fea0003800000 */
.L_x_9753:
        /* <DEDUP_REMOVED lines=14> */
.L_x_9752:
[----:B------:R-:W-:Y:S05]  /*ff90*/  BSYNC B0 ;  /* 0x0000000000007941 */ /* 0x000fea0003800000 */
.L_x_9751:
[----:B-----5:R-:W1:Y:S02]  /*ffa0*/  SHFL.UP PT, R0, R25, 0x1, RZ ;  /* 0x0420000019007989 */ /* 0x020e6400000e00ff */
[----:B-1----:R-:W-:-:S05]  /*ffb0*/  SEL R0, R0, RZ, P1 ;  /* 0x000000ff00007207 */ /* 0x002fca0000800000 */
[----:B------:R-:W-:-:S05]  /*ffc0*/  IMAD.IADD R0, R25, 0x1, R0 ;  /* 0x0000000119007824 */ /* 0x000fca00078e0200 */
[----:B0-----:R-:W0:Y:S02]  /*ffd0*/  SHFL.UP PT, R2, R0, 0x2, RZ ;  /* 0x0440000000027989 */ /* 0x001e2400000e00ff */
        /* <DEDUP_REMOVED lines=13> */
[----:B0-----:R-:W-:-:S04]  /*100b0*/  IMAD R9, R9, R0, RZ ;  /* 0x0000000009097224 */ /* 0x001fc800078e02ff */
[----:B------:R-:W-:-:S05]  /*100c0*/  IMAD.IADD R4, R9, 0x1, R4 ;  /* 0x0000000109047824 */ /* 0x000fca00078e0204 */
[----:B------:R-:W-:-:S13]  /*100d0*/  ISETP.GT.AND P6, PT, R4, R5, PT ;  /* 0x000000050400720c */ /* 0x000fda0003fc4270 */
[----:B------:R-:W-:Y:S05]  /*100e0*/  @!P6 BRA `(.L_x_9753) ;  /* 0xfffffffc0070e947 */ /* 0x000fea000383ffff */
[----:B------:R-:W-:-:S07]  /*100f0*/  IMAD.MOV.U32 R7, RZ, RZ, R6 ;  /* 0x000000ffff077224 */ /* 0x000fce00078e0006 */
.L_x_9749:
        /* <DEDUP_REMOVED lines=26> */
.L_x_9754:
        /* <DEDUP_REMOVED lines=57> */
.L_x_9750:
[----:B------:R-:W-:Y:S01]  /*10630*/  IMAD.MOV.U32 R24, RZ, RZ, R5 ;  /* 0x000000ffff187224 */ /* 0x000fe200078e0005 */
[----:B------:R-:W-:Y:S01]  /*10640*/  ULDC UR48, c[0x0][0xc14] ;  /* 0x0003050000307ab9 */ /* 0x000fe20000000800 */
[----:B------:R-:W-:Y:S01]  /*10650*/  IMAD.MOV.U32 R25, RZ, RZ, RZ ;  /* 0x000000ffff197224 */ /* 0x000fe200078e00ff */
[----:B------:R-:W-:-:S06]  /*10660*/  UMOV UR38, URZ ;  /* 0x0000003f00267c82 */ /* 0x000fcc0008000000 */
.L_x_9755:
[----:B------:R-:W0:Y:S01]  /*10670*/  S2R R0, SR_TID.X ;  /* 0x0000000000007919 */ /* 0x000e220000002100 */
[----:B------:R-:W-:Y:S02]  /*10680*/  IMAD.U32 R6, RZ, RZ, UR38 ;  /* 0x00000026ff067e24 */ /* 0x000fe4000f8e00ff */
[----:B------:R-:W-:Y:S01]  /*10690*/  IMAD.U32 R7, RZ, RZ, UR48 ;  /* 0x00000030ff077e24 */ /* 0x000fe2000f8e00ff */
[----:B------:R-:W-:Y:S01]  /*106a0*/  BAR.SYNC.DEFER_BLOCKING 0x4, 0x200 ;  /* 0x0108000000007b1d */ /* 0x000fe20000010000 */
[----:B------:R-:W-:Y:S02]  /*106b0*/  IMAD.MOV.U32 R4, RZ, RZ, R24 ;  /* 0x000000ffff047224 */ /* 0x000fe400078e0018 */
[----:B------:R-:W-:Y:S01]  /*106c0*/  IMAD.MOV.U32 R5, RZ, RZ, R25 ;  /* 0x000000ffff057224 */ /* 0x000fe200078e0019 */
[----:B0-----:R-:W-:-:S04]  /*106d0*/  LOP3.LUT R0, R0, 0x1f, RZ, 0xc0, !PT ;  /* 0x0000001f00007812 */ /* 0x001fc800078ec0ff */
[----:B------:R-:W-:-:S13]  /*106e0*/  ISETP.NE.AND P0, PT, R0, RZ, PT ;  /* 0x000000ff0000720c */ /* 0x000fda0003f05270 */
[----:B------:R-:W0:Y:S01]  /*106f0*/  @!P0 S2R R3, SR_CgaCtaId ;  /* 0x0000000000038919 */ /* 0x000e220000008800 */
[----:B------:R-:W-:-:S04]  /*10700*/  @!P0 MOV R0, 0x400 ;  /* 0x0000040000008802 */ /* 0x000fc80000000f00 */
[----:B0-----:R-:W-:-:S05]  /*10710*/  @!P0 LEA R0, R3, R0, 0x18 ;  /* 0x0000000003008211 */ /* 0x001fca00078ec0ff */
[----:B------:R0:W-:Y:S01]  /*10720*/  @!P0 STS.128 [R0+0x19cd0], R4 ;  /* 0x019cd00400008388 */ /* 0x0001e20000000c00 */
[----:B------:R-:W-:Y:S06]  /*10730*/  BAR.ARV 0x5, 0x200 ;  /* 0x0148000000007b1d */ /* 0x000fec0000002000 */
.L_x_9748:
[----:B------:R-:W-:Y:S02]  /*10740*/  ULDC UR4, c[0x0][0xc14] ;  /* 0x0003050000047ab9 */ /* 0x000fe40000000800 */
[----:B------:R-:W-:-:S06]  /*10750*/  UISETP.GE.AND UP0, UPT, UR48, UR4, UPT ;  /* 0x000000043000728c */ /* 0x000fcc000bf06270 */
[----:B------:R-:W-:-:S13]  /*10760*/  PLOP3.LUT P0, PT, PT, PT, UP0, 0x80, 0x0 ;  /* 0x000000000000781c */ /* 0x000fda0003f0f008 */
[----:B------:R-:W-:Y:S05]  /*10770*/  @!P0 BRA `(.L_x_9756) ;  /* 0xffffffc4002c8947 */ /* 0x000fea000383ffff */
.L_x_9692:
[----:B0-----:R-:W2:Y:S01]  /*10780*/  LDL.LU R0, [R1+0x8] ;  /* 0x0000080001007983 */ /* 0x001ea20000300800 */
[----:B------:R-:W-:Y:S01]  /*10790*/  BSSY B0, `(.L_x_9757) ;  /* 0x000000b000007945 */ /* 0x000fe20003800000 */
[----:B------:R-:W0:Y:S01]  /*107a0*/  S2R R5, SR_CgaCtaId ;  /* 0x0000000000057919 */ /* 0x000e220000008800 */
        /* <DEDUP_REMOVED lines=9> */
.L_x_9788:
[----:B------:R-:W-:Y:S05]  /*10840*/  BSYNC B0 ;  /* 0x0000000000007941 */ /* 0x000fea0003800000 */
.L_x_9757:
[----:B------:R-:W-:-:S03]  /*10850*/  UMOV UR4, 0xffffffff ;  /* 0xffffffff00047882 */ /* 0x000fc60000000000 */
[----:B------:R-:W-:Y:S05]  /*10860*/  BRA.DIV UR4, `(.L_x_9759) ;  /* 0x0000000a04747947 */ /* 0x000fea000b800000 */
[----:B0-----:R-:W0:Y:S02]  /*10870*/  S2R R0, SR_TID.X ;  /* 0x0000000000007919 */ /* 0x001e240000002100 */
[----:B0-----:R-:W-:-:S04]  /*10880*/  SHF.R.U32.HI R0, RZ, 0x5, R0 ;  /* 0x00000005ff007819 */ /* 0x001fc80000011600 */
[----:B------:R-:W-:-:S05]  /*10890*/  LOP3.LUT R0, R0, 0x3, RZ, 0xc0, !PT ;  /* 0x0000000300007812 */ /* 0x000fca00078ec0ff */
[----:B------:R0:W1:Y:S02]  /*108a0*/  SHFL.IDX PT, R14, R0, RZ, 0x1f ;  /* 0x00001fff000e7589 */ /* 0x00006400000e0000 */
.L_x_9791:
[----:B-1----:R-:W-:Y:S01]  /*108b0*/  ISETP.NE.AND P0, PT, R14, RZ, PT ;  /* 0x000000ff0e00720c */ /* 0x002fe20003f05270 */
[----:B------:R-:W-:-:S12]  /*108c0*/  BSSY B0, `(.L_x_9760) ;  /* 0x000002b000007945 */ /* 0x000fd80003800000 */
[----:B------:R-:W-:Y:S05]  /*108d0*/  @P0 BRA `(.L_x_9761) ;  /* 0x0000000000a40947 */ /* 0x000fea0003800000 */
[----:B------:R-:W-:-:S03]  /*108e0*/  UMOV UR4, 0xffffffff ;  /* 0xffffffff00047882 */ /* 0x000fc60000000000 */
[----:B------:R-:W-:Y:S05]  /*108f0*/  BRA.DIV UR4, `(.L_x_9762) ;  /* 0x0000000a04847947 */ /* 0x000fea000b800000 */
[----:B------:R-:W-:-:S13]  /*10900*/  ELECT P6, URZ, PT ;  /* 0x00000000003f782f */ /* 0x000fda00038c0000 */
.L_x_9794:
[----:B------:R-:W-:Y:S05]  /*10910*/  @!P6 BRA `(.L_x_9761) ;  /* 0x000000000094e947 */ /* 0x000fea0003800000 */
[----:B------:R-:W-:-:S06]  /*10920*/  ULOP3.LUT UR4, UR45, 0x2, URZ, 0xfc, !UPT ;  /* 0x000000022d047892 */ /* 0x000fcc000f8efc3f */
[----:B0-----:R-:W-:-:S05]  /*10930*/  IMAD.U32 R0, RZ, RZ, UR4 ;  /* 0x00000004ff007e24 */ /* 0x001fca000f8e00ff */
[----:B------:R-:W-:-:S13]  /*10940*/  ISETP.NE.AND P0, PT, R0, 0x3, PT ;  /* 0x000000030000780c */ /* 0x000fda0003f05270 */
[----:B------:R-:W-:Y:S05]  /*10950*/  @!P0 BRA `(.L_x_9763) ;  /* 0x0000000000048947 */ /* 0x000fea0003800000 */
[----:B------:R-:W-:Y:S01]  /*10960*/  BPT.TRAP 0x1 ;  /* 0x000000040000795c */ /* 0x000fe20000300000 */
.L_x_9763:
        /* <DEDUP_REMOVED lines=12> */
.L_x_9795:
[----:B------:R-:W1:Y:S02]  /*10a30*/  SYNCS.PHASECHK.TRANS64.TRYWAIT P1, [R7+URZ], R0 ;  /* 0x00000000070075a7 */ /* 0x000e64000802017f */
[----:B-1----:R-:W-:Y:S05]  /*10a40*/  @!P1 BRA `(.L_x_9765) ;  /* 0x0000000800649947 */ /* 0x002fea0003800000 */
.L_x_9796:
[----:B------:R-:W-:Y:S05]  /*10a50*/  @!P0 BRA `(.L_x_9766) ;  /* 0x0000000000048947 */ /* 0x000fea0003800000 */
[----:B------:R-:W-:Y:S01]  /*10a60*/  BPT.TRAP 0x1 ;  /* 0x000000040000795c */ /* 0x000fe20000300000 */
.L_x_9766:
[----:B------:R-:W-:-:S04]  /*10a70*/  IMAD R2, R17, 0x8, R8 ;  /* 0x0000000811027824 */ /* 0x000fc800078e0208 */
[----:B------:R-:W2:Y:S02]  /*10a80*/  SYNCS.PHASECHK.TRANS64.TRYWAIT P1, [R2+URZ+0x19c60], R3 ;  /* 0x019c6003020075a7 */ /* 0x000ea4000802017f */
[----:B--2---:R-:W-:Y:S05]  /*10a90*/  @!P1 BRA `(.L_x_9767) ;  /* 0x0000000800649947 */ /* 0x004fea0003800000 */
.L_x_9797:
[----:B------:R-:W-:Y:S05]  /*10aa0*/  @!P0 BRA `(.L_x_9768) ;  /* 0x0000000000048947 */ /* 0x000fea0003800000 */
[----:B------:R-:W-:Y:S01]  /*10ab0*/  BPT.TRAP 0x1 ;  /* 0x000000040000795c */ /* 0x000fe20000300000 */
.L_x_9768:
[----:B------:R-:W-:-:S04]  /*10ac0*/  IMAD R5, R5, 0x8, R8 ;  /* 0x0000000805057824 */ /* 0x000fc800078e0208 */
[----:B------:R-:W3:Y:S02]  /*10ad0*/  SYNCS.PHASECHK.TRANS64.TRYWAIT P1, [R5+URZ+0x19c60], R0 ;  /* 0x019c6000050075a7 */ /* 0x000ee4000802017f */
[----:B---3--:R-:W-:Y:S05]  /*10ae0*/  @!P1 BRA `(.L_x_9769) ;  /* 0x0000000800649947 */ /* 0x008fea0003800000 */
.L_x_9798:
[----:B------:R-:W-:Y:S05]  /*10af0*/  @!P0 BRA `(.L_x_9770) ;  /* 0x0000000000048947 */ /* 0x000fea0003800000 */
[----:B------:R-:W-:Y:S01]  /*10b00*/  BPT.TRAP 0x1 ;  /* 0x000000040000795c */ /* 0x000fe20000300000 */
.L_x_9770:
[----:B------:R-:W4:Y:S02]  /*10b10*/  SYNCS.PHASECHK.TRANS64.TRYWAIT P0, [R2+URZ+0x19c80], R3 ;  /* 0x019c8003020075a7 */ /* 0x000f24000800017f */
[----:B----4-:R-:W-:Y:S05]  /*10b20*/  @!P0 BRA `(.L_x_9771) ;  /* 0x0000000800688947 */ /* 0x010fea0003800000 */
.L_x_9772:
[----:B------:R0:W0:Y:S02]  /*10b30*/  SYNCS.PHASECHK.TRANS64.TRYWAIT P0, [R5+URZ+0x19c80], R0 ;  /* 0x019c8000050075a7 */ /* 0x000024000800017f */
[----:B0-----:R-:W-:Y:S05]  /*10b40*/  @!P0 NANOSLEEP.SYNCS 0x989680 ;  /* 0x009896800000895d */ /* 0x001fea0003900000 */
[----:B------:R-:W0:Y:S02]  /*10b50*/  @!P0 SYNCS.PHASECHK.TRANS64 P0, [R5+URZ+0x19c80], R0 ;  /* 0x019c8000050085a7 */ /* 0x000e24000800007f */
[----:B0-----:R-:W-:Y:S05]  /*10b60*/  @!P0 BRA `(.L_x_9772) ;  /* 0xfffffffc00f08947 */ /* 0x001fea000383ffff */
.L_x_9761:
[----:B------:R-:W-:Y:S05]  /*10b70*/  BSYNC B0 ;  /* 0x0000000000007941 */ /* 0x000fea0003800000 */
.L_x_9760:
[----:B------:R-:W-:Y:S05]  /*10b80*/  EXIT ;  /* 0x000000000000794d */ /* 0x000fea0003800000 */
.L_x_9639:
[----:B0-----:R-:W-:-:S04]  /*10b90*/  IMAD.U32 R3, RZ, RZ, UR44 ;  /* 0x0000002cff037e24 */ /* 0x001fc8000f8e00ff */
[----:B------:R0:W1:Y:S03]  /*10ba0*/  SYNCS.PHASECHK.TRANS64.TRYWAIT P1, [R3+URZ+0x19c00], R6 ;  /* 0x019c0006030075a7 */ /* 0x000066000802017f */
[----:B-1----:R-:W-:Y:S05]  /*10bb0*/  @!P1 NANOSLEEP.SYNCS 0x989680 ;  /* 0x009896800000995d */ /* 0x002fea0003900000 */
[----:B------:R-:W1:Y:S02]  /*10bc0*/  @!P1 SYNCS.PHASECHK.TRANS64 P1, [R3+URZ+0x19c00], R6 ;  /* 0x019c0006030095a7 */ /* 0x000e64000802007f */
[----:B-1----:R-:W-:Y:S05]  /*10bd0*/  @!P1 BRA `(.L_x_9639) ;  /* 0xfffffffc00ec9947 */ /* 0x002fea000383ffff */
[----:B------:R-:W-:Y:S05]  /*10be0*/  BRA `(.L_x_9773) ;  /* 0xffffff0c009c7947 */ /* 0x000fea000383ffff */
.L_x_9643:
[----:B-1----:R1:W2:Y:S02]  /*10bf0*/  SYNCS.PHASECHK.TRANS64.TRYWAIT P2, [R2+URZ+0x19c30], R3 ;  /* 0x019c3003020075a7 */ /* 0x0022a4000804017f */
[----:B--2---:R-:W-:Y:S05]  /*10c00*/  @!P2 NANOSLEEP.SYNCS 0x989680 ;  /* 0x009896800000a95d */ /* 0x004fea0003900000 */
[----:B------:R-:W2:Y:S02]  /*10c10*/  @!P2 SYNCS.PHASECHK.TRANS64 P2, [R2+URZ+0x19c30], R3 ;  /* 0x019c30030200a5a7 */ /* 0x000ea4000804007f */
[----:B--2---:R-:W-:Y:S05]  /*10c20*/  @!P2 BRA `(.L_x_9643) ;  /* 0xfffffffc00f0a947 */ /* 0x004fea000383ffff */
[----:B------:R-:W-:Y:S05]  /*10c30*/  BRA `(.L_x_9642) ;  /* 0xffffff0c00c47947 */ /* 0x000fea000383ffff */
.L_x_9648:
[----:B-1----:R-:W-:-:S04]  /*10c40*/  IMAD.U32 R7, RZ, RZ, UR22 ;  /* 0x00000016ff077e24 */ /* 0x002fc8000f8e00ff */
[----:B------:R1:W2:Y:S03]  /*10c50*/  SYNCS.PHASECHK.TRANS64.TRYWAIT P2, [R7+URZ+0x19c30], R4 ;  /* 0x019c3004070075a7 */ /* 0x0002a6000804017f */
[----:B--2---:R-:W-:Y:S05]  /*10c60*/  @!P2 NANOSLEEP.SYNCS 0x989680 ;  /* 0x009896800000a95d */ /* 0x004fea0003900000 */
[----:B------:R-:W2:Y:S02]  /*10c70*/  @!P2 SYNCS.PHASECHK.TRANS64 P2, [R7+URZ+0x19c30], R4 ;  /* 0x019c30040700a5a7 */ /* 0x000ea4000804007f */
[----:B--2---:R-:W-:Y:S05]  /*10c80*/  @!P2 BRA `(.L_x_9648) ;  /* 0xfffffffc00eca947 */ /* 0x004fea000383ffff */
[----:B------:R-:W-:Y:S05]  /*10c90*/  BRA `(.L_x_9647) ;  /* 0xffffff3800a87947 */ /* 0x000fea000383ffff */
.L_x_9652:
[----:B-1----:R-:W-:-:S04]  /*10ca0*/  IMAD.U32 R45, RZ, RZ, UR14 ;  /* 0x0000000eff2d7e24 */ /* 0x002fc8000f8e00ff */
[----:B------:R1:W2:Y:S03]  /*10cb0*/  SYNCS.PHASECHK.TRANS64.TRYWAIT P2, [R45+URZ+0x19c50], R4 ;  /* 0x019c50042d0075a7 */ /* 0x0002a6000804017f */
[----:B--2---:R-:W-:Y:S05]  /*10cc0*/  @!P2 NANOSLEEP.SYNCS 0x989680 ;  /* 0x009896800000a95d */ /* 0x004fea0003900000 */
[----:B------:R-:W2:Y:S02]  /*10cd0*/  @!P2 SYNCS.PHASECHK.TRANS64 P2, [R45+URZ+0x19c50], R4 ;  /* 0x019c50042d00a5a7 */ /* 0x000ea4000804007f */
[----:B--2---:R-:W-:Y:S05]  /*10ce0*/  @!P2 BRA `(.L_x_9652) ;  /* 0xfffffffc00eca947 */ /* 0x004fea000383ffff */
[----:B------:R-:W-:Y:S05]  /*10cf0*/  BRA `(.L_x_9651) ;  /* 0xffffff3c00fc7947 */ /* 0x000fea000383ffff */
.L_x_9659:
[----:B-1----:R-:W-:-:S04]  /*10d00*/  IMAD.U32 R7, RZ, RZ, UR6 ;  /* 0x00000006ff077e24 */ /* 0x002fc8000f8e00ff */
[----:B------:R1:W2:Y:S03]  /*10d10*/  SYNCS.PHASECHK.TRANS64.TRYWAIT P2, [R7+URZ+0x19c30], R6 ;  /* 0x019c3006070075a7 */ /* 0x0002a6000804017f */
[----:B--2---:R-:W-:Y:S05]  /*10d20*/  @!P2 NANOSLEEP.SYNCS 0x989680 ;  /* 0x009896800000a95d */ /* 0x004fea0003900000 */
[----:B------:R-:W2:Y:S02]  /*10d30*/  @!P2 SYNCS.PHASECHK.TRANS64 P2, [R7+URZ+0x19c30], R6 ;  /* 0x019c30060700a5a7 */ /* 0x000ea4000804007f */
[----:B--2---:R-:W-:Y:S05]  /*10d40*/  @!P2 BRA `(.L_x_9659) ;  /* 0xfffffffc00eca947 */ /* 0x004fea000383ffff */
[----:B------:R-:W-:Y:S05]  /*10d50*/  BRA `(.L_x_9658) ;  /* 0xffffff6400a87947 */ /* 0x000fea000383ffff */
.L_x_9663:
[----:B-1----:R-:W-:-:S04]  /*10d60*/  IMAD.U32 R15, RZ, RZ, UR14 ;  /* 0x0000000eff0f7e24 */ /* 0x002fc8000f8e00ff */
[----:B------:R1:W3:Y:S03]  /*10d70*/  SYNCS.PHASECHK.TRANS64.TRYWAIT P2, [R15+URZ+0x19c50], R6 ;  /* 0x019c50060f0075a7 */ /* 0x0002e6000804017f */
[----:B---3--:R-:W-:Y:S05]  /*10d80*/  @!P2 NANOSLEEP.SYNCS 0x989680 ;  /* 0x009896800000a95d */ /* 0x008fea0003900000 */
[----:B------:R-:W3:Y:S02]  /*10d90*/  @!P2 SYNCS.PHASECHK.TRANS64 P2, [R15+URZ+0x19c50], R6 ;  /* 0x019c50060f00a5a7 */ /* 0x000ee4000804007f */
[----:B---3--:R-:W-:Y:S05]  /*10da0*/  @!P2 BRA `(.L_x_9663) ;  /* 0xfffffffc00eca947 */ /* 0x008fea000383ffff */
[----:B------:R-:W-:Y:S05]  /*10db0*/  BRA `(.L_x_9662) ;  /* 0xffffff7000f47947 */ /* 0x000fea000383ffff */
.L_x_9669:
[----:B-1----:R-:W-:-:S04]  /*10dc0*/  IMAD.U32 R5, RZ, RZ, UR16 ;  /* 0x00000010ff057e24 */ /* 0x002fc8000f8e00ff */
[----:B------:R1:W2:Y:S03]  /*10dd0*/  SYNCS.PHASECHK.TRANS64.TRYWAIT P1, [R5+URZ+0x19c50], R0 ;  /* 0x019c5000050075a7 */ /* 0x0002a6000802017f */
[----:B--2---:R-:W-:Y:S05]  /*10de0*/  @!P1 NANOSLEEP.SYNCS 0x989680 ;  /* 0x009896800000995d */ /* 0x004fea0003900000 */
[----:B------:R-:W2:Y:S02]  /*10df0*/  @!P1 SYNCS.PHASECHK.TRANS64 P1, [R5+URZ+0x19c50], R0 ;  /* 0x019c5000050095a7 */ /* 0x000ea4000802007f */
[----:B--2---:R-:W-:Y:S05]  /*10e00*/  @!P1 BRA `(.L_x_9669) ;  /* 0xfffffffc00ec9947 */ /* 0x004fea000383ffff */
[----:B------:R-:W-:Y:S05]  /*10e10*/  BRA `(.L_x_9668) ;  /* 0xffffff8800487947 */ /* 0x000fea000383ffff */
.L_x_9703:
[----:B------:R-:W-:Y:S02]  /*10e20*/  IMAD.MOV.U32 R13, RZ, RZ, R4 ;  /* 0x000000ffff0d7224 */ /* 0x000fe400078e0004 */
[----:B------:R-:W-:Y:S02]  /*10e30*/  IMAD.MOV.U32 R12, RZ, RZ, RZ ;  /* 0x000000ffff0c7224 */ /* 0x000fe400078e00ff */
[----:B------:R-:W-:Y:S02]  /*10e40*/  IMAD.MOV.U32 R11, RZ, RZ, 0x1f ;  /* 0x0000001fff0b7424 */ /* 0x000fe400078e00ff */
[----:B------:R-:W-:-:S07]  /*10e50*/  IMAD.MOV.U32 R15, RZ, RZ, -0x1 ;  /* 0xffffffffff0f7424 */ /* 0x000fce00078e00ff */
[----:B------:R-:W-:Y:S05]  /*10e60*/  WARPSYNC.COLLECTIVE R15, `(.L_x_9774) ;  /* 0x000000000f087348 */ /* 0x000fea0003c00000 */
[----:B------:R0:W1:Y:S02]  /*10e70*/  SHFL.IDX P6, R14, R13, R12, R11 ;  /* 0x0000000c0d0e7389 */ /* 0x00006400000c000b */
[----:B01----:R-:W-:Y:S01]  /*10e80*/  ENDCOLLECTIVE ;  /* 0x000000000000791b */ /* 0x003fe20003800000 */
.L_x_9774:
[----:B------:R-:W-:Y:S05]  /*10e90*/  BRA `(.L_x_9775) ;  /* 0xffffffcc00347947 */ /* 0x000fea000383ffff */
.L_x_9705:
[----:B------:R-:W-:Y:S01]  /*10ea0*/  BSSY B0, `(.L_x_9776) ;  /* 0x0000006000007945 */ /* 0x000fe20003800000 */
[----:B------:R-:W-:-:S07]  /*10eb0*/  IMAD.MOV.U32 R15, RZ, RZ, -0x1 ;  /* 0xffffffffff0f7424 */ /* 0x000fce00078e00ff */
[----:B------:R-:W-:Y:S05]  /*10ec0*/  WARPSYNC.COLLECTIVE R15, `(.L_x_9777) ;  /* 0x000000000f0c7348 */ /* 0x000fea0003c00000 */
[----:B------:R-:W-:Y:S02]  /*10ed0*/  ELECT P6, UR62, PT ;  /* 0x00000000003e782f */ /* 0x000fe400038c0000 */
[----:B------:R-:W-:Y:S01]  /*10ee0*/  MOV R14, UR62 ;  /* 0x0000003e000e7c02 */ /* 0x000fe20008000f00 */
[----:B------:R-:W-:Y:S10]  /*10ef0*/  ENDCOLLECTIVE ;  /* 0x000000000000791b */ /* 0x000ff40003800000 */
.L_x_9777:
[----:B------:R-:W-:Y:S05]  /*10f00*/  BSYNC B0 ;  /* 0x0000000000007941 */ /* 0x000fea0003800000 */
.L_x_9776:
[----:B------:R-:W-:Y:S05]  /*10f10*/  BRA `(.L_x_9778) ;  /* 0xffffffcc00347947 */ /* 0x000fea000383ffff */
.L_x_9708:
[----:B0-----:R0:W1:Y:S02]  /*10f20*/  SYNCS.PHASECHK.TRANS64.TRYWAIT P2, [R2+URZ+0x19c80], R3 ;  /* 0x019c8003020075a7 */ /* 0x001064000804017f */
[----:B-1----:R-:W-:Y:S05]  /*10f30*/  @!P2 NANOSLEEP.SYNCS 0x989680 ;  /* 0x009896800000a95d */ /* 0x002fea0003900000 */
[----:B------:R-:W1:Y:S02]  /*10f40*/  @!P2 SYNCS.PHASECHK.TRANS64 P2, [R2+URZ+0x19c80], R3 ;  /* 0x019c80030200a5a7 */ /* 0x000e64000804007f */
[----:B-1----:R-:W-:Y:S05]  /*10f50*/  @!P2 BRA `(.L_x_9708) ;  /* 0xfffffffc00f0a947 */ /* 0x002fea000383ffff */
[----:B------:R-:W-:Y:S05]  /*10f60*/  BRA `(.L_x_9779) ;  /* 0xffffffcc00887947 */ /* 0x000fea000383ffff */
.L_x_9710:
[----:B-1----:R1:W2:Y:S02]  /*10f70*/  SYNCS.PHASECHK.TRANS64.TRYWAIT P2, [R2+URZ+0x19c40], R3 ;  /* 0x019c4003020075a7 */ /* 0x0022a4000804017f */
[----:B--2---:R-:W-:Y:S05]  /*10f80*/  @!P2 NANOSLEEP.SYNCS 0x989680 ;  /* 0x009896800000a95d */ /* 0x004fea0003900000 */
[----:B------:R-:W2:Y:S02]  /*10f90*/  @!P2 SYNCS.PHASECHK.TRANS64 P2, [R2+URZ+0x19c40], R3 ;  /* 0x019c40030200a5a7 */ /* 0x000ea4000804007f */
[----:B--2---:R-:W-:Y:S05]  /*10fa0*/  @!P2 BRA `(.L_x_9710) ;  /* 0xfffffffc00f0a947 */ /* 0x004fea000383ffff */
[----:B------:R-:W-:Y:S05]  /*10fb0*/  BRA `(.L_x_9780) ;  /* 0xffffffd000007947 */ /* 0x000fea000383ffff */
.L_x_9713:
[----:B0-----:R0:W1:Y:S02]  /*10fc0*/  SYNCS.PHASECHK.TRANS64.TRYWAIT P0, [R26+URZ+0x19c20], R3 ;  /* 0x019c20031a0075a7 */ /* 0x001064000800017f */
[----:B-1----:R-:W-:Y:S05]  /*10fd0*/  @!P0 NANOSLEEP.SYNCS 0x989680 ;  /* 0x009896800000895d */ /* 0x002fea0003900000 */
[----:B------:R-:W1:Y:S02]  /*10fe0*/  @!P0 SYNCS.PHASECHK.TRANS64 P0, [R26+URZ+0x19c20], R3 ;  /* 0x019c20031a0085a7 */ /* 0x000e64000800007f */
[----:B-1----:R-:W-:Y:S05]  /*10ff0*/  @!P0 BRA `(.L_x_9713) ;  /* 0xfffffffc00f08947 */ /* 0x002fea000383ffff */
[----:B------:R-:W-:Y:S05]  /*11000*/  BRA `(.L_x_9781) ;  /* 0xffffffd400187947 */ /* 0x000fea000383ffff */
.L_x_9719:
[----:B0-----:R0:W1:Y:S02]  /*11010*/  SYNCS.PHASECHK.TRANS64.TRYWAIT P0, [R6+URZ+0x19c80], R4 ;  /* 0x019c8004060075a7 */ /* 0x001064000800017f */
[----:B-1----:R-:W-:Y:S05]  /*11020*/  @!P0 NANOSLEEP.SYNCS 0x989680 ;  /* 0x009896800000895d */ /* 0x002fea0003900000 */
[----:B------:R-:W1:Y:S02]  /*11030*/  @!P0 SYNCS.PHASECHK.TRANS64 P0, [R6+URZ+0x19c80], R4 ;  /* 0x019c8004060085a7 */ /* 0x000e64000800007f */
[----:B-1----:R-:W-:Y:S05]  /*11040*/  @!P0 BRA `(.L_x_9719) ;  /* 0xfffffffc00f08947 */ /* 0x002fea000383ffff */
[----:B------:R-:W-:Y:S05]  /*11050*/  BRA `(.L_x_9782) ;  /* 0xffffffd400b47947 */ /* 0x000fea000383ffff */
.L_x_9726:
[----:B-1----:R1:W2:Y:S02]  /*11060*/  SYNCS.PHASECHK.TRANS64.TRYWAIT P0, [R6+URZ+0x19c40], R4 ;  /* 0x019c4004060075a7 */ /* 0x0022a4000800017f */
[----:B--2---:R-:W-:Y:S05]  /*11070*/  @!P0 NANOSLEEP.SYNCS 0x989680 ;  /* 0x009896800000895d */ /* 0x004fea0003900000 */
[----:B------:R-:W2:Y:S02]  /*11080*/  @!P0 SYNCS.PHASECHK.TRANS64 P0, [R6+URZ+0x19c40], R4 ;  /* 0x019c4004060085a7 */ /* 0x000ea4000800007f */
[----:B--2---:R-:W-:Y:S05]  /*11090*/  @!P0 BRA `(.L_x_9726) ;  /* 0xfffffffc00f08947 */ /* 0x004fea000383ffff */
[----:B------:R-:W-:Y:S05]  /*110a0*/  BRA `(.L_x_9783) ;  /* 0xffffffd800ac7947 */ /* 0x000fea000383ffff */
.L_x_9734:
[----:B0-----:R0:W1:Y:S02]  /*110b0*/  SYNCS.PHASECHK.TRANS64.TRYWAIT P2, [R12+URZ+0x19c70], R5 ;  /* 0x019c70050c0075a7 */ /* 0x001064000804017f */
[----:B-1----:R-:W-:Y:S05]  /*110c0*/  @!P2 NANOSLEEP.SYNCS 0x989680 ;  /* 0x009896800000a95d */ /* 0x002fea0003900000 */
[----:B------:R-:W1:Y:S02]  /*110d0*/  @!P2 SYNCS.PHASECHK.TRANS64 P2, [R12+URZ+0x19c70], R5 ;  /* 0x019c70050c00a5a7 */ /* 0x000e64000804007f */
[----:B-1----:R-:W-:Y:S05]  /*110e0*/  @!P2 BRA `(.L_x_9734) ;  /* 0xfffffffc00f0a947 */ /* 0x002fea000383ffff */
[----:B------:R-:W-:Y:S05]  /*110f0*/  BRA `(.L_x_9784) ;  /* 0xffffffdc00c07947 */ /* 0x000fea000383ffff */
.L_x_9736:
[----:B0-----:R0:W1:Y:S02]  /*11100*/  SYNCS.PHASECHK.TRANS64.TRYWAIT P2, [R12+URZ+0x19c60], R5 ;  /* 0x019c60050c0075a7 */ /* 0x001064000804017f */
[----:B-1----:R-:W-:Y:S05]  /*11110*/  @!P2 NANOSLEEP.SYNCS 0x989680 ;  /* 0x009896800000a95d */ /* 0x002fea0003900000 */
[----:B------:R-:W1:Y:S02]  /*11120*/  @!P2 SYNCS.PHASECHK.TRANS64 P2, [R12+URZ+0x19c60], R5 ;  /* 0x019c60050c00a5a7 */ /* 0x000e64000804007f */
[----:B-1----:R-:W-:Y:S05]  /*11130*/  @!P2 BRA `(.L_x_9736) ;  /* 0xfffffffc00f0a947 */ /* 0x002fea000383ffff */
[----:B------:R-:W-:Y:S05]  /*11140*/  BRA `(.L_x_9785) ;  /* 0xffffffdc00c87947 */ /* 0x000fea000383ffff */
.L_x_9743:
[----:B0-----:R0:W1:Y:S02]  /*11150*/  SYNCS.PHASECHK.TRANS64.TRYWAIT P0, [R2+URZ+0x19c70], R3 ;  /* 0x019c7003020075a7 */ /* 0x001064000800017f */
[----:B-1----:R-:W-:Y:S05]  /*11160*/  @!P0 NANOSLEEP.SYNCS 0x989680 ;  /* 0x009896800000895d */ /* 0x002fea0003900000 */
[----:B------:R-:W1:Y:S02]  /*11170*/  @!P0 SYNCS.PHASECHK.TRANS64 P0, [R2+URZ+0x19c70], R3 ;  /* 0x019c7003020085a7 */ /* 0x000e64000800007f */
[----:B-1----:R-:W-:Y:S05]  /*11180*/  @!P0 BRA `(.L_x_9743) ;  /* 0xfffffffc00f08947 */ /* 0x002fea000383ffff */
[----:B------:R-:W-:Y:S05]  /*11190*/  BRA `(.L_x_9786) ;  /* 0xffffffe4003c7947 */ /* 0x000fea000383ffff */
.L_x_9745:
[----:B0-----:R0:W1:Y:S02]  /*111a0*/  SYNCS.PHASECHK.TRANS64.TRYWAIT P0, [R2+URZ+0x19c60], R3 ;  /* 0x019c6003020075a7 */ /* 0x001064000800017f */
[----:B-1----:R-:W-:Y:S05]  /*111b0*/  @!P0 NANOSLEEP.SYNCS 0x989680 ;  /* 0x009896800000895d */ /* 0x002fea0003900000 */
[----:B------:R-:W1:Y:S02]  /*111c0*/  @!P0 SYNCS.PHASECHK.TRANS64 P0, [R2+URZ+0x19c60], R3 ;  /* 0x019c6003020085a7 */ /* 0x000e64000800007f */
[----:B-1----:R-:W-:Y:S05]  /*111d0*/  @!P0 BRA `(.L_x_9745) ;  /* 0xfffffffc00f08947 */ /* 0x002fea000383ffff */
[----:B------:R-:W-:Y:S05]  /*111e0*/  BRA `(.L_x_9787) ;  /* 0xffffffe400447947 */ /* 0x000fea000383ffff */
.L_x_9758:
[----:B0-----:R0:W1:Y:S02]  /*111f0*/  SYNCS.PHASECHK.TRANS64.TRYWAIT P0, [R8+URZ+0x19c20], R0 ;  /* 0x019c2000080075a7 */ /* 0x001064000800017f */
[----:B-1----:R-:W-:Y:S05]  /*11200*/  @!P0 NANOSLEEP.SYNCS 0x989680 ;  /* 0x009896800000895d */ /* 0x002fea0003900000 */
[----:B------:R-:W1:Y:S02]  /*11210*/  @!P0 SYNCS.PHASECHK.TRANS64 P0, [R8+URZ+0x19c20], R0 ;  /* 0x019c2000080085a7 */ /* 0x000e64000800007f */
[----:B-1----:R-:W-:Y:S05]  /*11220*/  @!P0 BRA `(.L_x_9758) ;  /* 0xfffffffc00f08947 */ /* 0x002fea000383ffff */
[----:B------:R-:W-:Y:S05]  /*11230*/  BRA `(.L_x_9788) ;  /* 0xfffffff400807947 */ /* 0x000fea000383ffff */
.L_x_9759:
        /* <DEDUP_REMOVED lines=11> */
.L_x_9790:
[----:B------:R-:W-:Y:S05]  /*112f0*/  BSYNC B0 ;  /* 0x0000000000007941 */ /* 0x000fea0003800000 */
.L_x_9789:
[----:B------:R-:W-:Y:S05]  /*11300*/  BRA `(.L_x_9791) ;  /* 0xfffffff400687947 */ /* 0x000fea000383ffff */
.L_x_9762:
[----:B------:R-:W-:Y:S01]  /*11310*/  BSSY B1, `(.L_x_9792) ;  /* 0x0000006000017945 */ /* 0x000fe20003800000 */
[----:B------:R-:W-:-:S07]  /*11320*/  IMAD.MOV.U32 R15, RZ, RZ, -0x1 ;  /* 0xffffffffff0f7424 */ /* 0x000fce00078e00ff */
[----:B0-----:R-:W-:Y:S05]  /*11330*/  WARPSYNC.COLLECTIVE R15, `(.L_x_9793) ;  /* 0x000000000f0c7348 */ /* 0x001fea0003c00000 */
[----:B------:R-:W-:Y:S02]  /*11340*/  ELECT P6, UR62, PT ;  /* 0x00000000003e782f */ /* 0x000fe400038c0000 */
[----:B------:R-:W-:Y:S01]  /*11350*/  MOV R14, UR62 ;  /* 0x0000003e000e7c02 */ /* 0x000fe20008000f00 */
[----:B0-----:R-:W-:Y:S10]  /*11360*/  ENDCOLLECTIVE ;  /* 0x000000000000791b */ /* 0x001ff40003800000 */
.L_x_9793:
[----:B------:R-:W-:Y:S05]  /*11370*/  BSYNC B1 ;  /* 0x0000000000017941 */ /* 0x000fea0003800000 */
.L_x_9792:
[----:B------:R-:W-:Y:S05]  /*11380*/  BRA `(.L_x_9794) ;  /* 0xfffffff400607947 */ /* 0x000fea000383ffff */
.L_x_9764:
[----:B0-----:R0:W1:Y:S02]  /*11390*/  SYNCS.PHASECHK.TRANS64.TRYWAIT P1, [R6+URZ], R3 ;  /* 0x00000003060075a7 */ /* 0x001064000802017f */
[----:B-1----:R-:W-:Y:S05]  /*113a0*/  @!P1 NANOSLEEP.SYNCS 0x989680 ;  /* 0x009896800000995d */ /* 0x002fea0003900000 */
[----:B------:R-:W1:Y:S02]  /*113b0*/  @!P1 SYNCS.PHASECHK.TRANS64 P1, [R6+URZ], R3 ;  /* 0x00000003060095a7 */ /* 0x000e64000802007f */
[----:B-1----:R-:W-:Y:S05]  /*113c0*/  @!P1 BRA `(.L_x_9764) ;  /* 0xfffffffc00f09947 */ /* 0x002fea000383ffff */
[----:B------:R-:W-:Y:S05]  /*113d0*/  BRA `(.L_x_9795) ;  /* 0xfffffff400947947 */ /* 0x000fea000383ffff */
.L_x_9765:
[----:B-1----:R1:W2:Y:S02]  /*113e0*/  SYNCS.PHASECHK.TRANS64.TRYWAIT P1, [R7+URZ], R0 ;  /* 0x00000000070075a7 */ /* 0x0022a4000802017f */
[----:B--2---:R-:W-:Y:S05]  /*113f0*/  @!P1 NANOSLEEP.SYNCS 0x989680 ;  /* 0x009896800000995d */ /* 0x004fea0003900000 */
[----:B------:R-:W2:Y:S02]  /*11400*/  @!P1 SYNCS.PHASECHK.TRANS64 P1, [R7+URZ], R0 ;  /* 0x00000000070095a7 */ /* 0x000ea4000802007f */
[----:B--2---:R-:W-:Y:S05]  /*11410*/  @!P1 BRA `(.L_x_9765) ;  /* 0xfffffffc00f09947 */ /* 0x004fea000383ffff */
[----:B------:R-:W-:Y:S05]  /*11420*/  BRA `(.L_x_9796) ;  /* 0xfffffff400887947 */ /* 0x000fea000383ffff */
.L_x_9767:
[----:B--2---:R2:W3:Y:S02]  /*11430*/  SYNCS.PHASECHK.TRANS64.TRYWAIT P1, [R2+URZ+0x19c60], R3 ;  /* 0x019c6003020075a7 */ /* 0x0044e4000802017f */
[----:B---3--:R-:W-:Y:S05]  /*11440*/  @!P1 NANOSLEEP.SYNCS 0x989680 ;  /* 0x009896800000995d */ /* 0x008fea0003900000 */
[----:B------:R-:W3:Y:S02]  /*11450*/  @!P1 SYNCS.PHASECHK.TRANS64 P1, [R2+URZ+0x19c60], R3 ;  /* 0x019c6003020095a7 */ /* 0x000ee4000802007f */
[----:B---3--:R-:W-:Y:S05]  /*11460*/  @!P1 BRA `(.L_x_9767) ;  /* 0xfffffffc00f09947 */ /* 0x008fea000383ffff */
[----:B------:R-:W-:Y:S05]  /*11470*/  BRA `(.L_x_9797) ;  /* 0xfffffff400887947 */ /* 0x000fea000383ffff */
.L_x_9769:
[----:B---3--:R3:W4:Y:S02]  /*11480*/  SYNCS.PHASECHK.TRANS64.TRYWAIT P1, [R5+URZ+0x19c60], R0 ;  /* 0x019c6000050075a7 */ /* 0x008724000802017f */
[----:B----4-:R-:W-:Y:S05]  /*11490*/  @!P1 NANOSLEEP.SYNCS 0x989680 ;  /* 0x009896800000995d */ /* 0x010fea0003900000 */
[----:B------:R-:W4:Y:S02]  /*114a0*/  @!P1 SYNCS.PHASECHK.TRANS64 P1, [R5+URZ+0x19c60], R0 ;  /* 0x019c6000050095a7 */ /* 0x000f24000802007f */
[----:B----4-:R-:W-:Y:S05]  /*114b0*/  @!P1 BRA `(.L_x_9769) ;  /* 0xfffffffc00f09947 */ /* 0x010fea000383ffff */
[----:B------:R-:W-:Y:S05]  /*114c0*/  BRA `(.L_x_9798) ;  /* 0xfffffff400887947 */ /* 0x000fea000383ffff */
.L_x_9771:
[----:B----4-:R4:W0:Y:S02]  /*114d0*/  SYNCS.PHASECHK.TRANS64.TRYWAIT P0, [R2+URZ+0x19c80], R3 ;  /* 0x019c8003020075a7 */ /* 0x010824000800017f */
[----:B0-----:R-:W-:Y:S05]  /*114e0*/  @!P0 NANOSLEEP.SYNCS 0x989680 ;  /* 0x009896800000895d */ /* 0x001fea0003900000 */
[----:B------:R-:W0:Y:S02]  /*114f0*/  @!P0 SYNCS.PHASECHK.TRANS64 P0, [R2+URZ+0x19c80], R3 ;  /* 0x019c8003020085a7 */ /* 0x000e24000800007f */
[----:B0-----:R-:W-:Y:S05]  /*11500*/  @!P0 BRA `(.L_x_9771) ;  /* 0xfffffffc00f08947 */ /* 0x001fea000383ffff */
[----:B------:R-:W-:Y:S05]  /*11510*/  BRA `(.L_x_9772) ;  /* 0xfffffff400847947 */ /* 0x000fea000383ffff */
.L_x_9799:
        /* <DEDUP_REMOVED lines=14> */
.L_x_12369:


//--------------------- .text._ZN7cutlass13device_kernelIN5flash11enable_sm90INS1_16FlashAttnFwdSm90INS1_25CollectiveMainloopFwdSm90ILi2EN4cute5tupleIJNS5_1CILi1EEES8_S8_EEENS6_IJNS7_ILi192EEENS7_ILi128EEENS7_ILi96EEEEEELi96ENS_12float_e4m3_tEfNS_4arch4Sm90ELb1ELb0ELb1ELb1ELb0ELb1ELb0ELb1ELb1ELb0ELb0ELb0EEENS1_21CollectiveEpilogueFwdINS6_IJSA_SC_SB_EEES9_NS_10bfloat16_tESG_Li384ELb1ELb0ELb0ELb1EEENS1_36VarlenDynamicPersistentTileSchedulerILi192ELi128ELi384ELi128ELb0ELb0ELb1ELb1ELb1ELb1EEEEEEEEEvNT_6ParamsE --------------------------
	.section	.text._ZN7cutlass13device_kernelIN5flash11enable_sm90INS1_16FlashAttnFwdSm90INS1_25CollectiveMainloopFwdSm90ILi2EN4cute5tupleIJNS5_1CILi1EEES8_S8_EEENS6_IJNS7_ILi192EEENS7_ILi128EEENS7_ILi96EEEEEELi96ENS_12float_e4m3_tEfNS_4arch4Sm90ELb1ELb0ELb1ELb1ELb0ELb1ELb0ELb1ELb1ELb0ELb0ELb0EEENS1_21CollectiveEpilogueFwdINS6_IJSA_SC_SB_EEES9_NS_10bfloat16_tESG_Li384ELb1ELb0ELb0ELb1EEENS1_36VarlenDynamicPersistentTileSchedulerILi192ELi128ELi384ELi128ELb0ELb0ELb1ELb1ELb1ELb1EEEEEEEEEvNT_6ParamsE,"ax",@progbits
	.align	128
.text._ZN7cutlass13device_kernelIN5flash11enable_sm90INS1_16FlashAttnFwdSm90INS1_25CollectiveMainloopFwdSm90ILi2EN4cute5tupleIJNS5_1CILi1EEES8_S8_EEENS6_IJNS7_ILi192EEENS7_ILi128EEENS7_ILi96EEEEEELi96ENS_12float_e4m3_tEfNS_4arch4Sm90ELb1ELb0ELb1ELb1ELb0ELb1ELb0ELb1ELb1ELb0ELb0ELb0EEENS1_21CollectiveEpilogueFwdINS6_IJSA_SC_SB_EEES9_NS_10bfloat16_tESG_Li384ELb1ELb0ELb0ELb1EEENS1_36VarlenDynamicPersistentTileSchedulerILi192ELi128ELi384ELi128ELb0ELb0ELb1ELb1ELb1ELb1EEEEEEEEEvNT_6ParamsE:
        .type           _ZN7cutlass13device_kernelIN5flash11enable_sm90INS1_16FlashAttnFwdSm90INS1_25CollectiveMainloopFwdSm90ILi2EN4cute5tupleIJNS5_1CILi1EEES8_S8_EEENS6_IJNS7_ILi192EEENS7_ILi128EEENS7_ILi96EEEEEELi96ENS_12float_e4m3_tEfNS_4arch4Sm90ELb1ELb0ELb1ELb1ELb0ELb1ELb0ELb1ELb1ELb0ELb0ELb0EEENS1_21CollectiveEpilogueFwdINS6_IJSA_SC_SB_EEES9_NS_10bfloat16_tESG_Li384ELb1ELb0ELb0ELb1EEENS1_36VarlenDynamicPersistentTileSchedulerILi192ELi128ELi384ELi128ELb0ELb0ELb1ELb1ELb1ELb1EEEEEEEEEvNT_6ParamsE,@function
        .size           _ZN7cutlass13device_kernelIN5flash11enable_sm90INS1_16FlashAttnFwdSm90INS1_25CollectiveMainloopFwdSm90ILi2EN4cute5tupleIJNS5_1CILi1EEES8_S8_EEENS6_IJNS7_ILi192EEENS7_ILi128EEENS7_ILi96EEEEEELi96ENS_12float_e4m3_tEfNS_4arch4Sm90ELb1ELb0ELb1ELb1ELb0ELb1ELb0ELb1ELb1ELb0ELb0ELb0EEENS1_21CollectiveEpilogueFwdINS6_IJSA_SC_SB_EEES9_NS_10bfloat16_tESG_Li384ELb1ELb0ELb0ELb1EEENS1_36VarlenDynamicPersistentTileSchedulerILi192ELi128ELi384ELi128ELb0ELb0ELb1ELb1ELb1ELb1EEEEEEEEEvNT_6ParamsE,(.L_x_12370 - _ZN7cutlass13device_kernelIN5flash11enable_sm90INS1_16FlashAttnFwdSm90INS1_25CollectiveMainloopFwdSm90ILi2EN4cute5tupleIJNS5_1CILi1EEES8_S8_EEENS6_IJNS7_ILi192EEENS7_ILi128EEENS7_ILi96EEEEEELi96ENS_12float_e4m3_tEfNS_4arch4Sm90ELb1ELb0ELb1ELb1ELb0ELb1ELb0ELb1ELb1ELb0ELb0ELb0EEENS1_21CollectiveEpilogueFwdINS6_IJSA_SC_SB_EEES9_NS_10bfloat16_tESG_Li384ELb1ELb0ELb0ELb1EEENS1_36VarlenDynamicPersistentTileSchedulerILi192ELi128ELi384ELi128ELb0ELb0ELb1ELb1ELb1ELb1EEEEEEEEEvNT_6ParamsE)
        .other          _ZN7cutlass13device_kernelIN5flash11enable_sm90INS1_16FlashAttnFwdSm90INS1_25CollectiveMainloopFwdSm90ILi2EN4cute5tupleIJNS5_1CILi1EEES8_S8_EEENS6_IJNS7_ILi192EEENS7_ILi128EEENS7_ILi96EEEEEELi96ENS_12float_e4m3_tEfNS_4arch4Sm90ELb1ELb0ELb1ELb1ELb0ELb1ELb0ELb1ELb1ELb0ELb0ELb0EEENS1_21CollectiveEpilogueFwdINS6_IJSA_SC_SB_EEES9_NS_10bfloat16_tESG_Li384ELb1ELb0ELb0ELb1EEENS1_36VarlenDynamicPersistentTileSchedulerILi192ELi128ELi384ELi128ELb0ELb0ELb1ELb1ELb1ELb1EEEEEEEEEvNT_6ParamsE,@"STO_CUDA_ENTRY STV_DEFAULT"
_ZN7cutlass13device_kernelIN5flash11enable_sm90INS1_16FlashAttnFwdSm90INS1_25CollectiveMainloopFwdSm90ILi2EN4cute5tupleIJNS5_1CILi1EEES8_S8_EEENS6_IJNS7_ILi192EEENS7_ILi128EEENS7_ILi96EEEEEELi96ENS_12float_e4m3_tEfNS_4arch4Sm90ELb1ELb0ELb1ELb1ELb0ELb1ELb0ELb1ELb1ELb0ELb0ELb0EEENS1_21CollectiveEpilogueFwdINS6_IJSA_SC_SB_EEES9_NS_10bfloat16_tESG_Li384ELb1ELb0ELb0ELb1EEENS1_36VarlenDynamicPersistentTileSchedulerILi192ELi128ELi384ELi128ELb0ELb0ELb1ELb1ELb1ELb1EEEEEEEEEvNT_6ParamsE:
        /* <DEDUP_REMOVED lines=26> */
.L_x_9801:
[----:B------:R-:W-:Y:S05]  /*01a0*/  BSYNC B0 ;  /* 0x0000000000007941 */ /* 0x000fea0003800000 */
.L_x_9800:
        /* <DEDUP_REMOVED lines=40> */
.L_x_9802:
        /* <DEDUP_REMOVED lines=22> */
.L_x_9803:
        /* <DEDUP_REMOVED lines=18> */
.L_x_9804:
        /* <DEDUP_REMOVED lines=22> */
.L_x_9805:
        /* <DEDUP_REMOVED lines=22> */
.L_x_9806:
        /* <DEDUP_REMOVED lines=9> */
.L_x_9809:
        /* <DEDUP_REMOVED lines=20> */
[----:B--2---:R-:W-:-:S05]  /*0b40*/  LEA.HI R2, R0, R20, RZ, 0x5 ;  /* 0x0000001400027211 */ /* 0x004fca00078f28ff */
[----:B------:R-:W-:Y:S01]  /*0b50*/  IMAD.SHL.U32 R5, R2, 0x10, RZ ;  /* 0x0000001002057824 */ /* 0x000fe200078e00ff */
[-C--:B------:R-:W-:Y:S02]  /*0b60*/  LEA.HI R2, R0, R20.reuse, RZ, 0x7 ;  /* 0x0000001400027211 */ /* 0x080fe400078f38ff */
[-C--:B------:R-:W-:Y:S02]  /*0b70*/  LEA.HI R6, R20, R20.reuse, RZ, 0x1 ;  /* 0x0000001414067211 */ /* 0x080fe400078f08ff */
[----:B------:R-:W-:Y:S02]  /*0b80*/  LEA.HI R3, R0, R20, RZ, 0x4 ;  /* 0x0000001400037211 */ /* 0x000fe400078f20ff */
[----:B------:R-:W-:Y:S02]  /*0b90*/  LOP3.LUT R8, R2, 0xffffff80, RZ, 0xc0, !PT ;  /* 0xffffff8002087812 */ /* 0x000fe400078ec0ff */
[----:B------:R-:W-:Y:S02]  /*0ba0*/  LOP3.LUT R7, R6, 0xfffffffe, RZ, 0xc0, !PT ;  /* 0xfffffffe06077812 */ /* 0x000fe400078ec0ff */
[----:B------:R-:W-:Y:S01]  /*0bb0*/  SHF.R.S32.HI R19, RZ, 0x1, R6 ;  /* 0x00000001ff137819 */ /* 0x000fe20000011406 */
[----:B------:R-:W-:Y:S01]  /*0bc0*/  IMAD.IADD R13, R20, 0x1, -R8 ;  /* 0x00000001140d7824 */ /* 0x000fe200078e0a08 */
[----:B------:R-:W-:-:S02]  /*0bd0*/  LOP3.LUT R4, R3, 0x7fffff0, RZ, 0xc0, !PT ;  /* 0x07fffff003047812 */ /* 0x000fc400078ec0ff */
[----:B------:R-:W-:Y:S02]  /*0be0*/  SHF.R.S32.HI R6, RZ, 0x1f, R6 ;  /* 0x0000001fff067819 */ /* 0x000fe40000011406 */
[----:B------:R-:W-:Y:S01]  /*0bf0*/  LOP3.LUT R5, R5, 0xfffffe00, RZ, 0xc0, !PT ;  /* 0xfffffe0005057812 */ /* 0x000fe200078ec0ff */
[----:B------:R-:W-:Y:S01]  /*0c00*/  IMAD.IADD R4, R20, 0x1, -R4 ;  /* 0x0000000114047824 */ /* 0x000fe200078e0a04 */
[----:B------:R-:W-:Y:S02]  /*0c10*/  SHF.R.S32.HI R18, RZ, 0x7, R2 ;  /* 0x00000007ff127819 */ /* 0x000fe40000011402 */
[----:B------:R-:W-:Y:S01]  /*0c20*/  LEA.HI R6, R6, R19, RZ, 0x2 ;  /* 0x0000001306067211 */ /* 0x000fe200078f10ff */
[----:B------:R-:W-:Y:S01]  /*0c30*/  IMAD.IADD R15, R20, 0x1, -R7 ;  /* 0x00000001140f7824 */ /* 0x000fe200078e0a07 */
[----:B------:R-:W-:Y:S02]  /*0c40*/  SHF.R.S32.HI R2, RZ, 0x4, R3 ;  /* 0x00000004ff027819 */ /* 0x000fe40000011403 */
[----:B------:R-:W-:Y:S01]  /*0c50*/  SHF.R.S32.HI R9, RZ, 0x1f, R13 ;  /* 0x0000001fff097819 */ /* 0x000fe2000001140d */
[----:B------:R-:W-:Y:S01]  /*0c60*/  IMAD R4, R4, 0x20, R5 ;  /* 0x0000002004047824 */ /* 0x000fe200078e0205 */
[----:B------:R-:W-:Y:S01]  /*0c70*/  LOP3.LUT R6, R6, 0x7fffffc, RZ, 0xc0, !PT ;  /* 0x07fffffc06067812 */ /* 0x000fe200078ec0ff */
[----:B------:R-:W-:Y:S01]  /*0c80*/  IMAD.SHL.U32 R157, R15, 0x10, RZ ;  /* 0x000000100f9d7824 */ /* 0x000fe200078e00ff */
[----:B------:R-:W-:-:S02]  /*0c90*/  LEA.HI R3, R3, R2, RZ, 0x1 ;  /* 0x0000000203037211 */ /* 0x000fc400078f08ff */
[----:B------:R-:W-:Y:S02]  /*0ca0*/  LEA.HI R5, R0, R20, RZ, 0x3 ;  /* 0x0000001400057211 */ /* 0x000fe400078f18ff */
[----:B------:R-:W-:Y:S01]  /*0cb0*/  LEA.HI R10, R9, R13, RZ, 0x2 ;  /* 0x0000000d090a7211 */ /* 0x000fe200078f10ff */
[----:B------:R-:W-:Y:S01]  /*0cc0*/  IMAD.IADD R7, R19, 0x1, -R6 ;  /* 0x0000000113077824 */ /* 0x000fe200078e0a06 */
[----:B------:R-:W-:Y:S01]  /*0cd0*/  LOP3.LUT R3, R3, 0x1ffffffe, RZ, 0xc0, !PT ;  /* 0x1ffffffe03037812 */ /* 0x000fe200078ec0ff */
[----:B------:R-:W-:Y:S01]  /*0ce0*/  VIADD R14, R157, 0x20 ;  /* 0x000000209d0e7836 */ /* 0x000fe20000000000 */
[----:B------:R-:W-:Y:S02]  /*0cf0*/  SHF.R.S32.HI R5, RZ, 0x3, R5 ;  /* 0x00000003ff057819 */ /* 0x000fe40000011405 */
[--C-:B------:R-:W-:Y:S02]  /*0d00*/  SHF.R.S32.HI R11, RZ, 0x2, R10.reuse ;  /* 0x00000002ff0b7819 */ /* 0x100fe4000001140a */
[----:B------:R-:W-:Y:S01]  /*0d10*/  SHF.R.S32.HI R12, RZ, 0x1f, R10 ;  /* 0x0000001fff0c7819 */ /* 0x000fe2000001140a */
[C---:B------:R-:W-:Y:S01]  /*0d20*/  IMAD.IADD R3, R2.reuse, 0x1, -R3 ;  /* 0x0000000102037824 */ /* 0x040fe200078e0a03 */
[----:B------:R-:W-:Y:S01]  /*0d30*/  LEA R7, R2, R7, 0x3 ;  /* 0x0000000702077211 */ /* 0x000fe200078e18ff */
[----:B------:R-:W-:Y:S01]  /*0d40*/  IMAD.SHL.U32 R5, R5, 0x80, RZ ;  /* 0x0000008005057824 */ /* 0x000fe200078e00ff */
[----:B------:R-:W-:-:S02]  /*0d50*/  LEA.HI R12, R12, R11, RZ, 0x3 ;  /* 0x0000000b0c0c7211 */ /* 0x000fc400078f18ff */
[----:B------:R-:W-:Y:S02]  /*0d60*/  SHF.R.S32.HI R2, RZ, 0x1f, R14 ;  /* 0x0000001fff027819 */ /* 0x000fe4000001140e */
[----:B------:R-:W-:Y:S01]  /*0d70*/  LOP3.LUT R12, R12, 0xfffffff8, RZ, 0xc0, !PT ;  /* 0xfffffff80c0c7812 */ /* 0x000fe200078ec0ff */
[----:B------:R-:W-:Y:S01]  /*0d80*/  IMAD.HI R8, R18, 0x55555556, RZ ;  /* 0x5555555612087827 */ /* 0x000fe200078e02ff */
[CC--:B------:R-:W-:Y:S02]  /*0d90*/  LEA.HI R6, R2.reuse, R14.reuse, RZ, 0x5 ;  /* 0x0000000e02067211 */ /* 0x0c0fe400078f28ff */
[----:B------:R-:W-:Y:S02]  /*0da0*/  LOP3.LUT R21, R5, 0x80, RZ, 0xc0, !PT ;  /* 0x0000008005157812 */ /* 0x000fe400078ec0ff */
[----:B------:R-:W-:Y:S02]  /*0db0*/  LEA.HI R9, R9, R13, RZ, 0x5 ;  /* 0x0000000d09097211 */ /* 0x000fe400078f28ff */
[----:B------:R-:W-:Y:S01]  /*0dc0*/  LEA.HI R5, R2, R14, RZ, 0x4 ;  /* 0x0000000e02057211 */ /* 0x000fe200078f20ff */
[----:B------:R-:W-:Y:S01]  /*0dd0*/  IMAD.IADD R12, R11, 0x1, -R12 ;  /* 0x000000010b0c7824 */ /* 0x000fe200078e0a0c */
[----:B------:R-:W-:Y:S01]  /*0de0*/  SHF.R.S32.HI R6, RZ, 0x5, R6 ;  /* 0x00000005ff067819 */ /* 0x000fe20000011406 */
[----:B------:R-:W-:Y:S01]  /*0df0*/  IMAD.SHL.U32 R11, R7, 0x20, RZ ;  /* 0x00000020070b7824 */ /* 0x000fe200078e00ff */
[----:B------:R-:W-:-:S02]  /*0e00*/  LEA.HI R8, R8, R8, RZ, 0x1 ;  /* 0x0000000808087211 */ /* 0x000fc400078f08ff */
[----:B------:R-:W-:Y:S02]  /*0e10*/  SHF.R.U32.HI R14, RZ, 0x3, R21 ;  /* 0x00000003ff0e7819 */ /* 0x000fe40000011615 */
[----:B------:R-:W-:Y:S02]  /*0e20*/  LOP3.LUT R2, R21, 0x10, R5, 0xf8, !PT ;  /* 0x0000001015027812 */ /* 0x000fe400078ef805 */
[----:B------:R-:W-:Y:S01]  /*0e30*/  SHF.R.S32.HI R9, RZ, 0x5, R9 ;  /* 0x00000005ff097819 */ /* 0x000fe20000011409 */
[----:B------:R-:W-:Y:S01]  /*0e40*/  IMAD R7, R6, 0x1800, R11 ;  /* 0x0000180006077824 */ /* 0x000fe200078e020b */
[----:B------:R-:W-:Y:S01]  /*0e50*/  LOP3.LUT R2, R2, R14, RZ, 0x3c, !PT ;  /* 0x0000000e02027212 */ /* 0x000fe200078e3cff */
[----:B------:R-:W-:Y:S02]  /*0e60*/  IMAD R8, R8, -0x3, R18 ;  /* 0xfffffffd08087824 */ /* 0x000fe400078e0212 */
[----:B------:R-:W-:Y:S02]  /*0e70*/  IMAD R9, R9, 0x10, R12 ;  /* 0x0000001009097824 */ /* 0x000fe400078e020c */
[----:B------:R-:W-:Y:S01]  /*0e80*/  IMAD R4, R3, 0x8, R4 ;  /* 0x0000000803047824 */ /* 0x000fe200078e0204 */
[----:B------:R-:W-:Y:S01]  /*0e90*/  IADD3 R3, R16, R7, R2 ;  /* 0x0000000710037210 */ /* 0x000fe20007ffe002 */
[----:B------:R-:W-:Y:S01]  /*0ea0*/  STL [R1+0x4], R21 ;  /* 0x0000041501007387 */ /* 0x000fe20000100800 */
[----:B------:R-:W-:Y:S01]  /*0eb0*/  IMAD R2, R8, 0x40, R9 ;  /* 0x0000004008027824 */ /* 0x000fe200078e0209 */
[----:B------:R-:W-:-:S02]  /*0ec0*/  LEA.HI R0, R0, R20, RZ, 0x2 ;  /* 0x0000001400007211 */ /* 0x000fc400078f10ff */
[----:B------:R-:W-:Y:S04]  /*0ed0*/  STL [R1+0xc], R11 ;  /* 0x00000c0b01007387 */ /* 0x000fe80000100800 */
[----:B------:R-:W-:Y:S04]  /*0ee0*/  STL [R1+0x5c], R14 ;  /* 0x00005c0e01007387 */ /* 0x000fe80000100800 */
[----:B------:R-:W-:Y:S01]  /*0ef0*/  STL [R1+0x60], R4 ;  /* 0x0000600401007387 */ /* 0x000fe20000100800 */
[----:B------:R-:W-:-:S03]  /*0f00*/  SHF.R.S32.HI R6, RZ, 0x2, R0 ;  /* 0x00000002ff067819 */ /* 0x000fc60000011400 */
[----:B------:R-:W-:Y:S04]  /*0f10*/  STL [R1+0x58], R3 ;  /* 0x0000580301007387 */ /* 0x000fe80000100800 */
[----:B------:R0:W-:Y:S01]  /*0f20*/  STL [R1+0x24], R2 ;  /* 0x0000240201007387 */ /* 0x0001e20000100800 */
[----:B------:R-:W-:Y:S02]  /*0f30*/  LOP3.LUT R10, R10, 0x7ffffffc, RZ, 0xc0, !PT ;  /* 0x7ffffffc0a0a7812 */ /* 0x000fe400078ec0ff */
[----:B0-----:R-:W-:Y:S02]  /*0f40*/  LOP3.LUT R2, R0, 0x1ffffffc, RZ, 0xc0, !PT ;  /* 0x1ffffffc00027812 */ /* 0x001fe400078ec0ff */
[----:B------:R-:W-:-:S03]  /*0f50*/  LOP3.LUT R0, R21, 0x10, R157, 0xf8, !PT ;  /* 0x0000001015007812 */ /* 0x000fc600078ef89d */
[----:B------:R-:W-:Y:S01]  /*0f60*/  IMAD.IADD R2, R20, 0x1, -R2 ;  /* 0x0000000114027824 */ /* 0x000fe200078e0a02 */
[----:B------:R-:W-:Y:S02]  /*0f70*/  LOP3.LUT R0, R0, R14, RZ, 0x3c, !PT ;  /* 0x0000000e00007212 */ /* 0x000fe400078e3cff */
[----:B------:R-:W-:Y:S01]  /*0f80*/  SHF.R.S32.HI R3, RZ, 0x1f, R19 ;  /* 0x0000001fff037819 */ /* 0x000fe20000011413 */
[----:B------:R-:W-:Y:S01]  /*0f90*/  IMAD.SHL.U32 R3, R15, 0x8, RZ ;  /* 0x000000080f037824 */ /* 0x000fe200078e00ff */
[----:B------:R-:W-:Y:S01]  /*0fa0*/  IADD3 R3, R13, -R10, RZ ;  /* 0x8000000a0d037210 */ /* 0x000fe20007ffe0ff */
[----:B------:R-:W-:Y:S01]  /*0fb0*/  IMAD.SHL.U32 R4, R2, 0x8, RZ ;  /* 0x0000000802047824 */ /* 0x000fe200078e00ff */
[----:B------:R0:W-:Y:S01]  /*0fc0*/  STL [R1+0x4c], RZ ;  /* 0x00004cff01007387 */ /* 0x0001e20000100800 */
[----:B------:R-:W-:-:S03]  /*0fd0*/  IMAD.IADD R0, R11, 0x1, R0 ;  /* 0x000000010b007824 */ /* 0x000fc600078e0200 */
[----:B------:R0:W-:Y:S04]  /*0fe0*/  STL [R1+0x38], R6 ;  /* 0x0000380601007387 */ /* 0x0001e80000100800 */
[----:B------:R0:W-:Y:S04]  /*0ff0*/  STL [R1+0x1c], R4 ;  /* 0x00001c0401007387 */ /* 0x0001e80000100800 */
[----:B------:R0:W-:Y:S04]  /*1000*/  STL [R1+0x20], R3 ;  /* 0x0000200301007387 */ /* 0x0001e80000100800 */
[----:B------:R0:W-:Y:S01]  /*1010*/  STL [R1+0x28], R0 ;  /* 0x0000280001007387 */ /* 0x0001e20000100800 */
[----:B------:R-:W-:Y:S01]  /*1020*/  IMAD.MOV.U32 R156, RZ, RZ, RZ ;  /* 0x000000ffff9c7224 */ /* 0x000fe200078e00ff */
[----:B------:R-:W-:Y:S01]  /*1030*/  SHF.R.S32.HI R2, RZ, 0x4, R5 ;  /* 0x00000004ff027819 */ /* 0x000fe20000011405 */
[----:B------:R-:W-:-:S02]  /*1040*/  IMAD.MOV.U32 R22, RZ, RZ, RZ ;  /* 0x000000ffff167224 */ /* 0x000fc400078e00ff */
[----:B------:R-:W-:Y:S01]  /*1050*/  IMAD.MOV.U32 R18, RZ, RZ, RZ ;  /* 0x000000ffff127224 */ /* 0x000fe200078e00ff */
[----:B---3--:R-:W-:Y:S01]  /*1060*/  LOP3.LUT R23, R17, 0x1, RZ, 0xfc, !PT ;  /* 0x0000000111177812 */ /* 0x008fe200078efcff */
[----:B0-----:R-:W-:-:S07]  /*1070*/  IMAD.MOV.U32 R17, RZ, RZ, RZ ;  /* 0x000000ffff117224 */ /* 0x001fce00078e00ff */
.L_x_9945:
[----:B------:R-:W0:Y:S01]  /*1080*/  LDC.64 R2, c[0x0][0xc60] ;  /* 0x00031800ff027b82 */ /* 0x000e220000000a00 */
[----:B------:R-:W-:Y:S01]  /*1090*/  ULDC.64 UR4, c[0x0][0xa28] ;  /* 0x00028a0000047ab9 */ /* 0x000fe20000000a00 */
[----:B------:R-:W-:Y:S01]  /*10a0*/  ULDC.64 UR8, c[0x0][0xa18] ;  /* 0x0002860000087ab9 */ /* 0x000fe20000000a00 */
[----:B------:R-:W-:Y:S01]  /*10b0*/  ULDC.64 UR6, c[0x0][0xa08] ;  /* 0x0002820000067ab9 */ /* 0x000fe20000000a00 */
[----:B0-----:R-:W-:-:S05]  /*10c0*/  IMAD.WIDE R2, R155, 0x4, R2 ;  /* 0x000000049b027825 */ /* 0x001fca00078e0202 */
[----:B--2---:R-:W2:Y:S01]  /*10d0*/  LDG.E R0, desc[UR40][R2.64] ;  /* 0x0000002802007981 */ /* 0x004ea2000c1e1900 */
[----:B------:R-:W-:Y:S01]  /*10e0*/  ISETP.NE.U32.AND P2, PT, RZ, UR4, PT ;  /* 0x00000004ff007c0c */ /* 0x000fe2000bf45070 */
[----:B-1---5:R-:W-:Y:S01]  /*10f0*/  IMAD.MOV.U32 R9, RZ, RZ, RZ ;  /* 0x000000ffff097224 */ /* 0x022fe200078e00ff */
[----:B------:R-:W-:Y:S01]  /*1100*/  ISETP.NE.U32.AND P1, PT, RZ, UR8, PT ;  /* 0x00000008ff007c0c */ /* 0x000fe2000bf25070 */
[----:B------:R-:W-:Y:S01]  /*1110*/  IMAD.MOV.U32 R31, RZ, RZ, RZ ;  /* 0x000000ffff1f7224 */ /* 0x000fe200078e00ff */
[----:B------:R-:W-:Y:S02]  /*1120*/  ISETP.NE.AND.EX P2, PT, RZ, UR5, PT, P2 ;  /* 0x00000005ff007c0c */ /* 0x000fe4000bf45320 */
[----:B------:R-:W-:Y:S02]  /*1130*/  ISETP.NE.AND.EX P1, PT, RZ, UR9, PT, P1 ;  /* 0x00000009ff007c0c */ /* 0x000fe4000bf25310 */
[----:B------:R-:W-:-:S04]  /*1140*/  ISETP.NE.U32.AND P0, PT, RZ, UR6, PT ;  /* 0x00000006ff007c0c */ /* 0x000fc8000bf05070 */
[----:B------:R-:W-:Y:S02]  /*1150*/  ISETP.NE.AND.EX P0, PT, RZ, UR7, PT, P0 ;  /* 0x00000007ff007c0c */ /* 0x000fe4000bf05300 */
[----:B--23--:R-:W-:Y:S01]  /*1160*/  SHF.R.S32.HI R4, RZ, 0x1f, R0 ;  /* 0x0000001fff047819 */ /* 0x00cfe20000011400 */
[C---:B------:R-:W-:Y:S02]  /*1170*/  IMAD.SHL.U32 R32, R0.reuse, 0x4, RZ ;  /* 0x0000000400207824 */ /* 0x040fe400078e00ff */
[C---:B------:R-:W-:Y:S01]  /*1180*/  @P2 LEA R2, P3, R0.reuse, UR4, 0x2 ;  /* 0x0000000400022c11 */ /* 0x040fe2000f8610ff */
[----:B------:R-:W-:Y:S01]  /*1190*/  STL [R1+0x2c], R0 ;  /* 0x00002c0001007387 */ /* 0x000fe20000100800 */
[C-C-:B------:R-:W-:Y:S02]  /*11a0*/  SHF.L.U64.HI R30, R0.reuse, 0x2, R4.reuse ;  /* 0x00000002001e7819 */ /* 0x140fe40000010204 */
[----:B------:R-:W-:Y:S01]  /*11b0*/  @P2 LEA.HI.X R3, R0, UR5, R4, 0x2, P3 ;  /* 0x0000000500032c11 */ /* 0x000fe200098f1404 */
[----:B------:R0:W-:Y:S01]  /*11c0*/  STL [R1+0x50], R4 ;  /* 0x0000500401007387 */ /* 0x0001e20000100800 */
[----:B------:R-:W-:Y:S01]  /*11d0*/  ULDC UR4, c[0x0][0x288] ;  /* 0x0000a20000047ab9 */ /* 0x000fe20000000800 */
[----:B------:R-:W-:-:S02]  /*11e0*/  IADD3 R6, P4, R32, UR6, RZ ;  /* 0x0000000620067c10 */ /* 0x000fc4000ff9e0ff */
        /* <DEDUP_REMOVED lines=12> */
[----:B------:R-:W2:Y:S01]  /*12b0*/  @P1 LDG.E R8, desc[UR40][R4.64] ;  /* 0x0000002804081981 */ /* 0x000ea2000c1e1900 */
        /* <DEDUP_REMOVED lines=8> */
[----:B--2---:R1:W-:Y:S04]  /*1340*/  STL [R1+0x14], R8 ;  /* 0x0000140801007387 */ /* 0x0043e80000100800 */
[----:B------:R1:W-:Y:S04]  /*1350*/  STL [R1+0x54], R153 ;  /* 0x0000549901007387 */ /* 0x0003e80000100800 */
        /* <DEDUP_REMOVED lines=13> */
.L_x_9811:
[----:B------:R-:W-:Y:S02]  /*1430*/  IMAD.U32 R27, RZ, RZ, UR5 ;  /* 0x00000005ff1b7e24 */ /* 0x000fe4000f8e00ff */
[----:B------:R-:W-:Y:S01]  /*1440*/  IMAD.U32 R28, RZ, RZ, UR4 ;  /* 0x00000004ff1c7e24 */ /* 0x000fe2000f8e00ff */
[----:B------:R-:W-:Y:S06]  /*1450*/  @!P2 BRA `(.L_x_9812) ;  /* 0x000000000010a947 */ /* 0x000fec0003800000 */
[----:B-1----:R-:W-:-:S04]  /*1460*/  IADD3 R2, P0, R32, UR8, RZ ;  /* 0x0000000820027c10 */ /* 0x002fc8000ff1e0ff */
[----:B------:R-:W-:-:S05]  /*1470*/  IADD3.X R3, R30, UR9, RZ, P0, !PT ;  /* 0x000000091e037c10 */ /* 0x000fca00087fe4ff */
[----:B------:R2:W5:Y:S01]  /*1480*/  LDG.E R28, desc[UR40][R2.64] ;  /* 0x00000028021c7981 */ /* 0x000562000c1e1900 */
[----:B------:R-:W-:Y:S05]  /*1490*/  BRA `(.L_x_9813) ;  /* 0x0000000000107947 */ /* 0x000fea0003800000 */
.L_x_9812:
[----:B------:R-:W-:Y:S05]  /*14a0*/  @!P0 BRA `(.L_x_9813) ;  /* 0x00000000000c8947 */ /* 0x000fea0003800000 */
[----:B-1----:R-:W2:Y:S04]  /*14b0*/  LDG.E R3, desc[UR40][R6.64] ;  /* 0x0000002806037981 */ /* 0x002ea8000c1e1900 */
[----:B------:R-:W2:Y:S02]  /*14c0*/  LDG.E R28, desc[UR40][R6.64+0x4] ;  /* 0x00000428061c7981 */ /* 0x000ea4000c1e1900 */
[----:B--2---:R-:W-:-:S07]  /*14d0*/  IMAD.IADD R28, R28, 0x1, -R3 ;  /* 0x000000011c1c7824 */ /* 0x004fce00078e0a03 */
.L_x_9813:
[----:B------:R-:W-:Y:S02]  /*14e0*/  ULDC.64 UR4, c[0x0][0xa10] ;  /* 0x0002840000047ab9 */ /* 0x000fe40000000a00 */
[----:B------:R-:W-:-:S04]  /*14f0*/  ISETP.NE.U32.AND P0, PT, RZ, UR4, PT ;  /* 0x00000004ff007c0c */ /* 0x000fc8000bf05070 */
[----:B------:R-:W-:Y:S01]  /*1500*/  ISETP.NE.AND.EX P0, PT, RZ, UR5, PT, P0 ;  /* 0x00000005ff007c0c */ /* 0x000fe2000bf05300 */
[----:B------:R-:W-:-:S12]  /*1510*/  ULDC.64 UR4, c[0x0][0xa30] ;  /* 0x00028c0000047ab9 */ /* 0x000fd80000000a00 */
[----:B-12---:R-:W1:Y:S02]  /*1520*/  @P0 LDC.64 R2, c[0x0][0xa10] ;  /* 0x00028400ff020b82 */ /* 0x006e640000000a00 */
[----:B-1----:R-:W-:-:S05]  /*1530*/  @P0 IMAD.WIDE R2, R29, 0x4, R2 ;  /* 0x000000041d020825 */ /* 0x002fca00078e0202 */
[----:B------:R-:W2:Y:S04]  /*1540*/  @P0 LDG.E R0, desc[UR40][R2.64] ;  /* 0x0000002802000981 */ /* 0x000ea8000c1e1900 */
[----:B------:R1:W2:Y:S01]  /*1550*/  @P0 LDG.E R7, desc[UR40][R2.64+0x4] ;  /* 0x0000042802070981 */ /* 0x0002a2000c1e1900 */
[----:B------:R-:W-:Y:S01]  /*1560*/  ISETP.NE.U32.AND P1, PT, RZ, UR4, PT ;  /* 0x00000004ff007c0c */ /* 0x000fe2000bf25070 */
[----:B-----5:R-:W-:-:S03]  /*1570*/  IMAD.MOV.U32 R24, RZ, RZ, R28 ;  /* 0x000000ffff187224 */ /* 0x020fc600078e001c */
[----:B------:R-:W-:-:S13]  /*1580*/  ISETP.NE.AND.EX P1, PT, RZ, UR5, PT, P1 ;  /* 0x00000005ff007c0c */ /* 0x000fda000bf25310 */
[----:B------:R-:W-:-:S04]  /*1590*/  @P1 IADD3 R4, P2, R32, UR4, RZ ;  /* 0x0000000420041c10 */ /* 0x000fc8000ff5e0ff */
[----:B------:R-:W-:-:S05]  /*15a0*/  @P1 IADD3.X R5, R30, UR5, RZ, P2, !PT ;  /* 0x000000051e051c10 */ /* 0x000fca00097fe4ff */
[----:B------:R3:W5:Y:S01]  /*15b0*/  @P1 LDG.E R24, desc[UR40][R4.64] ;  /* 0x0000002804181981 */ /* 0x000762000c1e1900 */
[----:B------:R-:W-:Y:S01]  /*15c0*/  IMAD.MOV.U32 R6, RZ, RZ, 0xc0 ;  /* 0x000000c0ff067424 */ /* 0x000fe200078e00ff */
[----:B------:R-:W-:Y:S01]  /*15d0*/  PLOP3.LUT P3, PT, PT, PT, PT, 0x80, 0x0 ;  /* 0x000000000000781c */ /* 0x000fe20003f6f070 */
[----:B------:R-:W-:Y:S02]  /*15e0*/  IMAD.IADD R8, R28, 0x1, -R9 ;  /* 0x000000011c087824 */ /* 0x000fe400078e0a09 */
[----:B-1----:R-:W-:Y:S02]  /*15f0*/  IMAD R2, R153, R6, 0x13f ;  /* 0x0000013f99027424 */ /* 0x002fe400078e0206 */
[----:B------:R-:W-:-:S05]  /*1600*/  IMAD.MOV R26, RZ, RZ, -R8 ;  /* 0x000000ffff1a7224 */ /* 0x000fca00078e0a08 */
[----:B------:R-:W-:Y:S02]  /*1610*/  VIMNMX R26, RZ, R26, !PT ;  /* 0x0000001aff1a7248 */ /* 0x000fe40007fe0100 */
[----:B--2---:R-:W-:-:S05]  /*1620*/  @P0 IADD3 R27, -R0, R7, RZ ;  /* 0x00000007001b0210 */ /* 0x004fca0007ffe1ff */
        /* <DEDUP_REMOVED lines=16> */
[----:B------:R-:W-:-:S05]  /*1730*/  @P0 VIADD R0, R3, 0x7f ;  /* 0x0000007f03000836 */ /* 0x000fca0000000000 */
[----:B------:R-:W-:-:S04]  /*1740*/  @P0 SHF.R.S32.HI R3, RZ, 0x1f, R0 ;  /* 0x0000001fff030819 */ /* 0x000fc80000011400 */
[----:B------:R-:W-:-:S04]  /*1750*/  @P0 LEA.HI R3, R3, R0, RZ, 0x7 ;  /* 0x0000000003030211 */ /* 0x000fc800078f38ff */
[----:B------:R-:W-:-:S04]  /*1760*/  @P0 SHF.R.S32.HI R25, RZ, 0x7, R3 ;  /* 0x00000007ff190819 */ /* 0x000fc80000011403 */
        /* <DEDUP_REMOVED lines=14> */
[----:B0-----:R-:W-:Y:S01]  /*1850*/  MOV R11, UR7 ;  /* 0x00000007000b7c02 */ /* 0x001fe20008000f00 */
[----:B------:R-:W-:Y:S02]  /*1860*/  IMAD.U32 R6, RZ, RZ, UR4 ;  /* 0x00000004ff067e24 */ /* 0x000fe4000f8e00ff */
[----:B------:R-:W-:-:S02]  /*1870*/  IMAD.U32 R7, RZ, RZ, UR5 ;  /* 0x00000005ff077e24 */ /* 0x000fc4000f8e00ff */
[----:B------:R-:W-:Y:S02]  /*1880*/  IMAD.MOV.U32 R8, RZ, RZ, 0x70 ;  /* 0x00000070ff087424 */ /* 0x000fe400078e00ff */
[----:B------:R-:W-:Y:S02]  /*1890*/  IMAD.MOV.U32 R12, RZ, RZ, 0x1 ;  /* 0x00000001ff0c7424 */ /* 0x000fe400078e00ff */
[----:B-1----:R-:W-:-:S07]  /*18a0*/  IMAD.MOV.U32 R13, RZ, RZ, RZ ;  /* 0x000000ffff0d7224 */ /* 0x002fce00078e00ff */
[----:B------:R-:W-:-:S07]  /*18b0*/  LEPC R20, `(.L_x_9816) ;  /* 0x000000001014794e */ /* 0x000fce0000000000 */
[----:B--2--5:R-:W-:Y:S05]  /*18c0*/  CALL.ABS.NOINC R14 ;  /* 0x000000000e007343 */ /* 0x024fea0003c00000 */
.L_x_9816:
[----:B------:R-:W-:Y:S05]  /*18d0*/  BSYNC B6 ;  /* 0x0000000000067941 */ /* 0x000fea0003800000 */
.L_x_9815:
        /* <DEDUP_REMOVED lines=14> */
[----:B0-----:R-:W-:Y:S02]  /*19c0*/  IMAD.U32 R11, RZ, RZ, UR7 ;  /* 0x00000007ff0b7e24 */ /* 0x001fe4000f8e00ff */
[----:B------:R-:W-:Y:S02]  /*19d0*/  IMAD.MOV.U32 R8, RZ, RZ, 0x70 ;  /* 0x00000070ff087424 */ /* 0x000fe400078e00ff */
[----:B------:R-:W-:Y:S02]  /*19e0*/  IMAD.MOV.U32 R12, RZ, RZ, 0x1 ;  /* 0x00000001ff0c7424 */ /* 0x000fe400078e00ff */
[----:B-1----:R-:W-:-:S07]  /*19f0*/  IMAD.MOV.U32 R13, RZ, RZ, RZ ;  /* 0x000000ffff0d7224 */ /* 0x002fce00078e00ff */
[----:B------:R-:W-:-:S07]  /*1a00*/  LEPC R20, `(.L_x_9818) ;  /* 0x000000001014794e */ /* 0x000fce0000000000 */
[----:B--2--5:R-:W-:Y:S05]  /*1a10*/  CALL.ABS.NOINC R14 ;  /* 0x000000000e007343 */ /* 0x024fea0003c00000 */
.L_x_9818:
[----:B------:R-:W-:Y:S05]  /*1a20*/  BSYNC B6 ;  /* 0x0000000000067941 */ /* 0x000fea0003800000 */
.L_x_9817:
[----:B------:R-:W-:Y:S01]  /*1a30*/  ULDC.64 UR4, c[0x0][0x9f8] ;  /* 0x00027e0000047ab9 */ /* 0x000fe20000000a00 */
[----:B------:R-:W1:Y:S01]  /*1a40*/  LDC R0, c[0x0][0x428] ;  /* 0x00010a00ff007b82 */ /* 0x000e620000000800 */
[----:B------:R-:W-:-:S07]  /*1a50*/  ISETP.NE.U32.AND P0, PT, RZ, UR4, PT ;  /* 0x00000004ff007c0c */ /* 0x000fce000bf05070 */
[----:B------:R-:W2:Y:S01]  /*1a60*/  LDC.64 R68, c[0x0][0x2f0] ;  /* 0x0000bc00ff447b82 */ /* 0x000ea20000000a00 */
[----:B------:R-:W-:Y:S02]  /*1a70*/  ISETP.NE.AND.EX P0, PT, RZ, UR5, PT, P0 ;  /* 0x00000005ff007c0c */ /* 0x000fe4000bf05300 */
[----:B------:R-:W-:Y:S01]  /*1a80*/  IADD3 R46, R31, R28, RZ ;  /* 0x0000001c1f2e7210 */ /* 0x000fe20007ffe0ff */
[----:B------:R-:W-:Y:S01]  /*1a90*/  IMAD.MOV.U32 R9, RZ, RZ, R154 ;  /* 0x000000ffff097224 */ /* 0x000fe200078e009a */
[----:B------:R-:W-:Y:S01]  /*1aa0*/  ULDC UR6, c[0x0][0x2e4] ;  /* 0x0000b90000067ab9 */ /* 0x000fe20000000800 */
[----:B------:R-:W-:Y:S02]  /*1ab0*/  ULDC.64 UR8, c[0x0][0x320] ;  /* 0x0000c80000087ab9 */ /* 0x000fe40000000a00 */
[----:B------:R-:W3:Y:S06]  /*1ac0*/  LDC.64 R66, c[0x0][0x3d8] ;  /* 0x0000f600ff427b82 */ /* 0x000eec0000000a00 */
[----:B------:R-:W-:-:S02]  /*1ad0*/  @P0 IADD3 R4, P1, R32, UR4, RZ ;  /* 0x0000000420040c10 */ /* 0x000fc4000ff3e0ff */
[----:B------:R-:W4:Y:S02]  /*1ae0*/  LDC R81, c[0x0][0x3d4] ;  /* 0x0000f500ff517b82 */ /* 0x000f240000000800 */
[----:B------:R-:W-:Y:S01]  /*1af0*/  @P0 IADD3.X R5, R30, UR5, RZ, P1, !PT ;  /* 0x000000051e050c10 */ /* 0x000fe20008ffe4ff */
[----:B------:R-:W0:Y:S01]  /*1b00*/  S2R R12, SR_TID.X ;  /* 0x00000000000c7919 */ /* 0x000e220000002100 */
[----:B------:R-:W-:Y:S01]  /*1b10*/  SHF.R.S32.HI R3, RZ, 0x1f, R46 ;  /* 0x0000001fff037819 */ /* 0x000fe2000001142e */
[----:B------:R-:W-:Y:S01]  /*1b20*/  VIADD R30, R157, 0x20 ;  /* 0x000000209d1e7836 */ /* 0x000fe20000000000 */
[----:B------:R-:W-:Y:S01]  /*1b30*/  ULDC.64 UR4, c[0x0][0x2f8] ;  /* 0x0000be0000047ab9 */ /* 0x000fe20000000a00 */
[----:B------:R2:W3:Y:S01]  /*1b40*/  @P0 LDG.E R29, desc[UR40][R4.64] ;  /* 0x00000028041d0981 */ /* 0x0004e2000c1e1900 */
[----:B-1----:R-:W-:Y:S01]  /*1b50*/  ISETP.NE.AND P0, PT, R0, 0x1, PT ;  /* 0x000000010000780c */ /* 0x002fe20003f05270 */
[----:B--2---:R-:W-:Y:S01]  /*1b60*/  IMAD R6, R3, R68, RZ ;  /* 0x0000004403067224 */ /* 0x004fe200078e02ff */
[----:B------:R-:W-:-:S02]  /*1b70*/  ISETP.GE.AND P1, PT, R30, UR6, PT ;  /* 0x000000061e007c0c */ /* 0x000fc4000bf26270 */
[----:B------:R-:W-:Y:S01]  /*1b80*/  SHF.R.S32.HI R14, RZ, 0x1f, R19 ;  /* 0x0000001fff0e7819 */ /* 0x000fe20000011413 */
[----:B------:R-:W-:-:S08]  /*1b90*/  IMAD.WIDE.U32 R4, R46, R68, RZ ;  /* 0x000000442e047225 */ /* 0x000fd000078e00ff */
[----:B------:R-:W1:Y:S08]  /*1ba0*/  @P0 LDC R7, c[0x0][0x42c] ;  /* 0x00010b00ff070b82 */ /* 0x000e700000000800 */
[----:B0-----:R-:W0:Y:S01]  /*1bb0*/  @P0 LDC R11, c[0x0][0x430] ;  /* 0x00010c00ff0b0b82 */ /* 0x001e220000000800 */
[----:B------:R-:W-:-:S05]  /*1bc0*/  VIADD R21, R12, 0xffffff80 ;  /* 0xffffff800c157836 */ /* 0x000fca0000000000 */
[----:B------:R-:W-:-:S04]  /*1bd0*/  LEA.HI R20, R21, R21, RZ, 0x1 ;  /* 0x0000001515147211 */ /* 0x000fc800078f08ff */
[----:B------:R-:W-:Y:S01]  /*1be0*/  LOP3.LUT R20, R20, 0xfffffffe, RZ, 0xc0, !PT ;  /* 0xfffffffe14147812 */ /* 0x000fe200078ec0ff */
[----:B-1----:R-:W-:-:S04]  /*1bf0*/  @P0 IMAD.HI.U32 R0, R154, R7, RZ ;  /* 0x000000079a000227 */ /* 0x002fc800078e00ff */
[----:B------:R-:W-:Y:S02]  /*1c00*/  IMAD R7, R46, R69, R6 ;  /* 0x000000452e077224 */ /* 0x000fe400078e0206 */
[----:B------:R-:W-:Y:S01]  /*1c10*/  IMAD.IADD R20, R21, 0x1, -R20 ;  /* 0x0000000115147824 */ /* 0x000fe200078e0a14 */
[----:B0-----:R-:W-:Y:S01]  /*1c20*/  @P0 SHF.R.U32.HI R9, RZ, R11, R0 ;  /* 0x0000000bff090219 */ /* 0x001fe20000011600 */
[----:B------:R-:W-:Y:S01]  /*1c30*/  IMAD.IADD R5, R5, 0x1, R7 ;  /* 0x0000000105057824 */ /* 0x000fe200078e0207 */
[----:B------:R-:W-:Y:S01]  /*1c40*/  ISETP.GE.AND P0, PT, R157, UR6, PT ;  /* 0x000000069d007c0c */ /* 0x000fe2000bf06270 */
[----:B------:R-:W-:Y:S01]  /*1c50*/  IMAD.SHL.U32 R20, R20, 0x8, RZ ;  /* 0x0000000814147824 */ /* 0x000fe200078e00ff */
[----:B------:R-:W-:Y:S01]  /*1c60*/  SHF.R.S32.HI R6, RZ, 0x1f, R9 ;  /* 0x0000001fff067819 */ /* 0x000fe20000011409 */
[----:B------:R-:W-:Y:S01]  /*1c70*/  IMAD.WIDE.U32 R4, R9, UR4, R4 ;  /* 0x0000000409047c25 */ /* 0x000fe2000f8e0004 */
[----:B------:R-:W-:Y:S02]  /*1c80*/  SEL R45, RZ, 0x1, P0 ;  /* 0x00000001ff2d7807 */ /* 0x000fe40000000000 */
[----:B------:R-:W-:Y:S01]  /*1c90*/  SHF.R.S32.HI R7, RZ, 0x1f, R157 ;  /* 0x0000001fff077819 */ /* 0x000fe2000001149d */
[----:B------:R-:W-:-:S02]  /*1ca0*/  IMAD R0, R6, UR4, RZ ;  /* 0x0000000406007c24 */ /* 0x000fc4000f8e02ff */
[----:B------:R-:W-:Y:S02]  /*1cb0*/  IMAD.MOV.U32 R58, RZ, RZ, R4 ;  /* 0x000000ffff3a7224 */ /* 0x000fe400078e0004 */
[----:B------:R-:W-:Y:S01]  /*1cc0*/  IMAD R59, R9, UR5, R0 ;  /* 0x00000005093b7c24 */ /* 0x000fe2000f8e0200 */
[----:B------:R-:W-:Y:S01]  /*1cd0*/  SEL R0, RZ, 0xffffffff, P1 ;  /* 0xffffffffff007807 */ /* 0x000fe20000800000 */
[----:B------:R-:W-:Y:S01]  /*1ce0*/  ULDC.64 UR4, c[0x0][0xa08] ;  /* 0x0002820000047ab9 */ /* 0x000fe20000000a00 */
[----:B------:R-:W-:Y:S01]  /*1cf0*/  IMAD R10, R6, UR8, RZ ;  /* 0x00000008060a7c24 */ /* 0x000fe2000f8e02ff */
[----:B------:R-:W-:Y:S01]  /*1d00*/  ISETP.NE.U32.AND P0, PT, RZ, UR4, PT ;  /* 0x00000004ff007c0c */ /* 0x000fe2000bf05070 */
[----:B------:R-:W-:Y:S02]  /*1d10*/  IMAD.IADD R59, R5, 0x1, R59 ;  /* 0x00000001053b7824 */ /* 0x000fe400078e023b */
[----:B------:R-:W-:Y:S01]  /*1d20*/  IMAD.SHL.U32 R0, R0, 0x2, RZ ;  /* 0x0000000200007824 */ /* 0x000fe200078e00ff */
[----:B------:R-:W-:Y:S01]  /*1d30*/  ISETP.NE.AND.EX P0, PT, RZ, UR5, PT, P0 ;  /* 0x00000005ff007c0c */ /* 0x000fe2000bf05300 */
[----:B------:R-:W-:Y:S01]  /*1d40*/  ULDC.64 UR4, c[0x0][0x300] ;  /* 0x0000c00000047ab9 */ /* 0x000fe20000000a00 */
[----:B------:R-:W-:Y:S01]  /*1d50*/  IMAD.MOV.U32 R6, RZ, RZ, R157 ;  /* 0x000000ffff067224 */ /* 0x000fe200078e009d */
[----:B------:R-:W0:Y:S01]  /*1d60*/  LDC.64 R4, c[0x0][0x3e8] ;  /* 0x0000fa00ff047b82 */ /* 0x000e220000000a00 */
[----:B------:R-:W-:-:S02]  /*1d70*/  LOP3.LUT R45, R0, 0x2, R45, 0xe2, !PT ;  /* 0x00000002002d7812 */ /* 0x000fc400078ee22d */
[----:B------:R-:W-:Y:S01]  /*1d80*/  IMAD.WIDE.U32 R12, R9, UR8, R6 ;  /* 0x00000008090c7c25 */ /* 0x000fe2000f8e0006 */
[----:B---3--:R-:W-:Y:S02]  /*1d90*/  SHF.R.S32.HI R0, RZ, 0x1f, R29 ;  /* 0x0000001fff007819 */ /* 0x008fe4000001141d */
[----:B------:R-:W-:Y:S01]  /*1da0*/  SEL R15, R29, RZ, !P0 ;  /* 0x000000ff1d0f7207 */ /* 0x000fe20004000000 */
[----:B------:R-:W-:Y:S01]  /*1db0*/  IMAD R29, R9, UR9, R10 ;  /* 0x00000009091d7c24 */ /* 0x000fe2000f8e020a */
[----:B------:R-:W-:Y:S01]  /*1dc0*/  SEL R0, R0, RZ, !P0 ;  /* 0x000000ff00007207 */ /* 0x000fe20004000000 */
[----:B------:R-:W-:Y:S01]  /*1dd0*/  IMAD.WIDE.U32 R10, R19, R68, R6 ;  /* 0x00000044130a7225 */ /* 0x000fe200078e0006 */
[----:B------:R-:W-:-:S03]  /*1de0*/  SHF.R.S32.HI R9, RZ, 0x1f, R20 ;  /* 0x0000001fff097819 */ /* 0x000fc60000011414 */
[----:B------:R-:W-:Y:S02]  /*1df0*/  IMAD R8, R0, UR4, RZ ;  /* 0x0000000400087c24 */ /* 0x000fe4000f8e02ff */
[----:B------:R-:W-:-:S04]  /*1e00*/  IMAD.WIDE.U32 R58, R15, UR4, R58 ;  /* 0x000000040f3a7c25 */ /* 0x000fc8000f8e003a */
[----:B------:R-:W-:Y:S01]  /*1e10*/  IMAD R21, R15, UR5, R8 ;  /* 0x000000050f157c24 */ /* 0x000fe2000f8e0208 */
[----:B------:R-:W-:Y:S01]  /*1e20*/  ULDC.64 UR4, c[0x0][0x328] ;  /* 0x0000ca0000047ab9 */ /* 0x000fe20000000a00 */
[----:B------:R-:W-:Y:S01]  /*1e30*/  IMAD R8, R14, R68, RZ ;  /* 0x000000440e087224 */ /* 0x000fe200078e02ff */
[----:B------:R-:W-:Y:S01]  /*1e40*/  IADD3 R75, P0, R58, R10, RZ ;  /* 0x0000000a3a4b7210 */ /* 0x000fe20007f1e0ff */
[----:B------:R-:W-:Y:S02]  /*1e50*/  IMAD.IADD R80, R59, 0x1, R21 ;  /* 0x000000013b507824 */ /* 0x000fe400078e0215 */
[----:B------:R-:W2:Y:S01]  /*1e60*/  LDL R21, [R1+0x4] ;  /* 0x0000040001157983 */ /* 0x000ea20000100800 */
[----:B------:R-:W-:Y:S02]  /*1e70*/  IMAD.IADD R13, R13, 0x1, R29 ;  /* 0x000000010d0d7824 */ /* 0x000fe400078e021d */
[----:B------:R-:W-:Y:S02]  /*1e80*/  IMAD R29, R19, R69, R8 ;  /* 0x00000045131d7224 */ /* 0x000fe400078e0208 */
[----:B------:R-:W-:-:S02]  /*1e90*/  IMAD.MOV.U32 R8, RZ, RZ, R20 ;  /* 0x000000ffff087224 */ /* 0x000fc400078e0014 */
[----:B------:R-:W3:Y:S01]  /*1ea0*/  LDL R20, [R1+0x5c] ;  /* 0x00005c0001147983 */ /* 0x000ee20000100800 */
[----:B------:R-:W-:Y:S01]  /*1eb0*/  IMAD.WIDE.U32 R56, R15, UR4, R12 ;  /* 0x000000040f387c25 */ /* 0x000fe2000f8e000c */
[----:B----4-:R-:W-:Y:S02]  /*1ec0*/  ISETP.GE.AND P2, PT, R157, R81, PT ;  /* 0x000000519d00720c */ /* 0x010fe40003f46270 */
[----:B------:R-:W4:Y:S01]  /*1ed0*/  LDL R12, [R1+0xc] ;  /* 0x00000c00010c7983 */ /* 0x000f220000100800 */
[----:B------:R-:W-:Y:S01]  /*1ee0*/  IMAD R0, R0, UR4, RZ ;  /* 0x0000000400007c24 */ /* 0x000fe2000f8e02ff */
[----:B------:R-:W-:-:S03]  /*1ef0*/  IADD3.X R74, R80, R11, R29, P0, !PT ;  /* 0x0000000b504a7210 */ /* 0x000fc600007fe41d */
[----:B------:R-:W-:Y:S02]  /*1f00*/  IMAD R15, R15, UR5, R0 ;  /* 0x000000050f0f7c24 */ /* 0x000fe4000f8e0200 */
[----:B------:R-:W-:Y:S01]  /*1f10*/  IMAD R0, R14, R66, RZ ;  /* 0x000000420e007224 */ /* 0x000fe200078e02ff */
[----:B------:R-:W-:-:S03]  /*1f20*/  ISETP.GE.AND P0, PT, R30, R81, PT ;  /* 0x000000511e00720c */ /* 0x000fc60003f06270 */
[----:B------:R-:W-:Y:S01]  /*1f30*/  IMAD R11, R19, R67, R0 ;  /* 0x00000043130b7224 */ /* 0x000fe200078e0200 */
[----:B------:R-:W-:Y:S01]  /*1f40*/  SEL R0, R81, RZ, P2 ;  /* 0x000000ff51007207 */ /* 0x000fe20001000000 */
[----:B------:R-:W-:-:S04]  /*1f50*/  IMAD.WIDE.U32 R54, R19, R66, R8 ;  /* 0x0000004213367225 */ /* 0x000fc800078e0008 */
[----:B0-----:R-:W-:Y:S01]  /*1f60*/  IMAD.WIDE.U32 R50, R19, R4, R8 ;  /* 0x0000000413327225 */ /* 0x001fe200078e0008 */
[----:B------:R-:W-:-:S03]  /*1f70*/  SEL R8, R81, RZ, P0 ;  /* 0x000000ff51087207 */ /* 0x000fc60000000000 */
[----:B------:R-:W-:Y:S02]  /*1f80*/  IMAD.IADD R0, R157, 0x1, R0 ;  /* 0x000000019d007824 */ /* 0x000fe400078e0200 */
[----:B------:R-:W-:-:S04]  /*1f90*/  IMAD.WIDE.U32 R52, R19, R66, R6 ;  /* 0x0000004213347225 */ /* 0x000fc800078e0006 */
[----:B------:R-:W-:Y:S01]  /*1fa0*/  IMAD.IADD R8, R30, 0x1, R8 ;  /* 0x000000011e087824 */ /* 0x000fe200078e0208 */
[----:B------:R-:W-:Y:S01]  /*1fb0*/  SHF.R.S32.HI R9, RZ, 0x1f, R0 ;  /* 0x0000001fff097819 */ /* 0x000fe20000011400 */
[----:B------:R-:W-:Y:S01]  /*1fc0*/  IMAD.IADD R53, R11, 0x1, R53 ;  /* 0x000000010b357824 */ /* 0x000fe200078e0235 */
[----:B------:R-:W-:Y:S02]  /*1fd0*/  IADD3 R55, R55, R11, RZ ;  /* 0x0000000b37377210 */ /* 0x000fe40007ffe0ff */
[----:B------:R-:W-:Y:S02]  /*1fe0*/  SHF.R.S32.HI R11, RZ, 0x1f, R8 ;  /* 0x0000001fff0b7819 */ /* 0x000fe40000011408 */
[CC--:B------:R-:W-:Y:S02]  /*1ff0*/  LEA.HI R73, R9.reuse, R0.reuse, RZ, 0x4 ;  /* 0x0000000009497211 */ /* 0x0c0fe400078f20ff */
[----:B------:R-:W-:Y:S02]  /*2000*/  LEA.HI R0, R9, R0, RZ, 0x5 ;  /* 0x0000000009007211 */ /* 0x000fe400078f28ff */
[----:B------:R-:W-:Y:S01]  /*2010*/  LEA.HI R72, R11, R8, RZ, 0x4 ;  /* 0x000000080b487211 */ /* 0x000fe200078f20ff */
[----:B------:R-:W-:-:S04]  /*2020*/  IMAD.WIDE.U32 R48, R19, R4, R6 ;  /* 0x0000000413307225 */ /* 0x000fc800078e0006 */
[----:B------:R-:W-:Y:S01]  /*2030*/  IMAD.SHL.U32 R6, R0, 0x80, RZ ;  /* 0x0000008000067824 */ /* 0x000fe200078e00ff */
[----:B------:R-:W-:Y:S01]  /*2040*/  LEA.HI R8, R11, R8, RZ, 0x5 ;  /* 0x000000080b087211 */ /* 0x000fe200078f28ff */
[----:B------:R-:W-:Y:S01]  /*2050*/  IMAD R10, R14, R4, RZ ;  /* 0x000000040e0a7224 */ /* 0x000fe200078e02ff */
[----:B-----5:R-:W-:-:S03]  /*2060*/  SHF.R.S32.HI R9, RZ, 0x1f, R24 ;  /* 0x0000001fff097819 */ /* 0x020fc60000011418 */
[----:B------:R-:W-:Y:S02]  /*2070*/  IMAD.SHL.U32 R8, R8, 0x80, RZ ;  /* 0x0000008008087824 */ /* 0x000fe400078e00ff */
[----:B------:R-:W-:-:S03]  /*2080*/  IMAD R13, R19, R5, R10 ;  /* 0x00000005130d7224 */ /* 0x000fc600078e020a */
[----:B------:R-:W-:Y:S01]  /*2090*/  LOP3.LUT R8, R8, 0xfffff000, RZ, 0xc0, !PT ;  /* 0xfffff00008087812 */ /* 0x000fe200078ec0ff */
[----:B------:R-:W-:Y:S02]  /*20a0*/  IMAD.IADD R51, R51, 0x1, R13 ;  /* 0x0000000133337824 */ /* 0x000fe400078e020d */
[----:B------:R-:W-:Y:S01]  /*20b0*/  IMAD.IADD R49, R13, 0x1, R49 ;  /* 0x000000010d317824 */ /* 0x000fe200078e0231 */
[----:B------:R-:W-:Y:S01]  /*20c0*/  LOP3.LUT R6, R6, 0xfffff000, RZ, 0xc0, !PT ;  /* 0xfffff00006067812 */ /* 0x000fe200078ec0ff */
[----:B------:R-:W-:Y:S01]  /*20d0*/  IMAD.WIDE.U32 R54, R24, R66, R54 ;  /* 0x0000004218367225 */ /* 0x000fe200078e0036 */
[----:B------:R-:W-:-:S03]  /*20e0*/  IADD3 R46, P2, R19, R46, RZ ;  /* 0x0000002e132e7210 */ /* 0x000fc60007f5e0ff */
[----:B------:R-:W-:Y:S02]  /*20f0*/  VIADD R65, R157, 0x40 ;  /* 0x000000409d417836 */ /* 0x000fe40000000000 */
[----:B------:R-:W-:Y:S01]  /*2100*/  IMAD.WIDE.U32 R52, R24, R66, R52 ;  /* 0x0000004218347225 */ /* 0x000fe200078e0034 */
[----:B------:R-:W-:-:S03]  /*2110*/  SHF.L.U64.HI R69, R68, 0x7, R69 ;  /* 0x0000000744457819 */ /* 0x000fc60000010245 */
[----:B------:R-:W-:Y:S01]  /*2120*/  IMAD.WIDE.U32 R50, R24, R4, R50 ;  /* 0x0000000418327225 */ /* 0x000fe200078e0032 */
[----:B------:R-:W-:-:S03]  /*2130*/  SHF.L.U64.HI R64, R4, 0x7, R5 ;  /* 0x0000000704407819 */ /* 0x000fc60000010205 */
[----:B------:R-:W-:Y:S01]  /*2140*/  IMAD.WIDE.U32 R48, R24, R4, R48 ;  /* 0x0000000418307225 */ /* 0x000fe200078e0030 */
[----:B------:R-:W-:Y:S02]  /*2150*/  IADD3.X R47, R14, R3, RZ, P2, !PT ;  /* 0x000000030e2f7210 */ /* 0x000fe400017fe4ff */
[----:B------:R-:W-:Y:S01]  /*2160*/  LOP3.LUT R60, R45, 0x1, RZ, 0xc0, !PT ;  /* 0x000000012d3c7812 */ /* 0x000fe200078ec0ff */
[----:B------:R-:W-:Y:S01]  /*2170*/  IMAD.SHL.U32 R63, R4, 0x80, RZ ;  /* 0x00000080043f7824 */ /* 0x000fe200078e00ff */
[----:B------:R-:W-:Y:S01]  /*2180*/  ISETP.GE.AND P1, PT, R65, UR6, PT ;  /* 0x0000000641007c0c */ /* 0x000fe2000bf26270 */
[----:B------:R-:W-:Y:S01]  /*2190*/  IMAD.SHL.U32 R68, R68, 0x80, RZ ;  /* 0x0000008044447824 */ /* 0x000fe200078e00ff */
[----:B------:R-:W-:Y:S01]  /*21a0*/  LOP3.LUT R45, R45, 0x2, RZ, 0xc0, !PT ;  /* 0x000000022d2d7812 */ /* 0x000fe200078ec0ff */
[----:B------:R-:W-:Y:S01]  /*21b0*/  IMAD.SHL.U32 R61, R81, 0x2, RZ ;  /* 0x00000002513d7824 */ /* 0x000fe200078e00ff */
[C---:B--2---:R-:W-:Y:S02]  /*21c0*/  LOP3.LUT R0, R21.reuse, 0x10, R73, 0xf8, !PT ;  /* 0x0000001015007812 */ /* 0x044fe400078ef849 */
[----:B------:R-:W-:-:S02]  /*21d0*/  LOP3.LUT R7, R21, 0x10, R72, 0xf8, !PT ;  /* 0x0000001015077812 */ /* 0x000fc400078ef848 */
[-C--:B---3--:R-:W-:Y:S02]  /*21e0*/  LOP3.LUT R71, R0, R20.reuse, RZ, 0x3c, !PT ;  /* 0x0000001400477212 */ /* 0x088fe400078e3cff */
[----:B------:R-:W-:Y:S02]  /*21f0*/  LOP3.LUT R7, R7, R20, RZ, 0x3c, !PT ;  /* 0x0000001407077212 */ /* 0x000fe400078e3cff */
[----:B------:R-:W0:Y:S01]  /*2200*/  S2R R20, SR_TID.X ;  /* 0x0000000000147919 */ /* 0x000e220000002100 */
[C---:B------:R-:W-:Y:S02]  /*2210*/  IMAD R0, R9.reuse, R66, RZ ;  /* 0x0000004209007224 */ /* 0x040fe400078e02ff */
[----:B------:R-:W-:Y:S01]  /*2220*/  IMAD R9, R9, R4, RZ ;  /* 0x0000000409097224 */ /* 0x000fe200078e02ff */
[----:B----4-:R-:W-:Y:S01]  /*2230*/  IADD3 R70, R7, R8, R12 ;  /* 0x0000000807467210 */ /* 0x010fe20007ffe00c */
[----:B------:R-:W-:Y:S01]  /*2240*/  IMAD R21, R24, R67, R0 ;  /* 0x0000004318157224 */ /* 0x000fe200078e0200 */
[----:B------:R-:W-:Y:S01]  /*2250*/  LOP3.LUT R7, R72, 0xfffffff0, RZ, 0xc0, !PT ;  /* 0xfffffff048077812 */ /* 0x000fe200078ec0ff */
[----:B------:R-:W-:Y:S01]  /*2260*/  IMAD R9, R24, R5, R9 ;  /* 0x0000000518097224 */ /* 0x000fe200078e0209 */
[----:B------:R-:W-:Y:S01]  /*2270*/  IADD3 R71, R71, R6, R12 ;  /* 0x0000000647477210 */ /* 0x000fe20007ffe00c */
[----:B------:R-:W-:Y:S01]  /*2280*/  IMAD.IADD R44, R55, 0x1, R21 ;  /* 0x00000001372c7824 */ /* 0x000fe200078e0215 */
[C---:B------:R-:W-:Y:S01]  /*2290*/  SHF.L.U64.HI R67, R66.reuse, 0x7, R67 ;  /* 0x0000000742437819 */ /* 0x040fe20000010243 */
[----:B------:R-:W-:Y:S01]  /*22a0*/  IMAD.SHL.U32 R66, R66, 0x80, RZ ;  /* 0x0000008042427824 */ /* 0x000fe200078e00ff */
[----:B------:R-:W-:Y:S01]  /*22b0*/  SHF.R.S32.HI R3, RZ, 0x1f, R7 ;  /* 0x0000001fff037819 */ /* 0x000fe20000011407 */
[----:B------:R-:W-:-:S02]  /*22c0*/  IMAD.IADD R21, R21, 0x1, R53 ;  /* 0x0000000115157824 */ /* 0x000fc400078e0235 */
[----:B------:R-:W-:Y:S02]  /*22d0*/  IMAD.IADD R6, R51, 0x1, R9 ;  /* 0x0000000133067824 */ /* 0x000fe400078e0209 */
[----:B------:R-:W-:Y:S02]  /*22e0*/  IMAD.IADD R5, R9, 0x1, R49 ;  /* 0x0000000109057824 */ /* 0x000fe400078e0231 */
[----:B------:R-:W-:Y:S01]  /*22f0*/  IMAD.IADD R0, R57, 0x1, R15 ;  /* 0x0000000139007824 */ /* 0x000fe200078e020f */
[----:B0-----:R-:W-:Y:S02]  /*2300*/  SHF.R.U32.HI R10, RZ, 0x7, R20 ;  /* 0x00000007ff0a7819 */ /* 0x001fe40000011614 */
[----:B------:R-:W-:-:S03]  /*2310*/  LOP3.LUT R20, R73, 0xfffffff0, RZ, 0xc0, !PT ;  /* 0xfffffff049147812 */ /* 0x000fc600078ec0ff */
[----:B------:R-:W-:Y:S01]  /*2320*/  VIADD R62, R10, 0x8 ;  /* 0x000000080a3e7836 */ /* 0x000fe20000000000 */
[----:B------:R-:W-:-:S07]  /*2330*/  SHF.R.S32.HI R4, RZ, 0x1f, R20 ;  /* 0x0000001fff047819 */ /* 0x000fce0000011414 */
.L_x_9858:
[----:B------:R-:W2:Y:S01]  /*2340*/  LDL R8, [R1+0x28] ;  /* 0x0000280001087983 */ /* 0x000ea20000100800 */
        /* <DEDUP_REMOVED lines=52> */
[----:B------:R-:W-:-:S05]  /*2690*/  IMAD.SHL.U32 R10, R10, 0x8, RZ ;  /* 0x000000080a0a7824 */ /* 0x000fca00078e00ff */
[C---:B------:R-:W-:Y:S02]  /*26a0*/  ISETP.GE.AND P5, PT, R10.reuse, R90, PT ;  /* 0x0000005a0a00720c */ /* 0x040fe40003fa6270 */
[----:B------:R-:W-:-:S04]  /*26b0*/  IADD3 R9, R10, 0x10, RZ ;  /* 0x000000100a097810 */ /* 0x000fc80007ffe0ff */
[----:B------:R-:W-:Y:S01]  /*26c0*/  ISETP.GE.AND P3, PT, R9, R90, PT ;  /* 0x0000005a0900720c */ /* 0x000fe20003f66270 */
[----:B------:R-:W-:-:S06]  /*26d0*/  VIADD R9, R10, 0x20 ;  /* 0x000000200a097836 */ /* 0x000fcc0000000000 */
        /* <DEDUP_REMOVED lines=11> */
.L_x_9823:
[----:B------:R-:W-:Y:S05]  /*2790*/  BSYNC B1 ;  /* 0x0000000000017941 */ /* 0x000fea0003800000 */
.L_x_9822:
        /* <DEDUP_REMOVED lines=9> */
.L_x_9824:
[----:B------:R-:W-:Y:S01]  /*2830*/  IMAD R86, R17, 0x8, R16 ;  /* 0x0000000811567824 */ /* 0x000fe200078e0210 */
[----:B------:R-:W-:Y:S01]  /*2840*/  SHF.L.U32 R89, R156, 0x1f, RZ ;  /* 0x0000001f9c597819 */ /* 0x000fe200000006ff */
[----:B------:R-:W-:Y:S03]  /*2850*/  BSSY B1, `(.L_x_9825) ;  /* 0x0000003000017945 */ /* 0x000fe60003800000 */
[----:B------:R-:W0:Y:S02]  /*2860*/  SYNCS.PHASECHK.TRANS64.TRYWAIT P5, [R86+URZ+0x19c90], R89 ;  /* 0x019c9059560075a7 */ /* 0x000e2400080a017f */
[----:B0-----:R-:W-:Y:S05]  /*2870*/  @!P5 BRA `(.L_x_9826) ;  /* 0x0000019c009cd947 */ /* 0x001fea0003800000 */
.L_x_10081:
[----:B------:R-:W-:Y:S05]  /*2880*/  BSYNC B1 ;  /* 0x0000000000017941 */ /* 0x000fea0003800000 */
.L_x_9825:
        /* <DEDUP_REMOVED lines=26> */
[----:B--2---:R-:W-:Y:S02]  /*2a30*/  MOV R36, R8 ;  /* 0x0000000800247202 */ /* 0x004fe40000000f00 */
        /* <DEDUP_REMOVED lines=25> */
[-C--:B------:R-:W-:Y:S01]  /*2bd0*/  F2FP.F16.E4M3.UNPACK_B R37, R36.reuse.H1 ;  /* 0x00000024ff25723e */ /* 0x080fe200030006ff */
[-C--:B------:R-:W-:Y:S01]  /*2be0*/  FFMA.FTZ R92, R43, R77.reuse, -R92 ;  /* 0x0000004d2b5c7223 */ /* 0x080fe2000001085c */
[----:B------:R-:W-:Y:S01]  /*2bf0*/  F2FP.F16.E4M3.UNPACK_B R36, R36 ;  /* 0x00000024ff24723e */ /* 0x000fe200020006ff */
[----:B------:R-:W-:Y:S01]  /*2c00*/  FFMA.FTZ R85, R76, R77, R83 ;  /* 0x0000004d4c557223 */ /* 0x000fe20000010053 */
[----:B------:R-:W-:Y:S01]  /*2c10*/  F2FP.F16.E4M3.UNPACK_B R77, R42 ;  /* 0x0000002aff4d723e */ /* 0x000fe200020006ff */
[----:B------:R-:W-:Y:S01]  /*2c20*/  HADD2.F32 R78, -RZ, R79.H1_H1 ;  /* 0x3000004fff4e7230 */ /* 0x000fe20000004100 */
[----:B------:R-:W-:Y:S01]  /*2c30*/  F2FP.F16.E4M3.UNPACK_B R84, R35 ;  /* 0x00000023ff54723e */ /* 0x000fe200020006ff */
[----:B------:R-:W-:-:S02]  /*2c40*/  HADD2.F32 R43, -RZ, R37.H0_H0 ;  /* 0x20000025ff2b7230 */ /* 0x000fc40000004100 */
[----:B------:R-:W-:Y:S02]  /*2c50*/  HADD2.F32 R76, -RZ, R37.H1_H1 ;  /* 0x30000025ff4c7230 */ /* 0x000fe40000004100 */
[----:B------:R-:W-:Y:S02]  /*2c60*/  HADD2.F32 R79, -RZ, R79.H0_H0 ;  /* 0x2000004fff4f7230 */ /* 0x000fe40000004100 */
[-C--:B------:R-:W-:Y:S01]  /*2c70*/  FMUL.FTZ R83, R43, R78.reuse ;  /* 0x0000004e2b537220 */ /* 0x080fe20000410000 */
[--C-:B------:R-:W-:Y:S02]  /*2c80*/  HADD2.F32 R42, -RZ, R36.reuse.H1_H1 ;  /* 0x30000024ff2a7230 */ /* 0x100fe40000004100 */
[----:B------:R-:W-:Y:S01]  /*2c90*/  FMUL.FTZ R82, R76, R78 ;  /* 0x0000004e4c527220 */ /* 0x000fe20000410000 */
[----:B------:R-:W-:Y:S02]  /*2ca0*/  HADD2.F32 R37, -RZ, R36.H0_H0 ;  /* 0x20000024ff257230 */ /* 0x000fe40000004100 */
[----:B------:R-:W-:-:S02]  /*2cb0*/  HADD2.F32 R36, -RZ, R77.H1_H1 ;  /* 0x3000004dff247230 */ /* 0x000fc40000004100 */
[-C--:B------:R-:W-:Y:S01]  /*2cc0*/  FMUL.FTZ R78, R42, R79.reuse ;  /* 0x0000004f2a4e7220 */ /* 0x080fe20000410000 */
[----:B------:R-:W-:Y:S02]  /*2cd0*/  HADD2.F32 R77, -RZ, R77.H0_H0 ;  /* 0x2000004dff4d7230 */ /* 0x000fe40000004100 */
[----:B------:R-:W-:Y:S01]  /*2ce0*/  FMUL.FTZ R79, R37, R79 ;  /* 0x0000004f254f7220 */ /* 0x000fe20000410000 */
[--C-:B------:R-:W-:Y:S02]  /*2cf0*/  HADD2.F32 R91, -RZ, R84.reuse.H1_H1 ;  /* 0x30000054ff5b7230 */ /* 0x100fe40000004100 */
[-C--:B------:R-:W-:Y:S01]  /*2d00*/  FFMA.FTZ R43, R43, R36.reuse, -R82 ;  /* 0x000000242b2b7223 */ /* 0x080fe20000010852 */
[----:B------:R-:W-:Y:S01]  /*2d10*/  FFMA.FTZ R76, R76, R36, R83 ;  /* 0x000000244c4c7223 */ /* 0x000fe20000010053 */
[-C--:B------:R-:W-:Y:S01]  /*2d20*/  FFMA.FTZ R36, R37, R77.reuse, -R78 ;  /* 0x0000004d25247223 */ /* 0x080fe2000001084e */
[----:B------:R-:W-:Y:S01]  /*2d30*/  FFMA.FTZ R37, R42, R77, R79 ;  /* 0x0000004d2a257223 */ /* 0x000fe2000001004f */
[----:B------:R-:W-:Y:S01]  /*2d40*/  F2FP.F16.E4M3.UNPACK_B R77, R11.H1 ;  /* 0x0000000bff4d723e */ /* 0x000fe200030006ff */
[----:B------:R-:W-:Y:S01]  /*2d50*/  HADD2.F32 R84, -RZ, R84.H0_H0 ;  /* 0x20000054ff547230 */ /* 0x000fe20000004100 */
[----:B------:R-:W-:-:S02]  /*2d60*/  F2FP.SATFINITE.E4M3.F32.PACK_AB_MERGE_C R42, R85, R92, RZ ;  /* 0x0000005c552a723e */ /* 0x000fc400048070ff */
[----:B------:R-:W-:Y:S01]  /*2d70*/  F2FP.F16.E4M3.UNPACK_B R85, R35.H1 ;  /* 0x00000023ff55723e */ /* 0x000fe200030006ff */
[--C-:B------:R-:W-:Y:S01]  /*2d80*/  HADD2.F32 R78, -RZ, R77.reuse.H0_H0 ;  /* 0x2000004dff4e7230 */ /* 0x100fe20000004100 */
[----:B------:R-:W-:Y:S01]  /*2d90*/  F2FP.SATFINITE.E4M3.F32.PACK_AB_MERGE_C R43, R76, R43, RZ ;  /* 0x0000002b4c2b723e */ /* 0x000fe200048070ff */
[----:B------:R-:W-:Y:S01]  /*2da0*/  HADD2.F32 R77, -RZ, R77.H1_H1 ;  /* 0x3000004dff4d7230 */ /* 0x000fe20000004100 */
[----:B------:R-:W-:Y:S01]  /*2db0*/  F2FP.F16.E4M3.UNPACK_B R76, R10.H1 ;  /* 0x0000000aff4c723e */ /* 0x000fe200030006ff */
[--C-:B------:R-:W-:Y:S01]  /*2dc0*/  HADD2.F32 R92, -RZ, R85.reuse.H1_H1 ;  /* 0x30000055ff5c7230 */ /* 0x100fe20000004100 */
[-C--:B------:R-:W-:Y:S01]  /*2dd0*/  F2FP.F16.E4M3.UNPACK_B R82, R34.reuse.H1 ;  /* 0x00000022ff52723e */ /* 0x080fe200030006ff */
[----:B------:R-:W-:Y:S01]  /*2de0*/  HADD2.F32 R85, -RZ, R85.H0_H0 ;  /* 0x20000055ff557230 */ /* 0x000fe20000004100 */
[----:B------:R-:W-:Y:S01]  /*2df0*/  F2FP.F16.E4M3.UNPACK_B R79, R34 ;  /* 0x00000022ff4f723e */ /* 0x000fe200020006ff */
[----:B------:R-:W-:Y:S02]  /*2e00*/  HADD2.F32 R35, -RZ, R76.H1_H1 ;  /* 0x3000004cff237230 */ /* 0x000fe40000004100 */
[----:B------:R-:W-:Y:S01]  /*2e10*/  FMUL.FTZ R93, R77, R92 ;  /* 0x0000005c4d5d7220 */ /* 0x000fe20000410000 */
[----:B------:R-:W-:-:S02]  /*2e20*/  HADD2.F32 R83, -RZ, R82.H1_H1 ;  /* 0x30000052ff537230 */ /* 0x000fc40000004100 */
[C---:B------:R-:W-:Y:S01]  /*2e30*/  FMUL.FTZ R92, R78.reuse, R92 ;  /* 0x0000005c4e5c7220 */ /* 0x040fe20000410000 */
[----:B------:R-:W-:Y:S01]  /*2e40*/  HADD2.F32 R76, -RZ, R76.H0_H0 ;  /* 0x2000004cff4c7230 */ /* 0x000fe20000004100 */
[----:B------:R-:W-:Y:S01]  /*2e50*/  F2FP.F16.E4M3.UNPACK_B R11, R11 ;  /* 0x0000000bff0b723e */ /* 0x000fe200020006ff */
[----:B------:R-:W-:Y:S02]  /*2e60*/  HADD2.F32 R34, -RZ, R79.H1_H1 ;  /* 0x3000004fff227230 */ /* 0x000fe40000004100 */
[----:B------:R-:W-:Y:S01]  /*2e70*/  FFMA.FTZ R94, R78, R83, -R93 ;  /* 0x000000534e5e7223 */ /* 0x000fe2000001085d */
[-C--:B------:R-:W-:Y:S01]  /*2e80*/  FMUL.FTZ R93, R35, R91.reuse ;  /* 0x0000005b235d7220 */ /* 0x080fe20000410000 */
        /* <DEDUP_REMOVED lines=9> */
[----:B------:R-:W-:-:S02]  /*2f20*/  HADD2.F32 R11, -RZ, R10.H0_H0 ;  /* 0x2000000aff0b7230 */ /* 0x000fc40000004100 */
[-C--:B------:R-:W-:Y:S01]  /*2f30*/  FMUL.FTZ R92, R34, R85.reuse ;  /* 0x00000055225c7220 */ /* 0x080fe20000410000 */
[----:B------:R-:W-:Y:S02]  /*2f40*/  HADD2.F32 R10, -RZ, R10.H1_H1 ;  /* 0x3000000aff0a7230 */ /* 0x000fe40000004100 */
[----:B------:R-:W-:Y:S01]  /*2f50*/  FMUL.FTZ R83, R35, R85 ;  /* 0x0000005523537220 */ /* 0x000fe20000410000 */
        /* <DEDUP_REMOVED lines=9> */
[----:B------:R-:W-:-:S02]  /*2ff0*/  F2FP.SATFINITE.E4M3.F32.PACK_AB_MERGE_C R8, R37, R36, R43 ;  /* 0x000000242508723e */ /* 0x000fc4000480702b */
[----:B------:R-:W-:Y:S02]  /*3000*/  F2FP.SATFINITE.E4M3.F32.PACK_AB_MERGE_C R11, R92, R83, R91 ;  /* 0x000000535c0b723e */ /* 0x000fe4000480705b */
[----:B------:R-:W-:-:S07]  /*3010*/  F2FP.SATFINITE.E4M3.F32.PACK_AB_MERGE_C R10, R77, R76, R78 ;  /* 0x0000004c4d0a723e */ /* 0x000fce000480704e */
.L_x_9831:
[----:B------:R-:W-:Y:S05]  /*3020*/  BSYNC B2 ;  /* 0x0000000000027941 */ /* 0x000fea0003800000 */
.L_x_9830:
[----:B--2---:R1:W-:Y:S02]  /*3030*/  STG.E.128 desc[UR40][R32.64], R8 ;  /* 0x0000000820007986 */ /* 0x0043e4000c101d28 */
.L_x_9829:
[----:B------:R-:W-:Y:S05]  /*3040*/  BSYNC B1 ;  /* 0x0000000000017941 */ /* 0x000fea0003800000 */
.L_x_9828:
        /* <DEDUP_REMOVED lines=24> */
[----:B------:R-:W-:Y:S01]  /*31d0*/  PRMT R28, R43, 0x654, R28 ;  /* 0x000006542b1c7816 */ /* 0x000fe2000000001c */
[----:B--2---:R-:W-:Y:S01]  /*31e0*/  IMAD.MOV.U32 R30, RZ, RZ, R8 ;  /* 0x000000ffff1e7224 */ /* 0x004fe200078e0008 */
[----:B------:R-:W-:Y:S01]  /*31f0*/  PRMT R34, R34, 0x654, R29 ;  /* 0x0000065422227816 */ /* 0x000fe2000000001d */
[----:B------:R-:W-:Y:S01]  /*3200*/  IMAD.MOV.U32 R29, RZ, RZ, R9 ;  /* 0x000000ffff1d7224 */ /* 0x000fe200078e0009 */
        /* <DEDUP_REMOVED lines=33> */
[----:B------:R-:W-:Y:S01]  /*3420*/  HADD2.F32 R35, -RZ, R31.H0_H0 ;  /* 0x2000001fff237230 */ /* 0x000fe20000004100 */
[----:B------:R-:W-:Y:S01]  /*3430*/  F2FP.SATFINITE.E4M3.F32.PACK_AB_MERGE_C R84, R78, R77, RZ ;  /* 0x0000004d4e54723e */ /* 0x000fe200048070ff */
[----:B------:R-:W-:-:S02]  /*3440*/  HADD2.F32 R31, -RZ, R30.H0_H0 ;  /* 0x2000001eff1f7230 */ /* 0x000fc40000004100 */
[-C--:B------:R-:W-:Y:S01]  /*3450*/  FMUL.FTZ R76, R36, R37.reuse ;  /* 0x00000025244c7220 */ /* 0x080fe20000410000 */
[----:B------:R-:W-:Y:S02]  /*3460*/  HADD2.F32 R34, -RZ, R30.H1_H1 ;  /* 0x3000001eff227230 */ /* 0x000fe40000004100 */
[----:B------:R-:W-:Y:S01]  /*3470*/  FMUL.FTZ R37, R35, R37 ;  /* 0x0000002523257220 */ /* 0x000fe20000410000 */
[----:B------:R-:W-:Y:S02]  /*3480*/  HADD2.F32 R41, -RZ, R41.H0_H0 ;  /* 0x20000029ff297230 */ /* 0x000fe40000004100 */
[--C-:B------:R-:W-:Y:S02]  /*3490*/  HADD2.F32 R30, -RZ, R40.reuse.H1_H1 ;  /* 0x30000028ff1e7230 */ /* 0x100fe40000004100 */
[----:B------:R-:W-:Y:S02]  /*34a0*/  HADD2.F32 R40, -RZ, R40.H0_H0 ;  /* 0x20000028ff287230 */ /* 0x000fe40000004100 */
[-C--:B------:R-:W-:Y:S01]  /*34b0*/  FMUL.FTZ R42, R34, R41.reuse ;  /* 0x00000029222a7220 */ /* 0x080fe20000410000 */
[----:B------:R-:W-:Y:S01]  /*34c0*/  FMUL.FTZ R41, R31, R41 ;  /* 0x000000291f297220 */ /* 0x000fe20000410000 */
[-C--:B------:R-:W-:Y:S01]  /*34d0*/  FFMA.FTZ R76, R35, R30.reuse, -R76 ;  /* 0x0000001e234c7223 */ /* 0x080fe2000001084c */
[----:B------:R-:W-:Y:S01]  /*34e0*/  FFMA.FTZ R37, R36, R30, R37 ;  /* 0x0000001e24257223 */ /* 0x000fe20000010025 */
[----:B------:R-:W-:Y:S01]  /*34f0*/  F2FP.F16.E4M3.UNPACK_B R35, R11.H1 ;  /* 0x0000000bff23723e */ /* 0x000fe200030006ff */
[-C--:B------:R-:W-:Y:S01]  /*3500*/  FFMA.FTZ R30, R31, R40.reuse, -R42 ;  /* 0x000000281f1e7223 */ /* 0x080fe2000001082a */
[----:B------:R-:W-:Y:S01]  /*3510*/  FFMA.FTZ R31, R34, R40, R41 ;  /* 0x00000028221f7223 */ /* 0x000fe20000010029 */
[----:B------:R-:W-:-:S02]  /*3520*/  F2FP.F16.E4M3.UNPACK_B R40, R9.H1 ;  /* 0x00000009ff28723e */ /* 0x000fc400030006ff */
[----:B------:R-:W-:Y:S01]  /*3530*/  F2FP.SATFINITE.E4M3.F32.PACK_AB_MERGE_C R82, R37, R76, RZ ;  /* 0x0000004c2552723e */ /* 0x000fe200048070ff */
[--C-:B------:R-:W-:Y:S01]  /*3540*/  HADD2.F32 R36, -RZ, R35.reuse.H0_H0 ;  /* 0x20000023ff247230 */ /* 0x100fe20000004100 */
[----:B------:R-:W-:Y:S01]  /*3550*/  F2FP.F16.E4M3.UNPACK_B R34, R10.H1 ;  /* 0x0000000aff22723e */ /* 0x000fe200030006ff */
[----:B------:R-:W-:Y:S01]  /*3560*/  HADD2.F32 R35, -RZ, R35.H1_H1 ;  /* 0x30000023ff237230 */ /* 0x000fe20000004100 */
[----:B------:R-:W-:Y:S01]  /*3570*/  F2FP.F16.E4M3.UNPACK_B R42, R28 ;  /* 0x0000001cff2a723e */ /* 0x000fe200020006ff */
[----:B------:R-:W-:Y:S01]  /*3580*/  HADD2.F32 R76, -RZ, R43.H1_H1 ;  /* 0x3000002bff4c7230 */ /* 0x000fe20000004100 */
[----:B------:R-:W-:Y:S01]  /*3590*/  F2FP.F16.E4M3.UNPACK_B R37, R9 ;  /* 0x00000009ff25723e */ /* 0x000fe200020006ff */
[----:B------:R-:W-:Y:S01]  /*35a0*/  HADD2.F32 R41, -RZ, R40.H1_H1 ;  /* 0x30000028ff297230 */ /* 0x000fe20000004100 */
[----:B------:R-:W-:Y:S01]  /*35b0*/  F2FP.F16.E4M3.UNPACK_B R11, R11 ;  /* 0x0000000bff0b723e */ /* 0x000fe200020006ff */
[----:B------:R-:W-:Y:S02]  /*35c0*/  HADD2.F32 R28, -RZ, R34.H1_H1 ;  /* 0x30000022ff1c7230 */ /* 0x000fe40000004100 */
[----:B------:R-:W-:Y:S01]  /*35d0*/  FMUL.FTZ R9, R35, R76 ;  /* 0x0000004c23097220 */ /* 0x000fe20000410000 */
[----:B------:R-:W-:Y:S01]  /*35e0*/  HADD2.F32 R77, -RZ, R42.H1_H1 ;  /* 0x3000002aff4d7230 */ /* 0x000fe20000004100 */
[----:B------:R-:W-:Y:S01]  /*35f0*/  F2FP.F16.E4M3.UNPACK_B R10, R10 ;  /* 0x0000000aff0a723e */ /* 0x000fe200020006ff */
[----:B------:R-:W-:-:S02]  /*3600*/  HADD2.F32 R34, -RZ, R34.H0_H0 ;  /* 0x20000022ff227230 */ /* 0x000fc40000004100 */
[----:B------:R-:W-:Y:S01]  /*3610*/  FFMA.FTZ R78, R36, R41, -R9 ;  /* 0x00000029244e7223 */ /* 0x000fe20000010809 */
[----:B------:R-:W-:Y:S02]  /*3620*/  HADD2.F32 R9, -RZ, R37.H1_H1 ;  /* 0x30000025ff097230 */ /* 0x000fe40000004100 */
[-C--:B------:R-:W-:Y:S01]  /*3630*/  FMUL.FTZ R79, R28, R77.reuse ;  /* 0x0000004d1c4f7220 */ /* 0x080fe20000410000 */
[----:B------:R-:W-:Y:S01]  /*3640*/  FMUL.FTZ R76, R36, R76 ;  /* 0x0000004c244c7220 */ /* 0x000fe20000410000 */
[C---:B------:R-:W-:Y:S01]  /*3650*/  FMUL.FTZ R77, R34.reuse, R77 ;  /* 0x0000004d224d7220 */ /* 0x040fe20000410000 */
[----:B------:R-:W-:Y:S02]  /*3660*/  HADD2.F32 R43, -RZ, R43.H0_H0 ;  /* 0x2000002bff2b7230 */ /* 0x000fe40000004100 */
[-C--:B------:R-:W-:Y:S01]  /*3670*/  FFMA.FTZ R79, R34, R9.reuse, -R79 ;  /* 0x00000009224f7223 */ /* 0x080fe2000001084f */
[----:B------:R-:W-:Y:S02]  /*3680*/  HADD2.F32 R42, -RZ, R42.H0_H0 ;  /* 0x2000002aff2a7230 */ /* 0x000fe40000004100 */
[----:B------:R-:W-:Y:S01]  /*3690*/  FFMA.FTZ R36, R28, R9, R77 ;  /* 0x000000091c247223 */ /* 0x000fe2000001004d */
[----:B------:R-:W-:-:S02]  /*36a0*/  HADD2.F32 R28, -RZ, R11.H0_H0 ;  /* 0x2000000bff1c7230 */ /* 0x000fc40000004100 */
[----:B------:R-:W-:Y:S01]  /*36b0*/  FFMA.FTZ R83, R35, R41, R76 ;  /* 0x0000002923537223 */ /* 0x000fe2000001004c */
[--C-:B------:R-:W-:Y:S02]  /*36c0*/  HADD2.F32 R9, -RZ, R10.reuse.H0_H0 ;  /* 0x2000000aff097230 */ /* 0x100fe40000004100 */
[----:B------:R-:W-:Y:S02]  /*36d0*/  HADD2.F32 R11, -RZ, R11.H1_H1 ;  /* 0x3000000bff0b7230 */ /* 0x000fe40000004100 */
[-C--:B------:R-:W-:Y:S01]  /*36e0*/  FMUL.FTZ R76, R28, R43.reuse ;  /* 0x0000002b1c4c7220 */ /* 0x080fe20000410000 */
[----:B------:R-:W-:Y:S02]  /*36f0*/  HADD2.F32 R10, -RZ, R10.H1_H1 ;  /* 0x3000000aff0a7230 */ /* 0x000fe40000004100 */
[----:B------:R-:W-:Y:S01]  /*3700*/  FMUL.FTZ R35, R9, R42 ;  /* 0x0000002a09237220 */ /* 0x000fe20000410000 */
[----:B------:R-:W-:Y:S02]  /*3710*/  HADD2.F32 R40, -RZ, R40.H0_H0 ;  /* 0x20000028ff287230 */ /* 0x000fe40000004100 */
[----:B------:R-:W-:Y:S01]  /*3720*/  FMUL.FTZ R41, R11, R43 ;  /* 0x0000002b0b297220 */ /* 0x000fe20000410000 */
[----:B------:R-:W-:-:S02]  /*3730*/  HADD2.F32 R37, -RZ, R37.H0_H0 ;  /* 0x20000025ff257230 */ /* 0x000fc40000004100 */
[----:B------:R-:W-:Y:S01]  /*3740*/  FMUL.FTZ R34, R10, R42 ;  /* 0x0000002a0a227220 */ /* 0x000fe20000410000 */
[----:B------:R-:W-:Y:S01]  /*3750*/  F2FP.SATFINITE.E4M3.F32.PACK_AB_MERGE_C R36, R36, R79, RZ ;  /* 0x0000004f2424723e */ /* 0x000fe200048070ff */
[-C--:B------:R-:W-:Y:S01]  /*3760*/  FFMA.FTZ R41, R28, R40.reuse, -R41 ;  /* 0x000000281c297223 */ /* 0x080fe20000010829 */
[----:B------:R-:W-:Y:S01]  /*3770*/  FFMA.FTZ R76, R11, R40, R76 ;  /* 0x000000280b4c7223 */ /* 0x000fe2000001004c */
[-C--:B------:R-:W-:Y:S01]  /*3780*/  FFMA.FTZ R34, R9, R37.reuse, -R34 ;  /* 0x0000002509227223 */ /* 0x080fe20000010822 */
[----:B------:R-:W-:Y:S01]  /*3790*/  FFMA.FTZ R35, R10, R37, R35 ;  /* 0x000000250a237223 */ /* 0x000fe20000010023 */
[----:B------:R-:W-:Y:S02]  /*37a0*/  F2FP.SATFINITE.E4M3.F32.PACK_AB_MERGE_C R78, R83, R78, RZ ;  /* 0x0000004e534e723e */ /* 0x000fe400048070ff */
[----:B------:R-:W-:Y:S02]  /*37b0*/  F2FP.SATFINITE.E4M3.F32.PACK_AB_MERGE_C R9, R29, R8, R84 ;  /* 0x000000081d09723e */ /* 0x000fe40004807054 */
[----:B------:R-:W-:-:S02]  /*37c0*/  F2FP.SATFINITE.E4M3.F32.PACK_AB_MERGE_C R8, R31, R30, R82 ;  /* 0x0000001e1f08723e */ /* 0x000fc40004807052 */
[----:B------:R-:W-:Y:S02]  /*37d0*/  F2FP.SATFINITE.E4M3.F32.PACK_AB_MERGE_C R10, R35, R34, R36 ;  /* 0x00000022230a723e */ /* 0x000fe40004807024 */
[----:B------:R-:W-:-:S07]  /*37e0*/  F2FP.SATFINITE.E4M3.F32.PACK_AB_MERGE_C R11, R76, R41, R78 ;  /* 0x000000294c0b723e */ /* 0x000fce000480704e */
.L_x_9835:
[----:B------:R-:W-:Y:S05]  /*37f0*/  BSYNC B2 ;  /* 0x0000000000027941 */ /* 0x000fea0003800000 */
.L_x_9834:
[----:B--2---:R2:W-:Y:S02]  /*3800*/  STG.E.128 desc[UR40][R32.64+0x20], R8 ;  /* 0x0000200820007986 */ /* 0x0045e4000c101d28 */
.L_x_9833:
[----:B------:R-:W-:Y:S05]  /*3810*/  BSYNC B1 ;  /* 0x0000000000017941 */ /* 0x000fea0003800000 */
.L_x_9832:
[----:B------:R-:W-:Y:S05]  /*3820*/  @P1 BRA `(.L_x_9827) ;  /* 0x0000002c00001947 */ /* 0x000fea0003800000 */
[----:B-12---:R-:W1:Y:S01]  /*3830*/  S2R R8, SR_TID.X ;  /* 0x0000000000087919 */ /* 0x006e620000002100 */
[----:B------:R-:W-:Y:S01]  /*3840*/  BSSY B1, `(.L_x_9836) ;  /* 0x0000073000017945 */ /* 0x000fe20003800000 */
[----:B-1----:R-:W-:-:S05]  /*3850*/  VIADD R9, R8, 0xffffff80 ;  /* 0xffffff8008097836 */ /* 0x002fca0000000000 */
[----:B------:R-:W-:-:S04]  /*3860*/  LEA.HI R8, R9, R9, RZ, 0x1 ;  /* 0x0000000909087211 */ /* 0x000fc800078f08ff */
[----:B------:R-:W-:-:S04]  /*3870*/  LOP3.LUT R8, R8, 0xfffffffe, RZ, 0xc0, !PT ;  /* 0xfffffffe08087812 */ /* 0x000fc800078ec0ff */
[----:B------:R-:W-:-:S05]  /*3880*/  IADD3 R8, R9, -R8, RZ ;  /* 0x8000000809087210 */ /* 0x000fca0007ffe0ff */
        /* <DEDUP_REMOVED lines=110> */
.L_x_9837:
[----:B------:R-:W-:Y:S05]  /*3f70*/  BSYNC B1 ;  /* 0x0000000000017941 */ /* 0x000fea0003800000 */
.L_x_9836:
[----:B--2---:R3:W-:Y:S01]  /*3f80*/  STG.E.128 desc[UR40][R32.64+0x40], R8 ;  /* 0x0000400820007986 */ /* 0x0047e2000c101d28 */
[----:B------:R-:W-:Y:S05]  /*3f90*/  BRA `(.L_x_9827) ;  /* 0x0000002400247947 */ /* 0x000fea0003800000 */
.L_x_9821:
        /* <DEDUP_REMOVED lines=18> */
[----:B------:R-:W-:-:S02]  /*40c0*/  CS2R R30, SRZ ;  /* 0x00000000001e7805 */ /* 0x000fc4000001ff00 */
[----:B------:R-:W-:Y:S02]  /*40d0*/  IADD3 R38, P3, P5, R48, UR6, R38 ;  /* 0x0000000630267c10 */ /* 0x000fe4000fd7e026 */
[----:B------:R-:W-:Y:S02]  /*40e0*/  CS2R R28, SRZ ;  /* 0x00000000001c7805 */ /* 0x000fe4000001ff00 */
[----:B------:R-:W-:Y:S02]  /*40f0*/  IADD3.X R39, R5, UR7, R43, P3, P5 ;  /* 0x0000000705277c10 */ /* 0x000fe40009fea42b */
[-C--:B------:R-:W-:Y:S02]  /*4100*/  ISETP.GE.AND P3, PT, R157, R90.reuse, PT ;  /* 0x0000005a9d00720c */ /* 0x080fe40003f66270 */
[----:B------:R-:W-:-:S11]  /*4110*/  ISETP.GE.AND P5, PT, R78, R90, PT ;  /* 0x0000005a4e00720c */ /* 0x000fd60003fa6270 */
[----:B------:R0:W5:Y:S04]  /*4120*/  @!P3 LDG.E.128 R12, desc[UR40][R40.64] ;  /* 0x00000028280cb981 */ /* 0x000168000c1e1d00 */
[----:B------:R0:W5:Y:S04]  /*4130*/  @!P5 LDG.E.128 R8, desc[UR40][R40.64+0x20] ;  /* 0x000020282808d981 */ /* 0x000168000c1e1d00 */
[----:B------:R0:W5:Y:S04]  /*4140*/  @!P3 LDG.E.128 R32, desc[UR40][R38.64] ;  /* 0x000000282620b981 */ /* 0x000168000c1e1d00 */
[----:B------:R0:W5:Y:S02]  /*4150*/  @!P5 LDG.E.128 R28, desc[UR40][R38.64+0x20] ;  /* 0x00002028261cd981 */ /* 0x000164000c1e1d00 */
.L_x_9839:
[----:B------:R-:W-:Y:S05]  /*4160*/  BSYNC B1 ;  /* 0x0000000000017941 */ /* 0x000fea0003800000 */
.L_x_9838:
        /* <DEDUP_REMOVED lines=11> */
.L_x_9840:
[----:B------:R-:W-:Y:S01]  /*4220*/  IMAD R86, R17, 0x8, R16 ;  /* 0x0000000811567824 */ /* 0x000fe200078e0210 */
[----:B------:R-:W-:Y:S01]  /*4230*/  SHF.L.U32 R89, R156, 0x1f, RZ ;  /* 0x0000001f9c597819 */ /* 0x000fe200000006ff */
[----:B------:R-:W-:Y:S03]  /*4240*/  BSSY B1, `(.L_x_9841) ;  /* 0x0000003000017945 */ /* 0x000fe60003800000 */
[----:B------:R-:W1:Y:S02]  /*4250*/  SYNCS.PHASECHK.TRANS64.TRYWAIT P5, [R86+URZ+0x19c90], R89 ;  /* 0x019c9059560075a7 */ /* 0x000e6400080a017f */
[----:B-1----:R-:W-:Y:S05]  /*4260*/  @!P5 BRA `(.L_x_9842) ;  /* 0x000001840034d947 */ /* 0x002fea0003800000 */
.L_x_10082:
[----:B------:R-:W-:Y:S05]  /*4270*/  BSYNC B1 ;  /* 0x0000000000017941 */ /* 0x000fea0003800000 */
.L_x_9841:
        /* <DEDUP_REMOVED lines=13> */
[----:B------:R-:W2:Y:S04]  /*4350*/  LDL R42, [R1+0x4] ;  /* 0x00000400012a7983 */ /* 0x000ea80000100800 */
[----:B------:R-:W3:Y:S04]  /*4360*/  LDL R41, [R1+0x5c] ;  /* 0x00005c0001297983 */ /* 0x000ee80000100800 */
[----:B------:R-:W4:Y:S01]  /*4370*/  LDL R39, [R1+0xc] ;  /* 0x00000c0001277983 */ /* 0x000f220000100800 */
[----:B------:R-:W-:Y:S01]  /*4380*/  ISETP.GE.AND P5, PT, R157, R81, PT ;  /* 0x000000519d00720c */ /* 0x000fe20003fa6270 */
[----:B------:R-:W-:Y:S03]  /*4390*/  BSSY B2, `(.L_x_9845) ;  /* 0x00000f4000027945 */ /* 0x000fe60003800000 */
[----:B------:R-:W-:-:S02]  /*43a0*/  SEL R36, R61, R102, !P5 ;  /* 0x000000663d247207 */ /* 0x000fc40006800000 */
[----:B------:R-:W-:Y:S02]  /*43b0*/  IADD3 R83, P4, P5, R58, R78, R20 ;  /* 0x0000004e3a537210 */ /* 0x000fe40007d9e014 */
        /* <DEDUP_REMOVED lines=28> */
[----:B------:R-:W-:Y:S02]  /*4580*/  SHF.R.U32.HI R104, RZ, 0x8, R33 ;  /* 0x00000008ff687819 */ /* 0x000fe40000011621 */
[----:B------:R-:W-:Y:S02]  /*4590*/  SHF.R.U32.HI R32, RZ, 0x8, R13 ;  /* 0x00000008ff207819 */ /* 0x000fe4000001160d */
[--C-:B------:R-:W-:Y:S01]  /*45a0*/  SHF.R.U32.HI R34, RZ, 0x8, R15.reuse ;  /* 0x00000008ff227819 */ /* 0x100fe2000001160f */
[----:B------:R-:W-:Y:S01]  /*45b0*/  IMAD.SHL.U32 R104, R104, 0x100, RZ ;  /* 0x0000010068687824 */ /* 0x000fe200078e00ff */
[----:B------:R-:W-:Y:S01]  /*45c0*/  LOP3.LUT R103, R15, 0xff, RZ, 0xc0, !PT ;  /* 0x000000ff0f677812 */ /* 0x000fe200078ec0ff */
[----:B------:R-:W-:Y:S01]  /*45d0*/  IMAD.SHL.U32 R32, R32, 0x100, RZ ;  /* 0x0000010020207824 */ /* 0x000fe200078e00ff */
[----:B------:R-:W-:Y:S02]  /*45e0*/  SHF.R.U32.HI R106, RZ, 0x18, R15 ;  /* 0x00000018ff6a7819 */ /* 0x000fe4000001160f */
[----:B------:R-:W-:-:S02]  /*45f0*/  LOP3.LUT R105, R33, 0xff, RZ, 0xc0, !PT ;  /* 0x000000ff21697812 */ /* 0x000fc400078ec0ff */
[----:B------:R-:W-:Y:S02]  /*4600*/  SHF.R.U32.HI R110, RZ, 0x18, R33 ;  /* 0x00000018ff6e7819 */ /* 0x000fe40000011621 */
[--C-:B------:R-:W-:Y:S02]  /*4610*/  SHF.R.U32.HI R14, RZ, 0x10, R13.reuse ;  /* 0x00000010ff0e7819 */ /* 0x100fe4000001160d */
[----:B------:R-:W-:Y:S02]  /*4620*/  LOP3.LUT R12, R13, 0xff, RZ, 0xc0, !PT ;  /* 0x000000ff0d0c7812 */ /* 0x000fe400078ec0ff */
[----:B------:R-:W-:Y:S01]  /*4630*/  SHF.R.U32.HI R101, RZ, 0x18, R13 ;  /* 0x00000018ff657819 */ /* 0x000fe2000001160d */
[----:B------:R-:W-:Y:S01]  /*4640*/  IMAD.U32 R14, R14, 0x10000, RZ ;  /* 0x000100000e0e7824 */ /* 0x000fe200078e00ff */
[----:B------:R-:W-:Y:S02]  /*4650*/  SHF.R.U32.HI R13, RZ, 0x10, R15 ;  /* 0x00000010ff0d7819 */ /* 0x000fe4000001160f */
[----:B------:R-:W-:-:S02]  /*4660*/  SHF.R.U32.HI R15, RZ, 0x10, R33 ;  /* 0x00000010ff0f7819 */ /* 0x000fc40000011621 */
[--C-:B------:R-:W-:Y:S02]  /*4670*/  SHF.R.U32.HI R33, RZ, 0x10, R35.reuse ;  /* 0x00000010ff217819 */ /* 0x100fe40000011623 */
[----:B------:R-:W-:Y:S01]  /*4680*/  SHF.R.U32.HI R107, RZ, 0x8, R35 ;  /* 0x00000008ff6b7819 */ /* 0x000fe20000011623 */
[----:B------:R-:W-:Y:S01]  /*4690*/  IMAD.U32 R15, R15, 0x10000, RZ ;  /* 0x000100000f0f7824 */ /* 0x000fe200078e00ff */
[----:B------:R-:W-:Y:S01]  /*46a0*/  LOP3.LUT R108, R35, 0xff, RZ, 0xc0, !PT ;  /* 0x000000ff236c7812 */ /* 0x000fe200078ec0ff */
[----:B------:R-:W-:Y:S01]  /*46b0*/  IMAD.U32 R33, R33, 0x10000, RZ ;  /* 0x0001000021217824 */ /* 0x000fe200078e00ff */
[----:B------:R-:W-:Y:S01]  /*46c0*/  PRMT R103, R106, 0x654, R103 ;  /* 0x000006546a677816 */ /* 0x000fe20000000067 */
[----:B------:R-:W-:Y:S01]  /*46d0*/  IMAD.SHL.U32 R107, R107, 0x100, RZ ;  /* 0x000001006b6b7824 */ /* 0x000fe200078e00ff */
[----:B------:R-:W-:Y:S02]  /*46e0*/  PRMT R105, R110, 0x654, R105 ;  /* 0x000006546e697816 */ /* 0x000fe40000000069 */
[----:B------:R-:W-:-:S02]  /*46f0*/  SHF.L.U32 R34, R34, 0x8, RZ ;  /* 0x0000000822227819 */ /* 0x000fc400000006ff */
[----:B------:R-:W-:Y:S02]  /*4700*/  SHF.R.U32.HI R35, RZ, 0x18, R35 ;  /* 0x00000018ff237819 */ /* 0x000fe40000011623 */
[----:B------:R-:W-:Y:S01]  /*4710*/  PRMT R101, R101, 0x654, R12 ;  /* 0x0000065465657816 */ /* 0x000fe2000000000c */
[----:B------:R-:W-:Y:S01]  /*4720*/  IMAD.U32 R12, R13, 0x10000, RZ ;  /* 0x000100000d0c7824 */ /* 0x000fe200078e00ff */
[----:B------:R-:W-:Y:S02]  /*4730*/  LOP3.LUT R103, R103, 0xff00, R34, 0xf8, !PT ;  /* 0x0000ff0067677812 */ /* 0x000fe400078ef822 */
[----:B------:R-:W-:Y:S02]  /*4740*/  LOP3.LUT R106, R105, 0xff00, R104, 0xf8, !PT ;  /* 0x0000ff00696a7812 */ /* 0x000fe400078ef868 */
[----:B------:R-:W-:Y:S02]  /*4750*/  PRMT R108, R35, 0x654, R108 ;  /* 0x00000654236c7816 */ /* 0x000fe4000000006c */
[----:B------:R-:W-:-:S02]  /*4760*/  LOP3.LUT R101, R101, 0xff00, R32, 0xf8, !PT ;  /* 0x0000ff0065657812 */ /* 0x000fc400078ef820 */
[----:B------:R-:W-:Y:S02]  /*4770*/  F2FP.F16.E4M3.UNPACK_B R105, R97.H1 ;  /* 0x00000061ff69723e */ /* 0x000fe400030006ff */
[----:B--2---:R-:W-:Y:S02]  /*4780*/  F2FP.F16.E4M3.UNPACK_B R34, R40.H1 ;  /* 0x00000028ff22723e */ /* 0x004fe400030006ff */
[----:B0-----:R-:W-:Y:S01]  /*4790*/  F2FP.F16.E4M3.UNPACK_B R35, R36.H1 ;  /* 0x00000024ff23723e */ /* 0x001fe200030006ff */
[----:B------:R-:W-:Y:S01]  /*47a0*/  HADD2.F32 R13, -RZ, R105.H0_H0 ;  /* 0x20000069ff0d7230 */ /* 0x000fe20000004100 */
[----:B------:R-:W-:Y:S02]  /*47b0*/  LOP3.LUT R12, R103, 0xff0000, R12, 0xf8, !PT ;  /* 0x00ff0000670c7812 */ /* 0x000fe400078ef80c */
        /* <DEDUP_REMOVED lines=8> */
[----:B------:R-:W-:Y:S01]  /*4840*/  FMUL.FTZ R110, R32, R13 ;  /* 0x0000000d206e7220 */ /* 0x000fe20000410000 */
[----:B------:R-:W-:Y:S02]  /*4850*/  LOP3.LUT R15, R106, 0xff0000, R15, 0xf8, !PT ;  /* 0x00ff00006a0f7812 */ /* 0x000fe400078ef80f */
[----:B------:R-:W-:Y:S01]  /*4860*/  LOP3.LUT R13, R108, 0xff0000, R33, 0xf8, !PT ;  /* 0x00ff00006c0d7812 */ /* 0x000fe200078ef821 */
[-C--:B------:R-:W-:Y:S01]  /*4870*/  FFMA.FTZ R33, R32, R104.reuse, -R107 ;  /* 0x0000006820217223 */ /* 0x080fe2000001086b */
[----:B------:R-:W-:Y:S01]  /*4880*/  F2FP.F16.E4M3.UNPACK_B R106, R97 ;  /* 0x00000061ff6a723e */ /* 0x000fe200020006ff */
[----:B------:R-:W-:Y:S01]  /*4890*/  FFMA.FTZ R32, R101, R104, R110 ;  /* 0x0000006865207223 */ /* 0x000fe2000001006e */
[----:B------:R-:W-:Y:S01]  /*48a0*/  F2FP.F16.E4M3.UNPACK_B R97, R40 ;  /* 0x00000028ff61723e */ /* 0x000fe200020006ff */
[----:B------:R-:W-:Y:S01]  /*48b0*/  HADD2.F32 R104, -RZ, R103.H1_H1 ;  /* 0x30000067ff687230 */ /* 0x000fe20000004100 */
[----:B------:R-:W-:Y:S01]  /*48c0*/  F2FP.F16.E4M3.UNPACK_B R101, R36 ;  /* 0x00000024ff65723e */ /* 0x000fe200020006ff */
[----:B------:R-:W-:Y:S01]  /*48d0*/  HADD2.F32 R108, -RZ, R105.H1_H1 ;  /* 0x30000069ff6c7230 */ /* 0x000fe20000004100 */
[----:B------:R-:W-:Y:S01]  /*48e0*/  F2FP.F16.E4M3.UNPACK_B R103, R99 ;  /* 0x00000063ff67723e */ /* 0x000fe200020006ff */
[----:B------:R-:W-:-:S02]  /*48f0*/  HADD2.F32 R99, -RZ, R34.H1_H1 ;  /* 0x30000022ff637230 */ /* 0x000fc40000004100 */
[--C-:B------:R-:W-:Y:S02]  /*4900*/  HADD2.F32 R107, -RZ, R106.reuse.H0_H0 ;  /* 0x2000006aff6b7230 */ /* 0x100fe40000004100 */
[----:B------:R-:W-:Y:S02]  /*4910*/  HADD2.F32 R40, -RZ, R97.H0_H0 ;  /* 0x20000061ff287230 */ /* 0x000fe40000004100 */
[-C--:B------:R-:W-:Y:S01]  /*4920*/  FMUL.FTZ R34, R99, R108.reuse ;  /* 0x0000006c63227220 */ /* 0x080fe20000410000 */
[----:B------:R-:W-:Y:S02]  /*4930*/  HADD2.F32 R36, -RZ, R101.H0_H0 ;  /* 0x20000065ff247230 */ /* 0x000fe40000004100 */
[C---:B------:R-:W-:Y:S01]  /*4940*/  FMUL.FTZ R108, R35.reuse, R108 ;  /* 0x0000006c236c7220 */ /* 0x040fe20000410000 */
[----:B------:R-:W-:Y:S02]  /*4950*/  HADD2.F32 R105, -RZ, R103.H0_H0 ;  /* 0x20000067ff697230 */ /* 0x000fe40000004100 */
[-C--:B------:R-:W-:Y:S01]  /*4960*/  FMUL.FTZ R109, R40, R107.reuse ;  /* 0x0000006b286d7220 */ /* 0x080fe20000410000 */
[-C--:B------:R-:W-:Y:S01]  /*4970*/  FFMA.FTZ R34, R35, R104.reuse, -R34 ;  /* 0x0000006823227223 */ /* 0x080fe20000010822 */
[----:B------:R-:W-:Y:S01]  /*4980*/  FMUL.FTZ R107, R36, R107 ;  /* 0x0000006b246b7220 */ /* 0x000fe20000410000 */
[----:B------:R-:W-:Y:S01]  /*4990*/  FFMA.FTZ R35, R99, R104, R108 ;  /* 0x0000006863237223 */ /* 0x000fe2000001006c */
[----:B------:R-:W-:-:S02]  /*49a0*/  HADD2.F32 R110, -RZ, R106.H1_H1 ;  /* 0x3000006aff6e7230 */ /* 0x000fc40000004100 */
[-C--:B------:R-:W-:Y:S01]  /*49b0*/  FFMA.FTZ R36, R36, R105.reuse, -R109 ;  /* 0x0000006924247223 */ /* 0x080fe2000001086d */
[----:B------:R-:W-:Y:S02]  /*49c0*/  HADD2.F32 R99, -RZ, R97.H1_H1 ;  /* 0x30000061ff637230 */ /* 0x000fe40000004100 */
[----:B------:R-:W-:Y:S01]  /*49d0*/  FFMA.FTZ R40, R40, R105, R107 ;  /* 0x0000006928287223 */ /* 0x000fe2000001006b */
[----:B------:R-:W-:Y:S01]  /*49e0*/  HADD2.F32 R101, -RZ, R101.H1_H1 ;  /* 0x30000065ff657230 */ /* 0x000fe20000004100 */
[----:B------:R-:W-:Y:S01]  /*49f0*/  F2FP.F16.E4M3.UNPACK_B R109, R98.H1 ;  /* 0x00000062ff6d723e */ /* 0x000fe200030006ff */
[----:B------:R-:W-:Y:S01]  /*4a00*/  HADD2.F32 R108, -RZ, R103.H1_H1 ;  /* 0x30000067ff6c7230 */ /* 0x000fe20000004100 */
[----:B------:R-:W-:Y:S01]  /*4a10*/  F2FP.F16.E4M3.UNPACK_B R105, R42.H1 ;  /* 0x0000002aff69723e */ /* 0x000fe200030006ff */
[----:B------:R-:W-:Y:S01]  /*4a20*/  FMUL.FTZ R114, R99, R110 ;  /* 0x0000006e63727220 */ /* 0x000fe20000410000 */
[----:B------:R-:W-:Y:S01]  /*4a30*/  F2FP.F16.E4M3.UNPACK_B R106, R38.H1 ;  /* 0x00000026ff6a723e */ /* 0x000fe200030006ff */
[----:B------:R-:W-:Y:S01]  /*4a40*/  FMUL.FTZ R110, R101, R110 ;  /* 0x0000006e656e7220 */ /* 0x000fe20000410000 */
[----:B------:R-:W-:Y:S01]  /*4a50*/  F2FP.F16.E4M3.UNPACK_B R104, R100.H1 ;  /* 0x00000064ff68723e */ /* 0x000fe200030006ff */
[----:B------:R-:W-:-:S02]  /*4a60*/  HADD2.F32 R112, -RZ, R109.H0_H0 ;  /* 0x2000006dff707230 */ /* 0x000fc40000004100 */
[-C--:B------:R-:W-:Y:S01]  /*4a70*/  FFMA.FTZ R97, R101, R108.reuse, -R114 ;  /* 0x0000006c65617223 */ /* 0x080fe20000010872 */
[----:B------:R-:W-:Y:S02]  /*4a80*/  HADD2.F32 R107, -RZ, R105.H0_H0 ;  /* 0x20000069ff6b7230 */ /* 0x000fe40000004100 */
[----:B------:R-:W-:Y:S01]  /*4a90*/  FFMA.FTZ R99, R99, R108, R110 ;  /* 0x0000006c63637223 */ /* 0x000fe2000001006e */
        /* <DEDUP_REMOVED lines=11> */
[----:B------:R-:W-:Y:S01]  /*4b50*/  FMUL.FTZ R107, R105, R110 ;  /* 0x0000006e696b7220 */ /* 0x000fe20000410000 */
        /* <DEDUP_REMOVED lines=10> */
[----:B------:R-:W-:Y:S01]  /*4c00*/  F2FP.SATFINITE.E4M3.F32.PACK_AB_MERGE_C R32, R35, R32, RZ ;  /* 0x000000202320723e */ /* 0x000fe200048070ff */
        /* <DEDUP_REMOVED lines=9> */
[CC--:B------:R-:W-:Y:S01]  /*4ca0*/  FMUL.FTZ R113, R105.reuse, R108.reuse ;  /* 0x0000006c69717220 */ /* 0x0c0fe20000410000 */
[----:B------:R-:W-:Y:S01]  /*4cb0*/  F2FP.F16.E4M3.UNPACK_B R34, R41 ;  /* 0x00000029ff22723e */ /* 0x000fe200020006ff */
[C---:B------:R-:W-:Y:S01]  /*4cc0*/  FMUL.FTZ R108, R104.reuse, R108 ;  /* 0x0000006c686c7220 */ /* 0x040fe20000410000 */
[----:B------:R-:W-:Y:S01]  /*4cd0*/  F2FP.F16.E4M3.UNPACK_B R35, R15 ;  /* 0x0000000fff23723e */ /* 0x000fe200020006ff */
[----:B------:R-:W-:Y:S01]  /*4ce0*/  FFMA.FTZ R113, R104, R107, -R113 ;  /* 0x0000006b68717223 */ /* 0x000fe20000010871 */
[----:B------:R-:W-:Y:S01]  /*4cf0*/  F2FP.F16.E4M3.UNPACK_B R33, R37 ;  /* 0x00000025ff21723e */ /* 0x000fe200020006ff */
[----:B------:R-:W-:Y:S01]  /*4d00*/  FFMA.FTZ R100, R106, R109, R111 ;  /* 0x0000006d6a647223 */ /* 0x000fe2000001006f */
        /* <DEDUP_REMOVED lines=9> */
[----:B------:R-:W-:-:S02]  /*4da0*/  F2FP.SATFINITE.E4M3.F32.PACK_AB_MERGE_C R38, R113, R38, R42 ;  /* 0x000000267126723e */ /* 0x000fc4000480702a */
[----:B------:R-:W-:Y:S01]  /*4db0*/  F2FP.SATFINITE.E4M3.F32.PACK_AB_MERGE_C R42, R105, R100, R103 ;  /* 0x00000064692a723e */ /* 0x000fe20004807067 */
[--C-:B------:R-:W-:Y:S02]  /*4dc0*/  HADD2.F32 R99, -RZ, R98.reuse.H0_H0 ;  /* 0x20000062ff637230 */ /* 0x100fe40000004100 */
[-C--:B------:R-:W-:Y:S01]  /*4dd0*/  FMUL.FTZ R103, R97, R101.reuse ;  /* 0x0000006561677220 */ /* 0x080fe20000410000 */
[----:B------:R-:W-:Y:S02]  /*4de0*/  HADD2.F32 R100, -RZ, R35.H1_H1 ;  /* 0x30000023ff647230 */ /* 0x000fe40000004100 */
[C---:B------:R-:W-:Y:S01]  /*4df0*/  FMUL.FTZ R104, R32.reuse, R101 ;  /* 0x0000006520687220 */ /* 0x040fe20000410000 */
[----:B------:R-:W-:Y:S02]  /*4e00*/  HADD2.F32 R35, -RZ, R33.H1_H1 ;  /* 0x30000021ff237230 */ /* 0x000fe40000004100 */
[----:B------:R-:W-:Y:S01]  /*4e10*/  FFMA.FTZ R32, R32, R99, -R103 ;  /* 0x0000006320207223 */ /* 0x000fe20000010867 */
[----:B------:R-:W-:-:S02]  /*4e20*/  HADD2.F32 R98, -RZ, R98.H1_H1 ;  /* 0x30000062ff627230 */ /* 0x000fc40000004100 */
[----:B------:R-:W-:Y:S01]  /*4e30*/  FFMA.FTZ R33, R97, R99, R104 ;  /* 0x0000006361217223 */ /* 0x000fe20000010068 */
[CC--:B------:R-:W-:Y:S01]  /*4e40*/  FMUL.FTZ R104, R34.reuse, R100.reuse ;  /* 0x0000006422687220 */ /* 0x0c0fe20000410000 */
[C---:B------:R-:W-:Y:S01]  /*4e50*/  FMUL.FTZ R97, R35.reuse, R100 ;  /* 0x0000006423617220 */ /* 0x040fe20000410000 */
[----:B------:R-:W-:Y:S02]  /*4e60*/  F2FP.F16.E4M3.UNPACK_B R41, R41.H1 ;  /* 0x00000029ff29723e */ /* 0x000fe400030006ff */
[----:B------:R-:W-:Y:S01]  /*4e70*/  F2FP.F16.E4M3.UNPACK_B R99, R15.H1 ;  /* 0x0000000fff63723e */ /* 0x000fe200030006ff */
[-C--:B------:R-:W-:Y:S01]  /*4e80*/  FFMA.FTZ R35, R35, R98.reuse, -R104 ;  /* 0x0000006223237223 */ /* 0x080fe20000010868 */
[----:B------:R-:W-:Y:S01]  /*4e90*/  F2FP.F16.E4M3.UNPACK_B R37, R37.H1 ;  /* 0x00000025ff25723e */ /* 0x000fe200030006ff */
[----:B------:R-:W-:Y:S01]  /*4ea0*/  FFMA.FTZ R34, R34, R98, R97 ;  /* 0x0000006222227223 */ /* 0x000fe20000010061 */
[----:B------:R-:W-:Y:S01]  /*4eb0*/  F2FP.F16.E4M3.UNPACK_B R14, R14.H1 ;  /* 0x0000000eff0e723e */ /* 0x000fe200030006ff */
[----:B------:R-:W-:Y:S01]  /*4ec0*/  HADD2.F32 R97, -RZ, R41.H0_H0 ;  /* 0x20000029ff617230 */ /* 0x000fe20000004100 */
[----:B------:R-:W-:Y:S01]  /*4ed0*/  F2FP.F16.E4M3.UNPACK_B R107, R13.H1 ;  /* 0x0000000dff6b723e */ /* 0x000fe200030006ff */
[----:B------:R-:W-:-:S02]  /*4ee0*/  HADD2.F32 R104, -RZ, R99.H0_H0 ;  /* 0x20000063ff687230 */ /* 0x000fc40000004100 */
[----:B------:R-:W-:Y:S02]  /*4ef0*/  HADD2.F32 R15, -RZ, R37.H0_H0 ;  /* 0x20000025ff0f7230 */ /* 0x000fe40000004100 */
[----:B------:R-:W-:Y:S02]  /*4f00*/  HADD2.F32 R98, -RZ, R41.H1_H1 ;  /* 0x30000029ff627230 */ /* 0x000fe40000004100 */
[-C--:B------:R-:W-:Y:S01]  /*4f10*/  FMUL.FTZ R106, R97, R104.reuse ;  /* 0x00000068616a7220 */ /* 0x080fe20000410000 */
[----:B------:R-:W-:Y:S02]  /*4f20*/  HADD2.F32 R100, -RZ, R14.H0_H0 ;  /* 0x2000000eff647230 */ /* 0x000fe40000004100 */
[----:B------:R-:W-:Y:S01]  /*4f30*/  FMUL.FTZ R104, R15, R104 ;  /* 0x000000680f687220 */ /* 0x000fe20000410000 */
[----:B------:R-:W-:Y:S02]  /*4f40*/  HADD2.F32 R37, -RZ, R37.H1_H1 ;  /* 0x30000025ff257230 */ /* 0x000fe40000004100 */
[----:B------:R-:W-:-:S02]  /*4f50*/  HADD2.F32 R41, -RZ, R99.H1_H1 ;  /* 0x30000063ff297230 */ /* 0x000fc40000004100 */
[----:B------:R-:W-:Y:S02]  /*4f60*/  HADD2.F32 R99, -RZ, R14.H1_H1 ;  /* 0x3000000eff637230 */ /* 0x000fe40000004100 */
[-C--:B------:R-:W-:Y:S01]  /*4f70*/  FFMA.FTZ R14, R15, R100.reuse, -R106 ;  /* 0x000000640f0e7223 */ /* 0x080fe2000001086a */
[----:B------:R-:W-:Y:S01]  /*4f80*/  FFMA.FTZ R15, R97, R100, R104 ;  /* 0x00000064610f7223 */ /* 0x000fe20000010068 */
[CC--:B------:R-:W-:Y:S01]  /*4f90*/  FMUL.FTZ R108, R98.reuse, R41.reuse ;  /* 0x00000029626c7220 */ /* 0x0c0fe20000410000 */
[C---:B------:R-:W-:Y:S01]  /*4fa0*/  FMUL.FTZ R101, R37.reuse, R41 ;  /* 0x0000002925657220 */ /* 0x040fe20000410000 */
[-C--:B------:R-:W-:Y:S01]  /*4fb0*/  F2FP.F16.E4M3.UNPACK_B R41, R43.reuse ;  /* 0x0000002bff29723e */ /* 0x080fe200020006ff */
[----:B------:R-:W-:Y:S01]  /*4fc0*/  HADD2.F32 R110, -RZ, R107.H0_H0 ;  /* 0x2000006bff6e7230 */ /* 0x000fe20000004100 */
[----:B------:R-:W-:Y:S01]  /*4fd0*/  F2FP.F16.E4M3.UNPACK_B R104, R43.H1 ;  /* 0x0000002bff68723e */ /* 0x000fe200030006ff */
[----:B------:R-:W-:Y:S01]  /*4fe0*/  FFMA.FTZ R37, R37, R99, -R108 ;  /* 0x0000006325257223 */ /* 0x000fe2000001086c */
[----:B------:R-:W-:Y:S01]  /*4ff0*/  F2FP.F16.E4M3.UNPACK_B R97, R39 ;  /* 0x00000027ff61723e */ /* 0x000fe200020006ff */
[----:B------:R-:W-:Y:S01]  /*5000*/  FFMA.FTZ R98, R98, R99, R101 ;  /* 0x0000006362627223 */ /* 0x000fe20000010065 */
        /* <DEDUP_REMOVED lines=18> */
[----:B------:R-:W-:Y:S01]  /*5130*/  FFMA.FTZ R101, R101, R106, -R108 ;  /* 0x0000006a65657223 */ /* 0x000fe2000001086c */
[----:B------:R-:W-:Y:S02]  /*5140*/  HADD2.F32 R39, -RZ, R39.H1_H1 ;  /* 0x30000027ff277230 */ /* 0x000fe40000004100 */
[----:B------:R-:W-:Y:S01]  /*5150*/  FFMA.FTZ R99, R99, R105, -R112 ;  /* 0x0000006963637223 */ /* 0x000fe20000010870 */
[----:B------:R-:W-:Y:S02]  /*5160*/  HADD2.F32 R41, -RZ, R41.H1_H1 ;  /* 0x30000029ff297230 */ /* 0x000fe40000004100 */
[-C--:B------:R-:W-:Y:S01]  /*5170*/  FMUL.FTZ R112, R104, R107.reuse ;  /* 0x0000006b68707220 */ /* 0x080fe20000410000 */
[----:B------:R-:W-:Y:S02]  /*5180*/  HADD2.F32 R108, -RZ, R43.H1_H1 ;  /* 0x3000002bff6c7230 */ /* 0x000fe40000004100 */
[----:B------:R-:W-:Y:S01]  /*5190*/  FMUL.FTZ R107, R39, R107 ;  /* 0x0000006b276b7220 */ /* 0x000fe20000410000 */
[----:B------:R-:W-:-:S02]  /*51a0*/  HADD2.F32 R12, -RZ, R12.H1_H1 ;  /* 0x3000000cff0c7230 */ /* 0x000fc40000004100 */
[----:B------:R-:W-:Y:S01]  /*51b0*/  FFMA.FTZ R103, R103, R106, R110 ;  /* 0x0000006a67677223 */ /* 0x000fe2000001006e */
[----:B------:R-:W-:Y:S02]  /*51c0*/  HADD2.F32 R97, -RZ, R97.H1_H1 ;  /* 0x30000061ff617230 */ /* 0x000fe40000004100 */
[----:B------:R-:W-:Y:S01]  /*51d0*/  FMUL.FTZ R110, R41, R108 ;  /* 0x0000006c296e7220 */ /* 0x000fe20000410000 */
[----:B------:R-:W-:Y:S02]  /*51e0*/  HADD2.F32 R106, -RZ, R13.H1_H1 ;  /* 0x3000000dff6a7230 */ /* 0x000fe40000004100 */
[-C--:B------:R-:W-:Y:S01]  /*51f0*/  FFMA.FTZ R112, R39, R12.reuse, -R112 ;  /* 0x0000000c27707223 */ /* 0x080fe20000010870 */
[----:B------:R-:W-:Y:S01]  /*5200*/  FFMA.FTZ R12, R104, R12, R107 ;  /* 0x0000000c680c7223 */ /* 0x000fe2000001006b */
[C---:B------:R-:W-:Y:S01]  /*5210*/  FMUL.FTZ R108, R97.reuse, R108 ;  /* 0x0000006c616c7220 */ /* 0x040fe20000410000 */
[----:B------:R-:W-:Y:S01]  /*5220*/  FFMA.FTZ R100, R100, R105, R109 ;  /* 0x0000006964647223 */ /* 0x000fe2000001006d */
[-C--:B------:R-:W-:Y:S01]  /*5230*/  FFMA.FTZ R110, R97, R106.reuse, -R110 ;  /* 0x0000006a616e7223 */ /* 0x080fe2000001086e */
[----:B------:R-:W-:Y:S01]  /*5240*/  F2FP.SATFINITE.E4M3.F32.PACK_AB_MERGE_C R15, R34, R33, R15 ;  /* 0x00000021220f723e */ /* 0x000fe2000480700f */
[----:B------:R-:W-:Y:S01]  /*5250*/  FFMA.FTZ R41, R41, R106, R108 ;  /* 0x0000006a29297223 */ /* 0x000fe2000001006c */
[----:B------:R-:W-:-:S02]  /*5260*/  F2FP.SATFINITE.E4M3.F32.PACK_AB_MERGE_C R12, R12, R103, RZ ;  /* 0x000000670c0c723e */ /* 0x000fc400048070ff */
[----:B------:R-:W-:Y:S02]  /*5270*/  F2FP.SATFINITE.E4M3.F32.PACK_AB_MERGE_C R14, R37, R14, RZ ;  /* 0x0000000e250e723e */ /* 0x000fe400048070ff */
[----:B------:R-:W-:Y:S02]  /*5280*/  F2FP.SATFINITE.E4M3.F32.PACK_AB_MERGE_C R101, R112, R101, RZ ;  /* 0x000000657065723e */ /* 0x000fe400048070ff */
[----:B------:R-:W-:Y:S01]  /*5290*/  F2FP.SATFINITE.E4M3.F32.PACK_AB_MERGE_C R43, R41, R100, R12 ;  /* 0x00000064292b723e */ /* 0x000fe2000480700c */
[----:B------:R-:W-:Y:S01]  /*52a0*/  IMAD.MOV.U32 R41, RZ, RZ, R15 ;  /* 0x000000ffff297224 */ /* 0x000fe200078e000f */
[----:B------:R-:W-:Y:S02]  /*52b0*/  F2FP.SATFINITE.E4M3.F32.PACK_AB_MERGE_C R37, R35, R32, R14 ;  /* 0x000000202325723e */ /* 0x000fe4000480700e */
[----:B------:R-:W-:-:S07]  /*52c0*/  F2FP.SATFINITE.E4M3.F32.PACK_AB_MERGE_C R39, R110, R99, R101 ;  /* 0x000000636e27723e */ /* 0x000fce0004807065 */
.L_x_9846:
[----:B------:R-:W-:Y:S05]  /*52d0*/  BSYNC B2 ;  /* 0x0000000000027941 */ /* 0x000fea0003800000 */
.L_x_9845:
[----:B0-----:R0:W-:Y:S04]  /*52e0*/  STG.E.128 desc[UR40][R82.64], R36 ;  /* 0x0000002452007986 */ /* 0x0011e8000c101d28 */
[----:B--2---:R0:W-:Y:S02]  /*52f0*/  @!P4 STG.E.128 desc[UR40][R84.64], R40 ;  /* 0x000000285400c986 */ /* 0x0041e4000c101d28 */
.L_x_9844:
[----:B------:R-:W-:Y:S05]  /*5300*/  BSYNC B1 ;  /* 0x0000000000017941 */ /* 0x000fea0003800000 */
.L_x_9843:
[----:B------:R-:W-:-:S13]  /*5310*/  ISETP.NE.AND P4, PT, R45, RZ, PT ;  /* 0x000000ff2d00720c */ /* 0x000fda0003f85270 */
[----:B------:R-:W-:Y:S05]  /*5320*/  @!P4 BRA `(.L_x_9827) ;  /* 0x000000100040c947 */ /* 0x000fea0003800000 */
[----:B------:R-:W2:Y:S04]  /*5330*/  LDL R32, [R1+0x4] ;  /* 0x0000040001207983 */ /* 0x000ea80000100800 */
[----:B------:R-:W3:Y:S04]  /*5340*/  LDL R15, [R1+0x5c] ;  /* 0x00005c00010f7983 */ /* 0x000ee80000100800 */
[----:B------:R-:W4:Y:S01]  /*5350*/  LDL R14, [R1+0xc] ;  /* 0x00000c00010e7983 */ /* 0x000f220000100800 */
[----:B------:R-:W-:Y:S01]  /*5360*/  SEL R102, R61, R102, !P0 ;  /* 0x000000663d667207 */ /* 0x000fe20004000000 */
[----:B0-----:R-:W-:Y:S01]  /*5370*/  VIADD R40, R157, 0x20 ;  /* 0x000000209d287836 */ /* 0x001fe20000000000 */
[----:B------:R-:W-:Y:S01]  /*5380*/  IADD3 R37, P4, P5, R58, R78, R7 ;  /* 0x0000004e3a257210 */ /* 0x000fe20007d9e007 */
[----:B------:R-:W-:Y:S01]  /*5390*/  BSSY B1, `(.L_x_9847) ;  /* 0x00000ea000017945 */ /* 0x000fe20003800000 */
[----:B------:R-:W-:-:S02]  /*53a0*/  SHF.R.S32.HI R13, RZ, 0x1f, R102 ;  /* 0x0000001fff0d7819 */ /* 0x000fc40000011466 */
[----:B------:R-:W-:Y:S02]  /*53b0*/  IADD3.X R38, R80, R95, R3, P4, P5 ;  /* 0x0000005f50267210 */ /* 0x000fe400027ea403 */
[----:B------:R-:W-:Y:S02]  /*53c0*/  LEA.HI R13, R13, R102, RZ, 0x5 ;  /* 0x000000660d0d7211 */ /* 0x000fe400078f28ff */
[----:B------:R-:W-:Y:S02]  /*53d0*/  ISETP.GE.AND P5, PT, R40, R90, PT ;  /* 0x0000005a2800720c */ /* 0x000fe40003fa6270 */
[----:B------:R-:W-:Y:S02]  /*53e0*/  SHF.R.S32.HI R13, RZ, 0x5, R13 ;  /* 0x00000005ff0d7819 */ /* 0x000fe4000001140d */
        /* <DEDUP_REMOVED lines=25> */
[----:B------:R-:W-:Y:S02]  /*5580*/  LOP3.LUT R30, R31, 0xff0000ff, RZ, 0xc0, !PT ;  /* 0xff0000ff1f1e7812 */ /* 0x000fe400078ec0ff */
[----:B------:R-:W-:Y:S01]  /*5590*/  SHF.R.U32.HI R11, RZ, 0x10, R31 ;  /* 0x00000010ff0b7819 */ /* 0x000fe2000001161f */
[----:B------:R-:W-:Y:S01]  /*55a0*/  IMAD.SHL.U32 R31, R82, 0x100, RZ ;  /* 0x00000100521f7824 */ /* 0x000fe200078e00ff */
[----:B------:R-:W-:Y:S01]  /*55b0*/  SHF.R.U32.HI R41, RZ, 0x18, R29 ;  /* 0x00000018ff297819 */ /* 0x000fe2000001161d */
[----:B------:R-:W-:Y:S01]  /*55c0*/  IMAD.SHL.U32 R83, R83, 0x100, RZ ;  /* 0x0000010053537824 */ /* 0x000fe200078e00ff */
[----:B------:R-:W-:Y:S01]  /*55d0*/  LOP3.LUT R28, R29, 0xff, RZ, 0xc0, !PT ;  /* 0x000000ff1d1c7812 */ /* 0x000fe200078ec0ff */
[----:B------:R-:W-:Y:S01]  /*55e0*/  IMAD.U32 R82, R11, 0x10000, RZ ;  /* 0x000100000b527824 */ /* 0x000fe200078e00ff */
[----:B------:R-:W-:-:S02]  /*55f0*/  SHF.R.U32.HI R42, RZ, 0x10, R9 ;  /* 0x00000010ff2a7819 */ /* 0x000fc40000011609 */
[----:B------:R-:W-:Y:S02]  /*5600*/  PRMT R8, R97, 0x654, R8 ;  /* 0x0000065461087816 */ /* 0x000fe40000000008 */
[----:B------:R-:W-:Y:S01]  /*5610*/  PRMT R28, R41, 0x654, R28 ;  /* 0x00000654291c7816 */ /* 0x000fe2000000001c */
[----:B------:R-:W-:Y:S01]  /*5620*/  IMAD.SHL.U32 R41, R40, 0x100, RZ ;  /* 0x0000010028297824 */ /* 0x000fe200078e00ff */
[----:B------:R-:W-:Y:S01]  /*5630*/  LOP3.LUT R8, R8, 0xff00, R31, 0xf8, !PT ;  /* 0x0000ff0008087812 */ /* 0x000fe200078ef81f */
[----:B------:R-:W-:Y:S01]  /*5640*/  IMAD.U32 R31, R42, 0x10000, RZ ;  /* 0x000100002a1f7824 */ /* 0x000fe200078e00ff */
[----:B------:R-:W-:Y:S02]  /*5650*/  PRMT R10, R85, 0x654, R10 ;  /* 0x00000654550a7816 */ /* 0x000fe4000000000a */
[--C-:B------:R-:W-:Y:S02]  /*5660*/  SHF.R.U32.HI R43, RZ, 0x8, R29.reuse ;  /* 0x00000008ff2b7819 */ /* 0x100fe4000001161d */
[----:B------:R-:W-:-:S02]  /*5670*/  SHF.R.U32.HI R9, RZ, 0x10, R29 ;  /* 0x00000010ff097819 */ /* 0x000fc4000001161d */
[----:B0-----:R-:W-:Y:S01]  /*5680*/  MOV R29, R12 ;  /* 0x0000000c001d7202 */ /* 0x001fe20000000f00 */
        /* <DEDUP_REMOVED lines=54> */
[----:B------:R-:W-:Y:S01]  /*59f0*/  HADD2.F32 R82, -RZ, R42.H0_H0 ;  /* 0x2000002aff527230 */ /* 0x000fe20000004100 */
[----:B------:R-:W-:Y:S01]  /*5a00*/  F2FP.F16.E4M3.UNPACK_B R93, R93 ;  /* 0x0000005dff5d723e */ /* 0x000fe200020006ff */
[----:B------:R-:W-:Y:S01]  /*5a10*/  HADD2.F32 R90, -RZ, R40.H1_H1 ;  /* 0x30000028ff5a7230 */ /* 0x000fe20000004100 */
[----:B------:R-:W-:Y:S01]  /*5a20*/  F2FP.F16.E4M3.UNPACK_B R14, R14 ;  /* 0x0000000eff0e723e */ /* 0x000fe200020006ff */
[----:B------:R-:W-:-:S02]  /*5a30*/  HADD2.F32 R40, -RZ, R38.H0_H0 ;  /* 0x20000026ff287230 */ /* 0x000fc40000004100 */
[----:B------:R-:W-:Y:S01]  /*5a40*/  FMUL.FTZ R99, R82, R97 ;  /* 0x0000006152637220 */ /* 0x000fe20000410000 */
        /* <DEDUP_REMOVED lines=9> */
[----:B------:R-:W-:Y:S01]  /*5ae0*/  FMUL.FTZ R90, R42, R90 ;  /* 0x0000005a2a5a7220 */ /* 0x000fe20000410000 */
[----:B------:R-:W-:Y:S01]  /*5af0*/  FFMA.FTZ R82, R82, R85, R97 ;  /* 0x0000005552527223 */ /* 0x000fe20000010061 */
[----:B------:R-:W-:Y:S01]  /*5b00*/  FFMA.FTZ R101, R42, R84, -R99 ;  /* 0x000000542a657223 */ /* 0x000fe20000010863 */
[----:B------:R-:W-:Y:S01]  /*5b10*/  HADD2.F32 R85, -RZ, R93.H0_H0 ;  /* 0x2000005dff557230 */ /* 0x000fe20000004100 */
[----:B------:R-:W-:Y:S01]  /*5b20*/  F2FP.SATFINITE.E4M3.F32.PACK_AB_MERGE_C R12, R29, R12, RZ ;  /* 0x0000000c1d0c723e */ /* 0x000fe200048070ff */
[----:B------:R-:W-:-:S02]  /*5b30*/  HADD2.F32 R42, -RZ, R40.H0_H0 ;  /* 0x20000028ff2a7230 */ /* 0x000fc40000004100 */
[----:B------:R-:W-:Y:S01]  /*5b40*/  FFMA.FTZ R103, R83, R84, R90 ;  /* 0x0000005453677223 */ /* 0x000fe2000001005a */
[----:B------:R-:W-:Y:S02]  /*5b50*/  HADD2.F32 R34, -RZ, R14.H0_H0 ;  /* 0x2000000eff227230 */ /* 0x000fe40000004100 */
[----:B------:R-:W-:Y:S01]  /*5b60*/  FFMA.FTZ R43, R43, R92, R94 ;  /* 0x0000005c2b2b7223 */ /* 0x000fe2000001005e */
[----:B------:R-:W-:Y:S02]  /*5b70*/  HADD2.F32 R93, -RZ, R93.H1_H1 ;  /* 0x3000005dff5d7230 */ /* 0x000fe40000004100 */
[----:B------:R-:W-:Y:S01]  /*5b80*/  FMUL.FTZ R97, R42, R85 ;  /* 0x000000552a617220 */ /* 0x000fe20000410000 */
[----:B------:R-:W-:Y:S01]  /*5b90*/  HADD2.F32 R40, -RZ, R40.H1_H1 ;  /* 0x30000028ff287230 */ /* 0x000fe20000004100 */
[----:B------:R-:W-:Y:S01]  /*5ba0*/  F2FP.SATFINITE.E4M3.F32.PACK_AB_MERGE_C R28, R31, R28, RZ ;  /* 0x0000001c1f1c723e */ /* 0x000fe200048070ff */
[----:B------:R-:W-:Y:S01]  /*5bb0*/  HADD2.F32 R83, -RZ, R91.H0_H0 ;  /* 0x2000005bff537230 */ /* 0x000fe20000004100 */
[----:B------:R-:W-:Y:S01]  /*5bc0*/  F2FP.SATFINITE.E4M3.F32.PACK_AB_MERGE_C R12, R41, R30, R12 ;  /* 0x0000001e290c723e */ /* 0x000fe2000480700c */
[----:B------:R-:W-:-:S02]  /*5bd0*/  HADD2.F32 R14, -RZ, R14.H1_H1 ;  /* 0x3000000eff0e7230 */ /* 0x000fc40000004100 */
[----:B------:R-:W-:Y:S01]  /*5be0*/  FMUL.FTZ R85, R34, R85 ;  /* 0x0000005522557220 */ /* 0x000fe20000410000 */
[----:B------:R-:W-:Y:S01]  /*5bf0*/  F2FP.F16.E4M3.UNPACK_B R31, R33 ;  /* 0x00000021ff1f723e */ /* 0x000fe200020006ff */
[----:B------:R-:W-:Y:S01]  /*5c00*/  HADD2.F32 R91, -RZ, R91.H1_H1 ;  /* 0x3000005bff5b7230 */ /* 0x000fe20000004100 */
[----:B------:R-:W-:Y:S01]  /*5c10*/  F2FP.F16.E4M3.UNPACK_B R30, R11 ;  /* 0x0000000bff1e723e */ /* 0x000fe200020006ff */
[----:B------:R-:W-:Y:S01]  /*5c20*/  FMUL.FTZ R99, R40, R93 ;  /* 0x0000005d28637220 */ /* 0x000fe20000410000 */
[----:B------:R-:W-:Y:S01]  /*5c30*/  F2FP.F16.E4M3.UNPACK_B R29, R13 ;  /* 0x0000000dff1d723e */ /* 0x000fe200020006ff */
        /* <DEDUP_REMOVED lines=9> */
[----:B------:R-:W-:Y:S01]  /*5cd0*/  FFMA.FTZ R93, R40, R91, R93 ;  /* 0x0000005b285d7223 */ /* 0x000fe2000001005d */
        /* <DEDUP_REMOVED lines=56> */
[-C--:B------:R-:W-:Y:S01]  /*6060*/  FMUL.FTZ R94, R43, R92.reuse ;  /* 0x0000005c2b5e7220 */ /* 0x080fe20000410000 */
[----:B------:R-:W-:Y:S02]  /*6070*/  HADD2.F32 R90, -RZ, R90.H1_H1 ;  /* 0x3000005aff5a7230 */ /* 0x000fe40000004100 */
[----:B------:R-:W-:Y:S01]  /*6080*/  FFMA.FTZ R93, R40, R83, -R93 ;  /* 0x00000053285d7223 */ /* 0x000fe2000001085d */
[----:B------:R-:W-:Y:S02]  /*6090*/  HADD2.F32 R15, -RZ, R15.H1_H1 ;  /* 0x3000000fff0f7230 */ /* 0x000fe40000004100 */
[----:B------:R-:W-:Y:S01]  /*60a0*/  FMUL.FTZ R92, R35, R92 ;  /* 0x0000005c235c7220 */ /* 0x000fe20000410000 */
[----:B------:R-:W-:-:S02]  /*60b0*/  HADD2.F32 R84, -RZ, R9.H0_H0 ;  /* 0x20000009ff547230 */ /* 0x000fc40000004100 */
[----:B------:R-:W-:Y:S01]  /*60c0*/  FFMA.FTZ R91, R8, R83, R91 ;  /* 0x00000053085b7223 */ /* 0x000fe2000001005b */
[----:B------:R-:W-:Y:S02]  /*60d0*/  HADD2.F32 R41, -RZ, R41.H1_H1 ;  /* 0x30000029ff297230 */ /* 0x000fe40000004100 */
[----:B------:R-:W-:Y:S01]  /*60e0*/  FMUL.FTZ R98, R42, R90 ;  /* 0x0000005a2a627220 */ /* 0x000fe20000410000 */
[----:B------:R-:W-:Y:S02]  /*60f0*/  HADD2.F32 R40, -RZ, R85.H1_H1 ;  /* 0x30000055ff287230 */ /* 0x000fe40000004100 */
[-C--:B------:R-:W-:Y:S01]  /*6100*/  FFMA.FTZ R94, R35, R84.reuse, -R94 ;  /* 0x00000054235e7223 */ /* 0x080fe2000001085e */
[----:B------:R-:W-:Y:S02]  /*6110*/  HADD2.F32 R82, -RZ, R82.H1_H1 ;  /* 0x30000052ff527230 */ /* 0x000fe40000004100 */
[----:B------:R-:W-:Y:S01]  /*6120*/  FFMA.FTZ R92, R43, R84, R92 ;  /* 0x000000542b5c7223 */ /* 0x000fe2000001005c */
[----:B------:R-:W-:-:S02]  /*6130*/  HADD2.F32 R33, -RZ, R33.H1_H1 ;  /* 0x30000021ff217230 */ /* 0x000fc40000004100 */
[----:B------:R-:W-:Y:S01]  /*6140*/  FMUL.FTZ R84, R41, R40 ;  /* 0x0000002829547220 */ /* 0x000fe20000410000 */
[----:B------:R-:W-:Y:S02]  /*6150*/  HADD2.F32 R8, -RZ, R9.H1_H1 ;  /* 0x30000009ff087230 */ /* 0x000fe40000004100 */
[C---:B------:R-:W-:Y:S01]  /*6160*/  FMUL.FTZ R9, R15.reuse, R90 ;  /* 0x0000005a0f097220 */ /* 0x040fe20000410000 */
[----:B------:R-:W-:Y:S01]  /*6170*/  FFMA.FTZ R98, R15, R82, -R98 ;  /* 0x000000520f627223 */ /* 0x000fe20000010862 */
[C---:B------:R-:W-:Y:S01]  /*6180*/  FMUL.FTZ R40, R33.reuse, R40 ;  /* 0x0000002821287220 */ /* 0x040fe20000410000 */
[----:B------:R-:W-:Y:S01]  /*6190*/  F2FP.SATFINITE.E4M3.F32.PACK_AB_MERGE_C R14, R14, R97, R101 ;  /* 0x000000610e0e723e */ /* 0x000fe20004807065 */
        /* <DEDUP_REMOVED lines=8> */
[----:B------:R-:W-:-:S07]  /*6220*/  F2FP.SATFINITE.E4M3.F32.PACK_AB_MERGE_C R35, R41, R92, R42 ;  /* 0x0000005c2923723e */ /* 0x000fce000480702a */
.L_x_9848:
[----:B------:R-:W-:Y:S05]  /*6230*/  BSYNC B1 ;  /* 0x0000000000017941 */ /* 0x000fea0003800000 */
.L_x_9847:
        /* <DEDUP_REMOVED lines=10> */
.L_x_9820:
[----:B------:R-:W-:-:S13]  /*62e0*/  ISETP.NE.AND P3, PT, R23, 0x3, PT ;  /* 0x000000031700780c */ /* 0x000fda0003f65270 */
[----:B------:R-:W-:Y:S05]  /*62f0*/  @!P3 BRA `(.L_x_9849) ;  /* 0x000000000004b947 */ /* 0x000fea0003800000 */
[----:B------:R-:W-:Y:S01]  /*6300*/  BPT.TRAP 0x1 ;  /* 0x000000040000795c */ /* 0x000fe20000300000 */
.L_x_9849:
        /* <DEDUP_REMOVED lines=8> */
.L_x_10083:
[----:B------:R-:W-:Y:S05]  /*6390*/  BSYNC B1 ;  /* 0x0000000000017941 */ /* 0x000fea0003800000 */
.L_x_9850:
        /* <DEDUP_REMOVED lines=9> */
.L_x_9827:
[----:B------:R-:W-:Y:S05]  /*6430*/  BSYNC B0 ;  /* 0x0000000000007941 */ /* 0x000fea0003800000 */
.L_x_9819:
        /* <DEDUP_REMOVED lines=17> */
.L_x_9853:
[----:B------:R-:W-:Y:S05]  /*6550*/  BSYNC B0 ;  /* 0x0000000000007941 */ /* 0x000fea0003800000 */
.L_x_9852:
[----:B------:R-:W2:Y:S01]  /*6560*/  SYNCS.PHASECHK.TRANS64.TRYWAIT P5, [R86+URZ+0x19cb0], R89 ;  /* 0x019cb059560075a7 */ /* 0x000ea200080a017f */
[----:B------:R-:W-:Y:S01]  /*6570*/  BSSY B0, `(.L_x_9854) ;  /* 0x0000003000007945 */ /* 0x000fe20003800000 */
[----:B------:R-:W-:-:S03]  /*6580*/  ISETP.GE.AND P3, PT, R19, R88, PT ;  /* 0x000000581300720c */ /* 0x000fc60003f66270 */
[----:B--2---:R-:W-:Y:S10]  /*6590*/  @!P5 BRA `(.L_x_9855) ;  /* 0x000001600090d947 */ /* 0x004ff40003800000 */
.L_x_10084:
[----:B------:R-:W-:Y:S05]  /*65a0*/  BSYNC B0 ;  /* 0x0000000000007941 */ /* 0x000fea0003800000 */
.L_x_9854:
[----:B------:R-:W-:Y:S04]  /*65b0*/  BSSY B0, `(.L_x_9856) ;  /* 0x0000017000007945 */ /* 0x000fe80003800000 */
[----:B------:R-:W-:Y:S05]  /*65c0*/  @P3 BRA `(.L_x_9857) ;  /* 0x0000000000543947 */ /* 0x000fea0003800000 */
[----:B------:R-:W-:Y:S01]  /*65d0*/  ULDC UR8, c[0x0][0x2e4] ;  /* 0x0000b90000087ab9 */ /* 0x000fe20000000800 */
[----:B----4-:R-:W-:Y:S01]  /*65e0*/  IMAD.WIDE R12, R25, 0x80, R46 ;  /* 0x00000080190c7825 */ /* 0x010fe200078e022e */
[C---:B------:R-:W-:Y:S01]  /*65f0*/  ISETP.GE.AND P5, PT, R157.reuse, UR8, PT ;  /* 0x000000089d007c0c */ /* 0x040fe2000bfa6270 */
[----:B------:R-:W-:Y:S01]  /*6600*/  ULDC.64 UR4, c[0x0][0x318] ;  /* 0x0000c60000047ab9 */ /* 0x000fe20000000a00 */
[----:B------:R-:W-:Y:S01]  /*6610*/  ULDC.64 UR6, c[0x0][0x308] ;  /* 0x0000c20000067ab9 */ /* 0x000fe20000000a00 */
[----:B------:R-:W-:Y:S01]  /*6620*/  IMAD.MOV.U32 R14, RZ, RZ, R56 ;  /* 0x000000ffff0e7224 */ /* 0x000fe200078e0038 */
[----:B------:R-:W-:Y:S01]  /*6630*/  IADD3 R30, R157, 0x20, RZ ;  /* 0x000000209d1e7810 */ /* 0x000fe20007ffe0ff */
        /* <DEDUP_REMOVED lines=14> */
.L_x_9857:
[----:B------:R-:W-:Y:S05]  /*6720*/  BSYNC B0 ;  /* 0x0000000000007941 */ /* 0x000fea0003800000 */
.L_x_9856:
        /* <DEDUP_REMOVED lines=16> */
[----:B--2---:R-:W-:Y:S06]  /*6830*/  @P2 BRA `(.L_x_9858) ;  /* 0xffffffb800c02947 */ /* 0x004fec000383ffff */
.L_x_9814:
[----:B------:R-:W2:Y:S01]  /*6840*/  LDL R9, [R1+0x14] ;  /* 0x0000140001097983 */ /* 0x000ea20000100800 */
[----:B------:R-:W1:Y:S03]  /*6850*/  LDC R0, c[0x0][0x428] ;  /* 0x00010a00ff007b82 */ /* 0x000e660000000800 */
[----:B------:R-:W2:Y:S01]  /*6860*/  LDL R8, [R1+0x18] ;  /* 0x0000180001087983 */ /* 0x000ea20000100800 */
[----:B------:R-:W-:Y:S01]  /*6870*/  IMAD.MOV.U32 R57, RZ, RZ, R154 ;  /* 0x000000ffff397224 */ /* 0x000fe200078e009a */
[----:B------:R-:W-:Y:S01]  /*6880*/  BSSY B0, `(.L_x_9859) ;  /* 0x000002d000007945 */ /* 0x000fe20003800000 */
[----:B------:R-:W-:Y:S01]  /*6890*/  PLOP3.LUT P0, PT, PT, PT, PT, 0x80, 0x0 ;  /* 0x000000000000781c */ /* 0x000fe20003f0f070 */
[----:B------:R-:W-:Y:S01]  /*68a0*/  IMAD.MOV.U32 R135, RZ, RZ, RZ ;  /* 0x000000ffff877224 */ /* 0x000fe200078e00ff */
[----:B0-----:R-:W-:Y:S02]  /*68b0*/  CS2R R10, SRZ ;  /* 0x00000000000a7805 */ /* 0x001fe4000001ff00 */
[----:B------:R-:W-:-:S02]  /*68c0*/  CS2R R6, SRZ ;  /* 0x0000000000067805 */ /* 0x000fc4000001ff00 */
[----:B----4-:R-:W-:Y:S02]  /*68d0*/  CS2R R12, SRZ ;  /* 0x00000000000c7805 */ /* 0x010fe4000001ff00 */
        /* <DEDUP_REMOVED lines=13> */
[----:B-1----:R-:W-:Y:S02]  /*69b0*/  ISETP.NE.AND P1, PT, R0, 0x1, PT ;  /* 0x000000010000780c */ /* 0x002fe40003f25270 */
[----:B------:R-:W-:Y:S02]  /*69c0*/  CS2R R46, SRZ ;  /* 0x00000000002e7805 */ /* 0x000fe4000001ff00 */
[----:B------:R-:W-:Y:S02]  /*69d0*/  CS2R R48, SRZ ;  /* 0x0000000000307805 */ /* 0x000fe4000001ff00 */
[----:B------:R-:W-:Y:S02]  /*69e0*/  CS2R R50, SRZ ;  /* 0x0000000000327805 */ /* 0x000fe4000001ff00 */
[----:B------:R-:W-:Y:S01]  /*69f0*/  CS2R R52, SRZ ;  /* 0x0000000000347805 */ /* 0x000fe2000001ff00 */
[----:B------:R-:W-:-:S02]  /*6a00*/  IMAD.MOV.U32 R54, RZ, RZ, RZ ;  /* 0x000000ffff367224 */ /* 0x000fc400078e00ff */
[----:B------:R-:W-:Y:S02]  /*6a10*/  IMAD.MOV.U32 R56, RZ, RZ, RZ ;  /* 0x000000ffff387224 */ /* 0x000fe400078e00ff */
[----:B------:R-:W-:Y:S01]  /*6a20*/  IMAD.MOV.U32 R58, RZ, RZ, RZ ;  /* 0x000000ffff3a7224 */ /* 0x000fe200078e00ff */
[----:B------:R-:W0:Y:S08]  /*6a30*/  @P1 LDC R5, c[0x0][0x42c] ;  /* 0x00010b00ff051b82 */ /* 0x000e300000000800 */
[----:B------:R-:W1:Y:S01]  /*6a40*/  @P1 LDC R4, c[0x0][0x430] ;  /* 0x00010c00ff041b82 */ /* 0x000e620000000800 */
[----:B0-----:R-:W-:-:S05]  /*6a50*/  @P1 IMAD.HI.U32 R5, R154, R5, RZ ;  /* 0x000000059a051227 */ /* 0x001fca00078e00ff */
[----:B-1----:R-:W-:-:S05]  /*6a60*/  @P1 SHF.R.U32.HI R57, RZ, R4, R5 ;  /* 0x00000004ff391219 */ /* 0x002fca0000011605 */
[----:B------:R0:W-:Y:S01]  /*6a70*/  STL [R1+0x30], R57 ;  /* 0x0000303901007387 */ /* 0x0001e20000100800 */
[----:B--2---:R-:W-:Y:S02]  /*6a80*/  IADD3 R0, R8, 0x13f, -R9 ;  /* 0x0000013f08007810 */ /* 0x004fe40007ffe809 */
[----:B------:R-:W-:-:S03]  /*6a90*/  CS2R R8, SRZ ;  /* 0x0000000000087805 */ /* 0x000fc6000001ff00 */
[----:B------:R-:W-:-:S05]  /*6aa0*/  IMAD R0, R153, 0xc0, R0 ;  /* 0x000000c099007824 */ /* 0x000fca00078e0200 */
[----:B------:R-:W-:-:S04]  /*6ab0*/  SHF.R.S32.HI R3, RZ, 0x1f, R0 ;  /* 0x0000001fff037819 */ /* 0x000fc80000011400 */
[----:B------:R-:W-:Y:S01]  /*6ac0*/  LEA.HI R3, R3, R0, RZ, 0x7 ;  /* 0x0000000003037211 */ /* 0x000fe200078f38ff */
[----:B------:R-:W-:-:S03]  /*6ad0*/  IMAD.MOV.U32 R0, RZ, RZ, RZ ;  /* 0x000000ffff007224 */ /* 0x000fc600078e00ff */
[----:B------:R-:W-:-:S04]  /*6ae0*/  SHF.R.S32.HI R3, RZ, 0x7, R3 ;  /* 0x00000007ff037819 */ /* 0x000fc80000011403 */
[----:B------:R-:W-:Y:S02]  /*6af0*/  VIMNMX R88, R2, R3, PT ;  /* 0x0000000302587248 */ /* 0x000fe40003fe0100 */
[----:B------:R-:W-:Y:S02]  /*6b00*/  CS2R R2, SRZ ;  /* 0x0000000000027805 */ /* 0x000fe4000001ff00 */
[----:B------:R-:W-:Y:S01]  /*6b10*/  ISETP.GE.AND P1, PT, R88, 0x1, PT ;  /* 0x000000015800780c */ /* 0x000fe20003f26270 */
[----:B0-----:R-:W-:-:S12]  /*6b20*/  @P3 BRA `(.L_x_9860) ;  /* 0x0000000000083947 */ /* 0x001fd80003800000 */
[----:B------:R-:W0:Y:S02]  /*6b30*/  FENCE.VIEW.ASYNC.G ;  /* 0x00000000000073c6 */ /* 0x000e240000000100 */
[----:B0-----:R-:W-:Y:S06]  /*6b40*/  BAR.ARV 0xc, 0x200 ;  /* 0x0308000000007b1d */ /* 0x001fec0000002000 */
.L_x_9860:
[----:B------:R-:W-:Y:S05]  /*6b50*/  BSYNC B0 ;  /* 0x0000000000007941 */ /* 0x000fea0003800000 */
.L_x_9859:
[----:B------:R-:W-:Y:S02]  /*6b60*/  IMAD.MOV.U32 R55, RZ, RZ, RZ ;  /* 0x000000ffff377224 */ /* 0x000fe400078e00ff */
[----:B------:R-:W-:Y:S01]  /*6b70*/  IMAD.MOV.U32 R60, RZ, RZ, RZ ;  /* 0x000000ffff3c7224 */ /* 0x000fe200078e00ff */
[----:B------:R-:W-:Y:S06]  /*6b80*/  @!P1 BRA `(.L_x_9861) ;  /* 0x000000d400e49947 */ /* 0x000fec0003800000 */
        /* <DEDUP_REMOVED lines=11> */
[----:B------:R-:W-:-:S05]  /*6c40*/  IMAD R3, R3, -0x3, R0 ;  /* 0xfffffffd03037824 */ /* 0x000fca00078e0200 */
        /* <DEDUP_REMOVED lines=20> */
.L_x_9863:
[----:B------:R-:W-:Y:S05]  /*6d90*/  BSYNC B6 ;  /* 0x0000000000067941 */ /* 0x000fea0003800000 */
.L_x_9862:
        /* <DEDUP_REMOVED lines=22> */
[----:B----4-:R-:W-:Y:S02]  /*6f00*/  @P1 IMAD R6, R9, R14, RZ ;  /* 0x0000000e09061224 */ /* 0x010fe400078e02ff */
        /* <DEDUP_REMOVED lines=12> */
[----:B------:R-:W-:Y:S02]  /*6fd0*/  @P1 LEA.HI.X R9, R6, UR7, R3, 0x2, P3 ;  /* 0x0000000706091c11 */ /* 0x000fe400098f1403 */
[----:B------:R-:W-:-:S03]  /*6fe0*/  MOV R3, 0x3f800000 ;  /* 0x3f80000000037802 */ /* 0x000fc60000000f00 */
        /* <DEDUP_REMOVED lines=17> */
.L_x_9867:
[----:B-1----:R1:W2:Y:S02]  /*7100*/  SYNCS.PHASECHK.TRANS64.TRYWAIT P0, [R16+URZ+0x19c00], R3 ;  /* 0x019c0003100075a7 */ /* 0x0022a4000800017f */
[----:B--2---:R-:W-:Y:S05]  /*7110*/  @!P0 NANOSLEEP.SYNCS 0x989680 ;  /* 0x009896800000895d */ /* 0x004fea0003900000 */
[----:B------:R-:W2:Y:S02]  /*7120*/  @!P0 SYNCS.PHASECHK.TRANS64 P0, [R16+URZ+0x19c00], R3 ;  /* 0x019c0003100085a7 */ /* 0x000ea4000800007f */
[----:B--2---:R-:W-:Y:S05]  /*7130*/  @!P0 BRA `(.L_x_9867) ;  /* 0xfffffffc00f08947 */ /* 0x004fea000383ffff */
.L_x_9866:
[----:B------:R-:W-:Y:S05]  /*7140*/  BSYNC B0 ;  /* 0x0000000000007941 */ /* 0x000fea0003800000 */
.L_x_9865:
[----:B------:R-:W-:Y:S05]  /*7150*/  BRA `(.L_x_9868) ;  /* 0x0000004400f87947 */ /* 0x000fea0003800000 */
.L_x_9864:
[----:B------:R-:W0:Y:S01]  /*7160*/  S2R R4, SR_TID.X ;  /* 0x0000000000047919 */ /* 0x000e220000002100 */
[----:B------:R-:W-:Y:S01]  /*7170*/  LOP3.LUT P0, RZ, R26, 0x9f, RZ, 0xc0, !PT ;  /* 0x0000009f1aff7812 */ /* 0x000fe2000780c0ff */
[----:B------:R-:W-:Y:S01]  /*7180*/  ULDC.64 UR4, c[0x0][0x3d8] ;  /* 0x0000f60000047ab9 */ /* 0x000fe20000000a00 */
[----:B-----5:R-:W-:Y:S01]  /*7190*/  SHF.R.S32.HI R0, RZ, 0x1f, R24 ;  /* 0x0000001fff007819 */ /* 0x020fe20000011418 */
[----:B------:R-:W-:Y:S01]  /*71a0*/  ULDC.64 UR6, c[0x0][0x3e8] ;  /* 0x0000fa0000067ab9 */ /* 0x000fe20000000a00 */
[----:B------:R-:W-:Y:S01]  /*71b0*/  IMAD.WIDE.U32 R38, R24, UR4, RZ ;  /* 0x0000000418267c25 */ /* 0x000fe2000f8e00ff */
[----:B------:R-:W-:Y:S01]  /*71c0*/  BSSY B6, `(.L_x_9869) ;  /* 0x0000020000067945 */ /* 0x000fe20003800000 */
[----:B------:R-:W-:Y:S02]  /*71d0*/  SHF.R.S32.HI R50, RZ, 0x1f, R157 ;  /* 0x0000001fff327819 */ /* 0x000fe4000001149d */
        /* <DEDUP_REMOVED lines=8> */
[----:B------:R-:W-:-:S04]  /*7260*/  LEA.HI R35, R4, R4, RZ, 0x1 ;  /* 0x0000000404237211 */ /* 0x000fc800078f08ff */
[----:B------:R-:W-:-:S05]  /*7270*/  LOP3.LUT R35, R35, 0xfffffffe, RZ, 0xc0, !PT ;  /* 0xfffffffe23237812 */ /* 0x000fca00078ec0ff */
[----:B------:R-:W-:-:S04]  /*7280*/  IMAD.IADD R35, R4, 0x1, -R35 ;  /* 0x0000000104237824 */ /* 0x000fc800078e0a23 */
[----:B------:R-:W-:-:S05]  /*7290*/  IMAD.SHL.U32 R35, R35, 0x8, RZ ;  /* 0x0000000823237824 */ /* 0x000fca00078e00ff */
        /* <DEDUP_REMOVED lines=18> */
.L_x_9870:
[----:B------:R-:W-:Y:S05]  /*73c0*/  BSYNC B6 ;  /* 0x0000000000067941 */ /* 0x000fea0003800000 */
.L_x_9869:
[----:B------:R-:W2:Y:S01]  /*73d0*/  LDL R21, [R1+0x14] ;  /* 0x0000140001157983 */ /* 0x000ea20000100800 */
[----:B------:R-:W0:Y:S01]  /*73e0*/  LDC.64 R10, c[0x0][0x3d8] ;  /* 0x0000f600ff0a7b82 */ /* 0x000e220000000a00 */
[----:B------:R-:W-:Y:S02]  /*73f0*/  ULDC.U8 UR4, c[0x0][0x3f0] ;  /* 0x0000fc0000047ab9 */ /* 0x000fe40000000000 */
[----:B------:R-:W3:Y:S01]  /*7400*/  LDL R20, [R1+0x28] ;  /* 0x0000280001147983 */ /* 0x000ee20000100800 */
[----:B------:R-:W-:Y:S01]  /*7410*/  ISETP.NE.AND P0, PT, RZ, UR4, PT ;  /* 0x00000004ff007c0c */ /* 0x000fe2000bf05270 */
[----:B------:R-:W-:Y:S01]  /*7420*/  BSSY B0, `(.L_x_9871) ;  /* 0x0000449000007945 */ /* 0x000fe20003800000 */
[----:B------:R-:W-:Y:S02]  /*7430*/  SHF.R.S32.HI R3, RZ, 0x1f, R153 ;  /* 0x0000001fff037819 */ /* 0x000fe40000011499 */
[----:B------:R-:W1:Y:S03]  /*7440*/  LDC.64 R12, c[0x0][0x3e8] ;  /* 0x0000fa00ff0c7b82 */ /* 0x000e660000000a00 */
[----:B0-----:R-:W-:-:S02]  /*7450*/  IMAD R4, R3, R10, RZ ;  /* 0x0000000a03047224 */ /* 0x001fc400078e02ff */
[----:B------:R-:W-:-:S04]  /*7460*/  IMAD.WIDE.U32 R42, R153, R10, RZ ;  /* 0x0000000a992a7225 */ /* 0x000fc800078e00ff */
[-C--:B-1----:R-:W-:Y:S02]  /*7470*/  IMAD R6, R3, R12.reuse, RZ ;  /* 0x0000000c03067224 */ /* 0x082fe400078e02ff */
[----:B------:R-:W-:-:S04]  /*7480*/  IMAD.WIDE.U32 R14, R153, R12, RZ ;  /* 0x0000000c990e7225 */ /* 0x000fc800078e00ff */
[C---:B------:R-:W-:Y:S02]  /*7490*/  IMAD R3, R153.reuse, R11, R4 ;  /* 0x0000000b99037224 */ /* 0x040fe400078e0204 */
[----:B------:R-:W-:Y:S02]  /*74a0*/  IMAD R5, R153, R13, R6 ;  /* 0x0000000d99057224 */ /* 0x000fe400078e0206 */
[----:B------:R-:W-:Y:S02]  /*74b0*/  IMAD.IADD R44, R43, 0x1, R3 ;  /* 0x000000012b2c7824 */ /* 0x000fe400078e0203 */
[----:B------:R-:W-:Y:S02]  /*74c0*/  IMAD.IADD R48, R15, 0x1, R5 ;  /* 0x000000010f307824 */ /* 0x000fe400078e0205 */
[----:B--2---:R-:W-:Y:S02]  /*74d0*/  IMAD R0, R153, -0xc0, R21 ;  /* 0xffffff4099007824 */ /* 0x004fe400078e0215 */
[----:B---3--:R-:W-:-:S03]  /*74e0*/  IMAD.IADD R20, R16, 0x1, R20 ;  /* 0x0000000110147824 */ /* 0x008fc600078e0214 */
[----:B------:R-:W-:Y:S01]  /*74f0*/  VIMNMX R4, R0, 0xc0, PT ;  /* 0x000000c000047848 */ /* 0x000fe20003fe0100 */
        /* <DEDUP_REMOVED lines=41> */
[----:B------:R-:W-:Y:S01]  /*7790*/  IMAD R25, R48, 0xc0, RZ ;  /* 0x000000c030197824 */ /* 0x000fe200078e02ff */
[----:B------:R-:W-:Y:S02]  /*77a0*/  IADD3 R0, R35, 0x10, RZ ;  /* 0x0000001023007810 */ /* 0x000fe40007ffe0ff */
[----:B------:R-:W-:Y:S01]  /*77b0*/  IADD3.X R41, R45, R9, R26, P2, !PT ;  /* 0x000000092d297210 */ /* 0x000fe200017fe41a */
[----:B------:R-:W-:Y:S01]  /*77c0*/  IMAD.WIDE.U32 R42, R42, 0xc0, R38 ;  /* 0x000000c02a2a7825 */ /* 0x000fe200078e0026 */
[----:B------:R-:W-:Y:S02]  /*77d0*/  ISETP.GE.AND P4, PT, R0, UR4, PT ;  /* 0x0000000400007c0c */ /* 0x000fe4000bf86270 */
[----:B------:R-:W-:Y:S01]  /*77e0*/  CS2R R26, SRZ ;  /* 0x00000000001a7805 */ /* 0x000fe2000001ff00 */
[----:B------:R-:W-:Y:S01]  /*77f0*/  VIADD R0, R35, 0x20 ;  /* 0x0000002023007836 */ /* 0x000fe20000000000 */
[----:B------:R-:W-:Y:S01]  /*7800*/  IADD3 R34, P1, R42, UR6, RZ ;  /* 0x000000062a227c10 */ /* 0x000fe2000ff3e0ff */
[----:B------:R-:W-:-:S03]  /*7810*/  IMAD.WIDE.U32 R14, R14, 0xc0, R40 ;  /* 0x000000c00e0e7825 */ /* 0x000fc600078e0028 */
[----:B------:R-:W-:Y:S01]  /*7820*/  ISETP.GE.AND P5, PT, R0, UR4, PT ;  /* 0x0000000400007c0c */ /* 0x000fe2000bfa6270 */
[----:B------:R-:W-:Y:S01]  /*7830*/  IMAD R9, R44, 0xc0, RZ ;  /* 0x000000c02c097824 */ /* 0x000fe200078e02ff */
[----:B------:R-:W-:-:S04]  /*7840*/  IADD3 R14, P2, R14, UR8, RZ ;  /* 0x000000080e0e7c10 */ /* 0x000fc8000ff5e0ff */
        /* <DEDUP_REMOVED lines=10> */
.L_x_9874:
[----:B------:R-:W-:Y:S05]  /*78f0*/  BSYNC B1 ;  /* 0x0000000000017941 */ /* 0x000fea0003800000 */
.L_x_9873:
        /* <DEDUP_REMOVED lines=19> */
.L_x_10087:
[----:B------:R-:W-:-:S03]  /*7a30*/  UMOV UR4, 0xffffffff ;  /* 0xffffffff00047882 */ /* 0x000fc60000000000 */
[----:B------:R-:W-:Y:S05]  /*7a40*/  BRA.DIV UR4, `(.L_x_9876) ;  /* 0x0000014e049c7947 */ /* 0x000fea000b800000 */
.L_x_10090:
[----:B------:R-:W-:-:S03]  /*7a50*/  UMOV UR4, 0xffffffff ;  /* 0xffffffff00047882 */ /* 0x000fc60000000000 */
[----:B------:R-:W-:Y:S05]  /*7a60*/  BRA.DIV UR4, `(.L_x_9877) ;  /* 0x0000014e04bc7947 */ /* 0x000fea000b800000 */
.L_x_10093:
[----:B------:R-:W-:-:S03]  /*7a70*/  UMOV UR4, 0xffffffff ;  /* 0xffffffff00047882 */ /* 0x000fc60000000000 */
[----:B------:R-:W-:Y:S05]  /*7a80*/  BRA.DIV UR4, `(.L_x_9878) ;  /* 0x0000014e04dc7947 */ /* 0x000fea000b800000 */
.L_x_10096:
[----:B------:R-:W0:Y:S01]  /*7a90*/  SYNCS.PHASECHK.TRANS64.TRYWAIT P1, [R16+URZ+0x19c00], R5 ;  /* 0x019c0005100075a7 */ /* 0x000e22000802017f */
[----:B------:R-:W-:Y:S04]  /*7aa0*/  BSSY B1, `(.L_x_9879) ;  /* 0x0000002000017945 */ /* 0x000fe80003800000 */
[----:B0-----:R-:W-:Y:S05]  /*7ab0*/  @!P1 BRA `(.L_x_9880) ;  /* 0x0000014c00f89947 */ /* 0x001fea0003800000 */
.L_x_10097:
[----:B------:R-:W-:Y:S05]  /*7ac0*/  BSYNC B1 ;  /* 0x0000000000017941 */ /* 0x000fea0003800000 */
.L_x_9879:
        /* <DEDUP_REMOVED lines=10> */
[C---:B0-----:R-:W-:Y:S01]  /*7b70*/  VIADD R5, R4.reuse, 0x20 ;  /* 0x0000002004057836 */ /* 0x041fe20000000000 */
[-C--:B-1----:R-:W-:Y:S02]  /*7b80*/  ISETP.GE.AND P0, PT, R4, R0.reuse, PT ;  /* 0x000000000400720c */ /* 0x082fe40003f06270 */
[-C--:B------:R-:W-:Y:S02]  /*7b90*/  ISETP.GE.AND P1, PT, R3, R0.reuse, PT ;  /* 0x000000000300720c */ /* 0x080fe40003f26270 */
[----:B------:R-:W-:-:S09]  /*7ba0*/  ISETP.GE.AND P2, PT, R5, R0, PT ;  /* 0x000000000500720c */ /* 0x000fd20003f46270 */
[----:B------:R-:W-:Y:S05]  /*7bb0*/  @P0 BRA `(.L_x_9883) ;  /* 0x0000000400d80947 */ /* 0x000fea0003800000 */
[----:B------:R-:W0:Y:S01]  /*7bc0*/  LDS.128 R4, [R20+0xf000] ;  /* 0x00f0000014047984 */ /* 0x000e220000000c00 */
        /* <DEDUP_REMOVED lines=117> */
.L_x_9883:
[----:B------:R-:W-:Y:S05]  /*8320*/  BSYNC B1 ;  /* 0x0000000000017941 */ /* 0x000fea0003800000 */
.L_x_9882:
[----:B------:R-:W-:Y:S04]  /*8330*/  BSSY B1, `(.L_x_9884) ;  /* 0x000007c000017945 */ /* 0x000fe80003800000 */
[----:B------:R-:W-:Y:S05]  /*8340*/  @P1 BRA `(.L_x_9885) ;  /* 0x0000000400e81947 */ /* 0x000fea0003800000 */
[----:B0-----:R-:W0:Y:S01]  /*8350*/  LDS.128 R4, [R20+0x10800] ;  /* 0x0108000014047984 */ /* 0x001e220000000c00 */
        /* <DEDUP_REMOVED lines=121> */
.L_x_9885:
[----:B------:R-:W-:Y:S05]  /*8af0*/  BSYNC B1 ;  /* 0x0000000000017941 */ /* 0x000fea0003800000 */
.L_x_9884:
[----:B------:R-:W-:Y:S05]  /*8b00*/  @P2 BRA `(.L_x_9881) ;  /* 0x0000002c00682947 */ /* 0x000fea0003800000 */
[----:B01----:R-:W0:Y:S01]  /*8b10*/  LDS.128 R4, [R20+0x12000] ;  /* 0x0120000014047984 */ /* 0x003e220000000c00 */
        /* <DEDUP_REMOVED lines=118> */
.L_x_9872:
[----:B------:R-:W0:Y:S01]  /*9280*/  LDC R0, c[0x0][0x428] ;  /* 0x00010a00ff007b82 */ /* 0x000e220000000800 */
[----:B------:R-:W-:Y:S01]  /*9290*/  ISETP.GE.AND P0, PT, R19, R4, PT ;  /* 0x000000041300720c */ /* 0x000fe20003f06270 */
[----:B------:R-:W-:Y:S01]  /*92a0*/  IMAD R3, R153, 0xc0, R19 ;  /* 0x000000c099037824 */ /* 0x000fe200078e0213 */
[----:B------:R-:W-:Y:S01]  /*92b0*/  BSSY B1, `(.L_x_9886) ;  /* 0x000003b000017945 */ /* 0x000fe20003800000 */
[----:B------:R-:W-:Y:S01]  /*92c0*/  IMAD.MOV.U32 R46, RZ, RZ, R38 ;  /* 0x000000ffff2e7224 */ /* 0x000fe200078e0026 */
[----:B------:R-:W-:Y:S01]  /*92d0*/  MOV R47, R37 ;  /* 0x00000025002f7202 */ /* 0x000fe20000000f00 */
        /* <DEDUP_REMOVED lines=17> */
[----:B------:R-:W-:Y:S01]  /*93f0*/  IMAD.MOV.U32 R4, RZ, RZ, R157 ;  /* 0x000000ffff047224 */ /* 0x000fe200078e009d */
[----:B------:R-:W-:Y:S01]  /*9400*/  SHF.R.S32.HI R49, RZ, 0x1f, R19 ;  /* 0x0000001fff317819 */ /* 0x000fe20000011413 */
[----:B------:R-:W-:Y:S01]  /*9410*/  IMAD.MOV.U32 R5, RZ, RZ, R50 ;  /* 0x000000ffff057224 */ /* 0x000fe200078e0032 */
[----:B------:R-:W-:Y:S01]  /*9420*/  ULDC UR4, c[0x0][0x3d4] ;  /* 0x0000f50000047ab9 */ /* 0x000fe20000000800 */
[----:B------:R-:W-:Y:S01]  /*9430*/  ULDC.64 UR6, c[0x0][0x3c8] ;  /* 0x0000f20000067ab9 */ /* 0x000fe20000000a00 */
[----:B------:R-:W-:Y:S01]  /*9440*/  ULDC.64 UR8, c[0x0][0x3e0] ;  /* 0x0000f80000087ab9 */ /* 0x000fe20000000a00 */
[-CC-:B------:R-:W-:Y:S01]  /*9450*/  IMAD.WIDE.U32 R6, R19, R10.reuse, R4.reuse ;  /* 0x0000000a13067225 */ /* 0x180fe200078e0004 */
[----:B------:R-:W-:Y:S02]  /*9460*/  ISETP.GE.AND P3, PT, R157, UR4, PT ;  /* 0x000000049d007c0c */ /* 0x000fe4000bf66270 */
[----:B------:R-:W-:Y:S02]  /*9470*/  CS2R R28, SRZ ;  /* 0x00000000001c7805 */ /* 0x000fe4000001ff00 */
[----:B------:R-:W-:Y:S01]  /*9480*/  CS2R R30, SRZ ;  /* 0x00000000001e7805 */ /* 0x000fe2000001ff00 */
[C---:B------:R-:W-:Y:S01]  /*9490*/  IMAD R0, R49.reuse, R10, RZ ;  /* 0x0000000a31007224 */ /* 0x040fe200078e02ff */
[----:B------:R-:W-:Y:S01]  /*94a0*/  IADD3 R38, P1, R6, R38, RZ ;  /* 0x0000002606267210 */ /* 0x000fe20007f3e0ff */
[-C--:B------:R-:W-:Y:S01]  /*94b0*/  IMAD R24, R49, R12.reuse, RZ ;  /* 0x0000000c31187224 */ /* 0x080fe200078e02ff */
[----:B------:R-:W-:Y:S01]  /*94c0*/  CS2R R32, SRZ ;  /* 0x0000000000207805 */ /* 0x000fe2000001ff00 */
[----:B------:R-:W-:Y:S01]  /*94d0*/  IMAD.WIDE.U32 R4, R19, R12, R4 ;  /* 0x0000000c13047225 */ /* 0x000fe200078e0004 */
[----:B------:R-:W-:-:S02]  /*94e0*/  CS2R R34, SRZ ;  /* 0x0000000000227805 */ /* 0x000fc4000001ff00 */
[----:B------:R-:W-:Y:S01]  /*94f0*/  CS2R R26, SRZ ;  /* 0x00000000001a7805 */ /* 0x000fe2000001ff00 */
[C---:B------:R-:W-:Y:S01]  /*9500*/  IMAD R6, R19.reuse, R11, R0 ;  /* 0x0000000b13067224 */ /* 0x040fe200078e0200 */
[----:B------:R-:W-:Y:S01]  /*9510*/  IADD3 R40, P2, R4, R40, RZ ;  /* 0x0000002804287210 */ /* 0x000fe20007f5e0ff */
[----:B------:R-:W-:Y:S02]  /*9520*/  IMAD R24, R19, R13, R24 ;  /* 0x0000000d13187224 */ /* 0x000fe400078e0218 */
[----:B------:R-:W-:Y:S01]  /*9530*/  VIADD R49, R157, 0x20 ;  /* 0x000000209d317836 */ /* 0x000fe20000000000 */
[----:B------:R-:W-:Y:S01]  /*9540*/  IADD3.X R39, R37, R6, R7, P1, !PT ;  /* 0x0000000625277210 */ /* 0x000fe20000ffe407 */
[----:B------:R-:W-:Y:S01]  /*9550*/  IMAD R7, R48, 0xc0, RZ ;  /* 0x000000c030077824 */ /* 0x000fe200078e02ff */
[----:B------:R-:W-:Y:S01]  /*9560*/  IADD3.X R41, R45, R24, R5, P2, !PT ;  /* 0x000000182d297210 */ /* 0x000fe200017fe405 */
[----:B------:R-:W-:Y:S01]  /*9570*/  IMAD R5, R44, 0xc0, RZ ;  /* 0x000000c02c057824 */ /* 0x000fe200078e02ff */
[----:B------:R-:W-:Y:S01]  /*9580*/  ISETP.GE.AND P4, PT, R49, UR4, PT ;  /* 0x0000000431007c0c */ /* 0x000fe2000bf86270 */
[----:B------:R-:W-:Y:S01]  /*9590*/  IMAD.WIDE.U32 R42, R42, 0xc0, R38 ;  /* 0x000000c02a2a7825 */ /* 0x000fe200078e0026 */
[----:B------:R-:W-:-:S03]  /*95a0*/  CS2R R24, SRZ ;  /* 0x0000000000187805 */ /* 0x000fc6000001ff00 */
[----:B------:R-:W-:Y:S01]  /*95b0*/  IMAD.WIDE.U32 R14, R14, 0xc0, R40 ;  /* 0x000000c00e0e7825 */ /* 0x000fe200078e0028 */
[----:B------:R-:W-:Y:S02]  /*95c0*/  IADD3 R38, P1, R42, UR6, RZ ;  /* 0x000000062a267c10 */ /* 0x000fe4000ff3e0ff */
[----:B------:R-:W-:Y:S02]  /*95d0*/  IADD3 R14, P2, R14, UR8, RZ ;  /* 0x000000080e0e7c10 */ /* 0x000fe4000ff5e0ff */
[----:B------:R-:W-:Y:S02]  /*95e0*/  IADD3.X R39, R5, UR7, R43, P1, !PT ;  /* 0x0000000705277c10 */ /* 0x000fe40008ffe42b */
[----:B------:R-:W-:Y:S02]  /*95f0*/  CS2R R4, SRZ ;  /* 0x0000000000047805 */ /* 0x000fe4000001ff00 */
[----:B------:R-:W-:Y:S02]  /*9600*/  IADD3.X R15, R7, UR9, R15, P2, !PT ;  /* 0x00000009070f7c10 */ /* 0x000fe400097fe40f */
[----:B------:R-:W-:Y:S01]  /*9610*/  CS2R R6, SRZ ;  /* 0x0000000000067805 */ /* 0x000fe2000001ff00 */
[----:B------:R0:W5:Y:S04]  /*9620*/  @!P3 LDG.E.128 R28, desc[UR40][R38.64] ;  /* 0x00000028261cb981 */ /* 0x000168000c1e1d00 */
[----:B------:R0:W5:Y:S04]  /*9630*/  @!P4 LDG.E.128 R32, desc[UR40][R38.64+0x20] ;  /* 0x000020282620c981 */ /* 0x000168000c1e1d00 */
[----:B------:R0:W5:Y:S04]  /*9640*/  @!P3 LDG.E.128 R4, desc[UR40][R14.64] ;  /* 0x000000280e04b981 */ /* 0x000168000c1e1d00 */
[----:B------:R0:W5:Y:S02]  /*9650*/  @!P4 LDG.E.128 R24, desc[UR40][R14.64+0x20] ;  /* 0x000020280e18c981 */ /* 0x000164000c1e1d00 */
.L_x_9887:
[----:B------:R-:W-:Y:S05]  /*9660*/  BSYNC B1 ;  /* 0x0000000000017941 */ /* 0x000fea0003800000 */
.L_x_9886:
        /* <DEDUP_REMOVED lines=19> */
.L_x_10100:
[----:B------:R-:W-:-:S03]  /*97a0*/  UMOV UR4, 0xffffffff ;  /* 0xffffffff00047882 */ /* 0x000fc60000000000 */
[----:B------:R-:W-:Y:S05]  /*97b0*/  BRA.DIV UR4, `(.L_x_9889) ;  /* 0x0000013204f07947 */ /* 0x000fea000b800000 */
.L_x_10103:
[----:B------:R-:W-:-:S03]  /*97c0*/  UMOV UR4, 0xffffffff ;  /* 0xffffffff00047882 */ /* 0x000fc60000000000 */
[----:B------:R-:W-:Y:S05]  /*97d0*/  BRA.DIV UR4, `(.L_x_9890) ;  /* 0x0000013604107947 */ /* 0x000fea000b800000 */
.L_x_10106:
[----:B------:R-:W-:-:S03]  /*97e0*/  UMOV UR4, 0xffffffff ;  /* 0xffffffff00047882 */ /* 0x000fc60000000000 */
[----:B------:R-:W-:Y:S05]  /*97f0*/  BRA.DIV UR4, `(.L_x_9891) ;  /* 0x0000013604307947 */ /* 0x000fea000b800000 */
.L_x_10109:
[----:B------:R-:W0:Y:S01]  /*9800*/  SYNCS.PHASECHK.TRANS64.TRYWAIT P1, [R16+URZ+0x19c00], R9 ;  /* 0x019c0009100075a7 */ /* 0x000e22000802017f */
[----:B------:R-:W-:Y:S04]  /*9810*/  BSSY B1, `(.L_x_9892) ;  /* 0x0000002000017945 */ /* 0x000fe80003800000 */
[----:B0-----:R-:W-:Y:S05]  /*9820*/  @!P1 BRA `(.L_x_9893) ;  /* 0x00000134004c9947 */ /* 0x001fea0003800000 */
.L_x_10110:
[----:B------:R-:W-:Y:S05]  /*9830*/  BSYNC B1 ;  /* 0x0000000000017941 */ /* 0x000fea0003800000 */
.L_x_9892:
[----:B------:R-:W-:Y:S05]  /*9840*/  @P0 BRA `(.L_x_9881) ;  /* 0x0000002000180947 */ /* 0x000fea0003800000 */
[----:B------:R1:W5:Y:S01]  /*9850*/  LDL R62, [R1+0x4] ;  /* 0x00000400013e7983 */ /* 0x0003620000100800 */
[----:B------:R-:W2:Y:S03]  /*9860*/  LDC R0, c[0x0][0x3d4] ;  /* 0x0000f500ff007b82 */ /* 0x000ea60000000800 */
[----:B------:R1:W5:Y:S01]  /*9870*/  LDL R61, [R1+0xc] ;  /* 0x00000c00013d7983 */ /* 0x0003620000100800 */
[----:B------:R-:W-:-:S03]  /*9880*/  VIADD R3, R157, 0x20 ;  /* 0x000000209d037836 */ /* 0x000fc60000000000 */
[----:B------:R1:W5:Y:S01]  /*9890*/  LDL R60, [R1+0x5c] ;  /* 0x00005c00013c7983 */ /* 0x0003620000100800 */
[----:B------:R-:W-:Y:S01]  /*98a0*/  BSSY B1, `(.L_x_9894) ;  /* 0x00000fd000017945 */ /* 0x000fe20003800000 */
[-C--:B--2---:R-:W-:Y:S02]  /*98b0*/  ISETP.GE.AND P0, PT, R157, R0.reuse, PT ;  /* 0x000000009d00720c */ /* 0x084fe40003f06270 */
[----:B------:R-:W-:-:S11]  /*98c0*/  ISETP.GE.AND P1, PT, R3, R0, PT ;  /* 0x000000000300720c */ /* 0x000fd60003f26270 */
[----:B-1----:R-:W-:Y:S05]  /*98d0*/  @P0 BRA `(.L_x_9895) ;  /* 0x0000000c00e40947 */ /* 0x002fea0003800000 */
[----:B------:R-:W1:Y:S01]  /*98e0*/  S2R R11, SR_TID.X ;  /* 0x00000000000b7919 */ /* 0x000e620000002100 */
[----:B-----5:R-:W-:Y:S02]  /*98f0*/  SHF.R.U32.HI R3, RZ, 0x8, R28 ;  /* 0x00000008ff037819 */ /* 0x020fe4000001161c */
[----:B------:R-:W-:Y:S02]  /*9900*/  LOP3.LUT R8, R28, 0xff, RZ, 0xc0, !PT ;  /* 0x000000ff1c087812 */ /* 0x000fe400078ec0ff */
[----:B------:R-:W-:Y:S02]  /*9910*/  LOP3.LUT R3, R3, 0xff, RZ, 0xc0, !PT ;  /* 0x000000ff03037812 */ /* 0x000fe400078ec0ff */
[----:B0-----:R-:W-:Y:S02]  /*9920*/  SHF.R.U32.HI R9, RZ, 0x8, R29 ;  /* 0x00000008ff097819 */ /* 0x001fe4000001161d */
[----:B------:R-:W-:Y:S02]  /*9930*/  PRMT R21, R3, 0x7604, R8 ;  /* 0x0000760403157816 */ /* 0x000fe40000000008 */
[----:B------:R-:W-:-:S02]  /*9940*/  LOP3.LUT R10, R29, 0xff, RZ, 0xc0, !PT ;  /* 0x000000ff1d0a7812 */ /* 0x000fc400078ec0ff */
[----:B------:R-:W-:Y:S02]  /*9950*/  LOP3.LUT R9, R9, 0xff, RZ, 0xc0, !PT ;  /* 0x000000ff09097812 */ /* 0x000fe400078ec0ff */
[----:B------:R-:W-:Y:S02]  /*9960*/  LOP3.LUT R12, R30, 0xff, RZ, 0xc0, !PT ;  /* 0x000000ff1e0c7812 */ /* 0x000fe400078ec0ff */
[----:B------:R-:W-:Y:S02]  /*9970*/  PRMT R37, R9, 0x7604, R10 ;  /* 0x0000760409257816 */ /* 0x000fe4000000000a */
[----:B------:R-:W-:Y:S02]  /*9980*/  SHF.R.U32.HI R9, RZ, 0x8, R31 ;  /* 0x00000008ff097819 */ /* 0x000fe4000001161f */
[----:B------:R-:W-:Y:S02]  /*9990*/  LOP3.LUT R10, R31, 0xff, RZ, 0xc0, !PT ;  /* 0x000000ff1f0a7812 */ /* 0x000fe400078ec0ff */
[----:B------:R-:W-:-:S02]  /*99a0*/  LOP3.LUT R9, R9, 0xff, RZ, 0xc0, !PT ;  /* 0x000000ff09097812 */ /* 0x000fc400078ec0ff */
[----:B------:R-:W-:Y:S02]  /*99b0*/  LOP3.LUT R15, R4, 0xff, RZ, 0xc0, !PT ;  /* 0x000000ff040f7812 */ /* 0x000fe400078ec0ff */
[----:B------:R-:W-:Y:S02]  /*99c0*/  PRMT R40, R9, 0x7604, R10 ;  /* 0x0000760409287816 */ /* 0x000fe4000000000a */
[----:B------:R-:W-:Y:S02]  /*99d0*/  SHF.R.U32.HI R38, RZ, 0x8, R5 ;  /* 0x00000008ff267819 */ /* 0x000fe40000011605 */
[----:B------:R-:W-:Y:S01]  /*99e0*/  SHF.R.U32.HI R42, RZ, 0x8, R6 ;  /* 0x00000008ff2a7819 */ /* 0x000fe20000011606 */
        /* <DEDUP_REMOVED lines=18> */
[----:B------:R-:W-:Y:S01]  /*9b10*/  PRMT R42, R38, 0x7604, R41 ;  /* 0x00007604262a7816 */ /* 0x000fe20000000029 */
[----:B------:R-:W-:Y:S01]  /*9b20*/  IMAD R13, R8, 0x1800, R61 ;  /* 0x00001800080d7824 */ /* 0x000fe200078e023d */
[----:B------:R-:W-:Y:S01]  /*9b30*/  LOP3.LUT R3, R3, R60, RZ, 0x3c, !PT ;  /* 0x0000003c03037212 */ /* 0x000fe200078e3cff */
[----:B------:R-:W0:Y:S01]  /*9b40*/  LDS.128 R8, [R20+0xf000] ;  /* 0x00f0000014087984 */ /* 0x000e220000000c00 */
[----:B------:R-:W-:Y:S02]  /*9b50*/  LOP3.LUT R44, R6, 0xff, RZ, 0xc0, !PT ;  /* 0x000000ff062c7812 */ /* 0x000fe400078ec0ff */
[----:B------:R-:W-:Y:S02]  /*9b60*/  IADD3 R3, R16, R13, R3 ;  /* 0x0000000d10037210 */ /* 0x000fe40007ffe003 */
[----:B------:R-:W-:-:S02]  /*9b70*/  SHF.R.U32.HI R38, RZ, 0x10, R29 ;  /* 0x00000010ff267819 */ /* 0x000fc4000001161d */
[----:B------:R-:W-:Y:S01]  /*9b80*/  SHF.R.U32.HI R46, RZ, 0x8, R7 ;  /* 0x00000008ff2e7819 */ /* 0x000fe20000011607 */
[----:B------:R-:W1:Y:S01]  /*9b90*/  LDS.128 R12, [R3+0xf000] ;  /* 0x00f00000030c7984 */ /* 0x000e620000000c00 */
[----:B------:R-:W-:Y:S01]  /*9ba0*/  PRMT R49, R43, 0x7604, R44 ;  /* 0x000076042b317816 */ /* 0x000fe2000000002c */
[----:B------:R-:W-:Y:S01]  /*9bb0*/  IMAD.U32 R38, R38, 0x10000, RZ ;  /* 0x0001000026267824 */ /* 0x000fe200078e00ff */
[----:B------:R-:W-:Y:S02]  /*9bc0*/  SHF.R.U32.HI R43, RZ, 0x10, R5 ;  /* 0x00000010ff2b7819 */ /* 0x000fe40000011605 */
[----:B------:R-:W-:Y:S02]  /*9bd0*/  SHF.R.U32.HI R41, RZ, 0x10, R31 ;  /* 0x00000010ff297819 */ /* 0x000fe4000001161f */
[----:B------:R-:W-:Y:S02]  /*9be0*/  LOP3.LUT R47, R7, 0xff, RZ, 0xc0, !PT ;  /* 0x000000ff072f7812 */ /* 0x000fe400078ec0ff */
[----:B------:R-:W-:Y:S01]  /*9bf0*/  LOP3.LUT R46, R46, 0xff, RZ, 0xc0, !PT ;  /* 0x000000ff2e2e7812 */ /* 0x000fe200078ec0ff */
[----:B------:R-:W-:Y:S01]  /*9c00*/  IMAD.U32 R41, R41, 0x10000, RZ ;  /* 0x0001000029297824 */ /* 0x000fe200078e00ff */
        /* <DEDUP_REMOVED lines=19> */
[----:B0-----:R-:W-:-:S02]  /*9d40*/  F2FP.F16.E4M3.UNPACK_B R29, R8 ;  /* 0x00000008ff1d723e */ /* 0x001fc400020006ff */
[----:B------:R-:W-:Y:S02]  /*9d50*/  F2FP.F16.E4M3.UNPACK_B R40, R8.H1 ;  /* 0x00000008ff28723e */ /* 0x000fe400030006ff */
[-C--:B------:R-:W-:Y:S02]  /*9d60*/  F2FP.F16.E4M3.UNPACK_B R41, R11.reuse ;  /* 0x0000000bff29723e */ /* 0x080fe400020006ff */
[----:B------:R-:W-:Y:S02]  /*9d70*/  F2FP.F16.E4M3.UNPACK_B R46, R11.H1 ;  /* 0x0000000bff2e723e */ /* 0x000fe400030006ff */
[----:B------:R-:W-:Y:S02]  /*9d80*/  F2FP.F16.E4M3.UNPACK_B R50, R49 ;  /* 0x00000031ff32723e */ /* 0x000fe400020006ff */
[----:B-1----:R-:W-:Y:S02]  /*9d90*/  F2FP.F16.E4M3.UNPACK_B R8, R13 ;  /* 0x0000000dff08723e */ /* 0x002fe400020006ff */
[----:B------:R-:W-:-:S02]  /*9da0*/  F2FP.F16.E4M3.UNPACK_B R11, R43 ;  /* 0x0000002bff0b723e */ /* 0x000fc400020006ff */
        /* <DEDUP_REMOVED lines=39> */
[-C--:B------:R-:W-:Y:S01]  /*a020*/  F2FP.F16.E4M3.UNPACK_B R44, R48.reuse ;  /* 0x00000030ff2c723e */ /* 0x080fe200020006ff */
        /* <DEDUP_REMOVED lines=35> */
[----:B------:R-:W-:Y:S01]  /*a260*/  F2FP.F16.E4M3.UNPACK_B R50, R28.H1 ;  /* 0x0000001cff32723e */ /* 0x000fe200030006ff */
[----:B------:R-:W-:Y:S01]  /*a270*/  FFMA.FTZ R43, R43, R52, R53 ;  /* 0x000000342b2b7223 */ /* 0x000fe20000010035 */
[----:B------:R-:W-:Y:S01]  /*a280*/  F2FP.F16.E4M3.UNPACK_B R53, R30.H1 ;  /* 0x0000001eff35723e */ /* 0x000fe200030006ff */
[----:B------:R-:W-:Y:S01]  /*a290*/  HADD2.F32 R52, -RZ, R48.H1_H1 ;  /* 0x30000030ff347230 */ /* 0x000fe20000004100 */
[----:B------:R-:W-:Y:S01]  /*a2a0*/  F2FP.SATFINITE.E4M3.F32.PACK_AB_MERGE_C R9, R8, R9, R13 ;  /* 0x000000090809723e */ /* 0x000fe2000480700d */
        /* <DEDUP_REMOVED lines=8> */
[CC--:B------:R-:W-:Y:S01]  /*a330*/  FMUL.FTZ R49, R46.reuse, R51.reuse ;  /* 0x000000332e317220 */ /* 0x0c0fe20000410000 */
[----:B------:R-:W-:Y:S02]  /*a340*/  HADD2.F32 R45, -RZ, R45.H1_H1 ;  /* 0x3000002dff2d7230 */ /* 0x000fe40000004100 */
[-C--:B------:R-:W-:Y:S01]  /*a350*/  FMUL.FTZ R56, R46, R54.reuse ;  /* 0x000000362e387220 */ /* 0x080fe20000410000 */
[----:B------:R-:W-:Y:S02]  /*a360*/  HADD2.F32 R50, -RZ, R50.H1_H1 ;  /* 0x30000032ff327230 */ /* 0x000fe40000004100 */
[C---:B------:R-:W-:Y:S01]  /*a370*/  FFMA.FTZ R54, R47.reuse, R54, R49 ;  /* 0x000000362f367223 */ /* 0x040fe20000010031 */
[----:B------:R-:W-:Y:S01]  /*a380*/  HADD2.F32 R53, -RZ, R53.H1_H1 ;  /* 0x30000035ff357230 */ /* 0x000fe20000004100 */
[----:B------:R-:W-:Y:S01]  /*a390*/  F2FP.F16.E4M3.UNPACK_B R49, R30 ;  /* 0x0000001eff31723e */ /* 0x000fe200020006ff */
[----:B------:R-:W-:Y:S01]  /*a3a0*/  FFMA.FTZ R56, R47, R51, -R56 ;  /* 0x000000332f387223 */ /* 0x000fe20000010838 */
[----:B------:R-:W-:Y:S01]  /*a3b0*/  F2FP.F16.E4M3.UNPACK_B R47, R28 ;  /* 0x0000001cff2f723e */ /* 0x000fe200020006ff */
[----:B------:R-:W-:Y:S01]  /*a3c0*/  FFMA.FTZ R46, R48, R52, -R57 ;  /* 0x00000034302e7223 */ /* 0x000fe20000010839 */
[----:B------:R-:W-:-:S02]  /*a3d0*/  HADD2.F32 R40, -RZ, R40.H1_H1 ;  /* 0x30000028ff287230 */ /* 0x000fc40000004100 */
[----:B------:R-:W-:Y:S01]  /*a3e0*/  FFMA.FTZ R48, R48, R55, R58 ;  /* 0x0000003730307223 */ /* 0x000fe2000001003a */
[CC--:B------:R-:W-:Y:S01]  /*a3f0*/  FMUL.FTZ R28, R45.reuse, R50.reuse ;  /* 0x000000322d1c7220 */ /* 0x0c0fe20000410000 */
[-C--:B------:R-:W-:Y:S01]  /*a400*/  FMUL.FTZ R55, R45, R53.reuse ;  /* 0x000000352d377220 */ /* 0x080fe20000410000 */
[----:B------:R-:W-:Y:S02]  /*a410*/  HADD2.F32 R51, -RZ, R49.H0_H0 ;  /* 0x20000031ff337230 */ /* 0x000fe40000004100 */
        /* <DEDUP_REMOVED lines=34> */
[--C-:B------:R-:W-:Y:S02]  /*a640*/  HADD2.F32 R28, -RZ, R4.reuse.H1_H1 ;  /* 0x30000004ff1c7230 */ /* 0x100fe40000004100 */
[C---:B------:R-:W-:Y:S01]  /*a650*/  FMUL.FTZ R29, R14.reuse, R45 ;  /* 0x0000002d0e1d7220 */ /* 0x040fe20000410000 */
[-C--:B------:R-:W-:Y:S01]  /*a660*/  FMUL.FTZ R14, R14, R39.reuse ;  /* 0x000000270e0e7220 */ /* 0x080fe20000410000 */
[----:B------:R-:W-:Y:S02]  /*a670*/  F2FP.SATFINITE.E4M3.F32.PACK_AB_MERGE_C R54, R57, R54, RZ ;  /* 0x000000363936723e */ /* 0x000fe400048070ff */
[C---:B------:R-:W-:Y:S01]  /*a680*/  FFMA.FTZ R52, R10.reuse, R39, -R29 ;  /* 0x000000270a347223 */ /* 0x040fe2000001081d */
        /* <DEDUP_REMOVED lines=30> */
.L_x_9895:
[----:B------:R-:W-:Y:S05]  /*a870*/  BSYNC B1 ;  /* 0x0000000000017941 */ /* 0x000fea0003800000 */
.L_x_9894:
[----:B------:R-:W-:Y:S05]  /*a880*/  @P1 BRA `(.L_x_9881) ;  /* 0x0000001000081947 */ /* 0x000fea0003800000 */
[----:B------:R-:W2:Y:S01]  /*a890*/  LDL R51, [R1+0x58] ;  /* 0x0000580001337983 */ /* 0x000ea20000100800 */
[C---:B------:R-:W-:Y:S01]  /*a8a0*/  VIADD R13, R157.reuse, 0x20 ;  /* 0x000000209d0d7836 */ /* 0x040fe20000000000 */
[----:B-1---5:R-:W-:Y:S01]  /*a8b0*/  SHF.R.U32.HI R4, RZ, 0x8, R32 ;  /* 0x00000008ff047819 */ /* 0x022fe20000011620 */
[----:B------:R-:W-:Y:S01]  /*a8c0*/  VIADD R15, R157, 0x20 ;  /* 0x000000209d0f7836 */ /* 0x000fe20000000000 */
[----:B------:R-:W-:Y:S02]  /*a8d0*/  LOP3.LUT R3, R32, 0xff, RZ, 0xc0, !PT ;  /* 0x000000ff20037812 */ /* 0x000fe400078ec0ff */
[----:B------:R-:W-:Y:S02]  /*a8e0*/  SHF.R.S32.HI R13, RZ, 0x1f, R13 ;  /* 0x0000001fff0d7819 */ /* 0x000fe4000001140d */
[----:B------:R-:W-:Y:S02]  /*a8f0*/  LOP3.LUT R4, R4, 0xff, RZ, 0xc0, !PT ;  /* 0x000000ff04047812 */ /* 0x000fe400078ec0ff */
[----:B------:R-:W-:-:S02]  /*a900*/  LEA.HI R13, R13, R15, RZ, 0x4 ;  /* 0x0000000f0d0d7211 */ /* 0x000fc400078f20ff */
[----:B------:R-:W-:Y:S02]  /*a910*/  SHF.R.U32.HI R6, RZ, 0x8, R34 ;  /* 0x00000008ff067819 */ /* 0x000fe40000011622 */
[----:B------:R-:W-:Y:S02]  /*a920*/  SHF.R.S32.HI R13, RZ, 0x4, R13 ;  /* 0x00000004ff0d7819 */ /* 0x000fe4000001140d */
[----:B------:R-:W-:Y:S02]  /*a930*/  PRMT R12, R4, 0x7604, R3 ;  /* 0x00007604040c7816 */ /* 0x000fe40000000003 */
[----:B------:R-:W-:Y:S02]  /*a940*/  LOP3.LUT R3, R34, 0xff, RZ, 0xc0, !PT ;  /* 0x000000ff22037812 */ /* 0x000fe400078ec0ff */
[----:B------:R-:W-:Y:S02]  /*a950*/  LOP3.LUT R6, R6, 0xff, RZ, 0xc0, !PT ;  /* 0x000000ff06067812 */ /* 0x000fe400078ec0ff */
[----:B------:R-:W-:-:S02]  /*a960*/  LEA.HI R0, R0, R13, RZ, 0x1c ;  /* 0x0000000d00007211 */ /* 0x000fc400078fe0ff */
[----:B------:R-:W-:Y:S02]  /*a970*/  PRMT R21, R6, 0x7604, R3 ;  /* 0x0000760406157816 */ /* 0x000fe40000000003 */
[----:B------:R-:W-:Y:S02]  /*a980*/  SHF.R.U32.HI R10, RZ, 0x8, R24 ;  /* 0x00000008ff0a7819 */ /* 0x000fe40000011618 */
[C---:B------:R-:W-:Y:S01]  /*a990*/  LEA.HI R3, R0.reuse, R0, RZ, 0x1 ;  /* 0x0000000000037211 */ /* 0x040fe200078f08ff */
[----:B------:R-:W-:Y:S01]  /*a9a0*/  IMAD.SHL.U32 R0, R0, 0x10, RZ ;  /* 0x0000001000007824 */ /* 0x000fe200078e00ff */
[----:B------:R-:W-:Y:S02]  /*a9b0*/  SHF.R.U32.HI R11, RZ, 0x8, R33 ;  /* 0x00000008ff0b7819 */ /* 0x000fe40000011621 */
[----:B------:R-:W-:Y:S02]  /*a9c0*/  SHF.R.U32.HI R8, RZ, 0x8, R35 ;  /* 0x00000008ff087819 */ /* 0x000fe40000011623 */
[----:B0-----:R-:W-:-:S02]  /*a9d0*/  LOP3.LUT R9, R24, 0xff, RZ, 0xc0, !PT ;  /* 0x000000ff18097812 */ /* 0x001fc400078ec0ff */
[----:B------:R-:W-:Y:S02]  /*a9e0*/  LOP3.LUT R10, R10, 0xff, RZ, 0xc0, !PT ;  /* 0x000000ff0a0a7812 */ /* 0x000fe400078ec0ff */
[----:B------:R-:W-:Y:S02]  /*a9f0*/  SHF.R.S32.HI R3, RZ, 0x1, R3 ;  /* 0x00000001ff037819 */ /* 0x000fe40000011403 */
[----:B------:R-:W-:Y:S02]  /*aa00*/  LOP3.LUT R0, R62, 0x10, R0, 0xf8, !PT ;  /* 0x000000103e007812 */ /* 0x000fe400078ef800 */
[----:B------:R-:W-:Y:S01]  /*aa10*/  LOP3.LUT R7, R35, 0xff, RZ, 0xc0, !PT ;  /* 0x000000ff23077812 */ /* 0x000fe200078ec0ff */
[----:B------:R-:W-:Y:S01]  /*aa20*/  IMAD R3, R3, 0x1800, R61 ;  /* 0x0000180003037824 */ /* 0x000fe200078e023d */
[----:B------:R-:W-:Y:S02]  /*aa30*/  LOP3.LUT R4, R11, 0xff, RZ, 0xc0, !PT ;  /* 0x000000ff0b047812 */ /* 0x000fe400078ec0ff */
[----:B------:R-:W-:-:S02]  /*aa40*/  LOP3.LUT R8, R8, 0xff, RZ, 0xc0, !PT ;  /* 0x000000ff08087812 */ /* 0x000fc400078ec0ff */
[----:B------:R-:W-:Y:S02]  /*aa50*/  PRMT R31, R10, 0x7604, R9 ;  /* 0x000076040a1f7816 */ /* 0x000fe40000000009 */
[----:B------:R-:W-:Y:S02]  /*aa60*/  SHF.R.U32.HI R9, RZ, 0x8, R25 ;  /* 0x00000008ff097819 */ /* 0x000fe40000011619 */
[----:B------:R-:W-:Y:S02]  /*aa70*/  SHF.R.U32.HI R11, RZ, 0x8, R26 ;  /* 0x00000008ff0b7819 */ /* 0x000fe4000001161a */
[----:B------:R-:W-:Y:S02]  /*aa80*/  LOP3.LUT R0, R0, R60, RZ, 0x3c, !PT ;  /* 0x0000003c00007212 */ /* 0x000fe400078e3cff */
[----:B------:R-:W-:Y:S02]  /*aa90*/  PRMT R29, R8, 0x7604, R7 ;  /* 0x00007604081d7816 */ /* 0x000fe40000000007 */
[----:B------:R-:W-:-:S02]  /*aaa0*/  LOP3.LUT R8, R25, 0xff, RZ, 0xc0, !PT ;  /* 0x000000ff19087812 */ /* 0x000fc400078ec0ff */
[----:B------:R-:W-:Y:S02]  /*aab0*/  LOP3.LUT R10, R26, 0xff, RZ, 0xc0, !PT ;  /* 0x000000ff1a0a7812 */ /* 0x000fe400078ec0ff */
[----:B------:R-:W-:Y:S02]  /*aac0*/  LOP3.LUT R9, R9, 0xff, RZ, 0xc0, !PT ;  /* 0x000000ff09097812 */ /* 0x000fe400078ec0ff */
[----:B------:R-:W-:Y:S02]  /*aad0*/  LOP3.LUT R11, R11, 0xff, RZ, 0xc0, !PT ;  /* 0x000000ff0b0b7812 */ /* 0x000fe400078ec0ff */
[----:B------:R-:W-:Y:S02]  /*aae0*/  IADD3 R0, R16, R3, R0 ;  /* 0x0000000310007210 */ /* 0x000fe40007ffe000 */
[----:B------:R-:W-:Y:S02]  /*aaf0*/  LOP3.LUT R5, R33, 0xff, RZ, 0xc0, !PT ;  /* 0x000000ff21057812 */ /* 0x000fe400078ec0ff */
[----:B------:R-:W-:-:S02]  /*ab00*/  PRMT R30, R9, 0x7604, R8 ;  /* 0x00007604091e7816 */ /* 0x000fc40000000008 */
[----:B------:R-:W-:Y:S02]  /*ab10*/  PRMT R39, R11, 0x7604, R10 ;  /* 0x000076040b277816 */ /* 0x000fe4000000000a */
[----:B------:R-:W0:Y:S01]  /*ab20*/  LDS.128 R8, [R0+0xf000] ;  /* 0x00f0000000087984 */ /* 0x000e220000000c00 */
[----:B------:R-:W-:Y:S02]  /*ab30*/  PRMT R14, R4, 0x7604, R5 ;  /* 0x00007604040e7816 */ /* 0x000fe40000000005 */
[----:B------:R-:W-:Y:S02]  /*ab40*/  SHF.R.U32.HI R20, RZ, 0x8, R27 ;  /* 0x00000008ff147819 */ /* 0x000fe4000001161b */
[----:B------:R-:W-:Y:S02]  /*ab50*/  LOP3.LUT R13, R27, 0xff, RZ, 0xc0, !PT ;  /* 0x000000ff1b0d7812 */ /* 0x000fe400078ec0ff */
[----:B------:R-:W-:Y:S02]  /*ab60*/  LOP3.LUT R20, R20, 0xff, RZ, 0xc0, !PT ;  /* 0x000000ff14147812 */ /* 0x000fe400078ec0ff */
[----:B------:R-:W-:-:S02]  /*ab70*/  SHF.R.U32.HI R15, RZ, 0x10, R34 ;  /* 0x00000010ff0f7819 */ /* 0x000fc40000011622 */
[----:B------:R-:W-:Y:S02]  /*ab80*/  PRMT R43, R20, 0x7604, R13 ;  /* 0x00007604142b7816 */ /* 0x000fe4000000000d */
[----:B------:R-:W-:Y:S02]  /*ab90*/  SHF.R.U32.HI R13, RZ, 0x10, R33 ;  /* 0x00000010ff0d7819 */ /* 0x000fe40000011621 */
[----:B------:R-:W-:Y:S02]  /*aba0*/  SHF.R.U32.HI R3, RZ, 0x10, R32 ;  /* 0x00000010ff037819 */ /* 0x000fe40000011620 */
[----:B------:R-:W-:Y:S02]  /*abb0*/  LOP3.LUT R13, R13, 0xff, RZ, 0xc0, !PT ;  /* 0x000000ff0d0d7812 */ /* 0x000fe400078ec0ff */
[----:B------:R-:W-:Y:S02]  /*abc0*/  LOP3.LUT R20, R15, 0xff, RZ, 0xc0, !PT ;  /* 0x000000ff0f147812 */ /* 0x000fe400078ec0ff */
[----:B------:R-:W-:-:S02]  /*abd0*/  PRMT R15, R13, 0x7054, R14 ;  /* 0x000070540d0f7816 */ /* 0x000fc4000000000e */
[----:B------:R-:W-:Y:S02]  /*abe0*/  SHF.R.U32.HI R13, RZ, 0x10, R25 ;  /* 0x00000010ff0d7819 */ /* 0x000fe40000011619 */
[----:B------:R-:W-:Y:S02]  /*abf0*/  LOP3.LUT R3, R3, 0xff, RZ, 0xc0, !PT ;  /* 0x000000ff03037812 */ /* 0x000fe400078ec0ff */
[----:B------:R-:W-:Y:S02]  /*ac00*/  SHF.R.U32.HI R14, RZ, 0x10, R26 ;  /* 0x00000010ff0e7819 */ /* 0x000fe4000001161a */
[----:B------:R-:W-:Y:S02]  /*ac10*/  LOP3.LUT R13, R13, 0xff, RZ, 0xc0, !PT ;  /* 0x000000ff0d0d7812 */ /* 0x000fe400078ec0ff */
[----:B------:R-:W-:Y:S02]  /*ac20*/  PRMT R3, R3, 0x7054, R12 ;  /* 0x0000705403037816 */ /* 0x000fe4000000000c */
[----:B------:R-:W-:-:S02]  /*ac30*/  SHF.R.U32.HI R12, RZ, 0x10, R24 ;  /* 0x00000010ff0c7819 */ /* 0x000fc40000011618 */
[----:B------:R-:W-:Y:S02]  /*ac40*/  LOP3.LUT R14, R14, 0xff, RZ, 0xc0, !PT ;  /* 0x000000ff0e0e7812 */ /* 0x000fe400078ec0ff */
[----:B------:R-:W-:Y:S02]  /*ac50*/  PRMT R37, R13, 0x7054, R30 ;  /* 0x000070540d257816 */ /* 0x000fe4000000001e */
[----:B------:R-:W-:Y:S02]  /*ac60*/  SHF.R.U32.HI R28, RZ, 0x10, R35 ;  /* 0x00000010ff1c7819 */ /* 0x000fe40000011623 */
[----:B------:R-:W-:Y:S02]  /*ac70*/  LOP3.LUT R12, R12, 0xff, RZ, 0xc0, !PT ;  /* 0x000000ff0c0c7812 */ /* 0x000fe400078ec0ff */
[----:B------:R-:W-:Y:S02]  /*ac80*/  PRMT R41, R14, 0x7054, R39 ;  /* 0x000070540e297816 */ /* 0x000fe40000000027 */
[----:B------:R-:W-:-:S02]  /*ac90*/  PRMT R21, R20, 0x7054, R21 ;  /* 0x0000705414157816 */ /* 0x000fc40000000015 */
[----:B------:R-:W-:Y:S02]  /*aca0*/  LOP3.LUT R39, R37, 0xff000000, R25, 0xf8, !PT ;  /* 0xff00000025277812 */ /* 0x000fe400078ef819 */
[----:B------:R-:W-:Y:S02]  /*acb0*/  SHF.R.U32.HI R20, RZ, 0x10, R27 ;  /* 0x00000010ff147819 */ /* 0x000fe4000001161b */
[----:B------:R-:W-:Y:S02]  /*acc0*/  LOP3.LUT R28, R28, 0xff, RZ, 0xc0, !PT ;  /* 0x000000ff1c1c7812 */ /* 0x000fe400078ec0ff */
[----:B------:R-:W-:Y:S02]  /*acd0*/  PRMT R31, R12, 0x7054, R31 ;  /* 0x000070540c1f7816 */ /* 0x000fe4000000001f */
[----:B------:R-:W-:Y:S02]  /*ace0*/  LOP3.LUT R13, R3, 0xff000000, R32, 0xf8, !PT ;  /* 0xff000000030d7812 */ /* 0x000fe400078ef820 */
[----:B------:R-:W-:-:S02]  /*acf0*/  LOP3.LUT R32, R15, 0xff000000, R33, 0xf8, !PT ;  /* 0xff0000000f207812 */ /* 0x000fc400078ef821 */
[----:B------:R-:W-:Y:S02]  /*ad00*/  LOP3.LUT R12, R41, 0xff000000, R26, 0xf8, !PT ;  /* 0xff000000290c7812 */ /* 0x000fe400078ef81a */
[----:B------:R-:W-:Y:S02]  /*ad10*/  F2FP.F16.E4M3.UNPACK_B R41, R39 ;  /* 0x00000027ff29723e */ /* 0x000fe400020006ff */
[----:B0-----:R-:W-:Y:S02]  /*ad20*/  F2FP.F16.E4M3.UNPACK_B R26, R9 ;  /* 0x00000009ff1a723e */ /* 0x001fe400020006ff */
[----:B------:R-:W-:Y:S01]  /*ad30*/  LOP3.LUT R20, R20, 0xff, RZ, 0xc0, !PT ;  /* 0x000000ff14147812 */ /* 0x000fe200078ec0ff */
[--C-:B------:R-:W-:Y:S01]  /*ad40*/  HADD2.F32 R42, -RZ, R41.reuse.H0_H0 ;  /* 0x20000029ff2a7230 */ /* 0x100fe20000004100 */
[----:B------:R-:W-:Y:S01]  /*ad50*/  PRMT R29, R28, 0x7054, R29 ;  /* 0x000070541c1d7816 */ /* 0x000fe2000000001d */
[----:B------:R-:W-:Y:S01]  /*ad60*/  HADD2.F32 R41, -RZ, R41.H1_H1 ;  /* 0x30000029ff297230 */ /* 0x000fe20000004100 */
[----:B------:R-:W-:-:S02]  /*ad70*/  F2FP.F16.E4M3.UNPACK_B R28, R32 ;  /* 0x00000020ff1c723e */ /* 0x000fc400020006ff */
[----:B------:R-:W-:Y:S02]  /*ad80*/  PRMT R43, R20, 0x7054, R43 ;  /* 0x00007054142b7816 */ /* 0x000fe4000000002b */
[----:B------:R-:W-:Y:S01]  /*ad90*/  LOP3.LUT R3, R21, 0xff000000, R34, 0xf8, !PT ;  /* 0xff00000015037812 */ /* 0x000fe200078ef822 */
[--C-:B------:R-:W-:Y:S01]  /*ada0*/  HADD2.F32 R40, -RZ, R28.reuse.H0_H0 ;  /* 0x2000001cff287230 */ /* 0x100fe20000004100 */
[----:B------:R-:W-:Y:S01]  /*adb0*/  LOP3.LUT R43, R43, 0xff000000, R27, 0xf8, !PT ;  /* 0xff0000002b2b7812 */ /* 0x000fe200078ef81b */
[----:B------:R-:W-:Y:S01]  /*adc0*/  HADD2.F32 R33, -RZ, R28.H1_H1 ;  /* 0x3000001cff217230 */ /* 0x000fe20000004100 */
[-C--:B------:R-:W-:Y:S02]  /*add0*/  F2FP.F16.E4M3.UNPACK_B R21, R8.reuse ;  /* 0x00000008ff15723e */ /* 0x080fe400020006ff */
[----:B------:R-:W-:Y:S02]  /*ade0*/  F2FP.F16.E4M3.UNPACK_B R37, R8.H1 ;  /* 0x00000008ff25723e */ /* 0x000fe400030006ff */
[----:B------:R-:W-:-:S02]  /*adf0*/  F2FP.F16.E4M3.UNPACK_B R27, R9.H1 ;  /* 0x00000009ff1b723e */ /* 0x000fc400030006ff */
[----:B------:R-:W-:Y:S02]  /*ae00*/  F2FP.F16.E4M3.UNPACK_B R39, R39.H1 ;  /* 0x00000027ff27723e */ /* 0x000fe400030006ff */
[----:B------:R-:W-:Y:S02]  /*ae10*/  F2FP.F16.E4M3.UNPACK_B R32, R32.H1 ;  /* 0x00000020ff20723e */ /* 0x000fe400030006ff */
[----:B------:R-:W-:Y:S02]  /*ae20*/  LOP3.LUT R35, R29, 0xff000000, R35, 0xf8, !PT ;  /* 0xff0000001d237812 */ /* 0x000fe400078ef823 */
[----:B------:R-:W-:Y:S01]  /*ae30*/  LOP3.LUT R24, R31, 0xff000000, R24, 0xf8, !PT ;  /* 0xff0000001f187812 */ /* 0x000fe200078ef818 */
[--C-:B------:R-:W-:Y:S01]  /*ae40*/  HADD2.F32 R28, -RZ, R32.reuse.H0_H0 ;  /* 0x20000020ff1c7230 */ /* 0x100fe20000004100 */
[-C--:B------:R-:W-:Y:S01]  /*ae50*/  F2FP.F16.E4M3.UNPACK_B R30, R11.reuse ;  /* 0x0000000bff1e723e */ /* 0x080fe200020006ff */
[----:B------:R-:W-:Y:S01]  /*ae60*/  HADD2.F32 R32, -RZ, R32.H1_H1 ;  /* 0x30000020ff207230 */ /* 0x000fe20000004100 */
[----:B------:R-:W-:-:S02]  /*ae70*/  F2FP.F16.E4M3.UNPACK_B R38, R11.H1 ;  /* 0x0000000bff26723e */ /* 0x000fc400030006ff */
[----:B------:R-:W-:Y:S02]  /*ae80*/  F2FP.F16.E4M3.UNPACK_B R11, R10.H1 ;  /* 0x0000000aff0b723e */ /* 0x000fe400030006ff */
[----:B------:R-:W-:Y:S01]  /*ae90*/  F2FP.F16.E4M3.UNPACK_B R44, R43.H1 ;  /* 0x0000002bff2c723e */ /* 0x000fe200030006ff */
        /* <DEDUP_REMOVED lines=14> */
[C---:B------:R-:W-:Y:S01]  /*af80*/  FMUL.FTZ R45, R26.reuse, R41 ;  /* 0x000000291a2d7220 */ /* 0x040fe20000410000 */
[----:B------:R-:W-:Y:S02]  /*af90*/  HADD2.F32 R8, -RZ, R27.H0_H0 ;  /* 0x2000001bff087230 */ /* 0x000fe40000004100 */
[----:B------:R-:W-:Y:S01]  /*afa0*/  FFMA.FTZ R9, R15, R42, R9 ;  /* 0x0000002a0f097223 */ /* 0x000fe20000010009 */
[----:B------:R-:W-:Y:S01]  /*afb0*/  FMUL.FTZ R26, R26, R33 ;  /* 0x000000211a1a7220 */ /* 0x000fe20000410000 */
[----:B------:R-:W-:Y:S01]  /*afc0*/  HADD2.F32 R15, -RZ, R25.H0_H0 ;  /* 0x20000019ff0f7230 */ /* 0x000fe20000004100 */
        /* <DEDUP_REMOVED lines=8> */
[----:B------:R-:W-:Y:S01]  /*b050*/  F2FP.F16.E4M3.UNPACK_B R41, R43 ;  /* 0x0000002bff29723e */ /* 0x000fe200020006ff */
[C---:B------:R-:W-:Y:S01]  /*b060*/  FFMA.FTZ R14, R15.reuse, R28, -R42 ;  /* 0x0000001c0f0e7223 */ /* 0x040fe2000001082a */
[-C--:B------:R-:W-:Y:S01]  /*b070*/  F2FP.F16.E4M3.UNPACK_B R33, R35.reuse ;  /* 0x00000023ff21723e */ /* 0x080fe200020006ff */
[----:B------:R-:W-:Y:S01]  /*b080*/  FFMA.FTZ R15, R15, R40, R47 ;  /* 0x000000280f0f7223 */ /* 0x000fe2000001002f */
[----:B------:R-:W-:Y:S01]  /*b090*/  HADD2.F32 R40, -RZ, R39.H1_H1 ;  /* 0x30000027ff287230 */ /* 0x000fe20000004100 */
[----:B------:R-:W-:Y:S01]  /*b0a0*/  F2FP.F16.E4M3.UNPACK_B R35, R35.H1 ;  /* 0x00000023ff23723e */ /* 0x000fe200030006ff */
[----:B------:R-:W-:-:S02]  /*b0b0*/  HADD2.F32 R27, -RZ, R27.H1_H1 ;  /* 0x3000001bff1b7230 */ /* 0x000fc40000004100 */
[----:B------:R-:W-:Y:S02]  /*b0c0*/  HADD2.F32 R28, -RZ, R25.H1_H1 ;  /* 0x30000019ff1c7230 */ /* 0x000fe40000004100 */
[----:B------:R-:W-:Y:S02]  /*b0d0*/  HADD2.F32 R42, -RZ, R41.H0_H0 ;  /* 0x20000029ff2a7230 */ /* 0x000fe40000004100 */
[C---:B------:R-:W-:Y:S01]  /*b0e0*/  FMUL.FTZ R45, R27.reuse, R40 ;  /* 0x000000281b2d7220 */ /* 0x040fe20000410000 */
[----:B------:R-:W-:Y:S02]  /*b0f0*/  HADD2.F32 R25, -RZ, R30.H0_H0 ;  /* 0x2000001eff197230 */ /* 0x000fe40000004100 */
[----:B------:R-:W-:Y:S01]  /*b100*/  FMUL.FTZ R27, R27, R32 ;  /* 0x000000201b1b7220 */ /* 0x000fe20000410000 */
[----:B------:R-:W-:Y:S02]  /*b110*/  HADD2.F32 R39, -RZ, R33.H0_H0 ;  /* 0x20000021ff277230 */ /* 0x000fe40000004100 */
[----:B------:R-:W-:-:S02]  /*b120*/  HADD2.F32 R26, -RZ, R29.H0_H0 ;  /* 0x2000001dff1a7230 */ /* 0x000fc40000004100 */
[C---:B------:R-:W-:Y:S01]  /*b130*/  FMUL.FTZ R47, R25.reuse, R42 ;  /* 0x0000002a192f7220 */ /* 0x040fe20000410000 */
[----:B------:R-:W-:Y:S02]  /*b140*/  HADD2.F32 R41, -RZ, R41.H1_H1 ;  /* 0x30000029ff297230 */ /* 0x000fe40000004100 */
[-C--:B------:R-:W-:Y:S01]  /*b150*/  FMUL.FTZ R49, R25, R39.reuse ;  /* 0x0000002719317220 */ /* 0x080fe20000410000 */
[C---:B------:R-:W-:Y:S01]  /*b160*/  FFMA.FTZ R25, R28.reuse, R32, -R45 ;  /* 0x000000201c197223 */ /* 0x040fe2000001082d */
[----:B------:R-:W-:Y:S01]  /*b170*/  FFMA.FTZ R28, R28, R40, R27 ;  /* 0x000000281c1c7223 */ /* 0x000fe2000001001b */
[C---:B------:R-:W-:Y:S01]  /*b180*/  FFMA.FTZ R27, R26.reuse, R39, -R47 ;  /* 0x000000271a1b7223 */ /* 0x040fe2000001082f */
        /* <DEDUP_REMOVED lines=8> */
[C---:B------:R-:W-:Y:S01]  /*b210*/  FMUL.FTZ R50, R32.reuse, R42 ;  /* 0x0000002a20327220 */ /* 0x040fe20000410000 */
[----:B------:R-:W-:Y:S02]  /*b220*/  HADD2.F32 R33, -RZ, R34.H0_H0 ;  /* 0x20000022ff217230 */ /* 0x000fe40000004100 */
[-C--:B------:R-:W-:Y:S01]  /*b230*/  FMUL.FTZ R43, R32, R40.reuse ;  /* 0x00000028202b7220 */ /* 0x080fe20000410000 */
[----:B------:R-:W-:Y:S01]  /*b240*/  HADD2.F32 R30, -RZ, R30.H1_H1 ;  /* 0x3000001eff1e7230 */ /* 0x000fe20000004100 */
[----:B------:R-:W-:Y:S01]  /*b250*/  F2FP.SATFINITE.E4M3.F32.PACK_AB_MERGE_C R9, R8, R9, R15 ;  /* 0x000000090809723e */ /* 0x000fe2000480700f */
[----:B------:R-:W-:Y:S02]  /*b260*/  HADD2.F32 R29, -RZ, R29.H1_H1 ;  /* 0x3000001dff1d7230 */ /* 0x000fe40000004100 */
[C---:B------:R-:W-:Y:S01]  /*b270*/  FFMA.FTZ R32, R33.reuse, R40, -R50 ;  /* 0x0000002821207223 */ /* 0x040fe20000010832 */
[----:B------:R-:W-:Y:S01]  /*b280*/  FFMA.FTZ R33, R33, R42, R43 ;  /* 0x0000002a21217223 */ /* 0x000fe2000001002b */
[C---:B------:R-:W-:Y:S01]  /*b290*/  FMUL.FTZ R46, R30.reuse, R41 ;  /* 0x000000291e2e7220 */ /* 0x040fe20000410000 */
[----:B------:R-:W-:Y:S01]  /*b2a0*/  F2FP.F16.E4M3.UNPACK_B R43, R24.H1 ;  /* 0x00000018ff2b723e */ /* 0x000fe200030006ff */
[----:B------:R-:W-:Y:S01]  /*b2b0*/  FMUL.FTZ R48, R30, R39 ;  /* 0x000000271e307220 */ /* 0x000fe20000410000 */
[----:B------:R-:W-:Y:S01]  /*b2c0*/  F2FP.F16.E4M3.UNPACK_B R40, R13.H1 ;  /* 0x0000000dff28723e */ /* 0x000fe200030006ff */
[----:B------:R-:W-:Y:S01]  /*b2d0*/  FFMA.FTZ R30, R29, R39, -R46 ;  /* 0x000000271d1e7223 */ /* 0x000fe2000001082e */
[----:B------:R-:W-:-:S02]  /*b2e0*/  HADD2.F32 R42, -RZ, R35.H1_H1 ;  /* 0x30000023ff2a7230 */ /* 0x000fc40000004100 */
[----:B------:R-:W-:Y:S01]  /*b2f0*/  FFMA.FTZ R29, R29, R41, R48 ;  /* 0x000000291d1d7223 */ /* 0x000fe20000010030 */
[----:B------:R-:W-:Y:S02]  /*b300*/  HADD2.F32 R44, -RZ, R44.H1_H1 ;  /* 0x3000002cff2c7230 */ /* 0x000fe40000004100 */
[----:B------:R-:W-:Y:S02]  /*b310*/  HADD2.F32 R39, -RZ, R38.H1_H1 ;  /* 0x30000026ff277230 */ /* 0x000fe40000004100 */
[----:B------:R-:W-:Y:S02]  /*b320*/  HADD2.F32 R45, -RZ, R43.H0_H0 ;  /* 0x2000002bff2d7230 */ /* 0x000fe40000004100 */
[----:B------:R-:W-:Y:S02]  /*b330*/  HADD2.F32 R38, -RZ, R37.H0_H0 ;  /* 0x20000025ff267230 */ /* 0x000fe40000004100 */
[----:B------:R-:W-:Y:S01]  /*b340*/  FMUL.FTZ R46, R39, R44 ;  /* 0x0000002c272e7220 */ /* 0x000fe20000410000 */
[----:B------:R-:W-:-:S02]  /*b350*/  HADD2.F32 R41, -RZ, R40.H0_H0 ;  /* 0x20000028ff297230 */ /* 0x000fc40000004100 */
[----:B------:R-:W-:Y:S01]  /*b360*/  FMUL.FTZ R49, R39, R42 ;  /* 0x0000002a27317220 */ /* 0x000fe20000410000 */
[----:B------:R-:W-:Y:S02]  /*b370*/  HADD2.F32 R35, -RZ, R34.H1_H1 ;  /* 0x30000022ff237230 */ /* 0x000fe40000004100 */
[C---:B------:R-:W-:Y:S01]  /*b380*/  FMUL.FTZ R39, R38.reuse, R45 ;  /* 0x0000002d26277220 */ /* 0x040fe20000410000 */
[----:B------:R-:W-:Y:S02]  /*b390*/  HADD2.F32 R34, -RZ, R31.H0_H0 ;  /* 0x2000001fff227230 */ /* 0x000fe40000004100 */
[----:B------:R-:W-:Y:S01]  /*b3a0*/  FMUL.FTZ R38, R38, R41 ;  /* 0x0000002926267220 */ /* 0x000fe20000410000 */
[----:B------:R-:W-:Y:S02]  /*b3b0*/  HADD2.F32 R37, -RZ, R37.H1_H1 ;  /* 0x30000025ff257230 */ /* 0x000fe40000004100 */
[----:B------:R-:W-:Y:S01]  /*b3c0*/  FFMA.FTZ R52, R35, R44, R49 ;  /* 0x0000002c23347223 */ /* 0x000fe20000010031 */
[----:B------:R-:W-:-:S02]  /*b3d0*/  HADD2.F32 R40, -RZ, R40.H1_H1 ;  /* 0x30000028ff287230 */ /* 0x000fc40000004100 */
[C---:B------:R-:W-:Y:S01]  /*b3e0*/  FFMA.FTZ R45, R34.reuse, R45, R38 ;  /* 0x0000002d222d7223 */ /* 0x040fe20000010026 */
[----:B------:R-:W-:Y:S02]  /*b3f0*/  HADD2.F32 R38, -RZ, R43.H1_H1 ;  /* 0x3000002bff267230 */ /* 0x000fe40000004100 */
[----:B------:R-:W-:Y:S01]  /*b400*/  FFMA.FTZ R47, R35, R42, -R46 ;  /* 0x0000002a232f7223 */ /* 0x000fe2000001082e */
[----:B------:R-:W-:Y:S01]  /*b410*/  FFMA.FTZ R44, R34, R41, -R39 ;  /* 0x00000029222c7223 */ /* 0x000fe20000010827 */
        /* <DEDUP_REMOVED lines=73> */
.L_x_9881:
[----:B------:R-:W-:Y:S05]  /*b8b0*/  BSYNC B0 ;  /* 0x0000000000007941 */ /* 0x000fea0003800000 */
.L_x_9871:
        /* <DEDUP_REMOVED lines=8> */
.L_x_9868:
[----:B------:R-:W-:-:S13]  /*b940*/  ISETP.NE.AND P1, PT, R23, 0x3, PT ;  /* 0x000000031700780c */ /* 0x000fda0003f25270 */
[----:B------:R-:W-:Y:S05]  /*b950*/  @!P1 BRA `(.L_x_9896) ;  /* 0x0000000000049947 */ /* 0x000fea0003800000 */
[----:B------:R-:W-:Y:S01]  /*b960*/  BPT.TRAP 0x1 ;  /* 0x000000040000795c */ /* 0x000fe20000300000 */
.L_x_9896:
[----:B--2---:R-:W-:Y:S01]  /*b970*/  IMAD R0, R18, 0x8, R16 ;  /* 0x0000000812007824 */ /* 0x004fe200078e0210 */
[----:B01-3-5:R-:W-:-:S04]  /*b980*/  SHF.L.U32 R7, R22, 0x1f, RZ ;  /* 0x0000001f16077819 */ /* 0x02bfc800000006ff */
[----:B------:R0:W1:Y:S01]  /*b990*/  SYNCS.PHASECHK.TRANS64.TRYWAIT P0, [R0+URZ+0x19c30], R7 ;  /* 0x019c3007000075a7 */ /* 0x000062000800017f */
[----:B------:R-:W-:Y:S05]  /*b9a0*/  @!P1 BRA `(.L_x_9897) ;  /* 0x0000000000049947 */ /* 0x000fea0003800000 */
[----:B------:R-:W-:Y:S01]  /*b9b0*/  BPT.TRAP 0x1 ;  /* 0x000000040000795c */ /* 0x000fe20000300000 */
.L_x_9897:
[----:B------:R-:W-:Y:S01]  /*b9c0*/  VIADD R3, R16, 0x13800 ;  /* 0x0001380010037836 */ /* 0x000fe20000000000 */
[----:B------:R-:W-:Y:S01]  /*b9d0*/  LOP3.LUT R4, R36, 0x10000, RZ, 0xfc, !PT ;  /* 0x0001000024047812 */ /* 0x000fe200078efcff */
[----:B------:R-:W-:-:S03]  /*b9e0*/  IMAD.MOV.U32 R5, RZ, RZ, -0x3ffffff0 ;  /* 0xc0000010ff057424 */ /* 0x000fc600078e00ff */
[----:B------:R-:W-:-:S04]  /*b9f0*/  SHF.R.U32.HI R3, RZ, 0x4, R3 ;  /* 0x00000004ff037819 */ /* 0x000fc80000011603 */
[----:B------:R-:W-:-:S04]  /*ba00*/  LOP3.LUT R3, R3, 0x3fff, RZ, 0xc0, !PT ;  /* 0x00003fff03037812 */ /* 0x000fc800078ec0ff */
[----:B------:R-:W-:Y:S01]  /*ba10*/  LOP3.LUT R154, R3, 0x10000, RZ, 0xfc, !PT ;  /* 0x00010000039a7812 */ /* 0x000fe200078efcff */
[----:B-1----:R-:W-:Y:S06]  /*ba20*/  @P0 BRA `(.L_x_9898) ;  /* 0x0000000000080947 */ /* 0x002fec0003800000 */
[----:B------:R-:W1:Y:S02]  /*ba30*/  SYNCS.PHASECHK.TRANS64.TRYWAIT P0, [R0+URZ+0x19c30], R7 ;  /* 0x019c3007000075a7 */ /* 0x000e64000800017f */
[----:B-1----:R-:W-:Y:S05]  /*ba40*/  @!P0 BRA `(.L_x_9899) ;  /* 0x0000011000d88947 */ /* 0x002fea0003800000 */
.L_x_9898:
[----:B------:R-:W-:Y:S01]  /*ba50*/  IMAD R8, R18, 0x300, R154 ;  /* 0x0000030012087824 */ /* 0x000fe200078e029a */
[----:B------:R-:W2:Y:S01]  /*ba60*/  LDL R96, [R1+0x18] ;  /* 0x0000180001607983 */ /* 0x000ea20000100800 */
[----:B------:R-:W-:Y:S01]  /*ba70*/  IMAD.MOV.U32 R9, RZ, RZ, -0x3ffffff0 ;  /* 0xc0000010ff097424 */ /* 0x000fe200078e00ff */
[----:B------:R-:W-:Y:S05]  /*ba80*/  WARPSYNC.ALL ;  /* 0x0000000000007948 */ /* 0x000fea0003800000 */
[----:B------:R-:W-:Y:S01]  /*ba90*/  R2UR UR4, R4 ;  /* 0x00000000040472ca */ /* 0x000fe200000e0000 */
[----:B------:R-:W3:Y:S01]  /*baa0*/  LDL R98, [R1+0x14] ;  /* 0x0000140001627983 */ /* 0x000ee20000100800 */
[----:B------:R-:W-:-:S02]  /*bab0*/  R2UR UR5, R5 ;  /* 0x00000000050572ca */ /* 0x000fc400000e0000 */
[----:B------:R-:W-:Y:S01]  /*bac0*/  R2UR UR6, R8 ;  /* 0x00000000080672ca */ /* 0x000fe200000e0000 */
[----:B------:R-:W4:Y:S01]  /*bad0*/  LDL R90, [R1+0x24] ;  /* 0x00002400015a7983 */ /* 0x000f220000100800 */
[----:B------:R-:W-:Y:S01]  /*bae0*/  R2UR UR7, R9 ;  /* 0x00000000090772ca */ /* 0x000fe200000e0000 */
[----:B------:R-:W-:Y:S02]  /*baf0*/  WARPGROUP.ARRIVE ;  /* 0x00000000000079c5 */ /* 0x000fe40000000000 */
[----:B------:R-:W5:Y:S10]  /*bb00*/  LDL R91, [R1+0x20] ;  /* 0x00002000015b7983 */ /* 0x000f740000100800 */
[----:B------:R-:W-:Y:S01]  /*bb10*/  QGMMA.64x128x32.F32.E4M3.E4M3 R24, gdesc[UR4], RZ, !UPT, gsb0 ;  /* 0x01e00000041879f3 */ /* 0x000fe2000c0008ff */
[----:B------:R-:W-:-:S02]  /*bb20*/  VIADD R10, R4, 0x180 ;  /* 0x00000180040a7836 */ /* 0x000fc40000000000 */
[----:B------:R-:W-:Y:S02]  /*bb30*/  VIADD R6, R8, 0x100 ;  /* 0x0000010008067836 */ /* 0x000fe40000000000 */
[----:B------:R-:W-:Y:S02]  /*bb40*/  IMAD.MOV.U32 R11, RZ, RZ, -0x3ffffff0 ;  /* 0xc0000010ff0b7424 */ /* 0x000fe400078e00ff */
[----:B01----:R-:W-:Y:S01]  /*bb50*/  IMAD.MOV.U32 R7, RZ, RZ, -0x3ffffff0 ;  /* 0xc0000010ff077424 */ /* 0x003fe200078e00ff */
[----:B------:R-:W-:Y:S02]  /*bb60*/  R2UR UR4, R10 ;  /* 0x000000000a0472ca */ /* 0x000fe400000e0000 */
[----:B------:R-:W-:Y:S02]  /*bb70*/  R2UR UR5, R11 ;  /* 0x000000000b0572ca */ /* 0x000fe400000e0000 */
[----:B------:R-:W-:Y:S02]  /*bb80*/  R2UR UR6, R6 ;  /* 0x00000000060672ca */ /* 0x000fe400000e0000 */
[----:B------:R-:W-:Y:S01]  /*bb90*/  R2UR UR7, R7 ;  /* 0x00000000070772ca */ /* 0x000fe200000e0000 */
[----:B------:R-:W-:Y:S01]  /*bba0*/  VIADD R8, R8, 0x200 ;  /* 0x0000020008087836 */ /* 0x000fe20000000000 */
[----:B------:R-:W-:Y:S01]  /*bbb0*/  IADD3 R6, R4, 0x300, RZ ;  /* 0x0000030004067810 */ /* 0x000fe20007ffe0ff */
        /* <DEDUP_REMOVED lines=12> */
[----:B------:R-:W-:Y:S01]  /*bc80*/  ULDC UR4, c[0x0][0x988] ;  /* 0x0002620000047ab9 */ /* 0x000fe20000000800 */
[----:B----4-:R-:W-:Y:S01]  /*bc90*/  IMAD R90, R153, 0xc0, R90 ;  /* 0x000000c0995a7824 */ /* 0x010fe200078e025a */
[----:B------:R-:W-:Y:S02]  /*bca0*/  WARPGROUP.DEPBAR.LE gsb0, 0x0 ;  /* 0x00008000000079c5 */ /* 0x000fe40000010000 */
[C---:B------:R-:W-:Y:S01]  /*bcb0*/  FMUL.FTZ R109, R2.reuse, R27 ;  /* 0x0000001b026d7220 */ /* 0x040fe20000410000 */
[C---:B------:R-:W-:Y:S01]  /*bcc0*/  FMUL.FTZ R27, R2.reuse, R43 ;  /* 0x0000002b021b7220 */ /* 0x040fe20000410000 */
[----:B------:R-:W-:Y:S02]  /*bcd0*/  IMAD.MOV.U32 R43, RZ, RZ, -0x80 ;  /* 0xffffff80ff2b7424 */ /* 0x000fe400078e00ff */
[----:B------:R-:W-:Y:S02]  /*bce0*/  FMUL.FTZ R111, R2, R26 ;  /* 0x0000001a026f7220 */ /* 0x000fe40000410000 */
[----:B------:R-:W-:-:S04]  /*bcf0*/  IMAD R26, R88, R43, 0x80 ;  /* 0x00000080581a7424 */ /* 0x000fc800078e022b */
[----:B--2---:R-:W-:Y:S02]  /*bd00*/  IMAD.IADD R26, R96, 0x1, R26 ;  /* 0x00000001601a7824 */ /* 0x004fe400078e021a */
[----:B------:R-:W-:-:S03]  /*bd10*/  FMUL.FTZ R107, R2, R30 ;  /* 0x0000001e026b7220 */ /* 0x000fc60000410000 */
[----:B---3--:R-:W-:Y:S01]  /*bd20*/  IADD3 R105, -R98, 0x1, R26 ;  /* 0x0000000162697810 */ /* 0x008fe20007ffe11a */
[----:B------:R-:W0:Y:S01]  /*bd30*/  MUFU.TANH R111, R111 ;  /* 0x0000006f006f7308 */ /* 0x000e220000002400 */
[----:B------:R-:W-:-:S03]  /*bd40*/  FMUL.FTZ R103, R2, R31 ;  /* 0x0000001f02677220 */ /* 0x000fc60000410000 */
[----:B-----5:R-:W-:-:S04]  /*bd50*/  IMAD R105, R91, -0x2, R105 ;  /* 0xfffffffe5b697824 */ /* 0x020fc800078e0269 */
[----:B------:R-:W1:Y:S01]  /*bd60*/  MUFU.TANH R109, R109 ;  /* 0x0000006d006d7308 */ /* 0x000e620000002400 */
[----:B------:R-:W-:Y:S01]  /*bd70*/  IMAD R92, R91, -0x2, R26 ;  /* 0xfffffffe5b5c7824 */ /* 0x000fe200078e021a */
[----:B------:R-:W-:Y:S01]  /*bd80*/  IADD3 R43, R105, 0x8, R90 ;  /* 0x00000008692b7810 */ /* 0x000fe20007ffe05a */
[----:B------:R-:W-:-:S05]  /*bd90*/  FMUL.FTZ R101, R2, R34 ;  /* 0x0000002202657220 */ /* 0x000fca0000410000 */
[----:B------:R-:W2:Y:S01]  /*bda0*/  MUFU.TANH R107, R107 ;  /* 0x0000006b006b7308 */ /* 0x000ea20000002400 */
[----:B------:R-:W-:Y:S01]  /*bdb0*/  VIMNMX R30, R92, R43, PT ;  /* 0x0000002b5c1e7248 */ /* 0x000fe20003fe0100 */
[----:B------:R-:W-:-:S06]  /*bdc0*/  FMUL.FTZ R99, R2, R35 ;  /* 0x0000002302637220 */ /* 0x000fcc0000410000 */
[----:B------:R-:W3:Y:S01]  /*bdd0*/  MUFU.TANH R103, R103 ;  /* 0x0000006700677308 */ /* 0x000ee20000002400 */
[----:B------:R-:W-:Y:S01]  /*bde0*/  ISETP.GT.AND P0, PT, R30, RZ, PT ;  /* 0x000000ff1e00720c */ /* 0x000fe20003f04270 */
[----:B------:R-:W-:Y:S01]  /*bdf0*/  FMUL.FTZ R97, R2, R38 ;  /* 0x0000002602617220 */ /* 0x000fe20000410000 */
[----:B------:R-:W-:-:S05]  /*be00*/  ISETP.GT.AND P2, PT, R30, 0x1, PT ;  /* 0x000000011e00780c */ /* 0x000fca0003f44270 */
[----:B------:R-:W4:Y:S01]  /*be10*/  MUFU.TANH R101, R101 ;  /* 0x0000006500657308 */ /* 0x000f220000002400 */
[----:B------:R-:W-:Y:S01]  /*be20*/  ISETP.GT.AND P3, PT, R30, 0x8, PT ;  /* 0x000000081e00780c */ /* 0x000fe20003f64270 */
[----:B------:R-:W-:Y:S01]  /*be30*/  FMUL.FTZ R89, R2, R39 ;  /* 0x0000002702597220 */ /* 0x000fe20000410000 */
[----:B0-----:R-:W-:Y:S02]  /*be40*/  FSEL R111, R111, -INF , P0 ;  /* 0xff8000006f6f7808 */ /* 0x001fe40000000000 */
[----:B-1----:R-:W-:-:S03]  /*be50*/  FSEL R109, R109, -INF , P2 ;  /* 0xff8000006d6d7808 */ /* 0x002fc60001000000 */
[----:B------:R-:W0:Y:S01]  /*be60*/  MUFU.TANH R99, R99 ;  /* 0x0000006300637308 */ /* 0x000e220000002400 */
[----:B------:R-:W-:Y:S01]  /*be70*/  ISETP.GT.AND P0, PT, R30, 0x9, PT ;  /* 0x000000091e00780c */ /* 0x000fe20003f04270 */
[----:B------:R-:W-:Y:S01]  /*be80*/  FMUL.FTZ R31, R2, R42 ;  /* 0x0000002a021f7220 */ /* 0x000fe20000410000 */
[----:B--2---:R-:W-:Y:S02]  /*be90*/  FSEL R107, R107, -INF , P3 ;  /* 0xff8000006b6b7808 */ /* 0x004fe40001800000 */
[----:B------:R-:W-:-:S03]  /*bea0*/  FMNMX.FTZ R26, R111, R109, !PT ;  /* 0x0000006d6f1a7209 */ /* 0x000fc60007810000 */
[----:B------:R-:W1:Y:S01]  /*beb0*/  MUFU.TANH R97, R97 ;  /* 0x0000006100617308 */ /* 0x000e620000002400 */
[----:B------:R-:W-:Y:S02]  /*bec0*/  ISETP.GT.AND P2, PT, R30, 0x10, PT ;  /* 0x000000101e00780c */ /* 0x000fe40003f44270 */
[----:B---3--:R-:W-:Y:S02]  /*bed0*/  FSEL R103, R103, -INF , P0 ;  /* 0xff80000067677808 */ /* 0x008fe40000000000 */
[----:B------:R-:W-:-:S03]  /*bee0*/  FMNMX.FTZ R26, R107, R26, !PT ;  /* 0x0000001a6b1a7209 */ /* 0x000fc60007810000 */
[----:B------:R-:W2:Y:S01]  /*bef0*/  MUFU.TANH R89, R89 ;  /* 0x0000005900597308 */ /* 0x000ea20000002400 */
[----:B------:R-:W-:Y:S01]  /*bf00*/  ISETP.GT.AND P0, PT, R30, 0x11, PT ;  /* 0x000000111e00780c */ /* 0x000fe20003f04270 */
[----:B------:R-:W-:Y:S01]  /*bf10*/  FMUL.FTZ R39, R2, R46 ;  /* 0x0000002e02277220 */ /* 0x000fe20000410000 */
[----:B----4-:R-:W-:Y:S02]  /*bf20*/  FSEL R101, R101, -INF , P2 ;  /* 0xff80000065657808 */ /* 0x010fe40001000000 */
[----:B------:R-:W-:-:S03]  /*bf30*/  FMNMX.FTZ R26, R103, R26, !PT ;  /* 0x0000001a671a7209 */ /* 0x000fc60007810000 */
[----:B------:R-:W3:Y:S01]  /*bf40*/  MUFU.TANH R31, R31 ;  /* 0x0000001f001f7308 */ /* 0x000ee20000002400 */
[----:B------:R-:W-:Y:S01]  /*bf50*/  ISETP.GT.AND P2, PT, R30, 0x18, PT ;  /* 0x000000181e00780c */ /* 0x000fe20003f44270 */
[----:B------:R-:W-:Y:S01]  /*bf60*/  FMUL.FTZ R35, R2, R47 ;  /* 0x0000002f02237220 */ /* 0x000fe20000410000 */
[----:B0-----:R-:W-:Y:S02]  /*bf70*/  FSEL R99, R99, -INF , P0 ;  /* 0xff80000063637808 */ /* 0x001fe40000000000 */
[----:B------:R-:W-:-:S03]  /*bf80*/  FMNMX.FTZ R26, R101, R26, !PT ;  /* 0x0000001a651a7209 */ /* 0x000fc60007810000 */
[----:B------:R-:W0:Y:S01]  /*bf90*/  MUFU.TANH R27, R27 ;  /* 0x0000001b001b7308 */ /* 0x000e220000002400 */
[C---:B------:R-:W-:Y:S01]  /*bfa0*/  FMUL.FTZ R3, R2.reuse, R24 ;  /* 0x0000001802037220 */ /* 0x040fe20000410000 */
[----:B------:R-:W-:Y:S01]  /*bfb0*/  FMUL.FTZ R24, R2, R41 ;  /* 0x0000002902187220 */ /* 0x000fe20000410000 */
[----:B------:R-:W-:Y:S01]  /*bfc0*/  ISETP.GT.AND P0, PT, R30, 0x19, PT ;  /* 0x000000191e00780c */ /* 0x000fe20003f04270 */
[C---:B------:R-:W-:Y:S01]  /*bfd0*/  FMUL.FTZ R41, R2.reuse, R50 ;  /* 0x0000003202297220 */ /* 0x040fe20000410000 */
[----:B-1----:R-:W-:Y:S02]  /*bfe0*/  FSEL R97, R97, -INF , P2 ;  /* 0xff80000061617808 */ /* 0x002fe40001000000 */
[----:B------:R-:W-:Y:S01]  /*bff0*/  FMNMX.FTZ R26, R99, R26, !PT ;  /* 0x0000001a631a7209 */ /* 0x000fe20007810000 */
[----:B------:R-:W1:Y:S01]  /*c000*/  MUFU.TANH R39, R39 ;  /* 0x0000002700277308 */ /* 0x000e620000002400 */
[C---:B------:R-:W-:Y:S01]  /*c010*/  FMUL.FTZ R9, R2.reuse, R28 ;  /* 0x0000001c02097220 */ /* 0x040fe20000410000 */
[----:B------:R-:W-:Y:S01]  /*c020*/  FMUL.FTZ R28, R2, R45 ;  /* 0x0000002d021c7220 */ /* 0x000fe20000410000 */
[----:B------:R-:W-:Y:S01]  /*c030*/  ISETP.GT.AND P2, PT, R30, 0x20, PT ;  /* 0x000000201e00780c */ /* 0x000fe20003f44270 */
[----:B------:R-:W-:Y:S01]  /*c040*/  FMUL.FTZ R45, R2, R51 ;  /* 0x00000033022d7220 */ /* 0x000fe20000410000 */
[----:B--2---:R-:W-:-:S02]  /*c050*/  FSEL R89, R89, -INF , P0 ;  /* 0xff80000059597808 */ /* 0x004fc40000000000 */
[----:B------:R-:W-:Y:S01]  /*c060*/  FMNMX.FTZ R34, R97, R26, !PT ;  /* 0x0000001a61227209 */ /* 0x000fe20007810000 */
        /* <DEDUP_REMOVED lines=8> */
[----:B------:R-:W-:Y:S01]  /*c0f0*/  ISETP.GT.AND P2, PT, R30, 0x28, PT ;  /* 0x000000281e00780c */ /* 0x000fe20003f44270 */
[----:B------:R-:W-:Y:S01]  /*c100*/  FMUL.FTZ R47, R2, R55 ;  /* 0x00000037022f7220 */ /* 0x000fe20000410000 */
[----:B0-----:R-:W-:-:S02]  /*c110*/  FSEL R27, R27, -INF , P0 ;  /* 0xff8000001b1b7808 */ /* 0x001fc40000000000 */
[----:B------:R-:W-:-:S03]  /*c120*/  FMNMX.FTZ R34, R31, R34, !PT ;  /* 0x000000221f227209 */ /* 0x000fc60007810000 */
[----:B------:R-:W0:Y:S01]  /*c130*/  MUFU.TANH R45, R45 ;  /* 0x0000002d002d7308 */ /* 0x000e220000002400 */
[C---:B------:R-:W-:Y:S01]  /*c140*/  FMUL.FTZ R15, R2.reuse, R36 ;  /* 0x00000024020f7220 */ /* 0x040fe20000410000 */
[----:B------:R-:W-:Y:S01]  /*c150*/  FMUL.FTZ R36, R2, R53 ;  /* 0x0000003502247220 */ /* 0x000fe20000410000 */
[----:B------:R-:W-:Y:S01]  /*c160*/  ISETP.GT.AND P0, PT, R30, 0x29, PT ;  /* 0x000000291e00780c */ /* 0x000fe20003f04270 */
[----:B------:R-:W-:Y:S01]  /*c170*/  FMUL.FTZ R53, R2, R58 ;  /* 0x0000003a02357220 */ /* 0x000fe20000410000 */
[----:B-1----:R-:W-:Y:S02]  /*c180*/  FSEL R39, R39, -INF , P2 ;  /* 0xff80000027277808 */ /* 0x002fe40001000000 */
[----:B------:R-:W-:Y:S01]  /*c190*/  FMNMX.FTZ R34, R27, R34, !PT ;  /* 0x000000221b227209 */ /* 0x000fe20007810000 */
[----:B------:R-:W1:Y:S01]  /*c1a0*/  MUFU.TANH R49, R49 ;  /* 0x0000003100317308 */ /* 0x000e620000002400 */
[----:B------:R-:W-:Y:S01]  /*c1b0*/  ISETP.GT.AND P2, PT, R30, 0x30, PT ;  /* 0x000000301e00780c */ /* 0x000fe20003f44270 */
[----:B------:R-:W-:Y:S01]  /*c1c0*/  FMUL.FTZ R51, R2, R59 ;  /* 0x0000003b02337220 */ /* 0x000fe20000410000 */
[----:B--2---:R-:W-:-:S02]  /*c1d0*/  FSEL R35, R35, -INF , P0 ;  /* 0xff80000023237808 */ /* 0x004fc40000000000 */
[----:B------:R-:W-:-:S03]  /*c1e0*/  FMNMX.FTZ R34, R39, R34, !PT ;  /* 0x0000002227227209 */ /* 0x000fc60007810000 */
        /* <DEDUP_REMOVED lines=38> */
[----:B------:R-:W-:Y:S02]  /*c450*/  ISETP.GT.AND P2, PT, R30, 0x50, PT ;  /* 0x000000501e00780c */ /* 0x000fe40003f44270 */
[----:B--2---:R-:W-:-:S02]  /*c460*/  FSEL R55, R55, -INF , P0 ;  /* 0xff80000037377808 */ /* 0x004fc40000000000 */
[----:B------:R-:W-:-:S03]  /*c470*/  FMNMX.FTZ R38, R57, R38, !PT ;  /* 0x0000002639267209 */ /* 0x000fc60007810000 */
[----:B------:R1:W2:Y:S01]  /*c480*/  MUFU.TANH R67, R71 ;  /* 0x0000004700437308 */ /* 0x0002a20000002400 */
[----:B------:R-:W-:Y:S01]  /*c490*/  FMUL.FTZ R75, R2, R75 ;  /* 0x0000004b024b7220 */ /* 0x000fe20000410000 */
[----:B------:R-:W-:Y:S02]  /*c4a0*/  ISETP.GT.AND P0, PT, R30, 0x51, PT ;  /* 0x000000511e00780c */ /* 0x000fe40003f04270 */
[----:B---3--:R-:W-:Y:S02]  /*c4b0*/  FSEL R63, R63, -INF , P2 ;  /* 0xff8000003f3f7808 */ /* 0x008fe40001000000 */
[----:B------:R-:W-:Y:S02]  /*c4c0*/  FMNMX.FTZ R38, R55, R38, !PT ;  /* 0x0000002637267209 */ /* 0x000fe40007810000 */
[----:B------:R-:W3:Y:S01]  /*c4d0*/  MUFU.TANH R74, R74 ;  /* 0x0000004a004a7308 */ /* 0x000ee20000002400 */
[----:B------:R-:W-:Y:S01]  /*c4e0*/  FMUL.FTZ R78, R2, R78 ;  /* 0x0000004e024e7220 */ /* 0x000fe20000410000 */
[----:B------:R-:W-:-:S02]  /*c4f0*/  ISETP.GT.AND P2, PT, R30, 0x58, PT ;  /* 0x000000581e00780c */ /* 0x000fc40003f44270 */
[----:B0-----:R-:W-:Y:S02]  /*c500*/  FSEL R59, R59, -INF , P0 ;  /* 0xff8000003b3b7808 */ /* 0x001fe40000000000 */
[----:B------:R-:W-:Y:S02]  /*c510*/  FMNMX.FTZ R38, R63, R38, !PT ;  /* 0x000000263f267209 */ /* 0x000fe40007810000 */
[----:B------:R-:W0:Y:S01]  /*c520*/  MUFU.TANH R75, R75 ;  /* 0x0000004b004b7308 */ /* 0x000e220000002400 */
[----:B------:R-:W-:Y:S01]  /*c530*/  FMUL.FTZ R79, R2, R79 ;  /* 0x0000004f024f7220 */ /* 0x000fe20000410000 */
[----:B------:R-:W-:Y:S02]  /*c540*/  ISETP.GT.AND P0, PT, R30, 0x59, PT ;  /* 0x000000591e00780c */ /* 0x000fe40003f04270 */
[----:B-1----:R-:W-:Y:S02]  /*c550*/  FSEL R71, R26, -INF , P2 ;  /* 0xff8000001a477808 */ /* 0x002fe40001000000 */
[----:B------:R-:W-:-:S02]  /*c560*/  FMNMX.FTZ R38, R59, R38, !PT ;  /* 0x000000263b267209 */ /* 0x000fc40007810000 */
[----:B------:R-:W1:Y:S01]  /*c570*/  MUFU.TANH R78, R78 ;  /* 0x0000004e004e7308 */ /* 0x000e620000002400 */
[----:B------:R-:W-:Y:S01]  /*c580*/  FMUL.FTZ R82, R2, R82 ;  /* 0x0000005202527220 */ /* 0x000fe20000410000 */
[----:B------:R-:W-:Y:S02]  /*c590*/  ISETP.GT.AND P2, PT, R30, 0x60, PT ;  /* 0x000000601e00780c */ /* 0x000fe40003f44270 */
[----:B--2---:R-:W-:Y:S02]  /*c5a0*/  FSEL R67, R67, -INF , P0 ;  /* 0xff80000043437808 */ /* 0x004fe40000000000 */
[----:B------:R-:W-:Y:S02]  /*c5b0*/  FMNMX.FTZ R38, R71, R38, !PT ;  /* 0x0000002647267209 */ /* 0x000fe40007810000 */
[----:B------:R3:W2:Y:S01]  /*c5c0*/  MUFU.TANH R34, R79 ;  /* 0x0000004f00227308 */ /* 0x0006a20000002400 */
[C---:B------:R-:W-:Y:S01]  /*c5d0*/  FMUL.FTZ R83, R2.reuse, R83 ;  /* 0x0000005302537220 */ /* 0x040fe20000410000 */
[----:B------:R-:W-:Y:S01]  /*c5e0*/  FMNMX.FTZ R38, R67, R38, !PT ;  /* 0x0000002643267209 */ /* 0x000fe20007810000 */
[----:B------:R-:W-:Y:S01]  /*c5f0*/  FMUL.FTZ R86, R2, R86 ;  /* 0x0000005602567220 */ /* 0x000fe20000410000 */
[----:B------:R-:W-:-:S04]  /*c600*/  ISETP.GT.AND P0, PT, R30, 0x61, PT ;  /* 0x000000611e00780c */ /* 0x000fc80003f04270 */
[----:B------:R-:W4:Y:S01]  /*c610*/  MUFU.TANH R82, R82 ;  /* 0x0000005200527308 */ /* 0x000f220000002400 */
[----:B---3--:R-:W-:Y:S02]  /*c620*/  FSEL R79, R74, -INF , P2 ;  /* 0xff8000004a4f7808 */ /* 0x008fe40001000000 */
[----:B------:R-:W-:Y:S02]  /*c630*/  ISETP.GT.AND P2, PT, R30, 0x68, PT ;  /* 0x000000681e00780c */ /* 0x000fe40003f44270 */
[----:B------:R-:W-:Y:S01]  /*c640*/  FMNMX.FTZ R26, R79, R38, !PT ;  /* 0x000000264f1a7209 */ /* 0x000fe20007810000 */
[----:B------:R-:W-:Y:S01]  /*c650*/  FMUL.FTZ R38, R2, R87 ;  /* 0x0000005702267220 */ /* 0x000fe20000410000 */
[----:B0-----:R-:W-:Y:S01]  /*c660*/  FSEL R75, R75, -INF , P0 ;  /* 0xff8000004b4b7808 */ /* 0x001fe20000000000 */
[----:B------:R2:W0:Y:S01]  /*c670*/  MUFU.TANH R93, R83 ;  /* 0x00000053005d7308 */ /* 0x0004220000002400 */
[----:B------:R-:W-:Y:S02]  /*c680*/  ISETP.GT.AND P0, PT, R30, 0x69, PT ;  /* 0x000000691e00780c */ /* 0x000fe40003f04270 */
[----:B-1----:R-:W-:-:S02]  /*c690*/  FSEL R87, R78, -INF , P2 ;  /* 0xff8000004e577808 */ /* 0x002fc40001000000 */
[----:B------:R-:W-:-:S03]  /*c6a0*/  FMNMX.FTZ R26, R75, R26, !PT ;  /* 0x0000001a4b1a7209 */ /* 0x000fc60007810000 */
[----:B------:R-:W1:Y:S01]  /*c6b0*/  MUFU.TANH R86, R86 ;  /* 0x0000005600567308 */ /* 0x000e620000002400 */
[----:B--2---:R-:W-:Y:S02]  /*c6c0*/  FSEL R83, R34, -INF , P0 ;  /* 0xff80000022537808 */ /* 0x004fe40000000000 */
[----:B------:R-:W-:Y:S02]  /*c6d0*/  ISETP.GT.AND P2, PT, R30, 0x70, PT ;  /* 0x000000701e00780c */ /* 0x000fe40003f44270 */
[----:B------:R-:W-:-:S03]  /*c6e0*/  FMNMX.FTZ R34, R87, R26, !PT ;  /* 0x0000001a57227209 */ /* 0x000fc60007810000 */
[----:B------:R-:W2:Y:S01]  /*c6f0*/  MUFU.TANH R38, R38 ;  /* 0x0000002600267308 */ /* 0x000ea20000002400 */
[----:B------:R-:W-:Y:S02]  /*c700*/  ISETP.GT.AND P0, PT, R30, 0x71, PT ;  /* 0x000000711e00780c */ /* 0x000fe40003f04270 */
[----:B----4-:R-:W-:Y:S02]  /*c710*/  FSEL R91, R82, -INF , P2 ;  /* 0xff800000525b7808 */ /* 0x010fe40001000000 */
[----:B------:R-:W-:Y:S02]  /*c720*/  FMNMX.FTZ R34, R83, R34, !PT ;  /* 0x0000002253227209 */ /* 0x000fe40007810000 */
[----:B------:R-:W-:Y:S02]  /*c730*/  ISETP.GT.AND P2, PT, R30, 0x78, PT ;  /* 0x000000781e00780c */ /* 0x000fe40003f44270 */
[----:B0-----:R-:W-:Y:S02]  /*c740*/  FSEL R93, R93, -INF , P0 ;  /* 0xff8000005d5d7808 */ /* 0x001fe40000000000 */
[----:B------:R-:W-:-:S02]  /*c750*/  FMNMX.FTZ R34, R91, R34, !PT ;  /* 0x000000225b227209 */ /* 0x000fc40007810000 */
[----:B------:R-:W-:Y:S01]  /*c760*/  ISETP.GT.AND P0, PT, R30, 0x79, PT ;  /* 0x000000791e00780c */ /* 0x000fe20003f04270 */
[----:B------:R-:W-:Y:S01]  /*c770*/  FMUL.FTZ R30, R2, R61 ;  /* 0x0000003d021e7220 */ /* 0x000fe20000410000 */
[----:B-1----:R-:W-:Y:S02]  /*c780*/  FSEL R61, R86, -INF , P2 ;  /* 0xff800000563d7808 */ /* 0x002fe40001000000 */
[----:B------:R-:W-:Y:S02]  /*c790*/  FMNMX.FTZ R34, R93, R34, !PT ;  /* 0x000000225d227209 */ /* 0x000fe40007810000 */
[----:B--2---:R-:W-:Y:S02]  /*c7a0*/  FSEL R95, R38, -INF , P0 ;  /* 0xff800000265f7808 */ /* 0x004fe40000000000 */
[----:B------:R-:W-:-:S04]  /*c7b0*/  FMNMX.FTZ R38, R61, R34, !PT ;  /* 0x000000223d267209 */ /* 0x000fc80007810000 */
[----:B------:R-:W-:-:S05]  /*c7c0*/  FMNMX.FTZ R42, R95, R38, !PT ;  /* 0x000000265f2a7209 */ /* 0x000fca0007810000 */
[----:B------:R-:W0:Y:S01]  /*c7d0*/  SHFL.BFLY PT, R43, R42, 0x2, 0x1f ;  /* 0x0c401f002a2b7f89 */ /* 0x000e2200000e0000 */
[C---:B------:R-:W-:Y:S01]  /*c7e0*/  FMUL.FTZ R26, R2.reuse, R60 ;  /* 0x0000003c021a7220 */ /* 0x040fe20000410000 */
[----:B------:R-:W-:Y:S01]  /*c7f0*/  FMUL.FTZ R8, R2, R25 ;  /* 0x0000001902087220 */ /* 0x000fe20000410000 */
[----:B0-----:R-:W-:-:S05]  /*c800*/  FMNMX.FTZ R60, R42, R43, !PT ;  /* 0x0000002b2a3c7209 */ /* 0x001fca0007810000 */
[----:B------:R-:W0:Y:S01]  /*c810*/  SHFL.BFLY PT, R43, R60, 0x1, 0x1f ;  /* 0x0c201f003c2b7f89 */ /* 0x000e2200000e0000 */
[----:B------:R-:W1:Y:S01]  /*c820*/  MUFU.TANH R3, R3 ;  /* 0x0000000300037308 */ /* 0x000e620000002400 */
[----:B------:R-:W-:Y:S01]  /*c830*/  FMUL.FTZ R12, R2, R29 ;  /* 0x0000001d020c7220 */ /* 0x000fe20000410000 */
[----:B------:R-:W-:-:S06]  /*c840*/  IMAD.U32 R42, RZ, RZ, UR4 ;  /* 0x00000004ff2a7e24 */ /* 0x000fcc000f8e00ff */
[----:B------:R-:W2:Y:S01]  /*c850*/  MUFU.TANH R8, R8 ;  /* 0x0000000800087308 */ /* 0x000ea20000002400 */
[C---:B------:R-:W-:Y:S01]  /*c860*/  FMUL.FTZ R25, R2.reuse, R44 ;  /* 0x0000002c02197220 */ /* 0x040fe20000410000 */
[----:B------:R-:W-:Y:S01]  /*c870*/  FMUL.FTZ R44, R2, R68 ;  /* 0x00000044022c7220 */ /* 0x000fe20000410000 */
[----:B------:R-:W-:-:S05]  /*c880*/  VIADDMNMX R68, R90, R105, R92, PT ;  /* 0x000000695a447246 */ /* 0x000fca000380015c */
[----:B------:R-:W3:Y:S01]  /*c890*/  MUFU.TANH R9, R9 ;  /* 0x0000000900097308 */ /* 0x000ee20000002400 */
[----:B0-----:R-:W-:-:S07]  /*c8a0*/  FMNMX.FTZ R43, R60, R43, !PT ;  /* 0x0000002b3c2b7209 */ /* 0x001fce0007810000 */
[----:B------:R-:W0:Y:S01]  /*c8b0*/  MUFU.TANH R12, R12 ;  /* 0x0000000c000c7308 */ /* 0x000e220000002400 */
[----:B------:R-:W-:Y:S01]  /*c8c0*/  FMUL.FTZ R14, R2, R33 ;  /* 0x00000021020e7220 */ /* 0x000fe20000410000 */
[C---:B------:R-:W-:Y:S01]  /*c8d0*/  FSETP.NEU.FTZ.AND P0, PT, R43.reuse, -INF , PT ;  /* 0xff8000002b00780b */ /* 0x040fe20003f1d000 */
[----:B------:R-:W-:-:S01]  /*c8e0*/  FFMA.FTZ R60, R43, R42, -8 ;  /* 0xc10000002b3c7423 */ /* 0x000fc2000001002a */
[----:B------:R-:W-:-:S04]  /*c8f0*/  ISETP.GT.AND P2, PT, R68, 0x1, PT ;  /* 0x000000014400780c */ /* 0x000fc80003f44270 */
[----:B------:R-:W4:Y:S01]  /*c900*/  MUFU.TANH R13, R13 ;  /* 0x0000000d000d7308 */ /* 0x000f220000002400 */
[----:B------:R-:W-:Y:S02]  /*c910*/  FSEL R60, R60, RZ, P0 ;  /* 0x000000ff3c3c7208 */ /* 0x000fe40000000000 */
[----:B------:R-:W-:Y:S01]  /*c920*/  ISETP.GT.AND P0, PT, R68, RZ, PT ;  /* 0x000000ff4400720c */ /* 0x000fe20003f04270 */
[----:B------:R-:W-:Y:S01]  /*c930*/  FMUL.FTZ R46, R2, R69 ;  /* 0x00000045022e7220 */ /* 0x000fe20000410000 */
[----:B------:R-:W-:Y:S01]  /*c940*/  ISETP.GT.AND P3, PT, R68, 0x8, PT ;  /* 0x000000084400780c */ /* 0x000fe20003f64270 */
[----:B------:R-:W-:Y:S01]  /*c950*/  FMUL.FTZ R20, R2, R37 ;  /* 0x0000002502147220 */ /* 0x000fe20000410000 */
[----:B-1----:R-:W-:Y:S01]  /*c960*/  FSEL R69, R3, -INF , P0 ;  /* 0xff80000003457808 */ /* 0x002fe20000000000 */
[----:B------:R-:W1:Y:S01]  /*c970*/  MUFU.TANH R14, R14 ;  /* 0x0000000e000e7308 */ /* 0x000e620000002400 */
[----:B--2---:R-:W-:Y:S02]  /*c980*/  FSEL R8, R8, -INF , P2 ;  /* 0xff80000008087808 */ /* 0x004fe40001000000 */
[----:B------:R-:W-:-:S02]  /*c990*/  ISETP.GT.AND P0, PT, R68, 0x9, PT ;  /* 0x000000094400780c */ /* 0x000fc40003f04270 */
[----:B---3--:R-:W-:Y:S02]  /*c9a0*/  FSEL R9, R9, -INF , P3 ;  /* 0xff80000009097808 */ /* 0x008fe40001800000 */
[----:B------:R-:W-:Y:S01]  /*c9b0*/  FMNMX.FTZ R70, R69, R8, !PT ;  /* 0x0000000845467209 */ /* 0x000fe20007810000 */
[----:B------:R-:W2:Y:S01]  /*c9c0*/  MUFU.TANH R15, R15 ;  /* 0x0000000f000f7308 */ /* 0x000ea20000002400 */
[----:B------:R-:W-:Y:S01]  /*c9d0*/  FMUL.FTZ R50, R2, R73 ;  /* 0x0000004902327220 */ /* 0x000fe20000410000 */
[----:B------:R-:W-:Y:S02]  /*c9e0*/  ISETP.GT.AND P2, PT, R68, 0x10, PT ;  /* 0x000000104400780c */ /* 0x000fe40003f44270 */
[----:B0-----:R-:W-:Y:S02]  /*c9f0*/  FSEL R73, R12, -INF , P0 ;  /* 0xff8000000c497808 */ /* 0x001fe40000000000 */
[----:B------:R-:W-:Y:S02]  /*ca00*/  FMNMX.FTZ R70, R9, R70, !PT ;  /* 0x0000004609467209 */ /* 0x000fe40007810000 */
[----:B------:R-:W0:Y:S01]  /*ca10*/  MUFU.TANH R20, R20 ;  /* 0x0000001400147308 */ /* 0x000e220000002400 */
[----:B------:R-:W-:-:S02]  /*ca20*/  ISETP.GT.AND P0, PT, R68, 0x11, PT ;  /* 0x000000114400780c */ /* 0x000fc40003f04270 */
[----:B----4-:R-:W-:Y:S02]  /*ca30*/  FSEL R13, R13, -INF , P2 ;  /* 0xff8000000d0d7808 */ /* 0x010fe40001000000 */
[----:B------:R-:W-:-:S03]  /*ca40*/  FMNMX.FTZ R70, R73, R70, !PT ;  /* 0x0000004649467209 */ /* 0x000fc60007810000 */
[----:B------:R-:W3:Y:S01]  /*ca50*/  MUFU.TANH R21, R21 ;  /* 0x0000001500157308 */ /* 0x000ee20000002400 */
[----:B------:R-:W-:Y:S01]  /*ca60*/  FMUL.FTZ R54, R2, R77 ;  /* 0x0000004d02367220 */ /* 0x000fe20000410000 */
[----:B------:R-:W-:Y:S02]  /*ca70*/  ISETP.GT.AND P2, PT, R68, 0x18, PT ;  /* 0x000000184400780c */ /* 0x000fe40003f44270 */
[----:B-1----:R-:W-:Y:S02]  /*ca80*/  FSEL R77, R14, -INF , P0 ;  /* 0xff8000000e4d7808 */ /* 0x002fe40000000000 */
[----:B------:R-:W-:Y:S02]  /*ca90*/  FMNMX.FTZ R70, R13, R70, !PT ;  /* 0x000000460d467209 */ /* 0x000fe40007810000 */
        /* <DEDUP_REMOVED lines=8> */
[----:B------:R-:W-:Y:S02]  /*cb20*/  ISETP.GT.AND P2, PT, R68, 0x20, PT ;  /* 0x000000204400780c */ /* 0x000fe40003f44270 */
[----:B0-----:R-:W-:Y:S02]  /*cb30*/  FSEL R85, R20, -INF , P0 ;  /* 0xff80000014557808 */ /* 0x001fe40000000000 */
[----:B------:R-:W-:Y:S01]  /*cb40*/  FMNMX.FTZ R70, R15, R70, !PT ;  /* 0x000000460f467209 */ /* 0x000fe20007810000 */
[----:B------:R-:W0:Y:S01]  /*cb50*/  MUFU.TANH R28, R28 ;  /* 0x0000001c001c7308 */ /* 0x000e220000002400 */
[----:B------:R-:W-:Y:S01]  /*cb60*/  ISETP.GT.AND P0, PT, R68, 0x21, PT ;  /* 0x000000214400780c */ /* 0x000fe20003f04270 */
[----:B------:R-:W-:Y:S01]  /*cb70*/  FMUL.FTZ R33, R2, R52 ;  /* 0x0000003402217220 */ /* 0x000fe20000410000 */
        /* <DEDUP_REMOVED lines=13> */
[----:B------:R-:W-:Y:S01]  /*cc50*/  FMUL.FTZ R58, R2, R81 ;  /* 0x00000051023a7220 */ /* 0x000fe20000410000 */
[----:B------:R-:W-:Y:S01]  /*cc60*/  FFMA.FTZ R81, R99, R42, -R60 ;  /* 0x0000002a63517223 */ /* 0x000fe2000001083c */
[----:B------:R-:W-:Y:S02]  /*cc70*/  ISETP.GT.AND P2, PT, R68, 0x30, PT ;  /* 0x000000304400780c */ /* 0x000fe40003f44270 */
[----:B0-----:R-:W-:Y:S02]  /*cc80*/  FSEL R99, R28, -INF , P0 ;  /* 0xff8000001c637808 */ /* 0x001fe40000000000 */
[----:B------:R-:W-:Y:S01]  /*cc90*/  FMNMX.FTZ R70, R25, R70, !PT ;  /* 0x0000004619467209 */ /* 0x000fe20007810000 */
[----:B------:R-:W-:Y:S01]  /*cca0*/  MUFU.TANH R36, R36 ;  /* 0x0000002400247308 */ /* 0x000fe20000002400 */
[----:B------:R-:W-:Y:S02]  /*ccb0*/  ISETP.GT.AND P0, PT, R68, 0x31, PT ;  /* 0x000000314400780c */ /* 0x000fe40003f04270 */
[----:B---3--:R-:W-:-:S02]  /*ccc0*/  FSEL R29, R29, -INF , P2 ;  /* 0xff8000001d1d7808 */ /* 0x008fc40001000000 */
[----:B------:R-:W-:-:S03]  /*ccd0*/  FMNMX.FTZ R70, R99, R70, !PT ;  /* 0x0000004663467209 */ /* 0x000fc60007810000 */
[----:B------:R-:W0:Y:S01]  /*cce0*/  MUFU.TANH R37, R37 ;  /* 0x0000002500257308 */ /* 0x000e220000002400 */
[----:B------:R-:W-:-:S01]  /*ccf0*/  FFMA.FTZ R24, R31, R42, -R60 ;  /* 0x0000002a1f187223 */ /* 0x000fc2000001083c */
[----:B------:R-:W-:Y:S02]  /*cd00*/  ISETP.GT.AND P2, PT, R68, 0x38, PT ;  /* 0x000000384400780c */ /* 0x000fe40003f44270 */
[----:B-1----:R-:W-:Y:S02]  /*cd10*/  FSEL R31, R32, -INF , P0 ;  /* 0xff800000201f7808 */ /* 0x002fe40000000000 */
[----:B------:R-:W-:Y:S02]  /*cd20*/  FMNMX.FTZ R70, R29, R70, !PT ;  /* 0x000000461d467209 */ /* 0x000fe40007810000 */
[----:B------:R-:W1:Y:S01]  /*cd30*/  MUFU.TANH R40, R40 ;  /* 0x0000002800287308 */ /* 0x000e620000002400 */
[----:B------:R-:W-:-:S01]  /*cd40*/  FFMA.FTZ R101, R101, R42, -R60 ;  /* 0x0000002a65657223 */ /* 0x000fc2000001083c */
[----:B------:R-:W-:-:S02]  /*cd50*/  ISETP.GT.AND P0, PT, R68, 0x39, PT ;  /* 0x000000394400780c */ /* 0x000fc40003f04270 */
[----:B--2---:R-:W-:Y:S02]  /*cd60*/  FSEL R33, R33, -INF , P2 ;  /* 0xff80000021217808 */ /* 0x004fe40001000000 */
[----:B------:R-:W-:Y:S02]  /*cd70*/  FMNMX.FTZ R70, R31, R70, !PT ;  /* 0x000000461f467209 */ /* 0x000fe40007810000 */
[----:B------:R-:W2:Y:S01]  /*cd80*/  MUFU.TANH R26, R26 ;  /* 0x0000001a001a7308 */ /* 0x000ea20000002400 */
[----:B------:R-:W-:Y:S01]  /*cd90*/  ISETP.GT.AND P2, PT, R68, 0x40, PT ;  /* 0x000000404400780c */ /* 0x000fe20003f44270 */
[----:B------:R-:W-:Y:S01]  /*cda0*/  FMUL.FTZ R38, R2, R65 ;  /* 0x0000004102267220 */ /* 0x000fe20000410000 */
[----:B------:R-:W-:-:S05]  /*cdb0*/  FMNMX.FTZ R70, R33, R70, !PT ;  /* 0x0000004621467209 */ /* 0x000fca0007810000 */
[----:B------:R-:W-:Y:S01]  /*cdc0*/  MUFU.TANH R30, R30 ;  /* 0x0000001e001e7308 */ /* 0x000fe20000002400 */
[----:B0-----:R-:W-:-:S07]  /*cdd0*/  FSEL R37, R37, -INF , P2 ;  /* 0xff80000025257808 */ /* 0x001fce0001000000 */
[----:B------:R0:W-:Y:S01]  /*cde0*/  MUFU.EX2 R14, R101 ;  /* 0x00000065000e7308 */ /* 0x0001e20000000800 */
[----:B------:R-:W-:-:S01]  /*cdf0*/  FFMA.FTZ R103, R103, R42, -R60 ;  /* 0x0000002a67677223 */ /* 0x000fc2000001083c */
[----:B------:R-:W-:Y:S01]  /*ce00*/  FFMA.FTZ R28, R39, R42, -R60 ;  /* 0x0000002a271c7223 */ /* 0x000fe2000001083c */
[----:B0-----:R-:W-:-:S05]  /*ce10*/  FSEL R101, R36, -INF , P0 ;  /* 0xff80000024657808 */ /* 0x001fca0000000000 */
[----:B------:R-:W0:Y:S01]  /*ce20*/  MUFU.TANH R34, R34 ;  /* 0x0000002200227308 */ /* 0x000e220000002400 */
[C---:B------:R-:W-:Y:S02]  /*ce30*/  ISETP.GT.AND P0, PT, R68.reuse, 0x41, PT ;  /* 0x000000414400780c */ /* 0x040fe40003f04270 */
[----:B------:R-:W-:Y:S02]  /*ce40*/  FMNMX.FTZ R70, R101, R70, !PT ;  /* 0x0000004665467209 */ /* 0x000fe40007810000 */
[----:B------:R-:W-:Y:S02]  /*ce50*/  ISETP.GT.AND P2, PT, R68, 0x48, PT ;  /* 0x000000484400780c */ /* 0x000fe40003f44270 */
[----:B-1----:R-:W-:Y:S01]  /*ce60*/  FSEL R39, R40, -INF , P0 ;  /* 0xff80000028277808 */ /* 0x002fe20000000000 */
[----:B------:R-:W1:Y:S01]  /*ce70*/  MUFU.TANH R38, R38 ;  /* 0x0000002600267308 */ /* 0x000e620000002400 */
[----:B------:R-:W-:Y:S01]  /*ce80*/  FMNMX.FTZ R70, R37, R70, !PT ;  /* 0x0000004625467209 */ /* 0x000fe20007810000 */
[----:B------:R-:W-:Y:S01]  /*ce90*/  FFMA.FTZ R107, R107, R42, -R60 ;  /* 0x0000002a6b6b7223 */ /* 0x000fe2000001083c */
[----:B------:R-:W-:Y:S01]  /*cea0*/  ISETP.GT.AND P0, PT, R68, 0x49, PT ;  /* 0x000000494400780c */ /* 0x000fe20003f04270 */
[----:B------:R-:W-:Y:S01]  /*ceb0*/  FMUL.FTZ R48, R2, R72 ;  /* 0x0000004802307220 */ /* 0x000fe20000410000 */
[----:B------:R-:W-:-:S03]  /*cec0*/  FMNMX.FTZ R70, R39, R70, !PT ;  /* 0x0000004627467209 */ /* 0x000fc60007810000 */
[----:B------:R-:W3:Y:S08]  /*ced0*/  MUFU.TANH R44, R44 ;  /* 0x0000002c002c7308 */ /* 0x000ef00000002400 */
[----:B------:R2:W-:Y:S02]  /*cee0*/  MUFU.EX2 R12, R103 ;  /* 0x00000067000c7308 */ /* 0x0005e40000000800 */
[----:B--2---:R-:W-:-:S06]  /*cef0*/  FSEL R103, R26, -INF , P2 ;  /* 0xff8000001a677808 */ /* 0x004fcc0001000000 */
[----:B------:R-:W2:Y:S01]  /*cf00*/  MUFU.TANH R46, R46 ;  /* 0x0000002e002e7308 */ /* 0x000ea20000002400 */
[----:B------:R-:W-:Y:S02]  /*cf10*/  ISETP.GT.AND P2, PT, R68, 0x50, PT ;  /* 0x000000504400780c */ /* 0x000fe40003f44270 */
[----:B------:R-:W-:-:S05]  /*cf20*/  FMNMX.FTZ R70, R103, R70, !PT ;  /* 0x0000004667467209 */ /* 0x000fca0007810000 */
[----:B------:R4:W-:Y:S01]  /*cf30*/  MUFU.EX2 R3, R107 ;  /* 0x0000006b00037308 */ /* 0x0009e20000000800 */
[----:B0-----:R-:W-:Y:S01]  /*cf40*/  FSEL R105, R34, -INF , P2 ;  /* 0xff80000022697808 */ /* 0x001fe20001000000 */
[----:B------:R-:W-:Y:S01]  /*cf50*/  FMUL.FTZ R52, R2, R76 ;  /* 0x0000004c02347220 */ /* 0x000fe20000410000 */
[----:B----4-:R-:W-:-:S05]  /*cf60*/  FSEL R107, R30, -INF , P0 ;  /* 0xff8000001e6b7808 */ /* 0x010fca0000000000 */
[----:B------:R-:W0:Y:S01]  /*cf70*/  MUFU.TANH R48, R48 ;  /* 0x0000003000307308 */ /* 0x000e220000002400 */
[----:B------:R-:W-:Y:S02]  /*cf80*/  ISETP.GT.AND P0, PT, R68, 0x51, PT ;  /* 0x000000514400780c */ /* 0x000fe40003f04270 */
[----:B------:R-:W-:Y:S01]  /*cf90*/  FMNMX.FTZ R70, R107, R70, !PT ;  /* 0x000000466b467209 */ /* 0x000fe20007810000 */
[----:B------:R-:W-:-:S01]  /*cfa0*/  FFMA.FTZ R26, R41, R42, -R60 ;  /* 0x0000002a291a7223 */ /* 0x000fc2000001083c */
[----:B------:R-:W-:Y:S02]  /*cfb0*/  ISETP.GT.AND P2, PT, R68, 0x58, PT ;  /* 0x000000584400780c */ /* 0x000fe40003f44270 */
[----:B-1----:R-:W-:Y:S01]  /*cfc0*/  FSEL R41, R38, -INF , P0 ;  /* 0xff80000026297808 */ /* 0x002fe20000000000 */
[----:B------:R-:W1:Y:S01]  /*cfd0*/  MUFU.TANH R50, R50 ;  /* 0x0000003200327308 */ /* 0x000e620000002400 */
[----:B------:R-:W-:Y:S01]  /*cfe0*/  FMNMX.FTZ R70, R105, R70, !PT ;  /* 0x0000004669467209 */ /* 0x000fe20007810000 */
[----:B------:R-:W-:Y:S01]  /*cff0*/  FFMA.FTZ R66, R109, R42, -R60 ;  /* 0x0000002a6d427223 */ /* 0x000fe2000001083c */
[----:B------:R-:W-:Y:S01]  /*d000*/  ISETP.GT.AND P0, PT, R68, 0x59, PT ;  /* 0x000000594400780c */ /* 0x000fe20003f04270 */
[----:B------:R-:W-:Y:S01]  /*d010*/  FMUL.FTZ R56, R2, R80 ;  /* 0x0000005002387220 */ /* 0x000fe20000410000 */
[----:B---3--:R-:W-:-:S02]  /*d020*/  FSEL R109, R44, -INF , P2 ;  /* 0xff8000002c6d7808 */ /* 0x008fc40001000000 */
[----:B------:R-:W-:Y:S01]  /*d030*/  FMNMX.FTZ R70, R41, R70, !PT ;  /* 0x0000004629467209 */ /* 0x000fe20007810000 */
[----:B------:R-:W3:Y:S01]  /*d040*/  MUFU.TANH R52, R52 ;  /* 0x0000003400347308 */ /* 0x000ee20000002400 */
[----:B------:R-:W-:-:S01]  /*d050*/  FFMA.FTZ R65, R111, R42, -R60 ;  /* 0x0000002a6f417223 */ /* 0x000fc2000001083c */
[----:B------:R-:W-:Y:S02]  /*d060*/  ISETP.GT.AND P2, PT, R68, 0x60, PT ;  /* 0x000000604400780c */ /* 0x000fe40003f44270 */
        /* <DEDUP_REMOVED lines=8> */
[----:B------:R-:W-:-:S01]  /*d0f0*/  FFMA.FTZ R30, R49, R42, -R60 ;  /* 0x0000002a311e7223 */ /* 0x000fc2000001083c */
[----:B------:R-:W-:Y:S02]  /*d100*/  ISETP.GT.AND P2, PT, R68, 0x68, PT ;  /* 0x000000684400780c */ /* 0x000fe40003f44270 */
[----:B-1----:R-:W-:Y:S02]  /*d110*/  FSEL R49, R50, -INF , P0 ;  /* 0xff80000032317808 */ /* 0x002fe40000000000 */
[----:B------:R-:W-:Y:S02]  /*d120*/  FMNMX.FTZ R70, R113, R70, !PT ;  /* 0x0000004671467209 */ /* 0x000fe40007810000 */
[----:B------:R-:W1:Y:S01]  /*d130*/  MUFU.TANH R58, R58 ;  /* 0x0000003a003a7308 */ /* 0x000e620000002400 */
[----:B------:R-:W-:Y:S02]  /*d140*/  ISETP.GT.AND P0, PT, R68, 0x69, PT ;  /* 0x000000694400780c */ /* 0x000fe40003f04270 */
[----:B---3--:R-:W-:-:S02]  /*d150*/  FSEL R115, R52, -INF , P2 ;  /* 0xff80000034737808 */ /* 0x008fc40001000000 */
[----:B------:R-:W-:-:S03]  /*d160*/  FMNMX.FTZ R70, R49, R70, !PT ;  /* 0x0000004631467209 */ /* 0x000fc60007810000 */
[----:B------:R-:W3:Y:S01]  /*d170*/  MUFU.TANH R62, R62 ;  /* 0x0000003e003e7308 */ /* 0x000ee20000002400 */
[----:B------:R-:W-:-:S01]  /*d180*/  FFMA.FTZ R117, R47, R42, -R60 ;  /* 0x0000002a2f757223 */ /* 0x000fc2000001083c */
[----:B------:R-:W-:Y:S02]  /*d190*/  ISETP.GT.AND P2, PT, R68, 0x70, PT ;  /* 0x000000704400780c */ /* 0x000fe40003f44270 */
[----:B--2---:R-:W-:Y:S02]  /*d1a0*/  FSEL R47, R54, -INF , P0 ;  /* 0xff800000362f7808 */ /* 0x004fe40000000000 */
[----:B------:R-:W-:Y:S02]  /*d1b0*/  FMNMX.FTZ R70, R115, R70, !PT ;  /* 0x0000004673467209 */ /* 0x000fe40007810000 */
[----:B------:R-:W2:Y:S01]  /*d1c0*/  MUFU.TANH R64, R64 ;  /* 0x0000004000407308 */ /* 0x000ea20000002400 */
[----:B------:R-:W-:Y:S02]  /*d1d0*/  ISETP.GT.AND P0, PT, R68, 0x71, PT ;  /* 0x000000714400780c */ /* 0x000fe40003f04270 */
[----:B0-----:R-:W-:-:S02]  /*d1e0*/  FSEL R119, R56, -INF , P2 ;  /* 0xff80000038777808 */ /* 0x001fc40001000000 */
[----:B------:R-:W-:Y:S01]  /*d1f0*/  FMNMX.FTZ R70, R47, R70, !PT ;  /* 0x000000462f467209 */ /* 0x000fe20007810000 */
[----:B------:R-:W-:Y:S01]  /*d200*/  FFMA.FTZ R32, R53, R42, -R60 ;  /* 0x0000002a35207223 */ /* 0x000fe2000001083c */
[----:B------:R-:W-:Y:S02]  /*d210*/  ISETP.GT.AND P2, PT, R68, 0x78, PT ;  /* 0x000000784400780c */ /* 0x000fe40003f44270 */
[----:B-1----:R-:W-:Y:S02]  /*d220*/  FSEL R53, R58, -INF , P0 ;  /* 0xff8000003a357808 */ /* 0x002fe40000000000 */
[----:B------:R-:W-:Y:S02]  /*d230*/  FMNMX.FTZ R70, R119, R70, !PT ;  /* 0x0000004677467209 */ /* 0x000fe40007810000 */
[----:B------:R-:W-:Y:S02]  /*d240*/  ISETP.GT.AND P0, PT, R68, 0x79, PT ;  /* 0x000000794400780c */ /* 0x000fe40003f04270 */
[----:B---3--:R-:W-:-:S02]  /*d250*/  FSEL R121, R62, -INF , P2 ;  /* 0xff8000003e797808 */ /* 0x008fc40001000000 */
[----:B------:R-:W-:Y:S02]  /*d260*/  FMNMX.FTZ R70, R53, R70, !PT ;  /* 0x0000004635467209 */ /* 0x000fe40007810000 */
[----:B--2---:R-:W-:Y:S02]  /*d270*/  FSEL R123, R64, -INF , P0 ;  /* 0xff800000407b7808 */ /* 0x004fe40000000000 */
[----:B------:R-:W-:-:S04]  /*d280*/  FMNMX.FTZ R70, R121, R70, !PT ;  /* 0x0000004679467209 */ /* 0x000fc80007810000 */
[----:B------:R-:W-:-:S05]  /*d290*/  FMNMX.FTZ R70, R123, R70, !PT ;  /* 0x000000467b467209 */ /* 0x000fca0007810000 */
[----:B------:R-:W0:Y:S02]  /*d2a0*/  SHFL.BFLY PT, R125, R70, 0x2, 0x1f ;  /* 0x0c401f00467d7f89 */ /* 0x000e2400000e0000 */
[----:B0-----:R-:W-:-:S05]  /*d2b0*/  FMNMX.FTZ R125, R70, R125, !PT ;  /* 0x0000007d467d7209 */ /* 0x001fca0007810000 */
[----:B------:R-:W0:Y:S01]  /*d2c0*/  SHFL.BFLY PT, R48, R125, 0x1, 0x1f ;  /* 0x0c201f007d307f89 */ /* 0x000e2200000e0000 */
[----:B------:R-:W-:-:S01]  /*d2d0*/  FFMA.FTZ R34, R63, R42, -R60 ;  /* 0x0000002a3f227223 */ /* 0x000fc2000001083c */
[----:B------:R-:W1:Y:S01]  /*d2e0*/  S2R R94, SR_TID.X ;  /* 0x00000000005e7919 */ /* 0x000e620000002100 */
[----:B0-----:R-:W-:-:S04]  /*d2f0*/  FMNMX.FTZ R63, R125, R48, !PT ;  /* 0x000000307d3f7209 */ /* 0x001fc80007810000 */
[C---:B------:R-:W-:Y:S01]  /*d300*/  FSETP.NEU.FTZ.AND P0, PT, R63.reuse, -INF , PT ;  /* 0xff8000003f00780b */ /* 0x040fe20003f1d000 */
[----:B------:R-:W-:-:S05]  /*d310*/  FFMA.FTZ R52, R63, R42, -8 ;  /* 0xc10000003f347423 */ /* 0x000fca000001002a */
[----:B------:R-:W-:-:S05]  /*d320*/  FSEL R52, R52, RZ, P0 ;  /* 0x000000ff34347208 */ /* 0x000fca0000000000 */
[-CC-:B------:R-:W-:Y:S01]  /*d330*/  FFMA.FTZ R50, R69, R42.reuse, -R52.reuse ;  /* 0x0000002a45327223 */ /* 0x180fe20000010834 */
[----:B------:R-:W-:-:S01]  /*d340*/  FFMA.FTZ R69, R8, R42, -R52 ;  /* 0x0000002a08457223 */ /* 0x000fc20000010834 */
[-CC-:B------:R-:W-:Y:S01]  /*d350*/  FFMA.FTZ R56, R9, R42.reuse, -R52.reuse ;  /* 0x0000002a09387223 */ /* 0x180fe20000010834 */
[----:B------:R-:W-:Y:S01]  /*d360*/  MUFU.EX2 R65, R65 ;  /* 0x0000004100417308 */ /* 0x000fe20000000800 */
[----:B------:R-:W-:-:S07]  /*d370*/  FFMA.FTZ R73, R73, R42, -R52 ;  /* 0x0000002a49497223 */ /* 0x000fce0000010834 */
[----:B------:R-:W0:Y:S01]  /*d380*/  MUFU.EX2 R66, R66 ;  /* 0x0000004200427308 */ /* 0x000e220000000800 */
[----:B------:R-:W-:-:S07]  /*d390*/  FFMA.FTZ R9, R13, R42, -R52 ;  /* 0x0000002a0d097223 */ /* 0x000fce0000010834 */
[----:B------:R-:W-:Y:S08]  /*d3a0*/  MUFU.EX2 R50, R50 ;  /* 0x0000003200327308 */ /* 0x000ff00000000800 */
[----:B------:R-:W2:Y:S01]  /*d3b0*/  MUFU.EX2 R69, R69 ;  /* 0x0000004500457308 */ /* 0x000ea20000000800 */
[----:B------:R-:W-:-:S07]  /*d3c0*/  FFMA.FTZ R54, R77, R42, -R52 ;  /* 0x0000002a4d367223 */ /* 0x000fce0000010834 */
[----:B------:R-:W3:Y:S01]  /*d3d0*/  MUFU.EX2 R56, R56 ;  /* 0x0000003800387308 */ /* 0x000ee20000000800 */
[----:B------:R-:W-:-:S01]  /*d3e0*/  FFMA.FTZ R36, R57, R42, -R60 ;  /* 0x0000002a39247223 */ /* 0x000fc2000001083c */
[----:B------:R-:W-:-:S06]  /*d3f0*/  FFMA.FTZ R57, R55, R42, -R60 ;  /* 0x0000002a37397223 */ /* 0x000fcc000001083c */
[----:B------:R-:W4:Y:S01]  /*d400*/  MUFU.EX2 R73, R73 ;  /* 0x0000004900497308 */ /* 0x000f220000000800 */
[----:B------:R-:W-:-:S01]  /*d410*/  FFMA.FTZ R55, R59, R42, -R60 ;  /* 0x0000002a3b377223 */ /* 0x000fc2000001083c */
[-C--:B------:R-:W-:Y:S01]  /*d420*/  FFMA.FTZ R15, R15, R42.reuse, -R52 ;  /* 0x0000002a0f0f7223 */ /* 0x080fe20000010834 */
[----:B------:R-:W-:-:S01]  /*d430*/  FFMA.FTZ R59, R67, R42, -R60 ;  /* 0x0000002a433b7223 */ /* 0x000fc2000001083c */
[----:B------:R-:W-:-:S04]  /*d440*/  FFMA.FTZ R38, R71, R42, -R60 ;  /* 0x0000002a47267223 */ /* 0x000fc8000001083c */
[----:B------:R-:W5:Y:S01]  /*d450*/  MUFU.EX2 R9, R9 ;  /* 0x0000000900097308 */ /* 0x000f620000000800 */
[----:B------:R-:W-:-:S01]  /*d460*/  FFMA.FTZ R67, R75, R42, -R60 ;  /* 0x0000002a4b437223 */ /* 0x000fc2000001083c */
[-C--:B------:R-:W-:Y:S01]  /*d470*/  FFMA.FTZ R48, R61, R42.reuse, -R60 ;  /* 0x0000002a3d307223 */ /* 0x080fe2000001083c */
[----:B-1----:R-:W-:Y:S01]  /*d480*/  LOP3.LUT R94, R94, 0x7f, RZ, 0xc0, !PT ;  /* 0x0000007f5e5e7812 */ /* 0x002fe200078ec0ff */
[----:B------:R-:W-:Y:S01]  /*d490*/  FFMA.FTZ R68, R39, R42, -R52 ;  /* 0x0000002a27447223 */ /* 0x000fe20000010834 */
[----:B0-----:R-:W-:-:S01]  /*d4a0*/  FADD.FTZ R74, R65, R66 ;  /* 0x00000042414a7221 */ /* 0x001fc20000010000 */
[-CC-:B------:R-:W-:Y:S02]  /*d4b0*/  FFMA.FTZ R89, R89, R42.reuse, -R60.reuse ;  /* 0x0000002a59597223 */ /* 0x180fe4000001083c */
        /* <DEDUP_REMOVED lines=12> */
[----:B--2---:R-:W-:Y:S01]  /*d580*/  FADD.FTZ R39, R50, R69 ;  /* 0x0000004532277221 */ /* 0x004fe20000010000 */
[----:B------:R-:W-:-:S01]  /*d590*/  FFMA.FTZ R60, R85, R42, -R52 ;  /* 0x0000002a553c7223 */ /* 0x000fc20000010834 */
[----:B------:R-:W-:Y:S01]  /*d5a0*/  IMAD.IADD R8, R96, 0x1, -R98 ;  /* 0x0000000160087824 */ /* 0x000fe200078e0a62 */
[----:B------:R-:W-:Y:S01]  /*d5b0*/  ISETP.NE.AND P0, PT, R94, RZ, PT ;  /* 0x000000ff5e00720c */ /* 0x000fe20003f05270 */
[----:B------:R-:W2:Y:S01]  /*d5c0*/  MUFU.EX2 R20, R20 ;  /* 0x0000001400147308 */ /* 0x000ea20000000800 */
[----:B------:R-:W-:-:S01]  /*d5d0*/  FADD.FTZ R77, R3, R74 ;  /* 0x0000004a034d7221 */ /* 0x000fc20000010000 */
[----:B---3--:R-:W-:Y:S01]  /*d5e0*/  FADD.FTZ R74, R56, R39 ;  /* 0x00000027384a7221 */ /* 0x008fe20000010000 */
[----:B------:R-:W-:-:S01]  /*d5f0*/  FFMA.FTZ R13, R21, R42, -R52 ;  /* 0x0000002a150d7223 */ /* 0x000fc20000010834 */
[----:B------:R-:W-:-:S04]  /*d600*/  IMAD R8, R153, 0xc0, R8 ;  /* 0x000000c099087824 */ /* 0x000fc800078e0208 */
[----:B------:R-:W3:Y:S01]  /*d610*/  MUFU.EX2 R15, R15 ;  /* 0x0000000f000f7308 */ /* 0x000ee20000000800 */
[----:B------:R-:W-:-:S01]  /*d620*/  FADD.FTZ R77, R12, R77 ;  /* 0x0000004d0c4d7221 */ /* 0x000fc20000010000 */
[----:B----4-:R-:W-:Y:S01]  /*d630*/  FADD.FTZ R74, R73, R74 ;  /* 0x0000004a494a7221 */ /* 0x010fe20000010000 */
[----:B------:R-:W-:-:S01]  /*d640*/  FFMA.FTZ R58, R97, R42, -R52 ;  /* 0x0000002a613a7223 */ /* 0x000fc20000010834 */
[----:B------:R-:W-:-:S04]  /*d650*/  FFMA.FTZ R21, R29, R42, -R52 ;  /* 0x0000002a1d157223 */ /* 0x000fc80000010834 */
[----:B------:R-:W4:Y:S01]  /*d660*/  MUFU.EX2 R89, R89 ;  /* 0x0000005900597308 */ /* 0x000f220000000800 */
[----:B------:R-:W-:-:S01]  /*d670*/  FFMA.FTZ R29, R37, R42, -R52 ;  /* 0x0000002a251d7223 */ /* 0x000fc20000010834 */
[----:B------:R-:W-:Y:S01]  /*d680*/  SHF.R.S32.HI R37, RZ, 0x1f, R8 ;  /* 0x0000001fff257819 */ /* 0x000fe20000011408 */
[----:B------:R-:W-:-:S05]  /*d690*/  FADD.FTZ R76, R14, R77 ;  /* 0x0000004d0e4c7221 */ /* 0x000fca0000010000 */
[----:B------:R-:W4:Y:S01]  /*d6a0*/  MUFU.EX2 R60, R60 ;  /* 0x0000003c003c7308 */ /* 0x000f220000000800 */
[----:B-----5:R-:W-:-:S01]  /*d6b0*/  FADD.FTZ R77, R9, R74 ;  /* 0x0000004a094d7221 */ /* 0x020fc20000010000 */
[----:B------:R-:W-:Y:S01]  /*d6c0*/  FFMA.FTZ R25, R25, R42, -R52 ;  /* 0x0000002a19197223 */ /* 0x000fe20000010834 */
[----:B------:R-:W-:-:S05]  /*d6d0*/  LEA.HI R8, R37, R8, RZ, 0x7 ;  /* 0x0000000825087211 */ /* 0x000fca00078f38ff */
[----:B------:R-:W5:Y:S01]  /*d6e0*/  MUFU.EX2 R24, R24 ;  /* 0x0000001800187308 */ /* 0x000f620000000800 */
[----:B0-----:R-:W-:-:S01]  /*d6f0*/  FADD.FTZ R79, R81, R76 ;  /* 0x0000004c514f7221 */ /* 0x001fc20000010000 */
[----:B------:R-:W-:Y:S02]  /*d700*/  @!P0 VIADD R37, R0, 0x19c40 ;  /* 0x00019c4000258836 */ /* 0x000fe40000000000 */
[----:B-1----:R-:W-:-:S04]  /*d710*/  FADD.FTZ R76, R54, R77 ;  /* 0x0000004d364c7221 */ /* 0x002fc80000010000 */
[----:B------:R-:W-:Y:S01]  /*d720*/  MUFU.EX2 R13, R13 ;  /* 0x0000000d000d7308 */ /* 0x000fe20000000800 */
[----:B------:R-:W-:-:S01]  /*d730*/  FFMA.FTZ R64, R99, R42, -R52 ;  /* 0x0000002a63407223 */ /* 0x000fc20000010834 */
[----:B--2---:R-:W-:-:S06]  /*d740*/  FADD.FTZ R78, R20, R79 ;  /* 0x0000004f144e7221 */ /* 0x004fcc0000010000 */
[----:B------:R-:W0:Y:S01]  /*d750*/  MUFU.EX2 R27, R27 ;  /* 0x0000001b001b7308 */ /* 0x000e220000000800 */
[----:B---3--:R-:W-:-:S01]  /*d760*/  FADD.FTZ R77, R15, R76 ;  /* 0x0000004c0f4d7221 */ /* 0x008fc20000010000 */
[----:B------:R-:W-:-:S06]  /*d770*/  @!P0 PRMT R37, RZ, 0x654, R37 ;  /* 0x00000654ff258816 */ /* 0x000fcc0000000025 */
[----:B------:R-:W-:Y:S01]  /*d780*/  MUFU.EX2 R58, R58 ;  /* 0x0000003a003a7308 */ /* 0x000fe20000000800 */
[----:B------:R-:W-:-:S01]  /*d790*/  FFMA.FTZ R41, R41, R42, -R52 ;  /* 0x0000002a29297223 */ /* 0x000fc20000010834 */
[----:B----4-:R-:W-:-:S06]  /*d7a0*/  FADD.FTZ R79, R89, R78 ;  /* 0x0000004e594f7221 */ /* 0x010fcc0000010000 */
[----:B------:R-:W1:Y:S01]  /*d7b0*/  MUFU.EX2 R28, R28 ;  /* 0x0000001c001c7308 */ /* 0x000e620000000800 */
[----:B------:R-:W-:-:S01]  /*d7c0*/  FADD.FTZ R76, R60, R77 ;  /* 0x0000004d3c4c7221 */ /* 0x000fc20000010000 */
[----:B------:R-:W-:Y:S01]  /*d7d0*/  FFMA.FTZ R62, R31, R42, -R52 ;  /* 0x0000002a1f3e7223 */ /* 0x000fe20000010834 */
[----:B------:R2:W-:Y:S05]  /*d7e0*/  @!P0 SYNCS.ARRIVE.TRANS64.RED.A1T0 RZ, [R37+URZ], RZ ;  /* 0x000000ff25ff89a7 */ /* 0x0005ea000810043f */
[----:B------:R-:W3:Y:S01]  /*d7f0*/  MUFU.EX2 R25, R25 ;  /* 0x0000001900197308 */ /* 0x000ee20000000800 */
[----:B-----5:R-:W-:-:S07]  /*d800*/  FADD.FTZ R78, R24, R79 ;  /* 0x0000004f184e7221 */ /* 0x020fce0000010000 */
[----:B------:R-:W4:Y:S01]  /*d810*/  MUFU.EX2 R35, R35 ;  /* 0x0000002300237308 */ /* 0x000f220000000800 */
[----:B------:R-:W-:-:S07]  /*d820*/  FFMA.FTZ R31, R33, R42, -R52 ;  /* 0x0000002a211f7223 */ /* 0x000fce0000010834 */
[----:B------:R-:W5:Y:S01]  /*d830*/  MUFU.EX2 R64, R64 ;  /* 0x0000004000407308 */ /* 0x000f620000000800 */
[----:B0-----:R-:W-:-:S07]  /*d840*/  FADD.FTZ R77, R27, R78 ;  /* 0x0000004e1b4d7221 */ /* 0x001fce0000010000 */
[----:B------:R-:W0:Y:S01]  /*d850*/  MUFU.EX2 R26, R26 ;  /* 0x0000001a001a7308 */ /* 0x000e220000000800 */
[----:B------:R-:W-:-:S07]  /*d860*/  FFMA.FTZ R70, R101, R42, -R52 ;  /* 0x0000002a65467223 */ /* 0x000fce0000010834 */
[----:B------:R-:W0:Y:S08]  /*d870*/  MUFU.EX2 R21, R21 ;  /* 0x0000001500157308 */ /* 0x000e300000000800 */
[----:B--2---:R2:W-:Y:S01]  /*d880*/  MUFU.EX2 R37, R41 ;  /* 0x0000002900257308 */ /* 0x0045e20000000800 */
[----:B-1----:R-:W-:-:S01]  /*d890*/  FADD.FTZ R78, R28, R77 ;  /* 0x0000004d1c4e7221 */ /* 0x002fc20000010000 */
[----:B--2---:R-:W-:-:S06]  /*d8a0*/  FADD.FTZ R41, R13, R76 ;  /* 0x0000004c0d297221 */ /* 0x004fcc0000010000 */
[----:B------:R-:W1:Y:S01]  /*d8b0*/  MUFU.EX2 R45, R45 ;  /* 0x0000002d002d7308 */ /* 0x000e620000000800 */
[----:B------:R-:W-:-:S07]  /*d8c0*/  FADD.FTZ R76, R58, R41 ;  /* 0x000000293a4c7221 */ /* 0x000fce0000010000 */
[----:B------:R-:W2:Y:S01]  /*d8d0*/  MUFU.EX2 R62, R62 ;  /* 0x0000003e003e7308 */ /* 0x000ea20000000800 */
[----:B---3--:R-:W-:-:S01]  /*d8e0*/  FADD.FTZ R77, R25, R76 ;  /* 0x0000004c194d7221 */ /* 0x008fc20000010000 */
[----:B----4-:R-:W-:-:S06]  /*d8f0*/  FADD.FTZ R79, R35, R78 ;  /* 0x0000004e234f7221 */ /* 0x010fcc0000010000 */
[----:B------:R-:W3:Y:S01]  /*d900*/  MUFU.EX2 R30, R30 ;  /* 0x0000001e001e7308 */ /* 0x000ee20000000800 */
[----:B-----5:R-:W-:-:S07]  /*d910*/  FADD.FTZ R76, R64, R77 ;  /* 0x0000004d404c7221 */ /* 0x020fce0000010000 */
[----:B------:R-:W4:Y:S01]  /*d920*/  MUFU.EX2 R31, R31 ;  /* 0x0000001f001f7308 */ /* 0x000f220000000800 */
[----:B0-----:R-:W-:-:S01]  /*d930*/  FADD.FTZ R78, R26, R79 ;  /* 0x0000004f1a4e7221 */ /* 0x001fc20000010000 */
[----:B------:R-:W-:-:S06]  /*d940*/  F2FP.SATFINITE.E4M3.F32.PACK_AB_MERGE_C R149, R12, R3, RZ ;  /* 0x000000030c95723e */ /* 0x000fcc00048070ff */
[----:B------:R-:W0:Y:S01]  /*d950*/  MUFU.EX2 R117, R117 ;  /* 0x0000007500757308 */ /* 0x000e220000000800 */
[----:B------:R-:W-:-:S01]  /*d960*/  FADD.FTZ R3, R21, R76 ;  /* 0x0000004c15037221 */ /* 0x000fc20000010000 */
[----:B------:R-:W-:-:S06]  /*d970*/  FFMA.FTZ R33, R103, R42, -R52 ;  /* 0x0000002a67217223 */ /* 0x000fcc0000010834 */
[----:B------:R-:W5:Y:S01]  /*d980*/  MUFU.EX2 R70, R70 ;  /* 0x0000004600467308 */ /* 0x000f620000000800 */
[----:B------:R-:W-:Y:S01]  /*d990*/  F2FP.SATFINITE.E4M3.F32.PACK_AB_MERGE_C R151, R89, R20, RZ ;  /* 0x000000145997723e */ /* 0x000fe200048070ff */
[----:B-1----:R-:W-:-:S06]  /*d9a0*/  FADD.FTZ R77, R45, R78 ;  /* 0x0000004e2d4d7221 */ /* 0x002fcc0000010000 */
[----:B------:R-:W1:Y:S01]  /*d9b0*/  MUFU.EX2 R32, R32 ;  /* 0x0000002000207308 */ /* 0x000e620000000800 */
[----:B--2---:R-:W-:-:S01]  /*d9c0*/  FADD.FTZ R20, R62, R3 ;  /* 0x000000033e147221 */ /* 0x004fc20000010000 */
[----:B------:R-:W-:-:S06]  /*d9d0*/  FFMA.FTZ R72, R107, R42, -R52 ;  /* 0x0000002a6b487223 */ /* 0x000fcc0000010834 */
[----:B------:R-:W2:Y:S01]  /*d9e0*/  MUFU.EX2 R29, R29 ;  /* 0x0000001d001d7308 */ /* 0x000ea20000000800 */
[----:B------:R-:W-:Y:S01]  /*d9f0*/  F2FP.SATFINITE.E4M3.F32.PACK_AB_MERGE_C R145, R35, R28, RZ ;  /* 0x0000001c2391723e */ /* 0x000fe200048070ff */
[----:B---3--:R-:W-:-:S06]  /*da00*/  FADD.FTZ R28, R30, R77 ;  /* 0x0000004d1e1c7221 */ /* 0x008fcc0000010000 */
[----:B------:R-:W3:Y:S01]  /*da10*/  MUFU.EX2 R51, R51 ;  /* 0x0000003300337308 */ /* 0x000ee20000000800 */
[----:B----4-:R-:W-:-:S07]  /*da20*/  FADD.FTZ R35, R31, R20 ;  /* 0x000000141f237221 */ /* 0x010fce0000010000 */
[----:B------:R-:W4:Y:S01]  /*da30*/  MUFU.EX2 R68, R68 ;  /* 0x0000004400447308 */ /* 0x000f220000000800 */
[----:B0-----:R-:W-:Y:S01]  /*da40*/  F2FP.SATFINITE.E4M3.F32.PACK_AB_MERGE_C R147, R117, R30, RZ ;  /* 0x0000001e7593723e */ /* 0x001fe200048070ff */
[----:B------:R-:W-:Y:S01]  /*da50*/  FFMA.FTZ R105, R105, R42, -R52 ;  /* 0x0000002a69697223 */ /* 0x000fe20000010834 */
[----:B------:R-:W-:-:S05]  /*da60*/  FADD.FTZ R117, R117, R28 ;  /* 0x0000001c75757221 */ /* 0x000fca0000010000 */
[----:B------:R-:W0:Y:S01]  /*da70*/  MUFU.EX2 R36, R36 ;  /* 0x0000002400247308 */ /* 0x000e220000000800 */
[----:B-----5:R-:W-:-:S07]  /*da80*/  FADD.FTZ R20, R70, R35 ;  /* 0x0000002346147221 */ /* 0x020fce0000010000 */
        /* <DEDUP_REMOVED lines=10> */
[----:B------:R-:W-:-:S01]  /*db30*/  FFMA.FTZ R74, R111, R42, -R52 ;  /* 0x0000002a6f4a7223 */ /* 0x000fc20000010834 */
[----:B----4-:R-:W-:-:S06]  /*db40*/  FADD.FTZ R28, R68, R15 ;  /* 0x0000000f441c7221 */ /* 0x010fcc0000010000 */
[----:B------:R-:W4:Y:S01]  /*db50*/  MUFU.EX2 R0, R105 ;  /* 0x0000006900007308 */ /* 0x000f220000000800 */
[----:B0-----:R-:W-:-:S01]  /*db60*/  FADD.FTZ R30, R36, R25 ;  /* 0x00000019241e7221 */ /* 0x001fc20000010000 */
[----:B-----5:R-:W-:-:S06]  /*db70*/  FADD.FTZ R15, R33, R28 ;  /* 0x0000001c210f7221 */ /* 0x020fcc0000010000 */
[----:B------:R-:W0:Y:S01]  /*db80*/  MUFU.EX2 R55, R55 ;  /* 0x0000003700377308 */ /* 0x000e220000000800 */
[----:B-1----:R-:W-:Y:S01]  /*db90*/  F2FP.SATFINITE.E4M3.F32.PACK_AB_MERGE_C R141, R57, R36, RZ ;  /* 0x00000024398d723e */ /* 0x002fe200048070ff */
[----:B------:R-:W-:-:S06]  /*dba0*/  FFMA.FTZ R113, R113, R42, -R52 ;  /* 0x0000002a71717223 */ /* 0x000fcc0000010834 */
[----:B------:R-:W-:Y:S01]  /*dbb0*/  MUFU.EX2 R38, R38 ;  /* 0x0000002600267308 */ /* 0x000fe20000000800 */
[----:B------:R-:W-:-:S07]  /*dbc0*/  FADD.FTZ R57, R57, R30 ;  /* 0x0000001e39397221 */ /* 0x000fce0000010000 */
[----:B------:R-:W1:Y:S01]  /*dbd0*/  MUFU.EX2 R59, R59 ;  /* 0x0000003b003b7308 */ /* 0x000e620000000800 */
[----:B--2---:R-:W-:-:S07]  /*dbe0*/  FADD.FTZ R15, R72, R15 ;  /* 0x0000000f480f7221 */ /* 0x004fce0000010000 */
[----:B------:R-:W2:Y:S01]  /*dbf0*/  MUFU.EX2 R39, R39 ;  /* 0x0000002700277308 */ /* 0x000ea20000000800 */
[----:B------:R-:W-:Y:S01]  /*dc00*/  F2FP.SATFINITE.E4M3.F32.PACK_AB_MERGE_C R151, R81, R14, R151 ;  /* 0x0000000e5197723e */ /* 0x000fe20004807097 */
[----:B------:R-:W-:Y:S01]  /*dc10*/  FFMA.FTZ R49, R49, R42, -R52 ;  /* 0x0000002a31317223 */ /* 0x000fe20000010834 */
[----:B---3--:R-:W-:-:S05]  /*dc20*/  FADD.FTZ R14, R34, R57 ;  /* 0x00000039220e7221 */ /* 0x008fca0000010000 */
[----:B------:R-:W3:Y:S01]  /*dc30*/  MUFU.EX2 R74, R74 ;  /* 0x0000004a004a7308 */ /* 0x000ee20000000800 */
[----:B------:R-:W-:Y:S01]  /*dc40*/  F2FP.SATFINITE.E4M3.F32.PACK_AB_MERGE_C R145, R27, R24, R145 ;  /* 0x000000181b91723e */ /* 0x000fe20004807091 */
[----:B----4-:R-:W-:-:S06]  /*dc50*/  FADD.FTZ R24, R0, R15 ;  /* 0x0000000f00187221 */ /* 0x010fcc0000010000 */
[----:B------:R-:W-:Y:S01]  /*dc60*/  MUFU.EX2 R44, R44 ;  /* 0x0000002c002c7308 */ /* 0x000fe20000000800 */
[----:B------:R-:W-:-:S01]  /*dc70*/  FFMA.FTZ R115, R115, R42, -R52 ;  /* 0x0000002a73737223 */ /* 0x000fc20000010834 */
[----:B0-----:R-:W-:-:S06]  /*dc80*/  FADD.FTZ R15, R55, R14 ;  /* 0x0000000e370f7221 */ /* 0x001fcc0000010000 */
[----:B------:R-:W0:Y:S01]  /*dc90*/  MUFU.EX2 R71, R71 ;  /* 0x0000004700477308 */ /* 0x000e220000000800 */
[----:B------:R-:W-:-:S07]  /*dca0*/  FADD.FTZ R24, R37, R24 ;  /* 0x0000001825187221 */ /* 0x000fce0000010000 */
[----:B------:R-:W4:Y:S01]  /*dcb0*/  MUFU.EX2 R40, R40 ;  /* 0x0000002800287308 */ /* 0x000f220000000800 */
[----:B------:R-:W-:-:S07]  /*dcc0*/  FFMA.FTZ R47, R47, R42, -R52 ;  /* 0x0000002a2f2f7223 */ /* 0x000fce0000010834 */
[----:B------:R-:W5:Y:S01]  /*dcd0*/  MUFU.EX2 R41, R113 ;  /* 0x0000007100297308 */ /* 0x000f620000000800 */
[----:B-1----:R-:W-:Y:S01]  /*dce0*/  F2FP.SATFINITE.E4M3.F32.PACK_AB_MERGE_C R143, R59, R38, RZ ;  /* 0x000000263b8f723e */ /* 0x002fe200048070ff */
[----:B------:R-:W-:-:S06]  /*dcf0*/  FADD.FTZ R38, R38, R15 ;  /* 0x0000000f26267221 */ /* 0x000fcc0000010000 */
[----:B------:R-:W1:Y:S01]  /*dd00*/  MUFU.EX2 R67, R67 ;  /* 0x0000004300437308 */ /* 0x000e620000000800 */
[----:B--2---:R-:W-:-:S01]  /*dd10*/  FADD.FTZ R15, R39, R24 ;  /* 0x00000018270f7221 */ /* 0x004fc20000010000 */
[----:B------:R-:W-:-:S06]  /*dd20*/  FFMA.FTZ R119, R119, R42, -R52 ;  /* 0x0000002a77777223 */ /* 0x000fcc0000010834 */
[----:B------:R-:W2:Y:S01]  /*dd30*/  MUFU.EX2 R12, R49 ;  /* 0x00000031000c7308 */ /* 0x000ea20000000800 */
[----:B------:R-:W-:-:S01]  /*dd40*/  FADD.FTZ R59, R59, R38 ;  /* 0x000000263b3b7221 */ /* 0x000fc20000010000 */
[C---:B---3--:R-:W-:Y:S01]  /*dd50*/  F2FP.SATFINITE.E4M3.F32.PACK_AB_MERGE_C R39, R74.reuse, R39, RZ ;  /* 0x000000274a27723e */ /* 0x048fe200048070ff */
[----:B------:R-:W-:-:S05]  /*dd60*/  FADD.FTZ R74, R74, R15 ;  /* 0x0000000f4a4a7221 */ /* 0x000fca0000010000 */
[----:B------:R-:W3:Y:S01]  /*dd70*/  MUFU.EX2 R3, R115 ;  /* 0x0000007300037308 */ /* 0x000ee20000000800 */
[----:B0-----:R-:W-:Y:S01]  /*dd80*/  F2FP.SATFINITE.E4M3.F32.PACK_AB_MERGE_C R137, R71, R44, RZ ;  /* 0x0000002c4789723e */ /* 0x001fe200048070ff */
[-CC-:B------:R-:W-:Y:S01]  /*dd90*/  FFMA.FTZ R53, R53, R42.reuse, -R52.reuse ;  /* 0x0000002a35357223 */ /* 0x180fe20000010834 */
[----:B------:R-:W-:-:S05]  /*dda0*/  FFMA.FTZ R121, R121, R42, -R52 ;  /* 0x0000002a79797223 */ /* 0x000fca0000010834 */
[----:B------:R-:W0:Y:S01]  /*ddb0*/  MUFU.EX2 R20, R47 ;  /* 0x0000002f00147308 */ /* 0x000e220000000800 */
[----:B----4-:R-:W-:-:S01]  /*ddc0*/  FADD.FTZ R24, R40, R59 ;  /* 0x0000003b28187221 */ /* 0x010fc20000010000 */
[----:B------:R-:W-:Y:S01]  /*ddd0*/  FFMA.FTZ R52, R123, R42, -R52 ;  /* 0x0000002a7b347223 */ /* 0x000fe20000010834 */
[----:B-----5:R-:W-:-:S01]  /*dde0*/  FADD.FTZ R15, R41, R74 ;  /* 0x0000004a290f7221 */ /* 0x020fc20000010000 */
[----:B-1----:R-:W-:-:S04]  /*ddf0*/  F2FP.SATFINITE.E4M3.F32.PACK_AB_MERGE_C R137, R67, R40, R137 ;  /* 0x000000284389723e */ /* 0x002fc80004807089 */
[----:B------:R-:W-:Y:S01]  /*de00*/  MUFU.EX2 R48, R48 ;  /* 0x0000003000307308 */ /* 0x000fe20000000800 */
[----:B------:R-:W-:Y:S01]  /*de10*/  F2FP.SATFINITE.E4M3.F32.PACK_AB_MERGE_C R146, R70, R31, RZ ;  /* 0x0000001f4692723e */ /* 0x000fe200048070ff */
[----:B------:R-:W-:-:S06]  /*de20*/  FADD.FTZ R67, R67, R24 ;  /* 0x0000001843437221 */ /* 0x000fcc0000010000 */
[----:B------:R-:W-:Y:S01]  /*de30*/  MUFU.EX2 R61, R61 ;  /* 0x0000003d003d7308 */ /* 0x000fe20000000800 */
[----:B--2---:R-:W-:-:S01]  /*de40*/  FADD.FTZ R24, R12, R15 ;  /* 0x0000000f0c187221 */ /* 0x004fc20000010000 */
[----:B------:R-:W-:-:S06]  /*de50*/  SHF.R.S32.HI R8, RZ, 0x7, R8 ;  /* 0x00000007ff087819 */ /* 0x000fcc0000011408 */
[----:B------:R-:W1:Y:S08]  /*de60*/  MUFU.EX2 R46, R46 ;  /* 0x0000002e002e7308 */ /* 0x000e700000000800 */
[----:B------:R-:W2:Y:S01]  /*de70*/  MUFU.EX2 R119, R119 ;  /* 0x0000007700777308 */ /* 0x000ea20000000800 */
[----:B------:R-:W-:Y:S01]  /*de80*/  F2FP.SATFINITE.E4M3.F32.PACK_AB_MERGE_C R150, R54, R9, R150 ;  /* 0x000000093696723e */ /* 0x000fe20004807096 */
[----:B------:R-:W-:Y:S01]  /*de90*/  FADD.FTZ R44, R44, R67 ;  /* 0x000000432c2c7221 */ /* 0x000fe20000010000 */
[----:B------:R-:W-:-:S05]  /*dea0*/  F2FP.SATFINITE.E4M3.F32.PACK_AB_MERGE_C R146, R62, R21, R146 ;  /* 0x000000153e92723e */ /* 0x000fca0004807092 */
[----:B------:R-:W4:Y:S01]  /*deb0*/  MUFU.EX2 R75, R75 ;  /* 0x0000004b004b7308 */ /* 0x000f220000000800 */
[----:B---3--:R-:W-:-:S01]  /*dec0*/  FADD.FTZ R9, R3, R24 ;  /* 0x0000001803097221 */ /* 0x008fc20000010000 */
[----:B------:R-:W-:-:S06]  /*ded0*/  VIADD R21, R88, 0xfffffffe ;  /* 0xfffffffe58157836 */ /* 0x000fcc0000000000 */
[----:B------:R-:W3:Y:S01]  /*dee0*/  MUFU.EX2 R14, R53 ;  /* 0x00000035000e7308 */ /* 0x000ee20000000800 */
[----:B------:R-:W-:Y:S02]  /*def0*/  VIMNMX R155, RZ, R8, !PT ;  /* 0x00000008ff9b7248 */ /* 0x000fe40007fe0100 */
[----:B------:R-:W-:-:S05]  /*df00*/  F2FP.SATFINITE.E4M3.F32.PACK_AB_MERGE_C R144, R58, R13, R144 ;  /* 0x0000000d3a90723e */ /* 0x000fca0004807090 */
[----:B------:R-:W5:Y:S01]  /*df10*/  MUFU.EX2 R121, R121 ;  /* 0x0000007900797308 */ /* 0x000f620000000800 */
[----:B0-----:R-:W-:Y:S01]  /*df20*/  F2FP.SATFINITE.E4M3.F32.PACK_AB_MERGE_C R13, R20, R3, RZ ;  /* 0x00000003140d723e */ /* 0x001fe200048070ff */
[----:B------:R-:W-:-:S06]  /*df30*/  FADD.FTZ R71, R71, R44 ;  /* 0x0000002c47477221 */ /* 0x000fcc0000010000 */
[----:B------:R-:W0:Y:S01]  /*df40*/  MUFU.EX2 R52, R52 ;  /* 0x0000003400347308 */ /* 0x000e220000000800 */
[----:B------:R-:W-:-:S01]  /*df50*/  FADD.FTZ R20, R20, R9 ;  /* 0x0000000914147221 */ /* 0x000fc20000010000 */
[----:B------:R-:W-:Y:S01]  /*df60*/  ISETP.GE.AND P0, PT, R21, R155, PT ;  /* 0x0000009b1500720c */ /* 0x000fe20003f06270 */
[----:B-1----:R-:W-:-:S01]  /*df70*/  FADD.FTZ R24, R46, R71 ;  /* 0x000000472e187221 */ /* 0x002fc20000010000 */
[----:B------:R-:W-:Y:S01]  /*df80*/  F2FP.SATFINITE.E4M3.F32.PACK_AB_MERGE_C R9, R61, R48, RZ ;  /* 0x000000303d09723e */ /* 0x000fe200048070ff */
[----:B--2---:R-:W-:-:S01]  /*df90*/  FADD.FTZ R3, R119, R20 ;  /* 0x0000001477037221 */ /* 0x004fc20000010000 */
[----:B------:R-:W-:Y:S02]  /*dfa0*/  F2FP.SATFINITE.E4M3.F32.PACK_AB_MERGE_C R142, R37, R0, R39 ;  /* 0x00000000258e723e */ /* 0x000fe40004807027 */
[C---:B----4-:R-:W-:Y:S01]  /*dfb0*/  F2FP.SATFINITE.E4M3.F32.PACK_AB_MERGE_C R139, R75.reuse, R46, R9 ;  /* 0x0000002e4b8b723e */ /* 0x050fe20004807009 */
[----:B------:R-:W-:Y:S01]  /*dfc0*/  FADD.FTZ R75, R75, R24 ;  /* 0x000000184b4b7221 */ /* 0x000fe20000010000 */
[----:B---3--:R-:W-:-:S01]  /*dfd0*/  FADD.FTZ R0, R14, R3 ;  /* 0x000000030e007221 */ /* 0x008fc20000010000 */
[----:B------:R-:W-:Y:S01]  /*dfe0*/  IMAD.MOV.U32 R135, RZ, RZ, RZ ;  /* 0x000000ffff877224 */ /* 0x000fe200078e00ff */
[----:B------:R-:W-:Y:S01]  /*dff0*/  F2FP.SATFINITE.E4M3.F32.PACK_AB_MERGE_C R148, R73, R56, RZ ;  /* 0x000000384994723e */ /* 0x000fe200048070ff */
[----:B------:R-:W-:Y:S01]  /*e000*/  FADD.FTZ R48, R48, R75 ;  /* 0x0000004b30307221 */ /* 0x000fe20000010000 */
[----:B------:R-:W-:Y:S01]  /*e010*/  F2FP.SATFINITE.E4M3.F32.PACK_AB_MERGE_C R140, R72, R33, RZ ;  /* 0x00000021488c723e */ /* 0x000fe200048070ff */
[----:B-----5:R-:W-:Y:S01]  /*e020*/  FADD.FTZ R3, R121, R0 ;  /* 0x0000000079037221 */ /* 0x020fe20000010000 */
[----:B0-----:R-:W-:Y:S01]  /*e030*/  F2FP.SATFINITE.E4M3.F32.PACK_AB_MERGE_C R9, R52, R121, RZ ;  /* 0x000000793409723e */ /* 0x001fe200048070ff */
[----:B------:R-:W-:Y:S01]  /*e040*/  BSSY B0, `(.L_x_9900) ;  /* 0x0000338000007945 */ /* 0x000fe20003800000 */
[----:B------:R-:W-:Y:S01]  /*e050*/  F2FP.SATFINITE.E4M3.F32.PACK_AB_MERGE_C R149, R66, R65, R149 ;  /* 0x000000414295723e */ /* 0x000fe20004807095 */
[----:B------:R-:W-:Y:S01]  /*e060*/  FADD.FTZ R0, R61, R48 ;  /* 0x000000303d007221 */ /* 0x000fe20000010000 */
[----:B------:R-:W-:Y:S01]  /*e070*/  F2FP.SATFINITE.E4M3.F32.PACK_AB_MERGE_C R138, R14, R119, R9 ;  /* 0x000000770e8a723e */ /* 0x000fe20004807009 */
[----:B------:R-:W-:Y:S01]  /*e080*/  FADD.FTZ R3, R52, R3 ;  /* 0x0000000334037221 */ /* 0x000fe20000010000 */
        /* <DEDUP_REMOVED lines=53> */
[----:B------:R-:W-:Y:S06]  /*e3e0*/  @!P0 BRA `(.L_x_9901) ;  /* 0x0000002c00f48947 */ /* 0x000fec0003800000 */
        /* <DEDUP_REMOVED lines=29> */
.L_x_9913:
[----:B------:R-:W-:-:S04]  /*e5c0*/  ISETP.NE.AND P0, PT, R8, 0x1, PT ;  /* 0x000000010800780c */ /* 0x000fc80003f05270 */
[----:B------:R-:W-:-:S04]  /*e5d0*/  SEL R22, RZ, 0x1, P0 ;  /* 0x00000001ff167807 */ /* 0x000fc80000000000 */
[----:B------:R-:W-:Y:S01]  /*e5e0*/  LOP3.LUT R22, R9, R22, RZ, 0x3c, !PT ;  /* 0x0000001609167212 */ /* 0x000fe200078e3cff */
[----:B0-----:R-:W-:Y:S06]  /*e5f0*/  @!P1 BRA `(.L_x_9902) ;  /* 0x0000000000049947 */ /* 0x001fec0003800000 */
[----:B------:R-:W-:Y:S01]  /*e600*/  BPT.TRAP 0x1 ;  /* 0x000000040000795c */ /* 0x000fe20000300000 */
.L_x_9902:
        /* <DEDUP_REMOVED lines=8> */
.L_x_9903:
[----:B------:R-:W-:Y:S01]  /*e690*/  BSSY B2, `(.L_x_9904) ;  /* 0x0000006000027945 */ /* 0x000fe20003800000 */
[----:B------:R-:W-:Y:S02]  /*e6a0*/  IMAD R24, R18, 0x300, R154 ;  /* 0x0000030012187824 */ /* 0x000fe400078e029a */
[----:B------:R-:W-:Y:S01]  /*e6b0*/  IMAD.MOV.U32 R25, RZ, RZ, -0x3ffffff0 ;  /* 0xc0000010ff197424 */ /* 0x000fe200078e00ff */
[----:B-1----:R-:W-:Y:S06]  /*e6c0*/  @P0 BRA `(.L_x_9905) ;  /* 0x0000000000080947 */ /* 0x002fec0003800000 */
[----:B------:R-:W1:Y:S02]  /*e6d0*/  SYNCS.PHASECHK.TRANS64.TRYWAIT P0, [R14+URZ+0x19c30], R13 ;  /* 0x019c300d0e0075a7 */ /* 0x000e64000800017f */
[----:B-1----:R-:W-:Y:S05]  /*e6e0*/  @!P0 BRA `(.L_x_9906) ;  /* 0x000000e400c48947 */ /* 0x002fea0003800000 */
.L_x_9905:
[----:B------:R-:W-:Y:S05]  /*e6f0*/  BSYNC B2 ;  /* 0x0000000000027941 */ /* 0x000fea0003800000 */
.L_x_9904:
[----:B------:R-:W-:Y:S01]  /*e700*/  R2UR UR6, R24 ;  /* 0x00000000180672ca */ /* 0x000fe200000e0000 */
[----:B01----:R-:W-:Y:S01]  /*e710*/  IMAD.MOV.U32 R13, RZ, RZ, -0x3ffffff0 ;  /* 0xc0000010ff0d7424 */ /* 0x003fe200078e00ff */
[----:B------:R-:W-:Y:S01]  /*e720*/  R2UR UR7, R25 ;  /* 0x00000000190772ca */ /* 0x000fe200000e0000 */
[----:B------:R-:W-:Y:S01]  /*e730*/  IMAD.MOV.U32 R25, RZ, RZ, -0x3ffffff0 ;  /* 0xc0000010ff197424 */ /* 0x000fe200078e00ff */
[----:B------:R-:W-:Y:S02]  /*e740*/  R2UR UR4, R4 ;  /* 0x00000000040472ca */ /* 0x000fe400000e0000 */
[----:B------:R-:W-:Y:S02]  /*e750*/  R2UR UR5, R5 ;  /* 0x00000000050572ca */ /* 0x000fe400000e0000 */
[C---:B------:R-:W-:Y:S01]  /*e760*/  IADD3 R12, R24.reuse, 0x100, RZ ;  /* 0x00000100180c7810 */ /* 0x040fe20007ffe0ff */
[----:B------:R-:W-:Y:S01]  /*e770*/  VIADD R24, R24, 0x200 ;  /* 0x0000020018187836 */ /* 0x000fe20000000000 */
        /* <DEDUP_REMOVED lines=19> */
.L_x_9907:
[----:B------:R-:W-:Y:S01]  /*e8b0*/  SHF.L.U32 R9, R9, 0x1f, RZ ;  /* 0x0000001f09097819 */ /* 0x000fe200000006ff */
[----:B------:R-:W-:-:S04]  /*e8c0*/  IMAD R152, R8, 0x8, R16 ;  /* 0x0000000808987824 */ /* 0x000fc800078e0210 */
[----:B------:R0:W1:Y:S01]  /*e8d0*/  SYNCS.PHASECHK.TRANS64.TRYWAIT P0, [R152+URZ+0x19c50], R9 ;  /* 0x019c5009980075a7 */ /* 0x000062000800017f */
[----:B------:R-:W-:Y:S05]  /*e8e0*/  @!P1 BRA `(.L_x_9908) ;  /* 0x0000000000049947 */ /* 0x000fea0003800000 */
[----:B------:R-:W-:Y:S01]  /*e8f0*/  BPT.TRAP 0x1 ;  /* 0x000000040000795c */ /* 0x000fe20000300000 */
.L_x_9908:
[----:B------:R-:W-:Y:S04]  /*e900*/  BSSY B2, `(.L_x_9909) ;  /* 0x0000004000027945 */ /* 0x000fe80003800000 */
[----:B-1----:R-:W-:Y:S05]  /*e910*/  @P0 BRA `(.L_x_9910) ;  /* 0x0000000000080947 */ /* 0x002fea0003800000 */
[----:B------:R-:W1:Y:S02]  /*e920*/  SYNCS.PHASECHK.TRANS64.TRYWAIT P0, [R152+URZ+0x19c50], R9 ;  /* 0x019c5009980075a7 */ /* 0x000e64000800017f */
[----:B-1----:R-:W-:Y:S05]  /*e930*/  @!P0 BRA `(.L_x_9911) ;  /* 0x000000e400448947 */ /* 0x002fea0003800000 */
.L_x_9910:
[----:B------:R-:W-:Y:S05]  /*e940*/  BSYNC B2 ;  /* 0x0000000000027941 */ /* 0x000fea0003800000 */
.L_x_9909:
        /* <DEDUP_REMOVED lines=10> */
[C---:B------:R-:W-:Y:S01]  /*e9f0*/  FMUL.FTZ R73, R2.reuse, R73 ;  /* 0x0000004902497220 */ /* 0x040fe20000410000 */
[C---:B------:R-:W-:Y:S01]  /*ea00*/  FMUL.FTZ R76, R2.reuse, R76 ;  /* 0x0000004c024c7220 */ /* 0x040fe20000410000 */
[C---:B------:R-:W-:Y:S01]  /*ea10*/  FMUL.FTZ R77, R2.reuse, R77 ;  /* 0x0000004d024d7220 */ /* 0x040fe20000410000 */
[----:B------:R-:W-:Y:S01]  /*ea20*/  LOP3.LUT R9, R9, 0x10000, RZ, 0xfc, !PT ;  /* 0x0001000009097812 */ /* 0x000fe200078efcff */
[C---:B------:R-:W-:Y:S01]  /*ea30*/  FMUL.FTZ R80, R2.reuse, R80 ;  /* 0x0000005002507220 */ /* 0x040fe20000410000 */
[C---:B------:R-:W-:Y:S01]  /*ea40*/  FMUL.FTZ R81, R2.reuse, R81 ;  /* 0x0000005102517220 */ /* 0x040fe20000410000 */
[C---:B------:R-:W-:Y:S01]  /*ea50*/  FMUL.FTZ R84, R2.reuse, R84 ;  /* 0x0000005402547220 */ /* 0x040fe20000410000 */
[----:B------:R-:W-:Y:S01]  /*ea60*/  FMUL.FTZ R85, R2, R85 ;  /* 0x0000005502557220 */ /* 0x000fe20000410000 */
[----:B------:R-:W-:-:S02]  /*ea70*/  IMAD R8, R8, 0x300, R9 ;  /* 0x0000030008087824 */ /* 0x000fc400078e0209 */
[----:B------:R-:W-:Y:S01]  /*ea80*/  FMUL.FTZ R63, R2, R63 ;  /* 0x0000003f023f7220 */ /* 0x000fe20000410000 */
[----:B------:R-:W-:Y:S01]  /*ea90*/  IMAD.MOV.U32 R9, RZ, RZ, 0x40000040 ;  /* 0x40000040ff097424 */ /* 0x000fe200078e00ff */
[----:B------:R-:W-:Y:S01]  /*eaa0*/  ULDC UR4, c[0x0][0x988] ;  /* 0x0002620000047ab9 */ /* 0x000fe20000000800 */
[----:B------:R-:W-:-:S03]  /*eab0*/  R2UR UR6, R8 ;  /* 0x00000000080672ca */ /* 0x000fc600000e0000 */
[----:B------:R-:W-:-:S13]  /*eac0*/  R2UR UR7, R9 ;  /* 0x00000000090772ca */ /* 0x000fda00000e0000 */
[----:B------:R-:W-:Y:S03]  /*ead0*/  QGMMA.64x96x32.F32.E4M3.E4M3 R88, R148, gdesc[UR4], R88, gsb0 ;  /* 0x0160000494587df3 */ /* 0x000fe60008000858 */
[----:B------:R-:W-:Y:S02]  /*eae0*/  WARPGROUP.DEPBAR.LE gsb0, 0x0 ;  /* 0x00008000000079c5 */ /* 0x000fe40000010000 */
[----:B------:R-:W2:Y:S04]  /*eaf0*/  LDL R148, [R1+0x18] ;  /* 0x0000180001947983 */ /* 0x000ea80000100800 */
[----:B------:R-:W2:Y:S04]  /*eb00*/  LDL R149, [R1+0x14] ;  /* 0x0000140001957983 */ /* 0x000ea80000100800 */
[----:B------:R-:W3:Y:S04]  /*eb10*/  LDL R150, [R1+0x20] ;  /* 0x0000200001967983 */ /* 0x000ee80000100800 */
[----:B------:R-:W4:Y:S01]  /*eb20*/  LDL R151, [R1+0x24] ;  /* 0x0000240001977983 */ /* 0x000f220000100800 */
[----:B------:R-:W-:Y:S01]  /*eb30*/  VIADD R12, R8, 0x2 ;  /* 0x00000002080c7836 */ /* 0x000fe20000000000 */
[----:B------:R-:W-:Y:S01]  /*eb40*/  R2UR UR7, R13 ;  /* 0x000000000d0772ca */ /* 0x000fe200000e0000 */
[----:B------:R-:W-:Y:S01]  /*eb50*/  WARPGROUP.ARRIVE ;  /* 0x00000000000079c5 */ /* 0x000fe20000000000 */
[----:B------:R-:W-:-:S02]  /*eb60*/  IMAD.MOV.U32 R13, RZ, RZ, 0x40000040 ;  /* 0x40000040ff0d7424 */ /* 0x000fc400078e00ff */
[----:B------:R-:W-:Y:S01]  /*eb70*/  FMUL.FTZ R62, R2, R62 ;  /* 0x0000003e023e7220 */ /* 0x000fe20000410000 */
[----:B------:R-:W-:Y:S01]  /*eb80*/  R2UR UR6, R12 ;  /* 0x000000000c0672ca */ /* 0x000fe200000e0000 */
[----:B------:R-:W-:Y:S02]  /*eb90*/  VIADD R12, R8, 0x4 ;  /* 0x00000004080c7836 */ /* 0x000fe40000000000 */
[C---:B------:R-:W-:Y:S01]  /*eba0*/  FMUL.FTZ R66, R2.reuse, R66 ;  /* 0x0000004202427220 */ /* 0x040fe20000410000 */
[----:B------:R-:W-:Y:S02]  /*ebb0*/  IMAD.MOV.U32 R9, RZ, RZ, 0x40000040 ;  /* 0x40000040ff097424 */ /* 0x000fe400078e00ff */
[----:B------:R-:W-:Y:S01]  /*ebc0*/  FMUL.FTZ R67, R2, R67 ;  /* 0x0000004302437220 */ /* 0x000fe20000410000 */
[----:B------:R-:W-:Y:S01]  /*ebd0*/  VIADD R8, R8, 0x6 ;  /* 0x0000000608087836 */ /* 0x000fe20000000000 */
[----:B------:R-:W-:Y:S01]  /*ebe0*/  MUFU.TANH R62, R62 ;  /* 0x0000003e003e7308 */ /* 0x000fe20000002400 */
[C---:B------:R-:W-:Y:S01]  /*ebf0*/  FMUL.FTZ R70, R2.reuse, R70 ;  /* 0x0000004602467220 */ /* 0x040fe20000410000 */
[C---:B------:R-:W-:Y:S01]  /*ec00*/  FMUL.FTZ R71, R2.reuse, R71 ;  /* 0x0000004702477220 */ /* 0x040fe20000410000 */
[C---:B------:R-:W-:Y:S01]  /*ec10*/  FMUL.FTZ R74, R2.reuse, R74 ;  /* 0x0000004a024a7220 */ /* 0x040fe20000410000 */
[C---:B------:R-:W-:Y:S01]  /*ec20*/  FMUL.FTZ R75, R2.reuse, R75 ;  /* 0x0000004b024b7220 */ /* 0x040fe20000410000 */
[C---:B------:R-:W-:Y:S01]  /*ec30*/  FMUL.FTZ R78, R2.reuse, R78 ;  /* 0x0000004e024e7220 */ /* 0x040fe20000410000 */
[----:B------:R-:W-:Y:S01]  /*ec40*/  FMUL.FTZ R79, R2, R79 ;  /* 0x0000004f024f7220 */ /* 0x000fe20000410000 */
        /* <DEDUP_REMOVED lines=12> */
[----:B------:R-:W-:Y:S01]  /*ed10*/  MOV R53, 0xffffff80 ;  /* 0xffffff8000357802 */ /* 0x000fe20000000f00 */
[----:B------:R-:W-:Y:S01]  /*ed20*/  MUFU.TANH R12, R12 ;  /* 0x0000000c000c7308 */ /* 0x000fe20000002400 */
[C---:B------:R-:W-:Y:S01]  /*ed30*/  FMUL.FTZ R25, R2.reuse, R30 ;  /* 0x0000001e02197220 */ /* 0x040fe20000410000 */
[C---:B------:R-:W-:Y:S01]  /*ed40*/  FMUL.FTZ R30, R2.reuse, R33 ;  /* 0x00000021021e7220 */ /* 0x040fe20000410000 */
[----:B------:R-:W-:Y:S01]  /*ed50*/  FMUL.FTZ R33, R2, R38 ;  /* 0x0000002602217220 */ /* 0x000fe20000410000 */
[----:B------:R-:W-:-:S02]  /*ed60*/  IMAD R53, R21, R53, 0x1 ;  /* 0x0000000115357424 */ /* 0x000fc400078e0235 */
[C---:B------:R-:W-:Y:S01]  /*ed70*/  FMUL.FTZ R38, R2.reuse, R41 ;  /* 0x0000002902267220 */ /* 0x040fe20000410000 */
[C---:B------:R-:W-:Y:S01]  /*ed80*/  FMUL.FTZ R41, R2.reuse, R46 ;  /* 0x0000002e02297220 */ /* 0x040fe20000410000 */
[C---:B------:R-:W-:Y:S01]  /*ed90*/  FMUL.FTZ R46, R2.reuse, R49 ;  /* 0x00000031022e7220 */ /* 0x040fe20000410000 */
[----:B------:R-:W-:Y:S01]  /*eda0*/  IMAD R53, R153, 0xc0, R53 ;  /* 0x000000c099357824 */ /* 0x000fe200078e0235 */
        /* <DEDUP_REMOVED lines=52> */
[----:B------:R-:W-:Y:S01]  /*f0f0*/  MUFU.TANH R33, R33 ;  /* 0x0000002100217308 */ /* 0x000fe20000002400 */
[----:B------:R-:W-:-:S02]  /*f100*/  WARPGROUP.DEPBAR.LE gsb0, 0x0 ;  /* 0x00008000000079c5 */ /* 0x000fc40000010000 */
[----:B------:R-:W-:-:S05]  /*f110*/  WARPGROUP.ARRIVE ;  /* 0x00000000000079c5 */ /* 0x000fca0000000000 */
[----:B------:R-:W-:Y:S01]  /*f120*/  MUFU.TANH R35, R35 ;  /* 0x0000002300237308 */ /* 0x000fe20000002400 */
[----:B------:R-:W-:Y:S07]  /*f130*/  QGMMA.64x96x32.F32.E4M3.E4M3 R88, R136, gdesc[UR4], R88, gsb0 ;  /* 0x0160000488587df3 */ /* 0x000fee0008000858 */
[----:B------:R-:W-:Y:S08]  /*f140*/  MUFU.TANH R37, R37 ;  /* 0x0000002500257308 */ /* 0x000ff00000002400 */
[----:B------:R-:W-:Y:S08]  /*f150*/  MUFU.TANH R39, R39 ;  /* 0x0000002700277308 */ /* 0x000ff00000002400 */
[----:B------:R-:W-:Y:S08]  /*f160*/  MUFU.TANH R41, R41 ;  /* 0x0000002900297308 */ /* 0x000ff00000002400 */
[----:B------:R-:W-:Y:S01]  /*f170*/  MUFU.TANH R43, R43 ;  /* 0x0000002b002b7308 */ /* 0x000fe20000002400 */
[----:B--2---:R-:W-:-:S07]  /*f180*/  IADD3 R55, -R149, R53, R148 ;  /* 0x0000003595377210 */ /* 0x004fce0007ffe194 */
[----:B------:R-:W-:Y:S01]  /*f190*/  MUFU.TANH R45, R45 ;  /* 0x0000002d002d7308 */ /* 0x000fe20000002400 */
[----:B---3--:R-:W-:-:S04]  /*f1a0*/  IMAD R55, R150, -0x2, R55 ;  /* 0xfffffffe96377824 */ /* 0x008fc800078e0237 */
[----:B----4-:R-:W-:-:S03]  /*f1b0*/  IMAD.IADD R55, R151, 0x1, R55 ;  /* 0x0000000197377824 */ /* 0x010fc600078e0237 */
[----:B------:R2:W-:Y:S01]  /*f1c0*/  MUFU.TANH R53, R58 ;  /* 0x0000003a00357308 */ /* 0x0005e20000002400 */
[----:B------:R-:W3:Y:S01]  /*f1d0*/  S2R R151, SR_TID.X ;  /* 0x0000000000977919 */ /* 0x000ee20000002100 */
[C---:B------:R-:W-:Y:S02]  /*f1e0*/  ISETP.GT.AND P0, PT, R55.reuse, RZ, PT ;  /* 0x000000ff3700720c */ /* 0x040fe40003f04270 */
[C---:B------:R-:W-:Y:S02]  /*f1f0*/  ISETP.GT.AND P2, PT, R55.reuse, 0x1, PT ;  /* 0x000000013700780c */ /* 0x040fe40003f44270 */
[----:B0-----:R-:W-:Y:S02]  /*f200*/  FSEL R8, R8, -INF , P0 ;  /* 0xff80000008087808 */ /* 0x001fe40000000000 */
[----:B------:R-:W-:Y:S01]  /*f210*/  MUFU.TANH R47, R47 ;  /* 0x0000002f002f7308 */ /* 0x000fe20000002400 */
[----:B------:R-:W-:Y:S02]  /*f220*/  ISETP.GT.AND P0, PT, R55, 0x8, PT ;  /* 0x000000083700780c */ /* 0x000fe40003f04270 */
[----:B------:R-:W-:-:S02]  /*f230*/  FSEL R12, R12, -INF , P2 ;  /* 0xff8000000c0c7808 */ /* 0x000fc40001000000 */
[----:B--2---:R-:W-:Y:S02]  /*f240*/  FMNMX.FTZ R58, R8, R15, !PT ;  /* 0x0000000f083a7209 */ /* 0x004fe40007810000 */
[C---:B------:R-:W-:Y:S01]  /*f250*/  ISETP.GT.AND P2, PT, R55.reuse, 0x9, PT ;  /* 0x000000093700780c */ /* 0x040fe20003f44270 */
[----:B------:R-:W-:Y:S01]  /*f260*/  MUFU.TANH R49, R49 ;  /* 0x0000003100317308 */ /* 0x000fe20000002400 */
[----:B-1----:R-:W-:Y:S02]  /*f270*/  FSEL R24, R24, -INF , P0 ;  /* 0xff80000018187808 */ /* 0x002fe40000000000 */
[----:B------:R-:W-:Y:S02]  /*f280*/  FMNMX.FTZ R59, R12, R58, !PT ;  /* 0x0000003a0c3b7209 */ /* 0x000fe40007810000 */
[----:B------:R-:W-:Y:S02]  /*f290*/  ISETP.GT.AND P0, PT, R55, 0x10, PT ;  /* 0x000000103700780c */ /* 0x000fe40003f04270 */
[----:B------:R-:W-:Y:S01]  /*f2a0*/  FSEL R27, R27, -INF , P2 ;  /* 0xff8000001b1b7808 */ /* 0x000fe20001000000 */
[----:B------:R0:W1:Y:S01]  /*f2b0*/  MUFU.TANH R58, R61 ;  /* 0x0000003d003a7308 */ /* 0x0000620000002400 */
[----:B------:R-:W-:-:S02]  /*f2c0*/  FMNMX.FTZ R59, R24, R59, !PT ;  /* 0x0000003b183b7209 */ /* 0x000fc40007810000 */
[----:B------:R-:W-:Y:S02]  /*f2d0*/  ISETP.GT.AND P2, PT, R55, 0x11, PT ;  /* 0x000000113700780c */ /* 0x000fe40003f44270 */
[----:B-----5:R-:W-:Y:S02]  /*f2e0*/  FSEL R28, R28, -INF , P0 ;  /* 0xff8000001c1c7808 */ /* 0x020fe40000000000 */
[----:B------:R-:W-:Y:S01]  /*f2f0*/  FMNMX.FTZ R60, R27, R59, !PT ;  /* 0x0000003b1b3c7209 */ /* 0x000fe20007810000 */
[----:B------:R-:W-:Y:S01]  /*f300*/  MUFU.TANH R51, R51 ;  /* 0x0000003300337308 */ /* 0x000fe20000002400 */
[----:B------:R-:W-:Y:S02]  /*f310*/  ISETP.GT.AND P0, PT, R55, 0x18, PT ;  /* 0x000000183700780c */ /* 0x000fe40003f04270 */
[----:B------:R-:W-:Y:S02]  /*f320*/  FSEL R30, R30, -INF , P2 ;  /* 0xff8000001e1e7808 */ /* 0x000fe40001000000 */
[----:B------:R-:W-:-:S02]  /*f330*/  FMNMX.FTZ R60, R28, R60, !PT ;  /* 0x0000003c1c3c7209 */ /* 0x000fc40007810000 */
[C---:B------:R-:W-:Y:S01]  /*f340*/  ISETP.GT.AND P2, PT, R55.reuse, 0x19, PT ;  /* 0x000000193700780c */ /* 0x040fe20003f44270 */
[----:B------:R2:W4:Y:S01]  /*f350*/  MUFU.TANH R59, R64 ;  /* 0x00000040003b7308 */ /* 0x0005220000002400 */
[----:B------:R-:W-:Y:S02]  /*f360*/  FSEL R32, R32, -INF , P0 ;  /* 0xff80000020207808 */ /* 0x000fe40000000000 */
[----:B0-----:R-:W-:Y:S02]  /*f370*/  FMNMX.FTZ R61, R30, R60, !PT ;  /* 0x0000003c1e3d7209 */ /* 0x001fe40007810000 */
[----:B------:R-:W-:Y:S02]  /*f380*/  ISETP.GT.AND P0, PT, R55, 0x20, PT ;  /* 0x000000203700780c */ /* 0x000fe40003f04270 */
[----:B------:R-:W-:Y:S01]  /*f390*/  FSEL R34, R34, -INF , P2 ;  /* 0xff80000022227808 */ /* 0x000fe20001000000 */
[----:B------:R0:W5:Y:S01]  /*f3a0*/  MUFU.TANH R60, R65 ;  /* 0x00000041003c7308 */ /* 0x0001620000002400 */
[----:B------:R-:W-:-:S02]  /*f3b0*/  FMNMX.FTZ R61, R32, R61, !PT ;  /* 0x0000003d203d7209 */ /* 0x000fc40007810000 */
[C---:B------:R-:W-:Y:S02]  /*f3c0*/  ISETP.GT.AND P2, PT, R55.reuse, 0x21, PT ;  /* 0x000000213700780c */ /* 0x040fe40003f44270 */
[----:B------:R-:W-:Y:S02]  /*f3d0*/  FSEL R36, R36, -INF , P0 ;  /* 0xff80000024247808 */ /* 0x000fe40000000000 */
[----:B--2---:R-:W-:Y:S01]  /*f3e0*/  FMNMX.FTZ R64, R34, R61, !PT ;  /* 0x0000003d22407209 */ /* 0x004fe20007810000 */
[----:B------:R-:W-:Y:S01]  /*f3f0*/  MUFU.TANH R56, R56 ;  /* 0x0000003800387308 */ /* 0x000fe20000002400 */
[----:B------:R-:W-:Y:S01]  /*f400*/  ISETP.GT.AND P0, PT, R55, 0x28, PT ;  /* 0x000000283700780c */ /* 0x000fe20003f04270 */
[----:B0-----:R-:W-:Y:S01]  /*f410*/  FMUL.FTZ R65, R2, R69 ;  /* 0x0000004502417220 */ /* 0x001fe20000410000 */
[----:B------:R-:W-:Y:S02]  /*f420*/  FSEL R38, R38, -INF , P2 ;  /* 0xff80000026267808 */ /* 0x000fe40001000000 */
[----:B------:R-:W-:Y:S01]  /*f430*/  FMNMX.FTZ R64, R36, R64, !PT ;  /* 0x0000004024407209 */ /* 0x000fe20007810000 */
[----:B------:R-:W-:-:S02]  /*f440*/  WARPGROUP.DEPBAR.LE gsb0, 0x0 ;  /* 0x00008000000079c5 */ /* 0x000fc40000010000 */
[----:B------:R0:W2:Y:S01]  /*f450*/  MUFU.TANH R61, R68 ;  /* 0x00000044003d7308 */ /* 0x0000a20000002400 */
[C---:B------:R-:W-:Y:S01]  /*f460*/  ISETP.GT.AND P2, PT, R55.reuse, 0x29, PT ;  /* 0x000000293700780c */ /* 0x040fe20003f44270 */
[----:B------:R-:W-:Y:S01]  /*f470*/  FMUL.FTZ R136, R2, R87 ;  /* 0x0000005702887220 */ /* 0x000fe20000410000 */
[----:B------:R-:W-:Y:S02]  /*f480*/  FSEL R40, R40, -INF , P0 ;  /* 0xff80000028287808 */ /* 0x000fe40000000000 */
[----:B------:R-:W-:Y:S02]  /*f490*/  ISETP.GT.AND P0, PT, R55, 0x30, PT ;  /* 0x000000303700780c */ /* 0x000fe40003f04270 */
[----:B---3--:R-:W-:Y:S01]  /*f4a0*/  LOP3.LUT R140, R151, 0x7f, RZ, 0xc0, !PT ;  /* 0x0000007f978c7812 */ /* 0x008fe200078ec0ff */
[----:B------:R-:W3:Y:S01]  /*f4b0*/  MUFU.TANH R65, R65 ;  /* 0x0000004100417308 */ /* 0x000ee20000002400 */
[----:B0-----:R-:W-:Y:S02]  /*f4c0*/  FMNMX.FTZ R68, R38, R64, !PT ;  /* 0x0000004026447209 */ /* 0x001fe40007810000 */
[----:B------:R-:W-:Y:S01]  /*f4d0*/  FSEL R64, R42, -INF , P2 ;  /* 0xff8000002a407808 */ /* 0x000fe20001000000 */
[----:B------:R-:W-:Y:S01]  /*f4e0*/  FMUL.FTZ R42, R2, R72 ;  /* 0x00000048022a7220 */ /* 0x000fe20000410000 */
[----:B------:R-:W-:-:S02]  /*f4f0*/  FMNMX.FTZ R68, R40, R68, !PT ;  /* 0x0000004428447209 */ /* 0x000fc40007810000 */
[C---:B------:R-:W-:Y:S01]  /*f500*/  ISETP.GT.AND P2, PT, R55.reuse, 0x31, PT ;  /* 0x000000313700780c */ /* 0x040fe20003f44270 */
[----:B------:R-:W-:Y:S01]  /*f510*/  MUFU.TANH R66, R66 ;  /* 0x0000004200427308 */ /* 0x000fe20000002400 */
[----:B------:R-:W-:Y:S02]  /*f520*/  FSEL R44, R44, -INF , P0 ;  /* 0xff8000002c2c7808 */ /* 0x000fe40000000000 */
[----:B------:R-:W-:Y:S02]  /*f530*/  FMNMX.FTZ R68, R64, R68, !PT ;  /* 0x0000004440447209 */ /* 0x000fe40007810000 */
[----:B------:R-:W-:Y:S02]  /*f540*/  ISETP.GT.AND P0, PT, R55, 0x38, PT ;  /* 0x000000383700780c */ /* 0x000fe40003f04270 */
[----:B------:R-:W-:Y:S01]  /*f550*/  FSEL R46, R46, -INF , P2 ;  /* 0xff8000002e2e7808 */ /* 0x000fe20001000000 */
[----:B------:R-:W0:Y:S01]  /*f560*/  MUFU.TANH R42, R42 ;  /* 0x0000002a002a7308 */ /* 0x000e220000002400 */
[----:B------:R-:W-:-:S02]  /*f570*/  FMNMX.FTZ R68, R44, R68, !PT ;  /* 0x000000442c447209 */ /* 0x000fc40007810000 */
[C---:B------:R-:W-:Y:S02]  /*f580*/  ISETP.GT.AND P2, PT, R55.reuse, 0x39, PT ;  /* 0x000000393700780c */ /* 0x040fe40003f44270 */
[----:B------:R-:W-:Y:S02]  /*f590*/  FSEL R48, R48, -INF , P0 ;  /* 0xff80000030307808 */ /* 0x000fe40000000000 */
[----:B------:R-:W-:Y:S01]  /*f5a0*/  FMNMX.FTZ R69, R46, R68, !PT ;  /* 0x000000442e457209 */ /* 0x000fe20007810000 */
[----:B------:R-:W-:Y:S01]  /*f5b0*/  MUFU.TANH R67, R67 ;  /* 0x0000004300437308 */ /* 0x000fe20000002400 */
[----:B------:R-:W-:Y:S02]  /*f5c0*/  ISETP.GT.AND P0, PT, R55, 0x40, PT ;  /* 0x000000403700780c */ /* 0x000fe40003f04270 */
[----:B------:R-:W-:Y:S02]  /*f5d0*/  FSEL R50, R50, -INF , P2 ;  /* 0xff80000032327808 */ /* 0x000fe40001000000 */
[----:B------:R-:W-:-:S02]  /*f5e0*/  FMNMX.FTZ R69, R48, R69, !PT ;  /* 0x0000004530457209 */ /* 0x000fc40007810000 */
[C---:B------:R-:W-:Y:S01]  /*f5f0*/  ISETP.GT.AND P2, PT, R55.reuse, 0x41, PT ;  /* 0x000000413700780c */ /* 0x040fe20003f44270 */
[----:B------:R1:W0:Y:S01]  /*f600*/  MUFU.TANH R68, R73 ;  /* 0x0000004900447308 */ /* 0x0002220000002400 */
[----:B------:R-:W-:Y:S02]  /*f610*/  FSEL R52, R52, -INF , P0 ;  /* 0xff80000034347808 */ /* 0x000fe40000000000 */
[----:B------:R-:W-:Y:S02]  /*f620*/  FMNMX.FTZ R72, R50, R69, !PT ;  /* 0x0000004532487209 */ /* 0x000fe40007810000 */
[----:B------:R-:W-:Y:S02]  /*f630*/  ISETP.GT.AND P0, PT, R55, 0x48, PT ;  /* 0x000000483700780c */ /* 0x000fe40003f04270 */
[----:B------:R-:W-:Y:S01]  /*f640*/  FSEL R54, R54, -INF , P2 ;  /* 0xff80000036367808 */ /* 0x000fe20001000000 */
[----:B------:R5:W0:Y:S01]  /*f650*/  MUFU.TANH R69, R76 ;  /* 0x0000004c00457308 */ /* 0x000a220000002400 */
[----:B------:R-:W-:-:S02]  /*f660*/  FMNMX.FTZ R72, R52, R72, !PT ;  /* 0x0000004834487209 */ /* 0x000fc40007810000 */
[----:B------:R-:W-:Y:S02]  /*f670*/  ISETP.GT.AND P2, PT, R55, 0x49, PT ;  /* 0x000000493700780c */ /* 0x000fe40003f44270 */
[----:B------:R-:W-:Y:S02]  /*f680*/  FSEL R57, R57, -INF , P0 ;  /* 0xff80000039397808 */ /* 0x000fe40000000000 */
[----:B-1----:R-:W-:Y:S01]  /*f690*/  FMNMX.FTZ R73, R54, R72, !PT ;  /* 0x0000004836497209 */ /* 0x002fe20007810000 */
[----:B------:R-:W-:Y:S01]  /*f6a0*/  MUFU.TANH R70, R70 ;  /* 0x0000004600467308 */ /* 0x000fe20000002400 */
[----:B------:R-:W-:Y:S02]  /*f6b0*/  ISETP.GT.AND P0, PT, R55, 0x50, PT ;  /* 0x000000503700780c */ /* 0x000fe40003f04270 */
[----:B------:R-:W-:Y:S02]  /*f6c0*/  FSEL R58, R58, -INF , P2 ;  /* 0xff8000003a3a7808 */ /* 0x000fe40001000000 */
[----:B------:R-:W-:-:S02]  /*f6d0*/  FMNMX.FTZ R73, R57, R73, !PT ;  /* 0x0000004939497209 */ /* 0x000fc40007810000 */
[----:B------:R-:W-:Y:S01]  /*f6e0*/  ISETP.GT.AND P2, PT, R55, 0x51, PT ;  /* 0x000000513700780c */ /* 0x000fe20003f44270 */
[----:B------:R1:W0:Y:S01]  /*f6f0*/  MUFU.TANH R72, R77 ;  /* 0x0000004d00487308 */ /* 0x0002220000002400 */
[----:B----4-:R-:W-:Y:S02]  /*f700*/  FSEL R59, R59, -INF , P0 ;  /* 0xff8000003b3b7808 */ /* 0x010fe40000000000 */
[----:B-----5:R-:W-:Y:S02]  /*f710*/  FMNMX.FTZ R76, R58, R73, !PT ;  /* 0x000000493a4c7209 */ /* 0x020fe40007810000 */
[----:B------:R-:W-:Y:S02]  /*f720*/  ISETP.GT.AND P0, PT, R55, 0x58, PT ;  /* 0x000000583700780c */ /* 0x000fe40003f04270 */
[----:B------:R-:W-:Y:S01]  /*f730*/  FSEL R60, R60, -INF , P2 ;  /* 0xff8000003c3c7808 */ /* 0x000fe20001000000 */
[----:B------:R4:W5:Y:S01]  /*f740*/  MUFU.TANH R73, R80 ;  /* 0x0000005000497308 */ /* 0x0009620000002400 */
[----:B------:R-:W-:-:S02]  /*f750*/  FMNMX.FTZ R76, R59, R76, !PT ;  /* 0x0000004c3b4c7209 */ /* 0x000fc40007810000 */
[----:B------:R-:W-:Y:S02]  /*f760*/  ISETP.GT.AND P2, PT, R55, 0x59, PT ;  /* 0x000000593700780c */ /* 0x000fe40003f44270 */
[----:B--2---:R-:W-:Y:S02]  /*f770*/  FSEL R61, R61, -INF , P0 ;  /* 0xff8000003d3d7808 */ /* 0x004fe40000000000 */
[----:B-1----:R-:W-:Y:S01]  /*f780*/  FMNMX.FTZ R77, R60, R76, !PT ;  /* 0x0000004c3c4d7209 */ /* 0x002fe20007810000 */
[----:B------:R-:W-:Y:S01]  /*f790*/  MUFU.TANH R71, R71 ;  /* 0x0000004700477308 */ /* 0x000fe20000002400 */
[----:B------:R-:W-:Y:S02]  /*f7a0*/  ISETP.GT.AND P0, PT, R55, 0x60, PT ;  /* 0x000000603700780c */ /* 0x000fe40003f04270 */
[----:B---3--:R-:W-:Y:S02]  /*f7b0*/  FSEL R65, R65, -INF , P2 ;  /* 0xff80000041417808 */ /* 0x008fe40001000000 */
[----:B----4-:R-:W-:-:S02]  /*f7c0*/  FMNMX.FTZ R80, R61, R77, !PT ;  /* 0x0000004d3d507209 */ /* 0x010fc40007810000 */
[----:B------:R-:W-:Y:S01]  /*f7d0*/  ISETP.GT.AND P2, PT, R55, 0x61, PT ;  /* 0x000000613700780c */ /* 0x000fe20003f44270 */
[----:B------:R1:W2:Y:S01]  /*f7e0*/  MUFU.TANH R76, R81 ;  /* 0x00000051004c7308 */ /* 0x0002a20000002400 */
[----:B0-----:R-:W-:Y:S02]  /*f7f0*/  FSEL R77, R42, -INF , P0 ;  /* 0xff8000002a4d7808 */ /* 0x001fe40000000000 */
[----:B------:R-:W-:Y:S02]  /*f800*/  FMNMX.FTZ R80, R65, R80, !PT ;  /* 0x0000005041507209 */ /* 0x000fe40007810000 */
[----:B------:R-:W-:Y:S02]  /*f810*/  ISETP.GT.AND P0, PT, R55, 0x68, PT ;  /* 0x000000683700780c */ /* 0x000fe40003f04270 */
[----:B------:R-:W-:Y:S01]  /*f820*/  FSEL R68, R68, -INF , P2 ;  /* 0xff80000044447808 */ /* 0x000fe20001000000 */
[----:B------:R0:W3:Y:S01]  /*f830*/  MUFU.TANH R42, R84 ;  /* 0x00000054002a7308 */ /* 0x0000e20000002400 */
        /* <DEDUP_REMOVED lines=9> */
[----:B------:R1:W4:Y:S01]  /*f8d0*/  MUFU.TANH R80, R85 ;  /* 0x0000005500507308 */ /* 0x0003220000002400 */
[----:B-----5:R-:W-:Y:S02]  /*f8e0*/  FSEL R73, R73, -INF , P0 ;  /* 0xff80000049497808 */ /* 0x020fe40000000000 */
[----:B------:R-:W-:Y:S02]  /*f8f0*/  FMNMX.FTZ R81, R72, R81, !PT ;  /* 0x0000005148517209 */ /* 0x000fe40007810000 */
[----:B------:R-:W-:Y:S02]  /*f900*/  ISETP.GT.AND P0, PT, R55, 0x78, PT ;  /* 0x000000783700780c */ /* 0x000fe40003f04270 */
[----:B--2---:R-:W-:Y:S01]  /*f910*/  FSEL R76, R76, -INF , P2 ;  /* 0xff8000004c4c7808 */ /* 0x004fe20001000000 */
[----:B------:R-:W-:Y:S01]  /*f920*/  MUFU.TANH R75, R75 ;  /* 0x0000004b004b7308 */ /* 0x000fe20000002400 */
[----:B0-----:R-:W-:Y:S01]  /*f930*/  FMNMX.FTZ R84, R73, R81, !PT ;  /* 0x0000005149547209 */ /* 0x001fe20007810000 */
[----:B-1----:R-:W-:Y:S01]  /*f940*/  FMUL.FTZ R85, R2, R86 ;  /* 0x0000005602557220 */ /* 0x002fe20000410000 */
[----:B---3--:R-:W-:-:S02]  /*f950*/  FSEL R81, R42, -INF , P0 ;  /* 0xff8000002a517808 */ /* 0x008fc40000000000 */
[C---:B------:R-:W-:Y:S01]  /*f960*/  ISETP.GT.AND P2, PT, R55.reuse, 0x79, PT ;  /* 0x000000793700780c */ /* 0x040fe20003f44270 */
[----:B------:R-:W-:Y:S01]  /*f970*/  VIADD R55, R55, 0x8 ;  /* 0x0000000837377836 */ /* 0x000fe20000000000 */
[----:B------:R-:W-:Y:S01]  /*f980*/  FMNMX.FTZ R42, R76, R84, !PT ;  /* 0x000000544c2a7209 */ /* 0x000fe20007810000 */
[----:B------:R-:W-:Y:S01]  /*f990*/  MUFU.TANH R78, R78 ;  /* 0x0000004e004e7308 */ /* 0x000fe20000002400 */
[----:B----4-:R-:W-:Y:S02]  /*f9a0*/  FSEL R80, R80, -INF , P2 ;  /* 0xff80000050507808 */ /* 0x010fe40001000000 */
[----:B------:R-:W-:Y:S02]  /*f9b0*/  FMNMX.FTZ R42, R81, R42, !PT ;  /* 0x0000002a512a7209 */ /* 0x000fe40007810000 */
[C---:B------:R-:W-:Y:S02]  /*f9c0*/  ISETP.GT.AND P2, PT, R55.reuse, RZ, PT ;  /* 0x000000ff3700720c */ /* 0x040fe40003f44270 */
[----:B------:R-:W-:Y:S01]  /*f9d0*/  FMNMX.FTZ R42, R80, R42, !PT ;  /* 0x0000002a502a7209 */ /* 0x000fe20007810000 */
[----:B------:R0:W1:Y:S01]  /*f9e0*/  MUFU.TANH R84, R63 ;  /* 0x0000003f00547308 */ /* 0x0000620000002400 */
[----:B------:R-:W-:-:S02]  /*f9f0*/  ISETP.GT.AND P4, PT, R55, 0x1, PT ;  /* 0x000000013700780c */ /* 0x000fc40003f84270 */
[----:B------:R-:W-:Y:S02]  /*fa00*/  ISETP.GT.AND P3, PT, R55, 0x8, PT ;  /* 0x000000083700780c */ /* 0x000fe40003f64270 */
[----:B------:R-:W-:Y:S02]  /*fa10*/  FSEL R13, R13, -INF , P4 ;  /* 0xff8000000d0d7808 */ /* 0x000fe40002000000 */
[C---:B------:R-:W-:Y:S01]  /*fa20*/  ISETP.GT.AND P6, PT, R55.reuse, 0x9, PT ;  /* 0x000000093700780c */ /* 0x040fe20003fc4270 */
[----:B------:R-:W-:Y:S01]  /*fa30*/  MUFU.TANH R79, R79 ;  /* 0x0000004f004f7308 */ /* 0x000fe20000002400 */
[----:B0-----:R-:W0:Y:S01]  /*fa40*/  SHFL.BFLY PT, R63, R42, 0x2, 0x1f ;  /* 0x0c401f002a3f7f89 */ /* 0x001e2200000e0000 */
[----:B------:R-:W-:Y:S02]  /*fa50*/  ISETP.GT.AND P5, PT, R55, 0x10, PT ;  /* 0x000000103700780c */ /* 0x000fe40003fa4270 */
[----:B------:R-:W-:Y:S02]  /*fa60*/  FSEL R26, R26, -INF , P6 ;  /* 0xff8000001a1a7808 */ /* 0x000fe40003000000 */
[----:B------:R-:W-:-:S02]  /*fa70*/  FSEL R29, R29, -INF , P5 ;  /* 0xff8000001d1d7808 */ /* 0x000fc40002800000 */
[C---:B------:R-:W-:Y:S01]  /*fa80*/  ISETP.GT.AND P4, PT, R55.reuse, 0x18, PT ;  /* 0x000000183700780c */ /* 0x040fe20003f84270 */
[----:B------:R-:W2:Y:S01]  /*fa90*/  MUFU.TANH R82, R82 ;  /* 0x0000005200527308 */ /* 0x000ea20000002400 */
[----:B------:R-:W-:Y:S02]  /*faa0*/  ISETP.GT.AND P6, PT, R55, 0x20, PT ;  /* 0x000000203700780c */ /* 0x000fe40003fc4270 */
[----:B------:R-:W-:Y:S02]  /*fab0*/  FSEL R33, R33, -INF , P4 ;  /* 0xff80000021217808 */ /* 0x000fe40002000000 */
[----:B------:R-:W-:Y:S02]  /*fac0*/  ISETP.GT.AND P5, PT, R55, 0x21, PT ;  /* 0x000000213700780c */ /* 0x000fe40003fa4270 */
[----:B------:R-:W-:Y:S01]  /*fad0*/  FSEL R37, R37, -INF , P6 ;  /* 0xff80000025257808 */ /* 0x000fe20003000000 */
[----:B------:R-:W3:Y:S01]  /*fae0*/  MUFU.TANH R83, R83 ;  /* 0x0000005300537308 */ /* 0x000ee20000002400 */
[----:B------:R-:W-:-:S02]  /*faf0*/  FSEL R39, R39, -INF , P5 ;  /* 0xff80000027277808 */ /* 0x000fc40002800000 */
[C---:B------:R-:W-:Y:S02]  /*fb00*/  ISETP.GT.AND P4, PT, R55.reuse, 0x29, PT ;  /* 0x000000293700780c */ /* 0x040fe40003f84270 */
[C---:B------:R-:W-:Y:S02]  /*fb10*/  ISETP.GT.AND P6, PT, R55.reuse, 0x31, PT ;  /* 0x000000313700780c */ /* 0x040fe40003fc4270 */
[----:B------:R-:W-:Y:S01]  /*fb20*/  ISETP.GT.AND P5, PT, R55, 0x38, PT ;  /* 0x000000383700780c */ /* 0x000fe20003fa4270 */
[----:B------:R-:W4:Y:S01]  /*fb30*/  MUFU.TANH R85, R85 ;  /* 0x0000005500557308 */ /* 0x000f220000002400 */
[----:B0-----:R-:W-:Y:S02]  /*fb40*/  FMNMX.FTZ R63, R42, R63, !PT ;  /* 0x0000003f2a3f7209 */ /* 0x001fe40007810000 */
[----:B------:R-:W-:Y:S02]  /*fb50*/  FSEL R47, R47, -INF , P6 ;  /* 0xff8000002f2f7808 */ /* 0x000fe40003000000 */
[----:B------:R-:W-:Y:S01]  /*fb60*/  FSEL R49, R49, -INF , P5 ;  /* 0xff80000031317808 */ /* 0x000fe20002800000 */
[----:B------:R-:W0:Y:S01]  /*fb70*/  SHFL.BFLY PT, R42, R63, 0x1, 0x1f ;  /* 0x0c201f003f2a7f89 */ /* 0x000e2200000e0000 */
[----:B------:R-:W-:-:S02]  /*fb80*/  ISETP.GT.AND P6, PT, R55, 0x48, PT ;  /* 0x000000483700780c */ /* 0x000fc40003fc4270 */
[C---:B------:R-:W-:Y:S02]  /*fb90*/  ISETP.GT.AND P5, PT, R55.reuse, 0x49, PT ;  /* 0x000000493700780c */ /* 0x040fe40003fa4270 */
[----:B------:R-:W-:Y:S02]  /*fba0*/  FSEL R62, R62, -INF , P6 ;  /* 0xff8000003e3e7808 */ /* 0x000fe40003000000 */
[----:B-1----:R-:W-:Y:S02]  /*fbb0*/  FSEL R84, R84, -INF , P5 ;  /* 0xff80000054547808 */ /* 0x002fe40002800000 */
[C---:B------:R-:W-:Y:S02]  /*fbc0*/  ISETP.GT.AND P6, PT, R55.reuse, 0x59, PT ;  /* 0x000000593700780c */ /* 0x040fe40003fc4270 */
[----:B------:R-:W-:Y:S02]  /*fbd0*/  ISETP.GT.AND P5, PT, R55, 0x60, PT ;  /* 0x000000603700780c */ /* 0x000fe40003fa4270 */
[----:B------:R-:W-:-:S02]  /*fbe0*/  FSEL R71, R71, -INF , P6 ;  /* 0xff80000047477808 */ /* 0x000fc40003000000 */
[----:B------:R-:W-:Y:S02]  /*fbf0*/  FSEL R74, R74, -INF , P5 ;  /* 0xff8000004a4a7808 */ /* 0x000fe40002800000 */
[C---:B------:R-:W-:Y:S02]  /*fc00*/  ISETP.GT.AND P6, PT, R55.reuse, 0x70, PT ;  /* 0x000000703700780c */ /* 0x040fe40003fc4270 */
[----:B------:R-:W-:Y:S02]  /*fc10*/  ISETP.GT.AND P5, PT, R55, 0x71, PT ;  /* 0x000000713700780c */ /* 0x000fe40003fa4270 */
[----:B--2---:R-:W-:Y:S02]  /*fc20*/  FSEL R82, R82, -INF , P6 ;  /* 0xff80000052527808 */ /* 0x004fe40003000000 */
[----:B---3--:R-:W-:Y:S02]  /*fc30*/  FSEL R83, R83, -INF , P5 ;  /* 0xff80000053537808 */ /* 0x008fe40002800000 */
[----:B0-----:R-:W-:Y:S01]  /*fc40*/  FMNMX.FTZ R63, R63, R42, !PT ;  /* 0x0000002a3f3f7209 */ /* 0x001fe20007810000 */
[----:B------:R-:W-:-:S03]  /*fc50*/  IMAD.U32 R42, RZ, RZ, UR4 ;  /* 0x00000004ff2a7e24 */ /* 0x000fc6000f8e00ff */
[C---:B------:R-:W-:Y:S01]  /*fc60*/  FSETP.NEU.FTZ.AND P0, PT, R63.reuse, -INF , PT ;  /* 0xff8000003f00780b */ /* 0x040fe20003f1d000 */
[----:B------:R-:W-:-:S05]  /*fc70*/  FFMA.FTZ R86, R63, R42, -8 ;  /* 0xc10000003f567423 */ /* 0x000fca000001002a */
[----:B------:R-:W-:Y:S02]  /*fc80*/  FSEL R87, R86, RZ, P0 ;  /* 0x000000ff56577208 */ /* 0x000fe40000000000 */
[----:B------:R0:W1:Y:S03]  /*fc90*/  MUFU.TANH R86, R136 ;  /* 0x0000008800567308 */ /* 0x0000660000002400 */
[----:B------:R-:W-:-:S01]  /*fca0*/  FFMA.FTZ R137, R28, R42, -R87 ;  /* 0x0000002a1c897223 */ /* 0x000fc20000010857 */
[----:B------:R-:W-:Y:S01]  /*fcb0*/  FSEL R28, R25, -INF , P3 ;  /* 0xff800000191c7808 */ /* 0x000fe20001800000 */
[----:B------:R-:W-:-:S01]  /*fcc0*/  FFMA.FTZ R8, R8, R42, -R87 ;  /* 0x0000002a08087223 */ /* 0x000fc20000010857 */
[----:B------:R-:W-:Y:S01]  /*fcd0*/  ISETP.GT.AND P3, PT, R55, 0x19, PT ;  /* 0x000000193700780c */ /* 0x000fe20003f64270 */
[----:B------:R-:W-:-:S01]  /*fce0*/  FFMA.FTZ R12, R12, R42, -R87 ;  /* 0x0000002a0c0c7223 */ /* 0x000fc20000010857 */
        /* <DEDUP_REMOVED lines=8> */
[----:B------:R0:W-:Y:S01]  /*fd70*/  MUFU.EX2 R9, R136 ;  /* 0x0000008800097308 */ /* 0x0001e20000000800 */
[----:B------:R-:W-:Y:S01]  /*fd80*/  FSEL R31, R31, -INF , P2 ;  /* 0xff8000001f1f7808 */ /* 0x000fe20001000000 */
[-CC-:B------:R-:W-:Y:S01]  /*fd90*/  FFMA.FTZ R34, R34, R42.reuse, -R87.reuse ;  /* 0x0000002a22227223 */ /* 0x180fe20000010857 */
[C---:B------:R-:W-:Y:S01]  /*fda0*/  ISETP.GT.AND P2, PT, R55.reuse, 0x28, PT ;  /* 0x000000283700780c */ /* 0x040fe20003f44270 */
[-CC-:B------:R-:W-:Y:S01]  /*fdb0*/  FFMA.FTZ R36, R36, R42.reuse, -R87.reuse ;  /* 0x0000002a24247223 */ /* 0x180fe20000010857 */
[----:B------:R-:W-:Y:S01]  /*fdc0*/  ISETP.GT.AND P3, PT, R55, 0x30, PT ;  /* 0x000000303700780c */ /* 0x000fe20003f64270 */
[-CC-:B------:R-:W-:Y:S01]  /*fdd0*/  FFMA.FTZ R38, R38, R42.reuse, -R87.reuse ;  /* 0x0000002a26267223 */ /* 0x180fe20000010857 */
[----:B------:R-:W-:Y:S01]  /*fde0*/  FSEL R41, R41, -INF , P2 ;  /* 0xff80000029297808 */ /* 0x000fe20001000000 */
[--C-:B------:R-:W-:Y:S01]  /*fdf0*/  FFMA.FTZ R40, R40, R42, -R87.reuse ;  /* 0x0000002a28287223 */ /* 0x100fe20000010857 */
[----:B0-----:R-:W-:Y:S01]  /*fe00*/  FMNMX.FTZ R136, R27, R20, !PT ;  /* 0x000000141b887209 */ /* 0x001fe20007810000 */
[-CC-:B------:R-:W-:Y:S01]  /*fe10*/  FFMA.FTZ R64, R64, R42.reuse, -R87.reuse ;  /* 0x0000002a40407223 */ /* 0x180fe20000010857 */
[----:B------:R-:W-:Y:S01]  /*fe20*/  FSEL R45, R45, -INF , P3 ;  /* 0xff8000002d2d7808 */ /* 0x000fe20001800000 */
[--C-:B------:R-:W-:Y:S01]  /*fe30*/  FFMA.FTZ R44, R44, R42, -R87.reuse ;  /* 0x0000002a2c2c7223 */ /* 0x100fe20000010857 */
        /* <DEDUP_REMOVED lines=21> */
[----:B------:R-:W-:Y:S01]  /*ff90*/  FFMA.FTZ R81, R81, R42, -R87 ;  /* 0x0000002a51517223 */ /* 0x000fe20000010857 */
[----:B------:R-:W-:Y:S01]  /*ffa0*/  FSEL R66, R66, -INF , P2 ;  /* 0xff80000042427808 */ /* 0x000fe20001000000 */
[----:B------:R-:W-:Y:S01]  /*ffb0*/  MUFU.EX2 R8, R8 ;  /* 0x0000000800087308 */ /* 0x000fe20000000800 */
[----:B------:R-:W-:-:S02]  /*ffc0*/  FMNMX.FTZ R136, R35, R136, !PT ;  /* 0x0000008823887209 */ /* 0x000fc40007810000 */
[----:B------:R-:W-:Y:S02]  /*ffd0*/  ISETP.GT.AND P3, PT, R55, 0x58, PT ;  /* 0x000000583700780c */ /* 0x000fe40003f64270 */
[----:B------:R-:W-:Y:S02]  /*ffe0*/  FMNMX.FTZ R136, R37, R136, !PT ;  /* 0x0000008825887209 */ /* 0x000fe40007810000 */
[----:B------:R-:W-:Y:S01]  /*fff0*/  FSEL R70, R70, -INF , P3 ;  /* 0xff80000046467808 */ /* 0x000fe20001800000 */
[----:B------:R-:W-:Y:S01]  /*10000*/  MUFU.EX2 R12, R12 ;  /* 0x0000000c000c7308 */ /* 0x000fe20000000800 */
[----:B------:R-:W-:Y:S02]  /*10010*/  FMNMX.FTZ R137, R39, R136, !PT ;  /* 0x0000008827897209 */ /* 0x000fe40007810000 */
[----:B------:R-:W-:Y:S02]  /*10020*/  FSEL R136, R43, -INF , P4 ;  /* 0xff8000002b887808 */ /* 0x000fe40002000000 */
[----:B------:R-:W-:-:S02]  /*10030*/  FMNMX.FTZ R137, R41, R137, !PT ;  /* 0x0000008929897209 */ /* 0x000fc40007810000 */
[----:B------:R-:W-:Y:S01]  /*10040*/  ISETP.GT.AND P4, PT, R55, 0x40, PT ;  /* 0x000000403700780c */ /* 0x000fe20003f84270 */
[----:B------:R-:W-:Y:S01]  /*10050*/  MUFU.EX2 R24, R24 ;  /* 0x0000001800187308 */ /* 0x000fe20000000800 */
[----:B------:R-:W-:Y:S02]  /*10060*/  FMNMX.FTZ R137, R136, R137, !PT ;  /* 0x0000008988897209 */ /* 0x000fe40007810000 */
[----:B------:R-:W-:Y:S02]  /*10070*/  FSEL R53, R53, -INF , P4 ;  /* 0xff80000035357808 */ /* 0x000fe40002000000 */
[----:B------:R-:W-:Y:S02]  /*10080*/  FMNMX.FTZ R137, R45, R137, !PT ;  /* 0x000000892d897209 */ /* 0x000fe40007810000 */
[----:B------:R-:W-:Y:S01]  /*10090*/  ISETP.GT.AND P4, PT, R55, 0x51, PT ;  /* 0x000000513700780c */ /* 0x000fe20003f84270 */
[----:B------:R-:W-:Y:S01]  /*100a0*/  MUFU.EX2 R30, R30 ;  /* 0x0000001e001e7308 */ /* 0x000fe20000000800 */
[----:B------:R-:W-:-:S02]  /*100b0*/  FMNMX.FTZ R137, R47, R137, !PT ;  /* 0x000000892f897209 */ /* 0x000fc40007810000 */
[----:B------:R-:W-:Y:S02]  /*100c0*/  FSEL R67, R67, -INF , P4 ;  /* 0xff80000043437808 */ /* 0x000fe40002000000 */
[----:B------:R-:W-:Y:S02]  /*100d0*/  FMNMX.FTZ R137, R49, R137, !PT ;  /* 0x0000008931897209 */ /* 0x000fe40007810000 */
[----:B------:R-:W-:Y:S01]  /*100e0*/  ISETP.GT.AND P2, PT, R55, 0x61, PT ;  /* 0x000000613700780c */ /* 0x000fe20003f44270 */
[----:B------:R-:W-:Y:S01]  /*100f0*/  MUFU.EX2 R32, R32 ;  /* 0x0000002000207308 */ /* 0x000fe20000000800 */
[----:B------:R-:W-:Y:S02]  /*10100*/  FMNMX.FTZ R137, R51, R137, !PT ;  /* 0x0000008933897209 */ /* 0x000fe40007810000 */
[----:B------:R-:W-:Y:S02]  /*10110*/  ISETP.GT.AND P4, PT, R55, 0x68, PT ;  /* 0x000000683700780c */ /* 0x000fe40003f84270 */
[----:B------:R-:W-:-:S02]  /*10120*/  FMNMX.FTZ R137, R53, R137, !PT ;  /* 0x0000008935897209 */ /* 0x000fc40007810000 */
[----:B------:R-:W-:Y:S01]  /*10130*/  FSEL R75, R75, -INF , P2 ;  /* 0xff8000004b4b7808 */ /* 0x000fe20001000000 */
[----:B------:R-:W-:Y:S01]  /*10140*/  MUFU.EX2 R34, R34 ;  /* 0x0000002200227308 */ /* 0x000fe20000000800 */
[----:B------:R-:W-:Y:S02]  /*10150*/  FMNMX.FTZ R137, R56, R137, !PT ;  /* 0x0000008938897209 */ /* 0x000fe40007810000 */
[----:B------:R-:W-:Y:S02]  /*10160*/  ISETP.GT.AND P3, PT, R55, 0x69, PT ;  /* 0x000000693700780c */ /* 0x000fe40003f64270 */
[----:B------:R-:W-:Y:S02]  /*10170*/  FMNMX.FTZ R137, R62, R137, !PT ;  /* 0x000000893e897209 */ /* 0x000fe40007810000 */
[----:B------:R-:W-:Y:S01]  /*10180*/  FSEL R78, R78, -INF , P4 ;  /* 0xff8000004e4e7808 */ /* 0x000fe20002000000 */
[----:B------:R-:W-:Y:S01]  /*10190*/  MUFU.EX2 R36, R36 ;  /* 0x0000002400247308 */ /* 0x000fe20000000800 */
[----:B------:R-:W-:-:S02]  /*101a0*/  FMNMX.FTZ R137, R84, R137, !PT ;  /* 0x0000008954897209 */ /* 0x000fc40007810000 */
[----:B------:R-:W-:Y:S02]  /*101b0*/  FSEL R79, R79, -INF , P3 ;  /* 0xff8000004f4f7808 */ /* 0x000fe40001800000 */
[----:B------:R-:W-:Y:S02]  /*101c0*/  FMNMX.FTZ R137, R66, R137, !PT ;  /* 0x0000008942897209 */ /* 0x000fe40007810000 */
[----:B------:R-:W-:Y:S01]  /*101d0*/  ISETP.GT.AND P2, PT, R55, 0x78, PT ;  /* 0x000000783700780c */ /* 0x000fe20003f44270 */
[----:B------:R-:W-:Y:S01]  /*101e0*/  MUFU.EX2 R38, R38 ;  /* 0x0000002600267308 */ /* 0x000fe20000000800 */
[----:B------:R-:W-:Y:S02]  /*101f0*/  FMNMX.FTZ R137, R67, R137, !PT ;  /* 0x0000008943897209 */ /* 0x000fe40007810000 */
[----:B------:R-:W-:Y:S01]  /*10200*/  ISETP.GT.AND P4, PT, R55, 0x79, PT ;  /* 0x000000793700780c */ /* 0x000fe20003f84270 */
[----:B------:R-:W-:-:S01]  /*10210*/  FFMA.FTZ R55, R57, R42, -R87 ;  /* 0x0000002a39377223 */ /* 0x000fc20000010857 */
[----:B------:R-:W-:Y:S01]  /*10220*/  FMNMX.FTZ R137, R70, R137, !PT ;  /* 0x0000008946897209 */ /* 0x000fe20007810000 */
[----:B------:R-:W-:-:S01]  /*10230*/  FFMA.FTZ R57, R58, R42, -R87 ;  /* 0x0000002a3a397223 */ /* 0x000fc20000010857 */
[----:B----4-:R-:W-:Y:S01]  /*10240*/  FSEL R85, R85, -INF , P2 ;  /* 0xff80000055557808 */ /* 0x010fe20001000000 */
[----:B------:R-:W-:-:S01]  /*10250*/  FFMA.FTZ R58, R59, R42, -R87 ;  /* 0x0000002a3b3a7223 */ /* 0x000fc20000010857 */
[----:B------:R-:W-:Y:S01]  /*10260*/  FMNMX.FTZ R137, R71, R137, !PT ;  /* 0x0000008947897209 */ /* 0x000fe20007810000 */
[----:B------:R-:W-:-:S01]  /*10270*/  FFMA.FTZ R59, R60, R42, -R87 ;  /* 0x0000002a3c3b7223 */ /* 0x000fc20000010857 */
[----:B-1----:R-:W-:Y:S01]  /*10280*/  FSEL R86, R86, -INF , P4 ;  /* 0xff80000056567808 */ /* 0x002fe20002000000 */
        /* <DEDUP_REMOVED lines=26> */
[----:B0-----:R-:W-:-:S02]  /*10430*/  FMNMX.FTZ R43, R43, R77, !PT ;  /* 0x0000004d2b2b7209 */ /* 0x001fc40007810000 */
[----:B------:R-:W-:Y:S02]  /*10440*/  FSEL R77, R63, RZ, P0 ;  /* 0x000000ff3f4d7208 */ /* 0x000fe40000000000 */
[C---:B------:R-:W-:Y:S01]  /*10450*/  FSETP.NEU.FTZ.AND P0, PT, R43.reuse, -INF , PT ;  /* 0xff8000002b00780b */ /* 0x040fe20003f1d000 */
[----:B------:R-:W-:Y:S02]  /*10460*/  FFMA.FTZ R80, R43, R42, -8 ;  /* 0xc10000002b507423 */ /* 0x000fe4000001002a */
[----:B------:R-:W-:-:S01]  /*10470*/  FADD.FTZ R77, -R77, R15 ;  /* 0x0000000f4d4d7221 */ /* 0x000fc20000010100 */
[----:B------:R-:W-:Y:S02]  /*10480*/  MUFU.EX2 R59, R59 ;  /* 0x0000003b003b7308 */ /* 0x000fe40000000800 */
[----:B------:R-:W-:Y:S01]  /*10490*/  FSEL R15, R80, RZ, P0 ;  /* 0x000000ff500f7208 */ /* 0x000fe20000000000 */
[----:B------:R-:W-:-:S04]  /*104a0*/  FMUL.FTZ R77, R77, R42 ;  /* 0x0000002a4d4d7220 */ /* 0x000fc80000410000 */
[-CC-:B------:R-:W-:Y:S01]  /*104b0*/  FFMA.FTZ R80, R136, R42.reuse, -R15.reuse ;  /* 0x0000002a88507223 */ /* 0x180fe2000001080f */
[----:B------:R-:W-:Y:S01]  /*104c0*/  FSEL R136, R43, RZ, P0 ;  /* 0x000000ff2b887208 */ /* 0x000fe20000000000 */
[-CC-:B------:R-:W-:Y:S01]  /*104d0*/  FFMA.FTZ R27, R27, R42.reuse, -R15.reuse ;  /* 0x0000002a1b1b7223 */ /* 0x180fe2000001080f */
[----:B------:R-:W-:-:S01]  /*104e0*/  FFMA.FTZ R13, R13, R42, -R15 ;  /* 0x0000002a0d0d7223 */ /* 0x000fc2000001080f */
[----:B------:R-:W0:Y:S01]  /*104f0*/  MUFU.EX2 R77, R77 ;  /* 0x0000004d004d7308 */ /* 0x000e220000000800 */
        /* <DEDUP_REMOVED lines=19> */
[----:B------:R-:W-:Y:S01]  /*10630*/  FFMA.FTZ R56, R56, R42, -R15 ;  /* 0x0000002a38387223 */ /* 0x000fe2000001080f */
[----:B------:R-:W-:-:S01]  /*10640*/  FADD.FTZ R3, R12, R3 ;  /* 0x000000030c037221 */ /* 0x000fc20000010000 */
[-CC-:B------:R-:W-:Y:S01]  /*10650*/  FFMA.FTZ R62, R62, R42.reuse, -R15.reuse ;  /* 0x0000002a3e3e7223 */ /* 0x180fe2000001080f */
[----:B------:R-:W-:-:S01]  /*10660*/  FFMA.FTZ R84, R84, R42, -R15 ;  /* 0x0000002a54547223 */ /* 0x000fc2000001080f */
[----:B------:R-:W0:Y:S01]  /*10670*/  MUFU.EX2 R13, R13 ;  /* 0x0000000d000d7308 */ /* 0x000e220000000800 */
        /* <DEDUP_REMOVED lines=8> */
[----:B-1----:R-:W-:-:S01]  /*10700*/  FFMA.FTZ R0, R20, R0, R27 ;  /* 0x0000000014007223 */ /* 0x002fc2000001001b */
[----:B------:R-:W-:Y:S01]  /*10710*/  FADD.FTZ R3, R25, R3 ;  /* 0x0000000319037221 */ /* 0x000fe20000010000 */
[----:B------:R-:W-:-:S01]  /*10720*/  FFMA.FTZ R75, R75, R42, -R15 ;  /* 0x0000002a4b4b7223 */ /* 0x000fc2000001080f */
[-CC-:B------:R-:W-:Y:S01]  /*10730*/  FFMA.FTZ R78, R78, R42.reuse, -R15.reuse ;  /* 0x0000002a4e4e7223 */ /* 0x180fe2000001080f */
[----:B------:R-:W-:-:S01]  /*10740*/  FFMA.FTZ R79, R79, R42, -R15 ;  /* 0x0000002a4f4f7223 */ /* 0x000fc2000001080f */
[----:B------:R-:W-:Y:S01]  /*10750*/  FADD.FTZ R3, R30, R3 ;  /* 0x000000031e037221 */ /* 0x000fe20000010000 */
[----:B------:R-:W-:-:S01]  /*10760*/  FFMA.FTZ R82, R82, R42, -R15 ;  /* 0x0000002a52527223 */ /* 0x000fc2000001080f */
[----:B------:R-:W1:Y:S01]  /*10770*/  MUFU.EX2 R26, R26 ;  /* 0x0000001a001a7308 */ /* 0x000e620000000800 */
[----:B0-----:R-:W-:-:S01]  /*10780*/  FADD.FTZ R0, R13, R0 ;  /* 0x000000000d007221 */ /* 0x001fc20000010000 */
[----:B------:R-:W-:Y:S01]  /*10790*/  FADD.FTZ R3, R32, R3 ;  /* 0x0000000320037221 */ /* 0x000fe20000010000 */
[----:B------:R-:W-:-:S01]  /*107a0*/  FFMA.FTZ R83, R83, R42, -R15 ;  /* 0x0000002a53537223 */ /* 0x000fc2000001080f */
[-C--:B------:R-:W-:Y:S01]  /*107b0*/  FFMA.FTZ R85, R85, R42.reuse, -R15 ;  /* 0x0000002a55557223 */ /* 0x080fe2000001080f */
[----:B------:R-:W-:Y:S01]  /*107c0*/  ISETP.NE.AND P0, PT, R140, RZ, PT ;  /* 0x000000ff8c00720c */ /* 0x000fe20003f05270 */
[----:B------:R-:W-:Y:S01]  /*107d0*/  FADD.FTZ R3, R34, R3 ;  /* 0x0000000322037221 */ /* 0x000fe20000010000 */
[----:B------:R-:W-:-:S01]  /*107e0*/  FFMA.FTZ R15, R86, R42, -R15 ;  /* 0x0000002a560f7223 */ /* 0x000fc2000001080f */
[----:B------:R-:W0:Y:S01]  /*107f0*/  MUFU.EX2 R29, R29 ;  /* 0x0000001d001d7308 */ /* 0x000e220000000800 */
[----:B--2---:R-:W-:-:S01]  /*10800*/  FADD.FTZ R0, R28, R0 ;  /* 0x000000001c007221 */ /* 0x004fc20000010000 */
[----:B------:R-:W-:-:S04]  /*10810*/  FADD.FTZ R3, R36, R3 ;  /* 0x0000000324037221 */ /* 0x000fc80000010000 */
[----:B------:R-:W-:Y:S02]  /*10820*/  FADD.FTZ R3, R38, R3 ;  /* 0x0000000326037221 */ /* 0x000fe40000010000 */
[----:B------:R-:W2:Y:S01]  /*10830*/  MUFU.EX2 R31, R31 ;  /* 0x0000001f001f7308 */ /* 0x000ea20000000800 */
[----:B-1----:R-:W-:-:S01]  /*10840*/  FADD.FTZ R0, R26, R0 ;  /* 0x000000001a007221 */ /* 0x002fc20000010000 */
[----:B------:R-:W-:Y:S01]  /*10850*/  FADD.FTZ R3, R40, R3 ;  /* 0x0000000328037221 */ /* 0x000fe20000010000 */
[----:B------:R-:W-:-:S03]  /*10860*/  @!P0 VIADD R14, R14, 0x19c40 ;  /* 0x00019c400e0e8836 */ /* 0x000fc60000000000 */
[----:B------:R-:W-:Y:S02]  /*10870*/  FADD.FTZ R3, R64, R3 ;  /* 0x0000000340037221 */ /* 0x000fe40000010000 */
[----:B------:R-:W1:Y:S01]  /*10880*/  MUFU.EX2 R33, R33 ;  /* 0x0000002100217308 */ /* 0x000e620000000800 */
[----:B0-----:R-:W-:-:S01]  /*10890*/  FADD.FTZ R0, R29, R0 ;  /* 0x000000001d007221 */ /* 0x001fc20000010000 */
[----:B------:R-:W-:Y:S01]  /*108a0*/  FADD.FTZ R3, R44, R3 ;  /* 0x000000032c037221 */ /* 0x000fe20000010000 */
[----:B------:R-:W-:-:S03]  /*108b0*/  @!P0 PRMT R14, RZ, 0x654, R14 ;  /* 0x00000654ff0e8816 */ /* 0x000fc6000000000e */
[----:B------:R-:W-:Y:S01]  /*108c0*/  FADD.FTZ R3, R46, R3 ;  /* 0x000000032e037221 */ /* 0x000fe20000010000 */
[----:B------:R0:W-:Y:S01]  /*108d0*/  @!P0 SYNCS.ARRIVE.TRANS64.RED.A1T0 RZ, [R14+URZ], RZ ;  /* 0x000000ff0eff89a7 */ /* 0x0001e2000810043f */
        /* <DEDUP_REMOVED lines=9> */
[----:B---3--:R-:W-:-:S01]  /*10970*/  FADD.FTZ R0, R35, R0 ;  /* 0x0000000023007221 */ /* 0x008fc20000010000 */
[----:B------:R-:W-:-:S04]  /*10980*/  FADD.FTZ R3, R55, R3 ;  /* 0x0000000337037221 */ /* 0x000fc80000010000 */
[----:B------:R-:W-:Y:S02]  /*10990*/  FADD.FTZ R3, R57, R3 ;  /* 0x0000000339037221 */ /* 0x000fe40000010000 */
[----:B------:R-:W3:Y:S01]  /*109a0*/  MUFU.EX2 R41, R41 ;  /* 0x0000002900297308 */ /* 0x000ee20000000800 */
[----:B--2---:R-:W-:-:S01]  /*109b0*/  FADD.FTZ R0, R37, R0 ;  /* 0x0000000025007221 */ /* 0x004fc20000010000 */
[----:B------:R-:W-:-:S04]  /*109c0*/  FADD.FTZ R3, R58, R3 ;  /* 0x000000033a037221 */ /* 0x000fc80000010000 */
[----:B------:R-:W-:Y:S02]  /*109d0*/  FADD.FTZ R3, R59, R3 ;  /* 0x000000033b037221 */ /* 0x000fe40000010000 */
        /* <DEDUP_REMOVED lines=66> */
.L_x_9912:
[----:B------:R-:W2:Y:S01]  /*10e00*/  LDL R14, [R1+0x10] ;  /* 0x00001000010e7983 */ /* 0x000ea20000100800 */
[----:B------:R-:W-:Y:S01]  /*10e10*/  ISETP.GT.AND P0, PT, R21, R155, PT ;  /* 0x0000009b1500720c */ /* 0x000fe20003f04270 */
[----:B------:R-:W-:Y:S01]  /*10e20*/  VIADD R152, R152, 0x19c60 ;  /* 0x00019c6098987836 */ /* 0x000fe20000000000 */
        /* <DEDUP_REMOVED lines=85> */
[----:B--2---:R-:W-:-:S04]  /*11380*/  PRMT R152, R14, 0x654, R152 ;  /* 0x000006540e987816 */ /* 0x004fc80000000098 */
[----:B------:R0:W-:Y:S01]  /*11390*/  SYNCS.ARRIVE.TRANS64.RED.A1T0 RZ, [R152+URZ], RZ ;  /* 0x000000ff98ff79a7 */ /* 0x0001e2000810043f */
[----:B------:R-:W-:Y:S05]  /*113a0*/  @P0 BRA `(.L_x_9913) ;  /* 0xffffffd000840947 */ /* 0x000fea000383ffff */
[----:B------:R-:W-:Y:S05]  /*113b0*/  BSYNC B1 ;  /* 0x0000000000017941 */ /* 0x000fea0003800000 */
.L_x_9901:
[----:B------:R-:W-:Y:S05]  /*113c0*/  BSYNC B0 ;  /* 0x0000000000007941 */ /* 0x000fea0003800000 */
.L_x_9900:
[----:B------:R-:W-:Y:S01]  /*113d0*/  ISETP.GE.AND P0, PT, R21, RZ, PT ;  /* 0x000000ff1500720c */ /* 0x000fe20003f06270 */
[----:B------:R-:W-:-:S12]  /*113e0*/  BSSY B0, `(.L_x_9914) ;  /* 0x0000254000007945 */ /* 0x000fd80003800000 */
[----:B------:R-:W-:Y:S05]  /*113f0*/  @!P0 BRA `(.L_x_9915) ;  /* 0x0000002400488947 */ /* 0x000fea0003800000 */
[----:B------:R-:W-:Y:S01]  /*11400*/  IMAD.MOV.U32 R15, RZ, RZ, R43 ;  /* 0x000000ffff0f7224 */ /* 0x000fe200078e002b */
[----:B------:R-:W-:Y:S01]  /*11410*/  MOV R9, R22 ;  /* 0x0000001600097202 */ /* 0x000fe20000000f00 */
[----:B------:R-:W-:Y:S02]  /*11420*/  IMAD.MOV.U32 R14, RZ, RZ, R63 ;  /* 0x000000ffff0e7224 */ /* 0x000fe400078e003f */
[----:B------:R-:W-:-:S07]  /*11430*/  IMAD.MOV.U32 R8, RZ, RZ, R18 ;  /* 0x000000ffff087224 */ /* 0x000fce00078e0012 */
.L_x_9927:
[----:B------:R-:W-:-:S05]  /*11440*/  VIADD R18, R8, 0x1 ;  /* 0x0000000108127836 */ /* 0x000fca0000000000 */
[----:B------:R-:W-:-:S04]  /*11450*/  ISETP.NE.AND P0, PT, R18, 0x2, PT ;  /* 0x000000021200780c */ /* 0x000fc80003f05270 */
[----:B------:R-:W-:Y:S02]  /*11460*/  SEL R22, RZ, 0x1, P0 ;  /* 0x00000001ff167807 */ /* 0x000fe40000000000 */
[----:B------:R-:W-:Y:S02]  /*11470*/  SEL R18, R18, RZ, P0 ;  /* 0x000000ff12127207 */ /* 0x000fe40000000000 */
[----:B------:R-:W-:Y:S01]  /*11480*/  LOP3.LUT R22, R9, R22, RZ, 0x3c, !PT ;  /* 0x0000001609167212 */ /* 0x000fe200078e3cff */
[----:B-1----:R-:W-:Y:S06]  /*11490*/  @!P1 BRA `(.L_x_9916) ;  /* 0x0000000000049947 */ /* 0x002fec0003800000 */
[----:B------:R-:W-:Y:S01]  /*114a0*/  BPT.TRAP 0x1 ;  /* 0x000000040000795c */ /* 0x000fe20000300000 */
.L_x_9916:
[----:B------:R-:W-:Y:S01]  /*114b0*/  IMAD R12, R18, 0x8, R16 ;  /* 0x00000008120c7824 */ /* 0x000fe200078e0210 */
[----:B------:R-:W-:-:S04]  /*114c0*/  SHF.L.U32 R13, R22, 0x1f, RZ ;  /* 0x0000001f160d7819 */ /* 0x000fc800000006ff */
[----:B------:R1:W2:Y:S01]  /*114d0*/  SYNCS.PHASECHK.TRANS64.TRYWAIT P0, [R12+URZ+0x19c30], R13 ;  /* 0x019c300d0c0075a7 */ /* 0x0002a2000800017f */
[----:B------:R-:W-:Y:S05]  /*114e0*/  @!P1 BRA `(.L_x_9917) ;  /* 0x0000000000049947 */ /* 0x000fea0003800000 */
[----:B------:R-:W-:Y:S01]  /*114f0*/  BPT.TRAP 0x1 ;  /* 0x000000040000795c */ /* 0x000fe20000300000 */
.L_x_9917:
[----:B------:R-:W-:Y:S01]  /*11500*/  BSSY B1, `(.L_x_9918) ;  /* 0x0000006000017945 */ /* 0x000fe20003800000 */
[----:B------:R-:W-:Y:S02]  /*11510*/  IMAD R24, R18, 0x300, R154 ;  /* 0x0000030012187824 */ /* 0x000fe400078e029a */
[----:B------:R-:W-:Y:S01]  /*11520*/  IMAD.MOV.U32 R25, RZ, RZ, -0x3ffffff0 ;  /* 0xc0000010ff197424 */ /* 0x000fe200078e00ff */
[----:B--2---:R-:W-:Y:S06]  /*11530*/  @P0 BRA `(.L_x_9919) ;  /* 0x0000000000080947 */ /* 0x004fec0003800000 */
[----:B------:R-:W2:Y:S02]  /*11540*/  SYNCS.PHASECHK.TRANS64.TRYWAIT P0, [R12+URZ+0x19c30], R13 ;  /* 0x019c300d0c0075a7 */ /* 0x000ea4000800017f */
[----:B--2---:R-:W-:Y:S05]  /*11550*/  @!P0 BRA `(.L_x_9920) ;  /* 0x000000b800508947 */ /* 0x004fea0003800000 */
.L_x_9919:
[----:B------:R-:W-:Y:S05]  /*11560*/  BSYNC B1 ;  /* 0x0000000000017941 */ /* 0x000fea0003800000 */
.L_x_9918:
[C---:B------:R-:W-:Y:S01]  /*11570*/  R2UR UR6, R24.reuse ;  /* 0x00000000180672ca */ /* 0x040fe200000e0000 */
[C---:B-12---:R-:W-:Y:S01]  /*11580*/  VIADD R12, R24.reuse, 0x100 ;  /* 0x00000100180c7836 */ /* 0x046fe20000000000 */
[----:B------:R-:W-:Y:S01]  /*11590*/  R2UR UR7, R25 ;  /* 0x00000000190772ca */ /* 0x000fe200000e0000 */
[----:B------:R-:W-:Y:S01]  /*115a0*/  VIADD R24, R24, 0x200 ;  /* 0x0000020018187836 */ /* 0x000fe20000000000 */
[----:B------:R-:W-:Y:S01]  /*115b0*/  R2UR UR4, R4 ;  /* 0x00000000040472ca */ /* 0x000fe200000e0000 */
[----:B------:R-:W-:Y:S01]  /*115c0*/  IMAD.MOV.U32 R25, RZ, RZ, -0x3ffffff0 ;  /* 0xc0000010ff197424 */ /* 0x000fe200078e00ff */
[----:B------:R-:W-:Y:S01]  /*115d0*/  R2UR UR5, R5 ;  /* 0x00000000050572ca */ /* 0x000fe200000e0000 */
[----:B------:R-:W-:Y:S01]  /*115e0*/  IMAD.MOV.U32 R13, RZ, RZ, -0x3ffffff0 ;  /* 0xc0000010ff0d7424 */ /* 0x000fe200078e00ff */
[----:B------:R-:W-:Y:S02]  /*115f0*/  R2UR UR14, R24 ;  /* 0x00000000180e72ca */ /* 0x000fe400000e0000 */
[----:B------:R-:W-:-:S02]  /*11600*/  R2UR UR15, R25 ;  /* 0x00000000190f72ca */ /* 0x000fc400000e0000 */
[----:B------:R-:W-:Y:S01]  /*11610*/  WARPGROUP.ARRIVE ;  /* 0x00000000000079c5 */ /* 0x000fe20000000000 */
[----:B------:R-:W-:Y:S02]  /*11620*/  R2UR UR10, R12 ;  /* 0x000000000c0a72ca */ /* 0x000fe400000e0000 */
[----:B------:R-:W-:Y:S02]  /*11630*/  R2UR UR11, R13 ;  /* 0x000000000d0b72ca */ /* 0x000fe400000e0000 */
[----:B------:R-:W-:Y:S02]  /*11640*/  R2UR UR8, R10 ;  /* 0x000000000a0872ca */ /* 0x000fe400000e0000 */
[----:B------:R-:W-:Y:S01]  /*11650*/  QGMMA.64x128x32.F32.E4M3.E4M3 R24, gdesc[UR4], RZ, !UPT, gsb0 ;  /* 0x01e00000041879f3 */ /* 0x000fe2000c0008ff */
[----:B------:R-:W-:Y:S02]  /*11660*/  R2UR UR9, R11 ;  /* 0x000000000b0972ca */ /* 0x000fe400000e0000 */
        /* <DEDUP_REMOVED lines=11> */
.L_x_9921:
[----:B------:R-:W-:Y:S01]  /*11720*/  SHF.L.U32 R9, R9, 0x1f, RZ ;  /* 0x0000001f09097819 */ /* 0x000fe200000006ff */
[----:B------:R-:W-:-:S04]  /*11730*/  IMAD R20, R8, 0x8, R16 ;  /* 0x0000000808147824 */ /* 0x000fc800078e0210 */
[----:B------:R1:W2:Y:S01]  /*11740*/  SYNCS.PHASECHK.TRANS64.TRYWAIT P0, [R20+URZ+0x19c50], R9 ;  /* 0x019c5009140075a7 */ /* 0x0002a2000800017f */
[----:B------:R-:W-:Y:S05]  /*11750*/  @!P1 BRA `(.L_x_9922) ;  /* 0x0000000000049947 */ /* 0x000fea0003800000 */
[----:B------:R-:W-:Y:S01]  /*11760*/  BPT.TRAP 0x1 ;  /* 0x000000040000795c */ /* 0x000fe20000300000 */
.L_x_9922:
[----:B------:R-:W-:Y:S04]  /*11770*/  BSSY B1, `(.L_x_9923) ;  /* 0x0000004000017945 */ /* 0x000fe80003800000 */
[----:B--2---:R-:W-:Y:S05]  /*11780*/  @P0 BRA `(.L_x_9924) ;  /* 0x0000000000080947 */ /* 0x004fea0003800000 */
[----:B------:R-:W2:Y:S02]  /*11790*/  SYNCS.PHASECHK.TRANS64.TRYWAIT P0, [R20+URZ+0x19c50], R9 ;  /* 0x019c5009140075a7 */ /* 0x000ea4000800017f */
[----:B--2---:R-:W-:Y:S05]  /*117a0*/  @!P0 BRA `(.L_x_9925) ;  /* 0x000000b400d08947 */ /* 0x004fea0003800000 */
.L_x_9924:
[----:B------:R-:W-:Y:S05]  /*117b0*/  BSYNC B1 ;  /* 0x0000000000017941 */ /* 0x000fea0003800000 */
.L_x_9923:
[----:B-12---:R-:W-:Y:S01]  /*117c0*/  VIADD R9, R16, 0x3000 ;  /* 0x0000300010097836 */ /* 0x006fe20000000000 */
[----:B------:R-:W-:Y:S01]  /*117d0*/  WARPGROUP.ARRIVE ;  /* 0x00000000000079c5 */ /* 0x000fe20000000000 */
[----:B------:R-:W-:Y:S01]  /*117e0*/  MOV R13, 0x40000040 ;  /* 0x40000040000d7802 */ /* 0x000fe20000000f00 */
        /* <DEDUP_REMOVED lines=50> */
[----:B0-----:R-:W0:Y:S06]  /*11b10*/  S2R R152, SR_TID.X ;  /* 0x0000000000987919 */ /* 0x001e2c0000002100 */
[----:B------:R-:W-:Y:S08]  /*11b20*/  MUFU.TANH R30, R30 ;  /* 0x0000001e001e7308 */ /* 0x000ff00000002400 */
[----:B------:R-:W-:Y:S08]  /*11b30*/  MUFU.TANH R33, R33 ;  /* 0x0000002100217308 */ /* 0x000ff00000002400 */
[----:B------:R-:W-:Y:S08]  /*11b40*/  MUFU.TANH R36, R36 ;  /* 0x0000002400247308 */ /* 0x000ff00000002400 */
[----:B------:R-:W-:Y:S01]  /*11b50*/  MUFU.TANH R39, R39 ;  /* 0x0000002700277308 */ /* 0x000fe20000002400 */
[----:B0-----:R-:W-:-:S04]  /*11b60*/  LOP3.LUT R152, R152, 0x7f, RZ, 0xc0, !PT ;  /* 0x0000007f98987812 */ /* 0x001fc800078ec0ff */
[----:B------:R-:W-:-:S03]  /*11b70*/  ISETP.NE.AND P0, PT, R152, RZ, PT ;  /* 0x000000ff9800720c */ /* 0x000fc60003f05270 */
        /* <DEDUP_REMOVED lines=13> */
[----:B------:R-:W-:Y:S01]  /*11c50*/  FMUL.FTZ R13, R2, R26 ;  /* 0x0000001a020d7220 */ /* 0x000fe20000410000 */
        /* <DEDUP_REMOVED lines=25> */
[----:B------:R-:W-:Y:S01]  /*11df0*/  FMUL.FTZ R50, R2, R51 ;  /* 0x0000003302327220 */ /* 0x000fe20000410000 */
[----:B------:R-:W-:Y:S01]  /*11e00*/  FMNMX.FTZ R42, R24, R42, !PT ;  /* 0x0000002a182a7209 */ /* 0x000fe20007810000 */
[C---:B------:R-:W-:Y:S01]  /*11e10*/  FMUL.FTZ R51, R2.reuse, R52 ;  /* 0x0000003402337220 */ /* 0x040fe20000410000 */
[----:B------:R-:W-:Y:S01]  /*11e20*/  FMUL.FTZ R52, R2, R53 ;  /* 0x0000003502347220 */ /* 0x000fe20000410000 */
[----:B------:R-:W0:Y:S01]  /*11e30*/  MUFU.TANH R28, R28 ;  /* 0x0000001c001c7308 */ /* 0x000e220000002400 */
[----:B--2---:R-:W-:Y:S01]  /*11e40*/  FMNMX.FTZ R43, R12, R43, !PT ;  /* 0x0000002b0c2b7209 */ /* 0x004fe20007810000 */
[C---:B------:R-:W-:Y:S01]  /*11e50*/  FMUL.FTZ R53, R2.reuse, R54 ;  /* 0x0000003602357220 */ /* 0x040fe20000410000 */
[----:B------:R-:W-:Y:S01]  /*11e60*/  FMNMX.FTZ R42, R27, R42, !PT ;  /* 0x0000002a1b2a7209 */ /* 0x000fe20007810000 */
        /* <DEDUP_REMOVED lines=10> */
[----:B------:R-:W-:-:S02]  /*11f10*/  FMUL.FTZ R62, R2, R63 ;  /* 0x0000003f023e7220 */ /* 0x000fc40000410000 */
        /* <DEDUP_REMOVED lines=10> */
[----:B--2---:R-:W-:Y:S02]  /*11fc0*/  FMNMX.FTZ R42, R32, R42, !PT ;  /* 0x0000002a202a7209 */ /* 0x004fe40007810000 */
[----:B------:R-:W-:-:S05]  /*11fd0*/  FMNMX.FTZ R43, R33, R43, !PT ;  /* 0x0000002b212b7209 */ /* 0x000fca0007810000 */
[----:B------:R-:W2:Y:S01]  /*11fe0*/  MUFU.TANH R37, R37 ;  /* 0x0000002500257308 */ /* 0x000ea20000002400 */
[----:B-1----:R-:W-:-:S04]  /*11ff0*/  FMNMX.FTZ R42, R35, R42, !PT ;  /* 0x0000002a232a7209 */ /* 0x002fc80007810000 */
[----:B------:R-:W-:-:S03]  /*12000*/  FMNMX.FTZ R42, R36, R42, !PT ;  /* 0x0000002a242a7209 */ /* 0x000fc60007810000 */
[----:B------:R-:W1:Y:S01]  /*12010*/  MUFU.TANH R40, R40 ;  /* 0x0000002800287308 */ /* 0x000e620000002400 */
[----:B0-----:R-:W-:Y:S02]  /*12020*/  FMNMX.FTZ R43, R34, R43, !PT ;  /* 0x0000002b222b7209 */ /* 0x001fe40007810000 */
[----:B------:R-:W-:-:S05]  /*12030*/  FMNMX.FTZ R42, R39, R42, !PT ;  /* 0x0000002a272a7209 */ /* 0x000fca0007810000 */
[----:B------:R-:W0:Y:S01]  /*12040*/  MUFU.TANH R38, R38 ;  /* 0x0000002600267308 */ /* 0x000e220000002400 */
[----:B--2---:R-:W-:Y:S01]  /*12050*/  FMNMX.FTZ R43, R37, R43, !PT ;  /* 0x0000002b252b7209 */ /* 0x004fe20007810000 */
[----:B------:R-:W-:-:S06]  /*12060*/  WARPGROUP.DEPBAR.LE gsb0, 0x0 ;  /* 0x00008000000079c5 */ /* 0x000fcc0000010000 */
[----:B------:R-:W2:Y:S01]  /*12070*/  MUFU.TANH R45, R45 ;  /* 0x0000002d002d7308 */ /* 0x000ea20000002400 */
[----:B------:R-:W-:Y:S01]  /*12080*/  WARPGROUP.ARRIVE ;  /* 0x00000000000079c5 */ /* 0x000fe20000000000 */
[----:B-1----:R-:W-:-:S05]  /*12090*/  FMNMX.FTZ R42, R40, R42, !PT ;  /* 0x0000002a282a7209 */ /* 0x002fca0007810000 */
[----:B------:R-:W-:Y:S01]  /*120a0*/  QGMMA.64x96x32.F32.E4M3.E4M3 R88, R140, gdesc[UR4], R88, gsb0 ;  /* 0x016000048c587df3 */ /* 0x000fe20008000858 */
        /* <DEDUP_REMOVED lines=40> */
[----:B------:R-:W-:Y:S01]  /*12330*/  MUFU.TANH R73, R73 ;  /* 0x0000004900497308 */ /* 0x000fe20000002400 */
[----:B--2---:R-:W-:-:S04]  /*12340*/  FMNMX.FTZ R42, R62, R42, !PT ;  /* 0x0000002a3e2a7209 */ /* 0x004fc80007810000 */
[----:B------:R-:W-:-:S03]  /*12350*/  FMNMX.FTZ R42, R66, R42, !PT ;  /* 0x0000002a422a7209 */ /* 0x000fc60007810000 */
[----:B------:R-:W0:Y:S01]  /*12360*/  MUFU.TANH R78, R78 ;  /* 0x0000004e004e7308 */ /* 0x000e220000002400 */
        /* <DEDUP_REMOVED lines=9> */
[----:B------:R-:W2:Y:S01]  /*12400*/  MUFU.TANH R79, R79 ;  /* 0x0000004f004f7308 */ /* 0x000ea20000002400 */
[----:B------:R-:W-:Y:S02]  /*12410*/  FMNMX.FTZ R43, R69, R43, !PT ;  /* 0x0000002b452b7209 */ /* 0x000fe40007810000 */
[----:B------:R-:W-:Y:S02]  /*12420*/  FMNMX.FTZ R42, R75, R42, !PT ;  /* 0x0000002a4b2a7209 */ /* 0x000fe40007810000 */
[----:B------:R-:W-:Y:S02]  /*12430*/  FMNMX.FTZ R43, R72, R43, !PT ;  /* 0x0000002b482b7209 */ /* 0x000fe40007810000 */
[----:B0-----:R-:W-:Y:S01]  /*12440*/  FMNMX.FTZ R42, R78, R42, !PT ;  /* 0x0000002a4e2a7209 */ /* 0x001fe20007810000 */
        /* <DEDUP_REMOVED lines=23> */
[----:B0-----:R-:W-:Y:S01]  /*125c0*/  FMNMX.FTZ R140, R140, R42, !PT ;  /* 0x0000002a8c8c7209 */ /* 0x001fe20007810000 */
[----:B------:R-:W-:-:S04]  /*125d0*/  VIADD R42, R8, 0x6 ;  /* 0x00000006082a7836 */ /* 0x000fc80000000000 */
[----:B------:R-:W0:Y:S01]  /*125e0*/  SHFL.BFLY PT, R8, R140, 0x1, 0x1f ;  /* 0x0c201f008c087f89 */ /* 0x000e2200000e0000 */
[----:B------:R-:W-:Y:S01]  /*125f0*/  R2UR UR6, R42 ;  /* 0x000000002a0672ca */ /* 0x000fe200000e0000 */
[----:B------:R-:W-:Y:S01]  /*12600*/  IMAD.U32 R42, RZ, RZ, UR4 ;  /* 0x00000004ff2a7e24 */ /* 0x000fe2000f8e00ff */
[----:B-1----:R-:W-:Y:S01]  /*12610*/  FMNMX.FTZ R63, R63, R43, !PT ;  /* 0x0000002b3f3f7209 */ /* 0x002fe20007810000 */
[----:B------:R-:W-:-:S04]  /*12620*/  IMAD.MOV.U32 R43, RZ, RZ, 0x40000040 ;  /* 0x40000040ff2b7424 */ /* 0x000fc800078e00ff */
[----:B------:R-:W1:Y:S01]  /*12630*/  SHFL.BFLY PT, R141, R63, 0x1, 0x1f ;  /* 0x0c201f003f8d7f89 */ /* 0x000e6200000e0000 */
[----:B------:R-:W-:-:S13]  /*12640*/  R2UR UR7, R43 ;  /* 0x000000002b0772ca */ /* 0x000fda00000e0000 */
[----:B------:R-:W-:Y:S01]  /*12650*/  QGMMA.64x96x32.F32.E4M3.E4M3 R88, R136, gdesc[UR4], R88, gsb0 ;  /* 0x0160000488587df3 */ /* 0x000fe20008000858 */
[----:B0-----:R-:W-:-:S05]  /*12660*/  FMNMX.FTZ R43, R140, R8, !PT ;  /* 0x000000088c2b7209 */ /* 0x001fca0007810000 */
[----:B------:R-:W-:Y:S01]  /*12670*/  FADD.FTZ R8, -R43, R15 ;  /* 0x0000000f2b087221 */ /* 0x000fe20000010100 */
[----:B-1----:R-:W-:-:S03]  /*12680*/  FMNMX.FTZ R63, R63, R141, !PT ;  /* 0x0000008d3f3f7209 */ /* 0x002fc60007810000 */
[-C--:B------:R-:W-:Y:S02]  /*12690*/  FMUL.FTZ R8, R8, R42.reuse ;  /* 0x0000002a08087220 */ /* 0x080fe40000410000 */
[----:B------:R-:W-:-:S01]  /*126a0*/  FFMA.FTZ R15, R63, R42, -8 ;  /* 0xc10000003f0f7423 */ /* 0x000fc2000001002a */
[----:B------:R-:W-:-:S03]  /*126b0*/  FADD.FTZ R14, -R63, R14 ;  /* 0x0000000e3f0e7221 */ /* 0x000fc60000010100 */
        /* <DEDUP_REMOVED lines=33> */
[----:B------:R-:W-:-:S01]  /*128d0*/  FFMA.FTZ R85, R43, R42, -8 ;  /* 0xc10000002b557423 */ /* 0x000fc2000001002a */
[-C--:B------:R-:W-:Y:S01]  /*128e0*/  FMUL.FTZ R14, R14, R42.reuse ;  /* 0x0000002a0e0e7220 */ /* 0x080fe20000410000 */
[----:B------:R-:W-:Y:S02]  /*128f0*/  MUFU.EX2 R9, R9 ;  /* 0x0000000900097308 */ /* 0x000fe40000000800 */
        /* <DEDUP_REMOVED lines=39> */
[----:B--2---:R-:W-:-:S07]  /*12b70*/  FADD.FTZ R3, R12, R3 ;  /* 0x000000030c037221 */ /* 0x004fce0000010000 */
        /* <DEDUP_REMOVED lines=125> */
[----:B0-----:R-:W-:Y:S06]  /*13350*/  @!P1 BRA `(.L_x_9926) ;  /* 0x0000000000049947 */ /* 0x001fec0003800000 */
[----:B------:R-:W-:Y:S01]  /*13360*/  BPT.TRAP 0x1 ;  /* 0x000000040000795c */ /* 0x000fe20000300000 */
.L_x_9926:
        /* <DEDUP_REMOVED lines=87> */
[----:B------:R-:W-:Y:S02]  /*138e0*/  MOV R8, R18 ;  /* 0x0000001200087202 */ /* 0x000fe40000000f00 */
[----:B--2---:R-:W-:-:S04]  /*138f0*/  PRMT R20, R87, 0x654, R20 ;  /* 0x0000065457147816 */ /* 0x004fc80000000014 */
[----:B------:R1:W-:Y:S01]  /*13900*/  SYNCS.ARRIVE.TRANS64.RED.A1T0 RZ, [R20+URZ], RZ ;  /* 0x000000ff14ff79a7 */ /* 0x0003e2000810043f */
[----:B------:R-:W-:Y:S05]  /*13910*/  @P0 BRA `(.L_x_9927) ;  /* 0xffffffd800c80947 */ /* 0x000fea000383ffff */
.L_x_9915:
[----:B------:R-:W-:Y:S05]  /*13920*/  BSYNC B0 ;  /* 0x0000000000007941 */ /* 0x000fea0003800000 */
.L_x_9914:
[----:B------:R-:W-:Y:S06]  /*13930*/  BAR.ARV 0x8, 0x1a0 ;  /* 0x0206800000007b1d */ /* 0x000fec0000002000 */
[----:B------:R-:W-:Y:S05]  /*13940*/  @!P1 BRA `(.L_x_9928) ;  /* 0x0000000000049947 */ /* 0x000fea0003800000 */
[----:B------:R-:W-:Y:S01]  /*13950*/  BPT.TRAP 0x1 ;  /* 0x000000040000795c */ /* 0x000fe20000300000 */
.L_x_9928:
[----:B------:R-:W-:Y:S01]  /*13960*/  IMAD R10, R18, 0x8, R16 ;  /* 0x00000008120a7824 */ /* 0x000fe200078e0210 */
[----:B------:R-:W-:-:S04]  /*13970*/  SHF.L.U32 R5, R22, 0x1f, RZ ;  /* 0x0000001f16057819 */ /* 0x000fc800000006ff */
[----:B------:R2:W3:Y:S01]  /*13980*/  SYNCS.PHASECHK.TRANS64.TRYWAIT P0, [R10+URZ+0x19c50], R5 ;  /* 0x019c50050a0075a7 */ /* 0x0004e2000800017f */
[----:B------:R-:W-:Y:S05]  /*13990*/  @!P1 BRA `(.L_x_9929) ;  /* 0x0000000000049947 */ /* 0x000fea0003800000 */
[----:B------:R-:W-:Y:S01]  /*139a0*/  BPT.TRAP 0x1 ;  /* 0x000000040000795c */ /* 0x000fe20000300000 */
.L_x_9929:
[----:B------:R-:W-:Y:S04]  /*139b0*/  BSSY B0, `(.L_x_9930) ;  /* 0x0000004000007945 */ /* 0x000fe80003800000 */
[----:B---3--:R-:W-:Y:S05]  /*139c0*/  @P0 BRA `(.L_x_9931) ;  /* 0x0000000000080947 */ /* 0x008fea0003800000 */
[----:B------:R-:W3:Y:S02]  /*139d0*/  SYNCS.PHASECHK.TRANS64.TRYWAIT P0, [R10+URZ+0x19c50], R5 ;  /* 0x019c50050a0075a7 */ /* 0x000ee4000800017f */
[----:B---3--:R-:W-:Y:S05]  /*139e0*/  @!P0 BRA `(.L_x_9932) ;  /* 0x0000009400548947 */ /* 0x008fea0003800000 */
.L_x_9931:
[----:B------:R-:W-:Y:S05]  /*139f0*/  BSYNC B0 ;  /* 0x0000000000007941 */ /* 0x000fea0003800000 */
.L_x_9930:
[----:B------:R-:W4:Y:S04]  /*13a00*/  LDL R2, [R1+0x50] ;  /* 0x0000500001027983 */ /* 0x000f280000100800 */
[----:B------:R-:W5:Y:S01]  /*13a10*/  LDL R13, [R1+0x2c] ;  /* 0x00002c00010d7983 */ /* 0x000f620000100800 */
        /* <DEDUP_REMOVED lines=8> */
[----:B--23--:R-:W-:-:S05]  /*13aa0*/  LOP3.LUT R5, R16, 0x10000, RZ, 0xfc, !PT ;  /* 0x0001000010057812 */ /* 0x00cfca00078efcff */
[----:B------:R-:W-:Y:S02]  /*13ab0*/  IMAD R4, R18, 0x300, R5 ;  /* 0x0000030012047824 */ /* 0x000fe400078e0205 */
[----:B------:R-:W-:Y:S01]  /*13ac0*/  IMAD.MOV.U32 R5, RZ, RZ, 0x40000040 ;  /* 0x40000040ff057424 */ /* 0x000fe200078e00ff */
[----:B------:R-:W4:Y:S02]  /*13ad0*/  @P0 LDC.64 R8, c[0x0][0x9c8] ;  /* 0x00027200ff080b82 */ /* 0x000f240000000a00 */
[----:B------:R-:W-:Y:S02]  /*13ae0*/  R2UR UR6, R4 ;  /* 0x00000000040672ca */ /* 0x000fe400000e0000 */
[----:B------:R-:W-:-:S04]  /*13af0*/  R2UR UR7, R5 ;  /* 0x00000000050772ca */ /* 0x000fc800000e0000 */
[----:B------:R-:W2:Y:S09]  /*13b00*/  @P0 LDC.64 R6, c[0x0][0x9d0] ;  /* 0x00027400ff060b82 */ /* 0x000eb20000000a00 */
[----:B------:R-:W-:Y:S03]  /*13b10*/  QGMMA.64x96x32.F32.E4M3.E4M3 R88, R148, gdesc[UR4], R88, gsb0 ;  /* 0x0160000494587df3 */ /* 0x000fe60008000858 */
[----:B------:R-:W-:-:S02]  /*13b20*/  WARPGROUP.DEPBAR.LE gsb0, 0x0 ;  /* 0x00008000000079c5 */ /* 0x000fc40000010000 */
[----:B------:R-:W-:Y:S01]  /*13b30*/  WARPGROUP.ARRIVE ;  /* 0x00000000000079c5 */ /* 0x000fe20000000000 */
[----:B----4-:R-:W-:-:S04]  /*13b40*/  @P0 IMAD R2, R2, R8, RZ ;  /* 0x0000000802020224 */ /* 0x010fc800078e02ff */
[C---:B-----5:R-:W-:Y:S02]  /*13b50*/  @P0 IMAD R5, R13.reuse, R9, R2 ;  /* 0x000000090d050224 */ /* 0x060fe400078e0202 */
[----:B------:R-:W-:Y:S01]  /*13b60*/  @P0 IMAD.WIDE.U32 R8, R13, R8, RZ ;  /* 0x000000080d080225 */ /* 0x000fe200078e00ff */
[----:B------:R-:W-:-:S03]  /*13b70*/  @P0 SHF.R.S32.HI R11, RZ, 0x1f, R12 ;  /* 0x0000001fff0b0819 */ /* 0x000fc6000001140c */
[----:B------:R-:W-:Y:S02]  /*13b80*/  @P0 IMAD.IADD R9, R9, 0x1, R5 ;  /* 0x0000000109090824 */ /* 0x000fe400078e0205 */
[-C--:B--2---:R-:W-:Y:S02]  /*13b90*/  @P0 IMAD R2, R11, R6.reuse, RZ ;  /* 0x000000060b020224 */ /* 0x084fe400078e02ff */
[----:B------:R-:W-:Y:S02]  /*13ba0*/  IMAD.MOV.U32 R11, RZ, RZ, 0x3f800000 ;  /* 0x3f800000ff0b7424 */ /* 0x000fe400078e00ff */
[C---:B------:R-:W-:Y:S02]  /*13bb0*/  @P0 IMAD R5, R12.reuse, R7, R2 ;  /* 0x000000070c050224 */ /* 0x040fe400078e0202 */
[----:B------:R-:W-:-:S04]  /*13bc0*/  @P0 IMAD.WIDE.U32 R6, R12, R6, R8 ;  /* 0x000000060c060225 */ /* 0x000fc800078e0008 */
[----:B------:R-:W-:Y:S01]  /*13bd0*/  @P0 IMAD.IADD R5, R7, 0x1, R5 ;  /* 0x0000000107050824 */ /* 0x000fe200078e0205 */
[----:B------:R-:W-:-:S04]  /*13be0*/  @P0 LEA R8, P2, R6, UR4, 0x2 ;  /* 0x0000000406080c11 */ /* 0x000fc8000f8410ff */
[----:B------:R-:W-:-:S05]  /*13bf0*/  @P0 LEA.HI.X R9, R6, UR5, R5, 0x2, P2 ;  /* 0x0000000506090c11 */ /* 0x000fca00090f1405 */
[----:B------:R2:W3:Y:S01]  /*13c00*/  @P0 LDG.E R11, desc[UR40][R8.64] ;  /* 0x00000028080b0981 */ /* 0x0004e2000c1e1900 */
[----:B------:R-:W-:Y:S02]  /*13c10*/  VIADD R6, R4, 0x2 ;  /* 0x0000000204067836 */ /* 0x000fe40000000000 */
[----:B------:R-:W-:Y:S01]  /*13c20*/  IMAD.MOV.U32 R7, RZ, RZ, 0x40000040 ;  /* 0x40000040ff077424 */ /* 0x000fe200078e00ff */
[----:B------:R-:W4:Y:S01]  /*13c30*/  SHFL.BFLY PT, R2, R3, 0x2, 0x1f ;  /* 0x0c401f0003027f89 */ /* 0x000f2200000e0000 */
[----:B------:R-:W-:Y:S01]  /*13c40*/  IMAD.MOV.U32 R5, RZ, RZ, 0x40000040 ;  /* 0x40000040ff057424 */ /* 0x000fe200078e00ff */
[----:B------:R-:W-:Y:S01]  /*13c50*/  R2UR UR6, R6 ;  /* 0x00000000060672ca */ /* 0x000fe200000e0000 */
[C---:B------:R-:W-:Y:S01]  /*13c60*/  VIADD R6, R4.reuse, 0x4 ;  /* 0x0000000404067836 */ /* 0x040fe20000000000 */
[----:B------:R-:W-:Y:S01]  /*13c70*/  R2UR UR7, R7 ;  /* 0x00000000070772ca */ /* 0x000fe200000e0000 */
[----:B------:R-:W-:Y:S02]  /*13c80*/  IMAD.MOV.U32 R7, RZ, RZ, 0x40000040 ;  /* 0x40000040ff077424 */ /* 0x000fe400078e00ff */
[----:B------:R-:W-:-:S02]  /*13c90*/  VIADD R4, R4, 0x6 ;  /* 0x0000000604047836 */ /* 0x000fc40000000000 */
[----:B--2---:R-:W-:-:S08]  /*13ca0*/  IMAD.MOV.U32 R8, RZ, RZ, RZ ;  /* 0x000000ffff087224 */ /* 0x004fd000078e00ff */
[----:B------:R-:W-:Y:S01]  /*13cb0*/  QGMMA.64x96x32.F32.E4M3.E4M3 R88, R144, gdesc[UR4], R88, gsb0 ;  /* 0x0160000490587df3 */ /* 0x000fe20008000858 */
[----:B------:R-:W-:Y:S02]  /*13cc0*/  R2UR UR6, R6 ;  /* 0x00000000060672ca */ /* 0x000fe400000e0000 */
[----:B------:R-:W-:Y:S02]  /*13cd0*/  R2UR UR7, R7 ;  /* 0x00000000070772ca */ /* 0x000fe400000e0000 */
[----:B------:R-:W2:Y:S01]  /*13ce0*/  SHFL.BFLY PT, R7, R0, 0x2, 0x1f ;  /* 0x0c401f0000077f89 */ /* 0x000ea200000e0000 */
[----:B----4-:R-:W-:-:S01]  /*13cf0*/  FADD.FTZ R2, R2, R3 ;  /* 0x0000000302027221 */ /* 0x010fc20000010000 */
[----:B--2---:R-:W-:Y:S01]  /*13d00*/  FADD.FTZ R7, R7, R0 ;  /* 0x0000000007077221 */ /* 0x004fe20000010000 */
[----:B------:R-:W-:Y:S01]  /*13d10*/  IMAD.MOV.U32 R0, RZ, RZ, -0x800000 ;  /* 0xff800000ff007424 */ /* 0x000fe200078e00ff */
[----:B------:R-:W-:Y:S02]  /*13d20*/  WARPGROUP.DEPBAR.LE gsb0, 0x0 ;  /* 0x00008000000079c5 */ /* 0x000fe40000010000 */
[----:B------:R-:W-:-:S06]  /*13d30*/  WARPGROUP.ARRIVE ;  /* 0x00000000000079c5 */ /* 0x000fcc0000000000 */
[----:B------:R-:W-:Y:S01]  /*13d40*/  QGMMA.64x96x32.F32.E4M3.E4M3 R88, R140, gdesc[UR4], R88, gsb0 ;  /* 0x016000048c587df3 */ /* 0x000fe20008000858 */
[----:B------:R-:W-:Y:S02]  /*13d50*/  R2UR UR6, R4 ;  /* 0x00000000040672ca */ /* 0x000fe400000e0000 */
[----:B------:R-:W-:Y:S01]  /*13d60*/  R2UR UR7, R5 ;  /* 0x00000000050772ca */ /* 0x000fe200000e0000 */
[----:B------:R-:W2:Y:S04]  /*13d70*/  SHFL.BFLY PT, R4, R7, 0x1, 0x1f ;  /* 0x0c201f0007047f89 */ /* 0x000ea800000e0000 */
[----:B------:R-:W4:Y:S01]  /*13d80*/  SHFL.BFLY PT, R5, R2, 0x1, 0x1f ;  /* 0x0c201f0002057f89 */ /* 0x000f2200000e0000 */
[----:B--2---:R-:W-:-:S01]  /*13d90*/  FADD.FTZ R13, R7, R4 ;  /* 0x00000004070d7221 */ /* 0x004fc20000010000 */
[----:B------:R-:W-:Y:S01]  /*13da0*/  MOV R4, RZ ;  /* 0x000000ff00047202 */ /* 0x000fe20000000f00 */
[----:B----4-:R-:W-:-:S02]  /*13db0*/  FADD.FTZ R9, R2, R5 ;  /* 0x0000000502097221 */ /* 0x010fc40000010000 */
[----:B------:R-:W-:Y:S01]  /*13dc0*/  FMUL.FTZ R5, R13, 0.00390625 ;  /* 0x3b8000000d057820 */ /* 0x000fe20000410000 */
[----:B------:R-:W-:Y:S02]  /*13dd0*/  IMAD.MOV.U32 R2, RZ, RZ, -0x800000 ;  /* 0xff800000ff027424 */ /* 0x000fe400078e00ff */
[C---:B------:R-:W-:Y:S01]  /*13de0*/  FMUL.FTZ R14, R9.reuse, 0.00390625 ;  /* 0x3b800000090e7820 */ /* 0x040fe20000410000 */
[----:B------:R-:W-:Y:S02]  /*13df0*/  FSETP.NE.FTZ.AND P0, PT, R9, RZ, PT ;  /* 0x000000ff0900720b */ /* 0x000fe40003f15000 */
[----:B------:R-:W-:Y:S02]  /*13e00*/  FSETP.NE.FTZ.AND P3, PT, R5, RZ, PT ;  /* 0x000000ff0500720b */ /* 0x000fe40003f75000 */
[----:B------:R-:W-:-:S09]  /*13e10*/  FSETP.NE.FTZ.AND P2, PT, R14, RZ, PT ;  /* 0x000000ff0e00720b */ /* 0x000fd20003f55000 */
[----:B------:R-:W-:Y:S01]  /*13e20*/  @P0 MUFU.RCP R4, R9 ;  /* 0x0000000900040308 */ /* 0x000fe20000001000 */
[----:B------:R-:W-:Y:S01]  /*13e30*/  FSETP.NE.FTZ.AND P0, PT, R13, RZ, PT ;  /* 0x000000ff0d00720b */ /* 0x000fe20003f15000 */
[C---:B------:R-:W-:Y:S02]  /*13e40*/  @P3 FMUL.FTZ R7, R42.reuse, 0.69314718246459960938 ;  /* 0x3f3172182a073820 */ /* 0x040fe40000410000 */
[----:B------:R-:W-:-:S04]  /*13e50*/  @P2 FMUL.FTZ R6, R42, 0.69314718246459960938 ;  /* 0x3f3172182a062820 */ /* 0x000fc80000410000 */
[----:B------:R-:W2:Y:S08]  /*13e60*/  @P2 MUFU.LG2 R3, R14 ;  /* 0x0000000e00032308 */ /* 0x000eb00000000c00 */
[----:B------:R-:W4:Y:S08]  /*13e70*/  @P3 MUFU.LG2 R5, R5 ;  /* 0x0000000500053308 */ /* 0x000f300000000c00 */
[----:B------:R-:W5:Y:S01]  /*13e80*/  @P0 MUFU.RCP R8, R13 ;  /* 0x0000000d00080308 */ /* 0x000f620000001000 */
[----:B--2---:R-:W-:-:S04]  /*13e90*/  @P2 FMUL.FTZ R3, R3, 0.69314718246459960938 ;  /* 0x3f31721803032820 */ /* 0x004fc80000410000 */
[----:B------:R-:W-:Y:S01]  /*13ea0*/  @P2 FFMA.FTZ R0, R6, R63, R3 ;  /* 0x0000003f06002223 */ /* 0x000fe20000010003 */
[----:B----4-:R-:W-:-:S04]  /*13eb0*/  @P3 FMUL.FTZ R12, R5, 0.69314718246459960938 ;  /* 0x3f317218050c3820 */ /* 0x010fc80000410000 */
[----:B------:R-:W-:Y:S01]  /*13ec0*/  @P3 FFMA.FTZ R2, R7, R43, R12 ;  /* 0x0000002b07023223 */ /* 0x000fe2000001000c */
[----:B------:R-:W-:Y:S02]  /*13ed0*/  WARPGROUP.DEPBAR.LE gsb0, 0x0 ;  /* 0x00008000000079c5 */ /* 0x000fe40000010000 */
[----:B------:R-:W-:-:S06]  /*13ee0*/  WARPGROUP.ARRIVE ;  /* 0x00000000000079c5 */ /* 0x000fcc0000000000 */
[----:B------:R-:W-:Y:S01]  /*13ef0*/  QGMMA.64x96x32.F32.E4M3.E4M3 R88, R136, gdesc[UR4], R88, gsb0 ;  /* 0x0160000488587df3 */ /* 0x000fe20008000858 */
[-C--:B---3--:R-:W-:Y:S01]  /*13f00*/  FMUL.FTZ R5, R4, R11.reuse ;  /* 0x0000000b04057220 */ /* 0x088fe20000410000 */
[----:B-----5:R-:W-:Y:S01]  /*13f10*/  FMUL.FTZ R16, R8, R11 ;  /* 0x0000000b08107220 */ /* 0x020fe20000410000 */
[----:B------:R-:W-:Y:S02]  /*13f20*/  WARPGROUP.DEPBAR.LE gsb0, 0x0 ;  /* 0x00008000000079c5 */ /* 0x000fe40000010000 */
[----:B------:R-:W-:Y:S05]  /*13f30*/  @!P1 BRA `(.L_x_9933) ;  /* 0x0000000000049947 */ /* 0x000fea0003800000 */
[----:B------:R-:W-:Y:S01]  /*13f40*/  BPT.TRAP 0x1 ;  /* 0x000000040000795c */ /* 0x000fe20000300000 */
.L_x_9933:
[----:B------:R-:W2:Y:S01]  /*13f50*/  LDL.LU R3, [R1+0x10] ;  /* 0x0000100001037983 */ /* 0x000ea20000300800 */
[----:B------:R-:W-:Y:S02]  /*13f60*/  VIADD R10, R10, 0x19c60 ;  /* 0x00019c600a0a7836 */ /* 0x000fe40000000000 */
[-C--:B------:R-:W-:Y:S01]  /*13f70*/  FMUL.FTZ R60, R88, R5.reuse ;  /* 0x00000005583c7220 */ /* 0x080fe20000410000 */
[-C--:B------:R-:W-:Y:S01]  /*13f80*/  FMUL.FTZ R56, R89, R5.reuse ;  /* 0x0000000559387220 */ /* 0x080fe20000410000 */
[----:B------:R-:W3:Y:S01]  /*13f90*/  LDL.LU R24, [R1+0x4c] ;  /* 0x00004c0001187983 */ /* 0x000ee20000300800 */
[----:B------:R-:W-:Y:S02]  /*13fa0*/  VIADD R18, R18, 0x1 ;  /* 0x0000000112127836 */ /* 0x000fe40000000000 */
[-C--:B------:R-:W-:Y:S01]  /*13fb0*/  FMUL.FTZ R55, R92, R5.reuse ;  /* 0x000000055c377220 */ /* 0x080fe20000410000 */
[-C--:B------:R-:W-:Y:S02]  /*13fc0*/  FMUL.FTZ R51, R93, R5.reuse ;  /* 0x000000055d337220 */ /* 0x080fe40000410000 */
        /* <DEDUP_REMOVED lines=50> */
[----:B------:R-:W-:Y:S01]  /*142f0*/  FMUL.FTZ R10, R133, R5 ;  /* 0x00000005850a7220 */ /* 0x000fe20000410000 */
[----:B------:R-:W-:-:S04]  /*14300*/  SEL R5, RZ, 0x1, P1 ;  /* 0x00000001ff057807 */ /* 0x000fc80000800000 */
[----:B------:R-:W-:-:S07]  /*14310*/  LOP3.LUT R22, R22, R5, RZ, 0x3c, !PT ;  /* 0x0000000516167212 */ /* 0x000fce00078e3cff */
.L_x_9861:
[----:B------:R-:W1:Y:S08]  /*14320*/  S2UR UR4, SR_CgaCtaId ;  /* 0x00000000000479c3 */ /* 0x000e700000008800 */
[----:B------:R-:W-:Y:S01]  /*14330*/  BAR.SYNC.DEFER_BLOCKING 0x5, 0x200 ;  /* 0x0148000000007b1d */ /* 0x000fe20000010000 */
[----:B------:R-:W-:-:S05]  /*14340*/  MOV R16, 0x400 ;  /* 0x0000040000107802 */ /* 0x000fca0000000f00 */
[----:B------:R-:W-:Y:S01]  /*14350*/  BSSY B0, `(.L_x_9934) ;  /* 0x00001d6000007945 */ /* 0x000fe20003800000 */
[----:B-1----:R-:W-:-:S05]  /*14360*/  IMAD.U32 R4, RZ, RZ, UR4 ;  /* 0x00000004ff047e24 */ /* 0x002fca000f8e00ff */
[----:B------:R1:W-:Y:S01]  /*14370*/  STL [R1+0x10], R4 ;  /* 0x0000100401007387 */ /* 0x0003e20000100800 */
[----:B------:R-:W-:-:S05]  /*14380*/  LEA R16, R4, R16, 0x18 ;  /* 0x0000001004107211 */ /* 0x000fca00078ec0ff */
[----:B0-----:R1:W0:Y:S01]  /*14390*/  LDS.128 R152, [R16+0x19cd0] ;  /* 0x019cd00010987984 */ /* 0x0012220000000c00 */
[----:B------:R-:W-:Y:S06]  /*143a0*/  BAR.ARV 0x4, 0x200 ;  /* 0x0108000000007b1d */ /* 0x000fec0000002000 */
[----:B------:R-:W-:Y:S05]  /*143b0*/  @P0 BRA `(.L_x_9935) ;  /* 0x0000001400380947 */ /* 0x000fea0003800000 */
[----:B------:R-:W2:Y:S01]  /*143c0*/  LDL R57, [R1+0x60] ;  /* 0x0000600001397983 */ /* 0x000ea20000100800 */
[----:B------:R-:W-:Y:S01]  /*143d0*/  ULDC.64 UR4, c[0x4][0x70] ;  /* 0x01001c0000047ab9 */ /* 0x000fe20000000a00 */
[----:B-----5:R-:W1:Y:S01]  /*143e0*/  S2R R24, SR_TID.X ;  /* 0x0000000000187919 */ /* 0x020e620000002100 */
[----:B------:R-:W-:Y:S02]  /*143f0*/  F2FP.BF16.F32.PACK_AB R40, R35, R40 ;  /* 0x000000282328723e */ /* 0x000fe400000010ff */
[----:B------:R-:W3:Y:S01]  /*14400*/  S2R R35, SR_SWINHI ;  /* 0x0000000000237919 */ /* 0x000ee20000002f00 */
[----:B------:R-:W-:Y:S02]  /*14410*/  F2FP.BF16.F32.PACK_AB R21, R21, R28 ;  /* 0x0000001c1515723e */ /* 0x000fe400000010ff */
[----:B------:R-:W-:Y:S01]  /*14420*/  F2FP.BF16.F32.PACK_AB R6, R13, R6 ;  /* 0x000000060d06723e */ /* 0x000fe200000010ff */
[----:B------:R-:W4:Y:S01]  /*14430*/  LDL.LU R59, [R1+0x44] ;  /* 0x00004400013b7983 */ /* 0x000f220000300800 */
[----:B------:R-:W-:-:S02]  /*14440*/  F2FP.BF16.F32.PACK_AB R39, R39, R44 ;  /* 0x0000002c2727723e */ /* 0x000fc400000010ff */
[----:B------:R-:W-:Y:S01]  /*14450*/  F2FP.BF16.F32.PACK_AB R37, R37, R42 ;  /* 0x0000002a2525723e */ /* 0x000fe200000010ff */
[----:B------:R-:W4:Y:S01]  /*14460*/  LDL.64 R76, [R1+0x38] ;  /* 0x00003800014c7983 */ /* 0x000f220000100a00 */
[----:B-1----:R-:W-:-:S05]  /*14470*/  IMAD.SHL.U32 R4, R24, 0x4, RZ ;  /* 0x0000000418047824 */ /* 0x002fca00078e00ff */
[----:B------:R-:W-:-:S04]  /*14480*/  LOP3.LUT R4, R4, 0xc, RZ, 0xc0, !PT ;  /* 0x0000000c04047812 */ /* 0x000fc800078ec0ff */
[----:B------:R-:W-:-:S05]  /*14490*/  IADD3 R4, P0, R4, UR4, RZ ;  /* 0x0000000404047c10 */ /* 0x000fca000ff1e0ff */
[----:B------:R-:W-:Y:S01]  /*144a0*/  IMAD.X R5, RZ, RZ, UR5, P0 ;  /* 0x00000005ff057e24 */ /* 0x000fe200080e06ff */
[----:B------:R-:W-:Y:S01]  /*144b0*/  LOP3.LUT P1, R24, R24, 0x3, RZ, 0xc0, !PT ;  /* 0x0000000318187812 */ /* 0x000fe2000782c0ff */
[----:B------:R-:W-:-:S04]  /*144c0*/  ULDC.64 UR4, c[0x0][0xbd8] ;  /* 0x0002f60000047ab9 */ /* 0x000fc80000000a00 */
[----:B------:R1:W4:Y:S01]  /*144d0*/  LDG.E.CONSTANT R5, desc[UR40][R4.64] ;  /* 0x0000002804057981 */ /* 0x000322000c1e9900 */
[----:B------:R-:W-:Y:S02]  /*144e0*/  ISETP.EQ.OR P1, PT, R24, 0x3, !P1 ;  /* 0x000000031800780c */ /* 0x000fe40004f22670 */
[----:B------:R-:W-:Y:S02]  /*144f0*/  F2FP.BF16.F32.PACK_AB R9, R9, R14 ;  /* 0x0000000e0909723e */ /* 0x000fe400000010ff */
[----:B------:R-:W-:Y:S02]  /*14500*/  SEL R42, R21, R6, P1 ;  /* 0x00000006152a7207 */ /* 0x000fe40000800000 */
[----:B------:R-:W-:Y:S02]  /*14510*/  SEL R44, R6, R21, P1 ;  /* 0x00000015062c7207 */ /* 0x000fe40000800000 */
[----:B------:R-:W-:Y:S02]  /*14520*/  F2FP.BF16.F32.PACK_AB R10, R10, R3 ;  /* 0x000000030a0a723e */ /* 0x000fe400000010ff */
[----:B-1----:R-:W-:-:S02]  /*14530*/  F2FP.BF16.F32.PACK_AB R4, R11, R20 ;  /* 0x000000140b04723e */ /* 0x002fc400000010ff */
[----:B------:R-:W-:Y:S02]  /*14540*/  MOV R20, R16 ;  /* 0x0000001000147202 */ /* 0x000fe40000000f00 */
[----:B---3--:R-:W-:Y:S02]  /*14550*/  MOV R21, R35 ;  /* 0x0000002300157202 */ /* 0x008fe40000000f00 */
        /* <DEDUP_REMOVED lines=15> */
[----:B--2---:R-:W-:Y:S02]  /*14650*/  IMAD.WIDE R8, R57, 0x2, R20 ;  /* 0x0000000239087825 */ /* 0x004fe400078e0214 */
[----:B------:R-:W2:Y:S01]  /*14660*/  LDL.LU R57, [R1+0x48] ;  /* 0x0000480001397983 */ /* 0x000ea20000300800 */
[----:B------:R-:W-:-:S03]  /*14670*/  LOP3.LUT R3, R8, 0x180, RZ, 0xc0, !PT ;  /* 0x0000018008037812 */ /* 0x000fc600078ec0ff */
[----:B------:R1:W3:Y:S01]  /*14680*/  LDL.64 R74, [R1+0x38] ;  /* 0x00003800014a7983 */ /* 0x0002e20000100a00 */
[----:B------:R-:W-:Y:S02]  /*14690*/  IADD3 R6, P5, R8, 0x20, RZ ;  /* 0x0000002008067810 */ /* 0x000fe40007fbe0ff */
[----:B------:R-:W-:Y:S02]  /*146a0*/  SEL R66, R15, R4, P1 ;  /* 0x000000040f427207 */ /* 0x000fe40000800000 */
[----:B------:R-:W-:Y:S02]  /*146b0*/  SEL R68, R4, R15, P1 ;  /* 0x0000000f04447207 */ /* 0x000fe40000800000 */
[----:B------:R-:W-:Y:S02]  /*146c0*/  SHF.R.U64 R3, R3, 0x3, RZ ;  /* 0x0000000303037819 */ /* 0x000fe400000012ff */
[----:B------:R-:W-:Y:S02]  /*146d0*/  SEL R36, R31, R32, P1 ;  /* 0x000000201f247207 */ /* 0x000fe40000800000 */
[----:B------:R-:W-:-:S02]  /*146e0*/  SEL R64, R29, R30, P1 ;  /* 0x0000001e1d407207 */ /* 0x000fc40000800000 */
[----:B------:R-:W-:Y:S02]  /*146f0*/  LOP3.LUT R4, R6, 0x180, RZ, 0xc0, !PT ;  /* 0x0000018006047812 */ /* 0x000fe400078ec0ff */
[----:B------:R-:W-:Y:S02]  /*14700*/  SEL R32, R32, R31, P1 ;  /* 0x0000001f20207207 */ /* 0x000fe40000800000 */
[----:B------:R-:W-:Y:S02]  /*14710*/  SEL R30, R30, R29, P1 ;  /* 0x0000001d1e1e7207 */ /* 0x000fe40000800000 */
[C---:B------:R-:W-:Y:S02]  /*14720*/  IADD3 R10, P4, R8.reuse, 0x3000, RZ ;  /* 0x00003000080a7810 */ /* 0x040fe40007f9e0ff */
[C---:B------:R-:W-:Y:S02]  /*14730*/  IADD3 R27, P3, R8.reuse, 0x3020, RZ ;  /* 0x00003020081b7810 */ /* 0x040fe40007f7e0ff */
[----:B------:R-:W-:-:S02]  /*14740*/  IADD3 R29, P2, R8, 0x6000, RZ ;  /* 0x00006000081d7810 */ /* 0x000fc40007f5e0ff */
[----:B------:R-:W-:Y:S02]  /*14750*/  IADD3 R31, P0, R8, 0x6020, RZ ;  /* 0x00006020081f7810 */ /* 0x000fe40007f1e0ff */
[----:B------:R-:W-:Y:S02]  /*14760*/  LOP3.LUT R8, R3, R8, RZ, 0x3c, !PT ;  /* 0x0000000803087212 */ /* 0x000fe400078e3cff */
[----:B------:R-:W-:Y:S02]  /*14770*/  SHF.R.U64 R3, R4, 0x3, RZ ;  /* 0x0000000304037819 */ /* 0x000fe400000012ff */
[----:B------:R-:W-:Y:S02]  /*14780*/  LOP3.LUT R4, R27, 0x180, RZ, 0xc0, !PT ;  /* 0x000001801b047812 */ /* 0x000fe400078ec0ff */
[----:B------:R-:W-:Y:S02]  /*14790*/  LOP3.LUT R14, R3, R6, RZ, 0x3c, !PT ;  /* 0x00000006030e7212 */ /* 0x000fe400078e3cff */
[----:B------:R-:W-:-:S02]  /*147a0*/  LOP3.LUT R3, R10, 0x180, RZ, 0xc0, !PT ;  /* 0x000001800a037812 */ /* 0x000fc400078ec0ff */
[----:B------:R-:W-:Y:S02]  /*147b0*/  F2FP.BF16.F32.PACK_AB R48, R43, R48 ;  /* 0x000000302b30723e */ /* 0x000fe400000010ff */
[----:B------:R-:W-:Y:S02]  /*147c0*/  SHF.R.U64 R3, R3, 0x3, RZ ;  /* 0x0000000303037819 */ /* 0x000fe400000012ff */
[----:B------:R-:W-:Y:S02]  /*147d0*/  F2FP.BF16.F32.PACK_AB R46, R41, R46 ;  /* 0x0000002e292e723e */ /* 0x000fe400000010ff */
[----:B------:R-:W-:Y:S02]  /*147e0*/  SHF.R.U64 R4, R4, 0x3, RZ ;  /* 0x0000000304047819 */ /* 0x000fe400000012ff */
[----:B------:R-:W-:Y:S01]  /*147f0*/  F2FP.BF16.F32.PACK_AB R38, R33, R38 ;  /* 0x000000262126723e */ /* 0x000fe200000010ff */
[--C-:B------:R-:W-:Y:S01]  /*14800*/  IMAD.X R15, RZ, RZ, R9.reuse, P5 ;  /* 0x000000ffff0f7224 */ /* 0x100fe200028e0609 */
[----:B------:R-:W-:Y:S01]  /*14810*/  SEL R70, R7, R12, P1 ;  /* 0x0000000c07467207 */ /* 0x000fe20000800000 */
[--C-:B------:R-:W-:Y:S01]  /*14820*/  IMAD.X R11, RZ, RZ, R9.reuse, P3 ;  /* 0x000000ffff0b7224 */ /* 0x100fe200018e0609 */
[----:B------:R-:W-:Y:S01]  /*14830*/  SEL R72, R12, R7, P1 ;  /* 0x000000070c487207 */ /* 0x000fe20000800000 */
[----:B------:R-:W-:Y:S01]  /*14840*/  IMAD.X R13, RZ, RZ, R9, P4 ;  /* 0x000000ffff0d7224 */ /* 0x000fe200020e0609 */
[----:B------:R-:W-:-:S02]  /*14850*/  SEL R26, R55, R56, P1 ;  /* 0x00000038371a7207 */ /* 0x000fc40000800000 */
[----:B------:R-:W-:Y:S02]  /*14860*/  SEL R28, R47, R48, P1 ;  /* 0x000000302f1c7207 */ /* 0x000fe40000800000 */
[----:B------:R-:W-:Y:S02]  /*14870*/  SEL R58, R53, R54, P1 ;  /* 0x00000036353a7207 */ /* 0x000fe40000800000 */
[----:B------:R-:W-:Y:S02]  /*14880*/  LOP3.LUT R12, R3, R10, RZ, 0x3c, !PT ;  /* 0x0000000a030c7212 */ /* 0x000fe400078e3cff */
[----:B------:R-:W-:Y:S02]  /*14890*/  SEL R56, R56, R55, P1 ;  /* 0x0000003738387207 */ /* 0x000fe40000800000 */
[----:B------:R-:W-:Y:S02]  /*148a0*/  SEL R48, R48, R47, P1 ;  /* 0x0000002f30307207 */ /* 0x000fe40000800000 */
[----:B------:R-:W-:-:S02]  /*148b0*/  SEL R34, R39, R40, P1 ;  /* 0x0000002827227207 */ /* 0x000fc40000800000 */
[----:B------:R-:W-:Y:S02]  /*148c0*/  SEL R54, R54, R53, P1 ;  /* 0x0000003536367207 */ /* 0x000fe40000800000 */
[----:B------:R-:W-:Y:S02]  /*148d0*/  SEL R60, R45, R46, P1 ;  /* 0x0000002e2d3c7207 */ /* 0x000fe40000800000 */
[----:B------:R-:W-:Y:S01]  /*148e0*/  SEL R62, R37, R38, P1 ;  /* 0x00000026253e7207 */ /* 0x000fe20000800000 */
[----:B------:R-:W-:Y:S01]  /*148f0*/  IMAD.X R25, RZ, RZ, R9, P0 ;  /* 0x000000ffff197224 */ /* 0x000fe200000e0609 */
[----:B------:R-:W-:Y:S02]  /*14900*/  LOP3.LUT R10, R4, R27, RZ, 0x3c, !PT ;  /* 0x0000001b040a7212 */ /* 0x000fe400078e3cff */
[----:B------:R-:W-:Y:S01]  /*14910*/  LOP3.LUT R6, R29, 0x180, RZ, 0xc0, !PT ;  /* 0x000001801d067812 */ /* 0x000fe200078ec0ff */
[----:B----4-:R-:W-:Y:S01]  /*14920*/  SHFL.IDX PT, R26, R26, R5, 0x1c1f ;  /* 0x001c1f051a1a7589 */ /* 0x010fe200000e0000 */
[----:B------:R-:W-:-:S02]  /*14930*/  LOP3.LUT R3, R5, 0x2, RZ, 0x3c, !PT ;  /* 0x0000000205037812 */ /* 0x000fc400078e3cff */
[----:B------:R-:W-:Y:S01]  /*14940*/  SEL R40, R40, R39, P1 ;  /* 0x0000002728287207 */ /* 0x000fe20000800000 */
[----:B------:R-:W-:Y:S01]  /*14950*/  SHFL.IDX PT, R28, R28, R5, 0x1c1f ;  /* 0x001c1f051c1c7589 */ /* 0x000fe200000e0000 */
[----:B------:R-:W-:Y:S02]  /*14960*/  SEL R46, R46, R45, P1 ;  /* 0x0000002d2e2e7207 */ /* 0x000fe40000800000 */
[----:B------:R-:W-:Y:S01]  /*14970*/  SEL R38, R38, R37, P1 ;  /* 0x0000002526267207 */ /* 0x000fe20000800000 */
[----:B------:R-:W-:Y:S01]  /*14980*/  SHFL.IDX PT, R58, R58, R5, 0x1c1f ;  /* 0x001c1f053a3a7589 */ /* 0x000fe200000e0000 */
[-C--:B------:R-:W-:Y:S02]  /*14990*/  IADD3.X R7, RZ, R9.reuse, RZ, P2, !PT ;  /* 0x00000009ff077210 */ /* 0x080fe400017fe4ff */
[----:B------:R-:W-:Y:S02]  /*149a0*/  LOP3.LUT R24, R31, 0x180, RZ, 0xc0, !PT ;  /* 0x000001801f187812 */ /* 0x000fe400078ec0ff */
[----:B------:R-:W-:-:S02]  /*149b0*/  MOV R51, R8 ;  /* 0x0000000800337202 */ /* 0x000fc40000000f00 */
[----:B------:R-:W-:Y:S01]  /*149c0*/  MOV R49, R14 ;  /* 0x0000000e00317202 */ /* 0x000fe20000000f00 */
[----:B------:R-:W4:Y:S01]  /*149d0*/  SHFL.IDX PT, R9, R56, R3, 0x1c1f ;  /* 0x001c1f0338097589 */ /* 0x000f2200000e0000 */
[----:B------:R-:W-:Y:S02]  /*149e0*/  MOV R45, R10 ;  /* 0x0000000a002d7202 */ /* 0x000fe40000000f00 */
[----:B------:R-:W-:Y:S01]  /*149f0*/  MOV R47, R12 ;  /* 0x0000000c002f7202 */ /* 0x000fe20000000f00 */
[----:B------:R-:W0:Y:S01]  /*14a00*/  SHFL.IDX PT, R11, R48, R3, 0x1c1f ;  /* 0x001c1f03300b7589 */ /* 0x000e2200000e0000 */
[----:B------:R-:W-:-:S03]  /*14a10*/  SHF.R.U64 R6, R6, 0x3, RZ ;  /* 0x0000000306067819 */ /* 0x000fc600000012ff */
[----:B------:R-:W1:Y:S01]  /*14a20*/  SHFL.IDX PT, R15, R54, R3, 0x1c1f ;  /* 0x001c1f03360f7589 */ /* 0x000e6200000e0000 */
[----:B------:R-:W-:-:S03]  /*14a30*/  SHF.R.U64 R24, R24, 0x3, RZ ;  /* 0x0000000318187819 */ /* 0x000fc600000012ff */
[----:B------:R-:W-:Y:S04]  /*14a40*/  SHFL.IDX PT, R34, R34, R5, 0x1c1f ;  /* 0x001c1f0522227589 */ /* 0x000fe800000e0000 */
[----:B------:R-:W1:Y:S04]  /*14a50*/  SHFL.IDX PT, R13, R40, R3, 0x1c1f ;  /* 0x001c1f03280d7589 */ /* 0x000e6800000e0000 */
[----:B------:R-:W-:Y:S04]  /*14a60*/  SHFL.IDX PT, R60, R60, R5, 0x1c1f ;  /* 0x001c1f053c3c7589 */ /* 0x000fe800000e0000 */
[----:B------:R-:W1:Y:S04]  /*14a70*/  SHFL.IDX PT, R33, R46, R3, 0x1c1f ;  /* 0x001c1f032e217589 */ /* 0x000e6800000e0000 */
[----:B------:R-:W-:Y:S04]  /*14a80*/  SHFL.IDX PT, R62, R62, R5, 0x1c1f ;  /* 0x001c1f053e3e7589 */ /* 0x000fe800000e0000 */
[----:B------:R-:W1:Y:S01]  /*14a90*/  SHFL.IDX PT, R35, R38, R3, 0x1c1f ;  /* 0x001c1f0326237589 */ /* 0x000e6200000e0000 */
[----:B------:R-:W-:-:S02]  /*14aa0*/  LOP3.LUT R6, R6, R29, RZ, 0x3c, !PT ;  /* 0x0000001d06067212 */ /* 0x000fc400078e3cff */
[----:B------:R-:W-:Y:S01]  /*14ab0*/  LOP3.LUT R24, R24, R31, RZ, 0x3c, !PT ;  /* 0x0000001f18187212 */ /* 0x000fe200078e3cff */
[----:B------:R-:W-:Y:S04]  /*14ac0*/  SHFL.IDX PT, R36, R36, R5, 0x1c1f ;  /* 0x001c1f0524247589 */ /* 0x000fe800000e0000 */
[----:B------:R-:W-:Y:S04]  /*14ad0*/  SHFL.IDX PT, R64, R64, R5, 0x1c1f ;  /* 0x001c1f0540407589 */ /* 0x000fe800000e0000 */
[----:B------:R-:W1:Y:S04]  /*14ae0*/  SHFL.IDX PT, R27, R32, R3, 0x1c1f ;  /* 0x001c1f03201b7589 */ /* 0x000e6800000e0000 */
[----:B------:R-:W1:Y:S04]  /*14af0*/  SHFL.IDX PT, R37, R30, R3, 0x1c1f ;  /* 0x001c1f031e257589 */ /* 0x000e6800000e0000 */
[----:B------:R-:W-:Y:S04]  /*14b00*/  SHFL.IDX PT, R42, R42, R5, 0x1c1f ;  /* 0x001c1f052a2a7589 */ /* 0x000fe800000e0000 */
[----:B------:R-:W-:Y:S04]  /*14b10*/  SHFL.IDX PT, R66, R66, R5, 0x1c1f ;  /* 0x001c1f0542427589 */ /* 0x000fe800000e0000 */
[----:B------:R-:W1:Y:S04]  /*14b20*/  SHFL.IDX PT, R29, R44, R3, 0x1c1f ;  /* 0x001c1f032c1d7589 */ /* 0x000e6800000e0000 */
[----:B------:R-:W1:Y:S04]  /*14b30*/  SHFL.IDX PT, R39, R68, R3, 0x1c1f ;  /* 0x001c1f0344277589 */ /* 0x000e6800000e0000 */
[----:B------:R-:W-:Y:S04]  /*14b40*/  SHFL.IDX PT, R50, R50, R5, 0x1c1f ;  /* 0x001c1f0532327589 */ /* 0x000fe800000e0000 */
[----:B------:R1:W-:Y:S04]  /*14b50*/  SHFL.IDX PT, R70, R70, R5, 0x1c1f ;  /* 0x001c1f0546467589 */ /* 0x0003e800000e0000 */
[----:B------:R-:W1:Y:S04]  /*14b60*/  SHFL.IDX PT, R31, R52, R3, 0x1c1f ;  /* 0x001c1f03341f7589 */ /* 0x000e6800000e0000 */
[----:B------:R-:W1:Y:S01]  /*14b70*/  SHFL.IDX PT, R41, R72, R3, 0x1c1f ;  /* 0x001c1f0348297589 */ /* 0x000e6200000e0000 */
[----:B------:R-:W-:-:S02]  /*14b80*/  MOV R43, R6 ;  /* 0x00000006002b7202 */ /* 0x000fc40000000f00 */
[----:B----4-:R-:W-:Y:S01]  /*14b90*/  SEL R4, R26, R9, P1 ;  /* 0x000000091a047207 */ /* 0x010fe20000800000 */
[----:B------:R-:W4:Y:S01]  /*14ba0*/  LDL R53, [R1+0x1c] ;  /* 0x00001c0001357983 */ /* 0x000f220000100800 */
[----:B------:R-:W-:Y:S02]  /*14bb0*/  SEL R6, R9, R26, P1 ;  /* 0x0000001a09067207 */ /* 0x000fe40000800000 */
[----:B0-----:R-:W-:Y:S01]  /*14bc0*/  SEL R8, R28, R11, P1 ;  /* 0x0000000b1c087207 */ /* 0x001fe20000800000 */
[----:B------:R-:W4:Y:S01]  /*14bd0*/  LDL R55, [R1+0x40] ;  /* 0x0000400001377983 */ /* 0x000f220000100800 */
[----:B------:R-:W-:Y:S02]  /*14be0*/  SEL R10, R11, R28, P1 ;  /* 0x0000001c0b0a7207 */ /* 0x000fe40000800000 */
[----:B-1----:R-:W-:Y:S02]  /*14bf0*/  SEL R5, R58, R15, P1 ;  /* 0x0000000f3a057207 */ /* 0x002fe40000800000 */
[----:B------:R-:W-:Y:S01]  /*14c00*/  SEL R7, R15, R58, P1 ;  /* 0x0000003a0f077207 */ /* 0x000fe20000800000 */
[----:B------:R-:W-:Y:S01]  /*14c10*/  BAR.SYNC.DEFER_BLOCKING 0x1, 0x180 ;  /* 0x0046000000007b1d */ /* 0x000fe20000010000 */
[----:B------:R-:W-:-:S02]  /*14c20*/  SEL R12, R34, R13, P1 ;  /* 0x0000000d220c7207 */ /* 0x000fc40000800000 */
[----:B------:R-:W-:Y:S02]  /*14c30*/  SEL R14, R13, R34, P1 ;  /* 0x000000220d0e7207 */ /* 0x000fe40000800000 */
[----:B------:R-:W-:Y:S02]  /*14c40*/  SEL R9, R60, R33, P1 ;  /* 0x000000213c097207 */ /* 0x000fe40000800000 */
        /* <DEDUP_REMOVED lines=18> */
[----:B------:R-:W-:Y:S02]  /*14d70*/  SEL R12, R50, R31, P1 ;  /* 0x0000001f320c7207 */ /* 0x000fe40000800000 */
[----:B------:R-:W-:Y:S02]  /*14d80*/  SEL R14, R31, R50, P1 ;  /* 0x000000321f0e7207 */ /* 0x000fe40000800000 */
[----:B------:R-:W-:Y:S02]  /*14d90*/  SEL R13, R70, R41, P1 ;  /* 0x00000029460d7207 */ /* 0x000fe40000800000 */
[----:B------:R-:W-:Y:S01]  /*14da0*/  SEL R15, R41, R70, P1 ;  /* 0x00000046290f7207 */ /* 0x000fe20000800000 */
[----:B------:R0:W-:Y:S04]  /*14db0*/  STSM.16.M88.4 [R45], R4 ;  /* 0x000000042d007844 */ /* 0x0001e80000000200 */
[----:B------:R1:W-:Y:S04]  /*14dc0*/  STSM.16.M88.4 [R43], R8 ;  /* 0x000000082b007844 */ /* 0x0003e80000000200 */
[----:B------:R1:W-:Y:S01]  /*14dd0*/  STSM.16.M88.4 [R28], R12 ;  /* 0x0000000c1c007844 */ /* 0x0003e20000000200 */
[----:B------:R-:W-:Y:S01]  /*14de0*/  IMAD.MOV.U32 R41, RZ, RZ, RZ ;  /* 0x000000ffff297224 */ /* 0x000fe200078e00ff */
[----:B--2---:R-:W-:Y:S01]  /*14df0*/  IADD3.X R27, R57, UR5, RZ, P2, !PT ;  /* 0x00000005391b7c10 */ /* 0x004fe200097fe4ff */
[----:B------:R-:W-:Y:S01]  /*14e00*/  ULDC.64 UR4, c[0x0][0xbe0] ;  /* 0x0002f80000047ab9 */ /* 0x000fe20000000a00 */
[----:B------:R-:W-:Y:S01]  /*14e10*/  BAR.SYNC.DEFER_BLOCKING 0x1, 0x180 ;  /* 0x0046000000007b1d */ /* 0x000fe20000010000 */
[----:B------:R-:W-:-:S04]  /*14e20*/  ISETP.NE.U32.AND P1, PT, RZ, UR4, PT ;  /* 0x00000004ff007c0c */ /* 0x000fc8000bf25070 */
[----:B------:R-:W-:-:S13]  /*14e30*/  ISETP.NE.AND.EX P1, PT, RZ, UR5, PT, P1 ;  /* 0x00000005ff007c0c */ /* 0x000fda000bf25310 */
[----:B------:R-:W-:Y:S01]  /*14e40*/  @P1 IADD3 R24, P2, R59, UR4, RZ ;  /* 0x000000043b181c10 */ /* 0x000fe2000ff5e0ff */
[----:B------:R-:W-:Y:S02]  /*14e50*/  ULDC UR4, c[0x0][0xa88] ;  /* 0x0002a20000047ab9 */ /* 0x000fe40000000800 */
[----:B------:R-:W-:Y:S01]  /*14e60*/  IMAD.U32 R40, RZ, RZ, UR4 ;  /* 0x00000004ff287e24 */ /* 0x000fe2000f8e00ff */
[----:B------:R-:W-:Y:S01]  /*14e70*/  @P1 IADD3.X R25, R57, UR5, RZ, P2, !PT ;  /* 0x0000000539191c10 */ /* 0x000fe200097fe4ff */
[----:B------:R1:W5:Y:S04]  /*14e80*/  @P0 LDG.E R41, desc[UR40][R26.64] ;  /* 0x000000281a290981 */ /* 0x000368000c1e1900 */
[----:B------:R1:W5:Y:S01]  /*14e90*/  @P1 LDG.E R40, desc[UR40][R24.64] ;  /* 0x0000002818281981 */ /* 0x000362000c1e1900 */
[----:B---3--:R-:W-:-:S04]  /*14ea0*/  IMAD.MOV.U32 R74, RZ, RZ, R76 ;  /* 0x000000ffff4a7224 */ /* 0x008fc800078e004c */
[----:B----4-:R-:W-:-:S04]  /*14eb0*/  IMAD R3, R74, 0x20, R53 ;  /* 0x000000204a037824 */ /* 0x010fc800078e0235 */
[----:B0-----:R-:W-:Y:S01]  /*14ec0*/  IMAD.WIDE R4, R3, 0x2, R20 ;  /* 0x0000000203047825 */ /* 0x001fe200078e0214 */
[----:B------:R-:W-:Y:S01]  /*14ed0*/  SHF.R.S32.HI R42, RZ, 0x1f, R55 ;  /* 0x0000001fff2a7819 */ /* 0x000fe20000011437 */
[----:B-1----:R-:W-:Y:S06]  /*14ee0*/  @P1 BRA `(.L_x_9936) ;  /* 0x0000000000101947 */ /* 0x002fec0003800000 */
[----:B------:R-:W-:Y:S05]  /*14ef0*/  @!P0 BRA `(.L_x_9936) ;  /* 0x00000000000c8947 */ /* 0x000fea0003800000 */
[----:B------:R-:W2:Y:S04]  /*14f00*/  LDG.E R3, desc[UR40][R26.64] ;  /* 0x000000281a037981 */ /* 0x000ea8000c1e1900 */
[----:B-----5:R-:W2:Y:S02]  /*14f10*/  LDG.E R40, desc[UR40][R26.64+0x4] ;  /* 0x000004281a287981 */ /* 0x020ea4000c1e1900 */
[----:B--2---:R-:W-:-:S07]  /*14f20*/  IMAD.IADD R40, R40, 0x1, -R3 ;  /* 0x0000000128287824 */ /* 0x004fce00078e0a03 */
.L_x_9936:
        /* <DEDUP_REMOVED lines=47> */
[----:B------:R-:W-:-:S03]  /*15220*/  IMAD R9, R43, UR5, R3 ;  /* 0x000000052b097c24 */ /* 0x000fc6000f8e0203 */
[----:B------:R-:W-:Y:S01]  /*15230*/  LOP3.LUT R10, R10, 0xffffff80, RZ, 0xc0, !PT ;  /* 0xffffff800a0a7812 */ /* 0x000fe200078ec0ff */
[----:B------:R-:W-:Y:S01]  /*15240*/  ULDC.64 UR4, c[0x0][0xb40] ;  /* 0x0002d00000047ab9 */ /* 0x000fe20000000a00 */
[----:B------:R-:W-:Y:S02]  /*15250*/  SHF.R.S32.HI R3, RZ, 0x1f, R11 ;  /* 0x0000001fff037819 */ /* 0x000fe4000001140b */
[----:B------:R-:W-:Y:S01]  /*15260*/  IADD3 R6, P5, R11, R6, RZ ;  /* 0x000000060b067210 */ /* 0x000fe20007fbe0ff */
[----:B------:R-:W-:-:S03]  /*15270*/  IMAD.IADD R10, R14, 0x1, -R10 ;  /* 0x000000010e0a7824 */ /* 0x000fc600078e0a0a */
[----:B------:R-:W-:Y:S02]  /*15280*/  IADD3.X R9, R3, R7, R9, P5, !PT ;  /* 0x0000000703097210 */ /* 0x000fe40002ffe409 */
[----:B------:R-:W-:Y:S02]  /*15290*/  LEA R38, P6, R6, UR4, 0x2 ;  /* 0x0000000406267c11 */ /* 0x000fe4000f8c10ff */
[----:B------:R-:W-:Y:S02]  /*152a0*/  LOP3.LUT P0, RZ, R10, 0x3, RZ, 0xc0, !PT ;  /* 0x000000030aff7812 */ /* 0x000fe4000780c0ff */
[----:B------:R-:W-:Y:S02]  /*152b0*/  IADD3 R3, R11, 0x8, RZ ;  /* 0x000000080b037810 */ /* 0x000fe40007ffe0ff */
[----:B------:R-:W-:Y:S01]  /*152c0*/  LEA.HI.X R39, R6, UR5, R9, 0x2, P6 ;  /* 0x0000000506277c11 */ /* 0x000fe2000b0f1409 */
[----:B------:R-:W-:Y:S01]  /*152d0*/  ULDC.64 UR4, c[0x0][0xaa0] ;  /* 0x0002a80000047ab9 */ /* 0x000fe20000000a00 */
[----:B------:R-:W-:-:S02]  /*152e0*/  IADD3 R6, P6, R4, 0x7800, RZ ;  /* 0x0000780004067810 */ /* 0x000fc40007fde0ff */
[-C--:B------:R-:W-:Y:S02]  /*152f0*/  ISETP.GE.OR P5, PT, R11, R40.reuse, P0 ;  /* 0x000000280b00720c */ /* 0x080fe400007a6670 */
[----:B------:R-:W-:Y:S02]  /*15300*/  ISETP.GE.OR P0, PT, R3, R40, P0 ;  /* 0x000000280300720c */ /* 0x000fe40000706670 */
        /* <DEDUP_REMOVED lines=46> */
[C---:B------:R-:W-:Y:S01]  /*155f0*/  VIADD R0, R53.reuse, 0x20 ;  /* 0x0000002035007836 */ /* 0x040fe20000000000 */
[----:B------:R-:W-:Y:S01]  /*15600*/  IADD3 R38, R53, 0x40, RZ ;  /* 0x0000004035267810 */ /* 0x000fe20007ffe0ff */
[----:B------:R-:W-:Y:S01]  /*15610*/  IMAD R39, R21, UR6, RZ ;  /* 0x0000000615277c24 */ /* 0x000fe2000f8e02ff */
[----:B------:R-:W-:Y:S01]  /*15620*/  ULDC UR4, c[0x0][0xa8c] ;  /* 0x0002a30000047ab9 */ /* 0x000fe20000000800 */
[----:B------:R-:W-:Y:S01]  /*15630*/  IMAD.MOV.U32 R2, RZ, RZ, R36 ;  /* 0x000000ffff027224 */ /* 0x000fe200078e0024 */
[----:B------:R-:W-:Y:S01]  /*15640*/  ISETP.GE.AND P1, PT, R0, UR4, PT ;  /* 0x0000000400007c0c */ /* 0x000fe2000bf26270 */
[----:B------:R-:W-:Y:S01]  /*15650*/  IMAD.MOV.U32 R3, RZ, RZ, R41 ;  /* 0x000000ffff037224 */ /* 0x000fe200078e0029 */
[----:B------:R-:W-:Y:S01]  /*15660*/  ISETP.GE.AND P0, PT, R53, UR4, PT ;  /* 0x0000000435007c0c */ /* 0x000fe2000bf06270 */
[----:B------:R-:W-:Y:S01]  /*15670*/  IMAD R39, R20, UR7, R39 ;  /* 0x0000000714277c24 */ /* 0x000fe2000f8e0227 */
[----:B------:R-:W-:Y:S01]  /*15680*/  ISETP.GE.AND P2, PT, R38, UR4, PT ;  /* 0x0000000426007c0c */ /* 0x000fe2000bf46270 */
        /* <DEDUP_REMOVED lines=8> */
.L_x_9938:
[----:B------:R-:W-:Y:S05]  /*15710*/  BSYNC B1 ;  /* 0x0000000000017941 */ /* 0x000fea0003800000 */
.L_x_9937:
        /* <DEDUP_REMOVED lines=24> */
.L_x_9935:
        /* <DEDUP_REMOVED lines=24> */
[----:B--2---:R-:W-:-:S07]  /*15a20*/  IADD3 R0, -R5, R0, RZ ;  /* 0x0000000005007210 */ /* 0x004fce0007ffe1ff */
.L_x_9940:
        /* <DEDUP_REMOVED lines=34> */
.L_x_9942:
[----:B------:R-:W-:Y:S05]  /*15c50*/  BSYNC B1 ;  /* 0x0000000000017941 */ /* 0x000fea0003800000 */
.L_x_9941:
        /* <DEDUP_REMOVED lines=46> */
.L_x_9944:
[----:B------:R-:W-:Y:S05]  /*15f40*/  BSYNC B1 ;  /* 0x0000000000017941 */ /* 0x000fea0003800000 */
.L_x_9943:
        /* <DEDUP_REMOVED lines=22> */
.L_x_9939:
[----:B------:R-:W-:Y:S05]  /*160b0*/  BSYNC B0 ;  /* 0x0000000000007941 */ /* 0x000fea0003800000 */
.L_x_9934:
[----:B------:R-:W-:Y:S02]  /*160c0*/  ULDC UR4, c[0x0][0xc14] ;  /* 0x0003050000047ab9 */ /* 0x000fe40000000800 */
[----:B0-----:R-:W-:-:S13]  /*160d0*/  ISETP.GE.AND P0, PT, R155, UR4, PT ;  /* 0x000000049b007c0c */ /* 0x001fda000bf06270 */
[----:B------:R-:W-:Y:S05]  /*160e0*/  @!P0 BRA `(.L_x_9945) ;  /* 0xfffffeac00e48947 */ /* 0x000fea000383ffff */
[----:B------:R-:W-:Y:S05]  /*160f0*/  BRA `(.L_x_9810) ;  /* 0x0000006400747947 */ /* 0x000fea0003800000 */
.L_x_9808:
[----:B------:R-:W-:-:S08]  /*16100*/  NOP ;  /* 0x0000000000007918 */ /* 0x000fd00000000000 */
[----:B--2---:R-:W0:-:S00]  /*16110*/  USETMAXREG.DEALLOC.CTAPOOL 0x20 ;  /* 0x00000020000079c8 */ /* 0x004e0000080e0500 */
        /* <DEDUP_REMOVED lines=14> */
.L_x_9946:
        /* <DEDUP_REMOVED lines=42> */
.L_x_9952:
        /* <DEDUP_REMOVED lines=12> */
.L_x_9951:
[----:B------:R-:W-:Y:S05]  /*16560*/  BSYNC B0 ;  /* 0x0000000000007941 */ /* 0x000fea0003800000 */
.L_x_9950:
        /* <DEDUP_REMOVED lines=21> */
.L_x_9948:
        /* <DEDUP_REMOVED lines=21> */
.L_x_9953:
        /* <DEDUP_REMOVED lines=52> */
[----:B------:R-:W-:-:S03]  /*16b50*/  IMAD R18, R2, R9, R3 ;  /* 0x0000000902127224 */ /* 0x000fc600078e0203 */
[----:B------:R-:W-:Y:S01]  /*16b60*/  IADD3 R17, R4, R17, RZ ;  /* 0x0000001104117210 */ /* 0x000fe20007ffe0ff */
[----:B------:R-:W-:Y:S06]  /*16b70*/  BRA `(.L_x_9954) ;  /* 0x00000000000c7947 */ /* 0x000fec0003800000 */
.L_x_9949:
[----:B------:R-:W-:Y:S02]  /*16b80*/  IMAD.MOV.U32 R17, RZ, RZ, RZ ;  /* 0x000000ffff117224 */ /* 0x000fe400078e00ff */
[----:B------:R-:W-:Y:S02]  /*16b90*/  IMAD.U32 R16, RZ, RZ, UR6 ;  /* 0x00000006ff107e24 */ /* 0x000fe4000f8e00ff */
[----:B------:R-:W-:-:S07]  /*16ba0*/  IMAD.MOV.U32 R18, RZ, RZ, RZ ;  /* 0x000000ffff127224 */ /* 0x000fce00078e00ff */
.L_x_9954:
[----:B------:R-:W-:-:S13]  /*16bb0*/  ISETP.NE.AND P0, PT, R5, RZ, PT ;  /* 0x000000ff0500720c */ /* 0x000fda0003f05270 */
[----:B------:R-:W0:Y:S01]  /*16bc0*/  @!P0 S2R R3, SR_CgaCtaId ;  /* 0x0000000000038919 */ /* 0x000e220000008800 */
[----:B------:R-:W-:-:S04]  /*16bd0*/  @!P0 MOV R2, 0x400 ;  /* 0x0000040000028802 */ /* 0x000fc80000000f00 */
[----:B0-----:R-:W-:-:S05]  /*16be0*/  @!P0 LEA R2, R3, R2, 0x18 ;  /* 0x0000000203028211 */ /* 0x001fca00078ec0ff */
[----:B------:R0:W-:Y:S01]  /*16bf0*/  @!P0 STS.128 [R2+0x19cd0], R16 ;  /* 0x019cd01002008388 */ /* 0x0001e20000000c00 */
[----:B------:R-:W-:Y:S06]  /*16c00*/  BAR.ARV 0x5, 0x200 ;  /* 0x0148000000007b1d */ /* 0x000fec0000002000 */
.L_x_9947:
[----:B------:R2:W-:Y:S01]  /*16c10*/  STL [R1+0x24], RZ ;  /* 0x000024ff01007387 */ /* 0x0005e20000100800 */
[----:B------:R-:W-:Y:S01]  /*16c20*/  ULDC UR4, c[0x0][0xc14] ;  /* 0x0003050000047ab9 */ /* 0x000fe20000000800 */
[----:B------:R-:W-:Y:S01]  /*16c30*/  IMAD.MOV.U32 R25, RZ, RZ, 0x1 ;  /* 0x00000001ff197424 */ /* 0x000fe200078e00ff */
[----:B-1----:R-:W-:Y:S01]  /*16c40*/  ISETP.GE.AND P0, PT, R19, UR4, PT ;  /* 0x0000000413007c0c */ /* 0x002fe2000bf06270 */
[----:B------:R-:W-:-:S12]  /*16c50*/  IMAD.MOV.U32 R22, RZ, RZ, RZ ;  /* 0x000000ffff167224 */ /* 0x000fd800078e00ff */
[----:B--2---:R-:W-:Y:S05]  /*16c60*/  @P0 BRA `(.L_x_9955) ;  /* 0x0000005400a00947 */ /* 0x004fea0003800000 */
[----:B------:R-:W2:Y:S01]  /*16c70*/  LDL R8, [R1+0x20] ;  /* 0x0000200001087983 */ /* 0x000ea20000100800 */
[----:B------:R-:W1:Y:S01]  /*16c80*/  S2R R10, SR_TID.X ;  /* 0x00000000000a7919 */ /* 0x000e620000002100 */
[----:B------:R-:W3:Y:S01]  /*16c90*/  S2R R7, SR_TID.X ;  /* 0x0000000000077919 */ /* 0x000ee20000002100 */
[----:B------:R-:W-:Y:S01]  /*16ca0*/  IMAD.SHL.U32 R9, R0, 0x800, RZ ;  /* 0x0000080000097824 */ /* 0x000fe200078e00ff */
[----:B-1----:R-:W-:Y:S01]  /*16cb0*/  SHF.R.U32.HI R4, RZ, 0x1, R10 ;  /* 0x00000001ff047819 */ /* 0x002fe2000001160a */
[----:B0-----:R-:W-:-:S03]  /*16cc0*/  IMAD.SHL.U32 R2, R10, 0x20, RZ ;  /* 0x000000200a027824 */ /* 0x001fc600078e00ff */
        /* <DEDUP_REMOVED lines=22> */
[----:B------:R-:W-:Y:S01]  /*16e30*/  MOV R27, 0x1 ;  /* 0x00000001001b7802 */ /* 0x000fe20000000f00 */
[----:B------:R-:W-:Y:S02]  /*16e40*/  IMAD.MOV.U32 R24, RZ, RZ, RZ ;  /* 0x000000ffff187224 */ /* 0x000fe400078e00ff */
[----:B------:R-:W-:Y:S02]  /*16e50*/  IMAD.MOV.U32 R22, RZ, RZ, RZ ;  /* 0x000000ffff167224 */ /* 0x000fe400078e00ff */
[----:B------:R-:W-:Y:S01]  /*16e60*/  IMAD.MOV.U32 R25, RZ, RZ, 0x1 ;  /* 0x00000001ff197424 */ /* 0x000fe200078e00ff */
[----:B------:R-:W-:Y:S01]  /*16e70*/  ULDC UR36, c[0x0][0xc] ;  /* 0x0000030000247ab9 */ /* 0x000fe20000000800 */
[----:B------:R-:W-:Y:S01]  /*16e80*/  ULDC.64 UR38, c[0x0][0x198] ;  /* 0x0000660000267ab9 */ /* 0x000fe20000000a00 */
[----:B--2---:R-:W-:-:S02]  /*16e90*/  LOP3.LUT R3, R8, 0x1, RZ, 0xfc, !PT ;  /* 0x0000000108037812 */ /* 0x004fc400078efcff */
[----:B------:R-:W-:-:S03]  /*16ea0*/  LOP3.LUT R2, R8, 0x2, RZ, 0xfc, !PT ;  /* 0x0000000208027812 */ /* 0x000fc600078efcff */
[----:B------:R-:W-:Y:S04]  /*16eb0*/  STL [R1+0x30], R3 ;  /* 0x0000300301007387 */ /* 0x000fe80000100800 */
[----:B------:R0:W-:Y:S04]  /*16ec0*/  STL [R1+0x18], R2 ;  /* 0x0000180201007387 */ /* 0x0001e80000100800 */
[----:B------:R-:W-:Y:S04]  /*16ed0*/  STL [R1+0x24], RZ ;  /* 0x000024ff01007387 */ /* 0x000fe80000100800 */
[----:B------:R1:W-:Y:S01]  /*16ee0*/  STL [R1], R0 ;  /* 0x0000000001007387 */ /* 0x0003e20000100800 */
[----:B0-----:R-:W-:-:S02]  /*16ef0*/  LOP3.LUT R2, R23, 0x1800, RZ, 0xfc, !PT ;  /* 0x0000180017027812 */ /* 0x001fc400078efcff */
[----:B-1----:R-:W-:-:S07]  /*16f00*/  LOP3.LUT R0, R23, 0x2800, RZ, 0xfc, !PT ;  /* 0x0000280017007812 */ /* 0x002fce00078efcff */
.L_x_10066:
[----:B0-----:R-:W0:Y:S02]  /*16f10*/  LDC.64 R2, c[0x0][0xc60] ;  /* 0x00031800ff027b82 */ /* 0x001e240000000a00 */
[----:B0-----:R-:W-:-:S05]  /*16f20*/  IMAD.WIDE R2, R19, 0x4, R2 ;  /* 0x0000000413027825 */ /* 0x001fca00078e0202 */
[----:B--2---:R-:W2:Y:S01]  /*16f30*/  LDG.E R14, desc[UR40][R2.64] ;  /* 0x00000028020e7981 */ /* 0x004ea2000c1e1900 */
[----:B------:R-:W-:Y:S05]  /*16f40*/  YIELD ;  /* 0x0000000000007946 */ /* 0x000fea0003800000 */
[----:B------:R-:W-:Y:S01]  /*16f50*/  ULDC.64 UR4, c[0x0][0xa28] ;  /* 0x00028a0000047ab9 */ /* 0x000fe20000000a00 */
[----:B------:R-:W-:Y:S01]  /*16f60*/  ULDC.64 UR8, c[0x0][0xa18] ;  /* 0x0002860000087ab9 */ /* 0x000fe20000000a00 */
[----:B------:R-:W-:Y:S01]  /*16f70*/  ISETP.NE.U32.AND P0, PT, RZ, UR4, PT ;  /* 0x00000004ff007c0c */ /* 0x000fe2000bf05070 */
[----:B------:R-:W-:Y:S01]  /*16f80*/  ULDC.64 UR6, c[0x0][0xa00] ;  /* 0x0002800000067ab9 */ /* 0x000fe20000000a00 */
[----:B------:R-:W-:-:S02]  /*16f90*/  CS2R R8, SRZ ;  /* 0x0000000000087805 */ /* 0x000fc4000001ff00 */
[----:B------:R-:W-:Y:S02]  /*16fa0*/  ISETP.NE.AND.EX P1, PT, RZ, UR5, PT, P0 ;  /* 0x00000005ff007c0c */ /* 0x000fe4000bf25300 */
[----:B------:R-:W-:Y:S02]  /*16fb0*/  ISETP.NE.U32.AND P3, PT, RZ, UR8, PT ;  /* 0x00000008ff007c0c */ /* 0x000fe4000bf65070 */
[----:B------:R-:W-:Y:S02]  /*16fc0*/  ISETP.NE.U32.AND P0, PT, RZ, UR6, PT ;  /* 0x00000006ff007c0c */ /* 0x000fe4000bf05070 */
[----:B------:R-:W-:Y:S02]  /*16fd0*/  ISETP.NE.AND.EX P3, PT, RZ, UR9, PT, P3 ;  /* 0x00000009ff007c0c */ /* 0x000fe4000bf65330 */
[----:B------:R-:W-:Y:S01]  /*16fe0*/  ISETP.NE.AND.EX P0, PT, RZ, UR7, PT, P0 ;  /* 0x00000007ff007c0c */ /* 0x000fe2000bf05300 */
[----:B------:R-:W-:Y:S01]  /*16ff0*/  IMAD.MOV.U32 R29, RZ, RZ, RZ ;  /* 0x000000ffff1d7224 */ /* 0x000fe200078e00ff */
[----:B--2---:R-:W-:Y:S01]  /*17000*/  SHF.R.S32.HI R0, RZ, 0x1f, R14 ;  /* 0x0000001fff007819 */ /* 0x004fe2000001140e */
[----:B------:R-:W-:-:S02]  /*17010*/  IMAD.SHL.U32 R20, R14, 0x4, RZ ;  /* 0x000000040e147824 */ /* 0x000fc400078e00ff */
[C---:B------:R-:W-:Y:S01]  /*17020*/  @P1 LEA R4, P2, R14.reuse, UR4, 0x2 ;  /* 0x000000040e041c11 */ /* 0x040fe2000f8410ff */
[----:B------:R-:W-:Y:S01]  /*17030*/  STL [R1+0x8], R14 ;  /* 0x0000080e01007387 */ /* 0x000fe20000100800 */
[C-C-:B------:R-:W-:Y:S02]  /*17040*/  SHF.L.U64.HI R15, R14.reuse, 0x2, R0.reuse ;  /* 0x000000020e0f7819 */ /* 0x140fe40000010200 */
[----:B------:R-:W-:Y:S01]  /*17050*/  @P1 LEA.HI.X R5, R14, UR5, R0, 0x2, P2 ;  /* 0x000000050e051c11 */ /* 0x000fe200090f1400 */
[----:B------:R-:W-:Y:S01]  /*17060*/  ULDC.64 UR4, c[0x0][0xa08] ;  /* 0x0002820000047ab9 */ /* 0x000fe20000000a00 */
[C---:B------:R-:W-:Y:S01]  /*17070*/  IADD3 R2, P2, R20.reuse, UR6, RZ ;  /* 0x0000000614027c10 */ /* 0x040fe2000ff5e0ff */
[----:B------:R-:W-:Y:S01]  /*17080*/  STL [R1+0xc], R20 ;  /* 0x00000c1401007387 */ /* 0x000fe20000100800 */
[----:B------:R-:W-:Y:S02]  /*17090*/  IADD3 R6, P4, R20, UR4, RZ ;  /* 0x0000000414067c10 */ /* 0x000fe4000ff9e0ff */
[----:B------:R-:W-:Y:S01]  /*170a0*/  IADD3.X R3, R15, UR7, RZ, P2, !PT ;  /* 0x000000070f037c10 */ /* 0x000fe200097fe4ff */
[----:B------:R-:W-:Y:S01]  /*170b0*/  ULDC.64 UR6, c[0x0][0xa10] ;  /* 0x0002840000067ab9 */ /* 0x000fe20000000a00 */
[----:B------:R0:W5:Y:S01]  /*170c0*/  @P1 LDG.E R8, desc[UR40][R4.64] ;  /* 0x0000002804081981 */ /* 0x000162000c1e1900 */
[----:B------:R-:W-:-:S02]  /*170d0*/  ISETP.NE.U32.AND P1, PT, RZ, UR4, PT ;  /* 0x00000004ff007c0c */ /* 0x000fc4000bf25070 */
[----:B------:R-:W-:Y:S01]  /*170e0*/  ISETP.NE.U32.AND P2, PT, RZ, UR6, PT ;  /* 0x00000006ff007c0c */ /* 0x000fe2000bf45070 */
[----:B------:R-:W2:Y:S01]  /*170f0*/  @P0 LDG.E R9, desc[UR40][R2.64] ;  /* 0x0000002802090981 */ /* 0x000ea2000c1e1900 */
[----:B------:R-:W-:Y:S02]  /*17100*/  IADD3.X R7, R15, UR5, RZ, P4, !PT ;  /* 0x000000050f077c10 */ /* 0x000fe4000a7fe4ff */
[----:B------:R-:W-:Y:S01]  /*17110*/  ISETP.NE.AND.EX P1, PT, RZ, UR5, PT, P1 ;  /* 0x00000005ff007c0c */ /* 0x000fe2000bf25310 */
[----:B------:R-:W-:Y:S01]  /*17120*/  IMAD.MOV.U32 R0, RZ, RZ, RZ ;  /* 0x000000ffff007224 */ /* 0x000fe200078e00ff */
[----:B------:R-:W-:Y:S01]  /*17130*/  ISETP.NE.AND.EX P2, PT, RZ, UR7, PT, P2 ;  /* 0x00000007ff007c0c */ /* 0x000fe2000bf45320 */
[----:B------:R-:W-:Y:S01]  /*17140*/  STL [R1+0x10], R15 ;  /* 0x0000100f01007387 */ /* 0x000fe20000100800 */
[----:B0-----:R-:W-:Y:S01]  /*17150*/  IADD3 R4, P4, R20, UR6, RZ ;  /* 0x0000000614047c10 */ /* 0x001fe2000ff9e0ff */
[----:B------:R-:W-:-:S03]  /*17160*/  ULDC UR4, c[0x0][0x288] ;  /* 0x0000a20000047ab9 */ /* 0x000fc60000000800 */
[C---:B------:R-:W-:Y:S02]  /*17170*/  IADD3.X R5, R15.reuse, UR7, RZ, P4, !PT ;  /* 0x000000070f057c10 */ /* 0x040fe4000a7fe4ff */
[----:B------:R-:W-:Y:S01]  /*17180*/  @P3 IADD3 R12, P4, R20, UR8, RZ ;  /* 0x00000008140c3c10 */ /* 0x000fe2000ff9e0ff */
[----:B------:R-:W-:Y:S01]  /*17190*/  IMAD.U32 R10, RZ, RZ, UR4 ;  /* 0x00000004ff0a7e24 */ /* 0x000fe2000f8e00ff */
[----:B------:R-:W-:Y:S01]  /*171a0*/  ULDC.64 UR4, c[0x0][0x3f8] ;  /* 0x0000fe0000047ab9 */ /* 0x000fe20000000a00 */
[----:B------:R0:W5:Y:S01]  /*171b0*/  @P1 LDG.E R29, desc[UR40][R6.64] ;  /* 0x00000028061d1981 */ /* 0x000162000c1e1900 */
[----:B------:R-:W-:-:S03]  /*171c0*/  @P3 IADD3.X R13, R15, UR9, RZ, P4, !PT ;  /* 0x000000090f0d3c10 */ /* 0x000fc6000a7fe4ff */
[----:B------:R0:W5:Y:S04]  /*171d0*/  @P2 LDG.E R0, desc[UR40][R4.64] ;  /* 0x0000002804002981 */ /* 0x000168000c1e1900 */
[----:B------:R0:W5:Y:S01]  /*171e0*/  @P3 LDG.E R10, desc[UR40][R12.64] ;  /* 0x000000280c0a3981 */ /* 0x000162000c1e1900 */
[----:B------:R-:W-:-:S03]  /*171f0*/  UISETP.NE.U32.AND UP0, UPT, UR4, URZ, UPT ;  /* 0x0000003f0400728c */ /* 0x000fc6000bf05070 */
[----:B------:R-:W-:Y:S01]  /*17200*/  ULDC UR4, c[0x0][0x404] ;  /* 0x0001010000047ab9 */ /* 0x000fe20000000800 */
[----:B------:R-:W-:-:S03]  /*17210*/  UISETP.NE.AND.EX UP0, UPT, UR5, URZ, UPT, UP0 ;  /* 0x0000003f0500728c */ /* 0x000fc6000bf05300 */
[----:B------:R-:W-:Y:S01]  /*17220*/  ULDC UR5, c[0x0][0x2e0] ;  /* 0x0000b80000057ab9 */ /* 0x000fe20000000800 */
[----:B------:R-:W-:-:S04]  /*17230*/  USEL UR4, UR4, 0x1, UP0 ;  /* 0x0000000104047887 */ /* 0x000fc80008000000 */
[----:B------:R-:W-:-:S03]  /*17240*/  UIMAD UR4, UR4, UR5, URZ ;  /* 0x00000005040472a4 */ /* 0x000fc6000f8e023f */
[----:B------:R-:W-:-:S03]  /*17250*/  ULDC UR5, c[0x0][0x338] ;  /* 0x0000ce0000057ab9 */ /* 0x000fc60000000800 */
[----:B------:R-:W-:Y:S01]  /*17260*/  IMAD.U32 R11, RZ, RZ, UR4 ;  /* 0x00000004ff0b7e24 */ /* 0x000fe2000f8e00ff */
[----:B--2---:R1:W-:Y:S02]  /*17270*/  STL [R1+0x28], R9 ;  /* 0x0000280901007387 */ /* 0x0043e40000100800 */
[----:B-1----:R-:W-:Y:S01]  /*17280*/  IMAD.U32 R9, RZ, RZ, UR5 ;  /* 0x00000005ff097e24 */ /* 0x002fe2000f8e00ff */
[----:B0-----:R-:W-:Y:S06]  /*17290*/  @P3 BRA `(.L_x_9956) ;  /* 0x0000000000103947 */ /* 0x001fec0003800000 */
[----:B------:R-:W-:Y:S05]  /*172a0*/  @!P0 BRA `(.L_x_9956) ;  /* 0x00000000000c8947 */ /* 0x000fea0003800000 */
[----:B-----5:R-:W2:Y:S04]  /*172b0*/  LDG.E R10, desc[UR40][R2.64] ;  /* 0x00000028020a7981 */ /* 0x020ea8000c1e1900 */
[----:B------:R-:W2:Y:S02]  /*172c0*/  LDG.E R2, desc[UR40][R2.64+0x4] ;  /* 0x0000042802027981 */ /* 0x000ea4000c1e1900 */
[----:B--2---:R-:W-:-:S07]  /*172d0*/  IMAD.IADD R10, R2, 0x1, -R10 ;  /* 0x00000001020a7824 */ /* 0x004fce00078e0a0a */
.L_x_9956:
[----:B------:R-:W-:Y:S01]  /*172e0*/  ULDC.64 UR4, c[0x0][0xa20] ;  /* 0x0002880000047ab9 */ /* 0x000fe20000000a00 */
[----:B-----5:R-:W-:Y:S01]  /*172f0*/  IMAD.IADD R29, R29, 0x1, R8 ;  /* 0x000000011d1d7824 */ /* 0x020fe200078e0208 */
[----:B------:R-:W-:-:S04]  /*17300*/  ISETP.NE.U32.AND P0, PT, RZ, UR4, PT ;  /* 0x00000004ff007c0c */ /* 0x000fc8000bf05070 */
[----:B------:R-:W-:-:S13]  /*17310*/  ISETP.NE.AND.EX P0, PT, RZ, UR5, PT, P0 ;  /* 0x00000005ff007c0c */ /* 0x000fda000bf05300 */
[----:B------:R-:W-:Y:S05]  /*17320*/  @!P0 BRA `(.L_x_9957) ;  /* 0x0000000000108947 */ /* 0x000fea0003800000 */
[----:B------:R-:W-:-:S04]  /*17330*/  IADD3 R2, P0, R20, UR4, RZ ;  /* 0x0000000414027c10 */ /* 0x000fc8000ff1e0ff */
[----:B------:R-:W-:-:S05]  /*17340*/  IADD3.X R3, R15, UR5, RZ, P0, !PT ;  /* 0x000000050f037c10 */ /* 0x000fca00087fe4ff */
[----:B------:R0:W5:Y:S01]  /*17350*/  LDG.E R11, desc[UR40][R2.64] ;  /* 0x00000028020b7981 */ /* 0x000162000c1e1900 */
[----:B------:R-:W-:Y:S05]  /*17360*/  BRA `(.L_x_9958) ;  /* 0x0000000000107947 */ /* 0x000fea0003800000 */
.L_x_9957:
[----:B------:R-:W-:Y:S05]  /*17370*/  @!P1 BRA `(.L_x_9958) ;  /* 0x00000000000c9947 */ /* 0x000fea0003800000 */
[----:B------:R-:W2:Y:S04]  /*17380*/  LDG.E R11, desc[UR40][R6.64] ;  /* 0x00000028060b7981 */ /* 0x000ea8000c1e1900 */
[----:B------:R-:W2:Y:S02]  /*17390*/  LDG.E R6, desc[UR40][R6.64+0x4] ;  /* 0x0000042806067981 */ /* 0x000ea4000c1e1900 */
[----:B--2---:R-:W-:-:S07]  /*173a0*/  IADD3 R11, -R11, R6, RZ ;  /* 0x000000060b0b7210 */ /* 0x004fce0007ffe1ff */
.L_x_9958:
[----:B0-----:R-:W2:Y:S01]  /*173b0*/  @P2 LDG.E R2, desc[UR40][R4.64] ;  /* 0x0000002804022981 */ /* 0x001ea2000c1e1900 */
[----:B-----5:R-:W-:-:S03]  /*173c0*/  IMAD.IADD R11, R11, 0x1, -R8 ;  /* 0x000000010b0b7824 */ /* 0x020fc600078e0a08 */
[----:B------:R-:W2:Y:S01]  /*173d0*/  @P2 LDG.E R4, desc[UR40][R4.64+0x4] ;  /* 0x0000042804042981 */ /* 0x000ea2000c1e1900 */
[----:B------:R-:W-:Y:S01]  /*173e0*/  BSSY B0, `(.L_x_9959) ;  /* 0x0000167000007945 */ /* 0x000fe20003800000 */
        /* <DEDUP_REMOVED lines=8> */
[----:B------:R-:W-:-:S04]  /*17470*/  SHF.R.S32.HI R2, RZ, 0x1f, R10 ;  /* 0x0000001fff027819 */ /* 0x000fc8000001140a */
[----:B------:R-:W-:Y:S02]  /*17480*/  LEA.HI R2, R2, R10, RZ, 0x7 ;  /* 0x0000000a02027211 */ /* 0x000fe400078f38ff */
[----:B------:R-:W-:Y:S02]  /*17490*/  SHF.R.S32.HI R3, RZ, 0x7, R3 ;  /* 0x00000007ff037819 */ /* 0x000fe40000011403 */
[----:B------:R-:W-:-:S04]  /*174a0*/  SHF.R.S32.HI R2, RZ, 0x7, R2 ;  /* 0x00000007ff027819 */ /* 0x000fc80000011402 */
[----:B------:R-:W-:-:S05]  /*174b0*/  VIMNMX R6, R3, R2, PT ;  /* 0x0000000203067248 */ /* 0x000fca0003fe0100 */
[--C-:B------:R-:W-:Y:S02]  /*174c0*/  IMAD R2, R6, 0x80, -R11.reuse ;  /* 0x0000008006027824 */ /* 0x100fe400078e0a0b */
[----:B------:R-:W-:-:S03]  /*174d0*/  IMAD.MOV R11, RZ, RZ, -R11 ;  /* 0x000000ffff0b7224 */ /* 0x000fc600078e0a0b */
[----:B------:R-:W-:Y:S02]  /*174e0*/  VIMNMX R2, R2, R9, PT ;  /* 0x0000000902027248 */ /* 0x000fe40003fe0100 */
[----:B------:R-:W-:-:S04]  /*174f0*/  VIMNMX R11, RZ, R11, !PT ;  /* 0x0000000bff0b7248 */ /* 0x000fc80007fe0100 */
[----:B------:R-:W-:Y:S02]  /*17500*/  ISETP.GT.AND P0, PT, R2, R11, PT ;  /* 0x0000000b0200720c */ /* 0x000fe40003f04270 */
[----:B------:R-:W-:-:S11]  /*17510*/  SHF.R.U32.HI R4, RZ, 0x7, R11 ;  /* 0x00000007ff047819 */ /* 0x000fd6000001160b */
[----:B------:R-:W-:-:S05]  /*17520*/  @P0 VIADD R2, R2, 0x7f ;  /* 0x0000007f02020836 */ /* 0x000fca0000000000 */
[----:B------:R-:W-:Y:S01]  /*17530*/  @P0 SHF.R.S32.HI R3, RZ, 0x1f, R2 ;  /* 0x0000001fff030819 */ /* 0x000fe20000011402 */
[----:B------:R0:W-:Y:S03]  /*17540*/  STL [R1+0x14], R6 ;  /* 0x0000140601007387 */ /* 0x0001e60000100800 */
[----:B------:R-:W-:Y:S01]  /*17550*/  @P0 LEA.HI R3, R3, R2, RZ, 0x7 ;  /* 0x0000000203030211 */ /* 0x000fe200078f38ff */
[----:B------:R-:W-:-:S03]  /*17560*/  IMAD.MOV.U32 R5, RZ, RZ, R4 ;  /* 0x000000ffff057224 */ /* 0x000fc600078e0004 */
[----:B------:R-:W-:-:S04]  /*17570*/  @P0 SHF.R.S32.HI R5, RZ, 0x7, R3 ;  /* 0x00000007ff050819 */ /* 0x000fc80000011403 */
        /* <DEDUP_REMOVED lines=17> */
.L_x_10113:
[----:B-1----:R-:W-:Y:S02]  /*17690*/  ISETP.NE.AND P0, PT, R14, RZ, PT ;  /* 0x000000ff0e00720c */ /* 0x002fe40003f05270 */
[----:B------:R-:W-:-:S11]  /*176a0*/  PLOP3.LUT P6, PT, PT, PT, PT, 0x8, 0x0 ;  /* 0x000000000000781c */ /* 0x000fd60003fce170 */
[----:B------:R-:W-:Y:S05]  /*176b0*/  @P0 BRA `(.L_x_9962) ;  /* 0x00000000000c0947 */ /* 0x000fea0003800000 */
[----:B------:R-:W-:-:S03]  /*176c0*/  UMOV UR4, 0xffffffff ;  /* 0xffffffff00047882 */ /* 0x000fc60000000000 */
[----:B------:R-:W-:Y:S05]  /*176d0*/  BRA.DIV UR4, `(.L_x_9963) ;  /* 0x0000005a04607947 */ /* 0x000fea000b800000 */
[----:B------:R-:W-:-:S13]  /*176e0*/  ELECT P6, URZ, PT ;  /* 0x00000000003f782f */ /* 0x000fda00038c0000 */
.L_x_9962:
        /* <DEDUP_REMOVED lines=12> */
.L_x_10116:
[----:B------:R-:W-:Y:S05]  /*177b0*/  BSYNC B1 ;  /* 0x0000000000017941 */ /* 0x000fea0003800000 */
.L_x_9964:
        /* <DEDUP_REMOVED lines=10> */
.L_x_10117:
[----:B------:R-:W-:Y:S05]  /*17860*/  BSYNC B2 ;  /* 0x0000000000027941 */ /* 0x000fea0003800000 */
.L_x_9968:
        /* <DEDUP_REMOVED lines=9> */
.L_x_9971:
[----:B------:R-:W-:Y:S05]  /*17900*/  BSYNC B2 ;  /* 0x0000000000027941 */ /* 0x000fea0003800000 */
.L_x_9970:
        /* <DEDUP_REMOVED lines=12> */
.L_x_9972:
        /* <DEDUP_REMOVED lines=16> */
.L_x_9973:
        /* <DEDUP_REMOVED lines=16> */
.L_x_9974:
        /* <DEDUP_REMOVED lines=13> */
.L_x_10118:
[----:B------:R-:W-:Y:S05]  /*17ca0*/  BSYNC B2 ;  /* 0x0000000000027941 */ /* 0x000fea0003800000 */
.L_x_9975:
[----:B------:R-:W-:Y:S01]  /*17cb0*/  BSSY B2, `(.L_x_9977) ;  /* 0x000000b000027945 */ /* 0x000fe20003800000 */
[----:B------:R-:W-:Y:S02]  /*17cc0*/  IMAD.MOV.U32 R10, RZ, RZ, 0x0 ;  /* 0x00000000ff0a7424 */ /* 0x000fe400078e00ff */
[----:B01----:R-:W-:Y:S01]  /*17cd0*/  IMAD.MOV.U32 R11, RZ, RZ, 0x12f00000 ;  /* 0x12f00000ff0b7424 */ /* 0x003fe200078e00ff */
        /* <DEDUP_REMOVED lines=8> */
.L_x_9978:
[----:B------:R-:W-:Y:S05]  /*17d60*/  BSYNC B2 ;  /* 0x0000000000027941 */ /* 0x000fea0003800000 */
.L_x_9977:
        /* <DEDUP_REMOVED lines=8> */
.L_x_9979:
        /* <DEDUP_REMOVED lines=15> */
.L_x_9980:
        /* <DEDUP_REMOVED lines=15> */
.L_x_9981:
        /* <DEDUP_REMOVED lines=10> */
.L_x_9967:
[----:B------:R-:W-:Y:S05]  /*18070*/  BSYNC B1 ;  /* 0x0000000000017941 */ /* 0x000fea0003800000 */
.L_x_9966:
        /* <DEDUP_REMOVED lines=9> */
.L_x_9998:
        /* <DEDUP_REMOVED lines=11> */
.L_x_10119:
[----:B------:R-:W-:Y:S05]  /*181c0*/  BSYNC B2 ;  /* 0x0000000000027941 */ /* 0x000fea0003800000 */
.L_x_9984:
        /* <DEDUP_REMOVED lines=9> */
.L_x_9987:
[----:B------:R-:W-:Y:S05]  /*18260*/  BSYNC B2 ;  /* 0x0000000000027941 */ /* 0x000fea0003800000 */
.L_x_9986:
        /* <DEDUP_REMOVED lines=11> */
.L_x_9988:
        /* <DEDUP_REMOVED lines=10> */
[----:B------:R-:W-:Y:S01]  /*183c0*/  MOV R21, 0x20 ;  /* 0x0000002000157802 */ /* 0x000fe20000000f00 */
[----:B------:R-:W-:Y:S01]  /*183d0*/  VIADD R11, R7, 0x14800 ;  /* 0x00014800070b7836 */ /* 0x000fe20000000000 */
[----:B------:R-:W-:Y:S01]  /*183e0*/  PLOP3.LUT P1, PT, PT, PT, PT, 0x80, 0x0 ;  /* 0x000000000000781c */ /* 0x000fe20003f2f070 */
[----:B------:R-:W-:Y:S01]  /*183f0*/  UMOV UR6, 0x0 ;  /* 0x0000000000067882 */ /* 0x000fe20000000000 */
[----:B------:R-:W-:Y:S01]  /*18400*/  R2UR UR10, R21 ;  /* 0x00000000150a72ca */ /* 0x000fe200000e0000 */
[----:B------:R-:W-:-:S14]  /*18410*/  UMOV UR7, 0x12f00000 ;  /* 0x12f0000000077882 */ /* 0x000fdc0000000000 */
.L_x_9989:
        /* <DEDUP_REMOVED lines=16> */
.L_x_9990:
        /* <DEDUP_REMOVED lines=13> */
.L_x_10120:
[----:B------:R-:W-:Y:S05]  /*185f0*/  BSYNC B2 ;  /* 0x0000000000027941 */ /* 0x000fea0003800000 */
.L_x_9991:
        /* <DEDUP_REMOVED lines=11> */
.L_x_9994:
[----:B------:R-:W-:Y:S05]  /*186b0*/  BSYNC B2 ;  /* 0x0000000000027941 */ /* 0x000fea0003800000 */
.L_x_9993:
        /* <DEDUP_REMOVED lines=8> */
.L_x_9995:
        /* <DEDUP_REMOVED lines=15> */
.L_x_9996:
        /* <DEDUP_REMOVED lines=15> */
.L_x_9997:
        /* <DEDUP_REMOVED lines=10> */
.L_x_9983:
[----:B------:R-:W-:Y:S05]  /*189c0*/  BSYNC B1 ;  /* 0x0000000000017941 */ /* 0x000fea0003800000 */
.L_x_9982:
        /* <DEDUP_REMOVED lines=8> */
.L_x_9960:
[----:B------:R-:W-:Y:S05]  /*18a50*/  BSYNC B0 ;  /* 0x0000000000007941 */ /* 0x000fea0003800000 */
.L_x_9959:
        /* <DEDUP_REMOVED lines=23> */
.L_x_10000:
[----:B------:R-:W1:Y:S01]  /*18bd0*/  S2R R3, SR_CgaCtaId ;  /* 0x0000000000037919 */ /* 0x000e620000008800 */
[----:B------:R-:W-:-:S04]  /*18be0*/  MOV R28, 0x400 ;  /* 0x00000400001c7802 */ /* 0x000fc80000000f00 */
[----:B-1----:R-:W-:-:S04]  /*18bf0*/  LEA R28, R3, R28, 0x18 ;  /* 0x0000001c031c7211 */ /* 0x002fc800078ec0ff */
[----:B------:R-:W-:-:S04]  /*18c00*/  IADD3 R0, R28, 0x13800, RZ ;  /* 0x000138001c007810 */ /* 0x000fc80007ffe0ff */
        /* <DEDUP_REMOVED lines=18> */
.L_x_10002:
        /* <DEDUP_REMOVED lines=19> */
.L_x_10003:
        /* <DEDUP_REMOVED lines=11> */
[----:B0-----:R-:W-:Y:S02]  /*18f10*/  IMAD.U32 R6, RZ, RZ, UR8 ;  /* 0x00000008ff067e24 */ /* 0x001fe4000f8e00ff */
[----:B------:R-:W-:-:S02]  /*18f20*/  IMAD.U32 R7, RZ, RZ, UR9 ;  /* 0x00000009ff077e24 */ /* 0x000fc4000f8e00ff */
[----:B------:R-:W-:Y:S02]  /*18f30*/  IMAD.U32 R10, RZ, RZ, UR4 ;  /* 0x00000004ff0a7e24 */ /* 0x000fe4000f8e00ff */
[----:B------:R-:W-:Y:S02]  /*18f40*/  IMAD.MOV.U32 R8, RZ, RZ, 0x70 ;  /* 0x00000070ff087424 */ /* 0x000fe400078e00ff */
[----:B------:R-:W-:Y:S02]  /*18f50*/  IMAD.MOV.U32 R12, RZ, RZ, 0x1 ;  /* 0x00000001ff0c7424 */ /* 0x000fe400078e00ff */
[----:B------:R-:W-:-:S07]  /*18f60*/  IMAD.MOV.U32 R13, RZ, RZ, RZ ;  /* 0x000000ffff0d7224 */ /* 0x000fce00078e00ff */
[----:B------:R-:W-:-:S07]  /*18f70*/  LEPC R20, `(.L_x_10004) ;  /* 0x000000001014794e */ /* 0x000fce0000000000 */
[----:B-1----:R-:W-:Y:S05]  /*18f80*/  CALL.ABS.NOINC R2 ;  /* 0x0000000002007343 */ /* 0x002fea0003c00000 */
.L_x_10004:
        /* <DEDUP_REMOVED lines=11> */
[----:B0-----:R-:W-:Y:S02]  /*19040*/  IMAD.U32 R6, RZ, RZ, UR6 ;  /* 0x00000006ff067e24 */ /* 0x001fe4000f8e00ff */
[----:B------:R-:W-:-:S02]  /*19050*/  IMAD.U32 R7, RZ, RZ, UR7 ;  /* 0x00000007ff077e24 */ /* 0x000fc4000f8e00ff */
[----:B------:R-:W-:Y:S02]  /*19060*/  IMAD.U32 R10, RZ, RZ, UR8 ;  /* 0x00000008ff0a7e24 */ /* 0x000fe4000f8e00ff */
[----:B------:R-:W-:Y:S02]  /*19070*/  IMAD.U32 R11, RZ, RZ, UR9 ;  /* 0x00000009ff0b7e24 */ /* 0x000fe4000f8e00ff */
[----:B------:R-:W-:Y:S02]  /*19080*/  IMAD.MOV.U32 R8, RZ, RZ, 0x70 ;  /* 0x00000070ff087424 */ /* 0x000fe400078e00ff */
[----:B------:R-:W-:-:S07]  /*19090*/  IMAD.MOV.U32 R12, RZ, RZ, 0x1 ;  /* 0x00000001ff0c7424 */ /* 0x000fce00078e00ff */
[----:B------:R-:W-:-:S07]  /*190a0*/  LEPC R20, `(.L_x_10005) ;  /* 0x000000001014794e */ /* 0x000fce0000000000 */
[----:B-1----:R-:W-:Y:S05]  /*190b0*/  CALL.ABS.NOINC R2 ;  /* 0x0000000002007343 */ /* 0x002fea0003c00000 */
.L_x_10005:
[----:B------:R-:W2:Y:S01]  /*190c0*/  LDL.LU R2, [R1+0xc] ;  /* 0x00000c0001027983 */ /* 0x000ea20000300800 */
[----:B------:R-:W-:-:S03]  /*190d0*/  ULDC.64 UR4, c[0x0][0x9f8] ;  /* 0x00027e0000047ab9 */ /* 0x000fc60000000a00 */
[----:B------:R-:W3:Y:S04]  /*190e0*/  LDL.LU R20, [R1+0x10] ;  /* 0x0000100001147983 */ /* 0x000ee80000300800 */
[----:B------:R-:W0:Y:S04]  /*190f0*/  LDL.LU R0, [R1+0x28] ;  /* 0x0000280001007983 */ /* 0x000e280000300800 */
[----:B------:R-:W4:Y:S01]  /*19100*/  LDL.LU R21, [R1+0x8] ;  /* 0x0000080001157983 */ /* 0x000f220000300800 */
        /* <DEDUP_REMOVED lines=19> */
[----:B------:R-:W0:Y:S08]  /*19240*/  @P0 LDC R5, c[0x0][0x42c] ;  /* 0x00010b00ff050b82 */ /* 0x000e300000000800 */
[----:B-1----:R-:W1:Y:S01]  /*19250*/  @P0 LDC R2, c[0x0][0x430] ;  /* 0x00010c00ff020b82 */ /* 0x002e620000000800 */
[----:B0-----:R-:W-:-:S05]  /*19260*/  @P0 IMAD.HI.U32 R3, R18, R5, RZ ;  /* 0x0000000512030227 */ /* 0x001fca00078e00ff */
[----:B-1----:R-:W-:Y:S02]  /*19270*/  @P0 SHF.R.U32.HI R0, RZ, R2, R3 ;  /* 0x00000002ff000219 */ /* 0x002fe40000011603 */
[----:B------:R-:W-:-:S04]  /*19280*/  ISETP.NE.U32.AND P0, PT, RZ, UR4, PT ;  /* 0x00000004ff007c0c */ /* 0x000fc8000bf05070 */
[----:B------:R-:W-:-:S04]  /*19290*/  ISETP.NE.AND.EX P2, PT, RZ, UR5, PT, P0 ;  /* 0x00000005ff007c0c */ /* 0x000fc8000bf45300 */
[----:B------:R-:W-:-:S09]  /*192a0*/  SEL R7, R21, RZ, !P2 ;  /* 0x000000ff15077207 */ /* 0x000fd20005000000 */
.L_x_10006:
        /* <DEDUP_REMOVED lines=13> */
.L_x_10007:
        /* <DEDUP_REMOVED lines=12> */
.L_x_10008:
        /* <DEDUP_REMOVED lines=21> */
.L_x_10123:
[----:B-1----:R-:W-:Y:S02]  /*19590*/  ISETP.NE.AND P0, PT, R14, RZ, PT ;  /* 0x000000ff0e00720c */ /* 0x002fe40003f05270 */
[----:B------:R-:W-:-:S11]  /*195a0*/  PLOP3.LUT P6, PT, PT, PT, PT, 0x8, 0x0 ;  /* 0x000000000000781c */ /* 0x000fd60003fce170 */
[----:B------:R-:W-:Y:S05]  /*195b0*/  @P0 BRA `(.L_x_10010) ;  /* 0x00000008001c0947 */ /* 0x000fea0003800000 */
[----:B------:R-:W-:-:S03]  /*195c0*/  UMOV UR4, 0xffffffff ;  /* 0xffffffff00047882 */ /* 0x000fc60000000000 */
[----:B------:R-:W-:Y:S05]  /*195d0*/  BRA.DIV UR4, `(.L_x_10011) ;  /* 0x0000003e04587947 */ /* 0x000fea000b800000 */
[----:B------:R-:W-:-:S13]  /*195e0*/  ELECT P6, URZ, PT ;  /* 0x00000000003f782f */ /* 0x000fda00038c0000 */
.L_x_10126:
[----:B------:R-:W-:Y:S05]  /*195f0*/  @!P6 BRA `(.L_x_10012) ;  /* 0x000000040080e947 */ /* 0x000fea0003800000 */
[----:B0-----:R-:W2:Y:S01]  /*19600*/  LDL R3, [R1+0x14] ;  /* 0x0000140001037983 */ /* 0x001ea20000100800 */
[----:B------:R-:W-:-:S04]  /*19610*/  ISETP.NE.U32.AND P0, PT, R4, RZ, PT ;  /* 0x000000ff0400720c */ /* 0x000fc80003f05070 */
[----:B------:R-:W-:Y:S01]  /*19620*/  ISETP.NE.AND.EX P0, PT, R5, RZ, PT, P0 ;  /* 0x000000ff0500720c */ /* 0x000fe20003f05300 */
[----:B--2---:R-:W-:-:S12]  /*19630*/  VIADD R8, R3, 0xffffffff ;  /* 0xffffffff03087836 */ /* 0x004fd80000000000 */
        /* <DEDUP_REMOVED lines=18> */
.L_x_10013:
[----:B0-----:R-:W-:Y:S01]  /*19760*/  IMAD R5, R22, 0x8, R28 ;  /* 0x0000000816057824 */ /* 0x001fe200078e021c */
[----:B------:R-:W-:Y:S01]  /*19770*/  SHF.L.U32 R4, R25, 0x1f, RZ ;  /* 0x0000001f19047819 */ /* 0x000fe200000006ff */
[----:B------:R-:W0:Y:S03]  /*19780*/  S2R R3, SR_TID.X ;  /* 0x0000000000037919 */ /* 0x000e260000002100 */
[----:B------:R-:W1:Y:S01]  /*19790*/  SYNCS.PHASECHK.TRANS64.TRYWAIT P2, [R5+URZ+0x19c80], R4 ;  /* 0x019c8004050075a7 */ /* 0x000e62000804017f */
[----:B0-----:R-:W-:-:S04]  /*197a0*/  LOP3.LUT R3, R3, 0x7f, RZ, 0xc0, !PT ;  /* 0x0000007f03037812 */ /* 0x001fc800078ec0ff */
[----:B------:R-:W-:Y:S01]  /*197b0*/  ISETP.NE.AND P0, PT, R3, RZ, PT ;  /* 0x000000ff0300720c */ /* 0x000fe20003f05270 */
[----:B-1----:R-:W-:-:S12]  /*197c0*/  @!P2 BRA `(.L_x_10014) ;  /* 0x0000003800fca947 */ /* 0x002fd80003800000 */
.L_x_10127:
        /* <DEDUP_REMOVED lines=8> */
.L_x_10015:
        /* <DEDUP_REMOVED lines=27> */
.L_x_10128:
        /* <DEDUP_REMOVED lines=8> */
.L_x_10017:
        /* <DEDUP_REMOVED lines=24> */
.L_x_10012:
        /* <DEDUP_REMOVED lines=35> */
.L_x_10010:
        /* <DEDUP_REMOVED lines=10> */
.L_x_10129:
[----:B------:R-:W-:Y:S05]  /*19ed0*/  BSYNC B0 ;  /* 0x0000000000007941 */ /* 0x000fea0003800000 */
.L_x_10018:
[----:B------:R-:W2:Y:S02]  /*19ee0*/  LDL R4, [R1+0x14] ;  /* 0x0000140001047983 */ /* 0x000ea40000100800 */
[----:B--2---:R-:W-:-:S13]  /*19ef0*/  ISETP.GE.AND P0, PT, R4, 0x2, PT ;  /* 0x000000020400780c */ /* 0x004fda0003f06270 */
[----:B------:R-:W-:Y:S05]  /*19f00*/  @!P0 BRA `(.L_x_10020) ;  /* 0x00000010002c8947 */ /* 0x000fea0003800000 */
[----:B------:R-:W-:Y:S02]  /*19f10*/  VIADD R12, R4, 0xfffffffe ;  /* 0xfffffffe040c7836 */ /* 0x000fe40000000000 */
[----:B------:R-:W-:Y:S02]  /*19f20*/  IMAD.MOV.U32 R6, RZ, RZ, R22 ;  /* 0x000000ffff067224 */ /* 0x000fe400078e0016 */
[----:B------:R-:W-:-:S07]  /*19f30*/  IMAD.MOV.U32 R7, RZ, RZ, R25 ;  /* 0x000000ffff077224 */ /* 0x000fce00078e0019 */
.L_x_10044:
        /* <DEDUP_REMOVED lines=30> */
.L_x_10023:
        /* <DEDUP_REMOVED lines=8> */
.L_x_10130:
[----:B------:R-:W-:Y:S05]  /*1a1a0*/  BSYNC B1 ;  /* 0x0000000000017941 */ /* 0x000fea0003800000 */
.L_x_10024:
        /* <DEDUP_REMOVED lines=9> */
.L_x_10027:
[----:B------:R-:W-:Y:S05]  /*1a240*/  BSYNC B1 ;  /* 0x0000000000017941 */ /* 0x000fea0003800000 */
.L_x_10026:
[----:B------:R-:W-:Y:S01]  /*1a250*/  IMAD.MOV.U32 R15, RZ, RZ, RZ ;  /* 0x000000ffff0f7224 */ /* 0x000fe200078e00ff */
[----:B------:R-:W-:Y:S01]  /*1a260*/  UIADD3 UR4, UP0, UR38, 0x470, URZ ;  /* 0x0000047026047890 */ /* 0x000fe2000ff1e03f */
[----:B------:R-:W-:Y:S01]  /*1a270*/  IMAD R3, R22, 0x3000, R28 ;  /* 0x0000300016037824 */ /* 0x000fe200078e021c */
[----:B------:R-:W-:Y:S01]  /*1a280*/  PLOP3.LUT P0, PT, PT, PT, PT, 0x80, 0x0 ;  /* 0x000000000000781c */ /* 0x000fe20003f0f070 */
[----:B------:R-:W-:Y:S01]  /*1a290*/  IMAD R9, R8, 0x80, R29 ;  /* 0x0000008008097824 */ /* 0x000fe200078e021d */
[----:B------:R-:W-:Y:S01]  /*1a2a0*/  R2UR UR10, R15 ;  /* 0x000000000f0a72ca */ /* 0x000fe200000e0000 */
[----:B------:R-:W-:Y:S01]  /*1a2b0*/  VIADD R10, R3, 0x9000 ;  /* 0x00009000030a7836 */ /* 0x000fe20000000000 */
[----:B------:R-:W-:Y:S01]  /*1a2c0*/  IADD3 R8, R5, 0x19c70, RZ ;  /* 0x00019c7005087810 */ /* 0x000fe20007ffe0ff */
[----:B------:R-:W-:Y:S01]  /*1a2d0*/  UIADD3.X UR5, URZ, UR39, URZ, UP0, !UPT ;  /* 0x000000273f057290 */ /* 0x000fe200087fe43f */
[----:B------:R-:W-:Y:S01]  /*1a2e0*/  UMOV UR6, 0x0 ;  /* 0x0000000000067882 */ /* 0x000fe20000000000 */
[----:B------:R-:W-:-:S10]  /*1a2f0*/  UMOV UR7, 0x14f00000 ;  /* 0x14f0000000077882 */ /* 0x000fd40000000000 */
.L_x_10028:
        /* <DEDUP_REMOVED lines=16> */
.L_x_10029:
        /* <DEDUP_REMOVED lines=16> */
.L_x_10030:
        /* <DEDUP_REMOVED lines=13> */
.L_x_10131:
[----:B------:R-:W-:Y:S05]  /*1a5d0*/  BSYNC B1 ;  /* 0x0000000000017941 */ /* 0x000fea0003800000 */
.L_x_10031:
        /* <DEDUP_REMOVED lines=11> */
.L_x_10034:
[----:B------:R-:W-:Y:S05]  /*1a690*/  BSYNC B1 ;  /* 0x0000000000017941 */ /* 0x000fea0003800000 */
.L_x_10033:
        /* <DEDUP_REMOVED lines=8> */
.L_x_10035:
        /* <DEDUP_REMOVED lines=15> */
.L_x_10036:
        /* <DEDUP_REMOVED lines=15> */
.L_x_10037:
        /* <DEDUP_REMOVED lines=10> */
.L_x_10022:
[----:B------:R-:W-:Y:S05]  /*1a9a0*/  BSYNC B0 ;  /* 0x0000000000007941 */ /* 0x000fea0003800000 */
.L_x_10021:
[----:B------:R-:W2:Y:S02]  /*1a9b0*/  LDL R4, [R1+0x30] ;  /* 0x0000300001047983 */ /* 0x000ea40000100800 */
[----:B--2---:R-:W-:-:S13]  /*1a9c0*/  ISETP.NE.AND P0, PT, R4, 0x3, PT ;  /* 0x000000030400780c */ /* 0x004fda0003f05270 */
[----:B------:R-:W-:Y:S05]  /*1a9d0*/  @!P0 BRA `(.L_x_10038) ;  /* 0x0000000000048947 */ /* 0x000fea0003800000 */
[----:B------:R-:W-:Y:S01]  /*1a9e0*/  BPT.TRAP 0x1 ;  /* 0x000000040000795c */ /* 0x000fe20000300000 */
.L_x_10038:
[----:B------:R-:W2:Y:S01]  /*1a9f0*/  LDL R4, [R1+0x18] ;  /* 0x0000180001047983 */ /* 0x000ea20000100800 */
[----:B0-----:R-:W-:Y:S01]  /*1aa00*/  LOP3.LUT R3, R7, 0x1, RZ, 0x3c, !PT ;  /* 0x0000000107037812 */ /* 0x001fe200078e3cff */
[----:B------:R-:W-:Y:S01]  /*1aa10*/  BSSY B0, `(.L_x_10039) ;  /* 0x0000006000007945 */ /* 0x000fe20003800000 */
[----:B------:R-:W-:Y:S02]  /*1aa20*/  LEA R13, R6, R28, 0x3 ;  /* 0x0000001c060d7211 */ /* 0x000fe400078e18ff */
[----:B------:R-:W-:-:S04]  /*1aa30*/  SHF.L.U32 R3, R3, 0x1f, RZ ;  /* 0x0000001f03037819 */ /* 0x000fc800000006ff */
[----:B------:R-:W0:Y:S01]  /*1aa40*/  SYNCS.PHASECHK.TRANS64.TRYWAIT P2, [R13+URZ+0x19c70], R3 ;  /* 0x019c70030d0075a7 */ /* 0x000e22000804017f */
[----:B--2---:R-:W-:Y:S01]  /*1aa50*/  ISETP.NE.AND P0, PT, R4, 0x3, PT ;  /* 0x000000030400780c */ /* 0x004fe20003f05270 */
[----:B0-----:R-:W-:-:S12]  /*1aa60*/  @!P2 BRA `(.L_x_10040) ;  /* 0x0000002800b8a947 */ /* 0x001fd80003800000 */
.L_x_10132:
[----:B------:R-:W-:Y:S05]  /*1aa70*/  BSYNC B0 ;  /* 0x0000000000007941 */ /* 0x000fea0003800000 */
.L_x_10039:
[----:B------:R-:W-:Y:S05]  /*1aa80*/  @!P0 BRA `(.L_x_10041) ;  /* 0x0000000000048947 */ /* 0x000fea0003800000 */
[----:B------:R-:W-:Y:S01]  /*1aa90*/  BPT.TRAP 0x1 ;  /* 0x000000040000795c */ /* 0x000fe20000300000 */
.L_x_10041:
[----:B------:R-:W-:Y:S01]  /*1aaa0*/  SHF.L.U32 R4, R7, 0x1f, RZ ;  /* 0x0000001f07047819 */ /* 0x000fe200000006ff */
[----:B0-----:R-:W-:-:S03]  /*1aab0*/  IMAD R3, R6, 0x3000, RZ ;  /* 0x0000300006037824 */ /* 0x001fc600078e02ff */
[----:B------:R-:W0:Y:S02]  /*1aac0*/  SYNCS.PHASECHK.TRANS64.TRYWAIT P2, [R13+URZ+0x19c60], R4 ;  /* 0x019c60040d0075a7 */ /* 0x000e24000804017f */
[----:B0-----:R-:W-:Y:S05]  /*1aad0*/  @!P2 BRA `(.L_x_10042) ;  /* 0x0000002800b0a947 */ /* 0x001fea0003800000 */
.L_x_10133:
[----:B------:R-:W2:Y:S01]  /*1aae0*/  LDL R18, [R1] ;  /* 0x0000000001127983 */ /* 0x000ea20000100800 */
        /* <DEDUP_REMOVED lines=67> */
.L_x_10043:
[----:B-1----:R1:W-:Y:S01]  /*1af20*/  SYNCS.ARRIVE.TRANS64.A1T0 RZ, [R13+URZ+0x19c50], RZ ;  /* 0x019c50ff0dff79a7 */ /* 0x0023e2000810003f */
[----:B------:R-:W-:Y:S01]  /*1af30*/  BAR.SYNC.DEFER_BLOCKING 0x2, 0x80 ;  /* 0x0082000000007b1d */ /* 0x000fe20000010000 */
[C---:B------:R-:W-:Y:S01]  /*1af40*/  ISETP.GT.AND P0, PT, R12.reuse, RZ, PT ;  /* 0x000000ff0c00720c */ /* 0x040fe20003f04270 */
[----:B------:R-:W-:Y:S01]  /*1af50*/  VIADD R12, R12, 0xffffffff ;  /* 0xffffffff0c0c7836 */ /* 0x000fe20000000000 */
[----:B------:R-:W-:Y:S01]  /*1af60*/  MOV R6, R22 ;  /* 0x0000001600067202 */ /* 0x000fe20000000f00 */
[----:B------:R-:W-:Y:S02]  /*1af70*/  IMAD.MOV.U32 R7, RZ, RZ, R25 ;  /* 0x000000ffff077224 */ /* 0x000fe400078e0019 */
[----:B-1----:R-:W-:-:S05]  /*1af80*/  @!P1 VIADD R13, R13, 0x19c80 ;  /* 0x00019c800d0d9836 */ /* 0x002fca0000000000 */
[----:B------:R-:W-:-:S04]  /*1af90*/  @!P1 PRMT R13, RZ, 0x654, R13 ;  /* 0x00000654ff0d9816 */ /* 0x000fc8000000000d */
[----:B------:R1:W-:Y:S01]  /*1afa0*/  @!P1 SYNCS.ARRIVE.TRANS64.RED.A1T0 RZ, [R13+URZ], RZ ;  /* 0x000000ff0dff99a7 */ /* 0x0003e2000810043f */
[----:B------:R-:W-:Y:S05]  /*1afb0*/  @P0 BRA `(.L_x_10044) ;  /* 0xffffffec00e00947 */ /* 0x000fea000383ffff */
.L_x_10020:
        /* <DEDUP_REMOVED lines=16> */
.L_x_10046:
[----:B------:R-:W-:Y:S05]  /*1b0c0*/  BSYNC B0 ;  /* 0x0000000000007941 */ /* 0x000fea0003800000 */
.L_x_10045:
[----:B------:R-:W-:Y:S05]  /*1b0d0*/  @!P2 BRA `(.L_x_10047) ;  /* 0x000000000004a947 */ /* 0x000fea0003800000 */
[----:B------:R-:W-:Y:S01]  /*1b0e0*/  BPT.TRAP 0x1 ;  /* 0x000000040000795c */ /* 0x000fe20000300000 */
.L_x_10047:
        /* <DEDUP_REMOVED lines=8> */
.L_x_10134:
[----:B------:R-:W-:Y:S05]  /*1b170*/  BSYNC B0 ;  /* 0x0000000000007941 */ /* 0x000fea0003800000 */
.L_x_10048:
[----:B------:R-:W-:Y:S05]  /*1b180*/  @!P2 BRA `(.L_x_10050) ;  /* 0x000000000004a947 */ /* 0x000fea0003800000 */
[----:B------:R-:W-:Y:S01]  /*1b190*/  BPT.TRAP 0x1 ;  /* 0x000000040000795c */ /* 0x000fe20000300000 */
.L_x_10050:
[----:B0-----:R-:W-:-:S04]  /*1b1a0*/  SHF.L.U32 R3, R25, 0x1f, RZ ;  /* 0x0000001f19037819 */ /* 0x001fc800000006ff */
[----:B------:R-:W0:Y:S02]  /*1b1b0*/  SYNCS.PHASECHK.TRANS64.TRYWAIT P0, [R0+URZ+0x19c60], R3 ;  /* 0x019c6003000075a7 */ /* 0x000e24000800017f */
[----:B0-----:R-:W-:Y:S05]  /*1b1c0*/  @!P0 BRA `(.L_x_10051) ;  /* 0x00000024001c8947 */ /* 0x001fea0003800000 */
.L_x_10135:
[----:B------:R-:W2:Y:S01]  /*1b1d0*/  LDL R18, [R1] ;  /* 0x0000000001127983 */ /* 0x000ea20000100800 */
        /* <DEDUP_REMOVED lines=18> */
[----:B-1----:R-:W-:Y:S02]  /*1b300*/  IMAD.IADD R13, R15, 0x1, R2 ;  /* 0x000000010f0d7824 */ /* 0x002fe400078e0202 */
        /* <DEDUP_REMOVED lines=49> */
.L_x_10052:
[----:B-1----:R1:W-:Y:S01]  /*1b620*/  SYNCS.ARRIVE.TRANS64.A1T0 RZ, [R0+URZ+0x19c50], RZ ;  /* 0x019c50ff00ff79a7 */ /* 0x0023e2000810003f */
[----:B0-----:R-:W-:Y:S01]  /*1b630*/  @!P1 IADD3 R2, R0, 0x19c80, RZ ;  /* 0x00019c8000029810 */ /* 0x001fe20007ffe0ff */
        /* <DEDUP_REMOVED lines=8> */
.L_x_10001:
[----:B------:R-:W-:Y:S05]  /*1b6c0*/  BSYNC B6 ;  /* 0x0000000000067941 */ /* 0x000fea0003800000 */
.L_x_9999:
[----:B------:R-:W2:Y:S02]  /*1b6d0*/  LDL R0, [R1+0x3c] ;  /* 0x00003c0001007983 */ /* 0x000ea40000100800 */
[----:B--2---:R-:W-:-:S13]  /*1b6e0*/  ISETP.NE.AND P0, PT, R0, RZ, PT ;  /* 0x000000ff0000720c */ /* 0x004fda0003f05270 */
        /* <DEDUP_REMOVED lines=9> */
.L_x_10053:
        /* <DEDUP_REMOVED lines=36> */
.L_x_10145:
[----:B------:R-:W-:Y:S02]  /*1b9c0*/  ULDC UR4, c[0x0][0xc10] ;  /* 0x0003040000047ab9 */ /* 0x000fe40000000800 */
[----:B------:R-:W-:-:S04]  /*1b9d0*/  IMAD.U32 R4, RZ, RZ, UR4 ;  /* 0x00000004ff047e24 */ /* 0x000fc8000f8e00ff */
[----:B-1----:R-:W-:-:S04]  /*1b9e0*/  IMAD R5, R14, R4, RZ ;  /* 0x000000040e057224 */ /* 0x002fc800078e02ff */
[----:B------:R-:W-:-:S05]  /*1b9f0*/  IMAD.IADD R16, R16, 0x1, R5 ;  /* 0x0000000110107824 */ /* 0x000fca00078e0205 */
[----:B------:R-:W-:-:S13]  /*1ba00*/  ISETP.GT.AND P6, PT, R16, R0, PT ;  /* 0x000000001000720c */ /* 0x000fda0003fc4270 */
[----:B------:R-:W-:Y:S05]  /*1ba10*/  @P6 BRA `(.L_x_10056) ;  /* 0x00000000009c6947 */ /* 0x000fea0003800000 */
.L_x_10061:
[----:B------:R-:W1:Y:S01]  /*1ba20*/  LDC R4, c[0x0][0xc14] ;  /* 0x00030500ff047b82 */ /* 0x000e620000000800 */
[----:B------:R-:W-:-:S05]  /*1ba30*/  VIADD R19, R19, 0x1f ;  /* 0x0000001f13137836 */ /* 0x000fca0000000000 */
[----:B-1----:R-:W-:-:S13]  /*1ba40*/  ISETP.GE.AND P6, PT, R19, R4, PT ;  /* 0x000000041300720c */ /* 0x002fda0003fc6270 */
[----:B------:R-:W-:Y:S05]  /*1ba50*/  @P6 BRA `(.L_x_10057) ;  /* 0x0000000400d06947 */ /* 0x000fea0003800000 */
[----:B------:R-:W1:Y:S01]  /*1ba60*/  S2R R2, SR_TID.X ;  /* 0x0000000000027919 */ /* 0x000e620000002100 */
[----:B------:R-:W-:Y:S01]  /*1ba70*/  BSSY B0, `(.L_x_10058) ;  /* 0x0000009000007945 */ /* 0x000fe20003800000 */
[----:B-1----:R-:W-:-:S04]  /*1ba80*/  LOP3.LUT R2, R2, 0x1f, RZ, 0xc0, !PT ;  /* 0x0000001f02027812 */ /* 0x002fc800078ec0ff */
[----:B------:R-:W-:Y:S01]  /*1ba90*/  IADD3 R5, R19, R2, RZ ;  /* 0x0000000213057210 */ /* 0x000fe20007ffe0ff */
[----:B------:R-:W-:-:S03]  /*1baa0*/  IMAD.MOV.U32 R2, RZ, RZ, RZ ;  /* 0x000000ffff027224 */ /* 0x000fc600078e00ff */
[----:B------:R-:W-:-:S13]  /*1bab0*/  ISETP.GE.OR P6, PT, R5, R4, !P0 ;  /* 0x000000040500720c */ /* 0x000fda00047c6670 */
[----:B------:R-:W-:Y:S05]  /*1bac0*/  @P6 BRA `(.L_x_10059) ;  /* 0x00000000000c6947 */ /* 0x000fea0003800000 */
[----:B0-----:R-:W0:Y:S02]  /*1bad0*/  LDC.64 R2, c[0x0][0xc58] ;  /* 0x00031600ff027b82 */ /* 0x001e240000000a00 */
[----:B0-----:R-:W-:-:S06]  /*1bae0*/  IMAD.WIDE R2, R5, 0x4, R2 ;  /* 0x0000000405027825 */ /* 0x001fcc00078e0202 */
[----:B------:R1:W5:Y:S02]  /*1baf0*/  LDG.E R2, desc[UR40][R2.64] ;  /* 0x0000002802027981 */ /* 0x000364000c1e1900 */
.L_x_10059:
[----:B------:R-:W-:Y:S05]  /*1bb00*/  BSYNC B0 ;  /* 0x0000000000007941 */ /* 0x000fea0003800000 */
.L_x_10058:
        /* <DEDUP_REMOVED lines=18> */
.L_x_10153:
[----:B------:R-:W-:Y:S02]  /*1bc30*/  ULDC UR4, c[0x0][0xc10] ;  /* 0x0003040000047ab9 */ /* 0x000fe40000000800 */
[----:B------:R-:W-:-:S04]  /*1bc40*/  IMAD.U32 R4, RZ, RZ, UR4 ;  /* 0x00000004ff047e24 */ /* 0x000fc8000f8e00ff */
[----:B-1----:R-:W-:-:S04]  /*1bc50*/  IMAD R5, R14, R4, RZ ;  /* 0x000000040e057224 */ /* 0x002fc800078e02ff */
[----:B------:R-:W-:-:S05]  /*1bc60*/  IMAD.IADD R16, R5, 0x1, R16 ;  /* 0x0000000105107824 */ /* 0x000fca00078e0210 */
[----:B------:R-:W-:-:S13]  /*1bc70*/  ISETP.GT.AND P6, PT, R16, R0, PT ;  /* 0x000000001000720c */ /* 0x000fda0003fc4270 */
[----:B------:R-:W-:Y:S05]  /*1bc80*/  @!P6 BRA `(.L_x_10061) ;  /* 0xfffffffc0064e947 */ /* 0x000fea000383ffff */
.L_x_10056:
        /* <DEDUP_REMOVED lines=8> */
.L_x_10157:
[----:B------:R-:W-:Y:S01]  /*1bd10*/  ISETP.NE.AND P0, PT, R5, RZ, PT ;  /* 0x000000ff0500720c */ /* 0x000fe20003f05270 */
[----:B------:R-:W-:-:S12]  /*1bd20*/  IMAD.MOV.U32 R5, RZ, RZ, RZ ;  /* 0x000000ffff057224 */ /* 0x000fd800078e00ff */
[----:B------:R-:W-:Y:S05]  /*1bd30*/  @!P0 BRA `(.L_x_10063) ;  /* 0x0000000000108947 */ /* 0x000fea0003800000 */
[----:B------:R-:W-:Y:S01]  /*1bd40*/  UMOV UR4, 0xffffffff ;  /* 0xffffffff00047882 */ /* 0x000fe20000000000 */
[----:B------:R-:W-:Y:S02]  /*1bd50*/  VIADD R12, R6, 0xffffffff ;  /* 0xffffffff060c7836 */ /* 0x000fe40000000000 */
[----:B------:R-:W-:Y:S05]  /*1bd60*/  BRA.DIV UR4, `(.L_x_10064) ;  /* 0x0000002204707947 */ /* 0x000fea000b800000 */
[----:B------:R3:W4:Y:S02]  /*1bd70*/  SHFL.IDX PT, R5, R3, R12, 0x1f ;  /* 0x00001f0c03057589 */ /* 0x00072400000e0000 */
.L_x_10063:
[----:B01-3--:R-:W0:Y:S01]  /*1bd80*/  LDC.64 R2, c[0x0][0xc68] ;  /* 0x00031a00ff027b82 */ /* 0x00be220000000a00 */
[----:B------:R-:W-:-:S04]  /*1bd90*/  IMAD.IADD R19, R6, 0x1, R19 ;  /* 0x0000000106137824 */ /* 0x000fc800078e0213 */
[----:B0-----:R-:W-:-:S05]  /*1bda0*/  IMAD.WIDE R2, R19, 0x4, R2 ;  /* 0x0000000413027825 */ /* 0x001fca00078e0202 */
[----:B------:R0:W2:Y:S01]  /*1bdb0*/  LDG.E R7, desc[UR40][R2.64] ;  /* 0x0000002802077981 */ /* 0x0000a2000c1e1900 */
[----:B----4-:R-:W-:Y:S02]  /*1bdc0*/  IMAD R16, R5, R4, R16 ;  /* 0x0000000405107224 */ /* 0x010fe400078e0210 */
[----:B0-----:R-:W-:Y:S02]  /*1bdd0*/  IMAD.MOV.U32 R2, RZ, RZ, RZ ;  /* 0x000000ffff027224 */ /* 0x001fe400078e00ff */
[----:B--2---:R-:W-:-:S05]  /*1bde0*/  IMAD R6, R17, R7, RZ ;  /* 0x0000000711067224 */ /* 0x004fca00078e02ff */
[----:B------:R-:W-:-:S04]  /*1bdf0*/  IABS R8, R6 ;  /* 0x0000000600087213 */ /* 0x000fc80000000000 */
[----:B------:R-:W0:Y:S08]  /*1be00*/  I2F.RP R9, R8 ;  /* 0x0000000800097306 */ /* 0x000e300000209400 */
[----:B0-----:R-:W0:Y:S02]  /*1be10*/  MUFU.RCP R9, R9 ;  /* 0x0000000900097308 */ /* 0x001e240000001000 */
[----:B0-----:R-:W-:-:S06]  /*1be20*/  IADD3 R10, R9, 0xffffffe, RZ ;  /* 0x0ffffffe090a7810 */ /* 0x001fcc0007ffe0ff */
        /* <DEDUP_REMOVED lines=34> */
[----:B------:R-:W-:Y:S01]  /*1c050*/  IMAD R11, R2, R7, RZ ;  /* 0x00000007020b7224 */ /* 0x000fe200078e02ff */
[----:B------:R-:W-:-:S05]  /*1c060*/  MOV R2, RZ ;  /* 0x000000ff00027202 */ /* 0x000fca0000000f00 */
        /* <DEDUP_REMOVED lines=19> */
.L_x_10057:
[----:B------:R-:W-:Y:S01]  /*1c1a0*/  UMOV UR4, URZ ;  /* 0x0000003f00047c82 */ /* 0x000fe20008000000 */
[----:B------:R-:W-:Y:S01]  /*1c1b0*/  UMOV UR5, URZ ;  /* 0x0000003f00057c82 */ /* 0x000fe20008000000 */
[----:B------:R-:W-:Y:S01]  /*1c1c0*/  ULDC UR6, c[0x0][0xc14] ;  /* 0x0003050000067ab9 */ /* 0x000fe20000000800 */
[----:B------:R-:W-:Y:S02]  /*1c1d0*/  IMAD.MOV.U32 R16, RZ, RZ, R0 ;  /* 0x000000ffff107224 */ /* 0x000fe400078e0000 */
[----:B------:R-:W-:Y:S02]  /*1c1e0*/  IMAD.U32 R17, RZ, RZ, UR4 ;  /* 0x00000004ff117e24 */ /* 0x000fe4000f8e00ff */
[----:B------:R-:W-:Y:S02]  /*1c1f0*/  IMAD.U32 R18, RZ, RZ, UR5 ;  /* 0x00000005ff127e24 */ /* 0x000fe4000f8e00ff */
[----:B------:R-:W-:-:S07]  /*1c200*/  IMAD.U32 R19, RZ, RZ, UR6 ;  /* 0x00000006ff137e24 */ /* 0x000fce000f8e00ff */
.L_x_10065:
        /* <DEDUP_REMOVED lines=10> */
.L_x_10054:
[----:B------:R-:W-:Y:S02]  /*1c2b0*/  ULDC UR4, c[0x0][0xc14] ;  /* 0x0003050000047ab9 */ /* 0x000fe40000000800 */
[----:B-1----:R-:W-:-:S13]  /*1c2c0*/  ISETP.GE.AND P0, PT, R19, UR4, PT ;  /* 0x0000000413007c0c */ /* 0x002fda000bf06270 */
[----:B------:R-:W-:Y:S05]  /*1c2d0*/  @!P0 BRA `(.L_x_10066) ;  /* 0xffffffac000c8947 */ /* 0x000fea000383ffff */
[----:B------:R-:W-:Y:S05]  /*1c2e0*/  BSYNC B7 ;  /* 0x0000000000077941 */ /* 0x000fea0003800000 */
.L_x_9955:
[----:B--2---:R-:W2:Y:S01]  /*1c2f0*/  LDL.LU R0, [R1+0x24] ;  /* 0x0000240001007983 */ /* 0x004ea20000300800 */
[----:B------:R-:W-:Y:S01]  /*1c300*/  BSSY B0, `(.L_x_10067) ;  /* 0x000000b000007945 */ /* 0x000fe20003800000 */
[----:B------:R-:W1:Y:S01]  /*1c310*/  S2R R5, SR_CgaCtaId ;  /* 0x0000000000057919 */ /* 0x000e620000008800 */
[----:B--2---:R-:W-:-:S04]  /*1c320*/  IADD3 R0, R0, 0x1, RZ ;  /* 0x0000000100007810 */ /* 0x004fc80007ffe0ff */
        /* <DEDUP_REMOVED lines=8> */
.L_x_10160:
[----:B------:R-:W-:Y:S05]  /*1c3b0*/  BSYNC B0 ;  /* 0x0000000000007941 */ /* 0x000fea0003800000 */
.L_x_10067:
[----:B------:R-:W-:-:S03]  /*1c3c0*/  UMOV UR4, 0xffffffff ;  /* 0xffffffff00047882 */ /* 0x000fc60000000000 */
[----:B------:R-:W-:Y:S05]  /*1c3d0*/  BRA.DIV UR4, `(.L_x_10069) ;  /* 0x0000001e04107947 */ /* 0x000fea000b800000 */
[----:B0-----:R-:W0:Y:S02]  /*1c3e0*/  S2R R0, SR_TID.X ;  /* 0x0000000000007919 */ /* 0x001e240000002100 */
[----:B0-----:R-:W-:-:S04]  /*1c3f0*/  SHF.R.U32.HI R0, RZ, 0x5, R0 ;  /* 0x00000005ff007819 */ /* 0x001fc80000011600 */
[----:B------:R-:W-:-:S05]  /*1c400*/  LOP3.LUT R0, R0, 0x3, RZ, 0xc0, !PT ;  /* 0x0000000300007812 */ /* 0x000fca00078ec0ff */
[----:B------:R0:W1:Y:S02]  /*1c410*/  SHFL.IDX PT, R14, R0, RZ, 0x1f ;  /* 0x00001fff000e7589 */ /* 0x00006400000e0000 */
.L_x_10163:
[----:B-1----:R-:W-:-:S13]  /*1c420*/  ISETP.NE.AND P0, PT, R14, RZ, PT ;  /* 0x000000ff0e00720c */ /* 0x002fda0003f05270 */
[----:B------:R-:W-:Y:S05]  /*1c430*/  @P0 BRA `(.L_x_9810) ;  /* 0x0000000000a40947 */ /* 0x000fea0003800000 */
[----:B------:R-:W-:-:S03]  /*1c440*/  UMOV UR4, 0xffffffff ;  /* 0xffffffff00047882 */ /* 0x000fc60000000000 */
[----:B------:R-:W-:Y:S05]  /*1c450*/  BRA.DIV UR4, `(.L_x_10070) ;  /* 0x0000001e04247947 */ /* 0x000fea000b800000 */
[----:B------:R-:W-:-:S13]  /*1c460*/  ELECT P6, URZ, PT ;  /* 0x00000000003f782f */ /* 0x000fda00038c0000 */
.L_x_10166:
[----:B------:R-:W-:Y:S05]  /*1c470*/  @!P6 BRA `(.L_x_9810) ;  /* 0x000000000094e947 */ /* 0x000fea0003800000 */
[----:B0-----:R-:W2:Y:S02]  /*1c480*/  LDL.LU R0, [R1+0x20] ;  /* 0x0000200001007983 */ /* 0x001ea40000300800 */
[----:B--2---:R-:W-:-:S04]  /*1c490*/  LOP3.LUT R0, R0, 0x2, RZ, 0xfc, !PT ;  /* 0x0000000200007812 */ /* 0x004fc800078efcff */
[----:B------:R-:W-:-:S13]  /*1c4a0*/  ISETP.NE.AND P0, PT, R0, 0x3, PT ;  /* 0x000000030000780c */ /* 0x000fda0003f05270 */
[----:B------:R-:W-:Y:S05]  /*1c4b0*/  @!P0 BRA `(.L_x_10071) ;  /* 0x0000000000048947 */ /* 0x000fea0003800000 */
[----:B------:R-:W-:Y:S01]  /*1c4c0*/  BPT.TRAP 0x1 ;  /* 0x000000040000795c */ /* 0x000fe20000300000 */
.L_x_10071:
        /* <DEDUP_REMOVED lines=12> */
.L_x_10167:
[----:B------:R-:W1:Y:S02]  /*1c590*/  SYNCS.PHASECHK.TRANS64.TRYWAIT P1, [R3+URZ], R0 ;  /* 0x00000000030075a7 */ /* 0x000e64000802017f */
[----:B-1----:R-:W-:Y:S05]  /*1c5a0*/  @!P1 BRA `(.L_x_10073) ;  /* 0x0000001c00049947 */ /* 0x002fea0003800000 */
.L_x_10168:
[----:B------:R-:W-:Y:S05]  /*1c5b0*/  @!P0 BRA `(.L_x_10074) ;  /* 0x0000000000048947 */ /* 0x000fea0003800000 */
[----:B------:R-:W-:Y:S01]  /*1c5c0*/  BPT.TRAP 0x1 ;  /* 0x000000040000795c */ /* 0x000fe20000300000 */
.L_x_10074:
[----:B-1----:R-:W-:-:S04]  /*1c5d0*/  IMAD R3, R22, 0x8, R7 ;  /* 0x0000000816037824 */ /* 0x002fc800078e0207 */
[----:B------:R-:W1:Y:S02]  /*1c5e0*/  SYNCS.PHASECHK.TRANS64.TRYWAIT P1, [R3+URZ+0x19c60], R4 ;  /* 0x019c6004030075a7 */ /* 0x000e64000802017f */
[----:B-1----:R-:W-:Y:S05]  /*1c5f0*/  @!P1 BRA `(.L_x_10075) ;  /* 0x0000001c00049947 */ /* 0x002fea0003800000 */
.L_x_10169:
[----:B------:R-:W-:Y:S05]  /*1c600*/  @!P0 BRA `(.L_x_10076) ;  /* 0x0000000000048947 */ /* 0x000fea0003800000 */
[----:B------:R-:W-:Y:S01]  /*1c610*/  BPT.TRAP 0x1 ;  /* 0x000000040000795c */ /* 0x000fe20000300000 */
.L_x_10076:
[----:B0-----:R-:W-:-:S04]  /*1c620*/  IMAD R5, R6, 0x8, R7 ;  /* 0x0000000806057824 */ /* 0x001fc800078e0207 */
[----:B------:R-:W0:Y:S02]  /*1c630*/  SYNCS.PHASECHK.TRANS64.TRYWAIT P1, [R5+URZ+0x19c60], R0 ;  /* 0x019c6000050075a7 */ /* 0x000e24000802017f */
[----:B0-----:R-:W-:Y:S05]  /*1c640*/  @!P1 BRA `(.L_x_10077) ;  /* 0x0000001c00049947 */ /* 0x001fea0003800000 */
.L_x_10170:
[----:B------:R-:W-:Y:S05]  /*1c650*/  @!P0 BRA `(.L_x_10078) ;  /* 0x0000000000048947 */ /* 0x000fea0003800000 */
[----:B------:R-:W-:Y:S01]  /*1c660*/  BPT.TRAP 0x1 ;  /* 0x000000040000795c */ /* 0x000fe20000300000 */
.L_x_10078:
[----:B------:R-:W2:Y:S02]  /*1c670*/  SYNCS.PHASECHK.TRANS64.TRYWAIT P0, [R3+URZ+0x19c80], R4 ;  /* 0x019c8004030075a7 */ /* 0x000ea4000800017f */
[----:B--2---:R-:W-:Y:S05]  /*1c680*/  @!P0 BRA `(.L_x_10079) ;  /* 0x0000001c00088947 */ /* 0x004fea0003800000 */
.L_x_10080:
[----:B---3--:R3:W4:Y:S02]  /*1c690*/  SYNCS.PHASECHK.TRANS64.TRYWAIT P0, [R5+URZ+0x19c80], R0 ;  /* 0x019c8000050075a7 */ /* 0x008724000800017f */
[----:B----4-:R-:W-:Y:S05]  /*1c6a0*/  @!P0 NANOSLEEP.SYNCS 0x989680 ;  /* 0x009896800000895d */ /* 0x010fea0003900000 */
[----:B------:R-:W4:Y:S02]  /*1c6b0*/  @!P0 SYNCS.PHASECHK.TRANS64 P0, [R5+URZ+0x19c80], R0 ;  /* 0x019c8000050085a7 */ /* 0x000f24000800007f */
[----:B----4-:R-:W-:Y:S05]  /*1c6c0*/  @!P0 BRA `(.L_x_10080) ;  /* 0xfffffffc00f08947 */ /* 0x010fea000383ffff */
.L_x_9810:
[----:B------:R-:W-:Y:S05]  /*1c6d0*/  BSYNC B8 ;  /* 0x0000000000087941 */ /* 0x000fea0003800000 */
.L_x_9807:
[----:B------:R-:W-:Y:S05]  /*1c6e0*/  EXIT ;  /* 0x000000000000794d */ /* 0x000fea0003800000 */
.L_x_9826:
[----:B0-----:R0:W1:Y:S02]  /*1c6f0*/  SYNCS.PHASECHK.TRANS64.TRYWAIT P5, [R86+URZ+0x19c90], R89 ;  /* 0x019c9059560075a7 */ /* 0x00106400080a017f */
[----:B-1----:R-:W-:Y:S05]  /*1c700*/  @!P5 NANOSLEEP.SYNCS 0x989680 ;  /* 0x009896800000d95d */ /* 0x002fea0003900000 */
[----:B------:R-:W1:Y:S02]  /*1c710*/  @!P5 SYNCS.PHASECHK.TRANS64 P5, [R86+URZ+0x19c90], R89 ;  /* 0x019c90595600d5a7 */ /* 0x000e6400080a007f */
[----:B-1----:R-:W-:Y:S05]  /*1c720*/  @!P5 BRA `(.L_x_9826) ;  /* 0xfffffffc00f0d947 */ /* 0x002fea000383ffff */
[----:B------:R-:W-:Y:S05]  /*1c730*/  BRA `(.L_x_10081) ;  /* 0xfffffe6000507947 */ /* 0x000fea000383ffff */
.L_x_9842:
[----:B-1----:R1:W2:Y:S02]  /*1c740*/  SYNCS.PHASECHK.TRANS64.TRYWAIT P5, [R86+URZ+0x19c90], R89 ;  /* 0x019c9059560075a7 */ /* 0x0022a400080a017f */
[----:B--2---:R-:W-:Y:S05]  /*1c750*/  @!P5 NANOSLEEP.SYNCS 0x989680 ;  /* 0x009896800000d95d */ /* 0x004fea0003900000 */
[----:B------:R-:W2:Y:S02]  /*1c760*/  @!P5 SYNCS.PHASECHK.TRANS64 P5, [R86+URZ+0x19c90], R89 ;  /* 0x019c90595600d5a7 */ /* 0x000ea400080a007f */
[----:B--2---:R-:W-:Y:S05]  /*1c770*/  @!P5 BRA `(.L_x_9842) ;  /* 0xfffffffc00f0d947 */ /* 0x004fea000383ffff */
[----:B------:R-:W-:Y:S05]  /*1c780*/  BRA `(.L_x_10082) ;  /* 0xfffffe7800b87947 */ /* 0x000fea000383ffff */
.L_x_9851:
[----:B0-----:R0:W1:Y:S02]  /*1c790*/  SYNCS.PHASECHK.TRANS64.TRYWAIT P5, [R86+URZ+0x19c90], R89 ;  /* 0x019c9059560075a7 */ /* 0x00106400080a017f */
[----:B-1----:R-:W-:Y:S05]  /*1c7a0*/  @!P5 NANOSLEEP.SYNCS 0x989680 ;  /* 0x009896800000d95d */ /* 0x002fea0003900000 */
[----:B------:R-:W1:Y:S02]  /*1c7b0*/  @!P5 SYNCS.PHASECHK.TRANS64 P5, [R86+URZ+0x19c90], R89 ;  /* 0x019c90595600d5a7 */ /* 0x000e6400080a007f */
[----:B-1----:R-:W-:Y:S05]  /*1c7c0*/  @!P5 BRA `(.L_x_9851) ;  /* 0xfffffffc00f0d947 */ /* 0x002fea000383ffff */
[----:B------:R-:W-:Y:S05]  /*1c7d0*/  BRA `(.L_x_10083) ;  /* 0xfffffe9800ec7947 */ /* 0x000fea000383ffff */
.L_x_9855:
[----:B--2---:R2:W3:Y:S02]  /*1c7e0*/  SYNCS.PHASECHK.TRANS64.TRYWAIT P5, [R86+URZ+0x19cb0], R89 ;  /* 0x019cb059560075a7 */ /* 0x0044e400080a017f */
[----:B---3--:R-:W-:Y:S05]  /*1c7f0*/  @!P5 NANOSLEEP.SYNCS 0x989680 ;  /* 0x009896800000d95d */ /* 0x008fea0003900000 */
[----:B------:R-:W3:Y:S02]  /*1c800*/  @!P5 SYNCS.PHASECHK.TRANS64 P5, [R86+URZ+0x19cb0], R89 ;  /* 0x019cb0595600d5a7 */ /* 0x000ee400080a007f */
[----:B---3--:R-:W-:Y:S05]  /*1c810*/  @!P5 BRA `(.L_x_9855) ;  /* 0xfffffffc00f0d947 */ /* 0x008fea000383ffff */
[----:B------:R-:W-:Y:S05]  /*1c820*/  BRA `(.L_x_10084) ;  /* 0xfffffe9c005c7947 */ /* 0x000fea000383ffff */
.L_x_9875:
[----:B------:R-:W-:Y:S01]  /*1c830*/  BSSY B1, `(.L_x_10085) ;  /* 0x0000007000017945 */ /* 0x000fe20003800000 */
[----:B------:R-:W-:Y:S02]  /*1c840*/  IMAD.MOV.U32 R12, RZ, RZ, RZ ;  /* 0x000000ffff0c7224 */ /* 0x000fe400078e00ff */
[----:B------:R-:W-:Y:S02]  /*1c850*/  IMAD.MOV.U32 R11, RZ, RZ, 0x1e1f ;  /* 0x00001e1fff0b7424 */ /* 0x000fe400078e00ff */
[----:B------:R-:W-:-:S07]  /*1c860*/  IMAD.MOV.U32 R15, RZ, RZ, -0x1 ;  /* 0xffffffffff0f7424 */ /* 0x000fce00078e00ff */
[----:B-----5:R-:W-:Y:S05]  /*1c870*/  WARPSYNC.COLLECTIVE R15, `(.L_x_10086) ;  /* 0x000000000f087348 */ /* 0x020fea0003c00000 */
[----:B------:R0:W1:Y:S02]  /*1c880*/  SHFL.IDX P6, R14, R13, R12, R11 ;  /* 0x0000000c0d0e7389 */ /* 0x00006400000c000b */
[----:B01---5:R-:W-:Y:S01]  /*1c890*/  ENDCOLLECTIVE ;  /* 0x000000000000791b */ /* 0x023fe20003800000 */
.L_x_10086:
[----:B------:R-:W-:Y:S05]  /*1c8a0*/  BSYNC B1 ;  /* 0x0000000000017941 */ /* 0x000fea0003800000 */
.L_x_10085:
[----:B------:R-:W-:Y:S05]  /*1c8b0*/  BRA `(.L_x_10087) ;  /* 0xfffffeb0005c7947 */ /* 0x000fea000383ffff */
.L_x_9876:
        /* <DEDUP_REMOVED lines=8> */
.L_x_10089:
[----:B------:R-:W-:Y:S05]  /*1c940*/  BSYNC B1 ;  /* 0x0000000000017941 */ /* 0x000fea0003800000 */
.L_x_10088:
[----:B------:R-:W-:Y:S05]  /*1c950*/  BRA `(.L_x_10090) ;  /* 0xfffffeb0003c7947 */ /* 0x000fea000383ffff */
.L_x_9877:
        /* <DEDUP_REMOVED lines=8> */
.L_x_10092:
[----:B------:R-:W-:Y:S05]  /*1c9e0*/  BSYNC B1 ;  /* 0x0000000000017941 */ /* 0x000fea0003800000 */
.L_x_10091:
[----:B------:R-:W-:Y:S05]  /*1c9f0*/  BRA `(.L_x_10093) ;  /* 0xfffffeb0001c7947 */ /* 0x000fea000383ffff */
.L_x_9878:
        /* <DEDUP_REMOVED lines=8> */
.L_x_10095:
[----:B------:R-:W-:Y:S05]  /*1ca80*/  BSYNC B1 ;  /* 0x0000000000017941 */ /* 0x000fea0003800000 */
.L_x_10094:
[----:B------:R-:W-:Y:S05]  /*1ca90*/  BRA `(.L_x_10096) ;  /* 0xfffffeac00fc7947 */ /* 0x000fea000383ffff */
.L_x_9880:
[----:B0-----:R0:W1:Y:S02]  /*1caa0*/  SYNCS.PHASECHK.TRANS64.TRYWAIT P1, [R16+URZ+0x19c00], R5 ;  /* 0x019c0005100075a7 */ /* 0x001064000802017f */
[----:B-1----:R-:W-:Y:S05]  /*1cab0*/  @!P1 NANOSLEEP.SYNCS 0x989680 ;  /* 0x009896800000995d */ /* 0x002fea0003900000 */
[----:B------:R-:W1:Y:S02]  /*1cac0*/  @!P1 SYNCS.PHASECHK.TRANS64 P1, [R16+URZ+0x19c00], R5 ;  /* 0x019c0005100095a7 */ /* 0x000e64000802007f */
[----:B-1----:R-:W-:Y:S05]  /*1cad0*/  @!P1 BRA `(.L_x_9880) ;  /* 0xfffffffc00f09947 */ /* 0x002fea000383ffff */
[----:B------:R-:W-:Y:S05]  /*1cae0*/  BRA `(.L_x_10097) ;  /* 0xfffffeac00f47947 */ /* 0x000fea000383ffff */
.L_x_9888:
[----:B------:R-:W-:Y:S01]  /*1caf0*/  BSSY B1, `(.L_x_10098) ;  /* 0x0000007000017945 */ /* 0x000fe20003800000 */
[----:B------:R-:W-:Y:S02]  /*1cb00*/  IMAD.MOV.U32 R12, RZ, RZ, RZ ;  /* 0x000000ffff0c7224 */ /* 0x000fe400078e00ff */
[----:B------:R-:W-:Y:S02]  /*1cb10*/  IMAD.MOV.U32 R11, RZ, RZ, 0x1e1f ;  /* 0x00001e1fff0b7424 */ /* 0x000fe400078e00ff */
[----:B------:R-:W-:-:S07]  /*1cb20*/  IMAD.MOV.U32 R15, RZ, RZ, -0x1 ;  /* 0xffffffffff0f7424 */ /* 0x000fce00078e00ff */
[----:B-----5:R-:W-:Y:S05]  /*1cb30*/  WARPSYNC.COLLECTIVE R15, `(.L_x_10099) ;  /* 0x000000000f087348 */ /* 0x020fea0003c00000 */
[----:B------:R0:W1:Y:S02]  /*1cb40*/  SHFL.IDX P6, R14, R13, R12, R11 ;  /* 0x0000000c0d0e7389 */ /* 0x00006400000c000b */
[----:B01---5:R-:W-:Y:S01]  /*1cb50*/  ENDCOLLECTIVE ;  /* 0x000000000000791b */ /* 0x023fe20003800000 */
.L_x_10099:
[----:B------:R-:W-:Y:S05]  /*1cb60*/  BSYNC B1 ;  /* 0x0000000000017941 */ /* 0x000fea0003800000 */
.L_x_10098:
[----:B------:R-:W-:Y:S05]  /*1cb70*/  BRA `(.L_x_10100) ;  /* 0xfffffecc00087947 */ /* 0x000fea000383ffff */
.L_x_9889:
        /* <DEDUP_REMOVED lines=8> */
.L_x_10102:
[----:B------:R-:W-:Y:S05]  /*1cc00*/  BSYNC B1 ;  /* 0x0000000000017941 */ /* 0x000fea0003800000 */
.L_x_10101:
[----:B------:R-:W-:Y:S05]  /*1cc10*/  BRA `(.L_x_10103) ;  /* 0xfffffec800e87947 */ /* 0x000fea000383ffff */
.L_x_9890:
        /* <DEDUP_REMOVED lines=8> */
.L_x_10105:
[----:B------:R-:W-:Y:S05]  /*1cca0*/  BSYNC B1 ;  /* 0x0000000000017941 */ /* 0x000fea0003800000 */
.L_x_10104:
[----:B------:R-:W-:Y:S05]  /*1ccb0*/  BRA `(.L_x_10106) ;  /* 0xfffffec800c87947 */ /* 0x000fea000383ffff */
.L_x_9891:
        /* <DEDUP_REMOVED lines=8> */
.L_x_10108:
[----:B------:R-:W-:Y:S05]  /*1cd40*/  BSYNC B1 ;  /* 0x0000000000017941 */ /* 0x000fea0003800000 */
.L_x_10107:
[----:B------:R-:W-:Y:S05]  /*1cd50*/  BRA `(.L_x_10109) ;  /* 0xfffffec800a87947 */ /* 0x000fea000383ffff */
.L_x_9893:
[----:B0-----:R0:W1:Y:S02]  /*1cd60*/  SYNCS.PHASECHK.TRANS64.TRYWAIT P1, [R16+URZ+0x19c00], R9 ;  /* 0x019c0009100075a7 */ /* 0x001064000802017f */
[----:B-1----:R-:W-:Y:S05]  /*1cd70*/  @!P1 NANOSLEEP.SYNCS 0x989680 ;  /* 0x009896800000995d */ /* 0x002fea0003900000 */
[----:B------:R-:W1:Y:S02]  /*1cd80*/  @!P1 SYNCS.PHASECHK.TRANS64 P1, [R16+URZ+0x19c00], R9 ;  /* 0x019c0009100095a7 */ /* 0x000e64000802007f */
[----:B-1----:R-:W-:Y:S05]  /*1cd90*/  @!P1 BRA `(.L_x_9893) ;  /* 0xfffffffc00f09947 */ /* 0x002fea000383ffff */
[----:B------:R-:W-:Y:S05]  /*1cda0*/  BRA `(.L_x_10110) ;  /* 0xfffffec800a07947 */ /* 0x000fea000383ffff */
.L_x_9899:
[----:B-1----:R1:W2:Y:S02]  /*1cdb0*/  SYNCS.PHASECHK.TRANS64.TRYWAIT P0, [R0+URZ+0x19c30], R7 ;  /* 0x019c3007000075a7 */ /* 0x0022a4000800017f */
[----:B--2---:R-:W-:Y:S05]  /*1cdc0*/  @!P0 NANOSLEEP.SYNCS 0x989680 ;  /* 0x009896800000895d */ /* 0x004fea0003900000 */
[----:B------:R-:W2:Y:S02]  /*1cdd0*/  @!P0 SYNCS.PHASECHK.TRANS64 P0, [R0+URZ+0x19c30], R7 ;  /* 0x019c3007000085a7 */ /* 0x000ea4000800007f */
[----:B--2---:R-:W-:Y:S05]  /*1cde0*/  @!P0 BRA `(.L_x_9899) ;  /* 0xfffffffc00f08947 */ /* 0x004fea000383ffff */
[----:B------:R-:W-:Y:S05]  /*1cdf0*/  BRA `(.L_x_9898) ;  /* 0xfffffeec00147947 */ /* 0x000fea000383ffff */
.L_x_9906:
[----:B-1----:R1:W2:Y:S02]  /*1ce00*/  SYNCS.PHASECHK.TRANS64.TRYWAIT P0, [R14+URZ+0x19c30], R13 ;  /* 0x019c300d0e0075a7 */ /* 0x0022a4000800017f */
[----:B--2---:R-:W-:Y:S05]  /*1ce10*/  @!P0 NANOSLEEP.SYNCS 0x989680 ;  /* 0x009896800000895d */ /* 0x004fea0003900000 */
[----:B------:R-:W2:Y:S02]  /*1ce20*/  @!P0 SYNCS.PHASECHK.TRANS64 P0, [R14+URZ+0x19c30], R13 ;  /* 0x019c300d0e0085a7 */ /* 0x000ea4000800007f */
[----:B--2---:R-:W-:Y:S05]  /*1ce30*/  @!P0 BRA `(.L_x_9906) ;  /* 0xfffffffc00f08947 */ /* 0x004fea000383ffff */
[----:B------:R-:W-:Y:S05]  /*1ce40*/  BRA `(.L_x_9905) ;  /* 0xffffff1800287947 */ /* 0x000fea000383ffff */
.L_x_9911:
[----:B-1----:R1:W2:Y:S02]  /*1ce50*/  SYNCS.PHASECHK.TRANS64.TRYWAIT P0, [R152+URZ+0x19c50], R9 ;  /* 0x019c5009980075a7 */ /* 0x0022a4000800017f */
[----:B--2---:R-:W-:Y:S05]  /*1ce60*/  @!P0 NANOSLEEP.SYNCS 0x989680 ;  /* 0x009896800000895d */ /* 0x004fea0003900000 */
[----:B------:R-:W2:Y:S02]  /*1ce70*/  @!P0 SYNCS.PHASECHK.TRANS64 P0, [R152+URZ+0x19c50], R9 ;  /* 0x019c5009980085a7 */ /* 0x000ea4000800007f */
[----:B--2---:R-:W-:Y:S05]  /*1ce80*/  @!P0 BRA `(.L_x_9911) ;  /* 0xfffffffc00f08947 */ /* 0x004fea000383ffff */
[----:B------:R-:W-:Y:S05]  /*1ce90*/  BRA `(.L_x_9910) ;  /* 0xffffff1800a87947 */ /* 0x000fea000383ffff */
.L_x_9920:
[----:B--2---:R2:W3:Y:S02]  /*1cea0*/  SYNCS.PHASECHK.TRANS64.TRYWAIT P0, [R12+URZ+0x19c30], R13 ;  /* 0x019c300d0c0075a7 */ /* 0x0044e4000800017f */
[----:B---3--:R-:W-:Y:S05]  /*1ceb0*/  @!P0 NANOSLEEP.SYNCS 0x989680 ;  /* 0x009896800000895d */ /* 0x008fea0003900000 */
[----:B------:R-:W3:Y:S02]  /*1cec0*/  @!P0 SYNCS.PHASECHK.TRANS64 P0, [R12+URZ+0x19c30], R13 ;  /* 0x019c300d0c0085a7 */ /* 0x000ee4000800007f */
[----:B---3--:R-:W-:Y:S05]  /*1ced0*/  @!P0 BRA `(.L_x_9920) ;  /* 0xfffffffc00f08947 */ /* 0x008fea000383ffff */
[----:B------:R-:W-:Y:S05]  /*1cee0*/  BRA `(.L_x_9919) ;  /* 0xffffff44009c7947 */ /* 0x000fea000383ffff */
.L_x_9925:
[----:B--2---:R2:W3:Y:S02]  /*1cef0*/  SYNCS.PHASECHK.TRANS64.TRYWAIT P0, [R20+URZ+0x19c50], R9 ;  /* 0x019c5009140075a7 */ /* 0x0044e4000800017f */
[----:B---3--:R-:W-:Y:S05]  /*1cf00*/  @!P0 NANOSLEEP.SYNCS 0x989680 ;  /* 0x009896800000895d */ /* 0x008fea0003900000 */
[----:B------:R-:W3:Y:S02]  /*1cf10*/  @!P0 SYNCS.PHASECHK.TRANS64 P0, [R20+URZ+0x19c50], R9 ;  /* 0x019c5009140085a7 */ /* 0x000ee4000800007f */
[----:B---3--:R-:W-:Y:S05]  /*1cf20*/  @!P0 BRA `(.L_x_9925) ;  /* 0xfffffffc00f08947 */ /* 0x008fea000383ffff */
[----:B------:R-:W-:Y:S05]  /*1cf30*/  BRA `(.L_x_9924) ;  /* 0xffffff48001c7947 */ /* 0x000fea000383ffff */
.L_x_9932:
[----:B---3--:R3:W4:Y:S02]  /*1cf40*/  SYNCS.PHASECHK.TRANS64.TRYWAIT P0, [R10+URZ+0x19c50], R5 ;  /* 0x019c50050a0075a7 */ /* 0x008724000800017f */
[----:B----4-:R-:W-:Y:S05]  /*1cf50*/  @!P0 NANOSLEEP.SYNCS 0x989680 ;  /* 0x009896800000895d */ /* 0x010fea0003900000 */
[----:B------:R-:W4:Y:S02]  /*1cf60*/  @!P0 SYNCS.PHASECHK.TRANS64 P0, [R10+URZ+0x19c50], R5 ;  /* 0x019c50050a0085a7 */ /* 0x000f24000800007f */
[----:B----4-:R-:W-:Y:S05]  /*1cf70*/  @!P0 BRA `(.L_x_9932) ;  /* 0xfffffffc00f08947 */ /* 0x010fea000383ffff */
[----:B------:R-:W-:Y:S05]  /*1cf80*/  BRA `(.L_x_9931) ;  /* 0xffffff6800987947 */ /* 0x000fea000383ffff */
.L_x_9961:
        /* <DEDUP_REMOVED lines=11> */
.L_x_10112:
[----:B------:R-:W-:Y:S05]  /*1d040*/  BSYNC B1 ;  /* 0x0000000000017941 */ /* 0x000fea0003800000 */
.L_x_10111:
[----:B------:R-:W-:Y:S05]  /*1d050*/  BRA `(.L_x_10113) ;  /* 0xffffffa4008c7947 */ /* 0x000fea000383ffff */
.L_x_9963:
[----:B------:R-:W-:Y:S01]  /*1d060*/  BSSY B1, `(.L_x_10114) ;  /* 0x0000006000017945 */ /* 0x000fe20003800000 */
[----:B------:R-:W-:-:S07]  /*1d070*/  IMAD.MOV.U32 R15, RZ, RZ, -0x1 ;  /* 0xffffffffff0f7424 */ /* 0x000fce00078e00ff */
[----:B0-----:R-:W-:Y:S05]  /*1d080*/  WARPSYNC.COLLECTIVE R15, `(.L_x_10115) ;  /* 0x000000000f0c7348 */ /* 0x001fea0003c00000 */
[----:B------:R-:W-:Y:S02]  /*1d090*/  ELECT P6, UR62, PT ;  /* 0x00000000003e782f */ /* 0x000fe400038c0000 */
[----:B------:R-:W-:Y:S01]  /*1d0a0*/  MOV R14, UR62 ;  /* 0x0000003e000e7c02 */ /* 0x000fe20008000f00 */
[----:B0-----:R-:W-:Y:S10]  /*1d0b0*/  ENDCOLLECTIVE ;  /* 0x000000000000791b */ /* 0x001ff40003800000 */
.L_x_10115:
[----:B------:R-:W-:Y:S05]  /*1d0c0*/  BSYNC B1 ;  /* 0x0000000000017941 */ /* 0x000fea0003800000 */
.L_x_10114:
[----:B------:R-:W-:Y:S05]  /*1d0d0*/  BRA `(.L_x_9962) ;  /* 0xffffffa400847947 */ /* 0x000fea000383ffff */
.L_x_9965:
[----:B0-----:R0:W1:Y:S02]  /*1d0e0*/  SYNCS.PHASECHK.TRANS64.TRYWAIT P0, [R12+URZ+0x19c20], R6 ;  /* 0x019c20060c0075a7 */ /* 0x001064000800017f */
[----:B-1----:R-:W-:Y:S05]  /*1d0f0*/  @!P0 NANOSLEEP.SYNCS 0x989680 ;  /* 0x009896800000895d */ /* 0x002fea0003900000 */
[----:B------:R-:W1:Y:S02]  /*1d100*/  @!P0 SYNCS.PHASECHK.TRANS64 P0, [R12+URZ+0x19c20], R6 ;  /* 0x019c20060c0085a7 */ /* 0x000e64000800007f */
[----:B-1----:R-:W-:Y:S05]  /*1d110*/  @!P0 BRA `(.L_x_9965) ;  /* 0xfffffffc00f08947 */ /* 0x002fea000383ffff */
[----:B------:R-:W-:Y:S05]  /*1d120*/  BRA `(.L_x_10116) ;  /* 0xffffffa400a07947 */ /* 0x000fea000383ffff */
.L_x_9969:
[----:B-1----:R1:W2:Y:S02]  /*1d130*/  SYNCS.PHASECHK.TRANS64.TRYWAIT P0, [R9+URZ+0x19ca0], R11 ;  /* 0x019ca00b090075a7 */ /* 0x0022a4000800017f */
[----:B--2---:R-:W-:Y:S05]  /*1d140*/  @!P0 NANOSLEEP.SYNCS 0x989680 ;  /* 0x009896800000895d */ /* 0x004fea0003900000 */
[----:B------:R-:W2:Y:S02]  /*1d150*/  @!P0 SYNCS.PHASECHK.TRANS64 P0, [R9+URZ+0x19ca0], R11 ;  /* 0x019ca00b090085a7 */ /* 0x000ea4000800007f */
[----:B--2---:R-:W-:Y:S05]  /*1d160*/  @!P0 BRA `(.L_x_9969) ;  /* 0xfffffffc00f08947 */ /* 0x004fea000383ffff */
[----:B------:R-:W-:Y:S05]  /*1d170*/  BRA `(.L_x_10117) ;  /* 0xffffffa400b87947 */ /* 0x000fea000383ffff */
.L_x_9976:
[----:B0-----:R0:W2:Y:S02]  /*1d180*/  SYNCS.PHASECHK.TRANS64.TRYWAIT P0, [R9+URZ+0x19cc0], R11 ;  /* 0x019cc00b090075a7 */ /* 0x0010a4000800017f */
[----:B--2---:R-:W-:Y:S05]  /*1d190*/  @!P0 NANOSLEEP.SYNCS 0x989680 ;  /* 0x009896800000895d */ /* 0x004fea0003900000 */
[----:B------:R-:W2:Y:S02]  /*1d1a0*/  @!P0 SYNCS.PHASECHK.TRANS64 P0, [R9+URZ+0x19cc0], R11 ;  /* 0x019cc00b090085a7 */ /* 0x000ea4000800007f */
[----:B--2---:R-:W-:Y:S05]  /*1d1b0*/  @!P0 BRA `(.L_x_9976) ;  /* 0xfffffffc00f08947 */ /* 0x004fea000383ffff */
[----:B------:R-:W-:Y:S05]  /*1d1c0*/  BRA `(.L_x_10118) ;  /* 0xffffffa800b47947 */ /* 0x000fea000383ffff */
.L_x_9985:
[----:B-1----:R1:W2:Y:S02]  /*1d1d0*/  SYNCS.PHASECHK.TRANS64.TRYWAIT P1, [R9+URZ+0x19ca0], R8 ;  /* 0x019ca008090075a7 */ /* 0x0022a4000802017f */
[----:B--2---:R-:W-:Y:S05]  /*1d1e0*/  @!P1 NANOSLEEP.SYNCS 0x989680 ;  /* 0x009896800000995d */ /* 0x004fea0003900000 */
[----:B------:R-:W2:Y:S02]  /*1d1f0*/  @!P1 SYNCS.PHASECHK.TRANS64 P1, [R9+URZ+0x19ca0], R8 ;  /* 0x019ca008090095a7 */ /* 0x000ea4000802007f */
[----:B--2---:R-:W-:Y:S05]  /*1d200*/  @!P1 BRA `(.L_x_9985) ;  /* 0xfffffffc00f09947 */ /* 0x004fea000383ffff */
[----:B------:R-:W-:Y:S05]  /*1d210*/  BRA `(.L_x_10119) ;  /* 0xffffffac00e87947 */ /* 0x000fea000383ffff */
.L_x_9992:
[----:B0-----:R0:W2:Y:S02]  /*1d220*/  SYNCS.PHASECHK.TRANS64.TRYWAIT P1, [R9+URZ+0x19cc0], R8 ;  /* 0x019cc008090075a7 */ /* 0x0010a4000802017f */
[----:B--2---:R-:W-:Y:S05]  /*1d230*/  @!P1 NANOSLEEP.SYNCS 0x989680 ;  /* 0x009896800000995d */ /* 0x004fea0003900000 */
[----:B------:R-:W2:Y:S02]  /*1d240*/  @!P1 SYNCS.PHASECHK.TRANS64 P1, [R9+URZ+0x19cc0], R8 ;  /* 0x019cc008090095a7 */ /* 0x000ea4000802007f */
[----:B--2---:R-:W-:Y:S05]  /*1d250*/  @!P1 BRA `(.L_x_9992) ;  /* 0xfffffffc00f09947 */ /* 0x004fea000383ffff */
[----:B------:R-:W-:Y:S05]  /*1d260*/  BRA `(.L_x_10120) ;  /* 0xffffffb000e07947 */ /* 0x000fea000383ffff */
.L_x_10009:
        /* <DEDUP_REMOVED lines=11> */
.L_x_10122:
[----:B------:R-:W-:Y:S05]  /*1d320*/  BSYNC B0 ;  /* 0x0000000000007941 */ /* 0x000fea0003800000 */
.L_x_10121:
[----:B------:R-:W-:Y:S05]  /*1d330*/  BRA `(.L_x_10123) ;  /* 0xffffffc000947947 */ /* 0x000fea000383ffff */
.L_x_10011:
[----:B------:R-:W-:Y:S01]  /*1d340*/  BSSY B0, `(.L_x_10124) ;  /* 0x0000006000007945 */ /* 0x000fe20003800000 */
[----:B------:R-:W-:-:S07]  /*1d350*/  IMAD.MOV.U32 R15, RZ, RZ, -0x1 ;  /* 0xffffffffff0f7424 */ /* 0x000fce00078e00ff */
[----:B0-----:R-:W-:Y:S05]  /*1d360*/  WARPSYNC.COLLECTIVE R15, `(.L_x_10125) ;  /* 0x000000000f0c7348 */ /* 0x001fea0003c00000 */
[----:B------:R-:W-:Y:S02]  /*1d370*/  ELECT P6, UR62, PT ;  /* 0x00000000003e782f */ /* 0x000fe400038c0000 */
[----:B------:R-:W-:Y:S01]  /*1d380*/  MOV R14, UR62 ;  /* 0x0000003e000e7c02 */ /* 0x000fe20008000f00 */
[----:B0-----:R-:W-:Y:S10]  /*1d390*/  ENDCOLLECTIVE ;  /* 0x000000000000791b */ /* 0x001ff40003800000 */
.L_x_10125:
[----:B------:R-:W-:Y:S05]  /*1d3a0*/  BSYNC B0 ;  /* 0x0000000000007941 */ /* 0x000fea0003800000 */
.L_x_10124:
[----:B------:R-:W-:Y:S05]  /*1d3b0*/  BRA `(.L_x_10126) ;  /* 0xffffffc0008c7947 */ /* 0x000fea000383ffff */
.L_x_10014:
[----:B0-----:R0:W1:Y:S02]  /*1d3c0*/  SYNCS.PHASECHK.TRANS64.TRYWAIT P2, [R5+URZ+0x19c80], R4 ;  /* 0x019c8004050075a7 */ /* 0x001064000804017f */
[----:B-1----:R-:W-:Y:S05]  /*1d3d0*/  @!P2 NANOSLEEP.SYNCS 0x989680 ;  /* 0x009896800000a95d */ /* 0x002fea0003900000 */
[----:B------:R-:W1:Y:S02]  /*1d3e0*/  @!P2 SYNCS.PHASECHK.TRANS64 P2, [R5+URZ+0x19c80], R4 ;  /* 0x019c80040500a5a7 */ /* 0x000e64000804007f */
[----:B-1----:R-:W-:Y:S05]  /*1d3f0*/  @!P2 BRA `(.L_x_10014) ;  /* 0xfffffffc00f0a947 */ /* 0x002fea000383ffff */
[----:B------:R-:W-:Y:S05]  /*1d400*/  BRA `(.L_x_10127) ;  /* 0xffffffc000f07947 */ /* 0x000fea000383ffff */
.L_x_10016:
[----:B-1----:R1:W2:Y:S02]  /*1d410*/  SYNCS.PHASECHK.TRANS64.TRYWAIT P2, [R5+URZ+0x19c40], R4 ;  /* 0x019c4004050075a7 */ /* 0x0022a4000804017f */
[----:B--2---:R-:W-:Y:S05]  /*1d420*/  @!P2 NANOSLEEP.SYNCS 0x989680 ;  /* 0x009896800000a95d */ /* 0x004fea0003900000 */
[----:B------:R-:W2:Y:S02]  /*1d430*/  @!P2 SYNCS.PHASECHK.TRANS64 P2, [R5+URZ+0x19c40], R4 ;  /* 0x019c40040500a5a7 */ /* 0x000ea4000804007f */
[----:B--2---:R-:W-:Y:S05]  /*1d440*/  @!P2 BRA `(.L_x_10016) ;  /* 0xfffffffc00f0a947 */ /* 0x004fea000383ffff */
[----:B------:R-:W-:Y:S05]  /*1d450*/  BRA `(.L_x_10128) ;  /* 0xffffffc400687947 */ /* 0x000fea000383ffff */
.L_x_10019:
[----:B0-----:R0:W1:Y:S02]  /*1d460*/  SYNCS.PHASECHK.TRANS64.TRYWAIT P0, [R28+URZ+0x19c20], R3 ;  /* 0x019c20031c0075a7 */ /* 0x001064000800017f */
[----:B-1----:R-:W-:Y:S05]  /*1d470*/  @!P0 NANOSLEEP.SYNCS 0x989680 ;  /* 0x009896800000895d */ /* 0x002fea0003900000 */
[----:B------:R-:W1:Y:S02]  /*1d480*/  @!P0 SYNCS.PHASECHK.TRANS64 P0, [R28+URZ+0x19c20], R3 ;  /* 0x019c20031c0085a7 */ /* 0x000e64000800007f */
[----:B-1----:R-:W-:Y:S05]  /*1d490*/  @!P0 BRA `(.L_x_10019) ;  /* 0xfffffffc00f08947 */ /* 0x002fea000383ffff */
[----:B------:R-:W-:Y:S05]  /*1d4a0*/  BRA `(.L_x_10129) ;  /* 0xffffffc800887947 */ /* 0x000fea000383ffff */
.L_x_10025:
[----:B0-----:R0:W1:Y:S02]  /*1d4b0*/  SYNCS.PHASECHK.TRANS64.TRYWAIT P0, [R5+URZ+0x19c80], R4 ;  /* 0x019c8004050075a7 */ /* 0x001064000800017f */
[----:B-1----:R-:W-:Y:S05]  /*1d4c0*/  @!P0 NANOSLEEP.SYNCS 0x989680 ;  /* 0x009896800000895d */ /* 0x002fea0003900000 */
[----:B------:R-:W1:Y:S02]  /*1d4d0*/  @!P0 SYNCS.PHASECHK.TRANS64 P0, [R5+URZ+0x19c80], R4 ;  /* 0x019c8004050085a7 */ /* 0x000e64000800007f */
[----:B-1----:R-:W-:Y:S05]  /*1d4e0*/  @!P0 BRA `(.L_x_10025) ;  /* 0xfffffffc00f08947 */ /* 0x002fea000383ffff */
[----:B------:R-:W-:Y:S05]  /*1d4f0*/  BRA `(.L_x_10130) ;  /* 0xffffffcc00287947 */ /* 0x000fea000383ffff */
.L_x_10032:
[----:B-1----:R1:W2:Y:S02]  /*1d500*/  SYNCS.PHASECHK.TRANS64.TRYWAIT P0, [R5+URZ+0x19c40], R4 ;  /* 0x019c4004050075a7 */ /* 0x0022a4000800017f */
[----:B--2---:R-:W-:Y:S05]  /*1d510*/  @!P0 NANOSLEEP.SYNCS 0x989680 ;  /* 0x009896800000895d */ /* 0x004fea0003900000 */
[----:B------:R-:W2:Y:S02]  /*1d520*/  @!P0 SYNCS.PHASECHK.TRANS64 P0, [R5+URZ+0x19c40], R4 ;  /* 0x019c4004050085a7 */ /* 0x000ea4000800007f */
[----:B--2---:R-:W-:Y:S05]  /*1d530*/  @!P0 BRA `(.L_x_10032) ;  /* 0xfffffffc00f08947 */ /* 0x004fea000383ffff */
[----:B------:R-:W-:Y:S05]  /*1d540*/  BRA `(.L_x_10131) ;  /* 0xffffffd000207947 */ /* 0x000fea000383ffff */
.L_x_10040:
[----:B0-----:R0:W1:Y:S02]  /*1d550*/  SYNCS.PHASECHK.TRANS64.TRYWAIT P2, [R13+URZ+0x19c70], R3 ;  /* 0x019c70030d0075a7 */ /* 0x001064000804017f */
[----:B-1----:R-:W-:Y:S05]  /*1d560*/  @!P2 NANOSLEEP.SYNCS 0x989680 ;  /* 0x009896800000a95d */ /* 0x002fea0003900000 */
[----:B------:R-:W1:Y:S02]  /*1d570*/  @!P2 SYNCS.PHASECHK.TRANS64 P2, [R13+URZ+0x19c70], R3 ;  /* 0x019c70030d00a5a7 */ /* 0x000e64000804007f */
[----:B-1----:R-:W-:Y:S05]  /*1d580*/  @!P2 BRA `(.L_x_10040) ;  /* 0xfffffffc00f0a947 */ /* 0x002fea000383ffff */
[----:B------:R-:W-:Y:S05]  /*1d590*/  BRA `(.L_x_10132) ;  /* 0xffffffd400347947 */ /* 0x000fea000383ffff */
.L_x_10042:
[----:B0-----:R0:W1:Y:S02]  /*1d5a0*/  SYNCS.PHASECHK.TRANS64.TRYWAIT P2, [R13+URZ+0x19c60], R4 ;  /* 0x019c60040d0075a7 */ /* 0x001064000804017f */
[----:B-1----:R-:W-:Y:S05]  /*1d5b0*/  @!P2 NANOSLEEP.SYNCS 0x989680 ;  /* 0x009896800000a95d */ /* 0x002fea0003900000 */
[----:B------:R-:W1:Y:S02]  /*1d5c0*/  @!P2 SYNCS.PHASECHK.TRANS64 P2, [R13+URZ+0x19c60], R4 ;  /* 0x019c60040d00a5a7 */ /* 0x000e64000804007f */
[----:B-1----:R-:W-:Y:S05]  /*1d5d0*/  @!P2 BRA `(.L_x_10042) ;  /* 0xfffffffc00f0a947 */ /* 0x002fea000383ffff */
[----:B------:R-:W-:Y:S05]  /*1d5e0*/  BRA `(.L_x_10133) ;  /* 0xffffffd4003c7947 */ /* 0x000fea000383ffff */
.L_x_10049:
[----:B0-----:R0:W2:Y:S02]  /*1d5f0*/  SYNCS.PHASECHK.TRANS64.TRYWAIT P0, [R0+URZ+0x19c70], R3 ;  /* 0x019c7003000075a7 */ /* 0x0010a4000800017f */
[----:B--2---:R-:W-:Y:S05]  /*1d600*/  @!P0 NANOSLEEP.SYNCS 0x989680 ;  /* 0x009896800000895d */ /* 0x004fea0003900000 */
[----:B------:R-:W2:Y:S02]  /*1d610*/  @!P0 SYNCS.PHASECHK.TRANS64 P0, [R0+URZ+0x19c70], R3 ;  /* 0x019c7003000085a7 */ /* 0x000ea4000800007f */
[----:B--2---:R-:W-:Y:S05]  /*1d620*/  @!P0 BRA `(.L_x_10049) ;  /* 0xfffffffc00f08947 */ /* 0x004fea000383ffff */
[----:B------:R-:W-:Y:S05]  /*1d630*/  BRA `(.L_x_10134) ;  /* 0xffffffd800cc7947 */ /* 0x000fea000383ffff */
.L_x_10051:
[----:B0-----:R0:W2:Y:S02]  /*1d640*/  SYNCS.PHASECHK.TRANS64.TRYWAIT P0, [R0+URZ+0x19c60], R3 ;  /* 0x019c6003000075a7 */ /* 0x0010a4000800017f */
[----:B--2---:R-:W-:Y:S05]  /*1d650*/  @!P0 NANOSLEEP.SYNCS 0x989680 ;  /* 0x009896800000895d */ /* 0x004fea0003900000 */
[----:B------:R-:W2:Y:S02]  /*1d660*/  @!P0 SYNCS.PHASECHK.TRANS64 P0, [R0+URZ+0x19c60], R3 ;  /* 0x019c6003000085a7 */ /* 0x000ea4000800007f */
[----:B--2---:R-:W-:Y:S05]  /*1d670*/  @!P0 BRA `(.L_x_10051) ;  /* 0xfffffffc00f08947 */ /* 0x004fea000383ffff */
[----:B------:R-:W-:Y:S05]  /*1d680*/  BRA `(.L_x_10135) ;  /* 0xffffffd800d07947 */ /* 0x000fea000383ffff */
.L_x_10055:
        /* <DEDUP_REMOVED lines=8> */
.L_x_10137:
[----:B------:R-:W-:Y:S05]  /*1d710*/  BSYNC B0 ;  /* 0x0000000000007941 */ /* 0x000fea0003800000 */
.L_x_10136:
[----:B------:R-:W-:Y:S01]  /*1d720*/  IMAD.MOV.U32 R13, RZ, RZ, R16 ;  /* 0x000000ffff0d7224 */ /* 0x000fe200078e0010 */
[----:B------:R-:W-:Y:S01]  /*1d730*/  MOV R0, R14 ;  /* 0x0000000e00007202 */ /* 0x000fe20000000f00 */
[----:B------:R-:W-:Y:S02]  /*1d740*/  IMAD.MOV.U32 R12, RZ, RZ, 0x1 ;  /* 0x00000001ff0c7424 */ /* 0x000fe400078e00ff */
[----:B------:R-:W-:Y:S02]  /*1d750*/  IMAD.MOV.U32 R11, RZ, RZ, 0x1f ;  /* 0x0000001fff0b7424 */ /* 0x000fe400078e00ff */
[----:B------:R-:W-:Y:S02]  /*1d760*/  IMAD.MOV.U32 R15, RZ, RZ, -0x1 ;  /* 0xffffffffff0f7424 */ /* 0x000fe400078e00ff */
[----:B------:R-:W-:-:S07]  /*1d770*/  IMAD.IADD R5, R19, 0x1, R7 ;  /* 0x0000000113057824 */ /* 0x000fce00078e0207 */
[----:B------:R-:W-:Y:S05]  /*1d780*/  WARPSYNC.COLLECTIVE R15, `(.L_x_10138) ;  /* 0x000000000f087348 */ /* 0x000fea0003c00000 */
[----:B------:R0:W1:Y:S02]  /*1d790*/  SHFL.IDX P6, R14, R13, R12, R11 ;  /* 0x0000000c0d0e7389 */ /* 0x00006400000c000b */
[----:B01----:R-:W-:Y:S01]  /*1d7a0*/  ENDCOLLECTIVE ;  /* 0x000000000000791b */ /* 0x003fe20003800000 */
.L_x_10138:
        /* <DEDUP_REMOVED lines=18> */
.L_x_10139:
[----:B------:R-:W-:Y:S02]  /*1d8d0*/  MOV R12, 0x2 ;  /* 0x00000002000c7802 */ /* 0x000fe40000000f00 */
[----:B------:R-:W-:-:S05]  /*1d8e0*/  SEL R5, R14, RZ, P1 ;  /* 0x000000ff0e057207 */ /* 0x000fca0000800000 */
[----:B------:R-:W-:-:S04]  /*1d8f0*/  IMAD.IADD R4, R2, 0x1, R5 ;  /* 0x0000000102047824 */ /* 0x000fc800078e0205 */
[----:B------:R-:W-:-:S07]  /*1d900*/  IMAD.MOV.U32 R13, RZ, RZ, R4 ;  /* 0x000000ffff0d7224 */ /* 0x000fce00078e0004 */
[----:B------:R-:W-:Y:S05]  /*1d910*/  WARPSYNC.COLLECTIVE R15, `(.L_x_10140) ;  /* 0x000000000f087348 */ /* 0x000fea0003c00000 */
[----:B------:R0:W1:Y:S02]  /*1d920*/  SHFL.UP P6, R14, R13, R12, R11 ;  /* 0x0400000c0d0e7389 */ /* 0x00006400000c000b */
[----:B01----:R-:W-:Y:S01]  /*1d930*/  ENDCOLLECTIVE ;  /* 0x000000000000791b */ /* 0x003fe20003800000 */
.L_x_10140:
[----:B------:R-:W-:Y:S01]  /*1d940*/  IMAD.MOV.U32 R12, RZ, RZ, 0x4 ;  /* 0x00000004ff0c7424 */ /* 0x000fe200078e00ff */
[----:B------:R-:W-:-:S05]  /*1d950*/  SEL R5, R14, RZ, P2 ;  /* 0x000000ff0e057207 */ /* 0x000fca0001000000 */
[----:B------:R-:W-:-:S04]  /*1d960*/  IMAD.IADD R5, R4, 0x1, R5 ;  /* 0x0000000104057824 */ /* 0x000fc800078e0205 */
[----:B------:R-:W-:-:S07]  /*1d970*/  IMAD.MOV.U32 R13, RZ, RZ, R5 ;  /* 0x000000ffff0d7224 */ /* 0x000fce00078e0005 */
[----:B------:R-:W-:Y:S05]  /*1d980*/  WARPSYNC.COLLECTIVE R15, `(.L_x_10141) ;  /* 0x000000000f087348 */ /* 0x000fea0003c00000 */
[----:B------:R0:W1:Y:S02]  /*1d990*/  SHFL.UP P6, R14, R13, R12, R11 ;  /* 0x0400000c0d0e7389 */ /* 0x00006400000c000b */
[----:B01----:R-:W-:Y:S01]  /*1d9a0*/  ENDCOLLECTIVE ;  /* 0x000000000000791b */ /* 0x003fe20003800000 */
.L_x_10141:
[----:B------:R-:W-:Y:S01]  /*1d9b0*/  IMAD.MOV.U32 R12, RZ, RZ, 0x8 ;  /* 0x00000008ff0c7424 */ /* 0x000fe200078e00ff */
[----:B------:R-:W-:-:S05]  /*1d9c0*/  SEL R6, R14, RZ, P3 ;  /* 0x000000ff0e067207 */ /* 0x000fca0001800000 */
[----:B------:R-:W-:-:S04]  /*1d9d0*/  IMAD.IADD R6, R5, 0x1, R6 ;  /* 0x0000000105067824 */ /* 0x000fc800078e0206 */
[----:B------:R-:W-:-:S07]  /*1d9e0*/  IMAD.MOV.U32 R13, RZ, RZ, R6 ;  /* 0x000000ffff0d7224 */ /* 0x000fce00078e0006 */
[----:B------:R-:W-:Y:S05]  /*1d9f0*/  WARPSYNC.COLLECTIVE R15, `(.L_x_10142) ;  /* 0x000000000f087348 */ /* 0x000fea0003c00000 */
[----:B------:R0:W1:Y:S02]  /*1da00*/  SHFL.UP P6, R14, R13, R12, R11 ;  /* 0x0400000c0d0e7389 */ /* 0x00006400000c000b */
[----:B01----:R-:W-:Y:S01]  /*1da10*/  ENDCOLLECTIVE ;  /* 0x000000000000791b */ /* 0x003fe20003800000 */
.L_x_10142:
[----:B------:R-:W-:Y:S01]  /*1da20*/  IMAD.MOV.U32 R12, RZ, RZ, 0x10 ;  /* 0x00000010ff0c7424 */ /* 0x000fe200078e00ff */
[----:B------:R-:W-:-:S05]  /*1da30*/  SEL R3, R14, RZ, P4 ;  /* 0x000000ff0e037207 */ /* 0x000fca0002000000 */
[----:B------:R-:W-:-:S04]  /*1da40*/  IMAD.IADD R4, R6, 0x1, R3 ;  /* 0x0000000106047824 */ /* 0x000fc800078e0203 */
[----:B------:R-:W-:-:S07]  /*1da50*/  IMAD.MOV.U32 R13, RZ, RZ, R4 ;  /* 0x000000ffff0d7224 */ /* 0x000fce00078e0004 */
[----:B------:R-:W-:Y:S05]  /*1da60*/  WARPSYNC.COLLECTIVE R15, `(.L_x_10143) ;  /* 0x000000000f087348 */ /* 0x000fea0003c00000 */
[----:B------:R0:W1:Y:S02]  /*1da70*/  SHFL.UP P6, R14, R13, R12, R11 ;  /* 0x0400000c0d0e7389 */ /* 0x00006400000c000b */
[----:B01----:R-:W-:Y:S01]  /*1da80*/  ENDCOLLECTIVE ;  /* 0x000000000000791b */ /* 0x003fe20003800000 */
.L_x_10143:
        /* <DEDUP_REMOVED lines=8> */
.L_x_10144:
[----:B------:R-:W-:Y:S05]  /*1db10*/  BRA `(.L_x_10145) ;  /* 0xffffffdc00a87947 */ /* 0x000fea000383ffff */
.L_x_10060:
        /* <DEDUP_REMOVED lines=8> */
.L_x_10147:
[----:B------:R-:W-:Y:S05]  /*1dba0*/  BSYNC B0 ;  /* 0x0000000000007941 */ /* 0x000fea0003800000 */
.L_x_10146:
        /* <DEDUP_REMOVED lines=8> */
.L_x_10148:
[----:B------:R-:W-:Y:S01]  /*1dc30*/  IMAD.MOV.U32 R12, RZ, RZ, 0x4 ;  /* 0x00000004ff0c7424 */ /* 0x000fe200078e00ff */
[----:B------:R-:W-:-:S05]  /*1dc40*/  SEL R14, R14, RZ, P2 ;  /* 0x000000ff0e0e7207 */ /* 0x000fca0001000000 */
[----:B------:R-:W-:-:S04]  /*1dc50*/  IMAD.IADD R3, R13, 0x1, R14 ;  /* 0x000000010d037824 */ /* 0x000fc800078e020e */
[----:B------:R-:W-:-:S07]  /*1dc60*/  IMAD.MOV.U32 R13, RZ, RZ, R3 ;  /* 0x000000ffff0d7224 */ /* 0x000fce00078e0003 */
[----:B------:R-:W-:Y:S05]  /*1dc70*/  WARPSYNC.COLLECTIVE R15, `(.L_x_10149) ;  /* 0x000000000f087348 */ /* 0x000fea0003c00000 */
[----:B------:R0:W1:Y:S02]  /*1dc80*/  SHFL.UP P6, R14, R13, R12, R11 ;  /* 0x0400000c0d0e7389 */ /* 0x00006400000c000b */
[----:B01----:R-:W-:Y:S01]  /*1dc90*/  ENDCOLLECTIVE ;  /* 0x000000000000791b */ /* 0x003fe20003800000 */
.L_x_10149:
[----:B------:R-:W-:Y:S01]  /*1dca0*/  IMAD.MOV.U32 R12, RZ, RZ, 0x8 ;  /* 0x00000008ff0c7424 */ /* 0x000fe200078e00ff */
[----:B------:R-:W-:-:S05]  /*1dcb0*/  SEL R4, R14, RZ, P3 ;  /* 0x000000ff0e047207 */ /* 0x000fca0001800000 */
[----:B------:R-:W-:-:S05]  /*1dcc0*/  IMAD.IADD R4, R3, 0x1, R4 ;  /* 0x0000000103047824 */ /* 0x000fca00078e0204 */
[----:B------:R-:W-:-:S07]  /*1dcd0*/  MOV R13, R4 ;  /* 0x00000004000d7202 */ /* 0x000fce0000000f00 */
[----:B------:R-:W-:Y:S05]  /*1dce0*/  WARPSYNC.COLLECTIVE R15, `(.L_x_10150) ;  /* 0x000000000f087348 */ /* 0x000fea0003c00000 */
[----:B------:R0:W1:Y:S02]  /*1dcf0*/  SHFL.UP P6, R14, R13, R12, R11 ;  /* 0x0400000c0d0e7389 */ /* 0x00006400000c000b */
[----:B01----:R-:W-:Y:S01]  /*1dd00*/  ENDCOLLECTIVE ;  /* 0x000000000000791b */ /* 0x003fe20003800000 */
.L_x_10150:
[----:B------:R-:W-:Y:S01]  /*1dd10*/  IMAD.MOV.U32 R12, RZ, RZ, 0x10 ;  /* 0x00000010ff0c7424 */ /* 0x000fe200078e00ff */
[----:B------:R-:W-:-:S05]  /*1dd20*/  SEL R5, R14, RZ, P4 ;  /* 0x000000ff0e057207 */ /* 0x000fca0002000000 */
[----:B------:R-:W-:-:S04]  /*1dd30*/  IMAD.IADD R5, R4, 0x1, R5 ;  /* 0x0000000104057824 */ /* 0x000fc800078e0205 */
[----:B------:R-:W-:-:S07]  /*1dd40*/  IMAD.MOV.U32 R13, RZ, RZ, R5 ;  /* 0x000000ffff0d7224 */ /* 0x000fce00078e0005 */
[----:B------:R-:W-:Y:S05]  /*1dd50*/  WARPSYNC.COLLECTIVE R15, `(.L_x_10151) ;  /* 0x000000000f087348 */ /* 0x000fea0003c00000 */
[----:B------:R0:W1:Y:S02]  /*1dd60*/  SHFL.UP P6, R14, R13, R12, R11 ;  /* 0x0400000c0d0e7389 */ /* 0x00006400000c000b */
[----:B01----:R-:W-:Y:S01]  /*1dd70*/  ENDCOLLECTIVE ;  /* 0x000000000000791b */ /* 0x003fe20003800000 */
.L_x_10151:
        /* <DEDUP_REMOVED lines=8> */
.L_x_10152:
[----:B------:R-:W-:Y:S05]  /*1de00*/  BRA `(.L_x_10153) ;  /* 0xffffffdc00887947 */ /* 0x000fea000383ffff */
.L_x_10062:
[----:B------:R-:W-:Y:S01]  /*1de10*/  BSSY B0, `(.L_x_10154) ;  /* 0x0000006000007945 */ /* 0x000fe20003800000 */
[----:B------:R-:W-:Y:S01]  /*1de20*/  PLOP3.LUT P6, PT, P6, PT, PT, 0x8, 0x0 ;  /* 0x000000000000781c */ /* 0x000fe200037ce170 */
[----:B------:R-:W-:-:S12]  /*1de30*/  IMAD.MOV.U32 R15, RZ, RZ, -0x1 ;  /* 0xffffffffff0f7424 */ /* 0x000fd800078e00ff */
[----:B0-----:R-:W-:Y:S05]  /*1de40*/  WARPSYNC.COLLECTIVE R15, `(.L_x_10155) ;  /* 0x000000000f087348 */ /* 0x001fea0003c00000 */
[----:B------:R-:W-:Y:S01]  /*1de50*/  VOTE.ANY R14, PT, P6 ;  /* 0x00000000000e7806 */ /* 0x000fe200030e0100 */
[----:B0-----:R-:W-:Y:S06]  /*1de60*/  ENDCOLLECTIVE ;  /* 0x000000000000791b */ /* 0x001fec0003800000 */
.L_x_10155:
[----:B------:R-:W-:Y:S05]  /*1de70*/  BSYNC B0 ;  /* 0x0000000000007941 */ /* 0x000fea0003800000 */
.L_x_10154:
        /* <DEDUP_REMOVED lines=9> */
.L_x_10156:
[----:B------:R-:W-:Y:S01]  /*1df10*/  IMAD.MOV.U32 R17, RZ, RZ, R14 ;  /* 0x000000ffff117224 */ /* 0x000fe200078e000e */
[----:B------:R-:W-:Y:S06]  /*1df20*/  BRA `(.L_x_10157) ;  /* 0xffffffdc00787947 */ /* 0x000fec000383ffff */
.L_x_10064:
[----:B------:R-:W-:Y:S01]  /*1df30*/  BSSY B0, `(.L_x_10158) ;  /* 0x0000007000007945 */ /* 0x000fe20003800000 */
[----:B------:R-:W-:Y:S02]  /*1df40*/  IMAD.MOV.U32 R13, RZ, RZ, R3 ;  /* 0x000000ffff0d7224 */ /* 0x000fe400078e0003 */
[----:B------:R-:W-:Y:S02]  /*1df50*/  IMAD.MOV.U32 R11, RZ, RZ, 0x1f ;  /* 0x0000001fff0b7424 */ /* 0x000fe400078e00ff */
[----:B------:R-:W-:-:S07]  /*1df60*/  IMAD.MOV.U32 R15, RZ, RZ, -0x1 ;  /* 0xffffffffff0f7424 */ /* 0x000fce00078e00ff */
[----:B012---:R-:W-:Y:S05]  /*1df70*/  WARPSYNC.COLLECTIVE R15, `(.L_x_10159) ;  /* 0x000000000f087348 */ /* 0x007fea0003c00000 */
[----:B------:R3:W4:Y:S02]  /*1df80*/  SHFL.IDX P6, R14, R13, R12, R11 ;  /* 0x0000000c0d0e7389 */ /* 0x00072400000c000b */
[----:B01234-:R-:W-:Y:S01]  /*1df90*/  ENDCOLLECTIVE ;  /* 0x000000000000791b */ /* 0x01ffe20003800000 */
.L_x_10159:
[----:B------:R-:W-:Y:S05]  /*1dfa0*/  BSYNC B0 ;  /* 0x0000000000007941 */ /* 0x000fea0003800000 */
.L_x_10158:
[----:B------:R-:W-:Y:S01]  /*1dfb0*/  IMAD.MOV.U32 R5, RZ, RZ, R14 ;  /* 0x000000ffff057224 */ /* 0x000fe200078e000e */
[----:B------:R-:W-:Y:S06]  /*1dfc0*/  BRA `(.L_x_10063) ;  /* 0xffffffdc006c7947 */ /* 0x000fec000383ffff */
.L_x_10068:
[----:B0-----:R0:W1:Y:S02]  /*1dfd0*/  SYNCS.PHASECHK.TRANS64.TRYWAIT P0, [R7+URZ+0x19c20], R0 ;  /* 0x019c2000070075a7 */ /* 0x001064000800017f */
[----:B-1----:R-:W-:Y:S05]  /*1dfe0*/  @!P0 NANOSLEEP.SYNCS 0x989680 ;  /* 0x009896800000895d */ /* 0x002fea0003900000 */
[----:B------:R-:W1:Y:S02]  /*1dff0*/  @!P0 SYNCS.PHASECHK.TRANS64 P0, [R7+URZ+0x19c20], R0 ;  /* 0x019c2000070085a7 */ /* 0x000e64000800007f */
[----:B-1----:R-:W-:Y:S05]  /*1e000*/  @!P0 BRA `(.L_x_10068) ;  /* 0xfffffffc00f08947 */ /* 0x002fea000383ffff */
[----:B------:R-:W-:Y:S05]  /*1e010*/  BRA `(.L_x_10160) ;  /* 0xffffffe000e47947 */ /* 0x000fea000383ffff */
.L_x_10069:
        /* <DEDUP_REMOVED lines=11> */
.L_x_10162:
[----:B------:R-:W-:Y:S05]  /*1e0d0*/  BSYNC B0 ;  /* 0x0000000000007941 */ /* 0x000fea0003800000 */
.L_x_10161:
[----:B------:R-:W-:Y:S05]  /*1e0e0*/  BRA `(.L_x_10163) ;  /* 0xffffffe000cc7947 */ /* 0x000fea000383ffff */
.L_x_10070:
[----:B------:R-:W-:Y:S01]  /*1e0f0*/  BSSY B0, `(.L_x_10164) ;  /* 0x0000006000007945 */ /* 0x000fe20003800000 */
[----:B------:R-:W-:-:S07]  /*1e100*/  IMAD.MOV.U32 R15, RZ, RZ, -0x1 ;  /* 0xffffffffff0f7424 */ /* 0x000fce00078e00ff */
[----:B0-----:R-:W-:Y:S05]  /*1e110*/  WARPSYNC.COLLECTIVE R15, `(.L_x_10165) ;  /* 0x000000000f0c7348 */ /* 0x001fea0003c00000 */
[----:B------:R-:W-:Y:S02]  /*1e120*/  ELECT P6, UR62, PT ;  /* 0x00000000003e782f */ /* 0x000fe400038c0000 */
[----:B------:R-:W-:Y:S01]  /*1e130*/  MOV R14, UR62 ;  /* 0x0000003e000e7c02 */ /* 0x000fe20008000f00 */
[----:B0-----:R-:W-:Y:S10]  /*1e140*/  ENDCOLLECTIVE ;  /* 0x000000000000791b */ /* 0x001ff40003800000 */
.L_x_10165:
[----:B------:R-:W-:Y:S05]  /*1e150*/  BSYNC B0 ;  /* 0x0000000000007941 */ /* 0x000fea0003800000 */
.L_x_10164:
[----:B------:R-:W-:Y:S05]  /*1e160*/  BRA `(.L_x_10166) ;  /* 0xffffffe000c07947 */ /* 0x000fea000383ffff */
.L_x_10072:
[----:B0-----:R0:W1:Y:S02]  /*1e170*/  SYNCS.PHASECHK.TRANS64.TRYWAIT P1, [R5+URZ], R4 ;  /* 0x00000004050075a7 */ /* 0x001064000802017f */
[----:B-1----:R-:W-:Y:S05]  /*1e180*/  @!P1 NANOSLEEP.SYNCS 0x989680 ;  /* 0x009896800000995d */ /* 0x002fea0003900000 */
[----:B------:R-:W1:Y:S02]  /*1e190*/  @!P1 SYNCS.PHASECHK.TRANS64 P1, [R5+URZ], R4 ;  /* 0x00000004050095a7 */ /* 0x000e64000802007f */
[----:B-1----:R-:W-:Y:S05]  /*1e1a0*/  @!P1 BRA `(.L_x_10072) ;  /* 0xfffffffc00f09947 */ /* 0x002fea000383ffff */
[----:B------:R-:W-:Y:S05]  /*1e1b0*/  BRA `(.L_x_10167) ;  /* 0xffffffe000f47947 */ /* 0x000fea000383ffff */
.L_x_10073:
[----:B-1----:R1:W2:Y:S02]  /*1e1c0*/  SYNCS.PHASECHK.TRANS64.TRYWAIT P1, [R3+URZ], R0 ;  /* 0x00000000030075a7 */ /* 0x0022a4000802017f */
[----:B--2---:R-:W-:Y:S05]  /*1e1d0*/  @!P1 NANOSLEEP.SYNCS 0x989680 ;  /* 0x009896800000995d */ /* 0x004fea0003900000 */
[----:B------:R-:W2:Y:S02]  /*1e1e0*/  @!P1 SYNCS.PHASECHK.TRANS64 P1, [R3+URZ], R0 ;  /* 0x00000000030095a7 */ /* 0x000ea4000802007f */
[----:B--2---:R-:W-:Y:S05]  /*1e1f0*/  @!P1 BRA `(.L_x_10073) ;  /* 0xfffffffc00f09947 */ /* 0x004fea000383ffff */
[----:B------:R-:W-:Y:S05]  /*1e200*/  BRA `(.L_x_10168) ;  /* 0xffffffe000e87947 */ /* 0x000fea000383ffff */
.L_x_10075:
[----:B-1----:R1:W2:Y:S02]  /*1e210*/  SYNCS.PHASECHK.TRANS64.TRYWAIT P1, [R3+URZ+0x19c60], R4 ;  /* 0x019c6004030075a7 */ /* 0x0022a4000802017f */
[----:B--2---:R-:W-:Y:S05]  /*1e220*/  @!P1 NANOSLEEP.SYNCS 0x989680 ;  /* 0x009896800000995d */ /* 0x004fea0003900000 */
[----:B------:R-:W2:Y:S02]  /*1e230*/  @!P1 SYNCS.PHASECHK.TRANS64 P1, [R3+URZ+0x19c60], R4 ;  /* 0x019c6004030095a7 */ /* 0x000ea4000802007f */
[----:B--2---:R-:W-:Y:S05]  /*1e240*/  @!P1 BRA `(.L_x_10075) ;  /* 0xfffffffc00f09947 */ /* 0x004fea000383ffff */
[----:B------:R-:W-:Y:S05]  /*1e250*/  BRA `(.L_x_10169) ;  /* 0xffffffe000e87947 */ /* 0x000fea000383ffff */
.L_x_10077:
[----:B0-----:R0:W2:Y:S02]  /*1e260*/  SYNCS.PHASECHK.TRANS64.TRYWAIT P1, [R5+URZ+0x19c60], R0 ;  /* 0x019c6000050075a7 */ /* 0x0010a4000802017f */
[----:B--2---:R-:W-:Y:S05]  /*1e270*/  @!P1 NANOSLEEP.SYNCS 0x989680 ;  /* 0x009896800000995d */ /* 0x004fea0003900000 */
[----:B------:R-:W2:Y:S02]  /*1e280*/  @!P1 SYNCS.PHASECHK.TRANS64 P1, [R5+URZ+0x19c60], R0 ;  /* 0x019c6000050095a7 */ /* 0x000ea4000802007f */
[----:B--2---:R-:W-:Y:S05]  /*1e290*/  @!P1 BRA `(.L_x_10077) ;  /* 0xfffffffc00f09947 */ /* 0x004fea000383ffff */
[----:B------:R-:W-:Y:S05]  /*1e2a0*/  BRA `(.L_x_10170) ;  /* 0xffffffe000e87947 */ /* 0x000fea000383ffff */
.L_x_10079:
[----:B--2---:R2:W3:Y:S02]  /*1e2b0*/  SYNCS.PHASECHK.TRANS64.TRYWAIT P0, [R3+URZ+0x19c80], R4 ;  /* 0x019c8004030075a7 */ /* 0x0044e4000800017f */
[----:B---3--:R-:W-:Y:S05]  /*1e2c0*/  @!P0 NANOSLEEP.SYNCS 0x989680 ;  /* 0x009896800000895d */ /* 0x008fea0003900000 */
[----:B------:R-:W3:Y:S02]  /*1e2d0*/  @!P0 SYNCS.PHASECHK.TRANS64 P0, [R3+URZ+0x19c80], R4 ;  /* 0x019c8004030085a7 */ /* 0x000ee4000800007f */
[----:B---3--:R-:W-:Y:S05]  /*1e2e0*/  @!P0 BRA `(.L_x_10079) ;  /* 0xfffffffc00f08947 */ /* 0x008fea000383ffff */
[----:B------:R-:W-:Y:S05]  /*1e2f0*/  BRA `(.L_x_10080) ;  /* 0xffffffe000e47947 */ /* 0x000fea000383ffff */
.L_x_10171:
        /* <DEDUP_REMOVED lines=16> */
.L_x_12370:


//--------------------- .text._ZN7cutlass13device_kernelIN5flash11enable_sm90INS1_16FlashAttnFwdSm90INS1_25CollectiveMainloopFwdSm90ILi2EN4cute5tupleIJNS5_1CILi1EEES8_S8_EEENS6_IJNS7_ILi192EEENS7_ILi160EEENS7_ILi64EEEEEELi64ENS_12float_e4m3_tEfNS_4arch4Sm90ELb0ELb0ELb1ELb0ELb0ELb0ELb0ELb1ELb1ELb0ELb0ELb0EEENS1_21CollectiveEpilogueFwdINS6_IJSA_SC_SB_EEES9_NS_10bfloat16_tESG_Li384ELb0ELb0ELb0ELb1EEENS1_29StaticPersistentTileSchedulerILb0EEEEEEEEEvNT_6ParamsE --------------------------
	.section	.text._ZN7cutlass13device_kernelIN5flash11enable_sm90INS1_16FlashAttnFwdSm90INS1_25CollectiveMainloopFwdSm90ILi2EN4cute5tupleIJNS5_1CILi1EEES8_S8_EEENS6_IJNS7_ILi192EEENS7_ILi160EEENS7_ILi64EEEEEELi64ENS_12float_e4m3_tEfNS_4arch4Sm90ELb0ELb0ELb1ELb0ELb0ELb0ELb0ELb1ELb1ELb0ELb0ELb0EEENS1_21CollectiveEpilogueFwdINS6_IJSA_SC_SB_EEES9_NS_10bfloat16_tESG_Li384ELb0ELb0ELb0ELb1EEENS1_29StaticPersistentTileSchedulerILb0EEEEEEEEEvNT_6ParamsE,"ax",@progbits
	.align	128
.text._ZN7cutlass13device_kernelIN5flash11enable_sm90INS1_16FlashAttnFwdSm90INS1_25CollectiveMainloopFwdSm90ILi2EN4cute5tupleIJNS5_1CILi1EEES8_S8_EEENS6_IJNS7_ILi192EEENS7_ILi160EEENS7_ILi64EEEEEELi64ENS_12float_e4m3_tEfNS_4arch4Sm90ELb0ELb0ELb1ELb0ELb0ELb0ELb0ELb1ELb1ELb0ELb0ELb0EEENS1_21CollectiveEpilogueFwdINS6_IJSA_SC_SB_EEES9_NS_10bfloat16_tESG_Li384ELb0ELb0ELb0ELb1EEENS1_29StaticPersistentTileSchedulerILb0EEEEEEEEEvNT_6ParamsE:
        .type           _ZN7cutlass13device_kernelIN5flash11enable_sm90INS1_16FlashAttnFwdSm90INS1_25CollectiveMainloopFwdSm90ILi2EN4cute5tupleIJNS5_1CILi1EEES8_S8_EEENS6_IJNS7_ILi192EEENS7_ILi160EEENS7_ILi64EEEEEELi64ENS_12float_e4m3_tEfNS_4arch4Sm90ELb0ELb0ELb1ELb0ELb0ELb0ELb0ELb1ELb1ELb0ELb0ELb0EEENS1_21CollectiveEpilogueFwdINS6_IJSA_SC_SB_EEES9_NS_10bfloat16_tESG_Li384ELb0ELb0ELb0ELb1EEENS1_29StaticPersistentTileSchedulerILb0EEEEEEEEEvNT_6ParamsE,@function
        .size           _ZN7cutlass13device_kernelIN5flash11enable_sm90INS1_16FlashAttnFwdSm90INS1_25CollectiveMainloopFwdSm90ILi2EN4cute5tupleIJNS5_1CILi1EEES8_S8_EEENS6_IJNS7_ILi192EEENS7_ILi160EEENS7_ILi64EEEEEELi64ENS_12float_e4m3_tEfNS_4arch4Sm90ELb0ELb0ELb1ELb0ELb0ELb0ELb0ELb1ELb1ELb0ELb0ELb0EEENS1_21CollectiveEpilogueFwdINS6_IJSA_SC_SB_EEES9_NS_10bfloat16_tESG_Li384ELb0ELb0ELb0ELb1EEENS1_29StaticPersistentTileSchedulerILb0EEEEEEEEEvNT_6ParamsE,(.L_x_12371 - _ZN7cutlass13device_kernelIN5flash11enable_sm90INS1_16FlashAttnFwdSm90INS1_25CollectiveMainloopFwdSm90ILi2EN4cute5tupleIJNS5_1CILi1EEES8_S8_EEENS6_IJNS7_ILi192EEENS7_ILi160EEENS7_ILi64EEEEEELi64ENS_12float_e4m3_tEfNS_4arch4Sm90ELb0ELb0ELb1ELb0ELb0ELb0ELb0ELb1ELb1ELb0ELb0ELb0EEENS1_21CollectiveEpilogueFwdINS6_IJSA_SC_SB_EEES9_NS_10bfloat16_tESG_Li384ELb0ELb0ELb0ELb1EEENS1_29StaticPersistentTileSchedulerILb0EEEEEEEEEvNT_6ParamsE)
        .other          _ZN7cutlass13device_kernelIN5flash11enable_sm90INS1_16FlashAttnFwdSm90INS1_25CollectiveMainloopFwdSm90ILi2EN4cute5tupleIJNS5_1CILi1EEES8_S8_EEENS6_IJNS7_ILi192EEENS7_ILi160EEENS7_ILi64EEEEEELi64ENS_12float_e4m3_tEfNS_4arch4Sm90ELb0ELb0ELb1ELb0ELb0ELb0ELb0ELb1ELb1ELb0ELb0ELb0EEENS1_21CollectiveEpilogueFwdINS6_IJSA_SC_SB_EEES9_NS_10bfloat16_tESG_Li384ELb0ELb0ELb0ELb1EEENS1_29StaticPersistentTileSchedulerILb0EEEEEEEEEvNT_6ParamsE,@"STO_CUDA_ENTRY STV_DEFAULT"
_ZN7cutlass13device_kernelIN5flash11enable_sm90INS1_16FlashAttnFwdSm90INS1_25CollectiveMainloopFwdSm90ILi2EN4cute5tupleIJNS5_1CILi1EEES8_S8_EEENS6_IJNS7_ILi192EEENS7_ILi160EEENS7_ILi64EEEEEELi64ENS_12float_e4m3_tEfNS_4arch4Sm90ELb0ELb0ELb1ELb0ELb0ELb0ELb0ELb1ELb1ELb0ELb0ELb0EEENS1_21CollectiveEpilogueFwdINS6_IJSA_SC_SB_EEES9_NS_10bfloat16_tESG_Li384ELb0ELb0ELb0ELb1EEENS1_29StaticPersistentTileSchedulerILb0EEEEEEEEEvNT_6ParamsE:
        /* <DEDUP_REMOVED lines=23> */
.L_x_10173:
[----:B------:R-:W-:Y:S05]  /*0170*/  BSYNC B0 ;  /* 0x0000000000007941 */ /* 0x000fea0003800000 */
.L_x_10172:
        /* <DEDUP_REMOVED lines=37> */
.L_x_10174:
        /* <DEDUP_REMOVED lines=22> */
.L_x_10175:
        /* <DEDUP_REMOVED lines=18> */
.L_x_10176:
        /* <DEDUP_REMOVED lines=22> */
.L_x_10177:
        /* <DEDUP_REMOVED lines=22> */
.L_x_10178:
        /* <DEDUP_REMOVED lines=8> */
.L_x_10180:
        /* <DEDUP_REMOVED lines=34> */
[--C-:B------:R-:W-:Y:S01]  /*0bb0*/  SHF.R.S32.HI R6, RZ, 0x2, R5.reuse ;  /* 0x00000002ff067819 */ /* 0x100fe20000011405 */
[----:B------:R-:W-:Y:S01]  /*0bc0*/  IMAD.MOV.U32 R7, RZ, RZ, -0x2 ;  /* 0xfffffffeff077424 */ /* 0x000fe200078e00ff */
[----:B------:R-:W-:-:S02]  /*0bd0*/  SHF.R.S32.HI R9, RZ, 0x1f, R5 ;  /* 0x0000001fff097819 */ /* 0x000fc40000011405 */
[----:B------:R-:W-:Y:S01]  /*0be0*/  SHF.R.S32.HI R22, RZ, 0x7, R22 ;  /* 0x00000007ff167819 */ /* 0x000fe20000011416 */
[----:B------:R-:W-:Y:S01]  /*0bf0*/  UMOV UR4, UR40 ;  /* 0x0000002800047c82 */ /* 0x000fe20008000000 */
[----:B--2---:R-:W-:Y:S01]  /*0c00*/  UMOV UR5, UR6 ;  /* 0x0000000600057c82 */ /* 0x004fe20008000000 */
[----:B------:R-:W-:Y:S01]  /*0c10*/  LEA.HI R9, R9, R6, RZ, 0x3 ;  /* 0x0000000609097211 */ /* 0x000fe200078f18ff */
[----:B------:R-:W-:Y:S01]  /*0c20*/  IMAD.U32 R157, RZ, RZ, UR5 ;  /* 0x00000005ff9d7e24 */ /* 0x000fe2000f8e00ff */
[----:B------:R-:W-:Y:S01]  /*0c30*/  LEA R3, R17, R0, 0x4 ;  /* 0x0000000011037211 */ /* 0x000fe200078e20ff */
[----:B------:R-:W-:Y:S01]  /*0c40*/  IMAD.HI R0, R22, 0x55555556, RZ ;  /* 0x5555555616007827 */ /* 0x000fe200078e02ff */
[----:B------:R-:W-:Y:S02]  /*0c50*/  LOP3.LUT R9, R9, 0xfffffff8, RZ, 0xc0, !PT ;  /* 0xfffffff809097812 */ /* 0x000fe400078ec0ff */
[----:B------:R-:W-:Y:S01]  /*0c60*/  MOV R156, UR4 ;  /* 0x00000004009c7c02 */ /* 0x000fe20008000f00 */
[----:B------:R-:W-:Y:S01]  /*0c70*/  IMAD R8, R3, 0x8, R8 ;  /* 0x0000000803087824 */ /* 0x000fe200078e0208 */
[----:B------:R-:W-:Y:S01]  /*0c80*/  LEA.HI R3, R0, R0, RZ, 0x1 ;  /* 0x0000000000037211 */ /* 0x000fe200078f08ff */
[----:B------:R-:W-:Y:S01]  /*0c90*/  IMAD.IADD R9, R6, 0x1, -R9 ;  /* 0x0000000106097824 */ /* 0x000fe200078e0a09 */
[----:B------:R-:W-:-:S02]  /*0ca0*/  LEA.HI R6, R4, R19, RZ, 0x5 ;  /* 0x0000001304067211 */ /* 0x000fc400078f28ff */
[----:B------:R-:W-:Y:S01]  /*0cb0*/  LOP3.LUT R4, R5, 0x7ffffffc, RZ, 0xc0, !PT ;  /* 0x7ffffffc05047812 */ /* 0x000fe200078ec0ff */
[----:B------:R-:W-:Y:S01]  /*0cc0*/  IMAD.SHL.U32 R5, R8, 0x8, RZ ;  /* 0x0000000808057824 */ /* 0x000fe200078e00ff */
[----:B------:R-:W-:Y:S01]  /*0cd0*/  SHF.R.S32.HI R6, RZ, 0x5, R6 ;  /* 0x00000005ff067819 */ /* 0x000fe20000011406 */
[----:B------:R-:W-:Y:S02]  /*0ce0*/  IMAD R3, R3, -0x3, R22 ;  /* 0xfffffffd03037824 */ /* 0x000fe400078e0216 */
[----:B------:R-:W-:Y:S02]  /*0cf0*/  IMAD.IADD R4, R19, 0x1, -R4 ;  /* 0x0000000113047824 */ /* 0x000fe400078e0a04 */
[----:B------:R-:W-:Y:S02]  /*0d00*/  IMAD R6, R6, 0x10, R9 ;  /* 0x0000001006067824 */ /* 0x000fe400078e0209 */
[----:B------:R-:W-:Y:S02]  /*0d10*/  IMAD R18, R4, R7, 0xa0 ;  /* 0x000000a004127424 */ /* 0x000fe400078e0207 */
[----:B------:R-:W-:-:S04]  /*0d20*/  IMAD.WIDE R156, R5, 0x2, R156 ;  /* 0x00000002059c7825 */ /* 0x000fc800078e029c */
[----:B------:R-:W-:-:S07]  /*0d30*/  IMAD R16, R3, 0x40, R6 ;  /* 0x0000004003107824 */ /* 0x000fce00078e0206 */
.L_x_10205:
        /* <DEDUP_REMOVED lines=11> */
[----:B------:R-:W-:Y:S01]  /*0df0*/  @UP1 ULDC UR13, c[0x0][0xdb0] ;  /* 0x00036c00000d1ab9 */ /* 0x000fe20000000800 */
[----:B------:R-:W-:Y:S02]  /*0e00*/  UIMAD.WIDE.U32 UR4, UR52, UR4, URZ ;  /* 0x00000004340472a5 */ /* 0x000fe4000f8e003f */
[----:B------:R-:W-:Y:S01]  /*0e10*/  UMOV UR42, UR52 ;  /* 0x00000034002a7c82 */ /* 0x000fe20008000000 */
[----:B------:R-:W-:Y:S02]  /*0e20*/  UISETP.NE.AND UP2, UPT, UR6, 0x1, UPT ;  /* 0x000000010600788c */ /* 0x000fe4000bf45270 */
        /* <DEDUP_REMOVED lines=8> */
[----:B------:R-:W-:Y:S01]  /*0eb0*/  ULOP3.LUT UP0, URZ, UR9, 0x9f, URZ, 0xc0, !UPT ;  /* 0x0000009f093f7892 */ /* 0x000fe2000f80c03f */
[----:B------:R-:W-:Y:S01]  /*0ec0*/  UMOV UR44, UR42 ;  /* 0x0000002a002c7c82 */ /* 0x000fe20008000000 */
[----:B------:R-:W-:-:S03]  /*0ed0*/  @UP3 USHF.R.U32.HI UR44, URZ, UR11, UR5 ;  /* 0x0000000b3f2c3299 */ /* 0x000fc60008011605 */
[----:B------:R-:W-:Y:S01]  /*0ee0*/  UIMAD.WIDE UR6, UR8, 0x55555556, URZ ;  /* 0x55555556080678a5 */ /* 0x000fe2000f8e023f */
[----:B------:R-:W-:Y:S01]  /*0ef0*/  PLOP3.LUT P0, PT, PT, PT, UP0, 0x80, 0x0 ;  /* 0x000000000000781c */ /* 0x000fe20003f0f008 */
[----:B------:R-:W-:Y:S02]  /*0f00*/  UIADD3 UR6, UR53, 0x9f, URZ ;  /* 0x0000009f35067890 */ /* 0x000fe4000fffe03f */
[----:B------:R-:W-:Y:S02]  /*0f10*/  ULEA.HI UR7, UR7, UR7, URZ, 0x1 ;  /* 0x0000000707077291 */ /* 0x000fe4000f8f083f */
[----:B------:R-:W-:Y:S02]  /*0f20*/  UIMAD.WIDE UR4, UR6, 0x66666667, URZ ;  /* 0x66666667060478a5 */ /* 0x000fe4000f8e023f */
[----:B------:R-:W-:Y:S02]  /*0f30*/  UIMAD UR7, UR7, -0x3, UR8 ;  /* 0xfffffffd070778a4 */ /* 0x000fe4000f8e0208 */
[----:B------:R-:W-:-:S02]  /*0f40*/  UIADD3 UR6, -UR44, URZ, URZ ;  /* 0x0000003f2c067290 */ /* 0x000fc4000fffe13f */
[----:B------:R-:W-:Y:S02]  /*0f50*/  ULEA UR7, UR7, UR9, 0xc ;  /* 0x0000000907077291 */ /* 0x000fe4000f8e603f */
[----:B------:R-:W-:Y:S02]  /*0f60*/  UIMAD UR43, UR43, UR6, UR42 ;  /* 0x000000062b2b72a4 */ /* 0x000fe4000f8e022a */
[----:B------:R-:W-:Y:S01]  /*0f70*/  USHF.R.U32.HI UR7, URZ, 0x4, UR7 ;  /* 0x000000043f077899 */ /* 0x000fe20008011607 */
[----:B------:R-:W-:Y:S01]  /*0f80*/  @UP2 ULDC UR8, c[0x0][0x42c] ;  /* 0x00010b0000082ab9 */ /* 0x000fe20000000800 */
[----:B------:R-:W-:Y:S02]  /*0f90*/  UMOV UR45, UR5 ;  /* 0x00000005002d7c82 */ /* 0x000fe40008000000 */
[----:B------:R-:W-:Y:S02]  /*0fa0*/  ULOP3.LUT UR7, UR7, 0x3fff, URZ, 0xc0, !UPT ;  /* 0x00003fff07077892 */ /* 0x000fe4000f8ec03f */
[----:B------:R-:W-:-:S02]  /*0fb0*/  USHF.R.U32.HI UR6, URZ, 0x1f, UR45 ;  /* 0x0000001f3f067899 */ /* 0x000fc4000801162d */
[----:B------:R-:W-:Y:S01]  /*0fc0*/  UIMAD.WIDE.U32 UR4, UR43, UR8, URZ ;  /* 0x000000082b0472a5 */ /* 0x000fe2000f8e003f */
[----:B------:R-:W-:Y:S01]  /*0fd0*/  @UP2 ULDC UR9, c[0x0][0x430] ;  /* 0x00010c0000092ab9 */ /* 0x000fe20000000800 */
[----:B------:R-:W-:Y:S01]  /*0fe0*/  UMOV UR41, UR43 ;  /* 0x0000002b00297c82 */ /* 0x000fe20008000000 */
[----:B------:R-:W-:Y:S02]  /*0ff0*/  ULEA.HI.SX32 UR45, UR45, UR6, 0x1a ;  /* 0x000000062d2d7291 */ /* 0x000fe4000f8fd23f */
[----:B------:R-:W-:Y:S02]  /*1000*/  ULOP3.LUT UR36, UR7, 0x10000, URZ, 0xfc, !UPT ;  /* 0x0001000007247892 */ /* 0x000fe4000f8efc3f */
[----:B------:R-:W-:Y:S01]  /*1010*/  @UP2 USHF.R.U32.HI UR41, URZ, UR9, UR5 ;  /* 0x000000093f292299 */ /* 0x000fe20008011605 */
[----:B------:R-:W-:Y:S01]  /*1020*/  UMOV UR37, 0x80000020 ;  /* 0x8000002000257882 */ /* 0x000fe20000000000 */
[----:B------:R-:W-:Y:S10]  /*1030*/  @!P0 BRA `(.L_x_10181) ;  /* 0x0000000000408947 */ /* 0x000ff40003800000 */
        /* <DEDUP_REMOVED lines=16> */
.L_x_10181:
        /* <DEDUP_REMOVED lines=46> */
[----:B------:R-:W-:Y:S01]  /*1420*/  MOV R8, UR4 ;  /* 0x0000000400087c02 */ /* 0x000fe20008000f00 */
[----:B------:R-:W-:Y:S01]  /*1430*/  ULDC UR4, c[0x0][0x9d8] ;  /* 0x0002760000047ab9 */ /* 0x000fe20000000800 */
[----:B------:R-:W-:Y:S02]  /*1440*/  ISETP.NE.AND P0, PT, R9, 0x3, PT ;  /* 0x000000030900780c */ /* 0x000fe40003f05270 */
[----:B------:R-:W-:-:S04]  /*1450*/  SHF.L.U32 R8, R8, 0x1f, RZ ;  /* 0x0000001f08087819 */ /* 0x000fc800000006ff */
[----:B------:R-:W1:Y:S01]  /*1460*/  SYNCS.PHASECHK.TRANS64.TRYWAIT P1, [UR40+0x13200], R8 ;  /* 0x01320008ff0075a7 */ /* 0x000e620008020168 */
[----:B--2---:R-:W-:-:S04]  /*1470*/  FMUL.FTZ R0, R3, R0 ;  /* 0x0000000003007220 */ /* 0x004fc80000410000 */
[----:B------:R-:W-:Y:S01]  /*1480*/  FMUL.FTZ R0, R0, UR4 ;  /* 0x0000000400007c20 */ /* 0x000fe20008410000 */
[----:B-1----:R-:W-:Y:S06]  /*1490*/  @!P1 BRA `(.L_x_10182) ;  /* 0x0000009400589947 */ /* 0x002fec0003800000 */
.L_x_10262:
[----:B------:R-:W-:Y:S05]  /*14a0*/  @!P0 BRA `(.L_x_10183) ;  /* 0x0000000000048947 */ /* 0x000fea0003800000 */
[----:B------:R-:W-:Y:S01]  /*14b0*/  BPT.TRAP 0x1 ;  /* 0x000000040000795c */ /* 0x000fe20000300000 */
.L_x_10183:
[----:B------:R-:W-:Y:S02]  /*14c0*/  IMAD.U32 R4, RZ, RZ, UR49 ;  /* 0x00000031ff047e24 */ /* 0x000fe4000f8e00ff */
[----:B-1----:R-:W-:-:S03]  /*14d0*/  IMAD.U32 R3, RZ, RZ, UR48 ;  /* 0x00000030ff037e24 */ /* 0x002fc6000f8e00ff */
[----:B------:R-:W-:Y:S02]  /*14e0*/  LEA R4, R4, UR40, 0x3 ;  /* 0x0000002804047c11 */ /* 0x000fe4000f8e18ff */
[----:B------:R-:W-:-:S04]  /*14f0*/  SHF.L.U32 R3, R3, 0x1f, RZ ;  /* 0x0000001f03037819 */ /* 0x000fc800000006ff */
[----:B------:R1:W2:Y:S01]  /*1500*/  SYNCS.PHASECHK.TRANS64.TRYWAIT P1, [R4+URZ+0x13230], R3 ;  /* 0x01323003040075a7 */ /* 0x0002a2000802017f */
[----:B------:R-:W-:Y:S05]  /*1510*/  @!P0 BRA `(.L_x_10184) ;  /* 0x0000000000048947 */ /* 0x000fea0003800000 */
[----:B------:R-:W-:Y:S01]  /*1520*/  BPT.TRAP 0x1 ;  /* 0x000000040000795c */ /* 0x000fe20000300000 */
.L_x_10184:
[----:B--2---:R-:W-:Y:S05]  /*1530*/  @P1 BRA `(.L_x_10185) ;  /* 0x0000000000081947 */ /* 0x004fea0003800000 */
[----:B------:R-:W2:Y:S02]  /*1540*/  SYNCS.PHASECHK.TRANS64.TRYWAIT P1, [R4+URZ+0x13230], R3 ;  /* 0x01323003040075a7 */ /* 0x000ea4000802017f */
[----:B--2---:R-:W-:Y:S05]  /*1550*/  @!P1 BRA `(.L_x_10186) ;  /* 0x0000009400409947 */ /* 0x004fea0003800000 */
.L_x_10185:
[----:B------:R-:W-:Y:S01]  /*1560*/  UIADD3 UR4, UR40, 0xe000, URZ ;  /* 0x0000e00028047890 */ /* 0x000fe2000fffe03f */
[----:B------:R-:W-:Y:S02]  /*1570*/  LOP3.LUT P1, RZ, R2, 0x7f, RZ, 0xc0, !PT ;  /* 0x0000007f02ff7812 */ /* 0x000fe4000782c0ff */
[----:B------:R-:W-:Y:S01]  /*1580*/  MOV R55, RZ ;  /* 0x000000ff00377202 */ /* 0x000fe20000000f00 */
[----:B------:R-:W-:Y:S01]  /*1590*/  USHF.R.U32.HI UR4, URZ, 0x4, UR4 ;  /* 0x000000043f047899 */ /* 0x000fe20008011604 */
[----:B------:R-:W-:-:S03]  /*15a0*/  P2R R5, PR, RZ, 0x2 ;  /* 0x00000002ff057803 */ /* 0x000fc60000000000 */
[----:B------:R-:W-:-:S06]  /*15b0*/  ULOP3.LUT UR4, UR4, 0x3fff, URZ, 0xc0, !UPT ;  /* 0x00003fff04047892 */ /* 0x000fcc000f8ec03f */
[----:B-12---:R-:W-:Y:S01]  /*15c0*/  IMAD.U32 R3, RZ, RZ, UR4 ;  /* 0x00000004ff037e24 */ /* 0x006fe2000f8e00ff */
[----:B------:R-:W-:Y:S05]  /*15d0*/  WARPSYNC.ALL ;  /* 0x0000000000007948 */ /* 0x000fea0003800000 */
[----:B------:R-:W-:-:S04]  /*15e0*/  LOP3.LUT R3, R3, 0x10000, RZ, 0xfc, !PT ;  /* 0x0001000003037812 */ /* 0x000fc800078efcff */
[----:B------:R-:W-:Y:S01]  /*15f0*/  R2UR UR12, R3 ;  /* 0x00000000030c72ca */ /* 0x000fe200000e0000 */
[----:B------:R-:W-:Y:S01]  /*1600*/  WARPGROUP.ARRIVE ;  /* 0x00000000000079c5 */ /* 0x000fe20000000000 */
[----:B------:R-:W-:Y:S01]  /*1610*/  UMOV UR39, 0x80000020 ;  /* 0x8000002000277882 */ /* 0x000fe20000000000 */
[----:B------:R-:W-:Y:S01]  /*1620*/  UMOV UR4, UR36 ;  /* 0x0000002400047c82 */ /* 0x000fe20008000000 */
[----:B------:R-:W-:Y:S01]  /*1630*/  UMOV UR5, UR37 ;  /* 0x0000002500057c82 */ /* 0x000fe20008000000 */
[----:B------:R-:W-:Y:S01]  /*1640*/  UMOV UR7, 0x80000020 ;  /* 0x8000002000077882 */ /* 0x000fe20000000000 */
[----:B------:R-:W-:Y:S01]  /*1650*/  UMOV UR8, UR36 ;  /* 0x0000002400087c82 */ /* 0x000fe20008000000 */
[----:B------:R-:W-:Y:S01]  /*1660*/  UMOV UR9, UR37 ;  /* 0x0000002500097c82 */ /* 0x000fe20008000000 */
[----:B------:R-:W-:Y:S01]  /*1670*/  UMOV UR11, 0x80000020 ;  /* 0x80000020000b7882 */ /* 0x000fe20000000000 */
[----:B------:R-:W-:Y:S01]  /*1680*/  UIADD3 UR13, UR36, 0x2, URZ ;  /* 0x00000002240d7890 */ /* 0x000fe2000fffe03f */
[----:B------:R-:W-:Y:S01]  /*1690*/  VIADD R10, R18, UR53 ;  /* 0x00000035120a7c36 */ /* 0x000fe20008000000 */
[----:B------:R-:W-:Y:S01]  /*16a0*/  ULDC UR16, c[0x0][0x988] ;  /* 0x0002620000107ab9 */ /* 0x000fe20000000800 */
[----:B------:R-:W-:-:S02]  /*16b0*/  UISETP.GE.AND UP0, UPT, UR53, 0xa1, UPT ;  /* 0x000000a13500788c */ /* 0x000fc4000bf06270 */
[----:B------:R-:W-:-:S04]  /*16c0*/  UIMAD UR12, UR49, 0x280, UR12 ;  /* 0x00000280310c78a4 */ /* 0x000fc8000f8e020c */
[----:B------:R-:W-:Y:S02]  /*16d0*/  UIADD3 UR6, UR12, 0x100, URZ ;  /* 0x000001000c067890 */ /* 0x000fe4000fffe03f */
[----:B------:R-:W-:Y:S02]  /*16e0*/  UIADD3 UR10, UR12, 0x180, URZ ;  /* 0x000001800c0a7890 */ /* 0x000fe4000fffe03f */
[----:B------:R-:W-:Y:S02]  /*16f0*/  UMOV UR38, UR12 ;  /* 0x0000000c00267c82 */ /* 0x000fe40008000000 */
[----:B------:R-:W-:Y:S01]  /*1700*/  QGMMA.64x32x32.F32.E4M3.E4M3 R104, gdesc[UR36], RZ, !UPT, gsb0 ;  /* 0x00600000246879f3 */ /* 0x000fe2000c0008ff */
        /* <DEDUP_REMOVED lines=52> */
[----:B------:R-:W-:Y:S08]  /*1a50*/  MUFU.TANH R46, R46 ;  /* 0x0000002e002e7308 */ /* 0x000ff00000002400 */
[----:B------:R-:W5:Y:S01]  /*1a60*/  MUFU.TANH R11, R11 ;  /* 0x0000000b000b7308 */ /* 0x000f620000002400 */
        /* <DEDUP_REMOVED lines=24> */
[----:B------:R-:W-:Y:S08]  /*1bf0*/  MUFU.TANH R23, R23 ;  /* 0x0000001700177308 */ /* 0x000ff00000002400 */
[----:B------:R-:W-:Y:S08]  /*1c00*/  MUFU.TANH R51, R51 ;  /* 0x0000003300337308 */ /* 0x000ff00000002400 */
[----:B------:R-:W5:Y:S08]  /*1c10*/  MUFU.TANH R7, R7 ;  /* 0x0000000700077308 */ /* 0x000f700000002400 */
[----:B------:R-:W5:Y:S08]  /*1c20*/  MUFU.TANH R8, R8 ;  /* 0x0000000800087308 */ /* 0x000f700000002400 */
[----:B------:R-:W-:Y:S01]  /*1c30*/  MUFU.TANH R49, R49 ;  /* 0x0000003100317308 */ /* 0x000fe20000002400 */
        /* <DEDUP_REMOVED lines=9> */
[----:B------:R-:W-:Y:S01]  /*1cd0*/  IMAD.U32 R87, RZ, RZ, UR45 ;  /* 0x0000002dff577e24 */ /* 0x000fe2000f8e00ff */
[----:B------:R-:W-:Y:S01]  /*1ce0*/  UMOV UR7, 0x80000020 ;  /* 0x8000002000077882 */ /* 0x000fe20000000000 */
[C---:B------:R-:W-:Y:S01]  /*1cf0*/  FMUL.FTZ R92, R0.reuse, R72 ;  /* 0x00000048005c7220 */ /* 0x040fe20000410000 */
[----:B------:R-:W-:Y:S01]  /*1d00*/  FMUL.FTZ R72, R0, R81 ;  /* 0x0000005100487220 */ /* 0x000fe20000410000 */
[----:B------:R-:W-:-:S02]  /*1d10*/  IMAD R10, R87, -0xa0, R10 ;  /* 0xffffff60570a7824 */ /* 0x000fc400078e020a */
[C---:B------:R-:W-:Y:S01]  /*1d20*/  FMUL.FTZ R81, R0.reuse, R82 ;  /* 0x0000005200517220 */ /* 0x040fe20000410000 */
[C---:B------:R-:W-:Y:S01]  /*1d30*/  FMUL.FTZ R54, R0.reuse, R77 ;  /* 0x0000004d00367220 */ /* 0x040fe20000410000 */
        /* <DEDUP_REMOVED lines=8> */
[----:B-1----:R-:W-:Y:S01]  /*1dc0*/  FSEL R21, R21, -INF , P1 ;  /* 0xff80000015157808 */ /* 0x002fe20000800000 */
[----:B------:R-:W-:Y:S01]  /*1dd0*/  MUFU.TANH R50, R50 ;  /* 0x0000003200327308 */ /* 0x000fe20000002400 */
[----:B--2---:R-:W-:Y:S01]  /*1de0*/  FSEL R40, R40, -INF , P2 ;  /* 0xff80000028287808 */ /* 0x004fe20001000000 */
[----:B------:R-:W-:Y:S01]  /*1df0*/  FMUL.FTZ R53, R0, R85 ;  /* 0x0000005500357220 */ /* 0x000fe20000410000 */
[----:B------:R-:W-:Y:S01]  /*1e00*/  ISETP.GT.AND P4, PT, R10, 0x9, PT ;  /* 0x000000090a00780c */ /* 0x000fe20003f84270 */
[C---:B------:R-:W-:Y:S01]  /*1e10*/  FMUL.FTZ R73, R0.reuse, R73 ;  /* 0x0000004900497220 */ /* 0x040fe20000410000 */
[----:B---3--:R-:W-:Y:S01]  /*1e20*/  FSEL R5, R5, -INF , P1 ;  /* 0xff80000005057808 */ /* 0x008fe20000800000 */
[----:B------:R-:W-:Y:S01]  /*1e30*/  FMUL.FTZ R75, R0, R75 ;  /* 0x0000004b004b7220 */ /* 0x000fe20000410000 */
[----:B----4-:R-:W-:Y:S01]  /*1e40*/  FSEL R41, R41, -INF , P3 ;  /* 0xff80000029297808 */ /* 0x010fe20001800000 */
[----:B------:R-:W1:Y:S01]  /*1e50*/  MUFU.TANH R14, R14 ;  /* 0x0000000e000e7308 */ /* 0x000e620000002400 */
[----:B------:R-:W-:-:S02]  /*1e60*/  ISETP.GT.AND P1, PT, R10, 0x11, PT ;  /* 0x000000110a00780c */ /* 0x000fc40003f24270 */
[----:B-----5:R-:W-:Y:S02]  /*1e70*/  FSEL R6, R6, -INF , P2 ;  /* 0xff80000006067808 */ /* 0x020fe40001000000 */
[C---:B------:R-:W-:Y:S02]  /*1e80*/  ISETP.GT.AND P2, PT, R10.reuse, 0x18, PT ;  /* 0x000000180a00780c */ /* 0x040fe40003f44270 */
[----:B------:R-:W-:Y:S01]  /*1e90*/  ISETP.GT.AND P5, PT, R10, 0x10, PT ;  /* 0x000000100a00780c */ /* 0x000fe20003fa4270 */
[----:B------:R-:W2:Y:S01]  /*1ea0*/  MUFU.TANH R45, R45 ;  /* 0x0000002d002d7308 */ /* 0x000ea20000002400 */
[----:B------:R-:W-:Y:S02]  /*1eb0*/  FSEL R43, R43, -INF , P4 ;  /* 0xff8000002b2b7808 */ /* 0x000fe40002000000 */
[----:B------:R-:W-:Y:S02]  /*1ec0*/  FSEL R11, R11, -INF , P1 ;  /* 0xff8000000b0b7808 */ /* 0x000fe40000800000 */
[----:B------:R-:W-:-:S02]  /*1ed0*/  FSEL R46, R46, -INF , P1 ;  /* 0xff8000002e2e7808 */ /* 0x000fc40000800000 */
[----:B------:R-:W-:Y:S01]  /*1ee0*/  ISETP.GT.AND P1, PT, R10, 0x28, PT ;  /* 0x000000280a00780c */ /* 0x000fe20003f24270 */
[----:B------:R-:W3:Y:S01]  /*1ef0*/  MUFU.TANH R9, R9 ;  /* 0x0000000900097308 */ /* 0x000ee20000002400 */
[----:B------:R-:W-:Y:S02]  /*1f00*/  FSEL R12, R12, -INF , P2 ;  /* 0xff8000000c0c7808 */ /* 0x000fe40001000000 */
[----:B------:R-:W-:Y:S02]  /*1f10*/  FSEL R48, R48, -INF , P2 ;  /* 0xff80000030307808 */ /* 0x000fe40001000000 */
[----:B------:R-:W-:Y:S02]  /*1f20*/  ISETP.GT.AND P2, PT, R10, 0x29, PT ;  /* 0x000000290a00780c */ /* 0x000fe40003f44270 */
[----:B------:R-:W-:Y:S01]  /*1f30*/  FSEL R44, R44, -INF , P5 ;  /* 0xff8000002c2c7808 */ /* 0x000fe20002800000 */
[----:B------:R-:W4:Y:S01]  /*1f40*/  MUFU.TANH R91, R91 ;  /* 0x0000005b005b7308 */ /* 0x000f220000002400 */
[----:B------:R-:W-:-:S02]  /*1f50*/  FSEL R7, R7, -INF , P3 ;  /* 0xff80000007077808 */ /* 0x000fc40001800000 */
[----:B------:R-:W-:Y:S02]  /*1f60*/  ISETP.GT.AND P3, PT, R10, 0x19, PT ;  /* 0x000000190a00780c */ /* 0x000fe40003f64270 */
[----:B------:R-:W-:Y:S02]  /*1f70*/  FSEL R8, R8, -INF , P4 ;  /* 0xff80000008087808 */ /* 0x000fe40002000000 */
[----:B------:R-:W-:Y:S01]  /*1f80*/  ISETP.GT.AND P4, PT, R10, 0x20, PT ;  /* 0x000000200a00780c */ /* 0x000fe20003f84270 */
[----:B------:R-:W5:Y:S01]  /*1f90*/  MUFU.TANH R52, R52 ;  /* 0x0000003400347308 */ /* 0x000f620000002400 */
[----:B------:R-:W-:Y:S01]  /*1fa0*/  FSEL R13, R13, -INF , P3 ;  /* 0xff8000000d0d7808 */ /* 0x000fe20001800000 */
        /* <DEDUP_REMOVED lines=8> */
[----:B------:R2:W-:Y:S01]  /*2030*/  MUFU.TANH R70, R56 ;  /* 0x0000003800467308 */ /* 0x0005e20000002400 */
[C---:B------:R-:W-:Y:S01]  /*2040*/  FMUL.FTZ R61, R0.reuse, R61 ;  /* 0x0000003d003d7220 */ /* 0x040fe20000410000 */
[----:B------:R-:W-:Y:S01]  /*2050*/  FSEL R49, R49, -INF , P3 ;  /* 0xff80000031317808 */ /* 0x000fe20001800000 */
[----:B------:R-:W-:Y:S01]  /*2060*/  FMUL.FTZ R85, R0, R59 ;  /* 0x0000003b00557220 */ /* 0x000fe20000410000 */
[----:B------:R-:W-:Y:S01]  /*2070*/  ISETP.GT.AND P3, PT, R10, 0x30, PT ;  /* 0x000000300a00780c */ /* 0x000fe20003f64270 */
[----:B------:R-:W-:Y:S01]  /*2080*/  FMUL.FTZ R62, R0, R62 ;  /* 0x0000003e003e7220 */ /* 0x000fe20000410000 */
[----:B-1----:R-:W-:Y:S01]  /*2090*/  FSEL R14, R14, -INF , P4 ;  /* 0xff8000000e0e7808 */ /* 0x002fe20002000000 */
[C---:B------:R-:W-:Y:S01]  /*20a0*/  FMUL.FTZ R69, R0.reuse, R69 ;  /* 0x0000004500457220 */ /* 0x040fe20000410000 */
[----:B------:R1:W-:Y:S01]  /*20b0*/  MUFU.TANH R65, R61 ;  /* 0x0000003d00417308 */ /* 0x0003e20000002400 */
[----:B--2---:R-:W-:Y:S01]  /*20c0*/  FMNMX.FTZ R56, R21, R40, !PT ;  /* 0x0000002815387209 */ /* 0x004fe20007810000 */
[----:B------:R-:W-:Y:S01]  /*20d0*/  FMUL.FTZ R63, R0, R63 ;  /* 0x0000003f003f7220 */ /* 0x000fe20000410000 */
[----:B------:R-:W-:Y:S01]  /*20e0*/  FSEL R50, R50, -INF , P4 ;  /* 0xff80000032327808 */ /* 0x000fe20002000000 */
[C---:B------:R-:W-:Y:S01]  /*20f0*/  FMUL.FTZ R96, R0.reuse, R66 ;  /* 0x0000004200607220 */ /* 0x040fe20000410000 */
[----:B------:R-:W-:Y:S01]  /*2100*/  FMNMX.FTZ R58, R41, R56, !PT ;  /* 0x00000038293a7209 */ /* 0x000fe20007810000 */
[C---:B------:R-:W-:Y:S01]  /*2110*/  FMUL.FTZ R64, R0.reuse, R64 ;  /* 0x0000004000407220 */ /* 0x040fe20000410000 */
[----:B------:R-:W-:Y:S01]  /*2120*/  FSEL R56, R23, -INF , P1 ;  /* 0xff80000017387808 */ /* 0x000fe20000800000 */
[----:B------:R-:W2:Y:S01]  /*2130*/  MUFU.TANH R20, R20 ;  /* 0x0000001400147308 */ /* 0x000ea20000002400 */
[----:B-1----:R-:W-:Y:S01]  /*2140*/  FMNMX.FTZ R61, R43, R58, !PT ;  /* 0x0000003a2b3d7209 */ /* 0x002fe20007810000 */
[C---:B------:R-:W-:Y:S01]  /*2150*/  FMUL.FTZ R98, R0.reuse, R68 ;  /* 0x0000004400627220 */ /* 0x040fe20000410000 */
[----:B------:R-:W-:Y:S01]  /*2160*/  FSEL R23, R51, -INF , P2 ;  /* 0xff80000033177808 */ /* 0x000fe20001000000 */
[----:B------:R-:W-:Y:S01]  /*2170*/  FMUL.FTZ R71, R0, R71 ;  /* 0x0000004700477220 */ /* 0x000fe20000410000 */
[----:B------:R-:W-:Y:S01]  /*2180*/  FMNMX.FTZ R51, R44, R61, !PT ;  /* 0x0000003d2c337209 */ /* 0x000fe20007810000 */
[----:B------:R-:W-:Y:S01]  /*2190*/  FMUL.FTZ R97, R0, R67 ;  /* 0x0000004300617220 */ /* 0x000fe20000410000 */
[----:B------:R-:W-:Y:S01]  /*21a0*/  ISETP.GT.AND P4, PT, R10, 0x31, PT ;  /* 0x000000310a00780c */ /* 0x000fe20003f84270 */
[----:B------:R-:W1:Y:S01]  /*21b0*/  MUFU.TANH R94, R94 ;  /* 0x0000005e005e7308 */ /* 0x000e620000002400 */
[----:B------:R-:W-:Y:S01]  /*21c0*/  FMNMX.FTZ R51, R46, R51, !PT ;  /* 0x000000332e337209 */ /* 0x000fe20007810000 */
[----:B------:R-:W-:Y:S01]  /*21d0*/  FMUL.FTZ R57, R0, R57 ;  /* 0x0000003900397220 */ /* 0x000fe20000410000 */
[----:B------:R-:W-:-:S02]  /*21e0*/  FSEL R61, R45, -INF , P3 ;  /* 0xff8000002d3d7808 */ /* 0x000fc40001800000 */
[----:B------:R-:W-:Y:S02]  /*21f0*/  FMNMX.FTZ R58, R48, R51, !PT ;  /* 0x00000033303a7209 */ /* 0x000fe40007810000 */
[----:B---3--:R-:W-:Y:S01]  /*2200*/  FSEL R9, R9, -INF , P5 ;  /* 0xff80000009097808 */ /* 0x008fe20002800000 */
[----:B------:R-:W3:Y:S01]  /*2210*/  MUFU.TANH R42, R42 ;  /* 0x0000002a002a7308 */ /* 0x000ee20000002400 */
[----:B----4-:R-:W-:Y:S02]  /*2220*/  FSEL R45, R91, -INF , P4 ;  /* 0xff8000005b2d7808 */ /* 0x010fe40002000000 */
[----:B------:R-:W-:Y:S02]  /*2230*/  ISETP.GT.AND P5, PT, R10, 0x21, PT ;  /* 0x000000210a00780c */ /* 0x000fe40003fa4270 */
[----:B------:R-:W-:Y:S02]  /*2240*/  FMNMX.FTZ R91, R49, R58, !PT ;  /* 0x0000003a315b7209 */ /* 0x000fe40007810000 */
[----:B-----5:R-:W-:Y:S01]  /*2250*/  FSEL R52, R52, -INF , P5 ;  /* 0xff80000034347808 */ /* 0x020fe20002800000 */
[----:B------:R-:W4:Y:S01]  /*2260*/  MUFU.TANH R15, R15 ;  /* 0x0000000f000f7308 */ /* 0x000f220000002400 */
[----:B------:R-:W-:-:S02]  /*2270*/  FMNMX.FTZ R91, R50, R91, !PT ;  /* 0x0000005b325b7209 */ /* 0x000fc40007810000 */
[----:B--2---:R-:W-:Y:S02]  /*2280*/  FSEL R20, R20, -INF , P1 ;  /* 0xff80000014147808 */ /* 0x004fe40000800000 */
[----:B------:R-:W-:Y:S02]  /*2290*/  ISETP.GT.AND P1, PT, R10, 0x39, PT ;  /* 0x000000390a00780c */ /* 0x000fe40003f24270 */
[----:B------:R-:W-:Y:S01]  /*22a0*/  FMNMX.FTZ R91, R52, R91, !PT ;  /* 0x0000005b345b7209 */ /* 0x000fe20007810000 */
[----:B------:R-:W-:Y:S01]  /*22b0*/  MUFU.TANH R47, R47 ;  /* 0x0000002f002f7308 */ /* 0x000fe20000002400 */
[----:B-1----:R-:W-:Y:S02]  /*22c0*/  FSEL R51, R94, -INF , P1 ;  /* 0xff8000005e337808 */ /* 0x002fe40000800000 */
[----:B---3--:R-:W-:Y:S02]  /*22d0*/  FSEL R59, R42, -INF , P2 ;  /* 0xff8000002a3b7808 */ /* 0x008fe40001000000 */
[----:B------:R-:W-:-:S02]  /*22e0*/  FMNMX.FTZ R94, R56, R91, !PT ;  /* 0x0000005b385e7209 */ /* 0x000fc40007810000 */
[C---:B------:R-:W-:Y:S01]  /*22f0*/  ISETP.GT.AND P2, PT, R10.reuse, 0x40, PT ;  /* 0x000000400a00780c */ /* 0x040fe20003f44270 */
[----:B------:R-:W1:Y:S01]  /*2300*/  MUFU.TANH R90, R90 ;  /* 0x0000005a005a7308 */ /* 0x000e620000002400 */
[----:B----4-:R-:W-:Y:S02]  /*2310*/  FSEL R15, R15, -INF , P5 ;  /* 0xff8000000f0f7808 */ /* 0x010fe40002800000 */
[----:B------:R-:W-:Y:S01]  /*2320*/  FMNMX.FTZ R94, R59, R94, !PT ;  /* 0x0000005e3b5e7209 */ /* 0x000fe20007810000 */
[----:B------:R-:W-:Y:S02]  /*2330*/  WARPGROUP.DEPBAR.LE gsb0, 0x0 ;  /* 0x00008000000079c5 */ /* 0x000fe40000010000 */
[----:B------:R-:W-:Y:S01]  /*2340*/  ISETP.GT.AND P5, PT, R10, 0x38, PT ;  /* 0x000000380a00780c */ /* 0x000fe20003fa4270 */
[C---:B------:R-:W-:Y:S01]  /*2350*/  FMUL.FTZ R91, R0.reuse, R24 ;  /* 0x00000018005b7220 */ /* 0x040fe20000410000 */
[----:B------:R-:W-:Y:S01]  /*2360*/  MUFU.TANH R89, R89 ;  /* 0x0000005900597308 */ /* 0x000fe20000002400 */
[----:B------:R-:W-:-:S07]  /*2370*/  FMUL.FTZ R36, R0, R36 ;  /* 0x0000002400247220 */ /* 0x000fce0000410000 */
[----:B------:R-:W2:Y:S01]  /*2380*/  MUFU.TANH R93, R93 ;  /* 0x0000005d005d7308 */ /* 0x000ea20000002400 */
[----:B-1----:R-:W-:Y:S02]  /*2390*/  FSEL R42, R90, -INF , P3 ;  /* 0xff8000005a2a7808 */ /* 0x002fe40001800000 */
[----:B------:R-:W-:-:S05]  /*23a0*/  ISETP.GT.AND P3, PT, R10, 0x41, PT ;  /* 0x000000410a00780c */ /* 0x000fca0003f64270 */
[----:B------:R-:W-:Y:S08]  /*23b0*/  MUFU.TANH R78, R78 ;  /* 0x0000004e004e7308 */ /* 0x000ff00000002400 */
[----:B------:R-:W-:Y:S08]  /*23c0*/  MUFU.TANH R88, R88 ;  /* 0x0000005800587308 */ /* 0x000ff00000002400 */
[----:B------:R-:W-:Y:S08]  /*23d0*/  MUFU.TANH R77, R77 ;  /* 0x0000004d004d7308 */ /* 0x000ff00000002400 */
[----:B------:R-:W1:Y:S08]  /*23e0*/  MUFU.TANH R92, R92 ;  /* 0x0000005c005c7308 */ /* 0x000e700000002400 */
[----:B------:R3:W-:Y:S08]  /*23f0*/  MUFU.TANH R66, R62 ;  /* 0x0000003e00427308 */ /* 0x0007f00000002400 */
[----:B------:R-:W-:Y:S01]  /*2400*/  MUFU.TANH R54, R54 ;  /* 0x0000003600367308 */ /* 0x000fe20000002400 */
[----:B---3--:R-:W-:-:S02]  /*2410*/  FSEL R62, R47, -INF , P4 ;  /* 0xff8000002f3e7808 */ /* 0x008fc40002000000 */
[----:B------:R-:W-:Y:S02]  /*2420*/  ISETP.GT.AND P4, PT, R10, 0x48, PT ;  /* 0x000000480a00780c */ /* 0x000fe40003f84270 */
[----:B--2---:R-:W-:Y:S02]  /*2430*/  FSEL R47, R93, -INF , P5 ;  /* 0xff8000005d2f7808 */ /* 0x004fe40002800000 */
[----:B-1----:R-:W-:Y:S01]  /*2440*/  FSEL R92, R92, -INF , P2 ;  /* 0xff8000005c5c7808 */ /* 0x002fe20001000000 */
[----:B------:R-:W1:Y:S08]  /*2450*/  MUFU.TANH R73, R73 ;  /* 0x0000004900497308 */ /* 0x000e700000002400 */
[----:B------:R2:W-:Y:S08]  /*2460*/  MUFU.TANH R90, R69 ;  /* 0x00000045005a7308 */ /* 0x0005f00000002400 */
[----:B------:R3:W-:Y:S01]  /*2470*/  MUFU.TANH R68, R63 ;  /* 0x0000003f00447308 */ /* 0x0007e20000002400 */
[----:B--2---:R-:W-:-:S02]  /*2480*/  FMNMX.FTZ R69, R61, R94, !PT ;  /* 0x0000005e3d457209 */ /* 0x004fc40007810000 */
[----:B-1----:R-:W-:-:S05]  /*2490*/  FSEL R73, R73, -INF , P3 ;  /* 0xff80000049497808 */ /* 0x002fca0001800000 */
[----:B------:R-:W1:Y:S01]  /*24a0*/  MUFU.TANH R74, R74 ;  /* 0x0000004a004a7308 */ /* 0x000e620000002400 */
[----:B---3--:R-:W-:Y:S02]  /*24b0*/  FSEL R63, R89, -INF , P5 ;  /* 0xff800000593f7808 */ /* 0x008fe40002800000 */
[----:B------:R-:W-:-:S05]  /*24c0*/  ISETP.GT.AND P5, PT, R10, 0x49, PT ;  /* 0x000000490a00780c */ /* 0x000fca0003fa4270 */
[----:B------:R2:W-:Y:S08]  /*24d0*/  MUFU.TANH R89, R60 ;  /* 0x0000003c00597308 */ /* 0x0005f00000002400 */
[----:B------:R3:W-:Y:S01]  /*24e0*/  MUFU.TANH R67, R64 ;  /* 0x0000004000437308 */ /* 0x0007e20000002400 */
[----:B--2---:R-:W-:Y:S02]  /*24f0*/  FSEL R60, R78, -INF , P4 ;  /* 0xff8000004e3c7808 */ /* 0x004fe40002000000 */
[----:B------:R-:W-:-:S02]  /*2500*/  FMNMX.FTZ R78, R62, R69, !PT ;  /* 0x000000453e4e7209 */ /* 0x000fc40007810000 */
[----:B------:R-:W-:Y:S02]  /*2510*/  FSEL R69, R54, -INF , P5 ;  /* 0xff80000036457808 */ /* 0x000fe40002800000 */
[----:B-1----:R-:W-:Y:S01]  /*2520*/  FSEL R74, R74, -INF , P4 ;  /* 0xff8000004a4a7808 */ /* 0x002fe20002000000 */
[----:B------:R-:W1:Y:S01]  /*2530*/  MUFU.TANH R75, R75 ;  /* 0x0000004b004b7308 */ /* 0x000e620000002400 */
[----:B---3--:R-:W-:Y:S02]  /*2540*/  FSEL R64, R88, -INF , P1 ;  /* 0xff80000058407808 */ /* 0x008fe40000800000 */
[C---:B------:R-:W-:Y:S02]  /*2550*/  ISETP.GT.AND P1, PT, R10.reuse, 0x50, PT ;  /* 0x000000500a00780c */ /* 0x040fe40003f24270 */
[----:B------:R-:W-:-:S03]  /*2560*/  ISETP.GT.AND P4, PT, R10, 0x59, PT ;  /* 0x000000590a00780c */ /* 0x000fc60003f84270 */
[----:B------:R2:W-:Y:S08]  /*2570*/  MUFU.TANH R88, R71 ;  /* 0x0000004700587308 */ /* 0x0005f00000002400 */
[----:B------:R-:W3:Y:S01]  /*2580*/  MUFU.TANH R95, R95 ;  /* 0x0000005f005f7308 */ /* 0x000ee20000002400 */
[----:B--2---:R-:W-:Y:S01]  /*2590*/  FMUL.FTZ R71, R0, R25 ;  /* 0x0000001900477220 */ /* 0x004fe20000410000 */
[----:B------:R-:W-:-:S02]  /*25a0*/  FSEL R25, R77, -INF , P5 ;  /* 0xff8000004d197808 */ /* 0x000fc40002800000 */
[----:B------:R-:W-:Y:S02]  /*25b0*/  FMNMX.FTZ R77, R63, R78, !PT ;  /* 0x0000004e3f4d7209 */ /* 0x000fe40007810000 */
[----:B-1----:R-:W-:Y:S01]  /*25c0*/  FSEL R24, R75, -INF , P3 ;  /* 0xff8000004b187808 */ /* 0x002fe20001800000 */
[----:B------:R-:W-:Y:S01]  /*25d0*/  FMUL.FTZ R75, R0, R26 ;  /* 0x0000001a004b7220 */ /* 0x000fe20000410000 */
[----:B------:R-:W1:Y:S01]  /*25e0*/  MUFU.TANH R76, R76 ;  /* 0x0000004c004c7308 */ /* 0x000e620000002400 */
[----:B------:R-:W-:Y:S02]  /*25f0*/  FMNMX.FTZ R77, R64, R77, !PT ;  /* 0x0000004d404d7209 */ /* 0x000fe40007810000 */
[----:B------:R-:W-:Y:S02]  /*2600*/  ISETP.GT.AND P3, PT, R10, 0x58, PT ;  /* 0x000000580a00780c */ /* 0x000fe40003f64270 */
[----:B------:R-:W-:Y:S01]  /*2610*/  FMNMX.FTZ R54, R92, R77, !PT ;  /* 0x0000004d5c367209 */ /* 0x000fe20007810000 */
[----:B------:R-:W-:Y:S01]  /*2620*/  FMUL.FTZ R77, R0, R27 ;  /* 0x0000001b004d7220 */ /* 0x000fe20000410000 */
[----:B------:R-:W-:Y:S01]  /*2630*/  ISETP.GT.AND P5, PT, R10, 0x60, PT ;  /* 0x000000600a00780c */ /* 0x000fe20003fa4270 */
[----:B------:R-:W2:Y:S01]  /*2640*/  MUFU.TANH R72, R72 ;  /* 0x0000004800487308 */ /* 0x000ea20000002400 */
[----:B---3--:R-:W-:-:S02]  /*2650*/  FSEL R58, R95, -INF , P2 ;  /* 0xff8000005f3a7808 */ /* 0x008fc40001000000 */
[----:B------:R-:W-:-:S05]  /*2660*/  ISETP.GT.AND P2, PT, R10, 0x51, PT ;  /* 0x000000510a00780c */ /* 0x000fca0003f44270 */
[----:B------:R-:W3:Y:S01]  /*2670*/  MUFU.TANH R84, R84 ;  /* 0x0000005400547308 */ /* 0x000ee20000002400 */
[----:B-1----:R-:W-:-:S07]  /*2680*/  FSEL R76, R76, -INF , P1 ;  /* 0xff8000004c4c7808 */ /* 0x002fce0000800000 */
[----:B------:R-:W1:Y:S01]  /*2690*/  MUFU.TANH R79, R79 ;  /* 0x0000004f004f7308 */ /* 0x000e620000002400 */
[----:B--2---:R-:W-:-:S07]  /*26a0*/  FSEL R72, R72, -INF , P2 ;  /* 0xff80000048487808 */ /* 0x004fce0001000000 */
[----:B------:R2:W-:Y:S08]  /*26b0*/  MUFU.TANH R93, R71 ;  /* 0x00000047005d7308 */ /* 0x0005f00000002400 */
[----:B------:R-:W4:Y:S01]  /*26c0*/  MUFU.TANH R81, R81 ;  /* 0x0000005100517308 */ /* 0x000f220000002400 */
[----:B--2---:R-:W-:Y:S02]  /*26d0*/  FMNMX.FTZ R71, R73, R54, !PT ;  /* 0x0000003649477209 */ /* 0x004fe40007810000 */
[----:B---3--:R-:W-:-:S02]  /*26e0*/  FSEL R54, R84, -INF , P3 ;  /* 0xff80000054367808 */ /* 0x008fc40001800000 */
[----:B------:R-:W-:Y:S02]  /*26f0*/  FMNMX.FTZ R78, R74, R71, !PT ;  /* 0x000000474a4e7209 */ /* 0x000fe40007810000 */
[----:B-1----:R-:W-:Y:S01]  /*2700*/  FSEL R79, R79, -INF , P3 ;  /* 0xff8000004f4f7808 */ /* 0x002fe20001800000 */
[----:B------:R-:W1:Y:S01]  /*2710*/  MUFU.TANH R53, R53 ;  /* 0x0000003500357308 */ /* 0x000e620000002400 */
[----:B------:R-:W-:-:S07]  /*2720*/  ISETP.GT.AND P3, PT, R10, 0x69, PT ;  /* 0x000000690a00780c */ /* 0x000fce0003f64270 */
[----:B------:R-:W-:Y:S01]  /*2730*/  MUFU.TANH R57, R57 ;  /* 0x0000003900397308 */ /* 0x000fe20000002400 */
[----:B----4-:R-:W-:Y:S01]  /*2740*/  FSEL R26, R81, -INF , P1 ;  /* 0xff800000511a7808 */ /* 0x010fe20000800000 */
[----:B------:R-:W-:Y:S01]  /*2750*/  FMUL.FTZ R81, R0, R30 ;  /* 0x0000001e00517220 */ /* 0x000fe20000410000 */
[----:B------:R-:W-:-:S05]  /*2760*/  ISETP.GT.AND P1, PT, R10, 0x61, PT ;  /* 0x000000610a00780c */ /* 0x000fca0003f24270 */
[----:B------:R-:W2:Y:S01]  /*2770*/  MUFU.TANH R82, R82 ;  /* 0x0000005200527308 */ /* 0x000ea20000002400 */
[----:B-1----:R-:W-:-:S07]  /*2780*/  FSEL R71, R53, -INF , P4 ;  /* 0xff80000035477808 */ /* 0x002fce0002000000 */
[----:B------:R1:W-:Y:S08]  /*2790*/  MUFU.TANH R94, R75 ;  /* 0x0000004b005e7308 */ /* 0x0003f00000002400 */
[----:B------:R-:W3:Y:S01]  /*27a0*/  MUFU.TANH R80, R80 ;  /* 0x0000005000507308 */ /* 0x000ee20000002400 */
[----:B-1----:R-:W-:Y:S01]  /*27b0*/  FMNMX.FTZ R75, R69, R78, !PT ;  /* 0x0000004e454b7209 */ /* 0x002fe20007810000 */
[----:B------:R-:W-:Y:S01]  /*27c0*/  FMUL.FTZ R78, R0, R28 ;  /* 0x0000001c004e7220 */ /* 0x000fe20000410000 */
[----:B--2---:R-:W-:-:S02]  /*27d0*/  FSEL R82, R82, -INF , P5 ;  /* 0xff80000052527808 */ /* 0x004fc40002800000 */
[----:B------:R-:W-:-:S03]  /*27e0*/  FMNMX.FTZ R75, R76, R75, !PT ;  /* 0x0000004b4c4b7209 */ /* 0x000fc60007810000 */
[----:B------:R-:W1:Y:S01]  /*27f0*/  MUFU.TANH R87, R87 ;  /* 0x0000005700577308 */ /* 0x000e620000002400 */
[----:B------:R-:W-:Y:S02]  /*2800*/  FMNMX.FTZ R84, R72, R75, !PT ;  /* 0x0000004b48547209 */ /* 0x000fe40007810000 */
[----:B------:R-:W-:Y:S02]  /*2810*/  FSEL R75, R57, -INF , P1 ;  /* 0xff800000394b7808 */ /* 0x000fe40000800000 */
[----:B------:R-:W-:-:S03]  /*2820*/  FMNMX.FTZ R84, R79, R84, !PT ;  /* 0x000000544f547209 */ /* 0x000fc60007810000 */
[----:B------:R-:W2:Y:S01]  /*2830*/  MUFU.TANH R86, R86 ;  /* 0x0000005600567308 */ /* 0x000ea20000002400 */
[----:B------:R-:W-:Y:S02]  /*2840*/  FMNMX.FTZ R57, R71, R84, !PT ;  /* 0x0000005447397209 */ /* 0x000fe40007810000 */
[----:B---3--:R-:W-:Y:S01]  /*2850*/  FSEL R27, R80, -INF , P2 ;  /* 0xff800000501b7808 */ /* 0x008fe20001000000 */
[----:B------:R-:W-:Y:S01]  /*2860*/  FMUL.FTZ R80, R0, R29 ;  /* 0x0000001d00507220 */ /* 0x000fe20000410000 */
[----:B------:R-:W-:-:S03]  /*2870*/  ISETP.GT.AND P2, PT, R10, 0x68, PT ;  /* 0x000000680a00780c */ /* 0x000fc60003f44270 */
[----:B------:R-:W3:Y:S01]  /*2880*/  MUFU.TANH R83, R83 ;  /* 0x0000005300537308 */ /* 0x000ee20000002400 */
[----:B-1----:R-:W-:Y:S02]  /*2890*/  FSEL R87, R87, -INF , P2 ;  /* 0xff80000057577808 */ /* 0x002fe40001000000 */
[----:B------:R-:W-:Y:S02]  /*28a0*/  FSEL R30, R66, -INF , P2 ;  /* 0xff800000421e7808 */ /* 0x000fe40001000000 */
[----:B------:R-:W-:-:S03]  /*28b0*/  ISETP.GT.AND P2, PT, R10, 0x79, PT ;  /* 0x000000790a00780c */ /* 0x000fc60003f44270 */
[----:B------:R-:W1:Y:S01]  /*28c0*/  MUFU.TANH R85, R85 ;  /* 0x0000005500557308 */ /* 0x000e620000002400 */
[----:B--2---:R-:W-:Y:S02]  /*28d0*/  FSEL R29, R86, -INF , P5 ;  /* 0xff800000561d7808 */ /* 0x004fe40002800000 */
[----:B------:R-:W-:-:S04]  /*28e0*/  ISETP.GT.AND P5, PT, R10, 0x71, PT ;  /* 0x000000710a00780c */ /* 0x000fc80003fa4270 */
[----:B------:R-:W-:Y:S01]  /*28f0*/  FSEL R70, R70, -INF , P5 ;  /* 0xff80000046467808 */ /* 0x000fe20002800000 */
[----:B------:R2:W-:Y:S01]  /*2900*/  MUFU.TANH R99, R78 ;  /* 0x0000004e00637308 */ /* 0x0005e20000002400 */
[----:B---3--:R-:W-:Y:S02]  /*2910*/  FSEL R28, R83, -INF , P4 ;  /* 0xff800000531c7808 */ /* 0x008fe40002000000 */
[----:B------:R-:W-:-:S05]  /*2920*/  ISETP.GT.AND P4, PT, R10, 0x70, PT ;  /* 0x000000700a00780c */ /* 0x000fca0003f84270 */
[----:B------:R-:W3:Y:S01]  /*2930*/  MUFU.TANH R98, R98 ;  /* 0x0000006200627308 */ /* 0x000ee20000002400 */
[----:B--2---:R-:W-:Y:S02]  /*2940*/  FMNMX.FTZ R78, R82, R57, !PT ;  /* 0x00000039524e7209 */ /* 0x004fe40007810000 */
[----:B-1----:R-:W-:Y:S01]  /*2950*/  FSEL R53, R85, -INF , P1 ;  /* 0xff80000055357808 */ /* 0x002fe20000800000 */
[----:B------:R-:W-:Y:S01]  /*2960*/  FMUL.FTZ R85, R0, R33 ;  /* 0x0000002100557220 */ /* 0x000fe20000410000 */
[----:B------:R-:W-:Y:S02]  /*2970*/  FMNMX.FTZ R78, R75, R78, !PT ;  /* 0x0000004e4b4e7209 */ /* 0x000fe40007810000 */
[----:B------:R-:W-:Y:S01]  /*2980*/  ISETP.GT.AND P1, PT, R10, 0x78, PT ;  /* 0x000000780a00780c */ /* 0x000fe20003f24270 */
[----:B------:R1:W-:Y:S01]  /*2990*/  MUFU.TANH R95, R77 ;  /* 0x0000004d005f7308 */ /* 0x0003e20000002400 */
[----:B------:R-:W-:Y:S01]  /*29a0*/  FSEL R57, R68, -INF , P3 ;  /* 0xff80000044397808 */ /* 0x000fe20001800000 */
[----:B------:R-:W-:Y:S01]  /*29b0*/  FMUL.FTZ R68, R0, R32 ;  /* 0x0000002000447220 */ /* 0x000fe20000410000 */
[----:B------:R-:W-:-:S05]  /*29c0*/  FSEL R33, R89, -INF , P1 ;  /* 0xff80000059217808 */ /* 0x000fca0000800000 */
[----:B------:R2:W4:Y:S01]  /*29d0*/  MUFU.TANH R86, R80 ;  /* 0x0000005000567308 */ /* 0x0005220000002400 */
[----:B-1----:R-:W-:Y:S02]  /*29e0*/  FSEL R77, R65, -INF , P3 ;  /* 0xff800000414d7808 */ /* 0x002fe40001800000 */
[----:B------:R-:W-:-:S05]  /*29f0*/  ISETP.GT.AND P3, PT, R10, 0x80, PT ;  /* 0x000000800a00780c */ /* 0x000fca0003f64270 */
[----:B------:R-:W1:Y:S01]  /*2a00*/  MUFU.TANH R96, R96 ;  /* 0x0000006000607308 */ /* 0x000e620000002400 */
[----:B--2---:R-:W-:Y:S02]  /*2a10*/  FMNMX.FTZ R80, R87, R78, !PT ;  /* 0x0000004e57507209 */ /* 0x004fe40007810000 */
[----:B------:R-:W-:Y:S02]  /*2a20*/  FSEL R78, R67, -INF , P4 ;  /* 0xff800000434e7808 */ /* 0x000fe40002000000 */
[----:B------:R-:W-:Y:S02]  /*2a30*/  FMNMX.FTZ R83, R77, R80, !PT ;  /* 0x000000504d537209 */ /* 0x000fe40007810000 */
[----:B---3--:R-:W-:Y:S01]  /*2a40*/  FSEL R80, R98, -INF , P1 ;  /* 0xff80000062507808 */ /* 0x008fe20000800000 */
[----:B------:R-:W-:Y:S01]  /*2a50*/  MUFU.TANH R91, R91 ;  /* 0x0000005b005b7308 */ /* 0x000fe20000002400 */
[----:B------:R-:W-:Y:S01]  /*2a60*/  FMNMX.FTZ R83, R78, R83, !PT ;  /* 0x000000534e537209 */ /* 0x000fe20007810000 */
[----:B------:R-:W-:Y:S01]  /*2a70*/  FMUL.FTZ R98, R0, R38 ;  /* 0x0000002600627220 */ /* 0x000fe20000410000 */
[----:B------:R-:W-:-:S02]  /*2a80*/  ISETP.GT.AND P1, PT, R10, 0x89, PT ;  /* 0x000000890a00780c */ /* 0x000fc40003f24270 */
[----:B------:R-:W-:Y:S02]  /*2a90*/  FMNMX.FTZ R83, R70, R83, !PT ;  /* 0x0000005346537209 */ /* 0x000fe40007810000 */
[----:B----4-:R-:W-:Y:S01]  /*2aa0*/  FSEL R86, R86, -INF , P1 ;  /* 0xff80000056567808 */ /* 0x010fe20000800000 */
[----:B------:R-:W2:Y:S01]  /*2ab0*/  MUFU.TANH R97, R97 ;  /* 0x0000006100617308 */ /* 0x000ea20000002400 */
[----:B-1----:R-:W-:Y:S02]  /*2ac0*/  FSEL R32, R96, -INF , P4 ;  /* 0xff80000060207808 */ /* 0x002fe40002000000 */
[----:B------:R-:W-:-:S04]  /*2ad0*/  ISETP.GT.AND P4, PT, R10, 0x81, PT ;  /* 0x000000810a00780c */ /* 0x000fc80003f84270 */
[----:B------:R-:W-:Y:S01]  /*2ae0*/  FSEL R84, R93, -INF , P4 ;  /* 0xff8000005d547808 */ /* 0x000fe20002000000 */
[----:B------:R1:W-:Y:S08]  /*2af0*/  MUFU.TANH R66, R81 ;  /* 0x0000005100427308 */ /* 0x0003f00000002400 */
[----:B------:R3:W4:Y:S01]  /*2b00*/  MUFU.TANH R67, R68 ;  /* 0x0000004400437308 */ /* 0x0007220000002400 */
[----:B-1----:R-:W-:-:S02]  /*2b10*/  FSEL R81, R90, -INF , P2 ;  /* 0xff8000005a517808 */ /* 0x002fc40001000000 */
[----:B--2---:R-:W-:Y:S01]  /*2b20*/  FSEL R65, R97, -INF , P5 ;  /* 0xff80000061417808 */ /* 0x004fe20002800000 */
[----:B------:R-:W-:Y:S01]  /*2b30*/  FMUL.FTZ R97, R0, R39 ;  /* 0x0000002700617220 */ /* 0x000fe20000410000 */
[----:B------:R-:W-:-:S03]  /*2b40*/  ISETP.GT.AND P5, PT, R10, 0x88, PT ;  /* 0x000000880a00780c */ /* 0x000fc60003fa4270 */
[----:B------:R1:W2:Y:S01]  /*2b50*/  MUFU.TANH R96, R85 ;  /* 0x0000005500607308 */ /* 0x0002a20000002400 */
[----:B---3--:R-:W-:Y:S02]  /*2b60*/  FMNMX.FTZ R68, R80, R83, !PT ;  /* 0x0000005350447209 */ /* 0x008fe40007810000 */
[----:B------:R-:W-:Y:S01]  /*2b70*/  FSEL R83, R91, -INF , P3 ;  /* 0xff8000005b537808 */ /* 0x000fe20001800000 */
[----:B------:R-:W-:Y:S01]  /*2b80*/  FMUL.FTZ R91, R0, R37 ;  /* 0x00000025005b7220 */ /* 0x000fe20000410000 */
[----:B------:R-:W-:-:S03]  /*2b90*/  FMNMX.FTZ R68, R81, R68, !PT ;  /* 0x0000004451447209 */ /* 0x000fc60007810000 */
[----:B------:R3:W5:Y:S01]  /*2ba0*/  MUFU.TANH R90, R36 ;  /* 0x00000024005a7308 */ /* 0x0007620000002400 */
[----:B------:R-:W-:Y:S02]  /*2bb0*/  FMNMX.FTZ R89, R83, R68, !PT ;  /* 0x0000004453597209 */ /* 0x000fe40007810000 */
[----:B------:R-:W-:Y:S02]  /*2bc0*/  FSEL R68, R88, -INF , P2 ;  /* 0xff80000058447808 */ /* 0x000fe40001000000 */
[----:B-1----:R-:W-:Y:S02]  /*2bd0*/  FSEL R85, R99, -INF , P5 ;  /* 0xff80000063557808 */ /* 0x002fe40002800000 */
[----:B------:R-:W-:Y:S01]  /*2be0*/  FMNMX.FTZ R88, R84, R89, !PT ;  /* 0x0000005954587209 */ /* 0x000fe20007810000 */
[----:B------:R-:W1:Y:S01]  /*2bf0*/  MUFU.TANH R91, R91 ;  /* 0x0000005b005b7308 */ /* 0x000e620000002400 */
[----:B------:R-:W-:Y:S02]  /*2c00*/  ISETP.GT.AND P2, PT, R10, 0x90, PT ;  /* 0x000000900a00780c */ /* 0x000fe40003f44270 */
[----:B------:R-:W-:-:S02]  /*2c10*/  FMNMX.FTZ R37, R85, R88, !PT ;  /* 0x0000005855257209 */ /* 0x000fc40007810000 */
[----:B---3--:R-:W-:Y:S02]  /*2c20*/  FSEL R36, R94, -INF , P3 ;  /* 0xff8000005e247808 */ /* 0x008fe40001800000 */
[----:B------:R-:W-:Y:S01]  /*2c30*/  ISETP.GT.AND P3, PT, R10, 0x91, PT ;  /* 0x000000910a00780c */ /* 0x000fe20003f64270 */
[----:B------:R-:W3:Y:S01]  /*2c40*/  MUFU.TANH R98, R98 ;  /* 0x0000006200627308 */ /* 0x000ee20000002400 */
[----:B----4-:R-:W-:Y:S02]  /*2c50*/  FSEL R89, R67, -INF , P2 ;  /* 0xff80000043597808 */ /* 0x010fe40001000000 */
[----:B------:R-:W-:Y:S02]  /*2c60*/  FMNMX.FTZ R94, R86, R37, !PT ;  /* 0x00000025565e7209 */ /* 0x000fe40007810000 */
[----:B------:R-:W-:Y:S02]  /*2c70*/  FSEL R37, R95, -INF , P4 ;  /* 0xff8000005f257808 */ /* 0x000fe40002000000 */
[----:B------:R-:W-:Y:S01]  /*2c80*/  ISETP.GT.AND P4, PT, R10, 0x98, PT ;  /* 0x000000980a00780c */ /* 0x000fe20003f84270 */
[----:B------:R-:W4:Y:S01]  /*2c90*/  MUFU.TANH R97, R97 ;  /* 0x0000006100617308 */ /* 0x000f220000002400 */
[----:B--2---:R-:W-:Y:S01]  /*2ca0*/  FSEL R88, R96, -INF , P3 ;  /* 0xff80000060587808 */ /* 0x004fe20001800000 */
[----:B------:R-:W-:Y:S01]  /*2cb0*/  FMUL.FTZ R96, R0, R34 ;  /* 0x0000002200607220 */ /* 0x000fe20000410000 */
[----:B------:R-:W-:-:S02]  /*2cc0*/  FMNMX.FTZ R93, R89, R94, !PT ;  /* 0x0000005e595d7209 */ /* 0x000fc40007810000 */
[----:B------:R-:W-:Y:S02]  /*2cd0*/  FSEL R67, R66, -INF , P5 ;  /* 0xff80000042437808 */ /* 0x000fe40002800000 */
[----:B------:R-:W-:Y:S01]  /*2ce0*/  ISETP.GT.AND P5, PT, R10, 0x99, PT ;  /* 0x000000990a00780c */ /* 0x000fe20003fa4270 */
[----:B------:R-:W2:Y:S01]  /*2cf0*/  MUFU.TANH R96, R96 ;  /* 0x0000006000607308 */ /* 0x000ea20000002400 */
[----:B-----5:R-:W-:Y:S02]  /*2d00*/  FSEL R94, R90, -INF , P4 ;  /* 0xff8000005a5e7808 */ /* 0x020fe40002000000 */
[----:B------:R-:W-:Y:S02]  /*2d10*/  FMNMX.FTZ R93, R88, R93, !PT ;  /* 0x0000005d585d7209 */ /* 0x000fe40007810000 */
[----:B-1----:R-:W-:Y:S02]  /*2d20*/  FSEL R90, R91, -INF , P5 ;  /* 0xff8000005b5a7808 */ /* 0x002fe40002800000 */
[----:B------:R-:W-:-:S02]  /*2d30*/  FMNMX.FTZ R93, R94, R93, !PT ;  /* 0x0000005d5e5d7209 */ /* 0x000fc40007810000 */
[----:B---3--:R-:W-:Y:S02]  /*2d40*/  FSEL R98, R98, -INF , P4 ;  /* 0xff80000062627808 */ /* 0x008fe40002000000 */
[----:B------:R-:W-:Y:S01]  /*2d50*/  FMNMX.FTZ R10, R90, R93, !PT ;  /* 0x0000005d5a0a7209 */ /* 0x000fe20007810000 */
[----:B------:R-:W-:Y:S01]  /*2d60*/  FMUL.FTZ R93, R0, R31 ;  /* 0x0000001f005d7220 */ /* 0x000fe20000410000 */
[----:B----4-:R-:W-:-:S03]  /*2d70*/  FSEL R97, R97, -INF , P5 ;  /* 0xff80000061617808 */ /* 0x010fc60002800000 */
[----:B------:R-:W1:Y:S01]  /*2d80*/  SHFL.BFLY PT, R91, R10, 0x2, 0x1f ;  /* 0x0c401f000a5b7f89 */ /* 0x000e6200000e0000 */
[----:B--2---:R-:W-:Y:S01]  /*2d90*/  FSEL R96, R96, -INF , P2 ;  /* 0xff80000060607808 */ /* 0x004fe20001000000 */
[----:B------:R-:W2:Y:S02]  /*2da0*/  MUFU.TANH R93, R93 ;  /* 0x0000005d005d7308 */ /* 0x000ea40000002400 */
[----:B--2---:R-:W-:Y:S02]  /*2db0*/  FSEL R93, R93, -INF , P1 ;  /* 0xff8000005d5d7808 */ /* 0x004fe40000800000 */
[----:B-1----:R-:W-:Y:S01]  /*2dc0*/  FMNMX.FTZ R95, R10, R91, !PT ;  /* 0x0000005b0a5f7209 */ /* 0x002fe20007810000 */
[----:B------:R-:W-:-:S04]  /*2dd0*/  IMAD.U32 R91, RZ, RZ, UR16 ;  /* 0x00000010ff5b7e24 */ /* 0x000fc8000f8e00ff */
        /* <DEDUP_REMOVED lines=24> */
[----:B-1----:R-:W-:Y:S01]  /*2f60*/  FSEL R95, R95, -INF , P3 ;  /* 0xff8000005f5f7808 */ /* 0x002fe20001800000 */
[----:B------:R-:W-:-:S01]  /*2f70*/  FFMA.FTZ R69, R69, UR16, -R91 ;  /* 0x0000001045457c23 */ /* 0x000fc2000801085b */
[----:B------:R-:W-:Y:S01]  /*2f80*/  FMNMX.FTZ R43, R11, R44, !PT ;  /* 0x0000002c0b2b7209 */ /* 0x000fe20007810000 */
[----:B------:R-:W-:-:S01]  /*2f90*/  FFMA.FTZ R44, R52, UR16, -R91 ;  /* 0x00000010342c7c23 */ /* 0x000fc2000801085b */
[----:B------:R-:W-:Y:S01]  /*2fa0*/  MUFU.EX2 R10, R10 ;  /* 0x0000000a000a7308 */ /* 0x000fe20000000800 */
[----:B------:R-:W-:-:S01]  /*2fb0*/  FFMA.FTZ R75, R75, UR16, -R91 ;  /* 0x000000104b4b7c23 */ /* 0x000fc2000801085b */
[----:B------:R-:W-:Y:S01]  /*2fc0*/  FMNMX.FTZ R46, R12, R43, !PT ;  /* 0x0000002b0c2e7209 */ /* 0x000fe20007810000 */
[----:B------:R-:W-:-:S01]  /*2fd0*/  FFMA.FTZ R77, R77, UR16, -R91 ;  /* 0x000000104d4d7c23 */ /* 0x000fc2000801085b */
[----:B------:R-:W-:-:S02]  /*2fe0*/  FFMA.FTZ R81, R81, UR16, -R91 ;  /* 0x0000001051517c23 */ /* 0x000fc4000801085b */
[----:B------:R-:W-:Y:S02]  /*2ff0*/  FMNMX.FTZ R43, R13, R46, !PT ;  /* 0x0000002e0d2b7209 */ /* 0x000fe40007810000 */
[----:B------:R-:W-:Y:S02]  /*3000*/  MUFU.EX2 R21, R21 ;  /* 0x0000001500157308 */ /* 0x000fe40000000800 */
[----:B------:R-:W-:-:S04]  /*3010*/  FMNMX.FTZ R46, R14, R43, !PT ;  /* 0x0000002b0e2e7209 */ /* 0x000fc80007810000 */
[----:B--2---:R-:W-:Y:S01]  /*3020*/  FMNMX.FTZ R49, R15, R46, !PT ;  /* 0x0000002e0f317209 */ /* 0x004fe20007810000 */
[----:B------:R-:W-:-:S01]  /*3030*/  FFMA.FTZ R46, R59, UR16, -R91 ;  /* 0x000000103b2e7c23 */ /* 0x000fc2000801085b */
[----:B------:R-:W-:Y:S02]  /*3040*/  MUFU.EX2 R43, R56 ;  /* 0x00000038002b7308 */ /* 0x000fe40000000800 */
[----:B------:R-:W-:-:S04]  /*3050*/  FMNMX.FTZ R48, R20, R49, !PT ;  /* 0x0000003114307209 */ /* 0x000fc80007810000 */
[----:B------:R-:W-:Y:S01]  /*3060*/  FMNMX.FTZ R49, R23, R48, !PT ;  /* 0x0000003017317209 */ /* 0x000fe20007810000 */
[----:B------:R-:W-:-:S01]  /*3070*/  FFMA.FTZ R48, R61, UR16, -R91 ;  /* 0x000000103d307c23 */ /* 0x000fc2000801085b */
[--C-:B------:R-:W-:Y:S01]  /*3080*/  FFMA.FTZ R61, R64, UR16, -R91.reuse ;  /* 0x00000010403d7c23 */ /* 0x100fe2000801085b */
[----:B------:R-:W-:Y:S01]  /*3090*/  MUFU.EX2 R31, R31 ;  /* 0x0000001f001f7308 */ /* 0x000fe20000000800 */
[----:B------:R-:W-:Y:S01]  /*30a0*/  FMNMX.FTZ R50, R42, R49, !PT ;  /* 0x000000312a327209 */ /* 0x000fe20007810000 */
[--C-:B------:R-:W-:Y:S01]  /*30b0*/  FFMA.FTZ R49, R62, UR16, -R91.reuse ;  /* 0x000000103e317c23 */ /* 0x100fe2000801085b */
[----:B------:R-:W-:-:S02]  /*30c0*/  FFMA.FTZ R62, R74, UR16, -R91 ;  /* 0x000000104a3e7c23 */ /* 0x000fc4000801085b */
[----:B------:R-:W-:-:S03]  /*30d0*/  FMNMX.FTZ R50, R45, R50, !PT ;  /* 0x000000322d327209 */ /* 0x000fc60007810000 */
[----:B------:R-:W1:Y:S01]  /*30e0*/  MUFU.EX2 R34, R34 ;  /* 0x0000002200227308 */ /* 0x000e620000000800 */
        /* <DEDUP_REMOVED lines=8> */
[----:B-1----:R-:W-:Y:S02]  /*3170*/  F2FP.SATFINITE.E4M3.F32.PACK_AB_MERGE_C R152, R34, R31, RZ ;  /* 0x0000001f2298723e */ /* 0x002fe400048070ff */
[----:B------:R-:W-:Y:S01]  /*3180*/  FMNMX.FTZ R59, R25, R52, !PT ;  /* 0x00000034193b7209 */ /* 0x000fe20007810000 */
[----:B------:R-:W-:Y:S01]  /*3190*/  FFMA.FTZ R52, R92, UR16, -R91 ;  /* 0x000000105c347c23 */ /* 0x000fe2000801085b */
[----:B------:R-:W-:Y:S01]  /*31a0*/  F2FP.SATFINITE.E4M3.F32.PACK_AB_MERGE_C R152, R21, R10, R152 ;  /* 0x0000000a1598723e */ /* 0x000fe20004807098 */
        /* <DEDUP_REMOVED lines=22> */
[----:B------:R-:W1:Y:S03]  /*3310*/  MUFU.EX2 R46, R46 ;  /* 0x0000002e002e7308 */ /* 0x000e660000000800 */
[----:B--2---:R-:W-:Y:S01]  /*3320*/  FMNMX.FTZ R73, R33, R64, !PT ;  /* 0x0000004021497209 */ /* 0x004fe20007810000 */
        /* <DEDUP_REMOVED lines=8> */
[----:B------:R-:W-:Y:S01]  /*33b0*/  FFMA.FTZ R73, R71, UR16, -R91 ;  /* 0x0000001047497c23 */ /* 0x000fe2000801085b */
[----:B------:R-:W-:Y:S02]  /*33c0*/  MUFU.EX2 R48, R48 ;  /* 0x0000003000307308 */ /* 0x000fe40000000800 */
[----:B------:R-:W-:-:S02]  /*33d0*/  FMNMX.FTZ R72, R37, R72, !PT ;  /* 0x0000004825487209 */ /* 0x000fc40007810000 */
[----:B-1----:R-:W-:Y:S02]  /*33e0*/  F2FP.SATFINITE.E4M3.F32.PACK_AB_MERGE_C R136, R46, R43, RZ ;  /* 0x0000002b2e88723e */ /* 0x002fe400048070ff */
[----:B------:R-:W-:Y:S02]  /*33f0*/  FMNMX.FTZ R72, R67, R72, !PT ;  /* 0x0000004843487209 */ /* 0x000fe40007810000 */
[----:B------:R-:W-:Y:S01]  /*3400*/  MUFU.EX2 R49, R49 ;  /* 0x0000003100317308 */ /* 0x000fe20000000800 */
[----:B------:R-:W-:Y:S02]  /*3410*/  F2FP.SATFINITE.E4M3.F32.PACK_AB_MERGE_C R136, R44, R41, R136 ;  /* 0x000000292c88723e */ /* 0x000fe40004807088 */
[----:B------:R-:W-:Y:S01]  /*3420*/  FMNMX.FTZ R71, R93, R72, !PT ;  /* 0x000000485d477209 */ /* 0x000fe20007810000 */
[----:B------:R-:W-:-:S03]  /*3430*/  FFMA.FTZ R72, R82, UR16, -R91 ;  /* 0x0000001052487c23 */ /* 0x000fc6000801085b */
[----:B------:R-:W-:Y:S01]  /*3440*/  FMNMX.FTZ R74, R96, R71, !PT ;  /* 0x00000047604a7209 */ /* 0x000fe20007810000 */
[----:B------:R-:W-:Y:S03]  /*3450*/  MUFU.EX2 R50, R50 ;  /* 0x0000003200327308 */ /* 0x000fe60000000800 */
[----:B------:R-:W-:-:S04]  /*3460*/  FMNMX.FTZ R71, R95, R74, !PT ;  /* 0x0000004a5f477209 */ /* 0x000fc80007810000 */
[----:B------:R-:W-:Y:S01]  /*3470*/  FMNMX.FTZ R74, R98, R71, !PT ;  /* 0x00000047624a7209 */ /* 0x000fe20007810000 */
[----:B------:R-:W1:Y:S03]  /*3480*/  MUFU.EX2 R61, R61 ;  /* 0x0000003d003d7308 */ /* 0x000e660000000800 */
[----:B------:R-:W-:Y:S01]  /*3490*/  FMNMX.FTZ R71, R97, R74, !PT ;  /* 0x0000004a61477209 */ /* 0x000fe20007810000 */
[----:B------:R-:W-:-:S04]  /*34a0*/  FFMA.FTZ R74, R87, UR16, -R91 ;  /* 0x00000010574a7c23 */ /* 0x000fc8000801085b */
[----:B------:R-:W2:Y:S01]  /*34b0*/  SHFL.BFLY PT, R82, R71, 0x2, 0x1f ;  /* 0x0c401f0047527f89 */ /* 0x000ea200000e0000 */
[----:B------:R-:W-:Y:S08]  /*34c0*/  MUFU.EX2 R52, R52 ;  /* 0x0000003400347308 */ /* 0x000ff00000000800 */
[----:B------:R-:W-:Y:S01]  /*34d0*/  MUFU.EX2 R62, R62 ;  /* 0x0000003e003e7308 */ /* 0x000fe20000000800 */
[----:B-1----:R-:W-:-:S04]  /*34e0*/  F2FP.SATFINITE.E4M3.F32.PACK_AB_MERGE_C R138, R61, R50, RZ ;  /* 0x000000323d8a723e */ /* 0x002fc800048070ff */
[----:B------:R-:W-:-:S03]  /*34f0*/  F2FP.SATFINITE.E4M3.F32.PACK_AB_MERGE_C R138, R49, R48, R138 ;  /* 0x00000030318a723e */ /* 0x000fc6000480708a */
[----:B------:R-:W1:Y:S01]  /*3500*/  MUFU.EX2 R69, R69 ;  /* 0x0000004500457308 */ /* 0x000e620000000800 */
[----:B--2---:R-:W-:Y:S01]  /*3510*/  FMNMX.FTZ R87, R71, R82, !PT ;  /* 0x0000005247577209 */ /* 0x004fe20007810000 */
[--C-:B------:R-:W-:Y:S01]  /*3520*/  FFMA.FTZ R82, R89, UR16, -R91.reuse ;  /* 0x0000001059527c23 */ /* 0x100fe2000801085b */
[----:B------:R-:W-:-:S05]  /*3530*/  FFMA.FTZ R89, R90, UR16, -R91 ;  /* 0x000000105a597c23 */ /* 0x000fca000801085b */
[----:B------:R-:W-:Y:S01]  /*3540*/  MUFU.EX2 R56, R56 ;  /* 0x0000003800387308 */ /* 0x000fe20000000800 */
[----:B------:R-:W2:Y:S01]  /*3550*/  SHFL.BFLY PT, R92, R87, 0x1, 0x1f ;  /* 0x0c201f00575c7f89 */ /* 0x000ea200000e0000 */
[----:B-1----:R-:W-:-:S06]  /*3560*/  F2FP.SATFINITE.E4M3.F32.PACK_AB_MERGE_C R140, R69, R62, RZ ;  /* 0x0000003e458c723e */ /* 0x002fcc00048070ff */
[----:B------:R-:W-:Y:S01]  /*3570*/  MUFU.EX2 R63, R63 ;  /* 0x0000003f003f7308 */ /* 0x000fe20000000800 */
[----:B------:R-:W-:-:S07]  /*3580*/  F2FP.SATFINITE.E4M3.F32.PACK_AB_MERGE_C R140, R59, R52, R140 ;  /* 0x000000343b8c723e */ /* 0x000fce000480708c */
[----:B------:R-:W-:Y:S08]  /*3590*/  MUFU.EX2 R64, R64 ;  /* 0x0000004000407308 */ /* 0x000ff00000000800 */
[----:B------:R-:W-:Y:S01]  /*35a0*/  MUFU.EX2 R73, R73 ;  /* 0x0000004900497308 */ /* 0x000fe20000000800 */
[----:B--2---:R-:W-:Y:S01]  /*35b0*/  FMNMX.FTZ R71, R87, R92, !PT ;  /* 0x0000005c57477209 */ /* 0x004fe20007810000 */
[----:B------:R-:W-:-:S03]  /*35c0*/  FFMA.FTZ R87, R88, UR16, -R91 ;  /* 0x0000001058577c23 */ /* 0x000fc6000801085b */
        /* <DEDUP_REMOVED lines=35> */
[----:B------:R-:W-:Y:S01]  /*3800*/  FADD.FTZ R60, R34, R99 ;  /* 0x00000063223c7221 */ /* 0x000fe20000010000 */
[----:B------:R-:W-:Y:S01]  /*3810*/  @!P6 IADD3 R28, R4, 0x13240, RZ ;  /* 0x00013240041ce810 */ /* 0x000fe20007ffe0ff */
[----:B------:R-:W3:Y:S01]  /*3820*/  MUFU.EX2 R91, R91 ;  /* 0x0000005b005b7308 */ /* 0x000ee20000000800 */
[----:B-1----:R-:W-:-:S01]  /*3830*/  FADD.FTZ R51, R5, R6 ;  /* 0x0000000605337221 */ /* 0x002fc20000010000 */
[----:B------:R-:W-:Y:S01]  /*3840*/  FADD.FTZ R99, R35, R60 ;  /* 0x0000003c23637221 */ /* 0x000fe20000010000 */
[----:B------:R-:W-:Y:S01]  /*3850*/  @!P6 PRMT R28, RZ, 0x654, R28 ;  /* 0x00000654ff1ce816 */ /* 0x000fe2000000001c */
[--C-:B------:R-:W-:Y:S01]  /*3860*/  FFMA.FTZ R65, R65, UR16, -R86.reuse ;  /* 0x0000001041417c23 */ /* 0x100fe20008010856 */
[----:B------:R-:W-:-:S01]  /*3870*/  FFMA.FTZ R36, R36, UR16, -R86 ;  /* 0x0000001024247c23 */ /* 0x000fc20008010856 */
[----:B------:R-:W-:Y:S01]  /*3880*/  FFMA.FTZ R68, R68, UR16, -R86 ;  /* 0x0000001044447c23 */ /* 0x000fe20008010856 */
[----:B------:R1:W-:Y:S01]  /*3890*/  @!P6 SYNCS.ARRIVE.TRANS64.RED.A1T0 RZ, [R28+URZ], RZ ;  /* 0x000000ff1cffe9a7 */ /* 0x0003e2000810043f */
[----:B------:R-:W4:Y:S01]  /*38a0*/  MUFU.EX2 R7, R7 ;  /* 0x0000000700077308 */ /* 0x000f220000000800 */
[----:B--2---:R-:W-:-:S01]  /*38b0*/  FADD.FTZ R54, R88, R51 ;  /* 0x0000003358367221 */ /* 0x004fc20000010000 */
[--C-:B------:R-:W-:Y:S01]  /*38c0*/  FFMA.FTZ R51, R29, UR16, -R86.reuse ;  /* 0x000000101d337c23 */ /* 0x100fe20008010856 */
[----:B------:R-:W-:-:S01]  /*38d0*/  FFMA.FTZ R29, R53, UR16, -R86 ;  /* 0x00000010351d7c23 */ /* 0x000fc20008010856 */
[--C-:B------:R-:W-:Y:S01]  /*38e0*/  FFMA.FTZ R37, R37, UR16, -R86.reuse ;  /* 0x0000001025257c23 */ /* 0x100fe20008010856 */
[----:B------:R-:W-:-:S01]  /*38f0*/  FFMA.FTZ R67, R67, UR16, -R86 ;  /* 0x0000001043437c23 */ /* 0x000fc20008010856 */
[--C-:B------:R-:W-:Y:S01]  /*3900*/  FFMA.FTZ R93, R93, UR16, -R86.reuse ;  /* 0x000000105d5d7c23 */ /* 0x100fe20008010856 */
[----:B-1----:R-:W-:-:S01]  /*3910*/  FFMA.FTZ R28, R30, UR16, -R86 ;  /* 0x000000101e1c7c23 */ /* 0x002fc20008010856 */
[----:B------:R-:W1:Y:S01]  /*3920*/  MUFU.EX2 R8, R8 ;  /* 0x0000000800087308 */ /* 0x000e620000000800 */
[----:B---3--:R-:W-:-:S01]  /*3930*/  FADD.FTZ R54, R91, R54 ;  /* 0x000000365b367221 */ /* 0x008fc20000010000 */
[--C-:B------:R-:W-:Y:S01]  /*3940*/  FFMA.FTZ R30, R32, UR16, -R86.reuse ;  /* 0x00000010201e7c23 */ /* 0x100fe20008010856 */
[----:B------:R-:W-:-:S01]  /*3950*/  FFMA.FTZ R32, R33, UR16, -R86 ;  /* 0x0000001021207c23 */ /* 0x000fc20008010856 */
[--C-:B------:R-:W-:Y:S01]  /*3960*/  FFMA.FTZ R96, R96, UR16, -R86.reuse ;  /* 0x0000001060607c23 */ /* 0x100fe20008010856 */
[----:B------:R-:W-:Y:S01]  /*3970*/  F2FP.SATFINITE.E4M3.F32.PACK_AB_MERGE_C R88, R91, R88, RZ ;  /* 0x000000585b58723e */ /* 0x000fe200048070ff */
[--C-:B------:R-:W-:Y:S01]  /*3980*/  FFMA.FTZ R95, R95, UR16, -R86.reuse ;  /* 0x000000105f5f7c23 */ /* 0x100fe20008010856 */
[----:B------:R-:W-:-:S01]  /*3990*/  FFMA.FTZ R98, R98, UR16, -R86 ;  /* 0x0000001062627c23 */ /* 0x000fc20008010856 */
[----:B------:R-:W2:Y:S01]  /*39a0*/  MUFU.EX2 R90, R90 ;  /* 0x0000005a005a7308 */ /* 0x000ea20000000800 */
[----:B----4-:R-:W-:-:S01]  /*39b0*/  FADD.FTZ R101, R7, R54 ;  /* 0x0000003607657221 */ /* 0x010fc20000010000 */
[----:B------:R-:W-:Y:S01]  /*39c0*/  FADD.FTZ R54, R38, R99 ;  /* 0x0000006326367221 */ /* 0x000fe20000010000 */
[----:B------:R-:W-:Y:S01]  /*39d0*/  F2FP.SATFINITE.E4M3.F32.PACK_AB_MERGE_C R153, R6, R5, R88 ;  /* 0x000000050699723e */ /* 0x000fe20004807058 */
[----:B------:R-:W-:Y:S01]  /*39e0*/  IMAD.MOV.U32 R38, RZ, RZ, R55 ;  /* 0x000000ffff267224 */ /* 0x000fe200078e0037 */
[----:B------:R-:W-:Y:S01]  /*39f0*/  MOV R35, R55 ;  /* 0x0000003700237202 */ /* 0x000fe20000000f00 */
[----:B------:R-:W-:-:S02]  /*3a00*/  FADD.FTZ R53, R39, R54 ;  /* 0x0000003627357221 */ /* 0x000fc40000010000 */
[----:B------:R-:W3:Y:S01]  /*3a10*/  MUFU.EX2 R13, R13 ;  /* 0x0000000d000d7308 */ /* 0x000ee20000000800 */
[----:B-1----:R-:W-:-:S01]  /*3a20*/  FADD.FTZ R101, R8, R101 ;  /* 0x0000006508657221 */ /* 0x002fc20000010000 */
[----:B------:R-:W-:-:S04]  /*3a30*/  FADD.FTZ R60, R40, R53 ;  /* 0x00000035283c7221 */ /* 0x000fc80000010000 */
[----:B------:R-:W-:Y:S01]  /*3a40*/  FADD.FTZ R53, R41, R60 ;  /* 0x0000003c29357221 */ /* 0x000fe20000010000 */
[----:B------:R-:W-:Y:S01]  /*3a50*/  IMAD.MOV.U32 R41, RZ, RZ, R55 ;  /* 0x000000ffff297224 */ /* 0x000fe200078e0037 */
[----:B------:R-:W1:Y:S01]  /*3a60*/  MUFU.EX2 R9, R9 ;  /* 0x0000000900097308 */ /* 0x000e620000000800 */
[----:B--2---:R-:W-:-:S07]  /*3a70*/  FADD.FTZ R54, R90, R101 ;  /* 0x000000655a367221 */ /* 0x004fce0000010000 */
[----:B------:R-:W2:Y:S01]  /*3a80*/  MUFU.EX2 R12, R12 ;  /* 0x0000000c000c7308 */ /* 0x000ea20000000800 */
[----:B---3--:R-:W-:-:S01]  /*3a90*/  FADD.FTZ R54, R13, R54 ;  /* 0x000000360d367221 */ /* 0x008fc20000010000 */
[----:B------:R-:W-:-:S04]  /*3aa0*/  F2FP.SATFINITE.E4M3.F32.PACK_AB_MERGE_C R90, R13, R90, RZ ;  /* 0x0000005a0d5a723e */ /* 0x000fc800048070ff */
[----:B------:R-:W-:Y:S02]  /*3ab0*/  F2FP.SATFINITE.E4M3.F32.PACK_AB_MERGE_C R155, R8, R7, R90 ;  /* 0x00000007089b723e */ /* 0x000fe4000480705a */
[----:B------:R-:W3:Y:S08]  /*3ac0*/  MUFU.EX2 R15, R15 ;  /* 0x0000000f000f7308 */ /* 0x000ef00000000800 */
[----:B------:R-:W4:Y:S08]  /*3ad0*/  MUFU.EX2 R92, R92 ;  /* 0x0000005c005c7308 */ /* 0x000f300000000800 */
[----:B------:R5:W-:Y:S08]  /*3ae0*/  MUFU.EX2 R4, R51 ;  /* 0x0000003300047308 */ /* 0x000bf00000000800 */
[----:B------:R-:W4:Y:S01]  /*3af0*/  MUFU.EX2 R11, R11 ;  /* 0x0000000b000b7308 */ /* 0x000f220000000800 */
[----:B-----5:R-:W-:-:S01]  /*3b00*/  FFMA.FTZ R51, R57, UR16, -R86 ;  /* 0x0000001039337c23 */ /* 0x020fc20008010856 */
[----:B-1----:R-:W-:Y:S01]  /*3b10*/  FADD.FTZ R57, R9, R54 ;  /* 0x0000003609397221 */ /* 0x002fe20000010000 */
[----:B------:R-:W-:-:S01]  /*3b20*/  FADD.FTZ R54, R44, R53 ;  /* 0x000000352c367221 */ /* 0x000fc20000010000 */
[----:B------:R-:W-:Y:S01]  /*3b30*/  FFMA.FTZ R86, R97, UR16, -R86 ;  /* 0x0000001061567c23 */ /* 0x000fe20008010856 */
[----:B------:R-:W-:-:S02]  /*3b40*/  IMAD.MOV.U32 R44, RZ, RZ, R55 ;  /* 0x000000ffff2c7224 */ /* 0x000fc400078e0037 */
[----:B--2---:R-:W-:Y:S01]  /*3b50*/  FADD.FTZ R60, R12, R57 ;  /* 0x000000390c3c7221 */ /* 0x004fe20000010000 */
[----:B------:R-:W-:-:S01]  /*3b60*/  FADD.FTZ R33, R43, R54 ;  /* 0x000000362b217221 */ /* 0x000fc20000010000 */
[----:B------:R-:W1:Y:S01]  /*3b70*/  MUFU.EX2 R14, R14 ;  /* 0x0000000e000e7308 */ /* 0x000e620000000800 */
[----:B------:R-:W-:Y:S02]  /*3b80*/  IMAD.MOV.U32 R43, RZ, RZ, R55 ;  /* 0x000000ffff2b7224 */ /* 0x000fe400078e0037 */
[----:B---3--:R-:W-:Y:S01]  /*3b90*/  FADD.FTZ R53, R15, R60 ;  /* 0x0000003c0f357221 */ /* 0x008fe20000010000 */
[----:B------:R-:W-:-:S01]  /*3ba0*/  FADD.FTZ R33, R46, R33 ;  /* 0x000000212e217221 */ /* 0x000fc20000010000 */
[----:B------:R-:W-:Y:S02]  /*3bb0*/  IMAD.MOV.U32 R46, RZ, RZ, R55 ;  /* 0x000000ffff2e7224 */ /* 0x000fe400078e0037 */
[----:B----4-:R-:W-:-:S01]  /*3bc0*/  FADD.FTZ R54, R92, R53 ;  /* 0x000000355c367221 */ /* 0x010fc20000010000 */
[----:B------:R-:W-:Y:S01]  /*3bd0*/  FADD.FTZ R60, R48, R33 ;  /* 0x00000021303c7221 */ /* 0x000fe20000010000 */
[----:B------:R-:W2:Y:S01]  /*3be0*/  MUFU.EX2 R42, R42 ;  /* 0x0000002a002a7308 */ /* 0x000ea20000000800 */
[----:B------:R-:W-:Y:S01]  /*3bf0*/  F2FP.SATFINITE.E4M3.F32.PACK_AB_MERGE_C R92, R92, R15, RZ ;  /* 0x0000000f5c5c723e */ /* 0x000fe200048070ff */
[----:B------:R-:W-:Y:S01]  /*3c00*/  FADD.FTZ R33, R11, R54 ;  /* 0x000000360b217221 */ /* 0x000fe20000010000 */
[----:B------:R-:W-:-:S01]  /*3c10*/  FADD.FTZ R53, R49, R60 ;  /* 0x0000003c31357221 */ /* 0x000fc20000010000 */
[--C-:B------:R-:W-:Y:S01]  /*3c20*/  IMAD.MOV.U32 R49, RZ, RZ, R55.reuse ;  /* 0x000000ffff317224 */ /* 0x100fe200078e0037 */
[----:B------:R-:W-:Y:S01]  /*3c30*/  F2FP.SATFINITE.E4M3.F32.PACK_AB_MERGE_C R137, R12, R9, R92 ;  /* 0x000000090c89723e */ /* 0x000fe2000480705c */
[----:B------:R-:W-:-:S02]  /*3c40*/  IMAD.MOV.U32 R48, RZ, RZ, R55 ;  /* 0x000000ffff307224 */ /* 0x000fc400078e0037 */
[----:B------:R-:W-:-:S01]  /*3c50*/  FADD.FTZ R54, R50, R53 ;  /* 0x0000003532367221 */ /* 0x000fc20000010000 */
[----:B------:R-:W3:Y:S01]  /*3c60*/  MUFU.EX2 R45, R45 ;  /* 0x0000002d002d7308 */ /* 0x000ee20000000800 */
[----:B-1----:R-:W-:-:S01]  /*3c70*/  FADD.FTZ R57, R14, R33 ;  /* 0x000000210e397221 */ /* 0x002fc20000010000 */
[----:B------:R-:W-:Y:S01]  /*3c80*/  MOV R50, R55 ;  /* 0x0000003700327202 */ /* 0x000fe20000000f00 */
[----:B------:R-:W-:-:S01]  /*3c90*/  FADD.FTZ R53, R61, R54 ;  /* 0x000000363d357221 */ /* 0x000fc20000010000 */
[----:B------:R-:W-:-:S03]  /*3ca0*/  IMAD.MOV.U32 R54, RZ, RZ, R55 ;  /* 0x000000ffff367224 */ /* 0x000fc600078e0037 */
[----:B------:R-:W-:Y:S01]  /*3cb0*/  FADD.FTZ R34, R52, R53 ;  /* 0x0000003534227221 */ /* 0x000fe20000010000 */
[----:B------:R-:W1:Y:S01]  /*3cc0*/  MUFU.EX2 R20, R20 ;  /* 0x0000001400147308 */ /* 0x000e620000000800 */
[----:B--2---:R-:W-:-:S01]  /*3cd0*/  FADD.FTZ R60, R42, R57 ;  /* 0x000000392a3c7221 */ /* 0x004fc20000010000 */
[----:B------:R-:W-:Y:S02]  /*3ce0*/  IMAD.MOV.U32 R53, RZ, RZ, R55 ;  /* 0x000000ffff357224 */ /* 0x000fe400078e0037 */
[----:B------:R-:W-:-:S01]  /*3cf0*/  FADD.FTZ R39, R59, R34 ;  /* 0x000000223b277221 */ /* 0x000fc20000010000 */
[----:B------:R-:W-:-:S03]  /*3d00*/  IMAD.MOV.U32 R52, RZ, RZ, R55 ;  /* 0x000000ffff347224 */ /* 0x000fc600078e0037 */
[----:B------:R-:W-:Y:S01]  /*3d10*/  FADD.FTZ R34, R62, R39 ;  /* 0x000000273e227221 */ /* 0x000fe20000010000 */
[----:B------:R-:W2:Y:S01]  /*3d20*/  MUFU.EX2 R23, R23 ;  /* 0x0000001700177308 */ /* 0x000ea20000000800 */
[----:B---3--:R-:W-:-:S01]  /*3d30*/  FADD.FTZ R31, R45, R60 ;  /* 0x0000003c2d1f7221 */ /* 0x008fc20000010000 */
[----:B------:R-:W-:Y:S01]  /*3d40*/  F2FP.SATFINITE.E4M3.F32.PACK_AB_MERGE_C R42, R45, R42, RZ ;  /* 0x0000002a2d2a723e */ /* 0x000fe200048070ff */
[----:B------:R-:W-:-:S01]  /*3d50*/  FADD.FTZ R69, R69, R34 ;  /* 0x0000002245457221 */ /* 0x000fc20000010000 */
[----:B------:R-:W-:Y:S02]  /*3d60*/  MOV R45, R55 ;  /* 0x00000037002d7202 */ /* 0x000fe40000000f00 */
[----:B------:R-:W-:Y:S01]  /*3d70*/  F2FP.SATFINITE.E4M3.F32.PACK_AB_MERGE_C R139, R14, R11, R42 ;  /* 0x0000000b0e8b723e */ /* 0x000fe2000480702a */
[----:B------:R-:W-:Y:S01]  /*3d80*/  FADD.FTZ R34, R56, R69 ;  /* 0x0000004538227221 */ /* 0x000fe20000010000 */
[----:B------:R-:W3:Y:S01]  /*3d90*/  MUFU.EX2 R47, R47 ;  /* 0x0000002f002f7308 */ /* 0x000ee20000000800 */
[----:B-1----:R-:W-:-:S01]  /*3da0*/  FADD.FTZ R40, R20, R31 ;  /* 0x0000001f14287221 */ /* 0x002fc20000010000 */
[----:B------:R-:W-:-:S02]  /*3db0*/  IMAD.MOV.U32 R42, RZ, RZ, R55 ;  /* 0x000000ffff2a7224 */ /* 0x000fc400078e0037 */
[----:B------:R-:W-:-:S04]  /*3dc0*/  FADD.FTZ R15, R63, R34 ;  /* 0x000000223f0f7221 */ /* 0x000fc80000010000 */
[----:B------:R-:W1:Y:S01]  /*3dd0*/  MUFU.EX2 R58, R58 ;  /* 0x0000003a003a7308 */ /* 0x000e620000000800 */
[----:B--2---:R-:W-:-:S07]  /*3de0*/  FADD.FTZ R40, R23, R40 ;  /* 0x0000002817287221 */ /* 0x004fce0000010000 */
[----:B------:R-:W2:Y:S01]  /*3df0*/  MUFU.EX2 R24, R24 ;  /* 0x0000001800187308 */ /* 0x000ea20000000800 */
[----:B---3--:R-:W-:-:S07]  /*3e00*/  FADD.FTZ R39, R47, R40 ;  /* 0x000000282f277221 */ /* 0x008fce0000010000 */
[----:B------:R-:W3:Y:S01]  /*3e10*/  MUFU.EX2 R25, R25 ;  /* 0x0000001900197308 */ /* 0x000ee20000000800 */
[----:B-1----:R-:W-:-:S01]  /*3e20*/  FADD.FTZ R39, R58, R39 ;  /* 0x000000273a277221 */ /* 0x002fc20000010000 */
[----:B------:R-:W-:-:S04]  /*3e30*/  F2FP.SATFINITE.E4M3.F32.PACK_AB_MERGE_C R47, R58, R47, RZ ;  /* 0x0000002f3a2f723e */ /* 0x000fc800048070ff */
[----:B------:R-:W-:Y:S01]  /*3e40*/  F2FP.SATFINITE.E4M3.F32.PACK_AB_MERGE_C R141, R23, R20, R47 ;  /* 0x00000014178d723e */ /* 0x000fe2000480702f */
[----:B------:R-:W-:Y:S01]  /*3e50*/  IMAD.MOV.U32 R47, RZ, RZ, R55 ;  /* 0x000000ffff2f7224 */ /* 0x000fe200078e0037 */
[----:B------:R-:W1:Y:S01]  /*3e60*/  MUFU.EX2 R26, R26 ;  /* 0x0000001a001a7308 */ /* 0x000e620000000800 */
[----:B--2---:R-:W-:-:S07]  /*3e70*/  FADD.FTZ R40, R24, R39 ;  /* 0x0000002718287221 */ /* 0x004fce0000010000 */
        /* <DEDUP_REMOVED lines=8> */
[----:B------:R-:W-:-:S06]  /*3f00*/  MOV R40, R55 ;  /* 0x0000003700287202 */ /* 0x000fcc0000000f00 */
[----:B------:R-:W1:Y:S01]  /*3f10*/  MUFU.EX2 R74, R74 ;  /* 0x0000004a004a7308 */ /* 0x000e620000000800 */
[C---:B--2---:R-:W-:Y:S01]  /*3f20*/  F2FP.SATFINITE.E4M3.F32.PACK_AB_MERGE_C R39, R27.reuse, R26, RZ ;  /* 0x0000001a1b27723e */ /* 0x044fe200048070ff */
[----:B------:R-:W-:Y:S01]  /*3f30*/  FADD.FTZ R27, R27, R10 ;  /* 0x0000000a1b1b7221 */ /* 0x000fe20000010000 */
[----:B------:R-:W-:-:S02]  /*3f40*/  FADD.FTZ R10, R72, R73 ;  /* 0x00000049480a7221 */ /* 0x000fc40000010000 */
[----:B------:R-:W-:Y:S01]  /*3f50*/  F2FP.SATFINITE.E4M3.F32.PACK_AB_MERGE_C R143, R25, R24, R39 ;  /* 0x00000018198f723e */ /* 0x000fe20004807027 */
[----:B------:R-:W-:-:S01]  /*3f60*/  FADD.FTZ R26, R4, R27 ;  /* 0x0000001b041a7221 */ /* 0x000fc20000010000 */
[----:B------:R-:W-:Y:S01]  /*3f70*/  FADD.FTZ R15, R75, R10 ;  /* 0x0000000a4b0f7221 */ /* 0x000fe20000010000 */
[----:B------:R-:W-:Y:S01]  /*3f80*/  MUFU.EX2 R28, R28 ;  /* 0x0000001c001c7308 */ /* 0x000fe20000000800 */
[--C-:B------:R-:W-:Y:S02]  /*3f90*/  IMAD.MOV.U32 R39, RZ, RZ, R55.reuse ;  /* 0x000000ffff277224 */ /* 0x100fe400078e0037 */
[----:B---3--:R-:W-:Y:S01]  /*3fa0*/  FADD.FTZ R21, R29, R26 ;  /* 0x0000001a1d157221 */ /* 0x008fe20000010000 */
[----:B------:R-:W-:Y:S01]  /*3fb0*/  MOV R25, R55 ;  /* 0x0000003700197202 */ /* 0x000fe20000000f00 */
[----:B------:R-:W-:-:S03]  /*3fc0*/  IMAD.MOV.U32 R24, RZ, RZ, R55 ;  /* 0x000000ffff187224 */ /* 0x000fc600078e0037 */
[----:B------:R-:W2:Y:S01]  /*3fd0*/  MUFU.EX2 R77, R77 ;  /* 0x0000004d004d7308 */ /* 0x000ea20000000800 */
[----:B-1----:R-:W-:-:S07]  /*3fe0*/  FADD.FTZ R26, R74, R15 ;  /* 0x0000000f4a1a7221 */ /* 0x002fce0000010000 */
[----:B------:R-:W1:Y:S08]  /*3ff0*/  MUFU.EX2 R51, R51 ;  /* 0x0000003300337308 */ /* 0x000e700000000800 */
[----:B------:R-:W3:Y:S01]  /*4000*/  MUFU.EX2 R76, R76 ;  /* 0x0000004c004c7308 */ /* 0x000ee20000000800 */
[C---:B--2---:R-:W-:Y:S01]  /*4010*/  F2FP.SATFINITE.E4M3.F32.PACK_AB_MERGE_C R74, R77.reuse, R74, RZ ;  /* 0x0000004a4d4a723e */ /* 0x044fe200048070ff */
[----:B------:R-:W-:-:S03]  /*4020*/  FADD.FTZ R77, R77, R26 ;  /* 0x0000001a4d4d7221 */ /* 0x000fc60000010000 */
[----:B------:R-:W-:-:S03]  /*4030*/  F2FP.SATFINITE.E4M3.F32.PACK_AB_MERGE_C R144, R75, R72, R74 ;  /* 0x000000484b90723e */ /* 0x000fc6000480704a */
[----:B------:R-:W-:Y:S01]  /*4040*/  MUFU.EX2 R30, R30 ;  /* 0x0000001e001e7308 */ /* 0x000fe20000000800 */
[----:B-1----:R-:W-:-:S04]  /*4050*/  F2FP.SATFINITE.E4M3.F32.PACK_AB_MERGE_C R27, R51, R28, RZ ;  /* 0x0000001c331b723e */ /* 0x002fc800048070ff */
[----:B------:R-:W-:Y:S01]  /*4060*/  F2FP.SATFINITE.E4M3.F32.PACK_AB_MERGE_C R145, R29, R4, R27 ;  /* 0x000000041d91723e */ /* 0x000fe2000480701b */
[----:B------:R-:W-:Y:S02]  /*4070*/  IMAD.MOV.U32 R29, RZ, RZ, R55 ;  /* 0x000000ffff1d7224 */ /* 0x000fe400078e0037 */
[----:B------:R-:W1:Y:S01]  /*4080*/  MUFU.EX2 R79, R79 ;  /* 0x0000004f004f7308 */ /* 0x000e620000000800 */
[----:B---3--:R-:W-:-:S01]  /*4090*/  FADD.FTZ R26, R76, R77 ;  /* 0x0000004d4c1a7221 */ /* 0x008fc20000010000 */
[----:B------:R-:W-:-:S06]  /*40a0*/  IMAD.MOV.U32 R27, RZ, RZ, R55 ;  /* 0x000000ffff1b7224 */ /* 0x000fcc00078e0037 */
[----:B------:R-:W-:Y:S08]  /*40b0*/  MUFU.EX2 R70, R70 ;  /* 0x0000004600467308 */ /* 0x000ff00000000800 */
[----:B------:R-:W2:Y:S01]  /*40c0*/  MUFU.EX2 R81, R81 ;  /* 0x0000005100517308 */ /* 0x000ea20000000800 */
[----:B-1----:R-:W-:-:S07]  /*40d0*/  FADD.FTZ R15, R79, R26 ;  /* 0x0000001a4f0f7221 */ /* 0x002fce0000010000 */
[----:B------:R-:W1:Y:S08]  /*40e0*/  MUFU.EX2 R33, R65 ;  /* 0x0000004100217308 */ /* 0x000e700000000800 */
[----:B------:R-:W3:Y:S01]  /*40f0*/  MUFU.EX2 R32, R32 ;  /* 0x0000002000207308 */ /* 0x000ee20000000800 */
[----:B--2---:R-:W-:Y:S01]  /*4100*/  F2FP.SATFINITE.E4M3.F32.PACK_AB_MERGE_C R26, R81, R70, RZ ;  /* 0x00000046511a723e */ /* 0x004fe200048070ff */
[----:B------:R-:W-:-:S03]  /*4110*/  FADD.FTZ R70, R70, R15 ;  /* 0x0000000f46467221 */ /* 0x000fc60000010000 */
[----:B------:R-:W-:Y:S01]  /*4120*/  F2FP.SATFINITE.E4M3.F32.PACK_AB_MERGE_C R146, R79, R76, R26 ;  /* 0x0000004c4f92723e */ /* 0x000fe2000480701a */
[----:B------:R-:W-:-:S02]  /*4130*/  FADD.FTZ R81, R81, R70 ;  /* 0x0000004651517221 */ /* 0x000fc40000010000 */
[----:B------:R2:W-:Y:S08]  /*4140*/  MUFU.EX2 R13, R36 ;  /* 0x00000024000d7308 */ /* 0x0005f00000000800 */
[----:B------:R-:W4:Y:S01]  /*4150*/  MUFU.EX2 R31, R68 ;  /* 0x00000044001f7308 */ /* 0x000f220000000800 */
[----:B--2---:R-:W-:-:S04]  /*4160*/  FADD.FTZ R36, R28, R21 ;  /* 0x000000151c247221 */ /* 0x004fc80000010000 */
[----:B------:R-:W-:Y:S01]  /*4170*/  FADD.FTZ R51, R51, R36 ;  /* 0x0000002433337221 */ /* 0x000fe20000010000 */
[----:B------:R-:W-:Y:S02]  /*4180*/  IMAD.MOV.U32 R36, RZ, RZ, R55 ;  /* 0x000000ffff247224 */ /* 0x000fe400078e0037 */
[----:B------:R-:W-:Y:S01]  /*4190*/  MUFU.EX2 R80, R80 ;  /* 0x0000005000507308 */ /* 0x000fe20000000800 */
[----:B------:R-:W-:-:S01]  /*41a0*/  FADD.FTZ R28, R30, R51 ;  /* 0x000000331e1c7221 */ /* 0x000fc20000010000 */
[----:B------:R-:W-:-:S03]  /*41b0*/  IMAD.MOV.U32 R51, RZ, RZ, R55 ;  /* 0x000000ffff337224 */ /* 0x000fc600078e0037 */
[----:B-1----:R-:W-:Y:S01]  /*41c0*/  FADD.FTZ R21, R33, R28 ;  /* 0x0000001c21157221 */ /* 0x002fe20000010000 */
[----:B------:R-:W-:Y:S02]  /*41d0*/  IMAD.MOV.U32 R28, RZ, RZ, R55 ;  /* 0x000000ffff1c7224 */ /* 0x000fe400078e0037 */
[----:B------:R-:W1:Y:S01]  /*41e0*/  MUFU.EX2 R85, R85 ;  /* 0x0000005500557308 */ /* 0x000e620000000800 */
[----:B---3--:R-:W-:-:S01]  /*41f0*/  FADD.FTZ R26, R32, R21 ;  /* 0x00000015201a7221 */ /* 0x008fc20000010000 */
[----:B----4-:R-:W-:-:S03]  /*4200*/  F2FP.SATFINITE.E4M3.F32.PACK_AB_MERGE_C R32, R31, R32, RZ ;  /* 0x000000201f20723e */ /* 0x010fc600048070ff */
[----:B------:R-:W-:Y:S01]  /*4210*/  FADD.FTZ R26, R31, R26 ;  /* 0x0000001a1f1a7221 */ /* 0x000fe20000010000 */
[----:B------:R-:W-:Y:S01]  /*4220*/  F2FP.SATFINITE.E4M3.F32.PACK_AB_MERGE_C R147, R33, R30, R32 ;  /* 0x0000001e2193723e */ /* 0x000fe20004807020 */
[----:B------:R-:W-:Y:S01]  /*4230*/  IMAD.MOV.U32 R33, RZ, RZ, R55 ;  /* 0x000000ffff217224 */ /* 0x000fe200078e0037 */
[----:B------:R-:W2:Y:S01]  /*4240*/  MUFU.EX2 R78, R78 ;  /* 0x0000004e004e7308 */ /* 0x000ea20000000800 */
[----:B------:R-:W-:-:S01]  /*4250*/  FADD.FTZ R5, R13, R26 ;  /* 0x0000001a0d057221 */ /* 0x000fc20000010000 */
[--C-:B------:R-:W-:Y:S01]  /*4260*/  IMAD.MOV.U32 R32, RZ, RZ, R55.reuse ;  /* 0x000000ffff207224 */ /* 0x100fe200078e0037 */
[----:B------:R-:W-:Y:S01]  /*4270*/  MOV R30, R55 ;  /* 0x00000037001e7202 */ /* 0x000fe20000000f00 */
[--C-:B------:R-:W-:Y:S02]  /*4280*/  IMAD.MOV.U32 R31, RZ, RZ, R55.reuse ;  /* 0x000000ffff1f7224 */ /* 0x100fe400078e0037 */
[----:B------:R-:W-:Y:S02]  /*4290*/  IMAD.MOV.U32 R26, RZ, RZ, R55 ;  /* 0x000000ffff1a7224 */ /* 0x000fe400078e0037 */
[----:B------:R-:W3:Y:S01]  /*42a0*/  MUFU.EX2 R83, R83 ;  /* 0x0000005300537308 */ /* 0x000ee20000000800 */
[----:B-1----:R-:W-:-:S07]  /*42b0*/  F2FP.SATFINITE.E4M3.F32.PACK_AB_MERGE_C R15, R85, R80, RZ ;  /* 0x00000050550f723e */ /* 0x002fce00048070ff */
[----:B------:R1:W4:Y:S01]  /*42c0*/  MUFU.EX2 R34, R37 ;  /* 0x0000002500227308 */ /* 0x0003220000000800 */
[----:B--2---:R-:W-:-:S07]  /*42d0*/  FADD.FTZ R6, R78, R81 ;  /* 0x000000514e067221 */ /* 0x004fce0000010000 */
[----:B------:R-:W2:Y:S01]  /*42e0*/  MUFU.EX2 R67, R67 ;  /* 0x0000004300437308 */ /* 0x000ea20000000800 */
[C---:B---3--:R-:W-:Y:S01]  /*42f0*/  F2FP.SATFINITE.E4M3.F32.PACK_AB_MERGE_C R148, R83.reuse, R78, R15 ;  /* 0x0000004e5394723e */ /* 0x048fe2000480700f */
[----:B------:R-:W-:Y:S01]  /*4300*/  FADD.FTZ R83, R83, R6 ;  /* 0x0000000653537221 */ /* 0x000fe20000010000 */
[----:B-1----:R-:W-:-:S03]  /*4310*/  IMAD.MOV.U32 R37, RZ, RZ, R55 ;  /* 0x000000ffff257224 */ /* 0x002fc600078e0037 */
[----:B------:R-:W-:Y:S02]  /*4320*/  FADD.FTZ R80, R80, R83 ;  /* 0x0000005350507221 */ /* 0x000fe40000010000 */
[----:B------:R-:W1:Y:S01]  /*4330*/  MUFU.EX2 R10, R93 ;  /* 0x0000005d000a7308 */ /* 0x000e620000000800 */
[----:B----4-:R-:W-:-:S01]  /*4340*/  FADD.FTZ R6, R34, R5 ;  /* 0x0000000522067221 */ /* 0x010fc20000010000 */
[----:B------:R-:W-:-:S06]  /*4350*/  FADD.FTZ R85, R85, R80 ;  /* 0x0000005055557221 */ /* 0x000fcc0000010000 */
[----:B------:R-:W-:Y:S01]  /*4360*/  MUFU.EX2 R84, R84 ;  /* 0x0000005400547308 */ /* 0x000fe20000000800 */
[----:B--2---:R-:W-:-:S07]  /*4370*/  FADD.FTZ R5, R67, R6 ;  /* 0x0000000643057221 */ /* 0x004fce0000010000 */
[----:B------:R-:W2:Y:S01]  /*4380*/  MUFU.EX2 R89, R89 ;  /* 0x0000005900597308 */ /* 0x000ea20000000800 */
[----:B-1----:R-:W-:-:S01]  /*4390*/  FADD.FTZ R5, R10, R5 ;  /* 0x000000050a057221 */ /* 0x002fc20000010000 */
[----:B------:R-:W-:-:S04]  /*43a0*/  F2FP.SATFINITE.E4M3.F32.PACK_AB_MERGE_C R67, R10, R67, RZ ;  /* 0x000000430a43723e */ /* 0x000fc800048070ff */
[----:B------:R-:W-:Y:S01]  /*43b0*/  F2FP.SATFINITE.E4M3.F32.PACK_AB_MERGE_C R149, R34, R13, R67 ;  /* 0x0000000d2295723e */ /* 0x000fe20004807043 */
[----:B------:R-:W-:Y:S01]  /*43c0*/  IMAD.MOV.U32 R34, RZ, RZ, R55 ;  /* 0x000000ffff227224 */ /* 0x000fe200078e0037 */
[----:B------:R-:W1:Y:S08]  /*43d0*/  MUFU.EX2 R82, R82 ;  /* 0x0000005200527308 */ /* 0x000e700000000800 */
        /* <DEDUP_REMOVED lines=40> */
.L_x_10197:
[----:B------:R-:W-:-:S04]  /*4660*/  UISETP.NE.AND UP0, UPT, UR18, 0x1, UPT ;  /* 0x000000011200788c */ /* 0x000fc8000bf05270 */
[----:B------:R-:W-:-:S04]  /*4670*/  USEL UR48, URZ, 0x1, UP0 ;  /* 0x000000013f307887 */ /* 0x000fc80008000000 */
[----:B------:R-:W-:Y:S01]  /*4680*/  ULOP3.LUT UR48, UR19, UR48, URZ, 0x3c, !UPT ;  /* 0x0000003013307292 */ /* 0x000fe2000f8e3c3f */
[----:B------:R-:W-:Y:S11]  /*4690*/  @!P0 BRA `(.L_x_10188) ;  /* 0x0000000000048947 */ /* 0x000ff60003800000 */
[----:B------:R-:W-:Y:S01]  /*46a0*/  BPT.TRAP 0x1 ;  /* 0x000000040000795c */ /* 0x000fe20000300000 */
.L_x_10188:
        /* <DEDUP_REMOVED lines=9> */
.L_x_10189:
[----:B--2---:R-:W-:Y:S05]  /*4740*/  @P1 BRA `(.L_x_10190) ;  /* 0x0000000000081947 */ /* 0x004fea0003800000 */
[----:B------:R-:W2:Y:S02]  /*4750*/  SYNCS.PHASECHK.TRANS64.TRYWAIT P1, [UR17+0x13230], R4 ;  /* 0x01323004ff0075a7 */ /* 0x000ea40008020151 */
[----:B--2---:R-:W-:Y:S05]  /*4760*/  @!P1 BRA `(.L_x_10191) ;  /* 0x0000006000d09947 */ /* 0x004fea0003800000 */
.L_x_10190:
        /* <DEDUP_REMOVED lines=9> */
[----:B------:R-:W-:-:S04]  /*4800*/  UMOV UR7, 0x80000020 ;  /* 0x8000002000077882 */ /* 0x000fc80000000000 */
        /* <DEDUP_REMOVED lines=54> */
.L_x_10192:
[----:B------:R-:W-:Y:S01]  /*4b70*/  ULEA UR9, UR18, UR40, 0x3 ;  /* 0x0000002812097291 */ /* 0x000fe2000f8e183f */
[----:B-12---:R-:W-:-:S04]  /*4b80*/  MOV R4, UR19 ;  /* 0x0000001300047c02 */ /* 0x006fc80008000f00 */
[----:B------:R-:W-:-:S04]  /*4b90*/  SHF.L.U32 R4, R4, 0x1f, RZ ;  /* 0x0000001f04047819 */ /* 0x000fc800000006ff */
[----:B------:R1:W2:Y:S01]  /*4ba0*/  SYNCS.PHASECHK.TRANS64.TRYWAIT P1, [UR9+0x13250], R4 ;  /* 0x01325004ff0075a7 */ /* 0x0002a20008020149 */
[----:B------:R-:W-:Y:S05]  /*4bb0*/  @!P0 BRA `(.L_x_10193) ;  /* 0x0000000000048947 */ /* 0x000fea0003800000 */
[----:B------:R-:W-:Y:S01]  /*4bc0*/  BPT.TRAP 0x1 ;  /* 0x000000040000795c */ /* 0x000fe20000300000 */
.L_x_10193:
        /* <DEDUP_REMOVED lines=62> */
[----:B------:R-:W-:-:S07]  /*4fb0*/  FMUL.FTZ R126, R0, R85 ;  /* 0x00000055007e7220 */ /* 0x000fce0000410000 */
        /* <DEDUP_REMOVED lines=61> */
[----:B------:R-:W2:Y:S02]  /*5390*/  SYNCS.PHASECHK.TRANS64.TRYWAIT P1, [UR9+0x13250], R4 ;  /* 0x01325004ff0075a7 */ /* 0x000ea40008020149 */
[----:B--2---:R-:W-:Y:S05]  /*53a0*/  @!P1 BRA `(.L_x_10195) ;  /* 0x0000005400d89947 */ /* 0x004fea0003800000 */
.L_x_10194:
[----:B------:R-:W-:Y:S01]  /*53b0*/  FMNMX.FTZ R128, R10, R5, !PT ;  /* 0x000000050a807209 */ /* 0x000fe20007810000 */
[C---:B--2---:R-:W-:Y:S01]  /*53c0*/  FMUL.FTZ R85, R0.reuse, R86 ;  /* 0x0000005600557220 */ /* 0x044fe20000410000 */
[----:B-1----:R-:W-:Y:S01]  /*53d0*/  FMNMX.FTZ R127, R11, R6, !PT ;  /* 0x000000060b7f7209 */ /* 0x002fe20007810000 */
[----:B------:R-:W-:Y:S01]  /*53e0*/  FMUL.FTZ R86, R0, R87 ;  /* 0x0000005700567220 */ /* 0x000fe20000410000 */
[----:B------:R-:W-:Y:S01]  /*53f0*/  FMNMX.FTZ R128, R9, R128, !PT ;  /* 0x0000008009807209 */ /* 0x000fe20007810000 */
[----:B------:R-:W-:Y:S01]  /*5400*/  UIADD3 UR6, UR40, 0x1000, URZ ;  /* 0x0000100028067890 */ /* 0x000fe2000fffe03f */
[----:B------:R-:W-:Y:S01]  /*5410*/  FMNMX.FTZ R130, R12, R127, !PT ;  /* 0x0000007f0c827209 */ /* 0x000fe20007810000 */
[----:B------:R1:W2:Y:S01]  /*5420*/  MUFU.TANH R4, R126 ;  /* 0x0000007e00047308 */ /* 0x0002a20000002400 */
[----:B------:R-:W-:Y:S01]  /*5430*/  FMNMX.FTZ R127, R13, R128, !PT ;  /* 0x000000800d7f7209 */ /* 0x000fe20007810000 */
[----:B------:R-:W-:Y:S01]  /*5440*/  USHF.R.U32.HI UR6, URZ, 0x4, UR6 ;  /* 0x000000043f067899 */ /* 0x000fe20008011606 */
[----:B------:R-:W-:Y:S01]  /*5450*/  FMNMX.FTZ R87, R15, R130, !PT ;  /* 0x000000820f577209 */ /* 0x000fe20007810000 */
[----:B------:R-:W-:Y:S01]  /*5460*/  WARPGROUP.ARRIVE ;  /* 0x00000000000079c5 */ /* 0x000fe20000000000 */
[----:B------:R-:W-:Y:S01]  /*5470*/  FMNMX.FTZ R128, R14, R127, !PT ;  /* 0x0000007f0e807209 */ /* 0x000fe20007810000 */
[----:B------:R-:W-:Y:S01]  /*5480*/  ULOP3.LUT UR6, UR6, 0x3fff, URZ, 0xc0, !UPT ;  /* 0x00003fff06067892 */ /* 0x000fe2000f8ec03f */
[----:B------:R-:W-:Y:S01]  /*5490*/  FMNMX.FTZ R87, R20, R87, !PT ;  /* 0x0000005714577209 */ /* 0x000fe20007810000 */
[----:B------:R-:W-:Y:S01]  /*54a0*/  UMOV UR7, 0xc0000010 ;  /* 0xc000001000077882 */ /* 0x000fe20000000000 */
[----:B------:R-:W-:Y:S01]  /*54b0*/  FMNMX.FTZ R128, R21, R128, !PT ;  /* 0x0000008015807209 */ /* 0x000fe20007810000 */
[----:B------:R-:W-:Y:S01]  /*54c0*/  ULOP3.LUT UR6, UR6, 0x10000, URZ, 0xfc, !UPT ;  /* 0x0001000006067892 */ /* 0x000fe2000f8efc3f */
[----:B-1----:R-:W-:Y:S01]  /*54d0*/  FMNMX.FTZ R126, R120, R87, !PT ;  /* 0x00000057787e7209 */ /* 0x002fe20007810000 */
[----:B------:R-:W-:Y:S01]  /*54e0*/  FMUL.FTZ R56, R0, R56 ;  /* 0x0000003800387220 */ /* 0x000fe20000410000 */
[----:B------:R-:W-:Y:S01]  /*54f0*/  FMNMX.FTZ R87, R23, R128, !PT ;  /* 0x0000008017577209 */ /* 0x000fe20007810000 */
[----:B------:R-:W-:Y:S01]  /*5500*/  UIMAD UR8, UR18, 0x280, UR6 ;  /* 0x00000280120878a4 */ /* 0x000fe2000f8e0206 */
[----:B------:R-:W-:Y:S01]  /*5510*/  FMNMX.FTZ R127, R121, R126, !PT ;  /* 0x0000007e797f7209 */ /* 0x000fe20007810000 */
[----:B------:R-:W1:Y:S01]  /*5520*/  MUFU.TANH R85, R85 ;  /* 0x0000005500557308 */ /* 0x000e620000002400 */
[----:B------:R-:W-:Y:S01]  /*5530*/  FMNMX.FTZ R126, R122, R87, !PT ;  /* 0x000000577a7e7209 */ /* 0x000fe20007810000 */
[----:B------:R-:W-:Y:S01]  /*5540*/  FMUL.FTZ R57, R0, R57 ;  /* 0x0000003900397220 */ /* 0x000fe20000410000 */
[----:B------:R-:W-:Y:S01]  /*5550*/  FMNMX.FTZ R128, R124, R127, !PT ;  /* 0x0000007f7c807209 */ /* 0x000fe20007810000 */
[----:B------:R-:W-:Y:S01]  /*5560*/  FMUL.FTZ R58, R0, R58 ;  /* 0x0000003a003a7220 */ /* 0x000fe20000410000 */
[----:B------:R-:W-:Y:S01]  /*5570*/  FMNMX.FTZ R87, R123, R126, !PT ;  /* 0x0000007e7b577209 */ /* 0x000fe20007810000 */
[----:B------:R-:W-:Y:S01]  /*5580*/  UMOV UR6, UR8 ;  /* 0x0000000800067c82 */ /* 0x000fe20008000000 */
[----:B------:R-:W-:Y:S01]  /*5590*/  FMNMX.FTZ R127, R125, R128, !PT ;  /* 0x000000807d7f7209 */ /* 0x000fe20007810000 */
[----:B------:R-:W-:Y:S01]  /*55a0*/  QGMMA.64x64x32.F32.E4M3.E4M3 R24, R152, gdesc[UR4], R24, gsb0 ;  /* 0x00e0000498187df3 */ /* 0x000fe20008000818 */
[----:B------:R-:W-:Y:S01]  /*55b0*/  FMNMX.FTZ R126, R104, R87, !PT ;  /* 0x00000057687e7209 */ /* 0x000fe20007810000 */
[----:B------:R-:W-:Y:S01]  /*55c0*/  UIADD3 UR6, UR8, 0x80, URZ ;  /* 0x0000008008067890 */ /* 0x000fe2000fffe03f */
[----:B------:R-:W-:Y:S01]  /*55d0*/  FMNMX.FTZ R128, R106, R127, !PT ;  /* 0x0000007f6a807209 */ /* 0x000fe20007810000 */
[----:B------:R-:W3:Y:S01]  /*55e0*/  MUFU.TANH R56, R56 ;  /* 0x0000003800387308 */ /* 0x000ee20000002400 */
[----:B------:R-:W-:Y:S01]  /*55f0*/  FMNMX.FTZ R87, R105, R126, !PT ;  /* 0x0000007e69577209 */ /* 0x000fe20007810000 */
[----:B------:R-:W-:Y:S01]  /*5600*/  UMOV UR7, 0xc0000010 ;  /* 0xc000001000077882 */ /* 0x000fe20000000000 */
[----:B------:R-:W-:Y:S01]  /*5610*/  FMNMX.FTZ R127, R107, R128, !PT ;  /* 0x000000806b7f7209 */ /* 0x000fe20007810000 */
[----:B------:R-:W-:Y:S01]  /*5620*/  FMUL.FTZ R60, R0, R60 ;  /* 0x0000003c003c7220 */ /* 0x000fe20000410000 */
[----:B------:R-:W-:Y:S01]  /*5630*/  FMNMX.FTZ R126, R108, R87, !PT ;  /* 0x000000576c7e7209 */ /* 0x000fe20007810000 */
[----:B------:R-:W-:Y:S01]  /*5640*/  FMUL.FTZ R59, R0, R59 ;  /* 0x0000003b003b7220 */ /* 0x000fe20000410000 */
[----:B------:R-:W-:Y:S01]  /*5650*/  FMNMX.FTZ R128, R110, R127, !PT ;  /* 0x0000007f6e807209 */ /* 0x000fe20007810000 */
[----:B------:R-:W4:Y:S01]  /*5660*/  MUFU.TANH R86, R86 ;  /* 0x0000005600567308 */ /* 0x000f220000002400 */
[----:B------:R-:W-:Y:S01]  /*5670*/  FMNMX.FTZ R87, R109, R126, !PT ;  /* 0x0000007e6d577209 */ /* 0x000fe20007810000 */
[C---:B------:R-:W-:Y:S01]  /*5680*/  FMUL.FTZ R61, R0.reuse, R61 ;  /* 0x0000003d003d7220 */ /* 0x040fe20000410000 */
[----:B------:R-:W-:Y:S01]  /*5690*/  FMNMX.FTZ R127, R111, R128, !PT ;  /* 0x000000806f7f7209 */ /* 0x000fe20007810000 */
[----:B------:R-:W-:Y:S01]  /*56a0*/  FMUL.FTZ R64, R0, R64 ;  /* 0x0000004000407220 */ /* 0x000fe20000410000 */
[----:B------:R-:W-:Y:S01]  /*56b0*/  FMNMX.FTZ R126, R112, R87, !PT ;  /* 0x00000057707e7209 */ /* 0x000fe20007810000 */
[----:B------:R-:W-:Y:S01]  /*56c0*/  FMUL.FTZ R65, R0, R65 ;  /* 0x0000004100417220 */ /* 0x000fe20000410000 */
[----:B------:R-:W-:Y:S01]  /*56d0*/  FMNMX.FTZ R128, R114, R127, !PT ;  /* 0x0000007f72807209 */ /* 0x000fe20007810000 */
[----:B------:R-:W5:Y:S01]  /*56e0*/  MUFU.TANH R57, R57 ;  /* 0x0000003900397308 */ /* 0x000f620000002400 */
        /* <DEDUP_REMOVED lines=30> */
[----:B------:R-:W-:Y:S01]  /*58d0*/  MUFU.TANH R64, R64 ;  /* 0x0000004000407308 */ /* 0x000fe20000002400 */
[----:B------:R-:W-:-:S02]  /*58e0*/  FMNMX.FTZ R87, R101, R126, !PT ;  /* 0x0000007e65577209 */ /* 0x000fc40007810000 */
[----:B------:R-:W-:Y:S02]  /*58f0*/  FMNMX.FTZ R127, R103, R128, !PT ;  /* 0x00000080677f7209 */ /* 0x000fe40007810000 */
[----:B------:R-:W-:Y:S01]  /*5900*/  FMNMX.FTZ R126, R72, R87, !PT ;  /* 0x00000057487e7209 */ /* 0x000fe20007810000 */
[----:B------:R-:W-:Y:S01]  /*5910*/  FMUL.FTZ R87, R0, R66 ;  /* 0x0000004200577220 */ /* 0x000fe20000410000 */
[----:B------:R-:W-:Y:S01]  /*5920*/  FMNMX.FTZ R66, R74, R127, !PT ;  /* 0x0000007f4a427209 */ /* 0x000fe20007810000 */
[----:B------:R-:W-:Y:S01]  /*5930*/  MUFU.TANH R65, R65 ;  /* 0x0000004100417308 */ /* 0x000fe20000002400 */
[----:B------:R-:W-:Y:S02]  /*5940*/  FMNMX.FTZ R127, R73, R126, !PT ;  /* 0x0000007e497f7209 */ /* 0x000fe40007810000 */
[----:B------:R-:W-:Y:S02]  /*5950*/  FMNMX.FTZ R129, R75, R66, !PT ;  /* 0x000000424b817209 */ /* 0x000fe40007810000 */
[----:B------:R-:W-:-:S02]  /*5960*/  FMNMX.FTZ R66, R76, R127, !PT ;  /* 0x0000007f4c427209 */ /* 0x000fc40007810000 */
[----:B------:R-:W-:Y:S01]  /*5970*/  FMNMX.FTZ R126, R78, R129, !PT ;  /* 0x000000814e7e7209 */ /* 0x000fe20007810000 */
[----:B------:R-:W5:Y:S01]  /*5980*/  MUFU.TANH R62, R62 ;  /* 0x0000003e003e7308 */ /* 0x000f620000002400 */
[----:B------:R-:W-:Y:S01]  /*5990*/  FMNMX.FTZ R127, R77, R66, !PT ;  /* 0x000000424d7f7209 */ /* 0x000fe20007810000 */
[----:B------:R-:W-:Y:S02]  /*59a0*/  WARPGROUP.DEPBAR.LE gsb0, 0x0 ;  /* 0x00008000000079c5 */ /* 0x000fe40000010000 */
[----:B------:R-:W-:Y:S01]  /*59b0*/  WARPGROUP.ARRIVE ;  /* 0x00000000000079c5 */ /* 0x000fe20000000000 */
[----:B------:R-:W-:Y:S02]  /*59c0*/  FMNMX.FTZ R66, R80, R127, !PT ;  /* 0x0000007f50427209 */ /* 0x000fe40007810000 */
[----:B------:R-:W-:Y:S01]  /*59d0*/  FMNMX.FTZ R129, R79, R126, !PT ;  /* 0x0000007e4f817209 */ /* 0x000fe20007810000 */
[----:B------:R-:W-:Y:S01]  /*59e0*/  MUFU.TANH R68, R68 ;  /* 0x0000004400447308 */ /* 0x000fe20000002400 */
[----:B------:R-:W-:Y:S01]  /*59f0*/  FMNMX.FTZ R127, R81, R66, !PT ;  /* 0x00000042517f7209 */ /* 0x000fe20007810000 */
[----:B------:R-:W-:Y:S01]  /*5a00*/  QGMMA.64x64x32.F32.E4M3.E4M3 R24, R136, gdesc[UR4], R24, gsb0 ;  /* 0x00e0000488187df3 */ /* 0x000fe20008000818 */
[----:B------:R-:W-:Y:S01]  /*5a10*/  FMNMX.FTZ R126, R82, R129, !PT ;  /* 0x00000081527e7209 */ /* 0x000fe20007810000 */
[----:B------:R-:W-:Y:S01]  /*5a20*/  UIADD3 UR6, UR8, 0x100, URZ ;  /* 0x0000010008067890 */ /* 0x000fe2000fffe03f */
[----:B------:R-:W-:Y:S01]  /*5a30*/  FMNMX.FTZ R127, R84, R127, !PT ;  /* 0x0000007f547f7209 */ /* 0x000fe20007810000 */
[----:B------:R-:W-:Y:S01]  /*5a40*/  UMOV UR7, 0xc0000010 ;  /* 0xc000001000077882 */ /* 0x000fe20000000000 */
[----:B------:R-:W-:Y:S01]  /*5a50*/  FMNMX.FTZ R126, R83, R126, !PT ;  /* 0x0000007e537e7209 */ /* 0x000fe20007810000 */
[----:B------:R-:W5:Y:S01]  /*5a60*/  MUFU.TANH R63, R63 ;  /* 0x0000003f003f7308 */ /* 0x000f620000002400 */
[----:B--2---:R-:W-:-:S02]  /*5a70*/  FMNMX.FTZ R127, R4, R127, !PT ;  /* 0x0000007f047f7209 */ /* 0x004fc40007810000 */
[----:B-1----:R-:W-:Y:S02]  /*5a80*/  FMNMX.FTZ R129, R85, R126, !PT ;  /* 0x0000007e55817209 */ /* 0x002fe40007810000 */
[----:B---3--:R-:W-:Y:S02]  /*5a90*/  FMNMX.FTZ R66, R56, R127, !PT ;  /* 0x0000007f38427209 */ /* 0x008fe40007810000 */
[----:B----4-:R-:W-:Y:S01]  /*5aa0*/  FMNMX.FTZ R129, R86, R129, !PT ;  /* 0x0000008156817209 */ /* 0x010fe20007810000 */
[----:B------:R-:W1:Y:S01]  /*5ab0*/  MUFU.TANH R69, R69 ;  /* 0x0000004500457308 */ /* 0x000e620000002400 */
[----:B-----5:R-:W-:Y:S02]  /*5ac0*/  FMNMX.FTZ R127, R57, R66, !PT ;  /* 0x00000042397f7209 */ /* 0x020fe40007810000 */
[----:B------:R-:W-:Y:S02]  /*5ad0*/  FMNMX.FTZ R126, R58, R129, !PT ;  /* 0x000000813a7e7209 */ /* 0x000fe40007810000 */
[----:B------:R-:W-:-:S02]  /*5ae0*/  FMNMX.FTZ R66, R60, R127, !PT ;  /* 0x0000007f3c427209 */ /* 0x000fc40007810000 */
[----:B------:R-:W-:Y:S01]  /*5af0*/  FMNMX.FTZ R129, R59, R126, !PT ;  /* 0x0000007e3b817209 */ /* 0x000fe20007810000 */
[----:B------:R-:W-:Y:S01]  /*5b00*/  FMUL.FTZ R126, R0, R71 ;  /* 0x00000047007e7220 */ /* 0x000fe20000410000 */
[----:B------:R-:W-:Y:S01]  /*5b10*/  FMNMX.FTZ R71, R61, R66, !PT ;  /* 0x000000423d477209 */ /* 0x000fe20007810000 */
[----:B------:R-:W2:Y:S01]  /*5b20*/  MUFU.TANH R87, R87 ;  /* 0x0000005700577308 */ /* 0x000ea20000002400 */
[----:B------:R-:W-:Y:S02]  /*5b30*/  FMNMX.FTZ R128, R62, R129, !PT ;  /* 0x000000813e807209 */ /* 0x000fe40007810000 */
[----:B------:R-:W-:Y:S02]  /*5b40*/  FMNMX.FTZ R66, R64, R71, !PT ;  /* 0x0000004740427209 */ /* 0x000fe40007810000 */
[----:B------:R-:W-:Y:S02]  /*5b50*/  FMNMX.FTZ R128, R63, R128, !PT ;  /* 0x000000803f807209 */ /* 0x000fe40007810000 */
[----:B------:R-:W-:Y:S01]  /*5b60*/  FMNMX.FTZ R71, R65, R66, !PT ;  /* 0x0000004241477209 */ /* 0x000fe20007810000 */
[----:B------:R-:W3:Y:S01]  /*5b70*/  MUFU.TANH R67, R67 ;  /* 0x0000004300437308 */ /* 0x000ee20000002400 */
[----:B------:R-:W-:-:S02]  /*5b80*/  LOP3.LUT P1, RZ, R2, 0x7f, RZ, 0xc0, !PT ;  /* 0x0000007f02ff7812 */ /* 0x000fc4000782c0ff */
[----:B------:R-:W-:-:S04]  /*5b90*/  FMNMX.FTZ R66, R68, R71, !PT ;  /* 0x0000004744427209 */ /* 0x000fc80007810000 */
[----:B-1----:R-:W-:Y:S01]  /*5ba0*/  FMNMX.FTZ R66, R69, R66, !PT ;  /* 0x0000004245427209 */ /* 0x002fe20007810000 */
[----:B------:R-:W1:Y:S01]  /*5bb0*/  MUFU.TANH R70, R70 ;  /* 0x0000004600467308 */ /* 0x000e620000002400 */
[----:B--2---:R-:W-:-:S03]  /*5bc0*/  FMNMX.FTZ R128, R87, R128, !PT ;  /* 0x0000008057807209 */ /* 0x004fc60007810000 */
[----:B------:R-:W2:Y:S04]  /*5bd0*/  SHFL.BFLY PT, R71, R66, 0x2, 0x1f ;  /* 0x0c401f0042477f89 */ /* 0x000ea800000e0000 */
[----:B------:R-:W4:Y:S01]  /*5be0*/  MUFU.TANH R126, R126 ;  /* 0x0000007e007e7308 */ /* 0x000f220000002400 */
[----:B---3--:R-:W-:-:S04]  /*5bf0*/  FMNMX.FTZ R127, R67, R128, !PT ;  /* 0x00000080437f7209 */ /* 0x008fc80007810000 */
[----:B-1----:R-:W-:-:S04]  /*5c00*/  FMNMX.FTZ R127, R70, R127, !PT ;  /* 0x0000007f467f7209 */ /* 0x002fc80007810000 */
[----:B----4-:R-:W-:Y:S02]  /*5c10*/  FMNMX.FTZ R127, R126, R127, !PT ;  /* 0x0000007f7e7f7209 */ /* 0x010fe40007810000 */
[----:B--2---:R-:W-:-:S03]  /*5c20*/  FMNMX.FTZ R128, R66, R71, !PT ;  /* 0x0000004742807209 */ /* 0x004fc60007810000 */
[----:B------:R-:W1:Y:S04]  /*5c30*/  SHFL.BFLY PT, R130, R127, 0x2, 0x1f ;  /* 0x0c401f007f827f89 */ /* 0x000e6800000e0000 */
[----:B------:R-:W2:Y:S01]  /*5c40*/  SHFL.BFLY PT, R71, R128, 0x1, 0x1f ;  /* 0x0c201f0080477f89 */ /* 0x000ea200000e0000 */
[----:B------:R-:W-:Y:S02]  /*5c50*/  WARPGROUP.DEPBAR.LE gsb0, 0x0 ;  /* 0x00008000000079c5 */ /* 0x000fe40000010000 */
[----:B------:R-:W-:-:S06]  /*5c60*/  WARPGROUP.ARRIVE ;  /* 0x00000000000079c5 */ /* 0x000fcc0000000000 */
[----:B------:R-:W-:Y:S01]  /*5c70*/  QGMMA.64x64x32.F32.E4M3.E4M3 R24, R140, gdesc[UR4], R24, gsb0 ;  /* 0x00e000048c187df3 */ /* 0x000fe20008000818 */
[----:B------:R-:W-:Y:S01]  /*5c80*/  UIADD3 UR6, UR8, 0x180, URZ ;  /* 0x0000018008067890 */ /* 0x000fe2000fffe03f */
[----:B------:R-:W-:Y:S01]  /*5c90*/  UMOV UR7, 0xc0000010 ;  /* 0xc000001000077882 */ /* 0x000fe20000000000 */
[----:B-1----:R-:W-:Y:S01]  /*5ca0*/  FMNMX.FTZ R130, R127, R130, !PT ;  /* 0x000000827f827209 */ /* 0x002fe20007810000 */
[----:B------:R-:W-:Y:S01]  /*5cb0*/  IMAD.U32 R127, RZ, RZ, UR16 ;  /* 0x00000010ff7f7e24 */ /* 0x000fe2000f8e00ff */
[----:B--2---:R-:W-:-:S03]  /*5cc0*/  FMNMX.FTZ R66, R128, R71, !PT ;  /* 0x0000004780427209 */ /* 0x004fc60007810000 */
        /* <DEDUP_REMOVED lines=11> */
[----:B------:R-:W-:Y:S02]  /*5d80*/  IMAD.U32 R68, RZ, RZ, UR16 ;  /* 0x00000010ff447e24 */ /* 0x000fe4000f8e00ff */
[----:B------:R-:W-:Y:S01]  /*5d90*/  FMUL.FTZ R5, R5, UR16 ;  /* 0x0000001005057c20 */ /* 0x000fe20008410000 */
[--C-:B------:R-:W-:Y:S01]  /*5da0*/  FFMA.FTZ R10, R10, UR16, -R127.reuse ;  /* 0x000000100a0a7c23 */ /* 0x100fe2000801087f */
[----:B------:R-:W-:-:S01]  /*5db0*/  FFMA.FTZ R9, R9, UR16, -R127 ;  /* 0x0000001009097c23 */ /* 0x000fc2000801087f */
[--C-:B------:R-:W-:Y:S01]  /*5dc0*/  FFMA.FTZ R13, R13, UR16, -R127.reuse ;  /* 0x000000100d0d7c23 */ /* 0x100fe2000801087f */
[----:B------:R-:W-:-:S01]  /*5dd0*/  FFMA.FTZ R14, R14, UR16, -R127 ;  /* 0x000000100e0e7c23 */ /* 0x000fc2000801087f */
[--C-:B------:R-:W-:Y:S01]  /*5de0*/  FFMA.FTZ R21, R21, UR16, -R127.reuse ;  /* 0x0000001015157c23 */ /* 0x100fe2000801087f */
[----:B------:R-:W-:Y:S01]  /*5df0*/  MUFU.EX2 R5, R5 ;  /* 0x0000000500057308 */ /* 0x000fe20000000800 */
[----:B-1----:R-:W-:Y:S01]  /*5e00*/  FMNMX.FTZ R71, R130, R129, !PT ;  /* 0x0000008182477209 */ /* 0x002fe20007810000 */
[--C-:B------:R-:W-:Y:S01]  /*5e10*/  FFMA.FTZ R104, R104, UR16, -R127.reuse ;  /* 0x0000001068687c23 */ /* 0x100fe2000801087f */
[----:B------:R-:W-:-:S01]  /*5e20*/  FFMA.FTZ R105, R105, UR16, -R127 ;  /* 0x0000001069697c23 */ /* 0x000fc2000801087f */
[--C-:B------:R-:W-:Y:S01]  /*5e30*/  FFMA.FTZ R108, R108, UR16, -R127.reuse ;  /* 0x000000106c6c7c23 */ /* 0x100fe2000801087f */
[----:B------:R-:W-:-:S01]  /*5e40*/  FFMA.FTZ R109, R109, UR16, -R127 ;  /* 0x000000106d6d7c23 */ /* 0x000fc2000801087f */
[C---:B------:R-:W-:Y:S01]  /*5e50*/  FADD.FTZ R6, -R71.reuse, R6 ;  /* 0x0000000647067221 */ /* 0x040fe20000010100 */
[----:B------:R-:W-:-:S01]  /*5e60*/  FFMA.FTZ R68, R71, R68, -8 ;  /* 0xc100000047447423 */ /* 0x000fc20000010044 */
[----:B------:R-:W1:Y:S01]  /*5e70*/  MUFU.EX2 R10, R10 ;  /* 0x0000000a000a7308 */ /* 0x000e620000000800 */
        /* <DEDUP_REMOVED lines=33> */
[----:B------:R-:W-:-:S02]  /*6090*/  WARPGROUP.DEPBAR.LE gsb0, 0x0 ;  /* 0x00008000000079c5 */ /* 0x000fc40000010000 */
[----:B------:R-:W-:Y:S01]  /*60a0*/  WARPGROUP.ARRIVE ;  /* 0x00000000000079c5 */ /* 0x000fe20000000000 */
[--C-:B------:R-:W-:Y:S01]  /*60b0*/  FFMA.FTZ R84, R84, UR16, -R127.reuse ;  /* 0x0000001054547c23 */ /* 0x100fe2000801087f */
[----:B------:R-:W-:-:S01]  /*60c0*/  FFMA.FTZ R57, R57, UR16, -R127 ;  /* 0x0000001039397c23 */ /* 0x000fc2000801087f */
[----:B------:R-:W-:Y:S01]  /*60d0*/  FFMA.FTZ R61, R61, UR16, -R127 ;  /* 0x000000103d3d7c23 */ /* 0x000fe2000801087f */
[----:B------:R-:W2:Y:S01]  /*60e0*/  MUFU.EX2 R13, R13 ;  /* 0x0000000d000d7308 */ /* 0x000ea20000000800 */
[----:B-1----:R-:W-:-:S01]  /*60f0*/  FADD.FTZ R8, R9, R8 ;  /* 0x0000000809087221 */ /* 0x002fc20000010000 */
[----:B------:R-:W-:Y:S01]  /*6100*/  QGMMA.64x64x32.F32.E4M3.E4M3 R24, R144, gdesc[UR4], R24, gsb0 ;  /* 0x00e0000490187df3 */ /* 0x000fe20008000818 */
[----:B------:R-:W-:-:S01]  /*6110*/  FFMA.FTZ R65, R65, UR16, -R127 ;  /* 0x0000001041417c23 */ /* 0x000fc2000801087f */
[----:B------:R-:W-:Y:S01]  /*6120*/  FFMA.FTZ R69, R69, UR16, -R127 ;  /* 0x0000001045457c23 */ /* 0x000fe2000801087f */
        /* <DEDUP_REMOVED lines=12> */
[----:B--2---:R-:W-:-:S01]  /*61f0*/  FADD.FTZ R7, R13, R8 ;  /* 0x000000080d077221 */ /* 0x004fc20000010000 */
[--C-:B------:R-:W-:Y:S01]  /*6200*/  FFMA.FTZ R91, R91, UR16, -R68.reuse ;  /* 0x000000105b5b7c23 */ /* 0x100fe20008010844 */
[----:B------:R-:W-:-:S01]  /*6210*/  FFMA.FTZ R94, R94, UR16, -R68 ;  /* 0x000000105e5e7c23 */ /* 0x000fc20008010844 */
[--C-:B------:R-:W-:Y:S01]  /*6220*/  FFMA.FTZ R95, R95, UR16, -R68.reuse ;  /* 0x000000105f5f7c23 */ /* 0x100fe20008010844 */
[----:B------:R-:W-:-:S01]  /*6230*/  FFMA.FTZ R98, R98, UR16, -R68 ;  /* 0x0000001062627c23 */ /* 0x000fc20008010844 */
[----:B------:R-:W-:Y:S01]  /*6240*/  FFMA.FTZ R99, R99, UR16, -R68 ;  /* 0x0000001063637c23 */ /* 0x000fe20008010844 */
[----:B------:R-:W-:Y:S01]  /*6250*/  UIADD3 UR6, UR8, 0x200, URZ ;  /* 0x0000020008067890 */ /* 0x000fe2000fffe03f */
[----:B------:R-:W2:Y:S01]  /*6260*/  MUFU.EX2 R20, R20 ;  /* 0x0000001400147308 */ /* 0x000ea20000000800 */
[----:B-1----:R-:W-:-:S01]  /*6270*/  FADD.FTZ R127, R15, R130 ;  /* 0x000000820f7f7221 */ /* 0x002fc20000010000 */
[--C-:B------:R-:W-:Y:S01]  /*6280*/  FFMA.FTZ R102, R102, UR16, -R68.reuse ;  /* 0x0000001066667c23 */ /* 0x100fe20008010844 */
[----:B------:R-:W-:-:S01]  /*6290*/  FFMA.FTZ R103, R103, UR16, -R68 ;  /* 0x0000001067677c23 */ /* 0x000fc20008010844 */
[----:B------:R-:W-:Y:S01]  /*62a0*/  UMOV UR7, 0xc0000010 ;  /* 0xc000001000077882 */ /* 0x000fe20000000000 */
        /* <DEDUP_REMOVED lines=17> */
[----:B------:R-:W-:-:S02]  /*63c0*/  IMAD.U32 R129, RZ, RZ, UR17 ;  /* 0x00000011ff817e24 */ /* 0x000fc4000f8e00ff */
        /* <DEDUP_REMOVED lines=14> */
[----:B------:R-:W-:Y:S06]  /*64b0*/  QGMMA.64x64x32.F32.E4M3.E4M3 R24, R148, gdesc[UR4], R24, gsb0 ;  /* 0x00e0000494187df3 */ /* 0x000fec0008000818 */
        /* <DEDUP_REMOVED lines=20> */
[----:B------:R-:W-:-:S06]  /*6600*/  WARPGROUP.DEPBAR.LE gsb0, 0x0 ;  /* 0x00008000000079c5 */ /* 0x000fcc0000010000 */
        /* <DEDUP_REMOVED lines=73> */
[----:B------:R-:W-:-:S01]  /*6aa0*/  FFMA.FTZ R67, R70, UR16, -R68 ;  /* 0x0000001046437c23 */ /* 0x000fc20008010844 */
[----:B------:R-:W-:-:S04]  /*6ab0*/  FFMA.FTZ R68, R126, UR16, -R68 ;  /* 0x000000107e447c23 */ /* 0x000fc80008010844 */
        /* <DEDUP_REMOVED lines=12> */
[----:B------:R-:W-:-:S05]  /*6b80*/  @!P1 VIADD R7, R129, 0x13240 ;  /* 0x0001324081079836 */ /* 0x000fca0000000000 */
[----:B------:R-:W-:Y:S01]  /*6b90*/  @!P1 PRMT R7, RZ, 0x654, R7 ;  /* 0x00000654ff079816 */ /* 0x000fe20000000007 */
[----:B------:R-:W1:Y:S01]  /*6ba0*/  MUFU.EX2 R56, R56 ;  /* 0x0000003800387308 */ /* 0x000e620000000800 */
[----:B---3--:R-:W-:-:S02]  /*6bb0*/  FADD.FTZ R127, R57, R8 ;  /* 0x00000008397f7221 */ /* 0x008fc40000010000 */
[----:B------:R3:W-:Y:S05]  /*6bc0*/  @!P1 SYNCS.ARRIVE.TRANS64.RED.A1T0 RZ, [R7+URZ], RZ ;  /* 0x000000ff07ff99a7 */ /* 0x0007ea000810043f */
        /* <DEDUP_REMOVED lines=26> */
.L_x_10196:
        /* <DEDUP_REMOVED lines=81> */
[----:B------:R-:W-:Y:S01]  /*7280*/  MOV R6, R71 ;  /* 0x0000004700067202 */ /* 0x000fe20000000f00 */
[----:B------:R-:W-:Y:S06]  /*7290*/  @P1 BRA `(.L_x_10197) ;  /* 0xffffffd000f01947 */ /* 0x000fec000383ffff */
.L_x_10187:
[----:B------:R-:W-:Y:S06]  /*72a0*/  BAR.ARV 0x8, 0x1a0 ;  /* 0x0206800000007b1d */ /* 0x000fec0000002000 */
[----:B------:R-:W-:Y:S05]  /*72b0*/  @!P0 BRA `(.L_x_10198) ;  /* 0x0000000000048947 */ /* 0x000fea0003800000 */
[----:B------:R-:W-:Y:S01]  /*72c0*/  BPT.TRAP 0x1 ;  /* 0x000000040000795c */ /* 0x000fe20000300000 */
.L_x_10198:
[----:B------:R-:W-:Y:S01]  /*72d0*/  ULEA UR8, UR49, UR40, 0x3 ;  /* 0x0000002831087291 */ /* 0x000fe2000f8e183f */
[----:B------:R-:W-:-:S05]  /*72e0*/  IMAD.U32 R0, RZ, RZ, UR48 ;  /* 0x00000030ff007e24 */ /* 0x000fca000f8e00ff */
[----:B------:R-:W-:-:S04]  /*72f0*/  SHF.L.U32 R0, R0, 0x1f, RZ ;  /* 0x0000001f00007819 */ /* 0x000fc800000006ff */
[----:B------:R1:W2:Y:S01]  /*7300*/  SYNCS.PHASECHK.TRANS64.TRYWAIT P1, [UR8+0x13250], R0 ;  /* 0x01325000ff0075a7 */ /* 0x0002a20008020148 */
[----:B------:R-:W-:Y:S05]  /*7310*/  @!P0 BRA `(.L_x_10199) ;  /* 0x0000000000048947 */ /* 0x000fea0003800000 */
[----:B------:R-:W-:Y:S01]  /*7320*/  BPT.TRAP 0x1 ;  /* 0x000000040000795c */ /* 0x000fe20000300000 */
.L_x_10199:
[----:B--2---:R-:W-:Y:S05]  /*7330*/  @P1 BRA `(.L_x_10200) ;  /* 0x0000000000081947 */ /* 0x004fea0003800000 */
[----:B------:R-:W2:Y:S02]  /*7340*/  SYNCS.PHASECHK.TRANS64.TRYWAIT P1, [UR8+0x13250], R0 ;  /* 0x01325000ff0075a7 */ /* 0x000ea40008020148 */
[----:B--2---:R-:W-:Y:S05]  /*7350*/  @!P1 BRA `(.L_x_10201) ;  /* 0x0000003800049947 */ /* 0x004fea0003800000 */
.L_x_10200:
        /* <DEDUP_REMOVED lines=9> */
[----:B------:R-:W-:-:S03]  /*73f0*/  PLOP3.LUT P1, PT, PT, PT, UP0, 0x80, 0x0 ;  /* 0x000000000000781c */ /* 0x000fc60003f2f008 */
[----:B------:R-:W-:Y:S02]  /*7400*/  UIMAD UR9, UR49, 0x280, UR9 ;  /* 0x00000280310978a4 */ /* 0x000fe4000f8e0209 */
[----:B------:R-:W-:Y:S01]  /*7410*/  @UP0 USHF.R.S32.HI UR7, URZ, 0x1f, UR44 ;  /* 0x0000001f3f070899 */ /* 0x000fe2000801142c */
[----:B------:R-:W-:Y:S01]  /*7420*/  @UP0 ULDC.64 UR12, c[0x0][0x9c8] ;  /* 0x00027200000c0ab9 */ /* 0x000fe20000000a00 */
[----:B------:R-:W-:Y:S02]  /*7430*/  @UP0 ULDC.64 UR14, c[0x0][0x9d0] ;  /* 0x00027400000e0ab9 */ /* 0x000fe40000000a00 */
[----:B------:R-:W-:Y:S02]  /*7440*/  @UP0 UIMAD UR6, UR7, UR12, URZ ;  /* 0x0000000c070602a4 */ /* 0x000fe4000f8e023f */
[----:B------:R-:W-:Y:S02]  /*7450*/  @UP0 USHF.R.S32.HI UR7, URZ, 0x1f, UR41 ;  /* 0x0000001f3f070899 */ /* 0x000fe40008011429 */
[----:B------:R-:W-:-:S02]  /*7460*/  @UP0 UIMAD UR6, UR44, UR13, UR6 ;  /* 0x0000000d2c0602a4 */ /* 0x000fc4000f8e0206 */
[----:B------:R-:W-:Y:S02]  /*7470*/  @UP0 UIMAD UR7, UR7, UR14, URZ ;  /* 0x0000000e070702a4 */ /* 0x000fe4000f8e023f */
[----:B------:R-:W-:Y:S02]  /*7480*/  @UP0 UIMAD.WIDE.U32 UR10, UR44, UR12, URZ ;  /* 0x0000000c2c0a02a5 */ /* 0x000fe4000f8e003f */
[----:B------:R-:W-:Y:S02]  /*7490*/  @UP0 UIMAD UR12, UR41, UR15, UR7 ;  /* 0x0000000f290c02a4 */ /* 0x000fe4000f8e0207 */
[----:B------:R-:W-:Y:S01]  /*74a0*/  @UP0 UIADD3 UR11, UR11, UR6, URZ ;  /* 0x000000060b0b0290 */ /* 0x000fe2000fffe03f */
[----:B------:R-:W-:Y:S02]  /*74b0*/  UMOV UR7, 0xc0000010 ;  /* 0xc000001000077882 */ /* 0x000fe40000000000 */
[----:B------:R-:W-:Y:S02]  /*74c0*/  UMOV UR6, UR9 ;  /* 0x0000000900067c82 */ /* 0x000fe40008000000 */
[----:B------:R-:W-:Y:S01]  /*74d0*/  QGMMA.64x64x32.F32.E4M3.E4M3 R24, R152, gdesc[UR4], R24, gsb0 ;  /* 0x00e0000498187df3 */ /* 0x000fe20008000818 */
[----:B------:R-:W-:-:S04]  /*74e0*/  @UP0 UIMAD.WIDE.U32 UR6, UR41, UR14, UR10 ;  /* 0x0000000e290602a5 */ /* 0x000fc8000f8e000a */
[----:B------:R-:W-:Y:S02]  /*74f0*/  @UP0 UIADD3 UR7, UR7, UR12, URZ ;  /* 0x0000000c07070290 */ /* 0x000fe4000fffe03f */
[----:B------:R-:W-:-:S04]  /*7500*/  @UP0 ULEA UR4, UP1, UR6, UR4, 0x2 ;  /* 0x0000000406040291 */ /* 0x000fc8000f82103f */
[----:B------:R-:W-:Y:S02]  /*7510*/  @UP0 ULEA.HI.X UR5, UR6, UR5, UR7, 0x2, UP1 ;  /* 0x0000000506050291 */ /* 0x000fe400088f1407 */
[----:B------:R-:W-:-:S04]  /*7520*/  IMAD.U32 R4, RZ, RZ, UR4 ;  /* 0x00000004ff047e24 */ /* 0x000fc8000f8e00ff */
[----:B------:R-:W-:Y:S01]  /*7530*/  MOV R5, UR5 ;  /* 0x0000000500057c02 */ /* 0x000fe20008000f00 */
[----:B------:R-:W-:-:S04]  /*7540*/  UIADD3 UR6, UR9, 0x80, URZ ;  /* 0x0000008009067890 */ /* 0x000fc8000fffe03f */
[----:B------:R3:W4:Y:S01]  /*7550*/  @P1 LDG.E R6, desc[UR54][R4.64] ;  /* 0x0000003604061981 */ /* 0x000722000c1e1900 */
[----:B------:R-:W-:Y:S01]  /*7560*/  UMOV UR7, 0xc0000010 ;  /* 0xc000001000077882 */ /* 0x000fe20000000000 */
[----:B------:R-:W-:Y:S02]  /*7570*/  WARPGROUP.DEPBAR.LE gsb0, 0x0 ;  /* 0x00008000000079c5 */ /* 0x000fe40000010000 */
[----:B------:R-:W-:-:S06]  /*7580*/  WARPGROUP.ARRIVE ;  /* 0x00000000000079c5 */ /* 0x000fcc0000000000 */
[----:B------:R-:W-:Y:S01]  /*7590*/  QGMMA.64x64x32.F32.E4M3.E4M3 R24, R136, gdesc[UR4], R24, gsb0 ;  /* 0x00e0000488187df3 */ /* 0x000fe20008000818 */
[----:B------:R-:W-:Y:S01]  /*75a0*/  UIADD3 UR6, UR9, 0x100, URZ ;  /* 0x0000010009067890 */ /* 0x000fe2000fffe03f */
[----:B------:R-:W-:Y:S01]  /*75b0*/  UMOV UR7, 0xc0000010 ;  /* 0xc000001000077882 */ /* 0x000fe20000000000 */
[----:B------:R-:W-:Y:S02]  /*75c0*/  WARPGROUP.DEPBAR.LE gsb0, 0x0 ;  /* 0x00008000000079c5 */ /* 0x000fe40000010000 */
[----:B------:R-:W-:-:S06]  /*75d0*/  WARPGROUP.ARRIVE ;  /* 0x00000000000079c5 */ /* 0x000fcc0000000000 */
[----:B------:R-:W-:Y:S01]  /*75e0*/  QGMMA.64x64x32.F32.E4M3.E4M3 R24, R140, gdesc[UR4], R24, gsb0 ;  /* 0x00e000048c187df3 */ /* 0x000fe20008000818 */
[----:B------:R-:W-:Y:S01]  /*75f0*/  UIADD3 UR6, UR9, 0x180, URZ ;  /* 0x0000018009067890 */ /* 0x000fe2000fffe03f */
[----:B------:R-:W-:Y:S01]  /*7600*/  UMOV UR7, 0xc0000010 ;  /* 0xc000001000077882 */ /* 0x000fe20000000000 */
[----:B--2---:R-:W2:Y:S04]  /*7610*/  SHFL.BFLY PT, R3, R8, 0x2, 0x1f ;  /* 0x0c401f0008037f89 */ /* 0x004ea800000e0000 */
[----:B---3--:R-:W3:Y:S01]  /*7620*/  SHFL.BFLY PT, R4, R7, 0x2, 0x1f ;  /* 0x0c401f0007047f89 */ /* 0x008ee200000e0000 */
[----:B------:R-:W-:Y:S02]  /*7630*/  WARPGROUP.DEPBAR.LE gsb0, 0x0 ;  /* 0x00008000000079c5 */ /* 0x000fe40000010000 */
[----:B------:R-:W-:-:S06]  /*7640*/  WARPGROUP.ARRIVE ;  /* 0x00000000000079c5 */ /* 0x000fcc0000000000 */
[----:B------:R-:W-:Y:S01]  /*7650*/  QGMMA.64x64x32.F32.E4M3.E4M3 R24, R144, gdesc[UR4], R24, gsb0 ;  /* 0x00e0000490187df3 */ /* 0x000fe20008000818 */
[----:B--2---:R-:W-:-:S01]  /*7660*/  FADD.FTZ R3, R3, R8 ;  /* 0x0000000803037221 */ /* 0x004fc20000010000 */
[----:B------:R-:W-:Y:S01]  /*7670*/  UIADD3 UR6, UR9, 0x200, URZ ;  /* 0x0000020009067890 */ /* 0x000fe2000fffe03f */
[----:B---3--:R-:W-:-:S01]  /*7680*/  FADD.FTZ R4, R4, R7 ;  /* 0x0000000704047221 */ /* 0x008fc20000010000 */
[----:B------:R-:W-:Y:S02]  /*7690*/  UMOV UR7, 0xc0000010 ;  /* 0xc000001000077882 */ /* 0x000fe40000000000 */
[----:B-1----:R-:W1:Y:S04]  /*76a0*/  SHFL.BFLY PT, R0, R3, 0x1, 0x1f ;  /* 0x0c201f0003007f89 */ /* 0x002e6800000e0000 */
[----:B------:R-:W2:Y:S01]  /*76b0*/  SHFL.BFLY PT, R5, R4, 0x1, 0x1f ;  /* 0x0c201f0004057f89 */ /* 0x000ea200000e0000 */
[----:B-1----:R-:W-:-:S01]  /*76c0*/  FADD.FTZ R10, R3, R0 ;  /* 0x00000000030a7221 */ /* 0x002fc20000010000 */
[----:B--2---:R-:W-:-:S04]  /*76d0*/  FADD.FTZ R11, R4, R5 ;  /* 0x00000005040b7221 */ /* 0x004fc80000010000 */
[C---:B------:R-:W-:Y:S01]  /*76e0*/  FSETP.NE.FTZ.AND P1, PT, R10.reuse, RZ, PT ;  /* 0x000000ff0a00720b */ /* 0x040fe20003f35000 */
[----:B------:R-:W-:Y:S01]  /*76f0*/  FMUL.FTZ R12, R10, 0.00390625 ;  /* 0x3b8000000a0c7820 */ /* 0x000fe20000410000 */
[----:B------:R-:W-:Y:S01]  /*7700*/  FMUL.FTZ R13, R11, 0.00390625 ;  /* 0x3b8000000b0d7820 */ /* 0x000fe20000410000 */
[----:B------:R-:W-:Y:S01]  /*7710*/  IMAD.MOV.U32 R5, RZ, RZ, RZ ;  /* 0x000000ffff057224 */ /* 0x000fe200078e00ff */
[----:B------:R-:W-:Y:S02]  /*7720*/  WARPGROUP.DEPBAR.LE gsb0, 0x0 ;  /* 0x00008000000079c5 */ /* 0x000fe40000010000 */
[----:B------:R-:W-:-:S06]  /*7730*/  WARPGROUP.ARRIVE ;  /* 0x00000000000079c5 */ /* 0x000fcc0000000000 */
[----:B------:R-:W-:Y:S01]  /*7740*/  QGMMA.64x64x32.F32.E4M3.E4M3 R24, R148, gdesc[UR4], R24, gsb0 ;  /* 0x00e0000494187df3 */ /* 0x000fe20008000818 */
[----:B------:R-:W-:Y:S02]  /*7750*/  FSETP.NE.FTZ.AND P2, PT, R12, RZ, PT ;  /* 0x000000ff0c00720b */ /* 0x000fe40003f55000 */
[----:B------:R-:W-:Y:S01]  /*7760*/  FSETP.NE.FTZ.AND P3, PT, R13, RZ, PT ;  /* 0x000000ff0d00720b */ /* 0x000fe20003f75000 */
[----:B------:R-:W-:Y:S01]  /*7770*/  @P1 MUFU.RCP R5, R10 ;  /* 0x0000000a00051308 */ /* 0x000fe20000001000 */
[----:B------:R-:W-:Y:S01]  /*7780*/  FSETP.NE.FTZ.AND P1, PT, R11, RZ, PT ;  /* 0x000000ff0b00720b */ /* 0x000fe20003f35000 */
[----:B------:R-:W-:-:S08]  /*7790*/  IMAD.MOV.U32 R9, RZ, RZ, RZ ;  /* 0x000000ffff097224 */ /* 0x000fd000078e00ff */
[----:B------:R-:W1:Y:S08]  /*77a0*/  @P2 MUFU.LG2 R4, R12 ;  /* 0x0000000c00042308 */ /* 0x000e700000000c00 */
[----:B------:R-:W2:Y:S08]  /*77b0*/  @P3 MUFU.LG2 R8, R13 ;  /* 0x0000000d00083308 */ /* 0x000eb00000000c00 */
[----:B------:R-:W3:Y:S01]  /*77c0*/  @P1 MUFU.RCP R9, R11 ;  /* 0x0000000b00091308 */ /* 0x000ee20000001000 */
[----:B------:R-:W-:-:S02]  /*77d0*/  IMAD.U32 R7, RZ, RZ, UR16 ;  /* 0x00000010ff077e24 */ /* 0x000fc4000f8e00ff */
[----:B------:R-:W-:Y:S02]  /*77e0*/  IMAD.U32 R15, RZ, RZ, UR16 ;  /* 0x00000010ff0f7e24 */ /* 0x000fe4000f8e00ff */
[----:B-1----:R-:W-:Y:S01]  /*77f0*/  @P2 FMUL.FTZ R4, R4, 0.69314718246459960938 ;  /* 0x3f31721804042820 */ /* 0x002fe20000410000 */
[----:B------:R-:W-:Y:S01]  /*7800*/  @P2 FMUL.FTZ R7, R7, 0.69314718246459960938 ;  /* 0x3f31721807072820 */ /* 0x000fe20000410000 */
[----:B------:R-:W-:Y:S01]  /*7810*/  @P3 FMUL.FTZ R15, R15, 0.69314718246459960938 ;  /* 0x3f3172180f0f3820 */ /* 0x000fe20000410000 */
[----:B--2---:R-:W-:Y:S01]  /*7820*/  @P3 FMUL.FTZ R8, R8, 0.69314718246459960938 ;  /* 0x3f31721808083820 */ /* 0x004fe20000410000 */
[----:B------:R-:W-:Y:S01]  /*7830*/  MOV R3, 0xff800000 ;  /* 0xff80000000037802 */ /* 0x000fe20000000f00 */
[----:B------:R-:W-:Y:S02]  /*7840*/  IMAD.MOV.U32 R0, RZ, RZ, -0x800000 ;  /* 0xff800000ff007424 */ /* 0x000fe400078e00ff */
[----:B------:R-:W-:-:S01]  /*7850*/  @P2 FFMA.FTZ R3, R7, R66, R4 ;  /* 0x0000004207032223 */ /* 0x000fc20000010004 */
[----:B------:R-:W-:Y:S01]  /*7860*/  @P3 FFMA.FTZ R0, R15, R71, R8 ;  /* 0x000000470f003223 */ /* 0x000fe20000010008 */
[-C--:B----4-:R-:W-:Y:S01]  /*7870*/  FMUL.FTZ R10, R5, R6.reuse ;  /* 0x00000006050a7220 */ /* 0x090fe20000410000 */
[----:B---3--:R-:W-:Y:S01]  /*7880*/  FMUL.FTZ R57, R9, R6 ;  /* 0x0000000609397220 */ /* 0x008fe20000410000 */
[----:B------:R-:W-:-:S02]  /*7890*/  WARPGROUP.DEPBAR.LE gsb0, 0x0 ;  /* 0x00008000000079c5 */ /* 0x000fc40000010000 */
[----:B------:R-:W-:Y:S05]  /*78a0*/  @!P0 BRA `(.L_x_10202) ;  /* 0x0000000000048947 */ /* 0x000fea0003800000 */
[----:B------:R-:W-:Y:S01]  /*78b0*/  BPT.TRAP 0x1 ;  /* 0x000000040000795c */ /* 0x000fe20000300000 */
.L_x_10202:
[----:B------:R-:W-:Y:S01]  /*78c0*/  IMAD.SHL.U32 R4, R2, 0x4, RZ ;  /* 0x0000000402047824 */ /* 0x000fe200078e00ff */
[----:B------:R-:W-:Y:S01]  /*78d0*/  ULDC.64 UR4, c[0x4][0x38] ;  /* 0x01000e0000047ab9 */ /* 0x000fe20000000a00 */
        /* <DEDUP_REMOVED lines=9> */
[----:B------:R-:W-:Y:S01]  /*7970*/  FMUL.FTZ R15, R34, R57 ;  /* 0x00000039220f7220 */ /* 0x000fe20000410000 */
[-C--:B------:R-:W-:Y:S01]  /*7980*/  FMUL.FTZ R20, R37, R10.reuse ;  /* 0x0000000a25147220 */ /* 0x080fe20000410000 */
[----:B------:R-:W-:Y:S01]  /*7990*/  FMUL.FTZ R21, R33, R10 ;  /* 0x0000000a21157220 */ /* 0x000fe20000410000 */
[----:B------:R-:W-:-:S02]  /*79a0*/  IMAD.X R5, RZ, RZ, UR5, P0 ;  /* 0x00000005ff057e24 */ /* 0x000fc400080e06ff */
[-C--:B------:R-:W-:Y:S01]  /*79b0*/  FMUL.FTZ R28, R40, R10.reuse ;  /* 0x0000000a281c7220 */ /* 0x080fe20000410000 */
[----:B------:R-:W-:Y:S01]  /*79c0*/  F2FP.BF16.F32.PACK_AB R6, R6, R7 ;  /* 0x000000070606723e */ /* 0x000fe200000010ff */
[-C--:B------:R-:W-:Y:S01]  /*79d0*/  FMUL.FTZ R25, R44, R10.reuse ;  /* 0x0000000a2c197220 */ /* 0x080fe20000410000 */
[----:B------:R-:W-:Y:S01]  /*79e0*/  F2FP.BF16.F32.PACK_AB R9, R8, R9 ;  /* 0x000000090809723e */ /* 0x000fe200000010ff */
[----:B------:R1:W2:Y:S01]  /*79f0*/  LDG.E.CONSTANT R56, desc[UR54][R4.64] ;  /* 0x0000003604387981 */ /* 0x0002a2000c1e9900 */
[-C--:B------:R-:W-:Y:S01]  /*7a00*/  FMUL.FTZ R29, R45, R10.reuse ;  /* 0x0000000a2d1d7220 */ /* 0x080fe20000410000 */
[-C--:B------:R-:W-:Y:S01]  /*7a10*/  FMUL.FTZ R32, R41, R10.reuse ;  /* 0x0000000a29207220 */ /* 0x080fe20000410000 */
[-C--:B------:R-:W-:Y:S01]  /*7a20*/  FMUL.FTZ R33, R52, R10.reuse ;  /* 0x0000000a34217220 */ /* 0x080fe20000410000 */
[-C--:B------:R-:W-:Y:S01]  /*7a30*/  FMUL.FTZ R36, R48, R10.reuse ;  /* 0x0000000a30247220 */ /* 0x080fe20000410000 */
[-C--:B------:R-:W-:Y:S01]  /*7a40*/  FMUL.FTZ R37, R53, R10.reuse ;  /* 0x0000000a35257220 */ /* 0x080fe20000410000 */
[----:B------:R-:W-:Y:S01]  /*7a50*/  FMUL.FTZ R40, R49, R10 ;  /* 0x0000000a31287220 */ /* 0x000fe20000410000 */
[----:B------:R-:W-:Y:S01]  /*7a60*/  IADD3 R7, P2, R156, 0x40, RZ ;  /* 0x000000409c077810 */ /* 0x000fe20007f5e0ff */
[-C--:B------:R-:W-:Y:S01]  /*7a70*/  FMUL.FTZ R10, R31, R57.reuse ;  /* 0x000000391f0a7220 */ /* 0x080fe20000410000 */
[-C--:B------:R-:W-:Y:S01]  /*7a80*/  FMUL.FTZ R11, R27, R57.reuse ;  /* 0x000000391b0b7220 */ /* 0x080fe20000410000 */
[-C--:B-1----:R-:W-:Y:S01]  /*7a90*/  FMUL.FTZ R4, R30, R57.reuse ;  /* 0x000000391e047220 */ /* 0x082fe20000410000 */
[----:B------:R-:W-:Y:S01]  /*7aa0*/  FMUL.FTZ R5, R26, R57 ;  /* 0x000000391a057220 */ /* 0x000fe20000410000 */
[----:B------:R-:W-:Y:S01]  /*7ab0*/  F2FP.BF16.F32.PACK_AB R12, R12, R13 ;  /* 0x0000000d0c0c723e */ /* 0x000fe200000010ff */
[----:B------:R-:W-:Y:S01]  /*7ac0*/  FMUL.FTZ R23, R39, R57 ;  /* 0x0000003927177220 */ /* 0x000fe20000410000 */
[----:B------:R-:W-:Y:S01]  /*7ad0*/  F2FP.BF16.F32.PACK_AB R14, R14, R15 ;  /* 0x0000000f0e0e723e */ /* 0x000fe200000010ff */
[----:B------:R-:W-:Y:S01]  /*7ae0*/  FMUL.FTZ R24, R35, R57 ;  /* 0x0000003923187220 */ /* 0x000fe20000410000 */
[----:B------:R-:W-:Y:S01]  /*7af0*/  F2FP.BF16.F32.PACK_AB R4, R4, R5 ;  /* 0x000000050404723e */ /* 0x000fe200000010ff */
[-C--:B------:R-:W-:Y:S01]  /*7b00*/  FMUL.FTZ R34, R54, R57.reuse ;  /* 0x0000003936227220 */ /* 0x080fe20000410000 */
[----:B------:R-:W-:Y:S01]  /*7b10*/  LOP3.LUT P0, R5, R2, 0x3, RZ, 0xc0, !PT ;  /* 0x0000000302057812 */ /* 0x000fe2000780c0ff */
[----:B------:R-:W-:Y:S01]  /*7b20*/  FMUL.FTZ R35, R50, R57 ;  /* 0x0000003932237220 */ /* 0x000fe20000410000 */
[----:B------:R-:W-:Y:S01]  /*7b30*/  F2FP.BF16.F32.PACK_AB R11, R10, R11 ;  /* 0x0000000b0a0b723e */ /* 0x000fe200000010ff */
[-C--:B------:R-:W-:Y:S01]  /*7b40*/  FMUL.FTZ R26, R46, R57.reuse ;  /* 0x000000392e1a7220 */ /* 0x080fe20000410000 */
[----:B------:R-:W-:Y:S01]  /*7b50*/  ISETP.EQ.OR P0, PT, R5, 0x3, !P0 ;  /* 0x000000030500780c */ /* 0x000fe20004702670 */
[-C--:B------:R-:W-:Y:S01]  /*7b60*/  FMUL.FTZ R27, R42, R57.reuse ;  /* 0x000000392a1b7220 */ /* 0x080fe20000410000 */
[----:B------:R-:W-:Y:S01]  /*7b70*/  F2FP.BF16.F32.PACK_AB R40, R37, R40 ;  /* 0x000000282528723e */ /* 0x000fe200000010ff */
[----:B------:R-:W-:Y:S01]  /*7b80*/  FMUL.FTZ R30, R47, R57 ;  /* 0x000000392f1e7220 */ /* 0x000fe20000410000 */
[----:B------:R-:W-:Y:S01]  /*7b90*/  SEL R13, R6, R9, P0 ;  /* 0x00000009060d7207 */ /* 0x000fe20000000000 */
[-C--:B------:R-:W-:Y:S01]  /*7ba0*/  FMUL.FTZ R31, R43, R57.reuse ;  /* 0x000000392b1f7220 */ /* 0x080fe20000410000 */
[----:B------:R-:W-:Y:S01]  /*7bb0*/  SEL R15, R9, R6, P0 ;  /* 0x00000006090f7207 */ /* 0x000fe20000000000 */
[-C--:B------:R-:W-:Y:S01]  /*7bc0*/  FMUL.FTZ R38, R55, R57.reuse ;  /* 0x0000003937267220 */ /* 0x080fe20000410000 */
[----:B------:R-:W-:Y:S01]  /*7bd0*/  LOP3.LUT R6, R7, 0x380, RZ, 0xc0, !PT ;  /* 0x0000038007067812 */ /* 0x000fe200078ec0ff */
[----:B------:R-:W-:Y:S01]  /*7be0*/  FMUL.FTZ R51, R51, R57 ;  /* 0x0000003933337220 */ /* 0x000fe20000410000 */
[----:B------:R-:W-:Y:S01]  /*7bf0*/  IADD3 R9, P3, R156, 0x20, RZ ;  /* 0x000000209c097810 */ /* 0x000fe20007f7e0ff */
[----:B------:R-:W1:Y:S01]  /*7c00*/  LDC.64 R46, c[0x0][0xb78] ;  /* 0x0002de00ff2e7b82 */ /* 0x000e620000000a00 */
[----:B------:R-:W-:Y:S01]  /*7c10*/  SHF.R.U64 R6, R6, 0x3, RZ ;  /* 0x0000000306067819 */ /* 0x000fe200000012ff */
[----:B------:R-:W-:Y:S01]  /*7c20*/  UIADD3 UR8, UR8, 0x13260, URZ ;  /* 0x0001326008087890 */ /* 0x000fe2000fffe03f */
[----:B------:R-:W-:Y:S01]  /*7c30*/  LOP3.LUT R8, R9, 0x380, RZ, 0xc0, !PT ;  /* 0x0000038009087812 */ /* 0x000fe200078ec0ff */
[----:B------:R-:W-:Y:S01]  /*7c40*/  USHF.R.S32.HI UR4, URZ, 0x1f, UR43 ;  /* 0x0000001f3f047899 */ /* 0x000fe2000801142b */
[----:B------:R-:W-:Y:S01]  /*7c50*/  SEL R37, R4, R11, P0 ;  /* 0x0000000b04257207 */ /* 0x000fe20000000000 */
[----:B------:R-:W-:Y:S01]  /*7c60*/  ULDC.64 UR6, c[0x0][0xb70] ;  /* 0x0002dc0000067ab9 */ /* 0x000fe20000000a00 */
[----:B------:R-:W-:Y:S01]  /*7c70*/  SEL R39, R11, R4, P0 ;  /* 0x000000040b277207 */ /* 0x000fe20000000000 */
[----:B------:R-:W-:Y:S01]  /*7c80*/  UPRMT UR8, UR50, 0x654, UR8 ;  /* 0x0000065432087896 */ /* 0x000fe20008000008 */
[----:B------:R-:W-:Y:S01]  /*7c90*/  LOP3.LUT R11, R156, 0x380, RZ, 0xc0, !PT ;  /* 0x000003809c0b7812 */ /* 0x000fe200078ec0ff */
[----:B------:R-:W-:Y:S01]  /*7ca0*/  UIADD3 UR42, -UR42, URZ, URZ ;  /* 0x0000003f2a2a7290 */ /* 0x000fe2000fffe13f */
[----:B------:R-:W-:Y:S01]  /*7cb0*/  F2FP.BF16.F32.PACK_AB R33, R33, R36 ;  /* 0x000000242121723e */ /* 0x000fe200000010ff */
[----:B------:R-:W-:Y:S01]  /*7cc0*/  UIMAD UR4, UR4, UR6, URZ ;  /* 0x00000006040472a4 */ /* 0x000fe2000f8e023f */
[----:B------:R-:W-:Y:S01]  /*7cd0*/  LOP3.LUT R6, R6, R7, RZ, 0x3c, !PT ;  /* 0x0000000706067212 */ /* 0x000fe200078e3cff */
[----:B------:R-:W-:Y:S01]  /*7ce0*/  IMAD.X R7, RZ, RZ, R157, P2 ;  /* 0x000000ffff077224 */ /* 0x000fe200010e069d */
[----:B------:R-:W-:Y:S01]  /*7cf0*/  SHF.R.U64 R8, R8, 0x3, RZ ;  /* 0x0000000308087819 */ /* 0x000fe200000012ff */
[----:B------:R-:W-:Y:S01]  /*7d00*/  ULDC UR5, c[0x0][0xda8] ;  /* 0x00036a0000057ab9 */ /* 0x000fe20000000800 */
[----:B------:R-:W-:Y:S01]  /*7d10*/  F2FP.BF16.F32.PACK_AB R21, R20, R21 ;  /* 0x000000151415723e */ /* 0x000fe200000010ff */
[----:B------:R-:W-:Y:S01]  /*7d20*/  UIMAD UR42, UR5, UR42, UR52 ;  /* 0x0000002a052a72a4 */ /* 0x000fe2000f8e0234 */
[----:B------:R-:W-:Y:S01]  /*7d30*/  F2FP.BF16.F32.PACK_AB R34, R34, R35 ;  /* 0x000000232222723e */ /* 0x000fe200000010ff */
[----:B------:R-:W-:Y:S01]  /*7d40*/  UIMAD.WIDE.U32 UR10, UR43, UR6, URZ ;  /* 0x000000062b0a72a5 */ /* 0x000fe2000f8e003f */
[----:B------:R-:W-:Y:S01]  /*7d50*/  SHF.R.U64 R11, R11, 0x3, RZ ;  /* 0x000000030b0b7819 */ /* 0x000fe200000012ff */
[----:B------:R-:W-:Y:S01]  /*7d60*/  UIMAD UR4, UR43, UR7, UR4 ;  /* 0x000000072b0472a4 */ /* 0x000fe2000f8e0204 */
[----:B------:R-:W-:Y:S01]  /*7d70*/  F2FP.BF16.F32.PACK_AB R23, R23, R24 ;  /* 0x000000181717723e */ /* 0x000fe200000010ff */
[----:B------:R-:W-:Y:S01]  /*7d80*/  UIMAD UR42, UR42, 0xc0, URZ ;  /* 0x000000c02a2a78a4 */ /* 0x000fe2000f8e023f */
[----:B------:R-:W-:Y:S01]  /*7d90*/  SEL R35, R33, R40, P0 ;  /* 0x0000002821237207 */ /* 0x000fe20000000000 */
[----:B------:R-:W-:Y:S01]  /*7da0*/  SYNCS.ARRIVE.TRANS64.RED.A1T0 RZ, [UR8], RZ ;  /* 0x000000ffffff79a7 */ /* 0x000fe20008100408 */
[----:B------:R-:W-:Y:S01]  /*7db0*/  IADD3 R5, P1, R156, 0x60, RZ ;  /* 0x000000609c057810 */ /* 0x000fe20007f3e0ff */
[----:B------:R-:W-:Y:S01]  /*7dc0*/  UIADD3 UR4, UR11, UR4, URZ ;  /* 0x000000040b047290 */ /* 0x000fe2000fffe03f */
[----:B------:R-:W-:Y:S01]  /*7dd0*/  F2FP.BF16.F32.PACK_AB R25, R25, R28 ;  /* 0x0000001c1919723e */ /* 0x000fe200000010ff */
[----:B------:R-:W-:Y:S01]  /*7de0*/  USHF.R.S32.HI UR5, URZ, 0x1f, UR44 ;  /* 0x0000001f3f057899 */ /* 0x000fe2000801142c */
[----:B------:R-:W-:Y:S01]  /*7df0*/  F2FP.BF16.F32.PACK_AB R26, R26, R27 ;  /* 0x0000001b1a1a723e */ /* 0x000fe200000010ff */
[----:B------:R-:W-:Y:S01]  /*7e00*/  VIADD R49, R16, UR42 ;  /* 0x0000002a10317c36 */ /* 0x000fe20008000000 */
[----:B------:R-:W-:-:S02]  /*7e10*/  F2FP.BF16.F32.PACK_AB R32, R29, R32 ;  /* 0x000000201d20723e */ /* 0x000fc400000010ff */
[----:B------:R-:W-:Y:S02]  /*7e20*/  F2FP.BF16.F32.PACK_AB R31, R30, R31 ;  /* 0x0000001f1e1f723e */ /* 0x000fe400000010ff */
[----:B------:R-:W-:Y:S02]  /*7e30*/  SEL R33, R40, R33, P0 ;  /* 0x0000002128217207 */ /* 0x000fe40000000000 */
[----:B------:R-:W-:Y:S01]  /*7e40*/  LOP3.LUT R8, R8, R9, RZ, 0x3c, !PT ;  /* 0x0000000908087212 */ /* 0x000fe200078e3cff */
[----:B------:R-:W-:Y:S01]  /*7e50*/  IMAD.X R9, RZ, RZ, R157, P3 ;  /* 0x000000ffff097224 */ /* 0x000fe200018e069d */
[----:B------:R-:W-:Y:S02]  /*7e60*/  F2FP.BF16.F32.PACK_AB R51, R38, R51 ;  /* 0x000000332633723e */ /* 0x000fe400000010ff */
[----:B------:R-:W-:Y:S02]  /*7e70*/  MOV R40, R6 ;  /* 0x0000000600287202 */ /* 0x000fe40000000f00 */
[----:B------:R-:W-:-:S02]  /*7e80*/  SEL R27, R12, R21, P0 ;  /* 0x000000150c1b7207 */ /* 0x000fc40000000000 */
[----:B------:R-:W-:Y:S02]  /*7e90*/  LOP3.LUT R10, R11, R156, RZ, 0x3c, !PT ;  /* 0x0000009c0b0a7212 */ /* 0x000fe400078e3cff */
[----:B------:R-:W-:Y:S01]  /*7ea0*/  SEL R21, R21, R12, P0 ;  /* 0x0000000c15157207 */ /* 0x000fe20000000000 */
[----:B-1----:R-:W-:Y:S01]  /*7eb0*/  IMAD R12, R46, UR5, RZ ;  /* 0x000000052e0c7c24 */ /* 0x002fe2000f8e02ff */
[----:B------:R-:W-:Y:S02]  /*7ec0*/  SEL R41, R14, R23, P0 ;  /* 0x000000170e297207 */ /* 0x000fe40000000000 */
[----:B------:R-:W-:Y:S02]  /*7ed0*/  LOP3.LUT R4, R5, 0x380, RZ, 0xc0, !PT ;  /* 0x0000038005047812 */ /* 0x000fe400078ec0ff */
[----:B------:R-:W-:Y:S02]  /*7ee0*/  MOV R11, R157 ;  /* 0x0000009d000b7202 */ /* 0x000fe40000000f00 */
[----:B------:R-:W-:-:S02]  /*7ef0*/  SEL R29, R25, R32, P0 ;  /* 0x00000020191d7207 */ /* 0x000fc40000000000 */
[----:B------:R-:W-:Y:S02]  /*7f00*/  SEL R23, R23, R14, P0 ;  /* 0x0000000e17177207 */ /* 0x000fe40000000000 */
[----:B------:R-:W-:Y:S02]  /*7f10*/  SEL R43, R26, R31, P0 ;  /* 0x0000001f1a2b7207 */ /* 0x000fe40000000000 */
[----:B------:R-:W-:Y:S02]  /*7f20*/  SEL R25, R32, R25, P0 ;  /* 0x0000001920197207 */ /* 0x000fe40000000000 */
[----:B------:R-:W-:Y:S02]  /*7f30*/  SEL R31, R31, R26, P0 ;  /* 0x0000001a1f1f7207 */ /* 0x000fe40000000000 */
[----:B------:R-:W-:Y:S02]  /*7f40*/  SEL R45, R34, R51, P0 ;  /* 0x00000033222d7207 */ /* 0x000fe40000000000 */
[----:B------:R-:W-:-:S02]  /*7f50*/  SEL R51, R51, R34, P0 ;  /* 0x0000002233337207 */ /* 0x000fc40000000000 */
[----:B------:R-:W-:Y:S01]  /*7f60*/  MOV R42, R8 ;  /* 0x00000008002a7202 */ /* 0x000fe20000000f00 */
[----:B------:R-:W-:Y:S01]  /*7f70*/  VIADD R9, R49, 0x8 ;  /* 0x0000000831097836 */ /* 0x000fe20000000000 */
[----:B------:R-:W-:Y:S02]  /*7f80*/  SHF.R.U64 R4, R4, 0x3, RZ ;  /* 0x0000000304047819 */ /* 0x000fe400000012ff */
[----:B------:R-:W-:Y:S01]  /*7f90*/  MOV R44, R10 ;  /* 0x0000000a002c7202 */ /* 0x000fe20000000f00 */
[----:B------:R-:W-:Y:S01]  /*7fa0*/  IMAD R11, R47, UR44, R12 ;  /* 0x0000002c2f0b7c24 */ /* 0x000fe2000f8e020c */
[----:B------:R-:W-:Y:S01]  /*7fb0*/  LOP3.LUT R4, R4, R5, RZ, 0x3c, !PT ;  /* 0x0000000504047212 */ /* 0x000fe200078e3cff */
[----:B------:R-:W-:Y:S01]  /*7fc0*/  IMAD.X R5, RZ, RZ, R157, P1 ;  /* 0x000000ffff057224 */ /* 0x000fe200008e069d */
[----:B------:R-:W-:-:S04]  /*7fd0*/  LOP3.LUT P1, RZ, R19, 0x3, RZ, 0xc0, !PT ;  /* 0x0000000313ff7812 */ /* 0x000fc8000782c0ff */
[----:B------:R-:W-:Y:S01]  /*7fe0*/  MOV R7, R4 ;  /* 0x0000000400077202 */ /* 0x000fe20000000f00 */
[----:B------:R-:W-:Y:S01]  /*7ff0*/  IMAD.U32 R4, RZ, RZ, UR10 ;  /* 0x0000000aff047e24 */ /* 0x000fe2000f8e00ff */
[----:B------:R-:W-:Y:S01]  /*8000*/  MOV R5, UR11 ;  /* 0x0000000b00057c02 */ /* 0x000fe20008000f00 */
[----:B------:R-:W-:Y:S01]  /*8010*/  IMAD.U32 R5, RZ, RZ, UR4 ;  /* 0x00000004ff057e24 */ /* 0x000fe2000f8e00ff */
[----:B------:R-:W-:Y:S02]  /*8020*/  ULDC UR4, c[0x0][0xa88] ;  /* 0x0002a20000047ab9 */ /* 0x000fe40000000800 */
[----:B------:R-:W-:Y:S01]  /*8030*/  ISETP.GE.OR P2, PT, R9, UR4, P1 ;  /* 0x0000000409007c0c */ /* 0x000fe20008f46670 */
[----:B------:R-:W-:Y:S01]  /*8040*/  IMAD.WIDE.U32 R4, R46, UR44, R4 ;  /* 0x0000002c2e047c25 */ /* 0x000fe2000f8e0004 */
[----:B------:R-:W-:Y:S02]  /*8050*/  SHF.R.S32.HI R9, RZ, 0x1f, R49 ;  /* 0x0000001fff097819 */ /* 0x000fe40000011431 */
[----:B------:R-:W-:Y:S01]  /*8060*/  ISETP.GE.OR P1, PT, R49, UR4, P1 ;  /* 0x0000000431007c0c */ /* 0x000fe20008f26670 */
[----:B------:R-:W-:Y:S01]  /*8070*/  ULDC.64 UR4, c[0x0][0xb40] ;  /* 0x0002d00000047ab9 */ /* 0x000fe20000000a00 */
[----:B--2---:R-:W-:Y:S01]  /*8080*/  LOP3.LUT R6, R56, 0x2, RZ, 0x3c, !PT ;  /* 0x0000000238067812 */ /* 0x004fe200078e3cff */
[----:B------:R-:W-:Y:S04]  /*8090*/  SHFL.IDX PT, R13, R13, R56, 0x1c1f ;  /* 0x001c1f380d0d7589 */ /* 0x000fe800000e0000 */
[----:B------:R-:W1:Y:S04]  /*80a0*/  SHFL.IDX PT, R8, R15, R6, 0x1c1f ;  /* 0x001c1f060f087589 */ /* 0x000e6800000e0000 */
[----:B------:R-:W-:Y:S04]  /*80b0*/  SHFL.IDX PT, R37, R37, R56, 0x1c1f ;  /* 0x001c1f3825257589 */ /* 0x000fe800000e0000 */
[----:B------:R-:W2:Y:S04]  /*80c0*/  SHFL.IDX PT, R24, R39, R6, 0x1c1f ;  /* 0x001c1f0627187589 */ /* 0x000ea800000e0000 */
[----:B------:R-:W-:Y:S04]  /*80d0*/  SHFL.IDX PT, R27, R27, R56, 0x1c1f ;  /* 0x001c1f381b1b7589 */ /* 0x000fe800000e0000 */
[----:B------:R3:W4:Y:S04]  /*80e0*/  SHFL.IDX PT, R10, R21, R6, 0x1c1f ;  /* 0x001c1f06150a7589 */ /* 0x00072800000e0000 */
[----:B------:R-:W-:Y:S04]  /*80f0*/  SHFL.IDX PT, R41, R41, R56, 0x1c1f ;  /* 0x001c1f3829297589 */ /* 0x000fe800000e0000 */
[----:B------:R-:W-:Y:S01]  /*8100*/  SHFL.IDX PT, R30, R23, R6, 0x1c1f ;  /* 0x001c1f06171e7589 */ /* 0x000fe200000e0000 */
[----:B-1----:R-:W-:-:S02]  /*8110*/  SEL R12, R13, R8, P0 ;  /* 0x000000080d0c7207 */ /* 0x002fc40000000000 */
[----:B---3--:R-:W-:Y:S01]  /*8120*/  IADD3 R21, P3, R49, R4, RZ ;  /* 0x0000000431157210 */ /* 0x008fe20007f7e0ff */
[----:B------:R-:W-:Y:S01]  /*8130*/  SHFL.IDX PT, R29, R29, R56, 0x1c1f ;  /* 0x001c1f381d1d7589 */ /* 0x000fe200000e0000 */
[----:B------:R-:W-:-:S03]  /*8140*/  SEL R14, R8, R13, P0 ;  /* 0x0000000d080e7207 */ /* 0x000fc60000000000 */
[----:B------:R-:W-:Y:S01]  /*8150*/  SHFL.IDX PT, R35, R35, R56, 0x1c1f ;  /* 0x001c1f3823237589 */ /* 0x000fe200000e0000 */
[----:B--2---:R-:W-:Y:S02]  /*8160*/  SEL R13, R37, R24, P0 ;  /* 0x00000018250d7207 */ /* 0x004fe40000000000 */
[----:B------:R-:W-:Y:S01]  /*8170*/  SEL R15, R24, R37, P0 ;  /* 0x00000025180f7207 */ /* 0x000fe20000000000 */
[----:B------:R-:W-:Y:S04]  /*8180*/  SHFL.IDX PT, R43, R43, R56, 0x1c1f ;  /* 0x001c1f382b2b7589 */ /* 0x000fe800000e0000 */
[----:B------:R-:W1:Y:S01]  /*8190*/  SHFL.IDX PT, R20, R25, R6, 0x1c1f ;  /* 0x001c1f0619147589 */ /* 0x000e6200000e0000 */
[----:B----4-:R-:W-:Y:S02]  /*81a0*/  SEL R8, R27, R10, P0 ;  /* 0x0000000a1b087207 */ /* 0x010fe40000000000 */
[----:B------:R-:W-:Y:S01]  /*81b0*/  SEL R10, R10, R27, P0 ;  /* 0x0000001b0a0a7207 */ /* 0x000fe20000000000 */
[----:B------:R-:W2:Y:S04]  /*81c0*/  SHFL.IDX PT, R28, R33, R6, 0x1c1f ;  /* 0x001c1f06211c7589 */ /* 0x000ea800000e0000 */
[----:B------:R-:W3:Y:S04]  /*81d0*/  SHFL.IDX PT, R36, R31, R6, 0x1c1f ;  /* 0x001c1f061f247589 */ /* 0x000ee800000e0000 */
[----:B------:R-:W-:Y:S04]  /*81e0*/  SHFL.IDX PT, R45, R45, R56, 0x1c1f ;  /* 0x001c1f382d2d7589 */ /* 0x000fe800000e0000 */
[----:B------:R4:W5:Y:S01]  /*81f0*/  SHFL.IDX PT, R38, R51, R6, 0x1c1f ;  /* 0x001c1f0633267589 */ /* 0x00096200000e0000 */
[----:B------:R-:W-:Y:S01]  /*8200*/  BAR.SYNC.DEFER_BLOCKING 0x1, 0x180 ;  /* 0x0046000000007b1d */ /* 0x000fe20000010000 */
[----:B-1----:R-:W-:-:S02]  /*8210*/  SEL R24, R29, R20, P0 ;  /* 0x000000141d187207 */ /* 0x002fc40000000000 */
[----:B----4-:R-:W-:Y:S02]  /*8220*/  IADD3.X R6, R9, R5, R11, P3, !PT ;  /* 0x0000000509067210 */ /* 0x010fe40001ffe40b */
[----:B------:R-:W-:Y:S02]  /*8230*/  SEL R9, R41, R30, P0 ;  /* 0x0000001e29097207 */ /* 0x000fe40000000000 */
[----:B------:R-:W-:Y:S02]  /*8240*/  SEL R11, R30, R41, P0 ;  /* 0x000000291e0b7207 */ /* 0x000fe40000000000 */
[----:B------:R-:W-:Y:S02]  /*8250*/  SEL R26, R20, R29, P0 ;  /* 0x0000001d141a7207 */ /* 0x000fe40000000000 */
[----:B--2---:R-:W-:Y:S02]  /*8260*/  SEL R32, R35, R28, P0 ;  /* 0x0000001c23207207 */ /* 0x004fe40000000000 */
[----:B------:R-:W-:-:S02]  /*8270*/  SEL R34, R28, R35, P0 ;  /* 0x000000231c227207 */ /* 0x000fc40000000000 */
[----:B---3--:R-:W-:Y:S02]  /*8280*/  SEL R25, R43, R36, P0 ;  /* 0x000000242b197207 */ /* 0x008fe40000000000 */
[----:B------:R-:W-:Y:S02]  /*8290*/  SEL R27, R36, R43, P0 ;  /* 0x0000002b241b7207 */ /* 0x000fe40000000000 */
[----:B-----5:R-:W-:Y:S02]  /*82a0*/  SEL R33, R45, R38, P0 ;  /* 0x000000262d217207 */ /* 0x020fe40000000000 */
[----:B------:R-:W-:Y:S01]  /*82b0*/  SEL R35, R38, R45, P0 ;  /* 0x0000002d26237207 */ /* 0x000fe20000000000 */
[----:B------:R-:W-:Y:S01]  /*82c0*/  STSM.16.M88.4 [R44], R12 ;  /* 0x0000000c2c007844 */ /* 0x000fe20000000200 */
[C---:B------:R-:W-:Y:S01]  /*82d0*/  LEA R4, P3, R21.reuse, UR4, 0x2 ;  /* 0x0000000415047c11 */ /* 0x040fe2000f8610ff */
[----:B------:R-:W-:Y:S02]  /*82e0*/  ULDC UR4, c[0x0][0xc] ;  /* 0x0000030000047ab9 */ /* 0x000fe40000000800 */
[----:B------:R-:W-:Y:S01]  /*82f0*/  STSM.16.M88.4 [R42], R8 ;  /* 0x000000082a007844 */ /* 0x000fe20000000200 */
[----:B------:R-:W-:Y:S01]  /*8300*/  LEA.HI.X R5, R21, UR5, R6, 0x2, P3 ;  /* 0x0000000515057c11 */ /* 0x000fe200098f1406 */
[----:B------:R-:W-:-:S02]  /*8310*/  UIADD3 UR52, UR4, UR52, URZ ;  /* 0x0000003404347290 */ /* 0x000fc4000fffe03f */
[----:B------:R-:W-:Y:S04]  /*8320*/  STSM.16.M88.4 [R40], R24 ;  /* 0x0000001828007844 */ /* 0x000fe80000000200 */
[----:B------:R-:W-:Y:S01]  /*8330*/  STSM.16.M88.4 [R7], R32 ;  /* 0x0000002007007844 */ /* 0x000fe20000000200 */
[----:B------:R-:W-:Y:S01]  /*8340*/  @!PT LDS RZ, [RZ] ;  /* 0x00000000fffff984 */ /* 0x000fe20000000800 */
[----:B------:R-:W-:Y:S01]  /*8350*/  @!PT LDS RZ, [RZ] ;  /* 0x00000000fffff984 */ /* 0x000fe20000000800 */
[----:B------:R-:W-:Y:S01]  /*8360*/  @!PT LDS RZ, [RZ] ;  /* 0x00000000fffff984 */ /* 0x000fe20000000800 */
[----:B------:R-:W-:Y:S01]  /*8370*/  @!PT LDS RZ, [RZ] ;  /* 0x00000000fffff984 */ /* 0x000fe20000000800 */
        /* <DEDUP_REMOVED lines=12> */
[----:B------:R-:W-:Y:S01]  /*8440*/  UIADD3 UR4, UP0, UR56, 0x9f0, URZ ;  /* 0x000009f038047890 */ /* 0x000fe2000ff1e03f */
[----:B------:R-:W-:Y:S01]  /*8450*/  UMOV UR41, URZ ;  /* 0x0000003f00297c82 */ /* 0x000fe20008000000 */
[----:B------:R-:W-:Y:S02]  /*8460*/  UMOV UR45, URZ ;  /* 0x0000003f002d7c82 */ /* 0x000fe40008000000 */
[----:B------:R-:W-:Y:S02]  /*8470*/  UIADD3.X UR5, URZ, UR57, URZ, UP0, !UPT ;  /* 0x000000393f057290 */ /* 0x000fe400087fe43f */
[----:B------:R-:W-:-:S04]  /*8480*/  UIADD3 UR6, UR40, 0x13220, URZ ;  /* 0x0001322028067890 */ /* 0x000fc8000fffe03f */
[----:B------:R-:W-:-:S03]  /*8490*/  UPRMT UR6, URZ, 0x654, UR6 ;  /* 0x000006543f067896 */ /* 0x000fc60008000006 */
[----:B------:R2:W-:Y:S01]  /*84a0*/  UTMASTG.5D [UR40], [UR4] ;  /* 0x00000028040073b5 */ /* 0x0005e20008020000 */
[----:B------:R0:W-:Y:S01]  /*84b0*/  UTMACMDFLUSH ;  /* 0x00000000000079b7 */ /* 0x0001e20000000000 */
[----:B------:R-:W-:-:S04]  /*84c0*/  DEPBAR.LE SB0, 0x0 ;  /* 0x000080000000791a */ /* 0x000fc80000000000 */
[----:B--2---:R-:W-:Y:S03]  /*84d0*/  SYNCS.ARRIVE.TRANS64.RED.A1T0 RZ, [UR6], RZ ;  /* 0x000000ffffff79a7 */ /* 0x004fe60008100406 */
.L_x_10204:
[----:B------:R-:W-:Y:S05]  /*84e0*/  BSYNC B0 ;  /* 0x0000000000007941 */ /* 0x000fea0003800000 */
.L_x_10203:
        /* <DEDUP_REMOVED lines=10> */
.L_x_10179:
        /* <DEDUP_REMOVED lines=10> */
[C---:B------:R-:W-:Y:S01]  /*8630*/  SHF.L.U32 R18, R2.reuse, 0x6, RZ ;  /* 0x0000000602127819 */ /* 0x040fe200000006ff */
[----:B------:R-:W-:Y:S01]  /*8640*/  IMAD.SHL.U32 R4, R2, 0x20, RZ ;  /* 0x0000002002047824 */ /* 0x000fe200078e00ff */
[----:B------:R-:W-:Y:S01]  /*8650*/  SHF.R.U32.HI R0, RZ, 0x1, R2 ;  /* 0x00000001ff007819 */ /* 0x000fe20000011602 */
[----:B------:R-:W-:Y:S01]  /*8660*/  IMAD.SHL.U32 R6, R23, 0x10, RZ ;  /* 0x0000001017067824 */ /* 0x000fe200078e00ff */
[----:B------:R-:W-:Y:S01]  /*8670*/  LOP3.LUT R3, R18, 0x180, RZ, 0xc0, !PT ;  /* 0x0000018012037812 */ /* 0x000fe200078ec0ff */
[----:B------:R-:W-:Y:S01]  /*8680*/  IMAD.MOV.U32 R19, RZ, RZ, RZ ;  /* 0x000000ffff137224 */ /* 0x000fe200078e00ff */
[----:B------:R-:W-:Y:S01]  /*8690*/  LOP3.LUT R5, R4, 0x80, RZ, 0xc0, !PT ;  /* 0x0000008004057812 */ /* 0x000fe200078ec0ff */
[----:B------:R-:W-:Y:S01]  /*86a0*/  ULOP3.LUT UR43, UR46, 0x1, URZ, 0xfc, !UPT ;  /* 0x000000012e2b7892 */ /* 0x000fe2000f8efc3f */
[----:B------:R-:W-:Y:S01]  /*86b0*/  LOP3.LUT R7, R6, 0x600, RZ, 0xc0, !PT ;  /* 0x0000060006077812 */ /* 0x000fe200078ec0ff */
[C---:B------:R-:W-:Y:S01]  /*86c0*/  IMAD.SHL.U32 R6, R2.reuse, 0x4, RZ ;  /* 0x0000000402067824 */ /* 0x040fe200078e00ff */
[----:B------:R-:W-:Y:S01]  /*86d0*/  LOP3.LUT R0, R3, 0x30, R0, 0xf8, !PT ;  /* 0x0000003003007812 */ /* 0x000fe200078ef800 */
[----:B------:R-:W-:Y:S01]  /*86e0*/  IMAD.SHL.U32 R3, R2, 0x8, RZ ;  /* 0x0000000802037824 */ /* 0x000fe200078e00ff */
[----:B------:R-:W-:Y:S01]  /*86f0*/  LOP3.LUT R5, R5, 0x10, R2, 0xf8, !PT ;  /* 0x0000001005057812 */ /* 0x000fe200078ef802 */
[----:B------:R-:W-:Y:S01]  /*8700*/  ULOP3.LUT UR48, UR46, 0x2, URZ, 0xfc, !UPT ;  /* 0x000000022e307892 */ /* 0x000fe2000f8efc3f */
[----:B------:R-:W-:Y:S01]  /*8710*/  LOP3.LUT R7, R7, 0x60, R4, 0xf8, !PT ;  /* 0x0000006007077812 */ /* 0x000fe200078ef804 */
[----:B------:R-:W-:Y:S01]  /*8720*/  ULDC.64 UR50, c[0x0][0x198] ;  /* 0x0000660000327ab9 */ /* 0x000fe20000000a00 */
[----:B------:R-:W-:Y:S01]  /*8730*/  LOP3.LUT R5, R5, 0x10, R6, 0x78, !PT ;  /* 0x0000001005057812 */ /* 0x000fe200078e7806 */
[----:B------:R-:W-:Y:S01]  /*8740*/  ULDC UR44, c[0x0][0xc] ;  /* 0x00000300002c7ab9 */ /* 0x000fe20000000800 */
[----:B------:R-:W-:Y:S01]  /*8750*/  LOP3.LUT R4, R7, 0x100, R4, 0xf8, !PT ;  /* 0x0000010007047812 */ /* 0x000fe200078ef804 */
[----:B------:R-:W-:Y:S01]  /*8760*/  UMOV UR47, URZ ;  /* 0x0000003f002f7c82 */ /* 0x000fe20008000000 */
[----:B------:R-:W-:-:S02]  /*8770*/  LOP3.LUT R3, R0, 0x30, R3, 0x78, !PT ;  /* 0x0000003000037812 */ /* 0x000fc400078e7803 */
[----:B------:R-:W-:Y:S02]  /*8780*/  LOP3.LUT R17, R4, R5, RZ, 0xfc, !PT ;  /* 0x0000000504117212 */ /* 0x000fe400078efcff */
[----:B------:R-:W-:Y:S02]  /*8790*/  LOP3.LUT R18, R3, 0x640, R18, 0xf8, !PT ;  /* 0x0000064003127812 */ /* 0x000fe400078ef812 */
[----:B------:R-:W-:Y:S02]  /*87a0*/  LOP3.LUT R2, R2, 0x1f, RZ, 0xc0, !PT ;  /* 0x0000001f02027812 */ /* 0x000fe400078ec0ff */
[----:B------:R-:W-:-:S07]  /*87b0*/  MOV R16, 0x1 ;  /* 0x0000000100107802 */ /* 0x000fce0000000f00 */
.L_x_10248:
[----:B-1----:R-:W1:Y:S01]  /*87c0*/  S2UR UR4, SR_CgaCtaId ;  /* 0x00000000000479c3 */ /* 0x002e620000008800 */
        /* <DEDUP_REMOVED lines=16> */
[----:B-1----:R-:W-:-:S03]  /*88d0*/  ULEA UR40, UR4, UR40, 0x18 ;  /* 0x0000002804287291 */ /* 0x002fc6000f8ec03f */
        /* <DEDUP_REMOVED lines=14> */
[----:B------:R-:W-:Y:S10]  /*89c0*/  @!P0 BRA `(.L_x_10207) ;  /* 0x0000000000408947 */ /* 0x000ff40003800000 */
[----:B------:R-:W-:Y:S01]  /*89d0*/  MOV R14, 0x0 ;  /* 0x00000000000e7802 */ /* 0x000fe20000000f00 */
[----:B------:R-:W-:Y:S01]  /*89e0*/  ULDC.64 UR4, c[0x4][0x1c8] ;  /* 0x0100720000047ab9 */ /* 0x000fe20000000a00 */
[----:B------:R-:W-:Y:S01]  /*89f0*/  ULDC.64 UR6, c[0x4][0x1d0] ;  /* 0x0100740000067ab9 */ /* 0x000fe20000000a00 */
[----:B------:R-:W-:Y:S01]  /*8a00*/  IMAD.U32 R4, RZ, RZ, UR4 ;  /* 0x00000004ff047e24 */ /* 0x000fe2000f8e00ff */
[----:B------:R-:W-:Y:S01]  /*8a10*/  MOV R7, UR7 ;  /* 0x0000000700077c02 */ /* 0x000fe20008000f00 */
[----:B------:R-:W-:Y:S01]  /*8a20*/  IMAD.U32 R5, RZ, RZ, UR5 ;  /* 0x00000005ff057e24 */ /* 0x000fe2000f8e00ff */
[----:B------:R-:W1:Y:S01]  /*8a30*/  LDC.64 R14, c[0x4][R14] ;  /* 0x010000000e0e7b82 */ /* 0x000e620000000a00 */
[----:B------:R-:W-:Y:S01]  /*8a40*/  ULDC.64 UR4, c[0x4][0x8] ;  /* 0x0100020000047ab9 */ /* 0x000fe20000000a00 */
[----:B------:R-:W-:Y:S01]  /*8a50*/  IMAD.U32 R6, RZ, RZ, UR6 ;  /* 0x00000006ff067e24 */ /* 0x000fe2000f8e00ff */
[----:B------:R-:W-:Y:S01]  /*8a60*/  MOV R13, RZ ;  /* 0x000000ff000d7202 */ /* 0x000fe20000000f00 */
[----:B------:R-:W-:-:S02]  /*8a70*/  IMAD.U32 R10, RZ, RZ, UR4 ;  /* 0x00000004ff0a7e24 */ /* 0x000fc4000f8e00ff */
[----:B------:R-:W-:Y:S02]  /*8a80*/  IMAD.U32 R11, RZ, RZ, UR5 ;  /* 0x00000005ff0b7e24 */ /* 0x000fe4000f8e00ff */
[----:B------:R-:W-:Y:S02]  /*8a90*/  IMAD.MOV.U32 R8, RZ, RZ, 0x70 ;  /* 0x00000070ff087424 */ /* 0x000fe400078e00ff */
[----:B------:R-:W-:-:S07]  /*8aa0*/  IMAD.MOV.U32 R12, RZ, RZ, 0x1 ;  /* 0x00000001ff0c7424 */ /* 0x000fce00078e00ff */
[----:B------:R-:W-:-:S07]  /*8ab0*/  LEPC R20, `(.L_x_10207) ;  /* 0x000000001014794e */ /* 0x000fce0000000000 */
[----:B-1----:R-:W-:Y:S05]  /*8ac0*/  CALL.ABS.NOINC R14 ;  /* 0x000000000e007343 */ /* 0x002fea0003c00000 */
.L_x_10207:
        /* <DEDUP_REMOVED lines=14> */
[----:B------:R-:W-:Y:S01]  /*8bb0*/  MOV R12, 0x1 ;  /* 0x00000001000c7802 */ /* 0x000fe20000000f00 */
[----:B------:R-:W-:-:S02]  /*8bc0*/  IMAD.U32 R10, RZ, RZ, UR4 ;  /* 0x00000004ff0a7e24 */ /* 0x000fc4000f8e00ff */
[----:B------:R-:W-:Y:S02]  /*8bd0*/  IMAD.U32 R11, RZ, RZ, UR5 ;  /* 0x00000005ff0b7e24 */ /* 0x000fe4000f8e00ff */
[----:B------:R-:W-:Y:S02]  /*8be0*/  IMAD.MOV.U32 R8, RZ, RZ, 0x70 ;  /* 0x00000070ff087424 */ /* 0x000fe400078e00ff */
[----:B------:R-:W-:-:S07]  /*8bf0*/  IMAD.MOV.U32 R13, RZ, RZ, RZ ;  /* 0x000000ffff0d7224 */ /* 0x000fce00078e00ff */
[----:B------:R-:W-:-:S07]  /*8c00*/  LEPC R20, `(.L_x_10208) ;  /* 0x000000001014794e */ /* 0x000fce0000000000 */
[----:B-1----:R-:W-:Y:S05]  /*8c10*/  CALL.ABS.NOINC R14 ;  /* 0x000000000e007343 */ /* 0x002fea0003c00000 */
.L_x_10208:
[----:B------:R-:W-:-:S04]  /*8c20*/  UIADD3 UR4, UR40, 0x1000, URZ ;  /* 0x0000100028047890 */ /* 0x000fc8000fffe03f */
[----:B------:R-:W-:-:S06]  /*8c30*/  ULOP3.LUT UP0, URZ, UR4, 0x9f, URZ, 0xc0, !UPT ;  /* 0x0000009f043f7892 */ /* 0x000fcc000f80c03f */
[----:B------:R-:W-:-:S13]  /*8c40*/  PLOP3.LUT P0, PT, PT, PT, UP0, 0x80, 0x0 ;  /* 0x000000000000781c */ /* 0x000fda0003f0f008 */
        /* <DEDUP_REMOVED lines=17> */
.L_x_10209:
[----:B------:R-:W-:-:S13]  /*8d60*/  LOP3.LUT P6, RZ, R24, 0x1bf, RZ, 0xc0, !PT ;  /* 0x000001bf18ff7812 */ /* 0x000fda00078cc0ff */
[----:B------:R-:W-:Y:S05]  /*8d70*/  @!P6 BRA `(.L_x_10210) ;  /* 0x000000000040e947 */ /* 0x000fea0003800000 */
[----:B------:R-:W-:Y:S01]  /*8d80*/  MOV R14, 0x0 ;  /* 0x00000000000e7802 */ /* 0x000fe20000000f00 */
[----:B------:R-:W-:Y:S01]  /*8d90*/  ULDC.64 UR4, c[0x4][0x1c8] ;  /* 0x0100720000047ab9 */ /* 0x000fe20000000a00 */
[----:B------:R-:W-:Y:S01]  /*8da0*/  ULDC.64 UR6, c[0x4][0x1d0] ;  /* 0x0100740000067ab9 */ /* 0x000fe20000000a00 */
[----:B------:R-:W-:Y:S01]  /*8db0*/  IMAD.U32 R4, RZ, RZ, UR4 ;  /* 0x00000004ff047e24 */ /* 0x000fe2000f8e00ff */
[----:B------:R-:W-:Y:S01]  /*8dc0*/  MOV R5, UR5 ;  /* 0x0000000500057c02 */ /* 0x000fe20008000f00 */
[----:B------:R-:W-:Y:S01]  /*8dd0*/  ULDC.64 UR4, c[0x4][0x20] ;  /* 0x0100080000047ab9 */ /* 0x000fe20000000a00 */
[----:B------:R-:W1:Y:S01]  /*8de0*/  LDC.64 R14, c[0x4][R14] ;  /* 0x010000000e0e7b82 */ /* 0x000e620000000a00 */
        /* <DEDUP_REMOVED lines=8> */
[----:B-1----:R-:W-:Y:S05]  /*8e70*/  CALL.ABS.NOINC R14 ;  /* 0x000000000e007343 */ /* 0x002fea0003c00000 */
.L_x_10210:
[----:B------:R-:W-:Y:S01]  /*8e80*/  ULDC.64 UR4, c[0x0][0x9f8] ;  /* 0x00027e0000047ab9 */ /* 0x000fe20000000a00 */
[----:B------:R-:W-:Y:S01]  /*8e90*/  MOV R7, UR39 ;  /* 0x0000002700077c02 */ /* 0x000fe20008000f00 */
[----:B------:R-:W-:Y:S01]  /*8ea0*/  IMAD.U32 R3, RZ, RZ, UR39 ;  /* 0x00000027ff037e24 */ /* 0x000fe2000f8e00ff */
[----:B------:R-:W-:Y:S01]  /*8eb0*/  ISETP.NE.U32.AND P0, PT, RZ, UR4, PT ;  /* 0x00000004ff007c0c */ /* 0x000fe2000bf05070 */
[----:B------:R-:W1:Y:S03]  /*8ec0*/  LDC R0, c[0x0][0x428] ;  /* 0x00010a00ff007b82 */ /* 0x000e660000000800 */
        /* <DEDUP_REMOVED lines=10> */
[----:B------:R-:W-:Y:S01]  /*8f70*/  IMAD.U32 R20, RZ, RZ, UR38 ;  /* 0x00000026ff147e24 */ /* 0x000fe2000f8e00ff */
[----:B---3--:R-:W1:Y:S09]  /*8f80*/  LDC.64 R4, c[0x0][0x3f8] ;  /* 0x0000fe00ff047b82 */ /* 0x008e720000000a00 */
[----:B------:R-:W-:Y:S01]  /*8f90*/  VOTEU.ALL UP1, P2 ;  /* 0x00000000003f7886 */ /* 0x000fe20001020000 */
[----:B------:R-:W3:Y:S01]  /*8fa0*/  @P0 LDC R0, c[0x0][0x42c] ;  /* 0x00010b00ff000b82 */ /* 0x000ee20000000800 */
[----:B--2---:R-:W-:-:S03]  /*8fb0*/  IMAD R8, R7, R8, UR49 ;  /* 0x0000003107087e24 */ /* 0x004fc6000f8e0208 */
[----:B------:R-:W-:Y:S01]  /*8fc0*/  @!UP1 UIADD3 UR4, UP0, UR50, 0x270, URZ ;  /* 0x0000027032049890 */ /* 0x000fe2000ff1e03f */
[----:B------:R-:W-:-:S03]  /*8fd0*/  IMAD R8, R8, 0xc0, RZ ;  /* 0x000000c008087824 */ /* 0x000fc600078e02ff */
[----:B------:R-:W2:Y:S01]  /*8fe0*/  @P0 LDC R7, c[0x0][0x430] ;  /* 0x00010c00ff070b82 */ /* 0x000ea20000000800 */
[----:B------:R-:W-:Y:S01]  /*8ff0*/  @!UP1 UIADD3.X UR5, URZ, UR51, URZ, UP0, !UPT ;  /* 0x000000333f059290 */ /* 0x000fe200087fe43f */
[----:B------:R-:W-:Y:S02]  /*9000*/  R2UR UR37, R8 ;  /* 0x00000000082572ca */ /* 0x000fe400000e0000 */
[----:B-1----:R-:W-:-:S04]  /*9010*/  ISETP.NE.U32.AND P1, PT, R4, RZ, PT ;  /* 0x000000ff0400720c */ /* 0x002fc80003f25070 */
[----:B------:R-:W-:Y:S01]  /*9020*/  ISETP.NE.AND.EX P1, PT, R5, RZ, PT, P1 ;  /* 0x000000ff0500720c */ /* 0x000fe20003f25310 */
[----:B---3--:R-:W-:-:S06]  /*9030*/  @P0 IMAD.HI.U32 R0, R0, UR38, RZ ;  /* 0x0000002600000c27 */ /* 0x008fcc000f8e00ff */
[----:B------:R1:W-:Y:S01]  /*9040*/  @!UP1 UTMAPF.L2.4D [UR36], [UR4] ;  /* 0x00000024040095b8 */ /* 0x0003e20008018000 */
[----:B--2---:R-:W-:Y:S02]  /*9050*/  @P0 SHF.R.U32.HI R20, RZ, R7, R0 ;  /* 0x00000007ff140219 */ /* 0x004fe40000011600 */
[----:B----4-:R-:W-:Y:S02]  /*9060*/  SHF.R.S32.HI R0, RZ, 0x1f, R3 ;  /* 0x0000001fff007819 */ /* 0x010fe40000011403 */
[----:B------:R-:W-:Y:S01]  /*9070*/  SEL R6, R3, RZ, !P1 ;  /* 0x000000ff03067207 */ /* 0x000fe20004800000 */
[----:B-1----:R-:W-:Y:S06]  /*9080*/  BRA.DIV UR6, `(.L_x_10211) ;  /* 0x0000001a06d07947 */ /* 0x002fec000b800000 */
[----:B------:R1:W2:Y:S02]  /*9090*/  SHFL.IDX PT, R14, R22, RZ, 0x1f ;  /* 0x00001fff160e7589 */ /* 0x0002a400000e0000 */
.L_x_10264:
[----:B--2---:R-:W-:Y:S02]  /*90a0*/  ISETP.NE.AND P0, PT, R14, RZ, PT ;  /* 0x000000ff0e00720c */ /* 0x004fe40003f05270 */
[----:B------:R-:W-:Y:S02]  /*90b0*/  PLOP3.LUT P6, PT, PT, PT, PT, 0x8, 0x0 ;  /* 0x000000000000781c */ /* 0x000fe40003fce170 */
[----:B------:R-:W-:-:S09]  /*90c0*/  MOV R12, R6 ;  /* 0x00000006000c7202 */ /* 0x000fd20000000f00 */
[----:B------:R-:W-:Y:S05]  /*90d0*/  @P0 BRA `(.L_x_10212) ;  /* 0x0000000400700947 */ /* 0x000fea0003800000 */
[----:B------:R-:W-:-:S06]  /*90e0*/  UIADD3 UR4, UR41, -0x1, URZ ;  /* 0xffffffff29047890 */ /* 0x000fcc000fffe03f */
[----:B------:R-:W-:Y:S01]  /*90f0*/  IMAD.U32 R9, RZ, RZ, UR4 ;  /* 0x00000004ff097e24 */ /* 0x000fe2000f8e00ff */
[----:B------:R-:W-:-:S03]  /*9100*/  UMOV UR4, 0xffffffff ;  /* 0xffffffff00047882 */ /* 0x000fc60000000000 */
[----:B------:R-:W-:Y:S05]  /*9110*/  BRA.DIV UR4, `(.L_x_10213) ;  /* 0x0000001a04cc7947 */ /* 0x000fea000b800000 */
[----:B------:R-:W-:-:S13]  /*9120*/  ELECT P6, URZ, PT ;  /* 0x00000000003f782f */ /* 0x000fda00038c0000 */
.L_x_10267:
[----:B------:R-:W-:Y:S05]  /*9130*/  @!P6 BRA `(.L_x_10214) ;  /* 0x000000040014e947 */ /* 0x000fea0003800000 */
[----:B------:R-:W-:Y:S01]  /*9140*/  LEA R11, R19, UR40, 0x3 ;  /* 0x00000028130b7c11 */ /* 0x000fe2000f8e18ff */
[----:B------:R-:W-:Y:S01]  /*9150*/  IMAD.MOV.U32 R12, RZ, RZ, R3 ;  /* 0x000000ffff0c7224 */ /* 0x000fe200078e0003 */
[----:B------:R-:W-:Y:S01]  /*9160*/  SHF.L.U32 R10, R16, 0x1f, RZ ;  /* 0x0000001f100a7819 */ /* 0x000fe200000006ff */
        /* <DEDUP_REMOVED lines=10> */
[----:B------:R-:W-:Y:S02]  /*9210*/  SHF.R.S32.HI R7, RZ, 0x1f, R13 ;  /* 0x0000001fff077819 */ /* 0x000fe4000001140d */
[----:B------:R-:W-:-:S05]  /*9220*/  MOV R6, R13 ;  /* 0x0000000d00067202 */ /* 0x000fca0000000f00 */
[----:B------:R-:W-:-:S04]  /*9230*/  IMAD.WIDE.U32 R6, R3, UR4, R6 ;  /* 0x0000000403067c25 */ /* 0x000fc8000f8e0006 */
[----:B------:R-:W-:Y:S01]  /*9240*/  IMAD.IADD R7, R7, 0x1, R15 ;  /* 0x0000000107077824 */ /* 0x000fe200078e020f */
[----:B------:R-:W-:-:S04]  /*9250*/  LEA R4, P0, R6, R4, 0x2 ;  /* 0x0000000406047211 */ /* 0x000fc800078010ff */
[----:B------:R-:W-:-:S05]  /*9260*/  LEA.HI.X R5, R6, R5, R7, 0x2, P0 ;  /* 0x0000000506057211 */ /* 0x000fca00000f1407 */
[----:B------:R2:W5:Y:S01]  /*9270*/  LDG.E R12, desc[UR54][R4.64] ;  /* 0x00000036040c7981 */ /* 0x000562000c1e1900 */
[----:B------:R-:W-:-:S04]  /*9280*/  IMAD.MOV R6, RZ, RZ, -R13 ;  /* 0x000000ffff067224 */ /* 0x000fc800078e0a0d */
[----:B------:R-:W-:-:S07]  /*9290*/  IMAD R9, R14, R6, R9 ;  /* 0x000000060e097224 */ /* 0x000fce00078e0209 */
.L_x_10215:
[----:B------:R-:W3:Y:S01]  /*92a0*/  SYNCS.PHASECHK.TRANS64.TRYWAIT P3, [R11+URZ+0x13280], R10 ;  /* 0x0132800a0b0075a7 */ /* 0x000ee2000806017f */
[----:B------:R-:W-:Y:S01]  /*92b0*/  ISETP.NE.AND P0, PT, R23, RZ, PT ;  /* 0x000000ff1700720c */ /* 0x000fe20003f05270 */
[----:B---3--:R-:W-:-:S12]  /*92c0*/  @!P3 BRA `(.L_x_10216) ;  /* 0x000000180080b947 */ /* 0x008fd80003800000 */
.L_x_10268:
[----:B------:R-:W-:Y:S05]  /*92d0*/  @P0 BRA `(.L_x_10217) ;  /* 0x0000000000140947 */ /* 0x000fea0003800000 */
[----:B------:R-:W-:Y:S01]  /*92e0*/  ISETP.NE.AND P3, PT, R2, RZ, PT ;  /* 0x000000ff0200720c */ /* 0x000fe20003f65270 */
[----:B--2---:R-:W-:-:S04]  /*92f0*/  IMAD.MOV.U32 R4, RZ, RZ, 0x2800 ;  /* 0x00002800ff047424 */ /* 0x004fc800078e00ff */
[----:B------:R4:W-:Y:S08]  /*9300*/  SYNCS.ARRIVE.TRANS64 RZ, [R11+URZ+0x13270], R4 ;  /* 0x013270040bff79a7 */ /* 0x0009f0000800003f */
[----:B------:R-:W-:Y:S05]  /*9310*/  @!P3 BRA `(.L_x_10217) ;  /* 0x000000000004b947 */ /* 0x000fea0003800000 */
[----:B------:R-:W-:Y:S01]  /*9320*/  BPT.TRAP 0x1 ;  /* 0x000000040000795c */ /* 0x000fe20000300000 */
.L_x_10217:
[----:B--2-4-:R-:W-:Y:S01]  /*9330*/  MOV R4, UR40 ;  /* 0x0000002800047c02 */ /* 0x014fe20008000f00 */
[----:B------:R-:W-:Y:S01]  /*9340*/  IMAD R9, R9, 0xa0, RZ ;  /* 0x000000a009097824 */ /* 0x000fe200078e02ff */
[----:B------:R-:W-:Y:S01]  /*9350*/  R2UR UR9, R11 ;  /* 0x000000000b0972ca */ /* 0x000fe200000e0000 */
[----:B------:R-:W-:Y:S01]  /*9360*/  UIADD3 UR4, UP0, UR50, 0x470, URZ ;  /* 0x0000047032047890 */ /* 0x000fe2000ff1e03f */
[----:B------:R-:W-:Y:S01]  /*9370*/  R2UR UR12, R20 ;  /* 0x00000000140c72ca */ /* 0x000fe200000e0000 */
[----:B------:R-:W-:Y:S01]  /*9380*/  IMAD R4, R19, 0x2800, R4 ;  /* 0x0000280013047824 */ /* 0x000fe200078e0204 */
[----:B-----5:R-:W-:Y:S01]  /*9390*/  R2UR UR13, R12 ;  /* 0x000000000c0d72ca */ /* 0x020fe200000e0000 */
[----:B------:R-:W-:Y:S01]  /*93a0*/  UIADD3.X UR5, URZ, UR51, URZ, UP0, !UPT ;  /* 0x000000333f057290 */ /* 0x000fe200087fe43f */
[----:B------:R-:W-:Y:S01]  /*93b0*/  R2UR UR11, R9 ;  /* 0x00000000090b72ca */ /* 0x000fe200000e0000 */
[----:B------:R-:W-:Y:S01]  /*93c0*/  UMOV UR6, 0x0 ;  /* 0x0000000000067882 */ /* 0x000fe20000000000 */
[----:B------:R-:W-:Y:S01]  /*93d0*/  R2UR UR8, R4 ;  /* 0x00000000040872ca */ /* 0x000fe200000e0000 */
[----:B------:R-:W-:Y:S01]  /*93e0*/  UMOV UR7, 0x14f00000 ;  /* 0x14f0000000077882 */ /* 0x000fe20000000000 */
[----:B------:R-:W-:-:S03]  /*93f0*/  UMOV UR10, URZ ;  /* 0x0000003f000a7c82 */ /* 0x000fc60008000000 */
[----:B------:R-:W-:-:S08]  /*9400*/  UIADD3 UR9, UR9, 0x13270, URZ ;  /* 0x0001327009097890 */ /* 0x000fd0000fffe03f */
[----:B------:R-:W-:-:S09]  /*9410*/  UIADD3 UR8, UR8, 0x6000, URZ ;  /* 0x0000600008087890 */ /* 0x000fd2000fffe03f */
[----:B------:R2:W-:Y:S01]  /*9420*/  UTMALDG.4D [UR8], [UR4], desc[UR6] ;  /* 0x00000608040075b4 */ /* 0x0005e20008019000 */
[----:B------:R-:W4:Y:S02]  /*9430*/  SYNCS.PHASECHK.TRANS64.TRYWAIT P3, [R11+URZ+0x13240], R10 ;  /* 0x0132400a0b0075a7 */ /* 0x000f24000806017f */
[----:B--2-4-:R-:W-:Y:S05]  /*9440*/  @!P3 BRA `(.L_x_10218) ;  /* 0x000000180034b947 */ /* 0x014fea0003800000 */
.L_x_10269:
[----:B------:R-:W-:Y:S05]  /*9450*/  @P0 BRA `(.L_x_10219) ;  /* 0x0000000000140947 */ /* 0x000fea0003800000 */
[----:B------:R-:W-:Y:S01]  /*9460*/  ISETP.NE.AND P0, PT, R2, RZ, PT ;  /* 0x000000ff0200720c */ /* 0x000fe20003f05270 */
[----:B------:R-:W-:-:S04]  /*9470*/  IMAD.MOV.U32 R6, RZ, RZ, 0x2800 ;  /* 0x00002800ff067424 */ /* 0x000fc800078e00ff */
[----:B------:R4:W-:Y:S08]  /*9480*/  SYNCS.ARRIVE.TRANS64 RZ, [R11+URZ+0x13230], R6 ;  /* 0x013230060bff79a7 */ /* 0x0009f0000800003f */
[----:B------:R-:W-:Y:S05]  /*9490*/  @!P0 BRA `(.L_x_10219) ;  /* 0x0000000000048947 */ /* 0x000fea0003800000 */
[----:B------:R-:W-:Y:S01]  /*94a0*/  BPT.TRAP 0x1 ;  /* 0x000000040000795c */ /* 0x000fe20000300000 */
.L_x_10219:
        /* <DEDUP_REMOVED lines=13> */
[----:B-1----:R-:W-:Y:S01]  /*9580*/  NOP ;  /* 0x0000000000007918 */ /* 0x002fe20000000000 */
.L_x_10214:
        /* <DEDUP_REMOVED lines=16> */
[----:B-1----:R-:W-:Y:S01]  /*9690*/  NOP ;  /* 0x0000000000007918 */ /* 0x002fe20000000000 */
.L_x_10212:
[----:B------:R-:W-:-:S06]  /*96a0*/  ULOP3.LUT UR4, UR47, 0x1, URZ, 0xc, !UPT ;  /* 0x000000012f047892 */ /* 0x000fcc000f8e0c3f */
[----:B------:R-:W-:-:S05]  /*96b0*/  IMAD.U32 R4, RZ, RZ, UR4 ;  /* 0x00000004ff047e24 */ /* 0x000fca000f8e00ff */
[----:B------:R-:W-:-:S04]  /*96c0*/  SHF.L.U32 R4, R4, 0x1f, RZ ;  /* 0x0000001f04047819 */ /* 0x000fc800000006ff */
[----:B------:R-:W5:Y:S02]  /*96d0*/  SYNCS.PHASECHK.TRANS64.TRYWAIT P0, [UR40+0x13220], R4 ;  /* 0x01322004ff0075a7 */ /* 0x000f640008000168 */
[----:B-----5:R-:W-:Y:S05]  /*96e0*/  @!P0 BRA `(.L_x_10220) ;  /* 0x0000001400a08947 */ /* 0x020fea0003800000 */
.L_x_10270:
[----:B------:R-:W-:-:S06]  /*96f0*/  UISETP.GE.AND UP0, UPT, UR42, 0xa1, UPT ;  /* 0x000000a12a00788c */ /* 0x000fcc000bf06270 */
[----:B------:R-:W-:-:S13]  /*9700*/  PLOP3.LUT P0, PT, PT, PT, UP0, 0x80, 0x0 ;  /* 0x000000000000781c */ /* 0x000fda0003f0f008 */
[----:B------:R-:W-:Y:S05]  /*9710*/  @!P0 BRA `(.L_x_10221) ;  /* 0x0000000800b48947 */ /* 0x000fea0003800000 */
[----:B------:R-:W-:Y:S01]  /*9720*/  UIADD3 UR4, UR41, -0x2, URZ ;  /* 0xfffffffe29047890 */ /* 0x000fe2000fffe03f */
[----:B----4-:R-:W-:Y:S01]  /*9730*/  MOV R6, R16 ;  /* 0x0000001000067202 */ /* 0x010fe20000000f00 */
[----:B------:R-:W-:-:S04]  /*9740*/  IMAD.MOV.U32 R7, RZ, RZ, R19 ;  /* 0x000000ffff077224 */ /* 0x000fc800078e0013 */
[----:B------:R-:W-:-:S07]  /*9750*/  IMAD.U32 R14, RZ, RZ, UR4 ;  /* 0x00000004ff0e7e24 */ /* 0x000fce000f8e00ff */
.L_x_10241:
[----:B------:R-:W-:Y:S01]  /*9760*/  VIADD R19, R7, 0x1 ;  /* 0x0000000107137836 */ /* 0x000fe20000000000 */
[----:B------:R-:W-:Y:S04]  /*9770*/  BSSY B0, `(.L_x_10222) ;  /* 0x0000060000007945 */ /* 0x000fe80003800000 */
[----:B------:R-:W-:-:S04]  /*9780*/  ISETP.NE.AND P0, PT, R19, 0x2, PT ;  /* 0x000000021300780c */ /* 0x000fc80003f05270 */
[----:B------:R-:W-:Y:S02]  /*9790*/  SEL R5, RZ, 0x1, P0 ;  /* 0x00000001ff057807 */ /* 0x000fe40000000000 */
[----:B------:R-:W-:Y:S02]  /*97a0*/  SEL R19, R19, RZ, P0 ;  /* 0x000000ff13137207 */ /* 0x000fe40000000000 */
[----:B------:R-:W-:Y:S01]  /*97b0*/  LOP3.LUT R16, R6, R5, RZ, 0x3c, !PT ;  /* 0x0000000506107212 */ /* 0x000fe200078e3cff */
[----:B--23--:R-:W-:Y:S06]  /*97c0*/  @!P6 BRA `(.L_x_10223) ;  /* 0x000000040068e947 */ /* 0x00cfec0003800000 */
[----:B------:R-:W-:Y:S02]  /*97d0*/  LEA R8, R19, UR40, 0x3 ;  /* 0x0000002813087c11 */ /* 0x000fe4000f8e18ff */
[----:B------:R-:W-:Y:S02]  /*97e0*/  SHF.L.U32 R9, R16, 0x1f, RZ ;  /* 0x0000001f10097819 */ /* 0x000fe400000006ff */
[----:B--23--:R-:W-:Y:S01]  /*97f0*/  MOV R11, R14 ;  /* 0x0000000e000b7202 */ /* 0x00cfe20000000f00 */
        /* <DEDUP_REMOVED lines=18> */
[----:B------:R-:W-:-:S05]  /*9920*/  IADD3 R4, -R15, RZ, RZ ;  /* 0x000000ff0f047210 */ /* 0x000fca0007ffe1ff */
[----:B------:R-:W-:-:S07]  /*9930*/  IMAD R11, R11, R4, R14 ;  /* 0x000000040b0b7224 */ /* 0x000fce00078e020e */
.L_x_10224:
[----:B------:R-:W3:Y:S01]  /*9940*/  SYNCS.PHASECHK.TRANS64.TRYWAIT P0, [R8+URZ+0x13280], R9 ;  /* 0x01328009080075a7 */ /* 0x000ee2000800017f */
[----:B------:R-:W-:Y:S01]  /*9950*/  BSSY B1, `(.L_x_10225) ;  /* 0x0000003000017945 */ /* 0x000fe20003800000 */
[----:B------:R-:W-:-:S03]  /*9960*/  ISETP.NE.AND P3, PT, R23, RZ, PT ;  /* 0x000000ff1700720c */ /* 0x000fc60003f65270 */
[----:B---3--:R-:W-:Y:S10]  /*9970*/  @!P0 BRA `(.L_x_10226) ;  /* 0x0000001400148947 */ /* 0x008ff40003800000 */
.L_x_10271:
[----:B------:R-:W-:Y:S05]  /*9980*/  BSYNC B1 ;  /* 0x0000000000017941 */ /* 0x000fea0003800000 */
.L_x_10225:
[----:B------:R-:W-:Y:S04]  /*9990*/  BSSY B1, `(.L_x_10227) ;  /* 0x0000007000017945 */ /* 0x000fe80003800000 */
[----:B------:R-:W-:Y:S05]  /*99a0*/  @P3 BRA `(.L_x_10228) ;  /* 0x0000000000143947 */ /* 0x000fea0003800000 */
[----:B------:R-:W-:Y:S01]  /*99b0*/  ISETP.NE.AND P0, PT, R2, RZ, PT ;  /* 0x000000ff0200720c */ /* 0x000fe20003f05270 */
[----:B------:R-:W-:-:S04]  /*99c0*/  IMAD.MOV.U32 R5, RZ, RZ, 0x2800 ;  /* 0x00002800ff057424 */ /* 0x000fc800078e00ff */
[----:B------:R4:W-:Y:S08]  /*99d0*/  SYNCS.ARRIVE.TRANS64 RZ, [R8+URZ+0x13270], R5 ;  /* 0x0132700508ff79a7 */ /* 0x0009f0000800003f */
[----:B------:R-:W-:Y:S05]  /*99e0*/  @!P0 BRA `(.L_x_10228) ;  /* 0x0000000000048947 */ /* 0x000fea0003800000 */
[----:B------:R-:W-:Y:S01]  /*99f0*/  BPT.TRAP 0x1 ;  /* 0x000000040000795c */ /* 0x000fe20000300000 */
.L_x_10228:
[----:B------:R-:W-:Y:S05]  /*9a00*/  BSYNC B1 ;  /* 0x0000000000017941 */ /* 0x000fea0003800000 */
.L_x_10227:
[----:B--2---:R-:W-:Y:S01]  /*9a10*/  IMAD.MOV.U32 R13, RZ, RZ, RZ ;  /* 0x000000ffff0d7224 */ /* 0x004fe200078e00ff */
[----:B------:R-:W-:Y:S01]  /*9a20*/  R2UR UR12, R20 ;  /* 0x00000000140c72ca */ /* 0x000fe200000e0000 */
[----:B------:R-:W-:Y:S01]  /*9a30*/  IMAD.U32 R10, RZ, RZ, UR40 ;  /* 0x00000028ff0a7e24 */ /* 0x000fe2000f8e00ff */
[----:B------:R-:W-:Y:S01]  /*9a40*/  UIADD3 UR4, UP0, UR50, 0x470, URZ ;  /* 0x0000047032047890 */ /* 0x000fe2000ff1e03f */
[----:B------:R-:W-:Y:S01]  /*9a50*/  PLOP3.LUT P0, PT, PT, PT, PT, 0x80, 0x0 ;  /* 0x000000000000781c */ /* 0x000fe20003f0f070 */
[----:B------:R-:W-:Y:S01]  /*9a60*/  IMAD R11, R11, 0xa0, RZ ;  /* 0x000000a00b0b7824 */ /* 0x000fe200078e02ff */
[----:B------:R-:W-:Y:S01]  /*9a70*/  R2UR UR10, R13 ;  /* 0x000000000d0a72ca */ /* 0x000fe200000e0000 */
[----:B------:R-:W-:Y:S01]  /*9a80*/  IMAD R10, R19, 0x2800, R10 ;  /* 0x00002800130a7824 */ /* 0x000fe200078e020a */
[----:B----4-:R-:W-:Y:S01]  /*9a90*/  IADD3 R5, R8, 0x13270, RZ ;  /* 0x0001327008057810 */ /* 0x010fe20007ffe0ff */
[----:B------:R-:W-:Y:S02]  /*9aa0*/  UIADD3.X UR5, URZ, UR51, URZ, UP0, !UPT ;  /* 0x000000333f057290 */ /* 0x000fe400087fe43f */
[----:B------:R-:W-:Y:S01]  /*9ab0*/  VIADD R4, R10, 0x6000 ;  /* 0x000060000a047836 */ /* 0x000fe20000000000 */
[----:B------:R-:W-:Y:S01]  /*9ac0*/  UMOV UR6, 0x0 ;  /* 0x0000000000067882 */ /* 0x000fe20000000000 */
[----:B------:R-:W-:-:S08]  /*9ad0*/  UMOV UR7, 0x14f00000 ;  /* 0x14f0000000077882 */ /* 0x000fd00000000000 */
.L_x_10229:
        /* <DEDUP_REMOVED lines=12> */
.L_x_10272:
[----:B------:R-:W-:Y:S05]  /*9ba0*/  BSYNC B1 ;  /* 0x0000000000017941 */ /* 0x000fea0003800000 */
.L_x_10230:
[----:B------:R-:W-:Y:S01]  /*9bb0*/  BSSY B1, `(.L_x_10232) ;  /* 0x0000009000017945 */ /* 0x000fe20003800000 */
[----:B------:R-:W-:Y:S02]  /*9bc0*/  IMAD.MOV.U32 R4, RZ, RZ, 0x0 ;  /* 0x00000000ff047424 */ /* 0x000fe400078e00ff */
[----:B------:R-:W-:Y:S01]  /*9bd0*/  IMAD.MOV.U32 R5, RZ, RZ, 0x14f00000 ;  /* 0x14f00000ff057424 */ /* 0x000fe200078e00ff */
[----:B------:R-:W-:Y:S06]  /*9be0*/  @P3 BRA `(.L_x_10233) ;  /* 0x0000000000143947 */ /* 0x000fec0003800000 */
[----:B------:R-:W-:Y:S02]  /*9bf0*/  ISETP.NE.AND P0, PT, R2, RZ, PT ;  /* 0x000000ff0200720c */ /* 0x000fe40003f05270 */
[----:B--23--:R-:W-:-:S04]  /*9c00*/  MOV R9, 0x2800 ;  /* 0x0000280000097802 */ /* 0x00cfc80000000f00 */
[----:B------:R4:W-:Y:S07]  /*9c10*/  SYNCS.ARRIVE.TRANS64 RZ, [R8+URZ+0x13230], R9 ;  /* 0x0132300908ff79a7 */ /* 0x0009ee000800003f */
[----:B------:R-:W-:Y:S05]  /*9c20*/  @!P0 BRA `(.L_x_10233) ;  /* 0x0000000000048947 */ /* 0x000fea0003800000 */
[----:B------:R-:W-:Y:S01]  /*9c30*/  BPT.TRAP 0x1 ;  /* 0x000000040000795c */ /* 0x000fe20000300000 */
.L_x_10233:
[----:B------:R-:W-:Y:S05]  /*9c40*/  BSYNC B1 ;  /* 0x0000000000017941 */ /* 0x000fea0003800000 */
.L_x_10232:
[----:B------:R-:W-:Y:S01]  /*9c50*/  R2UR UR7, R5 ;  /* 0x00000000050772ca */ /* 0x000fe200000e0000 */
[----:B------:R-:W-:Y:S01]  /*9c60*/  UIADD3 UR4, UP0, UR50, 0x370, URZ ;  /* 0x0000037032047890 */ /* 0x000fe2000ff1e03f */
[----:B------:R-:W-:Y:S01]  /*9c70*/  R2UR UR10, R13 ;  /* 0x000000000d0a72ca */ /* 0x000fe200000e0000 */
[----:B--234-:R-:W-:Y:S01]  /*9c80*/  VIADD R8, R8, 0x13230 ;  /* 0x0001323008087836 */ /* 0x01cfe20000000000 */
[----:B------:R-:W-:Y:S01]  /*9c90*/  R2UR UR12, R20 ;  /* 0x00000000140c72ca */ /* 0x000fe200000e0000 */
[----:B------:R-:W-:Y:S01]  /*9ca0*/  UIADD3.X UR5, URZ, UR51, URZ, UP0, !UPT ;  /* 0x000000333f057290 */ /* 0x000fe200087fe43f */
[----:B------:R-:W-:Y:S01]  /*9cb0*/  R2UR UR6, R4 ;  /* 0x00000000040672ca */ /* 0x000fe200000e0000 */
[----:B------:R-:W-:Y:S01]  /*9cc0*/  VIADD R4, R10, 0xe000 ;  /* 0x0000e0000a047836 */ /* 0x000fe20000000000 */
[----:B------:R-:W-:-:S13]  /*9cd0*/  PLOP3.LUT P0, PT, PT, PT, PT, 0x80, 0x0 ;  /* 0x000000000000781c */ /* 0x000fda0003f0f070 */
.L_x_10234:
        /* <DEDUP_REMOVED lines=9> */
.L_x_10223:
[----:B------:R-:W-:Y:S05]  /*9d70*/  BSYNC B0 ;  /* 0x0000000000007941 */ /* 0x000fea0003800000 */
.L_x_10222:
[----:B------:R-:W-:-:S06]  /*9d80*/  UISETP.NE.AND UP0, UPT, UR43, 0x3, UPT ;  /* 0x000000032b00788c */ /* 0x000fcc000bf05270 */
[----:B------:R-:W-:-:S13]  /*9d90*/  PLOP3.LUT P0, PT, PT, PT, UP0, 0x80, 0x0 ;  /* 0x000000000000781c */ /* 0x000fda0003f0f008 */
[----:B------:R-:W-:Y:S05]  /*9da0*/  @!P0 BRA `(.L_x_10235) ;  /* 0x0000000000048947 */ /* 0x000fea0003800000 */
[----:B------:R-:W-:Y:S01]  /*9db0*/  BPT.TRAP 0x1 ;  /* 0x000000040000795c */ /* 0x000fe20000300000 */
.L_x_10235:
        /* <DEDUP_REMOVED lines=8> */
.L_x_10273:
[----:B------:R-:W-:Y:S05]  /*9e40*/  BSYNC B0 ;  /* 0x0000000000007941 */ /* 0x000fea0003800000 */
.L_x_10236:
[----:B------:R-:W-:Y:S05]  /*9e50*/  @!P0 BRA `(.L_x_10238) ;  /* 0x0000000000048947 */ /* 0x000fea0003800000 */
[----:B------:R-:W-:Y:S01]  /*9e60*/  BPT.TRAP 0x1 ;  /* 0x000000040000795c */ /* 0x000fe20000300000 */
.L_x_10238:
[----:B----4-:R-:W-:Y:S01]  /*9e70*/  SHF.L.U32 R4, R6, 0x1f, RZ ;  /* 0x0000001f06047819 */ /* 0x010fe200000006ff */
[----:B--23--:R-:W-:-:S03]  /*9e80*/  IMAD R10, R7, 0x2800, RZ ;  /* 0x00002800070a7824 */ /* 0x00cfc600078e02ff */
[----:B------:R-:W2:Y:S02]  /*9e90*/  SYNCS.PHASECHK.TRANS64.TRYWAIT P3, [R13+URZ+0x13260], R4 ;  /* 0x013260040d0075a7 */ /* 0x000ea4000806017f */
[----:B------:R-:W-:Y:S01]  /*9ea0*/  LOP3.LUT R21, R10, R18, RZ, 0xfc, !PT ;  /* 0x000000120a157212 */ /* 0x000fe200078efcff */
[----:B--2---:R-:W-:Y:S06]  /*9eb0*/  @!P3 BRA `(.L_x_10239) ;  /* 0x000000100000b947 */ /* 0x004fec0003800000 */
.L_x_10274:
[----:B------:R-:W-:Y:S05]  /*9ec0*/  WARPSYNC.ALL ;  /* 0x0000000000007948 */ /* 0x000fea0003800000 */
[----:B--2---:R-:W2:Y:S01]  /*9ed0*/  LDSM.16.MT88.4 R4, [R21+UR40+0x6000] ;  /* 0x006000281504783b */ /* 0x004ea20008004200 */
[----:B------:R-:W-:-:S04]  /*9ee0*/  LOP3.LUT R15, R10, R17, RZ, 0xfc, !PT ;  /* 0x000000110a0f7212 */ /* 0x000fc800078efcff */
[----:B------:R-:W-:Y:S02]  /*9ef0*/  IADD3 R15, R15, UR40, RZ ;  /* 0x000000280f0f7c10 */ /* 0x000fe4000fffe0ff */
        /* <DEDUP_REMOVED lines=37> */
.L_x_10240:
[----:B---3--:R3:W-:Y:S01]  /*a150*/  SYNCS.ARRIVE.TRANS64.A1T0 RZ, [R13+URZ+0x13250], RZ ;  /* 0x013250ff0dff79a7 */ /* 0x0087e2000810003f */
[----:B------:R-:W-:Y:S01]  /*a160*/  BAR.SYNC.DEFER_BLOCKING 0x2, 0x80 ;  /* 0x0082000000007b1d */ /* 0x000fe20000010000 */
[C---:B------:R-:W-:Y:S01]  /*a170*/  ISETP.GT.AND P0, PT, R14.reuse, RZ, PT ;  /* 0x000000ff0e00720c */ /* 0x040fe20003f04270 */
[----:B------:R-:W-:Y:S01]  /*a180*/  @!P2 VIADD R4, R13, 0x13280 ;  /* 0x000132800d04a836 */ /* 0x000fe20000000000 */
[----:B------:R-:W-:Y:S01]  /*a190*/  MOV R7, R19 ;  /* 0x0000001300077202 */ /* 0x000fe20000000f00 */
[----:B------:R-:W-:Y:S02]  /*a1a0*/  VIADD R14, R14, 0xffffffff ;  /* 0xffffffff0e0e7836 */ /* 0x000fe40000000000 */
[----:B------:R-:W-:Y:S01]  /*a1b0*/  IMAD.MOV.U32 R6, RZ, RZ, R16 ;  /* 0x000000ffff067224 */ /* 0x000fe200078e0010 */
[----:B------:R-:W-:-:S04]  /*a1c0*/  @!P2 PRMT R4, RZ, 0x654, R4 ;  /* 0x00000654ff04a816 */ /* 0x000fc80000000004 */
[----:B------:R3:W-:Y:S03]  /*a1d0*/  @!P2 SYNCS.ARRIVE.TRANS64.RED.A1T0 RZ, [R4+URZ], RZ ;  /* 0x000000ff04ffa9a7 */ /* 0x0007e6000810043f */
[----:B------:R-:W-:Y:S05]  /*a1e0*/  @P0 BRA `(.L_x_10241) ;  /* 0xfffffff4005c0947 */ /* 0x000fea000383ffff */
.L_x_10221:
[----:B------:R-:W-:-:S06]  /*a1f0*/  UISETP.NE.AND UP0, UPT, UR43, 0x3, UPT ;  /* 0x000000032b00788c */ /* 0x000fcc000bf05270 */
[----:B------:R-:W-:-:S13]  /*a200*/  PLOP3.LUT P0, PT, PT, PT, UP0, 0x80, 0x0 ;  /* 0x000000000000781c */ /* 0x000fda0003f0f008 */
[----:B------:R-:W-:Y:S05]  /*a210*/  @!P0 BRA `(.L_x_10242) ;  /* 0x0000000000048947 */ /* 0x000fea0003800000 */
[----:B------:R-:W-:Y:S01]  /*a220*/  BPT.TRAP 0x1 ;  /* 0x000000040000795c */ /* 0x000fe20000300000 */
.L_x_10242:
        /* <DEDUP_REMOVED lines=8> */
.L_x_10275:
[----:B------:R-:W-:Y:S05]  /*a2b0*/  BSYNC B0 ;  /* 0x0000000000007941 */ /* 0x000fea0003800000 */
.L_x_10243:
[----:B------:R-:W-:Y:S05]  /*a2c0*/  @!P1 BRA `(.L_x_10245) ;  /* 0x0000000000049947 */ /* 0x000fea0003800000 */
[----:B------:R-:W-:Y:S01]  /*a2d0*/  BPT.TRAP 0x1 ;  /* 0x000000040000795c */ /* 0x000fe20000300000 */
.L_x_10245:
[----:B------:R-:W-:Y:S01]  /*a2e0*/  SHF.L.U32 R5, R16, 0x1f, RZ ;  /* 0x0000001f10057819 */ /* 0x000fe200000006ff */
[----:B---3--:R-:W-:-:S03]  /*a2f0*/  IMAD R3, R19, 0x2800, RZ ;  /* 0x0000280013037824 */ /* 0x008fc600078e02ff */
[----:B------:R-:W3:Y:S02]  /*a300*/  SYNCS.PHASECHK.TRANS64.TRYWAIT P0, [R0+URZ+0x13260], R5 ;  /* 0x01326005000075a7 */ /* 0x000ee4000800017f */
[----:B------:R-:W-:Y:S01]  /*a310*/  LOP3.LUT R12, R3, R18, RZ, 0xfc, !PT ;  /* 0x00000012030c7212 */ /* 0x000fe200078efcff */
[----:B---3--:R-:W-:Y:S06]  /*a320*/  @!P0 BRA `(.L_x_10246) ;  /* 0x0000000c000c8947 */ /* 0x008fec0003800000 */
.L_x_10276:
[----:B------:R-:W-:Y:S05]  /*a330*/  WARPSYNC.ALL ;  /* 0x0000000000007948 */ /* 0x000fea0003800000 */
[----:B---34-:R-:W2:Y:S01]  /*a340*/  LDSM.16.MT88.4 R4, [R12+UR40+0x6000] ;  /* 0x006000280c04783b */ /* 0x018ea20008004200 */
[----:B------:R-:W-:-:S05]  /*a350*/  LOP3.LUT R3, R3, R17, RZ, 0xfc, !PT ;  /* 0x0000001103037212 */ /* 0x000fca00078efcff */
[----:B------:R-:W-:Y:S01]  /*a360*/  VIADD R3, R3, UR40 ;  /* 0x0000002803037c36 */ /* 0x000fe20008000000 */
        /* <DEDUP_REMOVED lines=37> */
.L_x_10247:
[----:B------:R-:W4:Y:S01]  /*a5c0*/  LDC R4, c[0x0][0xda4] ;  /* 0x00036900ff047b82 */ /* 0x000f220000000800 */
[----:B------:R-:W-:Y:S01]  /*a5d0*/  UIADD3 UR49, UR44, UR49, URZ ;  /* 0x000000312c317290 */ /* 0x000fe2000fffe03f */
[----:B--2---:R-:W-:Y:S01]  /*a5e0*/  @!P2 VIADD R3, R0, 0x13280 ;  /* 0x000132800003a836 */ /* 0x004fe20000000000 */
[----:B------:R-:W-:Y:S01]  /*a5f0*/  IADD3 R19, R19, 0x1, RZ ;  /* 0x0000000113137810 */ /* 0x000fe20007ffe0ff */
[----:B------:R-:W-:-:S03]  /*a600*/  UIADD3 UR47, UR47, 0x1, URZ ;  /* 0x000000012f2f7890 */ /* 0x000fc6000fffe03f */
[----:B------:R-:W-:Y:S01]  /*a610*/  @!P2 PRMT R3, RZ, 0x654, R3 ;  /* 0x00000654ff03a816 */ /* 0x000fe20000000003 */
[----:B---3--:R-:W-:Y:S01]  /*a620*/  SYNCS.ARRIVE.TRANS64.A1T0 RZ, [R0+URZ+0x13250], RZ ;  /* 0x013250ff00ff79a7 */ /* 0x008fe2000810003f */
[----:B------:R-:W-:Y:S01]  /*a630*/  BAR.SYNC.DEFER_BLOCKING 0x2, 0x80 ;  /* 0x0082000000007b1d */ /* 0x000fe20000010000 */
[----:B------:R-:W-:-:S04]  /*a640*/  ISETP.NE.AND P0, PT, R19, 0x2, PT ;  /* 0x000000021300780c */ /* 0x000fc80003f05270 */
[----:B------:R-:W-:Y:S02]  /*a650*/  SEL R19, R19, RZ, P0 ;  /* 0x000000ff13137207 */ /* 0x000fe40000000000 */
[----:B----4-:R-:W-:Y:S01]  /*a660*/  ISETP.LE.AND P1, PT, R4, UR49, PT ;  /* 0x0000003104007c0c */ /* 0x010fe2000bf23270 */
[----:B------:R2:W-:Y:S02]  /*a670*/  @!P2 SYNCS.ARRIVE.TRANS64.RED.A1T0 RZ, [R3+URZ], RZ ;  /* 0x000000ff03ffa9a7 */ /* 0x0005e4000810043f */
[----:B--2---:R-:W-:-:S04]  /*a680*/  SEL R3, RZ, 0x1, P0 ;  /* 0x00000001ff037807 */ /* 0x004fc80000000000 */
[----:B------:R-:W-:-:S06]  /*a690*/  LOP3.LUT R16, R16, R3, RZ, 0x3c, !PT ;  /* 0x0000000310107212 */ /* 0x000fcc00078e3cff */
[----:B------:R-:W-:Y:S05]  /*a6a0*/  @!P1 BRA `(.L_x_10248) ;  /* 0xffffffe000449947 */ /* 0x000fea000383ffff */
[----:B------:R-:W-:-:S12]  /*a6b0*/  ULOP3.LUT UR47, UR47, 0x1, URZ, 0xc, !UPT ;  /* 0x000000012f2f7892 */ /* 0x000fd8000f8e0c3f */
.L_x_10206:
[----:B------:R-:W2:Y:S01]  /*a6c0*/  S2R R3, SR_CgaCtaId ;  /* 0x0000000000037919 */ /* 0x000ea20000008800 */
[----:B------:R-:W-:Y:S01]  /*a6d0*/  MOV R0, 0x400 ;  /* 0x0000040000007802 */ /* 0x000fe20000000f00 */
[----:B------:R-:W-:-:S03]  /*a6e0*/  IMAD.U32 R2, RZ, RZ, UR47 ;  /* 0x0000002fff027e24 */ /* 0x000fc6000f8e00ff */
[----:B--2---:R-:W-:Y:S02]  /*a6f0*/  LEA R6, R3, R0, 0x18 ;  /* 0x0000000003067211 */ /* 0x004fe400078ec0ff */
[----:B------:R-:W-:-:S04]  /*a700*/  SHF.L.U32 R0, R2, 0x1f, RZ ;  /* 0x0000001f02007819 */ /* 0x000fc800000006ff */
[----:B------:R-:W2:Y:S02]  /*a710*/  SYNCS.PHASECHK.TRANS64.TRYWAIT P0, [R6+URZ+0x13220], R0 ;  /* 0x01322000060075a7 */ /* 0x000ea4000800017f */
[----:B--2---:R-:W-:Y:S05]  /*a720*/  @!P0 BRA `(.L_x_10249) ;  /* 0x0000000800208947 */ /* 0x004fea0003800000 */
.L_x_10277:
[----:B-1----:R-:W1:Y:S02]  /*a730*/  SHFL.IDX PT, R22, R22, RZ, 0x1f ;  /* 0x00001fff16167589 */ /* 0x002e6400000e0000 */
[----:B-1----:R-:W-:-:S13]  /*a740*/  ISETP.NE.AND P0, PT, R22, RZ, PT ;  /* 0x000000ff1600720c */ /* 0x002fda0003f05270 */
[----:B------:R-:W-:Y:S05]  /*a750*/  @P0 EXIT ;  /* 0x000000000000094d */ /* 0x000fea0003800000 */
[----:B------:R-:W-:Y:S01]  /*a760*/  ELECT P0, URZ, PT ;  /* 0x00000000003f782f */ /* 0x000fe20003800000 */
[----:B------:R-:W-:-:S12]  /*a770*/  BSSY B0, `(.L_x_10250) ;  /* 0x0000027000007945 */ /* 0x000fd80003800000 */
[----:B------:R-:W-:Y:S05]  /*a780*/  @!P0 BRA `(.L_x_10251) ;  /* 0x0000000000948947 */ /* 0x000fea0003800000 */
[----:B------:R-:W-:-:S06]  /*a790*/  ULOP3.LUT UR4, UR46, 0x2, URZ, 0xfc, !UPT ;  /* 0x000000022e047892 */ /* 0x000fcc000f8efc3f */
[----:B--2---:R-:W-:-:S05]  /*a7a0*/  IMAD.U32 R0, RZ, RZ, UR4 ;  /* 0x00000004ff007e24 */ /* 0x004fca000f8e00ff */
[----:B------:R-:W-:-:S13]  /*a7b0*/  ISETP.NE.AND P0, PT, R0, 0x3, PT ;  /* 0x000000030000780c */ /* 0x000fda0003f05270 */
[----:B------:R-:W-:Y:S05]  /*a7c0*/  @!P0 BRA `(.L_x_10252) ;  /* 0x0000000000048947 */ /* 0x000fea0003800000 */
[----:B------:R-:W-:Y:S01]  /*a7d0*/  BPT.TRAP 0x1 ;  /* 0x000000040000795c */ /* 0x000fe20000300000 */
.L_x_10252:
[----:B------:R-:W-:Y:S01]  /*a7e0*/  VIADD R0, R6, 0x13240 ;  /* 0x0001324006007836 */ /* 0x000fe20000000000 */
[----:B------:R-:W-:Y:S01]  /*a7f0*/  SHF.L.U32 R4, R16, 0x1f, RZ ;  /* 0x0000001f10047819 */ /* 0x000fe200000006ff */
[----:B------:R-:W-:-:S03]  /*a800*/  VIADD R2, R19, 0x1 ;  /* 0x0000000113027836 */ /* 0x000fc60000000000 */
[----:B------:R-:W-:Y:S02]  /*a810*/  LEA R5, R19, R0, 0x3 ;  /* 0x0000000013057211 */ /* 0x000fe400078e18ff */
[C---:B------:R-:W-:Y:S02]  /*a820*/  ISETP.NE.AND P2, PT, R2.reuse, 0x2, PT ;  /* 0x000000020200780c */ /* 0x040fe40003f45270 */
[----:B------:R-:W1:Y:S02]  /*a830*/  SYNCS.PHASECHK.TRANS64.TRYWAIT P1, [R5+URZ], R4 ;  /* 0x00000004050075a7 */ /* 0x000e64000802017f */
[----:B------:R-:W-:Y:S02]  /*a840*/  SEL R3, RZ, 0x1, P2 ;  /* 0x00000001ff037807 */ /* 0x000fe40001000000 */
[----:B------:R-:W-:Y:S02]  /*a850*/  SEL R7, R2, RZ, P2 ;  /* 0x000000ff02077207 */ /* 0x000fe40001000000 */
[----:B------:R-:W-:-:S03]  /*a860*/  LOP3.LUT R3, R16, R3, RZ, 0x3c, !PT ;  /* 0x0000000310037212 */ /* 0x000fc600078e3cff */
[----:B------:R-:W-:Y:S01]  /*a870*/  IMAD R9, R7, 0x8, R0 ;  /* 0x0000000807097824 */ /* 0x000fe200078e0200 */
[----:B------:R-:W-:Y:S01]  /*a880*/  SHF.L.U32 R0, R3, 0x1f, RZ ;  /* 0x0000001f03007819 */ /* 0x000fe200000006ff */
[----:B-1----:R-:W-:Y:S06]  /*a890*/  @!P1 BRA `(.L_x_10253) ;  /* 0x0000000400d89947 */ /* 0x002fec0003800000 */
.L_x_10278:
[----:B------:R-:W2:Y:S02]  /*a8a0*/  SYNCS.PHASECHK.TRANS64.TRYWAIT P1, [R9+URZ], R0 ;  /* 0x00000000090075a7 */ /* 0x000ea4000802017f */
[----:B--2---:R-:W-:Y:S05]  /*a8b0*/  @!P1 BRA `(.L_x_10254) ;  /* 0x0000000400e49947 */ /* 0x004fea0003800000 */
.L_x_10279:
[----:B------:R-:W-:Y:S05]  /*a8c0*/  @!P0 BRA `(.L_x_10255) ;  /* 0x0000000000048947 */ /* 0x000fea0003800000 */
[----:B------:R-:W-:Y:S01]  /*a8d0*/  BPT.TRAP 0x1 ;  /* 0x000000040000795c */ /* 0x000fe20000300000 */
.L_x_10255:
[----:B------:R-:W-:-:S04]  /*a8e0*/  IMAD R19, R19, 0x8, R6 ;  /* 0x0000000813137824 */ /* 0x000fc800078e0206 */
[----:B------:R-:W3:Y:S02]  /*a8f0*/  SYNCS.PHASECHK.TRANS64.TRYWAIT P1, [R19+URZ+0x13260], R4 ;  /* 0x01326004130075a7 */ /* 0x000ee4000802017f */
[----:B---3--:R-:W-:Y:S05]  /*a900*/  @!P1 BRA `(.L_x_10256) ;  /* 0x0000000400e49947 */ /* 0x008fea0003800000 */
.L_x_10280:
[----:B------:R-:W-:Y:S05]  /*a910*/  @!P0 BRA `(.L_x_10257) ;  /* 0x0000000000048947 */ /* 0x000fea0003800000 */
[----:B------:R-:W-:Y:S01]  /*a920*/  BPT.TRAP 0x1 ;  /* 0x000000040000795c */ /* 0x000fe20000300000 */
.L_x_10257:
[----:B------:R-:W-:-:S04]  /*a930*/  LEA R7, R7, R6, 0x3 ;  /* 0x0000000607077211 */ /* 0x000fc800078e18ff */
[----:B------:R-:W4:Y:S02]  /*a940*/  SYNCS.PHASECHK.TRANS64.TRYWAIT P1, [R7+URZ+0x13260], R0 ;  /* 0x01326000070075a7 */ /* 0x000f24000802017f */
[----:B----4-:R-:W-:Y:S05]  /*a950*/  @!P1 BRA `(.L_x_10258) ;  /* 0x0000000400e49947 */ /* 0x010fea0003800000 */
.L_x_10281:
[----:B------:R-:W-:Y:S05]  /*a960*/  @!P0 BRA `(.L_x_10259) ;  /* 0x0000000000048947 */ /* 0x000fea0003800000 */
[----:B------:R-:W-:Y:S01]  /*a970*/  BPT.TRAP 0x1 ;  /* 0x000000040000795c */ /* 0x000fe20000300000 */
.L_x_10259:
[----:B------:R-:W5:Y:S02]  /*a980*/  SYNCS.PHASECHK.TRANS64.TRYWAIT P0, [R19+URZ+0x13280], R4 ;  /* 0x01328004130075a7 */ /* 0x000f64000800017f */
[----:B-----5:R-:W-:Y:S05]  /*a990*/  @!P0 BRA `(.L_x_10260) ;  /* 0x0000000400e88947 */ /* 0x020fea0003800000 */
.L_x_10261:
[----:B------:R1:W1:Y:S02]  /*a9a0*/  SYNCS.PHASECHK.TRANS64.TRYWAIT P0, [R7+URZ+0x13280], R0 ;  /* 0x01328000070075a7 */ /* 0x000264000800017f */
[----:B-1----:R-:W-:Y:S05]  /*a9b0*/  @!P0 NANOSLEEP.SYNCS 0x989680 ;  /* 0x009896800000895d */ /* 0x002fea0003900000 */
[----:B------:R-:W1:Y:S02]  /*a9c0*/  @!P0 SYNCS.PHASECHK.TRANS64 P0, [R7+URZ+0x13280], R0 ;  /* 0x01328000070085a7 */ /* 0x000e64000800007f */
[----:B-1----:R-:W-:Y:S05]  /*a9d0*/  @!P0 BRA `(.L_x_10261) ;  /* 0xfffffffc00f08947 */ /* 0x002fea000383ffff */
.L_x_10251:
[----:B------:R-:W-:Y:S05]  /*a9e0*/  BSYNC B0 ;  /* 0x0000000000007941 */ /* 0x000fea0003800000 */
.L_x_10250:
[----:B------:R-:W-:Y:S05]  /*a9f0*/  EXIT ;  /* 0x000000000000794d */ /* 0x000fea0003800000 */
.L_x_10182:
[----:B-1----:R-:W-:-:S04]  /*aa00*/  IMAD.U32 R3, RZ, RZ, UR40 ;  /* 0x00000028ff037e24 */ /* 0x002fc8000f8e00ff */
[----:B------:R1:W2:Y:S03]  /*aa10*/  SYNCS.PHASECHK.TRANS64.TRYWAIT P1, [R3+URZ+0x13200], R8 ;  /* 0x01320008030075a7 */ /* 0x0002a6000802017f */
[----:B--2---:R-:W-:Y:S05]  /*aa20*/  @!P1 NANOSLEEP.SYNCS 0x989680 ;  /* 0x009896800000995d */ /* 0x004fea0003900000 */
[----:B------:R-:W2:Y:S02]  /*aa30*/  @!P1 SYNCS.PHASECHK.TRANS64 P1, [R3+URZ+0x13200], R8 ;  /* 0x01320008030095a7 */ /* 0x000ea4000802007f */
[----:B--2---:R-:W-:Y:S05]  /*aa40*/  @!P1 BRA `(.L_x_10182) ;  /* 0xfffffffc00ec9947 */ /* 0x004fea000383ffff */
[----:B------:R-:W-:Y:S05]  /*aa50*/  BRA `(.L_x_10262) ;  /* 0xffffff6800907947 */ /* 0x000fea000383ffff */
.L_x_10186:
[----:B--2---:R2:W3:Y:S02]  /*aa60*/  SYNCS.PHASECHK.TRANS64.TRYWAIT P1, [R4+URZ+0x13230], R3 ;  /* 0x01323003040075a7 */ /* 0x0044e4000802017f */
[----:B---3--:R-:W-:Y:S05]  /*aa70*/  @!P1 NANOSLEEP.SYNCS 0x989680 ;  /* 0x009896800000995d */ /* 0x008fea0003900000 */
[----:B------:R-:W3:Y:S02]  /*aa80*/  @!P1 SYNCS.PHASECHK.TRANS64 P1, [R4+URZ+0x13230], R3 ;  /* 0x01323003040095a7 */ /* 0x000ee4000802007f */
[----:B---3--:R-:W-:Y:S05]  /*aa90*/  @!P1 BRA `(.L_x_10186) ;  /* 0xfffffffc00f09947 */ /* 0x008fea000383ffff */
[----:B------:R-:W-:Y:S05]  /*aaa0*/  BRA `(.L_x_10185) ;  /* 0xffffff6800ac7947 */ /* 0x000fea000383ffff */
.L_x_10191:
[----:B--2---:R-:W-:-:S04]  /*aab0*/  IMAD.U32 R9, RZ, RZ, UR17 ;  /* 0x00000011ff097e24 */ /* 0x004fc8000f8e00ff */
[----:B------:R2:W3:Y:S03]  /*aac0*/  SYNCS.PHASECHK.TRANS64.TRYWAIT P1, [R9+URZ+0x13230], R4 ;  /* 0x01323004090075a7 */ /* 0x0004e6000802017f */
[----:B---3--:R-:W-:Y:S05]  /*aad0*/  @!P1 NANOSLEEP.SYNCS 0x989680 ;  /* 0x009896800000995d */ /* 0x008fea0003900000 */
[----:B------:R-:W3:Y:S02]  /*aae0*/  @!P1 SYNCS.PHASECHK.TRANS64 P1, [R9+URZ+0x13230], R4 ;  /* 0x01323004090095a7 */ /* 0x000ee4000802007f */
[----:B---3--:R-:W-:Y:S05]  /*aaf0*/  @!P1 BRA `(.L_x_10191) ;  /* 0xfffffffc00ec9947 */ /* 0x008fea000383ffff */
[----:B------:R-:W-:Y:S05]  /*ab00*/  BRA `(.L_x_10190) ;  /* 0xffffff9c00187947 */ /* 0x000fea000383ffff */
.L_x_10195:
[----:B--2---:R-:W-:-:S04]  /*ab10*/  IMAD.U32 R85, RZ, RZ, UR9 ;  /* 0x00000009ff557e24 */ /* 0x004fc8000f8e00ff */
[----:B------:R2:W3:Y:S03]  /*ab20*/  SYNCS.PHASECHK.TRANS64.TRYWAIT P1, [R85+URZ+0x13250], R4 ;  /* 0x01325004550075a7 */ /* 0x0004e6000802017f */
[----:B---3--:R-:W-:Y:S05]  /*ab30*/  @!P1 NANOSLEEP.SYNCS 0x989680 ;  /* 0x009896800000995d */ /* 0x008fea0003900000 */
[----:B------:R-:W3:Y:S02]  /*ab40*/  @!P1 SYNCS.PHASECHK.TRANS64 P1, [R85+URZ+0x13250], R4 ;  /* 0x01325004550095a7 */ /* 0x000ee4000802007f */
[----:B---3--:R-:W-:Y:S05]  /*ab50*/  @!P1 BRA `(.L_x_10195) ;  /* 0xfffffffc00ec9947 */ /* 0x008fea000383ffff */
[----:B------:R-:W-:Y:S05]  /*ab60*/  BRA `(.L_x_10194) ;  /* 0xffffffa800107947 */ /* 0x000fea000383ffff */
.L_x_10201:
[----:B--2---:R-:W-:-:S04]  /*ab70*/  MOV R3, UR8 ;  /* 0x0000000800037c02 */ /* 0x004fc80008000f00 */
[----:B------:R2:W3:Y:S03]  /*ab80*/  SYNCS.PHASECHK.TRANS64.TRYWAIT P1, [R3+URZ+0x13250], R0 ;  /* 0x01325000030075a7 */ /* 0x0004e6000802017f */
[----:B---3--:R-:W-:Y:S05]  /*ab90*/  @!P1 NANOSLEEP.SYNCS 0x989680 ;  /* 0x009896800000995d */ /* 0x008fea0003900000 */
[----:B------:R-:W3:Y:S02]  /*aba0*/  @!P1 SYNCS.PHASECHK.TRANS64 P1, [R3+URZ+0x13250], R0 ;  /* 0x01325000030095a7 */ /* 0x000ee4000802007f */
[----:B---3--:R-:W-:Y:S05]  /*abb0*/  @!P1 BRA `(.L_x_10201) ;  /* 0xfffffffc00ec9947 */ /* 0x008fea000383ffff */
[----:B------:R-:W-:Y:S05]  /*abc0*/  BRA `(.L_x_10200) ;  /* 0xffffffc400e47947 */ /* 0x000fea000383ffff */
.L_x_10211:
[----:B------:R-:W-:Y:S01]  /*abd0*/  IMAD.MOV.U32 R13, RZ, RZ, R22 ;  /* 0x000000ffff0d7224 */ /* 0x000fe200078e0016 */
[----:B------:R-:W-:Y:S01]  /*abe0*/  MOV R15, 0xffffffff ;  /* 0xffffffff000f7802 */ /* 0x000fe20000000f00 */
[----:B------:R-:W-:Y:S02]  /*abf0*/  IMAD.MOV.U32 R12, RZ, RZ, RZ ;  /* 0x000000ffff0c7224 */ /* 0x000fe400078e00ff */
[----:B------:R-:W-:-:S07]  /*ac00*/  IMAD.MOV.U32 R11, RZ, RZ, 0x1f ;  /* 0x0000001fff0b7424 */ /* 0x000fce00078e00ff */
[----:B------:R-:W-:Y:S05]  /*ac10*/  WARPSYNC.COLLECTIVE R15, `(.L_x_10263) ;  /* 0x000000000f087348 */ /* 0x000fea0003c00000 */
[----:B------:R1:W2:Y:S02]  /*ac20*/  SHFL.IDX P6, R14, R13, R12, R11 ;  /* 0x0000000c0d0e7389 */ /* 0x0002a400000c000b */
[----:B-12---:R-:W-:Y:S01]  /*ac30*/  ENDCOLLECTIVE ;  /* 0x000000000000791b */ /* 0x006fe20003800000 */
.L_x_10263:
[----:B------:R-:W-:Y:S05]  /*ac40*/  BRA `(.L_x_10264) ;  /* 0xffffffe400147947 */ /* 0x000fea000383ffff */
.L_x_10213:
[----:B------:R-:W-:Y:S01]  /*ac50*/  BSSY B0, `(.L_x_10265) ;  /* 0x0000006000007945 */ /* 0x000fe20003800000 */
[----:B------:R-:W-:-:S07]  /*ac60*/  IMAD.MOV.U32 R15, RZ, RZ, -0x1 ;  /* 0xffffffffff0f7424 */ /* 0x000fce00078e00ff */
[----:B-1----:R-:W-:Y:S05]  /*ac70*/  WARPSYNC.COLLECTIVE R15, `(.L_x_10266) ;  /* 0x000000000f0c7348 */ /* 0x002fea0003c00000 */
[----:B------:R-:W-:Y:S02]  /*ac80*/  ELECT P6, UR62, PT ;  /* 0x00000000003e782f */ /* 0x000fe400038c0000 */
[----:B------:R-:W-:Y:S01]  /*ac90*/  MOV R14, UR62 ;  /* 0x0000003e000e7c02 */ /* 0x000fe20008000f00 */
[----:B-1----:R-:W-:Y:S10]  /*aca0*/  ENDCOLLECTIVE ;  /* 0x000000000000791b */ /* 0x002ff40003800000 */
.L_x_10266:
[----:B------:R-:W-:Y:S05]  /*acb0*/  BSYNC B0 ;  /* 0x0000000000007941 */ /* 0x000fea0003800000 */
.L_x_10265:
[----:B------:R-:W-:Y:S05]  /*acc0*/  BRA `(.L_x_10267) ;  /* 0xffffffe400187947 */ /* 0x000fea000383ffff */
.L_x_10216:
[----:B---3--:R3:W4:Y:S02]  /*acd0*/  SYNCS.PHASECHK.TRANS64.TRYWAIT P3, [R11+URZ+0x13280], R10 ;  /* 0x0132800a0b0075a7 */ /* 0x008724000806017f */
[----:B----4-:R-:W-:Y:S05]  /*ace0*/  @!P3 NANOSLEEP.SYNCS 0x989680 ;  /* 0x009896800000b95d */ /* 0x010fea0003900000 */
[----:B------:R-:W4:Y:S02]  /*acf0*/  @!P3 SYNCS.PHASECHK.TRANS64 P3, [R11+URZ+0x13280], R10 ;  /* 0x0132800a0b00b5a7 */ /* 0x000f24000806007f */
[----:B----4-:R-:W-:Y:S05]  /*ad00*/  @!P3 BRA `(.L_x_10216) ;  /* 0xfffffffc00f0b947 */ /* 0x010fea000383ffff */
[----:B------:R-:W-:Y:S05]  /*ad10*/  BRA `(.L_x_10268) ;  /* 0xffffffe4006c7947 */ /* 0x000fea000383ffff */
.L_x_10218:
[----:B--2---:R2:W4:Y:S02]  /*ad20*/  SYNCS.PHASECHK.TRANS64.TRYWAIT P3, [R11+URZ+0x13240], R10 ;  /* 0x0132400a0b0075a7 */ /* 0x004524000806017f */
[----:B----4-:R-:W-:Y:S05]  /*ad30*/  @!P3 NANOSLEEP.SYNCS 0x989680 ;  /* 0x009896800000b95d */ /* 0x010fea0003900000 */
[----:B------:R-:W4:Y:S02]  /*ad40*/  @!P3 SYNCS.PHASECHK.TRANS64 P3, [R11+URZ+0x13240], R10 ;  /* 0x0132400a0b00b5a7 */ /* 0x000f24000806007f */
[----:B----4-:R-:W-:Y:S05]  /*ad50*/  @!P3 BRA `(.L_x_10218) ;  /* 0xfffffffc00f0b947 */ /* 0x010fea000383ffff */
[----:B------:R-:W-:Y:S05]  /*ad60*/  BRA `(.L_x_10269) ;  /* 0xffffffe400b87947 */ /* 0x000fea000383ffff */
.L_x_10220:
[----:B------:R-:W-:-:S04]  /*ad70*/  IMAD.U32 R5, RZ, RZ, UR40 ;  /* 0x00000028ff057e24 */ /* 0x000fc8000f8e00ff */
[----:B------:R1:W1:Y:S03]  /*ad80*/  SYNCS.PHASECHK.TRANS64.TRYWAIT P0, [R5+URZ+0x13220], R4 ;  /* 0x01322004050075a7 */ /* 0x000266000800017f */
[----:B-1----:R-:W-:Y:S05]  /*ad90*/  @!P0 NANOSLEEP.SYNCS 0x989680 ;  /* 0x009896800000895d */ /* 0x002fea0003900000 */
[----:B------:R-:W1:Y:S02]  /*ada0*/  @!P0 SYNCS.PHASECHK.TRANS64 P0, [R5+URZ+0x13220], R4 ;  /* 0x01322004050085a7 */ /* 0x000e64000800007f */
[----:B-1----:R-:W-:Y:S05]  /*adb0*/  @!P0 BRA `(.L_x_10220) ;  /* 0xfffffffc00ec8947 */ /* 0x002fea000383ffff */
[----:B------:R-:W-:Y:S05]  /*adc0*/  BRA `(.L_x_10270) ;  /* 0xffffffe800487947 */ /* 0x000fea000383ffff */
.L_x_10226:
[----:B---3--:R3:W4:Y:S02]  /*add0*/  SYNCS.PHASECHK.TRANS64.TRYWAIT P0, [R8+URZ+0x13280], R9 ;  /* 0x01328009080075a7 */ /* 0x008724000800017f */
[----:B----4-:R-:W-:Y:S05]  /*ade0*/  @!P0 NANOSLEEP.SYNCS 0x989680 ;  /* 0x009896800000895d */ /* 0x010fea0003900000 */
[----:B------:R-:W4:Y:S02]  /*adf0*/  @!P0 SYNCS.PHASECHK.TRANS64 P0, [R8+URZ+0x13280], R9 ;  /* 0x01328009080085a7 */ /* 0x000f24000800007f */
[----:B----4-:R-:W-:Y:S05]  /*ae00*/  @!P0 BRA `(.L_x_10226) ;  /* 0xfffffffc00f08947 */ /* 0x010fea000383ffff */
[----:B------:R-:W-:Y:S05]  /*ae10*/  BRA `(.L_x_10271) ;  /* 0xffffffe800d87947 */ /* 0x000fea000383ffff */
.L_x_10231:
[----:B--2---:R2:W4:Y:S02]  /*ae20*/  SYNCS.PHASECHK.TRANS64.TRYWAIT P0, [R8+URZ+0x13240], R9 ;  /* 0x01324009080075a7 */ /* 0x004524000800017f */
[----:B----4-:R-:W-:Y:S05]  /*ae30*/  @!P0 NANOSLEEP.SYNCS 0x989680 ;  /* 0x009896800000895d */ /* 0x010fea0003900000 */
[----:B------:R-:W4:Y:S02]  /*ae40*/  @!P0 SYNCS.PHASECHK.TRANS64 P0, [R8+URZ+0x13240], R9 ;  /* 0x01324009080085a7 */ /* 0x000f24000800007f */
[----:B----4-:R-:W-:Y:S05]  /*ae50*/  @!P0 BRA `(.L_x_10231) ;  /* 0xfffffffc00f08947 */ /* 0x010fea000383ffff */
[----:B------:R-:W-:Y:S05]  /*ae60*/  BRA `(.L_x_10272) ;  /* 0xffffffec004c7947 */ /* 0x000fea000383ffff */
.L_x_10237:
[----:B----4-:R4:W1:Y:S02]  /*ae70*/  SYNCS.PHASECHK.TRANS64.TRYWAIT P3, [R13+URZ+0x13270], R4 ;  /* 0x013270040d0075a7 */ /* 0x010864000806017f */
[----:B-1----:R-:W-:Y:S05]  /*ae80*/  @!P3 NANOSLEEP.SYNCS 0x989680 ;  /* 0x009896800000b95d */ /* 0x002fea0003900000 */
[----:B------:R-:W1:Y:S02]  /*ae90*/  @!P3 SYNCS.PHASECHK.TRANS64 P3, [R13+URZ+0x13270], R4 ;  /* 0x013270040d00b5a7 */ /* 0x000e64000806007f */
[----:B-1----:R-:W-:Y:S05]  /*aea0*/  @!P3 BRA `(.L_x_10237) ;  /* 0xfffffffc00f0b947 */ /* 0x002fea000383ffff */
[----:B------:R-:W-:Y:S05]  /*aeb0*/  BRA `(.L_x_10273) ;  /* 0xffffffec00e07947 */ /* 0x000fea000383ffff */
.L_x_10239:
[----:B--2---:R2:W3:Y:S02]  /*aec0*/  SYNCS.PHASECHK.TRANS64.TRYWAIT P3, [R13+URZ+0x13260], R4 ;  /* 0x013260040d0075a7 */ /* 0x0044e4000806017f */
[----:B---3--:R-:W-:Y:S05]  /*aed0*/  @!P3 NANOSLEEP.SYNCS 0x989680 ;  /* 0x009896800000b95d */ /* 0x008fea0003900000 */
[----:B------:R-:W3:Y:S02]  /*aee0*/  @!P3 SYNCS.PHASECHK.TRANS64 P3, [R13+URZ+0x13260], R4 ;  /* 0x013260040d00b5a7 */ /* 0x000ee4000806007f */
[----:B---3--:R-:W-:Y:S05]  /*aef0*/  @!P3 BRA `(.L_x_10239) ;  /* 0xfffffffc00f0b947 */ /* 0x008fea000383ffff */
[----:B------:R-:W-:Y:S05]  /*af00*/  BRA `(.L_x_10274) ;  /* 0xffffffec00ec7947 */ /* 0x000fea000383ffff */
.L_x_10244:
[----:B---3--:R3:W1:Y:S02]  /*af10*/  SYNCS.PHASECHK.TRANS64.TRYWAIT P0, [R0+URZ+0x13270], R3 ;  /* 0x01327003000075a7 */ /* 0x008664000800017f */
[----:B-1----:R-:W-:Y:S05]  /*af20*/  @!P0 NANOSLEEP.SYNCS 0x989680 ;  /* 0x009896800000895d */ /* 0x002fea0003900000 */
[----:B------:R-:W1:Y:S02]  /*af30*/  @!P0 SYNCS.PHASECHK.TRANS64 P0, [R0+URZ+0x13270], R3 ;  /* 0x01327003000085a7 */ /* 0x000e64000800007f */
[----:B-1----:R-:W-:Y:S05]  /*af40*/  @!P0 BRA `(.L_x_10244) ;  /* 0xfffffffc00f08947 */ /* 0x002fea000383ffff */
[----:B------:R-:W-:Y:S05]  /*af50*/  BRA `(.L_x_10275) ;  /* 0xfffffff000d47947 */ /* 0x000fea000383ffff */
.L_x_10246:
[----:B---3--:R3:W1:Y:S02]  /*af60*/  SYNCS.PHASECHK.TRANS64.TRYWAIT P0, [R0+URZ+0x13260], R5 ;  /* 0x01326005000075a7 */ /* 0x008664000800017f */
[----:B-1----:R-:W-:Y:S05]  /*af70*/  @!P0 NANOSLEEP.SYNCS 0x989680 ;  /* 0x009896800000895d */ /* 0x002fea0003900000 */
[----:B------:R-:W1:Y:S02]  /*af80*/  @!P0 SYNCS.PHASECHK.TRANS64 P0, [R0+URZ+0x13260], R5 ;  /* 0x01326005000085a7 */ /* 0x000e64000800007f */
[----:B-1----:R-:W-:Y:S05]  /*af90*/  @!P0 BRA `(.L_x_10246) ;  /* 0xfffffffc00f08947 */ /* 0x002fea000383ffff */
[----:B------:R-:W-:Y:S05]  /*afa0*/  BRA `(.L_x_10276) ;  /* 0xfffffff000e07947 */ /* 0x000fea000383ffff */
.L_x_10249:
[----:B--2---:R2:W3:Y:S02]  /*afb0*/  SYNCS.PHASECHK.TRANS64.TRYWAIT P0, [R6+URZ+0x13220], R0 ;  /* 0x01322000060075a7 */ /* 0x0044e4000800017f */
[----:B---3--:R-:W-:Y:S05]  /*afc0*/  @!P0 NANOSLEEP.SYNCS 0x989680 ;  /* 0x009896800000895d */ /* 0x008fea0003900000 */
[----:B------:R-:W3:Y:S02]  /*afd0*/  @!P0 SYNCS.PHASECHK.TRANS64 P0, [R6+URZ+0x13220], R0 ;  /* 0x01322000060085a7 */ /* 0x000ee4000800007f */
[----:B---3--:R-:W-:Y:S05]  /*afe0*/  @!P0 BRA `(.L_x_10249) ;  /* 0xfffffffc00f08947 */ /* 0x008fea000383ffff */
[----:B------:R-:W-:Y:S05]  /*aff0*/  BRA `(.L_x_10277) ;  /* 0xfffffff400cc7947 */ /* 0x000fea000383ffff */
.L_x_10253:
[----:B-1----:R1:W2:Y:S02]  /*b000*/  SYNCS.PHASECHK.TRANS64.TRYWAIT P1, [R5+URZ], R4 ;  /* 0x00000004050075a7 */ /* 0x0022a4000802017f */
[----:B--2---:R-:W-:Y:S05]  /*b010*/  @!P1 NANOSLEEP.SYNCS 0x989680 ;  /* 0x009896800000995d */ /* 0x004fea0003900000 */
[----:B------:R-:W2:Y:S02]  /*b020*/  @!P1 SYNCS.PHASECHK.TRANS64 P1, [R5+URZ], R4 ;  /* 0x00000004050095a7 */ /* 0x000ea4000802007f */
[----:B--2---:R-:W-:Y:S05]  /*b030*/  @!P1 BRA `(.L_x_10253) ;  /* 0xfffffffc00f09947 */ /* 0x004fea000383ffff */
[----:B------:R-:W-:Y:S05]  /*b040*/  BRA `(.L_x_10278) ;  /* 0xfffffff800147947 */ /* 0x000fea000383ffff */
.L_x_10254:
[----:B--2---:R2:W3:Y:S02]  /*b050*/  SYNCS.PHASECHK.TRANS64.TRYWAIT P1, [R9+URZ], R0 ;  /* 0x00000000090075a7 */ /* 0x0044e4000802017f */
[----:B---3--:R-:W-:Y:S05]  /*b060*/  @!P1 NANOSLEEP.SYNCS 0x989680 ;  /* 0x009896800000995d */ /* 0x008fea0003900000 */
[----:B------:R-:W3:Y:S02]  /*b070*/  @!P1 SYNCS.PHASECHK.TRANS64 P1, [R9+URZ], R0 ;  /* 0x00000000090095a7 */ /* 0x000ee4000802007f */
[----:B---3--:R-:W-:Y:S05]  /*b080*/  @!P1 BRA `(.L_x_10254) ;  /* 0xfffffffc00f09947 */ /* 0x008fea000383ffff */
[----:B------:R-:W-:Y:S05]  /*b090*/  BRA `(.L_x_10279) ;  /* 0xfffffff800087947 */ /* 0x000fea000383ffff */
.L_x_10256:
[----:B---3--:R3:W4:Y:S02]  /*b0a0*/  SYNCS.PHASECHK.TRANS64.TRYWAIT P1, [R19+URZ+0x13260], R4 ;  /* 0x01326004130075a7 */ /* 0x008724000802017f */
[----:B----4-:R-:W-:Y:S05]  /*b0b0*/  @!P1 NANOSLEEP.SYNCS 0x989680 ;  /* 0x009896800000995d */ /* 0x010fea0003900000 */
[----:B------:R-:W4:Y:S02]  /*b0c0*/  @!P1 SYNCS.PHASECHK.TRANS64 P1, [R19+URZ+0x13260], R4 ;  /* 0x01326004130095a7 */ /* 0x000f24000802007f */
[----:B----4-:R-:W-:Y:S05]  /*b0d0*/  @!P1 BRA `(.L_x_10256) ;  /* 0xfffffffc00f09947 */ /* 0x010fea000383ffff */
[----:B------:R-:W-:Y:S05]  /*b0e0*/  BRA `(.L_x_10280) ;  /* 0xfffffff800087947 */ /* 0x000fea000383ffff */
.L_x_10258:
[----:B----4-:R4:W1:Y:S02]  /*b0f0*/  SYNCS.PHASECHK.TRANS64.TRYWAIT P1, [R7+URZ+0x13260], R0 ;  /* 0x01326000070075a7 */ /* 0x010864000802017f */
[----:B-1----:R-:W-:Y:S05]  /*b100*/  @!P1 NANOSLEEP.SYNCS 0x989680 ;  /* 0x009896800000995d */ /* 0x002fea0003900000 */
[----:B------:R-:W1:Y:S02]  /*b110*/  @!P1 SYNCS.PHASECHK.TRANS64 P1, [R7+URZ+0x13260], R0 ;  /* 0x01326000070095a7 */ /* 0x000e64000802007f */
[----:B-1----:R-:W-:Y:S05]  /*b120*/  @!P1 BRA `(.L_x_10258) ;  /* 0xfffffffc00f09947 */ /* 0x002fea000383ffff */
[----:B------:R-:W-:Y:S05]  /*b130*/  BRA `(.L_x_10281) ;  /* 0xfffffff800087947 */ /* 0x000fea000383ffff */
.L_x_10260:
[----:B------:R1:W1:Y:S02]  /*b140*/  SYNCS.PHASECHK.TRANS64.TRYWAIT P0, [R19+URZ+0x13280], R4 ;  /* 0x01328004130075a7 */ /* 0x000264000800017f */
[----:B-1----:R-:W-:Y:S05]  /*b150*/  @!P0 NANOSLEEP.SYNCS 0x989680 ;  /* 0x009896800000895d */ /* 0x002fea0003900000 */
[----:B------:R-:W1:Y:S02]  /*b160*/  @!P0 SYNCS.PHASECHK.TRANS64 P0, [R19+URZ+0x13280], R4 ;  /* 0x01328004130085a7 */ /* 0x000e64000800007f */
[----:B-1----:R-:W-:Y:S05]  /*b170*/  @!P0 BRA `(.L_x_10260) ;  /* 0xfffffffc00f08947 */ /* 0x002fea000383ffff */
[----:B------:R-:W-:Y:S05]  /*b180*/  BRA `(.L_x_10261) ;  /* 0xfffffff800047947 */ /* 0x000fea000383ffff */
.L_x_10282:
        /* <DEDUP_REMOVED lines=15> */
.L_x_12371:


//--------------------- .text._ZN7cutlass13device_kernelIN5flash11enable_sm90INS1_16FlashAttnFwdSm90INS1_25CollectiveMainloopFwdSm90ILi2EN4cute5tupleIJNS5_1CILi1EEES8_S8_EEENS6_IJNS7_ILi192EEENS7_ILi160EEENS7_ILi64EEEEEELi64ENS_12float_e4m3_tEfNS_4arch4Sm90ELb0ELb0ELb1ELb1ELb0ELb0ELb0ELb1ELb1ELb0ELb0ELb0EEENS1_21CollectiveEpilogueFwdINS6_IJSA_SC_SB_EEES9_NS_10bfloat16_tESG_Li384ELb1ELb0ELb0ELb1EEENS1_36VarlenDynamicPersistentTileSchedulerILi192ELi160ELi384ELi128ELb0ELb0ELb1ELb0ELb1ELb1EEEEEEEEEvNT_6ParamsE --------------------------
	.section	.text._ZN7cutlass13device_kernelIN5flash11enable_sm90INS1_16FlashAttnFwdSm90INS1_25CollectiveMainloopFwdSm90ILi2EN4cute5tupleIJNS5_1CILi1EEES8_S8_EEENS6_IJNS7_ILi192EEENS7_ILi160EEENS7_ILi64EEEEEELi64ENS_12float_e4m3_tEfNS_4arch4Sm90ELb0ELb0ELb1ELb1ELb0ELb0ELb0ELb1ELb1ELb0ELb0ELb0EEENS1_21CollectiveEpilogueFwdINS6_IJSA_SC_SB_EEES9_NS_10bfloat16_tESG_Li384ELb1ELb0ELb0ELb1EEENS1_36VarlenDynamicPersistentTileSchedulerILi192ELi160ELi384ELi128ELb0ELb0ELb1ELb0ELb1ELb1EEEEEEEEEvNT_6ParamsE,"ax",@progbits
	.align	128
.text._ZN7cutlass13device_kernelIN5flash11enable_sm90INS1_16FlashAttnFwdSm90INS1_25CollectiveMainloopFwdSm90ILi2EN4cute5tupleIJNS5_1CILi1EEES8_S8_EEENS6_IJNS7_ILi192EEENS7_ILi160EEENS7_ILi64EEEEEELi64ENS_12float_e4m3_tEfNS_4arch4Sm90ELb0ELb0ELb1ELb1ELb0ELb0ELb0ELb1ELb1ELb0ELb0ELb0EEENS1_21CollectiveEpilogueFwdINS6_IJSA_SC_SB_EEES9_NS_10bfloat16_tESG_Li384ELb1ELb0ELb0ELb1EEENS1_36VarlenDynamicPersistentTileSchedulerILi192ELi160ELi384ELi128ELb0ELb0ELb1ELb0ELb1ELb1EEEEEEEEEvNT_6ParamsE:
        .type           _ZN7cutlass13device_kernelIN5flash11enable_sm90INS1_16FlashAttnFwdSm90INS1_25CollectiveMainloopFwdSm90ILi2EN4cute5tupleIJNS5_1CILi1EEES8_S8_EEENS6_IJNS7_ILi192EEENS7_ILi160EEENS7_ILi64EEEEEELi64ENS_12float_e4m3_tEfNS_4arch4Sm90ELb0ELb0ELb1ELb1ELb0ELb0ELb0ELb1ELb1ELb0ELb0ELb0EEENS1_21CollectiveEpilogueFwdINS6_IJSA_SC_SB_EEES9_NS_10bfloat16_tESG_Li384ELb1ELb0ELb0ELb1EEENS1_36VarlenDynamicPersistentTileSchedulerILi192ELi160ELi384ELi128ELb0ELb0ELb1ELb0ELb1ELb1EEEEEEEEEvNT_6ParamsE,@function
        .size           _ZN7cutlass13device_kernelIN5flash11enable_sm90INS1_16FlashAttnFwdSm90INS1_25CollectiveMainloopFwdSm90ILi2EN4cute5tupleIJNS5_1CILi1EEES8_S8_EEENS6_IJNS7_ILi192EEENS7_ILi160EEENS7_ILi64EEEEEELi64ENS_12float_e4m3_tEfNS_4arch4Sm90ELb0ELb0ELb1ELb1ELb0ELb0ELb0ELb1ELb1ELb0ELb0ELb0EEENS1_21CollectiveEpilogueFwdINS6_IJSA_SC_SB_EEES9_NS_10bfloat16_tESG_Li384ELb1ELb0ELb0ELb1EEENS1_36VarlenDynamicPersistentTileSchedulerILi192ELi160ELi384ELi128ELb0ELb0ELb1ELb0ELb1ELb1EEEEEEEEEvNT_6ParamsE,(.L_x_12372 - _ZN7cutlass13device_kernelIN5flash11enable_sm90INS1_16FlashAttnFwdSm90INS1_25CollectiveMainloopFwdSm90ILi2EN4cute5tupleIJNS5_1CILi1EEES8_S8_EEENS6_IJNS7_ILi192EEENS7_ILi160EEENS7_ILi64EEEEEELi64ENS_12float_e4m3_tEfNS_4arch4Sm90ELb0ELb0ELb1ELb1ELb0ELb0ELb0ELb1ELb1ELb0ELb0ELb0EEENS1_21CollectiveEpilogueFwdINS6_IJSA_SC_SB_EEES9_NS_10bfloat16_tESG_Li384ELb1ELb0ELb0ELb1EEENS1_36VarlenDynamicPersistentTileSchedulerILi192ELi160ELi384ELi128ELb0ELb0ELb1ELb0ELb1ELb1EEEEEEEEEvNT_6ParamsE)
        .other          _ZN7cutlass13device_kernelIN5flash11enable_sm90INS1_16FlashAttnFwdSm90INS1_25CollectiveMainloopFwdSm90ILi2EN4cute5tupleIJNS5_1CILi1EEES8_S8_EEENS6_IJNS7_ILi192EEENS7_ILi160EEENS7_ILi64EEEEEELi64ENS_12float_e4m3_tEfNS_4arch4Sm90ELb0ELb0ELb1ELb1ELb0ELb0ELb0ELb1ELb1ELb0ELb0ELb0EEENS1_21CollectiveEpilogueFwdINS6_IJSA_SC_SB_EEES9_NS_10bfloat16_tESG_Li384ELb1ELb0ELb0ELb1EEENS1_36VarlenDynamicPersistentTileSchedulerILi192ELi160ELi384ELi128ELb0ELb0ELb1ELb0ELb1ELb1EEEEEEEEEvNT_6ParamsE,@"STO_CUDA_ENTRY STV_DEFAULT"
_ZN7cutlass13device_kernelIN5flash11enable_sm90INS1_16FlashAttnFwdSm90INS1_25CollectiveMainloopFwdSm90ILi2EN4cute5tupleIJNS5_1CILi1EEES8_S8_EEENS6_IJNS7_ILi192EEENS7_ILi160EEENS7_ILi64EEEEEELi64ENS_12float_e4m3_tEfNS_4arch4Sm90ELb0ELb0ELb1ELb1ELb0ELb0ELb0ELb1ELb1ELb0ELb0ELb0EEENS1_21CollectiveEpilogueFwdINS6_IJSA_SC_SB_EEES9_NS_10bfloat16_tESG_Li384ELb1ELb0ELb0ELb1EEENS1_36VarlenDynamicPersistentTileSchedulerILi192ELi160ELi384ELi128ELb0ELb0ELb1ELb0ELb1ELb1EEEEEEEEEvNT_6ParamsE:
        /* <DEDUP_REMOVED lines=21> */
.L_x_10284:
[----:B------:R-:W-:Y:S05]  /*0150*/  BSYNC B0 ;  /* 0x0000000000007941 */ /* 0x000fea0003800000 */
.L_x_10283:
        /* <DEDUP_REMOVED lines=41> */
.L_x_10285:
        /* <DEDUP_REMOVED lines=22> */
.L_x_10286:
        /* <DEDUP_REMOVED lines=18> */
.L_x_10287:
        /* <DEDUP_REMOVED lines=22> */
.L_x_10288:
        /* <DEDUP_REMOVED lines=22> */
.L_x_10289:
[----:B------:R-:W-:Y:S01]  /*0930*/  PLOP3.LUT P0, PT, PT, PT, UP0, 0x80, 0x0 ;  /* 0x000000000000781c */ /* 0x000fe20003f0f008 */
[----:B------:R-:W-:Y:S01]  /*0940*/  UMOV UR40, 0x1 ;  /* 0x0000000100287882 */ /* 0x000fe20000000000 */
[----:B------:R-:W-:Y:S01]  /*0950*/  NOP ;  /* 0x0000000000007918 */ /* 0x000fe20000000000 */
[----:B------:R-:W-:Y:S01]  /*0960*/  USEL UR40, UR40, 0x2, !UP0 ;  /* 0x0000000228287887 */ /* 0x000fe2000c000000 */
[----:B------:R-:W-:Y:S01]  /*0970*/  ULDC.64 UR52, c[0x0][0x208] ;  /* 0x0000820000347ab9 */ /* 0x000fe20000000a00 */
[----:B012-4-:R-:W-:Y:S08]  /*0980*/  BAR.SYNC.DEFER_BLOCKING 0x0 ;  /* 0x0000000000007b1d */ /* 0x017ff00000010000 */
[----:B------:R-:W-:Y:S05]  /*0990*/  @!P0 BRA `(.L_x_10290) ;  /* 0x0000009000d48947 */ /* 0x000fea0003800000 */
.L_x_10291:
        /* <DEDUP_REMOVED lines=31> */
[----:B------:R-:W-:Y:S01]  /*0b90*/  IMAD.IADD R22, R10, 0x1, -R22 ;  /* 0x000000010a167824 */ /* 0x000fe200078e0a16 */
        /* <DEDUP_REMOVED lines=10> */
[--C-:B------:R-:W-:Y:S01]  /*0c40*/  SHF.R.S32.HI R8, RZ, 0x2, R6.reuse ;  /* 0x00000002ff087819 */ /* 0x100fe20000011406 */
[----:B------:R-:W-:Y:S01]  /*0c50*/  IMAD.HI R4, R23, 0x55555556, RZ ;  /* 0x5555555617047827 */ /* 0x000fe200078e02ff */
[----:B------:R-:W-:Y:S02]  /*0c60*/  SHF.R.S32.HI R9, RZ, 0x1f, R6 ;  /* 0x0000001fff097819 */ /* 0x000fe40000011406 */
[----:B------:R0:W-:Y:S01]  /*0c70*/  STL [R1], R3 ;  /* 0x0000000301007387 */ /* 0x0001e20000100800 */
[----:B------:R-:W-:Y:S02]  /*0c80*/  LEA.HI R0, R0, R10, RZ, 0x3 ;  /* 0x0000000a00007211 */ /* 0x000fe400078f18ff */
[----:B------:R-:W-:Y:S02]  /*0c90*/  LEA.HI R9, R9, R8, RZ, 0x3 ;  /* 0x0000000809097211 */ /* 0x000fe400078f18ff */
[----:B------:R-:W-:-:S02]  /*0ca0*/  LOP3.LUT R5, R6, 0x7ffffffc, RZ, 0xc0, !PT ;  /* 0x7ffffffc06057812 */ /* 0x000fc400078ec0ff */
[----:B------:R-:W-:Y:S02]  /*0cb0*/  LOP3.LUT R9, R9, 0xfffffff8, RZ, 0xc0, !PT ;  /* 0xfffffff809097812 */ /* 0x000fe400078ec0ff */
[----:B------:R-:W-:Y:S01]  /*0cc0*/  LEA.HI R4, R4, R4, RZ, 0x1 ;  /* 0x0000000404047211 */ /* 0x000fe200078f08ff */
[----:B------:R-:W-:Y:S01]  /*0cd0*/  IMAD.IADD R5, R22, 0x1, -R5 ;  /* 0x0000000116057824 */ /* 0x000fe200078e0a05 */
[----:B------:R-:W-:Y:S02]  /*0ce0*/  IADD3 R8, R8, -R9, RZ ;  /* 0x8000000908087210 */ /* 0x000fe40007ffe0ff */
[----:B------:R-:W-:Y:S01]  /*0cf0*/  SHF.R.S32.HI R7, RZ, 0x5, R7 ;  /* 0x00000005ff077819 */ /* 0x000fe20000011407 */
[----:B------:R-:W-:Y:S01]  /*0d00*/  IMAD R4, R4, -0x3, R23 ;  /* 0xfffffffd04047824 */ /* 0x000fe200078e0217 */
[----:B------:R-:W-:Y:S01]  /*0d10*/  LOP3.LUT R2, R0, 0x1ffffff8, RZ, 0xc0, !PT ;  /* 0x1ffffff800027812 */ /* 0x000fe200078ec0ff */
[----:B------:R-:W-:Y:S01]  /*0d20*/  IMAD R156, R5, R156, 0xa0 ;  /* 0x000000a0059c7424 */ /* 0x000fe200078e029c */
[----:B------:R-:W-:Y:S01]  /*0d30*/  SHF.R.S32.HI R16, RZ, 0x3, R0 ;  /* 0x00000003ff107819 */ /* 0x000fe20000011400 */
[----:B------:R-:W-:-:S02]  /*0d40*/  IMAD R7, R7, 0x10, R8 ;  /* 0x0000001007077824 */ /* 0x000fc400078e0208 */
[----:B------:R-:W-:Y:S02]  /*0d50*/  IMAD.IADD R2, R10, 0x1, -R2 ;  /* 0x000000010a027824 */ /* 0x000fe400078e0a02 */
[----:B------:R-:W-:Y:S02]  /*0d60*/  IMAD R157, R4, 0x40, R7 ;  /* 0x00000040049d7824 */ /* 0x000fe400078e0207 */
[----:B0-----:R-:W-:-:S07]  /*0d70*/  IMAD.SHL.U32 R18, R2, 0x8, RZ ;  /* 0x0000000802127824 */ /* 0x001fce00078e00ff */
.L_x_10335:
        /* <DEDUP_REMOVED lines=35> */
[----:B-1----:R-:W-:Y:S02]  /*0fb0*/  CS2R R8, SRZ ;  /* 0x0000000000087805 */ /* 0x002fe4000001ff00 */
        /* <DEDUP_REMOVED lines=10> */
[----:B------:R-:W-:Y:S02]  /*1060*/  MOV R56, RZ ;  /* 0x000000ff00387202 */ /* 0x000fe40000000f00 */
        /* <DEDUP_REMOVED lines=18> */
.L_x_10292:
        /* <DEDUP_REMOVED lines=12> */
[----:B------:R-:W-:Y:S01]  /*1250*/  CS2R R58, SRZ ;  /* 0x00000000003a7805 */ /* 0x000fe2000001ff00 */
[----:B------:R-:W-:Y:S01]  /*1260*/  @UP0 USHF.R.U32.HI UR46, URZ, UR4, UR7 ;  /* 0x000000043f2e0299 */ /* 0x000fe20008011607 */
[----:B------:R-:W-:Y:S01]  /*1270*/  CS2R R44, SRZ ;  /* 0x00000000002c7805 */ /* 0x000fe2000001ff00 */
[----:B------:R-:W-:Y:S01]  /*1280*/  USHF.R.U32.HI UR47, URZ, 0x1f, UR9 ;  /* 0x0000001f3f2f7899 */ /* 0x000fe20008011609 */
[----:B------:R-:W-:Y:S01]  /*1290*/  CS2R R60, SRZ ;  /* 0x00000000003c7805 */ /* 0x000fe2000001ff00 */
[----:B------:R-:W-:-:S02]  /*12a0*/  UMOV UR48, UR5 ;  /* 0x0000000500307c82 */ /* 0x000fc40008000000 */
[----:B------:R-:W-:-:S04]  /*12b0*/  ULEA.HI.SX32 UR47, UR9, UR47, 0x1a ;  /* 0x0000002f092f7291 */ /* 0x000fc8000f8fd23f */
[----:B------:R-:W-:Y:S08]  /*12c0*/  @!P1 BRA `(.L_x_10293) ;  /* 0x0000006c00709947 */ /* 0x000ff00003800000 */
[----:B------:R-:W0:Y:S01]  /*12d0*/  SHFL.IDX PT, R0, R23, RZ, 0x1f ;  /* 0x00001fff17007589 */ /* 0x000e2200000e0000 */
[----:B------:R-:W1:Y:S01]  /*12e0*/  S2UR UR8, SR_CgaCtaId ;  /* 0x00000000000879c3 */ /* 0x000e620000008800 */
[----:B------:R-:W-:Y:S01]  /*12f0*/  UMOV UR7, 0x400 ;  /* 0x0000040000077882 */ /* 0x000fe20000000000 */
        /* <DEDUP_REMOVED lines=8> */
[----:B------:R-:W-:Y:S01]  /*1380*/  ULEA UR5, UR5, UR4, 0xc ;  /* 0x0000000405057291 */ /* 0x000fe2000f8e603f */
[----:B------:R-:W-:-:S03]  /*1390*/  PLOP3.LUT P0, PT, PT, PT, UP0, 0x80, 0x0 ;  /* 0x000000000000781c */ /* 0x000fc60003f0f008 */
[----:B------:R-:W-:-:S04]  /*13a0*/  USHF.R.U32.HI UR5, URZ, 0x4, UR5 ;  /* 0x000000043f057899 */ /* 0x000fc80008011605 */
[----:B------:R-:W-:-:S04]  /*13b0*/  ULOP3.LUT UR5, UR5, 0x3fff, URZ, 0xc0, !UPT ;  /* 0x00003fff05057892 */ /* 0x000fc8000f8ec03f */
[----:B------:R-:W-:Y:S02]  /*13c0*/  ULOP3.LUT UR36, UR5, 0x10000, URZ, 0xfc, !UPT ;  /* 0x0001000005247892 */ /* 0x000fe4000f8efc3f */
[----:B------:R-:W-:Y:S10]  /*13d0*/  @!P0 BRA `(.L_x_10294) ;  /* 0x0000000000408947 */ /* 0x000ff40003800000 */
        /* <DEDUP_REMOVED lines=16> */
.L_x_10294:
        /* <DEDUP_REMOVED lines=35> */
[----:B------:R-:W-:Y:S01]  /*1710*/  MOV R4, UR6 ;  /* 0x0000000600047c02 */ /* 0x000fe20008000f00 */
        /* <DEDUP_REMOVED lines=22> */
.L_x_10420:
[----:B------:R-:W-:Y:S05]  /*1880*/  @!P0 BRA `(.L_x_10296) ;  /* 0x0000000000048947 */ /* 0x000fea0003800000 */
[----:B------:R-:W-:Y:S01]  /*1890*/  BPT.TRAP 0x1 ;  /* 0x000000040000795c */ /* 0x000fe20000300000 */
.L_x_10296:
[----:B------:R-:W-:Y:S01]  /*18a0*/  IMAD.U32 R5, RZ, RZ, UR43 ;  /* 0x0000002bff057e24 */ /* 0x000fe2000f8e00ff */
[----:B------:R-:W-:-:S03]  /*18b0*/  MOV R6, UR42 ;  /* 0x0000002a00067c02 */ /* 0x000fc60008000f00 */
[----:B------:R-:W-:Y:S01]  /*18c0*/  IMAD R5, R5, 0x8, R2 ;  /* 0x0000000805057824 */ /* 0x000fe200078e0202 */
[----:B------:R-:W-:-:S04]  /*18d0*/  SHF.L.U32 R6, R6, 0x1f, RZ ;  /* 0x0000001f06067819 */ /* 0x000fc800000006ff */
[----:B------:R1:W2:Y:S01]  /*18e0*/  SYNCS.PHASECHK.TRANS64.TRYWAIT P1, [R5+URZ+0x13230], R6 ;  /* 0x01323006050075a7 */ /* 0x0002a2000802017f */
[----:B------:R-:W-:Y:S05]  /*18f0*/  @!P0 BRA `(.L_x_10297) ;  /* 0x0000000000048947 */ /* 0x000fea0003800000 */
[----:B------:R-:W-:Y:S01]  /*1900*/  BPT.TRAP 0x1 ;  /* 0x000000040000795c */ /* 0x000fe20000300000 */
.L_x_10297:
[----:B------:R-:W3:Y:S01]  /*1910*/  S2R R7, SR_TID.X ;  /* 0x0000000000077919 */ /* 0x000ee20000002100 */
[----:B------:R-:W-:-:S05]  /*1920*/  VIADD R4, R2, 0xe000 ;  /* 0x0000e00002047836 */ /* 0x000fca0000000000 */
[----:B------:R-:W-:-:S04]  /*1930*/  SHF.R.U32.HI R4, RZ, 0x4, R4 ;  /* 0x00000004ff047819 */ /* 0x000fc80000011604 */
[----:B------:R-:W-:Y:S02]  /*1940*/  LOP3.LUT R4, R4, 0x3fff, RZ, 0xc0, !PT ;  /* 0x00003fff04047812 */ /* 0x000fe400078ec0ff */
[----:B---3--:R-:W-:Y:S01]  /*1950*/  LOP3.LUT P2, RZ, R7, 0x7f, RZ, 0xc0, !PT ;  /* 0x0000007f07ff7812 */ /* 0x008fe2000784c0ff */
[----:B--2---:R-:W-:-:S12]  /*1960*/  @P1 BRA `(.L_x_10298) ;  /* 0x0000000000081947 */ /* 0x004fd80003800000 */
[----:B------:R-:W2:Y:S02]  /*1970*/  SYNCS.PHASECHK.TRANS64.TRYWAIT P1, [R5+URZ+0x13230], R6 ;  /* 0x01323006050075a7 */ /* 0x000ea4000802017f */
[----:B--2---:R-:W-:Y:S05]  /*1980*/  @!P1 BRA `(.L_x_10299) ;  /* 0x000000c0005c9947 */ /* 0x004fea0003800000 */
.L_x_10298:
[----:B------:R-:W-:Y:S05]  /*1990*/  WARPSYNC.ALL ;  /* 0x0000000000007948 */ /* 0x000fea0003800000 */
[----:B------:R-:W-:Y:S01]  /*19a0*/  IMAD.MOV.U32 R55, RZ, RZ, RZ ;  /* 0x000000ffff377224 */ /* 0x000fe200078e00ff */
        /* <DEDUP_REMOVED lines=13> */
[----:B------:R-:W3:Y:S01]  /*1a80*/  S2R R120, SR_TID.X ;  /* 0x0000000000787919 */ /* 0x000ee20000002100 */
[----:B------:R-:W-:-:S02]  /*1a90*/  UIMAD UR12, UR43, 0x280, UR12 ;  /* 0x000002802b0c78a4 */ /* 0x000fc4000f8e020c */
[----:B------:R-:W-:Y:S02]  /*1aa0*/  UISETP.GE.AND UP0, UPT, UR49, 0xa1, UPT ;  /* 0x000000a13100788c */ /* 0x000fe4000bf06270 */
[----:B------:R-:W-:Y:S02]  /*1ab0*/  UIADD3 UR6, UR12, 0x100, URZ ;  /* 0x000001000c067890 */ /* 0x000fe4000fffe03f */
[----:B------:R-:W-:Y:S02]  /*1ac0*/  UIADD3 UR10, UR12, 0x180, URZ ;  /* 0x000001800c0a7890 */ /* 0x000fe4000fffe03f */
[----:B------:R-:W-:Y:S02]  /*1ad0*/  UMOV UR38, UR12 ;  /* 0x0000000c00267c82 */ /* 0x000fe40008000000 */
[----:B------:R-:W-:Y:S01]  /*1ae0*/  QGMMA.64x32x32.F32.E4M3.E4M3 R104, gdesc[UR36], RZ, !UPT, gsb0 ;  /* 0x00600000246879f3 */ /* 0x000fe2000c0008ff */
[----:B------:R-:W-:Y:S01]  /*1af0*/  UIADD3 UR38, UR12, 0x80, URZ ;  /* 0x000000800c267890 */ /* 0x000fe2000fffe03f */
[----:B------:R-:W-:Y:S01]  /*1b00*/  UMOV UR39, 0x80000020 ;  /* 0x8000002000277882 */ /* 0x000fe20000000000 */
        /* <DEDUP_REMOVED lines=29> */
[C---:B-12---:R-:W-:Y:S01]  /*1ce0*/  FMUL.FTZ R6, R0.reuse, R106 ;  /* 0x0000006a00067220 */ /* 0x046fe20000410000 */
        /* <DEDUP_REMOVED lines=8> */
[C---:B0-----:R-:W-:Y:S01]  /*1d70*/  FMUL.FTZ R11, R0.reuse, R115 ;  /* 0x00000073000b7220 */ /* 0x041fe20000410000 */
[C---:B------:R-:W-:Y:S01]  /*1d80*/  FMUL.FTZ R8, R0.reuse, R110 ;  /* 0x0000006e00087220 */ /* 0x040fe20000410000 */
[----:B------:R-:W0:Y:S01]  /*1d90*/  MUFU.TANH R47, R47 ;  /* 0x0000002f002f7308 */ /* 0x000e220000002400 */
[C---:B------:R-:W-:Y:S01]  /*1da0*/  FMUL.FTZ R9, R0.reuse, R111 ;  /* 0x0000006f00097220 */ /* 0x040fe20000410000 */
[C---:B------:R-:W-:Y:S01]  /*1db0*/  FMUL.FTZ R13, R0.reuse, R116 ;  /* 0x00000074000d7220 */ /* 0x040fe20000410000 */
[C---:B------:R-:W-:Y:S01]  /*1dc0*/  FMUL.FTZ R105, R0.reuse, R118 ;  /* 0x0000007600697220 */ /* 0x040fe20000410000 */
[C---:B------:R-:W-:Y:S01]  /*1dd0*/  FMUL.FTZ R15, R0.reuse, R117 ;  /* 0x00000075000f7220 */ /* 0x040fe20000410000 */
[----:B------:R-:W-:-:S03]  /*1de0*/  FMUL.FTZ R104, R0, R119 ;  /* 0x0000007700687220 */ /* 0x000fc60000410000 */
[----:B------:R-:W2:Y:S08]  /*1df0*/  MUFU.TANH R46, R46 ;  /* 0x0000002e002e7308 */ /* 0x000eb00000002400 */
[----:B------:R-:W4:Y:S08]  /*1e00*/  MUFU.TANH R48, R48 ;  /* 0x0000003000307308 */ /* 0x000f300000002400 */
[----:B------:R-:W5:Y:S08]  /*1e10*/  MUFU.TANH R6, R6 ;  /* 0x0000000600067308 */ /* 0x000f700000002400 */
[----:B------:R-:W3:Y:S08]  /*1e20*/  MUFU.TANH R50, R50 ;  /* 0x0000003200327308 */ /* 0x000ef00000002400 */
[----:B------:R-:W3:Y:S08]  /*1e30*/  MUFU.TANH R7, R7 ;  /* 0x0000000700077308 */ /* 0x000ef00000002400 */
[----:B------:R-:W-:Y:S01]  /*1e40*/  MUFU.TANH R12, R12 ;  /* 0x0000000c000c7308 */ /* 0x000fe20000002400 */
[----:B------:R-:W-:-:S02]  /*1e50*/  WARPGROUP.DEPBAR.LE gsb0, 0x0 ;  /* 0x00008000000079c5 */ /* 0x000fc40000010000 */
[----:B------:R-:W-:Y:S01]  /*1e60*/  WARPGROUP.ARRIVE ;  /* 0x00000000000079c5 */ /* 0x000fe20000000000 */
[C---:B------:R-:W-:Y:S01]  /*1e70*/  FMUL.FTZ R40, R0.reuse, R92 ;  /* 0x0000005c00287220 */ /* 0x040fe20000410000 */
[C---:B------:R-:W-:Y:S01]  /*1e80*/  FMUL.FTZ R21, R0.reuse, R89 ;  /* 0x0000005900157220 */ /* 0x040fe20000410000 */
[C---:B------:R-:W-:Y:S02]  /*1e90*/  FMUL.FTZ R94, R0.reuse, R94 ;  /* 0x0000005e005e7220 */ /* 0x040fe40000410000 */
[----:B------:R-:W3:Y:S01]  /*1ea0*/  MUFU.TANH R10, R10 ;  /* 0x0000000a000a7308 */ /* 0x000ee20000002400 */
[C---:B------:R-:W-:Y:S01]  /*1eb0*/  FMUL.FTZ R20, R0.reuse, R88 ;  /* 0x0000005800147220 */ /* 0x040fe20000410000 */
[----:B------:R-:W-:Y:S01]  /*1ec0*/  QGMMA.64x32x32.F32.E4M3.E4M3 R72, gdesc[UR4], R72, gsb0 ;  /* 0x00600000044879f3 */ /* 0x000fe20008000848 */
[----:B------:R-:W-:Y:S01]  /*1ed0*/  UIADD3 UR6, UR12, 0x182, URZ ;  /* 0x000001820c067890 */ /* 0x000fe2000fffe03f */
[C---:B------:R-:W-:Y:S01]  /*1ee0*/  FMUL.FTZ R107, R0.reuse, R90 ;  /* 0x0000005a006b7220 */ /* 0x040fe20000410000 */
[----:B------:R-:W-:Y:S01]  /*1ef0*/  UMOV UR7, 0x80000020 ;  /* 0x8000002000077882 */ /* 0x000fe20000000000 */
        /* <DEDUP_REMOVED lines=12> */
[----:B------:R-:W-:-:S06]  /*1fc0*/  FMUL.FTZ R49, R0, R101 ;  /* 0x0000006500317220 */ /* 0x000fcc0000410000 */
[----:B------:R-:W3:Y:S08]  /*1fd0*/  MUFU.TANH R9, R9 ;  /* 0x0000000900097308 */ /* 0x000ef00000002400 */
[----:B------:R-:W3:Y:S08]  /*1fe0*/  MUFU.TANH R13, R13 ;  /* 0x0000000d000d7308 */ /* 0x000ef00000002400 */
[----:B------:R-:W3:Y:S08]  /*1ff0*/  MUFU.TANH R105, R105 ;  /* 0x0000006900697308 */ /* 0x000ef00000002400 */
[----:B------:R-:W-:Y:S08]  /*2000*/  MUFU.TANH R21, R21 ;  /* 0x0000001500157308 */ /* 0x000ff00000002400 */
[----:B------:R-:W-:Y:S01]  /*2010*/  MUFU.TANH R94, R94 ;  /* 0x0000005e005e7308 */ /* 0x000fe20000002400 */
[----:B------:R-:W-:-:S02]  /*2020*/  WARPGROUP.DEPBAR.LE gsb0, 0x0 ;  /* 0x00008000000079c5 */ /* 0x000fc40000010000 */
[----:B------:R-:W-:Y:S01]  /*2030*/  WARPGROUP.ARRIVE ;  /* 0x00000000000079c5 */ /* 0x000fe20000000000 */
[C---:B------:R-:W-:Y:S01]  /*2040*/  FMUL.FTZ R92, R0.reuse, R74 ;  /* 0x0000004a005c7220 */ /* 0x040fe20000410000 */
[C---:B------:R-:W-:Y:S01]  /*2050*/  FMUL.FTZ R74, R0.reuse, R76 ;  /* 0x0000004c004a7220 */ /* 0x040fe20000410000 */
[C---:B------:R-:W-:Y:S01]  /*2060*/  FMUL.FTZ R76, R0.reuse, R83 ;  /* 0x00000053004c7220 */ /* 0x040fe20000410000 */
[----:B------:R-:W-:Y:S02]  /*2070*/  IMAD.U32 R83, RZ, RZ, UR47 ;  /* 0x0000002fff537e24 */ /* 0x000fe4000f8e00ff */
[C---:B------:R-:W-:Y:S01]  /*2080*/  FMUL.FTZ R88, R0.reuse, R72 ;  /* 0x0000004800587220 */ /* 0x040fe20000410000 */
[----:B------:R-:W-:Y:S01]  /*2090*/  QGMMA.64x32x32.F32.E4M3.E4M3 R56, gdesc[UR4], R56, gsb0 ;  /* 0x00600000043879f3 */ /* 0x000fe20008000838 */
[----:B------:R-:W-:Y:S01]  /*20a0*/  UIADD3 UR6, UR12, 0x202, URZ ;  /* 0x000002020c067890 */ /* 0x000fe2000fffe03f */
[----:B------:R-:W-:Y:S01]  /*20b0*/  IMAD R14, R83, -0xa0, R14 ;  /* 0xffffff60530e7824 */ /* 0x000fe200078e020e */
[----:B------:R-:W-:Y:S01]  /*20c0*/  UMOV UR7, 0x80000020 ;  /* 0x8000002000077882 */ /* 0x000fe20000000000 */
[C---:B------:R-:W-:Y:S01]  /*20d0*/  FMUL.FTZ R72, R0.reuse, R84 ;  /* 0x0000005400487220 */ /* 0x040fe20000410000 */
[----:B------:R-:W-:Y:S01]  /*20e0*/  FMUL.FTZ R51, R0, R85 ;  /* 0x0000005500337220 */ /* 0x000fe20000410000 */
[----:B------:R-:W3:Y:S01]  /*20f0*/  MUFU.TANH R15, R15 ;  /* 0x0000000f000f7308 */ /* 0x000ee20000002400 */
        /* <DEDUP_REMOVED lines=8> */
[----:B0-----:R-:W-:Y:S01]  /*2180*/  FSEL R47, R47, -INF , P2 ;  /* 0xff8000002f2f7808 */ /* 0x001fe20001000000 */
[----:B------:R-:W-:Y:S01]  /*2190*/  FMUL.FTZ R78, R0, R79 ;  /* 0x0000004f004e7220 */ /* 0x000fe20000410000 */
[----:B------:R-:W-:Y:S01]  /*21a0*/  ISETP.GT.AND P4, PT, R14, 0x9, PT ;  /* 0x000000090e00780c */ /* 0x000fe20003f84270 */
[----:B------:R-:W-:Y:S01]  /*21b0*/  FMUL.FTZ R77, R0, R87 ;  /* 0x00000057004d7220 */ /* 0x000fe20000410000 */
[----:B--2---:R-:W-:Y:S01]  /*21c0*/  FSEL R46, R46, -INF , P3 ;  /* 0xff8000002e2e7808 */ /* 0x004fe20001800000 */
[----:B------:R-:W-:Y:S01]  /*21d0*/  FMUL.FTZ R89, R0, R75 ;  /* 0x0000004b00597220 */ /* 0x000fe20000410000 */
[----:B------:R-:W-:Y:S01]  /*21e0*/  ISETP.GT.AND P5, PT, R14, 0x10, PT ;  /* 0x000000100e00780c */ /* 0x000fe20003fa4270 */
[----:B------:R-:W0:Y:S01]  /*21f0*/  MUFU.TANH R107, R107 ;  /* 0x0000006b006b7308 */ /* 0x000e220000002400 */
[----:B----4-:R-:W-:Y:S01]  /*2200*/  FSEL R48, R48, -INF , P4 ;  /* 0xff80000030307808 */ /* 0x010fe20002000000 */
[----:B------:R-:W-:Y:S01]  /*2210*/  FMUL.FTZ R75, R0, R80 ;  /* 0x00000050004b7220 */ /* 0x000fe20000410000 */
[----:B-----5:R-:W-:Y:S01]  /*2220*/  FSEL R6, R6, -INF , P1 ;  /* 0xff80000006067808 */ /* 0x020fe20000800000 */
[----:B------:R-:W-:Y:S01]  /*2230*/  FMUL.FTZ R53, R0, R81 ;  /* 0x0000005100357220 */ /* 0x000fe20000410000 */
[----:B------:R-:W-:Y:S01]  /*2240*/  ISETP.GT.AND P1, PT, R14, 0x11, PT ;  /* 0x000000110e00780c */ /* 0x000fe20003f24270 */
[----:B------:R-:W-:Y:S01]  /*2250*/  FMUL.FTZ R81, R0, R82 ;  /* 0x0000005200517220 */ /* 0x000fe20000410000 */
[----:B---3--:R-:W-:Y:S01]  /*2260*/  FSEL R50, R50, -INF , P5 ;  /* 0xff80000032327808 */ /* 0x008fe20002800000 */
[----:B------:R-:W1:Y:S01]  /*2270*/  MUFU.TANH R40, R40 ;  /* 0x0000002800287308 */ /* 0x000e620000002400 */
[----:B------:R-:W-:Y:S01]  /*2280*/  FSEL R7, R7, -INF , P2 ;  /* 0xff80000007077808 */ /* 0x000fe20001000000 */
[----:B------:R-:W-:Y:S01]  /*2290*/  FMUL.FTZ R80, R0, R86 ;  /* 0x0000005600507220 */ /* 0x000fe20000410000 */
[----:B------:R-:W-:-:S02]  /*22a0*/  ISETP.GT.AND P2, PT, R14, 0x18, PT ;  /* 0x000000180e00780c */ /* 0x000fc40003f44270 */
[----:B------:R-:W-:Y:S02]  /*22b0*/  FSEL R10, R10, -INF , P5 ;  /* 0xff8000000a0a7808 */ /* 0x000fe40002800000 */
[----:B------:R-:W-:Y:S01]  /*22c0*/  ISETP.GT.AND P5, PT, R14, 0x21, PT ;  /* 0x000000210e00780c */ /* 0x000fe20003fa4270 */
[----:B------:R-:W-:Y:S01]  /*22d0*/  MUFU.TANH R106, R106 ;  /* 0x0000006a006a7308 */ /* 0x000fe20000002400 */
[----:B------:R-:W-:Y:S02]  /*22e0*/  FSEL R11, R11, -INF , P1 ;  /* 0xff8000000b0b7808 */ /* 0x000fe40000800000 */
[----:B------:R-:W-:Y:S02]  /*22f0*/  FSEL R8, R8, -INF , P3 ;  /* 0xff80000008087808 */ /* 0x000fe40001800000 */
[C---:B------:R-:W-:Y:S02]  /*2300*/  ISETP.GT.AND P3, PT, R14.reuse, 0x19, PT ;  /* 0x000000190e00780c */ /* 0x040fe40003f64270 */
[----:B------:R-:W-:Y:S01]  /*2310*/  FSEL R9, R9, -INF , P4 ;  /* 0xff80000009097808 */ /* 0x000fe20002000000 */
[----:B------:R-:W2:Y:S01]  /*2320*/  MUFU.TANH R93, R93 ;  /* 0x0000005d005d7308 */ /* 0x000ea20000002400 */
[----:B------:R-:W-:-:S07]  /*2330*/  ISETP.GT.AND P4, PT, R14, 0x20, PT ;  /* 0x000000200e00780c */ /* 0x000fce0003f84270 */
[----:B------:R-:W-:Y:S01]  /*2340*/  MUFU.TANH R43, R43 ;  /* 0x0000002b002b7308 */ /* 0x000fe20000002400 */
[----:B------:R-:W-:Y:S02]  /*2350*/  WARPGROUP.DEPBAR.LE gsb0, 0x0 ;  /* 0x00008000000079c5 */ /* 0x000fe40000010000 */
[----:B------:R-:W-:Y:S01]  /*2360*/  WARPGROUP.ARRIVE ;  /* 0x00000000000079c5 */ /* 0x000fe20000000000 */
[----:B------:R-:W-:Y:S01]  /*2370*/  FMUL.FTZ R84, R0, R63 ;  /* 0x0000003f00547220 */ /* 0x000fe20000410000 */
[----:B------:R-:W-:Y:S01]  /*2380*/  FMNMX.FTZ R63, R44, R47, !PT ;  /* 0x0000002f2c3f7209 */ /* 0x000fe20007810000 */
[C---:B------:R-:W-:Y:S02]  /*2390*/  FMUL.FTZ R85, R0.reuse, R65 ;  /* 0x0000004100557220 */ /* 0x040fe40000410000 */
[----:B------:R-:W-:Y:S01]  /*23a0*/  MUFU.TANH R97, R97 ;  /* 0x0000006100617308 */ /* 0x000fe20000002400 */
[----:B------:R-:W-:Y:S01]  /*23b0*/  FMUL.FTZ R73, R0, R56 ;  /* 0x0000003800497220 */ /* 0x000fe20000410000 */
[----:B------:R-:W-:Y:S01]  /*23c0*/  QGMMA.64x32x32.F32.E4M3.E4M3 R24, gdesc[UR4], R24, gsb0 ;  /* 0x00600000041879f3 */ /* 0x000fe20008000818 */
[----:B------:R-:W-:Y:S01]  /*23d0*/  FMNMX.FTZ R65, R46, R63, !PT ;  /* 0x0000003f2e417209 */ /* 0x000fe20007810000 */
[----:B------:R-:W-:Y:S01]  /*23e0*/  FMUL.FTZ R62, R0, R62 ;  /* 0x0000003e003e7220 */ /* 0x000fe20000410000 */
[----:B------:R-:W-:Y:S01]  /*23f0*/  FSEL R56, R12, -INF , P1 ;  /* 0xff8000000c387808 */ /* 0x000fe20000800000 */
[----:B------:R-:W-:Y:S01]  /*2400*/  FMUL.FTZ R79, R0, R58 ;  /* 0x0000003a004f7220 */ /* 0x000fe20000410000 */
[----:B------:R-:W-:Y:S01]  /*2410*/  FMNMX.FTZ R65, R48, R65, !PT ;  /* 0x0000004130417209 */ /* 0x000fe20007810000 */
[----:B------:R-:W3:Y:S01]  /*2420*/  MUFU.TANH R104, R104 ;  /* 0x0000006800687308 */ /* 0x000ee20000002400 */
[----:B------:R-:W-:Y:S01]  /*2430*/  ISETP.GT.AND P1, PT, R14, 0x28, PT ;  /* 0x000000280e00780c */ /* 0x000fe20003f24270 */
[----:B------:R-:W-:Y:S01]  /*2440*/  FMUL.FTZ R58, R0, R59 ;  /* 0x0000003b003a7220 */ /* 0x000fe20000410000 */
[----:B------:R-:W-:Y:S01]  /*2450*/  FMNMX.FTZ R99, R50, R65, !PT ;  /* 0x0000004132637209 */ /* 0x000fe20007810000 */
[C---:B------:R-:W-:Y:S01]  /*2460*/  FMUL.FTZ R67, R0.reuse, R67 ;  /* 0x0000004300437220 */ /* 0x040fe20000410000 */
[C---:B------:R-:W-:Y:S01]  /*2470*/  FMUL.FTZ R87, R0.reuse, R71 ;  /* 0x0000004700577220 */ /* 0x040fe20000410000 */
[----:B------:R-:W-:Y:S01]  /*2480*/  FMUL.FTZ R61, R0, R61 ;  /* 0x0000003d003d7220 */ /* 0x000fe20000410000 */
[----:B------:R-:W-:Y:S01]  /*2490*/  FSEL R59, R13, -INF , P2 ;  /* 0xff8000000d3b7808 */ /* 0x000fe20001000000 */
[----:B------:R-:W-:Y:S01]  /*24a0*/  MUFU.TANH R45, R45 ;  /* 0x0000002d002d7308 */ /* 0x000fe20000002400 */
[----:B------:R-:W-:Y:S01]  /*24b0*/  FMNMX.FTZ R100, R56, R99, !PT ;  /* 0x0000006338647209 */ /* 0x000fe20007810000 */
[C---:B------:R-:W-:Y:S01]  /*24c0*/  FMUL.FTZ R82, R0.reuse, R60 ;  /* 0x0000003c00527220 */ /* 0x040fe20000410000 */
[----:B------:R-:W-:Y:S01]  /*24d0*/  FSEL R12, R105, -INF , P2 ;  /* 0xff800000690c7808 */ /* 0x000fe20001000000 */
[----:B------:R-:W-:Y:S01]  /*24e0*/  FMUL.FTZ R68, R0, R68 ;  /* 0x0000004400447220 */ /* 0x000fe20000410000 */
[----:B------:R-:W-:Y:S01]  /*24f0*/  ISETP.GT.AND P2, PT, R14, 0x29, PT ;  /* 0x000000290e00780c */ /* 0x000fe20003f44270 */
[C---:B------:R-:W-:Y:S01]  /*2500*/  FMUL.FTZ R86, R0.reuse, R70 ;  /* 0x0000004600567220 */ /* 0x040fe20000410000 */
[----:B------:R-:W-:Y:S01]  /*2510*/  FSEL R60, R15, -INF , P3 ;  /* 0xff8000000f3c7808 */ /* 0x000fe20001800000 */
[----:B------:R-:W-:Y:S01]  /*2520*/  MUFU.TANH R90, R90 ;  /* 0x0000005a005a7308 */ /* 0x000fe20000002400 */
[----:B0-----:R-:W-:Y:S01]  /*2530*/  FSEL R15, R107, -INF , P4 ;  /* 0xff8000006b0f7808 */ /* 0x001fe20002000000 */
[----:B------:R-:W-:Y:S01]  /*2540*/  FMUL.FTZ R98, R0, R66 ;  /* 0x0000004200627220 */ /* 0x000fe20000410000 */
[----:B-1----:R-:W-:Y:S01]  /*2550*/  FSEL R63, R40, -INF , P1 ;  /* 0xff800000283f7808 */ /* 0x002fe20000800000 */
[C---:B------:R-:W-:Y:S01]  /*2560*/  FMUL.FTZ R69, R0.reuse, R69 ;  /* 0x0000004500457220 */ /* 0x040fe20000410000 */
[----:B--2---:R-:W-:Y:S01]  /*2570*/  FSEL R40, R93, -INF , P2 ;  /* 0xff8000005d287808 */ /* 0x004fe20001000000 */
[----:B------:R-:W-:Y:S01]  /*2580*/  FMUL.FTZ R83, R0, R64 ;  /* 0x0000004000537220 */ /* 0x000fe20000410000 */
[----:B---3--:R-:W-:Y:S01]  /*2590*/  FSEL R13, R104, -INF , P3 ;  /* 0xff800000680d7808 */ /* 0x008fe20001800000 */
[----:B------:R-:W0:Y:S01]  /*25a0*/  MUFU.TANH R41, R41 ;  /* 0x0000002900297308 */ /* 0x000e220000002400 */
[----:B------:R-:W-:Y:S01]  /*25b0*/  ISETP.GT.AND P3, PT, R14, 0x30, PT ;  /* 0x000000300e00780c */ /* 0x000fe20003f64270 */
[----:B------:R-:W-:-:S06]  /*25c0*/  FMUL.FTZ R57, R0, R57 ;  /* 0x0000003900397220 */ /* 0x000fcc0000410000 */
[----:B------:R1:W-:Y:S08]  /*25d0*/  MUFU.TANH R71, R62 ;  /* 0x0000003e00477308 */ /* 0x0003f00000002400 */
[----:B------:R-:W2:Y:S01]  /*25e0*/  MUFU.TANH R95, R95 ;  /* 0x0000005f005f7308 */ /* 0x000ea20000002400 */
[----:B-1----:R-:W-:Y:S02]  /*25f0*/  FSEL R62, R21, -INF , P5 ;  /* 0xff800000153e7808 */ /* 0x002fe40002800000 */
[----:B------:R-:W-:-:S02]  /*2600*/  FSEL R21, R94, -INF , P1 ;  /* 0xff8000005e157808 */ /* 0x000fc40000800000 */
[C---:B------:R-:W-:Y:S02]  /*2610*/  ISETP.GT.AND P1, PT, R14.reuse, 0x39, PT ;  /* 0x000000390e00780c */ /* 0x040fe40003f24270 */
[----:B0-----:R-:W-:Y:S01]  /*2620*/  FSEL R64, R41, -INF , P2 ;  /* 0xff80000029407808 */ /* 0x001fe20001000000 */
[----:B------:R0:W-:Y:S01]  /*2630*/  MUFU.TANH R94, R67 ;  /* 0x00000043005e7308 */ /* 0x0001e20000002400 */
[----:B------:R-:W-:Y:S01]  /*2640*/  ISETP.GT.AND P2, PT, R14, 0x40, PT ;  /* 0x000000400e00780c */ /* 0x000fe20003f44270 */
[----:B------:R-:W-:-:S06]  /*2650*/  WARPGROUP.DEPBAR.LE gsb0, 0x0 ;  /* 0x00008000000079c5 */ /* 0x000fcc0000010000 */
[----:B------:R-:W1:Y:S01]  /*2660*/  MUFU.TANH R42, R42 ;  /* 0x0000002a002a7308 */ /* 0x000e620000002400 */
[----:B0-----:R-:W-:Y:S01]  /*2670*/  FMNMX.FTZ R67, R59, R100, !PT ;  /* 0x000000643b437209 */ /* 0x001fe20007810000 */
[C---:B------:R-:W-:Y:S01]  /*2680*/  FMUL.FTZ R99, R0.reuse, R26 ;  /* 0x0000001a00637220 */ /* 0x040fe20000410000 */
[----:B--2---:R-:W-:Y:S01]  /*2690*/  FSEL R41, R95, -INF , P3 ;  /* 0xff8000005f297808 */ /* 0x004fe20001800000 */
        /* <DEDUP_REMOVED lines=9> */
[----:B------:R-:W-:-:S03]  /*2730*/  FMUL.FTZ R101, R0, R39 ;  /* 0x0000002700657220 */ /* 0x000fc60000410000 */
[----:B------:R-:W2:Y:S01]  /*2740*/  MUFU.TANH R96, R96 ;  /* 0x0000006000607308 */ /* 0x000ea20000002400 */
[----:B0-----:R-:W-:Y:S02]  /*2750*/  FSEL R61, R20, -INF , P4 ;  /* 0xff800000143d7808 */ /* 0x001fe40002000000 */
[----:B------:R-:W-:Y:S02]  /*2760*/  ISETP.GT.AND P4, PT, R14, 0x31, PT ;  /* 0x000000310e00780c */ /* 0x000fe40003f84270 */
[----:B------:R-:W-:Y:S02]  /*2770*/  FSEL R20, R106, -INF , P5 ;  /* 0xff8000006a147808 */ /* 0x000fe40002800000 */
[----:B------:R-:W-:Y:S01]  /*2780*/  ISETP.GT.AND P5, PT, R14, 0x38, PT ;  /* 0x000000380e00780c */ /* 0x000fe20003fa4270 */
[----:B------:R0:W-:Y:S01]  /*2790*/  MUFU.TANH R93, R68 ;  /* 0x00000044005d7308 */ /* 0x0001e20000002400 */
[----:B------:R-:W-:Y:S02]  /*27a0*/  FSEL R66, R43, -INF , P4 ;  /* 0xff8000002b427808 */ /* 0x000fe40002000000 */
[----:B------:R-:W-:-:S02]  /*27b0*/  FSEL R43, R97, -INF , P5 ;  /* 0xff800000612b7808 */ /* 0x000fc40002800000 */
[----:B-1----:R-:W-:Y:S02]  /*27c0*/  FSEL R65, R42, -INF , P3 ;  /* 0xff8000002a417808 */ /* 0x002fe40001800000 */
[----:B------:R-:W-:Y:S01]  /*27d0*/  ISETP.GT.AND P3, PT, R14, 0x41, PT ;  /* 0x000000410e00780c */ /* 0x000fe20003f64270 */
[----:B------:R-:W-:Y:S01]  /*27e0*/  MUFU.TANH R89, R89 ;  /* 0x0000005900597308 */ /* 0x000fe20000002400 */
[----:B0-----:R-:W-:Y:S02]  /*27f0*/  FMNMX.FTZ R68, R60, R67, !PT ;  /* 0x000000433c447209 */ /* 0x001fe40007810000 */
[----:B------:R-:W-:Y:S02]  /*2800*/  FSEL R67, R45, -INF , P5 ;  /* 0xff8000002d437808 */ /* 0x000fe40002800000 */
[----:B------:R-:W-:Y:S02]  /*2810*/  FMNMX.FTZ R97, R61, R68, !PT ;  /* 0x000000443d617209 */ /* 0x000fe40007810000 */
[----:B------:R-:W-:Y:S01]  /*2820*/  FSEL R45, R90, -INF , P1 ;  /* 0xff8000005a2d7808 */ /* 0x000fe20000800000 */
[----:B------:R-:W0:Y:S01]  /*2830*/  MUFU.TANH R49, R49 ;  /* 0x0000003100317308 */ /* 0x000e220000002400 */
[----:B------:R-:W-:-:S02]  /*2840*/  FMNMX.FTZ R90, R62, R97, !PT ;  /* 0x000000613e5a7209 */ /* 0x000fc40007810000 */
[----:B--2---:R-:W-:Y:S02]  /*2850*/  FSEL R42, R96, -INF , P4 ;  /* 0xff800000602a7808 */ /* 0x004fe40002000000 */
[C---:B------:R-:W-:Y:S02]  /*2860*/  ISETP.GT.AND P4, PT, R14.reuse, 0x48, PT ;  /* 0x000000480e00780c */ /* 0x040fe40003f84270 */
[----:B------:R-:W-:Y:S01]  /*2870*/  ISETP.GT.AND P5, PT, R14, 0x49, PT ;  /* 0x000000490e00780c */ /* 0x000fe20003fa4270 */
[----:B------:R-:W1:Y:S08]  /*2880*/  MUFU.TANH R92, R92 ;  /* 0x0000005c005c7308 */ /* 0x000e700000002400 */
[----:B------:R2:W-:Y:S01]  /*2890*/  MUFU.TANH R95, R69 ;  /* 0x00000045005f7308 */ /* 0x0005e20000002400 */
[----:B0-----:R-:W-:-:S02]  /*28a0*/  FSEL R68, R49, -INF , P1 ;  /* 0xff80000031447808 */ /* 0x001fc40000800000 */
[----:B------:R-:W-:-:S05]  /*28b0*/  ISETP.GT.AND P1, PT, R14, 0x50, PT ;  /* 0x000000500e00780c */ /* 0x000fca0003f24270 */
[----:B------:R-:W0:Y:S01]  /*28c0*/  MUFU.TANH R88, R88 ;  /* 0x0000005800587308 */ /* 0x000e220000002400 */
[----:B--2---:R-:W-:Y:S01]  /*28d0*/  FMNMX.FTZ R69, R63, R90, !PT ;  /* 0x0000005a3f457209 */ /* 0x004fe20007810000 */
[----:B------:R-:W-:Y:S01]  /*28e0*/  FMUL.FTZ R90, R0, R24 ;  /* 0x00000018005a7220 */ /* 0x000fe20000410000 */
[----:B------:R-:W-:Y:S02]  /*28f0*/  FSEL R24, R89, -INF , P3 ;  /* 0xff80000059187808 */ /* 0x000fe40001800000 */
[----:B-1----:R-:W-:-:S03]  /*2900*/  FSEL R49, R92, -INF , P2 ;  /* 0xff8000005c317808 */ /* 0x002fc60001000000 */
[----:B------:R1:W-:Y:S08]  /*2910*/  MUFU.TANH R96, R86 ;  /* 0x0000005600607308 */ /* 0x0003f00000002400 */
[----:B------:R-:W2:Y:S01]  /*2920*/  MUFU.TANH R54, R54 ;  /* 0x0000003600367308 */ /* 0x000ea20000002400 */
[----:B-1----:R-:W-:Y:S02]  /*2930*/  FMNMX.FTZ R86, R64, R69, !PT ;  /* 0x0000004540567209 */ /* 0x002fe40007810000 */
[----:B0-----:R-:W-:-:S02]  /*2940*/  FSEL R88, R88, -INF , P2 ;  /* 0xff80000058587808 */ /* 0x001fc40001000000 */
[----:B------:R-:W-:Y:S01]  /*2950*/  FMNMX.FTZ R89, R65, R86, !PT ;  /* 0x0000005641597209 */ /* 0x000fe20007810000 */
[----:B------:R-:W-:Y:S01]  /*2960*/  FMUL.FTZ R86, R0, R25 ;  /* 0x0000001900567220 */ /* 0x000fe20000410000 */
[----:B------:R-:W-:Y:S01]  /*2970*/  ISETP.GT.AND P2, PT, R14, 0x51, PT ;  /* 0x000000510e00780c */ /* 0x000fe20003f44270 */
[----:B------:R-:W0:Y:S01]  /*2980*/  MUFU.TANH R74, R74 ;  /* 0x0000004a004a7308 */ /* 0x000e220000002400 */
[----:B------:R-:W-:-:S07]  /*2990*/  FMNMX.FTZ R92, R66, R89, !PT ;  /* 0x00000059425c7209 */ /* 0x000fce0007810000 */
[----:B------:R-:W1:Y:S01]  /*29a0*/  MUFU.TANH R52, R52 ;  /* 0x0000003400347308 */ /* 0x000e620000002400 */
[----:B--2---:R-:W-:Y:S02]  /*29b0*/  FSEL R69, R54, -INF , P3 ;  /* 0xff80000036457808 */ /* 0x004fe40001800000 */
[----:B------:R-:W-:-:S05]  /*29c0*/  ISETP.GT.AND P3, PT, R14, 0x58, PT ;  /* 0x000000580e00780c */ /* 0x000fca0003f64270 */
[----:B------:R2:W-:Y:S01]  /*29d0*/  MUFU.TANH R97, R87 ;  /* 0x0000005700617308 */ /* 0x0005e20000002400 */
[----:B0-----:R-:W-:-:S07]  /*29e0*/  FSEL R74, R74, -INF , P4 ;  /* 0xff8000004a4a7808 */ /* 0x001fce0002000000 */
[----:B------:R-:W0:Y:S01]  /*29f0*/  MUFU.TANH R75, R75 ;  /* 0x0000004b004b7308 */ /* 0x000e220000002400 */
[----:B--2---:R-:W-:Y:S02]  /*2a00*/  FMNMX.FTZ R87, R67, R92, !PT ;  /* 0x0000005c43577209 */ /* 0x004fe40007810000 */
[----:B-1----:R-:W-:Y:S02]  /*2a10*/  FSEL R52, R52, -INF , P5 ;  /* 0xff80000034347808 */ /* 0x002fe40002800000 */
[----:B------:R-:W-:-:S03]  /*2a20*/  FMNMX.FTZ R87, R68, R87, !PT ;  /* 0x0000005744577209 */ /* 0x000fc60007810000 */
[----:B------:R-:W1:Y:S01]  /*2a30*/  MUFU.TANH R78, R78 ;  /* 0x0000004e004e7308 */ /* 0x000e620000002400 */
[----:B------:R-:W-:-:S04]  /*2a40*/  FMNMX.FTZ R26, R88, R87, !PT ;  /* 0x00000057581a7209 */ /* 0x000fc80007810000 */
[----:B------:R-:W-:-:S03]  /*2a50*/  FMNMX.FTZ R87, R69, R26, !PT ;  /* 0x0000001a45577209 */ /* 0x000fc60007810000 */
[----:B------:R-:W2:Y:S01]  /*2a60*/  MUFU.TANH R53, R53 ;  /* 0x0000003500357308 */ /* 0x000ea20000002400 */
[----:B------:R-:W-:Y:S02]  /*2a70*/  FMNMX.FTZ R87, R74, R87, !PT ;  /* 0x000000574a577209 */ /* 0x000fe40007810000 */
[----:B0-----:R-:W-:Y:S02]  /*2a80*/  FSEL R75, R75, -INF , P1 ;  /* 0xff8000004b4b7808 */ /* 0x001fe40000800000 */
[----:B------:R-:W-:-:S03]  /*2a90*/  FMNMX.FTZ R26, R52, R87, !PT ;  /* 0x00000057341a7209 */ /* 0x000fc60007810000 */
[----:B------:R-:W0:Y:S01]  /*2aa0*/  MUFU.TANH R91, R91 ;  /* 0x0000005b005b7308 */ /* 0x000e220000002400 */
[----:B-1----:R-:W-:Y:S02]  /*2ab0*/  FSEL R25, R78, -INF , P5 ;  /* 0xff8000004e197808 */ /* 0x002fe40002800000 */
[----:B------:R-:W-:Y:S02]  /*2ac0*/  FMNMX.FTZ R87, R75, R26, !PT ;  /* 0x0000001a4b577209 */ /* 0x000fe40007810000 */
[----:B------:R-:W-:-:S03]  /*2ad0*/  ISETP.GT.AND P5, PT, R14, 0x60, PT ;  /* 0x000000600e00780c */ /* 0x000fc60003fa4270 */
[----:B------:R-:W1:Y:S01]  /*2ae0*/  MUFU.TANH R72, R72 ;  /* 0x0000004800487308 */ /* 0x000e620000002400 */
[----:B--2---:R-:W-:-:S04]  /*2af0*/  FSEL R78, R53, -INF , P2 ;  /* 0xff800000354e7808 */ /* 0x004fc80001000000 */
[----:B------:R-:W-:-:S03]  /*2b00*/  FMNMX.FTZ R87, R78, R87, !PT ;  /* 0x000000574e577209 */ /* 0x000fc60007810000 */
[----:B------:R-:W-:Y:S01]  /*2b10*/  MUFU.TANH R51, R51 ;  /* 0x0000003300337308 */ /* 0x000fe20000002400 */
[----:B0-----:R-:W-:Y:S02]  /*2b20*/  FSEL R54, R91, -INF , P4 ;  /* 0xff8000005b367808 */ /* 0x001fe40002000000 */
[----:B------:R-:W-:-:S05]  /*2b30*/  ISETP.GT.AND P4, PT, R14, 0x59, PT ;  /* 0x000000590e00780c */ /* 0x000fca0003f84270 */
[----:B------:R-:W0:Y:S01]  /*2b40*/  MUFU.TANH R81, R81 ;  /* 0x0000005100517308 */ /* 0x000e220000002400 */
[----:B-1----:R-:W-:-:S07]  /*2b50*/  FSEL R72, R72, -INF , P3 ;  /* 0xff80000048487808 */ /* 0x002fce0001800000 */
[----:B------:R-:W1:Y:S08]  /*2b60*/  MUFU.TANH R73, R73 ;  /* 0x0000004900497308 */ /* 0x000e700000002400 */
[----:B------:R-:W2:Y:S01]  /*2b70*/  MUFU.TANH R76, R76 ;  /* 0x0000004c004c7308 */ /* 0x000ea20000002400 */
[----:B0-----:R-:W-:Y:S02]  /*2b80*/  FSEL R81, R81, -INF , P1 ;  /* 0xff80000051517808 */ /* 0x001fe40000800000 */
[----:B------:R-:W-:-:S05]  /*2b90*/  ISETP.GT.AND P1, PT, R14, 0x61, PT ;  /* 0x000000610e00780c */ /* 0x000fca0003f24270 */
[----:B------:R-:W-:Y:S01]  /*2ba0*/  MUFU.TANH R57, R57 ;  /* 0x0000003900397308 */ /* 0x000fe20000002400 */
[----:B-1----:R-:W-:-:S07]  /*2bb0*/  FSEL R73, R73, -INF , P5 ;  /* 0xff80000049497808 */ /* 0x002fce0002800000 */
[----:B------:R-:W0:Y:S01]  /*2bc0*/  MUFU.TANH R80, R80 ;  /* 0x0000005000507308 */ /* 0x000e220000002400 */
[----:B--2---:R-:W-:Y:S02]  /*2bd0*/  FSEL R76, R76, -INF , P2 ;  /* 0xff8000004c4c7808 */ /* 0x004fe40001000000 */
[----:B------:R-:W-:-:S05]  /*2be0*/  ISETP.GT.AND P2, PT, R14, 0x68, PT ;  /* 0x000000680e00780c */ /* 0x000fca0003f44270 */
[----:B------:R-:W1:Y:S08]  /*2bf0*/  MUFU.TANH R82, R82 ;  /* 0x0000005200527308 */ /* 0x000e700000002400 */
[----:B------:R-:W2:Y:S01]  /*2c00*/  MUFU.TANH R77, R77 ;  /* 0x0000004d004d7308 */ /* 0x000ea20000002400 */
[----:B0-----:R-:W-:Y:S02]  /*2c10*/  FSEL R80, R80, -INF , P3 ;  /* 0xff80000050507808 */ /* 0x001fe40001800000 */
[----:B------:R-:W-:-:S05]  /*2c20*/  ISETP.GT.AND P3, PT, R14, 0x69, PT ;  /* 0x000000690e00780c */ /* 0x000fca0003f64270 */
[----:B------:R-:W-:Y:S01]  /*2c30*/  MUFU.TANH R84, R84 ;  /* 0x0000005400547308 */ /* 0x000fe20000002400 */
[----:B-1----:R-:W-:-:S07]  /*2c40*/  FSEL R82, R82, -INF , P2 ;  /* 0xff80000052527808 */ /* 0x002fce0001000000 */
[----:B------:R0:W-:Y:S01]  /*2c50*/  MUFU.TANH R92, R86 ;  /* 0x00000056005c7308 */ /* 0x0001e20000002400 */
[----:B--2---:R-:W-:-:S07]  /*2c60*/  FSEL R77, R77, -INF , P4 ;  /* 0xff8000004d4d7808 */ /* 0x004fce0002000000 */
[----:B------:R1:W-:Y:S01]  /*2c70*/  MUFU.TANH R53, R27 ;  /* 0x0000001b00357308 */ /* 0x0003e20000002400 */
[----:B0-----:R-:W-:Y:S02]  /*2c80*/  FSEL R86, R51, -INF , P4 ;  /* 0xff80000033567808 */ /* 0x001fe40002000000 */
[----:B------:R-:W-:-:S05]  /*2c90*/  ISETP.GT.AND P4, PT, R14, 0x70, PT ;  /* 0x000000700e00780c */ /* 0x000fca0003f84270 */
[----:B------:R-:W0:Y:S01]  /*2ca0*/  MUFU.TANH R79, R79 ;  /* 0x0000004f004f7308 */ /* 0x000e220000002400 */
[----:B-1----:R-:W-:Y:S02]  /*2cb0*/  FMNMX.FTZ R27, R72, R87, !PT ;  /* 0x00000057481b7209 */ /* 0x002fe40007810000 */
[----:B------:R-:W-:-:S05]  /*2cc0*/  FSEL R87, R57, -INF , P1 ;  /* 0xff80000039577808 */ /* 0x000fca0000800000 */
[----:B------:R-:W1:Y:S08]  /*2cd0*/  MUFU.TANH R83, R83 ;  /* 0x0000005300537308 */ /* 0x000e700000002400 */
[----:B------:R2:W-:Y:S01]  /*2ce0*/  MUFU.TANH R51, R28 ;  /* 0x0000001c00337308 */ /* 0x0005e20000002400 */
[----:B0-----:R-:W-:Y:S02]  /*2cf0*/  FSEL R79, R79, -INF , P5 ;  /* 0xff8000004f4f7808 */ /* 0x001fe40002800000 */
[----:B------:R-:W-:-:S05]  /*2d00*/  ISETP.GT.AND P5, PT, R14, 0x71, PT ;  /* 0x000000710e00780c */ /* 0x000fca0003fa4270 */
[----:B------:R-:W0:Y:S01]  /*2d10*/  MUFU.TANH R58, R58 ;  /* 0x0000003a003a7308 */ /* 0x000e220000002400 */
[----:B--2---:R-:W-:Y:S02]  /*2d20*/  FMNMX.FTZ R28, R86, R27, !PT ;  /* 0x0000001b561c7209 */ /* 0x004fe40007810000 */
[----:B------:R-:W-:Y:S02]  /*2d30*/  FSEL R27, R71, -INF , P2 ;  /* 0xff800000471b7808 */ /* 0x000fe40001000000 */
[----:B------:R-:W-:Y:S02]  /*2d40*/  FMNMX.FTZ R28, R73, R28, !PT ;  /* 0x0000001c491c7209 */ /* 0x000fe40007810000 */
[----:B-1----:R-:W-:Y:S01]  /*2d50*/  FSEL R83, R83, -INF , P4 ;  /* 0xff80000053537808 */ /* 0x002fe20002000000 */
[----:B------:R-:W1:Y:S01]  /*2d60*/  MUFU.TANH R85, R85 ;  /* 0x0000005500557308 */ /* 0x000e620000002400 */
[----:B------:R-:W-:-:S07]  /*2d70*/  ISETP.GT.AND P2, PT, R14, 0x79, PT ;  /* 0x000000790e00780c */ /* 0x000fce0003f44270 */
[----:B------:R2:W-:Y:S01]  /*2d80*/  MUFU.TANH R100, R29 ;  /* 0x0000001d00647308 */ /* 0x0005e20000002400 */
[----:B0-----:R-:W-:Y:S02]  /*2d90*/  FSEL R26, R58, -INF , P1 ;  /* 0xff8000003a1a7808 */ /* 0x001fe40000800000 */
[----:B------:R-:W-:-:S04]  /*2da0*/  ISETP.GT.AND P1, PT, R14, 0x78, PT ;  /* 0x000000780e00780c */ /* 0x000fc80003f24270 */
[----:B------:R-:W-:Y:S01]  /*2db0*/  FSEL R89, R93, -INF , P1 ;  /* 0xff8000005d597808 */ /* 0x000fe20000800000 */
[----:B------:R-:W0:Y:S01]  /*2dc0*/  MUFU.TANH R98, R98 ;  /* 0x0000006200627308 */ /* 0x000e220000002400 */
[----:B--2---:R-:W-:Y:S02]  /*2dd0*/  FMNMX.FTZ R29, R87, R28, !PT ;  /* 0x0000001c571d7209 */ /* 0x004fe40007810000 */
[----:B------:R-:W-:Y:S02]  /*2de0*/  FSEL R28, R84, -INF , P3 ;  /* 0xff800000541c7808 */ /* 0x000fe40001800000 */
[----:B------:R-:W-:Y:S02]  /*2df0*/  FSEL R84, R70, -INF , P3 ;  /* 0xff80000046547808 */ /* 0x000fe40001800000 */
[----:B------:R-:W-:Y:S01]  /*2e00*/  FMNMX.FTZ R71, R82, R29, !PT ;  /* 0x0000001d52477209 */ /* 0x000fe20007810000 */
[----:B------:R2:W3:Y:S01]  /*2e10*/  MUFU.TANH R91, R90 ;  /* 0x0000005a005b7308 */ /* 0x0004e20000002400 */
[----:B-1----:R-:W-:-:S02]  /*2e20*/  FSEL R85, R85, -INF , P5 ;  /* 0xff80000055557808 */ /* 0x002fc40002800000 */
[----:B------:R-:W-:Y:S02]  /*2e30*/  FMNMX.FTZ R70, R84, R71, !PT ;  /* 0x0000004754467209 */ /* 0x000fe40007810000 */
[----:B------:R-:W-:Y:S02]  /*2e40*/  ISETP.GT.AND P3, PT, R14, 0x80, PT ;  /* 0x000000800e00780c */ /* 0x000fe40003f64270 */
[----:B------:R-:W-:Y:S01]  /*2e50*/  FMNMX.FTZ R70, R83, R70, !PT ;  /* 0x0000004653467209 */ /* 0x000fe20007810000 */
[----:B------:R1:W-:Y:S01]  /*2e60*/  MUFU.TANH R57, R30 ;  /* 0x0000001e00397308 */ /* 0x0003e20000002400 */
[----:B--2---:R-:W-:Y:S02]  /*2e70*/  FSEL R90, R95, -INF , P2 ;  /* 0xff8000005f5a7808 */ /* 0x004fe40001000000 */
[----:B0-----:R-:W-:Y:S01]  /*2e80*/  FSEL R29, R98, -INF , P4 ;  /* 0xff800000621d7808 */ /* 0x001fe20002000000 */
[----:B------:R-:W-:Y:S01]  /*2e90*/  FMUL.FTZ R98, R0, R37 ;  /* 0x0000002500627220 */ /* 0x000fe20000410000 */
[----:B------:R-:W-:-:S03]  /*2ea0*/  ISETP.GT.AND P4, PT, R14, 0x81, PT ;  /* 0x000000810e00780c */ /* 0x000fc60003f84270 */
[----:B------:R-:W0:Y:S01]  /*2eb0*/  MUFU.TANH R99, R99 ;  /* 0x0000006300637308 */ /* 0x000e220000002400 */
[----:B-1----:R-:W-:Y:S02]  /*2ec0*/  FSEL R30, R94, -INF , P5 ;  /* 0xff8000005e1e7808 */ /* 0x002fe40002800000 */
[----:B------:R-:W-:Y:S02]  /*2ed0*/  FMNMX.FTZ R94, R85, R70, !PT ;  /* 0x00000046555e7209 */ /* 0x000fe40007810000 */
[----:B---3--:R-:W-:Y:S02]  /*2ee0*/  FSEL R91, R91, -INF , P3 ;  /* 0xff8000005b5b7808 */ /* 0x008fe40001800000 */
[----:B------:R-:W-:Y:S01]  /*2ef0*/  FMNMX.FTZ R71, R89, R94, !PT ;  /* 0x0000005e59477209 */ /* 0x000fe20007810000 */
[----:B------:R1:W2:Y:S01]  /*2f00*/  MUFU.TANH R58, R32 ;  /* 0x00000020003a7308 */ /* 0x0002a20000002400 */
[----:B------:R-:W-:Y:S02]  /*2f10*/  ISETP.GT.AND P5, PT, R14, 0x88, PT ;  /* 0x000000880e00780c */ /* 0x000fe40003fa4270 */
[----:B------:R-:W-:-:S02]  /*2f20*/  FMNMX.FTZ R94, R90, R71, !PT ;  /* 0x000000475a5e7209 */ /* 0x000fc40007810000 */
[----:B------:R-:W-:Y:S02]  /*2f30*/  FSEL R92, R92, -INF , P4 ;  /* 0xff8000005c5c7808 */ /* 0x000fe40002000000 */
[----:B------:R-:W-:Y:S01]  /*2f40*/  FMNMX.FTZ R95, R91, R94, !PT ;  /* 0x0000005e5b5f7209 */ /* 0x000fe20007810000 */
[----:B------:R3:W4:Y:S01]  /*2f50*/  MUFU.TANH R70, R33 ;  /* 0x0000002100467308 */ /* 0x0007220000002400 */
[----:B-1----:R-:W-:Y:S02]  /*2f60*/  FSEL R32, R96, -INF , P1 ;  /* 0xff80000060207808 */ /* 0x002fe40000800000 */
[----:B------:R-:W-:Y:S02]  /*2f70*/  ISETP.GT.AND P1, PT, R14, 0x89, PT ;  /* 0x000000890e00780c */ /* 0x000fe40003f24270 */
[----:B------:R-:W-:Y:S02]  /*2f80*/  FSEL R93, R51, -INF , P5 ;  /* 0xff800000335d7808 */ /* 0x000fe40002800000 */
[----:B------:R-:W-:Y:S01]  /*2f90*/  FMNMX.FTZ R96, R92, R95, !PT ;  /* 0x0000005f5c607209 */ /* 0x000fe20007810000 */
[----:B------:R0:W1:Y:S01]  /*2fa0*/  MUFU.TANH R71, R36 ;  /* 0x0000002400477308 */ /* 0x0000620000002400 */
[----:B---3--:R-:W-:Y:S01]  /*2fb0*/  FSEL R33, R97, -INF , P2 ;  /* 0xff80000061217808 */ /* 0x008fe20001000000 */
[----:B------:R-:W-:Y:S01]  /*2fc0*/  IMAD.U32 R97, RZ, RZ, UR18 ;  /* 0x00000012ff617e24 */ /* 0x000fe2000f8e00ff */
[----:B------:R-:W-:-:S02]  /*2fd0*/  ISETP.GT.AND P2, PT, R14, 0x90, PT ;  /* 0x000000900e00780c */ /* 0x000fc40003f44270 */
[----:B------:R-:W-:Y:S02]  /*2fe0*/  FSEL R94, R100, -INF , P1 ;  /* 0xff800000645e7808 */ /* 0x000fe40000800000 */
[----:B------:R-:W-:Y:S01]  /*2ff0*/  FMNMX.FTZ R37, R93, R96, !PT ;  /* 0x000000605d257209 */ /* 0x000fe20007810000 */
[----:B------:R-:W3:Y:S01]  /*3000*/  MUFU.TANH R98, R98 ;  /* 0x0000006200627308 */ /* 0x000ee20000002400 */
[----:B0-----:R-:W-:Y:S01]  /*3010*/  FSEL R36, R99, -INF , P3 ;  /* 0xff80000063247808 */ /* 0x001fe20001800000 */
[----:B------:R-:W-:Y:S01]  /*3020*/  FMUL.FTZ R99, R0, R34 ;  /* 0x0000002200637220 */ /* 0x000fe20000410000 */
[----:B------:R-:W-:Y:S02]  /*3030*/  ISETP.GT.AND P3, PT, R14, 0x91, PT ;  /* 0x000000910e00780c */ /* 0x000fe40003f64270 */
[----:B--2---:R-:W-:Y:S02]  /*3040*/  FSEL R96, R58, -INF , P2 ;  /* 0xff8000003a607808 */ /* 0x004fe40001000000 */
[----:B------:R-:W-:Y:S01]  /*3050*/  FMNMX.FTZ R51, R94, R37, !PT ;  /* 0x000000255e337209 */ /* 0x000fe20007810000 */
[----:B------:R-:W0:Y:S01]  /*3060*/  MUFU.TANH R99, R99 ;  /* 0x0000006300637308 */ /* 0x000e220000002400 */
[----:B------:R-:W-:-:S02]  /*3070*/  FSEL R37, R53, -INF , P4 ;  /* 0xff80000035257808 */ /* 0x000fc40002000000 */
[----:B------:R-:W-:Y:S02]  /*3080*/  ISETP.GT.AND P4, PT, R14, 0x98, PT ;  /* 0x000000980e00780c */ /* 0x000fe40003f84270 */
[----:B----4-:R-:W-:Y:S01]  /*3090*/  FSEL R95, R70, -INF , P3 ;  /* 0xff800000465f7808 */ /* 0x010fe20001800000 */
[----:B------:R-:W-:Y:S01]  /*30a0*/  FMUL.FTZ R70, R0, R31 ;  /* 0x0000001f00467220 */ /* 0x000fe20000410000 */
[----:B------:R-:W-:Y:S01]  /*30b0*/  FMNMX.FTZ R58, R96, R51, !PT ;  /* 0x00000033603a7209 */ /* 0x000fe20007810000 */
[----:B------:R-:W2:Y:S01]  /*30c0*/  MUFU.TANH R102, R102 ;  /* 0x0000006600667308 */ /* 0x000ea20000002400 */
[----:B------:R-:W-:Y:S02]  /*30d0*/  FSEL R51, R57, -INF , P5 ;  /* 0xff80000039337808 */ /* 0x000fe40002800000 */
[----:B------:R-:W-:Y:S02]  /*30e0*/  ISETP.GT.AND P5, PT, R14, 0x99, PT ;  /* 0x000000990e00780c */ /* 0x000fe40003fa4270 */
[----:B-1----:R-:W-:Y:S01]  /*30f0*/  FSEL R100, R71, -INF , P4 ;  /* 0xff80000047647808 */ /* 0x002fe20002000000 */
[----:B------:R-:W-:Y:S01]  /*3100*/  FMUL.FTZ R71, R0, R35 ;  /* 0x0000002300477220 */ /* 0x000fe20000410000 */
[----:B------:R-:W-:Y:S01]  /*3110*/  FMNMX.FTZ R53, R95, R58, !PT ;  /* 0x0000003a5f357209 */ /* 0x000fe20007810000 */
[----:B------:R-:W-:Y:S01]  /*3120*/  MUFU.TANH R70, R70 ;  /* 0x0000004600467308 */ /* 0x000fe20000002400 */
[----:B---3--:R-:W-:-:S02]  /*3130*/  FSEL R98, R98, -INF , P5 ;  /* 0xff80000062627808 */ /* 0x008fc40002800000 */
[----:B------:R-:W-:Y:S02]  /*3140*/  FMNMX.FTZ R53, R100, R53, !PT ;  /* 0x0000003564357209 */ /* 0x000fe40007810000 */
[----:B0-----:R-:W-:Y:S02]  /*3150*/  FSEL R99, R99, -INF , P2 ;  /* 0xff80000063637808 */ /* 0x001fe40001000000 */
[----:B------:R-:W-:Y:S01]  /*3160*/  FMNMX.FTZ R53, R98, R53, !PT ;  /* 0x0000003562357209 */ /* 0x000fe20007810000 */
[----:B------:R-:W-:Y:S01]  /*3170*/  MUFU.TANH R71, R71 ;  /* 0x0000004700477308 */ /* 0x000fe20000002400 */
[----:B--2---:R-:W-:-:S03]  /*3180*/  FSEL R102, R102, -INF , P4 ;  /* 0xff80000066667808 */ /* 0x004fc60002000000 */
[----:B------:R-:W0:Y:S04]  /*3190*/  SHFL.BFLY PT, R14, R53, 0x2, 0x1f ;  /* 0x0c401f00350e7f89 */ /* 0x000e2800000e0000 */
[----:B------:R-:W1:Y:S02]  /*31a0*/  MUFU.TANH R101, R101 ;  /* 0x0000006500657308 */ /* 0x000e640000002400 */
[----:B-1----:R-:W-:Y:S02]  /*31b0*/  FSEL R101, R101, -INF , P5 ;  /* 0xff80000065657808 */ /* 0x002fe40002800000 */
[----:B0-----:R-:W-:-:S05]  /*31c0*/  FMNMX.FTZ R14, R53, R14, !PT ;  /* 0x0000000e350e7209 */ /* 0x001fca0007810000 */
[----:B------:R-:W0:Y:S02]  /*31d0*/  SHFL.BFLY PT, R57, R14, 0x1, 0x1f ;  /* 0x0c201f000e397f89 */ /* 0x000e2400000e0000 */
[----:B0-----:R-:W-:-:S04]  /*31e0*/  FMNMX.FTZ R58, R14, R57, !PT ;  /* 0x000000390e3a7209 */ /* 0x001fc80007810000 */
        /* <DEDUP_REMOVED lines=33> */
[----:B------:R1:W-:Y:S02]  /*3400*/  MUFU.EX2 R48, R63 ;  /* 0x0000003f00307308 */ /* 0x0003e40000000800 */
[----:B------:R-:W-:Y:S01]  /*3410*/  FMNMX.FTZ R50, R20, R57, !PT ;  /* 0x0000003914327209 */ /* 0x000fe20007810000 */
[----:B------:R-:W-:-:S03]  /*3420*/  FFMA.FTZ R57, R64, UR18, -R97 ;  /* 0x0000001240397c23 */ /* 0x000fc60008010861 */
        /* <DEDUP_REMOVED lines=8> */
[----:B------:R-:W-:Y:S01]  /*34b0*/  FSEL R72, R70, -INF , P1 ;  /* 0xff80000046487808 */ /* 0x000fe20000800000 */
[----:B------:R-:W-:-:S01]  /*34c0*/  FFMA.FTZ R70, R82, UR18, -R97 ;  /* 0x0000001252467c23 */ /* 0x000fc20008010861 */
[----:B------:R-:W-:Y:S01]  /*34d0*/  FMNMX.FTZ R56, R43, R56, !PT ;  /* 0x000000382b387209 */ /* 0x000fe20007810000 */
[----:B------:R-:W-:-:S01]  /*34e0*/  FFMA.FTZ R82, R91, UR18, -R97 ;  /* 0x000000125b527c23 */ /* 0x000fc20008010861 */
[----:B------:R-:W-:Y:S02]  /*34f0*/  MUFU.EX2 R31, R31 ;  /* 0x0000001f001f7308 */ /* 0x000fe40000000800 */
[----:B------:R-:W-:-:S04]  /*3500*/  FMNMX.FTZ R56, R45, R56, !PT ;  /* 0x000000382d387209 */ /* 0x000fc80007810000 */
[----:B------:R-:W-:Y:S02]  /*3510*/  FMNMX.FTZ R61, R49, R56, !PT ;  /* 0x00000038313d7209 */ /* 0x000fe40007810000 */
[----:B------:R-:W-:Y:S02]  /*3520*/  MUFU.EX2 R56, R67 ;  /* 0x0000004300387308 */ /* 0x000fe40000000800 */
[----:B------:R-:W-:-:S04]  /*3530*/  FMNMX.FTZ R61, R24, R61, !PT ;  /* 0x0000003d183d7209 */ /* 0x000fc80007810000 */
[----:B0-----:R-:W-:Y:S02]  /*3540*/  FMNMX.FTZ R60, R54, R61, !PT ;  /* 0x0000003d363c7209 */ /* 0x001fe40007810000 */
[----:B------:R0:W2:Y:S02]  /*3550*/  MUFU.EX2 R61, R68 ;  /* 0x00000044003d7308 */ /* 0x0000a40000000800 */
[----:B------:R-:W-:-:S04]  /*3560*/  FMNMX.FTZ R60, R25, R60, !PT ;  /* 0x0000003c193c7209 */ /* 0x000fc80007810000 */
[----:B-1----:R-:W-:Y:S02]  /*3570*/  FMNMX.FTZ R63, R81, R60, !PT ;  /* 0x0000003c513f7209 */ /* 0x002fe40007810000 */
[----:B------:R-:W-:Y:S01]  /*3580*/  MUFU.EX2 R60, R88 ;  /* 0x00000058003c7308 */ /* 0x000fe20000000800 */
[----:B0-----:R-:W-:-:S01]  /*3590*/  FFMA.FTZ R68, R73, UR18, -R97 ;  /* 0x0000001249447c23 */ /* 0x001fc20008010861 */
[----:B------:R-:W-:Y:S01]  /*35a0*/  FMNMX.FTZ R63, R76, R63, !PT ;  /* 0x0000003f4c3f7209 */ /* 0x000fe20007810000 */
[----:B------:R-:W-:-:S01]  /*35b0*/  FFMA.FTZ R73, R84, UR18, -R97 ;  /* 0x0000001254497c23 */ /* 0x000fc20008010861 */
[----:B------:R-:W-:Y:S01]  /*35c0*/  FFMA.FTZ R84, R93, UR18, -R97 ;  /* 0x000000125d547c23 */ /* 0x000fe20008010861 */
[----:B------:R-:W-:Y:S01]  /*35d0*/  IMAD.U32 R93, RZ, RZ, UR18 ;  /* 0x00000012ff5d7e24 */ /* 0x000fe2000f8e00ff */
[----:B------:R-:W-:Y:S02]  /*35e0*/  FMNMX.FTZ R62, R80, R63, !PT ;  /* 0x0000003f503e7209 */ /* 0x000fe40007810000 */
[----:B------:R-:W-:Y:S01]  /*35f0*/  MUFU.EX2 R63, R69 ;  /* 0x00000045003f7308 */ /* 0x000fe20000000800 */
[----:B--2---:R-:W-:-:S02]  /*3600*/  F2FP.SATFINITE.E4M3.F32.PACK_AB_MERGE_C R150, R61, R56, RZ ;  /* 0x000000383d96723e */ /* 0x004fc400048070ff */
[----:B------:R-:W-:-:S04]  /*3610*/  FMNMX.FTZ R62, R77, R62, !PT ;  /* 0x0000003e4d3e7209 */ /* 0x000fc80007810000 */
[----:B------:R-:W-:Y:S01]  /*3620*/  FMNMX.FTZ R65, R79, R62, !PT ;  /* 0x0000003e4f417209 */ /* 0x000fe20007810000 */
[----:B------:R-:W-:Y:S03]  /*3630*/  MUFU.EX2 R34, R34 ;  /* 0x0000002200227308 */ /* 0x000fe60000000800 */
[----:B------:R-:W-:Y:S01]  /*3640*/  FMNMX.FTZ R64, R26, R65, !PT ;  /* 0x000000411a407209 */ /* 0x000fe20007810000 */
[----:B------:R-:W-:-:S03]  /*3650*/  FFMA.FTZ R65, R52, UR18, -R97 ;  /* 0x0000001234417c23 */ /* 0x000fc60008010861 */
[----:B------:R-:W-:Y:S01]  /*3660*/  FMNMX.FTZ R67, R27, R64, !PT ;  /* 0x000000401b437209 */ /* 0x000fe20007810000 */
[----:B------:R0:W-:Y:S03]  /*3670*/  MUFU.EX2 R62, R74 ;  /* 0x0000004a003e7308 */ /* 0x0001e60000000800 */
[----:B------:R-:W-:-:S04]  /*3680*/  FMNMX.FTZ R52, R28, R67, !PT ;  /* 0x000000431c347209 */ /* 0x000fc80007810000 */
[----:B------:R-:W-:Y:S01]  /*3690*/  FMNMX.FTZ R67, R29, R52, !PT ;  /* 0x000000341d437209 */ /* 0x000fe20007810000 */
[----:B------:R-:W1:Y:S01]  /*36a0*/  MUFU.EX2 R35, R35 ;  /* 0x0000002300237308 */ /* 0x000e620000000800 */
[----:B0-----:R-:W-:-:S01]  /*36b0*/  FFMA.FTZ R74, R83, UR18, -R97 ;  /* 0x00000012534a7c23 */ /* 0x001fc20008010861 */
[--C-:B------:R-:W-:Y:S01]  /*36c0*/  FFMA.FTZ R83, R85, UR18, -R97.reuse ;  /* 0x0000001255537c23 */ /* 0x100fe20008010861 */
[----:B------:R-:W-:Y:S01]  /*36d0*/  FMNMX.FTZ R67, R30, R67, !PT ;  /* 0x000000431e437209 */ /* 0x000fe20007810000 */
[----:B------:R-:W-:-:S03]  /*36e0*/  FFMA.FTZ R85, R90, UR18, -R97 ;  /* 0x000000125a557c23 */ /* 0x000fc60008010861 */
[----:B------:R-:W-:Y:S01]  /*36f0*/  FMNMX.FTZ R64, R32, R67, !PT ;  /* 0x0000004320407209 */ /* 0x000fe20007810000 */
[----:B------:R0:W-:Y:S03]  /*3700*/  MUFU.EX2 R52, R75 ;  /* 0x0000004b00347308 */ /* 0x0001e60000000800 */
[----:B------:R-:W-:-:S04]  /*3710*/  FMNMX.FTZ R69, R33, R64, !PT ;  /* 0x0000004021457209 */ /* 0x000fc80007810000 */
[----:B------:R-:W-:Y:S01]  /*3720*/  FMNMX.FTZ R64, R36, R69, !PT ;  /* 0x0000004524407209 */ /* 0x000fe20007810000 */
[----:B------:R2:W-:Y:S01]  /*3730*/  MUFU.EX2 R67, R78 ;  /* 0x0000004e00437308 */ /* 0x0005e20000000800 */
[----:B------:R-:W-:-:S01]  /*3740*/  FFMA.FTZ R69, R86, UR18, -R97 ;  /* 0x0000001256457c23 */ /* 0x000fc20008010861 */
[--C-:B------:R-:W-:Y:S01]  /*3750*/  FFMA.FTZ R86, R96, UR18, -R97.reuse ;  /* 0x0000001260567c23 */ /* 0x100fe20008010861 */
[----:B------:R-:W-:Y:S02]  /*3760*/  FMNMX.FTZ R64, R37, R64, !PT ;  /* 0x0000004025407209 */ /* 0x000fe40007810000 */
[----:B-1----:R-:W-:Y:S02]  /*3770*/  F2FP.SATFINITE.E4M3.F32.PACK_AB_MERGE_C R152, R35, R34, RZ ;  /* 0x000000222398723e */ /* 0x002fe400048070ff */
[----:B0-----:R-:W-:Y:S01]  /*3780*/  FMNMX.FTZ R75, R51, R64, !PT ;  /* 0x00000040334b7209 */ /* 0x001fe20007810000 */
[----:B------:R-:W-:Y:S01]  /*3790*/  MUFU.EX2 R38, R38 ;  /* 0x0000002600267308 */ /* 0x000fe20000000800 */
[----:B--2---:R-:W-:-:S01]  /*37a0*/  FFMA.FTZ R78, R87, UR18, -R97 ;  /* 0x00000012574e7c23 */ /* 0x004fc20008010861 */
[----:B------:R-:W-:-:S02]  /*37b0*/  F2FP.SATFINITE.E4M3.F32.PACK_AB_MERGE_C R152, R31, R14, R152 ;  /* 0x0000000e1f98723e */ /* 0x000fc40004807098 */
[----:B------:R-:W-:Y:S02]  /*37c0*/  FMNMX.FTZ R64, R72, R75, !PT ;  /* 0x0000004b48407209 */ /* 0x000fe40007810000 */
[----:B------:R-:W-:Y:S02]  /*37d0*/  FSEL R75, R71, -INF , P3 ;  /* 0xff800000474b7808 */ /* 0x000fe40001800000 */
[----:B------:R-:W-:Y:S01]  /*37e0*/  FMNMX.FTZ R64, R99, R64, !PT ;  /* 0x0000004063407209 */ /* 0x000fe20007810000 */
[----:B------:R-:W-:Y:S03]  /*37f0*/  MUFU.EX2 R39, R39 ;  /* 0x0000002700277308 */ /* 0x000fe60000000800 */
[----:B------:R-:W-:-:S04]  /*3800*/  FMNMX.FTZ R71, R75, R64, !PT ;  /* 0x000000404b477209 */ /* 0x000fc80007810000 */
[----:B------:R-:W-:Y:S01]  /*3810*/  FMNMX.FTZ R64, R102, R71, !PT ;  /* 0x0000004766407209 */ /* 0x000fe20007810000 */
[----:B------:R-:W0:Y:S03]  /*3820*/  MUFU.EX2 R44, R44 ;  /* 0x0000002c002c7308 */ /* 0x000e260000000800 */
[----:B------:R-:W-:-:S05]  /*3830*/  FMNMX.FTZ R64, R101, R64, !PT ;  /* 0x0000004065407209 */ /* 0x000fca0007810000 */
[----:B------:R-:W1:Y:S01]  /*3840*/  SHFL.BFLY PT, R87, R64, 0x2, 0x1f ;  /* 0x0c401f0040577f89 */ /* 0x000e6200000e0000 */
[----:B------:R2:W-:Y:S08]  /*3850*/  MUFU.EX2 R71, R78 ;  /* 0x0000004e00477308 */ /* 0x0005f00000000800 */
[----:B------:R-:W-:Y:S01]  /*3860*/  MUFU.EX2 R46, R46 ;  /* 0x0000002e002e7308 */ /* 0x000fe20000000800 */
[----:B--2---:R-:W-:-:S01]  /*3870*/  FFMA.FTZ R78, R89, UR18, -R97 ;  /* 0x00000012594e7c23 */ /* 0x004fc20008010861 */
[----:B------:R-:W-:Y:S01]  /*3880*/  FFMA.FTZ R89, R94, UR18, -R97 ;  /* 0x000000125e597c23 */ /* 0x000fe20008010861 */
[----:B0-----:R-:W-:-:S04]  /*3890*/  F2FP.SATFINITE.E4M3.F32.PACK_AB_MERGE_C R154, R47, R44, RZ ;  /* 0x0000002c2f9a723e */ /* 0x001fc800048070ff */
[----:B------:R-:W-:Y:S01]  /*38a0*/  F2FP.SATFINITE.E4M3.F32.PACK_AB_MERGE_C R154, R39, R38, R154 ;  /* 0x00000026279a723e */ /* 0x000fe2000480709a */
[----:B------:R-:W0:Y:S01]  /*38b0*/  MUFU.EX2 R57, R57 ;  /* 0x0000003900397308 */ /* 0x000e220000000800 */
[----:B-1----:R-:W-:Y:S01]  /*38c0*/  FMNMX.FTZ R88, R64, R87, !PT ;  /* 0x0000005740587209 */ /* 0x002fe20007810000 */
[----:B------:R-:W-:-:S06]  /*38d0*/  FFMA.FTZ R87, R92, UR18, -R97 ;  /* 0x000000125c577c23 */ /* 0x000fcc0008010861 */
[----:B------:R-:W1:Y:S01]  /*38e0*/  MUFU.EX2 R59, R59 ;  /* 0x0000003b003b7308 */ /* 0x000e620000000800 */
[----:B------:R-:W2:Y:S07]  /*38f0*/  SHFL.BFLY PT, R91, R88, 0x1, 0x1f ;  /* 0x0c201f00585b7f89 */ /* 0x000eae00000e0000 */
[----:B------:R-:W3:Y:S01]  /*3900*/  MUFU.EX2 R65, R65 ;  /* 0x0000004100417308 */ /* 0x000ee20000000800 */
[----:B0-----:R-:W-:-:S04]  /*3910*/  F2FP.SATFINITE.E4M3.F32.PACK_AB_MERGE_C R148, R57, R48, RZ ;  /* 0x000000303994723e */ /* 0x001fc800048070ff */
[----:B------:R-:W-:-:S03]  /*3920*/  F2FP.SATFINITE.E4M3.F32.PACK_AB_MERGE_C R148, R53, R46, R148 ;  /* 0x0000002e3594723e */ /* 0x000fc60004807094 */
[----:B------:R-:W-:Y:S01]  /*3930*/  MUFU.EX2 R66, R66 ;  /* 0x0000004200427308 */ /* 0x000fe20000000800 */
[----:B-1----:R-:W-:-:S07]  /*3940*/  F2FP.SATFINITE.E4M3.F32.PACK_AB_MERGE_C R150, R59, R50, R150 ;  /* 0x000000323b96723e */ /* 0x002fce0004807096 */
[----:B------:R-:W-:Y:S01]  /*3950*/  MUFU.EX2 R69, R69 ;  /* 0x0000004500457308 */ /* 0x000fe20000000800 */
[----:B---3--:R-:W-:Y:S02]  /*3960*/  F2FP.SATFINITE.E4M3.F32.PACK_AB_MERGE_C R136, R65, R62, RZ ;  /* 0x0000003e4188723e */ /* 0x008fe400048070ff */
[----:B--2---:R-:W-:Y:S01]  /*3970*/  FMNMX.FTZ R64, R88, R91, !PT ;  /* 0x0000005b58407209 */ /* 0x004fe20007810000 */
[----:B------:R-:W-:-:S01]  /*3980*/  FFMA.FTZ R91, R95, UR18, -R97 ;  /* 0x000000125f5b7c23 */ /* 0x000fc20008010861 */
[--C-:B------:R-:W-:Y:S01]  /*3990*/  FFMA.FTZ R88, R100, UR18, -R97.reuse ;  /* 0x0000001264587c23 */ /* 0x100fe20008010861 */
[----:B------:R-:W-:Y:S02]  /*39a0*/  F2FP.SATFINITE.E4M3.F32.PACK_AB_MERGE_C R136, R63, R60, R136 ;  /* 0x0000003c3f88723e */ /* 0x000fe40004807088 */
[C---:B------:R-:W-:Y:S01]  /*39b0*/  FFMA.FTZ R90, R64.reuse, R93, -8 ;  /* 0xc1000000405a7423 */ /* 0x040fe2000001005d */
[----:B------:R-:W-:Y:S01]  /*39c0*/  FSETP.NEU.FTZ.AND P1, PT, R64, -INF , PT ;  /* 0xff8000004000780b */ /* 0x000fe20003f3d000 */
[----:B------:R-:W-:Y:S01]  /*39d0*/  FFMA.FTZ R93, R98, UR18, -R97 ;  /* 0x00000012625d7c23 */ /* 0x000fe20008010861 */
[----:B------:R-:W-:Y:S02]  /*39e0*/  MUFU.EX2 R68, R68 ;  /* 0x0000004400447308 */ /* 0x000fe40000000800 */
[----:B------:R-:W-:-:S02]  /*39f0*/  FSEL R90, R90, RZ, P1 ;  /* 0x000000ff5a5a7208 */ /* 0x000fc40000800000 */
        /* <DEDUP_REMOVED lines=27> */
[----:B------:R-:W-:Y:S01]  /*3bb0*/  FFMA.FTZ R49, R80, UR18, -R90 ;  /* 0x0000001250317c23 */ /* 0x000fe2000801085a */
[----:B------:R-:W-:-:S01]  /*3bc0*/  FADD.FTZ R80, R34, R77 ;  /* 0x0000004d22507221 */ /* 0x000fc20000010000 */
[----:B------:R-:W-:Y:S01]  /*3bd0*/  @!P6 IADD3 R77, R5, 0x13240, RZ ;  /* 0x00013240054de810 */ /* 0x000fe20007ffe0ff */
[----:B------:R-:W-:-:S01]  /*3be0*/  FFMA.FTZ R21, R21, UR18, -R90 ;  /* 0x0000001215157c23 */ /* 0x000fc2000801085a */
[----:B------:R-:W2:Y:S01]  /*3bf0*/  MUFU.EX2 R95, R95 ;  /* 0x0000005f005f7308 */ /* 0x000ea20000000800 */
[----:B0-----:R-:W-:-:S01]  /*3c00*/  FADD.FTZ R81, R6, R7 ;  /* 0x0000000706517221 */ /* 0x001fc20000010000 */
[----:B------:R-:W-:Y:S01]  /*3c10*/  @!P6 PRMT R77, RZ, 0x654, R77 ;  /* 0x00000654ff4de816 */ /* 0x000fe2000000004d */
[----:B------:R-:W-:-:S01]  /*3c20*/  FFMA.FTZ R79, R79, UR18, -R90 ;  /* 0x000000124f4f7c23 */ /* 0x000fc2000801085a */
[--C-:B------:R-:W-:Y:S01]  /*3c30*/  FFMA.FTZ R26, R26, UR18, -R90.reuse ;  /* 0x000000121a1a7c23 */ /* 0x100fe2000801085a */
[----:B------:R-:W-:-:S01]  /*3c40*/  FFMA.FTZ R27, R27, UR18, -R90 ;  /* 0x000000121b1b7c23 */ /* 0x000fc2000801085a */
[----:B------:R0:W-:Y:S01]  /*3c50*/  @!P6 SYNCS.ARRIVE.TRANS64.RED.A1T0 RZ, [R77+URZ], RZ ;  /* 0x000000ff4dffe9a7 */ /* 0x0001e2000810043f */
        /* <DEDUP_REMOVED lines=9> */
[----:B------:R-:W0:Y:S01]  /*3cf0*/  MUFU.EX2 R9, R9 ;  /* 0x0000000900097308 */ /* 0x000e220000000800 */
[----:B--2---:R-:W-:-:S01]  /*3d00*/  FADD.FTZ R97, R95, R96 ;  /* 0x000000605f617221 */ /* 0x004fc20000010000 */
[----:B------:R-:W-:Y:S01]  /*3d10*/  FADD.FTZ R81, R39, R80 ;  /* 0x0000005027517221 */ /* 0x000fe20000010000 */
[----:B------:R-:W-:-:S01]  /*3d20*/  FFMA.FTZ R72, R72, UR18, -R90 ;  /* 0x0000001248487c23 */ /* 0x000fc2000801085a */
[--C-:B------:R-:W-:Y:S01]  /*3d30*/  FFMA.FTZ R99, R99, UR18, -R90.reuse ;  /* 0x0000001263637c23 */ /* 0x100fe2000801085a */
[----:B------:R-:W-:Y:S01]  /*3d40*/  F2FP.SATFINITE.E4M3.F32.PACK_AB_MERGE_C R92, R95, R92, RZ ;  /* 0x0000005c5f5c723e */ /* 0x000fe200048070ff */
[----:B------:R-:W-:Y:S01]  /*3d50*/  FADD.FTZ R80, R44, R81 ;  /* 0x000000512c507221 */ /* 0x000fe20000010000 */
[----:B------:R-:W-:-:S01]  /*3d60*/  FFMA.FTZ R75, R75, UR18, -R90 ;  /* 0x000000124b4b7c23 */ /* 0x000fc2000801085a */
[----:B------:R-:W1:Y:S01]  /*3d70*/  MUFU.EX2 R12, R12 ;  /* 0x0000000c000c7308 */ /* 0x000e620000000800 */
[----:B---3--:R-:W-:-:S01]  /*3d80*/  FADD.FTZ R96, R8, R97 ;  /* 0x0000006108607221 */ /* 0x008fc20000010000 */
[----:B------:R-:W-:Y:S01]  /*3d90*/  F2FP.SATFINITE.E4M3.F32.PACK_AB_MERGE_C R153, R7, R6, R92 ;  /* 0x000000060799723e */ /* 0x000fe2000480705c */
[----:B------:R-:W-:-:S01]  /*3da0*/  FFMA.FTZ R102, R102, UR18, -R90 ;  /* 0x0000001266667c23 */ /* 0x000fc2000801085a */
[----:B------:R-:W-:Y:S01]  /*3db0*/  MOV R39, R55 ;  /* 0x0000003700277202 */ /* 0x000fe20000000f00 */
[----:B------:R-:W-:-:S03]  /*3dc0*/  IMAD.MOV.U32 R38, RZ, RZ, R55 ;  /* 0x000000ffff267224 */ /* 0x000fc600078e0037 */
[----:B------:R-:W2:Y:S01]  /*3dd0*/  MUFU.EX2 R13, R13 ;  /* 0x0000000d000d7308 */ /* 0x000ea20000000800 */
[----:B0-----:R-:W-:-:S07]  /*3de0*/  FADD.FTZ R77, R9, R96 ;  /* 0x00000060094d7221 */ /* 0x001fce0000010000 */
[----:B------:R-:W0:Y:S01]  /*3df0*/  MUFU.EX2 R10, R10 ;  /* 0x0000000a000a7308 */ /* 0x000e220000000800 */
[----:B-1----:R-:W-:-:S01]  /*3e00*/  FADD.FTZ R96, R12, R77 ;  /* 0x0000004d0c607221 */ /* 0x002fc20000010000 */
[--C-:B------:R-:W-:Y:S01]  /*3e10*/  FFMA.FTZ R77, R28, UR18, -R90.reuse ;  /* 0x000000121c4d7c23 */ /* 0x100fe2000801085a */
[----:B------:R-:W-:-:S01]  /*3e20*/  FFMA.FTZ R28, R29, UR18, -R90 ;  /* 0x000000121d1c7c23 */ /* 0x000fc2000801085a */
[--C-:B------:R-:W-:Y:S01]  /*3e30*/  FFMA.FTZ R29, R30, UR18, -R90.reuse ;  /* 0x000000121e1d7c23 */ /* 0x100fe2000801085a */
[----:B------:R-:W-:-:S03]  /*3e40*/  FFMA.FTZ R90, R101, UR18, -R90 ;  /* 0x00000012655a7c23 */ /* 0x000fc6000801085a */
[----:B------:R-:W1:Y:S01]  /*3e50*/  MUFU.EX2 R11, R11 ;  /* 0x0000000b000b7308 */ /* 0x000e620000000800 */
[----:B--2---:R-:W-:-:S07]  /*3e60*/  FADD.FTZ R81, R13, R96 ;  /* 0x000000600d517221 */ /* 0x004fce0000010000 */
[----:B------:R-:W2:Y:S01]  /*3e70*/  MUFU.EX2 R21, R21 ;  /* 0x0000001500157308 */ /* 0x000ea20000000800 */
[----:B0-----:R-:W-:-:S07]  /*3e80*/  FADD.FTZ R30, R10, R81 ;  /* 0x000000510a1e7221 */ /* 0x001fce0000010000 */
[----:B------:R0:W-:Y:S08]  /*3e90*/  MUFU.EX2 R5, R79 ;  /* 0x0000004f00057308 */ /* 0x0001f00000000800 */
[----:B------:R-:W3:Y:S01]  /*3ea0*/  MUFU.EX2 R94, R94 ;  /* 0x0000005e005e7308 */ /* 0x000ee20000000800 */
[----:B0-----:R-:W-:-:S01]  /*3eb0*/  FADD.FTZ R79, R47, R80 ;  /* 0x000000502f4f7221 */ /* 0x001fc20000010000 */
[----:B------:R-:W-:-:S03]  /*3ec0*/  F2FP.SATFINITE.E4M3.F32.PACK_AB_MERGE_C R47, R13, R12, RZ ;  /* 0x0000000c0d2f723e */ /* 0x000fc600048070ff */
[----:B------:R-:W-:Y:S01]  /*3ed0*/  FADD.FTZ R80, R46, R79 ;  /* 0x0000004f2e507221 */ /* 0x000fe20000010000 */
[----:B------:R-:W-:Y:S01]  /*3ee0*/  F2FP.SATFINITE.E4M3.F32.PACK_AB_MERGE_C R155, R9, R8, R47 ;  /* 0x00000008099b723e */ /* 0x000fe2000480702f */
[----:B------:R-:W-:Y:S01]  /*3ef0*/  IMAD.MOV.U32 R46, RZ, RZ, R55 ;  /* 0x000000ffff2e7224 */ /* 0x000fe200078e0037 */
[----:B------:R-:W0:Y:S01]  /*3f00*/  MUFU.EX2 R15, R15 ;  /* 0x0000000f000f7308 */ /* 0x000e220000000800 */
[----:B------:R-:W-:-:S01]  /*3f10*/  FADD.FTZ R79, R53, R80 ;  /* 0x00000050354f7221 */ /* 0x000fc20000010000 */
[----:B-1----:R-:W-:Y:S01]  /*3f20*/  FADD.FTZ R80, R11, R30 ;  /* 0x0000001e0b507221 */ /* 0x002fe20000010000 */
[----:B------:R-:W-:Y:S01]  /*3f30*/  IMAD.MOV.U32 R53, RZ, RZ, R55 ;  /* 0x000000ffff357224 */ /* 0x000fe200078e0037 */
[----:B------:R-:W-:Y:S01]  /*3f40*/  MOV R47, R55 ;  /* 0x00000037002f7202 */ /* 0x000fe20000000f00 */
[----:B------:R-:W-:-:S01]  /*3f50*/  FADD.FTZ R96, R48, R79 ;  /* 0x0000004f30607221 */ /* 0x000fc20000010000 */
[----:B--2---:R-:W-:Y:S01]  /*3f60*/  FADD.FTZ R79, R21, R80 ;  /* 0x00000050154f7221 */ /* 0x004fe20000010000 */
[----:B------:R-:W-:Y:S01]  /*3f70*/  IMAD.MOV.U32 R48, RZ, RZ, R55 ;  /* 0x000000ffff307224 */ /* 0x000fe200078e0037 */
[----:B------:R-:W1:Y:S01]  /*3f80*/  MUFU.EX2 R20, R20 ;  /* 0x0000001400147308 */ /* 0x000e620000000800 */
[----:B------:R-:W-:-:S01]  /*3f90*/  FADD.FTZ R81, R57, R96 ;  /* 0x0000006039517221 */ /* 0x000fc20000010000 */
[C---:B---3--:R-:W-:Y:S01]  /*3fa0*/  FADD.FTZ R80, R94.reuse, R79 ;  /* 0x0000004f5e507221 */ /* 0x048fe20000010000 */
[----:B------:R-:W-:-:S02]  /*3fb0*/  F2FP.SATFINITE.E4M3.F32.PACK_AB_MERGE_C R94, R94, R21, RZ ;  /* 0x000000155e5e723e */ /* 0x000fc400048070ff */
[----:B------:R-:W-:Y:S01]  /*3fc0*/  FADD.FTZ R96, R50, R81 ;  /* 0x0000005132607221 */ /* 0x000fe20000010000 */
[----:B------:R-:W-:Y:S01]  /*3fd0*/  IMAD.MOV.U32 R50, RZ, RZ, R55 ;  /* 0x000000ffff327224 */ /* 0x000fe200078e0037 */
[----:B------:R-:W-:Y:S01]  /*3fe0*/  F2FP.SATFINITE.E4M3.F32.PACK_AB_MERGE_C R149, R11, R10, R94 ;  /* 0x0000000a0b95723e */ /* 0x000fe2000480705e */
[----:B------:R-:W2:Y:S01]  /*3ff0*/  MUFU.EX2 R42, R42 ;  /* 0x0000002a002a7308 */ /* 0x000ea20000000800 */
[----:B------:R-:W-:-:S07]  /*4000*/  FADD.FTZ R79, R59, R96 ;  /* 0x000000603b4f7221 */ /* 0x000fce0000010000 */
[----:B------:R-:W3:Y:S08]  /*4010*/  MUFU.EX2 R43, R43 ;  /* 0x0000002b002b7308 */ /* 0x000ef00000000800 */
[----:B------:R-:W4:Y:S08]  /*4020*/  MUFU.EX2 R40, R40 ;  /* 0x0000002800287308 */ /* 0x000f300000000800 */
[----:B------:R0:W-:Y:S08]  /*4030*/  MUFU.EX2 R30, R77 ;  /* 0x0000004d001e7308 */ /* 0x0001f00000000800 */
[----:B------:R-:W5:Y:S01]  /*4040*/  MUFU.EX2 R41, R41 ;  /* 0x0000002900297308 */ /* 0x000f620000000800 */
[----:B0-----:R-:W-:-:S01]  /*4050*/  FADD.FTZ R77, R15, R80 ;  /* 0x000000500f4d7221 */ /* 0x001fc20000010000 */
[----:B------:R-:W-:-:S03]  /*4060*/  FADD.FTZ R80, R56, R79 ;  /* 0x0000004f38507221 */ /* 0x000fc60000010000 */
[----:B-1----:R-:W-:-:S03]  /*4070*/  FADD.FTZ R77, R20, R77 ;  /* 0x0000004d144d7221 */ /* 0x002fc60000010000 */
[----:B------:R-:W0:Y:S01]  /*4080*/  MUFU.EX2 R45, R45 ;  /* 0x0000002d002d7308 */ /* 0x000e220000000800 */
[----:B--2---:R-:W-:-:S01]  /*4090*/  FADD.FTZ R96, R42, R77 ;  /* 0x0000004d2a607221 */ /* 0x004fc20000010000 */
[----:B------:R-:W-:Y:S01]  /*40a0*/  FADD.FTZ R77, R61, R80 ;  /* 0x000000503d4d7221 */ /* 0x000fe20000010000 */
[C---:B---3--:R-:W-:Y:S02]  /*40b0*/  F2FP.SATFINITE.E4M3.F32.PACK_AB_MERGE_C R42, R43.reuse, R42, RZ ;  /* 0x0000002a2b2a723e */ /* 0x048fe400048070ff */
[----:B------:R-:W-:Y:S01]  /*40c0*/  FADD.FTZ R35, R43, R96 ;  /* 0x000000602b237221 */ /* 0x000fe20000010000 */
[----:B------:R-:W-:-:S01]  /*40d0*/  FADD.FTZ R34, R60, R77 ;  /* 0x0000004d3c227221 */ /* 0x000fc20000010000 */
[----:B------:R-:W-:Y:S01]  /*40e0*/  F2FP.SATFINITE.E4M3.F32.PACK_AB_MERGE_C R151, R20, R15, R42 ;  /* 0x0000000f1497723e */ /* 0x000fe2000480702a */
[----:B------:R-:W1:Y:S01]  /*40f0*/  MUFU.EX2 R54, R54 ;  /* 0x0000003600367308 */ /* 0x000e620000000800 */
[----:B----4-:R-:W-:-:S01]  /*4100*/  FADD.FTZ R44, R40, R35 ;  /* 0x00000023282c7221 */ /* 0x010fc20000010000 */
[----:B------:R-:W-:Y:S01]  /*4110*/  FADD.FTZ R35, R63, R34 ;  /* 0x000000223f237221 */ /* 0x000fe20000010000 */
[----:B------:R-:W-:-:S02]  /*4120*/  IMAD.MOV.U32 R43, RZ, RZ, R55 ;  /* 0x000000ffff2b7224 */ /* 0x000fc400078e0037 */
[----:B-----5:R-:W-:Y:S01]  /*4130*/  FADD.FTZ R44, R41, R44 ;  /* 0x0000002c292c7221 */ /* 0x020fe20000010000 */
[----:B------:R-:W-:-:S01]  /*4140*/  FADD.FTZ R34, R62, R35 ;  /* 0x000000233e227221 */ /* 0x000fc20000010000 */
[----:B------:R-:W-:Y:S01]  /*4150*/  IMAD.MOV.U32 R42, RZ, RZ, R55 ;  /* 0x000000ffff2a7224 */ /* 0x000fe200078e0037 */
[----:B------:R-:W2:Y:S01]  /*4160*/  MUFU.EX2 R24, R24 ;  /* 0x0000001800187308 */ /* 0x000ea20000000800 */
[----:B0-----:R-:W-:-:S01]  /*4170*/  FADD.FTZ R35, R45, R44 ;  /* 0x0000002c2d237221 */ /* 0x001fc20000010000 */
[----:B------:R-:W-:-:S04]  /*4180*/  FADD.FTZ R65, R65, R34 ;  /* 0x0000002241417221 */ /* 0x000fc80000010000 */
[----:B------:R-:W-:Y:S02]  /*4190*/  FADD.FTZ R34, R52, R65 ;  /* 0x0000004134227221 */ /* 0x000fe40000010000 */
[----:B------:R-:W0:Y:S01]  /*41a0*/  MUFU.EX2 R25, R25 ;  /* 0x0000001900197308 */ /* 0x000e220000000800 */
[----:B-1----:R-:W-:-:S01]  /*41b0*/  FADD.FTZ R35, R54, R35 ;  /* 0x0000002336237221 */ /* 0x002fc20000010000 */
[----:B------:R-:W-:Y:S01]  /*41c0*/  FADD.FTZ R21, R67, R34 ;  /* 0x0000002243157221 */ /* 0x000fe20000010000 */
[----:B------:R-:W-:Y:S01]  /*41d0*/  F2FP.SATFINITE.E4M3.F32.PACK_AB_MERGE_C R45, R54, R45, RZ ;  /* 0x0000002d362d723e */ /* 0x000fe200048070ff */
[----:B------:R-:W-:Y:S02]  /*41e0*/  IMAD.MOV.U32 R54, RZ, RZ, R55 ;  /* 0x000000ffff367224 */ /* 0x000fe400078e0037 */
[----:B------:R-:W-:-:S01]  /*41f0*/  FADD.FTZ R34, R66, R21 ;  /* 0x0000001542227221 */ /* 0x000fc20000010000 */
[----:B------:R-:W-:Y:S01]  /*4200*/  F2FP.SATFINITE.E4M3.F32.PACK_AB_MERGE_C R66, R69, R66, RZ ;  /* 0x000000424542723e */ /* 0x000fe200048070ff */
[----:B------:R-:W1:Y:S01]  /*4210*/  MUFU.EX2 R49, R49 ;  /* 0x0000003100317308 */ /* 0x000e620000000800 */
[----:B--2---:R-:W-:-:S01]  /*4220*/  FADD.FTZ R44, R24, R35 ;  /* 0x00000023182c7221 */ /* 0x004fc20000010000 */
[----:B------:R-:W-:Y:S01]  /*4230*/  FADD.FTZ R69, R69, R34 ;  /* 0x0000002245457221 */ /* 0x000fe20000010000 */
[----:B------:R-:W-:Y:S01]  /*4240*/  F2FP.SATFINITE.E4M3.F32.PACK_AB_MERGE_C R138, R67, R52, R66 ;  /* 0x00000034438a723e */ /* 0x000fe20004807042 */
[----:B------:R-:W-:Y:S01]  /*4250*/  IMAD.MOV.U32 R52, RZ, RZ, R55 ;  /* 0x000000ffff347224 */ /* 0x000fe200078e0037 */
[----:B------:R-:W-:Y:S01]  /*4260*/  F2FP.SATFINITE.E4M3.F32.PACK_AB_MERGE_C R137, R41, R40, R45 ;  /* 0x000000282989723e */ /* 0x000fe2000480702d */
[----:B------:R-:W-:Y:S01]  /*4270*/  FADD.FTZ R14, R68, R69 ;  /* 0x00000045440e7221 */ /* 0x000fe20000010000 */
[----:B------:R-:W-:Y:S01]  /*4280*/  IMAD.MOV.U32 R45, RZ, RZ, R55 ;  /* 0x000000ffff2d7224 */ /* 0x000fe200078e0037 */
[----:B------:R-:W2:Y:S01]  /*4290*/  MUFU.EX2 R76, R76 ;  /* 0x0000004c004c7308 */ /* 0x000ea20000000800 */
[----:B0-----:R-:W-:-:S01]  /*42a0*/  FADD.FTZ R44, R25, R44 ;  /* 0x0000002c192c7221 */ /* 0x001fc20000010000 */
[----:B------:R-:W-:Y:S01]  /*42b0*/  FADD.FTZ R31, R71, R14 ;  /* 0x0000000e471f7221 */ /* 0x000fe20000010000 */
[----:B------:R-:W-:-:S02]  /*42c0*/  IMAD.MOV.U32 R41, RZ, RZ, R55 ;  /* 0x000000ffff297224 */ /* 0x000fc400078e0037 */
[--C-:B------:R-:W-:Y:S02]  /*42d0*/  IMAD.MOV.U32 R40, RZ, RZ, R55.reuse ;  /* 0x000000ffff287224 */ /* 0x100fe400078e0037 */
[----:B------:R-:W-:Y:S01]  /*42e0*/  IMAD.MOV.U32 R35, RZ, RZ, R55 ;  /* 0x000000ffff237224 */ /* 0x000fe200078e0037 */
[----:B------:R-:W0:Y:S01]  /*42f0*/  MUFU.EX2 R26, R26 ;  /* 0x0000001a001a7308 */ /* 0x000e220000000800 */
[----:B-1----:R-:W-:-:S01]  /*4300*/  FADD.FTZ R21, R49, R44 ;  /* 0x0000002c31157221 */ /* 0x002fc20000010000 */
[----:B------:R-:W-:-:S06]  /*4310*/  IMAD.MOV.U32 R44, RZ, RZ, R55 ;  /* 0x000000ffff2c7224 */ /* 0x000fcc00078e0037 */
[----:B------:R-:W1:Y:S01]  /*4320*/  MUFU.EX2 R70, R70 ;  /* 0x0000004600467308 */ /* 0x000e620000000800 */
[C---:B--2---:R-:W-:Y:S01]  /*4330*/  F2FP.SATFINITE.E4M3.F32.PACK_AB_MERGE_C R49, R76.reuse, R49, RZ ;  /* 0x000000314c31723e */ /* 0x044fe200048070ff */
[----:B------:R-:W-:-:S03]  /*4340*/  FADD.FTZ R76, R76, R21 ;  /* 0x000000154c4c7221 */ /* 0x000fc60000010000 */
[----:B------:R-:W-:Y:S01]  /*4350*/  F2FP.SATFINITE.E4M3.F32.PACK_AB_MERGE_C R139, R25, R24, R49 ;  /* 0x00000018198b723e */ /* 0x000fe20004807031 */
[----:B------:R-:W-:-:S01]  /*4360*/  FADD.FTZ R21, R5, R76 ;  /* 0x0000004c05157221 */ /* 0x000fc20000010000 */
[--C-:B------:R-:W-:Y:S01]  /*4370*/  IMAD.MOV.U32 R49, RZ, RZ, R55.reuse ;  /* 0x000000ffff317224 */ /* 0x100fe200078e0037 */
[----:B------:R-:W2:Y:S01]  /*4380*/  MUFU.EX2 R27, R27 ;  /* 0x0000001b001b7308 */ /* 0x000ea20000000800 */
[----:B------:R-:W-:Y:S02]  /*4390*/  IMAD.MOV.U32 R25, RZ, RZ, R55 ;  /* 0x000000ffff197224 */ /* 0x000fe400078e0037 */
[----:B0-----:R-:W-:Y:S01]  /*43a0*/  FADD.FTZ R14, R26, R21 ;  /* 0x000000151a0e7221 */ /* 0x001fe20000010000 */
[----:B------:R-:W-:-:S04]  /*43b0*/  IMAD.MOV.U32 R24, RZ, RZ, R55 ;  /* 0x000000ffff187224 */ /* 0x000fc800078e0037 */
[----:B------:R-:W0:Y:S01]  /*43c0*/  MUFU.EX2 R73, R73 ;  /* 0x0000004900497308 */ /* 0x000e220000000800 */
        /* <DEDUP_REMOVED lines=8> */
[C---:B0-----:R-:W-:Y:S01]  /*4450*/  F2FP.SATFINITE.E4M3.F32.PACK_AB_MERGE_C R70, R73.reuse, R70, RZ ;  /* 0x000000464946723e */ /* 0x041fe200048070ff */
[----:B------:R-:W-:Y:S01]  /*4460*/  FADD.FTZ R73, R73, R34 ;  /* 0x0000002249497221 */ /* 0x000fe20000010000 */
[----:B------:R-:W-:Y:S02]  /*4470*/  MOV R31, R55 ;  /* 0x00000037001f7202 */ /* 0x000fe40000000f00 */
[----:B------:R-:W-:-:S03]  /*4480*/  F2FP.SATFINITE.E4M3.F32.PACK_AB_MERGE_C R140, R71, R68, R70 ;  /* 0x00000044478c723e */ /* 0x000fc60004807046 */
        /* <DEDUP_REMOVED lines=10> */
[----:B0-----:R-:W-:Y:S01]  /*4530*/  F2FP.SATFINITE.E4M3.F32.PACK_AB_MERGE_C R34, R85, R78, RZ ;  /* 0x0000004e5522723e */ /* 0x001fe200048070ff */
[----:B------:R-:W-:-:S03]  /*4540*/  FADD.FTZ R78, R78, R21 ;  /* 0x000000154e4e7221 */ /* 0x000fc60000010000 */
[----:B------:R-:W-:Y:S01]  /*4550*/  F2FP.SATFINITE.E4M3.F32.PACK_AB_MERGE_C R142, R83, R74, R34 ;  /* 0x0000004a538e723e */ /* 0x000fe20004807022 */
[----:B------:R-:W-:-:S01]  /*4560*/  FADD.FTZ R85, R85, R78 ;  /* 0x0000004e55557221 */ /* 0x000fc20000010000 */
[----:B------:R-:W-:Y:S01]  /*4570*/  IMAD.MOV.U32 R34, RZ, RZ, R55 ;  /* 0x000000ffff227224 */ /* 0x000fe200078e0037 */
[----:B------:R-:W-:Y:S01]  /*4580*/  MUFU.EX2 R84, R84 ;  /* 0x0000005400547308 */ /* 0x000fe20000000800 */
[----:B-1----:R-:W-:-:S01]  /*4590*/  FADD.FTZ R30, R32, R27 ;  /* 0x0000001b201e7221 */ /* 0x002fc20000010000 */
[----:B------:R-:W-:-:S06]  /*45a0*/  IMAD.MOV.U32 R27, RZ, RZ, R55 ;  /* 0x000000ffff1b7224 */ /* 0x000fcc00078e0037 */
[----:B------:R-:W0:Y:S01]  /*45b0*/  MUFU.EX2 R89, R89 ;  /* 0x0000005900597308 */ /* 0x000e220000000800 */
[C---:B--2---:R-:W-:Y:S01]  /*45c0*/  F2FP.SATFINITE.E4M3.F32.PACK_AB_MERGE_C R32, R33.reuse, R32, RZ ;  /* 0x000000202120723e */ /* 0x044fe200048070ff */
[----:B------:R-:W-:Y:S01]  /*45d0*/  FADD.FTZ R33, R33, R30 ;  /* 0x0000001e21217221 */ /* 0x000fe20000010000 */
[--C-:B------:R-:W-:Y:S02]  /*45e0*/  IMAD.MOV.U32 R30, RZ, RZ, R55.reuse ;  /* 0x000000ffff1e7224 */ /* 0x100fe400078e0037 */
[----:B------:R-:W-:Y:S01]  /*45f0*/  F2FP.SATFINITE.E4M3.F32.PACK_AB_MERGE_C R143, R29, R28, R32 ;  /* 0x0000001c1d8f723e */ /* 0x000fe20004807020 */
[--C-:B------:R-:W-:Y:S02]  /*4600*/  IMAD.MOV.U32 R32, RZ, RZ, R55.reuse ;  /* 0x000000ffff207224 */ /* 0x100fe400078e0037 */
[----:B------:R-:W1:Y:S01]  /*4610*/  MUFU.EX2 R82, R82 ;  /* 0x0000005200527308 */ /* 0x000e620000000800 */
[--C-:B------:R-:W-:Y:S02]  /*4620*/  IMAD.MOV.U32 R29, RZ, RZ, R55.reuse ;  /* 0x000000ffff1d7224 */ /* 0x100fe400078e0037 */
[----:B------:R-:W-:-:S05]  /*4630*/  IMAD.MOV.U32 R28, RZ, RZ, R55 ;  /* 0x000000ffff1c7224 */ /* 0x000fca00078e0037 */
[----:B------:R2:W3:Y:S01]  /*4640*/  MUFU.EX2 R12, R36 ;  /* 0x00000024000c7308 */ /* 0x0004e20000000800 */
[----:B0-----:R-:W-:-:S07]  /*4650*/  F2FP.SATFINITE.E4M3.F32.PACK_AB_MERGE_C R7, R89, R84, RZ ;  /* 0x000000545907723e */ /* 0x001fce00048070ff */
[----:B------:R-:W0:Y:S01]  /*4660*/  MUFU.EX2 R87, R87 ;  /* 0x0000005700577308 */ /* 0x000e220000000800 */
[----:B-1----:R-:W-:-:S01]  /*4670*/  FADD.FTZ R6, R82, R85 ;  /* 0x0000005552067221 */ /* 0x002fc20000010000 */
[----:B--2---:R-:W-:-:S06]  /*4680*/  IMAD.MOV.U32 R36, RZ, RZ, R55 ;  /* 0x000000ffff247224 */ /* 0x004fcc00078e0037 */
[----:B------:R1:W2:Y:S01]  /*4690*/  MUFU.EX2 R13, R37 ;  /* 0x00000025000d7308 */ /* 0x0002a20000000800 */
[----:B---3--:R-:W-:-:S01]  /*46a0*/  FADD.FTZ R8, R12, R33 ;  /* 0x000000210c087221 */ /* 0x008fc20000010000 */
[----:B------:R-:W-:-:S06]  /*46b0*/  IMAD.MOV.U32 R33, RZ, RZ, R55 ;  /* 0x000000ffff217224 */ /* 0x000fcc00078e0037 */
[----:B------:R-:W3:Y:S01]  /*46c0*/  MUFU.EX2 R51, R51 ;  /* 0x0000003300337308 */ /* 0x000ee20000000800 */
[C---:B0-----:R-:W-:Y:S01]  /*46d0*/  F2FP.SATFINITE.E4M3.F32.PACK_AB_MERGE_C R144, R87.reuse, R82, R7 ;  /* 0x000000525790723e */ /* 0x041fe20004807007 */
[----:B------:R-:W-:Y:S01]  /*46e0*/  FADD.FTZ R87, R87, R6 ;  /* 0x0000000657577221 */ /* 0x000fe20000010000 */
[----:B-1----:R-:W-:-:S03]  /*46f0*/  IMAD.MOV.U32 R37, RZ, RZ, R55 ;  /* 0x000000ffff257224 */ /* 0x002fc600078e0037 */
[----:B------:R-:W-:Y:S02]  /*4700*/  FADD.FTZ R84, R84, R87 ;  /* 0x0000005754547221 */ /* 0x000fe40000010000 */
[----:B------:R-:W0:Y:S01]  /*4710*/  MUFU.EX2 R72, R72 ;  /* 0x0000004800487308 */ /* 0x000e220000000800 */
[----:B--2---:R-:W-:-:S01]  /*4720*/  FADD.FTZ R8, R13, R8 ;  /* 0x000000080d087221 */ /* 0x004fc20000010000 */
[----:B------:R-:W-:-:S06]  /*4730*/  FADD.FTZ R89, R89, R84 ;  /* 0x0000005459597221 */ /* 0x000fcc0000010000 */
[----:B------:R-:W-:Y:S01]  /*4740*/  MUFU.EX2 R88, R88 ;  /* 0x0000005800587308 */ /* 0x000fe20000000800 */
[----:B---3--:R-:W-:-:S07]  /*4750*/  FADD.FTZ R9, R51, R8 ;  /* 0x0000000833097221 */ /* 0x008fce0000010000 */
[----:B------:R-:W1:Y:S01]  /*4760*/  MUFU.EX2 R93, R93 ;  /* 0x0000005d005d7308 */ /* 0x000e620000000800 */
[C---:B0-----:R-:W-:Y:S01]  /*4770*/  F2FP.SATFINITE.E4M3.F32.PACK_AB_MERGE_C R51, R72.reuse, R51, RZ ;  /* 0x000000334833723e */ /* 0x041fe200048070ff */
[----:B------:R-:W-:-:S03]  /*4780*/  FADD.FTZ R72, R72, R9 ;  /* 0x0000000948487221 */ /* 0x000fc60000010000 */
[----:B------:R-:W-:Y:S01]  /*4790*/  F2FP.SATFINITE.E4M3.F32.PACK_AB_MERGE_C R145, R13, R12, R51 ;  /* 0x0000000c0d91723e */ /* 0x000fe20004807033 */
[----:B------:R-:W-:Y:S02]  /*47a0*/  IMAD.MOV.U32 R51, RZ, RZ, R55 ;  /* 0x000000ffff337224 */ /* 0x000fe400078e0037 */
        /* <DEDUP_REMOVED lines=13> */
[----:B------:R-:W-:-:S03]  /*4880*/  FADD.FTZ R8, R93, R8 ;  /* 0x000000085d087221 */ /* 0x000fc60000010000 */
[----:B--2---:R-:W-:Y:S01]  /*4890*/  FADD.FTZ R6, R102, R9 ;  /* 0x0000000966067221 */ /* 0x004fe20000010000 */
[----:B-1----:R-:W-:-:S03]  /*48a0*/  F2FP.SATFINITE.E4M3.F32.PACK_AB_MERGE_C R5, R7, R102, RZ ;  /* 0x000000660705723e */ /* 0x002fc600048070ff */
[----:B------:R-:W-:Y:S01]  /*48b0*/  FADD.FTZ R6, R7, R6 ;  /* 0x0000000607067221 */ /* 0x000fe20000010000 */
[----:B------:R-:W-:Y:S01]  /*48c0*/  F2FP.SATFINITE.E4M3.F32.PACK_AB_MERGE_C R147, R14, R99, R5 ;  /* 0x000000630e93723e */ /* 0x000fe20004807005 */
        /* <DEDUP_REMOVED lines=23> */
.L_x_10310:
[----:B------:R-:W-:-:S04]  /*4a40*/  UISETP.NE.AND UP0, UPT, UR17, 0x1, UPT ;  /* 0x000000011100788c */ /* 0x000fc8000bf05270 */
[----:B------:R-:W-:-:S04]  /*4a50*/  USEL UR42, URZ, 0x1, UP0 ;  /* 0x000000013f2a7887 */ /* 0x000fc80008000000 */
[----:B------:R-:W-:Y:S01]  /*4a60*/  ULOP3.LUT UR42, UR16, UR42, URZ, 0x3c, !UPT ;  /* 0x0000002a102a7292 */ /* 0x000fe2000f8e3c3f */
[----:B------:R-:W-:Y:S11]  /*4a70*/  @!P0 BRA `(.L_x_10301) ;  /* 0x0000000000048947 */ /* 0x000ff60003800000 */
[----:B------:R-:W-:Y:S01]  /*4a80*/  BPT.TRAP 0x1 ;  /* 0x000000040000795c */ /* 0x000fe20000300000 */
.L_x_10301:
        /* <DEDUP_REMOVED lines=14> */
.L_x_10302:
[----:B-1----:R-:W-:Y:S05]  /*4b70*/  @P1 BRA `(.L_x_10303) ;  /* 0x0000000000081947 */ /* 0x002fea0003800000 */
[----:B------:R-:W1:Y:S02]  /*4b80*/  SYNCS.PHASECHK.TRANS64.TRYWAIT P1, [R7+URZ+0x13230], R10 ;  /* 0x0132300a070075a7 */ /* 0x000e64000802017f */
[----:B-1----:R-:W-:Y:S05]  /*4b90*/  @!P1 BRA `(.L_x_10304) ;  /* 0x0000008c00ec9947 */ /* 0x002fea0003800000 */
.L_x_10303:
        /* <DEDUP_REMOVED lines=64> */
.L_x_10305:
[----:B------:R-:W-:Y:S01]  /*4fa0*/  R2UR UR9, R2 ;  /* 0x00000000020972ca */ /* 0x000fe200000e0000 */
[----:B01----:R-:W-:-:S05]  /*4fb0*/  IMAD.U32 R10, RZ, RZ, UR16 ;  /* 0x00000010ff0a7e24 */ /* 0x003fca000f8e00ff */
[----:B------:R-:W-:-:S07]  /*4fc0*/  SHF.L.U32 R10, R10, 0x1f, RZ ;  /* 0x0000001f0a0a7819 */ /* 0x000fce00000006ff */
[----:B------:R-:W-:-:S09]  /*4fd0*/  ULEA UR9, UR17, UR9, 0x3 ;  /* 0x0000000911097291 */ /* 0x000fd2000f8e183f */
[----:B------:R0:W1:Y:S01]  /*4fe0*/  SYNCS.PHASECHK.TRANS64.TRYWAIT P1, [UR9+0x13250], R10 ;  /* 0x0132500aff0075a7 */ /* 0x0000620008020149 */
[----:B------:R-:W-:Y:S05]  /*4ff0*/  @!P0 BRA `(.L_x_10306) ;  /* 0x0000000000048947 */ /* 0x000fea0003800000 */
[----:B------:R-:W-:Y:S01]  /*5000*/  BPT.TRAP 0x1 ;  /* 0x000000040000795c */ /* 0x000fe20000300000 */
.L_x_10306:
[----:B-1----:R-:W-:Y:S05]  /*5010*/  @P1 BRA `(.L_x_10307) ;  /* 0x0000000000081947 */ /* 0x002fea0003800000 */
[----:B------:R-:W1:Y:S02]  /*5020*/  SYNCS.PHASECHK.TRANS64.TRYWAIT P1, [UR9+0x13250], R10 ;  /* 0x0132500aff0075a7 */ /* 0x000e640008020149 */
[----:B-1----:R-:W-:Y:S05]  /*5030*/  @!P1 BRA `(.L_x_10308) ;  /* 0x0000008800d89947 */ /* 0x002fea0003800000 */
.L_x_10307:
[C---:B01----:R-:W-:Y:S01]  /*5040*/  FMUL.FTZ R10, R0.reuse, R120 ;  /* 0x00000078000a7220 */ /* 0x043fe20000410000 */
        /* <DEDUP_REMOVED lines=31> */
[----:B------:R-:W-:Y:S01]  /*5240*/  UIADD3 UR6, UR6, 0x1000, URZ ;  /* 0x0000100006067890 */ /* 0x000fe2000fffe03f */
[C---:B------:R-:W-:Y:S01]  /*5250*/  FMUL.FTZ R114, R0.reuse, R114 ;  /* 0x0000007200727220 */ /* 0x040fe20000410000 */
[C---:B------:R-:W-:Y:S01]  /*5260*/  FMUL.FTZ R113, R0.reuse, R113 ;  /* 0x0000007100717220 */ /* 0x040fe20000410000 */
[C---:B------:R-:W-:Y:S01]  /*5270*/  FMUL.FTZ R115, R0.reuse, R115 ;  /* 0x0000007300737220 */ /* 0x040fe20000410000 */
[----:B------:R-:W-:Y:S01]  /*5280*/  USHF.R.U32.HI UR6, URZ, 0x4, UR6 ;  /* 0x000000043f067899 */ /* 0x000fe20008011606 */
[C---:B------:R-:W-:Y:S01]  /*5290*/  FMUL.FTZ R116, R0.reuse, R116 ;  /* 0x0000007400747220 */ /* 0x040fe20000410000 */
[----:B------:R-:W1:Y:S01]  /*52a0*/  MUFU.TANH R14, R14 ;  /* 0x0000000e000e7308 */ /* 0x000e620000002400 */
[----:B--2---:R-:W-:Y:S01]  /*52b0*/  FMNMX.FTZ R129, R11, R128, !PT ;  /* 0x000000800b817209 */ /* 0x004fe20007810000 */
[----:B------:R-:W-:Y:S01]  /*52c0*/  ULOP3.LUT UR6, UR6, 0x3fff, URZ, 0xc0, !UPT ;  /* 0x00003fff06067892 */ /* 0x000fe2000f8ec03f */
[C---:B------:R-:W-:Y:S01]  /*52d0*/  FMUL.FTZ R118, R0.reuse, R118 ;  /* 0x0000007600767220 */ /* 0x040fe20000410000 */
[C---:B------:R-:W-:Y:S01]  /*52e0*/  FMUL.FTZ R117, R0.reuse, R117 ;  /* 0x0000007500757220 */ /* 0x040fe20000410000 */
[----:B------:R-:W-:Y:S01]  /*52f0*/  WARPGROUP.ARRIVE ;  /* 0x00000000000079c5 */ /* 0x000fe20000000000 */
[----:B------:R-:W-:Y:S01]  /*5300*/  ULOP3.LUT UR6, UR6, 0x10000, URZ, 0xfc, !UPT ;  /* 0x0001000006067892 */ /* 0x000fe2000f8efc3f */
[C---:B------:R-:W-:Y:S01]  /*5310*/  FMUL.FTZ R119, R0.reuse, R119 ;  /* 0x0000007700777220 */ /* 0x040fe20000410000 */
[----:B------:R-:W2:Y:S01]  /*5320*/  MUFU.TANH R20, R20 ;  /* 0x0000001400147308 */ /* 0x000ea20000002400 */
[----:B0-----:R-:W-:Y:S01]  /*5330*/  FMNMX.FTZ R131, R13, R130, !PT ;  /* 0x000000820d837209 */ /* 0x001fe20007810000 */
[----:B------:R-:W-:Y:S01]  /*5340*/  UIMAD UR8, UR17, 0x280, UR6 ;  /* 0x00000280110878a4 */ /* 0x000fe2000f8e0206 */
[C---:B------:R-:W-:Y:S01]  /*5350*/  FMUL.FTZ R88, R0.reuse, R88 ;  /* 0x0000005800587220 */ /* 0x040fe20000410000 */
[----:B------:R-:W-:Y:S01]  /*5360*/  UMOV UR7, 0xc0000010 ;  /* 0xc000001000077882 */ /* 0x000fe20000000000 */
[C---:B------:R-:W-:Y:S01]  /*5370*/  FMUL.FTZ R90, R0.reuse, R90 ;  /* 0x0000005a005a7220 */ /* 0x040fe20000410000 */
[C---:B------:R-:W-:Y:S01]  /*5380*/  FMUL.FTZ R89, R0.reuse, R89 ;  /* 0x0000005900597220 */ /* 0x040fe20000410000 */
[----:B------:R-:W-:Y:S01]  /*5390*/  FMUL.FTZ R91, R0, R91 ;  /* 0x0000005b005b7220 */ /* 0x000fe20000410000 */
[----:B------:R-:W0:Y:S01]  /*53a0*/  MUFU.TANH R15, R15 ;  /* 0x0000000f000f7308 */ /* 0x000e220000002400 */
[----:B-1----:R-:W-:Y:S01]  /*53b0*/  FMNMX.FTZ R128, R14, R129, !PT ;  /* 0x000000810e807209 */ /* 0x002fe20007810000 */
[----:B------:R-:W-:Y:S01]  /*53c0*/  UMOV UR6, UR8 ;  /* 0x0000000800067c82 */ /* 0x000fe20008000000 */
[C---:B------:R-:W-:Y:S01]  /*53d0*/  FMUL.FTZ R92, R0.reuse, R92 ;  /* 0x0000005c005c7220 */ /* 0x040fe20000410000 */
[----:B------:R-:W-:Y:S01]  /*53e0*/  QGMMA.64x64x32.F32.E4M3.E4M3 R24, R152, gdesc[UR4], R24, gsb0 ;  /* 0x00e0000498187df3 */ /* 0x000fe20008000818 */
        /* <DEDUP_REMOVED lines=38> */
[----:B------:R-:W-:Y:S01]  /*5650*/  UIADD3 UR6, UR8, 0x80, URZ ;  /* 0x0000008008067890 */ /* 0x000fe2000fffe03f */
[C---:B------:R-:W-:Y:S01]  /*5660*/  FMUL.FTZ R57, R0.reuse, R57 ;  /* 0x0000003900397220 */ /* 0x040fe20000410000 */
[C---:B------:R-:W-:Y:S01]  /*5670*/  FMUL.FTZ R59, R0.reuse, R59 ;  /* 0x0000003b003b7220 */ /* 0x040fe20000410000 */
[C---:B------:R-:W-:Y:S01]  /*5680*/  FMUL.FTZ R60, R0.reuse, R60 ;  /* 0x0000003c003c7220 */ /* 0x040fe20000410000 */
[----:B------:R-:W-:Y:S01]  /*5690*/  UMOV UR7, 0xc0000010 ;  /* 0xc000001000077882 */ /* 0x000fe20000000000 */
        /* <DEDUP_REMOVED lines=22> */
[----:B------:R-:W-:-:S06]  /*5800*/  WARPGROUP.ARRIVE ;  /* 0x00000000000079c5 */ /* 0x000fcc0000000000 */
[----:B------:R-:W2:Y:S01]  /*5810*/  S2R R155, SR_TID.X ;  /* 0x00000000009b7919 */ /* 0x000ea20000002100 */
[----:B------:R-:W3:Y:S01]  /*5820*/  MUFU.TANH R106, R106 ;  /* 0x0000006a006a7308 */ /* 0x000ee20000002400 */
[----:B0-----:R-:W-:Y:S01]  /*5830*/  FMNMX.FTZ R131, R127, R130, !PT ;  /* 0x000000827f837209 */ /* 0x001fe20007810000 */
[----:B------:R-:W-:Y:S01]  /*5840*/  QGMMA.64x64x32.F32.E4M3.E4M3 R24, R148, gdesc[UR4], R24, gsb0 ;  /* 0x00e0000494187df3 */ /* 0x000fe20008000818 */
[----:B------:R-:W-:Y:S01]  /*5850*/  UIADD3 UR6, UR8, 0x100, URZ ;  /* 0x0000010008067890 */ /* 0x000fe2000fffe03f */
[----:B------:R-:W-:-:S04]  /*5860*/  UMOV UR7, 0xc0000010 ;  /* 0xc000001000077882 */ /* 0x000fc80000000000 */
        /* <DEDUP_REMOVED lines=25> */
[----:B------:R-:W-:Y:S01]  /*5a00*/  QGMMA.64x64x32.F32.E4M3.E4M3 R24, R136, gdesc[UR4], R24, gsb0 ;  /* 0x00e0000488187df3 */ /* 0x000fe20008000818 */
[----:B------:R-:W-:Y:S01]  /*5a10*/  UIADD3 UR6, UR8, 0x180, URZ ;  /* 0x0000018008067890 */ /* 0x000fe2000fffe03f */
[----:B------:R-:W-:Y:S01]  /*5a20*/  UMOV UR7, 0xc0000010 ;  /* 0xc000001000077882 */ /* 0x000fe20000000000 */
[----:B------:R-:W-:-:S03]  /*5a30*/  UIADD3 UR8, UR8, 0x200, URZ ;  /* 0x0000020008087890 */ /* 0x000fc6000fffe03f */
        /* <DEDUP_REMOVED lines=24> */
[----:B------:R-:W-:Y:S01]  /*5bc0*/  QGMMA.64x64x32.F32.E4M3.E4M3 R24, R140, gdesc[UR4], R24, gsb0 ;  /* 0x00e000048c187df3 */ /* 0x000fe20008000818 */
[----:B------:R-:W-:Y:S01]  /*5bd0*/  UMOV UR6, UR8 ;  /* 0x0000000800067c82 */ /* 0x000fe20008000000 */
        /* <DEDUP_REMOVED lines=26> */
[----:B------:R-:W-:Y:S06]  /*5d80*/  QGMMA.64x64x32.F32.E4M3.E4M3 R24, R144, gdesc[UR4], R24, gsb0 ;  /* 0x00e0000490187df3 */ /* 0x000fec0008000818 */
        /* <DEDUP_REMOVED lines=59> */
[----:B0-----:R-:W-:-:S03]  /*6140*/  FMNMX.FTZ R64, R70, R133, !PT ;  /* 0x0000008546407209 */ /* 0x001fc60007810000 */
[----:B------:R-:W0:Y:S01]  /*6150*/  SHFL.BFLY PT, R133, R130, 0x2, 0x1f ;  /* 0x0c401f0082857f89 */ /* 0x000e2200000e0000 */
[----:B-1----:R-:W-:-:S05]  /*6160*/  FMNMX.FTZ R131, R71, R64, !PT ;  /* 0x0000004047837209 */ /* 0x002fca0007810000 */
[----:B------:R-:W1:Y:S01]  /*6170*/  SHFL.BFLY PT, R58, R131, 0x2, 0x1f ;  /* 0x0c401f00833a7f89 */ /* 0x000e6200000e0000 */
[----:B0-----:R-:W-:Y:S02]  /*6180*/  FMNMX.FTZ R133, R130, R133, !PT ;  /* 0x0000008582857209 */ /* 0x001fe40007810000 */
[----:B-1----:R-:W-:-:S03]  /*6190*/  FMNMX.FTZ R132, R131, R58, !PT ;  /* 0x0000003a83847209 */ /* 0x002fc60007810000 */
[----:B------:R-:W0:Y:S04]  /*61a0*/  SHFL.BFLY PT, R58, R133, 0x1, 0x1f ;  /* 0x0c201f00853a7f89 */ /* 0x000e2800000e0000 */
[----:B------:R-:W1:Y:S01]  /*61b0*/  SHFL.BFLY PT, R135, R132, 0x1, 0x1f ;  /* 0x0c201f0084877f89 */ /* 0x000e6200000e0000 */
[----:B0-----:R-:W-:Y:S02]  /*61c0*/  FMNMX.FTZ R58, R133, R58, !PT ;  /* 0x0000003a853a7209 */ /* 0x001fe40007810000 */
[----:B-1----:R-:W-:-:S03]  /*61d0*/  FMNMX.FTZ R64, R132, R135, !PT ;  /* 0x0000008784407209 */ /* 0x002fc60007810000 */
[----:B------:R-:W-:Y:S01]  /*61e0*/  FADD.FTZ R5, -R58, R5 ;  /* 0x000000053a057221 */ /* 0x000fe20000010100 */
[----:B------:R-:W-:-:S03]  /*61f0*/  IMAD.U32 R135, RZ, RZ, UR18 ;  /* 0x00000012ff877e24 */ /* 0x000fc6000f8e00ff */
[----:B------:R-:W-:Y:S01]  /*6200*/  FMUL.FTZ R131, R5, UR18 ;  /* 0x0000001205837c20 */ /* 0x000fe20008410000 */
[----:B------:R-:W-:-:S01]  /*6210*/  FADD.FTZ R5, -R64, R9 ;  /* 0x0000000940057221 */ /* 0x000fc20000010100 */
[----:B------:R-:W-:Y:S02]  /*6220*/  FFMA.FTZ R130, R58, R135, -8 ;  /* 0xc10000003a827423 */ /* 0x000fe40000010087 */
[----:B------:R0:W-:Y:S01]  /*6230*/  MUFU.EX2 R9, R131 ;  /* 0x0000008300097308 */ /* 0x0001e20000000800 */
        /* <DEDUP_REMOVED lines=8> */
[----:B0-----:R-:W-:Y:S01]  /*62c0*/  MOV R131, UR18 ;  /* 0x0000001200837c02 */ /* 0x001fe20008000f00 */
[--C-:B------:R-:W-:Y:S01]  /*62d0*/  FFMA.FTZ R15, R15, UR18, -R130.reuse ;  /* 0x000000120f0f7c23 */ /* 0x100fe20008010882 */
[----:B------:R-:W-:-:S01]  /*62e0*/  FFMA.FTZ R120, R120, UR18, -R130 ;  /* 0x0000001278787c23 */ /* 0x000fc20008010882 */
[--C-:B------:R-:W-:Y:S01]  /*62f0*/  FFMA.FTZ R121, R121, UR18, -R130.reuse ;  /* 0x0000001279797c23 */ /* 0x100fe20008010882 */
[----:B------:R-:W-:-:S01]  /*6300*/  FFMA.FTZ R124, R124, UR18, -R130 ;  /* 0x000000127c7c7c23 */ /* 0x000fc20008010882 */
[----:B------:R-:W-:Y:S01]  /*6310*/  FFMA.FTZ R69, R64, R131, -8 ;  /* 0xc100000040457423 */ /* 0x000fe20000010083 */
        /* <DEDUP_REMOVED lines=15> */
[----:B------:R-:W-:Y:S01]  /*6410*/  FFMA.FTZ R108, R108, UR18, -R130 ;  /* 0x000000126c6c7c23 */ /* 0x000fe20008010882 */
[----:B------:R-:W-:-:S01]  /*6420*/  FFMA.FTZ R110, R110, UR18, -R69 ;  /* 0x000000126e6e7c23 */ /* 0x000fc20008010845 */
[----:B------:R-:W2:Y:S01]  /*6430*/  MUFU.EX2 R11, R11 ;  /* 0x0000000b000b7308 */ /* 0x000ea20000000800 */
[----:B0-----:R-:W-:-:S01]  /*6440*/  FFMA.FTZ R8, R9, R8, R10 ;  /* 0x0000000809087223 */ /* 0x001fc2000001000a */
[----:B------:R-:W-:Y:S01]  /*6450*/  FFMA.FTZ R109, R109, UR18, -R130 ;  /* 0x000000126d6d7c23 */ /* 0x000fe20008010882 */
[----:B------:R-:W-:-:S01]  /*6460*/  FFMA.FTZ R111, R111, UR18, -R69 ;  /* 0x000000126f6f7c23 */ /* 0x000fc20008010845 */
[----:B------:R-:W-:Y:S01]  /*6470*/  FFMA.FTZ R112, R112, UR18, -R130 ;  /* 0x0000001270707c23 */ /* 0x000fe20008010882 */
[----:B------:R-:W-:-:S01]  /*6480*/  FFMA.FTZ R114, R114, UR18, -R69 ;  /* 0x0000001272727c23 */ /* 0x000fc20008010845 */
[----:B------:R-:W-:Y:S01]  /*6490*/  FFMA.FTZ R113, R113, UR18, -R130 ;  /* 0x0000001271717c23 */ /* 0x000fe20008010882 */
[----:B------:R-:W-:-:S01]  /*64a0*/  FFMA.FTZ R115, R115, UR18, -R69 ;  /* 0x0000001273737c23 */ /* 0x000fc20008010845 */
[----:B------:R-:W0:Y:S01]  /*64b0*/  MUFU.EX2 R13, R13 ;  /* 0x0000000d000d7308 */ /* 0x000e220000000800 */
[----:B-1----:R-:W-:-:S01]  /*64c0*/  FFMA.FTZ R6, R5, R6, R12 ;  /* 0x0000000605067223 */ /* 0x002fc2000001000c */
[----:B------:R-:W-:Y:S01]  /*64d0*/  FFMA.FTZ R116, R116, UR18, -R130 ;  /* 0x0000001274747c23 */ /* 0x000fe20008010882 */
[----:B------:R-:W-:-:S01]  /*64e0*/  FFMA.FTZ R118, R118, UR18, -R69 ;  /* 0x0000001276767c23 */ /* 0x000fc20008010845 */
[----:B------:R-:W-:Y:S01]  /*64f0*/  FFMA.FTZ R117, R117, UR18, -R130 ;  /* 0x0000001275757c23 */ /* 0x000fe20008010882 */
[----:B------:R-:W-:-:S01]  /*6500*/  FFMA.FTZ R119, R119, UR18, -R69 ;  /* 0x0000001277777c23 */ /* 0x000fc20008010845 */
[----:B------:R-:W-:Y:S01]  /*6510*/  FFMA.FTZ R88, R88, UR18, -R130 ;  /* 0x0000001258587c23 */ /* 0x000fe20008010882 */
[----:B------:R-:W-:-:S01]  /*6520*/  FFMA.FTZ R90, R90, UR18, -R69 ;  /* 0x000000125a5a7c23 */ /* 0x000fc20008010845 */
[----:B------:R-:W1:Y:S01]  /*6530*/  MUFU.EX2 R14, R14 ;  /* 0x0000000e000e7308 */ /* 0x000e620000000800 */
[----:B--2---:R-:W-:-:S01]  /*6540*/  FADD.FTZ R131, R11, R8 ;  /* 0x000000080b837221 */ /* 0x004fc20000010000 */
[----:B------:R-:W-:Y:S01]  /*6550*/  FFMA.FTZ R89, R89, UR18, -R130 ;  /* 0x0000001259597c23 */ /* 0x000fe20008010882 */
[----:B------:R-:W-:-:S01]  /*6560*/  FFMA.FTZ R91, R91, UR18, -R69 ;  /* 0x000000125b5b7c23 */ /* 0x000fc20008010845 */
[----:B------:R-:W-:Y:S01]  /*6570*/  FFMA.FTZ R92, R92, UR18, -R130 ;  /* 0x000000125c5c7c23 */ /* 0x000fe20008010882 */
[----:B------:R-:W-:-:S01]  /*6580*/  FFMA.FTZ R94, R94, UR18, -R69 ;  /* 0x000000125e5e7c23 */ /* 0x000fc20008010845 */
[----:B------:R-:W-:Y:S01]  /*6590*/  FFMA.FTZ R93, R93, UR18, -R130 ;  /* 0x000000125d5d7c23 */ /* 0x000fe20008010882 */
[----:B------:R-:W-:-:S01]  /*65a0*/  FFMA.FTZ R95, R95, UR18, -R69 ;  /* 0x000000125f5f7c23 */ /* 0x000fc20008010845 */
[----:B------:R-:W2:Y:S01]  /*65b0*/  MUFU.EX2 R20, R20 ;  /* 0x0000001400147308 */ /* 0x000ea20000000800 */
[----:B0-----:R-:W-:-:S01]  /*65c0*/  FADD.FTZ R133, R13, R6 ;  /* 0x000000060d857221 */ /* 0x001fc20000010000 */
[----:B------:R-:W-:Y:S01]  /*65d0*/  FFMA.FTZ R96, R96, UR18, -R130 ;  /* 0x0000001260607c23 */ /* 0x000fe20008010882 */
[----:B------:R-:W-:-:S01]  /*65e0*/  FFMA.FTZ R98, R98, UR18, -R69 ;  /* 0x0000001262627c23 */ /* 0x000fc20008010845 */
[----:B------:R-:W-:Y:S01]  /*65f0*/  FFMA.FTZ R97, R97, UR18, -R130 ;  /* 0x0000001261617c23 */ /* 0x000fe20008010882 */
[----:B------:R-:W-:-:S01]  /*6600*/  FFMA.FTZ R99, R99, UR18, -R69 ;  /* 0x0000001263637c23 */ /* 0x000fc20008010845 */
[----:B------:R-:W-:Y:S01]  /*6610*/  FFMA.FTZ R100, R100, UR18, -R130 ;  /* 0x0000001264647c23 */ /* 0x000fe20008010882 */
[----:B------:R-:W-:-:S01]  /*6620*/  FFMA.FTZ R102, R102, UR18, -R69 ;  /* 0x0000001266667c23 */ /* 0x000fc20008010845 */
[----:B------:R-:W0:Y:S01]  /*6630*/  MUFU.EX2 R15, R15 ;  /* 0x0000000f000f7308 */ /* 0x000e220000000800 */
[----:B-1----:R-:W-:-:S01]  /*6640*/  FADD.FTZ R6, R14, R131 ;  /* 0x000000830e067221 */ /* 0x002fc20000010000 */
        /* <DEDUP_REMOVED lines=148> */
[----:B0-----:R-:W-:-:S01]  /*6f90*/  FADD.FTZ R133, R87, R8 ;  /* 0x0000000857857221 */ /* 0x001fc20000010000 */
[----:B------:R-:W-:Y:S01]  /*6fa0*/  FFMA.FTZ R8, R70, UR18, -R69 ;  /* 0x0000001246087c23 */ /* 0x000fe20008010845 */
[----:B------:R0:W-:Y:S05]  /*6fb0*/  @!P1 SYNCS.ARRIVE.TRANS64.RED.A1T0 RZ, [R6+URZ], RZ ;  /* 0x000000ff06ff99a7 */ /* 0x0001ea000810043f */
        /* <DEDUP_REMOVED lines=15> */
[----:B------:R-:W0:Y:S01]  /*70b0*/  MUFU.EX2 R66, R66 ;  /* 0x0000004200427308 */ /* 0x000e220000000800 */
[----:B--2---:R-:W-:-:S07]  /*70c0*/  FADD.FTZ R69, R63, R134 ;  /* 0x000000863f457221 */ /* 0x004fce0000010000 */
[----:B------:R-:W-:Y:S01]  /*70d0*/  MUFU.EX2 R132, R132 ;  /* 0x0000008400847308 */ /* 0x000fe20000000800 */
[----:B---3--:R-:W-:-:S07]  /*70e0*/  FADD.FTZ R71, R129, R130 ;  /* 0x0000008281477221 */ /* 0x008fce0000010000 */
[----:B------:R-:W1:Y:S01]  /*70f0*/  MUFU.EX2 R67, R67 ;  /* 0x0000004300437308 */ /* 0x000e620000000800 */
[----:B0-----:R-:W-:-:S07]  /*7100*/  FADD.FTZ R6, R66, R69 ;  /* 0x0000004542067221 */ /* 0x001fce0000010000 */
[----:B------:R-:W0:Y:S08]  /*7110*/  MUFU.EX2 R65, R65 ;  /* 0x0000004100417308 */ /* 0x000e300000000800 */
[----:B------:R2:W3:Y:S01]  /*7120*/  MUFU.EX2 R7, R8 ;  /* 0x0000000800077308 */ /* 0x0004e20000000800 */
[----:B-1----:R-:W-:-:S07]  /*7130*/  FADD.FTZ R6, R67, R6 ;  /* 0x0000000643067221 */ /* 0x002fce0000010000 */
[----:B------:R-:W1:Y:S01]  /*7140*/  MUFU.EX2 R68, R68 ;  /* 0x0000004400447308 */ /* 0x000e620000000800 */
[----:B--2---:R-:W-:-:S04]  /*7150*/  FADD.FTZ R8, R132, R71 ;  /* 0x0000004784087221 */ /* 0x004fc80000010000 */
[----:B0-----:R-:W-:-:S03]  /*7160*/  FADD.FTZ R69, R65, R8 ;  /* 0x0000000841457221 */ /* 0x001fc60000010000 */
[----:B------:R-:W0:Y:S01]  /*7170*/  MUFU.EX2 R70, R70 ;  /* 0x0000004600467308 */ /* 0x000e220000000800 */
[----:B---3--:R-:W-:-:S01]  /*7180*/  FADD.FTZ R71, R7, R6 ;  /* 0x0000000607477221 */ /* 0x008fc20000010000 */
[----:B-1----:R-:W-:-:S03]  /*7190*/  FADD.FTZ R8, R68, R69 ;  /* 0x0000004544087221 */ /* 0x002fc60000010000 */
[----:B0-----:R-:W-:Y:S01]  /*71a0*/  FADD.FTZ R6, R70, R71 ;  /* 0x0000004746067221 */ /* 0x001fe20000010000 */
[----:B------:R-:W-:Y:S06]  /*71b0*/  @!P0 BRA `(.L_x_10309) ;  /* 0x0000000000048947 */ /* 0x000fec0003800000 */
[----:B------:R-:W-:Y:S01]  /*71c0*/  BPT.TRAP 0x1 ;  /* 0x000000040000795c */ /* 0x000fe20000300000 */
.L_x_10309:
[----:B------:R-:W-:Y:S01]  /*71d0*/  R2UR UR7, R3 ;  /* 0x00000000030772ca */ /* 0x000fe200000e0000 */
[----:B------:R-:W-:Y:S01]  /*71e0*/  UIADD3 UR6, UR9, 0x13260, URZ ;  /* 0x0001326009067890 */ /* 0x000fe2000fffe03f */
[----:B------:R-:W-:Y:S01]  /*71f0*/  ISETP.LT.AND P1, PT, RZ, UR47, PT ;  /* 0x0000002fff007c0c */ /* 0x000fe2000bf21270 */
        /* <DEDUP_REMOVED lines=10> */
[----:B------:R-:W-:Y:S01]  /*72a0*/  UPRMT UR6, UR7, 0x654, UR6 ;  /* 0x0000065407067896 */ /* 0x000fe20008000006 */
[----:B------:R-:W-:Y:S01]  /*72b0*/  F2FP.SATFINITE.E4M3.F32.PACK_AB_MERGE_C R110, R111, R110, RZ ;  /* 0x0000006e6f6e723e */ /* 0x000fe200048070ff */
[----:B------:R-:W-:Y:S01]  /*72c0*/  UIADD3 UR7, UR47, -0x1, URZ ;  /* 0xffffffff2f077890 */ /* 0x000fe2000fffe03f */
        /* <DEDUP_REMOVED lines=68> */
.L_x_10300:
[----:B------:R-:W-:Y:S06]  /*7710*/  BAR.ARV 0x8, 0x1a0 ;  /* 0x0206800000007b1d */ /* 0x000fec0000002000 */
[----:B------:R-:W-:Y:S05]  /*7720*/  @!P0 BRA `(.L_x_10311) ;  /* 0x0000000000048947 */ /* 0x000fea0003800000 */
[----:B------:R-:W-:Y:S01]  /*7730*/  BPT.TRAP 0x1 ;  /* 0x000000040000795c */ /* 0x000fe20000300000 */
.L_x_10311:
[----:B------:R-:W-:Y:S02]  /*7740*/  IMAD.U32 R0, RZ, RZ, UR42 ;  /* 0x0000002aff007e24 */ /* 0x000fe4000f8e00ff */
[----:B------:R-:W-:-:S03]  /*7750*/  IMAD.U32 R15, RZ, RZ, UR43 ;  /* 0x0000002bff0f7e24 */ /* 0x000fc6000f8e00ff */
[----:B------:R-:W-:Y:S01]  /*7760*/  SHF.L.U32 R0, R0, 0x1f, RZ ;  /* 0x0000001f00007819 */ /* 0x000fe200000006ff */
[----:B------:R-:W-:-:S04]  /*7770*/  IMAD R15, R15, 0x8, R2 ;  /* 0x000000080f0f7824 */ /* 0x000fc800078e0202 */
[----:B------:R0:W1:Y:S01]  /*7780*/  SYNCS.PHASECHK.TRANS64.TRYWAIT P1, [R15+URZ+0x13250], R0 ;  /* 0x013250000f0075a7 */ /* 0x000062000802017f */
[----:B------:R-:W-:Y:S05]  /*7790*/  @!P0 BRA `(.L_x_10312) ;  /* 0x0000000000048947 */ /* 0x000fea0003800000 */
[----:B------:R-:W-:Y:S01]  /*77a0*/  BPT.TRAP 0x1 ;  /* 0x000000040000795c */ /* 0x000fe20000300000 */
.L_x_10312:
[----:B------:R-:W-:Y:S01]  /*77b0*/  VIADD R2, R2, 0x1000 ;  /* 0x0000100002027836 */ /* 0x000fe20000000000 */
[----:B-1----:R-:W-:Y:S06]  /*77c0*/  @P1 BRA `(.L_x_10313) ;  /* 0x0000000000081947 */ /* 0x002fec0003800000 */
[----:B------:R-:W1:Y:S02]  /*77d0*/  SYNCS.PHASECHK.TRANS64.TRYWAIT P1, [R15+URZ+0x13250], R0 ;  /* 0x013250000f0075a7 */ /* 0x000e64000802017f */
[----:B-1----:R-:W-:Y:S05]  /*77e0*/  @!P1 BRA `(.L_x_10314) ;  /* 0x0000006400049947 */ /* 0x002fea0003800000 */
.L_x_10313:
[----:B------:R-:W-:Y:S01]  /*77f0*/  SHF.R.U32.HI R2, RZ, 0x4, R2 ;  /* 0x00000004ff027819 */ /* 0x000fe20000011602 */
[----:B------:R-:W-:Y:S05]  /*7800*/  WARPSYNC.ALL ;  /* 0x0000000000007948 */ /* 0x000fea0003800000 */
[----:B------:R-:W-:Y:S01]  /*7810*/  LOP3.LUT R2, R2, 0x3fff, RZ, 0xc0, !PT ;  /* 0x00003fff02027812 */ /* 0x000fe200078ec0ff */
[----:B------:R-:W-:Y:S01]  /*7820*/  WARPGROUP.ARRIVE ;  /* 0x00000000000079c5 */ /* 0x000fe20000000000 */
[----:B------:R-:W-:Y:S01]  /*7830*/  MOV R5, UR43 ;  /* 0x0000002b00057c02 */ /* 0x000fe20008000f00 */
[----:B------:R-:W-:Y:S01]  /*7840*/  ULDC.64 UR10, c[0x0][0x9a0] ;  /* 0x00026800000a7ab9 */ /* 0x000fe20000000a00 */
[----:B------:R-:W-:Y:S01]  /*7850*/  LOP3.LUT R2, R2, 0x10000, RZ, 0xfc, !PT ;  /* 0x0001000002027812 */ /* 0x000fe200078efcff */
[----:B------:R-:W-:Y:S01]  /*7860*/  UISETP.NE.U32.AND UP0, UPT, UR10, URZ, UPT ;  /* 0x0000003f0a00728c */ /* 0x000fe2000bf05070 */
[----:B------:R-:W-:-:S03]  /*7870*/  IMAD.MOV.U32 R7, RZ, RZ, 0x3f800000 ;  /* 0x3f800000ff077424 */ /* 0x000fc600078e00ff */
[----:B------:R-:W-:Y:S01]  /*7880*/  IMAD R4, R5, 0x280, R2 ;  /* 0x0000028005047824 */ /* 0x000fe200078e0202 */
[----:B------:R-:W-:Y:S01]  /*7890*/  UISETP.NE.AND.EX UP0, UPT, UR11, URZ, UPT, UP0 ;  /* 0x0000003f0b00728c */ /* 0x000fe2000bf05300 */
[----:B------:R-:W-:-:S03]  /*78a0*/  IMAD.MOV.U32 R5, RZ, RZ, -0x3ffffff0 ;  /* 0xc0000010ff057424 */ /* 0x000fc600078e00ff */
[----:B------:R-:W-:Y:S02]  /*78b0*/  R2UR UR6, R4 ;  /* 0x00000000040672ca */ /* 0x000fe400000e0000 */
[----:B------:R-:W-:Y:S02]  /*78c0*/  R2UR UR7, R5 ;  /* 0x00000000050772ca */ /* 0x000fe400000e0000 */
[----:B------:R-:W-:-:S03]  /*78d0*/  PLOP3.LUT P1, PT, PT, PT, UP0, 0x80, 0x0 ;  /* 0x000000000000781c */ /* 0x000fc60003f2f008 */
[----:B------:R-:W-:Y:S01]  /*78e0*/  @UP0 ULDC.64 UR12, c[0x0][0x9c8] ;  /* 0x00027200000c0ab9 */ /* 0x000fe20000000a00 */
[----:B------:R-:W-:Y:S02]  /*78f0*/  @UP0 USHF.R.S32.HI UR9, URZ, 0x1f, UR46 ;  /* 0x0000001f3f090899 */ /* 0x000fe4000801142e */
[----:B------:R-:W-:Y:S02]  /*7900*/  @UP0 UIMAD UR8, UR45, UR12, URZ ;  /* 0x0000000c2d0802a4 */ /* 0x000fe4000f8e023f */
[----:B------:R-:W-:Y:S02]  /*7910*/  @UP0 UIMAD.WIDE.U32 UR4, UR44, UR12, URZ ;  /* 0x0000000c2c0402a5 */ /* 0x000fe4000f8e003f */
[----:B------:R-:W-:-:S07]  /*7920*/  @UP0 UIMAD UR8, UR44, UR13, UR8 ;  /* 0x0000000d2c0802a4 */ /* 0x000fce000f8e0208 */
[----:B------:R-:W-:Y:S01]  /*7930*/  QGMMA.64x64x32.F32.E4M3.E4M3 R24, R152, gdesc[UR4], R24, gsb0 ;  /* 0x00e0000498187df3 */ /* 0x000fe20008000818 */
[----:B------:R-:W-:Y:S01]  /*7940*/  @UP0 ULDC.64 UR12, c[0x0][0x9d0] ;  /* 0x00027400000c0ab9 */ /* 0x000fe20000000a00 */
[----:B------:R-:W-:Y:S02]  /*7950*/  @UP0 UIADD3 UR5, UR5, UR8, URZ ;  /* 0x0000000805050290 */ /* 0x000fe4000fffe03f */
[----:B------:R-:W-:Y:S02]  /*7960*/  @UP0 UIMAD UR8, UR9, UR12, URZ ;  /* 0x0000000c090802a4 */ /* 0x000fe4000f8e023f */
[----:B------:R-:W-:Y:S02]  /*7970*/  @UP0 UIMAD.WIDE.U32 UR4, UR46, UR12, UR4 ;  /* 0x0000000c2e0402a5 */ /* 0x000fe4000f8e0004 */
[----:B------:R-:W-:Y:S02]  /*7980*/  @UP0 UIMAD UR8, UR46, UR13, UR8 ;  /* 0x0000000d2e0802a4 */ /* 0x000fe4000f8e0208 */
[----:B------:R-:W-:-:S02]  /*7990*/  @UP0 ULEA UR6, UP1, UR4, UR10, 0x2 ;  /* 0x0000000a04060291 */ /* 0x000fc4000f82103f */
[----:B------:R-:W-:-:S04]  /*79a0*/  @UP0 UIADD3 UR5, UR5, UR8, URZ ;  /* 0x0000000805050290 */ /* 0x000fc8000fffe03f */
[----:B------:R-:W-:Y:S01]  /*79b0*/  @UP0 ULEA.HI.X UR5, UR4, UR11, UR5, 0x2, UP1 ;  /* 0x0000000b04050291 */ /* 0x000fe200088f1405 */
[----:B------:R-:W-:Y:S02]  /*79c0*/  VIADD R10, R4, 0x80 ;  /* 0x00000080040a7836 */ /* 0x000fe40000000000 */
[----:B------:R-:W-:Y:S01]  /*79d0*/  @UP0 UMOV UR4, UR6 ;  /* 0x0000000600040c82 */ /* 0x000fe20008000000 */
[----:B------:R-:W-:Y:S02]  /*79e0*/  IMAD.MOV.U32 R11, RZ, RZ, -0x3ffffff0 ;  /* 0xc0000010ff0b7424 */ /* 0x000fe400078e00ff */
[----:B------:R-:W-:Y:S02]  /*79f0*/  IMAD.U32 R12, RZ, RZ, UR4 ;  /* 0x00000004ff0c7e24 */ /* 0x000fe4000f8e00ff */
[----:B------:R-:W-:Y:S01]  /*7a00*/  IMAD.U32 R13, RZ, RZ, UR5 ;  /* 0x00000005ff0d7e24 */ /* 0x000fe2000f8e00ff */
[----:B------:R-:W-:Y:S02]  /*7a10*/  R2UR UR6, R10 ;  /* 0x000000000a0672ca */ /* 0x000fe400000e0000 */
[----:B------:R-:W-:-:S02]  /*7a20*/  R2UR UR7, R11 ;  /* 0x000000000b0772ca */ /* 0x000fc400000e0000 */
[----:B------:R2:W3:Y:S01]  /*7a30*/  @P1 LDG.E R7, desc[UR52][R12.64] ;  /* 0x000000340c071981 */ /* 0x0004e2000c1e1900 */
[----:B------:R-:W-:Y:S02]  /*7a40*/  WARPGROUP.DEPBAR.LE gsb0, 0x0 ;  /* 0x00008000000079c5 */ /* 0x000fe40000010000 */
[----:B------:R-:W-:-:S08]  /*7a50*/  WARPGROUP.ARRIVE ;  /* 0x00000000000079c5 */ /* 0x000fd00000000000 */
[----:B------:R-:W-:Y:S01]  /*7a60*/  QGMMA.64x64x32.F32.E4M3.E4M3 R24, R148, gdesc[UR4], R24, gsb0 ;  /* 0x00e0000494187df3 */ /* 0x000fe20008000818 */
[----:B------:R-:W-:Y:S01]  /*7a70*/  VIADD R10, R4, 0x100 ;  /* 0x00000100040a7836 */ /* 0x000fe20000000000 */
[----:B------:R-:W-:-:S04]  /*7a80*/  MOV R11, 0xc0000010 ;  /* 0xc0000010000b7802 */ /* 0x000fc80000000f00 */
[----:B------:R-:W-:Y:S02]  /*7a90*/  R2UR UR6, R10 ;  /* 0x000000000a0672ca */ /* 0x000fe400000e0000 */
[----:B------:R-:W-:Y:S01]  /*7aa0*/  R2UR UR7, R11 ;  /* 0x000000000b0772ca */ /* 0x000fe200000e0000 */
[----:B------:R-:W-:Y:S02]  /*7ab0*/  VIADD R10, R4, 0x180 ;  /* 0x00000180040a7836 */ /* 0x000fe40000000000 */
[----:B------:R-:W-:Y:S01]  /*7ac0*/  IMAD.MOV.U32 R11, RZ, RZ, -0x3ffffff0 ;  /* 0xc0000010ff0b7424 */ /* 0x000fe200078e00ff */
[----:B------:R-:W-:Y:S02]  /*7ad0*/  WARPGROUP.DEPBAR.LE gsb0, 0x0 ;  /* 0x00008000000079c5 */ /* 0x000fe40000010000 */
[----:B------:R-:W-:-:S07]  /*7ae0*/  WARPGROUP.ARRIVE ;  /* 0x00000000000079c5 */ /* 0x000fce0000000000 */
[----:B------:R-:W-:Y:S01]  /*7af0*/  QGMMA.64x64x32.F32.E4M3.E4M3 R24, R136, gdesc[UR4], R24, gsb0 ;  /* 0x00e0000488187df3 */ /* 0x000fe20008000818 */
[----:B------:R-:W-:Y:S02]  /*7b00*/  R2UR UR6, R10 ;  /* 0x000000000a0672ca */ /* 0x000fe400000e0000 */
[----:B------:R-:W-:Y:S01]  /*7b10*/  R2UR UR7, R11 ;  /* 0x000000000b0772ca */ /* 0x000fe200000e0000 */
[----:B------:R-:W0:Y:S04]  /*7b20*/  SHFL.BFLY PT, R5, R8, 0x2, 0x1f ;  /* 0x0c401f0008057f89 */ /* 0x000e2800000e0000 */
[----:B------:R-:W4:Y:S01]  /*7b30*/  SHFL.BFLY PT, R11, R6, 0x2, 0x1f ;  /* 0x0c401f00060b7f89 */ /* 0x000f2200000e0000 */
[----:B------:R-:W-:Y:S01]  /*7b40*/  VIADD R4, R4, 0x200 ;  /* 0x0000020004047836 */ /* 0x000fe20000000000 */
[----:B------:R-:W-:-:S02]  /*7b50*/  WARPGROUP.DEPBAR.LE gsb0, 0x0 ;  /* 0x00008000000079c5 */ /* 0x000fc40000010000 */
[----:B------:R-:W-:-:S06]  /*7b60*/  WARPGROUP.ARRIVE ;  /* 0x00000000000079c5 */ /* 0x000fcc0000000000 */
[----:B------:R-:W-:Y:S01]  /*7b70*/  QGMMA.64x64x32.F32.E4M3.E4M3 R24, R140, gdesc[UR4], R24, gsb0 ;  /* 0x00e000048c187df3 */ /* 0x000fe20008000818 */
[----:B01----:R-:W-:-:S01]  /*7b80*/  FADD.FTZ R0, R5, R8 ;  /* 0x0000000805007221 */ /* 0x003fc20000010000 */
[----:B------:R-:W-:Y:S01]  /*7b90*/  IMAD.MOV.U32 R5, RZ, RZ, -0x3ffffff0 ;  /* 0xc0000010ff057424 */ /* 0x000fe200078e00ff */
[----:B------:R-:W-:-:S04]  /*7ba0*/  R2UR UR6, R4 ;  /* 0x00000000040672ca */ /* 0x000fc800000e0000 */
[----:B------:R-:W-:Y:S01]  /*7bb0*/  R2UR UR7, R5 ;  /* 0x00000000050772ca */ /* 0x000fe200000e0000 */
[----:B------:R-:W0:Y:S01]  /*7bc0*/  SHFL.BFLY PT, R9, R0, 0x1, 0x1f ;  /* 0x0c201f0000097f89 */ /* 0x000e2200000e0000 */
[----:B----4-:R-:W-:-:S05]  /*7bd0*/  FADD.FTZ R11, R11, R6 ;  /* 0x000000060b0b7221 */ /* 0x010fca0000010000 */
[----:B------:R-:W1:Y:S01]  /*7be0*/  SHFL.BFLY PT, R2, R11, 0x1, 0x1f ;  /* 0x0c201f000b027f89 */ /* 0x000e6200000e0000 */
[----:B------:R-:W-:Y:S02]  /*7bf0*/  IMAD.MOV.U32 R4, RZ, RZ, RZ ;  /* 0x000000ffff047224 */ /* 0x000fe400078e00ff */
[----:B0-----:R-:W-:-:S05]  /*7c00*/  FADD.FTZ R5, R0, R9 ;  /* 0x0000000900057221 */ /* 0x001fca0000010000 */
[----:B------:R-:W-:Y:S01]  /*7c10*/  FSETP.NE.FTZ.AND P1, PT, R5, RZ, PT ;  /* 0x000000ff0500720b */ /* 0x000fe20003f35000 */
[----:B-1----:R-:W-:-:S01]  /*7c20*/  FADD.FTZ R10, R11, R2 ;  /* 0x000000020b0a7221 */ /* 0x002fc20000010000 */
[----:B------:R-:W-:Y:S01]  /*7c30*/  FMUL.FTZ R6, R5, 0.00390625 ;  /* 0x3b80000005067820 */ /* 0x000fe20000410000 */
[----:B------:R-:W-:Y:S02]  /*7c40*/  WARPGROUP.DEPBAR.LE gsb0, 0x0 ;  /* 0x00008000000079c5 */ /* 0x000fe40000010000 */
[----:B------:R-:W-:-:S06]  /*7c50*/  WARPGROUP.ARRIVE ;  /* 0x00000000000079c5 */ /* 0x000fcc0000000000 */
[----:B------:R-:W-:Y:S01]  /*7c60*/  QGMMA.64x64x32.F32.E4M3.E4M3 R24, R144, gdesc[UR4], R24, gsb0 ;  /* 0x00e0000490187df3 */ /* 0x000fe20008000818 */
[----:B--2---:R-:W-:Y:S01]  /*7c70*/  FMUL.FTZ R12, R10, 0.00390625 ;  /* 0x3b8000000a0c7820 */ /* 0x004fe20000410000 */
[----:B------:R-:W-:Y:S01]  /*7c80*/  FSETP.NE.FTZ.AND P2, PT, R6, RZ, PT ;  /* 0x000000ff0600720b */ /* 0x000fe20003f55000 */
[----:B------:R-:W-:Y:S03]  /*7c90*/  @P1 MUFU.RCP R4, R5 ;  /* 0x0000000500041308 */ /* 0x000fe60000001000 */
[----:B------:R-:W-:Y:S02]  /*7ca0*/  FSETP.NE.FTZ.AND P3, PT, R12, RZ, PT ;  /* 0x000000ff0c00720b */ /* 0x000fe40003f75000 */
[----:B------:R-:W-:Y:S01]  /*7cb0*/  FSETP.NE.FTZ.AND P1, PT, R10, RZ, PT ;  /* 0x000000ff0a00720b */ /* 0x000fe20003f35000 */
[----:B------:R-:W-:-:S06]  /*7cc0*/  IMAD.MOV.U32 R8, RZ, RZ, RZ ;  /* 0x000000ffff087224 */ /* 0x000fcc00078e00ff */
[----:B------:R-:W0:Y:S08]  /*7cd0*/  @P2 MUFU.LG2 R6, R6 ;  /* 0x0000000600062308 */ /* 0x000e300000000c00 */
[----:B------:R-:W1:Y:S08]  /*7ce0*/  @P3 MUFU.LG2 R9, R12 ;  /* 0x0000000c00093308 */ /* 0x000e700000000c00 */
[----:B------:R-:W2:Y:S01]  /*7cf0*/  @P1 MUFU.RCP R8, R10 ;  /* 0x0000000a00081308 */ /* 0x000ea20000001000 */
[----:B------:R-:W-:Y:S01]  /*7d00*/  IMAD.U32 R11, RZ, RZ, UR18 ;  /* 0x00000012ff0b7e24 */ /* 0x000fe2000f8e00ff */
[----:B------:R-:W-:Y:S01]  /*7d10*/  MOV R14, UR18 ;  /* 0x00000012000e7c02 */ /* 0x000fe20008000f00 */
[----:B0-----:R-:W-:-:S02]  /*7d20*/  @P2 FMUL.FTZ R6, R6, 0.69314718246459960938 ;  /* 0x3f31721806062820 */ /* 0x001fc40000410000 */
[----:B------:R-:W-:Y:S02]  /*7d30*/  @P2 FMUL.FTZ R5, R11, 0.69314718246459960938 ;  /* 0x3f3172180b052820 */ /* 0x000fe40000410000 */
        /* <DEDUP_REMOVED lines=11> */
.L_x_10315:
        /* <DEDUP_REMOVED lines=42> */
.L_x_10293:
        /* <DEDUP_REMOVED lines=21> */
[----:B------:R-:W-:Y:S01]  /*81e0*/  ULEA UR4, UP1, UR44, UR6, 0x2 ;  /* 0x000000062c047291 */ /* 0x000fe2000f82103f */
[----:B------:R-:W-:Y:S01]  /*81f0*/  F2FP.BF16.F32.PACK_AB R10, R55, R6 ;  /* 0x00000006370a723e */ /* 0x000fe200000010ff */
[----:B------:R-:W-:Y:S01]  /*8200*/  UISETP.NE.U32.AND UP0, UPT, UR6, URZ, UPT ;  /* 0x0000003f0600728c */ /* 0x000fe2000bf05070 */
[----:B------:R-:W-:Y:S01]  /*8210*/  F2FP.BF16.F32.PACK_AB R21, R21, R24 ;  /* 0x000000181515723e */ /* 0x000fe200000010ff */
[----:B------:R-:W-:Y:S01]  /*8220*/  ULEA.HI.X UR6, UR44, UR7, UR45, 0x2, UP1 ;  /* 0x000000072c067291 */ /* 0x000fe200088f142d */
[----:B------:R-:W-:Y:S01]  /*8230*/  F2FP.BF16.F32.PACK_AB R14, R13, R14 ;  /* 0x0000000e0d0e723e */ /* 0x000fe200000010ff */
[----:B------:R-:W-:Y:S01]  /*8240*/  UISETP.NE.AND.EX UP0, UPT, UR7, URZ, UPT, UP0 ;  /* 0x0000003f0700728c */ /* 0x000fe2000bf05300 */
[----:B------:R-:W-:-:S02]  /*8250*/  F2FP.BF16.F32.PACK_AB R11, R11, R12 ;  /* 0x0000000c0b0b723e */ /* 0x000fc400000010ff */
[----:B-1----:R-:W-:Y:S02]  /*8260*/  LOP3.LUT P0, R4, R35, 0x3, RZ, 0xc0, !PT ;  /* 0x0000000323047812 */ /* 0x002fe4000780c0ff */
[----:B------:R-:W-:Y:S02]  /*8270*/  F2FP.BF16.F32.PACK_AB R60, R60, R61 ;  /* 0x0000003d3c3c723e */ /* 0x000fe400000010ff */
[----:B------:R-:W-:Y:S02]  /*8280*/  ISETP.EQ.OR P0, PT, R4, 0x3, !P0 ;  /* 0x000000030400780c */ /* 0x000fe40004702670 */
[----:B------:R-:W-:Y:S02]  /*8290*/  F2FP.BF16.F32.PACK_AB R44, R44, R45 ;  /* 0x0000002d2c2c723e */ /* 0x000fe400000010ff */
[----:B------:R-:W-:Y:S02]  /*82a0*/  SEL R39, R11, R8, P0 ;  /* 0x000000080b277207 */ /* 0x000fe40000000000 */
[----:B------:R-:W-:-:S02]  /*82b0*/  SEL R43, R8, R11, P0 ;  /* 0x0000000b082b7207 */ /* 0x000fc40000000000 */
[----:B------:R-:W-:Y:S02]  /*82c0*/  SEL R49, R21, R14, P0 ;  /* 0x0000000e15317207 */ /* 0x000fe40000000000 */
[----:B------:R-:W-:Y:S02]  /*82d0*/  SEL R21, R14, R21, P0 ;  /* 0x000000150e157207 */ /* 0x000fe40000000000 */
[----:B------:R-:W-:Y:S02]  /*82e0*/  F2FP.BF16.F32.PACK_AB R59, R58, R59 ;  /* 0x0000003b3a3b723e */ /* 0x000fe400000010ff */
[----:B------:R-:W-:Y:S02]  /*82f0*/  MOV R4, R3 ;  /* 0x0000000300047202 */ /* 0x000fe40000000f00 */
[----:B0-----:R-:W-:Y:S02]  /*8300*/  MOV R5, R30 ;  /* 0x0000001e00057202 */ /* 0x001fe40000000f00 */
        /* <DEDUP_REMOVED lines=22> */
[----:B------:R-:W-:Y:S02]  /*8470*/  LOP3.LUT R8, R55, 0x380, RZ, 0xc0, !PT ;  /* 0x0000038037087812 */ /* 0x000fe400078ec0ff */
[----:B------:R-:W-:Y:S01]  /*8480*/  LOP3.LUT R13, R6, 0x380, RZ, 0xc0, !PT ;  /* 0x00000380060d7812 */ /* 0x000fe200078ec0ff */
[----:B------:R-:W-:Y:S01]  /*8490*/  IMAD.X R9, RZ, RZ, R7, P1 ;  /* 0x000000ffff097224 */ /* 0x000fe200008e0607 */
[----:B------:R-:W-:Y:S02]  /*84a0*/  LOP3.LUT R14, R61, 0x380, RZ, 0xc0, !PT ;  /* 0x000003803d0e7812 */ /* 0x000fe400078ec0ff */
[----:B------:R-:W-:-:S02]  /*84b0*/  SHF.R.U64 R8, R8, 0x3, RZ ;  /* 0x0000000308087819 */ /* 0x000fc400000012ff */
[----:B------:R-:W-:Y:S02]  /*84c0*/  SHF.R.U64 R13, R13, 0x3, RZ ;  /* 0x000000030d0d7819 */ /* 0x000fe400000012ff */
[----:B------:R-:W-:Y:S02]  /*84d0*/  SHF.R.U64 R14, R14, 0x3, RZ ;  /* 0x000000030e0e7819 */ /* 0x000fe400000012ff */
[----:B------:R-:W-:Y:S02]  /*84e0*/  IADD3 R57, P2, R6, 0x40, RZ ;  /* 0x0000004006397810 */ /* 0x000fe40007f5e0ff */
[----:B------:R-:W-:Y:S02]  /*84f0*/  LOP3.LUT R12, R8, R55, RZ, 0x3c, !PT ;  /* 0x00000037080c7212 */ /* 0x000fe400078e3cff */
[----:B------:R-:W-:Y:S01]  /*8500*/  LOP3.LUT R6, R13, R6, RZ, 0x3c, !PT ;  /* 0x000000060d067212 */ /* 0x000fe200078e3cff */
[----:B------:R-:W-:Y:S01]  /*8510*/  IMAD.X R11, RZ, RZ, R7, P2 ;  /* 0x000000ffff0b7224 */ /* 0x000fe200010e0607 */
[----:B------:R-:W-:-:S02]  /*8520*/  LOP3.LUT R8, R14, R61, RZ, 0x3c, !PT ;  /* 0x0000003d0e087212 */ /* 0x000fc400078e3cff */
[----:B------:R-:W-:Y:S02]  /*8530*/  MOV R46, R6 ;  /* 0x00000006002e7202 */ /* 0x000fe40000000f00 */
[----:B------:R-:W-:Y:S02]  /*8540*/  LOP3.LUT R10, R57, 0x380, RZ, 0xc0, !PT ;  /* 0x00000380390a7812 */ /* 0x000fe400078ec0ff */
[----:B------:R-:W-:Y:S01]  /*8550*/  IADD3.X R13, RZ, R7, RZ, P3, !PT ;  /* 0x00000007ff0d7210 */ /* 0x000fe20001ffe4ff */
[----:B------:R-:W-:Y:S01]  /*8560*/  IMAD.U32 R7, RZ, RZ, UR6 ;  /* 0x00000006ff077e24 */ /* 0x000fe2000f8e00ff */
[----:B------:R-:W-:Y:S01]  /*8570*/  SHF.R.U64 R10, R10, 0x3, RZ ;  /* 0x000000030a0a7819 */ /* 0x000fe200000012ff */
[----:B------:R-:W-:Y:S01]  /*8580*/  ULDC.64 UR6, c[0x0][0xbe0] ;  /* 0x0002f80000067ab9 */ /* 0x000fe20000000a00 */
[----:B------:R-:W-:Y:S02]  /*8590*/  MOV R44, R12 ;  /* 0x0000000c002c7202 */ /* 0x000fe40000000f00 */
[----:B------:R-:W-:-:S02]  /*85a0*/  LOP3.LUT R10, R10, R57, RZ, 0x3c, !PT ;  /* 0x000000390a0a7212 */ /* 0x000fc400078e3cff */
[----:B------:R-:W-:Y:S02]  /*85b0*/  PLOP3.LUT P1, PT, PT, PT, UP0, 0x80, 0x0 ;  /* 0x000000000000781c */ /* 0x000fe40003f2f008 */
[----:B------:R-:W-:Y:S02]  /*85c0*/  MOV R42, R10 ;  /* 0x0000000a002a7202 */ /* 0x000fe40000000f00 */
[----:B---3--:R-:W-:Y:S01]  /*85d0*/  LOP3.LUT R14, R28, 0x2, RZ, 0x3c, !PT ;  /* 0x000000021c0e7812 */ /* 0x008fe200078e3cff */
[----:B------:R-:W-:Y:S04]  /*85e0*/  SHFL.IDX PT, R15, R15, R28, 0x1c1f ;  /* 0x001c1f1c0f0f7589 */ /* 0x000fe800000e0000 */
[----:B------:R-:W0:Y:S04]  /*85f0*/  SHFL.IDX PT, R6, R59, R14, 0x1c1f ;  /* 0x001c1f0e3b067589 */ /* 0x000e2800000e0000 */
[----:B------:R-:W-:Y:S04]  /*8600*/  SHFL.IDX PT, R45, R45, R28, 0x1c1f ;  /* 0x001c1f1c2d2d7589 */ /* 0x000fe800000e0000 */
[----:B------:R1:W2:Y:S04]  /*8610*/  SHFL.IDX PT, R30, R41, R14, 0x1c1f ;  /* 0x001c1f0e291e7589 */ /* 0x0002a800000e0000 */
[----:B------:R-:W-:Y:S04]  /*8620*/  SHFL.IDX PT, R35, R35, R28, 0x1c1f ;  /* 0x001c1f1c23237589 */ /* 0x000fe800000e0000 */
[----:B------:R-:W-:Y:S01]  /*8630*/  SHFL.IDX PT, R37, R37, R28, 0x1c1f ;  /* 0x001c1f1c25257589 */ /* 0x000fe200000e0000 */
[----:B-1----:R-:W-:-:S03]  /*8640*/  MOV R41, R8 ;  /* 0x0000000800297202 */ /* 0x002fc60000000f00 */
[----:B------:R-:W1:Y:S04]  /*8650*/  SHFL.IDX PT, R20, R33, R14, 0x1c1f ;  /* 0x001c1f0e21147589 */ /* 0x000e6800000e0000 */
[----:B------:R-:W3:Y:S01]  /*8660*/  SHFL.IDX PT, R24, R25, R14, 0x1c1f ;  /* 0x001c1f0e19187589 */ /* 0x000ee200000e0000 */
[----:B0-----:R-:W-:Y:S02]  /*8670*/  SEL R8, R15, R6, P0 ;  /* 0x000000060f087207 */ /* 0x001fe40000000000 */
[----:B------:R-:W-:Y:S01]  /*8680*/  SEL R10, R6, R15, P0 ;  /* 0x0000000f060a7207 */ /* 0x000fe20000000000 */
[----:B------:R-:W-:Y:S04]  /*8690*/  SHFL.IDX PT, R47, R47, R28, 0x1c1f ;  /* 0x001c1f1c2f2f7589 */ /* 0x000fe800000e0000 */
[----:B------:R-:W-:Y:S01]  /*86a0*/  SHFL.IDX PT, R39, R39, R28, 0x1c1f ;  /* 0x001c1f1c27277589 */ /* 0x000fe200000e0000 */
[----:B--2---:R-:W-:-:S03]  /*86b0*/  SEL R9, R45, R30, P0 ;  /* 0x0000001e2d097207 */ /* 0x004fc60000000000 */
[----:B------:R-:W-:Y:S01]  /*86c0*/  SHFL.IDX PT, R49, R49, R28, 0x1c1f ;  /* 0x001c1f1c31317589 */ /* 0x000fe200000e0000 */
[----:B------:R-:W-:-:S03]  /*86d0*/  SEL R11, R30, R45, P0 ;  /* 0x0000002d1e0b7207 */ /* 0x000fc60000000000 */
[----:B------:R-:W-:Y:S01]  /*86e0*/  SHFL.IDX PT, R51, R51, R28, 0x1c1f ;  /* 0x001c1f1c33337589 */ /* 0x000fe200000e0000 */
[----:B------:R-:W-:Y:S01]  /*86f0*/  BAR.SYNC.DEFER_BLOCKING 0x1, 0x180 ;  /* 0x0046000000007b1d */ /* 0x000fe20000010000 */
[----:B-1----:R-:W-:Y:S01]  /*8700*/  SEL R12, R35, R20, P0 ;  /* 0x00000014230c7207 */ /* 0x002fe20000000000 */
[----:B------:R-:W-:Y:S01]  /*8710*/  UISETP.NE.U32.AND UP1, UPT, UR6, URZ, UPT ;  /* 0x0000003f0600728c */ /* 0x000fe2000bf25070 */
[----:B------:R-:W-:Y:S01]  /*8720*/  IMAD.U32 R6, RZ, RZ, UR4 ;  /* 0x00000004ff067e24 */ /* 0x000fe2000f8e00ff */
[----:B---3--:R-:W-:Y:S02]  /*8730*/  SEL R32, R37, R24, P0 ;  /* 0x0000001825207207 */ /* 0x008fe40000000000 */
[----:B------:R-:W-:Y:S01]  /*8740*/  SEL R34, R24, R37, P0 ;  /* 0x0000002518227207 */ /* 0x000fe20000000000 */
[----:B------:R-:W0:Y:S04]  /*8750*/  SHFL.IDX PT, R36, R27, R14, 0x1c1f ;  /* 0x001c1f0e1b247589 */ /* 0x000e2800000e0000 */
[----:B------:R-:W1:Y:S04]  /*8760*/  SHFL.IDX PT, R26, R43, R14, 0x1c1f ;  /* 0x001c1f0e2b1a7589 */ /* 0x000e6800000e0000 */
[----:B------:R-:W2:Y:S04]  /*8770*/  SHFL.IDX PT, R38, R21, R14, 0x1c1f ;  /* 0x001c1f0e15267589 */ /* 0x000ea800000e0000 */
[----:B------:R3:W4:Y:S04]  /*8780*/  SHFL.IDX PT, R40, R53, R14, 0x1c1f ;  /* 0x001c1f0e35287589 */ /* 0x00072800000e0000 */
[----:B------:R4:W-:Y:S01]  /*8790*/  STSM.16.M88.4 [R46], R8 ;  /* 0x000000082e007844 */ /* 0x0009e20000000200 */
[----:B---3--:R-:W-:-:S02]  /*87a0*/  SEL R14, R20, R35, P0 ;  /* 0x00000023140e7207 */ /* 0x008fc40000000000 */
[----:B0-----:R-:W-:Y:S02]  /*87b0*/  SEL R13, R47, R36, P0 ;  /* 0x000000242f0d7207 */ /* 0x001fe40000000000 */
[----:B------:R-:W-:Y:S02]  /*87c0*/  SEL R15, R36, R47, P0 ;  /* 0x0000002f240f7207 */ /* 0x000fe40000000000 */
[----:B-1----:R-:W-:Y:S02]  /*87d0*/  SEL R24, R39, R26, P0 ;  /* 0x0000001a27187207 */ /* 0x002fe40000000000 */
[----:B------:R-:W-:Y:S01]  /*87e0*/  SEL R26, R26, R39, P0 ;  /* 0x000000271a1a7207 */ /* 0x000fe20000000000 */
[----:B------:R0:W-:Y:S01]  /*87f0*/  STSM.16.M88.4 [R44], R12 ;  /* 0x0000000c2c007844 */ /* 0x0001e20000000200 */
[----:B--2---:R-:W-:Y:S02]  /*8800*/  SEL R33, R49, R38, P0 ;  /* 0x0000002631217207 */ /* 0x004fe40000000000 */
[----:B------:R-:W-:-:S02]  /*8810*/  SEL R35, R38, R49, P0 ;  /* 0x0000003126237207 */ /* 0x000fc40000000000 */
[----:B----4-:R-:W-:Y:S02]  /*8820*/  SEL R25, R51, R40, P0 ;  /* 0x0000002833197207 */ /* 0x010fe40000000000 */
[----:B------:R-:W-:Y:S01]  /*8830*/  SEL R27, R40, R51, P0 ;  /* 0x00000033281b7207 */ /* 0x000fe20000000000 */
[----:B------:R0:W-:Y:S04]  /*8840*/  STSM.16.M88.4 [R42], R32 ;  /* 0x000000202a007844 */ /* 0x0001e80000000200 */
[----:B------:R0:W-:Y:S01]  /*8850*/  STSM.16.M88.4 [R41], R24 ;  /* 0x0000001829007844 */ /* 0x0001e20000000200 */
[----:B------:R-:W-:Y:S01]  /*8860*/  BAR.SYNC.DEFER_BLOCKING 0x1, 0x180 ;  /* 0x0046000000007b1d */ /* 0x000fe20000010000 */
[----:B------:R-:W-:-:S07]  /*8870*/  UISETP.NE.AND.EX UP1, UPT, UR7, URZ, UPT, UP1 ;  /* 0x0000003f0700728c */ /* 0x000fce000bf25310 */
[----:B------:R-:W1:Y:S01]  /*8880*/  LDC R28, c[0x0][0xa88] ;  /* 0x0002a200ff1c7b82 */ /* 0x000e620000000800 */
[----:B------:R-:W-:-:S03]  /*8890*/  PLOP3.LUT P0, PT, PT, PT, UP1, 0x80, 0x0 ;  /* 0x000000000000781c */ /* 0x000fc60003f0f018 */
[----:B------:R-:W-:Y:S02]  /*88a0*/  @UP1 ULDC.64 UR6, c[0x0][0xbe0] ;  /* 0x0002f80000061ab9 */ /* 0x000fe40000000a00 */
[----:B------:R-:W-:-:S06]  /*88b0*/  @UP1 UIMAD.WIDE UR6, UR44, 0x4, UR6 ;  /* 0x000000042c0618a5 */ /* 0x000fcc000f8e0206 */
[----:B------:R-:W-:Y:S02]  /*88c0*/  IMAD.U32 R8, RZ, RZ, UR6 ;  /* 0x00000006ff087e24 */ /* 0x000fe4000f8e00ff */
[----:B------:R-:W-:Y:S01]  /*88d0*/  IMAD.U32 R9, RZ, RZ, UR7 ;  /* 0x00000007ff097e24 */ /* 0x000fe2000f8e00ff */
[----:B------:R-:W2:Y:S01]  /*88e0*/  @P1 LDG.E R20, desc[UR52][R6.64] ;  /* 0x0000003406141981 */ /* 0x000ea2000c1e1900 */
[----:B------:R-:W-:-:S03]  /*88f0*/  UMOV UR4, URZ ;  /* 0x0000003f00047c82 */ /* 0x000fc60008000000 */
[----:B-1----:R0:W5:Y:S01]  /*8900*/  @P0 LDG.E R28, desc[UR52][R8.64] ;  /* 0x00000034081c0981 */ /* 0x002162000c1e1900 */
[----:B--2---:R-:W-:Y:S01]  /*8910*/  @P1 R2UR UR4, R20 ;  /* 0x00000000140412ca */ /* 0x004fe200000e0000 */
[----:B0-----:R-:W-:-:S14]  /*8920*/  @P0 BRA `(.L_x_10318) ;  /* 0x0000000000100947 */ /* 0x001fdc0003800000 */
[----:B------:R-:W-:Y:S05]  /*8930*/  @!P1 BRA `(.L_x_10318) ;  /* 0x00000000000c9947 */ /* 0x000fea0003800000 */
[----:B------:R-:W2:Y:S04]  /*8940*/  LDG.E R9, desc[UR52][R6.64] ;  /* 0x0000003406097981 */ /* 0x000ea8000c1e1900 */
[----:B-----5:R-:W2:Y:S02]  /*8950*/  LDG.E R28, desc[UR52][R6.64+0x4] ;  /* 0x00000434061c7981 */ /* 0x020ea4000c1e1900 */
[----:B--2---:R-:W-:-:S07]  /*8960*/  IMAD.IADD R28, R28, 0x1, -R9 ;  /* 0x000000011c1c7824 */ /* 0x004fce00078e0a09 */
.L_x_10318:
[----:B------:R-:W-:Y:S01]  /*8970*/  USHF.R.S32.HI UR11, URZ, 0x1f, UR48 ;  /* 0x0000001f3f0b7899 */ /* 0x000fe20008011430 */
[----:B------:R-:W-:Y:S01]  /*8980*/  IMAD R11, R19, 0xc0, R157 ;  /* 0x000000c0130b7824 */ /* 0x000fe200078e029d */
[----:B------:R-:W-:Y:S01]  /*8990*/  ULDC.64 UR12, c[0x0][0xb70] ;  /* 0x0002dc00000c7ab9 */ /* 0x000fe20000000a00 */
[----:B------:R-:W-:Y:S01]  /*89a0*/  USHF.R.S32.HI UR9, URZ, 0x1f, UR4 ;  /* 0x0000001f3f097899 */ /* 0x000fe20008011404 */
[----:B------:R-:W-:Y:S01]  /*89b0*/  IMAD R7, R16, 0x40, R18 ;  /* 0x0000004010077824 */ /* 0x000fe200078e0212 */
[----:B------:R-:W-:Y:S01]  /*89c0*/  UIMAD UR10, UR11, UR12, URZ ;  /* 0x0000000c0b0a72a4 */ /* 0x000fe2000f8e023f */
[----:B------:R-:W-:Y:S01]  /*89d0*/  SHF.R.S32.HI R6, RZ, 0x1f, R11 ;  /* 0x0000001fff067819 */ /* 0x000fe2000001140b */
[----:B------:R-:W-:Y:S01]  /*89e0*/  UMOV UR8, UR4 ;  /* 0x0000000400087c82 */ /* 0x000fe20008000000 */
[----:B------:R-:W-:Y:S01]  /*89f0*/  USEL UR45, UR45, URZ, !UP0 ;  /* 0x0000003f2d2d7287 */ /* 0x000fe2000c000000 */
[----:B------:R-:W-:Y:S01]  /*8a00*/  IMAD.WIDE R4, R7, 0x2, R4 ;  /* 0x0000000207047825 */ /* 0x000fe200078e0204 */
[----:B------:R-:W-:Y:S01]  /*8a10*/  UIMAD.WIDE.U32 UR6, UR48, UR12, UR8 ;  /* 0x0000000c300672a5 */ /* 0x000fe2000f8e0008 */
[----:B------:R-:W-:Y:S01]  /*8a20*/  LOP3.LUT P0, RZ, R22, 0x3, RZ, 0xc0, !PT ;  /* 0x0000000316ff7812 */ /* 0x000fe2000780c0ff */
[----:B------:R-:W-:Y:S01]  /*8a30*/  UIMAD UR10, UR48, UR13, UR10 ;  /* 0x0000000d300a72a4 */ /* 0x000fe2000f8e020a */
[----:B------:R-:W-:Y:S01]  /*8a40*/  VIADD R7, R11, 0x8 ;  /* 0x000000080b077836 */ /* 0x000fe20000000000 */
[----:B------:R-:W-:Y:S01]  /*8a50*/  USEL UR44, UR44, URZ, !UP0 ;  /* 0x0000003f2c2c7287 */ /* 0x000fe2000c000000 */
[C---:B------:R-:W-:Y:S01]  /*8a60*/  LOP3.LUT R25, R4.reuse, 0x380, RZ, 0xc0, !PT ;  /* 0x0000038004197812 */ /* 0x040fe200078ec0ff */
[----:B------:R-:W-:Y:S01]  /*8a70*/  ULDC.64 UR12, c[0x0][0xb78] ;  /* 0x0002de00000c7ab9 */ /* 0x000fe20000000a00 */
[----:B------:R-:W-:Y:S01]  /*8a80*/  UIADD3 UR7, UR7, UR10, URZ ;  /* 0x0000000a07077290 */ /* 0x000fe2000fffe03f */
[----:B------:R-:W-:Y:S01]  /*8a90*/  IADD3 R15, P3, R4, 0x3000, RZ ;  /* 0x00003000040f7810 */ /* 0x000fe20007f7e0ff */
[----:B------:R-:W-:Y:S01]  /*8aa0*/  UIMAD UR8, UR45, UR12, URZ ;  /* 0x0000000c2d0872a4 */ /* 0x000fe2000f8e023f */
[----:B------:R-:W-:Y:S01]  /*8ab0*/  SHF.R.U64 R25, R25, 0x3, RZ ;  /* 0x0000000319197819 */ /* 0x000fe200000012ff */
[----:B------:R-:W-:-:S02]  /*8ac0*/  UIMAD.WIDE.U32 UR6, UR44, UR12, UR6 ;  /* 0x0000000c2c0672a5 */ /* 0x000fc4000f8e0006 */
[----:B------:R-:W-:Y:S01]  /*8ad0*/  UIMAD UR8, UR44, UR13, UR8 ;  /* 0x0000000d2c0872a4 */ /* 0x000fe2000f8e0208 */
[----:B------:R-:W-:Y:S01]  /*8ae0*/  LOP3.LUT R24, R25, R4, RZ, 0x3c, !PT ;  /* 0x0000000419187212 */ /* 0x000fe200078e3cff */
[----:B------:R-:W-:Y:S02]  /*8af0*/  IMAD.MOV.U32 R25, RZ, RZ, R5 ;  /* 0x000000ffff197224 */ /* 0x000fe400078e0005 */
[----:B------:R-:W-:Y:S02]  /*8b00*/  IADD3 R8, P1, R11, UR6, RZ ;  /* 0x000000060b087c10 */ /* 0x000fe4000ff3e0ff */
[----:B------:R-:W-:-:S04]  /*8b10*/  MOV R9, UR8 ;  /* 0x0000000800097c02 */ /* 0x000fc80008000f00 */
[----:B------:R-:W-:Y:S01]  /*8b20*/  IADD3.X R9, R6, UR7, R9, P1, !PT ;  /* 0x0000000706097c10 */ /* 0x000fe20008ffe409 */
[----:B------:R-:W-:Y:S01]  /*8b30*/  ULDC.64 UR6, c[0x0][0xb40] ;  /* 0x0002d00000067ab9 */ /* 0x000fe20000000a00 */
[-C--:B-----5:R-:W-:Y:S02]  /*8b40*/  ISETP.GE.OR P1, PT, R11, R28.reuse, P0 ;  /* 0x0000001c0b00720c */ /* 0x0a0fe40000726670 */
[----:B------:R-:W-:Y:S02]  /*8b50*/  LEA R32, P2, R8, UR6, 0x2 ;  /* 0x0000000608207c11 */ /* 0x000fe4000f8410ff */
[----:B------:R-:W-:Y:S02]  /*8b60*/  IADD3 R11, P4, R4, 0x4800, RZ ;  /* 0x00004800040b7810 */ /* 0x000fe40007f9e0ff */
[----:B------:R-:W-:Y:S01]  /*8b70*/  LEA.HI.X R33, R8, UR7, R9, 0x2, P2 ;  /* 0x0000000708217c11 */ /* 0x000fe200090f1409 */
[----:B------:R-:W-:Y:S01]  /*8b80*/  ULDC.64 UR6, c[0x0][0xaa0] ;  /* 0x0002a80000067ab9 */ /* 0x000fe20000000a00 */
[----:B------:R-:W-:Y:S01]  /*8b90*/  IADD3 R17, P2, R4, 0x1800, RZ ;  /* 0x0000180004117810 */ /* 0x000fe20007f5e0ff */
[--C-:B------:R-:W-:Y:S01]  /*8ba0*/  IMAD.X R9, RZ, RZ, R5.reuse, P3 ;  /* 0x000000ffff097224 */ /* 0x100fe200018e0605 */
[----:B------:R-:W-:Y:S01]  /*8bb0*/  ISETP.GE.OR P0, PT, R7, R28, P0 ;  /* 0x0000001c0700720c */ /* 0x000fe20000706670 */
[--C-:B------:R-:W-:Y:S01]  /*8bc0*/  IMAD.X R7, RZ, RZ, R5.reuse, P4 ;  /* 0x000000ffff077224 */ /* 0x100fe200020e0605 */
[----:B------:R-:W-:Y:S01]  /*8bd0*/  LOP3.LUT R10, R17, 0x380, RZ, 0xc0, !PT ;  /* 0x00000380110a7812 */ /* 0x000fe200078ec0ff */
[----:B------:R-:W-:Y:S01]  /*8be0*/  IMAD.X R13, RZ, RZ, R5, P2 ;  /* 0x000000ffff0d7224 */ /* 0x000fe200010e0605 */
[----:B------:R-:W-:Y:S01]  /*8bf0*/  LOP3.LUT R8, R15, 0x380, RZ, 0xc0, !PT ;  /* 0x000003800f087812 */ /* 0x000fe200078ec0ff */
[----:B------:R-:W-:Y:S01]  /*8c00*/  @!P1 STG.E desc[UR52][R32.64], R2 ;  /* 0x0000000220009986 */ /* 0x000fe2000c101934 */
[----:B------:R-:W-:-:S02]  /*8c10*/  SHF.R.U64 R10, R10, 0x3, RZ ;  /* 0x000000030a0a7819 */ /* 0x000fc400000012ff */
[----:B------:R-:W-:Y:S02]  /*8c20*/  LOP3.LUT R6, R11, 0x380, RZ, 0xc0, !PT ;  /* 0x000003800b067812 */ /* 0x000fe400078ec0ff */
[----:B------:R-:W-:Y:S01]  /*8c30*/  LOP3.LUT R12, R10, R17, RZ, 0x3c, !PT ;  /* 0x000000110a0c7212 */ /* 0x000fe200078e3cff */
[----:B------:R-:W-:Y:S01]  /*8c40*/  IMAD.U32 R17, RZ, RZ, UR6 ;  /* 0x00000006ff117e24 */ /* 0x000fe2000f8e00ff */
[----:B------:R-:W-:Y:S01]  /*8c50*/  SHF.R.U64 R8, R8, 0x3, RZ ;  /* 0x0000000308087819 */ /* 0x000fe200000012ff */
[----:B------:R-:W-:Y:S01]  /*8c60*/  UIMAD UR6, UR9, UR6, URZ ;  /* 0x00000006090672a4 */ /* 0x000fe2000f8e023f */
[----:B------:R-:W-:Y:S01]  /*8c70*/  SHF.R.U64 R4, R6, 0x3, RZ ;  /* 0x0000000306047819 */ /* 0x000fe200000012ff */
[----:B------:R0:W-:Y:S01]  /*8c80*/  @!P0 STG.E desc[UR52][R32.64+0x20], R0 ;  /* 0x0000200020008986 */ /* 0x0001e2000c101934 */
[----:B------:R-:W-:Y:S02]  /*8c90*/  SHF.R.S32.HI R21, RZ, 0x1f, R18 ;  /* 0x0000001fff157819 */ /* 0x000fe40000011412 */
[----:B------:R-:W-:Y:S01]  /*8ca0*/  MOV R20, R18 ;  /* 0x0000001200147202 */ /* 0x000fe20000000f00 */
[----:B------:R-:W-:Y:S01]  /*8cb0*/  UIMAD UR6, UR4, UR7, UR6 ;  /* 0x00000007040672a4 */ /* 0x000fe2000f8e0206 */
[----:B------:R-:W-:Y:S01]  /*8cc0*/  LOP3.LUT R8, R8, R15, RZ, 0x3c, !PT ;  /* 0x0000000f08087212 */ /* 0x000fe200078e3cff */
[----:B------:R-:W5:Y:S01]  /*8cd0*/  LD.E.128 R24, desc[UR52][R24.64] ;  /* 0x0000003418187980 */ /* 0x000f62000c101d00 */
[----:B------:R-:W-:Y:S01]  /*8ce0*/  LOP3.LUT R6, R4, R11, RZ, 0x3c, !PT ;  /* 0x0000000b04067212 */ /* 0x000fe200078e3cff */
[----:B------:R-:W-:Y:S01]  /*8cf0*/  IMAD.WIDE.U32 R20, R17, UR4, R20 ;  /* 0x0000000411147c25 */ /* 0x000fe2000f8e0014 */
[----:B------:R-:W-:Y:S01]  /*8d00*/  ULDC UR4, c[0x0][0xa8c] ;  /* 0x0002a30000047ab9 */ /* 0x000fe20000000800 */
[----:B------:R-:W5:Y:S01]  /*8d10*/  LD.E.128 R12, desc[UR52][R12.64] ;  /* 0x000000340c0c7980 */ /* 0x000f62000c101d00 */
[----:B------:R-:W-:Y:S01]  /*8d20*/  ISETP.GE.AND P0, PT, R18, UR4, PT ;  /* 0x0000000412007c0c */ /* 0x000fe2000bf06270 */
[----:B0-----:R-:W-:-:S02]  /*8d30*/  VIADD R0, R16, 0x30 ;  /* 0x0000003010007836 */ /* 0x001fc40000000000 */
[----:B------:R-:W5:Y:S01]  /*8d40*/  LD.E.128 R8, desc[UR52][R8.64] ;  /* 0x0000003408087980 */ /* 0x000f62000c101d00 */
[----:B------:R-:W-:Y:S02]  /*8d50*/  IMAD R17, R19, -0xc0, R28 ;  /* 0xffffff4013117824 */ /* 0x000fe400078e021c */
[----:B------:R-:W-:Y:S01]  /*8d60*/  VIADD R21, R21, UR6 ;  /* 0x0000000615157c36 */ /* 0x000fe20008000000 */
[----:B------:R-:W5:Y:S01]  /*8d70*/  LD.E.128 R4, desc[UR52][R6.64] ;  /* 0x0000003406047980 */ /* 0x000f62000c101d00 */
[----:B------:R-:W-:Y:S01]  /*8d80*/  ULDC.64 UR6, c[0x0][0xae0] ;  /* 0x0002b80000067ab9 */ /* 0x000fe20000000a00 */
[----:B------:R-:W-:Y:S01]  /*8d90*/  @!PT LDS RZ, [RZ] ;  /* 0x00000000fffff984 */ /* 0x000fe20000000800 */
[----:B------:R-:W-:Y:S01]  /*8da0*/  @!PT LDS RZ, [RZ] ;  /* 0x00000000fffff984 */ /* 0x000fe20000000800 */
[----:B------:R-:W-:Y:S01]  /*8db0*/  @!PT LDS RZ, [RZ] ;  /* 0x00000000fffff984 */ /* 0x000fe20000000800 */
[----:B------:R-:W-:Y:S01]  /*8dc0*/  @!PT LDS RZ, [RZ] ;  /* 0x00000000fffff984 */ /* 0x000fe20000000800 */
[----:B------:R0:W-:Y:S06]  /*8dd0*/  MEMBAR.ALL.CTA ;  /* 0x0000000000007992 */ /* 0x0001ec0000008000 */
[----:B0-----:R-:W0:Y:S01]  /*8de0*/  FENCE.VIEW.ASYNC.S ;  /* 0x00000000000073c6 */ /* 0x001e220000000000 */
[----:B------:R-:W-:Y:S01]  /*8df0*/  UIMAD UR4, UR11, UR6, URZ ;  /* 0x000000060b0472a4 */ /* 0x000fe2000f8e023f */
[----:B------:R-:W-:Y:S01]  /*8e00*/  ISETP.GE.OR P3, PT, R0, R17, P0 ;  /* 0x000000110000720c */ /* 0x000fe20000766670 */
[----:B------:R-:W-:-:S02]  /*8e10*/  IMAD.U32 R33, RZ, RZ, UR6 ;  /* 0x00000006ff217e24 */ /* 0x000fc4000f8e00ff */
[C---:B------:R-:W-:Y:S01]  /*8e20*/  VIADD R0, R16.reuse, 0x60 ;  /* 0x0000006010007836 */ /* 0x040fe20000000000 */
[----:B------:R-:W-:Y:S01]  /*8e30*/  UIMAD UR4, UR48, UR7, UR4 ;  /* 0x00000007300472a4 */ /* 0x000fe2000f8e0204 */
[----:B------:R-:W-:Y:S02]  /*8e40*/  VIADD R2, R16, 0x90 ;  /* 0x0000009010027836 */ /* 0x000fe40000000000 */
[----:B------:R-:W-:Y:S01]  /*8e50*/  IMAD.WIDE.U32 R20, R33, UR48, R20 ;  /* 0x0000003021147c25 */ /* 0x000fe2000f8e0014 */
[-C--:B------:R-:W-:Y:S01]  /*8e60*/  ISETP.GE.OR P1, PT, R0, R17.reuse, P0 ;  /* 0x000000110000720c */ /* 0x080fe20000726670 */
[----:B------:R-:W-:Y:S01]  /*8e70*/  ULDC.64 UR6, c[0x0][0xae8] ;  /* 0x0002ba0000067ab9 */ /* 0x000fe20000000a00 */
[-C--:B------:R-:W-:Y:S01]  /*8e80*/  ISETP.GE.OR P2, PT, R2, R17.reuse, P0 ;  /* 0x000000110200720c */ /* 0x080fe20000746670 */
[----:B------:R-:W-:Y:S01]  /*8e90*/  VIADD R21, R21, UR4 ;  /* 0x0000000415157c36 */ /* 0x000fe20008000000 */
[----:B------:R-:W-:Y:S01]  /*8ea0*/  ISETP.GE.OR P0, PT, R16, R17, P0 ;  /* 0x000000111000720c */ /* 0x000fe20000706670 */
[----:B------:R-:W-:-:S02]  /*8eb0*/  UIMAD UR4, UR45, UR6, URZ ;  /* 0x000000062d0472a4 */ /* 0x000fc4000f8e023f */
[----:B------:R-:W-:Y:S01]  /*8ec0*/  MOV R35, UR6 ;  /* 0x0000000600237c02 */ /* 0x000fe20008000f00 */
[----:B------:R-:W-:Y:S01]  /*8ed0*/  VIADD R3, R3, 0x13220 ;  /* 0x0001322003037836 */ /* 0x000fe20000000000 */
[----:B------:R-:W-:-:S03]  /*8ee0*/  UIMAD UR4, UR44, UR7, UR4 ;  /* 0x000000072c0472a4 */ /* 0x000fc6000f8e0204 */
[----:B------:R-:W-:Y:S01]  /*8ef0*/  IMAD.WIDE.U32 R34, R35, UR44, R20 ;  /* 0x0000002c23227c25 */ /* 0x000fe2000f8e0014 */
[----:B------:R-:W-:Y:S02]  /*8f00*/  PRMT R3, RZ, 0x654, R3 ;  /* 0x00000654ff037816 */ /* 0x000fe40000000003 */
[--C-:B------:R-:W-:Y:S01]  /*8f10*/  SHF.R.S32.HI R17, RZ, 0x1f, R16.reuse ;  /* 0x0000001fff117819 */ /* 0x100fe20000011410 */
[----:B------:R-:W-:Y:S01]  /*8f20*/  VIADD R37, R35, UR4 ;  /* 0x0000000423257c36 */ /* 0x000fe20008000000 */
[----:B0-----:R0:W-:Y:S01]  /*8f30*/  SYNCS.ARRIVE.TRANS64.RED.A1T0 RZ, [R3+URZ], RZ ;  /* 0x000000ff03ff79a7 */ /* 0x0011e2000810043f */
[----:B------:R-:W-:Y:S01]  /*8f40*/  BSSY B1, `(.L_x_10319) ;  /* 0x000000e000017945 */ /* 0x000fe20003800000 */
[----:B------:R-:W-:-:S03]  /*8f50*/  IMAD.WIDE R32, R19, 0xc0, R16 ;  /* 0x000000c013207825 */ /* 0x000fc600078e0210 */
[----:B------:R-:W-:Y:S05]  /*8f60*/  @P0 BRA `(.L_x_10320) ;  /* 0x00000000002c0947 */ /* 0x000fea0003800000 */
[----:B------:R-:W-:Y:S01]  /*8f70*/  ULDC.64 UR6, c[0x0][0xad8] ;  /* 0x0002b60000067ab9 */ /* 0x000fe20000000a00 */
[----:B------:R-:W-:Y:S02]  /*8f80*/  IMAD.MOV.U32 R2, RZ, RZ, R34 ;  /* 0x000000ffff027224 */ /* 0x000fe400078e0022 */
[----:B------:R-:W-:Y:S02]  /*8f90*/  IMAD R19, R33, UR6, RZ ;  /* 0x0000000621137c24 */ /* 0x000fe4000f8e02ff */
[----:B0-----:R-:W-:Y:S02]  /*8fa0*/  IMAD.MOV.U32 R3, RZ, RZ, R37 ;  /* 0x000000ffff037224 */ /* 0x001fe400078e0025 */
[C---:B------:R-:W-:Y:S02]  /*8fb0*/  IMAD R19, R32.reuse, UR7, R19 ;  /* 0x0000000720137c24 */ /* 0x040fe4000f8e0213 */
[----:B------:R-:W-:Y:S01]  /*8fc0*/  IMAD.WIDE.U32 R2, R32, UR6, R2 ;  /* 0x0000000620027c25 */ /* 0x000fe2000f8e0002 */
[----:B------:R-:W-:-:S03]  /*8fd0*/  ULDC.64 UR6, c[0x0][0xa80] ;  /* 0x0002a00000067ab9 */ /* 0x000fc60000000a00 */
[----:B------:R-:W-:Y:S01]  /*8fe0*/  IMAD.IADD R3, R3, 0x1, R19 ;  /* 0x0000000103037824 */ /* 0x000fe200078e0213 */
[----:B------:R-:W-:-:S04]  /*8ff0*/  LEA R20, P0, R2, UR6, 0x1 ;  /* 0x0000000602147c11 */ /* 0x000fc8000f8008ff */
[----:B------:R-:W-:-:S05]  /*9000*/  LEA.HI.X R21, R2, UR7, R3, 0x1, P0 ;  /* 0x0000000702157c11 */ /* 0x000fca00080f0c03 */
[----:B-----5:R1:W-:Y:S04]  /*9010*/  STG.E.128 desc[UR52][R20.64], R24 ;  /* 0x0000001814007986 */ /* 0x0203e8000c101d34 */
.L_x_10320:
[----:B------:R-:W-:Y:S05]  /*9020*/  BSYNC B1 ;  /* 0x0000000000017941 */ /* 0x000fea0003800000 */
.L_x_10319:
[----:B------:R-:W-:Y:S04]  /*9030*/  BSSY B1, `(.L_x_10321) ;  /* 0x000000f000017945 */ /* 0x000fe80003800000 */
[----:B------:R-:W-:Y:S05]  /*9040*/  @P3 BRA `(.L_x_10322) ;  /* 0x0000000000343947 */ /* 0x000fea0003800000 */
[----:B------:R-:W-:Y:S01]  /*9050*/  IADD3 R19, P0, R32, 0x30, RZ ;  /* 0x0000003020137810 */ /* 0x000fe20007f1e0ff */
[----:B------:R-:W-:Y:S01]  /*9060*/  ULDC.64 UR6, c[0x0][0xad8] ;  /* 0x0002b60000067ab9 */ /* 0x000fe20000000a00 */
[----:B------:R-:W-:Y:S01]  /*9070*/  MOV R2, R34 ;  /* 0x0000002200027202 */ /* 0x000fe20000000f00 */
[----:B0-----:R-:W-:Y:S02]  /*9080*/  IMAD.MOV.U32 R3, RZ, RZ, R37 ;  /* 0x000000ffff037224 */ /* 0x001fe400078e0025 */
[----:B------:R-:W-:Y:S02]  /*9090*/  IMAD.X R0, RZ, RZ, R33, P0 ;  /* 0x000000ffff007224 */ /* 0x000fe400000e0621 */
[----:B------:R-:W-:-:S04]  /*90a0*/  IMAD.WIDE.U32 R2, R19, UR6, R2 ;  /* 0x0000000613027c25 */ /* 0x000fc8000f8e0002 */
[----:B------:R-:W-:-:S04]  /*90b0*/  IMAD R0, R0, UR6, RZ ;  /* 0x0000000600007c24 */ /* 0x000fc8000f8e02ff */
[----:B------:R-:W-:Y:S01]  /*90c0*/  IMAD R19, R19, UR7, R0 ;  /* 0x0000000713137c24 */ /* 0x000fe2000f8e0200 */
[----:B------:R-:W-:Y:S02]  /*90d0*/  ULDC.64 UR6, c[0x0][0xa80] ;  /* 0x0002a00000067ab9 */ /* 0x000fe40000000a00 */
[----:B-1----:R-:W-:Y:S01]  /*90e0*/  LEA R20, P0, R2, UR6, 0x1 ;  /* 0x0000000602147c11 */ /* 0x002fe2000f8008ff */
[----:B------:R-:W-:-:S05]  /*90f0*/  IMAD.IADD R3, R3, 0x1, R19 ;  /* 0x0000000103037824 */ /* 0x000fca00078e0213 */
[----:B------:R-:W-:-:S05]  /*9100*/  LEA.HI.X R21, R2, UR7, R3, 0x1, P0 ;  /* 0x0000000702157c11 */ /* 0x000fca00080f0c03 */
[----:B-----5:R2:W-:Y:S02]  /*9110*/  STG.E.128 desc[UR52][R20.64], R12 ;  /* 0x0000000c14007986 */ /* 0x0205e4000c101d34 */
.L_x_10322:
[----:B------:R-:W-:Y:S05]  /*9120*/  BSYNC B1 ;  /* 0x0000000000017941 */ /* 0x000fea0003800000 */
.L_x_10321:
[----:B------:R-:W-:Y:S04]  /*9130*/  BSSY B1, `(.L_x_10323) ;  /* 0x000000f000017945 */ /* 0x000fe80003800000 */
[----:B------:R-:W-:Y:S05]  /*9140*/  @P1 BRA `(.L_x_10324) ;  /* 0x0000000000341947 */ /* 0x000fea0003800000 */
[----:B--2--5:R-:W-:Y:S01]  /*9150*/  IADD3 R13, P0, R32, 0x60, RZ ;  /* 0x00000060200d7810 */ /* 0x024fe20007f1e0ff */
[----:B------:R-:W-:Y:S01]  /*9160*/  ULDC.64 UR6, c[0x0][0xad8] ;  /* 0x0002b60000067ab9 */ /* 0x000fe20000000a00 */
[----:B------:R-:W-:Y:S02]  /*9170*/  IMAD.MOV.U32 R2, RZ, RZ, R34 ;  /* 0x000000ffff027224 */ /* 0x000fe400078e0022 */
[----:B0-----:R-:W-:Y:S02]  /*9180*/  IMAD.MOV.U32 R3, RZ, RZ, R37 ;  /* 0x000000ffff037224 */ /* 0x001fe400078e0025 */
[----:B------:R-:W-:Y:S02]  /*9190*/  IMAD.X R0, RZ, RZ, R33, P0 ;  /* 0x000000ffff007224 */ /* 0x000fe400000e0621 */
[----:B------:R-:W-:-:S04]  /*91a0*/  IMAD.WIDE.U32 R2, R13, UR6, R2 ;  /* 0x000000060d027c25 */ /* 0x000fc8000f8e0002 */
[----:B------:R-:W-:-:S04]  /*91b0*/  IMAD R0, R0, UR6, RZ ;  /* 0x0000000600007c24 */ /* 0x000fc8000f8e02ff */
[----:B------:R-:W-:Y:S01]  /*91c0*/  IMAD R13, R13, UR7, R0 ;  /* 0x000000070d0d7c24 */ /* 0x000fe2000f8e0200 */
[----:B------:R-:W-:Y:S02]  /*91d0*/  ULDC.64 UR6, c[0x0][0xa80] ;  /* 0x0002a00000067ab9 */ /* 0x000fe40000000a00 */
[----:B------:R-:W-:Y:S01]  /*91e0*/  LEA R12, P0, R2, UR6, 0x1 ;  /* 0x00000006020c7c11 */ /* 0x000fe2000f8008ff */
[----:B------:R-:W-:-:S05]  /*91f0*/  IMAD.IADD R3, R3, 0x1, R13 ;  /* 0x0000000103037824 */ /* 0x000fca00078e020d */
[----:B------:R-:W-:-:S05]  /*9200*/  LEA.HI.X R13, R2, UR7, R3, 0x1, P0 ;  /* 0x00000007020d7c11 */ /* 0x000fca00080f0c03 */
[----:B------:R3:W-:Y:S02]  /*9210*/  STG.E.128 desc[UR52][R12.64], R8 ;  /* 0x000000080c007986 */ /* 0x0007e4000c101d34 */
.L_x_10324:
[----:B------:R-:W-:Y:S05]  /*9220*/  BSYNC B1 ;  /* 0x0000000000017941 */ /* 0x000fea0003800000 */
.L_x_10323:
[----:B------:R-:W-:Y:S05]  /*9230*/  @P2 BRA `(.L_x_10325) ;  /* 0x0000000800982947 */ /* 0x000fea0003800000 */
[----:B---3-5:R-:W-:Y:S01]  /*9240*/  IADD3 R9, P0, R32, 0x90, RZ ;  /* 0x0000009020097810 */ /* 0x028fe20007f1e0ff */
[----:B------:R-:W-:Y:S01]  /*9250*/  ULDC.64 UR6, c[0x0][0xad8] ;  /* 0x0002b60000067ab9 */ /* 0x000fe20000000a00 */
[----:B------:R-:W-:Y:S02]  /*9260*/  IMAD.MOV.U32 R2, RZ, RZ, R34 ;  /* 0x000000ffff027224 */ /* 0x000fe400078e0022 */
[----:B------:R-:W-:Y:S01]  /*9270*/  IADD3.X R32, RZ, R33, RZ, P0, !PT ;  /* 0x00000021ff207210 */ /* 0x000fe200007fe4ff */
[----:B0-----:R-:W-:-:S04]  /*9280*/  IMAD.MOV.U32 R3, RZ, RZ, R37 ;  /* 0x000000ffff037224 */ /* 0x001fc800078e0025 */
[----:B------:R-:W-:Y:S02]  /*9290*/  IMAD R32, R32, UR6, RZ ;  /* 0x0000000620207c24 */ /* 0x000fe4000f8e02ff */
[----:B------:R-:W-:-:S04]  /*92a0*/  IMAD.WIDE.U32 R2, R9, UR6, R2 ;  /* 0x0000000609027c25 */ /* 0x000fc8000f8e0002 */
[----:B------:R-:W-:Y:S01]  /*92b0*/  IMAD R9, R9, UR7, R32 ;  /* 0x0000000709097c24 */ /* 0x000fe2000f8e0220 */
[----:B------:R-:W-:Y:S02]  /*92c0*/  ULDC.64 UR6, c[0x0][0xa80] ;  /* 0x0002a00000067ab9 */ /* 0x000fe40000000a00 */
[----:B------:R-:W-:Y:S01]  /*92d0*/  LEA R8, P0, R2, UR6, 0x1 ;  /* 0x0000000602087c11 */ /* 0x000fe2000f8008ff */
[----:B------:R-:W-:-:S05]  /*92e0*/  IMAD.IADD R3, R3, 0x1, R9 ;  /* 0x0000000103037824 */ /* 0x000fca00078e0209 */
[----:B------:R-:W-:-:S05]  /*92f0*/  LEA.HI.X R9, R2, UR7, R3, 0x1, P0 ;  /* 0x0000000702097c11 */ /* 0x000fca00080f0c03 */
[----:B------:R4:W-:Y:S01]  /*9300*/  STG.E.128 desc[UR52][R8.64], R4 ;  /* 0x0000000408007986 */ /* 0x0009e2000c101d34 */
[----:B------:R-:W-:Y:S05]  /*9310*/  BRA `(.L_x_10325) ;  /* 0x0000000800607947 */ /* 0x000fea0003800000 */
.L_x_10317:
[----:B------:R-:W-:Y:S01]  /*9320*/  ULDC.64 UR6, c[0x0][0xbd8] ;  /* 0x0002f60000067ab9 */ /* 0x000fe20000000a00 */
[----:B------:R-:W-:Y:S01]  /*9330*/  IMAD.MOV.U32 R7, RZ, RZ, RZ ;  /* 0x000000ffff077224 */ /* 0x000fe200078e00ff */
[----:B------:R-:W-:Y:S02]  /*9340*/  UISETP.NE.U32.AND UP0, UPT, UR6, URZ, UPT ;  /* 0x0000003f0600728c */ /* 0x000fe4000bf05070 */
[----:B------:R-:W-:Y:S01]  /*9350*/  ULEA UR6, UP1, UR44, UR6, 0x2 ;  /* 0x000000062c067291 */ /* 0x000fe2000f82103f */
[----:B------:R-:W0:Y:S01]  /*9360*/  S2R R4, SR_TID.X ;  /* 0x0000000000047919 */ /* 0x000e220000002100 */
[----:B------:R-:W-:Y:S02]  /*9370*/  UISETP.NE.AND.EX UP0, UPT, UR7, URZ, UPT, UP0 ;  /* 0x0000003f0700728c */ /* 0x000fe4000bf05300 */
[----:B------:R-:W-:Y:S02]  /*9380*/  ULEA.HI.X UR7, UR44, UR7, UR45, 0x2, UP1 ;  /* 0x000000072c077291 */ /* 0x000fe400088f142d */
[----:B------:R-:W-:Y:S01]  /*9390*/  IMAD.U32 R2, RZ, RZ, UR6 ;  /* 0x00000006ff027e24 */ /* 0x000fe2000f8e00ff */
[----:B------:R-:W1:Y:S01]  /*93a0*/  LDC R0, c[0x0][0xa88] ;  /* 0x0002a200ff007b82 */ /* 0x000e620000000800 */
        /* <DEDUP_REMOVED lines=8> */
[----:B------:R-:W-:Y:S01]  /*9430*/  @UP1 UIMAD.WIDE UR6, UR44, 0x4, UR6 ;  /* 0x000000042c0618a5 */ /* 0x000fe2000f8e0206 */
[----:B0-----:R-:W-:-:S05]  /*9440*/  IADD3 R6, R4, -0x80, RZ ;  /* 0xffffff8004067810 */ /* 0x001fca0007ffe0ff */
[----:B------:R-:W-:Y:S02]  /*9450*/  IMAD.U32 R4, RZ, RZ, UR6 ;  /* 0x00000006ff047e24 */ /* 0x000fe4000f8e00ff */
[----:B------:R-:W-:-:S05]  /*9460*/  IMAD.U32 R5, RZ, RZ, UR7 ;  /* 0x00000007ff057e24 */ /* 0x000fca000f8e00ff */
[----:B-1----:R2:W5:Y:S01]  /*9470*/  @P2 LDG.E R0, desc[UR52][R4.64] ;  /* 0x0000003404002981 */ /* 0x002562000c1e1900 */
[----:B------:R-:W-:Y:S01]  /*9480*/  ISETP.GT.AND P0, PT, R6, 0xbf, PT ;  /* 0x000000bf0600780c */ /* 0x000fe20003f04270 */
[----:B------:R-:W-:-:S12]  /*9490*/  @P2 BRA `(.L_x_10326) ;  /* 0x0000000000102947 */ /* 0x000fd80003800000 */
[----:B------:R-:W-:Y:S05]  /*94a0*/  @!P1 BRA `(.L_x_10326) ;  /* 0x00000000000c9947 */ /* 0x000fea0003800000 */
[----:B--2---:R-:W2:Y:S04]  /*94b0*/  LDG.E R5, desc[UR52][R2.64] ;  /* 0x0000003402057981 */ /* 0x004ea8000c1e1900 */
[----:B-----5:R-:W2:Y:S02]  /*94c0*/  LDG.E R0, desc[UR52][R2.64+0x4] ;  /* 0x0000043402007981 */ /* 0x020ea4000c1e1900 */
[----:B--2---:R-:W-:-:S07]  /*94d0*/  IMAD.IADD R0, R0, 0x1, -R5 ;  /* 0x0000000100007824 */ /* 0x004fce00078e0a05 */
.L_x_10326:
[----:B------:R-:W-:Y:S01]  /*94e0*/  USHF.R.S32.HI UR7, URZ, 0x1f, UR48 ;  /* 0x0000001f3f077899 */ /* 0x000fe20008011430 */
[----:B------:R-:W-:Y:S01]  /*94f0*/  BSSY B1, `(.L_x_10327) ;  /* 0x000001e000017945 */ /* 0x000fe20003800000 */
[----:B------:R-:W-:Y:S01]  /*9500*/  USEL UR44, UR44, URZ, !UP0 ;  /* 0x0000003f2c2c7287 */ /* 0x000fe2000c000000 */
[----:B------:R-:W-:Y:S01]  /*9510*/  SHF.R.S32.HI R9, RZ, 0x1f, R18 ;  /* 0x0000001fff097819 */ /* 0x000fe20000011412 */
[----:B------:R-:W-:Y:S01]  /*9520*/  USEL UR45, UR45, URZ, !UP0 ;  /* 0x0000003f2d2d7287 */ /* 0x000fe2000c000000 */
[----:B-----5:R-:W-:Y:S01]  /*9530*/  SHF.R.S32.HI R6, RZ, 0x1f, R7 ;  /* 0x0000001fff067819 */ /* 0x020fe20000011407 */
[----:B------:R-:W-:Y:S10]  /*9540*/  @P0 BRA `(.L_x_10328) ;  /* 0x0000000000600947 */ /* 0x000ff40003800000 */
[----:B--2---:R-:W0:Y:S02]  /*9550*/  S2R R2, SR_TID.X ;  /* 0x0000000000027919 */ /* 0x004e240000002100 */
        /* <DEDUP_REMOVED lines=13> */
[----:B------:R-:W-:Y:S01]  /*9630*/  MOV R5, UR8 ;  /* 0x0000000800057c02 */ /* 0x000fe20008000f00 */
[----:B------:R-:W-:Y:S01]  /*9640*/  VIADD R3, R3, UR4 ;  /* 0x0000000403037c36 */ /* 0x000fe20008000000 */
        /* <DEDUP_REMOVED lines=8> */
.L_x_10328:
[----:B------:R-:W-:Y:S05]  /*96d0*/  BSYNC B1 ;  /* 0x0000000000017941 */ /* 0x000fea0003800000 */
.L_x_10327:
[----:B------:R-:W-:Y:S01]  /*96e0*/  ULDC.64 UR8, c[0x0][0xaa0] ;  /* 0x0002a80000087ab9 */ /* 0x000fe20000000a00 */
[----:B--2---:R-:W-:Y:S01]  /*96f0*/  IMAD.MOV.U32 R2, RZ, RZ, R18 ;  /* 0x000000ffff027224 */ /* 0x004fe200078e0012 */
[----:B------:R-:W-:Y:S01]  /*9700*/  ULDC UR6, c[0x0][0xa8c] ;  /* 0x0002a30000067ab9 */ /* 0x000fe20000000800 */
[----:B0-----:R-:W-:Y:S01]  /*9710*/  IMAD.MOV.U32 R3, RZ, RZ, R9 ;  /* 0x000000ffff037224 */ /* 0x001fe200078e0009 */
[----:B------:R-:W-:Y:S01]  /*9720*/  ISETP.GE.AND P0, PT, R18, UR6, PT ;  /* 0x0000000612007c0c */ /* 0x000fe2000bf06270 */
[----:B------:R-:W-:Y:S01]  /*9730*/  IMAD R4, R6, UR8, RZ ;  /* 0x0000000806047c24 */ /* 0x000fe2000f8e02ff */
[----:B------:R-:W-:Y:S01]  /*9740*/  BSSY B1, `(.L_x_10329) ;  /* 0x0000027000017945 */ /* 0x000fe20003800000 */
[----:B------:R-:W-:-:S04]  /*9750*/  IMAD.WIDE.U32 R2, R7, UR8, R2 ;  /* 0x0000000807027c25 */ /* 0x000fc8000f8e0002 */
[----:B------:R-:W-:Y:S01]  /*9760*/  IMAD R7, R7, UR9, R4 ;  /* 0x0000000907077c24 */ /* 0x000fe2000f8e0204 */
[----:B------:R-:W-:Y:S01]  /*9770*/  ULDC.64 UR8, c[0x0][0xae0] ;  /* 0x0002b80000087ab9 */ /* 0x000fe20000000a00 */
[C---:B------:R-:W-:Y:S01]  /*9780*/  VIADD R4, R16.reuse, 0x30 ;  /* 0x0000003010047836 */ /* 0x040fe20000000000 */
[----:B------:R-:W-:Y:S01]  /*9790*/  UIMAD UR4, UR7, UR8, URZ ;  /* 0x00000008070472a4 */ /* 0x000fe2000f8e023f */
[----:B------:R-:W-:Y:S02]  /*97a0*/  IMAD R5, R19, -0xc0, R0 ;  /* 0xffffff4013057824 */ /* 0x000fe400078e0200 */
[----:B------:R-:W-:Y:S01]  /*97b0*/  IMAD.IADD R3, R3, 0x1, R7 ;  /* 0x0000000103037824 */ /* 0x000fe200078e0207 */
[----:B------:R-:W-:Y:S01]  /*97c0*/  MOV R7, UR8 ;  /* 0x0000000800077c02 */ /* 0x000fe20008000f00 */
[----:B------:R-:W-:Y:S01]  /*97d0*/  VIADD R0, R16, 0x60 ;  /* 0x0000006010007836 */ /* 0x000fe20000000000 */
[----:B------:R-:W-:Y:S01]  /*97e0*/  ISETP.GE.OR P3, PT, R4, R5, P0 ;  /* 0x000000050400720c */ /* 0x000fe20000766670 */
[----:B------:R-:W-:Y:S01]  /*97f0*/  VIADD R4, R16, 0x90 ;  /* 0x0000009010047836 */ /* 0x000fe20000000000 */
[----:B------:R-:W-:-:S02]  /*9800*/  UIMAD UR4, UR48, UR9, UR4 ;  /* 0x00000009300472a4 */ /* 0x000fc4000f8e0204 */
[----:B------:R-:W-:Y:S01]  /*9810*/  IMAD.WIDE.U32 R2, R7, UR48, R2 ;  /* 0x0000003007027c25 */ /* 0x000fe2000f8e0002 */
[-C--:B------:R-:W-:Y:S01]  /*9820*/  ISETP.GE.OR P1, PT, R0, R5.reuse, P0 ;  /* 0x000000050000720c */ /* 0x080fe20000726670 */
[----:B------:R-:W-:Y:S01]  /*9830*/  ULDC.64 UR6, c[0x0][0xae8] ;  /* 0x0002ba0000067ab9 */ /* 0x000fe20000000a00 */
[-C--:B------:R-:W-:Y:S01]  /*9840*/  ISETP.GE.OR P2, PT, R4, R5.reuse, P0 ;  /* 0x000000050400720c */ /* 0x080fe20000746670 */
[----:B------:R-:W-:Y:S01]  /*9850*/  IMAD.U32 R9, RZ, RZ, UR6 ;  /* 0x00000006ff097e24 */ /* 0x000fe2000f8e00ff */
[----:B------:R-:W-:Y:S01]  /*9860*/  ISETP.GE.OR P0, PT, R16, R5, P0 ;  /* 0x000000051000720c */ /* 0x000fe20000706670 */
[----:B------:R-:W-:Y:S01]  /*9870*/  VIADD R3, R3, UR4 ;  /* 0x0000000403037c36 */ /* 0x000fe20008000000 */
[----:B------:R-:W-:Y:S01]  /*9880*/  UIMAD UR4, UR45, UR6, URZ ;  /* 0x000000062d0472a4 */ /* 0x000fe2000f8e023f */
[--C-:B------:R-:W-:Y:S01]  /*9890*/  SHF.R.S32.HI R7, RZ, 0x1f, R16.reuse ;  /* 0x0000001fff077819 */ /* 0x100fe20000011410 */
[----:B------:R-:W-:Y:S02]  /*98a0*/  IMAD.MOV.U32 R6, RZ, RZ, R16 ;  /* 0x000000ffff067224 */ /* 0x000fe400078e0010 */
[----:B------:R-:W-:-:S02]  /*98b0*/  UIMAD UR4, UR44, UR7, UR4 ;  /* 0x000000072c0472a4 */ /* 0x000fc4000f8e0204 */
[----:B------:R-:W-:-:S04]  /*98c0*/  IMAD.WIDE.U32 R4, R9, UR44, R2 ;  /* 0x0000002c09047c25 */ /* 0x000fc8000f8e0002 */
[----:B------:R-:W-:-:S04]  /*98d0*/  IMAD.WIDE R6, R19, 0xc0, R6 ;  /* 0x000000c013067825 */ /* 0x000fc800078e0206 */
[----:B------:R-:W-:Y:S01]  /*98e0*/  VIADD R11, R5, UR4 ;  /* 0x00000004050b7c36 */ /* 0x000fe20008000000 */
[----:B------:R-:W-:Y:S06]  /*98f0*/  @P0 BRA `(.L_x_10330) ;  /* 0x00000000002c0947 */ /* 0x000fec0003800000 */
[----:B------:R-:W-:Y:S01]  /*9900*/  ULDC.64 UR6, c[0x0][0xad8] ;  /* 0x0002b60000067ab9 */ /* 0x000fe20000000a00 */
[----:B------:R-:W-:Y:S01]  /*9910*/  MOV R2, R4 ;  /* 0x0000000400027202 */ /* 0x000fe20000000f00 */
[----:B------:R-:W-:Y:S02]  /*9920*/  IMAD R9, R7, UR6, RZ ;  /* 0x0000000607097c24 */ /* 0x000fe4000f8e02ff */
[----:B------:R-:W-:Y:S02]  /*9930*/  IMAD.MOV.U32 R3, RZ, RZ, R11 ;  /* 0x000000ffff037224 */ /* 0x000fe400078e000b */
[C---:B------:R-:W-:Y:S02]  /*9940*/  IMAD R9, R6.reuse, UR7, R9 ;  /* 0x0000000706097c24 */ /* 0x040fe4000f8e0209 */
[----:B------:R-:W-:Y:S01]  /*9950*/  IMAD.WIDE.U32 R2, R6, UR6, R2 ;  /* 0x0000000606027c25 */ /* 0x000fe2000f8e0002 */
[----:B------:R-:W-:-:S03]  /*9960*/  ULDC.64 UR6, c[0x0][0xa80] ;  /* 0x0002a00000067ab9 */ /* 0x000fc60000000a00 */
[----:B------:R-:W-:Y:S01]  /*9970*/  IMAD.IADD R3, R3, 0x1, R9 ;  /* 0x0000000103037824 */ /* 0x000fe200078e0209 */
[----:B------:R-:W-:-:S04]  /*9980*/  LEA R8, P0, R2, UR6, 0x1 ;  /* 0x0000000602087c11 */ /* 0x000fc8000f8008ff */
[----:B------:R-:W-:-:S05]  /*9990*/  LEA.HI.X R9, R2, UR7, R3, 0x1, P0 ;  /* 0x0000000702097c11 */ /* 0x000fca00080f0c03 */
[----:B------:R0:W-:Y:S04]  /*99a0*/  STG.E.128 desc[UR52][R8.64], RZ ;  /* 0x000000ff08007986 */ /* 0x0001e8000c101d34 */
.L_x_10330:
[----:B------:R-:W-:Y:S05]  /*99b0*/  BSYNC B1 ;  /* 0x0000000000017941 */ /* 0x000fea0003800000 */
.L_x_10329:
[----:B------:R-:W-:Y:S04]  /*99c0*/  BSSY B1, `(.L_x_10331) ;  /* 0x000000f000017945 */ /* 0x000fe80003800000 */
[----:B------:R-:W-:Y:S05]  /*99d0*/  @P3 BRA `(.L_x_10332) ;  /* 0x0000000000343947 */ /* 0x000fea0003800000 */
[----:B0-----:R-:W-:Y:S01]  /*99e0*/  IADD3 R9, P0, R6, 0x30, RZ ;  /* 0x0000003006097810 */ /* 0x001fe20007f1e0ff */
[----:B------:R-:W-:Y:S01]  /*99f0*/  ULDC.64 UR6, c[0x0][0xad8] ;  /* 0x0002b60000067ab9 */ /* 0x000fe20000000a00 */
[----:B------:R-:W-:Y:S02]  /*9a00*/  IMAD.MOV.U32 R2, RZ, RZ, R4 ;  /* 0x000000ffff027224 */ /* 0x000fe400078e0004 */
[----:B------:R-:W-:Y:S02]  /*9a10*/  IMAD.MOV.U32 R3, RZ, RZ, R11 ;  /* 0x000000ffff037224 */ /* 0x000fe400078e000b */
        /* <DEDUP_REMOVED lines=8> */
[----:B------:R1:W-:Y:S02]  /*9aa0*/  STG.E.128 desc[UR52][R8.64], RZ ;  /* 0x000000ff08007986 */ /* 0x0003e4000c101d34 */
.L_x_10332:
[----:B------:R-:W-:Y:S05]  /*9ab0*/  BSYNC B1 ;  /* 0x0000000000017941 */ /* 0x000fea0003800000 */
.L_x_10331:
[----:B------:R-:W-:Y:S04]  /*9ac0*/  BSSY B1, `(.L_x_10333) ;  /* 0x000000f000017945 */ /* 0x000fe80003800000 */
[----:B------:R-:W-:Y:S05]  /*9ad0*/  @P1 BRA `(.L_x_10334) ;  /* 0x0000000000341947 */ /* 0x000fea0003800000 */
[----:B01----:R-:W-:Y:S01]  /*9ae0*/  IADD3 R9, P0, R6, 0x60, RZ ;  /* 0x0000006006097810 */ /* 0x003fe20007f1e0ff */
[----:B------:R-:W-:Y:S01]  /*9af0*/  ULDC.64 UR6, c[0x0][0xad8] ;  /* 0x0002b60000067ab9 */ /* 0x000fe20000000a00 */
[----:B------:R-:W-:Y:S02]  /*9b00*/  IMAD.MOV.U32 R2, RZ, RZ, R4 ;  /* 0x000000ffff027224 */ /* 0x000fe400078e0004 */
[----:B------:R-:W-:Y:S01]  /*9b10*/  IADD3.X R0, RZ, R7, RZ, P0, !PT ;  /* 0x00000007ff007210 */ /* 0x000fe200007fe4ff */
[----:B------:R-:W-:-:S04]  /*9b20*/  IMAD.MOV.U32 R3, RZ, RZ, R11 ;  /* 0x000000ffff037224 */ /* 0x000fc800078e000b */
[----:B------:R-:W-:Y:S02]  /*9b30*/  IMAD R0, R0, UR6, RZ ;  /* 0x0000000600007c24 */ /* 0x000fe4000f8e02ff */
[----:B------:R-:W-:-:S04]  /*9b40*/  IMAD.WIDE.U32 R2, R9, UR6, R2 ;  /* 0x0000000609027c25 */ /* 0x000fc8000f8e0002 */
[----:B------:R-:W-:Y:S01]  /*9b50*/  IMAD R9, R9, UR7, R0 ;  /* 0x0000000709097c24 */ /* 0x000fe2000f8e0200 */
[----:B------:R-:W-:Y:S02]  /*9b60*/  ULDC.64 UR6, c[0x0][0xa80] ;  /* 0x0002a00000067ab9 */ /* 0x000fe40000000a00 */
[----:B------:R-:W-:Y:S01]  /*9b70*/  LEA R8, P0, R2, UR6, 0x1 ;  /* 0x0000000602087c11 */ /* 0x000fe2000f8008ff */
[----:B------:R-:W-:-:S05]  /*9b80*/  IMAD.IADD R3, R3, 0x1, R9 ;  /* 0x0000000103037824 */ /* 0x000fca00078e0209 */
[----:B------:R-:W-:-:S05]  /*9b90*/  LEA.HI.X R9, R2, UR7, R3, 0x1, P0 ;  /* 0x0000000702097c11 */ /* 0x000fca00080f0c03 */
[----:B------:R2:W-:Y:S02]  /*9ba0*/  STG.E.128 desc[UR52][R8.64], RZ ;  /* 0x000000ff08007986 */ /* 0x0005e4000c101d34 */
.L_x_10334:
[----:B------:R-:W-:Y:S05]  /*9bb0*/  BSYNC B1 ;  /* 0x0000000000017941 */ /* 0x000fea0003800000 */
.L_x_10333:
[----:B------:R-:W-:Y:S05]  /*9bc0*/  @P2 BRA `(.L_x_10325) ;  /* 0x0000000000342947 */ /* 0x000fea0003800000 */
[----:B------:R-:W-:Y:S01]  /*9bd0*/  IADD3 R5, P0, R6, 0x90, RZ ;  /* 0x0000009006057810 */ /* 0x000fe20007f1e0ff */
        /* <DEDUP_REMOVED lines=8> */
[----:B------:R-:W-:Y:S02]  /*9c60*/  LEA R4, P0, R2, UR6, 0x1 ;  /* 0x0000000602047c11 */ /* 0x000fe4000f8008ff */
[----:B------:R-:W-:-:S04]  /*9c70*/  IADD3 R3, R3, R5, RZ ;  /* 0x0000000503037210 */ /* 0x000fc80007ffe0ff */
[----:B------:R-:W-:-:S05]  /*9c80*/  LEA.HI.X R5, R2, UR7, R3, 0x1, P0 ;  /* 0x0000000702057c11 */ /* 0x000fca00080f0c03 */
[----:B------:R3:W-:Y:S02]  /*9c90*/  STG.E.128 desc[UR52][R4.64], RZ ;  /* 0x000000ff04007986 */ /* 0x0007e4000c101d34 */
.L_x_10325:
[----:B------:R-:W-:Y:S05]  /*9ca0*/  BSYNC B0 ;  /* 0x0000000000007941 */ /* 0x000fea0003800000 */
.L_x_10316:
[----:B------:R-:W-:Y:S02]  /*9cb0*/  ULDC UR4, c[0x0][0xc14] ;  /* 0x0003050000047ab9 */ /* 0x000fe40000000800 */
[----:B------:R-:W-:-:S13]  /*9cc0*/  ISETP.GE.AND P0, PT, R31, UR4, PT ;  /* 0x000000041f007c0c */ /* 0x000fda000bf06270 */
[----:B------:R-:W-:Y:S05]  /*9cd0*/  @!P0 BRA `(.L_x_10335) ;  /* 0xffffff7000288947 */ /* 0x000fea000383ffff */
[----:B------:R-:W-:Y:S05]  /*9ce0*/  EXIT ;  /* 0x000000000000794d */ /* 0x000fea0003800000 */
.L_x_10290:
        /* <DEDUP_REMOVED lines=18> */
.L_x_10336:
        /* <DEDUP_REMOVED lines=14> */
[----:B------:R-:W-:Y:S02]  /*9ef0*/  ISETP.GE.U32.AND P5, PT, R5, 0x10, PT ;  /* 0x000000100500780c */ /* 0x000fe40003fa6070 */
[----:B------:R-:W-:Y:S01]  /*9f00*/  MOV R24, RZ ;  /* 0x000000ff00187202 */ /* 0x000fe20000000f00 */
        /* <DEDUP_REMOVED lines=25> */
.L_x_10342:
        /* <DEDUP_REMOVED lines=14> */
.L_x_10341:
[----:B------:R-:W-:Y:S05]  /*a180*/  BSYNC B0 ;  /* 0x0000000000007941 */ /* 0x000fea0003800000 */
.L_x_10340:
        /* <DEDUP_REMOVED lines=21> */
.L_x_10338:
        /* <DEDUP_REMOVED lines=15> */
[----:B------:R-:W-:-:S05]  /*a3d0*/  MOV R13, UR5 ;  /* 0x00000005000d7c02 */ /* 0x000fca0008000f00 */
[----:B------:R2:W3:Y:S02]  /*a3e0*/  SHFL.IDX PT, R24, R6, R13, 0x1f ;  /* 0x00001f0d06187589 */ /* 0x0004e400000e0000 */
.L_x_10343:
        /* <DEDUP_REMOVED lines=11> */
[----:B------:R-:W-:Y:S01]  /*a4a0*/  IMAD.MOV.U32 R3, RZ, RZ, R6 ;  /* 0x000000ffff037224 */ /* 0x000fe200078e0006 */
        /* <DEDUP_REMOVED lines=17> */
.L_x_10339:
[----:B------:R-:W-:Y:S01]  /*a5c0*/  IMAD.MOV.U32 R24, RZ, RZ, R7 ;  /* 0x000000ffff187224 */ /* 0x000fe200078e0007 */
[----:B------:R-:W-:Y:S01]  /*a5d0*/  MOV R25, RZ ;  /* 0x000000ff00197202 */ /* 0x000fe20000000f00 */
[----:B------:R-:W-:-:S06]  /*a5e0*/  UMOV UR38, URZ ;  /* 0x0000003f00267c82 */ /* 0x000fcc0008000000 */
.L_x_10344:
        /* <DEDUP_REMOVED lines=8> */
.L_x_10337:
[----:B------:R-:W-:Y:S01]  /*a670*/  ULDC UR4, c[0x0][0xc14] ;  /* 0x0003050000047ab9 */ /* 0x000fe20000000800 */
[----:B------:R-:W-:Y:S01]  /*a680*/  IMAD.MOV.U32 R17, RZ, RZ, 0x1 ;  /* 0x00000001ff117424 */ /* 0x000fe200078e00ff */
[----:B------:R-:W-:Y:S01]  /*a690*/  UISETP.GE.AND UP0, UPT, UR51, UR4, UPT ;  /* 0x000000043300728c */ /* 0x000fe2000bf06270 */
[----:B------:R-:W-:Y:S02]  /*a6a0*/  IMAD.MOV.U32 R28, RZ, RZ, RZ ;  /* 0x000000ffff1c7224 */ /* 0x000fe400078e00ff */
[----:B------:R-:W-:-:S03]  /*a6b0*/  IMAD.MOV.U32 R16, RZ, RZ, RZ ;  /* 0x000000ffff107224 */ /* 0x000fc600078e00ff */
[----:B------:R-:W-:-:S13]  /*a6c0*/  PLOP3.LUT P0, PT, PT, PT, UP0, 0x80, 0x0 ;  /* 0x000000000000781c */ /* 0x000fda0003f0f008 */
[----:B------:R-:W-:Y:S05]  /*a6d0*/  @P0 BRA `(.L_x_10345) ;  /* 0x0000002c00f40947 */ /* 0x000fea0003800000 */
[----:B0-----:R-:W0:Y:S01]  /*a6e0*/  S2R R0, SR_TID.X ;  /* 0x0000000000007919 */ /* 0x001e220000002100 */
[----:B------:R-:W-:Y:S01]  /*a6f0*/  IMAD.MOV.U32 R17, RZ, RZ, 0x1 ;  /* 0x00000001ff117424 */ /* 0x000fe200078e00ff */
[----:B------:R-:W-:Y:S01]  /*a700*/  ULOP3.LUT UR42, UR40, 0x1, URZ, 0xfc, !UPT ;  /* 0x00000001282a7892 */ /* 0x000fe2000f8efc3f */
[----:B------:R-:W-:Y:S01]  /*a710*/  IMAD.MOV.U32 R16, RZ, RZ, RZ ;  /* 0x000000ffff107224 */ /* 0x000fe200078e00ff */
[----:B------:R-:W1:Y:S01]  /*a720*/  S2R R6, SR_TID.X ;  /* 0x0000000000067919 */ /* 0x000e620000002100 */
[----:B------:R-:W-:Y:S01]  /*a730*/  IMAD.MOV.U32 R28, RZ, RZ, RZ ;  /* 0x000000ffff1c7224 */ /* 0x000fe200078e00ff */
[----:B------:R-:W-:Y:S01]  /*a740*/  ULOP3.LUT UR50, UR40, 0x2, URZ, 0xfc, !UPT ;  /* 0x0000000228327892 */ /* 0x000fe2000f8efc3f */
[----:B------:R-:W-:Y:S01]  /*a750*/  ULDC UR49, c[0x0][0xc] ;  /* 0x0000030000317ab9 */ /* 0x000fe20000000800 */
[----:B------:R-:W-:Y:S01]  /*a760*/  ULDC.64 UR54, c[0x0][0x198] ;  /* 0x0000660000367ab9 */ /* 0x000fe20000000a00 */
[----:B0-----:R-:W-:Y:S01]  /*a770*/  LOP3.LUT R2, R0, 0x7f, RZ, 0xc0, !PT ;  /* 0x0000007f00027812 */ /* 0x001fe200078ec0ff */
[----:B-1----:R-:W-:-:S03]  /*a780*/  IMAD.SHL.U32 R23, R6, 0x40, RZ ;  /* 0x0000004006177824 */ /* 0x002fc600078e00ff */
[----:B------:R-:W-:Y:S01]  /*a790*/  SHF.L.U32 R4, R2, 0x4, RZ ;  /* 0x0000000402047819 */ /* 0x000fe200000006ff */
[C---:B------:R-:W-:Y:S01]  /*a7a0*/  IMAD.SHL.U32 R2, R6.reuse, 0x20, RZ ;  /* 0x0000002006027824 */ /* 0x040fe200078e00ff */
[----:B------:R-:W-:Y:S01]  /*a7b0*/  SHF.R.U32.HI R0, RZ, 0x1, R6 ;  /* 0x00000001ff007819 */ /* 0x000fe20000011606 */
[----:B------:R-:W-:Y:S01]  /*a7c0*/  IMAD.SHL.U32 R7, R6, 0x4, RZ ;  /* 0x0000000406077824 */ /* 0x000fe200078e00ff */
[----:B------:R-:W-:Y:S02]  /*a7d0*/  LOP3.LUT R3, R23, 0x180, RZ, 0xc0, !PT ;  /* 0x0000018017037812 */ /* 0x000fe400078ec0ff */
[----:B------:R-:W-:Y:S02]  /*a7e0*/  LOP3.LUT R5, R4, 0x600, RZ, 0xc0, !PT ;  /* 0x0000060004057812 */ /* 0x000fe400078ec0ff */
[----:B------:R-:W-:Y:S02]  /*a7f0*/  LOP3.LUT R4, R2, 0x80, RZ, 0xc0, !PT ;  /* 0x0000008002047812 */ /* 0x000fe400078ec0ff */
[----:B------:R-:W-:Y:S01]  /*a800*/  LOP3.LUT R0, R3, 0x30, R0, 0xf8, !PT ;  /* 0x0000003003007812 */ /* 0x000fe200078ef800 */
[----:B------:R-:W-:Y:S01]  /*a810*/  IMAD.SHL.U32 R3, R6, 0x8, RZ ;  /* 0x0000000806037824 */ /* 0x000fe200078e00ff */
[----:B------:R-:W-:-:S02]  /*a820*/  LOP3.LUT R4, R4, 0x10, R6, 0xf8, !PT ;  /* 0x0000001004047812 */ /* 0x000fc400078ef806 */
[--C-:B------:R-:W-:Y:S02]  /*a830*/  LOP3.LUT R5, R5, 0x60, R2.reuse, 0xf8, !PT ;  /* 0x0000006005057812 */ /* 0x100fe400078ef802 */
[----:B------:R-:W-:Y:S02]  /*a840*/  LOP3.LUT R0, R0, 0x30, R3, 0x78, !PT ;  /* 0x0000003000007812 */ /* 0x000fe400078e7803 */
[----:B------:R-:W-:Y:S02]  /*a850*/  LOP3.LUT R4, R4, 0x10, R7, 0x78, !PT ;  /* 0x0000001004047812 */ /* 0x000fe400078e7807 */
[----:B------:R-:W-:Y:S02]  /*a860*/  LOP3.LUT R5, R5, 0x100, R2, 0xf8, !PT ;  /* 0x0000010005057812 */ /* 0x000fe400078ef802 */
[----:B------:R-:W-:Y:S02]  /*a870*/  LOP3.LUT R23, R0, 0x640, R23, 0xf8, !PT ;  /* 0x0000064000177812 */ /* 0x000fe400078ef817 */
[----:B------:R-:W-:-:S02]  /*a880*/  LOP3.LUT R22, R5, R4, RZ, 0xfc, !PT ;  /* 0x0000000405167212 */ /* 0x000fc400078efcff */
[----:B------:R-:W-:-:S07]  /*a890*/  LOP3.LUT R29, R6, 0x1f, RZ, 0xc0, !PT ;  /* 0x0000001f061d7812 */ /* 0x000fce00078ec0ff */
.L_x_10403:
[----:B------:R-:W-:Y:S01]  /*a8a0*/  ULDC.64 UR4, c[0x0][0xc60] ;  /* 0x0003180000047ab9 */ /* 0x000fe20000000a00 */
[----:B------:R-:W-:Y:S01]  /*a8b0*/  ULDC.64 UR6, c[0x0][0xa20] ;  /* 0x0002880000067ab9 */ /* 0x000fe20000000a00 */
[----:B------:R-:W-:Y:S01]  /*a8c0*/  UIMAD.WIDE UR4, UR51, 0x4, UR4 ;  /* 0x00000004330478a5 */ /* 0x000fe2000f8e0204 */
[----:B------:R-:W-:Y:S01]  /*a8d0*/  ULDC.64 UR8, c[0x0][0xa00] ;  /* 0x0002800000087ab9 */ /* 0x000fe20000000a00 */
[----:B------:R-:W-:Y:S01]  /*a8e0*/  ULDC.64 UR10, c[0x0][0xa08] ;  /* 0x00028200000a7ab9 */ /* 0x000fe20000000a00 */
[----:B------:R-:W-:Y:S01]  /*a8f0*/  IMAD.MOV.U32 R19, RZ, RZ, RZ ;  /* 0x000000ffff137224 */ /* 0x000fe200078e00ff */
[----:B------:R-:W-:Y:S02]  /*a900*/  ULDC UR44, c[0x0][0x2e0] ;  /* 0x0000b800002c7ab9 */ /* 0x000fe40000000800 */
[----:B------:R-:W-:Y:S01]  /*a910*/  MOV R2, UR4 ;  /* 0x0000000400027c02 */ /* 0x000fe20008000f00 */
[----:B0-----:R-:W-:Y:S01]  /*a920*/  IMAD.U32 R3, RZ, RZ, UR5 ;  /* 0x00000005ff037e24 */ /* 0x001fe2000f8e00ff */
[----:B------:R-:W-:-:S04]  /*a930*/  ULDC.64 UR4, c[0x0][0xa28] ;  /* 0x00028a0000047ab9 */ /* 0x000fc80000000a00 */
[----:B------:R-:W2:Y:S01]  /*a940*/  LDG.E R2, desc[UR52][R2.64] ;  /* 0x0000003402027981 */ /* 0x000ea2000c1e1900 */
[----:B------:R-:W-:Y:S02]  /*a950*/  UISETP.NE.U32.AND UP1, UPT, UR4, URZ, UPT ;  /* 0x0000003f0400728c */ /* 0x000fe4000bf25070 */
[----:B------:R-:W-:Y:S02]  /*a960*/  UISETP.NE.U32.AND UP0, UPT, UR6, URZ, UPT ;  /* 0x0000003f0600728c */ /* 0x000fe4000bf05070 */
[----:B------:R-:W-:Y:S02]  /*a970*/  UISETP.NE.AND.EX UP1, UPT, UR5, URZ, UPT, UP1 ;  /* 0x0000003f0500728c */ /* 0x000fe4000bf25310 */
[----:B------:R-:W-:Y:S02]  /*a980*/  UISETP.NE.AND.EX UP0, UPT, UR7, URZ, UPT, UP0 ;  /* 0x0000003f0700728c */ /* 0x000fe4000bf05300 */
[----:B------:R-:W-:Y:S02]  /*a990*/  UISETP.NE.U32.AND UP2, UPT, UR8, URZ, UPT ;  /* 0x0000003f0800728c */ /* 0x000fe4000bf45070 */
[----:B------:R-:W-:-:S02]  /*a9a0*/  PLOP3.LUT P1, PT, PT, PT, UP1, 0x80, 0x0 ;  /* 0x000000000000781c */ /* 0x000fc40003f2f018 */
[----:B------:R-:W-:Y:S01]  /*a9b0*/  UISETP.NE.AND.EX UP2, UPT, UR9, URZ, UPT, UP2 ;  /* 0x0000003f0900728c */ /* 0x000fe2000bf45320 */
[----:B------:R-:W-:Y:S02]  /*a9c0*/  PLOP3.LUT P3, PT, PT, PT, UP0, 0x80, 0x0 ;  /* 0x000000000000781c */ /* 0x000fe40003f6f008 */
        /* <DEDUP_REMOVED lines=10> */
[----:B------:R-:W-:-:S02]  /*aa70*/  @UP0 UIADD3 UR6, UP3, UR46, UR6, URZ ;  /* 0x000000062e060290 */ /* 0x000fc4000ff7e03f */
[----:B------:R-:W-:Y:S01]  /*aa80*/  IMAD.U32 R3, RZ, RZ, UR5 ;  /* 0x00000005ff037e24 */ /* 0x000fe2000f8e00ff */
[----:B------:R-:W-:Y:S02]  /*aa90*/  @UP2 ULEA UR4, UP1, UR48, UR8, 0x2 ;  /* 0x0000000830042291 */ /* 0x000fe4000f82103f */
[----:B------:R-:W-:Y:S02]  /*aaa0*/  @UP0 UIADD3.X UR7, UR47, UR7, URZ, UP3, !UPT ;  /* 0x000000072f070290 */ /* 0x000fe40009ffe43f */
[----:B------:R-:W-:Y:S01]  /*aab0*/  UIADD3 UR8, UP0, UR46, UR10, URZ ;  /* 0x0000000a2e087290 */ /* 0x000fe2000ff1e03f */
[----:B------:R0:W2:Y:S01]  /*aac0*/  @P1 LDG.E R0, desc[UR52][R2.64] ;  /* 0x0000003402001981 */ /* 0x0000a2000c1e1900 */
[----:B------:R-:W-:Y:S01]  /*aad0*/  @UP2 ULEA.HI.X UR5, UR48, UR9, UR12, 0x2, UP1 ;  /* 0x0000000930052291 */ /* 0x000fe200088f140c */
[----:B------:R-:W-:Y:S02]  /*aae0*/  IMAD.U32 R4, RZ, RZ, UR4 ;  /* 0x00000004ff047e24 */ /* 0x000fe4000f8e00ff */
[----:B0-----:R-:W-:Y:S01]  /*aaf0*/  IMAD.U32 R2, RZ, RZ, UR6 ;  /* 0x00000006ff027e24 */ /* 0x001fe2000f8e00ff */
[----:B------:R-:W-:Y:S01]  /*ab00*/  UIADD3.X UR6, UR47, UR11, URZ, UP0, !UPT ;  /* 0x0000000b2f067290 */ /* 0x000fe200087fe43f */
[----:B------:R-:W-:-:S02]  /*ab10*/  IMAD.U32 R3, RZ, RZ, UR7 ;  /* 0x00000007ff037e24 */ /* 0x000fc4000f8e00ff */
[----:B------:R-:W-:Y:S01]  /*ab20*/  IMAD.U32 R5, RZ, RZ, UR5 ;  /* 0x00000005ff057e24 */ /* 0x000fe2000f8e00ff */
[----:B------:R-:W-:Y:S02]  /*ab30*/  ULDC.64 UR4, c[0x0][0x3f8] ;  /* 0x0000fe0000047ab9 */ /* 0x000fe40000000a00 */
[----:B------:R0:W3:Y:S04]  /*ab40*/  @P3 LDG.E R7, desc[UR52][R2.64] ;  /* 0x0000003402073981 */ /* 0x0000e8000c1e1900 */
[----:B------:R1:W5:Y:S01]  /*ab50*/  @P2 LDG.E R19, desc[UR52][R4.64] ;  /* 0x0000003404132981 */ /* 0x000362000c1e1900 */
[----:B0-----:R-:W-:Y:S01]  /*ab60*/  MOV R2, UR8 ;  /* 0x0000000800027c02 */ /* 0x001fe20008000f00 */
[----:B------:R-:W-:-:S05]  /*ab70*/  IMAD.U32 R3, RZ, RZ, UR6 ;  /* 0x00000006ff037e24 */ /* 0x000fca000f8e00ff */
[----:B------:R1:W5:Y:S01]  /*ab80*/  @P0 LDG.E R6, desc[UR52][R2.64] ;  /* 0x0000003402060981 */ /* 0x000362000c1e1900 */
[----:B------:R-:W-:-:S03]  /*ab90*/  UISETP.NE.U32.AND UP0, UPT, UR4, URZ, UPT ;  /* 0x0000003f0400728c */ /* 0x000fc6000bf05070 */
[----:B------:R-:W-:Y:S01]  /*aba0*/  ULDC UR4, c[0x0][0x404] ;  /* 0x0001010000047ab9 */ /* 0x000fe20000000800 */
[----:B------:R-:W-:-:S04]  /*abb0*/  UISETP.NE.AND.EX UP0, UPT, UR5, URZ, UPT, UP0 ;  /* 0x0000003f0500728c */ /* 0x000fc8000bf05300 */
[----:B------:R-:W-:-:S04]  /*abc0*/  USEL UR4, UR4, 0x1, UP0 ;  /* 0x0000000104047887 */ /* 0x000fc80008000000 */
[----:B------:R-:W-:Y:S01]  /*abd0*/  UIMAD UR44, UR4, UR44, URZ ;  /* 0x0000002c042c72a4 */ /* 0x000fe2000f8e023f */
[----:B------:R-:W-:Y:S01]  /*abe0*/  UMOV UR45, URZ ;  /* 0x0000003f002d7c82 */ /* 0x000fe20008000000 */
[----:B--2---:R-:W-:-:S05]  /*abf0*/  @P1 R2UR UR45, R0 ;  /* 0x00000000002d12ca */ /* 0x004fca00000e0000 */
        /* <DEDUP_REMOVED lines=8> */
.L_x_10346:
[----:B------:R-:W-:Y:S01]  /*ac80*/  UIADD3 UR44, -UR45, UR44, URZ ;  /* 0x0000002c2d2c7290 */ /* 0x000fe2000fffe13f */
[----:B------:R-:W-:Y:S01]  /*ac90*/  BSSY B6, `(.L_x_10347) ;  /* 0x000020d000067945 */ /* 0x000fe20003800000 */
[----:B------:R-:W-:Y:S01]  /*aca0*/  UMOV UR4, URZ ;  /* 0x0000003f00047c82 */ /* 0x000fe20008000000 */
[----:B-----5:R-:W-:Y:S01]  /*acb0*/  @P0 R2UR UR4, R6 ;  /* 0x00000000060402ca */ /* 0x020fe200000e0000 */
[----:B------:R-:W-:Y:S02]  /*acc0*/  UIADD3 UR6, UR44, 0x9f, URZ ;  /* 0x0000009f2c067890 */ /* 0x000fe4000fffe03f */
[----:B------:R-:W-:Y:S02]  /*acd0*/  ISETP.LT.AND P0, PT, RZ, UR44, PT ;  /* 0x0000002cff007c0c */ /* 0x000fe4000bf01270 */
[----:B------:R-:W-:-:S04]  /*ace0*/  UIMAD.WIDE UR6, UR6, 0x66666667, URZ ;  /* 0x66666667060678a5 */ /* 0x000fc8000f8e023f */
[----:B------:R-:W-:-:S04]  /*acf0*/  USHF.R.U32.HI UR43, URZ, 0x1f, UR7 ;  /* 0x0000001f3f2b7899 */ /* 0x000fc80008011607 */
[----:B------:R-:W-:Y:S02]  /*ad00*/  UIADD3 UR45, UR4, UR45, URZ ;  /* 0x0000002d042d7290 */ /* 0x000fe4000fffe03f */
[----:B------:R-:W-:Y:S01]  /*ad10*/  ULEA.HI.SX32 UR43, UR7, UR43, 0x1a ;  /* 0x0000002b072b7291 */ /* 0x000fe2000f8fd23f */
[----:B------:R-:W-:Y:S11]  /*ad20*/  @P0 BRA `(.L_x_10348) ;  /* 0x0000000000440947 */ /* 0x000ff60003800000 */
        /* <DEDUP_REMOVED lines=17> */
.L_x_10348:
        /* <DEDUP_REMOVED lines=13> */
[----:B------:R-:W0:Y:S01]  /*af10*/  LDC.64 R2, c[0x4][R2] ;  /* 0x0100000002027b82 */ /* 0x000e220000000a00 */
[----:B------:R-:W-:Y:S01]  /*af20*/  ULDC.64 UR4, c[0x4][0x8] ;  /* 0x0100020000047ab9 */ /* 0x000fe20000000a00 */
        /* <DEDUP_REMOVED lines=8> */
.L_x_10350:
[----:B------:R-:W-:-:S06]  /*afb0*/  UIADD3 UR4, UR41, 0x6000, URZ ;  /* 0x0000600029047890 */ /* 0x000fcc000fffe03f */
[----:B------:R-:W-:-:S05]  /*afc0*/  IMAD.U32 R18, RZ, RZ, UR4 ;  /* 0x00000004ff127e24 */ /* 0x000fca000f8e00ff */
[----:B------:R-:W-:-:S13]  /*afd0*/  LOP3.LUT P0, RZ, R18, 0x1bf, RZ, 0xc0, !PT ;  /* 0x000001bf12ff7812 */ /* 0x000fda000780c0ff */
[----:B------:R-:W-:Y:S05]  /*afe0*/  @!P0 BRA `(.L_x_10351) ;  /* 0x0000000000408947 */ /* 0x000fea0003800000 */
[----:B------:R-:W-:Y:S01]  /*aff0*/  MOV R2, 0x0 ;  /* 0x0000000000027802 */ /* 0x000fe20000000f00 */
[----:B------:R-:W-:Y:S01]  /*b000*/  ULDC.64 UR4, c[0x4][0x1c8] ;  /* 0x0100720000047ab9 */ /* 0x000fe20000000a00 */
[----:B------:R-:W-:Y:S01]  /*b010*/  ULDC.64 UR6, c[0x4][0x1d0] ;  /* 0x0100740000067ab9 */ /* 0x000fe20000000a00 */
[----:B------:R-:W-:Y:S01]  /*b020*/  MOV R4, UR4 ;  /* 0x0000000400047c02 */ /* 0x000fe20008000f00 */
[----:B------:R-:W-:Y:S01]  /*b030*/  IMAD.U32 R5, RZ, RZ, UR5 ;  /* 0x00000005ff057e24 */ /* 0x000fe2000f8e00ff */
[----:B------:R-:W-:Y:S01]  /*b040*/  ULDC.64 UR4, c[0x4][0x10] ;  /* 0x0100040000047ab9 */ /* 0x000fe20000000a00 */
        /* <DEDUP_REMOVED lines=10> */
.L_x_10351:
        /* <DEDUP_REMOVED lines=9> */
[----:B------:R-:W0:Y:S01]  /*b180*/  LDC.64 R2, c[0x4][R2] ;  /* 0x0100000002027b82 */ /* 0x000e220000000a00 */
[----:B------:R-:W-:Y:S01]  /*b190*/  ULDC.64 UR4, c[0x4][0x18] ;  /* 0x0100060000047ab9 */ /* 0x000fe20000000a00 */
[----:B------:R-:W-:Y:S01]  /*b1a0*/  IMAD.U32 R6, RZ, RZ, UR6 ;  /* 0x00000006ff067e24 */ /* 0x000fe2000f8e00ff */
[----:B------:R-:W-:Y:S01]  /*b1b0*/  MOV R11, UR5 ;  /* 0x00000005000b7c02 */ /* 0x000fe20008000f00 */
[----:B------:R-:W-:-:S02]  /*b1c0*/  IMAD.U32 R7, RZ, RZ, UR7 ;  /* 0x00000007ff077e24 */ /* 0x000fc4000f8e00ff */
[----:B------:R-:W-:Y:S02]  /*b1d0*/  IMAD.U32 R10, RZ, RZ, UR4 ;  /* 0x00000004ff0a7e24 */ /* 0x000fe4000f8e00ff */
[----:B------:R-:W-:Y:S02]  /*b1e0*/  IMAD.MOV.U32 R8, RZ, RZ, 0x70 ;  /* 0x00000070ff087424 */ /* 0x000fe400078e00ff */
[----:B------:R-:W-:Y:S02]  /*b1f0*/  IMAD.MOV.U32 R12, RZ, RZ, 0x1 ;  /* 0x00000001ff0c7424 */ /* 0x000fe400078e00ff */
[----:B------:R-:W-:-:S07]  /*b200*/  IMAD.MOV.U32 R13, RZ, RZ, RZ ;  /* 0x000000ffff0d7224 */ /* 0x000fce00078e00ff */
[----:B------:R-:W-:-:S07]  /*b210*/  LEPC R20, `(.L_x_10352) ;  /* 0x000000001014794e */ /* 0x000fce0000000000 */
[----:B0-----:R-:W-:Y:S05]  /*b220*/  CALL.ABS.NOINC R2 ;  /* 0x0000000002007343 */ /* 0x001fea0003c00000 */
.L_x_10352:
[----:B------:R-:W-:-:S13]  /*b230*/  LOP3.LUT P6, RZ, R18, 0x1bf, RZ, 0xc0, !PT ;  /* 0x000001bf12ff7812 */ /* 0x000fda00078cc0ff */
        /* <DEDUP_REMOVED lines=17> */
.L_x_10353:
[----:B------:R-:W-:Y:S01]  /*b350*/  ULDC.64 UR4, c[0x0][0x9f8] ;  /* 0x00027e0000047ab9 */ /* 0x000fe20000000a00 */
[----:B------:R-:W-:Y:S01]  /*b360*/  IMAD.U32 R18, RZ, RZ, UR48 ;  /* 0x00000030ff127e24 */ /* 0x000fe2000f8e00ff */
[----:B------:R-:W-:Y:S01]  /*b370*/  UISETP.NE.U32.AND UP0, UPT, UR4, URZ, UPT ;  /* 0x0000003f0400728c */ /* 0x000fe2000bf05070 */
[----:B------:R-:W0:Y:S01]  /*b380*/  S2R R26, SR_TID.X ;  /* 0x00000000001a7919 */ /* 0x000e220000002100 */
[----:B------:R-:W1:Y:S01]  /*b390*/  LDC R0, c[0x0][0x428] ;  /* 0x00010a00ff007b82 */ /* 0x000e620000000800 */
[----:B------:R-:W-:Y:S01]  /*b3a0*/  IMAD R25, R25, 0xc0, R19 ;  /* 0x000000c019197824 */ /* 0x000fe200078e0213 */
[----:B------:R-:W-:Y:S01]  /*b3b0*/  UISETP.NE.AND.EX UP0, UPT, UR5, URZ, UPT, UP0 ;  /* 0x0000003f0500728c */ /* 0x000fe2000bf05300 */
[----:B------:R-:W-:-:S05]  /*b3c0*/  ULDC.64 UR6, c[0x0][0xa08] ;  /* 0x0002820000067ab9 */ /* 0x000fca0000000a00 */
[----:B------:R-:W-:Y:S01]  /*b3d0*/  PLOP3.LUT P0, PT, PT, PT, UP0, 0x80, 0x0 ;  /* 0x000000000000781c */ /* 0x000fe20003f0f008 */
[----:B------:R-:W2:Y:S04]  /*b3e0*/  LDC.64 R4, c[0x0][0x3f8] ;  /* 0x0000fe00ff047b82 */ /* 0x000ea80000000a00 */
[----:B------:R-:W-:-:S04]  /*b3f0*/  @UP0 UIADD3 UR4, UP1, UR46, UR4, URZ ;  /* 0x000000042e040290 */ /* 0x000fc8000ff3e03f */
[----:B------:R-:W-:Y:S02]  /*b400*/  @UP0 UIADD3.X UR5, UR47, UR5, URZ, UP1, !UPT ;  /* 0x000000052f050290 */ /* 0x000fe40008ffe43f */
[----:B------:R-:W-:-:S04]  /*b410*/  MOV R2, UR4 ;  /* 0x0000000400027c02 */ /* 0x000fc80008000f00 */
[----:B------:R-:W-:Y:S01]  /*b420*/  IMAD.U32 R3, RZ, RZ, UR5 ;  /* 0x00000005ff037e24 */ /* 0x000fe2000f8e00ff */
[----:B-1----:R-:W-:Y:S01]  /*b430*/  ISETP.NE.AND P2, PT, R0, 0x1, PT ;  /* 0x000000010000780c */ /* 0x002fe20003f45270 */
[----:B------:R-:W-:-:S03]  /*b440*/  ULDC.64 UR4, c[0x0][0xa00] ;  /* 0x0002800000047ab9 */ /* 0x000fc60000000a00 */
[----:B------:R1:W3:Y:S01]  /*b450*/  @P0 LDG.E R18, desc[UR52][R2.64] ;  /* 0x0000003402120981 */ /* 0x0002e2000c1e1900 */
[----:B0-----:R-:W-:-:S04]  /*b460*/  LOP3.LUT R21, R26, 0x7f, RZ, 0xc0, !PT ;  /* 0x0000007f1a157812 */ /* 0x001fc800078ec0ff */
[----:B------:R-:W-:Y:S02]  /*b470*/  ISETP.NE.AND P1, PT, R21, RZ, PT ;  /* 0x000000ff1500720c */ /* 0x000fe40003f25270 */
[----:B------:R-:W-:Y:S02]  /*b480*/  ISETP.NE.U32.AND P0, PT, RZ, UR4, PT ;  /* 0x00000004ff007c0c */ /* 0x000fe4000bf05070 */
[----:B------:R-:W0:Y:S02]  /*b490*/  @P2 LDC R0, c[0x0][0x42c] ;  /* 0x00010b00ff002b82 */ /* 0x000e240000000800 */
[----:B------:R-:W-:-:S06]  /*b4a0*/  ISETP.NE.AND.EX P0, PT, RZ, UR5, PT, P0 ;  /* 0x00000005ff007c0c */ /* 0x000fcc000bf05300 */
[----:B-1----:R-:W1:Y:S01]  /*b4b0*/  @P2 LDC R3, c[0x0][0x430] ;  /* 0x00010c00ff032b82 */ /* 0x002e620000000800 */
[----:B------:R-:W-:Y:S01]  /*b4c0*/  SEL R6, RZ, UR48, P0 ;  /* 0x00000030ff067c07 */ /* 0x000fe20008000000 */
[----:B------:R-:W-:Y:S01]  /*b4d0*/  VOTEU.ALL UP1, P1 ;  /* 0x00000000003f7886 */ /* 0x000fe20000820000 */
[----:B------:R-:W-:Y:S02]  /*b4e0*/  R2UR UR37, R25 ;  /* 0x00000000192572ca */ /* 0x000fe400000e0000 */
[----:B------:R-:W-:Y:S02]  /*b4f0*/  R2UR UR39, R6 ;  /* 0x00000000062772ca */ /* 0x000fe400000e0000 */
[----:B------:R-:W-:-:S04]  /*b500*/  @!UP1 UIADD3 UR4, UP0, UR54, 0x270, URZ ;  /* 0x0000027036049890 */ /* 0x000fc8000ff1e03f */
[----:B------:R-:W-:Y:S01]  /*b510*/  @!UP1 UIADD3.X UR5, URZ, UR55, URZ, UP0, !UPT ;  /* 0x000000373f059290 */ /* 0x000fe200087fe43f */
[----:B--2---:R-:W-:Y:S01]  /*b520*/  LOP3.LUT P0, RZ, R4, UR6, RZ, 0xfc, !PT ;  /* 0x0000000604ff7c12 */ /* 0x004fe2000f80fcff */
[----:B------:R-:W-:Y:S01]  /*b530*/  UMOV UR36, URZ ;  /* 0x0000003f00247c82 */ /* 0x000fe20008000000 */
[----:B------:R-:W-:Y:S01]  /*b540*/  SHF.R.U32.HI R7, RZ, 0x5, R26 ;  /* 0x00000005ff077819 */ /* 0x000fe2000001161a */
[----:B0-----:R-:W-:Y:S01]  /*b550*/  @P2 IMAD.HI.U32 R0, R0, UR38, RZ ;  /* 0x0000002600002c27 */ /* 0x001fe2000f8e00ff */
[----:B------:R-:W-:-:S04]  /*b560*/  LOP3.LUT P0, RZ, R5, UR7, RZ, 0xfc, P0 ;  /* 0x0000000705ff7c12 */ /* 0x000fc8000800fcff */
[----:B------:R0:W-:Y:S01]  /*b570*/  @!UP1 UTMAPF.L2.4D [UR36], [UR4] ;  /* 0x00000024040095b8 */ /* 0x0001e20008018000 */
[----:B------:R-:W-:Y:S01]  /*b580*/  IMAD.U32 R19, RZ, RZ, UR38 ;  /* 0x00000026ff137e24 */ /* 0x000fe2000f8e00ff */
[----:B------:R-:W-:Y:S02]  /*b590*/  LOP3.LUT R7, R7, 0x3, RZ, 0xc0, !PT ;  /* 0x0000000307077812 */ /* 0x000fe400078ec0ff */
[----:B-1----:R-:W-:Y:S01]  /*b5a0*/  @P2 SHF.R.U32.HI R19, RZ, R3, R0 ;  /* 0x00000003ff132219 */ /* 0x002fe20000011600 */
[----:B0-----:R-:W-:Y:S01]  /*b5b0*/  UMOV UR4, 0xffffffff ;  /* 0xffffffff00047882 */ /* 0x001fe20000000000 */
[----:B---3--:R-:W-:Y:S02]  /*b5c0*/  SHF.R.S32.HI R20, RZ, 0x1f, R18 ;  /* 0x0000001fff147819 */ /* 0x008fe40000011412 */
[----:B------:R-:W-:Y:S01]  /*b5d0*/  SEL R0, R18, RZ, !P0 ;  /* 0x000000ff12007207 */ /* 0x000fe20004000000 */
[----:B------:R-:W-:Y:S06]  /*b5e0*/  BRA.DIV UR4, `(.L_x_10354) ;  /* 0x0000002604987947 */ /* 0x000fec000b800000 */
[----:B------:R0:W1:Y:S02]  /*b5f0*/  SHFL.IDX PT, R14, R7, RZ, 0x1f ;  /* 0x00001fff070e7589 */ /* 0x00006400000e0000 */
.L_x_10422:
[----:B-1----:R-:W-:Y:S02]  /*b600*/  ISETP.NE.AND P0, PT, R14, RZ, PT ;  /* 0x000000ff0e00720c */ /* 0x002fe40003f05270 */
[----:B------:R-:W-:-:S11]  /*b610*/  PLOP3.LUT P6, PT, PT, PT, PT, 0x8, 0x0 ;  /* 0x000000000000781c */ /* 0x000fd60003fce170 */
[----:B------:R-:W-:Y:S05]  /*b620*/  @P0 BRA `(.L_x_10355) ;  /* 0x0000000400780947 */ /* 0x000fea0003800000 */
[----:B------:R-:W-:-:S06]  /*b630*/  UIADD3 UR4, UR43, -0x1, URZ ;  /* 0xffffffff2b047890 */ /* 0x000fcc000fffe03f */
[----:B0-----:R-:W-:Y:S01]  /*b640*/  IMAD.U32 R7, RZ, RZ, UR4 ;  /* 0x00000004ff077e24 */ /* 0x001fe2000f8e00ff */
[----:B------:R-:W-:-:S03]  /*b650*/  UMOV UR4, 0xffffffff ;  /* 0xffffffff00047882 */ /* 0x000fc60000000000 */
[----:B------:R-:W-:Y:S05]  /*b660*/  BRA.DIV UR4, `(.L_x_10356) ;  /* 0x0000002604987947 */ /* 0x000fea000b800000 */
[----:B------:R-:W-:-:S13]  /*b670*/  ELECT P6, URZ, PT ;  /* 0x00000000003f782f */ /* 0x000fda00038c0000 */
.L_x_10425:
[----:B------:R-:W-:Y:S05]  /*b680*/  @!P6 BRA `(.L_x_10357) ;  /* 0x00000004001ce947 */ /* 0x000fea0003800000 */
[----:B------:R-:W-:-:S04]  /*b690*/  ISETP.NE.U32.AND P0, PT, R4, RZ, PT ;  /* 0x000000ff0400720c */ /* 0x000fc80003f05070 */
[----:B------:R-:W-:-:S13]  /*b6a0*/  ISETP.NE.AND.EX P0, PT, R5, RZ, PT, P0 ;  /* 0x000000ff0500720c */ /* 0x000fda0003f05300 */
        /* <DEDUP_REMOVED lines=17> */
[----:B------:R-:W-:-:S05]  /*b7c0*/  IADD3 R2, -R9, RZ, RZ ;  /* 0x000000ff09027210 */ /* 0x000fca0007ffe1ff */
[----:B------:R-:W-:-:S07]  /*b7d0*/  IMAD R7, R8, R2, R7 ;  /* 0x0000000208077224 */ /* 0x000fce00078e0207 */
.L_x_10358:
[----:B0-----:R-:W-:Y:S02]  /*b7e0*/  LEA R5, R16, UR41, 0x3 ;  /* 0x0000002910057c11 */ /* 0x001fe4000f8e18ff */
[----:B------:R-:W-:Y:S02]  /*b7f0*/  SHF.L.U32 R2, R17, 0x1f, RZ ;  /* 0x0000001f11027819 */ /* 0x000fe400000006ff */
[----:B------:R-:W-:Y:S02]  /*b800*/  ISETP.NE.AND P0, PT, R21, RZ, PT ;  /* 0x000000ff1500720c */ /* 0x000fe40003f05270 */
[----:B------:R-:W0:Y:S02]  /*b810*/  SYNCS.PHASECHK.TRANS64.TRYWAIT P2, [R5+URZ+0x13280], R2 ;  /* 0x01328002050075a7 */ /* 0x000e24000804017f */
[----:B0-----:R-:W-:Y:S09]  /*b820*/  @!P2 BRA `(.L_x_10359) ;  /* 0x000000240048a947 */ /* 0x001ff20003800000 */
.L_x_10426:
[----:B------:R-:W-:Y:S05]  /*b830*/  @P0 BRA `(.L_x_10360) ;  /* 0x0000000000140947 */ /* 0x000fea0003800000 */
[----:B------:R-:W-:Y:S01]  /*b840*/  ISETP.NE.AND P2, PT, R29, RZ, PT ;  /* 0x000000ff1d00720c */ /* 0x000fe20003f45270 */
[----:B------:R-:W-:-:S04]  /*b850*/  IMAD.MOV.U32 R3, RZ, RZ, 0x2800 ;  /* 0x00002800ff037424 */ /* 0x000fc800078e00ff */
[----:B------:R1:W-:Y:S08]  /*b860*/  SYNCS.ARRIVE.TRANS64 RZ, [R5+URZ+0x13270], R3 ;  /* 0x0132700305ff79a7 */ /* 0x0003f0000800003f */
[----:B------:R-:W-:Y:S05]  /*b870*/  @!P2 BRA `(.L_x_10360) ;  /* 0x000000000004a947 */ /* 0x000fea0003800000 */
[----:B------:R-:W-:Y:S01]  /*b880*/  BPT.TRAP 0x1 ;  /* 0x000000040000795c */ /* 0x000fe20000300000 */
.L_x_10360:
[----:B-1----:R-:W-:Y:S01]  /*b890*/  IMAD.U32 R3, RZ, RZ, UR41 ;  /* 0x00000029ff037e24 */ /* 0x002fe2000f8e00ff */
[----:B------:R-:W-:Y:S01]  /*b8a0*/  R2UR UR9, R5 ;  /* 0x00000000050972ca */ /* 0x000fe200000e0000 */
[----:B------:R-:W-:Y:S01]  /*b8b0*/  IMAD.MOV.U32 R4, RZ, RZ, 0xa0 ;  /* 0x000000a0ff047424 */ /* 0x000fe200078e00ff */
[----:B------:R-:W-:Y:S01]  /*b8c0*/  R2UR UR12, R19 ;  /* 0x00000000130c72ca */ /* 0x000fe200000e0000 */
[----:B------:R-:W-:Y:S01]  /*b8d0*/  IMAD R3, R16, 0x2800, R3 ;  /* 0x0000280010037824 */ /* 0x000fe200078e0203 */
[----:B-----5:R-:W-:Y:S01]  /*b8e0*/  R2UR UR13, R0 ;  /* 0x00000000000d72ca */ /* 0x020fe200000e0000 */
[----:B------:R-:W-:Y:S01]  /*b8f0*/  IMAD R7, R7, R4, UR45 ;  /* 0x0000002d07077e24 */ /* 0x000fe2000f8e0204 */
[----:B------:R-:W-:Y:S02]  /*b900*/  UIADD3 UR4, UP0, UR54, 0x470, URZ ;  /* 0x0000047036047890 */ /* 0x000fe4000ff1e03f */
[----:B------:R-:W-:Y:S01]  /*b910*/  R2UR UR8, R3 ;  /* 0x00000000030872ca */ /* 0x000fe200000e0000 */
[----:B------:R-:W-:Y:S01]  /*b920*/  UMOV UR6, 0x0 ;  /* 0x0000000000067882 */ /* 0x000fe20000000000 */
[----:B------:R-:W-:Y:S01]  /*b930*/  R2UR UR11, R7 ;  /* 0x00000000070b72ca */ /* 0x000fe200000e0000 */
[----:B------:R-:W-:-:S02]  /*b940*/  UIADD3.X UR5, URZ, UR55, URZ, UP0, !UPT ;  /* 0x000000373f057290 */ /* 0x000fc400087fe43f */
[----:B------:R-:W-:Y:S01]  /*b950*/  UIADD3 UR9, UR9, 0x13270, URZ ;  /* 0x0001327009097890 */ /* 0x000fe2000fffe03f */
[----:B------:R-:W-:Y:S01]  /*b960*/  UMOV UR7, 0x14f00000 ;  /* 0x14f0000000077882 */ /* 0x000fe20000000000 */
[----:B------:R-:W-:-:S06]  /*b970*/  UMOV UR10, URZ ;  /* 0x0000003f000a7c82 */ /* 0x000fcc0008000000 */
[----:B------:R-:W-:-:S09]  /*b980*/  UIADD3 UR8, UR8, 0x6000, URZ ;  /* 0x0000600008087890 */ /* 0x000fd2000fffe03f */
[----:B------:R1:W-:Y:S01]  /*b990*/  UTMALDG.4D [UR8], [UR4], desc[UR6] ;  /* 0x00000608040075b4 */ /* 0x0003e20008019000 */
[----:B------:R-:W2:Y:S02]  /*b9a0*/  SYNCS.PHASECHK.TRANS64.TRYWAIT P2, [R5+URZ+0x13240], R2 ;  /* 0x01324002050075a7 */ /* 0x000ea4000804017f */
[----:B-12---:R-:W-:Y:S05]  /*b9b0*/  @!P2 BRA `(.L_x_10361) ;  /* 0x0000002000f8a947 */ /* 0x006fea0003800000 */
.L_x_10427:
[----:B------:R-:W-:Y:S05]  /*b9c0*/  @P0 BRA `(.L_x_10362) ;  /* 0x0000000000140947 */ /* 0x000fea0003800000 */
[----:B------:R-:W-:Y:S01]  /*b9d0*/  ISETP.NE.AND P0, PT, R29, RZ, PT ;  /* 0x000000ff1d00720c */ /* 0x000fe20003f05270 */
[----:B01----:R-:W-:-:S04]  /*b9e0*/  IMAD.MOV.U32 R2, RZ, RZ, 0x2800 ;  /* 0x00002800ff027424 */ /* 0x003fc800078e00ff */
[----:B------:R2:W-:Y:S08]  /*b9f0*/  SYNCS.ARRIVE.TRANS64 RZ, [R5+URZ+0x13230], R2 ;  /* 0x0132300205ff79a7 */ /* 0x0005f0000800003f */
[----:B------:R-:W-:Y:S05]  /*ba00*/  @!P0 BRA `(.L_x_10362) ;  /* 0x0000000000048947 */ /* 0x000fea0003800000 */
[----:B------:R-:W-:Y:S01]  /*ba10*/  BPT.TRAP 0x1 ;  /* 0x000000040000795c */ /* 0x000fe20000300000 */
.L_x_10362:
        /* <DEDUP_REMOVED lines=13> */
[----:B---3--:R-:W-:Y:S01]  /*baf0*/  NOP ;  /* 0x0000000000007918 */ /* 0x008fe20000000000 */
.L_x_10357:
        /* <DEDUP_REMOVED lines=11> */
[----:B012---:R-:W-:Y:S01]  /*bbb0*/  @P0 IMAD.MOV.U32 R2, RZ, RZ, 0x3000 ;  /* 0x00003000ff020424 */ /* 0x007fe200078e00ff */
[----:B------:R-:W-:Y:S01]  /*bbc0*/  @P0 R2UR UR13, R6 ;  /* 0x00000000060d02ca */ /* 0x000fe200000e0000 */
[----:B------:R-:W-:Y:S02]  /*bbd0*/  UMOV UR12, UR38 ;  /* 0x00000026000c7c82 */ /* 0x000fe40008000000 */
[----:B------:R1:W-:Y:S10]  /*bbe0*/  @P0 SYNCS.ARRIVE.TRANS64 RZ, [UR41+0x13200], R2 ;  /* 0x01320002ffff09a7 */ /* 0x0003f40008000029 */
[----:B------:R1:W-:Y:S02]  /*bbf0*/  UTMALDG.4D [UR8], [UR4], desc[UR6] ;  /* 0x00000608040075b4 */ /* 0x0003e40008019000 */
[----:B-1----:R-:W-:Y:S01]  /*bc00*/  NOP ;  /* 0x0000000000007918 */ /* 0x002fe20000000000 */
.L_x_10355:
[----:B------:R-:W-:Y:S01]  /*bc10*/  VIADD R28, R28, 0x1 ;  /* 0x000000011c1c7836 */ /* 0x000fe20000000000 */
[----:B------:R-:W-:Y:S04]  /*bc20*/  BSSY B0, `(.L_x_10363) ;  /* 0x0000007000007945 */ /* 0x000fe80003800000 */
[----:B------:R-:W-:-:S04]  /*bc30*/  LEA.HI R2, R28, R28, RZ, 0x1 ;  /* 0x0000001c1c027211 */ /* 0x000fc800078f08ff */
[----:B------:R-:W-:-:S04]  /*bc40*/  LOP3.LUT R3, R2, 0xfffffffe, RZ, 0xc0, !PT ;  /* 0xfffffffe02037812 */ /* 0x000fc800078ec0ff */
[----:B------:R-:W-:-:S04]  /*bc50*/  IADD3 R2, R28, -R3, RZ ;  /* 0x800000031c027210 */ /* 0x000fc80007ffe0ff */
[----:B------:R-:W-:-:S04]  /*bc60*/  SHF.L.U32 R2, R2, 0x1f, RZ ;  /* 0x0000001f02027819 */ /* 0x000fc800000006ff */
[----:B------:R-:W1:Y:S02]  /*bc70*/  SYNCS.PHASECHK.TRANS64.TRYWAIT P0, [UR41+0x13220], R2 ;  /* 0x01322002ff0075a7 */ /* 0x000e640008000169 */
[----:B-1----:R-:W-:Y:S05]  /*bc80*/  @!P0 BRA `(.L_x_10364) ;  /* 0x0000002000588947 */ /* 0x002fea0003800000 */
.L_x_10428:
[----:B------:R-:W-:Y:S05]  /*bc90*/  BSYNC B0 ;  /* 0x0000000000007941 */ /* 0x000fea0003800000 */
.L_x_10363:
[----:B------:R-:W-:-:S06]  /*bca0*/  UISETP.GE.AND UP0, UPT, UR44, 0xa1, UPT ;  /* 0x000000a12c00788c */ /* 0x000fcc000bf06270 */
[----:B------:R-:W-:-:S13]  /*bcb0*/  PLOP3.LUT P0, PT, PT, PT, UP0, 0x80, 0x0 ;  /* 0x000000000000781c */ /* 0x000fda0003f0f008 */
[----:B------:R-:W-:Y:S05]  /*bcc0*/  @!P0 BRA `(.L_x_10365) ;  /* 0x0000000800cc8947 */ /* 0x000fea0003800000 */
[----:B------:R-:W-:Y:S01]  /*bcd0*/  UIADD3 UR4, UR43, -0x2, URZ ;  /* 0xfffffffe2b047890 */ /* 0x000fe2000fffe03f */
[----:B------:R-:W-:Y:S02]  /*bce0*/  IMAD.MOV.U32 R8, RZ, RZ, R17 ;  /* 0x000000ffff087224 */ /* 0x000fe400078e0011 */
[----:B-1----:R-:W-:-:S03]  /*bcf0*/  IMAD.MOV.U32 R3, RZ, RZ, R16 ;  /* 0x000000ffff037224 */ /* 0x002fc600078e0010 */
[----:B------:R-:W-:-:S07]  /*bd00*/  IMAD.U32 R2, RZ, RZ, UR4 ;  /* 0x00000004ff027e24 */ /* 0x000fce000f8e00ff */
.L_x_10385:
        /* <DEDUP_REMOVED lines=9> */
[----:B------:R-:W-:Y:S01]  /*bda0*/  LEA R9, R16, UR41, 0x3 ;  /* 0x0000002910097c11 */ /* 0x000fe2000f8e18ff */
[----:B------:R-:W-:Y:S01]  /*bdb0*/  IMAD.MOV.U32 R11, RZ, RZ, R2 ;  /* 0x000000ffff0b7224 */ /* 0x000fe200078e0002 */
[----:B------:R-:W-:Y:S02]  /*bdc0*/  ISETP.NE.U32.AND P0, PT, RZ, UR4, PT ;  /* 0x00000004ff007c0c */ /* 0x000fe4000bf05070 */
[----:B------:R-:W-:Y:S02]  /*bdd0*/  SHF.L.U32 R10, R17, 0x1f, RZ ;  /* 0x0000001f110a7819 */ /* 0x000fe400000006ff */
[----:B------:R-:W-:-:S13]  /*bde0*/  ISETP.NE.AND.EX P0, PT, RZ, UR5, PT, P0 ;  /* 0x00000005ff007c0c */ /* 0x000fda000bf05300 */
[----:B------:R-:W-:Y:S05]  /*bdf0*/  @!P0 BRA `(.L_x_10368) ;  /* 0x0000000000488947 */ /* 0x000fea0003800000 */
[----:B------:R-:W1:Y:S01]  /*be00*/  LDC R11, c[0x0][0x41c] ;  /* 0x00010700ff0b7b82 */ /* 0x000e620000000800 */
[----:B------:R-:W-:Y:S01]  /*be10*/  IMAD.MOV.U32 R13, RZ, RZ, R2 ;  /* 0x000000ffff0d7224 */ /* 0x000fe200078e0002 */
[----:B------:R-:W-:Y:S02]  /*be20*/  ULDC.64 UR6, c[0x0][0x408] ;  /* 0x0001020000067ab9 */ /* 0x000fe40000000a00 */
[----:B0-----:R-:W-:-:S04]  /*be30*/  IMAD R7, R20, UR6, RZ ;  /* 0x0000000614077c24 */ /* 0x001fc8000f8e02ff */
[----:B------:R-:W-:Y:S01]  /*be40*/  IMAD R7, R18, UR7, R7 ;  /* 0x0000000712077c24 */ /* 0x000fe2000f8e0207 */
[----:B-1----:R-:W-:-:S13]  /*be50*/  ISETP.NE.AND P0, PT, R11, 0x1, PT ;  /* 0x000000010b00780c */ /* 0x002fda0003f05270 */
[----:B------:R-:W0:Y:S02]  /*be60*/  @P0 LDC.64 R4, c[0x0][0x420] ;  /* 0x00010800ff040b82 */ /* 0x000e240000000a00 */
[----:B0-----:R-:W-:-:S05]  /*be70*/  @P0 IMAD.HI.U32 R4, R2, R4, RZ ;  /* 0x0000000402040227 */ /* 0x001fca00078e00ff */
[----:B------:R-:W-:-:S04]  /*be80*/  @P0 SHF.R.U32.HI R13, RZ, R5, R4 ;  /* 0x00000005ff0d0219 */ /* 0x000fc80000011604 */
[----:B------:R-:W-:Y:S02]  /*be90*/  SHF.R.S32.HI R5, RZ, 0x1f, R13 ;  /* 0x0000001fff057819 */ /* 0x000fe4000001140d */
[----:B------:R-:W-:-:S05]  /*bea0*/  MOV R4, R13 ;  /* 0x0000000d00047202 */ /* 0x000fca0000000f00 */
[----:B------:R-:W-:-:S04]  /*beb0*/  IMAD.WIDE.U32 R4, R18, UR6, R4 ;  /* 0x0000000612047c25 */ /* 0x000fc8000f8e0004 */
[----:B------:R-:W-:Y:S01]  /*bec0*/  IMAD.IADD R5, R7, 0x1, R5 ;  /* 0x0000000107057824 */ /* 0x000fe200078e0205 */
[----:B------:R-:W-:-:S04]  /*bed0*/  LEA R6, P0, R4, UR4, 0x2 ;  /* 0x0000000404067c11 */ /* 0x000fc8000f8010ff */
[----:B------:R-:W-:-:S05]  /*bee0*/  LEA.HI.X R7, R4, UR5, R5, 0x2, P0 ;  /* 0x0000000504077c11 */ /* 0x000fca00080f1405 */
[----:B------:R1:W5:Y:S01]  /*bef0*/  LDG.E R0, desc[UR52][R6.64] ;  /* 0x0000003406007981 */ /* 0x000362000c1e1900 */
[----:B------:R-:W-:-:S04]  /*bf00*/  IMAD.MOV R4, RZ, RZ, -R13 ;  /* 0x000000ffff047224 */ /* 0x000fc800078e0a0d */
[----:B------:R-:W-:-:S07]  /*bf10*/  IMAD R11, R11, R4, R2 ;  /* 0x000000040b0b7224 */ /* 0x000fce00078e0202 */
.L_x_10368:
[----:B------:R-:W2:Y:S01]  /*bf20*/  SYNCS.PHASECHK.TRANS64.TRYWAIT P0, [R9+URZ+0x13280], R10 ;  /* 0x0132800a090075a7 */ /* 0x000ea2000800017f */
[----:B------:R-:W3:Y:S01]  /*bf30*/  S2R R4, SR_TID.X ;  /* 0x0000000000047919 */ /* 0x000ee20000002100 */
[----:B------:R-:W-:Y:S01]  /*bf40*/  BSSY B1, `(.L_x_10369) ;  /* 0x0000004000017945 */ /* 0x000fe20003800000 */
[----:B---3--:R-:W-:-:S04]  /*bf50*/  LOP3.LUT R4, R4, 0x7f, RZ, 0xc0, !PT ;  /* 0x0000007f04047812 */ /* 0x008fc800078ec0ff */
[----:B------:R-:W-:Y:S01]  /*bf60*/  ISETP.NE.AND P2, PT, R4, RZ, PT ;  /* 0x000000ff0400720c */ /* 0x000fe20003f45270 */
[----:B--2---:R-:W-:-:S12]  /*bf70*/  @!P0 BRA `(.L_x_10370) ;  /* 0x0000001c00b48947 */ /* 0x004fd80003800000 */
.L_x_10429:
[----:B------:R-:W-:Y:S05]  /*bf80*/  BSYNC B1 ;  /* 0x0000000000017941 */ /* 0x000fea0003800000 */
.L_x_10369:
[----:B------:R-:W-:Y:S04]  /*bf90*/  BSSY B1, `(.L_x_10371) ;  /* 0x0000007000017945 */ /* 0x000fe80003800000 */
[----:B------:R-:W-:Y:S05]  /*bfa0*/  @P2 BRA `(.L_x_10372) ;  /* 0x0000000000142947 */ /* 0x000fea0003800000 */
[----:B------:R-:W-:Y:S01]  /*bfb0*/  ISETP.NE.AND P0, PT, R29, RZ, PT ;  /* 0x000000ff1d00720c */ /* 0x000fe20003f05270 */
[----:B------:R-:W-:-:S04]  /*bfc0*/  IMAD.MOV.U32 R4, RZ, RZ, 0x2800 ;  /* 0x00002800ff047424 */ /* 0x000fc800078e00ff */
[----:B------:R3:W-:Y:S08]  /*bfd0*/  SYNCS.ARRIVE.TRANS64 RZ, [R9+URZ+0x13270], R4 ;  /* 0x0132700409ff79a7 */ /* 0x0007f0000800003f */
[----:B------:R-:W-:Y:S05]  /*bfe0*/  @!P0 BRA `(.L_x_10372) ;  /* 0x0000000000048947 */ /* 0x000fea0003800000 */
[----:B------:R-:W-:Y:S01]  /*bff0*/  BPT.TRAP 0x1 ;  /* 0x000000040000795c */ /* 0x000fe20000300000 */
.L_x_10372:
[----:B------:R-:W-:Y:S05]  /*c000*/  BSYNC B1 ;  /* 0x0000000000017941 */ /* 0x000fea0003800000 */
.L_x_10371:
[----:B------:R-:W-:Y:S01]  /*c010*/  IMAD.MOV.U32 R12, RZ, RZ, RZ ;  /* 0x000000ffff0c7224 */ /* 0x000fe200078e00ff */
[----:B------:R-:W-:Y:S01]  /*c020*/  R2UR UR12, R19 ;  /* 0x00000000130c72ca */ /* 0x000fe200000e0000 */
[----:B01----:R-:W-:Y:S01]  /*c030*/  IMAD.U32 R7, RZ, RZ, UR41 ;  /* 0x00000029ff077e24 */ /* 0x003fe2000f8e00ff */
[----:B------:R-:W-:Y:S01]  /*c040*/  UIADD3 UR4, UP0, UR54, 0x470, URZ ;  /* 0x0000047036047890 */ /* 0x000fe2000ff1e03f */
[----:B------:R-:W-:Y:S01]  /*c050*/  IMAD.MOV.U32 R6, RZ, RZ, 0xa0 ;  /* 0x000000a0ff067424 */ /* 0x000fe200078e00ff */
[----:B------:R-:W-:Y:S01]  /*c060*/  R2UR UR10, R12 ;  /* 0x000000000c0a72ca */ /* 0x000fe200000e0000 */
[----:B------:R-:W-:Y:S01]  /*c070*/  IMAD R7, R16, 0x2800, R7 ;  /* 0x0000280010077824 */ /* 0x000fe200078e0207 */
[----:B------:R-:W-:Y:S01]  /*c080*/  PLOP3.LUT P0, PT, PT, PT, PT, 0x80, 0x0 ;  /* 0x000000000000781c */ /* 0x000fe20003f0f070 */
[----:B------:R-:W-:Y:S01]  /*c090*/  IMAD R6, R11, R6, UR45 ;  /* 0x0000002d0b067e24 */ /* 0x000fe2000f8e0206 */
[----:B------:R-:W-:Y:S01]  /*c0a0*/  IADD3 R5, R9, 0x13270, RZ ;  /* 0x0001327009057810 */ /* 0x000fe20007ffe0ff */
[----:B---3--:R-:W-:Y:S01]  /*c0b0*/  VIADD R4, R7, 0x6000 ;  /* 0x0000600007047836 */ /* 0x008fe20000000000 */
[----:B------:R-:W-:Y:S01]  /*c0c0*/  UIADD3.X UR5, URZ, UR55, URZ, UP0, !UPT ;  /* 0x000000373f057290 */ /* 0x000fe200087fe43f */
[----:B------:R-:W-:Y:S01]  /*c0d0*/  UMOV UR6, 0x0 ;  /* 0x0000000000067882 */ /* 0x000fe20000000000 */
[----:B------:R-:W-:-:S10]  /*c0e0*/  UMOV UR7, 0x14f00000 ;  /* 0x14f0000000077882 */ /* 0x000fd40000000000 */
.L_x_10373:
        /* <DEDUP_REMOVED lines=12> */
.L_x_10430:
[----:B------:R-:W-:Y:S05]  /*c1b0*/  BSYNC B1 ;  /* 0x0000000000017941 */ /* 0x000fea0003800000 */
.L_x_10374:
[----:B------:R-:W-:Y:S01]  /*c1c0*/  BSSY B1, `(.L_x_10376) ;  /* 0x0000009000017945 */ /* 0x000fe20003800000 */
[----:B------:R-:W-:Y:S02]  /*c1d0*/  IMAD.MOV.U32 R4, RZ, RZ, 0x0 ;  /* 0x00000000ff047424 */ /* 0x000fe400078e00ff */
[----:B------:R-:W-:Y:S01]  /*c1e0*/  IMAD.MOV.U32 R5, RZ, RZ, 0x14f00000 ;  /* 0x14f00000ff057424 */ /* 0x000fe200078e00ff */
[----:B------:R-:W-:Y:S06]  /*c1f0*/  @P2 BRA `(.L_x_10377) ;  /* 0x0000000000142947 */ /* 0x000fec0003800000 */
[----:B------:R-:W-:Y:S01]  /*c200*/  ISETP.NE.AND P0, PT, R29, RZ, PT ;  /* 0x000000ff1d00720c */ /* 0x000fe20003f05270 */
[----:B0-2---:R-:W-:-:S04]  /*c210*/  IMAD.MOV.U32 R10, RZ, RZ, 0x2800 ;  /* 0x00002800ff0a7424 */ /* 0x005fc800078e00ff */
[----:B------:R1:W-:Y:S08]  /*c220*/  SYNCS.ARRIVE.TRANS64 RZ, [R9+URZ+0x13230], R10 ;  /* 0x0132300a09ff79a7 */ /* 0x0003f0000800003f */
[----:B------:R-:W-:Y:S05]  /*c230*/  @!P0 BRA `(.L_x_10377) ;  /* 0x0000000000048947 */ /* 0x000fea0003800000 */
[----:B------:R-:W-:Y:S01]  /*c240*/  BPT.TRAP 0x1 ;  /* 0x000000040000795c */ /* 0x000fe20000300000 */
.L_x_10377:
[----:B------:R-:W-:Y:S05]  /*c250*/  BSYNC B1 ;  /* 0x0000000000017941 */ /* 0x000fea0003800000 */
.L_x_10376:
[----:B------:R-:W-:Y:S01]  /*c260*/  R2UR UR7, R5 ;  /* 0x00000000050772ca */ /* 0x000fe200000e0000 */
[----:B------:R-:W-:Y:S01]  /*c270*/  UIADD3 UR4, UP0, UR54, 0x370, URZ ;  /* 0x0000037036047890 */ /* 0x000fe2000ff1e03f */
[----:B------:R-:W-:Y:S01]  /*c280*/  R2UR UR10, R12 ;  /* 0x000000000c0a72ca */ /* 0x000fe200000e0000 */
[----:B012---:R-:W-:Y:S01]  /*c290*/  VIADD R9, R9, 0x13230 ;  /* 0x0001323009097836 */ /* 0x007fe20000000000 */
[----:B------:R-:W-:Y:S01]  /*c2a0*/  R2UR UR12, R19 ;  /* 0x00000000130c72ca */ /* 0x000fe200000e0000 */
[----:B------:R-:W-:Y:S01]  /*c2b0*/  UIADD3.X UR5, URZ, UR55, URZ, UP0, !UPT ;  /* 0x000000373f057290 */ /* 0x000fe200087fe43f */
[----:B------:R-:W-:Y:S01]  /*c2c0*/  R2UR UR6, R4 ;  /* 0x00000000040672ca */ /* 0x000fe200000e0000 */
[----:B------:R-:W-:Y:S01]  /*c2d0*/  VIADD R4, R7, 0xe000 ;  /* 0x0000e00007047836 */ /* 0x000fe20000000000 */
[----:B------:R-:W-:-:S13]  /*c2e0*/  PLOP3.LUT P0, PT, PT, PT, PT, 0x80, 0x0 ;  /* 0x000000000000781c */ /* 0x000fda0003f0f070 */
.L_x_10378:
        /* <DEDUP_REMOVED lines=9> */
.L_x_10367:
[----:B------:R-:W-:Y:S05]  /*c380*/  BSYNC B0 ;  /* 0x0000000000007941 */ /* 0x000fea0003800000 */
.L_x_10366:
[----:B------:R-:W-:-:S06]  /*c390*/  UISETP.NE.AND UP0, UPT, UR42, 0x3, UPT ;  /* 0x000000032a00788c */ /* 0x000fcc000bf05270 */
[----:B------:R-:W-:-:S13]  /*c3a0*/  PLOP3.LUT P0, PT, PT, PT, UP0, 0x80, 0x0 ;  /* 0x000000000000781c */ /* 0x000fda0003f0f008 */
[----:B------:R-:W-:Y:S05]  /*c3b0*/  @!P0 BRA `(.L_x_10379) ;  /* 0x0000000000048947 */ /* 0x000fea0003800000 */
[----:B------:R-:W-:Y:S01]  /*c3c0*/  BPT.TRAP 0x1 ;  /* 0x000000040000795c */ /* 0x000fe20000300000 */
.L_x_10379:
[----:B------:R-:W-:Y:S01]  /*c3d0*/  LOP3.LUT R5, R8, 0x1, RZ, 0x3c, !PT ;  /* 0x0000000108057812 */ /* 0x000fe200078e3cff */
[----:B------:R-:W-:Y:S01]  /*c3e0*/  BSSY B0, `(.L_x_10380) ;  /* 0x0000007000007945 */ /* 0x000fe20003800000 */
[----:B------:R-:W-:Y:S02]  /*c3f0*/  LEA R12, R3, UR41, 0x3 ;  /* 0x00000029030c7c11 */ /* 0x000fe4000f8e18ff */
[----:B------:R-:W-:Y:S02]  /*c400*/  SHF.L.U32 R5, R5, 0x1f, RZ ;  /* 0x0000001f05057819 */ /* 0x000fe400000006ff */
[----:B------:R-:W-:Y:S02]  /*c410*/  MOV R4, UR50 ;  /* 0x0000003200047c02 */ /* 0x000fe40008000f00 */
[----:B------:R-:W1:Y:S02]  /*c420*/  SYNCS.PHASECHK.TRANS64.TRYWAIT P2, [R12+URZ+0x13270], R5 ;  /* 0x013270050c0075a7 */ /* 0x000e64000804017f */
[----:B------:R-:W-:Y:S01]  /*c430*/  ISETP.NE.AND P0, PT, R4, 0x3, PT ;  /* 0x000000030400780c */ /* 0x000fe20003f05270 */
[----:B-1----:R-:W-:-:S12]  /*c440*/  @!P2 BRA `(.L_x_10381) ;  /* 0x0000001800a8a947 */ /* 0x002fd80003800000 */
.L_x_10431:
[----:B------:R-:W-:Y:S05]  /*c450*/  BSYNC B0 ;  /* 0x0000000000007941 */ /* 0x000fea0003800000 */
.L_x_10380:
[----:B------:R-:W-:Y:S05]  /*c460*/  @!P0 BRA `(.L_x_10382) ;  /* 0x0000000000048947 */ /* 0x000fea0003800000 */
[----:B------:R-:W-:Y:S01]  /*c470*/  BPT.TRAP 0x1 ;  /* 0x000000040000795c */ /* 0x000fe20000300000 */
.L_x_10382:
[----:B-1----:R-:W-:Y:S01]  /*c480*/  SHF.L.U32 R5, R8, 0x1f, RZ ;  /* 0x0000001f08057819 */ /* 0x002fe200000006ff */
[----:B------:R-:W-:-:S03]  /*c490*/  IMAD R10, R3, 0x2800, RZ ;  /* 0x00002800030a7824 */ /* 0x000fc600078e02ff */
[----:B------:R-:W1:Y:S02]  /*c4a0*/  SYNCS.PHASECHK.TRANS64.TRYWAIT P2, [R12+URZ+0x13260], R5 ;  /* 0x013260050c0075a7 */ /* 0x000e64000804017f */
[----:B-1----:R-:W-:Y:S05]  /*c4b0*/  @!P2 BRA `(.L_x_10383) ;  /* 0x0000001800a0a947 */ /* 0x002fea0003800000 */
.L_x_10432:
[C---:B------:R-:W-:Y:S01]  /*c4c0*/  LOP3.LUT R3, R10.reuse, R23, RZ, 0xfc, !PT ;  /* 0x000000170a037212 */ /* 0x040fe200078efcff */
[----:B------:R-:W-:Y:S05]  /*c4d0*/  WARPSYNC.ALL ;  /* 0x0000000000007948 */ /* 0x000fea0003800000 */
[----:B01----:R-:W0:Y:S01]  /*c4e0*/  LDSM.16.MT88.4 R4, [R3+UR41+0x6000] ;  /* 0x006000290304783b */ /* 0x003e220008004200 */
[----:B------:R-:W-:-:S05]  /*c4f0*/  LOP3.LUT R13, R10, R22, RZ, 0xfc, !PT ;  /* 0x000000160a0d7212 */ /* 0x000fca00078efcff */
[----:B------:R-:W-:Y:S01]  /*c500*/  VIADD R13, R13, UR41 ;  /* 0x000000290d0d7c36 */ /* 0x000fe20008000000 */
        /* <DEDUP_REMOVED lines=37> */
.L_x_10384:
        /* <DEDUP_REMOVED lines=10> */
.L_x_10365:
[----:B------:R-:W-:Y:S04]  /*c800*/  BSSY B0, `(.L_x_10386) ;  /* 0x000000e000007945 */ /* 0x000fe80003800000 */
[----:B------:R-:W-:Y:S05]  /*c810*/  @P1 BRA `(.L_x_10387) ;  /* 0x0000000000301947 */ /* 0x000fea0003800000 */
[----:B0-----:R-:W0:Y:S01]  /*c820*/  S2R R7, SR_LANEID ;  /* 0x0000000000077919 */ /* 0x001e220000000000 */
[----:B------:R-:W-:Y:S01]  /*c830*/  VOTEU.ANY UR4, UPT, PT ;  /* 0x0000000000047886 */ /* 0x000fe200038e0100 */
[----:B-1----:R-:W1:Y:S01]  /*c840*/  LDC.64 R2, c[0x0][0xc38] ;  /* 0x00030e00ff027b82 */ /* 0x002e620000000a00 */
        /* <DEDUP_REMOVED lines=8> */
[----:B0-----:R-:W-:-:S07]  /*c8d0*/  IADD3 R24, R0, UR49, R7 ;  /* 0x0000003100187c10 */ /* 0x001fce000fffe007 */
.L_x_10387:
[----:B------:R-:W-:Y:S05]  /*c8e0*/  BSYNC B0 ;  /* 0x0000000000007941 */ /* 0x000fea0003800000 */
.L_x_10386:
[----:B------:R-:W-:-:S06]  /*c8f0*/  UISETP.NE.AND UP0, UPT, UR42, 0x3, UPT ;  /* 0x000000032a00788c */ /* 0x000fcc000bf05270 */
[----:B------:R-:W-:-:S13]  /*c900*/  PLOP3.LUT P0, PT, PT, PT, UP0, 0x80, 0x0 ;  /* 0x000000000000781c */ /* 0x000fda0003f0f008 */
[----:B------:R-:W-:Y:S05]  /*c910*/  @!P0 BRA `(.L_x_10388) ;  /* 0x0000000000048947 */ /* 0x000fea0003800000 */
[----:B------:R-:W-:Y:S01]  /*c920*/  BPT.TRAP 0x1 ;  /* 0x000000040000795c */ /* 0x000fe20000300000 */
.L_x_10388:
        /* <DEDUP_REMOVED lines=8> */
.L_x_10433:
[----:B------:R-:W-:Y:S05]  /*c9b0*/  BSYNC B0 ;  /* 0x0000000000007941 */ /* 0x000fea0003800000 */
.L_x_10389:
[----:B------:R-:W-:Y:S05]  /*c9c0*/  @!P2 BRA `(.L_x_10391) ;  /* 0x000000000004a947 */ /* 0x000fea0003800000 */
[----:B------:R-:W-:Y:S01]  /*c9d0*/  BPT.TRAP 0x1 ;  /* 0x000000040000795c */ /* 0x000fe20000300000 */
.L_x_10391:
[----:B------:R-:W-:Y:S01]  /*c9e0*/  SHF.L.U32 R5, R17, 0x1f, RZ ;  /* 0x0000001f11057819 */ /* 0x000fe200000006ff */
[----:B-1----:R-:W-:-:S03]  /*c9f0*/  IMAD R3, R16, 0x2800, RZ ;  /* 0x0000280010037824 */ /* 0x002fc600078e02ff */
[----:B------:R-:W1:Y:S02]  /*ca00*/  SYNCS.PHASECHK.TRANS64.TRYWAIT P0, [R2+URZ+0x13260], R5 ;  /* 0x01326005020075a7 */ /* 0x000e64000800017f */
[----:B------:R-:W-:Y:S01]  /*ca10*/  LOP3.LUT R0, R3, R23, RZ, 0xfc, !PT ;  /* 0x0000001703007212 */ /* 0x000fe200078efcff */
[----:B-1----:R-:W-:Y:S06]  /*ca20*/  @!P0 BRA `(.L_x_10392) ;  /* 0x00000014006c8947 */ /* 0x002fec0003800000 */
.L_x_10434:
[----:B------:R-:W-:Y:S05]  /*ca30*/  WARPSYNC.ALL ;  /* 0x0000000000007948 */ /* 0x000fea0003800000 */
[----:B01----:R-:W0:Y:S01]  /*ca40*/  LDSM.16.MT88.4 R4, [R0+UR41+0x6000] ;  /* 0x006000290004783b */ /* 0x003e220008004200 */
[----:B------:R-:W-:-:S04]  /*ca50*/  LOP3.LUT R3, R3, R22, RZ, 0xfc, !PT ;  /* 0x0000001603037212 */ /* 0x000fc800078efcff */
[----:B------:R-:W-:Y:S02]  /*ca60*/  IADD3 R3, R3, UR41, RZ ;  /* 0x0000002903037c10 */ /* 0x000fe4000fffe0ff */
        /* <DEDUP_REMOVED lines=37> */
.L_x_10393:
        /* <DEDUP_REMOVED lines=10> */
.L_x_10349:
[----:B------:R-:W-:Y:S05]  /*cd60*/  BSYNC B6 ;  /* 0x0000000000067941 */ /* 0x000fea0003800000 */
.L_x_10347:
[----:B------:R-:W2:Y:S02]  /*cd70*/  LDL R0, [R1+0x4] ;  /* 0x0000040001007983 */ /* 0x000ea40000100800 */
[----:B--2---:R-:W-:-:S13]  /*cd80*/  ISETP.NE.AND P0, PT, R0, RZ, PT ;  /* 0x000000ff0000720c */ /* 0x004fda0003f05270 */
        /* <DEDUP_REMOVED lines=10> */
.L_x_10394:
[C---:B------:R-:W-:Y:S01]  /*ce30*/  VIADD R5, R29.reuse, UR51 ;  /* 0x000000331d057c36 */ /* 0x040fe20008000000 */
[----:B------:R-:W-:Y:S01]  /*ce40*/  ISETP.NE.AND P0, PT, R29, 0x1f, PT ;  /* 0x0000001f1d00780c */ /* 0x000fe20003f05270 */
[----:B------:R-:W-:Y:S01]  /*ce50*/  ULDC UR4, c[0x0][0xc14] ;  /* 0x0003050000047ab9 */ /* 0x000fe20000000800 */
[----:B------:R-:W-:Y:S02]  /*ce60*/  IMAD.MOV.U32 R0, RZ, RZ, RZ ;  /* 0x000000ffff007224 */ /* 0x000fe400078e00ff */
[----:B------:R-:W-:Y:S01]  /*ce70*/  ISETP.GE.OR P1, PT, R5, UR4, !P0 ;  /* 0x0000000405007c0c */ /* 0x000fe2000c726670 */
[----:B------:R-:W-:-:S12]  /*ce80*/  ULDC UR4, c[0x0][0xc14] ;  /* 0x0003050000047ab9 */ /* 0x000fd80000000800 */
[----:B0-----:R-:W0:Y:S02]  /*ce90*/  @!P1 LDC.64 R2, c[0x0][0xc58] ;  /* 0x00031600ff029b82 */ /* 0x001e240000000a00 */
        /* <DEDUP_REMOVED lines=15> */
[----:B0-----:R-:W-:-:S04]  /*cf90*/  SEL R3, R6, RZ, P3 ;  /* 0x000000ff06037207 */ /* 0x001fc80001800000 */
[----:B------:R-:W-:Y:S02]  /*cfa0*/  IADD3 R6, R4, R3, RZ ;  /* 0x0000000304067210 */ /* 0x000fe40007ffe0ff */
        /* <DEDUP_REMOVED lines=13> */
.L_x_10400:
[----:B------:R-:W-:-:S04]  /*d080*/  UIADD3 UR51, UR51, 0x1f, URZ ;  /* 0x0000001f33337890 */ /* 0x000fc8000fffe03f */
[----:B------:R-:W-:-:S06]  /*d090*/  UISETP.GE.AND UP0, UPT, UR51, UR4, UPT ;  /* 0x000000043300728c */ /* 0x000fcc000bf06270 */
[----:B------:R-:W-:-:S13]  /*d0a0*/  PLOP3.LUT P6, PT, PT, PT, UP0, 0x40, 0x0 ;  /* 0x000000000000781c */ /* 0x000fda0003fce808 */
[----:B------:R-:W-:Y:S05]  /*d0b0*/  @!P6 BRA `(.L_x_10397) ;  /* 0x000000040030e947 */ /* 0x000fea0003800000 */
[----:B------:R-:W-:Y:S01]  /*d0c0*/  VIADD R7, R29, UR51 ;  /* 0x000000331d077c36 */ /* 0x000fe20008000000 */
[----:B------:R-:W-:Y:S01]  /*d0d0*/  BSSY B0, `(.L_x_10398) ;  /* 0x0000007000007945 */ /* 0x000fe20003800000 */
[----:B------:R-:W-:-:S03]  /*d0e0*/  IMAD.MOV.U32 R0, RZ, RZ, RZ ;  /* 0x000000ffff007224 */ /* 0x000fc600078e00ff */
[----:B------:R-:W-:-:S13]  /*d0f0*/  ISETP.GE.OR P6, PT, R7, UR4, !P0 ;  /* 0x0000000407007c0c */ /* 0x000fda000c7c6670 */
[----:B------:R-:W-:Y:S05]  /*d100*/  @P6 BRA `(.L_x_10399) ;  /* 0x00000000000c6947 */ /* 0x000fea0003800000 */
[----:B------:R-:W0:Y:S02]  /*d110*/  LDC.64 R2, c[0x0][0xc58] ;  /* 0x00031600ff027b82 */ /* 0x000e240000000a00 */
[----:B0-----:R-:W-:-:S05]  /*d120*/  IMAD.WIDE R2, R7, 0x4, R2 ;  /* 0x0000000407027825 */ /* 0x001fca00078e0202 */
[----:B------:R0:W5:Y:S02]  /*d130*/  LDG.E R0, desc[UR52][R2.64] ;  /* 0x0000003402007981 */ /* 0x000164000c1e1900 */
.L_x_10399:
[----:B------:R-:W-:Y:S05]  /*d140*/  BSYNC B0 ;  /* 0x0000000000007941 */ /* 0x000fea0003800000 */
.L_x_10398:
        /* <DEDUP_REMOVED lines=21> */
.L_x_10396:
        /* <DEDUP_REMOVED lines=12> */
[----:B0-----:R-:W-:-:S06]  /*d360*/  IADD3 R8, R6, 0xffffffe, RZ ;  /* 0x0ffffffe06087810 */ /* 0x001fcc0007ffe0ff */
[----:B------:R-:W0:Y:S02]  /*d370*/  F2I.FTZ.U32.TRUNC.NTZ R9, R8 ;  /* 0x0000000800097305 */ /* 0x000e24000021f000 */
[----:B0-----:R-:W-:Y:S01]  /*d380*/  IMAD.MOV R10, RZ, RZ, -R9 ;  /* 0x000000ffff0a7224 */ /* 0x001fe200078e0a09 */
[----:B------:R-:W-:Y:S06]  /*d390*/  @!P0 BRA `(.L_x_10401) ;  /* 0x00000000000c8947 */ /* 0x000fec0003800000 */
[----:B------:R-:W-:-:S06]  /*d3a0*/  UIADD3 UR5, UR4, -0x1, URZ ;  /* 0xffffffff04057890 */ /* 0x000fcc000fffe03f */
[----:B------:R-:W-:-:S05]  /*d3b0*/  IMAD.U32 R6, RZ, RZ, UR5 ;  /* 0x00000005ff067e24 */ /* 0x000fca000f8e00ff */
[----:B------:R0:W1:Y:S02]  /*d3c0*/  SHFL.IDX PT, R7, R3, R6, 0x1f ;  /* 0x00001f0603077589 */ /* 0x00006400000e0000 */
.L_x_10401:
[----:B0-----:R-:W-:Y:S01]  /*d3d0*/  IMAD.MOV.U32 R3, RZ, RZ, R10 ;  /* 0x000000ffff037224 */ /* 0x001fe200078e000a */
[----:B------:R-:W-:Y:S01]  /*d3e0*/  UIADD3 UR51, UR4, UR51, URZ ;  /* 0x0000003304337290 */ /* 0x000fe2000fffe03f */
[----:B-1----:R-:W-:Y:S02]  /*d3f0*/  IMAD R24, R7, R2, R24 ;  /* 0x0000000207187224 */ /* 0x002fe400078e0218 */
[----:B------:R-:W-:Y:S01]  /*d400*/  IMAD R6, R3, R4, RZ ;  /* 0x0000000403067224 */ /* 0x000fe200078e02ff */
[----:B------:R-:W-:Y:S01]  /*d410*/  MOV R3, R9 ;  /* 0x0000000900037202 */ /* 0x000fe20000000f00 */
[----:B------:R-:W-:Y:S02]  /*d420*/  IMAD.IADD R25, R5, 0x1, -R24 ;  /* 0x0000000105197824 */ /* 0x000fe400078e0a18 */
[----:B------:R-:W-:-:S04]  /*d430*/  IMAD.MOV.U32 R2, RZ, RZ, RZ ;  /* 0x000000ffff027224 */ /* 0x000fc800078e00ff */
        /* <DEDUP_REMOVED lines=20> */
.L_x_10397:
[----:B------:R-:W-:Y:S01]  /*d580*/  MOV R24, R5 ;  /* 0x0000000500187202 */ /* 0x000fe20000000f00 */
[----:B------:R-:W-:Y:S01]  /*d590*/  IMAD.MOV.U32 R25, RZ, RZ, RZ ;  /* 0x000000ffff197224 */ /* 0x000fe200078e00ff */
[----:B------:R-:W-:Y:S01]  /*d5a0*/  ULDC UR51, c[0x0][0xc14] ;  /* 0x0003050000337ab9 */ /* 0x000fe20000000800 */
[----:B------:R-:W-:-:S05]  /*d5b0*/  UMOV UR38, URZ ;  /* 0x0000003f00267c82 */ /* 0x000fca0008000000 */
.L_x_10402:
[----:B------:R-:W-:Y:S01]  /*d5c0*/  BAR.SYNC.DEFER_BLOCKING 0x4, 0x200 ;  /* 0x0108000000007b1d */ /* 0x000fe20000010000 */
        /* <DEDUP_REMOVED lines=10> */
.L_x_10395:
[----:B------:R-:W-:Y:S02]  /*d670*/  ULDC UR4, c[0x0][0xc14] ;  /* 0x0003050000047ab9 */ /* 0x000fe40000000800 */
[----:B------:R-:W-:-:S06]  /*d680*/  UISETP.GE.AND UP0, UPT, UR51, UR4, UPT ;  /* 0x000000043300728c */ /* 0x000fcc000bf06270 */
[----:B------:R-:W-:-:S13]  /*d690*/  PLOP3.LUT P0, PT, PT, PT, UP0, 0x80, 0x0 ;  /* 0x000000000000781c */ /* 0x000fda0003f0f008 */
[----:B------:R-:W-:Y:S05]  /*d6a0*/  @!P0 BRA `(.L_x_10403) ;  /* 0xffffffd0007c8947 */ /* 0x000fea000383ffff */
.L_x_10345:
[----:B0-----:R-:W0:Y:S01]  /*d6b0*/  S2R R5, SR_CgaCtaId ;  /* 0x0000000000057919 */ /* 0x001e220000008800 */
[----:B------:R-:W-:Y:S01]  /*d6c0*/  VIADD R28, R28, 0x1 ;  /* 0x000000011c1c7836 */ /* 0x000fe20000000000 */
[----:B------:R-:W-:Y:S01]  /*d6d0*/  MOV R2, 0x400 ;  /* 0x0000040000027802 */ /* 0x000fe20000000f00 */
[----:B------:R-:W-:Y:S03]  /*d6e0*/  BSSY B0, `(.L_x_10404) ;  /* 0x0000008000007945 */ /* 0x000fe60003800000 */
[----:B------:R-:W-:-:S04]  /*d6f0*/  LEA.HI R0, R28, R28, RZ, 0x1 ;  /* 0x0000001c1c007211 */ /* 0x000fc800078f08ff */
[----:B------:R-:W-:-:S04]  /*d700*/  LOP3.LUT R3, R0, 0xfffffffe, RZ, 0xc0, !PT ;  /* 0xfffffffe00037812 */ /* 0x000fc800078ec0ff */
[----:B------:R-:W-:-:S04]  /*d710*/  IADD3 R0, R28, -R3, RZ ;  /* 0x800000031c007210 */ /* 0x000fc80007ffe0ff */
[----:B------:R-:W-:Y:S02]  /*d720*/  SHF.L.U32 R0, R0, 0x1f, RZ ;  /* 0x0000001f00007819 */ /* 0x000fe400000006ff */
[----:B0-----:R-:W-:-:S04]  /*d730*/  LEA R7, R5, R2, 0x18 ;  /* 0x0000000205077211 */ /* 0x001fc800078ec0ff */
[----:B------:R-:W0:Y:S02]  /*d740*/  SYNCS.PHASECHK.TRANS64.TRYWAIT P0, [R7+URZ+0x13220], R0 ;  /* 0x01322000070075a7 */ /* 0x000e24000800017f */
[----:B0-----:R-:W-:Y:S05]  /*d750*/  @!P0 BRA `(.L_x_10405) ;  /* 0x0000000800348947 */ /* 0x001fea0003800000 */
.L_x_10435:
[----:B------:R-:W-:Y:S05]  /*d760*/  BSYNC B0 ;  /* 0x0000000000007941 */ /* 0x000fea0003800000 */
.L_x_10404:
[----:B------:R-:W-:-:S03]  /*d770*/  UMOV UR4, 0xffffffff ;  /* 0xffffffff00047882 */ /* 0x000fc60000000000 */
[----:B------:R-:W-:Y:S05]  /*d780*/  BRA.DIV UR4, `(.L_x_10406) ;  /* 0x0000000a043c7947 */ /* 0x000fea000b800000 */
[----:B0-----:R-:W0:Y:S02]  /*d790*/  S2R R0, SR_TID.X ;  /* 0x0000000000007919 */ /* 0x001e240000002100 */
[----:B0-----:R-:W-:-:S04]  /*d7a0*/  SHF.R.U32.HI R0, RZ, 0x5, R0 ;  /* 0x00000005ff007819 */ /* 0x001fc80000011600 */
[----:B------:R-:W-:-:S05]  /*d7b0*/  LOP3.LUT R0, R0, 0x3, RZ, 0xc0, !PT ;  /* 0x0000000300007812 */ /* 0x000fca00078ec0ff */
[----:B------:R0:W1:Y:S02]  /*d7c0*/  SHFL.IDX PT, R14, R0, RZ, 0x1f ;  /* 0x00001fff000e7589 */ /* 0x00006400000e0000 */
.L_x_10438:
[----:B-1----:R-:W-:Y:S01]  /*d7d0*/  ISETP.NE.AND P0, PT, R14, RZ, PT ;  /* 0x000000ff0e00720c */ /* 0x002fe20003f05270 */
[----:B------:R-:W-:-:S12]  /*d7e0*/  BSSY B0, `(.L_x_10407) ;  /* 0x000002b000007945 */ /* 0x000fd80003800000 */
[----:B------:R-:W-:Y:S05]  /*d7f0*/  @P0 BRA `(.L_x_10408) ;  /* 0x0000000000a40947 */ /* 0x000fea0003800000 */
[----:B------:R-:W-:-:S03]  /*d800*/  UMOV UR4, 0xffffffff ;  /* 0xffffffff00047882 */ /* 0x000fc60000000000 */
[----:B------:R-:W-:Y:S05]  /*d810*/  BRA.DIV UR4, `(.L_x_10409) ;  /* 0x0000000a044c7947 */ /* 0x000fea000b800000 */
[----:B------:R-:W-:-:S13]  /*d820*/  ELECT P6, URZ, PT ;  /* 0x00000000003f782f */ /* 0x000fda00038c0000 */
.L_x_10441:
[----:B------:R-:W-:Y:S05]  /*d830*/  @!P6 BRA `(.L_x_10408) ;  /* 0x000000000094e947 */ /* 0x000fea0003800000 */
[----:B------:R-:W-:-:S06]  /*d840*/  ULOP3.LUT UR4, UR40, 0x2, URZ, 0xfc, !UPT ;  /* 0x0000000228047892 */ /* 0x000fcc000f8efc3f */
[----:B0-----:R-:W-:-:S05]  /*d850*/  IMAD.U32 R0, RZ, RZ, UR4 ;  /* 0x00000004ff007e24 */ /* 0x001fca000f8e00ff */
[----:B------:R-:W-:-:S13]  /*d860*/  ISETP.NE.AND P0, PT, R0, 0x3, PT ;  /* 0x000000030000780c */ /* 0x000fda0003f05270 */
[----:B------:R-:W-:Y:S05]  /*d870*/  @!P0 BRA `(.L_x_10410) ;  /* 0x0000000000048947 */ /* 0x000fea0003800000 */
[----:B------:R-:W-:Y:S01]  /*d880*/  BPT.TRAP 0x1 ;  /* 0x000000040000795c */ /* 0x000fe20000300000 */
.L_x_10410:
        /* <DEDUP_REMOVED lines=12> */
.L_x_10442:
[----:B------:R-:W1:Y:S02]  /*d950*/  SYNCS.PHASECHK.TRANS64.TRYWAIT P1, [R3+URZ], R0 ;  /* 0x00000000030075a7 */ /* 0x000e64000802017f */
[----:B-1----:R-:W-:Y:S05]  /*d960*/  @!P1 BRA `(.L_x_10412) ;  /* 0x00000008002c9947 */ /* 0x002fea0003800000 */
.L_x_10443:
[----:B------:R-:W-:Y:S05]  /*d970*/  @!P0 BRA `(.L_x_10413) ;  /* 0x0000000000048947 */ /* 0x000fea0003800000 */
[----:B------:R-:W-:Y:S01]  /*d980*/  BPT.TRAP 0x1 ;  /* 0x000000040000795c */ /* 0x000fe20000300000 */
.L_x_10413:
[----:B-1----:R-:W-:-:S04]  /*d990*/  IMAD R3, R16, 0x8, R7 ;  /* 0x0000000810037824 */ /* 0x002fc800078e0207 */
[----:B------:R-:W1:Y:S02]  /*d9a0*/  SYNCS.PHASECHK.TRANS64.TRYWAIT P1, [R3+URZ+0x13260], R4 ;  /* 0x01326004030075a7 */ /* 0x000e64000802017f */
[----:B-1----:R-:W-:Y:S05]  /*d9b0*/  @!P1 BRA `(.L_x_10414) ;  /* 0x00000008002c9947 */ /* 0x002fea0003800000 */
.L_x_10444:
[----:B------:R-:W-:Y:S05]  /*d9c0*/  @!P0 BRA `(.L_x_10415) ;  /* 0x0000000000048947 */ /* 0x000fea0003800000 */
[----:B------:R-:W-:Y:S01]  /*d9d0*/  BPT.TRAP 0x1 ;  /* 0x000000040000795c */ /* 0x000fe20000300000 */
.L_x_10415:
[----:B0-----:R-:W-:-:S04]  /*d9e0*/  LEA R5, R6, R7, 0x3 ;  /* 0x0000000706057211 */ /* 0x001fc800078e18ff */
[----:B------:R-:W0:Y:S02]  /*d9f0*/  SYNCS.PHASECHK.TRANS64.TRYWAIT P1, [R5+URZ+0x13260], R0 ;  /* 0x01326000050075a7 */ /* 0x000e24000802017f */
[----:B0-----:R-:W-:Y:S05]  /*da00*/  @!P1 BRA `(.L_x_10416) ;  /* 0x00000008002c9947 */ /* 0x001fea0003800000 */
.L_x_10445:
[----:B------:R-:W-:Y:S05]  /*da10*/  @!P0 BRA `(.L_x_10417) ;  /* 0x0000000000048947 */ /* 0x000fea0003800000 */
[----:B------:R-:W-:Y:S01]  /*da20*/  BPT.TRAP 0x1 ;  /* 0x000000040000795c */ /* 0x000fe20000300000 */
.L_x_10417:
[----:B------:R-:W2:Y:S02]  /*da30*/  SYNCS.PHASECHK.TRANS64.TRYWAIT P0, [R3+URZ+0x13280], R4 ;  /* 0x01328004030075a7 */ /* 0x000ea4000800017f */
[----:B--2---:R-:W-:Y:S05]  /*da40*/  @!P0 BRA `(.L_x_10418) ;  /* 0x0000000800308947 */ /* 0x004fea0003800000 */
.L_x_10419:
[----:B---3--:R3:W4:Y:S02]  /*da50*/  SYNCS.PHASECHK.TRANS64.TRYWAIT P0, [R5+URZ+0x13280], R0 ;  /* 0x01328000050075a7 */ /* 0x008724000800017f */
[----:B----4-:R-:W-:Y:S05]  /*da60*/  @!P0 NANOSLEEP.SYNCS 0x989680 ;  /* 0x009896800000895d */ /* 0x010fea0003900000 */
[----:B------:R-:W4:Y:S02]  /*da70*/  @!P0 SYNCS.PHASECHK.TRANS64 P0, [R5+URZ+0x13280], R0 ;  /* 0x01328000050085a7 */ /* 0x000f24000800007f */
[----:B----4-:R-:W-:Y:S05]  /*da80*/  @!P0 BRA `(.L_x_10419) ;  /* 0xfffffffc00f08947 */ /* 0x010fea000383ffff */
.L_x_10408:
[----:B------:R-:W-:Y:S05]  /*da90*/  BSYNC B0 ;  /* 0x0000000000007941 */ /* 0x000fea0003800000 */
.L_x_10407:
[----:B------:R-:W-:Y:S05]  /*daa0*/  EXIT ;  /* 0x000000000000794d */ /* 0x000fea0003800000 */
.L_x_10295:
[----:B0-----:R0:W1:Y:S02]  /*dab0*/  SYNCS.PHASECHK.TRANS64.TRYWAIT P1, [R2+URZ+0x13200], R11 ;  /* 0x0132000b020075a7 */ /* 0x001064000802017f */
[----:B-1----:R-:W-:Y:S05]  /*dac0*/  @!P1 NANOSLEEP.SYNCS 0x989680 ;  /* 0x009896800000995d */ /* 0x002fea0003900000 */
[----:B------:R-:W1:Y:S02]  /*dad0*/  @!P1 SYNCS.PHASECHK.TRANS64 P1, [R2+URZ+0x13200], R11 ;  /* 0x0132000b020095a7 */ /* 0x000e64000802007f */
[----:B-1----:R-:W-:Y:S05]  /*dae0*/  @!P1 BRA `(.L_x_10295) ;  /* 0xfffffffc00f09947 */ /* 0x002fea000383ffff */
[----:B------:R-:W-:Y:S05]  /*daf0*/  BRA `(.L_x_10420) ;  /* 0xffffff3c00607947 */ /* 0x000fea000383ffff */
.L_x_10299:
[----:B--2---:R2:W3:Y:S02]  /*db00*/  SYNCS.PHASECHK.TRANS64.TRYWAIT P1, [R5+URZ+0x13230], R6 ;  /* 0x01323006050075a7 */ /* 0x0044e4000802017f */
[----:B---3--:R-:W-:Y:S05]  /*db10*/  @!P1 NANOSLEEP.SYNCS 0x989680 ;  /* 0x009896800000995d */ /* 0x008fea0003900000 */
[----:B------:R-:W3:Y:S02]  /*db20*/  @!P1 SYNCS.PHASECHK.TRANS64 P1, [R5+URZ+0x13230], R6 ;  /* 0x01323006050095a7 */ /* 0x000ee4000802007f */
[----:B---3--:R-:W-:Y:S05]  /*db30*/  @!P1 BRA `(.L_x_10299) ;  /* 0xfffffffc00f09947 */ /* 0x008fea000383ffff */
[----:B------:R-:W-:Y:S05]  /*db40*/  BRA `(.L_x_10298) ;  /* 0xffffff3c00907947 */ /* 0x000fea000383ffff */
.L_x_10304:
[----:B-1----:R1:W2:Y:S02]  /*db50*/  SYNCS.PHASECHK.TRANS64.TRYWAIT P1, [R7+URZ+0x13230], R10 ;  /* 0x0132300a070075a7 */ /* 0x0022a4000802017f */
[----:B--2---:R-:W-:Y:S05]  /*db60*/  @!P1 NANOSLEEP.SYNCS 0x989680 ;  /* 0x009896800000995d */ /* 0x004fea0003900000 */
[----:B------:R-:W2:Y:S02]  /*db70*/  @!P1 SYNCS.PHASECHK.TRANS64 P1, [R7+URZ+0x13230], R10 ;  /* 0x0132300a070095a7 */ /* 0x000ea4000802007f */
[----:B--2---:R-:W-:Y:S05]  /*db80*/  @!P1 BRA `(.L_x_10304) ;  /* 0xfffffffc00f09947 */ /* 0x004fea000383ffff */
[----:B------:R-:W-:Y:S05]  /*db90*/  BRA `(.L_x_10303) ;  /* 0xffffff7000007947 */ /* 0x000fea000383ffff */
.L_x_10308:
[----:B-1----:R-:W-:-:S04]  /*dba0*/  IMAD.U32 R11, RZ, RZ, UR9 ;  /* 0x00000009ff0b7e24 */ /* 0x002fc8000f8e00ff */
[----:B------:R1:W2:Y:S03]  /*dbb0*/  SYNCS.PHASECHK.TRANS64.TRYWAIT P1, [R11+URZ+0x13250], R10 ;  /* 0x0132500a0b0075a7 */ /* 0x0002a6000802017f */
[----:B--2---:R-:W-:Y:S05]  /*dbc0*/  @!P1 NANOSLEEP.SYNCS 0x989680 ;  /* 0x009896800000995d */ /* 0x004fea0003900000 */
[----:B------:R-:W2:Y:S02]  /*dbd0*/  @!P1 SYNCS.PHASECHK.TRANS64 P1, [R11+URZ+0x13250], R10 ;  /* 0x0132500a0b0095a7 */ /* 0x000ea4000802007f */
[----:B--2---:R-:W-:Y:S05]  /*dbe0*/  @!P1 BRA `(.L_x_10308) ;  /* 0xfffffffc00ec9947 */ /* 0x004fea000383ffff */
[----:B------:R-:W-:Y:S05]  /*dbf0*/  BRA `(.L_x_10307) ;  /* 0xffffff7400107947 */ /* 0x000fea000383ffff */
.L_x_10314:
[----:B-1----:R1:W2:Y:S02]  /*dc00*/  SYNCS.PHASECHK.TRANS64.TRYWAIT P1, [R15+URZ+0x13250], R0 ;  /* 0x013250000f0075a7 */ /* 0x0022a4000802017f */
[----:B--2---:R-:W-:Y:S05]  /*dc10*/  @!P1 NANOSLEEP.SYNCS 0x989680 ;  /* 0x009896800000995d */ /* 0x004fea0003900000 */
[----:B------:R-:W2:Y:S02]  /*dc20*/  @!P1 SYNCS.PHASECHK.TRANS64 P1, [R15+URZ+0x13250], R0 ;  /* 0x013250000f0095a7 */ /* 0x000ea4000802007f */
[----:B--2---:R-:W-:Y:S05]  /*dc30*/  @!P1 BRA `(.L_x_10314) ;  /* 0xfffffffc00f09947 */ /* 0x004fea000383ffff */
[----:B------:R-:W-:Y:S05]  /*dc40*/  BRA `(.L_x_10313) ;  /* 0xffffff9800e87947 */ /* 0x000fea000383ffff */
.L_x_10354:
[----:B------:R-:W-:Y:S02]  /*dc50*/  IMAD.MOV.U32 R13, RZ, RZ, R7 ;  /* 0x000000ffff0d7224 */ /* 0x000fe400078e0007 */
[----:B------:R-:W-:Y:S02]  /*dc60*/  IMAD.MOV.U32 R12, RZ, RZ, RZ ;  /* 0x000000ffff0c7224 */ /* 0x000fe400078e00ff */
[----:B------:R-:W-:Y:S02]  /*dc70*/  IMAD.MOV.U32 R11, RZ, RZ, 0x1f ;  /* 0x0000001fff0b7424 */ /* 0x000fe400078e00ff */
[----:B------:R-:W-:-:S07]  /*dc80*/  IMAD.MOV.U32 R15, RZ, RZ, -0x1 ;  /* 0xffffffffff0f7424 */ /* 0x000fce00078e00ff */
[----:B------:R-:W-:Y:S05]  /*dc90*/  WARPSYNC.COLLECTIVE R15, `(.L_x_10421) ;  /* 0x000000000f087348 */ /* 0x000fea0003c00000 */
[----:B------:R0:W1:Y:S02]  /*dca0*/  SHFL.IDX P6, R14, R13, R12, R11 ;  /* 0x0000000c0d0e7389 */ /* 0x00006400000c000b */
[----:B01----:R-:W-:Y:S01]  /*dcb0*/  ENDCOLLECTIVE ;  /* 0x000000000000791b */ /* 0x003fe20003800000 */
.L_x_10421:
[----:B------:R-:W-:Y:S05]  /*dcc0*/  BRA `(.L_x_10422) ;  /* 0xffffffd8004c7947 */ /* 0x000fea000383ffff */
.L_x_10356:
[----:B------:R-:W-:Y:S01]  /*dcd0*/  BSSY B0, `(.L_x_10423) ;  /* 0x0000006000007945 */ /* 0x000fe20003800000 */
[----:B------:R-:W-:-:S07]  /*dce0*/  IMAD.MOV.U32 R15, RZ, RZ, -0x1 ;  /* 0xffffffffff0f7424 */ /* 0x000fce00078e00ff */
[----:B------:R-:W-:Y:S05]  /*dcf0*/  WARPSYNC.COLLECTIVE R15, `(.L_x_10424) ;  /* 0x000000000f0c7348 */ /* 0x000fea0003c00000 */
[----:B------:R-:W-:Y:S02]  /*dd00*/  ELECT P6, UR62, PT ;  /* 0x00000000003e782f */ /* 0x000fe400038c0000 */
[----:B------:R-:W-:Y:S01]  /*dd10*/  MOV R14, UR62 ;  /* 0x0000003e000e7c02 */ /* 0x000fe20008000f00 */
[----:B------:R-:W-:Y:S10]  /*dd20*/  ENDCOLLECTIVE ;  /* 0x000000000000791b */ /* 0x000ff40003800000 */
.L_x_10424:
[----:B------:R-:W-:Y:S05]  /*dd30*/  BSYNC B0 ;  /* 0x0000000000007941 */ /* 0x000fea0003800000 */
.L_x_10423:
[----:B------:R-:W-:Y:S05]  /*dd40*/  BRA `(.L_x_10425) ;  /* 0xffffffd8004c7947 */ /* 0x000fea000383ffff */
.L_x_10359:
[----:B0-----:R0:W1:Y:S02]  /*dd50*/  SYNCS.PHASECHK.TRANS64.TRYWAIT P2, [R5+URZ+0x13280], R2 ;  /* 0x01328002050075a7 */ /* 0x001064000804017f */
[----:B-1----:R-:W-:Y:S05]  /*dd60*/  @!P2 NANOSLEEP.SYNCS 0x989680 ;  /* 0x009896800000a95d */ /* 0x002fea0003900000 */
[----:B------:R-:W1:Y:S02]  /*dd70*/  @!P2 SYNCS.PHASECHK.TRANS64 P2, [R5+URZ+0x13280], R2 ;  /* 0x013280020500a5a7 */ /* 0x000e64000804007f */
[----:B-1----:R-:W-:Y:S05]  /*dd80*/  @!P2 BRA `(.L_x_10359) ;  /* 0xfffffffc00f0a947 */ /* 0x002fea000383ffff */
[----:B------:R-:W-:Y:S05]  /*dd90*/  BRA `(.L_x_10426) ;  /* 0xffffffd800a47947 */ /* 0x000fea000383ffff */
.L_x_10361:
[----:B-1----:R1:W2:Y:S02]  /*dda0*/  SYNCS.PHASECHK.TRANS64.TRYWAIT P2, [R5+URZ+0x13240], R2 ;  /* 0x01324002050075a7 */ /* 0x0022a4000804017f */
[----:B--2---:R-:W-:Y:S05]  /*ddb0*/  @!P2 NANOSLEEP.SYNCS 0x989680 ;  /* 0x009896800000a95d */ /* 0x004fea0003900000 */
[----:B------:R-:W2:Y:S02]  /*ddc0*/  @!P2 SYNCS.PHASECHK.TRANS64 P2, [R5+URZ+0x13240], R2 ;  /* 0x013240020500a5a7 */ /* 0x000ea4000804007f */
[----:B--2---:R-:W-:Y:S05]  /*ddd0*/  @!P2 BRA `(.L_x_10361) ;  /* 0xfffffffc00f0a947 */ /* 0x004fea000383ffff */
[----:B------:R-:W-:Y:S05]  /*dde0*/  BRA `(.L_x_10427) ;  /* 0xffffffd800f47947 */ /* 0x000fea000383ffff */
.L_x_10364:
[----:B-1----:R-:W-:-:S04]  /*ddf0*/  MOV R3, UR41 ;  /* 0x0000002900037c02 */ /* 0x002fc80008000f00 */
[----:B------:R1:W2:Y:S03]  /*de00*/  SYNCS.PHASECHK.TRANS64.TRYWAIT P0, [R3+URZ+0x13220], R2 ;  /* 0x01322002030075a7 */ /* 0x0002a6000800017f */
[----:B--2---:R-:W-:Y:S05]  /*de10*/  @!P0 NANOSLEEP.SYNCS 0x989680 ;  /* 0x009896800000895d */ /* 0x004fea0003900000 */
[----:B------:R-:W2:Y:S02]  /*de20*/  @!P0 SYNCS.PHASECHK.TRANS64 P0, [R3+URZ+0x13220], R2 ;  /* 0x01322002030085a7 */ /* 0x000ea4000800007f */
[----:B--2---:R-:W-:Y:S05]  /*de30*/  @!P0 BRA `(.L_x_10364) ;  /* 0xfffffffc00ec8947 */ /* 0x004fea000383ffff */
[----:B------:R-:W-:Y:S05]  /*de40*/  BRA `(.L_x_10428) ;  /* 0xffffffdc00907947 */ /* 0x000fea000383ffff */
.L_x_10370:
[----:B--2---:R2:W3:Y:S02]  /*de50*/  SYNCS.PHASECHK.TRANS64.TRYWAIT P0, [R9+URZ+0x13280], R10 ;  /* 0x0132800a090075a7 */ /* 0x0044e4000800017f */
[----:B---3--:R-:W-:Y:S05]  /*de60*/  @!P0 NANOSLEEP.SYNCS 0x989680 ;  /* 0x009896800000895d */ /* 0x008fea0003900000 */
[----:B------:R-:W3:Y:S02]  /*de70*/  @!P0 SYNCS.PHASECHK.TRANS64 P0, [R9+URZ+0x13280], R10 ;  /* 0x0132800a090085a7 */ /* 0x000ee4000800007f */
[----:B---3--:R-:W-:Y:S05]  /*de80*/  @!P0 BRA `(.L_x_10370) ;  /* 0xfffffffc00f08947 */ /* 0x008fea000383ffff */
[----:B------:R-:W-:Y:S05]  /*de90*/  BRA `(.L_x_10429) ;  /* 0xffffffe000387947 */ /* 0x000fea000383ffff */
.L_x_10375:
[----:B0-----:R0:W1:Y:S02]  /*dea0*/  SYNCS.PHASECHK.TRANS64.TRYWAIT P0, [R9+URZ+0x13240], R10 ;  /* 0x0132400a090075a7 */ /* 0x001064000800017f */
[----:B-1----:R-:W-:Y:S05]  /*deb0*/  @!P0 NANOSLEEP.SYNCS 0x989680 ;  /* 0x009896800000895d */ /* 0x002fea0003900000 */
[----:B------:R-:W1:Y:S02]  /*dec0*/  @!P0 SYNCS.PHASECHK.TRANS64 P0, [R9+URZ+0x13240], R10 ;  /* 0x0132400a090085a7 */ /* 0x000e64000800007f */
[----:B-1----:R-:W-:Y:S05]  /*ded0*/  @!P0 BRA `(.L_x_10375) ;  /* 0xfffffffc00f08947 */ /* 0x002fea000383ffff */
[----:B------:R-:W-:Y:S05]  /*dee0*/  BRA `(.L_x_10430) ;  /* 0xffffffe000b07947 */ /* 0x000fea000383ffff */
.L_x_10381:
[----:B-1----:R1:W2:Y:S02]  /*def0*/  SYNCS.PHASECHK.TRANS64.TRYWAIT P2, [R12+URZ+0x13270], R5 ;  /* 0x013270050c0075a7 */ /* 0x0022a4000804017f */
[----:B--2---:R-:W-:Y:S05]  /*df00*/  @!P2 NANOSLEEP.SYNCS 0x989680 ;  /* 0x009896800000a95d */ /* 0x004fea0003900000 */
[----:B------:R-:W2:Y:S02]  /*df10*/  @!P2 SYNCS.PHASECHK.TRANS64 P2, [R12+URZ+0x13270], R5 ;  /* 0x013270050c00a5a7 */ /* 0x000ea4000804007f */
[----:B--2---:R-:W-:Y:S05]  /*df20*/  @!P2 BRA `(.L_x_10381) ;  /* 0xfffffffc00f0a947 */ /* 0x004fea000383ffff */
[----:B------:R-:W-:Y:S05]  /*df30*/  BRA `(.L_x_10431) ;  /* 0xffffffe400447947 */ /* 0x000fea000383ffff */
.L_x_10383:
[----:B-1----:R1:W2:Y:S02]  /*df40*/  SYNCS.PHASECHK.TRANS64.TRYWAIT P2, [R12+URZ+0x13260], R5 ;  /* 0x013260050c0075a7 */ /* 0x0022a4000804017f */
[----:B--2---:R-:W-:Y:S05]  /*df50*/  @!P2 NANOSLEEP.SYNCS 0x989680 ;  /* 0x009896800000a95d */ /* 0x004fea0003900000 */
[----:B------:R-:W2:Y:S02]  /*df60*/  @!P2 SYNCS.PHASECHK.TRANS64 P2, [R12+URZ+0x13260], R5 ;  /* 0x013260050c00a5a7 */ /* 0x000ea4000804007f */
[----:B--2---:R-:W-:Y:S05]  /*df70*/  @!P2 BRA `(.L_x_10383) ;  /* 0xfffffffc00f0a947 */ /* 0x004fea000383ffff */
[----:B------:R-:W-:Y:S05]  /*df80*/  BRA `(.L_x_10432) ;  /* 0xffffffe4004c7947 */ /* 0x000fea000383ffff */
.L_x_10390:
[----:B-1----:R1:W2:Y:S02]  /*df90*/  SYNCS.PHASECHK.TRANS64.TRYWAIT P0, [R2+URZ+0x13270], R3 ;  /* 0x01327003020075a7 */ /* 0x0022a4000800017f */
[----:B--2---:R-:W-:Y:S05]  /*dfa0*/  @!P0 NANOSLEEP.SYNCS 0x989680 ;  /* 0x009896800000895d */ /* 0x004fea0003900000 */
[----:B------:R-:W2:Y:S02]  /*dfb0*/  @!P0 SYNCS.PHASECHK.TRANS64 P0, [R2+URZ+0x13270], R3 ;  /* 0x01327003020085a7 */ /* 0x000ea4000800007f */
[----:B--2---:R-:W-:Y:S05]  /*dfc0*/  @!P0 BRA `(.L_x_10390) ;  /* 0xfffffffc00f08947 */ /* 0x004fea000383ffff */
[----:B------:R-:W-:Y:S05]  /*dfd0*/  BRA `(.L_x_10433) ;  /* 0xffffffe800747947 */ /* 0x000fea000383ffff */
.L_x_10392:
[----:B-1----:R1:W2:Y:S02]  /*dfe0*/  SYNCS.PHASECHK.TRANS64.TRYWAIT P0, [R2+URZ+0x13260], R5 ;  /* 0x01326005020075a7 */ /* 0x0022a4000800017f */
[----:B--2---:R-:W-:Y:S05]  /*dff0*/  @!P0 NANOSLEEP.SYNCS 0x989680 ;  /* 0x009896800000895d */ /* 0x004fea0003900000 */
[----:B------:R-:W2:Y:S02]  /*e000*/  @!P0 SYNCS.PHASECHK.TRANS64 P0, [R2+URZ+0x13260], R5 ;  /* 0x01326005020085a7 */ /* 0x000ea4000800007f */
[----:B--2---:R-:W-:Y:S05]  /*e010*/  @!P0 BRA `(.L_x_10392) ;  /* 0xfffffffc00f08947 */ /* 0x004fea000383ffff */
[----:B------:R-:W-:Y:S05]  /*e020*/  BRA `(.L_x_10434) ;  /* 0xffffffe800807947 */ /* 0x000fea000383ffff */
.L_x_10405:
[----:B0-----:R0:W1:Y:S02]  /*e030*/  SYNCS.PHASECHK.TRANS64.TRYWAIT P0, [R7+URZ+0x13220], R0 ;  /* 0x01322000070075a7 */ /* 0x001064000800017f */
[----:B-1----:R-:W-:Y:S05]  /*e040*/  @!P0 NANOSLEEP.SYNCS 0x989680 ;  /* 0x009896800000895d */ /* 0x002fea0003900000 */
[----:B------:R-:W1:Y:S02]  /*e050*/  @!P0 SYNCS.PHASECHK.TRANS64 P0, [R7+URZ+0x13220], R0 ;  /* 0x01322000070085a7 */ /* 0x000e64000800007f */
[----:B-1----:R-:W-:Y:S05]  /*e060*/  @!P0 BRA `(.L_x_10405) ;  /* 0xfffffffc00f08947 */ /* 0x002fea000383ffff */
[----:B------:R-:W-:Y:S05]  /*e070*/  BRA `(.L_x_10435) ;  /* 0xfffffff400b87947 */ /* 0x000fea000383ffff */
.L_x_10406:
        /* <DEDUP_REMOVED lines=11> */
.L_x_10437:
[----:B------:R-:W-:Y:S05]  /*e130*/  BSYNC B0 ;  /* 0x0000000000007941 */ /* 0x000fea0003800000 */
.L_x_10436:
[----:B------:R-:W-:Y:S05]  /*e140*/  BRA `(.L_x_10438) ;  /* 0xfffffff400a07947 */ /* 0x000fea000383ffff */
.L_x_10409:
[----:B------:R-:W-:Y:S01]  /*e150*/  BSSY B1, `(.L_x_10439) ;  /* 0x0000006000017945 */ /* 0x000fe20003800000 */
[----:B------:R-:W-:-:S07]  /*e160*/  IMAD.MOV.U32 R15, RZ, RZ, -0x1 ;  /* 0xffffffffff0f7424 */ /* 0x000fce00078e00ff */
[----:B0-----:R-:W-:Y:S05]  /*e170*/  WARPSYNC.COLLECTIVE R15, `(.L_x_10440) ;  /* 0x000000000f0c7348 */ /* 0x001fea0003c00000 */
[----:B------:R-:W-:Y:S02]  /*e180*/  ELECT P6, UR62, PT ;  /* 0x00000000003e782f */ /* 0x000fe400038c0000 */
[----:B------:R-:W-:Y:S01]  /*e190*/  MOV R14, UR62 ;  /* 0x0000003e000e7c02 */ /* 0x000fe20008000f00 */
[----:B0-----:R-:W-:Y:S10]  /*e1a0*/  ENDCOLLECTIVE ;  /* 0x000000000000791b */ /* 0x001ff40003800000 */
.L_x_10440:
[----:B------:R-:W-:Y:S05]  /*e1b0*/  BSYNC B1 ;  /* 0x0000000000017941 */ /* 0x000fea0003800000 */
.L_x_10439:
[----:B------:R-:W-:Y:S05]  /*e1c0*/  BRA `(.L_x_10441) ;  /* 0xfffffff400987947 */ /* 0x000fea000383ffff */
.L_x_10411:
[----:B0-----:R0:W1:Y:S02]  /*e1d0*/  SYNCS.PHASECHK.TRANS64.TRYWAIT P1, [R5+URZ], R4 ;  /* 0x00000004050075a7 */ /* 0x001064000802017f */
[----:B-1----:R-:W-:Y:S05]  /*e1e0*/  @!P1 NANOSLEEP.SYNCS 0x989680 ;  /* 0x009896800000995d */ /* 0x002fea0003900000 */
[----:B------:R-:W1:Y:S02]  /*e1f0*/  @!P1 SYNCS.PHASECHK.TRANS64 P1, [R5+URZ], R4 ;  /* 0x00000004050095a7 */ /* 0x000e64000802007f */
[----:B-1----:R-:W-:Y:S05]  /*e200*/  @!P1 BRA `(.L_x_10411) ;  /* 0xfffffffc00f09947 */ /* 0x002fea000383ffff */
[----:B------:R-:W-:Y:S05]  /*e210*/  BRA `(.L_x_10442) ;  /* 0xfffffff400cc7947 */ /* 0x000fea000383ffff */
.L_x_10412:
[----:B-1----:R1:W2:Y:S02]  /*e220*/  SYNCS.PHASECHK.TRANS64.TRYWAIT P1, [R3+URZ], R0 ;  /* 0x00000000030075a7 */ /* 0x0022a4000802017f */
[----:B--2---:R-:W-:Y:S05]  /*e230*/  @!P1 NANOSLEEP.SYNCS 0x989680 ;  /* 0x009896800000995d */ /* 0x004fea0003900000 */
[----:B------:R-:W2:Y:S02]  /*e240*/  @!P1 SYNCS.PHASECHK.TRANS64 P1, [R3+URZ], R0 ;  /* 0x00000000030095a7 */ /* 0x000ea4000802007f */
[----:B--2---:R-:W-:Y:S05]  /*e250*/  @!P1 BRA `(.L_x_10412) ;  /* 0xfffffffc00f09947 */ /* 0x004fea000383ffff */
[----:B------:R-:W-:Y:S05]  /*e260*/  BRA `(.L_x_10443) ;  /* 0xfffffff400c07947 */ /* 0x000fea000383ffff */
.L_x_10414:
[----:B-1----:R1:W2:Y:S02]  /*e270*/  SYNCS.PHASECHK.TRANS64.TRYWAIT P1, [R3+URZ+0x13260], R4 ;  /* 0x01326004030075a7 */ /* 0x0022a4000802017f */
[----:B--2---:R-:W-:Y:S05]  /*e280*/  @!P1 NANOSLEEP.SYNCS 0x989680 ;  /* 0x009896800000995d */ /* 0x004fea0003900000 */
[----:B------:R-:W2:Y:S02]  /*e290*/  @!P1 SYNCS.PHASECHK.TRANS64 P1, [R3+URZ+0x13260], R4 ;  /* 0x01326004030095a7 */ /* 0x000ea4000802007f */
[----:B--2---:R-:W-:Y:S05]  /*e2a0*/  @!P1 BRA `(.L_x_10414) ;  /* 0xfffffffc00f09947 */ /* 0x004fea000383ffff */
[----:B------:R-:W-:Y:S05]  /*e2b0*/  BRA `(.L_x_10444) ;  /* 0xfffffff400c07947 */ /* 0x000fea000383ffff */
.L_x_10416:
[----:B0-----:R0:W2:Y:S02]  /*e2c0*/  SYNCS.PHASECHK.TRANS64.TRYWAIT P1, [R5+URZ+0x13260], R0 ;  /* 0x01326000050075a7 */ /* 0x0010a4000802017f */
[----:B--2---:R-:W-:Y:S05]  /*e2d0*/  @!P1 NANOSLEEP.SYNCS 0x989680 ;  /* 0x009896800000995d */ /* 0x004fea0003900000 */
[----:B------:R-:W2:Y:S02]  /*e2e0*/  @!P1 SYNCS.PHASECHK.TRANS64 P1, [R5+URZ+0x13260], R0 ;  /* 0x01326000050095a7 */ /* 0x000ea4000802007f */
[----:B--2---:R-:W-:Y:S05]  /*e2f0*/  @!P1 BRA `(.L_x_10416) ;  /* 0xfffffffc00f09947 */ /* 0x004fea000383ffff */
[----:B------:R-:W-:Y:S05]  /*e300*/  BRA `(.L_x_10445) ;  /* 0xfffffff400c07947 */ /* 0x000fea000383ffff */
.L_x_10418:
[----:B--2---:R2:W3:Y:S02]  /*e310*/  SYNCS.PHASECHK.TRANS64.TRYWAIT P0, [R3+URZ+0x13280], R4 ;  /* 0x01328004030075a7 */ /* 0x0044e4000800017f */
[----:B---3--:R-:W-:Y:S05]  /*e320*/  @!P0 NANOSLEEP.SYNCS 0x989680 ;  /* 0x009896800000895d */ /* 0x008fea0003900000 */
[----:B------:R-:W3:Y:S02]  /*e330*/  @!P0 SYNCS.PHASECHK.TRANS64 P0, [R3+URZ+0x13280], R4 ;  /* 0x01328004030085a7 */ /* 0x000ee4000800007f */
[----:B---3--:R-:W-:Y:S05]  /*e340*/  @!P0 BRA `(.L_x_10418) ;  /* 0xfffffffc00f08947 */ /* 0x008fea000383ffff */
[----:B------:R-:W-:Y:S05]  /*e350*/  BRA `(.L_x_10419) ;  /* 0xfffffff400bc7947 */ /* 0x000fea000383ffff */
.L_x_10446:
        /* <DEDUP_REMOVED lines=10> */
.L_x_12372:


//--------------------- .text._ZN7cutlass13device_kernelIN5flash11enable_sm90INS1_16FlashAttnFwdSm90INS1_25CollectiveMainloopFwdSm90ILi2EN4cute5tupleIJNS5_1CILi1EEES8_S8_EEENS6_IJNS7_ILi192EEENS7_ILi160EEENS7_ILi64EEEEEELi64ENS_12float_e4m3_tEfNS_4arch4Sm90ELb0ELb0ELb1ELb1ELb0ELb1ELb0ELb1ELb1ELb0ELb0ELb0EEENS1_21CollectiveEpilogueFwdINS6_IJSA_SC_SB_EEES9_NS_10bfloat16_tESG_Li384ELb1ELb0ELb0ELb1EEENS1_36VarlenDynamicPersistentTileSchedulerILi192ELi160ELi384ELi128ELb0ELb0ELb1ELb0ELb1ELb1EEEEEEEEEvNT_6ParamsE --------------------------
	.section	.text._ZN7cutlass13device_kernelIN5flash11enable_sm90INS1_16FlashAttnFwdSm90INS1_25CollectiveMainloopFwdSm90ILi2EN4cute5tupleIJNS5_1CILi1EEES8_S8_EEENS6_IJNS7_ILi192EEENS7_ILi160EEENS7_ILi64EEEEEELi64ENS_12float_e4m3_tEfNS_4arch4Sm90ELb0ELb0ELb1ELb1ELb0ELb1ELb0ELb1ELb1ELb0ELb0ELb0EEENS1_21CollectiveEpilogueFwdINS6_IJSA_SC_SB_EEES9_NS_10bfloat16_tESG_Li384ELb1ELb0ELb0ELb1EEENS1_36VarlenDynamicPersistentTileSchedulerILi192ELi160ELi384ELi128ELb0ELb0ELb1ELb0ELb1ELb1EEEEEEEEEvNT_6ParamsE,"ax",@progbits
	.align	128
.text._ZN7cutlass13device_kernelIN5flash11enable_sm90INS1_16FlashAttnFwdSm90INS1_25CollectiveMainloopFwdSm90ILi2EN4cute5tupleIJNS5_1CILi1EEES8_S8_EEENS6_IJNS7_ILi192EEENS7_ILi160EEENS7_ILi64EEEEEELi64ENS_12float_e4m3_tEfNS_4arch4Sm90ELb0ELb0ELb1ELb1ELb0ELb1ELb0ELb1ELb1ELb0ELb0ELb0EEENS1_21CollectiveEpilogueFwdINS6_IJSA_SC_SB_EEES9_NS_10bfloat16_tESG_Li384ELb1ELb0ELb0ELb1EEENS1_36VarlenDynamicPersistentTileSchedulerILi192ELi160ELi384ELi128ELb0ELb0ELb1ELb0ELb1ELb1EEEEEEEEEvNT_6ParamsE:
        .type           _ZN7cutlass13device_kernelIN5flash11enable_sm90INS1_16FlashAttnFwdSm90INS1_25CollectiveMainloopFwdSm90ILi2EN4cute5tupleIJNS5_1CILi1EEES8_S8_EEENS6_IJNS7_ILi192EEENS7_ILi160EEENS7_ILi64EEEEEELi64ENS_12float_e4m3_tEfNS_4arch4Sm90ELb0ELb0ELb1ELb1ELb0ELb1ELb0ELb1ELb1ELb0ELb0ELb0EEENS1_21CollectiveEpilogueFwdINS6_IJSA_SC_SB_EEES9_NS_10bfloat16_tESG_Li384ELb1ELb0ELb0ELb1EEENS1_36VarlenDynamicPersistentTileSchedulerILi192ELi160ELi384ELi128ELb0ELb0ELb1ELb0ELb1ELb1EEEEEEEEEvNT_6ParamsE,@function
        .size           _ZN7cutlass13device_kernelIN5flash11enable_sm90INS1_16FlashAttnFwdSm90INS1_25CollectiveMainloopFwdSm90ILi2EN4cute5tupleIJNS5_1CILi1EEES8_S8_EEENS6_IJNS7_ILi192EEENS7_ILi160EEENS7_ILi64EEEEEELi64ENS_12float_e4m3_tEfNS_4arch4Sm90ELb0ELb0ELb1ELb1ELb0ELb1ELb0ELb1ELb1ELb0ELb0ELb0EEENS1_21CollectiveEpilogueFwdINS6_IJSA_SC_SB_EEES9_NS_10bfloat16_tESG_Li384ELb1ELb0ELb0ELb1EEENS1_36VarlenDynamicPersistentTileSchedulerILi192ELi160ELi384ELi128ELb0ELb0ELb1ELb0ELb1ELb1EEEEEEEEEvNT_6ParamsE,(.L_x_12373 - _ZN7cutlass13device_kernelIN5flash11enable_sm90INS1_16FlashAttnFwdSm90INS1_25CollectiveMainloopFwdSm90ILi2EN4cute5tupleIJNS5_1CILi1EEES8_S8_EEENS6_IJNS7_ILi192EEENS7_ILi160EEENS7_ILi64EEEEEELi64ENS_12float_e4m3_tEfNS_4arch4Sm90ELb0ELb0ELb1ELb1ELb0ELb1ELb0ELb1ELb1ELb0ELb0ELb0EEENS1_21CollectiveEpilogueFwdINS6_IJSA_SC_SB_EEES9_NS_10bfloat16_tESG_Li384ELb1ELb0ELb0ELb1EEENS1_36VarlenDynamicPersistentTileSchedulerILi192ELi160ELi384ELi128ELb0ELb0ELb1ELb0ELb1ELb1EEEEEEEEEvNT_6ParamsE)
        .other          _ZN7cutlass13device_kernelIN5flash11enable_sm90INS1_16FlashAttnFwdSm90INS1_25CollectiveMainloopFwdSm90ILi2EN4cute5tupleIJNS5_1CILi1EEES8_S8_EEENS6_IJNS7_ILi192EEENS7_ILi160EEENS7_ILi64EEEEEELi64ENS_12float_e4m3_tEfNS_4arch4Sm90ELb0ELb0ELb1ELb1ELb0ELb1ELb0ELb1ELb1ELb0ELb0ELb0EEENS1_21CollectiveEpilogueFwdINS6_IJSA_SC_SB_EEES9_NS_10bfloat16_tESG_Li384ELb1ELb0ELb0ELb1EEENS1_36VarlenDynamicPersistentTileSchedulerILi192ELi160ELi384ELi128ELb0ELb0ELb1ELb0ELb1ELb1EEEEEEEEEvNT_6ParamsE,@"STO_CUDA_ENTRY STV_DEFAULT"
_ZN7cutlass13device_kernelIN5flash11enable_sm90INS1_16FlashAttnFwdSm90INS1_25CollectiveMainloopFwdSm90ILi2EN4cute5tupleIJNS5_1CILi1EEES8_S8_EEENS6_IJNS7_ILi192EEENS7_ILi160EEENS7_ILi64EEEEEELi64ENS_12float_e4m3_tEfNS_4arch4Sm90ELb0ELb0ELb1ELb1ELb0ELb1ELb0ELb1ELb1ELb0ELb0ELb0EEENS1_21CollectiveEpilogueFwdINS6_IJSA_SC_SB_EEES9_NS_10bfloat16_tESG_Li384ELb1ELb0ELb0ELb1EEENS1_36VarlenDynamicPersistentTileSchedulerILi192ELi160ELi384ELi128ELb0ELb0ELb1ELb0ELb1ELb1EEEEEEEEEvNT_6ParamsE:
        /* <DEDUP_REMOVED lines=27> */
.L_x_10448:
[----:B------:R-:W-:Y:S05]  /*01b0*/  BSYNC B0 ;  /* 0x0000000000007941 */ /* 0x000fea0003800000 */
.L_x_10447:
        /* <DEDUP_REMOVED lines=41> */
.L_x_10449:
        /* <DEDUP_REMOVED lines=22> */
.L_x_10450:
        /* <DEDUP_REMOVED lines=18> */
.L_x_10451:
        /* <DEDUP_REMOVED lines=22> */
.L_x_10452:
        /* <DEDUP_REMOVED lines=22> */
.L_x_10453:
        /* <DEDUP_REMOVED lines=8> */
.L_x_10456:
        /* <DEDUP_REMOVED lines=16> */
[----:B------:R-:W0:Y:S01]  /*0b10*/  S2R R0, SR_TID.X ;  /* 0x0000000000007919 */ /* 0x000e220000002100 */
[----:B------:R-:W-:Y:S01]  /*0b20*/  CS2R R156, SRZ ;  /* 0x00000000009c7805 */ /* 0x000fe2000001ff00 */
[----:B------:R-:W-:Y:S01]  /*0b30*/  ULOP3.LUT UR36, UR37, 0x1, URZ, 0xfc, !UPT ;  /* 0x0000000125247892 */ /* 0x000fe2000f8efc3f */
[----:B0-----:R-:W-:-:S05]  /*0b40*/  VIADD R14, R0, 0xffffff80 ;  /* 0xffffff80000e7836 */ /* 0x001fca0000000000 */
[----:B------:R-:W-:-:S04]  /*0b50*/  SHF.R.S32.HI R0, RZ, 0x1f, R14 ;  /* 0x0000001fff007819 */ /* 0x000fc8000001140e */
[CC--:B------:R-:W-:Y:S02]  /*0b60*/  LEA.HI R2, R0.reuse, R14.reuse, RZ, 0x7 ;  /* 0x0000000e00027211 */ /* 0x0c0fe400078f38ff */
[-C--:B------:R-:W-:Y:S02]  /*0b70*/  LEA.HI R3, R0, R14.reuse, RZ, 0x5 ;  /* 0x0000000e00037211 */ /* 0x080fe400078f28ff */
[----:B------:R-:W-:Y:S02]  /*0b80*/  LOP3.LUT R5, R2, 0xffffff80, RZ, 0xc0, !PT ;  /* 0xffffff8002057812 */ /* 0x000fe400078ec0ff */
[----:B------:R-:W-:Y:S01]  /*0b90*/  LEA.HI R7, R0, R14, RZ, 0x4 ;  /* 0x0000000e00077211 */ /* 0x000fe200078f20ff */
[----:B------:R-:W-:Y:S01]  /*0ba0*/  IMAD.SHL.U32 R4, R3, 0x20, RZ ;  /* 0x0000002003047824 */ /* 0x000fe200078e00ff */
[----:B------:R-:W-:Y:S01]  /*0bb0*/  SHF.R.S32.HI R15, RZ, 0x7, R2 ;  /* 0x00000007ff0f7819 */ /* 0x000fe20000011402 */
[----:B------:R-:W-:Y:S01]  /*0bc0*/  IMAD.IADD R17, R14, 0x1, -R5 ;  /* 0x000000010e117824 */ /* 0x000fe200078e0a05 */
[----:B------:R-:W-:-:S02]  /*0bd0*/  LOP3.LUT R3, R7, 0x3fffff0, RZ, 0xc0, !PT ;  /* 0x03fffff007037812 */ /* 0x000fc400078ec0ff */
[----:B------:R-:W-:Y:S02]  /*0be0*/  LOP3.LUT R6, R4, 0xfffffc00, RZ, 0xc0, !PT ;  /* 0xfffffc0004067812 */ /* 0x000fe400078ec0ff */
[----:B------:R-:W-:Y:S01]  /*0bf0*/  SHF.R.S32.HI R9, RZ, 0x1f, R17 ;  /* 0x0000001fff097819 */ /* 0x000fe20000011411 */
[C---:B------:R-:W-:Y:S01]  /*0c00*/  IMAD.IADD R3, R14.reuse, 0x1, -R3 ;  /* 0x000000010e037824 */ /* 0x040fe200078e0a03 */
[----:B------:R-:W-:Y:S02]  /*0c10*/  LEA.HI R4, R14, R14, RZ, 0x1 ;  /* 0x0000000e0e047211 */ /* 0x000fe400078f08ff */
[----:B------:R-:W-:Y:S02]  /*0c20*/  LEA.HI R11, R9, R17, RZ, 0x2 ;  /* 0x00000011090b7211 */ /* 0x000fe400078f10ff */
[----:B------:R-:W-:Y:S02]  /*0c30*/  SHF.R.S32.HI R23, RZ, 0x1, R4 ;  /* 0x00000001ff177819 */ /* 0x000fe40000011404 */
[----:B------:R-:W-:-:S02]  /*0c40*/  SHF.R.S32.HI R12, RZ, 0x2, R11 ;  /* 0x00000002ff0c7819 */ /* 0x000fc4000001140b */
[----:B------:R-:W-:Y:S02]  /*0c50*/  SHF.R.S32.HI R13, RZ, 0x1f, R11 ;  /* 0x0000001fff0d7819 */ /* 0x000fe4000001140b */
[----:B------:R-:W-:Y:S02]  /*0c60*/  LEA R10, R3, R6, 0x6 ;  /* 0x00000006030a7211 */ /* 0x000fe400078e30ff */
[----:B------:R-:W-:Y:S02]  /*0c70*/  LEA.HI R3, R0, R14, RZ, 0x2 ;  /* 0x0000000e00037211 */ /* 0x000fe400078f10ff */
[----:B------:R-:W-:Y:S02]  /*0c80*/  SHF.R.S32.HI R8, RZ, 0x4, R7 ;  /* 0x00000004ff087819 */ /* 0x000fe40000011407 */
[----:B------:R-:W-:Y:S02]  /*0c90*/  LEA.HI R5, R4, R23, RZ, 0x1 ;  /* 0x0000001704057211 */ /* 0x000fe400078f08ff */
[----:B------:R-:W-:-:S02]  /*0ca0*/  LEA.HI R13, R13, R12, RZ, 0x3 ;  /* 0x0000000c0d0d7211 */ /* 0x000fc400078f18ff */
[--C-:B------:R-:W-:Y:S02]  /*0cb0*/  SHF.R.S32.HI R2, RZ, 0x2, R3.reuse ;  /* 0x00000002ff027819 */ /* 0x100fe40000011403 */
[----:B------:R-:W-:Y:S02]  /*0cc0*/  LEA.HI R7, R7, R8, RZ, 0x1 ;  /* 0x0000000807077211 */ /* 0x000fe400078f08ff */
[----:B------:R-:W-:Y:S01]  /*0cd0*/  LOP3.LUT R6, R5, 0x3fffffe, RZ, 0xc0, !PT ;  /* 0x03fffffe05067812 */ /* 0x000fe200078ec0ff */
[----:B------:R-:W-:Y:S01]  /*0ce0*/  IMAD.HI R5, R15, 0x55555556, RZ ;  /* 0x555555560f057827 */ /* 0x000fe200078e02ff */
[----:B------:R-:W-:Y:S02]  /*0cf0*/  SHF.R.S32.HI R3, RZ, 0x1f, R3 ;  /* 0x0000001fff037819 */ /* 0x000fe40000011403 */
[----:B------:R-:W-:Y:S01]  /*0d00*/  LOP3.LUT R13, R13, 0xfffffff8, RZ, 0xc0, !PT ;  /* 0xfffffff80d0d7812 */ /* 0x000fe200078ec0ff */
[----:B------:R-:W-:Y:S01]  /*0d10*/  IMAD.IADD R6, R23, 0x1, -R6 ;  /* 0x0000000117067824 */ /* 0x000fe200078e0a06 */
[----:B------:R-:W-:-:S02]  /*0d20*/  LEA.HI R9, R9, R17, RZ, 0x5 ;  /* 0x0000001109097211 */ /* 0x000fc400078f28ff */
[----:B------:R-:W-:Y:S01]  /*0d30*/  LOP3.LUT R7, R7, 0x1ffffffe, RZ, 0xc0, !PT ;  /* 0x1ffffffe07077812 */ /* 0x000fe200078ec0ff */
[----:B------:R-:W-:Y:S01]  /*0d40*/  IMAD.IADD R12, R12, 0x1, -R13 ;  /* 0x000000010c0c7824 */ /* 0x000fe200078e0a0d */
[----:B------:R-:W-:Y:S01]  /*0d50*/  LEA.HI R3, R3, R2, RZ, 0x2 ;  /* 0x0000000203037211 */ /* 0x000fe200078f10ff */
[C---:B------:R-:W-:Y:S01]  /*0d60*/  IMAD R6, R8.reuse, 0x8, R6 ;  /* 0x0000000808067824 */ /* 0x040fe200078e0206 */
[----:B------:R-:W-:Y:S01]  /*0d70*/  LOP3.LUT R11, R11, 0x7ffffffc, RZ, 0xc0, !PT ;  /* 0x7ffffffc0b0b7812 */ /* 0x000fe200078ec0ff */
[----:B------:R-:W-:Y:S01]  /*0d80*/  IMAD.IADD R7, R8, 0x1, -R7 ;  /* 0x0000000108077824 */ /* 0x000fe200078e0a07 */
[----:B------:R-:W-:Y:S01]  /*0d90*/  LEA.HI R5, R5, R5, RZ, 0x1 ;  /* 0x0000000505057211 */ /* 0x000fe200078f08ff */
[----:B------:R-:W-:Y:S01]  /*0da0*/  IMAD.MOV.U32 R8, RZ, RZ, -0x2 ;  /* 0xfffffffeff087424 */ /* 0x000fe200078e00ff */
[----:B------:R-:W-:Y:S01]  /*0db0*/  SHF.R.S32.HI R9, RZ, 0x5, R9 ;  /* 0x00000005ff097819 */ /* 0x000fe20000011409 */
[----:B------:R-:W-:Y:S01]  /*0dc0*/  IMAD.IADD R11, R17, 0x1, -R11 ;  /* 0x00000001110b7824 */ /* 0x000fe200078e0a0b */
[----:B------:R-:W-:Y:S01]  /*0dd0*/  LOP3.LUT R3, R3, 0xfffffffc, RZ, 0xc0, !PT ;  /* 0xfffffffc03037812 */ /* 0x000fe200078ec0ff */
[----:B------:R-:W-:Y:S01]  /*0de0*/  IMAD R5, R5, -0x3, R15 ;  /* 0xfffffffd05057824 */ /* 0x000fe200078e020f */
[----:B------:R-:W-:Y:S01]  /*0df0*/  LEA R12, R9, R12, 0x4 ;  /* 0x0000000c090c7211 */ /* 0x000fe200078e20ff */
[----:B------:R-:W-:Y:S01]  /*0e00*/  IMAD R9, R7, 0x8, R10 ;  /* 0x0000000807097824 */ /* 0x000fe200078e020a */
[----:B------:R-:W-:Y:S01]  /*0e10*/  LOP3.LUT R4, R4, 0xfffffffe, RZ, 0xc0, !PT ;  /* 0xfffffffe04047812 */ /* 0x000fe200078ec0ff */
[----:B------:R-:W-:Y:S01]  /*0e20*/  IMAD.IADD R2, R2, 0x1, -R3 ;  /* 0x0000000102027824 */ /* 0x000fe200078e0a03 */
[----:B------:R-:W-:Y:S01]  /*0e30*/  LEA.HI R0, R0, R14, RZ, 0x3 ;  /* 0x0000000e00007211 */ /* 0x000fe200078f18ff */
[----:B------:R-:W-:Y:S01]  /*0e40*/  IMAD R7, R11, R8, 0xa0 ;  /* 0x000000a00b077424 */ /* 0x000fe200078e0208 */
[----:B------:R-:W-:Y:S01]  /*0e50*/  STL [R1+0x54], R9 ;  /* 0x0000540901007387 */ /* 0x000fe20000100800 */
[----:B------:R-:W-:-:S02]  /*0e60*/  IMAD R3, R5, 0x40, R12 ;  /* 0x0000004005037824 */ /* 0x000fc400078e020c */
[----:B------:R-:W-:Y:S01]  /*0e70*/  IMAD.MOV.U32 R17, RZ, RZ, RZ ;  /* 0x000000ffff117224 */ /* 0x000fe200078e00ff */
[----:B------:R0:W-:Y:S04]  /*0e80*/  STL [R1+0x44], R2 ;  /* 0x0000440201007387 */ /* 0x0001e80000100800 */
[----:B------:R-:W-:Y:S04]  /*0e90*/  STL [R1+0x4c], R7 ;  /* 0x00004c0701007387 */ /* 0x000fe80000100800 */
[----:B------:R1:W-:Y:S01]  /*0ea0*/  STL [R1+0x50], R3 ;  /* 0x0000500301007387 */ /* 0x0003e20000100800 */
[----:B0-----:R-:W-:-:S03]  /*0eb0*/  IMAD.SHL.U32 R2, R2, 0x80, RZ ;  /* 0x0000008002027824 */ /* 0x001fc600078e00ff */
[----:B------:R-:W-:Y:S04]  /*0ec0*/  STL [R1+0x38], RZ ;  /* 0x000038ff01007387 */ /* 0x000fe80000100800 */
[----:B------:R-:W-:Y:S01]  /*0ed0*/  STL [R1], RZ ;  /* 0x000000ff01007387 */ /* 0x000fe20000100800 */
[----:B-1----:R-:W-:Y:S01]  /*0ee0*/  IMAD.IADD R3, R14, 0x1, -R4 ;  /* 0x000000010e037824 */ /* 0x002fe200078e0a04 */
[----:B------:R-:W-:Y:S02]  /*0ef0*/  SHF.R.S32.HI R4, RZ, 0x3, R0 ;  /* 0x00000003ff047819 */ /* 0x000fe40000011400 */
[----:B------:R-:W-:Y:S02]  /*0f00*/  LOP3.LUT R0, R0, 0x1ffffff8, RZ, 0xc0, !PT ;  /* 0x1ffffff800007812 */ /* 0x000fe400078ec0ff */
[----:B------:R-:W-:-:S02]  /*0f10*/  SHF.L.U32 R18, R3, 0x4, RZ ;  /* 0x0000000403127819 */ /* 0x000fc400000006ff */
[----:B------:R-:W-:Y:S01]  /*0f20*/  LOP3.LUT R3, R2, 0x180, RZ, 0xc0, !PT ;  /* 0x0000018002037812 */ /* 0x000fe200078ec0ff */
[----:B------:R-:W-:-:S03]  /*0f30*/  IMAD.IADD R0, R14, 0x1, -R0 ;  /* 0x000000010e007824 */ /* 0x000fc600078e0a00 */
[----:B------:R-:W-:Y:S01]  /*0f40*/  LOP3.LUT R2, R3, 0x10, R18, 0xf8, !PT ;  /* 0x0000001003027812 */ /* 0x000fe200078ef812 */
[----:B------:R0:W-:Y:S01]  /*0f50*/  STL [R1+0x14], R3 ;  /* 0x0000140301007387 */ /* 0x0001e20000100800 */
[----:B------:R-:W-:-:S03]  /*0f60*/  SHF.R.U32.HI R5, RZ, 0x3, R3 ;  /* 0x00000003ff057819 */ /* 0x000fc60000011603 */
[----:B------:R1:W-:Y:S01]  /*0f70*/  STL [R1+0x8], R4 ;  /* 0x0000080401007387 */ /* 0x0003e20000100800 */
[----:B------:R-:W-:-:S03]  /*0f80*/  LOP3.LUT R2, R2, R5, RZ, 0x3c, !PT ;  /* 0x0000000502027212 */ /* 0x000fc600078e3cff */
[----:B------:R2:W-:Y:S01]  /*0f90*/  STL [R1+0x18], R5 ;  /* 0x0000180501007387 */ /* 0x0005e20000100800 */
[----:B0-----:R-:W-:Y:S01]  /*0fa0*/  LOP3.LUT R3, R3, 0x30, R18, 0xf8, !PT ;  /* 0x0000003003037812 */ /* 0x001fe200078ef812 */
[----:B-1----:R-:W-:-:S03]  /*0fb0*/  IMAD.SHL.U32 R4, R6, 0x40, RZ ;  /* 0x0000004006047824 */ /* 0x002fc600078e00ff */
[----:B------:R-:W-:Y:S02]  /*0fc0*/  LOP3.LUT R3, R3, R5, RZ, 0x3c, !PT ;  /* 0x0000000503037212 */ /* 0x000fe400078e3cff */
[----:B------:R-:W-:Y:S01]  /*0fd0*/  SHF.R.S32.HI R6, RZ, 0x1f, R23 ;  /* 0x0000001fff067819 */ /* 0x000fe20000011417 */
[----:B--2---:R-:W-:Y:S01]  /*0fe0*/  IMAD.SHL.U32 R5, R0, 0x8, RZ ;  /* 0x0000000800057824 */ /* 0x004fe200078e00ff */
[----:B------:R-:W-:Y:S01]  /*0ff0*/  IADD3 R0, R16, R4, R3 ;  /* 0x0000000410007210 */ /* 0x000fe20007ffe003 */
[----:B------:R-:W-:Y:S01]  /*1000*/  IMAD.IADD R2, R4, 0x1, R2 ;  /* 0x0000000104027824 */ /* 0x000fe200078e0202 */
[----:B------:R0:W-:Y:S04]  /*1010*/  STL [R1+0x1c], R4 ;  /* 0x00001c0401007387 */ /* 0x0001e80000100800 */
[----:B------:R0:W-:Y:S04]  /*1020*/  STL [R1+0x2c], R5 ;  /* 0x00002c0501007387 */ /* 0x0001e80000100800 */
[----:B------:R0:W-:Y:S04]  /*1030*/  STL [R1+0x48], R0 ;  /* 0x0000480001007387 */ /* 0x0001e80000100800 */
[----:B------:R0:W-:Y:S02]  /*1040*/  STL [R1+0x4], R2 ;  /* 0x0000040201007387 */ /* 0x0001e40000100800 */
.L_x_10570:
[----:B0-----:R-:W0:Y:S01]  /*1050*/  LDC.64 R2, c[0x0][0xc60] ;  /* 0x00031800ff027b82 */ /* 0x001e220000000a00 */
[----:B------:R-:W-:Y:S01]  /*1060*/  ULDC.64 UR4, c[0x0][0xa28] ;  /* 0x00028a0000047ab9 */ /* 0x000fe20000000a00 */
[----:B------:R-:W-:Y:S01]  /*1070*/  ULDC.64 UR8, c[0x0][0xa18] ;  /* 0x0002860000087ab9 */ /* 0x000fe20000000a00 */
[----:B------:R-:W-:Y:S01]  /*1080*/  ULDC.64 UR6, c[0x0][0xa08] ;  /* 0x0002820000067ab9 */ /* 0x000fe20000000a00 */
[----:B0-----:R-:W-:-:S05]  /*1090*/  IMAD.WIDE R2, R27, 0x4, R2 ;  /* 0x000000041b027825 */ /* 0x001fca00078e0202 */
[----:B--2---:R-:W2:Y:S01]  /*10a0*/  LDG.E R0, desc[UR42][R2.64] ;  /* 0x0000002a02007981 */ /* 0x004ea2000c1e1900 */
[----:B------:R-:W-:Y:S01]  /*10b0*/  ISETP.NE.U32.AND P2, PT, RZ, UR4, PT ;  /* 0x00000004ff007c0c */ /* 0x000fe2000bf45070 */
[----:B---3-5:R-:W-:Y:S01]  /*10c0*/  IMAD.MOV.U32 R9, RZ, RZ, RZ ;  /* 0x000000ffff097224 */ /* 0x028fe200078e00ff */
[----:B------:R-:W-:Y:S02]  /*10d0*/  ISETP.NE.U32.AND P1, PT, RZ, UR8, PT ;  /* 0x00000008ff007c0c */ /* 0x000fe4000bf25070 */
[----:B------:R-:W-:Y:S02]  /*10e0*/  ISETP.NE.AND.EX P2, PT, RZ, UR5, PT, P2 ;  /* 0x00000005ff007c0c */ /* 0x000fe4000bf45320 */
[----:B------:R-:W-:Y:S02]  /*10f0*/  ISETP.NE.AND.EX P1, PT, RZ, UR9, PT, P1 ;  /* 0x00000009ff007c0c */ /* 0x000fe4000bf25310 */
[----:B------:R-:W-:Y:S02]  /*1100*/  ISETP.NE.U32.AND P0, PT, RZ, UR6, PT ;  /* 0x00000006ff007c0c */ /* 0x000fe4000bf05070 */
[----:B------:R-:W-:-:S02]  /*1110*/  MOV R31, RZ ;  /* 0x000000ff001f7202 */ /* 0x000fc40000000f00 */
        /* <DEDUP_REMOVED lines=43> */
.L_x_10458:
[----:B------:R-:W-:Y:S02]  /*13d0*/  IMAD.U32 R33, RZ, RZ, UR5 ;  /* 0x00000005ff217e24 */ /* 0x000fe4000f8e00ff */
[----:B------:R-:W-:Y:S01]  /*13e0*/  IMAD.U32 R28, RZ, RZ, UR4 ;  /* 0x00000004ff1c7e24 */ /* 0x000fe2000f8e00ff */
[----:B------:R-:W-:Y:S06]  /*13f0*/  @!P2 BRA `(.L_x_10459) ;  /* 0x000000000010a947 */ /* 0x000fec0003800000 */
[----:B------:R-:W-:-:S04]  /*1400*/  IADD3 R2, P0, R34, UR8, RZ ;  /* 0x0000000822027c10 */ /* 0x000fc8000ff1e0ff */
[----:B------:R-:W-:-:S05]  /*1410*/  IADD3.X R3, R30, UR9, RZ, P0, !PT ;  /* 0x000000091e037c10 */ /* 0x000fca00087fe4ff */
[----:B------:R0:W5:Y:S01]  /*1420*/  LDG.E R28, desc[UR42][R2.64] ;  /* 0x0000002a021c7981 */ /* 0x000162000c1e1900 */
[----:B------:R-:W-:Y:S05]  /*1430*/  BRA `(.L_x_10460) ;  /* 0x0000000000107947 */ /* 0x000fea0003800000 */
.L_x_10459:
[----:B------:R-:W-:Y:S05]  /*1440*/  @!P0 BRA `(.L_x_10460) ;  /* 0x00000000000c8947 */ /* 0x000fea0003800000 */
[----:B------:R-:W2:Y:S04]  /*1450*/  LDG.E R3, desc[UR42][R6.64] ;  /* 0x0000002a06037981 */ /* 0x000ea8000c1e1900 */
[----:B------:R-:W2:Y:S02]  /*1460*/  LDG.E R28, desc[UR42][R6.64+0x4] ;  /* 0x0000042a061c7981 */ /* 0x000ea4000c1e1900 */
[----:B--2---:R-:W-:-:S07]  /*1470*/  IMAD.IADD R28, R28, 0x1, -R3 ;  /* 0x000000011c1c7824 */ /* 0x004fce00078e0a03 */
.L_x_10460:
        /* <DEDUP_REMOVED lines=11> */
[----:B------:R-:W-:Y:S01]  /*1530*/  ISETP.NE.AND.EX P1, PT, RZ, UR5, PT, P1 ;  /* 0x00000005ff007c0c */ /* 0x000fe2000bf25310 */
[----:B0-----:R-:W-:-:S12]  /*1540*/  IMAD.MOV R2, RZ, RZ, -R9 ;  /* 0x000000ffff027224 */ /* 0x001fd800078e0a09 */
[----:B------:R-:W-:-:S04]  /*1550*/  @P1 IADD3 R4, P2, R34, UR4, RZ ;  /* 0x0000000422041c10 */ /* 0x000fc8000ff5e0ff */
[----:B------:R-:W-:Y:S02]  /*1560*/  @P1 IADD3.X R5, R30, UR5, RZ, P2, !PT ;  /* 0x000000051e051c10 */ /* 0x000fe400097fe4ff */
[----:B------:R-:W-:-:S03]  /*1570*/  VIMNMX R2, RZ, R2, !PT ;  /* 0x00000002ff027248 */ /* 0x000fc60007fe0100 */
[----:B------:R0:W5:Y:S01]  /*1580*/  @P1 LDG.E R24, desc[UR42][R4.64] ;  /* 0x0000002a04181981 */ /* 0x000162000c1e1900 */
[----:B--2---:R-:W-:-:S04]  /*1590*/  @P0 IMAD.IADD R33, R7, 0x1, -R0 ;  /* 0x0000000107210824 */ /* 0x004fc800078e0a00 */
[----:B------:R-:W-:-:S04]  /*15a0*/  IMAD.IADD R105, R9, 0x1, R33 ;  /* 0x0000000109697824 */ /* 0x000fc800078e0221 */
[----:B------:R-:W-:-:S04]  /*15b0*/  VIADD R0, R105, 0x9f ;  /* 0x0000009f69007836 */ /* 0x000fc80000000000 */
[----:B------:R-:W-:-:S05]  /*15c0*/  IMAD.HI R0, R0, 0x66666667, RZ ;  /* 0x6666666700007827 */ /* 0x000fca00078e02ff */
[----:B------:R-:W-:-:S04]  /*15d0*/  SHF.R.U32.HI R3, RZ, 0x1f, R0 ;  /* 0x0000001fff037819 */ /* 0x000fc80000011600 */
[----:B------:R-:W-:-:S05]  /*15e0*/  LEA.HI.SX32 R104, R0, R3, 0x1a ;  /* 0x0000000300687211 */ /* 0x000fca00078fd2ff */
[----:B------:R-:W-:-:S05]  /*15f0*/  IMAD R0, R104, 0xa0, -R9 ;  /* 0x000000a068007824 */ /* 0x000fca00078e0a09 */
[----:B0-----:R-:W-:-:S04]  /*1600*/  VIMNMX R5, R0, R33, PT ;  /* 0x0000002100057248 */ /* 0x001fc80003fe0100 */
[----:B------:R-:W-:Y:S01]  /*1610*/  ISETP.GT.AND P0, PT, R5, R2, PT ;  /* 0x000000020500720c */ /* 0x000fe20003f04270 */
[----:B------:R-:W-:-:S05]  /*1620*/  IMAD.WIDE.U32 R2, R2, -0x33333333, RZ ;  /* 0xcccccccd02027825 */ /* 0x000fca00078e00ff */
[----:B------:R-:W-:-:S04]  /*1630*/  SHF.R.U32.HI R32, RZ, 0x7, R3 ;  /* 0x00000007ff207819 */ /* 0x000fc80000011603 */
[----:B------:R-:W-:-:S03]  /*1640*/  MOV R2, R32 ;  /* 0x0000002000027202 */ /* 0x000fc60000000f00 */
        /* <DEDUP_REMOVED lines=27> */
.L_x_10463:
[----:B------:R-:W-:Y:S05]  /*1800*/  BSYNC B6 ;  /* 0x0000000000067941 */ /* 0x000fea0003800000 */
.L_x_10462:
        /* <DEDUP_REMOVED lines=20> */
.L_x_10465:
[----:B------:R-:W-:Y:S05]  /*1950*/  BSYNC B6 ;  /* 0x0000000000067941 */ /* 0x000fea0003800000 */
.L_x_10464:
[----:B------:R-:W-:Y:S01]  /*1960*/  ULDC.64 UR4, c[0x0][0x9f8] ;  /* 0x00027e0000047ab9 */ /* 0x000fe20000000a00 */
[----:B------:R-:W0:Y:S01]  /*1970*/  LDC R0, c[0x0][0x428] ;  /* 0x00010a00ff007b82 */ /* 0x000e220000000800 */
[----:B------:R-:W-:-:S07]  /*1980*/  ISETP.NE.U32.AND P0, PT, RZ, UR4, PT ;  /* 0x00000004ff007c0c */ /* 0x000fce000bf05070 */
[----:B------:R-:W1:Y:S01]  /*1990*/  LDC.64 R48, c[0x0][0x2f0] ;  /* 0x0000bc00ff307b82 */ /* 0x000e620000000a00 */
[----:B------:R-:W-:Y:S02]  /*19a0*/  ISETP.NE.AND.EX P0, PT, RZ, UR5, PT, P0 ;  /* 0x00000005ff007c0c */ /* 0x000fe4000bf05300 */
[----:B------:R-:W-:Y:S01]  /*19b0*/  IADD3 R56, R31, R28, RZ ;  /* 0x0000001c1f387210 */ /* 0x000fe20007ffe0ff */
[----:B------:R-:W-:Y:S01]  /*19c0*/  IMAD.MOV.U32 R3, RZ, RZ, R26 ;  /* 0x000000ffff037224 */ /* 0x000fe200078e001a */
[----:B------:R-:W-:Y:S01]  /*19d0*/  ULDC.64 UR6, c[0x0][0xa08] ;  /* 0x0002820000067ab9 */ /* 0x000fe20000000a00 */
[----:B------:R-:W2:Y:S02]  /*19e0*/  LDL R28, [R1+0x18] ;  /* 0x00001800011c7983 */ /* 0x000ea40000100800 */
[----:B------:R-:W3:Y:S02]  /*19f0*/  LDC.64 R42, c[0x0][0x3d8] ;  /* 0x0000f600ff2a7b82 */ /* 0x000ee40000000a00 */
[----:B------:R-:W4:Y:S04]  /*1a00*/  LDL R14, [R1+0x1c] ;  /* 0x00001c00010e7983 */ /* 0x000f280000100800 */
[----:B------:R-:W-:-:S02]  /*1a10*/  @P0 IADD3 R4, P1, R34, UR4, RZ ;  /* 0x0000000422040c10 */ /* 0x000fc4000ff3e0ff */
[----:B------:R-:W-:Y:S01]  /*1a20*/  SHF.R.S32.HI R13, RZ, 0x1f, R56 ;  /* 0x0000001fff0d7819 */ /* 0x000fe20000011438 */
[----:B------:R-:W2:Y:S01]  /*1a30*/  LDL R34, [R1+0x44] ;  /* 0x0000440001227983 */ /* 0x000ea20000100800 */
[----:B------:R-:W-:Y:S01]  /*1a40*/  @P0 IADD3.X R5, R30, UR5, RZ, P1, !PT ;  /* 0x000000051e050c10 */ /* 0x000fe20008ffe4ff */
[----:B------:R-:W-:Y:S01]  /*1a50*/  ULDC.64 UR4, c[0x0][0x2f8] ;  /* 0x0000be0000047ab9 */ /* 0x000fe20000000a00 */
[----:B------:R-:W3:Y:S03]  /*1a60*/  LDC R31, c[0x0][0x3d4] ;  /* 0x0000f500ff1f7b82 */ /* 0x000ee60000000800 */
[----:B------:R1:W4:Y:S01]  /*1a70*/  @P0 LDG.E R29, desc[UR42][R4.64] ;  /* 0x0000002a041d0981 */ /* 0x000322000c1e1900 */
[----:B0-----:R-:W-:Y:S01]  /*1a80*/  ISETP.NE.AND P0, PT, R0, 0x1, PT ;  /* 0x000000010000780c */ /* 0x001fe20003f05270 */
[-C--:B-1----:R-:W-:Y:S01]  /*1a90*/  IMAD R6, R13, R48.reuse, RZ ;  /* 0x000000300d067224 */ /* 0x082fe200078e02ff */
[----:B------:R-:W-:Y:S01]  /*1aa0*/  SHF.R.S32.HI R19, RZ, 0x1f, R18 ;  /* 0x0000001fff137819 */ /* 0x000fe20000011412 */
[----:B------:R-:W0:Y:S01]  /*1ab0*/  S2R R10, SR_TID.X ;  /* 0x00000000000a7919 */ /* 0x000e220000002100 */
[----:B------:R-:W1:Y:S01]  /*1ac0*/  LDC.64 R36, c[0x0][0x3e8] ;  /* 0x0000fa00ff247b82 */ /* 0x000e620000000a00 */
[----:B------:R-:W-:Y:S01]  /*1ad0*/  SHF.R.S32.HI R30, RZ, 0x1f, R23 ;  /* 0x0000001fff1e7819 */ /* 0x000fe20000011417 */
[----:B------:R-:W-:-:S07]  /*1ae0*/  IMAD.WIDE.U32 R4, R56, R48, RZ ;  /* 0x0000003038047225 */ /* 0x000fce00078e00ff */
[----:B------:R-:W3:Y:S08]  /*1af0*/  @P0 LDC R7, c[0x0][0x42c] ;  /* 0x00010b00ff070b82 */ /* 0x000ef00000000800 */
[----:B------:R-:W1:Y:S01]  /*1b00*/  @P0 LDC R9, c[0x0][0x430] ;  /* 0x00010c00ff090b82 */ /* 0x000e620000000800 */
[----:B------:R-:W4:Y:S01]  /*1b10*/  S2R R35, SR_TID.X ;  /* 0x0000000000237919 */ /* 0x000f220000002100 */
[----:B0-----:R-:W-:-:S02]  /*1b20*/  VIADD R20, R10, 0xffffff80 ;  /* 0xffffff800a147836 */ /* 0x001fc40000000000 */
[----:B---3--:R-:W-:-:S03]  /*1b30*/  @P0 IMAD.HI.U32 R0, R26, R7, RZ ;  /* 0x000000071a000227 */ /* 0x008fc600078e00ff */
[----:B------:R-:W-:Y:S01]  /*1b40*/  LEA.HI R10, R20, R20, RZ, 0x1 ;  /* 0x00000014140a7211 */ /* 0x000fe200078f08ff */
[----:B------:R-:W-:-:S03]  /*1b50*/  IMAD R7, R56, R49, R6 ;  /* 0x0000003138077224 */ /* 0x000fc600078e0206 */
[----:B------:R-:W-:Y:S01]  /*1b60*/  LOP3.LUT R10, R10, 0xfffffffe, RZ, 0xc0, !PT ;  /* 0xfffffffe0a0a7812 */ /* 0x000fe200078ec0ff */
[----:B------:R-:W-:Y:S01]  /*1b70*/  IMAD.IADD R5, R5, 0x1, R7 ;  /* 0x0000000105057824 */ /* 0x000fe200078e0207 */
[----:B-1----:R-:W-:Y:S02]  /*1b80*/  @P0 SHF.R.U32.HI R3, RZ, R9, R0 ;  /* 0x00000009ff030219 */ /* 0x002fe40000011600 */
[----:B------:R-:W-:Y:S01]  /*1b90*/  ISETP.NE.U32.AND P0, PT, RZ, UR6, PT ;  /* 0x00000006ff007c0c */ /* 0x000fe2000bf05070 */
[----:B------:R-:W-:Y:S01]  /*1ba0*/  IMAD.IADD R10, R20, 0x1, -R10 ;  /* 0x00000001140a7824 */ /* 0x000fe200078e0a0a */
[----:B------:R-:W-:Y:S01]  /*1bb0*/  SHF.R.S32.HI R0, RZ, 0x1f, R3 ;  /* 0x0000001fff007819 */ /* 0x000fe20000011403 */
[----:B------:R-:W-:Y:S01]  /*1bc0*/  IMAD.WIDE.U32 R4, R3, UR4, R4 ;  /* 0x0000000403047c25 */ /* 0x000fe2000f8e0004 */
[----:B------:R-:W-:Y:S01]  /*1bd0*/  ISETP.NE.AND.EX P0, PT, RZ, UR7, PT, P0 ;  /* 0x00000007ff007c0c */ /* 0x000fe2000bf05300 */
[----:B------:R-:W-:Y:S01]  /*1be0*/  ULDC.64 UR6, c[0x0][0x320] ;  /* 0x0000c80000067ab9 */ /* 0x000fe20000000a00 */
[----:B------:R-:W-:Y:S01]  /*1bf0*/  ISETP.GE.AND P2, PT, R18, R31, PT ;  /* 0x0000001f1200720c */ /* 0x000fe20003f46270 */
[----:B------:R-:W-:Y:S01]  /*1c00*/  IMAD R6, R0, UR4, RZ ;  /* 0x0000000400067c24 */ /* 0x000fe2000f8e02ff */
[----:B------:R-:W-:Y:S01]  /*1c10*/  SHF.L.U32 R52, R10, 0x3, RZ ;  /* 0x000000030a347819 */ /* 0x000fe200000006ff */
[----:B------:R-:W-:-:S02]  /*1c20*/  IMAD R0, R0, UR6, RZ ;  /* 0x0000000600007c24 */ /* 0x000fc4000f8e02ff */
[C---:B------:R-:W-:Y:S01]  /*1c30*/  IMAD R9, R3.reuse, UR5, R6 ;  /* 0x0000000503097c24 */ /* 0x040fe2000f8e0206 */
[----:B------:R-:W-:Y:S01]  /*1c40*/  ULDC.64 UR4, c[0x0][0x300] ;  /* 0x0000c00000047ab9 */ /* 0x000fe20000000a00 */
[----:B------:R-:W-:Y:S02]  /*1c50*/  IMAD R11, R3, UR7, R0 ;  /* 0x00000007030b7c24 */ /* 0x000fe4000f8e0200 */
[----:B------:R-:W-:Y:S02]  /*1c60*/  IMAD.IADD R5, R5, 0x1, R9 ;  /* 0x0000000105057824 */ /* 0x000fe400078e0209 */
[----:B------:R-:W-:-:S04]  /*1c70*/  IMAD.WIDE.U32 R6, R3, UR6, R18 ;  /* 0x0000000603067c25 */ /* 0x000fc8000f8e0012 */
[----:B------:R-:W-:Y:S01]  /*1c80*/  IMAD.WIDE.U32 R20, R23, R48, R18 ;  /* 0x0000003017147225 */ /* 0x000fe200078e0012 */
[----:B------:R-:W-:-:S03]  /*1c90*/  SHF.R.S32.HI R53, RZ, 0x1f, R52 ;  /* 0x0000001fff357819 */ /* 0x000fc60000011434 */
[----:B------:R-:W-:Y:S01]  /*1ca0*/  IMAD.IADD R7, R7, 0x1, R11 ;  /* 0x0000000107077824 */ /* 0x000fe200078e020b */
[----:B----4-:R-:W-:Y:S02]  /*1cb0*/  SHF.R.S32.HI R0, RZ, 0x1f, R29 ;  /* 0x0000001fff007819 */ /* 0x010fe4000001141d */
[----:B------:R-:W-:Y:S02]  /*1cc0*/  SEL R9, R29, RZ, !P0 ;  /* 0x000000ff1d097207 */ /* 0x000fe40004000000 */
[----:B------:R-:W3:Y:S01]  /*1cd0*/  LDL R29, [R1+0x14] ;  /* 0x00001400011d7983 */ /* 0x000ee20000100800 */
[----:B------:R-:W-:Y:S02]  /*1ce0*/  SEL R0, R0, RZ, !P0 ;  /* 0x000000ff00007207 */ /* 0x000fe40004000000 */
[----:B------:R-:W-:-:S04]  /*1cf0*/  IMAD.WIDE.U32 R54, R9, UR4, R4 ;  /* 0x0000000409367c25 */ /* 0x000fc8000f8e0004 */
[----:B------:R-:W-:Y:S02]  /*1d00*/  IMAD R8, R0, UR4, RZ ;  /* 0x0000000400087c24 */ /* 0x000fe4000f8e02ff */
[----:B------:R-:W-:Y:S02]  /*1d10*/  IMAD R4, R30, R48, RZ ;  /* 0x000000301e047224 */ /* 0x000fe400078e02ff */
[----:B------:R-:W-:Y:S01]  /*1d20*/  IMAD R3, R9, UR5, R8 ;  /* 0x0000000509037c24 */ /* 0x000fe2000f8e0208 */
[----:B------:R-:W-:Y:S01]  /*1d30*/  ULDC.64 UR4, c[0x0][0x328] ;  /* 0x0000ca0000047ab9 */ /* 0x000fe20000000a00 */
[----:B------:R-:W-:Y:S01]  /*1d40*/  SEL R11, R31, RZ, P2 ;  /* 0x000000ff1f0b7207 */ /* 0x000fe20001000000 */
[----:B------:R-:W-:Y:S02]  /*1d50*/  IMAD R8, R0, UR4, RZ ;  /* 0x0000000400087c24 */ /* 0x000fe4000f8e02ff */
[----:B------:R-:W-:Y:S02]  /*1d60*/  IMAD R5, R23, R49, R4 ;  /* 0x0000003117057224 */ /* 0x000fe400078e0204 */
[----:B------:R-:W-:Y:S01]  /*1d70*/  IMAD.IADD R0, R55, 0x1, R3 ;  /* 0x0000000137007824 */ /* 0x000fe200078e0203 */
[----:B------:R-:W-:Y:S01]  /*1d80*/  IADD3 R3, P0, R54, R20, RZ ;  /* 0x0000001436037210 */ /* 0x000fe20007f1e0ff */
[----:B------:R-:W-:-:S02]  /*1d90*/  IMAD R4, R30, R42, RZ ;  /* 0x0000002a1e047224 */ /* 0x000fc400078e02ff */
[C---:B------:R-:W-:Y:S01]  /*1da0*/  IMAD.WIDE.U32 R50, R9.reuse, UR4, R6 ;  /* 0x0000000409327c25 */ /* 0x040fe2000f8e0006 */
[----:B------:R-:W-:Y:S01]  /*1db0*/  IADD3.X R20, R0, R21, R5, P0, !PT ;  /* 0x0000001500147210 */ /* 0x000fe200007fe405 */
[----:B------:R-:W-:Y:S02]  /*1dc0*/  ULDC UR4, c[0x0][0x2e4] ;  /* 0x0000b90000047ab9 */ /* 0x000fe40000000800 */
[----:B------:R-:W-:Y:S02]  /*1dd0*/  IMAD R6, R30, R36, RZ ;  /* 0x000000241e067224 */ /* 0x000fe400078e02ff */
[----:B------:R-:W-:Y:S02]  /*1de0*/  IMAD.IADD R11, R18, 0x1, R11 ;  /* 0x00000001120b7824 */ /* 0x000fe400078e020b */
[----:B------:R-:W-:Y:S02]  /*1df0*/  IMAD R75, R9, UR5, R8 ;  /* 0x00000005094b7c24 */ /* 0x000fe4000f8e0208 */
[----:B------:R-:W-:-:S02]  /*1e00*/  IMAD R15, R23, R43, R4 ;  /* 0x0000002b170f7224 */ /* 0x000fc400078e0204 */
[----:B------:R-:W-:Y:S01]  /*1e10*/  IMAD.WIDE.U32 R8, R23, R42, R18 ;  /* 0x0000002a17087225 */ /* 0x000fe200078e0012 */
[----:B------:R-:W-:-:S03]  /*1e20*/  SHF.R.S32.HI R10, RZ, 0x1f, R11 ;  /* 0x0000001fff0a7819 */ /* 0x000fc6000001140b */
[----:B------:R-:W-:-:S04]  /*1e30*/  IMAD.WIDE.U32 R4, R23, R42, R52 ;  /* 0x0000002a17047225 */ /* 0x000fc800078e0034 */
[C---:B------:R-:W-:Y:S02]  /*1e40*/  IMAD R21, R23.reuse, R37, R6 ;  /* 0x0000002517157224 */ /* 0x040fe400078e0206 */
[----:B------:R-:W-:-:S04]  /*1e50*/  IMAD.WIDE.U32 R40, R23, R36, R18 ;  /* 0x0000002417287225 */ /* 0x000fc800078e0012 */
[----:B------:R-:W-:-:S04]  /*1e60*/  IMAD.WIDE.U32 R6, R23, R36, R52 ;  /* 0x0000002417067225 */ /* 0x000fc800078e0034 */
[----:B------:R-:W-:Y:S02]  /*1e70*/  IMAD.IADD R9, R15, 0x1, R9 ;  /* 0x000000010f097824 */ /* 0x000fe400078e0209 */
[----:B------:R-:W-:Y:S01]  /*1e80*/  IMAD.IADD R5, R5, 0x1, R15 ;  /* 0x0000000105057824 */ /* 0x000fe200078e020f */
[----:B-----5:R-:W-:Y:S01]  /*1e90*/  SHF.R.S32.HI R15, RZ, 0x1f, R24 ;  /* 0x0000001fff0f7819 */ /* 0x020fe20000011418 */
[----:B------:R-:W-:Y:S02]  /*1ea0*/  IMAD.IADD R41, R21, 0x1, R41 ;  /* 0x0000000115297824 */ /* 0x000fe400078e0229 */
[----:B------:R-:W-:Y:S01]  /*1eb0*/  IMAD.IADD R7, R7, 0x1, R21 ;  /* 0x0000000107077824 */ /* 0x000fe200078e0215 */
[----:B------:R-:W-:Y:S01]  /*1ec0*/  LEA.HI R21, R10, R11, RZ, 0x4 ;  /* 0x0000000b0a157211 */ /* 0x000fe200078f20ff */
[-C--:B------:R-:W-:Y:S02]  /*1ed0*/  IMAD R12, R15, R42.reuse, RZ ;  /* 0x0000002a0f0c7224 */ /* 0x080fe400078e02ff */
[----:B------:R-:W-:-:S04]  /*1ee0*/  IMAD.WIDE.U32 R44, R24, R42, R4 ;  /* 0x0000002a182c7225 */ /* 0x000fc800078e0004 */
[----:B------:R-:W-:Y:S01]  /*1ef0*/  IMAD R15, R15, R36, RZ ;  /* 0x000000240f0f7224 */ /* 0x000fe200078e02ff */
[----:B------:R-:W-:Y:S01]  /*1f00*/  LOP3.LUT R22, R22, 0xfffffffb, RZ, 0xc0, !PT ;  /* 0xfffffffb16167812 */ /* 0x000fe200078ec0ff */
[C---:B------:R-:W-:Y:S01]  /*1f10*/  IMAD R65, R24.reuse, R43, R12 ;  /* 0x0000002b18417224 */ /* 0x040fe200078e020c */
[----:B------:R-:W-:Y:S01]  /*1f20*/  SHF.R.U32.HI R35, RZ, 0x7, R35 ;  /* 0x00000007ff237819 */ /* 0x000fe20000011623 */
[----:B------:R-:W-:Y:S01]  /*1f30*/  IMAD.WIDE.U32 R46, R24, R42, R8 ;  /* 0x0000002a182e7225 */ /* 0x000fe200078e0008 */
[----:B--2---:R-:W-:Y:S02]  /*1f40*/  LOP3.LUT P4, RZ, R34, 0x2, RZ, 0xc0, !PT ;  /* 0x0000000222ff7812 */ /* 0x004fe4000788c0ff */
[----:B------:R-:W-:Y:S01]  /*1f50*/  IADD3 R56, P0, R23, R56, RZ ;  /* 0x0000003817387210 */ /* 0x000fe20007f1e0ff */
[----:B------:R-:W-:Y:S01]  /*1f60*/  IMAD R59, R49, 0xa0, RZ ;  /* 0x000000a0313b7824 */ /* 0x000fe200078e02ff */
[----:B------:R-:W-:Y:S01]  /*1f70*/  IADD3 R34, R18, 0x20, RZ ;  /* 0x0000002012227810 */ /* 0x000fe20007ffe0ff */
[----:B------:R-:W-:Y:S01]  /*1f80*/  IMAD R11, R43, 0xa0, RZ ;  /* 0x000000a02b0b7824 */ /* 0x000fe200078e02ff */
[----:B------:R-:W-:Y:S01]  /*1f90*/  LOP3.LUT R64, R21, 0xfffffff0, RZ, 0xc0, !PT ;  /* 0xfffffff015407812 */ /* 0x000fe200078ec0ff */
[----:B------:R-:W-:-:S02]  /*1fa0*/  IMAD R15, R24, R37, R15 ;  /* 0x00000025180f7224 */ /* 0x000fc400078e020f */
[----:B------:R-:W-:Y:S02]  /*1fb0*/  IMAD R61, R37, 0xa0, RZ ;  /* 0x000000a0253d7824 */ /* 0x000fe400078e02ff */
[----:B------:R-:W-:-:S04]  /*1fc0*/  IMAD.WIDE.U32 R40, R24, R36, R40 ;  /* 0x0000002418287225 */ /* 0x000fc800078e0028 */
[----:B------:R-:W-:Y:S01]  /*1fd0*/  IMAD.WIDE.U32 R38, R24, R36, R6 ;  /* 0x0000002418267225 */ /* 0x000fe200078e0006 */
[----:B------:R-:W-:-:S03]  /*1fe0*/  @P2 LOP3.LUT R22, R22, 0x4, RZ, 0xfc, !PT ;  /* 0x0000000416162812 */ /* 0x000fc600078efcff */
[----:B------:R-:W-:Y:S01]  /*1ff0*/  IMAD.WIDE.U32 R48, R48, 0xa0, RZ ;  /* 0x000000a030307825 */ /* 0x000fe200078e00ff */
[----:B------:R-:W-:-:S03]  /*2000*/  IADD3 R62, R65, R47, RZ ;  /* 0x0000002f413e7210 */ /* 0x000fc60007ffe0ff */
[----:B------:R-:W-:-:S04]  /*2010*/  IMAD.WIDE.U32 R42, R42, 0xa0, RZ ;  /* 0x000000a02a2a7825 */ /* 0x000fc800078e00ff */
[----:B------:R-:W-:Y:S01]  /*2020*/  IMAD.WIDE.U32 R36, R36, 0xa0, RZ ;  /* 0x000000a024247825 */ /* 0x000fe200078e00ff */
[----:B------:R-:W-:Y:S02]  /*2030*/  ISETP.GE.AND P3, PT, R18, UR4, PT ;  /* 0x0000000412007c0c */ /* 0x000fe4000bf66270 */
[----:B------:R-:W-:Y:S01]  /*2040*/  ISETP.GE.AND P2, PT, R34, UR4, PT ;  /* 0x0000000422007c0c */ /* 0x000fe2000bf46270 */
[----:B------:R-:W-:Y:S01]  /*2050*/  VIADD R35, R35, 0x8 ;  /* 0x0000000823237836 */ /* 0x000fe20000000000 */
[----:B------:R-:W-:Y:S01]  /*2060*/  SHF.R.S32.HI R73, RZ, 0x1f, R64 ;  /* 0x0000001fff497819 */ /* 0x000fe20000011440 */
[----:B------:R-:W-:Y:S02]  /*2070*/  IMAD.SHL.U32 R58, R31, 0x2, RZ ;  /* 0x000000021f3a7824 */ /* 0x000fe400078e00ff */
[----:B------:R-:W-:Y:S02]  /*2080*/  IMAD.X R57, R30, 0x1, R13, P0 ;  /* 0x000000011e397824 */ /* 0x000fe400000e060d */
[----:B------:R-:W-:-:S02]  /*2090*/  IMAD.IADD R59, R49, 0x1, R59 ;  /* 0x00000001313b7824 */ /* 0x000fc400078e023b */
[----:B------:R-:W-:Y:S02]  /*20a0*/  IMAD.IADD R60, R43, 0x1, R11 ;  /* 0x000000012b3c7824 */ /* 0x000fe400078e020b */
[----:B------:R-:W-:Y:S02]  /*20b0*/  IMAD.IADD R61, R37, 0x1, R61 ;  /* 0x00000001253d7824 */ /* 0x000fe400078e023d */
[----:B------:R-:W-:Y:S02]  /*20c0*/  IMAD.IADD R63, R15, 0x1, R41 ;  /* 0x000000010f3f7824 */ /* 0x000fe400078e0229 */
[----:B------:R-:W-:Y:S02]  /*20d0*/  IMAD.IADD R65, R45, 0x1, R65 ;  /* 0x000000012d417824 */ /* 0x000fe400078e0241 */
[----:B------:R-:W-:Y:S02]  /*20e0*/  IMAD.IADD R72, R39, 0x1, R15 ;  /* 0x0000000127487824 */ /* 0x000fe400078e020f */
[----:B------:R-:W-:Y:S01]  /*20f0*/  IMAD.IADD R75, R51, 0x1, R75 ;  /* 0x00000001334b7824 */ /* 0x000fe200078e024b */
[----:B---3--:R-:W-:-:S04]  /*2100*/  LOP3.LUT R4, R29, 0x30, R21, 0xf8, !PT ;  /* 0x000000301d047812 */ /* 0x008fc800078ef815 */
[----:B------:R-:W-:-:S05]  /*2110*/  LOP3.LUT R4, R4, R28, RZ, 0x3c, !PT ;  /* 0x0000001c04047212 */ /* 0x000fca00078e3cff */
[----:B------:R-:W-:-:S07]  /*2120*/  IMAD.IADD R74, R14, 0x1, R4 ;  /* 0x000000010e4a7824 */ /* 0x000fce00078e0204 */
.L_x_10495:
[----:B0-----:R-:W2:Y:S01]  /*2130*/  LDL R4, [R1+0x4] ;  /* 0x0000040001047983 */ /* 0x001ea20000100800 */
[----:B----4-:R-:W0:Y:S01]  /*2140*/  LDC.64 R66, c[0x0][0x2d8] ;  /* 0x0000b600ff427b82 */ /* 0x010e220000000a00 */
[----:B------:R-:W-:Y:S01]  /*2150*/  VIADD R2, R2, 0xffffffff ;  /* 0xffffffff02027836 */ /* 0x000fe20000000000 */
[----:B------:R-:W-:Y:S01]  /*2160*/  LOP3.LUT R22, R22, 0xfffffffd, RZ, 0xc0, !PT ;  /* 0xfffffffd16167812 */ /* 0x000fe200078ec0ff */
[----:B------:R-:W-:Y:S05]  /*2170*/  YIELD ;  /* 0x0000000000007946 */ /* 0x000fea0003800000 */
[----:B------:R-:W1:Y:S01]  /*2180*/  LDC R31, c[0x0][0x3d4] ;  /* 0x0000f500ff1f7b82 */ /* 0x000e620000000800 */
[----:B------:R-:W-:Y:S01]  /*2190*/  SHF.R.S32.HI R69, RZ, 0x1f, R2 ;  /* 0x0000001fff457819 */ /* 0x000fe20000011402 */
[----:B------:R-:W-:Y:S01]  /*21a0*/  IMAD R5, R59, R2, RZ ;  /* 0x000000023b057224 */ /* 0x000fe200078e02ff */
[----:B------:R-:W-:Y:S01]  /*21b0*/  ISETP.GT.AND P5, PT, R2, R32, PT ;  /* 0x000000200200720c */ /* 0x000fe20003fa4270 */
[----:B---3--:R-:W-:Y:S01]  /*21c0*/  IMAD.WIDE.U32 R14, R48, R2, RZ ;  /* 0x00000002300e7225 */ /* 0x008fe200078e00ff */
[----:B------:R-:W-:Y:S03]  /*21d0*/  BSSY B0, `(.L_x_10466) ;  /* 0x0000268000007945 */ /* 0x000fe60003800000 */
[----:B------:R-:W-:-:S04]  /*21e0*/  IMAD R7, R69, R48, R5 ;  /* 0x0000003045077224 */ /* 0x000fc800078e0205 */
[----:B------:R-:W-:Y:S01]  /*21f0*/  IMAD.IADD R71, R15, 0x1, R7 ;  /* 0x000000010f477824 */ /* 0x000fe200078e0207 */
[----:B0-----:R-:W-:-:S03]  /*2200*/  IADD3 R12, P0, P1, R14, R66, R3 ;  /* 0x000000420e0c7210 */ /* 0x001fc6000791e003 */
[----:B------:R-:W-:Y:S02]  /*2210*/  @P5 LOP3.LUT R22, R22, 0x2, RZ, 0xfc, !PT ;  /* 0x0000000216165812 */ /* 0x000fe400078efcff */
[----:B------:R-:W-:Y:S02]  /*2220*/  IADD3.X R13, R71, R67, R20, P0, P1 ;  /* 0x00000043470d7210 */ /* 0x000fe400007e2414 */
[----:B-1----:R-:W-:Y:S01]  /*2230*/  ISETP.GE.AND P0, PT, R31, 0x1, PT ;  /* 0x000000011f00780c */ /* 0x002fe20003f06270 */
[----:B--2---:R-:W-:-:S05]  /*2240*/  IMAD R77, R17, 0x2800, R4 ;  /* 0x00002800114d7824 */ /* 0x004fca00078e0204 */
[C---:B------:R-:W-:Y:S01]  /*2250*/  IADD3 R5, R77.reuse, 0x20, RZ ;  /* 0x000000204d057810 */ /* 0x040fe20007ffe0ff */
[----:B------:R-:W-:Y:S02]  /*2260*/  @P4 VIADD R5, R77, 0xffffffe0 ;  /* 0xffffffe04d054836 */ /* 0x000fe40000000000 */
[C---:B------:R-:W-:Y:S02]  /*2270*/  IMAD.IADD R77, R16.reuse, 0x1, R77 ;  /* 0x00000001104d7824 */ /* 0x040fe400078e024d */
[----:B------:R-:W-:Y:S02]  /*2280*/  IMAD.IADD R76, R16, 0x1, R5 ;  /* 0x00000001104c7824 */ /* 0x000fe400078e0205 */
[----:B------:R-:W-:Y:S05]  /*2290*/  @!P0 BRA `(.L_x_10467) ;  /* 0x0000002400248947 */ /* 0x000fea0003800000 */
[----:B------:R-:W-:Y:S01]  /*22a0*/  ULDC.U8 UR4, c[0x0][0x3f0] ;  /* 0x0000fc0000047ab9 */ /* 0x000fe20000000000 */
[-C--:B------:R-:W-:Y:S01]  /*22b0*/  IMAD R7, R60, R2.reuse, RZ ;  /* 0x000000023c077224 */ /* 0x080fe200078e02ff */
[----:B------:R-:W-:Y:S01]  /*22c0*/  ISETP.NE.AND P0, PT, RZ, UR4, PT ;  /* 0x00000004ff007c0c */ /* 0x000fe2000bf05270 */
[----:B------:R-:W-:-:S04]  /*22d0*/  IMAD.WIDE.U32 R4, R42, R2, RZ ;  /* 0x000000022a047225 */ /* 0x000fc800078e00ff */
[----:B------:R-:W-:-:S04]  /*22e0*/  IMAD R7, R69, R42, R7 ;  /* 0x0000002a45077224 */ /* 0x000fc800078e0207 */
[----:B------:R-:W-:-:S04]  /*22f0*/  IMAD.IADD R30, R5, 0x1, R7 ;  /* 0x00000001051e7824 */ /* 0x000fc800078e0207 */
[----:B------:R-:W-:Y:S05]  /*2300*/  @!P0 BRA `(.L_x_10468) ;  /* 0x0000001000648947 */ /* 0x000fea0003800000 */
[----:B------:R-:W-:Y:S01]  /*2310*/  IMAD R6, R2, -0xa0, R33 ;  /* 0xffffff6002067824 */ /* 0x000fe200078e0221 */
[----:B------:R-:W-:Y:S01]  /*2320*/  BSSY B1, `(.L_x_10469) ;  /* 0x000001c000017945 */ /* 0x000fe20003800000 */
[----:B------:R-:W-:Y:S02]  /*2330*/  CS2R R8, SRZ ;  /* 0x0000000000087805 */ /* 0x000fe4000001ff00 */
[----:B------:R-:W-:Y:S02]  /*2340*/  CS2R R14, SRZ ;  /* 0x00000000000e7805 */ /* 0x000fe4000001ff00 */
[----:B------:R-:W-:Y:S02]  /*2350*/  CS2R R10, SRZ ;  /* 0x00000000000a7805 */ /* 0x000fe4000001ff00 */
[----:B------:R-:W-:Y:S02]  /*2360*/  VIMNMX R6, R6, 0xa0, PT ;  /* 0x000000a006067848 */ /* 0x000fe40003fe0100 */
[----:B------:R-:W-:-:S02]  /*2370*/  CS2R R28, SRZ ;  /* 0x00000000001c7805 */ /* 0x000fc4000001ff00 */
[----:B------:R-:W-:-:S13]  /*2380*/  ISETP.GE.AND P1, PT, R23, R6, PT ;  /* 0x000000061700720c */ /* 0x000fda0003f26270 */
[----:B------:R-:W-:Y:S05]  /*2390*/  @P1 BRA `(.L_x_10470) ;  /* 0x0000000000501947 */ /* 0x000fea0003800000 */
[----:B------:R-:W-:Y:S01]  /*23a0*/  MOV R7, R72 ;  /* 0x0000004800077202 */ /* 0x000fe20000000f00 */
[----:B------:R-:W-:Y:S01]  /*23b0*/  ULDC.64 UR4, c[0x0][0x3c8] ;  /* 0x0000f20000047ab9 */ /* 0x000fe20000000a00 */
[----:B------:R-:W-:Y:S01]  /*23c0*/  IMAD.MOV.U32 R6, RZ, RZ, R38 ;  /* 0x000000ffff067224 */ /* 0x000fe200078e0026 */
[----:B------:R-:W-:Y:S01]  /*23d0*/  IADD3 R4, P0, P5, R44, UR4, R4 ;  /* 0x000000042c047c10 */ /* 0x000fe2000fd1e004 */
[----:B------:R-:W-:Y:S02]  /*23e0*/  IMAD R9, R61, R2, RZ ;  /* 0x000000023d097224 */ /* 0x000fe400078e02ff */
[-C--:B------:R-:W-:Y:S01]  /*23f0*/  IMAD.WIDE.U32 R6, R2, R36.reuse, R6 ;  /* 0x0000002402067225 */ /* 0x080fe200078e0006 */
[----:B------:R-:W-:Y:S01]  /*2400*/  IADD3.X R5, R65, UR5, R30, P0, P5 ;  /* 0x0000000541057c10 */ /* 0x000fe200087ea41e */
[----:B------:R-:W-:Y:S02]  /*2410*/  ULDC.64 UR4, c[0x0][0x3e0] ;  /* 0x0000f80000047ab9 */ /* 0x000fe40000000a00 */
[----:B------:R-:W-:Y:S01]  /*2420*/  IMAD R9, R69, R36, R9 ;  /* 0x0000002445097224 */ /* 0x000fe200078e0209 */
[----:B------:R-:W-:Y:S01]  /*2430*/  IADD3 R6, P0, R6, UR4, RZ ;  /* 0x0000000406067c10 */ /* 0x000fe2000ff1e0ff */
[----:B------:R-:W-:-:S03]  /*2440*/  VIADD R8, R52, 0x10 ;  /* 0x0000001034087836 */ /* 0x000fc60000000000 */
[----:B------:R-:W-:Y:S02]  /*2450*/  IADD3.X R7, R7, UR5, R9, P0, !PT ;  /* 0x0000000507077c10 */ /* 0x000fe400087fe409 */
[----:B------:R-:W-:Y:S02]  /*2460*/  ISETP.GE.AND P0, PT, R52, R31, PT ;  /* 0x0000001f3400720c */ /* 0x000fe40003f06270 */
[----:B------:R-:W-:-:S11]  /*2470*/  CS2R R10, SRZ ;  /* 0x00000000000a7805 */ /* 0x000fd6000001ff00 */
[----:B------:R0:W5:Y:S04]  /*2480*/  @!P0 LDG.E.64 R14, desc[UR42][R4.64] ;  /* 0x0000002a040e8981 */ /* 0x000168000c1e1b00 */
[----:B------:R0:W5:Y:S01]  /*2490*/  @!P0 LDG.E.64 R28, desc[UR42][R6.64] ;  /* 0x0000002a061c8981 */ /* 0x000162000c1e1b00 */
[----:B------:R-:W-:Y:S02]  /*24a0*/  ISETP.GE.AND P0, PT, R8, R31, PT ;  /* 0x0000001f0800720c */ /* 0x000fe40003f06270 */
[----:B------:R-:W-:-:S11]  /*24b0*/  CS2R R8, SRZ ;  /* 0x0000000000087805 */ /* 0x000fd6000001ff00 */
[----:B------:R0:W5:Y:S04]  /*24c0*/  @!P0 LDG.E.64 R8, desc[UR42][R4.64+0x10] ;  /* 0x0000102a04088981 */ /* 0x000168000c1e1b00 */
[----:B------:R0:W5:Y:S02]  /*24d0*/  @!P0 LDG.E.64 R10, desc[UR42][R6.64+0x10] ;  /* 0x0000102a060a8981 */ /* 0x000164000c1e1b00 */
.L_x_10470:
[----:B------:R-:W-:Y:S05]  /*24e0*/  BSYNC B1 ;  /* 0x0000000000017941 */ /* 0x000fea0003800000 */
.L_x_10469:
[----:B------:R-:W-:Y:S01]  /*24f0*/  UISETP.NE.AND UP0, UPT, UR36, 0x3, UPT ;  /* 0x000000032400788c */ /* 0x000fe2000bf05270 */
[----:B-----5:R-:W-:Y:S02]  /*2500*/  IMAD.MOV.U32 R30, RZ, RZ, R8 ;  /* 0x000000ffff1e7224 */ /* 0x020fe400078e0008 */
[----:B------:R-:W-:Y:S02]  /*2510*/  IMAD.MOV.U32 R85, RZ, RZ, R14 ;  /* 0x000000ffff557224 */ /* 0x000fe400078e000e */
[----:B------:R-:W-:Y:S01]  /*2520*/  IMAD.MOV.U32 R66, RZ, RZ, R10 ;  /* 0x000000ffff427224 */ /* 0x000fe200078e000a */
[----:B------:R-:W-:Y:S01]  /*2530*/  PLOP3.LUT P0, PT, PT, PT, UP0, 0x80, 0x0 ;  /* 0x000000000000781c */ /* 0x000fe20003f0f008 */
[----:B------:R-:W-:-:S12]  /*2540*/  IMAD.MOV.U32 R83, RZ, RZ, R28 ;  /* 0x000000ffff537224 */ /* 0x000fd800078e001c */
[----:B------:R-:W-:Y:S05]  /*2550*/  @!P0 BRA `(.L_x_10471) ;  /* 0x0000000000048947 */ /* 0x000fea0003800000 */
[----:B------:R-:W-:Y:S01]  /*2560*/  BPT.TRAP 0x1 ;  /* 0x000000040000795c */ /* 0x000fe20000300000 */
.L_x_10471:
[----:B------:R-:W-:Y:S01]  /*2570*/  IMAD R78, R17, 0x8, R16 ;  /* 0x00000008114e7824 */ /* 0x000fe200078e0210 */
[----:B------:R-:W-:Y:S01]  /*2580*/  SHF.L.U32 R79, R156, 0x1f, RZ ;  /* 0x0000001f9c4f7819 */ /* 0x000fe200000006ff */
[----:B------:R-:W-:Y:S03]  /*2590*/  BSSY B1, `(.L_x_10472) ;  /* 0x0000003000017945 */ /* 0x000fe60003800000 */
[----:B------:R-:W1:Y:S02]  /*25a0*/  SYNCS.PHASECHK.TRANS64.TRYWAIT P5, [R78+URZ+0x13290], R79 ;  /* 0x0132904f4e0075a7 */ /* 0x000e6400080a017f */
[----:B-1----:R-:W-:Y:S05]  /*25b0*/  @!P5 BRA `(.L_x_10473) ;  /* 0x000001300000d947 */ /* 0x002fea0003800000 */
.L_x_10690:
[----:B------:R-:W-:Y:S05]  /*25c0*/  BSYNC B1 ;  /* 0x0000000000017941 */ /* 0x000fea0003800000 */
.L_x_10472:
[----:B------:R-:W-:Y:S05]  /*25d0*/  @P1 BRA `(.L_x_10474) ;  /* 0x00000020009c1947 */ /* 0x000fea0003800000 */
[----:B------:R-:W-:Y:S04]  /*25e0*/  BSSY B1, `(.L_x_10475) ;  /* 0x0000073000017945 */ /* 0x000fe80003800000 */
[----:B------:R-:W-:Y:S05]  /*25f0*/  @P3 BRA `(.L_x_10476) ;  /* 0x0000000400c43947 */ /* 0x000fea0003800000 */
        /* <DEDUP_REMOVED lines=12> */
[----:B------:R-:W-:Y:S02]  /*26c0*/  PRMT R29, R67, 0x654, R14 ;  /* 0x00000654431d7816 */ /* 0x000fe4000000000e */
[----:B------:R-:W-:Y:S01]  /*26d0*/  PRMT R67, R28, 0x654, R15 ;  /* 0x000006541c437816 */ /* 0x000fe2000000000f */
[----:B------:R-:W-:Y:S01]  /*26e0*/  IMAD.SHL.U32 R28, R68, 0x100, RZ ;  /* 0x00000100441c7824 */ /* 0x000fe200078e00ff */
[----:B------:R-:W-:Y:S01]  /*26f0*/  SHF.L.U32 R14, R69, 0x8, RZ ;  /* 0x00000008450e7819 */ /* 0x000fe200000006ff */
[----:B--2---:R-:W-:Y:S01]  /*2700*/  IMAD.MOV.U32 R15, RZ, RZ, R4 ;  /* 0x000000ffff0f7224 */ /* 0x004fe200078e0004 */
[----:B------:R-:W-:-:S02]  /*2710*/  F2FP.F16.E4M3.UNPACK_B R4, R5 ;  /* 0x00000005ff04723e */ /* 0x000fc400020006ff */
[----:B------:R-:W-:Y:S01]  /*2720*/  LOP3.LUT R69, R67, 0xff00, R28, 0xf8, !PT ;  /* 0x0000ff0043457812 */ /* 0x000fe200078ef81c */
[----:B------:R-:W-:Y:S01]  /*2730*/  IMAD.U32 R28, R70, 0x10000, RZ ;  /* 0x00010000461c7824 */ /* 0x000fe200078e00ff */
[----:B------:R-:W-:Y:S02]  /*2740*/  F2FP.F16.E4M3.UNPACK_B R67, R83.H1 ;  /* 0x00000053ff43723e */ /* 0x000fe400030006ff */
[----:B------:R-:W-:Y:S01]  /*2750*/  LOP3.LUT R29, R29, 0xff00, R14, 0xf8, !PT ;  /* 0x0000ff001d1d7812 */ /* 0x000fe200078ef80e */
[----:B------:R-:W-:Y:S01]  /*2760*/  IMAD.U32 R14, R71, 0x10000, RZ ;  /* 0x00010000470e7824 */ /* 0x000fe200078e00ff */
[----:B------:R-:W-:Y:S01]  /*2770*/  LOP3.LUT R80, R69, 0xff0000, R28, 0xf8, !PT ;  /* 0x00ff000045507812 */ /* 0x000fe200078ef81c */
[--C-:B------:R-:W-:Y:S01]  /*2780*/  HADD2.F32 R28, -RZ, R4.reuse.H1_H1 ;  /* 0x30000004ff1c7230 */ /* 0x100fe20000004100 */
[----:B------:R-:W-:Y:S01]  /*2790*/  F2FP.F16.E4M3.UNPACK_B R68, R85.H1 ;  /* 0x00000055ff44723e */ /* 0x000fe200030006ff */
[--C-:B------:R-:W-:Y:S01]  /*27a0*/  HADD2.F32 R71, -RZ, R67.reuse.H0_H0 ;  /* 0x20000043ff477230 */ /* 0x100fe20000004100 */
[----:B------:R-:W-:Y:S01]  /*27b0*/  F2FP.F16.E4M3.UNPACK_B R5, R5.H1 ;  /* 0x00000005ff05723e */ /* 0x000fe200030006ff */
[----:B------:R-:W-:Y:S01]  /*27c0*/  HADD2.F32 R4, -RZ, R4.H0_H0 ;  /* 0x20000004ff047230 */ /* 0x000fe20000004100 */
[----:B------:R-:W-:Y:S01]  /*27d0*/  LOP3.LUT R14, R29, 0xff0000, R14, 0xf8, !PT ;  /* 0x00ff00001d0e7812 */ /* 0x000fe200078ef80e */
[----:B------:R-:W-:-:S02]  /*27e0*/  HADD2.F32 R70, -RZ, R67.H1_H1 ;  /* 0x30000043ff467230 */ /* 0x000fc40000004100 */
[-C--:B------:R-:W-:Y:S01]  /*27f0*/  FMUL.FTZ R81, R28, R71.reuse ;  /* 0x000000471c517220 */ /* 0x080fe20000410000 */
[--C-:B------:R-:W-:Y:S02]  /*2800*/  HADD2.F32 R69, -RZ, R68.reuse.H0_H0 ;  /* 0x20000044ff457230 */ /* 0x100fe40000004100 */
[--C-:B------:R-:W-:Y:S02]  /*2810*/  HADD2.F32 R67, -RZ, R5.reuse.H1_H1 ;  /* 0x30000005ff437230 */ /* 0x100fe40000004100 */
[----:B------:R-:W-:Y:S02]  /*2820*/  HADD2.F32 R29, -RZ, R5.H0_H0 ;  /* 0x20000005ff1d7230 */ /* 0x000fe40000004100 */
[C---:B------:R-:W-:Y:S01]  /*2830*/  FMUL.FTZ R5, R4.reuse, R71 ;  /* 0x0000004704057220 */ /* 0x040fe20000410000 */
[----:B------:R-:W-:Y:S02]  /*2840*/  HADD2.F32 R68, -RZ, R68.H1_H1 ;  /* 0x30000044ff447230 */ /* 0x000fe40000004100 */
[-C--:B------:R-:W-:Y:S01]  /*2850*/  FMUL.FTZ R82, R67, R70.reuse ;  /* 0x0000004643527220 */ /* 0x080fe20000410000 */
[-C--:B------:R-:W-:Y:S01]  /*2860*/  FFMA.FTZ R4, R4, R69.reuse, -R81 ;  /* 0x0000004504047223 */ /* 0x080fe20000010851 */
[C---:B------:R-:W-:Y:S01]  /*2870*/  FMUL.FTZ R84, R29.reuse, R70 ;  /* 0x000000461d547220 */ /* 0x040fe20000410000 */
[----:B------:R-:W-:Y:S01]  /*2880*/  FFMA.FTZ R5, R28, R69, R5 ;  /* 0x000000451c057223 */ /* 0x000fe20000010005 */
[----:B------:R-:W-:Y:S01]  /*2890*/  F2FP.F16.E4M3.UNPACK_B R70, R83 ;  /* 0x00000053ff46723e */ /* 0x000fe200020006ff */
        /* <DEDUP_REMOVED lines=11> */
[----:B------:R-:W-:Y:S02]  /*2950*/  HADD2.F32 R29, -RZ, R15.H1_H1 ;  /* 0x3000000fff1d7230 */ /* 0x000fe40000004100 */
[----:B------:R-:W-:Y:S01]  /*2960*/  FMUL.FTZ R82, R68, R71 ;  /* 0x0000004744527220 */ /* 0x000fe20000410000 */
[----:B------:R-:W-:Y:S01]  /*2970*/  HADD2.F32 R70, -RZ, R70.H0_H0 ;  /* 0x20000046ff467230 */ /* 0x000fe20000004100 */
[----:B------:R-:W-:Y:S01]  /*2980*/  F2FP.SATFINITE.E4M3.F32.PACK_AB_MERGE_C R5, R5, R4, R88 ;  /* 0x000000040505723e */ /* 0x000fe20004807058 */
        /* <DEDUP_REMOVED lines=9> */
[----:B------:R-:W-:Y:S02]  /*2a20*/  F2FP.SATFINITE.E4M3.F32.PACK_AB_MERGE_C R87, R81, R82, RZ ;  /* 0x000000525157723e */ /* 0x000fe400048070ff */
[----:B------:R-:W-:Y:S01]  /*2a30*/  F2FP.F16.E4M3.UNPACK_B R81, R80.H1 ;  /* 0x00000050ff51723e */ /* 0x000fe200030006ff */
        /* <DEDUP_REMOVED lines=15> */
[CC--:B------:R-:W-:Y:S01]  /*2b30*/  FMUL.FTZ R67, R29.reuse, R82.reuse ;  /* 0x000000521d437220 */ /* 0x0c0fe20000410000 */
[----:B------:R-:W-:Y:S01]  /*2b40*/  F2FP.F16.E4M3.UNPACK_B R7, R7 ;  /* 0x00000007ff07723e */ /* 0x000fe200020006ff */
[----:B------:R-:W-:Y:S01]  /*2b50*/  FMUL.FTZ R82, R28, R82 ;  /* 0x000000521c527220 */ /* 0x000fe20000410000 */
        /* <DEDUP_REMOVED lines=12> */
[-C--:B------:R-:W-:Y:S01]  /*2c20*/  FMUL.FTZ R83, R28, R81.reuse ;  /* 0x000000511c537220 */ /* 0x080fe20000410000 */
[----:B------:R-:W-:Y:S02]  /*2c30*/  HADD2.F32 R80, -RZ, R80.H0_H0 ;  /* 0x20000050ff507230 */ /* 0x000fe40000004100 */
        /* <DEDUP_REMOVED lines=11> */
.L_x_10478:
[----:B------:R-:W-:Y:S05]  /*2cf0*/  BSYNC B2 ;  /* 0x0000000000027941 */ /* 0x000fea0003800000 */
.L_x_10477:
[----:B--2---:R2:W-:Y:S02]  /*2d00*/  STG.E.128 desc[UR42][R12.64], R4 ;  /* 0x000000040c007986 */ /* 0x0045e4000c101d2a */
.L_x_10476:
[----:B------:R-:W-:Y:S05]  /*2d10*/  BSYNC B1 ;  /* 0x0000000000017941 */ /* 0x000fea0003800000 */
.L_x_10475:
[----:B------:R-:W-:Y:S05]  /*2d20*/  @P2 BRA `(.L_x_10474) ;  /* 0x0000001800c82947 */ /* 0x000fea0003800000 */
[----:B0-2---:R-:W2:Y:S01]  /*2d30*/  LDL R6, [R1+0x4] ;  /* 0x0000040001067983 */ /* 0x005ea20000100800 */
[----:B------:R-:W-:Y:S01]  /*2d40*/  IMAD.MOV.U32 R5, RZ, RZ, 0x20 ;  /* 0x00000020ff057424 */ /* 0x000fe200078e00ff */
[----:B------:R-:W-:Y:S01]  /*2d50*/  IADD3 R14, R52, 0x10, RZ ;  /* 0x00000010340e7810 */ /* 0x000fe20007ffe0ff */
[----:B------:R-:W-:Y:S01]  /*2d60*/  IMAD R4, R17, 0x2800, RZ ;  /* 0x0000280011047824 */ /* 0x000fe200078e02ff */
[----:B------:R-:W-:Y:S02]  /*2d70*/  BSSY B1, `(.L_x_10479) ;  /* 0x0000070000017945 */ /* 0x000fe40003800000 */
[----:B------:R-:W-:Y:S02]  /*2d80*/  SEL R5, R5, 0xffffffe0, !P4 ;  /* 0xffffffe005057807 */ /* 0x000fe40006000000 */
[----:B------:R-:W-:Y:S02]  /*2d90*/  ISETP.GE.AND P5, PT, R14, R31, PT ;  /* 0x0000001f0e00720c */ /* 0x000fe40003fa6270 */
[----:B--2---:R-:W-:-:S05]  /*2da0*/  IADD3 R5, R5, R6, R4 ;  /* 0x0000000605057210 */ /* 0x004fca0007ffe004 */
[----:B------:R-:W-:-:S06]  /*2db0*/  IMAD.IADD R4, R16, 0x1, R5 ;  /* 0x0000000110047824 */ /* 0x000fcc00078e0205 */
[----:B------:R-:W0:Y:S01]  /*2dc0*/  LDS.128 R4, [R4+0xe000] ;  /* 0x00e0000004047984 */ /* 0x000e220000000c00 */
[----:B------:R-:W-:Y:S05]  /*2dd0*/  @P5 BRA `(.L_x_10480) ;  /* 0x0000000400a45947 */ /* 0x000fea0003800000 */
[--C-:B------:R-:W-:Y:S02]  /*2de0*/  SHF.R.U32.HI R10, RZ, 0x8, R9.reuse ;  /* 0x00000008ff0a7819 */ /* 0x100fe40000011609 */
[----:B------:R-:W-:Y:S02]  /*2df0*/  SHF.R.U32.HI R31, RZ, 0x18, R9 ;  /* 0x00000018ff1f7819 */ /* 0x000fe40000011609 */
[----:B------:R-:W-:Y:S01]  /*2e00*/  LOP3.LUT R8, R9, 0xff, RZ, 0xc0, !PT ;  /* 0x000000ff09087812 */ /* 0x000fe200078ec0ff */
[----:B------:R-:W-:Y:S01]  /*2e10*/  IMAD.SHL.U32 R10, R10, 0x100, RZ ;  /* 0x000001000a0a7824 */ /* 0x000fe200078e00ff */
[----:B------:R-:W-:Y:S02]  /*2e20*/  SHF.R.U32.HI R28, RZ, 0x8, R11 ;  /* 0x00000008ff1c7819 */ /* 0x000fe4000001160b */
[----:B------:R-:W-:Y:S02]  /*2e30*/  SHF.R.U32.HI R29, RZ, 0x10, R9 ;  /* 0x00000010ff1d7819 */ /* 0x000fe40000011609 */
[----:B------:R-:W-:-:S02]  /*2e40*/  LOP3.LUT R14, R11, 0xff0000ff, RZ, 0xc0, !PT ;  /* 0xff0000ff0b0e7812 */ /* 0x000fc400078ec0ff */
[----:B------:R-:W-:Y:S01]  /*2e50*/  SHF.R.U32.HI R15, RZ, 0x10, R11 ;  /* 0x00000010ff0f7819 */ /* 0x000fe2000001160b */
[----:B------:R-:W-:Y:S01]  /*2e60*/  IMAD.SHL.U32 R11, R28, 0x100, RZ ;  /* 0x000001001c0b7824 */ /* 0x000fe200078e00ff */
[----:B------:R-:W-:Y:S01]  /*2e70*/  PRMT R9, R31, 0x654, R8 ;  /* 0x000006541f097816 */ /* 0x000fe20000000008 */
[----:B0-----:R-:W-:Y:S01]  /*2e80*/  IMAD.MOV.U32 R8, RZ, RZ, R4 ;  /* 0x000000ffff087224 */ /* 0x001fe200078e0004 */
[----:B------:R-:W-:Y:S01]  /*2e90*/  F2FP.F16.E4M3.UNPACK_B R4, R5 ;  /* 0x00000005ff04723e */ /* 0x000fe200020006ff */
[----:B------:R-:W-:Y:S01]  /*2ea0*/  IMAD.U32 R15, R15, 0x10000, RZ ;  /* 0x000100000f0f7824 */ /* 0x000fe200078e00ff */
[----:B------:R-:W-:Y:S01]  /*2eb0*/  LOP3.LUT R9, R9, 0xff00, R10, 0xf8, !PT ;  /* 0x0000ff0009097812 */ /* 0x000fe200078ef80a */
[----:B------:R-:W-:Y:S01]  /*2ec0*/  IMAD.U32 R10, R29, 0x10000, RZ ;  /* 0x000100001d0a7824 */ /* 0x000fe200078e00ff */
[----:B------:R-:W-:Y:S02]  /*2ed0*/  LOP3.LUT R14, R14, 0xff00, R11, 0xf8, !PT ;  /* 0x0000ff000e0e7812 */ /* 0x000fe400078ef80b */
[----:B------:R-:W-:-:S02]  /*2ee0*/  F2FP.F16.E4M3.UNPACK_B R11, R66.H1 ;  /* 0x00000042ff0b723e */ /* 0x000fc400030006ff */
        /* <DEDUP_REMOVED lines=88> */
.L_x_10480:
[----:B------:R-:W-:Y:S05]  /*3470*/  BSYNC B1 ;  /* 0x0000000000017941 */ /* 0x000fea0003800000 */
.L_x_10479:
[----:B0-----:R0:W-:Y:S01]  /*3480*/  STG.E.128 desc[UR42][R12.64+0x20], R4 ;  /* 0x000020040c007986 */ /* 0x0011e2000c101d2a */
[----:B------:R-:W-:Y:S05]  /*3490*/  BRA `(.L_x_10474) ;  /* 0x0000001000ec7947 */ /* 0x000fea0003800000 */
.L_x_10468:
[----:B------:R-:W-:Y:S01]  /*34a0*/  IMAD R5, R2, -0xa0, R33 ;  /* 0xffffff6002057824 */ /* 0x000fe200078e0221 */
[----:B------:R-:W-:Y:S02]  /*34b0*/  CS2R R8, SRZ ;  /* 0x0000000000087805 */ /* 0x000fe4000001ff00 */
[----:B------:R-:W-:Y:S02]  /*34c0*/  CS2R R10, SRZ ;  /* 0x00000000000a7805 */ /* 0x000fe4000001ff00 */
[----:B------:R-:W-:-:S04]  /*34d0*/  VIMNMX R6, R5, 0xa0, PT ;  /* 0x000000a005067848 */ /* 0x000fc80003fe0100 */
[----:B------:R-:W-:-:S04]  /*34e0*/  ISETP.GE.AND P1, PT, R23, R6, PT ;  /* 0x000000061700720c */ /* 0x000fc80003f26270 */
[----:B------:R-:W-:-:S13]  /*34f0*/  ISETP.GE.OR P0, PT, R18, R31, P1 ;  /* 0x0000001f1200720c */ /* 0x000fda0000f06670 */
[----:B------:R-:W0:Y:S01]  /*3500*/  @!P0 LDC.64 R12, c[0x0][0x3c8] ;  /* 0x0000f200ff0c8b82 */ /* 0x000e220000000a00 */
[----:B------:R-:W-:Y:S01]  /*3510*/  @!P0 MOV R5, R63 ;  /* 0x0000003f00058202 */ /* 0x000fe20000000f00 */
[----:B------:R-:W-:-:S04]  /*3520*/  @!P0 IMAD R6, R61, R2, RZ ;  /* 0x000000023d068224 */ /* 0x000fc800078e02ff */
[----:B------:R-:W-:Y:S02]  /*3530*/  @!P0 IMAD R6, R69, R36, R6 ;  /* 0x0000002445068224 */ /* 0x000fe400078e0206 */
[----:B------:R-:W1:Y:S01]  /*3540*/  @!P0 LDC.64 R28, c[0x0][0x3e0] ;  /* 0x0000f800ff1c8b82 */ /* 0x000e620000000a00 */
[----:B0-----:R-:W-:Y:S01]  /*3550*/  @!P0 IADD3 R12, P5, P6, R46, R12, R4 ;  /* 0x0000000c2e0c8210 */ /* 0x001fe20007ebe004 */
[----:B------:R-:W-:-:S03]  /*3560*/  @!P0 IMAD.MOV.U32 R4, RZ, RZ, R40 ;  /* 0x000000ffff048224 */ /* 0x000fc600078e0028 */
[----:B------:R-:W-:Y:S01]  /*3570*/  @!P0 IADD3.X R13, R62, R13, R30, P5, P6 ;  /* 0x0000000d3e0d8210 */ /* 0x000fe20002fec41e */
[----:B------:R-:W-:-:S03]  /*3580*/  @!P0 IMAD.WIDE.U32 R4, R2, R36, R4 ;  /* 0x0000002402048225 */ /* 0x000fc600078e0004 */
[----:B-1----:R-:W-:-:S04]  /*3590*/  @!P0 IADD3 R28, P5, R4, R28, RZ ;  /* 0x0000001c041c8210 */ /* 0x002fc80007fbe0ff */
[----:B------:R-:W-:Y:S02]  /*35a0*/  @!P0 IADD3.X R29, R29, R6, R5, P5, !PT ;  /* 0x000000061d1d8210 */ /* 0x000fe40002ffe405 */
[----:B------:R-:W-:Y:S02]  /*35b0*/  CS2R R4, SRZ ;  /* 0x0000000000047805 */ /* 0x000fe4000001ff00 */
[----:B------:R-:W-:Y:S01]  /*35c0*/  CS2R R6, SRZ ;  /* 0x0000000000067805 */ /* 0x000fe2000001ff00 */
[----:B------:R-:W2:Y:S05]  /*35d0*/  @!P0 LDG.E.128 R8, desc[UR42][R28.64] ;  /* 0x0000002a1c088981 */ /* 0x000eaa000c1e1d00 */
[----:B------:R-:W3:Y:S01]  /*35e0*/  @!P0 LDG.E.128 R4, desc[UR42][R12.64] ;  /* 0x0000002a0c048981 */ /* 0x000ee2000c1e1d00 */
[----:B------:R-:W-:Y:S01]  /*35f0*/  ISETP.GE.AND P0, PT, R18, R31, PT ;  /* 0x0000001f1200720c */ /* 0x000fe20003f06270 */
[----:B------:R-:W-:Y:S01]  /*3600*/  UISETP.NE.AND UP0, UPT, UR36, 0x3, UPT ;  /* 0x000000032400788c */ /* 0x000fe2000bf05270 */
[----:B------:R-:W-:-:S11]  /*3610*/  LOP3.LUT R22, R22, 0xfffffffe, RZ, 0xc0, !PT ;  /* 0xfffffffe16167812 */ /* 0x000fd600078ec0ff */
[----:B------:R-:W-:Y:S02]  /*3620*/  @P0 LOP3.LUT R22, R22, 0x1, RZ, 0xfc, !PT ;  /* 0x0000000116160812 */ /* 0x000fe400078efcff */
[----:B------:R-:W-:Y:S01]  /*3630*/  PLOP3.LUT P0, PT, PT, PT, UP0, 0x80, 0x0 ;  /* 0x000000000000781c */ /* 0x000fe20003f0f008 */
[----:B--2---:R-:W-:Y:S02]  /*3640*/  IMAD.MOV.U32 R86, RZ, RZ, R8 ;  /* 0x000000ffff567224 */ /* 0x004fe400078e0008 */
[----:B------:R-:W-:Y:S02]  /*3650*/  IMAD.MOV.U32 R80, RZ, RZ, R10 ;  /* 0x000000ffff507224 */ /* 0x000fe400078e000a */
[----:B---3--:R-:W-:Y:S02]  /*3660*/  IMAD.MOV.U32 R84, RZ, RZ, R4 ;  /* 0x000000ffff547224 */ /* 0x008fe400078e0004 */
[----:B------:R-:W-:-:S06]  /*3670*/  IMAD.MOV.U32 R82, RZ, RZ, R6 ;  /* 0x000000ffff527224 */ /* 0x000fcc00078e0006 */
[----:B------:R-:W-:Y:S05]  /*3680*/  @!P0 BRA `(.L_x_10481) ;  /* 0x0000000000048947 */ /* 0x000fea0003800000 */
[----:B------:R-:W-:Y:S01]  /*3690*/  BPT.TRAP 0x1 ;  /* 0x000000040000795c */ /* 0x000fe20000300000 */
.L_x_10481:
[----:B------:R-:W-:Y:S01]  /*36a0*/  IMAD R78, R17, 0x8, R16 ;  /* 0x00000008114e7824 */ /* 0x000fe200078e0210 */
[----:B------:R-:W-:Y:S01]  /*36b0*/  SHF.L.U32 R79, R156, 0x1f, RZ ;  /* 0x0000001f9c4f7819 */ /* 0x000fe200000006ff */
[----:B------:R-:W0:Y:S01]  /*36c0*/  LDC R81, c[0x0][0x2e4] ;  /* 0x0000b900ff517b82 */ /* 0x000e220000000800 */
[----:B------:R-:W-:Y:S02]  /*36d0*/  BSSY B1, `(.L_x_10482) ;  /* 0x0000003000017945 */ /* 0x000fe40003800000 */
[----:B------:R-:W1:Y:S02]  /*36e0*/  SYNCS.PHASECHK.TRANS64.TRYWAIT P5, [R78+URZ+0x13290], R79 ;  /* 0x0132904f4e0075a7 */ /* 0x000e6400080a017f */
[----:B-1----:R-:W-:Y:S05]  /*36f0*/  @!P5 BRA `(.L_x_10483) ;  /* 0x0000011c00c4d947 */ /* 0x002fea0003800000 */
.L_x_10691:
[----:B------:R-:W-:Y:S05]  /*3700*/  BSYNC B1 ;  /* 0x0000000000017941 */ /* 0x000fea0003800000 */
.L_x_10482:
[----:B0-----:R-:W-:Y:S01]  /*3710*/  ISETP.GE.OR P5, PT, R18, R81, P1 ;  /* 0x000000511200720c */ /* 0x001fe20000fa6670 */
[----:B------:R-:W-:Y:S01]  /*3720*/  ULDC.64 UR4, c[0x0][0x2f0] ;  /* 0x0000bc0000047ab9 */ /* 0x000fe20000000a00 */
[----:B------:R-:W-:Y:S01]  /*3730*/  SHF.R.S32.HI R12, RZ, 0x1f, R23 ;  /* 0x0000001fff0c7819 */ /* 0x000fe20000011417 */
[----:B------:R-:W-:Y:S01]  /*3740*/  IMAD.MOV.U32 R68, RZ, RZ, R14 ;  /* 0x000000ffff447224 */ /* 0x000fe200078e000e */
[----:B------:R-:W-:-:S03]  /*3750*/  MOV R69, R71 ;  /* 0x0000004700457202 */ /* 0x000fc60000000f00 */
[----:B------:R-:W-:Y:S02]  /*3760*/  IMAD R12, R12, UR4, RZ ;  /* 0x000000040c0c7c24 */ /* 0x000fe4000f8e02ff */
[----:B------:R-:W-:-:S04]  /*3770*/  IMAD.WIDE.U32 R68, R23, UR4, R68 ;  /* 0x0000000417447c25 */ /* 0x000fc8000f8e0044 */
[----:B------:R-:W-:Y:S01]  /*3780*/  IMAD R83, R23, UR5, R12 ;  /* 0x0000000517537c24 */ /* 0x000fe2000f8e020c */
[----:B------:R-:W-:Y:S06]  /*3790*/  @P5 BRA `(.L_x_10474) ;  /* 0x00000010002c5947 */ /* 0x000fec0003800000 */
[----:B------:R-:W2:Y:S04]  /*37a0*/  LDL R30, [R1+0x14] ;  /* 0x00001400011e7983 */ /* 0x000ea80000100800 */
[----:B------:R-:W3:Y:S04]  /*37b0*/  LDL R29, [R1+0x18] ;  /* 0x00001800011d7983 */ /* 0x000ee80000100800 */
[----:B------:R-:W4:Y:S01]  /*37c0*/  LDL R28, [R1+0x1c] ;  /* 0x00001c00011c7983 */ /* 0x000f220000100800 */
[----:B------:R-:W-:Y:S01]  /*37d0*/  IMAD.IADD R83, R83, 0x1, R69 ;  /* 0x0000000153537824 */ /* 0x000fe200078e0245 */
[----:B------:R-:W-:Y:S01]  /*37e0*/  IADD3 R71, P5, P6, R54, R68, R64 ;  /* 0x0000004436477210 */ /* 0x000fe20007ebe040 */
[----:B------:R-:W-:Y:S01]  /*37f0*/  IMAD.IADD R13, R81, 0x1, -R58 ;  /* 0x00000001510d7824 */ /* 0x000fe200078e0a3a */
[----:B------:R-:W-:Y:S02]  /*3800*/  BSSY B1, `(.L_x_10484) ;  /* 0x00000e8000017945 */ /* 0x000fe40003800000 */
[----:B------:R-:W-:-:S02]  /*3810*/  IADD3.X R12, R0, R83, R73, P5, P6 ;  /* 0x00000053000c7210 */ /* 0x000fc40002fec449 */
[----:B------:R-:W-:Y:S02]  /*3820*/  IADD3 R70, P5, R71, R66, RZ ;  /* 0x0000004247467210 */ /* 0x000fe40007fbe0ff */
[----:B------:R-:W-:-:S03]  /*3830*/  LOP3.LUT P6, RZ, R22, 0x1, RZ, 0xc0, !PT ;  /* 0x0000000116ff7812 */ /* 0x000fc600078cc0ff */
[----:B------:R-:W-:Y:S01]  /*3840*/  IMAD.X R71, R12, 0x1, R67, P5 ;  /* 0x000000010c477824 */ /* 0x000fe200028e0643 */
[----:B------:R-:W-:-:S04]  /*3850*/  LOP3.LUT P5, RZ, R22, 0x4, RZ, 0xc0, !PT ;  /* 0x0000000416ff7812 */ /* 0x000fc800078ac0ff */
[----:B------:R-:W-:-:S04]  /*3860*/  SEL R13, R58, R13, !P5 ;  /* 0x0000000d3a0d7207 */ /* 0x000fc80006800000 */
[----:B------:R-:W-:-:S04]  /*3870*/  SHF.R.S32.HI R12, RZ, 0x1f, R13 ;  /* 0x0000001fff0c7819 */ /* 0x000fc8000001140d */
[----:B------:R-:W-:Y:S01]  /*3880*/  LEA.HI R12, R12, R13, RZ, 0x5 ;  /* 0x0000000d0c0c7211 */ /* 0x000fe200078f28ff */
[----:B------:R-:W-:-:S03]  /*3890*/  IMAD R13, R17, 0x2800, R74 ;  /* 0x00002800110d7824 */ /* 0x000fc600078e024a */
[----:B------:R-:W-:Y:S01]  /*38a0*/  SHF.R.S32.HI R12, RZ, 0x5, R12 ;  /* 0x00000005ff0c7819 */ /* 0x000fe2000001140c */
[----:B------:R-:W-:-:S03]  /*38b0*/  IMAD.IADD R13, R16, 0x1, R13 ;  /* 0x00000001100d7824 */ /* 0x000fc600078e020d */
[----:B------:R-:W-:-:S05]  /*38c0*/  LEA.HI.SX32 R12, R21, R12, 0x1c ;  /* 0x0000000c150c7211 */ /* 0x000fca00078fe2ff */
[----:B------:R-:W-:-:S05]  /*38d0*/  IMAD.SHL.U32 R85, R12, 0x10, RZ ;  /* 0x000000100c557824 */ /* 0x000fca00078e00ff */
[----:B--2---:R-:W-:-:S04]  /*38e0*/  LOP3.LUT R12, R30, 0x30, R85, 0xf8, !PT ;  /* 0x000000301e0c7812 */ /* 0x004fc800078ef855 */
[----:B---3--:R-:W-:-:S05]  /*38f0*/  LOP3.LUT R12, R12, R29, RZ, 0x3c, !PT ;  /* 0x0000001d0c0c7212 */ /* 0x008fca00078e3cff */
[----:B----4-:R-:W-:-:S04]  /*3900*/  IMAD.IADD R12, R28, 0x1, R12 ;  /* 0x000000011c0c7824 */ /* 0x010fc800078e020c */
[----:B------:R-:W-:-:S05]  /*3910*/  IMAD R15, R17, 0x2800, R12 ;  /* 0x00002800110f7824 */ /* 0x000fca00078e020c */
[----:B------:R-:W-:Y:S02]  /*3920*/  IADD3 R28, R16, R15, RZ ;  /* 0x0000000f101c7210 */ /* 0x000fe40007ffe0ff */
        /* <DEDUP_REMOVED lines=9> */
[----:B------:R-:W-:Y:S01]  /*39c0*/  SHF.R.U32.HI R90, RZ, 0x10, R7 ;  /* 0x00000010ff5a7819 */ /* 0x000fe20000011607 */
[----:B------:R-:W-:Y:S01]  /*39d0*/  IMAD.SHL.U32 R7, R95, 0x100, RZ ;  /* 0x000001005f077824 */ /* 0x000fe200078e00ff */
[----:B------:R-:W-:Y:S02]  /*39e0*/  SHF.R.U32.HI R92, RZ, 0x10, R5 ;  /* 0x00000010ff5c7819 */ /* 0x000fe40000011605 */
[----:B------:R-:W-:Y:S02]  /*39f0*/  PRMT R4, R97, 0x654, R4 ;  /* 0x0000065461047816 */ /* 0x000fe40000000004 */
[----:B------:R-:W-:Y:S02]  /*3a00*/  SHF.R.U32.HI R88, RZ, 0x8, R9 ;  /* 0x00000008ff587819 */ /* 0x000fe40000011609 */
[----:B------:R-:W-:Y:S02]  /*3a10*/  SHF.R.U32.HI R87, RZ, 0x8, R11 ;  /* 0x00000008ff577819 */ /* 0x000fe4000001160b */
[----:B------:R-:W-:-:S02]  /*3a20*/  SHF.R.U32.HI R89, RZ, 0x18, R9 ;  /* 0x00000018ff597819 */ /* 0x000fc40000011609 */
[----:B------:R-:W-:Y:S01]  /*3a30*/  LOP3.LUT R8, R9, 0xff, RZ, 0xc0, !PT ;  /* 0x000000ff09087812 */ /* 0x000fe200078ec0ff */
[----:B------:R-:W-:Y:S01]  /*3a40*/  IMAD.SHL.U32 R87, R87, 0x100, RZ ;  /* 0x0000010057577824 */ /* 0x000fe200078e00ff */
[----:B------:R-:W-:Y:S01]  /*3a50*/  SHF.R.U32.HI R5, RZ, 0x10, R9 ;  /* 0x00000010ff057819 */ /* 0x000fe20000011609 */
[----:B------:R-:W-:Y:S01]  /*3a60*/  IMAD.SHL.U32 R9, R91, 0x100, RZ ;  /* 0x000001005b097824 */ /* 0x000fe200078e00ff */
[----:B------:R-:W-:Y:S01]  /*3a70*/  LOP3.LUT R4, R4, 0xff00, R7, 0xf8, !PT ;  /* 0x0000ff0004047812 */ /* 0x000fe200078ef807 */
[----:B------:R-:W-:Y:S01]  /*3a80*/  IMAD.U32 R7, R92, 0x10000, RZ ;  /* 0x000100005c077824 */ /* 0x000fe200078e00ff */
[----:B------:R-:W-:Y:S02]  /*3a90*/  LOP3.LUT R10, R11, 0xff0000ff, RZ, 0xc0, !PT ;  /* 0xff0000ff0b0a7812 */ /* 0x000fe400078ec0ff */
        /* <DEDUP_REMOVED lines=33> */
[----:B------:R-:W-:-:S02]  /*3cb0*/  F2FP.F16.E4M3.UNPACK_B R84, R12 ;  /* 0x0000000cff54723e */ /* 0x000fc400020006ff */
[----:B------:R-:W-:Y:S01]  /*3cc0*/  LOP3.LUT R5, R91, 0xff0000, R94, 0xf8, !PT ;  /* 0x00ff00005b057812 */ /* 0x000fe200078ef85e */
[CC--:B------:R-:W-:Y:S01]  /*3cd0*/  FMUL.FTZ R11, R87.reuse, R92.reuse ;  /* 0x0000005c570b7220 */ /* 0x0c0fe20000410000 */
[----:B------:R-:W-:Y:S02]  /*3ce0*/  HADD2.F32 R91, -RZ, R90.H0_H0 ;  /* 0x2000005aff5b7230 */ /* 0x000fe40000004100 */
[C---:B------:R-:W-:Y:S01]  /*3cf0*/  FMUL.FTZ R92, R10.reuse, R92 ;  /* 0x0000005c0a5c7220 */ /* 0x040fe20000410000 */
[----:B------:R-:W-:Y:S02]  /*3d00*/  HADD2.F32 R12, -RZ, R84.H0_H0 ;  /* 0x20000054ff0c7230 */ /* 0x000fe40000004100 */
[-C--:B------:R-:W-:Y:S01]  /*3d10*/  FFMA.FTZ R11, R10, R89.reuse, -R11 ;  /* 0x000000590a0b7223 */ /* 0x080fe2000001080b */
[----:B------:R-:W-:Y:S02]  /*3d20*/  HADD2.F32 R90, -RZ, R90.H1_H1 ;  /* 0x3000005aff5a7230 */ /* 0x000fe40000004100 */
[----:B------:R-:W-:Y:S01]  /*3d30*/  FFMA.FTZ R10, R87, R89, R92 ;  /* 0x00000059570a7223 */ /* 0x000fe2000001005c */
        /* <DEDUP_REMOVED lines=8> */
[----:B------:R-:W-:Y:S01]  /*3dc0*/  FMUL.FTZ R87, R89, R90 ;  /* 0x0000005a59577220 */ /* 0x000fe20000410000 */
[----:B------:R-:W-:Y:S01]  /*3dd0*/  HADD2.F32 R86, -RZ, R88.H1_H1 ;  /* 0x30000058ff567230 */ /* 0x000fe20000004100 */
[----:B------:R-:W-:Y:S01]  /*3de0*/  F2FP.F16.E4M3.UNPACK_B R88, R30.H1 ;  /* 0x0000001eff58723e */ /* 0x000fe200030006ff */
[----:B------:R-:W-:-:S02]  /*3df0*/  HADD2.F32 R95, -RZ, R92.H0_H0 ;  /* 0x2000005cff5f7230 */ /* 0x000fc40000004100 */
        /* <DEDUP_REMOVED lines=8> */
[----:B------:R-:W-:Y:S02]  /*3e80*/  HADD2.F32 R86, -RZ, R84.H0_H0 ;  /* 0x20000054ff567230 */ /* 0x000fe40000004100 */
[----:B------:R-:W-:Y:S01]  /*3e90*/  FMUL.FTZ R99, R90, R95 ;  /* 0x0000005f5a637220 */ /* 0x000fe20000410000 */
[----:B------:R-:W-:Y:S01]  /*3ea0*/  HADD2.F32 R97, -RZ, R92.H1_H1 ;  /* 0x3000005cff617230 */ /* 0x000fe20000004100 */
[----:B------:R-:W-:Y:S01]  /*3eb0*/  F2FP.SATFINITE.E4M3.F32.PACK_AB_MERGE_C R9, R10, R9, RZ ;  /* 0x000000090a09723e */ /* 0x000fe200048070ff */
        /* <DEDUP_REMOVED lines=9> */
[----:B------:R-:W-:Y:S01]  /*3f50*/  FFMA.FTZ R103, R84, R91, -R99 ;  /* 0x0000005b54677223 */ /* 0x000fe20000010863 */
[----:B------:R-:W-:Y:S01]  /*3f60*/  F2FP.F16.E4M3.UNPACK_B R84, R82 ;  /* 0x00000052ff54723e */ /* 0x000fe200020006ff */
[----:B------:R-:W-:Y:S01]  /*3f70*/  FFMA.FTZ R90, R90, R93, R95 ;  /* 0x0000005d5a5a7223 */ /* 0x000fe2000001005f */
[----:B------:R-:W-:Y:S01]  /*3f80*/  FFMA.FTZ R107, R88, R91, R97 ;  /* 0x0000005b586b7223 */ /* 0x000fe20000010061 */
[----:B------:R-:W-:Y:S01]  /*3f90*/  HADD2.F32 R82, -RZ, R80.H0_H0 ;  /* 0x20000050ff527230 */ /* 0x000fe20000004100 */
[----:B------:R-:W-:Y:S01]  /*3fa0*/  F2FP.SATFINITE.E4M3.F32.PACK_AB_MERGE_C R8, R11, R8, RZ ;  /* 0x000000080b08723e */ /* 0x000fe200048070ff */
[--C-:B------:R-:W-:Y:S01]  /*3fb0*/  HADD2.F32 R95, -RZ, R86.reuse.H0_H0 ;  /* 0x20000056ff5f7230 */ /* 0x100fe20000004100 */
        /* <DEDUP_REMOVED lines=33> */
[C---:B------:R-:W-:Y:S01]  /*41d0*/  FMUL.FTZ R80, R10.reuse, R84 ;  /* 0x000000540a507220 */ /* 0x040fe20000410000 */
[----:B------:R-:W-:Y:S01]  /*41e0*/  F2FP.F16.E4M3.UNPACK_B R6, R6.H1 ;  /* 0x00000006ff06723e */ /* 0x000fe200030006ff */
[C---:B------:R-:W-:Y:S01]  /*41f0*/  FMUL.FTZ R87, R11.reuse, R84 ;  /* 0x000000540b577220 */ /* 0x040fe20000410000 */
[----:B------:R-:W-:Y:S01]  /*4200*/  F2FP.F16.E4M3.UNPACK_B R84, R7.H1 ;  /* 0x00000007ff54723e */ /* 0x000fe200030006ff */
[-C--:B------:R-:W-:Y:S01]  /*4210*/  FFMA.FTZ R11, R11, R82.reuse, -R80 ;  /* 0x000000520b0b7223 */ /* 0x080fe20000010850 */
[----:B------:R-:W-:Y:S02]  /*4220*/  HADD2.F32 R80, -RZ, R29.H0_H0 ;  /* 0x2000001dff507230 */ /* 0x000fe40000004100 */
[----:B------:R-:W-:Y:S01]  /*4230*/  FFMA.FTZ R10, R10, R82, R87 ;  /* 0x000000520a0a7223 */ /* 0x000fe20000010057 */
[----:B------:R-:W-:Y:S01]  /*4240*/  HADD2.F32 R7, -RZ, R13.H0_H0 ;  /* 0x2000000dff077230 */ /* 0x000fe20000004100 */
[----:B------:R-:W-:Y:S01]  /*4250*/  F2FP.SATFINITE.E4M3.F32.PACK_AB_MERGE_C R90, R107, R90, RZ ;  /* 0x0000005a6b5a723e */ /* 0x000fe200048070ff */
[----:B------:R-:W-:Y:S01]  /*4260*/  HADD2.F32 R86, -RZ, R84.H0_H0 ;  /* 0x20000054ff567230 */ /* 0x000fe20000004100 */
[----:B------:R-:W-:Y:S01]  /*4270*/  F2FP.F16.E4M3.UNPACK_B R91, R5.H1 ;  /* 0x00000005ff5b723e */ /* 0x000fe200030006ff */
[----:B------:R-:W-:Y:S01]  /*4280*/  HADD2.F32 R82, -RZ, R29.H1_H1 ;  /* 0x3000001dff527230 */ /* 0x000fe20000004100 */
[----:B------:R-:W-:Y:S01]  /*4290*/  F2FP.SATFINITE.E4M3.F32.PACK_AB_MERGE_C R30, R97, R30, R90 ;  /* 0x0000001e611e723e */ /* 0x000fe2000480705a */
[----:B------:R-:W-:-:S02]  /*42a0*/  HADD2.F32 R29, -RZ, R6.H0_H0 ;  /* 0x20000006ff1d7230 */ /* 0x000fc40000004100 */
[-C--:B------:R-:W-:Y:S01]  /*42b0*/  FMUL.FTZ R88, R80, R86.reuse ;  /* 0x0000005650587220 */ /* 0x080fe20000410000 */
[----:B------:R-:W-:Y:S02]  /*42c0*/  HADD2.F32 R13, -RZ, R13.H1_H1 ;  /* 0x3000000dff0d7230 */ /* 0x000fe40000004100 */
[C---:B------:R-:W-:Y:S01]  /*42d0*/  FMUL.FTZ R87, R7.reuse, R86 ;  /* 0x0000005607577220 */ /* 0x040fe20000410000 */
[----:B------:R-:W-:Y:S02]  /*42e0*/  HADD2.F32 R84, -RZ, R84.H1_H1 ;  /* 0x30000054ff547230 */ /* 0x000fe40000004100 */
[----:B------:R-:W-:Y:S01]  /*42f0*/  FFMA.FTZ R14, R14, R93, -R101 ;  /* 0x0000005d0e0e7223 */ /* 0x000fe20000010865 */
        /* <DEDUP_REMOVED lines=11> */
[----:B------:R-:W-:Y:S01]  /*43b0*/  HADD2.F32 R91, -RZ, R91.H1_H1 ;  /* 0x3000005bff5b7230 */ /* 0x000fe20000004100 */
[----:B------:R-:W-:Y:S02]  /*43c0*/  F2FP.F16.E4M3.UNPACK_B R15, R15.H1 ;  /* 0x0000000fff0f723e */ /* 0x000fe400030006ff */
[-C--:B------:R-:W-:Y:S02]  /*43d0*/  F2FP.F16.E4M3.UNPACK_B R5, R4.reuse ;  /* 0x00000004ff05723e */ /* 0x080fe400020006ff */
[----:B------:R-:W-:Y:S01]  /*43e0*/  F2FP.F16.E4M3.UNPACK_B R87, R4.H1 ;  /* 0x00000004ff57723e */ /* 0x000fe200030006ff */
[----:B------:R-:W-:Y:S01]  /*43f0*/  HADD2.F32 R4, -RZ, R82.H0_H0 ;  /* 0x20000052ff047230 */ /* 0x000fe20000004100 */
[----:B------:R-:W-:Y:S01]  /*4400*/  F2FP.SATFINITE.E4M3.F32.PACK_AB_MERGE_C R92, R103, R92, RZ ;  /* 0x0000005c675c723e */ /* 0x000fe200048070ff */
[----:B------:R-:W-:Y:S01]  /*4410*/  HADD2.F32 R80, -RZ, R15.H0_H0 ;  /* 0x2000000fff507230 */ /* 0x000fe20000004100 */
[----:B------:R-:W-:Y:S01]  /*4420*/  F2FP.F16.E4M3.UNPACK_B R84, R31 ;  /* 0x0000001fff54723e */ /* 0x000fe200020006ff */
[----:B------:R-:W-:Y:S01]  /*4430*/  HADD2.F32 R89, -RZ, R87.H0_H0 ;  /* 0x20000057ff597230 */ /* 0x000fe20000004100 */
[----:B------:R-:W-:Y:S01]  /*4440*/  F2FP.SATFINITE.E4M3.F32.PACK_AB_MERGE_C R14, R14, R99, R92 ;  /* 0x000000630e0e723e */ /* 0x000fe2000480705c */
[----:B------:R-:W-:-:S02]  /*4450*/  HADD2.F32 R92, -RZ, R90.H0_H0 ;  /* 0x2000005aff5c7230 */ /* 0x000fc40000004100 */
[-C--:B------:R-:W-:Y:S01]  /*4460*/  FMUL.FTZ R97, R4, R93.reuse ;  /* 0x0000005d04617220 */ /* 0x080fe20000410000 */
[----:B------:R-:W-:Y:S02]  /*4470*/  HADD2.F32 R86, -RZ, R84.H0_H0 ;  /* 0x20000054ff567230 */ /* 0x000fe40000004100 */
[C---:B------:R-:W-:Y:S01]  /*4480*/  FMUL.FTZ R93, R80.reuse, R93 ;  /* 0x0000005d505d7220 */ /* 0x040fe20000410000 */
[----:B------:R-:W-:Y:S02]  /*4490*/  HADD2.F32 R82, -RZ, R82.H1_H1 ;  /* 0x30000052ff527230 */ /* 0x000fe40000004100 */
[----:B------:R-:W-:Y:S01]  /*44a0*/  FFMA.FTZ R97, R80, R89, -R97 ;  /* 0x0000005950617223 */ /* 0x000fe20000010861 */
[----:B------:R-:W-:Y:S02]  /*44b0*/  HADD2.F32 R15, -RZ, R15.H1_H1 ;  /* 0x3000000fff0f7230 */ /* 0x000fe40000004100 */
[----:B------:R-:W-:Y:S01]  /*44c0*/  FMUL.FTZ R96, R86, R92 ;  /* 0x0000005c56607220 */ /* 0x000fe20000410000 */
[----:B------:R-:W-:-:S02]  /*44d0*/  HADD2.F32 R31, -RZ, R29.H0_H0 ;  /* 0x2000001dff1f7230 */ /* 0x000fc40000004100 */
[-C--:B------:R-:W-:Y:S01]  /*44e0*/  FMUL.FTZ R80, R82, R91.reuse ;  /* 0x0000005b52507220 */ /* 0x080fe20000410000 */
[----:B------:R-:W-:Y:S02]  /*44f0*/  HADD2.F32 R88, -RZ, R5.H0_H0 ;  /* 0x20000005ff587230 */ /* 0x000fe40000004100 */
[----:B------:R-:W-:Y:S01]  /*4500*/  FMUL.FTZ R91, R15, R91 ;  /* 0x0000005b0f5b7220 */ /* 0x000fe20000410000 */
[----:B------:R-:W-:Y:S02]  /*4510*/  HADD2.F32 R84, -RZ, R84.H1_H1 ;  /* 0x30000054ff547230 */ /* 0x000fe40000004100 */
[----:B------:R-:W-:Y:S01]  /*4520*/  FFMA.FTZ R93, R4, R89, R93 ;  /* 0x00000059045d7223 */ /* 0x000fe2000001005d */
[----:B------:R-:W-:Y:S02]  /*4530*/  HADD2.F32 R90, -RZ, R90.H1_H1 ;  /* 0x3000005aff5a7230 */ /* 0x000fe40000004100 */
[----:B------:R-:W-:Y:S01]  /*4540*/  FMUL.FTZ R95, R31, R92 ;  /* 0x0000005c1f5f7220 */ /* 0x000fe20000410000 */
[----:B------:R-:W-:-:S02]  /*4550*/  HADD2.F32 R87, -RZ, R87.H1_H1 ;  /* 0x30000057ff577230 */ /* 0x000fc40000004100 */
[----:B------:R-:W-:Y:S01]  /*4560*/  FFMA.FTZ R96, R31, R88, -R96 ;  /* 0x000000581f607223 */ /* 0x000fe20000010860 */
[----:B------:R-:W-:Y:S02]  /*4570*/  HADD2.F32 R29, -RZ, R29.H1_H1 ;  /* 0x3000001dff1d7230 */ /* 0x000fe40000004100 */
[-C--:B------:R-:W-:Y:S01]  /*4580*/  FMUL.FTZ R4, R84, R90.reuse ;  /* 0x0000005a54047220 */ /* 0x080fe20000410000 */
[----:B------:R-:W-:Y:S02]  /*4590*/  HADD2.F32 R5, -RZ, R5.H1_H1 ;  /* 0x30000005ff057230 */ /* 0x000fe40000004100 */
[-C--:B------:R-:W-:Y:S01]  /*45a0*/  FFMA.FTZ R80, R15, R87.reuse, -R80 ;  /* 0x000000570f507223 */ /* 0x080fe20000010850 */
[----:B------:R-:W-:Y:S01]  /*45b0*/  FFMA.FTZ R82, R82, R87, R91 ;  /* 0x0000005752527223 */ /* 0x000fe2000001005b */
        /* <DEDUP_REMOVED lines=12> */
.L_x_10485:
[----:B------:R-:W-:Y:S05]  /*4680*/  BSYNC B1 ;  /* 0x0000000000017941 */ /* 0x000fea0003800000 */
.L_x_10484:
        /* <DEDUP_REMOVED lines=10> */
.L_x_10467:
[----:B------:R-:W-:-:S06]  /*4730*/  UISETP.NE.AND UP0, UPT, UR36, 0x3, UPT ;  /* 0x000000032400788c */ /* 0x000fcc000bf05270 */
[----:B------:R-:W-:-:S13]  /*4740*/  PLOP3.LUT P0, PT, PT, PT, UP0, 0x80, 0x0 ;  /* 0x000000000000781c */ /* 0x000fda0003f0f008 */
[----:B------:R-:W-:Y:S05]  /*4750*/  @!P0 BRA `(.L_x_10486) ;  /* 0x0000000000048947 */ /* 0x000fea0003800000 */
[----:B------:R-:W-:Y:S01]  /*4760*/  BPT.TRAP 0x1 ;  /* 0x000000040000795c */ /* 0x000fe20000300000 */
.L_x_10486:
[----:B------:R-:W-:Y:S01]  /*4770*/  IMAD R78, R17, 0x8, R16 ;  /* 0x00000008114e7824 */ /* 0x000fe200078e0210 */
[----:B------:R-:W-:Y:S01]  /*4780*/  SHF.L.U32 R79, R156, 0x1f, RZ ;  /* 0x0000001f9c4f7819 */ /* 0x000fe200000006ff */
[----:B------:R-:W-:Y:S01]  /*4790*/  IMAD R4, R2, -0xa0, R33 ;  /* 0xffffff6002047824 */ /* 0x000fe200078e0221 */
[----:B------:R-:W-:Y:S02]  /*47a0*/  BSSY B1, `(.L_x_10487) ;  /* 0x0000004000017945 */ /* 0x000fe40003800000 */
[----:B------:R-:W0:Y:S02]  /*47b0*/  SYNCS.PHASECHK.TRANS64.TRYWAIT P1, [R78+URZ+0x13290], R79 ;  /* 0x0132904f4e0075a7 */ /* 0x000e24000802017f */
[----:B------:R-:W-:Y:S01]  /*47c0*/  VIMNMX R4, R4, 0xa0, PT ;  /* 0x000000a004047848 */ /* 0x000fe20003fe0100 */
[----:B0-----:R-:W-:Y:S06]  /*47d0*/  @!P1 BRA `(.L_x_10488) ;  /* 0x0000010c00a09947 */ /* 0x001fec0003800000 */
.L_x_10692:
[----:B------:R-:W-:Y:S05]  /*47e0*/  BSYNC B1 ;  /* 0x0000000000017941 */ /* 0x000fea0003800000 */
.L_x_10487:
[----:B------:R-:W-:-:S13]  /*47f0*/  ISETP.GE.AND P1, PT, R23, R4, PT ;  /* 0x000000041700720c */ /* 0x000fda0003f26270 */
[----:B------:R-:W-:Y:S05]  /*4800*/  @P1 BRA `(.L_x_10474) ;  /* 0x0000000000101947 */ /* 0x000fea0003800000 */
[----:B------:R-:W1:Y:S04]  /*4810*/  @!P3 LDS.128 R4, [R77+0xe000] ;  /* 0x00e000004d04b984 */ /* 0x000e680000000c00 */
[----:B------:R-:W2:Y:S04]  /*4820*/  @!P2 LDS.128 R8, [R76+0xe000] ;  /* 0x00e000004c08a984 */ /* 0x000ea80000000c00 */
[----:B-1----:R1:W-:Y:S04]  /*4830*/  @!P3 STG.E.128 desc[UR42][R12.64], R4 ;  /* 0x000000040c00b986 */ /* 0x0023e8000c101d2a */
[----:B--2---:R1:W-:Y:S02]  /*4840*/  @!P2 STG.E.128 desc[UR42][R12.64+0x20], R8 ;  /* 0x000020080c00a986 */ /* 0x0043e4000c101d2a */
.L_x_10474:
[----:B------:R-:W-:Y:S05]  /*4850*/  BSYNC B0 ;  /* 0x0000000000007941 */ /* 0x000fea0003800000 */
.L_x_10466:
[----:B012---:R-:W0:Y:S01]  /*4860*/  S2R R4, SR_TID.X ;  /* 0x0000000000047919 */ /* 0x007e220000002100 */
        /* <DEDUP_REMOVED lines=16> */
.L_x_10490:
[----:B------:R-:W-:Y:S05]  /*4970*/  BSYNC B0 ;  /* 0x0000000000007941 */ /* 0x000fea0003800000 */
.L_x_10489:
[----:B------:R-:W1:Y:S01]  /*4980*/  SYNCS.PHASECHK.TRANS64.TRYWAIT P0, [R78+URZ+0x132b0], R79 ;  /* 0x0132b04f4e0075a7 */ /* 0x000e62000800017f */
[----:B------:R-:W-:Y:S04]  /*4990*/  BSSY B0, `(.L_x_10491) ;  /* 0x0000002000007945 */ /* 0x000fe80003800000 */
[----:B-1----:R-:W-:Y:S05]  /*49a0*/  @!P0 BRA `(.L_x_10492) ;  /* 0x0000010c00408947 */ /* 0x002fea0003800000 */
.L_x_10693:
[----:B------:R-:W-:Y:S05]  /*49b0*/  BSYNC B0 ;  /* 0x0000000000007941 */ /* 0x000fea0003800000 */
.L_x_10491:
[----:B------:R-:W-:Y:S04]  /*49c0*/  BSSY B0, `(.L_x_10493) ;  /* 0x0000013000007945 */ /* 0x000fe80003800000 */
[----:B------:R-:W-:Y:S05]  /*49d0*/  @P1 BRA `(.L_x_10494) ;  /* 0x0000000000441947 */ /* 0x000fea0003800000 */
[----:B0-----:R-:W-:Y:S01]  /*49e0*/  IMAD.WIDE R4, R2, 0xa0, R56 ;  /* 0x000000a002047825 */ /* 0x001fe200078e0238 */
        /* <DEDUP_REMOVED lines=16> */
.L_x_10494:
[----:B------:R-:W-:Y:S05]  /*4af0*/  BSYNC B0 ;  /* 0x0000000000007941 */ /* 0x000fea0003800000 */
.L_x_10493:
[----:B------:R-:W-:Y:S01]  /*4b00*/  @!PT LDS RZ, [RZ] ;  /* 0x00000000fffff984 */ /* 0x000fe20000000800 */
[----:B------:R-:W-:Y:S01]  /*4b10*/  @!PT LDS RZ, [RZ] ;  /* 0x00000000fffff984 */ /* 0x000fe20000000800 */
[----:B------:R-:W-:Y:S01]  /*4b20*/  @!PT LDS RZ, [RZ] ;  /* 0x00000000fffff984 */ /* 0x000fe20000000800 */
[----:B------:R-:W-:Y:S01]  /*4b30*/  @!PT LDS RZ, [RZ] ;  /* 0x00000000fffff984 */ /* 0x000fe20000000800 */
[----:B------:R5:W-:Y:S06]  /*4b40*/  MEMBAR.ALL.CTA ;  /* 0x0000000000007992 */ /* 0x000bec0000008000 */
[----:B-----5:R-:W5:Y:S02]  /*4b50*/  FENCE.VIEW.ASYNC.S ;  /* 0x00000000000073c6 */ /* 0x020f640000000000 */
[----:B-----5:R0:W-:Y:S01]  /*4b60*/  BAR.SYNC.DEFER_BLOCKING R35, 0x80 ;  /* 0x000200230000751d */ /* 0x0201e20000010000 */
[----:B------:R-:W-:Y:S01]  /*4b70*/  LOP3.LUT P6, RZ, R22, 0x2, RZ, 0xc0, !PT ;  /* 0x0000000216ff7812 */ /* 0x000fe200078cc0ff */
[----:B------:R-:W-:Y:S01]  /*4b80*/  VIADD R17, R17, 0x1 ;  /* 0x0000000111117836 */ /* 0x000fe20000000000 */
[----:B-1----:R-:W-:-:S02]  /*4b90*/  @!P5 IADD3 R78, R78, 0x132c0, RZ ;  /* 0x000132c04e4ed810 */ /* 0x002fc40007ffe0ff */
[----:B------:R-:W-:Y:S02]  /*4ba0*/  PLOP3.LUT P0, PT, PT, PT, PT, 0x8, 0x0 ;  /* 0x000000000000781c */ /* 0x000fe40003f0e170 */
[C---:B------:R-:W-:Y:S02]  /*4bb0*/  ISETP.NE.AND P1, PT, R17.reuse, 0x2, PT ;  /* 0x000000021100780c */ /* 0x040fe40003f25270 */
[----:B------:R-:W-:Y:S02]  /*4bc0*/  @!P5 PRMT R78, RZ, 0x654, R78 ;  /* 0x00000654ff4ed816 */ /* 0x000fe4000000004e */
[----:B--2---:R-:W-:Y:S02]  /*4bd0*/  SEL R5, RZ, 0x1, P1 ;  /* 0x00000001ff057807 */ /* 0x004fe40000800000 */
[----:B------:R-:W-:Y:S02]  /*4be0*/  SEL R17, R17, RZ, P1 ;  /* 0x000000ff11117207 */ /* 0x000fe40000800000 */
[----:B------:R-:W-:Y:S01]  /*4bf0*/  LOP3.LUT R156, R156, R5, RZ, 0x3c, !PT ;  /* 0x000000059c9c7212 */ /* 0x000fe200078e3cff */
[----:B------:R0:W-:Y:S01]  /*4c00*/  @!P5 SYNCS.ARRIVE.TRANS64.RED.A1T0 RZ, [R78+URZ], RZ ;  /* 0x000000ff4effd9a7 */ /* 0x0001e2000810043f */
[----:B------:R-:W-:Y:S05]  /*4c10*/  @P6 BRA `(.L_x_10495) ;  /* 0xffffffd400446947 */ /* 0x000fea000383ffff */
.L_x_10461:
[----:B------:R-:W1:Y:S01]  /*4c20*/  LDC R0, c[0x0][0x428] ;  /* 0x00010a00ff007b82 */ /* 0x000e620000000800 */
[----:B0-----:R-:W-:Y:S01]  /*4c30*/  IMAD.MOV.U32 R35, RZ, RZ, R26 ;  /* 0x000000ffff237224 */ /* 0x001fe200078e001a */
[----:B------:R-:W-:Y:S01]  /*4c40*/  BSSY B0, `(.L_x_10496) ;  /* 0x000001e000007945 */ /* 0x000fe20003800000 */
[----:B------:R-:W-:Y:S01]  /*4c50*/  ISETP.GE.AND P2, PT, R105, 0x1, PT ;  /* 0x000000016900780c */ /* 0x000fe20003f46270 */
[----:B------:R-:W-:Y:S01]  /*4c60*/  IMAD.MOV.U32 R55, RZ, RZ, RZ ;  /* 0x000000ffff377224 */ /* 0x000fe200078e00ff */
[----:B------:R-:W-:Y:S02]  /*4c70*/  PLOP3.LUT P1, PT, PT, PT, PT, 0x80, 0x0 ;  /* 0x000000000000781c */ /* 0x000fe40003f2f070 */
[----:B------:R-:W-:Y:S02]  /*4c80*/  CS2R R6, SRZ ;  /* 0x0000000000067805 */ /* 0x000fe4000001ff00 */
[----:B------:R-:W-:Y:S02]  /*4c90*/  CS2R R8, SRZ ;  /* 0x0000000000087805 */ /* 0x000fe4000001ff00 */
[----:B------:R-:W-:-:S02]  /*4ca0*/  CS2R R10, SRZ ;  /* 0x00000000000a7805 */ /* 0x000fc4000001ff00 */
[----:B---3--:R-:W-:Y:S02]  /*4cb0*/  CS2R R12, SRZ ;  /* 0x00000000000c7805 */ /* 0x008fe4000001ff00 */
[----:B------:R-:W-:Y:S02]  /*4cc0*/  CS2R R14, SRZ ;  /* 0x00000000000e7805 */ /* 0x000fe4000001ff00 */
[----:B------:R-:W-:Y:S02]  /*4cd0*/  CS2R R20, SRZ ;  /* 0x0000000000147805 */ /* 0x000fe4000001ff00 */
[----:B----4-:R-:W-:Y:S02]  /*4ce0*/  CS2R R28, SRZ ;  /* 0x00000000001c7805 */ /* 0x010fe4000001ff00 */
[----:B------:R-:W-:Y:S02]  /*4cf0*/  CS2R R32, SRZ ;  /* 0x0000000000207805 */ /* 0x000fe4000001ff00 */
[----:B------:R-:W-:-:S02]  /*4d00*/  CS2R R30, SRZ ;  /* 0x00000000001e7805 */ /* 0x000fc4000001ff00 */
[----:B------:R-:W-:Y:S01]  /*4d10*/  CS2R R56, SRZ ;  /* 0x0000000000387805 */ /* 0x000fe2000001ff00 */
[----:B------:R-:W-:Y:S01]  /*4d20*/  IMAD.MOV.U32 R34, RZ, RZ, RZ ;  /* 0x000000ffff227224 */ /* 0x000fe200078e00ff */
[----:B------:R-:W-:Y:S02]  /*4d30*/  CS2R R36, SRZ ;  /* 0x0000000000247805 */ /* 0x000fe4000001ff00 */
[----:B------:R-:W-:Y:S02]  /*4d40*/  CS2R R40, SRZ ;  /* 0x0000000000287805 */ /* 0x000fe4000001ff00 */
[----:B------:R-:W-:Y:S01]  /*4d50*/  CS2R R58, SRZ ;  /* 0x00000000003a7805 */ /* 0x000fe2000001ff00 */
[----:B------:R-:W-:Y:S01]  /*4d60*/  IMAD.MOV.U32 R44, RZ, RZ, RZ ;  /* 0x000000ffff2c7224 */ /* 0x000fe200078e00ff */
[----:B-1----:R-:W-:-:S13]  /*4d70*/  ISETP.NE.AND P3, PT, R0, 0x1, PT ;  /* 0x000000010000780c */ /* 0x002fda0003f65270 */
[----:B------:R-:W0:Y:S08]  /*4d80*/  @P3 LDC R3, c[0x0][0x42c] ;  /* 0x00010b00ff033b82 */ /* 0x000e300000000800 */
[----:B------:R-:W1:Y:S01]  /*4d90*/  @P3 LDC R0, c[0x0][0x430] ;  /* 0x00010c00ff003b82 */ /* 0x000e620000000800 */
[----:B0-----:R-:W-:-:S05]  /*4da0*/  @P3 IMAD.HI.U32 R3, R26, R3, RZ ;  /* 0x000000031a033227 */ /* 0x001fca00078e00ff */
[----:B-1----:R-:W-:Y:S02]  /*4db0*/  @P3 SHF.R.U32.HI R35, RZ, R0, R3 ;  /* 0x00000000ff233219 */ /* 0x002fe40000011603 */
[----:B------:R-:W-:Y:S01]  /*4dc0*/  CS2R R2, SRZ ;  /* 0x0000000000027805 */ /* 0x000fe2000001ff00 */
[----:B------:R-:W-:Y:S02]  /*4dd0*/  IMAD.MOV.U32 R0, RZ, RZ, RZ ;  /* 0x000000ffff007224 */ /* 0x000fe400078e00ff */
[----:B------:R0:W-:Y:S01]  /*4de0*/  STL [R1+0x24], R35 ;  /* 0x0000242301007387 */ /* 0x0001e20000100800 */
[----:B------:R-:W-:Y:S05]  /*4df0*/  @P0 BRA `(.L_x_10497) ;  /* 0x0000000000080947 */ /* 0x000fea0003800000 */
[----:B------:R-:W1:Y:S02]  /*4e00*/  FENCE.VIEW.ASYNC.G ;  /* 0x00000000000073c6 */ /* 0x000e640000000100 */
[----:B-1----:R-:W-:Y:S06]  /*4e10*/  BAR.ARV 0xc, 0x200 ;  /* 0x0308000000007b1d */ /* 0x002fec0000002000 */
.L_x_10497:
[----:B------:R-:W-:Y:S05]  /*4e20*/  BSYNC B0 ;  /* 0x0000000000007941 */ /* 0x000fea0003800000 */
.L_x_10496:
[----:B------:R-:W-:Y:S01]  /*4e30*/  CS2R R60, SRZ ;  /* 0x00000000003c7805 */ /* 0x000fe2000001ff00 */
[----:B------:R-:W-:Y:S06]  /*4e40*/  @!P2 BRA `(.L_x_10498) ;  /* 0x00000098009ca947 */ /* 0x000fec0003800000 */
[----:B------:R-:W1:Y:S01]  /*4e50*/  S2R R4, SR_TID.X ;  /* 0x0000000000047919 */ /* 0x000e620000002100 */
[----:B------:R-:W-:Y:S01]  /*4e60*/  VIADD R26, R16, 0xb000 ;  /* 0x0000b000101a7836 */ /* 0x000fe20000000000 */
[----:B------:R-:W-:Y:S04]  /*4e70*/  BSSY B6, `(.L_x_10499) ;  /* 0x000001e000067945 */ /* 0x000fe80003800000 */
[----:B------:R-:W-:Y:S02]  /*4e80*/  LOP3.LUT P0, RZ, R26, 0x9f, RZ, 0xc0, !PT ;  /* 0x0000009f1aff7812 */ /* 0x000fe4000780c0ff */
[----:B-1----:R-:W-:-:S04]  /*4e90*/  IADD3 R5, R4, -0x80, RZ ;  /* 0xffffff8004057810 */ /* 0x002fc80007ffe0ff */
        /* <DEDUP_REMOVED lines=27> */
.L_x_10500:
[----:B------:R-:W-:Y:S05]  /*5050*/  BSYNC B6 ;  /* 0x0000000000067941 */ /* 0x000fea0003800000 */
.L_x_10499:
        /* <DEDUP_REMOVED lines=54> */
.L_x_10504:
[----:B-1----:R1:W2:Y:S02]  /*53c0*/  SYNCS.PHASECHK.TRANS64.TRYWAIT P0, [R16+URZ+0x13200], R3 ;  /* 0x01320003100075a7 */ /* 0x0022a4000800017f */
[----:B--2---:R-:W-:Y:S05]  /*53d0*/  @!P0 NANOSLEEP.SYNCS 0x989680 ;  /* 0x009896800000895d */ /* 0x004fea0003900000 */
[----:B------:R-:W2:Y:S02]  /*53e0*/  @!P0 SYNCS.PHASECHK.TRANS64 P0, [R16+URZ+0x13200], R3 ;  /* 0x01320003100085a7 */ /* 0x000ea4000800007f */
[----:B--2---:R-:W-:Y:S05]  /*53f0*/  @!P0 BRA `(.L_x_10504) ;  /* 0xfffffffc00f08947 */ /* 0x004fea000383ffff */
.L_x_10503:
[----:B------:R-:W-:Y:S05]  /*5400*/  BSYNC B0 ;  /* 0x0000000000007941 */ /* 0x000fea0003800000 */
.L_x_10502:
[----:B------:R-:W-:Y:S05]  /*5410*/  BRA `(.L_x_10505) ;  /* 0x0000002800187947 */ /* 0x000fea0003800000 */
.L_x_10501:
[----:B------:R-:W0:Y:S01]  /*5420*/  S2R R3, SR_TID.X ;  /* 0x0000000000037919 */ /* 0x000e220000002100 */
[----:B------:R-:W1:Y:S01]  /*5430*/  LDC.64 R28, c[0x0][0x3c8] ;  /* 0x0000f200ff1c7b82 */ /* 0x000e620000000a00 */
[----:B-----5:R-:W-:Y:S01]  /*5440*/  SHF.R.S32.HI R0, RZ, 0x1f, R24 ;  /* 0x0000001fff007819 */ /* 0x020fe20000011418 */
[----:B------:R-:W-:Y:S01]  /*5450*/  ULDC.64 UR4, c[0x0][0x3d8] ;  /* 0x0000f60000047ab9 */ /* 0x000fe20000000a00 */
[----:B------:R-:W-:Y:S01]  /*5460*/  SHF.R.S32.HI R9, RZ, 0x1f, R18 ;  /* 0x0000001fff097819 */ /* 0x000fe20000011412 */
[----:B------:R-:W-:Y:S01]  /*5470*/  ULDC.64 UR8, c[0x0][0x3c8] ;  /* 0x0000f20000087ab9 */ /* 0x000fe20000000a00 */
[----:B------:R-:W-:Y:S01]  /*5480*/  MOV R8, R18 ;  /* 0x0000001200087202 */ /* 0x000fe20000000f00 */
[----:B------:R-:W-:Y:S01]  /*5490*/  ULDC.64 UR6, c[0x0][0x3e8] ;  /* 0x0000fa0000067ab9 */ /* 0x000fe20000000a00 */
[----:B------:R-:W-:Y:S01]  /*54a0*/  LOP3.LUT P0, RZ, R26, 0x1bf, RZ, 0xc0, !PT ;  /* 0x000001bf1aff7812 */ /* 0x000fe2000780c0ff */
[----:B------:R-:W2:Y:S01]  /*54b0*/  LDC.64 R30, c[0x0][0x3e0] ;  /* 0x0000f800ff1e7b82 */ /* 0x000ea20000000a00 */
[----:B------:R-:W-:Y:S01]  /*54c0*/  IMAD R11, R0, UR6, RZ ;  /* 0x00000006000b7c24 */ /* 0x000fe2000f8e02ff */
[----:B------:R-:W-:Y:S01]  /*54d0*/  BSSY B6, `(.L_x_10506) ;  /* 0x000002c000067945 */ /* 0x000fe20003800000 */
[----:B------:R-:W-:-:S04]  /*54e0*/  IMAD.WIDE.U32 R4, R24, UR4, R8 ;  /* 0x0000000418047c25 */ /* 0x000fc8000f8e0008 */
[----:B------:R-:W-:Y:S01]  /*54f0*/  IMAD.WIDE.U32 R8, R24, UR6, R8 ;  /* 0x0000000618087c25 */ /* 0x000fe2000f8e0008 */
[----:B------:R-:W-:-:S03]  /*5500*/  IADD3 R38, P1, R4, UR8, RZ ;  /* 0x0000000804267c10 */ /* 0x000fc6000ff3e0ff */
[C---:B------:R-:W-:Y:S02]  /*5510*/  IMAD R11, R24.reuse, UR7, R11 ;  /* 0x00000007180b7c24 */ /* 0x040fe4000f8e020b */
[----:B-1----:R-:W-:-:S04]  /*5520*/  IMAD.WIDE.U32 R28, R24, UR4, R28 ;  /* 0x00000004181c7c25 */ /* 0x002fc8000f8e001c */
[----:B0-----:R-:W-:Y:S02]  /*5530*/  VIADD R3, R3, 0xffffff80 ;  /* 0xffffff8003037836 */ /* 0x001fe40000000000 */
[----:B--2---:R-:W-:-:S03]  /*5540*/  IMAD.WIDE.U32 R30, R24, UR6, R30 ;  /* 0x00000006181e7c25 */ /* 0x004fc6000f8e001e */
[----:B------:R-:W-:Y:S01]  /*5550*/  LEA.HI R6, R3, R3, RZ, 0x1 ;  /* 0x0000000303067211 */ /* 0x000fe200078f08ff */
[----:B------:R-:W-:-:S03]  /*5560*/  IMAD.IADD R33, R11, 0x1, R31 ;  /* 0x000000010b217824 */ /* 0x000fc600078e021f */
[----:B------:R-:W-:-:S05]  /*5570*/  LOP3.LUT R6, R6, 0xfffffffe, RZ, 0xc0, !PT ;  /* 0xfffffffe06067812 */ /* 0x000fca00078ec0ff */
[----:B------:R-:W-:Y:S02]  /*5580*/  IMAD.IADD R6, R3, 0x1, -R6 ;  /* 0x0000000103067824 */ /* 0x000fe400078e0a06 */
[----:B------:R-:W-:Y:S02]  /*5590*/  IMAD R3, R0, UR4, RZ ;  /* 0x0000000400037c24 */ /* 0x000fe4000f8e02ff */
[----:B------:R-:W-:Y:S02]  /*55a0*/  IMAD.SHL.U32 R36, R6, 0x8, RZ ;  /* 0x0000000806247824 */ /* 0x000fe400078e00ff */
[----:B------:R-:W-:-:S03]  /*55b0*/  IMAD R3, R24, UR5, R3 ;  /* 0x0000000518037c24 */ /* 0x000fc6000f8e0203 */
[--C-:B------:R-:W-:Y:S01]  /*55c0*/  SHF.R.S32.HI R37, RZ, 0x1f, R36.reuse ;  /* 0x0000001fff257819 */ /* 0x100fe20000011424 */
[C---:B------:R-:W-:Y:S01]  /*55d0*/  IMAD.IADD R32, R3.reuse, 0x1, R29 ;  /* 0x0000000103207824 */ /* 0x040fe200078e021d */
[----:B------:R-:W-:Y:S01]  /*55e0*/  IADD3.X R39, R3, UR9, R5, P1, !PT ;  /* 0x0000000903277c10 */ /* 0x000fe20008ffe405 */
[--C-:B------:R-:W-:Y:S01]  /*55f0*/  IMAD.WIDE.U32 R4, R24, UR4, R36.reuse ;  /* 0x0000000418047c25 */ /* 0x100fe2000f8e0024 */
[----:B------:R-:W-:Y:S02]  /*5600*/  ULDC.64 UR4, c[0x0][0x3e0] ;  /* 0x0000f80000047ab9 */ /* 0x000fe40000000a00 */
[----:B------:R-:W-:Y:S01]  /*5610*/  IADD3 R44, P3, R8, UR4, RZ ;  /* 0x00000004082c7c10 */ /* 0x000fe2000ff7e0ff */
[----:B------:R-:W-:Y:S01]  /*5620*/  IMAD.WIDE.U32 R6, R24, UR6, R36 ;  /* 0x0000000618067c25 */ /* 0x000fe2000f8e0024 */
[----:B------:R-:W-:Y:S02]  /*5630*/  IADD3 R40, P1, R4, UR8, RZ ;  /* 0x0000000804287c10 */ /* 0x000fe4000ff3e0ff */
[----:B------:R-:W-:-:S02]  /*5640*/  IADD3.X R45, R11, UR5, R9, P3, !PT ;  /* 0x000000050b2d7c10 */ /* 0x000fc40009ffe409 */
[----:B------:R-:W-:Y:S02]  /*5650*/  IADD3 R42, P2, R6, UR4, RZ ;  /* 0x00000004062a7c10 */ /* 0x000fe4000ff5e0ff */
[----:B------:R-:W-:Y:S02]  /*5660*/  IADD3.X R41, R3, UR9, R5, P1, !PT ;  /* 0x0000000903297c10 */ /* 0x000fe40008ffe405 */
[----:B------:R-:W-:Y:S01]  /*5670*/  IADD3.X R43, R11, UR5, R7, P2, !PT ;  /* 0x000000050b2b7c10 */ /* 0x000fe200097fe407 */
        /* <DEDUP_REMOVED lines=17> */
.L_x_10507:
[----:B------:R-:W-:Y:S05]  /*5790*/  BSYNC B6 ;  /* 0x0000000000067941 */ /* 0x000fea0003800000 */
.L_x_10506:
[----:B------:R-:W-:Y:S01]  /*57a0*/  ULDC.U8 UR4, c[0x0][0x3f0] ;  /* 0x0000fc0000047ab9 */ /* 0x000fe20000000000 */
[----:B------:R-:W-:Y:S01]  /*57b0*/  IMAD R27, R25, -0xc0, R27 ;  /* 0xffffff40191b7824 */ /* 0x000fe200078e021b */
[----:B------:R-:W-:Y:S01]  /*57c0*/  ISETP.NE.AND P0, PT, RZ, UR4, PT ;  /* 0x00000004ff007c0c */ /* 0x000fe2000bf05270 */
[----:B------:R-:W-:Y:S03]  /*57d0*/  BSSY B0, `(.L_x_10508) ;  /* 0x0000242000007945 */ /* 0x000fe60003800000 */
[----:B------:R-:W-:-:S09]  /*57e0*/  VIMNMX R0, R27, 0xc0, PT ;  /* 0x000000c01b007848 */ /* 0x000fd20003fe0100 */
[----:B------:R-:W-:Y:S05]  /*57f0*/  @!P0 BRA `(.L_x_10509) ;  /* 0x0000001000988947 */ /* 0x000fea0003800000 */
[----:B------:R-:W2:Y:S01]  /*5800*/  LDL R20, [R1+0x38] ;  /* 0x0000380001147983 */ /* 0x000ea20000100800 */
[----:B------:R-:W-:Y:S01]  /*5810*/  ISETP.GE.AND P1, PT, R23, R0, PT ;  /* 0x000000001700720c */ /* 0x000fe20003f26270 */
[----:B------:R-:W-:Y:S01]  /*5820*/  BSSY B1, `(.L_x_10510) ;  /* 0x0000015000017945 */ /* 0x000fe20003800000 */
[----:B------:R-:W-:Y:S02]  /*5830*/  CS2R R24, SRZ ;  /* 0x0000000000187805 */ /* 0x000fe4000001ff00 */
[----:B------:R-:W-:Y:S02]  /*5840*/  CS2R R8, SRZ ;  /* 0x0000000000087805 */ /* 0x000fe4000001ff00 */
[----:B------:R-:W-:Y:S02]  /*5850*/  CS2R R26, SRZ ;  /* 0x00000000001a7805 */ /* 0x000fe4000001ff00 */
[----:B--2---:R-:W-:-:S04]  /*5860*/  LEA.HI R3, R20, R20, RZ, 0x1 ;  /* 0x0000001414037211 */ /* 0x004fc800078f08ff */
[----:B------:R-:W-:-:S05]  /*5870*/  LOP3.LUT R3, R3, 0xfffffffe, RZ, 0xc0, !PT ;  /* 0xfffffffe03037812 */ /* 0x000fca00078ec0ff */
[----:B------:R-:W-:Y:S01]  /*5880*/  IMAD.IADD R3, R20, 0x1, -R3 ;  /* 0x0000000114037824 */ /* 0x000fe200078e0a03 */
[----:B------:R-:W-:Y:S01]  /*5890*/  CS2R R20, SRZ ;  /* 0x0000000000147805 */ /* 0x000fe2000001ff00 */
[----:B------:R-:W-:Y:S06]  /*58a0*/  @P1 BRA `(.L_x_10511) ;  /* 0x0000000000301947 */ /* 0x000fec0003800000 */
[C---:B------:R-:W-:Y:S01]  /*58b0*/  IADD3 R0, R36.reuse, 0x10, RZ ;  /* 0x0000001024007810 */ /* 0x040fe20007ffe0ff */
[----:B------:R-:W-:Y:S01]  /*58c0*/  ULDC UR4, c[0x0][0x3d4] ;  /* 0x0000f50000047ab9 */ /* 0x000fe20000000800 */
[----:B------:R-:W-:Y:S02]  /*58d0*/  CS2R R26, SRZ ;  /* 0x00000000001a7805 */ /* 0x000fe4000001ff00 */
[----:B------:R-:W-:Y:S02]  /*58e0*/  ISETP.GE.AND P0, PT, R36, UR4, PT ;  /* 0x0000000424007c0c */ /* 0x000fe4000bf06270 */
[----:B------:R-:W-:Y:S02]  /*58f0*/  CS2R R20, SRZ ;  /* 0x0000000000147805 */ /* 0x000fe4000001ff00 */
[----:B------:R-:W-:Y:S02]  /*5900*/  ISETP.GE.AND P2, PT, R0, UR4, PT ;  /* 0x0000000400007c0c */ /* 0x000fe4000bf46270 */
[----:B------:R-:W-:-:S02]  /*5910*/  CS2R R24, SRZ ;  /* 0x0000000000187805 */ /* 0x000fc4000001ff00 */
[----:B------:R-:W-:-:S05]  /*5920*/  CS2R R8, SRZ ;  /* 0x0000000000087805 */ /* 0x000fca000001ff00 */
[----:B------:R0:W5:Y:S04]  /*5930*/  @!P0 LDG.E.64 R26, desc[UR42][R40.64] ;  /* 0x0000002a281a8981 */ /* 0x000168000c1e1b00 */
[----:B------:R0:W5:Y:S04]  /*5940*/  @!P2 LDG.E.64 R20, desc[UR42][R40.64+0x10] ;  /* 0x0000102a2814a981 */ /* 0x000168000c1e1b00 */
[----:B------:R0:W5:Y:S04]  /*5950*/  @!P0 LDG.E.64 R24, desc[UR42][R42.64] ;  /* 0x0000002a2a188981 */ /* 0x000168000c1e1b00 */
[----:B------:R0:W5:Y:S02]  /*5960*/  @!P2 LDG.E.64 R8, desc[UR42][R42.64+0x10] ;  /* 0x0000102a2a08a981 */ /* 0x000164000c1e1b00 */
.L_x_10511:
[----:B------:R-:W-:Y:S05]  /*5970*/  BSYNC B1 ;  /* 0x0000000000017941 */ /* 0x000fea0003800000 */
.L_x_10510:
[----:B------:R-:W-:Y:S01]  /*5980*/  UMOV UR4, 0xffffffff ;  /* 0xffffffff00047882 */ /* 0x000fe20000000000 */
[----:B------:R-:W-:Y:S02]  /*5990*/  SHF.L.U32 R3, R3, 0x1f, RZ ;  /* 0x0000001f03037819 */ /* 0x000fe400000006ff */
[----:B------:R-:W-:Y:S05]  /*59a0*/  BRA.DIV UR4, `(.L_x_10512) ;  /* 0x000000fe04547947 */ /* 0x000fea000b800000 */
.L_x_10696:
[----:B------:R-:W-:-:S03]  /*59b0*/  UMOV UR4, 0xffffffff ;  /* 0xffffffff00047882 */ /* 0x000fc60000000000 */
[----:B------:R-:W-:Y:S05]  /*59c0*/  BRA.DIV UR4, `(.L_x_10513) ;  /* 0x000000fe04747947 */ /* 0x000fea000b800000 */
.L_x_10699:
[----:B------:R-:W-:-:S03]  /*59d0*/  UMOV UR4, 0xffffffff ;  /* 0xffffffff00047882 */ /* 0x000fc60000000000 */
[----:B------:R-:W-:Y:S05]  /*59e0*/  BRA.DIV UR4, `(.L_x_10514) ;  /* 0x000000fe04947947 */ /* 0x000fea000b800000 */
.L_x_10702:
[----:B------:R-:W-:-:S03]  /*59f0*/  UMOV UR4, 0xffffffff ;  /* 0xffffffff00047882 */ /* 0x000fc60000000000 */
[----:B------:R-:W-:Y:S05]  /*5a00*/  BRA.DIV UR4, `(.L_x_10515) ;  /* 0x000000fe04b47947 */ /* 0x000fea000b800000 */
.L_x_10705:
[----:B------:R-:W1:Y:S01]  /*5a10*/  SYNCS.PHASECHK.TRANS64.TRYWAIT P0, [R16+URZ+0x13200], R3 ;  /* 0x01320003100075a7 */ /* 0x000e62000800017f */
[----:B------:R-:W-:Y:S04]  /*5a20*/  BSSY B1, `(.L_x_10516) ;  /* 0x0000002000017945 */ /* 0x000fe80003800000 */
[----:B-1----:R-:W-:Y:S05]  /*5a30*/  @!P0 BRA `(.L_x_10517) ;  /* 0x000000fc00d08947 */ /* 0x002fea0003800000 */
.L_x_10706:
[----:B------:R-:W-:Y:S05]  /*5a40*/  BSYNC B1 ;  /* 0x0000000000017941 */ /* 0x000fea0003800000 */
.L_x_10516:
[----:B------:R-:W-:Y:S05]  /*5a50*/  @P1 BRA `(.L_x_10518) ;  /* 0x0000002000641947 */ /* 0x000fea0003800000 */
[----:B------:R2:W5:Y:S01]  /*5a60*/  LDL R35, [R1+0x4] ;  /* 0x0000040001237983 */ /* 0x0005620000100800 */
[----:B-1----:R-:W1:Y:S01]  /*5a70*/  LDC R3, c[0x0][0x3d4] ;  /* 0x0000f500ff037b82 */ /* 0x002e620000000800 */
[C---:B------:R-:W-:Y:S01]  /*5a80*/  VIADD R0, R36.reuse, 0x10 ;  /* 0x0000001024007836 */ /* 0x040fe20000000000 */
[----:B------:R-:W-:Y:S01]  /*5a90*/  BSSY B1, `(.L_x_10519) ;  /* 0x000007b000017945 */ /* 0x000fe20003800000 */
[----:B-1----:R-:W-:-:S03]  /*5aa0*/  ISETP.GE.AND P0, PT, R36, R3, PT ;  /* 0x000000032400720c */ /* 0x002fc60003f06270 */
[----:B------:R-:W-:-:S10]  /*5ab0*/  ISETP.GE.AND P1, PT, R0, R3, PT ;  /* 0x000000030000720c */ /* 0x000fd40003f26270 */
[----:B--2---:R-:W-:Y:S05]  /*5ac0*/  @P0 BRA `(.L_x_10520) ;  /* 0x0000000400dc0947 */ /* 0x004fea0003800000 */
[----:B-----5:R-:W-:Y:S01]  /*5ad0*/  IMAD.IADD R0, R16, 0x1, R35 ;  /* 0x0000000110007824 */ /* 0x020fe200078e0223 */
[----:B------:R-:W-:Y:S02]  /*5ae0*/  SHF.R.U32.HI R10, RZ, 0x8, R26 ;  /* 0x00000008ff0a7819 */ /* 0x000fe4000001161a */
[----:B------:R-:W-:Y:S02]  /*5af0*/  LOP3.LUT R3, R26, 0xff, RZ, 0xc0, !PT ;  /* 0x000000ff1a037812 */ /* 0x000fe400078ec0ff */
[----:B------:R-:W1:Y:S01]  /*5b00*/  LDS.128 R4, [R0+0xb000] ;  /* 0x00b0000000047984 */ /* 0x000e620000000c00 */
[----:B------:R-:W-:Y:S02]  /*5b10*/  LOP3.LUT R10, R10, 0xff, RZ, 0xc0, !PT ;  /* 0x000000ff0a0a7812 */ /* 0x000fe400078ec0ff */
[----:B------:R-:W-:Y:S02]  /*5b20*/  SHF.R.U32.HI R12, RZ, 0x8, R27 ;  /* 0x00000008ff0c7819 */ /* 0x000fe4000001161b */
[----:B------:R-:W-:-:S02]  /*5b30*/  PRMT R3, R10, 0x7604, R3 ;  /* 0x000076040a037816 */ /* 0x000fc40000000003 */
[----:B------:R-:W-:Y:S02]  /*5b40*/  LOP3.LUT R11, R27, 0xff, RZ, 0xc0, !PT ;  /* 0x000000ff1b0b7812 */ /* 0x000fe400078ec0ff */
[----:B------:R-:W-:Y:S02]  /*5b50*/  LOP3.LUT R12, R12, 0xff, RZ, 0xc0, !PT ;  /* 0x000000ff0c0c7812 */ /* 0x000fe400078ec0ff */
[----:B------:R-:W-:Y:S02]  /*5b60*/  SHF.R.U32.HI R28, RZ, 0x10, R27 ;  /* 0x00000010ff1c7819 */ /* 0x000fe4000001161b */
[--C-:B------:R-:W-:Y:S02]  /*5b70*/  SHF.R.U32.HI R15, RZ, 0x8, R25.reuse ;  /* 0x00000008ff0f7819 */ /* 0x100fe40000011619 */
[----:B------:R-:W-:Y:S02]  /*5b80*/  SHF.R.U32.HI R10, RZ, 0x8, R24 ;  /* 0x00000008ff0a7819 */ /* 0x000fe40000011618 */
[----:B------:R-:W-:-:S02]  /*5b90*/  SHF.R.U32.HI R29, RZ, 0x10, R25 ;  /* 0x00000010ff1d7819 */ /* 0x000fc40000011619 */
[----:B------:R-:W-:Y:S02]  /*5ba0*/  PRMT R11, R12, 0x7604, R11 ;  /* 0x000076040c0b7816 */ /* 0x000fe4000000000b */
[----:B------:R-:W-:Y:S01]  /*5bb0*/  LOP3.LUT R14, R25, 0xff, RZ, 0xc0, !PT ;  /* 0x000000ff190e7812 */ /* 0x000fe200078ec0ff */
[----:B------:R-:W-:Y:S01]  /*5bc0*/  IMAD.U32 R29, R29, 0x10000, RZ ;  /* 0x000100001d1d7824 */ /* 0x000fe200078e00ff */
[----:B------:R-:W-:Y:S02]  /*5bd0*/  LOP3.LUT R15, R15, 0xff, RZ, 0xc0, !PT ;  /* 0x000000ff0f0f7812 */ /* 0x000fe400078ec0ff */
[----:B------:R-:W-:Y:S01]  /*5be0*/  LOP3.LUT R13, R10, 0xff, RZ, 0xc0, !PT ;  /* 0x000000ff0a0d7812 */ /* 0x000fe200078ec0ff */
[----:B------:R-:W-:Y:S01]  /*5bf0*/  IMAD.U32 R10, R28, 0x10000, RZ ;  /* 0x000100001c0a7824 */ /* 0x000fe200078e00ff */
[----:B------:R-:W-:Y:S02]  /*5c00*/  LOP3.LUT R12, R24, 0xff, RZ, 0xc0, !PT ;  /* 0x000000ff180c7812 */ /* 0x000fe400078ec0ff */
[----:B------:R-:W-:-:S02]  /*5c10*/  PRMT R14, R15, 0x7604, R14 ;  /* 0x000076040f0e7816 */ /* 0x000fc4000000000e */
        /* <DEDUP_REMOVED lines=59> */
[----:B------:R-:W-:-:S02]  /*5fd0*/  HADD2.F32 R6, -RZ, R4.H1_H1 ;  /* 0x30000004ff067230 */ /* 0x000fc40000004100 */
[----:B------:R-:W-:Y:S02]  /*5fe0*/  HADD2.F32 R12, -RZ, R11.H1_H1 ;  /* 0x3000000bff0c7230 */ /* 0x000fe40000004100 */
[----:B------:R-:W-:Y:S02]  /*5ff0*/  HADD2.F32 R5, -RZ, R4.H0_H0 ;  /* 0x20000004ff057230 */ /* 0x000fe40000004100 */
[C---:B------:R-:W-:Y:S01]  /*6000*/  FMUL.FTZ R24, R6.reuse, R15 ;  /* 0x0000000f06187220 */ /* 0x040fe20000410000 */
[----:B------:R-:W-:Y:S02]  /*6010*/  HADD2.F32 R4, -RZ, R3.H1_H1 ;  /* 0x30000003ff047230 */ /* 0x000fe40000004100 */
[-C--:B------:R-:W-:Y:S01]  /*6020*/  FMUL.FTZ R26, R6, R12.reuse ;  /* 0x0000000c061a7220 */ /* 0x080fe20000410000 */
[----:B------:R-:W-:Y:S02]  /*6030*/  HADD2.F32 R11, -RZ, R11.H0_H0 ;  /* 0x2000000bff0b7230 */ /* 0x000fe40000004100 */
[----:B------:R-:W-:Y:S01]  /*6040*/  FFMA.FTZ R24, R5, R12, -R24 ;  /* 0x0000000c05187223 */ /* 0x000fe20000010818 */
[----:B------:R-:W-:-:S02]  /*6050*/  HADD2.F32 R3, -RZ, R3.H0_H0 ;  /* 0x20000003ff037230 */ /* 0x000fc40000004100 */
[C---:B------:R-:W-:Y:S01]  /*6060*/  FMUL.FTZ R6, R4.reuse, R13 ;  /* 0x0000000d04067220 */ /* 0x040fe20000410000 */
[----:B------:R-:W-:Y:S01]  /*6070*/  FFMA.FTZ R15, R5, R15, R26 ;  /* 0x0000000f050f7223 */ /* 0x000fe2000001001a */
[-C--:B------:R-:W-:Y:S01]  /*6080*/  FMUL.FTZ R4, R4, R11.reuse ;  /* 0x0000000b04047220 */ /* 0x080fe20000410000 */
[----:B------:R-:W-:Y:S02]  /*6090*/  HADD2.F32 R5, -RZ, R14.H1_H1 ;  /* 0x3000000eff057230 */ /* 0x000fe40000004100 */
[C---:B------:R-:W-:Y:S01]  /*60a0*/  FFMA.FTZ R12, R3.reuse, R11, -R6 ;  /* 0x0000000b030c7223 */ /* 0x040fe20000010806 */
[--C-:B------:R-:W-:Y:S02]  /*60b0*/  HADD2.F32 R11, -RZ, R25.reuse.H1_H1 ;  /* 0x30000019ff0b7230 */ /* 0x100fe40000004100 */
[----:B------:R-:W-:Y:S01]  /*60c0*/  FFMA.FTZ R13, R3, R13, R4 ;  /* 0x0000000d030d7223 */ /* 0x000fe20000010004 */
[----:B------:R-:W-:Y:S02]  /*60d0*/  HADD2.F32 R4, -RZ, R10.H1_H1 ;  /* 0x3000000aff047230 */ /* 0x000fe40000004100 */
[----:B------:R-:W-:-:S02]  /*60e0*/  HADD2.F32 R6, -RZ, R25.H0_H0 ;  /* 0x20000019ff067230 */ /* 0x000fc40000004100 */
[--C-:B------:R-:W-:Y:S02]  /*60f0*/  HADD2.F32 R3, -RZ, R7.reuse.H1_H1 ;  /* 0x30000007ff037230 */ /* 0x100fe40000004100 */
[C---:B------:R-:W-:Y:S01]  /*6100*/  FMUL.FTZ R25, R4.reuse, R11 ;  /* 0x0000000b04197220 */ /* 0x040fe20000410000 */
[----:B------:R-:W-:Y:S02]  /*6110*/  HADD2.F32 R14, -RZ, R14.H0_H0 ;  /* 0x2000000eff0e7230 */ /* 0x000fe40000004100 */
        /* <DEDUP_REMOVED lines=18> */
.L_x_10520:
[----:B------:R-:W-:Y:S05]  /*6240*/  BSYNC B1 ;  /* 0x0000000000017941 */ /* 0x000fea0003800000 */
.L_x_10519:
[----:B------:R-:W-:Y:S05]  /*6250*/  @P1 BRA `(.L_x_10518) ;  /* 0x0000001800641947 */ /* 0x000fea0003800000 */
[----:B-1----:R-:W2:Y:S01]  /*6260*/  LDL R0, [R1+0x44] ;  /* 0x0000440001007983 */ /* 0x002ea20000100800 */
[----:B-----5:R-:W-:Y:S01]  /*6270*/  IMAD.IADD R3, R16, 0x1, R35 ;  /* 0x0000000110037824 */ /* 0x020fe200078e0223 */
        /* <DEDUP_REMOVED lines=16> */
[----:B------:R-:W-:-:S02]  /*6380*/  SHF.R.U32.HI R11, RZ, 0x10, R8 ;  /* 0x00000010ff0b7819 */ /* 0x000fc40000011608 */
[----:B------:R-:W-:Y:S02]  /*6390*/  PRMT R13, R12, 0x7054, R13 ;  /* 0x000070540c0d7816 */ /* 0x000fe4000000000d */
[----:B------:R-:W-:Y:S02]  /*63a0*/  PRMT R25, R24, 0x7054, R25 ;  /* 0x0000705418197816 */ /* 0x000fe40000000019 */
[----:B------:R-:W-:Y:S02]  /*63b0*/  PRMT R15, R14, 0x7604, R15 ;  /* 0x000076040e0f7816 */ /* 0x000fe4000000000f */
[----:B------:R-:W-:Y:S02]  /*63c0*/  LOP3.LUT R14, R11, 0xff, RZ, 0xc0, !PT ;  /* 0x000000ff0b0e7812 */ /* 0x000fe400078ec0ff */
[----:B------:R-:W-:Y:S02]  /*63d0*/  LOP3.LUT R25, R25, 0xff000000, R9, 0xf8, !PT ;  /* 0xff00000019197812 */ /* 0x000fe400078ef809 */
[----:B------:R-:W-:-:S02]  /*63e0*/  LOP3.LUT R13, R13, 0xff000000, R21, 0xf8, !PT ;  /* 0xff0000000d0d7812 */ /* 0x000fc400078ef815 */
[----:B------:R-:W-:Y:S02]  /*63f0*/  PRMT R15, R14, 0x7054, R15 ;  /* 0x000070540e0f7816 */ /* 0x000fe4000000000f */
[----:B------:R-:W-:Y:S02]  /*6400*/  F2FP.F16.E4M3.UNPACK_B R21, R25 ;  /* 0x00000019ff15723e */ /* 0x000fe400020006ff */
[----:B------:R-:W-:Y:S02]  /*6410*/  F2FP.F16.E4M3.UNPACK_B R14, R13 ;  /* 0x0000000dff0e723e */ /* 0x000fe400020006ff */
[----:B------:R-:W-:Y:S01]  /*6420*/  F2FP.F16.E4M3.UNPACK_B R25, R25.H1 ;  /* 0x00000019ff19723e */ /* 0x000fe200030006ff */
[--C-:B------:R-:W-:Y:S01]  /*6430*/  HADD2.F32 R24, -RZ, R21.reuse.H1_H1 ;  /* 0x30000015ff187230 */ /* 0x100fe20000004100 */
[----:B------:R-:W-:Y:S01]  /*6440*/  F2FP.F16.E4M3.UNPACK_B R13, R13.H1 ;  /* 0x0000000dff0d723e */ /* 0x000fe200030006ff */
[----:B------:R-:W-:Y:S01]  /*6450*/  HADD2.F32 R21, -RZ, R21.H0_H0 ;  /* 0x20000015ff157230 */ /* 0x000fe20000004100 */
[----:B--2---:R-:W-:Y:S01]  /*6460*/  LOP3.LUT P0, RZ, R0, 0x2, RZ, 0xc0, !PT ;  /* 0x0000000200ff7812 */ /* 0x004fe2000780c0ff */
[----:B------:R-:W-:-:S12]  /*6470*/  VIADD R0, R3, 0x20 ;  /* 0x0000002003007836 */ /* 0x000fd80000000000 */
[----:B------:R-:W-:Y:S02]  /*6480*/  @P0 IADD3 R0, R3, -0x20, RZ ;  /* 0xffffffe003000810 */ /* 0x000fe40007ffe0ff */
[----:B------:R-:W-:-:S03]  /*6490*/  SHF.R.U32.HI R3, RZ, 0x8, R20 ;  /* 0x00000008ff037819 */ /* 0x000fc60000011614 */
[----:B------:R-:W1:Y:S01]  /*64a0*/  LDS.128 R4, [R0+0xb000] ;  /* 0x00b0000000047984 */ /* 0x000e620000000c00 */
[----:B------:R-:W-:-:S04]  /*64b0*/  LOP3.LUT R3, R3, 0xff, RZ, 0xc0, !PT ;  /* 0x000000ff03037812 */ /* 0x000fc800078ec0ff */
[----:B------:R-:W-:Y:S02]  /*64c0*/  PRMT R10, R3, 0x7604, R10 ;  /* 0x00007604030a7816 */ /* 0x000fe4000000000a */
[----:B------:R-:W-:-:S04]  /*64d0*/  SHF.R.U32.HI R3, RZ, 0x10, R20 ;  /* 0x00000010ff037819 */ /* 0x000fc80000011614 */
[----:B------:R-:W-:-:S04]  /*64e0*/  LOP3.LUT R3, R3, 0xff, RZ, 0xc0, !PT ;  /* 0x000000ff03037812 */ /* 0x000fc800078ec0ff */
[----:B------:R-:W-:-:S04]  /*64f0*/  PRMT R11, R3, 0x7054, R10 ;  /* 0x00007054030b7816 */ /* 0x000fc8000000000a */
[----:B------:R-:W-:Y:S02]  /*6500*/  LOP3.LUT R12, R11, 0xff000000, R20, 0xf8, !PT ;  /* 0xff0000000b0c7812 */ /* 0x000fe400078ef814 */
[----:B------:R-:W-:Y:S01]  /*6510*/  LOP3.LUT R20, R15, 0xff000000, R8, 0xf8, !PT ;  /* 0xff0000000f147812 */ /* 0x000fe200078ef808 */
[--C-:B------:R-:W-:Y:S02]  /*6520*/  HADD2.F32 R15, -RZ, R14.reuse.H1_H1 ;  /* 0x3000000eff0f7230 */ /* 0x100fe40000004100 */
[----:B------:R-:W-:Y:S01]  /*6530*/  HADD2.F32 R14, -RZ, R14.H0_H0 ;  /* 0x2000000eff0e7230 */ /* 0x000fe20000004100 */
[-C--:B-1----:R-:W-:Y:S02]  /*6540*/  F2FP.F16.E4M3.UNPACK_B R3, R6.reuse.H1 ;  /* 0x00000006ff03723e */ /* 0x082fe400030006ff */
[----:B------:R-:W-:Y:S02]  /*6550*/  F2FP.F16.E4M3.UNPACK_B R6, R6 ;  /* 0x00000006ff06723e */ /* 0x000fe400020006ff */
[-C--:B------:R-:W-:Y:S01]  /*6560*/  F2FP.F16.E4M3.UNPACK_B R10, R7.reuse ;  /* 0x00000007ff0a723e */ /* 0x080fe200020006ff */
[--C-:B------:R-:W-:Y:S01]  /*6570*/  HADD2.F32 R8, -RZ, R3.reuse.H1_H1 ;  /* 0x30000003ff087230 */ /* 0x100fe20000004100 */
[----:B------:R-:W-:Y:S01]  /*6580*/  F2FP.F16.E4M3.UNPACK_B R11, R7.H1 ;  /* 0x00000007ff0b723e */ /* 0x000fe200030006ff */
[----:B------:R-:W-:Y:S01]  /*6590*/  HADD2.F32 R9, -RZ, R3.H0_H0 ;  /* 0x20000003ff097230 */ /* 0x000fe20000004100 */
[----:B------:R-:W-:-:S02]  /*65a0*/  F2FP.F16.E4M3.UNPACK_B R7, R5 ;  /* 0x00000005ff07723e */ /* 0x000fc400020006ff */
[CC--:B------:R-:W-:Y:S01]  /*65b0*/  FMUL.FTZ R26, R8.reuse, R24.reuse ;  /* 0x00000018081a7220 */ /* 0x0c0fe20000410000 */
[----:B------:R-:W-:Y:S01]  /*65c0*/  FMUL.FTZ R29, R8, R15 ;  /* 0x0000000f081d7220 */ /* 0x000fe20000410000 */
[----:B------:R-:W-:Y:S01]  /*65d0*/  F2FP.F16.E4M3.UNPACK_B R8, R5.H1 ;  /* 0x00000005ff08723e */ /* 0x000fe200030006ff */
[--C-:B------:R-:W-:Y:S02]  /*65e0*/  HADD2.F32 R5, -RZ, R6.reuse.H1_H1 ;  /* 0x30000006ff057230 */ /* 0x100fe40000004100 */
[C---:B------:R-:W-:Y:S01]  /*65f0*/  FFMA.FTZ R27, R9.reuse, R15, -R26 ;  /* 0x0000000f091b7223 */ /* 0x040fe2000001081a */
[----:B------:R-:W-:Y:S01]  /*6600*/  FFMA.FTZ R28, R9, R24, R29 ;  /* 0x00000018091c7223 */ /* 0x000fe2000001001d */
[----:B------:R-:W-:Y:S01]  /*6610*/  HADD2.F32 R6, -RZ, R6.H0_H0 ;  /* 0x20000006ff067230 */ /* 0x000fe20000004100 */
[----:B------:R-:W-:Y:S01]  /*6620*/  F2FP.F16.E4M3.UNPACK_B R3, R4 ;  /* 0x00000004ff03723e */ /* 0x000fe200020006ff */
[C---:B------:R-:W-:Y:S01]  /*6630*/  FMUL.FTZ R9, R5.reuse, R21 ;  /* 0x0000001505097220 */ /* 0x040fe20000410000 */
[----:B------:R-:W-:Y:S01]  /*6640*/  FMUL.FTZ R24, R5, R14 ;  /* 0x0000000e05187220 */ /* 0x000fe20000410000 */
[----:B------:R-:W-:Y:S01]  /*6650*/  HADD2.F32 R5, -RZ, R10.H1_H1 ;  /* 0x3000000aff057230 */ /* 0x000fe20000004100 */
[----:B------:R-:W-:Y:S01]  /*6660*/  F2FP.F16.E4M3.UNPACK_B R4, R4.H1 ;  /* 0x00000004ff04723e */ /* 0x000fe200030006ff */
        /* <DEDUP_REMOVED lines=26> */
[----:B------:R-:W-:Y:S01]  /*6810*/  HADD2.F32 R5, -RZ, R4.H0_H0 ;  /* 0x20000004ff057230 */ /* 0x000fe20000004100 */
[----:B------:R-:W-:Y:S01]  /*6820*/  F2FP.SATFINITE.E4M3.F32.PACK_AB_MERGE_C R27, R28, R27, RZ ;  /* 0x0000001b1c1b723e */ /* 0x000fe200048070ff */
[----:B------:R-:W-:-:S02]  /*6830*/  HADD2.F32 R4, -RZ, R3.H1_H1 ;  /* 0x30000003ff047230 */ /* 0x000fc40000004100 */
[-C--:B------:R-:W-:Y:S01]  /*6840*/  FMUL.FTZ R24, R6, R10.reuse ;  /* 0x0000000a06187220 */ /* 0x080fe20000410000 */
[----:B------:R-:W-:Y:S02]  /*6850*/  HADD2.F32 R9, -RZ, R9.H0_H0 ;  /* 0x20000009ff097230 */ /* 0x000fe40000004100 */
[C---:B------:R-:W-:Y:S01]  /*6860*/  FFMA.FTZ R14, R5.reuse, R10, -R14 ;  /* 0x0000000a050e7223 */ /* 0x040fe2000001080e */
[----:B------:R-:W-:Y:S02]  /*6870*/  HADD2.F32 R3, -RZ, R3.H0_H0 ;  /* 0x20000003ff037230 */ /* 0x000fe40000004100 */
[C---:B------:R-:W-:Y:S01]  /*6880*/  FMUL.FTZ R6, R4.reuse, R11 ;  /* 0x0000000b04067220 */ /* 0x040fe20000410000 */
[----:B------:R-:W-:Y:S01]  /*6890*/  FFMA.FTZ R13, R5, R13, R24 ;  /* 0x0000000d050d7223 */ /* 0x000fe20000010018 */
[-C--:B------:R-:W-:Y:S01]  /*68a0*/  FMUL.FTZ R4, R4, R9.reuse ;  /* 0x0000000904047220 */ /* 0x080fe20000410000 */
[----:B------:R-:W-:Y:S02]  /*68b0*/  HADD2.F32 R5, -RZ, R12.H1_H1 ;  /* 0x3000000cff057230 */ /* 0x000fe40000004100 */
[----:B------:R-:W-:Y:S01]  /*68c0*/  FFMA.FTZ R10, R3, R9, -R6 ;  /* 0x00000009030a7223 */ /* 0x000fe20000010806 */
[----:B------:R-:W-:-:S02]  /*68d0*/  HADD2.F32 R9, -RZ, R20.H1_H1 ;  /* 0x30000014ff097230 */ /* 0x000fc40000004100 */
[----:B------:R-:W-:Y:S01]  /*68e0*/  FFMA.FTZ R11, R3, R11, R4 ;  /* 0x0000000b030b7223 */ /* 0x000fe20000010004 */
[----:B------:R-:W-:Y:S02]  /*68f0*/  HADD2.F32 R4, -RZ, R8.H1_H1 ;  /* 0x30000008ff047230 */ /* 0x000fe40000004100 */
[----:B------:R-:W-:Y:S02]  /*6900*/  HADD2.F32 R20, -RZ, R20.H0_H0 ;  /* 0x20000014ff147230 */ /* 0x000fe40000004100 */
[----:B------:R-:W-:Y:S02]  /*6910*/  HADD2.F32 R3, -RZ, R7.H1_H1 ;  /* 0x30000007ff037230 */ /* 0x000fe40000004100 */
[C---:B------:R-:W-:Y:S01]  /*6920*/  FMUL.FTZ R15, R4.reuse, R9 ;  /* 0x00000009040f7220 */ /* 0x040fe20000410000 */
        /* <DEDUP_REMOVED lines=17> */
[----:B------:R2:W-:Y:S01]  /*6a40*/  STS.128 [R0+0xb000], R4 ;  /* 0x00b0000400007388 */ /* 0x0005e20000000c00 */
[----:B------:R-:W-:Y:S05]  /*6a50*/  BRA `(.L_x_10518) ;  /* 0x0000001000647947 */ /* 0x000fea0003800000 */
.L_x_10509:
[----:B------:R-:W0:Y:S01]  /*6a60*/  LDC R21, c[0x0][0x3d4] ;  /* 0x0000f500ff157b82 */ /* 0x000e220000000800 */
[----:B------:R-:W-:Y:S02]  /*6a70*/  ISETP.GE.AND P0, PT, R23, R0, PT ;  /* 0x000000001700720c */ /* 0x000fe40003f06270 */
[----:B------:R-:W-:Y:S02]  /*6a80*/  CS2R R4, SRZ ;  /* 0x0000000000047805 */ /* 0x000fe4000001ff00 */
[----:B------:R-:W-:Y:S02]  /*6a90*/  CS2R R6, SRZ ;  /* 0x0000000000067805 */ /* 0x000fe4000001ff00 */
[----:B------:R-:W-:Y:S02]  /*6aa0*/  CS2R R24, SRZ ;  /* 0x0000000000187805 */ /* 0x000fe4000001ff00 */
[----:B------:R-:W-:Y:S01]  /*6ab0*/  CS2R R26, SRZ ;  /* 0x00000000001a7805 */ /* 0x000fe2000001ff00 */
[----:B------:R-:W2:Y:S01]  /*6ac0*/  LDL R8, [R1+0x38] ;  /* 0x0000380001087983 */ /* 0x000ea20000100800 */
[----:B0-----:R-:W-:-:S13]  /*6ad0*/  ISETP.GE.OR P0, PT, R18, R21, P0 ;  /* 0x000000151200720c */ /* 0x001fda0000706670 */
[----:B------:R0:W5:Y:S04]  /*6ae0*/  @!P0 LDG.E.128 R4, desc[UR42][R38.64] ;  /* 0x0000002a26048981 */ /* 0x000168000c1e1d00 */
[----:B------:R0:W5:Y:S01]  /*6af0*/  @!P0 LDG.E.128 R24, desc[UR42][R44.64] ;  /* 0x0000002a2c188981 */ /* 0x000162000c1e1d00 */
[----:B------:R-:W-:Y:S01]  /*6b00*/  UMOV UR4, 0xffffffff ;  /* 0xffffffff00047882 */ /* 0x000fe20000000000 */
[----:B--2---:R-:W-:Y:S02]  /*6b10*/  LEA.HI R3, R8, R8, RZ, 0x1 ;  /* 0x0000000808037211 */ /* 0x004fe400078f08ff */
[----:B0-----:R-:W-:Y:S05]  /*6b20*/  BRA.DIV UR4, `(.L_x_10521) ;  /* 0x000000ee04a87947 */ /* 0x001fea000b800000 */
.L_x_10709:
[----:B------:R-:W-:Y:S01]  /*6b30*/  UMOV UR4, 0xffffffff ;  /* 0xffffffff00047882 */ /* 0x000fe20000000000 */
[----:B------:R-:W-:Y:S02]  /*6b40*/  LOP3.LUT R3, R3, 0xfffffffe, RZ, 0xc0, !PT ;  /* 0xfffffffe03037812 */ /* 0x000fe400078ec0ff */
[----:B------:R-:W-:Y:S05]  /*6b50*/  BRA.DIV UR4, `(.L_x_10522) ;  /* 0x000000ee04c47947 */ /* 0x000fea000b800000 */
.L_x_10712:
[----:B------:R-:W-:Y:S01]  /*6b60*/  UMOV UR4, 0xffffffff ;  /* 0xffffffff00047882 */ /* 0x000fe20000000000 */
[----:B------:R-:W-:Y:S02]  /*6b70*/  IMAD.IADD R3, R8, 0x1, -R3 ;  /* 0x0000000108037824 */ /* 0x000fe400078e0a03 */
[----:B------:R-:W-:Y:S05]  /*6b80*/  BRA.DIV UR4, `(.L_x_10523) ;  /* 0x000000ee04e07947 */ /* 0x000fea000b800000 */
.L_x_10715:
[----:B------:R-:W-:Y:S01]  /*6b90*/  UMOV UR4, 0xffffffff ;  /* 0xffffffff00047882 */ /* 0x000fe20000000000 */
[----:B------:R-:W-:Y:S02]  /*6ba0*/  SHF.L.U32 R3, R3, 0x1f, RZ ;  /* 0x0000001f03037819 */ /* 0x000fe400000006ff */
[----:B------:R-:W-:Y:S05]  /*6bb0*/  BRA.DIV UR4, `(.L_x_10524) ;  /* 0x000000ee04fc7947 */ /* 0x000fea000b800000 */
.L_x_10718:
[----:B------:R-:W0:Y:S01]  /*6bc0*/  SYNCS.PHASECHK.TRANS64.TRYWAIT P1, [R16+URZ+0x13200], R3 ;  /* 0x01320003100075a7 */ /* 0x000e22000802017f */
[----:B------:R-:W-:Y:S01]  /*6bd0*/  ISETP.GE.AND P0, PT, R18, R21, PT ;  /* 0x000000151200720c */ /* 0x000fe20003f06270 */
[----:B------:R-:W-:Y:S03]  /*6be0*/  BSSY B1, `(.L_x_10525) ;  /* 0x0000003000017945 */ /* 0x000fe60003800000 */
[----:B------:R-:W-:Y:S01]  /*6bf0*/  ISETP.GE.OR P0, PT, R23, R0, P0 ;  /* 0x000000001700720c */ /* 0x000fe20000706670 */
[----:B0-----:R-:W-:-:S12]  /*6c00*/  @!P1 BRA `(.L_x_10526) ;  /* 0x000000f000109947 */ /* 0x001fd80003800000 */
.L_x_10719:
[----:B------:R-:W-:Y:S05]  /*6c10*/  BSYNC B1 ;  /* 0x0000000000017941 */ /* 0x000fea0003800000 */
.L_x_10525:
        /* <DEDUP_REMOVED lines=8> */
[----:B------:R-:W-:Y:S02]  /*6ca0*/  SHF.R.U32.HI R14, RZ, 0x8, R5 ;  /* 0x00000008ff0e7819 */ /* 0x000fe40000011605 */
[----:B------:R-:W-:Y:S02]  /*6cb0*/  PRMT R20, R0, 0x7604, R3 ;  /* 0x0000760400147816 */ /* 0x000fe40000000003 */
[----:B------:R-:W-:Y:S02]  /*6cc0*/  LOP3.LUT R9, R5, 0xff, RZ, 0xc0, !PT ;  /* 0x000000ff05097812 */ /* 0x000fe400078ec0ff */
[----:B------:R-:W-:-:S02]  /*6cd0*/  SHF.R.U32.HI R3, RZ, 0x8, R6 ;  /* 0x00000008ff037819 */ /* 0x000fc40000011606 */
[----:B------:R-:W-:Y:S02]  /*6ce0*/  LOP3.LUT R0, R14, 0xff, RZ, 0xc0, !PT ;  /* 0x000000ff0e007812 */ /* 0x000fe400078ec0ff */
[----:B------:R-:W-:Y:S02]  /*6cf0*/  LOP3.LUT R8, R6, 0xff, RZ, 0xc0, !PT ;  /* 0x000000ff06087812 */ /* 0x000fe400078ec0ff */
[----:B------:R-:W-:Y:S02]  /*6d00*/  SHF.R.U32.HI R12, RZ, 0x8, R24 ;  /* 0x00000008ff0c7819 */ /* 0x000fe40000011618 */
[----:B------:R-:W-:Y:S02]  /*6d10*/  LOP3.LUT R3, R3, 0xff, RZ, 0xc0, !PT ;  /* 0x000000ff03037812 */ /* 0x000fe400078ec0ff */
[----:B------:R-:W-:Y:S01]  /*6d20*/  PRMT R28, R0, 0x7604, R9 ;  /* 0x00007604001c7816 */ /* 0x000fe20000000009 */
[----:B------:R-:W-:Y:S01]  /*6d30*/  IMAD.IADD R0, R18, 0x1, R21 ;  /* 0x0000000112007824 */ /* 0x000fe200078e0215 */
[----:B------:R-:W-:-:S02]  /*6d40*/  LOP3.LUT R13, R24, 0xff, RZ, 0xc0, !PT ;  /* 0x000000ff180d7812 */ /* 0x000fc400078ec0ff */
[----:B------:R-:W-:Y:S02]  /*6d50*/  LOP3.LUT R12, R12, 0xff, RZ, 0xc0, !PT ;  /* 0x000000ff0c0c7812 */ /* 0x000fe400078ec0ff */
[----:B------:R-:W-:Y:S02]  /*6d60*/  PRMT R30, R3, 0x7604, R8 ;  /* 0x00007604031e7816 */ /* 0x000fe40000000008 */
[----:B------:R-:W-:Y:S02]  /*6d70*/  SHF.R.U32.HI R3, RZ, 0x8, R26 ;  /* 0x00000008ff037819 */ /* 0x000fe4000001161a */
        /* <DEDUP_REMOVED lines=13> */
[----:B------:R-:W-:Y:S02]  /*6e50*/  LOP3.LUT R36, R27, 0xff, RZ, 0xc0, !PT ;  /* 0x000000ff1b247812 */ /* 0x000fe400078ec0ff */
[----:B------:R-:W-:-:S04]  /*6e60*/  LOP3.LUT R21, R21, 0xff, RZ, 0xc0, !PT ;  /* 0x000000ff15157812 */ /* 0x000fc800078ec0ff */
[----:B------:R-:W-:Y:S02]  /*6e70*/  PRMT R43, R21, 0x7604, R36 ;  /* 0x00007604152b7816 */ /* 0x000fe40000000024 */
[----:B------:R-:W-:-:S04]  /*6e80*/  SHF.R.U32.HI R21, RZ, 0x10, R5 ;  /* 0x00000010ff157819 */ /* 0x000fc80000011605 */
[----:B------:R-:W-:-:S04]  /*6e90*/  LOP3.LUT R21, R21, 0xff, RZ, 0xc0, !PT ;  /* 0x000000ff15157812 */ /* 0x000fc800078ec0ff */
[----:B------:R-:W-:Y:S02]  /*6ea0*/  PRMT R21, R21, 0x7054, R28 ;  /* 0x0000705415157816 */ /* 0x000fe4000000001c */
[----:B------:R-:W-:-:S04]  /*6eb0*/  SHF.R.U32.HI R28, RZ, 0x10, R25 ;  /* 0x00000010ff1c7819 */ /* 0x000fc80000011619 */
[----:B------:R-:W-:-:S04]  /*6ec0*/  LOP3.LUT R28, R28, 0xff, RZ, 0xc0, !PT ;  /* 0x000000ff1c1c7812 */ /* 0x000fc800078ec0ff */
[----:B------:R-:W-:-:S04]  /*6ed0*/  PRMT R39, R28, 0x7054, R37 ;  /* 0x000070541c277816 */ /* 0x000fc80000000025 */
[----:B------:R-:W-:-:S04]  /*6ee0*/  LOP3.LUT R39, R39, 0xff000000, R25, 0xf8, !PT ;  /* 0xff00000027277812 */ /* 0x000fc800078ef819 */
[-C--:B------:R-:W-:Y:S02]  /*6ef0*/  F2FP.F16.E4M3.UNPACK_B R38, R39.reuse ;  /* 0x00000027ff26723e */ /* 0x080fe400020006ff */
[----:B------:R-:W-:-:S03]  /*6f00*/  F2FP.F16.E4M3.UNPACK_B R39, R39.H1 ;  /* 0x00000027ff27723e */ /* 0x000fc600030006ff */
[----:B------:R-:W-:Y:S01]  /*6f10*/  HADD2.F32 R40, -RZ, R38.H0_H0 ;  /* 0x20000026ff287230 */ /* 0x000fe20000004100 */
[----:B--2---:R-:W-:-:S04]  /*6f20*/  LOP3.LUT R0, R35, 0x30, R0, 0xf8, !PT ;  /* 0x0000003023007812 */ /* 0x004fc800078ef800 */
[----:B---3--:R-:W-:Y:S02]  /*6f30*/  LOP3.LUT R3, R0, R31, RZ, 0x3c, !PT ;  /* 0x0000001f00037212 */ /* 0x008fe400078e3cff */
[----:B------:R-:W-:Y:S02]  /*6f40*/  SHF.R.U32.HI R31, RZ, 0x10, R7 ;  /* 0x00000010ff1f7819 */ /* 0x000fe40000011607 */
[----:B----4-:R-:W-:Y:S02]  /*6f50*/  IADD3 R0, R16, R29, R3 ;  /* 0x0000001d10007210 */ /* 0x010fe40007ffe003 */
[----:B------:R-:W-:Y:S01]  /*6f60*/  SHF.R.U32.HI R3, RZ, 0x10, R4 ;  /* 0x00000010ff037819 */ /* 0x000fe20000011604 */
[----:B------:R-:W0:Y:S01]  /*6f70*/  LDS.128 R8, [R51+0xb000] ;  /* 0x00b0000033087984 */ /* 0x000e220000000c00 */
[----:B------:R-:W-:Y:S02]  /*6f80*/  SHF.R.U32.HI R29, RZ, 0x10, R6 ;  /* 0x00000010ff1d7819 */ /* 0x000fe40000011606 */
[----:B------:R-:W-:Y:S01]  /*6f90*/  LOP3.LUT R3, R3, 0xff, RZ, 0xc0, !PT ;  /* 0x000000ff03037812 */ /* 0x000fe200078ec0ff */
[----:B------:R-:W1:Y:S01]  /*6fa0*/  LDS.128 R12, [R0+0xb000] ;  /* 0x00b00000000c7984 */ /* 0x000e620000000c00 */
[----:B------:R-:W-:-:S02]  /*6fb0*/  LOP3.LUT R31, R31, 0xff, RZ, 0xc0, !PT ;  /* 0x000000ff1f1f7812 */ /* 0x000fc400078ec0ff */
[----:B------:R-:W-:Y:S02]  /*6fc0*/  LOP3.LUT R29, R29, 0xff, RZ, 0xc0, !PT ;  /* 0x000000ff1d1d7812 */ /* 0x000fe400078ec0ff */
[----:B------:R-:W-:Y:S02]  /*6fd0*/  PRMT R3, R3, 0x7054, R20 ;  /* 0x0000705403037816 */ /* 0x000fe40000000014 */
[----:B------:R-:W-:Y:S02]  /*6fe0*/  SHF.R.U32.HI R20, RZ, 0x10, R24 ;  /* 0x00000010ff147819 */ /* 0x000fe40000011618 */
[----:B------:R-:W-:Y:S02]  /*6ff0*/  PRMT R31, R31, 0x7054, R32 ;  /* 0x000070541f1f7816 */ /* 0x000fe40000000020 */
[----:B------:R-:W-:Y:S02]  /*7000*/  PRMT R29, R29, 0x7054, R30 ;  /* 0x000070541d1d7816 */ /* 0x000fe4000000001e */
[----:B------:R-:W-:-:S02]  /*7010*/  SHF.R.U32.HI R32, RZ, 0x10, R27 ;  /* 0x00000010ff207819 */ /* 0x000fc4000001161b */
[----:B------:R-:W-:Y:S02]  /*7020*/  SHF.R.U32.HI R30, RZ, 0x10, R26 ;  /* 0x00000010ff1e7819 */ /* 0x000fe4000001161a */
[----:B------:R-:W-:Y:S02]  /*7030*/  LOP3.LUT R20, R20, 0xff, RZ, 0xc0, !PT ;  /* 0x000000ff14147812 */ /* 0x000fe400078ec0ff */
[----:B------:R-:W-:Y:S02]  /*7040*/  LOP3.LUT R32, R32, 0xff, RZ, 0xc0, !PT ;  /* 0x000000ff20207812 */ /* 0x000fe400078ec0ff */
[----:B------:R-:W-:Y:S02]  /*7050*/  LOP3.LUT R30, R30, 0xff, RZ, 0xc0, !PT ;  /* 0x000000ff1e1e7812 */ /* 0x000fe400078ec0ff */
[----:B------:R-:W-:Y:S02]  /*7060*/  PRMT R35, R20, 0x7054, R33 ;  /* 0x0000705414237816 */ /* 0x000fe40000000021 */
[----:B------:R-:W-:-:S02]  /*7070*/  LOP3.LUT R33, R21, 0xff000000, R5, 0xf8, !PT ;  /* 0xff00000015217812 */ /* 0x000fc400078ef805 */
[----:B------:R-:W-:Y:S02]  /*7080*/  LOP3.LUT R20, R3, 0xff000000, R4, 0xf8, !PT ;  /* 0xff00000003147812 */ /* 0x000fe400078ef804 */
[----:B------:R-:W-:Y:S02]  /*7090*/  LOP3.LUT R37, R31, 0xff000000, R7, 0xf8, !PT ;  /* 0xff0000001f257812 */ /* 0x000fe400078ef807 */
[----:B------:R-:W-:Y:S02]  /*70a0*/  PRMT R43, R32, 0x7054, R43 ;  /* 0x00007054202b7816 */ /* 0x000fe4000000002b */
[----:B------:R-:W-:Y:S02]  /*70b0*/  LOP3.LUT R3, R29, 0xff000000, R6, 0xf8, !PT ;  /* 0xff0000001d037812 */ /* 0x000fe400078ef806 */
[----:B------:R-:W-:Y:S02]  /*70c0*/  PRMT R41, R30, 0x7054, R41 ;  /* 0x000070541e297816 */ /* 0x000fe40000000029 */
[----:B0-----:R-:W-:-:S02]  /*70d0*/  F2FP.F16.E4M3.UNPACK_B R21, R8 ;  /* 0x00000008ff15723e */ /* 0x001fc400020006ff */
[----:B------:R-:W-:Y:S02]  /*70e0*/  F2FP.F16.E4M3.UNPACK_B R31, R8.H1 ;  /* 0x00000008ff1f723e */ /* 0x000fe400030006ff */
[-C--:B------:R-:W-:Y:S02]  /*70f0*/  F2FP.F16.E4M3.UNPACK_B R29, R11.reuse ;  /* 0x0000000bff1d723e */ /* 0x080fe400020006ff */
[----:B------:R-:W-:Y:S02]  /*7100*/  F2FP.F16.E4M3.UNPACK_B R32, R11.H1 ;  /* 0x0000000bff20723e */ /* 0x000fe400030006ff */
[----:B-1----:R-:W-:Y:S02]  /*7110*/  F2FP.F16.E4M3.UNPACK_B R8, R13 ;  /* 0x0000000dff08723e */ /* 0x002fe400020006ff */
[----:B------:R-:W-:Y:S02]  /*7120*/  F2FP.F16.E4M3.UNPACK_B R11, R33 ;  /* 0x00000021ff0b723e */ /* 0x000fe400020006ff */
[----:B------:R-:W-:Y:S01]  /*7130*/  LOP3.LUT R28, R35, 0xff000000, R24, 0xf8, !PT ;  /* 0xff000000231c7812 */ /* 0x000fe200078ef818 */
[----:B------:R-:W-:Y:S01]  /*7140*/  HADD2.F32 R6, -RZ, R8.H0_H0 ;  /* 0x20000008ff067230 */ /* 0x000fe20000004100 */
[----:B------:R-:W-:Y:S01]  /*7150*/  LOP3.LUT R5, R41, 0xff000000, R26, 0xf8, !PT ;  /* 0xff00000029057812 */ /* 0x000fe200078ef81a */
[----:B------:R-:W-:Y:S01]  /*7160*/  HADD2.F32 R41, -RZ, R38.H1_H1 ;  /* 0x30000026ff297230 */ /* 0x000fe20000004100 */
[----:B------:R-:W-:Y:S01]  /*7170*/  F2FP.F16.E4M3.UNPACK_B R24, R9 ;  /* 0x00000009ff18723e */ /* 0x000fe200020006ff */
[----:B------:R-:W-:Y:S01]  /*7180*/  HADD2.F32 R8, -RZ, R8.H1_H1 ;  /* 0x30000008ff087230 */ /* 0x000fe20000004100 */
[----:B------:R-:W-:Y:S01]  /*7190*/  F2FP.F16.E4M3.UNPACK_B R26, R13.H1 ;  /* 0x0000000dff1a723e */ /* 0x000fe200030006ff */
[----:B------:R-:W-:Y:S01]  /*71a0*/  HADD2.F32 R13, -RZ, R11.H0_H0 ;  /* 0x2000000bff0d7230 */ /* 0x000fe20000004100 */
[----:B------:R-:W-:Y:S01]  /*71b0*/  LOP3.LUT R43, R43, 0xff000000, R27, 0xf8, !PT ;  /* 0xff0000002b2b7812 */ /* 0x000fe200078ef81b */
[----:B------:R-:W-:Y:S01]  /*71c0*/  HADD2.F32 R38, -RZ, R39.H0_H0 ;  /* 0x20000027ff267230 */ /* 0x000fe20000004100 */
[----:B------:R-:W-:Y:S01]  /*71d0*/  F2FP.F16.E4M3.UNPACK_B R25, R9.H1 ;  /* 0x00000009ff19723e */ /* 0x000fe200030006ff */
[--C-:B------:R-:W-:Y:S01]  /*71e0*/  HADD2.F32 R9, -RZ, R24.reuse.H0_H0 ;  /* 0x20000018ff097230 */ /* 0x100fe20000004100 */
[-C--:B------:R-:W-:Y:S01]  /*71f0*/  F2FP.F16.E4M3.UNPACK_B R27, R12.reuse ;  /* 0x0000000cff1b723e */ /* 0x080fe200020006ff */
[----:B------:R-:W-:Y:S01]  /*7200*/  HADD2.F32 R24, -RZ, R24.H1_H1 ;  /* 0x30000018ff187230 */ /* 0x000fe20000004100 */
[----:B------:R-:W-:Y:S01]  /*7210*/  F2FP.F16.E4M3.UNPACK_B R35, R12.H1 ;  /* 0x0000000cff23723e */ /* 0x000fe200030006ff */
[----:B------:R-:W-:Y:S01]  /*7220*/  FMUL.FTZ R12, R6, R40 ;  /* 0x00000028060c7220 */ /* 0x000fe20000410000 */
[----:B------:R-:W-:Y:S01]  /*7230*/  F2FP.F16.E4M3.UNPACK_B R30, R15 ;  /* 0x0000000fff1e723e */ /* 0x000fe200020006ff */
[----:B------:R-:W-:Y:S01]  /*7240*/  FMUL.FTZ R45, R8, R41 ;  /* 0x00000029082d7220 */ /* 0x000fe20000410000 */
[----:B------:R-:W-:Y:S01]  /*7250*/  F2FP.F16.E4M3.UNPACK_B R36, R15.H1 ;  /* 0x0000000fff24723e */ /* 0x000fe200030006ff */
[----:B------:R-:W-:Y:S01]  /*7260*/  FMUL.FTZ R15, R6, R13 ;  /* 0x0000000d060f7220 */ /* 0x000fe20000410000 */
[----:B------:R-:W-:Y:S01]  /*7270*/  F2FP.F16.E4M3.UNPACK_B R33, R33.H1 ;  /* 0x00000021ff21723e */ /* 0x000fe200030006ff */
[----:B------:R-:W-:Y:S01]  /*7280*/  FFMA.FTZ R6, R9, R13, -R12 ;  /* 0x0000000d09067223 */ /* 0x000fe2000001080c */
[----:B------:R-:W-:-:S02]  /*7290*/  HADD2.F32 R13, -RZ, R25.H0_H0 ;  /* 0x20000019ff0d7230 */ /* 0x000fc40000004100 */
[----:B------:R-:W-:Y:S01]  /*72a0*/  FFMA.FTZ R9, R9, R40, R15 ;  /* 0x0000002809097223 */ /* 0x000fe2000001000f */
[----:B------:R-:W-:Y:S01]  /*72b0*/  HADD2.F32 R15, -RZ, R11.H1_H1 ;  /* 0x3000000bff0f7230 */ /* 0x000fe20000004100 */
[-C--:B------:R-:W-:Y:S01]  /*72c0*/  F2FP.F16.E4M3.UNPACK_B R7, R14.reuse ;  /* 0x0000000eff07723e */ /* 0x080fe200020006ff */
[--C-:B------:R-:W-:Y:S01]  /*72d0*/  HADD2.F32 R11, -RZ, R26.reuse.H0_H0 ;  /* 0x2000001aff0b7230 */ /* 0x100fe20000004100 */
[----:B------:R-:W-:Y:S01]  /*72e0*/  F2FP.F16.E4M3.UNPACK_B R14, R14.H1 ;  /* 0x0000000eff0e723e */ /* 0x000fe200030006ff */
[--C-:B------:R-:W-:Y:S02]  /*72f0*/  HADD2.F32 R12, -RZ, R33.reuse.H0_H0 ;  /* 0x20000021ff0c7230 */ /* 0x100fe40000004100 */
[----:B------:R-:W-:Y:S01]  /*7300*/  FMUL.FTZ R8, R8, R15 ;  /* 0x0000000f08087220 */ /* 0x000fe20000410000 */
[----:B------:R-:W-:Y:S02]  /*7310*/  HADD2.F32 R33, -RZ, R33.H1_H1 ;  /* 0x30000021ff217230 */ /* 0x000fe40000004100 */
[----:B------:R-:W-:Y:S01]  /*7320*/  FMUL.FTZ R40, R11, R38 ;  /* 0x000000260b287220 */ /* 0x000fe20000410000 */
[----:B------:R-:W-:-:S02]  /*7330*/  HADD2.F32 R26, -RZ, R26.H1_H1 ;  /* 0x3000001aff1a7230 */ /* 0x000fc40000004100 */
[-C--:B------:R-:W-:Y:S01]  /*7340*/  FMUL.FTZ R47, R11, R12.reuse ;  /* 0x0000000c0b2f7220 */ /* 0x080fe20000410000 */
[C---:B------:R-:W-:Y:S01]  /*7350*/  FFMA.FTZ R8, R24.reuse, R41, R8 ;  /* 0x0000002918087223 */ /* 0x040fe20000010008 */
[C---:B------:R-:W-:Y:S01]  /*7360*/  FFMA.FTZ R12, R13.reuse, R12, -R40 ;  /* 0x0000000c0d0c7223 */ /* 0x040fe20000010828 */
[----:B------:R-:W-:Y:S01]  /*7370*/  F2FP.F16.E4M3.UNPACK_B R41, R43 ;  /* 0x0000002bff29723e */ /* 0x000fe200020006ff */
[----:B------:R-:W-:Y:S01]  /*7380*/  FFMA.FTZ R13, R13, R38, R47 ;  /* 0x000000260d0d7223 */ /* 0x000fe2000001002f */
[----:B------:R-:W-:Y:S01]  /*7390*/  F2FP.F16.E4M3.UNPACK_B R38, R37 ;  /* 0x00000025ff26723e */ /* 0x000fe200020006ff */
[----:B------:R-:W-:Y:S01]  /*73a0*/  FFMA.FTZ R11, R24, R15, -R45 ;  /* 0x0000000f180b7223 */ /* 0x000fe2000001082d */
[----:B------:R-:W-:Y:S02]  /*73b0*/  HADD2.F32 R40, -RZ, R39.H1_H1 ;  /* 0x30000027ff287230 */ /* 0x000fe40000004100 */
[----:B------:R-:W-:Y:S01]  /*73c0*/  FMUL.FTZ R45, R26, R33 ;  /* 0x000000211a2d7220 */ /* 0x000fe20000410000 */
[----:B------:R-:W-:Y:S01]  /*73d0*/  HADD2.F32 R42, -RZ, R41.H0_H0 ;  /* 0x20000029ff2a7230 */ /* 0x000fe20000004100 */
[----:B------:R-:W-:Y:S01]  /*73e0*/  F2FP.F16.E4M3.UNPACK_B R43, R43.H1 ;  /* 0x0000002bff2b723e */ /* 0x000fe200030006ff */
[----:B------:R-:W-:-:S02]  /*73f0*/  HADD2.F32 R15, -RZ, R30.H0_H0 ;  /* 0x2000001eff0f7230 */ /* 0x000fc40000004100 */
[----:B------:R-:W-:Y:S01]  /*7400*/  FMUL.FTZ R44, R26, R40 ;  /* 0x000000281a2c7220 */ /* 0x000fe20000410000 */
[--C-:B------:R-:W-:Y:S01]  /*7410*/  HADD2.F32 R39, -RZ, R38.reuse.H0_H0 ;  /* 0x20000026ff277230 */ /* 0x100fe20000004100 */
[----:B------:R-:W-:Y:S01]  /*7420*/  F2FP.F16.E4M3.UNPACK_B R4, R10 ;  /* 0x0000000aff04723e */ /* 0x000fe200020006ff */
[----:B------:R-:W-:Y:S02]  /*7430*/  HADD2.F32 R25, -RZ, R25.H1_H1 ;  /* 0x30000019ff197230 */ /* 0x000fe40000004100 */
[C---:B------:R-:W-:Y:S01]  /*7440*/  FMUL.FTZ R47, R15.reuse, R42 ;  /* 0x0000002a0f2f7220 */ /* 0x040fe20000410000 */
[----:B------:R-:W-:Y:S02]  /*7450*/  HADD2.F32 R24, -RZ, R29.H0_H0 ;  /* 0x2000001dff187230 */ /* 0x000fe40000004100 */
[----:B------:R-:W-:Y:S01]  /*7460*/  FMUL.FTZ R49, R15, R39 ;  /* 0x000000270f317220 */ /* 0x000fe20000410000 */
[----:B------:R-:W-:Y:S02]  /*7470*/  HADD2.F32 R41, -RZ, R41.H1_H1 ;  /* 0x30000029ff297230 */ /* 0x000fe40000004100 */
[C---:B------:R-:W-:Y:S01]  /*7480*/  FFMA.FTZ R15, R25.reuse, R33, -R44 ;  /* 0x00000021190f7223 */ /* 0x040fe2000001082c */
[----:B------:R-:W-:Y:S01]  /*7490*/  FFMA.FTZ R26, R25, R40, R45 ;  /* 0x00000028191a7223 */ /* 0x000fe2000001002d */
[----:B------:R-:W-:Y:S01]  /*74a0*/  FFMA.FTZ R25, R24, R39, -R47 ;  /* 0x0000002718197223 */ /* 0x000fe2000001082f */
[----:B------:R-:W-:-:S02]  /*74b0*/  HADD2.F32 R39, -RZ, R38.H1_H1 ;  /* 0x30000026ff277230 */ /* 0x000fc40000004100 */
[----:B------:R-:W-:Y:S01]  /*74c0*/  FFMA.FTZ R24, R24, R42, R49 ;  /* 0x0000002a18187223 */ /* 0x000fe20000010031 */
[----:B------:R-:W-:Y:S01]  /*74d0*/  F2FP.F16.E4M3.UNPACK_B R38, R37.H1 ;  /* 0x00000025ff26723e */ /* 0x000fe200030006ff */
[----:B------:R-:W-:Y:S01]  /*74e0*/  HADD2.F32 R30, -RZ, R30.H1_H1 ;  /* 0x3000001eff1e7230 */ /* 0x000fe20000004100 */
[----:B------:R-:W-:Y:S01]  /*74f0*/  F2FP.F16.E4M3.UNPACK_B R10, R10.H1 ;  /* 0x0000000aff0a723e */ /* 0x000fe200030006ff */
[----:B------:R-:W-:Y:S01]  /*7500*/  HADD2.F32 R42, -RZ, R43.H0_H0 ;  /* 0x2000002bff2a7230 */ /* 0x000fe20000004100 */
[----:B------:R-:W-:Y:S01]  /*7510*/  F2FP.SATFINITE.E4M3.F32.PACK_AB_MERGE_C R13, R26, R13, RZ ;  /* 0x0000000d1a0d723e */ /* 0x000fe200048070ff */
[----:B------:R-:W-:Y:S02]  /*7520*/  HADD2.F32 R37, -RZ, R36.H0_H0 ;  /* 0x20000024ff257230 */ /* 0x000fe40000004100 */
[C---:B------:R-:W-:Y:S01]  /*7530*/  FMUL.FTZ R44, R30.reuse, R41 ;  /* 0x000000291e2c7220 */ /* 0x040fe20000410000 */
[----:B------:R-:W-:Y:S02]  /*7540*/  HADD2.F32 R29, -RZ, R29.H1_H1 ;  /* 0x3000001dff1d7230 */ /* 0x000fe40000004100 */
[----:B------:R-:W-:Y:S01]  /*7550*/  FMUL.FTZ R46, R30, R39 ;  /* 0x000000271e2e7220 */ /* 0x000fe20000410000 */
[----:B------:R-:W-:-:S02]  /*7560*/  HADD2.F32 R40, -RZ, R38.H0_H0 ;  /* 0x20000026ff287230 */ /* 0x000fc40000004100 */
[----:B------:R-:W-:Y:S01]  /*7570*/  FMUL.FTZ R48, R37, R42 ;  /* 0x0000002a25307220 */ /* 0x000fe20000410000 */
[----:B------:R-:W-:Y:S02]  /*7580*/  HADD2.F32 R33, -RZ, R32.H0_H0 ;  /* 0x20000020ff217230 */ /* 0x000fe40000004100 */
[C---:B------:R-:W-:Y:S01]  /*7590*/  FFMA.FTZ R30, R29.reuse, R39, -R44 ;  /* 0x000000271d1e7223 */ /* 0x040fe2000001082c */
[----:B------:R-:W-:Y:S01]  /*75a0*/  FFMA.FTZ R29, R29, R41, R46 ;  /* 0x000000291d1d7223 */ /* 0x000fe2000001002e */
[----:B------:R-:W-:Y:S01]  /*75b0*/  FMUL.FTZ R37, R37, R40 ;  /* 0x0000002825257220 */ /* 0x000fe20000410000 */
[----:B------:R-:W-:Y:S01]  /*75c0*/  F2FP.F16.E4M3.UNPACK_B R41, R28.H1 ;  /* 0x0000001cff29723e */ /* 0x000fe200030006ff */
[C---:B------:R-:W-:Y:S01]  /*75d0*/  FFMA.FTZ R48, R33.reuse, R40, -R48 ;  /* 0x0000002821307223 */ /* 0x040fe20000010830 */
[----:B------:R-:W-:Y:S01]  /*75e0*/  HADD2.F32 R40, -RZ, R38.H1_H1 ;  /* 0x30000026ff287230 */ /* 0x000fe20000004100 */
[----:B------:R-:W-:Y:S01]  /*75f0*/  F2FP.F16.E4M3.UNPACK_B R38, R20.H1 ;  /* 0x00000014ff26723e */ /* 0x000fe200030006ff */
[----:B------:R-:W-:Y:S01]  /*7600*/  FFMA.FTZ R45, R33, R42, R37 ;  /* 0x0000002a212d7223 */ /* 0x000fe20000010025 */
[----:B------:R-:W-:Y:S01]  /*7610*/  HADD2.F32 R42, -RZ, R43.H1_H1 ;  /* 0x3000002bff2a7230 */ /* 0x000fe20000004100 */
[----:B------:R-:W-:Y:S01]  /*7620*/  F2FP.SATFINITE.E4M3.F32.PACK_AB_MERGE_C R9, R8, R9, R13 ;  /* 0x000000090809723e */ /* 0x000fe2000480700d */
[----:B------:R-:W-:-:S02]  /*7630*/  HADD2.F32 R37, -RZ, R36.H1_H1 ;  /* 0x30000024ff257230 */ /* 0x000fc40000004100 */
[----:B------:R-:W-:Y:S02]  /*7640*/  HADD2.F32 R43, -RZ, R41.H0_H0 ;  /* 0x20000029ff2b7230 */ /* 0x000fe40000004100 */
        /* <DEDUP_REMOVED lines=10> */
[----:B------:R-:W-:Y:S02]  /*76f0*/  HADD2.F32 R38, -RZ, R38.H1_H1 ;  /* 0x30000026ff267230 */ /* 0x000fe40000004100 */
[C---:B------:R-:W-:Y:S01]  /*7700*/  FFMA.FTZ R43, R32.reuse, R43, R36 ;  /* 0x0000002b202b7223 */ /* 0x040fe20000010024 */
[----:B------:R-:W-:Y:S02]  /*7710*/  HADD2.F32 R36, -RZ, R41.H1_H1 ;  /* 0x30000029ff247230 */ /* 0x000fe40000004100 */
[----:B------:R-:W-:Y:S01]  /*7720*/  FFMA.FTZ R39, R32, R39, -R37 ;  /* 0x0000002720277223 */ /* 0x000fe20000010825 */
[----:B------:R-:W-:Y:S01]  /*7730*/  FFMA.FTZ R50, R33, R42, R49 ;  /* 0x0000002a21327223 */ /* 0x000fe20000010031 */
[----:B------:R-:W-:Y:S01]  /*7740*/  HADD2.F32 R31, -RZ, R31.H1_H1 ;  /* 0x3000001fff1f7230 */ /* 0x000fe20000004100 */
[----:B------:R-:W-:Y:S01]  /*7750*/  F2FP.F16.E4M3.UNPACK_B R32, R20 ;  /* 0x00000014ff20723e */ /* 0x000fe200020006ff */
[C---:B------:R-:W-:Y:S01]  /*7760*/  FMUL.FTZ R20, R35.reuse, R36 ;  /* 0x0000002423147220 */ /* 0x040fe20000410000 */
[----:B------:R-:W-:Y:S01]  /*7770*/  F2FP.F16.E4M3.UNPACK_B R33, R28 ;  /* 0x0000001cff21723e */ /* 0x000fe200020006ff */
[----:B------:R-:W-:Y:S01]  /*7780*/  FMUL.FTZ R37, R35, R38 ;  /* 0x0000002623257220 */ /* 0x000fe20000410000 */
[----:B------:R-:W-:-:S02]  /*7790*/  HADD2.F32 R28, -RZ, R27.H0_H0 ;  /* 0x2000001bff1c7230 */ /* 0x000fc40000004100 */
[C---:B------:R-:W-:Y:S01]  /*77a0*/  FFMA.FTZ R40, R31.reuse, R38, -R20 ;  /* 0x000000261f287223 */ /* 0x040fe20000010814 */
[----:B------:R-:W-:Y:S02]  /*77b0*/  HADD2.F32 R20, -RZ, R21.H0_H0 ;  /* 0x20000015ff147230 */ /* 0x000fe40000004100 */
[----:B------:R-:W-:Y:S01]  /*77c0*/  FFMA.FTZ R42, R31, R36, R37 ;  /* 0x000000241f2a7223 */ /* 0x000fe20000010025 */
[--C-:B------:R-:W-:Y:S01]  /*77d0*/  HADD2.F32 R35, -RZ, R33.reuse.H0_H0 ;  /* 0x20000021ff237230 */ /* 0x100fe20000004100 */
[----:B------:R-:W-:Y:S01]  /*77e0*/  F2FP.SATFINITE.E4M3.F32.PACK_AB_MERGE_C R45, R50, R45, RZ ;  /* 0x0000002d322d723e */ /* 0x000fe200048070ff */
[----:B------:R-:W-:Y:S02]  /*77f0*/  HADD2.F32 R31, -RZ, R32.H0_H0 ;  /* 0x20000020ff1f7230 */ /* 0x000fe40000004100 */
[----:B------:R-:W-:Y:S02]  /*7800*/  HADD2.F32 R36, -RZ, R33.H1_H1 ;  /* 0x30000021ff247230 */ /* 0x000fe40000004100 */
[----:B------:R-:W-:Y:S01]  /*7810*/  FMUL.FTZ R37, R28, R35 ;  /* 0x000000231c257220 */ /* 0x000fe20000410000 */
[----:B------:R-:W-:-:S02]  /*7820*/  HADD2.F32 R27, -RZ, R27.H1_H1 ;  /* 0x3000001bff1b7230 */ /* 0x000fc40000004100 */
[-C--:B------:R-:W-:Y:S01]  /*7830*/  FMUL.FTZ R33, R28, R31.reuse ;  /* 0x0000001f1c217220 */ /* 0x080fe20000410000 */
[----:B------:R-:W-:Y:S02]  /*7840*/  HADD2.F32 R32, -RZ, R32.H1_H1 ;  /* 0x30000020ff207230 */ /* 0x000fe40000004100 */
[C---:B------:R-:W-:Y:S01]  /*7850*/  FFMA.FTZ R37, R20.reuse, R31, -R37 ;  /* 0x0000001f14257223 */ /* 0x040fe20000010825 */
[----:B------:R-:W-:Y:S01]  /*7860*/  HADD2.F32 R21, -RZ, R21.H1_H1 ;  /* 0x30000015ff157230 */ /* 0x000fe20000004100 */
[----:B------:R-:W-:Y:S01]  /*7870*/  F2FP.F16.E4M3.UNPACK_B R28, R5.H1 ;  /* 0x00000005ff1c723e */ /* 0x000fe200030006ff */
        /* <DEDUP_REMOVED lines=19> */
[----:B------:R-:W-:Y:S01]  /*79b0*/  FFMA.FTZ R27, R20, R32, R27 ;  /* 0x00000020141b7223 */ /* 0x000fe2000001001b */
[----:B------:R-:W-:Y:S01]  /*79c0*/  HADD2.F32 R10, -RZ, R10.H1_H1 ;  /* 0x3000000aff0a7230 */ /* 0x000fe20000004100 */
[----:B------:R-:W-:Y:S01]  /*79d0*/  F2FP.F16.E4M3.UNPACK_B R20, R5 ;  /* 0x00000005ff14723e */ /* 0x000fe200020006ff */
[C---:B------:R-:W-:Y:S01]  /*79e0*/  FMUL.FTZ R21, R14.reuse, R33 ;  /* 0x000000210e157220 */ /* 0x040fe20000410000 */
[-C--:B------:R-:W-:Y:S01]  /*79f0*/  FMUL.FTZ R14, R14, R31.reuse ;  /* 0x0000001f0e0e7220 */ /* 0x080fe20000410000 */
[----:B------:R-:W-:Y:S02]  /*7a00*/  HADD2.F32 R5, -RZ, R7.H0_H0 ;  /* 0x20000007ff057230 */ /* 0x000fe40000004100 */
[C---:B------:R-:W-:Y:S01]  /*7a10*/  FFMA.FTZ R44, R10.reuse, R31, -R21 ;  /* 0x0000001f0a2c7223 */ /* 0x040fe20000010815 */
[----:B------:R-:W-:Y:S01]  /*7a20*/  FFMA.FTZ R46, R10, R33, R14 ;  /* 0x000000210a2e7223 */ /* 0x000fe2000001000e */
[----:B------:R-:W-:-:S02]  /*7a30*/  HADD2.F32 R28, -RZ, R20.H0_H0 ;  /* 0x20000014ff1c7230 */ /* 0x000fc40000004100 */
[----:B------:R-:W-:Y:S01]  /*7a40*/  HADD2.F32 R10, -RZ, R3.H0_H0 ;  /* 0x20000003ff0a7230 */ /* 0x000fe20000004100 */
[----:B------:R-:W-:Y:S01]  /*7a50*/  F2FP.SATFINITE.E4M3.F32.PACK_AB_MERGE_C R41, R44, R41, RZ ;  /* 0x000000292c29723e */ /* 0x000fe200048070ff */
        /* <DEDUP_REMOVED lines=25> */
.L_x_10518:
[----:B------:R-:W-:Y:S05]  /*7bf0*/  BSYNC B0 ;  /* 0x0000000000007941 */ /* 0x000fea0003800000 */
.L_x_10508:
[----:B------:R-:W-:Y:S01]  /*7c00*/  @!PT LDS RZ, [RZ] ;  /* 0x00000000fffff984 */ /* 0x000fe20000000800 */
[----:B------:R-:W-:Y:S01]  /*7c10*/  @!PT LDS RZ, [RZ] ;  /* 0x00000000fffff984 */ /* 0x000fe20000000800 */
[----:B------:R-:W-:Y:S01]  /*7c20*/  @!PT LDS RZ, [RZ] ;  /* 0x00000000fffff984 */ /* 0x000fe20000000800 */
[----:B------:R-:W-:Y:S01]  /*7c30*/  @!PT LDS RZ, [RZ] ;  /* 0x00000000fffff984 */ /* 0x000fe20000000800 */
[----:B------:R3:W-:Y:S06]  /*7c40*/  MEMBAR.ALL.CTA ;  /* 0x0000000000007992 */ /* 0x0007ec0000008000 */
[----:B---3--:R-:W3:Y:S01]  /*7c50*/  FENCE.VIEW.ASYNC.S ;  /* 0x00000000000073c6 */ /* 0x008ee20000000000 */
[----:B------:R-:W-:Y:S05]  /*7c60*/  WARPSYNC.ALL ;  /* 0x0000000000007948 */ /* 0x000fea0003800000 */
[----:B---3--:R-:W-:Y:S06]  /*7c70*/  BAR.SYNC.DEFER_BLOCKING 0xd, 0x180 ;  /* 0x0346000000007b1d */ /* 0x008fec0000010000 */
.L_x_10505:
[----:B-12---:R-:W-:-:S05]  /*7c80*/  IMAD.U32 R0, RZ, RZ, UR36 ;  /* 0x00000024ff007e24 */ /* 0x006fca000f8e00ff */
[----:B------:R-:W-:-:S13]  /*7c90*/  ISETP.NE.AND P0, PT, R0, 0x3, PT ;  /* 0x000000030000780c */ /* 0x000fda0003f05270 */
[----:B------:R-:W-:Y:S05]  /*7ca0*/  @!P0 BRA `(.L_x_10527) ;  /* 0x0000000000048947 */ /* 0x000fea0003800000 */
[----:B------:R-:W-:Y:S01]  /*7cb0*/  BPT.TRAP 0x1 ;  /* 0x000000040000795c */ /* 0x000fe20000300000 */
.L_x_10527:
[----:B0-----:R-:W2:Y:S01]  /*7cc0*/  LDL R3, [R1] ;  /* 0x0000000001037983 */ /* 0x001ea20000100800 */
[----:B------:R-:W-:Y:S01]  /*7cd0*/  IMAD R0, R157, 0x8, R16 ;  /* 0x000000089d007824 */ /* 0x000fe200078e0210 */
[----:B--2--5:R-:W-:-:S04]  /*7ce0*/  SHF.L.U32 R7, R3, 0x1f, RZ ;  /* 0x0000001f03077819 */ /* 0x024fc800000006ff */
[----:B------:R0:W1:Y:S01]  /*7cf0*/  SYNCS.PHASECHK.TRANS64.TRYWAIT P1, [R0+URZ+0x13230], R7 ;  /* 0x01323007000075a7 */ /* 0x000062000802017f */
[----:B------:R-:W-:Y:S05]  /*7d00*/  @!P0 BRA `(.L_x_10528) ;  /* 0x0000000000048947 */ /* 0x000fea0003800000 */
[----:B------:R-:W-:Y:S01]  /*7d10*/  BPT.TRAP 0x1 ;  /* 0x000000040000795c */ /* 0x000fe20000300000 */
.L_x_10528:
        /* <DEDUP_REMOVED lines=9> */
.L_x_10529:
[----:B------:R-:W-:Y:S01]  /*7db0*/  IMAD R8, R157, 0x280, R21 ;  /* 0x000002809d087824 */ /* 0x000fe200078e0215 */
[----:B------:R-:W-:Y:S01]  /*7dc0*/  MOV R9, 0x80000020 ;  /* 0x8000002000097802 */ /* 0x000fe20000000f00 */
[----:B------:R-:W-:Y:S05]  /*7dd0*/  WARPSYNC.ALL ;  /* 0x0000000000007948 */ /* 0x000fea0003800000 */
[----:B------:R-:W-:Y:S01]  /*7de0*/  R2UR UR4, R4 ;  /* 0x00000000040472ca */ /* 0x000fe200000e0000 */
[----:B------:R-:W2:Y:S01]  /*7df0*/  LDL R107, [R1+0x4c] ;  /* 0x00004c00016b7983 */ /* 0x000ea20000100800 */
[----:B------:R-:W-:Y:S01]  /*7e00*/  R2UR UR5, R5 ;  /* 0x00000000050572ca */ /* 0x000fe200000e0000 */
[----:B------:R-:W-:Y:S01]  /*7e10*/  WARPGROUP.ARRIVE ;  /* 0x00000000000079c5 */ /* 0x000fe20000000000 */
[C---:B------:R-:W-:Y:S01]  /*7e20*/  R2UR UR6, R8.reuse ;  /* 0x00000000080672ca */ /* 0x040fe200000e0000 */
[----:B------:R-:W-:Y:S01]  /*7e30*/  VIADD R6, R8, 0x80 ;  /* 0x0000008008067836 */ /* 0x000fe20000000000 */
[----:B------:R-:W-:Y:S01]  /*7e40*/  R2UR UR7, R9 ;  /* 0x00000000090772ca */ /* 0x000fe200000e0000 */
[----:B01----:R-:W-:Y:S01]  /*7e50*/  IMAD.MOV.U32 R7, RZ, RZ, -0x7fffffe0 ;  /* 0x80000020ff077424 */ /* 0x003fe200078e00ff */
[----:B------:R-:W-:Y:S01]  /*7e60*/  R2UR UR8, R4 ;  /* 0x00000000040872ca */ /* 0x000fe200000e0000 */
[----:B------:R-:W-:Y:S01]  /*7e70*/  VIADD R10, R8, 0x100 ;  /* 0x00000100080a7836 */ /* 0x000fe20000000000 */
[----:B------:R-:W-:Y:S01]  /*7e80*/  R2UR UR9, R5 ;  /* 0x00000000050972ca */ /* 0x000fe200000e0000 */
[----:B------:R-:W-:Y:S01]  /*7e90*/  IMAD.MOV.U32 R11, RZ, RZ, -0x7fffffe0 ;  /* 0x80000020ff0b7424 */ /* 0x000fe200078e00ff */
[----:B------:R-:W-:Y:S01]  /*7ea0*/  R2UR UR12, R4 ;  /* 0x00000000040c72ca */ /* 0x000fe200000e0000 */
[----:B------:R-:W-:Y:S01]  /*7eb0*/  IMAD.MOV.U32 R13, RZ, RZ, -0x7fffffe0 ;  /* 0x80000020ff0d7424 */ /* 0x000fe200078e00ff */
[----:B------:R-:W-:Y:S01]  /*7ec0*/  R2UR UR10, R10 ;  /* 0x000000000a0a72ca */ /* 0x000fe200000e0000 */
[----:B------:R-:W-:Y:S01]  /*7ed0*/  VIADD R10, R8, 0x200 ;  /* 0x00000200080a7836 */ /* 0x000fe20000000000 */
[----:B------:R-:W-:Y:S01]  /*7ee0*/  R2UR UR11, R11 ;  /* 0x000000000b0b72ca */ /* 0x000fe200000e0000 */
[----:B------:R-:W-:Y:S01]  /*7ef0*/  IMAD.MOV.U32 R11, RZ, RZ, -0x7fffffe0 ;  /* 0x80000020ff0b7424 */ /* 0x000fe200078e00ff */
[----:B------:R-:W-:Y:S01]  /*7f00*/  R2UR UR13, R5 ;  /* 0x00000000050d72ca */ /* 0x000fe200000e0000 */
[----:B------:R-:W-:Y:S01]  /*7f10*/  QGMMA.64x32x32.F32.E4M3.E4M3 R88, gdesc[UR4], RZ, !UPT, gsb0 ;  /* 0x00600000045879f3 */ /* 0x000fe2000c0008ff */
[----:B------:R-:W-:Y:S01]  /*7f20*/  R2UR UR6, R6 ;  /* 0x00000000060672ca */ /* 0x000fe200000e0000 */
[----:B------:R-:W-:Y:S01]  /*7f30*/  VIADD R6, R8, 0x180 ;  /* 0x0000018008067836 */ /* 0x000fe20000000000 */
[----:B------:R-:W-:Y:S01]  /*7f40*/  R2UR UR7, R7 ;  /* 0x00000000070772ca */ /* 0x000fe200000e0000 */
[----:B------:R-:W-:Y:S01]  /*7f50*/  IMAD.MOV.U32 R7, RZ, RZ, -0x7fffffe0 ;  /* 0x80000020ff077424 */ /* 0x000fe200078e00ff */
[----:B------:R-:W-:Y:S01]  /*7f60*/  R2UR UR4, R4 ;  /* 0x00000000040472ca */ /* 0x000fe200000e0000 */
[----:B------:R-:W0:Y:S01]  /*7f70*/  S2R R108, SR_TID.X ;  /* 0x00000000006c7919 */ /* 0x000e220000002100 */
[----:B------:R-:W-:Y:S01]  /*7f80*/  R2UR UR5, R5 ;  /* 0x00000000050572ca */ /* 0x000fe200000e0000 */
[----:B------:R-:W-:Y:S01]  /*7f90*/  BSSY B0, `(.L_x_10531) ;  /* 0x00005f9000007945 */ /* 0x000fe20003800000 */
[----:B------:R-:W-:Y:S01]  /*7fa0*/  R2UR UR14, R6 ;  /* 0x00000000060e72ca */ /* 0x000fe200000e0000 */
[----:B------:R-:W-:Y:S01]  /*7fb0*/  VIADD R6, R4, 0x2 ;  /* 0x0000000204067836 */ /* 0x000fe20000000000 */
[----:B------:R-:W-:Y:S01]  /*7fc0*/  R2UR UR15, R7 ;  /* 0x00000000070f72ca */ /* 0x000fe200000e0000 */
[----:B------:R-:W-:Y:S01]  /*7fd0*/  IMAD.MOV.U32 R7, RZ, RZ, -0x7fffffe0 ;  /* 0x80000020ff077424 */ /* 0x000fe200078e00ff */
[----:B------:R-:W-:Y:S01]  /*7fe0*/  R2UR UR18, R10 ;  /* 0x000000000a1272ca */ /* 0x000fe200000e0000 */
[----:B------:R-:W-:Y:S01]  /*7ff0*/  VIADD R10, R8, 0x82 ;  /* 0x00000082080a7836 */ /* 0x000fe20000000000 */
[----:B------:R-:W-:-:S02]  /*8000*/  R2UR UR19, R11 ;  /* 0x000000000b1372ca */ /* 0x000fc400000e0000 */
[----:B------:R-:W-:Y:S02]  /*8010*/  R2UR UR16, R4 ;  /* 0x00000000041072ca */ /* 0x000fe400000e0000 */
[----:B------:R-:W-:Y:S02]  /*8020*/  R2UR UR17, R5 ;  /* 0x00000000051172ca */ /* 0x000fe400000e0000 */
[----:B------:R-:W-:Y:S02]  /*8030*/  IADD3 R12, R8, 0x2, RZ ;  /* 0x00000002080c7810 */ /* 0x000fe40007ffe0ff */
[----:B------:R-:W-:Y:S02]  /*8040*/  R2UR UR23, R13 ;  /* 0x000000000d1772ca */ /* 0x000fe400000e0000 */
[----:B------:R-:W-:Y:S02]  /*8050*/  R2UR UR22, R12 ;  /* 0x000000000c1672ca */ /* 0x000fe400000e0000 */
[----:B------:R-:W-:-:S02]  /*8060*/  R2UR UR20, R6 ;  /* 0x00000000061472ca */ /* 0x000fc400000e0000 */
[----:B------:R-:W-:Y:S02]  /*8070*/  R2UR UR21, R7 ;  /* 0x00000000071572ca */ /* 0x000fe400000e0000 */
[----:B------:R-:W-:Y:S02]  /*8080*/  MOV R11, 0x80000020 ;  /* 0x80000020000b7802 */ /* 0x000fe40000000f00 */
[----:B------:R-:W-:Y:S01]  /*8090*/  P2R R106, PR, RZ, 0x1 ;  /* 0x00000001ff6a7803 */ /* 0x000fe20000000000 */
[----:B------:R-:W-:Y:S02]  /*80a0*/  WARPGROUP.DEPBAR.LE gsb0, 0x0 ;  /* 0x00008000000079c5 */ /* 0x000fe40000010000 */
[----:B------:R-:W-:-:S06]  /*80b0*/  WARPGROUP.ARRIVE ;  /* 0x00000000000079c5 */ /* 0x000fcc0000000000 */
[----:B------:R-:W-:Y:S01]  /*80c0*/  QGMMA.64x32x32.F32.E4M3.E4M3 R72, gdesc[UR4], RZ, !UPT, gsb0 ;  /* 0x00600000044879f3 */ /* 0x000fe2000c0008ff */
[----:B------:R-:W-:Y:S01]  /*80d0*/  R2UR UR6, R10 ;  /* 0x000000000a0672ca */ /* 0x000fe200000e0000 */
[----:B------:R-:W-:Y:S01]  /*80e0*/  VIADD R10, R8, 0x102 ;  /* 0x00000102080a7836 */ /* 0x000fe20000000000 */
[----:B------:R-:W-:Y:S01]  /*80f0*/  R2UR UR7, R11 ;  /* 0x000000000b0772ca */ /* 0x000fe200000e0000 */
[----:B------:R-:W-:Y:S01]  /*8100*/  IMAD.MOV.U32 R11, RZ, RZ, -0x7fffffe0 ;  /* 0x80000020ff0b7424 */ /* 0x000fe200078e00ff */
[----:B------:R-:W-:Y:S02]  /*8110*/  R2UR UR4, R6 ;  /* 0x00000000060472ca */ /* 0x000fe400000e0000 */
[----:B------:R-:W-:Y:S01]  /*8120*/  R2UR UR5, R7 ;  /* 0x00000000070572ca */ /* 0x000fe200000e0000 */
        /* <DEDUP_REMOVED lines=8> */
[----:B------:R-:W-:Y:S01]  /*81b0*/  QGMMA.64x32x32.F32.E4M3.E4M3 R24, gdesc[UR16], RZ, !UPT, gsb0 ;  /* 0x00600000101879f3 */ /* 0x000fe2000c0008ff */
[----:B--2---:R-:W-:Y:S02]  /*81c0*/  IMAD.IADD R9, R107, 0x1, R105 ;  /* 0x000000016b097824 */ /* 0x004fe400078e0269 */
[----:B------:R-:W-:Y:S02]  /*81d0*/  WARPGROUP.DEPBAR.LE gsb0, 0x0 ;  /* 0x00008000000079c5 */ /* 0x000fe40000010000 */
[----:B------:R-:W-:-:S06]  /*81e0*/  WARPGROUP.ARRIVE ;  /* 0x00000000000079c5 */ /* 0x000fcc0000000000 */
[----:B------:R-:W-:Y:S03]  /*81f0*/  QGMMA.64x32x32.F32.E4M3.E4M3 R88, gdesc[UR20], R88, gsb0 ;  /* 0x00600000145879f3 */ /* 0x000fe60008000858 */
[----:B------:R-:W-:Y:S02]  /*8200*/  WARPGROUP.DEPBAR.LE gsb0, 0x0 ;  /* 0x00008000000079c5 */ /* 0x000fe40000010000 */
        /* <DEDUP_REMOVED lines=8> */
[----:B------:R-:W-:Y:S01]  /*8290*/  VIADD R10, R8, 0x182 ;  /* 0x00000182080a7836 */ /* 0x000fe20000000000 */
[----:B------:R-:W-:Y:S01]  /*82a0*/  R2UR UR7, R11 ;  /* 0x000000000b0772ca */ /* 0x000fe200000e0000 */
[----:B------:R-:W-:Y:S01]  /*82b0*/  IMAD.MOV.U32 R11, RZ, RZ, -0x7fffffe0 ;  /* 0x80000020ff0b7424 */ /* 0x000fe200078e00ff */
        /* <DEDUP_REMOVED lines=13> */
[----:B------:R-:W-:Y:S01]  /*8390*/  FMUL.FTZ R96, R2, R102 ;  /* 0x0000006602607220 */ /* 0x000fe20000410000 */
[----:B------:R-:W-:-:S02]  /*83a0*/  VIADD R8, R8, 0x202 ;  /* 0x0000020208087836 */ /* 0x000fc40000000000 */
[----:B------:R-:W-:Y:S01]  /*83b0*/  FMUL.FTZ R97, R2, R103 ;  /* 0x0000006702617220 */ /* 0x000fe20000410000 */
[----:B0-----:R-:W-:Y:S01]  /*83c0*/  LOP3.LUT R102, R108, 0x7f, RZ, 0xc0, !PT ;  /* 0x0000007f6c667812 */ /* 0x001fe200078ec0ff */
[----:B------:R-:W0:Y:S08]  /*83d0*/  MUFU.TANH R3, R3 ;  /* 0x0000000300037308 */ /* 0x000e300000002400 */
[----:B------:R-:W2:Y:S08]  /*83e0*/  MUFU.TANH R12, R12 ;  /* 0x0000000c000c7308 */ /* 0x000eb00000002400 */
[----:B------:R-:W-:Y:S08]  /*83f0*/  MUFU.TANH R20, R20 ;  /* 0x0000001400147308 */ /* 0x000ff00000002400 */
[----:B------:R-:W-:Y:S08]  /*8400*/  MUFU.TANH R90, R90 ;  /* 0x0000005a005a7308 */ /* 0x000ff00000002400 */
[----:B------:R-:W-:Y:S01]  /*8410*/  MUFU.TANH R13, R13 ;  /* 0x0000000d000d7308 */ /* 0x000fe20000002400 */
[----:B------:R-:W-:-:S02]  /*8420*/  WARPGROUP.DEPBAR.LE gsb0, 0x0 ;  /* 0x00008000000079c5 */ /* 0x000fc40000010000 */
[----:B------:R-:W-:Y:S01]  /*8430*/  WARPGROUP.ARRIVE ;  /* 0x00000000000079c5 */ /* 0x000fe20000000000 */
[----:B------:R-:W-:-:S04]  /*8440*/  FMUL.FTZ R74, R2, R74 ;  /* 0x0000004a024a7220 */ /* 0x000fc80000410000 */
[----:B------:R-:W-:Y:S01]  /*8450*/  MUFU.TANH R91, R91 ;  /* 0x0000005b005b7308 */ /* 0x000fe20000002400 */
[C---:B------:R-:W-:Y:S01]  /*8460*/  FMUL.FTZ R72, R2.reuse, R72 ;  /* 0x0000004802487220 */ /* 0x040fe20000410000 */
[C---:B------:R-:W-:Y:S01]  /*8470*/  FMUL.FTZ R73, R2.reuse, R73 ;  /* 0x0000004902497220 */ /* 0x040fe20000410000 */
[----:B------:R-:W-:Y:S01]  /*8480*/  FMUL.FTZ R76, R2, R76 ;  /* 0x0000004c024c7220 */ /* 0x000fe20000410000 */
[----:B------:R-:W-:Y:S01]  /*8490*/  QGMMA.64x32x32.F32.E4M3.E4M3 R56, gdesc[UR4], R56, gsb0 ;  /* 0x00600000043879f3 */ /* 0x000fe20008000838 */
[----:B------:R-:W-:Y:S01]  /*84a0*/  R2UR UR6, R10 ;  /* 0x000000000a0672ca */ /* 0x000fe200000e0000 */
[----:B------:R-:W-:Y:S01]  /*84b0*/  FMUL.FTZ R77, R2, R77 ;  /* 0x0000004d024d7220 */ /* 0x000fe20000410000 */
[----:B------:R-:W-:Y:S01]  /*84c0*/  R2UR UR7, R11 ;  /* 0x000000000b0772ca */ /* 0x000fe200000e0000 */
[----:B------:R-:W3:Y:S01]  /*84d0*/  MUFU.TANH R74, R74 ;  /* 0x0000004a004a7308 */ /* 0x000ee20000002400 */
[----:B------:R-:W-:Y:S01]  /*84e0*/  R2UR UR4, R6 ;  /* 0x00000000060472ca */ /* 0x000fe200000e0000 */
[C---:B------:R-:W-:Y:S01]  /*84f0*/  FMUL.FTZ R80, R2.reuse, R80 ;  /* 0x0000005002507220 */ /* 0x040fe20000410000 */
[----:B------:R-:W-:Y:S01]  /*8500*/  R2UR UR5, R7 ;  /* 0x00000000070572ca */ /* 0x000fe200000e0000 */
        /* <DEDUP_REMOVED lines=10> */
[----:B------:R-:W-:-:S02]  /*85b0*/  FMUL.FTZ R87, R2, R87 ;  /* 0x0000005702577220 */ /* 0x000fc40000410000 */
        /* <DEDUP_REMOVED lines=13> */
[C---:B------:R-:W-:Y:S01]  /*8690*/  FMUL.FTZ R66, R2.reuse, R68 ;  /* 0x0000004402427220 */ /* 0x040fe20000410000 */
[----:B------:R-:W-:Y:S01]  /*86a0*/  FMUL.FTZ R68, R2, R70 ;  /* 0x0000004602447220 */ /* 0x000fe20000410000 */
[----:B------:R-:W-:Y:S01]  /*86b0*/  IMAD R70, R104, -0xa0, R9 ;  /* 0xffffff6068467824 */ /* 0x000fe200078e0209 */
[----:B------:R-:W-:Y:S01]  /*86c0*/  MOV R9, 0x80000020 ;  /* 0x8000002000097802 */ /* 0x000fe20000000f00 */
[C---:B------:R-:W-:Y:S01]  /*86d0*/  FMUL.FTZ R11, R2.reuse, R59 ;  /* 0x0000003b020b7220 */ /* 0x040fe20000410000 */
[C---:B------:R-:W-:Y:S01]  /*86e0*/  FMUL.FTZ R59, R2.reuse, R61 ;  /* 0x0000003d023b7220 */ /* 0x040fe20000410000 */
[----:B------:R-:W-:Y:S01]  /*86f0*/  FMUL.FTZ R61, R2, R63 ;  /* 0x0000003f023d7220 */ /* 0x000fe20000410000 */
[----:B------:R-:W-:Y:S01]  /*8700*/  ISETP.GT.AND P1, PT, R70, 0x8, PT ;  /* 0x000000084600780c */ /* 0x000fe20003f24270 */
[----:B------:R-:W-:Y:S01]  /*8710*/  FMUL.FTZ R63, R2, R65 ;  /* 0x00000041023f7220 */ /* 0x000fe20000410000 */
[----:B------:R-:W-:Y:S01]  /*8720*/  ISETP.GT.AND P4, PT, R70, RZ, PT ;  /* 0x000000ff4600720c */ /* 0x000fe20003f84270 */
[----:B------:R-:W-:Y:S01]  /*8730*/  FMUL.FTZ R65, R2, R67 ;  /* 0x0000004302417220 */ /* 0x000fe20000410000 */
[----:B------:R-:W-:Y:S01]  /*8740*/  ISETP.GT.AND P3, PT, R70, 0x1, PT ;  /* 0x000000014600780c */ /* 0x000fe20003f64270 */
[C---:B------:R-:W-:Y:S01]  /*8750*/  FMUL.FTZ R67, R2.reuse, R69 ;  /* 0x0000004502437220 */ /* 0x040fe20000410000 */
[----:B------:R-:W-:Y:S01]  /*8760*/  R2UR UR7, R9 ;  /* 0x00000000090772ca */ /* 0x000fe200000e0000 */
[----:B------:R-:W-:Y:S01]  /*8770*/  FMUL.FTZ R69, R2, R71 ;  /* 0x0000004702457220 */ /* 0x000fe20000410000 */
[----:B-1----:R-:W-:Y:S01]  /*8780*/  FSEL R9, R88, -INF , P1 ;  /* 0xff80000058097808 */ /* 0x002fe20000800000 */
[----:B------:R-:W1:Y:S01]  /*8790*/  MUFU.TANH R73, R73 ;  /* 0x0000004900497308 */ /* 0x000e620000002400 */
[----:B------:R-:W-:Y:S01]  /*87a0*/  FSEL R15, R15, -INF , P1 ;  /* 0xff8000000f0f7808 */ /* 0x000fe20000800000 */
[----:B------:R-:W-:Y:S01]  /*87b0*/  FMUL.FTZ R56, R2, R56 ;  /* 0x0000003802387220 */ /* 0x000fe20000410000 */
[----:B------:R-:W-:Y:S01]  /*87c0*/  ISETP.GT.AND P1, PT, R70, 0x20, PT ;  /* 0x000000204600780c */ /* 0x000fe20003f24270 */
[----:B------:R-:W-:Y:S01]  /*87d0*/  FMUL.FTZ R57, R2, R57 ;  /* 0x0000003902397220 */ /* 0x000fe20000410000 */
[----:B0-----:R-:W-:-:S02]  /*87e0*/  FSEL R3, R3, -INF , P4 ;  /* 0xff80000003037808 */ /* 0x001fc40002000000 */
[----:B--2---:R-:W-:Y:S01]  /*87f0*/  FSEL R12, R12, -INF , P3 ;  /* 0xff8000000c0c7808 */ /* 0x004fe20001800000 */
[----:B------:R-:W0:Y:S01]  /*8800*/  MUFU.TANH R93, R93 ;  /* 0x0000005d005d7308 */ /* 0x000e220000002400 */
[----:B---3--:R-:W-:Y:S02]  /*8810*/  FSEL R101, R74, -INF , P1 ;  /* 0xff8000004a657808 */ /* 0x008fe40000800000 */
[C---:B------:R-:W-:Y:S02]  /*8820*/  ISETP.GT.AND P2, PT, R70.reuse, 0x9, PT ;  /* 0x000000094600780c */ /* 0x040fe40003f44270 */
[----:B------:R-:W-:Y:S02]  /*8830*/  FMNMX.FTZ R74, R3, R12, !PT ;  /* 0x0000000c034a7209 */ /* 0x000fe40007810000 */
[----:B------:R-:W-:Y:S01]  /*8840*/  ISETP.GT.AND P6, PT, R70, 0x10, PT ;  /* 0x000000104600780c */ /* 0x000fe20003fc4270 */
[----:B------:R-:W2:Y:S01]  /*8850*/  MUFU.TANH R76, R76 ;  /* 0x0000004c004c7308 */ /* 0x000ea20000002400 */
[----:B------:R-:W-:-:S02]  /*8860*/  FMNMX.FTZ R74, R15, R74, !PT ;  /* 0x0000004a0f4a7209 */ /* 0x000fc40007810000 */
[C---:B------:R-:W-:Y:S02]  /*8870*/  ISETP.GT.AND P5, PT, R70.reuse, 0x11, PT ;  /* 0x000000114600780c */ /* 0x040fe40003fa4270 */
[----:B------:R-:W-:Y:S02]  /*8880*/  FSEL R13, R13, -INF , P4 ;  /* 0xff8000000d0d7808 */ /* 0x000fe40002000000 */
[----:B------:R-:W-:Y:S01]  /*8890*/  ISETP.GT.AND P4, PT, R70, 0x18, PT ;  /* 0x000000184600780c */ /* 0x000fe20003f84270 */
[----:B------:R-:W-:Y:S01]  /*88a0*/  MUFU.TANH R96, R96 ;  /* 0x0000006000607308 */ /* 0x000fe20000002400 */
[----:B------:R-:W-:Y:S02]  /*88b0*/  FSEL R91, R91, -INF , P5 ;  /* 0xff8000005b5b7808 */ /* 0x000fe40002800000 */
[----:B----4-:R-:W-:Y:S02]  /*88c0*/  FSEL R14, R14, -INF , P3 ;  /* 0xff8000000e0e7808 */ /* 0x010fe40001800000 */
[----:B------:R-:W-:-:S02]  /*88d0*/  ISETP.GT.AND P3, PT, R70, 0x19, PT ;  /* 0x000000194600780c */ /* 0x000fc40003f64270 */
[----:B-----5:R-:W-:Y:S01]  /*88e0*/  FSEL R99, R94, -INF , P4 ;  /* 0xff8000005e637808 */ /* 0x020fe20002000000 */
[----:B------:R-:W3:Y:S01]  /*88f0*/  MUFU.TANH R77, R77 ;  /* 0x0000004d004d7308 */ /* 0x000ee20000002400 */
[----:B------:R-:W-:Y:S02]  /*8900*/  R2UR UR6, R8 ;  /* 0x00000000080672ca */ /* 0x000fe400000e0000 */
[----:B------:R-:W-:Y:S02]  /*8910*/  R2UR UR4, R6 ;  /* 0x00000000060472ca */ /* 0x000fe400000e0000 */
[----:B------:R-:W-:Y:S02]  /*8920*/  R2UR UR5, R7 ;  /* 0x00000000070572ca */ /* 0x000fe400000e0000 */
[----:B------:R-:W-:Y:S01]  /*8930*/  FSEL R95, R95, -INF , P3 ;  /* 0xff8000005f5f7808 */ /* 0x000fe20001800000 */
[----:B------:R-:W4:Y:S01]  /*8940*/  MUFU.TANH R97, R97 ;  /* 0x0000006100617308 */ /* 0x000f220000002400 */
[----:B------:R-:W-:Y:S01]  /*8950*/  FSEL R89, R89, -INF , P2 ;  /* 0xff80000059597808 */ /* 0x000fe20001000000 */
[----:B------:R-:W-:-:S02]  /*8960*/  WARPGROUP.DEPBAR.LE gsb0, 0x0 ;  /* 0x00008000000079c5 */ /* 0x000fc40000010000 */
[C---:B------:R-:W-:Y:S01]  /*8970*/  FMUL.FTZ R71, R2.reuse, R45 ;  /* 0x0000002d02477220 */ /* 0x040fe20000410000 */
[C---:B------:R-:W-:Y:S01]  /*8980*/  FMUL.FTZ R45, R2.reuse, R46 ;  /* 0x0000002e022d7220 */ /* 0x040fe20000410000 */
[----:B------:R-:W-:Y:S01]  /*8990*/  FMUL.FTZ R46, R2, R47 ;  /* 0x0000002f022e7220 */ /* 0x000fe20000410000 */
[----:B------:R-:W-:Y:S01]  /*89a0*/  FSEL R47, R20, -INF , P2 ;  /* 0xff800000142f7808 */ /* 0x000fe20001000000 */
[----:B------:R-:W-:Y:S01]  /*89b0*/  FMUL.FTZ R98, R2, R51 ;  /* 0x0000003302627220 */ /* 0x000fe20000410000 */
[----:B------:R-:W-:Y:S01]  /*89c0*/  FSEL R51, R90, -INF , P6 ;  /* 0xff8000005a337808 */ /* 0x000fe20003000000 */
[----:B------:R-:W-:Y:S01]  /*89d0*/  MUFU.TANH R80, R80 ;  /* 0x0000005000507308 */ /* 0x000fe20000002400 */
[----:B------:R-:W-:Y:S01]  /*89e0*/  FMNMX.FTZ R74, R47, R74, !PT ;  /* 0x0000004a2f4a7209 */ /* 0x000fe20007810000 */
[----:B------:R-:W-:Y:S01]  /*89f0*/  WARPGROUP.ARRIVE ;  /* 0x00000000000079c5 */ /* 0x000fe20000000000 */
[----:B------:R-:W-:Y:S01]  /*8a00*/  ISETP.GT.AND P2, PT, R70, 0x21, PT ;  /* 0x000000214600780c */ /* 0x000fe20003f44270 */
[C---:B------:R-:W-:Y:S01]  /*8a10*/  FMUL.FTZ R100, R2.reuse, R48 ;  /* 0x0000003002647220 */ /* 0x040fe20000410000 */
[----:B------:R-:W-:Y:S01]  /*8a20*/  FMNMX.FTZ R74, R51, R74, !PT ;  /* 0x0000004a334a7209 */ /* 0x000fe20007810000 */
[----:B------:R-:W-:Y:S01]  /*8a30*/  FMUL.FTZ R48, R2, R49 ;  /* 0x0000003102307220 */ /* 0x000fe20000410000 */
[----:B------:R-:W-:Y:S01]  /*8a40*/  FSEL R103, R72, -INF , P1 ;  /* 0xff80000048677808 */ /* 0x000fe20000800000 */
[----:B------:R-:W5:Y:S01]  /*8a50*/  MUFU.TANH R81, R81 ;  /* 0x0000005100517308 */ /* 0x000f620000002400 */
[----:B------:R-:W-:Y:S01]  /*8a60*/  FMNMX.FTZ R74, R91, R74, !PT ;  /* 0x0000004a5b4a7209 */ /* 0x000fe20007810000 */
[----:B------:R-:W-:Y:S01]  /*8a70*/  QGMMA.64x32x32.F32.E4M3.E4M3 R24, gdesc[UR4], R24, gsb0 ;  /* 0x00600000041879f3 */ /* 0x000fe20008000818 */
[----:B------:R-:W-:Y:S01]  /*8a80*/  FSEL R49, R92, -INF , P6 ;  /* 0xff8000005c317808 */ /* 0x000fe20003000000 */
[C---:B------:R-:W-:Y:S01]  /*8a90*/  FMUL.FTZ R40, R2.reuse, R40 ;  /* 0x0000002802287220 */ /* 0x040fe20000410000 */
[----:B------:R-:W-:Y:S01]  /*8aa0*/  FMNMX.FTZ R74, R99, R74, !PT ;  /* 0x0000004a634a7209 */ /* 0x000fe20007810000 */
[----:B------:R-:W-:Y:S01]  /*8ab0*/  FMUL.FTZ R41, R2, R41 ;  /* 0x0000002902297220 */ /* 0x000fe20000410000 */
[----:B------:R-:W-:Y:S01]  /*8ac0*/  ISETP.GT.AND P6, PT, R70, 0x28, PT ;  /* 0x000000284600780c */ /* 0x000fe20003fc4270 */
[----:B------:R-:W5:Y:S01]  /*8ad0*/  MUFU.TANH R75, R75 ;  /* 0x0000004b004b7308 */ /* 0x000f620000002400 */
[----:B------:R-:W-:Y:S01]  /*8ae0*/  FMNMX.FTZ R74, R95, R74, !PT ;  /* 0x0000004a5f4a7209 */ /* 0x000fe20007810000 */
[C---:B------:R-:W-:Y:S01]  /*8af0*/  FMUL.FTZ R44, R2.reuse, R44 ;  /* 0x0000002c022c7220 */ /* 0x040fe20000410000 */
[----:B-1----:R-:W-:Y:S01]  /*8b00*/  FSEL R107, R73, -INF , P2 ;  /* 0xff800000496b7808 */ /* 0x002fe20001000000 */
[C---:B------:R-:W-:Y:S01]  /*8b10*/  FMUL.FTZ R42, R2.reuse, R42 ;  /* 0x0000002a022a7220 */ /* 0x040fe20000410000 */
[----:B------:R-:W-:Y:S01]  /*8b20*/  FMNMX.FTZ R74, R103, R74, !PT ;  /* 0x0000004a674a7209 */ /* 0x000fe20007810000 */
[----:B------:R-:W-:Y:S01]  /*8b30*/  FMUL.FTZ R43, R2, R43 ;  /* 0x0000002b022b7220 */ /* 0x000fe20000410000 */
[----:B0-----:R-:W-:Y:S01]  /*8b40*/  FSEL R93, R93, -INF , P5 ;  /* 0xff8000005d5d7808 */ /* 0x001fe20002800000 */
[----:B------:R-:W0:Y:S01]  /*8b50*/  MUFU.TANH R84, R84 ;  /* 0x0000005400547308 */ /* 0x000e220000002400 */
[----:B------:R-:W-:Y:S01]  /*8b60*/  ISETP.GT.AND P5, PT, R70, 0x29, PT ;  /* 0x000000294600780c */ /* 0x000fe20003fa4270 */
[----:B------:R-:W-:Y:S01]  /*8b70*/  FMUL.FTZ R52, R2, R52 ;  /* 0x0000003402347220 */ /* 0x000fe20000410000 */
[----:B--2---:R-:W-:Y:S01]  /*8b80*/  FSEL R109, R76, -INF , P6 ;  /* 0xff8000004c6d7808 */ /* 0x004fe20003000000 */
[C---:B------:R-:W-:Y:S01]  /*8b90*/  FMUL.FTZ R53, R2.reuse, R53 ;  /* 0x0000003502357220 */ /* 0x040fe20000410000 */
[----:B------:R-:W-:Y:S01]  /*8ba0*/  FMNMX.FTZ R74, R107, R74, !PT ;  /* 0x0000004a6b4a7209 */ /* 0x000fe20007810000 */
[C---:B------:R-:W-:Y:S01]  /*8bb0*/  FMUL.FTZ R50, R2.reuse, R50 ;  /* 0x0000003202327220 */ /* 0x040fe20000410000 */
[----:B---3--:R-:W-:Y:S01]  /*8bc0*/  FSEL R111, R77, -INF , P5 ;  /* 0xff8000004d6f7808 */ /* 0x008fe20002800000 */
[----:B------:R-:W1:Y:S01]  /*8bd0*/  MUFU.TANH R78, R78 ;  /* 0x0000004e004e7308 */ /* 0x000e620000002400 */
[----:B------:R-:W-:Y:S01]  /*8be0*/  FMNMX.FTZ R74, R109, R74, !PT ;  /* 0x0000004a6d4a7209 */ /* 0x000fe20007810000 */
[C---:B------:R-:W-:Y:S01]  /*8bf0*/  FMUL.FTZ R54, R2.reuse, R54 ;  /* 0x0000003602367220 */ /* 0x040fe20000410000 */
[----:B----4-:R-:W-:Y:S01]  /*8c00*/  FSEL R97, R97, -INF , P3 ;  /* 0xff80000061617808 */ /* 0x010fe20001800000 */
[----:B------:R-:W-:Y:S01]  /*8c10*/  FMUL.FTZ R55, R2, R55 ;  /* 0x0000003702377220 */ /* 0x000fe20000410000 */
[C---:B------:R-:W-:Y:S01]  /*8c20*/  ISETP.GT.AND P3, PT, R70.reuse, 0x31, PT ;  /* 0x000000314600780c */ /* 0x040fe20003f64270 */
[----:B------:R-:W-:Y:S01]  /*8c30*/  ULDC UR4, c[0x0][0x988] ;  /* 0x0002620000047ab9 */ /* 0x000fe20000000800 */
[----:B------:R-:W-:Y:S01]  /*8c40*/  FMNMX.FTZ R74, R111, R74, !PT ;  /* 0x0000004a6f4a7209 */ /* 0x000fe20007810000 */
[----:B------:R2:W-:Y:S01]  /*8c50*/  MUFU.TANH R8, R71 ;  /* 0x0000004700087308 */ /* 0x0005e20000002400 */
[----:B------:R-:W-:-:S02]  /*8c60*/  ISETP.GT.AND P1, PT, R70, 0x38, PT ;  /* 0x000000384600780c */ /* 0x000fc40003f24270 */
[----:B-----5:R-:W-:Y:S02]  /*8c70*/  FSEL R115, R81, -INF , P3 ;  /* 0xff80000051737808 */ /* 0x020fe40001800000 */
[----:B------:R-:W-:Y:S02]  /*8c80*/  FSEL R75, R75, -INF , P2 ;  /* 0xff8000004b4b7808 */ /* 0x000fe40001000000 */
[----:B------:R-:W-:Y:S01]  /*8c90*/  ISETP.GT.AND P2, PT, R70, 0x39, PT ;  /* 0x000000394600780c */ /* 0x000fe20003f44270 */
[----:B------:R-:W3:Y:S01]  /*8ca0*/  MUFU.TANH R85, R85 ;  /* 0x0000005500557308 */ /* 0x000ee20000002400 */
[----:B--2---:R-:W-:Y:S02]  /*8cb0*/  FSEL R71, R96, -INF , P4 ;  /* 0xff80000060477808 */ /* 0x004fe40002000000 */
[----:B------:R-:W-:Y:S02]  /*8cc0*/  ISETP.GT.AND P4, PT, R70, 0x30, PT ;  /* 0x000000304600780c */ /* 0x000fe40003f84270 */
[----:B0-----:R-:W-:-:S02]  /*8cd0*/  FSEL R117, R84, -INF , P1 ;  /* 0xff80000054757808 */ /* 0x001fc40000800000 */
[----:B------:R-:W-:Y:S01]  /*8ce0*/  FSEL R113, R80, -INF , P4 ;  /* 0xff80000050717808 */ /* 0x000fe20002000000 */
[----:B------:R-:W0:Y:S01]  /*8cf0*/  MUFU.TANH R79, R79 ;  /* 0x0000004f004f7308 */ /* 0x000e220000002400 */
[----:B-1----:R-:W-:Y:S02]  /*8d00*/  FSEL R73, R78, -INF , P6 ;  /* 0xff8000004e497808 */ /* 0x002fe40003000000 */
[----:B------:R-:W-:Y:S02]  /*8d10*/  FMNMX.FTZ R74, R113, R74, !PT ;  /* 0x0000004a714a7209 */ /* 0x000fe40007810000 */
[----:B------:R-:W-:Y:S02]  /*8d20*/  ISETP.GT.AND P6, PT, R70, 0x40, PT ;  /* 0x000000404600780c */ /* 0x000fe40003fc4270 */
[----:B------:R-:W-:Y:S01]  /*8d30*/  FMNMX.FTZ R74, R115, R74, !PT ;  /* 0x0000004a734a7209 */ /* 0x000fe20007810000 */
[----:B------:R-:W1:Y:S01]  /*8d40*/  MUFU.TANH R56, R56 ;  /* 0x0000003800387308 */ /* 0x000e620000002400 */
[----:B---3--:R-:W-:-:S02]  /*8d50*/  FSEL R85, R85, -INF , P2 ;  /* 0xff80000055557808 */ /* 0x008fc40001000000 */
[----:B------:R-:W-:Y:S01]  /*8d60*/  FMNMX.FTZ R74, R117, R74, !PT ;  /* 0x0000004a754a7209 */ /* 0x000fe20007810000 */
[----:B------:R-:W-:-:S04]  /*8d70*/  WARPGROUP.DEPBAR.LE gsb0, 0x0 ;  /* 0x00008000000079c5 */ /* 0x000fc80000010000 */
[----:B------:R-:W2:Y:S01]  /*8d80*/  MUFU.TANH R82, R82 ;  /* 0x0000005200527308 */ /* 0x000ea20000002400 */
[----:B0-----:R-:W-:Y:S01]  /*8d90*/  FSEL R79, R79, -INF , P5 ;  /* 0xff8000004f4f7808 */ /* 0x001fe20002800000 */
[----:B------:R-:W-:Y:S01]  /*8da0*/  FMUL.FTZ R149, R2, R25 ;  /* 0x0000001902957220 */ /* 0x000fe20000410000 */
        /* <DEDUP_REMOVED lines=8> */
[C---:B------:R-:W-:Y:S01]  /*8e30*/  FMUL.FTZ R32, R2.reuse, R32 ;  /* 0x0000002002207220 */ /* 0x040fe20000410000 */
[C---:B------:R-:W-:Y:S01]  /*8e40*/  FMUL.FTZ R36, R2.reuse, R36 ;  /* 0x0000002402247220 */ /* 0x040fe20000410000 */
[----:B------:R-:W-:Y:S01]  /*8e50*/  FMNMX.FTZ R74, R121, R74, !PT ;  /* 0x0000004a794a7209 */ /* 0x000fe20007810000 */
[C---:B------:R-:W-:Y:S01]  /*8e60*/  FMUL.FTZ R30, R2.reuse, R30 ;  /* 0x0000001e021e7220 */ /* 0x040fe20000410000 */
[----:B------:R-:W-:Y:S01]  /*8e70*/  FMUL.FTZ R31, R2, R31 ;  /* 0x0000001f021f7220 */ /* 0x000fe20000410000 */
[----:B------:R-:W1:Y:S01]  /*8e80*/  MUFU.TANH R83, R83 ;  /* 0x0000005300537308 */ /* 0x000e620000002400 */
[----:B--2---:R-:W-:Y:S01]  /*8e90*/  FSEL R77, R82, -INF , P4 ;  /* 0xff800000524d7808 */ /* 0x004fe20002000000 */
[----:B------:R-:W-:Y:S01]  /*8ea0*/  FMUL.FTZ R34, R2, R34 ;  /* 0x0000002202227220 */ /* 0x000fe20000410000 */
[----:B------:R-:W-:Y:S01]  /*8eb0*/  ISETP.GT.AND P4, PT, R70, 0x48, PT ;  /* 0x000000484600780c */ /* 0x000fe20003f84270 */
[----:B------:R-:W-:-:S04]  /*8ec0*/  FMUL.FTZ R35, R2, R35 ;  /* 0x0000002302237220 */ /* 0x000fc80000410000 */
[----:B------:R-:W2:Y:S01]  /*8ed0*/  MUFU.TANH R58, R58 ;  /* 0x0000003a003a7308 */ /* 0x000ea20000002400 */
[----:B0-----:R-:W-:-:S04]  /*8ee0*/  FSEL R57, R57, -INF , P5 ;  /* 0xff80000039397808 */ /* 0x001fc80002800000 */
[----:B------:R-:W-:-:S03]  /*8ef0*/  FMNMX.FTZ R74, R57, R74, !PT ;  /* 0x0000004a394a7209 */ /* 0x000fc60007810000 */
[----:B------:R-:W0:Y:S01]  /*8f00*/  MUFU.TANH R86, R86 ;  /* 0x0000005600567308 */ /* 0x000e220000002400 */
[----:B-1----:R-:W-:Y:S02]  /*8f10*/  FSEL R83, R83, -INF , P3 ;  /* 0xff80000053537808 */ /* 0x002fe40001800000 */
[----:B------:R-:W-:-:S05]  /*8f20*/  ISETP.GT.AND P3, PT, R70, 0x49, PT ;  /* 0x000000494600780c */ /* 0x000fca0003f64270 */
[----:B------:R-:W1:Y:S01]  /*8f30*/  MUFU.TANH R59, R59 ;  /* 0x0000003b003b7308 */ /* 0x000e620000002400 */
[----:B--2---:R-:W-:Y:S01]  /*8f40*/  FSEL R125, R58, -INF , P4 ;  /* 0xff8000003a7d7808 */ /* 0x004fe20002000000 */
[----:B------:R-:W-:-:S03]  /*8f50*/  IMAD.U32 R58, RZ, RZ, UR4 ;  /* 0x00000004ff3a7e24 */ /* 0x000fc6000f8e00ff */
        /* <DEDUP_REMOVED lines=49> */
[----:B0-----:R-:W-:Y:S01]  /*9270*/  FSEL R137, R44, -INF , P1 ;  /* 0xff8000002c897808 */ /* 0x001fe20000800000 */
[----:B------:R-:W-:-:S03]  /*9280*/  FMUL.FTZ R8, R2, R33 ;  /* 0x0000002102087220 */ /* 0x000fc60000410000 */
        /* <DEDUP_REMOVED lines=9> */
[----:B0-----:R-:W-:Y:S01]  /*9320*/  FSEL R141, R20, -INF , P6 ;  /* 0xff800000148d7808 */ /* 0x001fe20003000000 */
[----:B------:R-:W-:-:S03]  /*9330*/  FMUL.FTZ R20, R2, R37 ;  /* 0x0000002502147220 */ /* 0x000fc60000410000 */
[----:B------:R-:W-:-:S03]  /*9340*/  FMNMX.FTZ R74, R141, R74, !PT ;  /* 0x0000004a8d4a7209 */ /* 0x000fc60007810000 */
[----:B------:R-:W0:Y:S01]  /*9350*/  MUFU.TANH R48, R48 ;  /* 0x0000003000307308 */ /* 0x000e220000002400 */
[----:B-1----:R-:W-:Y:S02]  /*9360*/  FSEL R29, R46, -INF , P2 ;  /* 0xff8000002e1d7808 */ /* 0x002fe40001000000 */
[----:B------:R-:W-:Y:S02]  /*9370*/  FMNMX.FTZ R46, R13, R14, !PT ;  /* 0x0000000e0d2e7209 */ /* 0x000fe40007810000 */
[----:B------:R-:W-:Y:S02]  /*9380*/  ISETP.GT.AND P2, PT, R70, 0x80, PT ;  /* 0x000000804600780c */ /* 0x000fe40003f44270 */
[----:B------:R-:W-:Y:S01]  /*9390*/  FMNMX.FTZ R46, R9, R46, !PT ;  /* 0x0000002e092e7209 */ /* 0x000fe20007810000 */
[----:B------:R-:W1:Y:S01]  /*93a0*/  MUFU.TANH R43, R43 ;  /* 0x0000002b002b7308 */ /* 0x000e620000002400 */
[----:B--2---:R-:W-:Y:S02]  /*93b0*/  FSEL R27, R42, -INF , P4 ;  /* 0xff8000002a1b7808 */ /* 0x004fe40002000000 */
[----:B------:R-:W-:-:S05]  /*93c0*/  ISETP.GT.AND P4, PT, R70, 0x78, PT ;  /* 0x000000784600780c */ /* 0x000fca0003f84270 */
[----:B------:R-:W2:Y:S01]  /*93d0*/  MUFU.TANH R52, R52 ;  /* 0x0000003400347308 */ /* 0x000ea20000002400 */
[----:B0-----:R-:W-:Y:S02]  /*93e0*/  FSEL R143, R48, -INF , P5 ;  /* 0xff800000308f7808 */ /* 0x001fe40002800000 */
[----:B------:R-:W-:Y:S02]  /*93f0*/  FMNMX.FTZ R48, R89, R46, !PT ;  /* 0x0000002e59307209 */ /* 0x000fe40007810000 */
[----:B------:R-:W-:Y:S02]  /*9400*/  FMNMX.FTZ R74, R143, R74, !PT ;  /* 0x0000004a8f4a7209 */ /* 0x000fe40007810000 */
[----:B------:R-:W-:Y:S01]  /*9410*/  FMNMX.FTZ R48, R49, R48, !PT ;  /* 0x0000003031307209 */ /* 0x000fe20007810000 */
[----:B------:R-:W0:Y:S01]  /*9420*/  MUFU.TANH R53, R53 ;  /* 0x0000003500357308 */ /* 0x000e220000002400 */
[----:B-1----:R-:W-:Y:S02]  /*9430*/  FSEL R43, R43, -INF , P3 ;  /* 0xff8000002b2b7808 */ /* 0x002fe40001800000 */
[----:B------:R-:W-:-:S02]  /*9440*/  ISETP.GT.AND P3, PT, R70, 0x79, PT ;  /* 0x000000794600780c */ /* 0x000fc40003f64270 */
[----:B------:R-:W-:-:S03]  /*9450*/  FMNMX.FTZ R48, R93, R48, !PT ;  /* 0x000000305d307209 */ /* 0x000fc60007810000 */
[----:B------:R-:W1:Y:S01]  /*9460*/  MUFU.TANH R45, R45 ;  /* 0x0000002d002d7308 */ /* 0x000e620000002400 */
[----:B--2---:R-:W-:Y:S02]  /*9470*/  FSEL R145, R52, -INF , P4 ;  /* 0xff80000034917808 */ /* 0x004fe40002000000 */
[----:B------:R-:W-:Y:S02]  /*9480*/  FMNMX.FTZ R48, R71, R48, !PT ;  /* 0x0000003047307209 */ /* 0x000fe40007810000 */
        /* <DEDUP_REMOVED lines=12> */
[----:B------:R-:W-:Y:S02]  /*9550*/  ISETP.GT.AND P6, PT, R70, 0x88, PT ;  /* 0x000000884600780c */ /* 0x000fe40003fc4270 */
[----:B------:R-:W-:-:S03]  /*9560*/  FMNMX.FTZ R50, R97, R48, !PT ;  /* 0x0000003061327209 */ /* 0x000fc60007810000 */
[----:B------:R-:W-:Y:S01]  /*9570*/  MUFU.TANH R24, R24 ;  /* 0x0000001800187308 */ /* 0x000fe20000002400 */
[----:B-1----:R-:W-:Y:S02]  /*9580*/  FSEL R149, R149, -INF , P1 ;  /* 0xff80000095957808 */ /* 0x002fe40000800000 */
[----:B------:R-:W-:Y:S02]  /*9590*/  FMNMX.FTZ R50, R101, R50, !PT ;  /* 0x0000003265327209 */ /* 0x000fe40007810000 */
[----:B------:R-:W-:Y:S02]  /*95a0*/  FMNMX.FTZ R59, R149, R74, !PT ;  /* 0x0000004a953b7209 */ /* 0x000fe40007810000 */
[----:B------:R-:W-:Y:S01]  /*95b0*/  FMNMX.FTZ R50, R75, R50, !PT ;  /* 0x000000324b327209 */ /* 0x000fe20007810000 */
[----:B------:R-:W0:Y:S01]  /*95c0*/  MUFU.TANH R54, R54 ;  /* 0x0000003600367308 */ /* 0x000e220000002400 */
[----:B--2---:R-:W-:Y:S02]  /*95d0*/  FSEL R147, R72, -INF , P5 ;  /* 0xff80000048937808 */ /* 0x004fe40002800000 */
[----:B------:R-:W-:-:S02]  /*95e0*/  ISETP.GT.AND P5, PT, R70, 0x89, PT ;  /* 0x000000894600780c */ /* 0x000fc40003fa4270 */
[----:B------:R-:W-:-:S03]  /*95f0*/  FMNMX.FTZ R50, R73, R50, !PT ;  /* 0x0000003249327209 */ /* 0x000fc60007810000 */
[----:B------:R-:W1:Y:S01]  /*9600*/  MUFU.TANH R153, R153 ;  /* 0x0000009900997308 */ /* 0x000e620000002400 */
[----:B------:R-:W-:-:S04]  /*9610*/  FMNMX.FTZ R52, R79, R50, !PT ;  /* 0x000000324f347209 */ /* 0x000fc80007810000 */
[----:B------:R-:W-:-:S03]  /*9620*/  FMNMX.FTZ R52, R77, R52, !PT ;  /* 0x000000344d347209 */ /* 0x000fc60007810000 */
[----:B------:R-:W2:Y:S01]  /*9630*/  MUFU.TANH R55, R55 ;  /* 0x0000003700377308 */ /* 0x000ea20000002400 */
[----:B0-----:R-:W-:Y:S02]  /*9640*/  FSEL R37, R54, -INF , P4 ;  /* 0xff80000036257808 */ /* 0x001fe40002000000 */
[----:B------:R-:W-:Y:S02]  /*9650*/  ISETP.GT.AND P4, PT, R70, 0x90, PT ;  /* 0x000000904600780c */ /* 0x000fe40003f84270 */
[----:B------:R-:W-:-:S03]  /*9660*/  FMNMX.FTZ R52, R83, R52, !PT ;  /* 0x0000003453347209 */ /* 0x000fc60007810000 */
[----:B------:R-:W0:Y:S01]  /*9670*/  MUFU.TANH R32, R32 ;  /* 0x0000002000207308 */ /* 0x000e220000002400 */
[----:B-1----:R-:W-:Y:S02]  /*9680*/  FSEL R153, R153, -INF , P5 ;  /* 0xff80000099997808 */ /* 0x002fe40002800000 */
[----:B------:R-:W-:-:S04]  /*9690*/  FMNMX.FTZ R52, R81, R52, !PT ;  /* 0x0000003451347209 */ /* 0x000fc80007810000 */
[----:B------:R-:W-:Y:S01]  /*96a0*/  FMNMX.FTZ R54, R87, R52, !PT ;  /* 0x0000003457367209 */ /* 0x000fe20007810000 */
[----:B------:R-:W1:Y:S01]  /*96b0*/  MUFU.TANH R10, R10 ;  /* 0x0000000a000a7308 */ /* 0x000e620000002400 */
[----:B--2---:R-:W-:Y:S02]  /*96c0*/  FSEL R55, R55, -INF , P3 ;  /* 0xff80000037377808 */ /* 0x004fe40001800000 */
[----:B------:R-:W-:Y:S02]  /*96d0*/  ISETP.GT.AND P3, PT, R70, 0x91, PT ;  /* 0x000000914600780c */ /* 0x000fe40003f64270 */
[----:B------:R-:W-:-:S03]  /*96e0*/  FMNMX.FTZ R54, R119, R54, !PT ;  /* 0x0000003677367209 */ /* 0x000fc60007810000 */
[----:B------:R2:W3:Y:S01]  /*96f0*/  MUFU.TANH R26, R8 ;  /* 0x00000008001a7308 */ /* 0x0004e20000002400 */
[----:B0-----:R-:W-:Y:S02]  /*9700*/  FSEL R32, R32, -INF , P4 ;  /* 0xff80000020207808 */ /* 0x001fe40002000000 */
[----:B------:R-:W-:-:S04]  /*9710*/  FMNMX.FTZ R54, R11, R54, !PT ;  /* 0x000000360b367209 */ /* 0x000fc80007810000 */
[----:B------:R-:W-:Y:S01]  /*9720*/  FMNMX.FTZ R54, R123, R54, !PT ;  /* 0x000000367b367209 */ /* 0x000fe20007810000 */
[----:B------:R-:W0:Y:S01]  /*9730*/  MUFU.TANH R155, R155 ;  /* 0x0000009b009b7308 */ /* 0x000e220000002400 */
[----:B--2---:R-:W-:Y:S02]  /*9740*/  FSEL R8, R24, -INF , P6 ;  /* 0xff80000018087808 */ /* 0x004fe40003000000 */
[----:B-1----:R-:W-:Y:S02]  /*9750*/  FSEL R10, R10, -INF , P2 ;  /* 0xff8000000a0a7808 */ /* 0x002fe40001000000 */
[----:B------:R-:W-:Y:S02]  /*9760*/  FMNMX.FTZ R24, R8, R59, !PT ;  /* 0x0000003b08187209 */ /* 0x000fe40007810000 */
[----:B------:R-:W-:Y:S01]  /*9770*/  ISETP.GT.AND P2, PT, R70, 0x98, PT ;  /* 0x000000984600780c */ /* 0x000fe20003f44270 */
[----:B------:R-:W1:Y:S01]  /*9780*/  MUFU.TANH R36, R36 ;  /* 0x0000002400247308 */ /* 0x000e620000002400 */
[----:B------:R-:W-:-:S02]  /*9790*/  FMNMX.FTZ R59, R153, R24, !PT ;  /* 0x00000018993b7209 */ /* 0x000fc40007810000 */
[----:B---3--:R-:W-:Y:S02]  /*97a0*/  FSEL R26, R26, -INF , P3 ;  /* 0xff8000001a1a7808 */ /* 0x008fe40001800000 */
[----:B------:R-:W-:Y:S02]  /*97b0*/  FMNMX.FTZ R59, R32, R59, !PT ;  /* 0x0000003b203b7209 */ /* 0x000fe40007810000 */
[----:B------:R-:W-:Y:S01]  /*97c0*/  FMNMX.FTZ R56, R61, R54, !PT ;  /* 0x000000363d387209 */ /* 0x000fe20007810000 */
[----:B------:R-:W2:Y:S01]  /*97d0*/  MUFU.TANH R20, R20 ;  /* 0x0000001400147308 */ /* 0x000ea20000002400 */
[----:B0-----:R-:W-:Y:S02]  /*97e0*/  FSEL R155, R155, -INF , P1 ;  /* 0xff8000009b9b7808 */ /* 0x001fe40000800000 */
[----:B------:R-:W-:Y:S02]  /*97f0*/  ISETP.GT.AND P1, PT, R70, 0x99, PT ;  /* 0x000000994600780c */ /* 0x000fe40003f24270 */
[----:B------:R-:W-:-:S02]  /*9800*/  FMNMX.FTZ R59, R26, R59, !PT ;  /* 0x0000003b1a3b7209 */ /* 0x000fc40007810000 */
[----:B------:R-:W-:Y:S01]  /*9810*/  FMNMX.FTZ R56, R25, R56, !PT ;  /* 0x0000003819387209 */ /* 0x000fe20007810000 */
[----:B------:R-:W-:Y:S01]  /*9820*/  MUFU.TANH R30, R30 ;  /* 0x0000001e001e7308 */ /* 0x000fe20000002400 */
[----:B-1----:R-:W-:Y:S02]  /*9830*/  FSEL R24, R36, -INF , P2 ;  /* 0xff80000024187808 */ /* 0x002fe40001000000 */
[----:B------:R-:W-:Y:S02]  /*9840*/  FMNMX.FTZ R56, R65, R56, !PT ;  /* 0x0000003841387209 */ /* 0x000fe40007810000 */
[----:B------:R-:W-:Y:S02]  /*9850*/  FMNMX.FTZ R59, R24, R59, !PT ;  /* 0x0000003b183b7209 */ /* 0x000fe40007810000 */
[----:B------:R-:W-:Y:S01]  /*9860*/  FMNMX.FTZ R56, R63, R56, !PT ;  /* 0x000000383f387209 */ /* 0x000fe20007810000 */
[----:B------:R-:W0:Y:S01]  /*9870*/  MUFU.TANH R31, R31 ;  /* 0x0000001f001f7308 */ /* 0x000e220000002400 */
[----:B--2---:R-:W-:-:S02]  /*9880*/  FSEL R28, R20, -INF , P1 ;  /* 0xff800000141c7808 */ /* 0x004fc40000800000 */
[----:B------:R-:W-:Y:S02]  /*9890*/  FMNMX.FTZ R60, R69, R56, !PT ;  /* 0x00000038453c7209 */ /* 0x000fe40007810000 */
[----:B------:R-:W-:Y:S02]  /*98a0*/  FMNMX.FTZ R36, R28, R59, !PT ;  /* 0x0000003b1c247209 */ /* 0x000fe40007810000 */
[----:B------:R-:W-:Y:S01]  /*98b0*/  FMNMX.FTZ R60, R27, R60, !PT ;  /* 0x0000003c1b3c7209 */ /* 0x000fe20007810000 */
[----:B------:R-:W-:Y:S02]  /*98c0*/  MUFU.TANH R34, R34 ;  /* 0x0000002200227308 */ /* 0x000fe40000002400 */
[----:B------:R-:W1:Y:S01]  /*98d0*/  SHFL.BFLY PT, R59, R36, 0x2, 0x1f ;  /* 0x0c401f00243b7f89 */ /* 0x000e6200000e0000 */
[----:B------:R-:W-:-:S04]  /*98e0*/  FMNMX.FTZ R60, R43, R60, !PT ;  /* 0x0000003c2b3c7209 */ /* 0x000fc80007810000 */
[----:B------:R-:W-:Y:S01]  /*98f0*/  FMNMX.FTZ R60, R45, R60, !PT ;  /* 0x0000003c2d3c7209 */ /* 0x000fe20007810000 */
[----:B------:R-:W2:Y:S01]  /*9900*/  MUFU.TANH R35, R35 ;  /* 0x0000002300237308 */ /* 0x000ea20000002400 */
[----:B0-----:R-:W-:Y:S02]  /*9910*/  FSEL R31, R31, -INF , P5 ;  /* 0xff8000001f1f7808 */ /* 0x001fe40002800000 */
[----:B------:R-:W-:-:S04]  /*9920*/  FMNMX.FTZ R60, R29, R60, !PT ;  /* 0x0000003c1d3c7209 */ /* 0x000fc80007810000 */
[----:B------:R-:W-:-:S04]  /*9930*/  FMNMX.FTZ R60, R33, R60, !PT ;  /* 0x0000003c213c7209 */ /* 0x000fc80007810000 */
[----:B------:R-:W-:-:S04]  /*9940*/  FMNMX.FTZ R60, R147, R60, !PT ;  /* 0x0000003c933c7209 */ /* 0x000fc80007810000 */
[----:B------:R-:W-:Y:S02]  /*9950*/  FMNMX.FTZ R60, R37, R60, !PT ;  /* 0x0000003c253c7209 */ /* 0x000fe40007810000 */
[----:B--2---:R-:W-:Y:S02]  /*9960*/  FSEL R35, R35, -INF , P3 ;  /* 0xff80000023237808 */ /* 0x004fe40001800000 */
[----:B-1----:R-:W-:Y:S01]  /*9970*/  FMNMX.FTZ R40, R36, R59, !PT ;  /* 0x0000003b24287209 */ /* 0x002fe20007810000 */
[C---:B------:R-:W-:Y:S01]  /*9980*/  FMUL.FTZ R36, R2.reuse, R38 ;  /* 0x0000002602247220 */ /* 0x040fe20000410000 */
[----:B------:R-:W-:-:S03]  /*9990*/  FMUL.FTZ R38, R2, R39 ;  /* 0x0000002702267220 */ /* 0x000fc60000410000 */
[----:B------:R-:W0:Y:S02]  /*99a0*/  SHFL.BFLY PT, R59, R40, 0x1, 0x1f ;  /* 0x0c201f00283b7f89 */ /* 0x000e2400000e0000 */
[----:B------:R-:W1:Y:S08]  /*99b0*/  MUFU.TANH R36, R36 ;  /* 0x0000002400247308 */ /* 0x000e700000002400 */
[----:B------:R-:W2:Y:S01]  /*99c0*/  MUFU.TANH R38, R38 ;  /* 0x0000002600267308 */ /* 0x000ea20000002400 */
[----:B0-----:R-:W-:-:S04]  /*99d0*/  FMNMX.FTZ R59, R40, R59, !PT ;  /* 0x0000003b283b7209 */ /* 0x001fc80007810000 */
[C---:B------:R-:W-:Y:S01]  /*99e0*/  FSETP.NEU.FTZ.AND P0, PT, R59.reuse, -INF , PT ;  /* 0xff8000003b00780b */ /* 0x040fe20003f1d000 */
[----:B------:R-:W-:-:S05]  /*99f0*/  FFMA.FTZ R20, R59, R58, -8 ;  /* 0xc10000003b147423 */ /* 0x000fca000001003a */
[----:B------:R-:W-:Y:S02]  /*9a00*/  FSEL R20, R20, RZ, P0 ;  /* 0x000000ff14147208 */ /* 0x000fe40000000000 */
[----:B------:R-:W-:-:S03]  /*9a10*/  ISETP.NE.AND P0, PT, R106, RZ, PT ;  /* 0x000000ff6a00720c */ /* 0x000fc60003f05270 */
[-CC-:B------:R-:W-:Y:S01]  /*9a20*/  FFMA.FTZ R39, R51, R58.reuse, -R20.reuse ;  /* 0x0000003a33277223 */ /* 0x180fe20000010814 */
[----:B------:R-:W-:-:S01]  /*9a30*/  FFMA.FTZ R51, R107, R58, -R20 ;  /* 0x0000003a6b337223 */ /* 0x000fc20000010814 */
[----:B------:R-:W-:Y:S01]  /*9a40*/  FMNMX.FTZ R107, R55, R60, !PT ;  /* 0x0000003c376b7209 */ /* 0x000fe20007810000 */
[----:B------:R-:W-:-:S01]  /*9a50*/  FFMA.FTZ R109, R109, R58, -R20 ;  /* 0x0000003a6d6d7223 */ /* 0x000fc20000010814 */
[-CC-:B------:R-:W-:Y:S01]  /*9a60*/  FFMA.FTZ R42, R91, R58.reuse, -R20.reuse ;  /* 0x0000003a5b2a7223 */ /* 0x180fe20000010814 */
[----:B------:R-:W-:-:S01]  /*9a70*/  FFMA.FTZ R91, R111, R58, -R20 ;  /* 0x0000003a6f5b7223 */ /* 0x000fc20000010814 */
[----:B------:R-:W-:Y:S01]  /*9a80*/  FMNMX.FTZ R60, R10, R107, !PT ;  /* 0x0000006b0a3c7209 */ /* 0x000fe20007810000 */
[----:B------:R0:W-:Y:S01]  /*9a90*/  MUFU.EX2 R48, R109 ;  /* 0x0000006d00307308 */ /* 0x0001e20000000800 */
[----:B------:R-:W-:Y:S01]  /*9aa0*/  FSEL R107, R30, -INF , P6 ;  /* 0xff8000001e6b7808 */ /* 0x000fe20003000000 */
[--C-:B------:R-:W-:Y:S01]  /*9ab0*/  FFMA.FTZ R113, R113, R58, -R20.reuse ;  /* 0x0000003a71717223 */ /* 0x100fe20000010814 */
[----:B------:R-:W-:Y:S01]  /*9ac0*/  FMNMX.FTZ R60, R155, R60, !PT ;  /* 0x0000003c9b3c7209 */ /* 0x000fe20007810000 */
[-CC-:B------:R-:W-:Y:S01]  /*9ad0*/  FFMA.FTZ R121, R121, R58.reuse, -R20.reuse ;  /* 0x0000003a79797223 */ /* 0x180fe20000010814 */
[----:B-1----:R-:W-:Y:S01]  /*9ae0*/  FSEL R111, R36, -INF , P2 ;  /* 0xff800000246f7808 */ /* 0x002fe20001000000 */
[--C-:B------:R-:W-:Y:S01]  /*9af0*/  FFMA.FTZ R44, R99, R58, -R20.reuse ;  /* 0x0000003a632c7223 */ /* 0x100fe20000010814 */
[----:B------:R-:W-:Y:S01]  /*9b00*/  FMNMX.FTZ R60, R107, R60, !PT ;  /* 0x0000003c6b3c7209 */ /* 0x000fe20007810000 */
[----:B------:R2:W-:Y:S01]  /*9b10*/  MUFU.EX2 R50, R113 ;  /* 0x0000007100327308 */ /* 0x0005e20000000800 */
[----:B0-----:R-:W-:Y:S01]  /*9b20*/  FSEL R109, R34, -INF , P4 ;  /* 0xff800000226d7808 */ /* 0x001fe20002000000 */
[--C-:B------:R-:W-:Y:S01]  /*9b30*/  FFMA.FTZ R99, R127, R58, -R20.reuse ;  /* 0x0000003a7f637223 */ /* 0x100fe20000010814 */
[----:B------:R-:W-:Y:S01]  /*9b40*/  FMNMX.FTZ R60, R31, R60, !PT ;  /* 0x0000003c1f3c7209 */ /* 0x000fe20007810000 */
[-CC-:B------:R-:W-:Y:S01]  /*9b50*/  FFMA.FTZ R103, R103, R58.reuse, -R20.reuse ;  /* 0x0000003a67677223 */ /* 0x180fe20000010814 */
[----:B------:R-:W-:-:S01]  /*9b60*/  FFMA.FTZ R117, R117, R58, -R20 ;  /* 0x0000003a75757223 */ /* 0x000fc20000010814 */
[--C-:B------:R-:W-:Y:S01]  /*9b70*/  FFMA.FTZ R125, R125, R58, -R20.reuse ;  /* 0x0000003a7d7d7223 */ /* 0x100fe20000010814 */
[----:B------:R-:W-:Y:S01]  /*9b80*/  FMNMX.FTZ R60, R109, R60, !PT ;  /* 0x0000003c6d3c7209 */ /* 0x000fe20007810000 */
[----:B------:R0:W-:Y:S01]  /*9b90*/  MUFU.EX2 R54, R121 ;  /* 0x0000007900367308 */ /* 0x0001e20000000800 */
[----:B--2---:R-:W-:Y:S01]  /*9ba0*/  FSEL R113, R38, -INF , P1 ;  /* 0xff80000026717808 */ /* 0x004fe20000800000 */
[--C-:B------:R-:W-:Y:S01]  /*9bb0*/  FFMA.FTZ R40, R47, R58, -R20.reuse ;  /* 0x0000003a2f287223 */ /* 0x100fe20000010814 */
[----:B------:R-:W-:Y:S01]  /*9bc0*/  FMNMX.FTZ R60, R35, R60, !PT ;  /* 0x0000003c233c7209 */ /* 0x000fe20007810000 */
[-CC-:B------:R-:W-:Y:S01]  /*9bd0*/  FFMA.FTZ R47, R95, R58.reuse, -R20.reuse ;  /* 0x0000003a5f2f7223 */ /* 0x180fe20000010814 */
[----:B------:R-:W-:-:S01]  /*9be0*/  FFMA.FTZ R95, R115, R58, -R20 ;  /* 0x0000003a735f7223 */ /* 0x000fc20000010814 */
[--C-:B------:R-:W-:Y:S01]  /*9bf0*/  FFMA.FTZ R62, R129, R58, -R20.reuse ;  /* 0x0000003a813e7223 */ /* 0x100fe20000010814 */
[----:B------:R-:W-:Y:S01]  /*9c00*/  FMNMX.FTZ R60, R111, R60, !PT ;  /* 0x0000003c6f3c7209 */ /* 0x000fe20007810000 */
[----:B------:R1:W-:Y:S01]  /*9c10*/  MUFU.EX2 R46, R103 ;  /* 0x00000067002e7308 */ /* 0x0003e20000000800 */
[----:B------:R-:W-:-:S01]  /*9c20*/  FFMA.FTZ R3, R3, R58, -R20 ;  /* 0x0000003a03037223 */ /* 0x000fc20000010814 */
[--C-:B------:R-:W-:Y:S01]  /*9c30*/  FFMA.FTZ R12, R12, R58, -R20.reuse ;  /* 0x0000003a0c0c7223 */ /* 0x100fe20000010814 */
[----:B------:R-:W-:Y:S01]  /*9c40*/  FMNMX.FTZ R60, R113, R60, !PT ;  /* 0x0000003c713c7209 */ /* 0x000fe20007810000 */
[-CC-:B------:R-:W-:Y:S01]  /*9c50*/  FFMA.FTZ R15, R15, R58.reuse, -R20.reuse ;  /* 0x0000003a0f0f7223 */ /* 0x180fe20000010814 */
[----:B------:R-:W-:-:S01]  /*9c60*/  FFMA.FTZ R85, R85, R58, -R20 ;  /* 0x0000003a55557223 */ /* 0x000fc20000010814 */
[-CC-:B------:R-:W-:Y:S01]  /*9c70*/  FFMA.FTZ R57, R57, R58.reuse, -R20.reuse ;  /* 0x0000003a39397223 */ /* 0x180fe20000010814 */
[----:B------:R-:W-:-:S01]  /*9c80*/  FFMA.FTZ R64, R133, R58, -R20 ;  /* 0x0000003a85407223 */ /* 0x000fc20000010814 */
[----:B0-----:R-:W0:Y:S01]  /*9c90*/  SHFL.BFLY PT, R121, R60, 0x2, 0x1f ;  /* 0x0c401f003c797f89 */ /* 0x001e2200000e0000 */
[----:B------:R2:W-:Y:S01]  /*9ca0*/  MUFU.EX2 R52, R117 ;  /* 0x0000007500347308 */ /* 0x0005e20000000800 */
[----:B-1----:R-:W-:-:S01]  /*9cb0*/  FFMA.FTZ R103, R131, R58, -R20 ;  /* 0x0000003a83677223 */ /* 0x002fc20000010814 */
[-CC-:B------:R-:W-:Y:S01]  /*9cc0*/  FFMA.FTZ R67, R67, R58.reuse, -R20.reuse ;  /* 0x0000003a43437223 */ /* 0x180fe20000010814 */
[----:B------:R-:W-:-:S01]  /*9cd0*/  FFMA.FTZ R30, R135, R58, -R20 ;  /* 0x0000003a871e7223 */ /* 0x000fc20000010814 */
[-CC-:B------:R-:W-:Y:S01]  /*9ce0*/  FFMA.FTZ R41, R41, R58.reuse, -R20.reuse ;  /* 0x0000003a29297223 */ /* 0x180fe20000010814 */
[----:B------:R-:W-:-:S01]  /*9cf0*/  FFMA.FTZ R34, R137, R58, -R20 ;  /* 0x0000003a89227223 */ /* 0x000fc20000010814 */
[-CC-:B------:R-:W-:Y:S01]  /*9d00*/  FFMA.FTZ R115, R139, R58.reuse, -R20.reuse ;  /* 0x0000003a8b737223 */ /* 0x180fe20000010814 */
[----:B------:R-:W-:-:S01]  /*9d10*/  FFMA.FTZ R36, R141, R58, -R20 ;  /* 0x0000003a8d247223 */ /* 0x000fc20000010814 */
[----:B------:R1:W-:Y:S01]  /*9d20*/  MUFU.EX2 R56, R125 ;  /* 0x0000007d00387308 */ /* 0x0003e20000000800 */
[----:B--2---:R-:W-:-:S01]  /*9d30*/  FFMA.FTZ R117, R143, R58, -R20 ;  /* 0x0000003a8f757223 */ /* 0x004fc20000010814 */
[-CC-:B------:R-:W-:Y:S01]  /*9d40*/  FFMA.FTZ R38, R145, R58.reuse, -R20.reuse ;  /* 0x0000003a91267223 */ /* 0x180fe20000010814 */
[----:B------:R-:W-:-:S01]  /*9d50*/  FFMA.FTZ R53, R53, R58, -R20 ;  /* 0x0000003a35357223 */ /* 0x000fc20000010814 */
[-CC-:B------:R-:W-:Y:S01]  /*9d60*/  FFMA.FTZ R66, R151, R58.reuse, -R20.reuse ;  /* 0x0000003a97427223 */ /* 0x180fe20000010814 */
[----:B------:R-:W-:-:S01]  /*9d70*/  FFMA.FTZ R8, R8, R58, -R20 ;  /* 0x0000003a08087223 */ /* 0x000fc20000010814 */
[-CC-:B------:R-:W-:Y:S01]  /*9d80*/  FFMA.FTZ R32, R32, R58.reuse, -R20.reuse ;  /* 0x0000003a20207223 */ /* 0x180fe20000010814 */
[----:B------:R-:W-:-:S01]  /*9d90*/  FFMA.FTZ R26, R26, R58, -R20 ;  /* 0x0000003a1a1a7223 */ /* 0x000fc20000010814 */
[-CC-:B------:R-:W-:Y:S01]  /*9da0*/  FFMA.FTZ R24, R24, R58.reuse, -R20.reuse ;  /* 0x0000003a18187223 */ /* 0x180fe20000010814 */
[----:B-1----:R-:W-:-:S01]  /*9db0*/  FFMA.FTZ R125, R153, R58, -R20 ;  /* 0x0000003a997d7223 */ /* 0x002fc20000010814 */
[----:B------:R-:W-:Y:S01]  /*9dc0*/  FFMA.FTZ R129, R28, R58, -R20 ;  /* 0x0000003a1c817223 */ /* 0x000fe20000010814 */
[----:B------:R-:W-:Y:S01]  /*9dd0*/  MUFU.EX2 R3, R3 ;  /* 0x0000000300037308 */ /* 0x000fe20000000800 */
[----:B------:R-:W-:-:S02]  /*9de0*/  ISETP.NE.AND P2, PT, R102, RZ, PT ;  /* 0x000000ff6600720c */ /* 0x000fc40003f45270 */
[----:B0-----:R-:W-:Y:S01]  /*9df0*/  FMNMX.FTZ R68, R60, R121, !PT ;  /* 0x000000793c447209 */ /* 0x001fe20007810000 */
[----:B------:R-:W-:-:S04]  /*9e00*/  FFMA.FTZ R121, R149, R58, -R20 ;  /* 0x0000003a95797223 */ /* 0x000fc80000010814 */
[----:B------:R-:W0:Y:S01]  /*9e10*/  MUFU.EX2 R12, R12 ;  /* 0x0000000c000c7308 */ /* 0x000e220000000800 */
[----:B------:R-:W1:Y:S05]  /*9e20*/  SHFL.BFLY PT, R127, R68, 0x1, 0x1f ;  /* 0x0c201f00447f7f89 */ /* 0x000e6a00000e0000 */
[----:B------:R-:W-:Y:S02]  /*9e30*/  @!P2 VIADD R0, R0, 0x13240 ;  /* 0x000132400000a836 */ /* 0x000fe40000000000 */
[----:B------:R-:W-:Y:S08]  /*9e40*/  MUFU.EX2 R15, R15 ;  /* 0x0000000f000f7308 */ /* 0x000ff00000000800 */
[----:B------:R-:W2:Y:S01]  /*9e50*/  MUFU.EX2 R40, R40 ;  /* 0x0000002800287308 */ /* 0x000ea20000000800 */
[----:B0-----:R-:W-:-:S07]  /*9e60*/  FADD.FTZ R86, R3, R12 ;  /* 0x0000000c03567221 */ /* 0x001fce0000010000 */
[----:B------:R-:W0:Y:S01]  /*9e70*/  MUFU.EX2 R39, R39 ;  /* 0x0000002700277308 */ /* 0x000e220000000800 */
[----:B-1----:R-:W-:-:S04]  /*9e80*/  FMNMX.FTZ R60, R68, R127, !PT ;  /* 0x0000007f443c7209 */ /* 0x002fc80007810000 */
[C---:B------:R-:W-:Y:S01]  /*9e90*/  FSETP.NEU.FTZ.AND P1, PT, R60.reuse, -INF , PT ;  /* 0xff8000003c00780b */ /* 0x040fe20003f3d000 */
[----:B------:R-:W-:-:S02]  /*9ea0*/  FFMA.FTZ R68, R60, R58, -8 ;  /* 0xc10000003c447423 */ /* 0x000fc4000001003a */
[----:B------:R1:W-:Y:S01]  /*9eb0*/  MUFU.EX2 R127, R26 ;  /* 0x0000001a007f7308 */ /* 0x0003e20000000800 */
[----:B--2---:R-:W-:Y:S02]  /*9ec0*/  F2FP.SATFINITE.E4M3.F32.PACK_AB_MERGE_C R152, R40, R15, RZ ;  /* 0x0000000f2898723e */ /* 0x004fe400048070ff */
[----:B------:R-:W-:Y:S02]  /*9ed0*/  FSEL R20, R68, RZ, P1 ;  /* 0x000000ff44147208 */ /* 0x000fe40000800000 */
[----:B------:R-:W-:Y:S02]  /*9ee0*/  F2FP.SATFINITE.E4M3.F32.PACK_AB_MERGE_C R152, R12, R3, R152 ;  /* 0x000000030c98723e */ /* 0x000fe40004807098 */
[----:B------:R-:W-:Y:S01]  /*9ef0*/  ISETP.GE.AND P1, PT, R105, 0xa1, PT ;  /* 0x000000a16900780c */ /* 0x000fe20003f26270 */
[----:B------:R-:W-:-:S01]  /*9f00*/  FFMA.FTZ R13, R13, R58, -R20 ;  /* 0x0000003a0d0d7223 */ /* 0x000fc20000010814 */
[-CC-:B------:R-:W-:Y:S01]  /*9f10*/  FFMA.FTZ R14, R14, R58.reuse, -R20.reuse ;  /* 0x0000003a0e0e7223 */ /* 0x180fe20000010814 */
[----:B------:R-:W-:-:S01]  /*9f20*/  FFMA.FTZ R9, R9, R58, -R20 ;  /* 0x0000003a09097223 */ /* 0x000fc20000010814 */
[-CC-:B------:R-:W-:Y:S01]  /*9f30*/  FFMA.FTZ R28, R89, R58.reuse, -R20.reuse ;  /* 0x0000003a591c7223 */ /* 0x180fe20000010814 */
[----:B-1----:R-:W-:-:S01]  /*9f40*/  FFMA.FTZ R26, R49, R58, -R20 ;  /* 0x0000003a311a7223 */ /* 0x002fc20000010814 */
[-CC-:B------:R-:W-:Y:S01]  /*9f50*/  FFMA.FTZ R49, R93, R58.reuse, -R20.reuse ;  /* 0x0000003a5d317223 */ /* 0x180fe20000010814 */
        /* <DEDUP_REMOVED lines=12> */
[-C--:B------:R-:W-:Y:S01]  /*a020*/  FFMA.FTZ R63, R27, R58.reuse, -R20 ;  /* 0x0000003a1b3f7223 */ /* 0x080fe20000010814 */
[----:B------:R-:W-:Y:S01]  /*a030*/  @!P2 PRMT R27, RZ, 0x654, R0 ;  /* 0x00000654ff1ba816 */ /* 0x000fe20000000000 */
[----:B0-----:R-:W-:Y:S01]  /*a040*/  FADD.FTZ R65, R39, R86 ;  /* 0x0000005627417221 */ /* 0x001fe20000010000 */
[----:B------:R-:W-:-:S01]  /*a050*/  FFMA.FTZ R72, R73, R58, -R20 ;  /* 0x0000003a49487223 */ /* 0x000fc20000010814 */
[----:B------:R-:W0:Y:S01]  /*a060*/  MUFU.EX2 R9, R9 ;  /* 0x0000000900097308 */ /* 0x000e220000000800 */
        /* <DEDUP_REMOVED lines=8> */
[----:B-1----:R-:W-:-:S01]  /*a0f0*/  FADD.FTZ R88, R13, R14 ;  /* 0x0000000e0d587221 */ /* 0x002fc20000010000 */
[-CC-:B--2---:R-:W-:Y:S01]  /*a100*/  FFMA.FTZ R27, R43, R58.reuse, -R20.reuse ;  /* 0x0000003a2b1b7223 */ /* 0x184fe20000010814 */
        /* <DEDUP_REMOVED lines=14> */
[----:B---3--:R-:W-:-:S01]  /*a1f0*/  FADD.FTZ R69, R28, R69 ;  /* 0x000000451c457221 */ /* 0x008fc20000010000 */
[----:B------:R-:W-:-:S04]  /*a200*/  F2FP.SATFINITE.E4M3.F32.PACK_AB_MERGE_C R9, R28, R9, RZ ;  /* 0x000000091c09723e */ /* 0x000fc800048070ff */
[----:B------:R-:W-:Y:S02]  /*a210*/  F2FP.SATFINITE.E4M3.F32.PACK_AB_MERGE_C R153, R14, R13, R9 ;  /* 0x0000000d0e99723e */ /* 0x000fe40004807009 */
        /* <DEDUP_REMOVED lines=11> */
[-CC-:B------:R-:W-:Y:S01]  /*a2d0*/  FFMA.FTZ R43, R37, R58.reuse, -R20.reuse ;  /* 0x0000003a252b7223 */ /* 0x180fe20000010814 */
[----:B------:R-:W-:-:S05]  /*a2e0*/  FFMA.FTZ R37, R10, R58, -R20 ;  /* 0x0000003a0a257223 */ /* 0x000fca0000010814 */
[----:B------:R-:W0:Y:S01]  /*a2f0*/  MUFU.EX2 R70, R70 ;  /* 0x0000004600467308 */ /* 0x000e220000000800 */
[----:B--2---:R-:W-:-:S04]  /*a300*/  F2FP.SATFINITE.E4M3.F32.PACK_AB_MERGE_C R154, R47, R44, RZ ;  /* 0x0000002c2f9a723e */ /* 0x004fc800048070ff */
[----:B------:R-:W-:-:S03]  /*a310*/  F2FP.SATFINITE.E4M3.F32.PACK_AB_MERGE_C R154, R42, R39, R154 ;  /* 0x000000272a9a723e */ /* 0x000fc6000480709a */
[----:B------:R-:W-:Y:S01]  /*a320*/  MUFU.EX2 R51, R51 ;  /* 0x0000003300337308 */ /* 0x000fe20000000800 */
[----:B-1----:R-:W-:-:S01]  /*a330*/  FADD.FTZ R65, R89, R90 ;  /* 0x0000005a59417221 */ /* 0x002fc20000010000 */
[----:B------:R-:W-:-:S06]  /*a340*/  F2FP.SATFINITE.E4M3.F32.PACK_AB_MERGE_C R68, R89, R68, RZ ;  /* 0x000000445944723e */ /* 0x000fcc00048070ff */
[----:B------:R-:W1:Y:S01]  /*a350*/  MUFU.EX2 R71, R71 ;  /* 0x0000004700477308 */ /* 0x000e620000000800 */
[----:B0-----:R-:W-:-:S07]  /*a360*/  FADD.FTZ R90, R70, R65 ;  /* 0x00000041465a7221 */ /* 0x001fce0000010000 */
[----:B------:R-:W0:Y:S08]  /*a370*/  MUFU.EX2 R72, R72 ;  /* 0x0000004800487308 */ /* 0x000e300000000800 */
[----:B------:R2:W-:Y:S01]  /*a380*/  MUFU.EX2 R0, R63 ;  /* 0x0000003f00007308 */ /* 0x0005e20000000800 */
[----:B-1----:R-:W-:-:S07]  /*a390*/  FADD.FTZ R65, R71, R90 ;  /* 0x0000005a47417221 */ /* 0x002fce0000010000 */
[----:B------:R-:W1:Y:S01]  /*a3a0*/  MUFU.EX2 R91, R91 ;  /* 0x0000005b005b7308 */ /* 0x000e620000000800 */
[----:B--2---:R-:W-:-:S01]  /*a3b0*/  FFMA.FTZ R63, R33, R58, -R20 ;  /* 0x0000003a213f7223 */ /* 0x004fc20000010814 */
[----:B------:R-:W-:-:S04]  /*a3c0*/  FADD.FTZ R33, R47, R88 ;  /* 0x000000582f217221 */ /* 0x000fc80000010000 */
[----:B------:R-:W-:Y:S02]  /*a3d0*/  FADD.FTZ R88, R46, R33 ;  /* 0x000000212e587221 */ /* 0x000fe40000010000 */
[----:B------:R-:W2:Y:S02]  /*a3e0*/  MUFU.EX2 R75, R75 ;  /* 0x0000004b004b7308 */ /* 0x000ea40000000800 */
[----:B------:R-:W-:-:S01]  /*a3f0*/  FADD.FTZ R33, R51, R88 ;  /* 0x0000005833217221 */ /* 0x000fc20000010000 */
[----:B0-----:R-:W-:-:S03]  /*a400*/  FADD.FTZ R88, R72, R65 ;  /* 0x0000004148587221 */ /* 0x001fc60000010000 */
[----:B------:R-:W-:Y:S01]  /*a410*/  FADD.FTZ R10, R48, R33 ;  /* 0x00000021300a7221 */ /* 0x000fe20000010000 */
[----:B------:R-:W-:-:S01]  /*a420*/  FFMA.FTZ R33, R31, R58, -R20 ;  /* 0x0000003a1f217223 */ /* 0x000fc20000010814 */
[----:B------:R-:W0:Y:S01]  /*a430*/  MUFU.EX2 R73, R73 ;  /* 0x0000004900497308 */ /* 0x000e220000000800 */
[----:B------:R-:W-:-:S01]  /*a440*/  FFMA.FTZ R20, R113, R58, -R20 ;  /* 0x0000003a71147223 */ /* 0x000fc20000010814 */
[----:B-1----:R-:W-:-:S04]  /*a450*/  F2FP.SATFINITE.E4M3.F32.PACK_AB_MERGE_C R148, R91, R48, RZ ;  /* 0x000000305b94723e */ /* 0x002fc800048070ff */
[----:B------:R-:W-:Y:S02]  /*a460*/  F2FP.SATFINITE.E4M3.F32.PACK_AB_MERGE_C R148, R51, R46, R148 ;  /* 0x0000002e3394723e */ /* 0x000fe40004807094 */
[----:B------:R-:W-:Y:S01]  /*a470*/  MUFU.EX2 R95, R95 ;  /* 0x0000005f005f7308 */ /* 0x000fe20000000800 */
[----:B--2---:R-:W-:-:S01]  /*a480*/  FADD.FTZ R88, R75, R88 ;  /* 0x000000584b587221 */ /* 0x004fc20000010000 */
[----:B------:R-:W-:-:S04]  /*a490*/  F2FP.SATFINITE.E4M3.F32.PACK_AB_MERGE_C R72, R75, R72, RZ ;  /* 0x000000484b48723e */ /* 0x000fc800048070ff */
[----:B------:R-:W-:Y:S02]  /*a4a0*/  F2FP.SATFINITE.E4M3.F32.PACK_AB_MERGE_C R149, R71, R70, R72 ;  /* 0x000000464795723e */ /* 0x000fe40004807048 */
[----:B------:R-:W1:Y:S01]  /*a4b0*/  MUFU.EX2 R74, R74 ;  /* 0x0000004a004a7308 */ /* 0x000e620000000800 */
[----:B0-----:R-:W-:-:S07]  /*a4c0*/  FADD.FTZ R31, R73, R88 ;  /* 0x00000058491f7221 */ /* 0x001fce0000010000 */
[----:B------:R-:W-:Y:S08]  /*a4d0*/  MUFU.EX2 R77, R77 ;  /* 0x0000004d004d7308 */ /* 0x000ff00000000800 */
[----:B------:R-:W0:Y:S01]  /*a4e0*/  MUFU.EX2 R85, R85 ;  /* 0x0000005500557308 */ /* 0x000e220000000800 */
[----:B-1----:R-:W-:-:S07]  /*a4f0*/  FADD.FTZ R88, R74, R31 ;  /* 0x0000001f4a587221 */ /* 0x002fce0000010000 */
[----:B------:R1:W-:Y:S08]  /*a500*/  MUFU.EX2 R29, R45 ;  /* 0x0000002d001d7308 */ /* 0x0003f00000000800 */
[----:B------:R-:W2:Y:S01]  /*a510*/  MUFU.EX2 R78, R78 ;  /* 0x0000004e004e7308 */ /* 0x000ea20000000800 */
[----:B-1----:R-:W-:-:S01]  /*a520*/  FADD.FTZ R45, R91, R10 ;  /* 0x0000000a5b2d7221 */ /* 0x002fc20000010000 */
[----:B0-----:R-:W-:-:S03]  /*a530*/  F2FP.SATFINITE.E4M3.F32.PACK_AB_MERGE_C R150, R85, R52, RZ ;  /* 0x000000345596723e */ /* 0x001fc600048070ff */
[----:B------:R-:W-:Y:S01]  /*a540*/  FADD.FTZ R90, R50, R45 ;  /* 0x0000002d325a7221 */ /* 0x000fe20000010000 */
[C---:B------:R-:W-:Y:S02]  /*a550*/  F2FP.SATFINITE.E4M3.F32.PACK_AB_MERGE_C R150, R95.reuse, R50, R150 ;  /* 0x000000325f96723e */ /* 0x040fe40004807096 */
[----:B------:R-:W0:Y:S01]  /*a560*/  MUFU.EX2 R76, R76 ;  /* 0x0000004c004c7308 */ /* 0x000e220000000800 */
[----:B------:R-:W-:-:S04]  /*a570*/  FADD.FTZ R45, R95, R90 ;  /* 0x0000005a5f2d7221 */ /* 0x000fc80000010000 */
[----:B------:R-:W-:Y:S01]  /*a580*/  FADD.FTZ R90, R52, R45 ;  /* 0x0000002d345a7221 */ /* 0x000fe20000010000 */
[----:B------:R-:W-:-:S02]  /*a590*/  FADD.FTZ R45, R77, R88 ;  /* 0x000000584d2d7221 */ /* 0x000fc40000010000 */
[----:B------:R-:W1:Y:S01]  /*a5a0*/  MUFU.EX2 R57, R57 ;  /* 0x0000003900397308 */ /* 0x000e620000000800 */
[----:B------:R-:W-:-:S01]  /*a5b0*/  FADD.FTZ R15, R85, R90 ;  /* 0x0000005a550f7221 */ /* 0x000fc20000010000 */
[C---:B--2---:R-:W-:Y:S01]  /*a5c0*/  FADD.FTZ R45, R78.reuse, R45 ;  /* 0x0000002d4e2d7221 */ /* 0x044fe20000010000 */
[----:B------:R-:W-:Y:S02]  /*a5d0*/  F2FP.SATFINITE.E4M3.F32.PACK_AB_MERGE_C R77, R78, R77, RZ ;  /* 0x0000004d4e4d723e */ /* 0x000fe400048070ff */
[----:B------:R-:W-:Y:S02]  /*a5e0*/  FADD.FTZ R40, R54, R15 ;  /* 0x0000000f36287221 */ /* 0x000fe40000010000 */
[----:B------:R-:W-:Y:S01]  /*a5f0*/  F2FP.SATFINITE.E4M3.F32.PACK_AB_MERGE_C R151, R74, R73, R77 ;  /* 0x000000494a97723e */ /* 0x000fe2000480704d */
        /* <DEDUP_REMOVED lines=10> */
[C---:B-1----:R-:W-:Y:S01]  /*a6a0*/  F2FP.SATFINITE.E4M3.F32.PACK_AB_MERGE_C R136, R99.reuse, R56, RZ ;  /* 0x000000386388723e */ /* 0x042fe200048070ff */
[----:B------:R-:W-:-:S03]  /*a6b0*/  FADD.FTZ R99, R99, R40 ;  /* 0x0000002863637221 */ /* 0x000fc60000010000 */
[----:B------:R-:W-:-:S03]  /*a6c0*/  F2FP.SATFINITE.E4M3.F32.PACK_AB_MERGE_C R136, R57, R54, R136 ;  /* 0x000000363988723e */ /* 0x000fc60004807088 */
        /* <DEDUP_REMOVED lines=17> */
[C---:B0-----:R-:W-:Y:S01]  /*a7e0*/  F2FP.SATFINITE.E4M3.F32.PACK_AB_MERGE_C R138, R67.reuse, R64, RZ ;  /* 0x00000040438a723e */ /* 0x041fe200048070ff */
[----:B------:R-:W-:-:S03]  /*a7f0*/  FADD.FTZ R67, R67, R44 ;  /* 0x0000002c43437221 */ /* 0x000fc60000010000 */
[----:B------:R-:W-:-:S03]  /*a800*/  F2FP.SATFINITE.E4M3.F32.PACK_AB_MERGE_C R138, R103, R62, R138 ;  /* 0x0000003e678a723e */ /* 0x000fc6000480708a */
        /* <DEDUP_REMOVED lines=13> */
[----:B------:R-:W-:-:S06]  /*a8e0*/  FADD.FTZ R3, R29, R42 ;  /* 0x0000002a1d037221 */ /* 0x000fcc0000010000 */
[----:B------:R-:W-:Y:S01]  /*a8f0*/  MUFU.EX2 R38, R38 ;  /* 0x0000002600267308 */ /* 0x000fe20000000800 */
[C---:B0-----:R-:W-:Y:S01]  /*a900*/  F2FP.SATFINITE.E4M3.F32.PACK_AB_MERGE_C R140, R115.reuse, R34, RZ ;  /* 0x00000022738c723e */ /* 0x041fe200048070ff */
[----:B------:R-:W-:-:S03]  /*a910*/  FADD.FTZ R115, R115, R44 ;  /* 0x0000002c73737221 */ /* 0x000fc60000010000 */
[----:B------:R-:W-:-:S03]  /*a920*/  F2FP.SATFINITE.E4M3.F32.PACK_AB_MERGE_C R140, R41, R30, R140 ;  /* 0x0000001e298c723e */ /* 0x000fc6000480708c */
[----:B------:R-:W0:Y:S01]  /*a930*/  MUFU.EX2 R53, R53 ;  /* 0x0000003500357308 */ /* 0x000e220000000800 */
[----:B-1----:R-:W-:-:S01]  /*a940*/  FADD.FTZ R3, R86, R3 ;  /* 0x0000000356037221 */ /* 0x002fc20000010000 */
[----:B------:R-:W-:-:S04]  /*a950*/  F2FP.SATFINITE.E4M3.F32.PACK_AB_MERGE_C R29, R86, R29, RZ ;  /* 0x0000001d561d723e */ /* 0x000fc800048070ff */
[----:B------:R-:W-:Y:S02]  /*a960*/  F2FP.SATFINITE.E4M3.F32.PACK_AB_MERGE_C R141, R27, R0, R29 ;  /* 0x000000001b8d723e */ /* 0x000fe4000480701d */
        /* <DEDUP_REMOVED lines=11> */
[----:B------:R0:W3:Y:S01]  /*aa20*/  MUFU.EX2 R28, R55 ;  /* 0x00000037001c7308 */ /* 0x0000e20000000800 */
[----:B-1----:R-:W-:-:S01]  /*aa30*/  FADD.FTZ R30, R31, R30 ;  /* 0x0000001e1f1e7221 */ /* 0x002fc20000010000 */
[----:B------:R-:W-:-:S06]  /*aa40*/  FADD.FTZ R53, R53, R38 ;  /* 0x0000002635357221 */ /* 0x000fcc0000010000 */
[----:B------:R-:W-:Y:S01]  /*aa50*/  MUFU.EX2 R66, R66 ;  /* 0x0000004200427308 */ /* 0x000fe20000000800 */
[----:B--2---:R-:W-:-:S01]  /*aa60*/  FADD.FTZ R3, R43, R30 ;  /* 0x0000001e2b037221 */ /* 0x004fc20000010000 */
[----:B0-----:R-:W-:-:S04]  /*aa70*/  IMAD.MOV.U32 R55, RZ, RZ, RZ ;  /* 0x000000ffff377224 */ /* 0x001fc800078e00ff */
[----:B------:R-:W-:Y:S01]  /*aa80*/  IMAD.MOV.U32 R54, RZ, RZ, R55 ;  /* 0x000000ffff367224 */ /* 0x000fe200078e0037 */
[----:B------:R-:W-:Y:S01]  /*aa90*/  MOV R51, R55 ;  /* 0x0000003700337202 */ /* 0x000fe20000000f00 */
[----:B------:R-:W0:Y:S01]  /*aaa0*/  MUFU.EX2 R37, R37 ;  /* 0x0000002500257308 */ /* 0x000e220000000800 */
[C---:B---3--:R-:W-:Y:S01]  /*aab0*/  F2FP.SATFINITE.E4M3.F32.PACK_AB_MERGE_C R43, R28.reuse, R43, RZ ;  /* 0x0000002b1c2b723e */ /* 0x048fe200048070ff */
[----:B------:R-:W-:Y:S01]  /*aac0*/  FADD.FTZ R28, R28, R3 ;  /* 0x000000031c1c7221 */ /* 0x000fe20000010000 */
[--C-:B------:R-:W-:Y:S01]  /*aad0*/  IMAD.MOV.U32 R52, RZ, RZ, R55.reuse ;  /* 0x000000ffff347224 */ /* 0x100fe200078e0037 */
[----:B------:R-:W-:Y:S01]  /*aae0*/  MOV R44, R55 ;  /* 0x00000037002c7202 */ /* 0x000fe20000000f00 */
[----:B------:R-:W-:Y:S01]  /*aaf0*/  IMAD.MOV.U32 R50, RZ, RZ, R55 ;  /* 0x000000ffff327224 */ /* 0x000fe200078e0037 */
[----:B------:R-:W-:Y:S01]  /*ab00*/  F2FP.SATFINITE.E4M3.F32.PACK_AB_MERGE_C R143, R31, R10, R43 ;  /* 0x0000000a1f8f723e */ /* 0x000fe2000480702b */
[--C-:B------:R-:W-:Y:S01]  /*ab10*/  IMAD.MOV.U32 R48, RZ, RZ, R55.reuse ;  /* 0x000000ffff307224 */ /* 0x100fe200078e0037 */
[----:B------:R-:W1:Y:S01]  /*ab20*/  MUFU.EX2 R121, R121 ;  /* 0x0000007900797308 */ /* 0x000e620000000800 */
[----:B------:R-:W-:-:S02]  /*ab30*/  IMAD.MOV.U32 R47, RZ, RZ, R55 ;  /* 0x000000ffff2f7224 */ /* 0x000fc400078e0037 */
[--C-:B------:R-:W-:Y:S02]  /*ab40*/  IMAD.MOV.U32 R46, RZ, RZ, R55.reuse ;  /* 0x000000ffff2e7224 */ /* 0x100fe400078e0037 */
[--C-:B------:R-:W-:Y:S02]  /*ab50*/  IMAD.MOV.U32 R45, RZ, RZ, R55.reuse ;  /* 0x000000ffff2d7224 */ /* 0x100fe400078e0037 */
[----:B------:R-:W-:Y:S01]  /*ab60*/  IMAD.MOV.U32 R43, RZ, RZ, R55 ;  /* 0x000000ffff2b7224 */ /* 0x000fe200078e0037 */
[----:B------:R2:W3:Y:S01]  /*ab70*/  MUFU.EX2 R12, R155 ;  /* 0x0000009b000c7308 */ /* 0x0004e20000000800 */
[----:B0-----:R-:W-:-:S01]  /*ab80*/  FADD.FTZ R3, R37, R28 ;  /* 0x0000001c25037221 */ /* 0x001fc20000010000 */
[--C-:B------:R-:W-:Y:S02]  /*ab90*/  IMAD.MOV.U32 R42, RZ, RZ, R55.reuse ;  /* 0x000000ffff2a7224 */ /* 0x100fe400078e0037 */
[--C-:B------:R-:W-:Y:S02]  /*aba0*/  IMAD.MOV.U32 R41, RZ, RZ, R55.reuse ;  /* 0x000000ffff297224 */ /* 0x100fe400078e0037 */
[----:B------:R-:W-:-:S02]  /*abb0*/  IMAD.MOV.U32 R39, RZ, RZ, R55 ;  /* 0x000000ffff277224 */ /* 0x000fc400078e0037 */
[----:B------:R-:W0:Y:S01]  /*abc0*/  MUFU.EX2 R8, R8 ;  /* 0x0000000800087308 */ /* 0x000e220000000800 */
[----:B--2---:R-:W-:Y:S01]  /*abd0*/  F2FP.SATFINITE.E4M3.F32.PACK_AB_MERGE_C R155, R49, R26, R68 ;  /* 0x0000001a319b723e */ /* 0x004fe20004807044 */
[----:B------:R-:W-:Y:S01]  /*abe0*/  FADD.FTZ R26, R66, R53 ;  /* 0x00000035421a7221 */ /* 0x000fe20000010000 */
[--C-:B------:R-:W-:Y:S02]  /*abf0*/  IMAD.MOV.U32 R53, RZ, RZ, R55.reuse ;  /* 0x000000ffff357224 */ /* 0x100fe400078e0037 */
[----:B------:R-:W-:Y:S02]  /*ac00*/  IMAD.MOV.U32 R49, RZ, RZ, R55 ;  /* 0x000000ffff317224 */ /* 0x000fe400078e0037 */
[----:B-1----:R-:W-:-:S01]  /*ac10*/  FADD.FTZ R9, R121, R26 ;  /* 0x0000001a79097221 */ /* 0x002fc20000010000 */
[----:B------:R-:W-:Y:S01]  /*ac20*/  IMAD.MOV.U32 R38, RZ, RZ, R55 ;  /* 0x000000ffff267224 */ /* 0x000fe200078e0037 */
[----:B------:R-:W1:Y:S01]  /*ac30*/  MUFU.EX2 R107, R107 ;  /* 0x0000006b006b7308 */ /* 0x000e620000000800 */
[----:B---3--:R-:W-:-:S01]  /*ac40*/  FADD.FTZ R28, R12, R3 ;  /* 0x000000030c1c7221 */ /* 0x008fc20000010000 */
[----:B------:R-:W-:-:S02]  /*ac50*/  IMAD.MOV.U32 R36, RZ, RZ, R55 ;  /* 0x000000ffff247224 */ /* 0x000fc400078e0037 */
[--C-:B------:R-:W-:Y:S02]  /*ac60*/  IMAD.MOV.U32 R34, RZ, RZ, R55.reuse ;  /* 0x000000ffff227224 */ /* 0x100fe400078e0037 */
[----:B------:R-:W-:Y:S02]  /*ac70*/  IMAD.MOV.U32 R31, RZ, RZ, R55 ;  /* 0x000000ffff1f7224 */ /* 0x000fe400078e0037 */
[----:B------:R-:W2:Y:S01]  /*ac80*/  MUFU.EX2 R125, R125 ;  /* 0x0000007d007d7308 */ /* 0x000ea20000000800 */
[----:B0-----:R-:W-:-:S01]  /*ac90*/  FADD.FTZ R30, R8, R9 ;  /* 0x00000009081e7221 */ /* 0x001fc20000010000 */
[--C-:B------:R-:W-:Y:S02]  /*aca0*/  IMAD.MOV.U32 R29, RZ, RZ, R55.reuse ;  /* 0x000000ffff1d7224 */ /* 0x100fe400078e0037 */
[--C-:B------:R-:W-:Y:S02]  /*acb0*/  IMAD.MOV.U32 R27, RZ, RZ, R55.reuse ;  /* 0x000000ffff1b7224 */ /* 0x100fe400078e0037 */
[----:B------:R-:W-:-:S02]  /*acc0*/  IMAD.MOV.U32 R25, RZ, RZ, R55 ;  /* 0x000000ffff197224 */ /* 0x000fc400078e0037 */
[----:B------:R0:W3:Y:S01]  /*acd0*/  MUFU.EX2 R40, R33 ;  /* 0x0000002100287308 */ /* 0x0000e20000000800 */
[----:B-1----:R-:W-:-:S01]  /*ace0*/  FADD.FTZ R3, R107, R28 ;  /* 0x0000001c6b037221 */ /* 0x002fc20000010000 */
[----:B------:R-:W-:-:S06]  /*acf0*/  IMAD.MOV.U32 R28, RZ, RZ, R55 ;  /* 0x000000ffff1c7224 */ /* 0x000fcc00078e0037 */
[----:B------:R-:W1:Y:S01]  /*ad00*/  MUFU.EX2 R32, R32 ;  /* 0x0000002000207308 */ /* 0x000e620000000800 */
[C---:B--2---:R-:W-:Y:S01]  /*ad10*/  F2FP.SATFINITE.E4M3.F32.PACK_AB_MERGE_C R8, R125.reuse, R8, RZ ;  /* 0x000000087d08723e */ /* 0x044fe200048070ff */
[----:B------:R-:W-:Y:S01]  /*ad20*/  FADD.FTZ R125, R125, R30 ;  /* 0x0000001e7d7d7221 */ /* 0x000fe20000010000 */
[----:B0-----:R-:W-:Y:S01]  /*ad30*/  IMAD.MOV.U32 R33, RZ, RZ, R55 ;  /* 0x000000ffff217224 */ /* 0x001fe200078e0037 */
[----:B------:R-:W-:Y:S02]  /*ad40*/  MOV R30, R55 ;  /* 0x00000037001e7202 */ /* 0x000fe40000000f00 */
[----:B------:R-:W-:Y:S02]  /*ad50*/  F2FP.SATFINITE.E4M3.F32.PACK_AB_MERGE_C R144, R121, R66, R8 ;  /* 0x000000427990723e */ /* 0x000fe40004807008 */
[----:B------:R-:W0:Y:S01]  /*ad60*/  MUFU.EX2 R109, R109 ;  /* 0x0000006d006d7308 */ /* 0x000e220000000800 */
[C---:B---3--:R-:W-:Y:S01]  /*ad70*/  F2FP.SATFINITE.E4M3.F32.PACK_AB_MERGE_C R107, R40.reuse, R107, RZ ;  /* 0x0000006b286b723e */ /* 0x048fe200048070ff */
[----:B------:R-:W-:-:S03]  /*ad80*/  FADD.FTZ R40, R40, R3 ;  /* 0x0000000328287221 */ /* 0x000fc60000010000 */
[----:B------:R-:W-:Y:S02]  /*ad90*/  F2FP.SATFINITE.E4M3.F32.PACK_AB_MERGE_C R145, R12, R37, R107 ;  /* 0x000000250c91723e */ /* 0x000fe4000480706b */
[----:B------:R-:W-:Y:S01]  /*ada0*/  MOV R37, R55 ;  /* 0x0000003700257202 */ /* 0x000fe20000000f00 */
[----:B------:R2:W3:Y:S01]  /*adb0*/  MUFU.EX2 R14, R35 ;  /* 0x00000023000e7308 */ /* 0x0004e20000000800 */
[----:B-1----:R-:W-:-:S04]  /*adc0*/  FADD.FTZ R0, R32, R125 ;  /* 0x0000007d20007221 */ /* 0x002fc80000010000 */
[----:B------:R-:W-:-:S03]  /*add0*/  FADD.FTZ R9, R127, R0 ;  /* 0x000000007f097221 */ /* 0x000fc60000010000 */
[----:B------:R-:W-:Y:S01]  /*ade0*/  MUFU.EX2 R111, R111 ;  /* 0x0000006f006f7308 */ /* 0x000fe20000000800 */
[----:B0-----:R-:W-:-:S01]  /*adf0*/  FADD.FTZ R3, R109, R40 ;  /* 0x000000286d037221 */ /* 0x001fc20000010000 */
[--C-:B------:R-:W-:Y:S02]  /*ae00*/  IMAD.MOV.U32 R40, RZ, RZ, R55.reuse ;  /* 0x000000ffff287224 */ /* 0x100fe400078e0037 */
[----:B--2---:R-:W-:-:S04]  /*ae10*/  IMAD.MOV.U32 R35, RZ, RZ, R55 ;  /* 0x000000ffff237224 */ /* 0x004fc800078e0037 */
[----:B------:R-:W0:Y:S01]  /*ae20*/  MUFU.EX2 R26, R20 ;  /* 0x00000014001a7308 */ /* 0x000e220000000800 */
[----:B---3--:R-:W-:-:S07]  /*ae30*/  FADD.FTZ R0, R14, R3 ;  /* 0x000000030e007221 */ /* 0x008fce0000010000 */
[----:B------:R-:W1:Y:S08]  /*ae40*/  MUFU.EX2 R24, R24 ;  /* 0x0000001800187308 */ /* 0x000e700000000800 */
[----:B------:R-:W2:Y:S01]  /*ae50*/  MUFU.EX2 R129, R129 ;  /* 0x0000008100817308 */ /* 0x000ea20000000800 */
[----:B0-----:R-:W-:Y:S01]  /*ae60*/  F2FP.SATFINITE.E4M3.F32.PACK_AB_MERGE_C R3, R26, R111, RZ ;  /* 0x0000006f1a03723e */ /* 0x001fe200048070ff */
[----:B------:R-:W-:-:S03]  /*ae70*/  FADD.FTZ R111, R111, R0 ;  /* 0x000000006f6f7221 */ /* 0x000fc60000010000 */
[----:B------:R-:W-:Y:S01]  /*ae80*/  F2FP.SATFINITE.E4M3.F32.PACK_AB_MERGE_C R147, R14, R109, R3 ;  /* 0x0000006d0e93723e */ /* 0x000fe20004807003 */
[----:B------:R-:W-:-:S01]  /*ae90*/  FADD.FTZ R0, R26, R111 ;  /* 0x0000006f1a007221 */ /* 0x000fc20000010000 */
[----:B------:R-:W-:Y:S02]  /*aea0*/  IMAD.MOV.U32 R26, RZ, RZ, R55 ;  /* 0x000000ffff1a7224 */ /* 0x000fe400078e0037 */
[----:B-1----:R-:W-:-:S01]  /*aeb0*/  FADD.FTZ R20, R24, R9 ;  /* 0x0000000918147221 */ /* 0x002fc20000010000 */
[----:B--2---:R-:W-:-:S03]  /*aec0*/  F2FP.SATFINITE.E4M3.F32.PACK_AB_MERGE_C R8, R129, R24, RZ ;  /* 0x000000188108723e */ /* 0x004fc600048070ff */
[----:B------:R-:W-:Y:S01]  /*aed0*/  FADD.FTZ R20, R129, R20 ;  /* 0x0000001481147221 */ /* 0x000fe20000010000 */
[--C-:B------:R-:W-:Y:S01]  /*aee0*/  IMAD.MOV.U32 R24, RZ, RZ, R55.reuse ;  /* 0x000000ffff187224 */ /* 0x100fe200078e0037 */
[----:B------:R-:W-:Y:S01]  /*aef0*/  F2FP.SATFINITE.E4M3.F32.PACK_AB_MERGE_C R146, R127, R32, R8 ;  /* 0x000000207f92723e */ /* 0x000fe20004807008 */
[----:B------:R-:W-:Y:S01]  /*af00*/  IMAD.MOV.U32 R32, RZ, RZ, R55 ;  /* 0x000000ffff207224 */ /* 0x000fe200078e0037 */
[----:B------:R-:W-:Y:S06]  /*af10*/  @!P1 BRA `(.L_x_10532) ;  /* 0x0000003000009947 */ /* 0x000fec0003800000 */
[----:B------:R0:W5:Y:S01]  /*af20*/  LDL.LU R9, [R1] ;  /* 0x0000000001097983 */ /* 0x0001620000300800 */
        /* <DEDUP_REMOVED lines=19> */
[----:B0-----:R-:W-:-:S07]  /*b060*/  CS2R R24, SRZ ;  /* 0x0000000000187805 */ /* 0x001fce000001ff00 */
.L_x_10544:
[----:B------:R-:W-:-:S04]  /*b070*/  ISETP.NE.AND P1, PT, R8, 0x1, PT ;  /* 0x000000010800780c */ /* 0x000fc80003f25270 */
[----:B------:R-:W-:-:S04]  /*b080*/  SEL R10, RZ, 0x1, P1 ;  /* 0x00000001ff0a7807 */ /* 0x000fc80000800000 */
[----:B-----5:R-:W-:-:S05]  /*b090*/  LOP3.LUT R11, R9, R10, RZ, 0x3c, !PT ;  /* 0x0000000a090b7212 */ /* 0x020fca00078e3cff */
[----:B0-----:R0:W-:Y:S01]  /*b0a0*/  STL [R1], R11 ;  /* 0x0000000b01007387 */ /* 0x0011e20000100800 */
[----:B------:R-:W-:Y:S05]  /*b0b0*/  @!P0 BRA `(.L_x_10533) ;  /* 0x0000000000048947 */ /* 0x000fea0003800000 */
[----:B------:R-:W-:Y:S01]  /*b0c0*/  BPT.TRAP 0x1 ;  /* 0x000000040000795c */ /* 0x000fe20000300000 */
.L_x_10533:
[----:B------:R-:W-:Y:S01]  /*b0d0*/  VIADD R157, R8, 0x1 ;  /* 0x00000001089d7836 */ /* 0x000fe20000000000 */
[----:B0-----:R-:W-:-:S04]  /*b0e0*/  SHF.L.U32 R11, R11, 0x1f, RZ ;  /* 0x0000001f0b0b7819 */ /* 0x001fc800000006ff */
[----:B------:R-:W-:-:S04]  /*b0f0*/  ISETP.NE.AND P1, PT, R157, 0x2, PT ;  /* 0x000000029d00780c */ /* 0x000fc80003f25270 */
[----:B------:R-:W-:-:S05]  /*b100*/  SEL R157, R157, RZ, P1 ;  /* 0x000000ff9d9d7207 */ /* 0x000fca0000800000 */
[----:B------:R-:W-:-:S04]  /*b110*/  IMAD R14, R157, 0x8, R16 ;  /* 0x000000089d0e7824 */ /* 0x000fc800078e0210 */
[----:B------:R0:W1:Y:S01]  /*b120*/  SYNCS.PHASECHK.TRANS64.TRYWAIT P1, [R14+URZ+0x13230], R11 ;  /* 0x0132300b0e0075a7 */ /* 0x000062000802017f */
[----:B------:R-:W-:Y:S05]  /*b130*/  @!P0 BRA `(.L_x_10534) ;  /* 0x0000000000048947 */ /* 0x000fea0003800000 */
[----:B------:R-:W-:Y:S01]  /*b140*/  BPT.TRAP 0x1 ;  /* 0x000000040000795c */ /* 0x000fe20000300000 */
.L_x_10534:
[----:B------:R-:W-:Y:S01]  /*b150*/  IMAD R15, R157, 0x280, R21 ;  /* 0x000002809d0f7824 */ /* 0x000fe200078e0215 */
[----:B------:R-:W-:Y:S03]  /*b160*/  BSSY B1, `(.L_x_10535) ;  /* 0x0000006000017945 */ /* 0x000fe60003800000 */
[C---:B------:R-:W-:Y:S01]  /*b170*/  VIADD R56, R15.reuse, 0x80 ;  /* 0x000000800f387836 */ /* 0x040fe20000000000 */
[----:B------:R-:W-:Y:S01]  /*b180*/  IADD3 R58, R15, 0x100, RZ ;  /* 0x000001000f3a7810 */ /* 0x000fe20007ffe0ff */
[----:B-1----:R-:W-:Y:S06]  /*b190*/  @P1 BRA `(.L_x_10536) ;  /* 0x0000000000081947 */ /* 0x002fec0003800000 */
[----:B------:R-:W1:Y:S02]  /*b1a0*/  SYNCS.PHASECHK.TRANS64.TRYWAIT P1, [R14+URZ+0x13230], R11 ;  /* 0x0132300b0e0075a7 */ /* 0x000e64000802017f */
[----:B-1----:R-:W-:Y:S05]  /*b1b0*/  @!P1 BRA `(.L_x_10537) ;  /* 0x000000a800cc9947 */ /* 0x002fea0003800000 */
.L_x_10536:
[----:B------:R-:W-:Y:S05]  /*b1c0*/  BSYNC B1 ;  /* 0x0000000000017941 */ /* 0x000fea0003800000 */
.L_x_10535:
[----:B------:R-:W-:Y:S01]  /*b1d0*/  IMAD.MOV.U32 R10, RZ, RZ, R15 ;  /* 0x000000ffff0a7224 */ /* 0x000fe200078e000f */
[----:B------:R-:W-:Y:S01]  /*b1e0*/  R2UR UR4, R4 ;  /* 0x00000000040472ca */ /* 0x000fe200000e0000 */
[----:B01----:R-:W-:Y:S01]  /*b1f0*/  IMAD.MOV.U32 R11, RZ, RZ, -0x7fffffe0 ;  /* 0x80000020ff0b7424 */ /* 0x003fe200078e00ff */
[----:B------:R-:W-:Y:S01]  /*b200*/  R2UR UR5, R5 ;  /* 0x00000000050572ca */ /* 0x000fe200000e0000 */
[----:B------:R-:W-:Y:S01]  /*b210*/  WARPGROUP.ARRIVE ;  /* 0x00000000000079c5 */ /* 0x000fe20000000000 */
[----:B------:R-:W-:Y:S01]  /*b220*/  R2UR UR6, R10 ;  /* 0x000000000a0672ca */ /* 0x000fe200000e0000 */
[----:B------:R-:W-:Y:S01]  /*b230*/  IMAD.MOV.U32 R57, RZ, RZ, -0x7fffffe0 ;  /* 0x80000020ff397424 */ /* 0x000fe200078e00ff */
[----:B------:R-:W-:Y:S01]  /*b240*/  R2UR UR7, R11 ;  /* 0x000000000b0772ca */ /* 0x000fe200000e0000 */
[----:B------:R-:W-:Y:S01]  /*b250*/  IMAD.MOV.U32 R10, RZ, RZ, R58 ;  /* 0x000000ffff0a7224 */ /* 0x000fe200078e003a */
[----:B------:R-:W-:Y:S01]  /*b260*/  R2UR UR10, R56 ;  /* 0x00000000380a72ca */ /* 0x000fe200000e0000 */
[----:B------:R-:W-:Y:S01]  /*b270*/  VIADD R56, R15, 0x180 ;  /* 0x000001800f387836 */ /* 0x000fe20000000000 */
[----:B------:R-:W-:Y:S01]  /*b280*/  R2UR UR11, R57 ;  /* 0x00000000390b72ca */ /* 0x000fe200000e0000 */
[----:B------:R-:W-:Y:S01]  /*b290*/  VIADD R58, R15, 0x182 ;  /* 0x000001820f3a7836 */ /* 0x000fe20000000000 */
[----:B------:R-:W-:-:S02]  /*b2a0*/  R2UR UR8, R4 ;  /* 0x00000000040872ca */ /* 0x000fc400000e0000 */
[----:B------:R-:W-:Y:S02]  /*b2b0*/  R2UR UR9, R5 ;  /* 0x00000000050972ca */ /* 0x000fe400000e0000 */
[----:B------:R-:W-:Y:S01]  /*b2c0*/  R2UR UR14, R10 ;  /* 0x000000000a0e72ca */ /* 0x000fe200000e0000 */
[----:B------:R-:W-:Y:S01]  /*b2d0*/  VIADD R10, R15, 0x200 ;  /* 0x000002000f0a7836 */ /* 0x000fe20000000000 */
[----:B------:R-:W-:Y:S01]  /*b2e0*/  R2UR UR15, R11 ;  /* 0x000000000b0f72ca */ /* 0x000fe200000e0000 */
[----:B------:R-:W-:Y:S01]  /*b2f0*/  QGMMA.64x32x32.F32.E4M3.E4M3 R120, gdesc[UR4], RZ, !UPT, gsb0 ;  /* 0x00600000047879f3 */ /* 0x000fe2000c0008ff */
[----:B------:R-:W-:Y:S02]  /*b300*/  R2UR UR12, R4 ;  /* 0x00000000040c72ca */ /* 0x000fe400000e0000 */
[----:B------:R-:W-:Y:S02]  /*b310*/  R2UR UR13, R5 ;  /* 0x00000000050d72ca */ /* 0x000fe400000e0000 */
[----:B------:R-:W-:-:S02]  /*b320*/  R2UR UR18, R56 ;  /* 0x00000000381272ca */ /* 0x000fc400000e0000 */
[----:B------:R-:W-:Y:S02]  /*b330*/  R2UR UR19, R57 ;  /* 0x00000000391372ca */ /* 0x000fe400000e0000 */
[----:B------:R-:W-:Y:S02]  /*b340*/  R2UR UR16, R4 ;  /* 0x00000000041072ca */ /* 0x000fe400000e0000 */
[----:B------:R-:W-:Y:S02]  /*b350*/  R2UR UR17, R5 ;  /* 0x00000000051172ca */ /* 0x000fe400000e0000 */
[C---:B------:R-:W-:Y:S02]  /*b360*/  IADD3 R56, R15.reuse, 0x2, RZ ;  /* 0x000000020f387810 */ /* 0x040fe40007ffe0ff */
[----:B------:R-:W-:Y:S01]  /*b370*/  R2UR UR22, R10 ;  /* 0x000000000a1672ca */ /* 0x000fe200000e0000 */
[----:B------:R-:W-:Y:S01]  /*b380*/  VIADD R10, R15, 0x82 ;  /* 0x000000820f0a7836 */ /* 0x000fe20000000000 */
        /* <DEDUP_REMOVED lines=8> */
[----:B------:R-:W-:Y:S02]  /*b410*/  MOV R59, 0x80000020 ;  /* 0x80000020003b7802 */ /* 0x000fe40000000f00 */
[----:B------:R-:W-:Y:S02]  /*b420*/  R2UR UR24, R6 ;  /* 0x00000000061872ca */ /* 0x000fe400000e0000 */
[----:B------:R-:W-:Y:S02]  /*b430*/  R2UR UR25, R7 ;  /* 0x00000000071972ca */ /* 0x000fe400000e0000 */
[----:B------:R-:W-:Y:S01]  /*b440*/  R2UR UR6, R10 ;  /* 0x000000000a0672ca */ /* 0x000fe200000e0000 */
[----:B------:R-:W-:Y:S01]  /*b450*/  VIADD R10, R15, 0x202 ;  /* 0x000002020f0a7836 */ /* 0x000fe20000000000 */
[----:B------:R-:W-:Y:S01]  /*b460*/  R2UR UR7, R11 ;  /* 0x000000000b0772ca */ /* 0x000fe200000e0000 */
[----:B------:R-:W-:Y:S01]  /*b470*/  IMAD.MOV.U32 R11, RZ, RZ, -0x7fffffe0 ;  /* 0x80000020ff0b7424 */ /* 0x000fe200078e00ff */
[----:B------:R-:W-:-:S02]  /*b480*/  R2UR UR4, R6 ;  /* 0x00000000060472ca */ /* 0x000fc400000e0000 */
        /* <DEDUP_REMOVED lines=24> */
[----:B------:R-:W-:Y:S03]  /*b610*/  QGMMA.64x32x32.F32.E4M3.E4M3 R56, gdesc[UR20], RZ, !UPT, gsb0 ;  /* 0x00600000143879f3 */ /* 0x000fe6000c0008ff */
        /* <DEDUP_REMOVED lines=16> */
[----:B------:R-:W-:Y:S05]  /*b720*/  @!P0 BRA `(.L_x_10538) ;  /* 0x0000000000048947 */ /* 0x000fea0003800000 */
[----:B------:R-:W-:Y:S01]  /*b730*/  BPT.TRAP 0x1 ;  /* 0x000000040000795c */ /* 0x000fe20000300000 */
.L_x_10538:
[----:B------:R-:W-:Y:S01]  /*b740*/  SHF.L.U32 R9, R9, 0x1f, RZ ;  /* 0x0000001f09097819 */ /* 0x000fe200000006ff */
[----:B------:R-:W-:-:S04]  /*b750*/  IMAD R15, R8, 0x8, R16 ;  /* 0x00000008080f7824 */ /* 0x000fc800078e0210 */
[----:B------:R0:W1:Y:S01]  /*b760*/  SYNCS.PHASECHK.TRANS64.TRYWAIT P1, [R15+URZ+0x13250], R9 ;  /* 0x013250090f0075a7 */ /* 0x000062000802017f */
[----:B------:R-:W-:Y:S05]  /*b770*/  @!P0 BRA `(.L_x_10539) ;  /* 0x0000000000048947 */ /* 0x000fea0003800000 */
[----:B------:R-:W-:Y:S01]  /*b780*/  BPT.TRAP 0x1 ;  /* 0x000000040000795c */ /* 0x000fe20000300000 */
.L_x_10539:
[----:B------:R-:W-:Y:S04]  /*b790*/  BSSY B1, `(.L_x_10540) ;  /* 0x0000004000017945 */ /* 0x000fe80003800000 */
[----:B-1----:R-:W-:Y:S05]  /*b7a0*/  @P1 BRA `(.L_x_10541) ;  /* 0x0000000000081947 */ /* 0x002fea0003800000 */
[----:B------:R-:W1:Y:S02]  /*b7b0*/  SYNCS.PHASECHK.TRANS64.TRYWAIT P1, [R15+URZ+0x13250], R9 ;  /* 0x013250090f0075a7 */ /* 0x000e64000802017f */
[----:B-1----:R-:W-:Y:S05]  /*b7c0*/  @!P1 BRA `(.L_x_10542) ;  /* 0x000000a4005c9947 */ /* 0x002fea0003800000 */
.L_x_10541:
[----:B------:R-:W-:Y:S05]  /*b7d0*/  BSYNC B1 ;  /* 0x0000000000017941 */ /* 0x000fea0003800000 */
.L_x_10540:
[----:B01----:R-:W-:Y:S01]  /*b7e0*/  VIADD R9, R16, 0x1000 ;  /* 0x0000100010097836 */ /* 0x003fe20000000000 */
[----:B------:R-:W-:Y:S01]  /*b7f0*/  WARPGROUP.ARRIVE ;  /* 0x00000000000079c5 */ /* 0x000fe20000000000 */
[----:B------:R-:W-:Y:S02]  /*b800*/  IMAD.MOV.U32 R11, RZ, RZ, -0x3ffffff0 ;  /* 0xc0000010ff0b7424 */ /* 0x000fe400078e00ff */
        /* <DEDUP_REMOVED lines=17> */
[----:B------:R-:W-:-:S02]  /*b920*/  IMAD.MOV.U32 R9, RZ, RZ, -0x3ffffff0 ;  /* 0xc0000010ff097424 */ /* 0x000fc400078e00ff */
        /* <DEDUP_REMOVED lines=17> */
[----:B------:R-:W-:Y:S01]  /*ba40*/  QGMMA.64x64x32.F32.E4M3.E4M3 R24, R152, gdesc[UR4], R24, gsb0 ;  /* 0x00e0000498187df3 */ /* 0x000fe20008000818 */
[----:B------:R-:W-:Y:S01]  /*ba50*/  R2UR UR6, R10 ;  /* 0x000000000a0672ca */ /* 0x000fe200000e0000 */
[----:B------:R-:W-:Y:S01]  /*ba60*/  MUFU.TANH R120, R120 ;  /* 0x0000007800787308 */ /* 0x000fe20000002400 */
[----:B------:R-:W-:Y:S01]  /*ba70*/  R2UR UR7, R11 ;  /* 0x000000000b0772ca */ /* 0x000fe200000e0000 */
[----:B------:R-:W-:Y:S01]  /*ba80*/  IMAD.MOV.U32 R11, RZ, RZ, -0x3ffffff0 ;  /* 0xc0000010ff0b7424 */ /* 0x000fe200078e00ff */
[----:B------:R-:W-:Y:S01]  /*ba90*/  IADD3 R10, R8, 0x100, RZ ;  /* 0x00000100080a7810 */ /* 0x000fe20007ffe0ff */
        /* <DEDUP_REMOVED lines=46> */
[----:B------:R-:W-:Y:S01]  /*bd80*/  FMUL.FTZ R71, R2, R71 ;  /* 0x0000004702477220 */ /* 0x000fe20000410000 */
[----:B------:R-:W-:-:S05]  /*bd90*/  ULDC UR4, c[0x0][0x988] ;  /* 0x0002620000047ab9 */ /* 0x000fca0000000800 */
[----:B------:R-:W-:Y:S08]  /*bda0*/  MUFU.TANH R107, R107 ;  /* 0x0000006b006b7308 */ /* 0x000ff00000002400 */
[----:B------:R-:W-:Y:S08]  /*bdb0*/  MUFU.TANH R109, R109 ;  /* 0x0000006d006d7308 */ /* 0x000ff00000002400 */
[----:B------:R-:W-:Y:S01]  /*bdc0*/  MUFU.TANH R110, R110 ;  /* 0x0000006e006e7308 */ /* 0x000fe20000002400 */
[----:B------:R-:W-:-:S02]  /*bdd0*/  WARPGROUP.DEPBAR.LE gsb0, 0x0 ;  /* 0x00008000000079c5 */ /* 0x000fc40000010000 */
[----:B------:R-:W-:-:S06]  /*bde0*/  WARPGROUP.ARRIVE ;  /* 0x00000000000079c5 */ /* 0x000fcc0000000000 */
[----:B------:R-:W1:Y:S01]  /*bdf0*/  S2R R155, SR_TID.X ;  /* 0x00000000009b7919 */ /* 0x000e620000002100 */
[----:B------:R-:W-:Y:S01]  /*be00*/  MUFU.TANH R112, R112 ;  /* 0x0000007000707308 */ /* 0x000fe20000002400 */
[----:B------:R-:W-:Y:S01]  /*be10*/  QGMMA.64x64x32.F32.E4M3.E4M3 R24, R148, gdesc[UR4], R24, gsb0 ;  /* 0x00e0000494187df3 */ /* 0x000fe20008000818 */
        /* <DEDUP_REMOVED lines=16> */
[----:B------:R-:W3:Y:S01]  /*bf20*/  MUFU.TANH R121, R121 ;  /* 0x0000007900797308 */ /* 0x000ee20000002400 */
[----:B--2---:R-:W-:-:S02]  /*bf30*/  FMNMX.FTZ R134, R10, R134, !PT ;  /* 0x000000860a867209 */ /* 0x004fc40007810000 */
[----:B-1----:R-:W-:-:S04]  /*bf40*/  LOP3.LUT R155, R155, 0x7f, RZ, 0xc0, !PT ;  /* 0x0000007f9b9b7812 */ /* 0x002fc800078ec0ff */
[----:B------:R-:W-:Y:S01]  /*bf50*/  ISETP.NE.AND P1, PT, R155, RZ, PT ;  /* 0x000000ff9b00720c */ /* 0x000fe20003f25270 */
[----:B------:R-:W1:Y:S01]  /*bf60*/  MUFU.TANH R122, R122 ;  /* 0x0000007a007a7308 */ /* 0x000e620000002400 */
[----:B0-----:R-:W-:-:S04]  /*bf70*/  FMNMX.FTZ R135, R11, R12, !PT ;  /* 0x0000000c0b877209 */ /* 0x001fc80007810000 */
[----:B------:R-:W-:-:S03]  /*bf80*/  FMNMX.FTZ R135, R120, R135, !PT ;  /* 0x0000008778877209 */ /* 0x000fc60007810000 */
[----:B------:R-:W0:Y:S01]  /*bf90*/  MUFU.TANH R125, R125 ;  /* 0x0000007d007d7308 */ /* 0x000e220000002400 */
[----:B---3--:R-:W-:Y:S02]  /*bfa0*/  FMNMX.FTZ R134, R121, R134, !PT ;  /* 0x0000008679867209 */ /* 0x008fe40007810000 */
[----:B------:R-:W-:Y:S02]  /*bfb0*/  FMNMX.FTZ R135, R123, R135, !PT ;  /* 0x000000877b877209 */ /* 0x000fe40007810000 */
[----:B------:R-:W-:-:S03]  /*bfc0*/  @!P1 IADD3 R14, R14, 0x13240, RZ ;  /* 0x000132400e0e9810 */ /* 0x000fc60007ffe0ff */
[----:B------:R-:W2:Y:S01]  /*bfd0*/  MUFU.TANH R124, R124 ;  /* 0x0000007c007c7308 */ /* 0x000ea20000002400 */
[----:B-1----:R-:W-:Y:S02]  /*bfe0*/  FMNMX.FTZ R134, R122, R134, !PT ;  /* 0x000000867a867209 */ /* 0x002fe40007810000 */
[----:B------:R-:W-:-:S05]  /*bff0*/  @!P1 PRMT R14, RZ, 0x654, R14 ;  /* 0x00000654ff0e9816 */ /* 0x000fca000000000e */
[----:B------:R-:W1:Y:S01]  /*c000*/  MUFU.TANH R127, R127 ;  /* 0x0000007f007f7308 */ /* 0x000e620000002400 */
[----:B0-----:R-:W-:-:S04]  /*c010*/  FMNMX.FTZ R134, R125, R134, !PT ;  /* 0x000000867d867209 */ /* 0x001fc80007810000 */
[----:B------:R-:W-:-:S03]  /*c020*/  FMNMX.FTZ R134, R126, R134, !PT ;  /* 0x000000867e867209 */ /* 0x000fc60007810000 */
[----:B------:R-:W0:Y:S01]  /*c030*/  MUFU.TANH R128, R128 ;  /* 0x0000008000807308 */ /* 0x000e220000002400 */
[----:B--2---:R-:W-:Y:S02]  /*c040*/  FMNMX.FTZ R135, R124, R135, !PT ;  /* 0x000000877c877209 */ /* 0x004fe40007810000 */
[----:B------:R-:W-:-:S05]  /*c050*/  FMNMX.FTZ R134, R129, R134, !PT ;  /* 0x0000008681867209 */ /* 0x000fca0007810000 */
[----:B------:R-:W2:Y:S01]  /*c060*/  MUFU.TANH R130, R130 ;  /* 0x0000008200827308 */ /* 0x000ea20000002400 */
[----:B-1----:R-:W-:Y:S01]  /*c070*/  FMNMX.FTZ R56, R127, R135, !PT ;  /* 0x000000877f387209 */ /* 0x002fe20007810000 */
[----:B------:R-:W-:Y:S01]  /*c080*/  FMUL.FTZ R135, R2, R57 ;  /* 0x0000003902877220 */ /* 0x000fe20000410000 */
[----:B------:R-:W-:-:S05]  /*c090*/  WARPGROUP.DEPBAR.LE gsb0, 0x0 ;  /* 0x00008000000079c5 */ /* 0x000fca0000010000 */
[----:B------:R-:W1:Y:S01]  /*c0a0*/  MUFU.TANH R131, R131 ;  /* 0x0000008300837308 */ /* 0x000e620000002400 */
[----:B0-----:R-:W-:Y:S01]  /*c0b0*/  FMNMX.FTZ R56, R128, R56, !PT ;  /* 0x0000003880387209 */ /* 0x001fe20007810000 */
[----:B------:R-:W-:-:S06]  /*c0c0*/  WARPGROUP.ARRIVE ;  /* 0x00000000000079c5 */ /* 0x000fcc0000000000 */
[----:B------:R-:W-:Y:S01]  /*c0d0*/  MUFU.TANH R111, R111 ;  /* 0x0000006f006f7308 */ /* 0x000fe20000002400 */
[----:B--2---:R-:W-:Y:S01]  /*c0e0*/  FMNMX.FTZ R134, R130, R134, !PT ;  /* 0x0000008682867209 */ /* 0x004fe20007810000 */
[----:B------:R-:W-:Y:S03]  /*c0f0*/  QGMMA.64x64x32.F32.E4M3.E4M3 R24, R136, gdesc[UR4], R24, gsb0 ;  /* 0x00e0000488187df3 */ /* 0x000fe60008000818 */
        /* <DEDUP_REMOVED lines=13> */
[----:B0-----:R-:W-:Y:S02]  /*c1d0*/  FMNMX.FTZ R57, R113, R57, !PT ;  /* 0x0000003971397209 */ /* 0x001fe40007810000 */
[----:B------:R-:W-:-:S03]  /*c1e0*/  FMNMX.FTZ R56, R111, R56, !PT ;  /* 0x000000386f387209 */ /* 0x000fc60007810000 */
        /* <DEDUP_REMOVED lines=15> */
[C---:B------:R-:W-:Y:S01]  /*c2e0*/  FMUL.FTZ R137, R2.reuse, R60 ;  /* 0x0000003c02897220 */ /* 0x040fe20000410000 */
[----:B------:R-:W-:Y:S01]  /*c2f0*/  FMUL.FTZ R136, R2, R59 ;  /* 0x0000003b02887220 */ /* 0x000fe20000410000 */
[----:B------:R-:W-:Y:S02]  /*c300*/  WARPGROUP.ARRIVE ;  /* 0x00000000000079c5 */ /* 0x000fe40000000000 */
        /* <DEDUP_REMOVED lines=56> */
[----:B------:R2:W-:Y:S01]  /*c690*/  MUFU.TANH R134, R135 ;  /* 0x0000008700867308 */ /* 0x0005e20000002400 */
[----:B0-----:R-:W-:-:S07]  /*c6a0*/  FMNMX.FTZ R57, R85, R57, !PT ;  /* 0x0000003955397209 */ /* 0x001fce0007810000 */
[----:B------:R-:W0:Y:S01]  /*c6b0*/  MUFU.TANH R133, R133 ;  /* 0x0000008500857308 */ /* 0x000e220000002400 */
[----:B--2---:R-:W-:Y:S01]  /*c6c0*/  FMUL.FTZ R135, R2, R58 ;  /* 0x0000003a02877220 */ /* 0x004fe20000410000 */
[----:B-1----:R-:W-:-:S06]  /*c6d0*/  FMNMX.FTZ R56, R86, R56, !PT ;  /* 0x0000003856387209 */ /* 0x002fcc0007810000 */
[----:B------:R-:W1:Y:S08]  /*c6e0*/  MUFU.TANH R87, R87 ;  /* 0x0000005700577308 */ /* 0x000e700000002400 */
[----:B------:R-:W2:Y:S01]  /*c6f0*/  MUFU.TANH R135, R135 ;  /* 0x0000008700877308 */ /* 0x000ea20000002400 */
[----:B0-----:R-:W-:-:S04]  /*c700*/  FMNMX.FTZ R57, R133, R57, !PT ;  /* 0x0000003985397209 */ /* 0x001fc80007810000 */
        /* <DEDUP_REMOVED lines=27> */
[----:B------:R-:W-:-:S05]  /*c8c0*/  IMAD.MOV.U32 R57, RZ, RZ, -0x3ffffff0 ;  /* 0xc0000010ff397424 */ /* 0x000fca00078e00ff */
[----:B------:R-:W-:Y:S02]  /*c8d0*/  R2UR UR7, R57 ;  /* 0x00000000390772ca */ /* 0x000fe400000e0000 */
[----:B--2---:R-:W-:Y:S02]  /*c8e0*/  FMNMX.FTZ R58, R70, R56, !PT ;  /* 0x00000038463a7209 */ /* 0x004fe40007810000 */
[----:B------:R-:W1:Y:S02]  /*c8f0*/  SHFL.BFLY PT, R56, R59, 0x2, 0x1f ;  /* 0x0c401f003b387f89 */ /* 0x000e6400000e0000 */
[----:B0-----:R-:W-:-:S05]  /*c900*/  FMNMX.FTZ R58, R71, R58, !PT ;  /* 0x0000003a473a7209 */ /* 0x001fca0007810000 */
[----:B------:R-:W0:Y:S01]  /*c910*/  SHFL.BFLY PT, R60, R58, 0x2, 0x1f ;  /* 0x0c401f003a3c7f89 */ /* 0x000e2200000e0000 */
[----:B-1----:R-:W-:Y:S01]  /*c920*/  FMNMX.FTZ R59, R59, R56, !PT ;  /* 0x000000383b3b7209 */ /* 0x002fe20007810000 */
[----:B------:R-:W-:-:S04]  /*c930*/  VIADD R56, R8, 0x180 ;  /* 0x0000018008387836 */ /* 0x000fc80000000000 */
[----:B------:R-:W1:Y:S01]  /*c940*/  SHFL.BFLY PT, R57, R59, 0x1, 0x1f ;  /* 0x0c201f003b397f89 */ /* 0x000e6200000e0000 */
[----:B------:R-:W-:Y:S02]  /*c950*/  R2UR UR6, R56 ;  /* 0x00000000380672ca */ /* 0x000fe400000e0000 */
[----:B0-----:R-:W-:Y:S01]  /*c960*/  FMNMX.FTZ R60, R58, R60, !PT ;  /* 0x0000003c3a3c7209 */ /* 0x001fe20007810000 */
[----:B------:R-:W-:-:S04]  /*c970*/  IMAD.U32 R58, RZ, RZ, UR4 ;  /* 0x00000004ff3a7e24 */ /* 0x000fc8000f8e00ff */
[----:B------:R-:W0:Y:S06]  /*c980*/  SHFL.BFLY PT, R56, R60, 0x1, 0x1f ;  /* 0x0c201f003c387f89 */ /* 0x000e2c00000e0000 */
[----:B------:R-:W-:Y:S01]  /*c990*/  QGMMA.64x64x32.F32.E4M3.E4M3 R24, R140, gdesc[UR4], R24, gsb0 ;  /* 0x00e000048c187df3 */ /* 0x000fe20008000818 */
[----:B-1----:R-:W-:Y:S01]  /*c9a0*/  FMNMX.FTZ R59, R59, R57, !PT ;  /* 0x000000393b3b7209 */ /* 0x002fe20007810000 */
[----:B------:R-:W-:-:S04]  /*c9b0*/  IMAD.MOV.U32 R57, RZ, RZ, -0x3ffffff0 ;  /* 0xc0000010ff397424 */ /* 0x000fc800078e00ff */
[----:B------:R-:W-:Y:S01]  /*c9c0*/  FADD.FTZ R13, -R59, R13 ;  /* 0x0000000d3b0d7221 */ /* 0x000fe20000010100 */
[----:B------:R-:W-:Y:S01]  /*c9d0*/  R2UR UR7, R57 ;  /* 0x00000000390772ca */ /* 0x000fe200000e0000 */
[-C--:B------:R-:W-:Y:S02]  /*c9e0*/  FFMA.FTZ R57, R59, R58.reuse, -8 ;  /* 0xc10000003b397423 */ /* 0x080fe4000001003a */
[----:B------:R-:W-:Y:S01]  /*c9f0*/  FMUL.FTZ R13, R13, R58 ;  /* 0x0000003a0d0d7220 */ /* 0x000fe20000410000 */
[----:B0-----:R-:W-:Y:S01]  /*ca00*/  FMNMX.FTZ R60, R60, R56, !PT ;  /* 0x000000383c3c7209 */ /* 0x001fe20007810000 */
[----:B------:R-:W-:Y:S02]  /*ca10*/  VIADD R56, R8, 0x200 ;  /* 0x0000020008387836 */ /* 0x000fe40000000000 */
[-CC-:B------:R-:W-:Y:S01]  /*ca20*/  FFMA.FTZ R9, R9, R58.reuse, -R57.reuse ;  /* 0x0000003a09097223 */ /* 0x180fe20000010839 */
[----:B------:R-:W-:-:S01]  /*ca30*/  FFMA.FTZ R10, R10, R58, -R57 ;  /* 0x0000003a0a0a7223 */ /* 0x000fc20000010839 */
[----:B------:R-:W-:Y:S01]  /*ca40*/  FFMA.FTZ R104, R104, R58, -R57 ;  /* 0x0000003a68687223 */ /* 0x000fe20000010839 */
[----:B------:R-:W-:-:S01]  /*ca50*/  FADD.FTZ R8, -R60, R12 ;  /* 0x0000000c3c087221 */ /* 0x000fc20000010100 */
[----:B------:R-:W-:Y:S01]  /*ca60*/  R2UR UR6, R56 ;  /* 0x00000000380672ca */ /* 0x000fe200000e0000 */
        /* <DEDUP_REMOVED lines=69> */
[----:B------:R-:W-:-:S02]  /*cec0*/  WARPGROUP.DEPBAR.LE gsb0, 0x0 ;  /* 0x00008000000079c5 */ /* 0x000fc40000010000 */
[----:B------:R-:W2:Y:S01]  /*ced0*/  MUFU.EX2 R10, R10 ;  /* 0x0000000a000a7308 */ /* 0x000ea20000000800 */
[----:B0-----:R-:W-:-:S01]  /*cee0*/  FFMA.FTZ R20, R13, R20, R9 ;  /* 0x000000140d147223 */ /* 0x001fc20000010009 */
[----:B------:R-:W-:Y:S01]  /*cef0*/  WARPGROUP.ARRIVE ;  /* 0x00000000000079c5 */ /* 0x000fe20000000000 */
[----:B------:R-:W-:-:S01]  /*cf00*/  FFMA.FTZ R78, R78, R58, -R69 ;  /* 0x0000003a4e4e7223 */ /* 0x000fc20000010845 */
[-CC-:B------:R-:W-:Y:S01]  /*cf10*/  FFMA.FTZ R79, R79, R58.reuse, -R69.reuse ;  /* 0x0000003a4f4f7223 */ /* 0x180fe20000010845 */
[----:B------:R-:W-:-:S01]  /*cf20*/  FFMA.FTZ R82, R82, R58, -R69 ;  /* 0x0000003a52527223 */ /* 0x000fc20000010845 */
[-CC-:B------:R-:W-:Y:S01]  /*cf30*/  FFMA.FTZ R83, R83, R58.reuse, -R69.reuse ;  /* 0x0000003a53537223 */ /* 0x180fe20000010845 */
[----:B------:R-:W-:-:S01]  /*cf40*/  FFMA.FTZ R86, R86, R58, -R69 ;  /* 0x0000003a56567223 */ /* 0x000fc20000010845 */
[----:B------:R-:W0:Y:S01]  /*cf50*/  MUFU.EX2 R120, R120 ;  /* 0x0000007800787308 */ /* 0x000e220000000800 */
[----:B-1----:R-:W-:-:S01]  /*cf60*/  FFMA.FTZ R0, R8, R0, R11 ;  /* 0x0000000008007223 */ /* 0x002fc2000001000b */
[----:B------:R-:W-:Y:S01]  /*cf70*/  QGMMA.64x64x32.F32.E4M3.E4M3 R24, R144, gdesc[UR4], R24, gsb0 ;  /* 0x00e0000490187df3 */ /* 0x000fe20008000818 */
        /* <DEDUP_REMOVED lines=10> */
[----:B------:R-:W-:-:S03]  /*d020*/  FFMA.FTZ R69, R71, R58, -R69 ;  /* 0x0000003a47457223 */ /* 0x000fc60000010845 */
        /* <DEDUP_REMOVED lines=19> */
[----:B------:R2:W-:Y:S04]  /*d160*/  @!P1 SYNCS.ARRIVE.TRANS64.RED.A1T0 RZ, [R14+URZ], RZ ;  /* 0x000000ff0eff99a7 */ /* 0x0005e8000810043f */
        /* <DEDUP_REMOVED lines=136> */
.L_x_10543:
[----:B------:R-:W2:Y:S01]  /*d9f0*/  LDL R14, [R1+0x10] ;  /* 0x00001000010e7983 */ /* 0x000ea20000100800 */
[----:B------:R-:W-:Y:S01]  /*da00*/  F2FP.SATFINITE.E4M3.F32.PACK_AB_MERGE_C R12, R56, R12, RZ ;  /* 0x0000000c380c723e */ /* 0x000fe200048070ff */
[----:B------:R-:W-:Y:S01]  /*da10*/  VIADD R15, R15, 0x13260 ;  /* 0x000132600f0f7836 */ /* 0x000fe20000000000 */
[----:B------:R-:W-:Y:S01]  /*da20*/  ISETP.GT.AND P1, PT, R3, RZ, PT ;  /* 0x000000ff0300720c */ /* 0x000fe20003f24270 */
[----:B------:R-:W-:Y:S01]  /*da30*/  FMUL.FTZ R24, R24, R13 ;  /* 0x0000000d18187220 */ /* 0x000fe20000410000 */
[----:B------:R-:W-:Y:S01]  /*da40*/  F2FP.SATFINITE.E4M3.F32.PACK_AB_MERGE_C R152, R10, R9, R12 ;  /* 0x000000090a98723e */ /* 0x000fe2000480700c */
[----:B------:R-:W-:Y:S01]  /*da50*/  FMUL.FTZ R25, R25, R13 ;  /* 0x0000000d19197220 */ /* 0x000fe20000410000 */
[----:B------:R0:W5:Y:S01]  /*da60*/  LDL R9, [R1] ;  /* 0x0000000001097983 */ /* 0x0001620000100800 */
        /* <DEDUP_REMOVED lines=72> */
[----:B--2---:R-:W-:-:S04]  /*def0*/  PRMT R15, R14, 0x654, R15 ;  /* 0x000006540e0f7816 */ /* 0x004fc8000000000f */
[----:B------:R0:W-:Y:S01]  /*df00*/  SYNCS.ARRIVE.TRANS64.RED.A1T0 RZ, [R15+URZ], RZ ;  /* 0x000000ff0fff79a7 */ /* 0x0001e2000810043f */
[----:B------:R-:W-:Y:S05]  /*df10*/  @P1 BRA `(.L_x_10544) ;  /* 0xffffffd000541947 */ /* 0x000fea000383ffff */
.L_x_10532:
[----:B------:R-:W-:Y:S05]  /*df20*/  BSYNC B0 ;  /* 0x0000000000007941 */ /* 0x000fea0003800000 */
.L_x_10531:
[----:B------:R-:W-:Y:S06]  /*df30*/  BAR.ARV 0x8, 0x1a0 ;  /* 0x0206800000007b1d */ /* 0x000fec0000002000 */
[----:B------:R-:W-:Y:S05]  /*df40*/  @!P0 BRA `(.L_x_10545) ;  /* 0x0000000000048947 */ /* 0x000fea0003800000 */
[----:B------:R-:W-:Y:S01]  /*df50*/  BPT.TRAP 0x1 ;  /* 0x000000040000795c */ /* 0x000fe20000300000 */
.L_x_10545:
[----:B------:R-:W2:Y:S01]  /*df60*/  LDL R2, [R1] ;  /* 0x0000000001027983 */ /* 0x000ea20000100800 */
[----:B------:R-:W-:Y:S01]  /*df70*/  IMAD R11, R157, 0x8, R16 ;  /* 0x000000089d0b7824 */ /* 0x000fe200078e0210 */
[----:B--2---:R-:W-:-:S04]  /*df80*/  SHF.L.U32 R2, R2, 0x1f, RZ ;  /* 0x0000001f02027819 */ /* 0x004fc800000006ff */
[----:B------:R1:W2:Y:S01]  /*df90*/  SYNCS.PHASECHK.TRANS64.TRYWAIT P1, [R11+URZ+0x13250], R2 ;  /* 0x013250020b0075a7 */ /* 0x0002a2000802017f */
[----:B------:R-:W-:Y:S05]  /*dfa0*/  @!P0 BRA `(.L_x_10546) ;  /* 0x0000000000048947 */ /* 0x000fea0003800000 */
[----:B------:R-:W-:Y:S01]  /*dfb0*/  BPT.TRAP 0x1 ;  /* 0x000000040000795c */ /* 0x000fe20000300000 */
.L_x_10546:
[----:B------:R-:W-:Y:S04]  /*dfc0*/  BSSY B0, `(.L_x_10547) ;  /* 0x0000004000007945 */ /* 0x000fe80003800000 */
[----:B--2---:R-:W-:Y:S05]  /*dfd0*/  @P1 BRA `(.L_x_10548) ;  /* 0x0000000000081947 */ /* 0x004fea0003800000 */
[----:B------:R-:W2:Y:S02]  /*dfe0*/  SYNCS.PHASECHK.TRANS64.TRYWAIT P1, [R11+URZ+0x13250], R2 ;  /* 0x013250020b0075a7 */ /* 0x000ea4000802017f */
[----:B--2---:R-:W-:Y:S05]  /*dff0*/  @!P1 BRA `(.L_x_10549) ;  /* 0x0000007c00649947 */ /* 0x004fea0003800000 */
.L_x_10548:
[----:B------:R-:W-:Y:S05]  /*e000*/  BSYNC B0 ;  /* 0x0000000000007941 */ /* 0x000fea0003800000 */
.L_x_10547:
[----:B------:R-:W3:Y:S04]  /*e010*/  LDL R4, [R1+0x3c] ;  /* 0x00003c0001047983 */ /* 0x000ee80000100800 */
[----:B------:R-:W4:Y:S01]  /*e020*/  LDL R5, [R1+0x20] ;  /* 0x0000200001057983 */ /* 0x000f220000100800 */
[----:B------:R-:W-:-:S03]  /*e030*/  ULDC.64 UR4, c[0x0][0x9a0] ;  /* 0x0002680000047ab9 */ /* 0x000fc60000000a00 */
[----:B------:R-:W4:Y:S01]  /*e040*/  LDL.LU R10, [R1+0x24] ;  /* 0x00002400010a7983 */ /* 0x000f220000300800 */
[----:B------:R-:W-:Y:S01]  /*e050*/  IADD3 R16, R16, 0x1000, RZ ;  /* 0x0000100010107810 */ /* 0x000fe20007ffe0ff */
[----:B------:R-:W-:Y:S01]  /*e060*/  IMAD.MOV.U32 R3, RZ, RZ, -0x3ffffff0 ;  /* 0xc0000010ff037424 */ /* 0x000fe200078e00ff */
[----:B------:R-:W-:Y:S01]  /*e070*/  ISETP.NE.U32.AND P1, PT, RZ, UR4, PT ;  /* 0x00000004ff007c0c */ /* 0x000fe2000bf25070 */
[----:B------:R-:W-:Y:S01]  /*e080*/  WARPGROUP.ARRIVE ;  /* 0x00000000000079c5 */ /* 0x000fe20000000000 */
[----:B------:R-:W-:Y:S02]  /*e090*/  SHF.R.U32.HI R16, RZ, 0x4, R16 ;  /* 0x00000004ff107819 */ /* 0x000fe40000011610 */
[----:B------:R-:W-:Y:S02]  /*e0a0*/  R2UR UR7, R3 ;  /* 0x00000000030772ca */ /* 0x000fe400000e0000 */
[----:B------:R-:W-:Y:S02]  /*e0b0*/  LOP3.LUT R16, R16, 0x3fff, RZ, 0xc0, !PT ;  /* 0x00003fff10107812 */ /* 0x000fe400078ec0ff */
[----:B------:R-:W-:-:S02]  /*e0c0*/  ISETP.NE.AND.EX P1, PT, RZ, UR5, PT, P1 ;  /* 0x00000005ff007c0c */ /* 0x000fc4000bf25310 */
[----:B------:R-:W-:-:S05]  /*e0d0*/  LOP3.LUT R16, R16, 0x10000, RZ, 0xfc, !PT ;  /* 0x0001000010107812 */ /* 0x000fca00078efcff */
[----:B-12---:R-:W-:-:S05]  /*e0e0*/  IMAD R2, R157, 0x280, R16 ;  /* 0x000002809d027824 */ /* 0x006fca00078e0210 */
[----:B------:R-:W-:Y:S01]  /*e0f0*/  R2UR UR6, R2 ;  /* 0x00000000020672ca */ /* 0x000fe200000e0000 */
[----:B------:R-:W3:Y:S08]  /*e100*/  @P1 LDC.64 R6, c[0x0][0x9c8] ;  /* 0x00027200ff061b82 */ /* 0x000ef00000000a00 */
[----:B-----5:R-:W1:Y:S04]  /*e110*/  @P1 LDC.64 R8, c[0x0][0x9d0] ;  /* 0x00027400ff081b82 */ /* 0x020e680000000a00 */
[----:B------:R-:W-:Y:S03]  /*e120*/  QGMMA.64x64x32.F32.E4M3.E4M3 R24, R152, gdesc[UR4], R24, gsb0 ;  /* 0x00e0000498187df3 */ /* 0x000fe60008000818 */
[----:B------:R-:W-:-:S02]  /*e130*/  WARPGROUP.DEPBAR.LE gsb0, 0x0 ;  /* 0x00008000000079c5 */ /* 0x000fc40000010000 */
[----:B------:R-:W-:Y:S01]  /*e140*/  WARPGROUP.ARRIVE ;  /* 0x00000000000079c5 */ /* 0x000fe20000000000 */
[----:B---3--:R-:W-:-:S04]  /*e150*/  @P1 IMAD R4, R4, R6, RZ ;  /* 0x0000000604041224 */ /* 0x008fc800078e02ff */
[C---:B----4-:R-:W-:Y:S02]  /*e160*/  @P1 IMAD R3, R5.reuse, R7, R4 ;  /* 0x0000000705031224 */ /* 0x050fe400078e0204 */
[----:B------:R-:W-:Y:S01]  /*e170*/  @P1 IMAD.WIDE.U32 R4, R5, R6, RZ ;  /* 0x0000000605041225 */ /* 0x000fe200078e00ff */
[----:B------:R-:W-:-:S03]  /*e180*/  @P1 SHF.R.S32.HI R7, RZ, 0x1f, R10 ;  /* 0x0000001fff071819 */ /* 0x000fc6000001140a */
[----:B------:R-:W-:Y:S02]  /*e190*/  @P1 IMAD.IADD R5, R5, 0x1, R3 ;  /* 0x0000000105051824 */ /* 0x000fe400078e0203 */
[-C--:B-1----:R-:W-:Y:S02]  /*e1a0*/  @P1 IMAD R6, R7, R8.reuse, RZ ;  /* 0x0000000807061224 */ /* 0x082fe400078e02ff */
[----:B------:R-:W-:-:S04]  /*e1b0*/  @P1 IMAD.WIDE.U32 R4, R10, R8, R4 ;  /* 0x000000080a041225 */ /* 0x000fc800078e0004 */
[----:B------:R-:W-:Y:S01]  /*e1c0*/  @P1 IMAD R3, R10, R9, R6 ;  /* 0x000000090a031224 */ /* 0x000fe200078e0206 */
[----:B------:R-:W-:Y:S01]  /*e1d0*/  @P1 LEA R6, P2, R4, UR4, 0x2 ;  /* 0x0000000404061c11 */ /* 0x000fe2000f8410ff */
[----:B------:R-:W-:Y:S02]  /*e1e0*/  IMAD.MOV.U32 R8, RZ, RZ, 0x3f800000 ;  /* 0x3f800000ff087424 */ /* 0x000fe400078e00ff */
[----:B------:R-:W-:Y:S02]  /*e1f0*/  @P1 IMAD.IADD R3, R5, 0x1, R3 ;  /* 0x0000000105031824 */ /* 0x000fe400078e0203 */
[----:B------:R-:W-:-:S03]  /*e200*/  IMAD.MOV.U32 R5, RZ, RZ, -0x3ffffff0 ;  /* 0xc0000010ff057424 */ /* 0x000fc600078e00ff */
[----:B------:R-:W-:Y:S01]  /*e210*/  @P1 LEA.HI.X R7, R4, UR5, R3, 0x2, P2 ;  /* 0x0000000504071c11 */ /* 0x000fe200090f1403 */
[----:B------:R-:W-:Y:S01]  /*e220*/  VIADD R4, R2, 0x80 ;  /* 0x0000008002047836 */ /* 0x000fe20000000000 */
[----:B------:R-:W-:-:S03]  /*e230*/  R2UR UR7, R5 ;  /* 0x00000000050772ca */ /* 0x000fc600000e0000 */
[----:B------:R1:W2:Y:S01]  /*e240*/  @P1 LDG.E R8, desc[UR42][R6.64] ;  /* 0x0000002a06081981 */ /* 0x0002a2000c1e1900 */
[----:B------:R-:W-:Y:S01]  /*e250*/  R2UR UR6, R4 ;  /* 0x00000000040672ca */ /* 0x000fe200000e0000 */
[----:B------:R-:W-:Y:S01]  /*e260*/  IMAD.MOV.U32 R5, RZ, RZ, -0x3ffffff0 ;  /* 0xc0000010ff057424 */ /* 0x000fe200078e00ff */
[----:B------:R-:W-:Y:S01]  /*e270*/  IADD3 R4, R2, 0x100, RZ ;  /* 0x0000010002047810 */ /* 0x000fe20007ffe0ff */
[----:B------:R-:W-:Y:S04]  /*e280*/  SHFL.BFLY PT, R3, R20, 0x2, 0x1f ;  /* 0x0c401f0014037f89 */ /* 0x000fe800000e0000 */
[----:B-1----:R-:W1:Y:S06]  /*e290*/  SHFL.BFLY PT, R7, R0, 0x2, 0x1f ;  /* 0x0c401f0000077f89 */ /* 0x002e6c00000e0000 */
[----:B------:R-:W-:Y:S01]  /*e2a0*/  QGMMA.64x64x32.F32.E4M3.E4M3 R24, R148, gdesc[UR4], R24, gsb0 ;  /* 0x00e0000494187df3 */ /* 0x000fe20008000818 */
[----:B------:R-:W-:Y:S01]  /*e2b0*/  R2UR UR6, R4 ;  /* 0x00000000040672ca */ /* 0x000fe200000e0000 */
[----:B------:R-:W-:Y:S01]  /*e2c0*/  VIADD R4, R2, 0x180 ;  /* 0x0000018002047836 */ /* 0x000fe20000000000 */
[----:B------:R-:W-:Y:S01]  /*e2d0*/  R2UR UR7, R5 ;  /* 0x00000000050772ca */ /* 0x000fe200000e0000 */
[----:B------:R-:W-:-:S02]  /*e2e0*/  IMAD.MOV.U32 R5, RZ, RZ, -0x3ffffff0 ;  /* 0xc0000010ff057424 */ /* 0x000fc400078e00ff */
[----:B------:R-:W-:Y:S02]  /*e2f0*/  VIADD R2, R2, 0x200 ;  /* 0x0000020002027836 */ /* 0x000fe40000000000 */
[----:B-1----:R-:W-:-:S01]  /*e300*/  FADD.FTZ R7, R7, R0 ;  /* 0x0000000007077221 */ /* 0x002fc20000010000 */
[----:B------:R-:W-:Y:S01]  /*e310*/  IMAD.MOV.U32 R0, RZ, RZ, -0x800000 ;  /* 0xff800000ff007424 */ /* 0x000fe200078e00ff */
[----:B------:R-:W-:Y:S02]  /*e320*/  WARPGROUP.DEPBAR.LE gsb0, 0x0 ;  /* 0x00008000000079c5 */ /* 0x000fe40000010000 */
[----:B------:R-:W-:-:S06]  /*e330*/  WARPGROUP.ARRIVE ;  /* 0x00000000000079c5 */ /* 0x000fcc0000000000 */
[----:B------:R-:W-:Y:S01]  /*e340*/  QGMMA.64x64x32.F32.E4M3.E4M3 R24, R136, gdesc[UR4], R24, gsb0 ;  /* 0x00e0000488187df3 */ /* 0x000fe20008000818 */
[----:B------:R-:W-:Y:S01]  /*e350*/  R2UR UR6, R4 ;  /* 0x00000000040672ca */ /* 0x000fe200000e0000 */
[----:B------:R-:W-:Y:S01]  /*e360*/  FADD.FTZ R4, R3, R20 ;  /* 0x0000001403047221 */ /* 0x000fe20000010000 */
[----:B------:R-:W-:Y:S01]  /*e370*/  R2UR UR7, R5 ;  /* 0x00000000050772ca */ /* 0x000fe200000e0000 */
[----:B------:R-:W-:-:S03]  /*e380*/  IMAD.MOV.U32 R3, RZ, RZ, -0x3ffffff0 ;  /* 0xc0000010ff037424 */ /* 0x000fc600078e00ff */
[----:B------:R-:W1:Y:S02]  /*e390*/  SHFL.BFLY PT, R5, R4, 0x1, 0x1f ;  /* 0x0c201f0004057f89 */ /* 0x000e6400000e0000 */
[----:B-1----:R-:W-:-:S04]  /*e3a0*/  FADD.FTZ R9, R4, R5 ;  /* 0x0000000504097221 */ /* 0x002fc80000010000 */
[C---:B------:R-:W-:Y:S01]  /*e3b0*/  FMUL.FTZ R12, R9.reuse, 0.00390625 ;  /* 0x3b800000090c7820 */ /* 0x040fe20000410000 */
[----:B------:R-:W-:-:S04]  /*e3c0*/  FSETP.NE.FTZ.AND P1, PT, R9, RZ, PT ;  /* 0x000000ff0900720b */ /* 0x000fc80003f35000 */
[----:B------:R-:W-:-:S13]  /*e3d0*/  FSETP.NE.FTZ.AND P2, PT, R12, RZ, PT ;  /* 0x000000ff0c00720b */ /* 0x000fda0003f55000 */
[----:B------:R-:W1:Y:S01]  /*e3e0*/  @P2 MUFU.LG2 R5, R12 ;  /* 0x0000000c00052308 */ /* 0x000e620000000c00 */
[----:B------:R-:W-:Y:S01]  /*e3f0*/  @P2 FMUL.FTZ R4, R58, 0.69314718246459960938 ;  /* 0x3f3172183a042820 */ /* 0x000fe20000410000 */
[----:B-1----:R-:W-:-:S04]  /*e400*/  @P2 FMUL.FTZ R5, R5, 0.69314718246459960938 ;  /* 0x3f31721805052820 */ /* 0x002fc80000410000 */
[----:B------:R-:W-:Y:S01]  /*e410*/  @P2 FFMA.FTZ R0, R4, R59, R5 ;  /* 0x0000003b04002223 */ /* 0x000fe20000010005 */
[----:B------:R-:W-:Y:S02]  /*e420*/  WARPGROUP.DEPBAR.LE gsb0, 0x0 ;  /* 0x00008000000079c5 */ /* 0x000fe40000010000 */
[----:B------:R-:W-:-:S06]  /*e430*/  WARPGROUP.ARRIVE ;  /* 0x00000000000079c5 */ /* 0x000fcc0000000000 */
[----:B------:R-:W-:Y:S01]  /*e440*/  QGMMA.64x64x32.F32.E4M3.E4M3 R24, R140, gdesc[UR4], R24, gsb0 ;  /* 0x00e000048c187df3 */ /* 0x000fe20008000818 */
[----:B------:R-:W-:Y:S02]  /*e450*/  R2UR UR6, R2 ;  /* 0x00000000020672ca */ /* 0x000fe400000e0000 */
[----:B------:R-:W-:Y:S01]  /*e460*/  R2UR UR7, R3 ;  /* 0x00000000030772ca */ /* 0x000fe200000e0000 */
[----:B------:R-:W1:Y:S01]  /*e470*/  SHFL.BFLY PT, R2, R7, 0x1, 0x1f ;  /* 0x0c201f0007027f89 */ /* 0x000e6200000e0000 */
[----:B------:R-:W-:-:S06]  /*e480*/  IMAD.MOV.U32 R3, RZ, RZ, RZ ;  /* 0x000000ffff037224 */ /* 0x000fcc00078e00ff */
[----:B------:R-:W-:Y:S01]  /*e490*/  @P1 MUFU.RCP R3, R9 ;  /* 0x0000000900031308 */ /* 0x000fe20000001000 */
[----:B-1----:R-:W-:-:S01]  /*e4a0*/  FADD.FTZ R10, R7, R2 ;  /* 0x00000002070a7221 */ /* 0x002fc20000010000 */
[----:B------:R-:W-:Y:S01]  /*e4b0*/  MOV R7, RZ ;  /* 0x000000ff00077202 */ /* 0x000fe20000000f00 */
[----:B------:R-:W-:Y:S02]  /*e4c0*/  IMAD.MOV.U32 R2, RZ, RZ, -0x800000 ;  /* 0xff800000ff027424 */ /* 0x000fe400078e00ff */
[C---:B------:R-:W-:Y:S01]  /*e4d0*/  FMUL.FTZ R6, R10.reuse, 0.00390625 ;  /* 0x3b8000000a067820 */ /* 0x040fe20000410000 */
[----:B------:R-:W-:-:S04]  /*e4e0*/  FSETP.NE.FTZ.AND P1, PT, R10, RZ, PT ;  /* 0x000000ff0a00720b */ /* 0x000fc80003f35000 */
[----:B------:R-:W-:-:S09]  /*e4f0*/  FSETP.NE.FTZ.AND P3, PT, R6, RZ, PT ;  /* 0x000000ff0600720b */ /* 0x000fd20003f75000 */
[----:B------:R-:W-:Y:S04]  /*e500*/  @P1 MUFU.RCP R7, R10 ;  /* 0x0000000a00071308 */ /* 0x000fe80000001000 */
[----:B------:R-:W-:-:S04]  /*e510*/  @P3 FMUL.FTZ R58, R58, 0.69314718246459960938 ;  /* 0x3f3172183a3a3820 */ /* 0x000fc80000410000 */
[----:B------:R-:W1:Y:S02]  /*e520*/  @P3 MUFU.LG2 R6, R6 ;  /* 0x0000000600063308 */ /* 0x000e640000000c00 */
[----:B-1----:R-:W-:-:S04]  /*e530*/  @P3 FMUL.FTZ R9, R6, 0.69314718246459960938 ;  /* 0x3f31721806093820 */ /* 0x002fc80000410000 */
[----:B------:R-:W-:Y:S01]  /*e540*/  @P3 FFMA.FTZ R2, R58, R60, R9 ;  /* 0x0000003c3a023223 */ /* 0x000fe20000010009 */
[----:B------:R-:W-:Y:S02]  /*e550*/  WARPGROUP.DEPBAR.LE gsb0, 0x0 ;  /* 0x00008000000079c5 */ /* 0x000fe40000010000 */
[----:B------:R-:W-:-:S06]  /*e560*/  WARPGROUP.ARRIVE ;  /* 0x00000000000079c5 */ /* 0x000fcc0000000000 */
[----:B------:R-:W-:Y:S01]  /*e570*/  QGMMA.64x64x32.F32.E4M3.E4M3 R24, R144, gdesc[UR4], R24, gsb0 ;  /* 0x00e0000490187df3 */ /* 0x000fe20008000818 */
[-C--:B--2---:R-:W-:Y:S01]  /*e580*/  FMUL.FTZ R5, R3, R8.reuse ;  /* 0x0000000803057220 */ /* 0x084fe20000410000 */
[----:B------:R-:W-:Y:S01]  /*e590*/  FMUL.FTZ R16, R7, R8 ;  /* 0x0000000807107220 */ /* 0x000fe20000410000 */
[----:B------:R-:W-:Y:S02]  /*e5a0*/  WARPGROUP.DEPBAR.LE gsb0, 0x0 ;  /* 0x00008000000079c5 */ /* 0x000fe40000010000 */
[----:B------:R-:W-:Y:S05]  /*e5b0*/  @!P0 BRA `(.L_x_10550) ;  /* 0x0000000000048947 */ /* 0x000fea0003800000 */
[----:B------:R-:W-:Y:S01]  /*e5c0*/  BPT.TRAP 0x1 ;  /* 0x000000040000795c */ /* 0x000fe20000300000 */
.L_x_10550:
[----:B------:R-:W2:Y:S01]  /*e5d0*/  LDL.LU R4, [R1+0x10] ;  /* 0x0000100001047983 */ /* 0x000ea20000300800 */
[-C--:B------:R-:W-:Y:S01]  /*e5e0*/  FMUL.FTZ R59, R25, R5.reuse ;  /* 0x00000005193b7220 */ /* 0x080fe20000410000 */
[----:B------:R-:W-:Y:S01]  /*e5f0*/  FMUL.FTZ R61, R24, R5 ;  /* 0x00000005183d7220 */ /* 0x000fe20000410000 */
[----:B------:R-:W-:Y:S01]  /*e600*/  VIADD R3, R11, 0x13260 ;  /* 0x000132600b037836 */ /* 0x000fe20000000000 */
[----:B------:R-:W3:Y:S04]  /*e610*/  LDL.LU R25, [R1] ;  /* 0x0000000001197983 */ /* 0x000ee80000300800 */
[----:B------:R-:W4:Y:S01]  /*e620*/  LDL.LU R24, [R1+0x38] ;  /* 0x0000380001187983 */ /* 0x000f220000300800 */
        /* <DEDUP_REMOVED lines=28> */
[----:B------:R-:W-:Y:S01]  /*e7f0*/  PLOP3.LUT P1, PT, PT, PT, PT, 0x8, 0x0 ;  /* 0x000000000000781c */ /* 0x000fe20003f2e170 */
[-C--:B------:R-:W-:Y:S01]  /*e800*/  FMUL.FTZ R6, R51, R16.reuse ;  /* 0x0000001033067220 */ /* 0x080fe20000410000 */
[-C--:B------:R-:W-:Y:S01]  /*e810*/  FMUL.FTZ R7, R54, R16.reuse ;  /* 0x0000001036077220 */ /* 0x080fe20000410000 */
[----:B------:R-:W-:Y:S01]  /*e820*/  FMUL.FTZ R55, R55, R16 ;  /* 0x0000001037377220 */ /* 0x000fe20000410000 */
[----:B------:R-:W-:-:S02]  /*e830*/  SEL R157, R157, RZ, P0 ;  /* 0x000000ff9d9d7207 */ /* 0x000fc40000000000 */
[----:B--2---:R-:W-:-:S04]  /*e840*/  PRMT R4, R4, 0x654, R3 ;  /* 0x0000065404047816 */ /* 0x004fc80000000003 */
[----:B------:R0:W-:Y:S01]  /*e850*/  SYNCS.ARRIVE.TRANS64.RED.A1T0 RZ, [R4+URZ], RZ ;  /* 0x000000ff04ff79a7 */ /* 0x0001e2000810043f */
[----:B----4-:R-:W-:Y:S01]  /*e860*/  VIADD R24, R24, 0x1 ;  /* 0x0000000118187836 */ /* 0x010fe20000000000 */
[----:B0-----:R-:W-:-:S04]  /*e870*/  SEL R4, RZ, 0x1, P0 ;  /* 0x00000001ff047807 */ /* 0x001fc80000000000 */
[----:B---3--:R-:W-:Y:S01]  /*e880*/  LOP3.LUT R25, R25, R4, RZ, 0x3c, !PT ;  /* 0x0000000419197212 */ /* 0x008fe200078e3cff */
[----:B------:R1:W-:Y:S04]  /*e890*/  STL [R1+0x38], R24 ;  /* 0x0000381801007387 */ /* 0x0003e80000100800 */
[----:B------:R1:W-:Y:S01]  /*e8a0*/  STL [R1], R25 ;  /* 0x0000001901007387 */ /* 0x0003e20000100800 */
[----:B------:R-:W-:-:S07]  /*e8b0*/  FMUL.FTZ R3, R53, R5 ;  /* 0x0000000535037220 */ /* 0x000fce0000410000 */
.L_x_10498:
[----:B------:R-:W2:Y:S08]  /*e8c0*/  S2UR UR4, SR_CgaCtaId ;  /* 0x00000000000479c3 */ /* 0x000eb00000008800 */
[----:B------:R-:W-:Y:S01]  /*e8d0*/  BAR.SYNC.DEFER_BLOCKING 0x5, 0x200 ;  /* 0x0148000000007b1d */ /* 0x000fe20000010000 */
[----:B------:R-:W-:-:S05]  /*e8e0*/  MOV R16, 0x400 ;  /* 0x0000040000107802 */ /* 0x000fca0000000f00 */
[----:B------:R-:W-:Y:S01]  /*e8f0*/  BSSY B0, `(.L_x_10551) ;  /* 0x00001c6000007945 */ /* 0x000fe20003800000 */
[----:B--2---:R-:W-:-:S05]  /*e900*/  IMAD.U32 R4, RZ, RZ, UR4 ;  /* 0x00000004ff047e24 */ /* 0x004fca000f8e00ff */
[----:B------:R2:W-:Y:S01]  /*e910*/  STL [R1+0x10], R4 ;  /* 0x0000100401007387 */ /* 0x0005e20000100800 */
[----:B------:R-:W-:-:S05]  /*e920*/  LEA R16, R4, R16, 0x18 ;  /* 0x0000001004107211 */ /* 0x000fca00078ec0ff */
[----:B-1---5:R2:W1:Y:S01]  /*e930*/  LDS.128 R24, [R16+0x132d0] ;  /* 0x0132d00010187984 */ /* 0x0224620000000c00 */
[----:B------:R-:W-:Y:S06]  /*e940*/  BAR.ARV 0x4, 0x200 ;  /* 0x0108000000007b1d */ /* 0x000fec0000002000 */
[----:B------:R-:W-:Y:S05]  /*e950*/  @P1 BRA `(.L_x_10552) ;  /* 0x0000001000a01947 */ /* 0x000fea0003800000 */
[----:B0-----:R-:W2:Y:S01]  /*e960*/  S2R R35, SR_TID.X ;  /* 0x0000000000237919 */ /* 0x001ea20000002100 */
[----:B------:R-:W-:Y:S01]  /*e970*/  ULDC.64 UR4, c[0x4][0x38] ;  /* 0x01000e0000047ab9 */ /* 0x000fe20000000a00 */
[----:B------:R-:W3:Y:S04]  /*e980*/  LDL R42, [R1+0x54] ;  /* 0x00005400012a7983 */ /* 0x000ee80000100800 */
[----:B------:R-:W4:Y:S04]  /*e990*/  LDL.LU R49, [R1+0x30] ;  /* 0x0000300001317983 */ /* 0x000f280000300800 */
[----:B------:R-:W4:Y:S01]  /*e9a0*/  LDL.LU R48, [R1+0x34] ;  /* 0x0000340001307983 */ /* 0x000f220000300800 */
[----:B------:R-:W0:Y:S01]  /*e9b0*/  S2R R39, SR_SWINHI ;  /* 0x0000000000277919 */ /* 0x000e220000002f00 */
[----:B------:R-:W-:-:S02]  /*e9c0*/  F2FP.BF16.F32.PACK_AB R36, R36, R57 ;  /* 0x000000392424723e */ /* 0x000fc400000010ff */
[----:B------:R-:W-:Y:S01]  /*e9d0*/  F2FP.BF16.F32.PACK_AB R33, R33, R56 ;  /* 0x000000382121723e */ /* 0x000fe200000010ff */
[----:B------:R-:W4:Y:S01]  /*e9e0*/  LDL R46, [R1+0x28] ;  /* 0x00002800012e7983 */ /* 0x000f220000100800 */
[----:B--2---:R-:W-:-:S04]  /*e9f0*/  SHF.L.U32 R4, R35, 0x2, RZ ;  /* 0x0000000223047819 */ /* 0x004fc800000006ff */
[----:B------:R-:W-:-:S04]  /*ea00*/  LOP3.LUT R4, R4, 0xc, RZ, 0xc0, !PT ;  /* 0x0000000c04047812 */ /* 0x000fc800078ec0ff */
[----:B------:R-:W-:-:S05]  /*ea10*/  IADD3 R4, P0, R4, UR4, RZ ;  /* 0x0000000404047c10 */ /* 0x000fca000ff1e0ff */
[----:B------:R-:W-:Y:S01]  /*ea20*/  IMAD.X R5, RZ, RZ, UR5, P0 ;  /* 0x00000005ff057e24 */ /* 0x000fe200080e06ff */
[----:B------:R-:W-:Y:S01]  /*ea30*/  F2FP.BF16.F32.PACK_AB R21, R21, R32 ;  /* 0x000000201515723e */ /* 0x000fe200000010ff */
[----:B------:R-:W-:-:S03]  /*ea40*/  ULDC.64 UR4, c[0x0][0xbd8] ;  /* 0x0002f60000047ab9 */ /* 0x000fc60000000a00 */
[----:B-1----:R1:W2:Y:S01]  /*ea50*/  LDG.E.CONSTANT R24, desc[UR42][R4.64] ;  /* 0x0000002a04187981 */ /* 0x0022a2000c1e9900 */
[----:B------:R-:W-:Y:S02]  /*ea60*/  F2FP.BF16.F32.PACK_AB R20, R13, R20 ;  /* 0x000000140d14723e */ /* 0x000fe400000010ff */
[----:B------:R-:W-:Y:S02]  /*ea70*/  F2FP.BF16.F32.PACK_AB R30, R29, R30 ;  /* 0x0000001e1d1e723e */ /* 0x000fe400000010ff */
        /* <DEDUP_REMOVED lines=9> */
[----:B------:R-:W-:-:S02]  /*eb10*/  SEL R33, R21, R20, P0 ;  /* 0x0000001415217207 */ /* 0x000fc40000000000 */
[----:B------:R-:W-:Y:S02]  /*eb20*/  SEL R32, R20, R21, P0 ;  /* 0x0000001514207207 */ /* 0x000fe40000000000 */
[----:B------:R-:W-:Y:S02]  /*eb30*/  MOV R20, R16 ;  /* 0x0000001000147202 */ /* 0x000fe40000000f00 */
[----:B0-----:R-:W-:Y:S02]  /*eb40*/  MOV R21, R39 ;  /* 0x0000002700157202 */ /* 0x001fe40000000f00 */
        /* <DEDUP_REMOVED lines=9> */
[----:B------:R-:W-:Y:S02]  /*ebe0*/  F2FP.BF16.F32.PACK_AB R9, R9, R12 ;  /* 0x0000000c0909723e */ /* 0x000fe400000010ff */
[----:B------:R-:W-:Y:S02]  /*ebf0*/  F2FP.BF16.F32.PACK_AB R8, R3, R8 ;  /* 0x000000080308723e */ /* 0x000fe400000010ff */
[----:B------:R-:W-:Y:S02]  /*ec00*/  SEL R60, R59, R60, P0 ;  /* 0x0000003c3b3c7207 */ /* 0x000fe40000000000 */
[----:B------:R-:W-:Y:S02]  /*ec10*/  SEL R14, R14, R15, P0 ;  /* 0x0000000f0e0e7207 */ /* 0x000fe40000000000 */
[----:B------:R-:W-:Y:S02]  /*ec20*/  F2FP.BF16.F32.PACK_AB R6, R55, R6 ;  /* 0x000000063706723e */ /* 0x000fe400000010ff */
[----:B------:R-:W-:-:S02]  /*ec30*/  SEL R35, R9, R8, P0 ;  /* 0x0000000809237207 */ /* 0x000fc40000000000 */
[----:B------:R-:W-:Y:S02]  /*ec40*/  SEL R34, R8, R9, P0 ;  /* 0x0000000908227207 */ /* 0x000fe40000000000 */
[----:B------:R-:W-:Y:S01]  /*ec50*/  SEL R43, R7, R6, P0 ;  /* 0x00000006072b7207 */ /* 0x000fe20000000000 */
[----:B---3--:R-:W-:-:S03]  /*ec60*/  IMAD.WIDE R10, R42, 0x2, R20 ;  /* 0x000000022a0a7825 */ /* 0x008fc600078e0214 */
[C---:B------:R-:W-:Y:S02]  /*ec70*/  IADD3 R47, P1, R10.reuse, 0x60, RZ ;  /* 0x000000600a2f7810 */ /* 0x040fe40007f3e0ff */
[C---:B------:R-:W-:Y:S02]  /*ec80*/  IADD3 R31, P3, R10.reuse, 0x20, RZ ;  /* 0x000000200a1f7810 */ /* 0x040fe40007f7e0ff */
[----:B------:R-:W-:Y:S02]  /*ec90*/  LOP3.LUT R15, R10, 0x380, RZ, 0xc0, !PT ;  /* 0x000003800a0f7812 */ /* 0x000fe400078ec0ff */
[----:B------:R-:W-:Y:S02]  /*eca0*/  LOP3.LUT R4, R31, 0x380, RZ, 0xc0, !PT ;  /* 0x000003801f047812 */ /* 0x000fe400078ec0ff */
[----:B------:R-:W-:Y:S02]  /*ecb0*/  LOP3.LUT R12, R47, 0x380, RZ, 0xc0, !PT ;  /* 0x000003802f0c7812 */ /* 0x000fe400078ec0ff */
[----:B------:R-:W-:-:S02]  /*ecc0*/  SHF.R.U64 R15, R15, 0x3, RZ ;  /* 0x000000030f0f7819 */ /* 0x000fc400000012ff */
[----:B------:R-:W-:Y:S02]  /*ecd0*/  SHF.R.U64 R4, R4, 0x3, RZ ;  /* 0x0000000304047819 */ /* 0x000fe400000012ff */
[----:B------:R-:W-:Y:S02]  /*ece0*/  SHF.R.U64 R12, R12, 0x3, RZ ;  /* 0x000000030c0c7819 */ /* 0x000fe400000012ff */
[----:B------:R-:W-:Y:S02]  /*ecf0*/  SEL R42, R6, R7, P0 ;  /* 0x00000007062a7207 */ /* 0x000fe40000000000 */
[----:B------:R-:W-:Y:S02]  /*ed00*/  IADD3 R45, P2, R10, 0x40, RZ ;  /* 0x000000400a2d7810 */ /* 0x000fe40007f5e0ff */
[----:B------:R-:W-:Y:S02]  /*ed10*/  LOP3.LUT R8, R4, R31, RZ, 0x3c, !PT ;  /* 0x0000001f04087212 */ /* 0x000fe400078e3cff */
[----:B------:R-:W-:-:S02]  /*ed20*/  LOP3.LUT R10, R15, R10, RZ, 0x3c, !PT ;  /* 0x0000000a0f0a7212 */ /* 0x000fc400078e3cff */
[----:B------:R-:W-:Y:S02]  /*ed30*/  LOP3.LUT R4, R12, R47, RZ, 0x3c, !PT ;  /* 0x0000002f0c047212 */ /* 0x000fe400078e3cff */
[----:B--2---:R-:W-:Y:S01]  /*ed40*/  LOP3.LUT R3, R24, 0x2, RZ, 0x3c, !PT ;  /* 0x0000000218037812 */ /* 0x004fe200078e3cff */
[----:B------:R-:W-:Y:S04]  /*ed50*/  SHFL.IDX PT, R13, R13, R24, 0x1c1f ;  /* 0x001c1f180d0d7589 */ /* 0x000fe800000e0000 */
[----:B------:R-:W0:Y:S04]  /*ed60*/  SHFL.IDX PT, R60, R60, R3, 0x1c1f ;  /* 0x001c1f033c3c7589 */ /* 0x000e2800000e0000 */
[----:B------:R-:W-:Y:S04]  /*ed70*/  SHFL.IDX PT, R37, R37, R24, 0x1c1f ;  /* 0x001c1f1825257589 */ /* 0x000fe800000e0000 */
[----:B------:R-:W1:Y:S04]  /*ed80*/  SHFL.IDX PT, R40, R40, R3, 0x1c1f ;  /* 0x001c1f0328287589 */ /* 0x000e6800000e0000 */
[----:B------:R1:W-:Y:S04]  /*ed90*/  SHFL.IDX PT, R12, R29, R24, 0x1c1f ;  /* 0x001c1f181d0c7589 */ /* 0x0003e800000e0000 */
[----:B------:R-:W2:Y:S04]  /*eda0*/  SHFL.IDX PT, R15, R36, R3, 0x1c1f ;  /* 0x001c1f03240f7589 */ /* 0x000ea800000e0000 */
[----:B------:R-:W-:Y:S04]  /*edb0*/  SHFL.IDX PT, R39, R39, R24, 0x1c1f ;  /* 0x001c1f1827277589 */ /* 0x000fe800000e0000 */
[----:B------:R-:W3:Y:S04]  /*edc0*/  SHFL.IDX PT, R38, R38, R3, 0x1c1f ;  /* 0x001c1f0326267589 */ /* 0x000ee800000e0000 */
[----:B------:R-:W-:Y:S04]  /*edd0*/  SHFL.IDX PT, R33, R33, R24, 0x1c1f ;  /* 0x001c1f1821217589 */ /* 0x000fe800000e0000 */
[----:B------:R-:W4:Y:S04]  /*ede0*/  SHFL.IDX PT, R32, R32, R3, 0x1c1f ;  /* 0x001c1f0320207589 */ /* 0x000f2800000e0000 */
[----:B------:R-:W-:Y:S04]  /*edf0*/  SHFL.IDX PT, R41, R41, R24, 0x1c1f ;  /* 0x001c1f1829297589 */ /* 0x000fe800000e0000 */
[----:B------:R-:W4:Y:S04]  /*ee00*/  SHFL.IDX PT, R36, R14, R3, 0x1c1f ;  /* 0x001c1f030e247589 */ /* 0x000f2800000e0000 */
[----:B------:R-:W-:Y:S04]  /*ee10*/  SHFL.IDX PT, R35, R35, R24, 0x1c1f ;  /* 0x001c1f1823237589 */ /* 0x000fe800000e0000 */
[----:B------:R-:W4:Y:S04]  /*ee20*/  SHFL.IDX PT, R34, R34, R3, 0x1c1f ;  /* 0x001c1f0322227589 */ /* 0x000f2800000e0000 */
[----:B------:R-:W-:Y:S04]  /*ee30*/  SHFL.IDX PT, R43, R43, R24, 0x1c1f ;  /* 0x001c1f182b2b7589 */ /* 0x000fe800000e0000 */
[----:B------:R-:W4:Y:S01]  /*ee40*/  SHFL.IDX PT, R42, R42, R3, 0x1c1f ;  /* 0x001c1f032a2a7589 */ /* 0x000f2200000e0000 */
[----:B------:R-:W-:Y:S01]  /*ee50*/  LOP3.LUT R6, R45, 0x380, RZ, 0xc0, !PT ;  /* 0x000003802d067812 */ /* 0x000fe200078ec0ff */
[----:B------:R-:W-:-:S03]  /*ee60*/  IMAD.X R5, RZ, RZ, R11, P1 ;  /* 0x000000ffff057224 */ /* 0x000fc600008e060b */
[----:B------:R-:W-:Y:S01]  /*ee70*/  SHF.R.U64 R6, R6, 0x3, RZ ;  /* 0x0000000306067819 */ /* 0x000fe200000012ff */
[--C-:B------:R-:W-:Y:S01]  /*ee80*/  IMAD.X R7, RZ, RZ, R11.reuse, P2 ;  /* 0x000000ffff077224 */ /* 0x100fe200010e060b */
[----:B0-----:R-:W-:Y:S01]  /*ee90*/  SEL R28, R13, R60, P0 ;  /* 0x0000003c0d1c7207 */ /* 0x001fe20000000000 */
[----:B------:R-:W-:Y:S01]  /*eea0*/  IMAD.X R9, RZ, RZ, R11, P3 ;  /* 0x000000ffff097224 */ /* 0x000fe200018e060b */
[----:B------:R-:W-:Y:S02]  /*eeb0*/  LOP3.LUT R6, R6, R45, RZ, 0x3c, !PT ;  /* 0x0000002d06067212 */ /* 0x000fe400078e3cff */
[----:B------:R-:W-:Y:S02]  /*eec0*/  MOV R11, R10 ;  /* 0x0000000a000b7202 */ /* 0x000fe40000000f00 */
[----:B------:R-:W-:Y:S02]  /*eed0*/  SEL R30, R60, R13, P0 ;  /* 0x0000000d3c1e7207 */ /* 0x000fe40000000000 */
[----:B-1----:R-:W-:-:S02]  /*eee0*/  SEL R29, R37, R40, P0 ;  /* 0x00000028251d7207 */ /* 0x002fc40000000000 */
[----:B------:R-:W-:Y:S01]  /*eef0*/  SEL R31, R40, R37, P0 ;  /* 0x00000025281f7207 */ /* 0x000fe20000000000 */
[----:B------:R-:W-:Y:S01]  /*ef00*/  BAR.SYNC.DEFER_BLOCKING 0x1, 0x180 ;  /* 0x0046000000007b1d */ /* 0x000fe20000010000 */
[----:B------:R-:W-:Y:S02]  /*ef10*/  MOV R40, R6 ;  /* 0x0000000600287202 */ /* 0x000fe40000000f00 */
[----:B------:R-:W-:Y:S02]  /*ef20*/  MOV R37, R4 ;  /* 0x0000000400257202 */ /* 0x000fe40000000f00 */
[----:B------:R-:W-:Y:S02]  /*ef30*/  MOV R44, R8 ;  /* 0x00000008002c7202 */ /* 0x000fe40000000f00 */
[----:B--2---:R-:W-:Y:S02]  /*ef40*/  SEL R4, R12, R15, P0 ;  /* 0x0000000f0c047207 */ /* 0x004fe40000000000 */
[----:B------:R-:W-:-:S02]  /*ef50*/  SEL R6, R15, R12, P0 ;  /* 0x0000000c0f067207 */ /* 0x000fc40000000000 */
[----:B---3--:R-:W-:Y:S02]  /*ef60*/  SEL R5, R39, R38, P0 ;  /* 0x0000002627057207 */ /* 0x008fe40000000000 */
[----:B------:R-:W-:Y:S02]  /*ef70*/  SEL R7, R38, R39, P0 ;  /* 0x0000002726077207 */ /* 0x000fe40000000000 */
[----:B----4-:R-:W-:Y:S02]  /*ef80*/  SEL R8, R33, R32, P0 ;  /* 0x0000002021087207 */ /* 0x010fe40000000000 */
[----:B------:R-:W-:Y:S02]  /*ef90*/  SEL R10, R32, R33, P0 ;  /* 0x00000021200a7207 */ /* 0x000fe40000000000 */
[----:B------:R-:W-:Y:S02]  /*efa0*/  SEL R9, R41, R36, P0 ;  /* 0x0000002429097207 */ /* 0x000fe40000000000 */
[----:B------:R-:W-:Y:S01]  /*efb0*/  SEL R12, R35, R34, P0 ;  /* 0x00000022230c7207 */ /* 0x000fe20000000000 */
[----:B------:R0:W-:Y:S01]  /*efc0*/  STSM.16.M88.4 [R11], R28 ;  /* 0x0000001c0b007844 */ /* 0x0001e20000000200 */
[----:B------:R-:W-:-:S02]  /*efd0*/  SEL R14, R34, R35, P0 ;  /* 0x00000023220e7207 */ /* 0x000fc40000000000 */
[----:B------:R-:W-:Y:S02]  /*efe0*/  SEL R13, R43, R42, P0 ;  /* 0x0000002a2b0d7207 */ /* 0x000fe40000000000 */
[----:B------:R-:W-:Y:S02]  /*eff0*/  SEL R15, R42, R43, P0 ;  /* 0x0000002b2a0f7207 */ /* 0x000fe40000000000 */
[----:B------:R-:W-:Y:S01]  /*f000*/  ISETP.NE.U32.AND P1, PT, RZ, UR4, PT ;  /* 0x00000004ff007c0c */ /* 0x000fe2000bf25070 */
[----:B------:R1:W-:Y:S01]  /*f010*/  STSM.16.M88.4 [R44], R4 ;  /* 0x000000042c007844 */ /* 0x0003e20000000200 */
[----:B0-----:R-:W-:Y:S02]  /*f020*/  SEL R11, R36, R41, P0 ;  /* 0x00000029240b7207 */ /* 0x001fe40000000000 */
[----:B------:R-:W-:Y:S02]  /*f030*/  IADD3 R30, P2, R49, UR4, RZ ;  /* 0x00000004311e7c10 */ /* 0x000fe4000ff5e0ff */
[----:B------:R-:W-:Y:S01]  /*f040*/  ISETP.NE.AND.EX P1, PT, RZ, UR5, PT, P1 ;  /* 0x00000005ff007c0c */ /* 0x000fe2000bf25310 */
[----:B------:R1:W-:Y:S01]  /*f050*/  STSM.16.M88.4 [R40], R8 ;  /* 0x0000000828007844 */ /* 0x0003e20000000200 */
[----:B------:R-:W-:Y:S01]  /*f060*/  IADD3.X R31, R48, UR5, RZ, P2, !PT ;  /* 0x00000005301f7c10 */ /* 0x000fe200097fe4ff */
[----:B------:R-:W-:-:S02]  /*f070*/  ULDC.64 UR4, c[0x0][0xbe0] ;  /* 0x0002f80000047ab9 */ /* 0x000fc40000000a00 */
[----:B------:R1:W-:Y:S01]  /*f080*/  STSM.16.M88.4 [R37], R12 ;  /* 0x0000000c25007844 */ /* 0x0003e20000000200 */
[----:B------:R-:W-:Y:S01]  /*f090*/  BAR.SYNC.DEFER_BLOCKING 0x1, 0x180 ;  /* 0x0046000000007b1d */ /* 0x000fe20000010000 */
[----:B------:R-:W-:-:S04]  /*f0a0*/  ISETP.NE.U32.AND P0, PT, RZ, UR4, PT ;  /* 0x00000004ff007c0c */ /* 0x000fc8000bf05070 */
[----:B------:R-:W-:Y:S01]  /*f0b0*/  ISETP.NE.AND.EX P0, PT, RZ, UR5, PT, P0 ;  /* 0x00000005ff007c0c */ /* 0x000fe2000bf05300 */
[----:B------:R-:W-:-:S12]  /*f0c0*/  IMAD.MOV.U32 R3, RZ, RZ, RZ ;  /* 0x000000ffff037224 */ /* 0x000fd800078e00ff */
[----:B------:R-:W-:Y:S01]  /*f0d0*/  @P0 IADD3 R28, P2, R49, UR4, RZ ;  /* 0x00000004311c0c10 */ /* 0x000fe2000ff5e0ff */
[----:B------:R-:W-:Y:S02]  /*f0e0*/  ULDC UR4, c[0x0][0xa88] ;  /* 0x0002a20000047ab9 */ /* 0x000fe40000000800 */
[----:B------:R-:W-:Y:S01]  /*f0f0*/  IMAD.U32 R24, RZ, RZ, UR4 ;  /* 0x00000004ff187e24 */ /* 0x000fe2000f8e00ff */
[----:B------:R-:W-:Y:S01]  /*f100*/  @P0 IADD3.X R29, R48, UR5, RZ, P2, !PT ;  /* 0x00000005301d0c10 */ /* 0x000fe200097fe4ff */
[----:B------:R-:W2:Y:S04]  /*f110*/  @P1 LDG.E R3, desc[UR42][R30.64] ;  /* 0x0000002a1e031981 */ /* 0x000ea8000c1e1900 */
[----:B------:R1:W5:Y:S01]  /*f120*/  @P0 LDG.E R24, desc[UR42][R28.64] ;  /* 0x0000002a1c180981 */ /* 0x000362000c1e1900 */
[----:B------:R-:W-:-:S02]  /*f130*/  SHF.R.S32.HI R38, RZ, 0x1f, R46 ;  /* 0x0000001fff267819 */ /* 0x000fc4000001142e */
[----:B--2---:R-:W-:Y:S01]  /*f140*/  SHF.R.S32.HI R36, RZ, 0x1f, R3 ;  /* 0x0000001fff247819 */ /* 0x004fe20000011403 */
[----:B-1----:R-:W-:Y:S06]  /*f150*/  @P0 BRA `(.L_x_10553) ;  /* 0x0000000000100947 */ /* 0x002fec0003800000 */
[----:B------:R-:W-:Y:S05]  /*f160*/  @!P1 BRA `(.L_x_10553) ;  /* 0x00000000000c9947 */ /* 0x000fea0003800000 */
[----:B------:R-:W2:Y:S04]  /*f170*/  LDG.E R5, desc[UR42][R30.64] ;  /* 0x0000002a1e057981 */ /* 0x000ea8000c1e1900 */
[----:B-----5:R-:W2:Y:S02]  /*f180*/  LDG.E R24, desc[UR42][R30.64+0x4] ;  /* 0x0000042a1e187981 */ /* 0x020ea4000c1e1900 */
[----:B--2---:R-:W-:-:S07]  /*f190*/  IADD3 R24, -R5, R24, RZ ;  /* 0x0000001805187210 */ /* 0x004fce0007ffe1ff */
.L_x_10553:
[----:B------:R-:W2:Y:S01]  /*f1a0*/  LDL.LU R10, [R1+0x3c] ;  /* 0x00003c00010a7983 */ /* 0x000ea20000300800 */
[----:B------:R-:W-:Y:S01]  /*f1b0*/  ULDC.64 UR4, c[0x0][0xb70] ;  /* 0x0002dc0000047ab9 */ /* 0x000fe20000000a00 */
[----:B------:R-:W-:Y:S01]  /*f1c0*/  IMAD.MOV.U32 R4, RZ, RZ, R3 ;  /* 0x000000ffff047224 */ /* 0x000fe200078e0003 */
[----:B------:R-:W-:Y:S01]  /*f1d0*/  ULDC.64 UR6, c[0x0][0xae0] ;  /* 0x0002b80000067ab9 */ /* 0x000fe20000000a00 */
[----:B------:R-:W3:Y:S04]  /*f1e0*/  LDL.LU R8, [R1+0x20] ;  /* 0x0000200001087983 */ /* 0x000ee80000300800 */
[----:B------:R-:W4:Y:S04]  /*f1f0*/  LDL R9, [R1+0x50] ;  /* 0x0000500001097983 */ /* 0x000f280000100800 */
[----:B------:R-:W4:Y:S04]  /*f200*/  LDL.64 R12, [R1+0x8] ;  /* 0x00000800010c7983 */ /* 0x000f280000100a00 */
[----:B------:R-:W4:Y:S04]  /*f210*/  LDL R44, [R1+0x2c] ;  /* 0x00002c00012c7983 */ /* 0x000f280000100800 */
[----:B------:R-:W4:Y:S04]  /*f220*/  LDL.64 R42, [R1+0x8] ;  /* 0x00000800012a7983 */ /* 0x000f280000100a00 */
[----:B------:R-:W4:Y:S01]  /*f230*/  LDL.LU R40, [R1+0x40] ;  /* 0x0000400001287983 */ /* 0x000f220000300800 */
[----:B------:R-:W-:-:S02]  /*f240*/  IMAD R6, R38, UR4, RZ ;  /* 0x0000000426067c24 */ /* 0x000fc4000f8e02ff */
[----:B------:R-:W-:Y:S02]  /*f250*/  IMAD.MOV.U32 R5, RZ, RZ, R36 ;  /* 0x000000ffff057224 */ /* 0x000fe400078e0024 */
[C---:B------:R-:W-:Y:S02]  /*f260*/  IMAD R7, R46.reuse, UR5, R6 ;  /* 0x000000052e077c24 */ /* 0x040fe4000f8e0206 */
[----:B------:R-:W-:Y:S01]  /*f270*/  IMAD.WIDE.U32 R4, R46, UR4, R4 ;  /* 0x000000042e047c25 */ /* 0x000fe2000f8e0004 */
[----:B------:R-:W-:-:S03]  /*f280*/  ULDC.64 UR4, c[0x0][0xb78] ;  /* 0x0002de0000047ab9 */ /* 0x000fc60000000a00 */
[----:B------:R-:W-:Y:S01]  /*f290*/  IMAD.IADD R5, R5, 0x1, R7 ;  /* 0x0000000105057824 */ /* 0x000fe200078e0207 */
[----:B------:R-:W-:Y:S01]  /*f2a0*/  BSSY B1, `(.L_x_10554) ;  /* 0x0000064000017945 */ /* 0x000fe20003800000 */
[----:B--2---:R-:W-:Y:S02]  /*f2b0*/  SEL R39, R10, RZ, !P1 ;  /* 0x000000ff0a277207 */ /* 0x004fe40004800000 */
[----:B---3--:R-:W-:-:S03]  /*f2c0*/  SEL R37, R8, RZ, !P1 ;  /* 0x000000ff08257207 */ /* 0x008fc60004800000 */
[----:B------:R-:W-:Y:S01]  /*f2d0*/  IMAD R6, R39, UR4, RZ ;  /* 0x0000000427067c24 */ /* 0x000fe2000f8e02ff */
[----:B------:R-:W0:Y:S01]  /*f2e0*/  S2R R8, SR_TID.X ;  /* 0x0000000000087919 */ /* 0x000e220000002100 */
[----:B------:R-:W-:-:S04]  /*f2f0*/  IMAD.WIDE.U32 R4, R37, UR4, R4 ;  /* 0x0000000425047c25 */ /* 0x000fc8000f8e0004 */
[----:B------:R-:W-:Y:S01]  /*f300*/  IMAD R6, R37, UR5, R6 ;  /* 0x0000000525067c24 */ /* 0x000fe2000f8e0206 */
[----:B------:R-:W-:Y:S01]  /*f310*/  ULDC.64 UR4, c[0x0][0xb40] ;  /* 0x0002d00000047ab9 */ /* 0x000fe20000000a00 */
[----:B----4-:R-:W-:Y:S02]  /*f320*/  IMAD.MOV.U32 R42, RZ, RZ, R12 ;  /* 0x000000ffff2a7224 */ /* 0x010fe400078e000c */
[----:B------:R-:W-:Y:S02]  /*f330*/  IMAD R11, R40, 0xc0, R9 ;  /* 0x000000c0280b7824 */ /* 0x000fe400078e0209 */
[----:B------:R-:W-:-:S03]  /*f340*/  IMAD R7, R42, 0x40, R44 ;  /* 0x000000402a077824 */ /* 0x000fc600078e022c */
[----:B------:R-:W-:Y:S01]  /*f350*/  IADD3 R4, P1, R11, R4, RZ ;  /* 0x000000040b047210 */ /* 0x000fe20007f3e0ff */
[----:B------:R-:W-:-:S03]  /*f360*/  IMAD.WIDE R20, R7, 0x2, R20 ;  /* 0x0000000207147825 */ /* 0x000fc600078e0214 */
[----:B------:R-:W-:Y:S02]  /*f370*/  LEA R34, P2, R4, UR4, 0x2 ;  /* 0x0000000404227c11 */ /* 0x000fe4000f8410ff */
[C---:B------:R-:W-:Y:S02]  /*f380*/  IADD3 R7, P3, R20.reuse, 0x3000, RZ ;  /* 0x0000300014077810 */ /* 0x040fe40007f7e0ff */
[----:B------:R-:W-:Y:S01]  /*f390*/  LOP3.LUT R15, R20, 0x380, RZ, 0xc0, !PT ;  /* 0x00000380140f7812 */ /* 0x000fe200078ec0ff */
[----:B0-----:R-:W-:Y:S02]  /*f3a0*/  VIADD R9, R8, 0xffffff80 ;  /* 0xffffff8008097836 */ /* 0x001fe40000000000 */
[----:B------:R-:W-:Y:S01]  /*f3b0*/  IMAD.X R13, RZ, RZ, R21, P3 ;  /* 0x000000ffff0d7224 */ /* 0x000fe200018e0615 */
[----:B------:R-:W-:Y:S02]  /*f3c0*/  SHF.R.U64 R15, R15, 0x3, RZ ;  /* 0x000000030f0f7819 */ /* 0x000fe400000012ff */
[----:B------:R-:W-:-:S04]  /*f3d0*/  SHF.R.S32.HI R8, RZ, 0x1f, R9 ;  /* 0x0000001fff087819 */ /* 0x000fc80000011409 */
[----:B------:R-:W-:-:S04]  /*f3e0*/  LEA.HI R8, R8, R9, RZ, 0x7 ;  /* 0x0000000908087211 */ /* 0x000fc800078f38ff */
[----:B------:R-:W-:-:S04]  /*f3f0*/  LOP3.LUT R8, R8, 0xffffff80, RZ, 0xc0, !PT ;  /* 0xffffff8008087812 */ /* 0x000fc800078ec0ff */
[----:B------:R-:W-:Y:S02]  /*f400*/  IADD3 R8, R9, -R8, RZ ;  /* 0x8000000809087210 */ /* 0x000fe40007ffe0ff */
[----:B------:R-:W-:Y:S02]  /*f410*/  SHF.R.S32.HI R9, RZ, 0x1f, R11 ;  /* 0x0000001fff097819 */ /* 0x000fe4000001140b */
[----:B------:R-:W-:Y:S02]  /*f420*/  LOP3.LUT P0, RZ, R8, 0x3, RZ, 0xc0, !PT ;  /* 0x0000000308ff7812 */ /* 0x000fe4000780c0ff */
[----:B------:R-:W-:Y:S01]  /*f430*/  IADD3.X R9, R9, R5, R6, P1, !PT ;  /* 0x0000000509097210 */ /* 0x000fe20000ffe406 */
[C---:B------:R-:W-:Y:S01]  /*f440*/  VIADD R5, R11.reuse, 0x8 ;  /* 0x000000080b057836 */ /* 0x040fe20000000000 */
[-C--:B-----5:R-:W-:Y:S02]  /*f450*/  ISETP.GE.OR P1, PT, R11, R24.reuse, P0 ;  /* 0x000000180b00720c */ /* 0x0a0fe40000726670 */
[----:B------:R-:W-:Y:S01]  /*f460*/  LEA.HI.X R35, R4, UR5, R9, 0x2, P2 ;  /* 0x0000000504237c11 */ /* 0x000fe200090f1409 */
[----:B------:R-:W-:Y:S01]  /*f470*/  IMAD.MOV.U32 R32, RZ, RZ, R44 ;  /* 0x000000ffff207224 */ /* 0x000fe200078e002c */
[----:B------:R-:W-:Y:S01]  /*f480*/  ISETP.GE.OR P0, PT, R5, R24, P0 ;  /* 0x000000180500720c */ /* 0x000fe20000706670 */
[----:B------:R-:W-:Y:S01]  /*f490*/  ULDC.64 UR4, c[0x0][0xaa0] ;  /* 0x0002a80000047ab9 */ /* 0x000fe20000000a00 */
[----:B------:R-:W-:-:S02]  /*f4a0*/  IADD3 R11, P2, R20, 0x1800, RZ ;  /* 0x00001800140b7810 */ /* 0x000fc40007f5e0ff */
[----:B------:R-:W-:Y:S02]  /*f4b0*/  IADD3 R5, P4, R20, 0x4800, RZ ;  /* 0x0000480014057810 */ /* 0x000fe40007f9e0ff */
[----:B------:R-:W-:Y:S01]  /*f4c0*/  LOP3.LUT R8, R11, 0x380, RZ, 0xc0, !PT ;  /* 0x000003800b087812 */ /* 0x000fe200078ec0ff */
[--C-:B------:R-:W-:Y:S01]  /*f4d0*/  IMAD.X R9, RZ, RZ, R21.reuse, P2 ;  /* 0x000000ffff097224 */ /* 0x100fe200010e0615 */
[----:B------:R-:W-:Y:S01]  /*f4e0*/  LOP3.LUT R6, R7, 0x380, RZ, 0xc0, !PT ;  /* 0x0000038007067812 */ /* 0x000fe200078ec0ff */
[----:B------:R-:W-:Y:S01]  /*f4f0*/  IMAD.X R29, RZ, RZ, R21, P4 ;  /* 0x000000ffff1d7224 */ /* 0x000fe200020e0615 */
[----:B------:R-:W-:Y:S01]  /*f500*/  LOP3.LUT R4, R5, 0x380, RZ, 0xc0, !PT ;  /* 0x0000038005047812 */ /* 0x000fe200078ec0ff */
[----:B------:R0:W-:Y:S01]  /*f510*/  @!P1 STG.E desc[UR42][R34.64], R0 ;  /* 0x0000000022009986 */ /* 0x0001e2000c10192a */
[----:B------:R-:W-:Y:S02]  /*f520*/  SHF.R.U64 R8, R8, 0x3, RZ ;  /* 0x0000000308087819 */ /* 0x000fe400000012ff */
[----:B------:R-:W-:Y:S01]  /*f530*/  SHF.R.U64 R6, R6, 0x3, RZ ;  /* 0x0000000306067819 */ /* 0x000fe200000012ff */
[----:B------:R1:W-:Y:S01]  /*f540*/  @!P0 STG.E desc[UR42][R34.64+0x20], R2 ;  /* 0x0000200222008986 */ /* 0x0003e2000c10192a */
[----:B------:R-:W-:-:S02]  /*f550*/  SHF.R.U64 R4, R4, 0x3, RZ ;  /* 0x0000000304047819 */ /* 0x000fc400000012ff */
[----:B------:R-:W-:Y:S02]  /*f560*/  LOP3.LUT R8, R8, R11, RZ, 0x3c, !PT ;  /* 0x0000000b08087212 */ /* 0x000fe400078e3cff */
[----:B------:R-:W-:Y:S02]  /*f570*/  LOP3.LUT R12, R6, R7, RZ, 0x3c, !PT ;  /* 0x00000007060c7212 */ /* 0x000fe400078e3cff */
[----:B------:R-:W-:Y:S02]  /*f580*/  LOP3.LUT R28, R4, R5, RZ, 0x3c, !PT ;  /* 0x00000005041c7212 */ /* 0x000fe400078e3cff */
[----:B------:R-:W-:Y:S01]  /*f590*/  LOP3.LUT R20, R15, R20, RZ, 0x3c, !PT ;  /* 0x000000140f147212 */ /* 0x000fe200078e3cff */
[----:B------:R-:W5:Y:S01]  /*f5a0*/  LD.E.128 R8, desc[UR42][R8.64] ;  /* 0x0000002a08087980 */ /* 0x000f62000c101d00 */
[----:B------:R-:W-:-:S03]  /*f5b0*/  SHF.R.S32.HI R33, RZ, 0x1f, R44 ;  /* 0x0000001fff217819 */ /* 0x000fc6000001142c */
[----:B------:R2:W5:Y:S01]  /*f5c0*/  LD.E.128 R4, desc[UR42][R20.64] ;  /* 0x0000002a14047980 */ /* 0x000562000c101d00 */
[----:B------:R-:W-:-:S03]  /*f5d0*/  SHF.R.S32.HI R43, RZ, 0x1f, R42 ;  /* 0x0000001fff2b7819 */ /* 0x000fc6000001142a */
        /* <DEDUP_REMOVED lines=8> */
[----:B---3--:R-:W3:Y:S01]  /*f660*/  FENCE.VIEW.ASYNC.S ;  /* 0x00000000000073c6 */ /* 0x008ee20000000000 */
[----:B------:R-:W-:Y:S01]  /*f670*/  IMAD.WIDE.U32 R32, R3, UR4, R32 ;  /* 0x0000000403207c25 */ /* 0x000fe2000f8e0020 */
[----:B------:R-:W-:Y:S01]  /*f680*/  ULDC UR4, c[0x0][0xa8c] ;  /* 0x0002a30000047ab9 */ /* 0x000fe20000000800 */
[C---:B0-----:R-:W-:Y:S01]  /*f690*/  IADD3 R0, R42.reuse, 0x30, RZ ;  /* 0x000000302a007810 */ /* 0x041fe20007ffe0ff */
[----:B------:R0:W-:Y:S01]  /*f6a0*/  STL [R1+0xc], R43 ;  /* 0x00000c2b01007387 */ /* 0x0001e20000100800 */
[----:B--2---:R-:W-:Y:S01]  /*f6b0*/  VIADD R20, R42, 0x60 ;  /* 0x000000602a147836 */ /* 0x004fe20000000000 */
[----:B------:R-:W-:Y:S01]  /*f6c0*/  ISETP.GE.AND P0, PT, R44, UR4, PT ;  /* 0x000000042c007c0c */ /* 0x000fe2000bf06270 */
[----:B------:R-:W-:-:S02]  /*f6d0*/  IMAD R41, R40, -0xc0, R24 ;  /* 0xffffff4028297824 */ /* 0x000fc400078e0218 */
[----:B------:R-:W-:Y:S02]  /*f6e0*/  VIADD R21, R42, 0x90 ;  /* 0x000000902a157836 */ /* 0x000fe40000000000 */
[----:B------:R-:W-:Y:S01]  /*f6f0*/  IMAD R3, R3, UR5, R36 ;  /* 0x0000000503037c24 */ /* 0x000fe2000f8e0224 */
[-C--:B------:R-:W-:Y:S01]  /*f700*/  ISETP.GE.OR P3, PT, R0, R41.reuse, P0 ;  /* 0x000000290000720c */ /* 0x080fe20000766670 */
[----:B-1----:R-:W-:Y:S01]  /*f710*/  IMAD R2, R38, UR6, RZ ;  /* 0x0000000626027c24 */ /* 0x002fe2000f8e02ff */
[-C--:B------:R-:W-:Y:S01]  /*f720*/  ISETP.GE.OR P1, PT, R20, R41.reuse, P0 ;  /* 0x000000291400720c */ /* 0x080fe20000726670 */
[----:B------:R-:W-:Y:S01]  /*f730*/  IMAD.IADD R33, R33, 0x1, R3 ;  /* 0x0000000121217824 */ /* 0x000fe200078e0203 */
[-C--:B------:R-:W-:Y:S01]  /*f740*/  ISETP.GE.OR P2, PT, R21, R41.reuse, P0 ;  /* 0x000000291500720c */ /* 0x080fe20000746670 */
[----:B------:R-:W-:Y:S01]  /*f750*/  ULDC.64 UR4, c[0x0][0xae8] ;  /* 0x0002ba0000047ab9 */ /* 0x000fe20000000a00 */
[----:B------:R-:W-:Y:S01]  /*f760*/  ISETP.GE.OR P0, PT, R42, R41, P0 ;  /* 0x000000292a00720c */ /* 0x000fe20000706670 */
[----:B------:R-:W-:-:S02]  /*f770*/  IMAD R35, R46, UR7, R2 ;  /* 0x000000072e237c24 */ /* 0x000fc4000f8e0202 */
[----:B------:R-:W-:-:S04]  /*f780*/  IMAD.WIDE.U32 R2, R46, UR6, R32 ;  /* 0x000000062e027c25 */ /* 0x000fc8000f8e0020 */
[----:B------:R-:W-:Y:S02]  /*f790*/  VIADD R0, R16, 0x13220 ;  /* 0x0001322010007836 */ /* 0x000fe40000000000 */
[----:B------:R-:W-:Y:S02]  /*f7a0*/  IMAD.IADD R3, R3, 0x1, R35 ;  /* 0x0000000103037824 */ /* 0x000fe400078e0223 */
[----:B------:R-:W-:Y:S01]  /*f7b0*/  IMAD R20, R39, UR4, RZ ;  /* 0x0000000427147c24 */ /* 0x000fe2000f8e02ff */
[----:B------:R-:W-:Y:S01]  /*f7c0*/  PRMT R0, RZ, 0x654, R0 ;  /* 0x00000654ff007816 */ /* 0x000fe20000000000 */
[----:B------:R-:W-:-:S03]  /*f7d0*/  IMAD.WIDE.U32 R34, R37, UR4, R2 ;  /* 0x0000000425227c25 */ /* 0x000fc6000f8e0002 */
[----:B---3--:R0:W-:Y:S01]  /*f7e0*/  SYNCS.ARRIVE.TRANS64.RED.A1T0 RZ, [R0+URZ], RZ ;  /* 0x000000ff00ff79a7 */ /* 0x0081e2000810043f */
[----:B------:R-:W-:Y:S02]  /*f7f0*/  IMAD R21, R37, UR5, R20 ;  /* 0x0000000525157c24 */ /* 0x000fe4000f8e0214 */
[----:B------:R-:W-:-:S04]  /*f800*/  IMAD.WIDE R32, R40, 0xc0, R42 ;  /* 0x000000c028207825 */ /* 0x000fc800078e022a */
[----:B------:R-:W-:Y:S01]  /*f810*/  IMAD.IADD R37, R35, 0x1, R21 ;  /* 0x0000000123257824 */ /* 0x000fe200078e0215 */
[----:B0-----:R-:W-:Y:S06]  /*f820*/  @P0 BRA `(.L_x_10555) ;  /* 0x00000000002c0947 */ /* 0x001fec0003800000 */
        /* <DEDUP_REMOVED lines=10> */
[----:B-----5:R0:W-:Y:S04]  /*f8d0*/  STG.E.128 desc[UR42][R20.64], R4 ;  /* 0x0000000414007986 */ /* 0x0201e8000c101d2a */
.L_x_10555:
[----:B------:R-:W-:Y:S05]  /*f8e0*/  BSYNC B1 ;  /* 0x0000000000017941 */ /* 0x000fea0003800000 */
.L_x_10554:
[----:B------:R-:W-:Y:S04]  /*f8f0*/  BSSY B1, `(.L_x_10556) ;  /* 0x000000f000017945 */ /* 0x000fe80003800000 */
[----:B------:R-:W-:Y:S05]  /*f900*/  @P3 BRA `(.L_x_10557) ;  /* 0x0000000000343947 */ /* 0x000fea0003800000 */
[----:B0----5:R-:W-:Y:S01]  /*f910*/  IADD3 R5, P0, R32, 0x30, RZ ;  /* 0x0000003020057810 */ /* 0x021fe20007f1e0ff */
        /* <DEDUP_REMOVED lines=12> */
.L_x_10557:
[----:B------:R-:W-:Y:S05]  /*f9e0*/  BSYNC B1 ;  /* 0x0000000000017941 */ /* 0x000fea0003800000 */
.L_x_10556:
[----:B------:R-:W-:Y:S04]  /*f9f0*/  BSSY B1, `(.L_x_10558) ;  /* 0x000000f000017945 */ /* 0x000fe80003800000 */
[----:B------:R-:W-:Y:S05]  /*fa00*/  @P1 BRA `(.L_x_10559) ;  /* 0x0000000000341947 */ /* 0x000fea0003800000 */
[----:B01---5:R-:W-:Y:S01]  /*fa10*/  IADD3 R5, P0, R32, 0x60, RZ ;  /* 0x0000006020057810 */ /* 0x023fe20007f1e0ff */
[----:B------:R-:W-:Y:S01]  /*fa20*/  ULDC.64 UR4, c[0x0][0xad8] ;  /* 0x0002b60000047ab9 */ /* 0x000fe20000000a00 */
[----:B------:R-:W-:Y:S01]  /*fa30*/  MOV R2, R34 ;  /* 0x0000002200027202 */ /* 0x000fe20000000f00 */
        /* <DEDUP_REMOVED lines=10> */
.L_x_10559:
[----:B------:R-:W-:Y:S05]  /*fae0*/  BSYNC B1 ;  /* 0x0000000000017941 */ /* 0x000fea0003800000 */
.L_x_10558:
[----:B------:R-:W-:Y:S05]  /*faf0*/  @P2 BRA `(.L_x_10560) ;  /* 0x0000000800942947 */ /* 0x000fea0003800000 */
[----:B012--5:R-:W-:Y:S01]  /*fb00*/  IADD3 R5, P0, R32, 0x90, RZ ;  /* 0x0000009020057810 */ /* 0x027fe20007f1e0ff */
        /* <DEDUP_REMOVED lines=11> */
[----:B------:R3:W-:Y:S01]  /*fbc0*/  STG.E.128 desc[UR42][R4.64], R28 ;  /* 0x0000001c04007986 */ /* 0x0007e2000c101d2a */
[----:B------:R-:W-:Y:S05]  /*fbd0*/  BRA `(.L_x_10560) ;  /* 0x00000008005c7947 */ /* 0x000fea0003800000 */
.L_x_10552:
[----:B--2---:R-:W2:Y:S01]  /*fbe0*/  LDL.LU R4, [R1+0x30] ;  /* 0x0000300001047983 */ /* 0x004ea20000300800 */
[----:B------:R-:W-:-:S03]  /*fbf0*/  ULDC.64 UR4, c[0x0][0xbd8] ;  /* 0x0002f60000047ab9 */ /* 0x000fc60000000a00 */
[----:B------:R-:W3:Y:S01]  /*fc00*/  LDL.LU R0, [R1+0x34] ;  /* 0x0000340001007983 */ /* 0x000ee20000300800 */
[----:B------:R-:W-:Y:S02]  /*fc10*/  ISETP.NE.U32.AND P0, PT, RZ, UR4, PT ;  /* 0x00000004ff007c0c */ /* 0x000fe4000bf05070 */
[----:B------:R-:W-:Y:S02]  /*fc20*/  MOV R7, RZ ;  /* 0x000000ff00077202 */ /* 0x000fe40000000f00 */
        /* <DEDUP_REMOVED lines=14> */
[----:B------:R-:W-:Y:S01]  /*fd10*/  ISETP.GT.AND P2, PT, R6, 0xbf, PT ;  /* 0x000000bf0600780c */ /* 0x000fe20003f44270 */
[----:B--2---:R-:W-:-:S12]  /*fd20*/  @P1 BRA `(.L_x_10561) ;  /* 0x0000000000101947 */ /* 0x004fd80003800000 */
[----:B------:R-:W-:Y:S05]  /*fd30*/  @!P0 BRA `(.L_x_10561) ;  /* 0x00000000000c8947 */ /* 0x000fea0003800000 */
[----:B------:R-:W2:Y:S04]  /*fd40*/  LDG.E R5, desc[UR42][R2.64] ;  /* 0x0000002a02057981 */ /* 0x000ea8000c1e1900 */
[----:B-----5:R-:W2:Y:S02]  /*fd50*/  LDG.E R0, desc[UR42][R2.64+0x4] ;  /* 0x0000042a02007981 */ /* 0x020ea4000c1e1900 */
[----:B--2---:R-:W-:-:S07]  /*fd60*/  IMAD.IADD R0, R0, 0x1, -R5 ;  /* 0x0000000100007824 */ /* 0x004fce00078e0a05 */
.L_x_10561:
        /* <DEDUP_REMOVED lines=31> */
[----:B------:R-:W-:Y:S02]  /*ff60*/  LEA.HI.X R5, R2, UR5, R3, 0x2, P0 ;  /* 0x0000000502057c11 */ /* 0x000fe400080f1403 */
[----:B------:R-:W-:-:S05]  /*ff70*/  MOV R3, 0xff800000 ;  /* 0xff80000000037802 */ /* 0x000fca0000000f00 */
[----:B------:R0:W-:Y:S02]  /*ff80*/  STG.E desc[UR42][R4.64], R3 ;  /* 0x0000000304007986 */ /* 0x0001e4000c10192a */
.L_x_10563:
[----:B------:R-:W-:Y:S05]  /*ff90*/  BSYNC B1 ;  /* 0x0000000000017941 */ /* 0x000fea0003800000 */
.L_x_10562:
[----:B------:R-:W2:Y:S01]  /*ffa0*/  LDL.64 R14, [R1+0x8] ;  /* 0x00000800010e7983 */ /* 0x000ea20000100a00 */
[----:B------:R-:W-:Y:S01]  /*ffb0*/  ULDC.64 UR4, c[0x0][0xaa0] ;  /* 0x0002a80000047ab9 */ /* 0x000fe20000000a00 */
[----:B------:R-:W-:Y:S01]  /*ffc0*/  IMAD.MOV.U32 R2, RZ, RZ, R20 ;  /* 0x000000ffff027224 */ /* 0x000fe200078e0014 */
[----:B------:R-:W-:Y:S01]  /*ffd0*/  ULDC.64 UR6, c[0x0][0xae0] ;  /* 0x0002b80000067ab9 */ /* 0x000fe20000000a00 */
[----:B0-----:R-:W-:Y:S01]  /*ffe0*/  IMAD.MOV.U32 R3, RZ, RZ, R10 ;  /* 0x000000ffff037224 */ /* 0x001fe200078e000a */
[----:B------:R-:W-:Y:S01]  /*fff0*/  BSSY B1, `(.L_x_10564) ;  /* 0x0000027000017945 */ /* 0x000fe20003800000 */
[----:B------:R-:W-:Y:S02]  /*10000*/  IMAD R4, R6, UR4, RZ ;  /* 0x0000000406047c24 */ /* 0x000fe4000f8e02ff */
[C---:B------:R-:W-:Y:S01]  /*10010*/  IMAD.WIDE.U32 R2, R7.reuse, UR4, R2 ;  /* 0x0000000407027c25 */ /* 0x040fe2000f8e0002 */
[----:B------:R-:W-:Y:S02]  /*10020*/  ULDC UR4, c[0x0][0xa8c] ;  /* 0x0002a30000047ab9 */ /* 0x000fe40000000800 */
[----:B------:R-:W-:Y:S01]  /*10030*/  ISETP.GE.AND P0, PT, R20, UR4, PT ;  /* 0x0000000414007c0c */ /* 0x000fe2000bf06270 */
[----:B------:R-:W-:Y:S01]  /*10040*/  IMAD R7, R7, UR5, R4 ;  /* 0x0000000507077c24 */ /* 0x000fe2000f8e0204 */
[----:B------:R-:W-:Y:S01]  /*10050*/  ULDC.64 UR4, c[0x0][0xae8] ;  /* 0x0002ba0000047ab9 */ /* 0x000fe20000000a00 */
[----:B------:R-:W-:-:S02]  /*10060*/  IMAD R6, R12, -0xc0, R0 ;  /* 0xffffff400c067824 */ /* 0x000fc400078e0200 */
[----:B------:R-:W-:Y:S02]  /*10070*/  IMAD.IADD R3, R3, 0x1, R7 ;  /* 0x0000000103037824 */ /* 0x000fe400078e0207 */
[----:B------:R-:W-:Y:S02]  /*10080*/  IMAD R4, R8, UR6, RZ ;  /* 0x0000000608047c24 */ /* 0x000fe4000f8e02ff */
[----:B------:R-:W-:-:S04]  /*10090*/  IMAD.WIDE.U32 R2, R13, UR6, R2 ;  /* 0x000000060d027c25 */ /* 0x000fc8000f8e0002 */
[----:B------:R-:W-:Y:S02]  /*100a0*/  IMAD R5, R13, UR7, R4 ;  /* 0x000000070d057c24 */ /* 0x000fe4000f8e0204 */
[----:B------:R-:W-:-:S03]  /*100b0*/  IMAD R0, R9, UR4, RZ ;  /* 0x0000000409007c24 */ /* 0x000fc6000f8e02ff */
[----:B------:R-:W-:Y:S01]  /*100c0*/  IADD3 R3, R3, R5, RZ ;  /* 0x0000000503037210 */ /* 0x000fe20007ffe0ff */
[C---:B------:R-:W-:Y:S02]  /*100d0*/  IMAD R9, R11.reuse, UR5, R0 ;  /* 0x000000050b097c24 */ /* 0x040fe4000f8e0200 */
[----:B------:R-:W-:-:S04]  /*100e0*/  IMAD.WIDE.U32 R4, R11, UR4, R2 ;  /* 0x000000040b047c25 */ /* 0x000fc8000f8e0002 */
[----:B------:R-:W-:Y:S02]  /*100f0*/  IMAD.IADD R11, R5, 0x1, R9 ;  /* 0x00000001050b7824 */ /* 0x000fe400078e0209 */
[C---:B--2---:R-:W-:Y:S02]  /*10100*/  VIADD R7, R14.reuse, 0x30 ;  /* 0x000000300e077836 */ /* 0x044fe40000000000 */
[----:B------:R-:W-:-:S03]  /*10110*/  VIADD R13, R14, 0x60 ;  /* 0x000000600e0d7836 */ /* 0x000fc60000000000 */
[-C--:B------:R-:W-:Y:S01]  /*10120*/  ISETP.GE.OR P3, PT, R7, R6.reuse, P0 ;  /* 0x000000060700720c */ /* 0x080fe20000766670 */
[----:B------:R-:W-:Y:S01]  /*10130*/  VIADD R7, R14, 0x90 ;  /* 0x000000900e077836 */ /* 0x000fe20000000000 */
[----:B------:R-:W-:-:S04]  /*10140*/  ISETP.GE.OR P1, PT, R13, R6, P0 ;  /* 0x000000060d00720c */ /* 0x000fc80000726670 */
[-C--:B------:R-:W-:Y:S02]  /*10150*/  ISETP.GE.OR P2, PT, R7, R6.reuse, P0 ;  /* 0x000000060700720c */ /* 0x080fe40000746670 */
[----:B------:R-:W-:Y:S01]  /*10160*/  ISETP.GE.OR P0, PT, R14, R6, P0 ;  /* 0x000000060e00720c */ /* 0x000fe20000706670 */
[--C-:B------:R-:W-:Y:S01]  /*10170*/  IMAD.MOV.U32 R6, RZ, RZ, R14.reuse ;  /* 0x000000ffff067224 */ /* 0x100fe200078e000e */
[----:B------:R-:W-:-:S03]  /*10180*/  SHF.R.S32.HI R7, RZ, 0x1f, R14 ;  /* 0x0000001fff077819 */ /* 0x000fc6000001140e */
[----:B------:R-:W-:-:S08]  /*10190*/  IMAD.WIDE R6, R12, 0xc0, R6 ;  /* 0x000000c00c067825 */ /* 0x000fd000078e0206 */
[----:B------:R-:W-:Y:S05]  /*101a0*/  @P0 BRA `(.L_x_10565) ;  /* 0x00000000002c0947 */ /* 0x000fea0003800000 */
[----:B------:R-:W-:Y:S01]  /*101b0*/  ULDC.64 UR4, c[0x0][0xad8] ;  /* 0x0002b60000047ab9 */ /* 0x000fe20000000a00 */
[----:B------:R-:W-:Y:S02]  /*101c0*/  IMAD.MOV.U32 R2, RZ, RZ, R4 ;  /* 0x000000ffff027224 */ /* 0x000fe400078e0004 */
        /* <DEDUP_REMOVED lines=9> */
.L_x_10565:
[----:B------:R-:W-:Y:S05]  /*10260*/  BSYNC B1 ;  /* 0x0000000000017941 */ /* 0x000fea0003800000 */
.L_x_10564:
[----:B------:R-:W-:Y:S04]  /*10270*/  BSSY B1, `(.L_x_10566) ;  /* 0x000000f000017945 */ /* 0x000fe80003800000 */
[----:B------:R-:W-:Y:S05]  /*10280*/  @P3 BRA `(.L_x_10567) ;  /* 0x0000000000343947 */ /* 0x000fea0003800000 */
[----:B0-----:R-:W-:Y:S01]  /*10290*/  IADD3 R9, P0, R6, 0x30, RZ ;  /* 0x0000003006097810 */ /* 0x001fe20007f1e0ff */
        /* <DEDUP_REMOVED lines=12> */
.L_x_10567:
[----:B------:R-:W-:Y:S05]  /*10360*/  BSYNC B1 ;  /* 0x0000000000017941 */ /* 0x000fea0003800000 */
.L_x_10566:
[----:B------:R-:W-:Y:S04]  /*10370*/  BSSY B1, `(.L_x_10568) ;  /* 0x000000f000017945 */ /* 0x000fe80003800000 */
[----:B------:R-:W-:Y:S05]  /*10380*/  @P1 BRA `(.L_x_10569) ;  /* 0x0000000000341947 */ /* 0x000fea0003800000 */
[----:B0-2---:R-:W-:Y:S01]  /*10390*/  IADD3 R9, P0, R6, 0x60, RZ ;  /* 0x0000006006097810 */ /* 0x005fe20007f1e0ff */
        /* <DEDUP_REMOVED lines=12> */
.L_x_10569:
[----:B------:R-:W-:Y:S05]  /*10460*/  BSYNC B1 ;  /* 0x0000000000017941 */ /* 0x000fea0003800000 */
.L_x_10568:
[----:B------:R-:W-:Y:S05]  /*10470*/  @P2 BRA `(.L_x_10560) ;  /* 0x0000000000342947 */ /* 0x000fea0003800000 */
[----:B------:R-:W-:Y:S01]  /*10480*/  IADD3 R5, P0, R6, 0x90, RZ ;  /* 0x0000009006057810 */ /* 0x000fe20007f1e0ff */
        /* <DEDUP_REMOVED lines=12> */
.L_x_10560:
[----:B------:R-:W-:Y:S05]  /*10550*/  BSYNC B0 ;  /* 0x0000000000007941 */ /* 0x000fea0003800000 */
.L_x_10551:
[----:B------:R-:W-:Y:S02]  /*10560*/  ULDC UR4, c[0x0][0xc14] ;  /* 0x0003050000047ab9 */ /* 0x000fe40000000800 */
[----:B-1----:R-:W-:-:S13]  /*10570*/  ISETP.GE.AND P0, PT, R27, UR4, PT ;  /* 0x000000041b007c0c */ /* 0x002fda000bf06270 */
[----:B------:R-:W-:Y:S05]  /*10580*/  @!P0 BRA `(.L_x_10570) ;  /* 0xffffff0800b08947 */ /* 0x000fea000383ffff */
[----:B------:R-:W-:Y:S05]  /*10590*/  BRA `(.L_x_10457) ;  /* 0x0000005000007947 */ /* 0x000fea0003800000 */
.L_x_10455:
[----:B------:R-:W-:-:S08]  /*105a0*/  NOP ;  /* 0x0000000000007918 */ /* 0x000fd00000000000 */
[----:B------:R-:W0:-:S00]  /*105b0*/  USETMAXREG.DEALLOC.CTAPOOL 0x20 ;  /* 0x00000020000079c8 */ /* 0x000e0000080e0500 */
[----:B0-----:R-:W-:Y:S02]  /*105c0*/  LOP3.LUT R0, R0, 0x3, RZ, 0xc0, !PT ;  /* 0x0000000300007812 */ /* 0x001fe400078ec0ff */
[----:B------:R-:W-:-:S04]  /*105d0*/  LOP3.LUT R22, R22, 0xfffffffd, RZ, 0xc0, !PT ;  /* 0xfffffffd16167812 */ /* 0x000fc800078ec0ff */
[----:B------:R-:W0:Y:S02]  /*105e0*/  SHFL.IDX PT, R0, R0, RZ, 0x1f ;  /* 0x00001fff00007589 */ /* 0x000e2400000e0000 */
[----:B0-----:R-:W-:Y:S01]  /*105f0*/  ISETP.NE.AND P0, PT, R0, RZ, PT ;  /* 0x000000ff0000720c */ /* 0x001fe20003f05270 */
[----:B------:R-:W-:-:S12]  /*10600*/  IMAD.MOV.U32 R0, RZ, RZ, RZ ;  /* 0x000000ffff007224 */ /* 0x000fd800078e00ff */
        /* <DEDUP_REMOVED lines=9> */
.L_x_10571:
        /* <DEDUP_REMOVED lines=42> */
.L_x_10577:
        /* <DEDUP_REMOVED lines=12> */
.L_x_10576:
[----:B------:R-:W-:Y:S05]  /*10a00*/  BSYNC B0 ;  /* 0x0000000000007941 */ /* 0x000fea0003800000 */
.L_x_10575:
        /* <DEDUP_REMOVED lines=21> */
.L_x_10573:
        /* <DEDUP_REMOVED lines=11> */
[----:B------:R0:W1:Y:S01]  /*10c10*/  F2I.FTZ.U32.TRUNC.NTZ R3, R2 ;  /* 0x0000000200037305 */ /* 0x000062000021f000 */
[----:B------:R-:W-:Y:S05]  /*10c20*/  @!P0 BRA `(.L_x_10578) ;  /* 0x0000000000088947 */ /* 0x000fea0003800000 */
[----:B------:R-:W-:-:S06]  /*10c30*/  VIADD R16, R19, 0xffffffff ;  /* 0xffffffff13107836 */ /* 0x000fcc0000000000 */
[----:B------:R2:W3:Y:S02]  /*10c40*/  SHFL.IDX PT, R16, R7, R16, 0x1f ;  /* 0x00001f1007107589 */ /* 0x0004e400000e0000 */
.L_x_10578:
[----:B---3--:R-:W-:Y:S01]  /*10c50*/  IMAD R16, R16, UR5, R9 ;  /* 0x0000000510107c24 */ /* 0x008fe2000f8e0209 */
[----:B0-----:R-:W-:Y:S01]  /*10c60*/  IABS R2, R0 ;  /* 0x0000000000027213 */ /* 0x001fe20000000000 */
[----:B-12---:R-:W-:Y:S02]  /*10c70*/  IMAD.MOV R7, RZ, RZ, -R3 ;  /* 0x000000ffff077224 */ /* 0x006fe400078e0a03 */
[----:B------:R-:W-:Y:S01]  /*10c80*/  VIADD R19, R19, UR4 ;  /* 0x0000000413137c36 */ /* 0x000fe20008000000 */
[----:B------:R-:W-:Y:S01]  /*10c90*/  IADD3 R9, -R16, UR6, RZ ;  /* 0x0000000610097c10 */ /* 0x000fe2000fffe1ff */
[----:B------:R-:W-:Y:S01]  /*10ca0*/  IMAD.MOV R8, RZ, RZ, -R2 ;  /* 0x000000ffff087224 */ /* 0x000fe200078e0a02 */
[----:B------:R-:W-:Y:S01]  /*10cb0*/  MOV R2, RZ ;  /* 0x000000ff00027202 */ /* 0x000fe20000000f00 */
[----:B------:R-:W-:Y:S01]  /*10cc0*/  IMAD R7, R7, R4, RZ ;  /* 0x0000000407077224 */ /* 0x000fe200078e02ff */
[----:B------:R-:W-:-:S03]  /*10cd0*/  IABS R6, R9 ;  /* 0x0000000900067213 */ /* 0x000fc60000000000 */
        /* <DEDUP_REMOVED lines=15> */
[----:B------:R-:W-:Y:S01]  /*10dd0*/  IADD3 R17, -R2, RZ, RZ ;  /* 0x000000ff02117210 */ /* 0x000fe20007ffe1ff */
[----:B------:R-:W-:-:S04]  /*10de0*/  IMAD.MOV.U32 R18, RZ, RZ, R2 ;  /* 0x000000ffff127224 */ /* 0x000fc800078e0002 */
[----:B------:R-:W-:Y:S01]  /*10df0*/  IMAD R17, R0, R17, R9 ;  /* 0x0000001100117224 */ /* 0x000fe200078e0209 */
[----:B------:R-:W-:Y:S06]  /*10e00*/  BRA `(.L_x_10579) ;  /* 0x00000000000c7947 */ /* 0x000fec0003800000 */
.L_x_10574:
[----:B------:R-:W-:Y:S02]  /*10e10*/  IMAD.MOV.U32 R17, RZ, RZ, RZ ;  /* 0x000000ffff117224 */ /* 0x000fe400078e00ff */
[----:B------:R-:W-:Y:S02]  /*10e20*/  IMAD.U32 R16, RZ, RZ, UR6 ;  /* 0x00000006ff107e24 */ /* 0x000fe4000f8e00ff */
[----:B------:R-:W-:-:S07]  /*10e30*/  IMAD.MOV.U32 R18, RZ, RZ, RZ ;  /* 0x000000ffff127224 */ /* 0x000fce00078e00ff */
.L_x_10579:
[----:B------:R-:W-:-:S13]  /*10e40*/  ISETP.NE.AND P0, PT, R5, RZ, PT ;  /* 0x000000ff0500720c */ /* 0x000fda0003f05270 */
[----:B------:R-:W0:Y:S01]  /*10e50*/  @!P0 S2R R3, SR_CgaCtaId ;  /* 0x0000000000038919 */ /* 0x000e220000008800 */
[----:B------:R-:W-:-:S04]  /*10e60*/  @!P0 MOV R0, 0x400 ;  /* 0x0000040000008802 */ /* 0x000fc80000000f00 */
[----:B0-----:R-:W-:-:S05]  /*10e70*/  @!P0 LEA R0, R3, R0, 0x18 ;  /* 0x0000000003008211 */ /* 0x001fca00078ec0ff */
[----:B------:R1:W-:Y:S01]  /*10e80*/  @!P0 STS.128 [R0+0x132d0], R16 ;  /* 0x0132d01000008388 */ /* 0x0003e20000000c00 */
[----:B------:R-:W-:Y:S06]  /*10e90*/  BAR.ARV 0x5, 0x200 ;  /* 0x0148000000007b1d */ /* 0x000fec0000002000 */
.L_x_10572:
[----:B------:R2:W-:Y:S01]  /*10ea0*/  STL [R1+0x1c], RZ ;  /* 0x00001cff01007387 */ /* 0x0005e20000100800 */
[----:B------:R-:W-:Y:S01]  /*10eb0*/  ULDC UR4, c[0x0][0xc14] ;  /* 0x0003050000047ab9 */ /* 0x000fe20000000800 */
[----:B------:R-:W-:Y:S01]  /*10ec0*/  IMAD.MOV.U32 R27, RZ, RZ, 0x1 ;  /* 0x00000001ff1b7424 */ /* 0x000fe200078e00ff */
[----:B0-----:R-:W-:Y:S02]  /*10ed0*/  ISETP.GE.AND P0, PT, R19, UR4, PT ;  /* 0x0000000413007c0c */ /* 0x001fe4000bf06270 */
[----:B------:R-:W-:-:S11]  /*10ee0*/  MOV R25, RZ ;  /* 0x000000ff00197202 */ /* 0x000fd60000000f00 */
[----:B--2---:R-:W-:Y:S05]  /*10ef0*/  @P0 BRA `(.L_x_10580) ;  /* 0x0000004000b00947 */ /* 0x004fea0003800000 */
[----:B-1----:R-:W0:Y:S01]  /*10f00*/  S2R R0, SR_TID.X ;  /* 0x0000000000007919 */ /* 0x002e220000002100 */
[----:B------:R-:W-:Y:S01]  /*10f10*/  BSSY B7, `(.L_x_10580) ;  /* 0x000042a000077945 */ /* 0x000fe20003800000 */
[----:B------:R-:W-:Y:S01]  /*10f20*/  IMAD.MOV.U32 R28, RZ, RZ, 0x1 ;  /* 0x00000001ff1c7424 */ /* 0x000fe200078e00ff */
[----:B------:R-:W-:Y:S01]  /*10f30*/  MOV R26, RZ ;  /* 0x000000ff001a7202 */ /* 0x000fe20000000f00 */
[----:B------:R-:W1:Y:S01]  /*10f40*/  S2R R6, SR_TID.X ;  /* 0x0000000000067919 */ /* 0x000e620000002100 */
[----:B------:R-:W-:Y:S01]  /*10f50*/  IMAD.MOV.U32 R25, RZ, RZ, RZ ;  /* 0x000000ffff197224 */ /* 0x000fe200078e00ff */
[----:B------:R-:W-:Y:S01]  /*10f60*/  ULOP3.LUT UR36, UR37, 0x1, URZ, 0xfc, !UPT ;  /* 0x0000000125247892 */ /* 0x000fe2000f8efc3f */
[----:B------:R-:W-:Y:S01]  /*10f70*/  IMAD.MOV.U32 R27, RZ, RZ, 0x1 ;  /* 0x00000001ff1b7424 */ /* 0x000fe200078e00ff */
[----:B------:R2:W-:Y:S01]  /*10f80*/  STL [R1+0x1c], RZ ;  /* 0x00001cff01007387 */ /* 0x0005e20000100800 */
[----:B------:R-:W-:Y:S01]  /*10f90*/  ULOP3.LUT UR39, UR37, 0x2, URZ, 0xfc, !UPT ;  /* 0x0000000225277892 */ /* 0x000fe2000f8efc3f */
[----:B------:R-:W-:Y:S01]  /*10fa0*/  ULDC UR38, c[0x0][0xc] ;  /* 0x0000030000267ab9 */ /* 0x000fe20000000800 */
[----:B------:R-:W-:Y:S01]  /*10fb0*/  ULDC.64 UR40, c[0x0][0x198] ;  /* 0x0000660000287ab9 */ /* 0x000fe20000000a00 */
[----:B0-----:R-:W-:Y:S01]  /*10fc0*/  LOP3.LUT R2, R0, 0x7f, RZ, 0xc0, !PT ;  /* 0x0000007f00027812 */ /* 0x001fe200078ec0ff */
[----:B-1----:R-:W-:Y:S01]  /*10fd0*/  IMAD.SHL.U32 R24, R6, 0x40, RZ ;  /* 0x0000004006187824 */ /* 0x002fe200078e00ff */
[----:B------:R-:W-:-:S03]  /*10fe0*/  SHF.R.U32.HI R0, RZ, 0x1, R6 ;  /* 0x00000001ff007819 */ /* 0x000fc60000011606 */
[----:B------:R-:W-:Y:S02]  /*10ff0*/  IMAD.SHL.U32 R4, R2, 0x10, RZ ;  /* 0x0000001002047824 */ /* 0x000fe400078e00ff */
[----:B------:R-:W-:Y:S01]  /*11000*/  IMAD.SHL.U32 R2, R6, 0x20, RZ ;  /* 0x0000002006027824 */ /* 0x000fe200078e00ff */
[----:B------:R-:W-:Y:S01]  /*11010*/  LOP3.LUT R3, R24, 0x180, RZ, 0xc0, !PT ;  /* 0x0000018018037812 */ /* 0x000fe200078ec0ff */
[----:B------:R-:W-:Y:S01]  /*11020*/  IMAD.SHL.U32 R7, R6, 0x4, RZ ;  /* 0x0000000406077824 */ /* 0x000fe200078e00ff */
        /* <DEDUP_REMOVED lines=10> */
[----:B--2---:R-:W-:-:S07]  /*110d0*/  LOP3.LUT R23, R5, R4, RZ, 0xfc, !PT ;  /* 0x0000000405177212 */ /* 0x004fce00078efcff */
.L_x_10675:
[----:B------:R-:W0:Y:S02]  /*110e0*/  LDC.64 R2, c[0x0][0xc60] ;  /* 0x00031800ff027b82 */ /* 0x000e240000000a00 */
[----:B0-----:R-:W-:-:S05]  /*110f0*/  IMAD.WIDE R2, R19, 0x4, R2 ;  /* 0x0000000413027825 */ /* 0x001fca00078e0202 */
[----:B------:R-:W2:Y:S01]  /*11100*/  LDG.E R11, desc[UR42][R2.64] ;  /* 0x0000002a020b7981 */ /* 0x000ea2000c1e1900 */
        /* <DEDUP_REMOVED lines=8> */
[----:B-12---:R-:W-:Y:S01]  /*11190*/  SHF.R.S32.HI R0, RZ, 0x1f, R11 ;  /* 0x0000001fff007819 */ /* 0x006fe2000001140b */
[----:B------:R-:W-:-:S10]  /*111a0*/  IMAD.SHL.U32 R12, R11, 0x4, RZ ;  /* 0x000000040b0c7824 */ /* 0x000fd400078e00ff */
[C---:B------:R-:W-:Y:S01]  /*111b0*/  @P0 LEA R4, P3, R11.reuse, UR6, 0x2 ;  /* 0x000000060b040c11 */ /* 0x040fe2000f8610ff */
[----:B------:R-:W-:Y:S01]  /*111c0*/  STL [R1+0x4], R11 ;  /* 0x0000040b01007387 */ /* 0x000fe20000100800 */
        /* <DEDUP_REMOVED lines=25> */
[----:B0-----:R-:W-:-:S06]  /*11360*/  IMAD.MOV.U32 R7, RZ, RZ, RZ ;  /* 0x000000ffff077224 */ /* 0x001fcc00078e00ff */
        /* <DEDUP_REMOVED lines=14> */
[----:B0-----:R-:W-:Y:S01]  /*11450*/  MOV R4, UR4 ;  /* 0x0000000400047c02 */ /* 0x001fe20008000f00 */
[----:B------:R-:W-:Y:S06]  /*11460*/  @P2 BRA `(.L_x_10581) ;  /* 0x0000000000102947 */ /* 0x000fec0003800000 */
[----:B------:R-:W-:Y:S05]  /*11470*/  @!P0 BRA `(.L_x_10581) ;  /* 0x00000000000c8947 */ /* 0x000fea0003800000 */
[----:B------:R-:W2:Y:S04]  /*11480*/  LDG.E R5, desc[UR42][R2.64] ;  /* 0x0000002a02057981 */ /* 0x000ea8000c1e1900 */
[----:B-----5:R-:W2:Y:S02]  /*11490*/  LDG.E R10, desc[UR42][R2.64+0x4] ;  /* 0x0000042a020a7981 */ /* 0x020ea4000c1e1900 */
[----:B--2---:R-:W-:-:S07]  /*114a0*/  IMAD.IADD R10, R10, 0x1, -R5 ;  /* 0x000000010a0a7824 */ /* 0x004fce00078e0a05 */
.L_x_10581:
[----:B-----5:R-:W-:Y:S01]  /*114b0*/  @P1 IMAD.IADD R4, R9, 0x1, -R8 ;  /* 0x0000000109041824 */ /* 0x020fe200078e0a08 */
[----:B------:R-:W-:Y:S01]  /*114c0*/  BSSY B0, `(.L_x_10582) ;  /* 0x00000e8000007945 */ /* 0x000fe20003800000 */
[----:B------:R-:W-:-:S04]  /*114d0*/  IMAD.IADD R3, R10, 0x1, -R6 ;  /* 0x000000010a037824 */ /* 0x000fc800078e0a06 */
[----:B------:R-:W-:-:S05]  /*114e0*/  IMAD.IADD R2, R3, 0x1, R4 ;  /* 0x0000000103027824 */ /* 0x000fca00078e0204 */
[----:B------:R0:W-:Y:S02]  /*114f0*/  STL [R1+0x14], R2 ;  /* 0x0000140201007387 */ /* 0x0001e40000100800 */
[----:B0-----:R-:W-:-:S04]  /*11500*/  VIADD R2, R2, 0x9f ;  /* 0x0000009f02027836 */ /* 0x001fc80000000000 */
[----:B------:R-:W-:-:S05]  /*11510*/  IMAD.HI R2, R2, 0x66666667, RZ ;  /* 0x6666666702027827 */ /* 0x000fca00078e02ff */
[----:B------:R-:W-:-:S04]  /*11520*/  SHF.R.U32.HI R5, RZ, 0x1f, R2 ;  /* 0x0000001fff057819 */ /* 0x000fc80000011602 */
[----:B------:R-:W-:Y:S01]  /*11530*/  LEA.HI.SX32 R8, R2, R5, 0x1a ;  /* 0x0000000502087211 */ /* 0x000fe200078fd2ff */
[----:B------:R-:W-:-:S04]  /*11540*/  IMAD.MOV R2, RZ, RZ, -R3 ;  /* 0x000000ffff027224 */ /* 0x000fc800078e0a03 */
[----:B------:R-:W-:Y:S01]  /*11550*/  IMAD R5, R8, 0xa0, -R3 ;  /* 0x000000a008057824 */ /* 0x000fe200078e0a03 */
[----:B------:R-:W-:Y:S01]  /*11560*/  VIMNMX R2, RZ, R2, !PT ;  /* 0x00000002ff027248 */ /* 0x000fe20007fe0100 */
[----:B------:R0:W-:Y:S03]  /*11570*/  STL [R1+0x18], R8 ;  /* 0x0000180801007387 */ /* 0x0001e60000100800 */
[----:B------:R-:W-:-:S04]  /*11580*/  VIMNMX R5, R5, R4, PT ;  /* 0x0000000405057248 */ /* 0x000fc80003fe0100 */
[----:B------:R-:W-:Y:S01]  /*11590*/  ISETP.GT.AND P0, PT, R5, R2, PT ;  /* 0x000000020500720c */ /* 0x000fe20003f04270 */
[----:B------:R-:W-:-:S05]  /*115a0*/  IMAD.WIDE.U32 R2, R2, -0x33333333, RZ ;  /* 0xcccccccd02027825 */ /* 0x000fca00078e00ff */
[----:B------:R-:W-:-:S05]  /*115b0*/  SHF.R.U32.HI R3, RZ, 0x7, R3 ;  /* 0x00000007ff037819 */ /* 0x000fca0000011603 */
[----:B------:R-:W-:Y:S02]  /*115c0*/  IMAD.MOV.U32 R2, RZ, RZ, R3 ;  /* 0x000000ffff027224 */ /* 0x000fe400078e0003 */
[----:B------:R-:W-:-:S05]  /*115d0*/  @P0 IADD3 R4, R5, 0x9f, RZ ;  /* 0x0000009f05040810 */ /* 0x000fca0007ffe0ff */
[----:B------:R-:W-:-:S05]  /*115e0*/  @P0 IMAD.HI R4, R4, 0x66666667, RZ ;  /* 0x6666666704040827 */ /* 0x000fca00078e02ff */
[----:B------:R-:W-:-:S04]  /*115f0*/  @P0 SHF.R.U32.HI R5, RZ, 0x1f, R4 ;  /* 0x0000001fff050819 */ /* 0x000fc80000011604 */
[----:B------:R-:W-:Y:S01]  /*11600*/  @P0 LEA.HI.SX32 R2, R4, R5, 0x1a ;  /* 0x0000000504020211 */ /* 0x000fe200078fd2ff */
[----:B------:R-:W-:Y:S01]  /*11610*/  IMAD.IADD R4, R7, 0x1, R6 ;  /* 0x0000000107047824 */ /* 0x000fe200078e0206 */
[----:B------:R-:W-:Y:S02]  /*11620*/  PLOP3.LUT P0, PT, PT, PT, PT, 0x80, 0x0 ;  /* 0x000000000000781c */ /* 0x000fe40003f0f070 */
[----:B------:R-:W-:Y:S02]  /*11630*/  ISETP.GT.AND P2, PT, R2, R3, PT ;  /* 0x000000030200720c */ /* 0x000fe40003f44270 */
[----:B------:R0:W-:Y:S11]  /*11640*/  STL [R1], R4 ;  /* 0x0000000401007387 */ /* 0x0001f60000100800 */
[----:B0-----:R-:W-:Y:S05]  /*11650*/  @!P2 BRA `(.L_x_10583) ;  /* 0x0000000c0038a947 */ /* 0x001fea0003800000 */
[----:B------:R-:W0:Y:S01]  /*11660*/  LDC R4, c[0x0][0x428] ;  /* 0x00010a00ff047b82 */ /* 0x000e220000000800 */
[----:B------:R-:W-:Y:S01]  /*11670*/  UMOV UR4, 0xffffffff ;  /* 0xffffffff00047882 */ /* 0x000fe20000000000 */
[----:B0-----:R-:W-:-:S13]  /*11680*/  ISETP.NE.AND P0, PT, R4, 0x1, PT ;  /* 0x000000010400780c */ /* 0x001fda0003f05270 */
[----:B------:R-:W0:Y:S08]  /*11690*/  @P0 LDC R5, c[0x0][0x42c] ;  /* 0x00010b00ff050b82 */ /* 0x000e300000000800 */
[----:B------:R-:W1:Y:S01]  /*116a0*/  @P0 LDC R7, c[0x0][0x430] ;  /* 0x00010c00ff070b82 */ /* 0x000e620000000800 */
[----:B0-----:R-:W-:-:S04]  /*116b0*/  @P0 IMAD.HI.U32 R4, R18, R5, RZ ;  /* 0x0000000512040227 */ /* 0x001fc800078e00ff */
[----:B------:R-:W-:Y:S01]  /*116c0*/  IMAD.MOV.U32 R5, RZ, RZ, R18 ;  /* 0x000000ffff057224 */ /* 0x000fe200078e0012 */
[----:B-1----:R-:W-:Y:S02]  /*116d0*/  @P0 SHF.R.U32.HI R5, RZ, R7, R4 ;  /* 0x00000007ff050219 */ /* 0x002fe40000011604 */
[----:B------:R-:W-:Y:S01]  /*116e0*/  SEL R4, R11, RZ, !P1 ;  /* 0x000000ff0b047207 */ /* 0x000fe20004800000 */
[----:B------:R-:W-:Y:S06]  /*116f0*/  BRA.DIV UR4, `(.L_x_10584) ;  /* 0x0000004604b87947 */ /* 0x000fec000b800000 */
[----:B------:R-:W0:Y:S02]  /*11700*/  S2R R6, SR_TID.X ;  /* 0x0000000000067919 */ /* 0x000e240000002100 */
[----:B0-----:R-:W-:-:S04]  /*11710*/  SHF.R.U32.HI R6, RZ, 0x5, R6 ;  /* 0x00000005ff067819 */ /* 0x001fc80000011606 */
[----:B------:R-:W-:-:S05]  /*11720*/  LOP3.LUT R6, R6, 0x3, RZ, 0xc0, !PT ;  /* 0x0000000306067812 */ /* 0x000fca00078ec0ff */
[----:B------:R0:W1:Y:S02]  /*11730*/  SHFL.IDX PT, R14, R6, RZ, 0x1f ;  /* 0x00001fff060e7589 */ /* 0x00006400000e0000 */
.L_x_10722:
[----:B-1----:R-:W-:Y:S02]  /*11740*/  ISETP.NE.AND P0, PT, R14, RZ, PT ;  /* 0x000000ff0e00720c */ /* 0x002fe40003f05270 */
[----:B------:R-:W-:-:S11]  /*11750*/  PLOP3.LUT P6, PT, PT, PT, PT, 0x8, 0x0 ;  /* 0x000000000000781c */ /* 0x000fd60003fce170 */
[----:B------:R-:W-:Y:S05]  /*11760*/  @P0 BRA `(.L_x_10585) ;  /* 0x00000000000c0947 */ /* 0x000fea0003800000 */
[----:B------:R-:W-:-:S03]  /*11770*/  UMOV UR4, 0xffffffff ;  /* 0xffffffff00047882 */ /* 0x000fc60000000000 */
[----:B------:R-:W-:Y:S05]  /*11780*/  BRA.DIV UR4, `(.L_x_10586) ;  /* 0x0000004604c87947 */ /* 0x000fea000b800000 */
[----:B------:R-:W-:-:S13]  /*11790*/  ELECT P6, URZ, PT ;  /* 0x00000000003f782f */ /* 0x000fda00038c0000 */
.L_x_10585:
[----:B0-----:R-:W2:Y:S01]  /*117a0*/  LDL R6, [R1+0x1c] ;  /* 0x00001c0001067983 */ /* 0x001ea20000100800 */
[----:B------:R-:W-:Y:S01]  /*117b0*/  MOV R8, 0x400 ;  /* 0x0000040000087802 */ /* 0x000fe20000000f00 */
[----:B------:R-:W-:Y:S01]  /*117c0*/  BSSY B1, `(.L_x_10587) ;  /* 0x000000a000017945 */ /* 0x000fe20003800000 */
[----:B--2---:R-:W-:-:S05]  /*117d0*/  VIADD R7, R6, 0x1 ;  /* 0x0000000106077836 */ /* 0x004fca0000000000 */
[----:B------:R-:W-:-:S04]  /*117e0*/  LEA.HI R6, R7, R7, RZ, 0x1 ;  /* 0x0000000707067211 */ /* 0x000fc800078f08ff */
[----:B------:R-:W-:-:S05]  /*117f0*/  LOP3.LUT R6, R6, 0xfffffffe, RZ, 0xc0, !PT ;  /* 0xfffffffe06067812 */ /* 0x000fca00078ec0ff */
[----:B------:R-:W-:Y:S02]  /*11800*/  IMAD.IADD R7, R7, 0x1, -R6 ;  /* 0x0000000107077824 */ /* 0x000fe400078e0a06 */
[----:B------:R-:W0:Y:S03]  /*11810*/  S2R R6, SR_CgaCtaId ;  /* 0x0000000000067919 */ /* 0x000e260000008800 */
[----:B------:R-:W-:Y:S02]  /*11820*/  SHF.L.U32 R7, R7, 0x1f, RZ ;  /* 0x0000001f07077819 */ /* 0x000fe400000006ff */
[----:B0-----:R-:W-:-:S04]  /*11830*/  LEA R6, R6, R8, 0x18 ;  /* 0x0000000806067211 */ /* 0x001fc800078ec0ff */
[----:B------:R-:W0:Y:S02]  /*11840*/  SYNCS.PHASECHK.TRANS64.TRYWAIT P0, [R6+URZ+0x13220], R7 ;  /* 0x01322007060075a7 */ /* 0x000e24000800017f */
[----:B0-----:R-:W-:Y:S05]  /*11850*/  @!P0 BRA `(.L_x_10588) ;  /* 0x0000004400b48947 */ /* 0x001fea0003800000 */
.L_x_10725:
[----:B------:R-:W-:Y:S05]  /*11860*/  BSYNC B1 ;  /* 0x0000000000017941 */ /* 0x000fea0003800000 */
.L_x_10587:
[----:B------:R-:W-:Y:S04]  /*11870*/  BSSY B1, `(.L_x_10589) ;  /* 0x000004d000017945 */ /* 0x000fe80003800000 */
[----:B------:R-:W-:Y:S05]  /*11880*/  @!P6 BRA `(.L_x_10590) ;  /* 0x00000004002ce947 */ /* 0x000fea0003800000 */
[----:B------:R-:W1:Y:S01]  /*11890*/  S2R R8, SR_TID.X ;  /* 0x0000000000087919 */ /* 0x000e620000002100 */
[----:B0-----:R-:W-:Y:S01]  /*118a0*/  IMAD R7, R26, 0x8, R6 ;  /* 0x000000081a077824 */ /* 0x001fe200078e0206 */
[----:B------:R-:W-:Y:S01]  /*118b0*/  BSSY B2, `(.L_x_10591) ;  /* 0x0000006000027945 */ /* 0x000fe20003800000 */
[----:B-1----:R-:W-:Y:S02]  /*118c0*/  LOP3.LUT R9, R8, 0x7f, RZ, 0xc0, !PT ;  /* 0x0000007f08097812 */ /* 0x002fe400078ec0ff */
[----:B------:R-:W-:Y:S02]  /*118d0*/  SHF.L.U32 R8, R28, 0x1f, RZ ;  /* 0x0000001f1c087819 */ /* 0x000fe400000006ff */
[----:B------:R-:W-:Y:S02]  /*118e0*/  ISETP.NE.AND P1, PT, R9, RZ, PT ;  /* 0x000000ff0900720c */ /* 0x000fe40003f25270 */
[----:B------:R-:W0:Y:S02]  /*118f0*/  SYNCS.PHASECHK.TRANS64.TRYWAIT P0, [R7+URZ+0x132a0], R8 ;  /* 0x0132a008070075a7 */ /* 0x000e24000800017f */
[----:B0-----:R-:W-:Y:S09]  /*11900*/  @!P0 BRA `(.L_x_10592) ;  /* 0x00000044009c8947 */ /* 0x001ff20003800000 */
.L_x_10726:
[----:B------:R-:W-:Y:S05]  /*11910*/  BSYNC B2 ;  /* 0x0000000000027941 */ /* 0x000fea0003800000 */
.L_x_10591:
[----:B------:R-:W-:Y:S04]  /*11920*/  BSSY B2, `(.L_x_10593) ;  /* 0x0000009000027945 */ /* 0x000fe80003800000 */
        /* <DEDUP_REMOVED lines=8> */
.L_x_10594:
[----:B------:R-:W-:Y:S05]  /*119b0*/  BSYNC B2 ;  /* 0x0000000000027941 */ /* 0x000fea0003800000 */
.L_x_10593:
        /* <DEDUP_REMOVED lines=12> */
.L_x_10595:
        /* <DEDUP_REMOVED lines=13> */
.L_x_10727:
[----:B------:R-:W-:Y:S05]  /*11b50*/  BSYNC B2 ;  /* 0x0000000000027941 */ /* 0x000fea0003800000 */
.L_x_10596:
        /* <DEDUP_REMOVED lines=11> */
.L_x_10599:
[----:B------:R-:W-:Y:S05]  /*11c10*/  BSYNC B2 ;  /* 0x0000000000027941 */ /* 0x000fea0003800000 */
.L_x_10598:
        /* <DEDUP_REMOVED lines=8> */
.L_x_10600:
        /* <DEDUP_REMOVED lines=10> */
.L_x_10590:
[----:B------:R-:W-:Y:S05]  /*11d40*/  BSYNC B1 ;  /* 0x0000000000017941 */ /* 0x000fea0003800000 */
.L_x_10589:
[----:B------:R-:W-:Y:S01]  /*11d50*/  VIADD R2, R2, 0xfffffffe ;  /* 0xfffffffe02027836 */ /* 0x000fe20000000000 */
[----:B------:R-:W-:Y:S01]  /*11d60*/  PLOP3.LUT P0, PT, PT, PT, PT, 0x8, 0x0 ;  /* 0x000000000000781c */ /* 0x000fe20003f0e170 */
[----:B------:R-:W-:-:S03]  /*11d70*/  VIADD R26, R26, 0x1 ;  /* 0x000000011a1a7836 */ /* 0x000fc60000000000 */
[----:B------:R-:W-:Y:S02]  /*11d80*/  ISETP.GE.AND P2, PT, R2, R3, PT ;  /* 0x000000030200720c */ /* 0x000fe40003f46270 */
[----:B------:R-:W-:-:S04]  /*11d90*/  ISETP.NE.AND P1, PT, R26, 0x2, PT ;  /* 0x000000021a00780c */ /* 0x000fc80003f25270 */
[----:B0-----:R-:W-:Y:S02]  /*11da0*/  SEL R7, RZ, 0x1, P1 ;  /* 0x00000001ff077807 */ /* 0x001fe40000800000 */
[----:B------:R-:W-:Y:S02]  /*11db0*/  SEL R26, R26, RZ, P1 ;  /* 0x000000ff1a1a7207 */ /* 0x000fe40000800000 */
[----:B------:R-:W-:-:S03]  /*11dc0*/  LOP3.LUT R28, R28, R7, RZ, 0x3c, !PT ;  /* 0x000000071c1c7212 */ /* 0x000fc600078e3cff */
[----:B------:R-:W-:Y:S05]  /*11dd0*/  @!P2 BRA `(.L_x_10583) ;  /* 0x000000040058a947 */ /* 0x000fea0003800000 */
.L_x_10613:
[----:B------:R-:W-:Y:S05]  /*11de0*/  YIELD ;  /* 0x0000000000007946 */ /* 0x000fea0003800000 */
[----:B------:R-:W-:Y:S04]  /*11df0*/  BSSY B1, `(.L_x_10601) ;  /* 0x000004c000017945 */ /* 0x000fe80003800000 */
[----:B------:R-:W-:Y:S05]  /*11e00*/  @!P6 BRA `(.L_x_10602) ;  /* 0x000000040028e947 */ /* 0x000fea0003800000 */
[----:B------:R-:W0:Y:S01]  /*11e10*/  S2R R7, SR_TID.X ;  /* 0x0000000000077919 */ /* 0x000e220000002100 */
[----:B------:R-:W-:Y:S01]  /*11e20*/  SHF.L.U32 R8, R28, 0x1f, RZ ;  /* 0x0000001f1c087819 */ /* 0x000fe200000006ff */
[----:B------:R-:W-:Y:S01]  /*11e30*/  BSSY B2, `(.L_x_10603) ;  /* 0x0000006000027945 */ /* 0x000fe20003800000 */
[----:B0-----:R-:W-:Y:S01]  /*11e40*/  LOP3.LUT R9, R7, 0x7f, RZ, 0xc0, !PT ;  /* 0x0000007f07097812 */ /* 0x001fe200078ec0ff */
[----:B------:R-:W-:-:S03]  /*11e50*/  IMAD R7, R26, 0x8, R6 ;  /* 0x000000081a077824 */ /* 0x000fc600078e0206 */
[----:B------:R-:W-:Y:S01]  /*11e60*/  ISETP.NE.AND P2, PT, R9, RZ, PT ;  /* 0x000000ff0900720c */ /* 0x000fe20003f45270 */
[----:B------:R-:W0:Y:S02]  /*11e70*/  SYNCS.PHASECHK.TRANS64.TRYWAIT P1, [R7+URZ+0x132a0], R8 ;  /* 0x0132a008070075a7 */ /* 0x000e24000802017f */
[----:B0-----:R-:W-:Y:S10]  /*11e80*/  @!P1 BRA `(.L_x_10604) ;  /* 0x0000004000649947 */ /* 0x001ff40003800000 */
.L_x_10728:
[----:B------:R-:W-:Y:S05]  /*11e90*/  BSYNC B2 ;  /* 0x0000000000027941 */ /* 0x000fea0003800000 */
.L_x_10603:
        /* <DEDUP_REMOVED lines=9> */
.L_x_10606:
[----:B------:R-:W-:Y:S05]  /*11f30*/  BSYNC B2 ;  /* 0x0000000000027941 */ /* 0x000fea0003800000 */
.L_x_10605:
[----:B------:R-:W-:Y:S01]  /*11f40*/  MOV R13, RZ ;  /* 0x000000ff000d7202 */ /* 0x000fe20000000f00 */
        /* <DEDUP_REMOVED lines=10> */
.L_x_10607:
        /* <DEDUP_REMOVED lines=13> */
.L_x_10729:
[----:B------:R-:W-:Y:S05]  /*120c0*/  BSYNC B2 ;  /* 0x0000000000027941 */ /* 0x000fea0003800000 */
.L_x_10608:
        /* <DEDUP_REMOVED lines=11> */
.L_x_10611:
[----:B------:R-:W-:Y:S05]  /*12180*/  BSYNC B2 ;  /* 0x0000000000027941 */ /* 0x000fea0003800000 */
.L_x_10610:
[----:B------:R-:W-:Y:S01]  /*12190*/  R2UR UR10, R13 ;  /* 0x000000000d0a72ca */ /* 0x000fe200000e0000 */
[----:B------:R-:W-:Y:S01]  /*121a0*/  UIADD3 UR4, UP0, UR40, 0x670, URZ ;  /* 0x0000067028047890 */ /* 0x000fe2000ff1e03f */
[----:B------:R-:W-:Y:S01]  /*121b0*/  R2UR UR6, R14 ;  /* 0x000000000e0672ca */ /* 0x000fe200000e0000 */
[----:B------:R-:W-:Y:S01]  /*121c0*/  VIADD R9, R9, 0x6000 ;  /* 0x0000600009097836 */ /* 0x000fe20000000000 */
[----:B------:R-:W-:Y:S01]  /*121d0*/  R2UR UR7, R15 ;  /* 0x000000000f0772ca */ /* 0x000fe200000e0000 */
[----:B------:R-:W-:Y:S01]  /*121e0*/  UIADD3.X UR5, URZ, UR41, URZ, UP0, !UPT ;  /* 0x000000293f057290 */ /* 0x000fe200087fe43f */
[----:B------:R-:W-:Y:S02]  /*121f0*/  PLOP3.LUT P1, PT, PT, PT, PT, 0x80, 0x0 ;  /* 0x000000000000781c */ /* 0x000fe40003f2f070 */
[----:B01----:R-:W-:-:S11]  /*12200*/  IADD3 R7, R7, 0x132b0, RZ ;  /* 0x000132b007077810 */ /* 0x003fd60007ffe0ff */
.L_x_10612:
        /* <DEDUP_REMOVED lines=10> */
.L_x_10602:
[----:B------:R-:W-:Y:S05]  /*122b0*/  BSYNC B1 ;  /* 0x0000000000017941 */ /* 0x000fea0003800000 */
.L_x_10601:
        /* <DEDUP_REMOVED lines=8> */
.L_x_10583:
[----:B------:R-:W-:Y:S05]  /*12340*/  BSYNC B0 ;  /* 0x0000000000007941 */ /* 0x000fea0003800000 */
.L_x_10582:
[----:B------:R-:W2:Y:S01]  /*12350*/  LDL R7, [R1+0x14] ;  /* 0x0000140001077983 */ /* 0x000ea20000100800 */
        /* <DEDUP_REMOVED lines=22> */
.L_x_10615:
[----:B------:R-:W0:Y:S01]  /*124c0*/  S2R R0, SR_CgaCtaId ;  /* 0x0000000000007919 */ /* 0x000e220000008800 */
[----:B------:R-:W-:-:S04]  /*124d0*/  MOV R29, 0x400 ;  /* 0x00000400001d7802 */ /* 0x000fc80000000f00 */
[----:B0-----:R-:W-:-:S05]  /*124e0*/  LEA R29, R0, R29, 0x18 ;  /* 0x0000001d001d7211 */ /* 0x001fca00078ec0ff */
        /* <DEDUP_REMOVED lines=19> */
.L_x_10617:
        /* <DEDUP_REMOVED lines=21> */
.L_x_10618:
        /* <DEDUP_REMOVED lines=19> */
.L_x_10619:
        /* <DEDUP_REMOVED lines=19> */
.L_x_10620:
[----:B------:R-:W2:Y:S01]  /*129d0*/  LDL.LU R2, [R1+0x8] ;  /* 0x0000080001027983 */ /* 0x000ea20000300800 */
[----:B------:R-:W-:Y:S01]  /*129e0*/  ULDC.64 UR4, c[0x0][0x9f8] ;  /* 0x00027e0000047ab9 */ /* 0x000fe20000000a00 */
[----:B------:R-:W0:Y:S02]  /*129f0*/  LDC R0, c[0x0][0x428] ;  /* 0x00010a00ff007b82 */ /* 0x000e240000000800 */
[----:B------:R-:W3:Y:S04]  /*12a00*/  LDL.LU R20, [R1+0xc] ;  /* 0x00000c0001147983 */ /* 0x000ee80000300800 */
[----:B------:R-:W4:Y:S04]  /*12a10*/  LDL.LU R6, [R1+0x20] ;  /* 0x0000200001067983 */ /* 0x000f280000300800 */
[----:B------:R-:W4:Y:S01]  /*12a20*/  LDL.LU R21, [R1+0x4] ;  /* 0x0000040001157983 */ /* 0x000f220000300800 */
[----:B------:R-:W-:Y:S01]  /*12a30*/  ISETP.NE.U32.AND P0, PT, RZ, UR4, PT ;  /* 0x00000004ff007c0c */ /* 0x000fe2000bf05070 */
[----:B------:R-:W1:Y:S03]  /*12a40*/  S2R R4, SR_TID.X ;  /* 0x0000000000047919 */ /* 0x000e660000002100 */
[----:B------:R-:W-:-:S02]  /*12a50*/  ISETP.NE.AND.EX P0, PT, RZ, UR5, PT, P0 ;  /* 0x00000005ff007c0c */ /* 0x000fc4000bf05300 */
[----:B-1----:R-:W-:-:S11]  /*12a60*/  LOP3.LUT R7, R4, 0x7f, RZ, 0xc0, !PT ;  /* 0x0000007f04077812 */ /* 0x002fd600078ec0ff */
[----:B--2---:R-:W-:-:S04]  /*12a70*/  @P0 IADD3 R2, P1, R2, UR4, RZ ;  /* 0x0000000402020c10 */ /* 0x004fc8000ff3e0ff */
[----:B---3--:R-:W-:Y:S01]  /*12a80*/  @P0 IADD3.X R3, R20, UR5, RZ, P1, !PT ;  /* 0x0000000514030c10 */ /* 0x008fe20008ffe4ff */
[----:B------:R-:W-:Y:S01]  /*12a90*/  ULDC.64 UR4, c[0x0][0xa00] ;  /* 0x0002800000047ab9 */ /* 0x000fe20000000a00 */
[----:B----4-:R-:W-:-:S06]  /*12aa0*/  IMAD.MOV.U32 R20, RZ, RZ, R21 ;  /* 0x000000ffff147224 */ /* 0x010fcc00078e0015 */
[----:B------:R1:W5:Y:S01]  /*12ab0*/  @P0 LDG.E R20, desc[UR42][R2.64] ;  /* 0x0000002a02140981 */ /* 0x000362000c1e1900 */
[----:B0-----:R-:W-:Y:S01]  /*12ac0*/  ISETP.NE.AND P0, PT, R0, 0x1, PT ;  /* 0x000000010000780c */ /* 0x001fe20003f05270 */
[----:B------:R-:W-:Y:S01]  /*12ad0*/  IMAD.MOV.U32 R0, RZ, RZ, R18 ;  /* 0x000000ffff007224 */ /* 0x000fe200078e0012 */
[----:B------:R-:W-:Y:S01]  /*12ae0*/  ISETP.NE.AND P1, PT, R7, RZ, PT ;  /* 0x000000ff0700720c */ /* 0x000fe20003f25270 */
[----:B------:R-:W-:-:S03]  /*12af0*/  IMAD R6, R17, 0xc0, R6 ;  /* 0x000000c011067824 */ /* 0x000fc600078e0206 */
[----:B------:R-:W-:-:S07]  /*12b00*/  PLOP3.LUT P3, PT, P1, PT, PT, 0x8, 0x0 ;  /* 0x000000000000781c */ /* 0x000fce0000f6e170 */
[----:B------:R-:W0:Y:S02]  /*12b10*/  @P0 LDC R5, c[0x0][0x42c] ;  /* 0x00010b00ff050b82 */ /* 0x000e240000000800 */
[----:B------:R-:W-:-:S05]  /*12b20*/  VOTEU.ALL UP1, P1 ;  /* 0x00000000003f7886 */ /* 0x000fca0000820000 */
[----:B------:R-:W-:Y:S01]  /*12b30*/  @!UP1 UIADD3 UR8, UP0, UR40, 0x270, URZ ;  /* 0x0000027028089890 */ /* 0x000fe2000ff1e03f */
[----:B------:R-:W2:Y:S03]  /*12b40*/  @P0 LDC R4, c[0x0][0x430] ;  /* 0x00010c00ff040b82 */ /* 0x000ea60000000800 */
[----:B------:R-:W-:-:S03]  /*12b50*/  @!UP1 UIADD3.X UR9, URZ, UR41, URZ, UP0, !UPT ;  /* 0x000000293f099290 */ /* 0x000fc600087fe43f */
[----:B------:R-:W-:Y:S01]  /*12b60*/  VOTEU.ALL UP0, P1 ;  /* 0x00000000003f7886 */ /* 0x000fe20000800000 */
[----:B0-----:R-:W-:-:S05]  /*12b70*/  @P0 IMAD.HI.U32 R5, R18, R5, RZ ;  /* 0x0000000512050227 */ /* 0x001fca00078e00ff */
[----:B--2---:R-:W-:Y:S02]  /*12b80*/  @P0 SHF.R.U32.HI R0, RZ, R4, R5 ;  /* 0x00000004ff000219 */ /* 0x004fe40000011605 */
[----:B------:R-:W-:-:S04]  /*12b90*/  ISETP.NE.U32.AND P0, PT, RZ, UR4, PT ;  /* 0x00000004ff007c0c */ /* 0x000fc8000bf05070 */
[----:B------:R-:W-:-:S04]  /*12ba0*/  ISETP.NE.AND.EX P2, PT, RZ, UR5, PT, P0 ;  /* 0x00000005ff007c0c */ /* 0x000fc8000bf45300 */
[----:B-1----:R-:W-:-:S09]  /*12bb0*/  SEL R7, R21, RZ, !P2 ;  /* 0x000000ff15077207 */ /* 0x002fd20005000000 */
.L_x_10621:
        /* <DEDUP_REMOVED lines=22> */
.L_x_10732:
[----:B-1----:R-:W-:Y:S02]  /*12d20*/  ISETP.NE.AND P0, PT, R14, RZ, PT ;  /* 0x000000ff0e00720c */ /* 0x002fe40003f05270 */
[----:B------:R-:W-:-:S11]  /*12d30*/  PLOP3.LUT P6, PT, PT, PT, PT, 0x8, 0x0 ;  /* 0x000000000000781c */ /* 0x000fd60003fce170 */
[----:B------:R-:W-:Y:S05]  /*12d40*/  @P0 BRA `(.L_x_10623) ;  /* 0x00000004008c0947 */ /* 0x000fea0003800000 */
[----:B------:R-:W-:-:S03]  /*12d50*/  UMOV UR4, 0xffffffff ;  /* 0xffffffff00047882 */ /* 0x000fc60000000000 */
[----:B------:R-:W-:Y:S05]  /*12d60*/  BRA.DIV UR4, `(.L_x_10624) ;  /* 0x0000003604087947 */ /* 0x000fea000b800000 */
[----:B------:R-:W-:-:S13]  /*12d70*/  ELECT P6, URZ, PT ;  /* 0x00000000003f782f */ /* 0x000fda00038c0000 */
.L_x_10735:
        /* <DEDUP_REMOVED lines=23> */
.L_x_10626:
[----:B------:R-:W1:Y:S01]  /*12ef0*/  S2R R3, SR_TID.X ;  /* 0x0000000000037919 */ /* 0x000e620000002100 */
[----:B0-----:R-:W-:Y:S02]  /*12f00*/  LEA R4, R25, R29, 0x3 ;  /* 0x0000001d19047211 */ /* 0x001fe400078e18ff */
[----:B-1----:R-:W-:Y:S02]  /*12f10*/  LOP3.LUT R5, R3, 0x7f, RZ, 0xc0, !PT ;  /* 0x0000007f03057812 */ /* 0x002fe400078ec0ff */
[----:B------:R-:W-:Y:S02]  /*12f20*/  SHF.L.U32 R3, R27, 0x1f, RZ ;  /* 0x0000001f1b037819 */ /* 0x000fe400000006ff */
[----:B------:R-:W-:Y:S02]  /*12f30*/  ISETP.NE.AND P0, PT, R5, RZ, PT ;  /* 0x000000ff0500720c */ /* 0x000fe40003f05270 */
[----:B------:R-:W0:Y:S02]  /*12f40*/  SYNCS.PHASECHK.TRANS64.TRYWAIT P2, [R4+URZ+0x13280], R3 ;  /* 0x01328003040075a7 */ /* 0x000e24000804017f */
[----:B0-----:R-:W-:Y:S09]  /*12f50*/  @!P2 BRA `(.L_x_10627) ;  /* 0x0000003000aca947 */ /* 0x001ff20003800000 */
.L_x_10736:
        /* <DEDUP_REMOVED lines=8> */
.L_x_10628:
[----:B------:R-:W2:Y:S01]  /*12fe0*/  LDL R9, [R1] ;  /* 0x0000000001097983 */ /* 0x000ea20000100800 */
[----:B------:R-:W-:Y:S01]  /*12ff0*/  IMAD R5, R25, 0x2800, R29 ;  /* 0x0000280019057824 */ /* 0x000fe200078e021d */
[----:B------:R-:W-:Y:S01]  /*13000*/  R2UR UR9, R4 ;  /* 0x00000000040972ca */ /* 0x000fe200000e0000 */
[----:B------:R-:W-:Y:S01]  /*13010*/  UIADD3 UR4, UP0, UR40, 0x470, URZ ;  /* 0x0000047028047890 */ /* 0x000fe2000ff1e03f */
[----:B------:R-:W-:Y:S01]  /*13020*/  R2UR UR12, R0 ;  /* 0x00000000000c72ca */ /* 0x000fe200000e0000 */
[----:B------:R-:W-:Y:S01]  /*13030*/  UMOV UR6, 0x0 ;  /* 0x0000000000067882 */ /* 0x000fe20000000000 */
[----:B------:R-:W-:Y:S01]  /*13040*/  R2UR UR8, R5 ;  /* 0x00000000050872ca */ /* 0x000fe200000e0000 */
[----:B------:R-:W-:Y:S01]  /*13050*/  UIADD3.X UR5, URZ, UR41, URZ, UP0, !UPT ;  /* 0x000000293f057290 */ /* 0x000fe200087fe43f */
[----:B-----5:R-:W-:Y:S01]  /*13060*/  R2UR UR13, R2 ;  /* 0x00000000020d72ca */ /* 0x020fe200000e0000 */
[----:B------:R-:W-:Y:S01]  /*13070*/  UMOV UR7, 0x14f00000 ;  /* 0x14f0000000077882 */ /* 0x000fe20000000000 */
[----:B------:R-:W-:-:S05]  /*13080*/  UMOV UR10, URZ ;  /* 0x0000003f000a7c82 */ /* 0x000fca0008000000 */
[----:B------:R-:W-:-:S04]  /*13090*/  UIADD3 UR9, UR9, 0x13270, URZ ;  /* 0x0001327009097890 */ /* 0x000fc8000fffe03f */
[----:B------:R-:W-:Y:S01]  /*130a0*/  UIADD3 UR8, UR8, 0x6000, URZ ;  /* 0x0000600008087890 */ /* 0x000fe2000fffe03f */
[----:B--2---:R-:W-:-:S05]  /*130b0*/  IMAD R8, R8, 0xa0, R9 ;  /* 0x000000a008087824 */ /* 0x004fca00078e0209 */
[----:B------:R-:W-:-:S13]  /*130c0*/  R2UR UR11, R8 ;  /* 0x00000000080b72ca */ /* 0x000fda00000e0000 */
[----:B------:R1:W-:Y:S01]  /*130d0*/  UTMALDG.4D [UR8], [UR4], desc[UR6] ;  /* 0x00000608040075b4 */ /* 0x0003e20008019000 */
[----:B------:R-:W2:Y:S02]  /*130e0*/  SYNCS.PHASECHK.TRANS64.TRYWAIT P2, [R4+URZ+0x13240], R3 ;  /* 0x01324003040075a7 */ /* 0x000ea4000804017f */
[----:B-12---:R-:W-:Y:S05]  /*130f0*/  @!P2 BRA `(.L_x_10629) ;  /* 0x000000300058a947 */ /* 0x006fea0003800000 */
.L_x_10737:
        /* <DEDUP_REMOVED lines=8> */
.L_x_10630:
        /* <DEDUP_REMOVED lines=14> */
.L_x_10625:
[----:B------:R-:W-:Y:S05]  /*13260*/  WARPSYNC.ALL ;  /* 0x0000000000007948 */ /* 0x000fea0003800000 */
[----:B------:R-:W-:Y:S01]  /*13270*/  BAR.SYNC.DEFER_BLOCKING 0x8, 0x1a0 ;  /* 0x0206800000007b1d */ /* 0x000fe20000010000 */
[----:B------:R-:W-:Y:S02]  /*13280*/  R2UR UR9, R29 ;  /* 0x000000001d0972ca */ /* 0x000fe400000e0000 */
[----:B------:R-:W-:-:S13]  /*13290*/  ELECT P0, URZ, PT ;  /* 0x00000000003f782f */ /* 0x000fda0003800000 */
[----:B------:R-:W-:Y:S01]  /*132a0*/  @P0 R2UR UR13, R7 ;  /* 0x00000000070d02ca */ /* 0x000fe200000e0000 */
[----:B------:R-:W-:Y:S01]  /*132b0*/  UIADD3 UR4, UP0, UR40, 0x270, URZ ;  /* 0x0000027028047890 */ /* 0x000fe2000ff1e03f */
[----:B------:R-:W-:Y:S01]  /*132c0*/  @P0 R2UR UR12, R18 ;  /* 0x00000000120c02ca */ /* 0x000fe200000e0000 */
[----:B------:R-:W-:Y:S01]  /*132d0*/  UMOV UR6, 0x0 ;  /* 0x0000000000067882 */ /* 0x000fe20000000000 */
[----:B------:R-:W-:Y:S01]  /*132e0*/  @P0 R2UR UR11, R6 ;  /* 0x00000000060b02ca */ /* 0x000fe200000e0000 */
[----:B------:R-:W-:Y:S01]  /*132f0*/  UIADD3.X UR5, URZ, UR41, URZ, UP0, !UPT ;  /* 0x000000293f057290 */ /* 0x000fe200087fe43f */
[----:B------:R-:W-:Y:S01]  /*13300*/  UMOV UR7, 0x12f00000 ;  /* 0x12f0000000077882 */ /* 0x000fe20000000000 */
[----:B------:R-:W-:Y:S01]  /*13310*/  UMOV UR10, URZ ;  /* 0x0000003f000a7c82 */ /* 0x000fe20008000000 */
[----:B------:R-:W-:Y:S01]  /*13320*/  UIADD3 UR8, UR9, 0xb000, URZ ;  /* 0x0000b00009087890 */ /* 0x000fe2000fffe03f */
[----:B01----:R-:W-:Y:S01]  /*13330*/  @P0 IMAD.MOV.U32 R4, RZ, RZ, 0x3000 ;  /* 0x00003000ff040424 */ /* 0x003fe200078e00ff */
[----:B------:R-:W-:-:S03]  /*13340*/  UIADD3 UR9, UR9, 0x13200, URZ ;  /* 0x0001320009097890 */ /* 0x000fc6000fffe03f */
[----:B------:R1:W-:Y:S06]  /*13350*/  @P0 SYNCS.ARRIVE.TRANS64 RZ, [R29+URZ+0x13200], R4 ;  /* 0x013200041dff09a7 */ /* 0x0003ec000800003f */
[----:B------:R1:W-:Y:S01]  /*13360*/  UTMALDG.4D [UR8], [UR4], desc[UR6] ;  /* 0x00000608040075b4 */ /* 0x0003e20008019000 */
[----:B------:R-:W-:Y:S02]  /*13370*/  NOP ;  /* 0x0000000000007918 */ /* 0x000fe40000000000 */
.L_x_10623:
[----:B-1----:R-:W2:Y:S04]  /*13380*/  LDL.LU R4, [R1+0x1c] ;  /* 0x00001c0001047983 */ /* 0x002ea80000300800 */
[----:B------:R-:W3:Y:S01]  /*13390*/  LDL.LU R5, [R1+0x14] ;  /* 0x0000140001057983 */ /* 0x000ee20000300800 */
[----:B------:R-:W-:Y:S01]  /*133a0*/  BSSY B0, `(.L_x_10631) ;  /* 0x000000a000007945 */ /* 0x000fe20003800000 */
[----:B--2---:R-:W-:Y:S01]  /*133b0*/  VIADD R4, R4, 0x1 ;  /* 0x0000000104047836 */ /* 0x004fe20000000000 */
[----:B---3--:R-:W-:-:S04]  /*133c0*/  ISETP.GE.AND P2, PT, R5, 0xa1, PT ;  /* 0x000000a10500780c */ /* 0x008fc80003f46270 */
[----:B------:R1:W-:Y:S01]  /*133d0*/  STL [R1+0x1c], R4 ;  /* 0x00001c0401007387 */ /* 0x0003e20000100800 */
[----:B0-----:R-:W-:-:S04]  /*133e0*/  LEA.HI R3, R4, R4, RZ, 0x1 ;  /* 0x0000000404037211 */ /* 0x001fc800078f08ff */
[----:B------:R-:W-:-:S05]  /*133f0*/  LOP3.LUT R3, R3, 0xfffffffe, RZ, 0xc0, !PT ;  /* 0xfffffffe03037812 */ /* 0x000fca00078ec0ff */
[----:B------:R-:W-:-:S05]  /*13400*/  IMAD.IADD R3, R4, 0x1, -R3 ;  /* 0x0000000104037824 */ /* 0x000fca00078e0a03 */
[----:B-1----:R-:W-:-:S04]  /*13410*/  SHF.L.U32 R4, R3, 0x1f, RZ ;  /* 0x0000001f03047819 */ /* 0x002fc800000006ff */
[----:B------:R-:W0:Y:S02]  /*13420*/  SYNCS.PHASECHK.TRANS64.TRYWAIT P0, [R29+URZ+0x13220], R4 ;  /* 0x013220041d0075a7 */ /* 0x000e24000800017f */
[----:B0-----:R-:W-:Y:S05]  /*13430*/  @!P0 BRA `(.L_x_10632) ;  /* 0x0000002c009c8947 */ /* 0x001fea0003800000 */
.L_x_10738:
[----:B------:R-:W-:Y:S05]  /*13440*/  BSYNC B0 ;  /* 0x0000000000007941 */ /* 0x000fea0003800000 */
.L_x_10631:
[----:B------:R-:W-:Y:S05]  /*13450*/  @!P2 BRA `(.L_x_10633) ;  /* 0x0000000c002ca947 */ /* 0x000fea0003800000 */
[----:B------:R-:W2:Y:S01]  /*13460*/  LDL.LU R3, [R1+0x18] ;  /* 0x0000180001037983 */ /* 0x000ea20000300800 */
[----:B------:R-:W-:Y:S02]  /*13470*/  IMAD.MOV.U32 R6, RZ, RZ, R25 ;  /* 0x000000ffff067224 */ /* 0x000fe400078e0019 */
[----:B------:R-:W-:Y:S01]  /*13480*/  IMAD.MOV.U32 R7, RZ, RZ, R27 ;  /* 0x000000ffff077224 */ /* 0x000fe200078e001b */
[----:B--2---:R-:W-:-:S07]  /*13490*/  IADD3 R12, R3, -0x2, RZ ;  /* 0xfffffffe030c7810 */ /* 0x004fce0007ffe0ff */
.L_x_10653:
[----:B------:R-:W-:Y:S01]  /*134a0*/  VIADD R25, R6, 0x1 ;  /* 0x0000000106197836 */ /* 0x000fe20000000000 */
[----:B------:R-:W-:Y:S05]  /*134b0*/  YIELD ;  /* 0x0000000000007946 */ /* 0x000fea0003800000 */
[----:B------:R-:W-:Y:S01]  /*134c0*/  ISETP.NE.AND P0, PT, R25, 0x2, PT ;  /* 0x000000021900780c */ /* 0x000fe20003f05270 */
[----:B------:R-:W-:Y:S03]  /*134d0*/  BSSY B0, `(.L_x_10634) ;  /* 0x0000066000007945 */ /* 0x000fe60003800000 */
[----:B0-----:R-:W-:-:S02]  /*134e0*/  SEL R4, RZ, 0x1, P0 ;  /* 0x00000001ff047807 */ /* 0x001fc40000000000 */
[----:B------:R-:W-:Y:S02]  /*134f0*/  SEL R25, R25, RZ, P0 ;  /* 0x000000ff19197207 */ /* 0x000fe40000000000 */
[----:B------:R-:W-:Y:S01]  /*13500*/  LOP3.LUT R27, R7, R4, RZ, 0x3c, !PT ;  /* 0x00000004071b7212 */ /* 0x000fe200078e3cff */
[----:B-1----:R-:W-:Y:S06]  /*13510*/  @!P6 BRA `(.L_x_10635) ;  /* 0x000000040084e947 */ /* 0x002fec0003800000 */
        /* <DEDUP_REMOVED lines=14> */
[--C-:B------:R-:W-:Y:S02]  /*13600*/  SHF.R.S32.HI R3, RZ, 0x1f, R2.reuse ;  /* 0x0000001fff037819 */ /* 0x100fe40000011402 */
[----:B------:R-:W-:Y:S01]  /*13610*/  IADD3 R8, -R2, RZ, RZ ;  /* 0x000000ff02087210 */ /* 0x000fe20007ffe1ff */
[----:B------:R-:W-:-:S04]  /*13620*/  IMAD.WIDE.U32 R2, R20, UR6, R2 ;  /* 0x0000000614027c25 */ /* 0x000fc8000f8e0002 */
[----:B------:R-:W-:Y:S01]  /*13630*/  IMAD.IADD R9, R9, 0x1, R3 ;  /* 0x0000000109097824 */ /* 0x000fe200078e0203 */
[----:B------:R-:W-:Y:S01]  /*13640*/  LEA R4, P0, R2, UR4, 0x2 ;  /* 0x0000000402047c11 */ /* 0x000fe2000f8010ff */
[----:B------:R-:W-:-:S03]  /*13650*/  IMAD R8, R5, R8, R12 ;  /* 0x0000000805087224 */ /* 0x000fc600078e020c */
[----:B------:R-:W-:-:S05]  /*13660*/  LEA.HI.X R5, R2, UR5, R9, 0x2, P0 ;  /* 0x0000000502057c11 */ /* 0x000fca00080f1409 */
[----:B------:R0:W5:Y:S04]  /*13670*/  LDG.E R2, desc[UR42][R4.64] ;  /* 0x0000002a04027981 */ /* 0x000168000c1e1900 */
.L_x_10636:
[----:B------:R-:W1:Y:S01]  /*13680*/  S2R R3, SR_TID.X ;  /* 0x0000000000037919 */ /* 0x000e620000002100 */
[----:B0-----:R-:W-:Y:S01]  /*13690*/  SHF.L.U32 R4, R27, 0x1f, RZ ;  /* 0x0000001f1b047819 */ /* 0x001fe200000006ff */
[----:B------:R-:W-:Y:S01]  /*136a0*/  BSSY B1, `(.L_x_10637) ;  /* 0x0000006000017945 */ /* 0x000fe20003800000 */
[----:B-1----:R-:W-:Y:S01]  /*136b0*/  LOP3.LUT R5, R3, 0x7f, RZ, 0xc0, !PT ;  /* 0x0000007f03057812 */ /* 0x002fe200078ec0ff */
[----:B------:R-:W-:-:S03]  /*136c0*/  IMAD R3, R25, 0x8, R29 ;  /* 0x0000000819037824 */ /* 0x000fc600078e021d */
[----:B------:R-:W-:Y:S01]  /*136d0*/  ISETP.NE.AND P2, PT, R5, RZ, PT ;  /* 0x000000ff0500720c */ /* 0x000fe20003f45270 */
[----:B------:R-:W0:Y:S02]  /*136e0*/  SYNCS.PHASECHK.TRANS64.TRYWAIT P0, [R3+URZ+0x13280], R4 ;  /* 0x01328004030075a7 */ /* 0x000e24000800017f */
[----:B0-----:R-:W-:Y:S10]  /*136f0*/  @!P0 BRA `(.L_x_10638) ;  /* 0x0000002c00008947 */ /* 0x001ff40003800000 */
.L_x_10739:
[----:B------:R-:W-:Y:S05]  /*13700*/  BSYNC B1 ;  /* 0x0000000000017941 */ /* 0x000fea0003800000 */
.L_x_10637:
[----:B------:R-:W-:Y:S04]  /*13710*/  BSSY B1, `(.L_x_10639) ;  /* 0x0000009000017945 */ /* 0x000fe80003800000 */
        /* <DEDUP_REMOVED lines=8> */
.L_x_10640:
[----:B------:R-:W-:Y:S05]  /*137a0*/  BSYNC B1 ;  /* 0x0000000000017941 */ /* 0x000fea0003800000 */
.L_x_10639:
[----:B------:R-:W2:Y:S01]  /*137b0*/  LDL R5, [R1] ;  /* 0x0000000001057983 */ /* 0x000ea20000100800 */
[----:B------:R-:W-:Y:S01]  /*137c0*/  IMAD.MOV.U32 R9, RZ, RZ, RZ ;  /* 0x000000ffff097224 */ /* 0x000fe200078e00ff */
[----:B------:R-:W-:Y:S01]  /*137d0*/  UIADD3 UR4, UP0, UR40, 0x470, URZ ;  /* 0x0000047028047890 */ /* 0x000fe2000ff1e03f */
[----:B------:R-:W-:Y:S01]  /*137e0*/  IMAD R10, R25, 0x2800, R29 ;  /* 0x00002800190a7824 */ /* 0x000fe200078e021d */
[----:B------:R-:W-:Y:S01]  /*137f0*/  PLOP3.LUT P0, PT, PT, PT, PT, 0x80, 0x0 ;  /* 0x000000000000781c */ /* 0x000fe20003f0f070 */
[----:B------:R-:W-:Y:S01]  /*13800*/  UMOV UR6, 0x0 ;  /* 0x0000000000067882 */ /* 0x000fe20000000000 */
[----:B------:R-:W-:Y:S01]  /*13810*/  R2UR UR10, R9 ;  /* 0x00000000090a72ca */ /* 0x000fe200000e0000 */
[----:B------:R-:W-:Y:S01]  /*13820*/  UIADD3.X UR5, URZ, UR41, URZ, UP0, !UPT ;  /* 0x000000293f057290 */ /* 0x000fe200087fe43f */
[----:B------:R-:W-:Y:S01]  /*13830*/  IADD3 R11, R10, 0x6000, RZ ;  /* 0x000060000a0b7810 */ /* 0x000fe20007ffe0ff */
[----:B------:R-:W-:Y:S01]  /*13840*/  UMOV UR7, 0x14f00000 ;  /* 0x14f0000000077882 */ /* 0x000fe20000000000 */
[----:B--2---:R-:W-:-:S02]  /*13850*/  IMAD R8, R8, 0xa0, R5 ;  /* 0x000000a008087824 */ /* 0x004fc400078e0205 */
[----:B------:R-:W-:-:S09]  /*13860*/  VIADD R5, R3, 0x13270 ;  /* 0x0001327003057836 */ /* 0x000fd20000000000 */
.L_x_10641:
        /* <DEDUP_REMOVED lines=13> */
.L_x_10740:
[----:B------:R-:W-:Y:S05]  /*13940*/  BSYNC B1 ;  /* 0x0000000000017941 */ /* 0x000fea0003800000 */
.L_x_10642:
        /* <DEDUP_REMOVED lines=11> */
.L_x_10645:
[----:B------:R-:W-:Y:S05]  /*13a00*/  BSYNC B1 ;  /* 0x0000000000017941 */ /* 0x000fea0003800000 */
.L_x_10644:
        /* <DEDUP_REMOVED lines=8> */
.L_x_10646:
        /* <DEDUP_REMOVED lines=10> */
.L_x_10635:
[----:B------:R-:W-:Y:S05]  /*13b30*/  BSYNC B0 ;  /* 0x0000000000007941 */ /* 0x000fea0003800000 */
.L_x_10634:
[----:B------:R-:W-:-:S06]  /*13b40*/  UISETP.NE.AND UP0, UPT, UR36, 0x3, UPT ;  /* 0x000000032400788c */ /* 0x000fcc000bf05270 */
[----:B------:R-:W-:-:S13]  /*13b50*/  PLOP3.LUT P0, PT, PT, PT, UP0, 0x80, 0x0 ;  /* 0x000000000000781c */ /* 0x000fda0003f0f008 */
[----:B------:R-:W-:Y:S05]  /*13b60*/  @!P0 BRA `(.L_x_10647) ;  /* 0x0000000000048947 */ /* 0x000fea0003800000 */
[----:B------:R-:W-:Y:S01]  /*13b70*/  BPT.TRAP 0x1 ;  /* 0x000000040000795c */ /* 0x000fe20000300000 */
.L_x_10647:
[----:B------:R-:W-:Y:S01]  /*13b80*/  LOP3.LUT R4, R7, 0x1, RZ, 0x3c, !PT ;  /* 0x0000000107047812 */ /* 0x000fe200078e3cff */
[----:B------:R-:W-:Y:S01]  /*13b90*/  IMAD.U32 R3, RZ, RZ, UR39 ;  /* 0x00000027ff037e24 */ /* 0x000fe2000f8e00ff */
[----:B------:R-:W-:Y:S01]  /*13ba0*/  LEA R13, R6, R29, 0x3 ;  /* 0x0000001d060d7211 */ /* 0x000fe200078e18ff */
[----:B------:R-:W-:Y:S01]  /*13bb0*/  BSSY B0, `(.L_x_10648) ;  /* 0x0000005000007945 */ /* 0x000fe20003800000 */
[----:B------:R-:W-:Y:S02]  /*13bc0*/  SHF.L.U32 R4, R4, 0x1f, RZ ;  /* 0x0000001f04047819 */ /* 0x000fe400000006ff */
[----:B------:R-:W-:Y:S02]  /*13bd0*/  ISETP.NE.AND P0, PT, R3, 0x3, PT ;  /* 0x000000030300780c */ /* 0x000fe40003f05270 */
[----:B------:R-:W0:Y:S02]  /*13be0*/  SYNCS.PHASECHK.TRANS64.TRYWAIT P2, [R13+URZ+0x13270], R4 ;  /* 0x013270040d0075a7 */ /* 0x000e24000804017f */
[----:B0-----:R-:W-:Y:S09]  /*13bf0*/  @!P2 BRA `(.L_x_10649) ;  /* 0x0000002400e8a947 */ /* 0x001ff20003800000 */
.L_x_10741:
[----:B------:R-:W-:Y:S05]  /*13c00*/  BSYNC B0 ;  /* 0x0000000000007941 */ /* 0x000fea0003800000 */
.L_x_10648:
[----:B------:R-:W-:Y:S05]  /*13c10*/  @!P0 BRA `(.L_x_10650) ;  /* 0x0000000000048947 */ /* 0x000fea0003800000 */
[----:B------:R-:W-:Y:S01]  /*13c20*/  BPT.TRAP 0x1 ;  /* 0x000000040000795c */ /* 0x000fe20000300000 */
.L_x_10650:
[----:B0-----:R-:W-:Y:S01]  /*13c30*/  SHF.L.U32 R4, R7, 0x1f, RZ ;  /* 0x0000001f07047819 */ /* 0x001fe200000006ff */
[----:B------:R-:W-:-:S03]  /*13c40*/  IMAD R3, R6, 0x2800, RZ ;  /* 0x0000280006037824 */ /* 0x000fc600078e02ff */
[----:B------:R-:W0:Y:S02]  /*13c50*/  SYNCS.PHASECHK.TRANS64.TRYWAIT P2, [R13+URZ+0x13260], R4 ;  /* 0x013260040d0075a7 */ /* 0x000e24000804017f */
[----:B0-----:R-:W-:Y:S05]  /*13c60*/  @!P2 BRA `(.L_x_10651) ;  /* 0x0000002400e0a947 */ /* 0x001fea0003800000 */
.L_x_10742:
[----:B0-----:R-:W-:Y:S01]  /*13c70*/  LOP3.LUT R4, R3, R24, RZ, 0xfc, !PT ;  /* 0x0000001803047212 */ /* 0x001fe200078efcff */
[----:B------:R-:W-:Y:S05]  /*13c80*/  WARPSYNC.ALL ;  /* 0x0000000000007948 */ /* 0x000fea0003800000 */
[C---:B------:R-:W-:Y:S02]  /*13c90*/  IMAD.IADD R5, R29.reuse, 0x1, R4 ;  /* 0x000000011d057824 */ /* 0x040fe400078e0204 */
        /* <DEDUP_REMOVED lines=31> */
[C---:B0-----:R-:W-:Y:S02]  /*13e90*/  VIADD R10, R3.reuse, 0x1800 ;  /* 0x00001800030a7836 */ /* 0x041fe40000000000 */
[----:B------:R-:W-:-:S03]  /*13ea0*/  VIADD R3, R3, 0x2000 ;  /* 0x0000200003037836 */ /* 0x000fc60000000000 */
        /* <DEDUP_REMOVED lines=12> */
[----:B------:R-:W-:Y:S02]  /*13f70*/  IMAD.IADD R4, R29, 0x1, R4 ;  /* 0x000000011d047824 */ /* 0x000fe400078e0204 */
[----:B------:R-:W-:-:S04]  /*13f80*/  IMAD.IADD R3, R18, 0x1, R3 ;  /* 0x0000000112037824 */ /* 0x000fc800078e0203 */
[----:B------:R-:W0:Y:S02]  /*13f90*/  LDSM.16.MT88.4 R4, [R4+0x6000] ;  /* 0x006000000404783b */ /* 0x000e240000004200 */
        /* <DEDUP_REMOVED lines=13> */
.L_x_10652:
[----:B-1----:R1:W-:Y:S01]  /*14070*/  SYNCS.ARRIVE.TRANS64.A1T0 RZ, [R13+URZ+0x13250], RZ ;  /* 0x013250ff0dff79a7 */ /* 0x0023e2000810003f */
[----:B------:R-:W-:Y:S01]  /*14080*/  BAR.SYNC.DEFER_BLOCKING 0x2, 0x80 ;  /* 0x0082000000007b1d */ /* 0x000fe20000010000 */
[C---:B------:R-:W-:Y:S01]  /*14090*/  ISETP.GT.AND P0, PT, R12.reuse, RZ, PT ;  /* 0x000000ff0c00720c */ /* 0x040fe20003f04270 */
[----:B0-----:R-:W-:Y:S01]  /*140a0*/  @!P1 VIADD R3, R13, 0x13280 ;  /* 0x000132800d039836 */ /* 0x001fe20000000000 */
[----:B------:R-:W-:Y:S01]  /*140b0*/  IADD3 R12, R12, -0x1, RZ ;  /* 0xffffffff0c0c7810 */ /* 0x000fe20007ffe0ff */
[----:B------:R-:W-:Y:S02]  /*140c0*/  IMAD.MOV.U32 R6, RZ, RZ, R25 ;  /* 0x000000ffff067224 */ /* 0x000fe400078e0019 */
[----:B------:R-:W-:Y:S01]  /*140d0*/  IMAD.MOV.U32 R7, RZ, RZ, R27 ;  /* 0x000000ffff077224 */ /* 0x000fe200078e001b */
[----:B------:R-:W-:-:S04]  /*140e0*/  @!P1 PRMT R3, RZ, 0x654, R3 ;  /* 0x00000654ff039816 */ /* 0x000fc80000000003 */
[----:B------:R1:W-:Y:S03]  /*140f0*/  @!P1 SYNCS.ARRIVE.TRANS64.RED.A1T0 RZ, [R3+URZ], RZ ;  /* 0x000000ff03ff99a7 */ /* 0x0003e6000810043f */
[----:B------:R-:W-:Y:S05]  /*14100*/  @P0 BRA `(.L_x_10653) ;  /* 0xfffffff000e40947 */ /* 0x000fea000383ffff */
.L_x_10633:
[----:B------:R-:W-:Y:S04]  /*14110*/  BSSY B0, `(.L_x_10654) ;  /* 0x000000e000007945 */ /* 0x000fe80003800000 */
[----:B------:R-:W-:Y:S05]  /*14120*/  @P1 BRA `(.L_x_10655) ;  /* 0x0000000000301947 */ /* 0x000fea0003800000 */
[----:B------:R-:W2:Y:S01]  /*14130*/  S2R R5, SR_LANEID ;  /* 0x0000000000057919 */ /* 0x000ea20000000000 */
[----:B------:R-:W-:Y:S01]  /*14140*/  VOTEU.ANY UR4, UPT, PT ;  /* 0x0000000000047886 */ /* 0x000fe200038e0100 */
[----:B-1----:R-:W1:Y:S01]  /*14150*/  LDC.64 R2, c[0x0][0xc38] ;  /* 0x00030e00ff027b82 */ /* 0x002e620000000a00 */
[----:B------:R-:W2:Y:S02]  /*14160*/  FLO.U32 R0, UR4 ;  /* 0x0000000400007d00 */ /* 0x000ea400080e0000 */
[----:B--2---:R-:W-:-:S06]  /*14170*/  ISETP.EQ.U32.AND P0, PT, R0, R5, PT ;  /* 0x000000050000720c */ /* 0x004fcc0003f02070 */
[----:B------:R-:W1:Y:S07]  /*14180*/  POPC R5, UR4 ;  /* 0x0000000400057d09 */ /* 0x000e6e0008000000 */
[----:B-1----:R-:W2:Y:S01]  /*14190*/  @P0 ATOMG.E.ADD.STRONG.GPU PT, R3, desc[UR42][R2.64], R5 ;  /* 0x00000005020309a8 */ /* 0x002ea200081ee1ea */
[----:B0-----:R-:W0:Y:S02]  /*141a0*/  S2R R4, SR_LTMASK ;  /* 0x0000000000047919 */ /* 0x001e240000003900 */
[----:B0-----:R-:W-:-:S04]  /*141b0*/  LOP3.LUT R4, R4, UR4, RZ, 0xc0, !PT ;  /* 0x0000000404047c12 */ /* 0x001fc8000f8ec0ff */
[----:B------:R-:W0:Y:S01]  /*141c0*/  POPC R7, R4 ;  /* 0x0000000400077309 */ /* 0x000e220000000000 */
[----:B--2---:R-:W0:Y:S02]  /*141d0*/  SHFL.IDX PT, R0, R3, R0, 0x1f ;  /* 0x00001f0003007589 */ /* 0x004e2400000e0000 */
[----:B0-----:R-:W-:-:S07]  /*141e0*/  IADD3 R16, R0, UR38, R7 ;  /* 0x0000002600107c10 */ /* 0x001fce000fffe007 */
.L_x_10655:
[----:B------:R-:W-:Y:S05]  /*141f0*/  BSYNC B0 ;  /* 0x0000000000007941 */ /* 0x000fea0003800000 */
.L_x_10654:
[----:B------:R-:W-:-:S06]  /*14200*/  UISETP.NE.AND UP0, UPT, UR36, 0x3, UPT ;  /* 0x000000032400788c */ /* 0x000fcc000bf05270 */
[----:B------:R-:W-:-:S13]  /*14210*/  PLOP3.LUT P0, PT, PT, PT, UP0, 0x80, 0x0 ;  /* 0x000000000000781c */ /* 0x000fda0003f0f008 */
[----:B------:R-:W-:Y:S05]  /*14220*/  @!P0 BRA `(.L_x_10656) ;  /* 0x0000000000048947 */ /* 0x000fea0003800000 */
[----:B------:R-:W-:Y:S01]  /*14230*/  BPT.TRAP 0x1 ;  /* 0x000000040000795c */ /* 0x000fe20000300000 */
.L_x_10656:
[----:B-1----:R-:W-:Y:S01]  /*14240*/  LOP3.LUT R3, R27, 0x1, RZ, 0x3c, !PT ;  /* 0x000000011b037812 */ /* 0x002fe200078e3cff */
[----:B------:R-:W-:Y:S01]  /*14250*/  IMAD R2, R25, 0x8, R29 ;  /* 0x0000000819027824 */ /* 0x000fe200078e021d */
[----:B------:R-:W-:Y:S01]  /*14260*/  BSSY B0, `(.L_x_10657) ;  /* 0x0000006000007945 */ /* 0x000fe20003800000 */
[----:B------:R-:W-:Y:S01]  /*14270*/  IMAD.U32 R0, RZ, RZ, UR39 ;  /* 0x00000027ff007e24 */ /* 0x000fe2000f8e00ff */
[----:B------:R-:W-:-:S04]  /*14280*/  SHF.L.U32 R3, R3, 0x1f, RZ ;  /* 0x0000001f03037819 */ /* 0x000fc800000006ff */
[----:B------:R-:W1:Y:S01]  /*14290*/  SYNCS.PHASECHK.TRANS64.TRYWAIT P0, [R2+URZ+0x13270], R3 ;  /* 0x01327003020075a7 */ /* 0x000e62000800017f */
[----:B------:R-:W-:Y:S01]  /*142a0*/  ISETP.NE.AND P2, PT, R0, 0x3, PT ;  /* 0x000000030000780c */ /* 0x000fe20003f45270 */
[----:B-1----:R-:W-:-:S12]  /*142b0*/  @!P0 BRA `(.L_x_10658) ;  /* 0x0000002000608947 */ /* 0x002fd80003800000 */
.L_x_10743:
[----:B------:R-:W-:Y:S05]  /*142c0*/  BSYNC B0 ;  /* 0x0000000000007941 */ /* 0x000fea0003800000 */
.L_x_10657:
[----:B------:R-:W-:Y:S05]  /*142d0*/  @!P2 BRA `(.L_x_10659) ;  /* 0x000000000004a947 */ /* 0x000fea0003800000 */
[----:B------:R-:W-:Y:S01]  /*142e0*/  BPT.TRAP 0x1 ;  /* 0x000000040000795c */ /* 0x000fe20000300000 */
.L_x_10659:
[----:B-1----:R-:W-:Y:S01]  /*142f0*/  SHF.L.U32 R3, R27, 0x1f, RZ ;  /* 0x0000001f1b037819 */ /* 0x002fe200000006ff */
[----:B------:R-:W-:-:S03]  /*14300*/  IMAD R0, R25, 0x2800, RZ ;  /* 0x0000280019007824 */ /* 0x000fc600078e02ff */
[----:B------:R-:W1:Y:S02]  /*14310*/  SYNCS.PHASECHK.TRANS64.TRYWAIT P0, [R2+URZ+0x13260], R3 ;  /* 0x01326003020075a7 */ /* 0x000e64000800017f */
[----:B-1----:R-:W-:Y:S05]  /*14320*/  @!P0 BRA `(.L_x_10660) ;  /* 0x0000002000588947 */ /* 0x002fea0003800000 */
.L_x_10744:
[C---:B0-----:R-:W-:Y:S01]  /*14330*/  LOP3.LUT R4, R0.reuse, R24, RZ, 0xfc, !PT ;  /* 0x0000001800047212 */ /* 0x041fe200078efcff */
[----:B------:R-:W-:Y:S05]  /*14340*/  WARPSYNC.ALL ;  /* 0x0000000000007948 */ /* 0x000fea0003800000 */
[C---:B------:R-:W-:Y:S01]  /*14350*/  IMAD.IADD R5, R29.reuse, 0x1, R4 ;  /* 0x000000011d057824 */ /* 0x040fe200078e0204 */
[----:B------:R-:W-:Y:S01]  /*14360*/  IADD3 R13, R29, 0x1000, RZ ;  /* 0x000010001d0d7810 */ /* 0x000fe20007ffe0ff */
[C---:B------:R-:W-:Y:S01]  /*14370*/  VIADD R12, R0.reuse, 0x800 ;  /* 0x00000800000c7836 */ /* 0x040fe20000000000 */
[----:B-1----:R-:W-:-:S03]  /*14380*/  LOP3.LUT R3, R0, R23, RZ, 0xfc, !PT ;  /* 0x0000001700037212 */ /* 0x002fc600078efcff */
[----:B------:R-:W0:Y:S02]  /*14390*/  LDSM.16.MT88.4 R4, [R5+0x6000] ;  /* 0x006000000504783b */ /* 0x000e240000004200 */
[----:B------:R-:W-:Y:S01]  /*143a0*/  IMAD.IADD R3, R13, 0x1, R3 ;  /* 0x000000010d037824 */ /* 0x000fe200078e0203 */
[C-C-:B0-----:R-:W-:Y:S02]  /*143b0*/  PRMT R8, R4.reuse, 0x6420, R5.reuse ;  /* 0x0000642004087816 */ /* 0x141fe40000000005 */
[----:B------:R-:W-:Y:S02]  /*143c0*/  PRMT R9, R4, 0x7531, R5 ;  /* 0x0000753104097816 */ /* 0x000fe40000000005 */
[----:B------:R-:W-:Y:S02]  /*143d0*/  LOP3.LUT R4, R12, R24, RZ, 0xfc, !PT ;  /* 0x000000180c047212 */ /* 0x000fe400078efcff */
[C-C-:B------:R-:W-:Y:S02]  /*143e0*/  PRMT R10, R6.reuse, 0x6420, R7.reuse ;  /* 0x00006420060a7816 */ /* 0x140fe40000000007 */
[----:B------:R-:W-:Y:S01]  /*143f0*/  PRMT R11, R6, 0x7531, R7 ;  /* 0x00007531060b7816 */ /* 0x000fe20000000007 */
[----:B------:R-:W-:Y:S01]  /*14400*/  IMAD.IADD R6, R29, 0x1, R4 ;  /* 0x000000011d067824 */ /* 0x000fe200078e0204 */
[----:B------:R-:W-:-:S03]  /*14410*/  LOP3.LUT R12, R12, R23, RZ, 0xfc, !PT ;  /* 0x000000170c0c7212 */ /* 0x000fc600078efcff */
[----:B------:R0:W-:Y:S02]  /*14420*/  STSM.16.M88.4 [R3], R8 ;  /* 0x0000000803007844 */ /* 0x0001e40000000200 */
[----:B------:R-:W-:Y:S02]  /*14430*/  IMAD.IADD R12, R13, 0x1, R12 ;  /* 0x000000010d0c7824 */ /* 0x000fe400078e020c */
[----:B------:R-:W1:Y:S01]  /*14440*/  LDSM.16.MT88.4 R4, [R6+0x6000] ;  /* 0x006000000604783b */ /* 0x000e620000004200 */
[----:B0-----:R-:W-:Y:S01]  /*14450*/  VIADD R3, R0, 0x1000 ;  /* 0x0000100000037836 */ /* 0x001fe20000000000 */
[C-C-:B-1----:R-:W-:Y:S02]  /*14460*/  PRMT R8, R4.reuse, 0x6420, R5.reuse ;  /* 0x0000642004087816 */ /* 0x142fe40000000005 */
[----:B------:R-:W-:Y:S02]  /*14470*/  PRMT R9, R4, 0x7531, R5 ;  /* 0x0000753104097816 */ /* 0x000fe40000000005 */
[----:B------:R-:W-:-:S02]  /*14480*/  LOP3.LUT R4, R3, R24, RZ, 0xfc, !PT ;  /* 0x0000001803047212 */ /* 0x000fc400078efcff */
[C-C-:B------:R-:W-:Y:S02]  /*14490*/  PRMT R10, R6.reuse, 0x6420, R7.reuse ;  /* 0x00006420060a7816 */ /* 0x140fe40000000007 */
[----:B------:R-:W-:Y:S02]  /*144a0*/  PRMT R11, R6, 0x7531, R7 ;  /* 0x00007531060b7816 */ /* 0x000fe40000000007 */
[----:B------:R-:W-:Y:S02]  /*144b0*/  IADD3 R5, R29, R4, RZ ;  /* 0x000000041d057210 */ /* 0x000fe40007ffe0ff */
[----:B------:R-:W-:Y:S01]  /*144c0*/  LOP3.LUT R3, R3, R23, RZ, 0xfc, !PT ;  /* 0x0000001703037212 */ /* 0x000fe200078efcff */
[----:B------:R0:W-:Y:S04]  /*144d0*/  STSM.16.M88.4 [R12], R8 ;  /* 0x000000080c007844 */ /* 0x0001e80000000200 */
[----:B------:R-:W1:Y:S01]  /*144e0*/  LDSM.16.MT88.4 R4, [R5+0x6000] ;  /* 0x006000000504783b */ /* 0x000e620000004200 */
[----:B------:R-:W-:-:S02]  /*144f0*/  IMAD.IADD R3, R13, 0x1, R3 ;  /* 0x000000010d037824 */ /* 0x000fc400078e0203 */
[C---:B0-----:R-:W-:Y:S02]  /*14500*/  VIADD R12, R0.reuse, 0x1800 ;  /* 0x00001800000c7836 */ /* 0x041fe40000000000 */
[----:B------:R-:W-:Y:S01]  /*14510*/  VIADD R0, R0, 0x2000 ;  /* 0x0000200000007836 */ /* 0x000fe20000000000 */
[C-C-:B-1----:R-:W-:Y:S02]  /*14520*/  PRMT R8, R4.reuse, 0x6420, R5.reuse ;  /* 0x0000642004087816 */ /* 0x142fe40000000005 */
        /* <DEDUP_REMOVED lines=32> */
.L_x_10661:
[----:B-1----:R-:W-:Y:S01]  /*14730*/  SYNCS.ARRIVE.TRANS64.A1T0 RZ, [R2+URZ+0x13250], RZ ;  /* 0x013250ff02ff79a7 */ /* 0x002fe2000810003f */
[----:B0-----:R-:W-:Y:S02]  /*14740*/  @!P1 VIADD R0, R2, 0x13280 ;  /* 0x0001328002009836 */ /* 0x001fe40000000000 */
[----:B------:R-:W-:-:S03]  /*14750*/  VIADD R25, R25, 0x1 ;  /* 0x0000000119197836 */ /* 0x000fc60000000000 */
[----:B------:R-:W-:Y:S01]  /*14760*/  @!P1 PRMT R0, RZ, 0x654, R0 ;  /* 0x00000654ff009816 */ /* 0x000fe20000000000 */
[----:B------:R-:W-:Y:S01]  /*14770*/  BAR.SYNC.DEFER_BLOCKING 0x2, 0x80 ;  /* 0x0082000000007b1d */ /* 0x000fe20000010000 */
[----:B------:R-:W-:-:S04]  /*14780*/  ISETP.NE.AND P0, PT, R25, 0x2, PT ;  /* 0x000000021900780c */ /* 0x000fc80003f05270 */
[----:B------:R-:W-:Y:S01]  /*14790*/  SEL R25, R25, RZ, P0 ;  /* 0x000000ff19197207 */ /* 0x000fe20000000000 */
[----:B------:R0:W-:Y:S02]  /*147a0*/  @!P1 SYNCS.ARRIVE.TRANS64.RED.A1T0 RZ, [R0+URZ], RZ ;  /* 0x000000ff00ff99a7 */ /* 0x0001e4000810043f */
[----:B0-----:R-:W-:-:S04]  /*147b0*/  SEL R0, RZ, 0x1, P0 ;  /* 0x00000001ff007807 */ /* 0x001fc80000000000 */
[----:B------:R-:W-:-:S07]  /*147c0*/  LOP3.LUT R27, R27, R0, RZ, 0x3c, !PT ;  /* 0x000000001b1b7212 */ /* 0x000fce00078e3cff */
.L_x_10616:
[----:B------:R-:W-:Y:S05]  /*147d0*/  BSYNC B6 ;  /* 0x0000000000067941 */ /* 0x000fea0003800000 */
.L_x_10614:
[----:B------:R-:W-:-:S13]  /*147e0*/  LOP3.LUT P0, RZ, R22, 0x2, RZ, 0xc0, !PT ;  /* 0x0000000216ff7812 */ /* 0x000fda000780c0ff */
        /* <DEDUP_REMOVED lines=9> */
.L_x_10662:
        /* <DEDUP_REMOVED lines=10> */
[----:B------:R-:W2:Y:S01]  /*14920*/  @!P1 LDG.E R2, desc[UR42][R2.64] ;  /* 0x0000002a02029981 */ /* 0x000ea2000c1e1900 */
[----:B------:R-:W-:Y:S01]  /*14930*/  IMAD.MOV.U32 R4, RZ, RZ, RZ ;  /* 0x000000ffff047224 */ /* 0x000fe200078e00ff */
[C---:B------:R-:W-:Y:S02]  /*14940*/  ISETP.GE.U32.AND P2, PT, R8.reuse, 0x2, PT ;  /* 0x000000020800780c */ /* 0x040fe40003f46070 */
[C---:B------:R-:W-:Y:S01]  /*14950*/  ISETP.GE.U32.AND P3, PT, R8.reuse, 0x4, PT ;  /* 0x000000040800780c */ /* 0x040fe20003f66070 */
[----:B------:R-:W-:Y:S01]  /*14960*/  SHFL.IDX PT, R0, R16, 0x1, 0x1f ;  /* 0x00201f0010007f89 */ /* 0x000fe200000e0000 */
[C---:B------:R-:W-:Y:S02]  /*14970*/  ISETP.GE.U32.AND P4, PT, R8.reuse, 0x8, PT ;  /* 0x000000080800780c */ /* 0x040fe40003f86070 */
[----:B------:R-:W-:Y:S02]  /*14980*/  ISETP.GE.U32.AND P5, PT, R8, 0x10, PT ;  /* 0x000000100800780c */ /* 0x000fe40003fa6070 */
[----:B--2---:R-:W-:-:S02]  /*14990*/  @!P1 MOV R4, R2 ;  /* 0x0000000200049202 */ /* 0x004fc40000000f00 */
[----:B------:R-:W-:-:S03]  /*149a0*/  ISETP.NE.AND P1, PT, R8, RZ, PT ;  /* 0x000000ff0800720c */ /* 0x000fc60003f25270 */
[----:B------:R-:W0:Y:S02]  /*149b0*/  SHFL.UP PT, R14, R4, 0x1, RZ ;  /* 0x04200000040e7989 */ /* 0x000e2400000e00ff */
[----:B0-----:R-:W-:-:S05]  /*149c0*/  SEL R5, R14, RZ, P1 ;  /* 0x000000ff0e057207 */ /* 0x001fca0000800000 */
        /* <DEDUP_REMOVED lines=15> */
.L_x_10754:
[----:B------:R-:W-:Y:S02]  /*14ac0*/  ULDC UR4, c[0x0][0xc10] ;  /* 0x0003040000047ab9 */ /* 0x000fe40000000800 */
[----:B------:R-:W-:-:S05]  /*14ad0*/  MOV R7, UR4 ;  /* 0x0000000400077c02 */ /* 0x000fca0008000f00 */
[----:B-1----:R-:W-:-:S04]  /*14ae0*/  IMAD R3, R14, R7, RZ ;  /* 0x000000070e037224 */ /* 0x002fc800078e02ff */
[----:B------:R-:W-:-:S05]  /*14af0*/  IMAD.IADD R0, R0, 0x1, R3 ;  /* 0x0000000100007824 */ /* 0x000fca00078e0203 */
[----:B------:R-:W-:-:S13]  /*14b00*/  ISETP.GT.AND P6, PT, R0, R5, PT ;  /* 0x000000050000720c */ /* 0x000fda0003fc4270 */
[----:B------:R-:W-:Y:S05]  /*14b10*/  @P6 BRA `(.L_x_10665) ;  /* 0x00000000009c6947 */ /* 0x000fea0003800000 */
.L_x_10670:
[----:B0-----:R-:W0:Y:S01]  /*14b20*/  LDC R2, c[0x0][0xc14] ;  /* 0x00030500ff027b82 */ /* 0x001e220000000800 */
[----:B------:R-:W-:-:S05]  /*14b30*/  VIADD R19, R19, 0x1f ;  /* 0x0000001f13137836 */ /* 0x000fca0000000000 */
[----:B0-----:R-:W-:-:S13]  /*14b40*/  ISETP.GE.AND P6, PT, R19, R2, PT ;  /* 0x000000021300720c */ /* 0x001fda0003fc6270 */
[----:B------:R-:W-:Y:S05]  /*14b50*/  @P6 BRA `(.L_x_10666) ;  /* 0x0000000400446947 */ /* 0x000fea0003800000 */
[----:B------:R-:W0:Y:S01]  /*14b60*/  S2R R3, SR_TID.X ;  /* 0x0000000000037919 */ /* 0x000e220000002100 */
[----:B------:R-:W-:Y:S01]  /*14b70*/  BSSY B0, `(.L_x_10667) ;  /* 0x0000009000007945 */ /* 0x000fe20003800000 */
[----:B------:R-:W-:Y:S01]  /*14b80*/  IMAD.MOV.U32 R4, RZ, RZ, RZ ;  /* 0x000000ffff047224 */ /* 0x000fe200078e00ff */
[----:B0-----:R-:W-:-:S05]  /*14b90*/  LOP3.LUT R3, R3, 0x1f, RZ, 0xc0, !PT ;  /* 0x0000001f03037812 */ /* 0x001fca00078ec0ff */
[----:B------:R-:W-:-:S05]  /*14ba0*/  IMAD.IADD R7, R19, 0x1, R3 ;  /* 0x0000000113077824 */ /* 0x000fca00078e0203 */
[----:B------:R-:W-:-:S13]  /*14bb0*/  ISETP.GE.OR P6, PT, R7, R2, !P0 ;  /* 0x000000020700720c */ /* 0x000fda00047c6670 */
[----:B------:R-:W-:Y:S05]  /*14bc0*/  @P6 BRA `(.L_x_10668) ;  /* 0x00000000000c6947 */ /* 0x000fea0003800000 */
[----:B------:R-:W0:Y:S02]  /*14bd0*/  LDC.64 R2, c[0x0][0xc58] ;  /* 0x00031600ff027b82 */ /* 0x000e240000000a00 */
[----:B0-----:R-:W-:-:S05]  /*14be0*/  IMAD.WIDE R2, R7, 0x4, R2 ;  /* 0x0000000407027825 */ /* 0x001fca00078e0202 */
[----:B------:R0:W5:Y:S02]  /*14bf0*/  LDG.E R4, desc[UR42][R2.64] ;  /* 0x0000002a02047981 */ /* 0x000164000c1e1900 */
.L_x_10668:
[----:B------:R-:W-:Y:S05]  /*14c00*/  BSYNC B0 ;  /* 0x0000000000007941 */ /* 0x000fea0003800000 */
.L_x_10667:
[----:B------:R-:W-:-:S03]  /*14c10*/  UMOV UR4, 0xffffffff ;  /* 0xffffffff00047882 */ /* 0x000fc60000000000 */
[----:B------:R-:W-:Y:S05]  /*14c20*/  BRA.DIV UR4, `(.L_x_10669) ;  /* 0x0000001e04507947 */ /* 0x000fea000b800000 */
[----:B-----5:R-:W1:Y:S02]  /*14c30*/  SHFL.UP PT, R14, R4, 0x1, RZ ;  /* 0x04200000040e7989 */ /* 0x020e6400000e00ff */
[----:B-1----:R-:W-:-:S05]  /*14c40*/  SEL R13, R14, RZ, P1 ;  /* 0x000000ff0e0d7207 */ /* 0x002fca0000800000 */
        /* <DEDUP_REMOVED lines=14> */
.L_x_10762:
[----:B------:R-:W-:Y:S02]  /*14d30*/  ULDC UR4, c[0x0][0xc10] ;  /* 0x0003040000047ab9 */ /* 0x000fe40000000800 */
[----:B------:R-:W-:-:S04]  /*14d40*/  IMAD.U32 R7, RZ, RZ, UR4 ;  /* 0x00000004ff077e24 */ /* 0x000fc8000f8e00ff */
[----:B-1----:R-:W-:-:S04]  /*14d50*/  IMAD R3, R14, R7, RZ ;  /* 0x000000070e037224 */ /* 0x002fc800078e02ff */
[----:B------:R-:W-:-:S05]  /*14d60*/  IMAD.IADD R0, R3, 0x1, R0 ;  /* 0x0000000103007824 */ /* 0x000fca00078e0200 */
[----:B------:R-:W-:-:S13]  /*14d70*/  ISETP.GT.AND P6, PT, R0, R5, PT ;  /* 0x000000050000720c */ /* 0x000fda0003fc4270 */
[----:B------:R-:W-:Y:S05]  /*14d80*/  @!P6 BRA `(.L_x_10670) ;  /* 0xfffffffc0064e947 */ /* 0x000fea000383ffff */
.L_x_10665:
        /* <DEDUP_REMOVED lines=8> */
.L_x_10766:
[----:B------:R-:W-:Y:S01]  /*14e10*/  ISETP.NE.AND P0, PT, R3, RZ, PT ;  /* 0x000000ff0300720c */ /* 0x000fe20003f05270 */
[----:B------:R-:W-:-:S12]  /*14e20*/  IMAD.MOV.U32 R14, RZ, RZ, RZ ;  /* 0x000000ffff0e7224 */ /* 0x000fd800078e00ff */
[----:B------:R-:W-:Y:S05]  /*14e30*/  @!P0 BRA `(.L_x_10672) ;  /* 0x0000000000108947 */ /* 0x000fea0003800000 */
[----:B------:R-:W-:Y:S01]  /*14e40*/  UMOV UR4, 0xffffffff ;  /* 0xffffffff00047882 */ /* 0x000fe20000000000 */
[----:B------:R-:W-:Y:S02]  /*14e50*/  VIADD R12, R0, 0xffffffff ;  /* 0xffffffff000c7836 */ /* 0x000fe40000000000 */
[----:B------:R-:W-:Y:S05]  /*14e60*/  BRA.DIV UR4, `(.L_x_10673) ;  /* 0x0000001e04c47947 */ /* 0x000fea000b800000 */
[----:B------:R3:W4:Y:S02]  /*14e70*/  SHFL.IDX PT, R14, R2, R12, 0x1f ;  /* 0x00001f0c020e7589 */ /* 0x00072400000e0000 */
.L_x_10672:
[----:B--2---:R-:W-:Y:S01]  /*14e80*/  IABS R6, R4 ;  /* 0x0000000400067213 */ /* 0x004fe20000000000 */
[----:B----4-:R-:W-:Y:S02]  /*14e90*/  IMAD R16, R14, R7, R16 ;  /* 0x000000070e107224 */ /* 0x010fe400078e0210 */
[----:B------:R-:W-:Y:S01]  /*14ea0*/  IMAD.IADD R19, R0, 0x1, R19 ;  /* 0x0000000100137824 */ /* 0x000fe200078e0213 */
[----:B------:R-:W2:Y:S08]  /*14eb0*/  I2F.RP R8, R6 ;  /* 0x0000000600087306 */ /* 0x000eb00000209400 */
[----:B--2---:R-:W0:Y:S02]  /*14ec0*/  MUFU.RCP R8, R8 ;  /* 0x0000000800087308 */ /* 0x004e240000001000 */
[----:B0--3--:R-:W-:-:S06]  /*14ed0*/  VIADD R2, R8, 0xffffffe ;  /* 0x0ffffffe08027836 */ /* 0x009fcc0000000000 */
[----:B------:R0:W2:Y:S02]  /*14ee0*/  F2I.FTZ.U32.TRUNC.NTZ R3, R2 ;  /* 0x0000000200037305 */ /* 0x0000a4000021f000 */
[----:B0-----:R-:W-:Y:S02]  /*14ef0*/  IMAD.MOV.U32 R2, RZ, RZ, RZ ;  /* 0x000000ffff027224 */ /* 0x001fe400078e00ff */
[----:B--2---:R-:W-:-:S04]  /*14f00*/  IMAD.MOV R7, RZ, RZ, -R3 ;  /* 0x000000ffff077224 */ /* 0x004fc800078e0a03 */
[----:B------:R-:W-:-:S04]  /*14f10*/  IMAD R7, R7, R6, RZ ;  /* 0x0000000607077224 */ /* 0x000fc800078e02ff */
[----:B------:R-:W-:Y:S01]  /*14f20*/  IMAD.HI.U32 R3, R3, R7, R2 ;  /* 0x0000000703037227 */ /* 0x000fe200078e0002 */
[----:B------:R-:W-:Y:S02]  /*14f30*/  IADD3 R7, R5, -R16, RZ ;  /* 0x8000001005077210 */ /* 0x000fe40007ffe0ff */
        /* <DEDUP_REMOVED lines=15> */
[----:B------:R-:W-:Y:S01]  /*15030*/  IADD3 R17, -R3, RZ, RZ ;  /* 0x000000ff03117210 */ /* 0x000fe20007ffe1ff */
[----:B------:R-:W-:-:S04]  /*15040*/  IMAD.MOV.U32 R18, RZ, RZ, R3 ;  /* 0x000000ffff127224 */ /* 0x000fc800078e0003 */
[----:B------:R-:W-:Y:S01]  /*15050*/  IMAD R17, R4, R17, R7 ;  /* 0x0000001104117224 */ /* 0x000fe200078e0207 */
[----:B------:R-:W-:Y:S06]  /*15060*/  BRA `(.L_x_10674) ;  /* 0x00000000001c7947 */ /* 0x000fec0003800000 */
.L_x_10666:
[----:B------:R-:W-:Y:S01]  /*15070*/  UMOV UR4, URZ ;  /* 0x0000003f00047c82 */ /* 0x000fe20008000000 */
[----:B------:R-:W-:Y:S01]  /*15080*/  UMOV UR5, URZ ;  /* 0x0000003f00057c82 */ /* 0x000fe20008000000 */
[----:B------:R-:W-:Y:S01]  /*15090*/  ULDC UR6, c[0x0][0xc14] ;  /* 0x0003050000067ab9 */ /* 0x000fe20000000800 */
[----:B------:R-:W-:Y:S01]  /*150a0*/  IMAD.MOV.U32 R16, RZ, RZ, R5 ;  /* 0x000000ffff107224 */ /* 0x000fe200078e0005 */
[----:B------:R-:W-:Y:S01]  /*150b0*/  MOV R19, UR6 ;  /* 0x0000000600137c02 */ /* 0x000fe20008000f00 */
[----:B------:R-:W-:Y:S02]  /*150c0*/  IMAD.U32 R17, RZ, RZ, UR4 ;  /* 0x00000004ff117e24 */ /* 0x000fe4000f8e00ff */
[----:B------:R-:W-:-:S07]  /*150d0*/  IMAD.U32 R18, RZ, RZ, UR5 ;  /* 0x00000005ff127e24 */ /* 0x000fce000f8e00ff */
.L_x_10674:
[----:B-1----:R-:W0:Y:S01]  /*150e0*/  S2R R0, SR_TID.X ;  /* 0x0000000000007919 */ /* 0x002e220000002100 */
[----:B------:R-:W-:Y:S05]  /*150f0*/  WARPSYNC.ALL ;  /* 0x0000000000007948 */ /* 0x000fea0003800000 */
[----:B------:R-:W-:Y:S01]  /*15100*/  BAR.SYNC.DEFER_BLOCKING 0x4, 0x200 ;  /* 0x0108000000007b1d */ /* 0x000fe20000010000 */
[----:B0-----:R-:W-:-:S04]  /*15110*/  LOP3.LUT R0, R0, 0x1f, RZ, 0xc0, !PT ;  /* 0x0000001f00007812 */ /* 0x001fc800078ec0ff */
[----:B------:R-:W-:-:S13]  /*15120*/  ISETP.NE.AND P0, PT, R0, RZ, PT ;  /* 0x000000ff0000720c */ /* 0x000fda0003f05270 */
[----:B------:R-:W0:Y:S01]  /*15130*/  @!P0 S2R R3, SR_CgaCtaId ;  /* 0x0000000000038919 */ /* 0x000e220000008800 */
[----:B------:R-:W-:-:S04]  /*15140*/  @!P0 MOV R0, 0x400 ;  /* 0x0000040000008802 */ /* 0x000fc80000000f00 */
[----:B0-----:R-:W-:-:S05]  /*15150*/  @!P0 LEA R0, R3, R0, 0x18 ;  /* 0x0000000003008211 */ /* 0x001fca00078ec0ff */
[----:B------:R1:W-:Y:S01]  /*15160*/  @!P0 STS.128 [R0+0x132d0], R16 ;  /* 0x0132d01000008388 */ /* 0x0003e20000000c00 */
[----:B------:R-:W-:Y:S06]  /*15170*/  BAR.ARV 0x5, 0x200 ;  /* 0x0148000000007b1d */ /* 0x000fec0000002000 */
.L_x_10663:
[----:B------:R-:W-:Y:S02]  /*15180*/  ULDC UR4, c[0x0][0xc14] ;  /* 0x0003050000047ab9 */ /* 0x000fe40000000800 */
[----:B0-----:R-:W-:-:S13]  /*15190*/  ISETP.GE.AND P0, PT, R19, UR4, PT ;  /* 0x0000000413007c0c */ /* 0x001fda000bf06270 */
[----:B------:R-:W-:Y:S05]  /*151a0*/  @!P0 BRA `(.L_x_10675) ;  /* 0xffffffbc00cc8947 */ /* 0x000fea000383ffff */
[----:B------:R-:W-:Y:S05]  /*151b0*/  BSYNC B7 ;  /* 0x0000000000077941 */ /* 0x000fea0003800000 */
.L_x_10580:
[----:B-1----:R-:W2:Y:S01]  /*151c0*/  LDL.LU R0, [R1+0x1c] ;  /* 0x00001c0001007983 */ /* 0x002ea20000300800 */
        /* <DEDUP_REMOVED lines=11> */
.L_x_10769:
[----:B------:R-:W-:Y:S05]  /*15280*/  BSYNC B0 ;  /* 0x0000000000007941 */ /* 0x000fea0003800000 */
.L_x_10676:
[----:B------:R-:W-:-:S03]  /*15290*/  UMOV UR4, 0xffffffff ;  /* 0xffffffff00047882 */ /* 0x000fc60000000000 */
[----:B------:R-:W-:Y:S05]  /*152a0*/  BRA.DIV UR4, `(.L_x_10678) ;  /* 0x0000001a04ec7947 */ /* 0x000fea000b800000 */
[----:B0-----:R-:W0:Y:S02]  /*152b0*/  S2R R0, SR_TID.X ;  /* 0x0000000000007919 */ /* 0x001e240000002100 */
[----:B0-----:R-:W-:-:S04]  /*152c0*/  SHF.R.U32.HI R0, RZ, 0x5, R0 ;  /* 0x00000005ff007819 */ /* 0x001fc80000011600 */
[----:B------:R-:W-:-:S05]  /*152d0*/  LOP3.LUT R0, R0, 0x3, RZ, 0xc0, !PT ;  /* 0x0000000300007812 */ /* 0x000fca00078ec0ff */
[----:B------:R0:W1:Y:S02]  /*152e0*/  SHFL.IDX PT, R14, R0, RZ, 0x1f ;  /* 0x00001fff000e7589 */ /* 0x00006400000e0000 */
.L_x_10772:
[----:B-1----:R-:W-:-:S13]  /*152f0*/  ISETP.NE.AND P0, PT, R14, RZ, PT ;  /* 0x000000ff0e00720c */ /* 0x002fda0003f05270 */
[----:B------:R-:W-:Y:S05]  /*15300*/  @P0 BRA `(.L_x_10457) ;  /* 0x0000000000a40947 */ /* 0x000fea0003800000 */
[----:B------:R-:W-:-:S03]  /*15310*/  UMOV UR4, 0xffffffff ;  /* 0xffffffff00047882 */ /* 0x000fc60000000000 */
[----:B------:R-:W-:Y:S05]  /*15320*/  BRA.DIV UR4, `(.L_x_10679) ;  /* 0x0000001e04007947 */ /* 0x000fea000b800000 */
[----:B------:R-:W-:-:S13]  /*15330*/  ELECT P6, URZ, PT ;  /* 0x00000000003f782f */ /* 0x000fda00038c0000 */
.L_x_10775:
[----:B------:R-:W-:Y:S05]  /*15340*/  @!P6 BRA `(.L_x_10457) ;  /* 0x000000000094e947 */ /* 0x000fea0003800000 */
[----:B------:R-:W-:-:S06]  /*15350*/  ULOP3.LUT UR4, UR37, 0x2, URZ, 0xfc, !UPT ;  /* 0x0000000225047892 */ /* 0x000fcc000f8efc3f */
[----:B0-----:R-:W-:-:S05]  /*15360*/  IMAD.U32 R0, RZ, RZ, UR4 ;  /* 0x00000004ff007e24 */ /* 0x001fca000f8e00ff */
[----:B------:R-:W-:-:S13]  /*15370*/  ISETP.NE.AND P0, PT, R0, 0x3, PT ;  /* 0x000000030000780c */ /* 0x000fda0003f05270 */
[----:B------:R-:W-:Y:S05]  /*15380*/  @!P0 BRA `(.L_x_10680) ;  /* 0x0000000000048947 */ /* 0x000fea0003800000 */
[----:B------:R-:W-:Y:S01]  /*15390*/  BPT.TRAP 0x1 ;  /* 0x000000040000795c */ /* 0x000fe20000300000 */
.L_x_10680:
[----:B------:R-:W-:Y:S01]  /*153a0*/  VIADD R0, R8, 0x13240 ;  /* 0x0001324008007836 */ /* 0x000fe20000000000 */
[----:B------:R-:W-:Y:S02]  /*153b0*/  SHF.L.U32 R3, R27, 0x1f, RZ ;  /* 0x0000001f1b037819 */ /* 0x000fe400000006ff */
[C---:B------:R-:W-:Y:S01]  /*153c0*/  IADD3 R2, R25.reuse, 0x1, RZ ;  /* 0x0000000119027810 */ /* 0x040fe20007ffe0ff */
        /* <DEDUP_REMOVED lines=9> */
.L_x_10776:
[----:B------:R-:W1:Y:S02]  /*15460*/  SYNCS.PHASECHK.TRANS64.TRYWAIT P1, [R7+URZ], R0 ;  /* 0x00000000070075a7 */ /* 0x000e64000802017f */
[----:B-1----:R-:W-:Y:S05]  /*15470*/  @!P1 BRA `(.L_x_10682) ;  /* 0x0000001800e09947 */ /* 0x002fea0003800000 */
.L_x_10777:
[----:B------:R-:W-:Y:S05]  /*15480*/  @!P0 BRA `(.L_x_10683) ;  /* 0x0000000000048947 */ /* 0x000fea0003800000 */
[----:B------:R-:W-:Y:S01]  /*15490*/  BPT.TRAP 0x1 ;  /* 0x000000040000795c */ /* 0x000fe20000300000 */
.L_x_10683:
[----:B------:R-:W-:-:S04]  /*154a0*/  IMAD R2, R25, 0x8, R8 ;  /* 0x0000000819027824 */ /* 0x000fc800078e0208 */
[----:B------:R-:W2:Y:S02]  /*154b0*/  SYNCS.PHASECHK.TRANS64.TRYWAIT P1, [R2+URZ+0x13260], R3 ;  /* 0x01326003020075a7 */ /* 0x000ea4000802017f */
[----:B--2---:R-:W-:Y:S05]  /*154c0*/  @!P1 BRA `(.L_x_10684) ;  /* 0x0000001800e09947 */ /* 0x004fea0003800000 */
.L_x_10778:
[----:B------:R-:W-:Y:S05]  /*154d0*/  @!P0 BRA `(.L_x_10685) ;  /* 0x0000000000048947 */ /* 0x000fea0003800000 */
[----:B------:R-:W-:Y:S01]  /*154e0*/  BPT.TRAP 0x1 ;  /* 0x000000040000795c */ /* 0x000fe20000300000 */
.L_x_10685:
[----:B------:R-:W-:-:S04]  /*154f0*/  IMAD R5, R5, 0x8, R8 ;  /* 0x0000000805057824 */ /* 0x000fc800078e0208 */
[----:B------:R-:W3:Y:S02]  /*15500*/  SYNCS.PHASECHK.TRANS64.TRYWAIT P1, [R5+URZ+0x13260], R0 ;  /* 0x01326000050075a7 */ /* 0x000ee4000802017f */
[----:B---3--:R-:W-:Y:S05]  /*15510*/  @!P1 BRA `(.L_x_10686) ;  /* 0x0000001800e09947 */ /* 0x008fea0003800000 */
.L_x_10779:
[----:B------:R-:W-:Y:S05]  /*15520*/  @!P0 BRA `(.L_x_10687) ;  /* 0x0000000000048947 */ /* 0x000fea0003800000 */
[----:B------:R-:W-:Y:S01]  /*15530*/  BPT.TRAP 0x1 ;  /* 0x000000040000795c */ /* 0x000fe20000300000 */
.L_x_10687:
[----:B------:R-:W4:Y:S02]  /*15540*/  SYNCS.PHASECHK.TRANS64.TRYWAIT P0, [R2+URZ+0x13280], R3 ;  /* 0x01328003020075a7 */ /* 0x000f24000800017f */
[----:B----4-:R-:W-:Y:S05]  /*15550*/  @!P0 BRA `(.L_x_10688) ;  /* 0x0000001800e48947 */ /* 0x010fea0003800000 */
.L_x_10689:
[----:B------:R0:W0:Y:S02]  /*15560*/  SYNCS.PHASECHK.TRANS64.TRYWAIT P0, [R5+URZ+0x13280], R0 ;  /* 0x01328000050075a7 */ /* 0x000024000800017f */
[----:B0-----:R-:W-:Y:S05]  /*15570*/  @!P0 NANOSLEEP.SYNCS 0x989680 ;  /* 0x009896800000895d */ /* 0x001fea0003900000 */
[----:B------:R-:W0:Y:S02]  /*15580*/  @!P0 SYNCS.PHASECHK.TRANS64 P0, [R5+URZ+0x13280], R0 ;  /* 0x01328000050085a7 */ /* 0x000e24000800007f */
[----:B0-----:R-:W-:Y:S05]  /*15590*/  @!P0 BRA `(.L_x_10689) ;  /* 0xfffffffc00f08947 */ /* 0x001fea000383ffff */
.L_x_10457:
[----:B------:R-:W-:Y:S05]  /*155a0*/  BSYNC B8 ;  /* 0x0000000000087941 */ /* 0x000fea0003800000 */
.L_x_10454:
[----:B------:R-:W-:Y:S05]  /*155b0*/  EXIT ;  /* 0x000000000000794d */ /* 0x000fea0003800000 */
.L_x_10473:
[----:B-1----:R1:W2:Y:S02]  /*155c0*/  SYNCS.PHASECHK.TRANS64.TRYWAIT P5, [R78+URZ+0x13290], R79 ;  /* 0x0132904f4e0075a7 */ /* 0x0022a400080a017f */
[----:B--2---:R-:W-:Y:S05]  /*155d0*/  @!P5 NANOSLEEP.SYNCS 0x989680 ;  /* 0x009896800000d95d */ /* 0x004fea0003900000 */
[----:B------:R-:W2:Y:S02]  /*155e0*/  @!P5 SYNCS.PHASECHK.TRANS64 P5, [R78+URZ+0x13290], R79 ;  /* 0x0132904f4e00d5a7 */ /* 0x000ea400080a007f */
[----:B--2---:R-:W-:Y:S05]  /*155f0*/  @!P5 BRA `(.L_x_10473) ;  /* 0xfffffffc00f0d947 */ /* 0x004fea000383ffff */
[----:B------:R-:W-:Y:S05]  /*15600*/  BRA `(.L_x_10690) ;  /* 0xfffffecc00ec7947 */ /* 0x000fea000383ffff */
.L_x_10483:
[----:B-1----:R1:W2:Y:S02]  /*15610*/  SYNCS.PHASECHK.TRANS64.TRYWAIT P5, [R78+URZ+0x13290], R79 ;  /* 0x0132904f4e0075a7 */ /* 0x0022a400080a017f */
[----:B--2---:R-:W-:Y:S05]  /*15620*/  @!P5 NANOSLEEP.SYNCS 0x989680 ;  /* 0x009896800000d95d */ /* 0x004fea0003900000 */
[----:B------:R-:W2:Y:S02]  /*15630*/  @!P5 SYNCS.PHASECHK.TRANS64 P5, [R78+URZ+0x13290], R79 ;  /* 0x0132904f4e00d5a7 */ /* 0x000ea400080a007f */
[----:B--2---:R-:W-:Y:S05]  /*15640*/  @!P5 BRA `(.L_x_10483) ;  /* 0xfffffffc00f0d947 */ /* 0x004fea000383ffff */
[----:B------:R-:W-:Y:S05]  /*15650*/  BRA `(.L_x_10691) ;  /* 0xfffffee000287947 */ /* 0x000fea000383ffff */
.L_x_10488:
[----:B0-----:R0:W1:Y:S02]  /*15660*/  SYNCS.PHASECHK.TRANS64.TRYWAIT P1, [R78+URZ+0x13290], R79 ;  /* 0x0132904f4e0075a7 */ /* 0x001064000802017f */
[----:B-1----:R-:W-:Y:S05]  /*15670*/  @!P1 NANOSLEEP.SYNCS 0x989680 ;  /* 0x009896800000995d */ /* 0x002fea0003900000 */
[----:B------:R-:W1:Y:S02]  /*15680*/  @!P1 SYNCS.PHASECHK.TRANS64 P1, [R78+URZ+0x13290], R79 ;  /* 0x0132904f4e0095a7 */ /* 0x000e64000802007f */
[----:B-1----:R-:W-:Y:S05]  /*15690*/  @!P1 BRA `(.L_x_10488) ;  /* 0xfffffffc00f09947 */ /* 0x002fea000383ffff */
[----:B------:R-:W-:Y:S05]  /*156a0*/  BRA `(.L_x_10692) ;  /* 0xfffffef0004c7947 */ /* 0x000fea000383ffff */
.L_x_10492:
[----:B-1----:R1:W2:Y:S02]  /*156b0*/  SYNCS.PHASECHK.TRANS64.TRYWAIT P0, [R78+URZ+0x132b0], R79 ;  /* 0x0132b04f4e0075a7 */ /* 0x0022a4000800017f */
[----:B--2---:R-:W-:Y:S05]  /*156c0*/  @!P0 NANOSLEEP.SYNCS 0x989680 ;  /* 0x009896800000895d */ /* 0x004fea0003900000 */
[----:B------:R-:W2:Y:S02]  /*156d0*/  @!P0 SYNCS.PHASECHK.TRANS64 P0, [R78+URZ+0x132b0], R79 ;  /* 0x0132b04f4e0085a7 */ /* 0x000ea4000800007f */
[----:B--2---:R-:W-:Y:S05]  /*156e0*/  @!P0 BRA `(.L_x_10492) ;  /* 0xfffffffc00f08947 */ /* 0x004fea000383ffff */
[----:B------:R-:W-:Y:S05]  /*156f0*/  BRA `(.L_x_10693) ;  /* 0xfffffef000ac7947 */ /* 0x000fea000383ffff */
.L_x_10512:
        /* <DEDUP_REMOVED lines=8> */
.L_x_10695:
[----:B------:R-:W-:Y:S05]  /*15780*/  BSYNC B1 ;  /* 0x0000000000017941 */ /* 0x000fea0003800000 */
.L_x_10694:
[----:B------:R-:W-:Y:S05]  /*15790*/  BRA `(.L_x_10696) ;  /* 0xffffff0000847947 */ /* 0x000fea000383ffff */
.L_x_10513:
        /* <DEDUP_REMOVED lines=8> */
.L_x_10698:
[----:B------:R-:W-:Y:S05]  /*15820*/  BSYNC B1 ;  /* 0x0000000000017941 */ /* 0x000fea0003800000 */
.L_x_10697:
[----:B------:R-:W-:Y:S05]  /*15830*/  BRA `(.L_x_10699) ;  /* 0xffffff0000647947 */ /* 0x000fea000383ffff */
.L_x_10514:
        /* <DEDUP_REMOVED lines=8> */
.L_x_10701:
[----:B------:R-:W-:Y:S05]  /*158c0*/  BSYNC B1 ;  /* 0x0000000000017941 */ /* 0x000fea0003800000 */
.L_x_10700:
[----:B------:R-:W-:Y:S05]  /*158d0*/  BRA `(.L_x_10702) ;  /* 0xffffff0000447947 */ /* 0x000fea000383ffff */
.L_x_10515:
        /* <DEDUP_REMOVED lines=8> */
.L_x_10704:
[----:B------:R-:W-:Y:S05]  /*15960*/  BSYNC B1 ;  /* 0x0000000000017941 */ /* 0x000fea0003800000 */
.L_x_10703:
[----:B------:R-:W-:Y:S05]  /*15970*/  BRA `(.L_x_10705) ;  /* 0xffffff0000247947 */ /* 0x000fea000383ffff */
.L_x_10517:
[----:B-1----:R1:W2:Y:S02]  /*15980*/  SYNCS.PHASECHK.TRANS64.TRYWAIT P0, [R16+URZ+0x13200], R3 ;  /* 0x01320003100075a7 */ /* 0x0022a4000800017f */
[----:B--2---:R-:W-:Y:S05]  /*15990*/  @!P0 NANOSLEEP.SYNCS 0x989680 ;  /* 0x009896800000895d */ /* 0x004fea0003900000 */
[----:B------:R-:W2:Y:S02]  /*159a0*/  @!P0 SYNCS.PHASECHK.TRANS64 P0, [R16+URZ+0x13200], R3 ;  /* 0x01320003100085a7 */ /* 0x000ea4000800007f */
[----:B--2---:R-:W-:Y:S05]  /*159b0*/  @!P0 BRA `(.L_x_10517) ;  /* 0xfffffffc00f08947 */ /* 0x004fea000383ffff */
[----:B------:R-:W-:Y:S05]  /*159c0*/  BRA `(.L_x_10706) ;  /* 0xffffff00001c7947 */ /* 0x000fea000383ffff */
.L_x_10521:
        /* <DEDUP_REMOVED lines=8> */
.L_x_10708:
[----:B------:R-:W-:Y:S05]  /*15a50*/  BSYNC B1 ;  /* 0x0000000000017941 */ /* 0x000fea0003800000 */
.L_x_10707:
[----:B------:R-:W-:Y:S05]  /*15a60*/  BRA `(.L_x_10709) ;  /* 0xffffff1000307947 */ /* 0x000fea000383ffff */
.L_x_10522:
        /* <DEDUP_REMOVED lines=8> */
.L_x_10711:
[----:B------:R-:W-:Y:S05]  /*15af0*/  BSYNC B1 ;  /* 0x0000000000017941 */ /* 0x000fea0003800000 */
.L_x_10710:
[----:B------:R-:W-:Y:S05]  /*15b00*/  BRA `(.L_x_10712) ;  /* 0xffffff1000147947 */ /* 0x000fea000383ffff */
.L_x_10523:
        /* <DEDUP_REMOVED lines=8> */
.L_x_10714:
[----:B------:R-:W-:Y:S05]  /*15b90*/  BSYNC B1 ;  /* 0x0000000000017941 */ /* 0x000fea0003800000 */
.L_x_10713:
[----:B------:R-:W-:Y:S05]  /*15ba0*/  BRA `(.L_x_10715) ;  /* 0xffffff0c00f87947 */ /* 0x000fea000383ffff */
.L_x_10524:
        /* <DEDUP_REMOVED lines=8> */
.L_x_10717:
[----:B------:R-:W-:Y:S05]  /*15c30*/  BSYNC B1 ;  /* 0x0000000000017941 */ /* 0x000fea0003800000 */
.L_x_10716:
[----:B------:R-:W-:Y:S05]  /*15c40*/  BRA `(.L_x_10718) ;  /* 0xffffff0c00dc7947 */ /* 0x000fea000383ffff */
.L_x_10526:
[----:B0-----:R0:W1:Y:S02]  /*15c50*/  SYNCS.PHASECHK.TRANS64.TRYWAIT P1, [R16+URZ+0x13200], R3 ;  /* 0x01320003100075a7 */ /* 0x001064000802017f */
[----:B-1----:R-:W-:Y:S05]  /*15c60*/  @!P1 NANOSLEEP.SYNCS 0x989680 ;  /* 0x009896800000995d */ /* 0x002fea0003900000 */
[----:B------:R-:W1:Y:S02]  /*15c70*/  @!P1 SYNCS.PHASECHK.TRANS64 P1, [R16+URZ+0x13200], R3 ;  /* 0x01320003100095a7 */ /* 0x000e64000802007f */
[----:B-1----:R-:W-:Y:S05]  /*15c80*/  @!P1 BRA `(.L_x_10526) ;  /* 0xfffffffc00f09947 */ /* 0x002fea000383ffff */
[----:B------:R-:W-:Y:S05]  /*15c90*/  BRA `(.L_x_10719) ;  /* 0xffffff0c00dc7947 */ /* 0x000fea000383ffff */
.L_x_10530:
[----:B-1----:R1:W2:Y:S02]  /*15ca0*/  SYNCS.PHASECHK.TRANS64.TRYWAIT P1, [R0+URZ+0x13230], R7 ;  /* 0x01323007000075a7 */ /* 0x0022a4000802017f */
[----:B--2---:R-:W-:Y:S05]  /*15cb0*/  @!P1 NANOSLEEP.SYNCS 0x989680 ;  /* 0x009896800000995d */ /* 0x004fea0003900000 */
[----:B------:R-:W2:Y:S02]  /*15cc0*/  @!P1 SYNCS.PHASECHK.TRANS64 P1, [R0+URZ+0x13230], R7 ;  /* 0x01323007000095a7 */ /* 0x000ea4000802007f */
[----:B--2---:R-:W-:Y:S05]  /*15cd0*/  @!P1 BRA `(.L_x_10530) ;  /* 0xfffffffc00f09947 */ /* 0x004fea000383ffff */
[----:B------:R-:W-:Y:S05]  /*15ce0*/  BRA `(.L_x_10529) ;  /* 0xffffff2000307947 */ /* 0x000fea000383ffff */
.L_x_10537:
[----:B-1----:R1:W2:Y:S02]  /*15cf0*/  SYNCS.PHASECHK.TRANS64.TRYWAIT P1, [R14+URZ+0x13230], R11 ;  /* 0x0132300b0e0075a7 */ /* 0x0022a4000802017f */
[----:B--2---:R-:W-:Y:S05]  /*15d00*/  @!P1 NANOSLEEP.SYNCS 0x989680 ;  /* 0x009896800000995d */ /* 0x004fea0003900000 */
[----:B------:R-:W2:Y:S02]  /*15d10*/  @!P1 SYNCS.PHASECHK.TRANS64 P1, [R14+URZ+0x13230], R11 ;  /* 0x0132300b0e0095a7 */ /* 0x000ea4000802007f */
[----:B--2---:R-:W-:Y:S05]  /*15d20*/  @!P1 BRA `(.L_x_10537) ;  /* 0xfffffffc00f09947 */ /* 0x004fea000383ffff */
[----:B------:R-:W-:Y:S05]  /*15d30*/  BRA `(.L_x_10536) ;  /* 0xffffff5400207947 */ /* 0x000fea000383ffff */
.L_x_10542:
[----:B-1----:R1:W2:Y:S02]  /*15d40*/  SYNCS.PHASECHK.TRANS64.TRYWAIT P1, [R15+URZ+0x13250], R9 ;  /* 0x013250090f0075a7 */ /* 0x0022a4000802017f */
[----:B--2---:R-:W-:Y:S05]  /*15d50*/  @!P1 NANOSLEEP.SYNCS 0x989680 ;  /* 0x009896800000995d */ /* 0x004fea0003900000 */
[----:B------:R-:W2:Y:S02]  /*15d60*/  @!P1 SYNCS.PHASECHK.TRANS64 P1, [R15+URZ+0x13250], R9 ;  /* 0x013250090f0095a7 */ /* 0x000ea4000802007f */
[----:B--2---:R-:W-:Y:S05]  /*15d70*/  @!P1 BRA `(.L_x_10542) ;  /* 0xfffffffc00f09947 */ /* 0x004fea000383ffff */
[----:B------:R-:W-:Y:S05]  /*15d80*/  BRA `(.L_x_10541) ;  /* 0xffffff5800907947 */ /* 0x000fea000383ffff */
.L_x_10549:
[----:B--2---:R2:W3:Y:S02]  /*15d90*/  SYNCS.PHASECHK.TRANS64.TRYWAIT P1, [R11+URZ+0x13250], R2 ;  /* 0x013250020b0075a7 */ /* 0x0044e4000802017f */
[----:B---3--:R-:W-:Y:S05]  /*15da0*/  @!P1 NANOSLEEP.SYNCS 0x989680 ;  /* 0x009896800000995d */ /* 0x008fea0003900000 */
[----:B------:R-:W3:Y:S02]  /*15db0*/  @!P1 SYNCS.PHASECHK.TRANS64 P1, [R11+URZ+0x13250], R2 ;  /* 0x013250020b0095a7 */ /* 0x000ee4000802007f */
[----:B---3--:R-:W-:Y:S05]  /*15dc0*/  @!P1 BRA `(.L_x_10549) ;  /* 0xfffffffc00f09947 */ /* 0x008fea000383ffff */
[----:B------:R-:W-:Y:S05]  /*15dd0*/  BRA `(.L_x_10548) ;  /* 0xffffff8000887947 */ /* 0x000fea000383ffff */
.L_x_10584:
[----:B------:R-:W0:Y:S01]  /*15de0*/  S2R R11, SR_TID.X ;  /* 0x00000000000b7919 */ /* 0x000e220000002100 */
[----:B------:R-:W-:Y:S01]  /*15df0*/  BSSY B1, `(.L_x_10720) ;  /* 0x000000a000017945 */ /* 0x000fe20003800000 */
[----:B------:R-:W-:Y:S02]  /*15e00*/  IMAD.MOV.U32 R12, RZ, RZ, RZ ;  /* 0x000000ffff0c7224 */ /* 0x000fe400078e00ff */
[----:B------:R-:W-:Y:S01]  /*15e10*/  IMAD.MOV.U32 R15, RZ, RZ, -0x1 ;  /* 0xffffffffff0f7424 */ /* 0x000fe200078e00ff */
[----:B0-----:R-:W-:Y:S01]  /*15e20*/  SHF.R.U32.HI R8, RZ, 0x5, R11 ;  /* 0x00000005ff087819 */ /* 0x001fe2000001160b */
[----:B------:R-:W-:-:S03]  /*15e30*/  IMAD.MOV.U32 R11, RZ, RZ, 0x1f ;  /* 0x0000001fff0b7424 */ /* 0x000fc600078e00ff */
[----:B------:R-:W-:-:S04]  /*15e40*/  LOP3.LUT R8, R8, 0x3, RZ, 0xc0, !PT ;  /* 0x0000000308087812 */ /* 0x000fc800078ec0ff */
[----:B------:R-:W-:-:S07]  /*15e50*/  MOV R13, R8 ;  /* 0x00000008000d7202 */ /* 0x000fce0000000f00 */
[----:B------:R-:W-:Y:S05]  /*15e60*/  WARPSYNC.COLLECTIVE R15, `(.L_x_10721) ;  /* 0x000000000f087348 */ /* 0x000fea0003c00000 */
[----:B------:R0:W1:Y:S02]  /*15e70*/  SHFL.IDX P6, R14, R13, R12, R11 ;  /* 0x0000000c0d0e7389 */ /* 0x00006400000c000b */
[----:B01----:R-:W-:Y:S01]  /*15e80*/  ENDCOLLECTIVE ;  /* 0x000000000000791b */ /* 0x003fe20003800000 */
.L_x_10721:
[----:B------:R-:W-:Y:S05]  /*15e90*/  BSYNC B1 ;  /* 0x0000000000017941 */ /* 0x000fea0003800000 */
.L_x_10720:
[----:B------:R-:W-:Y:S05]  /*15ea0*/  BRA `(.L_x_10722) ;  /* 0xffffffb800247947 */ /* 0x000fea000383ffff */
.L_x_10586:
[----:B------:R-:W-:Y:S01]  /*15eb0*/  BSSY B1, `(.L_x_10723) ;  /* 0x0000006000017945 */ /* 0x000fe20003800000 */
[----:B------:R-:W-:-:S07]  /*15ec0*/  IMAD.MOV.U32 R15, RZ, RZ, -0x1 ;  /* 0xffffffffff0f7424 */ /* 0x000fce00078e00ff */
[----:B0-----:R-:W-:Y:S05]  /*15ed0*/  WARPSYNC.COLLECTIVE R15, `(.L_x_10724) ;  /* 0x000000000f0c7348 */ /* 0x001fea0003c00000 */
[----:B------:R-:W-:Y:S02]  /*15ee0*/  ELECT P6, UR62, PT ;  /* 0x00000000003e782f */ /* 0x000fe400038c0000 */
[----:B------:R-:W-:Y:S01]  /*15ef0*/  MOV R14, UR62 ;  /* 0x0000003e000e7c02 */ /* 0x000fe20008000f00 */
[----:B0-----:R-:W-:Y:S10]  /*15f00*/  ENDCOLLECTIVE ;  /* 0x000000000000791b */ /* 0x001ff40003800000 */
.L_x_10724:
[----:B------:R-:W-:Y:S05]  /*15f10*/  BSYNC B1 ;  /* 0x0000000000017941 */ /* 0x000fea0003800000 */
.L_x_10723:
[----:B------:R-:W-:Y:S05]  /*15f20*/  BRA `(.L_x_10585) ;  /* 0xffffffb8001c7947 */ /* 0x000fea000383ffff */
.L_x_10588:
[----:B0-----:R0:W1:Y:S02]  /*15f30*/  SYNCS.PHASECHK.TRANS64.TRYWAIT P0, [R6+URZ+0x13220], R7 ;  /* 0x01322007060075a7 */ /* 0x001064000800017f */
[----:B-1----:R-:W-:Y:S05]  /*15f40*/  @!P0 NANOSLEEP.SYNCS 0x989680 ;  /* 0x009896800000895d */ /* 0x002fea0003900000 */
[----:B------:R-:W1:Y:S02]  /*15f50*/  @!P0 SYNCS.PHASECHK.TRANS64 P0, [R6+URZ+0x13220], R7 ;  /* 0x01322007060085a7 */ /* 0x000e64000800007f */
[----:B-1----:R-:W-:Y:S05]  /*15f60*/  @!P0 BRA `(.L_x_10588) ;  /* 0xfffffffc00f08947 */ /* 0x002fea000383ffff */
[----:B------:R-:W-:Y:S05]  /*15f70*/  BRA `(.L_x_10725) ;  /* 0xffffffb800387947 */ /* 0x000fea000383ffff */
.L_x_10592:
[----:B0-----:R0:W1:Y:S02]  /*15f80*/  SYNCS.PHASECHK.TRANS64.TRYWAIT P0, [R7+URZ+0x132a0], R8 ;  /* 0x0132a008070075a7 */ /* 0x001064000800017f */
[----:B-1----:R-:W-:Y:S05]  /*15f90*/  @!P0 NANOSLEEP.SYNCS 0x989680 ;  /* 0x009896800000895d */ /* 0x002fea0003900000 */
[----:B------:R-:W1:Y:S02]  /*15fa0*/  @!P0 SYNCS.PHASECHK.TRANS64 P0, [R7+URZ+0x132a0], R8 ;  /* 0x0132a008070085a7 */ /* 0x000e64000800007f */
[----:B-1----:R-:W-:Y:S05]  /*15fb0*/  @!P0 BRA `(.L_x_10592) ;  /* 0xfffffffc00f08947 */ /* 0x002fea000383ffff */
[----:B------:R-:W-:Y:S05]  /*15fc0*/  BRA `(.L_x_10726) ;  /* 0xffffffb800507947 */ /* 0x000fea000383ffff */
.L_x_10597:
[----:B-1----:R1:W2:Y:S02]  /*15fd0*/  SYNCS.PHASECHK.TRANS64.TRYWAIT P0, [R7+URZ+0x132c0], R8 ;  /* 0x0132c008070075a7 */ /* 0x0022a4000800017f */
[----:B--2---:R-:W-:Y:S05]  /*15fe0*/  @!P0 NANOSLEEP.SYNCS 0x989680 ;  /* 0x009896800000895d */ /* 0x004fea0003900000 */
[----:B------:R-:W2:Y:S02]  /*15ff0*/  @!P0 SYNCS.PHASECHK.TRANS64 P0, [R7+URZ+0x132c0], R8 ;  /* 0x0132c008070085a7 */ /* 0x000ea4000800007f */
[----:B--2---:R-:W-:Y:S05]  /*16000*/  @!P0 BRA `(.L_x_10597) ;  /* 0xfffffffc00f08947 */ /* 0x004fea000383ffff */
[----:B------:R-:W-:Y:S05]  /*16010*/  BRA `(.L_x_10727) ;  /* 0xffffffb800cc7947 */ /* 0x000fea000383ffff */
.L_x_10604:
[----:B0-----:R0:W1:Y:S02]  /*16020*/  SYNCS.PHASECHK.TRANS64.TRYWAIT P1, [R7+URZ+0x132a0], R8 ;  /* 0x0132a008070075a7 */ /* 0x001064000802017f */
[----:B-1----:R-:W-:Y:S05]  /*16030*/  @!P1 NANOSLEEP.SYNCS 0x989680 ;  /* 0x009896800000995d */ /* 0x002fea0003900000 */
[----:B------:R-:W1:Y:S02]  /*16040*/  @!P1 SYNCS.PHASECHK.TRANS64 P1, [R7+URZ+0x132a0], R8 ;  /* 0x0132a008070095a7 */ /* 0x000e64000802007f */
[----:B-1----:R-:W-:Y:S05]  /*16050*/  @!P1 BRA `(.L_x_10604) ;  /* 0xfffffffc00f09947 */ /* 0x002fea000383ffff */
[----:B------:R-:W-:Y:S05]  /*16060*/  BRA `(.L_x_10728) ;  /* 0xffffffbc00887947 */ /* 0x000fea000383ffff */
.L_x_10609:
[----:B-1----:R1:W2:Y:S02]  /*16070*/  SYNCS.PHASECHK.TRANS64.TRYWAIT P1, [R7+URZ+0x132c0], R8 ;  /* 0x0132c008070075a7 */ /* 0x0022a4000802017f */
[----:B--2---:R-:W-:Y:S05]  /*16080*/  @!P1 NANOSLEEP.SYNCS 0x989680 ;  /* 0x009896800000995d */ /* 0x004fea0003900000 */
[----:B------:R-:W2:Y:S02]  /*16090*/  @!P1 SYNCS.PHASECHK.TRANS64 P1, [R7+URZ+0x132c0], R8 ;  /* 0x0132c008070095a7 */ /* 0x000ea4000802007f */
[----:B--2---:R-:W-:Y:S05]  /*160a0*/  @!P1 BRA `(.L_x_10609) ;  /* 0xfffffffc00f09947 */ /* 0x004fea000383ffff */
[----:B------:R-:W-:Y:S05]  /*160b0*/  BRA `(.L_x_10729) ;  /* 0xffffffc000007947 */ /* 0x000fea000383ffff */
.L_x_10622:
        /* <DEDUP_REMOVED lines=11> */
.L_x_10731:
[----:B------:R-:W-:Y:S05]  /*16170*/  BSYNC B0 ;  /* 0x0000000000007941 */ /* 0x000fea0003800000 */
.L_x_10730:
[----:B------:R-:W-:Y:S05]  /*16180*/  BRA `(.L_x_10732) ;  /* 0xffffffc800e47947 */ /* 0x000fea000383ffff */
.L_x_10624:
[----:B------:R-:W-:Y:S01]  /*16190*/  BSSY B0, `(.L_x_10733) ;  /* 0x0000006000007945 */ /* 0x000fe20003800000 */
[----:B------:R-:W-:-:S07]  /*161a0*/  IMAD.MOV.U32 R15, RZ, RZ, -0x1 ;  /* 0xffffffffff0f7424 */ /* 0x000fce00078e00ff */
[----:B0-----:R-:W-:Y:S05]  /*161b0*/  WARPSYNC.COLLECTIVE R15, `(.L_x_10734) ;  /* 0x000000000f0c7348 */ /* 0x001fea0003c00000 */
[----:B------:R-:W-:Y:S02]  /*161c0*/  ELECT P6, UR62, PT ;  /* 0x00000000003e782f */ /* 0x000fe400038c0000 */
[----:B------:R-:W-:Y:S01]  /*161d0*/  MOV R14, UR62 ;  /* 0x0000003e000e7c02 */ /* 0x000fe20008000f00 */
[----:B0-----:R-:W-:Y:S10]  /*161e0*/  ENDCOLLECTIVE ;  /* 0x000000000000791b */ /* 0x001ff40003800000 */
.L_x_10734:
[----:B------:R-:W-:Y:S05]  /*161f0*/  BSYNC B0 ;  /* 0x0000000000007941 */ /* 0x000fea0003800000 */
.L_x_10733:
[----:B------:R-:W-:Y:S05]  /*16200*/  BRA `(.L_x_10735) ;  /* 0xffffffc800dc7947 */ /* 0x000fea000383ffff */
.L_x_10627:
[----:B0-----:R0:W1:Y:S02]  /*16210*/  SYNCS.PHASECHK.TRANS64.TRYWAIT P2, [R4+URZ+0x13280], R3 ;  /* 0x01328003040075a7 */ /* 0x001064000804017f */
[----:B-1----:R-:W-:Y:S05]  /*16220*/  @!P2 NANOSLEEP.SYNCS 0x989680 ;  /* 0x009896800000a95d */ /* 0x002fea0003900000 */
[----:B------:R-:W1:Y:S02]  /*16230*/  @!P2 SYNCS.PHASECHK.TRANS64 P2, [R4+URZ+0x13280], R3 ;  /* 0x013280030400a5a7 */ /* 0x000e64000804007f */
[----:B-1----:R-:W-:Y:S05]  /*16240*/  @!P2 BRA `(.L_x_10627) ;  /* 0xfffffffc00f0a947 */ /* 0x002fea000383ffff */
[----:B------:R-:W-:Y:S05]  /*16250*/  BRA `(.L_x_10736) ;  /* 0xffffffcc00407947 */ /* 0x000fea000383ffff */
.L_x_10629:
[----:B-1----:R1:W2:Y:S02]  /*16260*/  SYNCS.PHASECHK.TRANS64.TRYWAIT P2, [R4+URZ+0x13240], R3 ;  /* 0x01324003040075a7 */ /* 0x0022a4000804017f */
[----:B--2---:R-:W-:Y:S05]  /*16270*/  @!P2 NANOSLEEP.SYNCS 0x989680 ;  /* 0x009896800000a95d */ /* 0x004fea0003900000 */
[----:B------:R-:W2:Y:S02]  /*16280*/  @!P2 SYNCS.PHASECHK.TRANS64 P2, [R4+URZ+0x13240], R3 ;  /* 0x013240030400a5a7 */ /* 0x000ea4000804007f */
[----:B--2---:R-:W-:Y:S05]  /*16290*/  @!P2 BRA `(.L_x_10629) ;  /* 0xfffffffc00f0a947 */ /* 0x004fea000383ffff */
[----:B------:R-:W-:Y:S05]  /*162a0*/  BRA `(.L_x_10737) ;  /* 0xffffffcc00947947 */ /* 0x000fea000383ffff */
.L_x_10632:
[----:B0-----:R0:W1:Y:S02]  /*162b0*/  SYNCS.PHASECHK.TRANS64.TRYWAIT P0, [R29+URZ+0x13220], R4 ;  /* 0x013220041d0075a7 */ /* 0x001064000800017f */
[----:B-1----:R-:W-:Y:S05]  /*162c0*/  @!P0 NANOSLEEP.SYNCS 0x989680 ;  /* 0x009896800000895d */ /* 0x002fea0003900000 */
[----:B------:R-:W1:Y:S02]  /*162d0*/  @!P0 SYNCS.PHASECHK.TRANS64 P0, [R29+URZ+0x13220], R4 ;  /* 0x013220041d0085a7 */ /* 0x000e64000800007f */
[----:B-1----:R-:W-:Y:S05]  /*162e0*/  @!P0 BRA `(.L_x_10632) ;  /* 0xfffffffc00f08947 */ /* 0x002fea000383ffff */
[----:B------:R-:W-:Y:S05]  /*162f0*/  BRA `(.L_x_10738) ;  /* 0xffffffd000507947 */ /* 0x000fea000383ffff */
.L_x_10638:
[----:B0-----:R0:W1:Y:S02]  /*16300*/  SYNCS.PHASECHK.TRANS64.TRYWAIT P0, [R3+URZ+0x13280], R4 ;  /* 0x01328004030075a7 */ /* 0x001064000800017f */
[----:B-1----:R-:W-:Y:S05]  /*16310*/  @!P0 NANOSLEEP.SYNCS 0x989680 ;  /* 0x009896800000895d */ /* 0x002fea0003900000 */
[----:B------:R-:W1:Y:S02]  /*16320*/  @!P0 SYNCS.PHASECHK.TRANS64 P0, [R3+URZ+0x13280], R4 ;  /* 0x01328004030085a7 */ /* 0x000e64000800007f */
[----:B-1----:R-:W-:Y:S05]  /*16330*/  @!P0 BRA `(.L_x_10638) ;  /* 0xfffffffc00f08947 */ /* 0x002fea000383ffff */
[----:B------:R-:W-:Y:S05]  /*16340*/  BRA `(.L_x_10739) ;  /* 0xffffffd000ec7947 */ /* 0x000fea000383ffff */
.L_x_10643:
[----:B-1----:R1:W2:Y:S02]  /*16350*/  SYNCS.PHASECHK.TRANS64.TRYWAIT P0, [R3+URZ+0x13240], R4 ;  /* 0x01324004030075a7 */ /* 0x0022a4000800017f */
[----:B--2---:R-:W-:Y:S05]  /*16360*/  @!P0 NANOSLEEP.SYNCS 0x989680 ;  /* 0x009896800000895d */ /* 0x004fea0003900000 */
[----:B------:R-:W2:Y:S02]  /*16370*/  @!P0 SYNCS.PHASECHK.TRANS64 P0, [R3+URZ+0x13240], R4 ;  /* 0x01324004030085a7 */ /* 0x000ea4000800007f */
[----:B--2---:R-:W-:Y:S05]  /*16380*/  @!P0 BRA `(.L_x_10643) ;  /* 0xfffffffc00f08947 */ /* 0x004fea000383ffff */
[----:B------:R-:W-:Y:S05]  /*16390*/  BRA `(.L_x_10740) ;  /* 0xffffffd400687947 */ /* 0x000fea000383ffff */
.L_x_10649:
[----:B0-----:R0:W1:Y:S02]  /*163a0*/  SYNCS.PHASECHK.TRANS64.TRYWAIT P2, [R13+URZ+0x13270], R4 ;  /* 0x013270040d0075a7 */ /* 0x001064000804017f */
[----:B-1----:R-:W-:Y:S05]  /*163b0*/  @!P2 NANOSLEEP.SYNCS 0x989680 ;  /* 0x009896800000a95d */ /* 0x002fea0003900000 */
[----:B------:R-:W1:Y:S02]  /*163c0*/  @!P2 SYNCS.PHASECHK.TRANS64 P2, [R13+URZ+0x13270], R4 ;  /* 0x013270040d00a5a7 */ /* 0x000e64000804007f */
[----:B-1----:R-:W-:Y:S05]  /*163d0*/  @!P2 BRA `(.L_x_10649) ;  /* 0xfffffffc00f0a947 */ /* 0x002fea000383ffff */
[----:B------:R-:W-:Y:S05]  /*163e0*/  BRA `(.L_x_10741) ;  /* 0xffffffd800047947 */ /* 0x000fea000383ffff */
.L_x_10651:
[----:B0-----:R0:W1:Y:S02]  /*163f0*/  SYNCS.PHASECHK.TRANS64.TRYWAIT P2, [R13+URZ+0x13260], R4 ;  /* 0x013260040d0075a7 */ /* 0x001064000804017f */
[----:B-1----:R-:W-:Y:S05]  /*16400*/  @!P2 NANOSLEEP.SYNCS 0x989680 ;  /* 0x009896800000a95d */ /* 0x002fea0003900000 */
[----:B------:R-:W1:Y:S02]  /*16410*/  @!P2 SYNCS.PHASECHK.TRANS64 P2, [R13+URZ+0x13260], R4 ;  /* 0x013260040d00a5a7 */ /* 0x000e64000804007f */
[----:B-1----:R-:W-:Y:S05]  /*16420*/  @!P2 BRA `(.L_x_10651) ;  /* 0xfffffffc00f0a947 */ /* 0x002fea000383ffff */
[----:B------:R-:W-:Y:S05]  /*16430*/  BRA `(.L_x_10742) ;  /* 0xffffffd8000c7947 */ /* 0x000fea000383ffff */
.L_x_10658:
[----:B-1----:R1:W2:Y:S02]  /*16440*/  SYNCS.PHASECHK.TRANS64.TRYWAIT P0, [R2+URZ+0x13270], R3 ;  /* 0x01327003020075a7 */ /* 0x0022a4000800017f */
[----:B--2---:R-:W-:Y:S05]  /*16450*/  @!P0 NANOSLEEP.SYNCS 0x989680 ;  /* 0x009896800000895d */ /* 0x004fea0003900000 */
[----:B------:R-:W2:Y:S02]  /*16460*/  @!P0 SYNCS.PHASECHK.TRANS64 P0, [R2+URZ+0x13270], R3 ;  /* 0x01327003020085a7 */ /* 0x000ea4000800007f */
[----:B--2---:R-:W-:Y:S05]  /*16470*/  @!P0 BRA `(.L_x_10658) ;  /* 0xfffffffc00f08947 */ /* 0x004fea000383ffff */
[----:B------:R-:W-:Y:S05]  /*16480*/  BRA `(.L_x_10743) ;  /* 0xffffffdc008c7947 */ /* 0x000fea000383ffff */
.L_x_10660:
[----:B-1----:R1:W2:Y:S02]  /*16490*/  SYNCS.PHASECHK.TRANS64.TRYWAIT P0, [R2+URZ+0x13260], R3 ;  /* 0x01326003020075a7 */ /* 0x0022a4000800017f */
[----:B--2---:R-:W-:Y:S05]  /*164a0*/  @!P0 NANOSLEEP.SYNCS 0x989680 ;  /* 0x009896800000895d */ /* 0x004fea0003900000 */
[----:B------:R-:W2:Y:S02]  /*164b0*/  @!P0 SYNCS.PHASECHK.TRANS64 P0, [R2+URZ+0x13260], R3 ;  /* 0x01326003020085a7 */ /* 0x000ea4000800007f */
[----:B--2---:R-:W-:Y:S05]  /*164c0*/  @!P0 BRA `(.L_x_10660) ;  /* 0xfffffffc00f08947 */ /* 0x004fea000383ffff */
[----:B------:R-:W-:Y:S05]  /*164d0*/  BRA `(.L_x_10744) ;  /* 0xffffffdc00947947 */ /* 0x000fea000383ffff */
.L_x_10664:
[----:B------:R-:W-:Y:S01]  /*164e0*/  BSSY B0, `(.L_x_10745) ;  /* 0x0000008000007945 */ /* 0x000fe20003800000 */
[----:B------:R-:W-:Y:S01]  /*164f0*/  IMAD.MOV.U32 R13, RZ, RZ, R16 ;  /* 0x000000ffff0d7224 */ /* 0x000fe200078e0010 */
[----:B------:R-:W-:Y:S01]  /*16500*/  MOV R11, 0x1f ;  /* 0x0000001f000b7802 */ /* 0x000fe20000000f00 */
[----:B------:R-:W-:Y:S02]  /*16510*/  IMAD.MOV.U32 R12, RZ, RZ, RZ ;  /* 0x000000ffff0c7224 */ /* 0x000fe400078e00ff */
[----:B------:R-:W-:-:S07]  /*16520*/  IMAD.MOV.U32 R15, RZ, RZ, -0x1 ;  /* 0xffffffffff0f7424 */ /* 0x000fce00078e00ff */
[----:B------:R-:W-:Y:S05]  /*16530*/  WARPSYNC.COLLECTIVE R15, `(.L_x_10746) ;  /* 0x000000000f087348 */ /* 0x000fea0003c00000 */
[----:B------:R0:W1:Y:S02]  /*16540*/  SHFL.IDX P6, R14, R13, R12, R11 ;  /* 0x0000000c0d0e7389 */ /* 0x00006400000c000b */
[----:B01----:R-:W-:Y:S01]  /*16550*/  ENDCOLLECTIVE ;  /* 0x000000000000791b */ /* 0x003fe20003800000 */
.L_x_10746:
[----:B------:R-:W-:Y:S05]  /*16560*/  BSYNC B0 ;  /* 0x0000000000007941 */ /* 0x000fea0003800000 */
.L_x_10745:
        /* <DEDUP_REMOVED lines=9> */
.L_x_10747:
[----:B------:R-:W-:Y:S02]  /*16600*/  ULDC UR4, c[0x0][0xc14] ;  /* 0x0003050000047ab9 */ /* 0x000fe40000000800 */
[----:B------:R-:W-:-:S13]  /*16610*/  ISETP.GE.OR P1, PT, R7, UR4, !P0 ;  /* 0x0000000407007c0c */ /* 0x000fda000c726670 */
[----:B------:R-:W0:Y:S01]  /*16620*/  @!P1 LDC.64 R2, c[0x0][0xc58] ;  /* 0x00031600ff029b82 */ /* 0x000e220000000a00 */
[----:B------:R-:W-:Y:S01]  /*16630*/  IMAD.MOV.U32 R4, RZ, RZ, RZ ;  /* 0x000000ffff047224 */ /* 0x000fe200078e00ff */
[----:B------:R-:W-:Y:S01]  /*16640*/  MOV R11, RZ ;  /* 0x000000ff000b7202 */ /* 0x000fe20000000f00 */
[----:B------:R-:W-:Y:S02]  /*16650*/  IMAD.MOV.U32 R0, RZ, RZ, R14 ;  /* 0x000000ffff007224 */ /* 0x000fe400078e000e */
[----:B0-----:R-:W-:-:S06]  /*16660*/  @!P1 IMAD.WIDE R2, R7, 0x4, R2 ;  /* 0x0000000407029825 */ /* 0x001fcc00078e0202 */
[----:B------:R-:W2:Y:S01]  /*16670*/  @!P1 LDG.E R2, desc[UR42][R2.64] ;  /* 0x0000002a02029981 */ /* 0x000ea2000c1e1900 */
[C---:B------:R-:W-:Y:S02]  /*16680*/  ISETP.GE.U32.AND P2, PT, R8.reuse, 0x2, PT ;  /* 0x000000020800780c */ /* 0x040fe40003f46070 */
[C---:B------:R-:W-:Y:S02]  /*16690*/  ISETP.GE.U32.AND P3, PT, R8.reuse, 0x4, PT ;  /* 0x000000040800780c */ /* 0x040fe40003f66070 */
[C---:B------:R-:W-:Y:S02]  /*166a0*/  ISETP.GE.U32.AND P4, PT, R8.reuse, 0x8, PT ;  /* 0x000000080800780c */ /* 0x040fe40003f86070 */
[C---:B------:R-:W-:Y:S01]  /*166b0*/  ISETP.GE.U32.AND P5, PT, R8.reuse, 0x10, PT ;  /* 0x000000100800780c */ /* 0x040fe20003fa6070 */
[----:B--2---:R-:W-:Y:S01]  /*166c0*/  @!P1 IMAD.MOV.U32 R4, RZ, RZ, R2 ;  /* 0x000000ffff049224 */ /* 0x004fe200078e0002 */
[----:B------:R-:W-:-:S03]  /*166d0*/  ISETP.NE.AND P1, PT, R8, RZ, PT ;  /* 0x000000ff0800720c */ /* 0x000fc60003f25270 */
[----:B------:R-:W-:-:S10]  /*166e0*/  IMAD.MOV.U32 R13, RZ, RZ, R4 ;  /* 0x000000ffff0d7224 */ /* 0x000fd400078e0004 */
[----:B------:R-:W-:Y:S05]  /*166f0*/  WARPSYNC.COLLECTIVE R15, `(.L_x_10748) ;  /* 0x000000000f087348 */ /* 0x000fea0003c00000 */
[----:B------:R0:W1:Y:S02]  /*16700*/  SHFL.UP P6, R14, R13, R12, R11 ;  /* 0x0400000c0d0e7389 */ /* 0x00006400000c000b */
[----:B01----:R-:W-:Y:S01]  /*16710*/  ENDCOLLECTIVE ;  /* 0x000000000000791b */ /* 0x003fe20003800000 */
.L_x_10748:
[----:B------:R-:W-:Y:S01]  /*16720*/  IMAD.MOV.U32 R12, RZ, RZ, 0x2 ;  /* 0x00000002ff0c7424 */ /* 0x000fe200078e00ff */
[----:B------:R-:W-:-:S05]  /*16730*/  SEL R7, R14, RZ, P1 ;  /* 0x000000ff0e077207 */ /* 0x000fca0000800000 */
[----:B------:R-:W-:-:S04]  /*16740*/  IMAD.IADD R6, R4, 0x1, R7 ;  /* 0x0000000104067824 */ /* 0x000fc800078e0207 */
[----:B------:R-:W-:-:S07]  /*16750*/  IMAD.MOV.U32 R13, RZ, RZ, R6 ;  /* 0x000000ffff0d7224 */ /* 0x000fce00078e0006 */
[----:B------:R-:W-:Y:S05]  /*16760*/  WARPSYNC.COLLECTIVE R15, `(.L_x_10749) ;  /* 0x000000000f087348 */ /* 0x000fea0003c00000 */
[----:B------:R0:W1:Y:S02]  /*16770*/  SHFL.UP P6, R14, R13, R12, R11 ;  /* 0x0400000c0d0e7389 */ /* 0x00006400000c000b */
[----:B01----:R-:W-:Y:S01]  /*16780*/  ENDCOLLECTIVE ;  /* 0x000000000000791b */ /* 0x003fe20003800000 */
.L_x_10749:
[----:B------:R-:W-:Y:S02]  /*16790*/  MOV R12, 0x4 ;  /* 0x00000004000c7802 */ /* 0x000fe40000000f00 */
[----:B------:R-:W-:-:S05]  /*167a0*/  SEL R7, R14, RZ, P2 ;  /* 0x000000ff0e077207 */ /* 0x000fca0001000000 */
[----:B------:R-:W-:-:S04]  /*167b0*/  IMAD.IADD R7, R6, 0x1, R7 ;  /* 0x0000000106077824 */ /* 0x000fc800078e0207 */
[----:B------:R-:W-:-:S07]  /*167c0*/  IMAD.MOV.U32 R13, RZ, RZ, R7 ;  /* 0x000000ffff0d7224 */ /* 0x000fce00078e0007 */
[----:B------:R-:W-:Y:S05]  /*167d0*/  WARPSYNC.COLLECTIVE R15, `(.L_x_10750) ;  /* 0x000000000f087348 */ /* 0x000fea0003c00000 */
[----:B------:R0:W1:Y:S02]  /*167e0*/  SHFL.UP P6, R14, R13, R12, R11 ;  /* 0x0400000c0d0e7389 */ /* 0x00006400000c000b */
[----:B01----:R-:W-:Y:S01]  /*167f0*/  ENDCOLLECTIVE ;  /* 0x000000000000791b */ /* 0x003fe20003800000 */
.L_x_10750:
[----:B------:R-:W-:Y:S01]  /*16800*/  IMAD.MOV.U32 R12, RZ, RZ, 0x8 ;  /* 0x00000008ff0c7424 */ /* 0x000fe200078e00ff */
[----:B------:R-:W-:-:S05]  /*16810*/  SEL R2, R14, RZ, P3 ;  /* 0x000000ff0e027207 */ /* 0x000fca0001800000 */
[----:B------:R-:W-:-:S04]  /*16820*/  IMAD.IADD R2, R7, 0x1, R2 ;  /* 0x0000000107027824 */ /* 0x000fc800078e0202 */
[----:B------:R-:W-:-:S07]  /*16830*/  IMAD.MOV.U32 R13, RZ, RZ, R2 ;  /* 0x000000ffff0d7224 */ /* 0x000fce00078e0002 */
[----:B------:R-:W-:Y:S05]  /*16840*/  WARPSYNC.COLLECTIVE R15, `(.L_x_10751) ;  /* 0x000000000f087348 */ /* 0x000fea0003c00000 */
[----:B------:R0:W1:Y:S02]  /*16850*/  SHFL.UP P6, R14, R13, R12, R11 ;  /* 0x0400000c0d0e7389 */ /* 0x00006400000c000b */
[----:B01----:R-:W-:Y:S01]  /*16860*/  ENDCOLLECTIVE ;  /* 0x000000000000791b */ /* 0x003fe20003800000 */
.L_x_10751:
[----:B------:R-:W-:Y:S02]  /*16870*/  MOV R12, 0x10 ;  /* 0x00000010000c7802 */ /* 0x000fe40000000f00 */
[----:B------:R-:W-:-:S05]  /*16880*/  SEL R3, R14, RZ, P4 ;  /* 0x000000ff0e037207 */ /* 0x000fca0002000000 */
[----:B------:R-:W-:-:S04]  /*16890*/  IMAD.IADD R3, R2, 0x1, R3 ;  /* 0x0000000102037824 */ /* 0x000fc800078e0203 */
[----:B------:R-:W-:-:S07]  /*168a0*/  IMAD.MOV.U32 R13, RZ, RZ, R3 ;  /* 0x000000ffff0d7224 */ /* 0x000fce00078e0003 */
[----:B------:R-:W-:Y:S05]  /*168b0*/  WARPSYNC.COLLECTIVE R15, `(.L_x_10752) ;  /* 0x000000000f087348 */ /* 0x000fea0003c00000 */
[----:B------:R0:W1:Y:S02]  /*168c0*/  SHFL.UP P6, R14, R13, R12, R11 ;  /* 0x0400000c0d0e7389 */ /* 0x00006400000c000b */
[----:B01----:R-:W-:Y:S01]  /*168d0*/  ENDCOLLECTIVE ;  /* 0x000000000000791b */ /* 0x003fe20003800000 */
.L_x_10752:
        /* <DEDUP_REMOVED lines=8> */
.L_x_10753:
[----:B------:R-:W-:Y:S05]  /*16960*/  BRA `(.L_x_10754) ;  /* 0xffffffe000547947 */ /* 0x000fea000383ffff */
.L_x_10669:
        /* <DEDUP_REMOVED lines=8> */
.L_x_10756:
[----:B------:R-:W-:Y:S05]  /*169f0*/  BSYNC B0 ;  /* 0x0000000000007941 */ /* 0x000fea0003800000 */
.L_x_10755:
        /* <DEDUP_REMOVED lines=8> */
.L_x_10757:
[----:B------:R-:W-:Y:S01]  /*16a80*/  IMAD.MOV.U32 R12, RZ, RZ, 0x4 ;  /* 0x00000004ff0c7424 */ /* 0x000fe200078e00ff */
[----:B------:R-:W-:-:S05]  /*16a90*/  SEL R2, R14, RZ, P2 ;  /* 0x000000ff0e027207 */ /* 0x000fca0001000000 */
[----:B------:R-:W-:-:S04]  /*16aa0*/  IMAD.IADD R2, R13, 0x1, R2 ;  /* 0x000000010d027824 */ /* 0x000fc800078e0202 */
[----:B------:R-:W-:-:S07]  /*16ab0*/  IMAD.MOV.U32 R13, RZ, RZ, R2 ;  /* 0x000000ffff0d7224 */ /* 0x000fce00078e0002 */
[----:B------:R-:W-:Y:S05]  /*16ac0*/  WARPSYNC.COLLECTIVE R15, `(.L_x_10758) ;  /* 0x000000000f087348 */ /* 0x000fea0003c00000 */
[----:B------:R0:W1:Y:S02]  /*16ad0*/  SHFL.UP P6, R14, R13, R12, R11 ;  /* 0x0400000c0d0e7389 */ /* 0x00006400000c000b */
[----:B01----:R-:W-:Y:S01]  /*16ae0*/  ENDCOLLECTIVE ;  /* 0x000000000000791b */ /* 0x003fe20003800000 */
.L_x_10758:
[----:B------:R-:W-:Y:S02]  /*16af0*/  MOV R12, 0x8 ;  /* 0x00000008000c7802 */ /* 0x000fe40000000f00 */
[----:B------:R-:W-:-:S05]  /*16b00*/  SEL R3, R14, RZ, P3 ;  /* 0x000000ff0e037207 */ /* 0x000fca0001800000 */
[----:B------:R-:W-:-:S04]  /*16b10*/  IMAD.IADD R3, R2, 0x1, R3 ;  /* 0x0000000102037824 */ /* 0x000fc800078e0203 */
[----:B------:R-:W-:-:S07]  /*16b20*/  IMAD.MOV.U32 R13, RZ, RZ, R3 ;  /* 0x000000ffff0d7224 */ /* 0x000fce00078e0003 */
[----:B------:R-:W-:Y:S05]  /*16b30*/  WARPSYNC.COLLECTIVE R15, `(.L_x_10759) ;  /* 0x000000000f087348 */ /* 0x000fea0003c00000 */
[----:B------:R0:W1:Y:S02]  /*16b40*/  SHFL.UP P6, R14, R13, R12, R11 ;  /* 0x0400000c0d0e7389 */ /* 0x00006400000c000b */
[----:B01----:R-:W-:Y:S01]  /*16b50*/  ENDCOLLECTIVE ;  /* 0x000000000000791b */ /* 0x003fe20003800000 */
.L_x_10759:
[----:B------:R-:W-:Y:S01]  /*16b60*/  IMAD.MOV.U32 R12, RZ, RZ, 0x10 ;  /* 0x00000010ff0c7424 */ /* 0x000fe200078e00ff */
[----:B------:R-:W-:-:S05]  /*16b70*/  SEL R6, R14, RZ, P4 ;  /* 0x000000ff0e067207 */ /* 0x000fca0002000000 */
[----:B------:R-:W-:-:S04]  /*16b80*/  IMAD.IADD R6, R3, 0x1, R6 ;  /* 0x0000000103067824 */ /* 0x000fc800078e0206 */
[----:B------:R-:W-:-:S07]  /*16b90*/  IMAD.MOV.U32 R13, RZ, RZ, R6 ;  /* 0x000000ffff0d7224 */ /* 0x000fce00078e0006 */
[----:B------:R-:W-:Y:S05]  /*16ba0*/  WARPSYNC.COLLECTIVE R15, `(.L_x_10760) ;  /* 0x000000000f087348 */ /* 0x000fea0003c00000 */
[----:B------:R0:W1:Y:S02]  /*16bb0*/  SHFL.UP P6, R14, R13, R12, R11 ;  /* 0x0400000c0d0e7389 */ /* 0x00006400000c000b */
[----:B01----:R-:W-:Y:S01]  /*16bc0*/  ENDCOLLECTIVE ;  /* 0x000000000000791b */ /* 0x003fe20003800000 */
.L_x_10760:
        /* <DEDUP_REMOVED lines=8> */
.L_x_10761:
[----:B------:R-:W-:Y:S05]  /*16c50*/  BRA `(.L_x_10762) ;  /* 0xffffffe000347947 */ /* 0x000fea000383ffff */
.L_x_10671:
[----:B------:R-:W-:Y:S01]  /*16c60*/  BSSY B0, `(.L_x_10763) ;  /* 0x0000006000007945 */ /* 0x000fe20003800000 */
[----:B------:R-:W-:Y:S01]  /*16c70*/  PLOP3.LUT P6, PT, P6, PT, PT, 0x8, 0x0 ;  /* 0x000000000000781c */ /* 0x000fe200037ce170 */
[----:B------:R-:W-:-:S12]  /*16c80*/  IMAD.MOV.U32 R15, RZ, RZ, -0x1 ;  /* 0xffffffffff0f7424 */ /* 0x000fd800078e00ff */
[----:B0-----:R-:W-:Y:S05]  /*16c90*/  WARPSYNC.COLLECTIVE R15, `(.L_x_10764) ;  /* 0x000000000f087348 */ /* 0x001fea0003c00000 */
[----:B------:R-:W-:Y:S01]  /*16ca0*/  VOTE.ANY R14, PT, P6 ;  /* 0x00000000000e7806 */ /* 0x000fe200030e0100 */
[----:B0-----:R-:W-:Y:S06]  /*16cb0*/  ENDCOLLECTIVE ;  /* 0x000000000000791b */ /* 0x001fec0003800000 */
.L_x_10764:
[----:B------:R-:W-:Y:S05]  /*16cc0*/  BSYNC B0 ;  /* 0x0000000000007941 */ /* 0x000fea0003800000 */
.L_x_10763:
        /* <DEDUP_REMOVED lines=9> */
.L_x_10765:
[----:B------:R-:W-:Y:S01]  /*16d60*/  IMAD.MOV.U32 R4, RZ, RZ, R14 ;  /* 0x000000ffff047224 */ /* 0x000fe200078e000e */
[----:B------:R-:W-:Y:S06]  /*16d70*/  BRA `(.L_x_10766) ;  /* 0xffffffe000247947 */ /* 0x000fec000383ffff */
.L_x_10673:
[----:B------:R-:W-:Y:S01]  /*16d80*/  BSSY B0, `(.L_x_10767) ;  /* 0x0000007000007945 */ /* 0x000fe20003800000 */
[----:B------:R-:W-:Y:S02]  /*16d90*/  IMAD.MOV.U32 R13, RZ, RZ, R2 ;  /* 0x000000ffff0d7224 */ /* 0x000fe400078e0002 */
[----:B------:R-:W-:Y:S02]  /*16da0*/  IMAD.MOV.U32 R11, RZ, RZ, 0x1f ;  /* 0x0000001fff0b7424 */ /* 0x000fe400078e00ff */
[----:B------:R-:W-:-:S07]  /*16db0*/  IMAD.MOV.U32 R15, RZ, RZ, -0x1 ;  /* 0xffffffffff0f7424 */ /* 0x000fce00078e00ff */
[----:B012---:R-:W-:Y:S05]  /*16dc0*/  WARPSYNC.COLLECTIVE R15, `(.L_x_10768) ;  /* 0x000000000f087348 */ /* 0x007fea0003c00000 */
[----:B------:R3:W4:Y:S02]  /*16dd0*/  SHFL.IDX P6, R14, R13, R12, R11 ;  /* 0x0000000c0d0e7389 */ /* 0x00072400000c000b */
[----:B01234-:R-:W-:Y:S01]  /*16de0*/  ENDCOLLECTIVE ;  /* 0x000000000000791b */ /* 0x01ffe20003800000 */
.L_x_10768:
[----:B------:R-:W-:Y:S05]  /*16df0*/  BSYNC B0 ;  /* 0x0000000000007941 */ /* 0x000fea0003800000 */
.L_x_10767:
[----:B------:R-:W-:Y:S05]  /*16e00*/  BRA `(.L_x_10672) ;  /* 0xffffffe0001c7947 */ /* 0x000fea000383ffff */
.L_x_10677:
[----:B0-----:R0:W1:Y:S02]  /*16e10*/  SYNCS.PHASECHK.TRANS64.TRYWAIT P0, [R8+URZ+0x13220], R0 ;  /* 0x01322000080075a7 */ /* 0x001064000800017f */
[----:B-1----:R-:W-:Y:S05]  /*16e20*/  @!P0 NANOSLEEP.SYNCS 0x989680 ;  /* 0x009896800000895d */ /* 0x002fea0003900000 */
[----:B------:R-:W1:Y:S02]  /*16e30*/  @!P0 SYNCS.PHASECHK.TRANS64 P0, [R8+URZ+0x13220], R0 ;  /* 0x01322000080085a7 */ /* 0x000e64000800007f */
[----:B-1----:R-:W-:Y:S05]  /*16e40*/  @!P0 BRA `(.L_x_10677) ;  /* 0xfffffffc00f08947 */ /* 0x002fea000383ffff */
[----:B------:R-:W-:Y:S05]  /*16e50*/  BRA `(.L_x_10769) ;  /* 0xffffffe400087947 */ /* 0x000fea000383ffff */
.L_x_10678:
[----:B------:R-:W1:Y:S01]  /*16e60*/  S2R R2, SR_TID.X ;  /* 0x0000000000027919 */ /* 0x000e620000002100 */
[----:B------:R-:W-:Y:S01]  /*16e70*/  BSSY B0, `(.L_x_10770) ;  /* 0x000000a000007945 */ /* 0x000fe20003800000 */
[----:B------:R-:W-:Y:S02]  /*16e80*/  IMAD.MOV.U32 R12, RZ, RZ, RZ ;  /* 0x000000ffff0c7224 */ /* 0x000fe400078e00ff */
[----:B------:R-:W-:Y:S02]  /*16e90*/  IMAD.MOV.U32 R11, RZ, RZ, 0x1f ;  /* 0x0000001fff0b7424 */ /* 0x000fe400078e00ff */
[----:B------:R-:W-:Y:S01]  /*16ea0*/  IMAD.MOV.U32 R15, RZ, RZ, -0x1 ;  /* 0xffffffffff0f7424 */ /* 0x000fe200078e00ff */
[----:B-1----:R-:W-:-:S04]  /*16eb0*/  SHF.R.U32.HI R2, RZ, 0x5, R2 ;  /* 0x00000005ff027819 */ /* 0x002fc80000011602 */
[----:B------:R-:W-:-:S04]  /*16ec0*/  LOP3.LUT R2, R2, 0x3, RZ, 0xc0, !PT ;  /* 0x0000000302027812 */ /* 0x000fc800078ec0ff */
[----:B------:R-:W-:-:S07]  /*16ed0*/  MOV R13, R2 ;  /* 0x00000002000d7202 */ /* 0x000fce0000000f00 */
[----:B0-----:R-:W-:Y:S05]  /*16ee0*/  WARPSYNC.COLLECTIVE R15, `(.L_x_10771) ;  /* 0x000000000f087348 */ /* 0x001fea0003c00000 */
[----:B------:R1:W2:Y:S02]  /*16ef0*/  SHFL.IDX P6, R14, R13, R12, R11 ;  /* 0x0000000c0d0e7389 */ /* 0x0002a400000c000b */
[----:B012---:R-:W-:Y:S01]  /*16f00*/  ENDCOLLECTIVE ;  /* 0x000000000000791b */ /* 0x007fe20003800000 */
.L_x_10771:
[----:B------:R-:W-:Y:S05]  /*16f10*/  BSYNC B0 ;  /* 0x0000000000007941 */ /* 0x000fea0003800000 */
.L_x_10770:
[----:B------:R-:W-:Y:S05]  /*16f20*/  BRA `(.L_x_10772) ;  /* 0xffffffe000f07947 */ /* 0x000fea000383ffff */
.L_x_10679:
[----:B------:R-:W-:Y:S01]  /*16f30*/  BSSY B0, `(.L_x_10773) ;  /* 0x0000006000007945 */ /* 0x000fe20003800000 */
[----:B------:R-:W-:-:S07]  /*16f40*/  IMAD.MOV.U32 R15, RZ, RZ, -0x1 ;  /* 0xffffffffff0f7424 */ /* 0x000fce00078e00ff */
[----:B0-----:R-:W-:Y:S05]  /*16f50*/  WARPSYNC.COLLECTIVE R15, `(.L_x_10774) ;  /* 0x000000000f0c7348 */ /* 0x001fea0003c00000 */
[----:B------:R-:W-:Y:S02]  /*16f60*/  ELECT P6, UR62, PT ;  /* 0x00000000003e782f */ /* 0x000fe400038c0000 */
[----:B------:R-:W-:Y:S01]  /*16f70*/  MOV R14, UR62 ;  /* 0x0000003e000e7c02 */ /* 0x000fe20008000f00 */
[----:B0-----:R-:W-:Y:S10]  /*16f80*/  ENDCOLLECTIVE ;  /* 0x000000000000791b */ /* 0x001ff40003800000 */
.L_x_10774:
[----:B------:R-:W-:Y:S05]  /*16f90*/  BSYNC B0 ;  /* 0x0000000000007941 */ /* 0x000fea0003800000 */
.L_x_10773:
[----:B------:R-:W-:Y:S05]  /*16fa0*/  BRA `(.L_x_10775) ;  /* 0xffffffe000e47947 */ /* 0x000fea000383ffff */
.L_x_10681:
[----:B0-----:R0:W1:Y:S02]  /*16fb0*/  SYNCS.PHASECHK.TRANS64.TRYWAIT P1, [R6+URZ], R3 ;  /* 0x00000003060075a7 */ /* 0x001064000802017f */
[----:B-1----:R-:W-:Y:S05]  /*16fc0*/  @!P1 NANOSLEEP.SYNCS 0x989680 ;  /* 0x009896800000995d */ /* 0x002fea0003900000 */
[----:B------:R-:W1:Y:S02]  /*16fd0*/  @!P1 SYNCS.PHASECHK.TRANS64 P1, [R6+URZ], R3 ;  /* 0x00000003060095a7 */ /* 0x000e64000802007f */
[----:B-1----:R-:W-:Y:S05]  /*16fe0*/  @!P1 BRA `(.L_x_10681) ;  /* 0xfffffffc00f09947 */ /* 0x002fea000383ffff */
[----:B------:R-:W-:Y:S05]  /*16ff0*/  BRA `(.L_x_10776) ;  /* 0xffffffe400187947 */ /* 0x000fea000383ffff */
.L_x_10682:
[----:B-1----:R1:W2:Y:S02]  /*17000*/  SYNCS.PHASECHK.TRANS64.TRYWAIT P1, [R7+URZ], R0 ;  /* 0x00000000070075a7 */ /* 0x0022a4000802017f */
[----:B--2---:R-:W-:Y:S05]  /*17010*/  @!P1 NANOSLEEP.SYNCS 0x989680 ;  /* 0x009896800000995d */ /* 0x004fea0003900000 */
[----:B------:R-:W2:Y:S02]  /*17020*/  @!P1 SYNCS.PHASECHK.TRANS64 P1, [R7+URZ], R0 ;  /* 0x00000000070095a7 */ /* 0x000ea4000802007f */
[----:B--2---:R-:W-:Y:S05]  /*17030*/  @!P1 BRA `(.L_x_10682) ;  /* 0xfffffffc00f09947 */ /* 0x004fea000383ffff */
[----:B------:R-:W-:Y:S05]  /*17040*/  BRA `(.L_x_10777) ;  /* 0xffffffe4000c7947 */ /* 0x000fea000383ffff */
.L_x_10684:
[----:B--2---:R2:W3:Y:S02]  /*17050*/  SYNCS.PHASECHK.TRANS64.TRYWAIT P1, [R2+URZ+0x13260], R3 ;  /* 0x01326003020075a7 */ /* 0x0044e4000802017f */
[----:B---3--:R-:W-:Y:S05]  /*17060*/  @!P1 NANOSLEEP.SYNCS 0x989680 ;  /* 0x009896800000995d */ /* 0x008fea0003900000 */
[----:B------:R-:W3:Y:S02]  /*17070*/  @!P1 SYNCS.PHASECHK.TRANS64 P1, [R2+URZ+0x13260], R3 ;  /* 0x01326003020095a7 */ /* 0x000ee4000802007f */
[----:B---3--:R-:W-:Y:S05]  /*17080*/  @!P1 BRA `(.L_x_10684) ;  /* 0xfffffffc00f09947 */ /* 0x008fea000383ffff */
[----:B------:R-:W-:Y:S05]  /*17090*/  BRA `(.L_x_10778) ;  /* 0xffffffe4000c7947 */ /* 0x000fea000383ffff */
.L_x_10686:
[----:B---3--:R3:W4:Y:S02]  /*170a0*/  SYNCS.PHASECHK.TRANS64.TRYWAIT P1, [R5+URZ+0x13260], R0 ;  /* 0x01326000050075a7 */ /* 0x008724000802017f */
[----:B----4-:R-:W-:Y:S05]  /*170b0*/  @!P1 NANOSLEEP.SYNCS 0x989680 ;  /* 0x009896800000995d */ /* 0x010fea0003900000 */
[----:B------:R-:W4:Y:S02]  /*170c0*/  @!P1 SYNCS.PHASECHK.TRANS64 P1, [R5+URZ+0x13260], R0 ;  /* 0x01326000050095a7 */ /* 0x000f24000802007f */
[----:B----4-:R-:W-:Y:S05]  /*170d0*/  @!P1 BRA `(.L_x_10686) ;  /* 0xfffffffc00f09947 */ /* 0x010fea000383ffff */
[----:B------:R-:W-:Y:S05]  /*170e0*/  BRA `(.L_x_10779) ;  /* 0xffffffe4000c7947 */ /* 0x000fea000383ffff */
.L_x_10688:
[----:B----4-:R4:W0:Y:S02]  /*170f0*/  SYNCS.PHASECHK.TRANS64.TRYWAIT P0, [R2+URZ+0x13280], R3 ;  /* 0x01328003020075a7 */ /* 0x010824000800017f */
[----:B0-----:R-:W-:Y:S05]  /*17100*/  @!P0 NANOSLEEP.SYNCS 0x989680 ;  /* 0x009896800000895d */ /* 0x001fea0003900000 */
[----:B------:R-:W0:Y:S02]  /*17110*/  @!P0 SYNCS.PHASECHK.TRANS64 P0, [R2+URZ+0x13280], R3 ;  /* 0x01328003020085a7 */ /* 0x000e24000800007f */
[----:B0-----:R-:W-:Y:S05]  /*17120*/  @!P0 BRA `(.L_x_10688) ;  /* 0xfffffffc00f08947 */ /* 0x001fea000383ffff */
[----:B------:R-:W-:Y:S05]  /*17130*/  BRA `(.L_x_10689) ;  /* 0xffffffe400087947 */ /* 0x000fea000383ffff */
.L_x_10780:
        /* <DEDUP_REMOVED lines=12> */
.L_x_12373:


//--------------------- .text._ZN7cutlass13device_kernelIN5flash11enable_sm90INS1_16FlashAttnFwdSm90INS1_25CollectiveMainloopFwdSm90ILi2EN4cute5tupleIJNS5_1CILi1EEES8_S8_EEENS6_IJNS7_ILi192EEENS7_ILi160EEENS7_ILi64EEEEEELi64ENS_12float_e4m3_tEfNS_4arch4Sm90ELb0ELb1ELb1ELb0ELb0ELb0ELb0ELb1ELb1ELb0ELb0ELb0EEENS1_21CollectiveEpilogueFwdINS6_IJSA_SC_SB_EEES9_NS_10bfloat16_tESG_Li384ELb0ELb0ELb0ELb1EEENS1_30DynamicPersistentTileSchedulerILi384ELi128ELb0ELb0ELb1EEEEEEEEEvNT_6ParamsE --------------------------
	.section	.text._ZN7cutlass13device_kernelIN5flash11enable_sm90INS1_16FlashAttnFwdSm90INS1_25CollectiveMainloopFwdSm90ILi2EN4cute5tupleIJNS5_1CILi1EEES8_S8_EEENS6_IJNS7_ILi192EEENS7_ILi160EEENS7_ILi64EEEEEELi64ENS_12float_e4m3_tEfNS_4arch4Sm90ELb0ELb1ELb1ELb0ELb0ELb0ELb0ELb1ELb1ELb0ELb0ELb0EEENS1_21CollectiveEpilogueFwdINS6_IJSA_SC_SB_EEES9_NS_10bfloat16_tESG_Li384ELb0ELb0ELb0ELb1EEENS1_30DynamicPersistentTileSchedulerILi384ELi128ELb0ELb0ELb1EEEEEEEEEvNT_6ParamsE,"ax",@progbits
	.align	128
.text._ZN7cutlass13device_kernelIN5flash11enable_sm90INS1_16FlashAttnFwdSm90INS1_25CollectiveMainloopFwdSm90ILi2EN4cute5tupleIJNS5_1CILi1EEES8_S8_EEENS6_IJNS7_ILi192EEENS7_ILi160EEENS7_ILi64EEEEEELi64ENS_12float_e4m3_tEfNS_4arch4Sm90ELb0ELb1ELb1ELb0ELb0ELb0ELb0ELb1ELb1ELb0ELb0ELb0EEENS1_21CollectiveEpilogueFwdINS6_IJSA_SC_SB_EEES9_NS_10bfloat16_tESG_Li384ELb0ELb0ELb0ELb1EEENS1_30DynamicPersistentTileSchedulerILi384ELi128ELb0ELb0ELb1EEEEEEEEEvNT_6ParamsE:
        .type           _ZN7cutlass13device_kernelIN5flash11enable_sm90INS1_16FlashAttnFwdSm90INS1_25CollectiveMainloopFwdSm90ILi2EN4cute5tupleIJNS5_1CILi1EEES8_S8_EEENS6_IJNS7_ILi192EEENS7_ILi160EEENS7_ILi64EEEEEELi64ENS_12float_e4m3_tEfNS_4arch4Sm90ELb0ELb1ELb1ELb0ELb0ELb0ELb0ELb1ELb1ELb0ELb0ELb0EEENS1_21CollectiveEpilogueFwdINS6_IJSA_SC_SB_EEES9_NS_10bfloat16_tESG_Li384ELb0ELb0ELb0ELb1EEENS1_30DynamicPersistentTileSchedulerILi384ELi128ELb0ELb0ELb1EEEEEEEEEvNT_6ParamsE,@function
        .size           _ZN7cutlass13device_kernelIN5flash11enable_sm90INS1_16FlashAttnFwdSm90INS1_25CollectiveMainloopFwdSm90ILi2EN4cute5tupleIJNS5_1CILi1EEES8_S8_EEENS6_IJNS7_ILi192EEENS7_ILi160EEENS7_ILi64EEEEEELi64ENS_12float_e4m3_tEfNS_4arch4Sm90ELb0ELb1ELb1ELb0ELb0ELb0ELb0ELb1ELb1ELb0ELb0ELb0EEENS1_21CollectiveEpilogueFwdINS6_IJSA_SC_SB_EEES9_NS_10bfloat16_tESG_Li384ELb0ELb0ELb0ELb1EEENS1_30DynamicPersistentTileSchedulerILi384ELi128ELb0ELb0ELb1EEEEEEEEEvNT_6ParamsE,(.L_x_12374 - _ZN7cutlass13device_kernelIN5flash11enable_sm90INS1_16FlashAttnFwdSm90INS1_25CollectiveMainloopFwdSm90ILi2EN4cute5tupleIJNS5_1CILi1EEES8_S8_EEENS6_IJNS7_ILi192EEENS7_ILi160EEENS7_ILi64EEEEEELi64ENS_12float_e4m3_tEfNS_4arch4Sm90ELb0ELb1ELb1ELb0ELb0ELb0ELb0ELb1ELb1ELb0ELb0ELb0EEENS1_21CollectiveEpilogueFwdINS6_IJSA_SC_SB_EEES9_NS_10bfloat16_tESG_Li384ELb0ELb0ELb0ELb1EEENS1_30DynamicPersistentTileSchedulerILi384ELi128ELb0ELb0ELb1EEEEEEEEEvNT_6ParamsE)
        .other          _ZN7cutlass13device_kernelIN5flash11enable_sm90INS1_16FlashAttnFwdSm90INS1_25CollectiveMainloopFwdSm90ILi2EN4cute5tupleIJNS5_1CILi1EEES8_S8_EEENS6_IJNS7_ILi192EEENS7_ILi160EEENS7_ILi64EEEEEELi64ENS_12float_e4m3_tEfNS_4arch4Sm90ELb0ELb1ELb1ELb0ELb0ELb0ELb0ELb1ELb1ELb0ELb0ELb0EEENS1_21CollectiveEpilogueFwdINS6_IJSA_SC_SB_EEES9_NS_10bfloat16_tESG_Li384ELb0ELb0ELb0ELb1EEENS1_30DynamicPersistentTileSchedulerILi384ELi128ELb0ELb0ELb1EEEEEEEEEvNT_6ParamsE,@"STO_CUDA_ENTRY STV_DEFAULT"
_ZN7cutlass13device_kernelIN5flash11enable_sm90INS1_16FlashAttnFwdSm90INS1_25CollectiveMainloopFwdSm90ILi2EN4cute5tupleIJNS5_1CILi1EEES8_S8_EEENS6_IJNS7_ILi192EEENS7_ILi160EEENS7_ILi64EEEEEELi64ENS_12float_e4m3_tEfNS_4arch4Sm90ELb0ELb1ELb1ELb0ELb0ELb0ELb0ELb1ELb1ELb0ELb0ELb0EEENS1_21CollectiveEpilogueFwdINS6_IJSA_SC_SB_EEES9_NS_10bfloat16_tESG_Li384ELb0ELb0ELb0ELb1EEENS1_30DynamicPersistentTileSchedulerILi384ELi128ELb0ELb0ELb1EEEEEEEEEvNT_6ParamsE:
        /* <DEDUP_REMOVED lines=23> */
.L_x_10782:
[----:B------:R-:W-:Y:S05]  /*0170*/  BSYNC B0 ;  /* 0x0000000000007941 */ /* 0x000fea0003800000 */
.L_x_10781:
        /* <DEDUP_REMOVED lines=37> */
.L_x_10783:
        /* <DEDUP_REMOVED lines=22> */
.L_x_10784:
        /* <DEDUP_REMOVED lines=18> */
.L_x_10785:
        /* <DEDUP_REMOVED lines=22> */
.L_x_10786:
        /* <DEDUP_REMOVED lines=22> */
.L_x_10787:
        /* <DEDUP_REMOVED lines=8> */
.L_x_10789:
        /* <DEDUP_REMOVED lines=14> */
[----:B------:R-:W-:Y:S01]  /*0a70*/  UMOV UR36, URZ ;  /* 0x0000003f00247c82 */ /* 0x000fe20008000000 */
[----:B------:R-:W-:Y:S01]  /*0a80*/  UMOV UR37, URZ ;  /* 0x0000003f00257c82 */ /* 0x000fe20008000000 */
[----:B------:R-:W-:-:S03]  /*0a90*/  UMOV UR38, URZ ;  /* 0x0000003f00267c82 */ /* 0x000fc60008000000 */
        /* <DEDUP_REMOVED lines=10> */
[CC--:B------:R-:W-:Y:S02]  /*0b40*/  LEA.HI R4, R3.reuse, R0.reuse, RZ, 0x4 ;  /* 0x0000000003047211 */ /* 0x0c0fe400078f20ff */
[----:B------:R-:W-:Y:S02]  /*0b50*/  LOP3.LUT R5, R2, 0xffffff80, RZ, 0xc0, !PT ;  /* 0xffffff8002057812 */ /* 0x000fe400078ec0ff */
[----:B------:R-:W-:Y:S02]  /*0b60*/  SHF.R.S32.HI R7, RZ, 0x4, R4 ;  /* 0x00000004ff077819 */ /* 0x000fe40000011404 */
[----:B------:R-:W-:Y:S01]  /*0b70*/  LEA.HI R3, R3, R0, RZ, 0x5 ;  /* 0x0000000003037211 */ /* 0x000fe200078f28ff */
[----:B------:R-:W-:Y:S01]  /*0b80*/  IMAD.IADD R17, R0, 0x1, -R5 ;  /* 0x0000000100117824 */ /* 0x000fe200078e0a05 */
[----:B------:R-:W-:-:S02]  /*0b90*/  LOP3.LUT R5, R4, 0x3fffff0, RZ, 0xc0, !PT ;  /* 0x03fffff004057812 */ /* 0x000fc400078ec0ff */
[----:B------:R-:W-:Y:S02]  /*0ba0*/  LEA.HI R4, R4, R7, RZ, 0x1 ;  /* 0x0000000704047211 */ /* 0x000fe400078f08ff */
[----:B------:R-:W-:Y:S01]  /*0bb0*/  SHF.R.S32.HI R6, RZ, 0x1f, R17 ;  /* 0x0000001fff067819 */ /* 0x000fe20000011411 */
[----:B------:R-:W-:Y:S01]  /*0bc0*/  IMAD.IADD R5, R0, 0x1, -R5 ;  /* 0x0000000100057824 */ /* 0x000fe200078e0a05 */
[----:B------:R-:W-:Y:S02]  /*0bd0*/  SHF.R.S32.HI R0, RZ, 0x5, R3 ;  /* 0x00000005ff007819 */ /* 0x000fe40000011403 */
[----:B------:R-:W-:Y:S02]  /*0be0*/  LEA.HI R8, R6, R17, RZ, 0x2 ;  /* 0x0000001106087211 */ /* 0x000fe400078f10ff */
[----:B------:R-:W-:Y:S01]  /*0bf0*/  LOP3.LUT R4, R4, 0x1ffffffe, RZ, 0xc0, !PT ;  /* 0x1ffffffe04047812 */ /* 0x000fe200078ec0ff */
[----:B------:R-:W-:Y:S01]  /*0c00*/  IMAD R5, R0, 0x10, R5 ;  /* 0x0000001000057824 */ /* 0x000fe200078e0205 */
[----:B------:R-:W-:-:S02]  /*0c10*/  SHF.R.S32.HI R3, RZ, 0x2, R8 ;  /* 0x00000002ff037819 */ /* 0x000fc40000011408 */
[----:B------:R-:W-:Y:S01]  /*0c20*/  SHF.R.S32.HI R10, RZ, 0x1f, R8 ;  /* 0x0000001fff0a7819 */ /* 0x000fe20000011408 */
[----:B------:R-:W-:Y:S01]  /*0c30*/  IMAD.IADD R4, R7, 0x1, -R4 ;  /* 0x0000000107047824 */ /* 0x000fe200078e0a04 */
[----:B------:R-:W-:Y:S02]  /*0c40*/  SHF.R.S32.HI R2, RZ, 0x7, R2 ;  /* 0x00000007ff027819 */ /* 0x000fe40000011402 */
[----:B------:R-:W-:Y:S01]  /*0c50*/  LEA.HI R10, R10, R3, RZ, 0x3 ;  /* 0x000000030a0a7211 */ /* 0x000fe200078f18ff */
[----:B------:R-:W-:Y:S01]  /*0c60*/  IMAD R4, R5, 0x8, R4 ;  /* 0x0000000805047824 */ /* 0x000fe200078e0204 */
[----:B------:R-:W-:Y:S01]  /*0c70*/  LEA.HI R6, R6, R17, RZ, 0x5 ;  /* 0x0000001106067211 */ /* 0x000fe200078f28ff */
[----:B------:R-:W-:Y:S01]  /*0c80*/  IMAD.HI R0, R2, 0x55555556, RZ ;  /* 0x5555555602007827 */ /* 0x000fe200078e02ff */
[----:B------:R-:W-:Y:S02]  /*0c90*/  LOP3.LUT R10, R10, 0xfffffff8, RZ, 0xc0, !PT ;  /* 0xfffffff80a0a7812 */ /* 0x000fe400078ec0ff */
[----:B------:R-:W-:-:S02]  /*0ca0*/  SHF.R.S32.HI R6, RZ, 0x5, R6 ;  /* 0x00000005ff067819 */ /* 0x000fc40000011406 */
[----:B------:R-:W-:Y:S01]  /*0cb0*/  LEA.HI R5, R0, R0, RZ, 0x1 ;  /* 0x0000000000057211 */ /* 0x000fe200078f08ff */
[----:B------:R-:W-:Y:S01]  /*0cc0*/  IMAD.IADD R7, R3, 0x1, -R10 ;  /* 0x0000000103077824 */ /* 0x000fe200078e0a0a */
[----:B------:R-:W-:Y:S01]  /*0cd0*/  LOP3.LUT R8, R8, 0x7ffffffc, RZ, 0xc0, !PT ;  /* 0x7ffffffc08087812 */ /* 0x000fe200078ec0ff */
[----:B------:R-:W-:Y:S02]  /*0ce0*/  IMAD.SHL.U32 R3, R4, 0x8, RZ ;  /* 0x0000000804037824 */ /* 0x000fe400078e00ff */
[----:B------:R-:W-:Y:S02]  /*0cf0*/  IMAD R5, R5, -0x3, R2 ;  /* 0xfffffffd05057824 */ /* 0x000fe400078e0202 */
[----:B------:R-:W-:Y:S02]  /*0d00*/  IMAD R6, R6, 0x10, R7 ;  /* 0x0000001006067824 */ /* 0x000fe400078e0207 */
[----:B------:R-:W-:Y:S02]  /*0d10*/  IMAD.IADD R17, R17, 0x1, -R8 ;  /* 0x0000000111117824 */ /* 0x000fe400078e0a08 */
[----:B------:R-:W-:-:S04]  /*0d20*/  IMAD.WIDE R22, R3, 0x2, R22 ;  /* 0x0000000203167825 */ /* 0x000fc800078e0216 */
[----:B------:R-:W-:-:S07]  /*0d30*/  IMAD R157, R5, 0x40, R6 ;  /* 0x00000040059d7824 */ /* 0x000fce00078e0206 */
.L_x_10886:
        /* <DEDUP_REMOVED lines=20> */
.L_x_10790:
[----:B------:R-:W-:Y:S01]  /*0e80*/  ULDC UR6, c[0x0][0xdc4] ;  /* 0x0003710000067ab9 */ /* 0x000fe20000000800 */
[----:B------:R-:W-:Y:S01]  /*0e90*/  UMOV UR48, UR7 ;  /* 0x0000000700307c82 */ /* 0x000fe20008000000 */
[----:B------:R-:W-:-:S11]  /*0ea0*/  UISETP.NE.AND UP0, UPT, UR6, 0x1, UPT ;  /* 0x000000010600788c */ /* 0x000fd6000bf05270 */
[----:B------:R-:W-:Y:S02]  /*0eb0*/  @UP0 ULDC.64 UR10, c[0x0][0xdc8] ;  /* 0x00037200000a0ab9 */ /* 0x000fe40000000a00 */
[----:B------:R-:W-:-:S04]  /*0ec0*/  UIMAD.WIDE.U32 UR4, UR7, UR10, URZ ;  /* 0x0000000a070472a5 */ /* 0x000fc8000f8e003f */
[----:B------:R-:W-:-:S04]  /*0ed0*/  @UP0 USHF.R.U32.HI UR48, URZ, UR11, UR5 ;  /* 0x0000000b3f300299 */ /* 0x000fc80008011605 */
[----:B------:R-:W-:-:S12]  /*0ee0*/  UIMAD UR4, UR48, UR6, URZ ;  /* 0x00000006300472a4 */ /* 0x000fd8000f8e023f */
.L_x_10791:
        /* <DEDUP_REMOVED lines=25> */
[----:B------:R-:W-:Y:S01]  /*1080*/  UIMAD UR42, UR42, 0xc0, URZ ;  /* 0x000000c02a2a78a4 */ /* 0x000fe2000f8e023f */
[----:B--2---:R-:W-:Y:S01]  /*1090*/  IADD3 R3, -R156, 0xc0, RZ ;  /* 0x000000c09c037810 */ /* 0x004fe20007ffe1ff */
[----:B------:R-:W-:Y:S01]  /*10a0*/  @UP1 ULDC UR4, c[0x0][0x42c] ;  /* 0x00010b0000041ab9 */ /* 0x000fe20000000800 */
[----:B------:R-:W-:Y:S01]  /*10b0*/  @UP1 ULDC UR6, c[0x0][0x430] ;  /* 0x00010c0000061ab9 */ /* 0x000fe20000000800 */
[----:B------:R-:W-:Y:S02]  /*10c0*/  UIMAD.WIDE.U32 UR4, UR43, UR4, URZ ;  /* 0x000000042b0472a5 */ /* 0x000fe4000f8e003f */
[----:B------:R-:W-:Y:S02]  /*10d0*/  UMOV UR41, UR43 ;  /* 0x0000002b00297c82 */ /* 0x000fe40008000000 */
[----:B------:R-:W-:Y:S01]  /*10e0*/  @UP1 USHF.R.U32.HI UR41, URZ, UR6, UR5 ;  /* 0x000000063f291299 */ /* 0x000fe20008011605 */
[----:B---3--:R-:W-:-:S05]  /*10f0*/  SEL R18, R18, 0x1, P0 ;  /* 0x0000000112127807 */ /* 0x008fca0000000000 */
[CC--:B----4-:R-:W-:Y:S02]  /*1100*/  IMAD R3, R18.reuse, R5.reuse, R3 ;  /* 0x0000000512037224 */ /* 0x0d0fe400078e0203 */
[----:B------:R-:W-:Y:S02]  /*1110*/  IMAD R107, R18, R5, RZ ;  /* 0x00000005126b7224 */ /* 0x000fe400078e02ff */
        /* <DEDUP_REMOVED lines=13> */
.L_x_10793:
[----:B------:R-:W-:-:S13]  /*11f0*/  ISETP.NE.AND P0, PT, R7, 0x1, PT ;  /* 0x000000010700780c */ /* 0x000fda0003f05270 */
[----:B------:R-:W1:Y:S02]  /*1200*/  @P0 LDC.64 R8, c[0x0][0x9e8] ;  /* 0x00027a00ff080b82 */ /* 0x000e640000000a00 */
[----:B-1----:R-:W-:-:S05]  /*1210*/  @P0 IMAD.HI.U32 R4, R3, R8, RZ ;  /* 0x0000000803040227 */ /* 0x002fca00078e00ff */
[----:B------:R-:W-:-:S07]  /*1220*/  @P0 SHF.R.U32.HI R3, RZ, R9, R4 ;  /* 0x00000009ff030219 */ /* 0x000fce0000011604 */
.L_x_10794:
[----:B------:R-:W-:-:S05]  /*1230*/  IMAD R3, R3, R7, R7 ;  /* 0x0000000703037224 */ /* 0x000fca00078e0207 */
[----:B------:R-:W-:-:S07]  /*1240*/  VIMNMX R0, R0, R3, PT ;  /* 0x0000000300007248 */ /* 0x000fce0003fe0100 */
.L_x_10792:
[----:B------:R-:W-:Y:S01]  /*1250*/  VIADD R3, R0, 0x9f ;  /* 0x0000009f00037836 */ /* 0x000fe20000000000 */
[----:B------:R-:W-:Y:S01]  /*1260*/  ULDC UR4, c[0x0][0x9dc] ;  /* 0x0002770000047ab9 */ /* 0x000fe20000000800 */
[CC--:B------:R-:W-:Y:S02]  /*1270*/  IMAD R0, R18.reuse, R5.reuse, 0x9f ;  /* 0x0000009f12007424 */ /* 0x0c0fe400078e0205 */
[----:B------:R-:W-:Y:S02]  /*1280*/  IMAD R156, R18, R5, -R156 ;  /* 0x00000005129c7224 */ /* 0x000fe400078e0a9c */
[----:B------:R-:W-:-:S04]  /*1290*/  IMAD.HI R4, R3, 0x66666667, RZ ;  /* 0x6666666703047827 */ /* 0x000fc800078e02ff */
[----:B------:R-:W-:Y:S01]  /*12a0*/  IMAD.HI R0, R0, 0x66666667, RZ ;  /* 0x6666666700007827 */ /* 0x000fe200078e02ff */
[----:B------:R-:W-:-:S03]  /*12b0*/  SHF.R.U32.HI R5, RZ, 0x1f, R4 ;  /* 0x0000001fff057819 */ /* 0x000fc60000011604 */
[----:B------:R-:W-:Y:S01]  /*12c0*/  VIADD R105, R156, UR42 ;  /* 0x0000002a9c697c36 */ /* 0x000fe20008000000 */
[----:B------:R-:W-:Y:S02]  /*12d0*/  SHF.R.U32.HI R3, RZ, 0x1f, R0 ;  /* 0x0000001fff037819 */ /* 0x000fe40000011600 */
[----:B------:R-:W-:Y:S01]  /*12e0*/  LEA.HI.SX32 R104, R4, R5, 0x1a ;  /* 0x0000000504687211 */ /* 0x000fe200078fd2ff */
[----:B------:R-:W-:Y:S01]  /*12f0*/  VIADD R6, R105, -UR4 ;  /* 0x8000000469067c36 */ /* 0x000fe20008000000 */
[----:B------:R-:W-:-:S04]  /*1300*/  LEA.HI.SX32 R3, R0, R3, 0x1a ;  /* 0x0000000300037211 */ /* 0x000fc800078fd2ff */
        /* <DEDUP_REMOVED lines=12> */
.L_x_10796:
[----:B------:R-:W-:Y:S01]  /*13d0*/  ISETP.NE.AND P0, PT, R7, 0x1, PT ;  /* 0x000000010700780c */ /* 0x000fe20003f05270 */
[----:B------:R-:W-:-:S12]  /*13e0*/  IMAD.MOV.U32 R0, RZ, RZ, R105 ;  /* 0x000000ffff007224 */ /* 0x000fd800078e0069 */
[----:B------:R-:W1:Y:S02]  /*13f0*/  @P0 LDC.64 R4, c[0x0][0x9e8] ;  /* 0x00027a00ff040b82 */ /* 0x000e640000000a00 */
[----:B-1----:R-:W-:-:S05]  /*1400*/  @P0 IMAD.HI.U32 R4, R105, R4, RZ ;  /* 0x0000000469040227 */ /* 0x002fca00078e00ff */
[----:B------:R-:W-:-:S07]  /*1410*/  @P0 SHF.R.U32.HI R0, RZ, R5, R4 ;  /* 0x00000005ff000219 */ /* 0x000fce0000011604 */
.L_x_10797:
[----:B------:R-:W-:-:S05]  /*1420*/  IMAD R0, R0, R7, RZ ;  /* 0x0000000700007224 */ /* 0x000fca00078e02ff */
[----:B------:R-:W-:-:S13]  /*1430*/  R2UR UR5, R0 ;  /* 0x00000000000572ca */ /* 0x000fda00000e0000 */
[----:B------:R-:W-:-:S04]  /*1440*/  UISETP.LT.AND UP0, UPT, UR4, UR5, UPT ;  /* 0x000000050400728c */ /* 0x000fc8000bf01270 */
[----:B------:R-:W-:-:S12]  /*1450*/  USEL UR4, UR4, UR5, !UP0 ;  /* 0x0000000504047287 */ /* 0x000fd8000c000000 */
.L_x_10795:
[----:B------:R-:W-:Y:S01]  /*1460*/  UIMAD.WIDE UR4, UR4, 0x66666667, URZ ;  /* 0x66666667040478a5 */ /* 0x000fe2000f8e023f */
[----:B------:R-:W-:Y:S01]  /*1470*/  PLOP3.LUT P0, PT, PT, PT, PT, 0x80, 0x0 ;  /* 0x000000000000781c */ /* 0x000fe20003f0f070 */
[----:B------:R-:W-:Y:S01]  /*1480*/  IMAD.MOV.U32 R0, RZ, RZ, RZ ;  /* 0x000000ffff007224 */ /* 0x000fe200078e00ff */
[----:B------:R-:W-:Y:S01]  /*1490*/  CS2R R54, SRZ ;  /* 0x0000000000367805 */ /* 0x000fe2000001ff00 */
[----:B------:R-:W-:Y:S01]  /*14a0*/  USHF.R.U32.HI UR4, URZ, 0x1f, UR5 ;  /* 0x0000001f3f047899 */ /* 0x000fe20008011605 */
[----:B------:R-:W-:Y:S01]  /*14b0*/  IMAD.MOV.U32 R3, RZ, RZ, RZ ;  /* 0x000000ffff037224 */ /* 0x000fe200078e00ff */
[----:B------:R-:W-:Y:S02]  /*14c0*/  CS2R R6, SRZ ;  /* 0x0000000000067805 */ /* 0x000fe4000001ff00 */
[----:B------:R-:W-:Y:S01]  /*14d0*/  CS2R R52, SRZ ;  /* 0x0000000000347805 */ /* 0x000fe2000001ff00 */
[----:B------:R-:W-:Y:S01]  /*14e0*/  ULEA.HI.SX32 UR4, UR5, UR4, 0x1a ;  /* 0x0000000405047291 */ /* 0x000fe2000f8fd23f */
        /* <DEDUP_REMOVED lines=15> */
[----:B------:R-:W-:-:S09]  /*15e0*/  CS2R R56, SRZ ;  /* 0x0000000000387805 */ /* 0x000fd2000001ff00 */
[----:B------:R-:W-:Y:S05]  /*15f0*/  @!P1 BRA `(.L_x_10798) ;  /* 0x00000114004c9947 */ /* 0x000fea0003800000 */
[----:B------:R-:W1:Y:S02]  /*1600*/  S2R R4, SR_TID.X ;  /* 0x0000000000047919 */ /* 0x000e640000002100 */
[----:B-1----:R-:W-:-:S05]  /*1610*/  VIADD R0, R4, 0xffffff80 ;  /* 0xffffff8004007836 */ /* 0x002fca0000000000 */
[----:B------:R-:W-:-:S04]  /*1620*/  SHF.R.S32.HI R3, RZ, 0x1f, R0 ;  /* 0x0000001fff037819 */ /* 0x000fc80000011400 */
[----:B------:R-:W-:-:S04]  /*1630*/  LEA.HI R3, R3, R0, RZ, 0x7 ;  /* 0x0000000003037211 */ /* 0x000fc800078f38ff */
[----:B------:R-:W-:-:S06]  /*1640*/  SHF.R.S32.HI R3, RZ, 0x7, R3 ;  /* 0x00000007ff037819 */ /* 0x000fcc0000011403 */
        /* <DEDUP_REMOVED lines=28> */
.L_x_10799:
        /* <DEDUP_REMOVED lines=56> */
.L_x_10962:
[----:B------:R-:W-:Y:S05]  /*1b90*/  @!P0 BRA `(.L_x_10801) ;  /* 0x0000000000048947 */ /* 0x000fea0003800000 */
[----:B------:R-:W-:Y:S01]  /*1ba0*/  BPT.TRAP 0x1 ;  /* 0x000000040000795c */ /* 0x000fe20000300000 */
.L_x_10801:
[----:B------:R-:W-:Y:S02]  /*1bb0*/  IMAD.U32 R4, RZ, RZ, UR38 ;  /* 0x00000026ff047e24 */ /* 0x000fe4000f8e00ff */
[----:B-1----:R-:W-:-:S03]  /*1bc0*/  IMAD.U32 R3, RZ, RZ, UR37 ;  /* 0x00000025ff037e24 */ /* 0x002fc6000f8e00ff */
[----:B------:R-:W-:Y:S02]  /*1bd0*/  LEA R4, R4, UR40, 0x3 ;  /* 0x0000002804047c11 */ /* 0x000fe4000f8e18ff */
[----:B------:R-:W-:-:S04]  /*1be0*/  SHF.L.U32 R3, R3, 0x1f, RZ ;  /* 0x0000001f03037819 */ /* 0x000fc800000006ff */
[----:B------:R1:W2:Y:S01]  /*1bf0*/  SYNCS.PHASECHK.TRANS64.TRYWAIT P1, [R4+URZ+0x13230], R3 ;  /* 0x01323003040075a7 */ /* 0x0002a2000802017f */
[----:B------:R-:W-:Y:S05]  /*1c00*/  @!P0 BRA `(.L_x_10802) ;  /* 0x0000000000048947 */ /* 0x000fea0003800000 */
[----:B------:R-:W-:Y:S01]  /*1c10*/  BPT.TRAP 0x1 ;  /* 0x000000040000795c */ /* 0x000fe20000300000 */
.L_x_10802:
[----:B--2---:R-:W-:Y:S05]  /*1c20*/  @P1 BRA `(.L_x_10803) ;  /* 0x0000000000081947 */ /* 0x004fea0003800000 */
[----:B------:R-:W2:Y:S02]  /*1c30*/  SYNCS.PHASECHK.TRANS64.TRYWAIT P1, [R4+URZ+0x13230], R3 ;  /* 0x01323003040075a7 */ /* 0x000ea4000802017f */
[----:B--2---:R-:W-:Y:S05]  /*1c40*/  @!P1 BRA `(.L_x_10804) ;  /* 0x0000014c00e49947 */ /* 0x004fea0003800000 */
.L_x_10803:
[----:B------:R-:W3:Y:S01]  /*1c50*/  S2R R5, SR_TID.X ;  /* 0x0000000000057919 */ /* 0x000ee20000002100 */
[----:B------:R-:W-:Y:S01]  /*1c60*/  UIADD3 UR4, UR40, 0xe000, URZ ;  /* 0x0000e00028047890 */ /* 0x000fe2000fffe03f */
[----:B------:R-:W-:-:S03]  /*1c70*/  LOP3.LUT R2, R2, 0xfffffff7, RZ, 0xc0, !PT ;  /* 0xfffffff702027812 */ /* 0x000fc600078ec0ff */
[----:B------:R-:W-:-:S04]  /*1c80*/  USHF.R.U32.HI UR4, URZ, 0x4, UR4 ;  /* 0x000000043f047899 */ /* 0x000fc80008011604 */
[----:B------:R-:W-:-:S06]  /*1c90*/  ULOP3.LUT UR4, UR4, 0x3fff, URZ, 0xc0, !UPT ;  /* 0x00003fff04047892 */ /* 0x000fcc000f8ec03f */
[----:B------:R-:W-:Y:S01]  /*1ca0*/  IMAD.U32 R8, RZ, RZ, UR4 ;  /* 0x00000004ff087e24 */ /* 0x000fe2000f8e00ff */
[----:B------:R-:W-:Y:S05]  /*1cb0*/  WARPSYNC.ALL ;  /* 0x0000000000007948 */ /* 0x000fea0003800000 */
[----:B------:R-:W-:Y:S02]  /*1cc0*/  LOP3.LUT R8, R8, 0x10000, RZ, 0xfc, !PT ;  /* 0x0001000008087812 */ /* 0x000fe400078efcff */
[----:B---3--:R-:W-:-:S13]  /*1cd0*/  LOP3.LUT P1, RZ, R5, 0x7f, RZ, 0xc0, !PT ;  /* 0x0000007f05ff7812 */ /* 0x008fda000782c0ff */
[----:B------:R-:W-:Y:S02]  /*1ce0*/  @P1 LOP3.LUT R2, R2, 0x8, RZ, 0xfc, !PT ;  /* 0x0000000802021812 */ /* 0x000fe400078efcff */
[----:B------:R-:W-:Y:S01]  /*1cf0*/  R2UR UR12, R8 ;  /* 0x00000000080c72ca */ /* 0x000fe200000e0000 */
[----:B------:R-:W-:Y:S01]  /*1d00*/  ULOP3.LUT UR8, UR49, 0x10000, URZ, 0xfc, !UPT ;  /* 0x0001000031087892 */ /* 0x000fe2000f8efc3f */
[----:B------:R-:W-:Y:S01]  /*1d10*/  WARPGROUP.ARRIVE ;  /* 0x00000000000079c5 */ /* 0x000fe20000000000 */
[----:B------:R-:W-:Y:S01]  /*1d20*/  UMOV UR9, 0x80000020 ;  /* 0x8000002000097882 */ /* 0x000fe20000000000 */
[----:B------:R-:W-:Y:S01]  /*1d30*/  UMOV UR11, 0x80000020 ;  /* 0x80000020000b7882 */ /* 0x000fe20000000000 */
[----:B------:R-:W-:Y:S01]  /*1d40*/  UIADD3 UR7, UR8, 0x2, URZ ;  /* 0x0000000208077890 */ /* 0x000fe2000fffe03f */
[----:B------:R-:W3:Y:S01]  /*1d50*/  LDC R109, c[0x0][0x288] ;  /* 0x0000a200ff6d7b82 */ /* 0x000ee20000000800 */
[----:B-12---:R-:W-:Y:S01]  /*1d60*/  @!P1 VIADD R4, R4, 0x13240 ;  /* 0x0001324004049836 */ /* 0x006fe20000000000 */
[----:B------:R-:W-:-:S02]  /*1d70*/  ULDC UR20, c[0x0][0x9dc] ;  /* 0x0002770000147ab9 */ /* 0x000fc40000000800 */
[----:B------:R-:W-:Y:S02]  /*1d80*/  ULOP3.LUT UR20, URZ, UR20, URZ, 0x33, !UPT ;  /* 0x000000143f147292 */ /* 0x000fe4000f8e333f */
[----:B------:R-:W-:Y:S01]  /*1d90*/  @!P1 PRMT R4, RZ, 0x654, R4 ;  /* 0x00000654ff049816 */ /* 0x000fe20000000004 */
[----:B------:R-:W-:Y:S01]  /*1da0*/  UIMAD UR12, UR38, 0x280, UR12 ;  /* 0x00000280260c78a4 */ /* 0x000fe2000f8e020c */
[----:B------:R-:W1:Y:S03]  /*1db0*/  LDC R111, c[0x0][0x2e0] ;  /* 0x0000b800ff6f7b82 */ /* 0x000e660000000800 */
[----:B------:R-:W-:Y:S02]  /*1dc0*/  UIADD3 UR4, UR12, 0x100, URZ ;  /* 0x000001000c047890 */ /* 0x000fe4000fffe03f */
[----:B------:R-:W-:Y:S02]  /*1dd0*/  UIADD3 UR5, UR12, 0x180, URZ ;  /* 0x000001800c057890 */ /* 0x000fe4000fffe03f */
[----:B------:R-:W-:Y:S01]  /*1de0*/  UMOV UR10, UR12 ;  /* 0x0000000c000a7c82 */ /* 0x000fe20008000000 */
[----:B------:R-:W-:Y:S01]  /*1df0*/  UIADD3 UR6, UR12, 0x200, URZ ;  /* 0x000002000c067890 */ /* 0x000fe2000fffe03f */
[----:B------:R-:W-:Y:S01]  /*1e00*/  QGMMA.64x32x32.F32.E4M3.E4M3 R88, gdesc[UR8], RZ, !UPT, gsb0 ;  /* 0x00600000085879f3 */ /* 0x000fe2000c0008ff */
[----:B------:R-:W-:Y:S01]  /*1e10*/  UIADD3 UR10, UR12, 0x80, URZ ;  /* 0x000000800c0a7890 */ /* 0x000fe2000fffe03f */
[----:B------:R-:W-:Y:S01]  /*1e20*/  UMOV UR11, 0x80000020 ;  /* 0x80000020000b7882 */ /* 0x000fe20000000000 */
[----:B------:R-:W-:Y:S01]  /*1e30*/  UIADD3 UR13, UR12, 0x2, URZ ;  /* 0x000000020c0d7890 */ /* 0x000fe2000fffe03f */
[----:B------:R-:W-:-:S02]  /*1e40*/  WARPGROUP.DEPBAR.LE gsb0, 0x0 ;  /* 0x00008000000079c5 */ /* 0x000fc40000010000 */
        /* <DEDUP_REMOVED lines=15> */
[----:B------:R-:W-:Y:S01]  /*1f40*/  UMOV UR10, UR6 ;  /* 0x00000006000a7c82 */ /* 0x000fe20008000000 */
[----:B------:R-:W-:Y:S01]  /*1f50*/  UMOV UR11, 0x80000020 ;  /* 0x80000020000b7882 */ /* 0x000fe20000000000 */
[----:B------:R-:W-:Y:S01]  /*1f60*/  UMOV UR6, UR13 ;  /* 0x0000000d00067c82 */ /* 0x000fe20008000000 */
        /* <DEDUP_REMOVED lines=29> */
[----:B------:R-:W2:Y:S08]  /*2140*/  MUFU.TANH R5, R5 ;  /* 0x0000000500057308 */ /* 0x000eb00000002400 */
[----:B------:R-:W4:Y:S08]  /*2150*/  MUFU.TANH R88, R88 ;  /* 0x0000005800587308 */ /* 0x000f300000002400 */
        /* <DEDUP_REMOVED lines=66> */
[----:B------:R-:W-:Y:S01]  /*2580*/  ULDC.64 UR6, c[0x0][0x9e0] ;  /* 0x0002780000067ab9 */ /* 0x000fe20000000a00 */
[C---:B------:R-:W-:Y:S01]  /*2590*/  FMUL.FTZ R41, R0.reuse, R43 ;  /* 0x0000002b00297220 */ /* 0x040fe20000410000 */
[----:B------:R-:W-:Y:S01]  /*25a0*/  UISETP.GE.AND UP0, UPT, UR7, 0x1, UPT ;  /* 0x000000010700788c */ /* 0x000fe2000bf06270 */
        /* <DEDUP_REMOVED lines=17> */
[C---:B------:R-:W-:Y:S01]  /*26c0*/  FMUL.FTZ R50, R0.reuse, R24 ;  /* 0x0000001800327220 */ /* 0x040fe20000410000 */
[C---:B------:R-:W-:Y:S01]  /*26d0*/  FMUL.FTZ R103, R0.reuse, R25 ;  /* 0x0000001900677220 */ /* 0x040fe20000410000 */
[C---:B------:R-:W-:Y:S01]  /*26e0*/  FMUL.FTZ R24, R0.reuse, R26 ;  /* 0x0000001a00187220 */ /* 0x040fe20000410000 */
[C---:B------:R-:W-:Y:S01]  /*26f0*/  FMUL.FTZ R25, R0.reuse, R27 ;  /* 0x0000001b00197220 */ /* 0x040fe20000410000 */
[----:B------:R5:W-:Y:S01]  /*2700*/  @!P1 SYNCS.ARRIVE.TRANS64.RED.A1T0 RZ, [R4+URZ], RZ ;  /* 0x000000ff04ff99a7 */ /* 0x000be2000810043f */
[C---:B------:R-:W-:Y:S01]  /*2710*/  FMUL.FTZ R106, R0.reuse, R28 ;  /* 0x0000001c006a7220 */ /* 0x040fe20000410000 */
[C---:B------:R-:W-:Y:S01]  /*2720*/  FMUL.FTZ R108, R0.reuse, R29 ;  /* 0x0000001d006c7220 */ /* 0x040fe20000410000 */
[C---:B------:R-:W-:Y:S01]  /*2730*/  FMUL.FTZ R27, R0.reuse, R30 ;  /* 0x0000001e001b7220 */ /* 0x040fe20000410000 */
[C---:B------:R-:W-:Y:S01]  /*2740*/  FMUL.FTZ R26, R0.reuse, R31 ;  /* 0x0000001f001a7220 */ /* 0x040fe20000410000 */
[C---:B------:R-:W-:Y:S01]  /*2750*/  FMUL.FTZ R32, R0.reuse, R32 ;  /* 0x0000002000207220 */ /* 0x040fe20000410000 */
[C---:B------:R-:W-:Y:S01]  /*2760*/  FMUL.FTZ R33, R0.reuse, R33 ;  /* 0x0000002100217220 */ /* 0x040fe20000410000 */
[----:B------:R-:W-:Y:S01]  /*2770*/  FMUL.FTZ R28, R0, R34 ;  /* 0x00000022001c7220 */ /* 0x000fe20000410000 */
[----:B-----5:R-:W-:-:S02]  /*2780*/  IMAD R4, R104, -0xa0, R107 ;  /* 0xffffff6068047824 */ /* 0x020fc400078e026b */
[C---:B------:R-:W-:Y:S01]  /*2790*/  FMUL.FTZ R29, R0.reuse, R35 ;  /* 0x00000023001d7220 */ /* 0x040fe20000410000 */
[C---:B------:R-:W-:Y:S01]  /*27a0*/  FMUL.FTZ R110, R0.reuse, R36 ;  /* 0x00000024006e7220 */ /* 0x040fe20000410000 */
[C---:B------:R-:W-:Y:S01]  /*27b0*/  FMUL.FTZ R112, R0.reuse, R37 ;  /* 0x0000002500707220 */ /* 0x040fe20000410000 */
[C---:B------:R-:W-:Y:S01]  /*27c0*/  FMUL.FTZ R30, R0.reuse, R38 ;  /* 0x00000026001e7220 */ /* 0x040fe20000410000 */
[----:B------:R-:W-:Y:S01]  /*27d0*/  FMUL.FTZ R31, R0, R39 ;  /* 0x00000027001f7220 */ /* 0x000fe20000410000 */
[----:B------:R-:W-:Y:S01]  /*27e0*/  IMAD.MOV.U32 R35, RZ, RZ, -0xa0 ;  /* 0xffffff60ff237424 */ /* 0x000fe200078e00ff */
[----:B------:R-:W-:Y:S01]  /*27f0*/  PLOP3.LUT P1, PT, PT, PT, UP0, 0x40, 0x0 ;  /* 0x000000000000781c */ /* 0x000fe20003f2e808 */
[----:B------:R-:W2:Y:S01]  /*2800*/  MUFU.TANH R78, R78 ;  /* 0x0000004e004e7308 */ /* 0x000ea20000002400 */
[----:B---3--:R-:W-:Y:S01]  /*2810*/  IADD3 R4, -R109, 0xa1, R4 ;  /* 0x000000a16d047810 */ /* 0x008fe20007ffe104 */
[----:B------:R-:W-:-:S04]  /*2820*/  IMAD R116, R104, R35, 0xa0 ;  /* 0x000000a068747424 */ /* 0x000fc800078e0223 */
[----:B------:R-:W-:Y:S02]  /*2830*/  IMAD R35, R17, -0x2, R4 ;  /* 0xfffffffe11237824 */ /* 0x000fe400078e0204 */
[----:B------:R-:W3:Y:S01]  /*2840*/  MUFU.TANH R77, R77 ;  /* 0x0000004d004d7308 */ /* 0x000ee20000002400 */
[----:B-1----:R-:W-:Y:S02]  /*2850*/  IMAD R34, R18, R111, R116 ;  /* 0x0000006f12227224 */ /* 0x002fe400078e0274 */
[----:B------:R-:W-:Y:S02]  /*2860*/  VIADD R4, R157, UR42 ;  /* 0x0000002a9d047c36 */ /* 0x000fe40008000000 */
[----:B------:R-:W-:Y:S02]  /*2870*/  IMAD R115, R17, -0x2, R34 ;  /* 0xfffffffe11737824 */ /* 0x000fe400078e0222 */
[C---:B------:R-:W-:Y:S01]  /*2880*/  VIADD R118, R35.reuse, UR6 ;  /* 0x0000000623767c36 */ /* 0x040fe20008000000 */
[----:B------:R-:W1:Y:S01]  /*2890*/  MUFU.TANH R72, R72 ;  /* 0x0000004800487308 */ /* 0x000e620000002400 */
[----:B------:R-:W-:-:S02]  /*28a0*/  VIADD R117, R35, UR20 ;  /* 0x0000001423757c36 */ /* 0x000fc40008000000 */
[----:B------:R-:W-:Y:S01]  /*28b0*/  IMAD R107, R17, -0x2, R116 ;  /* 0xfffffffe116b7824 */ /* 0x000fe200078e0274 */
[----:B------:R-:W-:Y:S01]  /*28c0*/  VIADDMNMX R113, R4, R118, R115, PT ;  /* 0x0000007604717246 */ /* 0x000fe20003800173 */
        /* <DEDUP_REMOVED lines=55> */
[----:B------:R-:W-:Y:S01]  /*2c40*/  IMAD R34, R18, R111, R4 ;  /* 0x0000006f12227224 */ /* 0x000fe200078e0204 */
        /* <DEDUP_REMOVED lines=12> */
.L_x_10807:
[----:B------:R-:W-:-:S06]  /*2d10*/  UISETP.NE.AND UP1, UPT, UR7, 0x1, UPT ;  /* 0x000000010700788c */ /* 0x000fcc000bf25270 */
[----:B------:R-:W-:-:S05]  /*2d20*/  PLOP3.LUT P1, PT, PT, PT, UP1, 0x80, 0x0 ;  /* 0x000000000000781c */ /* 0x000fca0003f2f018 */
[----:B------:R-:W-:-:S08]  /*2d30*/  @UP1 ULDC.64 UR10, c[0x0][0x9e8] ;  /* 0x00027a00000a1ab9 */ /* 0x000fd00000000a00 */
[----:B------:R-:W-:-:S05]  /*2d40*/  @P1 IMAD.HI.U32 R35, R34, UR10, RZ ;  /* 0x0000000a22231c27 */ /* 0x000fca000f8e00ff */
[----:B------:R-:W-:-:S07]  /*2d50*/  @P1 SHF.R.U32.HI R34, RZ, UR11, R35 ;  /* 0x0000000bff221c19 */ /* 0x000fce0008011623 */
.L_x_10808:
[----:B------:R-:W-:Y:S05]  /*2d60*/  BSYNC B0 ;  /* 0x0000000000007941 */ /* 0x000fea0003800000 */
.L_x_10806:
[----:B------:R-:W-:-:S05]  /*2d70*/  IMAD R34, R34, UR7, R107 ;  /* 0x0000000722227c24 */ /* 0x000fca000f8e026b */
[----:B------:R-:W-:Y:S02]  /*2d80*/  VIMNMX R114, R114, R34, !PT ;  /* 0x0000002272727248 */ /* 0x000fe40007fe0100 */
[----:B------:R-:W-:-:S07]  /*2d90*/  VIADDMNMX R113, R34, UR7, R113, PT ;  /* 0x0000000722717c46 */ /* 0x000fce000b800171 */
.L_x_10805:
[C---:B------:R-:W-:Y:S02]  /*2da0*/  ISETP.GE.AND P5, PT, R116.reuse, 0x9, PT ;  /* 0x000000097400780c */ /* 0x040fe40003fa6270 */
[C---:B------:R-:W-:Y:S02]  /*2db0*/  ISETP.GE.AND P1, PT, R116.reuse, 0x2, PT ;  /* 0x000000027400780c */ /* 0x040fe40003f26270 */
[----:B------:R-:W-:Y:S02]  /*2dc0*/  ISETP.GE.AND P4, PT, R116, 0xa, PT ;  /* 0x0000000a7400780c */ /* 0x000fe40003f86270 */
[----:B------:R-:W-:Y:S02]  /*2dd0*/  ISETP.GT.AND P2, PT, R114, 0x1, !P1 ;  /* 0x000000017200780c */ /* 0x000fe40004f44270 */
[----:B------:R-:W-:Y:S02]  /*2de0*/  LOP3.LUT R16, R16, 0xfffffffd, RZ, 0xc0, !PT ;  /* 0xfffffffd10107812 */ /* 0x000fe400078ec0ff */
[----:B------:R-:W-:-:S02]  /*2df0*/  ISETP.LT.OR P3, PT, R113, 0x2, P2 ;  /* 0x000000027100780c */ /* 0x000fc40001761670 */
[----:B------:R-:W-:Y:S02]  /*2e00*/  ISETP.GT.AND P2, PT, R114, 0x8, !P5 ;  /* 0x000000087200780c */ /* 0x000fe40006f44270 */
[----:B------:R-:W-:Y:S02]  /*2e10*/  @P5 LOP3.LUT R16, R16, 0x2, RZ, 0xfc, !PT ;  /* 0x0000000210105812 */ /* 0x000fe400078efcff */
[----:B------:R-:W-:Y:S02]  /*2e20*/  FSEL R88, R88, -INF , !P3 ;  /* 0xff80000058587808 */ /* 0x000fe40005800000 */
[----:B------:R-:W-:Y:S02]  /*2e30*/  LOP3.LUT R16, R16, 0xfffffffb, RZ, 0xc0, !PT ;  /* 0xfffffffb10107812 */ /* 0x000fe400078ec0ff */
[----:B------:R-:W-:Y:S02]  /*2e40*/  ISETP.GT.AND P3, PT, R114, 0x9, !P4 ;  /* 0x000000097200780c */ /* 0x000fe40006764270 */
[----:B------:R-:W-:-:S02]  /*2e50*/  ISETP.LT.OR P2, PT, R113, 0x9, P2 ;  /* 0x000000097100780c */ /* 0x000fc40001741670 */
[----:B------:R-:W-:Y:S02]  /*2e60*/  @P4 LOP3.LUT R16, R16, 0x4, RZ, 0xfc, !PT ;  /* 0x0000000410104812 */ /* 0x000fe400078efcff */
[----:B------:R-:W-:Y:S02]  /*2e70*/  ISETP.LT.OR P3, PT, R113, 0xa, P3 ;  /* 0x0000000a7100780c */ /* 0x000fe40001f61670 */
[----:B------:R-:W-:Y:S02]  /*2e80*/  FSEL R90, R90, -INF , !P2 ;  /* 0xff8000005a5a7808 */ /* 0x000fe40005000000 */
[C---:B------:R-:W-:Y:S02]  /*2e90*/  ISETP.GE.AND P2, PT, R116.reuse, 0x11, PT ;  /* 0x000000117400780c */ /* 0x040fe40003f46270 */
[----:B------:R-:W-:Y:S02]  /*2ea0*/  ISETP.GE.AND P4, PT, R116, 0x12, PT ;  /* 0x000000127400780c */ /* 0x000fe40003f86270 */
[----:B------:R-:W-:-:S02]  /*2eb0*/  FSEL R89, R89, -INF , !P3 ;  /* 0xff80000059597808 */ /* 0x000fc40005800000 */
[----:B------:R-:W-:Y:S02]  /*2ec0*/  ISETP.GT.AND P3, PT, R114, 0x10, !P2 ;  /* 0x000000107200780c */ /* 0x000fe40005764270 */
[----:B------:R-:W-:Y:S02]  /*2ed0*/  LOP3.LUT R2, R2, 0xfffffffe, RZ, 0xc0, !PT ;  /* 0xfffffffe02027812 */ /* 0x000fe400078ec0ff */
[----:B------:R-:W-:Y:S02]  /*2ee0*/  ISETP.LT.OR P3, PT, R113, 0x11, P3 ;  /* 0x000000117100780c */ /* 0x000fe40001f61670 */
[----:B------:R-:W-:Y:S02]  /*2ef0*/  LOP3.LUT R16, R16, 0x7fffffff, RZ, 0xc0, !PT ;  /* 0x7fffffff10107812 */ /* 0x000fe400078ec0ff */
[----:B------:R-:W-:Y:S02]  /*2f00*/  FSEL R64, R92, -INF , !P3 ;  /* 0xff8000005c407808 */ /* 0x000fe40005800000 */
[----:B------:R-:W-:-:S02]  /*2f10*/  @P4 LOP3.LUT R2, R2, 0x1, RZ, 0xfc, !PT ;  /* 0x0000000102024812 */ /* 0x000fc400078efcff */
[----:B------:R-:W-:Y:S02]  /*2f20*/  ISETP.GT.AND P3, PT, R114, 0x11, !P4 ;  /* 0x000000117200780c */ /* 0x000fe40006764270 */
[----:B------:R-:W-:Y:S02]  /*2f30*/  ISETP.GE.AND P4, PT, R116, 0x19, PT ;  /* 0x000000197400780c */ /* 0x000fe40003f86270 */
[----:B------:R-:W-:Y:S02]  /*2f40*/  ISETP.LT.OR P3, PT, R113, 0x12, P3 ;  /* 0x000000127100780c */ /* 0x000fe40001f61670 */
[----:B------:R-:W-:Y:S02]  /*2f50*/  LOP3.LUT R2, R2, 0xfffffffd, RZ, 0xc0, !PT ;  /* 0xfffffffd02027812 */ /* 0x000fe400078ec0ff */
        /* <DEDUP_REMOVED lines=54> */
[----:B-1----:R-:W-:Y:S02]  /*32c0*/  FSEL R78, R80, -INF , !P3 ;  /* 0xff800000504e7808 */ /* 0x002fe40005800000 */
        /* <DEDUP_REMOVED lines=141> */
[----:B------:R-:W-:Y:S01]  /*3ba0*/  FSEL R96, R5, -INF , !P6 ;  /* 0xff80000005607808 */ /* 0x000fe20007000000 */
[----:B------:R-:W-:Y:S01]  /*3bb0*/  VIADD R5, R4, 0x8 ;  /* 0x0000000804057836 */ /* 0x000fe20000000000 */
[----:B------:R-:W-:-:S03]  /*3bc0*/  ISETP.GE.AND P6, PT, R116, 0x9a, PT ;  /* 0x0000009a7400780c */ /* 0x000fc60003fc6270 */
[----:B------:R-:W-:Y:S01]  /*3bd0*/  IMAD.IADD R92, R117, 0x1, R5 ;  /* 0x00000001755c7824 */ /* 0x000fe200078e0205 */
[----:B------:R-:W-:-:S09]  /*3be0*/  VIADDMNMX R91, R5, R118, R115, PT ;  /* 0x00000076055b7246 */ /* 0x000fd20003800173 */
[----:B------:R-:W-:Y:S02]  /*3bf0*/  @P6 LOP3.LUT R2, R2, 0x4, RZ, 0xfc, !PT ;  /* 0x0000000402026812 */ /* 0x000fe400078efcff */
[----:B------:R-:W-:-:S04]  /*3c00*/  ISETP.GT.AND P6, PT, R114, 0x99, !P6 ;  /* 0x000000997200780c */ /* 0x000fc800077c4270 */
[----:B------:R-:W-:-:S04]  /*3c10*/  ISETP.LT.OR P6, PT, R113, 0x9a, P6 ;  /* 0x0000009a7100780c */ /* 0x000fc800037c1670 */
[----:B------:R-:W-:Y:S02]  /*3c20*/  FSEL R33, R112, -INF , !P6 ;  /* 0xff80000070217808 */ /* 0x000fe40007000000 */
[----:B------:R-:W-:-:S13]  /*3c30*/  PLOP3.LUT P6, PT, PT, PT, UP0, 0x40, 0x0 ;  /* 0x000000000000781c */ /* 0x000fda0003fce808 */
[----:B------:R-:W-:Y:S05]  /*3c40*/  @P6 BRA `(.L_x_10809) ;  /* 0x0000000000606947 */ /* 0x000fea0003800000 */
        /* <DEDUP_REMOVED lines=14> */
.L_x_10811:
[----:B------:R-:W-:-:S06]  /*3d30*/  UISETP.NE.AND UP1, UPT, UR7, 0x1, UPT ;  /* 0x000000010700788c */ /* 0x000fcc000bf25270 */
[----:B------:R-:W-:-:S05]  /*3d40*/  PLOP3.LUT P6, PT, PT, PT, UP1, 0x80, 0x0 ;  /* 0x000000000000781c */ /* 0x000fca0003fcf018 */
[----:B------:R-:W-:-:S08]  /*3d50*/  @UP1 ULDC.64 UR10, c[0x0][0x9e8] ;  /* 0x00027a00000a1ab9 */ /* 0x000fd00000000a00 */
[----:B------:R-:W-:Y:S01]  /*3d60*/  @P6 IMAD.HI.U32 R93, R94, UR10, RZ ;  /* 0x0000000a5e5d6c27 */ /* 0x000fe2000f8e00ff */
[----:B------:R-:W-:-:S13]  /*3d70*/  PLOP3.LUT P6, PT, PT, PT, UP1, 0x80, 0x0 ;  /* 0x000000000000781c */ /* 0x000fda0003fcf018 */
[----:B------:R-:W-:-:S07]  /*3d80*/  @P6 SHF.R.U32.HI R94, RZ, UR11, R93 ;  /* 0x0000000bff5e6c19 */ /* 0x000fce000801165d */
.L_x_10812:
[----:B------:R-:W-:Y:S05]  /*3d90*/  BSYNC B0 ;  /* 0x0000000000007941 */ /* 0x000fea0003800000 */
.L_x_10810:
[----:B------:R-:W-:-:S05]  /*3da0*/  IMAD R94, R94, UR7, R107 ;  /* 0x000000075e5e7c24 */ /* 0x000fca000f8e026b */
[----:B------:R-:W-:Y:S02]  /*3db0*/  VIMNMX R92, R92, R94, !PT ;  /* 0x0000005e5c5c7248 */ /* 0x000fe40007fe0100 */
[----:B------:R-:W-:-:S07]  /*3dc0*/  VIADDMNMX R91, R94, UR7, R91, PT ;  /* 0x000000075e5b7c46 */ /* 0x000fce000b80015b */
.L_x_10809:
[C---:B------:R-:W-:Y:S01]  /*3dd0*/  ISETP.GT.AND P1, PT, R92.reuse, 0x1, !P1 ;  /* 0x000000015c00780c */ /* 0x040fe20004f24270 */
[----:B------:R-:W-:Y:S01]  /*3de0*/  ULDC UR21, c[0x0][0x988] ;  /* 0x0002620000157ab9 */ /* 0x000fe20000000800 */
[----:B------:R-:W-:Y:S01]  /*3df0*/  ISETP.GT.AND P2, PT, R92, 0x10, !P2 ;  /* 0x000000105c00780c */ /* 0x000fe20005744270 */
[----:B------:R-:W-:Y:S01]  /*3e00*/  IMAD.U32 R100, RZ, RZ, UR21 ;  /* 0x00000015ff647e24 */ /* 0x000fe2000f8e00ff */
[C---:B------:R-:W-:Y:S02]  /*3e10*/  ISETP.LT.OR P1, PT, R91.reuse, 0x2, P1 ;  /* 0x000000025b00780c */ /* 0x040fe40000f21670 */
[----:B------:R-:W-:Y:S02]  /*3e20*/  ISETP.LT.OR P2, PT, R91, 0x11, P2 ;  /* 0x000000115b00780c */ /* 0x000fe40001741670 */
[----:B------:R-:W-:Y:S02]  /*3e30*/  FSEL R6, R6, -INF , !P1 ;  /* 0xff80000006067808 */ /* 0x000fe40004800000 */
[----:B------:R-:W-:-:S02]  /*3e40*/  LOP3.LUT P1, RZ, R16, 0x2, RZ, 0xc0, !PT ;  /* 0x0000000210ff7812 */ /* 0x000fc4000782c0ff */
[----:B------:R-:W-:Y:S02]  /*3e50*/  FSEL R93, R10, -INF , !P2 ;  /* 0xff8000000a5d7808 */ /* 0x000fe40005000000 */
[----:B------:R-:W-:Y:S02]  /*3e60*/  ISETP.GT.AND P1, PT, R92, 0x8, !P1 ;  /* 0x000000085c00780c */ /* 0x000fe40004f24270 */
[C---:B------:R-:W-:Y:S02]  /*3e70*/  LOP3.LUT P2, RZ, R16.reuse, 0x4000000, RZ, 0xc0, !PT ;  /* 0x0400000010ff7812 */ /* 0x040fe4000784c0ff */
[----:B------:R-:W-:Y:S02]  /*3e80*/  ISETP.LT.OR P1, PT, R91, 0x9, P1 ;  /* 0x000000095b00780c */ /* 0x000fe40000f21670 */
[----:B------:R-:W-:Y:S02]  /*3e90*/  LOP3.LUT P6, RZ, R16, 0x2000000, RZ, 0xc0, !PT ;  /* 0x0200000010ff7812 */ /* 0x000fe400078cc0ff */
[----:B------:R-:W-:-:S02]  /*3ea0*/  FSEL R7, R7, -INF , !P1 ;  /* 0xff80000007077808 */ /* 0x000fc40004800000 */
[----:B------:R-:W-:Y:S02]  /*3eb0*/  LOP3.LUT P1, RZ, R16, 0x4, RZ, 0xc0, !PT ;  /* 0x0000000410ff7812 */ /* 0x000fe4000782c0ff */
[C---:B------:R-:W-:Y:S02]  /*3ec0*/  ISETP.GT.AND P3, PT, R92.reuse, 0x90, !P3 ;  /* 0x000000905c00780c */ /* 0x040fe40005f64270 */
[C---:B------:R-:W-:Y:S02]  /*3ed0*/  ISETP.GT.AND P1, PT, R92.reuse, 0x9, !P1 ;  /* 0x000000095c00780c */ /* 0x040fe40004f24270 */
[----:B------:R-:W-:Y:S02]  /*3ee0*/  ISETP.GT.AND P4, PT, R92, 0x91, !P4 ;  /* 0x000000915c00780c */ /* 0x000fe40006784270 */
[C---:B------:R-:W-:Y:S02]  /*3ef0*/  ISETP.LT.OR P1, PT, R91.reuse, 0xa, P1 ;  /* 0x0000000a5b00780c */ /* 0x040fe40000f21670 */
[----:B------:R-:W-:-:S02]  /*3f00*/  ISETP.LT.OR P3, PT, R91, 0x91, P3 ;  /* 0x000000915b00780c */ /* 0x000fc40001f61670 */
[----:B------:R-:W-:Y:S02]  /*3f10*/  FSEL R9, R9, -INF , !P1 ;  /* 0xff80000009097808 */ /* 0x000fe40004800000 */
[----:B------:R-:W-:Y:S02]  /*3f20*/  LOP3.LUT P1, RZ, R2, 0x1, RZ, 0xc0, !PT ;  /* 0x0000000102ff7812 */ /* 0x000fe4000782c0ff */
[C---:B------:R-:W-:Y:S02]  /*3f30*/  ISETP.GT.AND P5, PT, R92.reuse, 0x98, !P5 ;  /* 0x000000985c00780c */ /* 0x040fe40006fa4270 */
[----:B------:R-:W-:Y:S02]  /*3f40*/  ISETP.GT.AND P1, PT, R92, 0x11, !P1 ;  /* 0x000000115c00780c */ /* 0x000fe40004f24270 */
[C---:B------:R-:W-:Y:S02]  /*3f50*/  ISETP.LT.OR P4, PT, R91.reuse, 0x92, P4 ;  /* 0x000000925b00780c */ /* 0x040fe40002781670 */
[----:B------:R-:W-:-:S02]  /*3f60*/  ISETP.LT.OR P1, PT, R91, 0x12, P1 ;  /* 0x000000125b00780c */ /* 0x000fc40000f21670 */
[----:B------:R-:W-:Y:S02]  /*3f70*/  FSEL R28, R28, -INF , !P3 ;  /* 0xff8000001c1c7808 */ /* 0x000fe40005800000 */
        /* <DEDUP_REMOVED lines=37> */
[----:B------:R-:W-:Y:S02]  /*41d0*/  LOP3.LUT P2, RZ, R16, 0x8000, RZ, 0xc0, !PT ;  /* 0x0000800010ff7812 */ /* 0x000fe4000784c0ff */
[----:B------:R-:W-:Y:S02]  /*41e0*/  ISETP.LT.OR P1, PT, R91, 0x2a, P1 ;  /* 0x0000002a5b00780c */ /* 0x000fe40000f21670 */
[----:B------:R-:W-:Y:S02]  /*41f0*/  FMNMX.FTZ R10, R80, R11, !PT ;  /* 0x0000000b500a7209 */ /* 0x000fe40007810000 */
[----:B------:R-:W-:-:S02]  /*4200*/  FSEL R21, R21, -INF , !P1 ;  /* 0xff80000015157808 */ /* 0x000fc40004800000 */
[----:B------:R-:W-:Y:S02]  /*4210*/  ISETP.GT.AND P1, PT, R92, 0x30, !P6 ;  /* 0x000000305c00780c */ /* 0x000fe40007724270 */
[----:B------:R-:W-:Y:S02]  /*4220*/  FMNMX.FTZ R11, R81, R10, !PT ;  /* 0x0000000a510b7209 */ /* 0x000fe40007810000 */
[----:B------:R-:W-:Y:S02]  /*4230*/  ISETP.LT.OR P1, PT, R91, 0x31, P1 ;  /* 0x000000315b00780c */ /* 0x000fe40000f21670 */
[----:B------:R-:W-:Y:S02]  /*4240*/  LOP3.LUT P6, RZ, R16, 0x4000, RZ, 0xc0, !PT ;  /* 0x0000400010ff7812 */ /* 0x000fe400078cc0ff */
        /* <DEDUP_REMOVED lines=53> */
[C---:B------:R-:W-:Y:S01]  /*45a0*/  ISETP.LT.OR P5, PT, R91.reuse, 0x99, P5 ;  /* 0x000000995b00780c */ /* 0x040fe20002fa1670 */
[----:B------:R-:W1:Y:S01]  /*45b0*/  SHFL.BFLY PT, R11, R10, 0x2, 0x1f ;  /* 0x0c401f000a0b7f89 */ /* 0x000e6200000e0000 */
[----:B------:R-:W-:Y:S02]  /*45c0*/  ISETP.LT.OR P1, PT, R91, 0x51, P1 ;  /* 0x000000515b00780c */ /* 0x000fe40000f21670 */
[----:B------:R-:W-:-:S02]  /*45d0*/  FSEL R29, R29, -INF , !P4 ;  /* 0xff8000001d1d7808 */ /* 0x000fc40006000000 */
[----:B------:R-:W-:Y:S02]  /*45e0*/  FSEL R60, R60, -INF , !P1 ;  /* 0xff8000003c3c7808 */ /* 0x000fe40004800000 */
[----:B------:R-:W-:Y:S02]  /*45f0*/  LOP3.LUT P1, RZ, R16, 0x10000, RZ, 0xc0, !PT ;  /* 0x0001000010ff7812 */ /* 0x000fe4000782c0ff */
[----:B------:R-:W-:Y:S02]  /*4600*/  FSEL R30, R30, -INF , !P5 ;  /* 0xff8000001e1e7808 */ /* 0x000fe40006800000 */
[----:B------:R-:W-:Y:S02]  /*4610*/  ISETP.GT.AND P1, PT, R92, 0x51, !P1 ;  /* 0x000000515c00780c */ /* 0x000fe40004f24270 */
[----:B------:R-:W-:Y:S02]  /*4620*/  R2UR UR10, R105 ;  /* 0x00000000690a72ca */ /* 0x000fe400000e0000 */
[----:B------:R-:W-:-:S04]  /*4630*/  ISETP.LT.OR P1, PT, R91, 0x52, P1 ;  /* 0x000000525b00780c */ /* 0x000fc80000f21670 */
[----:B------:R-:W-:Y:S02]  /*4640*/  FSEL R61, R61, -INF , !P1 ;  /* 0xff8000003d3d7808 */ /* 0x000fe40004800000 */
[----:B------:R-:W-:Y:S02]  /*4650*/  ISETP.GT.AND P1, PT, R92, 0x58, !P2 ;  /* 0x000000585c00780c */ /* 0x000fe40005724270 */
[----:B------:R-:W-:Y:S02]  /*4660*/  LOP3.LUT P2, RZ, R16, 0x10, RZ, 0xc0, !PT ;  /* 0x0000001010ff7812 */ /* 0x000fe4000784c0ff */
[----:B------:R-:W-:Y:S01]  /*4670*/  ISETP.LT.OR P1, PT, R91, 0x59, P1 ;  /* 0x000000595b00780c */ /* 0x000fe20000f21670 */
[----:B------:R-:W-:Y:S01]  /*4680*/  UIADD3 UR6, UR10, UR6, URZ ;  /* 0x000000060a067290 */ /* 0x000fe2000fffe03f */
[----:B-1----:R-:W-:Y:S02]  /*4690*/  FMNMX.FTZ R98, R10, R11, !PT ;  /* 0x0000000b0a627209 */ /* 0x002fe40007810000 */
[----:B------:R-:W-:-:S02]  /*46a0*/  FSEL R62, R62, -INF , !P1 ;  /* 0xff8000003e3e7808 */ /* 0x000fc40004800000 */
[----:B------:R-:W-:Y:S01]  /*46b0*/  ISETP.GT.AND P1, PT, R92, 0x59, !P6 ;  /* 0x000000595c00780c */ /* 0x000fe20007724270 */
[----:B------:R-:W1:Y:S01]  /*46c0*/  SHFL.BFLY PT, R11, R98, 0x1, 0x1f ;  /* 0x0c201f00620b7f89 */ /* 0x000e6200000e0000 */
        /* <DEDUP_REMOVED lines=8> */
[----:B-1----:R-:W-:Y:S02]  /*4750*/  FMNMX.FTZ R11, R98, R11, !PT ;  /* 0x0000000b620b7209 */ /* 0x002fe40007810000 */
[----:B------:R-:W-:-:S03]  /*4760*/  ISETP.GT.AND P1, PT, R92, 0x61, !P1 ;  /* 0x000000615c00780c */ /* 0x000fc60004f24270 */
[----:B------:R-:W-:Y:S01]  /*4770*/  FFMA.FTZ R97, R11, R100, -8 ;  /* 0xc10000000b617423 */ /* 0x000fe20000010064 */
        /* <DEDUP_REMOVED lines=52> */
[----:B------:R-:W-:-:S01]  /*4ac0*/  FFMA.FTZ R54, R53, UR21, -R97 ;  /* 0x0000001535367c23 */ /* 0x000fc20008010861 */
[----:B------:R-:W-:Y:S01]  /*4ad0*/  ISETP.LT.OR P1, PT, R91, 0x8a, P1 ;  /* 0x0000008a5b00780c */ /* 0x000fe20000f21670 */
[----:B------:R-:W-:-:S01]  /*4ae0*/  FFMA.FTZ R53, R50, UR21, -R97 ;  /* 0x0000001532357c23 */ /* 0x000fc20008010861 */
[----:B------:R-:W-:Y:S01]  /*4af0*/  FMNMX.FTZ R10, R7, R10, !PT ;  /* 0x0000000a070a7209 */ /* 0x000fe20007810000 */
[----:B------:R-:W-:Y:S01]  /*4b00*/  MUFU.EX2 R3, R3 ;  /* 0x0000000300037308 */ /* 0x000fe20000000800 */
[----:B------:R-:W-:Y:S01]  /*4b10*/  FSEL R26, R26, -INF , !P1 ;  /* 0xff8000001a1a7808 */ /* 0x000fe20004800000 */
[--C-:B------:R-:W-:Y:S01]  /*4b20*/  FFMA.FTZ R65, R65, UR21, -R97.reuse ;  /* 0x0000001541417c23 */ /* 0x100fe20008010861 */
[----:B------:R-:W-:Y:S01]  /*4b30*/  FMNMX.FTZ R10, R9, R10, !PT ;  /* 0x0000000a090a7209 */ /* 0x000fe20007810000 */
[--C-:B------:R-:W-:Y:S01]  /*4b40*/  FFMA.FTZ R66, R66, UR21, -R97.reuse ;  /* 0x0000001542427c23 */ /* 0x100fe20008010861 */
[----:B------:R-:W-:Y:S01]  /*4b50*/  ISETP.GT.AND P2, PT, R92, 0x99, !P6 ;  /* 0x000000995c00780c */ /* 0x000fe20007744270 */
[--C-:B------:R-:W-:Y:S01]  /*4b60*/  FFMA.FTZ R92, R35, UR21, -R97.reuse ;  /* 0x00000015235c7c23 */ /* 0x100fe20008010861 */
        /* <DEDUP_REMOVED lines=34> */
[----:B-1----:R-:W-:Y:S01]  /*4d90*/  F2FP.SATFINITE.E4M3.F32.PACK_AB_MERGE_C R152, R89, R90, RZ ;  /* 0x0000005a5998723e */ /* 0x002fe200048070ff */
[--C-:B------:R-:W-:Y:S01]  /*4da0*/  FFMA.FTZ R55, R55, UR21, -R97.reuse ;  /* 0x0000001537377c23 */ /* 0x100fe20008010861 */
[----:B------:R-:W-:Y:S01]  /*4db0*/  FMNMX.FTZ R99, R73, R10, !PT ;  /* 0x0000000a49637209 */ /* 0x000fe20007810000 */
[--C-:B------:R-:W-:Y:S01]  /*4dc0*/  FFMA.FTZ R52, R52, UR21, -R97.reuse ;  /* 0x0000001534347c23 */ /* 0x100fe20008010861 */
[----:B------:R-:W-:Y:S01]  /*4dd0*/  F2FP.SATFINITE.E4M3.F32.PACK_AB_MERGE_C R152, R88, R3, R152 ;  /* 0x000000035898723e */ /* 0x000fe20004807098 */
        /* <DEDUP_REMOVED lines=14> */
[----:B------:R-:W-:-:S03]  /*4ec0*/  FFMA.FTZ R38, R38, UR21, -R97 ;  /* 0x0000001526267c23 */ /* 0x000fc60008010861 */
        /* <DEDUP_REMOVED lines=38> */
[----:B------:R-:W-:-:S05]  /*5130*/  FMNMX.FTZ R10, R31, R10, !PT ;  /* 0x0000000a1f0a7209 */ /* 0x000fca0007810000 */
[----:B------:R-:W1:Y:S01]  /*5140*/  SHFL.BFLY PT, R91, R10, 0x2, 0x1f ;  /* 0x0c401f000a5b7f89 */ /* 0x000e6200000e0000 */
[----:B------:R-:W-:Y:S08]  /*5150*/  MUFU.EX2 R35, R96 ;  /* 0x0000006000237308 */ /* 0x000ff00000000800 */
[----:B------:R-:W2:Y:S08]  /*5160*/  MUFU.EX2 R83, R83 ;  /* 0x0000005300537308 */ /* 0x000eb00000000800 */
[----:B------:R-:W-:Y:S01]  /*5170*/  MUFU.EX2 R84, R84 ;  /* 0x0000005400547308 */ /* 0x000fe20000000800 */
[----:B-1----:R-:W-:-:S07]  /*5180*/  FMNMX.FTZ R91, R10, R91, !PT ;  /* 0x0000005b0a5b7209 */ /* 0x002fce0007810000 */
[----:B------:R-:W-:Y:S01]  /*5190*/  MUFU.EX2 R85, R85 ;  /* 0x0000005500557308 */ /* 0x000fe20000000800 */
[----:B--2---:R-:W-:Y:S01]  /*51a0*/  F2FP.SATFINITE.E4M3.F32.PACK_AB_MERGE_C R144, R83, R82, RZ ;  /* 0x000000525390723e */ /* 0x004fe200048070ff */
[----:B------:R-:W1:Y:S03]  /*51b0*/  SHFL.BFLY PT, R10, R91, 0x1, 0x1f ;  /* 0x0c201f005b0a7f89 */ /* 0x000e6600000e0000 */
[----:B------:R-:W-:-:S03]  /*51c0*/  F2FP.SATFINITE.E4M3.F32.PACK_AB_MERGE_C R144, R81, R80, R144 ;  /* 0x000000505190723e */ /* 0x000fc60004807090 */
[----:B------:R-:W-:Y:S08]  /*51d0*/  MUFU.EX2 R86, R86 ;  /* 0x0000005600567308 */ /* 0x000ff00000000800 */
[----:B------:R-:W2:Y:S08]  /*51e0*/  MUFU.EX2 R87, R87 ;  /* 0x0000005700577308 */ /* 0x000eb00000000800 */
[----:B------:R-:W-:Y:S01]  /*51f0*/  MUFU.EX2 R34, R34 ;  /* 0x0000002200227308 */ /* 0x000fe20000000800 */
[----:B-1----:R-:W-:Y:S01]  /*5200*/  FMNMX.FTZ R10, R91, R10, !PT ;  /* 0x0000000a5b0a7209 */ /* 0x002fe20007810000 */
[----:B------:R-:W-:-:S03]  /*5210*/  IMAD.U32 R91, RZ, RZ, UR21 ;  /* 0x00000015ff5b7e24 */ /* 0x000fc6000f8e00ff */
[C---:B------:R-:W-:Y:S01]  /*5220*/  FSETP.NEU.FTZ.AND P1, PT, R10.reuse, -INF , PT ;  /* 0xff8000000a00780b */ /* 0x040fe20003f3d000 */
[----:B------:R-:W-:-:S02]  /*5230*/  FFMA.FTZ R50, R10, R91, -8 ;  /* 0xc10000000a327423 */ /* 0x000fc4000001005b */
[----:B------:R-:W-:Y:S01]  /*5240*/  MUFU.EX2 R55, R55 ;  /* 0x0000003700377308 */ /* 0x000fe20000000800 */
[----:B--2---:R-:W-:Y:S02]  /*5250*/  F2FP.SATFINITE.E4M3.F32.PACK_AB_MERGE_C R146, R87, R86, RZ ;  /* 0x000000565792723e */ /* 0x004fe400048070ff */
        /* <DEDUP_REMOVED lines=24> */
[----:B------:R-:W-:Y:S01]  /*53e0*/  FADD.FTZ R95, R89, R62 ;  /* 0x0000003e595f7221 */ /* 0x000fe20000010000 */
[----:B------:R-:W-:-:S01]  /*53f0*/  FFMA.FTZ R62, R63, UR21, -R50 ;  /* 0x000000153f3e7c23 */ /* 0x000fc20008010832 */
[----:B------:R-:W2:Y:S01]  /*5400*/  MUFU.EX2 R7, R7 ;  /* 0x0000000700077308 */ /* 0x000ea20000000800 */
[----:B------:R-:W-:-:S01]  /*5410*/  FFMA.FTZ R14, R14, UR21, -R50 ;  /* 0x000000150e0e7c23 */ /* 0x000fc20008010832 */
[----:B------:R-:W-:Y:S01]  /*5420*/  FADD.FTZ R100, R64, R95 ;  /* 0x0000005f40647221 */ /* 0x000fe20000010000 */
[----:B------:R-:W-:-:S01]  /*5430*/  FFMA.FTZ R15, R15, UR21, -R50 ;  /* 0x000000150f0f7c23 */ /* 0x000fc20008010832 */
[--C-:B------:R-:W-:Y:S01]  /*5440*/  FFMA.FTZ R20, R20, UR21, -R50.reuse ;  /* 0x0000001514147c23 */ /* 0x100fe20008010832 */
        /* <DEDUP_REMOVED lines=13> */
[--C-:B------:R-:W-:Y:S01]  /*5520*/  FFMA.FTZ R42, R42, UR21, -R50.reuse ;  /* 0x000000152a2a7c23 */ /* 0x100fe20008010832 */
[----:B------:R-:W-:-:S01]  /*5530*/  FFMA.FTZ R43, R43, UR21, -R50 ;  /* 0x000000152b2b7c23 */ /* 0x000fc20008010832 */
[----:B------:R-:W-:Y:S01]  /*5540*/  F2FP.SATFINITE.E4M3.F32.PACK_AB_MERGE_C R140, R34, R35, RZ ;  /* 0x00000023228c723e */ /* 0x000fe200048070ff */
[----:B------:R-:W-:-:S01]  /*5550*/  FFMA.FTZ R46, R46, UR21, -R50 ;  /* 0x000000152e2e7c23 */ /* 0x000fc20008010832 */
[--C-:B------:R-:W-:Y:S01]  /*5560*/  FFMA.FTZ R47, R47, UR21, -R50.reuse ;  /* 0x000000152f2f7c23 */ /* 0x100fe20008010832 */
[----:B------:R-:W-:-:S01]  /*5570*/  FFMA.FTZ R24, R24, UR21, -R50 ;  /* 0x0000001518187c23 */ /* 0x000fc20008010832 */
[----:B------:R-:W2:Y:S01]  /*5580*/  MUFU.EX2 R94, R94 ;  /* 0x0000005e005e7308 */ /* 0x000ea20000000800 */
[----:B---3--:R-:W-:-:S01]  /*5590*/  FADD.FTZ R98, R96, R63 ;  /* 0x0000003f60627221 */ /* 0x008fc20000010000 */
[----:B------:R-:W-:Y:S01]  /*55a0*/  F2FP.SATFINITE.E4M3.F32.PACK_AB_MERGE_C R140, R92, R55, R140 ;  /* 0x000000375c8c723e */ /* 0x000fe2000480708c */
[----:B------:R-:W-:-:S01]  /*55b0*/  FFMA.FTZ R25, R25, UR21, -R50 ;  /* 0x0000001519197c23 */ /* 0x000fc20008010832 */
[--C-:B------:R-:W-:Y:S01]  /*55c0*/  FFMA.FTZ R27, R27, UR21, -R50.reuse ;  /* 0x000000151b1b7c23 */ /* 0x100fe20008010832 */
[----:B------:R-:W-:-:S01]  /*55d0*/  FFMA.FTZ R26, R26, UR21, -R50 ;  /* 0x000000151a1a7c23 */ /* 0x000fc20008010832 */
[--C-:B------:R-:W-:Y:S01]  /*55e0*/  FFMA.FTZ R28, R28, UR21, -R50.reuse ;  /* 0x000000151c1c7c23 */ /* 0x100fe20008010832 */
[----:B------:R-:W-:-:S01]  /*55f0*/  FFMA.FTZ R29, R29, UR21, -R50 ;  /* 0x000000151d1d7c23 */ /* 0x000fc20008010832 */
[----:B------:R-:W3:Y:S01]  /*5600*/  MUFU.EX2 R12, R12 ;  /* 0x0000000c000c7308 */ /* 0x000ee20000000800 */
[----:B-1----:R-:W-:-:S01]  /*5610*/  FADD.FTZ R63, R9, R98 ;  /* 0x00000062093f7221 */ /* 0x002fc20000010000 */
[----:B------:R-:W-:Y:S01]  /*5620*/  FADD.FTZ R98, R68, R95 ;  /* 0x0000005f44627221 */ /* 0x000fe20000010000 */
[----:B------:R-:W-:-:S01]  /*5630*/  FFMA.FTZ R30, R30, UR21, -R50 ;  /* 0x000000151e1e7c23 */ /* 0x000fc20008010832 */
[----:B------:R-:W-:Y:S01]  /*5640*/  FFMA.FTZ R31, R31, UR21, -R50 ;  /* 0x000000151f1f7c23 */ /* 0x000fe20008010832 */
[----:B------:R-:W-:Y:S01]  /*5650*/  F2FP.SATFINITE.E4M3.F32.PACK_AB_MERGE_C R96, R96, R7, RZ ;  /* 0x000000076060723e */ /* 0x000fe200048070ff */
[----:B------:R-:W-:Y:S01]  /*5660*/  FADD.FTZ R95, R69, R98 ;  /* 0x00000062455f7221 */ /* 0x000fe20000010000 */
[----:B------:R-:W-:Y:S01]  /*5670*/  F2FP.SATFINITE.E4M3.F32.PACK_AB_MERGE_C R146, R85, R84, R146 ;  /* 0x000000545592723e */ /* 0x000fe20004807092 */
[----:B------:R-:W1:Y:S01]  /*5680*/  MUFU.EX2 R13, R13 ;  /* 0x0000000d000d7308 */ /* 0x000e620000000800 */
[----:B--2---:R-:W-:-:S01]  /*5690*/  FADD.FTZ R63, R94, R63 ;  /* 0x0000003f5e3f7221 */ /* 0x004fc20000010000 */
[----:B------:R-:W-:Y:S01]  /*56a0*/  FADD.FTZ R100, R70, R95 ;  /* 0x0000005f46647221 */ /* 0x000fe20000010000 */
[----:B------:R-:W-:-:S03]  /*56b0*/  F2FP.SATFINITE.E4M3.F32.PACK_AB_MERGE_C R153, R6, R91, R96 ;  /* 0x0000005b0699723e */ /* 0x000fc60004807060 */
[----:B------:R-:W-:Y:S02]  /*56c0*/  FADD.FTZ R89, R71, R100 ;  /* 0x0000006447597221 */ /* 0x000fe40000010000 */
[----:B------:R-:W2:Y:S01]  /*56d0*/  MUFU.EX2 R14, R14 ;  /* 0x0000000e000e7308 */ /* 0x000ea20000000800 */
[----:B---3--:R-:W-:-:S01]  /*56e0*/  FADD.FTZ R98, R12, R63 ;  /* 0x0000003f0c627221 */ /* 0x008fc20000010000 */
[----:B------:R-:W-:-:S04]  /*56f0*/  FADD.FTZ R90, R76, R89 ;  /* 0x000000594c5a7221 */ /* 0x000fc80000010000 */
[----:B------:R-:W-:Y:S02]  /*5700*/  FADD.FTZ R67, R77, R90 ;  /* 0x0000005a4d437221 */ /* 0x000fe40000010000 */
[----:B------:R-:W3:Y:S01]  /*5710*/  MUFU.EX2 R15, R15 ;  /* 0x0000000f000f7308 */ /* 0x000ee20000000800 */
[----:B-1----:R-:W-:-:S01]  /*5720*/  FADD.FTZ R63, R13, R98 ;  /* 0x000000620d3f7221 */ /* 0x002fc20000010000 */
[----:B------:R-:W-:Y:S01]  /*5730*/  FADD.FTZ R44, R78, R67 ;  /* 0x000000434e2c7221 */ /* 0x000fe20000010000 */
[----:B------:R-:W-:-:S03]  /*5740*/  F2FP.SATFINITE.E4M3.F32.PACK_AB_MERGE_C R13, R13, R12, RZ ;  /* 0x0000000c0d0d723e */ /* 0x000fc600048070ff */
[----:B------:R-:W-:Y:S01]  /*5750*/  FADD.FTZ R79, R79, R44 ;  /* 0x0000002c4f4f7221 */ /* 0x000fe20000010000 */
[----:B------:R-:W-:-:S01]  /*5760*/  FFMA.FTZ R44, R45, UR21, -R50 ;  /* 0x000000152d2c7c23 */ /* 0x000fc20008010832 */
[----:B------:R-:W1:Y:S01]  /*5770*/  MUFU.EX2 R20, R20 ;  /* 0x0000001400147308 */ /* 0x000e620000000800 */
[----:B--2---:R-:W-:-:S01]  /*5780*/  FADD.FTZ R66, R14, R63 ;  /* 0x0000003f0e427221 */ /* 0x004fc20000010000 */
[----:B------:R-:W-:-:S06]  /*5790*/  F2FP.SATFINITE.E4M3.F32.PACK_AB_MERGE_C R155, R94, R9, R13 ;  /* 0x000000095e9b723e */ /* 0x000fcc000480700d */
[----:B------:R-:W2:Y:S01]  /*57a0*/  MUFU.EX2 R93, R93 ;  /* 0x0000005d005d7308 */ /* 0x000ea20000000800 */
[----:B---3--:R-:W-:-:S07]  /*57b0*/  FADD.FTZ R63, R15, R66 ;  /* 0x000000420f3f7221 */ /* 0x008fce0000010000 */
[----:B------:R-:W3:Y:S01]  /*57c0*/  MUFU.EX2 R21, R21 ;  /* 0x0000001500157308 */ /* 0x000ee20000000800 */
[----:B-1----:R-:W-:-:S07]  /*57d0*/  FADD.FTZ R66, R20, R63 ;  /* 0x0000003f14427221 */ /* 0x002fce0000010000 */
[----:B------:R-:W1:Y:S01]  /*57e0*/  MUFU.EX2 R72, R72 ;  /* 0x0000004800487308 */ /* 0x000e620000000800 */
[----:B--2---:R-:W-:-:S01]  /*57f0*/  FADD.FTZ R66, R93, R66 ;  /* 0x000000425d427221 */ /* 0x004fc20000010000 */
[----:B------:R-:W-:-:S04]  /*5800*/  F2FP.SATFINITE.E4M3.F32.PACK_AB_MERGE_C R20, R93, R20, RZ ;  /* 0x000000145d14723e */ /* 0x000fc800048070ff */
[----:B------:R-:W-:Y:S02]  /*5810*/  F2FP.SATFINITE.E4M3.F32.PACK_AB_MERGE_C R149, R15, R14, R20 ;  /* 0x0000000e0f95723e */ /* 0x000fe40004807014 */
[----:B------:R-:W2:Y:S01]  /*5820*/  MUFU.EX2 R73, R73 ;  /* 0x0000004900497308 */ /* 0x000ea20000000800 */
[----:B---3--:R-:W-:-:S01]  /*5830*/  FADD.FTZ R63, R21, R66 ;  /* 0x00000042153f7221 */ /* 0x008fc20000010000 */
[----:B------:R-:W-:-:S06]  /*5840*/  FADD.FTZ R66, R80, R79 ;  /* 0x0000004f50427221 */ /* 0x000fcc0000010000 */
[----:B------:R-:W3:Y:S01]  /*5850*/  MUFU.EX2 R74, R74 ;  /* 0x0000004a004a7308 */ /* 0x000ee20000000800 */
[----:B-1----:R-:W-:-:S01]  /*5860*/  FADD.FTZ R64, R72, R63 ;  /* 0x0000003f48407221 */ /* 0x002fc20000010000 */
[----:B------:R-:W-:-:S06]  /*5870*/  FADD.FTZ R63, R81, R66 ;  /* 0x00000042513f7221 */ /* 0x000fcc0000010000 */
[----:B------:R-:W1:Y:S01]  /*5880*/  MUFU.EX2 R56, R56 ;  /* 0x0000003800387308 */ /* 0x000e620000000800 */
[----:B--2---:R-:W-:-:S01]  /*5890*/  FADD.FTZ R45, R73, R64 ;  /* 0x00000040492d7221 */ /* 0x004fc20000010000 */
[----:B------:R-:W-:-:S04]  /*58a0*/  FADD.FTZ R64, R82, R63 ;  /* 0x0000003f52407221 */ /* 0x000fc80000010000 */
[----:B------:R-:W-:Y:S02]  /*58b0*/  FADD.FTZ R83, R83, R64 ;  /* 0x0000004053537221 */ /* 0x000fe40000010000 */
        /* <DEDUP_REMOVED lines=33> */
[----:B---3--:R-:W-:-:S07]  /*5ad0*/  FADD.FTZ R50, R40, R45 ;  /* 0x0000002d28327221 */ /* 0x008fce0000010000 */
[----:B------:R-:W-:Y:S01]  /*5ae0*/  MUFU.EX2 R52, R52 ;  /* 0x0000003400347308 */ /* 0x000fe20000000800 */
[----:B-1----:R-:W-:-:S07]  /*5af0*/  FADD.FTZ R7, R41, R50 ;  /* 0x0000003229077221 */ /* 0x002fce0000010000 */
[----:B------:R-:W1:Y:S01]  /*5b00*/  MUFU.EX2 R51, R51 ;  /* 0x0000003300337308 */ /* 0x000e620000000800 */
[----:B--2---:R-:W-:-:S07]  /*5b10*/  FADD.FTZ R12, R42, R7 ;  /* 0x000000072a0c7221 */ /* 0x004fce0000010000 */
        /* <DEDUP_REMOVED lines=24> */
[C---:B-1----:R-:W-:Y:S01]  /*5ca0*/  F2FP.SATFINITE.E4M3.F32.PACK_AB_MERGE_C R46, R47.reuse, R46, RZ ;  /* 0x0000002e2f2e723e */ /* 0x042fe200048070ff */
[----:B------:R-:W-:-:S03]  /*5cb0*/  FADD.FTZ R47, R47, R12 ;  /* 0x0000000c2f2f7221 */ /* 0x000fc60000010000 */
[----:B------:R-:W-:-:S03]  /*5cc0*/  F2FP.SATFINITE.E4M3.F32.PACK_AB_MERGE_C R143, R44, R3, R46 ;  /* 0x000000032c8f723e */ /* 0x000fc6000480702e */
        /* <DEDUP_REMOVED lines=48> */
.L_x_10814:
[----:B------:R-:W-:-:S11]  /*5fd0*/  UISETP.NE.AND UP1, UPT, UR7, 0x1, UPT ;  /* 0x000000010700788c */ /* 0x000fd6000bf25270 */
[----:B------:R-:W-:Y:S02]  /*5fe0*/  @UP1 ULDC.64 UR14, c[0x0][0x9e8] ;  /* 0x00027a00000e1ab9 */ /* 0x000fe40000000a00 */
[----:B------:R-:W-:-:S04]  /*5ff0*/  UIMAD.WIDE.U32 UR10, UR12, UR14, URZ ;  /* 0x0000000e0c0a72a5 */ /* 0x000fc8000f8e003f */
[----:B------:R-:W-:-:S12]  /*6000*/  @UP1 USHF.R.U32.HI UR12, URZ, UR15, UR11 ;  /* 0x0000000f3f0c1299 */ /* 0x000fd8000801160b */
.L_x_10815:
[----:B------:R-:W-:-:S04]  /*6010*/  UIMAD UR7, UR12, UR7, UR7 ;  /* 0x000000070c0772a4 */ /* 0x000fc8000f8e0207 */
[----:B------:R-:W-:-:S04]  /*6020*/  UISETP.LT.AND UP1, UPT, UR6, UR7, UPT ;  /* 0x000000070600728c */ /* 0x000fc8000bf21270 */
[----:B------:R-:W-:-:S12]  /*6030*/  USEL UR6, UR6, UR7, UP1 ;  /* 0x0000000706067287 */ /* 0x000fd80008800000 */
.L_x_10813:
[----:B------:R-:W-:Y:S01]  /*6040*/  UIMAD.WIDE UR6, UR6, 0x66666667, URZ ;  /* 0x66666667060678a5 */ /* 0x000fe2000f8e023f */
[----:B------:R-:W-:Y:S02]  /*6050*/  CS2R R54, SRZ ;  /* 0x0000000000367805 */ /* 0x000fe4000001ff00 */
[----:B------:R-:W-:Y:S02]  /*6060*/  CS2R R52, SRZ ;  /* 0x0000000000347805 */ /* 0x000fe4000001ff00 */
[----:B------:R-:W-:Y:S01]  /*6070*/  CS2R R50, SRZ ;  /* 0x0000000000327805 */ /* 0x000fe2000001ff00 */
[----:B------:R-:W-:Y:S01]  /*6080*/  USHF.R.U32.HI UR6, URZ, 0x1f, UR7 ;  /* 0x0000001f3f067899 */ /* 0x000fe20008011607 */
[----:B------:R-:W-:Y:S02]  /*6090*/  CS2R R48, SRZ ;  /* 0x0000000000307805 */ /* 0x000fe4000001ff00 */
[----:B------:R-:W-:Y:S02]  /*60a0*/  CS2R R46, SRZ ;  /* 0x00000000002e7805 */ /* 0x000fe4000001ff00 */
[----:B------:R-:W-:Y:S01]  /*60b0*/  CS2R R44, SRZ ;  /* 0x00000000002c7805 */ /* 0x000fe2000001ff00 */
[----:B------:R-:W-:Y:S01]  /*60c0*/  ULEA.HI.SX32 UR6, UR7, UR6, 0x1a ;  /* 0x0000000607067291 */ /* 0x000fe2000f8fd23f */
        /* <DEDUP_REMOVED lines=12> */
[----:B------:R-:W-:-:S13]  /*6190*/  ISETP.GE.AND P1, PT, R3, UR28, PT ;  /* 0x0000001c03007c0c */ /* 0x000fda000bf26270 */
[----:B------:R-:W-:Y:S05]  /*61a0*/  @!P1 BRA `(.L_x_10816) ;  /* 0x00000048003c9947 */ /* 0x000fea0003800000 */
[----:B------:R-:W-:Y:S01]  /*61b0*/  IMAD.IADD R9, R156, 0x1, R4 ;  /* 0x000000019c097824 */ /* 0x000fe200078e0204 */
[----:B------:R-:W-:Y:S01]  /*61c0*/  ULDC UR22, c[0x0][0x9e4] ;  /* 0x0002790000167ab9 */ /* 0x000fe20000000800 */
[----:B------:R-:W-:Y:S01]  /*61d0*/  IMAD.MOV.U32 R55, RZ, RZ, RZ ;  /* 0x000000ffff377224 */ /* 0x000fe200078e00ff */
[----:B------:R-:W-:Y:S01]  /*61e0*/  ULDC UR24, c[0x0][0x2e0] ;  /* 0x0000b80000187ab9 */ /* 0x000fe20000000800 */
[----:B------:R-:W-:Y:S01]  /*61f0*/  ULDC UR21, c[0x0][0x988] ;  /* 0x0002620000157ab9 */ /* 0x000fe20000000800 */
[----:B------:R-:W-:-:S05]  /*6200*/  ULDC UR23, c[0x0][0x9e0] ;  /* 0x0002780000177ab9 */ /* 0x000fca0000000800 */
.L_x_10834:
[----:B------:R-:W-:-:S04]  /*6210*/  UIADD3 UR27, UR38, 0x1, URZ ;  /* 0x00000001261b7890 */ /* 0x000fc8000fffe03f */
[----:B------:R-:W-:-:S04]  /*6220*/  UISETP.NE.AND UP1, UPT, UR27, 0x2, UPT ;  /* 0x000000021b00788c */ /* 0x000fc8000bf25270 */
[----:B------:R-:W-:Y:S02]  /*6230*/  USEL UR26, URZ, 0x1, UP1 ;  /* 0x000000013f1a7887 */ /* 0x000fe40008800000 */
[----:B------:R-:W-:Y:S02]  /*6240*/  USEL UR27, UR27, URZ, UP1 ;  /* 0x0000003f1b1b7287 */ /* 0x000fe40008800000 */
[----:B------:R-:W-:Y:S01]  /*6250*/  ULOP3.LUT UR26, UR37, UR26, URZ, 0x3c, !UPT ;  /* 0x0000001a251a7292 */ /* 0x000fe2000f8e3c3f */
[----:B------:R-:W-:Y:S11]  /*6260*/  @!P0 BRA `(.L_x_10817) ;  /* 0x0000000000048947 */ /* 0x000ff60003800000 */
[----:B------:R-:W-:Y:S01]  /*6270*/  BPT.TRAP 0x1 ;  /* 0x000000040000795c */ /* 0x000fe20000300000 */
.L_x_10817:
[----:B------:R-:W-:Y:S01]  /*6280*/  ULEA UR25, UR27, UR40, 0x3 ;  /* 0x000000281b197291 */ /* 0x000fe2000f8e183f */
[----:B------:R-:W-:-:S05]  /*6290*/  IMAD.U32 R12, RZ, RZ, UR26 ;  /* 0x0000001aff0c7e24 */ /* 0x000fca000f8e00ff */
[----:B------:R-:W-:-:S04]  /*62a0*/  SHF.L.U32 R12, R12, 0x1f, RZ ;  /* 0x0000001f0c0c7819 */ /* 0x000fc800000006ff */
[----:B------:R1:W2:Y:S01]  /*62b0*/  SYNCS.PHASECHK.TRANS64.TRYWAIT P1, [UR25+0x13230], R12 ;  /* 0x0132300cff0075a7 */ /* 0x0002a20008020159 */
[----:B------:R-:W-:Y:S05]  /*62c0*/  @!P0 BRA `(.L_x_10818) ;  /* 0x0000000000048947 */ /* 0x000fea0003800000 */
[----:B------:R-:W-:Y:S01]  /*62d0*/  BPT.TRAP 0x1 ;  /* 0x000000040000795c */ /* 0x000fe20000300000 */
.L_x_10818:
[----:B--2---:R-:W-:Y:S05]  /*62e0*/  @P1 BRA `(.L_x_10819) ;  /* 0x0000000000081947 */ /* 0x004fea0003800000 */
[----:B------:R-:W2:Y:S02]  /*62f0*/  SYNCS.PHASECHK.TRANS64.TRYWAIT P1, [UR25+0x13230], R12 ;  /* 0x0132300cff0075a7 */ /* 0x000ea40008020159 */
[----:B--2---:R-:W-:Y:S05]  /*6300*/  @!P1 BRA `(.L_x_10820) ;  /* 0x0000010800489947 */ /* 0x004fea0003800000 */
.L_x_10819:
        /* <DEDUP_REMOVED lines=64> */
.L_x_10821:
[----:B------:R-:W-:Y:S01]  /*6710*/  ULEA UR11, UR38, UR40, 0x3 ;  /* 0x00000028260b7291 */ /* 0x000fe2000f8e183f */
[----:B-12---:R-:W-:-:S05]  /*6720*/  IMAD.U32 R12, RZ, RZ, UR37 ;  /* 0x00000025ff0c7e24 */ /* 0x006fca000f8e00ff */
[----:B------:R-:W-:-:S04]  /*6730*/  SHF.L.U32 R12, R12, 0x1f, RZ ;  /* 0x0000001f0c0c7819 */ /* 0x000fc800000006ff */
[----:B------:R1:W2:Y:S01]  /*6740*/  SYNCS.PHASECHK.TRANS64.TRYWAIT P1, [UR11+0x13250], R12 ;  /* 0x0132500cff0075a7 */ /* 0x0002a2000802014b */
[----:B------:R-:W-:Y:S05]  /*6750*/  @!P0 BRA `(.L_x_10822) ;  /* 0x0000000000048947 */ /* 0x000fea0003800000 */
[----:B------:R-:W-:Y:S01]  /*6760*/  BPT.TRAP 0x1 ;  /* 0x000000040000795c */ /* 0x000fe20000300000 */
.L_x_10822:
[----:B--2---:R-:W-:Y:S05]  /*6770*/  @P1 BRA `(.L_x_10823) ;  /* 0x0000000000081947 */ /* 0x004fea0003800000 */
[----:B------:R-:W2:Y:S02]  /*6780*/  SYNCS.PHASECHK.TRANS64.TRYWAIT P1, [UR11+0x13250], R12 ;  /* 0x0132500cff0075a7 */ /* 0x000ea4000802014b */
[----:B--2---:R-:W-:Y:S05]  /*6790*/  @!P1 BRA `(.L_x_10824) ;  /* 0x00000104003c9947 */ /* 0x004fea0003800000 */
.L_x_10823:
        /* <DEDUP_REMOVED lines=11> */
[----:B------:R-:W-:Y:S01]  /*6850*/  FMUL.FTZ R86, R0, R56 ;  /* 0x0000003800567220 */ /* 0x000fe20000410000 */
[----:B------:R-:W-:Y:S01]  /*6860*/  ULOP3.LUT UR6, UR6, 0x10000, URZ, 0xfc, !UPT ;  /* 0x0001000006067892 */ /* 0x000fe2000f8efc3f */
[----:B------:R-:W-:-:S02]  /*6870*/  IMAD.U32 R56, RZ, RZ, UR25 ;  /* 0x00000019ff387e24 */ /* 0x000fc4000f8e00ff */
[C---:B------:R-:W-:Y:S01]  /*6880*/  FMUL.FTZ R15, R0.reuse, R123 ;  /* 0x0000007b000f7220 */ /* 0x040fe20000410000 */
[C---:B-12---:R-:W-:Y:S01]  /*6890*/  FMUL.FTZ R12, R0.reuse, R120 ;  /* 0x00000078000c7220 */ /* 0x046fe20000410000 */
        /* <DEDUP_REMOVED lines=9> */
[----:B------:R-:W-:Y:S01]  /*6930*/  QGMMA.64x64x32.F32.E4M3.E4M3 R24, R152, gdesc[UR4], R24, gsb0 ;  /* 0x00e0000498187df3 */ /* 0x000fe20008000818 */
[----:B------:R-:W-:Y:S01]  /*6940*/  UIADD3 UR6, UR10, 0x80, URZ ;  /* 0x000000800a067890 */ /* 0x000fe2000fffe03f */
[C---:B------:R-:W-:Y:S01]  /*6950*/  FMUL.FTZ R14, R0.reuse, R122 ;  /* 0x0000007a000e7220 */ /* 0x040fe20000410000 */
[----:B------:R-:W-:Y:S01]  /*6960*/  UMOV UR7, 0xc0000010 ;  /* 0xc000001000077882 */ /* 0x000fe20000000000 */
        /* <DEDUP_REMOVED lines=64> */
[----:B------:R-:W-:Y:S01]  /*6d70*/  FMUL.FTZ R68, R0, R71 ;  /* 0x0000004700447220 */ /* 0x000fe20000410000 */
[----:B------:R-:W1:Y:S01]  /*6d80*/  MUFU.TANH R12, R12 ;  /* 0x0000000c000c7308 */ /* 0x000e620000002400 */
[----:B------:R-:W-:-:S07]  /*6d90*/  IMAD R67, R17, -0x2, R69 ;  /* 0xfffffffe11437824 */ /* 0x000fce00078e0245 */
[----:B------:R-:W2:Y:S01]  /*6da0*/  MUFU.TANH R13, R13 ;  /* 0x0000000d000d7308 */ /* 0x000ea20000002400 */
[----:B------:R-:W-:Y:S02]  /*6db0*/  WARPGROUP.DEPBAR.LE gsb0, 0x0 ;  /* 0x00008000000079c5 */ /* 0x000fe40000010000 */
[----:B------:R-:W-:-:S06]  /*6dc0*/  WARPGROUP.ARRIVE ;  /* 0x00000000000079c5 */ /* 0x000fcc0000000000 */
[----:B------:R-:W3:Y:S01]  /*6dd0*/  S2R R155, SR_TID.X ;  /* 0x00000000009b7919 */ /* 0x000ee20000002100 */
[----:B------:R-:W4:Y:S01]  /*6de0*/  MUFU.TANH R14, R14 ;  /* 0x0000000e000e7308 */ /* 0x000f220000002400 */
[----:B------:R-:W-:Y:S01]  /*6df0*/  QGMMA.64x64x32.F32.E4M3.E4M3 R24, R148, gdesc[UR4], R24, gsb0 ;  /* 0x00e0000494187df3 */ /* 0x000fe20008000818 */
[----:B------:R-:W-:Y:S01]  /*6e00*/  UIADD3 UR6, UR10, 0x100, URZ ;  /* 0x000001000a067890 */ /* 0x000fe2000fffe03f */
[----:B------:R-:W-:-:S05]  /*6e10*/  UMOV UR7, 0xc0000010 ;  /* 0xc000001000077882 */ /* 0x000fca0000000000 */
[----:B------:R-:W1:Y:S08]  /*6e20*/  MUFU.TANH R15, R15 ;  /* 0x0000000f000f7308 */ /* 0x000e700000002400 */
[----:B------:R-:W1:Y:S08]  /*6e30*/  MUFU.TANH R20, R20 ;  /* 0x0000001400147308 */ /* 0x000e700000002400 */
[----:B------:R-:W1:Y:S01]  /*6e40*/  MUFU.TANH R21, R21 ;  /* 0x0000001500157308 */ /* 0x000e620000002400 */
[----:B---3--:R-:W-:-:S07]  /*6e50*/  LOP3.LUT P1, RZ, R155, 0x7f, RZ, 0xc0, !PT ;  /* 0x0000007f9bff7812 */ /* 0x008fce000782c0ff */
[----:B------:R-:W3:Y:S08]  /*6e60*/  MUFU.TANH R120, R120 ;  /* 0x0000007800787308 */ /* 0x000ef00000002400 */
[----:B------:R-:W1:Y:S01]  /*6e70*/  MUFU.TANH R121, R121 ;  /* 0x0000007900797308 */ /* 0x000e620000002400 */
[----:B------:R-:W-:-:S05]  /*6e80*/  @!P1 VIADD R56, R56, 0x13240 ;  /* 0x0001324038389836 */ /* 0x000fca0000000000 */
[----:B------:R-:W-:Y:S02]  /*6e90*/  @!P1 PRMT R56, RZ, 0x654, R56 ;  /* 0x00000654ff389816 */ /* 0x000fe40000000038 */
[----:B------:R-:W1:Y:S08]  /*6ea0*/  MUFU.TANH R122, R122 ;  /* 0x0000007a007a7308 */ /* 0x000e700000002400 */
[----:B------:R-:W1:Y:S08]  /*6eb0*/  MUFU.TANH R123, R123 ;  /* 0x0000007b007b7308 */ /* 0x000e700000002400 */
[----:B------:R-:W1:Y:S08]  /*6ec0*/  MUFU.TANH R124, R124 ;  /* 0x0000007c007c7308 */ /* 0x000e700000002400 */
[----:B------:R-:W1:Y:S01]  /*6ed0*/  MUFU.TANH R125, R125 ;  /* 0x0000007d007d7308 */ /* 0x000e620000002400 */
[----:B------:R-:W-:-:S02]  /*6ee0*/  WARPGROUP.DEPBAR.LE gsb0, 0x0 ;  /* 0x00008000000079c5 */ /* 0x000fc40000010000 */
[----:B------:R-:W-:-:S05]  /*6ef0*/  WARPGROUP.ARRIVE ;  /* 0x00000000000079c5 */ /* 0x000fca0000000000 */
[----:B------:R-:W1:Y:S01]  /*6f00*/  MUFU.TANH R126, R126 ;  /* 0x0000007e007e7308 */ /* 0x000e620000002400 */
[----:B------:R-:W-:Y:S01]  /*6f10*/  QGMMA.64x64x32.F32.E4M3.E4M3 R24, R144, gdesc[UR4], R24, gsb0 ;  /* 0x00e0000490187df3 */ /* 0x000fe20008000818 */
        /* <DEDUP_REMOVED lines=30> */
[----:B------:R-:W-:Y:S07]  /*7100*/  QGMMA.64x64x32.F32.E4M3.E4M3 R24, R136, gdesc[UR4], R24, gsb0 ;  /* 0x00e0000488187df3 */ /* 0x000fee0008000818 */
        /* <DEDUP_REMOVED lines=11> */
[----:B------:R-:W5:Y:S05]  /*71c0*/  LDC R136, c[0x0][0x288] ;  /* 0x0000a200ff887b82 */ /* 0x000f6a0000000800 */
[----:B------:R-:W1:Y:S01]  /*71d0*/  MUFU.TANH R100, R100 ;  /* 0x0000006400647308 */ /* 0x000e620000002400 */
[----:B------:R5:W-:Y:S01]  /*71e0*/  @!P1 SYNCS.ARRIVE.TRANS64.RED.A1T0 RZ, [R56+URZ], RZ ;  /* 0x000000ff38ff99a7 */ /* 0x000be2000810043f */
[----:B------:R-:W-:-:S06]  /*71f0*/  PLOP3.LUT P1, PT, PT, PT, UP0, 0x40, 0x0 ;  /* 0x000000000000781c */ /* 0x000fcc0003f2e808 */
[----:B------:R-:W1:Y:S08]  /*7200*/  MUFU.TANH R101, R101 ;  /* 0x0000006500657308 */ /* 0x000e700000002400 */
[----:B------:R-:W1:Y:S01]  /*7210*/  MUFU.TANH R102, R102 ;  /* 0x0000006600667308 */ /* 0x000e620000002400 */
[----:B-----5:R-:W-:-:S07]  /*7220*/  IADD3 R56, R57, 0x1, -R136 ;  /* 0x0000000139387810 */ /* 0x020fce0007ffe888 */
[----:B------:R-:W1:Y:S01]  /*7230*/  MUFU.TANH R103, R103 ;  /* 0x0000006700677308 */ /* 0x000e620000002400 */
[----:B------:R-:W-:-:S04]  /*7240*/  IMAD R56, R17, -0x2, R56 ;  /* 0xfffffffe11387824 */ /* 0x000fc800078e0238 */
[----:B------:R-:W-:-:S03]  /*7250*/  VIADD R137, R56, UR23 ;  /* 0x0000001738897c36 */ /* 0x000fc60008000000 */
[----:B------:R-:W1:Y:S01]  /*7260*/  MUFU.TANH R72, R72 ;  /* 0x0000004800487308 */ /* 0x000e620000002400 */
[----:B------:R-:W-:Y:S02]  /*7270*/  VIADD R136, R56, UR20 ;  /* 0x0000001438887c36 */ /* 0x000fe40008000000 */
        /* <DEDUP_REMOVED lines=40> */
[----:B------:R-:W2:Y:S02]  /*7500*/  @P1 LDC.64 R56, c[0x0][0x9e8] ;  /* 0x00027a00ff381b82 */ /* 0x000ea40000000a00 */
[----:B--2---:R-:W-:-:S05]  /*7510*/  @P1 IMAD.HI.U32 R56, R139, R56, RZ ;  /* 0x000000388b381227 */ /* 0x004fca00078e00ff */
[----:B------:R-:W-:-:S04]  /*7520*/  @P1 SHF.R.U32.HI R139, RZ, R57, R56 ;  /* 0x00000039ff8b1219 */ /* 0x000fc80000011638 */
[----:B------:R-:W-:Y:S01]  /*7530*/  LOP3.LUT R56, RZ, R139, RZ, 0x33, !PT ;  /* 0x0000008bff387212 */ /* 0x000fe200078e33ff */
[----:B------:R-:W-:Y:S06]  /*7540*/  BRA `(.L_x_10828) ;  /* 0x00000000001c7947 */ /* 0x000fec0003800000 */
.L_x_10827:
[----:B------:R-:W-:-:S05]  /*7550*/  IMAD.U32 R140, RZ, RZ, UR22 ;  /* 0x00000016ff8c7e24 */ /* 0x000fca000f8e00ff */
[----:B------:R-:W-:-:S13]  /*7560*/  ISETP.NE.AND P1, PT, R140, 0x1, PT ;  /* 0x000000018c00780c */ /* 0x000fda0003f25270 */
[----:B------:R-:W2:Y:S01]  /*7570*/  @P1 LDC.64 R56, c[0x0][0x9e8] ;  /* 0x00027a00ff381b82 */ /* 0x000ea20000000a00 */
[----:B------:R-:W-:-:S04]  /*7580*/  @P1 IMAD.IADD R139, R156, 0x1, R4 ;  /* 0x000000019c8b1824 */ /* 0x000fc800078e0204 */
[----:B--2---:R-:W-:-:S04]  /*7590*/  @P1 IMAD.HI.U32 R138, R139, R56, RZ ;  /* 0x000000388b8a1227 */ /* 0x004fc800078e00ff */
[----:B------:R-:W-:Y:S01]  /*75a0*/  IMAD.MOV.U32 R56, RZ, RZ, R9 ;  /* 0x000000ffff387224 */ /* 0x000fe200078e0009 */
[----:B------:R-:W-:-:S07]  /*75b0*/  @P1 SHF.R.U32.HI R56, RZ, R57, R138 ;  /* 0x00000039ff381219 */ /* 0x000fce000001168a */
.L_x_10828:
[----:B------:R-:W-:Y:S05]  /*75c0*/  BSYNC B0 ;  /* 0x0000000000007941 */ /* 0x000fea0003800000 */
.L_x_10826:
[----:B------:R-:W-:-:S05]  /*75d0*/  IMAD R56, R56, R140, R67 ;  /* 0x0000008c38387224 */ /* 0x000fca00078e0243 */
[----:B------:R-:W-:Y:S02]  /*75e0*/  VIADDMNMX R71, R56, R140, R71, PT ;  /* 0x0000008c38477246 */ /* 0x000fe40003800147 */
[----:B------:R-:W-:-:S07]  /*75f0*/  VIMNMX R70, R70, R56, !PT ;  /* 0x0000003846467248 */ /* 0x000fce0007fe0100 */
.L_x_10825:
[----:B------:R-:W-:Y:S01]  /*7600*/  ISETP.GE.AND P3, PT, R69, 0x9, PT ;  /* 0x000000094500780c */ /* 0x000fe20003f66270 */
[----:B------:R-:W-:Y:S01]  /*7610*/  IMAD.IADD R137, R5, 0x1, R137 ;  /* 0x0000000105897824 */ /* 0x000fe200078e0289 */
[----:B------:R-:W-:Y:S01]  /*7620*/  ISETP.GE.AND P1, PT, R69, 0x2, PT ;  /* 0x000000024500780c */ /* 0x000fe20003f26270 */
[----:B------:R-:W-:Y:S01]  /*7630*/  IMAD.IADD R136, R5, 0x1, R136 ;  /* 0x0000000105887824 */ /* 0x000fe200078e0288 */
[----:B------:R-:W-:Y:S02]  /*7640*/  ISETP.GE.AND P4, PT, R69, 0xa, PT ;  /* 0x0000000a4500780c */ /* 0x000fe40003f86270 */
[----:B------:R-:W-:Y:S02]  /*7650*/  LOP3.LUT R16, R16, 0xfffffffd, RZ, 0xc0, !PT ;  /* 0xfffffffd10107812 */ /* 0x000fe400078ec0ff */
[----:B------:R-:W-:Y:S02]  /*7660*/  ISETP.GT.AND P2, PT, R70, 0x1, !P1 ;  /* 0x000000014600780c */ /* 0x000fe40004f44270 */
[----:B------:R-:W-:-:S02]  /*7670*/  LOP3.LUT R2, R2, 0xfffffffd, RZ, 0xc0, !PT ;  /* 0xfffffffd02027812 */ /* 0x000fc400078ec0ff */
[----:B------:R-:W-:Y:S02]  /*7680*/  ISETP.LT.OR P2, PT, R71, 0x2, P2 ;  /* 0x000000024700780c */ /* 0x000fe40001741670 */
[----:B------:R-:W-:Y:S02]  /*7690*/  @P3 LOP3.LUT R16, R16, 0x2, RZ, 0xfc, !PT ;  /* 0x0000000210103812 */ /* 0x000fe400078efcff */
[----:B------:R-:W-:Y:S02]  /*76a0*/  FSEL R56, R13, -INF , !P2 ;  /* 0xff8000000d387808 */ /* 0x000fe40005000000 */
[----:B------:R-:W-:Y:S02]  /*76b0*/  LOP3.LUT R16, R16, 0xfffffffb, RZ, 0xc0, !PT ;  /* 0xfffffffb10107812 */ /* 0x000fe400078ec0ff */
[----:B------:R-:W-:Y:S02]  /*76c0*/  ISETP.GT.AND P3, PT, R70, 0x8, !P3 ;  /* 0x000000084600780c */ /* 0x000fe40005f64270 */
[----:B------:R-:W-:-:S02]  /*76d0*/  @P4 LOP3.LUT R16, R16, 0x4, RZ, 0xfc, !PT ;  /* 0x0000000410104812 */ /* 0x000fc400078efcff */
[----:B------:R-:W-:Y:S02]  /*76e0*/  ISETP.GT.AND P2, PT, R70, 0x9, !P4 ;  /* 0x000000094600780c */ /* 0x000fe40006744270 */
[----:B------:R-:W-:Y:S02]  /*76f0*/  ISETP.GE.AND P4, PT, R69, 0x11, PT ;  /* 0x000000114500780c */ /* 0x000fe40003f86270 */
        /* <DEDUP_REMOVED lines=216> */
[----:B------:R-:W-:-:S13]  /*8480*/  PLOP3.LUT P6, PT, PT, PT, UP0, 0x40, 0x0 ;  /* 0x000000000000781c */ /* 0x000fda0003fce808 */
[----:B------:R-:W-:Y:S05]  /*8490*/  @P6 BRA `(.L_x_10829) ;  /* 0x0000000000546947 */ /* 0x000fea0003800000 */
        /* <DEDUP_REMOVED lines=12> */
.L_x_10831:
[----:B------:R-:W-:-:S05]  /*8560*/  IMAD.U32 R70, RZ, RZ, UR22 ;  /* 0x00000016ff467e24 */ /* 0x000fca000f8e00ff */
[----:B------:R-:W-:-:S13]  /*8570*/  ISETP.NE.AND P6, PT, R70, 0x1, PT ;  /* 0x000000014600780c */ /* 0x000fda0003fc5270 */
[----:B------:R-:W1:Y:S02]  /*8580*/  @P6 LDC.64 R12, c[0x0][0x9e8] ;  /* 0x00027a00ff0c6b82 */ /* 0x000e640000000a00 */
[----:B-1----:R-:W-:-:S05]  /*8590*/  @P6 IMAD.HI.U32 R12, R57, R12, RZ ;  /* 0x0000000c390c6227 */ /* 0x002fca00078e00ff */
[----:B------:R-:W-:-:S07]  /*85a0*/  @P6 SHF.R.U32.HI R57, RZ, R13, R12 ;  /* 0x0000000dff396219 */ /* 0x000fce000001160c */
.L_x_10832:
[----:B------:R-:W-:Y:S05]  /*85b0*/  BSYNC B0 ;  /* 0x0000000000007941 */ /* 0x000fea0003800000 */
.L_x_10830:
[----:B------:R-:W-:-:S05]  /*85c0*/  IMAD R57, R57, R70, R67 ;  /* 0x0000004639397224 */ /* 0x000fca00078e0243 */
[----:B------:R-:W-:Y:S02]  /*85d0*/  VIADDMNMX R137, R57, R70, R137, PT ;  /* 0x0000004639897246 */ /* 0x000fe40003800189 */
[----:B------:R-:W-:-:S07]  /*85e0*/  VIMNMX R136, R136, R57, !PT ;  /* 0x0000003988887248 */ /* 0x000fce0007fe0100 */
.L_x_10829:
[----:B------:R-:W-:Y:S01]  /*85f0*/  ISETP.GT.AND P1, PT, R136, 0x1, !P1 ;  /* 0x000000018800780c */ /* 0x000fe20004f24270 */
[----:B------:R-:W-:Y:S01]  /*8600*/  IMAD.U32 R69, RZ, RZ, UR21 ;  /* 0x00000015ff457e24 */ /* 0x000fe2000f8e00ff */
        /* <DEDUP_REMOVED lines=74> */
[----:B------:R-:W-:Y:S02]  /*8ab0*/  ISETP.GT.AND P1, PT, R136, 0x30, !P6 ;  /* 0x000000308800780c */ /* 0x000fe40007724270 */
[----:B------:R-:W-:Y:S02]  /*8ac0*/  LOP3.LUT P6, RZ, R16, 0x10000, RZ, 0xc0, !PT ;  /* 0x0001000010ff7812 */ /* 0x000fe400078cc0ff */
        /* <DEDUP_REMOVED lines=19> */
[C---:B------:R-:W-:Y:S02]  /*8c00*/  ISETP.GT.AND P1, PT, R136.reuse, 0x39, !P1 ;  /* 0x000000398800780c */ /* 0x040fe40004f24270 */
[----:B------:R-:W-:Y:S02]  /*8c10*/  FMNMX.FTZ R57, R135, R12, !PT ;  /* 0x0000000c87397209 */ /* 0x000fe40007810000 */
[----:B------:R-:W-:Y:S02]  /*8c20*/  ISETP.LT.OR P1, PT, R137, 0x3a, P1 ;  /* 0x0000003a8900780c */ /* 0x000fe40000f21670 */
[----:B------:R-:W-:Y:S01]  /*8c30*/  ISETP.GT.AND P2, PT, R136, 0x89, !P2 ;  /* 0x000000898800780c */ /* 0x000fe20005744270 */
[----:B------:R-:W1:Y:S01]  /*8c40*/  SHFL.BFLY PT, R12, R57, 0x2, 0x1f ;  /* 0x0c401f00390c7f89 */ /* 0x000e6200000e0000 */
        /* <DEDUP_REMOVED lines=9> */
[C---:B------:R-:W-:Y:S02]  /*8ce0*/  ISETP.GT.AND P4, PT, R136.reuse, 0x91, !P4 ;  /* 0x000000918800780c */ /* 0x040fe40006784270 */
[----:B------:R-:W-:Y:S02]  /*8cf0*/  ISETP.GT.AND P1, PT, R136, 0x41, !P1 ;  /* 0x000000418800780c */ /* 0x000fe40004f24270 */
[C---:B------:R-:W-:Y:S02]  /*8d00*/  ISETP.LT.OR P3, PT, R137.reuse, 0x91, P3 ;  /* 0x000000918900780c */ /* 0x040fe40001f61670 */
[----:B------:R-:W-:Y:S02]  /*8d10*/  ISETP.LT.OR P1, PT, R137, 0x42, P1 ;  /* 0x000000428900780c */ /* 0x000fe40000f21670 */
[----:B-1----:R-:W-:-:S02]  /*8d20*/  FMNMX.FTZ R67, R57, R12, !PT ;  /* 0x0000000c39437209 */ /* 0x002fc40007810000 */
[----:B------:R-:W-:Y:S02]  /*8d30*/  FSEL R91, R91, -INF , !P1 ;  /* 0xff8000005b5b7808 */ /* 0x000fe40004800000 */
[----:B------:R-:W-:Y:S01]  /*8d40*/  LOP3.LUT P1, RZ, R16, 0x200000, RZ, 0xc0, !PT ;  /* 0x0020000010ff7812 */ /* 0x000fe2000782c0ff */
[----:B------:R-:W1:Y:S01]  /*8d50*/  SHFL.BFLY PT, R12, R67, 0x1, 0x1f ;  /* 0x0c201f00430c7f89 */ /* 0x000e6200000e0000 */
[C---:B------:R-:W-:Y:S02]  /*8d60*/  ISETP.GT.AND P5, PT, R136.reuse, 0x98, !P5 ;  /* 0x000000988800780c */ /* 0x040fe40006fa4270 */
[----:B------:R-:W-:Y:S02]  /*8d70*/  ISETP.GT.AND P1, PT, R136, 0x48, !P1 ;  /* 0x000000488800780c */ /* 0x000fe40004f24270 */
[C---:B------:R-:W-:Y:S02]  /*8d80*/  ISETP.LT.OR P4, PT, R137.reuse, 0x92, P4 ;  /* 0x000000928900780c */ /* 0x040fe40002781670 */
[----:B------:R-:W-:-:S02]  /*8d90*/  ISETP.LT.OR P1, PT, R137, 0x49, P1 ;  /* 0x000000498900780c */ /* 0x000fc40000f21670 */
[----:B------:R-:W-:Y:S02]  /*8da0*/  FSEL R63, R63, -INF , !P3 ;  /* 0xff8000003f3f7808 */ /* 0x000fe40005800000 */
[----:B------:R-:W-:Y:S02]  /*8db0*/  FSEL R94, R94, -INF , !P1 ;  /* 0xff8000005e5e7808 */ /* 0x000fe40004800000 */
[----:B------:R-:W-:Y:S02]  /*8dc0*/  LOP3.LUT P1, RZ, R16, 0x100000, RZ, 0xc0, !PT ;  /* 0x0010000010ff7812 */ /* 0x000fe4000782c0ff */
[----:B------:R-:W-:Y:S02]  /*8dd0*/  ISETP.LT.OR P5, PT, R137, 0x99, P5 ;  /* 0x000000998900780c */ /* 0x000fe40002fa1670 */
[----:B------:R-:W-:Y:S02]  /*8de0*/  ISETP.GT.AND P1, PT, R136, 0x49, !P1 ;  /* 0x000000498800780c */ /* 0x000fe40004f24270 */
[----:B------:R-:W-:-:S02]  /*8df0*/  FSEL R66, R66, -INF , !P5 ;  /* 0xff80000042427808 */ /* 0x000fc40006800000 */
[----:B------:R-:W-:Y:S02]  /*8e00*/  ISETP.LT.OR P1, PT, R137, 0x4a, P1 ;  /* 0x0000004a8900780c */ /* 0x000fe40000f21670 */
[----:B-1----:R-:W-:Y:S02]  /*8e10*/  FMNMX.FTZ R12, R67, R12, !PT ;  /* 0x0000000c430c7209 */ /* 0x002fe40007810000 */
        /* <DEDUP_REMOVED lines=94> */
[--C-:B-1----:R-:W-:Y:S01]  /*9400*/  FFMA.FTZ R127, R113, UR21, -R14.reuse ;  /* 0x00000015717f7c23 */ /* 0x102fe2000801080e */
        /* <DEDUP_REMOVED lines=15> */
[----:B------:R-:W-:Y:S01]  /*9500*/  FMNMX.FTZ R126, R110, R113, !PT ;  /* 0x000000716e7e7209 */ /* 0x000fe20007810000 */
[----:B------:R-:W-:-:S02]  /*9510*/  FFMA.FTZ R113, R116, UR21, -R14 ;  /* 0x0000001574717c23 */ /* 0x000fc4000801080e */
[----:B------:R-:W-:Y:S01]  /*9520*/  MUFU.EX2 R112, R127 ;  /* 0x0000007f00707308 */ /* 0x000fe20000000800 */
[----:B------:R-:W-:-:S04]  /*9530*/  FMNMX.FTZ R123, R111, R126, !PT ;  /* 0x0000007e6f7b7209 */ /* 0x000fc80007810000 */
[----:B------:R-:W-:Y:S01]  /*9540*/  FMNMX.FTZ R116, R114, R123, !PT ;  /* 0x0000007b72747209 */ /* 0x000fe20007810000 */
[----:B------:R-:W-:-:S02]  /*9550*/  FFMA.FTZ R123, R117, UR21, -R14 ;  /* 0x00000015757b7c23 */ /* 0x000fc4000801080e */
        /* <DEDUP_REMOVED lines=8> */
[----:B-1----:R-:W-:Y:S01]  /*95e0*/  FFMA.FTZ R123, R76, UR21, -R14 ;  /* 0x000000154c7b7c23 */ /* 0x002fe2000801080e */
[----:B------:R-:W-:Y:S02]  /*95f0*/  FSEL R76, R64, -INF , !P4 ;  /* 0xff800000404c7808 */ /* 0x000fe40006000000 */
[----:B------:R-:W-:-:S03]  /*9600*/  FMNMX.FTZ R126, R94, R117, !PT ;  /* 0x000000755e7e7209 */ /* 0x000fc60007810000 */
        /* <DEDUP_REMOVED lines=36> */
[----:B------:R-:W-:Y:S01]  /*9850*/  MUFU.EX2 R109, R109 ;  /* 0x0000006d006d7308 */ /* 0x000fe20000000800 */
[----:B------:R-:W-:-:S02]  /*9860*/  FSEL R134, R12, RZ, P1 ;  /* 0x000000ff0c867208 */ /* 0x000fc40000800000 */
[----:B------:R-:W-:Y:S01]  /*9870*/  FMNMX.FTZ R127, R68, R117, !PT ;  /* 0x00000075447f7209 */ /* 0x000fe20007810000 */
[----:B------:R-:W-:-:S02]  /*9880*/  FFMA.FTZ R117, R130, UR21, -R14 ;  /* 0x0000001582757c23 */ /* 0x000fc4000801080e */
[----:B------:R-:W-:Y:S02]  /*9890*/  FADD.FTZ R11, -R134, R11 ;  /* 0x0000000b860b7221 */ /* 0x000fe40000010100 */
[----:B------:R-:W1:Y:S01]  /*98a0*/  SHFL.BFLY PT, R130, R127, 0x2, 0x1f ;  /* 0x0c401f007f827f89 */ /* 0x000e6200000e0000 */
[----:B------:R-:W-:Y:S01]  /*98b0*/  MUFU.EX2 R113, R113 ;  /* 0x0000007100717308 */ /* 0x000fe20000000800 */
[----:B------:R-:W-:-:S07]  /*98c0*/  FMUL.FTZ R11, R11, UR21 ;  /* 0x000000150b0b7c20 */ /* 0x000fce0008410000 */
[----:B------:R-:W2:Y:S08]  /*98d0*/  MUFU.EX2 R11, R11 ;  /* 0x0000000b000b7308 */ /* 0x000eb00000000800 */
[----:B------:R-:W-:Y:S01]  /*98e0*/  MUFU.EX2 R88, R88 ;  /* 0x0000005800587308 */ /* 0x000fe20000000800 */
[----:B-1----:R-:W-:Y:S01]  /*98f0*/  FMNMX.FTZ R131, R127, R130, !PT ;  /* 0x000000827f837209 */ /* 0x002fe20007810000 */
[--C-:B------:R-:W-:Y:S01]  /*9900*/  FFMA.FTZ R130, R61, UR21, -R14.reuse ;  /* 0x000000153d827c23 */ /* 0x100fe2000801080e */
[----:B------:R-:W-:-:S01]  /*9910*/  FFMA.FTZ R61, R133, UR21, -R14 ;  /* 0x00000015853d7c23 */ /* 0x000fc2000801080e */
[----:B------:R-:W-:-:S02]  /*9920*/  IMAD.U32 R127, RZ, RZ, UR21 ;  /* 0x00000015ff7f7e24 */ /* 0x000fc4000f8e00ff */
[----:B--2---:R-:W-:-:S01]  /*9930*/  FFMA.FTZ R138, R11, R7, R70 ;  /* 0x000000070b8a7223 */ /* 0x004fc20000010046 */
[----:B------:R-:W1:Y:S01]  /*9940*/  SHFL.BFLY PT, R136, R131, 0x1, 0x1f ;  /* 0x0c201f0083887f89 */ /* 0x000e6200000e0000 */
[----:B------:R-:W-:Y:S08]  /*9950*/  MUFU.EX2 R89, R89 ;  /* 0x0000005900597308 */ /* 0x000ff00000000800 */
[----:B------:R-:W-:Y:S08]  /*9960*/  MUFU.EX2 R92, R92 ;  /* 0x0000005c005c7308 */ /* 0x000ff00000000800 */
[----:B------:R-:W-:Y:S01]  /*9970*/  MUFU.EX2 R93, R93 ;  /* 0x0000005d005d7308 */ /* 0x000fe20000000800 */
[----:B-1----:R-:W-:-:S07]  /*9980*/  FMNMX.FTZ R14, R131, R136, !PT ;  /* 0x00000088830e7209 */ /* 0x002fce0007810000 */
[----:B------:R-:W-:Y:S01]  /*9990*/  MUFU.EX2 R96, R96 ;  /* 0x0000006000607308 */ /* 0x000fe20000000800 */
[C---:B------:R-:W-:Y:S01]  /*99a0*/  FSETP.NEU.FTZ.AND P1, PT, R14.reuse, -INF , PT ;  /* 0xff8000000e00780b */ /* 0x040fe20003f3d000 */
[----:B------:R-:W-:-:S06]  /*99b0*/  FFMA.FTZ R127, R14, R127, -8 ;  /* 0xc10000000e7f7423 */ /* 0x000fcc000001007f */
[----:B------:R-:W-:Y:S01]  /*99c0*/  MUFU.EX2 R97, R97 ;  /* 0x0000006100617308 */ /* 0x000fe20000000800 */
        /* <DEDUP_REMOVED lines=15> */
[--C-:B------:R-:W-:Y:S01]  /*9ac0*/  FFMA.FTZ R110, R110, UR21, -R127.reuse ;  /* 0x000000156e6e7c23 */ /* 0x100fe2000801087f */
[----:B------:R-:W-:-:S01]  /*9ad0*/  FFMA.FTZ R111, R111, UR21, -R127 ;  /* 0x000000156f6f7c23 */ /* 0x000fc2000801087f */
[----:B------:R-:W-:Y:S01]  /*9ae0*/  FMUL.FTZ R94, R129, UR21 ;  /* 0x00000015815e7c20 */ /* 0x000fe20008410000 */
[----:B------:R-:W-:-:S01]  /*9af0*/  FADD.FTZ R129, R57, R138 ;  /* 0x0000008a39817221 */ /* 0x000fc20000010000 */
        /* <DEDUP_REMOVED lines=71> */
[----:B------:R-:W-:-:S06]  /*9f70*/  FADD.FTZ R6, R88, R129 ;  /* 0x0000008158067221 */ /* 0x000fcc0000010000 */
        /* <DEDUP_REMOVED lines=31> */
[----:B-1----:R-:W-:-:S04]  /*a170*/  FADD.FTZ R7, R73, R6 ;  /* 0x0000000649077221 */ /* 0x002fc80000010000 */
[----:B------:R-:W-:-:S03]  /*a180*/  FADD.FTZ R6, R64, R7 ;  /* 0x0000000740067221 */ /* 0x000fc60000010000 */
        /* <DEDUP_REMOVED lines=59> */
.L_x_10833:
        /* <DEDUP_REMOVED lines=42> */
[----:B------:R-:W-:Y:S01]  /*a7e0*/  VIADD R3, R3, 0xffffffff ;  /* 0xffffffff03037836 */ /* 0x000fe20000000000 */
        /* <DEDUP_REMOVED lines=33> */
[----:B------:R-:W-:Y:S01]  /*aa00*/  IMAD.MOV.U32 R10, RZ, RZ, R14 ;  /* 0x000000ffff0a7224 */ /* 0x000fe200078e000e */
[----:B------:R-:W-:Y:S01]  /*aa10*/  F2FP.SATFINITE.E4M3.F32.PACK_AB_MERGE_C R137, R59, R58, R60 ;  /* 0x0000003a3b89723e */ /* 0x000fe2000480703c */
[----:B------:R-:W-:Y:S01]  /*aa20*/  IMAD.MOV.U32 R11, RZ, RZ, R12 ;  /* 0x000000ffff0b7224 */ /* 0x000fe200078e000c */
[----:B------:R-:W-:-:S02]  /*aa30*/  F2FP.SATFINITE.E4M3.F32.PACK_AB_MERGE_C R138, R132, R61, R65 ;  /* 0x0000003d848a723e */ /* 0x000fc40004807041 */
[----:B------:R-:W-:Y:S01]  /*aa40*/  F2FP.SATFINITE.E4M3.F32.PACK_AB_MERGE_C R139, R63, R62, R66 ;  /* 0x0000003e3f8b723e */ /* 0x000fe20004807042 */
[----:B------:R-:W-:Y:S06]  /*aa50*/  @P1 BRA `(.L_x_10834) ;  /* 0xffffffb400ec1947 */ /* 0x000fec000383ffff */
[----:B------:R-:W-:Y:S01]  /*aa60*/  IMAD.MOV.U32 R10, RZ, RZ, R14 ;  /* 0x000000ffff0a7224 */ /* 0x000fe200078e000e */
[----:B------:R-:W-:Y:S01]  /*aa70*/  UMOV UR38, UR27 ;  /* 0x0000001b00267c82 */ /* 0x000fe20008000000 */
[----:B------:R-:W-:Y:S01]  /*aa80*/  IMAD.MOV.U32 R11, RZ, RZ, R12 ;  /* 0x000000ffff0b7224 */ /* 0x000fe200078e000c */
[----:B------:R-:W-:-:S06]  /*aa90*/  UMOV UR37, UR26 ;  /* 0x0000001a00257c82 */ /* 0x000fcc0008000000 */
.L_x_10816:
[----:B------:R-:W1:Y:S01]  /*aaa0*/  LDC R9, c[0x0][0x9e4] ;  /* 0x00027900ff097b82 */ /* 0x000e620000000800 */
[----:B------:R-:W-:Y:S01]  /*aab0*/  ULDC UR6, c[0x0][0x9dc] ;  /* 0x0002770000067ab9 */ /* 0x000fe20000000800 */
[----:B------:R-:W-:Y:S01]  /*aac0*/  LOP3.LUT R2, R2, 0xffffffef, RZ, 0xc0, !PT ;  /* 0xffffffef02027812 */ /* 0x000fe200078ec0ff */
[----:B------:R-:W-:-:S05]  /*aad0*/  VIADD R12, R19, -UR6 ;  /* 0x80000006130c7c36 */ /* 0x000fca0008000000 */
[----:B------:R-:W-:Y:S02]  /*aae0*/  R2UR UR6, R12 ;  /* 0x000000000c0672ca */ /* 0x000fe400000e0000 */
        /* <DEDUP_REMOVED lines=12> */
.L_x_10836:
[----:B------:R-:W-:-:S13]  /*abb0*/  ISETP.NE.AND P1, PT, R9, 0x1, PT ;  /* 0x000000010900780c */ /* 0x000fda0003f25270 */
[----:B------:R-:W1:Y:S02]  /*abc0*/  @P1 LDC.64 R12, c[0x0][0x9e8] ;  /* 0x00027a00ff0c1b82 */ /* 0x000e640000000a00 */
[----:B-1----:R-:W-:-:S05]  /*abd0*/  @P1 IMAD.HI.U32 R12, R19, R12, RZ ;  /* 0x0000000c130c1227 */ /* 0x002fca00078e00ff */
[----:B------:R-:W-:-:S07]  /*abe0*/  @P1 SHF.R.U32.HI R19, RZ, R13, R12 ;  /* 0x0000000dff131219 */ /* 0x000fce000001160c */
.L_x_10837:
[----:B------:R-:W-:-:S05]  /*abf0*/  IMAD R19, R19, R9, RZ ;  /* 0x0000000913137224 */ /* 0x000fca00078e02ff */
[----:B------:R-:W-:-:S13]  /*ac00*/  R2UR UR7, R19 ;  /* 0x00000000130772ca */ /* 0x000fda00000e0000 */
[----:B------:R-:W-:-:S04]  /*ac10*/  UISETP.LT.AND UP0, UPT, UR6, UR7, UPT ;  /* 0x000000070600728c */ /* 0x000fc8000bf01270 */
[----:B------:R-:W-:-:S12]  /*ac20*/  USEL UR6, UR6, UR7, !UP0 ;  /* 0x0000000706067287 */ /* 0x000fd8000c000000 */
.L_x_10835:
[----:B------:R-:W-:-:S04]  /*ac30*/  UIADD3 UR6, UR6, 0x9f, URZ ;  /* 0x0000009f06067890 */ /* 0x000fc8000fffe03f */
[----:B------:R-:W-:-:S04]  /*ac40*/  UIMAD.WIDE UR6, UR6, 0x66666667, URZ ;  /* 0x66666667060678a5 */ /* 0x000fc8000f8e023f */
[----:B------:R-:W-:-:S04]  /*ac50*/  USHF.R.U32.HI UR6, URZ, 0x1f, UR7 ;  /* 0x0000001f3f067899 */ /* 0x000fc80008011607 */
[----:B------:R-:W-:-:S04]  /*ac60*/  ULEA.HI.SX32 UR6, UR7, UR6, 0x1a ;  /* 0x0000000607067291 */ /* 0x000fc8000f8fd23f */
        /* <DEDUP_REMOVED lines=9> */
.L_x_10848:
[----:B------:R-:W-:-:S04]  /*ad00*/  UIADD3 UR38, UR23, 0x1, URZ ;  /* 0x0000000117267890 */ /* 0x000fc8000fffe03f */
[----:B------:R-:W-:-:S04]  /*ad10*/  UISETP.NE.AND UP0, UPT, UR38, 0x2, UPT ;  /* 0x000000022600788c */ /* 0x000fc8000bf05270 */
[----:B------:R-:W-:Y:S02]  /*ad20*/  USEL UR37, URZ, 0x1, UP0 ;  /* 0x000000013f257887 */ /* 0x000fe40008000000 */
[----:B------:R-:W-:Y:S02]  /*ad30*/  USEL UR38, UR38, URZ, UP0 ;  /* 0x0000003f26267287 */ /* 0x000fe40008000000 */
[----:B------:R-:W-:Y:S01]  /*ad40*/  ULOP3.LUT UR37, UR24, UR37, URZ, 0x3c, !UPT ;  /* 0x0000002518257292 */ /* 0x000fe2000f8e3c3f */
[----:B------:R-:W-:Y:S11]  /*ad50*/  @!P0 BRA `(.L_x_10839) ;  /* 0x0000000000048947 */ /* 0x000ff60003800000 */
[----:B------:R-:W-:Y:S01]  /*ad60*/  BPT.TRAP 0x1 ;  /* 0x000000040000795c */ /* 0x000fe20000300000 */
.L_x_10839:
[----:B------:R-:W-:Y:S01]  /*ad70*/  ULEA UR6, UR38, UR40, 0x3 ;  /* 0x0000002826067291 */ /* 0x000fe2000f8e183f */
[----:B------:R-:W-:-:S05]  /*ad80*/  IMAD.U32 R10, RZ, RZ, UR37 ;  /* 0x00000025ff0a7e24 */ /* 0x000fca000f8e00ff */
[----:B------:R-:W-:-:S04]  /*ad90*/  SHF.L.U32 R10, R10, 0x1f, RZ ;  /* 0x0000001f0a0a7819 */ /* 0x000fc800000006ff */
[----:B------:R1:W2:Y:S01]  /*ada0*/  SYNCS.PHASECHK.TRANS64.TRYWAIT P1, [UR6+0x13230], R10 ;  /* 0x0132300aff0075a7 */ /* 0x0002a20008020146 */
[----:B------:R-:W-:Y:S05]  /*adb0*/  @!P0 BRA `(.L_x_10840) ;  /* 0x0000000000048947 */ /* 0x000fea0003800000 */
[----:B------:R-:W-:Y:S01]  /*adc0*/  BPT.TRAP 0x1 ;  /* 0x000000040000795c */ /* 0x000fe20000300000 */
.L_x_10840:
[----:B--2---:R-:W-:Y:S05]  /*add0*/  @P1 BRA `(.L_x_10841) ;  /* 0x0000000000081947 */ /* 0x004fea0003800000 */
[----:B------:R-:W2:Y:S02]  /*ade0*/  SYNCS.PHASECHK.TRANS64.TRYWAIT P1, [UR6+0x13230], R10 ;  /* 0x0132300aff0075a7 */ /* 0x000ea40008020146 */
[----:B--2---:R-:W-:Y:S05]  /*adf0*/  @!P1 BRA `(.L_x_10842) ;  /* 0x000000bc00bc9947 */ /* 0x004fea0003800000 */
.L_x_10841:
        /* <DEDUP_REMOVED lines=64> */
.L_x_10843:
[----:B------:R-:W-:Y:S01]  /*b200*/  ULEA UR11, UR23, UR40, 0x3 ;  /* 0x00000028170b7291 */ /* 0x000fe2000f8e183f */
[----:B-12---:R-:W-:-:S05]  /*b210*/  IMAD.U32 R10, RZ, RZ, UR24 ;  /* 0x00000018ff0a7e24 */ /* 0x006fca000f8e00ff */
[----:B------:R-:W-:-:S04]  /*b220*/  SHF.L.U32 R10, R10, 0x1f, RZ ;  /* 0x0000001f0a0a7819 */ /* 0x000fc800000006ff */
[----:B------:R1:W2:Y:S01]  /*b230*/  SYNCS.PHASECHK.TRANS64.TRYWAIT P1, [UR11+0x13250], R10 ;  /* 0x0132500aff0075a7 */ /* 0x0002a2000802014b */
[----:B------:R-:W-:Y:S05]  /*b240*/  @!P0 BRA `(.L_x_10844) ;  /* 0x0000000000048947 */ /* 0x000fea0003800000 */
[----:B------:R-:W-:Y:S01]  /*b250*/  BPT.TRAP 0x1 ;  /* 0x000000040000795c */ /* 0x000fe20000300000 */
.L_x_10844:
[----:B--2---:R-:W-:Y:S05]  /*b260*/  @P1 BRA `(.L_x_10845) ;  /* 0x0000000000081947 */ /* 0x004fea0003800000 */
[----:B------:R-:W2:Y:S02]  /*b270*/  SYNCS.PHASECHK.TRANS64.TRYWAIT P1, [UR11+0x13250], R10 ;  /* 0x0132500aff0075a7 */ /* 0x000ea4000802014b */
[----:B--2---:R-:W-:Y:S05]  /*b280*/  @!P1 BRA `(.L_x_10846) ;  /* 0x000000b800b09947 */ /* 0x004fea0003800000 */
.L_x_10845:
        /* <DEDUP_REMOVED lines=18> */
[----:B------:R-:W-:Y:S01]  /*b3b0*/  UIADD3 UR6, UR40, 0x1000, URZ ;  /* 0x0000100028067890 */ /* 0x000fe2000fffe03f */
[C---:B------:R-:W-:Y:S01]  /*b3c0*/  FMUL.FTZ R104, R0.reuse, R104 ;  /* 0x0000006800687220 */ /* 0x040fe20000410000 */
[C---:B------:R-:W-:Y:S01]  /*b3d0*/  FMUL.FTZ R106, R0.reuse, R106 ;  /* 0x0000006a006a7220 */ /* 0x040fe20000410000 */
[C---:B------:R-:W-:Y:S01]  /*b3e0*/  FMUL.FTZ R105, R0.reuse, R105 ;  /* 0x0000006900697220 */ /* 0x040fe20000410000 */
[----:B------:R-:W3:Y:S01]  /*b3f0*/  MUFU.TANH R14, R14 ;  /* 0x0000000e000e7308 */ /* 0x000ee20000002400 */
[----:B--2---:R-:W-:Y:S01]  /*b400*/  FMNMX.FTZ R11, R15, R12, !PT ;  /* 0x0000000c0f0b7209 */ /* 0x004fe20007810000 */
[----:B------:R-:W-:Y:S01]  /*b410*/  USHF.R.U32.HI UR6, URZ, 0x4, UR6 ;  /* 0x000000043f067899 */ /* 0x000fe20008011606 */
[C---:B------:R-:W-:Y:S01]  /*b420*/  FMUL.FTZ R107, R0.reuse, R107 ;  /* 0x0000006b006b7220 */ /* 0x040fe20000410000 */
[C---:B------:R-:W-:Y:S01]  /*b430*/  FMUL.FTZ R108, R0.reuse, R108 ;  /* 0x0000006c006c7220 */ /* 0x040fe20000410000 */
[C---:B------:R-:W-:Y:S01]  /*b440*/  FMUL.FTZ R110, R0.reuse, R110 ;  /* 0x0000006e006e7220 */ /* 0x040fe20000410000 */
[----:B------:R-:W-:Y:S01]  /*b450*/  ULOP3.LUT UR6, UR6, 0x3fff, URZ, 0xc0, !UPT ;  /* 0x00003fff06067892 */ /* 0x000fe2000f8ec03f */
[----:B------:R-:W-:Y:S01]  /*b460*/  FMUL.FTZ R109, R0, R109 ;  /* 0x0000006d006d7220 */ /* 0x000fe20000410000 */
[----:B------:R-:W2:Y:S01]  /*b470*/  MUFU.TANH R19, R19 ;  /* 0x0000001300137308 */ /* 0x000ea20000002400 */
[----:B-1----:R-:W-:Y:S01]  /*b480*/  FMNMX.FTZ R10, R20, R13, !PT ;  /* 0x0000000d140a7209 */ /* 0x002fe20007810000 */
[----:B------:R-:W-:Y:S01]  /*b490*/  ULOP3.LUT UR6, UR6, 0x10000, URZ, 0xfc, !UPT ;  /* 0x0001000006067892 */ /* 0x000fe2000f8efc3f */
[C---:B------:R-:W-:Y:S01]  /*b4a0*/  FMUL.FTZ R111, R0.reuse, R111 ;  /* 0x0000006f006f7220 */ /* 0x040fe20000410000 */
[C---:B------:R-:W-:Y:S01]  /*b4b0*/  FMUL.FTZ R112, R0.reuse, R112 ;  /* 0x0000007000707220 */ /* 0x040fe20000410000 */
[----:B------:R-:W-:Y:S01]  /*b4c0*/  WARPGROUP.ARRIVE ;  /* 0x00000000000079c5 */ /* 0x000fe20000000000 */
[----:B------:R-:W-:Y:S01]  /*b4d0*/  UIMAD UR10, UR23, 0x280, UR6 ;  /* 0x00000280170a78a4 */ /* 0x000fe2000f8e0206 */
[----:B------:R-:W-:Y:S01]  /*b4e0*/  FMUL.FTZ R114, R0, R114 ;  /* 0x0000007200727220 */ /* 0x000fe20000410000 */
[----:B------:R-:W1:Y:S01]  /*b4f0*/  MUFU.TANH R21, R21 ;  /* 0x0000001500157308 */ /* 0x000e620000002400 */
[----:B---3--:R-:W-:Y:S01]  /*b500*/  FMNMX.FTZ R132, R14, R11, !PT ;  /* 0x0000000b0e847209 */ /* 0x008fe20007810000 */
[C---:B------:R-:W-:Y:S01]  /*b510*/  FMUL.FTZ R113, R0.reuse, R113 ;  /* 0x0000007100717220 */ /* 0x040fe20000410000 */
[----:B------:R-:W-:Y:S01]  /*b520*/  UMOV UR7, 0xc0000010 ;  /* 0xc000001000077882 */ /* 0x000fe20000000000 */
[C---:B------:R-:W-:Y:S01]  /*b530*/  FMUL.FTZ R115, R0.reuse, R115 ;  /* 0x0000007300737220 */ /* 0x040fe20000410000 */
[----:B------:R-:W-:Y:S01]  /*b540*/  UMOV UR6, UR10 ;  /* 0x0000000a00067c82 */ /* 0x000fe20008000000 */
[C---:B------:R-:W-:Y:S01]  /*b550*/  FMUL.FTZ R116, R0.reuse, R116 ;  /* 0x0000007400747220 */ /* 0x040fe20000410000 */
[----:B------:R-:W-:Y:S01]  /*b560*/  QGMMA.64x64x32.F32.E4M3.E4M3 R24, R152, gdesc[UR4], R24, gsb0 ;  /* 0x00e0000498187df3 */ /* 0x000fe20008000818 */
        /* <DEDUP_REMOVED lines=50> */
[C---:B------:R-:W-:Y:S01]  /*b890*/  FMUL.FTZ R56, R0.reuse, R56 ;  /* 0x0000003800387220 */ /* 0x040fe20000410000 */
[----:B------:R-:W-:Y:S01]  /*b8a0*/  UMOV UR7, 0xc0000010 ;  /* 0xc000001000077882 */ /* 0x000fe20000000000 */
        /* <DEDUP_REMOVED lines=18> */
[----:B------:R-:W-:-:S02]  /*b9d0*/  FMUL.FTZ R71, R0, R71 ;  /* 0x0000004700477220 */ /* 0x000fc40000410000 */
[----:B------:R-:W3:Y:S01]  /*b9e0*/  MUFU.TANH R128, R128 ;  /* 0x0000008000807308 */ /* 0x000ee20000002400 */
[----:B--2---:R-:W-:Y:S01]  /*b9f0*/  FMNMX.FTZ R11, R127, R10, !PT ;  /* 0x0000000a7f0b7209 */ /* 0x004fe20007810000 */
[----:B------:R-:W-:Y:S02]  /*ba00*/  WARPGROUP.DEPBAR.LE gsb0, 0x0 ;  /* 0x00008000000079c5 */ /* 0x000fe40000010000 */
[----:B------:R-:W-:-:S04]  /*ba10*/  WARPGROUP.ARRIVE ;  /* 0x00000000000079c5 */ /* 0x000fc80000000000 */
[----:B------:R-:W2:Y:S01]  /*ba20*/  MUFU.TANH R130, R130 ;  /* 0x0000008200827308 */ /* 0x000ea20000002400 */
[----:B-1----:R-:W-:Y:S01]  /*ba30*/  FMNMX.FTZ R131, R129, R132, !PT ;  /* 0x0000008481837209 */ /* 0x002fe20007810000 */
[----:B------:R-:W1:Y:S01]  /*ba40*/  S2R R155, SR_TID.X ;  /* 0x00000000009b7919 */ /* 0x000e620000002100 */
[----:B------:R-:W-:Y:S01]  /*ba50*/  QGMMA.64x64x32.F32.E4M3.E4M3 R24, R148, gdesc[UR4], R24, gsb0 ;  /* 0x00e0000494187df3 */ /* 0x000fe20008000818 */
[----:B------:R-:W-:-:S04]  /*ba60*/  UIADD3 UR6, UR10, 0x100, URZ ;  /* 0x000001000a067890 */ /* 0x000fc8000fffe03f */
[----:B------:R-:W4:Y:S01]  /*ba70*/  MUFU.TANH R104, R104 ;  /* 0x0000006800687308 */ /* 0x000f220000002400 */
[----:B---3--:R-:W-:Y:S01]  /*ba80*/  FMNMX.FTZ R11, R128, R11, !PT ;  /* 0x0000000b800b7209 */ /* 0x008fe20007810000 */
[----:B------:R-:W-:-:S06]  /*ba90*/  UMOV UR7, 0xc0000010 ;  /* 0xc000001000077882 */ /* 0x000fcc0000000000 */
[----:B------:R-:W3:Y:S01]  /*baa0*/  MUFU.TANH R106, R106 ;  /* 0x0000006a006a7308 */ /* 0x000ee20000002400 */
[----:B--2---:R-:W-:-:S07]  /*bab0*/  FMNMX.FTZ R131, R130, R131, !PT ;  /* 0x0000008382837209 */ /* 0x004fce0007810000 */
[----:B------:R-:W2:Y:S01]  /*bac0*/  MUFU.TANH R105, R105 ;  /* 0x0000006900697308 */ /* 0x000ea20000002400 */
[----:B----4-:R-:W-:-:S07]  /*bad0*/  FMNMX.FTZ R10, R104, R11, !PT ;  /* 0x0000000b680a7209 */ /* 0x010fce0007810000 */
[----:B------:R-:W4:Y:S01]  /*bae0*/  MUFU.TANH R107, R107 ;  /* 0x0000006b006b7308 */ /* 0x000f220000002400 */
[----:B---3--:R-:W-:Y:S02]  /*baf0*/  FMNMX.FTZ R132, R106, R131, !PT ;  /* 0x000000836a847209 */ /* 0x008fe40007810000 */
[----:B-1----:R-:W-:-:S05]  /*bb00*/  LOP3.LUT P1, RZ, R155, 0x7f, RZ, 0xc0, !PT ;  /* 0x0000007f9bff7812 */ /* 0x002fca000782c0ff */
[----:B------:R-:W1:Y:S01]  /*bb10*/  MUFU.TANH R108, R108 ;  /* 0x0000006c006c7308 */ /* 0x000e620000002400 */
[----:B--2---:R-:W-:-:S07]  /*bb20*/  FMNMX.FTZ R11, R105, R10, !PT ;  /* 0x0000000a690b7209 */ /* 0x004fce0007810000 */
        /* <DEDUP_REMOVED lines=14> */
[----:B------:R-:W-:Y:S01]  /*bc10*/  QGMMA.64x64x32.F32.E4M3.E4M3 R24, R144, gdesc[UR4], R24, gsb0 ;  /* 0x00e0000490187df3 */ /* 0x000fe20008000818 */
[----:B------:R-:W-:Y:S01]  /*bc20*/  UIADD3 UR6, UR10, 0x180, URZ ;  /* 0x000001800a067890 */ /* 0x000fe2000fffe03f */
[----:B------:R-:W-:-:S04]  /*bc30*/  UMOV UR7, 0xc0000010 ;  /* 0xc000001000077882 */ /* 0x000fc80000000000 */
        /* <DEDUP_REMOVED lines=20> */
[----:B------:R-:W-:Y:S02]  /*bd80*/  WARPGROUP.DEPBAR.LE gsb0, 0x0 ;  /* 0x00008000000079c5 */ /* 0x000fe40000010000 */
[----:B------:R-:W-:-:S04]  /*bd90*/  WARPGROUP.ARRIVE ;  /* 0x00000000000079c5 */ /* 0x000fc80000000000 */
[----:B------:R-:W3:Y:S01]  /*bda0*/  MUFU.TANH R94, R94 ;  /* 0x0000005e005e7308 */ /* 0x000ee20000002400 */
[----:B-1----:R-:W-:Y:S01]  /*bdb0*/  FMNMX.FTZ R131, R91, R132, !PT ;  /* 0x000000845b837209 */ /* 0x002fe20007810000 */
[----:B------:R-:W-:Y:S01]  /*bdc0*/  QGMMA.64x64x32.F32.E4M3.E4M3 R24, R140, gdesc[UR4], R24, gsb0 ;  /* 0x00e000048c187df3 */ /* 0x000fe20008000818 */
[----:B------:R-:W-:Y:S01]  /*bdd0*/  UIADD3 UR6, UR10, 0x200, URZ ;  /* 0x000002000a067890 */ /* 0x000fe2000fffe03f */
[----:B------:R-:W-:-:S04]  /*bde0*/  UMOV UR7, 0xc0000010 ;  /* 0xc000001000077882 */ /* 0x000fc80000000000 */
        /* <DEDUP_REMOVED lines=24> */
[----:B------:R-:W-:Y:S06]  /*bf70*/  QGMMA.64x64x32.F32.E4M3.E4M3 R24, R136, gdesc[UR4], R24, gsb0 ;  /* 0x00e0000488187df3 */ /* 0x000fec0008000818 */
        /* <DEDUP_REMOVED lines=20> */
[----:B------:R-:W-:-:S06]  /*c0c0*/  WARPGROUP.DEPBAR.LE gsb0, 0x0 ;  /* 0x00008000000079c5 */ /* 0x000fcc0000010000 */
        /* <DEDUP_REMOVED lines=46> */
[----:B-1----:R-:W-:-:S05]  /*c3b0*/  FMNMX.FTZ R133, R131, R10, !PT ;  /* 0x0000000a83857209 */ /* 0x002fca0007810000 */
[----:B------:R-:W1:Y:S01]  /*c3c0*/  SHFL.BFLY PT, R10, R133, 0x1, 0x1f ;  /* 0x0c201f00850a7f89 */ /* 0x000e6200000e0000 */
[----:B--2---:R-:W-:Y:S01]  /*c3d0*/  FMNMX.FTZ R134, R132, R11, !PT ;  /* 0x0000000b84867209 */ /* 0x004fe20007810000 */
[----:B------:R-:W-:-:S04]  /*c3e0*/  IMAD.U32 R132, RZ, RZ, UR21 ;  /* 0x00000015ff847e24 */ /* 0x000fc8000f8e00ff */
        /* <DEDUP_REMOVED lines=95> */
[----:B------:R-:W-:-:S02]  /*c9e0*/  IMAD.U32 R134, RZ, RZ, UR38 ;  /* 0x00000026ff867e24 */ /* 0x000fc4000f8e00ff */
[----:B------:R-:W-:-:S01]  /*c9f0*/  FFMA.FTZ R67, R67, UR21, -R131 ;  /* 0x0000001543437c23 */ /* 0x000fc20008010883 */
[----:B------:R-:W2:Y:S01]  /*ca00*/  MUFU.EX2 R21, R21 ;  /* 0x0000001500157308 */ /* 0x000ea20000000800 */
[----:B-1----:R-:W-:-:S01]  /*ca10*/  FADD.FTZ R132, R14, R7 ;  /* 0x000000070e847221 */ /* 0x002fc20000010000 */
[--C-:B------:R-:W-:Y:S01]  /*ca20*/  FFMA.FTZ R70, R70, UR21, -R131.reuse ;  /* 0x0000001546467c23 */ /* 0x100fe20008010883 */
[----:B------:R-:W-:-:S05]  /*ca30*/  FFMA.FTZ R71, R71, UR21, -R131 ;  /* 0x0000001547477c23 */ /* 0x000fca0008010883 */
        /* <DEDUP_REMOVED lines=122> */
[----:B------:R-:W1:Y:S01]  /*d1e0*/  MUFU.EX2 R58, R58 ;  /* 0x0000003a003a7308 */ /* 0x000e620000000800 */
[----:B---3--:R-:W-:-:S03]  /*d1f0*/  FADD.FTZ R133, R87, R132 ;  /* 0x0000008457857221 */ /* 0x008fc60000010000 */
[----:B------:R-:W-:-:S04]  /*d200*/  @!P1 PRMT R6, RZ, 0x654, R6 ;  /* 0x00000654ff069816 */ /* 0x000fc80000000006 */
[----:B------:R-:W3:Y:S01]  /*d210*/  MUFU.EX2 R57, R57 ;  /* 0x0000003900397308 */ /* 0x000ee20000000800 */
[----:B--2---:R-:W-:-:S01]  /*d220*/  FADD.FTZ R132, R56, R7 ;  /* 0x0000000738847221 */ /* 0x004fc20000010000 */
[----:B------:R2:W-:Y:S06]  /*d230*/  @!P1 SYNCS.ARRIVE.TRANS64.RED.A1T0 RZ, [R6+URZ], RZ ;  /* 0x000000ff06ff99a7 */ /* 0x0005ec000810043f */
        /* <DEDUP_REMOVED lines=30> */
.L_x_10847:
        /* <DEDUP_REMOVED lines=81> */
[----:B------:R-:W-:Y:S06]  /*d930*/  @P1 BRA `(.L_x_10848) ;  /* 0xffffffd000f01947 */ /* 0x000fec000383ffff */
.L_x_10838:
        /* <DEDUP_REMOVED lines=10> */
[----:B------:R-:W-:-:S05]  /*d9e0*/  ULDC UR23, c[0x0][0x9e0] ;  /* 0x0002780000177ab9 */ /* 0x000fca0000000800 */
.L_x_10867:
[----:B------:R-:W-:-:S04]  /*d9f0*/  UISETP.NE.AND UP0, UPT, UR26, 0x1, UPT ;  /* 0x000000011a00788c */ /* 0x000fc8000bf05270 */
[----:B------:R-:W-:-:S04]  /*da00*/  USEL UR37, URZ, 0x1, UP0 ;  /* 0x000000013f257887 */ /* 0x000fc80008000000 */
[----:B------:R-:W-:Y:S01]  /*da10*/  ULOP3.LUT UR37, UR27, UR37, URZ, 0x3c, !UPT ;  /* 0x000000251b257292 */ /* 0x000fe2000f8e3c3f */
[----:B------:R-:W-:Y:S11]  /*da20*/  @!P0 BRA `(.L_x_10850) ;  /* 0x0000000000048947 */ /* 0x000ff60003800000 */
[----:B------:R-:W-:Y:S01]  /*da30*/  BPT.TRAP 0x1 ;  /* 0x000000040000795c */ /* 0x000fe20000300000 */
.L_x_10850:
        /* <DEDUP_REMOVED lines=9> */
.L_x_10851:
[----:B--2---:R-:W-:Y:S05]  /*dad0*/  @P1 BRA `(.L_x_10852) ;  /* 0x0000000000081947 */ /* 0x004fea0003800000 */
[----:B------:R-:W2:Y:S02]  /*dae0*/  SYNCS.PHASECHK.TRANS64.TRYWAIT P1, [UR25+0x13230], R10 ;  /* 0x0132300aff0075a7 */ /* 0x000ea40008020159 */
[----:B--2---:R-:W-:Y:S05]  /*daf0*/  @!P1 BRA `(.L_x_10853) ;  /* 0x0000009000ac9947 */ /* 0x004fea0003800000 */
.L_x_10852:
        /* <DEDUP_REMOVED lines=64> */
.L_x_10854:
[----:B------:R-:W-:Y:S01]  /*df00*/  ULEA UR11, UR26, UR40, 0x3 ;  /* 0x000000281a0b7291 */ /* 0x000fe2000f8e183f */
[----:B-12---:R-:W-:-:S05]  /*df10*/  IMAD.U32 R10, RZ, RZ, UR27 ;  /* 0x0000001bff0a7e24 */ /* 0x006fca000f8e00ff */
[----:B------:R-:W-:-:S04]  /*df20*/  SHF.L.U32 R10, R10, 0x1f, RZ ;  /* 0x0000001f0a0a7819 */ /* 0x000fc800000006ff */
[----:B------:R1:W2:Y:S01]  /*df30*/  SYNCS.PHASECHK.TRANS64.TRYWAIT P1, [UR11+0x13250], R10 ;  /* 0x0132500aff0075a7 */ /* 0x0002a2000802014b */
[----:B------:R-:W-:Y:S05]  /*df40*/  @!P0 BRA `(.L_x_10855) ;  /* 0x0000000000048947 */ /* 0x000fea0003800000 */
[----:B------:R-:W-:Y:S01]  /*df50*/  BPT.TRAP 0x1 ;  /* 0x000000040000795c */ /* 0x000fe20000300000 */
.L_x_10855:
[----:B--2---:R-:W-:Y:S05]  /*df60*/  @P1 BRA `(.L_x_10856) ;  /* 0x0000000000081947 */ /* 0x004fea0003800000 */
[----:B------:R-:W2:Y:S02]  /*df70*/  SYNCS.PHASECHK.TRANS64.TRYWAIT P1, [UR11+0x13250], R10 ;  /* 0x0132500aff0075a7 */ /* 0x000ea4000802014b */
[----:B--2---:R-:W-:Y:S05]  /*df80*/  @!P1 BRA `(.L_x_10857) ;  /* 0x0000008c00a09947 */ /* 0x004fea0003800000 */
.L_x_10856:
        /* <DEDUP_REMOVED lines=15> */
[C---:B------:R-:W-:Y:S01]  /*e080*/  FMUL.FTZ R123, R0.reuse, R129 ;  /* 0x00000081007b7220 */ /* 0x040fe20000410000 */
[----:B------:R-:W-:Y:S01]  /*e090*/  UIMAD UR10, UR26, 0x280, UR6 ;  /* 0x000002801a0a78a4 */ /* 0x000fe2000f8e0206 */
[C---:B-12---:R-:W-:Y:S01]  /*e0a0*/  FMUL.FTZ R10, R0.reuse, R120 ;  /* 0x00000078000a7220 */ /* 0x046fe20000410000 */
        /* <DEDUP_REMOVED lines=147> */
[----:B------:R-:W-:-:S06]  /*e9e0*/  ISETP.GE.AND P1, PT, R9, 0x1, PT ;  /* 0x000000010900780c */ /* 0x000fcc0003f26270 */
        /* <DEDUP_REMOVED lines=53> */
.L_x_10860:
[----:B------:R-:W-:-:S05]  /*ed40*/  IMAD.U32 R138, RZ, RZ, UR22 ;  /* 0x00000016ff8a7e24 */ /* 0x000fca000f8e00ff */
[----:B------:R-:W-:-:S13]  /*ed50*/  ISETP.NE.AND P1, PT, R138, 0x1, PT ;  /* 0x000000018a00780c */ /* 0x000fda0003f25270 */
[----:B------:R-:W2:Y:S01]  /*ed60*/  @P1 LDC.64 R56, c[0x0][0x9e8] ;  /* 0x00027a00ff381b82 */ /* 0x000ea20000000a00 */
[----:B------:R-:W-:-:S04]  /*ed70*/  @P1 IMAD.IADD R139, R156, 0x1, R4 ;  /* 0x000000019c8b1824 */ /* 0x000fc800078e0204 */
[----:B--2---:R-:W-:-:S04]  /*ed80*/  @P1 IMAD.HI.U32 R140, R139, R56, RZ ;  /* 0x000000388b8c1227 */ /* 0x004fc800078e00ff */
[----:B------:R-:W-:Y:S01]  /*ed90*/  IMAD.MOV.U32 R56, RZ, RZ, R12 ;  /* 0x000000ffff387224 */ /* 0x000fe200078e000c */
[----:B------:R-:W-:-:S07]  /*eda0*/  @P1 SHF.R.U32.HI R56, RZ, R57, R140 ;  /* 0x00000039ff381219 */ /* 0x000fce000001168c */
.L_x_10861:
[----:B------:R-:W-:Y:S05]  /*edb0*/  BSYNC B0 ;  /* 0x0000000000007941 */ /* 0x000fea0003800000 */
.L_x_10859:
[----:B------:R-:W-:-:S05]  /*edc0*/  IMAD R56, R56, R138, R67 ;  /* 0x0000008a38387224 */ /* 0x000fca00078e0243 */
[----:B------:R-:W-:Y:S02]  /*edd0*/  VIADDMNMX R71, R56, R138, R71, PT ;  /* 0x0000008a38477246 */ /* 0x000fe40003800147 */
[----:B------:R-:W-:-:S07]  /*ede0*/  VIMNMX R70, R70, R56, !PT ;  /* 0x0000003846467248 */ /* 0x000fce0007fe0100 */
.L_x_10858:
        /* <DEDUP_REMOVED lines=15> */
[----:B-1----:R-:W-:Y:S02]  /*eee0*/  FSEL R20, R20, -INF , !P2 ;  /* 0xff80000014147808 */ /* 0x002fe40005000000 */
        /* <DEDUP_REMOVED lines=230> */
.L_x_10864:
[----:B------:R-:W-:-:S05]  /*fd50*/  IMAD.U32 R69, RZ, RZ, UR22 ;  /* 0x00000016ff457e24 */ /* 0x000fca000f8e00ff */
[----:B------:R-:W-:-:S13]  /*fd60*/  ISETP.NE.AND P6, PT, R69, 0x1, PT ;  /* 0x000000014500780c */ /* 0x000fda0003fc5270 */
[----:B------:R-:W1:Y:S02]  /*fd70*/  @P6 LDC.64 R10, c[0x0][0x9e8] ;  /* 0x00027a00ff0a6b82 */ /* 0x000e640000000a00 */
[----:B-1----:R-:W-:-:S05]  /*fd80*/  @P6 IMAD.HI.U32 R10, R70, R10, RZ ;  /* 0x0000000a460a6227 */ /* 0x002fca00078e00ff */
[----:B------:R-:W-:-:S07]  /*fd90*/  @P6 SHF.R.U32.HI R70, RZ, R11, R10 ;  /* 0x0000000bff466219 */ /* 0x000fce000001160a */
.L_x_10865:
[----:B------:R-:W-:Y:S05]  /*fda0*/  BSYNC B0 ;  /* 0x0000000000007941 */ /* 0x000fea0003800000 */
.L_x_10863:
[----:B------:R-:W-:-:S05]  /*fdb0*/  IMAD R70, R70, R69, R67 ;  /* 0x0000004546467224 */ /* 0x000fca00078e0243 */
[----:B------:R-:W-:Y:S02]  /*fdc0*/  VIADDMNMX R137, R70, R69, R137, PT ;  /* 0x0000004546897246 */ /* 0x000fe40003800189 */
[----:B------:R-:W-:-:S07]  /*fdd0*/  VIMNMX R136, R136, R70, !PT ;  /* 0x0000004688887248 */ /* 0x000fce0007fe0100 */
.L_x_10862:
        /* <DEDUP_REMOVED lines=110> */
[C---:B------:R-:W-:Y:S02]  /*104c0*/  ISETP.LT.OR P3, PT, R137.reuse, 0x91, P3 ;  /* 0x000000918900780c */ /* 0x040fe40001f61670 */
[C---:B------:R-:W-:Y:S02]  /*104d0*/  ISETP.GT.AND P1, PT, R136.reuse, 0x41, !P1 ;  /* 0x000000418800780c */ /* 0x040fe40004f24270 */
[----:B------:R-:W-:Y:S02]  /*104e0*/  ISETP.GT.AND P4, PT, R136, 0x91, !P4 ;  /* 0x000000918800780c */ /* 0x000fe40006784270 */
[----:B------:R-:W-:Y:S02]  /*104f0*/  ISETP.LT.OR P1, PT, R137, 0x42, P1 ;  /* 0x000000428900780c */ /* 0x000fe40000f21670 */
[----:B-1----:R-:W-:-:S02]  /*10500*/  FMNMX.FTZ R67, R10, R11, !PT ;  /* 0x0000000b0a437209 */ /* 0x002fc40007810000 */
[----:B------:R-:W-:Y:S02]  /*10510*/  FSEL R91, R91, -INF , !P1 ;  /* 0xff8000005b5b7808 */ /* 0x000fe40004800000 */
[----:B------:R-:W-:Y:S01]  /*10520*/  LOP3.LUT P1, RZ, R16, 0x200000, RZ, 0xc0, !PT ;  /* 0x0020000010ff7812 */ /* 0x000fe2000782c0ff */
[----:B------:R-:W1:Y:S01]  /*10530*/  SHFL.BFLY PT, R70, R67, 0x1, 0x1f ;  /* 0x0c201f0043467f89 */ /* 0x000e6200000e0000 */
[----:B------:R-:W-:Y:S02]  /*10540*/  FSEL R64, R64, -INF , !P3 ;  /* 0xff80000040407808 */ /* 0x000fe40005800000 */
[C---:B------:R-:W-:Y:S02]  /*10550*/  ISETP.GT.AND P1, PT, R136.reuse, 0x48, !P1 ;  /* 0x000000488800780c */ /* 0x040fe40004f24270 */
[----:B------:R-:W-:Y:S02]  /*10560*/  ISETP.GT.AND P5, PT, R136, 0x98, !P5 ;  /* 0x000000988800780c */ /* 0x000fe40006fa4270 */
[----:B------:R-:W-:-:S02]  /*10570*/  ISETP.LT.OR P1, PT, R137, 0x49, P1 ;  /* 0x000000498900780c */ /* 0x000fc40000f21670 */
[C---:B------:R-:W-:Y:S02]  /*10580*/  ISETP.LT.OR P4, PT, R137.reuse, 0x92, P4 ;  /* 0x000000928900780c */ /* 0x040fe40002781670 */
[----:B------:R-:W-:Y:S02]  /*10590*/  FSEL R94, R94, -INF , !P1 ;  /* 0xff8000005e5e7808 */ /* 0x000fe40004800000 */
[----:B------:R-:W-:Y:S02]  /*105a0*/  LOP3.LUT P1, RZ, R16, 0x100000, RZ, 0xc0, !PT ;  /* 0x0010000010ff7812 */ /* 0x000fe4000782c0ff */
[----:B------:R-:W-:Y:S02]  /*105b0*/  ISETP.LT.OR P5, PT, R137, 0x99, P5 ;  /* 0x000000998900780c */ /* 0x000fe40002fa1670 */
[----:B------:R-:W-:Y:S02]  /*105c0*/  ISETP.GT.AND P1, PT, R136, 0x49, !P1 ;  /* 0x000000498800780c */ /* 0x000fe40004f24270 */
[----:B------:R-:W-:-:S02]  /*105d0*/  FSEL R65, R65, -INF , !P5 ;  /* 0xff80000041417808 */ /* 0x000fc40006800000 */
[----:B------:R-:W-:Y:S02]  /*105e0*/  ISETP.LT.OR P1, PT, R137, 0x4a, P1 ;  /* 0x0000004a8900780c */ /* 0x000fe40000f21670 */
[----:B-1----:R-:W-:Y:S01]  /*105f0*/  FMNMX.FTZ R11, R67, R70, !PT ;  /* 0x00000046430b7209 */ /* 0x002fe20007810000 */
[----:B------:R-:W-:Y:S01]  /*10600*/  IMAD.U32 R70, RZ, RZ, UR21 ;  /* 0x00000015ff467e24 */ /* 0x000fe2000f8e00ff */
        /* <DEDUP_REMOVED lines=70> */
[----:B------:R-:W-:-:S03]  /*10a70*/  ISETP.LT.OR P2, PT, R137, 0x9a, P2 ;  /* 0x0000009a8900780c */ /* 0x000fc60001741670 */
[--C-:B------:R-:W-:Y:S01]  /*10a80*/  FFMA.FTZ R69, R123, UR21, -R57.reuse ;  /* 0x000000157b457c23 */ /* 0x100fe20008010839 */
[----:B------:R-:W-:Y:S01]  /*10a90*/  FMNMX.FTZ R123, R19, R10, !PT ;  /* 0x0000000a137b7209 */ /* 0x000fe20007810000 */
[--C-:B------:R-:W-:Y:S01]  /*10aa0*/  FFMA.FTZ R71, R126, UR21, -R57.reuse ;  /* 0x000000157e477c23 */ /* 0x100fe20008010839 */
        /* <DEDUP_REMOVED lines=18> */
[----:B-1----:R-:W-:-:S01]  /*10bd0*/  FFMA.FTZ R126, R131, UR21, -R57 ;  /* 0x00000015837e7c23 */ /* 0x002fc20008010839 */
        /* <DEDUP_REMOVED lines=33> */
[----:B------:R-:W-:-:S03]  /*10df0*/  FFMA.FTZ R68, R68, UR21, -R57 ;  /* 0x0000001544447c23 */ /* 0x000fc60008010839 */
        /* <DEDUP_REMOVED lines=34> */
[----:B------:R-:W-:-:S01]  /*11020*/  FFMA.FTZ R123, R130, UR21, -R57 ;  /* 0x00000015827b7c23 */ /* 0x000fc20008010839 */
[--C-:B------:R-:W-:Y:S01]  /*11030*/  FFMA.FTZ R130, R61, UR21, -R57.reuse ;  /* 0x000000153d827c23 */ /* 0x100fe20008010839 */
[----:B------:R-:W-:-:S01]  /*11040*/  FFMA.FTZ R61, R133, UR21, -R57 ;  /* 0x00000015853d7c23 */ /* 0x000fc20008010839 */
        /* <DEDUP_REMOVED lines=13> */
[----:B------:R-:W-:-:S01]  /*11120*/  FFMA.FTZ R57, R135, UR21, -R57 ;  /* 0x0000001587397c23 */ /* 0x000fc20008010839 */
[----:B------:R-:W-:-:S04]  /*11130*/  FADD.FTZ R134, -R134, R13 ;  /* 0x0000000d86867221 */ /* 0x000fc80000010100 */
[----:B------:R-:W-:Y:S01]  /*11140*/  FMUL.FTZ R13, R134, UR21 ;  /* 0x00000015860d7c20 */ /* 0x000fe20008410000 */
[----:B------:R-:W-:Y:S08]  /*11150*/  MUFU.EX2 R96, R96 ;  /* 0x0000006000607308 */ /* 0x000ff00000000800 */
[----:B------:R-:W2:Y:S01]  /*11160*/  MUFU.EX2 R13, R13 ;  /* 0x0000000d000d7308 */ /* 0x000ea20000000800 */
[----:B-1----:R-:W-:Y:S01]  /*11170*/  FMNMX.FTZ R10, R131, R10, !PT ;  /* 0x0000000a830a7209 */ /* 0x002fe20007810000 */
[----:B------:R-:W-:-:S06]  /*11180*/  IMAD.U32 R131, RZ, RZ, UR21 ;  /* 0x00000015ff837e24 */ /* 0x000fcc000f8e00ff */
[----:B------:R-:W-:Y:S01]  /*11190*/  MUFU.EX2 R97, R97 ;  /* 0x0000006100617308 */ /* 0x000fe20000000800 */
[C---:B------:R-:W-:Y:S01]  /*111a0*/  FSETP.NEU.FTZ.AND P1, PT, R10.reuse, -INF , PT ;  /* 0xff8000000a00780b */ /* 0x040fe20003f3d000 */
[----:B------:R-:W-:Y:S01]  /*111b0*/  FFMA.FTZ R131, R10, R131, -8 ;  /* 0xc10000000a837423 */ /* 0x000fe20000010083 */
[----:B--2---:R-:W-:-:S04]  /*111c0*/  FFMA.FTZ R136, R13, R7, R70 ;  /* 0x000000070d887223 */ /* 0x004fc80000010046 */
[----:B------:R-:W-:Y:S01]  /*111d0*/  FSEL R131, R131, RZ, P1 ;  /* 0x000000ff83837208 */ /* 0x000fe20000800000 */
[----:B------:R-:W-:Y:S04]  /*111e0*/  MUFU.EX2 R100, R100 ;  /* 0x0000006400647308 */ /* 0x000fe80000000800 */
[----:B------:R-:W-:-:S01]  /*111f0*/  FFMA.FTZ R134, R19, UR21, -R131 ;  /* 0x0000001513867c23 */ /* 0x000fc20008010883 */
[--C-:B------:R-:W-:Y:S01]  /*11200*/  FFMA.FTZ R19, R120, UR21, -R131.reuse ;  /* 0x0000001578137c23 */ /* 0x100fe20008010883 */
[----:B------:R-:W-:-:S01]  /*11210*/  FFMA.FTZ R120, R121, UR21, -R131 ;  /* 0x0000001579787c23 */ /* 0x000fc20008010883 */
[--C-:B------:R-:W-:Y:S01]  /*11220*/  FFMA.FTZ R121, R124, UR21, -R131.reuse ;  /* 0x000000157c797c23 */ /* 0x100fe20008010883 */
[----:B------:R-:W-:-:S01]  /*11230*/  FFMA.FTZ R124, R125, UR21, -R131 ;  /* 0x000000157d7c7c23 */ /* 0x000fc20008010883 */
[--C-:B------:R-:W-:Y:S01]  /*11240*/  FFMA.FTZ R125, R128, UR21, -R131.reuse ;  /* 0x00000015807d7c23 */ /* 0x100fe20008010883 */
[----:B------:R-:W-:-:S01]  /*11250*/  FFMA.FTZ R128, R129, UR21, -R131 ;  /* 0x0000001581807c23 */ /* 0x000fc20008010883 */
[----:B------:R-:W-:Y:S01]  /*11260*/  FSEL R129, R10, RZ, P1 ;  /* 0x000000ff0a817208 */ /* 0x000fe20000800000 */
[----:B------:R-:W-:-:S01]  /*11270*/  FFMA.FTZ R133, R94, UR21, -R131 ;  /* 0x000000155e857c23 */ /* 0x000fc20008010883 */
[--C-:B------:R-:W-:Y:S01]  /*11280*/  FFMA.FTZ R15, R15, UR21, -R131.reuse ;  /* 0x000000150f0f7c23 */ /* 0x100fe20008010883 */
        /* <DEDUP_REMOVED lines=108> */
[----:B------:R-:W-:-:S05]  /*11950*/  FFMA.FTZ R62, R64, UR21, -R131 ;  /* 0x00000015403e7c23 */ /* 0x000fca0008010883 */
[----:B------:R-:W2:Y:S01]  /*11960*/  MUFU.EX2 R78, R78 ;  /* 0x0000004e004e7308 */ /* 0x000ea20000000800 */
[----:B---3--:R-:W-:-:S04]  /*11970*/  FADD.FTZ R6, R73, R6 ;  /* 0x0000000649067221 */ /* 0x008fc80000010000 */
[----:B------:R-:W-:-:S03]  /*11980*/  FADD.FTZ R133, R63, R6 ;  /* 0x000000063f857221 */ /* 0x000fc60000010000 */
        /* <DEDUP_REMOVED lines=58> */
.L_x_10866:
        /* <DEDUP_REMOVED lines=42> */
[----:B------:R-:W-:Y:S01]  /*11fd0*/  VIADD R3, R3, 0xffffffff ;  /* 0xffffffff03037836 */ /* 0x000fe20000000000 */
        /* <DEDUP_REMOVED lines=39> */
.L_x_10849:
[----:B------:R-:W-:Y:S06]  /*12250*/  BAR.ARV 0x8, 0x1a0 ;  /* 0x0206800000007b1d */ /* 0x000fec0000002000 */
[----:B------:R-:W-:Y:S05]  /*12260*/  @!P0 BRA `(.L_x_10868) ;  /* 0x0000000000048947 */ /* 0x000fea0003800000 */
[----:B------:R-:W-:Y:S01]  /*12270*/  BPT.TRAP 0x1 ;  /* 0x000000040000795c */ /* 0x000fe20000300000 */
.L_x_10868:
[----:B------:R-:W-:Y:S01]  /*12280*/  ULEA UR14, UR38, UR40, 0x3 ;  /* 0x00000028260e7291 */ /* 0x000fe2000f8e183f */
[----:B------:R-:W-:-:S05]  /*12290*/  IMAD.U32 R0, RZ, RZ, UR37 ;  /* 0x00000025ff007e24 */ /* 0x000fca000f8e00ff */
[----:B------:R-:W-:-:S04]  /*122a0*/  SHF.L.U32 R0, R0, 0x1f, RZ ;  /* 0x0000001f00007819 */ /* 0x000fc800000006ff */
[----:B------:R1:W2:Y:S01]  /*122b0*/  SYNCS.PHASECHK.TRANS64.TRYWAIT P1, [UR14+0x13250], R0 ;  /* 0x01325000ff0075a7 */ /* 0x0002a2000802014e */
[----:B------:R-:W-:Y:S05]  /*122c0*/  @!P0 BRA `(.L_x_10869) ;  /* 0x0000000000048947 */ /* 0x000fea0003800000 */
[----:B------:R-:W-:Y:S01]  /*122d0*/  BPT.TRAP 0x1 ;  /* 0x000000040000795c */ /* 0x000fe20000300000 */
.L_x_10869:
[----:B--2---:R-:W-:Y:S05]  /*122e0*/  @P1 BRA `(.L_x_10870) ;  /* 0x0000000000081947 */ /* 0x004fea0003800000 */
[----:B------:R-:W2:Y:S02]  /*122f0*/  SYNCS.PHASECHK.TRANS64.TRYWAIT P1, [UR14+0x13250], R0 ;  /* 0x01325000ff0075a7 */ /* 0x000ea4000802014e */
[----:B--2---:R-:W-:Y:S05]  /*12300*/  @!P1 BRA `(.L_x_10871) ;  /* 0x0000004800d89947 */ /* 0x004fea0003800000 */
.L_x_10870:
        /* <DEDUP_REMOVED lines=15> */
[----:B------:R-:W-:Y:S02]  /*12400*/  UIMAD UR10, UR38, 0x280, UR40 ;  /* 0x00000280260a78a4 */ /* 0x000fe4000f8e0228 */
[----:B------:R-:W-:Y:S01]  /*12410*/  @UP0 UIMAD UR8, UR44, UR11, UR8 ;  /* 0x0000000b2c0802a4 */ /* 0x000fe2000f8e0208 */
[----:B------:R-:W-:-:S02]  /*12420*/  @UP0 ULDC.64 UR12, c[0x0][0x9d0] ;  /* 0x00027400000c0ab9 */ /* 0x000fc40000000a00 */
[----:B------:R-:W-:Y:S01]  /*12430*/  UMOV UR11, 0xc0000010 ;  /* 0xc0000010000b7882 */ /* 0x000fe20000000000 */
[----:B------:R-:W-:Y:S02]  /*12440*/  @UP0 UIMAD UR9, UR9, UR12, URZ ;  /* 0x0000000c090902a4 */ /* 0x000fe4000f8e023f */
[----:B------:R-:W-:-:S07]  /*12450*/  @UP0 UIADD3 UR7, UR7, UR8, URZ ;  /* 0x0000000807070290 */ /* 0x000fce000fffe03f */
[----:B------:R-:W-:Y:S01]  /*12460*/  QGMMA.64x64x32.F32.E4M3.E4M3 R24, R152, gdesc[UR8], R24, gsb0 ;  /* 0x00e0000898187df3 */ /* 0x000fe20008000818 */
[----:B------:R-:W-:Y:S02]  /*12470*/  @UP0 UIMAD UR9, UR41, UR13, UR9 ;  /* 0x0000000d290902a4 */ /* 0x000fe4000f8e0209 */
[----:B------:R-:W-:-:S04]  /*12480*/  @UP0 UIMAD.WIDE.U32 UR6, UR41, UR12, UR6 ;  /* 0x0000000c290602a5 */ /* 0x000fc8000f8e0006 */
[----:B------:R-:W-:Y:S02]  /*12490*/  @UP0 UIADD3 UR7, UR7, UR9, URZ ;  /* 0x0000000907070290 */ /* 0x000fe4000fffe03f */
[----:B------:R-:W-:-:S04]  /*124a0*/  @UP0 ULEA UR4, UP1, UR6, UR4, 0x2 ;  /* 0x0000000406040291 */ /* 0x000fc8000f82103f */
[----:B------:R-:W-:Y:S02]  /*124b0*/  @UP0 ULEA.HI.X UR5, UR6, UR5, UR7, 0x2, UP1 ;  /* 0x0000000506050291 */ /* 0x000fe400088f1407 */
[----:B------:R-:W-:-:S04]  /*124c0*/  IMAD.U32 R4, RZ, RZ, UR4 ;  /* 0x00000004ff047e24 */ /* 0x000fc8000f8e00ff */
[----:B------:R-:W-:Y:S01]  /*124d0*/  IMAD.U32 R5, RZ, RZ, UR5 ;  /* 0x00000005ff057e24 */ /* 0x000fe2000f8e00ff */
[----:B------:R-:W-:-:S04]  /*124e0*/  UIADD3 UR4, UR10, 0x80, URZ ;  /* 0x000000800a047890 */ /* 0x000fc8000fffe03f */
[----:B------:R3:W4:Y:S01]  /*124f0*/  @P1 LDG.E R8, desc[UR50][R4.64] ;  /* 0x0000003204081981 */ /* 0x000722000c1e1900 */
[----:B------:R-:W-:Y:S02]  /*12500*/  UMOV UR7, 0xc0000010 ;  /* 0xc000001000077882 */ /* 0x000fe40000000000 */
[----:B------:R-:W-:Y:S01]  /*12510*/  UMOV UR6, UR4 ;  /* 0x0000000400067c82 */ /* 0x000fe20008000000 */
[----:B------:R-:W-:Y:S02]  /*12520*/  WARPGROUP.DEPBAR.LE gsb0, 0x0 ;  /* 0x00008000000079c5 */ /* 0x000fe40000010000 */
[----:B------:R-:W-:-:S06]  /*12530*/  WARPGROUP.ARRIVE ;  /* 0x00000000000079c5 */ /* 0x000fcc0000000000 */
[----:B------:R-:W-:Y:S01]  /*12540*/  QGMMA.64x64x32.F32.E4M3.E4M3 R24, R148, gdesc[UR4], R24, gsb0 ;  /* 0x00e0000494187df3 */ /* 0x000fe20008000818 */
[----:B------:R-:W-:Y:S01]  /*12550*/  UIADD3 UR4, UR10, 0x100, URZ ;  /* 0x000001000a047890 */ /* 0x000fe2000fffe03f */
[----:B------:R-:W-:-:S06]  /*12560*/  UMOV UR7, 0xc0000010 ;  /* 0xc000001000077882 */ /* 0x000fcc0000000000 */
[----:B------:R-:W-:Y:S01]  /*12570*/  UMOV UR6, UR4 ;  /* 0x0000000400067c82 */ /* 0x000fe20008000000 */
[----:B------:R-:W-:Y:S02]  /*12580*/  WARPGROUP.DEPBAR.LE gsb0, 0x0 ;  /* 0x00008000000079c5 */ /* 0x000fe40000010000 */
[----:B------:R-:W-:-:S06]  /*12590*/  WARPGROUP.ARRIVE ;  /* 0x00000000000079c5 */ /* 0x000fcc0000000000 */
[----:B------:R-:W-:Y:S01]  /*125a0*/  QGMMA.64x64x32.F32.E4M3.E4M3 R24, R144, gdesc[UR4], R24, gsb0 ;  /* 0x00e0000490187df3 */ /* 0x000fe20008000818 */
[----:B------:R-:W-:Y:S01]  /*125b0*/  UIADD3 UR4, UR10, 0x180, URZ ;  /* 0x000001800a047890 */ /* 0x000fe2000fffe03f */
[----:B------:R-:W-:-:S06]  /*125c0*/  UMOV UR7, 0xc0000010 ;  /* 0xc000001000077882 */ /* 0x000fcc0000000000 */
[----:B------:R-:W-:Y:S01]  /*125d0*/  UMOV UR6, UR4 ;  /* 0x0000000400067c82 */ /* 0x000fe20008000000 */
[----:B-12---:R-:W1:Y:S04]  /*125e0*/  SHFL.BFLY PT, R0, R7, 0x2, 0x1f ;  /* 0x0c401f0007007f89 */ /* 0x006e6800000e0000 */
[----:B---3--:R-:W2:Y:S01]  /*125f0*/  SHFL.BFLY PT, R5, R6, 0x2, 0x1f ;  /* 0x0c401f0006057f89 */ /* 0x008ea200000e0000 */
[----:B------:R-:W-:Y:S02]  /*12600*/  WARPGROUP.DEPBAR.LE gsb0, 0x0 ;  /* 0x00008000000079c5 */ /* 0x000fe40000010000 */
[----:B------:R-:W-:-:S06]  /*12610*/  WARPGROUP.ARRIVE ;  /* 0x00000000000079c5 */ /* 0x000fcc0000000000 */
[----:B------:R-:W-:Y:S01]  /*12620*/  QGMMA.64x64x32.F32.E4M3.E4M3 R24, R140, gdesc[UR4], R24, gsb0 ;  /* 0x00e000048c187df3 */ /* 0x000fe20008000818 */
[----:B-1----:R-:W-:-:S01]  /*12630*/  FADD.FTZ R0, R0, R7 ;  /* 0x0000000700007221 */ /* 0x002fc20000010000 */
[----:B------:R-:W-:Y:S01]  /*12640*/  UIADD3 UR10, UR10, 0x200, URZ ;  /* 0x000002000a0a7890 */ /* 0x000fe2000fffe03f */
[----:B--2---:R-:W-:-:S01]  /*12650*/  FADD.FTZ R5, R5, R6 ;  /* 0x0000000605057221 */ /* 0x004fc20000010000 */
[----:B------:R-:W-:Y:S02]  /*12660*/  UMOV UR11, 0xc0000010 ;  /* 0xc0000010000b7882 */ /* 0x000fe40000000000 */
[----:B------:R-:W1:Y:S04]  /*12670*/  SHFL.BFLY PT, R3, R0, 0x1, 0x1f ;  /* 0x0c201f0000037f89 */ /* 0x000e6800000e0000 */
[----:B------:R-:W2:Y:S01]  /*12680*/  SHFL.BFLY PT, R4, R5, 0x1, 0x1f ;  /* 0x0c201f0005047f89 */ /* 0x000ea200000e0000 */
[----:B------:R-:W-:-:S02]  /*12690*/  IMAD.MOV.U32 R7, RZ, RZ, RZ ;  /* 0x000000ffff077224 */ /* 0x000fc400078e00ff */
[----:B-1----:R-:W-:Y:S01]  /*126a0*/  FADD.FTZ R12, R0, R3 ;  /* 0x00000003000c7221 */ /* 0x002fe20000010000 */
[----:B--2---:R-:W-:-:S04]  /*126b0*/  FADD.FTZ R14, R5, R4 ;  /* 0x00000004050e7221 */ /* 0x004fc80000010000 */
[C---:B------:R-:W-:Y:S01]  /*126c0*/  FSETP.NE.FTZ.AND P1, PT, R12.reuse, RZ, PT ;  /* 0x000000ff0c00720b */ /* 0x040fe20003f35000 */
[----:B------:R-:W-:Y:S01]  /*126d0*/  FMUL.FTZ R13, R12, 0.00390625 ;  /* 0x3b8000000c0d7820 */ /* 0x000fe20000410000 */
[----:B------:R-:W-:Y:S01]  /*126e0*/  FMUL.FTZ R6, R14, 0.00390625 ;  /* 0x3b8000000e067820 */ /* 0x000fe20000410000 */
        /* <DEDUP_REMOVED lines=26> */
.L_x_10872:
        /* <DEDUP_REMOVED lines=42> */
.L_x_10798:
[----:B------:R-:W1:Y:S08]  /*12b30*/  S2UR UR39, SR_CgaCtaId ;  /* 0x00000000002779c3 */ /* 0x000e700000008800 */
[----:B------:R-:W-:Y:S06]  /*12b40*/  BAR.SYNC.DEFER_BLOCKING 0x5, 0x200 ;  /* 0x0148000000007b1d */ /* 0x000fec0000010000 */
[----:B------:R-:W-:Y:S01]  /*12b50*/  UMOV UR40, 0x400 ;  /* 0x0000040000287882 */ /* 0x000fe20000000000 */
[----:B------:R-:W2:Y:S01]  /*12b60*/  S2R R50, SR_TID.X ;  /* 0x0000000000327919 */ /* 0x000ea20000002100 */
[----:B-1----:R-:W-:-:S09]  /*12b70*/  ULEA UR40, UR39, UR40, 0x18 ;  /* 0x0000002827287291 */ /* 0x002fd2000f8ec03f */
[----:B------:R-:W1:Y:S01]  /*12b80*/  LDS R4, [UR40+0x132d0] ;  /* 0x0132d028ff047984 */ /* 0x000e620008000800 */
[----:B--2---:R-:W-:Y:S01]  /*12b90*/  VIADD R26, R50, 0xffffff80 ;  /* 0xffffff80321a7836 */ /* 0x004fe20000000000 */
[----:B-1----:R-:W-:Y:S01]  /*12ba0*/  R2UR UR4, R4 ;  /* 0x00000000040472ca */ /* 0x002fe200000e0000 */
[----:B------:R-:W-:Y:S06]  /*12bb0*/  BAR.ARV 0x4, 0x200 ;  /* 0x0108000000007b1d */ /* 0x000fec0000002000 */
[----:B------:R-:W-:Y:S08]  /*12bc0*/  @P0 BRA `(.L_x_10873) ;  /* 0x0000000800780947 */ /* 0x000ff00003800000 */
[----:B------:R-:W-:Y:S01]  /*12bd0*/  IMAD.SHL.U32 R4, R50, 0x4, RZ ;  /* 0x0000000432047824 */ /* 0x000fe200078e00ff */
[----:B------:R-:W-:Y:S01]  /*12be0*/  ULDC.64 UR6, c[0x4][0x38] ;  /* 0x01000e0000067ab9 */ /* 0x000fe20000000a00 */
[----:B------:R-:W-:Y:S02]  /*12bf0*/  F2FP.BF16.F32.PACK_AB R11, R46, R11 ;  /* 0x0000000b2e0b723e */ /* 0x000fe400000010ff */
[----:B------:R-:W-:Y:S02]  /*12c00*/  F2FP.BF16.F32.PACK_AB R10, R47, R10 ;  /* 0x0000000a2f0a723e */ /* 0x000fe400000010ff */
[----:B------:R-:W-:Y:S02]  /*12c10*/  F2FP.BF16.F32.PACK_AB R9, R52, R9 ;  /* 0x000000093409723e */ /* 0x000fe400000010ff */
[----:B------:R-:W-:Y:S02]  /*12c20*/  F2FP.BF16.F32.PACK_AB R8, R53, R8 ;  /* 0x000000083508723e */ /* 0x000fe400000010ff */
[----:B------:R-:W-:-:S02]  /*12c30*/  F2FP.BF16.F32.PACK_AB R7, R54, R7 ;  /* 0x000000073607723e */ /* 0x000fc400000010ff */
[----:B------:R-:W-:Y:S02]  /*12c40*/  F2FP.BF16.F32.PACK_AB R6, R55, R6 ;  /* 0x000000063706723e */ /* 0x000fe400000010ff */
[----:B------:R-:W-:Y:S02]  /*12c50*/  IADD3 R49, P2, R22, 0x60, RZ ;  /* 0x0000006016317810 */ /* 0x000fe40007f5e0ff */
[----:B------:R-:W-:Y:S02]  /*12c60*/  F2FP.BF16.F32.PACK_AB R12, R45, R12 ;  /* 0x0000000c2d0c723e */ /* 0x000fe400000010ff */
[----:B------:R-:W-:Y:S02]  /*12c70*/  F2FP.BF16.F32.PACK_AB R28, R28, R57 ;  /* 0x000000391c1c723e */ /* 0x000fe400000010ff */
[----:B------:R-:W-:Y:S02]  /*12c80*/  F2FP.BF16.F32.PACK_AB R29, R29, R56 ;  /* 0x000000381d1d723e */ /* 0x000fe400000010ff */
[----:B------:R-:W-:Y:S01]  /*12c90*/  F2FP.BF16.F32.PACK_AB R13, R44, R13 ;  /* 0x0000000d2c0d723e */ /* 0x000fe200000010ff */
[----:B------:R-:W-:Y:S01]  /*12ca0*/  USHF.R.S32.HI UR5, URZ, 0x1f, UR43 ;  /* 0x0000001f3f057899 */ /* 0x000fe2000801142b */
[----:B------:R-:W-:Y:S01]  /*12cb0*/  LOP3.LUT R4, R4, 0xc, RZ, 0xc0, !PT ;  /* 0x0000000c04047812 */ /* 0x000fe200078ec0ff */
[----:B------:R-:W-:-:S03]  /*12cc0*/  ULDC.64 UR8, c[0x0][0xb70] ;  /* 0x0002dc0000087ab9 */ /* 0x000fc60000000a00 */
[----:B------:R-:W-:-:S05]  /*12cd0*/  IADD3 R4, P0, R4, UR6, RZ ;  /* 0x0000000604047c10 */ /* 0x000fca000ff1e0ff */
[----:B------:R-:W-:-:S05]  /*12ce0*/  IMAD.X R5, RZ, RZ, UR7, P0 ;  /* 0x00000007ff057e24 */ /* 0x000fca00080e06ff */
[----:B------:R1:W2:Y:S01]  /*12cf0*/  LDG.E.CONSTANT R18, desc[UR50][R4.64] ;  /* 0x0000003204127981 */ /* 0x0002a2000c1e9900 */
[----:B------:R-:W-:Y:S01]  /*12d00*/  F2FP.BF16.F32.PACK_AB R24, R31, R24 ;  /* 0x000000181f18723e */ /* 0x000fe200000010ff */
[----:B------:R-:W-:Y:S01]  /*12d10*/  UIMAD UR5, UR5, UR8, URZ ;  /* 0x00000008050572a4 */ /* 0x000fe2000f8e023f */
[----:B------:R-:W-:Y:S01]  /*12d20*/  F2FP.BF16.F32.PACK_AB R25, R30, R25 ;  /* 0x000000191e19723e */ /* 0x000fe200000010ff */
[----:B------:R-:W-:Y:S01]  /*12d30*/  UIMAD.WIDE.U32 UR6, UR43, UR8, URZ ;  /* 0x000000082b0672a5 */ /* 0x000fe2000f8e003f */
[----:B------:R-:W-:Y:S01]  /*12d40*/  F2FP.BF16.F32.PACK_AB R21, R36, R21 ;  /* 0x000000152415723e */ /* 0x000fe200000010ff */
[----:B------:R-:W-:Y:S01]  /*12d50*/  UIMAD UR5, UR43, UR9, UR5 ;  /* 0x000000092b0572a4 */ /* 0x000fe2000f8e0205 */
[----:B------:R-:W-:Y:S02]  /*12d60*/  F2FP.BF16.F32.PACK_AB R20, R37, R20 ;  /* 0x000000142514723e */ /* 0x000fe400000010ff */
[----:B------:R-:W-:Y:S01]  /*12d70*/  F2FP.BF16.F32.PACK_AB R15, R38, R15 ;  /* 0x0000000f260f723e */ /* 0x000fe200000010ff */
[----:B------:R-:W-:Y:S01]  /*12d80*/  UIADD3 UR5, UR7, UR5, URZ ;  /* 0x0000000507057290 */ /* 0x000fe2000fffe03f */
[----:B------:R-:W-:Y:S01]  /*12d90*/  BAR.SYNC.DEFER_BLOCKING 0x1, 0x180 ;  /* 0x0046000000007b1d */ /* 0x000fe20000010000 */
[----:B-1----:R-:W-:-:S02]  /*12da0*/  LOP3.LUT P0, R4, R50, 0x3, RZ, 0xc0, !PT ;  /* 0x0000000332047812 */ /* 0x002fc4000780c0ff */
[----:B------:R-:W-:Y:S02]  /*12db0*/  IADD3 R5, P3, R22, 0x40, RZ ;  /* 0x0000004016057810 */ /* 0x000fe40007f7e0ff */
[----:B------:R-:W-:Y:S02]  /*12dc0*/  ISETP.EQ.OR P0, PT, R4, 0x3, !P0 ;  /* 0x000000030400780c */ /* 0x000fe40004702670 */
[----:B------:R-:W-:Y:S02]  /*12dd0*/  LOP3.LUT R4, R5, 0x380, RZ, 0xc0, !PT ;  /* 0x0000038005047812 */ /* 0x000fe400078ec0ff */
[----:B------:R-:W-:Y:S02]  /*12de0*/  SEL R41, R11, R10, P0 ;  /* 0x0000000a0b297207 */ /* 0x000fe40000000000 */
[----:B------:R-:W-:Y:S02]  /*12df0*/  SEL R43, R10, R11, P0 ;  /* 0x0000000b0a2b7207 */ /* 0x000fe40000000000 */
[----:B------:R-:W-:-:S02]  /*12e00*/  LOP3.LUT R11, R22, 0x380, RZ, 0xc0, !PT ;  /* 0x00000380160b7812 */ /* 0x000fc400078ec0ff */
[----:B------:R-:W-:Y:S02]  /*12e10*/  SEL R33, R9, R8, P0 ;  /* 0x0000000809217207 */ /* 0x000fe40000000000 */
[----:B------:R-:W-:Y:S02]  /*12e20*/  SEL R35, R8, R9, P0 ;  /* 0x0000000908237207 */ /* 0x000fe40000000000 */
[----:B------:R-:W-:Y:S02]  /*12e30*/  IADD3 R9, P1, R22, 0x20, RZ ;  /* 0x0000002016097810 */ /* 0x000fe40007f3e0ff */
[----:B------:R-:W-:Y:S02]  /*12e40*/  SHF.R.U64 R11, R11, 0x3, RZ ;  /* 0x000000030b0b7819 */ /* 0x000fe400000012ff */
[----:B------:R-:W-:Y:S02]  /*12e50*/  LOP3.LUT R8, R9, 0x380, RZ, 0xc0, !PT ;  /* 0x0000038009087812 */ /* 0x000fe400078ec0ff */
[----:B------:R-:W-:-:S02]  /*12e60*/  SEL R45, R7, R6, P0 ;  /* 0x00000006072d7207 */ /* 0x000fc40000000000 */
[----:B------:R-:W-:Y:S02]  /*12e70*/  SEL R47, R6, R7, P0 ;  /* 0x00000007062f7207 */ /* 0x000fe40000000000 */
[----:B------:R-:W-:Y:S02]  /*12e80*/  LOP3.LUT R7, R49, 0x380, RZ, 0xc0, !PT ;  /* 0x0000038031077812 */ /* 0x000fe400078ec0ff */
[----:B------:R-:W-:Y:S01]  /*12e90*/  LOP3.LUT R10, R11, R22, RZ, 0x3c, !PT ;  /* 0x000000160b0a7212 */ /* 0x000fe200078e3cff */
[--C-:B------:R-:W-:Y:S01]  /*12ea0*/  IMAD.MOV.U32 R11, RZ, RZ, R23.reuse ;  /* 0x000000ffff0b7224 */ /* 0x100fe200078e0017 */
[----:B------:R-:W-:Y:S02]  /*12eb0*/  SHF.R.U64 R8, R8, 0x3, RZ ;  /* 0x0000000308087819 */ /* 0x000fe400000012ff */
[----:B------:R-:W-:Y:S02]  /*12ec0*/  SHF.R.U64 R6, R4, 0x3, RZ ;  /* 0x0000000304067819 */ /* 0x000fe400000012ff */
[----:B------:R-:W-:Y:S01]  /*12ed0*/  SHF.R.U64 R4, R7, 0x3, RZ ;  /* 0x0000000307047819 */ /* 0x000fe200000012ff */
[----:B------:R-:W-:Y:S01]  /*12ee0*/  IMAD.X R7, RZ, RZ, R23, P3 ;  /* 0x000000ffff077224 */ /* 0x000fe200018e0617 */
[----:B------:R-:W-:-:S02]  /*12ef0*/  SEL R19, R28, R29, P0 ;  /* 0x0000001d1c137207 */ /* 0x000fc40000000000 */
[----:B------:R-:W-:Y:S02]  /*12f00*/  LOP3.LUT R8, R8, R9, RZ, 0x3c, !PT ;  /* 0x0000000908087212 */ /* 0x000fe400078e3cff */
[----:B------:R-:W-:Y:S02]  /*12f10*/  MOV R44, R10 ;  /* 0x0000000a002c7202 */ /* 0x000fe40000000f00 */
[----:B------:R-:W-:Y:S02]  /*12f20*/  SEL R29, R29, R28, P0 ;  /* 0x0000001c1d1d7207 */ /* 0x000fe40000000000 */
[----:B------:R-:W-:Y:S02]  /*12f30*/  SHF.R.S32.HI R9, RZ, 0x1f, R26 ;  /* 0x0000001fff097819 */ /* 0x000fe4000001141a */
[----:B------:R-:W-:Y:S02]  /*12f40*/  LOP3.LUT R4, R4, R49, RZ, 0x3c, !PT ;  /* 0x0000003104047212 */ /* 0x000fe400078e3cff */
[----:B------:R-:W1:Y:S01]  /*12f50*/  LDC.64 R48, c[0x0][0xb78] ;  /* 0x0002de00ff307b82 */ /* 0x000e620000000a00 */
[----:B------:R-:W-:-:S02]  /*12f60*/  SEL R31, R13, R12, P0 ;  /* 0x0000000c0d1f7207 */ /* 0x000fc40000000000 */
[----:B------:R-:W-:Y:S02]  /*12f70*/  LOP3.LUT R6, R6, R5, RZ, 0x3c, !PT ;  /* 0x0000000506067212 */ /* 0x000fe400078e3cff */
[----:B------:R-:W-:Y:S02]  /*12f80*/  SEL R13, R12, R13, P0 ;  /* 0x0000000d0c0d7207 */ /* 0x000fe40000000000 */
[----:B------:R-:W-:Y:S02]  /*12f90*/  LEA.HI R5, R9, R26, RZ, 0x7 ;  /* 0x0000001a09057211 */ /* 0x000fe400078f38ff */
[----:B------:R-:W-:Y:S02]  /*12fa0*/  F2FP.BF16.F32.PACK_AB R14, R39, R14 ;  /* 0x0000000e270e723e */ /* 0x000fe400000010ff */
[----:B------:R-:W-:Y:S02]  /*12fb0*/  LOP3.LUT R5, R5, 0xffffff80, RZ, 0xc0, !PT ;  /* 0xffffff8005057812 */ /* 0x000fe400078ec0ff */
[----:B------:R-:W-:-:S02]  /*12fc0*/  SEL R27, R21, R20, P0 ;  /* 0x00000014151b7207 */ /* 0x000fc40000000000 */
[----:B------:R-:W-:Y:S01]  /*12fd0*/  SEL R37, R25, R24, P0 ;  /* 0x0000001819257207 */ /* 0x000fe20000000000 */
[----:B------:R-:W-:Y:S01]  /*12fe0*/  IMAD.IADD R5, R26, 0x1, -R5 ;  /* 0x000000011a057824 */ /* 0x000fe200078e0a05 */
[----:B------:R-:W-:Y:S02]  /*12ff0*/  SEL R21, R20, R21, P0 ;  /* 0x0000001514157207 */ /* 0x000fe40000000000 */
[----:B------:R-:W-:Y:S02]  /*13000*/  SEL R25, R24, R25, P0 ;  /* 0x0000001918197207 */ /* 0x000fe40000000000 */
[----:B------:R-:W-:Y:S02]  /*13010*/  SEL R39, R15, R14, P0 ;  /* 0x0000000e0f277207 */ /* 0x000fe40000000000 */
[----:B------:R-:W-:Y:S01]  /*13020*/  LEA.HI R46, R9, R26, RZ, 0x5 ;  /* 0x0000001a092e7211 */ /* 0x000fe200078f28ff */
[----:B------:R-:W-:Y:S01]  /*13030*/  IMAD.X R9, RZ, RZ, R23, P1 ;  /* 0x000000ffff097224 */ /* 0x000fe200008e0617 */
[----:B------:R-:W-:-:S02]  /*13040*/  SEL R15, R14, R15, P0 ;  /* 0x0000000f0e0f7207 */ /* 0x000fc40000000000 */
[----:B------:R-:W-:Y:S02]  /*13050*/  MOV R40, R6 ;  /* 0x0000000600287202 */ /* 0x000fe40000000f00 */
[----:B------:R-:W-:Y:S01]  /*13060*/  MOV R42, R8 ;  /* 0x00000008002a7202 */ /* 0x000fe20000000f00 */
[----:B------:R-:W-:Y:S01]  /*13070*/  IMAD.U32 R9, RZ, RZ, UR7 ;  /* 0x00000007ff097e24 */ /* 0x000fe2000f8e00ff */
[----:B------:R-:W-:Y:S01]  /*13080*/  LOP3.LUT P1, RZ, R5, 0x3, RZ, 0xc0, !PT ;  /* 0x0000000305ff7812 */ /* 0x000fe2000782c0ff */
[----:B------:R-:W-:Y:S01]  /*13090*/  IMAD.U32 R9, RZ, RZ, UR5 ;  /* 0x00000005ff097e24 */ /* 0x000fe2000f8e00ff */
[----:B------:R-:W-:Y:S01]  /*130a0*/  USHF.R.S32.HI UR5, URZ, 0x1f, UR44 ;  /* 0x0000001f3f057899 */ /* 0x000fe2000801142c */
[----:B------:R-:W-:Y:S02]  /*130b0*/  IMAD.X R5, RZ, RZ, R23, P2 ;  /* 0x000000ffff057224 */ /* 0x000fe400010e0617 */
[----:B------:R-:W-:Y:S01]  /*130c0*/  IMAD.U32 R8, RZ, RZ, UR6 ;  /* 0x00000006ff087e24 */ /* 0x000fe2000f8e00ff */
[----:B------:R-:W-:-:S02]  /*130d0*/  ULDC.64 UR6, c[0x0][0xb40] ;  /* 0x0002d00000067ab9 */ /* 0x000fc40000000a00 */
[----:B------:R-:W-:Y:S01]  /*130e0*/  MOV R38, R4 ;  /* 0x0000000400267202 */ /* 0x000fe20000000f00 */
[----:B-1----:R-:W-:Y:S01]  /*130f0*/  IMAD R4, R48, UR5, RZ ;  /* 0x0000000530047c24 */ /* 0x002fe2000f8e02ff */
[----:B------:R-:W-:-:S03]  /*13100*/  ULDC UR5, c[0x0][0xa88] ;  /* 0x0002a20000057ab9 */ /* 0x000fc60000000800 */
[----:B------:R-:W-:Y:S02]  /*13110*/  IMAD R11, R49, UR44, R4 ;  /* 0x0000002c310b7c24 */ /* 0x000fe4000f8e0204 */
[----:B------:R-:W-:Y:S01]  /*13120*/  IMAD.WIDE.U32 R4, R48, UR44, R8 ;  /* 0x0000002c30047c25 */ /* 0x000fe2000f8e0008 */
[----:B--2---:R-:W-:Y:S01]  /*13130*/  LOP3.LUT R10, R18, 0x2, RZ, 0x3c, !PT ;  /* 0x00000002120a7812 */ /* 0x004fe200078e3cff */
[----:B------:R-:W-:Y:S04]  /*13140*/  SHFL.IDX PT, R19, R19, R18, 0x1c1f ;  /* 0x001c1f1213137589 */ /* 0x000fe800000e0000 */
[----:B------:R-:W1:Y:S04]  /*13150*/  SHFL.IDX PT, R12, R29, R10, 0x1c1f ;  /* 0x001c1f0a1d0c7589 */ /* 0x000e6800000e0000 */
[----:B------:R-:W-:Y:S04]  /*13160*/  SHFL.IDX PT, R37, R37, R18, 0x1c1f ;  /* 0x001c1f1225257589 */ /* 0x000fe800000e0000 */
[----:B------:R-:W2:Y:S04]  /*13170*/  SHFL.IDX PT, R28, R25, R10, 0x1c1f ;  /* 0x001c1f0a191c7589 */ /* 0x000ea800000e0000 */
[----:B------:R3:W-:Y:S04]  /*13180*/  SHFL.IDX PT, R6, R27, R18, 0x1c1f ;  /* 0x001c1f121b067589 */ /* 0x0007e800000e0000 */
[----:B------:R-:W-:Y:S04]  /*13190*/  SHFL.IDX PT, R31, R31, R18, 0x1c1f ;  /* 0x001c1f121f1f7589 */ /* 0x000fe800000e0000 */
[----:B------:R-:W-:Y:S04]  /*131a0*/  SHFL.IDX PT, R39, R39, R18, 0x1c1f ;  /* 0x001c1f1227277589 */ /* 0x000fe800000e0000 */
[----:B------:R-:W4:Y:S01]  /*131b0*/  SHFL.IDX PT, R21, R21, R10, 0x1c1f ;  /* 0x001c1f0a15157589 */ /* 0x000f2200000e0000 */
[----:B-1----:R-:W-:-:S02]  /*131c0*/  SEL R24, R19, R12, P0 ;  /* 0x0000000c13187207 */ /* 0x002fc40000000000 */
[----:B------:R-:W-:Y:S01]  /*131d0*/  SEL R26, R12, R19, P0 ;  /* 0x000000130c1a7207 */ /* 0x000fe20000000000 */
[----:B------:R-:W1:Y:S01]  /*131e0*/  SHFL.IDX PT, R14, R13, R10, 0x1c1f ;  /* 0x001c1f0a0d0e7589 */ /* 0x000e6200000e0000 */
[----:B------:R-:W-:-:S03]  /*131f0*/  VIADD R19, R157, UR42 ;  /* 0x0000002a9d137c36 */ /* 0x000fc60008000000 */
[----:B------:R-:W5:Y:S01]  /*13200*/  SHFL.IDX PT, R32, R15, R10, 0x1c1f ;  /* 0x001c1f0a0f207589 */ /* 0x000f6200000e0000 */
[----:B--2---:R-:W-:Y:S01]  /*13210*/  SEL R25, R37, R28, P0 ;  /* 0x0000001c25197207 */ /* 0x004fe20000000000 */
[C---:B------:R-:W-:Y:S01]  /*13220*/  VIADD R7, R19.reuse, 0x8 ;  /* 0x0000000813077836 */ /* 0x040fe20000000000 */
[----:B------:R-:W-:Y:S01]  /*13230*/  SHF.R.S32.HI R9, RZ, 0x1f, R19 ;  /* 0x0000001fff097819 */ /* 0x000fe20000011413 */
[----:B------:R-:W-:Y:S01]  /*13240*/  SHFL.IDX PT, R41, R41, R18, 0x1c1f ;  /* 0x001c1f1229297589 */ /* 0x000fe200000e0000 */
[----:B---3--:R-:W-:Y:S02]  /*13250*/  SEL R27, R28, R37, P0 ;  /* 0x000000251c1b7207 */ /* 0x008fe40000000000 */
[----:B------:R-:W-:Y:S01]  /*13260*/  ISETP.GE.OR P2, PT, R19, UR5, P1 ;  /* 0x0000000513007c0c */ /* 0x000fe20008f46670 */
[----:B------:R-:W2:Y:S01]  /*13270*/  SHFL.IDX PT, R34, R43, R10, 0x1c1f ;  /* 0x001c1f0a2b227589 */ /* 0x000ea200000e0000 */
[----:B------:R-:W-:-:S03]  /*13280*/  ISETP.GE.OR P1, PT, R7, UR5, P1 ;  /* 0x0000000507007c0c */ /* 0x000fc60008f26670 */
[----:B------:R-:W-:Y:S04]  /*13290*/  SHFL.IDX PT, R33, R33, R18, 0x1c1f ;  /* 0x001c1f1221217589 */ /* 0x000fe800000e0000 */
[----:B------:R3:W-:Y:S01]  /*132a0*/  SHFL.IDX PT, R45, R45, R18, 0x1c1f ;  /* 0x001c1f122d2d7589 */ /* 0x0007e200000e0000 */
[----:B----4-:R-:W-:-:S03]  /*132b0*/  SEL R8, R6, R21, P0 ;  /* 0x0000001506087207 */ /* 0x010fc60000000000 */
[----:B------:R-:W4:Y:S01]  /*132c0*/  SHFL.IDX PT, R20, R35, R10, 0x1c1f ;  /* 0x001c1f0a23147589 */ /* 0x000f2200000e0000 */
[----:B-1----:R-:W-:Y:S02]  /*132d0*/  SEL R12, R31, R14, P0 ;  /* 0x0000000e1f0c7207 */ /* 0x002fe40000000000 */
[----:B------:R-:W-:Y:S01]  /*132e0*/  SEL R14, R14, R31, P0 ;  /* 0x0000001f0e0e7207 */ /* 0x000fe20000000000 */
[----:B------:R1:W4:Y:S01]  /*132f0*/  SHFL.IDX PT, R36, R47, R10, 0x1c1f ;  /* 0x001c1f0a2f247589 */ /* 0x00032200000e0000 */
[----:B---3--:R-:W-:-:S03]  /*13300*/  IADD3 R18, P3, R19, R4, RZ ;  /* 0x0000000413127210 */ /* 0x008fc60007f7e0ff */
[----:B------:R-:W-:Y:S01]  /*13310*/  STSM.16.M88.4 [R44], R24 ;  /* 0x000000182c007844 */ /* 0x000fe20000000200 */
[----:B------:R-:W-:Y:S02]  /*13320*/  IADD3.X R5, R9, R5, R11, P3, !PT ;  /* 0x0000000509057210 */ /* 0x000fe40001ffe40b */
[----:B-----5:R-:W-:Y:S02]  /*13330*/  SEL R9, R39, R32, P0 ;  /* 0x0000002027097207 */ /* 0x020fe40000000000 */
[----:B-1----:R-:W-:Y:S02]  /*13340*/  SEL R10, R21, R6, P0 ;  /* 0x00000006150a7207 */ /* 0x002fe40000000000 */
[----:B------:R-:W-:Y:S02]  /*13350*/  SEL R11, R32, R39, P0 ;  /* 0x00000027200b7207 */ /* 0x000fe40000000000 */
[----:B--2---:R-:W-:Y:S02]  /*13360*/  SEL R13, R41, R34, P0 ;  /* 0x00000022290d7207 */ /* 0x004fe40000000000 */
[----:B------:R-:W-:Y:S01]  /*13370*/  SEL R15, R34, R41, P0 ;  /* 0x00000029220f7207 */ /* 0x000fe20000000000 */
[----:B------:R-:W-:Y:S01]  /*13380*/  STSM.16.M88.4 [R42], R8 ;  /* 0x000000082a007844 */ /* 0x000fe20000000200 */
[----:B------:R-:W-:-:S02]  /*13390*/  SHF.R.S32.HI R6, RZ, 0x5, R46 ;  /* 0x00000005ff067819 */ /* 0x000fc4000001142e */
[----:B----4-:R-:W-:Y:S01]  /*133a0*/  SEL R28, R33, R20, P0 ;  /* 0x00000014211c7207 */ /* 0x010fe20000000000 */
[----:B------:R-:W-:Y:S01]  /*133b0*/  STSM.16.M88.4 [R40], R12 ;  /* 0x0000000c28007844 */ /* 0x000fe20000000200 */
[----:B------:R-:W-:Y:S02]  /*133c0*/  SEL R30, R20, R33, P0 ;  /* 0x00000021141e7207 */ /* 0x000fe40000000000 */
[----:B------:R-:W-:Y:S01]  /*133d0*/  SEL R29, R45, R36, P0 ;  /* 0x000000242d1d7207 */ /* 0x000fe20000000000 */
[----:B------:R-:W1:Y:S01]  /*133e0*/  SHFL.IDX PT, R6, R6, RZ, 0x1f ;  /* 0x00001fff06067589 */ /* 0x000e6200000e0000 */
[----:B------:R-:W-:Y:S02]  /*133f0*/  SEL R31, R36, R45, P0 ;  /* 0x0000002d241f7207 */ /* 0x000fe40000000000 */
[----:B------:R-:W-:-:S03]  /*13400*/  LEA R4, P3, R18, UR6, 0x2 ;  /* 0x0000000612047c11 */ /* 0x000fc6000f8610ff */
[----:B------:R2:W-:Y:S01]  /*13410*/  STSM.16.M88.4 [R38], R28 ;  /* 0x0000001c26007844 */ /* 0x0005e20000000200 */
[----:B------:R-:W-:Y:S01]  /*13420*/  LEA.HI.X R5, R18, UR7, R5, 0x2, P3 ;  /* 0x0000000712057c11 */ /* 0x000fe200098f1405 */
        /* <DEDUP_REMOVED lines=12> */
[----:B------:R-:W-:Y:S01]  /*134f0*/  UMOV UR41, URZ ;  /* 0x0000003f00297c82 */ /* 0x000fe20008000000 */
[----:B------:R-:W-:Y:S01]  /*13500*/  UIADD3 UR6, UP0, UR6, 0x9f0, URZ ;  /* 0x000009f006067890 */ /* 0x000fe2000ff1e03f */
[----:B------:R-:W-:Y:S01]  /*13510*/  UMOV UR45, URZ ;  /* 0x0000003f002d7c82 */ /* 0x000fe20008000000 */
[----:B------:R-:W-:Y:S02]  /*13520*/  UIADD3 UR5, UR40, 0x13220, URZ ;  /* 0x0001322028057890 */ /* 0x000fe4000fffe03f */
[----:B------:R-:W-:Y:S02]  /*13530*/  UIADD3.X UR7, URZ, UR7, URZ, UP0, !UPT ;  /* 0x000000073f077290 */ /* 0x000fe400087fe43f */
[----:B------:R-:W-:-:S07]  /*13540*/  UPRMT UR5, URZ, 0x654, UR5 ;  /* 0x000006543f057896 */ /* 0x000fce0008000005 */
[----:B------:R1:W-:Y:S01]  /*13550*/  UTMASTG.5D [UR40], [UR6] ;  /* 0x00000028060073b5 */ /* 0x0003e20008020000 */
[----:B------:R0:W-:Y:S01]  /*13560*/  UTMACMDFLUSH ;  /* 0x00000000000079b7 */ /* 0x0001e20000000000 */
[----:B------:R-:W-:-:S04]  /*13570*/  DEPBAR.LE SB0, 0x0 ;  /* 0x000080000000791a */ /* 0x000fc80000000000 */
[----:B-1----:R-:W-:Y:S01]  /*13580*/  SYNCS.ARRIVE.TRANS64.RED.A1T0 RZ, [UR5], RZ ;  /* 0x000000ffffff79a7 */ /* 0x002fe20008100405 */
.L_x_10876:
[----:B------:R-:W-:Y:S05]  /*13590*/  BSYNC B0 ;  /* 0x0000000000007941 */ /* 0x000fea0003800000 */
.L_x_10875:
[----:B------:R-:W-:Y:S05]  /*135a0*/  BRA `(.L_x_10874) ;  /* 0x0000000400e47947 */ /* 0x000fea0003800000 */
.L_x_10873:
        /* <DEDUP_REMOVED lines=9> */
[----:B------:R-:W-:Y:S02]  /*13640*/  IMAD.IADD R3, R26, 0x1, -R3 ;  /* 0x000000011a037824 */ /* 0x000fe400078e0a03 */
[----:B------:R-:W3:Y:S02]  /*13650*/  LDC.64 R20, c[0x0][0xa88] ;  /* 0x0002a200ff147b82 */ /* 0x000ee40000000a00 */
[----:B------:R-:W-:-:S05]  /*13660*/  IMAD.SHL.U32 R8, R3, 0x8, RZ ;  /* 0x0000000803087824 */ /* 0x000fca00078e00ff */
[----:B------:R-:W-:Y:S01]  /*13670*/  SHF.R.S32.HI R9, RZ, 0x1f, R8 ;  /* 0x0000001fff097819 */ /* 0x000fe20000011408 */
[----:B------:R-:W4:Y:S01]  /*13680*/  LDC.64 R14, c[0x0][0xae8] ;  /* 0x0002ba00ff0e7b82 */ /* 0x000f220000000a00 */
[----:B-1----:R-:W-:Y:S01]  /*13690*/  IMAD R10, R12, UR5, RZ ;  /* 0x000000050c0a7c24 */ /* 0x002fe2000f8e02ff */
[----:B------:R-:W-:Y:S06]  /*136a0*/  @P0 BRA `(.L_x_10878) ;  /* 0x0000000000540947 */ /* 0x000fec0003800000 */
[----:B------:R-:W-:Y:S01]  /*136b0*/  IMAD.U32 R4, RZ, RZ, UR42 ;  /* 0x0000002aff047e24 */ /* 0x000fe2000f8e00ff */
[----:B------:R-:W-:-:S04]  /*136c0*/  ULDC UR7, c[0x0][0xa88] ;  /* 0x0002a20000077ab9 */ /* 0x000fc80000000800 */
[----:B------:R-:W-:-:S04]  /*136d0*/  IADD3 R4, R4, -0x80, R50 ;  /* 0xffffff8004047810 */ /* 0x000fc80007ffe032 */
[----:B------:R-:W-:-:S13]  /*136e0*/  ISETP.GE.AND P0, PT, R4, UR7, PT ;  /* 0x0000000704007c0c */ /* 0x000fda000bf06270 */
[----:B------:R-:W-:Y:S05]  /*136f0*/  @P0 BRA `(.L_x_10878) ;  /* 0x0000000000400947 */ /* 0x000fea0003800000 */
[----:B------:R-:W1:Y:S01]  /*13700*/  LDC.64 R6, c[0x0][0xb70] ;  /* 0x0002dc00ff067b82 */ /* 0x000e620000000a00 */
[----:B------:R-:W-:Y:S01]  /*13710*/  SHF.R.S32.HI R5, RZ, 0x1f, R4 ;  /* 0x0000001fff057819 */ /* 0x000fe20000011404 */
[----:B------:R-:W-:-:S06]  /*13720*/  ULDC.64 UR8, c[0x0][0xb40] ;  /* 0x0002d00000087ab9 */ /* 0x000fcc0000000a00 */
[----:B------:R-:W5:Y:S01]  /*13730*/  LDC.64 R18, c[0x0][0xb78] ;  /* 0x0002de00ff127b82 */ /* 0x000f620000000a00 */
[C---:B-1----:R-:W-:Y:S02]  /*13740*/  IMAD R0, R6.reuse, UR5, RZ ;  /* 0x0000000506007c24 */ /* 0x042fe4000f8e02ff */
        /* <DEDUP_REMOVED lines=11> */
.L_x_10878:
[----:B------:R-:W-:Y:S05]  /*13800*/  BSYNC B0 ;  /* 0x0000000000007941 */ /* 0x000fea0003800000 */
.L_x_10877:
[----:B------:R-:W-:Y:S01]  /*13810*/  ULOP3.LUT UR48, URZ, UR48, URZ, 0x33, !UPT ;  /* 0x000000303f307292 */ /* 0x000fe2000f8e333f */
[----:B-1----:R-:W-:Y:S01]  /*13820*/  IMAD R3, R13, UR43, R10 ;  /* 0x0000002b0d037c24 */ /* 0x002fe2000f8e020a */
[----:B------:R-:W-:Y:S01]  /*13830*/  SHF.R.S32.HI R4, RZ, 0x3, R24 ;  /* 0x00000003ff047819 */ /* 0x000fe20000011418 */
[----:B------:R-:W-:Y:S01]  /*13840*/  IMAD.WIDE.U32 R6, R12, UR43, R8 ;  /* 0x0000002b0c067c25 */ /* 0x000fe2000f8e0008 */
[----:B---3--:R-:W-:Y:S01]  /*13850*/  ISETP.GE.AND P0, PT, R8, R21, PT ;  /* 0x000000150800720c */ /* 0x008fe20003f06270 */
[----:B------:R-:W-:Y:S02]  /*13860*/  BSSY B0, `(.L_x_10879) ;  /* 0x000001d000007945 */ /* 0x000fe40003800000 */
[----:B--2---:R-:W-:Y:S02]  /*13870*/  VIADD R11, R11, UR48 ;  /* 0x000000300b0b7c36 */ /* 0x004fe40008000000 */
[----:B------:R-:W-:Y:S02]  /*13880*/  IMAD.IADD R7, R7, 0x1, R3 ;  /* 0x0000000107077824 */ /* 0x000fe400078e0203 */
[----:B------:R-:W-:-:S02]  /*13890*/  IMAD R8, R11, -0xc0, R20 ;  /* 0xffffff400b087824 */ /* 0x000fc400078e0214 */
[C---:B------:R-:W-:Y:S02]  /*138a0*/  VIADD R0, R4.reuse, 0x30 ;  /* 0x0000003004007836 */ /* 0x040fe40000000000 */
[C---:B------:R-:W-:Y:S02]  /*138b0*/  VIADD R3, R4.reuse, 0x60 ;  /* 0x0000006004037836 */ /* 0x040fe40000000000 */
[----:B------:R-:W-:Y:S01]  /*138c0*/  VIADD R5, R4, 0x90 ;  /* 0x0000009004057836 */ /* 0x000fe20000000000 */
[-C--:B------:R-:W-:Y:S01]  /*138d0*/  ISETP.GE.OR P3, PT, R0, R8.reuse, P0 ;  /* 0x000000080000720c */ /* 0x080fe20000766670 */
[----:B----4-:R-:W-:Y:S01]  /*138e0*/  IMAD R0, R14, UR6, RZ ;  /* 0x000000060e007c24 */ /* 0x010fe2000f8e02ff */
[-C--:B------:R-:W-:Y:S02]  /*138f0*/  ISETP.GE.OR P1, PT, R3, R8.reuse, P0 ;  /* 0x000000080300720c */ /* 0x080fe40000726670 */
[-C--:B------:R-:W-:Y:S01]  /*13900*/  ISETP.GE.OR P2, PT, R5, R8.reuse, P0 ;  /* 0x000000080500720c */ /* 0x080fe20000746670 */
[----:B------:R-:W-:Y:S01]  /*13910*/  IMAD R3, R15, UR44, R0 ;  /* 0x0000002c0f037c24 */ /* 0x000fe2000f8e0200 */
[----:B------:R-:W-:Y:S01]  /*13920*/  ISETP.GE.OR P0, PT, R4, R8, P0 ;  /* 0x000000080400720c */ /* 0x000fe20000706670 */
[----:B------:R-:W-:Y:S01]  /*13930*/  IMAD.WIDE.U32 R8, R14, UR44, R6 ;  /* 0x0000002c0e087c25 */ /* 0x000fe2000f8e0006 */
[----:B------:R-:W-:-:S03]  /*13940*/  SHF.R.S32.HI R5, RZ, 0x1f, R4 ;  /* 0x0000001fff057819 */ /* 0x000fc60000011404 */
[----:B------:R-:W-:-:S04]  /*13950*/  IMAD.WIDE R6, R11, 0xc0, R4 ;  /* 0x000000c00b067825 */ /* 0x000fc800078e0204 */
[----:B------:R-:W-:-:S04]  /*13960*/  IMAD.IADD R11, R9, 0x1, R3 ;  /* 0x00000001090b7824 */ /* 0x000fc800078e0203 */
        /* <DEDUP_REMOVED lines=12> */
.L_x_10880:
[----:B------:R-:W-:Y:S05]  /*13a30*/  BSYNC B0 ;  /* 0x0000000000007941 */ /* 0x000fea0003800000 */
.L_x_10879:
[----:B------:R-:W-:Y:S04]  /*13a40*/  BSSY B0, `(.L_x_10881) ;  /* 0x000000f000007945 */ /* 0x000fe80003800000 */
        /* <DEDUP_REMOVED lines=13> */
[----:B------:R2:W-:Y:S02]  /*13b20*/  STG.E.128 desc[UR50][R12.64], RZ ;  /* 0x000000ff0c007986 */ /* 0x0005e4000c101d32 */
.L_x_10882:
[----:B------:R-:W-:Y:S05]  /*13b30*/  BSYNC B0 ;  /* 0x0000000000007941 */ /* 0x000fea0003800000 */
.L_x_10881:
        /* <DEDUP_REMOVED lines=11> */
[----:B-12---:R-:W-:Y:S01]  /*13bf0*/  LEA R12, P0, R4, UR6, 0x1 ;  /* 0x00000006040c7c11 */ /* 0x006fe2000f8008ff */
[----:B------:R-:W-:-:S05]  /*13c00*/  IMAD.IADD R3, R5, 0x1, R3 ;  /* 0x0000000105037824 */ /* 0x000fca00078e0203 */
[----:B------:R-:W-:-:S05]  /*13c10*/  LEA.HI.X R13, R4, UR7, R3, 0x1, P0 ;  /* 0x00000007040d7c11 */ /* 0x000fca00080f0c03 */
[----:B------:R3:W-:Y:S02]  /*13c20*/  STG.E.128 desc[UR50][R12.64], RZ ;  /* 0x000000ff0c007986 */ /* 0x0007e4000c101d32 */
.L_x_10884:
[----:B------:R-:W-:Y:S05]  /*13c30*/  BSYNC B0 ;  /* 0x0000000000007941 */ /* 0x000fea0003800000 */
.L_x_10883:
        /* <DEDUP_REMOVED lines=15> */
.L_x_10885:
[----:B------:R-:W-:Y:S05]  /*13d30*/  BSYNC B0 ;  /* 0x0000000000007941 */ /* 0x000fea0003800000 */
.L_x_10874:
[----:B--2---:R-:W2:Y:S02]  /*13d40*/  LDC R0, c[0x0][0xda8] ;  /* 0x00036a00ff007b82 */ /* 0x004ea40000000800 */
[----:B--2---:R-:W-:-:S13]  /*13d50*/  ISETP.LE.AND P0, PT, R0, UR4, PT ;  /* 0x0000000400007c0c */ /* 0x004fda000bf03270 */
[----:B------:R-:W-:Y:S05]  /*13d60*/  @!P0 BRA `(.L_x_10886) ;  /* 0xfffffecc00f48947 */ /* 0x000fea000383ffff */
[----:B------:R-:W-:Y:S05]  /*13d70*/  EXIT ;  /* 0x000000000000794d */ /* 0x000fea0003800000 */
.L_x_10788:
[----:B------:R-:W-:-:S08]  /*13d80*/  NOP ;  /* 0x0000000000007918 */ /* 0x000fd00000000000 */
[----:B------:R-:W1:-:S00]  /*13d90*/  USETMAXREG.DEALLOC.CTAPOOL 0x20 ;  /* 0x00000020000079c8 */ /* 0x000e4000080e0500 */
[----:B-1----:R-:W-:-:S06]  /*13da0*/  LOP3.LUT R28, R28, 0x3, RZ, 0xc0, !PT ;  /* 0x000000031c1c7812 */ /* 0x002fcc00078ec0ff */
[----:B------:R-:W1:Y:S01]  /*13db0*/  S2UR UR4, SR_CTAID.X ;  /* 0x00000000000479c3 */ /* 0x000e620000002500 */
[----:B------:R-:W-:Y:S01]  /*13dc0*/  LOP3.LUT R16, R16, 0xfffffffd, RZ, 0xc0, !PT ;  /* 0xfffffffd10107812 */ /* 0x000fe200078ec0ff */
[----:B------:R-:W-:Y:S01]  /*13dd0*/  IMAD.MOV.U32 R17, RZ, RZ, RZ ;  /* 0x000000ffff117224 */ /* 0x000fe200078e00ff */
[----:B------:R-:W2:Y:S01]  /*13de0*/  SHFL.IDX PT, R2, R28, RZ, 0x1f ;  /* 0x00001fff1c027589 */ /* 0x000ea200000e0000 */
[----:B------:R-:W-:Y:S02]  /*13df0*/  IMAD.MOV.U32 R18, RZ, RZ, 0x1 ;  /* 0x00000001ff127424 */ /* 0x000fe400078e00ff */
[----:B------:R-:W-:Y:S02]  /*13e00*/  IMAD.MOV.U32 R25, RZ, RZ, RZ ;  /* 0x000000ffff197224 */ /* 0x000fe400078e00ff */
[----:B------:R-:W1:Y:S01]  /*13e10*/  LDC R0, c[0x0][0xda8] ;  /* 0x00036a00ff007b82 */ /* 0x000e620000000800 */
[----:B--2---:R-:W-:-:S13]  /*13e20*/  ISETP.NE.AND P0, PT, R2, RZ, PT ;  /* 0x000000ff0200720c */ /* 0x004fda0003f05270 */
        /* <DEDUP_REMOVED lines=8> */
[----:B------:R-:W-:Y:S01]  /*13eb0*/  ULOP3.LUT UR45, UR46, 0x2, URZ, 0xfc, !UPT ;  /* 0x000000022e2d7892 */ /* 0x000fe2000f8efc3f */
[----:B------:R-:W-:Y:S01]  /*13ec0*/  IMAD.MOV.U32 R18, RZ, RZ, 0x1 ;  /* 0x00000001ff127424 */ /* 0x000fe200078e00ff */
[----:B------:R-:W-:Y:S01]  /*13ed0*/  LOP3.LUT R5, R5, 0x600, RZ, 0xc0, !PT ;  /* 0x0000060005057812 */ /* 0x000fe200078ec0ff */
[----:B------:R-:W-:Y:S01]  /*13ee0*/  IMAD.MOV.U32 R25, RZ, RZ, RZ ;  /* 0x000000ffff197224 */ /* 0x000fe200078e00ff */
[----:B------:R-:W-:Y:S01]  /*13ef0*/  ULDC UR44, c[0x0][0xc] ;  /* 0x00000300002c7ab9 */ /* 0x000fe20000000800 */
[----:B------:R-:W-:Y:S01]  /*13f00*/  IMAD.MOV.U32 R17, RZ, RZ, RZ ;  /* 0x000000ffff117224 */ /* 0x000fe200078e00ff */
[----:B------:R-:W-:Y:S01]  /*13f10*/  ULDC.64 UR48, c[0x0][0x198] ;  /* 0x0000660000307ab9 */ /* 0x000fe20000000a00 */
[C---:B-1----:R-:W-:Y:S01]  /*13f20*/  IMAD.SHL.U32 R23, R6.reuse, 0x40, RZ ;  /* 0x0000004006177824 */ /* 0x042fe200078e00ff */
[----:B------:R-:W-:Y:S01]  /*13f30*/  SHF.R.U32.HI R0, RZ, 0x1, R6 ;  /* 0x00000001ff007819 */ /* 0x000fe20000011606 */
[C---:B------:R-:W-:Y:S01]  /*13f40*/  IMAD.SHL.U32 R2, R6.reuse, 0x20, RZ ;  /* 0x0000002006027824 */ /* 0x040fe200078e00ff */
[C---:B------:R-:W-:Y:S01]  /*13f50*/  LOP3.LUT R26, R6.reuse, 0x1f, RZ, 0xc0, !PT ;  /* 0x0000001f061a7812 */ /* 0x040fe200078ec0ff */
[----:B------:R-:W-:Y:S01]  /*13f60*/  IMAD.SHL.U32 R7, R6, 0x4, RZ ;  /* 0x0000000406077824 */ /* 0x000fe200078e00ff */
[----:B------:R-:W-:-:S02]  /*13f70*/  LOP3.LUT R3, R23, 0x180, RZ, 0xc0, !PT ;  /* 0x0000018017037812 */ /* 0x000fc400078ec0ff */
[----:B------:R-:W-:Y:S02]  /*13f80*/  LOP3.LUT R4, R2, 0x80, RZ, 0xc0, !PT ;  /* 0x0000008002047812 */ /* 0x000fe400078ec0ff */
[----:B------:R-:W-:Y:S01]  /*13f90*/  LOP3.LUT R0, R3, 0x30, R0, 0xf8, !PT ;  /* 0x0000003003007812 */ /* 0x000fe200078ef800 */
[----:B------:R-:W-:Y:S01]  /*13fa0*/  IMAD.SHL.U32 R3, R6, 0x8, RZ ;  /* 0x0000000806037824 */ /* 0x000fe200078e00ff */
[----:B------:R-:W-:Y:S02]  /*13fb0*/  LOP3.LUT R4, R4, 0x10, R6, 0xf8, !PT ;  /* 0x0000001004047812 */ /* 0x000fe400078ef806 */
[--C-:B------:R-:W-:Y:S02]  /*13fc0*/  LOP3.LUT R5, R5, 0x60, R2.reuse, 0xf8, !PT ;  /* 0x0000006005057812 */ /* 0x100fe400078ef802 */
[----:B------:R-:W-:Y:S02]  /*13fd0*/  LOP3.LUT R4, R4, 0x10, R7, 0x78, !PT ;  /* 0x0000001004047812 */ /* 0x000fe400078e7807 */
[----:B------:R-:W-:-:S02]  /*13fe0*/  LOP3.LUT R5, R5, 0x100, R2, 0xf8, !PT ;  /* 0x0000010005057812 */ /* 0x000fc400078ef802 */
[----:B------:R-:W-:Y:S02]  /*13ff0*/  LOP3.LUT R0, R0, 0x30, R3, 0x78, !PT ;  /* 0x0000003000007812 */ /* 0x000fe400078e7803 */
[----:B------:R-:W-:Y:S02]  /*14000*/  LOP3.LUT R22, R5, R4, RZ, 0xfc, !PT ;  /* 0x0000000405167212 */ /* 0x000fe400078efcff */
[----:B------:R-:W-:-:S07]  /*14010*/  LOP3.LUT R23, R0, 0x640, R23, 0xf8, !PT ;  /* 0x0000064000177812 */ /* 0x000fce00078ef817 */
.L_x_10945:
[----:B------:R-:W-:Y:S01]  /*14020*/  ULDC UR8, c[0x0][0xdd0] ;  /* 0x0003740000087ab9 */ /* 0x000fe20000000800 */
[----:B-1-3--:R-:W1:Y:S01]  /*14030*/  LDC R0, c[0x0][0xde8] ;  /* 0x00037a00ff007b82 */ /* 0x00ae620000000800 */
        /* <DEDUP_REMOVED lines=19> */
.L_x_10888:
[----:B------:R-:W-:Y:S01]  /*14170*/  ULDC UR9, c[0x0][0xdc4] ;  /* 0x0003710000097ab9 */ /* 0x000fe20000000800 */
[----:B------:R-:W-:Y:S01]  /*14180*/  UMOV UR6, UR8 ;  /* 0x0000000800067c82 */ /* 0x000fe20008000000 */
[----:B------:R-:W-:-:S11]  /*14190*/  UISETP.NE.AND UP0, UPT, UR9, 0x1, UPT ;  /* 0x000000010900788c */ /* 0x000fd6000bf05270 */
[----:B------:R-:W-:Y:S02]  /*141a0*/  @UP0 ULDC.64 UR10, c[0x0][0xdc8] ;  /* 0x00037200000a0ab9 */ /* 0x000fe40000000a00 */
[----:B------:R-:W-:-:S04]  /*141b0*/  UIMAD.WIDE.U32 UR4, UR8, UR10, URZ ;  /* 0x0000000a080472a5 */ /* 0x000fc8000f8e003f */
[----:B------:R-:W-:-:S04]  /*141c0*/  @UP0 USHF.R.U32.HI UR6, URZ, UR11, UR5 ;  /* 0x0000000b3f060299 */ /* 0x000fc80008011605 */
[----:B------:R-:W-:-:S12]  /*141d0*/  UIMAD UR4, UR6, UR9, URZ ;  /* 0x00000009060472a4 */ /* 0x000fd8000f8e023f */
.L_x_10889:
[----:B------:R-:W-:Y:S01]  /*141e0*/  ULDC.64 UR10, c[0x0][0x3f8] ;  /* 0x0000fe00000a7ab9 */ /* 0x000fe20000000a00 */
[----:B------:R-:W-:Y:S02]  /*141f0*/  UIADD3 UR8, UR8, -UR4, URZ ;  /* 0x8000000408087290 */ /* 0x000fe4000fffe03f */
[----:B------:R-:W-:Y:S02]  /*14200*/  UISETP.NE.U32.AND UP0, UPT, UR10, URZ, UPT ;  /* 0x0000003f0a00728c */ /* 0x000fe4000bf05070 */
[----:B------:R-:W-:Y:S02]  /*14210*/  ULOP3.LUT UR9, URZ, UR6, URZ, 0x33, !UPT ;  /* 0x000000063f097292 */ /* 0x000fe4000f8e333f */
[----:B------:R-:W-:Y:S01]  /*14220*/  UISETP.NE.AND.EX UP0, UPT, UR11, URZ, UPT, UP0 ;  /* 0x0000003f0b00728c */ /* 0x000fe2000bf05300 */
[----:B------:R-:W-:Y:S02]  /*14230*/  ULDC.64 UR4, c[0x0][0x9e0] ;  /* 0x0002780000047ab9 */ /* 0x000fe40000000a00 */
[----:B------:R-:W-:Y:S01]  /*14240*/  ULDC UR11, c[0x0][0xdb8] ;  /* 0x00036e00000b7ab9 */ /* 0x000fe20000000800 */
[----:B------:R-:W-:Y:S01]  /*14250*/  ULDC UR10, c[0x0][0xdc4] ;  /* 0x00037100000a7ab9 */ /* 0x000fe20000000800 */
[----:B------:R-:W-:Y:S01]  /*14260*/  UISETP.NE.AND UP1, UPT, UR11, 0x1, UPT ;  /* 0x000000010b00788c */ /* 0x000fe2000bf25270 */
[----:B------:R-:W-:Y:S01]  /*14270*/  ULDC UR37, c[0x0][0xdac] ;  /* 0x00036b0000257ab9 */ /* 0x000fe20000000800 */
[----:B------:R-:W-:-:S02]  /*14280*/  UISETP.GE.AND UP2, UPT, UR5, 0x1, UPT ;  /* 0x000000010500788c */ /* 0x000fc4000bf46270 */
[----:B------:R-:W-:Y:S02]  /*14290*/  UIMAD UR10, UR7, UR10, UR8 ;  /* 0x0000000a070a72a4 */ /* 0x000fe4000f8e0208 */
[----:B------:R-:W-:Y:S02]  /*142a0*/  UIADD3 UR37, UR9, UR37, URZ ;  /* 0x0000002509257290 */ /* 0x000fe4000fffe03f */
[----:B------:R-:W-:Y:S01]  /*142b0*/  PLOP3.LUT P1, PT, PT, PT, UP2, 0x80, 0x0 ;  /* 0x000000000000781c */ /* 0x000fe20003f2f028 */
[----:B------:R-:W-:Y:S02]  /*142c0*/  ULDC UR12, c[0x0][0x404] ;  /* 0x00010100000c7ab9 */ /* 0x000fe40000000800 */
[----:B------:R-:W-:Y:S01]  /*142d0*/  @UP1 ULDC UR8, c[0x0][0xdbc] ;  /* 0x00036f0000081ab9 */ /* 0x000fe20000000800 */
[----:B------:R-:W-:Y:S02]  /*142e0*/  UIMAD UR37, UR37, 0xc0, URZ ;  /* 0x000000c0252578a4 */ /* 0x000fe4000f8e023f */
[----:B------:R-:W-:Y:S01]  /*142f0*/  UIMAD.WIDE.U32 UR8, UR10, UR8, URZ ;  /* 0x000000080a0872a5 */ /* 0x000fe2000f8e003f */
        /* <DEDUP_REMOVED lines=22> */
.L_x_10891:
[----:B------:R-:W-:-:S11]  /*14460*/  UISETP.NE.AND UP0, UPT, UR5, 0x1, UPT ;  /* 0x000000010500788c */ /* 0x000fd6000bf05270 */
[----:B------:R-:W-:Y:S02]  /*14470*/  @UP0 ULDC.64 UR10, c[0x0][0x9e8] ;  /* 0x00027a00000a0ab9 */ /* 0x000fe40000000a00 */
[----:B------:R-:W-:-:S04]  /*14480*/  UIMAD.WIDE.U32 UR8, UR7, UR10, URZ ;  /* 0x0000000a070872a5 */ /* 0x000fc8000f8e003f */
[----:B------:R-:W-:-:S12]  /*14490*/  @UP0 USHF.R.U32.HI UR7, URZ, UR11, UR9 ;  /* 0x0000000b3f070299 */ /* 0x000fd80008011609 */
.L_x_10892:
[----:B------:R-:W-:-:S04]  /*144a0*/  UIMAD UR7, UR7, UR5, UR5 ;  /* 0x00000005070772a4 */ /* 0x000fc8000f8e0205 */
[----:B------:R-:W-:-:S04]  /*144b0*/  UISETP.LT.AND UP0, UPT, UR4, UR7, UPT ;  /* 0x000000070400728c */ /* 0x000fc8000bf01270 */
[----:B------:R-:W-:-:S12]  /*144c0*/  USEL UR4, UR4, UR7, UP0 ;  /* 0x0000000704047287 */ /* 0x000fd80008000000 */
.L_x_10890:
[----:B------:R-:W-:Y:S02]  /*144d0*/  UIMAD UR8, UR12, UR6, 0x9f ;  /* 0x0000009f0c0874a4 */ /* 0x000fe4000f8e0206 */
[----:B------:R-:W-:Y:S02]  /*144e0*/  UIADD3 UR10, UR4, 0x9f, URZ ;  /* 0x0000009f040a7890 */ /* 0x000fe4000fffe03f */
[----:B------:R-:W-:Y:S02]  /*144f0*/  UIMAD.WIDE UR8, UR8, 0x66666667, URZ ;  /* 0x66666667080878a5 */ /* 0x000fe4000f8e023f */
[----:B------:R-:W-:Y:S02]  /*14500*/  UIMAD.WIDE UR10, UR10, 0x66666667, URZ ;  /* 0x666666670a0a78a5 */ /* 0x000fe4000f8e023f */
[----:B------:R-:W-:Y:S02]  /*14510*/  USHF.R.U32.HI UR8, URZ, 0x1f, UR9 ;  /* 0x0000001f3f087899 */ /* 0x000fe40008011609 */
[----:B------:R-:W-:-:S02]  /*14520*/  USHF.R.U32.HI UR4, URZ, 0x1f, UR11 ;  /* 0x0000001f3f047899 */ /* 0x000fc4000801160b */
[----:B------:R-:W-:Y:S02]  /*14530*/  UIADD3 UR7, UR37, -UR13, URZ ;  /* 0x8000000d25077290 */ /* 0x000fe4000fffe03f */
[----:B------:R-:W-:Y:S02]  /*14540*/  ULEA.HI.SX32 UR9, UR9, UR8, 0x1a ;  /* 0x0000000809097291 */ /* 0x000fe4000f8fd23f */
[----:B------:R-:W-:Y:S02]  /*14550*/  ULEA.HI.SX32 UR4, UR11, UR4, 0x1a ;  /* 0x000000040b047291 */ /* 0x000fe4000f8fd23f */
[----:B------:R-:W-:Y:S02]  /*14560*/  UIMAD UR7, UR12, UR6, UR7 ;  /* 0x000000060c0772a4 */ /* 0x000fe4000f8e0207 */
[----:B------:R-:W-:Y:S01]  /*14570*/  UISETP.LT.AND UP0, UPT, UR9, UR4, UPT ;  /* 0x000000040900728c */ /* 0x000fe2000bf01270 */
[----:B------:R-:W-:Y:S02]  /*14580*/  ULDC UR8, c[0x0][0x9dc] ;  /* 0x0002770000087ab9 */ /* 0x000fe40000000800 */
[----:B------:R-:W-:-:S02]  /*14590*/  UIADD3 UR8, UR7, -UR8, URZ ;  /* 0x8000000807087290 */ /* 0x000fc4000fffe03f */
[----:B------:R-:W-:Y:S01]  /*145a0*/  USEL UR43, UR9, UR4, UP0 ;  /* 0x00000004092b7287 */ /* 0x000fe20008000000 */
[----:B------:R-:W-:Y:S11]  /*145b0*/  @!P1 BRA `(.L_x_10893) ;  /* 0x0000000000489947 */ /* 0x000ff60003800000 */
[----:B------:R-:W-:Y:S02]  /*145c0*/  UMOV UR4, UR7 ;  /* 0x0000000700047c82 */ /* 0x000fe40008000000 */
        /* <DEDUP_REMOVED lines=10> */
.L_x_10894:
[----:B------:R-:W-:-:S11]  /*14670*/  UISETP.NE.AND UP0, UPT, UR5, 0x1, UPT ;  /* 0x000000010500788c */ /* 0x000fd6000bf05270 */
[----:B------:R-:W-:Y:S02]  /*14680*/  @UP0 ULDC.64 UR10, c[0x0][0x9e8] ;  /* 0x00027a00000a0ab9 */ /* 0x000fe40000000a00 */
[----:B------:R-:W-:-:S04]  /*14690*/  UIMAD.WIDE.U32 UR6, UR4, UR10, URZ ;  /* 0x0000000a040672a5 */ /* 0x000fc8000f8e003f */
[----:B------:R-:W-:-:S12]  /*146a0*/  @UP0 USHF.R.U32.HI UR4, URZ, UR11, UR7 ;  /* 0x0000000b3f040299 */ /* 0x000fd80008011607 */
.L_x_10895:
[----:B------:R-:W-:-:S04]  /*146b0*/  UIMAD UR4, UR4, UR5, URZ ;  /* 0x00000005040472a4 */ /* 0x000fc8000f8e023f */
[----:B------:R-:W-:-:S04]  /*146c0*/  UISETP.LT.AND UP0, UPT, UR8, UR4, UPT ;  /* 0x000000040800728c */ /* 0x000fc8000bf01270 */
[----:B------:R-:W-:-:S12]  /*146d0*/  USEL UR8, UR8, UR4, !UP0 ;  /* 0x0000000408087287 */ /* 0x000fd8000c000000 */
.L_x_10893:
[----:B------:R-:W-:Y:S01]  /*146e0*/  UIMAD.WIDE UR4, UR8, 0x66666667, URZ ;  /* 0x66666667080478a5 */ /* 0x000fe2000f8e023f */
[----:B------:R-:W-:Y:S03]  /*146f0*/  BSSY B6, `(.L_x_10896) ;  /* 0x00001f6000067945 */ /* 0x000fe60003800000 */
[----:B------:R-:W-:-:S04]  /*14700*/  USHF.R.U32.HI UR4, URZ, 0x1f, UR5 ;  /* 0x0000001f3f047899 */ /* 0x000fc80008011605 */
[----:B------:R-:W-:-:S04]  /*14710*/  ULEA.HI.SX32 UR4, UR5, UR4, 0x1a ;  /* 0x0000000405047291 */ /* 0x000fc8000f8fd23f */
[----:B------:R-:W-:-:S04]  /*14720*/  UISETP.LT.AND UP0, UPT, URZ, UR4, UPT ;  /* 0x000000043f00728c */ /* 0x000fc8000bf01270 */
[----:B------:R-:W-:-:S04]  /*14730*/  USEL UR42, URZ, UR4, !UP0 ;  /* 0x000000043f2a7287 */ /* 0x000fc8000c000000 */
[----:B------:R-:W-:-:S06]  /*14740*/  UISETP.GT.AND UP0, UPT, UR43, UR42, UPT ;  /* 0x0000002a2b00728c */ /* 0x000fcc000bf04270 */
[----:B------:R-:W-:-:S13]  /*14750*/  PLOP3.LUT P0, PT, PT, PT, UP0, 0x80, 0x0 ;  /* 0x000000000000781c */ /* 0x000fda0003f0f008 */
[----:B------:R-:W-:Y:S05]  /*14760*/  @P0 BRA `(.L_x_10897) ;  /* 0x00000000003c0947 */ /* 0x000fea0003800000 */
        /* <DEDUP_REMOVED lines=15> */
.L_x_10897:
        /* <DEDUP_REMOVED lines=23> */
.L_x_10899:
        /* <DEDUP_REMOVED lines=22> */
.L_x_10900:
        /* <DEDUP_REMOVED lines=20> */
.L_x_10901:
        /* <DEDUP_REMOVED lines=18> */
.L_x_10902:
[----:B------:R-:W-:Y:S01]  /*14d90*/  ULDC.64 UR4, c[0x0][0x9f8] ;  /* 0x00027e0000047ab9 */ /* 0x000fe20000000a00 */
[----:B------:R-:W-:Y:S01]  /*14da0*/  IMAD.U32 R5, RZ, RZ, UR39 ;  /* 0x00000027ff057e24 */ /* 0x000fe2000f8e00ff */
[----:B------:R-:W-:Y:S01]  /*14db0*/  ISETP.NE.U32.AND P0, PT, RZ, UR4, PT ;  /* 0x00000004ff007c0c */ /* 0x000fe2000bf05070 */
[----:B------:R-:W-:Y:S01]  /*14dc0*/  IMAD.U32 R19, RZ, RZ, UR39 ;  /* 0x00000027ff137e24 */ /* 0x000fe2000f8e00ff */
[----:B------:R-:W1:Y:S02]  /*14dd0*/  LDC R0, c[0x0][0x428] ;  /* 0x00010a00ff007b82 */ /* 0x000e640000000800 */
[----:B------:R-:W-:-:S13]  /*14de0*/  ISETP.NE.AND.EX P0, PT, RZ, UR5, PT, P0 ;  /* 0x00000005ff007c0c */ /* 0x000fda000bf05300 */
[----:B------:R-:W2:Y:S02]  /*14df0*/  @P0 LDC.64 R2, c[0x0][0x9f8] ;  /* 0x00027e00ff020b82 */ /* 0x000ea40000000a00 */
[----:B--2---:R-:W-:-:S05]  /*14e00*/  @P0 IMAD.WIDE R2, R5, 0x4, R2 ;  /* 0x0000000405020825 */ /* 0x004fca00078e0202 */
[----:B------:R2:W3:Y:S01]  /*14e10*/  @P0 LDG.E R19, desc[UR50][R2.64] ;  /* 0x0000003202130981 */ /* 0x0004e2000c1e1900 */
[----:B-1----:R-:W-:Y:S01]  /*14e20*/  ISETP.NE.AND P0, PT, R0, 0x1, PT ;  /* 0x000000010000780c */ /* 0x002fe20003f05270 */
[----:B------:R-:W-:Y:S01]  /*14e30*/  UMOV UR36, URZ ;  /* 0x0000003f00247c82 */ /* 0x000fe20008000000 */
[----:B------:R-:W-:Y:S01]  /*14e40*/  ISETP.NE.AND P2, PT, R27, RZ, PT ;  /* 0x000000ff1b00720c */ /* 0x000fe20003f45270 */
[----:B------:R-:W-:Y:S01]  /*14e50*/  UMOV UR6, 0xffffffff ;  /* 0xffffffff00067882 */ /* 0x000fe20000000000 */
[----:B------:R-:W-:Y:S01]  /*14e60*/  IMAD.U32 R20, RZ, RZ, UR38 ;  /* 0x00000026ff147e24 */ /* 0x000fe2000f8e00ff */
[----:B--2---:R-:W1:Y:S10]  /*14e70*/  LDC.64 R2, c[0x0][0x3f8] ;  /* 0x0000fe00ff027b82 */ /* 0x004e740000000a00 */
[----:B------:R-:W-:Y:S01]  /*14e80*/  VOTEU.ALL UP1, P2 ;  /* 0x00000000003f7886 */ /* 0x000fe20001020000 */
[----:B------:R-:W2:Y:S04]  /*14e90*/  @P0 LDC R0, c[0x0][0x42c] ;  /* 0x00010b00ff000b82 */ /* 0x000ea80000000800 */
[----:B------:R-:W-:-:S04]  /*14ea0*/  @!UP1 UIADD3 UR4, UP0, UR48, 0x270, URZ ;  /* 0x0000027030049890 */ /* 0x000fc8000ff1e03f */
[----:B------:R-:W-:Y:S01]  /*14eb0*/  @!UP1 UIADD3.X UR5, URZ, UR49, URZ, UP0, !UPT ;  /* 0x000000313f059290 */ /* 0x000fe200087fe43f */
[----:B------:R-:W4:Y:S01]  /*14ec0*/  @P0 LDC R5, c[0x0][0x430] ;  /* 0x00010c00ff050b82 */ /* 0x000f220000000800 */
[----:B-1----:R-:W-:-:S07]  /*14ed0*/  ISETP.NE.U32.AND P1, PT, R2, RZ, PT ;  /* 0x000000ff0200720c */ /* 0x002fce0003f25070 */
[----:B------:R1:W-:Y:S01]  /*14ee0*/  @!UP1 UTMAPF.L2.4D [UR36], [UR4] ;  /* 0x00000024040095b8 */ /* 0x0003e20008018000 */
[----:B------:R-:W-:Y:S01]  /*14ef0*/  ISETP.NE.AND.EX P1, PT, R3, RZ, PT, P1 ;  /* 0x000000ff0300720c */ /* 0x000fe20003f25310 */
[----:B--2---:R-:W-:-:S05]  /*14f00*/  @P0 IMAD.HI.U32 R0, R0, UR38, RZ ;  /* 0x0000002600000c27 */ /* 0x004fca000f8e00ff */
[----:B----4-:R-:W-:Y:S02]  /*14f10*/  @P0 SHF.R.U32.HI R20, RZ, R5, R0 ;  /* 0x00000005ff140219 */ /* 0x010fe40000011600 */
[----:B---3--:R-:W-:Y:S02]  /*14f20*/  SHF.R.S32.HI R21, RZ, 0x1f, R19 ;  /* 0x0000001fff157819 */ /* 0x008fe40000011413 */
[----:B------:R-:W-:Y:S01]  /*14f30*/  SEL R0, R19, RZ, !P1 ;  /* 0x000000ff13007207 */ /* 0x000fe20004800000 */
[----:B-1----:R-:W-:Y:S06]  /*14f40*/  BRA.DIV UR6, `(.L_x_10903) ;  /* 0x0000001e06e07947 */ /* 0x002fec000b800000 */
[----:B------:R1:W2:Y:S02]  /*14f50*/  SHFL.IDX PT, R14, R28, RZ, 0x1f ;  /* 0x00001fff1c0e7589 */ /* 0x0002a400000e0000 */
.L_x_10964:
        /* <DEDUP_REMOVED lines=8> */
.L_x_10967:
        /* <DEDUP_REMOVED lines=21> */
.L_x_10907:
[----:B------:R-:W-:Y:S02]  /*15130*/  LEA R5, R17, UR40, 0x3 ;  /* 0x0000002811057c11 */ /* 0x000fe4000f8e18ff */
[----:B--2---:R-:W-:Y:S02]  /*15140*/  SHF.L.U32 R2, R18, 0x1f, RZ ;  /* 0x0000001f12027819 */ /* 0x004fe400000006ff */
[----:B------:R-:W-:Y:S02]  /*15150*/  ISETP.NE.AND P0, PT, R27, RZ, PT ;  /* 0x000000ff1b00720c */ /* 0x000fe40003f05270 */
[----:B------:R-:W2:Y:S02]  /*15160*/  SYNCS.PHASECHK.TRANS64.TRYWAIT P3, [R5+URZ+0x13280], R2 ;  /* 0x01328002050075a7 */ /* 0x000ea4000806017f */
[----:B--2---:R-:W-:Y:S09]  /*15170*/  @!P3 BRA `(.L_x_10908) ;  /* 0x0000001c0094b947 */ /* 0x004ff20003800000 */
.L_x_10968:
[----:B------:R-:W-:Y:S05]  /*15180*/  @P0 BRA `(.L_x_10909) ;  /* 0x0000000000140947 */ /* 0x000fea0003800000 */
[----:B------:R-:W-:Y:S01]  /*15190*/  ISETP.NE.AND P3, PT, R26, RZ, PT ;  /* 0x000000ff1a00720c */ /* 0x000fe20003f65270 */
[----:B------:R-:W-:-:S04]  /*151a0*/  IMAD.MOV.U32 R3, RZ, RZ, 0x2800 ;  /* 0x00002800ff037424 */ /* 0x000fc800078e00ff */
[----:B------:R3:W-:Y:S08]  /*151b0*/  SYNCS.ARRIVE.TRANS64 RZ, [R5+URZ+0x13270], R3 ;  /* 0x0132700305ff79a7 */ /* 0x0007f0000800003f */
[----:B------:R-:W-:Y:S05]  /*151c0*/  @!P3 BRA `(.L_x_10909) ;  /* 0x000000000004b947 */ /* 0x000fea0003800000 */
[----:B------:R-:W-:Y:S01]  /*151d0*/  BPT.TRAP 0x1 ;  /* 0x000000040000795c */ /* 0x000fe20000300000 */
.L_x_10909:
[----:B------:R-:W-:Y:S01]  /*151e0*/  IMAD.U32 R4, RZ, RZ, UR40 ;  /* 0x00000028ff047e24 */ /* 0x000fe2000f8e00ff */
[----:B------:R-:W-:Y:S01]  /*151f0*/  R2UR UR9, R5 ;  /* 0x00000000050972ca */ /* 0x000fe200000e0000 */
[----:B------:R-:W-:Y:S01]  /*15200*/  IMAD R7, R7, 0xa0, RZ ;  /* 0x000000a007077824 */ /* 0x000fe200078e02ff */
[----:B------:R-:W-:Y:S01]  /*15210*/  R2UR UR12, R20 ;  /* 0x00000000140c72ca */ /* 0x000fe200000e0000 */
[----:B---3--:R-:W-:Y:S01]  /*15220*/  IMAD R3, R17, 0x2800, R4 ;  /* 0x0000280011037824 */ /* 0x008fe200078e0204 */
[----:B-----5:R-:W-:Y:S01]  /*15230*/  R2UR UR13, R0 ;  /* 0x00000000000d72ca */ /* 0x020fe200000e0000 */
[----:B------:R-:W-:Y:S01]  /*15240*/  UIADD3 UR4, UP0, UR48, 0x470, URZ ;  /* 0x0000047030047890 */ /* 0x000fe2000ff1e03f */
[----:B------:R-:W-:Y:S01]  /*15250*/  R2UR UR11, R7 ;  /* 0x00000000070b72ca */ /* 0x000fe200000e0000 */
[----:B------:R-:W-:Y:S01]  /*15260*/  UMOV UR6, 0x0 ;  /* 0x0000000000067882 */ /* 0x000fe20000000000 */
[----:B------:R-:W-:Y:S01]  /*15270*/  R2UR UR8, R3 ;  /* 0x00000000030872ca */ /* 0x000fe200000e0000 */
[----:B------:R-:W-:Y:S01]  /*15280*/  UIADD3.X UR5, URZ, UR49, URZ, UP0, !UPT ;  /* 0x000000313f057290 */ /* 0x000fe200087fe43f */
[----:B------:R-:W-:Y:S01]  /*15290*/  UMOV UR7, 0x14f00000 ;  /* 0x14f0000000077882 */ /* 0x000fe20000000000 */
[----:B------:R-:W-:-:S02]  /*152a0*/  UMOV UR10, URZ ;  /* 0x0000003f000a7c82 */ /* 0x000fc40008000000 */
[----:B------:R-:W-:-:S08]  /*152b0*/  UIADD3 UR9, UR9, 0x13270, URZ ;  /* 0x0001327009097890 */ /* 0x000fd0000fffe03f */
[----:B------:R-:W-:-:S09]  /*152c0*/  UIADD3 UR8, UR8, 0x6000, URZ ;  /* 0x0000600008087890 */ /* 0x000fd2000fffe03f */
[----:B------:R3:W-:Y:S01]  /*152d0*/  UTMALDG.4D [UR8], [UR4], desc[UR6] ;  /* 0x00000608040075b4 */ /* 0x0007e20008019000 */
[----:B------:R-:W4:Y:S02]  /*152e0*/  SYNCS.PHASECHK.TRANS64.TRYWAIT P3, [R5+URZ+0x13240], R2 ;  /* 0x01324002050075a7 */ /* 0x000f24000806017f */
[----:B---34-:R-:W-:Y:S05]  /*152f0*/  @!P3 BRA `(.L_x_10910) ;  /* 0x0000001c0048b947 */ /* 0x018fea0003800000 */
.L_x_10969:
[----:B------:R-:W-:Y:S05]  /*15300*/  @P0 BRA `(.L_x_10911) ;  /* 0x0000000000140947 */ /* 0x000fea0003800000 */
[----:B------:R-:W-:Y:S01]  /*15310*/  ISETP.NE.AND P0, PT, R26, RZ, PT ;  /* 0x000000ff1a00720c */ /* 0x000fe20003f05270 */
[----:B--23--:R-:W-:-:S04]  /*15320*/  IMAD.MOV.U32 R2, RZ, RZ, 0x2800 ;  /* 0x00002800ff027424 */ /* 0x00cfc800078e00ff */
[----:B------:R4:W-:Y:S08]  /*15330*/  SYNCS.ARRIVE.TRANS64 RZ, [R5+URZ+0x13230], R2 ;  /* 0x0132300205ff79a7 */ /* 0x0009f0000800003f */
[----:B------:R-:W-:Y:S05]  /*15340*/  @!P0 BRA `(.L_x_10911) ;  /* 0x0000000000048947 */ /* 0x000fea0003800000 */
[----:B------:R-:W-:Y:S01]  /*15350*/  BPT.TRAP 0x1 ;  /* 0x000000040000795c */ /* 0x000fe20000300000 */
.L_x_10911:
        /* <DEDUP_REMOVED lines=14> */
.L_x_10906:
        /* <DEDUP_REMOVED lines=10> */
[----:B--234-:R-:W-:Y:S01]  /*154e0*/  @P0 IMAD.MOV.U32 R2, RZ, RZ, 0x3000 ;  /* 0x00003000ff020424 */ /* 0x01cfe200078e00ff */
[----:B------:R-:W-:Y:S01]  /*154f0*/  UMOV UR11, UR37 ;  /* 0x00000025000b7c82 */ /* 0x000fe20008000000 */
[----:B------:R-:W-:Y:S01]  /*15500*/  UMOV UR12, UR38 ;  /* 0x00000026000c7c82 */ /* 0x000fe20008000000 */
[----:B------:R-:W-:Y:S01]  /*15510*/  UMOV UR13, UR39 ;  /* 0x00000027000d7c82 */ /* 0x000fe20008000000 */
[----:B------:R2:W-:Y:S01]  /*15520*/  @P0 SYNCS.ARRIVE.TRANS64 RZ, [UR40+0x13200], R2 ;  /* 0x01320002ffff09a7 */ /* 0x0005e20008000028 */
[----:B------:R2:W-:Y:S01]  /*15530*/  UTMALDG.4D [UR8], [UR4], desc[UR6] ;  /* 0x00000608040075b4 */ /* 0x0005e20008019000 */
[----:B------:R-:W-:Y:S02]  /*15540*/  NOP ;  /* 0x0000000000007918 */ /* 0x000fe40000000000 */
.L_x_10904:
[----:B------:R-:W-:Y:S01]  /*15550*/  VIADD R25, R25, 0x1 ;  /* 0x0000000119197836 */ /* 0x000fe20000000000 */
[----:B------:R-:W-:Y:S04]  /*15560*/  BSSY B0, `(.L_x_10912) ;  /* 0x0000007000007945 */ /* 0x000fe80003800000 */
[----:B--2---:R-:W-:-:S04]  /*15570*/  LEA.HI R2, R25, R25, RZ, 0x1 ;  /* 0x0000001919027211 */ /* 0x004fc800078f08ff */
[----:B------:R-:W-:-:S05]  /*15580*/  LOP3.LUT R2, R2, 0xfffffffe, RZ, 0xc0, !PT ;  /* 0xfffffffe02027812 */ /* 0x000fca00078ec0ff */
[----:B------:R-:W-:-:S05]  /*15590*/  IMAD.IADD R2, R25, 0x1, -R2 ;  /* 0x0000000119027824 */ /* 0x000fca00078e0a02 */
[----:B------:R-:W-:-:S04]  /*155a0*/  SHF.L.U32 R2, R2, 0x1f, RZ ;  /* 0x0000001f02027819 */ /* 0x000fc800000006ff */
[----:B------:R-:W2:Y:S02]  /*155b0*/  SYNCS.PHASECHK.TRANS64.TRYWAIT P0, [UR40+0x13220], R2 ;  /* 0x01322002ff0075a7 */ /* 0x000ea40008000168 */
[----:B--2---:R-:W-:Y:S05]  /*155c0*/  @!P0 BRA `(.L_x_10913) ;  /* 0x0000001800a88947 */ /* 0x004fea0003800000 */
.L_x_10970:
[----:B------:R-:W-:Y:S05]  /*155d0*/  BSYNC B0 ;  /* 0x0000000000007941 */ /* 0x000fea0003800000 */
.L_x_10912:
[----:B------:R-:W-:-:S04]  /*155e0*/  UIADD3 UR4, UR43, -0x2, URZ ;  /* 0xfffffffe2b047890 */ /* 0x000fc8000fffe03f */
[----:B------:R-:W-:-:S06]  /*155f0*/  UISETP.GE.AND UP0, UPT, UR4, UR42, UPT ;  /* 0x0000002a0400728c */ /* 0x000fcc000bf06270 */
[----:B------:R-:W-:-:S13]  /*15600*/  PLOP3.LUT P0, PT, PT, PT, UP0, 0x80, 0x0 ;  /* 0x000000000000781c */ /* 0x000fda0003f0f008 */
[----:B------:R-:W-:Y:S05]  /*15610*/  @!P0 BRA `(.L_x_10914) ;  /* 0x0000000800b48947 */ /* 0x000fea0003800000 */
[----:B------:R-:W-:Y:S02]  /*15620*/  IMAD.MOV.U32 R8, RZ, RZ, R17 ;  /* 0x000000ffff087224 */ /* 0x000fe400078e0011 */
[----:B--2---:R-:W-:Y:S02]  /*15630*/  IMAD.MOV.U32 R3, RZ, RZ, R18 ;  /* 0x000000ffff037224 */ /* 0x004fe400078e0012 */
[----:B------:R-:W-:-:S07]  /*15640*/  IMAD.U32 R2, RZ, RZ, UR4 ;  /* 0x00000004ff027e24 */ /* 0x000fce000f8e00ff */
.L_x_10934:
        /* <DEDUP_REMOVED lines=31> */
.L_x_10917:
[----:B------:R-:W3:Y:S01]  /*15840*/  SYNCS.PHASECHK.TRANS64.TRYWAIT P0, [R9+URZ+0x13280], R10 ;  /* 0x0132800a090075a7 */ /* 0x000ee2000800017f */
[----:B------:R-:W-:Y:S01]  /*15850*/  BSSY B1, `(.L_x_10918) ;  /* 0x0000003000017945 */ /* 0x000fe20003800000 */
[----:B------:R-:W-:-:S03]  /*15860*/  ISETP.NE.AND P3, PT, R27, RZ, PT ;  /* 0x000000ff1b00720c */ /* 0x000fc60003f65270 */
[----:B---3--:R-:W-:Y:S10]  /*15870*/  @!P0 BRA `(.L_x_10919) ;  /* 0x0000001800148947 */ /* 0x008ff40003800000 */
.L_x_10971:
[----:B------:R-:W-:Y:S05]  /*15880*/  BSYNC B1 ;  /* 0x0000000000017941 */ /* 0x000fea0003800000 */
.L_x_10918:
[----:B------:R-:W-:Y:S04]  /*15890*/  BSSY B1, `(.L_x_10920) ;  /* 0x0000007000017945 */ /* 0x000fe80003800000 */
[----:B------:R-:W-:Y:S05]  /*158a0*/  @P3 BRA `(.L_x_10921) ;  /* 0x0000000000143947 */ /* 0x000fea0003800000 */
[----:B------:R-:W-:Y:S01]  /*158b0*/  ISETP.NE.AND P0, PT, R26, RZ, PT ;  /* 0x000000ff1a00720c */ /* 0x000fe20003f05270 */
[----:B------:R-:W-:-:S04]  /*158c0*/  IMAD.MOV.U32 R4, RZ, RZ, 0x2800 ;  /* 0x00002800ff047424 */ /* 0x000fc800078e00ff */
[----:B------:R4:W-:Y:S08]  /*158d0*/  SYNCS.ARRIVE.TRANS64 RZ, [R9+URZ+0x13270], R4 ;  /* 0x0132700409ff79a7 */ /* 0x0009f0000800003f */
[----:B------:R-:W-:Y:S05]  /*158e0*/  @!P0 BRA `(.L_x_10921) ;  /* 0x0000000000048947 */ /* 0x000fea0003800000 */
[----:B------:R-:W-:Y:S01]  /*158f0*/  BPT.TRAP 0x1 ;  /* 0x000000040000795c */ /* 0x000fe20000300000 */
.L_x_10921:
[----:B------:R-:W-:Y:S05]  /*15900*/  BSYNC B1 ;  /* 0x0000000000017941 */ /* 0x000fea0003800000 */
.L_x_10920:
[----:B------:R-:W-:Y:S01]  /*15910*/  IMAD.MOV.U32 R12, RZ, RZ, RZ ;  /* 0x000000ffff0c7224 */ /* 0x000fe200078e00ff */
[----:B------:R-:W-:Y:S01]  /*15920*/  R2UR UR12, R20 ;  /* 0x00000000140c72ca */ /* 0x000fe200000e0000 */
[----:B--2---:R-:W-:Y:S01]  /*15930*/  IMAD.U32 R6, RZ, RZ, UR40 ;  /* 0x00000028ff067e24 */ /* 0x004fe2000f8e00ff */
        /* <DEDUP_REMOVED lines=8> */
[----:B----4-:R-:W-:Y:S01]  /*159c0*/  VIADD R4, R6, 0x6000 ;  /* 0x0000600006047836 */ /* 0x010fe20000000000 */
[----:B------:R-:W-:-:S09]  /*159d0*/  UMOV UR7, 0x14f00000 ;  /* 0x14f0000000077882 */ /* 0x000fd20000000000 */
.L_x_10922:
        /* <DEDUP_REMOVED lines=12> */
.L_x_10972:
[----:B------:R-:W-:Y:S05]  /*15aa0*/  BSYNC B1 ;  /* 0x0000000000017941 */ /* 0x000fea0003800000 */
.L_x_10923:
[----:B------:R-:W-:Y:S01]  /*15ab0*/  BSSY B1, `(.L_x_10925) ;  /* 0x0000009000017945 */ /* 0x000fe20003800000 */
[----:B------:R-:W-:Y:S02]  /*15ac0*/  IMAD.MOV.U32 R4, RZ, RZ, 0x0 ;  /* 0x00000000ff047424 */ /* 0x000fe400078e00ff */
[----:B------:R-:W-:Y:S01]  /*15ad0*/  IMAD.MOV.U32 R5, RZ, RZ, 0x14f00000 ;  /* 0x14f00000ff057424 */ /* 0x000fe200078e00ff */
[----:B------:R-:W-:Y:S06]  /*15ae0*/  @P3 BRA `(.L_x_10926) ;  /* 0x0000000000143947 */ /* 0x000fec0003800000 */
[----:B------:R-:W-:Y:S01]  /*15af0*/  ISETP.NE.AND P0, PT, R26, RZ, PT ;  /* 0x000000ff1a00720c */ /* 0x000fe20003f05270 */
[----:B--23--:R-:W-:-:S04]  /*15b00*/  IMAD.MOV.U32 R10, RZ, RZ, 0x2800 ;  /* 0x00002800ff0a7424 */ /* 0x00cfc800078e00ff */
[----:B------:R4:W-:Y:S08]  /*15b10*/  SYNCS.ARRIVE.TRANS64 RZ, [R9+URZ+0x13230], R10 ;  /* 0x0132300a09ff79a7 */ /* 0x0009f0000800003f */
[----:B------:R-:W-:Y:S05]  /*15b20*/  @!P0 BRA `(.L_x_10926) ;  /* 0x0000000000048947 */ /* 0x000fea0003800000 */
[----:B------:R-:W-:Y:S01]  /*15b30*/  BPT.TRAP 0x1 ;  /* 0x000000040000795c */ /* 0x000fe20000300000 */
.L_x_10926:
[----:B------:R-:W-:Y:S05]  /*15b40*/  BSYNC B1 ;  /* 0x0000000000017941 */ /* 0x000fea0003800000 */
.L_x_10925:
        /* <DEDUP_REMOVED lines=9> */
.L_x_10927:
        /* <DEDUP_REMOVED lines=9> */
.L_x_10916:
[----:B------:R-:W-:Y:S05]  /*15c70*/  BSYNC B0 ;  /* 0x0000000000007941 */ /* 0x000fea0003800000 */
.L_x_10915:
[----:B------:R-:W-:-:S06]  /*15c80*/  UISETP.NE.AND UP0, UPT, UR41, 0x3, UPT ;  /* 0x000000032900788c */ /* 0x000fcc000bf05270 */
[----:B------:R-:W-:-:S13]  /*15c90*/  PLOP3.LUT P0, PT, PT, PT, UP0, 0x80, 0x0 ;  /* 0x000000000000781c */ /* 0x000fda0003f0f008 */
[----:B------:R-:W-:Y:S05]  /*15ca0*/  @!P0 BRA `(.L_x_10928) ;  /* 0x0000000000048947 */ /* 0x000fea0003800000 */
[----:B------:R-:W-:Y:S01]  /*15cb0*/  BPT.TRAP 0x1 ;  /* 0x000000040000795c */ /* 0x000fe20000300000 */
.L_x_10928:
        /* <DEDUP_REMOVED lines=8> */
.L_x_10973:
[----:B------:R-:W-:Y:S05]  /*15d40*/  BSYNC B0 ;  /* 0x0000000000007941 */ /* 0x000fea0003800000 */
.L_x_10929:
[----:B------:R-:W-:Y:S05]  /*15d50*/  @!P0 BRA `(.L_x_10931) ;  /* 0x0000000000048947 */ /* 0x000fea0003800000 */
[----:B------:R-:W-:Y:S01]  /*15d60*/  BPT.TRAP 0x1 ;  /* 0x000000040000795c */ /* 0x000fe20000300000 */
.L_x_10931:
[----:B------:R-:W-:Y:S01]  /*15d70*/  SHF.L.U32 R3, R3, 0x1f, RZ ;  /* 0x0000001f03037819 */ /* 0x000fe200000006ff */
[----:B------:R-:W-:-:S03]  /*15d80*/  IMAD R10, R8, 0x2800, RZ ;  /* 0x00002800080a7824 */ /* 0x000fc600078e02ff */
[----:B------:R-:W3:Y:S02]  /*15d90*/  SYNCS.PHASECHK.TRANS64.TRYWAIT P3, [R12+URZ+0x13260], R3 ;  /* 0x013260030c0075a7 */ /* 0x000ee4000806017f */
[----:B---3--:R-:W-:Y:S05]  /*15da0*/  @!P3 BRA `(.L_x_10932) ;  /* 0x000000140004b947 */ /* 0x008fea0003800000 */
.L_x_10974:
[C---:B---3--:R-:W-:Y:S01]  /*15db0*/  LOP3.LUT R3, R10.reuse, R23, RZ, 0xfc, !PT ;  /* 0x000000170a037212 */ /* 0x048fe200078efcff */
[----:B------:R-:W-:Y:S05]  /*15dc0*/  WARPSYNC.ALL ;  /* 0x0000000000007948 */ /* 0x000fea0003800000 */
[----:B--2---:R-:W2:Y:S01]  /*15dd0*/  LDSM.16.MT88.4 R4, [R3+UR40+0x6000] ;  /* 0x006000280304783b */ /* 0x004ea20008004200 */
        /* <DEDUP_REMOVED lines=39> */
.L_x_10933:
[----:B---3--:R-:W-:Y:S01]  /*16050*/  SYNCS.ARRIVE.TRANS64.A1T0 RZ, [R12+URZ+0x13250], RZ ;  /* 0x013250ff0cff79a7 */ /* 0x008fe2000810003f */
[----:B------:R-:W-:Y:S01]  /*16060*/  BAR.SYNC.DEFER_BLOCKING 0x2, 0x80 ;  /* 0x0082000000007b1d */ /* 0x000fe20000010000 */
[----:B------:R-:W-:Y:S01]  /*16070*/  ISETP.GT.AND P0, PT, R2, UR42, PT ;  /* 0x0000002a02007c0c */ /* 0x000fe2000bf04270 */
[----:B------:R-:W-:Y:S02]  /*16080*/  @!P2 VIADD R3, R12, 0x13280 ;  /* 0x000132800c03a836 */ /* 0x000fe40000000000 */
[----:B------:R-:W-:Y:S02]  /*16090*/  VIADD R2, R2, 0xffffffff ;  /* 0xffffffff02027836 */ /* 0x000fe40000000000 */
[----:B--2---:R-:W-:Y:S01]  /*160a0*/  IMAD.MOV.U32 R8, RZ, RZ, R17 ;  /* 0x000000ffff087224 */ /* 0x004fe200078e0011 */
[----:B------:R-:W-:-:S04]  /*160b0*/  @!P2 PRMT R3, RZ, 0x654, R3 ;  /* 0x00000654ff03a816 */ /* 0x000fc80000000003 */
[----:B------:R2:W-:Y:S02]  /*160c0*/  @!P2 SYNCS.ARRIVE.TRANS64.RED.A1T0 RZ, [R3+URZ], RZ ;  /* 0x000000ff03ffa9a7 */ /* 0x0005e4000810043f */
[----:B--2---:R-:W-:Y:S01]  /*160d0*/  IMAD.MOV.U32 R3, RZ, RZ, R18 ;  /* 0x000000ffff037224 */ /* 0x004fe200078e0012 */
[----:B------:R-:W-:Y:S06]  /*160e0*/  @P0 BRA `(.L_x_10934) ;  /* 0xfffffff400580947 */ /* 0x000fec000383ffff */
.L_x_10914:
        /* <DEDUP_REMOVED lines=9> */
[----:B------:R-:W3:Y:S02]  /*16180*/  S2R R4, SR_LTMASK ;  /* 0x0000000000047919 */ /* 0x000ee40000003900 */
[----:B---3--:R-:W-:-:S04]  /*16190*/  LOP3.LUT R4, R4, UR4, RZ, 0xc0, !PT ;  /* 0x0000000404047c12 */ /* 0x008fc8000f8ec0ff */
[----:B------:R-:W3:Y:S01]  /*161a0*/  POPC R7, R4 ;  /* 0x0000000400077309 */ /* 0x000ee20000000000 */
[----:B--2---:R-:W3:Y:S02]  /*161b0*/  SHFL.IDX PT, R0, R3, R0, 0x1f ;  /* 0x00001f0003007589 */ /* 0x004ee400000e0000 */
[----:B---3--:R-:W-:-:S07]  /*161c0*/  IADD3 R24, R0, UR44, R7 ;  /* 0x0000002c00187c10 */ /* 0x008fce000fffe007 */
.L_x_10936:
[----:B------:R-:W-:Y:S05]  /*161d0*/  BSYNC B0 ;  /* 0x0000000000007941 */ /* 0x000fea0003800000 */
.L_x_10935:
[----:B------:R-:W-:-:S06]  /*161e0*/  UISETP.NE.AND UP0, UPT, UR41, 0x3, UPT ;  /* 0x000000032900788c */ /* 0x000fcc000bf05270 */
[----:B------:R-:W-:-:S13]  /*161f0*/  PLOP3.LUT P0, PT, PT, PT, UP0, 0x80, 0x0 ;  /* 0x000000000000781c */ /* 0x000fda0003f0f008 */
[----:B------:R-:W-:Y:S05]  /*16200*/  @!P0 BRA `(.L_x_10937) ;  /* 0x0000000000048947 */ /* 0x000fea0003800000 */
[----:B------:R-:W-:Y:S01]  /*16210*/  BPT.TRAP 0x1 ;  /* 0x000000040000795c */ /* 0x000fe20000300000 */
.L_x_10937:
        /* <DEDUP_REMOVED lines=8> */
.L_x_10975:
[----:B------:R-:W-:Y:S05]  /*162a0*/  BSYNC B0 ;  /* 0x0000000000007941 */ /* 0x000fea0003800000 */
.L_x_10938:
[----:B------:R-:W-:Y:S05]  /*162b0*/  @!P1 BRA `(.L_x_10940) ;  /* 0x0000000000049947 */ /* 0x000fea0003800000 */
[----:B------:R-:W-:Y:S01]  /*162c0*/  BPT.TRAP 0x1 ;  /* 0x000000040000795c */ /* 0x000fe20000300000 */
.L_x_10940:
[----:B------:R-:W-:Y:S01]  /*162d0*/  SHF.L.U32 R5, R18, 0x1f, RZ ;  /* 0x0000001f12057819 */ /* 0x000fe200000006ff */
[----:B--2---:R-:W-:-:S03]  /*162e0*/  IMAD R3, R17, 0x2800, RZ ;  /* 0x0000280011037824 */ /* 0x004fc600078e02ff */
[----:B------:R-:W2:Y:S02]  /*162f0*/  SYNCS.PHASECHK.TRANS64.TRYWAIT P0, [R2+URZ+0x13260], R5 ;  /* 0x01326005020075a7 */ /* 0x000ea4000800017f */
[----:B------:R-:W-:Y:S01]  /*16300*/  LOP3.LUT R0, R3, R23, RZ, 0xfc, !PT ;  /* 0x0000001703007212 */ /* 0x000fe200078efcff */
[----:B--2---:R-:W-:Y:S06]  /*16310*/  @!P0 BRA `(.L_x_10941) ;  /* 0x0000000c00d08947 */ /* 0x004fec0003800000 */
.L_x_10976:
        /* <DEDUP_REMOVED lines=41> */
.L_x_10942:
[----:B---3--:R3:W-:Y:S01]  /*165b0*/  SYNCS.ARRIVE.TRANS64.A1T0 RZ, [R2+URZ+0x13250], RZ ;  /* 0x013250ff02ff79a7 */ /* 0x0087e2000810003f */
        /* <DEDUP_REMOVED lines=9> */
.L_x_10898:
[----:B------:R-:W-:Y:S05]  /*16650*/  BSYNC B6 ;  /* 0x0000000000067941 */ /* 0x000fea0003800000 */
.L_x_10896:
[----:B------:R-:W-:-:S13]  /*16660*/  LOP3.LUT P0, RZ, R16, 0x2, RZ, 0xc0, !PT ;  /* 0x0000000210ff7812 */ /* 0x000fda000780c0ff */
[----:B------:R-:W-:Y:S05]  /*16670*/  @!P0 BRA `(.L_x_10943) ;  /* 0x00000000001c8947 */ /* 0x000fea0003800000 */
[----:B------:R-:W2:Y:S08]  /*16680*/  S2UR UR5, SR_CgaCtaId ;  /* 0x00000000000579c3 */ /* 0x000eb00000008800 */
[----:B------:R-:W-:Y:S06]  /*16690*/  BAR.SYNC.DEFER_BLOCKING 0x5, 0x200 ;  /* 0x0148000000007b1d */ /* 0x000fec0000010000 */
[----:B------:R-:W-:-:S02]  /*166a0*/  UMOV UR4, 0x400 ;  /* 0x0000040000047882 */ /* 0x000fc40000000000 */
[----:B--2---:R-:W-:-:S09]  /*166b0*/  ULEA UR4, UR5, UR4, 0x18 ;  /* 0x0000000405047291 */ /* 0x004fd2000f8ec03f */
[----:B------:R-:W2:Y:S01]  /*166c0*/  LDS R24, [UR4+0x132d0] ;  /* 0x0132d004ff187984 */ /* 0x000ea20008000800 */
[----:B------:R-:W-:Y:S06]  /*166d0*/  BAR.ARV 0x4, 0x200 ;  /* 0x0108000000007b1d */ /* 0x000fec0000002000 */
[----:B------:R-:W-:Y:S05]  /*166e0*/  BRA `(.L_x_10944) ;  /* 0x0000000000247947 */ /* 0x000fea0003800000 */
.L_x_10943:
[----:B------:R-:W-:Y:S01]  /*166f0*/  BAR.SYNC.DEFER_BLOCKING 0x4, 0x200 ;  /* 0x0108000000007b1d */ /* 0x000fe20000010000 */
[----:B------:R-:W-:-:S13]  /*16700*/  ISETP.NE.AND P0, PT, R27, RZ, PT ;  /* 0x000000ff1b00720c */ /* 0x000fda0003f05270 */
[----:B------:R-:W2:Y:S01]  /*16710*/  @!P0 S2R R3, SR_CgaCtaId ;  /* 0x0000000000038919 */ /* 0x000ea20000008800 */
[----:B---3--:R-:W-:-:S04]  /*16720*/  @!P0 MOV R0, 0x400 ;  /* 0x0000040000008802 */ /* 0x008fc80000000f00 */
[----:B--2---:R-:W-:Y:S02]  /*16730*/  @!P0 LEA R3, R3, R0, 0x18 ;  /* 0x0000000003038211 */ /* 0x004fe400078ec0ff */
[----:B------:R-:W2:Y:S04]  /*16740*/  SHFL.IDX PT, R0, R24, RZ, 0x1f ;  /* 0x00001fff18007589 */ /* 0x000ea800000e0000 */
[----:B------:R2:W-:Y:S02]  /*16750*/  @!P0 STS [R3+0x132d0], R24 ;  /* 0x0132d01803008388 */ /* 0x0005e40000000800 */
[----:B--2---:R-:W-:Y:S01]  /*16760*/  IMAD.MOV.U32 R24, RZ, RZ, R0 ;  /* 0x000000ffff187224 */ /* 0x004fe200078e0000 */
[----:B------:R-:W-:Y:S06]  /*16770*/  BAR.ARV 0x5, 0x200 ;  /* 0x0148000000007b1d */ /* 0x000fec0000002000 */
.L_x_10944:
[----:B------:R-:W-:Y:S02]  /*16780*/  ULDC UR4, c[0x0][0xda8] ;  /* 0x00036a0000047ab9 */ /* 0x000fe40000000800 */
[----:B--2---:R-:W-:-:S13]  /*16790*/  ISETP.GE.AND P0, PT, R24, UR4, PT ;  /* 0x0000000418007c0c */ /* 0x004fda000bf06270 */
[----:B------:R-:W-:Y:S05]  /*167a0*/  @!P0 BRA `(.L_x_10945) ;  /* 0xffffffd8001c8947 */ /* 0x000fea000383ffff */
.L_x_10887:
[----:B------:R-:W2:Y:S01]  /*167b0*/  S2R R3, SR_CgaCtaId ;  /* 0x0000000000037919 */ /* 0x000ea20000008800 */
[----:B------:R-:W-:Y:S01]  /*167c0*/  VIADD R25, R25, 0x1 ;  /* 0x0000000119197836 */ /* 0x000fe20000000000 */
[----:B---3--:R-:W-:Y:S01]  /*167d0*/  MOV R2, 0x400 ;  /* 0x0000040000027802 */ /* 0x008fe20000000f00 */
[----:B------:R-:W-:Y:S03]  /*167e0*/  BSSY B0, `(.L_x_10946) ;  /* 0x0000008000007945 */ /* 0x000fe60003800000 */
[----:B------:R-:W-:-:S04]  /*167f0*/  LEA.HI R0, R25, R25, RZ, 0x1 ;  /* 0x0000001919007211 */ /* 0x000fc800078f08ff */
[----:B------:R-:W-:-:S05]  /*16800*/  LOP3.LUT R0, R0, 0xfffffffe, RZ, 0xc0, !PT ;  /* 0xfffffffe00007812 */ /* 0x000fca00078ec0ff */
[----:B------:R-:W-:-:S05]  /*16810*/  IMAD.IADD R0, R25, 0x1, -R0 ;  /* 0x0000000119007824 */ /* 0x000fca00078e0a00 */
[----:B------:R-:W-:Y:S02]  /*16820*/  SHF.L.U32 R0, R0, 0x1f, RZ ;  /* 0x0000001f00007819 */ /* 0x000fe400000006ff */
[----:B--2---:R-:W-:-:S04]  /*16830*/  LEA R6, R3, R2, 0x18 ;  /* 0x0000000203067211 */ /* 0x004fc800078ec0ff */
[----:B------:R-:W2:Y:S02]  /*16840*/  SYNCS.PHASECHK.TRANS64.TRYWAIT P0, [R6+URZ+0x13220], R0 ;  /* 0x01322000060075a7 */ /* 0x000ea4000800017f */
[----:B--2---:R-:W-:Y:S05]  /*16850*/  @!P0 BRA `(.L_x_10947) ;  /* 0x0000000800948947 */ /* 0x004fea0003800000 */
.L_x_10977:
[----:B------:R-:W-:Y:S05]  /*16860*/  BSYNC B0 ;  /* 0x0000000000007941 */ /* 0x000fea0003800000 */
.L_x_10946:
[----:B------:R-:W-:-:S03]  /*16870*/  UMOV UR4, 0xffffffff ;  /* 0xffffffff00047882 */ /* 0x000fc60000000000 */
[----:B------:R-:W-:Y:S05]  /*16880*/  BRA.DIV UR4, `(.L_x_10948) ;  /* 0x0000000a049c7947 */ /* 0x000fea000b800000 */
[----:B------:R3:W4:Y:S02]  /*16890*/  SHFL.IDX PT, R14, R28, RZ, 0x1f ;  /* 0x00001fff1c0e7589 */ /* 0x00072400000e0000 */
.L_x_10980:
[----:B----4-:R-:W-:Y:S01]  /*168a0*/  ISETP.NE.AND P0, PT, R14, RZ, PT ;  /* 0x000000ff0e00720c */ /* 0x010fe20003f05270 */
[----:B------:R-:W-:-:S12]  /*168b0*/  BSSY B0, `(.L_x_10949) ;  /* 0x000002b000007945 */ /* 0x000fd80003800000 */
[----:B------:R-:W-:Y:S05]  /*168c0*/  @P0 BRA `(.L_x_10950) ;  /* 0x0000000000a40947 */ /* 0x000fea0003800000 */
[----:B------:R-:W-:-:S03]  /*168d0*/  UMOV UR4, 0xffffffff ;  /* 0xffffffff00047882 */ /* 0x000fc60000000000 */
[----:B------:R-:W-:Y:S05]  /*168e0*/  BRA.DIV UR4, `(.L_x_10951) ;  /* 0x0000000a04ac7947 */ /* 0x000fea000b800000 */
[----:B------:R-:W-:-:S13]  /*168f0*/  ELECT P6, URZ, PT ;  /* 0x00000000003f782f */ /* 0x000fda00038c0000 */
.L_x_10983:
[----:B------:R-:W-:Y:S05]  /*16900*/  @!P6 BRA `(.L_x_10950) ;  /* 0x000000000094e947 */ /* 0x000fea0003800000 */
[----:B------:R-:W-:-:S06]  /*16910*/  ULOP3.LUT UR4, UR46, 0x2, URZ, 0xfc, !UPT ;  /* 0x000000022e047892 */ /* 0x000fcc000f8efc3f */
[----:B--2---:R-:W-:-:S05]  /*16920*/  IMAD.U32 R0, RZ, RZ, UR4 ;  /* 0x00000004ff007e24 */ /* 0x004fca000f8e00ff */
[----:B------:R-:W-:-:S13]  /*16930*/  ISETP.NE.AND P0, PT, R0, 0x3, PT ;  /* 0x000000030000780c */ /* 0x000fda0003f05270 */
[----:B------:R-:W-:Y:S05]  /*16940*/  @!P0 BRA `(.L_x_10952) ;  /* 0x0000000000048947 */ /* 0x000fea0003800000 */
[----:B------:R-:W-:Y:S01]  /*16950*/  BPT.TRAP 0x1 ;  /* 0x000000040000795c */ /* 0x000fe20000300000 */
.L_x_10952:
        /* <DEDUP_REMOVED lines=9> */
[----:B------:R-:W-:Y:S01]  /*169f0*/  IMAD R9, R7, 0x8, R0 ;  /* 0x0000000807097824 */ /* 0x000fe200078e0200 */
[----:B------:R-:W-:Y:S01]  /*16a00*/  SHF.L.U32 R0, R3, 0x1f, RZ ;  /* 0x0000001f03007819 */ /* 0x000fe200000006ff */
[----:B--2---:R-:W-:Y:S06]  /*16a10*/  @!P1 BRA `(.L_x_10953) ;  /* 0x0000000800809947 */ /* 0x004fec0003800000 */
.L_x_10984:
[----:B------:R-:W4:Y:S02]  /*16a20*/  SYNCS.PHASECHK.TRANS64.TRYWAIT P1, [R9+URZ], R0 ;  /* 0x00000000090075a7 */ /* 0x000f24000802017f */
[----:B----4-:R-:W-:Y:S05]  /*16a30*/  @!P1 BRA `(.L_x_10954) ;  /* 0x00000008008c9947 */ /* 0x010fea0003800000 */
.L_x_10985:
[----:B------:R-:W-:Y:S05]  /*16a40*/  @!P0 BRA `(.L_x_10955) ;  /* 0x0000000000048947 */ /* 0x000fea0003800000 */
[----:B------:R-:W-:Y:S01]  /*16a50*/  BPT.TRAP 0x1 ;  /* 0x000000040000795c */ /* 0x000fe20000300000 */
.L_x_10955:
[----:B------:R-:W-:-:S04]  /*16a60*/  IMAD R17, R17, 0x8, R6 ;  /* 0x0000000811117824 */ /* 0x000fc800078e0206 */
[----:B------:R-:W5:Y:S02]  /*16a70*/  SYNCS.PHASECHK.TRANS64.TRYWAIT P1, [R17+URZ+0x13260], R4 ;  /* 0x01326004110075a7 */ /* 0x000f64000802017f */
[----:B-----5:R-:W-:Y:S05]  /*16a80*/  @!P1 BRA `(.L_x_10956) ;  /* 0x00000008008c9947 */ /* 0x020fea0003800000 */
.L_x_10986:
[----:B------:R-:W-:Y:S05]  /*16a90*/  @!P0 BRA `(.L_x_10957) ;  /* 0x0000000000048947 */ /* 0x000fea0003800000 */
[----:B------:R-:W-:Y:S01]  /*16aa0*/  BPT.TRAP 0x1 ;  /* 0x000000040000795c */ /* 0x000fe20000300000 */
.L_x_10957:
[----:B------:R-:W-:-:S04]  /*16ab0*/  IMAD R7, R7, 0x8, R6 ;  /* 0x0000000807077824 */ /* 0x000fc800078e0206 */
[----:B------:R-:W5:Y:S02]  /*16ac0*/  SYNCS.PHASECHK.TRANS64.TRYWAIT P1, [R7+URZ+0x13260], R0 ;  /* 0x01326000070075a7 */ /* 0x000f64000802017f */
[----:B-----5:R-:W-:Y:S05]  /*16ad0*/  @!P1 BRA `(.L_x_10958) ;  /* 0x00000008008c9947 */ /* 0x020fea0003800000 */
.L_x_10987:
[----:B------:R-:W-:Y:S05]  /*16ae0*/  @!P0 BRA `(.L_x_10959) ;  /* 0x0000000000048947 */ /* 0x000fea0003800000 */
[----:B------:R-:W-:Y:S01]  /*16af0*/  BPT.TRAP 0x1 ;  /* 0x000000040000795c */ /* 0x000fe20000300000 */
.L_x_10959:
[----:B------:R-:W5:Y:S02]  /*16b00*/  SYNCS.PHASECHK.TRANS64.TRYWAIT P0, [R17+URZ+0x13280], R4 ;  /* 0x01328004110075a7 */ /* 0x000f64000800017f */
[----:B-----5:R-:W-:Y:S05]  /*16b10*/  @!P0 BRA `(.L_x_10960) ;  /* 0x0000000800908947 */ /* 0x020fea0003800000 */
.L_x_10961:
[----:B------:R1:W1:Y:S02]  /*16b20*/  SYNCS.PHASECHK.TRANS64.TRYWAIT P0, [R7+URZ+0x13280], R0 ;  /* 0x01328000070075a7 */ /* 0x000264000800017f */
[----:B-1----:R-:W-:Y:S05]  /*16b30*/  @!P0 NANOSLEEP.SYNCS 0x989680 ;  /* 0x009896800000895d */ /* 0x002fea0003900000 */
[----:B------:R-:W1:Y:S02]  /*16b40*/  @!P0 SYNCS.PHASECHK.TRANS64 P0, [R7+URZ+0x13280], R0 ;  /* 0x01328000070085a7 */ /* 0x000e64000800007f */
[----:B-1----:R-:W-:Y:S05]  /*16b50*/  @!P0 BRA `(.L_x_10961) ;  /* 0xfffffffc00f08947 */ /* 0x002fea000383ffff */
.L_x_10950:
[----:B------:R-:W-:Y:S05]  /*16b60*/  BSYNC B0 ;  /* 0x0000000000007941 */ /* 0x000fea0003800000 */
.L_x_10949:
[----:B------:R-:W-:Y:S05]  /*16b70*/  EXIT ;  /* 0x000000000000794d */ /* 0x000fea0003800000 */
.L_x_10800:
[----:B-1----:R-:W-:-:S04]  /*16b80*/  IMAD.U32 R3, RZ, RZ, UR40 ;  /* 0x00000028ff037e24 */ /* 0x002fc8000f8e00ff */
[----:B------:R1:W2:Y:S03]  /*16b90*/  SYNCS.PHASECHK.TRANS64.TRYWAIT P1, [R3+URZ+0x13200], R8 ;  /* 0x01320008030075a7 */ /* 0x0002a6000802017f */
[----:B--2---:R-:W-:Y:S05]  /*16ba0*/  @!P1 NANOSLEEP.SYNCS 0x989680 ;  /* 0x009896800000995d */ /* 0x004fea0003900000 */
[----:B------:R-:W2:Y:S02]  /*16bb0*/  @!P1 SYNCS.PHASECHK.TRANS64 P1, [R3+URZ+0x13200], R8 ;  /* 0x01320008030095a7 */ /* 0x000ea4000802007f */
[----:B--2---:R-:W-:Y:S05]  /*16bc0*/  @!P1 BRA `(.L_x_10800) ;  /* 0xfffffffc00ec9947 */ /* 0x004fea000383ffff */
[----:B------:R-:W-:Y:S05]  /*16bd0*/  BRA `(.L_x_10962) ;  /* 0xfffffeac00ec7947 */ /* 0x000fea000383ffff */
.L_x_10804:
[----:B--2---:R2:W3:Y:S02]  /*16be0*/  SYNCS.PHASECHK.TRANS64.TRYWAIT P1, [R4+URZ+0x13230], R3 ;  /* 0x01323003040075a7 */ /* 0x0044e4000802017f */
[----:B---3--:R-:W-:Y:S05]  /*16bf0*/  @!P1 NANOSLEEP.SYNCS 0x989680 ;  /* 0x009896800000995d */ /* 0x008fea0003900000 */
[----:B------:R-:W3:Y:S02]  /*16c00*/  @!P1 SYNCS.PHASECHK.TRANS64 P1, [R4+URZ+0x13230], R3 ;  /* 0x01323003040095a7 */ /* 0x000ee4000802007f */
[----:B---3--:R-:W-:Y:S05]  /*16c10*/  @!P1 BRA `(.L_x_10804) ;  /* 0xfffffffc00f09947 */ /* 0x008fea000383ffff */
[----:B------:R-:W-:Y:S05]  /*16c20*/  BRA `(.L_x_10803) ;  /* 0xfffffeb000087947 */ /* 0x000fea000383ffff */
.L_x_10820:
[----:B--2---:R-:W-:-:S04]  /*16c30*/  IMAD.U32 R13, RZ, RZ, UR25 ;  /* 0x00000019ff0d7e24 */ /* 0x004fc8000f8e00ff */
[----:B------:R2:W3:Y:S03]  /*16c40*/  SYNCS.PHASECHK.TRANS64.TRYWAIT P1, [R13+URZ+0x13230], R12 ;  /* 0x0132300c0d0075a7 */ /* 0x0004e6000802017f */
[----:B---3--:R-:W-:Y:S05]  /*16c50*/  @!P1 NANOSLEEP.SYNCS 0x989680 ;  /* 0x009896800000995d */ /* 0x008fea0003900000 */
[----:B------:R-:W3:Y:S02]  /*16c60*/  @!P1 SYNCS.PHASECHK.TRANS64 P1, [R13+URZ+0x13230], R12 ;  /* 0x0132300c0d0095a7 */ /* 0x000ee4000802007f */
[----:B---3--:R-:W-:Y:S05]  /*16c70*/  @!P1 BRA `(.L_x_10820) ;  /* 0xfffffffc00ec9947 */ /* 0x008fea000383ffff */
[----:B------:R-:W-:Y:S05]  /*16c80*/  BRA `(.L_x_10819) ;  /* 0xfffffef400a07947 */ /* 0x000fea000383ffff */
.L_x_10824:
[----:B--2---:R-:W-:-:S04]  /*16c90*/  IMAD.U32 R13, RZ, RZ, UR11 ;  /* 0x0000000bff0d7e24 */ /* 0x004fc8000f8e00ff */
[----:B------:R2:W3:Y:S03]  /*16ca0*/  SYNCS.PHASECHK.TRANS64.TRYWAIT P1, [R13+URZ+0x13250], R12 ;  /* 0x0132500c0d0075a7 */ /* 0x0004e6000802017f */
[----:B---3--:R-:W-:Y:S05]  /*16cb0*/  @!P1 NANOSLEEP.SYNCS 0x989680 ;  /* 0x009896800000995d */ /* 0x008fea0003900000 */
[----:B------:R-:W3:Y:S02]  /*16cc0*/  @!P1 SYNCS.PHASECHK.TRANS64 P1, [R13+URZ+0x13250], R12 ;  /* 0x0132500c0d0095a7 */ /* 0x000ee4000802007f */
[----:B---3--:R-:W-:Y:S05]  /*16cd0*/  @!P1 BRA `(.L_x_10824) ;  /* 0xfffffffc00ec9947 */ /* 0x008fea000383ffff */
[----:B------:R-:W-:Y:S05]  /*16ce0*/  BRA `(.L_x_10823) ;  /* 0xfffffef800ac7947 */ /* 0x000fea000383ffff */
.L_x_10842:
[----:B--2---:R-:W-:-:S04]  /*16cf0*/  IMAD.U32 R11, RZ, RZ, UR6 ;  /* 0x00000006ff0b7e24 */ /* 0x004fc8000f8e00ff */
[----:B------:R2:W3:Y:S03]  /*16d00*/  SYNCS.PHASECHK.TRANS64.TRYWAIT P1, [R11+URZ+0x13230], R10 ;  /* 0x0132300a0b0075a7 */ /* 0x0004e6000802017f */
[----:B---3--:R-:W-:Y:S05]  /*16d10*/  @!P1 NANOSLEEP.SYNCS 0x989680 ;  /* 0x009896800000995d */ /* 0x008fea0003900000 */
[----:B------:R-:W3:Y:S02]  /*16d20*/  @!P1 SYNCS.PHASECHK.TRANS64 P1, [R11+URZ+0x13230], R10 ;  /* 0x0132300a0b0095a7 */ /* 0x000ee4000802007f */
[----:B---3--:R-:W-:Y:S05]  /*16d30*/  @!P1 BRA `(.L_x_10842) ;  /* 0xfffffffc00ec9947 */ /* 0x008fea000383ffff */
[----:B------:R-:W-:Y:S05]  /*16d40*/  BRA `(.L_x_10841) ;  /* 0xffffff40002c7947 */ /* 0x000fea000383ffff */
.L_x_10846:
[----:B--2---:R-:W-:-:S04]  /*16d50*/  IMAD.U32 R11, RZ, RZ, UR11 ;  /* 0x0000000bff0b7e24 */ /* 0x004fc8000f8e00ff */
[----:B------:R2:W3:Y:S03]  /*16d60*/  SYNCS.PHASECHK.TRANS64.TRYWAIT P1, [R11+URZ+0x13250], R10 ;  /* 0x0132500a0b0075a7 */ /* 0x0004e6000802017f */
[----:B---3--:R-:W-:Y:S05]  /*16d70*/  @!P1 NANOSLEEP.SYNCS 0x989680 ;  /* 0x009896800000995d */ /* 0x008fea0003900000 */
[----:B------:R-:W3:Y:S02]  /*16d80*/  @!P1 SYNCS.PHASECHK.TRANS64 P1, [R11+URZ+0x13250], R10 ;  /* 0x0132500a0b0095a7 */ /* 0x000ee4000802007f */
[----:B---3--:R-:W-:Y:S05]  /*16d90*/  @!P1 BRA `(.L_x_10846) ;  /* 0xfffffffc00ec9947 */ /* 0x008fea000383ffff */
[----:B------:R-:W-:Y:S05]  /*16da0*/  BRA `(.L_x_10845) ;  /* 0xffffff4400387947 */ /* 0x000fea000383ffff */
.L_x_10853:
[----:B--2---:R-:W-:-:S04]  /*16db0*/  IMAD.U32 R11, RZ, RZ, UR25 ;  /* 0x00000019ff0b7e24 */ /* 0x004fc8000f8e00ff */
[----:B------:R2:W3:Y:S03]  /*16dc0*/  SYNCS.PHASECHK.TRANS64.TRYWAIT P1, [R11+URZ+0x13230], R10 ;  /* 0x0132300a0b0075a7 */ /* 0x0004e6000802017f */
[----:B---3--:R-:W-:Y:S05]  /*16dd0*/  @!P1 NANOSLEEP.SYNCS 0x989680 ;  /* 0x009896800000995d */ /* 0x008fea0003900000 */
[----:B------:R-:W3:Y:S02]  /*16de0*/  @!P1 SYNCS.PHASECHK.TRANS64 P1, [R11+URZ+0x13230], R10 ;  /* 0x0132300a0b0095a7 */ /* 0x000ee4000802007f */
[----:B---3--:R-:W-:Y:S05]  /*16df0*/  @!P1 BRA `(.L_x_10853) ;  /* 0xfffffffc00ec9947 */ /* 0x008fea000383ffff */
[----:B------:R-:W-:Y:S05]  /*16e00*/  BRA `(.L_x_10852) ;  /* 0xffffff6c003c7947 */ /* 0x000fea000383ffff */
.L_x_10857:
[----:B--2---:R-:W-:-:S04]  /*16e10*/  IMAD.U32 R11, RZ, RZ, UR11 ;  /* 0x0000000bff0b7e24 */ /* 0x004fc8000f8e00ff */
[----:B------:R2:W3:Y:S03]  /*16e20*/  SYNCS.PHASECHK.TRANS64.TRYWAIT P1, [R11+URZ+0x13250], R10 ;  /* 0x0132500a0b0075a7 */ /* 0x0004e6000802017f */
[----:B---3--:R-:W-:Y:S05]  /*16e30*/  @!P1 NANOSLEEP.SYNCS 0x989680 ;  /* 0x009896800000995d */ /* 0x008fea0003900000 */
[----:B------:R-:W3:Y:S02]  /*16e40*/  @!P1 SYNCS.PHASECHK.TRANS64 P1, [R11+URZ+0x13250], R10 ;  /* 0x0132500a0b0095a7 */ /* 0x000ee4000802007f */
[----:B---3--:R-:W-:Y:S05]  /*16e50*/  @!P1 BRA `(.L_x_10857) ;  /* 0xfffffffc00ec9947 */ /* 0x008fea000383ffff */
[----:B------:R-:W-:Y:S05]  /*16e60*/  BRA `(.L_x_10856) ;  /* 0xffffff7000487947 */ /* 0x000fea000383ffff */
.L_x_10871:
[----:B--2---:R-:W-:-:S04]  /*16e70*/  IMAD.U32 R3, RZ, RZ, UR14 ;  /* 0x0000000eff037e24 */ /* 0x004fc8000f8e00ff */
[----:B------:R2:W3:Y:S03]  /*16e80*/  SYNCS.PHASECHK.TRANS64.TRYWAIT P1, [R3+URZ+0x13250], R0 ;  /* 0x01325000030075a7 */ /* 0x0004e6000802017f */
[----:B---3--:R-:W-:Y:S05]  /*16e90*/  @!P1 NANOSLEEP.SYNCS 0x989680 ;  /* 0x009896800000995d */ /* 0x008fea0003900000 */
[----:B------:R-:W3:Y:S02]  /*16ea0*/  @!P1 SYNCS.PHASECHK.TRANS64 P1, [R3+URZ+0x13250], R0 ;  /* 0x01325000030095a7 */ /* 0x000ee4000802007f */
[----:B---3--:R-:W-:Y:S05]  /*16eb0*/  @!P1 BRA `(.L_x_10871) ;  /* 0xfffffffc00ec9947 */ /* 0x008fea000383ffff */
[----:B------:R-:W-:Y:S05]  /*16ec0*/  BRA `(.L_x_10870) ;  /* 0xffffffb400107947 */ /* 0x000fea000383ffff */
.L_x_10903:
[----:B------:R-:W-:Y:S02]  /*16ed0*/  IMAD.MOV.U32 R13, RZ, RZ, R28 ;  /* 0x000000ffff0d7224 */ /* 0x000fe400078e001c */
[----:B------:R-:W-:Y:S02]  /*16ee0*/  IMAD.MOV.U32 R12, RZ, RZ, RZ ;  /* 0x000000ffff0c7224 */ /* 0x000fe400078e00ff */
[----:B------:R-:W-:Y:S02]  /*16ef0*/  IMAD.MOV.U32 R11, RZ, RZ, 0x1f ;  /* 0x0000001fff0b7424 */ /* 0x000fe400078e00ff */
[----:B------:R-:W-:-:S07]  /*16f00*/  IMAD.MOV.U32 R15, RZ, RZ, -0x1 ;  /* 0xffffffffff0f7424 */ /* 0x000fce00078e00ff */
[----:B------:R-:W-:Y:S05]  /*16f10*/  WARPSYNC.COLLECTIVE R15, `(.L_x_10963) ;  /* 0x000000000f087348 */ /* 0x000fea0003c00000 */
[----:B------:R1:W2:Y:S02]  /*16f20*/  SHFL.IDX P6, R14, R13, R12, R11 ;  /* 0x0000000c0d0e7389 */ /* 0x0002a400000c000b */
[----:B-12---:R-:W-:Y:S01]  /*16f30*/  ENDCOLLECTIVE ;  /* 0x000000000000791b */ /* 0x006fe20003800000 */
.L_x_10963:
[----:B------:R-:W-:Y:S05]  /*16f40*/  BRA `(.L_x_10964) ;  /* 0xffffffe000047947 */ /* 0x000fea000383ffff */
.L_x_10905:
[----:B------:R-:W-:Y:S01]  /*16f50*/  BSSY B0, `(.L_x_10965) ;  /* 0x0000006000007945 */ /* 0x000fe20003800000 */
[----:B------:R-:W-:-:S07]  /*16f60*/  IMAD.MOV.U32 R15, RZ, RZ, -0x1 ;  /* 0xffffffffff0f7424 */ /* 0x000fce00078e00ff */
[----:B-1----:R-:W-:Y:S05]  /*16f70*/  WARPSYNC.COLLECTIVE R15, `(.L_x_10966) ;  /* 0x000000000f0c7348 */ /* 0x002fea0003c00000 */
[----:B------:R-:W-:Y:S02]  /*16f80*/  ELECT P6, UR62, PT ;  /* 0x00000000003e782f */ /* 0x000fe400038c0000 */
[----:B------:R-:W-:Y:S01]  /*16f90*/  MOV R14, UR62 ;  /* 0x0000003e000e7c02 */ /* 0x000fe20008000f00 */
[----:B-1----:R-:W-:Y:S10]  /*16fa0*/  ENDCOLLECTIVE ;  /* 0x000000000000791b */ /* 0x002ff40003800000 */
.L_x_10966:
[----:B------:R-:W-:Y:S05]  /*16fb0*/  BSYNC B0 ;  /* 0x0000000000007941 */ /* 0x000fea0003800000 */
.L_x_10965:
[----:B------:R-:W-:Y:S05]  /*16fc0*/  BRA `(.L_x_10967) ;  /* 0xffffffe000047947 */ /* 0x000fea000383ffff */
.L_x_10908:
[----:B--2---:R2:W3:Y:S02]  /*16fd0*/  SYNCS.PHASECHK.TRANS64.TRYWAIT P3, [R5+URZ+0x13280], R2 ;  /* 0x01328002050075a7 */ /* 0x0044e4000806017f */
[----:B---3--:R-:W-:Y:S05]  /*16fe0*/  @!P3 NANOSLEEP.SYNCS 0x989680 ;  /* 0x009896800000b95d */ /* 0x008fea0003900000 */
[----:B------:R-:W3:Y:S02]  /*16ff0*/  @!P3 SYNCS.PHASECHK.TRANS64 P3, [R5+URZ+0x13280], R2 ;  /* 0x013280020500b5a7 */ /* 0x000ee4000806007f */
[----:B---3--:R-:W-:Y:S05]  /*17000*/  @!P3 BRA `(.L_x_10908) ;  /* 0xfffffffc00f0b947 */ /* 0x008fea000383ffff */
[----:B------:R-:W-:Y:S05]  /*17010*/  BRA `(.L_x_10968) ;  /* 0xffffffe000587947 */ /* 0x000fea000383ffff */
.L_x_10910:
[----:B---3--:R3:W4:Y:S02]  /*17020*/  SYNCS.PHASECHK.TRANS64.TRYWAIT P3, [R5+URZ+0x13240], R2 ;  /* 0x01324002050075a7 */ /* 0x008724000806017f */
[----:B----4-:R-:W-:Y:S05]  /*17030*/  @!P3 NANOSLEEP.SYNCS 0x989680 ;  /* 0x009896800000b95d */ /* 0x010fea0003900000 */
[----:B------:R-:W4:Y:S02]  /*17040*/  @!P3 SYNCS.PHASECHK.TRANS64 P3, [R5+URZ+0x13240], R2 ;  /* 0x013240020500b5a7 */ /* 0x000f24000806007f */
[----:B----4-:R-:W-:Y:S05]  /*17050*/  @!P3 BRA `(.L_x_10910) ;  /* 0xfffffffc00f0b947 */ /* 0x010fea000383ffff */
[----:B------:R-:W-:Y:S05]  /*17060*/  BRA `(.L_x_10969) ;  /* 0xffffffe000a47947 */ /* 0x000fea000383ffff */
.L_x_10913:
[----:B--2---:R-:W-:-:S04]  /*17070*/  IMAD.U32 R3, RZ, RZ, UR40 ;  /* 0x00000028ff037e24 */ /* 0x004fc8000f8e00ff */
[----:B------:R2:W3:Y:S03]  /*17080*/  SYNCS.PHASECHK.TRANS64.TRYWAIT P0, [R3+URZ+0x13220], R2 ;  /* 0x01322002030075a7 */ /* 0x0004e6000800017f */
[----:B---3--:R-:W-:Y:S05]  /*17090*/  @!P0 NANOSLEEP.SYNCS 0x989680 ;  /* 0x009896800000895d */ /* 0x008fea0003900000 */
[----:B------:R-:W3:Y:S02]  /*170a0*/  @!P0 SYNCS.PHASECHK.TRANS64 P0, [R3+URZ+0x13220], R2 ;  /* 0x01322002030085a7 */ /* 0x000ee4000800007f */
[----:B---3--:R-:W-:Y:S05]  /*170b0*/  @!P0 BRA `(.L_x_10913) ;  /* 0xfffffffc00ec8947 */ /* 0x008fea000383ffff */
[----:B------:R-:W-:Y:S05]  /*170c0*/  BRA `(.L_x_10970) ;  /* 0xffffffe400407947 */ /* 0x000fea000383ffff */
.L_x_10919:
[----:B---3--:R3:W4:Y:S02]  /*170d0*/  SYNCS.PHASECHK.TRANS64.TRYWAIT P0, [R9+URZ+0x13280], R10 ;  /* 0x0132800a090075a7 */ /* 0x008724000800017f */
[----:B----4-:R-:W-:Y:S05]  /*170e0*/  @!P0 NANOSLEEP.SYNCS 0x989680 ;  /* 0x009896800000895d */ /* 0x010fea0003900000 */
[----:B------:R-:W4:Y:S02]  /*170f0*/  @!P0 SYNCS.PHASECHK.TRANS64 P0, [R9+URZ+0x13280], R10 ;  /* 0x0132800a090085a7 */ /* 0x000f24000800007f */
[----:B----4-:R-:W-:Y:S05]  /*17100*/  @!P0 BRA `(.L_x_10919) ;  /* 0xfffffffc00f08947 */ /* 0x010fea000383ffff */
[----:B------:R-:W-:Y:S05]  /*17110*/  BRA `(.L_x_10971) ;  /* 0xffffffe400d87947 */ /* 0x000fea000383ffff */
.L_x_10924:
[----:B--2---:R2:W4:Y:S02]  /*17120*/  SYNCS.PHASECHK.TRANS64.TRYWAIT P0, [R9+URZ+0x13240], R10 ;  /* 0x0132400a090075a7 */ /* 0x004524000800017f */
[----:B----4-:R-:W-:Y:S05]  /*17130*/  @!P0 NANOSLEEP.SYNCS 0x989680 ;  /* 0x009896800000895d */ /* 0x010fea0003900000 */
[----:B------:R-:W4:Y:S02]  /*17140*/  @!P0 SYNCS.PHASECHK.TRANS64 P0, [R9+URZ+0x13240], R10 ;  /* 0x0132400a090085a7 */ /* 0x000f24000800007f */
[----:B----4-:R-:W-:Y:S05]  /*17150*/  @!P0 BRA `(.L_x_10924) ;  /* 0xfffffffc00f08947 */ /* 0x010fea000383ffff */
[----:B------:R-:W-:Y:S05]  /*17160*/  BRA `(.L_x_10972) ;  /* 0xffffffe8004c7947 */ /* 0x000fea000383ffff */
.L_x_10930:
[----:B--2---:R2:W3:Y:S02]  /*17170*/  SYNCS.PHASECHK.TRANS64.TRYWAIT P3, [R12+URZ+0x13270], R5 ;  /* 0x013270050c0075a7 */ /* 0x0044e4000806017f */
[----:B---3--:R-:W-:Y:S05]  /*17180*/  @!P3 NANOSLEEP.SYNCS 0x989680 ;  /* 0x009896800000b95d */ /* 0x008fea0003900000 */
[----:B------:R-:W3:Y:S02]  /*17190*/  @!P3 SYNCS.PHASECHK.TRANS64 P3, [R12+URZ+0x13270], R5 ;  /* 0x013270050c00b5a7 */ /* 0x000ee4000806007f */
[----:B---3--:R-:W-:Y:S05]  /*171a0*/  @!P3 BRA `(.L_x_10930) ;  /* 0xfffffffc00f0b947 */ /* 0x008fea000383ffff */
[----:B------:R-:W-:Y:S05]  /*171b0*/  BRA `(.L_x_10973) ;  /* 0xffffffe800e07947 */ /* 0x000fea000383ffff */
.L_x_10932:
[----:B---3--:R3:W4:Y:S02]  /*171c0*/  SYNCS.PHASECHK.TRANS64.TRYWAIT P3, [R12+URZ+0x13260], R3 ;  /* 0x013260030c0075a7 */ /* 0x008724000806017f */
[----:B----4-:R-:W-:Y:S05]  /*171d0*/  @!P3 NANOSLEEP.SYNCS 0x989680 ;  /* 0x009896800000b95d */ /* 0x010fea0003900000 */
[----:B------:R-:W4:Y:S02]  /*171e0*/  @!P3 SYNCS.PHASECHK.TRANS64 P3, [R12+URZ+0x13260], R3 ;  /* 0x013260030c00b5a7 */ /* 0x000f24000806007f */
[----:B----4-:R-:W-:Y:S05]  /*171f0*/  @!P3 BRA `(.L_x_10932) ;  /* 0xfffffffc00f0b947 */ /* 0x010fea000383ffff */
[----:B------:R-:W-:Y:S05]  /*17200*/  BRA `(.L_x_10974) ;  /* 0xffffffe800e87947 */ /* 0x000fea000383ffff */
.L_x_10939:
[----:B--2---:R2:W3:Y:S02]  /*17210*/  SYNCS.PHASECHK.TRANS64.TRYWAIT P0, [R2+URZ+0x13270], R3 ;  /* 0x01327003020075a7 */ /* 0x0044e4000800017f */
[----:B---3--:R-:W-:Y:S05]  /*17220*/  @!P0 NANOSLEEP.SYNCS 0x989680 ;  /* 0x009896800000895d */ /* 0x008fea0003900000 */
[----:B------:R-:W3:Y:S02]  /*17230*/  @!P0 SYNCS.PHASECHK.TRANS64 P0, [R2+URZ+0x13270], R3 ;  /* 0x01327003020085a7 */ /* 0x000ee4000800007f */
[----:B---3--:R-:W-:Y:S05]  /*17240*/  @!P0 BRA `(.L_x_10939) ;  /* 0xfffffffc00f08947 */ /* 0x008fea000383ffff */
[----:B------:R-:W-:Y:S05]  /*17250*/  BRA `(.L_x_10975) ;  /* 0xfffffff000107947 */ /* 0x000fea000383ffff */
.L_x_10941:
[----:B--2---:R2:W3:Y:S02]  /*17260*/  SYNCS.PHASECHK.TRANS64.TRYWAIT P0, [R2+URZ+0x13260], R5 ;  /* 0x01326005020075a7 */ /* 0x0044e4000800017f */
[----:B---3--:R-:W-:Y:S05]  /*17270*/  @!P0 NANOSLEEP.SYNCS 0x989680 ;  /* 0x009896800000895d */ /* 0x008fea0003900000 */
[----:B------:R-:W3:Y:S02]  /*17280*/  @!P0 SYNCS.PHASECHK.TRANS64 P0, [R2+URZ+0x13260], R5 ;  /* 0x01326005020085a7 */ /* 0x000ee4000800007f */
[----:B---3--:R-:W-:Y:S05]  /*17290*/  @!P0 BRA `(.L_x_10941) ;  /* 0xfffffffc00f08947 */ /* 0x008fea000383ffff */
[----:B------:R-:W-:Y:S05]  /*172a0*/  BRA `(.L_x_10976) ;  /* 0xfffffff0001c7947 */ /* 0x000fea000383ffff */
.L_x_10947:
[----:B--2---:R2:W3:Y:S02]  /*172b0*/  SYNCS.PHASECHK.TRANS64.TRYWAIT P0, [R6+URZ+0x13220], R0 ;  /* 0x01322000060075a7 */ /* 0x0044e4000800017f */
[----:B---3--:R-:W-:Y:S05]  /*172c0*/  @!P0 NANOSLEEP.SYNCS 0x989680 ;  /* 0x009896800000895d */ /* 0x008fea0003900000 */
[----:B------:R-:W3:Y:S02]  /*172d0*/  @!P0 SYNCS.PHASECHK.TRANS64 P0, [R6+URZ+0x13220], R0 ;  /* 0x01322000060085a7 */ /* 0x000ee4000800007f */
[----:B---3--:R-:W-:Y:S05]  /*172e0*/  @!P0 BRA `(.L_x_10947) ;  /* 0xfffffffc00f08947 */ /* 0x008fea000383ffff */
[----:B------:R-:W-:Y:S05]  /*172f0*/  BRA `(.L_x_10977) ;  /* 0xfffffff400587947 */ /* 0x000fea000383ffff */
.L_x_10948:
[----:B------:R-:W-:Y:S01]  /*17300*/  BSSY B0, `(.L_x_10978) ;  /* 0x0000008000007945 */ /* 0x000fe20003800000 */
[----:B------:R-:W-:Y:S02]  /*17310*/  IMAD.MOV.U32 R13, RZ, RZ, R28 ;  /* 0x000000ffff0d7224 */ /* 0x000fe400078e001c */
[----:B------:R-:W-:Y:S02]  /*17320*/  IMAD.MOV.U32 R12, RZ, RZ, RZ ;  /* 0x000000ffff0c7224 */ /* 0x000fe400078e00ff */
[----:B------:R-:W-:Y:S02]  /*17330*/  IMAD.MOV.U32 R11, RZ, RZ, 0x1f ;  /* 0x0000001fff0b7424 */ /* 0x000fe400078e00ff */
[----:B------:R-:W-:-:S07]  /*17340*/  IMAD.MOV.U32 R15, RZ, RZ, -0x1 ;  /* 0xffffffffff0f7424 */ /* 0x000fce00078e00ff */
[----:B-12---:R-:W-:Y:S05]  /*17350*/  WARPSYNC.COLLECTIVE R15, `(.L_x_10979) ;  /* 0x000000000f087348 */ /* 0x006fea0003c00000 */
[----:B------:R3:W4:Y:S02]  /*17360*/  SHFL.IDX P6, R14, R13, R12, R11 ;  /* 0x0000000c0d0e7389 */ /* 0x00072400000c000b */
[----:B-1234-:R-:W-:Y:S01]  /*17370*/  ENDCOLLECTIVE ;  /* 0x000000000000791b */ /* 0x01efe20003800000 */
.L_x_10979:
[----:B------:R-:W-:Y:S05]  /*17380*/  BSYNC B0 ;  /* 0x0000000000007941 */ /* 0x000fea0003800000 */
.L_x_10978:
[----:B------:R-:W-:Y:S05]  /*17390*/  BRA `(.L_x_10980) ;  /* 0xfffffff400407947 */ /* 0x000fea000383ffff */
.L_x_10951:
[----:B------:R-:W-:Y:S01]  /*173a0*/  BSSY B1, `(.L_x_10981) ;  /* 0x0000006000017945 */ /* 0x000fe20003800000 */
[----:B------:R-:W-:-:S07]  /*173b0*/  IMAD.MOV.U32 R15, RZ, RZ, -0x1 ;  /* 0xffffffffff0f7424 */ /* 0x000fce00078e00ff */
[----:B-123--:R-:W-:Y:S05]  /*173c0*/  WARPSYNC.COLLECTIVE R15, `(.L_x_10982) ;  /* 0x000000000f0c7348 */ /* 0x00efea0003c00000 */
[----:B------:R-:W-:Y:S02]  /*173d0*/  ELECT P6, UR62, PT ;  /* 0x00000000003e782f */ /* 0x000fe400038c0000 */
[----:B------:R-:W-:Y:S01]  /*173e0*/  MOV R14, UR62 ;  /* 0x0000003e000e7c02 */ /* 0x000fe20008000f00 */
[----:B-123--:R-:W-:Y:S10]  /*173f0*/  ENDCOLLECTIVE ;  /* 0x000000000000791b */ /* 0x00eff40003800000 */
.L_x_10982:
[----:B------:R-:W-:Y:S05]  /*17400*/  BSYNC B1 ;  /* 0x0000000000017941 */ /* 0x000fea0003800000 */
.L_x_10981:
[----:B------:R-:W-:Y:S05]  /*17410*/  BRA `(.L_x_10983) ;  /* 0xfffffff400387947 */ /* 0x000fea000383ffff */
.L_x_10953:
[----:B--2---:R2:W4:Y:S02]  /*17420*/  SYNCS.PHASECHK.TRANS64.TRYWAIT P1, [R5+URZ], R4 ;  /* 0x00000004050075a7 */ /* 0x004524000802017f */
[----:B----4-:R-:W-:Y:S05]  /*17430*/  @!P1 NANOSLEEP.SYNCS 0x989680 ;  /* 0x009896800000995d */ /* 0x010fea0003900000 */
[----:B------:R-:W4:Y:S02]  /*17440*/  @!P1 SYNCS.PHASECHK.TRANS64 P1, [R5+URZ], R4 ;  /* 0x00000004050095a7 */ /* 0x000f24000802007f */
[----:B----4-:R-:W-:Y:S05]  /*17450*/  @!P1 BRA `(.L_x_10953) ;  /* 0xfffffffc00f09947 */ /* 0x010fea000383ffff */
[----:B------:R-:W-:Y:S05]  /*17460*/  BRA `(.L_x_10984) ;  /* 0xfffffff4006c7947 */ /* 0x000fea000383ffff */
.L_x_10954:
[----:B----4-:R4:W1:Y:S02]  /*17470*/  SYNCS.PHASECHK.TRANS64.TRYWAIT P1, [R9+URZ], R0 ;  /* 0x00000000090075a7 */ /* 0x010864000802017f */
[----:B-1----:R-:W-:Y:S05]  /*17480*/  @!P1 NANOSLEEP.SYNCS 0x989680 ;  /* 0x009896800000995d */ /* 0x002fea0003900000 */
[----:B------:R-:W1:Y:S02]  /*17490*/  @!P1 SYNCS.PHASECHK.TRANS64 P1, [R9+URZ], R0 ;  /* 0x00000000090095a7 */ /* 0x000e64000802007f */
[----:B-1----:R-:W-:Y:S05]  /*174a0*/  @!P1 BRA `(.L_x_10954) ;  /* 0xfffffffc00f09947 */ /* 0x002fea000383ffff */
[----:B------:R-:W-:Y:S05]  /*174b0*/  BRA `(.L_x_10985) ;  /* 0xfffffff400607947 */ /* 0x000fea000383ffff */
.L_x_10956:
[----:B------:R1:W1:Y:S02]  /*174c0*/  SYNCS.PHASECHK.TRANS64.TRYWAIT P1, [R17+URZ+0x13260], R4 ;  /* 0x01326004110075a7 */ /* 0x000264000802017f */
[----:B-1----:R-:W-:Y:S05]  /*174d0*/  @!P1 NANOSLEEP.SYNCS 0x989680 ;  /* 0x009896800000995d */ /* 0x002fea0003900000 */
[----:B------:R-:W1:Y:S02]  /*174e0*/  @!P1 SYNCS.PHASECHK.TRANS64 P1, [R17+URZ+0x13260], R4 ;  /* 0x01326004110095a7 */ /* 0x000e64000802007f */
[----:B-1----:R-:W-:Y:S05]  /*174f0*/  @!P1 BRA `(.L_x_10956) ;  /* 0xfffffffc00f09947 */ /* 0x002fea000383ffff */
[----:B------:R-:W-:Y:S05]  /*17500*/  BRA `(.L_x_10986) ;  /* 0xfffffff400607947 */ /* 0x000fea000383ffff */
.L_x_10958:
[----:B------:R1:W1:Y:S02]  /*17510*/  SYNCS.PHASECHK.TRANS64.TRYWAIT P1, [R7+URZ+0x13260], R0 ;  /* 0x01326000070075a7 */ /* 0x000264000802017f */
[----:B-1----:R-:W-:Y:S05]  /*17520*/  @!P1 NANOSLEEP.SYNCS 0x989680 ;  /* 0x009896800000995d */ /* 0x002fea0003900000 */
[----:B------:R-:W1:Y:S02]  /*17530*/  @!P1 SYNCS.PHASECHK.TRANS64 P1, [R7+URZ+0x13260], R0 ;  /* 0x01326000070095a7 */ /* 0x000e64000802007f */
[----:B-1----:R-:W-:Y:S05]  /*17540*/  @!P1 BRA `(.L_x_10958) ;  /* 0xfffffffc00f09947 */ /* 0x002fea000383ffff */
[----:B------:R-:W-:Y:S05]  /*17550*/  BRA `(.L_x_10987) ;  /* 0xfffffff400607947 */ /* 0x000fea000383ffff */
.L_x_10960:
[----:B------:R1:W1:Y:S02]  /*17560*/  SYNCS.PHASECHK.TRANS64.TRYWAIT P0, [R17+URZ+0x13280], R4 ;  /* 0x01328004110075a7 */ /* 0x000264000800017f */
[----:B-1----:R-:W-:Y:S05]  /*17570*/  @!P0 NANOSLEEP.SYNCS 0x989680 ;  /* 0x009896800000895d */ /* 0x002fea0003900000 */
[----:B------:R-:W1:Y:S02]  /*17580*/  @!P0 SYNCS.PHASECHK.TRANS64 P0, [R17+URZ+0x13280], R4 ;  /* 0x01328004110085a7 */ /* 0x000e64000800007f */
[----:B-1----:R-:W-:Y:S05]  /*17590*/  @!P0 BRA `(.L_x_10960) ;  /* 0xfffffffc00f08947 */ /* 0x002fea000383ffff */
[----:B------:R-:W-:Y:S05]  /*175a0*/  BRA `(.L_x_10961) ;  /* 0xfffffff4005c7947 */ /* 0x000fea000383ffff */
.L_x_10988:
        /* <DEDUP_REMOVED lines=13> */
.L_x_12374:


//--------------------- .text._ZN7cutlass13device_kernelIN5flash11enable_sm90INS1_16FlashAttnFwdSm90INS1_25CollectiveMainloopFwdSm90ILi2EN4cute5tupleIJNS5_1CILi1EEES8_S8_EEENS6_IJNS7_ILi192EEENS7_ILi160EEENS7_ILi64EEEEEELi64ENS_12float_e4m3_tEfNS_4arch4Sm90ELb0ELb1ELb1ELb1ELb0ELb0ELb0ELb1ELb1ELb0ELb0ELb0EEENS1_21CollectiveEpilogueFwdINS6_IJSA_SC_SB_EEES9_NS_10bfloat16_tESG_Li384ELb1ELb0ELb0ELb1EEENS1_36VarlenDynamicPersistentTileSchedulerILi192ELi160ELi384ELi128ELb0ELb0ELb1ELb1ELb0ELb1EEEEEEEEEvNT_6ParamsE --------------------------
	.section	.text._ZN7cutlass13device_kernelIN5flash11enable_sm90INS1_16FlashAttnFwdSm90INS1_25CollectiveMainloopFwdSm90ILi2EN4cute5tupleIJNS5_1CILi1EEES8_S8_EEENS6_IJNS7_ILi192EEENS7_ILi160EEENS7_ILi64EEEEEELi64ENS_12float_e4m3_tEfNS_4arch4Sm90ELb0ELb1ELb1ELb1ELb0ELb0ELb0ELb1ELb1ELb0ELb0ELb0EEENS1_21CollectiveEpilogueFwdINS6_IJSA_SC_SB_EEES9_NS_10bfloat16_tESG_Li384ELb1ELb0ELb0ELb1EEENS1_36VarlenDynamicPersistentTileSchedulerILi192ELi160ELi384ELi128ELb0ELb0ELb1ELb1ELb0ELb1EEEEEEEEEvNT_6ParamsE,"ax",@progbits
	.align	128
.text._ZN7cutlass13device_kernelIN5flash11enable_sm90INS1_16FlashAttnFwdSm90INS1_25CollectiveMainloopFwdSm90ILi2EN4cute5tupleIJNS5_1CILi1EEES8_S8_EEENS6_IJNS7_ILi192EEENS7_ILi160EEENS7_ILi64EEEEEELi64ENS_12float_e4m3_tEfNS_4arch4Sm90ELb0ELb1ELb1ELb1ELb0ELb0ELb0ELb1ELb1ELb0ELb0ELb0EEENS1_21CollectiveEpilogueFwdINS6_IJSA_SC_SB_EEES9_NS_10bfloat16_tESG_Li384ELb1ELb0ELb0ELb1EEENS1_36VarlenDynamicPersistentTileSchedulerILi192ELi160ELi384ELi128ELb0ELb0ELb1ELb1ELb0ELb1EEEEEEEEEvNT_6ParamsE:
        .type           _ZN7cutlass13device_kernelIN5flash11enable_sm90INS1_16FlashAttnFwdSm90INS1_25CollectiveMainloopFwdSm90ILi2EN4cute5tupleIJNS5_1CILi1EEES8_S8_EEENS6_IJNS7_ILi192EEENS7_ILi160EEENS7_ILi64EEEEEELi64ENS_12float_e4m3_tEfNS_4arch4Sm90ELb0ELb1ELb1ELb1ELb0ELb0ELb0ELb1ELb1ELb0ELb0ELb0EEENS1_21CollectiveEpilogueFwdINS6_IJSA_SC_SB_EEES9_NS_10bfloat16_tESG_Li384ELb1ELb0ELb0ELb1EEENS1_36VarlenDynamicPersistentTileSchedulerILi192ELi160ELi384ELi128ELb0ELb0ELb1ELb1ELb0ELb1EEEEEEEEEvNT_6ParamsE,@function
        .size           _ZN7cutlass13device_kernelIN5flash11enable_sm90INS1_16FlashAttnFwdSm90INS1_25CollectiveMainloopFwdSm90ILi2EN4cute5tupleIJNS5_1CILi1EEES8_S8_EEENS6_IJNS7_ILi192EEENS7_ILi160EEENS7_ILi64EEEEEELi64ENS_12float_e4m3_tEfNS_4arch4Sm90ELb0ELb1ELb1ELb1ELb0ELb0ELb0ELb1ELb1ELb0ELb0ELb0EEENS1_21CollectiveEpilogueFwdINS6_IJSA_SC_SB_EEES9_NS_10bfloat16_tESG_Li384ELb1ELb0ELb0ELb1EEENS1_36VarlenDynamicPersistentTileSchedulerILi192ELi160ELi384ELi128ELb0ELb0ELb1ELb1ELb0ELb1EEEEEEEEEvNT_6ParamsE,(.L_x_12375 - _ZN7cutlass13device_kernelIN5flash11enable_sm90INS1_16FlashAttnFwdSm90INS1_25CollectiveMainloopFwdSm90ILi2EN4cute5tupleIJNS5_1CILi1EEES8_S8_EEENS6_IJNS7_ILi192EEENS7_ILi160EEENS7_ILi64EEEEEELi64ENS_12float_e4m3_tEfNS_4arch4Sm90ELb0ELb1ELb1ELb1ELb0ELb0ELb0ELb1ELb1ELb0ELb0ELb0EEENS1_21CollectiveEpilogueFwdINS6_IJSA_SC_SB_EEES9_NS_10bfloat16_tESG_Li384ELb1ELb0ELb0ELb1EEENS1_36VarlenDynamicPersistentTileSchedulerILi192ELi160ELi384ELi128ELb0ELb0ELb1ELb1ELb0ELb1EEEEEEEEEvNT_6ParamsE)
        .other          _ZN7cutlass13device_kernelIN5flash11enable_sm90INS1_16FlashAttnFwdSm90INS1_25CollectiveMainloopFwdSm90ILi2EN4cute5tupleIJNS5_1CILi1EEES8_S8_EEENS6_IJNS7_ILi192EEENS7_ILi160EEENS7_ILi64EEEEEELi64ENS_12float_e4m3_tEfNS_4arch4Sm90ELb0ELb1ELb1ELb1ELb0ELb0ELb0ELb1ELb1ELb0ELb0ELb0EEENS1_21CollectiveEpilogueFwdINS6_IJSA_SC_SB_EEES9_NS_10bfloat16_tESG_Li384ELb1ELb0ELb0ELb1EEENS1_36VarlenDynamicPersistentTileSchedulerILi192ELi160ELi384ELi128ELb0ELb0ELb1ELb1ELb0ELb1EEEEEEEEEvNT_6ParamsE,@"STO_CUDA_ENTRY STV_DEFAULT"
_ZN7cutlass13device_kernelIN5flash11enable_sm90INS1_16FlashAttnFwdSm90INS1_25CollectiveMainloopFwdSm90ILi2EN4cute5tupleIJNS5_1CILi1EEES8_S8_EEENS6_IJNS7_ILi192EEENS7_ILi160EEENS7_ILi64EEEEEELi64ENS_12float_e4m3_tEfNS_4arch4Sm90ELb0ELb1ELb1ELb1ELb0ELb0ELb0ELb1ELb1ELb0ELb0ELb0EEENS1_21CollectiveEpilogueFwdINS6_IJSA_SC_SB_EEES9_NS_10bfloat16_tESG_Li384ELb1ELb0ELb0ELb1EEENS1_36VarlenDynamicPersistentTileSchedulerILi192ELi160ELi384ELi128ELb0ELb0ELb1ELb1ELb0ELb1EEEEEEEEEvNT_6ParamsE:
        /* <DEDUP_REMOVED lines=21> */
.L_x_10990:
[----:B------:R-:W-:Y:S05]  /*0150*/  BSYNC B0 ;  /* 0x0000000000007941 */ /* 0x000fea0003800000 */
.L_x_10989:
        /* <DEDUP_REMOVED lines=41> */
.L_x_10991:
        /* <DEDUP_REMOVED lines=22> */
.L_x_10992:
        /* <DEDUP_REMOVED lines=18> */
.L_x_10993:
        /* <DEDUP_REMOVED lines=22> */
.L_x_10994:
        /* <DEDUP_REMOVED lines=22> */
.L_x_10995:
[----:B------:R-:W-:Y:S01]  /*0930*/  PLOP3.LUT P0, PT, PT, PT, UP0, 0x80, 0x0 ;  /* 0x000000000000781c */ /* 0x000fe20003f0f008 */
[----:B------:R-:W-:Y:S01]  /*0940*/  UMOV UR40, 0x1 ;  /* 0x0000000100287882 */ /* 0x000fe20000000000 */
[----:B------:R-:W-:Y:S01]  /*0950*/  NOP ;  /* 0x0000000000007918 */ /* 0x000fe20000000000 */
[----:B------:R-:W-:Y:S01]  /*0960*/  USEL UR40, UR40, 0x2, !UP0 ;  /* 0x0000000228287887 */ /* 0x000fe2000c000000 */
[----:B------:R-:W-:Y:S01]  /*0970*/  ULDC.64 UR48, c[0x0][0x208] ;  /* 0x0000820000307ab9 */ /* 0x000fe20000000a00 */
[----:B012-4-:R-:W-:Y:S08]  /*0980*/  BAR.SYNC.DEFER_BLOCKING 0x0 ;  /* 0x0000000000007b1d */ /* 0x017ff00000010000 */
[----:B------:R-:W-:Y:S05]  /*0990*/  @!P0 BRA `(.L_x_10996) ;  /* 0x0000013c00c08947 */ /* 0x000fea0003800000 */
.L_x_10997:
        /* <DEDUP_REMOVED lines=26> */
[----:B------:R-:W-:Y:S02]  /*0b40*/  SHF.R.S32.HI R2, RZ, 0x7, R2 ;  /* 0x00000007ff027819 */ /* 0x000fe40000011402 */
[----:B------:R-:W-:Y:S01]  /*0b50*/  SHF.R.S32.HI R7, RZ, 0x4, R4 ;  /* 0x00000004ff077819 */ /* 0x000fe20000011404 */
[----:B------:R-:W-:Y:S01]  /*0b60*/  IMAD.IADD R17, R0, 0x1, -R5 ;  /* 0x0000000100117824 */ /* 0x000fe200078e0a05 */
[----:B------:R-:W-:Y:S01]  /*0b70*/  LEA.HI R5, R3, R0, RZ, 0x5 ;  /* 0x0000000003057211 */ /* 0x000fe200078f28ff */
[----:B------:R-:W-:Y:S01]  /*0b80*/  IMAD.HI R6, R2, 0x55555556, RZ ;  /* 0x5555555602067827 */ /* 0x000fe200078e02ff */
[----:B------:R-:W-:-:S02]  /*0b90*/  LOP3.LUT R3, R4, 0x3fffff0, RZ, 0xc0, !PT ;  /* 0x03fffff004037812 */ /* 0x000fc400078ec0ff */
[----:B------:R-:W-:Y:S01]  /*0ba0*/  SHF.R.S32.HI R8, RZ, 0x1f, R17 ;  /* 0x0000001fff087819 */ /* 0x000fe20000011411 */
[----:B------:R-:W-:Y:S01]  /*0bb0*/  IMAD.SHL.U32 R5, R5, 0x20, RZ ;  /* 0x0000002005057824 */ /* 0x000fe200078e00ff */
[----:B------:R-:W-:Y:S01]  /*0bc0*/  LEA.HI R4, R4, R7, RZ, 0x1 ;  /* 0x0000000704047211 */ /* 0x000fe200078f08ff */
[----:B------:R-:W-:Y:S01]  /*0bd0*/  IMAD.IADD R3, R0, 0x1, -R3 ;  /* 0x0000000100037824 */ /* 0x000fe200078e0a03 */
[CC--:B------:R-:W-:Y:S02]  /*0be0*/  LEA.HI R9, R8.reuse, R17.reuse, RZ, 0x2 ;  /* 0x0000001108097211 */ /* 0x0c0fe400078f10ff */
[----:B------:R-:W-:Y:S02]  /*0bf0*/  LEA.HI R8, R8, R17, RZ, 0x5 ;  /* 0x0000001108087211 */ /* 0x000fe400078f28ff */
[--C-:B------:R-:W-:Y:S02]  /*0c00*/  SHF.R.S32.HI R10, RZ, 0x2, R9.reuse ;  /* 0x00000002ff0a7819 */ /* 0x100fe40000011409 */
[----:B------:R-:W-:-:S02]  /*0c10*/  SHF.R.S32.HI R11, RZ, 0x1f, R9 ;  /* 0x0000001fff0b7819 */ /* 0x000fc40000011409 */
[----:B------:R-:W-:Y:S02]  /*0c20*/  LOP3.LUT R0, R5, 0xfffffc00, RZ, 0xc0, !PT ;  /* 0xfffffc0005007812 */ /* 0x000fe400078ec0ff */
[----:B------:R-:W-:Y:S02]  /*0c30*/  LEA.HI R11, R11, R10, RZ, 0x3 ;  /* 0x0000000a0b0b7211 */ /* 0x000fe400078f18ff */
[----:B------:R-:W-:Y:S01]  /*0c40*/  LOP3.LUT R4, R4, 0x1ffffffe, RZ, 0xc0, !PT ;  /* 0x1ffffffe04047812 */ /* 0x000fe200078ec0ff */
[----:B------:R-:W-:Y:S01]  /*0c50*/  IMAD R3, R3, 0x40, R0 ;  /* 0x0000004003037824 */ /* 0x000fe200078e0200 */
[----:B------:R-:W-:Y:S02]  /*0c60*/  LOP3.LUT R11, R11, 0xfffffff8, RZ, 0xc0, !PT ;  /* 0xfffffff80b0b7812 */ /* 0x000fe400078ec0ff */
[----:B------:R-:W-:Y:S01]  /*0c70*/  LEA.HI R5, R6, R6, RZ, 0x1 ;  /* 0x0000000606057211 */ /* 0x000fe200078f08ff */
[----:B------:R-:W-:Y:S01]  /*0c80*/  IMAD.IADD R4, R7, 0x1, -R4 ;  /* 0x0000000107047824 */ /* 0x000fe200078e0a04 */
[----:B------:R-:W-:Y:S01]  /*0c90*/  SHF.R.S32.HI R8, RZ, 0x5, R8 ;  /* 0x00000005ff087819 */ /* 0x000fe20000011408 */
[----:B------:R-:W-:Y:S01]  /*0ca0*/  IMAD.IADD R11, R10, 0x1, -R11 ;  /* 0x000000010a0b7824 */ /* 0x000fe200078e0a0b */
[----:B------:R-:W-:Y:S01]  /*0cb0*/  LOP3.LUT R0, R9, 0x7ffffffc, RZ, 0xc0, !PT ;  /* 0x7ffffffc09007812 */ /* 0x000fe200078ec0ff */
[----:B------:R-:W-:-:S02]  /*0cc0*/  IMAD R5, R5, -0x3, R2 ;  /* 0xfffffffd05057824 */ /* 0x000fc400078e0202 */
[----:B------:R-:W-:Y:S02]  /*0cd0*/  IMAD R8, R8, 0x10, R11 ;  /* 0x0000001008087824 */ /* 0x000fe400078e020b */
[----:B------:R-:W-:Y:S02]  /*0ce0*/  IMAD R157, R4, 0x8, R3 ;  /* 0x00000008049d7824 */ /* 0x000fe400078e0203 */
[----:B------:R-:W-:Y:S02]  /*0cf0*/  IMAD.IADD R17, R17, 0x1, -R0 ;  /* 0x0000000111117824 */ /* 0x000fe400078e0a00 */
[----:B------:R-:W-:-:S07]  /*0d00*/  IMAD R156, R5, 0x40, R8 ;  /* 0x00000040059c7824 */ /* 0x000fce00078e0208 */
.L_x_11101:
[----:B------:R-:W-:Y:S01]  /*0d10*/  ULDC.64 UR4, c[0x0][0xa28] ;  /* 0x00028a0000047ab9 */ /* 0x000fe20000000a00 */
[----:B0-----:R-:W0:Y:S01]  /*0d20*/  LDC R19, c[0x0][0x288] ;  /* 0x0000a200ff137b82 */ /* 0x001e220000000800 */
[----:B------:R-:W-:Y:S01]  /*0d30*/  UISETP.NE.U32.AND UP0, UPT, UR4, URZ, UPT ;  /* 0x0000003f0400728c */ /* 0x000fe2000bf05070 */
[----:B------:R-:W-:-:S03]  /*0d40*/  IMAD.MOV.U32 R3, RZ, RZ, RZ ;  /* 0x000000ffff037224 */ /* 0x000fc600078e00ff */
[----:B------:R-:W-:-:S03]  /*0d50*/  UISETP.NE.AND.EX UP0, UPT, UR5, URZ, UPT, UP0 ;  /* 0x0000003f0500728c */ /* 0x000fc6000bf05300 */
[----:B------:R-:W-:Y:S01]  /*0d60*/  ULDC.64 UR4, c[0x0][0xa18] ;  /* 0x0002860000047ab9 */ /* 0x000fe20000000a00 */
[----:B-1--45:R-:W1:Y:S01]  /*0d70*/  LDC.64 R8, c[0x0][0x3f8] ;  /* 0x0000fe00ff087b82 */ /* 0x032e620000000a00 */
        /* <DEDUP_REMOVED lines=34> */
.L_x_10998:
        /* <DEDUP_REMOVED lines=11> */
.L_x_10999:
        /* <DEDUP_REMOVED lines=11> */
.L_x_11000:
        /* <DEDUP_REMOVED lines=23> */
.L_x_11002:
[----:B------:R-:W-:-:S13]  /*1270*/  ISETP.NE.AND P0, PT, R7, 0x1, PT ;  /* 0x000000010700780c */ /* 0x000fda0003f05270 */
[----:B0-----:R-:W0:Y:S02]  /*1280*/  @P0 LDC.64 R4, c[0x0][0x9e8] ;  /* 0x00027a00ff040b82 */ /* 0x001e240000000a00 */
[----:B0-----:R-:W-:-:S05]  /*1290*/  @P0 IMAD.HI.U32 R4, R3, R4, RZ ;  /* 0x0000000403040227 */ /* 0x001fca00078e00ff */
[----:B------:R-:W-:-:S07]  /*12a0*/  @P0 SHF.R.U32.HI R3, RZ, R5, R4 ;  /* 0x00000005ff030219 */ /* 0x000fce0000011604 */
.L_x_11003:
[----:B------:R-:W-:-:S05]  /*12b0*/  IMAD R3, R3, R7, R7 ;  /* 0x0000000703037224 */ /* 0x000fca00078e0207 */
[----:B------:R-:W-:-:S07]  /*12c0*/  VIMNMX R0, R0, R3, PT ;  /* 0x0000000300007248 */ /* 0x000fce0003fe0100 */
.L_x_11001:
[----:B0-----:R-:W-:Y:S01]  /*12d0*/  IMAD.IADD R4, R18, 0x1, -R19 ;  /* 0x0000000112047824 */ /* 0x001fe200078e0a13 */
[----:B------:R-:W-:Y:S01]  /*12e0*/  ULDC UR4, c[0x0][0x9dc] ;  /* 0x0002770000047ab9 */ /* 0x000fe20000000800 */
[----:B------:R-:W-:Y:S02]  /*12f0*/  VIADD R3, R0, 0x9f ;  /* 0x0000009f00037836 */ /* 0x000fe40000000000 */
[----:B------:R-:W-:Y:S02]  /*1300*/  VIADD R0, R18, 0x9f ;  /* 0x0000009f12007836 */ /* 0x000fe40000000000 */
[----:B------:R-:W-:Y:S02]  /*1310*/  IMAD R107, R105, 0xc0, R4 ;  /* 0x000000c0696b7824 */ /* 0x000fe400078e0204 */
[----:B------:R-:W-:-:S04]  /*1320*/  IMAD.HI R4, R3, 0x66666667, RZ ;  /* 0x6666666703047827 */ /* 0x000fc800078e02ff */
[----:B------:R-:W-:Y:S01]  /*1330*/  IMAD.HI R0, R0, 0x66666667, RZ ;  /* 0x6666666700007827 */ /* 0x000fe200078e02ff */
[----:B------:R-:W-:-:S03]  /*1340*/  SHF.R.U32.HI R5, RZ, 0x1f, R4 ;  /* 0x0000001fff057819 */ /* 0x000fc60000011604 */
[----:B------:R-:W-:Y:S01]  /*1350*/  VIADD R6, R107, -UR4 ;  /* 0x800000046b067c36 */ /* 0x000fe20008000000 */
[----:B------:R-:W-:Y:S02]  /*1360*/  SHF.R.U32.HI R3, RZ, 0x1f, R0 ;  /* 0x0000001fff037819 */ /* 0x000fe40000011600 */
[----:B------:R-:W-:Y:S02]  /*1370*/  LEA.HI.SX32 R104, R4, R5, 0x1a ;  /* 0x0000000504687211 */ /* 0x000fe400078fd2ff */
[----:B------:R-:W-:Y:S02]  /*1380*/  LEA.HI.SX32 R3, R0, R3, 0x1a ;  /* 0x0000000300037211 */ /* 0x000fe400078fd2ff */
        /* <DEDUP_REMOVED lines=12> */
.L_x_11005:
[----:B------:R-:W-:Y:S01]  /*1450*/  ISETP.NE.AND P0, PT, R7, 0x1, PT ;  /* 0x000000010700780c */ /* 0x000fe20003f05270 */
[----:B------:R-:W-:-:S12]  /*1460*/  IMAD.MOV.U32 R0, RZ, RZ, R107 ;  /* 0x000000ffff007224 */ /* 0x000fd800078e006b */
[----:B------:R-:W0:Y:S02]  /*1470*/  @P0 LDC.64 R4, c[0x0][0x9e8] ;  /* 0x00027a00ff040b82 */ /* 0x000e240000000a00 */
[----:B0-----:R-:W-:-:S05]  /*1480*/  @P0 IMAD.HI.U32 R4, R107, R4, RZ ;  /* 0x000000046b040227 */ /* 0x001fca00078e00ff */
[----:B------:R-:W-:-:S07]  /*1490*/  @P0 SHF.R.U32.HI R0, RZ, R5, R4 ;  /* 0x00000005ff000219 */ /* 0x000fce0000011604 */
.L_x_11006:
[----:B------:R-:W-:-:S05]  /*14a0*/  IMAD R0, R0, R7, RZ ;  /* 0x0000000700007224 */ /* 0x000fca00078e02ff */
[----:B------:R-:W-:-:S13]  /*14b0*/  R2UR UR5, R0 ;  /* 0x00000000000572ca */ /* 0x000fda00000e0000 */
[----:B------:R-:W-:-:S04]  /*14c0*/  UISETP.LT.AND UP0, UPT, UR4, UR5, UPT ;  /* 0x000000050400728c */ /* 0x000fc8000bf01270 */
[----:B------:R-:W-:-:S12]  /*14d0*/  USEL UR4, UR4, UR5, !UP0 ;  /* 0x0000000504047287 */ /* 0x000fd8000c000000 */
.L_x_11004:
        /* <DEDUP_REMOVED lines=17> */
[----:B------:R-:W-:Y:S01]  /*15f0*/  CS2R R38, SRZ ;  /* 0x0000000000267805 */ /* 0x000fe2000001ff00 */
[----:B------:R-:W-:Y:S01]  /*1600*/  IMAD.MOV.U32 R26, RZ, RZ, RZ ;  /* 0x000000ffff1a7224 */ /* 0x000fe200078e00ff */
[----:B------:R-:W-:Y:S02]  /*1610*/  CS2R R36, SRZ ;  /* 0x0000000000247805 */ /* 0x000fe4000001ff00 */
[----:B------:R-:W-:Y:S02]  /*1620*/  CS2R R28, SRZ ;  /* 0x00000000001c7805 */ /* 0x000fe4000001ff00 */
[----:B------:R-:W-:-:S02]  /*1630*/  CS2R R30, SRZ ;  /* 0x00000000001e7805 */ /* 0x000fc4000001ff00 */
[----:B------:R-:W-:Y:S02]  /*1640*/  ISETP.GT.AND P1, PT, R104, UR43, PT ;  /* 0x0000002b68007c0c */ /* 0x000fe4000bf24270 */
[----:B------:R-:W-:Y:S02]  /*1650*/  CS2R R32, SRZ ;  /* 0x0000000000207805 */ /* 0x000fe4000001ff00 */
[----:B------:R-:W-:Y:S02]  /*1660*/  CS2R R56, SRZ ;  /* 0x0000000000387805 */ /* 0x000fe4000001ff00 */
[----:B------:R-:W-:-:S07]  /*1670*/  CS2R R58, SRZ ;  /* 0x00000000003a7805 */ /* 0x000fce000001ff00 */
[----:B------:R-:W-:Y:S05]  /*1680*/  @!P1 BRA `(.L_x_11007) ;  /* 0x0000011400509947 */ /* 0x000fea0003800000 */
[----:B------:R-:W0:Y:S01]  /*1690*/  S2R R4, SR_TID.X ;  /* 0x0000000000047919 */ /* 0x000e220000002100 */
[----:B------:R-:W1:Y:S01]  /*16a0*/  S2UR UR44, SR_CgaCtaId ;  /* 0x00000000002c79c3 */ /* 0x000e620000008800 */
[----:B------:R-:W-:Y:S02]  /*16b0*/  UMOV UR45, 0x400 ;  /* 0x00000400002d7882 */ /* 0x000fe40000000000 */
[----:B-1----:R-:W-:Y:S01]  /*16c0*/  ULEA UR45, UR44, UR45, 0x18 ;  /* 0x0000002d2c2d7291 */ /* 0x002fe2000f8ec03f */
[----:B0-----:R-:W-:-:S05]  /*16d0*/  VIADD R0, R4, 0xffffff80 ;  /* 0xffffff8004007836 */ /* 0x001fca0000000000 */
[----:B------:R-:W-:-:S04]  /*16e0*/  SHF.R.S32.HI R3, RZ, 0x1f, R0 ;  /* 0x0000001fff037819 */ /* 0x000fc80000011400 */
[----:B------:R-:W-:-:S04]  /*16f0*/  LEA.HI R3, R3, R0, RZ, 0x7 ;  /* 0x0000000003037211 */ /* 0x000fc800078f38ff */
[----:B------:R-:W-:-:S06]  /*1700*/  SHF.R.S32.HI R3, RZ, 0x7, R3 ;  /* 0x00000007ff037819 */ /* 0x000fcc0000011403 */
[----:B------:R-:W0:Y:S02]  /*1710*/  SHFL.IDX PT, R3, R3, RZ, 0x1f ;  /* 0x00001fff03037589 */ /* 0x000e2400000e0000 */
[----:B0-----:R-:W-:-:S13]  /*1720*/  R2UR UR6, R3 ;  /* 0x00000000030672ca */ /* 0x001fda00000e0000 */
        /* <DEDUP_REMOVED lines=26> */
.L_x_11008:
        /* <DEDUP_REMOVED lines=56> */
.L_x_11194:
[----:B------:R-:W-:Y:S05]  /*1c50*/  @!P0 BRA `(.L_x_11010) ;  /* 0x0000000000048947 */ /* 0x000fea0003800000 */
[----:B------:R-:W-:Y:S01]  /*1c60*/  BPT.TRAP 0x1 ;  /* 0x000000040000795c */ /* 0x000fe20000300000 */
.L_x_11010:
[----:B------:R-:W-:Y:S02]  /*1c70*/  IMAD.U32 R6, RZ, RZ, UR38 ;  /* 0x00000026ff067e24 */ /* 0x000fe4000f8e00ff */
[----:B0-----:R-:W-:-:S03]  /*1c80*/  IMAD.U32 R3, RZ, RZ, UR37 ;  /* 0x00000025ff037e24 */ /* 0x001fc6000f8e00ff */
[----:B------:R-:W-:Y:S02]  /*1c90*/  LEA R6, R6, UR45, 0x3 ;  /* 0x0000002d06067c11 */ /* 0x000fe4000f8e18ff */
[----:B------:R-:W-:-:S04]  /*1ca0*/  SHF.L.U32 R3, R3, 0x1f, RZ ;  /* 0x0000001f03037819 */ /* 0x000fc800000006ff */
[----:B------:R0:W1:Y:S01]  /*1cb0*/  SYNCS.PHASECHK.TRANS64.TRYWAIT P1, [R6+URZ+0x13230], R3 ;  /* 0x01323003060075a7 */ /* 0x000062000802017f */
[----:B------:R-:W-:Y:S05]  /*1cc0*/  @!P0 BRA `(.L_x_11011) ;  /* 0x0000000000048947 */ /* 0x000fea0003800000 */
[----:B------:R-:W-:Y:S01]  /*1cd0*/  BPT.TRAP 0x1 ;  /* 0x000000040000795c */ /* 0x000fe20000300000 */
.L_x_11011:
[----:B-1----:R-:W-:Y:S05]  /*1ce0*/  @P1 BRA `(.L_x_11012) ;  /* 0x0000000000081947 */ /* 0x002fea0003800000 */
[----:B------:R-:W1:Y:S02]  /*1cf0*/  SYNCS.PHASECHK.TRANS64.TRYWAIT P1, [R6+URZ+0x13230], R3 ;  /* 0x01323003060075a7 */ /* 0x000e64000802017f */
[----:B-1----:R-:W-:Y:S05]  /*1d00*/  @!P1 BRA `(.L_x_11013) ;  /* 0x0000017000c89947 */ /* 0x002fea0003800000 */
.L_x_11012:
[----:B------:R-:W2:Y:S01]  /*1d10*/  S2R R4, SR_TID.X ;  /* 0x0000000000047919 */ /* 0x000ea20000002100 */
[----:B------:R-:W-:Y:S01]  /*1d20*/  UIADD3 UR4, UR45, 0xe000, URZ ;  /* 0x0000e0002d047890 */ /* 0x000fe2000fffe03f */
[----:B------:R-:W-:-:S03]  /*1d30*/  LOP3.LUT R2, R2, 0xfffffff7, RZ, 0xc0, !PT ;  /* 0xfffffff702027812 */ /* 0x000fc600078ec0ff */
[----:B------:R-:W-:-:S04]  /*1d40*/  USHF.R.U32.HI UR4, URZ, 0x4, UR4 ;  /* 0x000000043f047899 */ /* 0x000fc80008011604 */
[----:B------:R-:W-:-:S06]  /*1d50*/  ULOP3.LUT UR4, UR4, 0x3fff, URZ, 0xc0, !UPT ;  /* 0x00003fff04047892 */ /* 0x000fcc000f8ec03f */
[----:B------:R-:W-:Y:S01]  /*1d60*/  IMAD.U32 R8, RZ, RZ, UR4 ;  /* 0x00000004ff087e24 */ /* 0x000fe2000f8e00ff */
[----:B------:R-:W-:Y:S05]  /*1d70*/  WARPSYNC.ALL ;  /* 0x0000000000007948 */ /* 0x000fea0003800000 */
[----:B------:R-:W-:Y:S02]  /*1d80*/  LOP3.LUT R8, R8, 0x10000, RZ, 0xfc, !PT ;  /* 0x0001000008087812 */ /* 0x000fe400078efcff */
[----:B--2---:R-:W-:-:S13]  /*1d90*/  LOP3.LUT P1, RZ, R4, 0x7f, RZ, 0xc0, !PT ;  /* 0x0000007f04ff7812 */ /* 0x004fda000782c0ff */
[----:B------:R-:W-:Y:S02]  /*1da0*/  @P1 LOP3.LUT R2, R2, 0x8, RZ, 0xfc, !PT ;  /* 0x0000000802021812 */ /* 0x000fe400078efcff */
[----:B------:R-:W-:Y:S01]  /*1db0*/  R2UR UR12, R8 ;  /* 0x00000000080c72ca */ /* 0x000fe200000e0000 */
[----:B------:R-:W-:Y:S01]  /*1dc0*/  ULOP3.LUT UR8, UR50, 0x10000, URZ, 0xfc, !UPT ;  /* 0x0001000032087892 */ /* 0x000fe2000f8efc3f */
[----:B------:R-:W-:Y:S01]  /*1dd0*/  WARPGROUP.ARRIVE ;  /* 0x00000000000079c5 */ /* 0x000fe20000000000 */
[----:B------:R-:W-:Y:S01]  /*1de0*/  UMOV UR9, 0x80000020 ;  /* 0x8000002000097882 */ /* 0x000fe20000000000 */
[----:B------:R-:W-:Y:S01]  /*1df0*/  UMOV UR11, 0x80000020 ;  /* 0x80000020000b7882 */ /* 0x000fe20000000000 */
[----:B------:R-:W-:Y:S01]  /*1e00*/  UIADD3 UR7, UR8, 0x2, URZ ;  /* 0x0000000208077890 */ /* 0x000fe2000fffe03f */
[----:B01----:R-:W-:Y:S01]  /*1e10*/  @!P1 VIADD R6, R6, 0x13240 ;  /* 0x0001324006069836 */ /* 0x003fe20000000000 */
[----:B------:R-:W-:Y:S02]  /*1e20*/  ULDC UR20, c[0x0][0x9dc] ;  /* 0x0002770000147ab9 */ /* 0x000fe40000000800 */
[----:B------:R-:W-:-:S02]  /*1e30*/  ULOP3.LUT UR20, URZ, UR20, URZ, 0x33, !UPT ;  /* 0x000000143f147292 */ /* 0x000fc4000f8e333f */
[----:B------:R-:W-:Y:S02]  /*1e40*/  @!P1 PRMT R6, RZ, 0x654, R6 ;  /* 0x00000654ff069816 */ /* 0x000fe40000000006 */
        /* <DEDUP_REMOVED lines=146> */
[----:B------:R-:W-:Y:S02]  /*2770*/  IMAD.MOV.U32 R27, RZ, RZ, -0xa0 ;  /* 0xffffff60ff1b7424 */ /* 0x000fe400078e00ff */
[C---:B------:R-:W-:Y:S01]  /*2780*/  FMUL.FTZ R54, R0.reuse, R30 ;  /* 0x0000001e00367220 */ /* 0x040fe20000410000 */
[C---:B------:R-:W-:Y:S01]  /*2790*/  FMUL.FTZ R108, R0.reuse, R24 ;  /* 0x00000018006c7220 */ /* 0x040fe20000410000 */
[----:B------:R-:W-:Y:S01]  /*27a0*/  FMUL.FTZ R109, R0, R25 ;  /* 0x00000019006d7220 */ /* 0x000fe20000410000 */
[----:B------:R-:W-:Y:S02]  /*27b0*/  IMAD R116, R104, R27, 0xa0 ;  /* 0x000000a068747424 */ /* 0x000fe400078e021b */
        /* <DEDUP_REMOVED lines=14> */
[----:B------:R-:W-:Y:S01]  /*28a0*/  PLOP3.LUT P1, PT, PT, PT, UP0, 0x40, 0x0 ;  /* 0x000000000000781c */ /* 0x000fe20003f2e808 */
[----:B------:R-:W0:Y:S01]  /*28b0*/  MUFU.TANH R79, R79 ;  /* 0x0000004f004f7308 */ /* 0x000e220000002400 */
[----:B------:R-:W-:-:S02]  /*28c0*/  IMAD R117, R17, -0x2, R30 ;  /* 0xfffffffe11757824 */ /* 0x000fc400078e021e */
[----:B------:R-:W-:Y:S01]  /*28d0*/  IMAD R121, R17, -0x2, R116 ;  /* 0xfffffffe11797824 */ /* 0x000fe200078e0274 */
[----:B-----5:R-:W-:-:S04]  /*28e0*/  IADD3 R6, -R19, 0x1, R30 ;  /* 0x0000000113067810 */ /* 0x020fc80007ffe11e */
[----:B------:R-:W0:Y:S01]  /*28f0*/  MUFU.TANH R78, R78 ;  /* 0x0000004e004e7308 */ /* 0x000e220000002400 */
[----:B------:R-:W-:Y:S02]  /*2900*/  IMAD R31, R17, -0x2, R6 ;  /* 0xfffffffe111f7824 */ /* 0x000fe400078e0206 */
[----:B------:R-:W-:Y:S02]  /*2910*/  IMAD R6, R105, 0xc0, R156 ;  /* 0x000000c069067824 */ /* 0x000fe400078e029c */
[----:B------:R-:W-:-:S03]  /*2920*/  VIADD R118, R31, UR6 ;  /* 0x000000061f767c36 */ /* 0x000fc60008000000 */
[----:B------:R-:W0:Y:S01]  /*2930*/  MUFU.TANH R73, R73 ;  /* 0x0000004900497308 */ /* 0x000e220000002400 */
        /* <DEDUP_REMOVED lines=55> */
[----:B------:R-:W0:Y:S01]  /*2cb0*/  MUFU.TANH R28, R28 ;  /* 0x0000001c001c7308 */ /* 0x000e220000002400 */
[----:B-1234-:R-:W-:Y:S05]  /*2cc0*/  @P1 BRA `(.L_x_11014) ;  /* 0x0000000000541947 */ /* 0x01efea0003800000 */
        /* <DEDUP_REMOVED lines=12> */
.L_x_11016:
[----:B------:R-:W-:-:S06]  /*2d90*/  UISETP.NE.AND UP1, UPT, UR7, 0x1, UPT ;  /* 0x000000010700788c */ /* 0x000fcc000bf25270 */
[----:B------:R-:W-:-:S05]  /*2da0*/  PLOP3.LUT P1, PT, PT, PT, UP1, 0x80, 0x0 ;  /* 0x000000000000781c */ /* 0x000fca0003f2f018 */
[----:B------:R-:W-:-:S08]  /*2db0*/  @UP1 ULDC.64 UR10, c[0x0][0x9e8] ;  /* 0x00027a00000a1ab9 */ /* 0x000fd00000000a00 */
[----:B------:R-:W-:-:S05]  /*2dc0*/  @P1 IMAD.HI.U32 R31, R30, UR10, RZ ;  /* 0x0000000a1e1f1c27 */ /* 0x000fca000f8e00ff */
[----:B------:R-:W-:-:S07]  /*2dd0*/  @P1 SHF.R.U32.HI R30, RZ, UR11, R31 ;  /* 0x0000000bff1e1c19 */ /* 0x000fce000801161f */
.L_x_11017:
[----:B------:R-:W-:Y:S05]  /*2de0*/  BSYNC B0 ;  /* 0x0000000000007941 */ /* 0x000fea0003800000 */
.L_x_11015:
[----:B------:R-:W-:-:S05]  /*2df0*/  IMAD R30, R30, UR7, R121 ;  /* 0x000000071e1e7c24 */ /* 0x000fca000f8e0279 */
[----:B------:R-:W-:Y:S02]  /*2e00*/  VIMNMX R114, R114, R30, !PT ;  /* 0x0000001e72727248 */ /* 0x000fe40007fe0100 */
[----:B------:R-:W-:-:S07]  /*2e10*/  VIADDMNMX R105, R30, UR7, R105, PT ;  /* 0x000000071e697c46 */ /* 0x000fce000b800169 */
.L_x_11014:
        /* <DEDUP_REMOVED lines=8> */
[----:B------:R-:W-:Y:S01]  /*2ea0*/  FSEL R55, R7, -INF , !P3 ;  /* 0xff80000007377808 */ /* 0x000fe20005800000 */
[----:B------:R-:W-:Y:S01]  /*2eb0*/  VIADD R7, R6, 0x8 ;  /* 0x0000000806077836 */ /* 0x000fe20000000000 */
        /* <DEDUP_REMOVED lines=8> */
[----:B0-----:R-:W-:-:S02]  /*2f40*/  FSEL R88, R88, -INF , !P3 ;  /* 0xff80000058587808 */ /* 0x001fc40005800000 */
        /* <DEDUP_REMOVED lines=11> */
[----:B------:R-:W-:-:S02]  /*3000*/  ISETP.GT.AND P3, PT, R114, 0x18, !P4 ;  /* 0x000000187200780c */ /* 0x000fc40006764270 */
[----:B------:R-:W-:Y:S02]  /*3010*/  VIADDMNMX R91, R7, R118, R117, PT ;  /* 0x00000076075b7246 */ /* 0x000fe40003800175 */
[----:B------:R-:W-:Y:S02]  /*3020*/  ISETP.LT.OR P3, PT, R105, 0x19, P3 ;  /* 0x000000196900780c */ /* 0x000fe40001f61670 */
[----:B------:R-:W-:Y:S02]  /*3030*/  @P4 LOP3.LUT R16, R16, 0x80000000, RZ, 0xfc, !PT ;  /* 0x8000000010104812 */ /* 0x000fe400078efcff */
[----:B------:R-:W-:Y:S02]  /*3040*/  ISETP.GE.AND P4, PT, R116, 0x1a, PT ;  /* 0x0000001a7400780c */ /* 0x000fe40003f86270 */
[----:B------:R-:W-:Y:S02]  /*3050*/  LOP3.LUT R16, R16, 0xbfffffff, RZ, 0xc0, !PT ;  /* 0xbfffffff10107812 */ /* 0x000fe400078ec0ff */
[----:B------:R-:W-:-:S02]  /*3060*/  FSEL R66, R93, -INF , !P3 ;  /* 0xff8000005d427808 */ /* 0x000fc40005800000 */
[----:B------:R-:W-:-:S04]  /*3070*/  ISETP.GT.AND P3, PT, R114, 0x19, !P4 ;  /* 0x000000197200780c */ /* 0x000fc80006764270 */
[----:B------:R-:W-:-:S03]  /*3080*/  ISETP.LT.OR P3, PT, R105, 0x1a, P3 ;  /* 0x0000001a6900780c */ /* 0x000fc60001f61670 */
[----:B------:R-:W-:Y:S02]  /*3090*/  @P4 LOP3.LUT R16, R16, 0x40000000, RZ, 0xfc, !PT ;  /* 0x4000000010104812 */ /* 0x000fe400078efcff */
[----:B------:R-:W-:Y:S02]  /*30a0*/  ISETP.GE.AND P4, PT, R116, 0x21, PT ;  /* 0x000000217400780c */ /* 0x000fe40003f86270 */
[----:B------:R-:W-:Y:S02]  /*30b0*/  LOP3.LUT R16, R16, 0xdfffffff, RZ, 0xc0, !PT ;  /* 0xdfffffff10107812 */ /* 0x000fe400078ec0ff */
[----:B------:R-:W-:Y:S01]  /*30c0*/  FSEL R67, R92, -INF , !P3 ;  /* 0xff8000005c437808 */ /* 0x000fe20005800000 */
[----:B------:R-:W-:Y:S01]  /*30d0*/  IMAD.IADD R92, R119, 0x1, R7 ;  /* 0x00000001775c7824 */ /* 0x000fe200078e0207 */
        /* <DEDUP_REMOVED lines=205> */
.L_x_11020:
[----:B------:R-:W-:-:S06]  /*3db0*/  UISETP.NE.AND UP1, UPT, UR7, 0x1, UPT ;  /* 0x000000010700788c */ /* 0x000fcc000bf25270 */
[----:B------:R-:W-:-:S05]  /*3dc0*/  PLOP3.LUT P6, PT, PT, PT, UP1, 0x80, 0x0 ;  /* 0x000000000000781c */ /* 0x000fca0003fcf018 */
[----:B------:R-:W-:-:S08]  /*3dd0*/  @UP1 ULDC.64 UR10, c[0x0][0x9e8] ;  /* 0x00027a00000a1ab9 */ /* 0x000fd00000000a00 */
[----:B------:R-:W-:Y:S01]  /*3de0*/  @P6 IMAD.HI.U32 R93, R94, UR10, RZ ;  /* 0x0000000a5e5d6c27 */ /* 0x000fe2000f8e00ff */
[----:B------:R-:W-:-:S13]  /*3df0*/  PLOP3.LUT P6, PT, PT, PT, UP1, 0x80, 0x0 ;  /* 0x000000000000781c */ /* 0x000fda0003fcf018 */
[----:B------:R-:W-:-:S07]  /*3e00*/  @P6 SHF.R.U32.HI R94, RZ, UR11, R93 ;  /* 0x0000000bff5e6c19 */ /* 0x000fce000801165d */
.L_x_11021:
[----:B------:R-:W-:Y:S05]  /*3e10*/  BSYNC B0 ;  /* 0x0000000000007941 */ /* 0x000fea0003800000 */
.L_x_11019:
[----:B------:R-:W-:-:S05]  /*3e20*/  IMAD R94, R94, UR7, R121 ;  /* 0x000000075e5e7c24 */ /* 0x000fca000f8e0279 */
[----:B------:R-:W-:Y:S02]  /*3e30*/  VIMNMX R92, R92, R94, !PT ;  /* 0x0000005e5c5c7248 */ /* 0x000fe40007fe0100 */
[----:B------:R-:W-:-:S07]  /*3e40*/  VIADDMNMX R91, R94, UR7, R91, PT ;  /* 0x000000075e5b7c46 */ /* 0x000fce000b80015b */
.L_x_11018:
        /* <DEDUP_REMOVED lines=69> */
[C---:B------:R-:W-:Y:S02]  /*42a0*/  LOP3.LUT P6, RZ, R16.reuse, 0x4000, RZ, 0xc0, !PT ;  /* 0x0000400010ff7812 */ /* 0x040fe400078cc0ff */
        /* <DEDUP_REMOVED lines=47> */
[C---:B------:R-:W-:Y:S02]  /*45a0*/  ISETP.GT.AND P1, PT, R92.reuse, 0x49, !P1 ;  /* 0x000000495c00780c */ /* 0x040fe40004f24270 */
[----:B------:R-:W-:Y:S01]  /*45b0*/  ISETP.GT.AND P5, PT, R92, 0x98, !P5 ;  /* 0x000000985c00780c */ /* 0x000fe20006fa4270 */
[----:B------:R-:W0:Y:S01]  /*45c0*/  SHFL.BFLY PT, R11, R10, 0x2, 0x1f ;  /* 0x0c401f000a0b7f89 */ /* 0x000e2200000e0000 */
[C---:B------:R-:W-:Y:S02]  /*45d0*/  ISETP.LT.OR P1, PT, R91.reuse, 0x4a, P1 ;  /* 0x0000004a5b00780c */ /* 0x040fe40000f21670 */
[----:B------:R-:W-:Y:S02]  /*45e0*/  ISETP.LT.OR P4, PT, R91, 0x92, P4 ;  /* 0x000000925b00780c */ /* 0x000fe40002781670 */
[----:B------:R-:W-:-:S02]  /*45f0*/  FSEL R59, R59, -INF , !P1 ;  /* 0xff8000003b3b7808 */ /* 0x000fc40004800000 */
[----:B------:R-:W-:Y:S02]  /*4600*/  LOP3.LUT P1, RZ, R16, 0x20000, RZ, 0xc0, !PT ;  /* 0x0002000010ff7812 */ /* 0x000fe4000782c0ff */
[----:B------:R-:W-:Y:S02]  /*4610*/  FSEL R25, R25, -INF , !P3 ;  /* 0xff80000019197808 */ /* 0x000fe40005800000 */
[----:B------:R-:W-:Y:S02]  /*4620*/  ISETP.GT.AND P1, PT, R92, 0x50, !P1 ;  /* 0x000000505c00780c */ /* 0x000fe40004f24270 */
[C---:B------:R-:W-:Y:S02]  /*4630*/  ISETP.LT.OR P5, PT, R91.reuse, 0x99, P5 ;  /* 0x000000995b00780c */ /* 0x040fe40002fa1670 */
[----:B------:R-:W-:Y:S02]  /*4640*/  ISETP.LT.OR P1, PT, R91, 0x51, P1 ;  /* 0x000000515b00780c */ /* 0x000fe40000f21670 */
[----:B------:R-:W-:-:S02]  /*4650*/  FSEL R26, R26, -INF , !P4 ;  /* 0xff8000001a1a7808 */ /* 0x000fc40006000000 */
[----:B------:R-:W-:Y:S02]  /*4660*/  FSEL R60, R60, -INF , !P1 ;  /* 0xff8000003c3c7808 */ /* 0x000fe40004800000 */
[----:B------:R-:W-:Y:S02]  /*4670*/  LOP3.LUT P1, RZ, R16, 0x10000, RZ, 0xc0, !PT ;  /* 0x0001000010ff7812 */ /* 0x000fe4000782c0ff */
[----:B------:R-:W-:Y:S02]  /*4680*/  FSEL R27, R27, -INF , !P5 ;  /* 0xff8000001b1b7808 */ /* 0x000fe40006800000 */
[----:B------:R-:W-:Y:S02]  /*4690*/  ISETP.GT.AND P1, PT, R92, 0x51, !P1 ;  /* 0x000000515c00780c */ /* 0x000fe40004f24270 */
[----:B0-----:R-:W-:Y:S02]  /*46a0*/  FMNMX.FTZ R96, R10, R11, !PT ;  /* 0x0000000b0a607209 */ /* 0x001fe40007810000 */
[----:B------:R-:W-:-:S02]  /*46b0*/  ISETP.LT.OR P1, PT, R91, 0x52, P1 ;  /* 0x000000525b00780c */ /* 0x000fc40000f21670 */
[----:B------:R-:W-:Y:S01]  /*46c0*/  R2UR UR10, R107 ;  /* 0x000000006b0a72ca */ /* 0x000fe200000e0000 */
[----:B------:R-:W0:Y:S01]  /*46d0*/  SHFL.BFLY PT, R11, R96, 0x1, 0x1f ;  /* 0x0c201f00600b7f89 */ /* 0x000e2200000e0000 */
[----:B------:R-:W-:Y:S02]  /*46e0*/  FSEL R61, R61, -INF , !P1 ;  /* 0xff8000003d3d7808 */ /* 0x000fe40004800000 */
[----:B------:R-:W-:Y:S02]  /*46f0*/  ISETP.GT.AND P1, PT, R92, 0x58, !P2 ;  /* 0x000000585c00780c */ /* 0x000fe40005724270 */
[----:B------:R-:W-:Y:S02]  /*4700*/  LOP3.LUT P2, RZ, R16, 0x10, RZ, 0xc0, !PT ;  /* 0x0000001010ff7812 */ /* 0x000fe4000784c0ff */
[----:B------:R-:W-:-:S04]  /*4710*/  ISETP.LT.OR P1, PT, R91, 0x59, P1 ;  /* 0x000000595b00780c */ /* 0x000fc80000f21670 */
[----:B------:R-:W-:Y:S01]  /*4720*/  FSEL R62, R62, -INF , !P1 ;  /* 0xff8000003e3e7808 */ /* 0x000fe20004800000 */
[----:B------:R-:W-:Y:S01]  /*4730*/  UIADD3 UR6, UR10, UR6, URZ ;  /* 0x000000060a067290 */ /* 0x000fe2000fffe03f */
[----:B------:R-:W-:Y:S02]  /*4740*/  ISETP.GT.AND P1, PT, R92, 0x59, !P6 ;  /* 0x000000595c00780c */ /* 0x000fe40007724270 */
[----:B------:R-:W-:Y:S02]  /*4750*/  LOP3.LUT P6, RZ, R16, 0x8, RZ, 0xc0, !PT ;  /* 0x0000000810ff7812 */ /* 0x000fe400078cc0ff */
[----:B------:R-:W-:-:S04]  /*4760*/  ISETP.LT.OR P1, PT, R91, 0x5a, P1 ;  /* 0x0000005a5b00780c */ /* 0x000fc80000f21670 */
[----:B------:R-:W-:Y:S02]  /*4770*/  FSEL R63, R63, -INF , !P1 ;  /* 0xff8000003f3f7808 */ /* 0x000fe40004800000 */
[----:B------:R-:W-:Y:S02]  /*4780*/  LOP3.LUT P1, RZ, R16, 0x2000, RZ, 0xc0, !PT ;  /* 0x0000200010ff7812 */ /* 0x000fe4000782c0ff */
[----:B0-----:R-:W-:Y:S02]  /*4790*/  FMNMX.FTZ R11, R96, R11, !PT ;  /* 0x0000000b600b7209 */ /* 0x001fe40007810000 */
        /* <DEDUP_REMOVED lines=56> */
[----:B------:R-:W-:Y:S01]  /*4b20*/  MUFU.EX2 R96, R96 ;  /* 0x0000006000607308 */ /* 0x000fe20000000800 */
        /* <DEDUP_REMOVED lines=59> */
[----:B0-----:R-:W-:-:S02]  /*4ee0*/  F2FP.SATFINITE.E4M3.F32.PACK_AB_MERGE_C R152, R88, R55, RZ ;  /* 0x000000375898723e */ /* 0x001fc400048070ff */
[----:B------:R-:W-:Y:S02]  /*4ef0*/  FMNMX.FTZ R10, R56, R89, !PT ;  /* 0x00000059380a7209 */ /* 0x000fe40007810000 */
[----:B------:R-:W-:Y:S01]  /*4f00*/  MUFU.EX2 R68, R68 ;  /* 0x0000004400447308 */ /* 0x000fe20000000800 */
[----:B------:R-:W-:Y:S02]  /*4f10*/  F2FP.SATFINITE.E4M3.F32.PACK_AB_MERGE_C R152, R96, R3, R152 ;  /* 0x000000036098723e */ /* 0x000fe40004807098 */
        /* <DEDUP_REMOVED lines=36> */
[----:B------:R-:W-:Y:S01]  /*5160*/  FMNMX.FTZ R10, R26, R31, !PT ;  /* 0x0000001f1a0a7209 */ /* 0x000fe20007810000 */
[--C-:B------:R-:W-:Y:S01]  /*5170*/  FFMA.FTZ R31, R50, UR21, -R100.reuse ;  /* 0x00000015321f7c23 */ /* 0x100fe20008010864 */
[----:B------:R-:W-:-:S01]  /*5180*/  FFMA.FTZ R50, R49, UR21, -R100 ;  /* 0x0000001531327c23 */ /* 0x000fc20008010864 */
[----:B------:R-:W-:Y:S01]  /*5190*/  FFMA.FTZ R49, R38, UR21, -R100 ;  /* 0x0000001526317c23 */ /* 0x000fe20008010864 */
[----:B------:R-:W-:Y:S01]  /*51a0*/  FMNMX.FTZ R89, R27, R10, !PT ;  /* 0x0000000a1b597209 */ /* 0x000fe20007810000 */
[----:B------:R-:W0:Y:S03]  /*51b0*/  MUFU.EX2 R84, R84 ;  /* 0x0000005400547308 */ /* 0x000e260000000800 */
[----:B------:R-:W-:-:S05]  /*51c0*/  FMNMX.FTZ R89, R28, R89, !PT ;  /* 0x000000591c597209 */ /* 0x000fca0007810000 */
[----:B------:R-:W1:Y:S01]  /*51d0*/  SHFL.BFLY PT, R10, R89, 0x2, 0x1f ;  /* 0x0c401f00590a7f89 */ /* 0x000e6200000e0000 */
[----:B------:R-:W-:Y:S08]  /*51e0*/  MUFU.EX2 R85, R85 ;  /* 0x0000005500557308 */ /* 0x000ff00000000800 */
[----:B------:R-:W-:Y:S01]  /*51f0*/  MUFU.EX2 R86, R86 ;  /* 0x0000005600567308 */ /* 0x000fe20000000800 */
[----:B0-----:R-:W-:-:S04]  /*5200*/  F2FP.SATFINITE.E4M3.F32.PACK_AB_MERGE_C R144, R84, R83, RZ ;  /* 0x000000535490723e */ /* 0x001fc800048070ff */
[----:B------:R-:W-:-:S03]  /*5210*/  F2FP.SATFINITE.E4M3.F32.PACK_AB_MERGE_C R144, R82, R81, R144 ;  /* 0x000000515290723e */ /* 0x000fc60004807090 */
[----:B------:R-:W-:Y:S01]  /*5220*/  MUFU.EX2 R87, R87 ;  /* 0x0000005700577308 */ /* 0x000fe20000000800 */
[----:B-1----:R-:W-:Y:S01]  /*5230*/  FMNMX.FTZ R91, R89, R10, !PT ;  /* 0x0000000a595b7209 */ /* 0x002fe20007810000 */
[----:B------:R-:W-:-:S06]  /*5240*/  IMAD.U32 R89, RZ, RZ, UR21 ;  /* 0x00000015ff597e24 */ /* 0x000fcc000f8e00ff */
[----:B------:R-:W0:Y:S01]  /*5250*/  MUFU.EX2 R90, R90 ;  /* 0x0000005a005a7308 */ /* 0x000e220000000800 */
[----:B------:R-:W1:Y:S07]  /*5260*/  SHFL.BFLY PT, R10, R91, 0x1, 0x1f ;  /* 0x0c201f005b0a7f89 */ /* 0x000e6e00000e0000 */
[----:B------:R-:W-:Y:S08]  /*5270*/  MUFU.EX2 R31, R31 ;  /* 0x0000001f001f7308 */ /* 0x000ff00000000800 */
[----:B------:R-:W2:Y:S01]  /*5280*/  MUFU.EX2 R30, R30 ;  /* 0x0000001e001e7308 */ /* 0x000ea20000000800 */
[----:B0-----:R-:W-:-:S04]  /*5290*/  F2FP.SATFINITE.E4M3.F32.PACK_AB_MERGE_C R146, R90, R87, RZ ;  /* 0x000000575a92723e */ /* 0x001fc800048070ff */
[----:B------:R-:W-:-:S03]  /*52a0*/  F2FP.SATFINITE.E4M3.F32.PACK_AB_MERGE_C R146, R86, R85, R146 ;  /* 0x000000555692723e */ /* 0x000fc60004807092 */
[----:B------:R-:W-:Y:S01]  /*52b0*/  MUFU.EX2 R51, R51 ;  /* 0x0000003300337308 */ /* 0x000fe20000000800 */
[----:B-1----:R-:W-:-:S04]  /*52c0*/  FMNMX.FTZ R10, R91, R10, !PT ;  /* 0x0000000a5b0a7209 */ /* 0x002fc80007810000 */
        /* <DEDUP_REMOVED lines=52> */
[----:B------:R-:W-:Y:S01]  /*5610*/  FADD.FTZ R95, R69, R100 ;  /* 0x00000064455f7221 */ /* 0x000fe20000010000 */
[----:B------:R-:W-:Y:S01]  /*5620*/  F2FP.SATFINITE.E4M3.F32.PACK_AB_MERGE_C R140, R92, R51, R140 ;  /* 0x000000335c8c723e */ /* 0x000fe2000480708c */
        /* <DEDUP_REMOVED lines=9> */
[----:B0-----:R-:W-:-:S01]  /*56c0*/  FADD.FTZ R63, R91, R76 ;  /* 0x0000004c5b3f7221 */ /* 0x001fc20000010000 */
[--C-:B------:R-:W-:Y:S01]  /*56d0*/  FFMA.FTZ R24, R24, UR21, -R89.reuse ;  /* 0x0000001518187c23 */ /* 0x100fe20008010859 */
[----:B------:R-:W-:Y:S01]  /*56e0*/  F2FP.SATFINITE.E4M3.F32.PACK_AB_MERGE_C R98, R98, R9, RZ ;  /* 0x000000096262723e */ /* 0x000fe200048070ff */
[--C-:B------:R-:W-:Y:S01]  /*56f0*/  FFMA.FTZ R25, R25, UR21, -R89.reuse ;  /* 0x0000001519197c23 */ /* 0x100fe20008010859 */
[----:B------:R-:W-:-:S01]  /*5700*/  FFMA.FTZ R26, R26, UR21, -R89 ;  /* 0x000000151a1a7c23 */ /* 0x000fc20008010859 */
[----:B------:R-:W-:Y:S01]  /*5710*/  FFMA.FTZ R27, R27, UR21, -R89 ;  /* 0x000000151b1b7c23 */ /* 0x000fe20008010859 */
[----:B------:R-:W-:Y:S01]  /*5720*/  F2FP.SATFINITE.E4M3.F32.PACK_AB_MERGE_C R153, R5, R38, R98 ;  /* 0x000000260599723e */ /* 0x000fe20004807062 */
[----:B------:R-:W0:Y:S01]  /*5730*/  MUFU.EX2 R14, R14 ;  /* 0x0000000e000e7308 */ /* 0x000e220000000800 */
[----:B-1----:R-:W-:-:S01]  /*5740*/  FADD.FTZ R76, R12, R63 ;  /* 0x0000003f0c4c7221 */ /* 0x002fc20000010000 */
[----:B------:R-:W-:-:S06]  /*5750*/  FFMA.FTZ R28, R28, UR21, -R89 ;  /* 0x000000151c1c7c23 */ /* 0x000fcc0008010859 */
        /* <DEDUP_REMOVED lines=46> */
[----:B------:R-:W-:-:S06]  /*5a40*/  FFMA.FTZ R45, R52, UR21, -R89 ;  /* 0x00000015342d7c23 */ /* 0x000fcc0008010859 */
        /* <DEDUP_REMOVED lines=18> */
[----:B------:R-:W-:Y:S01]  /*5b70*/  MUFU.EX2 R39, R39 ;  /* 0x0000002700277308 */ /* 0x000fe20000000800 */
[----:B0-----:R-:W-:-:S07]  /*5b80*/  FADD.FTZ R13, R41, R64 ;  /* 0x00000040290d7221 */ /* 0x001fce0000010000 */
[----:B------:R-:W0:Y:S01]  /*5b90*/  MUFU.EX2 R43, R43 ;  /* 0x0000002b002b7308 */ /* 0x000e220000000800 */
[----:B-1----:R-:W-:-:S07]  /*5ba0*/  FADD.FTZ R14, R42, R13 ;  /* 0x0000000d2a0e7221 */ /* 0x002fce0000010000 */
[----:B------:R-:W-:Y:S08]  /*5bb0*/  MUFU.EX2 R33, R33 ;  /* 0x0000002100217308 */ /* 0x000ff00000000800 */
[----:B------:R-:W-:Y:S01]  /*5bc0*/  MUFU.EX2 R50, R50 ;  /* 0x0000003200327308 */ /* 0x000fe20000000800 */
[----:B0-----:R-:W-:-:S01]  /*5bd0*/  FADD.FTZ R14, R43, R14 ;  /* 0x0000000e2b0e7221 */ /* 0x001fc20000010000 */
[----:B------:R-:W-:-:S04]  /*5be0*/  F2FP.SATFINITE.E4M3.F32.PACK_AB_MERGE_C R42, R43, R42, RZ ;  /* 0x0000002a2b2a723e */ /* 0x000fc800048070ff */
[----:B------:R-:W-:Y:S02]  /*5bf0*/  F2FP.SATFINITE.E4M3.F32.PACK_AB_MERGE_C R141, R41, R40, R42 ;  /* 0x00000028298d723e */ /* 0x000fe4000480702a */
[----:B------:R-:W0:Y:S08]  /*5c00*/  MUFU.EX2 R3, R3 ;  /* 0x0000000300037308 */ /* 0x000e300000000800 */
[----:B------:R-:W1:Y:S08]  /*5c10*/  MUFU.EX2 R44, R44 ;  /* 0x0000002c002c7308 */ /* 0x000e700000000800 */
[----:B------:R-:W2:Y:S01]  /*5c20*/  MUFU.EX2 R46, R46 ;  /* 0x0000002e002e7308 */ /* 0x000ea20000000800 */
[----:B0-----:R-:W-:-:S07]  /*5c30*/  FADD.FTZ R13, R3, R14 ;  /* 0x0000000e030d7221 */ /* 0x001fce0000010000 */
[----:B------:R-:W-:Y:S01]  /*5c40*/  MUFU.EX2 R37, R37 ;  /* 0x0000002500257308 */ /* 0x000fe20000000800 */
[----:B-1----:R-:W-:-:S07]  /*5c50*/  FADD.FTZ R13, R44, R13 ;  /* 0x0000000d2c0d7221 */ /* 0x002fce0000010000 */
[----:B------:R-:W-:Y:S01]  /*5c60*/  MUFU.EX2 R36, R36 ;  /* 0x0000002400247308 */ /* 0x000fe20000000800 */
[----:B--2---:R-:W-:-:S07]  /*5c70*/  FADD.FTZ R14, R46, R13 ;  /* 0x0000000d2e0e7221 */ /* 0x004fce0000010000 */
[----:B------:R0:W-:Y:S08]  /*5c80*/  MUFU.EX2 R52, R53 ;  /* 0x0000003500347308 */ /* 0x0001f00000000800 */
[----:B------:R-:W1:Y:S01]  /*5c90*/  MUFU.EX2 R47, R47 ;  /* 0x0000002f002f7308 */ /* 0x000e620000000800 */
[----:B0-----:R-:W-:-:S04]  /*5ca0*/  F2FP.SATFINITE.E4M3.F32.PACK_AB_MERGE_C R53, R39, R48, RZ ;  /* 0x000000302735723e */ /* 0x001fc800048070ff */
[----:B------:R-:W-:Y:S01]  /*5cb0*/  F2FP.SATFINITE.E4M3.F32.PACK_AB_MERGE_C R142, R50, R33, R53 ;  /* 0x00000021328e723e */ /* 0x000fe20004807035 */
[----:B------:R-:W-:-:S02]  /*5cc0*/  FADD.FTZ R33, R33, R30 ;  /* 0x0000001e21217221 */ /* 0x000fc40000010000 */
[----:B------:R-:W-:Y:S02]  /*5cd0*/  MUFU.EX2 R32, R32 ;  /* 0x0000002000207308 */ /* 0x000fe40000000800 */
[----:B------:R-:W-:-:S04]  /*5ce0*/  FADD.FTZ R33, R50, R33 ;  /* 0x0000002132217221 */ /* 0x000fc80000010000 */
[----:B------:R-:W-:Y:S02]  /*5cf0*/  FADD.FTZ R48, R48, R33 ;  /* 0x0000002130307221 */ /* 0x000fe40000010000 */
[----:B------:R-:W-:Y:S01]  /*5d00*/  MUFU.EX2 R49, R49 ;  /* 0x0000003100317308 */ /* 0x000fe20000000800 */
[----:B-1----:R-:W-:-:S01]  /*5d10*/  FADD.FTZ R14, R47, R14 ;  /* 0x0000000e2f0e7221 */ /* 0x002fc20000010000 */
[----:B------:R-:W-:Y:S01]  /*5d20*/  FADD.FTZ R39, R39, R48 ;  /* 0x0000003027277221 */ /* 0x000fe20000010000 */
[----:B------:R-:W-:-:S04]  /*5d30*/  F2FP.SATFINITE.E4M3.F32.PACK_AB_MERGE_C R46, R47, R46, RZ ;  /* 0x0000002e2f2e723e */ /* 0x000fc800048070ff */
[----:B------:R-:W-:Y:S01]  /*5d40*/  F2FP.SATFINITE.E4M3.F32.PACK_AB_MERGE_C R143, R44, R3, R46 ;  /* 0x000000032c8f723e */ /* 0x000fe2000480702e */
[----:B------:R-:W0:Y:S08]  /*5d50*/  MUFU.EX2 R45, R45 ;  /* 0x0000002d002d7308 */ /* 0x000e300000000800 */
[----:B------:R-:W1:Y:S08]  /*5d60*/  MUFU.EX2 R54, R54 ;  /* 0x0000003600367308 */ /* 0x000e700000000800 */
[----:B------:R-:W-:Y:S01]  /*5d70*/  MUFU.EX2 R29, R29 ;  /* 0x0000001d001d7308 */ /* 0x000fe20000000800 */
[----:B0-----:R-:W-:-:S04]  /*5d80*/  FADD.FTZ R5, R45, R14 ;  /* 0x0000000e2d057221 */ /* 0x001fc80000010000 */
[----:B------:R-:W-:-:S03]  /*5d90*/  FADD.FTZ R5, R52, R5 ;  /* 0x0000000534057221 */ /* 0x000fc60000010000 */
[----:B------:R-:W0:Y:S01]  /*5da0*/  MUFU.EX2 R4, R4 ;  /* 0x0000000400047308 */ /* 0x000e220000000800 */
[----:B-1----:R-:W-:-:S07]  /*5db0*/  FADD.FTZ R12, R54, R5 ;  /* 0x00000005360c7221 */ /* 0x002fce0000010000 */
[----:B------:R1:W2:Y:S08]  /*5dc0*/  MUFU.EX2 R9, R24 ;  /* 0x0000001800097308 */ /* 0x0002b00000000800 */
[----:B------:R-:W-:Y:S01]  /*5dd0*/  MUFU.EX2 R35, R35 ;  /* 0x0000002300237308 */ /* 0x000fe20000000800 */
[----:B-1----:R-:W-:Y:S02]  /*5de0*/  F2FP.SATFINITE.E4M3.F32.PACK_AB_MERGE_C R24, R36, R37, RZ ;  /* 0x000000252418723e */ /* 0x002fe400048070ff */
[----:B0-----:R-:W-:-:S02]  /*5df0*/  F2FP.SATFINITE.E4M3.F32.PACK_AB_MERGE_C R5, R4, R29, RZ ;  /* 0x0000001d0405723e */ /* 0x001fc400048070ff */
[----:B------:R-:W-:Y:S01]  /*5e00*/  F2FP.SATFINITE.E4M3.F32.PACK_AB_MERGE_C R136, R49, R32, R24 ;  /* 0x000000203188723e */ /* 0x000fe20004807018 */
[----:B------:R-:W-:Y:S02]  /*5e10*/  FADD.FTZ R32, R32, R39 ;  /* 0x0000002720207221 */ /* 0x000fe40000010000 */
[----:B------:R-:W0:Y:S01]  /*5e20*/  MUFU.EX2 R34, R34 ;  /* 0x0000002200227308 */ /* 0x000e220000000800 */
[----:B--2---:R-:W-:-:S01]  /*5e30*/  FADD.FTZ R12, R9, R12 ;  /* 0x0000000c090c7221 */ /* 0x004fc20000010000 */
[----:B------:R-:W-:Y:S01]  /*5e40*/  FADD.FTZ R32, R49, R32 ;  /* 0x0000002031207221 */ /* 0x000fe20000010000 */
[----:B------:R-:W-:-:S03]  /*5e50*/  F2FP.SATFINITE.E4M3.F32.PACK_AB_MERGE_C R54, R9, R54, RZ ;  /* 0x000000360936723e */ /* 0x000fc600048070ff */
[----:B------:R-:W-:Y:S01]  /*5e60*/  FADD.FTZ R37, R37, R32 ;  /* 0x0000002025257221 */ /* 0x000fe20000010000 */
[----:B------:R-:W-:Y:S01]  /*5e70*/  F2FP.SATFINITE.E4M3.F32.PACK_AB_MERGE_C R137, R52, R45, R54 ;  /* 0x0000002d3489723e */ /* 0x000fe20004807036 */
[----:B------:R-:W1:Y:S02]  /*5e80*/  MUFU.EX2 R25, R25 ;  /* 0x0000001900197308 */ /* 0x000e640000000800 */
[----:B------:R-:W-:-:S06]  /*5e90*/  FADD.FTZ R36, R36, R37 ;  /* 0x0000002524247221 */ /* 0x000fcc0000010000 */
[----:B------:R-:W2:Y:S01]  /*5ea0*/  MUFU.EX2 R26, R26 ;  /* 0x0000001a001a7308 */ /* 0x000ea20000000800 */
[----:B0-----:R-:W-:Y:S01]  /*5eb0*/  F2FP.SATFINITE.E4M3.F32.PACK_AB_MERGE_C R138, R34, R35, R5 ;  /* 0x00000023228a723e */ /* 0x001fe20004807005 */
[----:B------:R-:W-:-:S04]  /*5ec0*/  FADD.FTZ R35, R35, R36 ;  /* 0x0000002423237221 */ /* 0x000fc80000010000 */
[----:B------:R-:W-:Y:S02]  /*5ed0*/  FADD.FTZ R34, R34, R35 ;  /* 0x0000002322227221 */ /* 0x000fe40000010000 */
[----:B------:R-:W-:Y:S01]  /*5ee0*/  MUFU.EX2 R27, R27 ;  /* 0x0000001b001b7308 */ /* 0x000fe20000000800 */
[----:B-1----:R-:W-:-:S07]  /*5ef0*/  FADD.FTZ R5, R25, R12 ;  /* 0x0000000c19057221 */ /* 0x002fce0000010000 */
[----:B------:R-:W0:Y:S01]  /*5f00*/  MUFU.EX2 R28, R28 ;  /* 0x0000001c001c7308 */ /* 0x000e220000000800 */
[----:B--2---:R-:W-:-:S01]  /*5f10*/  FADD.FTZ R12, R26, R5 ;  /* 0x000000051a0c7221 */ /* 0x004fc20000010000 */
[----:B------:R-:W-:-:S04]  /*5f20*/  FADD.FTZ R5, R29, R34 ;  /* 0x000000221d057221 */ /* 0x000fc80000010000 */
[----:B------:R-:W-:Y:S01]  /*5f30*/  FADD.FTZ R5, R4, R5 ;  /* 0x0000000504057221 */ /* 0x000fe20000010000 */
[----:B0-----:R-:W-:Y:S01]  /*5f40*/  F2FP.SATFINITE.E4M3.F32.PACK_AB_MERGE_C R3, R28, R27, RZ ;  /* 0x0000001b1c03723e */ /* 0x001fe200048070ff */
        /* <DEDUP_REMOVED lines=16> */
.L_x_11023:
[----:B------:R-:W-:-:S11]  /*6050*/  UISETP.NE.AND UP1, UPT, UR7, 0x1, UPT ;  /* 0x000000010700788c */ /* 0x000fd6000bf25270 */
[----:B------:R-:W-:Y:S02]  /*6060*/  @UP1 ULDC.64 UR14, c[0x0][0x9e8] ;  /* 0x00027a00000e1ab9 */ /* 0x000fe40000000a00 */
[----:B------:R-:W-:-:S04]  /*6070*/  UIMAD.WIDE.U32 UR10, UR12, UR14, URZ ;  /* 0x0000000e0c0a72a5 */ /* 0x000fc8000f8e003f */
[----:B------:R-:W-:-:S12]  /*6080*/  @UP1 USHF.R.U32.HI UR12, URZ, UR15, UR11 ;  /* 0x0000000f3f0c1299 */ /* 0x000fd8000801160b */
.L_x_11024:
[----:B------:R-:W-:-:S04]  /*6090*/  UIMAD UR7, UR12, UR7, UR7 ;  /* 0x000000070c0772a4 */ /* 0x000fc8000f8e0207 */
[----:B------:R-:W-:-:S04]  /*60a0*/  UISETP.LT.AND UP1, UPT, UR6, UR7, UPT ;  /* 0x000000070600728c */ /* 0x000fc8000bf21270 */
[----:B------:R-:W-:-:S12]  /*60b0*/  USEL UR6, UR6, UR7, UP1 ;  /* 0x0000000706067287 */ /* 0x000fd80008800000 */
.L_x_11022:
        /* <DEDUP_REMOVED lines=31> */
.L_x_11043:
[----:B------:R-:W-:-:S04]  /*62b0*/  UIADD3 UR26, UR38, 0x1, URZ ;  /* 0x00000001261a7890 */ /* 0x000fc8000fffe03f */
[----:B------:R-:W-:-:S04]  /*62c0*/  UISETP.NE.AND UP1, UPT, UR26, 0x2, UPT ;  /* 0x000000021a00788c */ /* 0x000fc8000bf25270 */
[----:B------:R-:W-:Y:S02]  /*62d0*/  USEL UR25, URZ, 0x1, UP1 ;  /* 0x000000013f197887 */ /* 0x000fe40008800000 */
[----:B------:R-:W-:Y:S02]  /*62e0*/  USEL UR26, UR26, URZ, UP1 ;  /* 0x0000003f1a1a7287 */ /* 0x000fe40008800000 */
[----:B------:R-:W-:Y:S01]  /*62f0*/  ULOP3.LUT UR25, UR37, UR25, URZ, 0x3c, !UPT ;  /* 0x0000001925197292 */ /* 0x000fe2000f8e3c3f */
[----:B------:R-:W-:Y:S11]  /*6300*/  @!P0 BRA `(.L_x_11026) ;  /* 0x0000000000048947 */ /* 0x000ff60003800000 */
[----:B------:R-:W-:Y:S01]  /*6310*/  BPT.TRAP 0x1 ;  /* 0x000000040000795c */ /* 0x000fe20000300000 */
.L_x_11026:
[----:B------:R-:W-:Y:S01]  /*6320*/  ULEA UR24, UR26, UR45, 0x3 ;  /* 0x0000002d1a187291 */ /* 0x000fe2000f8e183f */
[----:B------:R-:W-:-:S05]  /*6330*/  IMAD.U32 R12, RZ, RZ, UR25 ;  /* 0x00000019ff0c7e24 */ /* 0x000fca000f8e00ff */
[----:B------:R-:W-:-:S04]  /*6340*/  SHF.L.U32 R12, R12, 0x1f, RZ ;  /* 0x0000001f0c0c7819 */ /* 0x000fc800000006ff */
[----:B------:R0:W1:Y:S01]  /*6350*/  SYNCS.PHASECHK.TRANS64.TRYWAIT P1, [UR24+0x13230], R12 ;  /* 0x0132300cff0075a7 */ /* 0x0000620008020158 */
[----:B------:R-:W-:Y:S05]  /*6360*/  @!P0 BRA `(.L_x_11027) ;  /* 0x0000000000048947 */ /* 0x000fea0003800000 */
[----:B------:R-:W-:Y:S01]  /*6370*/  BPT.TRAP 0x1 ;  /* 0x000000040000795c */ /* 0x000fe20000300000 */
.L_x_11027:
[----:B-1----:R-:W-:Y:S05]  /*6380*/  @P1 BRA `(.L_x_11028) ;  /* 0x0000000000081947 */ /* 0x002fea0003800000 */
[----:B------:R-:W1:Y:S02]  /*6390*/  SYNCS.PHASECHK.TRANS64.TRYWAIT P1, [UR24+0x13230], R12 ;  /* 0x0132300cff0075a7 */ /* 0x000e640008020158 */
[----:B-1----:R-:W-:Y:S05]  /*63a0*/  @!P1 BRA `(.L_x_11029) ;  /* 0x0000012c00349947 */ /* 0x002fea0003800000 */
.L_x_11028:
        /* <DEDUP_REMOVED lines=39> */
[----:B-1----:R-:W-:-:S06]  /*6620*/  WARPGROUP.ARRIVE ;  /* 0x00000000000079c5 */ /* 0x002fcc0000000000 */
        /* <DEDUP_REMOVED lines=24> */
.L_x_11030:
[----:B------:R-:W-:Y:S01]  /*67b0*/  ULEA UR11, UR38, UR45, 0x3 ;  /* 0x0000002d260b7291 */ /* 0x000fe2000f8e183f */
[----:B0-----:R-:W-:-:S05]  /*67c0*/  IMAD.U32 R12, RZ, RZ, UR37 ;  /* 0x00000025ff0c7e24 */ /* 0x001fca000f8e00ff */
[----:B------:R-:W-:-:S04]  /*67d0*/  SHF.L.U32 R12, R12, 0x1f, RZ ;  /* 0x0000001f0c0c7819 */ /* 0x000fc800000006ff */
[----:B------:R0:W1:Y:S01]  /*67e0*/  SYNCS.PHASECHK.TRANS64.TRYWAIT P1, [UR11+0x13250], R12 ;  /* 0x0132500cff0075a7 */ /* 0x000062000802014b */
[----:B------:R-:W-:Y:S05]  /*67f0*/  @!P0 BRA `(.L_x_11031) ;  /* 0x0000000000048947 */ /* 0x000fea0003800000 */
[----:B------:R-:W-:Y:S01]  /*6800*/  BPT.TRAP 0x1 ;  /* 0x000000040000795c */ /* 0x000fe20000300000 */
.L_x_11031:
[----:B-1----:R-:W-:Y:S05]  /*6810*/  @P1 BRA `(.L_x_11032) ;  /* 0x0000000000081947 */ /* 0x002fea0003800000 */
[----:B------:R-:W1:Y:S02]  /*6820*/  SYNCS.PHASECHK.TRANS64.TRYWAIT P1, [UR11+0x13250], R12 ;  /* 0x0132500cff0075a7 */ /* 0x000e64000802014b */
[----:B-1----:R-:W-:Y:S05]  /*6830*/  @!P1 BRA `(.L_x_11033) ;  /* 0x0000012800289947 */ /* 0x002fea0003800000 */
.L_x_11032:
[----:B------:R-:W-:Y:S01]  /*6840*/  UIADD3 UR6, UR45, 0x1000, URZ ;  /* 0x000010002d067890 */ /* 0x000fe2000fffe03f */
[----:B------:R-:W-:Y:S01]  /*6850*/  WARPGROUP.ARRIVE ;  /* 0x00000000000079c5 */ /* 0x000fe20000000000 */
[----:B------:R-:W-:Y:S01]  /*6860*/  UMOV UR7, 0xc0000010 ;  /* 0xc000001000077882 */ /* 0x000fe20000000000 */
[C---:B-1----:R-:W-:Y:S01]  /*6870*/  FMUL.FTZ R14, R0.reuse, R121 ;  /* 0x00000079000e7220 */ /* 0x042fe20000410000 */
        /* <DEDUP_REMOVED lines=10> */
[C---:B0-----:R-:W-:Y:S01]  /*6920*/  FMUL.FTZ R12, R0.reuse, R120 ;  /* 0x00000078000c7220 */ /* 0x041fe20000410000 */
        /* <DEDUP_REMOVED lines=12> */
[----:B------:R-:W-:Y:S01]  /*69f0*/  IMAD.U32 R56, RZ, RZ, UR24 ;  /* 0x00000018ff387e24 */ /* 0x000fe2000f8e00ff */
        /* <DEDUP_REMOVED lines=61> */
[----:B------:R-:W1:Y:S01]  /*6dd0*/  MUFU.TANH R14, R14 ;  /* 0x0000000e000e7308 */ /* 0x000e620000002400 */
[----:B------:R-:W-:-:S02]  /*6de0*/  WARPGROUP.DEPBAR.LE gsb0, 0x0 ;  /* 0x00008000000079c5 */ /* 0x000fc40000010000 */
[----:B------:R-:W-:-:S06]  /*6df0*/  WARPGROUP.ARRIVE ;  /* 0x00000000000079c5 */ /* 0x000fcc0000000000 */
[----:B------:R-:W2:Y:S01]  /*6e00*/  S2R R155, SR_TID.X ;  /* 0x00000000009b7919 */ /* 0x000ea20000002100 */
[----:B------:R-:W3:Y:S01]  /*6e10*/  MUFU.TANH R20, R20 ;  /* 0x0000001400147308 */ /* 0x000ee20000002400 */
[----:B------:R-:W-:Y:S01]  /*6e20*/  QGMMA.64x64x32.F32.E4M3.E4M3 R24, R148, gdesc[UR4], R24, gsb0 ;  /* 0x00e0000494187df3 */ /* 0x000fe20008000818 */
[----:B------:R-:W-:Y:S01]  /*6e30*/  UIADD3 UR6, UR10, 0x100, URZ ;  /* 0x000001000a067890 */ /* 0x000fe2000fffe03f */
[----:B------:R-:W-:-:S05]  /*6e40*/  UMOV UR7, 0xc0000010 ;  /* 0xc000001000077882 */ /* 0x000fca0000000000 */
[----:B------:R-:W4:Y:S08]  /*6e50*/  MUFU.TANH R120, R120 ;  /* 0x0000007800787308 */ /* 0x000f300000002400 */
[----:B------:R-:W0:Y:S08]  /*6e60*/  MUFU.TANH R121, R121 ;  /* 0x0000007900797308 */ /* 0x000e300000002400 */
[----:B------:R-:W0:Y:S01]  /*6e70*/  MUFU.TANH R122, R122 ;  /* 0x0000007a007a7308 */ /* 0x000e220000002400 */
[----:B--2---:R-:W-:-:S07]  /*6e80*/  LOP3.LUT P1, RZ, R155, 0x7f, RZ, 0xc0, !PT ;  /* 0x0000007f9bff7812 */ /* 0x004fce000782c0ff */
[----:B------:R-:W2:Y:S08]  /*6e90*/  MUFU.TANH R123, R123 ;  /* 0x0000007b007b7308 */ /* 0x000eb00000002400 */
[----:B------:R-:W0:Y:S01]  /*6ea0*/  MUFU.TANH R124, R124 ;  /* 0x0000007c007c7308 */ /* 0x000e220000002400 */
[----:B------:R-:W-:-:S07]  /*6eb0*/  @!P1 VIADD R56, R56, 0x13240 ;  /* 0x0001324038389836 */ /* 0x000fce0000000000 */
[----:B------:R-:W0:Y:S01]  /*6ec0*/  MUFU.TANH R125, R125 ;  /* 0x0000007d007d7308 */ /* 0x000e220000002400 */
[----:B------:R-:W-:-:S07]  /*6ed0*/  @!P1 PRMT R56, RZ, 0x654, R56 ;  /* 0x00000654ff389816 */ /* 0x000fce0000000038 */
[----:B------:R-:W0:Y:S08]  /*6ee0*/  MUFU.TANH R126, R126 ;  /* 0x0000007e007e7308 */ /* 0x000e300000002400 */
[----:B------:R-:W0:Y:S08]  /*6ef0*/  MUFU.TANH R127, R127 ;  /* 0x0000007f007f7308 */ /* 0x000e300000002400 */
[----:B------:R-:W0:Y:S08]  /*6f00*/  MUFU.TANH R128, R128 ;  /* 0x0000008000807308 */ /* 0x000e300000002400 */
[----:B------:R-:W0:Y:S01]  /*6f10*/  MUFU.TANH R129, R129 ;  /* 0x0000008100817308 */ /* 0x000e220000002400 */
[----:B------:R-:W-:-:S02]  /*6f20*/  WARPGROUP.DEPBAR.LE gsb0, 0x0 ;  /* 0x00008000000079c5 */ /* 0x000fc40000010000 */
[----:B------:R-:W-:-:S05]  /*6f30*/  WARPGROUP.ARRIVE ;  /* 0x00000000000079c5 */ /* 0x000fca0000000000 */
[----:B------:R-:W0:Y:S01]  /*6f40*/  MUFU.TANH R130, R130 ;  /* 0x0000008200827308 */ /* 0x000e220000002400 */
[----:B------:R-:W-:Y:S01]  /*6f50*/  QGMMA.64x64x32.F32.E4M3.E4M3 R24, R144, gdesc[UR4], R24, gsb0 ;  /* 0x00e0000490187df3 */ /* 0x000fe20008000818 */
        /* <DEDUP_REMOVED lines=31> */
[----:B------:R-:W-:Y:S02]  /*7150*/  FMUL.FTZ R63, R0, R67 ;  /* 0x00000043003f7220 */ /* 0x000fe40000410000 */
[----:B------:R-:W0:Y:S01]  /*7160*/  MUFU.TANH R90, R90 ;  /* 0x0000005a005a7308 */ /* 0x000e220000002400 */
[----:B------:R-:W-:Y:S01]  /*7170*/  IMAD R67, R17, -0x2, R70 ;  /* 0xfffffffe11437824 */ /* 0x000fe200078e0246 */
[----:B------:R-:W-:Y:S06]  /*7180*/  QGMMA.64x64x32.F32.E4M3.E4M3 R24, R136, gdesc[UR4], R24, gsb0 ;  /* 0x00e0000488187df3 */ /* 0x000fec0008000818 */
        /* <DEDUP_REMOVED lines=11> */
[----:B------:R-:W-:Y:S01]  /*7240*/  IADD3 R138, R70, 0x1, R18 ;  /* 0x00000001468a7810 */ /* 0x000fe20007ffe012 */
[----:B------:R-:W-:Y:S01]  /*7250*/  FMUL.FTZ R68, R0, R71 ;  /* 0x0000004700447220 */ /* 0x000fe20000410000 */
[----:B------:R0:W-:Y:S01]  /*7260*/  @!P1 SYNCS.ARRIVE.TRANS64.RED.A1T0 RZ, [R56+URZ], RZ ;  /* 0x000000ff38ff99a7 */ /* 0x0001e2000810043f */
[----:B------:R-:W-:Y:S01]  /*7270*/  PLOP3.LUT P1, PT, PT, PT, UP0, 0x40, 0x0 ;  /* 0x000000000000781c */ /* 0x000fe20003f2e808 */
[----:B------:R-:W0:Y:S01]  /*7280*/  MUFU.TANH R100, R100 ;  /* 0x0000006400647308 */ /* 0x000e220000002400 */
[----:B------:R-:W-:-:S04]  /*7290*/  IMAD.IADD R138, R138, 0x1, -R19 ;  /* 0x000000018a8a7824 */ /* 0x000fc800078e0a13 */
[----:B------:R-:W-:-:S03]  /*72a0*/  IMAD R138, R17, -0x2, R138 ;  /* 0xfffffffe118a7824 */ /* 0x000fc600078e028a */
[----:B------:R-:W0:Y:S01]  /*72b0*/  MUFU.TANH R101, R101 ;  /* 0x0000006500657308 */ /* 0x000e220000002400 */
[C---:B------:R-:W-:Y:S02]  /*72c0*/  VIADD R139, R138.reuse, UR23 ;  /* 0x000000178a8b7c36 */ /* 0x040fe40008000000 */
[----:B------:R-:W-:Y:S02]  /*72d0*/  VIADD R138, R138, UR20 ;  /* 0x000000148a8a7c36 */ /* 0x000fe40008000000 */
[C---:B------:R-:W-:Y:S02]  /*72e0*/  IMAD.IADD R137, R6.reuse, 0x1, R139 ;  /* 0x0000000106897824 */ /* 0x040fe400078e028b */
        /* <DEDUP_REMOVED lines=47> */
.L_x_11036:
[----:B------:R-:W-:-:S05]  /*75e0*/  IMAD.U32 R141, RZ, RZ, UR22 ;  /* 0x00000016ff8d7e24 */ /* 0x000fca000f8e00ff */
[----:B------:R-:W-:-:S13]  /*75f0*/  ISETP.NE.AND P1, PT, R141, 0x1, PT ;  /* 0x000000018d00780c */ /* 0x000fda0003f25270 */
[----:B0-----:R-:W0:Y:S02]  /*7600*/  @P1 LDC.64 R56, c[0x0][0x9e8] ;  /* 0x00027a00ff381b82 */ /* 0x001e240000000a00 */
[----:B0-----:R-:W-:-:S04]  /*7610*/  @P1 IMAD.HI.U32 R142, R21, R56, RZ ;  /* 0x00000038158e1227 */ /* 0x001fc800078e00ff */
[----:B------:R-:W-:Y:S01]  /*7620*/  IMAD.MOV.U32 R56, RZ, RZ, R21 ;  /* 0x000000ffff387224 */ /* 0x000fe200078e0015 */
[----:B------:R-:W-:-:S07]  /*7630*/  @P1 SHF.R.U32.HI R56, RZ, R57, R142 ;  /* 0x00000039ff381219 */ /* 0x000fce000001168e */
.L_x_11037:
[----:B------:R-:W-:Y:S05]  /*7640*/  BSYNC B0 ;  /* 0x0000000000007941 */ /* 0x000fea0003800000 */
.L_x_11035:
[----:B------:R-:W-:-:S05]  /*7650*/  IMAD R56, R56, R141, R67 ;  /* 0x0000008d38387224 */ /* 0x000fca00078e0243 */
[----:B------:R-:W-:Y:S02]  /*7660*/  VIADDMNMX R137, R56, R141, R137, PT ;  /* 0x0000008d38897246 */ /* 0x000fe40003800189 */
[----:B------:R-:W-:-:S07]  /*7670*/  VIMNMX R71, R71, R56, !PT ;  /* 0x0000003847477248 */ /* 0x000fce0007fe0100 */
.L_x_11034:
[C---:B------:R-:W-:Y:S01]  /*7680*/  ISETP.GE.AND P3, PT, R70.reuse, 0x9, PT ;  /* 0x000000094600780c */ /* 0x040fe20003f66270 */
[C---:B------:R-:W-:Y:S01]  /*7690*/  IMAD.IADD R139, R7.reuse, 0x1, R139 ;  /* 0x00000001078b7824 */ /* 0x040fe200078e028b */
[C---:B------:R-:W-:Y:S01]  /*76a0*/  ISETP.GE.AND P1, PT, R70.reuse, 0x2, PT ;  /* 0x000000024600780c */ /* 0x040fe20003f26270 */
        /* <DEDUP_REMOVED lines=15> */
[----:B0-----:R-:W-:Y:S02]  /*77a0*/  FSEL R121, R121, -INF , !P3 ;  /* 0xff80000079797808 */ /* 0x001fe40005800000 */
        /* <DEDUP_REMOVED lines=226> */
.L_x_11040:
[----:B------:R-:W-:-:S05]  /*85d0*/  IMAD.U32 R142, RZ, RZ, UR22 ;  /* 0x00000016ff8e7e24 */ /* 0x000fca000f8e00ff */
[----:B------:R-:W-:-:S13]  /*85e0*/  ISETP.NE.AND P6, PT, R142, 0x1, PT ;  /* 0x000000018e00780c */ /* 0x000fda0003fc5270 */
[----:B------:R-:W0:Y:S02]  /*85f0*/  @P6 LDC.64 R56, c[0x0][0x9e8] ;  /* 0x00027a00ff386b82 */ /* 0x000e240000000a00 */
[----:B0-----:R-:W-:-:S04]  /*8600*/  @P6 IMAD.HI.U32 R70, R15, R56, RZ ;  /* 0x000000380f466227 */ /* 0x001fc800078e00ff */
[----:B------:R-:W-:Y:S01]  /*8610*/  IMAD.MOV.U32 R56, RZ, RZ, R15 ;  /* 0x000000ffff387224 */ /* 0x000fe200078e000f */
[----:B------:R-:W-:-:S07]  /*8620*/  @P6 SHF.R.U32.HI R56, RZ, R57, R70 ;  /* 0x00000039ff386219 */ /* 0x000fce0000011646 */
.L_x_11041:
[----:B------:R-:W-:Y:S05]  /*8630*/  BSYNC B0 ;  /* 0x0000000000007941 */ /* 0x000fea0003800000 */
.L_x_11039:
[----:B------:R-:W-:-:S05]  /*8640*/  IMAD R67, R56, R142, R67 ;  /* 0x0000008e38437224 */ /* 0x000fca00078e0243 */
[----:B------:R-:W-:Y:S02]  /*8650*/  VIADDMNMX R139, R67, R142, R139, PT ;  /* 0x0000008e438b7246 */ /* 0x000fe4000380018b */
[----:B------:R-:W-:-:S07]  /*8660*/  VIMNMX R138, R138, R67, !PT ;  /* 0x000000438a8a7248 */ /* 0x000fce0007fe0100 */
.L_x_11038:
        /* <DEDUP_REMOVED lines=101> */
[----:B------:R-:W0:Y:S01]  /*8cc0*/  SHFL.BFLY PT, R56, R67, 0x2, 0x1f ;  /* 0x0c401f0043387f89 */ /* 0x000e2200000e0000 */
        /* <DEDUP_REMOVED lines=13> */
[----:B0-----:R-:W-:-:S02]  /*8da0*/  FMNMX.FTZ R70, R67, R56, !PT ;  /* 0x0000003843467209 */ /* 0x001fc40007810000 */
[----:B------:R-:W-:Y:S02]  /*8db0*/  FSEL R91, R91, -INF , !P1 ;  /* 0xff8000005b5b7808 */ /* 0x000fe40004800000 */
[----:B------:R-:W-:Y:S01]  /*8dc0*/  LOP3.LUT P1, RZ, R16, 0x200000, RZ, 0xc0, !PT ;  /* 0x0020000010ff7812 */ /* 0x000fe2000782c0ff */
[----:B------:R-:W0:Y:S01]  /*8dd0*/  SHFL.BFLY PT, R57, R70, 0x1, 0x1f ;  /* 0x0c201f0046397f89 */ /* 0x000e2200000e0000 */
[C---:B------:R-:W-:Y:S02]  /*8de0*/  ISETP.GT.AND P5, PT, R138.reuse, 0x98, !P5 ;  /* 0x000000988a00780c */ /* 0x040fe40006fa4270 */
[----:B------:R-:W-:Y:S02]  /*8df0*/  ISETP.GT.AND P1, PT, R138, 0x48, !P1 ;  /* 0x000000488a00780c */ /* 0x000fe40004f24270 */
[C---:B------:R-:W-:Y:S02]  /*8e00*/  ISETP.LT.OR P4, PT, R139.reuse, 0x92, P4 ;  /* 0x000000928b00780c */ /* 0x040fe40002781670 */
[----:B------:R-:W-:-:S02]  /*8e10*/  ISETP.LT.OR P1, PT, R139, 0x49, P1 ;  /* 0x000000498b00780c */ /* 0x000fc40000f21670 */
[----:B------:R-:W-:Y:S02]  /*8e20*/  ISETP.LT.OR P5, PT, R139, 0x99, P5 ;  /* 0x000000998b00780c */ /* 0x000fe40002fa1670 */
[----:B------:R-:W-:Y:S02]  /*8e30*/  FSEL R94, R94, -INF , !P1 ;  /* 0xff8000005e5e7808 */ /* 0x000fe40004800000 */
[----:B------:R-:W-:Y:S02]  /*8e40*/  LOP3.LUT P1, RZ, R16, 0x100000, RZ, 0xc0, !PT ;  /* 0x0010000010ff7812 */ /* 0x000fe4000782c0ff */
[----:B------:R-:W-:Y:S02]  /*8e50*/  FSEL R66, R66, -INF , !P5 ;  /* 0xff80000042427808 */ /* 0x000fe40006800000 */
[----:B------:R-:W-:-:S04]  /*8e60*/  ISETP.GT.AND P1, PT, R138, 0x49, !P1 ;  /* 0x000000498a00780c */ /* 0x000fc80004f24270 */
[----:B------:R-:W-:Y:S02]  /*8e70*/  ISETP.LT.OR P1, PT, R139, 0x4a, P1 ;  /* 0x0000004a8b00780c */ /* 0x000fe40000f21670 */
[----:B0-----:R-:W-:Y:S02]  /*8e80*/  FMNMX.FTZ R56, R70, R57, !PT ;  /* 0x0000003946387209 */ /* 0x001fe40007810000 */
        /* <DEDUP_REMOVED lines=68> */
[----:B------:R-:W-:Y:S02]  /*92d0*/  FMNMX.FTZ R137, R57, R10, !PT ;  /* 0x0000000a39897209 */ /* 0x000fe40007810000 */
[----:B------:R-:W-:Y:S02]  /*92e0*/  FSEL R67, R20, RZ, P1 ;  /* 0x000000ff14437208 */ /* 0x000fe40000800000 */
[----:B------:R-:W-:-:S03]  /*92f0*/  ISETP.LT.OR P2, PT, R139, 0x9a, P2 ;  /* 0x0000009a8b00780c */ /* 0x000fc60001741670 */
        /* <DEDUP_REMOVED lines=80> */
[----:B------:R-:W-:Y:S02]  /*9800*/  FMNMX.FTZ R137, R59, R122, !PT ;  /* 0x0000007a3b897209 */ /* 0x000fe40007810000 */
[----:B------:R-:W-:Y:S01]  /*9810*/  FSEL R122, R62, -INF , !P3 ;  /* 0xff8000003e7a7808 */ /* 0x000fe20005800000 */
[----:B------:R-:W-:-:S01]  /*9820*/  FFMA.FTZ R62, R76, UR21, -R67 ;  /* 0x000000154c3e7c23 */ /* 0x000fc20008010843 */
[----:B------:R-:W-:Y:S02]  /*9830*/  FMNMX.FTZ R126, R60, R137, !PT ;  /* 0x000000893c7e7209 */ /* 0x000fe40007810000 */
[----:B------:R-:W-:Y:S01]  /*9840*/  FSEL R76, R63, -INF , !P4 ;  /* 0xff8000003f4c7808 */ /* 0x000fe20006000000 */
[----:B------:R-:W-:Y:S01]  /*9850*/  MUFU.EX2 R109, R109 ;  /* 0x0000006d006d7308 */ /* 0x000fe20000000800 */
[----:B------:R-:W-:-:S02]  /*9860*/  FMNMX.FTZ R137, R61, R126, !PT ;  /* 0x0000007e3d897209 */ /* 0x000fc40007810000 */
[----:B------:R-:W-:Y:S02]  /*9870*/  FSEL R126, R68, -INF , !P2 ;  /* 0xff800000447e7808 */ /* 0x000fe40005000000 */
[----:B------:R-:W-:-:S03]  /*9880*/  FMNMX.FTZ R137, R122, R137, !PT ;  /* 0x000000897a897209 */ /* 0x000fc60007810000 */
[----:B------:R0:W-:Y:S01]  /*9890*/  MUFU.EX2 R63, R62 ;  /* 0x0000003e003f7308 */ /* 0x0001e20000000800 */
[----:B------:R-:W-:-:S04]  /*98a0*/  FMNMX.FTZ R137, R76, R137, !PT ;  /* 0x000000894c897209 */ /* 0x000fc80007810000 */
[----:B------:R-:W-:-:S03]  /*98b0*/  FMNMX.FTZ R137, R66, R137, !PT ;  /* 0x0000008942897209 */ /* 0x000fc60007810000 */
[----:B------:R1:W-:Y:S01]  /*98c0*/  MUFU.EX2 R68, R133 ;  /* 0x0000008500447308 */ /* 0x0003e20000000800 */
[----:B------:R-:W-:-:S05]  /*98d0*/  FMNMX.FTZ R137, R126, R137, !PT ;  /* 0x000000897e897209 */ /* 0x000fca0007810000 */
[----:B0-----:R-:W0:Y:S02]  /*98e0*/  SHFL.BFLY PT, R62, R137, 0x2, 0x1f ;  /* 0x0c401f00893e7f89 */ /* 0x001e2400000e0000 */
[----:B------:R-:W-:Y:S01]  /*98f0*/  MUFU.EX2 R112, R112 ;  /* 0x0000007000707308 */ /* 0x000fe20000000800 */
[----:B-1----:R-:W-:-:S01]  /*9900*/  FFMA.FTZ R133, R135, UR21, -R67 ;  /* 0x0000001587857c23 */ /* 0x002fc20008010843 */
[----:B------:R-:W-:Y:S01]  /*9910*/  FFMA.FTZ R135, R136, UR21, -R67 ;  /* 0x0000001588877c23 */ /* 0x000fe20008010843 */
[----:B------:R-:W-:Y:S01]  /*9920*/  IMAD.U32 R67, RZ, RZ, UR21 ;  /* 0x00000015ff437e24 */ /* 0x000fe2000f8e00ff */
[----:B------:R-:W-:-:S04]  /*9930*/  FSEL R136, R56, RZ, P1 ;  /* 0x000000ff38887208 */ /* 0x000fc80000800000 */
[----:B------:R-:W-:Y:S01]  /*9940*/  MUFU.EX2 R113, R113 ;  /* 0x0000007100717308 */ /* 0x000fe20000000800 */
[----:B------:R-:W-:-:S04]  /*9950*/  FADD.FTZ R11, -R136, R11 ;  /* 0x0000000b880b7221 */ /* 0x000fc80000010100 */
[----:B------:R-:W-:-:S03]  /*9960*/  FMUL.FTZ R11, R11, UR21 ;  /* 0x000000150b0b7c20 */ /* 0x000fc60008410000 */
[----:B------:R-:W-:Y:S01]  /*9970*/  MUFU.EX2 R136, R69 ;  /* 0x0000004500887308 */ /* 0x000fe20000000800 */
[----:B0-----:R-:W-:-:S07]  /*9980*/  FMNMX.FTZ R62, R137, R62, !PT ;  /* 0x0000003e893e7209 */ /* 0x001fce0007810000 */
[----:B------:R-:W0:Y:S01]  /*9990*/  MUFU.EX2 R11, R11 ;  /* 0x0000000b000b7308 */ /* 0x000e220000000800 */
[----:B------:R-:W1:Y:S07]  /*99a0*/  SHFL.BFLY PT, R137, R62, 0x1, 0x1f ;  /* 0x0c201f003e897f89 */ /* 0x000e6e00000e0000 */
[----:B------:R-:W-:Y:S08]  /*99b0*/  MUFU.EX2 R116, R116 ;  /* 0x0000007400747308 */ /* 0x000ff00000000800 */
[----:B------:R-:W-:Y:S01]  /*99c0*/  MUFU.EX2 R117, R117 ;  /* 0x0000007500757308 */ /* 0x000fe20000000800 */
[----:B0-----:R-:W-:-:S07]  /*99d0*/  FFMA.FTZ R138, R11, R5, R12 ;  /* 0x000000050b8a7223 */ /* 0x001fce000001000c */
[----:B------:R-:W-:Y:S01]  /*99e0*/  MUFU.EX2 R88, R88 ;  /* 0x0000005800587308 */ /* 0x000fe20000000800 */
[----:B-1----:R-:W-:-:S04]  /*99f0*/  FMNMX.FTZ R62, R62, R137, !PT ;  /* 0x000000893e3e7209 */ /* 0x002fc80007810000 */
        /* <DEDUP_REMOVED lines=8> */
[----:B------:R-:W-:Y:S01]  /*9a80*/  FSEL R131, R62, RZ, P1 ;  /* 0x000000ff3e837208 */ /* 0x000fe20000800000 */
[----:B------:R-:W-:-:S01]  /*9a90*/  FFMA.FTZ R57, R57, UR21, -R67 ;  /* 0x0000001539397c23 */ /* 0x000fc20008010843 */
[--C-:B------:R-:W-:Y:S01]  /*9aa0*/  FFMA.FTZ R120, R120, UR21, -R67.reuse ;  /* 0x0000001578787c23 */ /* 0x100fe20008010843 */
[----:B------:R-:W-:-:S01]  /*9ab0*/  FFMA.FTZ R124, R124, UR21, -R67 ;  /* 0x000000157c7c7c23 */ /* 0x000fc20008010843 */
[----:B------:R-:W-:Y:S01]  /*9ac0*/  MUFU.EX2 R69, R137 ;  /* 0x0000008900457308 */ /* 0x000fe20000000800 */
[----:B------:R-:W-:-:S01]  /*9ad0*/  FADD.FTZ R131, -R131, R10 ;  /* 0x0000000a83837221 */ /* 0x000fc20000010100 */
[--C-:B------:R-:W-:Y:S01]  /*9ae0*/  FFMA.FTZ R128, R128, UR21, -R67.reuse ;  /* 0x0000001580807c23 */ /* 0x100fe20008010843 */
[----:B------:R-:W-:-:S01]  /*9af0*/  FFMA.FTZ R132, R132, UR21, -R67 ;  /* 0x0000001584847c23 */ /* 0x000fc20008010843 */
[--C-:B------:R-:W-:Y:S01]  /*9b00*/  FFMA.FTZ R106, R106, UR21, -R67.reuse ;  /* 0x000000156a6a7c23 */ /* 0x100fe20008010843 */
[----:B------:R-:W-:Y:S01]  /*9b10*/  FMUL.FTZ R10, R131, UR21 ;  /* 0x00000015830a7c20 */ /* 0x000fe20008410000 */
[----:B------:R-:W-:Y:S01]  /*9b20*/  FADD.FTZ R131, R71, R138 ;  /* 0x0000008a47837221 */ /* 0x000fe20000010000 */
[----:B------:R-:W-:-:S01]  /*9b30*/  FFMA.FTZ R107, R107, UR21, -R67 ;  /* 0x000000156b6b7c23 */ /* 0x000fc20008010843 */
[----:B------:R-:W-:Y:S01]  /*9b40*/  MUFU.EX2 R57, R57 ;  /* 0x0000003900397308 */ /* 0x000fe20000000800 */
[----:B------:R-:W-:-:S01]  /*9b50*/  FFMA.FTZ R110, R110, UR21, -R67 ;  /* 0x000000156e6e7c23 */ /* 0x000fc20008010843 */
[----:B------:R-:W-:Y:S01]  /*9b60*/  FADD.FTZ R138, R14, R131 ;  /* 0x000000830e8a7221 */ /* 0x000fe20000010000 */
[----:B------:R-:W-:-:S01]  /*9b70*/  FFMA.FTZ R111, R111, UR21, -R67 ;  /* 0x000000156f6f7c23 */ /* 0x000fc20008010843 */
[--C-:B------:R-:W-:Y:S01]  /*9b80*/  FFMA.FTZ R114, R114, UR21, -R67.reuse ;  /* 0x0000001572727c23 */ /* 0x100fe20008010843 */
[----:B------:R-:W-:-:S01]  /*9b90*/  FFMA.FTZ R115, R115, UR21, -R67 ;  /* 0x0000001573737c23 */ /* 0x000fc20008010843 */
[----:B------:R-:W-:Y:S01]  /*9ba0*/  FADD.FTZ R131, R121, R138 ;  /* 0x0000008a79837221 */ /* 0x000fe20000010000 */
[----:B------:R-:W-:-:S01]  /*9bb0*/  FFMA.FTZ R118, R118, UR21, -R67 ;  /* 0x0000001576767c23 */ /* 0x000fc20008010843 */
[----:B------:R-:W0:Y:S01]  /*9bc0*/  MUFU.EX2 R10, R10 ;  /* 0x0000000a000a7308 */ /* 0x000e220000000800 */
[----:B------:R-:W-:-:S01]  /*9bd0*/  FFMA.FTZ R119, R119, UR21, -R67 ;  /* 0x0000001577777c23 */ /* 0x000fc20008010843 */
[----:B------:R-:W-:Y:S01]  /*9be0*/  FADD.FTZ R138, R20, R131 ;  /* 0x00000083148a7221 */ /* 0x000fe20000010000 */
[----:B------:R-:W-:-:S01]  /*9bf0*/  FFMA.FTZ R90, R90, UR21, -R67 ;  /* 0x000000155a5a7c23 */ /* 0x000fc20008010843 */
[--C-:B------:R-:W-:Y:S01]  /*9c00*/  FFMA.FTZ R91, R91, UR21, -R67.reuse ;  /* 0x000000155b5b7c23 */ /* 0x100fe20008010843 */
[----:B------:R-:W-:-:S01]  /*9c10*/  FFMA.FTZ R94, R94, UR21, -R67 ;  /* 0x000000155e5e7c23 */ /* 0x000fc20008010843 */
[----:B------:R-:W-:Y:S01]  /*9c20*/  FADD.FTZ R131, R125, R138 ;  /* 0x0000008a7d837221 */ /* 0x000fe20000010000 */
        /* <DEDUP_REMOVED lines=153> */
.L_x_11042:
        /* <DEDUP_REMOVED lines=86> */
.L_x_11025:
[----:B------:R-:W0:Y:S01]  /*ab20*/  LDC R9, c[0x0][0x9e4] ;  /* 0x00027900ff097b82 */ /* 0x000e220000000800 */
[----:B------:R-:W-:Y:S01]  /*ab30*/  ULDC UR6, c[0x0][0x9dc] ;  /* 0x0002770000067ab9 */ /* 0x000fe20000000800 */
[----:B------:R-:W-:Y:S01]  /*ab40*/  LOP3.LUT R2, R2, 0xffffffef, RZ, 0xc0, !PT ;  /* 0xffffffef02027812 */ /* 0x000fe200078ec0ff */
[----:B------:R-:W-:-:S05]  /*ab50*/  VIADD R12, R22, -UR6 ;  /* 0x80000006160c7c36 */ /* 0x000fca0008000000 */
[----:B------:R-:W-:Y:S02]  /*ab60*/  R2UR UR6, R12 ;  /* 0x000000000c0672ca */ /* 0x000fe400000e0000 */
        /* <DEDUP_REMOVED lines=12> */
.L_x_11045:
[----:B------:R-:W-:-:S13]  /*ac30*/  ISETP.NE.AND P1, PT, R9, 0x1, PT ;  /* 0x000000010900780c */ /* 0x000fda0003f25270 */
[----:B------:R-:W0:Y:S02]  /*ac40*/  @P1 LDC.64 R12, c[0x0][0x9e8] ;  /* 0x00027a00ff0c1b82 */ /* 0x000e240000000a00 */
[----:B0-----:R-:W-:-:S05]  /*ac50*/  @P1 IMAD.HI.U32 R12, R22, R12, RZ ;  /* 0x0000000c160c1227 */ /* 0x001fca00078e00ff */
[----:B------:R-:W-:-:S07]  /*ac60*/  @P1 SHF.R.U32.HI R22, RZ, R13, R12 ;  /* 0x0000000dff161219 */ /* 0x000fce000001160c */
.L_x_11046:
[----:B------:R-:W-:-:S05]  /*ac70*/  IMAD R22, R22, R9, RZ ;  /* 0x0000000916167224 */ /* 0x000fca00078e02ff */
[----:B------:R-:W-:-:S13]  /*ac80*/  R2UR UR7, R22 ;  /* 0x00000000160772ca */ /* 0x000fda00000e0000 */
[----:B------:R-:W-:-:S04]  /*ac90*/  UISETP.LT.AND UP0, UPT, UR6, UR7, UPT ;  /* 0x000000070600728c */ /* 0x000fc8000bf01270 */
[----:B------:R-:W-:-:S12]  /*aca0*/  USEL UR6, UR6, UR7, !UP0 ;  /* 0x0000000706067287 */ /* 0x000fd8000c000000 */
.L_x_11044:
        /* <DEDUP_REMOVED lines=13> */
.L_x_11057:
[----:B------:R-:W-:-:S04]  /*ad80*/  UIADD3 UR38, UR23, 0x1, URZ ;  /* 0x0000000117267890 */ /* 0x000fc8000fffe03f */
[----:B------:R-:W-:-:S04]  /*ad90*/  UISETP.NE.AND UP0, UPT, UR38, 0x2, UPT ;  /* 0x000000022600788c */ /* 0x000fc8000bf05270 */
[----:B------:R-:W-:Y:S02]  /*ada0*/  USEL UR37, URZ, 0x1, UP0 ;  /* 0x000000013f257887 */ /* 0x000fe40008000000 */
[----:B------:R-:W-:Y:S02]  /*adb0*/  USEL UR38, UR38, URZ, UP0 ;  /* 0x0000003f26267287 */ /* 0x000fe40008000000 */
[----:B------:R-:W-:Y:S01]  /*adc0*/  ULOP3.LUT UR37, UR24, UR37, URZ, 0x3c, !UPT ;  /* 0x0000002518257292 */ /* 0x000fe2000f8e3c3f */
[----:B------:R-:W-:Y:S11]  /*add0*/  @!P0 BRA `(.L_x_11048) ;  /* 0x0000000000048947 */ /* 0x000ff60003800000 */
[----:B------:R-:W-:Y:S01]  /*ade0*/  BPT.TRAP 0x1 ;  /* 0x000000040000795c */ /* 0x000fe20000300000 */
.L_x_11048:
[----:B------:R-:W-:Y:S01]  /*adf0*/  ULEA UR6, UR38, UR45, 0x3 ;  /* 0x0000002d26067291 */ /* 0x000fe2000f8e183f */
[----:B------:R-:W-:-:S05]  /*ae00*/  IMAD.U32 R10, RZ, RZ, UR37 ;  /* 0x00000025ff0a7e24 */ /* 0x000fca000f8e00ff */
[----:B------:R-:W-:-:S04]  /*ae10*/  SHF.L.U32 R10, R10, 0x1f, RZ ;  /* 0x0000001f0a0a7819 */ /* 0x000fc800000006ff */
[----:B------:R0:W1:Y:S01]  /*ae20*/  SYNCS.PHASECHK.TRANS64.TRYWAIT P1, [UR6+0x13230], R10 ;  /* 0x0132300aff0075a7 */ /* 0x0000620008020146 */
[----:B------:R-:W-:Y:S05]  /*ae30*/  @!P0 BRA `(.L_x_11049) ;  /* 0x0000000000048947 */ /* 0x000fea0003800000 */
[----:B------:R-:W-:Y:S01]  /*ae40*/  BPT.TRAP 0x1 ;  /* 0x000000040000795c */ /* 0x000fe20000300000 */
.L_x_11049:
[----:B-1----:R-:W-:Y:S05]  /*ae50*/  @P1 BRA `(.L_x_11050) ;  /* 0x0000000000081947 */ /* 0x002fea0003800000 */
[----:B------:R-:W1:Y:S02]  /*ae60*/  SYNCS.PHASECHK.TRANS64.TRYWAIT P1, [UR6+0x13230], R10 ;  /* 0x0132300aff0075a7 */ /* 0x000e640008020146 */
[----:B-1----:R-:W-:Y:S05]  /*ae70*/  @!P1 BRA `(.L_x_11051) ;  /* 0x000000e000b09947 */ /* 0x002fea0003800000 */
.L_x_11050:
        /* <DEDUP_REMOVED lines=64> */
.L_x_11052:
[----:B------:R-:W-:Y:S01]  /*b280*/  ULEA UR11, UR23, UR45, 0x3 ;  /* 0x0000002d170b7291 */ /* 0x000fe2000f8e183f */
[----:B01----:R-:W-:-:S05]  /*b290*/  IMAD.U32 R10, RZ, RZ, UR24 ;  /* 0x00000018ff0a7e24 */ /* 0x003fca000f8e00ff */
[----:B------:R-:W-:-:S04]  /*b2a0*/  SHF.L.U32 R10, R10, 0x1f, RZ ;  /* 0x0000001f0a0a7819 */ /* 0x000fc800000006ff */
[----:B------:R0:W1:Y:S01]  /*b2b0*/  SYNCS.PHASECHK.TRANS64.TRYWAIT P1, [UR11+0x13250], R10 ;  /* 0x0132500aff0075a7 */ /* 0x000062000802014b */
[----:B------:R-:W-:Y:S05]  /*b2c0*/  @!P0 BRA `(.L_x_11053) ;  /* 0x0000000000048947 */ /* 0x000fea0003800000 */
[----:B------:R-:W-:Y:S01]  /*b2d0*/  BPT.TRAP 0x1 ;  /* 0x000000040000795c */ /* 0x000fe20000300000 */
.L_x_11053:
[----:B-1----:R-:W-:Y:S05]  /*b2e0*/  @P1 BRA `(.L_x_11054) ;  /* 0x0000000000081947 */ /* 0x002fea0003800000 */
[----:B------:R-:W1:Y:S02]  /*b2f0*/  SYNCS.PHASECHK.TRANS64.TRYWAIT P1, [UR11+0x13250], R10 ;  /* 0x0132500aff0075a7 */ /* 0x000e64000802014b */
[----:B-1----:R-:W-:Y:S05]  /*b300*/  @!P1 BRA `(.L_x_11055) ;  /* 0x000000dc00a49947 */ /* 0x002fea0003800000 */
.L_x_11054:
        /* <DEDUP_REMOVED lines=20> */
[----:B------:R-:W-:Y:S01]  /*b450*/  UIADD3 UR6, UR45, 0x1000, URZ ;  /* 0x000010002d067890 */ /* 0x000fe2000fffe03f */
[C---:B------:R-:W-:Y:S01]  /*b460*/  FMUL.FTZ R105, R0.reuse, R105 ;  /* 0x0000006900697220 */ /* 0x040fe20000410000 */
[----:B------:R-:W2:Y:S01]  /*b470*/  MUFU.TANH R14, R14 ;  /* 0x0000000e000e7308 */ /* 0x000ea20000002400 */
[----:B-1----:R-:W-:Y:S01]  /*b480*/  FMNMX.FTZ R11, R15, R12, !PT ;  /* 0x0000000c0f0b7209 */ /* 0x002fe20007810000 */
[C---:B------:R-:W-:Y:S01]  /*b490*/  FMUL.FTZ R107, R0.reuse, R107 ;  /* 0x0000006b006b7220 */ /* 0x040fe20000410000 */
[----:B------:R-:W-:Y:S01]  /*b4a0*/  USHF.R.U32.HI UR6, URZ, 0x4, UR6 ;  /* 0x000000043f067899 */ /* 0x000fe20008011606 */
[C---:B------:R-:W-:Y:S01]  /*b4b0*/  FMUL.FTZ R108, R0.reuse, R108 ;  /* 0x0000006c006c7220 */ /* 0x040fe20000410000 */
[C---:B------:R-:W-:Y:S01]  /*b4c0*/  FMUL.FTZ R110, R0.reuse, R110 ;  /* 0x0000006e006e7220 */ /* 0x040fe20000410000 */
[----:B------:R-:W-:Y:S01]  /*b4d0*/  FMUL.FTZ R109, R0, R109 ;  /* 0x0000006d006d7220 */ /* 0x000fe20000410000 */
[----:B------:R-:W-:Y:S01]  /*b4e0*/  ULOP3.LUT UR6, UR6, 0x3fff, URZ, 0xc0, !UPT ;  /* 0x00003fff06067892 */ /* 0x000fe2000f8ec03f */
[----:B------:R-:W1:Y:S01]  /*b4f0*/  MUFU.TANH R21, R21 ;  /* 0x0000001500157308 */ /* 0x000e620000002400 */
[----:B0-----:R-:W-:Y:S01]  /*b500*/  FMNMX.FTZ R10, R20, R13, !PT ;  /* 0x0000000d140a7209 */ /* 0x001fe20007810000 */
[C---:B------:R-:W-:Y:S01]  /*b510*/  FMUL.FTZ R111, R0.reuse, R111 ;  /* 0x0000006f006f7220 */ /* 0x040fe20000410000 */
[----:B------:R-:W-:Y:S01]  /*b520*/  ULOP3.LUT UR6, UR6, 0x10000, URZ, 0xfc, !UPT ;  /* 0x0001000006067892 */ /* 0x000fe2000f8efc3f */
[C---:B------:R-:W-:Y:S01]  /*b530*/  FMUL.FTZ R112, R0.reuse, R112 ;  /* 0x0000007000707220 */ /* 0x040fe20000410000 */
[C---:B------:R-:W-:Y:S01]  /*b540*/  FMUL.FTZ R114, R0.reuse, R114 ;  /* 0x0000007200727220 */ /* 0x040fe20000410000 */
[----:B------:R-:W-:Y:S01]  /*b550*/  FMUL.FTZ R113, R0, R113 ;  /* 0x0000007100717220 */ /* 0x000fe20000410000 */
[----:B------:R-:W-:Y:S01]  /*b560*/  UIMAD UR10, UR23, 0x280, UR6 ;  /* 0x00000280170a78a4 */ /* 0x000fe2000f8e0206 */
[----:B------:R-:W0:Y:S01]  /*b570*/  MUFU.TANH R22, R22 ;  /* 0x0000001600167308 */ /* 0x000e220000002400 */
[----:B--2---:R-:W-:Y:S01]  /*b580*/  FMNMX.FTZ R11, R14, R11, !PT ;  /* 0x0000000b0e0b7209 */ /* 0x004fe20007810000 */
[----:B------:R-:W-:Y:S01]  /*b590*/  WARPGROUP.ARRIVE ;  /* 0x00000000000079c5 */ /* 0x000fe20000000000 */
[C---:B------:R-:W-:Y:S01]  /*b5a0*/  FMUL.FTZ R115, R0.reuse, R115 ;  /* 0x0000007300737220 */ /* 0x040fe20000410000 */
[C---:B------:R-:W-:Y:S01]  /*b5b0*/  FMUL.FTZ R116, R0.reuse, R116 ;  /* 0x0000007400747220 */ /* 0x040fe20000410000 */
[----:B------:R-:W-:Y:S01]  /*b5c0*/  UMOV UR7, 0xc0000010 ;  /* 0xc000001000077882 */ /* 0x000fe20000000000 */
[----:B------:R-:W-:Y:S01]  /*b5d0*/  UMOV UR6, UR10 ;  /* 0x0000000a00067c82 */ /* 0x000fe20008000000 */
[C---:B------:R-:W-:Y:S01]  /*b5e0*/  FMUL.FTZ R118, R0.reuse, R118 ;  /* 0x0000007600767220 */ /* 0x040fe20000410000 */
[----:B------:R-:W2:Y:S01]  /*b5f0*/  MUFU.TANH R121, R121 ;  /* 0x0000007900797308 */ /* 0x000ea20000002400 */
[----:B-1----:R-:W-:Y:S01]  /*b600*/  FMNMX.FTZ R10, R21, R10, !PT ;  /* 0x0000000a150a7209 */ /* 0x002fe20007810000 */
[C---:B------:R-:W-:Y:S01]  /*b610*/  FMUL.FTZ R117, R0.reuse, R117 ;  /* 0x0000007500757220 */ /* 0x040fe20000410000 */
[----:B------:R-:W-:Y:S01]  /*b620*/  QGMMA.64x64x32.F32.E4M3.E4M3 R24, R152, gdesc[UR4], R24, gsb0 ;  /* 0x00e0000498187df3 */ /* 0x000fe20008000818 */
        /* <DEDUP_REMOVED lines=47> */
[C---:B------:R-:W-:Y:S01]  /*b920*/  FMUL.FTZ R58, R0.reuse, R58 ;  /* 0x0000003a003a7220 */ /* 0x040fe20000410000 */
[C---:B------:R-:W-:Y:S01]  /*b930*/  FMUL.FTZ R57, R0.reuse, R57 ;  /* 0x0000003900397220 */ /* 0x040fe20000410000 */
[----:B------:R-:W-:Y:S01]  /*b940*/  UMOV UR7, 0xc0000010 ;  /* 0xc000001000077882 */ /* 0x000fe20000000000 */
        /* <DEDUP_REMOVED lines=11> */
[----:B--2---:R-:W-:Y:S01]  /*ba00*/  FMNMX.FTZ R132, R126, R131, !PT ;  /* 0x000000837e847209 */ /* 0x004fe20007810000 */
[C---:B------:R-:W-:Y:S01]  /*ba10*/  FMUL.FTZ R67, R0.reuse, R67 ;  /* 0x0000004300437220 */ /* 0x040fe20000410000 */
[C---:B------:R-:W-:Y:S01]  /*ba20*/  FMUL.FTZ R68, R0.reuse, R68 ;  /* 0x0000004400447220 */ /* 0x040fe20000410000 */
[C---:B------:R-:W-:Y:S01]  /*ba30*/  FMUL.FTZ R70, R0.reuse, R70 ;  /* 0x0000004600467220 */ /* 0x040fe20000410000 */
[C---:B------:R-:W-:Y:S01]  /*ba40*/  FMUL.FTZ R69, R0.reuse, R69 ;  /* 0x0000004500457220 */ /* 0x040fe20000410000 */
[----:B------:R-:W-:-:S02]  /*ba50*/  FMUL.FTZ R71, R0, R71 ;  /* 0x0000004700477220 */ /* 0x000fc40000410000 */
[----:B------:R-:W2:Y:S01]  /*ba60*/  MUFU.TANH R128, R128 ;  /* 0x0000008000807308 */ /* 0x000ea20000002400 */
[----:B-1----:R-:W-:-:S07]  /*ba70*/  FMNMX.FTZ R11, R127, R10, !PT ;  /* 0x0000000a7f0b7209 */ /* 0x002fce0007810000 */
[----:B------:R-:W1:Y:S01]  /*ba80*/  MUFU.TANH R130, R130 ;  /* 0x0000008200827308 */ /* 0x000e620000002400 */
[----:B0-----:R-:W-:Y:S01]  /*ba90*/  FMNMX.FTZ R131, R129, R132, !PT ;  /* 0x0000008481837209 */ /* 0x001fe20007810000 */
[----:B------:R-:W-:Y:S02]  /*baa0*/  WARPGROUP.DEPBAR.LE gsb0, 0x0 ;  /* 0x00008000000079c5 */ /* 0x000fe40000010000 */
[----:B------:R-:W-:-:S06]  /*bab0*/  WARPGROUP.ARRIVE ;  /* 0x00000000000079c5 */ /* 0x000fcc0000000000 */
[----:B------:R-:W0:Y:S01]  /*bac0*/  S2R R155, SR_TID.X ;  /* 0x00000000009b7919 */ /* 0x000e220000002100 */
[----:B------:R-:W3:Y:S01]  /*bad0*/  MUFU.TANH R104, R104 ;  /* 0x0000006800687308 */ /* 0x000ee20000002400 */
[----:B--2---:R-:W-:Y:S01]  /*bae0*/  FMNMX.FTZ R11, R128, R11, !PT ;  /* 0x0000000b800b7209 */ /* 0x004fe20007810000 */
[----:B------:R-:W-:Y:S01]  /*baf0*/  QGMMA.64x64x32.F32.E4M3.E4M3 R24, R148, gdesc[UR4], R24, gsb0 ;  /* 0x00e0000494187df3 */ /* 0x000fe20008000818 */
[----:B------:R-:W-:Y:S01]  /*bb00*/  UIADD3 UR6, UR10, 0x100, URZ ;  /* 0x000001000a067890 */ /* 0x000fe2000fffe03f */
[----:B------:R-:W-:-:S04]  /*bb10*/  UMOV UR7, 0xc0000010 ;  /* 0xc000001000077882 */ /* 0x000fc80000000000 */
[----:B------:R-:W2:Y:S01]  /*bb20*/  MUFU.TANH R106, R106 ;  /* 0x0000006a006a7308 */ /* 0x000ea20000002400 */
[----:B-1----:R-:W-:-:S07]  /*bb30*/  FMNMX.FTZ R131, R130, R131, !PT ;  /* 0x0000008382837209 */ /* 0x002fce0007810000 */
[----:B------:R-:W1:Y:S01]  /*bb40*/  MUFU.TANH R105, R105 ;  /* 0x0000006900697308 */ /* 0x000e620000002400 */
[----:B---3--:R-:W-:-:S07]  /*bb50*/  FMNMX.FTZ R10, R104, R11, !PT ;  /* 0x0000000b680a7209 */ /* 0x008fce0007810000 */
[----:B------:R-:W3:Y:S01]  /*bb60*/  MUFU.TANH R107, R107 ;  /* 0x0000006b006b7308 */ /* 0x000ee20000002400 */
[----:B--2---:R-:W-:Y:S02]  /*bb70*/  FMNMX.FTZ R132, R106, R131, !PT ;  /* 0x000000836a847209 */ /* 0x004fe40007810000 */
[----:B0-----:R-:W-:-:S05]  /*bb80*/  LOP3.LUT P1, RZ, R155, 0x7f, RZ, 0xc0, !PT ;  /* 0x0000007f9bff7812 */ /* 0x001fca000782c0ff */
        /* <DEDUP_REMOVED lines=149> */
[----:B------:R-:W-:Y:S02]  /*c4e0*/  IMAD.U32 R135, RZ, RZ, UR21 ;  /* 0x00000015ff877e24 */ /* 0x000fe4000f8e00ff */
        /* <DEDUP_REMOVED lines=251> */
.L_x_11056:
        /* <DEDUP_REMOVED lines=82> */
.L_x_11047:
        /* <DEDUP_REMOVED lines=14> */
.L_x_11076:
[----:B------:R-:W-:-:S04]  /*daa0*/  UISETP.NE.AND UP0, UPT, UR25, 0x1, UPT ;  /* 0x000000011900788c */ /* 0x000fc8000bf05270 */
[----:B------:R-:W-:-:S04]  /*dab0*/  USEL UR37, URZ, 0x1, UP0 ;  /* 0x000000013f257887 */ /* 0x000fc80008000000 */
[----:B------:R-:W-:Y:S01]  /*dac0*/  ULOP3.LUT UR37, UR26, UR37, URZ, 0x3c, !UPT ;  /* 0x000000251a257292 */ /* 0x000fe2000f8e3c3f */
[----:B------:R-:W-:Y:S11]  /*dad0*/  @!P0 BRA `(.L_x_11059) ;  /* 0x0000000000048947 */ /* 0x000ff60003800000 */
[----:B------:R-:W-:Y:S01]  /*dae0*/  BPT.TRAP 0x1 ;  /* 0x000000040000795c */ /* 0x000fe20000300000 */
.L_x_11059:
        /* <DEDUP_REMOVED lines=9> */
.L_x_11060:
[----:B-1----:R-:W-:Y:S05]  /*db80*/  @P1 BRA `(.L_x_11061) ;  /* 0x0000000000081947 */ /* 0x002fea0003800000 */
[----:B------:R-:W1:Y:S02]  /*db90*/  SYNCS.PHASECHK.TRANS64.TRYWAIT P1, [UR24+0x13230], R10 ;  /* 0x0132300aff0075a7 */ /* 0x000e640008020158 */
[----:B-1----:R-:W-:Y:S05]  /*dba0*/  @!P1 BRA `(.L_x_11062) ;  /* 0x000000b400949947 */ /* 0x002fea0003800000 */
.L_x_11061:
        /* <DEDUP_REMOVED lines=64> */
.L_x_11063:
[----:B------:R-:W-:Y:S01]  /*dfb0*/  ULEA UR11, UR25, UR45, 0x3 ;  /* 0x0000002d190b7291 */ /* 0x000fe2000f8e183f */
[----:B01----:R-:W-:-:S05]  /*dfc0*/  IMAD.U32 R10, RZ, RZ, UR26 ;  /* 0x0000001aff0a7e24 */ /* 0x003fca000f8e00ff */
[----:B------:R-:W-:-:S04]  /*dfd0*/  SHF.L.U32 R10, R10, 0x1f, RZ ;  /* 0x0000001f0a0a7819 */ /* 0x000fc800000006ff */
[----:B------:R0:W1:Y:S01]  /*dfe0*/  SYNCS.PHASECHK.TRANS64.TRYWAIT P1, [UR11+0x13250], R10 ;  /* 0x0132500aff0075a7 */ /* 0x000062000802014b */
[----:B------:R-:W-:Y:S05]  /*dff0*/  @!P0 BRA `(.L_x_11064) ;  /* 0x0000000000048947 */ /* 0x000fea0003800000 */
[----:B------:R-:W-:Y:S01]  /*e000*/  BPT.TRAP 0x1 ;  /* 0x000000040000795c */ /* 0x000fe20000300000 */
.L_x_11064:
[----:B-1----:R-:W-:Y:S05]  /*e010*/  @P1 BRA `(.L_x_11065) ;  /* 0x0000000000081947 */ /* 0x002fea0003800000 */
[----:B------:R-:W1:Y:S02]  /*e020*/  SYNCS.PHASECHK.TRANS64.TRYWAIT P1, [UR11+0x13250], R10 ;  /* 0x0132500aff0075a7 */ /* 0x000e64000802014b */
[----:B-1----:R-:W-:Y:S05]  /*e030*/  @!P1 BRA `(.L_x_11066) ;  /* 0x000000b000889947 */ /* 0x002fea0003800000 */
.L_x_11065:
        /* <DEDUP_REMOVED lines=17> */
[----:B------:R-:W-:Y:S01]  /*e150*/  FMUL.FTZ R22, R0, R122 ;  /* 0x0000007a00167220 */ /* 0x000fe20000410000 */
[----:B------:R-:W-:-:S02]  /*e160*/  IMAD.U32 R56, RZ, RZ, UR24 ;  /* 0x00000018ff387e24 */ /* 0x000fc4000f8e00ff */
[C---:B------:R-:W-:Y:S01]  /*e170*/  FMUL.FTZ R122, R0.reuse, R125 ;  /* 0x0000007d007a7220 */ /* 0x040fe20000410000 */
[C---:B------:R-:W-:Y:S01]  /*e180*/  FMUL.FTZ R125, R0.reuse, R128 ;  /* 0x00000080007d7220 */ /* 0x040fe20000410000 */
[C---:B0-----:R-:W-:Y:S01]  /*e190*/  FMUL.FTZ R10, R0.reuse, R120 ;  /* 0x00000078000a7220 */ /* 0x041fe20000410000 */
        /* <DEDUP_REMOVED lines=66> */
[----:B------:R-:W2:Y:S01]  /*e5c0*/  MUFU.TANH R22, R22 ;  /* 0x0000001600167308 */ /* 0x000ea20000002400 */
[----:B------:R-:W-:-:S02]  /*e5d0*/  WARPGROUP.DEPBAR.LE gsb0, 0x0 ;  /* 0x00008000000079c5 */ /* 0x000fc40000010000 */
[----:B------:R-:W-:-:S06]  /*e5e0*/  WARPGROUP.ARRIVE ;  /* 0x00000000000079c5 */ /* 0x000fcc0000000000 */
[----:B------:R-:W3:Y:S01]  /*e5f0*/  S2R R155, SR_TID.X ;  /* 0x00000000009b7919 */ /* 0x000ee20000002100 */
[----:B------:R-:W4:Y:S01]  /*e600*/  MUFU.TANH R120, R120 ;  /* 0x0000007800787308 */ /* 0x000f220000002400 */
[----:B------:R-:W-:Y:S01]  /*e610*/  QGMMA.64x64x32.F32.E4M3.E4M3 R24, R148, gdesc[UR4], R24, gsb0 ;  /* 0x00e0000494187df3 */ /* 0x000fe20008000818 */
[----:B------:R-:W-:Y:S01]  /*e620*/  UIADD3 UR6, UR10, 0x100, URZ ;  /* 0x000001000a067890 */ /* 0x000fe2000fffe03f */
[----:B------:R-:W-:-:S05]  /*e630*/  UMOV UR7, 0xc0000010 ;  /* 0xc000001000077882 */ /* 0x000fca0000000000 */
[----:B------:R-:W0:Y:S08]  /*e640*/  MUFU.TANH R121, R121 ;  /* 0x0000007900797308 */ /* 0x000e300000002400 */
[----:B------:R-:W0:Y:S08]  /*e650*/  MUFU.TANH R122, R122 ;  /* 0x0000007a007a7308 */ /* 0x000e300000002400 */
[----:B------:R-:W0:Y:S01]  /*e660*/  MUFU.TANH R123, R123 ;  /* 0x0000007b007b7308 */ /* 0x000e220000002400 */
[----:B---3--:R-:W-:-:S07]  /*e670*/  LOP3.LUT P1, RZ, R155, 0x7f, RZ, 0xc0, !PT ;  /* 0x0000007f9bff7812 */ /* 0x008fce000782c0ff */
[----:B------:R-:W3:Y:S08]  /*e680*/  MUFU.TANH R124, R124 ;  /* 0x0000007c007c7308 */ /* 0x000ef00000002400 */
[----:B------:R-:W0:Y:S01]  /*e690*/  MUFU.TANH R125, R125 ;  /* 0x0000007d007d7308 */ /* 0x000e220000002400 */
[----:B------:R-:W-:-:S05]  /*e6a0*/  @!P1 VIADD R56, R56, 0x13240 ;  /* 0x0001324038389836 */ /* 0x000fca0000000000 */
[----:B------:R-:W-:Y:S02]  /*e6b0*/  @!P1 PRMT R56, RZ, 0x654, R56 ;  /* 0x00000654ff389816 */ /* 0x000fe40000000038 */
        /* <DEDUP_REMOVED lines=40> */
[----:B------:R-:W-:Y:S01]  /*e940*/  FMUL.FTZ R66, R0, R71 ;  /* 0x0000004700427220 */ /* 0x000fe20000410000 */
[----:B------:R-:W0:Y:S01]  /*e950*/  MUFU.TANH R90, R90 ;  /* 0x0000005a005a7308 */ /* 0x000e220000002400 */
[----:B------:R-:W-:Y:S07]  /*e960*/  QGMMA.64x64x32.F32.E4M3.E4M3 R24, R136, gdesc[UR4], R24, gsb0 ;  /* 0x00e0000488187df3 */ /* 0x000fee0008000818 */
        /* <DEDUP_REMOVED lines=13> */
[----:B------:R0:W-:Y:S01]  /*ea40*/  @!P1 SYNCS.ARRIVE.TRANS64.RED.A1T0 RZ, [R56+URZ], RZ ;  /* 0x000000ff38ff99a7 */ /* 0x0001e2000810043f */
[----:B------:R-:W-:Y:S01]  /*ea50*/  ISETP.GE.AND P1, PT, R9, 0x1, PT ;  /* 0x000000010900780c */ /* 0x000fe20003f26270 */
[----:B------:R-:W0:Y:S01]  /*ea60*/  MUFU.TANH R100, R100 ;  /* 0x0000006400647308 */ /* 0x000e220000002400 */
[----:B------:R-:W-:Y:S01]  /*ea70*/  IMAD R67, R17, -0x2, R70 ;  /* 0xfffffffe11437824 */ /* 0x000fe200078e0246 */
[----:B------:R-:W-:-:S05]  /*ea80*/  IADD3 R138, R70, 0x1, R18 ;  /* 0x00000001468a7810 */ /* 0x000fca0007ffe012 */
[----:B------:R-:W-:Y:S01]  /*ea90*/  IMAD.IADD R138, R138, 0x1, -R19 ;  /* 0x000000018a8a7824 */ /* 0x000fe200078e0a13 */
[----:B------:R-:W0:Y:S03]  /*eaa0*/  MUFU.TANH R101, R101 ;  /* 0x0000006500657308 */ /* 0x000e260000002400 */
[----:B------:R-:W-:-:S04]  /*eab0*/  IMAD R138, R17, -0x2, R138 ;  /* 0xfffffffe118a7824 */ /* 0x000fc800078e028a */
[C---:B------:R-:W-:Y:S01]  /*eac0*/  VIADD R139, R138.reuse, UR23 ;  /* 0x000000178a8b7c36 */ /* 0x040fe20008000000 */
[----:B------:R-:W0:Y:S01]  /*ead0*/  MUFU.TANH R102, R102 ;  /* 0x0000006600667308 */ /* 0x000e220000002400 */
[----:B------:R-:W-:Y:S02]  /*eae0*/  VIADD R138, R138, UR20 ;  /* 0x000000148a8a7c36 */ /* 0x000fe40008000000 */
        /* <DEDUP_REMOVED lines=47> */
.L_x_11069:
[----:B------:R-:W-:-:S05]  /*ede0*/  IMAD.U32 R141, RZ, RZ, UR22 ;  /* 0x00000016ff8d7e24 */ /* 0x000fca000f8e00ff */
[----:B------:R-:W-:-:S13]  /*edf0*/  ISETP.NE.AND P1, PT, R141, 0x1, PT ;  /* 0x000000018d00780c */ /* 0x000fda0003f25270 */
[----:B0-----:R-:W0:Y:S02]  /*ee00*/  @P1 LDC.64 R56, c[0x0][0x9e8] ;  /* 0x00027a00ff381b82 */ /* 0x001e240000000a00 */
[----:B0-----:R-:W-:-:S04]  /*ee10*/  @P1 IMAD.HI.U32 R142, R12, R56, RZ ;  /* 0x000000380c8e1227 */ /* 0x001fc800078e00ff */
[----:B------:R-:W-:Y:S01]  /*ee20*/  IMAD.MOV.U32 R56, RZ, RZ, R12 ;  /* 0x000000ffff387224 */ /* 0x000fe200078e000c */
[----:B------:R-:W-:-:S07]  /*ee30*/  @P1 SHF.R.U32.HI R56, RZ, R57, R142 ;  /* 0x00000039ff381219 */ /* 0x000fce000001168e */
.L_x_11070:
[----:B------:R-:W-:Y:S05]  /*ee40*/  BSYNC B0 ;  /* 0x0000000000007941 */ /* 0x000fea0003800000 */
.L_x_11068:
[----:B------:R-:W-:-:S05]  /*ee50*/  IMAD R56, R56, R141, R67 ;  /* 0x0000008d38387224 */ /* 0x000fca00078e0243 */
[----:B------:R-:W-:Y:S02]  /*ee60*/  VIADDMNMX R137, R56, R141, R137, PT ;  /* 0x0000008d38897246 */ /* 0x000fe40003800189 */
[----:B------:R-:W-:-:S07]  /*ee70*/  VIMNMX R71, R71, R56, !PT ;  /* 0x0000003847477248 */ /* 0x000fce0007fe0100 */
.L_x_11067:
[C---:B------:R-:W-:Y:S01]  /*ee80*/  ISETP.GE.AND P2, PT, R70.reuse, 0x9, PT ;  /* 0x000000094600780c */ /* 0x040fe20003f46270 */
[C---:B------:R-:W-:Y:S01]  /*ee90*/  IMAD.IADD R139, R7.reuse, 0x1, R139 ;  /* 0x00000001078b7824 */ /* 0x040fe200078e028b */
        /* <DEDUP_REMOVED lines=243> */
.L_x_11073:
[----:B------:R-:W-:-:S05]  /*fdd0*/  IMAD.U32 R142, RZ, RZ, UR22 ;  /* 0x00000016ff8e7e24 */ /* 0x000fca000f8e00ff */
[----:B------:R-:W-:-:S13]  /*fde0*/  ISETP.NE.AND P6, PT, R142, 0x1, PT ;  /* 0x000000018e00780c */ /* 0x000fda0003fc5270 */
[----:B------:R-:W0:Y:S02]  /*fdf0*/  @P6 LDC.64 R10, c[0x0][0x9e8] ;  /* 0x00027a00ff0a6b82 */ /* 0x000e240000000a00 */
[----:B0-----:R-:W-:-:S04]  /*fe00*/  @P6 IMAD.HI.U32 R70, R21, R10, RZ ;  /* 0x0000000a15466227 */ /* 0x001fc800078e00ff */
[----:B------:R-:W-:Y:S01]  /*fe10*/  IMAD.MOV.U32 R10, RZ, RZ, R21 ;  /* 0x000000ffff0a7224 */ /* 0x000fe200078e0015 */
[----:B------:R-:W-:-:S07]  /*fe20*/  @P6 SHF.R.U32.HI R10, RZ, R11, R70 ;  /* 0x0000000bff0a6219 */ /* 0x000fce0000011646 */
.L_x_11074:
[----:B------:R-:W-:Y:S05]  /*fe30*/  BSYNC B0 ;  /* 0x0000000000007941 */ /* 0x000fea0003800000 */
.L_x_11072:
[----:B------:R-:W-:-:S05]  /*fe40*/  IMAD R67, R10, R142, R67 ;  /* 0x0000008e0a437224 */ /* 0x000fca00078e0243 */
[----:B------:R-:W-:Y:S02]  /*fe50*/  VIADDMNMX R139, R67, R142, R139, PT ;  /* 0x0000008e438b7246 */ /* 0x000fe4000380018b */
[----:B------:R-:W-:-:S07]  /*fe60*/  VIMNMX R138, R138, R67, !PT ;  /* 0x000000438a8a7248 */ /* 0x000fce0007fe0100 */
.L_x_11071:
        /* <DEDUP_REMOVED lines=115> */
[----:B0-----:R-:W-:-:S02]  /*105a0*/  FMNMX.FTZ R70, R10, R11, !PT ;  /* 0x0000000b0a467209 */ /* 0x001fc40007810000 */
[----:B------:R-:W-:Y:S02]  /*105b0*/  FSEL R91, R91, -INF , !P1 ;  /* 0xff8000005b5b7808 */ /* 0x000fe40004800000 */
[----:B------:R-:W-:Y:S01]  /*105c0*/  LOP3.LUT P1, RZ, R16, 0x200000, RZ, 0xc0, !PT ;  /* 0x0020000010ff7812 */ /* 0x000fe2000782c0ff */
[----:B------:R-:W0:Y:S01]  /*105d0*/  SHFL.BFLY PT, R11, R70, 0x1, 0x1f ;  /* 0x0c201f00460b7f89 */ /* 0x000e2200000e0000 */
        /* <DEDUP_REMOVED lines=96> */
[----:B------:R-:W-:Y:S01]  /*10be0*/  FSEL R126, R62, -INF , !P4 ;  /* 0xff8000003e7e7808 */ /* 0x000fe20006000000 */
[--C-:B------:R-:W-:Y:S01]  /*10bf0*/  FFMA.FTZ R104, R104, UR21, -R71.reuse ;  /* 0x0000001568687c23 */ /* 0x100fe20008010847 */
[----:B------:R-:W-:Y:S01]  /*10c00*/  FMNMX.FTZ R10, R128, R137, !PT ;  /* 0x00000089800a7209 */ /* 0x000fe20007810000 */
[----:B------:R0:W-:Y:S01]  /*10c10*/  MUFU.EX2 R62, R130 ;  /* 0x00000082003e7308 */ /* 0x0001e20000000800 */
        /* <DEDUP_REMOVED lines=8> */
[----:B0-----:R-:W-:-:S01]  /*10ca0*/  FFMA.FTZ R130, R135, UR21, -R71 ;  /* 0x0000001587827c23 */ /* 0x001fc20008010847 */
        /* <DEDUP_REMOVED lines=71> */
[----:B0-----:R-:W-:Y:S01]  /*11120*/  FMNMX.FTZ R10, R137, R10, !PT ;  /* 0x0000000a890a7209 */ /* 0x001fe20007810000 */
[--C-:B------:R-:W-:Y:S01]  /*11130*/  FFMA.FTZ R137, R136, UR21, -R71.reuse ;  /* 0x0000001588897c23 */ /* 0x100fe20008010847 */
[----:B------:R-:W-:-:S01]  /*11140*/  FFMA.FTZ R71, R69, UR21, -R71 ;  /* 0x0000001545477c23 */ /* 0x000fc20008010847 */
[----:B------:R-:W-:-:S04]  /*11150*/  FSEL R69, R11, RZ, P1 ;  /* 0x000000ff0b457208 */ /* 0x000fc80000800000 */
[----:B------:R-:W-:Y:S01]  /*11160*/  MUFU.EX2 R117, R117 ;  /* 0x0000007500757308 */ /* 0x000fe20000000800 */
[----:B------:R-:W0:Y:S01]  /*11170*/  SHFL.BFLY PT, R139, R10, 0x1, 0x1f ;  /* 0x0c201f000a8b7f89 */ /* 0x000e2200000e0000 */
[----:B------:R-:W-:-:S04]  /*11180*/  FADD.FTZ R69, -R69, R14 ;  /* 0x0000000e45457221 */ /* 0x000fc80000010100 */
[----:B------:R-:W-:Y:S02]  /*11190*/  FMUL.FTZ R69, R69, UR21 ;  /* 0x0000001545457c20 */ /* 0x000fe40008410000 */
[----:B------:R-:W-:Y:S08]  /*111a0*/  MUFU.EX2 R88, R88 ;  /* 0x0000005800587308 */ /* 0x000ff00000000800 */
[----:B------:R-:W1:Y:S01]  /*111b0*/  MUFU.EX2 R69, R69 ;  /* 0x0000004500457308 */ /* 0x000e620000000800 */
[----:B0-----:R-:W-:Y:S01]  /*111c0*/  FMNMX.FTZ R10, R10, R139, !PT ;  /* 0x0000008b0a0a7209 */ /* 0x001fe20007810000 */
[----:B------:R-:W-:-:S06]  /*111d0*/  IMAD.U32 R139, RZ, RZ, UR21 ;  /* 0x00000015ff8b7e24 */ /* 0x000fcc000f8e00ff */
[----:B------:R-:W-:Y:S01]  /*111e0*/  MUFU.EX2 R89, R89 ;  /* 0x0000005900597308 */ /* 0x000fe20000000800 */
[C---:B------:R-:W-:Y:S01]  /*111f0*/  FSETP.NEU.FTZ.AND P1, PT, R10.reuse, -INF , PT ;  /* 0xff8000000a00780b */ /* 0x040fe20003f3d000 */
[----:B------:R-:W-:-:S03]  /*11200*/  FFMA.FTZ R14, R10, R139, -8 ;  /* 0xc10000000a0e7423 */ /* 0x000fc6000001008b */
[----:B------:R-:W-:Y:S01]  /*11210*/  FSEL R139, R10, RZ, P1 ;  /* 0x000000ff0a8b7208 */ /* 0x000fe20000800000 */
[----:B-1----:R-:W-:-:S01]  /*11220*/  FFMA.FTZ R134, R69, R5, R22 ;  /* 0x0000000545867223 */ /* 0x002fc20000010016 */
        /* <DEDUP_REMOVED lines=34> */
[----:B0-----:R-:W-:-:S01]  /*11450*/  FFMA.FTZ R5, R20, R4, R67 ;  /* 0x0000000414057223 */ /* 0x001fc20000010043 */
[----:B------:R-:W-:Y:S01]  /*11460*/  FFMA.FTZ R98, R98, UR21, -R14 ;  /* 0x0000001562627c23 */ /* 0x000fe2000801080e */
[----:B------:R-:W-:-:S01]  /*11470*/  FADD.FTZ R139, R129, R134 ;  /* 0x00000086818b7221 */ /* 0x000fc20000010000 */
        /* <DEDUP_REMOVED lines=24> */
[----:B------:R-:W-:-:S04]  /*11600*/  FFMA.FTZ R14, R66, UR21, -R14 ;  /* 0x00000015420e7c23 */ /* 0x000fc8000801080e */
[----:B------:R-:W0:Y:S01]  /*11610*/  MUFU.EX2 R131, R131 ;  /* 0x0000008300837308 */ /* 0x000e220000000800 */
[----:B-1----:R-:W-:-:S07]  /*11620*/  FADD.FTZ R5, R127, R4 ;  /* 0x000000047f057221 */ /* 0x002fce0000010000 */
[----:B------:R-:W1:Y:S01]  /*11630*/  MUFU.EX2 R132, R132 ;  /* 0x0000008400847308 */ /* 0x000e620000000800 */
[----:B--2---:R-:W-:-:S07]  /*11640*/  FADD.FTZ R4, R128, R5 ;  /* 0x0000000580047221 */ /* 0x004fce0000010000 */
[----:B------:R-:W2:Y:S01]  /*11650*/  MUFU.EX2 R106, R106 ;  /* 0x0000006a006a7308 */ /* 0x000ea20000000800 */
[----:B0-----:R-:W-:-:S01]  /*11660*/  FADD.FTZ R5, R131, R4 ;  /* 0x0000000483057221 */ /* 0x001fc20000010000 */
[----:B------:R-:W-:-:S06]  /*11670*/  FADD.FTZ R4, R104, R139 ;  /* 0x0000008b68047221 */ /* 0x000fcc0000010000 */
        /* <DEDUP_REMOVED lines=63> */
[----:B------:R-:W-:-:S06]  /*11a70*/  FADD.FTZ R4, R133, R4 ;  /* 0x0000000485047221 */ /* 0x000fcc0000010000 */
        /* <DEDUP_REMOVED lines=52> */
.L_x_11075:
        /* <DEDUP_REMOVED lines=9> */
[----:B------:R-:W-:Y:S01]  /*11e50*/  F2FP.SATFINITE.E4M3.F32.PACK_AB_MERGE_C R60, R59, R58, R60 ;  /* 0x0000003a3b3c723e */ /* 0x000fe2000480703c */
        /* <DEDUP_REMOVED lines=72> */
[----:B------:R-:W-:Y:S06]  /*122e0*/  @P1 BRA `(.L_x_11076) ;  /* 0xffffffb400ec1947 */ /* 0x000fec000383ffff */
.L_x_11058:
[----:B------:R-:W-:Y:S06]  /*122f0*/  BAR.ARV 0x8, 0x1a0 ;  /* 0x0206800000007b1d */ /* 0x000fec0000002000 */
[----:B------:R-:W-:Y:S05]  /*12300*/  @!P0 BRA `(.L_x_11077) ;  /* 0x0000000000048947 */ /* 0x000fea0003800000 */
[----:B------:R-:W-:Y:S01]  /*12310*/  BPT.TRAP 0x1 ;  /* 0x000000040000795c */ /* 0x000fe20000300000 */
.L_x_11077:
[----:B------:R-:W-:Y:S01]  /*12320*/  ULEA UR14, UR38, UR45, 0x3 ;  /* 0x0000002d260e7291 */ /* 0x000fe2000f8e183f */
[----:B------:R-:W-:-:S05]  /*12330*/  IMAD.U32 R0, RZ, RZ, UR37 ;  /* 0x00000025ff007e24 */ /* 0x000fca000f8e00ff */
[----:B------:R-:W-:-:S04]  /*12340*/  SHF.L.U32 R0, R0, 0x1f, RZ ;  /* 0x0000001f00007819 */ /* 0x000fc800000006ff */
[----:B------:R0:W1:Y:S01]  /*12350*/  SYNCS.PHASECHK.TRANS64.TRYWAIT P1, [UR14+0x13250], R0 ;  /* 0x01325000ff0075a7 */ /* 0x000062000802014e */
[----:B------:R-:W-:Y:S05]  /*12360*/  @!P0 BRA `(.L_x_11078) ;  /* 0x0000000000048947 */ /* 0x000fea0003800000 */
[----:B------:R-:W-:Y:S01]  /*12370*/  BPT.TRAP 0x1 ;  /* 0x000000040000795c */ /* 0x000fe20000300000 */
.L_x_11078:
[----:B-1----:R-:W-:Y:S05]  /*12380*/  @P1 BRA `(.L_x_11079) ;  /* 0x0000000000081947 */ /* 0x002fea0003800000 */
[----:B------:R-:W1:Y:S02]  /*12390*/  SYNCS.PHASECHK.TRANS64.TRYWAIT P1, [UR14+0x13250], R0 ;  /* 0x01325000ff0075a7 */ /* 0x000e64000802014e */
[----:B-1----:R-:W-:Y:S05]  /*123a0*/  @!P1 BRA `(.L_x_11080) ;  /* 0x0000006c00c49947 */ /* 0x002fea0003800000 */
.L_x_11079:
        /* <DEDUP_REMOVED lines=30> */
[----:B------:R2:W3:Y:S01]  /*12590*/  @P1 LDG.E R8, desc[UR48][R6.64] ;  /* 0x0000003006081981 */ /* 0x0004e2000c1e1900 */
        /* <DEDUP_REMOVED lines=14> */
[----:B01----:R-:W0:Y:S04]  /*12680*/  SHFL.BFLY PT, R0, R5, 0x2, 0x1f ;  /* 0x0c401f0005007f89 */ /* 0x003e2800000e0000 */
[----:B--2---:R-:W1:Y:S01]  /*12690*/  SHFL.BFLY PT, R7, R4, 0x2, 0x1f ;  /* 0x0c401f0004077f89 */ /* 0x004e6200000e0000 */
[----:B------:R-:W-:Y:S02]  /*126a0*/  WARPGROUP.DEPBAR.LE gsb0, 0x0 ;  /* 0x00008000000079c5 */ /* 0x000fe40000010000 */
[----:B------:R-:W-:-:S06]  /*126b0*/  WARPGROUP.ARRIVE ;  /* 0x00000000000079c5 */ /* 0x000fcc0000000000 */
[----:B------:R-:W-:Y:S01]  /*126c0*/  QGMMA.64x64x32.F32.E4M3.E4M3 R24, R140, gdesc[UR4], R24, gsb0 ;  /* 0x00e000048c187df3 */ /* 0x000fe20008000818 */
[----:B0-----:R-:W-:-:S01]  /*126d0*/  FADD.FTZ R0, R0, R5 ;  /* 0x0000000500007221 */ /* 0x001fc20000010000 */
[----:B------:R-:W-:Y:S01]  /*126e0*/  UIADD3 UR10, UR10, 0x200, URZ ;  /* 0x000002000a0a7890 */ /* 0x000fe2000fffe03f */
[----:B-1----:R-:W-:-:S01]  /*126f0*/  FADD.FTZ R7, R7, R4 ;  /* 0x0000000407077221 */ /* 0x002fc20000010000 */
[----:B------:R-:W-:Y:S02]  /*12700*/  UMOV UR11, 0xc0000010 ;  /* 0xc0000010000b7882 */ /* 0x000fe40000000000 */
[----:B------:R-:W0:Y:S04]  /*12710*/  SHFL.BFLY PT, R3, R0, 0x1, 0x1f ;  /* 0x0c201f0000037f89 */ /* 0x000e2800000e0000 */
[----:B------:R-:W1:Y:S01]  /*12720*/  SHFL.BFLY PT, R6, R7, 0x1, 0x1f ;  /* 0x0c201f0007067f89 */ /* 0x000e6200000e0000 */
[----:B------:R-:W-:-:S02]  /*12730*/  IMAD.MOV.U32 R5, RZ, RZ, RZ ;  /* 0x000000ffff057224 */ /* 0x000fc400078e00ff */
[----:B0-----:R-:W-:Y:S01]  /*12740*/  FADD.FTZ R13, R0, R3 ;  /* 0x00000003000d7221 */ /* 0x001fe20000010000 */
[----:B-1----:R-:W-:-:S04]  /*12750*/  FADD.FTZ R14, R7, R6 ;  /* 0x00000006070e7221 */ /* 0x002fc80000010000 */
        /* <DEDUP_REMOVED lines=29> */
.L_x_11081:
        /* <DEDUP_REMOVED lines=9> */
[----:B------:R-:W-:Y:S01]  /*129c0*/  FMUL.FTZ R29, R32, R5 ;  /* 0x00000005201d7220 */ /* 0x000fe20000410000 */
[----:B------:R-:W-:Y:S01]  /*129d0*/  FMUL.FTZ R33, R26, R9 ;  /* 0x000000091a217220 */ /* 0x000fe20000410000 */
        /* <DEDUP_REMOVED lines=31> */
.L_x_11007:
[----:B------:R-:W0:Y:S01]  /*12bd0*/  S2R R4, SR_CgaCtaId ;  /* 0x0000000000047919 */ /* 0x000e220000008800 */
[----:B------:R-:W-:Y:S01]  /*12be0*/  MOV R7, 0x400 ;  /* 0x0000040000077802 */ /* 0x000fe20000000f00 */
[----:B------:R-:W-:Y:S01]  /*12bf0*/  BSSY B0, `(.L_x_11082) ;  /* 0x00001c5000007945 */ /* 0x000fe20003800000 */
[----:B------:R-:W-:Y:S06]  /*12c00*/  BAR.SYNC.DEFER_BLOCKING 0x5, 0x200 ;  /* 0x0148000000007b1d */ /* 0x000fec0000010000 */
[----:B------:R-:W1:Y:S01]  /*12c10*/  S2R R48, SR_TID.X ;  /* 0x0000000000307919 */ /* 0x000e620000002100 */
[----:B0-----:R-:W-:-:S05]  /*12c20*/  LEA R7, R4, R7, 0x18 ;  /* 0x0000000704077211 */ /* 0x001fca00078ec0ff */
[----:B------:R-:W0:Y:S01]  /*12c30*/  LDS.128 R104, [R7+0x132d0] ;  /* 0x0132d00007687984 */ /* 0x000e220000000c00 */
[----:B-1----:R-:W-:-:S05]  /*12c40*/  VIADD R5, R48, 0xffffff80 ;  /* 0xffffff8030057836 */ /* 0x002fca0000000000 */
[----:B------:R-:W-:-:S04]  /*12c50*/  SHF.R.S32.HI R10, RZ, 0x1f, R5 ;  /* 0x0000001fff0a7819 */ /* 0x000fc80000011405 */
[----:B------:R-:W-:-:S04]  /*12c60*/  LEA.HI R4, R10, R5, RZ, 0x3 ;  /* 0x000000050a047211 */ /* 0x000fc800078f18ff */
[----:B------:R-:W-:Y:S02]  /*12c70*/  LOP3.LUT R6, R4, 0x1ffffff8, RZ, 0xc0, !PT ;  /* 0x1ffffff804067812 */ /* 0x000fe400078ec0ff */
[----:B------:R-:W-:-:S03]  /*12c80*/  SHF.R.S32.HI R4, RZ, 0x3, R4 ;  /* 0x00000003ff047819 */ /* 0x000fc60000011404 */
[----:B------:R-:W-:-:S04]  /*12c90*/  IMAD.IADD R6, R5, 0x1, -R6 ;  /* 0x0000000105067824 */ /* 0x000fc800078e0a06 */
[----:B------:R-:W-:Y:S01]  /*12ca0*/  IMAD.SHL.U32 R6, R6, 0x8, RZ ;  /* 0x0000000806067824 */ /* 0x000fe200078e00ff */
[----:B0-----:R-:W-:Y:S02]  /*12cb0*/  R2UR UR42, R106 ;  /* 0x000000006a2a72ca */ /* 0x001fe400000e0000 */
[----:B------:R-:W-:Y:S01]  /*12cc0*/  R2UR UR47, R107 ;  /* 0x000000006b2f72ca */ /* 0x000fe200000e0000 */
[----:B------:R-:W-:Y:S06]  /*12cd0*/  BAR.ARV 0x4, 0x200 ;  /* 0x0108000000007b1d */ /* 0x000fec0000002000 */
[----:B------:R-:W-:Y:S08]  /*12ce0*/  @P0 BRA `(.L_x_11083) ;  /* 0x0000001000840947 */ /* 0x000ff00003800000 */
[----:B------:R-:W-:Y:S01]  /*12cf0*/  IMAD.SHL.U32 R8, R48, 0x4, RZ ;  /* 0x0000000430087824 */ /* 0x000fe200078e00ff */
[----:B------:R-:W-:-:S04]  /*12d00*/  ULDC.64 UR4, c[0x4][0x38] ;  /* 0x01000e0000047ab9 */ /* 0x000fc80000000a00 */
[----:B------:R-:W-:-:S04]  /*12d10*/  LOP3.LUT R8, R8, 0xc, RZ, 0xc0, !PT ;  /* 0x0000000c08087812 */ /* 0x000fc800078ec0ff */
[----:B------:R-:W-:-:S05]  /*12d20*/  IADD3 R8, P0, R8, UR4, RZ ;  /* 0x0000000408087c10 */ /* 0x000fca000ff1e0ff */
[----:B------:R-:W-:Y:S01]  /*12d30*/  IMAD.X R9, RZ, RZ, UR5, P0 ;  /* 0x00000005ff097e24 */ /* 0x000fe200080e06ff */
[----:B------:R-:W0:Y:S01]  /*12d40*/  S2R R34, SR_SWINHI ;  /* 0x0000000000227919 */ /* 0x000e220000002f00 */
[----:B------:R-:W-:Y:S01]  /*12d50*/  F2FP.BF16.F32.PACK_AB R13, R52, R13 ;  /* 0x0000000d340d723e */ /* 0x000fe200000010ff */
[----:B------:R-:W-:Y:S02]  /*12d60*/  ULDC.64 UR4, c[0x0][0xbd8] ;  /* 0x0002f60000047ab9 */ /* 0x000fe40000000a00 */
[----:B------:R1:W2:Y:S01]  /*12d70*/  LDG.E.CONSTANT R22, desc[UR48][R8.64] ;  /* 0x0000003008167981 */ /* 0x0002a2000c1e9900 */
        /* <DEDUP_REMOVED lines=21> */
[----:B------:R-:W-:Y:S01]  /*12ed0*/  F2FP.BF16.F32.PACK_AB R20, R47, R20 ;  /* 0x000000142f14723e */ /* 0x000fe200000010ff */
[----:B------:R-:W-:Y:S01]  /*12ee0*/  IMAD.WIDE R12, R157, 0x2, R8 ;  /* 0x000000029d0c7825 */ /* 0x000fe200078e0208 */
[----:B------:R-:W-:Y:S02]  /*12ef0*/  SEL R37, R30, R31, P0 ;  /* 0x0000001f1e257207 */ /* 0x000fe40000000000 */
[----:B------:R-:W-:Y:S02]  /*12f00*/  SEL R34, R31, R30, P0 ;  /* 0x0000001e1f227207 */ /* 0x000fe40000000000 */
[C---:B------:R-:W-:Y:S02]  /*12f10*/  LOP3.LUT R11, R12.reuse, 0x380, RZ, 0xc0, !PT ;  /* 0x000003800c0b7812 */ /* 0x040fe400078ec0ff */
[----:B------:R-:W-:-:S02]  /*12f20*/  IADD3 R18, P3, R12, 0x20, RZ ;  /* 0x000000200c127810 */ /* 0x000fc40007f7e0ff */
[----:B------:R-:W-:Y:S02]  /*12f30*/  IADD3 R41, P2, R12, 0x40, RZ ;  /* 0x000000400c297810 */ /* 0x000fe40007f5e0ff */
[----:B------:R-:W-:Y:S02]  /*12f40*/  SHF.R.U64 R11, R11, 0x3, RZ ;  /* 0x000000030b0b7819 */ /* 0x000fe400000012ff */
[----:B------:R-:W-:Y:S01]  /*12f50*/  SEL R31, R25, R26, P0 ;  /* 0x0000001a191f7207 */ /* 0x000fe20000000000 */
[----:B------:R-:W-:Y:S01]  /*12f60*/  IMAD.X R19, RZ, RZ, R13, P2 ;  /* 0x000000ffff137224 */ /* 0x000fe200010e060d */
[----:B------:R-:W-:Y:S02]  /*12f70*/  LOP3.LUT R14, R18, 0x380, RZ, 0xc0, !PT ;  /* 0x00000380120e7812 */ /* 0x000fe400078ec0ff */
[----:B------:R-:W-:Y:S02]  /*12f80*/  F2FP.BF16.F32.PACK_AB R29, R36, R29 ;  /* 0x0000001d241d723e */ /* 0x000fe400000010ff */
[----:B------:R-:W-:-:S02]  /*12f90*/  SEL R26, R26, R25, P0 ;  /* 0x000000191a1a7207 */ /* 0x000fc40000000000 */
[----:B------:R-:W-:Y:S02]  /*12fa0*/  IADD3 R43, P1, R12, 0x60, RZ ;  /* 0x000000600c2b7810 */ /* 0x000fe40007f3e0ff */
[----:B------:R-:W-:Y:S02]  /*12fb0*/  SEL R25, R15, R20, P0 ;  /* 0x000000140f197207 */ /* 0x000fe40000000000 */
[----:B------:R-:W-:Y:S01]  /*12fc0*/  SEL R36, R20, R15, P0 ;  /* 0x0000000f14247207 */ /* 0x000fe20000000000 */
[----:B------:R-:W-:Y:S01]  /*12fd0*/  IMAD.X R15, RZ, RZ, R13, P1 ;  /* 0x000000ffff0f7224 */ /* 0x000fe200008e060d */
[----:B------:R-:W-:Y:S02]  /*12fe0*/  LOP3.LUT R12, R11, R12, RZ, 0x3c, !PT ;  /* 0x0000000c0b0c7212 */ /* 0x000fe400078e3cff */
[----:B------:R-:W-:Y:S02]  /*12ff0*/  LOP3.LUT R20, R41, 0x380, RZ, 0xc0, !PT ;  /* 0x0000038029147812 */ /* 0x000fe400078ec0ff */
[----:B------:R-:W-:-:S02]  /*13000*/  F2FP.BF16.F32.PACK_AB R58, R58, R59 ;  /* 0x0000003b3a3a723e */ /* 0x000fc400000010ff */
[----:B------:R-:W-:Y:S02]  /*13010*/  F2FP.BF16.F32.PACK_AB R57, R56, R57 ;  /* 0x000000393839723e */ /* 0x000fe400000010ff */
[----:B------:R-:W-:Y:S02]  /*13020*/  SHF.R.U64 R11, R14, 0x3, RZ ;  /* 0x000000030e0b7819 */ /* 0x000fe400000012ff */
[----:B------:R-:W-:Y:S02]  /*13030*/  F2FP.BF16.F32.PACK_AB R21, R44, R21 ;  /* 0x000000152c15723e */ /* 0x000fe400000010ff */
[----:B------:R-:W-:Y:S02]  /*13040*/  F2FP.BF16.F32.PACK_AB R24, R45, R24 ;  /* 0x000000182d18723e */ /* 0x000fe400000010ff */
[----:B------:R-:W-:Y:S02]  /*13050*/  LOP3.LUT R30, R43, 0x380, RZ, 0xc0, !PT ;  /* 0x000003802b1e7812 */ /* 0x000fe400078ec0ff */
[----:B------:R-:W-:-:S02]  /*13060*/  SEL R33, R29, R28, P0 ;  /* 0x0000001c1d217207 */ /* 0x000fc40000000000 */
[----:B------:R-:W-:Y:S02]  /*13070*/  SHF.R.U64 R14, R20, 0x3, RZ ;  /* 0x00000003140e7819 */ /* 0x000fe400000012ff */
[----:B------:R-:W-:Y:S02]  /*13080*/  SEL R27, R58, R57, P0 ;  /* 0x000000393a1b7207 */ /* 0x000fe40000000000 */
[----:B------:R-:W-:Y:S02]  /*13090*/  SEL R28, R28, R29, P0 ;  /* 0x0000001d1c1c7207 */ /* 0x000fe40000000000 */
[----:B------:R-:W-:Y:S02]  /*130a0*/  LOP3.LUT R20, R11, R18, RZ, 0x3c, !PT ;  /* 0x000000120b147212 */ /* 0x000fe400078e3cff */
[----:B------:R-:W-:Y:S02]  /*130b0*/  SEL R58, R57, R58, P0 ;  /* 0x0000003a393a7207 */ /* 0x000fe40000000000 */
[----:B------:R-:W-:-:S02]  /*130c0*/  SEL R29, R21, R24, P0 ;  /* 0x00000018151d7207 */ /* 0x000fc40000000000 */
[----:B------:R-:W-:Y:S02]  /*130d0*/  SHF.R.U64 R30, R30, 0x3, RZ ;  /* 0x000000031e1e7819 */ /* 0x000fe400000012ff */
[----:B------:R-:W-:Y:S01]  /*130e0*/  SEL R24, R24, R21, P0 ;  /* 0x0000001518187207 */ /* 0x000fe20000000000 */
[----:B------:R-:W-:Y:S01]  /*130f0*/  IMAD.X R21, RZ, RZ, R13, P3 ;  /* 0x000000ffff157224 */ /* 0x000fe200018e060d */
[----:B------:R-:W-:Y:S02]  /*13100*/  LOP3.LUT R18, R14, R41, RZ, 0x3c, !PT ;  /* 0x000000290e127212 */ /* 0x000fe400078e3cff */
[----:B------:R-:W-:Y:S02]  /*13110*/  LOP3.LUT R14, R30, R43, RZ, 0x3c, !PT ;  /* 0x0000002b1e0e7212 */ /* 0x000fe400078e3cff */
[----:B------:R-:W-:Y:S02]  /*13120*/  MOV R44, R20 ;  /* 0x00000014002c7202 */ /* 0x000fe40000000f00 */
[----:B------:R-:W-:-:S02]  /*13130*/  MOV R45, R12 ;  /* 0x0000000c002d7202 */ /* 0x000fc40000000f00 */
[----:B------:R-:W-:Y:S02]  /*13140*/  MOV R41, R14 ;  /* 0x0000000e00297202 */ /* 0x000fe40000000f00 */
[----:B------:R-:W-:Y:S01]  /*13150*/  MOV R43, R18 ;  /* 0x00000012002b7202 */ /* 0x000fe20000000f00 */
[----:B------:R-:W-:Y:S01]  /*13160*/  IMAD.U32 R18, RZ, RZ, UR4 ;  /* 0x00000004ff127e24 */ /* 0x000fe2000f8e00ff */
[----:B------:R-:W-:Y:S01]  /*13170*/  PLOP3.LUT P1, PT, PT, PT, UP0, 0x80, 0x0 ;  /* 0x000000000000781c */ /* 0x000fe20003f2f008 */
[----:B------:R-:W-:Y:S01]  /*13180*/  IMAD.U32 R19, RZ, RZ, UR5 ;  /* 0x00000005ff137e24 */ /* 0x000fe2000f8e00ff */
[----:B------:R-:W-:Y:S02]  /*13190*/  ULDC.64 UR4, c[0x0][0xbe0] ;  /* 0x0002f80000047ab9 */ /* 0x000fe40000000a00 */
[----:B------:R-:W-:-:S04]  /*131a0*/  UISETP.NE.U32.AND UP1, UPT, UR4, URZ, UPT ;  /* 0x0000003f0400728c */ /* 0x000fc8000bf25070 */
[----:B------:R-:W-:-:S11]  /*131b0*/  UISETP.NE.AND.EX UP1, UPT, UR5, URZ, UPT, UP1 ;  /* 0x0000003f0500728c */ /* 0x000fd6000bf25310 */
[----:B------:R-:W-:Y:S02]  /*131c0*/  @UP1 ULDC.64 UR6, c[0x0][0xbe0] ;  /* 0x0002f80000061ab9 */ /* 0x000fe40000000a00 */
[----:B------:R-:W-:Y:S01]  /*131d0*/  @UP1 UIMAD.WIDE UR6, UR41, 0x4, UR6 ;  /* 0x00000004290618a5 */ /* 0x000fe2000f8e0206 */
[----:B--2---:R-:W-:Y:S01]  /*131e0*/  LOP3.LUT R11, R22, 0x2, RZ, 0x3c, !PT ;  /* 0x00000002160b7812 */ /* 0x004fe200078e3cff */
[----:B------:R-:W-:Y:S04]  /*131f0*/  SHFL.IDX PT, R33, R33, R22, 0x1c1f ;  /* 0x001c1f1621217589 */ /* 0x000fe800000e0000 */
[----:B------:R-:W0:Y:S04]  /*13200*/  SHFL.IDX PT, R28, R28, R11, 0x1c1f ;  /* 0x001c1f0b1c1c7589 */ /* 0x000e2800000e0000 */
[----:B------:R-:W-:Y:S04]  /*13210*/  SHFL.IDX PT, R27, R27, R22, 0x1c1f ;  /* 0x001c1f161b1b7589 */ /* 0x000fe800000e0000 */
[----:B------:R-:W1:Y:S04]  /*13220*/  SHFL.IDX PT, R58, R58, R11, 0x1c1f ;  /* 0x001c1f0b3a3a7589 */ /* 0x000e6800000e0000 */
[----:B------:R-:W-:Y:S04]  /*13230*/  SHFL.IDX PT, R29, R29, R22, 0x1c1f ;  /* 0x001c1f161d1d7589 */ /* 0x000fe800000e0000 */
[----:B------:R0:W2:Y:S04]  /*13240*/  SHFL.IDX PT, R30, R24, R11, 0x1c1f ;  /* 0x001c1f0b181e7589 */ /* 0x0000a800000e0000 */
[----:B------:R-:W-:Y:S04]  /*13250*/  SHFL.IDX PT, R37, R37, R22, 0x1c1f ;  /* 0x001c1f1625257589 */ /* 0x000fe800000e0000 */
[----:B------:R-:W3:Y:S01]  /*13260*/  SHFL.IDX PT, R34, R34, R11, 0x1c1f ;  /* 0x001c1f0b22227589 */ /* 0x000ee200000e0000 */
[----:B0-----:R-:W-:-:S03]  /*13270*/  SEL R24, R33, R28, P0 ;  /* 0x0000001c21187207 */ /* 0x001fc60000000000 */
[----:B------:R-:W-:Y:S04]  /*13280*/  SHFL.IDX PT, R31, R31, R22, 0x1c1f ;  /* 0x001c1f161f1f7589 */ /* 0x000fe800000e0000 */
[----:B------:R0:W4:Y:S01]  /*13290*/  SHFL.IDX PT, R40, R26, R11, 0x1c1f ;  /* 0x001c1f0b1a287589 */ /* 0x00012200000e0000 */
[----:B-1----:R-:W-:Y:S02]  /*132a0*/  SEL R12, R27, R58, P0 ;  /* 0x0000003a1b0c7207 */ /* 0x002fe40000000000 */
[----:B------:R-:W-:Y:S01]  /*132b0*/  SEL R14, R58, R27, P0 ;  /* 0x0000001b3a0e7207 */ /* 0x000fe20000000000 */
[----:B------:R4:W-:Y:S04]  /*132c0*/  SHFL.IDX PT, R20, R25, R22, 0x1c1f ;  /* 0x001c1f1619147589 */ /* 0x0009e800000e0000 */
[----:B------:R-:W-:Y:S01]  /*132d0*/  SHFL.IDX PT, R39, R39, R22, 0x1c1f ;  /* 0x001c1f1627277589 */ /* 0x000fe200000e0000 */
[----:B0-----:R-:W-:-:S03]  /*132e0*/  SEL R26, R28, R33, P0 ;  /* 0x000000211c1a7207 */ /* 0x001fc60000000000 */
[----:B------:R-:W0:Y:S01]  /*132f0*/  SHFL.IDX PT, R21, R36, R11, 0x1c1f ;  /* 0x001c1f0b24157589 */ /* 0x000e2200000e0000 */
[----:B--2---:R-:W-:Y:S02]  /*13300*/  SEL R28, R29, R30, P0 ;  /* 0x0000001e1d1c7207 */ /* 0x004fe40000000000 */
[----:B------:R-:W-:Y:S01]  /*13310*/  SEL R30, R30, R29, P0 ;  /* 0x0000001d1e1e7207 */ /* 0x000fe20000000000 */
[----:B------:R-:W1:Y:S01]  /*13320*/  SHFL.IDX PT, R42, R38, R11, 0x1c1f ;  /* 0x001c1f0b262a7589 */ /* 0x000e6200000e0000 */
[----:B---3--:R-:W-:Y:S02]  /*13330*/  SEL R13, R37, R34, P0 ;  /* 0x00000022250d7207 */ /* 0x008fe40000000000 */
[----:B------:R-:W-:Y:S01]  /*13340*/  SEL R15, R34, R37, P0 ;  /* 0x00000025220f7207 */ /* 0x000fe20000000000 */
[----:B------:R-:W-:Y:S04]  /*13350*/  SHFL.IDX PT, R35, R35, R22, 0x1c1f ;  /* 0x001c1f1623237589 */ /* 0x000fe800000e0000 */
[----:B------:R-:W2:Y:S01]  /*13360*/  SHFL.IDX PT, R32, R32, R11, 0x1c1f ;  /* 0x001c1f0b20207589 */ /* 0x000ea200000e0000 */
[----:B----4-:R-:W-:-:S02]  /*13370*/  SEL R25, R31, R40, P0 ;  /* 0x000000281f197207 */ /* 0x010fc40000000000 */
[----:B------:R-:W-:Y:S01]  /*13380*/  SEL R27, R40, R31, P0 ;  /* 0x0000001f281b7207 */ /* 0x000fe20000000000 */
[----:B------:R-:W-:Y:S01]  /*13390*/  BAR.SYNC.DEFER_BLOCKING 0x1, 0x180 ;  /* 0x0046000000007b1d */ /* 0x000fe20000010000 */
[----:B0-----:R-:W-:Y:S02]  /*133a0*/  SEL R29, R20, R21, P0 ;  /* 0x00000015141d7207 */ /* 0x001fe40000000000 */
[----:B------:R-:W-:Y:S02]  /*133b0*/  SEL R31, R21, R20, P0 ;  /* 0x00000014151f7207 */ /* 0x000fe40000000000 */
[----:B-1----:R-:W-:Y:S02]  /*133c0*/  SEL R37, R39, R42, P0 ;  /* 0x0000002a27257207 */ /* 0x002fe40000000000 */
[----:B------:R-:W-:Y:S02]  /*133d0*/  SEL R39, R42, R39, P0 ;  /* 0x000000272a277207 */ /* 0x000fe40000000000 */
[----:B--2---:R-:W-:-:S02]  /*133e0*/  SEL R36, R35, R32, P0 ;  /* 0x0000002023247207 */ /* 0x004fc40000000000 */
[----:B------:R-:W-:Y:S01]  /*133f0*/  SEL R38, R32, R35, P0 ;  /* 0x0000002320267207 */ /* 0x000fe20000000000 */
[----:B------:R0:W-:Y:S04]  /*13400*/  STSM.16.M88.4 [R45], R12 ;  /* 0x0000000c2d007844 */ /* 0x0001e80000000200 */
[----:B------:R1:W-:Y:S04]  /*13410*/  STSM.16.M88.4 [R44], R24 ;  /* 0x000000182c007844 */ /* 0x0003e80000000200 */
[----:B------:R1:W-:Y:S04]  /*13420*/  STSM.16.M88.4 [R43], R28 ;  /* 0x0000001c2b007844 */ /* 0x0003e80000000200 */
[----:B------:R1:W-:Y:S01]  /*13430*/  STSM.16.M88.4 [R41], R36 ;  /* 0x0000002429007844 */ /* 0x0003e20000000200 */
[----:B------:R-:W-:Y:S08]  /*13440*/  BAR.SYNC.DEFER_BLOCKING 0x1, 0x180 ;  /* 0x0046000000007b1d */ /* 0x000ff00000010000 */
[----:B------:R-:W2:Y:S01]  /*13450*/  LDC R22, c[0x0][0xa88] ;  /* 0x0002a200ff167b82 */ /* 0x000ea20000000800 */
[----:B------:R-:W-:Y:S01]  /*13460*/  PLOP3.LUT P0, PT, PT, PT, UP1, 0x80, 0x0 ;  /* 0x000000000000781c */ /* 0x000fe20003f0f018 */
[----:B0-----:R-:W-:-:S02]  /*13470*/  IMAD.U32 R12, RZ, RZ, UR6 ;  /* 0x00000006ff0c7e24 */ /* 0x001fc4000f8e00ff */
[----:B------:R-:W-:Y:S01]  /*13480*/  IMAD.U32 R13, RZ, RZ, UR7 ;  /* 0x00000007ff0d7e24 */ /* 0x000fe2000f8e00ff */
[----:B------:R-:W3:Y:S01]  /*13490*/  @P1 LDG.E R11, desc[UR48][R18.64] ;  /* 0x00000030120b1981 */ /* 0x000ee2000c1e1900 */
[----:B------:R-:W-:-:S08]  /*134a0*/  UMOV UR4, URZ ;  /* 0x0000003f00047c82 */ /* 0x000fd00008000000 */
[----:B--2---:R1:W5:Y:S01]  /*134b0*/  @P0 LDG.E R22, desc[UR48][R12.64] ;  /* 0x000000300c160981 */ /* 0x004362000c1e1900 */
[----:B---3--:R-:W-:Y:S01]  /*134c0*/  @P1 R2UR UR4, R11 ;  /* 0x000000000b0412ca */ /* 0x008fe200000e0000 */
[----:B-1----:R-:W-:-:S14]  /*134d0*/  @P0 BRA `(.L_x_11084) ;  /* 0x0000000000100947 */ /* 0x002fdc0003800000 */
[----:B------:R-:W-:Y:S05]  /*134e0*/  @!P1 BRA `(.L_x_11084) ;  /* 0x00000000000c9947 */ /* 0x000fea0003800000 */
[----:B------:R-:W2:Y:S04]  /*134f0*/  LDG.E R11, desc[UR48][R18.64] ;  /* 0x00000030120b7981 */ /* 0x000ea8000c1e1900 */
[----:B-----5:R-:W2:Y:S02]  /*13500*/  LDG.E R22, desc[UR48][R18.64+0x4] ;  /* 0x0000043012167981 */ /* 0x020ea4000c1e1900 */
[----:B--2---:R-:W-:-:S07]  /*13510*/  IMAD.IADD R22, R22, 0x1, -R11 ;  /* 0x0000000116167824 */ /* 0x004fce00078e0a0b */
.L_x_11084:
[----:B------:R-:W-:Y:S01]  /*13520*/  USHF.R.S32.HI UR9, URZ, 0x1f, UR39 ;  /* 0x0000001f3f097899 */ /* 0x000fe20008011427 */
[----:B------:R-:W-:Y:S01]  /*13530*/  LEA.HI R10, R10, R5, RZ, 0x7 ;  /* 0x000000050a0a7211 */ /* 0x000fe200078f38ff */
[----:B------:R-:W-:Y:S01]  /*13540*/  ULDC.64 UR10, c[0x0][0xb70] ;  /* 0x0002dc00000a7ab9 */ /* 0x000fe20000000a00 */
[----:B------:R-:W-:Y:S01]  /*13550*/  USHF.R.S32.HI UR5, URZ, 0x1f, UR4 ;  /* 0x0000001f3f057899 */ /* 0x000fe20008011404 */
[----:B------:R-:W-:Y:S01]  /*13560*/  IMAD R13, R23, 0xc0, R156 ;  /* 0x000000c0170d7824 */ /* 0x000fe200078e029c */
[----:B------:R-:W-:Y:S01]  /*13570*/  UIMAD UR8, UR9, UR10, URZ ;  /* 0x0000000a090872a4 */ /* 0x000fe2000f8e023f */
[----:B------:R-:W-:Y:S01]  /*13580*/  LOP3.LUT R10, R10, 0xffffff80, RZ, 0xc0, !PT ;  /* 0xffffff800a0a7812 */ /* 0x000fe200078ec0ff */
[----:B------:R-:W-:Y:S02]  /*13590*/  USHF.R.S32.HI UR13, URZ, 0x1f, UR41 ;  /* 0x0000001f3f0d7899 */ /* 0x000fe40008011429 */
[----:B------:R-:W-:Y:S02]  /*135a0*/  UIMAD.WIDE.U32 UR6, UR39, UR10, UR4 ;  /* 0x0000000a270672a5 */ /* 0x000fe4000f8e0004 */
[----:B------:R-:W-:Y:S01]  /*135b0*/  UIMAD UR8, UR39, UR11, UR8 ;  /* 0x0000000b270872a4 */ /* 0x000fe2000f8e0208 */
[----:B------:R-:W-:Y:S01]  /*135c0*/  IMAD.IADD R12, R5, 0x1, -R10 ;  /* 0x00000001050c7824 */ /* 0x000fe200078e0a0a */
[----:B------:R-:W-:Y:S01]  /*135d0*/  USEL UR13, UR13, URZ, !UP0 ;  /* 0x0000003f0d0d7287 */ /* 0x000fe2000c000000 */
[----:B------:R-:W-:Y:S01]  /*135e0*/  SHF.R.S32.HI R10, RZ, 0x1f, R13 ;  /* 0x0000001fff0a7819 */ /* 0x000fe2000001140d */
[----:B------:R-:W-:Y:S01]  /*135f0*/  ULDC.64 UR10, c[0x0][0xb78] ;  /* 0x0002de00000a7ab9 */ /* 0x000fe20000000a00 */
[----:B------:R-:W-:Y:S01]  /*13600*/  UIADD3 UR7, UR7, UR8, URZ ;  /* 0x0000000807077290 */ /* 0x000fe2000fffe03f */
[----:B------:R-:W-:Y:S01]  /*13610*/  IMAD R5, R4, 0x40, R6 ;  /* 0x0000004004057824 */ /* 0x000fe200078e0206 */
[----:B------:R-:W-:Y:S01]  /*13620*/  USEL UR12, UR41, URZ, !UP0 ;  /* 0x0000003f290c7287 */ /* 0x000fe2000c000000 */
[----:B------:R-:W-:Y:S01]  /*13630*/  LOP3.LUT P0, RZ, R12, 0x3, RZ, 0xc0, !PT ;  /* 0x000000030cff7812 */ /* 0x000fe2000780c0ff */
[----:B------:R-:W-:Y:S01]  /*13640*/  UIMAD UR8, UR13, UR10, URZ ;  /* 0x0000000a0d0872a4 */ /* 0x000fe2000f8e023f */
[----:B------:R-:W-:Y:S01]  /*13650*/  IMAD.WIDE R8, R5, 0x2, R8 ;  /* 0x0000000205087825 */ /* 0x000fe200078e0208 */
[----:B------:R-:W-:-:S02]  /*13660*/  UIMAD.WIDE.U32 UR6, UR12, UR10, UR6 ;  /* 0x0000000a0c0672a5 */ /* 0x000fc4000f8e0006 */
[----:B------:R-:W-:Y:S01]  /*13670*/  UIMAD UR8, UR12, UR11, UR8 ;  /* 0x0000000b0c0872a4 */ /* 0x000fe2000f8e0208 */
[C---:B------:R-:W-:Y:S01]  /*13680*/  VIADD R5, R13.reuse, 0x8 ;  /* 0x000000080d057836 */ /* 0x040fe20000000000 */
[----:B------:R-:W-:Y:S02]  /*13690*/  LOP3.LUT R29, R8, 0x380, RZ, 0xc0, !PT ;  /* 0x00000380081d7812 */ /* 0x000fe400078ec0ff */
[----:B------:R-:W-:Y:S02]  /*136a0*/  IADD3 R11, P1, R13, UR6, RZ ;  /* 0x000000060d0b7c10 */ /* 0x000fe4000ff3e0ff */
[----:B------:R-:W-:Y:S01]  /*136b0*/  IMAD.U32 R15, RZ, RZ, UR8 ;  /* 0x00000008ff0f7e24 */ /* 0x000fe2000f8e00ff */
[----:B------:R-:W-:-:S04]  /*136c0*/  SHF.R.U64 R29, R29, 0x3, RZ ;  /* 0x000000031d1d7819 */ /* 0x000fc800000012ff */
[----:B------:R-:W-:Y:S01]  /*136d0*/  IADD3.X R10, R10, UR7, R15, P1, !PT ;  /* 0x000000070a0a7c10 */ /* 0x000fe20008ffe40f */
[----:B------:R-:W-:Y:S01]  /*136e0*/  ULDC.64 UR6, c[0x0][0xb40] ;  /* 0x0002d00000067ab9 */ /* 0x000fe20000000a00 */
[C---:B------:R-:W-:Y:S02]  /*136f0*/  IADD3 R15, P3, R8.reuse, 0x3000, RZ ;  /* 0x00003000080f7810 */ /* 0x040fe40007f7e0ff */
[----:B------:R-:W-:Y:S02]  /*13700*/  LEA R20, P2, R11, UR6, 0x2 ;  /* 0x000000060b147c11 */ /* 0x000fe4000f8410ff */
[----:B-----5:R-:W-:Y:S01]  /*13710*/  ISETP.GE.OR P1, PT, R13, R22, P0 ;  /* 0x000000160d00720c */ /* 0x020fe20000726670 */
[----:B------:R-:W-:Y:S01]  /*13720*/  IMAD.X R13, RZ, RZ, R9, P3 ;  /* 0x000000ffff0d7224 */ /* 0x000fe200018e0609 */
[----:B------:R-:W-:Y:S01]  /*13730*/  LEA.HI.X R21, R11, UR7, R10, 0x2, P2 ;  /* 0x000000070b157c11 */ /* 0x000fe200090f140a */
[----:B------:R-:W-:Y:S01]  /*13740*/  ULDC.64 UR6, c[0x0][0xaa0] ;  /* 0x0002a80000067ab9 */ /* 0x000fe20000000a00 */
[----:B------:R-:W-:-:S02]  /*13750*/  IADD3 R19, P2, R8, 0x1800, RZ ;  /* 0x0000180008137810 */ /* 0x000fc40007f5e0ff */
[----:B------:R-:W-:Y:S02]  /*13760*/  IADD3 R10, P4, R8, 0x4800, RZ ;  /* 0x00004800080a7810 */ /* 0x000fe40007f9e0ff */
[----:B------:R-:W-:Y:S01]  /*13770*/  ISETP.GE.OR P0, PT, R5, R22, P0 ;  /* 0x000000160500720c */ /* 0x000fe20000706670 */
[--C-:B------:R-:W-:Y:S01]  /*13780*/  IMAD.X R25, RZ, RZ, R9.reuse, P2 ;  /* 0x000000ffff197224 */ /* 0x100fe200010e0609 */
[----:B------:R-:W-:Y:S01]  /*13790*/  LOP3.LUT R14, R19, 0x380, RZ, 0xc0, !PT ;  /* 0x00000380130e7812 */ /* 0x000fe200078ec0ff */
[--C-:B------:R-:W-:Y:S01]  /*137a0*/  IMAD.X R11, RZ, RZ, R9.reuse, P4 ;  /* 0x000000ffff0b7224 */ /* 0x100fe200020e0609 */
[----:B------:R-:W-:Y:S01]  /*137b0*/  LOP3.LUT R12, R15, 0x380, RZ, 0xc0, !PT ;  /* 0x000003800f0c7812 */ /* 0x000fe200078ec0ff */
[----:B------:R-:W-:Y:S01]  /*137c0*/  IMAD.MOV.U32 R18, RZ, RZ, R6 ;  /* 0x000000ffff127224 */ /* 0x000fe200078e0006 */
[----:B------:R-:W-:Y:S01]  /*137d0*/  LOP3.LUT R5, R10, 0x380, RZ, 0xc0, !PT ;  /* 0x000003800a057812 */ /* 0x000fe200078ec0ff */
[----:B------:R-:W-:Y:S01]  /*137e0*/  @!P1 STG.E desc[UR48][R20.64], R3 ;  /* 0x0000000314009986 */ /* 0x000fe2000c101930 */
[----:B------:R-:W-:Y:S01]  /*137f0*/  LOP3.LUT R28, R29, R8, RZ, 0x3c, !PT ;  /* 0x000000081d1c7212 */ /* 0x000fe200078e3cff */
[----:B------:R-:W-:Y:S01]  /*13800*/  IMAD.MOV.U32 R29, RZ, RZ, R9 ;  /* 0x000000ffff1d7224 */ /* 0x000fe200078e0009 */
[----:B------:R-:W-:-:S02]  /*13810*/  SHF.R.U64 R14, R14, 0x3, RZ ;  /* 0x000000030e0e7819 */ /* 0x000fc400000012ff */
[----:B------:R-:W-:Y:S01]  /*13820*/  SHF.R.U64 R8, R12, 0x3, RZ ;  /* 0x000000030c087819 */ /* 0x000fe200000012ff */
[----:B------:R-:W-:Y:S01]  /*13830*/  UIMAD UR5, UR5, UR6, URZ ;  /* 0x00000006050572a4 */ /* 0x000fe2000f8e023f */
[----:B------:R-:W-:Y:S01]  /*13840*/  SHF.R.U64 R5, R5, 0x3, RZ ;  /* 0x0000000305057819 */ /* 0x000fe200000012ff */
[----:B------:R0:W-:Y:S01]  /*13850*/  @!P0 STG.E desc[UR48][R20.64+0x20], R0 ;  /* 0x0000200014008986 */ /* 0x0001e2000c101930 */
[----:B------:R-:W-:Y:S02]  /*13860*/  LOP3.LUT R24, R14, R19, RZ, 0x3c, !PT ;  /* 0x000000130e187212 */ /* 0x000fe400078e3cff */
[----:B------:R-:W-:Y:S01]  /*13870*/  LOP3.LUT R12, R8, R15, RZ, 0x3c, !PT ;  /* 0x0000000f080c7212 */ /* 0x000fe200078e3cff */
[----:B------:R-:W5:Y:S01]  /*13880*/  LD.E.128 R28, desc[UR48][R28.64] ;  /* 0x000000301c1c7980 */ /* 0x000f62000c101d00 */
[----:B------:R-:W-:Y:S01]  /*13890*/  LOP3.LUT R10, R5, R10, RZ, 0x3c, !PT ;  /* 0x0000000a050a7212 */ /* 0x000fe200078e3cff */
[----:B------:R-:W-:Y:S01]  /*138a0*/  IMAD.U32 R5, RZ, RZ, UR6 ;  /* 0x00000006ff057e24 */ /* 0x000fe2000f8e00ff */
[----:B------:R-:W-:Y:S01]  /*138b0*/  SHF.R.S32.HI R19, RZ, 0x1f, R6 ;  /* 0x0000001fff137819 */ /* 0x000fe20000011406 */
[----:B------:R-:W-:Y:S01]  /*138c0*/  ULDC UR6, c[0x0][0xa8c] ;  /* 0x0002a30000067ab9 */ /* 0x000fe20000000800 */
[----:B------:R-:W5:Y:S01]  /*138d0*/  LD.E.128 R24, desc[UR48][R24.64] ;  /* 0x0000003018187980 */ /* 0x000f62000c101d00 */
[----:B------:R-:W-:Y:S01]  /*138e0*/  UIMAD UR5, UR4, UR7, UR5 ;  /* 0x00000007040572a4 */ /* 0x000fe2000f8e0205 */
[----:B------:R-:W-:Y:S01]  /*138f0*/  ISETP.GE.AND P0, PT, R6, UR6, PT ;  /* 0x0000000606007c0c */ /* 0x000fe2000bf06270 */
[----:B------:R-:W-:Y:S01]  /*13900*/  IMAD.WIDE.U32 R18, R5, UR4, R18 ;  /* 0x0000000405127c25 */ /* 0x000fe2000f8e0012 */
[----:B------:R-:W5:Y:S01]  /*13910*/  LD.E.128 R12, desc[UR48][R12.64] ;  /* 0x000000300c0c7980 */ /* 0x000f62000c101d00 */
[----:B------:R-:W-:-:S02]  /*13920*/  ULDC.64 UR6, c[0x0][0xae0] ;  /* 0x0002b80000067ab9 */ /* 0x000fc40000000a00 */
[----:B------:R-:W-:Y:S01]  /*13930*/  IMAD R5, R23, -0xc0, R22 ;  /* 0xffffff4017057824 */ /* 0x000fe200078e0216 */
[----:B------:R-:W5:Y:S01]  /*13940*/  LD.E.128 R8, desc[UR48][R10.64] ;  /* 0x000000300a087980 */ /* 0x000f62000c101d00 */
[----:B0-----:R-:W-:Y:S01]  /*13950*/  VIADD R0, R4, 0x30 ;  /* 0x0000003004007836 */ /* 0x001fe20000000000 */
[----:B------:R-:W-:Y:S01]  /*13960*/  @!PT LDS RZ, [RZ] ;  /* 0x00000000fffff984 */ /* 0x000fe20000000800 */
[----:B------:R-:W-:Y:S01]  /*13970*/  @!PT LDS RZ, [RZ] ;  /* 0x00000000fffff984 */ /* 0x000fe20000000800 */
[----:B------:R-:W-:Y:S01]  /*13980*/  @!PT LDS RZ, [RZ] ;  /* 0x00000000fffff984 */ /* 0x000fe20000000800 */
[----:B------:R-:W-:Y:S01]  /*13990*/  @!PT LDS RZ, [RZ] ;  /* 0x00000000fffff984 */ /* 0x000fe20000000800 */
[----:B------:R0:W-:Y:S06]  /*139a0*/  MEMBAR.ALL.CTA ;  /* 0x0000000000007992 */ /* 0x0001ec0000008000 */
[----:B0-----:R-:W0:Y:S01]  /*139b0*/  FENCE.VIEW.ASYNC.S ;  /* 0x00000000000073c6 */ /* 0x001e220000000000 */
[----:B------:R-:W-:Y:S01]  /*139c0*/  UIMAD UR4, UR9, UR6, URZ ;  /* 0x00000006090472a4 */ /* 0x000fe2000f8e023f */
[----:B------:R-:W-:Y:S01]  /*139d0*/  VIADD R19, R19, UR5 ;  /* 0x0000000513137c36 */ /* 0x000fe20008000000 */
[----:B------:R-:W-:Y:S01]  /*139e0*/  ISETP.GE.OR P3, PT, R0, R5, P0 ;  /* 0x000000050000720c */ /* 0x000fe20000766670 */
[----:B------:R-:W-:Y:S01]  /*139f0*/  IMAD.U32 R21, RZ, RZ, UR6 ;  /* 0x00000006ff157e24 */ /* 0x000fe2000f8e00ff */
[----:B------:R-:W-:Y:S01]  /*13a00*/  UIMAD UR4, UR39, UR7, UR4 ;  /* 0x00000007270472a4 */ /* 0x000fe2000f8e0204 */
[----:B------:R-:W-:-:S02]  /*13a10*/  VIADD R0, R4, 0x60 ;  /* 0x0000006004007836 */ /* 0x000fc40000000000 */
[----:B------:R-:W-:Y:S01]  /*13a20*/  VIADD R3, R4, 0x90 ;  /* 0x0000009004037836 */ /* 0x000fe20000000000 */
[----:B------:R-:W-:Y:S01]  /*13a30*/  ULDC.64 UR6, c[0x0][0xae8] ;  /* 0x0002ba0000067ab9 */ /* 0x000fe20000000a00 */
[----:B------:R-:W-:Y:S01]  /*13a40*/  IMAD.WIDE.U32 R18, R21, UR39, R18 ;  /* 0x0000002715127c25 */ /* 0x000fe2000f8e0012 */
[-C--:B------:R-:W-:Y:S02]  /*13a50*/  ISETP.GE.OR P1, PT, R0, R5.reuse, P0 ;  /* 0x000000050000720c */ /* 0x080fe40000726670 */
[-C--:B------:R-:W-:Y:S01]  /*13a60*/  ISETP.GE.OR P2, PT, R3, R5.reuse, P0 ;  /* 0x000000050300720c */ /* 0x080fe20000746670 */
[----:B------:R-:W-:Y:S01]  /*13a70*/  VIADD R19, R19, UR4 ;  /* 0x0000000413137c36 */ /* 0x000fe20008000000 */
[----:B------:R-:W-:Y:S01]  /*13a80*/  ISETP.GE.OR P0, PT, R4, R5, P0 ;  /* 0x000000050400720c */ /* 0x000fe20000706670 */
[----:B------:R-:W-:Y:S01]  /*13a90*/  UIMAD UR4, UR13, UR6, URZ ;  /* 0x000000060d0472a4 */ /* 0x000fe2000f8e023f */
[----:B------:R-:W-:Y:S02]  /*13aa0*/  VIADD R7, R7, 0x13220 ;  /* 0x0001322007077836 */ /* 0x000fe40000000000 */
[----:B------:R-:W-:Y:S01]  /*13ab0*/  IMAD.U32 R21, RZ, RZ, UR6 ;  /* 0x00000006ff157e24 */ /* 0x000fe2000f8e00ff */
[----:B------:R-:W-:Y:S01]  /*13ac0*/  SHF.R.S32.HI R5, RZ, 0x1f, R4 ;  /* 0x0000001fff057819 */ /* 0x000fe20000011404 */
[----:B------:R-:W-:Y:S01]  /*13ad0*/  UIMAD UR4, UR12, UR7, UR4 ;  /* 0x000000070c0472a4 */ /* 0x000fe2000f8e0204 */
[----:B------:R-:W-:Y:S01]  /*13ae0*/  PRMT R7, RZ, 0x654, R7 ;  /* 0x00000654ff077816 */ /* 0x000fe20000000007 */
[----:B------:R-:W-:Y:S01]  /*13af0*/  IMAD.WIDE.U32 R20, R21, UR12, R18 ;  /* 0x0000000c15147c25 */ /* 0x000fe2000f8e0012 */
[----:B------:R-:W-:Y:S02]  /*13b00*/  BSSY B1, `(.L_x_11085) ;  /* 0x0000010000017945 */ /* 0x000fe40003800000 */
[----:B0-----:R0:W-:Y:S01]  /*13b10*/  SYNCS.ARRIVE.TRANS64.RED.A1T0 RZ, [R7+URZ], RZ ;  /* 0x000000ff07ff79a7 */ /* 0x0011e2000810043f */
[----:B------:R-:W-:-:S04]  /*13b20*/  IMAD.WIDE R18, R23, 0xc0, R4 ;  /* 0x000000c017127825 */ /* 0x000fc800078e0204 */
[----:B------:R-:W-:Y:S01]  /*13b30*/  VIADD R23, R21, UR4 ;  /* 0x0000000415177c36 */ /* 0x000fe20008000000 */
[----:B------:R-:W-:Y:S06]  /*13b40*/  @P0 BRA `(.L_x_11086) ;  /* 0x00000000002c0947 */ /* 0x000fec0003800000 */
        /* <DEDUP_REMOVED lines=9> */
[----:B0-----:R-:W-:-:S05]  /*13be0*/  LEA.HI.X R7, R4, UR5, R3, 0x1, P0 ;  /* 0x0000000504077c11 */ /* 0x001fca00080f0c03 */
[----:B-----5:R1:W-:Y:S04]  /*13bf0*/  STG.E.128 desc[UR48][R6.64], R28 ;  /* 0x0000001c06007986 */ /* 0x0203e8000c101d30 */
.L_x_11086:
[----:B------:R-:W-:Y:S05]  /*13c00*/  BSYNC B1 ;  /* 0x0000000000017941 */ /* 0x000fea0003800000 */
.L_x_11085:
        /* <DEDUP_REMOVED lines=13> */
[----:B0-----:R-:W-:-:S05]  /*13ce0*/  LEA.HI.X R7, R4, UR5, R3, 0x1, P0 ;  /* 0x0000000504077c11 */ /* 0x001fca00080f0c03 */
[----:B-----5:R2:W-:Y:S02]  /*13cf0*/  STG.E.128 desc[UR48][R6.64], R24 ;  /* 0x0000001806007986 */ /* 0x0205e4000c101d30 */
.L_x_11088:
[----:B------:R-:W-:Y:S05]  /*13d00*/  BSYNC B1 ;  /* 0x0000000000017941 */ /* 0x000fea0003800000 */
.L_x_11087:
        /* <DEDUP_REMOVED lines=13> */
[----:B0-----:R-:W-:-:S05]  /*13de0*/  LEA.HI.X R7, R4, UR5, R3, 0x1, P0 ;  /* 0x0000000504077c11 */ /* 0x001fca00080f0c03 */
[----:B-----5:R3:W-:Y:S02]  /*13df0*/  STG.E.128 desc[UR48][R6.64], R12 ;  /* 0x0000000c06007986 */ /* 0x0207e4000c101d30 */
.L_x_11090:
[----:B------:R-:W-:Y:S05]  /*13e00*/  BSYNC B1 ;  /* 0x0000000000017941 */ /* 0x000fea0003800000 */
.L_x_11089:
        /* <DEDUP_REMOVED lines=10> */
[----:B-123--:R-:W-:Y:S01]  /*13eb0*/  LEA R6, P0, R4, UR4, 0x1 ;  /* 0x0000000404067c11 */ /* 0x00efe2000f8008ff */
[----:B------:R-:W-:-:S05]  /*13ec0*/  IMAD.IADD R3, R5, 0x1, R3 ;  /* 0x0000000105037824 */ /* 0x000fca00078e0203 */
[----:B0-----:R-:W-:-:S05]  /*13ed0*/  LEA.HI.X R7, R4, UR5, R3, 0x1, P0 ;  /* 0x0000000504077c11 */ /* 0x001fca00080f0c03 */
[----:B-----5:R4:W-:Y:S01]  /*13ee0*/  STG.E.128 desc[UR48][R6.64], R8 ;  /* 0x0000000806007986 */ /* 0x0209e2000c101d30 */
[----:B------:R-:W-:Y:S05]  /*13ef0*/  BRA `(.L_x_11091) ;  /* 0x0000000800507947 */ /* 0x000fea0003800000 */
.L_x_11083:
        /* <DEDUP_REMOVED lines=24> */
[----:B------:R-:W2:Y:S04]  /*14080*/  LDG.E R7, desc[UR48][R8.64] ;  /* 0x0000003008077981 */ /* 0x000ea8000c1e1900 */
[----:B-----5:R-:W2:Y:S02]  /*14090*/  LDG.E R0, desc[UR48][R8.64+0x4] ;  /* 0x0000043008007981 */ /* 0x020ea4000c1e1900 */
[----:B--2---:R-:W-:-:S07]  /*140a0*/  IMAD.IADD R0, R0, 0x1, -R7 ;  /* 0x0000000100007824 */ /* 0x004fce00078e0a07 */
.L_x_11092:
[----:B------:R-:W-:Y:S01]  /*140b0*/  USHF.R.S32.HI UR4, URZ, 0x1f, UR41 ;  /* 0x0000001f3f047899 */ /* 0x000fe20008011429 */
[----:B------:R-:W-:Y:S01]  /*140c0*/  BSSY B1, `(.L_x_11093) ;  /* 0x000001d000017945 */ /* 0x000fe20003800000 */
[----:B------:R-:W-:Y:S01]  /*140d0*/  USEL UR8, UR41, URZ, !UP0 ;  /* 0x0000003f29087287 */ /* 0x000fe2000c000000 */
[----:B------:R-:W-:Y:S01]  /*140e0*/  SHF.R.S32.HI R13, RZ, 0x1f, R6 ;  /* 0x0000001fff0d7819 */ /* 0x000fe20000011406 */
[----:B------:R-:W-:Y:S01]  /*140f0*/  USEL UR7, UR4, URZ, !UP0 ;  /* 0x0000003f04077287 */ /* 0x000fe2000c000000 */
[----:B-----5:R-:W-:Y:S01]  /*14100*/  SHF.R.S32.HI R12, RZ, 0x1f, R3 ;  /* 0x0000001fff0c7819 */ /* 0x020fe20000011403 */
[----:B------:R-:W-:Y:S10]  /*14110*/  @P0 BRA `(.L_x_11094) ;  /* 0x00000000005c0947 */ /* 0x000ff40003800000 */
[----:B------:R-:W-:-:S04]  /*14120*/  IMAD R7, R23, 0xc0, R48 ;  /* 0x000000c017077824 */ /* 0x000fc800078e0230 */
        /* <DEDUP_REMOVED lines=22> */
.L_x_11094:
[----:B------:R-:W-:Y:S05]  /*14290*/  BSYNC B1 ;  /* 0x0000000000017941 */ /* 0x000fea0003800000 */
.L_x_11093:
[----:B------:R-:W-:Y:S01]  /*142a0*/  ULDC.64 UR4, c[0x0][0xaa0] ;  /* 0x0002a80000047ab9 */ /* 0x000fe20000000a00 */
[----:B0-----:R-:W-:Y:S01]  /*142b0*/  IMAD.MOV.U32 R7, RZ, RZ, R13 ;  /* 0x000000ffff077224 */ /* 0x001fe200078e000d */
[----:B------:R-:W-:Y:S01]  /*142c0*/  ULDC.64 UR10, c[0x0][0xae0] ;  /* 0x0002b800000a7ab9 */ /* 0x000fe20000000a00 */
[----:B-1----:R-:W-:Y:S01]  /*142d0*/  IMAD R10, R12, UR4, RZ ;  /* 0x000000040c0a7c24 */ /* 0x002fe2000f8e02ff */
[----:B------:R-:W-:Y:S01]  /*142e0*/  SHF.R.S32.HI R5, RZ, 0x1f, R4 ;  /* 0x0000001fff057819 */ /* 0x000fe20000011404 */
[C---:B------:R-:W-:Y:S01]  /*142f0*/  IMAD.WIDE.U32 R8, R3.reuse, UR4, R6 ;  /* 0x0000000403087c25 */ /* 0x040fe2000f8e0006 */
[----:B------:R-:W-:Y:S01]  /*14300*/  ULDC UR4, c[0x0][0xa8c] ;  /* 0x0002a30000047ab9 */ /* 0x000fe20000000800 */
[----:B------:R-:W-:Y:S01]  /*14310*/  BSSY B1, `(.L_x_11095) ;  /* 0x0000024000017945 */ /* 0x000fe20003800000 */
[----:B------:R-:W-:Y:S01]  /*14320*/  ISETP.GE.AND P0, PT, R6, UR4, PT ;  /* 0x0000000406007c0c */ /* 0x000fe2000bf06270 */
[----:B------:R-:W-:Y:S01]  /*14330*/  IMAD R3, R3, UR5, R10 ;  /* 0x0000000503037c24 */ /* 0x000fe2000f8e020a */
[----:B------:R-:W-:-:S02]  /*14340*/  UIMAD UR4, UR6, UR10, URZ ;  /* 0x0000000a060472a4 */ /* 0x000fc4000f8e023f */
[----:B------:R-:W-:Y:S02]  /*14350*/  IMAD.U32 R7, RZ, RZ, UR10 ;  /* 0x0000000aff077e24 */ /* 0x000fe4000f8e00ff */
[----:B------:R-:W-:Y:S01]  /*14360*/  IMAD.IADD R9, R9, 0x1, R3 ;  /* 0x0000000109097824 */ /* 0x000fe200078e0203 */
[----:B------:R-:W-:Y:S01]  /*14370*/  UIMAD UR4, UR39, UR11, UR4 ;  /* 0x0000000b270472a4 */ /* 0x000fe2000f8e0204 */
[----:B------:R-:W-:Y:S02]  /*14380*/  IMAD R3, R23, -0xc0, R0 ;  /* 0xffffff4017037824 */ /* 0x000fe400078e0200 */
[C---:B------:R-:W-:Y:S01]  /*14390*/  VIADD R0, R4.reuse, 0x30 ;  /* 0x0000003004007836 */ /* 0x040fe20000000000 */
[----:B------:R-:W-:Y:S01]  /*143a0*/  ULDC.64 UR10, c[0x0][0xae8] ;  /* 0x0002ba00000a7ab9 */ /* 0x000fe20000000a00 */
[----:B------:R-:W-:Y:S02]  /*143b0*/  VIADD R10, R4, 0x60 ;  /* 0x00000060040a7836 */ /* 0x000fe40000000000 */
[----:B------:R-:W-:Y:S01]  /*143c0*/  IMAD.WIDE.U32 R6, R7, UR39, R8 ;  /* 0x0000002707067c25 */ /* 0x000fe2000f8e0008 */
[----:B------:R-:W-:-:S02]  /*143d0*/  ISETP.GE.OR P3, PT, R0, R3, P0 ;  /* 0x000000030000720c */ /* 0x000fc40000766670 */
[-C--:B------:R-:W-:Y:S01]  /*143e0*/  ISETP.GE.OR P1, PT, R10, R3.reuse, P0 ;  /* 0x000000030a00720c */ /* 0x080fe20000726670 */
[----:B------:R-:W-:Y:S02]  /*143f0*/  VIADD R0, R4, 0x90 ;  /* 0x0000009004007836 */ /* 0x000fe40000000000 */
[----:B------:R-:W-:Y:S01]  /*14400*/  VIADD R7, R7, UR4 ;  /* 0x0000000407077c36 */ /* 0x000fe20008000000 */
[----:B------:R-:W-:Y:S02]  /*14410*/  UIMAD UR4, UR7, UR10, URZ ;  /* 0x0000000a070472a4 */ /* 0x000fe4000f8e023f */
[----:B------:R-:W-:Y:S01]  /*14420*/  IMAD.U32 R9, RZ, RZ, UR10 ;  /* 0x0000000aff097e24 */ /* 0x000fe2000f8e00ff */
[-C--:B------:R-:W-:Y:S02]  /*14430*/  ISETP.GE.OR P2, PT, R0, R3.reuse, P0 ;  /* 0x000000030000720c */ /* 0x080fe40000746670 */
[----:B------:R-:W-:Y:S01]  /*14440*/  ISETP.GE.OR P0, PT, R4, R3, P0 ;  /* 0x000000030400720c */ /* 0x000fe20000706670 */
[----:B------:R-:W-:-:S02]  /*14450*/  UIMAD UR4, UR8, UR11, UR4 ;  /* 0x0000000b080472a4 */ /* 0x000fc4000f8e0204 */
[----:B------:R-:W-:-:S04]  /*14460*/  IMAD.WIDE.U32 R6, R9, UR8, R6 ;  /* 0x0000000809067c25 */ /* 0x000fc8000f8e0006 */
[----:B------:R-:W-:-:S04]  /*14470*/  IMAD.WIDE R8, R23, 0xc0, R4 ;  /* 0x000000c017087825 */ /* 0x000fc800078e0204 */
[----:B------:R-:W-:Y:S02]  /*14480*/  VIADD R11, R7, UR4 ;  /* 0x00000004070b7c36 */ /* 0x000fe40008000000 */
        /* <DEDUP_REMOVED lines=12> */
.L_x_11096:
[----:B------:R-:W-:Y:S05]  /*14550*/  BSYNC B1 ;  /* 0x0000000000017941 */ /* 0x000fea0003800000 */
.L_x_11095:
        /* <DEDUP_REMOVED lines=11> */
[----:B0-----:R-:W-:Y:S01]  /*14610*/  LEA R12, P0, R4, UR4, 0x1 ;  /* 0x00000004040c7c11 */ /* 0x001fe2000f8008ff */
[----:B------:R-:W-:-:S05]  /*14620*/  IMAD.IADD R3, R5, 0x1, R3 ;  /* 0x0000000105037824 */ /* 0x000fca00078e0203 */
[----:B------:R-:W-:-:S05]  /*14630*/  LEA.HI.X R13, R4, UR5, R3, 0x1, P0 ;  /* 0x00000005040d7c11 */ /* 0x000fca00080f0c03 */
[----:B------:R1:W-:Y:S02]  /*14640*/  STG.E.128 desc[UR48][R12.64], RZ ;  /* 0x000000ff0c007986 */ /* 0x0003e4000c101d30 */
.L_x_11098:
[----:B------:R-:W-:Y:S05]  /*14650*/  BSYNC B1 ;  /* 0x0000000000017941 */ /* 0x000fea0003800000 */
.L_x_11097:
        /* <DEDUP_REMOVED lines=11> */
[----:B01----:R-:W-:Y:S01]  /*14710*/  LEA R12, P0, R4, UR4, 0x1 ;  /* 0x00000004040c7c11 */ /* 0x003fe2000f8008ff */
[----:B------:R-:W-:-:S05]  /*14720*/  IMAD.IADD R3, R5, 0x1, R3 ;  /* 0x0000000105037824 */ /* 0x000fca00078e0203 */
[----:B------:R-:W-:-:S05]  /*14730*/  LEA.HI.X R13, R4, UR5, R3, 0x1, P0 ;  /* 0x00000005040d7c11 */ /* 0x000fca00080f0c03 */
[----:B------:R2:W-:Y:S02]  /*14740*/  STG.E.128 desc[UR48][R12.64], RZ ;  /* 0x000000ff0c007986 */ /* 0x0005e4000c101d30 */
.L_x_11100:
[----:B------:R-:W-:Y:S05]  /*14750*/  BSYNC B1 ;  /* 0x0000000000017941 */ /* 0x000fea0003800000 */
.L_x_11099:
        /* <DEDUP_REMOVED lines=14> */
.L_x_11091:
[----:B------:R-:W-:Y:S05]  /*14840*/  BSYNC B0 ;  /* 0x0000000000007941 */ /* 0x000fea0003800000 */
.L_x_11082:
[----:B------:R-:W-:Y:S02]  /*14850*/  ULDC UR4, c[0x0][0xc14] ;  /* 0x0003050000047ab9 */ /* 0x000fe40000000800 */
[----:B------:R-:W-:-:S06]  /*14860*/  UISETP.GE.AND UP0, UPT, UR47, UR4, UPT ;  /* 0x000000042f00728c */ /* 0x000fcc000bf06270 */
[----:B------:R-:W-:-:S13]  /*14870*/  PLOP3.LUT P0, PT, PT, PT, UP0, 0x80, 0x0 ;  /* 0x000000000000781c */ /* 0x000fda0003f0f008 */
[----:B------:R-:W-:Y:S05]  /*14880*/  @!P0 BRA `(.L_x_11101) ;  /* 0xfffffec400208947 */ /* 0x000fea000383ffff */
[----:B------:R-:W-:Y:S05]  /*14890*/  EXIT ;  /* 0x000000000000794d */ /* 0x000fea0003800000 */
.L_x_10996:
        /* <DEDUP_REMOVED lines=18> */
.L_x_11102:
        /* <DEDUP_REMOVED lines=41> */
.L_x_11108:
        /* <DEDUP_REMOVED lines=14> */
.L_x_11107:
[----:B------:R-:W-:Y:S05]  /*14d30*/  BSYNC B0 ;  /* 0x0000000000007941 */ /* 0x000fea0003800000 */
.L_x_11106:
        /* <DEDUP_REMOVED lines=21> */
.L_x_11104:
        /* <DEDUP_REMOVED lines=25> */
.L_x_11109:
[----:B-1----:R-:W-:Y:S01]  /*15020*/  IMAD R24, R24, R9, R13 ;  /* 0x0000000918187224 */ /* 0x002fe200078e020d */
[----:B------:R-:W-:Y:S01]  /*15030*/  IABS R12, R4 ;  /* 0x00000004000c7213 */ /* 0x000fe20000000000 */
[----:B0-----:R-:W-:Y:S02]  /*15040*/  IMAD.MOV.U32 R11, RZ, RZ, R14 ;  /* 0x000000ffff0b7224 */ /* 0x001fe400078e000e */
[----:B------:R-:W-:Y:S02]  /*15050*/  IMAD.IADD R7, R7, 0x1, -R24 ;  /* 0x0000000107077824 */ /* 0x000fe400078e0a18 */
[----:B------:R-:W-:Y:S02]  /*15060*/  IMAD R11, R11, R10, RZ ;  /* 0x0000000a0b0b7224 */ /* 0x000fe400078e02ff */
[----:B------:R-:W-:Y:S01]  /*15070*/  IMAD.MOV.U32 R2, RZ, RZ, RZ ;  /* 0x000000ffff027224 */ /* 0x000fe200078e00ff */
[----:B------:R-:W-:Y:S01]  /*15080*/  IABS R8, R7 ;  /* 0x0000000700087213 */ /* 0x000fe20000000000 */
[----:B------:R-:W-:-:S02]  /*15090*/  IMAD.MOV R12, RZ, RZ, -R12 ;  /* 0x000000ffff0c7224 */ /* 0x000fc400078e0a0c */
        /* <DEDUP_REMOVED lines=28> */
[----:B------:R-:W-:Y:S01]  /*15260*/  IMAD.MOV.U32 R2, RZ, RZ, R11 ;  /* 0x000000ffff027224 */ /* 0x000fe200078e000b */
[----:B------:R-:W-:-:S03]  /*15270*/  IABS R11, R13 ;  /* 0x0000000d000b7213 */ /* 0x000fc60000000000 */
[----:B------:R-:W-:Y:S02]  /*15280*/  IMAD R7, R2, R9, RZ ;  /* 0x0000000902077224 */ /* 0x000fe400078e02ff */
[----:B------:R-:W-:-:S04]  /*15290*/  IMAD.MOV.U32 R2, RZ, RZ, RZ ;  /* 0x000000ffff027224 */ /* 0x000fc800078e00ff */
[----:B------:R-:W-:Y:S01]  /*152a0*/  IMAD.HI.U32 R2, R3, R7, R2 ;  /* 0x0000000703027227 */ /* 0x000fe200078e0002 */
[----:B------:R-:W-:-:S04]  /*152b0*/  LOP3.LUT R3, R13, R6, RZ, 0x3c, !PT ;  /* 0x000000060d037212 */ /* 0x000fc800078e3cff */
[----:B------:R-:W-:Y:S01]  /*152c0*/  ISETP.GE.AND P2, PT, R3, RZ, PT ;  /* 0x000000ff0300720c */ /* 0x000fe20003f46270 */
        /* <DEDUP_REMOVED lines=17> */
.L_x_11105:
[----:B------:R-:W-:Y:S01]  /*153e0*/  IMAD.MOV.U32 R24, RZ, RZ, R7 ;  /* 0x000000ffff187224 */ /* 0x000fe200078e0007 */
[----:B------:R-:W-:Y:S01]  /*153f0*/  UMOV UR38, URZ ;  /* 0x0000003f00267c82 */ /* 0x000fe20008000000 */
[----:B------:R-:W-:-:S07]  /*15400*/  IMAD.MOV.U32 R25, RZ, RZ, RZ ;  /* 0x000000ffff197224 */ /* 0x000fce00078e00ff */
.L_x_11110:
        /* <DEDUP_REMOVED lines=8> */
.L_x_11103:
[----:B------:R-:W-:Y:S01]  /*15490*/  ULDC UR4, c[0x0][0xc14] ;  /* 0x0003050000047ab9 */ /* 0x000fe20000000800 */
[----:B------:R1:W-:Y:S01]  /*154a0*/  STL [R1], RZ ;  /* 0x000000ff01007387 */ /* 0x0003e20000100800 */
[----:B------:R-:W-:Y:S01]  /*154b0*/  UISETP.GE.AND UP0, UPT, UR45, UR4, UPT ;  /* 0x000000042d00728c */ /* 0x000fe2000bf06270 */
[----:B------:R-:W-:Y:S02]  /*154c0*/  IMAD.MOV.U32 R18, RZ, RZ, 0x1 ;  /* 0x00000001ff127424 */ /* 0x000fe400078e00ff */
[----:B------:R-:W-:-:S03]  /*154d0*/  IMAD.MOV.U32 R17, RZ, RZ, RZ ;  /* 0x000000ffff117224 */ /* 0x000fc600078e00ff */
[----:B------:R-:W-:-:S13]  /*154e0*/  PLOP3.LUT P0, PT, PT, PT, UP0, 0x80, 0x0 ;  /* 0x000000000000781c */ /* 0x000fda0003f0f008 */
[----:B-1----:R-:W-:Y:S05]  /*154f0*/  @P0 BRA `(.L_x_11111) ;  /* 0x0000003400b00947 */ /* 0x002fea0003800000 */
[----:B0-----:R-:W0:Y:S01]  /*15500*/  S2R R0, SR_TID.X ;  /* 0x0000000000007919 */ /* 0x001e220000002100 */
[----:B------:R-:W-:Y:S01]  /*15510*/  IMAD.MOV.U32 R18, RZ, RZ, 0x1 ;  /* 0x00000001ff127424 */ /* 0x000fe200078e00ff */
[----:B------:R-:W-:Y:S01]  /*15520*/  ULOP3.LUT UR42, UR40, 0x1, URZ, 0xfc, !UPT ;  /* 0x00000001282a7892 */ /* 0x000fe2000f8efc3f */
[----:B------:R-:W-:Y:S01]  /*15530*/  IMAD.MOV.U32 R17, RZ, RZ, RZ ;  /* 0x000000ffff117224 */ /* 0x000fe200078e00ff */
[----:B------:R-:W1:Y:S01]  /*15540*/  S2R R6, SR_TID.X ;  /* 0x0000000000067919 */ /* 0x000e620000002100 */
[----:B------:R-:W-:Y:S01]  /*15550*/  ULOP3.LUT UR44, UR40, 0x2, URZ, 0xfc, !UPT ;  /* 0x00000002282c7892 */ /* 0x000fe2000f8efc3f */
[----:B------:R-:W-:Y:S01]  /*15560*/  ULDC UR43, c[0x0][0xc] ;  /* 0x00000300002b7ab9 */ /* 0x000fe20000000800 */
[----:B------:R2:W-:Y:S01]  /*15570*/  STL [R1], RZ ;  /* 0x000000ff01007387 */ /* 0x0005e20000100800 */
[----:B------:R-:W-:Y:S01]  /*15580*/  ULDC.64 UR46, c[0x0][0x198] ;  /* 0x00006600002e7ab9 */ /* 0x000fe20000000a00 */
[----:B0-----:R-:W-:Y:S01]  /*15590*/  LOP3.LUT R2, R0, 0x7f, RZ, 0xc0, !PT ;  /* 0x0000007f00027812 */ /* 0x001fe200078ec0ff */
[----:B-1----:R-:W-:Y:S01]  /*155a0*/  IMAD.SHL.U32 R29, R6, 0x40, RZ ;  /* 0x00000040061d7824 */ /* 0x002fe200078e00ff */
[----:B------:R-:W-:-:S03]  /*155b0*/  SHF.R.U32.HI R0, RZ, 0x1, R6 ;  /* 0x00000001ff007819 */ /* 0x000fc60000011606 */
[----:B------:R-:W-:Y:S02]  /*155c0*/  IMAD.SHL.U32 R4, R2, 0x10, RZ ;  /* 0x0000001002047824 */ /* 0x000fe400078e00ff */
[C---:B------:R-:W-:Y:S01]  /*155d0*/  IMAD.SHL.U32 R2, R6.reuse, 0x20, RZ ;  /* 0x0000002006027824 */ /* 0x040fe200078e00ff */
        /* <DEDUP_REMOVED lines=13> */
.L_x_11177:
[----:B------:R-:W-:Y:S01]  /*156b0*/  ULDC.64 UR4, c[0x0][0xa28] ;  /* 0x00028a0000047ab9 */ /* 0x000fe20000000a00 */
[----:B------:R-:W-:Y:S01]  /*156c0*/  ULDC.64 UR8, c[0x0][0xa08] ;  /* 0x0002820000087ab9 */ /* 0x000fe20000000a00 */
[----:B------:R-:W-:Y:S01]  /*156d0*/  UISETP.NE.U32.AND UP0, UPT, UR4, URZ, UPT ;  /* 0x0000003f0400728c */ /* 0x000fe2000bf05070 */
[----:B------:R-:W-:Y:S01]  /*156e0*/  ISETP.NE.U32.AND P1, PT, RZ, UR8, PT ;  /* 0x00000008ff007c0c */ /* 0x000fe2000bf25070 */
[----:B------:R-:W-:Y:S01]  /*156f0*/  ULDC.64 UR10, c[0x0][0xa18] ;  /* 0x00028600000a7ab9 */ /* 0x000fe20000000a00 */
[----:B01----:R-:W0:Y:S01]  /*15700*/  LDC R0, c[0x0][0x288] ;  /* 0x0000a200ff007b82 */ /* 0x003e220000000800 */
[----:B------:R-:W-:Y:S01]  /*15710*/  UISETP.NE.AND.EX UP0, UPT, UR5, URZ, UPT, UP0 ;  /* 0x0000003f0500728c */ /* 0x000fe2000bf05300 */
[----:B------:R-:W-:Y:S01]  /*15720*/  ISETP.NE.AND.EX P1, PT, RZ, UR9, PT, P1 ;  /* 0x00000009ff007c0c */ /* 0x000fe2000bf25310 */
[----:B------:R-:W-:Y:S01]  /*15730*/  UISETP.NE.U32.AND UP1, UPT, UR10, URZ, UPT ;  /* 0x0000003f0a00728c */ /* 0x000fe2000bf25070 */
[----:B------:R-:W-:Y:S01]  /*15740*/  IMAD.MOV.U32 R23, RZ, RZ, RZ ;  /* 0x000000ffff177224 */ /* 0x000fe200078e00ff */
[----:B------:R-:W-:Y:S01]  /*15750*/  ULDC.64 UR8, c[0x0][0xa08] ;  /* 0x0002820000087ab9 */ /* 0x000fe20000000a00 */
[----:B------:R-:W-:Y:S01]  /*15760*/  ULDC.64 UR6, c[0x0][0xa00] ;  /* 0x0002800000067ab9 */ /* 0x000fe20000000a00 */
[----:B------:R-:W-:Y:S01]  /*15770*/  UISETP.NE.AND.EX UP1, UPT, UR11, URZ, UPT, UP1 ;  /* 0x0000003f0b00728c */ /* 0x000fe2000bf25310 */
[----:B------:R-:W-:Y:S01]  /*15780*/  PLOP3.LUT P2, PT, PT, PT, UP0, 0x80, 0x0 ;  /* 0x000000000000781c */ /* 0x000fe20003f4f008 */
[----:B------:R-:W-:Y:S01]  /*15790*/  UIMAD.WIDE UR8, UR45, 0x4, UR8 ;  /* 0x000000042d0878a5 */ /* 0x000fe2000f8e0208 */
[----:B------:R-:W-:Y:S01]  /*157a0*/  ISETP.NE.U32.AND P0, PT, RZ, UR6, PT ;  /* 0x00000006ff007c0c */ /* 0x000fe2000bf05070 */
[----:B------:R-:W-:Y:S01]  /*157b0*/  IMAD.MOV.U32 R27, RZ, RZ, RZ ;  /* 0x000000ffff1b7224 */ /* 0x000fe200078e00ff */
[----:B------:R-:W-:-:S02]  /*157c0*/  @UP0 ULDC.64 UR4, c[0x0][0xa28] ;  /* 0x00028a0000040ab9 */ /* 0x000fc40000000a00 */
[----:B------:R-:W-:Y:S01]  /*157d0*/  @UP0 UIMAD.WIDE UR4, UR45, 0x4, UR4 ;  /* 0x000000042d0408a5 */ /* 0x000fe2000f8e0204 */
[----:B------:R-:W-:Y:S01]  /*157e0*/  IMAD.U32 R2, RZ, RZ, UR8 ;  /* 0x00000008ff027e24 */ /* 0x000fe2000f8e00ff */
[----:B------:R-:W-:Y:S01]  /*157f0*/  ISETP.NE.AND.EX P0, PT, RZ, UR7, PT, P0 ;  /* 0x00000007ff007c0c */ /* 0x000fe2000bf05300 */
[----:B------:R-:W-:Y:S01]  /*15800*/  IMAD.U32 R3, RZ, RZ, UR9 ;  /* 0x00000009ff037e24 */ /* 0x000fe2000f8e00ff */
[----:B------:R-:W-:Y:S01]  /*15810*/  ULDC.64 UR6, c[0x0][0xa00] ;  /* 0x0002800000067ab9 */ /* 0x000fe20000000a00 */
[----:B------:R-:W-:Y:S01]  /*15820*/  @UP1 ULDC.64 UR10, c[0x0][0xa18] ;  /* 0x00028600000a1ab9 */ /* 0x000fe20000000a00 */
[----:B------:R-:W-:Y:S01]  /*15830*/  PLOP3.LUT P3, PT, PT, PT, UP1, 0x80, 0x0 ;  /* 0x000000000000781c */ /* 0x000fe20003f6f018 */
[----:B------:R-:W-:Y:S01]  /*15840*/  IMAD.MOV.U32 R6, RZ, RZ, RZ ;  /* 0x000000ffff067224 */ /* 0x000fe200078e00ff */
[----:B------:R1:W5:Y:S01]  /*15850*/  @P1 LDG.E R23, desc[UR48][R2.64] ;  /* 0x0000003002171981 */ /* 0x000362000c1e1900 */
[----:B------:R-:W-:-:S06]  /*15860*/  UIMAD.WIDE UR6, UR45, 0x4, UR6 ;  /* 0x000000042d0678a5 */ /* 0x000fcc000f8e0206 */
[----:B------:R-:W-:Y:S02]  /*15870*/  IMAD.U32 R4, RZ, RZ, UR6 ;  /* 0x00000006ff047e24 */ /* 0x000fe4000f8e00ff */
[----:B------:R-:W-:Y:S02]  /*15880*/  IMAD.U32 R5, RZ, RZ, UR7 ;  /* 0x00000007ff057e24 */ /* 0x000fe4000f8e00ff */
[----:B-1----:R-:W-:Y:S02]  /*15890*/  IMAD.U32 R2, RZ, RZ, UR4 ;  /* 0x00000004ff027e24 */ /* 0x002fe4000f8e00ff */
[----:B------:R-:W-:Y:S01]  /*158a0*/  IMAD.U32 R3, RZ, RZ, UR5 ;  /* 0x00000005ff037e24 */ /* 0x000fe2000f8e00ff */
[----:B------:R-:W-:Y:S01]  /*158b0*/  @UP1 UIMAD.WIDE UR4, UR45, 0x4, UR10 ;  /* 0x000000042d0418a5 */ /* 0x000fe2000f8e020a */
[----:B------:R-:W5:Y:S02]  /*158c0*/  @P0 LDG.E R27, desc[UR48][R4.64] ;  /* 0x00000030041b0981 */ /* 0x000f64000c1e1900 */
[----:B------:R-:W-:-:S02]  /*158d0*/  ULDC.64 UR10, c[0x0][0xa20] ;  /* 0x00028800000a7ab9 */ /* 0x000fc40000000a00 */
[----:B------:R1:W5:Y:S02]  /*158e0*/  @P2 LDG.E R6, desc[UR48][R2.64] ;  /* 0x0000003002062981 */ /* 0x000364000c1e1900 */
[----:B-1----:R-:W-:Y:S02]  /*158f0*/  IMAD.U32 R2, RZ, RZ, UR4 ;  /* 0x00000004ff027e24 */ /* 0x002fe4000f8e00ff */
[----:B------:R-:W-:Y:S01]  /*15900*/  IMAD.U32 R3, RZ, RZ, UR5 ;  /* 0x00000005ff037e24 */ /* 0x000fe2000f8e00ff */
[----:B------:R-:W-:-:S04]  /*15910*/  ULDC.64 UR4, c[0x0][0x3f8] ;  /* 0x0000fe0000047ab9 */ /* 0x000fc80000000a00 */
[----:B0-----:R0:W5:Y:S01]  /*15920*/  @P3 LDG.E R0, desc[UR48][R2.64] ;  /* 0x0000003002003981 */ /* 0x001162000c1e1900 */
[----:B------:R-:W-:Y:S01]  /*15930*/  UISETP.NE.U32.AND UP0, UPT, UR4, URZ, UPT ;  /* 0x0000003f0400728c */ /* 0x000fe2000bf05070 */
[----:B------:R-:W-:Y:S02]  /*15940*/  ISETP.NE.U32.AND P2, PT, RZ, UR10, PT ;  /* 0x0000000aff007c0c */ /* 0x000fe4000bf45070 */
        /* <DEDUP_REMOVED lines=9> */
[----:B------:R-:W-:Y:S02]  /*159e0*/  IMAD.U32 R2, RZ, RZ, UR6 ;  /* 0x00000006ff027e24 */ /* 0x000fe4000f8e00ff */
[----:B------:R-:W-:Y:S02]  /*159f0*/  IMAD.U32 R4, RZ, RZ, UR6 ;  /* 0x00000006ff047e24 */ /* 0x000fe4000f8e00ff */
[----:B------:R-:W-:-:S03]  /*15a00*/  IMAD.U32 R3, RZ, RZ, UR7 ;  /* 0x00000007ff037e24 */ /* 0x000fc6000f8e00ff */
[----:B------:R-:W2:Y:S04]  /*15a10*/  LDG.E R5, desc[UR48][R4.64] ;  /* 0x0000003004057981 */ /* 0x000ea8000c1e1900 */
[----:B------:R-:W2:Y:S02]  /*15a20*/  LDG.E R2, desc[UR48][R2.64+0x4] ;  /* 0x0000043002027981 */ /* 0x000ea4000c1e1900 */
[----:B--2--5:R-:W-:-:S07]  /*15a30*/  IMAD.IADD R0, R2, 0x1, -R5 ;  /* 0x0000000102007824 */ /* 0x024fce00078e0a05 */
.L_x_11112:
        /* <DEDUP_REMOVED lines=9> */
.L_x_11113:
[----:B------:R-:W-:Y:S05]  /*15ad0*/  @!P1 BRA `(.L_x_11114) ;  /* 0x00000000001c9947 */ /* 0x000fea0003800000 */
[----:B------:R-:W-:Y:S02]  /*15ae0*/  IMAD.U32 R5, RZ, RZ, UR9 ;  /* 0x00000009ff057e24 */ /* 0x000fe4000f8e00ff */
[----:B------:R-:W-:Y:S02]  /*15af0*/  IMAD.U32 R2, RZ, RZ, UR8 ;  /* 0x00000008ff027e24 */ /* 0x000fe4000f8e00ff */
[----:B------:R-:W-:Y:S02]  /*15b00*/  IMAD.U32 R4, RZ, RZ, UR8 ;  /* 0x00000008ff047e24 */ /* 0x000fe4000f8e00ff */
[----:B------:R-:W-:-:S03]  /*15b10*/  IMAD.U32 R3, RZ, RZ, UR9 ;  /* 0x00000009ff037e24 */ /* 0x000fc6000f8e00ff */
[----:B------:R-:W2:Y:S04]  /*15b20*/  LDG.E R5, desc[UR48][R4.64] ;  /* 0x0000003004057981 */ /* 0x000ea8000c1e1900 */
[----:B------:R-:W2:Y:S02]  /*15b30*/  LDG.E R2, desc[UR48][R2.64+0x4] ;  /* 0x0000043002027981 */ /* 0x000ea4000c1e1900 */
[----:B--2---:R-:W-:-:S07]  /*15b40*/  IMAD.IADD R7, R2, 0x1, -R5 ;  /* 0x0000000102077824 */ /* 0x004fce00078e0a05 */
.L_x_11114:
[----:B0-----:R-:W0:Y:S01]  /*15b50*/  LDC.64 R2, c[0x0][0x9e0] ;  /* 0x00027800ff027b82 */ /* 0x001e220000000a00 */
[----:B------:R-:W-:Y:S02]  /*15b60*/  IMAD R5, R25, 0xc0, RZ ;  /* 0x000000c019057824 */ /* 0x000fe400078e02ff */
[----:B-----5:R-:W-:-:S03]  /*15b70*/  IMAD.IADD R6, R7, 0x1, -R6 ;  /* 0x0000000107067824 */ /* 0x020fc600078e0a06 */
        /* <DEDUP_REMOVED lines=15> */
.L_x_11116:
[----:B------:R-:W-:-:S13]  /*15c70*/  ISETP.NE.AND P0, PT, R3, 0x1, PT ;  /* 0x000000010300780c */ /* 0x000fda0003f05270 */
[----:B------:R-:W0:Y:S02]  /*15c80*/  @P0 LDC.64 R4, c[0x0][0x9e8] ;  /* 0x00027a00ff040b82 */ /* 0x000e240000000a00 */
[----:B0-----:R-:W-:-:S05]  /*15c90*/  @P0 IMAD.HI.U32 R4, R7, R4, RZ ;  /* 0x0000000407040227 */ /* 0x001fca00078e00ff */
[----:B------:R-:W-:-:S07]  /*15ca0*/  @P0 SHF.R.U32.HI R7, RZ, R5, R4 ;  /* 0x00000005ff070219 */ /* 0x000fce0000011604 */
.L_x_11117:
[----:B------:R-:W-:-:S05]  /*15cb0*/  IMAD R7, R7, R3, R3 ;  /* 0x0000000307077224 */ /* 0x000fca00078e0203 */
[----:B------:R-:W-:-:S07]  /*15cc0*/  VIMNMX R2, R2, R7, PT ;  /* 0x0000000702027248 */ /* 0x000fce0003fe0100 */
.L_x_11115:
[----:B------:R-:W-:Y:S01]  /*15cd0*/  VIADD R4, R2, 0x9f ;  /* 0x0000009f02047836 */ /* 0x000fe20000000000 */
[----:B------:R-:W-:Y:S01]  /*15ce0*/  ULDC UR4, c[0x0][0x9dc] ;  /* 0x0002770000047ab9 */ /* 0x000fe20000000800 */
[----:B------:R-:W-:Y:S02]  /*15cf0*/  VIADD R2, R6, 0x9f ;  /* 0x0000009f06027836 */ /* 0x000fe40000000000 */
[----:B------:R-:W-:-:S04]  /*15d00*/  IMAD.HI R4, R4, 0x66666667, RZ ;  /* 0x6666666704047827 */ /* 0x000fc800078e02ff */
[----:B------:R-:W-:Y:S01]  /*15d10*/  IMAD.HI R2, R2, 0x66666667, RZ ;  /* 0x6666666702027827 */ /* 0x000fe200078e02ff */
[----:B------:R-:W-:-:S03]  /*15d20*/  SHF.R.U32.HI R5, RZ, 0x1f, R4 ;  /* 0x0000001fff057819 */ /* 0x000fc60000011604 */
[----:B------:R-:W-:Y:S01]  /*15d30*/  IMAD R7, R25, 0xc0, -R0 ;  /* 0x000000c019077824 */ /* 0x000fe200078e0a00 */
[----:B------:R-:W-:Y:S02]  /*15d40*/  LEA.HI.SX32 R26, R4, R5, 0x1a ;  /* 0x00000005041a7211 */ /* 0x000fe400078fd2ff */
[----:B------:R-:W-:Y:S01]  /*15d50*/  SHF.R.U32.HI R5, RZ, 0x1f, R2 ;  /* 0x0000001fff057819 */ /* 0x000fe20000011602 */
[----:B------:R-:W-:-:S03]  /*15d60*/  IMAD.IADD R7, R6, 0x1, R7 ;  /* 0x0000000106077824 */ /* 0x000fc600078e0207 */
[----:B------:R-:W-:Y:S01]  /*15d70*/  LEA.HI.SX32 R5, R2, R5, 0x1a ;  /* 0x0000000502057211 */ /* 0x000fe200078fd2ff */
[----:B------:R-:W-:-:S03]  /*15d80*/  VIADD R0, R7, -UR4 ;  /* 0x8000000407007c36 */ /* 0x000fc60008000000 */
        /* <DEDUP_REMOVED lines=11> */
.L_x_11119:
[----:B------:R-:W-:-:S13]  /*15e40*/  ISETP.NE.AND P0, PT, R3, 0x1, PT ;  /* 0x000000010300780c */ /* 0x000fda0003f05270 */
[----:B------:R-:W0:Y:S02]  /*15e50*/  @P0 LDC.64 R4, c[0x0][0x9e8] ;  /* 0x00027a00ff040b82 */ /* 0x000e240000000a00 */
[----:B0-----:R-:W-:-:S05]  /*15e60*/  @P0 IMAD.HI.U32 R4, R7, R4, RZ ;  /* 0x0000000407040227 */ /* 0x001fca00078e00ff */
[----:B------:R-:W-:-:S07]  /*15e70*/  @P0 SHF.R.U32.HI R7, RZ, R5, R4 ;  /* 0x00000005ff070219 */ /* 0x000fce0000011604 */
.L_x_11120:
[----:B------:R-:W-:-:S05]  /*15e80*/  IMAD R3, R7, R3, RZ ;  /* 0x0000000307037224 */ /* 0x000fca00078e02ff */
[----:B------:R-:W-:-:S07]  /*15e90*/  VIMNMX R0, R0, R3, !PT ;  /* 0x0000000300007248 */ /* 0x000fce0007fe0100 */
.L_x_11118:
[----:B------:R-:W-:Y:S01]  /*15ea0*/  IMAD.HI R0, R0, 0x66666667, RZ ;  /* 0x6666666700007827 */ /* 0x000fe200078e02ff */
[----:B------:R-:W-:Y:S04]  /*15eb0*/  BSSY B6, `(.L_x_11121) ;  /* 0x0000210000067945 */ /* 0x000fe80003800000 */
[----:B------:R-:W-:-:S04]  /*15ec0*/  SHF.R.U32.HI R3, RZ, 0x1f, R0 ;  /* 0x0000001fff037819 */ /* 0x000fc80000011600 */
[----:B------:R-:W-:-:S04]  /*15ed0*/  LEA.HI.SX32 R3, R0, R3, 0x1a ;  /* 0x0000000300037211 */ /* 0x000fc800078fd2ff */
[----:B------:R-:W-:-:S04]  /*15ee0*/  VIMNMX R22, RZ, R3, !PT ;  /* 0x00000003ff167248 */ /* 0x000fc80007fe0100 */
[----:B------:R-:W-:-:S13]  /*15ef0*/  ISETP.GT.AND P0, PT, R26, R22, PT ;  /* 0x000000161a00720c */ /* 0x000fda0003f04270 */
        /* <DEDUP_REMOVED lines=18> */
.L_x_11122:
        /* <DEDUP_REMOVED lines=23> */
.L_x_11124:
        /* <DEDUP_REMOVED lines=22> */
.L_x_11125:
        /* <DEDUP_REMOVED lines=20> */
.L_x_11126:
        /* <DEDUP_REMOVED lines=18> */
.L_x_11127:
[----:B------:R-:W-:Y:S01]  /*16550*/  ULDC.64 UR4, c[0x0][0x9f8] ;  /* 0x00027e0000047ab9 */ /* 0x000fe20000000a00 */
[----:B------:R-:W-:Y:S01]  /*16560*/  IMAD.U32 R19, RZ, RZ, UR45 ;  /* 0x0000002dff137e24 */ /* 0x000fe2000f8e00ff */
[----:B------:R-:W-:Y:S01]  /*16570*/  UISETP.NE.U32.AND UP0, UPT, UR4, URZ, UPT ;  /* 0x0000003f0400728c */ /* 0x000fe2000bf05070 */
[----:B------:R-:W0:Y:S01]  /*16580*/  LDC R0, c[0x0][0x428] ;  /* 0x00010a00ff007b82 */ /* 0x000e220000000800 */
[----:B------:R-:W1:Y:S01]  /*16590*/  S2R R4, SR_TID.X ;  /* 0x0000000000047919 */ /* 0x000e620000002100 */
[----:B------:R-:W-:Y:S01]  /*165a0*/  IMAD.U32 R20, RZ, RZ, UR38 ;  /* 0x00000026ff147e24 */ /* 0x000fe2000f8e00ff */
[----:B------:R-:W-:Y:S01]  /*165b0*/  UISETP.NE.AND.EX UP0, UPT, UR5, URZ, UPT, UP0 ;  /* 0x0000003f0500728c */ /* 0x000fe2000bf05300 */
[----:B------:R-:W-:Y:S01]  /*165c0*/  IMAD R25, R25, 0xc0, R27 ;  /* 0x000000c019197824 */ /* 0x000fe200078e021b */
[----:B------:R-:W-:-:S04]  /*165d0*/  ULDC.64 UR6, c[0x0][0xa08] ;  /* 0x0002820000067ab9 */ /* 0x000fc80000000a00 */
[----:B------:R-:W-:-:S05]  /*165e0*/  PLOP3.LUT P0, PT, PT, PT, UP0, 0x80, 0x0 ;  /* 0x000000000000781c */ /* 0x000fca0003f0f008 */
[----:B------:R-:W-:Y:S02]  /*165f0*/  @UP0 ULDC.64 UR4, c[0x0][0x9f8] ;  /* 0x00027e0000040ab9 */ /* 0x000fe40000000a00 */
[----:B------:R-:W-:-:S06]  /*16600*/  @UP0 UIMAD.WIDE UR4, UR45, 0x4, UR4 ;  /* 0x000000042d0408a5 */ /* 0x000fcc000f8e0204 */
[----:B------:R-:W-:Y:S02]  /*16610*/  IMAD.U32 R2, RZ, RZ, UR4 ;  /* 0x00000004ff027e24 */ /* 0x000fe4000f8e00ff */
[----:B------:R-:W-:Y:S01]  /*16620*/  IMAD.U32 R3, RZ, RZ, UR5 ;  /* 0x00000005ff037e24 */ /* 0x000fe2000f8e00ff */
[----:B------:R-:W-:-:S04]  /*16630*/  ULDC.64 UR4, c[0x0][0xa00] ;  /* 0x0002800000047ab9 */ /* 0x000fc80000000a00 */
[----:B------:R2:W3:Y:S01]  /*16640*/  @P0 LDG.E R19, desc[UR48][R2.64] ;  /* 0x0000003002130981 */ /* 0x0004e2000c1e1900 */
[----:B0-----:R-:W-:Y:S01]  /*16650*/  ISETP.NE.AND P0, PT, R0, 0x1, PT ;  /* 0x000000010000780c */ /* 0x001fe20003f05270 */
[----:B------:R-:W-:Y:S01]  /*16660*/  UMOV UR36, URZ ;  /* 0x0000003f00247c82 */ /* 0x000fe20008000000 */
[----:B------:R-:W-:Y:S02]  /*16670*/  R2UR UR37, R25 ;  /* 0x00000000192572ca */ /* 0x000fe400000e0000 */
[----:B-1----:R-:W-:Y:S02]  /*16680*/  LOP3.LUT R10, R4, 0x7f, RZ, 0xc0, !PT ;  /* 0x0000007f040a7812 */ /* 0x002fe400078ec0ff */
[----:B------:R-:W-:Y:S02]  /*16690*/  SHF.R.U32.HI R4, RZ, 0x5, R4 ;  /* 0x00000005ff047819 */ /* 0x000fe40000011604 */
[----:B------:R-:W-:Y:S01]  /*166a0*/  ISETP.NE.AND P1, PT, R10, RZ, PT ;  /* 0x000000ff0a00720c */ /* 0x000fe20003f25270 */
[----:B--2---:R-:W0:Y:S01]  /*166b0*/  LDC.64 R2, c[0x0][0x3f8] ;  /* 0x0000fe00ff027b82 */ /* 0x004e220000000a00 */
[----:B------:R-:W-:-:S07]  /*166c0*/  LOP3.LUT R4, R4, 0x3, RZ, 0xc0, !PT ;  /* 0x0000000304047812 */ /* 0x000fce00078ec0ff */
[----:B------:R-:W1:Y:S04]  /*166d0*/  @P0 LDC R0, c[0x0][0x42c] ;  /* 0x00010b00ff000b82 */ /* 0x000e680000000800 */
[----:B------:R-:W-:-:S04]  /*166e0*/  VOTEU.ALL UP1, P1 ;  /* 0x00000000003f7886 */ /* 0x000fc80000820000 */
[----:B------:R-:W2:Y:S01]  /*166f0*/  @P0 LDC R5, c[0x0][0x430] ;  /* 0x00010c00ff050b82 */ /* 0x000ea20000000800 */
[----:B-1----:R-:W-:-:S05]  /*16700*/  @P0 IMAD.HI.U32 R0, R0, UR38, RZ ;  /* 0x0000002600000c27 */ /* 0x002fca000f8e00ff */
[----:B--2---:R-:W-:Y:S02]  /*16710*/  @P0 SHF.R.U32.HI R20, RZ, R5, R0 ;  /* 0x00000005ff140219 */ /* 0x004fe40000011600 */
[----:B------:R-:W-:Y:S01]  /*16720*/  ISETP.NE.U32.AND P0, PT, RZ, UR4, PT ;  /* 0x00000004ff007c0c */ /* 0x000fe2000bf05070 */
[----:B------:R-:W-:-:S03]  /*16730*/  @!UP1 UIADD3 UR4, UP0, UR46, 0x270, URZ ;  /* 0x000002702e049890 */ /* 0x000fc6000ff1e03f */
[----:B------:R-:W-:Y:S01]  /*16740*/  ISETP.NE.AND.EX P0, PT, RZ, UR5, PT, P0 ;  /* 0x00000005ff007c0c */ /* 0x000fe2000bf05300 */
[----:B------:R-:W-:-:S03]  /*16750*/  @!UP1 UIADD3.X UR5, URZ, UR47, URZ, UP0, !UPT ;  /* 0x0000002f3f059290 */ /* 0x000fc600087fe43f */
[----:B------:R-:W-:Y:S02]  /*16760*/  SEL R6, RZ, UR45, P0 ;  /* 0x0000002dff067c07 */ /* 0x000fe40008000000 */
[----:B0-----:R-:W-:Y:S01]  /*16770*/  LOP3.LUT P0, RZ, R2, UR6, RZ, 0xfc, !PT ;  /* 0x0000000602ff7c12 */ /* 0x001fe2000f80fcff */
[----:B------:R-:W-:Y:S01]  /*16780*/  UMOV UR6, 0xffffffff ;  /* 0xffffffff00067882 */ /* 0x000fe20000000000 */
[----:B------:R-:W-:Y:S02]  /*16790*/  R2UR UR39, R6 ;  /* 0x00000000062772ca */ /* 0x000fe400000e0000 */
[----:B------:R-:W-:-:S11]  /*167a0*/  LOP3.LUT P0, RZ, R3, UR7, RZ, 0xfc, P0 ;  /* 0x0000000703ff7c12 */ /* 0x000fd6000800fcff */
[----:B------:R0:W-:Y:S01]  /*167b0*/  @!UP1 UTMAPF.L2.4D [UR36], [UR4] ;  /* 0x00000024040095b8 */ /* 0x0001e20008018000 */
[----:B---3--:R-:W-:Y:S02]  /*167c0*/  SHF.R.S32.HI R21, RZ, 0x1f, R19 ;  /* 0x0000001fff157819 */ /* 0x008fe40000011413 */
[----:B------:R-:W-:Y:S01]  /*167d0*/  SEL R0, R19, RZ, !P0 ;  /* 0x000000ff13007207 */ /* 0x000fe20004000000 */
[----:B0-----:R-:W-:Y:S06]  /*167e0*/  BRA.DIV UR6, `(.L_x_11128) ;  /* 0x0000002a06cc7947 */ /* 0x001fec000b800000 */
[----:B------:R0:W1:Y:S02]  /*167f0*/  SHFL.IDX PT, R14, R4, RZ, 0x1f ;  /* 0x00001fff040e7589 */ /* 0x00006400000e0000 */
.L_x_11196:
[----:B-1----:R-:W-:Y:S02]  /*16800*/  ISETP.NE.AND P0, PT, R14, RZ, PT ;  /* 0x000000ff0e00720c */ /* 0x002fe40003f05270 */
[----:B------:R-:W-:-:S11]  /*16810*/  PLOP3.LUT P6, PT, PT, PT, PT, 0x8, 0x0 ;  /* 0x000000000000781c */ /* 0x000fd60003fce170 */
[----:B------:R-:W-:Y:S05]  /*16820*/  @P0 BRA `(.L_x_11129) ;  /* 0x0000000400800947 */ /* 0x000fea0003800000 */
[----:B------:R-:W-:Y:S01]  /*16830*/  UMOV UR4, 0xffffffff ;  /* 0xffffffff00047882 */ /* 0x000fe20000000000 */
[----:B------:R-:W-:Y:S02]  /*16840*/  VIADD R7, R26, 0xffffffff ;  /* 0xffffffff1a077836 */ /* 0x000fe40000000000 */
[----:B------:R-:W-:Y:S05]  /*16850*/  BRA.DIV UR4, `(.L_x_11130) ;  /* 0x0000002a04d07947 */ /* 0x000fea000b800000 */
[----:B------:R-:W-:-:S13]  /*16860*/  ELECT P6, URZ, PT ;  /* 0x00000000003f782f */ /* 0x000fda00038c0000 */
.L_x_11199:
[----:B------:R-:W-:Y:S05]  /*16870*/  @!P6 BRA `(.L_x_11131) ;  /* 0x000000040028e947 */ /* 0x000fea0003800000 */
[----:B------:R-:W-:-:S04]  /*16880*/  ISETP.NE.U32.AND P0, PT, R2, RZ, PT ;  /* 0x000000ff0200720c */ /* 0x000fc80003f05070 */
[----:B------:R-:W-:-:S13]  /*16890*/  ISETP.NE.AND.EX P0, PT, R3, RZ, PT, P0 ;  /* 0x000000ff0300720c */ /* 0x000fda0003f05300 */
[----:B------:R-:W-:Y:S05]  /*168a0*/  @!P0 BRA `(.L_x_11132) ;  /* 0x0000000000488947 */ /* 0x000fea0003800000 */
[----:B------:R-:W1:Y:S01]  /*168b0*/  LDC R9, c[0x0][0x41c] ;  /* 0x00010700ff097b82 */ /* 0x000e620000000800 */
[----:B------:R-:W-:Y:S01]  /*168c0*/  IMAD.MOV.U32 R8, RZ, RZ, R7 ;  /* 0x000000ffff087224 */ /* 0x000fe200078e0007 */
[----:B------:R-:W-:Y:S02]  /*168d0*/  ULDC.64 UR4, c[0x0][0x408] ;  /* 0x0001020000047ab9 */ /* 0x000fe40000000a00 */
[----:B------:R-:W-:-:S04]  /*168e0*/  IMAD R0, R21, UR4, RZ ;  /* 0x0000000415007c24 */ /* 0x000fc8000f8e02ff */
[----:B------:R-:W-:Y:S01]  /*168f0*/  IMAD R11, R19, UR5, R0 ;  /* 0x00000005130b7c24 */ /* 0x000fe2000f8e0200 */
[----:B-1----:R-:W-:-:S13]  /*16900*/  ISETP.NE.AND P0, PT, R9, 0x1, PT ;  /* 0x000000010900780c */ /* 0x002fda0003f05270 */
[----:B0-----:R-:W0:Y:S02]  /*16910*/  @P0 LDC.64 R4, c[0x0][0x420] ;  /* 0x00010800ff040b82 */ /* 0x001e240000000a00 */
        /* <DEDUP_REMOVED lines=11> */
.L_x_11132:
[----:B------:R-:W-:Y:S02]  /*169d0*/  LEA R5, R17, UR41, 0x3 ;  /* 0x0000002911057c11 */ /* 0x000fe4000f8e18ff */
[----:B-1----:R-:W-:Y:S02]  /*169e0*/  SHF.L.U32 R2, R18, 0x1f, RZ ;  /* 0x0000001f12027819 */ /* 0x002fe400000006ff */
[----:B------:R-:W-:Y:S02]  /*169f0*/  ISETP.NE.AND P0, PT, R10, RZ, PT ;  /* 0x000000ff0a00720c */ /* 0x000fe40003f05270 */
[----:B------:R-:W1:Y:S02]  /*16a00*/  SYNCS.PHASECHK.TRANS64.TRYWAIT P2, [R5+URZ+0x13280], R2 ;  /* 0x01328002050075a7 */ /* 0x000e64000804017f */
[----:B-1----:R-:W-:Y:S09]  /*16a10*/  @!P2 BRA `(.L_x_11133) ;  /* 0x000000280080a947 */ /* 0x002ff20003800000 */
.L_x_11200:
        /* <DEDUP_REMOVED lines=8> */
.L_x_11134:
[----:B0-----:R-:W-:Y:S01]  /*16aa0*/  IMAD.U32 R4, RZ, RZ, UR41 ;  /* 0x00000029ff047e24 */ /* 0x001fe2000f8e00ff */
[----:B------:R-:W-:Y:S01]  /*16ab0*/  R2UR UR9, R5 ;  /* 0x00000000050972ca */ /* 0x000fe200000e0000 */
[----:B------:R-:W-:Y:S01]  /*16ac0*/  IMAD R7, R7, 0xa0, R23 ;  /* 0x000000a007077824 */ /* 0x000fe200078e0217 */
[----:B------:R-:W-:Y:S01]  /*16ad0*/  R2UR UR12, R20 ;  /* 0x00000000140c72ca */ /* 0x000fe200000e0000 */
[----:B------:R-:W-:Y:S01]  /*16ae0*/  IMAD R3, R17, 0x2800, R4 ;  /* 0x0000280011037824 */ /* 0x000fe200078e0204 */
        /* <DEDUP_REMOVED lines=11> */
[----:B------:R-:W2:Y:S02]  /*16ba0*/  SYNCS.PHASECHK.TRANS64.TRYWAIT P2, [R5+URZ+0x13240], R2 ;  /* 0x01324002050075a7 */ /* 0x000ea4000804017f */
[----:B0-2---:R-:W-:Y:S05]  /*16bb0*/  @!P2 BRA `(.L_x_11135) ;  /* 0x00000028002ca947 */ /* 0x005fea0003800000 */
.L_x_11201:
        /* <DEDUP_REMOVED lines=8> */
.L_x_11136:
        /* <DEDUP_REMOVED lines=14> */
.L_x_11131:
        /* <DEDUP_REMOVED lines=11> */
[----:B01----:R-:W-:Y:S01]  /*16dd0*/  @P0 IMAD.MOV.U32 R2, RZ, RZ, 0x3000 ;  /* 0x00003000ff020424 */ /* 0x003fe200078e00ff */
[----:B------:R-:W-:Y:S01]  /*16de0*/  @P0 R2UR UR13, R6 ;  /* 0x00000000060d02ca */ /* 0x000fe200000e0000 */
[----:B------:R-:W-:Y:S02]  /*16df0*/  UMOV UR12, UR38 ;  /* 0x00000026000c7c82 */ /* 0x000fe40008000000 */
[----:B------:R1:W-:Y:S10]  /*16e00*/  @P0 SYNCS.ARRIVE.TRANS64 RZ, [UR41+0x13200], R2 ;  /* 0x01320002ffff09a7 */ /* 0x0003f40008000029 */
[----:B------:R1:W-:Y:S02]  /*16e10*/  UTMALDG.4D [UR8], [UR4], desc[UR6] ;  /* 0x00000608040075b4 */ /* 0x0003e40008019000 */
[----:B-1----:R-:W-:Y:S01]  /*16e20*/  NOP ;  /* 0x0000000000007918 */ /* 0x002fe20000000000 */
.L_x_11129:
[----:B------:R-:W2:Y:S01]  /*16e30*/  LDL.LU R3, [R1] ;  /* 0x0000000001037983 */ /* 0x000ea20000300800 */
[----:B------:R-:W-:Y:S01]  /*16e40*/  BSSY B0, `(.L_x_11137) ;  /* 0x000000b000007945 */ /* 0x000fe20003800000 */
[----:B--2---:R-:W-:-:S05]  /*16e50*/  VIADD R3, R3, 0x1 ;  /* 0x0000000103037836 */ /* 0x004fca0000000000 */
[----:B------:R-:W-:Y:S01]  /*16e60*/  LEA.HI R2, R3, R3, RZ, 0x1 ;  /* 0x0000000303027211 */ /* 0x000fe200078f08ff */
[----:B------:R1:W-:Y:S03]  /*16e70*/  STL [R1], R3 ;  /* 0x0000000301007387 */ /* 0x0003e60000100800 */
[----:B------:R-:W-:-:S05]  /*16e80*/  LOP3.LUT R2, R2, 0xfffffffe, RZ, 0xc0, !PT ;  /* 0xfffffffe02027812 */ /* 0x000fca00078ec0ff */
[----:B------:R-:W-:-:S05]  /*16e90*/  IMAD.IADD R2, R3, 0x1, -R2 ;  /* 0x0000000103027824 */ /* 0x000fca00078e0a02 */
[----:B-1----:R-:W-:Y:S01]  /*16ea0*/  SHF.L.U32 R3, R2, 0x1f, RZ ;  /* 0x0000001f02037819 */ /* 0x002fe200000006ff */
[----:B------:R-:W-:-:S03]  /*16eb0*/  VIADD R2, R26, 0xfffffffe ;  /* 0xfffffffe1a027836 */ /* 0x000fc60000000000 */
[----:B------:R-:W1:Y:S02]  /*16ec0*/  SYNCS.PHASECHK.TRANS64.TRYWAIT P0, [UR41+0x13220], R3 ;  /* 0x01322003ff0075a7 */ /* 0x000e640008000169 */
[----:B------:R-:W-:Y:S01]  /*16ed0*/  ISETP.GE.AND P2, PT, R2, R22, PT ;  /* 0x000000160200720c */ /* 0x000fe20003f46270 */
[----:B-1----:R-:W-:-:S12]  /*16ee0*/  @!P0 BRA `(.L_x_11138) ;  /* 0x0000002400748947 */ /* 0x002fd80003800000 */
.L_x_11202:
[----:B------:R-:W-:Y:S05]  /*16ef0*/  BSYNC B0 ;  /* 0x0000000000007941 */ /* 0x000fea0003800000 */
.L_x_11137:
[----:B------:R-:W-:Y:S05]  /*16f00*/  @!P2 BRA `(.L_x_11139) ;  /* 0x0000000800d0a947 */ /* 0x000fea0003800000 */
[----:B0-----:R-:W-:Y:S02]  /*16f10*/  IMAD.MOV.U32 R3, RZ, RZ, R17 ;  /* 0x000000ffff037224 */ /* 0x001fe400078e0011 */
[----:B------:R-:W-:-:S07]  /*16f20*/  IMAD.MOV.U32 R8, RZ, RZ, R18 ;  /* 0x000000ffff087224 */ /* 0x000fce00078e0012 */
.L_x_11159:
        /* <DEDUP_REMOVED lines=31> */
.L_x_11142:
        /* <DEDUP_REMOVED lines=8> */
.L_x_11203:
[----:B------:R-:W-:Y:S05]  /*171a0*/  BSYNC B1 ;  /* 0x0000000000017941 */ /* 0x000fea0003800000 */
.L_x_11143:
        /* <DEDUP_REMOVED lines=9> */
.L_x_11146:
[----:B------:R-:W-:Y:S05]  /*17240*/  BSYNC B1 ;  /* 0x0000000000017941 */ /* 0x000fea0003800000 */
.L_x_11145:
[----:B------:R-:W-:Y:S01]  /*17250*/  IMAD.MOV.U32 R11, RZ, RZ, RZ ;  /* 0x000000ffff0b7224 */ /* 0x000fe200078e00ff */
[----:B------:R-:W-:Y:S01]  /*17260*/  R2UR UR12, R20 ;  /* 0x00000000140c72ca */ /* 0x000fe200000e0000 */
[----:B------:R-:W-:Y:S01]  /*17270*/  IMAD.U32 R10, RZ, RZ, UR41 ;  /* 0x00000029ff0a7e24 */ /* 0x000fe2000f8e00ff */
[----:B------:R-:W-:Y:S01]  /*17280*/  UIADD3 UR4, UP0, UR46, 0x470, URZ ;  /* 0x000004702e047890 */ /* 0x000fe2000ff1e03f */
[----:B------:R-:W-:Y:S01]  /*17290*/  PLOP3.LUT P0, PT, PT, PT, PT, 0x80, 0x0 ;  /* 0x000000000000781c */ /* 0x000fe20003f0f070 */
[----:B------:R-:W-:Y:S01]  /*172a0*/  VIADD R9, R6, 0x13270 ;  /* 0x0001327006097836 */ /* 0x000fe20000000000 */
[----:B------:R-:W-:Y:S01]  /*172b0*/  R2UR UR10, R11 ;  /* 0x000000000b0a72ca */ /* 0x000fe200000e0000 */
[----:B------:R-:W-:Y:S01]  /*172c0*/  IMAD R7, R17, 0x2800, R10 ;  /* 0x0000280011077824 */ /* 0x000fe200078e020a */
[----:B------:R-:W-:Y:S01]  /*172d0*/  UIADD3.X UR5, URZ, UR47, URZ, UP0, !UPT ;  /* 0x0000002f3f057290 */ /* 0x000fe200087fe43f */
[----:B------:R-:W-:Y:S01]  /*172e0*/  IMAD R10, R4, 0xa0, R23 ;  /* 0x000000a0040a7824 */ /* 0x000fe200078e0217 */
[----:B------:R-:W-:Y:S01]  /*172f0*/  UMOV UR6, 0x0 ;  /* 0x0000000000067882 */ /* 0x000fe20000000000 */
[----:B------:R-:W-:Y:S01]  /*17300*/  VIADD R4, R7, 0x6000 ;  /* 0x0000600007047836 */ /* 0x000fe20000000000 */
[----:B------:R-:W-:-:S09]  /*17310*/  UMOV UR7, 0x14f00000 ;  /* 0x14f0000000077882 */ /* 0x000fd20000000000 */
.L_x_11147:
        /* <DEDUP_REMOVED lines=12> */
.L_x_11204:
[----:B------:R-:W-:Y:S05]  /*173e0*/  BSYNC B1 ;  /* 0x0000000000017941 */ /* 0x000fea0003800000 */
.L_x_11148:
[----:B------:R-:W-:Y:S01]  /*173f0*/  BSSY B1, `(.L_x_11150) ;  /* 0x000000b000017945 */ /* 0x000fe20003800000 */
[----:B------:R-:W-:Y:S02]  /*17400*/  IMAD.MOV.U32 R4, RZ, RZ, 0x0 ;  /* 0x00000000ff047424 */ /* 0x000fe400078e00ff */
[----:B01----:R-:W-:Y:S01]  /*17410*/  IMAD.MOV.U32 R5, RZ, RZ, 0x14f00000 ;  /* 0x14f00000ff057424 */ /* 0x003fe200078e00ff */
        /* <DEDUP_REMOVED lines=8> */
.L_x_11151:
[----:B------:R-:W-:Y:S05]  /*174a0*/  BSYNC B1 ;  /* 0x0000000000017941 */ /* 0x000fea0003800000 */
.L_x_11150:
        /* <DEDUP_REMOVED lines=9> */
.L_x_11152:
        /* <DEDUP_REMOVED lines=9> */
.L_x_11141:
[----:B------:R-:W-:Y:S05]  /*175d0*/  BSYNC B0 ;  /* 0x0000000000007941 */ /* 0x000fea0003800000 */
.L_x_11140:
[----:B------:R-:W-:-:S06]  /*175e0*/  UISETP.NE.AND UP0, UPT, UR42, 0x3, UPT ;  /* 0x000000032a00788c */ /* 0x000fcc000bf05270 */
[----:B------:R-:W-:-:S13]  /*175f0*/  PLOP3.LUT P0, PT, PT, PT, UP0, 0x80, 0x0 ;  /* 0x000000000000781c */ /* 0x000fda0003f0f008 */
[----:B------:R-:W-:Y:S05]  /*17600*/  @!P0 BRA `(.L_x_11153) ;  /* 0x0000000000048947 */ /* 0x000fea0003800000 */
[----:B------:R-:W-:Y:S01]  /*17610*/  BPT.TRAP 0x1 ;  /* 0x000000040000795c */ /* 0x000fe20000300000 */
.L_x_11153:
        /* <DEDUP_REMOVED lines=8> */
.L_x_11205:
[----:B------:R-:W-:Y:S05]  /*176a0*/  BSYNC B0 ;  /* 0x0000000000007941 */ /* 0x000fea0003800000 */
.L_x_11154:
[----:B------:R-:W-:Y:S05]  /*176b0*/  @!P0 BRA `(.L_x_11156) ;  /* 0x0000000000048947 */ /* 0x000fea0003800000 */
[----:B------:R-:W-:Y:S01]  /*176c0*/  BPT.TRAP 0x1 ;  /* 0x000000040000795c */ /* 0x000fe20000300000 */
.L_x_11156:
[----:B0-----:R-:W-:Y:S01]  /*176d0*/  SHF.L.U32 R5, R8, 0x1f, RZ ;  /* 0x0000001f08057819 */ /* 0x001fe200000006ff */
[----:B------:R-:W-:-:S03]  /*176e0*/  IMAD R10, R3, 0x2800, RZ ;  /* 0x00002800030a7824 */ /* 0x000fc600078e02ff */
[----:B------:R-:W0:Y:S02]  /*176f0*/  SYNCS.PHASECHK.TRANS64.TRYWAIT P2, [R12+URZ+0x13260], R5 ;  /* 0x013260050c0075a7 */ /* 0x000e24000804017f */
[----:B0-----:R-:W-:Y:S05]  /*17700*/  @!P2 BRA `(.L_x_11157) ;  /* 0x0000001c00c0a947 */ /* 0x001fea0003800000 */
.L_x_11206:
[C---:B------:R-:W-:Y:S01]  /*17710*/  LOP3.LUT R3, R10.reuse, R29, RZ, 0xfc, !PT ;  /* 0x0000001d0a037212 */ /* 0x040fe200078efcff */
[----:B------:R-:W-:Y:S05]  /*17720*/  WARPSYNC.ALL ;  /* 0x0000000000007948 */ /* 0x000fea0003800000 */
[----:B0-----:R-:W0:Y:S01]  /*17730*/  LDSM.16.MT88.4 R4, [R3+UR41+0x6000] ;  /* 0x006000290304783b */ /* 0x001e220008004200 */
        /* <DEDUP_REMOVED lines=39> */
.L_x_11158:
        /* <DEDUP_REMOVED lines=10> */
.L_x_11139:
        /* <DEDUP_REMOVED lines=14> */
.L_x_11161:
[----:B------:R-:W-:Y:S05]  /*17b30*/  BSYNC B0 ;  /* 0x0000000000007941 */ /* 0x000fea0003800000 */
.L_x_11160:
[----:B------:R-:W-:-:S06]  /*17b40*/  UISETP.NE.AND UP0, UPT, UR42, 0x3, UPT ;  /* 0x000000032a00788c */ /* 0x000fcc000bf05270 */
[----:B------:R-:W-:-:S13]  /*17b50*/  PLOP3.LUT P0, PT, PT, PT, UP0, 0x80, 0x0 ;  /* 0x000000000000781c */ /* 0x000fda0003f0f008 */
[----:B------:R-:W-:Y:S05]  /*17b60*/  @!P0 BRA `(.L_x_11162) ;  /* 0x0000000000048947 */ /* 0x000fea0003800000 */
[----:B------:R-:W-:Y:S01]  /*17b70*/  BPT.TRAP 0x1 ;  /* 0x000000040000795c */ /* 0x000fe20000300000 */
.L_x_11162:
        /* <DEDUP_REMOVED lines=8> */
.L_x_11207:
[----:B------:R-:W-:Y:S05]  /*17c00*/  BSYNC B0 ;  /* 0x0000000000007941 */ /* 0x000fea0003800000 */
.L_x_11163:
[----:B------:R-:W-:Y:S05]  /*17c10*/  @!P2 BRA `(.L_x_11165) ;  /* 0x000000000004a947 */ /* 0x000fea0003800000 */
[----:B------:R-:W-:Y:S01]  /*17c20*/  BPT.TRAP 0x1 ;  /* 0x000000040000795c */ /* 0x000fe20000300000 */
.L_x_11165:
[----:B------:R-:W-:Y:S01]  /*17c30*/  SHF.L.U32 R5, R18, 0x1f, RZ ;  /* 0x0000001f12057819 */ /* 0x000fe200000006ff */
[----:B0-----:R-:W-:-:S03]  /*17c40*/  IMAD R3, R17, 0x2800, RZ ;  /* 0x0000280011037824 */ /* 0x001fc600078e02ff */
[----:B------:R-:W0:Y:S02]  /*17c50*/  SYNCS.PHASECHK.TRANS64.TRYWAIT P0, [R2+URZ+0x13260], R5 ;  /* 0x01326005020075a7 */ /* 0x000e24000800017f */
[----:B------:R-:W-:Y:S01]  /*17c60*/  LOP3.LUT R0, R3, R29, RZ, 0xfc, !PT ;  /* 0x0000001d03007212 */ /* 0x000fe200078efcff */
[----:B0-----:R-:W-:Y:S06]  /*17c70*/  @!P0 BRA `(.L_x_11166) ;  /* 0x00000018008c8947 */ /* 0x001fec0003800000 */
.L_x_11208:
        /* <DEDUP_REMOVED lines=41> */
.L_x_11167:
        /* <DEDUP_REMOVED lines=10> */
.L_x_11123:
[----:B------:R-:W-:Y:S05]  /*17fb0*/  BSYNC B6 ;  /* 0x0000000000067941 */ /* 0x000fea0003800000 */
.L_x_11121:
[----:B------:R-:W-:-:S13]  /*17fc0*/  LOP3.LUT P0, RZ, R16, 0x2, RZ, 0xc0, !PT ;  /* 0x0000000210ff7812 */ /* 0x000fda000780c0ff */
[----:B------:R-:W-:Y:S05]  /*17fd0*/  @!P0 BRA `(.L_x_11168) ;  /* 0x0000000000248947 */ /* 0x000fea0003800000 */
        /* <DEDUP_REMOVED lines=9> */
.L_x_11168:
[----:B-1----:R-:W0:Y:S01]  /*18070*/  S2R R0, SR_TID.X ;  /* 0x0000000000007919 */ /* 0x002e220000002100 */
        /* <DEDUP_REMOVED lines=24> */
[----:B------:R-:W-:Y:S02]  /*18200*/  IMAD.IADD R3, R4, 0x1, R3 ;  /* 0x0000000104037824 */ /* 0x000fe400078e0203 */
[----:B------:R-:W-:Y:S04]  /*18210*/  SHFL.IDX PT, R4, R24, 0x1, 0x1f ;  /* 0x00201f0018047f89 */ /* 0x000fe800000e0000 */
        /* <DEDUP_REMOVED lines=12> */
.L_x_11174:
        /* <DEDUP_REMOVED lines=14> */
.L_x_11173:
[----:B------:R-:W-:Y:S05]  /*183c0*/  BSYNC B0 ;  /* 0x0000000000007941 */ /* 0x000fea0003800000 */
.L_x_11172:
        /* <DEDUP_REMOVED lines=21> */
[----:B------:R-:W-:Y:S02]  /*18520*/  IMAD.MOV.U32 R7, RZ, RZ, R9 ;  /* 0x000000ffff077224 */ /* 0x000fe400078e0009 */
[----:B------:R-:W-:-:S07]  /*18530*/  IMAD.MOV.U32 R9, RZ, RZ, R3 ;  /* 0x000000ffff097224 */ /* 0x000fce00078e0003 */
.L_x_11170:
        /* <DEDUP_REMOVED lines=26> */
.L_x_11175:
[----:B-1----:R-:W-:Y:S02]  /*186e0*/  IMAD R24, R24, R6, R11 ;  /* 0x0000000618187224 */ /* 0x002fe400078e020b */
[----:B0-----:R-:W-:Y:S02]  /*186f0*/  IMAD R7, R15, R8, RZ ;  /* 0x000000080f077224 */ /* 0x001fe400078e02ff */
[----:B------:R-:W-:Y:S02]  /*18700*/  IMAD.MOV.U32 R2, RZ, RZ, RZ ;  /* 0x000000ffff027224 */ /* 0x000fe400078e00ff */
[----:B------:R-:W-:Y:S02]  /*18710*/  IMAD.IADD R5, R5, 0x1, -R24 ;  /* 0x0000000105057824 */ /* 0x000fe400078e0a18 */
        /* <DEDUP_REMOVED lines=14> */
[----:B------:R-:W-:-:S04]  /*18800*/  IMAD.MOV.U32 R2, RZ, RZ, R3 ;  /* 0x000000ffff027224 */ /* 0x000fc800078e0003 */
[----:B------:R-:W-:Y:S01]  /*18810*/  @!P2 IMAD.MOV R2, RZ, RZ, -R2 ;  /* 0x000000ffff02a224 */ /* 0x000fe200078e0a02 */
[----:B------:R-:W-:-:S05]  /*18820*/  @!P1 LOP3.LUT R2, RZ, R4, RZ, 0x33, !PT ;  /* 0x00000004ff029212 */ /* 0x000fca00078e33ff */
[----:B------:R-:W-:Y:S02]  /*18830*/  IMAD R7, R9, R2, RZ ;  /* 0x0000000209077224 */ /* 0x000fe400078e02ff */
[----:B------:R-:W-:Y:S02]  /*18840*/  IMAD.MOV R2, RZ, RZ, -R2 ;  /* 0x000000ffff027224 */ /* 0x000fe400078e0a02 */
[----:B------:R-:W-:Y:S02]  /*18850*/  IMAD.MOV R3, RZ, RZ, -R7 ;  /* 0x000000ffff037224 */ /* 0x000fe400078e0a07 */
[----:B------:R-:W-:Y:S02]  /*18860*/  IMAD R4, R4, R2, R5 ;  /* 0x0000000204047224 */ /* 0x000fe400078e0205 */
[----:B------:R-:W-:Y:S01]  /*18870*/  IMAD.MOV.U32 R2, RZ, RZ, RZ ;  /* 0x000000ffff027224 */ /* 0x000fe200078e00ff */
[----:B------:R-:W-:Y:S01]  /*18880*/  VIADDMNMX R6, R3, R6, R9, PT ;  /* 0x0000000603067246 */ /* 0x000fe20003800109 */
[----:B------:R-:W-:-:S03]  /*18890*/  IMAD.IADD R7, R4, 0x1, R7 ;  /* 0x0000000104077824 */ /* 0x000fc600078e0207 */
        /* <DEDUP_REMOVED lines=20> */
[----:B------:R-:W-:-:S06]  /*189e0*/  IMAD.MOV R3, RZ, RZ, -R6 ;  /* 0x000000ffff037224 */ /* 0x000fcc00078e0a06 */
[----:B------:R-:W-:-:S06]  /*189f0*/  @P0 VIADD R2, R2, 0x1 ;  /* 0x0000000102020836 */ /* 0x000fcc0000000000 */
[----:B------:R-:W-:Y:S01]  /*18a00*/  @!P2 IMAD.MOV R2, RZ, RZ, -R2 ;  /* 0x000000ffff02a224 */ /* 0x000fe200078e0a02 */
[----:B------:R-:W-:-:S04]  /*18a10*/  @!P1 LOP3.LUT R2, RZ, R6, RZ, 0x33, !PT ;  /* 0x00000006ff029212 */ /* 0x000fc800078e33ff */
[----:B------:R-:W-:Y:S01]  /*18a20*/  LOP3.LUT R25, RZ, R2, RZ, 0x33, !PT ;  /* 0x00000002ff197212 */ /* 0x000fe200078e33ff */
[----:B------:R-:W-:-:S04]  /*18a30*/  IMAD R3, R2, R3, R7 ;  /* 0x0000000302037224 */ /* 0x000fc800078e0207 */
[----:B------:R-:W-:Y:S01]  /*18a40*/  IMAD.IADD R25, R0, 0x1, R25 ;  /* 0x0000000100197824 */ /* 0x000fe200078e0219 */
[----:B------:R-:W-:Y:S01]  /*18a50*/  R2UR UR38, R3 ;  /* 0x00000000032672ca */ /* 0x000fe200000e0000 */
[----:B------:R-:W-:-:S14]  /*18a60*/  BRA `(.L_x_11176) ;  /* 0x0000000000107947 */ /* 0x000fdc0003800000 */
.L_x_11171:
[----:B------:R-:W-:Y:S01]  /*18a70*/  IMAD.MOV.U32 R24, RZ, RZ, R5 ;  /* 0x000000ffff187224 */ /* 0x000fe200078e0005 */
[----:B------:R-:W-:Y:S01]  /*18a80*/  ULDC UR45, c[0x0][0xc14] ;  /* 0x00030500002d7ab9 */ /* 0x000fe20000000800 */
[----:B------:R-:W-:Y:S01]  /*18a90*/  IMAD.MOV.U32 R25, RZ, RZ, RZ ;  /* 0x000000ffff197224 */ /* 0x000fe200078e00ff */
[----:B------:R-:W-:-:S06]  /*18aa0*/  UMOV UR38, URZ ;  /* 0x0000003f00267c82 */ /* 0x000fcc0008000000 */
.L_x_11176:
        /* <DEDUP_REMOVED lines=13> */
.L_x_11169:
[----:B------:R-:W-:Y:S02]  /*18b80*/  ULDC UR4, c[0x0][0xc14] ;  /* 0x0003050000047ab9 */ /* 0x000fe40000000800 */
[----:B------:R-:W-:-:S06]  /*18b90*/  UISETP.GE.AND UP0, UPT, UR45, UR4, UPT ;  /* 0x000000042d00728c */ /* 0x000fcc000bf06270 */
[----:B------:R-:W-:-:S13]  /*18ba0*/  PLOP3.LUT P0, PT, PT, PT, UP0, 0x80, 0x0 ;  /* 0x000000000000781c */ /* 0x000fda0003f0f008 */
[----:B------:R-:W-:Y:S05]  /*18bb0*/  @!P0 BRA `(.L_x_11177) ;  /* 0xffffffc800bc8947 */ /* 0x000fea000383ffff */
.L_x_11111:
[----:B01----:R-:W2:Y:S01]  /*18bc0*/  LDL.LU R0, [R1] ;  /* 0x0000000001007983 */ /* 0x003ea20000300800 */
        /* <DEDUP_REMOVED lines=11> */
.L_x_11209:
[----:B------:R-:W-:Y:S05]  /*18c80*/  BSYNC B0 ;  /* 0x0000000000007941 */ /* 0x000fea0003800000 */
.L_x_11178:
[----:B------:R-:W-:-:S03]  /*18c90*/  UMOV UR4, 0xffffffff ;  /* 0xffffffff00047882 */ /* 0x000fc60000000000 */
[----:B------:R-:W-:Y:S05]  /*18ca0*/  BRA.DIV UR4, `(.L_x_11180) ;  /* 0x0000000a04a87947 */ /* 0x000fea000b800000 */
[----:B0-----:R-:W0:Y:S02]  /*18cb0*/  S2R R0, SR_TID.X ;  /* 0x0000000000007919 */ /* 0x001e240000002100 */
[----:B0-----:R-:W-:-:S04]  /*18cc0*/  SHF.R.U32.HI R0, RZ, 0x5, R0 ;  /* 0x00000005ff007819 */ /* 0x001fc80000011600 */
[----:B------:R-:W-:-:S05]  /*18cd0*/  LOP3.LUT R0, R0, 0x3, RZ, 0xc0, !PT ;  /* 0x0000000300007812 */ /* 0x000fca00078ec0ff */
[----:B------:R0:W1:Y:S02]  /*18ce0*/  SHFL.IDX PT, R14, R0, RZ, 0x1f ;  /* 0x00001fff000e7589 */ /* 0x00006400000e0000 */
.L_x_11212:
[----:B-1----:R-:W-:Y:S01]  /*18cf0*/  ISETP.NE.AND P0, PT, R14, RZ, PT ;  /* 0x000000ff0e00720c */ /* 0x002fe20003f05270 */
[----:B------:R-:W-:-:S12]  /*18d00*/  BSSY B0, `(.L_x_11181) ;  /* 0x000002b000007945 */ /* 0x000fd80003800000 */
[----:B------:R-:W-:Y:S05]  /*18d10*/  @P0 BRA `(.L_x_11182) ;  /* 0x0000000000a40947 */ /* 0x000fea0003800000 */
[----:B------:R-:W-:-:S03]  /*18d20*/  UMOV UR4, 0xffffffff ;  /* 0xffffffff00047882 */ /* 0x000fc60000000000 */
[----:B------:R-:W-:Y:S05]  /*18d30*/  BRA.DIV UR4, `(.L_x_11183) ;  /* 0x0000000a04b87947 */ /* 0x000fea000b800000 */
[----:B------:R-:W-:-:S13]  /*18d40*/  ELECT P6, URZ, PT ;  /* 0x00000000003f782f */ /* 0x000fda00038c0000 */
.L_x_11215:
[----:B------:R-:W-:Y:S05]  /*18d50*/  @!P6 BRA `(.L_x_11182) ;  /* 0x000000000094e947 */ /* 0x000fea0003800000 */
[----:B------:R-:W-:-:S06]  /*18d60*/  ULOP3.LUT UR4, UR40, 0x2, URZ, 0xfc, !UPT ;  /* 0x0000000228047892 */ /* 0x000fcc000f8efc3f */
[----:B0-----:R-:W-:-:S05]  /*18d70*/  IMAD.U32 R0, RZ, RZ, UR4 ;  /* 0x00000004ff007e24 */ /* 0x001fca000f8e00ff */
[----:B------:R-:W-:-:S13]  /*18d80*/  ISETP.NE.AND P0, PT, R0, 0x3, PT ;  /* 0x000000030000780c */ /* 0x000fda0003f05270 */
[----:B------:R-:W-:Y:S05]  /*18d90*/  @!P0 BRA `(.L_x_11184) ;  /* 0x0000000000048947 */ /* 0x000fea0003800000 */
[----:B------:R-:W-:Y:S01]  /*18da0*/  BPT.TRAP 0x1 ;  /* 0x000000040000795c */ /* 0x000fe20000300000 */
.L_x_11184:
        /* <DEDUP_REMOVED lines=12> */
.L_x_11216:
[----:B------:R-:W1:Y:S02]  /*18e70*/  SYNCS.PHASECHK.TRANS64.TRYWAIT P1, [R9+URZ], R0 ;  /* 0x00000000090075a7 */ /* 0x000e64000802017f */
[----:B-1----:R-:W-:Y:S05]  /*18e80*/  @!P1 BRA `(.L_x_11186) ;  /* 0x0000000800989947 */ /* 0x002fea0003800000 */
.L_x_11217:
[----:B------:R-:W-:Y:S05]  /*18e90*/  @!P0 BRA `(.L_x_11187) ;  /* 0x0000000000048947 */ /* 0x000fea0003800000 */
[----:B------:R-:W-:Y:S01]  /*18ea0*/  BPT.TRAP 0x1 ;  /* 0x000000040000795c */ /* 0x000fe20000300000 */
.L_x_11187:
[----:B------:R-:W-:-:S04]  /*18eb0*/  IMAD R17, R17, 0x8, R6 ;  /* 0x0000000811117824 */ /* 0x000fc800078e0206 */
[----:B------:R-:W2:Y:S02]  /*18ec0*/  SYNCS.PHASECHK.TRANS64.TRYWAIT P1, [R17+URZ+0x13260], R4 ;  /* 0x01326004110075a7 */ /* 0x000ea4000802017f */
[----:B--2---:R-:W-:Y:S05]  /*18ed0*/  @!P1 BRA `(.L_x_11188) ;  /* 0x0000000800989947 */ /* 0x004fea0003800000 */
.L_x_11218:
[----:B------:R-:W-:Y:S05]  /*18ee0*/  @!P0 BRA `(.L_x_11189) ;  /* 0x0000000000048947 */ /* 0x000fea0003800000 */
[----:B------:R-:W-:Y:S01]  /*18ef0*/  BPT.TRAP 0x1 ;  /* 0x000000040000795c */ /* 0x000fe20000300000 */
.L_x_11189:
[----:B------:R-:W-:-:S04]  /*18f00*/  IMAD R7, R7, 0x8, R6 ;  /* 0x0000000807077824 */ /* 0x000fc800078e0206 */
[----:B------:R-:W3:Y:S02]  /*18f10*/  SYNCS.PHASECHK.TRANS64.TRYWAIT P1, [R7+URZ+0x13260], R0 ;  /* 0x01326000070075a7 */ /* 0x000ee4000802017f */
[----:B---3--:R-:W-:Y:S05]  /*18f20*/  @!P1 BRA `(.L_x_11190) ;  /* 0x0000000800989947 */ /* 0x008fea0003800000 */
.L_x_11219:
[----:B------:R-:W-:Y:S05]  /*18f30*/  @!P0 BRA `(.L_x_11191) ;  /* 0x0000000000048947 */ /* 0x000fea0003800000 */
[----:B------:R-:W-:Y:S01]  /*18f40*/  BPT.TRAP 0x1 ;  /* 0x000000040000795c */ /* 0x000fe20000300000 */
.L_x_11191:
[----:B------:R-:W4:Y:S02]  /*18f50*/  SYNCS.PHASECHK.TRANS64.TRYWAIT P0, [R17+URZ+0x13280], R4 ;  /* 0x01328004110075a7 */ /* 0x000f24000800017f */
[----:B----4-:R-:W-:Y:S05]  /*18f60*/  @!P0 BRA `(.L_x_11192) ;  /* 0x00000008009c8947 */ /* 0x010fea0003800000 */
.L_x_11193:
[----:B------:R0:W0:Y:S02]  /*18f70*/  SYNCS.PHASECHK.TRANS64.TRYWAIT P0, [R7+URZ+0x13280], R0 ;  /* 0x01328000070075a7 */ /* 0x000024000800017f */
[----:B0-----:R-:W-:Y:S05]  /*18f80*/  @!P0 NANOSLEEP.SYNCS 0x989680 ;  /* 0x009896800000895d */ /* 0x001fea0003900000 */
[----:B------:R-:W0:Y:S02]  /*18f90*/  @!P0 SYNCS.PHASECHK.TRANS64 P0, [R7+URZ+0x13280], R0 ;  /* 0x01328000070085a7 */ /* 0x000e24000800007f */
[----:B0-----:R-:W-:Y:S05]  /*18fa0*/  @!P0 BRA `(.L_x_11193) ;  /* 0xfffffffc00f08947 */ /* 0x001fea000383ffff */
.L_x_11182:
[----:B------:R-:W-:Y:S05]  /*18fb0*/  BSYNC B0 ;  /* 0x0000000000007941 */ /* 0x000fea0003800000 */
.L_x_11181:
[----:B------:R-:W-:Y:S05]  /*18fc0*/  EXIT ;  /* 0x000000000000794d */ /* 0x000fea0003800000 */
.L_x_11009:
[----:B0-----:R-:W-:-:S04]  /*18fd0*/  IMAD.U32 R3, RZ, RZ, UR45 ;  /* 0x0000002dff037e24 */ /* 0x001fc8000f8e00ff */
[----:B------:R0:W1:Y:S03]  /*18fe0*/  SYNCS.PHASECHK.TRANS64.TRYWAIT P1, [R3+URZ+0x13200], R8 ;  /* 0x01320008030075a7 */ /* 0x000066000802017f */
[----:B-1----:R-:W-:Y:S05]  /*18ff0*/  @!P1 NANOSLEEP.SYNCS 0x989680 ;  /* 0x009896800000995d */ /* 0x002fea0003900000 */
[----:B------:R-:W1:Y:S02]  /*19000*/  @!P1 SYNCS.PHASECHK.TRANS64 P1, [R3+URZ+0x13200], R8 ;  /* 0x01320008030095a7 */ /* 0x000e64000802007f */
[----:B-1----:R-:W-:Y:S05]  /*19010*/  @!P1 BRA `(.L_x_11009) ;  /* 0xfffffffc00ec9947 */ /* 0x002fea000383ffff */
[----:B------:R-:W-:Y:S05]  /*19020*/  BRA `(.L_x_11194) ;  /* 0xfffffe8c00087947 */ /* 0x000fea000383ffff */
.L_x_11013:
[----:B-1----:R1:W2:Y:S02]  /*19030*/  SYNCS.PHASECHK.TRANS64.TRYWAIT P1, [R6+URZ+0x13230], R3 ;  /* 0x01323003060075a7 */ /* 0x0022a4000802017f */
[----:B--2---:R-:W-:Y:S05]  /*19040*/  @!P1 NANOSLEEP.SYNCS 0x989680 ;  /* 0x009896800000995d */ /* 0x004fea0003900000 */
[----:B------:R-:W2:Y:S02]  /*19050*/  @!P1 SYNCS.PHASECHK.TRANS64 P1, [R6+URZ+0x13230], R3 ;  /* 0x01323003060095a7 */ /* 0x000ea4000802007f */
[----:B--2---:R-:W-:Y:S05]  /*19060*/  @!P1 BRA `(.L_x_11013) ;  /* 0xfffffffc00f09947 */ /* 0x004fea000383ffff */
[----:B------:R-:W-:Y:S05]  /*19070*/  BRA `(.L_x_11012) ;  /* 0xfffffe8c00247947 */ /* 0x000fea000383ffff */
.L_x_11029:
[----:B-1----:R-:W-:-:S04]  /*19080*/  IMAD.U32 R57, RZ, RZ, UR24 ;  /* 0x00000018ff397e24 */ /* 0x002fc8000f8e00ff */
[----:B------:R1:W2:Y:S03]  /*19090*/  SYNCS.PHASECHK.TRANS64.TRYWAIT P1, [R57+URZ+0x13230], R12 ;  /* 0x0132300c390075a7 */ /* 0x0002a6000802017f */
[----:B--2---:R-:W-:Y:S05]  /*190a0*/  @!P1 NANOSLEEP.SYNCS 0x989680 ;  /* 0x009896800000995d */ /* 0x004fea0003900000 */
[----:B------:R-:W2:Y:S02]  /*190b0*/  @!P1 SYNCS.PHASECHK.TRANS64 P1, [R57+URZ+0x13230], R12 ;  /* 0x0132300c390095a7 */ /* 0x000ea4000802007f */
[----:B--2---:R-:W-:Y:S05]  /*190c0*/  @!P1 BRA `(.L_x_11029) ;  /* 0xfffffffc00ec9947 */ /* 0x004fea000383ffff */
[----:B------:R-:W-:Y:S05]  /*190d0*/  BRA `(.L_x_11028) ;  /* 0xfffffed000b47947 */ /* 0x000fea000383ffff */
.L_x_11033:
[----:B-1----:R-:W-:-:S04]  /*190e0*/  IMAD.U32 R14, RZ, RZ, UR11 ;  /* 0x0000000bff0e7e24 */ /* 0x002fc8000f8e00ff */
[----:B------:R1:W2:Y:S03]  /*190f0*/  SYNCS.PHASECHK.TRANS64.TRYWAIT P1, [R14+URZ+0x13250], R12 ;  /* 0x0132500c0e0075a7 */ /* 0x0002a6000802017f */
[----:B--2---:R-:W-:Y:S05]  /*19100*/  @!P1 NANOSLEEP.SYNCS 0x989680 ;  /* 0x009896800000995d */ /* 0x004fea0003900000 */
[----:B------:R-:W2:Y:S02]  /*19110*/  @!P1 SYNCS.PHASECHK.TRANS64 P1, [R14+URZ+0x13250], R12 ;  /* 0x0132500c0e0095a7 */ /* 0x000ea4000802007f */
[----:B--2---:R-:W-:Y:S05]  /*19120*/  @!P1 BRA `(.L_x_11033) ;  /* 0xfffffffc00ec9947 */ /* 0x004fea000383ffff */
[----:B------:R-:W-:Y:S05]  /*19130*/  BRA `(.L_x_11032) ;  /* 0xfffffed400c07947 */ /* 0x000fea000383ffff */
.L_x_11051:
[----:B-1----:R-:W-:-:S04]  /*19140*/  IMAD.U32 R11, RZ, RZ, UR6 ;  /* 0x00000006ff0b7e24 */ /* 0x002fc8000f8e00ff */
[----:B------:R1:W2:Y:S03]  /*19150*/  SYNCS.PHASECHK.TRANS64.TRYWAIT P1, [R11+URZ+0x13230], R10 ;  /* 0x0132300a0b0075a7 */ /* 0x0002a6000802017f */
[----:B--2---:R-:W-:Y:S05]  /*19160*/  @!P1 NANOSLEEP.SYNCS 0x989680 ;  /* 0x009896800000995d */ /* 0x004fea0003900000 */
[----:B------:R-:W2:Y:S02]  /*19170*/  @!P1 SYNCS.PHASECHK.TRANS64 P1, [R11+URZ+0x13230], R10 ;  /* 0x0132300a0b0095a7 */ /* 0x000ea4000802007f */
[----:B--2---:R-:W-:Y:S05]  /*19180*/  @!P1 BRA `(.L_x_11051) ;  /* 0xfffffffc00ec9947 */ /* 0x004fea000383ffff */
[----:B------:R-:W-:Y:S05]  /*19190*/  BRA `(.L_x_11050) ;  /* 0xffffff1c00387947 */ /* 0x000fea000383ffff */
.L_x_11055:
[----:B-1----:R-:W-:-:S04]  /*191a0*/  IMAD.U32 R11, RZ, RZ, UR11 ;  /* 0x0000000bff0b7e24 */ /* 0x002fc8000f8e00ff */
[----:B------:R1:W2:Y:S03]  /*191b0*/  SYNCS.PHASECHK.TRANS64.TRYWAIT P1, [R11+URZ+0x13250], R10 ;  /* 0x0132500a0b0075a7 */ /* 0x0002a6000802017f */
[----:B--2---:R-:W-:Y:S05]  /*191c0*/  @!P1 NANOSLEEP.SYNCS 0x989680 ;  /* 0x009896800000995d */ /* 0x004fea0003900000 */
[----:B------:R-:W2:Y:S02]  /*191d0*/  @!P1 SYNCS.PHASECHK.TRANS64 P1, [R11+URZ+0x13250], R10 ;  /* 0x0132500a0b0095a7 */ /* 0x000ea4000802007f */
[----:B--2---:R-:W-:Y:S05]  /*191e0*/  @!P1 BRA `(.L_x_11055) ;  /* 0xfffffffc00ec9947 */ /* 0x004fea000383ffff */
[----:B------:R-:W-:Y:S05]  /*191f0*/  BRA `(.L_x_11054) ;  /* 0xffffff2000447947 */ /* 0x000fea000383ffff */
.L_x_11062:
[----:B-1----:R-:W-:-:S04]  /*19200*/  IMAD.U32 R11, RZ, RZ, UR24 ;  /* 0x00000018ff0b7e24 */ /* 0x002fc8000f8e00ff */
[----:B------:R1:W2:Y:S03]  /*19210*/  SYNCS.PHASECHK.TRANS64.TRYWAIT P1, [R11+URZ+0x13230], R10 ;  /* 0x0132300a0b0075a7 */ /* 0x0002a6000802017f */
[----:B--2---:R-:W-:Y:S05]  /*19220*/  @!P1 NANOSLEEP.SYNCS 0x989680 ;  /* 0x009896800000995d */ /* 0x004fea0003900000 */
[----:B------:R-:W2:Y:S02]  /*19230*/  @!P1 SYNCS.PHASECHK.TRANS64 P1, [R11+URZ+0x13230], R10 ;  /* 0x0132300a0b0095a7 */ /* 0x000ea4000802007f */
[----:B--2---:R-:W-:Y:S05]  /*19240*/  @!P1 BRA `(.L_x_11062) ;  /* 0xfffffffc00ec9947 */ /* 0x004fea000383ffff */
[----:B------:R-:W-:Y:S05]  /*19250*/  BRA `(.L_x_11061) ;  /* 0xffffff4800547947 */ /* 0x000fea000383ffff */
.L_x_11066:
[----:B-1----:R-:W-:-:S04]  /*19260*/  IMAD.U32 R11, RZ, RZ, UR11 ;  /* 0x0000000bff0b7e24 */ /* 0x002fc8000f8e00ff */
[----:B------:R1:W2:Y:S03]  /*19270*/  SYNCS.PHASECHK.TRANS64.TRYWAIT P1, [R11+URZ+0x13250], R10 ;  /* 0x0132500a0b0075a7 */ /* 0x0002a6000802017f */
[----:B--2---:R-:W-:Y:S05]  /*19280*/  @!P1 NANOSLEEP.SYNCS 0x989680 ;  /* 0x009896800000995d */ /* 0x004fea0003900000 */
[----:B------:R-:W2:Y:S02]  /*19290*/  @!P1 SYNCS.PHASECHK.TRANS64 P1, [R11+URZ+0x13250], R10 ;  /* 0x0132500a0b0095a7 */ /* 0x000ea4000802007f */
[----:B--2---:R-:W-:Y:S05]  /*192a0*/  @!P1 BRA `(.L_x_11066) ;  /* 0xfffffffc00ec9947 */ /* 0x004fea000383ffff */
[----:B------:R-:W-:Y:S05]  /*192b0*/  BRA `(.L_x_11065) ;  /* 0xffffff4c00607947 */ /* 0x000fea000383ffff */
.L_x_11080:
[----:B-1----:R-:W-:-:S04]  /*192c0*/  IMAD.U32 R3, RZ, RZ, UR14 ;  /* 0x0000000eff037e24 */ /* 0x002fc8000f8e00ff */
[----:B------:R1:W2:Y:S03]  /*192d0*/  SYNCS.PHASECHK.TRANS64.TRYWAIT P1, [R3+URZ+0x13250], R0 ;  /* 0x01325000030075a7 */ /* 0x0002a6000802017f */
[----:B--2---:R-:W-:Y:S05]  /*192e0*/  @!P1 NANOSLEEP.SYNCS 0x989680 ;  /* 0x009896800000995d */ /* 0x004fea0003900000 */
[----:B------:R-:W2:Y:S02]  /*192f0*/  @!P1 SYNCS.PHASECHK.TRANS64 P1, [R3+URZ+0x13250], R0 ;  /* 0x01325000030095a7 */ /* 0x000ea4000802007f */
[----:B--2---:R-:W-:Y:S05]  /*19300*/  @!P1 BRA `(.L_x_11080) ;  /* 0xfffffffc00ec9947 */ /* 0x004fea000383ffff */
[----:B------:R-:W-:Y:S05]  /*19310*/  BRA `(.L_x_11079) ;  /* 0xffffff9000247947 */ /* 0x000fea000383ffff */
.L_x_11128:
[----:B------:R-:W-:Y:S02]  /*19320*/  IMAD.MOV.U32 R13, RZ, RZ, R4 ;  /* 0x000000ffff0d7224 */ /* 0x000fe400078e0004 */
[----:B------:R-:W-:Y:S02]  /*19330*/  IMAD.MOV.U32 R12, RZ, RZ, RZ ;  /* 0x000000ffff0c7224 */ /* 0x000fe400078e00ff */
[----:B------:R-:W-:Y:S02]  /*19340*/  IMAD.MOV.U32 R11, RZ, RZ, 0x1f ;  /* 0x0000001fff0b7424 */ /* 0x000fe400078e00ff */
[----:B------:R-:W-:-:S07]  /*19350*/  IMAD.MOV.U32 R15, RZ, RZ, -0x1 ;  /* 0xffffffffff0f7424 */ /* 0x000fce00078e00ff */
[----:B------:R-:W-:Y:S05]  /*19360*/  WARPSYNC.COLLECTIVE R15, `(.L_x_11195) ;  /* 0x000000000f087348 */ /* 0x000fea0003c00000 */
[----:B------:R0:W1:Y:S02]  /*19370*/  SHFL.IDX P6, R14, R13, R12, R11 ;  /* 0x0000000c0d0e7389 */ /* 0x00006400000c000b */
[----:B01----:R-:W-:Y:S01]  /*19380*/  ENDCOLLECTIVE ;  /* 0x000000000000791b */ /* 0x003fe20003800000 */
.L_x_11195:
[----:B------:R-:W-:Y:S05]  /*19390*/  BRA `(.L_x_11196) ;  /* 0xffffffd400187947 */ /* 0x000fea000383ffff */
.L_x_11130:
[----:B------:R-:W-:Y:S01]  /*193a0*/  BSSY B0, `(.L_x_11197) ;  /* 0x0000006000007945 */ /* 0x000fe20003800000 */
[----:B------:R-:W-:-:S07]  /*193b0*/  IMAD.MOV.U32 R15, RZ, RZ, -0x1 ;  /* 0xffffffffff0f7424 */ /* 0x000fce00078e00ff */
[----:B0-----:R-:W-:Y:S05]  /*193c0*/  WARPSYNC.COLLECTIVE R15, `(.L_x_11198) ;  /* 0x000000000f0c7348 */ /* 0x001fea0003c00000 */
[----:B------:R-:W-:Y:S02]  /*193d0*/  ELECT P6, UR62, PT ;  /* 0x00000000003e782f */ /* 0x000fe400038c0000 */
[----:B------:R-:W-:Y:S01]  /*193e0*/  MOV R14, UR62 ;  /* 0x0000003e000e7c02 */ /* 0x000fe20008000f00 */
[----:B0-----:R-:W-:Y:S10]  /*193f0*/  ENDCOLLECTIVE ;  /* 0x000000000000791b */ /* 0x001ff40003800000 */
.L_x_11198:
[----:B------:R-:W-:Y:S05]  /*19400*/  BSYNC B0 ;  /* 0x0000000000007941 */ /* 0x000fea0003800000 */
.L_x_11197:
[----:B------:R-:W-:Y:S05]  /*19410*/  BRA `(.L_x_11199) ;  /* 0xffffffd400147947 */ /* 0x000fea000383ffff */
.L_x_11133:
[----:B-1----:R1:W2:Y:S02]  /*19420*/  SYNCS.PHASECHK.TRANS64.TRYWAIT P2, [R5+URZ+0x13280], R2 ;  /* 0x01328002050075a7 */ /* 0x0022a4000804017f */
[----:B--2---:R-:W-:Y:S05]  /*19430*/  @!P2 NANOSLEEP.SYNCS 0x989680 ;  /* 0x009896800000a95d */ /* 0x004fea0003900000 */
[----:B------:R-:W2:Y:S02]  /*19440*/  @!P2 SYNCS.PHASECHK.TRANS64 P2, [R5+URZ+0x13280], R2 ;  /* 0x013280020500a5a7 */ /* 0x000ea4000804007f */
[----:B--2---:R-:W-:Y:S05]  /*19450*/  @!P2 BRA `(.L_x_11133) ;  /* 0xfffffffc00f0a947 */ /* 0x004fea000383ffff */
[----:B------:R-:W-:Y:S05]  /*19460*/  BRA `(.L_x_11200) ;  /* 0xffffffd4006c7947 */ /* 0x000fea000383ffff */
.L_x_11135:
[----:B0-----:R0:W2:Y:S02]  /*19470*/  SYNCS.PHASECHK.TRANS64.TRYWAIT P2, [R5+URZ+0x13240], R2 ;  /* 0x01324002050075a7 */ /* 0x0010a4000804017f */
[----:B--2---:R-:W-:Y:S05]  /*19480*/  @!P2 NANOSLEEP.SYNCS 0x989680 ;  /* 0x009896800000a95d */ /* 0x004fea0003900000 */
[----:B------:R-:W2:Y:S02]  /*19490*/  @!P2 SYNCS.PHASECHK.TRANS64 P2, [R5+URZ+0x13240], R2 ;  /* 0x013240020500a5a7 */ /* 0x000ea4000804007f */
[----:B--2---:R-:W-:Y:S05]  /*194a0*/  @!P2 BRA `(.L_x_11135) ;  /* 0xfffffffc00f0a947 */ /* 0x004fea000383ffff */
[----:B------:R-:W-:Y:S05]  /*194b0*/  BRA `(.L_x_11201) ;  /* 0xffffffd400c07947 */ /* 0x000fea000383ffff */
.L_x_11138:
[----:B0-----:R-:W-:-:S04]  /*194c0*/  IMAD.U32 R4, RZ, RZ, UR41 ;  /* 0x00000029ff047e24 */ /* 0x001fc8000f8e00ff */
[----:B------:R0:W1:Y:S03]  /*194d0*/  SYNCS.PHASECHK.TRANS64.TRYWAIT P0, [R4+URZ+0x13220], R3 ;  /* 0x01322003040075a7 */ /* 0x000066000800017f */
[----:B-1----:R-:W-:Y:S05]  /*194e0*/  @!P0 NANOSLEEP.SYNCS 0x989680 ;  /* 0x009896800000895d */ /* 0x002fea0003900000 */
[----:B------:R-:W1:Y:S02]  /*194f0*/  @!P0 SYNCS.PHASECHK.TRANS64 P0, [R4+URZ+0x13220], R3 ;  /* 0x01322003040085a7 */ /* 0x000e64000800007f */
[----:B-1----:R-:W-:Y:S05]  /*19500*/  @!P0 BRA `(.L_x_11138) ;  /* 0xfffffffc00ec8947 */ /* 0x002fea000383ffff */
[----:B------:R-:W-:Y:S05]  /*19510*/  BRA `(.L_x_11202) ;  /* 0xffffffd800747947 */ /* 0x000fea000383ffff */
.L_x_11144:
[----:B0-----:R0:W1:Y:S02]  /*19520*/  SYNCS.PHASECHK.TRANS64.TRYWAIT P0, [R6+URZ+0x13280], R5 ;  /* 0x01328005060075a7 */ /* 0x001064000800017f */
[----:B-1----:R-:W-:Y:S05]  /*19530*/  @!P0 NANOSLEEP.SYNCS 0x989680 ;  /* 0x009896800000895d */ /* 0x002fea0003900000 */
[----:B------:R-:W1:Y:S02]  /*19540*/  @!P0 SYNCS.PHASECHK.TRANS64 P0, [R6+URZ+0x13280], R5 ;  /* 0x01328005060085a7 */ /* 0x000e64000800007f */
[----:B-1----:R-:W-:Y:S05]  /*19550*/  @!P0 BRA `(.L_x_11144) ;  /* 0xfffffffc00f08947 */ /* 0x002fea000383ffff */
[----:B------:R-:W-:Y:S05]  /*19560*/  BRA `(.L_x_11203) ;  /* 0xffffffdc000c7947 */ /* 0x000fea000383ffff */
.L_x_11149:
[----:B-1----:R1:W2:Y:S02]  /*19570*/  SYNCS.PHASECHK.TRANS64.TRYWAIT P0, [R6+URZ+0x13240], R5 ;  /* 0x01324005060075a7 */ /* 0x0022a4000800017f */
[----:B--2---:R-:W-:Y:S05]  /*19580*/  @!P0 NANOSLEEP.SYNCS 0x989680 ;  /* 0x009896800000895d */ /* 0x004fea0003900000 */
[----:B------:R-:W2:Y:S02]  /*19590*/  @!P0 SYNCS.PHASECHK.TRANS64 P0, [R6+URZ+0x13240], R5 ;  /* 0x01324005060085a7 */ /* 0x000ea4000800007f */
[----:B--2---:R-:W-:Y:S05]  /*195a0*/  @!P0 BRA `(.L_x_11149) ;  /* 0xfffffffc00f08947 */ /* 0x004fea000383ffff */
[----:B------:R-:W-:Y:S05]  /*195b0*/  BRA `(.L_x_11204) ;  /* 0xffffffdc00887947 */ /* 0x000fea000383ffff */
.L_x_11155:
[----:B0-----:R0:W1:Y:S02]  /*195c0*/  SYNCS.PHASECHK.TRANS64.TRYWAIT P2, [R12+URZ+0x13270], R5 ;  /* 0x013270050c0075a7 */ /* 0x001064000804017f */
[----:B-1----:R-:W-:Y:S05]  /*195d0*/  @!P2 NANOSLEEP.SYNCS 0x989680 ;  /* 0x009896800000a95d */ /* 0x002fea0003900000 */
[----:B------:R-:W1:Y:S02]  /*195e0*/  @!P2 SYNCS.PHASECHK.TRANS64 P2, [R12+URZ+0x13270], R5 ;  /* 0x013270050c00a5a7 */ /* 0x000e64000804007f */
[----:B-1----:R-:W-:Y:S05]  /*195f0*/  @!P2 BRA `(.L_x_11155) ;  /* 0xfffffffc00f0a947 */ /* 0x002fea000383ffff */
[----:B------:R-:W-:Y:S05]  /*19600*/  BRA `(.L_x_11205) ;  /* 0xffffffe000247947 */ /* 0x000fea000383ffff */
.L_x_11157:
[----:B0-----:R0:W1:Y:S02]  /*19610*/  SYNCS.PHASECHK.TRANS64.TRYWAIT P2, [R12+URZ+0x13260], R5 ;  /* 0x013260050c0075a7 */ /* 0x001064000804017f */
[----:B-1----:R-:W-:Y:S05]  /*19620*/  @!P2 NANOSLEEP.SYNCS 0x989680 ;  /* 0x009896800000a95d */ /* 0x002fea0003900000 */
[----:B------:R-:W1:Y:S02]  /*19630*/  @!P2 SYNCS.PHASECHK.TRANS64 P2, [R12+URZ+0x13260], R5 ;  /* 0x013260050c00a5a7 */ /* 0x000e64000804007f */
[----:B-1----:R-:W-:Y:S05]  /*19640*/  @!P2 BRA `(.L_x_11157) ;  /* 0xfffffffc00f0a947 */ /* 0x002fea000383ffff */
[----:B------:R-:W-:Y:S05]  /*19650*/  BRA `(.L_x_11206) ;  /* 0xffffffe0002c7947 */ /* 0x000fea000383ffff */
.L_x_11164:
[----:B0-----:R0:W1:Y:S02]  /*19660*/  SYNCS.PHASECHK.TRANS64.TRYWAIT P0, [R2+URZ+0x13270], R3 ;  /* 0x01327003020075a7 */ /* 0x001064000800017f */
[----:B-1----:R-:W-:Y:S05]  /*19670*/  @!P0 NANOSLEEP.SYNCS 0x989680 ;  /* 0x009896800000895d */ /* 0x002fea0003900000 */
[----:B------:R-:W1:Y:S02]  /*19680*/  @!P0 SYNCS.PHASECHK.TRANS64 P0, [R2+URZ+0x13270], R3 ;  /* 0x01327003020085a7 */ /* 0x000e64000800007f */
[----:B-1----:R-:W-:Y:S05]  /*19690*/  @!P0 BRA `(.L_x_11164) ;  /* 0xfffffffc00f08947 */ /* 0x002fea000383ffff */
[----:B------:R-:W-:Y:S05]  /*196a0*/  BRA `(.L_x_11207) ;  /* 0xffffffe400547947 */ /* 0x000fea000383ffff */
.L_x_11166:
[----:B0-----:R0:W1:Y:S02]  /*196b0*/  SYNCS.PHASECHK.TRANS64.TRYWAIT P0, [R2+URZ+0x13260], R5 ;  /* 0x01326005020075a7 */ /* 0x001064000800017f */
[----:B-1----:R-:W-:Y:S05]  /*196c0*/  @!P0 NANOSLEEP.SYNCS 0x989680 ;  /* 0x009896800000895d */ /* 0x002fea0003900000 */
[----:B------:R-:W1:Y:S02]  /*196d0*/  @!P0 SYNCS.PHASECHK.TRANS64 P0, [R2+URZ+0x13260], R5 ;  /* 0x01326005020085a7 */ /* 0x000e64000800007f */
[----:B-1----:R-:W-:Y:S05]  /*196e0*/  @!P0 BRA `(.L_x_11166) ;  /* 0xfffffffc00f08947 */ /* 0x002fea000383ffff */
[----:B------:R-:W-:Y:S05]  /*196f0*/  BRA `(.L_x_11208) ;  /* 0xffffffe400607947 */ /* 0x000fea000383ffff */
.L_x_11179:
[----:B0-----:R0:W1:Y:S02]  /*19700*/  SYNCS.PHASECHK.TRANS64.TRYWAIT P0, [R6+URZ+0x13220], R0 ;  /* 0x01322000060075a7 */ /* 0x001064000800017f */
[----:B-1----:R-:W-:Y:S05]  /*19710*/  @!P0 NANOSLEEP.SYNCS 0x989680 ;  /* 0x009896800000895d */ /* 0x002fea0003900000 */
[----:B------:R-:W1:Y:S02]  /*19720*/  @!P0 SYNCS.PHASECHK.TRANS64 P0, [R6+URZ+0x13220], R0 ;  /* 0x01322000060085a7 */ /* 0x000e64000800007f */
[----:B-1----:R-:W-:Y:S05]  /*19730*/  @!P0 BRA `(.L_x_11179) ;  /* 0xfffffffc00f08947 */ /* 0x002fea000383ffff */
[----:B------:R-:W-:Y:S05]  /*19740*/  BRA `(.L_x_11209) ;  /* 0xfffffff4004c7947 */ /* 0x000fea000383ffff */
.L_x_11180:
        /* <DEDUP_REMOVED lines=11> */
.L_x_11211:
[----:B------:R-:W-:Y:S05]  /*19800*/  BSYNC B0 ;  /* 0x0000000000007941 */ /* 0x000fea0003800000 */
.L_x_11210:
[----:B------:R-:W-:Y:S05]  /*19810*/  BRA `(.L_x_11212) ;  /* 0xfffffff400347947 */ /* 0x000fea000383ffff */
.L_x_11183:
[----:B------:R-:W-:Y:S01]  /*19820*/  BSSY B1, `(.L_x_11213) ;  /* 0x0000006000017945 */ /* 0x000fe20003800000 */
[----:B------:R-:W-:-:S07]  /*19830*/  IMAD.MOV.U32 R15, RZ, RZ, -0x1 ;  /* 0xffffffffff0f7424 */ /* 0x000fce00078e00ff */
[----:B0-----:R-:W-:Y:S05]  /*19840*/  WARPSYNC.COLLECTIVE R15, `(.L_x_11214) ;  /* 0x000000000f0c7348 */ /* 0x001fea0003c00000 */
[----:B------:R-:W-:Y:S02]  /*19850*/  ELECT P6, UR62, PT ;  /* 0x00000000003e782f */ /* 0x000fe400038c0000 */
[----:B------:R-:W-:Y:S01]  /*19860*/  MOV R14, UR62 ;  /* 0x0000003e000e7c02 */ /* 0x000fe20008000f00 */
[----:B0-----:R-:W-:Y:S10]  /*19870*/  ENDCOLLECTIVE ;  /* 0x000000000000791b */ /* 0x001ff40003800000 */
.L_x_11214:
[----:B------:R-:W-:Y:S05]  /*19880*/  BSYNC B1 ;  /* 0x0000000000017941 */ /* 0x000fea0003800000 */
.L_x_11213:
[----:B------:R-:W-:Y:S05]  /*19890*/  BRA `(.L_x_11215) ;  /* 0xfffffff4002c7947 */ /* 0x000fea000383ffff */
.L_x_11185:
[----:B0-----:R0:W1:Y:S02]  /*198a0*/  SYNCS.PHASECHK.TRANS64.TRYWAIT P1, [R5+URZ], R4 ;  /* 0x00000004050075a7 */ /* 0x001064000802017f */
[----:B-1----:R-:W-:Y:S05]  /*198b0*/  @!P1 NANOSLEEP.SYNCS 0x989680 ;  /* 0x009896800000995d */ /* 0x002fea0003900000 */
[----:B------:R-:W1:Y:S02]  /*198c0*/  @!P1 SYNCS.PHASECHK.TRANS64 P1, [R5+URZ], R4 ;  /* 0x00000004050095a7 */ /* 0x000e64000802007f */
[----:B-1----:R-:W-:Y:S05]  /*198d0*/  @!P1 BRA `(.L_x_11185) ;  /* 0xfffffffc00f09947 */ /* 0x002fea000383ffff */
[----:B------:R-:W-:Y:S05]  /*198e0*/  BRA `(.L_x_11216) ;  /* 0xfffffff400607947 */ /* 0x000fea000383ffff */
.L_x_11186:
[----:B-1----:R1:W2:Y:S02]  /*198f0*/  SYNCS.PHASECHK.TRANS64.TRYWAIT P1, [R9+URZ], R0 ;  /* 0x00000000090075a7 */ /* 0x0022a4000802017f */
[----:B--2---:R-:W-:Y:S05]  /*19900*/  @!P1 NANOSLEEP.SYNCS 0x989680 ;  /* 0x009896800000995d */ /* 0x004fea0003900000 */
[----:B------:R-:W2:Y:S02]  /*19910*/  @!P1 SYNCS.PHASECHK.TRANS64 P1, [R9+URZ], R0 ;  /* 0x00000000090095a7 */ /* 0x000ea4000802007f */
[----:B--2---:R-:W-:Y:S05]  /*19920*/  @!P1 BRA `(.L_x_11186) ;  /* 0xfffffffc00f09947 */ /* 0x004fea000383ffff */
[----:B------:R-:W-:Y:S05]  /*19930*/  BRA `(.L_x_11217) ;  /* 0xfffffff400547947 */ /* 0x000fea000383ffff */
.L_x_11188:
[----:B--2---:R2:W3:Y:S02]  /*19940*/  SYNCS.PHASECHK.TRANS64.TRYWAIT P1, [R17+URZ+0x13260], R4 ;  /* 0x01326004110075a7 */ /* 0x0044e4000802017f */
[----:B---3--:R-:W-:Y:S05]  /*19950*/  @!P1 NANOSLEEP.SYNCS 0x989680 ;  /* 0x009896800000995d */ /* 0x008fea0003900000 */
[----:B------:R-:W3:Y:S02]  /*19960*/  @!P1 SYNCS.PHASECHK.TRANS64 P1, [R17+URZ+0x13260], R4 ;  /* 0x01326004110095a7 */ /* 0x000ee4000802007f */
[----:B---3--:R-:W-:Y:S05]  /*19970*/  @!P1 BRA `(.L_x_11188) ;  /* 0xfffffffc00f09947 */ /* 0x008fea000383ffff */
[----:B------:R-:W-:Y:S05]  /*19980*/  BRA `(.L_x_11218) ;  /* 0xfffffff400547947 */ /* 0x000fea000383ffff */
.L_x_11190:
[----:B---3--:R3:W4:Y:S02]  /*19990*/  SYNCS.PHASECHK.TRANS64.TRYWAIT P1, [R7+URZ+0x13260], R0 ;  /* 0x01326000070075a7 */ /* 0x008724000802017f */
[----:B----4-:R-:W-:Y:S05]  /*199a0*/  @!P1 NANOSLEEP.SYNCS 0x989680 ;  /* 0x009896800000995d */ /* 0x010fea0003900000 */
[----:B------:R-:W4:Y:S02]  /*199b0*/  @!P1 SYNCS.PHASECHK.TRANS64 P1, [R7+URZ+0x13260], R0 ;  /* 0x01326000070095a7 */ /* 0x000f24000802007f */
[----:B----4-:R-:W-:Y:S05]  /*199c0*/  @!P1 BRA `(.L_x_11190) ;  /* 0xfffffffc00f09947 */ /* 0x010fea000383ffff */
[----:B------:R-:W-:Y:S05]  /*199d0*/  BRA `(.L_x_11219) ;  /* 0xfffffff400547947 */ /* 0x000fea000383ffff */
.L_x_11192:
[----:B----4-:R4:W0:Y:S02]  /*199e0*/  SYNCS.PHASECHK.TRANS64.TRYWAIT P0, [R17+URZ+0x13280], R4 ;  /* 0x01328004110075a7 */ /* 0x010824000800017f */
[----:B0-----:R-:W-:Y:S05]  /*199f0*/  @!P0 NANOSLEEP.SYNCS 0x989680 ;  /* 0x009896800000895d */ /* 0x001fea0003900000 */
[----:B------:R-:W0:Y:S02]  /*19a00*/  @!P0 SYNCS.PHASECHK.TRANS64 P0, [R17+URZ+0x13280], R4 ;  /* 0x01328004110085a7 */ /* 0x000e24000800007f */
[----:B0-----:R-:W-:Y:S05]  /*19a10*/  @!P0 BRA `(.L_x_11192) ;  /* 0xfffffffc00f08947 */ /* 0x001fea000383ffff */
[----:B------:R-:W-:Y:S05]  /*19a20*/  BRA `(.L_x_11193) ;  /* 0xfffffff400507947 */ /* 0x000fea000383ffff */
.L_x_11220:
        /* <DEDUP_REMOVED lines=13> */
.L_x_12375:


//--------------------- .text._ZN7cutlass13device_kernelIN5flash11enable_sm90INS1_16FlashAttnFwdSm90INS1_25CollectiveMainloopFwdSm90ILi2EN4cute5tupleIJNS5_1CILi1EEES8_S8_EEENS6_IJNS7_ILi192EEENS7_ILi160EEENS7_ILi64EEEEEELi64ENS_12float_e4m3_tEfNS_4arch4Sm90ELb0ELb1ELb1ELb1ELb0ELb1ELb0ELb1ELb1ELb0ELb0ELb0EEENS1_21CollectiveEpilogueFwdINS6_IJSA_SC_SB_EEES9_NS_10bfloat16_tESG_Li384ELb1ELb0ELb0ELb1EEENS1_36VarlenDynamicPersistentTileSchedulerILi192ELi160ELi384ELi128ELb0ELb0ELb1ELb1ELb0ELb1EEEEEEEEEvNT_6ParamsE --------------------------
	.section	.text._ZN7cutlass13device_kernelIN5flash11enable_sm90INS1_16FlashAttnFwdSm90INS1_25CollectiveMainloopFwdSm90ILi2EN4cute5tupleIJNS5_1CILi1EEES8_S8_EEENS6_IJNS7_ILi192EEENS7_ILi160EEENS7_ILi64EEEEEELi64ENS_12float_e4m3_tEfNS_4arch4Sm90ELb0ELb1ELb1ELb1ELb0ELb1ELb0ELb1ELb1ELb0ELb0ELb0EEENS1_21CollectiveEpilogueFwdINS6_IJSA_SC_SB_EEES9_NS_10bfloat16_tESG_Li384ELb1ELb0ELb0ELb1EEENS1_36VarlenDynamicPersistentTileSchedulerILi192ELi160ELi384ELi128ELb0ELb0ELb1ELb1ELb0ELb1EEEEEEEEEvNT_6ParamsE,"ax",@progbits
	.align	128
.text._ZN7cutlass13device_kernelIN5flash11enable_sm90INS1_16FlashAttnFwdSm90INS1_25CollectiveMainloopFwdSm90ILi2EN4cute5tupleIJNS5_1CILi1EEES8_S8_EEENS6_IJNS7_ILi192EEENS7_ILi160EEENS7_ILi64EEEEEELi64ENS_12float_e4m3_tEfNS_4arch4Sm90ELb0ELb1ELb1ELb1ELb0ELb1ELb0ELb1ELb1ELb0ELb0ELb0EEENS1_21CollectiveEpilogueFwdINS6_IJSA_SC_SB_EEES9_NS_10bfloat16_tESG_Li384ELb1ELb0ELb0ELb1EEENS1_36VarlenDynamicPersistentTileSchedulerILi192ELi160ELi384ELi128ELb0ELb0ELb1ELb1ELb0ELb1EEEEEEEEEvNT_6ParamsE:
        .type           _ZN7cutlass13device_kernelIN5flash11enable_sm90INS1_16FlashAttnFwdSm90INS1_25CollectiveMainloopFwdSm90ILi2EN4cute5tupleIJNS5_1CILi1EEES8_S8_EEENS6_IJNS7_ILi192EEENS7_ILi160EEENS7_ILi64EEEEEELi64ENS_12float_e4m3_tEfNS_4arch4Sm90ELb0ELb1ELb1ELb1ELb0ELb1ELb0ELb1ELb1ELb0ELb0ELb0EEENS1_21CollectiveEpilogueFwdINS6_IJSA_SC_SB_EEES9_NS_10bfloat16_tESG_Li384ELb1ELb0ELb0ELb1EEENS1_36VarlenDynamicPersistentTileSchedulerILi192ELi160ELi384ELi128ELb0ELb0ELb1ELb1ELb0ELb1EEEEEEEEEvNT_6ParamsE,@function
        .size           _ZN7cutlass13device_kernelIN5flash11enable_sm90INS1_16FlashAttnFwdSm90INS1_25CollectiveMainloopFwdSm90ILi2EN4cute5tupleIJNS5_1CILi1EEES8_S8_EEENS6_IJNS7_ILi192EEENS7_ILi160EEENS7_ILi64EEEEEELi64ENS_12float_e4m3_tEfNS_4arch4Sm90ELb0ELb1ELb1ELb1ELb0ELb1ELb0ELb1ELb1ELb0ELb0ELb0EEENS1_21CollectiveEpilogueFwdINS6_IJSA_SC_SB_EEES9_NS_10bfloat16_tESG_Li384ELb1ELb0ELb0ELb1EEENS1_36VarlenDynamicPersistentTileSchedulerILi192ELi160ELi384ELi128ELb0ELb0ELb1ELb1ELb0ELb1EEEEEEEEEvNT_6ParamsE,(.L_x_12376 - _ZN7cutlass13device_kernelIN5flash11enable_sm90INS1_16FlashAttnFwdSm90INS1_25CollectiveMainloopFwdSm90ILi2EN4cute5tupleIJNS5_1CILi1EEES8_S8_EEENS6_IJNS7_ILi192EEENS7_ILi160EEENS7_ILi64EEEEEELi64ENS_12float_e4m3_tEfNS_4arch4Sm90ELb0ELb1ELb1ELb1ELb0ELb1ELb0ELb1ELb1ELb0ELb0ELb0EEENS1_21CollectiveEpilogueFwdINS6_IJSA_SC_SB_EEES9_NS_10bfloat16_tESG_Li384ELb1ELb0ELb0ELb1EEENS1_36VarlenDynamicPersistentTileSchedulerILi192ELi160ELi384ELi128ELb0ELb0ELb1ELb1ELb0ELb1EEEEEEEEEvNT_6ParamsE)
        .other          _ZN7cutlass13device_kernelIN5flash11enable_sm90INS1_16FlashAttnFwdSm90INS1_25CollectiveMainloopFwdSm90ILi2EN4cute5tupleIJNS5_1CILi1EEES8_S8_EEENS6_IJNS7_ILi192EEENS7_ILi160EEENS7_ILi64EEEEEELi64ENS_12float_e4m3_tEfNS_4arch4Sm90ELb0ELb1ELb1ELb1ELb0ELb1ELb0ELb1ELb1ELb0ELb0ELb0EEENS1_21CollectiveEpilogueFwdINS6_IJSA_SC_SB_EEES9_NS_10bfloat16_tESG_Li384ELb1ELb0ELb0ELb1EEENS1_36VarlenDynamicPersistentTileSchedulerILi192ELi160ELi384ELi128ELb0ELb0ELb1ELb1ELb0ELb1EEEEEEEEEvNT_6ParamsE,@"STO_CUDA_ENTRY STV_DEFAULT"
_ZN7cutlass13device_kernelIN5flash11enable_sm90INS1_16FlashAttnFwdSm90INS1_25CollectiveMainloopFwdSm90ILi2EN4cute5tupleIJNS5_1CILi1EEES8_S8_EEENS6_IJNS7_ILi192EEENS7_ILi160EEENS7_ILi64EEEEEELi64ENS_12float_e4m3_tEfNS_4arch4Sm90ELb0ELb1ELb1ELb1ELb0ELb1ELb0ELb1ELb1ELb0ELb0ELb0EEENS1_21CollectiveEpilogueFwdINS6_IJSA_SC_SB_EEES9_NS_10bfloat16_tESG_Li384ELb1ELb0ELb0ELb1EEENS1_36VarlenDynamicPersistentTileSchedulerILi192ELi160ELi384ELi128ELb0ELb0ELb1ELb1ELb0ELb1EEEEEEEEEvNT_6ParamsE:
        /* <DEDUP_REMOVED lines=26> */
.L_x_11222:
[----:B------:R-:W-:Y:S05]  /*01a0*/  BSYNC B0 ;  /* 0x0000000000007941 */ /* 0x000fea0003800000 */
.L_x_11221:
[----:B------:R-:W-:Y:S01]  /*01b0*/  VOTEU.ANY UP0, P0 ;  /* 0x00000000003f7886 */ /* 0x000fe20000000100 */
[----:B------:R-:W0:Y:S01]  /*01c0*/  SHFL.IDX PT, R2, R0, RZ, 0x1f ;  /* 0x00001fff00027589 */ /* 0x000e2200000e0000 */
[----:B------:R-:W-:Y:S01]  /*01d0*/  UMOV UR4, 0x1 ;  /* 0x0000000100047882 */ /* 0x000fe20000000000 */
[----:B------:R-:W-:Y:S01]  /*01e0*/  UMOV UR7, 0x180 ;  /* 0x0000018000077882 */ /* 0x000fe20000000000 */
[----:B------:R-:W-:Y:S01]  /*01f0*/  VOTEU.ANY UP1, P0 ;  /* 0x00000000003f7886 */ /* 0x000fe20000020100 */
[----:B------:R-:W1:Y:S01]  /*0200*/  @UP0 S2UR UR8, SR_CgaCtaId ;  /* 0x00000000000809c3 */ /* 0x000e620000008800 */
[----:B------:R-:W-:Y:S01]  /*0210*/  @UP0 UMOV UR6, 0x400 ;  /* 0x0000040000060882 */ /* 0x000fe20000000000 */
[----:B------:R-:W-:-:S04]  /*0220*/  @UP0 UIADD3 UR4, -UR4, 0x100000, URZ ;  /* 0x0010000004040890 */ /* 0x000fc8000fffe13f */
[----:B------:R-:W-:Y:S02]  /*0230*/  @UP0 USHF.L.U32 UR5, UR4, 0xb, URZ ;  /* 0x0000000b04050899 */ /* 0x000fe4000800063f */
[----:B------:R-:W-:Y:S01]  /*0240*/  @UP0 USHF.L.U32 UR4, UR4, 0x1, URZ ;  /* 0x0000000104040899 */ /* 0x000fe2000800063f */
[----:B0-----:R-:W-:Y:S02]  /*0250*/  ISETP.NE.AND P1, PT, R2, RZ, PT ;  /* 0x000000ff0200720c */ /* 0x001fe40003f25270 */
[----:B------:R-:W-:Y:S01]  /*0260*/  SHF.R.U32.HI R2, RZ, 0x7, R3 ;  /* 0x00000007ff027819 */ /* 0x000fe20000011603 */
[----:B-1----:R-:W-:Y:S02]  /*0270*/  @UP0 ULEA UR8, UR8, UR6, 0x18 ;  /* 0x0000000608080291 */ /* 0x002fe4000f8ec03f */
[----:B------:R-:W-:-:S04]  /*0280*/  @UP0 UIADD3 UR6, -UR7, 0x100000, URZ ;  /* 0x0010000007060890 */ /* 0x000fc8000fffe13f */
[----:B------:R-:W-:Y:S02]  /*0290*/  @UP0 USHF.L.U32 UR7, UR6, 0xb, URZ ;  /* 0x0000000b06070899 */ /* 0x000fe4000800063f */
[----:B------:R-:W-:Y:S01]  /*02a0*/  @UP0 USHF.L.U32 UR6, UR6, 0x1, URZ ;  /* 0x0000000106060899 */ /* 0x000fe2000800063f */
[----:B------:R-:W-:Y:S01]  /*02b0*/  VOTEU.ANY UP0, P0 ;  /* 0x00000000003f7886 */ /* 0x000fe20000000100 */
[----:B------:R-:W0:Y:S04]  /*02c0*/  SHFL.IDX PT, R2, R2, RZ, 0x1f ;  /* 0x00001fff02027589 */ /* 0x000e2800000e0000 */
[----:B------:R-:W1:Y:S02]  /*02d0*/  FENCE.VIEW.ASYNC.S ;  /* 0x00000000000073c6 */ /* 0x000e640000000000 */
[----:B-1----:R1:W2:Y:S04]  /*02e0*/  @UP0 SYNCS.EXCH.64 URZ, [UR8+0x13200], UR4 ;  /* 0x01320004083f05b2 */ /* 0x0022a80008000100 */
        /* <DEDUP_REMOVED lines=16> */
[----:B------:R4:W0:Y:S01]  /*03f0*/  SYNCS.EXCH.64 URZ, [UR8+0x13240], UR4 ;  /* 0x01324004083f75b2 */ /* 0x0008220008000100 */
[----:B------:R4:W0:Y:S01]  /*0400*/  SYNCS.EXCH.64 URZ, [UR8+0x13238], UR6 ;  /* 0x01323806083f75b2 */ /* 0x0008220008000100 */
[----:B------:R4:W0:Y:S02]  /*0410*/  SYNCS.EXCH.64 URZ, [UR8+0x13248], UR4 ;  /* 0x01324804083f75b2 */ /* 0x0008240008000100 */
[----:B----4-:R-:W-:Y:S01]  /*0420*/  NOP ;  /* 0x0000000000007918 */ /* 0x010fe20000000000 */
.L_x_11223:
        /* <DEDUP_REMOVED lines=22> */
.L_x_11224:
        /* <DEDUP_REMOVED lines=14> */
[----:B------:R4:W0:Y:S01]  /*0670*/  SYNCS.EXCH.64 URZ, [UR6+0x13280], UR4 ;  /* 0x01328004063f75b2 */ /* 0x0008220008000100 */
[----:B------:R4:W0:Y:S01]  /*0680*/  SYNCS.EXCH.64 URZ, [UR6+0x13278], UR4 ;  /* 0x01327804063f75b2 */ /* 0x0008220008000100 */
[----:B------:R4:W0:Y:S02]  /*0690*/  SYNCS.EXCH.64 URZ, [UR6+0x13288], UR4 ;  /* 0x01328804063f75b2 */ /* 0x0008240008000100 */
[----:B----4-:R-:W-:Y:S01]  /*06a0*/  NOP ;  /* 0x0000000000007918 */ /* 0x010fe20000000000 */
.L_x_11225:
        /* <DEDUP_REMOVED lines=22> */
.L_x_11226:
        /* <DEDUP_REMOVED lines=22> */
.L_x_11227:
[----:B0-----:R-:W-:Y:S01]  /*0970*/  ISETP.NE.AND P0, PT, R2, RZ, PT ;  /* 0x000000ff0200720c */ /* 0x001fe20003f05270 */
[----:B------:R-:W-:Y:S01]  /*0980*/  IMAD.MOV.U32 R2, RZ, RZ, 0x1 ;  /* 0x00000001ff027424 */ /* 0x000fe200078e00ff */
[----:B------:R-:W-:Y:S01]  /*0990*/  NOP ;  /* 0x0000000000007918 */ /* 0x000fe20000000000 */
[----:B------:R-:W-:Y:S01]  /*09a0*/  ULDC.64 UR44, c[0x0][0x208] ;  /* 0x00008200002c7ab9 */ /* 0x000fe20000000a00 */
[----:B------:R-:W-:Y:S02]  /*09b0*/  BSSY B8, `(.L_x_11228) ;  /* 0x0002192000087945 */ /* 0x000fe40003800000 */
[----:B------:R-:W-:-:S05]  /*09c0*/  SEL R2, R2, 0x2, !P0 ;  /* 0x0000000202027807 */ /* 0x000fca0004000000 */
[----:B------:R0:W-:Y:S01]  /*09d0*/  STL [R1+0x14], R2 ;  /* 0x0000140201007387 */ /* 0x0001e20000100800 */
[----:B-123--:R-:W-:Y:S06]  /*09e0*/  BAR.SYNC.DEFER_BLOCKING 0x0 ;  /* 0x0000000000007b1d */ /* 0x00efec0000010000 */
[----:B------:R-:W-:Y:S05]  /*09f0*/  @!P0 BRA `(.L_x_11229) ;  /* 0x000001bc005c8947 */ /* 0x000fea0003800000 */
.L_x_11230:
[----:B------:R-:W-:-:S08]  /*0a00*/  NOP ;  /* 0x0000000000007918 */ /* 0x000fd00000000000 */
[----:B------:R-:W1:Y:S02]  /*0a10*/  USETMAXREG.TRY_ALLOC.CTAPOOL UP0, 0xa0 ;  /* 0x000000a0000079c8 */ /* 0x000e640008000600 */
[----:B-1----:R-:W-:-:S13]  /*0a20*/  PLOP3.LUT P0, PT, PT, PT, UP0, 0x80, 0x0 ;  /* 0x000000000000781c */ /* 0x002fda0003f0f008 */
[----:B------:R-:W-:Y:S05]  /*0a30*/  @!P0 BRA `(.L_x_11230) ;  /* 0xfffffffc00f08947 */ /* 0x000fea000383ffff */
[----:B------:R-:W1:Y:S08]  /*0a40*/  S2UR UR4, SR_CgaCtaId ;  /* 0x00000000000479c3 */ /* 0x000e700000008800 */
[----:B------:R-:W-:Y:S06]  /*0a50*/  BAR.ARV 0x8, 0x1a0 ;  /* 0x0206800000007b1d */ /* 0x000fec0000002000 */
[----:B------:R-:W-:-:S02]  /*0a60*/  MOV R18, 0x400 ;  /* 0x0000040000127802 */ /* 0x000fc40000000f00 */
[----:B------:R-:W-:Y:S01]  /*0a70*/  BAR.SYNC.DEFER_BLOCKING 0x5, 0x200 ;  /* 0x0148000000007b1d */ /* 0x000fe20000010000 */
[----:B-1----:R-:W-:-:S05]  /*0a80*/  IMAD.U32 R0, RZ, RZ, UR4 ;  /* 0x00000004ff007e24 */ /* 0x002fca000f8e00ff */
[----:B------:R-:W-:Y:S01]  /*0a90*/  ULDC UR4, c[0x0][0xc14] ;  /* 0x0003050000047ab9 */ /* 0x000fe20000000800 */
[----:B------:R-:W-:Y:S01]  /*0aa0*/  LEA R18, R0, R18, 0x18 ;  /* 0x0000001200127211 */ /* 0x000fe200078ec0ff */
[----:B------:R-:W-:Y:S04]  /*0ab0*/  STL [R1+0x30], R0 ;  /* 0x0000300001007387 */ /* 0x000fe80000100800 */
[----:B------:R-:W1:Y:S01]  /*0ac0*/  LDS.128 R12, [R18+0x132d0] ;  /* 0x0132d000120c7984 */ /* 0x000e620000000c00 */
[----:B------:R-:W-:Y:S06]  /*0ad0*/  BAR.ARV 0x4, 0x200 ;  /* 0x0108000000007b1d */ /* 0x000fec0000002000 */
[----:B-1----:R-:W-:-:S13]  /*0ae0*/  ISETP.GE.AND P0, PT, R15, UR4, PT ;  /* 0x000000040f007c0c */ /* 0x002fda000bf06270 */
[----:B------:R-:W-:Y:S05]  /*0af0*/  @P0 BRA `(.L_x_11231) ;  /* 0x0000021400f40947 */ /* 0x000fea0003800000 */
[----:B------:R-:W2:Y:S01]  /*0b00*/  LDL.LU R12, [R1+0x14] ;  /* 0x00001400010c7983 */ /* 0x000ea20000300800 */
[----:B------:R-:W1:Y:S02]  /*0b10*/  S2R R0, SR_TID.X ;  /* 0x0000000000007919 */ /* 0x000e640000002100 */
[----:B-1----:R-:W-:-:S05]  /*0b20*/  VIADD R0, R0, 0xffffff80 ;  /* 0xffffff8000007836 */ /* 0x002fca0000000000 */
[----:B------:R-:W-:-:S04]  /*0b30*/  SHF.R.S32.HI R3, RZ, 0x1f, R0 ;  /* 0x0000001fff037819 */ /* 0x000fc80000011400 */
[CC--:B0-----:R-:W-:Y:S02]  /*0b40*/  LEA.HI R2, R3.reuse, R0.reuse, RZ, 0x7 ;  /* 0x0000000003027211 */ /* 0x0c1fe400078f38ff */
[-C--:B------:R-:W-:Y:S02]  /*0b50*/  LEA.HI R4, R0, R0.reuse, RZ, 0x1 ;  /* 0x0000000000047211 */ /* 0x080fe400078f08ff */
[----:B------:R-:W-:Y:S02]  /*0b60*/  LOP3.LUT R9, R2, 0xffffff80, RZ, 0xc0, !PT ;  /* 0xffffff8002097812 */ /* 0x000fe400078ec0ff */
[----:B------:R-:W-:Y:S02]  /*0b70*/  SHF.R.S32.HI R16, RZ, 0x1, R4 ;  /* 0x00000001ff107819 */ /* 0x000fe40000011404 */
[CC--:B------:R-:W-:Y:S01]  /*0b80*/  LEA.HI R5, R3.reuse, R0.reuse, RZ, 0x2 ;  /* 0x0000000003057211 */ /* 0x0c0fe200078f10ff */
[----:B------:R-:W-:Y:S01]  /*0b90*/  IMAD.IADD R9, R0, 0x1, -R9 ;  /* 0x0000000100097824 */ /* 0x000fe200078e0a09 */
[----:B------:R-:W-:-:S02]  /*0ba0*/  LEA.HI R7, R3, R0, RZ, 0x4 ;  /* 0x0000000003077211 */ /* 0x000fc400078f20ff */
[----:B------:R-:W-:Y:S02]  /*0bb0*/  SHF.R.S32.HI R2, RZ, 0x7, R2 ;  /* 0x00000007ff027819 */ /* 0x000fe40000011402 */
[C---:B------:R-:W-:Y:S02]  /*0bc0*/  LOP3.LUT R3, R4.reuse, 0xfffffffe, RZ, 0xc0, !PT ;  /* 0xfffffffe04037812 */ /* 0x040fe400078ec0ff */
[----:B------:R-:W-:Y:S02]  /*0bd0*/  LEA.HI R6, R4, R16, RZ, 0x1 ;  /* 0x0000001004067211 */ /* 0x000fe400078f08ff */
[--C-:B------:R-:W-:Y:S02]  /*0be0*/  SHF.R.S32.HI R4, RZ, 0x2, R5.reuse ;  /* 0x00000002ff047819 */ /* 0x100fe40000011405 */
[----:B------:R-:W-:Y:S02]  /*0bf0*/  SHF.R.S32.HI R5, RZ, 0x1f, R5 ;  /* 0x0000001fff057819 */ /* 0x000fe40000011405 */
[----:B------:R-:W-:Y:S01]  /*0c00*/  SHF.R.S32.HI R10, RZ, 0x1f, R9 ;  /* 0x0000001fff0a7819 */ /* 0x000fe20000011409 */
[----:B------:R-:W-:Y:S01]  /*0c10*/  IMAD.HI R8, R2, 0x55555556, RZ ;  /* 0x5555555602087827 */ /* 0x000fe200078e02ff */
[----:B------:R-:W-:-:S03]  /*0c20*/  LEA.HI R5, R5, R4, RZ, 0x2 ;  /* 0x0000000405057211 */ /* 0x000fc600078f10ff */
[----:B------:R-:W-:Y:S01]  /*0c30*/  IMAD.IADD R3, R0, 0x1, -R3 ;  /* 0x0000000100037824 */ /* 0x000fe200078e0a03 */
[----:B------:R-:W-:Y:S02]  /*0c40*/  LEA.HI R0, R10, R9, RZ, 0x2 ;  /* 0x000000090a007211 */ /* 0x000fe400078f10ff */
[----:B------:R-:W-:Y:S02]  /*0c50*/  LEA.HI R11, R8, R8, RZ, 0x1 ;  /* 0x00000008080b7211 */ /* 0x000fe400078f08ff */
[----:B------:R-:W-:Y:S02]  /*0c60*/  LOP3.LUT R5, R5, 0xfffffffc, RZ, 0xc0, !PT ;  /* 0xfffffffc05057812 */ /* 0x000fe400078ec0ff */
[--C-:B------:R-:W-:Y:S02]  /*0c70*/  SHF.R.S32.HI R8, RZ, 0x2, R0.reuse ;  /* 0x00000002ff087819 */ /* 0x100fe40000011400 */
[----:B------:R-:W-:Y:S01]  /*0c80*/  SHF.R.S32.HI R17, RZ, 0x1f, R0 ;  /* 0x0000001fff117819 */ /* 0x000fe20000011400 */
[----:B------:R-:W-:-:S03]  /*0c90*/  IMAD.IADD R5, R4, 0x1, -R5 ;  /* 0x0000000104057824 */ /* 0x000fc600078e0a05 */
[----:B------:R-:W-:Y:S01]  /*0ca0*/  LEA.HI R17, R17, R8, RZ, 0x3 ;  /* 0x0000000811117211 */ /* 0x000fe200078f18ff */
[----:B------:R-:W-:Y:S01]  /*0cb0*/  IMAD R11, R11, -0x3, R2 ;  /* 0xfffffffd0b0b7824 */ /* 0x000fe200078e0202 */
[----:B------:R-:W-:Y:S01]  /*0cc0*/  LOP3.LUT R6, R6, 0x3fffffe, RZ, 0xc0, !PT ;  /* 0x03fffffe06067812 */ /* 0x000fe200078ec0ff */
[----:B------:R-:W-:Y:S01]  /*0cd0*/  IMAD.SHL.U32 R5, R5, 0x80, RZ ;  /* 0x0000008005057824 */ /* 0x000fe200078e00ff */
[----:B------:R-:W-:Y:S02]  /*0ce0*/  LOP3.LUT R17, R17, 0xfffffff8, RZ, 0xc0, !PT ;  /* 0xfffffff811117812 */ /* 0x000fe400078ec0ff */
[----:B------:R-:W-:Y:S02]  /*0cf0*/  LEA.HI R10, R10, R9, RZ, 0x5 ;  /* 0x000000090a0a7211 */ /* 0x000fe400078f28ff */
[----:B------:R-:W-:Y:S01]  /*0d00*/  LOP3.LUT R2, R0, 0x7ffffffc, RZ, 0xc0, !PT ;  /* 0x7ffffffc00027812 */ /* 0x000fe200078ec0ff */
[----:B------:R-:W-:Y:S01]  /*0d10*/  IMAD.IADD R6, R16, 0x1, -R6 ;  /* 0x0000000110067824 */ /* 0x000fe200078e0a06 */
[----:B------:R-:W-:Y:S01]  /*0d20*/  SHF.R.S32.HI R10, RZ, 0x5, R10 ;  /* 0x00000005ff0a7819 */ /* 0x000fe2000001140a */
[----:B------:R-:W-:Y:S01]  /*0d30*/  IMAD.IADD R17, R8, 0x1, -R17 ;  /* 0x0000000108117824 */ /* 0x000fe200078e0a11 */
[----:B------:R-:W-:Y:S01]  /*0d40*/  LOP3.LUT R16, R5, 0x180, RZ, 0xc0, !PT ;  /* 0x0000018005107812 */ /* 0x000fe200078ec0ff */
[----:B------:R-:W-:-:S02]  /*0d50*/  IMAD.IADD R2, R9, 0x1, -R2 ;  /* 0x0000000109027824 */ /* 0x000fc400078e0a02 */
[----:B------:R-:W-:Y:S02]  /*0d60*/  IMAD R10, R10, 0x10, R17 ;  /* 0x000000100a0a7824 */ /* 0x000fe400078e0211 */
[----:B------:R-:W-:Y:S01]  /*0d70*/  STL [R1+0x4c], R16 ;  /* 0x00004c1001007387 */ /* 0x000fe20000100800 */
[----:B------:R-:W-:-:S03]  /*0d80*/  IMAD.SHL.U32 R22, R3, 0x10, RZ ;  /* 0x0000001003167824 */ /* 0x000fc600078e00ff */
[----:B------:R0:W-:Y:S01]  /*0d90*/  STL [R1+0x28], R2 ;  /* 0x0000280201007387 */ /* 0x0001e20000100800 */
[----:B------:R-:W-:-:S03]  /*0da0*/  SHF.R.S32.HI R7, RZ, 0x4, R7 ;  /* 0x00000004ff077819 */ /* 0x000fc60000011407 */
[----:B------:R-:W-:Y:S01]  /*0db0*/  STL [R1+0x54], R13 ;  /* 0x0000540d01007387 */ /* 0x000fe20000100800 */
[----:B0-----:R-:W-:Y:S01]  /*0dc0*/  IMAD R2, R11, 0x40, R10 ;  /* 0x000000400b027824 */ /* 0x001fe200078e020a */
[C---:B------:R-:W-:Y:S01]  /*0dd0*/  LOP3.LUT R0, R16.reuse, 0x10, R22, 0xf8, !PT ;  /* 0x0000001010007812 */ /* 0x040fe200078ef816 */
[----:B------:R-:W-:Y:S01]  /*0de0*/  IMAD R6, R7, 0x8, R6 ;  /* 0x0000000807067824 */ /* 0x000fe200078e0206 */
[----:B------:R-:W-:Y:S02]  /*0df0*/  SHF.R.U32.HI R3, RZ, 0x3, R16 ;  /* 0x00000003ff037819 */ /* 0x000fe40000011610 */
[----:B------:R2:W-:Y:S01]  /*0e00*/  STL [R1+0x78], R2 ;  /* 0x0000780201007387 */ /* 0x0005e20000100800 */
[----:B------:R-:W-:-:S03]  /*0e10*/  LOP3.LUT R4, R16, 0x30, R22, 0xf8, !PT ;  /* 0x0000003010047812 */ /* 0x000fc600078ef816 */
[----:B------:R-:W-:Y:S01]  /*0e20*/  STL [R1+0x58], R14 ;  /* 0x0000580e01007387 */ /* 0x000fe20000100800 */
[----:B------:R-:W-:-:S03]  /*0e30*/  LOP3.LUT R0, R0, R3, RZ, 0x3c, !PT ;  /* 0x0000000300007212 */ /* 0x000fc600078e3cff */
[----:B------:R-:W-:Y:S01]  /*0e40*/  STL [R1+0x5c], R15 ;  /* 0x00005c0f01007387 */ /* 0x000fe20000100800 */
[----:B------:R-:W-:-:S03]  /*0e50*/  LOP3.LUT R3, R4, R3, RZ, 0x3c, !PT ;  /* 0x0000000304037212 */ /* 0x000fc600078e3cff */
[----:B------:R-:W-:Y:S01]  /*0e60*/  STL [R1+0x6c], RZ ;  /* 0x00006cff01007387 */ /* 0x000fe20000100800 */
[----:B------:R-:W-:Y:S01]  /*0e70*/  CS2R R156, SRZ ;  /* 0x00000000009c7805 */ /* 0x000fe2000001ff00 */
[----:B------:R-:W-:Y:S01]  /*0e80*/  IMAD.MOV.U32 R19, RZ, RZ, RZ ;  /* 0x000000ffff137224 */ /* 0x000fe200078e00ff */
[----:B--2---:R-:W-:-:S05]  /*0e90*/  LOP3.LUT R2, R12, 0x1, RZ, 0xfc, !PT ;  /* 0x000000010c027812 */ /* 0x004fca00078efcff */
[----:B------:R0:W-:Y:S02]  /*0ea0*/  STL [R1+0x10], R2 ;  /* 0x0000100201007387 */ /* 0x0001e40000100800 */
[----:B0-----:R-:W-:-:S04]  /*0eb0*/  IMAD.SHL.U32 R2, R6, 0x40, RZ ;  /* 0x0000004006027824 */ /* 0x001fc800078e00ff */
[----:B------:R-:W-:Y:S01]  /*0ec0*/  IMAD.IADD R4, R2, 0x1, R0 ;  /* 0x0000000102047824 */ /* 0x000fe200078e0200 */
[----:B------:R-:W-:Y:S01]  /*0ed0*/  IADD3 R0, R18, R2, R3 ;  /* 0x0000000212007210 */ /* 0x000fe20007ffe003 */
[----:B------:R0:W-:Y:S04]  /*0ee0*/  STL [R1+0x24], RZ ;  /* 0x000024ff01007387 */ /* 0x0001e80000100800 */
[----:B------:R0:W-:Y:S04]  /*0ef0*/  STL [R1+0x60], R2 ;  /* 0x0000600201007387 */ /* 0x0001e80000100800 */
[----:B------:R0:W-:Y:S04]  /*0f00*/  STL [R1+0x74], R0 ;  /* 0x0000740001007387 */ /* 0x0001e80000100800 */
[----:B------:R0:W-:Y:S02]  /*0f10*/  STL [R1+0x40], R4 ;  /* 0x0000400401007387 */ /* 0x0001e40000100800 */
.L_x_11421:
[----:B--23-5:R-:W2:Y:S01]  /*0f20*/  LDL R27, [R1+0x5c] ;  /* 0x00005c00011b7983 */ /* 0x02cea20000100800 */
[----:B------:R-:W-:Y:S01]  /*0f30*/  ULDC.64 UR4, c[0x0][0xa28] ;  /* 0x00028a0000047ab9 */ /* 0x000fe20000000a00 */
[----:B01----:R-:W2:Y:S01]  /*0f40*/  LDC.64 R4, c[0x0][0xa08] ;  /* 0x00028200ff047b82 */ /* 0x003ea20000000a00 */
        /* <DEDUP_REMOVED lines=49> */
.L_x_11232:
[----:B------:R-:W-:Y:S02]  /*1260*/  IMAD.U32 R50, RZ, RZ, UR5 ;  /* 0x00000005ff327e24 */ /* 0x000fe4000f8e00ff */
[----:B------:R-:W-:Y:S01]  /*1270*/  IMAD.U32 R25, RZ, RZ, UR4 ;  /* 0x00000004ff197e24 */ /* 0x000fe2000f8e00ff */
[----:B------:R-:W-:Y:S06]  /*1280*/  @!P2 BRA `(.L_x_11233) ;  /* 0x000000000010a947 */ /* 0x000fec0003800000 */
[----:B-1----:R-:W1:Y:S02]  /*1290*/  LDC.64 R2, c[0x0][0xa20] ;  /* 0x00028800ff027b82 */ /* 0x002e640000000a00 */
[----:B-1----:R-:W-:-:S05]  /*12a0*/  IMAD.WIDE R2, R27, 0x4, R2 ;  /* 0x000000041b027825 */ /* 0x002fca00078e0202 */
[----:B------:R2:W5:Y:S01]  /*12b0*/  LDG.E R25, desc[UR44][R2.64] ;  /* 0x0000002c02197981 */ /* 0x000562000c1e1900 */
[----:B------:R-:W-:Y:S05]  /*12c0*/  BRA `(.L_x_11234) ;  /* 0x0000000000107947 */ /* 0x000fea0003800000 */
.L_x_11233:
[----:B------:R-:W-:Y:S05]  /*12d0*/  @!P3 BRA `(.L_x_11234) ;  /* 0x00000000000cb947 */ /* 0x000fea0003800000 */
[----:B-1----:R-:W2:Y:S04]  /*12e0*/  LDG.E R2, desc[UR44][R8.64] ;  /* 0x0000002c08027981 */ /* 0x002ea8000c1e1900 */
[----:B------:R-:W2:Y:S02]  /*12f0*/  LDG.E R25, desc[UR44][R8.64+0x4] ;  /* 0x0000042c08197981 */ /* 0x000ea4000c1e1900 */
[----:B--2---:R-:W-:-:S07]  /*1300*/  IMAD.IADD R25, R25, 0x1, -R2 ;  /* 0x0000000119197824 */ /* 0x004fce00078e0a02 */
.L_x_11234:
        /* <DEDUP_REMOVED lines=23> */
[----:B------:R-:W-:Y:S01]  /*1480*/  IADD3 R7, R11, R2, -R13 ;  /* 0x000000020b077210 */ /* 0x000fe20007ffe80d */
[----:B------:R-:W-:-:S05]  /*1490*/  IMAD.HI R0, R0, 0x66666667, RZ ;  /* 0x6666666700007827 */ /* 0x000fca00078e02ff */
[----:B------:R-:W-:-:S04]  /*14a0*/  SHF.R.U32.HI R3, RZ, 0x1f, R0 ;  /* 0x0000001fff037819 */ /* 0x000fc80000011600 */
[----:B------:R-:W-:Y:S01]  /*14b0*/  LEA.HI.SX32 R106, R0, R3, 0x1a ;  /* 0x00000003006a7211 */ /* 0x000fe200078fd2ff */
[----:B------:R-:W-:Y:S01]  /*14c0*/  IMAD.IADD R0, R7, 0x1, R8 ;  /* 0x0000000107007824 */ /* 0x000fe200078e0208 */
        /* <DEDUP_REMOVED lines=12> */
.L_x_11237:
[----:B------:R-:W-:-:S13]  /*1590*/  ISETP.NE.AND P0, PT, R9, 0x1, PT ;  /* 0x000000010900780c */ /* 0x000fda0003f05270 */
[----:B------:R-:W1:Y:S02]  /*15a0*/  @P0 LDC.64 R4, c[0x0][0x9e8] ;  /* 0x00027a00ff040b82 */ /* 0x000e640000000a00 */
[----:B-1----:R-:W-:-:S05]  /*15b0*/  @P0 IMAD.HI.U32 R4, R2, R4, RZ ;  /* 0x0000000402040227 */ /* 0x002fca00078e00ff */
[----:B------:R-:W-:-:S07]  /*15c0*/  @P0 SHF.R.U32.HI R2, RZ, R5, R4 ;  /* 0x00000005ff020219 */ /* 0x000fce0000011604 */
.L_x_11238:
[----:B------:R-:W-:Y:S05]  /*15d0*/  BSYNC B0 ;  /* 0x0000000000007941 */ /* 0x000fea0003800000 */
.L_x_11236:
[----:B------:R-:W-:-:S05]  /*15e0*/  IMAD R3, R2, R9, R9 ;  /* 0x0000000902037224 */ /* 0x000fca00078e0209 */
[----:B------:R-:W-:-:S07]  /*15f0*/  VIMNMX R0, R0, R3, PT ;  /* 0x0000000300007248 */ /* 0x000fce0003fe0100 */
.L_x_11235:
        /* <DEDUP_REMOVED lines=15> */
.L_x_11241:
[----:B------:R-:W-:-:S13]  /*16f0*/  ISETP.NE.AND P0, PT, R9, 0x1, PT ;  /* 0x000000010900780c */ /* 0x000fda0003f05270 */
[----:B------:R-:W1:Y:S02]  /*1700*/  @P0 LDC.64 R4, c[0x0][0x9e8] ;  /* 0x00027a00ff040b82 */ /* 0x000e640000000a00 */
[----:B-1----:R-:W-:-:S05]  /*1710*/  @P0 IMAD.HI.U32 R4, R2, R4, RZ ;  /* 0x0000000402040227 */ /* 0x002fca00078e00ff */
[----:B------:R-:W-:-:S07]  /*1720*/  @P0 SHF.R.U32.HI R2, RZ, R5, R4 ;  /* 0x00000005ff020219 */ /* 0x000fce0000011604 */
.L_x_11242:
[----:B------:R-:W-:Y:S05]  /*1730*/  BSYNC B0 ;  /* 0x0000000000007941 */ /* 0x000fea0003800000 */
.L_x_11240:
[----:B------:R-:W-:-:S05]  /*1740*/  IMAD R2, R2, R9, RZ ;  /* 0x0000000902027224 */ /* 0x000fca00078e02ff */
[----:B------:R-:W-:-:S07]  /*1750*/  VIMNMX R3, R3, R2, !PT ;  /* 0x0000000203037248 */ /* 0x000fce0007fe0100 */
.L_x_11239:
        /* <DEDUP_REMOVED lines=44> */
.L_x_11245:
[----:B------:R-:W-:Y:S05]  /*1a20*/  BSYNC B6 ;  /* 0x0000000000067941 */ /* 0x000fea0003800000 */
.L_x_11244:
        /* <DEDUP_REMOVED lines=20> */
.L_x_11247:
[----:B------:R-:W-:Y:S05]  /*1b70*/  BSYNC B6 ;  /* 0x0000000000067941 */ /* 0x000fea0003800000 */
.L_x_11246:
[----:B------:R-:W-:Y:S01]  /*1b80*/  ULDC.64 UR4, c[0x0][0x9f8] ;  /* 0x00027e0000047ab9 */ /* 0x000fe20000000a00 */
[----:B------:R-:W1:Y:S01]  /*1b90*/  LDC R0, c[0x0][0x428] ;  /* 0x00010a00ff007b82 */ /* 0x000e620000000800 */
[----:B------:R-:W-:Y:S01]  /*1ba0*/  ISETP.NE.U32.AND P0, PT, RZ, UR4, PT ;  /* 0x00000004ff007c0c */ /* 0x000fe2000bf05070 */
[----:B------:R-:W2:Y:S01]  /*1bb0*/  S2R R49, SR_TID.X ;  /* 0x0000000000317919 */ /* 0x000ea20000002100 */
[----:B------:R-:W-:Y:S01]  /*1bc0*/  IMAD.MOV.U32 R6, RZ, RZ, R27 ;  /* 0x000000ffff067224 */ /* 0x000fe200078e001b */
[----:B------:R-:W-:Y:S01]  /*1bd0*/  ULDC.64 UR6, c[0x0][0x320] ;  /* 0x0000c80000067ab9 */ /* 0x000fe20000000a00 */
[----:B------:R-:W-:-:S03]  /*1be0*/  ISETP.NE.AND.EX P0, PT, RZ, UR5, PT, P0 ;  /* 0x00000005ff007c0c */ /* 0x000fc6000bf05300 */
[----:B------:R-:W3:Y:S01]  /*1bf0*/  LDC.64 R38, c[0x0][0x2f0] ;  /* 0x0000bc00ff267b82 */ /* 0x000ee20000000a00 */
[----:B------:R-:W-:Y:S01]  /*1c00*/  IMAD.IADD R24, R24, 0x1, R25 ;  /* 0x0000000118187824 */ /* 0x000fe200078e0219 */
[----:B------:R-:W4:Y:S01]  /*1c10*/  LDL R14, [R1+0x60] ;  /* 0x00006000010e7983 */ /* 0x000f220000100800 */
[----:B------:R-:W-:-:S05]  /*1c20*/  ULDC.64 UR4, c[0x0][0xa08] ;  /* 0x0002820000047ab9 */ /* 0x000fca0000000a00 */
[----:B------:R-:W3:Y:S08]  /*1c30*/  LDC.64 R32, c[0x0][0x3d8] ;  /* 0x0000f600ff207b82 */ /* 0x000ef00000000a00 */
[----:B------:R-:W0:Y:S01]  /*1c40*/  @P0 LDC.64 R2, c[0x0][0x9f8] ;  /* 0x00027e00ff020b82 */ /* 0x000e220000000a00 */
[----:B-1----:R-:W-:-:S07]  /*1c50*/  ISETP.NE.AND P1, PT, R0, 0x1, PT ;  /* 0x000000010000780c */ /* 0x002fce0003f25270 */
[----:B------:R-:W1:Y:S01]  /*1c60*/  LDC R25, c[0x0][0x3d4] ;  /* 0x0000f500ff197b82 */ /* 0x000e620000000800 */
[----:B--2---:R-:W-:-:S07]  /*1c70*/  VIADD R8, R49, 0xffffff80 ;  /* 0xffffff8031087836 */ /* 0x004fce0000000000 */
[----:B------:R-:W2:Y:S01]  /*1c80*/  @P1 LDC R4, c[0x0][0x42c] ;  /* 0x00010b00ff041b82 */ /* 0x000ea20000000800 */
[----:B0-----:R-:W-:Y:S01]  /*1c90*/  @P0 IMAD.WIDE R2, R27, 0x4, R2 ;  /* 0x000000041b020825 */ /* 0x001fe200078e0202 */
[----:B------:R-:W-:-:S06]  /*1ca0*/  SHF.R.S32.HI R10, RZ, 0x1f, R24 ;  /* 0x0000001fff0a7819 */ /* 0x000fcc0000011418 */
[----:B------:R-:W0:Y:S01]  /*1cb0*/  @P1 LDC R9, c[0x0][0x430] ;  /* 0x00010c00ff091b82 */ /* 0x000e220000000800 */
[----:B------:R3:W4:Y:S01]  /*1cc0*/  @P0 LDG.E R6, desc[UR44][R2.64] ;  /* 0x0000002c02060981 */ /* 0x000722000c1e1900 */
[----:B------:R-:W-:Y:S02]  /*1cd0*/  SHF.R.S32.HI R5, RZ, 0x1f, R8 ;  /* 0x0000001fff057819 */ /* 0x000fe40000011408 */
[-C--:B------:R-:W-:Y:S02]  /*1ce0*/  LEA.HI R12, R8, R8.reuse, RZ, 0x1 ;  /* 0x00000008080c7211 */ /* 0x080fe400078f08ff */
[----:B------:R-:W-:Y:S02]  /*1cf0*/  LEA.HI R5, R5, R8, RZ, 0x2 ;  /* 0x0000000805057211 */ /* 0x000fe400078f10ff */
[----:B------:R-:W1:Y:S01]  /*1d00*/  LDC.64 R20, c[0x0][0x3e8] ;  /* 0x0000fa00ff147b82 */ /* 0x000e620000000a00 */
[----:B------:R-:W-:Y:S02]  /*1d10*/  ISETP.NE.U32.AND P0, PT, RZ, UR4, PT ;  /* 0x00000004ff007c0c */ /* 0x000fe4000bf05070 */
[----:B------:R-:W-:-:S02]  /*1d20*/  SHF.R.S32.HI R7, RZ, 0x2, R5 ;  /* 0x00000002ff077819 */ /* 0x000fc40000011405 */
[----:B------:R-:W-:Y:S02]  /*1d30*/  SHF.R.S32.HI R0, RZ, 0x1f, R5 ;  /* 0x0000001fff007819 */ /* 0x000fe40000011405 */
[----:B------:R-:W-:Y:S02]  /*1d40*/  LOP3.LUT R13, R12, 0xfffffffe, RZ, 0xc0, !PT ;  /* 0xfffffffe0c0d7812 */ /* 0x000fe400078ec0ff */
[----:B------:R-:W-:-:S04]  /*1d50*/  LEA.HI R0, R0, R7, RZ, 0x2 ;  /* 0x0000000700007211 */ /* 0x000fc800078f10ff */
[----:B---3--:R-:W-:Y:S01]  /*1d60*/  LOP3.LUT R2, R0, 0xfffffffc, RZ, 0xc0, !PT ;  /* 0xfffffffc00027812 */ /* 0x008fe200078ec0ff */
[----:B------:R-:W-:-:S04]  /*1d70*/  IMAD R0, R10, R38, RZ ;  /* 0x000000260a007224 */ /* 0x000fc800078e02ff */
[----:B------:R-:W-:Y:S02]  /*1d80*/  IMAD.IADD R11, R7, 0x1, -R2 ;  /* 0x00000001070b7824 */ /* 0x000fe400078e0a02 */
[----:B------:R-:W-:Y:S02]  /*1d90*/  IMAD R5, R24, R39, R0 ;  /* 0x0000002718057224 */ /* 0x000fe400078e0200 */
[----:B------:R-:W-:Y:S02]  /*1da0*/  IMAD.MOV.U32 R7, RZ, RZ, R26 ;  /* 0x000000ffff077224 */ /* 0x000fe400078e001a */
[----:B--2---:R-:W-:Y:S02]  /*1db0*/  @P1 IMAD.HI.U32 R0, R26, R4, RZ ;  /* 0x000000041a001227 */ /* 0x004fe400078e00ff */
[----:B------:R-:W2:Y:S01]  /*1dc0*/  LDL R26, [R1+0x4c] ;  /* 0x00004c00011a7983 */ /* 0x000ea20000100800 */
[----:B------:R-:W-:Y:S01]  /*1dd0*/  ISETP.NE.AND.EX P0, PT, RZ, UR5, PT, P0 ;  /* 0x00000005ff007c0c */ /* 0x000fe2000bf05300 */
[C---:B------:R-:W-:Y:S01]  /*1de0*/  VIADD R48, R49.reuse, 0xffffff80 ;  /* 0xffffff8031307836 */ /* 0x040fe20000000000 */
[----:B0-----:R-:W-:Y:S01]  /*1df0*/  @P1 SHF.R.U32.HI R7, RZ, R9, R0 ;  /* 0x00000009ff071219 */ /* 0x001fe20000011600 */
[----:B------:R-:W-:Y:S01]  /*1e00*/  VIADD R27, R49, 0xffffff80 ;  /* 0xffffff80311b7836 */ /* 0x000fe20000000000 */
[----:B------:R-:W-:Y:S01]  /*1e10*/  ULDC.64 UR4, c[0x0][0x2f8] ;  /* 0x0000be0000047ab9 */ /* 0x000fe20000000a00 */
[----:B------:R-:W-:Y:S01]  /*1e20*/  IMAD.WIDE.U32 R2, R24, R38, RZ ;  /* 0x0000002618027225 */ /* 0x000fe200078e00ff */
[----:B------:R-:W-:-:S03]  /*1e30*/  SHF.R.S32.HI R0, RZ, 0x1f, R7 ;  /* 0x0000001fff007819 */ /* 0x000fc60000011407 */
[----:B------:R-:W-:Y:S01]  /*1e40*/  IMAD.IADD R13, R8, 0x1, -R13 ;  /* 0x00000001080d7824 */ /* 0x000fe200078e0a0d */
[----:B------:R-:W-:Y:S01]  /*1e50*/  LEA.HI R27, R27, R48, RZ, 0x1 ;  /* 0x000000301b1b7211 */ /* 0x000fe200078f08ff */
[C---:B------:R-:W-:Y:S02]  /*1e60*/  IMAD R12, R0.reuse, UR6, RZ ;  /* 0x00000006000c7c24 */ /* 0x040fe4000f8e02ff */
[----:B------:R-:W-:Y:S02]  /*1e70*/  IMAD R8, R0, UR4, RZ ;  /* 0x0000000400087c24 */ /* 0x000fe4000f8e02ff */
[----:B------:R-:W-:Y:S01]  /*1e80*/  IMAD.IADD R3, R3, 0x1, R5 ;  /* 0x0000000103037824 */ /* 0x000fe200078e0205 */
[----:B------:R-:W-:Y:S01]  /*1e90*/  SHF.R.S32.HI R27, RZ, 0x1, R27 ;  /* 0x00000001ff1b7819 */ /* 0x000fe2000001141b */
[C---:B------:R-:W-:Y:S02]  /*1ea0*/  IMAD R9, R7.reuse, UR5, R8 ;  /* 0x0000000507097c24 */ /* 0x040fe4000f8e0208 */
[----:B------:R-:W-:Y:S01]  /*1eb0*/  IMAD.WIDE.U32 R2, R7, UR4, R2 ;  /* 0x0000000407027c25 */ /* 0x000fe2000f8e0002 */
[--C-:B------:R-:W-:Y:S01]  /*1ec0*/  SHF.R.S32.HI R23, RZ, 0x1f, R22.reuse ;  /* 0x0000001fff177819 */ /* 0x100fe20000011416 */
[----:B------:R-:W-:Y:S01]  /*1ed0*/  ULDC.64 UR4, c[0x0][0x300] ;  /* 0x0000c00000047ab9 */ /* 0x000fe20000000a00 */
[----:B------:R-:W-:Y:S01]  /*1ee0*/  SHF.R.S32.HI R57, RZ, 0x1f, R27 ;  /* 0x0000001fff397819 */ /* 0x000fe2000001141b */
[----:B------:R-:W-:Y:S01]  /*1ef0*/  IMAD.IADD R3, R3, 0x1, R9 ;  /* 0x0000000103037824 */ /* 0x000fe200078e0209 */
[----:B------:R-:W-:Y:S01]  /*1f00*/  LOP3.LUT P4, RZ, R11, 0x2, RZ, 0xc0, !PT ;  /* 0x000000020bff7812 */ /* 0x000fe2000788c0ff */
[----:B------:R-:W-:-:S04]  /*1f10*/  IMAD.WIDE.U32 R4, R7, UR6, R22 ;  /* 0x0000000607047c25 */ /* 0x000fc8000f8e0016 */
[----:B------:R-:W-:Y:S02]  /*1f20*/  IMAD R11, R7, UR7, R12 ;  /* 0x00000007070b7c24 */ /* 0x000fe4000f8e020c */
[----:B------:R-:W-:Y:S02]  /*1f30*/  IMAD R8, R57, R38, RZ ;  /* 0x0000002639087224 */ /* 0x000fe400078e02ff */
[----:B------:R-:W-:Y:S01]  /*1f40*/  IMAD.SHL.U32 R40, R13, 0x8, RZ ;  /* 0x000000080d287824 */ /* 0x000fe200078e00ff */
[----:B-1----:R-:W-:Y:S01]  /*1f50*/  ISETP.GE.AND P2, PT, R22, R25, PT ;  /* 0x000000191600720c */ /* 0x002fe20003f46270 */
[----:B------:R-:W-:Y:S02]  /*1f60*/  IMAD R9, R27, R39, R8 ;  /* 0x000000271b097224 */ /* 0x000fe400078e0208 */
[----:B------:R-:W-:Y:S01]  /*1f70*/  IMAD.IADD R5, R5, 0x1, R11 ;  /* 0x0000000105057824 */ /* 0x000fe200078e020b */
[----:B------:R-:W-:Y:S02]  /*1f80*/  SHF.R.S32.HI R41, RZ, 0x1f, R40 ;  /* 0x0000001fff297819 */ /* 0x000fe40000011428 */
[----:B------:R-:W-:-:S05]  /*1f90*/  SEL R11, R25, RZ, P2 ;  /* 0x000000ff190b7207 */ /* 0x000fca0001000000 */
[----:B------:R-:W-:-:S05]  /*1fa0*/  IMAD.IADD R11, R22, 0x1, R11 ;  /* 0x00000001160b7824 */ /* 0x000fca00078e020b */
[----:B------:R-:W-:-:S04]  /*1fb0*/  SHF.R.S32.HI R58, RZ, 0x1f, R11 ;  /* 0x0000001fff3a7819 */ /* 0x000fc8000001140b */
[----:B------:R-:W-:Y:S01]  /*1fc0*/  LEA.HI R58, R58, R11, RZ, 0x4 ;  /* 0x0000000b3a3a7211 */ /* 0x000fe200078f20ff */
[----:B------:R-:W-:Y:S01]  /*1fd0*/  IMAD R63, R39, 0xa0, RZ ;  /* 0x000000a0273f7824 */ /* 0x000fe200078e02ff */
[----:B------:R-:W-:Y:S01]  /*1fe0*/  LOP3.LUT R16, R16, 0xfffffffb, RZ, 0xc0, !PT ;  /* 0xfffffffb10107812 */ /* 0x000fe200078ec0ff */
[----:B------:R-:W-:Y:S01]  /*1ff0*/  IMAD R11, R33, 0xa0, RZ ;  /* 0x000000a0210b7824 */ /* 0x000fe200078e02ff */
[----:B------:R-:W-:Y:S01]  /*2000*/  SHF.R.U32.HI R61, RZ, 0x7, R49 ;  /* 0x00000007ff3d7819 */ /* 0x000fe20000011631 */
[----:B------:R-:W-:Y:S01]  /*2010*/  IMAD R65, R21, 0xa0, RZ ;  /* 0x000000a015417824 */ /* 0x000fe200078e02ff */
[----:B------:R-:W-:Y:S01]  /*2020*/  LOP3.LUT R67, R58, 0xfffffff0, RZ, 0xc0, !PT ;  /* 0xfffffff03a437812 */ /* 0x000fe200078ec0ff */
[----:B------:R-:W-:Y:S01]  /*2030*/  VIADD R82, R22, 0x20 ;  /* 0x0000002016527836 */ /* 0x000fe20000000000 */
[----:B------:R-:W-:Y:S01]  /*2040*/  @P2 LOP3.LUT R16, R16, 0x4, RZ, 0xfc, !PT ;  /* 0x0000000410102812 */ /* 0x000fe200078efcff */
[----:B------:R-:W-:Y:S01]  /*2050*/  VIADD R61, R61, 0x8 ;  /* 0x000000083d3d7836 */ /* 0x000fe20000000000 */
[----:B------:R-:W-:Y:S01]  /*2060*/  SHF.R.S32.HI R71, RZ, 0x1f, R67 ;  /* 0x0000001fff477819 */ /* 0x000fe20000011443 */
[----:B------:R-:W-:Y:S01]  /*2070*/  IMAD.SHL.U32 R62, R25, 0x2, RZ ;  /* 0x00000002193e7824 */ /* 0x000fe200078e00ff */
[----:B----4-:R-:W-:-:S04]  /*2080*/  SHF.R.S32.HI R0, RZ, 0x1f, R6 ;  /* 0x0000001fff007819 */ /* 0x010fc80000011406 */
[----:B------:R-:W-:Y:S02]  /*2090*/  SEL R0, R0, RZ, !P0 ;  /* 0x000000ff00007207 */ /* 0x000fe40004000000 */
[----:B------:R-:W-:-:S03]  /*20a0*/  SEL R43, R6, RZ, !P0 ;  /* 0x000000ff062b7207 */ /* 0x000fc60004000000 */
[----:B------:R-:W-:Y:S02]  /*20b0*/  IMAD R6, R0, UR4, RZ ;  /* 0x0000000400067c24 */ /* 0x000fe4000f8e02ff */
[----:B------:R-:W-:-:S04]  /*20c0*/  IMAD.WIDE.U32 R44, R43, UR4, R2 ;  /* 0x000000042b2c7c25 */ /* 0x000fc8000f8e0002 */
[----:B------:R-:W-:Y:S01]  /*20d0*/  IMAD R7, R43, UR5, R6 ;  /* 0x000000052b077c24 */ /* 0x000fe2000f8e0206 */
[----:B------:R-:W-:Y:S01]  /*20e0*/  ULDC.64 UR4, c[0x0][0x328] ;  /* 0x0000ca0000047ab9 */ /* 0x000fe20000000a00 */
[----:B------:R-:W-:-:S04]  /*20f0*/  IMAD.WIDE.U32 R2, R27, R38, R22 ;  /* 0x000000261b027225 */ /* 0x000fc800078e0016 */
[----:B------:R-:W-:Y:S01]  /*2100*/  IMAD R12, R0, UR4, RZ ;  /* 0x00000004000c7c24 */ /* 0x000fe2000f8e02ff */
[----:B------:R-:W-:Y:S01]  /*2110*/  IADD3 R59, P0, R44, R2, RZ ;  /* 0x000000022c3b7210 */ /* 0x000fe20007f1e0ff */
[----:B------:R-:W-:Y:S02]  /*2120*/  IMAD.IADD R0, R45, 0x1, R7 ;  /* 0x000000012d007824 */ /* 0x000fe400078e0207 */
[----:B------:R-:W-:Y:S02]  /*2130*/  IMAD R6, R57, R32, RZ ;  /* 0x0000002039067224 */ /* 0x000fe400078e02ff */
[----:B------:R-:W-:Y:S01]  /*2140*/  IMAD R73, R43, UR5, R12 ;  /* 0x000000052b497c24 */ /* 0x000fe2000f8e020c */
[----:B------:R-:W-:Y:S01]  /*2150*/  IADD3.X R56, R0, R3, R9, P0, !PT ;  /* 0x0000000300387210 */ /* 0x000fe200007fe409 */
[----:B------:R-:W-:Y:S02]  /*2160*/  IMAD R13, R27, R33, R6 ;  /* 0x000000211b0d7224 */ /* 0x000fe400078e0206 */
[----:B------:R-:W-:Y:S01]  /*2170*/  IMAD.WIDE.U32 R42, R43, UR4, R4 ;  /* 0x000000042b2a7c25 */ /* 0x000fe2000f8e0004 */
[----:B--2---:R-:W-:Y:S01]  /*2180*/  SHF.R.U32.HI R60, RZ, 0x3, R26 ;  /* 0x00000003ff3c7819 */ /* 0x004fe2000001161a */
[----:B------:R-:W-:-:S02]  /*2190*/  ULDC UR4, c[0x0][0x2e4] ;  /* 0x0000b90000047ab9 */ /* 0x000fc40000000800 */
[----:B------:R-:W-:-:S04]  /*21a0*/  IMAD.WIDE.U32 R6, R27, R32, R22 ;  /* 0x000000201b067225 */ /* 0x000fc800078e0016 */
[----:B------:R-:W-:-:S04]  /*21b0*/  IMAD.WIDE.U32 R2, R27, R32, R40 ;  /* 0x000000201b027225 */ /* 0x000fc800078e0028 */
[-C--:B------:R-:W-:Y:S02]  /*21c0*/  IMAD R4, R57, R20.reuse, RZ ;  /* 0x0000001439047224 */ /* 0x080fe400078e02ff */
[----:B------:R-:W-:Y:S02]  /*21d0*/  IMAD.IADD R7, R13, 0x1, R7 ;  /* 0x000000010d077824 */ /* 0x000fe400078e0207 */
[----:B------:R-:W-:Y:S01]  /*21e0*/  IMAD.IADD R3, R3, 0x1, R13 ;  /* 0x0000000103037824 */ /* 0x000fe200078e020d */
[----:B-----5:R-:W-:Y:S01]  /*21f0*/  SHF.R.S32.HI R13, RZ, 0x1f, R47 ;  /* 0x0000001fff0d7819 */ /* 0x020fe2000001142f */
[C---:B------:R-:W-:Y:S02]  /*2200*/  IMAD R15, R27.reuse, R21, R4 ;  /* 0x000000151b0f7224 */ /* 0x040fe400078e0204 */
[----:B------:R-:W-:-:S04]  /*2210*/  IMAD.WIDE.U32 R4, R27, R20, R40 ;  /* 0x000000141b047225 */ /* 0x000fc800078e0028 */
[----:B------:R-:W-:-:S04]  /*2220*/  IMAD.WIDE.U32 R8, R27, R20, R22 ;  /* 0x000000141b087225 */ /* 0x000fc800078e0016 */
[----:B------:R-:W-:Y:S02]  /*2230*/  IMAD.IADD R5, R5, 0x1, R15 ;  /* 0x0000000105057824 */ /* 0x000fe400078e020f */
[----:B------:R-:W-:Y:S02]  /*2240*/  IMAD R12, R13, R32, RZ ;  /* 0x000000200d0c7224 */ /* 0x000fe400078e02ff */
[----:B------:R-:W-:Y:S02]  /*2250*/  IMAD.IADD R9, R15, 0x1, R9 ;  /* 0x000000010f097824 */ /* 0x000fe400078e0209 */
[C---:B------:R-:W-:Y:S02]  /*2260*/  IMAD R15, R47.reuse, R33, R12 ;  /* 0x000000212f0f7224 */ /* 0x040fe400078e020c */
[----:B------:R-:W-:Y:S01]  /*2270*/  IMAD.WIDE.U32 R28, R47, R20, R4 ;  /* 0x000000142f1c7225 */ /* 0x000fe200078e0004 */
[----:B------:R-:W-:-:S03]  /*2280*/  LOP3.LUT R5, R26, 0x30, R58, 0xf8, !PT ;  /* 0x000000301a057812 */ /* 0x000fc600078ef83a */
[----:B------:R-:W-:Y:S01]  /*2290*/  IMAD R12, R13, R20, RZ ;  /* 0x000000140d0c7224 */ /* 0x000fe200078e02ff */
[----:B------:R-:W-:Y:S01]  /*22a0*/  LOP3.LUT R5, R5, R60, RZ, 0x3c, !PT ;  /* 0x0000003c05057212 */ /* 0x000fe200078e3cff */
[----:B------:R-:W-:Y:S01]  /*22b0*/  IMAD.WIDE.U32 R34, R47, R32, R2 ;  /* 0x000000202f227225 */ /* 0x000fe200078e0002 */
[----:B------:R-:W-:-:S03]  /*22c0*/  IADD3 R2, P0, R27, R24, RZ ;  /* 0x000000181b027210 */ /* 0x000fc60007f1e0ff */
[----:B------:R-:W-:-:S04]  /*22d0*/  IMAD.WIDE.U32 R36, R47, R32, R6 ;  /* 0x000000202f247225 */ /* 0x000fc800078e0006 */
[C---:B------:R-:W-:Y:S02]  /*22e0*/  IMAD R75, R47.reuse, R21, R12 ;  /* 0x000000152f4b7224 */ /* 0x040fe400078e020c */
[----:B------:R-:W-:-:S04]  /*22f0*/  IMAD.WIDE.U32 R30, R47, R20, R8 ;  /* 0x000000142f1e7225 */ /* 0x000fc800078e0008 */
[----:B------:R-:W-:-:S04]  /*2300*/  IMAD.WIDE.U32 R38, R38, 0xa0, RZ ;  /* 0x000000a026267825 */ /* 0x000fc800078e00ff */
[----:B------:R-:W-:-:S04]  /*2310*/  IMAD.WIDE.U32 R32, R32, 0xa0, RZ ;  /* 0x000000a020207825 */ /* 0x000fc800078e00ff */
[----:B------:R-:W-:Y:S01]  /*2320*/  IMAD.WIDE.U32 R20, R20, 0xa0, RZ ;  /* 0x000000a014147825 */ /* 0x000fe200078e00ff */
[----:B------:R-:W-:Y:S02]  /*2330*/  ISETP.GE.AND P3, PT, R22, UR4, PT ;  /* 0x0000000416007c0c */ /* 0x000fe4000bf66270 */
[----:B------:R-:W-:Y:S01]  /*2340*/  ISETP.GE.AND P2, PT, R82, UR4, PT ;  /* 0x0000000452007c0c */ /* 0x000fe2000bf46270 */
[----:B------:R-:W-:Y:S02]  /*2350*/  IMAD.IADD R69, R75, 0x1, R31 ;  /* 0x000000014b457824 */ /* 0x000fe400078e021f */
[----:B------:R-:W-:Y:S02]  /*2360*/  IMAD.X R3, R57, 0x1, R10, P0 ;  /* 0x0000000139037824 */ /* 0x000fe400000e060a */
[----:B------:R-:W-:Y:S02]  /*2370*/  IMAD.IADD R63, R39, 0x1, R63 ;  /* 0x00000001273f7824 */ /* 0x000fe400078e023f */
[----:B------:R-:W-:-:S02]  /*2380*/  IMAD.IADD R64, R33, 0x1, R11 ;  /* 0x0000000121407824 */ /* 0x000fc400078e020b */
[----:B------:R-:W-:Y:S02]  /*2390*/  IMAD.IADD R65, R21, 0x1, R65 ;  /* 0x0000000115417824 */ /* 0x000fe400078e0241 */
[----:B------:R-:W-:Y:S02]  /*23a0*/  IMAD.IADD R66, R15, 0x1, R37 ;  /* 0x000000010f427824 */ /* 0x000fe400078e0225 */
[----:B------:R-:W-:Y:S02]  /*23b0*/  IMAD.IADD R68, R14, 0x1, R5 ;  /* 0x000000010e447824 */ /* 0x000fe400078e0205 */
[----:B------:R-:W-:Y:S02]  /*23c0*/  IMAD.IADD R73, R43, 0x1, R73 ;  /* 0x000000012b497824 */ /* 0x000fe400078e0249 */
[----:B------:R-:W-:Y:S02]  /*23d0*/  IMAD.IADD R70, R35, 0x1, R15 ;  /* 0x0000000123467824 */ /* 0x000fe400078e020f */
[----:B------:R-:W-:-:S07]  /*23e0*/  IMAD.IADD R75, R29, 0x1, R75 ;  /* 0x000000011d4b7824 */ /* 0x000fce00078e024b */
.L_x_11277:
[----:B--2---:R-:W2:Y:S01]  /*23f0*/  LDL R4, [R1+0x40] ;  /* 0x0000400001047983 */ /* 0x004ea20000100800 */
[----:B----4-:R-:W0:Y:S01]  /*2400*/  LDC.64 R48, c[0x0][0x2d8] ;  /* 0x0000b600ff307b82 */ /* 0x010e220000000a00 */
[----:B------:R-:W-:Y:S01]  /*2410*/  VIADD R51, R51, 0xffffffff ;  /* 0xffffffff33337836 */ /* 0x000fe20000000000 */
[----:B------:R-:W-:Y:S01]  /*2420*/  LOP3.LUT R16, R16, 0xfffffffd, RZ, 0xc0, !PT ;  /* 0xfffffffd10107812 */ /* 0x000fe200078ec0ff */
[----:B------:R-:W-:Y:S05]  /*2430*/  YIELD ;  /* 0x0000000000007946 */ /* 0x000fea0003800000 */
[----:B------:R-:W1:Y:S01]  /*2440*/  LDC R27, c[0x0][0x3d4] ;  /* 0x0000f500ff1b7b82 */ /* 0x000e620000000800 */
[----:B------:R-:W-:Y:S01]  /*2450*/  SHF.R.S32.HI R53, RZ, 0x1f, R51 ;  /* 0x0000001fff357819 */ /* 0x000fe20000011433 */
[-C--:B------:R-:W-:Y:S01]  /*2460*/  IMAD R7, R63, R51.reuse, RZ ;  /* 0x000000333f077224 */ /* 0x080fe200078e02ff */
        /* <DEDUP_REMOVED lines=9> */
[----:B--2---:R-:W-:-:S04]  /*2500*/  IMAD R5, R157, 0x2800, R4 ;  /* 0x000028009d057824 */ /* 0x004fc800078e0204 */
[C---:B------:R-:W-:Y:S02]  /*2510*/  VIADD R7, R5.reuse, 0x20 ;  /* 0x0000002005077836 */ /* 0x040fe40000000000 */
        /* <DEDUP_REMOVED lines=11> */
[----:B------:R-:W0:Y:S01]  /*25d0*/  S2R R6, SR_TID.X ;  /* 0x0000000000067919 */ /* 0x000e220000002100 */
[----:B------:R-:W-:Y:S01]  /*25e0*/  BSSY B1, `(.L_x_11251) ;  /* 0x0000021000017945 */ /* 0x000fe20003800000 */
[----:B------:R-:W-:Y:S02]  /*25f0*/  CS2R R24, SRZ ;  /* 0x0000000000187805 */ /* 0x000fe4000001ff00 */
[----:B------:R-:W-:Y:S01]  /*2600*/  CS2R R14, SRZ ;  /* 0x00000000000e7805 */ /* 0x000fe2000001ff00 */
[C---:B0-----:R-:W-:Y:S02]  /*2610*/  VIADD R10, R6.reuse, 0xffffff80 ;  /* 0xffffff80060a7836 */ /* 0x041fe40000000000 */
[----:B------:R-:W-:Y:S02]  /*2620*/  VIADD R8, R6, 0xffffff80 ;  /* 0xffffff8006087836 */ /* 0x000fe40000000000 */
[----:B------:R-:W-:-:S03]  /*2630*/  IMAD R6, R51, -0xa0, R50 ;  /* 0xffffff6033067824 */ /* 0x000fc600078e0232 */
[----:B------:R-:W-:Y:S02]  /*2640*/  LEA.HI R8, R8, R10, RZ, 0x1 ;  /* 0x0000000a08087211 */ /* 0x000fe400078f08ff */
[----:B------:R-:W-:Y:S02]  /*2650*/  CS2R R10, SRZ ;  /* 0x00000000000a7805 */ /* 0x000fe4000001ff00 */
[----:B------:R-:W-:Y:S02]  /*2660*/  VIMNMX R6, R6, 0xa0, PT ;  /* 0x000000a006067848 */ /* 0x000fe40003fe0100 */
[----:B------:R-:W-:-:S04]  /*2670*/  SHF.R.S32.HI R8, RZ, 0x1, R8 ;  /* 0x00000001ff087819 */ /* 0x000fc80000011408 */
[----:B------:R-:W-:Y:S02]  /*2680*/  ISETP.GE.AND P1, PT, R8, R6, PT ;  /* 0x000000060800720c */ /* 0x000fe40003f26270 */
[----:B------:R-:W-:-:S11]  /*2690*/  CS2R R8, SRZ ;  /* 0x0000000000087805 */ /* 0x000fd6000001ff00 */
[----:B------:R-:W-:Y:S05]  /*26a0*/  @P1 BRA `(.L_x_11252) ;  /* 0x0000000000501947 */ /* 0x000fea0003800000 */
[----:B------:R-:W-:Y:S01]  /*26b0*/  ULDC.64 UR4, c[0x0][0x3c8] ;  /* 0x0000f20000047ab9 */ /* 0x000fe20000000a00 */
[----:B------:R-:W-:Y:S01]  /*26c0*/  IMAD.MOV.U32 R6, RZ, RZ, R28 ;  /* 0x000000ffff067224 */ /* 0x000fe200078e001c */
[----:B------:R-:W-:Y:S01]  /*26d0*/  IADD3 R4, P0, P5, R34, UR4, R4 ;  /* 0x0000000422047c10 */ /* 0x000fe2000fd1e004 */
[----:B------:R-:W-:Y:S02]  /*26e0*/  IMAD R9, R65, R51, RZ ;  /* 0x0000003341097224 */ /* 0x000fe400078e02ff */
[----:B------:R-:W-:Y:S01]  /*26f0*/  VIADD R8, R40, 0x10 ;  /* 0x0000001028087836 */ /* 0x000fe20000000000 */
[----:B------:R-:W-:Y:S01]  /*2700*/  IADD3.X R5, R70, UR5, R7, P0, P5 ;  /* 0x0000000546057c10 */ /* 0x000fe200087ea407 */
[----:B------:R-:W-:Y:S01]  /*2710*/  IMAD.MOV.U32 R7, RZ, RZ, R75 ;  /* 0x000000ffff077224 */ /* 0x000fe200078e004b */
[----:B------:R-:W-:Y:S01]  /*2720*/  ULDC.64 UR4, c[0x0][0x3e0] ;  /* 0x0000f80000047ab9 */ /* 0x000fe20000000a00 */
[-C--:B------:R-:W-:Y:S02]  /*2730*/  IMAD R9, R53, R20.reuse, R9 ;  /* 0x0000001435097224 */ /* 0x080fe400078e0209 */
[----:B------:R-:W-:-:S03]  /*2740*/  IMAD.WIDE.U32 R6, R51, R20, R6 ;  /* 0x0000001433067225 */ /* 0x000fc600078e0006 */
[----:B------:R-:W-:-:S04]  /*2750*/  IADD3 R6, P0, R6, UR4, RZ ;  /* 0x0000000406067c10 */ /* 0x000fc8000ff1e0ff */
        /* <DEDUP_REMOVED lines=9> */
.L_x_11252:
[----:B------:R-:W-:Y:S05]  /*27f0*/  BSYNC B1 ;  /* 0x0000000000017941 */ /* 0x000fea0003800000 */
.L_x_11251:
[----:B0-----:R-:W2:Y:S01]  /*2800*/  LDL R4, [R1+0x10] ;  /* 0x0000100001047983 */ /* 0x001ea20000100800 */
[----:B-----5:R-:W-:Y:S02]  /*2810*/  IMAD.MOV.U32 R26, RZ, RZ, R8 ;  /* 0x000000ffff1a7224 */ /* 0x020fe400078e0008 */
[----:B------:R-:W-:Y:S02]  /*2820*/  IMAD.MOV.U32 R81, RZ, RZ, R24 ;  /* 0x000000ffff517224 */ /* 0x000fe400078e0018 */
[----:B------:R-:W-:Y:S02]  /*2830*/  IMAD.MOV.U32 R48, RZ, RZ, R10 ;  /* 0x000000ffff307224 */ /* 0x000fe400078e000a */
[----:B------:R-:W-:Y:S01]  /*2840*/  IMAD.MOV.U32 R83, RZ, RZ, R14 ;  /* 0x000000ffff537224 */ /* 0x000fe200078e000e */
[----:B--2---:R-:W-:-:S13]  /*2850*/  ISETP.NE.AND P0, PT, R4, 0x3, PT ;  /* 0x000000030400780c */ /* 0x004fda0003f05270 */
[----:B------:R-:W-:Y:S05]  /*2860*/  @!P0 BRA `(.L_x_11253) ;  /* 0x0000000000048947 */ /* 0x000fea0003800000 */
[----:B------:R-:W-:Y:S01]  /*2870*/  BPT.TRAP 0x1 ;  /* 0x000000040000795c */ /* 0x000fe20000300000 */
.L_x_11253:
[----:B------:R-:W2:Y:S01]  /*2880*/  LDL R4, [R1+0x24] ;  /* 0x0000240001047983 */ /* 0x000ea20000100800 */
[----:B------:R-:W-:Y:S01]  /*2890*/  IMAD R72, R157, 0x8, R18 ;  /* 0x000000089d487824 */ /* 0x000fe200078e0212 */
[----:B------:R-:W-:Y:S01]  /*28a0*/  BSSY B1, `(.L_x_11254) ;  /* 0x0000004000017945 */ /* 0x000fe20003800000 */
[----:B--2---:R-:W-:-:S04]  /*28b0*/  SHF.L.U32 R77, R4, 0x1f, RZ ;  /* 0x0000001f044d7819 */ /* 0x004fc800000006ff */
[----:B------:R-:W0:Y:S02]  /*28c0*/  SYNCS.PHASECHK.TRANS64.TRYWAIT P5, [R72+URZ+0x13290], R77 ;  /* 0x0132904d480075a7 */ /* 0x000e2400080a017f */
[----:B0-----:R-:W-:Y:S05]  /*28d0*/  @!P5 BRA `(.L_x_11255) ;  /* 0x000001f80084d947 */ /* 0x001fea0003800000 */
.L_x_11559:
[----:B------:R-:W-:Y:S05]  /*28e0*/  BSYNC B1 ;  /* 0x0000000000017941 */ /* 0x000fea0003800000 */
.L_x_11254:
[----:B------:R-:W-:Y:S05]  /*28f0*/  @P1 BRA `(.L_x_11256) ;  /* 0x0000002000dc1947 */ /* 0x000fea0003800000 */
[----:B------:R-:W-:Y:S04]  /*2900*/  BSSY B1, `(.L_x_11257) ;  /* 0x0000073000017945 */ /* 0x000fe80003800000 */
[----:B------:R-:W-:Y:S05]  /*2910*/  @P3 BRA `(.L_x_11258) ;  /* 0x0000000400c43947 */ /* 0x000fea0003800000 */
        /* <DEDUP_REMOVED lines=14> */
[----:B--2---:R-:W-:Y:S01]  /*2a00*/  IMAD.MOV.U32 R14, RZ, RZ, R4 ;  /* 0x000000ffff0e7224 */ /* 0x004fe200078e0004 */
[----:B------:R-:W-:Y:S01]  /*2a10*/  PRMT R52, R52, 0x654, R25 ;  /* 0x0000065434347816 */ /* 0x000fe20000000019 */
[----:B------:R-:W-:Y:S01]  /*2a20*/  IMAD.SHL.U32 R25, R49, 0x100, RZ ;  /* 0x0000010031197824 */ /* 0x000fe200078e00ff */
[----:B------:R-:W-:Y:S01]  /*2a30*/  LOP3.LUT R24, R24, 0xff00, R15, 0xf8, !PT ;  /* 0x0000ff0018187812 */ /* 0x000fe200078ef80f */
[----:B------:R-:W-:Y:S01]  /*2a40*/  IMAD.U32 R15, R78, 0x10000, RZ ;  /* 0x000100004e0f7824 */ /* 0x000fe200078e00ff */
[----:B------:R-:W-:Y:S01]  /*2a50*/  F2FP.F16.E4M3.UNPACK_B R4, R5 ;  /* 0x00000005ff04723e */ /* 0x000fe200020006ff */
        /* <DEDUP_REMOVED lines=41> */
[----:B------:R-:W-:Y:S01]  /*2cf0*/  F2FP.F16.E4M3.UNPACK_B R54, R78.H1 ;  /* 0x0000004eff36723e */ /* 0x000fe200030006ff */
        /* <DEDUP_REMOVED lines=49> */
.L_x_11260:
[----:B------:R-:W-:Y:S05]  /*3010*/  BSYNC B2 ;  /* 0x0000000000027941 */ /* 0x000fea0003800000 */
.L_x_11259:
[----:B--2---:R1:W-:Y:S02]  /*3020*/  STG.E.128 desc[UR44][R12.64], R4 ;  /* 0x000000040c007986 */ /* 0x0043e4000c101d2c */
.L_x_11258:
[----:B------:R-:W-:Y:S05]  /*3030*/  BSYNC B1 ;  /* 0x0000000000017941 */ /* 0x000fea0003800000 */
.L_x_11257:
[----:B------:R-:W-:Y:S05]  /*3040*/  @P2 BRA `(.L_x_11256) ;  /* 0x0000001c00082947 */ /* 0x000fea0003800000 */
[----:B-1----:R-:W2:Y:S01]  /*3050*/  LDL R6, [R1+0x40] ;  /* 0x0000400001067983 */ /* 0x002ea20000100800 */
[----:B------:R-:W-:Y:S01]  /*3060*/  IMAD.MOV.U32 R5, RZ, RZ, 0x20 ;  /* 0x00000020ff057424 */ /* 0x000fe200078e00ff */
[----:B------:R-:W-:Y:S01]  /*3070*/  BSSY B1, `(.L_x_11261) ;  /* 0x0000072000017945 */ /* 0x000fe20003800000 */
[----:B------:R-:W-:Y:S02]  /*3080*/  IMAD R4, R157, 0x2800, RZ ;  /* 0x000028009d047824 */ /* 0x000fe400078e02ff */
[----:B------:R-:W-:Y:S01]  /*3090*/  VIADD R14, R40, 0x10 ;  /* 0x00000010280e7836 */ /* 0x000fe20000000000 */
[----:B------:R-:W-:-:S04]  /*30a0*/  SEL R5, R5, 0xffffffe0, !P4 ;  /* 0xffffffe005057807 */ /* 0x000fc80006000000 */
[----:B------:R-:W-:Y:S02]  /*30b0*/  ISETP.GE.AND P5, PT, R14, R27, PT ;  /* 0x0000001b0e00720c */ /* 0x000fe40003fa6270 */
[----:B--2---:R-:W-:-:S05]  /*30c0*/  IADD3 R5, R5, R6, R4 ;  /* 0x0000000605057210 */ /* 0x004fca0007ffe004 */
[----:B------:R-:W-:-:S06]  /*30d0*/  IMAD.IADD R4, R18, 0x1, R5 ;  /* 0x0000000112047824 */ /* 0x000fcc00078e0205 */
[----:B------:R-:W1:Y:S01]  /*30e0*/  LDS.128 R4, [R4+0xe000] ;  /* 0x00e0000004047984 */ /* 0x000e620000000c00 */
        /* <DEDUP_REMOVED lines=11> */
[----:B-1----:R-:W-:Y:S01]  /*31a0*/  IMAD.MOV.U32 R8, RZ, RZ, R4 ;  /* 0x000000ffff087224 */ /* 0x002fe200078e0004 */
        /* <DEDUP_REMOVED lines=94> */
.L_x_11262:
[----:B------:R-:W-:Y:S05]  /*3790*/  BSYNC B1 ;  /* 0x0000000000017941 */ /* 0x000fea0003800000 */
.L_x_11261:
[----:B-1----:R2:W-:Y:S01]  /*37a0*/  STG.E.128 desc[UR44][R12.64+0x20], R4 ;  /* 0x000020040c007986 */ /* 0x0025e2000c101d2c */
[----:B------:R-:W-:Y:S05]  /*37b0*/  BRA `(.L_x_11256) ;  /* 0x00000014002c7947 */ /* 0x000fea0003800000 */
.L_x_11250:
[----:B------:R-:W0:Y:S01]  /*37c0*/  S2R R5, SR_TID.X ;  /* 0x0000000000057919 */ /* 0x000e220000002100 */
[----:B------:R-:W2:Y:S01]  /*37d0*/  LDL R26, [R1+0x10] ;  /* 0x00001000011a7983 */ /* 0x000ea20000100800 */
[C---:B0-----:R-:W-:Y:S02]  /*37e0*/  VIADD R8, R5.reuse, 0xffffff80 ;  /* 0xffffff8005087836 */ /* 0x041fe40000000000 */
[----:B------:R-:W-:Y:S02]  /*37f0*/  VIADD R6, R5, 0xffffff80 ;  /* 0xffffff8005067836 */ /* 0x000fe40000000000 */
[----:B------:R-:W-:-:S03]  /*3800*/  IMAD R5, R51, -0xa0, R50 ;  /* 0xffffff6033057824 */ /* 0x000fc600078e0232 */
[----:B------:R-:W-:Y:S02]  /*3810*/  LEA.HI R6, R6, R8, RZ, 0x1 ;  /* 0x0000000806067211 */ /* 0x000fe400078f08ff */
[----:B------:R-:W-:Y:S02]  /*3820*/  VIMNMX R5, R5, 0xa0, PT ;  /* 0x000000a005057848 */ /* 0x000fe40003fe0100 */
[----:B------:R-:W-:-:S04]  /*3830*/  SHF.R.S32.HI R6, RZ, 0x1, R6 ;  /* 0x00000001ff067819 */ /* 0x000fc80000011406 */
[----:B------:R-:W-:-:S04]  /*3840*/  ISETP.GE.AND P1, PT, R6, R5, PT ;  /* 0x000000050600720c */ /* 0x000fc80003f26270 */
[----:B------:R-:W-:-:S13]  /*3850*/  ISETP.GE.OR P0, PT, R22, R27, P1 ;  /* 0x0000001b1600720c */ /* 0x000fda0000f06670 */
[----:B------:R-:W0:Y:S08]  /*3860*/  @!P0 LDC.64 R12, c[0x0][0x3c8] ;  /* 0x0000f200ff0c8b82 */ /* 0x000e300000000a00 */
[----:B------:R-:W1:Y:S01]  /*3870*/  @!P0 LDC.64 R24, c[0x0][0x3e0] ;  /* 0x0000f800ff188b82 */ /* 0x000e620000000a00 */
[----:B------:R-:W-:Y:S02]  /*3880*/  @!P0 IMAD.MOV.U32 R5, RZ, RZ, R69 ;  /* 0x000000ffff058224 */ /* 0x000fe400078e0045 */
[----:B------:R-:W-:-:S04]  /*3890*/  @!P0 IMAD R6, R65, R51, RZ ;  /* 0x0000003341068224 */ /* 0x000fc800078e02ff */
[----:B------:R-:W-:Y:S01]  /*38a0*/  @!P0 IMAD R6, R53, R20, R6 ;  /* 0x0000001435068224 */ /* 0x000fe200078e0206 */
[----:B0-----:R-:W-:Y:S01]  /*38b0*/  @!P0 IADD3 R12, P5, P6, R36, R12, R4 ;  /* 0x0000000c240c8210 */ /* 0x001fe20007ebe004 */
[----:B------:R-:W-:-:S04]  /*38c0*/  @!P0 IMAD.MOV.U32 R4, RZ, RZ, R30 ;  /* 0x000000ffff048224 */ /* 0x000fc800078e001e */
[----:B------:R-:W-:Y:S01]  /*38d0*/  @!P0 IMAD.WIDE.U32 R4, R51, R20, R4 ;  /* 0x0000001433048225 */ /* 0x000fe200078e0004 */
[----:B------:R-:W-:Y:S02]  /*38e0*/  @!P0 IADD3.X R13, R66, R13, R7, P5, P6 ;  /* 0x0000000d420d8210 */ /* 0x000fe40002fec407 */
[----:B-1----:R-:W-:Y:S02]  /*38f0*/  @!P0 IADD3 R24, P5, R4, R24, RZ ;  /* 0x0000001804188210 */ /* 0x002fe40007fbe0ff */
[----:B------:R-:W-:Y:S02]  /*3900*/  CS2R R8, SRZ ;  /* 0x0000000000087805 */ /* 0x000fe4000001ff00 */
[----:B------:R-:W-:Y:S02]  /*3910*/  CS2R R10, SRZ ;  /* 0x00000000000a7805 */ /* 0x000fe4000001ff00 */
[----:B------:R-:W-:Y:S02]  /*3920*/  @!P0 IADD3.X R25, R25, R6, R5, P5, !PT ;  /* 0x0000000619198210 */ /* 0x000fe40002ffe405 */
[----:B------:R-:W-:-:S02]  /*3930*/  CS2R R4, SRZ ;  /* 0x0000000000047805 */ /* 0x000fc4000001ff00 */
[----:B------:R-:W-:Y:S01]  /*3940*/  CS2R R6, SRZ ;  /* 0x0000000000067805 */ /* 0x000fe2000001ff00 */
[----:B------:R-:W3:Y:S05]  /*3950*/  @!P0 LDG.E.128 R8, desc[UR44][R24.64] ;  /* 0x0000002c18088981 */ /* 0x000eea000c1e1d00 */
[----:B------:R-:W4:Y:S01]  /*3960*/  @!P0 LDG.E.128 R4, desc[UR44][R12.64] ;  /* 0x0000002c0c048981 */ /* 0x000f22000c1e1d00 */
[----:B------:R-:W-:Y:S02]  /*3970*/  ISETP.GE.AND P0, PT, R22, R27, PT ;  /* 0x0000001b1600720c */ /* 0x000fe40003f06270 */
[----:B------:R-:W-:-:S11]  /*3980*/  LOP3.LUT R16, R16, 0xfffffffe, RZ, 0xc0, !PT ;  /* 0xfffffffe10107812 */ /* 0x000fd600078ec0ff */
[----:B------:R-:W-:Y:S02]  /*3990*/  @P0 LOP3.LUT R16, R16, 0x1, RZ, 0xfc, !PT ;  /* 0x0000000110100812 */ /* 0x000fe400078efcff */
[----:B--2---:R-:W-:Y:S01]  /*39a0*/  ISETP.NE.AND P0, PT, R26, 0x3, PT ;  /* 0x000000031a00780c */ /* 0x004fe20003f05270 */
[----:B---3--:R-:W-:Y:S02]  /*39b0*/  IMAD.MOV.U32 R85, RZ, RZ, R8 ;  /* 0x000000ffff557224 */ /* 0x008fe400078e0008 */
[----:B------:R-:W-:Y:S02]  /*39c0*/  IMAD.MOV.U32 R80, RZ, RZ, R10 ;  /* 0x000000ffff507224 */ /* 0x000fe400078e000a */
[----:B----4-:R-:W-:Y:S02]  /*39d0*/  IMAD.MOV.U32 R84, RZ, RZ, R4 ;  /* 0x000000ffff547224 */ /* 0x010fe400078e0004 */
[----:B------:R-:W-:-:S06]  /*39e0*/  IMAD.MOV.U32 R78, RZ, RZ, R6 ;  /* 0x000000ffff4e7224 */ /* 0x000fcc00078e0006 */
[----:B------:R-:W-:Y:S05]  /*39f0*/  @!P0 BRA `(.L_x_11263) ;  /* 0x0000000000048947 */ /* 0x000fea0003800000 */
[----:B------:R-:W-:Y:S01]  /*3a00*/  BPT.TRAP 0x1 ;  /* 0x000000040000795c */ /* 0x000fe20000300000 */
.L_x_11263:
[----:B------:R-:W2:Y:S01]  /*3a10*/  LDL R12, [R1+0x24] ;  /* 0x00002400010c7983 */ /* 0x000ea20000100800 */
[----:B------:R-:W-:Y:S01]  /*3a20*/  IMAD R72, R157, 0x8, R18 ;  /* 0x000000089d487824 */ /* 0x000fe200078e0212 */
[----:B------:R-:W0:Y:S01]  /*3a30*/  LDC R79, c[0x0][0x2e4] ;  /* 0x0000b900ff4f7b82 */ /* 0x000e220000000800 */
[----:B------:R-:W-:Y:S01]  /*3a40*/  BSSY B1, `(.L_x_11264) ;  /* 0x0000004000017945 */ /* 0x000fe20003800000 */
[----:B--2---:R-:W-:-:S04]  /*3a50*/  SHF.L.U32 R77, R12, 0x1f, RZ ;  /* 0x0000001f0c4d7819 */ /* 0x004fc800000006ff */
[----:B------:R-:W1:Y:S02]  /*3a60*/  SYNCS.PHASECHK.TRANS64.TRYWAIT P5, [R72+URZ+0x13290], R77 ;  /* 0x0132904d480075a7 */ /* 0x000e6400080a017f */
[----:B01----:R-:W-:Y:S05]  /*3a70*/  @!P5 BRA `(.L_x_11265) ;  /* 0x000001e80030d947 */ /* 0x003fea0003800000 */
.L_x_11560:
[----:B------:R-:W-:Y:S05]  /*3a80*/  BSYNC B1 ;  /* 0x0000000000017941 */ /* 0x000fea0003800000 */
.L_x_11264:
[----:B------:R-:W1:Y:S01]  /*3a90*/  S2R R12, SR_TID.X ;  /* 0x00000000000c7919 */ /* 0x000e620000002100 */
[----:B------:R-:W-:Y:S01]  /*3aa0*/  ISETP.GE.OR P5, PT, R22, R79, P1 ;  /* 0x0000004f1600720c */ /* 0x000fe20000fa6670 */
[----:B------:R-:W-:Y:S01]  /*3ab0*/  ULDC.64 UR4, c[0x0][0x2f0] ;  /* 0x0000bc0000047ab9 */ /* 0x000fe20000000a00 */
[----:B------:R-:W-:Y:S02]  /*3ac0*/  IMAD.MOV.U32 R52, RZ, RZ, R14 ;  /* 0x000000ffff347224 */ /* 0x000fe400078e000e */
[----:B------:R-:W-:Y:S02]  /*3ad0*/  IMAD.MOV.U32 R53, RZ, RZ, R55 ;  /* 0x000000ffff357224 */ /* 0x000fe400078e0037 */
[C---:B-1----:R-:W-:Y:S02]  /*3ae0*/  VIADD R24, R12.reuse, 0xffffff80 ;  /* 0xffffff800c187836 */ /* 0x042fe40000000000 */
[----:B------:R-:W-:Y:S02]  /*3af0*/  VIADD R13, R12, 0xffffff80 ;  /* 0xffffff800c0d7836 */ /* 0x000fe40000000000 */
[----:B------:R-:W-:-:S03]  /*3b00*/  IMAD R12, R57, UR4, RZ ;  /* 0x00000004390c7c24 */ /* 0x000fc6000f8e02ff */
[----:B------:R-:W-:-:S04]  /*3b10*/  LEA.HI R13, R13, R24, RZ, 0x1 ;  /* 0x000000180d0d7211 */ /* 0x000fc800078f08ff */
[----:B------:R-:W-:-:S05]  /*3b20*/  SHF.R.S32.HI R13, RZ, 0x1, R13 ;  /* 0x00000001ff0d7819 */ /* 0x000fca000001140d */
[----:B------:R-:W-:-:S04]  /*3b30*/  IMAD.WIDE.U32 R52, R13, UR4, R52 ;  /* 0x000000040d347c25 */ /* 0x000fc8000f8e0034 */
[----:B------:R-:W-:Y:S01]  /*3b40*/  IMAD R81, R13, UR5, R12 ;  /* 0x000000050d517c24 */ /* 0x000fe2000f8e020c */
[----:B------:R-:W-:Y:S06]  /*3b50*/  @P5 BRA `(.L_x_11256) ;  /* 0x0000001000445947 */ /* 0x000fec0003800000 */
[----:B------:R-:W2:Y:S04]  /*3b60*/  LDL R25, [R1+0x4c] ;  /* 0x00004c0001197983 */ /* 0x000ea80000100800 */
[----:B------:R-:W3:Y:S01]  /*3b70*/  LDL R24, [R1+0x60] ;  /* 0x0000600001187983 */ /* 0x000ee20000100800 */
        /* <DEDUP_REMOVED lines=11> */
[----:B------:R-:W-:-:S04]  /*3c30*/  LEA.HI R12, R12, R13, RZ, 0x5 ;  /* 0x0000000d0c0c7211 */ /* 0x000fc800078f28ff */
[----:B------:R-:W-:-:S04]  /*3c40*/  SHF.R.S32.HI R13, RZ, 0x5, R12 ;  /* 0x00000005ff0d7819 */ /* 0x000fc8000001140c */
[----:B------:R-:W-:-:S05]  /*3c50*/  LEA.HI.SX32 R13, R58, R13, 0x1c ;  /* 0x0000000d3a0d7211 */ /* 0x000fca00078fe2ff */
[----:B------:R-:W-:-:S05]  /*3c60*/  IMAD.SHL.U32 R83, R13, 0x10, RZ ;  /* 0x000000100d537824 */ /* 0x000fca00078e00ff */
[----:B--2---:R-:W-:-:S04]  /*3c70*/  LOP3.LUT R13, R25, 0x30, R83, 0xf8, !PT ;  /* 0x00000030190d7812 */ /* 0x004fc800078ef853 */
[----:B------:R-:W-:-:S05]  /*3c80*/  LOP3.LUT R13, R13, R60, RZ, 0x3c, !PT ;  /* 0x0000003c0d0d7212 */ /* 0x000fca00078e3cff */
[----:B---3--:R-:W-:Y:S02]  /*3c90*/  IMAD.IADD R12, R24, 0x1, R13 ;  /* 0x00000001180c7824 */ /* 0x008fe400078e020d */
        /* <DEDUP_REMOVED lines=20> */
[----:B------:R-:W-:Y:S01]  /*3de0*/  PRMT R8, R8, 0x654, R7 ;  /* 0x0000065408087816 */ /* 0x000fe20000000007 */
[----:B------:R-:W-:Y:S01]  /*3df0*/  IMAD.SHL.U32 R7, R89, 0x100, RZ ;  /* 0x0000010059077824 */ /* 0x000fe200078e00ff */
[----:B------:R-:W-:Y:S01]  /*3e00*/  LOP3.LUT R4, R4, 0xff00, R5, 0xf8, !PT ;  /* 0x0000ff0004047812 */ /* 0x000fe200078ef805 */
[----:B------:R-:W-:Y:S01]  /*3e10*/  IMAD.U32 R5, R93, 0x10000, RZ ;  /* 0x000100005d057824 */ /* 0x000fe200078e00ff */
[----:B------:R-:W-:Y:S02]  /*3e20*/  LOP3.LUT R10, R11, 0xff0000ff, RZ, 0xc0, !PT ;  /* 0xff0000ff0b0a7812 */ /* 0x000fe400078ec0ff */
[----:B------:R-:W-:Y:S01]  /*3e30*/  SHF.R.U32.HI R92, RZ, 0x10, R11 ;  /* 0x00000010ff5c7819 */ /* 0x000fe2000001160b */
[----:B------:R-:W-:Y:S01]  /*3e40*/  IMAD.SHL.U32 R11, R86, 0x100, RZ ;  /* 0x00000100560b7824 */ /* 0x000fe200078e00ff */
[----:B------:R-:W-:Y:S02]  /*3e50*/  PRMT R6, R91, 0x654, R6 ;  /* 0x000006545b067816 */ /* 0x000fe40000000006 */
[----:B------:R-:W-:Y:S01]  /*3e60*/  SHF.R.U32.HI R87, RZ, 0x8, R9 ;  /* 0x00000008ff577819 */ /* 0x000fe20000011609 */
[----:B------:R-:W-:Y:S01]  /*3e70*/  IMAD.U32 R92, R92, 0x10000, RZ ;  /* 0x000100005c5c7824 */ /* 0x000fe200078e00ff */
[----:B------:R-:W-:-:S02]  /*3e80*/  LOP3.LUT R7, R6, 0xff00, R7, 0xf8, !PT ;  /* 0x0000ff0006077812 */ /* 0x000fc400078ef807 */
[----:B------:R-:W-:Y:S01]  /*3e90*/  SHF.R.U32.HI R90, RZ, 0x10, R9 ;  /* 0x00000010ff5a7819 */ /* 0x000fe20000011609 */
[----:B------:R-:W-:Y:S01]  /*3ea0*/  IMAD.SHL.U32 R9, R87, 0x100, RZ ;  /* 0x0000010057097824 */ /* 0x000fe200078e00ff */
[----:B------:R-:W-:Y:S01]  /*3eb0*/  LOP3.LUT R6, R4, 0xff0000, R5, 0xf8, !PT ;  /* 0x00ff000004067812 */ /* 0x000fe200078ef805 */
[----:B------:R-:W-:Y:S01]  /*3ec0*/  IMAD.U32 R4, R88, 0x10000, RZ ;  /* 0x0001000058047824 */ /* 0x000fe200078e00ff */
[----:B------:R-:W-:Y:S01]  /*3ed0*/  LOP3.LUT R91, R10, 0xff00, R11, 0xf8, !PT ;  /* 0x0000ff000a5b7812 */ /* 0x000fe200078ef80b */
[----:B------:R-:W-:Y:S01]  /*3ee0*/  IMAD.U32 R90, R90, 0x10000, RZ ;  /* 0x000100005a5a7824 */ /* 0x000fe200078e00ff */
[----:B------:R-:W-:Y:S02]  /*3ef0*/  F2FP.F16.E4M3.UNPACK_B R88, R85.H1 ;  /* 0x00000055ff58723e */ /* 0x000fe400030006ff */
        /* <DEDUP_REMOVED lines=10> */
[--C-:B------:R-:W-:Y:S02]  /*3fa0*/  HADD2.F32 R87, -RZ, R86.reuse.H0_H0 ;  /* 0x20000056ff577230 */ /* 0x100fe40000004100 */
[C---:B------:R-:W-:Y:S01]  /*3fb0*/  FMUL.FTZ R94, R8.reuse, R5 ;  /* 0x00000005085e7220 */ /* 0x040fe20000410000 */
[----:B------:R-:W-:Y:S01]  /*3fc0*/  LOP3.LUT R7, R89, 0xff0000, R90, 0xf8, !PT ;  /* 0x00ff000059077812 */ /* 0x000fe200078ef85a */
[----:B------:R-:W-:Y:S01]  /*3fd0*/  HADD2.F32 R89, -RZ, R86.H1_H1 ;  /* 0x30000056ff597230 */ /* 0x000fe20000004100 */
[----:B------:R-:W-:Y:S01]  /*3fe0*/  F2FP.F16.E4M3.UNPACK_B R90, R85 ;  /* 0x00000055ff5a723e */ /* 0x000fe200020006ff */
[-C--:B------:R-:W-:Y:S01]  /*3ff0*/  FFMA.FTZ R8, R8, R87.reuse, -R93 ;  /* 0x0000005708087223 */ /* 0x080fe2000001085d */
[----:B------:R-:W-:Y:S01]  /*4000*/  FFMA.FTZ R9, R9, R87, R94 ;  /* 0x0000005709097223 */ /* 0x000fe2000001005e */
[----:B------:R-:W-:Y:S01]  /*4010*/  F2FP.F16.E4M3.UNPACK_B R87, R84 ;  /* 0x00000054ff57723e */ /* 0x000fe200020006ff */
[----:B------:R-:W-:Y:S01]  /*4020*/  HADD2.F32 R93, -RZ, R88.H1_H1 ;  /* 0x30000058ff5d7230 */ /* 0x000fe20000004100 */
[----:B------:R-:W-:Y:S01]  /*4030*/  F2FP.F16.E4M3.UNPACK_B R84, R12 ;  /* 0x0000000cff54723e */ /* 0x000fe200020006ff */
[----:B------:R-:W-:Y:S01]  /*4040*/  HADD2.F32 R86, -RZ, R11.H1_H1 ;  /* 0x3000000bff567230 */ /* 0x000fe20000004100 */
[----:B------:R-:W-:Y:S01]  /*4050*/  LOP3.LUT R5, R91, 0xff0000, R92, 0xf8, !PT ;  /* 0x00ff00005b057812 */ /* 0x000fe200078ef85c */
[----:B------:R-:W-:Y:S01]  /*4060*/  HADD2.F32 R91, -RZ, R90.H0_H0 ;  /* 0x2000005aff5b7230 */ /* 0x000fe20000004100 */
[----:B------:R-:W-:Y:S01]  /*4070*/  F2FP.F16.E4M3.UNPACK_B R24, R24 ;  /* 0x00000018ff18723e */ /* 0x000fe200020006ff */
[----:B------:R-:W-:-:S02]  /*4080*/  HADD2.F32 R12, -RZ, R84.H0_H0 ;  /* 0x20000054ff0c7230 */ /* 0x000fc40000004100 */
[-C--:B------:R-:W-:Y:S01]  /*4090*/  FMUL.FTZ R11, R86, R93.reuse ;  /* 0x0000005d560b7220 */ /* 0x080fe20000410000 */
[C---:B------:R-:W-:Y:S01]  /*40a0*/  FMUL.FTZ R93, R10.reuse, R93 ;  /* 0x0000005d0a5d7220 */ /* 0x040fe20000410000 */
[----:B------:R-:W-:Y:S02]  /*40b0*/  HADD2.F32 R88, -RZ, R87.H0_H0 ;  /* 0x20000057ff587230 */ /* 0x000fe40000004100 */
[----:B------:R-:W-:Y:S02]  /*40c0*/  HADD2.F32 R85, -RZ, R24.H0_H0 ;  /* 0x20000018ff557230 */ /* 0x000fe40000004100 */
[-C--:B------:R-:W-:Y:S01]  /*40d0*/  FFMA.FTZ R11, R10, R89.reuse, -R11 ;  /* 0x000000590a0b7223 */ /* 0x080fe2000001080b */
[----:B------:R-:W-:Y:S01]  /*40e0*/  FFMA.FTZ R10, R86, R89, R93 ;  /* 0x00000059560a7223 */ /* 0x000fe2000001005d */
[-C--:B------:R-:W-:Y:S01]  /*40f0*/  FMUL.FTZ R92, R12, R91.reuse ;  /* 0x0000005b0c5c7220 */ /* 0x080fe20000410000 */
[----:B------:R-:W-:Y:S02]  /*4100*/  HADD2.F32 R89, -RZ, R90.H1_H1 ;  /* 0x3000005aff597230 */ /* 0x000fe40000004100 */
[----:B------:R-:W-:Y:S01]  /*4110*/  FMUL.FTZ R93, R85, R91 ;  /* 0x0000005b555d7220 */ /* 0x000fe20000410000 */
[----:B------:R-:W-:-:S02]  /*4120*/  HADD2.F32 R86, -RZ, R24.H1_H1 ;  /* 0x30000018ff567230 */ /* 0x000fc40000004100 */
[----:B------:R-:W-:Y:S01]  /*4130*/  FFMA.FTZ R24, R85, R88, R92 ;  /* 0x0000005855187223 */ /* 0x000fe2000001005c */
[----:B------:R-:W-:Y:S01]  /*4140*/  HADD2.F32 R84, -RZ, R84.H1_H1 ;  /* 0x30000054ff547230 */ /* 0x000fe20000004100 */
[----:B------:R-:W-:Y:S01]  /*4150*/  F2FP.F16.E4M3.UNPACK_B R90, R80.H1 ;  /* 0x00000050ff5a723e */ /* 0x000fe200030006ff */
[----:B------:R-:W-:Y:S02]  /*4160*/  HADD2.F32 R85, -RZ, R87.H1_H1 ;  /* 0x30000057ff557230 */ /* 0x000fe40000004100 */
[-C--:B------:R-:W-:Y:S01]  /*4170*/  FMUL.FTZ R91, R86, R89.reuse ;  /* 0x00000059565b7220 */ /* 0x080fe20000410000 */
[----:B------:R-:W-:Y:S01]  /*4180*/  F2FP.F16.E4M3.UNPACK_B R87, R26.H1 ;  /* 0x0000001aff57723e */ /* 0x000fe200030006ff */
[----:B------:R-:W-:Y:S01]  /*4190*/  FFMA.FTZ R12, R12, R88, -R93 ;  /* 0x000000580c0c7223 */ /* 0x000fe2000001085d */
[C---:B------:R-:W-:Y:S01]  /*41a0*/  FMUL.FTZ R95, R84.reuse, R89 ;  /* 0x00000059545f7220 */ /* 0x040fe20000410000 */
        /* <DEDUP_REMOVED lines=11> */
[----:B------:R-:W-:Y:S01]  /*4260*/  F2FP.SATFINITE.E4M3.F32.PACK_AB_MERGE_C R9, R10, R9, RZ ;  /* 0x000000090a09723e */ /* 0x000fe200048070ff */
[----:B------:R-:W-:Y:S02]  /*4270*/  HADD2.F32 R87, -RZ, R87.H1_H1 ;  /* 0x30000057ff577230 */ /* 0x000fe40000004100 */
[----:B------:R-:W-:Y:S01]  /*4280*/  FMUL.FTZ R91, R85, R91 ;  /* 0x0000005b555b7220 */ /* 0x000fe20000410000 */
[----:B------:R-:W-:-:S02]  /*4290*/  HADD2.F32 R84, -RZ, R84.H1_H1 ;  /* 0x30000054ff547230 */ /* 0x000fc40000004100 */
[----:B------:R-:W-:Y:S01]  /*42a0*/  FFMA.FTZ R92, R85, R86, -R92 ;  /* 0x00000056555c7223 */ /* 0x000fe2000001085c */
[----:B------:R-:W-:Y:S02]  /*42b0*/  HADD2.F32 R89, -RZ, R89.H1_H1 ;  /* 0x30000059ff597230 */ /* 0x000fe40000004100 */
[C---:B------:R-:W-:Y:S01]  /*42c0*/  FMUL.FTZ R97, R87.reuse, R90 ;  /* 0x0000005a57617220 */ /* 0x040fe20000410000 */
[----:B------:R-:W-:Y:S01]  /*42d0*/  F2FP.F16.E4M3.UNPACK_B R85, R80 ;  /* 0x00000050ff55723e */ /* 0x000fe200020006ff */
[C---:B------:R-:W-:Y:S01]  /*42e0*/  FMUL.FTZ R90, R84.reuse, R90 ;  /* 0x0000005a545a7220 */ /* 0x040fe20000410000 */
[----:B------:R-:W-:Y:S01]  /*42f0*/  F2FP.F16.E4M3.UNPACK_B R80, R26 ;  /* 0x0000001aff50723e */ /* 0x000fe200020006ff */
[-C--:B------:R-:W-:Y:S01]  /*4300*/  FFMA.FTZ R101, R84, R89.reuse, -R97 ;  /* 0x0000005954657223 */ /* 0x080fe20000010861 */
        /* <DEDUP_REMOVED lines=41> */
[----:B------:R-:W-:Y:S01]  /*45a0*/  F2FP.SATFINITE.E4M3.F32.PACK_AB_MERGE_C R86, R103, R86, RZ ;  /* 0x000000566756723e */ /* 0x000fe200048070ff */
[C---:B------:R-:W-:Y:S01]  /*45b0*/  FMUL.FTZ R85, R11.reuse, R84 ;  /* 0x000000540b557220 */ /* 0x040fe20000410000 */
[----:B------:R-:W-:Y:S01]  /*45c0*/  F2FP.F16.E4M3.UNPACK_B R84, R7.H1 ;  /* 0x00000007ff54723e */ /* 0x000fe200030006ff */
[-C--:B------:R-:W-:Y:S01]  /*45d0*/  FFMA.FTZ R11, R11, R80.reuse, -R78 ;  /* 0x000000500b0b7223 */ /* 0x080fe2000001084e */
[----:B------:R-:W-:Y:S02]  /*45e0*/  HADD2.F32 R78, -RZ, R25.H0_H0 ;  /* 0x20000019ff4e7230 */ /* 0x000fe40000004100 */
[----:B------:R-:W-:Y:S01]  /*45f0*/  FFMA.FTZ R10, R10, R80, R85 ;  /* 0x000000500a0a7223 */ /* 0x000fe20000010055 */
[----:B------:R-:W-:Y:S01]  /*4600*/  F2FP.F16.E4M3.UNPACK_B R6, R6.H1 ;  /* 0x00000006ff06723e */ /* 0x000fe200030006ff */
[----:B------:R-:W-:Y:S01]  /*4610*/  HADD2.F32 R85, -RZ, R84.H0_H0 ;  /* 0x20000054ff557230 */ /* 0x000fe20000004100 */
[----:B------:R-:W-:Y:S01]  /*4620*/  F2FP.SATFINITE.E4M3.F32.PACK_AB_MERGE_C R26, R91, R26, R86 ;  /* 0x0000001a5b1a723e */ /* 0x000fe20004807056 */
[----:B------:R-:W-:Y:S01]  /*4630*/  HADD2.F32 R7, -RZ, R13.H0_H0 ;  /* 0x2000000dff077230 */ /* 0x000fe20000004100 */
[----:B------:R-:W-:Y:S01]  /*4640*/  F2FP.SATFINITE.E4M3.F32.PACK_AB_MERGE_C R92, R101, R92, RZ ;  /* 0x0000005c655c723e */ /* 0x000fe200048070ff */
[----:B------:R-:W-:-:S02]  /*4650*/  HADD2.F32 R25, -RZ, R25.H1_H1 ;  /* 0x30000019ff197230 */ /* 0x000fc40000004100 */
[-C--:B------:R-:W-:Y:S01]  /*4660*/  FMUL.FTZ R88, R78, R85.reuse ;  /* 0x000000554e587220 */ /* 0x080fe20000410000 */
[----:B------:R-:W-:Y:S02]  /*4670*/  HADD2.F32 R86, -RZ, R84.H1_H1 ;  /* 0x30000054ff567230 */ /* 0x000fe40000004100 */
[----:B------:R-:W-:Y:S01]  /*4680*/  FMUL.FTZ R85, R7, R85 ;  /* 0x0000005507557220 */ /* 0x000fe20000410000 */
[----:B------:R-:W-:Y:S01]  /*4690*/  HADD2.F32 R13, -RZ, R13.H1_H1 ;  /* 0x3000000dff0d7230 */ /* 0x000fe20000004100 */
[----:B------:R-:W-:Y:S01]  /*46a0*/  F2FP.F16.E4M3.UNPACK_B R87, R5.H1 ;  /* 0x00000005ff57723e */ /* 0x000fe200030006ff */
[--C-:B------:R-:W-:Y:S01]  /*46b0*/  HADD2.F32 R80, -RZ, R6.reuse.H0_H0 ;  /* 0x20000006ff507230 */ /* 0x100fe20000004100 */
[----:B------:R-:W-:Y:S01]  /*46c0*/  F2FP.SATFINITE.E4M3.F32.PACK_AB_MERGE_C R14, R14, R97, R92 ;  /* 0x000000610e0e723e */ /* 0x000fe2000480705c */
[----:B------:R-:W-:Y:S02]  /*46d0*/  HADD2.F32 R84, -RZ, R6.H1_H1 ;  /* 0x30000006ff547230 */ /* 0x000fe40000004100 */
[-C--:B------:R-:W-:Y:S01]  /*46e0*/  FMUL.FTZ R6, R25, R86.reuse ;  /* 0x0000005619067220 */ /* 0x080fe20000410000 */
[C---:B------:R-:W-:Y:S01]  /*46f0*/  FMUL.FTZ R86, R13.reuse, R86 ;  /* 0x000000560d567220 */ /* 0x040fe20000410000 */
[----:B------:R-:W-:Y:S01]  /*4700*/  FFMA.FTZ R91, R78, R80, R85 ;  /* 0x000000504e5b7223 */ /* 0x000fe20000010055 */
[----:B------:R-:W-:Y:S01]  /*4710*/  F2FP.F16.E4M3.UNPACK_B R78, R27 ;  /* 0x0000001bff4e723e */ /* 0x000fe200020006ff */
        /* <DEDUP_REMOVED lines=17> */
[CC--:B------:R-:W-:Y:S01]  /*4830*/  FMUL.FTZ R96, R4.reuse, R89.reuse ;  /* 0x0000005904607220 */ /* 0x0c0fe20000410000 */
[----:B------:R-:W-:Y:S02]  /*4840*/  HADD2.F32 R7, -RZ, R6.H0_H0 ;  /* 0x20000006ff077230 */ /* 0x000fe40000004100 */
[----:B------:R-:W-:Y:S01]  /*4850*/  FMUL.FTZ R89, R13, R89 ;  /* 0x000000590d597220 */ /* 0x000fe20000410000 */
[----:B------:R-:W-:Y:S02]  /*4860*/  HADD2.F32 R84, -RZ, R5.H0_H0 ;  /* 0x20000005ff547230 */ /* 0x000fe40000004100 */
[-C--:B------:R-:W-:Y:S01]  /*4870*/  FMUL.FTZ R94, R25, R88.reuse ;  /* 0x00000058195e7220 */ /* 0x080fe20000410000 */
[----:B------:R-:W-:Y:S02]  /*4880*/  HADD2.F32 R27, -RZ, R27.H1_H1 ;  /* 0x3000001bff1b7230 */ /* 0x000fe40000004100 */
[----:B------:R-:W-:Y:S01]  /*4890*/  FFMA.FTZ R89, R4, R85, R89 ;  /* 0x0000005504597223 */ /* 0x000fe20000010059 */
        /* <DEDUP_REMOVED lines=17> */
[----:B------:R-:W-:Y:S01]  /*49b0*/  F2FP.SATFINITE.E4M3.F32.PACK_AB_MERGE_C R11, R11, R8, R90 ;  /* 0x000000080b0b723e */ /* 0x000fe2000480705a */
[-C--:B------:R-:W-:Y:S01]  /*49c0*/  FFMA.FTZ R13, R6, R5.reuse, -R13 ;  /* 0x00000005060d7223 */ /* 0x080fe2000001080d */
[----:B------:R-:W-:Y:S01]  /*49d0*/  F2FP.SATFINITE.E4M3.F32.PACK_AB_MERGE_C R15, R15, R96, RZ ;  /* 0x000000600f0f723e */ /* 0x000fe200048070ff */
[----:B------:R-:W-:Y:S01]  /*49e0*/  FFMA.FTZ R7, R78, R5, R7 ;  /* 0x000000054e077223 */ /* 0x000fe20000010007 */
[----:B------:R-:W-:-:S02]  /*49f0*/  F2FP.SATFINITE.E4M3.F32.PACK_AB_MERGE_C R4, R4, R89, RZ ;  /* 0x000000590404723e */ /* 0x000fc400048070ff */
[----:B------:R-:W-:Y:S01]  /*4a00*/  F2FP.SATFINITE.E4M3.F32.PACK_AB_MERGE_C R15, R13, R94, R15 ;  /* 0x0000005e0d0f723e */ /* 0x000fe2000480700f */
[----:B------:R-:W-:Y:S01]  /*4a10*/  IMAD.MOV.U32 R13, RZ, RZ, R11 ;  /* 0x000000ffff0d7224 */ /* 0x000fe200078e000b */
[----:B------:R-:W-:Y:S02]  /*4a20*/  F2FP.SATFINITE.E4M3.F32.PACK_AB_MERGE_C R25, R10, R9, R91 ;  /* 0x000000090a19723e */ /* 0x000fe4000480705b */
[----:B------:R-:W-:-:S07]  /*4a30*/  F2FP.SATFINITE.E4M3.F32.PACK_AB_MERGE_C R27, R7, R88, R4 ;  /* 0x00000058071b723e */ /* 0x000fce0004807004 */
.L_x_11267:
[----:B------:R-:W-:Y:S05]  /*4a40*/  BSYNC B1 ;  /* 0x0000000000017941 */ /* 0x000fea0003800000 */
.L_x_11266:
        /* <DEDUP_REMOVED lines=10> */
.L_x_11249:
[----:B------:R-:W2:Y:S02]  /*4af0*/  LDL R4, [R1+0x10] ;  /* 0x0000100001047983 */ /* 0x000ea40000100800 */
[----:B--2---:R-:W-:-:S13]  /*4b00*/  ISETP.NE.AND P0, PT, R4, 0x3, PT ;  /* 0x000000030400780c */ /* 0x004fda0003f05270 */
[----:B------:R-:W-:Y:S05]  /*4b10*/  @!P0 BRA `(.L_x_11268) ;  /* 0x0000000000048947 */ /* 0x000fea0003800000 */
[----:B------:R-:W-:Y:S01]  /*4b20*/  BPT.TRAP 0x1 ;  /* 0x000000040000795c */ /* 0x000fe20000300000 */
.L_x_11268:
[----:B------:R-:W2:Y:S01]  /*4b30*/  LDL R4, [R1+0x24] ;  /* 0x0000240001047983 */ /* 0x000ea20000100800 */
[----:B------:R-:W-:Y:S01]  /*4b40*/  IMAD R72, R157, 0x8, R18 ;  /* 0x000000089d487824 */ /* 0x000fe200078e0212 */
[----:B------:R-:W-:Y:S01]  /*4b50*/  BSSY B1, `(.L_x_11269) ;  /* 0x0000006000017945 */ /* 0x000fe20003800000 */
[----:B--2---:R-:W-:Y:S01]  /*4b60*/  SHF.L.U32 R77, R4, 0x1f, RZ ;  /* 0x0000001f044d7819 */ /* 0x004fe200000006ff */
[----:B------:R-:W-:-:S03]  /*4b70*/  IMAD R4, R51, -0xa0, R50 ;  /* 0xffffff6033047824 */ /* 0x000fc600078e0232 */
[----:B------:R-:W0:Y:S02]  /*4b80*/  SYNCS.PHASECHK.TRANS64.TRYWAIT P1, [R72+URZ+0x13290], R77 ;  /* 0x0132904d480075a7 */ /* 0x000e24000802017f */
[----:B------:R-:W-:Y:S01]  /*4b90*/  VIMNMX R4, R4, 0xa0, PT ;  /* 0x000000a004047848 */ /* 0x000fe20003fe0100 */
[----:B0-----:R-:W-:Y:S06]  /*4ba0*/  @!P1 BRA `(.L_x_11270) ;  /* 0x000001d400f89947 */ /* 0x001fec0003800000 */
.L_x_11561:
[----:B------:R-:W-:Y:S05]  /*4bb0*/  BSYNC B1 ;  /* 0x0000000000017941 */ /* 0x000fea0003800000 */
.L_x_11269:
[----:B------:R-:W1:Y:S02]  /*4bc0*/  S2R R5, SR_TID.X ;  /* 0x0000000000057919 */ /* 0x000e640000002100 */
[C---:B-1----:R-:W-:Y:S02]  /*4bd0*/  VIADD R6, R5.reuse, 0xffffff80 ;  /* 0xffffff8005067836 */ /* 0x042fe40000000000 */
[----:B------:R-:W-:-:S05]  /*4be0*/  VIADD R5, R5, 0xffffff80 ;  /* 0xffffff8005057836 */ /* 0x000fca0000000000 */
[----:B------:R-:W-:-:S04]  /*4bf0*/  LEA.HI R5, R5, R6, RZ, 0x1 ;  /* 0x0000000605057211 */ /* 0x000fc800078f08ff */
[----:B------:R-:W-:-:S04]  /*4c00*/  SHF.R.S32.HI R5, RZ, 0x1, R5 ;  /* 0x00000001ff057819 */ /* 0x000fc80000011405 */
[----:B------:R-:W-:-:S13]  /*4c10*/  ISETP.GE.AND P1, PT, R5, R4, PT ;  /* 0x000000040500720c */ /* 0x000fda0003f26270 */
[----:B------:R-:W-:Y:S05]  /*4c20*/  @P1 BRA `(.L_x_11256) ;  /* 0x0000000000101947 */ /* 0x000fea0003800000 */
[----:B------:R-:W1:Y:S04]  /*4c30*/  @!P3 LDS.128 R4, [R76+0xe000] ;  /* 0x00e000004c04b984 */ /* 0x000e680000000c00 */
[----:B------:R-:W2:Y:S04]  /*4c40*/  @!P2 LDS.128 R8, [R74+0xe000] ;  /* 0x00e000004a08a984 */ /* 0x000ea80000000c00 */
[----:B-1----:R1:W-:Y:S04]  /*4c50*/  @!P3 STG.E.128 desc[UR44][R12.64], R4 ;  /* 0x000000040c00b986 */ /* 0x0023e8000c101d2c */
[----:B--2---:R1:W-:Y:S02]  /*4c60*/  @!P2 STG.E.128 desc[UR44][R12.64+0x20], R8 ;  /* 0x000020080c00a986 */ /* 0x0043e4000c101d2c */
.L_x_11256:
[----:B------:R-:W-:Y:S05]  /*4c70*/  BSYNC B0 ;  /* 0x0000000000007941 */ /* 0x000fea0003800000 */
.L_x_11248:
[----:B-12---:R-:W1:Y:S01]  /*4c80*/  S2R R4, SR_TID.X ;  /* 0x0000000000047919 */ /* 0x006e620000002100 */
        /* <DEDUP_REMOVED lines=16> */
.L_x_11272:
[----:B------:R-:W-:Y:S05]  /*4d90*/  BSYNC B0 ;  /* 0x0000000000007941 */ /* 0x000fea0003800000 */
.L_x_11271:
[----:B------:R-:W2:Y:S01]  /*4da0*/  SYNCS.PHASECHK.TRANS64.TRYWAIT P0, [R72+URZ+0x132b0], R77 ;  /* 0x0132b04d480075a7 */ /* 0x000ea2000800017f */
[----:B------:R-:W-:Y:S04]  /*4db0*/  BSSY B0, `(.L_x_11273) ;  /* 0x0000002000007945 */ /* 0x000fe80003800000 */
[----:B--2---:R-:W-:Y:S05]  /*4dc0*/  @!P0 BRA `(.L_x_11274) ;  /* 0x000001d400848947 */ /* 0x004fea0003800000 */
.L_x_11562:
[----:B------:R-:W-:Y:S05]  /*4dd0*/  BSYNC B0 ;  /* 0x0000000000007941 */ /* 0x000fea0003800000 */
.L_x_11273:
[----:B------:R-:W-:Y:S04]  /*4de0*/  BSSY B0, `(.L_x_11275) ;  /* 0x0000013000007945 */ /* 0x000fe80003800000 */
        /* <DEDUP_REMOVED lines=10> */
[----:B---3--:R-:W-:-:S04]  /*4e90*/  IADD3 R12, P0, R6, UR6, RZ ;  /* 0x00000006060c7c10 */ /* 0x008fc8000ff1e0ff */
[----:B------:R-:W-:Y:S02]  /*4ea0*/  IADD3.X R13, R7, UR7, R5, P0, !PT ;  /* 0x00000007070d7c10 */ /* 0x000fe400087fe405 */
[----:B------:R-:W-:-:S13]  /*4eb0*/  ISETP.GE.AND P0, PT, R22, UR4, PT ;  /* 0x0000000416007c0c */ /* 0x000fda000bf06270 */
[----:B------:R-:W1:Y:S04]  /*4ec0*/  @!P0 LDS.128 R4, [R76+0x6000] ;  /* 0x006000004c048984 */ /* 0x000e680000000c00 */
[----:B-1----:R-:W-:Y:S01]  /*4ed0*/  @!P0 STG.E.128 desc[UR44][R12.64], R4 ;  /* 0x000000040c008986 */ /* 0x002fe2000c101d2c */
[----:B------:R-:W-:-:S13]  /*4ee0*/  ISETP.GE.AND P0, PT, R82, UR4, PT ;  /* 0x0000000452007c0c */ /* 0x000fda000bf06270 */
[----:B------:R-:W1:Y:S04]  /*4ef0*/  @!P0 LDS.128 R8, [R74+0x6000] ;  /* 0x006000004a088984 */ /* 0x000e680000000c00 */
[----:B-1----:R1:W-:Y:S02]  /*4f00*/  @!P0 STG.E.128 desc[UR44][R12.64+0x20], R8 ;  /* 0x000020080c008986 */ /* 0x0023e4000c101d2c */
.L_x_11276:
[----:B------:R-:W-:Y:S05]  /*4f10*/  BSYNC B0 ;  /* 0x0000000000007941 */ /* 0x000fea0003800000 */
.L_x_11275:
[----:B------:R-:W5:Y:S01]  /*4f20*/  LDL.LU R5, [R1+0x24] ;  /* 0x0000240001057983 */ /* 0x000f620000300800 */
[----:B------:R-:W-:Y:S01]  /*4f30*/  VIADD R157, R157, 0x1 ;  /* 0x000000019d9d7836 */ /* 0x000fe20000000000 */
[----:B------:R-:W-:Y:S01]  /*4f40*/  LOP3.LUT P6, RZ, R16, 0x2, RZ, 0xc0, !PT ;  /* 0x0000000210ff7812 */ /* 0x000fe200078cc0ff */
[----:B0-2---:R-:W-:Y:S01]  /*4f50*/  @!P5 VIADD R72, R72, 0x132c0 ;  /* 0x000132c04848d836 */ /* 0x005fe20000000000 */
[----:B------:R-:W-:Y:S01]  /*4f60*/  @!PT LDS RZ, [RZ] ;  /* 0x00000000fffff984 */ /* 0x000fe20000000800 */
[----:B------:R-:W-:Y:S01]  /*4f70*/  @!PT LDS RZ, [RZ] ;  /* 0x00000000fffff984 */ /* 0x000fe20000000800 */
[----:B------:R-:W-:Y:S01]  /*4f80*/  @!PT LDS RZ, [RZ] ;  /* 0x00000000fffff984 */ /* 0x000fe20000000800 */
[----:B------:R-:W-:Y:S01]  /*4f90*/  @!PT LDS RZ, [RZ] ;  /* 0x00000000fffff984 */ /* 0x000fe20000000800 */
[----:B------:R0:W-:Y:S06]  /*4fa0*/  MEMBAR.ALL.CTA ;  /* 0x0000000000007992 */ /* 0x0001ec0000008000 */
[----:B0-----:R-:W0:Y:S02]  /*4fb0*/  FENCE.VIEW.ASYNC.S ;  /* 0x00000000000073c6 */ /* 0x001e240000000000 */
[----:B0-----:R2:W-:Y:S01]  /*4fc0*/  BAR.SYNC.DEFER_BLOCKING R61, 0x80 ;  /* 0x0002003d0000751d */ /* 0x0015e20000010000 */
[----:B------:R-:W-:-:S02]  /*4fd0*/  ISETP.NE.AND P1, PT, R157, 0x2, PT ;  /* 0x000000029d00780c */ /* 0x000fc40003f25270 */
[----:B------:R-:W-:Y:S02]  /*4fe0*/  @!P5 PRMT R72, RZ, 0x654, R72 ;  /* 0x00000654ff48d816 */ /* 0x000fe40000000048 */
[----:B-1----:R-:W-:Y:S02]  /*4ff0*/  SEL R4, RZ, 0x1, P1 ;  /* 0x00000001ff047807 */ /* 0x002fe40000800000 */
[----:B------:R-:W-:Y:S02]  /*5000*/  PLOP3.LUT P0, PT, PT, PT, PT, 0x8, 0x0 ;  /* 0x000000000000781c */ /* 0x000fe40003f0e170 */
[----:B------:R-:W-:Y:S01]  /*5010*/  SEL R157, R157, RZ, P1 ;  /* 0x000000ff9d9d7207 */ /* 0x000fe20000800000 */
[----:B------:R2:W-:Y:S01]  /*5020*/  @!P5 SYNCS.ARRIVE.TRANS64.RED.A1T0 RZ, [R72+URZ], RZ ;  /* 0x000000ff48ffd9a7 */ /* 0x0005e2000810043f */
[----:B-----5:R-:W-:-:S05]  /*5030*/  LOP3.LUT R5, R5, R4, RZ, 0x3c, !PT ;  /* 0x0000000405057212 */ /* 0x020fca00078e3cff */
[----:B------:R2:W-:Y:S01]  /*5040*/  STL [R1+0x24], R5 ;  /* 0x0000240501007387 */ /* 0x0005e20000100800 */
[----:B------:R-:W-:Y:S05]  /*5050*/  @P6 BRA `(.L_x_11277) ;  /* 0xffffffd000e46947 */ /* 0x000fea000383ffff */
.L_x_11243:
[----:B------:R-:W3:Y:S01]  /*5060*/  LDL.LU R6, [R1+0x58] ;  /* 0x0000580001067983 */ /* 0x000ee20000300800 */
[----:B------:R-:W1:Y:S03]  /*5070*/  LDC R0, c[0x0][0x428] ;  /* 0x00010a00ff007b82 */ /* 0x000e660000000800 */
[----:B------:R-:W4:Y:S04]  /*5080*/  LDL R10, [R1+0x38] ;  /* 0x00003800010a7983 */ /* 0x000f280000100800 */
[----:B------:R-:W4:Y:S01]  /*5090*/  LDL R9, [R1+0x3c] ;  /* 0x00003c0001097983 */ /* 0x000f220000100800 */
[----:B--2---:R-:W2:Y:S03]  /*50a0*/  LDC.64 R4, c[0x0][0x9e0] ;  /* 0x00027800ff047b82 */ /* 0x004ea60000000a00 */
[----:B------:R-:W4:Y:S01]  /*50b0*/  LDL R8, [R1+0x54] ;  /* 0x0000540001087983 */ /* 0x000f220000100800 */
[----:B------:R-:W-:Y:S01]  /*50c0*/  BSSY B0, `(.L_x_11278) ;  /* 0x000000d000007945 */ /* 0x000fe20003800000 */
[----:B-1----:R-:W-:-:S02]  /*50d0*/  ISETP.NE.AND P1, PT, R0, 0x1, PT ;  /* 0x000000010000780c */ /* 0x002fc40003f25270 */
[----:B--2---:R-:W-:-:S11]  /*50e0*/  ISETP.GE.AND P2, PT, R5, 0x1, PT ;  /* 0x000000010500780c */ /* 0x004fd60003f46270 */
[----:B------:R-:W3:Y:S08]  /*50f0*/  @P1 LDC R2, c[0x0][0x42c] ;  /* 0x00010b00ff021b82 */ /* 0x000ef00000000800 */
[----:B------:R-:W1:Y:S01]  /*5100*/  @P1 LDC R3, c[0x0][0x430] ;  /* 0x00010c00ff031b82 */ /* 0x000e620000000800 */
[----:B---3--:R-:W-:Y:S01]  /*5110*/  @P1 IMAD.HI.U32 R2, R6, R2, RZ ;  /* 0x0000000206021227 */ /* 0x008fe200078e00ff */
[----:B----4-:R-:W-:-:S05]  /*5120*/  IADD3 R0, R9, 0xc0, -R10 ;  /* 0x000000c009007810 */ /* 0x010fca0007ffe80a */
[----:B------:R-:W-:-:S05]  /*5130*/  IMAD R11, R8, 0xc0, R0 ;  /* 0x000000c0080b7824 */ /* 0x000fca00078e0200 */
[----:B------:R2:W-:Y:S04]  /*5140*/  STL [R1+0x44], R11 ;  /* 0x0000440b01007387 */ /* 0x0005e80000100800 */
[----:B------:R2:W-:Y:S01]  /*5150*/  STL [R1+0x50], R6 ;  /* 0x0000500601007387 */ /* 0x0005e20000100800 */
[----:B-1----:R-:W-:Y:S05]  /*5160*/  @P0 BRA `(.L_x_11279) ;  /* 0x0000000000080947 */ /* 0x002fea0003800000 */
[----:B------:R-:W1:Y:S02]  /*5170*/  FENCE.VIEW.ASYNC.G ;  /* 0x00000000000073c6 */ /* 0x000e640000000100 */
[----:B-1----:R-:W-:Y:S06]  /*5180*/  BAR.ARV 0xc, 0x200 ;  /* 0x0308000000007b1d */ /* 0x002fec0000002000 */
.L_x_11279:
[----:B------:R-:W-:Y:S05]  /*5190*/  BSYNC B0 ;  /* 0x0000000000007941 */ /* 0x000fea0003800000 */
.L_x_11278:
        /* <DEDUP_REMOVED lines=16> */
.L_x_11282:
[----:B------:R-:W-:-:S13]  /*52a0*/  ISETP.NE.AND P0, PT, R5, 0x1, PT ;  /* 0x000000010500780c */ /* 0x000fda0003f05270 */
[----:B--2---:R-:W2:Y:S02]  /*52b0*/  @P0 LDC.64 R6, c[0x0][0x9e8] ;  /* 0x00027a00ff060b82 */ /* 0x004ea40000000a00 */
[----:B--2---:R-:W-:-:S05]  /*52c0*/  @P0 IMAD.HI.U32 R4, R2, R6, RZ ;  /* 0x0000000602040227 */ /* 0x004fca00078e00ff */
[----:B------:R-:W-:-:S07]  /*52d0*/  @P0 SHF.R.U32.HI R2, RZ, R7, R4 ;  /* 0x00000007ff020219 */ /* 0x000fce0000011604 */
.L_x_11283:
[----:B------:R-:W-:Y:S05]  /*52e0*/  BSYNC B0 ;  /* 0x0000000000007941 */ /* 0x000fea0003800000 */
.L_x_11281:
[----:B------:R-:W-:-:S05]  /*52f0*/  IMAD R3, R2, R5, R5 ;  /* 0x0000000502037224 */ /* 0x000fca00078e0205 */
[----:B------:R-:W-:-:S07]  /*5300*/  VIMNMX R0, R0, R3, PT ;  /* 0x0000000300007248 */ /* 0x000fce0003fe0100 */
.L_x_11280:
        /* <DEDUP_REMOVED lines=20> */
.L_x_11286:
[----:B------:R-:W-:-:S13]  /*5450*/  ISETP.NE.AND P0, PT, R5, 0x1, PT ;  /* 0x000000010500780c */ /* 0x000fda0003f05270 */
[----:B------:R-:W3:Y:S02]  /*5460*/  @P0 LDC.64 R2, c[0x0][0x9e8] ;  /* 0x00027a00ff020b82 */ /* 0x000ee40000000a00 */
[----:B---3--:R-:W-:-:S04]  /*5470*/  @P0 IMAD.HI.U32 R4, R105, R2, RZ ;  /* 0x0000000269040227 */ /* 0x008fc800078e00ff */
[----:B------:R-:W-:Y:S01]  /*5480*/  IMAD.MOV.U32 R2, RZ, RZ, R105 ;  /* 0x000000ffff027224 */ /* 0x000fe200078e0069 */
[----:B------:R-:W-:-:S07]  /*5490*/  @P0 SHF.R.U32.HI R2, RZ, R3, R4 ;  /* 0x00000003ff020219 */ /* 0x000fce0000011604 */
.L_x_11287:
[----:B------:R-:W-:Y:S05]  /*54a0*/  BSYNC B0 ;  /* 0x0000000000007941 */ /* 0x000fea0003800000 */
.L_x_11285:
[----:B------:R-:W-:-:S05]  /*54b0*/  IMAD R3, R2, R5, RZ ;  /* 0x0000000502037224 */ /* 0x000fca00078e02ff */
[----:B------:R-:W-:-:S07]  /*54c0*/  VIMNMX R0, R0, R3, !PT ;  /* 0x0000000300007248 */ /* 0x000fce0007fe0100 */
.L_x_11284:
[----:B------:R-:W-:Y:S01]  /*54d0*/  IMAD.HI R2, R0, 0x66666667, RZ ;  /* 0x6666666700027827 */ /* 0x000fe200078e02ff */
[----:B------:R-:W-:Y:S02]  /*54e0*/  PLOP3.LUT P0, PT, PT, PT, PT, 0x80, 0x0 ;  /* 0x000000000000781c */ /* 0x000fe40003f0f070 */
[----:B------:R-:W-:Y:S02]  /*54f0*/  CS2R R20, SRZ ;  /* 0x0000000000147805 */ /* 0x000fe4000001ff00 */
[----:B------:R-:W-:Y:S01]  /*5500*/  CS2R R54, SRZ ;  /* 0x0000000000367805 */ /* 0x000fe2000001ff00 */
[----:B------:R-:W-:Y:S01]  /*5510*/  IMAD.MOV.U32 R0, RZ, RZ, RZ ;  /* 0x000000ffff007224 */ /* 0x000fe200078e00ff */
[----:B------:R-:W-:Y:S02]  /*5520*/  SHF.R.U32.HI R3, RZ, 0x1f, R2 ;  /* 0x0000001fff037819 */ /* 0x000fe40000011602 */
[----:B--2---:R-:W-:Y:S02]  /*5530*/  CS2R R6, SRZ ;  /* 0x0000000000067805 */ /* 0x004fe4000001ff00 */
[----:B------:R-:W-:-:S02]  /*5540*/  CS2R R52, SRZ ;  /* 0x0000000000347805 */ /* 0x000fc4000001ff00 */
[----:B------:R-:W-:Y:S02]  /*5550*/  CS2R R8, SRZ ;  /* 0x0000000000087805 */ /* 0x000fe4000001ff00 */
[----:B------:R-:W-:Y:S02]  /*5560*/  LEA.HI.SX32 R3, R2, R3, 0x1a ;  /* 0x0000000302037211 */ /* 0x000fe400078fd2ff */
[----:B------:R-:W-:Y:S01]  /*5570*/  CS2R R10, SRZ ;  /* 0x00000000000a7805 */ /* 0x000fe2000001ff00 */
[----:B------:R-:W-:Y:S01]  /*5580*/  IMAD.MOV.U32 R43, RZ, RZ, RZ ;  /* 0x000000ffff2b7224 */ /* 0x000fe200078e00ff */
[----:B------:R-:W-:Y:S02]  /*5590*/  CS2R R44, SRZ ;  /* 0x00000000002c7805 */ /* 0x000fe4000001ff00 */
[----:B------:R-:W-:Y:S02]  /*55a0*/  VIMNMX R4, RZ, R3, !PT ;  /* 0x00000003ff047248 */ /* 0x000fe40007fe0100 */
[----:B0-----:R-:W-:Y:S01]  /*55b0*/  CS2R R12, SRZ ;  /* 0x00000000000c7805 */ /* 0x001fe2000001ff00 */
[----:B------:R-:W-:Y:S01]  /*55c0*/  IMAD.MOV.U32 R46, RZ, RZ, RZ ;  /* 0x000000ffff2e7224 */ /* 0x000fe200078e00ff */
[----:B------:R-:W-:-:S02]  /*55d0*/  CS2R R38, SRZ ;  /* 0x0000000000267805 */ /* 0x000fc4000001ff00 */
[----:B------:R-:W-:Y:S01]  /*55e0*/  ISETP.GT.AND P1, PT, R106, R4, PT ;  /* 0x000000046a00720c */ /* 0x000fe20003f24270 */
[----:B------:R0:W-:Y:S01]  /*55f0*/  STL [R1+0x48], R4 ;  /* 0x0000480401007387 */ /* 0x0001e20000100800 */
[----:B------:R-:W-:Y:S02]  /*5600*/  CS2R R14, SRZ ;  /* 0x00000000000e7805 */ /* 0x000fe4000001ff00 */
[----:B------:R-:W-:Y:S02]  /*5610*/  CS2R R36, SRZ ;  /* 0x0000000000247805 */ /* 0x000fe4000001ff00 */
[----:B------:R-:W-:Y:S02]  /*5620*/  CS2R R24, SRZ ;  /* 0x0000000000187805 */ /* 0x000fe4000001ff00 */
[----:B------:R-:W-:Y:S01]  /*5630*/  CS2R R30, SRZ ;  /* 0x00000000001e7805 */ /* 0x000fe2000001ff00 */
[----:B------:R-:W-:Y:S01]  /*5640*/  IMAD.MOV.U32 R32, RZ, RZ, RZ ;  /* 0x000000ffff207224 */ /* 0x000fe200078e00ff */
[----:B------:R-:W-:Y:S01]  /*5650*/  CS2R R56, SRZ ;  /* 0x0000000000387805 */ /* 0x000fe2000001ff00 */
[----:B------:R-:W-:-:S02]  /*5660*/  IMAD.MOV.U32 R29, RZ, RZ, RZ ;  /* 0x000000ffff1d7224 */ /* 0x000fc400078e00ff */
[----:B------:R-:W-:Y:S01]  /*5670*/  IMAD.MOV.U32 R58, RZ, RZ, RZ ;  /* 0x000000ffff3a7224 */ /* 0x000fe200078e00ff */
[----:B0-----:R-:W-:Y:S06]  /*5680*/  @!P1 BRA `(.L_x_11288) ;  /* 0x0000015000fc9947 */ /* 0x001fec0003800000 */
[----:B------:R-:W0:Y:S01]  /*5690*/  S2R R4, SR_TID.X ;  /* 0x0000000000047919 */ /* 0x000e220000002100 */
[----:B------:R-:W-:Y:S01]  /*56a0*/  VIADD R24, R18, 0xb000 ;  /* 0x0000b00012187836 */ /* 0x000fe20000000000 */
[----:B------:R-:W-:Y:S04]  /*56b0*/  BSSY B6, `(.L_x_11289) ;  /* 0x000001e000067945 */ /* 0x000fe80003800000 */
[----:B------:R-:W-:Y:S01]  /*56c0*/  LOP3.LUT P0, RZ, R24, 0x9f, RZ, 0xc0, !PT ;  /* 0x0000009f18ff7812 */ /* 0x000fe2000780c0ff */
[----:B0-----:R-:W-:-:S05]  /*56d0*/  VIADD R26, R4, 0xffffff80 ;  /* 0xffffff80041a7836 */ /* 0x001fca0000000000 */
[----:B------:R-:W-:-:S04]  /*56e0*/  SHF.R.S32.HI R27, RZ, 0x1f, R26 ;  /* 0x0000001fff1b7819 */ /* 0x000fc8000001141a */
[----:B------:R-:W-:-:S04]  /*56f0*/  LEA.HI R0, R27, R26, RZ, 0x7 ;  /* 0x0000001a1b007211 */ /* 0x000fc800078f38ff */
[----:B------:R-:W-:-:S06]  /*5700*/  SHF.R.S32.HI R0, RZ, 0x7, R0 ;  /* 0x00000007ff007819 */ /* 0x000fcc0000011400 */
        /* <DEDUP_REMOVED lines=24> */
.L_x_11290:
[----:B------:R-:W-:Y:S05]  /*5890*/  BSYNC B6 ;  /* 0x0000000000067941 */ /* 0x000fea0003800000 */
.L_x_11289:
        /* <DEDUP_REMOVED lines=55> */
.L_x_11294:
[----:B-1----:R1:W2:Y:S02]  /*5c10*/  SYNCS.PHASECHK.TRANS64.TRYWAIT P0, [R18+URZ+0x13200], R3 ;  /* 0x01320003120075a7 */ /* 0x0022a4000800017f */
[----:B--2---:R-:W-:Y:S05]  /*5c20*/  @!P0 NANOSLEEP.SYNCS 0x989680 ;  /* 0x009896800000895d */ /* 0x004fea0003900000 */
[----:B------:R-:W2:Y:S02]  /*5c30*/  @!P0 SYNCS.PHASECHK.TRANS64 P0, [R18+URZ+0x13200], R3 ;  /* 0x01320003120085a7 */ /* 0x000ea4000800007f */
[----:B--2---:R-:W-:Y:S05]  /*5c40*/  @!P0 BRA `(.L_x_11294) ;  /* 0xfffffffc00f08947 */ /* 0x004fea000383ffff */
.L_x_11293:
[----:B------:R-:W-:Y:S05]  /*5c50*/  BSYNC B0 ;  /* 0x0000000000007941 */ /* 0x000fea0003800000 */
.L_x_11292:
[----:B------:R-:W-:Y:S05]  /*5c60*/  BRA `(.L_x_11295) ;  /* 0x0000002c00ac7947 */ /* 0x000fea0003800000 */
.L_x_11291:
[----:B------:R-:W-:Y:S01]  /*5c70*/  LEA.HI R3, R26, R26, RZ, 0x1 ;  /* 0x0000001a1a037211 */ /* 0x000fe200078f08ff */
[----:B------:R-:W-:Y:S01]  /*5c80*/  ULDC.64 UR4, c[0x0][0x3d8] ;  /* 0x0000f60000047ab9 */ /* 0x000fe20000000a00 */
[----:B------:R-:W-:Y:S01]  /*5c90*/  LOP3.LUT P0, RZ, R24, 0x1bf, RZ, 0xc0, !PT ;  /* 0x000001bf18ff7812 */ /* 0x000fe2000780c0ff */
[----:B------:R-:W-:Y:S01]  /*5ca0*/  ULDC.64 UR6, c[0x0][0x3e8] ;  /* 0x0000fa0000067ab9 */ /* 0x000fe20000000a00 */
[----:B-----5:R-:W-:Y:S01]  /*5cb0*/  SHF.R.S32.HI R0, RZ, 0x1f, R47 ;  /* 0x0000001fff007819 */ /* 0x020fe2000001142f */
[----:B------:R-:W-:Y:S01]  /*5cc0*/  IMAD.WIDE.U32 R32, R47, UR4, RZ ;  /* 0x000000042f207c25 */ /* 0x000fe2000f8e00ff */
[----:B------:R-:W-:Y:S01]  /*5cd0*/  LOP3.LUT R3, R3, 0xfffffffe, RZ, 0xc0, !PT ;  /* 0xfffffffe03037812 */ /* 0x000fe200078ec0ff */
[----:B------:R-:W-:Y:S02]  /*5ce0*/  BSSY B6, `(.L_x_11296) ;  /* 0x000001c000067945 */ /* 0x000fe40003800000 */
[----:B------:R-:W-:Y:S02]  /*5cf0*/  IMAD R4, R0, UR4, RZ ;  /* 0x0000000400047c24 */ /* 0x000fe4000f8e02ff */
[----:B------:R-:W-:-:S02]  /*5d00*/  IMAD.IADD R3, R26, 0x1, -R3 ;  /* 0x000000011a037824 */ /* 0x000fc400078e0a03 */
[----:B------:R-:W-:Y:S02]  /*5d10*/  IMAD R0, R0, UR6, RZ ;  /* 0x0000000600007c24 */ /* 0x000fe4000f8e02ff */
[----:B------:R-:W-:Y:S02]  /*5d20*/  IMAD.SHL.U32 R24, R3, 0x8, RZ ;  /* 0x0000000803187824 */ /* 0x000fe400078e00ff */
[C---:B------:R-:W-:Y:S02]  /*5d30*/  IMAD R43, R47.reuse, UR5, R4 ;  /* 0x000000052f2b7c24 */ /* 0x040fe4000f8e0204 */
[C---:B------:R-:W-:Y:S01]  /*5d40*/  IMAD R29, R47.reuse, UR7, R0 ;  /* 0x000000072f1d7c24 */ /* 0x040fe2000f8e0200 */
[----:B------:R-:W-:Y:S01]  /*5d50*/  SHF.R.S32.HI R25, RZ, 0x1f, R24 ;  /* 0x0000001fff197819 */ /* 0x000fe20000011418 */
        /* <DEDUP_REMOVED lines=20> */
.L_x_11297:
[----:B------:R-:W-:Y:S05]  /*5ea0*/  BSYNC B6 ;  /* 0x0000000000067941 */ /* 0x000fea0003800000 */
.L_x_11296:
[----:B------:R-:W2:Y:S01]  /*5eb0*/  LDL R20, [R1+0x54] ;  /* 0x0000540001147983 */ /* 0x000ea20000100800 */
[----:B------:R-:W0:Y:S01]  /*5ec0*/  LDC.64 R8, c[0x0][0x3d8] ;  /* 0x0000f600ff087b82 */ /* 0x000e220000000a00 */
[----:B------:R-:W-:Y:S01]  /*5ed0*/  ULDC.U8 UR4, c[0x0][0x3f0] ;  /* 0x0000fc0000047ab9 */ /* 0x000fe20000000000 */
[----:B------:R-:W-:Y:S01]  /*5ee0*/  BSSY B0, `(.L_x_11298) ;  /* 0x00002bb000007945 */ /* 0x000fe20003800000 */
[----:B------:R-:W1:Y:S01]  /*5ef0*/  S2R R21, SR_TID.X ;  /* 0x0000000000157919 */ /* 0x000e620000002100 */
[----:B------:R-:W-:-:S04]  /*5f00*/  ISETP.NE.AND P0, PT, RZ, UR4, PT ;  /* 0x00000004ff007c0c */ /* 0x000fc8000bf05270 */
[----:B------:R-:W3:Y:S01]  /*5f10*/  LDC.64 R10, c[0x0][0x3e8] ;  /* 0x0000fa00ff0a7b82 */ /* 0x000ee20000000a00 */
[C---:B-1----:R-:W-:Y:S02]  /*5f20*/  VIADD R46, R21.reuse, 0xffffff80 ;  /* 0xffffff80152e7836 */ /* 0x042fe40000000000 */
[----:B------:R-:W-:-:S05]  /*5f30*/  VIADD R44, R21, 0xffffff80 ;  /* 0xffffff80152c7836 */ /* 0x000fca0000000000 */
[----:B------:R-:W-:-:S04]  /*5f40*/  LEA.HI R44, R44, R46, RZ, 0x1 ;  /* 0x0000002e2c2c7211 */ /* 0x000fc800078f08ff */
[----:B------:R-:W-:-:S04]  /*5f50*/  SHF.R.S32.HI R44, RZ, 0x1, R44 ;  /* 0x00000001ff2c7819 */ /* 0x000fc8000001142c */
[----:B------:R-:W-:Y:S02]  /*5f60*/  SHF.R.S32.HI R45, RZ, 0x1f, R44 ;  /* 0x0000001fff2d7819 */ /* 0x000fe4000001142c */
[----:B--2---:R-:W-:Y:S01]  /*5f70*/  SHF.R.S32.HI R3, RZ, 0x1f, R20 ;  /* 0x0000001fff037819 */ /* 0x004fe20000011414 */
[----:B0-----:R-:W-:-:S04]  /*5f80*/  IMAD.WIDE.U32 R6, R20, R8, RZ ;  /* 0x0000000814067225 */ /* 0x001fc800078e00ff */
[C---:B------:R-:W-:Y:S02]  /*5f90*/  IMAD R0, R3.reuse, R8, RZ ;  /* 0x0000000803007224 */ /* 0x040fe400078e02ff */
[-C--:B---3--:R-:W-:Y:S02]  /*5fa0*/  IMAD R12, R3, R10.reuse, RZ ;  /* 0x0000000a030c7224 */ /* 0x088fe400078e02ff */
[----:B------:R-:W-:-:S04]  /*5fb0*/  IMAD.WIDE.U32 R4, R20, R10, RZ ;  /* 0x0000000a14047225 */ /* 0x000fc800078e00ff */
[C---:B------:R-:W-:Y:S02]  /*5fc0*/  IMAD R3, R20.reuse, R9, R0 ;  /* 0x0000000914037224 */ /* 0x040fe400078e0200 */
[----:B------:R-:W-:Y:S02]  /*5fd0*/  IMAD R13, R20, R11, R12 ;  /* 0x0000000b140d7224 */ /* 0x000fe400078e020c */
[----:B------:R-:W-:Y:S02]  /*5fe0*/  IMAD.IADD R40, R7, 0x1, R3 ;  /* 0x0000000107287824 */ /* 0x000fe400078e0203 */
[----:B------:R-:W-:Y:S01]  /*5ff0*/  IMAD.IADD R42, R5, 0x1, R13 ;  /* 0x00000001052a7824 */ /* 0x000fe200078e020d */
[----:B------:R-:W-:Y:S06]  /*6000*/  @!P0 BRA `(.L_x_11299) ;  /* 0x0000001400688947 */ /* 0x000fec0003800000 */
[----:B------:R-:W2:Y:S01]  /*6010*/  LDL R21, [R1+0x38] ;  /* 0x0000380001157983 */ /* 0x000ea20000100800 */
[----:B------:R-:W0:Y:S01]  /*6020*/  LDC R0, c[0x0][0x428] ;  /* 0x00010a00ff007b82 */ /* 0x000e220000000800 */
[----:B------:R-:W-:Y:S01]  /*6030*/  IMAD R3, R20, 0xc0, R44 ;  /* 0x000000c014037824 */ /* 0x000fe200078e022c */
[----:B------:R-:W-:Y:S01]  /*6040*/  BSSY B1, `(.L_x_11300) ;  /* 0x0000033000017945 */ /* 0x000fe20003800000 */
[----:B------:R-:W-:Y:S02]  /*6050*/  CS2R R36, SRZ ;  /* 0x0000000000247805 */ /* 0x000fe4000001ff00 */
[----:B------:R-:W-:Y:S02]  /*6060*/  CS2R R38, SRZ ;  /* 0x0000000000267805 */ /* 0x000fe4000001ff00 */
[----:B------:R-:W-:Y:S01]  /*6070*/  CS2R R34, SRZ ;  /* 0x0000000000227805 */ /* 0x000fe2000001ff00 */
[----:B------:R-:W-:Y:S02]  /*6080*/  IMAD.MOV.U32 R14, RZ, RZ, R30 ;  /* 0x000000ffff0e7224 */ /* 0x000fe400078e001e */
[----:B------:R-:W-:Y:S01]  /*6090*/  IMAD.MOV.U32 R15, RZ, RZ, R29 ;  /* 0x000000ffff0f7224 */ /* 0x000fe200078e001d */
[----:B0-----:R-:W-:-:S13]  /*60a0*/  ISETP.NE.AND P1, PT, R0, 0x1, PT ;  /* 0x000000010000780c */ /* 0x001fda0003f25270 */
[----:B------:R-:W0:Y:S08]  /*60b0*/  @P1 LDC R12, c[0x0][0x42c] ;  /* 0x00010b00ff0c1b82 */ /* 0x000e300000000800 */
[----:B------:R-:W1:Y:S01]  /*60c0*/  @P1 LDC R13, c[0x0][0x430] ;  /* 0x00010c00ff0d1b82 */ /* 0x000e620000000800 */
[----:B0-----:R-:W-:-:S05]  /*60d0*/  @P1 IMAD.HI.U32 R12, R3, R12, RZ ;  /* 0x0000000c030c1227 */ /* 0x001fca00078e00ff */
[----:B-1----:R-:W-:Y:S01]  /*60e0*/  @P1 SHF.R.U32.HI R3, RZ, R13, R12 ;  /* 0x0000000dff031219 */ /* 0x002fe2000001160c */
[----:B------:R-:W-:Y:S02]  /*60f0*/  IMAD.MOV.U32 R12, RZ, RZ, R32 ;  /* 0x000000ffff0c7224 */ /* 0x000fe400078e0020 */
[----:B------:R-:W-:Y:S01]  /*6100*/  IMAD.MOV.U32 R13, RZ, RZ, R43 ;  /* 0x000000ffff0d7224 */ /* 0x000fe200078e002b */
[----:B------:R-:W-:Y:S01]  /*6110*/  SHF.R.S32.HI R41, RZ, 0x1f, R3 ;  /* 0x0000001fff297819 */ /* 0x000fe20000011403 */
[----:B--2---:R-:W-:Y:S01]  /*6120*/  IMAD R0, R20, -0xc0, R21 ;  /* 0xffffff4014007824 */ /* 0x004fe200078e0215 */
[----:B------:R-:W-:-:S04]  /*6130*/  CS2R R20, SRZ ;  /* 0x0000000000147805 */ /* 0x000fc8000001ff00 */
[----:B------:R-:W-:-:S04]  /*6140*/  VIMNMX R0, R0, 0xc0, PT ;  /* 0x000000c000007848 */ /* 0x000fc80003fe0100 */
[----:B------:R-:W-:-:S13]  /*6150*/  ISETP.GE.AND P0, PT, R44, R0, PT ;  /* 0x000000002c00720c */ /* 0x000fda0003f06270 */
[----:B------:R-:W-:Y:S05]  /*6160*/  @P0 BRA `(.L_x_11301) ;  /* 0x0000000000800947 */ /* 0x000fea0003800000 */
[CC--:B------:R-:W-:Y:S01]  /*6170*/  IMAD R0, R45.reuse, R8.reuse, RZ ;  /* 0x000000082d007224 */ /* 0x0c0fe200078e02ff */
[----:B------:R-:W-:Y:S01]  /*6180*/  ULDC UR4, c[0x0][0x3d4] ;  /* 0x0000f50000047ab9 */ /* 0x000fe20000000800 */
[--C-:B------:R-:W-:Y:S01]  /*6190*/  IMAD.WIDE.U32 R20, R44, R8, R24.reuse ;  /* 0x000000082c147225 */ /* 0x100fe200078e0018 */
[----:B------:R-:W-:Y:S01]  /*61a0*/  ULDC.64 UR6, c[0x0][0x3c8] ;  /* 0x0000f20000067ab9 */ /* 0x000fe20000000a00 */
[----:B------:R-:W-:Y:S02]  /*61b0*/  ISETP.GE.AND P3, PT, R24, UR4, PT ;  /* 0x0000000418007c0c */ /* 0x000fe4000bf66270 */
[----:B------:R-:W-:Y:S01]  /*61c0*/  CS2R R38, SRZ ;  /* 0x0000000000267805 */ /* 0x000fe2000001ff00 */
[----:B------:R-:W-:Y:S01]  /*61d0*/  IMAD R36, R45, R10, RZ ;  /* 0x0000000a2d247224 */ /* 0x000fe200078e02ff */
[----:B------:R-:W-:Y:S01]  /*61e0*/  IADD3 R32, P1, R20, R32, RZ ;  /* 0x0000002014207210 */ /* 0x000fe20007f3e0ff */
[----:B------:R-:W-:-:S04]  /*61f0*/  IMAD.WIDE.U32 R34, R44, R10, R24 ;  /* 0x0000000a2c227225 */ /* 0x000fc800078e0018 */
[----:B------:R-:W-:Y:S01]  /*6200*/  IMAD R0, R44, R9, R0 ;  /* 0x000000092c007224 */ /* 0x000fe200078e0200 */
        /* <DEDUP_REMOVED lines=8> */
[----:B------:R-:W-:Y:S01]  /*6290*/  ISETP.GE.AND P4, PT, R0, UR4, PT ;  /* 0x0000000400007c0c */ /* 0x000fe2000bf86270 */
[----:B------:R-:W-:Y:S01]  /*62a0*/  ULDC.64 UR4, c[0x0][0x3e0] ;  /* 0x0000f80000047ab9 */ /* 0x000fe20000000a00 */
[----:B------:R-:W-:Y:S01]  /*62b0*/  CS2R R36, SRZ ;  /* 0x0000000000247805 */ /* 0x000fe2000001ff00 */
[----:B------:R-:W-:Y:S01]  /*62c0*/  IMAD.WIDE.U32 R4, R4, 0xc0, R30 ;  /* 0x000000c004047825 */ /* 0x000fe200078e001e */
[----:B------:R-:W-:-:S03]  /*62d0*/  IADD3 R6, P1, R6, UR6, RZ ;  /* 0x0000000606067c10 */ /* 0x000fc6000ff3e0ff */
[----:B------:R-:W-:Y:S01]  /*62e0*/  IMAD R29, R42, 0xc0, RZ ;  /* 0x000000c02a1d7824 */ /* 0x000fe200078e02ff */
[----:B------:R-:W-:Y:S02]  /*62f0*/  IADD3 R4, P2, R4, UR4, RZ ;  /* 0x0000000404047c10 */ /* 0x000fe4000ff5e0ff */
[----:B------:R-:W-:Y:S02]  /*6300*/  IADD3.X R7, R7, UR7, R21, P1, !PT ;  /* 0x0000000707077c10 */ /* 0x000fe40008ffe415 */
[----:B------:R-:W-:Y:S02]  /*6310*/  CS2R R20, SRZ ;  /* 0x0000000000147805 */ /* 0x000fe4000001ff00 */
[----:B------:R-:W-:Y:S01]  /*6320*/  IADD3.X R5, R5, UR5, R29, P2, !PT ;  /* 0x0000000505057c10 */ /* 0x000fe200097fe41d */
[----:B------:R0:W5:Y:S04]  /*6330*/  @!P3 LDG.E.64 R38, desc[UR44][R6.64] ;  /* 0x0000002c0626b981 */ /* 0x000168000c1e1b00 */
[----:B------:R0:W5:Y:S04]  /*6340*/  @!P4 LDG.E.64 R34, desc[UR44][R6.64+0x10] ;  /* 0x0000102c0622c981 */ /* 0x000168000c1e1b00 */
[----:B------:R0:W5:Y:S04]  /*6350*/  @!P3 LDG.E.64 R36, desc[UR44][R4.64] ;  /* 0x0000002c0424b981 */ /* 0x000168000c1e1b00 */
[----:B------:R0:W5:Y:S02]  /*6360*/  @!P4 LDG.E.64 R20, desc[UR44][R4.64+0x10] ;  /* 0x0000102c0414c981 */ /* 0x000164000c1e1b00 */
.L_x_11301:
[----:B------:R-:W-:Y:S05]  /*6370*/  BSYNC B1 ;  /* 0x0000000000017941 */ /* 0x000fea0003800000 */
.L_x_11300:
[----:B------:R-:W2:Y:S01]  /*6380*/  LDL R29, [R1+0x6c] ;  /* 0x00006c00011d7983 */ /* 0x000ea20000100800 */
[-C--:B0-----:R-:W-:Y:S01]  /*6390*/  IMAD.WIDE.U32 R4, R3, R8.reuse, R12 ;  /* 0x0000000803047225 */ /* 0x081fe200078e000c */
[----:B------:R-:W-:Y:S01]  /*63a0*/  ULDC.64 UR4, c[0x0][0x3c8] ;  /* 0x0000f20000047ab9 */ /* 0x000fe20000000a00 */
[----:B------:R-:W-:Y:S02]  /*63b0*/  ULDC.64 UR6, c[0x0][0x3e0] ;  /* 0x0000f80000067ab9 */ /* 0x000fe40000000a00 */
[C---:B------:R-:W-:Y:S01]  /*63c0*/  IMAD R8, R41.reuse, R8, RZ ;  /* 0x0000000829087224 */ /* 0x040fe200078e02ff */
[----:B------:R-:W-:Y:S01]  /*63d0*/  IADD3 R4, P1, R4, UR4, RZ ;  /* 0x0000000404047c10 */ /* 0x000fe2000ff3e0ff */
[-C--:B------:R-:W-:Y:S01]  /*63e0*/  IMAD R0, R41, R10.reuse, RZ ;  /* 0x0000000a29007224 */ /* 0x080fe200078e02ff */
[----:B------:R-:W-:Y:S01]  /*63f0*/  UMOV UR4, 0xffffffff ;  /* 0xffffffff00047882 */ /* 0x000fe20000000000 */
[----:B------:R-:W-:-:S04]  /*6400*/  IMAD.WIDE.U32 R6, R3, R10, R14 ;  /* 0x0000000a03067225 */ /* 0x000fc800078e000e */
        /* <DEDUP_REMOVED lines=10> */
.L_x_11565:
[----:B------:R-:W-:-:S03]  /*64b0*/  UMOV UR4, 0xffffffff ;  /* 0xffffffff00047882 */ /* 0x000fc60000000000 */
[----:B------:R-:W-:Y:S05]  /*64c0*/  BRA.DIV UR4, `(.L_x_11303) ;  /* 0x000001be04fc7947 */ /* 0x000fea000b800000 */
.L_x_11568:
[----:B------:R-:W-:-:S03]  /*64d0*/  UMOV UR4, 0xffffffff ;  /* 0xffffffff00047882 */ /* 0x000fc60000000000 */
[----:B------:R-:W-:Y:S05]  /*64e0*/  BRA.DIV UR4, `(.L_x_11304) ;  /* 0x000001c2041c7947 */ /* 0x000fea000b800000 */
.L_x_11571:
[----:B------:R-:W-:-:S03]  /*64f0*/  UMOV UR4, 0xffffffff ;  /* 0xffffffff00047882 */ /* 0x000fc60000000000 */
[----:B------:R-:W-:Y:S05]  /*6500*/  BRA.DIV UR4, `(.L_x_11305) ;  /* 0x000001c2043c7947 */ /* 0x000fea000b800000 */
.L_x_11574:
[----:B------:R-:W0:Y:S01]  /*6510*/  SYNCS.PHASECHK.TRANS64.TRYWAIT P1, [R18+URZ+0x13200], R5 ;  /* 0x01320005120075a7 */ /* 0x000e22000802017f */
[----:B------:R-:W-:Y:S04]  /*6520*/  BSSY B1, `(.L_x_11306) ;  /* 0x0000002000017945 */ /* 0x000fe80003800000 */
[----:B0-----:R-:W-:Y:S05]  /*6530*/  @!P1 BRA `(.L_x_11307) ;  /* 0x000001c000589947 */ /* 0x001fea0003800000 */
.L_x_11575:
[----:B------:R-:W-:Y:S05]  /*6540*/  BSYNC B1 ;  /* 0x0000000000017941 */ /* 0x000fea0003800000 */
.L_x_11306:
[----:B------:R-:W-:Y:S05]  /*6550*/  @P0 BRA `(.L_x_11308) ;  /* 0x00000024004c0947 */ /* 0x000fea0003800000 */
[----:B------:R1:W5:Y:S01]  /*6560*/  LDL R41, [R1+0x40] ;  /* 0x0000400001297983 */ /* 0x0003620000100800 */
[----:B------:R-:W2:Y:S01]  /*6570*/  LDC R3, c[0x0][0x3d4] ;  /* 0x0000f500ff037b82 */ /* 0x000ea20000000800 */
[C---:B------:R-:W-:Y:S01]  /*6580*/  VIADD R0, R24.reuse, 0x10 ;  /* 0x0000001018007836 */ /* 0x040fe20000000000 */
[----:B------:R-:W-:Y:S01]  /*6590*/  BSSY B1, `(.L_x_11309) ;  /* 0x000007b000017945 */ /* 0x000fe20003800000 */
[----:B--2---:R-:W-:-:S03]  /*65a0*/  ISETP.GE.AND P0, PT, R24, R3, PT ;  /* 0x000000031800720c */ /* 0x004fc60003f06270 */
[----:B------:R-:W-:-:S10]  /*65b0*/  ISETP.GE.AND P1, PT, R0, R3, PT ;  /* 0x000000030000720c */ /* 0x000fd40003f26270 */
[----:B-1----:R-:W-:Y:S05]  /*65c0*/  @P0 BRA `(.L_x_11310) ;  /* 0x0000000400dc0947 */ /* 0x002fea0003800000 */
[----:B-----5:R-:W-:Y:S01]  /*65d0*/  IMAD.IADD R0, R18, 0x1, R41 ;  /* 0x0000000112007824 */ /* 0x020fe200078e0229 */
[----:B------:R-:W-:Y:S02]  /*65e0*/  SHF.R.U32.HI R3, RZ, 0x8, R38 ;  /* 0x00000008ff037819 */ /* 0x000fe40000011626 */
[----:B------:R-:W-:Y:S02]  /*65f0*/  SHF.R.U32.HI R9, RZ, 0x8, R39 ;  /* 0x00000008ff097819 */ /* 0x000fe40000011627 */
[----:B0-----:R-:W0:Y:S01]  /*6600*/  LDS.128 R4, [R0+0xb000] ;  /* 0x00b0000000047984 */ /* 0x001e220000000c00 */
[----:B------:R-:W-:Y:S02]  /*6610*/  LOP3.LUT R8, R38, 0xff, RZ, 0xc0, !PT ;  /* 0x000000ff26087812 */ /* 0x000fe400078ec0ff */
[----:B------:R-:W-:Y:S02]  /*6620*/  LOP3.LUT R3, R3, 0xff, RZ, 0xc0, !PT ;  /* 0x000000ff03037812 */ /* 0x000fe400078ec0ff */
[----:B------:R-:W-:-:S02]  /*6630*/  LOP3.LUT R10, R39, 0xff, RZ, 0xc0, !PT ;  /* 0x000000ff270a7812 */ /* 0x000fc400078ec0ff */
[----:B------:R-:W-:Y:S02]  /*6640*/  LOP3.LUT R9, R9, 0xff, RZ, 0xc0, !PT ;  /* 0x000000ff09097812 */ /* 0x000fe400078ec0ff */
[----:B------:R-:W-:Y:S02]  /*6650*/  PRMT R3, R3, 0x7604, R8 ;  /* 0x0000760403037816 */ /* 0x000fe40000000008 */
        /* <DEDUP_REMOVED lines=21> */
[----:B0-----:R-:W-:Y:S02]  /*67b0*/  F2FP.F16.E4M3.UNPACK_B R3, R6.H1 ;  /* 0x00000006ff03723e */ /* 0x001fe400030006ff */
        /* <DEDUP_REMOVED lines=88> */
.L_x_11310:
[----:B------:R-:W-:Y:S05]  /*6d40*/  BSYNC B1 ;  /* 0x0000000000017941 */ /* 0x000fea0003800000 */
.L_x_11309:
[----:B------:R-:W-:Y:S05]  /*6d50*/  @P1 BRA `(.L_x_11308) ;  /* 0x0000001c004c1947 */ /* 0x000fea0003800000 */
[----:B------:R-:W-:Y:S02]  /*6d60*/  LEA.HI R26, R27, R26, RZ, 0x2 ;  /* 0x0000001a1b1a7211 */ /* 0x000fe400078f10ff */
[----:B-----5:R-:W-:Y:S02]  /*6d70*/  SHF.R.U32.HI R10, RZ, 0x8, R35 ;  /* 0x00000008ff0a7819 */ /* 0x020fe40000011623 */
[--C-:B-1----:R-:W-:Y:S02]  /*6d80*/  SHF.R.S32.HI R0, RZ, 0x2, R26.reuse ;  /* 0x00000002ff007819 */ /* 0x102fe4000001141a */
[----:B------:R-:W-:Y:S02]  /*6d90*/  SHF.R.S32.HI R3, RZ, 0x1f, R26 ;  /* 0x0000001fff037819 */ /* 0x000fe4000001141a */
[----:B------:R-:W-:Y:S02]  /*6da0*/  SHF.R.U32.HI R15, RZ, 0x8, R21 ;  /* 0x00000008ff0f7819 */ /* 0x000fe40000011615 */
[----:B------:R-:W-:-:S02]  /*6db0*/  LEA.HI R3, R3, R0, RZ, 0x2 ;  /* 0x0000000003037211 */ /* 0x000fc400078f10ff */
[----:B------:R-:W-:Y:S02]  /*6dc0*/  SHF.R.U32.HI R12, RZ, 0x8, R20 ;  /* 0x00000008ff0c7819 */ /* 0x000fe40000011614 */
[----:B------:R-:W-:Y:S02]  /*6dd0*/  LOP3.LUT R3, R3, 0xfffffffc, RZ, 0xc0, !PT ;  /* 0xfffffffc03037812 */ /* 0x000fe400078ec0ff */
[----:B------:R-:W-:Y:S02]  /*6de0*/  LOP3.LUT R9, R35, 0xff, RZ, 0xc0, !PT ;  /* 0x000000ff23097812 */ /* 0x000fe400078ec0ff */
[----:B------:R-:W-:Y:S01]  /*6df0*/  LOP3.LUT R14, R21, 0xff, RZ, 0xc0, !PT ;  /* 0x000000ff150e7812 */ /* 0x000fe200078ec0ff */
[----:B------:R-:W-:Y:S01]  /*6e00*/  IMAD.IADD R3, R0, 0x1, -R3 ;  /* 0x0000000100037824 */ /* 0x000fe200078e0a03 */
[----:B------:R-:W-:Y:S02]  /*6e10*/  LOP3.LUT R10, R10, 0xff, RZ, 0xc0, !PT ;  /* 0x000000ff0a0a7812 */ /* 0x000fe400078ec0ff */
[----:B------:R-:W-:-:S02]  /*6e20*/  LOP3.LUT R15, R15, 0xff, RZ, 0xc0, !PT ;  /* 0x000000ff0f0f7812 */ /* 0x000fc400078ec0ff */
[----:B------:R-:W-:Y:S01]  /*6e30*/  LOP3.LUT P0, RZ, R3, 0x2, RZ, 0xc0, !PT ;  /* 0x0000000203ff7812 */ /* 0x000fe2000780c0ff */
[----:B------:R-:W-:Y:S01]  /*6e40*/  IMAD.IADD R3, R18, 0x1, R41 ;  /* 0x0000000112037824 */ /* 0x000fe200078e0229 */
[----:B------:R-:W-:Y:S02]  /*6e50*/  SHF.R.U32.HI R8, RZ, 0x8, R34 ;  /* 0x00000008ff087819 */ /* 0x000fe40000011622 */
[----:B------:R-:W-:Y:S01]  /*6e60*/  LOP3.LUT R11, R20, 0xff, RZ, 0xc0, !PT ;  /* 0x000000ff140b7812 */ /* 0x000fe200078ec0ff */
[----:B------:R-:W-:Y:S01]  /*6e70*/  VIADD R0, R3, 0x20 ;  /* 0x0000002003007836 */ /* 0x000fe20000000000 */
[----:B------:R-:W-:Y:S02]  /*6e80*/  LOP3.LUT R12, R12, 0xff, RZ, 0xc0, !PT ;  /* 0x000000ff0c0c7812 */ /* 0x000fe400078ec0ff */
[----:B------:R-:W-:Y:S02]  /*6e90*/  PRMT R10, R10, 0x7604, R9 ;  /* 0x000076040a0a7816 */ /* 0x000fe40000000009 */
[----:B------:R-:W-:-:S02]  /*6ea0*/  PRMT R15, R15, 0x7604, R14 ;  /* 0x000076040f0f7816 */ /* 0x000fc4000000000e */
[----:B------:R-:W-:Y:S01]  /*6eb0*/  SHF.R.U32.HI R9, RZ, 0x10, R35 ;  /* 0x00000010ff097819 */ /* 0x000fe20000011623 */
[----:B------:R-:W-:Y:S01]  /*6ec0*/  @P0 VIADD R0, R3, 0xffffffe0 ;  /* 0xffffffe003000836 */ /* 0x000fe20000000000 */
[----:B------:R-:W-:Y:S02]  /*6ed0*/  SHF.R.U32.HI R14, RZ, 0x10, R21 ;  /* 0x00000010ff0e7819 */ /* 0x000fe40000011615 */
[----:B------:R-:W-:Y:S02]  /*6ee0*/  LOP3.LUT R3, R34, 0xff, RZ, 0xc0, !PT ;  /* 0x000000ff22037812 */ /* 0x000fe400078ec0ff */
[----:B0-----:R-:W0:Y:S01]  /*6ef0*/  LDS.128 R4, [R0+0xb000] ;  /* 0x00b0000000047984 */ /* 0x001e220000000c00 */
[----:B------:R-:W-:Y:S02]  /*6f00*/  LOP3.LUT R8, R8, 0xff, RZ, 0xc0, !PT ;  /* 0x000000ff08087812 */ /* 0x000fe400078ec0ff */
[----:B------:R-:W-:Y:S02]  /*6f10*/  PRMT R13, R12, 0x7604, R11 ;  /* 0x000076040c0d7816 */ /* 0x000fe4000000000b */
[----:B------:R-:W-:-:S02]  /*6f20*/  SHF.R.U32.HI R11, RZ, 0x10, R20 ;  /* 0x00000010ff0b7819 */ /* 0x000fc40000011614 */
[----:B------:R-:W-:Y:S02]  /*6f30*/  LOP3.LUT R9, R9, 0xff, RZ, 0xc0, !PT ;  /* 0x000000ff09097812 */ /* 0x000fe400078ec0ff */
[----:B------:R-:W-:Y:S02]  /*6f40*/  LOP3.LUT R14, R14, 0xff, RZ, 0xc0, !PT ;  /* 0x000000ff0e0e7812 */ /* 0x000fe400078ec0ff */
[----:B------:R-:W-:Y:S02]  /*6f50*/  PRMT R8, R8, 0x7604, R3 ;  /* 0x0000760408087816 */ /* 0x000fe40000000003 */
[----:B------:R-:W-:Y:S02]  /*6f60*/  SHF.R.U32.HI R3, RZ, 0x10, R34 ;  /* 0x00000010ff037819 */ /* 0x000fe40000011622 */
[----:B------:R-:W-:Y:S02]  /*6f70*/  LOP3.LUT R12, R11, 0xff, RZ, 0xc0, !PT ;  /* 0x000000ff0b0c7812 */ /* 0x000fe400078ec0ff */
[----:B------:R-:W-:-:S02]  /*6f80*/  PRMT R11, R9, 0x7054, R10 ;  /* 0x00007054090b7816 */ /* 0x000fc4000000000a */
[----:B------:R-:W-:Y:S02]  /*6f90*/  PRMT R25, R14, 0x7054, R15 ;  /* 0x000070540e197816 */ /* 0x000fe4000000000f */
[----:B------:R-:W-:Y:S02]  /*6fa0*/  LOP3.LUT R3, R3, 0xff, RZ, 0xc0, !PT ;  /* 0x000000ff03037812 */ /* 0x000fe400078ec0ff */
[----:B------:R-:W-:Y:S02]  /*6fb0*/  PRMT R15, R12, 0x7054, R13 ;  /* 0x000070540c0f7816 */ /* 0x000fe4000000000d */
[----:B------:R-:W-:Y:S02]  /*6fc0*/  LOP3.LUT R12, R11, 0xff000000, R35, 0xf8, !PT ;  /* 0xff0000000b0c7812 */ /* 0x000fe400078ef823 */
[----:B------:R-:W-:Y:S02]  /*6fd0*/  LOP3.LUT R25, R25, 0xff000000, R21, 0xf8, !PT ;  /* 0xff00000019197812 */ /* 0x000fe400078ef815 */
[----:B------:R-:W-:-:S02]  /*6fe0*/  PRMT R9, R3, 0x7054, R8 ;  /* 0x0000705403097816 */ /* 0x000fc40000000008 */
[----:B------:R-:W-:Y:S02]  /*6ff0*/  F2FP.F16.E4M3.UNPACK_B R13, R12 ;  /* 0x0000000cff0d723e */ /* 0x000fe400020006ff */
[-C--:B------:R-:W-:Y:S02]  /*7000*/  F2FP.F16.E4M3.UNPACK_B R21, R25.reuse ;  /* 0x00000019ff15723e */ /* 0x080fe400020006ff */
[----:B------:R-:W-:Y:S01]  /*7010*/  LOP3.LUT R15, R15, 0xff000000, R20, 0xf8, !PT ;  /* 0xff0000000f0f7812 */ /* 0x000fe200078ef814 */
[----:B------:R-:W-:Y:S01]  /*7020*/  HADD2.F32 R14, -RZ, R13.H1_H1 ;  /* 0x3000000dff0e7230 */ /* 0x000fe20000004100 */
[----:B------:R-:W-:Y:S01]  /*7030*/  LOP3.LUT R34, R9, 0xff000000, R34, 0xf8, !PT ;  /* 0xff00000009227812 */ /* 0x000fe200078ef822 */
[--C-:B------:R-:W-:Y:S01]  /*7040*/  HADD2.F32 R20, -RZ, R21.reuse.H1_H1 ;  /* 0x30000015ff147230 */ /* 0x100fe20000004100 */
[----:B------:R-:W-:Y:S01]  /*7050*/  F2FP.F16.E4M3.UNPACK_B R25, R25.H1 ;  /* 0x00000019ff19723e */ /* 0x000fe200030006ff */
[----:B------:R-:W-:Y:S01]  /*7060*/  HADD2.F32 R21, -RZ, R21.H0_H0 ;  /* 0x20000015ff157230 */ /* 0x000fe20000004100 */
[-C--:B0-----:R-:W-:Y:S01]  /*7070*/  F2FP.F16.E4M3.UNPACK_B R3, R6.reuse.H1 ;  /* 0x00000006ff03723e */ /* 0x081fe200030006ff */
[----:B------:R-:W-:Y:S01]  /*7080*/  HADD2.F32 R13, -RZ, R13.H0_H0 ;  /* 0x2000000dff0d7230 */ /* 0x000fe20000004100 */
[----:B------:R-:W-:-:S02]  /*7090*/  F2FP.F16.E4M3.UNPACK_B R6, R6 ;  /* 0x00000006ff06723e */ /* 0x000fc400020006ff */
[-C--:B------:R-:W-:Y:S01]  /*70a0*/  F2FP.F16.E4M3.UNPACK_B R10, R7.reuse ;  /* 0x00000007ff0a723e */ /* 0x080fe200020006ff */
[--C-:B------:R-:W-:Y:S01]  /*70b0*/  HADD2.F32 R8, -RZ, R3.reuse.H1_H1 ;  /* 0x30000003ff087230 */ /* 0x100fe20000004100 */
[----:B------:R-:W-:Y:S01]  /*70c0*/  F2FP.F16.E4M3.UNPACK_B R11, R7.H1 ;  /* 0x00000007ff0b723e */ /* 0x000fe200030006ff */
[----:B------:R-:W-:Y:S01]  /*70d0*/  HADD2.F32 R9, -RZ, R3.H0_H0 ;  /* 0x20000003ff097230 */ /* 0x000fe20000004100 */
[-C--:B------:R-:W-:Y:S02]  /*70e0*/  F2FP.F16.E4M3.UNPACK_B R7, R5.reuse ;  /* 0x00000005ff07723e */ /* 0x080fe400020006ff */
[C---:B------:R-:W-:Y:S01]  /*70f0*/  FMUL.FTZ R24, R8.reuse, R20 ;  /* 0x0000001408187220 */ /* 0x040fe20000410000 */
[-C--:B------:R-:W-:Y:S01]  /*7100*/  FMUL.FTZ R27, R8, R14.reuse ;  /* 0x0000000e081b7220 */ /* 0x080fe20000410000 */
[----:B------:R-:W-:Y:S01]  /*7110*/  F2FP.F16.E4M3.UNPACK_B R8, R5.H1 ;  /* 0x00000005ff08723e */ /* 0x000fe200030006ff */
[--C-:B------:R-:W-:Y:S02]  /*7120*/  HADD2.F32 R5, -RZ, R6.reuse.H1_H1 ;  /* 0x30000006ff057230 */ /* 0x100fe40000004100 */
[C---:B------:R-:W-:Y:S01]  /*7130*/  FFMA.FTZ R26, R9.reuse, R14, -R24 ;  /* 0x0000000e091a7223 */ /* 0x040fe20000010818 */
[----:B------:R-:W-:Y:S01]  /*7140*/  FFMA.FTZ R27, R9, R20, R27 ;  /* 0x00000014091b7223 */ /* 0x000fe2000001001b */
[----:B------:R-:W-:Y:S01]  /*7150*/  HADD2.F32 R6, -RZ, R6.H0_H0 ;  /* 0x20000006ff067230 */ /* 0x000fe20000004100 */
[----:B------:R-:W-:Y:S01]  /*7160*/  F2FP.F16.E4M3.UNPACK_B R12, R12.H1 ;  /* 0x0000000cff0c723e */ /* 0x000fe200030006ff */
[C---:B------:R-:W-:Y:S01]  /*7170*/  FMUL.FTZ R9, R5.reuse, R21 ;  /* 0x0000001505097220 */ /* 0x040fe20000410000 */
[----:B------:R-:W-:Y:S01]  /*7180*/  FMUL.FTZ R20, R5, R13 ;  /* 0x0000000d05147220 */ /* 0x000fe20000410000 */
[----:B------:R-:W-:Y:S01]  /*7190*/  HADD2.F32 R14, -RZ, R25.H0_H0 ;  /* 0x20000019ff0e7230 */ /* 0x000fe20000004100 */
[----:B------:R-:W-:Y:S01]  /*71a0*/  F2FP.F16.E4M3.UNPACK_B R3, R4 ;  /* 0x00000004ff03723e */ /* 0x000fe200020006ff */
[----:B------:R-:W-:-:S02]  /*71b0*/  HADD2.F32 R5, -RZ, R10.H1_H1 ;  /* 0x3000000aff057230 */ /* 0x000fc40000004100 */
        /* <DEDUP_REMOVED lines=11> */
[----:B------:R-:W-:Y:S01]  /*7270*/  HADD2.F32 R11, -RZ, R11.H0_H0 ;  /* 0x2000000bff0b7230 */ /* 0x000fe20000004100 */
[----:B------:R-:W-:Y:S01]  /*7280*/  F2FP.F16.E4M3.UNPACK_B R5, R34 ;  /* 0x00000022ff05723e */ /* 0x000fe200020006ff */
[C---:B------:R-:W-:Y:S01]  /*7290*/  FMUL.FTZ R10, R6.reuse, R12 ;  /* 0x0000000c060a7220 */ /* 0x040fe20000410000 */
[----:B------:R-:W-:Y:S01]  /*72a0*/  F2FP.F16.E4M3.UNPACK_B R4, R4.H1 ;  /* 0x00000004ff04723e */ /* 0x000fe200030006ff */
[----:B------:R-:W-:Y:S01]  /*72b0*/  FMUL.FTZ R20, R6, R25 ;  /* 0x0000001906147220 */ /* 0x000fe20000410000 */
[----:B------:R-:W-:Y:S01]  /*72c0*/  F2FP.F16.E4M3.UNPACK_B R13, R15 ;  /* 0x0000000fff0d723e */ /* 0x000fe200020006ff */
[----:B------:R-:W-:Y:S01]  /*72d0*/  FFMA.FTZ R32, R11, R25, R10 ;  /* 0x000000190b207223 */ /* 0x000fe2000001000a */
[----:B------:R-:W-:-:S02]  /*72e0*/  HADD2.F32 R10, -RZ, R5.H1_H1 ;  /* 0x30000005ff0a7230 */ /* 0x000fc40000004100 */
[----:B------:R-:W-:Y:S01]  /*72f0*/  FFMA.FTZ R31, R11, R12, -R20 ;  /* 0x0000000c0b1f7223 */ /* 0x000fe20000010814 */
[----:B------:R-:W-:Y:S01]  /*7300*/  HADD2.F32 R9, -RZ, R5.H0_H0 ;  /* 0x20000005ff097230 */ /* 0x000fe20000004100 */
[----:B------:R-:W-:Y:S01]  /*7310*/  F2FP.F16.E4M3.UNPACK_B R34, R34.H1 ;  /* 0x00000022ff22723e */ /* 0x000fe200030006ff */
[--C-:B------:R-:W-:Y:S01]  /*7320*/  HADD2.F32 R12, -RZ, R13.reuse.H1_H1 ;  /* 0x3000000dff0c7230 */ /* 0x100fe20000004100 */
[----:B------:R-:W-:Y:S01]  /*7330*/  F2FP.F16.E4M3.UNPACK_B R15, R15.H1 ;  /* 0x0000000fff0f723e */ /* 0x000fe200030006ff */
[--C-:B------:R-:W-:Y:S02]  /*7340*/  HADD2.F32 R6, -RZ, R4.reuse.H1_H1 ;  /* 0x30000004ff067230 */ /* 0x100fe40000004100 */
[----:B------:R-:W-:Y:S02]  /*7350*/  HADD2.F32 R5, -RZ, R4.H0_H0 ;  /* 0x20000004ff057230 */ /* 0x000fe40000004100 */
[----:B------:R-:W-:Y:S02]  /*7360*/  HADD2.F32 R13, -RZ, R13.H0_H0 ;  /* 0x2000000dff0d7230 */ /* 0x000fe40000004100 */
[----:B------:R-:W-:Y:S01]  /*7370*/  FMUL.FTZ R14, R6, R12 ;  /* 0x0000000c060e7220 */ /* 0x000fe20000410000 */
[----:B------:R-:W-:-:S02]  /*7380*/  HADD2.F32 R4, -RZ, R3.H1_H1 ;  /* 0x30000003ff047230 */ /* 0x000fc40000004100 */
[-C--:B------:R-:W-:Y:S01]  /*7390*/  FMUL.FTZ R20, R6, R10.reuse ;  /* 0x0000000a06147220 */ /* 0x080fe20000410000 */
[----:B------:R-:W-:Y:S02]  /*73a0*/  HADD2.F32 R3, -RZ, R3.H0_H0 ;  /* 0x20000003ff037230 */ /* 0x000fe40000004100 */
[C---:B------:R-:W-:Y:S01]  /*73b0*/  FFMA.FTZ R14, R5.reuse, R10, -R14 ;  /* 0x0000000a050e7223 */ /* 0x040fe2000001080e */
[C---:B------:R-:W-:Y:S01]  /*73c0*/  FMUL.FTZ R6, R4.reuse, R13 ;  /* 0x0000000d04067220 */ /* 0x040fe20000410000 */
[-C--:B------:R-:W-:Y:S01]  /*73d0*/  FMUL.FTZ R4, R4, R9.reuse ;  /* 0x0000000904047220 */ /* 0x080fe20000410000 */
[----:B------:R-:W-:Y:S01]  /*73e0*/  FFMA.FTZ R11, R5, R12, R20 ;  /* 0x0000000c050b7223 */ /* 0x000fe20000010014 */
[----:B------:R-:W-:Y:S02]  /*73f0*/  HADD2.F32 R5, -RZ, R34.H1_H1 ;  /* 0x30000022ff057230 */ /* 0x000fe40000004100 */
[C---:B------:R-:W-:Y:S01]  /*7400*/  FFMA.FTZ R10, R3.reuse, R9, -R6 ;  /* 0x00000009030a7223 */ /* 0x040fe20000010806 */
        /* <DEDUP_REMOVED lines=26> */
.L_x_11299:
[----:B------:R-:W2:Y:S04]  /*75b0*/  LDL R3, [R1+0x38] ;  /* 0x0000380001037983 */ /* 0x000ea80000100800 */
[----:B------:R-:W2:Y:S01]  /*75c0*/  LDL R36, [R1+0x54] ;  /* 0x0000540001247983 */ /* 0x000ea20000100800 */
[----:B------:R-:W0:Y:S01]  /*75d0*/  S2R R0, SR_TID.X ;  /* 0x0000000000007919 */ /* 0x000e220000002100 */
[--C-:B------:R-:W-:Y:S01]  /*75e0*/  SHF.R.S32.HI R13, RZ, 0x1f, R22.reuse ;  /* 0x0000001fff0d7819 */ /* 0x100fe20000011416 */
[----:B------:R-:W1:Y:S01]  /*75f0*/  LDC R31, c[0x0][0x3d4] ;  /* 0x0000f500ff1f7b82 */ /* 0x000e620000000800 */
[----:B------:R-:W-:Y:S01]  /*7600*/  IMAD.MOV.U32 R12, RZ, RZ, R22 ;  /* 0x000000ffff0c7224 */ /* 0x000fe200078e0016 */
[----:B------:R-:W-:Y:S01]  /*7610*/  ULDC.64 UR4, c[0x0][0x3c8] ;  /* 0x0000f20000047ab9 */ /* 0x000fe20000000a00 */
[----:B------:R-:W-:Y:S01]  /*7620*/  IMAD R24, R45, R10, RZ ;  /* 0x0000000a2d187224 */ /* 0x000fe200078e02ff */
[----:B------:R-:W-:Y:S01]  /*7630*/  ULDC.64 UR6, c[0x0][0x3e0] ;  /* 0x0000f80000067ab9 */ /* 0x000fe20000000a00 */
[----:B0-----:R-:W-:-:S02]  /*7640*/  VIADD R35, R0, 0xffffff80 ;  /* 0xffffff8000237836 */ /* 0x001fc40000000000 */
[----:B------:R-:W-:-:S05]  /*7650*/  VIADD R34, R0, 0xffffff80 ;  /* 0xffffff8000227836 */ /* 0x000fca0000000000 */
[----:B------:R-:W-:Y:S02]  /*7660*/  LEA.HI R34, R34, R35, RZ, 0x1 ;  /* 0x0000002322227211 */ /* 0x000fe400078f08ff */
[----:B------:R-:W3:Y:S02]  /*7670*/  LDL R35, [R1+0x6c] ;  /* 0x00006c0001237983 */ /* 0x000ee40000100800 */
[----:B------:R-:W-:Y:S01]  /*7680*/  SHF.R.S32.HI R34, RZ, 0x1, R34 ;  /* 0x00000001ff227819 */ /* 0x000fe20000011422 */
[----:B------:R-:W-:-:S04]  /*7690*/  IMAD R0, R45, R8, RZ ;  /* 0x000000082d007224 */ /* 0x000fc800078e02ff */
[----:B------:R-:W-:-:S04]  /*76a0*/  IMAD.WIDE.U32 R14, R34, R8, R12 ;  /* 0x00000008220e7225 */ /* 0x000fc800078e000c */
[----:B------:R-:W-:Y:S01]  /*76b0*/  IMAD.WIDE.U32 R20, R34, R10, R12 ;  /* 0x0000000a22147225 */ /* 0x000fe200078e000c */
[----:B------:R-:W-:-:S03]  /*76c0*/  IADD3 R12, P0, R14, R32, RZ ;  /* 0x000000200e0c7210 */ /* 0x000fc60007f1e0ff */
[----:B------:R-:W-:Y:S01]  /*76d0*/  IMAD R0, R34, R9, R0 ;  /* 0x0000000922007224 */ /* 0x000fe200078e0200 */
[----:B------:R-:W-:Y:S01]  /*76e0*/  IADD3 R14, P1, R20, R30, RZ ;  /* 0x0000001e140e7210 */ /* 0x000fe20007f3e0ff */
[----:B------:R-:W-:-:S03]  /*76f0*/  IMAD R24, R34, R11, R24 ;  /* 0x0000000b22187224 */ /* 0x000fc600078e0218 */
[----:B------:R-:W-:Y:S02]  /*7700*/  IADD3.X R13, R43, R0, R15, P0, !PT ;  /* 0x000000002b0d7210 */ /* 0x000fe400007fe40f */
[----:B------:R-:W0:Y:S01]  /*7710*/  LDC R0, c[0x0][0x428] ;  /* 0x00010a00ff007b82 */ /* 0x000e220000000800 */
[----:B------:R-:W-:Y:S01]  /*7720*/  IADD3.X R15, R29, R24, R21, P1, !PT ;  /* 0x000000181d0f7210 */ /* 0x000fe20000ffe415 */
[----:B------:R-:W-:-:S04]  /*7730*/  IMAD.WIDE.U32 R6, R6, 0xc0, R12 ;  /* 0x000000c006067825 */ /* 0x000fc800078e000c */
[----:B------:R-:W-:Y:S01]  /*7740*/  IMAD.WIDE.U32 R4, R4, 0xc0, R14 ;  /* 0x000000c004047825 */ /* 0x000fe200078e000e */
[----:B------:R-:W-:-:S03]  /*7750*/  IADD3 R12, P1, R6, UR4, RZ ;  /* 0x00000004060c7c10 */ /* 0x000fc6000ff3e0ff */
[----:B------:R-:W-:Y:S01]  /*7760*/  IMAD R15, R42, 0xc0, RZ ;  /* 0x000000c02a0f7824 */ /* 0x000fe200078e02ff */
[----:B------:R-:W-:Y:S02]  /*7770*/  IADD3 R14, P2, R4, UR6, RZ ;  /* 0x00000006040e7c10 */ /* 0x000fe4000ff5e0ff */
[----:B------:R-:W-:Y:S02]  /*7780*/  CS2R R24, SRZ ;  /* 0x0000000000187805 */ /* 0x000fe4000001ff00 */
[----:B------:R-:W-:Y:S02]  /*7790*/  CS2R R26, SRZ ;  /* 0x00000000001a7805 */ /* 0x000fe4000001ff00 */
[----:B------:R-:W-:Y:S02]  /*77a0*/  IADD3.X R15, R15, UR7, R5, P2, !PT ;  /* 0x000000070f0f7c10 */ /* 0x000fe400097fe405 */
[----:B------:R-:W-:Y:S01]  /*77b0*/  CS2R R4, SRZ ;  /* 0x0000000000047805 */ /* 0x000fe2000001ff00 */
[----:B--2---:R-:W-:-:S05]  /*77c0*/  IMAD R3, R36, -0xc0, R3 ;  /* 0xffffff4024037824 */ /* 0x004fca00078e0203 */
[----:B------:R-:W-:-:S04]  /*77d0*/  VIMNMX R20, R3, 0xc0, PT ;  /* 0x000000c003147848 */ /* 0x000fc80003fe0100 */
[----:B------:R-:W-:Y:S01]  /*77e0*/  ISETP.GE.AND P0, PT, R34, R20, PT ;  /* 0x000000142200720c */ /* 0x000fe20003f06270 */
[----:B------:R-:W-:-:S03]  /*77f0*/  IMAD R3, R40, 0xc0, RZ ;  /* 0x000000c028037824 */ /* 0x000fc600078e02ff */
[----:B-1----:R-:W-:Y:S02]  /*7800*/  ISETP.GE.OR P0, PT, R22, R31, P0 ;  /* 0x0000001f1600720c */ /* 0x002fe40000706670 */
[----:B------:R-:W-:Y:S02]  /*7810*/  IADD3.X R13, R3, UR5, R7, P1, !PT ;  /* 0x00000005030d7c10 */ /* 0x000fe40008ffe407 */
[----:B------:R-:W-:-:S09]  /*7820*/  CS2R R6, SRZ ;  /* 0x0000000000067805 */ /* 0x000fd2000001ff00 */
[----:B------:R1:W5:Y:S04]  /*7830*/  @!P0 LDG.E.128 R24, desc[UR44][R12.64] ;  /* 0x0000002c0c188981 */ /* 0x000368000c1e1d00 */
[----:B------:R2:W5:Y:S01]  /*7840*/  @!P0 LDG.E.128 R4, desc[UR44][R14.64] ;  /* 0x0000002c0e048981 */ /* 0x000562000c1e1d00 */
[----:B0-----:R-:W-:-:S13]  /*7850*/  ISETP.NE.AND P0, PT, R0, 0x1, PT ;  /* 0x000000010000780c */ /* 0x001fda0003f05270 */
[----:B------:R-:W0:Y:S08]  /*7860*/  @P0 LDC R0, c[0x0][0x42c] ;  /* 0x00010b00ff000b82 */ /* 0x000e300000000800 */
[----:B------:R-:W4:Y:S01]  /*7870*/  @P0 LDC R21, c[0x0][0x430] ;  /* 0x00010c00ff150b82 */ /* 0x000f220000000800 */
[----:B------:R-:W-:Y:S02]  /*7880*/  IMAD R3, R36, 0xc0, R34 ;  /* 0x000000c024037824 */ /* 0x000fe400078e0222 */
[----:B-1----:R-:W-:-:S02]  /*7890*/  IMAD.MOV.U32 R12, RZ, RZ, R32 ;  /* 0x000000ffff0c7224 */ /* 0x002fc400078e0020 */
[----:B------:R-:W-:Y:S02]  /*78a0*/  IMAD.MOV.U32 R13, RZ, RZ, R43 ;  /* 0x000000ffff0d7224 */ /* 0x000fe400078e002b */
[----:B0-----:R-:W-:-:S05]  /*78b0*/  @P0 IMAD.HI.U32 R0, R3, R0, RZ ;  /* 0x0000000003000227 */ /* 0x001fca00078e00ff */
[----:B----4-:R-:W-:Y:S01]  /*78c0*/  @P0 SHF.R.U32.HI R3, RZ, R21, R0 ;  /* 0x00000015ff030219 */ /* 0x010fe20000011600 */
[----:B--2---:R-:W-:-:S03]  /*78d0*/  IMAD.MOV.U32 R14, RZ, RZ, R30 ;  /* 0x000000ffff0e7224 */ /* 0x004fc600078e001e */
[----:B------:R-:W-:Y:S01]  /*78e0*/  SHF.R.S32.HI R21, RZ, 0x1f, R3 ;  /* 0x0000001fff157819 */ /* 0x000fe20000011403 */
[----:B------:R-:W-:Y:S02]  /*78f0*/  IMAD.MOV.U32 R15, RZ, RZ, R29 ;  /* 0x000000ffff0f7224 */ /* 0x000fe400078e001d */
[----:B------:R-:W-:-:S04]  /*7900*/  IMAD.WIDE.U32 R12, R3, R8, R12 ;  /* 0x00000008030c7225 */ /* 0x000fc800078e000c */
[C---:B------:R-:W-:Y:S02]  /*7910*/  IMAD R8, R21.reuse, R8, RZ ;  /* 0x0000000815087224 */ /* 0x040fe400078e02ff */
[-C--:B------:R-:W-:Y:S02]  /*7920*/  IMAD R0, R21, R10.reuse, RZ ;  /* 0x0000000a15007224 */ /* 0x080fe400078e02ff */
[----:B------:R-:W-:-:S04]  /*7930*/  IMAD.WIDE.U32 R14, R3, R10, R14 ;  /* 0x0000000a030e7225 */ /* 0x000fc800078e000e */
[C---:B------:R-:W-:Y:S01]  /*7940*/  IMAD R9, R3.reuse, R9, R8 ;  /* 0x0000000903097224 */ /* 0x040fe200078e0208 */
[----:B------:R-:W-:Y:S01]  /*7950*/  IADD3 R8, P0, R12, UR4, RZ ;  /* 0x000000040c087c10 */ /* 0x000fe2000ff1e0ff */
[----:B------:R-:W-:Y:S01]  /*7960*/  IMAD R3, R3, R11, R0 ;  /* 0x0000000b03037224 */ /* 0x000fe200078e0200 */
[----:B------:R-:W-:Y:S01]  /*7970*/  IADD3 R0, P1, R14, UR6, RZ ;  /* 0x000000060e007c10 */ /* 0x000fe2000ff3e0ff */
[----:B------:R-:W-:Y:S01]  /*7980*/  UMOV UR4, 0xffffffff ;  /* 0xffffffff00047882 */ /* 0x000fe20000000000 */
[----:B------:R-:W-:Y:S02]  /*7990*/  IADD3.X R13, R13, UR5, R9, P0, !PT ;  /* 0x000000050d0d7c10 */ /* 0x000fe400087fe409 */
[----:B------:R-:W-:Y:S02]  /*79a0*/  IADD3.X R3, R15, UR7, R3, P1, !PT ;  /* 0x000000070f037c10 */ /* 0x000fe40008ffe403 */
[----:B---3--:R-:W-:Y:S01]  /*79b0*/  LEA.HI R9, R35, R35, RZ, 0x1 ;  /* 0x0000002323097211 */ /* 0x008fe200078f08ff */
[----:B------:R-:W-:Y:S06]  /*79c0*/  BRA.DIV UR4, `(.L_x_11311) ;  /* 0x000001ae04487947 */ /* 0x000fec000b800000 */
.L_x_11578:
[----:B------:R-:W-:Y:S01]  /*79d0*/  UMOV UR4, 0xffffffff ;  /* 0xffffffff00047882 */ /* 0x000fe20000000000 */
[----:B------:R-:W-:Y:S02]  /*79e0*/  LOP3.LUT R9, R9, 0xfffffffe, RZ, 0xc0, !PT ;  /* 0xfffffffe09097812 */ /* 0x000fe400078ec0ff */
[----:B------:R-:W-:Y:S05]  /*79f0*/  BRA.DIV UR4, `(.L_x_11312) ;  /* 0x000001ae04607947 */ /* 0x000fea000b800000 */
.L_x_11581:
[----:B------:R-:W-:Y:S01]  /*7a00*/  UMOV UR4, 0xffffffff ;  /* 0xffffffff00047882 */ /* 0x000fe20000000000 */
[----:B------:R-:W-:Y:S02]  /*7a10*/  IMAD.IADD R9, R35, 0x1, -R9 ;  /* 0x0000000123097824 */ /* 0x000fe400078e0a09 */
[----:B------:R-:W-:Y:S05]  /*7a20*/  BRA.DIV UR4, `(.L_x_11313) ;  /* 0x000001ae047c7947 */ /* 0x000fea000b800000 */
.L_x_11584:
[----:B------:R-:W-:Y:S01]  /*7a30*/  UMOV UR4, 0xffffffff ;  /* 0xffffffff00047882 */ /* 0x000fe20000000000 */
[----:B------:R-:W-:Y:S02]  /*7a40*/  SHF.L.U32 R3, R9, 0x1f, RZ ;  /* 0x0000001f09037819 */ /* 0x000fe400000006ff */
[----:B------:R-:W-:Y:S05]  /*7a50*/  BRA.DIV UR4, `(.L_x_11314) ;  /* 0x000001ae04987947 */ /* 0x000fea000b800000 */
.L_x_11587:
[----:B------:R-:W0:Y:S01]  /*7a60*/  SYNCS.PHASECHK.TRANS64.TRYWAIT P1, [R18+URZ+0x13200], R3 ;  /* 0x01320003120075a7 */ /* 0x000e22000802017f */
[----:B------:R-:W-:Y:S01]  /*7a70*/  ISETP.GE.AND P0, PT, R22, R31, PT ;  /* 0x0000001f1600720c */ /* 0x000fe20003f06270 */
[----:B------:R-:W-:Y:S03]  /*7a80*/  BSSY B1, `(.L_x_11315) ;  /* 0x0000003000017945 */ /* 0x000fe60003800000 */
[----:B------:R-:W-:Y:S01]  /*7a90*/  ISETP.GE.OR P0, PT, R34, R20, P0 ;  /* 0x000000142200720c */ /* 0x000fe20000706670 */
[----:B0-----:R-:W-:-:S12]  /*7aa0*/  @!P1 BRA `(.L_x_11316) ;  /* 0x000001ac00ac9947 */ /* 0x001fd80003800000 */
.L_x_11588:
[----:B------:R-:W-:Y:S05]  /*7ab0*/  BSYNC B1 ;  /* 0x0000000000017941 */ /* 0x000fea0003800000 */
.L_x_11315:
[----:B------:R-:W-:Y:S05]  /*7ac0*/  @P0 BRA `(.L_x_11308) ;  /* 0x0000000c00f00947 */ /* 0x000fea0003800000 */
[----:B------:R-:W2:Y:S04]  /*7ad0*/  LDL R14, [R1+0x4c] ;  /* 0x00004c00010e7983 */ /* 0x000ea80000100800 */
[----:B------:R-:W3:Y:S04]  /*7ae0*/  LDL R29, [R1+0x60] ;  /* 0x00006000011d7983 */ /* 0x000ee80000100800 */
[----:B------:R-:W4:Y:S01]  /*7af0*/  LDL R51, [R1+0x74] ;  /* 0x0000740001337983 */ /* 0x000f220000100800 */
[----:B0----5:R-:W-:Y:S02]  /*7b00*/  SHF.R.U32.HI R3, RZ, 0x8, R24 ;  /* 0x00000008ff037819 */ /* 0x021fe40000011618 */
[----:B------:R-:W-:-:S02]  /*7b10*/  SHF.R.U32.HI R9, RZ, 0x8, R25 ;  /* 0x00000008ff097819 */ /* 0x000fc40000011619 */
[----:B------:R-:W-:Y:S02]  /*7b20*/  LOP3.LUT R0, R24, 0xff, RZ, 0xc0, !PT ;  /* 0x000000ff18007812 */ /* 0x000fe400078ec0ff */
[----:B------:R-:W-:Y:S02]  /*7b30*/  LOP3.LUT R3, R3, 0xff, RZ, 0xc0, !PT ;  /* 0x000000ff03037812 */ /* 0x000fe400078ec0ff */
[----:B------:R-:W-:Y:S02]  /*7b40*/  LOP3.LUT R8, R25, 0xff, RZ, 0xc0, !PT ;  /* 0x000000ff19087812 */ /* 0x000fe400078ec0ff */
[----:B------:R-:W-:Y:S02]  /*7b50*/  LOP3.LUT R9, R9, 0xff, RZ, 0xc0, !PT ;  /* 0x000000ff09097812 */ /* 0x000fe400078ec0ff */
[----:B------:R-:W-:Y:S01]  /*7b60*/  PRMT R20, R3, 0x7604, R0 ;  /* 0x0000760403147816 */ /* 0x000fe20000000000 */
[----:B------:R-:W-:Y:S01]  /*7b70*/  IMAD.IADD R0, R22, 0x1, R31 ;  /* 0x0000000116007824 */ /* 0x000fe200078e021f */
[----:B------:R-:W-:-:S02]  /*7b80*/  PRMT R30, R9, 0x7604, R8 ;  /* 0x00007604091e7816 */ /* 0x000fc40000000008 */
[----:B------:R-:W-:Y:S02]  /*7b90*/  SHF.R.U32.HI R8, RZ, 0x8, R26 ;  /* 0x00000008ff087819 */ /* 0x000fe4000001161a */
[----:B------:R-:W-:Y:S02]  /*7ba0*/  LOP3.LUT R3, R26, 0xff, RZ, 0xc0, !PT ;  /* 0x000000ff1a037812 */ /* 0x000fe400078ec0ff */
[----:B------:R-:W-:Y:S02]  /*7bb0*/  LOP3.LUT R8, R8, 0xff, RZ, 0xc0, !PT ;  /* 0x000000ff08087812 */ /* 0x000fe400078ec0ff */
[----:B------:R-:W-:Y:S02]  /*7bc0*/  SHF.R.U32.HI R12, RZ, 0x8, R4 ;  /* 0x00000008ff0c7819 */ /* 0x000fe40000011604 */
[----:B------:R-:W-:Y:S02]  /*7bd0*/  PRMT R32, R8, 0x7604, R3 ;  /* 0x0000760408207816 */ /* 0x000fe40000000003 */
[----:B------:R-:W-:-:S02]  /*7be0*/  SHF.R.U32.HI R10, RZ, 0x8, R27 ;  /* 0x00000008ff0a7819 */ /* 0x000fc4000001161b */
[----:B------:R-:W-:Y:S02]  /*7bf0*/  LOP3.LUT R11, R4, 0xff, RZ, 0xc0, !PT ;  /* 0x000000ff040b7812 */ /* 0x000fe400078ec0ff */
[----:B------:R-:W-:Y:S02]  /*7c00*/  LOP3.LUT R12, R12, 0xff, RZ, 0xc0, !PT ;  /* 0x000000ff0c0c7812 */ /* 0x000fe400078ec0ff */
[----:B------:R-:W-:Y:S02]  /*7c10*/  SHF.R.U32.HI R21, RZ, 0x8, R7 ;  /* 0x00000008ff157819 */ /* 0x000fe40000011607 */
[----:B------:R-:W-:Y:S02]  /*7c20*/  LOP3.LUT R9, R27, 0xff, RZ, 0xc0, !PT ;  /* 0x000000ff1b097812 */ /* 0x000fe400078ec0ff */
[----:B------:R-:W-:Y:S02]  /*7c30*/  LOP3.LUT R10, R10, 0xff, RZ, 0xc0, !PT ;  /* 0x000000ff0a0a7812 */ /* 0x000fe400078ec0ff */
[----:B------:R-:W-:-:S02]  /*7c40*/  PRMT R33, R12, 0x7604, R11 ;  /* 0x000076040c217816 */ /* 0x000fc4000000000b */
[----:B------:R-:W-:Y:S02]  /*7c50*/  LOP3.LUT R12, R6, 0xff, RZ, 0xc0, !PT ;  /* 0x000000ff060c7812 */ /* 0x000fe400078ec0ff */
[----:B------:R-:W-:Y:S02]  /*7c60*/  LOP3.LUT R21, R21, 0xff, RZ, 0xc0, !PT ;  /* 0x000000ff15157812 */ /* 0x000fe400078ec0ff */
[----:B------:R-:W-:Y:S02]  /*7c70*/  PRMT R34, R10, 0x7604, R9 ;  /* 0x000076040a227816 */ /* 0x000fe40000000009 */
[----:B------:R-:W-:-:S04]  /*7c80*/  SHF.R.U32.HI R31, RZ, 0x10, R27 ;  /* 0x00000010ff1f7819 */ /* 0x000fc8000001161b */
[----:B------:R-:W-:-:S04]  /*7c90*/  LOP3.LUT R31, R31, 0xff, RZ, 0xc0, !PT ;  /* 0x000000ff1f1f7812 */ /* 0x000fc800078ec0ff */
[----:B------:R-:W-:Y:S02]  /*7ca0*/  PRMT R31, R31, 0x7054, R34 ;  /* 0x000070541f1f7816 */ /* 0x000fe40000000022 */
[----:B------:R-:W-:-:S04]  /*7cb0*/  SHF.R.U32.HI R34, RZ, 0x10, R7 ;  /* 0x00000010ff227819 */ /* 0x000fc80000011607 */
[----:B------:R-:W-:Y:S02]  /*7cc0*/  LOP3.LUT R34, R34, 0xff, RZ, 0xc0, !PT ;  /* 0x000000ff22227812 */ /* 0x000fe400078ec0ff */
[----:B--2---:R-:W-:Y:S02]  /*7cd0*/  SHF.R.U32.HI R13, RZ, 0x3, R14 ;  /* 0x00000003ff0d7819 */ /* 0x004fe4000001160e */
[----:B------:R-:W-:Y:S02]  /*7ce0*/  LOP3.LUT R0, R14, 0x30, R0, 0xf8, !PT ;  /* 0x000000300e007812 */ /* 0x000fe400078ef800 */
[----:B------:R-:W-:Y:S02]  /*7cf0*/  SHF.R.U32.HI R14, RZ, 0x8, R6 ;  /* 0x00000008ff0e7819 */ /* 0x000fe40000011606 */
[----:B------:R-:W-:Y:S02]  /*7d00*/  LOP3.LUT R3, R0, R13, RZ, 0x3c, !PT ;  /* 0x0000000d00037212 */ /* 0x000fe400078e3cff */
[----:B------:R-:W-:Y:S01]  /*7d10*/  SHF.R.U32.HI R13, RZ, 0x8, R5 ;  /* 0x00000008ff0d7819 */ /* 0x000fe20000011605 */
[----:B----4-:R-:W0:Y:S01]  /*7d20*/  LDS.128 R8, [R51+0xb000] ;  /* 0x00b0000033087984 */ /* 0x010e220000000c00 */
[----:B------:R-:W-:-:S02]  /*7d30*/  LOP3.LUT R0, R5, 0xff, RZ, 0xc0, !PT ;  /* 0x000000ff05007812 */ /* 0x000fc400078ec0ff */
[----:B------:R-:W-:Y:S02]  /*7d40*/  LOP3.LUT R13, R13, 0xff, RZ, 0xc0, !PT ;  /* 0x000000ff0d0d7812 */ /* 0x000fe400078ec0ff */
[----:B------:R-:W-:Y:S02]  /*7d50*/  LOP3.LUT R15, R14, 0xff, RZ, 0xc0, !PT ;  /* 0x000000ff0e0f7812 */ /* 0x000fe400078ec0ff */
[----:B------:R-:W-:Y:S02]  /*7d60*/  LOP3.LUT R14, R7, 0xff, RZ, 0xc0, !PT ;  /* 0x000000ff070e7812 */ /* 0x000fe400078ec0ff */
[----:B------:R-:W-:Y:S02]  /*7d70*/  PRMT R35, R13, 0x7604, R0 ;  /* 0x000076040d237816 */ /* 0x000fe40000000000 */
[----:B---3--:R-:W-:Y:S02]  /*7d80*/  IADD3 R0, R18, R29, R3 ;  /* 0x0000001d12007210 */ /* 0x008fe40007ffe003 */
[----:B------:R-:W-:-:S02]  /*7d90*/  PRMT R37, R15, 0x7604, R12 ;  /* 0x000076040f257816 */ /* 0x000fc4000000000c */
[----:B------:R-:W-:Y:S02]  /*7da0*/  PRMT R39, R21, 0x7604, R14 ;  /* 0x0000760415277816 */ /* 0x000fe4000000000e */
[----:B------:R-:W1:Y:S01]  /*7db0*/  LDS.128 R12, [R0+0xb000] ;  /* 0x00b00000000c7984 */ /* 0x000e620000000c00 */
[----:B------:R-:W-:Y:S02]  /*7dc0*/  SHF.R.U32.HI R21, RZ, 0x10, R25 ;  /* 0x00000010ff157819 */ /* 0x000fe40000011619 */
[----:B------:R-:W-:Y:S02]  /*7dd0*/  SHF.R.U32.HI R3, RZ, 0x10, R24 ;  /* 0x00000010ff037819 */ /* 0x000fe40000011618 */
[----:B------:R-:W-:Y:S02]  /*7de0*/  SHF.R.U32.HI R29, RZ, 0x10, R26 ;  /* 0x00000010ff1d7819 */ /* 0x000fe4000001161a */
[----:B------:R-:W-:Y:S02]  /*7df0*/  LOP3.LUT R21, R21, 0xff, RZ, 0xc0, !PT ;  /* 0x000000ff15157812 */ /* 0x000fe400078ec0ff */
        /* <DEDUP_REMOVED lines=13> */
[----:B------:R-:W-:Y:S02]  /*7ed0*/  PRMT R41, R32, 0x7054, R37 ;  /* 0x0000705420297816 */ /* 0x000fe40000000025 */
[----:B------:R-:W-:Y:S02]  /*7ee0*/  PRMT R43, R34, 0x7054, R39 ;  /* 0x00007054222b7816 */ /* 0x000fe40000000027 */
[----:B------:R-:W-:Y:S02]  /*7ef0*/  LOP3.LUT R37, R35, 0xff000000, R5, 0xf8, !PT ;  /* 0xff00000023257812 */ /* 0x000fe400078ef805 */
[----:B------:R-:W-:Y:S02]  /*7f00*/  LOP3.LUT R20, R3, 0xff000000, R24, 0xf8, !PT ;  /* 0xff00000003147812 */ /* 0x000fe400078ef818 */
[----:B------:R-:W-:Y:S02]  /*7f10*/  LOP3.LUT R34, R21, 0xff000000, R25, 0xf8, !PT ;  /* 0xff00000015227812 */ /* 0x000fe400078ef819 */
[----:B------:R-:W-:-:S02]  /*7f20*/  LOP3.LUT R3, R29, 0xff000000, R26, 0xf8, !PT ;  /* 0xff0000001d037812 */ /* 0x000fc400078ef81a */
[----:B------:R-:W-:Y:S02]  /*7f30*/  LOP3.LUT R29, R33, 0xff000000, R4, 0xf8, !PT ;  /* 0xff000000211d7812 */ /* 0x000fe400078ef804 */
[-C--:B0-----:R-:W-:Y:S02]  /*7f40*/  F2FP.F16.E4M3.UNPACK_B R25, R8.reuse ;  /* 0x00000008ff19723e */ /* 0x081fe400020006ff */
[----:B------:R-:W-:Y:S02]  /*7f50*/  F2FP.F16.E4M3.UNPACK_B R32, R8.H1 ;  /* 0x00000008ff20723e */ /* 0x000fe400030006ff */
[-C--:B------:R-:W-:Y:S02]  /*7f60*/  F2FP.F16.E4M3.UNPACK_B R30, R11.reuse ;  /* 0x0000000bff1e723e */ /* 0x080fe400020006ff */
[----:B------:R-:W-:Y:S02]  /*7f70*/  F2FP.F16.E4M3.UNPACK_B R33, R11.H1 ;  /* 0x0000000bff21723e */ /* 0x000fe400030006ff */
[----:B------:R-:W-:-:S02]  /*7f80*/  F2FP.F16.E4M3.UNPACK_B R38, R37 ;  /* 0x00000025ff26723e */ /* 0x000fc400020006ff */
[----:B-1----:R-:W-:Y:S02]  /*7f90*/  F2FP.F16.E4M3.UNPACK_B R8, R13 ;  /* 0x0000000dff08723e */ /* 0x002fe400020006ff */
[----:B------:R-:W-:Y:S01]  /*7fa0*/  F2FP.F16.E4M3.UNPACK_B R11, R34 ;  /* 0x00000022ff0b723e */ /* 0x000fe200020006ff */
[----:B------:R-:W-:Y:S01]  /*7fb0*/  HADD2.F32 R40, -RZ, R38.H0_H0 ;  /* 0x20000026ff287230 */ /* 0x000fe20000004100 */
[----:B------:R-:W-:Y:S01]  /*7fc0*/  LOP3.LUT R5, R41, 0xff000000, R6, 0xf8, !PT ;  /* 0xff00000029057812 */ /* 0x000fe200078ef806 */
[--C-:B------:R-:W-:Y:S01]  /*7fd0*/  HADD2.F32 R6, -RZ, R8.reuse.H0_H0 ;  /* 0x20000008ff067230 */ /* 0x100fe20000004100 */
[----:B------:R-:W-:Y:S01]  /*7fe0*/  F2FP.F16.E4M3.UNPACK_B R21, R9 ;  /* 0x00000009ff15723e */ /* 0x000fe200020006ff */
[----:B------:R-:W-:Y:S01]  /*7ff0*/  HADD2.F32 R8, -RZ, R8.H1_H1 ;  /* 0x30000008ff087230 */ /* 0x000fe20000004100 */
[----:B------:R-:W-:Y:S01]  /*8000*/  F2FP.F16.E4M3.UNPACK_B R26, R13.H1 ;  /* 0x0000000dff1a723e */ /* 0x000fe200030006ff */
[----:B------:R-:W-:Y:S01]  /*8010*/  HADD2.F32 R13, -RZ, R11.H0_H0 ;  /* 0x2000000bff0d7230 */ /* 0x000fe20000004100 */
[----:B------:R-:W-:-:S02]  /*8020*/  LOP3.LUT R39, R31, 0xff000000, R27, 0xf8, !PT ;  /* 0xff0000001f277812 */ /* 0x000fc400078ef81b */
[----:B------:R-:W-:Y:S01]  /*8030*/  F2FP.F16.E4M3.UNPACK_B R24, R9.H1 ;  /* 0x00000009ff18723e */ /* 0x000fe200030006ff */
[--C-:B------:R-:W-:Y:S01]  /*8040*/  HADD2.F32 R9, -RZ, R21.reuse.H0_H0 ;  /* 0x20000015ff097230 */ /* 0x100fe20000004100 */
[-C--:B------:R-:W-:Y:S01]  /*8050*/  F2FP.F16.E4M3.UNPACK_B R27, R12.reuse ;  /* 0x0000000cff1b723e */ /* 0x080fe200020006ff */
[----:B------:R-:W-:Y:S01]  /*8060*/  HADD2.F32 R21, -RZ, R21.H1_H1 ;  /* 0x30000015ff157230 */ /* 0x000fe20000004100 */
[----:B------:R-:W-:Y:S01]  /*8070*/  F2FP.F16.E4M3.UNPACK_B R35, R12.H1 ;  /* 0x0000000cff23723e */ /* 0x000fe200030006ff */
[C---:B------:R-:W-:Y:S01]  /*8080*/  FMUL.FTZ R12, R6.reuse, R40 ;  /* 0x00000028060c7220 */ /* 0x040fe20000410000 */
[-C--:B------:R-:W-:Y:S02]  /*8090*/  F2FP.F16.E4M3.UNPACK_B R31, R15.reuse ;  /* 0x0000000fff1f723e */ /* 0x080fe400020006ff */
[----:B------:R-:W-:Y:S01]  /*80a0*/  F2FP.F16.E4M3.UNPACK_B R36, R15.H1 ;  /* 0x0000000fff24723e */ /* 0x000fe200030006ff */
[-C--:B------:R-:W-:Y:S01]  /*80b0*/  FMUL.FTZ R15, R6, R13.reuse ;  /* 0x0000000d060f7220 */ /* 0x080fe20000410000 */
[----:B------:R-:W-:Y:S01]  /*80c0*/  FFMA.FTZ R6, R9, R13, -R12 ;  /* 0x0000000d09067223 */ /* 0x000fe2000001080c */
[----:B------:R-:W-:Y:S01]  /*80d0*/  F2FP.F16.E4M3.UNPACK_B R34, R34.H1 ;  /* 0x00000022ff22723e */ /* 0x000fe200030006ff */
[----:B------:R-:W-:-:S02]  /*80e0*/  HADD2.F32 R12, -RZ, R11.H1_H1 ;  /* 0x3000000bff0c7230 */ /* 0x000fc40000004100 */
[----:B------:R-:W-:Y:S01]  /*80f0*/  FFMA.FTZ R9, R9, R40, R15 ;  /* 0x0000002809097223 */ /* 0x000fe2000001000f */
[----:B------:R-:W-:Y:S01]  /*8100*/  F2FP.F16.E4M3.UNPACK_B R15, R37.H1 ;  /* 0x00000025ff0f723e */ /* 0x000fe200030006ff */
[----:B------:R-:W-:Y:S01]  /*8110*/  HADD2.F32 R37, -RZ, R38.H1_H1 ;  /* 0x30000026ff257230 */ /* 0x000fe20000004100 */
[----:B------:R-:W-:Y:S01]  /*8120*/  LOP3.LUT R43, R43, 0xff000000, R7, 0xf8, !PT ;  /* 0xff0000002b2b7812 */ /* 0x000fe200078ef807 */
        /* <DEDUP_REMOVED lines=9> */
[----:B------:R-:W-:Y:S01]  /*81c0*/  FMUL.FTZ R41, R11, R38 ;  /* 0x000000260b297220 */ /* 0x000fe20000410000 */
[----:B------:R-:W-:Y:S01]  /*81d0*/  FFMA.FTZ R11, R21, R12, -R42 ;  /* 0x0000000c150b7223 */ /* 0x000fe2000001082a */
[----:B------:R-:W-:Y:S01]  /*81e0*/  FFMA.FTZ R12, R13, R38, -R44 ;  /* 0x000000260d0c7223 */ /* 0x000fe2000001082c */
[----:B------:R-:W-:Y:S01]  /*81f0*/  FFMA.FTZ R8, R21, R37, R8 ;  /* 0x0000002515087223 */ /* 0x000fe20000010008 */
[----:B------:R-:W-:Y:S01]  /*8200*/  FFMA.FTZ R13, R13, R40, R41 ;  /* 0x000000280d0d7223 */ /* 0x000fe20000010029 */
[----:B------:R-:W-:Y:S01]  /*8210*/  HADD2.F32 R37, -RZ, R34.H1_H1 ;  /* 0x30000022ff257230 */ /* 0x000fe20000004100 */
[----:B------:R-:W-:Y:S01]  /*8220*/  F2FP.F16.E4M3.UNPACK_B R40, R43 ;  /* 0x0000002bff28723e */ /* 0x000fe200020006ff */
[----:B------:R-:W-:Y:S01]  /*8230*/  HADD2.F32 R41, -RZ, R15.H1_H1 ;  /* 0x3000000fff297230 */ /* 0x000fe20000004100 */
[----:B------:R-:W-:Y:S01]  /*8240*/  F2FP.F16.E4M3.UNPACK_B R34, R39 ;  /* 0x00000027ff22723e */ /* 0x000fe200020006ff */
        /* <DEDUP_REMOVED lines=9> */
[-C--:B------:R-:W-:Y:S01]  /*82e0*/  FMUL.FTZ R47, R15, R38.reuse ;  /* 0x000000260f2f7220 */ /* 0x080fe20000410000 */
[----:B------:R-:W-:Y:S01]  /*82f0*/  F2FP.F16.E4M3.UNPACK_B R39, R39.H1 ;  /* 0x00000027ff27723e */ /* 0x000fe200030006ff */
[C---:B------:R-:W-:Y:S01]  /*8300*/  FFMA.FTZ R15, R24.reuse, R37, -R45 ;  /* 0x00000025180f7223 */ /* 0x040fe2000001082d */
[----:B------:R-:W-:Y:S01]  /*8310*/  FFMA.FTZ R26, R24, R41, R26 ;  /* 0x00000029181a7223 */ /* 0x000fe2000001001a */
[----:B------:R-:W-:Y:S01]  /*8320*/  FFMA.FTZ R24, R21, R38, -R44 ;  /* 0x0000002615187223 */ /* 0x000fe2000001082c */
[----:B------:R-:W-:-:S02]  /*8330*/  HADD2.F32 R41, -RZ, R40.H1_H1 ;  /* 0x30000028ff297230 */ /* 0x000fc40000004100 */
[----:B------:R-:W-:Y:S01]  /*8340*/  FFMA.FTZ R21, R21, R42, R47 ;  /* 0x0000002a15157223 */ /* 0x000fe2000001002f */
        /* <DEDUP_REMOVED lines=8> */
[----:B------:R-:W-:Y:S01]  /*83d0*/  HADD2.F32 R40, -RZ, R39.H0_H0 ;  /* 0x20000027ff287230 */ /* 0x000fe20000004100 */
[----:B------:R-:W-:Y:S01]  /*83e0*/  F2FP.F16.E4M3.UNPACK_B R10, R10.H1 ;  /* 0x0000000aff0a723e */ /* 0x000fe200030006ff */
[----:B------:R-:W-:-:S02]  /*83f0*/  HADD2.F32 R30, -RZ, R30.H1_H1 ;  /* 0x3000001eff1e7230 */ /* 0x000fc40000004100 */
[C---:B------:R-:W-:Y:S01]  /*8400*/  FMUL.FTZ R47, R37.reuse, R42 ;  /* 0x0000002a252f7220 */ /* 0x040fe20000410000 */
[----:B------:R-:W-:Y:S02]  /*8410*/  HADD2.F32 R34, -RZ, R33.H0_H0 ;  /* 0x20000021ff227230 */ /* 0x000fe40000004100 */
[----:B------:R-:W-:Y:S01]  /*8420*/  FMUL.FTZ R37, R37, R40 ;  /* 0x0000002825257220 */ /* 0x000fe20000410000 */
[----:B------:R-:W-:Y:S02]  /*8430*/  HADD2.F32 R43, -RZ, R43.H1_H1 ;  /* 0x3000002bff2b7230 */ /* 0x000fe40000004100 */
[C---:B------:R-:W-:Y:S01]  /*8440*/  FFMA.FTZ R31, R30.reuse, R38, -R45 ;  /* 0x000000261e1f7223 */ /* 0x040fe2000001082d */
[----:B------:R-:W-:Y:S01]  /*8450*/  FFMA.FTZ R30, R30, R41, R44 ;  /* 0x000000291e1e7223 */ /* 0x000fe2000001002c */
[----:B------:R-:W-:Y:S01]  /*8460*/  F2FP.F16.E4M3.UNPACK_B R41, R29.H1 ;  /* 0x0000001dff29723e */ /* 0x000fe200030006ff */
[C---:B------:R-:W-:Y:S01]  /*8470*/  FFMA.FTZ R47, R34.reuse, R40, -R47 ;  /* 0x00000028222f7223 */ /* 0x040fe2000001082f */
[----:B------:R-:W-:Y:S01]  /*8480*/  F2FP.F16.E4M3.UNPACK_B R38, R20.H1 ;  /* 0x00000014ff26723e */ /* 0x000fe200030006ff */
[----:B------:R-:W-:Y:S01]  /*8490*/  FFMA.FTZ R45, R34, R42, R37 ;  /* 0x0000002a222d7223 */ /* 0x000fe20000010025 */
[----:B------:R-:W-:Y:S01]  /*84a0*/  HADD2.F32 R40, -RZ, R39.H1_H1 ;  /* 0x30000027ff287230 */ /* 0x000fe20000004100 */
[----:B------:R-:W-:Y:S01]  /*84b0*/  F2FP.SATFINITE.E4M3.F32.PACK_AB_MERGE_C R13, R26, R13, RZ ;  /* 0x0000000d1a0d723e */ /* 0x000fe200048070ff */
[----:B------:R-:W-:-:S02]  /*84c0*/  HADD2.F32 R37, -RZ, R36.H1_H1 ;  /* 0x30000024ff257230 */ /* 0x000fc40000004100 */
[----:B------:R-:W-:Y:S01]  /*84d0*/  HADD2.F32 R42, -RZ, R41.H0_H0 ;  /* 0x20000029ff2a7230 */ /* 0x000fe20000004100 */
[----:B------:R-:W-:Y:S01]  /*84e0*/  F2FP.SATFINITE.E4M3.F32.PACK_AB_MERGE_C R9, R8, R9, R13 ;  /* 0x000000090809723e */ /* 0x000fe2000480700d */
        /* <DEDUP_REMOVED lines=90> */
.L_x_11308:
[----:B------:R-:W-:Y:S05]  /*8a90*/  BSYNC B0 ;  /* 0x0000000000007941 */ /* 0x000fea0003800000 */
.L_x_11298:
        /* <DEDUP_REMOVED lines=8> */
.L_x_11295:
[----:B-12---:R-:W2:Y:S02]  /*8b20*/  LDL R0, [R1+0x10] ;  /* 0x0000100001007983 */ /* 0x006ea40000100800 */
[----:B--2---:R-:W-:-:S13]  /*8b30*/  ISETP.NE.AND P0, PT, R0, 0x3, PT ;  /* 0x000000030000780c */ /* 0x004fda0003f05270 */
[----:B------:R-:W-:Y:S05]  /*8b40*/  @!P0 BRA `(.L_x_11317) ;  /* 0x0000000000048947 */ /* 0x000fea0003800000 */
[----:B------:R-:W-:Y:S01]  /*8b50*/  BPT.TRAP 0x1 ;  /* 0x000000040000795c */ /* 0x000fe20000300000 */
.L_x_11317:
[----:B------:R-:W-:Y:S01]  /*8b60*/  IMAD R13, R19, 0x8, R18 ;  /* 0x00000008130d7824 */ /* 0x000fe200078e0212 */
[----:B-----5:R-:W-:-:S04]  /*8b70*/  SHF.L.U32 R4, R156, 0x1f, RZ ;  /* 0x0000001f9c047819 */ /* 0x020fc800000006ff */
[----:B------:R1:W2:Y:S01]  /*8b80*/  SYNCS.PHASECHK.TRANS64.TRYWAIT P1, [R13+URZ+0x13230], R4 ;  /* 0x013230040d0075a7 */ /* 0x0002a2000802017f */
[----:B------:R-:W-:Y:S05]  /*8b90*/  @!P0 BRA `(.L_x_11318) ;  /* 0x0000000000048947 */ /* 0x000fea0003800000 */
[----:B------:R-:W-:Y:S01]  /*8ba0*/  BPT.TRAP 0x1 ;  /* 0x000000040000795c */ /* 0x000fe20000300000 */
.L_x_11318:
[----:B------:R-:W3:Y:S01]  /*8bb0*/  S2R R0, SR_TID.X ;  /* 0x0000000000007919 */ /* 0x000ee20000002100 */
[----:B------:R-:W-:Y:S02]  /*8bc0*/  LOP3.LUT R17, R17, 0xfffffffb, RZ, 0xc0, !PT ;  /* 0xfffffffb11117812 */ /* 0x000fe400078ec0ff */
[----:B---3--:R-:W-:-:S04]  /*8bd0*/  LOP3.LUT R0, R0, 0x7f, RZ, 0xc0, !PT ;  /* 0x0000007f00007812 */ /* 0x008fc800078ec0ff */
[----:B------:R-:W-:Y:S01]  /*8be0*/  ISETP.NE.AND P2, PT, R0, RZ, PT ;  /* 0x000000ff0000720c */ /* 0x000fe20003f45270 */
[----:B------:R-:W-:-:S05]  /*8bf0*/  VIADD R0, R18, 0xe000 ;  /* 0x0000e00012007836 */ /* 0x000fca0000000000 */
[----:B------:R-:W-:-:S07]  /*8c00*/  SHF.R.U32.HI R0, RZ, 0x4, R0 ;  /* 0x00000004ff007819 */ /* 0x000fce0000011600 */
[----:B------:R-:W-:Y:S01]  /*8c10*/  @P2 LOP3.LUT R17, R17, 0x4, RZ, 0xfc, !PT ;  /* 0x0000000411112812 */ /* 0x000fe200078efcff */
[----:B--2---:R-:W-:Y:S06]  /*8c20*/  @P1 BRA `(.L_x_11319) ;  /* 0x0000000000081947 */ /* 0x004fec0003800000 */
[----:B------:R-:W2:Y:S02]  /*8c30*/  SYNCS.PHASECHK.TRANS64.TRYWAIT P1, [R13+URZ+0x13230], R4 ;  /* 0x013230040d0075a7 */ /* 0x000ea4000802017f */
[----:B--2---:R-:W-:Y:S05]  /*8c40*/  @!P1 BRA `(.L_x_11320) ;  /* 0x0000019c00589947 */ /* 0x004fea0003800000 */
.L_x_11319:
[----:B------:R-:W-:Y:S01]  /*8c50*/  LOP3.LUT R0, R0, 0x3fff, RZ, 0xc0, !PT ;  /* 0x00003fff00007812 */ /* 0x000fe200078ec0ff */
[----:B------:R-:W-:Y:S05]  /*8c60*/  WARPSYNC.ALL ;  /* 0x0000000000007948 */ /* 0x000fea0003800000 */
[----:B0-----:R-:W-:-:S05]  /*8c70*/  LOP3.LUT R3, R0, 0x10000, RZ, 0xfc, !PT ;  /* 0x0001000000037812 */ /* 0x001fca00078efcff */
[----:B------:R0:W-:Y:S01]  /*8c80*/  STL [R1+0x2c], R3 ;  /* 0x00002c0301007387 */ /* 0x0001e20000100800 */
[----:B------:R-:W-:Y:S01]  /*8c90*/  IMAD R8, R19, 0x280, R3 ;  /* 0x0000028013087824 */ /* 0x000fe200078e0203 */
[----:B-12---:R-:W-:Y:S01]  /*8ca0*/  LOP3.LUT R4, R28, 0x10000, RZ, 0xfc, !PT ;  /* 0x000100001c047812 */ /* 0x006fe200078efcff */
[----:B------:R-:W-:Y:S01]  /*8cb0*/  IMAD.MOV.U32 R9, RZ, RZ, -0x7fffffe0 ;  /* 0x80000020ff097424 */ /* 0x000fe200078e00ff */
[----:B------:R-:W2:Y:S01]  /*8cc0*/  LDL R109, [R1+0x78] ;  /* 0x00007800016d7983 */ /* 0x000ea20000100800 */
[----:B------:R-:W-:Y:S01]  /*8cd0*/  IMAD.MOV.U32 R5, RZ, RZ, -0x7fffffe0 ;  /* 0x80000020ff057424 */ /* 0x000fe200078e00ff */
[C---:B------:R-:W-:Y:S01]  /*8ce0*/  R2UR UR6, R8.reuse ;  /* 0x00000000080672ca */ /* 0x040fe200000e0000 */
[----:B------:R-:W-:Y:S01]  /*8cf0*/  WARPGROUP.ARRIVE ;  /* 0x00000000000079c5 */ /* 0x000fe20000000000 */
[----:B------:R-:W-:Y:S01]  /*8d00*/  R2UR UR7, R9 ;  /* 0x00000000090772ca */ /* 0x000fe200000e0000 */
[----:B------:R-:W-:Y:S01]  /*8d10*/  VIADD R6, R8, 0x80 ;  /* 0x0000008008067836 */ /* 0x000fe20000000000 */
[----:B------:R-:W-:Y:S01]  /*8d20*/  R2UR UR4, R4 ;  /* 0x00000000040472ca */ /* 0x000fe200000e0000 */
[----:B------:R-:W-:Y:S01]  /*8d30*/  IMAD.MOV.U32 R7, RZ, RZ, -0x7fffffe0 ;  /* 0x80000020ff077424 */ /* 0x000fe200078e00ff */
[----:B------:R-:W-:Y:S01]  /*8d40*/  R2UR UR5, R5 ;  /* 0x00000000050572ca */ /* 0x000fe200000e0000 */
[----:B------:R-:W-:-:S02]  /*8d50*/  VIADD R10, R8, 0x100 ;  /* 0x00000100080a7836 */ /* 0x000fc40000000000 */
[----:B------:R-:W-:Y:S01]  /*8d60*/  IMAD.MOV.U32 R11, RZ, RZ, -0x7fffffe0 ;  /* 0x80000020ff0b7424 */ /* 0x000fe200078e00ff */
[----:B------:R-:W-:Y:S01]  /*8d70*/  R2UR UR8, R4 ;  /* 0x00000000040872ca */ /* 0x000fe200000e0000 */
[----:B------:R-:W-:Y:S01]  /*8d80*/  VIADD R14, R8, 0x2 ;  /* 0x00000002080e7836 */ /* 0x000fe20000000000 */
[C---:B------:R-:W-:Y:S01]  /*8d90*/  R2UR UR12, R4.reuse ;  /* 0x00000000040c72ca */ /* 0x040fe200000e0000 */
[----:B------:R-:W-:Y:S01]  /*8da0*/  IMAD.MOV.U32 R15, RZ, RZ, -0x7fffffe0 ;  /* 0x80000020ff0f7424 */ /* 0x000fe200078e00ff */
[----:B------:R-:W-:Y:S01]  /*8db0*/  R2UR UR16, R4 ;  /* 0x00000000041072ca */ /* 0x000fe200000e0000 */
[----:B------:R-:W2:Y:S01]  /*8dc0*/  LDL.LU R108, [R1+0x54] ;  /* 0x00005400016c7983 */ /* 0x000ea20000300800 */
[----:B------:R-:W-:-:S03]  /*8dd0*/  ULDC UR43, c[0x0][0x9dc] ;  /* 0x00027700002b7ab9 */ /* 0x000fc60000000800 */
[----:B------:R-:W-:Y:S01]  /*8de0*/  QGMMA.64x32x32.F32.E4M3.E4M3 R88, gdesc[UR4], RZ, !UPT, gsb0 ;  /* 0x00600000045879f3 */ /* 0x000fe2000c0008ff */
[----:B------:R-:W-:Y:S01]  /*8df0*/  R2UR UR6, R6 ;  /* 0x00000000060672ca */ /* 0x000fe200000e0000 */
[----:B------:R-:W3:Y:S01]  /*8e00*/  LDL R114, [R1+0x3c] ;  /* 0x00003c0001727983 */ /* 0x000ee20000100800 */
[----:B------:R-:W-:Y:S02]  /*8e10*/  R2UR UR7, R7 ;  /* 0x00000000070772ca */ /* 0x000fe400000e0000 */
[----:B------:R-:W-:Y:S01]  /*8e20*/  R2UR UR4, R4 ;  /* 0x00000000040472ca */ /* 0x000fe200000e0000 */
[----:B------:R-:W4:Y:S01]  /*8e30*/  LDL R112, [R1+0x38] ;  /* 0x0000380001707983 */ /* 0x000f220000100800 */
[----:B------:R-:W-:Y:S02]  /*8e40*/  R2UR UR5, R5 ;  /* 0x00000000050572ca */ /* 0x000fe400000e0000 */
[----:B------:R-:W-:Y:S01]  /*8e50*/  R2UR UR10, R10 ;  /* 0x000000000a0a72ca */ /* 0x000fe200000e0000 */
[----:B------:R-:W5:Y:S01]  /*8e60*/  LDL R107, [R1+0x28] ;  /* 0x00002800016b7983 */ /* 0x000f620000100800 */
[----:B------:R-:W-:-:S02]  /*8e70*/  WARPGROUP.DEPBAR.LE gsb0, 0x0 ;  /* 0x00008000000079c5 */ /* 0x000fc40000010000 */
[----:B------:R-:W-:-:S07]  /*8e80*/  WARPGROUP.ARRIVE ;  /* 0x00000000000079c5 */ /* 0x000fce0000000000 */
[----:B------:R-:W-:Y:S01]  /*8e90*/  QGMMA.64x32x32.F32.E4M3.E4M3 R72, gdesc[UR4], RZ, !UPT, gsb0 ;  /* 0x00600000044879f3 */ /* 0x000fe2000c0008ff */
[----:B------:R-:W-:Y:S02]  /*8ea0*/  R2UR UR11, R11 ;  /* 0x000000000b0b72ca */ /* 0x000fe400000e0000 */
[----:B------:R-:W-:Y:S01]  /*8eb0*/  R2UR UR9, R5 ;  /* 0x00000000050972ca */ /* 0x000fe200000e0000 */
[----:B------:R-:W-:Y:S01]  /*8ec0*/  VIADD R6, R8, 0x180 ;  /* 0x0000018008067836 */ /* 0x000fe20000000000 */
[----:B------:R-:W-:Y:S02]  /*8ed0*/  WARPGROUP.DEPBAR.LE gsb0, 0x0 ;  /* 0x00008000000079c5 */ /* 0x000fe40000010000 */
[----:B------:R-:W-:-:S09]  /*8ee0*/  WARPGROUP.ARRIVE ;  /* 0x00000000000079c5 */ /* 0x000fd20000000000 */
[----:B------:R-:W-:Y:S01]  /*8ef0*/  QGMMA.64x32x32.F32.E4M3.E4M3 R56, gdesc[UR8], RZ, !UPT, gsb0 ;  /* 0x00600000083879f3 */ /* 0x000fe2000c0008ff */
[----:B------:R-:W-:Y:S01]  /*8f00*/  IMAD.MOV.U32 R7, RZ, RZ, -0x7fffffe0 ;  /* 0x80000020ff077424 */ /* 0x000fe200078e00ff */
[----:B------:R-:W-:Y:S02]  /*8f10*/  R2UR UR14, R6 ;  /* 0x00000000060e72ca */ /* 0x000fe400000e0000 */
[----:B------:R-:W-:Y:S02]  /*8f20*/  R2UR UR13, R5 ;  /* 0x00000000050d72ca */ /* 0x000fe400000e0000 */
[----:B------:R-:W-:Y:S01]  /*8f30*/  R2UR UR15, R7 ;  /* 0x00000000070f72ca */ /* 0x000fe200000e0000 */
[----:B------:R-:W-:Y:S02]  /*8f40*/  WARPGROUP.DEPBAR.LE gsb0, 0x0 ;  /* 0x00008000000079c5 */ /* 0x000fe40000010000 */
[----:B------:R-:W-:-:S10]  /*8f50*/  WARPGROUP.ARRIVE ;  /* 0x00000000000079c5 */ /* 0x000fd40000000000 */
[----:B------:R-:W-:Y:S01]  /*8f60*/  QGMMA.64x32x32.F32.E4M3.E4M3 R40, gdesc[UR12], RZ, !UPT, gsb0 ;  /* 0x006000000c2879f3 */ /* 0x000fe2000c0008ff */
[----:B------:R-:W-:Y:S02]  /*8f70*/  VIADD R10, R8, 0x200 ;  /* 0x00000200080a7836 */ /* 0x000fe40000000000 */
        /* <DEDUP_REMOVED lines=49> */
[----:B------:R-:W1:Y:S01]  /*9290*/  S2R R110, SR_TID.X ;  /* 0x00000000006e7919 */ /* 0x000e620000002100 */
[----:B------:R-:W-:Y:S01]  /*92a0*/  FMUL.FTZ R0, R2, R88 ;  /* 0x0000005802007220 */ /* 0x000fe20000410000 */
[----:B------:R-:W-:-:S02]  /*92b0*/  WARPGROUP.DEPBAR.LE gsb0, 0x0 ;  /* 0x00008000000079c5 */ /* 0x000fc40000010000 */
[----:B------:R-:W-:Y:S01]  /*92c0*/  WARPGROUP.ARRIVE ;  /* 0x00000000000079c5 */ /* 0x000fe20000000000 */
[----:B------:R-:W3:Y:S07]  /*92d0*/  LDC.64 R10, c[0x0][0x9e0] ;  /* 0x00027800ff0a7b82 */ /* 0x000eee0000000a00 */
[----:B------:R-:W-:Y:S01]  /*92e0*/  QGMMA.64x32x32.F32.E4M3.E4M3 R24, gdesc[UR4], R24, gsb0 ;  /* 0x00600000041879f3 */ /* 0x000fe20008000818 */
[C---:B------:R-:W-:Y:S01]  /*92f0*/  FMUL.FTZ R88, R2.reuse, R96 ;  /* 0x0000006002587220 */ /* 0x040fe20000410000 */
[C---:B------:R-:W-:Y:S01]  /*9300*/  FMUL.FTZ R96, R2.reuse, R77 ;  /* 0x0000004d02607220 */ /* 0x040fe20000410000 */
[C---:B------:R-:W-:Y:S01]  /*9310*/  FMUL.FTZ R77, R2.reuse, R78 ;  /* 0x0000004e024d7220 */ /* 0x040fe20000410000 */
[C---:B------:R-:W-:Y:S01]  /*9320*/  FMUL.FTZ R78, R2.reuse, R79 ;  /* 0x0000004f024e7220 */ /* 0x040fe20000410000 */
[----:B------:R-:W-:Y:S01]  /*9330*/  FMUL.FTZ R79, R2, R80 ;  /* 0x00000050024f7220 */ /* 0x000fe20000410000 */
[----:B-1----:R-:W-:Y:S01]  /*9340*/  LOP3.LUT R110, R110, 0x7f, RZ, 0xc0, !PT ;  /* 0x0000007f6e6e7812 */ /* 0x002fe200078ec0ff */
[C---:B------:R-:W-:Y:S01]  /*9350*/  FMUL.FTZ R80, R2.reuse, R82 ;  /* 0x0000005202507220 */ /* 0x040fe20000410000 */
[C---:B------:R-:W-:Y:S01]  /*9360*/  FMUL.FTZ R82, R2.reuse, R86 ;  /* 0x0000005602527220 */ /* 0x040fe20000410000 */
[C---:B------:R-:W-:Y:S01]  /*9370*/  FMUL.FTZ R86, R2.reuse, R56 ;  /* 0x0000003802567220 */ /* 0x040fe20000410000 */
[----:B------:R-:W-:Y:S01]  /*9380*/  FMUL.FTZ R56, R2, R58 ;  /* 0x0000003a02387220 */ /* 0x000fe20000410000 */
[----:B------:R-:W-:Y:S01]  /*9390*/  ISETP.NE.AND P1, PT, R110, RZ, PT ;  /* 0x000000ff6e00720c */ /* 0x000fe20003f25270 */
[C---:B------:R-:W-:Y:S01]  /*93a0*/  FMUL.FTZ R58, R2.reuse, R62 ;  /* 0x0000003e023a7220 */ /* 0x040fe20000410000 */
[C---:B------:R-:W-:Y:S01]  /*93b0*/  FMUL.FTZ R62, R2.reuse, R67 ;  /* 0x00000043023e7220 */ /* 0x040fe20000410000 */
[C---:B------:R-:W-:Y:S01]  /*93c0*/  FMUL.FTZ R67, R2.reuse, R68 ;  /* 0x0000004402437220 */ /* 0x040fe20000410000 */
[C---:B------:R-:W-:Y:S01]  /*93d0*/  FMUL.FTZ R68, R2.reuse, R69 ;  /* 0x0000004502447220 */ /* 0x040fe20000410000 */
[C---:B------:R-:W-:Y:S01]  /*93e0*/  FMUL.FTZ R9, R2.reuse, R90 ;  /* 0x0000005a02097220 */ /* 0x040fe20000410000 */
[C---:B------:R-:W-:Y:S01]  /*93f0*/  FMUL.FTZ R69, R2.reuse, R41 ;  /* 0x0000002902457220 */ /* 0x040fe20000410000 */
        /* <DEDUP_REMOVED lines=20> */
[----:B------:R-:W-:Y:S01]  /*9540*/  FMUL.FTZ R64, R2, R70 ;  /* 0x0000004602407220 */ /* 0x000fe20000410000 */
[----:B--2---:R-:W-:Y:S02]  /*9550*/  IMAD R110, R108, 0xc0, R109 ;  /* 0x000000c06c6e7824 */ /* 0x004fe400078e026d */
        /* <DEDUP_REMOVED lines=10> */
[----:B------:R0:W-:Y:S01]  /*9600*/  STL [R1+0x14], R110 ;  /* 0x0000146e01007387 */ /* 0x0001e20000100800 */
[----:B------:R-:W-:Y:S01]  /*9610*/  FMUL.FTZ R14, R2, R92 ;  /* 0x0000005c020e7220 */ /* 0x000fe20000410000 */
[----:B------:R-:W-:-:S02]  /*9620*/  WARPGROUP.DEPBAR.LE gsb0, 0x0 ;  /* 0x00008000000079c5 */ /* 0x000fc40000010000 */
[C---:B------:R-:W-:Y:S01]  /*9630*/  FMUL.FTZ R54, R2.reuse, R25 ;  /* 0x0000001902367220 */ /* 0x040fe20000410000 */
        /* <DEDUP_REMOVED lines=8> */
[----:B------:R-:W-:Y:S01]  /*96c0*/  @!P1 PRMT R24, RZ, 0x654, R13 ;  /* 0x00000654ff189816 */ /* 0x000fe2000000000d */
[C---:B------:R-:W-:Y:S01]  /*96d0*/  FMUL.FTZ R20, R2.reuse, R93 ;  /* 0x0000005d02147220 */ /* 0x040fe20000410000 */
[C---:B------:R-:W-:Y:S01]  /*96e0*/  FMUL.FTZ R15, R2.reuse, R94 ;  /* 0x0000005e020f7220 */ /* 0x040fe20000410000 */
[C---:B------:R-:W-:Y:S01]  /*96f0*/  FMUL.FTZ R28, R2.reuse, R30 ;  /* 0x0000001e021c7220 */ /* 0x040fe20000410000 */
[----:B------:R-:W-:Y:S01]  /*9700*/  FMUL.FTZ R99, R2, R33 ;  /* 0x0000002102637220 */ /* 0x000fe20000410000 */
[----:B---3--:R-:W-:-:S02]  /*9710*/  IMAD.IADD R103, R114, 0x1, R36 ;  /* 0x0000000172677824 */ /* 0x008fc400078e0224 */
        /* <DEDUP_REMOVED lines=22> */
[----:B------:R-:W-:Y:S01]  /*9880*/  ISETP.GE.AND P1, PT, R11, 0x1, PT ;  /* 0x000000010b00780c */ /* 0x000fe20003f26270 */
[----:B------:R-:W1:Y:S01]  /*9890*/  MUFU.TANH R0, R0 ;  /* 0x0000000000007308 */ /* 0x000e620000002400 */
[----:B------:R-:W-:Y:S01]  /*98a0*/  FMUL.FTZ R38, R2, R38 ;  /* 0x0000002602267220 */ /* 0x000fe20000410000 */
[----:B------:R-:W-:Y:S01]  /*98b0*/  ULOP3.LUT UR43, URZ, UR43, URZ, 0x33, !UPT ;  /* 0x0000002b3f2b7292 */ /* 0x000fe2000f8e333f */
[----:B----4-:R-:W-:-:S05]  /*98c0*/  IADD3 R24, -R112, 0x1, R103 ;  /* 0x0000000170187810 */ /* 0x010fca0007ffe167 */
[----:B------:R-:W2:Y:S01]  /*98d0*/  MUFU.TANH R3, R3 ;  /* 0x0000000300037308 */ /* 0x000ea20000002400 */
[----:B-----5:R-:W-:-:S07]  /*98e0*/  IMAD R25, R107, -0x2, R24 ;  /* 0xfffffffe6b197824 */ /* 0x020fce00078e0218 */
[----:B------:R-:W3:Y:S01]  /*98f0*/  MUFU.TANH R9, R9 ;  /* 0x0000000900097308 */ /* 0x000ee20000002400 */
[----:B------:R-:W-:-:S07]  /*9900*/  IMAD R103, R107, -0x2, R103 ;  /* 0xfffffffe6b677824 */ /* 0x000fce00078e0267 */
        /* <DEDUP_REMOVED lines=76> */
[----:B------:R-:W-:Y:S01]  /*9dd0*/  VIADD R100, R25, UR43 ;  /* 0x0000002b19647c36 */ /* 0x000fe20008000000 */
[----:B------:R-:W-:-:S06]  /*9de0*/  LOP3.LUT R17, R17, 0xffffffef, RZ, 0xc0, !PT ;  /* 0xffffffef11117812 */ /* 0x000fcc00078ec0ff */
[----:B------:R5:W0:Y:S01]  /*9df0*/  MUFU.TANH R13, R38 ;  /* 0x00000026000d7308 */ /* 0x000a220000002400 */
[----:B------:R-:W-:Y:S01]  /*9e00*/  @P1 LOP3.LUT R17, R17, 0x10, RZ, 0xfc, !PT ;  /* 0x0000001011111812 */ /* 0x000fe200078efcff */
[----:B------:R-:W-:Y:S02]  /*9e10*/  IMAD R34, R107, -0x2, R36 ;  /* 0xfffffffe6b227824 */ /* 0x000fe400078e0224 */
[----:B------:R-:W-:Y:S02]  /*9e20*/  IMAD.IADD R108, R100, 0x1, R110 ;  /* 0x00000001646c7824 */ /* 0x000fe400078e026e */
[----:B-----5:R-:W-:-:S05]  /*9e30*/  IMAD.IADD R38, R25, 0x1, R10 ;  /* 0x0000000119267824 */ /* 0x020fca00078e020a */
[----:B------:R-:W-:Y:S01]  /*9e40*/  VIADDMNMX R102, R110, R38, R103, PT ;  /* 0x000000266e667246 */ /* 0x000fe20003800167 */
[----:B-1234-:R-:W-:Y:S06]  /*9e50*/  @!P1 BRA `(.L_x_11321) ;  /* 0x00000000004c9947 */ /* 0x01efec0003800000 */
        /* <DEDUP_REMOVED lines=11> */
.L_x_11323:
[----:B------:R-:W-:-:S13]  /*9f10*/  ISETP.NE.AND P1, PT, R11, 0x1, PT ;  /* 0x000000010b00780c */ /* 0x000fda0003f25270 */
[----:B------:R-:W1:Y:S02]  /*9f20*/  @P1 LDC.64 R24, c[0x0][0x9e8] ;  /* 0x00027a00ff181b82 */ /* 0x000e640000000a00 */
[----:B-1----:R-:W-:-:S05]  /*9f30*/  @P1 IMAD.HI.U32 R24, R39, R24, RZ ;  /* 0x0000001827181227 */ /* 0x002fca00078e00ff */
[----:B------:R-:W-:-:S07]  /*9f40*/  @P1 SHF.R.U32.HI R39, RZ, R25, R24 ;  /* 0x00000019ff271219 */ /* 0x000fce0000011618 */
.L_x_11324:
[----:B------:R-:W-:Y:S05]  /*9f50*/  BSYNC B0 ;  /* 0x0000000000007941 */ /* 0x000fea0003800000 */
.L_x_11322:
[----:B------:R-:W-:-:S05]  /*9f60*/  IMAD R39, R39, R11, R34 ;  /* 0x0000000b27277224 */ /* 0x000fca00078e0222 */
[----:B------:R-:W-:Y:S02]  /*9f70*/  VIMNMX R108, R108, R39, !PT ;  /* 0x000000276c6c7248 */ /* 0x000fe40007fe0100 */
[----:B------:R-:W-:-:S07]  /*9f80*/  VIADDMNMX R102, R39, R11, R102, PT ;  /* 0x0000000b27667246 */ /* 0x000fce0003800166 */
.L_x_11321:
[----:B------:R-:W-:Y:S01]  /*9f90*/  ISETP.GE.AND P1, PT, R36, 0x2, PT ;  /* 0x000000022400780c */ /* 0x000fe20003f26270 */
[----:B------:R-:W-:Y:S01]  /*9fa0*/  VIADD R24, R110, 0x8 ;  /* 0x000000086e187836 */ /* 0x000fe20000000000 */
[----:B------:R-:W-:Y:S02]  /*9fb0*/  ISETP.GE.AND P2, PT, R36, 0x9, PT ;  /* 0x000000092400780c */ /* 0x000fe40003f46270 */
[----:B------:R-:W-:Y:S01]  /*9fc0*/  ISETP.GT.AND P4, PT, R108, 0x1, !P1 ;  /* 0x000000016c00780c */ /* 0x000fe20004f84270 */
[----:B------:R-:W-:Y:S01]  /*9fd0*/  IMAD.IADD R100, R100, 0x1, R24 ;  /* 0x0000000164647824 */ /* 0x000fe200078e0218 */
[----:B------:R-:W-:Y:S01]  /*9fe0*/  ISETP.GT.AND P3, PT, R108, 0x8, !P2 ;  /* 0x000000086c00780c */ /* 0x000fe20005764270 */
[----:B------:R1:W-:Y:S01]  /*9ff0*/  STL [R1+0x20], R24 ;  /* 0x0000201801007387 */ /* 0x0003e20000100800 */
[C---:B------:R-:W-:Y:S02]  /*a000*/  ISETP.LT.OR P4, PT, R102.reuse, 0x2, P4 ;  /* 0x000000026600780c */ /* 0x040fe40002781670 */
[----:B------:R-:W-:-:S02]  /*a010*/  ISETP.LT.OR P3, PT, R102, 0x9, P3 ;  /* 0x000000096600780c */ /* 0x000fc40001f61670 */
[----:B------:R-:W-:Y:S02]  /*a020*/  FSEL R39, R3, -INF , !P4 ;  /* 0xff80000003277808 */ /* 0x000fe40006000000 */
[C---:B------:R-:W-:Y:S02]  /*a030*/  ISETP.GE.AND P5, PT, R36.reuse, 0xa, PT ;  /* 0x0000000a2400780c */ /* 0x040fe40003fa6270 */
[----:B------:R-:W-:Y:S02]  /*a040*/  ISETP.GE.AND P4, PT, R36, 0x11, PT ;  /* 0x000000112400780c */ /* 0x000fe40003f86270 */
[----:B0-----:R-:W-:Y:S02]  /*a050*/  FSEL R101, R14, -INF , !P3 ;  /* 0xff8000000e657808 */ /* 0x001fe40005800000 */
[----:B------:R-:W-:Y:S02]  /*a060*/  ISETP.GT.AND P3, PT, R108, 0x9, !P5 ;  /* 0x000000096c00780c */ /* 0x000fe40006f64270 */
[----:B------:R-:W-:-:S02]  /*a070*/  LOP3.LUT R17, R17, 0xfffffffe, RZ, 0xc0, !PT ;  /* 0xfffffffe11117812 */ /* 0x000fc400078ec0ff */
[----:B------:R-:W-:Y:S02]  /*a080*/  ISETP.LT.OR P3, PT, R102, 0xa, P3 ;  /* 0x0000000a6600780c */ /* 0x000fe40001f61670 */
[----:B------:R-:W-:Y:S02]  /*a090*/  LOP3.LUT R16, R16, 0xfffffffe, RZ, 0xc0, !PT ;  /* 0xfffffffe10107812 */ /* 0x000fe400078ec0ff */
[----:B------:R-:W-:Y:S02]  /*a0a0*/  FSEL R107, R20, -INF , !P3 ;  /* 0xff800000146b7808 */ /* 0x000fe40005800000 */
[----:B------:R-:W-:Y:S02]  /*a0b0*/  @P4 LOP3.LUT R17, R17, 0x1, RZ, 0xfc, !PT ;  /* 0x0000000111114812 */ /* 0x000fe400078efcff */
[----:B------:R-:W-:Y:S02]  /*a0c0*/  ISETP.GT.AND P3, PT, R108, 0x10, !P4 ;  /* 0x000000106c00780c */ /* 0x000fe40006764270 */
[----:B------:R-:W-:-:S02]  /*a0d0*/  ISETP.GE.AND P4, PT, R36, 0x12, PT ;  /* 0x000000122400780c */ /* 0x000fc40003f86270 */
[----:B------:R-:W-:Y:S02]  /*a0e0*/  @P5 LOP3.LUT R16, R16, 0x1, RZ, 0xfc, !PT ;  /* 0x0000000110105812 */ /* 0x000fe400078efcff */
[----:B------:R-:W-:Y:S02]  /*a0f0*/  ISETP.LT.OR P3, PT, R102, 0x11, P3 ;  /* 0x000000116600780c */ /* 0x000fe40001f61670 */
[----:B------:R-:W-:Y:S02]  /*a100*/  LOP3.LUT R16, R16, 0x7fffffff, RZ, 0xc0, !PT ;  /* 0x7fffffff10107812 */ /* 0x000fe400078ec0ff */
[----:B------:R-:W-:Y:S02]  /*a110*/  FSEL R109, R88, -INF , !P3 ;  /* 0xff800000586d7808 */ /* 0x000fe40005800000 */
[----:B------:R-:W-:Y:S02]  /*a120*/  ISETP.GT.AND P3, PT, R108, 0x11, !P4 ;  /* 0x000000116c00780c */ /* 0x000fe40006764270 */
[----:B------:R-:W-:-:S02]  /*a130*/  LOP3.LUT R17, R17, 0xfffffffd, RZ, 0xc0, !PT ;  /* 0xfffffffd11117812 */ /* 0x000fc400078ec0ff */
[----:B------:R-:W-:Y:S02]  /*a140*/  @P4 LOP3.LUT R16, R16, 0x80000000, RZ, 0xfc, !PT ;  /* 0x8000000010104812 */ /* 0x000fe400078efcff */
[----:B------:R-:W-:Y:S02]  /*a150*/  ISETP.GE.AND P4, PT, R36, 0x19, PT ;  /* 0x000000192400780c */ /* 0x000fe40003f86270 */
[----:B------:R-:W-:Y:S02]  /*a160*/  ISETP.LT.OR P3, PT, R102, 0x12, P3 ;  /* 0x000000126600780c */ /* 0x000fe40001f61670 */
[----:B------:R-:W-:Y:S02]  /*a170*/  LOP3.LUT R16, R16, 0xbfffffff, RZ, 0xc0, !PT ;  /* 0xbfffffff10107812 */ /* 0x000fe400078ec0ff */
[----:B------:R-:W-:Y:S02]  /*a180*/  FSEL R111, R90, -INF , !P3 ;  /* 0xff8000005a6f7808 */ /* 0x000fe40005800000 */
[----:B------:R-:W-:-:S02]  /*a190*/  ISETP.GT.AND P3, PT, R108, 0x18, !P4 ;  /* 0x000000186c00780c */ /* 0x000fc40006764270 */
[----:B------:R-:W-:Y:S02]  /*a1a0*/  ISETP.GE.AND P6, PT, R36, 0x1, PT ;  /* 0x000000012400780c */ /* 0x000fe40003fc6270 */
[----:B------:R-:W-:Y:S02]  /*a1b0*/  ISETP.LT.OR P3, PT, R102, 0x19, P3 ;  /* 0x000000196600780c */ /* 0x000fe40001f61670 */
[----:B------:R-:W-:Y:S02]  /*a1c0*/  @P4 LOP3.LUT R16, R16, 0x40000000, RZ, 0xfc, !PT ;  /* 0x4000000010104812 */ /* 0x000fe400078efcff */
[----:B------:R-:W-:Y:S02]  /*a1d0*/  ISETP.GE.AND P4, PT, R36, 0x1a, PT ;  /* 0x0000001a2400780c */ /* 0x000fe40003f86270 */
[----:B------:R-:W-:Y:S02]  /*a1e0*/  LOP3.LUT R16, R16, 0xdfffffff, RZ, 0xc0, !PT ;  /* 0xdfffffff10107812 */ /* 0x000fe400078ec0ff */
[----:B------:R-:W-:-:S02]  /*a1f0*/  FSEL R113, R92, -INF , !P3 ;  /* 0xff8000005c717808 */ /* 0x000fc40005800000 */
[----:B------:R-:W-:Y:S02]  /*a200*/  ISETP.GT.AND P3, PT, R108, 0x19, !P4 ;  /* 0x000000196c00780c */ /* 0x000fe40006764270 */
[----:B------:R-:W-:Y:S02]  /*a210*/  VIADDMNMX R38, R24, R38, R103, PT ;  /* 0x0000002618267246 */ /* 0x000fe40003800167 */
        /* <DEDUP_REMOVED lines=207> */
.L_x_11327:
[----:B------:R-:W-:-:S13]  /*af10*/  ISETP.NE.AND P5, PT, R11, 0x1, PT ;  /* 0x000000010b00780c */ /* 0x000fda0003fa5270 */
[----:B------:R-:W0:Y:S02]  /*af20*/  @P5 LDC.64 R24, c[0x0][0x9e8] ;  /* 0x00027a00ff185b82 */ /* 0x000e240000000a00 */
[----:B0-----:R-:W-:-:S05]  /*af30*/  @P5 IMAD.HI.U32 R24, R3, R24, RZ ;  /* 0x0000001803185227 */ /* 0x001fca00078e00ff */
[----:B------:R-:W-:-:S07]  /*af40*/  @P5 SHF.R.U32.HI R3, RZ, R25, R24 ;  /* 0x00000019ff035219 */ /* 0x000fce0000011618 */
.L_x_11328:
[----:B------:R-:W-:Y:S05]  /*af50*/  BSYNC B0 ;  /* 0x0000000000007941 */ /* 0x000fea0003800000 */
.L_x_11326:
[----:B------:R-:W-:-:S05]  /*af60*/  IMAD R3, R3, R11, R34 ;  /* 0x0000000b03037224 */ /* 0x000fca00078e0222 */
[----:B------:R-:W-:Y:S02]  /*af70*/  VIMNMX R100, R100, R3, !PT ;  /* 0x0000000364647248 */ /* 0x000fe40007fe0100 */
[----:B------:R-:W-:-:S07]  /*af80*/  VIADDMNMX R38, R3, R11, R38, PT ;  /* 0x0000000b03267246 */ /* 0x000fce0003800126 */
.L_x_11325:
[C---:B------:R-:W-:Y:S01]  /*af90*/  ISETP.GT.AND P1, PT, R100.reuse, 0x1, !P1 ;  /* 0x000000016400780c */ /* 0x040fe20004f24270 */
[----:B------:R-:W-:Y:S01]  /*afa0*/  ULDC UR4, c[0x0][0x988] ;  /* 0x0002620000047ab9 */ /* 0x000fe20000000800 */
[----:B------:R-:W-:Y:S01]  /*afb0*/  ISETP.GT.AND P2, PT, R100, 0x8, !P2 ;  /* 0x000000086400780c */ /* 0x000fe20005744270 */
[----:B------:R-:W-:Y:S01]  /*afc0*/  IMAD.IADD R10, R105, 0x1, R10 ;  /* 0x00000001690a7824 */ /* 0x000fe200078e020a */
[C---:B------:R-:W-:Y:S02]  /*afd0*/  ISETP.LT.OR P1, PT, R38.reuse, 0x2, P1 ;  /* 0x000000022600780c */ /* 0x040fe40000f21670 */
[----:B------:R-:W-:Y:S02]  /*afe0*/  ISETP.LT.OR P2, PT, R38, 0x9, P2 ;  /* 0x000000092600780c */ /* 0x000fe40001741670 */
[----:B------:R-:W-:Y:S02]  /*aff0*/  FSEL R25, R12, -INF , !P1 ;  /* 0xff8000000c197808 */ /* 0x000fe40004800000 */
[----:B------:R-:W-:-:S02]  /*b000*/  LOP3.LUT P1, RZ, R16, 0x1, RZ, 0xc0, !PT ;  /* 0x0000000110ff7812 */ /* 0x000fc4000782c0ff */
[----:B------:R-:W-:Y:S02]  /*b010*/  FSEL R15, R15, -INF , !P2 ;  /* 0xff8000000f0f7808 */ /* 0x000fe40005000000 */
[----:B------:R-:W-:Y:S02]  /*b020*/  ISETP.GT.AND P1, PT, R100, 0x9, !P1 ;  /* 0x000000096400780c */ /* 0x000fe40004f24270 */
[----:B------:R-:W-:Y:S02]  /*b030*/  LOP3.LUT P2, RZ, R16, 0x1000000, RZ, 0xc0, !PT ;  /* 0x0100000010ff7812 */ /* 0x000fe4000784c0ff */
[----:B------:R-:W-:Y:S02]  /*b040*/  ISETP.LT.OR P1, PT, R38, 0xa, P1 ;  /* 0x0000000a2600780c */ /* 0x000fe40000f21670 */
[----:B------:R-:W-:Y:S02]  /*b050*/  LOP3.LUT P5, RZ, R16, 0x800000, RZ, 0xc0, !PT ;  /* 0x0080000010ff7812 */ /* 0x000fe400078ac0ff */
        /* <DEDUP_REMOVED lines=62> */
[----:B------:R-:W-:Y:S02]  /*b440*/  ISETP.GT.AND P1, PT, R100, 0x31, !P5 ;  /* 0x000000316400780c */ /* 0x000fe40006f24270 */
[----:B------:R-:W-:Y:S02]  /*b450*/  FMNMX.FTZ R12, R135, R12, !PT ;  /* 0x0000000c870c7209 */ /* 0x000fe40007810000 */
        /* <DEDUP_REMOVED lines=23> */
[----:B------:R-:W-:Y:S01]  /*b5d0*/  FSEL R151, R56, -INF , !P1 ;  /* 0xff80000038977808 */ /* 0x000fe20004800000 */
[----:B------:R-:W-:Y:S01]  /*b5e0*/  IMAD.U32 R56, RZ, RZ, UR4 ;  /* 0x00000004ff387e24 */ /* 0x000fe2000f8e00ff */
        /* <DEDUP_REMOVED lines=10> */
[----:B------:R-:W-:Y:S01]  /*b690*/  ISETP.GT.AND P6, PT, R100, RZ, !P6 ;  /* 0x000000ff6400720c */ /* 0x000fe200077c4270 */
[----:B------:R-:W0:Y:S01]  /*b6a0*/  SHFL.BFLY PT, R3, R14, 0x2, 0x1f ;  /* 0x0c401f000e037f89 */ /* 0x000e2200000e0000 */
[C---:B------:R-:W-:Y:S02]  /*b6b0*/  ISETP.LT.OR P1, PT, R38.reuse, 0x49, P1 ;  /* 0x000000492600780c */ /* 0x040fe40000f21670 */
[----:B------:R-:W-:Y:S02]  /*b6c0*/  ISETP.LT.OR P6, PT, R38, 0x1, P6 ;  /* 0x000000012600780c */ /* 0x000fe400037c1670 */
[----:B------:R-:W-:Y:S02]  /*b6d0*/  FSEL R153, R58, -INF , !P1 ;  /* 0xff8000003a997808 */ /* 0x000fe40004800000 */
[----:B------:R-:W-:-:S02]  /*b6e0*/  LOP3.LUT P1, RZ, R16, 0x20000, RZ, 0xc0, !PT ;  /* 0x0002000010ff7812 */ /* 0x000fc4000782c0ff */
[C---:B------:R-:W-:Y:S02]  /*b6f0*/  ISETP.GT.AND P3, PT, R100.reuse, 0x91, !P3 ;  /* 0x000000916400780c */ /* 0x040fe40005f64270 */
[C---:B------:R-:W-:Y:S02]  /*b700*/  ISETP.GT.AND P1, PT, R100.reuse, 0x49, !P1 ;  /* 0x000000496400780c */ /* 0x040fe40004f24270 */
[----:B------:R-:W-:Y:S02]  /*b710*/  ISETP.GT.AND P4, PT, R100, 0x98, !P4 ;  /* 0x000000986400780c */ /* 0x000fe40006784270 */
[C---:B------:R-:W-:Y:S02]  /*b720*/  ISETP.LT.OR P1, PT, R38.reuse, 0x4a, P1 ;  /* 0x0000004a2600780c */ /* 0x040fe40000f21670 */
[----:B------:R-:W-:Y:S02]  /*b730*/  ISETP.LT.OR P3, PT, R38, 0x92, P3 ;  /* 0x000000922600780c */ /* 0x000fe40001f61670 */
[----:B------:R-:W-:-:S02]  /*b740*/  FSEL R59, R59, -INF , !P1 ;  /* 0xff8000003b3b7808 */ /* 0x000fc40004800000 */
[----:B------:R-:W-:Y:S02]  /*b750*/  LOP3.LUT P1, RZ, R16, 0x10000, RZ, 0xc0, !PT ;  /* 0x0001000010ff7812 */ /* 0x000fe4000782c0ff */
[----:B------:R-:W-:Y:S02]  /*b760*/  ISETP.LT.OR P4, PT, R38, 0x99, P4 ;  /* 0x000000992600780c */ /* 0x000fe40002781670 */
[----:B------:R-:W-:Y:S02]  /*b770*/  ISETP.GT.AND P1, PT, R100, 0x50, !P1 ;  /* 0x000000506400780c */ /* 0x000fe40004f24270 */
[----:B0-----:R-:W-:Y:S02]  /*b780*/  FMNMX.FTZ R20, R14, R3, !PT ;  /* 0x000000030e147209 */ /* 0x001fe40007810000 */
[----:B------:R-:W-:Y:S02]  /*b790*/  ISETP.LT.OR P1, PT, R38, 0x51, P1 ;  /* 0x000000512600780c */ /* 0x000fe40000f21670 */
[----:B------:R-:W-:Y:S01]  /*b7a0*/  FSEL R14, R9, -INF , !P6 ;  /* 0xff800000090e7808 */ /* 0x000fe20007000000 */
        /* <DEDUP_REMOVED lines=45> */
[----:B------:R-:W-:Y:S01]  /*ba80*/  FMNMX.FTZ R52, R151, R52, !PT ;  /* 0x0000003497347209 */ /* 0x000fe20007810000 */
[----:B------:R-:W-:-:S01]  /*ba90*/  FFMA.FTZ R12, R3, R56, -8 ;  /* 0xc1000000030c7423 */ /* 0x000fc20000010038 */
        /* <DEDUP_REMOVED lines=11> */
[----:B------:R-:W-:Y:S02]  /*bb50*/  FSEL R31, R31, -INF , !P3 ;  /* 0xff8000001f1f7808 */ /* 0x000fe40005800000 */
[----:B------:R-:W-:Y:S02]  /*bb60*/  ISETP.LT.OR P1, PT, R38, 0x72, P1 ;  /* 0x000000722600780c */ /* 0x000fe40000f21670 */
[----:B------:R-:W-:Y:S02]  /*bb70*/  FSEL R13, R13, -INF , !P4 ;  /* 0xff8000000d0d7808 */ /* 0x000fe40006000000 */
        /* <DEDUP_REMOVED lines=27> */
[C---:B------:R-:W-:Y:S02]  /*bd30*/  ISETP.GT.AND P1, PT, R100.reuse, 0x90, !P2 ;  /* 0x000000906400780c */ /* 0x040fe40005724270 */
[----:B------:R-:W-:Y:S01]  /*bd40*/  ISETP.GT.AND P2, PT, R100, 0x99, !P5 ;  /* 0x000000996400780c */ /* 0x000fe20006f44270 */
[----:B------:R-:W-:-:S01]  /*bd50*/  FFMA.FTZ R9, R79, R56, -R12 ;  /* 0x000000384f097223 */ /* 0x000fc2000001080c */
[----:B------:R-:W-:Y:S01]  /*bd60*/  ISETP.LT.OR P1, PT, R38, 0x91, P1 ;  /* 0x000000912600780c */ /* 0x000fe20000f21670 */
[----:B------:R-:W-:-:S01]  /*bd70*/  FFMA.FTZ R0, R0, R56, -R12 ;  /* 0x0000003800007223 */ /* 0x000fc2000001080c */
[----:B------:R-:W-:Y:S01]  /*bd80*/  ISETP.LT.OR P2, PT, R38, 0x9a, P2 ;  /* 0x0000009a2600780c */ /* 0x000fe20001741670 */
[----:B------:R0:W-:Y:S01]  /*bd90*/  MUFU.EX2 R40, R9 ;  /* 0x0000000900287308 */ /* 0x0001e20000000800 */
[----:B------:R-:W-:-:S01]  /*bda0*/  FFMA.FTZ R39, R39, R56, -R12 ;  /* 0x0000003827277223 */ /* 0x000fc2000001080c */
[-CC-:B------:R-:W-:Y:S01]  /*bdb0*/  FFMA.FTZ R72, R71, R56.reuse, -R12.reuse ;  /* 0x0000003847487223 */ /* 0x180fe2000001080c */
[----:B------:R-:W-:Y:S01]  /*bdc0*/  FSEL R33, R33, -INF , !P2 ;  /* 0xff80000021217808 */ /* 0x000fe20005000000 */
[-CC-:B------:R-:W-:Y:S01]  /*bdd0*/  FFMA.FTZ R20, R101, R56.reuse, -R12.reuse ;  /* 0x0000003865147223 */ /* 0x180fe2000001080c */
[----:B------:R-:W-:-:S01]  /*bde0*/  FFMA.FTZ R101, R107, R56, -R12 ;  /* 0x000000386b657223 */ /* 0x000fc2000001080c */
[-CC-:B------:R-:W-:Y:S01]  /*bdf0*/  FFMA.FTZ R24, R109, R56.reuse, -R12.reuse ;  /* 0x000000386d187223 */ /* 0x180fe2000001080c */
[----:B------:R-:W-:-:S01]  /*be00*/  FFMA.FTZ R107, R111, R56, -R12 ;  /* 0x000000386f6b7223 */ /* 0x000fc2000001080c */
[----:B------:R-:W-:Y:S01]  /*be10*/  MUFU.EX2 R0, R0 ;  /* 0x0000000000007308 */ /* 0x000fe20000000800 */
[----:B0-----:R-:W-:Y:S01]  /*be20*/  FMNMX.FTZ R9, R155, R54, !PT ;  /* 0x000000369b097209 */ /* 0x001fe20007810000 */
[-CC-:B------:R-:W-:Y:S01]  /*be30*/  FFMA.FTZ R32, R113, R56.reuse, -R12.reuse ;  /* 0x0000003871207223 */ /* 0x180fe2000001080c */
[----:B------:R-:W-:-:S01]  /*be40*/  FFMA.FTZ R79, R97, R56, -R12 ;  /* 0x00000038614f7223 */ /* 0x000fc2000001080c */
[-CC-:B------:R-:W-:Y:S01]  /*be50*/  FFMA.FTZ R109, R115, R56.reuse, -R12.reuse ;  /* 0x00000038736d7223 */ /* 0x180fe2000001080c */
[----:B------:R-:W-:Y:S01]  /*be60*/  FMNMX.FTZ R9, R64, R9, !PT ;  /* 0x0000000940097209 */ /* 0x000fe20007810000 */
[-CC-:B------:R-:W-:Y:S01]  /*be70*/  FFMA.FTZ R117, R117, R56.reuse, -R12.reuse ;  /* 0x0000003875757223 */ /* 0x180fe2000001080c */
[----:B------:R-:W-:-:S01]  /*be80*/  FFMA.FTZ R73, R73, R56, -R12 ;  /* 0x0000003849497223 */ /* 0x000fc2000001080c */
[----:B------:R-:W-:Y:S01]  /*be90*/  MUFU.EX2 R39, R39 ;  /* 0x0000002700277308 */ /* 0x000fe20000000800 */
        /* <DEDUP_REMOVED lines=22> */
[----:B------:R-:W-:Y:S01]  /*c000*/  FSEL R67, R30, -INF , !P1 ;  /* 0xff8000001e437808 */ /* 0x000fe20004800000 */
[-CC-:B------:R-:W-:Y:S01]  /*c010*/  FFMA.FTZ R47, R47, R56.reuse, -R12.reuse ;  /* 0x000000382f2f7223 */ /* 0x180fe2000001080c */
[----:B------:R-:W-:Y:S01]  /*c020*/  FMNMX.FTZ R9, R46, R9, !PT ;  /* 0x000000092e097209 */ /* 0x000fe20007810000 */
[-CC-:B------:R-:W-:Y:S01]  /*c030*/  FFMA.FTZ R68, R139, R56.reuse, -R12.reuse ;  /* 0x000000388b447223 */ /* 0x180fe2000001080c */
[----:B------:R-:W-:-:S01]  /*c040*/  FFMA.FTZ R74, R99, R56, -R12 ;  /* 0x00000038634a7223 */ /* 0x000fc2000001080c */
[----:B------:R-:W-:Y:S01]  /*c050*/  FFMA.FTZ R35, R35, R56, -R12 ;  /* 0x0000003823237223 */ /* 0x000fe2000001080c */
[----:B------:R-:W-:Y:S01]  /*c060*/  FMNMX.FTZ R9, R48, R9, !PT ;  /* 0x0000000930097209 */ /* 0x000fe20007810000 */
[----:B------:R-:W-:Y:S01]  /*c070*/  MUFU.EX2 R20, R20 ;  /* 0x0000001400147308 */ /* 0x000fe20000000800 */
[----:B------:R-:W-:-:S02]  /*c080*/  ISETP.GE.AND P5, PT, R11, 0x1, PT ;  /* 0x000000010b00780c */ /* 0x000fc40003fa6270 */
        /* <DEDUP_REMOVED lines=15> */
[-CC-:B------:R-:W-:Y:S01]  /*c180*/  FFMA.FTZ R62, R49, R56.reuse, -R12.reuse ;  /* 0x00000038313e7223 */ /* 0x180fe2000001080c */
[----:B------:R-:W-:-:S01]  /*c190*/  FFMA.FTZ R49, R51, R56, -R12 ;  /* 0x0000003833317223 */ /* 0x000fc2000001080c */
[-CC-:B------:R-:W-:Y:S01]  /*c1a0*/  FFMA.FTZ R51, R53, R56.reuse, -R12.reuse ;  /* 0x0000003835337223 */ /* 0x180fe2000001080c */
[----:B------:R-:W-:-:S01]  /*c1b0*/  FFMA.FTZ R53, R55, R56, -R12 ;  /* 0x0000003837357223 */ /* 0x000fc2000001080c */
[----:B------:R-:W0:Y:S01]  /*c1c0*/  SHFL.BFLY PT, R70, R9, 0x2, 0x1f ;  /* 0x0c401f0009467f89 */ /* 0x000e2200000e0000 */
[----:B------:R-:W-:-:S01]  /*c1d0*/  FFMA.FTZ R55, R143, R56, -R12 ;  /* 0x000000388f377223 */ /* 0x000fc2000001080c */
[----:B------:R-:W1:Y:S08]  /*c1e0*/  MUFU.EX2 R109, R109 ;  /* 0x0000006d006d7308 */ /* 0x000e700000000800 */
[----:B------:R-:W-:Y:S08]  /*c1f0*/  MUFU.EX2 R34, R117 ;  /* 0x0000007500227308 */ /* 0x000ff00000000800 */
[----:B------:R-:W-:Y:S01]  /*c200*/  MUFU.EX2 R73, R73 ;  /* 0x0000004900497308 */ /* 0x000fe20000000800 */
[----:B-1----:R-:W-:-:S04]  /*c210*/  F2FP.SATFINITE.E4M3.F32.PACK_AB_MERGE_C R154, R109, R32, RZ ;  /* 0x000000206d9a723e */ /* 0x002fc800048070ff */
[----:B------:R-:W-:Y:S02]  /*c220*/  F2FP.SATFINITE.E4M3.F32.PACK_AB_MERGE_C R154, R107, R24, R154 ;  /* 0x000000186b9a723e */ /* 0x000fe4000480709a */
[----:B0-----:R-:W-:Y:S01]  /*c230*/  FMNMX.FTZ R76, R9, R70, !PT ;  /* 0x00000046094c7209 */ /* 0x001fe20007810000 */
[----:B------:R-:W-:Y:S01]  /*c240*/  FFMA.FTZ R70, R141, R56, -R12 ;  /* 0x000000388d467223 */ /* 0x000fe2000001080c */
[----:B------:R-:W-:Y:S03]  /*c250*/  MUFU.EX2 R36, R119 ;  /* 0x0000007700247308 */ /* 0x000fe60000000800 */
[----:B------:R-:W0:Y:S05]  /*c260*/  SHFL.BFLY PT, R9, R76, 0x1, 0x1f ;  /* 0x0c201f004c097f89 */ /* 0x000e2a00000e0000 */
[----:B------:R-:W1:Y:S08]  /*c270*/  MUFU.EX2 R111, R111 ;  /* 0x0000006f006f7308 */ /* 0x000e700000000800 */
[----:B------:R-:W-:Y:S08]  /*c280*/  MUFU.EX2 R79, R79 ;  /* 0x0000004f004f7308 */ /* 0x000ff00000000800 */
[----:B------:R-:W-:Y:S01]  /*c290*/  MUFU.EX2 R44, R123 ;  /* 0x0000007b002c7308 */ /* 0x000fe20000000800 */
[----:B-1----:R-:W-:-:S02]  /*c2a0*/  F2FP.SATFINITE.E4M3.F32.PACK_AB_MERGE_C R148, R111, R36, RZ ;  /* 0x000000246f94723e */ /* 0x002fc400048070ff */
[----:B0-----:R-:W-:Y:S01]  /*c2b0*/  FMNMX.FTZ R9, R76, R9, !PT ;  /* 0x000000094c097209 */ /* 0x001fe20007810000 */
[----:B------:R-:W-:-:S01]  /*c2c0*/  FFMA.FTZ R76, R37, R56, -R12 ;  /* 0x00000038254c7223 */ /* 0x000fc2000001080c */
[----:B------:R-:W-:Y:S02]  /*c2d0*/  F2FP.SATFINITE.E4M3.F32.PACK_AB_MERGE_C R148, R73, R34, R148 ;  /* 0x000000224994723e */ /* 0x000fe40004807094 */
[C---:B------:R-:W-:Y:S01]  /*c2e0*/  FSETP.NEU.FTZ.AND P1, PT, R9.reuse, -INF , PT ;  /* 0xff8000000900780b */ /* 0x040fe20003f3d000 */
[----:B------:R-:W-:Y:S01]  /*c2f0*/  FFMA.FTZ R71, R9, R56, -8 ;  /* 0xc100000009477423 */ /* 0x000fe20000010038 */
[----:B------:R-:W-:Y:S04]  /*c300*/  MUFU.EX2 R85, R85 ;  /* 0x0000005500557308 */ /* 0x000fe80000000800 */
[----:B------:R-:W-:-:S04]  /*c310*/  FSEL R12, R71, RZ, P1 ;  /* 0x000000ff470c7208 */ /* 0x000fc80000800000 */
[----:B------:R-:W-:Y:S01]  /*c320*/  MUFU.EX2 R52, R125 ;  /* 0x0000007d00347308 */ /* 0x000fe20000000800 */
[----:B------:R-:W-:-:S01]  /*c330*/  FFMA.FTZ R14, R14, R56, -R12 ;  /* 0x000000380e0e7223 */ /* 0x000fc2000001080c */
        /* <DEDUP_REMOVED lines=31> */
[----:B0-----:R-:W-:-:S01]  /*c530*/  FADD.FTZ R66, R14, R25 ;  /* 0x000000190e427221 */ /* 0x001fc20000010000 */
[----:B------:R-:W-:Y:S01]  /*c540*/  FFMA.FTZ R92, R57, R56, -R12 ;  /* 0x00000038395c7223 */ /* 0x000fe2000001080c */
[----:B------:R-:W-:-:S01]  /*c550*/  FADD.FTZ R98, R34, R91 ;  /* 0x0000005b22627221 */ /* 0x000fc20000010000 */
[----:B------:R-:W-:Y:S01]  /*c560*/  F2FP.SATFINITE.E4M3.F32.PACK_AB_MERGE_C R150, R85, R44, RZ ;  /* 0x0000002c5596723e */ /* 0x000fe200048070ff */
        /* <DEDUP_REMOVED lines=9> */
[----:B------:R-:W-:Y:S01]  /*c600*/  F2FP.SATFINITE.E4M3.F32.PACK_AB_MERGE_C R150, R79, R40, R150 ;  /* 0x000000284f96723e */ /* 0x000fe20004807096 */
[----:B------:R-:W-:-:S01]  /*c610*/  FADD.FTZ R91, R111, R98 ;  /* 0x000000626f5b7221 */ /* 0x000fc20000010000 */
        /* <DEDUP_REMOVED lines=12> */
[-CC-:B------:R-:W-:Y:S01]  /*c6e0*/  FFMA.FTZ R29, R29, R56.reuse, -R12.reuse ;  /* 0x000000381d1d7223 */ /* 0x180fe2000001080c */
[----:B------:R-:W-:-:S01]  /*c6f0*/  FFMA.FTZ R67, R67, R56, -R12 ;  /* 0x0000003843437223 */ /* 0x000fc2000001080c */
[-CC-:B------:R-:W-:Y:S01]  /*c700*/  FFMA.FTZ R31, R31, R56.reuse, -R12.reuse ;  /* 0x000000381f1f7223 */ /* 0x180fe2000001080c */
[----:B------:R-:W-:-:S01]  /*c710*/  FFMA.FTZ R13, R13, R56, -R12 ;  /* 0x000000380d0d7223 */ /* 0x000fc2000001080c */
[----:B------:R-:W0:Y:S01]  /*c720*/  MUFU.EX2 R82, R82 ;  /* 0x0000005200527308 */ /* 0x000e220000000800 */
[----:B-1----:R-:W-:-:S01]  /*c730*/  FADD.FTZ R66, R80, R89 ;  /* 0x0000005950427221 */ /* 0x002fc20000010000 */
[----:B------:R-:W-:Y:S01]  /*c740*/  FFMA.FTZ R33, R33, R56, -R12 ;  /* 0x0000003821217223 */ /* 0x000fe2000001080c */
[----:B------:R-:W-:-:S04]  /*c750*/  F2FP.SATFINITE.E4M3.F32.PACK_AB_MERGE_C R78, R78, R15, RZ ;  /* 0x0000000f4e4e723e */ /* 0x000fc800048070ff */
[----:B------:R-:W-:Y:S01]  /*c760*/  F2FP.SATFINITE.E4M3.F32.PACK_AB_MERGE_C R153, R25, R14, R78 ;  /* 0x0000000e1999723e */ /* 0x000fe2000480704e */
        /* <DEDUP_REMOVED lines=14> */
[----:B------:R-:W-:Y:S01]  /*c850*/  FADD.FTZ R89, R85, R32 ;  /* 0x0000002055597221 */ /* 0x000fe20000010000 */
[----:B------:R-:W-:-:S03]  /*c860*/  F2FP.SATFINITE.E4M3.F32.PACK_AB_MERGE_C R75, R86, R75, RZ ;  /* 0x0000004b564b723e */ /* 0x000fc600048070ff */
[----:B------:R-:W-:Y:S01]  /*c870*/  FADD.FTZ R24, R52, R89 ;  /* 0x0000005934187221 */ /* 0x000fe20000010000 */
[----:B------:R-:W-:Y:S01]  /*c880*/  F2FP.SATFINITE.E4M3.F32.PACK_AB_MERGE_C R149, R84, R71, R75 ;  /* 0x000000475495723e */ /* 0x000fe2000480704b */
        /* <DEDUP_REMOVED lines=8> */
[----:B------:R-:W-:Y:S01]  /*c910*/  MUFU.EX2 R92, R92 ;  /* 0x0000005c005c7308 */ /* 0x000fe20000000800 */
[----:B0-----:R-:W-:-:S07]  /*c920*/  FADD.FTZ R32, R54, R73 ;  /* 0x0000004936207221 */ /* 0x001fce0000010000 */
[----:B------:R-:W0:Y:S08]  /*c930*/  MUFU.EX2 R97, R97 ;  /* 0x0000006100617308 */ /* 0x000e300000000800 */
[----:B------:R-:W1:Y:S08]  /*c940*/  MUFU.EX2 R57, R57 ;  /* 0x0000003900397308 */ /* 0x000e700000000800 */
[----:B------:R2:W-:Y:S01]  /*c950*/  MUFU.EX2 R0, R45 ;  /* 0x0000002d00007308 */ /* 0x0005e20000000800 */
[C---:B0-----:R-:W-:Y:S01]  /*c960*/  F2FP.SATFINITE.E4M3.F32.PACK_AB_MERGE_C R144, R97.reuse, R54, RZ ;  /* 0x000000366190723e */ /* 0x041fe200048070ff */
[----:B------:R-:W-:-:S03]  /*c970*/  FADD.FTZ R97, R97, R32 ;  /* 0x0000002061617221 */ /* 0x000fc60000010000 */
[----:B------:R-:W-:-:S03]  /*c980*/  F2FP.SATFINITE.E4M3.F32.PACK_AB_MERGE_C R144, R87, R52, R144 ;  /* 0x000000345790723e */ /* 0x000fc60004807090 */
[----:B------:R-:W0:Y:S01]  /*c990*/  MUFU.EX2 R58, R58 ;  /* 0x0000003a003a7308 */ /* 0x000e220000000800 */
[----:B--2---:R-:W-:-:S01]  /*c9a0*/  FADD.FTZ R45, R81, R20 ;  /* 0x00000014512d7221 */ /* 0x004fc20000010000 */
[-CC-:B------:R-:W-:Y:S01]  /*c9b0*/  FFMA.FTZ R20, R48, R56.reuse, -R12.reuse ;  /* 0x0000003830147223 */ /* 0x180fe2000001080c */
[C---:B------:R-:W-:Y:S02]  /*c9c0*/  F2FP.SATFINITE.E4M3.F32.PACK_AB_MERGE_C R81, R90.reuse, R81, RZ ;  /* 0x000000515a51723e */ /* 0x040fe400048070ff */
[----:B------:R-:W-:Y:S01]  /*c9d0*/  FADD.FTZ R24, R90, R45 ;  /* 0x0000002d5a187221 */ /* 0x000fe20000010000 */
[----:B------:R-:W-:-:S01]  /*c9e0*/  FFMA.FTZ R45, R50, R56, -R12 ;  /* 0x00000038322d7223 */ /* 0x000fc2000001080c */
[----:B------:R-:W-:Y:S01]  /*c9f0*/  F2FP.SATFINITE.E4M3.F32.PACK_AB_MERGE_C R151, R88, R77, R81 ;  /* 0x0000004d5897723e */ /* 0x000fe20004807051 */
[----:B------:R-:W-:Y:S01]  /*ca00*/  MUFU.EX2 R60, R60 ;  /* 0x0000003c003c7308 */ /* 0x000fe20000000800 */
[----:B------:R-:W-:-:S04]  /*ca10*/  FADD.FTZ R73, R83, R24 ;  /* 0x0000001853497221 */ /* 0x000fc80000010000 */
[----:B------:R-:W-:-:S03]  /*ca20*/  FADD.FTZ R24, R92, R73 ;  /* 0x000000495c187221 */ /* 0x000fc60000010000 */
[----:B------:R-:W2:Y:S01]  /*ca30*/  MUFU.EX2 R65, R65 ;  /* 0x0000004100417308 */ /* 0x000ea20000000800 */
[----:B-1----:R-:W-:-:S01]  /*ca40*/  FADD.FTZ R73, R57, R24 ;  /* 0x0000001839497221 */ /* 0x002fc20000010000 */
[----:B0-----:R-:W-:Y:S01]  /*ca50*/  FADD.FTZ R32, R58, R97 ;  /* 0x000000613a207221 */ /* 0x001fe20000010000 */
[----:B------:R-:W-:-:S05]  /*ca60*/  FFMA.FTZ R24, R26, R56, -R12 ;  /* 0x000000381a187223 */ /* 0x000fca000001080c */
[----:B------:R-:W0:Y:S08]  /*ca70*/  MUFU.EX2 R94, R94 ;  /* 0x0000005e005e7308 */ /* 0x000e300000000800 */
[----:B------:R-:W1:Y:S01]  /*ca80*/  MUFU.EX2 R63, R63 ;  /* 0x0000003f003f7308 */ /* 0x000e620000000800 */
[----:B--2---:R-:W-:-:S07]  /*ca90*/  F2FP.SATFINITE.E4M3.F32.PACK_AB_MERGE_C R146, R65, R60, RZ ;  /* 0x0000003c4192723e */ /* 0x004fce00048070ff */
[----:B------:R-:W2:Y:S01]  /*caa0*/  MUFU.EX2 R59, R59 ;  /* 0x0000003b003b7308 */ /* 0x000ea20000000800 */
[----:B0-----:R-:W-:-:S01]  /*cab0*/  FADD.FTZ R26, R94, R73 ;  /* 0x000000495e1a7221 */ /* 0x001fc20000010000 */
[----:B------:R-:W-:-:S04]  /*cac0*/  F2FP.SATFINITE.E4M3.F32.PACK_AB_MERGE_C R57, R94, R57, RZ ;  /* 0x000000395e39723e */ /* 0x000fc800048070ff */
[----:B------:R-:W-:Y:S02]  /*cad0*/  F2FP.SATFINITE.E4M3.F32.PACK_AB_MERGE_C R145, R92, R83, R57 ;  /* 0x000000535c91723e */ /* 0x000fe40004807039 */
[----:B------:R-:W0:Y:S01]  /*cae0*/  MUFU.EX2 R96, R96 ;  /* 0x0000006000607308 */ /* 0x000e220000000800 */
[----:B-1----:R-:W-:-:S01]  /*caf0*/  FADD.FTZ R79, R63, R32 ;  /* 0x000000203f4f7221 */ /* 0x002fc20000010000 */
[----:B------:R-:W-:-:S03]  /*cb00*/  F2FP.SATFINITE.E4M3.F32.PACK_AB_MERGE_C R146, R63, R58, R146 ;  /* 0x0000003a3f92723e */ /* 0x000fc60004807092 */
[----:B------:R-:W-:-:S03]  /*cb10*/  FADD.FTZ R60, R60, R79 ;  /* 0x0000004f3c3c7221 */ /* 0x000fc60000010000 */
[----:B------:R-:W1:Y:S01]  /*cb20*/  MUFU.EX2 R61, R61 ;  /* 0x0000003d003d7308 */ /* 0x000e620000000800 */
[----:B--2---:R-:W-:-:S01]  /*cb30*/  FADD.FTZ R63, R59, R26 ;  /* 0x0000001a3b3f7221 */ /* 0x004fc20000010000 */
[----:B------:R-:W-:-:S06]  /*cb40*/  FADD.FTZ R65, R65, R60 ;  /* 0x0000003c41417221 */ /* 0x000fcc0000010000 */
        /* <DEDUP_REMOVED lines=29> */
[----:B------:R-:W-:-:S03]  /*cd20*/  F2FP.SATFINITE.E4M3.F32.PACK_AB_MERGE_C R42, R43, R42, RZ ;  /* 0x0000002a2b2a723e */ /* 0x000fc600048070ff */
[----:B------:R-:W-:Y:S01]  /*cd30*/  FADD.FTZ R12, R0, R15 ;  /* 0x0000000f000c7221 */ /* 0x000fe20000010000 */
        /* <DEDUP_REMOVED lines=46> */
[----:B------:R-:W-:-:S06]  /*d020*/  FADD.FTZ R35, R35, R74 ;  /* 0x0000004a23237221 */ /* 0x000fcc0000010000 */
[----:B------:R-:W0:Y:S01]  /*d030*/  MUFU.EX2 R14, R33 ;  /* 0x00000021000e7308 */ /* 0x000e220000000800 */
[----:B--2---:R-:W-:-:S01]  /*d040*/  FADD.FTZ R8, R12, R15 ;  /* 0x0000000f0c087221 */ /* 0x004fc20000010000 */
[----:B0-----:R-:W-:-:S03]  /*d050*/  F2FP.SATFINITE.E4M3.F32.PACK_AB_MERGE_C R0, R14, R13, RZ ;  /* 0x0000000d0e00723e */ /* 0x001fc600048070ff */
[----:B------:R-:W-:Y:S01]  /*d060*/  FADD.FTZ R13, R13, R8 ;  /* 0x000000080d0d7221 */ /* 0x000fe20000010000 */
[----:B------:R-:W-:Y:S01]  /*d070*/  F2FP.SATFINITE.E4M3.F32.PACK_AB_MERGE_C R139, R12, R67, R0 ;  /* 0x000000430c8b723e */ /* 0x000fe20004807000 */
[----:B------:R-:W-:Y:S02]  /*d080*/  FADD.FTZ R12, R76, R35 ;  /* 0x000000234c0c7221 */ /* 0x000fe40000010000 */
[----:B------:R-:W-:-:S01]  /*d090*/  FADD.FTZ R8, R14, R13 ;  /* 0x0000000d0e087221 */ /* 0x000fc20000010000 */
[----:B------:R-:W-:Y:S02]  /*d0a0*/  VIADD R0, R106, 0xfffffffe ;  /* 0xfffffffe6a007836 */ /* 0x000fe40000000000 */
[----:B------:R0:W-:Y:S04]  /*d0b0*/  STL [R1+0x8], R12 ;  /* 0x0000080c01007387 */ /* 0x0001e80000100800 */
[----:B------:R0:W-:Y:S01]  /*d0c0*/  STL [R1+0x4], R8 ;  /* 0x0000040801007387 */ /* 0x0001e20000100800 */
[----:B------:R-:W-:Y:S05]  /*d0d0*/  @!P5 BRA `(.L_x_11329) ;  /* 0x000000000048d947 */ /* 0x000fea0003800000 */
[C---:B------:R-:W-:Y:S01]  /*d0e0*/  ISETP.GT.AND P1, PT, R105.reuse, RZ, PT ;  /* 0x000000ff6900720c */ /* 0x040fe20003f24270 */
[----:B------:R-:W-:Y:S01]  /*d0f0*/  BSSY B0, `(.L_x_11330) ;  /* 0x000000e000007945 */ /* 0x000fe20003800000 */
[----:B0-----:R-:W-:-:S11]  /*d100*/  VIADD R8, R105, 0xffffffff ;  /* 0xffffffff69087836 */ /* 0x001fd60000000000 */
        /* <DEDUP_REMOVED lines=8> */
.L_x_11331:
[----:B------:R-:W-:-:S13]  /*d190*/  ISETP.NE.AND P1, PT, R11, 0x1, PT ;  /* 0x000000010b00780c */ /* 0x000fda0003f25270 */
[----:B------:R-:W0:Y:S02]  /*d1a0*/  @P1 LDC.64 R12, c[0x0][0x9e8] ;  /* 0x00027a00ff0c1b82 */ /* 0x000e240000000a00 */
[----:B0-----:R-:W-:-:S05]  /*d1b0*/  @P1 IMAD.HI.U32 R12, R8, R12, RZ ;  /* 0x0000000c080c1227 */ /* 0x001fca00078e00ff */
[----:B------:R-:W-:-:S07]  /*d1c0*/  @P1 SHF.R.U32.HI R8, RZ, R13, R12 ;  /* 0x0000000dff081219 */ /* 0x000fce000001160c */
.L_x_11332:
[----:B------:R-:W-:Y:S05]  /*d1d0*/  BSYNC B0 ;  /* 0x0000000000007941 */ /* 0x000fea0003800000 */
.L_x_11330:
[----:B------:R-:W-:-:S05]  /*d1e0*/  IMAD R11, R8, R11, R11 ;  /* 0x0000000b080b7224 */ /* 0x000fca00078e020b */
[----:B------:R-:W-:-:S07]  /*d1f0*/  VIMNMX R10, R10, R11, PT ;  /* 0x0000000b0a0a7248 */ /* 0x000fce0003fe0100 */
.L_x_11329:
[----:B0-----:R-:W2:Y:S01]  /*d200*/  LDL R8, [R1+0x48] ;  /* 0x0000480001087983 */ /* 0x001ea20000100800 */
        /* <DEDUP_REMOVED lines=9> */
[----:B------:R-:W-:Y:S01]  /*d2a0*/  LEA.HI.SX32 R11, R10, R11, 0x1a ;  /* 0x0000000b0a0b7211 */ /* 0x000fe200078fd2ff */
        /* <DEDUP_REMOVED lines=29> */
.L_x_11355:
[----:B------:R-:W-:-:S05]  /*d480*/  VIADD R14, R19, 0x1 ;  /* 0x00000001130e7836 */ /* 0x000fca0000000000 */
[----:B------:R-:W-:-:S04]  /*d490*/  ISETP.NE.AND P1, PT, R14, 0x2, PT ;  /* 0x000000020e00780c */ /* 0x000fc80003f25270 */
[----:B------:R-:W-:Y:S02]  /*d4a0*/  SEL R11, RZ, 0x1, P1 ;  /* 0x00000001ff0b7807 */ /* 0x000fe40000800000 */
[----:B------:R-:W-:Y:S02]  /*d4b0*/  SEL R14, R14, RZ, P1 ;  /* 0x000000ff0e0e7207 */ /* 0x000fe40000800000 */
[----:B0-----:R-:W-:-:S05]  /*d4c0*/  LOP3.LUT R10, R156, R11, RZ, 0x3c, !PT ;  /* 0x0000000b9c0a7212 */ /* 0x001fca00078e3cff */
[----:B------:R0:W-:Y:S01]  /*d4d0*/  STL [R1], R10 ;  /* 0x0000000a01007387 */ /* 0x0001e20000100800 */
[----:B------:R-:W-:Y:S05]  /*d4e0*/  @!P0 BRA `(.L_x_11336) ;  /* 0x0000000000048947 */ /* 0x000fea0003800000 */
[----:B------:R-:W-:Y:S01]  /*d4f0*/  BPT.TRAP 0x1 ;  /* 0x000000040000795c */ /* 0x000fe20000300000 */
.L_x_11336:
[----:B------:R-:W-:Y:S01]  /*d500*/  IMAD R8, R14, 0x8, R18 ;  /* 0x000000080e087824 */ /* 0x000fe200078e0212 */
[----:B------:R-:W-:-:S04]  /*d510*/  SHF.L.U32 R11, R10, 0x1f, RZ ;  /* 0x0000001f0a0b7819 */ /* 0x000fc800000006ff */
[----:B------:R1:W2:Y:S01]  /*d520*/  SYNCS.PHASECHK.TRANS64.TRYWAIT P1, [R8+URZ+0x13230], R11 ;  /* 0x0132300b080075a7 */ /* 0x0002a2000802017f */
[----:B------:R-:W-:Y:S05]  /*d530*/  @!P0 BRA `(.L_x_11337) ;  /* 0x0000000000048947 */ /* 0x000fea0003800000 */
[----:B------:R-:W-:Y:S01]  /*d540*/  BPT.TRAP 0x1 ;  /* 0x000000040000795c */ /* 0x000fe20000300000 */
.L_x_11337:
[----:B0-----:R-:W3:Y:S01]  /*d550*/  LDL R10, [R1+0x2c] ;  /* 0x00002c00010a7983 */ /* 0x001ee20000100800 */
[----:B------:R-:W-:Y:S01]  /*d560*/  BSSY B2, `(.L_x_11338) ;  /* 0x0000007000027945 */ /* 0x000fe20003800000 */
[----:B---3--:R-:W-:-:S04]  /*d570*/  IMAD R20, R14, 0x280, R10 ;  /* 0x000002800e147824 */ /* 0x008fc800078e020a */
[C---:B------:R-:W-:Y:S02]  /*d580*/  VIADD R12, R20.reuse, 0x80 ;  /* 0x00000080140c7836 */ /* 0x040fe40000000000 */
[----:B------:R-:W-:Y:S01]  /*d590*/  VIADD R56, R20, 0x100 ;  /* 0x0000010014387836 */ /* 0x000fe20000000000 */
[----:B--2---:R-:W-:Y:S06]  /*d5a0*/  @P1 BRA `(.L_x_11339) ;  /* 0x0000000000081947 */ /* 0x004fec0003800000 */
[----:B------:R-:W0:Y:S02]  /*d5b0*/  SYNCS.PHASECHK.TRANS64.TRYWAIT P1, [R8+URZ+0x13230], R11 ;  /* 0x0132300b080075a7 */ /* 0x000e24000802017f */
[----:B0-----:R-:W-:Y:S05]  /*d5c0*/  @!P1 BRA `(.L_x_11340) ;  /* 0x00000154000c9947 */ /* 0x001fea0003800000 */
.L_x_11339:
[----:B------:R-:W-:Y:S05]  /*d5d0*/  BSYNC B2 ;  /* 0x0000000000027941 */ /* 0x000fea0003800000 */
.L_x_11338:
        /* <DEDUP_REMOVED lines=10> */
[C---:B------:R-:W-:Y:S01]  /*d680*/  VIADD R12, R20.reuse, 0x180 ;  /* 0x00000180140c7836 */ /* 0x040fe20000000000 */
[----:B------:R-:W-:Y:S01]  /*d690*/  R2UR UR23, R13 ;  /* 0x000000000d1772ca */ /* 0x000fe200000e0000 */
[----:B------:R-:W-:Y:S01]  /*d6a0*/  VIADD R56, R20, 0x182 ;  /* 0x0000018214387836 */ /* 0x000fe20000000000 */
[----:B------:R-:W-:Y:S01]  /*d6b0*/  R2UR UR20, R4 ;  /* 0x00000000041472ca */ /* 0x000fe200000e0000 */
[----:B------:R-:W-:Y:S01]  /*d6c0*/  IMAD.MOV.U32 R57, RZ, RZ, -0x7fffffe0 ;  /* 0x80000020ff397424 */ /* 0x000fe200078e00ff */
[----:B------:R-:W-:-:S02]  /*d6d0*/  R2UR UR21, R5 ;  /* 0x00000000051572ca */ /* 0x000fc400000e0000 */
[----:B------:R-:W-:Y:S01]  /*d6e0*/  R2UR UR26, R10 ;  /* 0x000000000a1a72ca */ /* 0x000fe200000e0000 */
[----:B------:R-:W-:Y:S01]  /*d6f0*/  VIADD R10, R20, 0x200 ;  /* 0x00000200140a7836 */ /* 0x000fe20000000000 */
[----:B------:R-:W-:Y:S01]  /*d700*/  R2UR UR27, R11 ;  /* 0x000000000b1b72ca */ /* 0x000fe200000e0000 */
[----:B------:R-:W-:Y:S01]  /*d710*/  QGMMA.64x32x32.F32.E4M3.E4M3 R120, gdesc[UR12], RZ, !UPT, gsb0 ;  /* 0x006000000c7879f3 */ /* 0x000fe2000c0008ff */
[----:B------:R-:W-:Y:S02]  /*d720*/  R2UR UR24, R4 ;  /* 0x00000000041872ca */ /* 0x000fe400000e0000 */
[----:B------:R-:W-:Y:S02]  /*d730*/  R2UR UR25, R5 ;  /* 0x00000000051972ca */ /* 0x000fe400000e0000 */
[----:B------:R-:W-:Y:S01]  /*d740*/  R2UR UR10, R12 ;  /* 0x000000000c0a72ca */ /* 0x000fe200000e0000 */
[----:B------:R-:W-:Y:S01]  /*d750*/  VIADD R12, R20, 0x2 ;  /* 0x00000002140c7836 */ /* 0x000fe20000000000 */
[----:B------:R-:W-:-:S02]  /*d760*/  R2UR UR11, R13 ;  /* 0x000000000d0b72ca */ /* 0x000fc400000e0000 */
[----:B------:R-:W-:Y:S02]  /*d770*/  R2UR UR8, R4 ;  /* 0x00000000040872ca */ /* 0x000fe400000e0000 */
[----:B------:R-:W-:Y:S02]  /*d780*/  R2UR UR9, R5 ;  /* 0x00000000050972ca */ /* 0x000fe400000e0000 */
[----:B------:R-:W-:Y:S01]  /*d790*/  R2UR UR6, R10 ;  /* 0x000000000a0672ca */ /* 0x000fe200000e0000 */
[----:B------:R-:W-:Y:S01]  /*d7a0*/  VIADD R10, R20, 0x82 ;  /* 0x00000082140a7836 */ /* 0x000fe20000000000 */
[----:B------:R-:W-:Y:S01]  /*d7b0*/  R2UR UR7, R11 ;  /* 0x000000000b0772ca */ /* 0x000fe200000e0000 */
[----:B------:R-:W-:Y:S01]  /*d7c0*/  IMAD.MOV.U32 R11, RZ, RZ, -0x7fffffe0 ;  /* 0x80000020ff0b7424 */ /* 0x000fe200078e00ff */
[----:B------:R-:W-:Y:S02]  /*d7d0*/  R2UR UR4, R4 ;  /* 0x00000000040472ca */ /* 0x000fe400000e0000 */
[----:B------:R-:W-:-:S02]  /*d7e0*/  R2UR UR5, R5 ;  /* 0x00000000050572ca */ /* 0x000fc400000e0000 */
[----:B------:R-:W-:Y:S01]  /*d7f0*/  R2UR UR18, R12 ;  /* 0x000000000c1272ca */ /* 0x000fe200000e0000 */
[----:B------:R-:W-:Y:S01]  /*d800*/  VIADD R12, R20, 0x102 ;  /* 0x00000102140c7836 */ /* 0x000fe20000000000 */
[----:B------:R-:W-:Y:S01]  /*d810*/  R2UR UR19, R13 ;  /* 0x000000000d1372ca */ /* 0x000fe200000e0000 */
[----:B------:R-:W-:Y:S01]  /*d820*/  IMAD.MOV.U32 R13, RZ, RZ, -0x7fffffe0 ;  /* 0x80000020ff0d7424 */ /* 0x000fe200078e00ff */
        /* <DEDUP_REMOVED lines=50> */
.L_x_11341:
[----:B------:R-:W-:Y:S01]  /*db50*/  SHF.L.U32 R10, R156, 0x1f, RZ ;  /* 0x0000001f9c0a7819 */ /* 0x000fe200000006ff */
[----:B------:R-:W-:-:S04]  /*db60*/  IMAD R20, R19, 0x8, R18 ;  /* 0x0000000813147824 */ /* 0x000fc800078e0212 */
[----:B------:R0:W1:Y:S01]  /*db70*/  SYNCS.PHASECHK.TRANS64.TRYWAIT P1, [R20+URZ+0x13250], R10 ;  /* 0x0132500a140075a7 */ /* 0x000062000802017f */
[----:B------:R-:W-:Y:S05]  /*db80*/  @!P0 BRA `(.L_x_11342) ;  /* 0x0000000000048947 */ /* 0x000fea0003800000 */
[----:B------:R-:W-:Y:S01]  /*db90*/  BPT.TRAP 0x1 ;  /* 0x000000040000795c */ /* 0x000fe20000300000 */
.L_x_11342:
[----:B------:R-:W-:Y:S04]  /*dba0*/  BSSY B2, `(.L_x_11343) ;  /* 0x0000004000027945 */ /* 0x000fe80003800000 */
[----:B-1----:R-:W-:Y:S05]  /*dbb0*/  @P1 BRA `(.L_x_11344) ;  /* 0x0000000000081947 */ /* 0x002fea0003800000 */
[----:B------:R-:W1:Y:S02]  /*dbc0*/  SYNCS.PHASECHK.TRANS64.TRYWAIT P1, [R20+URZ+0x13250], R10 ;  /* 0x0132500a140075a7 */ /* 0x000e64000802017f */
[----:B-1----:R-:W-:Y:S05]  /*dbd0*/  @!P1 BRA `(.L_x_11345) ;  /* 0x0000014c009c9947 */ /* 0x002fea0003800000 */
.L_x_11344:
[----:B------:R-:W-:Y:S05]  /*dbe0*/  BSYNC B2 ;  /* 0x0000000000027941 */ /* 0x000fea0003800000 */
.L_x_11343:
[----:B01----:R-:W-:Y:S01]  /*dbf0*/  VIADD R10, R18, 0x1000 ;  /* 0x00001000120a7836 */ /* 0x003fe20000000000 */
[----:B------:R-:W-:Y:S01]  /*dc00*/  WARPGROUP.ARRIVE ;  /* 0x00000000000079c5 */ /* 0x000fe20000000000 */
[----:B------:R-:W-:Y:S01]  /*dc10*/  IMAD.MOV.U32 R11, RZ, RZ, -0x3ffffff0 ;  /* 0xc0000010ff0b7424 */ /* 0x000fe200078e00ff */
[----:B------:R-:W-:Y:S02]  /*dc20*/  LOP3.LUT P1, RZ, R17, 0x10, RZ, 0xc0, !PT ;  /* 0x0000001011ff7812 */ /* 0x000fe4000782c0ff */
[----:B------:R-:W-:Y:S02]  /*dc30*/  SHF.R.U32.HI R10, RZ, 0x4, R10 ;  /* 0x00000004ff0a7819 */ /* 0x000fe4000001160a */
[----:B------:R-:W-:Y:S02]  /*dc40*/  R2UR UR7, R11 ;  /* 0x000000000b0772ca */ /* 0x000fe400000e0000 */
[----:B------:R-:W-:-:S04]  /*dc50*/  LOP3.LUT R10, R10, 0x3fff, RZ, 0xc0, !PT ;  /* 0x00003fff0a0a7812 */ /* 0x000fc800078ec0ff */
[----:B------:R-:W-:-:S05]  /*dc60*/  LOP3.LUT R10, R10, 0x10000, RZ, 0xfc, !PT ;  /* 0x000100000a0a7812 */ /* 0x000fca00078efcff */
[----:B------:R-:W-:-:S05]  /*dc70*/  IMAD R10, R19, 0x280, R10 ;  /* 0x00000280130a7824 */ /* 0x000fca00078e020a */
[----:B------:R-:W-:-:S13]  /*dc80*/  R2UR UR6, R10 ;  /* 0x000000000a0672ca */ /* 0x000fda00000e0000 */
[----:B------:R-:W-:Y:S01]  /*dc90*/  QGMMA.64x64x32.F32.E4M3.E4M3 R24, R152, gdesc[UR4], R24, gsb0 ;  /* 0x00e0000498187df3 */ /* 0x000fe20008000818 */
[----:B------:R-:W-:Y:S02]  /*dca0*/  VIADD R12, R10, 0x80 ;  /* 0x000000800a0c7836 */ /* 0x000fe40000000000 */
[----:B------:R-:W-:-:S03]  /*dcb0*/  IMAD.MOV.U32 R13, RZ, RZ, -0x3ffffff0 ;  /* 0xc0000010ff0d7424 */ /* 0x000fc600078e00ff */
[----:B------:R-:W-:Y:S02]  /*dcc0*/  R2UR UR6, R12 ;  /* 0x000000000c0672ca */ /* 0x000fe400000e0000 */
[----:B------:R-:W-:Y:S01]  /*dcd0*/  R2UR UR7, R13 ;  /* 0x000000000d0772ca */ /* 0x000fe200000e0000 */
[----:B------:R-:W-:Y:S02]  /*dce0*/  WARPGROUP.DEPBAR.LE gsb0, 0x0 ;  /* 0x00008000000079c5 */ /* 0x000fe40000010000 */
[----:B------:R-:W2:Y:S04]  /*dcf0*/  LDL R152, [R1+0x3c] ;  /* 0x00003c0001987983 */ /* 0x000ea80000100800 */
[----:B------:R-:W3:Y:S04]  /*dd00*/  LDL R153, [R1+0x38] ;  /* 0x0000380001997983 */ /* 0x000ee80000100800 */
[----:B------:R-:W4:Y:S04]  /*dd10*/  LDL R154, [R1+0x28] ;  /* 0x00002800019a7983 */ /* 0x000f280000100800 */
[----:B------:R-:W5:Y:S01]  /*dd20*/  LDL R155, [R1+0x14] ;  /* 0x00001400019b7983 */ /* 0x000f620000100800 */
[----:B------:R-:W-:Y:S01]  /*dd30*/  WARPGROUP.ARRIVE ;  /* 0x00000000000079c5 */ /* 0x000fe20000000000 */
[----:B------:R-:W-:-:S02]  /*dd40*/  VIADD R12, R10, 0x100 ;  /* 0x000001000a0c7836 */ /* 0x000fc40000000000 */
[C---:B------:R-:W-:Y:S01]  /*dd50*/  FMUL.FTZ R11, R2.reuse, R120 ;  /* 0x00000078020b7220 */ /* 0x040fe20000410000 */
[----:B------:R-:W-:Y:S02]  /*dd60*/  IMAD.MOV.U32 R13, RZ, RZ, -0x3ffffff0 ;  /* 0xc0000010ff0d7424 */ /* 0x000fe400078e00ff */
[C---:B------:R-:W-:Y:S01]  /*dd70*/  FMUL.FTZ R120, R2.reuse, R124 ;  /* 0x0000007c02787220 */ /* 0x040fe20000410000 */
[----:B------:R-:W-:Y:S01]  /*dd80*/  FMUL.FTZ R124, R2, R128 ;  /* 0x00000080027c7220 */ /* 0x000fe20000410000 */
[----:B------:R-:W-:Y:S01]  /*dd90*/  QGMMA.64x64x32.F32.E4M3.E4M3 R24, R148, gdesc[UR4], R24, gsb0 ;  /* 0x00e0000494187df3 */ /* 0x000fe20008000818 */
[----:B------:R-:W-:Y:S01]  /*dda0*/  R2UR UR6, R12 ;  /* 0x000000000c0672ca */ /* 0x000fe200000e0000 */
[----:B------:R-:W-:Y:S01]  /*ddb0*/  VIADD R12, R10, 0x180 ;  /* 0x000001800a0c7836 */ /* 0x000fe20000000000 */
[----:B------:R-:W-:Y:S01]  /*ddc0*/  R2UR UR7, R13 ;  /* 0x000000000d0772ca */ /* 0x000fe200000e0000 */
[----:B------:R-:W-:Y:S02]  /*ddd0*/  IMAD.MOV.U32 R13, RZ, RZ, -0x3ffffff0 ;  /* 0xc0000010ff0d7424 */ /* 0x000fe400078e00ff */
[C---:B------:R-:W-:Y:S01]  /*dde0*/  FMUL.FTZ R128, R2.reuse, R132 ;  /* 0x0000008402807220 */ /* 0x040fe20000410000 */
[----:B------:R-:W-:Y:S01]  /*ddf0*/  FMUL.FTZ R132, R2, R56 ;  /* 0x0000003802847220 */ /* 0x000fe20000410000 */
[----:B------:R-:W-:-:S02]  /*de00*/  VIADD R56, R10, 0x200 ;  /* 0x000002000a387836 */ /* 0x000fc40000000000 */
        /* <DEDUP_REMOVED lines=65> */
[----:B------:R-:W-:-:S02]  /*e220*/  WARPGROUP.DEPBAR.LE gsb0, 0x0 ;  /* 0x00008000000079c5 */ /* 0x000fc40000010000 */
[----:B------:R-:W-:-:S06]  /*e230*/  WARPGROUP.ARRIVE ;  /* 0x00000000000079c5 */ /* 0x000fcc0000000000 */
[----:B------:R-:W1:Y:S01]  /*e240*/  S2R R151, SR_TID.X ;  /* 0x0000000000977919 */ /* 0x000e620000002100 */
[----:B------:R-:W0:Y:S01]  /*e250*/  MUFU.TANH R19, R19 ;  /* 0x0000001300137308 */ /* 0x000e220000002400 */
[----:B------:R-:W-:Y:S01]  /*e260*/  QGMMA.64x64x32.F32.E4M3.E4M3 R24, R144, gdesc[UR4], R24, gsb0 ;  /* 0x00e0000490187df3 */ /* 0x000fe20008000818 */
[----:B------:R-:W-:Y:S01]  /*e270*/  R2UR UR6, R12 ;  /* 0x000000000c0672ca */ /* 0x000fe200000e0000 */
[C---:B------:R-:W-:Y:S01]  /*e280*/  FMUL.FTZ R12, R2.reuse, R121 ;  /* 0x00000079020c7220 */ /* 0x040fe20000410000 */
[----:B------:R-:W-:Y:S01]  /*e290*/  R2UR UR7, R13 ;  /* 0x000000000d0772ca */ /* 0x000fe200000e0000 */
[C---:B------:R-:W-:Y:S01]  /*e2a0*/  FMUL.FTZ R121, R2.reuse, R125 ;  /* 0x0000007d02797220 */ /* 0x040fe20000410000 */
[C---:B------:R-:W-:Y:S01]  /*e2b0*/  FMUL.FTZ R125, R2.reuse, R129 ;  /* 0x00000081027d7220 */ /* 0x040fe20000410000 */
        /* <DEDUP_REMOVED lines=8> */
[----:B------:R-:W-:Y:S01]  /*e340*/  FMUL.FTZ R64, R2, R67 ;  /* 0x0000004302407220 */ /* 0x000fe20000410000 */
[----:B------:R-:W0:Y:S08]  /*e350*/  MUFU.TANH R12, R12 ;  /* 0x0000000c000c7308 */ /* 0x000e300000002400 */
[----:B------:R-:W0:Y:S01]  /*e360*/  MUFU.TANH R13, R13 ;  /* 0x0000000d000d7308 */ /* 0x000e220000002400 */
[----:B-1----:R-:W-:-:S04]  /*e370*/  LOP3.LUT R151, R151, 0x7f, RZ, 0xc0, !PT ;  /* 0x0000007f97977812 */ /* 0x002fc800078ec0ff */
[----:B------:R-:W-:-:S03]  /*e380*/  ISETP.NE.AND P2, PT, R151, RZ, PT ;  /* 0x000000ff9700720c */ /* 0x000fc60003f45270 */
[----:B------:R-:W1:Y:S08]  /*e390*/  MUFU.TANH R120, R120 ;  /* 0x0000007800787308 */ /* 0x000e700000002400 */
        /* <DEDUP_REMOVED lines=9> */
[----:B------:R-:W-:Y:S01]  /*e430*/  R2UR UR6, R56 ;  /* 0x00000000380672ca */ /* 0x000fe200000e0000 */
[----:B------:R-:W-:Y:S01]  /*e440*/  @!P2 VIADD R56, R8, 0x13240 ;  /* 0x000132400838a836 */ /* 0x000fe20000000000 */
[----:B------:R-:W-:Y:S01]  /*e450*/  R2UR UR7, R57 ;  /* 0x00000000390772ca */ /* 0x000fe200000e0000 */
[----:B------:R-:W-:Y:S01]  /*e460*/  FMUL.FTZ R57, R2, R70 ;  /* 0x0000004602397220 */ /* 0x000fe20000410000 */
[----:B------:R-:W-:Y:S02]  /*e470*/  IMAD R70, R0, -0xa0, RZ ;  /* 0xffffff6000467824 */ /* 0x000fe400078e02ff */
[----:B------:R-:W0:Y:S01]  /*e480*/  MUFU.TANH R127, R127 ;  /* 0x0000007f007f7308 */ /* 0x000e220000002400 */
[----:B------:R-:W-:-:S07]  /*e490*/  @!P2 PRMT R56, RZ, 0x654, R56 ;  /* 0x00000654ff38a816 */ /* 0x000fce0000000038 */
[----:B------:R2:W0:Y:S08]  /*e4a0*/  MUFU.TANH R8, R57 ;  /* 0x0000003900087308 */ /* 0x0004300000002400 */
        /* <DEDUP_REMOVED lines=10> */
[----:B------:R-:W-:Y:S07]  /*e550*/  QGMMA.64x64x32.F32.E4M3.E4M3 R24, R136, gdesc[UR4], R24, gsb0 ;  /* 0x00e0000488187df3 */ /* 0x000fee0008000818 */
[----:B------:R-:W0:Y:S08]  /*e560*/  MUFU.TANH R108, R108 ;  /* 0x0000006c006c7308 */ /* 0x000e300000002400 */
[----:B------:R-:W0:Y:S08]  /*e570*/  MUFU.TANH R109, R109 ;  /* 0x0000006d006d7308 */ /* 0x000e300000002400 */
[----:B------:R-:W0:Y:S01]  /*e580*/  MUFU.TANH R110, R110 ;  /* 0x0000006e006e7308 */ /* 0x000e220000002400 */
[----:B--2---:R-:W-:-:S07]  /*e590*/  IADD3 R57, R70, 0x1, R152 ;  /* 0x0000000146397810 */ /* 0x004fce0007ffe098 */
[----:B------:R-:W2:Y:S01]  /*e5a0*/  MUFU.TANH R111, R111 ;  /* 0x0000006f006f7308 */ /* 0x000ea20000002400 */
[----:B---3--:R-:W-:Y:S02]  /*e5b0*/  IMAD.IADD R57, R57, 0x1, -R153 ;  /* 0x0000000139397824 */ /* 0x008fe400078e0a99 */
[C---:B----4-:R-:W-:Y:S02]  /*e5c0*/  IMAD R67, R154.reuse, -0x2, R70 ;  /* 0xfffffffe9a437824 */ /* 0x050fe400078e0246 */
[----:B------:R-:W-:-:S03]  /*e5d0*/  IMAD R57, R154, -0x2, R57 ;  /* 0xfffffffe9a397824 */ /* 0x000fc600078e0239 */
[----:B------:R-:W3:Y:S08]  /*e5e0*/  MUFU.TANH R112, R112 ;  /* 0x0000007000707308 */ /* 0x000ef00000002400 */
[----:B------:R-:W4:Y:S08]  /*e5f0*/  MUFU.TANH R113, R113 ;  /* 0x0000007100717308 */ /* 0x000f300000002400 */
        /* <DEDUP_REMOVED lines=9> */
[C---:B-----5:R-:W-:Y:S02]  /*e690*/  IMAD.IADD R135, R155.reuse, 0x1, R137 ;  /* 0x000000019b877824 */ /* 0x060fe400078e0289 */
        /* <DEDUP_REMOVED lines=61> */
.L_x_11348:
[----:B------:R-:W-:-:S05]  /*ea70*/  IMAD.U32 R138, RZ, RZ, UR40 ;  /* 0x00000028ff8a7e24 */ /* 0x000fca000f8e00ff */
[----:B------:R-:W-:-:S13]  /*ea80*/  ISETP.NE.AND P1, PT, R138, 0x1, PT ;  /* 0x000000018a00780c */ /* 0x000fda0003f25270 */
[----:B0-----:R-:W0:Y:S02]  /*ea90*/  @P1 LDC.64 R56, c[0x0][0x9e8] ;  /* 0x00027a00ff381b82 */ /* 0x001e240000000a00 */
[----:B0-----:R-:W-:-:S04]  /*eaa0*/  @P1 IMAD.HI.U32 R139, R15, R56, RZ ;  /* 0x000000380f8b1227 */ /* 0x001fc800078e00ff */
[----:B------:R-:W-:Y:S01]  /*eab0*/  IMAD.MOV.U32 R56, RZ, RZ, R15 ;  /* 0x000000ffff387224 */ /* 0x000fe200078e000f */
[----:B------:R-:W-:-:S07]  /*eac0*/  @P1 SHF.R.U32.HI R56, RZ, R57, R139 ;  /* 0x00000039ff381219 */ /* 0x000fce000001168b */
.L_x_11349:
[----:B------:R-:W-:Y:S05]  /*ead0*/  BSYNC B2 ;  /* 0x0000000000027941 */ /* 0x000fea0003800000 */
.L_x_11347:
[----:B------:R-:W-:-:S05]  /*eae0*/  IMAD R56, R56, R138, R67 ;  /* 0x0000008a38387224 */ /* 0x000fca00078e0243 */
[----:B------:R-:W-:Y:S02]  /*eaf0*/  VIMNMX R71, R71, R56, !PT ;  /* 0x0000003847477248 */ /* 0x000fe40007fe0100 */
[----:B------:R-:W-:-:S07]  /*eb00*/  VIADDMNMX R135, R56, R138, R135, PT ;  /* 0x0000008a38877246 */ /* 0x000fce0003800187 */
.L_x_11346:
[C---:B------:R-:W-:Y:S01]  /*eb10*/  ISETP.GE.AND P1, PT, R70.reuse, 0x2, PT ;  /* 0x000000024600780c */ /* 0x040fe20003f26270 */
[----:B0-----:R-:W2:Y:S01]  /*eb20*/  LDL R56, [R1+0x20] ;  /* 0x0000200001387983 */ /* 0x001ea20000100800 */
[----:B------:R-:W-:Y:S02]  /*eb30*/  ISETP.GE.AND P2, PT, R70, 0x9, PT ;  /* 0x000000094600780c */ /* 0x000fe40003f46270 */
[C---:B------:R-:W-:Y:S02]  /*eb40*/  ISETP.GT.AND P3, PT, R71.reuse, 0x1, !P1 ;  /* 0x000000014700780c */ /* 0x040fe40004f64270 */
[----:B------:R-:W-:Y:S02]  /*eb50*/  ISETP.GT.AND P4, PT, R71, 0x8, !P2 ;  /* 0x000000084700780c */ /* 0x000fe40005784270 */
[C---:B------:R-:W-:Y:S02]  /*eb60*/  ISETP.LT.OR P3, PT, R135.reuse, 0x2, P3 ;  /* 0x000000028700780c */ /* 0x040fe40001f61670 */
[----:B------:R-:W-:-:S02]  /*eb70*/  ISETP.LT.OR P4, PT, R135, 0x9, P4 ;  /* 0x000000098700780c */ /* 0x000fc40002781670 */
[----:B------:R-:W-:Y:S02]  /*eb80*/  FSEL R12, R12, -INF , !P3 ;  /* 0xff8000000c0c7808 */ /* 0x000fe40005800000 */
[----:B------:R-:W-:Y:S02]  /*eb90*/  ISETP.GE.AND P3, PT, R70, 0xa, PT ;  /* 0x0000000a4600780c */ /* 0x000fe40003f66270 */
[----:B------:R-:W-:Y:S02]  /*eba0*/  FSEL R120, R120, -INF , !P4 ;  /* 0xff80000078787808 */ /* 0x000fe40006000000 */
[----:B------:R-:W-:Y:S02]  /*ebb0*/  ISETP.GT.AND P4, PT, R71, 0x9, !P3 ;  /* 0x000000094700780c */ /* 0x000fe40005f84270 */
[----:B------:R-:W-:Y:S02]  /*ebc0*/  LOP3.LUT R17, R17, 0xfffffffd, RZ, 0xc0, !PT ;  /* 0xfffffffd11117812 */ /* 0x000fe400078ec0ff */
[----:B------:R-:W-:-:S02]  /*ebd0*/  ISETP.LT.OR P4, PT, R135, 0xa, P4 ;  /* 0x0000000a8700780c */ /* 0x000fc40002781670 */
[----:B------:R-:W-:Y:S02]  /*ebe0*/  LOP3.LUT R16, R16, 0x7fffffff, RZ, 0xc0, !PT ;  /* 0x7fffffff10107812 */ /* 0x000fe400078ec0ff */
        /* <DEDUP_REMOVED lines=11> */
[----:B------:R-:W-:Y:S02]  /*eca0*/  ISETP.GT.AND P6, PT, R71, 0x18, !P6 ;  /* 0x000000184700780c */ /* 0x000fe400077c4270 */
[----:B------:R-:W-:Y:S02]  /*ecb0*/  LOP3.LUT R17, R17, 0xfffffffe, RZ, 0xc0, !PT ;  /* 0xfffffffe11117812 */ /* 0x000fe400078ec0ff */
        /* <DEDUP_REMOVED lines=54> */
[----:B------:R-:W-:Y:S01]  /*f020*/  ISETP.LT.OR P6, PT, R135, 0x3a, P6 ;  /* 0x0000003a8700780c */ /* 0x000fe200037c1670 */
[C---:B--2---:R-:W-:Y:S02]  /*f030*/  IMAD.IADD R137, R56.reuse, 0x1, R137 ;  /* 0x0000000138897824 */ /* 0x044fe400078e0289 */
[----:B------:R-:W-:Y:S01]  /*f040*/  IMAD.IADD R136, R56, 0x1, R136 ;  /* 0x0000000138887824 */ /* 0x000fe200078e0288 */
[----:B------:R-:W-:-:S02]  /*f050*/  FSEL R117, R117, -INF , !P6 ;  /* 0xff80000075757808 */ /* 0x000fc40007000000 */
        /* <DEDUP_REMOVED lines=162> */
.L_x_11352:
[----:B------:R-:W-:-:S05]  /*fa80*/  IMAD.U32 R56, RZ, RZ, UR40 ;  /* 0x00000028ff387e24 */ /* 0x000fca000f8e00ff */
[----:B------:R-:W-:-:S13]  /*fa90*/  ISETP.NE.AND P6, PT, R56, 0x1, PT ;  /* 0x000000013800780c */ /* 0x000fda0003fc5270 */
[----:B------:R-:W0:Y:S02]  /*faa0*/  @P6 LDC.64 R10, c[0x0][0x9e8] ;  /* 0x00027a00ff0a6b82 */ /* 0x000e240000000a00 */
[----:B0-----:R-:W-:-:S04]  /*fab0*/  @P6 IMAD.HI.U32 R70, R21, R10, RZ ;  /* 0x0000000a15466227 */ /* 0x001fc800078e00ff */
[----:B------:R-:W-:Y:S01]  /*fac0*/  IMAD.MOV.U32 R10, RZ, RZ, R21 ;  /* 0x000000ffff0a7224 */ /* 0x000fe200078e0015 */
[----:B------:R-:W-:-:S07]  /*fad0*/  @P6 SHF.R.U32.HI R10, RZ, R11, R70 ;  /* 0x0000000bff0a6219 */ /* 0x000fce0000011646 */
.L_x_11353:
[----:B------:R-:W-:Y:S05]  /*fae0*/  BSYNC B2 ;  /* 0x0000000000027941 */ /* 0x000fea0003800000 */
.L_x_11351:
[----:B------:R-:W-:-:S05]  /*faf0*/  IMAD R67, R10, R56, R67 ;  /* 0x000000380a437224 */ /* 0x000fca00078e0243 */
[----:B------:R-:W-:Y:S02]  /*fb00*/  VIMNMX R136, R136, R67, !PT ;  /* 0x0000004388887248 */ /* 0x000fe40007fe0100 */
[----:B------:R-:W-:-:S07]  /*fb10*/  VIADDMNMX R137, R67, R56, R137, PT ;  /* 0x0000003843897246 */ /* 0x000fce0003800189 */
.L_x_11350:
[C---:B------:R-:W-:Y:S01]  /*fb20*/  ISETP.GT.AND P1, PT, R136.reuse, 0x1, !P1 ;  /* 0x000000018800780c */ /* 0x040fe20004f24270 */
[----:B------:R-:W2:Y:S01]  /*fb30*/  LDL.LU R135, [R1+0x8] ;  /* 0x0000080001877983 */ /* 0x000ea20000300800 */
[----:B------:R-:W-:Y:S02]  /*fb40*/  LOP3.LUT P6, RZ, R17, 0x2, RZ, 0xc0, !PT ;  /* 0x0000000211ff7812 */ /* 0x000fe400078cc0ff */
[----:B------:R-:W-:Y:S01]  /*fb50*/  ISETP.LT.OR P1, PT, R137, 0x2, P1 ;  /* 0x000000028900780c */ /* 0x000fe20000f21670 */
[----:B------:R-:W3:Y:S01]  /*fb60*/  LDL.LU R71, [R1+0x4] ;  /* 0x0000040001477983 */ /* 0x000ee20000300800 */
[----:B------:R-:W-:Y:S01]  /*fb70*/  LOP3.LUT R17, R17, 0xffffffdf, RZ, 0xc0, !PT ;  /* 0xffffffdf11117812 */ /* 0x000fe200078ec0ff */
[----:B------:R-:W-:Y:S01]  /*fb80*/  IMAD.U32 R56, RZ, RZ, UR39 ;  /* 0x00000027ff387e24 */ /* 0x000fe2000f8e00ff */
[----:B------:R-:W-:Y:S02]  /*fb90*/  FSEL R19, R19, -INF , !P1 ;  /* 0xff80000013137808 */ /* 0x000fe40004800000 */
[----:B------:R-:W-:-:S02]  /*fba0*/  ISETP.GT.AND P1, PT, R136, 0x18, !P6 ;  /* 0x000000188800780c */ /* 0x000fc40007724270 */
[----:B------:R-:W-:Y:S02]  /*fbb0*/  @P0 LOP3.LUT R17, R17, 0x20, RZ, 0xfc, !PT ;  /* 0x0000002011110812 */ /* 0x000fe400078efcff */
[----:B------:R-:W-:Y:S02]  /*fbc0*/  ISETP.LT.OR P1, PT, R137, 0x19, P1 ;  /* 0x000000198900780c */ /* 0x000fe40000f21670 */
[----:B------:R-:W-:Y:S02]  /*fbd0*/  ISETP.GT.AND P5, PT, R136, 0x11, !P5 ;  /* 0x000000118800780c */ /* 0x000fe40006fa4270 */
[----:B------:R-:W-:Y:S02]  /*fbe0*/  FSEL R130, R130, -INF , !P1 ;  /* 0xff80000082827808 */ /* 0x000fe40004800000 */
[----:B------:R-:W-:Y:S02]  /*fbf0*/  LOP3.LUT P1, RZ, R17, 0x1, RZ, 0xc0, !PT ;  /* 0x0000000111ff7812 */ /* 0x000fe4000782c0ff */
[----:B------:R-:W-:-:S02]  /*fc00*/  ISETP.LT.OR P5, PT, R137, 0x12, P5 ;  /* 0x000000128900780c */ /* 0x000fc40002fa1670 */
[C---:B------:R-:W-:Y:S02]  /*fc10*/  ISETP.GT.AND P1, PT, R136.reuse, 0x19, !P1 ;  /* 0x000000198800780c */ /* 0x040fe40004f24270 */
[----:B------:R-:W-:Y:S02]  /*fc20*/  FSEL R127, R127, -INF , !P5 ;  /* 0xff8000007f7f7808 */ /* 0x000fe40006800000 */
[----:B------:R-:W-:Y:S02]  /*fc30*/  ISETP.LT.OR P1, PT, R137, 0x1a, P1 ;  /* 0x0000001a8900780c */ /* 0x000fe40000f21670 */
[----:B------:R-:W-:Y:S02]  /*fc40*/  ISETP.GT.AND P4, PT, R136, 0x10, !P4 ;  /* 0x000000108800780c */ /* 0x000fe40006784270 */
[----:B------:R-:W-:Y:S02]  /*fc50*/  FSEL R131, R131, -INF , !P1 ;  /* 0xff80000083837808 */ /* 0x000fe40004800000 */
[----:B------:R-:W-:-:S02]  /*fc60*/  LOP3.LUT P1, RZ, R16, 0x80000000, RZ, 0xc0, !PT ;  /* 0x8000000010ff7812 */ /* 0x000fc4000782c0ff */
[----:B------:R-:W-:Y:S02]  /*fc70*/  LOP3.LUT P5, RZ, R16, 0x20000000, RZ, 0xc0, !PT ;  /* 0x2000000010ff7812 */ /* 0x000fe400078ac0ff */
[----:B------:R-:W-:Y:S02]  /*fc80*/  ISETP.GT.AND P1, PT, R136, 0x20, !P1 ;  /* 0x000000208800780c */ /* 0x000fe40004f24270 */
[C---:B------:R-:W-:Y:S02]  /*fc90*/  ISETP.LT.OR P4, PT, R137.reuse, 0x11, P4 ;  /* 0x000000118900780c */ /* 0x040fe40002781670 */
[----:B------:R-:W-:Y:S02]  /*fca0*/  ISETP.LT.OR P1, PT, R137, 0x21, P1 ;  /* 0x000000218900780c */ /* 0x000fe40000f21670 */
[----:B------:R-:W-:Y:S02]  /*fcb0*/  FSEL R126, R126, -INF , !P4 ;  /* 0xff8000007e7e7808 */ /* 0x000fe40006000000 */
[----:B------:R-:W-:-:S02]  /*fcc0*/  FSEL R106, R106, -INF , !P1 ;  /* 0xff8000006a6a7808 */ /* 0x000fc40004800000 */
[----:B------:R-:W-:Y:S02]  /*fcd0*/  LOP3.LUT P1, RZ, R16, 0x40000000, RZ, 0xc0, !PT ;  /* 0x4000000010ff7812 */ /* 0x000fe4000782c0ff */
[C---:B------:R-:W-:Y:S02]  /*fce0*/  ISETP.GT.AND P3, PT, R136.reuse, 0x9, !P3 ;  /* 0x000000098800780c */ /* 0x040fe40005f64270 */
[----:B------:R-:W-:Y:S02]  /*fcf0*/  ISETP.GT.AND P1, PT, R136, 0x21, !P1 ;  /* 0x000000218800780c */ /* 0x000fe40004f24270 */
[----:B------:R-:W-:Y:S02]  /*fd00*/  LOP3.LUT P4, RZ, R16, 0x10000000, RZ, 0xc0, !PT ;  /* 0x1000000010ff7812 */ /* 0x000fe4000788c0ff */
[C---:B------:R-:W-:Y:S02]  /*fd10*/  ISETP.LT.OR P1, PT, R137.reuse, 0x22, P1 ;  /* 0x000000228900780c */ /* 0x040fe40000f21670 */
[----:B------:R-:W-:-:S02]  /*fd20*/  ISETP.LT.OR P3, PT, R137, 0xa, P3 ;  /* 0x0000000a8900780c */ /* 0x000fc40001f61670 */
[----:B------:R-:W-:Y:S02]  /*fd30*/  FSEL R107, R107, -INF , !P1 ;  /* 0xff8000006b6b7808 */ /* 0x000fe40004800000 */
[C---:B------:R-:W-:Y:S02]  /*fd40*/  ISETP.GT.AND P1, PT, R136.reuse, 0x28, !P5 ;  /* 0x000000288800780c */ /* 0x040fe40006f24270 */
[----:B------:R-:W-:Y:S02]  /*fd50*/  FSEL R123, R123, -INF , !P3 ;  /* 0xff8000007b7b7808 */ /* 0x000fe40005800000 */
[----:B------:R-:W-:Y:S02]  /*fd60*/  ISETP.LT.OR P1, PT, R137, 0x29, P1 ;  /* 0x000000298900780c */ /* 0x000fe40000f21670 */
[----:B------:R-:W-:Y:S02]  /*fd70*/  ISETP.GT.AND P2, PT, R136, 0x8, !P2 ;  /* 0x000000088800780c */ /* 0x000fe40005744270 */
[----:B------:R-:W-:-:S02]  /*fd80*/  FSEL R110, R110, -INF , !P1 ;  /* 0xff8000006e6e7808 */ /* 0x000fc40004800000 */
[----:B------:R-:W-:Y:S02]  /*fd90*/  ISETP.GT.AND P1, PT, R136, 0x29, !P4 ;  /* 0x000000298800780c */ /* 0x000fe40006724270 */
[----:B------:R-:W-:Y:S02]  /*fda0*/  LOP3.LUT P3, RZ, R16, 0x8000000, RZ, 0xc0, !PT ;  /* 0x0800000010ff7812 */ /* 0x000fe4000786c0ff */
[C---:B------:R-:W-:Y:S02]  /*fdb0*/  ISETP.LT.OR P1, PT, R137.reuse, 0x2a, P1 ;  /* 0x0000002a8900780c */ /* 0x040fe40000f21670 */
[----:B------:R-:W-:Y:S02]  /*fdc0*/  ISETP.LT.OR P2, PT, R137, 0x9, P2 ;  /* 0x000000098900780c */ /* 0x000fe40001741670 */
[----:B------:R-:W-:Y:S02]  /*fdd0*/  FSEL R111, R111, -INF , !P1 ;  /* 0xff8000006f6f7808 */ /* 0x000fe40004800000 */
[----:B------:R-:W-:-:S02]  /*fde0*/  ISETP.GT.AND P1, PT, R136, 0x30, !P3 ;  /* 0x000000308800780c */ /* 0x000fc40005f24270 */
[----:B------:R-:W-:Y:S02]  /*fdf0*/  FSEL R122, R122, -INF , !P2 ;  /* 0xff8000007a7a7808 */ /* 0x000fe40005000000 */
[----:B------:R-:W-:Y:S02]  /*fe00*/  ISETP.LT.OR P1, PT, R137, 0x31, P1 ;  /* 0x000000318900780c */ /* 0x000fe40000f21670 */
[----:B------:R-:W-:Y:S02]  /*fe10*/  LOP3.LUT P2, RZ, R16, 0x4000000, RZ, 0xc0, !PT ;  /* 0x0400000010ff7812 */ /* 0x000fe4000784c0ff */
[----:B------:R-:W-:Y:S02]  /*fe20*/  FSEL R114, R114, -INF , !P1 ;  /* 0xff80000072727808 */ /* 0x000fe40004800000 */
[----:B------:R-:W-:Y:S02]  /*fe30*/  ISETP.GT.AND P1, PT, R136, 0x31, !P2 ;  /* 0x000000318800780c */ /* 0x000fe40005724270 */
[----:B------:R-:W-:-:S02]  /*fe40*/  LOP3.LUT P0, RZ, R16, 0x2000000, RZ, 0xc0, !PT ;  /* 0x0200000010ff7812 */ /* 0x000fc4000780c0ff */
[----:B------:R-:W-:Y:S02]  /*fe50*/  ISETP.LT.OR P1, PT, R137, 0x32, P1 ;  /* 0x000000328900780c */ /* 0x000fe40000f21670 */
[----:B------:R-:W-:Y:S02]  /*fe60*/  LOP3.LUT P6, RZ, R16, 0x1000000, RZ, 0xc0, !PT ;  /* 0x0100000010ff7812 */ /* 0x000fe400078cc0ff */
[----:B------:R-:W-:Y:S02]  /*fe70*/  FSEL R115, R115, -INF , !P1 ;  /* 0xff80000073737808 */ /* 0x000fe40004800000 */
        /* <DEDUP_REMOVED lines=22> */
[C---:B------:R-:W-:Y:S02]  /*ffe0*/  LOP3.LUT P5, RZ, R16.reuse, 0x80000, RZ, 0xc0, !PT ;  /* 0x0008000010ff7812 */ /* 0x040fe400078ac0ff */
[----:B------:R-:W-:Y:S02]  /*fff0*/  FSEL R91, R91, -INF , !P1 ;  /* 0xff8000005b5b7808 */ /* 0x000fe40004800000 */
[----:B------:R-:W-:Y:S02]  /*10000*/  LOP3.LUT P1, RZ, R16, 0x200000, RZ, 0xc0, !PT ;  /* 0x0020000010ff7812 */ /* 0x000fe4000782c0ff */
[----:B------:R-:W-:Y:S02]  /*10010*/  FMNMX.FTZ R10, R105, R10, !PT ;  /* 0x0000000a690a7209 */ /* 0x000fe40007810000 */
[----:B------:R-:W-:-:S02]  /*10020*/  ISETP.GT.AND P1, PT, R136, 0x48, !P1 ;  /* 0x000000488800780c */ /* 0x000fc40004f24270 */
[----:B------:R-:W-:Y:S02]  /*10030*/  FMNMX.FTZ R10, R108, R10, !PT ;  /* 0x0000000a6c0a7209 */ /* 0x000fe40007810000 */
[----:B------:R-:W-:Y:S02]  /*10040*/  ISETP.LT.OR P1, PT, R137, 0x49, P1 ;  /* 0x000000498900780c */ /* 0x000fe40000f21670 */
[----:B------:R-:W-:Y:S02]  /*10050*/  LOP3.LUT P4, RZ, R16, 0x40000, RZ, 0xc0, !PT ;  /* 0x0004000010ff7812 */ /* 0x000fe4000788c0ff */
[----:B------:R-:W-:Y:S02]  /*10060*/  FSEL R94, R94, -INF , !P1 ;  /* 0xff8000005e5e7808 */ /* 0x000fe40004800000 */
[----:B------:R-:W-:Y:S02]  /*10070*/  LOP3.LUT P1, RZ, R16, 0x100000, RZ, 0xc0, !PT ;  /* 0x0010000010ff7812 */ /* 0x000fe4000782c0ff */
[----:B------:R-:W-:-:S02]  /*10080*/  FMNMX.FTZ R10, R109, R10, !PT ;  /* 0x0000000a6d0a7209 */ /* 0x000fc40007810000 */
[----:B------:R-:W-:Y:S02]  /*10090*/  ISETP.GT.AND P1, PT, R136, 0x49, !P1 ;  /* 0x000000498800780c */ /* 0x000fe40004f24270 */
[----:B------:R-:W-:Y:S02]  /*100a0*/  FMNMX.FTZ R10, R112, R10, !PT ;  /* 0x0000000a700a7209 */ /* 0x000fe40007810000 */
[----:B------:R-:W-:Y:S02]  /*100b0*/  ISETP.LT.OR P1, PT, R137, 0x4a, P1 ;  /* 0x0000004a8900780c */ /* 0x000fe40000f21670 */
[----:B------:R-:W-:Y:S02]  /*100c0*/  LOP3.LUT P3, RZ, R16, 0x20000, RZ, 0xc0, !PT ;  /* 0x0002000010ff7812 */ /* 0x000fe4000786c0ff */
[----:B------:R-:W-:Y:S02]  /*100d0*/  FSEL R95, R95, -INF , !P1 ;  /* 0xff8000005f5f7808 */ /* 0x000fe40004800000 */
        /* <DEDUP_REMOVED lines=24> */
[----:B------:R-:W-:-:S02]  /*10260*/  FMNMX.FTZ R10, R96, R10, !PT ;  /* 0x0000000a600a7209 */ /* 0x000fc40007810000 */
[----:B------:R-:W-:Y:S02]  /*10270*/  FSEL R74, R74, -INF , !P1 ;  /* 0xff8000004a4a7808 */ /* 0x000fe40004800000 */
[----:B------:R-:W-:Y:S02]  /*10280*/  ISETP.GT.AND P1, PT, R136, 0x61, !P6 ;  /* 0x000000618800780c */ /* 0x000fe40007724270 */
[----:B------:R-:W-:Y:S02]  /*10290*/  FMNMX.FTZ R10, R97, R10, !PT ;  /* 0x0000000a610a7209 */ /* 0x000fe40007810000 */
[----:B------:R-:W-:Y:S02]  /*102a0*/  ISETP.LT.OR P1, PT, R137, 0x62, P1 ;  /* 0x000000628900780c */ /* 0x000fe40000f21670 */
[----:B------:R-:W-:Y:S02]  /*102b0*/  FMNMX.FTZ R10, R100, R10, !PT ;  /* 0x0000000a640a7209 */ /* 0x000fe40007810000 */
[----:B------:R-:W-:-:S02]  /*102c0*/  LOP3.LUT P0, RZ, R16, 0x1, RZ, 0xc0, !PT ;  /* 0x0000000110ff7812 */ /* 0x000fc4000780c0ff */
[----:B------:R-:W-:Y:S02]  /*102d0*/  FSEL R75, R75, -INF , !P1 ;  /* 0xff8000004b4b7808 */ /* 0x000fe40004800000 */
[----:B------:R-:W-:Y:S02]  /*102e0*/  LOP3.LUT P1, RZ, R16, 0x2000, RZ, 0xc0, !PT ;  /* 0x0000200010ff7812 */ /* 0x000fe4000782c0ff */
[----:B------:R-:W-:Y:S02]  /*102f0*/  FMNMX.FTZ R10, R101, R10, !PT ;  /* 0x0000000a650a7209 */ /* 0x000fe40007810000 */
[C---:B------:R-:W-:Y:S02]  /*10300*/  ISETP.GT.AND P0, PT, R136.reuse, RZ, !P0 ;  /* 0x000000ff8800720c */ /* 0x040fe40004704270 */
[----:B------:R-:W-:Y:S02]  /*10310*/  ISETP.GT.AND P1, PT, R136, 0x68, !P1 ;  /* 0x000000688800780c */ /* 0x000fe40004f24270 */
[----:B------:R-:W-:-:S02]  /*10320*/  FMNMX.FTZ R10, R72, R10, !PT ;  /* 0x0000000a480a7209 */ /* 0x000fc40007810000 */
[C---:B------:R-:W-:Y:S02]  /*10330*/  ISETP.LT.OR P0, PT, R137.reuse, 0x1, P0 ;  /* 0x000000018900780c */ /* 0x040fe40000701670 */
[----:B------:R-:W-:Y:S02]  /*10340*/  ISETP.LT.OR P1, PT, R137, 0x69, P1 ;  /* 0x000000698900780c */ /* 0x000fe40000f21670 */
[----:B------:R-:W-:Y:S02]  /*10350*/  FMNMX.FTZ R10, R73, R10, !PT ;  /* 0x0000000a490a7209 */ /* 0x000fe40007810000 */
[----:B------:R-:W-:Y:S02]  /*10360*/  FSEL R13, R13, -INF , !P0 ;  /* 0xff8000000d0d7808 */ /* 0x000fe40004000000 */
[----:B------:R-:W-:Y:S02]  /*10370*/  FSEL R78, R78, -INF , !P1 ;  /* 0xff8000004e4e7808 */ /* 0x000fe40004800000 */
[----:B------:R-:W-:-:S02]  /*10380*/  FMNMX.FTZ R10, R76, R10, !PT ;  /* 0x0000000a4c0a7209 */ /* 0x000fc40007810000 */
[----:B------:R-:W-:Y:S02]  /*10390*/  LOP3.LUT P1, RZ, R16, 0x1000, RZ, 0xc0, !PT ;  /* 0x0000100010ff7812 */ /* 0x000fe4000782c0ff */
[----:B------:R-:W-:Y:S02]  /*103a0*/  FMNMX.FTZ R67, R13, R9, !PT ;  /* 0x000000090d437209 */ /* 0x000fe40007810000 */
[----:B------:R-:W-:Y:S02]  /*103b0*/  FMNMX.FTZ R10, R77, R10, !PT ;  /* 0x0000000a4d0a7209 */ /* 0x000fe40007810000 */
[----:B------:R-:W-:Y:S02]  /*103c0*/  ISETP.GT.AND P1, PT, R136, 0x69, !P1 ;  /* 0x000000698800780c */ /* 0x000fe40004f24270 */
[----:B------:R-:W-:Y:S02]  /*103d0*/  FMNMX.FTZ R67, R19, R67, !PT ;  /* 0x0000004313437209 */ /* 0x000fe40007810000 */
[----:B------:R-:W-:-:S02]  /*103e0*/  FMNMX.FTZ R10, R80, R10, !PT ;  /* 0x0000000a500a7209 */ /* 0x000fc40007810000 */
[----:B------:R-:W-:Y:S02]  /*103f0*/  ISETP.LT.OR P1, PT, R137, 0x6a, P1 ;  /* 0x0000006a8900780c */ /* 0x000fe40000f21670 */
[----:B------:R-:W-:Y:S02]  /*10400*/  FMNMX.FTZ R67, R122, R67, !PT ;  /* 0x000000437a437209 */ /* 0x000fe40007810000 */
[----:B------:R-:W-:Y:S02]  /*10410*/  FMNMX.FTZ R10, R81, R10, !PT ;  /* 0x0000000a510a7209 */ /* 0x000fe40007810000 */
[----:B------:R-:W-:Y:S02]  /*10420*/  FSEL R79, R79, -INF , !P1 ;  /* 0xff8000004f4f7808 */ /* 0x000fe40004800000 */
[----:B------:R-:W-:Y:S02]  /*10430*/  LOP3.LUT P1, RZ, R16, 0x800, RZ, 0xc0, !PT ;  /* 0x0000080010ff7812 */ /* 0x000fe4000782c0ff */
[----:B------:R-:W-:-:S02]  /*10440*/  FMNMX.FTZ R67, R123, R67, !PT ;  /* 0x000000437b437209 */ /* 0x000fc40007810000 */
[----:B------:R-:W-:Y:S02]  /*10450*/  FMNMX.FTZ R10, R84, R10, !PT ;  /* 0x0000000a540a7209 */ /* 0x000fe40007810000 */
[----:B------:R-:W-:Y:S02]  /*10460*/  ISETP.GT.AND P1, PT, R136, 0x70, !P1 ;  /* 0x000000708800780c */ /* 0x000fe40004f24270 */
[----:B------:R-:W-:Y:S02]  /*10470*/  FMNMX.FTZ R67, R126, R67, !PT ;  /* 0x000000437e437209 */ /* 0x000fe40007810000 */
[----:B------:R-:W-:Y:S02]  /*10480*/  FMNMX.FTZ R10, R85, R10, !PT ;  /* 0x0000000a550a7209 */ /* 0x000fe40007810000 */
[----:B------:R-:W-:Y:S02]  /*10490*/  ISETP.LT.OR P1, PT, R137, 0x71, P1 ;  /* 0x000000718900780c */ /* 0x000fe40000f21670 */
[----:B------:R-:W-:-:S02]  /*104a0*/  FMNMX.FTZ R67, R127, R67, !PT ;  /* 0x000000437f437209 */ /* 0x000fc40007810000 */
[----:B------:R-:W-:Y:S02]  /*104b0*/  FMNMX.FTZ R10, R132, R10, !PT ;  /* 0x0000000a840a7209 */ /* 0x000fe40007810000 */
[----:B------:R-:W-:Y:S02]  /*104c0*/  FSEL R82, R82, -INF , !P1 ;  /* 0xff80000052527808 */ /* 0x000fe40004800000 */
[----:B------:R-:W-:Y:S02]  /*104d0*/  FMNMX.FTZ R67, R130, R67, !PT ;  /* 0x0000004382437209 */ /* 0x000fe40007810000 */
[----:B------:R-:W-:Y:S02]  /*104e0*/  LOP3.LUT P1, RZ, R16, 0x400, RZ, 0xc0, !PT ;  /* 0x0000040010ff7812 */ /* 0x000fe4000782c0ff */
[----:B------:R-:W-:Y:S02]  /*104f0*/  FMNMX.FTZ R10, R133, R10, !PT ;  /* 0x0000000a850a7209 */ /* 0x000fe40007810000 */
[----:B------:R-:W-:-:S02]  /*10500*/  FMNMX.FTZ R67, R131, R67, !PT ;  /* 0x0000004383437209 */ /* 0x000fc40007810000 */
[----:B------:R-:W-:Y:S02]  /*10510*/  ISETP.GT.AND P1, PT, R136, 0x71, !P1 ;  /* 0x000000718800780c */ /* 0x000fe40004f24270 */
[----:B------:R-:W-:Y:S02]  /*10520*/  FMNMX.FTZ R10, R60, R10, !PT ;  /* 0x0000000a3c0a7209 */ /* 0x000fe40007810000 */
[----:B------:R-:W-:Y:S02]  /*10530*/  FMNMX.FTZ R67, R106, R67, !PT ;  /* 0x000000436a437209 */ /* 0x000fe40007810000 */
[----:B------:R-:W-:Y:S02]  /*10540*/  ISETP.LT.OR P1, PT, R137, 0x72, P1 ;  /* 0x000000728900780c */ /* 0x000fe40000f21670 */
[----:B------:R-:W-:Y:S02]  /*10550*/  FMNMX.FTZ R10, R57, R10, !PT ;  /* 0x0000000a390a7209 */ /* 0x000fe40007810000 */
[----:B------:R-:W-:-:S02]  /*10560*/  FMNMX.FTZ R67, R107, R67, !PT ;  /* 0x000000436b437209 */ /* 0x000fc40007810000 */
[----:B------:R-:W-:Y:S02]  /*10570*/  FSEL R83, R83, -INF , !P1 ;  /* 0xff80000053537808 */ /* 0x000fe40004800000 */
[----:B------:R-:W-:Y:S02]  /*10580*/  LOP3.LUT P1, RZ, R16, 0x200, RZ, 0xc0, !PT ;  /* 0x0000020010ff7812 */ /* 0x000fe4000782c0ff */
[----:B------:R-:W-:Y:S02]  /*10590*/  FMNMX.FTZ R10, R134, R10, !PT ;  /* 0x0000000a860a7209 */ /* 0x000fe40007810000 */
[----:B------:R-:W-:Y:S02]  /*105a0*/  FMNMX.FTZ R67, R110, R67, !PT ;  /* 0x000000436e437209 */ /* 0x000fe40007810000 */
[----:B------:R-:W-:Y:S02]  /*105b0*/  ISETP.GT.AND P1, PT, R136, 0x78, !P1 ;  /* 0x000000788800780c */ /* 0x000fe40004f24270 */
[----:B------:R-:W-:-:S02]  /*105c0*/  FMNMX.FTZ R10, R65, R10, !PT ;  /* 0x0000000a410a7209 */ /* 0x000fc40007810000 */
[----:B------:R-:W-:Y:S02]  /*105d0*/  LOP3.LUT P5, RZ, R16, 0x40, RZ, 0xc0, !PT ;  /* 0x0000004010ff7812 */ /* 0x000fe400078ac0ff */
[----:B------:R-:W-:Y:S02]  /*105e0*/  FMNMX.FTZ R67, R111, R67, !PT ;  /* 0x000000436f437209 */ /* 0x000fe40007810000 */
[----:B------:R-:W-:Y:S02]  /*105f0*/  ISETP.LT.OR P1, PT, R137, 0x79, P1 ;  /* 0x000000798900780c */ /* 0x000fe40000f21670 */
[----:B------:R-:W-:Y:S02]  /*10600*/  FMNMX.FTZ R10, R68, R10, !PT ;  /* 0x0000000a440a7209 */ /* 0x000fe40007810000 */
[----:B------:R-:W-:Y:S02]  /*10610*/  ISETP.GT.AND P5, PT, R136, 0x81, !P5 ;  /* 0x000000818800780c */ /* 0x000fe40006fa4270 */
[----:B------:R-:W-:-:S02]  /*10620*/  FMNMX.FTZ R67, R114, R67, !PT ;  /* 0x0000004372437209 */ /* 0x000fc40007810000 */
[----:B------:R-:W-:Y:S02]  /*10630*/  FSEL R86, R86, -INF , !P1 ;  /* 0xff80000056567808 */ /* 0x000fe40004800000 */
[----:B------:R-:W-:Y:S02]  /*10640*/  FMNMX.FTZ R10, R69, R10, !PT ;  /* 0x0000000a450a7209 */ /* 0x000fe40007810000 */
[----:B------:R-:W-:Y:S02]  /*10650*/  LOP3.LUT P1, RZ, R16, 0x100, RZ, 0xc0, !PT ;  /* 0x0000010010ff7812 */ /* 0x000fe4000782c0ff */
[----:B------:R-:W-:Y:S01]  /*10660*/  FMNMX.FTZ R67, R115, R67, !PT ;  /* 0x0000004373437209 */ /* 0x000fe20007810000 */
[----:B------:R-:W0:Y:S01]  /*10670*/  SHFL.BFLY PT, R11, R10, 0x2, 0x1f ;  /* 0x0c401f000a0b7f89 */ /* 0x000e2200000e0000 */
[----:B------:R-:W-:Y:S02]  /*10680*/  ISETP.GT.AND P1, PT, R136, 0x79, !P1 ;  /* 0x000000798800780c */ /* 0x000fe40004f24270 */
[----:B------:R-:W-:-:S02]  /*10690*/  FMNMX.FTZ R67, R118, R67, !PT ;  /* 0x0000004376437209 */ /* 0x000fc40007810000 */
[----:B------:R-:W-:Y:S02]  /*106a0*/  LOP3.LUT R17, R17, 0xffffff7f, RZ, 0xc0, !PT ;  /* 0xffffff7f11117812 */ /* 0x000fe400078ec0ff */
[----:B------:R-:W-:Y:S02]  /*106b0*/  ISETP.LT.OR P1, PT, R137, 0x7a, P1 ;  /* 0x0000007a8900780c */ /* 0x000fe40000f21670 */
[----:B------:R-:W-:Y:S02]  /*106c0*/  FMNMX.FTZ R67, R119, R67, !PT ;  /* 0x0000004377437209 */ /* 0x000fe40007810000 */
[----:B------:R-:W-:Y:S02]  /*106d0*/  @P5 LOP3.LUT R17, R17, 0x80, RZ, 0xfc, !PT ;  /* 0x0000008011115812 */ /* 0x000fe400078efcff */
[----:B------:R-:W-:Y:S02]  /*106e0*/  FSEL R87, R87, -INF , !P1 ;  /* 0xff80000057577808 */ /* 0x000fe40004800000 */
[----:B------:R-:W-:-:S02]  /*106f0*/  LOP3.LUT P1, RZ, R16, 0x80, RZ, 0xc0, !PT ;  /* 0x0000008010ff7812 */ /* 0x000fc4000782c0ff */
[----:B------:R-:W-:Y:S02]  /*10700*/  FMNMX.FTZ R67, R90, R67, !PT ;  /* 0x000000435a437209 */ /* 0x000fe40007810000 */
[----:B------:R-:W-:Y:S02]  /*10710*/  LOP3.LUT P5, RZ, R17, 0x8, RZ, 0xc0, !PT ;  /* 0x0000000811ff7812 */ /* 0x000fe400078ac0ff */
[C---:B------:R-:W-:Y:S02]  /*10720*/  ISETP.GT.AND P1, PT, R136.reuse, 0x80, !P1 ;  /* 0x000000808800780c */ /* 0x040fe40004f24270 */
[----:B------:R-:W-:Y:S02]  /*10730*/  FMNMX.FTZ R67, R91, R67, !PT ;  /* 0x000000435b437209 */ /* 0x000fe40007810000 */
[----:B------:R-:W-:Y:S02]  /*10740*/  ISETP.GT.AND P5, PT, R136, 0x99, !P5 ;  /* 0x000000998800780c */ /* 0x000fe40006fa4270 */
[----:B------:R-:W-:-:S02]  /*10750*/  ISETP.LT.OR P1, PT, R137, 0x81, P1 ;  /* 0x000000818900780c */ /* 0x000fc40000f21670 */
[----:B------:R-:W-:Y:S02]  /*10760*/  FMNMX.FTZ R67, R94, R67, !PT ;  /* 0x000000435e437209 */ /* 0x000fe40007810000 */
[----:B------:R-:W-:Y:S02]  /*10770*/  FSEL R58, R58, -INF , !P1 ;  /* 0xff8000003a3a7808 */ /* 0x000fe40004800000 */
[----:B------:R-:W-:Y:S02]  /*10780*/  FMNMX.FTZ R67, R95, R67, !PT ;  /* 0x000000435f437209 */ /* 0x000fe40007810000 */
[C---:B------:R-:W-:Y:S02]  /*10790*/  LOP3.LUT P4, RZ, R16.reuse, 0x20, RZ, 0xc0, !PT ;  /* 0x0000002010ff7812 */ /* 0x040fe4000788c0ff */
[C---:B------:R-:W-:Y:S02]  /*107a0*/  LOP3.LUT P6, RZ, R16.reuse, 0x10, RZ, 0xc0, !PT ;  /* 0x0000001010ff7812 */ /* 0x040fe400078cc0ff */
[----:B------:R-:W-:-:S02]  /*107b0*/  LOP3.LUT P3, RZ, R16, 0x8, RZ, 0xc0, !PT ;  /* 0x0000000810ff7812 */ /* 0x000fc4000786c0ff */
[C---:B------:R-:W-:Y:S02]  /*107c0*/  LOP3.LUT P2, RZ, R16.reuse, 0x4, RZ, 0xc0, !PT ;  /* 0x0000000410ff7812 */ /* 0x040fe4000784c0ff */
[C---:B------:R-:W-:Y:S02]  /*107d0*/  LOP3.LUT P1, RZ, R16.reuse, 0x2, RZ, 0xc0, !PT ;  /* 0x0000000210ff7812 */ /* 0x040fe4000782c0ff */
[----:B------:R-:W-:Y:S02]  /*107e0*/  LOP3.LUT R16, R16, 0xfffffffd, RZ, 0xc0, !PT ;  /* 0xfffffffd10107812 */ /* 0x000fe400078ec0ff */
[----:B0-----:R-:W-:Y:S02]  /*107f0*/  FMNMX.FTZ R10, R10, R11, !PT ;  /* 0x0000000b0a0a7209 */ /* 0x001fe40007810000 */
[----:B------:R-:W-:Y:S02]  /*10800*/  FMNMX.FTZ R67, R98, R67, !PT ;  /* 0x0000004362437209 */ /* 0x000fe40007810000 */
[----:B------:R-:W-:Y:S01]  /*10810*/  @P5 LOP3.LUT R16, R16, 0x2, RZ, 0xfc, !PT ;  /* 0x0000000210105812 */ /* 0x000fe200078efcff */
[----:B------:R-:W0:Y:S01]  /*10820*/  SHFL.BFLY PT, R11, R10, 0x1, 0x1f ;  /* 0x0c201f000a0b7f89 */ /* 0x000e2200000e0000 */
[----:B------:R-:W-:-:S02]  /*10830*/  LOP3.LUT P5, RZ, R17, 0x80, RZ, 0xc0, !PT ;  /* 0x0000008011ff7812 */ /* 0x000fc400078ac0ff */
[----:B------:R-:W-:Y:S02]  /*10840*/  FMNMX.FTZ R67, R99, R67, !PT ;  /* 0x0000004363437209 */ /* 0x000fe40007810000 */
[----:B------:R-:W-:Y:S02]  /*10850*/  ISETP.LT.OR P5, PT, R137, 0x82, P5 ;  /* 0x000000828900780c */ /* 0x000fe40002fa1670 */
[----:B------:R-:W-:Y:S02]  /*10860*/  FMNMX.FTZ R67, R102, R67, !PT ;  /* 0x0000004366437209 */ /* 0x000fe40007810000 */
[----:B------:R-:W-:Y:S02]  /*10870*/  ISETP.GT.AND P4, PT, R136, 0x88, !P4 ;  /* 0x000000888800780c */ /* 0x000fe40006784270 */
[----:B------:R-:W-:Y:S02]  /*10880*/  FMNMX.FTZ R67, R103, R67, !PT ;  /* 0x0000004367437209 */ /* 0x000fe40007810000 */
[----:B------:R-:W-:-:S02]  /*10890*/  LOP3.LUT R16, R16, 0xfffffff7, RZ, 0xc0, !PT ;  /* 0xfffffff710107812 */ /* 0x000fc400078ec0ff */
[----:B------:R-:W-:Y:S02]  /*108a0*/  ISETP.LT.OR P4, PT, R137, 0x89, P4 ;  /* 0x000000898900780c */ /* 0x000fe40002781670 */
[----:B------:R-:W-:Y:S02]  /*108b0*/  FMNMX.FTZ R67, R74, R67, !PT ;  /* 0x000000434a437209 */ /* 0x000fe40007810000 */
[----:B------:R-:W-:Y:S02]  /*108c0*/  @P5 LOP3.LUT R16, R16, 0x8, RZ, 0xfc, !PT ;  /* 0x0000000810105812 */ /* 0x000fe400078efcff */
[----:B------:R-:W-:Y:S02]  /*108d0*/  FMNMX.FTZ R67, R75, R67, !PT ;  /* 0x000000434b437209 */ /* 0x000fe40007810000 */
[----:B------:R-:W-:Y:S02]  /*108e0*/  LOP3.LUT P5, RZ, R16, 0x2, RZ, 0xc0, !PT ;  /* 0x0000000210ff7812 */ /* 0x000fe400078ac0ff */
[----:B------:R-:W-:-:S02]  /*108f0*/  FMNMX.FTZ R67, R78, R67, !PT ;  /* 0x000000434e437209 */ /* 0x000fc40007810000 */
[----:B------:R-:W-:Y:S02]  /*10900*/  LOP3.LUT R16, R16, 0xfffffffb, RZ, 0xc0, !PT ;  /* 0xfffffffb10107812 */ /* 0x000fe400078ec0ff */
[----:B------:R-:W-:Y:S02]  /*10910*/  ISETP.GT.AND P6, PT, R136, 0x89, !P6 ;  /* 0x000000898800780c */ /* 0x000fe400077c4270 */
[----:B0-----:R-:W-:Y:S02]  /*10920*/  FMNMX.FTZ R10, R10, R11, !PT ;  /* 0x0000000b0a0a7209 */ /* 0x001fe40007810000 */
[----:B------:R-:W-:Y:S02]  /*10930*/  FMNMX.FTZ R67, R79, R67, !PT ;  /* 0x000000434f437209 */ /* 0x000fe40007810000 */
[----:B------:R-:W-:Y:S02]  /*10940*/  @P4 LOP3.LUT R16, R16, 0x4, RZ, 0xfc, !PT ;  /* 0x0000000410104812 */ /* 0x000fe400078efcff */
[----:B------:R-:W-:-:S02]  /*10950*/  ISETP.LT.OR P4, PT, R137, 0x8a, P6 ;  /* 0x0000008a8900780c */ /* 0x000fc40003781670 */
[----:B------:R-:W-:Y:S02]  /*10960*/  FSETP.NEU.FTZ.AND P6, PT, R10, -INF , PT ;  /* 0xff8000000a00780b */ /* 0x000fe40003fdd000 */
[----:B------:R-:W-:Y:S02]  /*10970*/  FMNMX.FTZ R67, R82, R67, !PT ;  /* 0x0000004352437209 */ /* 0x000fe40007810000 */
[----:B------:R-:W-:Y:S02]  /*10980*/  FSEL R11, R10, RZ, P6 ;  /* 0x000000ff0a0b7208 */ /* 0x000fe40003000000 */
[----:B------:R-:W-:Y:S02]  /*10990*/  FMNMX.FTZ R67, R83, R67, !PT ;  /* 0x0000004353437209 */ /* 0x000fe40007810000 */
[----:B------:R-:W-:Y:S01]  /*109a0*/  LOP3.LUT R17, R17, 0xffffffbf, RZ, 0xc0, !PT ;  /* 0xffffffbf11117812 */ /* 0x000fe200078ec0ff */
[----:B------:R-:W-:-:S01]  /*109b0*/  FADD.FTZ R3, -R11, R3 ;  /* 0x000000030b037221 */ /* 0x000fc20000010100 */
[----:B------:R-:W-:Y:S01]  /*109c0*/  FMNMX.FTZ R67, R86, R67, !PT ;  /* 0x0000004356437209 */ /* 0x000fe20007810000 */
[----:B------:R-:W-:-:S01]  /*109d0*/  FFMA.FTZ R11, R10, R56, -8 ;  /* 0xc10000000a0b7423 */ /* 0x000fc20000010038 */
[----:B------:R-:W-:Y:S01]  /*109e0*/  @P4 LOP3.LUT R17, R17, 0x40, RZ, 0xfc, !PT ;  /* 0x0000004011114812 */ /* 0x000fe200078efcff */
[----:B------:R-:W-:Y:S01]  /*109f0*/  FMUL.FTZ R3, R3, R56 ;  /* 0x0000003803037220 */ /* 0x000fe20000410000 */
[----:B------:R-:W-:-:S02]  /*10a00*/  LOP3.LUT P4, RZ, R16, 0x8, RZ, 0xc0, !PT ;  /* 0x0000000810ff7812 */ /* 0x000fc4000788c0ff */
[----:B------:R-:W-:Y:S02]  /*10a10*/  FMNMX.FTZ R67, R87, R67, !PT ;  /* 0x0000004357437209 */ /* 0x000fe40007810000 */
[----:B------:R-:W-:Y:S01]  /*10a20*/  FSEL R11, R11, RZ, P6 ;  /* 0x000000ff0b0b7208 */ /* 0x000fe20003000000 */
[----:B------:R-:W-:Y:S01]  /*10a30*/  MUFU.EX2 R3, R3 ;  /* 0x0000000300037308 */ /* 0x000fe20000000800 */
[----:B------:R-:W-:Y:S02]  /*10a40*/  LOP3.LUT P6, RZ, R16, 0x4, RZ, 0xc0, !PT ;  /* 0x0000000410ff7812 */ /* 0x000fe400078cc0ff */
[----:B------:R-:W-:Y:S01]  /*10a50*/  FSEL R59, R59, -INF , !P4 ;  /* 0xff8000003b3b7808 */ /* 0x000fe20006000000 */
[----:B------:R-:W-:-:S01]  /*10a60*/  FFMA.FTZ R138, R138, R56, -R11 ;  /* 0x000000388a8a7223 */ /* 0x000fc2000001080b */
[----:B------:R-:W-:Y:S01]  /*10a70*/  FMNMX.FTZ R67, R58, R67, !PT ;  /* 0x000000433a437209 */ /* 0x000fe20007810000 */
[----:B------:R-:W-:-:S01]  /*10a80*/  FFMA.FTZ R12, R12, R56, -R11 ;  /* 0x000000380c0c7223 */ /* 0x000fc2000001080b */
[----:B------:R-:W-:Y:S01]  /*10a90*/  ISETP.GT.AND P3, PT, R136, 0x90, !P3 ;  /* 0x000000908800780c */ /* 0x000fe20005f64270 */
[----:B------:R-:W-:-:S01]  /*10aa0*/  FFMA.FTZ R120, R120, R56, -R11 ;  /* 0x0000003878787223 */ /* 0x000fc2000001080b */
[----:B------:R-:W-:Y:S01]  /*10ab0*/  LOP3.LUT P4, RZ, R17, 0x40, RZ, 0xc0, !PT ;  /* 0x0000004011ff7812 */ /* 0x000fe2000788c0ff */
[----:B------:R-:W-:-:S01]  /*10ac0*/  FFMA.FTZ R121, R121, R56, -R11 ;  /* 0x0000003879797223 */ /* 0x000fc2000001080b */
[----:B------:R-:W-:Y:S01]  /*10ad0*/  FSEL R61, R61, -INF , !P6 ;  /* 0xff8000003d3d7808 */ /* 0x000fe20007000000 */
[----:B------:R-:W-:-:S01]  /*10ae0*/  FFMA.FTZ R124, R124, R56, -R11 ;  /* 0x000000387c7c7223 */ /* 0x000fc2000001080b */
[----:B------:R-:W-:Y:S01]  /*10af0*/  FMNMX.FTZ R67, R59, R67, !PT ;  /* 0x000000433b437209 */ /* 0x000fe20007810000 */
[----:B------:R-:W-:-:S01]  /*10b00*/  FFMA.FTZ R125, R125, R56, -R11 ;  /* 0x000000387d7d7223 */ /* 0x000fc2000001080b */
[----:B------:R-:W-:Y:S01]  /*10b10*/  ISETP.GT.AND P2, PT, R136, 0x91, !P2 ;  /* 0x000000918800780c */ /* 0x000fe20005744270 */
[----:B------:R-:W-:-:S01]  /*10b20*/  FFMA.FTZ R128, R128, R56, -R11 ;  /* 0x0000003880807223 */ /* 0x000fc2000001080b */
[----:B------:R-:W-:Y:S01]  /*10b30*/  ISETP.LT.OR P3, PT, R137, 0x91, P3 ;  /* 0x000000918900780c */ /* 0x000fe20001f61670 */
        /* <DEDUP_REMOVED lines=48> */
[----:B------:R0:W-:Y:S01]  /*10e40*/  MUFU.EX2 R70, R57 ;  /* 0x0000003900467308 */ /* 0x0001e20000000800 */
[----:B------:R-:W1:Y:S01]  /*10e50*/  SHFL.BFLY PT, R69, R67, 0x2, 0x1f ;  /* 0x0c401f0043457f89 */ /* 0x000e6200000e0000 */
[----:B------:R-:W-:-:S06]  /*10e60*/  LOP3.LUT P0, RZ, R17, 0x20, RZ, 0xc0, !PT ;  /* 0x0000002011ff7812 */ /* 0x000fcc000780c0ff */
[----:B------:R-:W2:Y:S08]  /*10e70*/  MUFU.EX2 R138, R138 ;  /* 0x0000008a008a7308 */ /* 0x000eb00000000800 */
[----:B------:R-:W-:Y:S08]  /*10e80*/  MUFU.EX2 R12, R12 ;  /* 0x0000000c000c7308 */ /* 0x000ff00000000800 */
[----:B------:R-:W-:Y:S01]  /*10e90*/  MUFU.EX2 R120, R120 ;  /* 0x0000007800787308 */ /* 0x000fe20000000800 */
[----:B-1----:R-:W-:-:S05]  /*10ea0*/  FMNMX.FTZ R69, R67, R69, !PT ;  /* 0x0000004543457209 */ /* 0x002fca0007810000 */
[----:B------:R-:W0:Y:S02]  /*10eb0*/  SHFL.BFLY PT, R67, R69, 0x1, 0x1f ;  /* 0x0c201f0045437f89 */ /* 0x000e2400000e0000 */
[----:B------:R-:W-:Y:S08]  /*10ec0*/  MUFU.EX2 R121, R121 ;  /* 0x0000007900797308 */ /* 0x000ff00000000800 */
        /* <DEDUP_REMOVED lines=46> */
[----:B------:R-:W4:Y:S01]  /*111b0*/  MUFU.EX2 R123, R123 ;  /* 0x0000007b007b7308 */ /* 0x000f220000000800 */
        /* <DEDUP_REMOVED lines=10> */
[----:B------:R-:W5:Y:S01]  /*11260*/  MUFU.EX2 R126, R126 ;  /* 0x0000007e007e7308 */ /* 0x000f620000000800 */
[----:B--2---:R-:W-:-:S01]  /*11270*/  FFMA.FTZ R67, R3, R135, R138 ;  /* 0x0000008703437223 */ /* 0x004fc2000001008a */
[----:B---3--:R-:W-:-:S03]  /*11280*/  FFMA.FTZ R69, R9, R71, R13 ;  /* 0x0000004709457223 */ /* 0x008fc6000001000d */
[----:B------:R-:W-:Y:S01]  /*11290*/  FADD.FTZ R67, R12, R67 ;  /* 0x000000430c437221 */ /* 0x000fe20000010000 */
[----:B0-----:R-:W-:-:S02]  /*112a0*/  FADD.FTZ R69, R19, R69 ;  /* 0x0000004513457221 */ /* 0x001fc40000010000 */
[----:B------:R-:W0:Y:S01]  /*112b0*/  MUFU.EX2 R127, R127 ;  /* 0x0000007f007f7308 */ /* 0x000e220000000800 */
[----:B------:R-:W-:-:S01]  /*112c0*/  FADD.FTZ R67, R120, R67 ;  /* 0x0000004378437221 */ /* 0x000fc20000010000 */
[----:B-1----:R-:W-:-:S03]  /*112d0*/  FADD.FTZ R69, R122, R69 ;  /* 0x000000457a457221 */ /* 0x002fc60000010000 */
[----:B------:R-:W-:Y:S01]  /*112e0*/  FADD.FTZ R67, R121, R67 ;  /* 0x0000004379437221 */ /* 0x000fe20000010000 */
[----:B----4-:R-:W-:-:S02]  /*112f0*/  FADD.FTZ R69, R123, R69 ;  /* 0x000000457b457221 */ /* 0x010fc40000010000 */
[----:B------:R-:W1:Y:S01]  /*11300*/  MUFU.EX2 R130, R130 ;  /* 0x0000008200827308 */ /* 0x000e620000000800 */
[----:B------:R-:W-:-:S01]  /*11310*/  FADD.FTZ R67, R124, R67 ;  /* 0x000000437c437221 */ /* 0x000fc20000010000 */
[----:B-----5:R-:W-:-:S03]  /*11320*/  FADD.FTZ R69, R126, R69 ;  /* 0x000000457e457221 */ /* 0x020fc60000010000 */
[----:B------:R-:W-:-:S03]  /*11330*/  FADD.FTZ R67, R125, R67 ;  /* 0x000000437d437221 */ /* 0x000fc60000010000 */
        /* <DEDUP_REMOVED lines=131> */
[----:B-1----:R-:W-:-:S05]  /*11b70*/  FADD.FTZ R67, R66, R69 ;  /* 0x0000004542437221 */ /* 0x002fca0000010000 */
[----:B------:R0:W-:Y:S04]  /*11b80*/  STL [R1+0x4], R67 ;  /* 0x0000044301007387 */ /* 0x0001e80000100800 */
[----:B------:R0:W-:Y:S01]  /*11b90*/  STL [R1+0x8], R71 ;  /* 0x0000084701007387 */ /* 0x0001e20000100800 */
[----:B------:R-:W-:Y:S05]  /*11ba0*/  @!P0 BRA `(.L_x_11354) ;  /* 0x0000000000048947 */ /* 0x000fea0003800000 */
[----:B------:R-:W-:Y:S01]  /*11bb0*/  BPT.TRAP 0x1 ;  /* 0x000000040000795c */ /* 0x000fe20000300000 */
.L_x_11354:
[----:B0-----:R-:W2:Y:S01]  /*11bc0*/  LDL R67, [R1+0x30] ;  /* 0x0000300001437983 */ /* 0x001ea20000100800 */
[----:B------:R-:W-:-:S03]  /*11bd0*/  VIADD R20, R20, 0x13260 ;  /* 0x0001326014147836 */ /* 0x000fc60000000000 */
[----:B------:R-:W3:Y:S02]  /*11be0*/  LDL R69, [R1+0x34] ;  /* 0x0000340001457983 */ /* 0x000ee40000100800 */
[----:B--2---:R-:W-:Y:S02]  /*11bf0*/  PRMT R20, R67, 0x654, R20 ;  /* 0x0000065443147816 */ /* 0x004fe40000000014 */
[----:B------:R-:W2:Y:S01]  /*11c00*/  LDL R67, [R1] ;  /* 0x0000000001437983 */ /* 0x000ea20000100800 */
[----:B---3--:R-:W-:Y:S01]  /*11c10*/  ISETP.GT.AND P1, PT, R0, R69, PT ;  /* 0x000000450000720c */ /* 0x008fe20003f24270 */
[----:B------:R1:W-:Y:S01]  /*11c20*/  SYNCS.ARRIVE.TRANS64.RED.A1T0 RZ, [R20+URZ], RZ ;  /* 0x000000ff14ff79a7 */ /* 0x0003e2000810043f */
        /* <DEDUP_REMOVED lines=76> */
[----:B--2---:R-:W-:Y:S01]  /*120f0*/  IMAD.MOV.U32 R156, RZ, RZ, R67 ;  /* 0x000000ffff9c7224 */ /* 0x004fe200078e0043 */
[----:B-1----:R-:W-:Y:S06]  /*12100*/  @P1 BRA `(.L_x_11355) ;  /* 0xffffffb000dc1947 */ /* 0x002fec000383ffff */
[----:B------:R-:W-:Y:S05]  /*12110*/  BSYNC B0 ;  /* 0x0000000000007941 */ /* 0x000fea0003800000 */
.L_x_11335:
[----:B------:R-:W-:Y:S02]  /*12120*/  IMAD.MOV.U32 R9, RZ, RZ, R57 ;  /* 0x000000ffff097224 */ /* 0x000fe400078e0039 */
[----:B------:R-:W-:Y:S02]  /*12130*/  IMAD.MOV.U32 R3, RZ, RZ, R10 ;  /* 0x000000ffff037224 */ /* 0x000fe400078e000a */
[----:B------:R-:W-:Y:S02]  /*12140*/  IMAD.MOV.U32 R19, RZ, RZ, R14 ;  /* 0x000000ffff137224 */ /* 0x000fe400078e000e */
[----:B------:R-:W-:-:S07]  /*12150*/  IMAD.MOV.U32 R156, RZ, RZ, R67 ;  /* 0x000000ffff9c7224 */ /* 0x000fce00078e0043 */
.L_x_11334:
[----:B------:R-:W-:Y:S05]  /*12160*/  BSYNC B1 ;  /* 0x0000000000017941 */ /* 0x000fea0003800000 */
.L_x_11333:
        /* <DEDUP_REMOVED lines=19> */
.L_x_11358:
[----:B------:R-:W-:Y:S01]  /*122a0*/  ISETP.NE.AND P1, PT, R14, 0x1, PT ;  /* 0x000000010e00780c */ /* 0x000fe20003f25270 */
[----:B------:R-:W-:-:S12]  /*122b0*/  IMAD.MOV.U32 R12, RZ, RZ, R15 ;  /* 0x000000ffff0c7224 */ /* 0x000fd800078e000f */
[----:B------:R-:W0:Y:S02]  /*122c0*/  @P1 LDC.64 R10, c[0x0][0x9e8] ;  /* 0x00027a00ff0a1b82 */ /* 0x000e240000000a00 */
[----:B0-----:R-:W-:-:S05]  /*122d0*/  @P1 IMAD.HI.U32 R10, R12, R10, RZ ;  /* 0x0000000a0c0a1227 */ /* 0x001fca00078e00ff */
[----:B------:R-:W-:-:S05]  /*122e0*/  @P1 SHF.R.U32.HI R12, RZ, R11, R10 ;  /* 0x0000000bff0c1219 */ /* 0x000fca000001160a */
[----:B------:R1:W-:Y:S02]  /*122f0*/  @P1 STL [R1+0x44], R12 ;  /* 0x0000440c01001387 */ /* 0x0003e40000100800 */
.L_x_11359:
[----:B------:R-:W-:Y:S05]  /*12300*/  BSYNC B0 ;  /* 0x0000000000007941 */ /* 0x000fea0003800000 */
.L_x_11357:
[----:B------:R-:W2:Y:S02]  /*12310*/  LDL.LU R10, [R1+0x44] ;  /* 0x00004400010a7983 */ /* 0x000ea40000300800 */
[----:B--2---:R-:W-:-:S05]  /*12320*/  IMAD R11, R10, R14, RZ ;  /* 0x0000000e0a0b7224 */ /* 0x004fca00078e02ff */
[----:B------:R-:W-:-:S07]  /*12330*/  VIMNMX R8, R8, R11, !PT ;  /* 0x0000000b08087248 */ /* 0x000fce0007fe0100 */
.L_x_11356:
[----:B------:R-:W2:Y:S01]  /*12340*/  LDL R10, [R1+0x48] ;  /* 0x00004800010a7983 */ /* 0x000ea20000100800 */
[----:B------:R-:W-:Y:S01]  /*12350*/  VIADD R8, R8, 0x9f ;  /* 0x0000009f08087836 */ /* 0x000fe20000000000 */
[----:B------:R-:W-:Y:S03]  /*12360*/  BSSY B0, `(.L_x_11360) ;  /* 0x00002fe000007945 */ /* 0x000fe60003800000 */
[----:B------:R-:W-:-:S05]  /*12370*/  IMAD.HI R8, R8, 0x66666667, RZ ;  /* 0x6666666708087827 */ /* 0x000fca00078e02ff */
[----:B------:R-:W-:-:S04]  /*12380*/  SHF.R.U32.HI R11, RZ, 0x1f, R8 ;  /* 0x0000001fff0b7819 */ /* 0x000fc80000011608 */
[----:B------:R-:W-:-:S04]  /*12390*/  LEA.HI.SX32 R11, R8, R11, 0x1a ;  /* 0x0000000b080b7211 */ /* 0x000fc800078fd2ff */
[----:B--2---:R-:W-:-:S04]  /*123a0*/  VIMNMX R10, R10, R11, !PT ;  /* 0x0000000b0a0a7248 */ /* 0x004fc80007fe0100 */
[----:B------:R-:W-:Y:S01]  /*123b0*/  ISETP.GE.AND P1, PT, R0, R10, PT ;  /* 0x0000000a0000720c */ /* 0x000fe20003f26270 */
[----:B------:R2:W-:-:S12]  /*123c0*/  STL [R1], R10 ;  /* 0x0000000a01007387 */ /* 0x0005d80000100800 */
[----:B--2---:R-:W-:Y:S05]  /*123d0*/  @!P1 BRA `(.L_x_11361) ;  /* 0x0000002c00d89947 */ /* 0x004fea0003800000 */
[----:B------:R-:W-:Y:S01]  /*123e0*/  BSSY B1, `(.L_x_11361) ;  /* 0x00002f5000017945 */ /* 0x000fe20003800000 */
[----:B------:R-:W-:Y:S02]  /*123f0*/  IMAD.MOV.U32 R11, RZ, RZ, R9 ;  /* 0x000000ffff0b7224 */ /* 0x000fe400078e0009 */
[----:B------:R-:W-:Y:S02]  /*12400*/  IMAD.MOV.U32 R10, RZ, RZ, R3 ;  /* 0x000000ffff0a7224 */ /* 0x000fe400078e0003 */
[----:B-1----:R-:W-:Y:S02]  /*12410*/  IMAD.MOV.U32 R12, RZ, RZ, R156 ;  /* 0x000000ffff0c7224 */ /* 0x002fe400078e009c */
[----:B------:R-:W-:-:S07]  /*12420*/  IMAD.MOV.U32 R8, RZ, RZ, R19 ;  /* 0x000000ffff087224 */ /* 0x000fce00078e0013 */
.L_x_11373:
[----:B0-----:R-:W-:-:S05]  /*12430*/  VIADD R15, R8, 0x1 ;  /* 0x00000001080f7836 */ /* 0x001fca0000000000 */
[----:B------:R-:W-:-:S04]  /*12440*/  ISETP.NE.AND P1, PT, R15, 0x2, PT ;  /* 0x000000020f00780c */ /* 0x000fc80003f25270 */
[----:B------:R-:W-:Y:S02]  /*12450*/  SEL R15, R15, RZ, P1 ;  /* 0x000000ff0f0f7207 */ /* 0x000fe40000800000 */
[----:B------:R-:W-:-:S03]  /*12460*/  SEL R3, RZ, 0x1, P1 ;  /* 0x00000001ff037807 */ /* 0x000fc60000800000 */
[----:B------:R-:W-:Y:S01]  /*12470*/  IMAD.MOV.U32 R19, RZ, RZ, R15 ;  /* 0x000000ffff137224 */ /* 0x000fe200078e000f */
[----:B------:R-:W-:Y:S01]  /*12480*/  LOP3.LUT R156, R12, R3, RZ, 0x3c, !PT ;  /* 0x000000030c9c7212 */ /* 0x000fe200078e3cff */
[----:B------:R-:W-:Y:S06]  /*12490*/  @!P0 BRA `(.L_x_11362) ;  /* 0x0000000000048947 */ /* 0x000fec0003800000 */
[----:B------:R-:W-:Y:S01]  /*124a0*/  BPT.TRAP 0x1 ;  /* 0x000000040000795c */ /* 0x000fe20000300000 */
.L_x_11362:
[----:B------:R-:W-:Y:S01]  /*124b0*/  IMAD R3, R19, 0x8, R18 ;  /* 0x0000000813037824 */ /* 0x000fe200078e0212 */
[----:B------:R-:W-:-:S04]  /*124c0*/  SHF.L.U32 R14, R156, 0x1f, RZ ;  /* 0x0000001f9c0e7819 */ /* 0x000fc800000006ff */
[----:B------:R0:W1:Y:S01]  /*124d0*/  SYNCS.PHASECHK.TRANS64.TRYWAIT P1, [R3+URZ+0x13230], R14 ;  /* 0x0132300e030075a7 */ /* 0x000062000802017f */
[----:B------:R-:W-:Y:S05]  /*124e0*/  @!P0 BRA `(.L_x_11363) ;  /* 0x0000000000048947 */ /* 0x000fea0003800000 */
[----:B------:R-:W-:Y:S01]  /*124f0*/  BPT.TRAP 0x1 ;  /* 0x000000040000795c */ /* 0x000fe20000300000 */
.L_x_11363:
[----:B------:R-:W2:Y:S01]  /*12500*/  LDL R9, [R1+0x2c] ;  /* 0x00002c0001097983 */ /* 0x000ea20000100800 */
[----:B------:R-:W-:Y:S01]  /*12510*/  BSSY B2, `(.L_x_11364) ;  /* 0x0000007000027945 */ /* 0x000fe20003800000 */
[----:B--2---:R-:W-:-:S04]  /*12520*/  IMAD R9, R19, 0x280, R9 ;  /* 0x0000028013097824 */ /* 0x004fc800078e0209 */
[C---:B------:R-:W-:Y:S02]  /*12530*/  VIADD R56, R9.reuse, 0x80 ;  /* 0x0000008009387836 */ /* 0x040fe40000000000 */
[----:B------:R-:W-:Y:S01]  /*12540*/  VIADD R13, R9, 0x100 ;  /* 0x00000100090d7836 */ /* 0x000fe20000000000 */
[----:B-1----:R-:W-:Y:S06]  /*12550*/  @P1 BRA `(.L_x_11365) ;  /* 0x0000000000081947 */ /* 0x002fec0003800000 */
[----:B------:R-:W1:Y:S02]  /*12560*/  SYNCS.PHASECHK.TRANS64.TRYWAIT P1, [R3+URZ+0x13230], R14 ;  /* 0x0132300e030075a7 */ /* 0x000e64000802017f */
[----:B-1----:R-:W-:Y:S05]  /*12570*/  @!P1 BRA `(.L_x_11366) ;  /* 0x0000010400489947 */ /* 0x002fea0003800000 */
.L_x_11365:
[----:B------:R-:W-:Y:S05]  /*12580*/  BSYNC B2 ;  /* 0x0000000000027941 */ /* 0x000fea0003800000 */
.L_x_11364:
[----:B------:R-:W-:Y:S01]  /*12590*/  IMAD.MOV.U32 R20, RZ, RZ, R9 ;  /* 0x000000ffff147224 */ /* 0x000fe200078e0009 */
[----:B------:R-:W-:Y:S01]  /*125a0*/  R2UR UR12, R4 ;  /* 0x00000000040c72ca */ /* 0x000fe200000e0000 */
[----:B------:R-:W-:Y:S01]  /*125b0*/  IMAD.MOV.U32 R21, RZ, RZ, -0x7fffffe0 ;  /* 0x80000020ff157424 */ /* 0x000fe200078e00ff */
        /* <DEDUP_REMOVED lines=84> */
.L_x_11367:
[----:B01----:R-:W-:Y:S01]  /*12b00*/  SHF.L.U32 R3, R12, 0x1f, RZ ;  /* 0x0000001f0c037819 */ /* 0x003fe200000006ff */
[----:B------:R-:W-:-:S04]  /*12b10*/  IMAD R14, R8, 0x8, R18 ;  /* 0x00000008080e7824 */ /* 0x000fc800078e0212 */
[----:B------:R0:W1:Y:S01]  /*12b20*/  SYNCS.PHASECHK.TRANS64.TRYWAIT P1, [R14+URZ+0x13250], R3 ;  /* 0x013250030e0075a7 */ /* 0x000062000802017f */
[----:B------:R-:W-:Y:S05]  /*12b30*/  @!P0 BRA `(.L_x_11368) ;  /* 0x0000000000048947 */ /* 0x000fea0003800000 */
[----:B------:R-:W-:Y:S01]  /*12b40*/  BPT.TRAP 0x1 ;  /* 0x000000040000795c */ /* 0x000fe20000300000 */
.L_x_11368:
[----:B------:R-:W-:Y:S04]  /*12b50*/  BSSY B2, `(.L_x_11369) ;  /* 0x0000004000027945 */ /* 0x000fe80003800000 */
[----:B-1----:R-:W-:Y:S05]  /*12b60*/  @P1 BRA `(.L_x_11370) ;  /* 0x0000000000081947 */ /* 0x002fea0003800000 */
[----:B------:R-:W1:Y:S02]  /*12b70*/  SYNCS.PHASECHK.TRANS64.TRYWAIT P1, [R14+URZ+0x13250], R3 ;  /* 0x013250030e0075a7 */ /* 0x000e64000802017f */
[----:B-1----:R-:W-:Y:S05]  /*12b80*/  @!P1 BRA `(.L_x_11371) ;  /* 0x000000fc00d89947 */ /* 0x002fea0003800000 */
.L_x_11370:
[----:B------:R-:W-:Y:S05]  /*12b90*/  BSYNC B2 ;  /* 0x0000000000027941 */ /* 0x000fea0003800000 */
.L_x_11369:
[----:B01----:R-:W-:Y:S01]  /*12ba0*/  VIADD R3, R18, 0x1000 ;  /* 0x0000100012037836 */ /* 0x003fe20000000000 */
[----:B------:R-:W-:Y:S01]  /*12bb0*/  WARPGROUP.ARRIVE ;  /* 0x00000000000079c5 */ /* 0x000fe20000000000 */
[----:B------:R-:W-:-:S03]  /*12bc0*/  IMAD.MOV.U32 R9, RZ, RZ, -0x3ffffff0 ;  /* 0xc0000010ff097424 */ /* 0x000fc600078e00ff */
        /* <DEDUP_REMOVED lines=11> */
[----:B------:R-:W-:Y:S02]  /*12c80*/  VIADD R12, R8, 0x100 ;  /* 0x00000100080c7836 */ /* 0x000fe40000000000 */
[----:B------:R-:W-:Y:S02]  /*12c90*/  IMAD.MOV.U32 R13, RZ, RZ, -0x3ffffff0 ;  /* 0xc0000010ff0d7424 */ /* 0x000fe400078e00ff */
[C---:B------:R-:W-:Y:S01]  /*12ca0*/  FMUL.FTZ R20, R2.reuse, R122 ;  /* 0x0000007a02147220 */ /* 0x040fe20000410000 */
[C---:B------:R-:W-:Y:S01]  /*12cb0*/  FMUL.FTZ R21, R2.reuse, R123 ;  /* 0x0000007b02157220 */ /* 0x040fe20000410000 */
[----:B------:R-:W-:-:S04]  /*12cc0*/  FMUL.FTZ R122, R2, R126 ;  /* 0x0000007e027a7220 */ /* 0x000fc80000410000 */
[----:B------:R-:W0:Y:S01]  /*12cd0*/  MUFU.TANH R20, R20 ;  /* 0x0000001400147308 */ /* 0x000e220000002400 */
[C---:B------:R-:W-:Y:S01]  /*12ce0*/  FMUL.FTZ R123, R2.reuse, R127 ;  /* 0x0000007f027b7220 */ /* 0x040fe20000410000 */
[----:B------:R-:W-:-:S06]  /*12cf0*/  FMUL.FTZ R126, R2, R130 ;  /* 0x00000082027e7220 */ /* 0x000fcc0000410000 */
[----:B------:R-:W1:Y:S01]  /*12d00*/  MUFU.TANH R21, R21 ;  /* 0x0000001500157308 */ /* 0x000e620000002400 */
[----:B------:R-:W-:-:S07]  /*12d10*/  FMUL.FTZ R127, R2, R131 ;  /* 0x00000083027f7220 */ /* 0x000fce0000410000 */
[----:B------:R-:W2:Y:S01]  /*12d20*/  MUFU.TANH R122, R122 ;  /* 0x0000007a007a7308 */ /* 0x000ea20000002400 */
[----:B0-----:R-:W-:Y:S01]  /*12d30*/  FMNMX.FTZ R3, R20, R11, !PT ;  /* 0x0000000b14037209 */ /* 0x001fe20007810000 */
[----:B------:R-:W-:-:S06]  /*12d40*/  FMUL.FTZ R130, R2, R134 ;  /* 0x0000008602827220 */ /* 0x000fcc0000410000 */
[----:B------:R-:W0:Y:S01]  /*12d50*/  MUFU.TANH R123, R123 ;  /* 0x0000007b007b7308 */ /* 0x000e220000002400 */
[----:B------:R-:W-:Y:S02]  /*12d60*/  WARPGROUP.DEPBAR.LE gsb0, 0x0 ;  /* 0x00008000000079c5 */ /* 0x000fe40000010000 */
[----:B------:R-:W3:Y:S01]  /*12d70*/  LDL.LU R154, [R1+0x8] ;  /* 0x00000800019a7983 */ /* 0x000ee20000300800 */
[----:B------:R-:W-:-:S03]  /*12d80*/  WARPGROUP.ARRIVE ;  /* 0x00000000000079c5 */ /* 0x000fc60000000000 */
[----:B------:R-:W4:Y:S01]  /*12d90*/  LDL.LU R155, [R1+0x4] ;  /* 0x00000400019b7983 */ /* 0x000f220000300800 */
[----:B------:R-:W-:Y:S01]  /*12da0*/  MUFU.TANH R126, R126 ;  /* 0x0000007e007e7308 */ /* 0x000fe20000002400 */
[----:B------:R-:W-:Y:S01]  /*12db0*/  FMUL.FTZ R104, R2, R104 ;  /* 0x0000006802687220 */ /* 0x000fe20000410000 */
        /* <DEDUP_REMOVED lines=12> */
[----:B-1----:R-:W-:Y:S01]  /*12e80*/  FMNMX.FTZ R3, R21, R3, !PT ;  /* 0x0000000315037209 */ /* 0x002fe20007810000 */
        /* <DEDUP_REMOVED lines=8> */
[----:B0-----:R-:W-:Y:S01]  /*12f10*/  FMNMX.FTZ R3, R123, R3, !PT ;  /* 0x000000037b037209 */ /* 0x001fe20007810000 */
[C---:B------:R-:W-:Y:S01]  /*12f20*/  FMUL.FTZ R110, R2.reuse, R110 ;  /* 0x0000006e026e7220 */ /* 0x040fe20000410000 */
[----:B------:R-:W-:Y:S01]  /*12f30*/  FMUL.FTZ R112, R2, R112 ;  /* 0x0000007002707220 */ /* 0x000fe20000410000 */
[----:B------:R-:W0:Y:S01]  /*12f40*/  MUFU.TANH R120, R120 ;  /* 0x0000007800787308 */ /* 0x000e220000002400 */
[----:B-----5:R-:W-:Y:S01]  /*12f50*/  FMNMX.FTZ R9, R12, R10, !PT ;  /* 0x0000000a0c097209 */ /* 0x020fe20007810000 */
[----:B------:R-:W-:Y:S01]  /*12f60*/  FMUL.FTZ R111, R2, R111 ;  /* 0x0000006f026f7220 */ /* 0x000fe20000410000 */
        /* <DEDUP_REMOVED lines=73> */
[----:B------:R-:W-:Y:S01]  /*13400*/  FMUL.FTZ R71, R2, R71 ;  /* 0x0000004702477220 */ /* 0x000fe20000410000 */
[----:B------:R-:W-:-:S02]  /*13410*/  WARPGROUP.DEPBAR.LE gsb0, 0x0 ;  /* 0x00008000000079c5 */ /* 0x000fc40000010000 */
[----:B------:R-:W-:Y:S01]  /*13420*/  WARPGROUP.ARRIVE ;  /* 0x00000000000079c5 */ /* 0x000fe20000000000 */
[----:B------:R-:W2:Y:S01]  /*13430*/  MUFU.TANH R105, R105 ;  /* 0x0000006900697308 */ /* 0x000ea20000002400 */
[----:B-1----:R-:W-:Y:S01]  /*13440*/  FMNMX.FTZ R9, R104, R9, !PT ;  /* 0x0000000968097209 */ /* 0x002fe20007810000 */
[----:B------:R-:W-:-:S03]  /*13450*/  IMAD.MOV.U32 R57, RZ, RZ, -0x3ffffff0 ;  /* 0xc0000010ff397424 */ /* 0x000fc600078e00ff */
[----:B------:R-:W-:Y:S02]  /*13460*/  QGMMA.64x64x32.F32.E4M3.E4M3 R24, R144, gdesc[UR4], R24, gsb0 ;  /* 0x00e0000490187df3 */ /* 0x000fe40008000818 */
[----:B------:R-:W-:Y:S01]  /*13470*/  R2UR UR7, R57 ;  /* 0x00000000390772ca */ /* 0x000fe200000e0000 */
        /* <DEDUP_REMOVED lines=125> */
[----:B--2---:R-:W-:Y:S02]  /*13c50*/  FMNMX.FTZ R3, R69, R9, !PT ;  /* 0x0000000945037209 */ /* 0x004fe40007810000 */
[----:B-1----:R-:W-:-:S03]  /*13c60*/  FMNMX.FTZ R9, R70, R56, !PT ;  /* 0x0000003846097209 */ /* 0x002fc60007810000 */
[----:B------:R-:W1:Y:S01]  /*13c70*/  SHFL.BFLY PT, R56, R3, 0x2, 0x1f ;  /* 0x0c401f0003387f89 */ /* 0x000e6200000e0000 */
[----:B0-----:R-:W-:-:S05]  /*13c80*/  FMNMX.FTZ R9, R71, R9, !PT ;  /* 0x0000000947097209 */ /* 0x001fca0007810000 */
[----:B------:R-:W0:Y:S01]  /*13c90*/  SHFL.BFLY PT, R134, R9, 0x2, 0x1f ;  /* 0x0c401f0009867f89 */ /* 0x000e2200000e0000 */
[----:B-1----:R-:W-:Y:S01]  /*13ca0*/  FMNMX.FTZ R3, R3, R56, !PT ;  /* 0x0000003803037209 */ /* 0x002fe20007810000 */
[----:B------:R-:W-:-:S05]  /*13cb0*/  VIADD R56, R8, 0x180 ;  /* 0x0000018008387836 */ /* 0x000fca0000000000 */
[----:B------:R-:W-:Y:S02]  /*13cc0*/  R2UR UR6, R56 ;  /* 0x00000000380672ca */ /* 0x000fe400000e0000 */
[----:B------:R-:W1:Y:S01]  /*13cd0*/  SHFL.BFLY PT, R56, R3, 0x1, 0x1f ;  /* 0x0c201f0003387f89 */ /* 0x000e6200000e0000 */
[----:B0-----:R-:W-:-:S05]  /*13ce0*/  FMNMX.FTZ R9, R9, R134, !PT ;  /* 0x0000008609097209 */ /* 0x001fca0007810000 */
[----:B------:R-:W0:Y:S05]  /*13cf0*/  SHFL.BFLY PT, R57, R9, 0x1, 0x1f ;  /* 0x0c201f0009397f89 */ /* 0x000e2a00000e0000 */
[----:B------:R-:W-:Y:S01]  /*13d00*/  QGMMA.64x64x32.F32.E4M3.E4M3 R24, R140, gdesc[UR4], R24, gsb0 ;  /* 0x00e000048c187df3 */ /* 0x000fe20008000818 */
[----:B-1----:R-:W-:Y:S01]  /*13d10*/  FMNMX.FTZ R3, R3, R56, !PT ;  /* 0x0000003803037209 */ /* 0x002fe20007810000 */
[----:B------:R-:W-:-:S04]  /*13d20*/  IMAD.U32 R56, RZ, RZ, UR38 ;  /* 0x00000026ff387e24 */ /* 0x000fc8000f8e00ff */
[----:B------:R-:W-:Y:S01]  /*13d30*/  FADD.FTZ R134, -R3, R10 ;  /* 0x0000000a03867221 */ /* 0x000fe20000010100 */
[----:B------:R-:W-:Y:S01]  /*13d40*/  VIADD R10, R8, 0x200 ;  /* 0x00000200080a7836 */ /* 0x000fe20000000000 */
[----:B0-----:R-:W-:Y:S02]  /*13d50*/  FMNMX.FTZ R9, R9, R57, !PT ;  /* 0x0000003909097209 */ /* 0x001fe40007810000 */
[----:B------:R-:W-:Y:S02]  /*13d60*/  FMUL.FTZ R134, R134, R56 ;  /* 0x0000003886867220 */ /* 0x000fe40000410000 */
[----:B------:R-:W-:Y:S01]  /*13d70*/  R2UR UR6, R10 ;  /* 0x000000000a0672ca */ /* 0x000fe200000e0000 */
[----:B------:R-:W-:-:S01]  /*13d80*/  FADD.FTZ R8, -R9, R11 ;  /* 0x0000000b09087221 */ /* 0x000fc20000010100 */
[----:B------:R-:W-:Y:S02]  /*13d90*/  IMAD.MOV.U32 R11, RZ, RZ, -0x3ffffff0 ;  /* 0xc0000010ff0b7424 */ /* 0x000fe400078e00ff */
[----:B------:R-:W-:Y:S01]  /*13da0*/  MUFU.EX2 R134, R134 ;  /* 0x0000008600867308 */ /* 0x000fe20000000800 */
[----:B------:R-:W-:-:S02]  /*13db0*/  FMUL.FTZ R8, R8, R56 ;  /* 0x0000003808087220 */ /* 0x000fc40000410000 */
[----:B------:R-:W-:Y:S01]  /*13dc0*/  R2UR UR7, R11 ;  /* 0x000000000b0772ca */ /* 0x000fe200000e0000 */
[----:B------:R-:W-:-:S04]  /*13dd0*/  FFMA.FTZ R11, R3, R56, -8 ;  /* 0xc1000000030b7423 */ /* 0x000fc80000010038 */
        /* <DEDUP_REMOVED lines=42> */
[----:B------:R-:W3:Y:S01]  /*14080*/  MUFU.EX2 R10, R10 ;  /* 0x0000000a000a7308 */ /* 0x000ee20000000800 */
[----:B------:R-:W-:-:S02]  /*14090*/  WARPGROUP.DEPBAR.LE gsb0, 0x0 ;  /* 0x00008000000079c5 */ /* 0x000fc40000010000 */
        /* <DEDUP_REMOVED lines=14> */
[----:B---3--:R-:W-:-:S01]  /*14180*/  FFMA.FTZ R132, R134, R154, R10 ;  /* 0x0000009a86847223 */ /* 0x008fc2000001000a */
        /* <DEDUP_REMOVED lines=15> */
[----:B----4-:R-:W-:-:S01]  /*14280*/  FFMA.FTZ R133, R8, R155, R20 ;  /* 0x0000009b08857223 */ /* 0x010fc20000010014 */
[-CC-:B------:R-:W-:Y:S01]  /*14290*/  FFMA.FTZ R74, R74, R56.reuse, -R69.reuse ;  /* 0x000000384a4a7223 */ /* 0x180fe20000010845 */
[----:B------:R-:W-:-:S01]  /*142a0*/  FFMA.FTZ R75, R75, R56, -R69 ;  /* 0x000000384b4b7223 */ /* 0x000fc20000010845 */
[-CC-:B------:R-:W-:Y:S01]  /*142b0*/  FFMA.FTZ R78, R78, R56.reuse, -R69.reuse ;  /* 0x000000384e4e7223 */ /* 0x180fe20000010845 */
[----:B------:R-:W-:Y:S01]  /*142c0*/  WARPGROUP.ARRIVE ;  /* 0x00000000000079c5 */ /* 0x000fe20000000000 */
[-CC-:B------:R-:W-:Y:S01]  /*142d0*/  FFMA.FTZ R79, R79, R56.reuse, -R69.reuse ;  /* 0x000000384f4f7223 */ /* 0x180fe20000010845 */
[----:B------:R-:W-:-:S01]  /*142e0*/  FFMA.FTZ R82, R82, R56, -R69 ;  /* 0x0000003852527223 */ /* 0x000fc20000010845 */
[----:B------:R-:W2:Y:S01]  /*142f0*/  MUFU.EX2 R13, R13 ;  /* 0x0000000d000d7308 */ /* 0x000ea20000000800 */
[----:B-1----:R-:W-:-:S01]  /*14300*/  FADD.FTZ R133, R21, R133 ;  /* 0x0000008515857221 */ /* 0x002fc20000010000 */
[-CC-:B------:R-:W-:Y:S01]  /*14310*/  FFMA.FTZ R83, R83, R56.reuse, -R69.reuse ;  /* 0x0000003853537223 */ /* 0x180fe20000010845 */
[----:B------:R-:W-:Y:S03]  /*14320*/  QGMMA.64x64x32.F32.E4M3.E4M3 R24, R136, gdesc[UR4], R24, gsb0 ;  /* 0x00e0000488187df3 */ /* 0x000fe60008000818 */
[----:B------:R-:W1:Y:S01]  /*14330*/  S2R R155, SR_TID.X ;  /* 0x00000000009b7919 */ /* 0x000e620000002100 */
[----:B------:R-:W-:-:S01]  /*14340*/  FFMA.FTZ R86, R86, R56, -R69 ;  /* 0x0000003856567223 */ /* 0x000fc20000010845 */
[-CC-:B------:R-:W-:Y:S01]  /*14350*/  FFMA.FTZ R87, R87, R56.reuse, -R69.reuse ;  /* 0x0000003857577223 */ /* 0x180fe20000010845 */
[----:B------:R-:W-:-:S01]  /*14360*/  FFMA.FTZ R58, R58, R56, -R69 ;  /* 0x000000383a3a7223 */ /* 0x000fc20000010845 */
[----:B------:R-:W3:Y:S01]  /*14370*/  MUFU.EX2 R123, R123 ;  /* 0x0000007b007b7308 */ /* 0x000ee20000000800 */
        /* <DEDUP_REMOVED lines=9> */
[----:B------:R-:W-:-:S06]  /*14410*/  FFMA.FTZ R69, R71, R56, -R69 ;  /* 0x0000003847457223 */ /* 0x000fcc0000010845 */
[----:B------:R-:W2:Y:S01]  /*14420*/  MUFU.EX2 R126, R126 ;  /* 0x0000007e007e7308 */ /* 0x000ea20000000800 */
[----:B---3--:R-:W-:-:S07]  /*14430*/  FADD.FTZ R133, R123, R133 ;  /* 0x000000857b857221 */ /* 0x008fce0000010000 */
[----:B------:R-:W3:Y:S01]  /*14440*/  MUFU.EX2 R120, R120 ;  /* 0x0000007800787308 */ /* 0x000ee20000000800 */
[----:B0-----:R-:W-:-:S01]  /*14450*/  FADD.FTZ R132, R57, R132 ;  /* 0x0000008439847221 */ /* 0x001fc20000010000 */
[----:B-1----:R-:W-:-:S06]  /*14460*/  LOP3.LUT R135, R155, 0x7f, RZ, 0xc0, !PT ;  /* 0x0000007f9b877812 */ /* 0x002fcc00078ec0ff */
[----:B------:R-:W0:Y:S01]  /*14470*/  MUFU.EX2 R127, R127 ;  /* 0x0000007f007f7308 */ /* 0x000e220000000800 */
[----:B--2---:R-:W-:-:S01]  /*14480*/  FADD.FTZ R133, R126, R133 ;  /* 0x000000857e857221 */ /* 0x004fc20000010000 */
[----:B------:R-:W-:-:S06]  /*14490*/  ISETP.NE.AND P1, PT, R135, RZ, PT ;  /* 0x000000ff8700720c */ /* 0x000fcc0003f25270 */
[----:B------:R-:W1:Y:S01]  /*144a0*/  MUFU.EX2 R121, R121 ;  /* 0x0000007900797308 */ /* 0x000e620000000800 */
[----:B---3--:R-:W-:-:S06]  /*144b0*/  FADD.FTZ R132, R120, R132 ;  /* 0x0000008478847221 */ /* 0x008fcc0000010000 */
[----:B------:R-:W-:Y:S01]  /*144c0*/  @!P1 IMAD R15, R15, 0x8, R18 ;  /* 0x000000080f0f9824 */ /* 0x000fe200078e0212 */
[----:B------:R-:W2:Y:S01]  /*144d0*/  MUFU.EX2 R130, R130 ;  /* 0x0000008200827308 */ /* 0x000ea20000000800 */
[----:B0-----:R-:W-:-:S02]  /*144e0*/  FADD.FTZ R133, R127, R133 ;  /* 0x000000857f857221 */ /* 0x001fc40000010000 */
[----:B------:R-:W-:-:S05]  /*144f0*/  @!P1 VIADD R15, R15, 0x13240 ;  /* 0x000132400f0f9836 */ /* 0x000fca0000000000 */
[----:B------:R-:W0:Y:S01]  /*14500*/  MUFU.EX2 R124, R124 ;  /* 0x0000007c007c7308 */ /* 0x000e220000000800 */
[----:B-1----:R-:W-:-:S01]  /*14510*/  FADD.FTZ R132, R121, R132 ;  /* 0x0000008479847221 */ /* 0x002fc20000010000 */
[----:B------:R-:W-:-:S06]  /*14520*/  @!P1 PRMT R15, RZ, 0x654, R15 ;  /* 0x00000654ff0f9816 */ /* 0x000fcc000000000f */
[----:B------:R-:W1:Y:S01]  /*14530*/  MUFU.EX2 R131, R131 ;  /* 0x0000008300837308 */ /* 0x000e620000000800 */
[----:B--2---:R-:W-:-:S07]  /*14540*/  FADD.FTZ R133, R130, R133 ;  /* 0x0000008582857221 */ /* 0x004fce0000010000 */
        /* <DEDUP_REMOVED lines=128> */
[----:B------:R-:W0:Y:S01]  /*14d50*/  MUFU.EX2 R69, R69 ;  /* 0x0000004500457308 */ /* 0x000e220000000800 */
[----:B---3--:R-:W-:-:S07]  /*14d60*/  FADD.FTZ R133, R70, R133 ;  /* 0x0000008546857221 */ /* 0x008fce0000010000 */
[----:B------:R-:W2:Y:S01]  /*14d70*/  MUFU.EX2 R11, R11 ;  /* 0x0000000b000b7308 */ /* 0x000ea20000000800 */
[----:B-1----:R-:W-:-:S01]  /*14d80*/  FADD.FTZ R132, R68, R132 ;  /* 0x0000008444847221 */ /* 0x002fc20000010000 */
[----:B0-----:R-:W-:-:S05]  /*14d90*/  FADD.FTZ R15, R69, R133 ;  /* 0x00000085450f7221 */ /* 0x001fca0000010000 */
[----:B------:R0:W-:Y:S01]  /*14da0*/  STL [R1+0x4], R15 ;  /* 0x0000040f01007387 */ /* 0x0001e20000100800 */
[----:B--2---:R-:W-:-:S05]  /*14db0*/  FADD.FTZ R71, R11, R132 ;  /* 0x000000840b477221 */ /* 0x004fca0000010000 */
[----:B------:R0:W-:Y:S01]  /*14dc0*/  STL [R1+0x8], R71 ;  /* 0x0000084701007387 */ /* 0x0001e20000100800 */
[----:B------:R-:W-:Y:S05]  /*14dd0*/  @!P0 BRA `(.L_x_11372) ;  /* 0x0000000000048947 */ /* 0x000fea0003800000 */
[----:B------:R-:W-:Y:S01]  /*14de0*/  BPT.TRAP 0x1 ;  /* 0x000000040000795c */ /* 0x000fe20000300000 */
.L_x_11372:
[----:B0-----:R-:W2:Y:S01]  /*14df0*/  LDL R15, [R1+0x30] ;  /* 0x00003000010f7983 */ /* 0x001ea20000100800 */
[----:B------:R-:W-:-:S05]  /*14e00*/  VIADD R14, R14, 0x13260 ;  /* 0x000132600e0e7836 */ /* 0x000fca0000000000 */
[----:B--2---:R-:W-:Y:S02]  /*14e10*/  PRMT R14, R15, 0x654, R14 ;  /* 0x000006540f0e7816 */ /* 0x004fe4000000000e */
[----:B------:R-:W2:Y:S01]  /*14e20*/  LDL R15, [R1] ;  /* 0x00000000010f7983 */ /* 0x000ea20000100800 */
        /* <DEDUP_REMOVED lines=77> */
[C---:B--2---:R-:W-:Y:S01]  /*15300*/  ISETP.GT.AND P1, PT, R0.reuse, R15, PT ;  /* 0x0000000f0000720c */ /* 0x044fe20003f24270 */
[----:B------:R-:W-:-:S12]  /*15310*/  VIADD R0, R0, 0xffffffff ;  /* 0xffffffff00007836 */ /* 0x000fd80000000000 */
[----:B-1----:R-:W-:Y:S05]  /*15320*/  @P1 BRA `(.L_x_11373) ;  /* 0xffffffd000401947 */ /* 0x002fea000383ffff */
[----:B------:R-:W-:Y:S05]  /*15330*/  BSYNC B1 ;  /* 0x0000000000017941 */ /* 0x000fea0003800000 */
.L_x_11361:
[----:B------:R-:W-:Y:S05]  /*15340*/  BSYNC B0 ;  /* 0x0000000000007941 */ /* 0x000fea0003800000 */
.L_x_11360:
[----:B------:R-:W2:Y:S01]  /*15350*/  LDL R8, [R1+0x48] ;  /* 0x0000480001087983 */ /* 0x000ea20000100800 */
[----:B------:R-:W-:Y:S01]  /*15360*/  BSSY B0, `(.L_x_11374) ;  /* 0x00004d9000007945 */ /* 0x000fe20003800000 */
[----:B--2---:R-:W-:-:S13]  /*15370*/  ISETP.GE.AND P1, PT, R0, R8, PT ;  /* 0x000000080000720c */ /* 0x004fda0003f26270 */
[----:B------:R-:W-:Y:S05]  /*15380*/  @!P1 BRA `(.L_x_11375) ;  /* 0x0000004c00589947 */ /* 0x000fea0003800000 */
[----:B-1----:R-:W2:Y:S04]  /*15390*/  LDL R12, [R1+0x38] ;  /* 0x00003800010c7983 */ /* 0x002ea80000100800 */
[----:B------:R-:W2:Y:S04]  /*153a0*/  LDL R11, [R1+0x3c] ;  /* 0x00003c00010b7983 */ /* 0x000ea80000100800 */
[----:B------:R-:W3:Y:S04]  /*153b0*/  LDL R10, [R1+0x14] ;  /* 0x00001400010a7983 */ /* 0x000ee80000100800 */
[----:B------:R-:W4:Y:S01]  /*153c0*/  LDL R8, [R1+0x20] ;  /* 0x0000200001087983 */ /* 0x000f220000100800 */
[----:B0-----:R-:W-:-:S02]  /*153d0*/  IMAD.MOV.U32 R15, RZ, RZ, R3 ;  /* 0x000000ffff0f7224 */ /* 0x001fc400078e0003 */
[----:B------:R-:W-:Y:S02]  /*153e0*/  IMAD.MOV.U32 R20, RZ, RZ, R9 ;  /* 0x000000ffff147224 */ /* 0x000fe400078e0009 */
[----:B--2---:R-:W-:Y:S02]  /*153f0*/  IMAD.IADD R11, R11, 0x1, -R12 ;  /* 0x000000010b0b7824 */ /* 0x004fe400078e0a0c */
[----:B------:R-:W-:Y:S02]  /*15400*/  IMAD.MOV.U32 R12, RZ, RZ, R156 ;  /* 0x000000ffff0c7224 */ /* 0x000fe400078e009c */
[--C-:B---3--:R-:W-:Y:S02]  /*15410*/  IMAD.IADD R10, R10, 0x1, R11.reuse ;  /* 0x000000010a0a7824 */ /* 0x108fe400078e020b */
[----:B----4-:R-:W-:-:S03]  /*15420*/  IMAD.IADD R11, R8, 0x1, R11 ;  /* 0x00000001080b7824 */ /* 0x010fc600078e020b */
[----:B------:R-:W-:Y:S01]  /*15430*/  LOP3.LUT R3, RZ, R10, RZ, 0x33, !PT ;  /* 0x0000000aff037212 */ /* 0x000fe200078e33ff */
[----:B------:R-:W-:Y:S01]  /*15440*/  IMAD.MOV.U32 R8, RZ, RZ, R19 ;  /* 0x000000ffff087224 */ /* 0x000fe200078e0013 */
[----:B------:R-:W-:-:S03]  /*15450*/  LOP3.LUT R21, RZ, R11, RZ, 0x33, !PT ;  /* 0x0000000bff157212 */ /* 0x000fc600078e33ff */
[----:B------:R0:W-:Y:S04]  /*15460*/  STL [R1], R3 ;  /* 0x0000000301007387 */ /* 0x0001e80000100800 */
.L_x_11395:
[----:B------:R-:W-:-:S04]  /*15470*/  ISETP.NE.AND P1, PT, R8, 0x1, PT ;  /* 0x000000010800780c */ /* 0x000fc80003f25270 */
[----:B0-----:R-:W-:-:S04]  /*15480*/  SEL R3, RZ, 0x1, P1 ;  /* 0x00000001ff037807 */ /* 0x001fc80000800000 */
[----:B------:R-:W-:Y:S01]  /*15490*/  LOP3.LUT R156, R12, R3, RZ, 0x3c, !PT ;  /* 0x000000030c9c7212 */ /* 0x000fe200078e3cff */
[----:B------:R-:W-:Y:S06]  /*154a0*/  @!P0 BRA `(.L_x_11376) ;  /* 0x0000000000048947 */ /* 0x000fec0003800000 */
[----:B------:R-:W-:Y:S01]  /*154b0*/  BPT.TRAP 0x1 ;  /* 0x000000040000795c */ /* 0x000fe20000300000 */
.L_x_11376:
        /* <DEDUP_REMOVED lines=8> */
.L_x_11377:
        /* <DEDUP_REMOVED lines=8> */
.L_x_11379:
[----:B------:R-:W-:Y:S05]  /*155c0*/  BSYNC B1 ;  /* 0x0000000000017941 */ /* 0x000fea0003800000 */
.L_x_11378:
        /* <DEDUP_REMOVED lines=37> */
[----:B------:R-:W-:Y:S01]  /*15820*/  R2UR UR14, R56 ;  /* 0x00000000380e72ca */ /* 0x000fe200000e0000 */
[----:B------:R-:W-:Y:S01]  /*15830*/  VIADD R56, R9, 0x202 ;  /* 0x0000020209387836 */ /* 0x000fe20000000000 */
[----:B------:R-:W-:Y:S01]  /*15840*/  R2UR UR15, R57 ;  /* 0x00000000390f72ca */ /* 0x000fe200000e0000 */
[----:B------:R-:W-:Y:S01]  /*15850*/  IMAD.MOV.U32 R57, RZ, RZ, -0x7fffffe0 ;  /* 0x80000020ff397424 */ /* 0x000fe200078e00ff */
[C---:B------:R-:W-:Y:S02]  /*15860*/  R2UR UR16, R6.reuse ;  /* 0x00000000061072ca */ /* 0x040fe400000e0000 */
[----:B------:R-:W-:Y:S02]  /*15870*/  R2UR UR17, R7 ;  /* 0x00000000071172ca */ /* 0x000fe400000e0000 */
        /* <DEDUP_REMOVED lines=44> */
.L_x_11381:
[----:B------:R-:W-:Y:S01]  /*15b40*/  SHF.L.U32 R9, R12, 0x1f, RZ ;  /* 0x0000001f0c097819 */ /* 0x000fe200000006ff */
[----:B01----:R-:W-:-:S04]  /*15b50*/  IMAD R14, R8, 0x8, R18 ;  /* 0x00000008080e7824 */ /* 0x003fc800078e0212 */
[----:B------:R0:W1:Y:S01]  /*15b60*/  SYNCS.PHASECHK.TRANS64.TRYWAIT P1, [R14+URZ+0x13250], R9 ;  /* 0x013250090e0075a7 */ /* 0x000062000802017f */
[----:B------:R-:W-:Y:S05]  /*15b70*/  @!P0 BRA `(.L_x_11382) ;  /* 0x0000000000048947 */ /* 0x000fea0003800000 */
[----:B------:R-:W-:Y:S01]  /*15b80*/  BPT.TRAP 0x1 ;  /* 0x000000040000795c */ /* 0x000fe20000300000 */
.L_x_11382:
[----:B------:R-:W-:Y:S04]  /*15b90*/  BSSY B1, `(.L_x_11383) ;  /* 0x0000004000017945 */ /* 0x000fe80003800000 */
[----:B-1----:R-:W-:Y:S05]  /*15ba0*/  @P1 BRA `(.L_x_11384) ;  /* 0x0000000000081947 */ /* 0x002fea0003800000 */
[----:B------:R-:W1:Y:S02]  /*15bb0*/  SYNCS.PHASECHK.TRANS64.TRYWAIT P1, [R14+URZ+0x13250], R9 ;  /* 0x013250090e0075a7 */ /* 0x000e64000802017f */
[----:B-1----:R-:W-:Y:S05]  /*15bc0*/  @!P1 BRA `(.L_x_11385) ;  /* 0x000000cc00f09947 */ /* 0x002fea0003800000 */
.L_x_11384:
[----:B------:R-:W-:Y:S05]  /*15bd0*/  BSYNC B1 ;  /* 0x0000000000017941 */ /* 0x000fea0003800000 */
.L_x_11383:
[----:B01----:R-:W-:Y:S01]  /*15be0*/  VIADD R9, R18, 0x1000 ;  /* 0x0000100012097836 */ /* 0x003fe20000000000 */
[----:B------:R-:W-:-:S04]  /*15bf0*/  WARPGROUP.ARRIVE ;  /* 0x00000000000079c5 */ /* 0x000fc80000000000 */
[----:B------:R-:W-:-:S04]  /*15c00*/  SHF.R.U32.HI R9, RZ, 0x4, R9 ;  /* 0x00000004ff097819 */ /* 0x000fc80000011609 */
[----:B------:R-:W-:-:S04]  /*15c10*/  LOP3.LUT R9, R9, 0x3fff, RZ, 0xc0, !PT ;  /* 0x00003fff09097812 */ /* 0x000fc800078ec0ff */
[----:B------:R-:W-:-:S05]  /*15c20*/  LOP3.LUT R9, R9, 0x10000, RZ, 0xfc, !PT ;  /* 0x0001000009097812 */ /* 0x000fca00078efcff */
[----:B------:R-:W-:Y:S02]  /*15c30*/  IMAD R8, R8, 0x280, R9 ;  /* 0x0000028008087824 */ /* 0x000fe400078e0209 */
[----:B------:R-:W-:-:S03]  /*15c40*/  IMAD.MOV.U32 R9, RZ, RZ, -0x3ffffff0 ;  /* 0xc0000010ff097424 */ /* 0x000fc600078e00ff */
[----:B------:R-:W-:Y:S02]  /*15c50*/  R2UR UR6, R8 ;  /* 0x00000000080672ca */ /* 0x000fe400000e0000 */
        /* <DEDUP_REMOVED lines=8> */
[----:B------:R-:W3:Y:S01]  /*15ce0*/  LDL R155, [R1+0x38] ;  /* 0x00003800019b7983 */ /* 0x000ee20000100800 */
[----:B------:R-:W-:-:S03]  /*15cf0*/  WARPGROUP.ARRIVE ;  /* 0x00000000000079c5 */ /* 0x000fc60000000000 */
[----:B------:R-:W4:Y:S03]  /*15d00*/  LDL R153, [R1+0x28] ;  /* 0x0000280001997983 */ /* 0x000f260000100800 */
[----:B------:R-:W-:Y:S01]  /*15d10*/  QGMMA.64x64x32.F32.E4M3.E4M3 R24, R148, gdesc[UR4], R24, gsb0 ;  /* 0x00e0000494187df3 */ /* 0x000fe20008000818 */
[----:B------:R-:W5:Y:S01]  /*15d20*/  LDL R154, [R1+0x14] ;  /* 0x00001400019a7983 */ /* 0x000f620000100800 */
[----:B------:R-:W-:Y:S02]  /*15d30*/  VIADD R12, R8, 0x100 ;  /* 0x00000100080c7836 */ /* 0x000fe40000000000 */
[C---:B------:R-:W-:Y:S01]  /*15d40*/  FMUL.FTZ R9, R2.reuse, R120 ;  /* 0x0000007802097220 */ /* 0x040fe20000410000 */
[----:B------:R-:W-:Y:S02]  /*15d50*/  IMAD.MOV.U32 R13, RZ, RZ, -0x3ffffff0 ;  /* 0xc0000010ff0d7424 */ /* 0x000fe400078e00ff */
[C---:B------:R-:W-:Y:S01]  /*15d60*/  FMUL.FTZ R120, R2.reuse, R123 ;  /* 0x0000007b02787220 */ /* 0x040fe20000410000 */
[----:B------:R-:W-:Y:S01]  /*15d70*/  FMUL.FTZ R123, R2, R126 ;  /* 0x0000007e027b7220 */ /* 0x000fe20000410000 */
[----:B------:R-:W-:Y:S01]  /*15d80*/  R2UR UR6, R12 ;  /* 0x000000000c0672ca */ /* 0x000fe200000e0000 */
[----:B------:R-:W-:Y:S01]  /*15d90*/  VIADD R12, R8, 0x180 ;  /* 0x00000180080c7836 */ /* 0x000fe20000000000 */
[----:B------:R-:W-:Y:S01]  /*15da0*/  R2UR UR7, R13 ;  /* 0x000000000d0772ca */ /* 0x000fe200000e0000 */
[----:B------:R-:W-:-:S02]  /*15db0*/  IMAD.MOV.U32 R13, RZ, RZ, -0x3ffffff0 ;  /* 0xc0000010ff0d7424 */ /* 0x000fc400078e00ff */
[C---:B------:R-:W-:Y:S01]  /*15dc0*/  FMUL.FTZ R126, R2.reuse, R129 ;  /* 0x00000081027e7220 */ /* 0x040fe20000410000 */
[C---:B------:R-:W-:Y:S01]  /*15dd0*/  FMUL.FTZ R129, R2.reuse, R132 ;  /* 0x0000008402817220 */ /* 0x040fe20000410000 */
[C---:B------:R-:W-:Y:S01]  /*15de0*/  FMUL.FTZ R132, R2.reuse, R135 ;  /* 0x0000008702847220 */ /* 0x040fe20000410000 */
[C---:B------:R-:W-:Y:S01]  /*15df0*/  FMUL.FTZ R135, R2.reuse, R60 ;  /* 0x0000003c02877220 */ /* 0x040fe20000410000 */
[C---:B------:R-:W-:Y:S01]  /*15e00*/  FMUL.FTZ R60, R2.reuse, R62 ;  /* 0x0000003e023c7220 */ /* 0x040fe20000410000 */
[C---:B------:R-:W-:Y:S01]  /*15e10*/  FMUL.FTZ R62, R2.reuse, R66 ;  /* 0x00000042023e7220 */ /* 0x040fe20000410000 */
[----:B------:R-:W-:Y:S01]  /*15e20*/  FMUL.FTZ R66, R2, R70 ;  /* 0x0000004602427220 */ /* 0x000fe20000410000 */
[----:B------:R-:W-:Y:S02]  /*15e30*/  IMAD R70, R0, -0xa0, RZ ;  /* 0xffffff6000467824 */ /* 0x000fe400078e02ff */
        /* <DEDUP_REMOVED lines=75> */
[----:B------:R-:W-:Y:S01]  /*162f0*/  VIADD R56, R8, 0x200 ;  /* 0x0000020008387836 */ /* 0x000fe20000000000 */
[----:B------:R-:W0:Y:S01]  /*16300*/  MUFU.TANH R13, R13 ;  /* 0x0000000d000d7308 */ /* 0x000e220000002400 */
[----:B------:R-:W-:-:S07]  /*16310*/  IMAD.MOV.U32 R57, RZ, RZ, -0x3ffffff0 ;  /* 0xc0000010ff397424 */ /* 0x000fce00078e00ff */
[----:B------:R0:W2:Y:S01]  /*16320*/  MUFU.TANH R8, R61 ;  /* 0x0000003d00087308 */ /* 0x0000a20000002400 */
[----:B-1----:R-:W-:-:S04]  /*16330*/  LOP3.LUT R151, R151, 0x7f, RZ, 0xc0, !PT ;  /* 0x0000007f97977812 */ /* 0x002fc800078ec0ff */
[----:B------:R-:W-:-:S03]  /*16340*/  ISETP.NE.AND P1, PT, R151, RZ, PT ;  /* 0x000000ff9700720c */ /* 0x000fc60003f25270 */
[----:B------:R-:W1:Y:S01]  /*16350*/  MUFU.TANH R12, R12 ;  /* 0x0000000c000c7308 */ /* 0x000e620000002400 */
[C---:B0-----:R-:W-:Y:S01]  /*16360*/  FMUL.FTZ R61, R2.reuse, R63 ;  /* 0x0000003f023d7220 */ /* 0x041fe20000410000 */
[C---:B------:R-:W-:Y:S01]  /*16370*/  FMUL.FTZ R63, R2.reuse, R67 ;  /* 0x00000043023f7220 */ /* 0x040fe20000410000 */
[----:B------:R-:W-:-:S05]  /*16380*/  FMUL.FTZ R67, R2, R71 ;  /* 0x0000004702437220 */ /* 0x000fca0000410000 */
[----:B------:R-:W0:Y:S02]  /*16390*/  MUFU.TANH R121, R121 ;  /* 0x0000007900797308 */ /* 0x000e240000002400 */
[----:B------:R-:W-:-:S06]  /*163a0*/  @!P1 VIADD R3, R3, 0x13240 ;  /* 0x0001324003039836 */ /* 0x000fcc0000000000 */
[----:B------:R-:W0:Y:S01]  /*163b0*/  MUFU.TANH R122, R122 ;  /* 0x0000007a007a7308 */ /* 0x000e220000002400 */
[----:B------:R-:W-:-:S07]  /*163c0*/  @!P1 PRMT R3, RZ, 0x654, R3 ;  /* 0x00000654ff039816 */ /* 0x000fce0000000003 */
[----:B------:R-:W0:Y:S08]  /*163d0*/  MUFU.TANH R123, R123 ;  /* 0x0000007b007b7308 */ /* 0x000e300000002400 */
[----:B------:R-:W0:Y:S08]  /*163e0*/  MUFU.TANH R124, R124 ;  /* 0x0000007c007c7308 */ /* 0x000e300000002400 */
[----:B------:R-:W0:Y:S01]  /*163f0*/  MUFU.TANH R125, R125 ;  /* 0x0000007d007d7308 */ /* 0x000e220000002400 */
[----:B------:R-:W-:-:S02]  /*16400*/  WARPGROUP.DEPBAR.LE gsb0, 0x0 ;  /* 0x00008000000079c5 */ /* 0x000fc40000010000 */
[----:B------:R-:W-:-:S05]  /*16410*/  WARPGROUP.ARRIVE ;  /* 0x00000000000079c5 */ /* 0x000fca0000000000 */
[----:B------:R-:W0:Y:S01]  /*16420*/  MUFU.TANH R126, R126 ;  /* 0x0000007e007e7308 */ /* 0x000e220000002400 */
[----:B------:R-:W-:Y:S01]  /*16430*/  QGMMA.64x64x32.F32.E4M3.E4M3 R24, R140, gdesc[UR4], R24, gsb0 ;  /* 0x00e000048c187df3 */ /* 0x000fe20008000818 */
[----:B------:R-:W-:Y:S02]  /*16440*/  R2UR UR6, R56 ;  /* 0x00000000380672ca */ /* 0x000fe400000e0000 */
[----:B------:R-:W-:-:S04]  /*16450*/  R2UR UR7, R57 ;  /* 0x00000000390772ca */ /* 0x000fc800000e0000 */
        /* <DEDUP_REMOVED lines=16> */
[----:B------:R-:W0:Y:S08]  /*16560*/  MUFU.TANH R111, R111 ;  /* 0x0000006f006f7308 */ /* 0x000e300000002400 */
[----:B------:R-:W0:Y:S01]  /*16570*/  MUFU.TANH R112, R112 ;  /* 0x0000007000707308 */ /* 0x000e220000002400 */
[----:B--2---:R-:W-:-:S05]  /*16580*/  IADD3 R56, R70, 0x1, R152 ;  /* 0x0000000146387810 */ /* 0x004fca0007ffe098 */
[----:B---3--:R-:W-:Y:S02]  /*16590*/  IMAD.IADD R56, R56, 0x1, -R155 ;  /* 0x0000000138387824 */ /* 0x008fe400078e0a9b */
[----:B------:R-:W2:Y:S01]  /*165a0*/  LDC R155, c[0x0][0x9e4] ;  /* 0x00027900ff9b7b82 */ /* 0x000ea20000000800 */
[----:B------:R-:W3:Y:S01]  /*165b0*/  MUFU.TANH R113, R113 ;  /* 0x0000007100717308 */ /* 0x000ee20000002400 */
[----:B----4-:R-:W-:-:S07]  /*165c0*/  IMAD R56, R153, -0x2, R56 ;  /* 0xfffffffe99387824 */ /* 0x010fce00078e0238 */
[----:B------:R-:W4:Y:S08]  /*165d0*/  MUFU.TANH R114, R114 ;  /* 0x0000007200727308 */ /* 0x000f300000002400 */
[----:B------:R-:W0:Y:S08]  /*165e0*/  MUFU.TANH R115, R115 ;  /* 0x0000007300737308 */ /* 0x000e300000002400 */
[----:B------:R-:W0:Y:S08]  /*165f0*/  MUFU.TANH R116, R116 ;  /* 0x0000007400747308 */ /* 0x000e300000002400 */
[----:B------:R-:W0:Y:S01]  /*16600*/  MUFU.TANH R117, R117 ;  /* 0x0000007500757308 */ /* 0x000e220000002400 */
[----:B------:R-:W-:-:S02]  /*16610*/  WARPGROUP.DEPBAR.LE gsb0, 0x0 ;  /* 0x00008000000079c5 */ /* 0x000fc40000010000 */
[----:B------:R1:W-:Y:S01]  /*16620*/  @!P1 SYNCS.ARRIVE.TRANS64.RED.A1T0 RZ, [R3+URZ], RZ ;  /* 0x000000ff03ff99a7 */ /* 0x0003e2000810043f */
[----:B--2---:R-:W-:-:S04]  /*16630*/  ISETP.GE.AND P1, PT, R155, 0x1, PT ;  /* 0x000000019b00780c */ /* 0x004fc80003f26270 */
[----:B------:R-:W2:Y:S01]  /*16640*/  MUFU.TANH R118, R118 ;  /* 0x0000007600767308 */ /* 0x000ea20000002400 */
[C---:B------:R-:W-:Y:S02]  /*16650*/  VIADD R138, R56.reuse, UR41 ;  /* 0x00000029388a7c36 */ /* 0x040fe40008000000 */
[----:B------:R-:W-:Y:S02]  /*16660*/  VIADD R137, R56, UR43 ;  /* 0x0000002b38897c36 */ /* 0x000fe40008000000 */
[C---:B-----5:R-:W-:Y:S02]  /*16670*/  IMAD.IADD R136, R154.reuse, 0x1, R138 ;  /* 0x000000019a887824 */ /* 0x060fe400078e028a */
[----:B-1----:R-:W-:Y:S01]  /*16680*/  IMAD R3, R153, -0x2, R70 ;  /* 0xfffffffe99037824 */ /* 0x002fe200078e0246 */
[----:B------:R-:W1:Y:S01]  /*16690*/  MUFU.TANH R119, R119 ;  /* 0x0000007700777308 */ /* 0x000e620000002400 */
        /* <DEDUP_REMOVED lines=52> */
[----:B------:R-:W2:Y:S01]  /*169e0*/  LDL R154, [R1] ;  /* 0x00000000019a7983 */ /* 0x000ea20000100800 */
        /* <DEDUP_REMOVED lines=8> */
.L_x_11388:
[----:B------:R-:W-:-:S05]  /*16a70*/  IMAD.U32 R139, RZ, RZ, UR37 ;  /* 0x00000025ff8b7e24 */ /* 0x000fca000f8e00ff */
[----:B------:R-:W-:-:S13]  /*16a80*/  ISETP.NE.AND P1, PT, R139, 0x1, PT ;  /* 0x000000018b00780c */ /* 0x000fda0003f25270 */
[----:B------:R-:W1:Y:S02]  /*16a90*/  @P1 LDC.64 R56, c[0x0][0x9e8] ;  /* 0x00027a00ff381b82 */ /* 0x000e640000000a00 */
[----:B-1----:R-:W-:-:S04]  /*16aa0*/  @P1 IMAD.HI.U32 R140, R10, R56, RZ ;  /* 0x000000380a8c1227 */ /* 0x002fc800078e00ff */
[----:B------:R-:W-:Y:S01]  /*16ab0*/  IMAD.MOV.U32 R56, RZ, RZ, R10 ;  /* 0x000000ffff387224 */ /* 0x000fe200078e000a */
[----:B------:R-:W-:-:S07]  /*16ac0*/  @P1 SHF.R.U32.HI R56, RZ, R57, R140 ;  /* 0x00000039ff381219 */ /* 0x000fce000001168c */
.L_x_11389:
[----:B------:R-:W-:Y:S05]  /*16ad0*/  BSYNC B1 ;  /* 0x0000000000017941 */ /* 0x000fea0003800000 */
.L_x_11387:
[----:B------:R-:W-:-:S05]  /*16ae0*/  IMAD R56, R56, R139, R3 ;  /* 0x0000008b38387224 */ /* 0x000fca00078e0203 */
[----:B------:R-:W-:Y:S02]  /*16af0*/  VIMNMX R71, R71, R56, !PT ;  /* 0x0000003847477248 */ /* 0x000fe40007fe0100 */
[----:B------:R-:W-:-:S07]  /*16b00*/  VIADDMNMX R136, R56, R139, R136, PT ;  /* 0x0000008b38887246 */ /* 0x000fce0003800188 */
.L_x_11386:
[C---:B------:R-:W-:Y:S01]  /*16b10*/  ISETP.GE.AND P1, PT, R70.reuse, 0x2, PT ;  /* 0x000000024600780c */ /* 0x040fe20003f26270 */
[----:B------:R-:W2:Y:S01]  /*16b20*/  LDL R56, [R1+0x20] ;  /* 0x0000200001387983 */ /* 0x000ea20000100800 */
[----:B------:R-:W-:Y:S02]  /*16b30*/  ISETP.GE.AND P2, PT, R70, 0x9, PT ;  /* 0x000000094600780c */ /* 0x000fe40003f46270 */
[C---:B------:R-:W-:Y:S02]  /*16b40*/  ISETP.GT.AND P3, PT, R71.reuse, 0x1, !P1 ;  /* 0x000000014700780c */ /* 0x040fe40004f64270 */
[----:B------:R-:W-:Y:S02]  /*16b50*/  ISETP.GT.AND P4, PT, R71, 0x8, !P2 ;  /* 0x000000084700780c */ /* 0x000fe40005784270 */
[C---:B------:R-:W-:Y:S02]  /*16b60*/  ISETP.LT.OR P3, PT, R136.reuse, 0x2, P3 ;  /* 0x000000028800780c */ /* 0x040fe40001f61670 */
[----:B------:R-:W-:-:S02]  /*16b70*/  ISETP.LT.OR P4, PT, R136, 0x9, P4 ;  /* 0x000000098800780c */ /* 0x000fc40002781670 */
[----:B------:R-:W-:Y:S02]  /*16b80*/  FSEL R13, R13, -INF , !P3 ;  /* 0xff8000000d0d7808 */ /* 0x000fe40005800000 */
[----:B------:R-:W-:Y:S02]  /*16b90*/  ISETP.GE.AND P3, PT, R70, 0xa, PT ;  /* 0x0000000a4600780c */ /* 0x000fe40003f66270 */
[----:B0-----:R-:W-:Y:S02]  /*16ba0*/  FSEL R121, R121, -INF , !P4 ;  /* 0xff80000079797808 */ /* 0x001fe40006000000 */
        /* <DEDUP_REMOVED lines=236> */
.L_x_11392:
[----:B------:R-:W-:-:S05]  /*17a70*/  IMAD.U32 R56, RZ, RZ, UR37 ;  /* 0x00000025ff387e24 */ /* 0x000fca000f8e00ff */
[----:B------:R-:W-:-:S13]  /*17a80*/  ISETP.NE.AND P6, PT, R56, 0x1, PT ;  /* 0x000000013800780c */ /* 0x000fda0003fc5270 */
[----:B------:R-:W0:Y:S02]  /*17a90*/  @P6 LDC.64 R8, c[0x0][0x9e8] ;  /* 0x00027a00ff086b82 */ /* 0x000e240000000a00 */
[----:B0-----:R-:W-:-:S04]  /*17aa0*/  @P6 IMAD.HI.U32 R70, R11, R8, RZ ;  /* 0x000000080b466227 */ /* 0x001fc800078e00ff */
[----:B------:R-:W-:Y:S01]  /*17ab0*/  IMAD.MOV.U32 R8, RZ, RZ, R11 ;  /* 0x000000ffff087224 */ /* 0x000fe200078e000b */
[----:B------:R-:W-:-:S07]  /*17ac0*/  @P6 SHF.R.U32.HI R8, RZ, R9, R70 ;  /* 0x00000009ff086219 */ /* 0x000fce0000011646 */
.L_x_11393:
[----:B------:R-:W-:Y:S05]  /*17ad0*/  BSYNC B1 ;  /* 0x0000000000017941 */ /* 0x000fea0003800000 */
.L_x_11391:
[----:B------:R-:W-:-:S05]  /*17ae0*/  IMAD R3, R8, R56, R3 ;  /* 0x0000003808037224 */ /* 0x000fca00078e0203 */
[----:B------:R-:W-:Y:S02]  /*17af0*/  VIMNMX R137, R137, R3, !PT ;  /* 0x0000000389897248 */ /* 0x000fe40007fe0100 */
[----:B------:R-:W-:-:S07]  /*17b00*/  VIADDMNMX R138, R3, R56, R138, PT ;  /* 0x00000038038a7246 */ /* 0x000fce000380018a */
.L_x_11390:
[----:B------:R-:W-:Y:S01]  /*17b10*/  ISETP.GT.AND P1, PT, R137, 0x1, !P1 ;  /* 0x000000018900780c */ /* 0x000fe20004f24270 */
[----:B------:R-:W2:Y:S01]  /*17b20*/  LDL.LU R136, [R1+0x8] ;  /* 0x0000080001887983 */ /* 0x000ea20000300800 */
[C---:B------:R-:W-:Y:S02]  /*17b30*/  LOP3.LUT P6, RZ, R17.reuse, 0x2, RZ, 0xc0, !PT ;  /* 0x0000000211ff7812 */ /* 0x040fe400078cc0ff */
[----:B------:R-:W-:Y:S01]  /*17b40*/  ISETP.LT.OR P1, PT, R138, 0x2, P1 ;  /* 0x000000028a00780c */ /* 0x000fe20000f21670 */
[----:B------:R-:W3:Y:S01]  /*17b50*/  LDL.LU R70, [R1+0x4] ;  /* 0x0000040001467983 */ /* 0x000ee20000300800 */
[----:B------:R-:W-:Y:S01]  /*17b60*/  LOP3.LUT R17, R17, 0xffffffdf, RZ, 0xc0, !PT ;  /* 0xffffffdf11117812 */ /* 0x000fe200078ec0ff */
[----:B------:R-:W-:Y:S01]  /*17b70*/  IMAD.U32 R56, RZ, RZ, UR36 ;  /* 0x00000024ff387e24 */ /* 0x000fe2000f8e00ff */
[----:B------:R-:W-:Y:S02]  /*17b80*/  FSEL R120, R120, -INF , !P1 ;  /* 0xff80000078787808 */ /* 0x000fe40004800000 */
[----:B------:R-:W-:-:S02]  /*17b90*/  ISETP.GT.AND P1, PT, R137, 0x18, !P6 ;  /* 0x000000188900780c */ /* 0x000fc40007724270 */
[----:B------:R-:W-:Y:S02]  /*17ba0*/  @P0 LOP3.LUT R17, R17, 0x20, RZ, 0xfc, !PT ;  /* 0x0000002011110812 */ /* 0x000fe400078efcff */
[C---:B------:R-:W-:Y:S02]  /*17bb0*/  ISETP.LT.OR P1, PT, R138.reuse, 0x19, P1 ;  /* 0x000000198a00780c */ /* 0x040fe40000f21670 */
        /* <DEDUP_REMOVED lines=16> */
[C---:B------:R-:W-:Y:S02]  /*17cc0*/  LOP3.LUT P1, RZ, R16.reuse, 0x40000000, RZ, 0xc0, !PT ;  /* 0x4000000010ff7812 */ /* 0x040fe4000782c0ff */
        /* <DEDUP_REMOVED lines=50> */
[C---:B------:R-:W-:Y:S02]  /*17ff0*/  LOP3.LUT P1, RZ, R16.reuse, 0x200000, RZ, 0xc0, !PT ;  /* 0x0020000010ff7812 */ /* 0x040fe4000782c0ff */
[----:B------:R-:W-:Y:S02]  /*18000*/  LOP3.LUT P5, RZ, R16, 0x80000, RZ, 0xc0, !PT ;  /* 0x0008000010ff7812 */ /* 0x000fe400078ac0ff */
[----:B------:R-:W-:-:S02]  /*18010*/  ISETP.GT.AND P1, PT, R137, 0x48, !P1 ;  /* 0x000000488900780c */ /* 0x000fc40004f24270 */
[----:B------:R-:W-:Y:S02]  /*18020*/  FMNMX.FTZ R3, R108, R3, !PT ;  /* 0x000000036c037209 */ /* 0x000fe40007810000 */
[----:B------:R-:W-:Y:S02]  /*18030*/  ISETP.LT.OR P1, PT, R138, 0x49, P1 ;  /* 0x000000498a00780c */ /* 0x000fe40000f21670 */
[----:B------:R-:W-:Y:S02]  /*18040*/  FMNMX.FTZ R3, R109, R3, !PT ;  /* 0x000000036d037209 */ /* 0x000fe40007810000 */
[----:B------:R-:W-:Y:S02]  /*18050*/  FSEL R94, R94, -INF , !P1 ;  /* 0xff8000005e5e7808 */ /* 0x000fe40004800000 */
[C---:B------:R-:W-:Y:S02]  /*18060*/  LOP3.LUT P1, RZ, R16.reuse, 0x100000, RZ, 0xc0, !PT ;  /* 0x0010000010ff7812 */ /* 0x040fe4000782c0ff */
[----:B------:R-:W-:-:S02]  /*18070*/  LOP3.LUT P4, RZ, R16, 0x40000, RZ, 0xc0, !PT ;  /* 0x0004000010ff7812 */ /* 0x000fc4000788c0ff */
[----:B------:R-:W-:Y:S02]  /*18080*/  ISETP.GT.AND P1, PT, R137, 0x49, !P1 ;  /* 0x000000498900780c */ /* 0x000fe40004f24270 */
[----:B------:R-:W-:Y:S02]  /*18090*/  FMNMX.FTZ R3, R112, R3, !PT ;  /* 0x0000000370037209 */ /* 0x000fe40007810000 */
[----:B------:R-:W-:Y:S02]  /*180a0*/  ISETP.LT.OR P1, PT, R138, 0x4a, P1 ;  /* 0x0000004a8a00780c */ /* 0x000fe40000f21670 */
[----:B------:R-:W-:Y:S02]  /*180b0*/  FMNMX.FTZ R3, R113, R3, !PT ;  /* 0x0000000371037209 */ /* 0x000fe40007810000 */
[----:B------:R-:W-:Y:S02]  /*180c0*/  FSEL R95, R95, -INF , !P1 ;  /* 0xff8000005f5f7808 */ /* 0x000fe40004800000 */
[----:B------:R-:W-:-:S02]  /*180d0*/  ISETP.GT.AND P1, PT, R137, 0x50, !P5 ;  /* 0x000000508900780c */ /* 0x000fc40006f24270 */
[----:B------:R-:W-:Y:S02]  /*180e0*/  LOP3.LUT P3, RZ, R16, 0x20000, RZ, 0xc0, !PT ;  /* 0x0002000010ff7812 */ /* 0x000fe4000786c0ff */
        /* <DEDUP_REMOVED lines=16> */
[----:B------:R-:W-:-:S02]  /*181f0*/  LOP3.LUT P0, RZ, R16, 0x8000, RZ, 0xc0, !PT ;  /* 0x0000800010ff7812 */ /* 0x000fc4000780c0ff */
[----:B------:R-:W-:Y:S02]  /*18200*/  FSEL R103, R103, -INF , !P1 ;  /* 0xff80000067677808 */ /* 0x000fe40004800000 */
[----:B------:R-:W-:Y:S02]  /*18210*/  FMNMX.FTZ R3, R93, R3, !PT ;  /* 0x000000035d037209 */ /* 0x000fe40007810000 */
[----:B------:R-:W-:Y:S02]  /*18220*/  ISETP.GT.AND P1, PT, R137, 0x60, !P0 ;  /* 0x000000608900780c */ /* 0x000fe40004724270 */
[----:B------:R-:W-:Y:S02]  /*18230*/  FMNMX.FTZ R3, R96, R3, !PT ;  /* 0x0000000360037209 */ /* 0x000fe40007810000 */
[----:B------:R-:W-:Y:S02]  /*18240*/  ISETP.LT.OR P1, PT, R138, 0x61, P1 ;  /* 0x000000618a00780c */ /* 0x000fe40000f21670 */
[----:B------:R-:W-:-:S02]  /*18250*/  LOP3.LUT P6, RZ, R16, 0x4000, RZ, 0xc0, !PT ;  /* 0x0000400010ff7812 */ /* 0x000fc400078cc0ff */
        /* <DEDUP_REMOVED lines=21> */
[----:B------:R-:W-:Y:S02]  /*183b0*/  FMNMX.FTZ R3, R84, R3, !PT ;  /* 0x0000000354037209 */ /* 0x000fe40007810000 */
        /* <DEDUP_REMOVED lines=18> */
[----:B------:R-:W-:Y:S02]  /*184e0*/  LOP3.LUT P5, RZ, R16, 0x40, RZ, 0xc0, !PT ;  /* 0x0000004010ff7812 */ /* 0x000fe400078ac0ff */
[----:B------:R-:W-:-:S02]  /*184f0*/  ISETP.LT.OR P1, PT, R138, 0x79, P1 ;  /* 0x000000798a00780c */ /* 0x000fc40000f21670 */
[----:B------:R-:W-:Y:S02]  /*18500*/  FMNMX.FTZ R3, R69, R3, !PT ;  /* 0x0000000345037209 */ /* 0x000fe40007810000 */
[----:B------:R-:W-:Y:S02]  /*18510*/  ISETP.GT.AND P5, PT, R137, 0x81, !P5 ;  /* 0x000000818900780c */ /* 0x000fe40006fa4270 */
[----:B------:R-:W-:Y:S01]  /*18520*/  FSEL R86, R86, -INF , !P1 ;  /* 0xff80000056567808 */ /* 0x000fe20004800000 */
[----:B------:R-:W0:Y:S01]  /*18530*/  SHFL.BFLY PT, R8, R3, 0x2, 0x1f ;  /* 0x0c401f0003087f89 */ /* 0x000e2200000e0000 */
[----:B------:R-:W-:Y:S02]  /*18540*/  LOP3.LUT P1, RZ, R16, 0x100, RZ, 0xc0, !PT ;  /* 0x0000010010ff7812 */ /* 0x000fe4000782c0ff */
[----:B------:R-:W-:Y:S02]  /*18550*/  LOP3.LUT R17, R17, 0xffffff7f, RZ, 0xc0, !PT ;  /* 0xffffff7f11117812 */ /* 0x000fe400078ec0ff */
[----:B------:R-:W-:-:S02]  /*18560*/  ISETP.GT.AND P1, PT, R137, 0x79, !P1 ;  /* 0x000000798900780c */ /* 0x000fc40004f24270 */
[----:B------:R-:W-:Y:S02]  /*18570*/  LOP3.LUT P4, RZ, R16, 0x20, RZ, 0xc0, !PT ;  /* 0x0000002010ff7812 */ /* 0x000fe4000788c0ff */
[----:B------:R-:W-:Y:S02]  /*18580*/  ISETP.LT.OR P1, PT, R138, 0x7a, P1 ;  /* 0x0000007a8a00780c */ /* 0x000fe40000f21670 */
[----:B------:R-:W-:Y:S02]  /*18590*/  @P5 LOP3.LUT R17, R17, 0x80, RZ, 0xfc, !PT ;  /* 0x0000008011115812 */ /* 0x000fe400078efcff */
[----:B------:R-:W-:Y:S02]  /*185a0*/  FSEL R87, R87, -INF , !P1 ;  /* 0xff80000057577808 */ /* 0x000fe40004800000 */
[----:B------:R-:W-:Y:S02]  /*185b0*/  LOP3.LUT P1, RZ, R16, 0x80, RZ, 0xc0, !PT ;  /* 0x0000008010ff7812 */ /* 0x000fe4000782c0ff */
[----:B------:R-:W-:-:S02]  /*185c0*/  LOP3.LUT P5, RZ, R17, 0x8, RZ, 0xc0, !PT ;  /* 0x0000000811ff7812 */ /* 0x000fc400078ac0ff */
[C---:B------:R-:W-:Y:S02]  /*185d0*/  ISETP.GT.AND P1, PT, R137.reuse, 0x80, !P1 ;  /* 0x000000808900780c */ /* 0x040fe40004f24270 */
[----:B------:R-:W-:Y:S02]  /*185e0*/  ISETP.GT.AND P5, PT, R137, 0x99, !P5 ;  /* 0x000000998900780c */ /* 0x000fe40006fa4270 */
[----:B------:R-:W-:Y:S02]  /*185f0*/  ISETP.LT.OR P1, PT, R138, 0x81, P1 ;  /* 0x000000818a00780c */ /* 0x000fe40000f21670 */
[----:B0-----:R-:W-:Y:S02]  /*18600*/  FMNMX.FTZ R3, R3, R8, !PT ;  /* 0x0000000803037209 */ /* 0x001fe40007810000 */
[----:B------:R-:W-:Y:S02]  /*18610*/  FSEL R58, R58, -INF , !P1 ;  /* 0xff8000003a3a7808 */ /* 0x000fe40004800000 */
[C---:B------:R-:W-:Y:S01]  /*18620*/  LOP3.LUT P6, RZ, R16.reuse, 0x10, RZ, 0xc0, !PT ;  /* 0x0000001010ff7812 */ /* 0x040fe200078cc0ff */
[----:B------:R-:W0:Y:S01]  /*18630*/  SHFL.BFLY PT, R8, R3, 0x1, 0x1f ;  /* 0x0c201f0003087f89 */ /* 0x000e2200000e0000 */
[----:B------:R-:W-:-:S02]  /*18640*/  LOP3.LUT P3, RZ, R16, 0x8, RZ, 0xc0, !PT ;  /* 0x0000000810ff7812 */ /* 0x000fc4000786c0ff */
[C---:B------:R-:W-:Y:S02]  /*18650*/  LOP3.LUT P2, RZ, R16.reuse, 0x4, RZ, 0xc0, !PT ;  /* 0x0000000410ff7812 */ /* 0x040fe4000784c0ff */
[C---:B------:R-:W-:Y:S02]  /*18660*/  LOP3.LUT P0, RZ, R16.reuse, 0x1, RZ, 0xc0, !PT ;  /* 0x0000000110ff7812 */ /* 0x040fe4000780c0ff */
[C---:B------:R-:W-:Y:S02]  /*18670*/  LOP3.LUT P1, RZ, R16.reuse, 0x2, RZ, 0xc0, !PT ;  /* 0x0000000210ff7812 */ /* 0x040fe4000782c0ff */
[----:B------:R-:W-:Y:S02]  /*18680*/  LOP3.LUT R16, R16, 0xfffffffd, RZ, 0xc0, !PT ;  /* 0xfffffffd10107812 */ /* 0x000fe400078ec0ff */
[----:B------:R-:W-:Y:S02]  /*18690*/  ISETP.GT.AND P4, PT, R137, 0x88, !P4 ;  /* 0x000000888900780c */ /* 0x000fe40006784270 */
[----:B------:R-:W-:-:S02]  /*186a0*/  @P5 LOP3.LUT R16, R16, 0x2, RZ, 0xfc, !PT ;  /* 0x0000000210105812 */ /* 0x000fc400078efcff */
[----:B------:R-:W-:Y:S02]  /*186b0*/  LOP3.LUT P5, RZ, R17, 0x80, RZ, 0xc0, !PT ;  /* 0x0000008011ff7812 */ /* 0x000fe400078ac0ff */
[----:B------:R-:W-:Y:S02]  /*186c0*/  LOP3.LUT R16, R16, 0xfffffff7, RZ, 0xc0, !PT ;  /* 0xfffffff710107812 */ /* 0x000fe400078ec0ff */
[C---:B------:R-:W-:Y:S02]  /*186d0*/  ISETP.LT.OR P5, PT, R138.reuse, 0x82, P5 ;  /* 0x000000828a00780c */ /* 0x040fe40002fa1670 */
[----:B------:R-:W-:Y:S02]  /*186e0*/  ISETP.LT.OR P4, PT, R138, 0x89, P4 ;  /* 0x000000898a00780c */ /* 0x000fe40002781670 */
[----:B------:R-:W-:Y:S02]  /*186f0*/  ISETP.GT.AND P6, PT, R137, 0x89, !P6 ;  /* 0x000000898900780c */ /* 0x000fe400077c4270 */
[----:B0-----:R-:W-:-:S02]  /*18700*/  FMNMX.FTZ R3, R3, R8, !PT ;  /* 0x0000000803037209 */ /* 0x001fc40007810000 */
[----:B------:R-:W-:Y:S02]  /*18710*/  ISETP.GT.AND P0, PT, R137, RZ, !P0 ;  /* 0x000000ff8900720c */ /* 0x000fe40004704270 */
[----:B------:R-:W-:Y:S01]  /*18720*/  LOP3.LUT R17, R17, 0xffffffbf, RZ, 0xc0, !PT ;  /* 0xffffffbf11117812 */ /* 0x000fe200078ec0ff */
[----:B------:R-:W-:-:S01]  /*18730*/  FFMA.FTZ R9, R3, R56, -8 ;  /* 0xc100000003097423 */ /* 0x000fc20000010038 */
[----:B------:R-:W-:Y:S02]  /*18740*/  ISETP.LT.OR P0, PT, R138, 0x1, P0 ;  /* 0x000000018a00780c */ /* 0x000fe40000701670 */
[----:B------:R-:W-:Y:S02]  /*18750*/  @P5 LOP3.LUT R16, R16, 0x8, RZ, 0xfc, !PT ;  /* 0x0000000810105812 */ /* 0x000fe400078efcff */
[----:B------:R-:W-:Y:S02]  /*18760*/  FSEL R12, R12, -INF , !P0 ;  /* 0xff8000000c0c7808 */ /* 0x000fe40004000000 */
[----:B------:R-:W-:-:S02]  /*18770*/  LOP3.LUT P5, RZ, R16, 0x2, RZ, 0xc0, !PT ;  /* 0x0000000210ff7812 */ /* 0x000fc400078ac0ff */
[----:B------:R-:W-:Y:S02]  /*18780*/  LOP3.LUT R16, R16, 0xfffffffb, RZ, 0xc0, !PT ;  /* 0xfffffffb10107812 */ /* 0x000fe400078ec0ff */
[----:B------:R-:W-:Y:S02]  /*18790*/  ISETP.GT.AND P3, PT, R137, 0x90, !P3 ;  /* 0x000000908900780c */ /* 0x000fe40005f64270 */
[----:B------:R-:W-:Y:S02]  /*187a0*/  @P4 LOP3.LUT R16, R16, 0x4, RZ, 0xfc, !PT ;  /* 0x0000000410104812 */ /* 0x000fe400078efcff */
[----:B------:R-:W-:Y:S02]  /*187b0*/  ISETP.LT.OR P4, PT, R138, 0x8a, P6 ;  /* 0x0000008a8a00780c */ /* 0x000fe40003781670 */
[----:B------:R-:W-:Y:S02]  /*187c0*/  FSETP.NEU.FTZ.AND P6, PT, R3, -INF , PT ;  /* 0xff8000000300780b */ /* 0x000fe40003fdd000 */
[----:B------:R-:W-:-:S02]  /*187d0*/  ISETP.GT.AND P2, PT, R137, 0x91, !P2 ;  /* 0x000000918900780c */ /* 0x000fc40005744270 */
[----:B------:R-:W-:Y:S02]  /*187e0*/  FSEL R9, R9, RZ, P6 ;  /* 0x000000ff09097208 */ /* 0x000fe40003000000 */
[----:B------:R-:W-:Y:S02]  /*187f0*/  FSEL R8, R3, RZ, P6 ;  /* 0x000000ff03087208 */ /* 0x000fe40003000000 */
[----:B------:R-:W-:Y:S01]  /*18800*/  LOP3.LUT P6, RZ, R16, 0x4, RZ, 0xc0, !PT ;  /* 0x0000000410ff7812 */ /* 0x000fe200078cc0ff */
        /* <DEDUP_REMOVED lines=40> */
[----:B------:R-:W-:Y:S01]  /*18a90*/  FMNMX.FTZ R9, R12, R20, !PT ;  /* 0x000000140c097209 */ /* 0x000fe20007810000 */
[----:B------:R-:W-:Y:S01]  /*18aa0*/  FADD.FTZ R8, -R8, R15 ;  /* 0x0000000f08087221 */ /* 0x000fe20000010100 */
[----:B------:R-:W-:Y:S01]  /*18ab0*/  @P4 LOP3.LUT R17, R17, 0x40, RZ, 0xfc, !PT ;  /* 0x0000004011114812 */ /* 0x000fe200078efcff */
[----:B------:R-:W-:Y:S01]  /*18ac0*/  MUFU.EX2 R139, R139 ;  /* 0x0000008b008b7308 */ /* 0x000fe20000000800 */
[----:B------:R-:W-:Y:S01]  /*18ad0*/  FMNMX.FTZ R9, R120, R9, !PT ;  /* 0x0000000978097209 */ /* 0x000fe20007810000 */
[----:B------:R-:W-:Y:S01]  /*18ae0*/  FMUL.FTZ R8, R8, R56 ;  /* 0x0000003808087220 */ /* 0x000fe20000410000 */
[----:B------:R-:W-:-:S02]  /*18af0*/  LOP3.LUT P4, RZ, R16, 0x8, RZ, 0xc0, !PT ;  /* 0x0000000810ff7812 */ /* 0x000fc4000788c0ff */
[----:B------:R-:W-:Y:S02]  /*18b00*/  FMNMX.FTZ R9, R123, R9, !PT ;  /* 0x000000097b097209 */ /* 0x000fe40007810000 */
[----:B------:R-:W-:Y:S01]  /*18b10*/  FSEL R59, R59, -INF , !P4 ;  /* 0xff8000003b3b7808 */ /* 0x000fe20006000000 */
[----:B------:R-:W2:Y:S01]  /*18b20*/  MUFU.EX2 R8, R8 ;  /* 0x0000000800087308 */ /* 0x000ea20000000800 */
[----:B------:R-:W-:Y:S02]  /*18b30*/  FMNMX.FTZ R9, R124, R9, !PT ;  /* 0x000000097c097209 */ /* 0x000fe40007810000 */
[----:B------:R-:W-:Y:S02]  /*18b40*/  LOP3.LUT P4, RZ, R17, 0x40, RZ, 0xc0, !PT ;  /* 0x0000004011ff7812 */ /* 0x000fe4000788c0ff */
[----:B------:R-:W-:Y:S02]  /*18b50*/  FMNMX.FTZ R9, R127, R9, !PT ;  /* 0x000000097f097209 */ /* 0x000fe40007810000 */
[----:B------:R-:W-:Y:S01]  /*18b60*/  FSEL R60, R60, -INF , !P6 ;  /* 0xff8000003c3c7808 */ /* 0x000fe20007000000 */
[----:B------:R-:W0:Y:S01]  /*18b70*/  MUFU.EX2 R13, R13 ;  /* 0x0000000d000d7308 */ /* 0x000e220000000800 */
[----:B------:R-:W-:-:S02]  /*18b80*/  FMNMX.FTZ R9, R128, R9, !PT ;  /* 0x0000000980097209 */ /* 0x000fc40007810000 */
[----:B------:R-:W-:Y:S02]  /*18b90*/  ISETP.LT.OR P3, PT, R138, 0x91, P3 ;  /* 0x000000918a00780c */ /* 0x000fe40001f61670 */
[----:B------:R-:W-:Y:S02]  /*18ba0*/  FMNMX.FTZ R9, R131, R9, !PT ;  /* 0x0000000983097209 */ /* 0x000fe40007810000 */
[----:B------:R-:W-:Y:S01]  /*18bb0*/  FSEL R61, R61, -INF , !P4 ;  /* 0xff8000003d3d7808 */ /* 0x000fe20006000000 */
[----:B------:R-:W1:Y:S01]  /*18bc0*/  MUFU.EX2 R121, R121 ;  /* 0x0000007900797308 */ /* 0x000e620000000800 */
[----:B------:R-:W-:Y:S02]  /*18bd0*/  FMNMX.FTZ R9, R132, R9, !PT ;  /* 0x0000000984097209 */ /* 0x000fe40007810000 */
[----:B------:R-:W-:Y:S02]  /*18be0*/  ISETP.GT.AND P1, PT, R137, 0x98, !P1 ;  /* 0x000000988900780c */ /* 0x000fe40004f24270 */
[----:B------:R-:W-:-:S02]  /*18bf0*/  FMNMX.FTZ R9, R106, R9, !PT ;  /* 0x000000096a097209 */ /* 0x000fc40007810000 */
[----:B------:R-:W-:Y:S01]  /*18c00*/  ISETP.LT.OR P2, PT, R138, 0x92, P2 ;  /* 0x000000928a00780c */ /* 0x000fe20001741670 */
[----:B------:R-:W4:Y:S01]  /*18c10*/  MUFU.EX2 R122, R122 ;  /* 0x0000007a007a7308 */ /* 0x000f220000000800 */
[----:B------:R-:W-:Y:S02]  /*18c20*/  FMNMX.FTZ R9, R107, R9, !PT ;  /* 0x000000096b097209 */ /* 0x000fe40007810000 */
[----:B------:R-:W-:Y:S02]  /*18c30*/  FSEL R62, R62, -INF , !P3 ;  /* 0xff8000003e3e7808 */ /* 0x000fe40005800000 */
[----:B------:R-:W-:Y:S02]  /*18c40*/  FMNMX.FTZ R9, R110, R9, !PT ;  /* 0x000000096e097209 */ /* 0x000fe40007810000 */
[----:B------:R-:W-:Y:S01]  /*18c50*/  ISETP.LT.OR P1, PT, R138, 0x99, P1 ;  /* 0x000000998a00780c */ /* 0x000fe20000f21670 */
[----:B------:R-:W5:Y:S01]  /*18c60*/  MUFU.EX2 R125, R125 ;  /* 0x0000007d007d7308 */ /* 0x000f620000000800 */
[----:B------:R-:W-:-:S02]  /*18c70*/  FMNMX.FTZ R9, R111, R9, !PT ;  /* 0x000000096f097209 */ /* 0x000fc40007810000 */
[----:B------:R-:W-:Y:S02]  /*18c80*/  FSEL R63, R63, -INF , !P2 ;  /* 0xff8000003f3f7808 */ /* 0x000fe40005000000 */
[----:B------:R-:W-:Y:S02]  /*18c90*/  FMNMX.FTZ R9, R114, R9, !PT ;  /* 0x0000000972097209 */ /* 0x000fe40007810000 */
[----:B------:R-:W-:Y:S01]  /*18ca0*/  ISETP.LT.OR P5, PT, R138, 0x9a, P5 ;  /* 0x0000009a8a00780c */ /* 0x000fe20002fa1670 */
[----:B------:R-:W-:Y:S01]  /*18cb0*/  MUFU.EX2 R126, R126 ;  /* 0x0000007e007e7308 */ /* 0x000fe20000000800 */
[----:B------:R-:W-:Y:S02]  /*18cc0*/  FMNMX.FTZ R9, R115, R9, !PT ;  /* 0x0000000973097209 */ /* 0x000fe40007810000 */
[----:B------:R-:W-:Y:S02]  /*18cd0*/  FSEL R66, R66, -INF , !P1 ;  /* 0xff80000042427808 */ /* 0x000fe40004800000 */
[----:B------:R-:W-:-:S02]  /*18ce0*/  FMNMX.FTZ R9, R118, R9, !PT ;  /* 0x0000000976097209 */ /* 0x000fc40007810000 */
[----:B------:R-:W-:Y:S01]  /*18cf0*/  FSEL R67, R67, -INF , !P5 ;  /* 0xff80000043437808 */ /* 0x000fe20006800000 */
[----:B------:R-:W-:Y:S01]  /*18d00*/  MUFU.EX2 R129, R129 ;  /* 0x0000008100817308 */ /* 0x000fe20000000800 */
[----:B------:R-:W-:Y:S02]  /*18d10*/  FMNMX.FTZ R9, R119, R9, !PT ;  /* 0x0000000977097209 */ /* 0x000fe40007810000 */
[----:B------:R-:W-:Y:S02]  /*18d20*/  LOP3.LUT P0, RZ, R17, 0x20, RZ, 0xc0, !PT ;  /* 0x0000002011ff7812 */ /* 0x000fe4000780c0ff */
        /* <DEDUP_REMOVED lines=36> */
[----:B------:R-:W3:Y:S02]  /*18f70*/  SHFL.BFLY PT, R15, R9, 0x2, 0x1f ;  /* 0x0c401f00090f7f89 */ /* 0x000ee400000e0000 */
[----:B------:R-:W-:Y:S08]  /*18f80*/  MUFU.EX2 R93, R93 ;  /* 0x0000005d005d7308 */ /* 0x000ff00000000800 */
[----:B------:R-:W-:Y:S08]  /*18f90*/  MUFU.EX2 R96, R96 ;  /* 0x0000006000607308 */ /* 0x000ff00000000800 */
[----:B------:R-:W-:Y:S01]  /*18fa0*/  MUFU.EX2 R97, R97 ;  /* 0x0000006100617308 */ /* 0x000fe20000000800 */
[----:B---3--:R-:W-:-:S07]  /*18fb0*/  FMNMX.FTZ R9, R9, R15, !PT ;  /* 0x0000000f09097209 */ /* 0x008fce0007810000 */
[----:B------:R-:W-:Y:S01]  /*18fc0*/  MUFU.EX2 R100, R100 ;  /* 0x0000006400647308 */ /* 0x000fe20000000800 */
[----:B------:R-:W3:Y:S07]  /*18fd0*/  SHFL.BFLY PT, R15, R9, 0x1, 0x1f ;  /* 0x0c201f00090f7f89 */ /* 0x000eee00000e0000 */
[----:B------:R-:W-:Y:S08]  /*18fe0*/  MUFU.EX2 R101, R101 ;  /* 0x0000006500657308 */ /* 0x000ff00000000800 */
[----:B------:R-:W-:Y:S08]  /*18ff0*/  MUFU.EX2 R72, R72 ;  /* 0x0000004800487308 */ /* 0x000ff00000000800 */
[----:B------:R-:W-:Y:S01]  /*19000*/  MUFU.EX2 R73, R73 ;  /* 0x0000004900497308 */ /* 0x000fe20000000800 */
[----:B---3--:R-:W-:-:S04]  /*19010*/  FMNMX.FTZ R9, R9, R15, !PT ;  /* 0x0000000f09097209 */ /* 0x008fc80007810000 */
[----:B------:R-:W-:-:S03]  /*19020*/  FSETP.NEU.FTZ.AND P1, PT, R9, -INF , PT ;  /* 0xff8000000900780b */ /* 0x000fc60003f3d000 */
[----:B------:R-:W-:Y:S01]  /*19030*/  MUFU.EX2 R76, R76 ;  /* 0x0000004c004c7308 */ /* 0x000fe20000000800 */
[----:B------:R-:W-:-:S05]  /*19040*/  FSEL R15, R9, RZ, P1 ;  /* 0x000000ff090f7208 */ /* 0x000fca0000800000 */
[----:B------:R-:W-:Y:S01]  /*19050*/  FADD.FTZ R15, -R15, R20 ;  /* 0x000000140f0f7221 */ /* 0x000fe20000010100 */
[----:B------:R-:W-:-:S01]  /*19060*/  FFMA.FTZ R20, R9, R56, -8 ;  /* 0xc100000009147423 */ /* 0x000fc20000010038 */
[----:B------:R-:W-:Y:S02]  /*19070*/  MUFU.EX2 R77, R77 ;  /* 0x0000004d004d7308 */ /* 0x000fe40000000800 */
[----:B------:R-:W-:Y:S02]  /*19080*/  FMUL.FTZ R15, R15, R56 ;  /* 0x000000380f0f7220 */ /* 0x000fe40000410000 */
[----:B------:R-:W-:Y:S01]  /*19090*/  FSEL R71, R20, RZ, P1 ;  /* 0x000000ff14477208 */ /* 0x000fe20000800000 */
[----:B--2---:R-:W-:-:S03]  /*190a0*/  FFMA.FTZ R20, R8, R136, R139 ;  /* 0x0000008808147223 */ /* 0x004fc6000001008b */
        /* <DEDUP_REMOVED lines=12> */
[----:B------:R-:W-:Y:S01]  /*19170*/  FFMA.FTZ R107, R107, R56, -R71 ;  /* 0x000000386b6b7223 */ /* 0x000fe20000010847 */
[----:B-1----:R-:W-:-:S01]  /*19180*/  FADD.FTZ R20, R121, R20 ;  /* 0x0000001479147221 */ /* 0x002fc20000010000 */
[-CC-:B------:R-:W-:Y:S01]  /*19190*/  FFMA.FTZ R110, R110, R56.reuse, -R71.reuse ;  /* 0x000000386e6e7223 */ /* 0x180fe20000010847 */
[----:B------:R-:W-:-:S01]  /*191a0*/  FFMA.FTZ R111, R111, R56, -R71 ;  /* 0x000000386f6f7223 */ /* 0x000fc20000010847 */
[----:B------:R-:W0:Y:S01]  /*191b0*/  MUFU.EX2 R120, R120 ;  /* 0x0000007800787308 */ /* 0x000e220000000800 */
[----:B----4-:R-:W-:-:S01]  /*191c0*/  FADD.FTZ R20, R122, R20 ;  /* 0x000000147a147221 */ /* 0x010fc20000010000 */
[-CC-:B------:R-:W-:Y:S01]  /*191d0*/  FFMA.FTZ R114, R114, R56.reuse, -R71.reuse ;  /* 0x0000003872727223 */ /* 0x180fe20000010847 */
[----:B------:R-:W-:-:S01]  /*191e0*/  FFMA.FTZ R115, R115, R56, -R71 ;  /* 0x0000003873737223 */ /* 0x000fc20000010847 */
[----:B------:R-:W-:Y:S01]  /*191f0*/  FFMA.FTZ R118, R118, R56, -R71 ;  /* 0x0000003876767223 */ /* 0x000fe20000010847 */
[----:B-----5:R-:W-:-:S01]  /*19200*/  FADD.FTZ R20, R125, R20 ;  /* 0x000000147d147221 */ /* 0x020fc20000010000 */
[-CC-:B------:R-:W-:Y:S01]  /*19210*/  FFMA.FTZ R119, R119, R56.reuse, -R71.reuse ;  /* 0x0000003877777223 */ /* 0x180fe20000010847 */
[----:B------:R-:W-:-:S01]  /*19220*/  FFMA.FTZ R90, R90, R56, -R71 ;  /* 0x000000385a5a7223 */ /* 0x000fc20000010847 */
[----:B------:R-:W1:Y:S01]  /*19230*/  MUFU.EX2 R123, R123 ;  /* 0x0000007b007b7308 */ /* 0x000e620000000800 */
        /* <DEDUP_REMOVED lines=146> */
[----:B--2---:R-:W-:-:S05]  /*19b60*/  FADD.FTZ R20, R67, R70 ;  /* 0x0000004643147221 */ /* 0x004fca0000010000 */
[----:B------:R0:W-:Y:S04]  /*19b70*/  STL [R1+0x4], R20 ;  /* 0x0000041401007387 */ /* 0x0001e80000100800 */
[----:B------:R0:W-:Y:S01]  /*19b80*/  STL [R1+0x8], R71 ;  /* 0x0000084701007387 */ /* 0x0001e20000100800 */
[----:B------:R-:W-:Y:S05]  /*19b90*/  @!P0 BRA `(.L_x_11394) ;  /* 0x0000000000048947 */ /* 0x000fea0003800000 */
[----:B------:R-:W-:Y:S01]  /*19ba0*/  BPT.TRAP 0x1 ;  /* 0x000000040000795c */ /* 0x000fe20000300000 */
.L_x_11394:
[----:B0-----:R-:W2:Y:S01]  /*19bb0*/  LDL R20, [R1+0x30] ;  /* 0x0000300001147983 */ /* 0x001ea20000100800 */
        /* <DEDUP_REMOVED lines=79> */
[C---:B--2---:R-:W-:Y:S01]  /*1a0b0*/  ISETP.GT.AND P1, PT, R0.reuse, R20, PT ;  /* 0x000000140000720c */ /* 0x044fe20003f24270 */
[----:B------:R-:W-:Y:S02]  /*1a0c0*/  VIADD R0, R0, 0xffffffff ;  /* 0xffffffff00007836 */ /* 0x000fe40000000000 */
[----:B------:R-:W-:-:S10]  /*1a0d0*/  IMAD.MOV.U32 R20, RZ, RZ, R9 ;  /* 0x000000ffff147224 */ /* 0x000fd400078e0009 */
[----:B---3--:R-:W-:Y:S05]  /*1a0e0*/  @P1 BRA `(.L_x_11395) ;  /* 0xffffffb000e01947 */ /* 0x008fea000383ffff */
.L_x_11375:
[----:B------:R-:W-:Y:S05]  /*1a0f0*/  BSYNC B0 ;  /* 0x0000000000007941 */ /* 0x000fea0003800000 */
.L_x_11374:
[----:B------:R-:W-:Y:S06]  /*1a100*/  BAR.ARV 0x8, 0x1a0 ;  /* 0x0206800000007b1d */ /* 0x000fec0000002000 */
[----:B------:R-:W-:Y:S05]  /*1a110*/  @!P0 BRA `(.L_x_11396) ;  /* 0x0000000000048947 */ /* 0x000fea0003800000 */
[----:B------:R-:W-:Y:S01]  /*1a120*/  BPT.TRAP 0x1 ;  /* 0x000000040000795c */ /* 0x000fe20000300000 */
.L_x_11396:
[----:B------:R-:W-:Y:S01]  /*1a130*/  IMAD R13, R19, 0x8, R18 ;  /* 0x00000008130d7824 */ /* 0x000fe200078e0212 */
[----:B------:R-:W-:-:S04]  /*1a140*/  SHF.L.U32 R0, R156, 0x1f, RZ ;  /* 0x0000001f9c007819 */ /* 0x000fc800000006ff */
[----:B------:R2:W3:Y:S01]  /*1a150*/  SYNCS.PHASECHK.TRANS64.TRYWAIT P1, [R13+URZ+0x13250], R0 ;  /* 0x013250000d0075a7 */ /* 0x0004e2000802017f */
[----:B------:R-:W-:Y:S05]  /*1a160*/  @!P0 BRA `(.L_x_11397) ;  /* 0x0000000000048947 */ /* 0x000fea0003800000 */
[----:B------:R-:W-:Y:S01]  /*1a170*/  BPT.TRAP 0x1 ;  /* 0x000000040000795c */ /* 0x000fe20000300000 */
.L_x_11397:
[----:B------:R-:W-:Y:S04]  /*1a180*/  BSSY B0, `(.L_x_11398) ;  /* 0x0000004000007945 */ /* 0x000fe80003800000 */
[----:B---3--:R-:W-:Y:S05]  /*1a190*/  @P1 BRA `(.L_x_11399) ;  /* 0x0000000000081947 */ /* 0x008fea0003800000 */
[----:B------:R-:W3:Y:S02]  /*1a1a0*/  SYNCS.PHASECHK.TRANS64.TRYWAIT P1, [R13+URZ+0x13250], R0 ;  /* 0x013250000d0075a7 */ /* 0x000ee4000802017f */
[----:B---3--:R-:W-:Y:S05]  /*1a1b0*/  @!P1 BRA `(.L_x_11400) ;  /* 0x0000008800889947 */ /* 0x008fea0003800000 */
.L_x_11399:
[----:B------:R-:W-:Y:S05]  /*1a1c0*/  BSYNC B0 ;  /* 0x0000000000007941 */ /* 0x000fea0003800000 */
.L_x_11398:
[----:B------:R-:W0:Y:S01]  /*1a1d0*/  LDL.LU R14, [R1+0x5c] ;  /* 0x00005c00010e7983 */ /* 0x000e220000300800 */
[----:B------:R-:W-:-:S03]  /*1a1e0*/  ULDC.64 UR4, c[0x0][0x9a0] ;  /* 0x0002680000047ab9 */ /* 0x000fc60000000a00 */
[----:B------:R-:W4:Y:S04]  /*1a1f0*/  LDL.LU R2, [R1+0x50] ;  /* 0x0000500001027983 */ /* 0x000f280000300800 */
[----:B-1----:R-:W5:Y:S04]  /*1a200*/  LDL.LU R12, [R1+0x8] ;  /* 0x00000800010c7983 */ /* 0x002f680000300800 */
[----:B------:R-:W5:Y:S01]  /*1a210*/  LDL.LU R8, [R1+0x4] ;  /* 0x0000040001087983 */ /* 0x000f620000300800 */
[----:B------:R-:W-:Y:S01]  /*1a220*/  VIADD R18, R18, 0x1000 ;  /* 0x0000100012127836 */ /* 0x000fe20000000000 */
[----:B------:R-:W-:Y:S01]  /*1a230*/  ISETP.NE.U32.AND P1, PT, RZ, UR4, PT ;  /* 0x00000004ff007c0c */ /* 0x000fe2000bf25070 */
[----:B------:R-:W-:Y:S01]  /*1a240*/  IMAD.MOV.U32 R5, RZ, RZ, -0x3ffffff0 ;  /* 0xc0000010ff057424 */ /* 0x000fe200078e00ff */
[----:B------:R-:W-:-:S02]  /*1a250*/  WARPGROUP.ARRIVE ;  /* 0x00000000000079c5 */ /* 0x000fc40000000000 */
[----:B------:R-:W-:Y:S02]  /*1a260*/  SHF.R.U32.HI R18, RZ, 0x4, R18 ;  /* 0x00000004ff127819 */ /* 0x000fe40000011612 */
[----:B------:R-:W-:Y:S02]  /*1a270*/  R2UR UR7, R5 ;  /* 0x00000000050772ca */ /* 0x000fe400000e0000 */
[----:B------:R-:W-:Y:S02]  /*1a280*/  LOP3.LUT R18, R18, 0x3fff, RZ, 0xc0, !PT ;  /* 0x00003fff12127812 */ /* 0x000fe400078ec0ff */
[----:B------:R-:W-:Y:S02]  /*1a290*/  ISETP.NE.AND.EX P1, PT, RZ, UR5, PT, P1 ;  /* 0x00000005ff007c0c */ /* 0x000fe4000bf25310 */
[----:B------:R-:W-:-:S05]  /*1a2a0*/  LOP3.LUT R18, R18, 0x10000, RZ, 0xfc, !PT ;  /* 0x0001000012127812 */ /* 0x000fca00078efcff */
[----:B------:R-:W-:-:S05]  /*1a2b0*/  IMAD R4, R19, 0x280, R18 ;  /* 0x0000028013047824 */ /* 0x000fca00078e0212 */
[----:B------:R-:W-:Y:S01]  /*1a2c0*/  R2UR UR6, R4 ;  /* 0x00000000040672ca */ /* 0x000fe200000e0000 */
[----:B------:R-:W2:Y:S08]  /*1a2d0*/  @P1 LDC.64 R6, c[0x0][0x9c8] ;  /* 0x00027200ff061b82 */ /* 0x000eb00000000a00 */
[----:B------:R-:W1:Y:S04]  /*1a2e0*/  @P1 LDC.64 R10, c[0x0][0x9d0] ;  /* 0x00027400ff0a1b82 */ /* 0x000e680000000a00 */
[----:B------:R-:W-:Y:S03]  /*1a2f0*/  QGMMA.64x64x32.F32.E4M3.E4M3 R24, R152, gdesc[UR4], R24, gsb0 ;  /* 0x00e0000498187df3 */ /* 0x000fe60008000818 */
[----:B------:R-:W-:-:S02]  /*1a300*/  WARPGROUP.DEPBAR.LE gsb0, 0x0 ;  /* 0x00008000000079c5 */ /* 0x000fc40000010000 */
[----:B------:R-:W-:Y:S01]  /*1a310*/  WARPGROUP.ARRIVE ;  /* 0x00000000000079c5 */ /* 0x000fe20000000000 */
[----:B0-----:R-:W-:-:S05]  /*1a320*/  @P1 SHF.R.S32.HI R15, RZ, 0x1f, R14 ;  /* 0x0000001fff0f1819 */ /* 0x001fca000001140e */
[----:B--23--:R-:W-:Y:S01]  /*1a330*/  @P1 IMAD R0, R15, R6, RZ ;  /* 0x000000060f001224 */ /* 0x00cfe200078e02ff */
[----:B----4-:R-:W-:-:S03]  /*1a340*/  @P1 SHF.R.S32.HI R15, RZ, 0x1f, R2 ;  /* 0x0000001fff0f1819 */ /* 0x010fc60000011402 */
[C---:B------:R-:W-:Y:S02]  /*1a350*/  @P1 IMAD R5, R14.reuse, R7, R0 ;  /* 0x000000070e051224 */ /* 0x040fe400078e0200 */
[----:B------:R-:W-:-:S04]  /*1a360*/  @P1 IMAD.WIDE.U32 R6, R14, R6, RZ ;  /* 0x000000060e061225 */ /* 0x000fc800078e00ff */
[-C--:B-1----:R-:W-:Y:S02]  /*1a370*/  @P1 IMAD R0, R15, R10.reuse, RZ ;  /* 0x0000000a0f001224 */ /* 0x082fe400078e02ff */
[----:B------:R-:W-:Y:S02]  /*1a380*/  @P1 IMAD.IADD R7, R7, 0x1, R5 ;  /* 0x0000000107071824 */ /* 0x000fe400078e0205 */
[C---:B------:R-:W-:Y:S02]  /*1a390*/  @P1 IMAD R5, R2.reuse, R11, R0 ;  /* 0x0000000b02051224 */ /* 0x040fe400078e0200 */
[----:B------:R-:W-:-:S04]  /*1a3a0*/  @P1 IMAD.WIDE.U32 R6, R2, R10, R6 ;  /* 0x0000000a02061225 */ /* 0x000fc800078e0006 */
[----:B------:R-:W-:Y:S01]  /*1a3b0*/  @P1 IMAD.IADD R5, R7, 0x1, R5 ;  /* 0x0000000107051824 */ /* 0x000fe200078e0205 */
[C---:B------:R-:W-:Y:S01]  /*1a3c0*/  @P1 LEA R10, P2, R6.reuse, UR4, 0x2 ;  /* 0x00000004060a1c11 */ /* 0x040fe2000f8410ff */
[----:B------:R-:W-:Y:S02]  /*1a3d0*/  IMAD.MOV.U32 R2, RZ, RZ, 0x3f800000 ;  /* 0x3f800000ff027424 */ /* 0x000fe400078e00ff */
[----:B------:R-:W-:Y:S01]  /*1a3e0*/  IMAD.MOV.U32 R7, RZ, RZ, -0x3ffffff0 ;  /* 0xc0000010ff077424 */ /* 0x000fe200078e00ff */
[----:B------:R-:W-:Y:S01]  /*1a3f0*/  @P1 LEA.HI.X R11, R6, UR5, R5, 0x2, P2 ;  /* 0x00000005060b1c11 */ /* 0x000fe200090f1405 */
[----:B------:R-:W-:-:S03]  /*1a400*/  VIADD R6, R4, 0x80 ;  /* 0x0000008004067836 */ /* 0x000fc60000000000 */
[----:B------:R-:W-:Y:S01]  /*1a410*/  R2UR UR7, R7 ;  /* 0x00000000070772ca */ /* 0x000fe200000e0000 */
[----:B------:R0:W2:Y:S01]  /*1a420*/  @P1 LDG.E R2, desc[UR44][R10.64] ;  /* 0x0000002c0a021981 */ /* 0x0000a2000c1e1900 */
[----:B------:R-:W-:Y:S01]  /*1a430*/  R2UR UR6, R6 ;  /* 0x00000000060672ca */ /* 0x000fe200000e0000 */
[----:B------:R-:W-:Y:S02]  /*1a440*/  VIADD R6, R4, 0x100 ;  /* 0x0000010004067836 */ /* 0x000fe40000000000 */
[----:B------:R-:W-:Y:S01]  /*1a450*/  IMAD.MOV.U32 R7, RZ, RZ, -0x3ffffff0 ;  /* 0xc0000010ff077424 */ /* 0x000fe200078e00ff */
[----:B-----5:R-:W-:Y:S01]  /*1a460*/  SHFL.BFLY PT, R5, R8, 0x2, 0x1f ;  /* 0x0c401f0008057f89 */ /* 0x020fe200000e0000 */
[----:B------:R-:W-:-:S03]  /*1a470*/  IMAD.MOV.U32 R20, RZ, RZ, -0x800000 ;  /* 0xff800000ff147424 */ /* 0x000fc600078e00ff */
[----:B------:R-:W1:Y:S01]  /*1a480*/  SHFL.BFLY PT, R0, R12, 0x2, 0x1f ;  /* 0x0c401f000c007f89 */ /* 0x000e6200000e0000 */
[----:B0-----:R-:W-:-:S04]  /*1a490*/  IMAD.MOV.U32 R11, RZ, RZ, RZ ;  /* 0x000000ffff0b7224 */ /* 0x001fc800078e00ff */
[----:B------:R-:W-:Y:S01]  /*1a4a0*/  QGMMA.64x64x32.F32.E4M3.E4M3 R24, R148, gdesc[UR4], R24, gsb0 ;  /* 0x00e0000494187df3 */ /* 0x000fe20008000818 */
[----:B------:R-:W-:Y:S01]  /*1a4b0*/  R2UR UR6, R6 ;  /* 0x00000000060672ca */ /* 0x000fe200000e0000 */
[C---:B------:R-:W-:Y:S01]  /*1a4c0*/  VIADD R6, R4.reuse, 0x180 ;  /* 0x0000018004067836 */ /* 0x040fe20000000000 */
[----:B------:R-:W-:Y:S01]  /*1a4d0*/  R2UR UR7, R7 ;  /* 0x00000000070772ca */ /* 0x000fe200000e0000 */
[----:B------:R-:W-:Y:S02]  /*1a4e0*/  IMAD.MOV.U32 R7, RZ, RZ, -0x3ffffff0 ;  /* 0xc0000010ff077424 */ /* 0x000fe400078e00ff */
[----:B------:R-:W-:Y:S02]  /*1a4f0*/  VIADD R4, R4, 0x200 ;  /* 0x0000020004047836 */ /* 0x000fe40000000000 */
[----:B-1----:R-:W-:-:S01]  /*1a500*/  FADD.FTZ R0, R0, R12 ;  /* 0x0000000c00007221 */ /* 0x002fc20000010000 */
[----:B------:R-:W-:Y:S02]  /*1a510*/  WARPGROUP.DEPBAR.LE gsb0, 0x0 ;  /* 0x00008000000079c5 */ /* 0x000fe40000010000 */
[----:B------:R-:W-:-:S06]  /*1a520*/  WARPGROUP.ARRIVE ;  /* 0x00000000000079c5 */ /* 0x000fcc0000000000 */
[----:B------:R-:W-:Y:S01]  /*1a530*/  QGMMA.64x64x32.F32.E4M3.E4M3 R24, R144, gdesc[UR4], R24, gsb0 ;  /* 0x00e0000490187df3 */ /* 0x000fe20008000818 */
[----:B------:R-:W-:Y:S01]  /*1a540*/  R2UR UR6, R6 ;  /* 0x00000000060672ca */ /* 0x000fe200000e0000 */
[----:B------:R-:W-:Y:S01]  /*1a550*/  FADD.FTZ R6, R5, R8 ;  /* 0x0000000805067221 */ /* 0x000fe20000010000 */
[----:B------:R-:W-:Y:S01]  /*1a560*/  R2UR UR7, R7 ;  /* 0x00000000070772ca */ /* 0x000fe200000e0000 */
[----:B------:R-:W-:Y:S01]  /*1a570*/  IMAD.MOV.U32 R5, RZ, RZ, -0x3ffffff0 ;  /* 0xc0000010ff057424 */ /* 0x000fe200078e00ff */
[----:B------:R-:W0:Y:S02]  /*1a580*/  SHFL.BFLY PT, R7, R0, 0x1, 0x1f ;  /* 0x0c201f0000077f89 */ /* 0x000e2400000e0000 */
[----:B0-----:R-:W-:-:S01]  /*1a590*/  FADD.FTZ R7, R0, R7 ;  /* 0x0000000700077221 */ /* 0x001fc20000010000 */
[----:B------:R-:W-:-:S03]  /*1a5a0*/  IMAD.MOV.U32 R0, RZ, RZ, -0x800000 ;  /* 0xff800000ff007424 */ /* 0x000fc600078e00ff */
[C---:B------:R-:W-:Y:S01]  /*1a5b0*/  FMUL.FTZ R12, R7.reuse, 0.00390625 ;  /* 0x3b800000070c7820 */ /* 0x040fe20000410000 */
[----:B------:R-:W-:-:S04]  /*1a5c0*/  FSETP.NE.FTZ.AND P1, PT, R7, RZ, PT ;  /* 0x000000ff0700720b */ /* 0x000fc80003f35000 */
[----:B------:R-:W-:Y:S01]  /*1a5d0*/  FSETP.NE.FTZ.AND P2, PT, R12, RZ, PT ;  /* 0x000000ff0c00720b */ /* 0x000fe20003f55000 */
[----:B------:R-:W-:Y:S02]  /*1a5e0*/  WARPGROUP.DEPBAR.LE gsb0, 0x0 ;  /* 0x00008000000079c5 */ /* 0x000fe40000010000 */
[----:B------:R-:W-:-:S06]  /*1a5f0*/  WARPGROUP.ARRIVE ;  /* 0x00000000000079c5 */ /* 0x000fcc0000000000 */
[----:B------:R-:W-:Y:S01]  /*1a600*/  QGMMA.64x64x32.F32.E4M3.E4M3 R24, R140, gdesc[UR4], R24, gsb0 ;  /* 0x00e000048c187df3 */ /* 0x000fe20008000818 */
[----:B------:R-:W-:-:S03]  /*1a610*/  R2UR UR6, R4 ;  /* 0x00000000040672ca */ /* 0x000fc600000e0000 */
[----:B------:R-:W-:Y:S01]  /*1a620*/  @P2 FMUL.FTZ R4, R56, 0.69314718246459960938 ;  /* 0x3f31721838042820 */ /* 0x000fe20000410000 */
[----:B------:R-:W-:Y:S02]  /*1a630*/  R2UR UR7, R5 ;  /* 0x00000000050772ca */ /* 0x000fe400000e0000 */
[----:B------:R-:W0:Y:S02]  /*1a640*/  SHFL.BFLY PT, R5, R6, 0x1, 0x1f ;  /* 0x0c201f0006057f89 */ /* 0x000e2400000e0000 */
[----:B0-----:R-:W-:-:S01]  /*1a650*/  FADD.FTZ R10, R6, R5 ;  /* 0x00000005060a7221 */ /* 0x001fc20000010000 */
[----:B------:R-:W-:Y:S01]  /*1a660*/  IMAD.MOV.U32 R5, RZ, RZ, RZ ;  /* 0x000000ffff057224 */ /* 0x000fe200078e00ff */
[----:B------:R-:W0:Y:S02]  /*1a670*/  @P2 MUFU.LG2 R6, R12 ;  /* 0x0000000c00062308 */ /* 0x000e240000000c00 */
[----:B------:R-:W-:-:S05]  /*1a680*/  FMUL.FTZ R14, R10, 0.00390625 ;  /* 0x3b8000000a0e7820 */ /* 0x000fca0000410000 */
[----:B------:R-:W-:Y:S01]  /*1a690*/  FSETP.NE.FTZ.AND P3, PT, R14, RZ, PT ;  /* 0x000000ff0e00720b */ /* 0x000fe20003f75000 */
[----:B------:R0:W-:Y:S01]  /*1a6a0*/  @P1 MUFU.RCP R5, R7 ;  /* 0x0000000700051308 */ /* 0x0001e20000001000 */
[----:B------:R-:W-:Y:S01]  /*1a6b0*/  FSETP.NE.FTZ.AND P1, PT, R10, RZ, PT ;  /* 0x000000ff0a00720b */ /* 0x000fe20003f35000 */
[----:B0-----:R-:W-:-:S10]  /*1a6c0*/  @P2 FMUL.FTZ R7, R6, 0.69314718246459960938 ;  /* 0x3f31721806072820 */ /* 0x001fd40000410000 */
[----:B------:R-:W0:Y:S01]  /*1a6d0*/  @P3 MUFU.LG2 R8, R14 ;  /* 0x0000000e00083308 */ /* 0x000e220000000c00 */
[----:B------:R-:W-:Y:S01]  /*1a6e0*/  @P3 FMUL.FTZ R15, R56, 0.69314718246459960938 ;  /* 0x3f317218380f3820 */ /* 0x000fe20000410000 */
[----:B------:R-:W-:-:S06]  /*1a6f0*/  @P2 FFMA.FTZ R20, R4, R3, R7 ;  /* 0x0000000304142223 */ /* 0x000fcc0000010007 */
[----:B------:R-:W1:Y:S01]  /*1a700*/  @P1 MUFU.RCP R11, R10 ;  /* 0x0000000a000b1308 */ /* 0x000e620000001000 */
[----:B0-----:R-:W-:-:S04]  /*1a710*/  @P3 FMUL.FTZ R8, R8, 0.69314718246459960938 ;  /* 0x3f31721808083820 */ /* 0x001fc80000410000 */
[----:B------:R-:W-:Y:S01]  /*1a720*/  @P3 FFMA.FTZ R0, R15, R9, R8 ;  /* 0x000000090f003223 */ /* 0x000fe20000010008 */
[----:B------:R-:W-:Y:S02]  /*1a730*/  WARPGROUP.DEPBAR.LE gsb0, 0x0 ;  /* 0x00008000000079c5 */ /* 0x000fe40000010000 */
[----:B------:R-:W-:-:S06]  /*1a740*/  WARPGROUP.ARRIVE ;  /* 0x00000000000079c5 */ /* 0x000fcc0000000000 */
[----:B------:R-:W-:Y:S01]  /*1a750*/  QGMMA.64x64x32.F32.E4M3.E4M3 R24, R136, gdesc[UR4], R24, gsb0 ;  /* 0x00e0000488187df3 */ /* 0x000fe20008000818 */
[-C--:B--2---:R-:W-:Y:S01]  /*1a760*/  FMUL.FTZ R5, R5, R2.reuse ;  /* 0x0000000205057220 */ /* 0x084fe20000410000 */
[----:B-1----:R-:W-:Y:S01]  /*1a770*/  FMUL.FTZ R4, R11, R2 ;  /* 0x000000020b047220 */ /* 0x002fe20000410000 */
[----:B------:R-:W-:Y:S02]  /*1a780*/  WARPGROUP.DEPBAR.LE gsb0, 0x0 ;  /* 0x00008000000079c5 */ /* 0x000fe40000010000 */
[----:B------:R-:W-:Y:S05]  /*1a790*/  @!P0 BRA `(.L_x_11401) ;  /* 0x0000000000048947 */ /* 0x000fea0003800000 */
[----:B------:R-:W-:Y:S01]  /*1a7a0*/  BPT.TRAP 0x1 ;  /* 0x000000040000795c */ /* 0x000fe20000300000 */
.L_x_11401:
        /* <DEDUP_REMOVED lines=45> */
.L_x_11288:
[----:B------:R-:W2:Y:S08]  /*1aa80*/  S2UR UR4, SR_CgaCtaId ;  /* 0x00000000000479c3 */ /* 0x000eb00000008800 */
[----:B------:R-:W-:Y:S01]  /*1aa90*/  BAR.SYNC.DEFER_BLOCKING 0x5, 0x200 ;  /* 0x0148000000007b1d */ /* 0x000fe20000010000 */
[----:B0-----:R-:W-:-:S05]  /*1aaa0*/  MOV R18, 0x400 ;  /* 0x0000040000127802 */ /* 0x001fca0000000f00 */
[----:B------:R-:W-:Y:S01]  /*1aab0*/  BSSY B0, `(.L_x_11402) ;  /* 0x00001c6000007945 */ /* 0x000fe20003800000 */
[----:B-----5:R-:W0:Y:S01]  /*1aac0*/  S2R R47, SR_TID.X ;  /* 0x00000000002f7919 */ /* 0x020e220000002100 */
[----:B--2---:R-:W-:-:S05]  /*1aad0*/  IMAD.U32 R2, RZ, RZ, UR4 ;  /* 0x00000004ff027e24 */ /* 0x004fca000f8e00ff */
[----:B------:R-:W-:Y:S01]  /*1aae0*/  LEA R18, R2, R18, 0x18 ;  /* 0x0000001202127211 */ /* 0x000fe200078ec0ff */
[----:B------:R2:W-:Y:S04]  /*1aaf0*/  STL [R1+0x30], R2 ;  /* 0x0000300201007387 */ /* 0x0005e80000100800 */
[----:B------:R-:W3:Y:S01]  /*1ab00*/  LDS.128 R48, [R18+0x132d0] ;  /* 0x0132d00012307984 */ /* 0x000ee20000000c00 */
[----:B0-----:R-:W-:-:S05]  /*1ab10*/  VIADD R3, R47, 0xffffff80 ;  /* 0xffffff802f037836 */ /* 0x001fca0000000000 */
[----:B------:R-:W-:-:S04]  /*1ab20*/  SHF.R.S32.HI R26, RZ, 0x1f, R3 ;  /* 0x0000001fff1a7819 */ /* 0x000fc80000011403 */
[----:B--2---:R-:W-:-:S04]  /*1ab30*/  LEA.HI R2, R26, R3, RZ, 0x3 ;  /* 0x000000031a027211 */ /* 0x004fc800078f18ff */
        /* <DEDUP_REMOVED lines=10> */
[----:B0-----:R-:W2:Y:S03]  /*1abe0*/  LDL R49, [R1+0x68] ;  /* 0x0000680001317983 */ /* 0x001ea60000100800 */
[----:B------:R-:W-:Y:S01]  /*1abf0*/  LOP3.LUT R4, R4, 0xc, RZ, 0xc0, !PT ;  /* 0x0000000c04047812 */ /* 0x000fe200078ec0ff */
[----:B------:R-:W3:Y:S03]  /*1ac00*/  LDL R48, [R1+0x64] ;  /* 0x0000640001307983 */ /* 0x000ee60000100800 */
[----:B------:R-:W-:-:S05]  /*1ac10*/  IADD3 R4, P0, R4, UR4, RZ ;  /* 0x0000000404047c10 */ /* 0x000fca000ff1e0ff */
[----:B------:R-:W-:Y:S01]  /*1ac20*/  IMAD.X R5, RZ, RZ, UR5, P0 ;  /* 0x00000005ff057e24 */ /* 0x000fe200080e06ff */
[----:B------:R-:W-:Y:S01]  /*1ac30*/  F2FP.BF16.F32.PACK_AB R56, R29, R56 ;  /* 0x000000381d38723e */ /* 0x000fe200000010ff */
[----:B------:R-:W-:-:S03]  /*1ac40*/  ULDC.64 UR4, c[0x0][0xbd8] ;  /* 0x0002f60000047ab9 */ /* 0x000fc60000000a00 */
[----:B------:R0:W4:Y:S01]  /*1ac50*/  LDG.E.CONSTANT R27, desc[UR44][R4.64] ;  /* 0x0000002c041b7981 */ /* 0x000122000c1e9900 */
[----:B------:R-:W-:Y:S02]  /*1ac60*/  F2FP.BF16.F32.PACK_AB R30, R30, R25 ;  /* 0x000000191e1e723e */ /* 0x000fe400000010ff */
[----:B------:R-:W-:Y:S01]  /*1ac70*/  LEA.HI R25, R26, R3, RZ, 0x5 ;  /* 0x000000031a197211 */ /* 0x000fe200078f28ff */
[----:B------:R-:W0:Y:S01]  /*1ac80*/  S2R R29, SR_SWINHI ;  /* 0x00000000001d7919 */ /* 0x000e220000002f00 */
[----:B------:R-:W-:Y:S02]  /*1ac90*/  F2FP.BF16.F32.PACK_AB R31, R31, R32 ;  /* 0x000000201f1f723e */ /* 0x000fe400000010ff */
[----:B------:R-:W-:Y:S01]  /*1aca0*/  LOP3.LUT P0, R34, R47, 0x3, RZ, 0xc0, !PT ;  /* 0x000000032f227812 */ /* 0x000fe2000780c0ff */
[----:B-1----:R-:W-:Y:S01]  /*1acb0*/  IMAD.SHL.U32 R33, R25, 0x20, RZ ;  /* 0x0000002019217824 */ /* 0x002fe200078e00ff */
[----:B------:R-:W-:Y:S02]  /*1acc0*/  F2FP.BF16.F32.PACK_AB R21, R36, R21 ;  /* 0x000000152415723e */ /* 0x000fe400000010ff */
[----:B0-----:R-:W-:-:S02]  /*1acd0*/  LEA.HI R4, R26, R3, RZ, 0x4 ;  /* 0x000000031a047211 */ /* 0x001fc400078f20ff */
[----:B------:R-:W-:Y:S02]  /*1ace0*/  ISETP.EQ.OR P0, PT, R34, 0x3, !P0 ;  /* 0x000000032200780c */ /* 0x000fe40004702670 */
[----:B------:R-:W-:Y:S02]  /*1acf0*/  SHF.R.S32.HI R5, RZ, 0x4, R4 ;  /* 0x00000004ff057819 */ /* 0x000fe40000011404 */
[C---:B------:R-:W-:Y:S02]  /*1ad00*/  LOP3.LUT R32, R4.reuse, 0x3fffff0, RZ, 0xc0, !PT ;  /* 0x03fffff004207812 */ /* 0x040fe400078ec0ff */
[----:B------:R-:W-:Y:S02]  /*1ad10*/  LEA.HI R25, R4, R5, RZ, 0x1 ;  /* 0x0000000504197211 */ /* 0x000fe400078f08ff */
[----:B------:R-:W-:Y:S01]  /*1ad20*/  LOP3.LUT R33, R33, 0xfffffc00, RZ, 0xc0, !PT ;  /* 0xfffffc0021217812 */ /* 0x000fe200078ec0ff */
[----:B------:R-:W-:Y:S01]  /*1ad30*/  IMAD.IADD R4, R3, 0x1, -R32 ;  /* 0x0000000103047824 */ /* 0x000fe200078e0a20 */
[----:B------:R-:W-:-:S02]  /*1ad40*/  LOP3.LUT R34, R25, 0x1ffffffe, RZ, 0xc0, !PT ;  /* 0x1ffffffe19227812 */ /* 0x000fc400078ec0ff */
[----:B------:R-:W-:Y:S01]  /*1ad50*/  F2FP.BF16.F32.PACK_AB R24, R37, R24 ;  /* 0x000000182518723e */ /* 0x000fe200000010ff */
[----:B------:R-:W-:Y:S01]  /*1ad60*/  IMAD R4, R4, 0x40, R33 ;  /* 0x0000004004047824 */ /* 0x000fe200078e0221 */
[----:B------:R-:W-:Y:S01]  /*1ad70*/  F2FP.BF16.F32.PACK_AB R9, R52, R9 ;  /* 0x000000093409723e */ /* 0x000fe200000010ff */
[----:B------:R-:W-:Y:S01]  /*1ad80*/  IMAD.IADD R5, R5, 0x1, -R34 ;  /* 0x0000000105057824 */ /* 0x000fe200078e0a22 */
[----:B------:R-:W-:Y:S02]  /*1ad90*/  SEL R34, R21, R24, P0 ;  /* 0x0000001815227207 */ /* 0x000fe40000000000 */
[----:B------:R-:W-:Y:S01]  /*1ada0*/  SEL R21, R24, R21, P0 ;  /* 0x0000001518157207 */ /* 0x000fe20000000000 */
[----:B------:R-:W-:Y:S01]  /*1adb0*/  IMAD R5, R5, 0x8, R4 ;  /* 0x0000000805057824 */ /* 0x000fe200078e0204 */
[----:B------:R-:W-:Y:S02]  /*1adc0*/  F2FP.BF16.F32.PACK_AB R8, R53, R8 ;  /* 0x000000083508723e */ /* 0x000fe400000010ff */
[----:B------:R-:W-:-:S02]  /*1add0*/  F2FP.BF16.F32.PACK_AB R15, R38, R15 ;  /* 0x0000000f260f723e */ /* 0x000fc400000010ff */
[----:B------:R-:W-:Y:S02]  /*1ade0*/  MOV R24, R18 ;  /* 0x0000001200187202 */ /* 0x000fe40000000f00 */
[----:B------:R-:W-:Y:S02]  /*1adf0*/  MOV R25, R29 ;  /* 0x0000001d00197202 */ /* 0x000fe40000000f00 */
[----:B------:R-:W-:Y:S02]  /*1ae00*/  SEL R38, R9, R8, P0 ;  /* 0x0000000809267207 */ /* 0x000fe40000000000 */
[----:B------:R-:W-:Y:S01]  /*1ae10*/  SEL R29, R8, R9, P0 ;  /* 0x00000009081d7207 */ /* 0x000fe20000000000 */
[----:B------:R-:W-:Y:S01]  /*1ae20*/  IMAD.WIDE R8, R5, 0x2, R24 ;  /* 0x0000000205087825 */ /* 0x000fe200078e0218 */
[----:B------:R-:W-:Y:S02]  /*1ae30*/  F2FP.BF16.F32.PACK_AB R14, R39, R14 ;  /* 0x0000000e270e723e */ /* 0x000fe400000010ff */
[----:B------:R-:W-:-:S02]  /*1ae40*/  F2FP.BF16.F32.PACK_AB R11, R46, R11 ;  /* 0x0000000b2e0b723e */ /* 0x000fc400000010ff */
[----:B------:R-:W-:Y:S02]  /*1ae50*/  SEL R42, R15, R14, P0 ;  /* 0x0000000e0f2a7207 */ /* 0x000fe40000000000 */
[----:B------:R-:W-:Y:S02]  /*1ae60*/  SEL R33, R14, R15, P0 ;  /* 0x0000000f0e217207 */ /* 0x000fe40000000000 */
[----:B------:R-:W-:Y:S02]  /*1ae70*/  IADD3 R15, P3, R8, 0x20, RZ ;  /* 0x00000020080f7810 */ /* 0x000fe40007f7e0ff */
[----:B------:R-:W-:Y:S02]  /*1ae80*/  F2FP.BF16.F32.PACK_AB R10, R10, R43 ;  /* 0x0000002b0a0a723e */ /* 0x000fe400000010ff */
[----:B------:R-:W-:Y:S02]  /*1ae90*/  LOP3.LUT R4, R15, 0x380, RZ, 0xc0, !PT ;  /* 0x000003800f047812 */ /* 0x000fe400078ec0ff */
[----:B------:R-:W-:-:S02]  /*1aea0*/  IADD3 R37, P2, R8, 0x40, RZ ;  /* 0x0000004008257810 */ /* 0x000fc40007f5e0ff */
[----:B------:R-:W-:Y:S02]  /*1aeb0*/  SHF.R.U64 R4, R4, 0x3, RZ ;  /* 0x0000000304047819 */ /* 0x000fe400000012ff */
        /* <DEDUP_REMOVED lines=8> */
[----:B------:R-:W-:Y:S02]  /*1af40*/  LOP3.LUT R10, R4, R15, RZ, 0x3c, !PT ;  /* 0x0000000f040a7212 */ /* 0x000fe400078e3cff */
[----:B------:R-:W-:Y:S02]  /*1af50*/  LOP3.LUT R4, R37, 0x380, RZ, 0xc0, !PT ;  /* 0x0000038025047812 */ /* 0x000fe400078ec0ff */
        /* <DEDUP_REMOVED lines=8> */
[----:B------:R-:W-:Y:S01]  /*1afe0*/  IMAD.X R7, RZ, RZ, R9, P2 ;  /* 0x000000ffff077224 */ /* 0x000fe200010e0609 */
[----:B------:R-:W-:-:S02]  /*1aff0*/  SHF.R.U64 R4, R4, 0x3, RZ ;  /* 0x0000000304047819 */ /* 0x000fc400000012ff */
[----:B------:R-:W-:Y:S02]  /*1b000*/  IADD3 R41, P1, R8, 0x60, RZ ;  /* 0x0000006008297810 */ /* 0x000fe40007f3e0ff */
[----:B------:R-:W-:Y:S02]  /*1b010*/  LOP3.LUT R6, R4, R37, RZ, 0x3c, !PT ;  /* 0x0000002504067212 */ /* 0x000fe400078e3cff */
[----:B------:R-:W-:Y:S02]  /*1b020*/  LOP3.LUT R5, R8, 0x380, RZ, 0xc0, !PT ;  /* 0x0000038008057812 */ /* 0x000fe400078ec0ff */
[----:B------:R-:W-:Y:S02]  /*1b030*/  LOP3.LUT R30, R41, 0x380, RZ, 0xc0, !PT ;  /* 0x00000380291e7812 */ /* 0x000fe400078ec0ff */
[----:B------:R-:W-:Y:S02]  /*1b040*/  SHF.R.U64 R5, R5, 0x3, RZ ;  /* 0x0000000305057819 */ /* 0x000fe400000012ff */
[----:B------:R-:W-:-:S02]  /*1b050*/  SHF.R.U64 R30, R30, 0x3, RZ ;  /* 0x000000031e1e7819 */ /* 0x000fc400000012ff */
[----:B------:R-:W-:Y:S01]  /*1b060*/  LOP3.LUT R8, R5, R8, RZ, 0x3c, !PT ;  /* 0x0000000805087212 */ /* 0x000fe200078e3cff */
[----:B------:R-:W-:Y:S01]  /*1b070*/  IMAD.X R5, RZ, RZ, R9, P1 ;  /* 0x000000ffff057224 */ /* 0x000fe200008e0609 */
[----:B------:R-:W-:Y:S02]  /*1b080*/  LOP3.LUT R4, R30, R41, RZ, 0x3c, !PT ;  /* 0x000000291e047212 */ /* 0x000fe400078e3cff */
[----:B------:R-:W-:Y:S02]  /*1b090*/  ISETP.NE.U32.AND P1, PT, RZ, UR4, PT ;  /* 0x00000004ff007c0c */ /* 0x000fe4000bf25070 */
[----:B------:R-:W-:Y:S02]  /*1b0a0*/  MOV R45, R8 ;  /* 0x00000008002d7202 */ /* 0x000fe40000000f00 */
[----:B------:R-:W-:Y:S02]  /*1b0b0*/  MOV R43, R10 ;  /* 0x0000000a002b7202 */ /* 0x000fe40000000f00 */
[----:B------:R-:W-:-:S02]  /*1b0c0*/  MOV R41, R6 ;  /* 0x0000000600297202 */ /* 0x000fc40000000f00 */
[----:B------:R-:W-:Y:S01]  /*1b0d0*/  ISETP.NE.AND.EX P1, PT, RZ, UR5, PT, P1 ;  /* 0x00000005ff007c0c */ /* 0x000fe2000bf25310 */
[----:B------:R-:W-:Y:S01]  /*1b0e0*/  ULDC.64 UR4, c[0x0][0xbe0] ;  /* 0x0002f80000047ab9 */ /* 0x000fe20000000a00 */
[----:B----4-:R-:W-:Y:S01]  /*1b0f0*/  LOP3.LUT R12, R27, 0x2, RZ, 0x3c, !PT ;  /* 0x000000021b0c7812 */ /* 0x010fe200078e3cff */
[----:B------:R-:W-:Y:S04]  /*1b100*/  SHFL.IDX PT, R32, R32, R27, 0x1c1f ;  /* 0x001c1f1b20207589 */ /* 0x000fe800000e0000 */
[----:B------:R-:W0:Y:S04]  /*1b110*/  SHFL.IDX PT, R57, R57, R12, 0x1c1f ;  /* 0x001c1f0c39397589 */ /* 0x000e2800000e0000 */
[----:B------:R-:W-:Y:S04]  /*1b120*/  SHFL.IDX PT, R40, R40, R27, 0x1c1f ;  /* 0x001c1f1b28287589 */ /* 0x000fe800000e0000 */
[----:B------:R1:W4:Y:S04]  /*1b130*/  SHFL.IDX PT, R15, R31, R12, 0x1c1f ;  /* 0x001c1f0c1f0f7589 */ /* 0x00032800000e0000 */
[----:B------:R-:W-:Y:S04]  /*1b140*/  SHFL.IDX PT, R34, R34, R27, 0x1c1f ;  /* 0x001c1f1b22227589 */ /* 0x000fe800000e0000 */
[----:B------:R-:W-:Y:S01]  /*1b150*/  SHFL.IDX PT, R36, R36, R27, 0x1c1f ;  /* 0x001c1f1b24247589 */ /* 0x000fe200000e0000 */
[----:B-1----:R-:W2:Y:S03]  /*1b160*/  LDC.64 R30, c[0x0][0xbd8] ;  /* 0x0002f600ff1e7b82 */ /* 0x002ea60000000a00 */
[----:B------:R-:W1:Y:S04]  /*1b170*/  SHFL.IDX PT, R21, R21, R12, 0x1c1f ;  /* 0x001c1f0c15157589 */ /* 0x000e6800000e0000 */
[----:B------:R-:W3:Y:S01]  /*1b180*/  SHFL.IDX PT, R13, R13, R12, 0x1c1f ;  /* 0x001c1f0c0d0d7589 */ /* 0x000ee200000e0000 */
[----:B0-----:R-:W-:-:S02]  /*1b190*/  SEL R8, R32, R57, P0 ;  /* 0x0000003920087207 */ /* 0x001fc40000000000 */
[----:B------:R-:W-:Y:S01]  /*1b1a0*/  SEL R10, R57, R32, P0 ;  /* 0x00000020390a7207 */ /* 0x000fe20000000000 */
[----:B------:R-:W-:Y:S04]  /*1b1b0*/  SHFL.IDX PT, R42, R42, R27, 0x1c1f ;  /* 0x001c1f1b2a2a7589 */ /* 0x000fe800000e0000 */
[----:B------:R-:W0:Y:S01]  /*1b1c0*/  SHFL.IDX PT, R33, R33, R12, 0x1c1f ;  /* 0x001c1f0c21217589 */ /* 0x000e2200000e0000 */
[----:B----4-:R-:W-:Y:S02]  /*1b1d0*/  SEL R9, R40, R15, P0 ;  /* 0x0000000f28097207 */ /* 0x010fe40000000000 */
[----:B------:R-:W-:Y:S01]  /*1b1e0*/  SEL R11, R15, R40, P0 ;  /* 0x000000280f0b7207 */ /* 0x000fe20000000000 */
[----:B------:R-:W-:Y:S04]  /*1b1f0*/  SHFL.IDX PT, R38, R38, R27, 0x1c1f ;  /* 0x001c1f1b26267589 */ /* 0x000fe800000e0000 */
[----:B------:R-:W4:Y:S01]  /*1b200*/  SHFL.IDX PT, R29, R29, R12, 0x1c1f ;  /* 0x001c1f0c1d1d7589 */ /* 0x000f2200000e0000 */
[----:B--2---:R-:W-:-:S03]  /*1b210*/  IMAD.WIDE R30, R49, 0x4, R30 ;  /* 0x00000004311e7825 */ /* 0x004fc600078e021e */
[----:B------:R3:W-:Y:S01]  /*1b220*/  SHFL.IDX PT, R37, R14, R27, 0x1c1f ;  /* 0x001c1f1b0e257589 */ /* 0x0007e200000e0000 */
[----:B-1----:R-:W-:-:S03]  /*1b230*/  SEL R6, R21, R34, P0 ;  /* 0x0000002215067207 */ /* 0x002fc60000000000 */
[----:B------:R1:W-:Y:S04]  /*1b240*/  SHFL.IDX PT, R46, R46, R27, 0x1c1f ;  /* 0x001c1f1b2e2e7589 */ /* 0x0003e800000e0000 */
[----:B------:R-:W2:Y:S01]  /*1b250*/  SHFL.IDX PT, R44, R35, R12, 0x1c1f ;  /* 0x001c1f0c232c7589 */ /* 0x000ea200000e0000 */
[----:B---3--:R-:W-:-:S03]  /*1b260*/  SEL R14, R13, R36, P0 ;  /* 0x000000240d0e7207 */ /* 0x008fc60000000000 */
[----:B------:R3:W2:Y:S01]  /*1b270*/  SHFL.IDX PT, R39, R39, R12, 0x1c1f ;  /* 0x001c1f0c27277589 */ /* 0x0006a200000e0000 */
[----:B0-----:R-:W-:Y:S02]  /*1b280*/  SEL R7, R33, R42, P0 ;  /* 0x0000002a21077207 */ /* 0x001fe40000000000 */
[----:B-1----:R-:W-:Y:S01]  /*1b290*/  MOV R27, R4 ;  /* 0x00000004001b7202 */ /* 0x002fe20000000f00 */
[----:B------:R-:W-:Y:S01]  /*1b2a0*/  BAR.SYNC.DEFER_BLOCKING 0x1, 0x180 ;  /* 0x0046000000007b1d */ /* 0x000fe20000010000 */
[----:B------:R-:W-:Y:S01]  /*1b2b0*/  SEL R4, R34, R21, P0 ;  /* 0x0000001522047207 */ /* 0x000fe20000000000 */
[----:B------:R-:W-:Y:S01]  /*1b2c0*/  IMAD.MOV.U32 R21, RZ, RZ, RZ ;  /* 0x000000ffff157224 */ /* 0x000fe200078e00ff */
[----:B------:R-:W-:Y:S02]  /*1b2d0*/  SEL R5, R42, R33, P0 ;  /* 0x000000212a057207 */ /* 0x000fe40000000000 */
[----:B----4-:R-:W-:Y:S02]  /*1b2e0*/  SEL R32, R38, R29, P0 ;  /* 0x0000001d26207207 */ /* 0x010fe40000000000 */
[----:B---3--:R-:W-:-:S02]  /*1b2f0*/  SEL R12, R36, R13, P0 ;  /* 0x0000000d240c7207 */ /* 0x008fc40000000000 */
[----:B------:R-:W-:Y:S02]  /*1b300*/  SEL R34, R29, R38, P0 ;  /* 0x000000261d227207 */ /* 0x000fe40000000000 */
[----:B--2---:R-:W-:Y:S02]  /*1b310*/  SEL R13, R37, R44, P0 ;  /* 0x0000002c250d7207 */ /* 0x004fe40000000000 */
[----:B------:R-:W-:Y:S02]  /*1b320*/  SEL R15, R44, R37, P0 ;  /* 0x000000252c0f7207 */ /* 0x000fe40000000000 */
[----:B------:R-:W-:Y:S02]  /*1b330*/  SEL R33, R46, R39, P0 ;  /* 0x000000272e217207 */ /* 0x000fe40000000000 */
[----:B------:R-:W-:Y:S02]  /*1b340*/  SEL R35, R39, R46, P0 ;  /* 0x0000002e27237207 */ /* 0x000fe40000000000 */
[----:B------:R-:W-:Y:S01]  /*1b350*/  ISETP.NE.U32.AND P0, PT, RZ, UR4, PT ;  /* 0x00000004ff007c0c */ /* 0x000fe2000bf05070 */
[----:B------:R0:W-:Y:S03]  /*1b360*/  STSM.16.M88.4 [R45], R8 ;  /* 0x000000082d007844 */ /* 0x0001e60000000200 */
[----:B------:R-:W-:Y:S01]  /*1b370*/  ISETP.NE.AND.EX P0, PT, RZ, UR5, PT, P0 ;  /* 0x00000005ff007c0c */ /* 0x000fe2000bf05300 */
[----:B------:R1:W-:Y:S04]  /*1b380*/  STSM.16.M88.4 [R43], R4 ;  /* 0x000000042b007844 */ /* 0x0003e80000000200 */
[----:B------:R-:W-:Y:S04]  /*1b390*/  STSM.16.M88.4 [R41], R12 ;  /* 0x0000000c29007844 */ /* 0x000fe80000000200 */
[----:B------:R2:W-:Y:S04]  /*1b3a0*/  STSM.16.M88.4 [R27], R32 ;  /* 0x000000201b007844 */ /* 0x0005e80000000200 */
[----:B0-----:R-:W1:Y:S08]  /*1b3b0*/  @P0 LDC.64 R8, c[0x0][0xbe0] ;  /* 0x0002f800ff080b82 */ /* 0x001e700000000a00 */
[----:B------:R-:W-:Y:S06]  /*1b3c0*/  BAR.SYNC.DEFER_BLOCKING 0x1, 0x180 ;  /* 0x0046000000007b1d */ /* 0x000fec0000010000 */
[----:B------:R-:W-:-:S02]  /*1b3d0*/  ULDC UR4, c[0x0][0xa88] ;  /* 0x0002a20000047ab9 */ /* 0x000fc40000000800 */
[----:B------:R-:W-:Y:S02]  /*1b3e0*/  IMAD.U32 R36, RZ, RZ, UR4 ;  /* 0x00000004ff247e24 */ /* 0x000fe4000f8e00ff */
[----:B-1----:R-:W-:Y:S01]  /*1b3f0*/  @P0 IMAD.WIDE R4, R49, 0x4, R8 ;  /* 0x0000000431040825 */ /* 0x002fe200078e0208 */
[----:B------:R-:W2:Y:S01]  /*1b400*/  @P1 LDG.E R21, desc[UR44][R30.64] ;  /* 0x0000002c1e151981 */ /* 0x000ea2000c1e1900 */
[----:B------:R-:W-:-:S03]  /*1b410*/  SHF.R.S32.HI R37, RZ, 0x1f, R48 ;  /* 0x0000001fff257819 */ /* 0x000fc60000011430 */
[----:B------:R0:W5:Y:S01]  /*1b420*/  @P0 LDG.E R36, desc[UR44][R4.64] ;  /* 0x0000002c04240981 */ /* 0x000162000c1e1900 */
[----:B--2---:R-:W-:Y:S01]  /*1b430*/  SHF.R.S32.HI R34, RZ, 0x1f, R21 ;  /* 0x0000001fff227819 */ /* 0x004fe20000011415 */
[----:B0-----:R-:W-:Y:S06]  /*1b440*/  @P0 BRA `(.L_x_11404) ;  /* 0x0000000000100947 */ /* 0x001fec0003800000 */
[----:B------:R-:W-:Y:S05]  /*1b450*/  @!P1 BRA `(.L_x_11404) ;  /* 0x00000000000c9947 */ /* 0x000fea0003800000 */
[----:B------:R-:W2:Y:S04]  /*1b460*/  LDG.E R5, desc[UR44][R30.64] ;  /* 0x0000002c1e057981 */ /* 0x000ea8000c1e1900 */
[----:B-----5:R-:W2:Y:S02]  /*1b470*/  LDG.E R36, desc[UR44][R30.64+0x4] ;  /* 0x0000042c1e247981 */ /* 0x020ea4000c1e1900 */
[----:B--2---:R-:W-:-:S07]  /*1b480*/  IMAD.IADD R36, R36, 0x1, -R5 ;  /* 0x0000000124247824 */ /* 0x004fce00078e0a05 */
.L_x_11404:
[----:B------:R-:W2:Y:S01]  /*1b490*/  LDL R8, [R1+0x78] ;  /* 0x0000780001087983 */ /* 0x000ea20000100800 */
[----:B------:R-:W-:-:S03]  /*1b4a0*/  ULDC.64 UR4, c[0x0][0xb70] ;  /* 0x0002dc0000047ab9 */ /* 0x000fc60000000a00 */
[----:B------:R-:W2:Y:S01]  /*1b4b0*/  LDL.LU R39, [R1+0x70] ;  /* 0x0000700001277983 */ /* 0x000ea20000300800 */
[----:B------:R-:W-:Y:S01]  /*1b4c0*/  IMAD R6, R37, UR4, RZ ;  /* 0x0000000425067c24 */ /* 0x000fe2000f8e02ff */
[----:B------:R-:W-:Y:S01]  /*1b4d0*/  SHF.R.S32.HI R38, RZ, 0x1f, R49 ;  /* 0x0000001fff267819 */ /* 0x000fe20000011431 */
[----:B------:R-:W-:Y:S01]  /*1b4e0*/  IMAD.MOV.U32 R4, RZ, RZ, R21 ;  /* 0x000000ffff047224 */ /* 0x000fe200078e0015 */
[----:B------:R-:W-:Y:S01]  /*1b4f0*/  LEA.HI R26, R26, R3, RZ, 0x7 ;  /* 0x000000031a1a7211 */ /* 0x000fe200078f38ff */
[----:B------:R-:W-:Y:S01]  /*1b500*/  IMAD.MOV.U32 R5, RZ, RZ, R34 ;  /* 0x000000ffff057224 */ /* 0x000fe200078e0022 */
[----:B------:R-:W-:Y:S01]  /*1b510*/  SEL R38, R38, RZ, !P1 ;  /* 0x000000ff26267207 */ /* 0x000fe20004800000 */
[C---:B------:R-:W-:Y:S01]  /*1b520*/  IMAD R7, R48.reuse, UR5, R6 ;  /* 0x0000000530077c24 */ /* 0x040fe2000f8e0206 */
[----:B------:R-:W-:Y:S01]  /*1b530*/  SEL R35, R49, RZ, !P1 ;  /* 0x000000ff31237207 */ /* 0x000fe20004800000 */
[----:B------:R-:W-:Y:S01]  /*1b540*/  IMAD.WIDE.U32 R4, R48, UR4, R4 ;  /* 0x0000000430047c25 */ /* 0x000fe2000f8e0004 */
[----:B------:R-:W-:Y:S01]  /*1b550*/  ULDC.64 UR4, c[0x0][0xb78] ;  /* 0x0002de0000047ab9 */ /* 0x000fe20000000a00 */
[----:B------:R-:W-:-:S02]  /*1b560*/  LOP3.LUT R26, R26, 0xffffff80, RZ, 0xc0, !PT ;  /* 0xffffff801a1a7812 */ /* 0x000fc400078ec0ff */
[----:B------:R-:W-:Y:S02]  /*1b570*/  IMAD.IADD R5, R5, 0x1, R7 ;  /* 0x0000000105057824 */ /* 0x000fe400078e0207 */
[----:B------:R-:W-:Y:S02]  /*1b580*/  IMAD R6, R38, UR4, RZ ;  /* 0x0000000426067c24 */ /* 0x000fe4000f8e02ff */
[----:B------:R-:W-:-:S04]  /*1b590*/  IMAD.WIDE.U32 R4, R35, UR4, R4 ;  /* 0x0000000423047c25 */ /* 0x000fc8000f8e0004 */
[----:B------:R-:W-:Y:S02]  /*1b5a0*/  IMAD.IADD R26, R3, 0x1, -R26 ;  /* 0x00000001031a7824 */ /* 0x000fe400078e0a1a */
[----:B------:R-:W-:Y:S01]  /*1b5b0*/  IMAD R6, R35, UR5, R6 ;  /* 0x0000000523067c24 */ /* 0x000fe2000f8e0206 */
[----:B------:R-:W-:Y:S01]  /*1b5c0*/  ULDC.64 UR4, c[0x0][0xb40] ;  /* 0x0002d00000047ab9 */ /* 0x000fe20000000a00 */
[----:B------:R-:W-:Y:S01]  /*1b5d0*/  IMAD R3, R2, 0x40, R28 ;  /* 0x0000004002037824 */ /* 0x000fe200078e021c */
[----:B------:R-:W-:-:S03]  /*1b5e0*/  LOP3.LUT P0, RZ, R26, 0x3, RZ, 0xc0, !PT ;  /* 0x000000031aff7812 */ /* 0x000fc6000780c0ff */
[----:B------:R-:W-:-:S03]  /*1b5f0*/  IMAD.WIDE R24, R3, 0x2, R24 ;  /* 0x0000000203187825 */ /* 0x000fc600078e0218 */
[----:B------:R-:W-:-:S05]  /*1b600*/  IADD3 R10, P3, R24, 0x3000, RZ ;  /* 0x00003000180a7810 */ /* 0x000fca0007f7e0ff */
[----:B------:R-:W-:Y:S01]  /*1b610*/  IMAD.X R13, RZ, RZ, R25, P3 ;  /* 0x000000ffff0d7224 */ /* 0x000fe200018e0619 */
[----:B------:R-:W-:Y:S01]  /*1b620*/  SHF.R.S32.HI R29, RZ, 0x1f, R28 ;  /* 0x0000001fff1d7819 */ /* 0x000fe2000001141c */
[----:B------:R-:W-:Y:S01]  /*1b630*/  BSSY B1, `(.L_x_11405) ;  /* 0x0000051000017945 */ /* 0x000fe20003800000 */
[----:B--2---:R-:W-:-:S04]  /*1b640*/  IMAD R9, R39, 0xc0, R8 ;  /* 0x000000c027097824 */ /* 0x004fc800078e0208 */
[C---:B------:R-:W-:Y:S01]  /*1b650*/  VIADD R3, R9.reuse, 0x8 ;  /* 0x0000000809037836 */ /* 0x040fe20000000000 */
[----:B------:R-:W-:Y:S02]  /*1b660*/  SHF.R.S32.HI R7, RZ, 0x1f, R9 ;  /* 0x0000001fff077819 */ /* 0x000fe40000011409 */
[----:B------:R-:W-:-:S04]  /*1b670*/  IADD3 R4, P1, R9, R4, RZ ;  /* 0x0000000409047210 */ /* 0x000fc80007f3e0ff */
[----:B------:R-:W-:Y:S02]  /*1b680*/  IADD3.X R7, R7, R5, R6, P1, !PT ;  /* 0x0000000507077210 */ /* 0x000fe40000ffe406 */
[----:B------:R-:W-:Y:S02]  /*1b690*/  LEA R32, P2, R4, UR4, 0x2 ;  /* 0x0000000404207c11 */ /* 0x000fe4000f8410ff */
[----:B------:R-:W-:Y:S02]  /*1b6a0*/  IADD3 R6, P4, R24, 0x4800, RZ ;  /* 0x0000480018067810 */ /* 0x000fe40007f9e0ff */
[----:B------:R-:W-:Y:S01]  /*1b6b0*/  LEA.HI.X R33, R4, UR5, R7, 0x2, P2 ;  /* 0x0000000504217c11 */ /* 0x000fe200090f1407 */
[----:B------:R-:W-:Y:S01]  /*1b6c0*/  ULDC.64 UR4, c[0x0][0xaa0] ;  /* 0x0002a80000047ab9 */ /* 0x000fe20000000a00 */
[----:B------:R-:W-:Y:S01]  /*1b6d0*/  IADD3 R11, P2, R24, 0x1800, RZ ;  /* 0x00001800180b7810 */ /* 0x000fe20007f5e0ff */
[----:B------:R-:W-:Y:S01]  /*1b6e0*/  IMAD.X R27, RZ, RZ, R25, P4 ;  /* 0x000000ffff1b7224 */ /* 0x000fe200020e0619 */
[----:B-----5:R-:W-:-:S02]  /*1b6f0*/  ISETP.GE.OR P1, PT, R9, R36, P0 ;  /* 0x000000240900720c */ /* 0x020fc40000726670 */
[----:B------:R-:W-:Y:S01]  /*1b700*/  ISETP.GE.OR P0, PT, R3, R36, P0 ;  /* 0x000000240300720c */ /* 0x000fe20000706670 */
[----:B------:R-:W-:Y:S01]  /*1b710*/  IMAD.X R9, RZ, RZ, R25, P2 ;  /* 0x000000ffff097224 */ /* 0x000fe200010e0619 */
[----:B------:R-:W-:Y:S02]  /*1b720*/  LOP3.LUT R5, R24, 0x380, RZ, 0xc0, !PT ;  /* 0x0000038018057812 */ /* 0x000fe400078ec0ff */
[----:B------:R-:W-:Y:S02]  /*1b730*/  LOP3.LUT R8, R11, 0x380, RZ, 0xc0, !PT ;  /* 0x000003800b087812 */ /* 0x000fe400078ec0ff */
[----:B------:R-:W-:Y:S02]  /*1b740*/  LOP3.LUT R7, R10, 0x380, RZ, 0xc0, !PT ;  /* 0x000003800a077812 */ /* 0x000fe400078ec0ff */
[----:B------:R-:W-:Y:S02]  /*1b750*/  LOP3.LUT R3, R6, 0x380, RZ, 0xc0, !PT ;  /* 0x0000038006037812 */ /* 0x000fe400078ec0ff */
[----:B------:R-:W-:Y:S01]  /*1b760*/  SHF.R.U64 R5, R5, 0x3, RZ ;  /* 0x0000000305057819 */ /* 0x000fe200000012ff */
[----:B------:R-:W-:Y:S01]  /*1b770*/  @!P1 STG.E desc[UR44][R32.64], R20 ;  /* 0x0000001420009986 */ /* 0x000fe2000c10192c */
[----:B------:R-:W-:-:S02]  /*1b780*/  SHF.R.U64 R8, R8, 0x3, RZ ;  /* 0x0000000308087819 */ /* 0x000fc400000012ff */
[----:B------:R-:W-:Y:S01]  /*1b790*/  SHF.R.U64 R7, R7, 0x3, RZ ;  /* 0x0000000307077819 */ /* 0x000fe200000012ff */
[----:B------:R0:W-:Y:S01]  /*1b7a0*/  @!P0 STG.E desc[UR44][R32.64+0x20], R0 ;  /* 0x0000200020008986 */ /* 0x0001e2000c10192c */
[----:B------:R-:W-:Y:S02]  /*1b7b0*/  SHF.R.U64 R3, R3, 0x3, RZ ;  /* 0x0000000303037819 */ /* 0x000fe400000012ff */
[----:B------:R-:W-:Y:S01]  /*1b7c0*/  LOP3.LUT R4, R5, R24, RZ, 0x3c, !PT ;  /* 0x0000001805047212 */ /* 0x000fe200078e3cff */
[----:B------:R-:W-:Y:S01]  /*1b7d0*/  IMAD.MOV.U32 R5, RZ, RZ, R25 ;  /* 0x000000ffff057224 */ /* 0x000fe200078e0019 */
[----:B------:R-:W-:Y:S02]  /*1b7e0*/  LOP3.LUT R8, R8, R11, RZ, 0x3c, !PT ;  /* 0x0000000b08087212 */ /* 0x000fe400078e3cff */
[----:B------:R-:W-:Y:S02]  /*1b7f0*/  LOP3.LUT R12, R7, R10, RZ, 0x3c, !PT ;  /* 0x0000000a070c7212 */ /* 0x000fe400078e3cff */
[----:B------:R-:W-:-:S02]  /*1b800*/  LOP3.LUT R26, R3, R6, RZ, 0x3c, !PT ;  /* 0x00000006031a7212 */ /* 0x000fc400078e3cff */
[----:B------:R-:W5:Y:S01]  /*1b810*/  LD.E.128 R4, desc[UR44][R4.64] ;  /* 0x0000002c04047980 */ /* 0x000f62000c101d00 */
[----:B------:R-:W-:-:S03]  /*1b820*/  IMAD R34, R34, UR4, RZ ;  /* 0x0000000422227c24 */ /* 0x000fc6000f8e02ff */
[----:B------:R-:W5:Y:S01]  /*1b830*/  LD.E.128 R8, desc[UR44][R8.64] ;  /* 0x0000002c08087980 */ /* 0x000f62000c101d00 */
[----:B------:R-:W-:Y:S01]  /*1b840*/  IMAD.WIDE.U32 R30, R21, UR4, R28 ;  /* 0x00000004151e7c25 */ /* 0x000fe2000f8e001c */
[----:B------:R-:W-:Y:S02]  /*1b850*/  ULDC UR4, c[0x0][0xa8c] ;  /* 0x0002a30000047ab9 */ /* 0x000fe40000000800 */
[----:B------:R-:W5:Y:S04]  /*1b860*/  LD.E.128 R12, desc[UR44][R12.64] ;  /* 0x0000002c0c0c7980 */ /* 0x000f68000c101d00 */
[----:B------:R-:W5:Y:S01]  /*1b870*/  LD.E.128 R24, desc[UR44][R26.64] ;  /* 0x0000002c1a187980 */ /* 0x000f62000c101d00 */
[----:B------:R-:W-:Y:S01]  /*1b880*/  ISETP.GE.AND P0, PT, R28, UR4, PT ;  /* 0x000000041c007c0c */ /* 0x000fe2000bf06270 */
[----:B0-----:R-:W-:Y:S01]  /*1b890*/  VIADD R0, R2, 0x30 ;  /* 0x0000003002007836 */ /* 0x001fe20000000000 */
[----:B------:R-:W-:Y:S01]  /*1b8a0*/  @!PT LDS RZ, [RZ] ;  /* 0x00000000fffff984 */ /* 0x000fe20000000800 */
[----:B------:R-:W-:Y:S01]  /*1b8b0*/  @!PT LDS RZ, [RZ] ;  /* 0x00000000fffff984 */ /* 0x000fe20000000800 */
[----:B------:R-:W-:Y:S01]  /*1b8c0*/  @!PT LDS RZ, [RZ] ;  /* 0x00000000fffff984 */ /* 0x000fe20000000800 */
[----:B------:R-:W-:Y:S01]  /*1b8d0*/  @!PT LDS RZ, [RZ] ;  /* 0x00000000fffff984 */ /* 0x000fe20000000800 */
[----:B------:R0:W-:Y:S06]  /*1b8e0*/  MEMBAR.ALL.CTA ;  /* 0x0000000000007992 */ /* 0x0001ec0000008000 */
[----:B0-----:R-:W0:Y:S01]  /*1b8f0*/  FENCE.VIEW.ASYNC.S ;  /* 0x00000000000073c6 */ /* 0x001e220000000000 */
[----:B------:R-:W-:-:S02]  /*1b900*/  IMAD R33, R39, -0xc0, R36 ;  /* 0xffffff4027217824 */ /* 0x000fc400078e0224 */
[C---:B------:R-:W-:Y:S02]  /*1b910*/  VIADD R3, R2.reuse, 0x60 ;  /* 0x0000006002037836 */ /* 0x040fe40000000000 */
[----:B------:R-:W-:Y:S01]  /*1b920*/  VIADD R28, R2, 0x90 ;  /* 0x00000090021c7836 */ /* 0x000fe20000000000 */
[-C--:B------:R-:W-:Y:S01]  /*1b930*/  ISETP.GE.OR P3, PT, R0, R33.reuse, P0 ;  /* 0x000000210000720c */ /* 0x080fe20000766670 */
[----:B------:R-:W-:Y:S01]  /*1b940*/  IMAD R21, R21, UR5, R34 ;  /* 0x0000000515157c24 */ /* 0x000fe2000f8e0222 */
[----:B------:R-:W-:Y:S01]  /*1b950*/  ULDC.64 UR4, c[0x0][0xae0] ;  /* 0x0002b80000047ab9 */ /* 0x000fe20000000a00 */
[-C--:B------:R-:W-:Y:S01]  /*1b960*/  ISETP.GE.OR P1, PT, R3, R33.reuse, P0 ;  /* 0x000000210300720c */ /* 0x080fe20000726670 */
[----:B------:R-:W-:Y:S01]  /*1b970*/  IMAD R20, R37, UR4, RZ ;  /* 0x0000000425147c24 */ /* 0x000fe2000f8e02ff */
[-C--:B------:R-:W-:Y:S01]  /*1b980*/  ISETP.GE.OR P2, PT, R28, R33.reuse, P0 ;  /* 0x000000211c00720c */ /* 0x080fe20000746670 */
[----:B------:R-:W-:Y:S01]  /*1b990*/  IMAD.IADD R31, R31, 0x1, R21 ;  /* 0x000000011f1f7824 */ /* 0x000fe200078e0215 */
[----:B------:R-:W-:Y:S01]  /*1b9a0*/  ISETP.GE.OR P0, PT, R2, R33, P0 ;  /* 0x000000210200720c */ /* 0x000fe20000706670 */
[C---:B------:R-:W-:Y:S01]  /*1b9b0*/  IMAD R29, R48.reuse, UR5, R20 ;  /* 0x00000005301d7c24 */ /* 0x040fe2000f8e0214 */
[----:B------:R-:W-:Y:S01]  /*1b9c0*/  SHF.R.S32.HI R3, RZ, 0x1f, R2 ;  /* 0x0000001fff037819 */ /* 0x000fe20000011402 */
[----:B------:R-:W-:Y:S01]  /*1b9d0*/  IMAD.WIDE.U32 R20, R48, UR4, R30 ;  /* 0x0000000430147c25 */ /* 0x000fe2000f8e001e */
[----:B------:R-:W-:-:S03]  /*1b9e0*/  ULDC.64 UR4, c[0x0][0xae8] ;  /* 0x0002ba0000047ab9 */ /* 0x000fc60000000a00 */
[----:B------:R-:W-:Y:S02]  /*1b9f0*/  VIADD R0, R18, 0x13220 ;  /* 0x0001322012007836 */ /* 0x000fe40000000000 */
[----:B------:R-:W-:Y:S02]  /*1ba00*/  IMAD.IADD R21, R21, 0x1, R29 ;  /* 0x0000000115157824 */ /* 0x000fe400078e021d */
[----:B------:R-:W-:Y:S01]  /*1ba10*/  IMAD R28, R38, UR4, RZ ;  /* 0x00000004261c7c24 */ /* 0x000fe2000f8e02ff */
[----:B------:R-:W-:Y:S01]  /*1ba20*/  PRMT R0, RZ, 0x654, R0 ;  /* 0x00000654ff007816 */ /* 0x000fe20000000000 */
[----:B------:R-:W-:-:S03]  /*1ba30*/  IMAD.WIDE.U32 R30, R35, UR4, R20 ;  /* 0x00000004231e7c25 */ /* 0x000fc6000f8e0014 */
[----:B0-----:R0:W-:Y:S01]  /*1ba40*/  SYNCS.ARRIVE.TRANS64.RED.A1T0 RZ, [R0+URZ], RZ ;  /* 0x000000ff00ff79a7 */ /* 0x0011e2000810043f */
[----:B------:R-:W-:Y:S02]  /*1ba50*/  IMAD R33, R35, UR5, R28 ;  /* 0x0000000523217c24 */ /* 0x000fe4000f8e021c */
[----:B------:R-:W-:-:S04]  /*1ba60*/  IMAD.WIDE R28, R39, 0xc0, R2 ;  /* 0x000000c0271c7825 */ /* 0x000fc800078e0202 */
[----:B------:R-:W-:Y:S01]  /*1ba70*/  IMAD.IADD R33, R31, 0x1, R33 ;  /* 0x000000011f217824 */ /* 0x000fe200078e0221 */
[----:B0-----:R-:W-:Y:S06]  /*1ba80*/  @P0 BRA `(.L_x_11406) ;  /* 0x00000000002c0947 */ /* 0x001fec0003800000 */
        /* <DEDUP_REMOVED lines=11> */
.L_x_11406:
[----:B------:R-:W-:Y:S05]  /*1bb40*/  BSYNC B1 ;  /* 0x0000000000017941 */ /* 0x000fea0003800000 */
.L_x_11405:
        /* <DEDUP_REMOVED lines=15> */
.L_x_11408:
[----:B------:R-:W-:Y:S05]  /*1bc40*/  BSYNC B1 ;  /* 0x0000000000017941 */ /* 0x000fea0003800000 */
.L_x_11407:
[----:B------:R-:W-:Y:S04]  /*1bc50*/  BSSY B1, `(.L_x_11409) ;  /* 0x000000f000017945 */ /* 0x000fe80003800000 */
[----:B------:R-:W-:Y:S05]  /*1bc60*/  @P1 BRA `(.L_x_11410) ;  /* 0x0000000000341947 */ /* 0x000fea0003800000 */
[----:B01---5:R-:W-:Y:S01]  /*1bc70*/  IADD3 R5, P0, R28, 0x60, RZ ;  /* 0x000000601c057810 */ /* 0x023fe20007f1e0ff */
        /* <DEDUP_REMOVED lines=12> */
.L_x_11410:
[----:B------:R-:W-:Y:S05]  /*1bd40*/  BSYNC B1 ;  /* 0x0000000000017941 */ /* 0x000fea0003800000 */
.L_x_11409:
        /* <DEDUP_REMOVED lines=15> */
.L_x_11403:
        /* <DEDUP_REMOVED lines=9> */
[----:B------:R-:W3:Y:S01]  /*1bed0*/  @P1 LDC.64 R6, c[0x0][0xbe0] ;  /* 0x0002f800ff061b82 */ /* 0x000ee20000000a00 */
[----:B------:R-:W-:Y:S02]  /*1bee0*/  ULDC UR4, c[0x0][0xa88] ;  /* 0x0002a20000047ab9 */ /* 0x000fe40000000800 */
[----:B------:R-:W-:Y:S02]  /*1bef0*/  IMAD.U32 R0, RZ, RZ, UR4 ;  /* 0x00000004ff007e24 */ /* 0x000fe4000f8e00ff */
[----:B--2---:R-:W-:-:S04]  /*1bf00*/  IMAD.WIDE R4, R8, 0x4, R4 ;  /* 0x0000000408047825 */ /* 0x004fc800078e0204 */
[----:B---3--:R-:W-:Y:S01]  /*1bf10*/  @P1 IMAD.WIDE R6, R8, 0x4, R6 ;  /* 0x0000000408061825 */ /* 0x008fe200078e0206 */
[----:B------:R2:W5:Y:S04]  /*1bf20*/  @P0 LDG.E R9, desc[UR44][R4.64] ;  /* 0x0000002c04090981 */ /* 0x000568000c1e1900 */
[----:B------:R2:W5:Y:S01]  /*1bf30*/  @P1 LDG.E R0, desc[UR44][R6.64] ;  /* 0x0000002c06001981 */ /* 0x000562000c1e1900 */
[----:B------:R-:W-:Y:S01]  /*1bf40*/  ISETP.GT.AND P2, PT, R3, 0xbf, PT ;  /* 0x000000bf0300780c */ /* 0x000fe20003f44270 */
[----:B------:R-:W-:-:S12]  /*1bf50*/  @P1 BRA `(.L_x_11412) ;  /* 0x0000000000101947 */ /* 0x000fd80003800000 */
[----:B------:R-:W-:Y:S05]  /*1bf60*/  @!P0 BRA `(.L_x_11412) ;  /* 0x00000000000c8947 */ /* 0x000fea0003800000 */
[----:B--2---:R-:W2:Y:S04]  /*1bf70*/  LDG.E R7, desc[UR44][R4.64] ;  /* 0x0000002c04077981 */ /* 0x004ea8000c1e1900 */
[----:B-----5:R-:W2:Y:S02]  /*1bf80*/  LDG.E R0, desc[UR44][R4.64+0x4] ;  /* 0x0000042c04007981 */ /* 0x020ea4000c1e1900 */
[----:B--2---:R-:W-:-:S07]  /*1bf90*/  IMAD.IADD R0, R0, 0x1, -R7 ;  /* 0x0000000100007824 */ /* 0x004fce00078e0a07 */
.L_x_11412:
[----:B------:R-:W3:Y:S04]  /*1bfa0*/  LDL R14, [R1+0x64] ;  /* 0x00006400010e7983 */ /* 0x000ee80000100800 */
[----:B------:R4:W5:Y:S01]  /*1bfb0*/  LDL R13, [R1+0x70] ;  /* 0x00007000010d7983 */ /* 0x0009620000100800 */
[----:B--2---:R-:W-:Y:S01]  /*1bfc0*/  SHF.R.S32.HI R4, RZ, 0x1f, R8 ;  /* 0x0000001fff047819 */ /* 0x004fe20000011408 */
[----:B------:R-:W-:Y:S01]  /*1bfd0*/  BSSY B1, `(.L_x_11413) ;  /* 0x000001c000017945 */ /* 0x000fe20003800000 */
[----:B------:R-:W-:Y:S02]  /*1bfe0*/  SEL R11, R8, RZ, !P0 ;  /* 0x000000ff080b7207 */ /* 0x000fe40004000000 */
[----:B------:R-:W-:Y:S02]  /*1bff0*/  SHF.R.S32.HI R29, RZ, 0x1f, R28 ;  /* 0x0000001fff1d7819 */ /* 0x000fe4000001141c */
        /* <DEDUP_REMOVED lines=25> */
.L_x_11414:
[----:B------:R-:W-:Y:S05]  /*1c190*/  BSYNC B1 ;  /* 0x0000000000017941 */ /* 0x000fea0003800000 */
.L_x_11413:
[----:B------:R-:W-:Y:S01]  /*1c1a0*/  ULDC.64 UR4, c[0x0][0xaa0] ;  /* 0x0002a80000047ab9 */ /* 0x000fe20000000a00 */
[----:B--2---:R-:W-:Y:S01]  /*1c1b0*/  IMAD R7, R13, -0xc0, R0 ;  /* 0xffffff400d077824 */ /* 0x004fe200078e0200 */
[----:B------:R-:W-:Y:S01]  /*1c1c0*/  ULDC.64 UR6, c[0x0][0xae0] ;  /* 0x0002b80000067ab9 */ /* 0x000fe20000000a00 */
[----:B------:R-:W-:Y:S01]  /*1c1d0*/  IMAD R6, R8, UR4, RZ ;  /* 0x0000000408067c24 */ /* 0x000fe2000f8e02ff */
[----:B------:R-:W-:Y:S01]  /*1c1e0*/  BSSY B1, `(.L_x_11415) ;  /* 0x0000024000017945 */ /* 0x000fe20003800000 */
[C---:B------:R-:W-:Y:S01]  /*1c1f0*/  IMAD.WIDE.U32 R4, R9.reuse, UR4, R28 ;  /* 0x0000000409047c25 */ /* 0x040fe2000f8e001c */
[----:B------:R-:W-:Y:S02]  /*1c200*/  ULDC UR4, c[0x0][0xa8c] ;  /* 0x0002a30000047ab9 */ /* 0x000fe40000000800 */
[----:B------:R-:W-:Y:S01]  /*1c210*/  ISETP.GE.AND P0, PT, R28, UR4, PT ;  /* 0x000000041c007c0c */ /* 0x000fe2000bf06270 */
[----:B------:R-:W-:Y:S01]  /*1c220*/  IMAD R9, R9, UR5, R6 ;  /* 0x0000000509097c24 */ /* 0x000fe2000f8e0206 */
[----:B------:R-:W-:Y:S01]  /*1c230*/  ULDC.64 UR4, c[0x0][0xae8] ;  /* 0x0002ba0000047ab9 */ /* 0x000fe20000000a00 */
[----:B------:R-:W-:-:S02]  /*1c240*/  VIADD R6, R2, 0x30 ;  /* 0x0000003002067836 */ /* 0x000fc40000000000 */
[----:B------:R-:W-:Y:S02]  /*1c250*/  VIADD R0, R2, 0x60 ;  /* 0x0000006002007836 */ /* 0x000fe40000000000 */
[----:B------:R-:W-:Y:S01]  /*1c260*/  IMAD.IADD R5, R5, 0x1, R9 ;  /* 0x0000000105057824 */ /* 0x000fe200078e0209 */
[-C--:B------:R-:W-:Y:S01]  /*1c270*/  ISETP.GE.OR P3, PT, R6, R7.reuse, P0 ;  /* 0x000000070600720c */ /* 0x080fe20000766670 */
[----:B------:R-:W-:Y:S01]  /*1c280*/  VIADD R6, R2, 0x90 ;  /* 0x0000009002067836 */ /* 0x000fe20000000000 */
[-C--:B------:R-:W-:Y:S01]  /*1c290*/  ISETP.GE.OR P1, PT, R0, R7.reuse, P0 ;  /* 0x000000070000720c */ /* 0x080fe20000726670 */
[----:B------:R-:W-:Y:S02]  /*1c2a0*/  IMAD R3, R10, UR6, RZ ;  /* 0x000000060a037c24 */ /* 0x000fe4000f8e02ff */
[----:B------:R-:W-:Y:S01]  /*1c2b0*/  IMAD.WIDE.U32 R4, R14, UR6, R4 ;  /* 0x000000060e047c25 */ /* 0x000fe2000f8e0004 */
[-C--:B------:R-:W-:Y:S02]  /*1c2c0*/  ISETP.GE.OR P2, PT, R6, R7.reuse, P0 ;  /* 0x000000070600720c */ /* 0x080fe40000746670 */
[----:B------:R-:W-:Y:S01]  /*1c2d0*/  ISETP.GE.OR P0, PT, R2, R7, P0 ;  /* 0x000000070200720c */ /* 0x000fe20000706670 */
[----:B------:R-:W-:-:S02]  /*1c2e0*/  IMAD R3, R14, UR7, R3 ;  /* 0x000000070e037c24 */ /* 0x000fc4000f8e0203 */
[----:B------:R-:W-:Y:S02]  /*1c2f0*/  IMAD R0, R12, UR4, RZ ;  /* 0x000000040c007c24 */ /* 0x000fe4000f8e02ff */
[----:B------:R-:W-:Y:S01]  /*1c300*/  IMAD.IADD R5, R5, 0x1, R3 ;  /* 0x0000000105057824 */ /* 0x000fe200078e0203 */
[----:B------:R-:W-:Y:S01]  /*1c310*/  SHF.R.S32.HI R3, RZ, 0x1f, R2 ;  /* 0x0000001fff037819 */ /* 0x000fe20000011402 */
[C---:B------:R-:W-:Y:S02]  /*1c320*/  IMAD R9, R11.reuse, UR5, R0 ;  /* 0x000000050b097c24 */ /* 0x040fe4000f8e0200 */
[----:B------:R-:W-:-:S04]  /*1c330*/  IMAD.WIDE.U32 R4, R11, UR4, R4 ;  /* 0x000000040b047c25 */ /* 0x000fc8000f8e0004 */
[----:B------:R-:W-:-:S04]  /*1c340*/  IMAD.WIDE R6, R13, 0xc0, R2 ;  /* 0x000000c00d067825 */ /* 0x000fc800078e0202 */
[----:B------:R-:W-:Y:S01]  /*1c350*/  IMAD.IADD R11, R5, 0x1, R9 ;  /* 0x00000001050b7824 */ /* 0x000fe200078e0209 */
        /* <DEDUP_REMOVED lines=12> */
.L_x_11416:
[----:B------:R-:W-:Y:S05]  /*1c420*/  BSYNC B1 ;  /* 0x0000000000017941 */ /* 0x000fea0003800000 */
.L_x_11415:
[----:B------:R-:W-:Y:S04]  /*1c430*/  BSSY B1, `(.L_x_11417) ;  /* 0x000000f000017945 */ /* 0x000fe80003800000 */
[----:B------:R-:W-:Y:S05]  /*1c440*/  @P3 BRA `(.L_x_11418) ;  /* 0x0000000000343947 */ /* 0x000fea0003800000 */
[----:B--2---:R-:W-:Y:S01]  /*1c450*/  IADD3 R9, P0, R6, 0x30, RZ ;  /* 0x0000003006097810 */ /* 0x004fe20007f1e0ff */
        /* <DEDUP_REMOVED lines=12> */
.L_x_11418:
[----:B------:R-:W-:Y:S05]  /*1c520*/  BSYNC B1 ;  /* 0x0000000000017941 */ /* 0x000fea0003800000 */
.L_x_11417:
[----:B------:R-:W-:Y:S04]  /*1c530*/  BSSY B1, `(.L_x_11419) ;  /* 0x000000f000017945 */ /* 0x000fe80003800000 */
[----:B------:R-:W-:Y:S05]  /*1c540*/  @P1 BRA `(.L_x_11420) ;  /* 0x0000000000341947 */ /* 0x000fea0003800000 */
[----:B--23--:R-:W-:Y:S01]  /*1c550*/  IADD3 R9, P0, R6, 0x60, RZ ;  /* 0x0000006006097810 */ /* 0x00cfe20007f1e0ff */
        /* <DEDUP_REMOVED lines=12> */
.L_x_11420:
[----:B------:R-:W-:Y:S05]  /*1c620*/  BSYNC B1 ;  /* 0x0000000000017941 */ /* 0x000fea0003800000 */
.L_x_11419:
        /* <DEDUP_REMOVED lines=14> */
.L_x_11411:
[----:B------:R-:W-:Y:S05]  /*1c710*/  BSYNC B0 ;  /* 0x0000000000007941 */ /* 0x000fea0003800000 */
.L_x_11402:
[----:B------:R-:W4:Y:S01]  /*1c720*/  LDL R0, [R1+0x5c] ;  /* 0x00005c0001007983 */ /* 0x000f220000100800 */
[----:B------:R-:W-:Y:S02]  /*1c730*/  ULDC UR4, c[0x0][0xc14] ;  /* 0x0003050000047ab9 */ /* 0x000fe40000000800 */
[----:B----4-:R-:W-:-:S13]  /*1c740*/  ISETP.GE.AND P0, PT, R0, UR4, PT ;  /* 0x0000000400007c0c */ /* 0x010fda000bf06270 */
[----:B------:R-:W-:Y:S05]  /*1c750*/  @!P0 BRA `(.L_x_11421) ;  /* 0xfffffe4400f08947 */ /* 0x000fea000383ffff */
[----:B------:R-:W-:Y:S05]  /*1c760*/  BRA `(.L_x_11231) ;  /* 0x0000005800d87947 */ /* 0x000fea0003800000 */
.L_x_11229:
[----:B------:R-:W-:-:S08]  /*1c770*/  NOP ;  /* 0x0000000000007918 */ /* 0x000fd00000000000 */
[----:B0-----:R-:W0:-:S00]  /*1c780*/  USETMAXREG.DEALLOC.CTAPOOL 0x20 ;  /* 0x00000020000079c8 */ /* 0x001e0000080e0500 */
        /* <DEDUP_REMOVED lines=11> */
[----:B------:R-:W1:Y:S01]  /*1c840*/  LDS.128 R24, [UR4+0x132d0] ;  /* 0x0132d004ff187984 */ /* 0x000e620008000c00 */
[----:B------:R-:W-:Y:S06]  /*1c850*/  BAR.ARV 0x4, 0x200 ;  /* 0x0108000000007b1d */ /* 0x000fec0000002000 */
[----:B------:R-:W-:Y:S05]  /*1c860*/  BRA `(.L_x_11423) ;  /* 0x0000000800887947 */ /* 0x000fea0003800000 */
.L_x_11422:
        /* <DEDUP_REMOVED lines=42> */
.L_x_11428:
        /* <DEDUP_REMOVED lines=12> */
.L_x_11427:
[----:B------:R-:W-:Y:S05]  /*1cbd0*/  BSYNC B0 ;  /* 0x0000000000007941 */ /* 0x000fea0003800000 */
.L_x_11426:
        /* <DEDUP_REMOVED lines=22> */
.L_x_11424:
        /* <DEDUP_REMOVED lines=21> */
.L_x_11429:
[----:B-1----:R-:W-:Y:S01]  /*1ce90*/  IMAD R24, R24, UR5, R9 ;  /* 0x0000000518187c24 */ /* 0x002fe2000f8e0209 */
[----:B0-----:R-:W-:Y:S01]  /*1cea0*/  IABS R6, R4 ;  /* 0x0000000400067213 */ /* 0x001fe20000000000 */
[----:B------:R-:W-:Y:S02]  /*1ceb0*/  IMAD R11, R15, R8, RZ ;  /* 0x000000080f0b7224 */ /* 0x000fe400078e02ff */
[----:B------:R-:W-:Y:S01]  /*1cec0*/  IMAD.MOV.U32 R2, RZ, RZ, RZ ;  /* 0x000000ffff027224 */ /* 0x000fe200078e00ff */
[----:B------:R-:W-:Y:S01]  /*1ced0*/  IADD3 R9, -R24, UR6, RZ ;  /* 0x0000000618097c10 */ /* 0x000fe2000fffe1ff */
        /* <DEDUP_REMOVED lines=50> */
.L_x_11425:
[----:B------:R-:W-:Y:S02]  /*1d200*/  IMAD.MOV.U32 R25, RZ, RZ, RZ ;  /* 0x000000ffff197224 */ /* 0x000fe400078e00ff */
[----:B------:R-:W-:Y:S02]  /*1d210*/  IMAD.U32 R24, RZ, RZ, UR6 ;  /* 0x00000006ff187e24 */ /* 0x000fe4000f8e00ff */
[----:B------:R-:W-:-:S07]  /*1d220*/  IMAD.MOV.U32 R26, RZ, RZ, RZ ;  /* 0x000000ffff1a7224 */ /* 0x000fce00078e00ff */
.L_x_11430:
[----:B------:R-:W-:-:S13]  /*1d230*/  ISETP.NE.AND P0, PT, R5, RZ, PT ;  /* 0x000000ff0500720c */ /* 0x000fda0003f05270 */
[----:B------:R-:W0:Y:S01]  /*1d240*/  @!P0 S2R R3, SR_CgaCtaId ;  /* 0x0000000000038919 */ /* 0x000e220000008800 */
[----:B------:R-:W-:-:S04]  /*1d250*/  @!P0 MOV R0, 0x400 ;  /* 0x0000040000008802 */ /* 0x000fc80000000f00 */
[----:B0-----:R-:W-:-:S05]  /*1d260*/  @!P0 LEA R0, R3, R0, 0x18 ;  /* 0x0000000003008211 */ /* 0x001fca00078ec0ff */
[----:B------:R0:W-:Y:S01]  /*1d270*/  @!P0 STS.128 [R0+0x132d0], R24 ;  /* 0x0132d01800008388 */ /* 0x0001e20000000c00 */
[----:B------:R-:W-:Y:S06]  /*1d280*/  BAR.ARV 0x5, 0x200 ;  /* 0x0148000000007b1d */ /* 0x000fec0000002000 */
.L_x_11423:
[----:B------:R2:W-:Y:S01]  /*1d290*/  STL [R1+0x18], RZ ;  /* 0x000018ff01007387 */ /* 0x0005e20000100800 */
[----:B------:R-:W-:Y:S01]  /*1d2a0*/  ULDC UR4, c[0x0][0xc14] ;  /* 0x0003050000047ab9 */ /* 0x000fe20000000800 */
[----:B------:R-:W-:Y:S01]  /*1d2b0*/  IMAD.MOV.U32 R23, RZ, RZ, 0x1 ;  /* 0x00000001ff177424 */ /* 0x000fe200078e00ff */
[----:B-1----:R-:W-:Y:S01]  /*1d2c0*/  ISETP.GE.AND P0, PT, R27, UR4, PT ;  /* 0x000000041b007c0c */ /* 0x002fe2000bf06270 */
[----:B------:R-:W-:-:S12]  /*1d2d0*/  IMAD.MOV.U32 R19, RZ, RZ, RZ ;  /* 0x000000ffff137224 */ /* 0x000fd800078e00ff */
[----:B--2---:R-:W-:Y:S05]  /*1d2e0*/  @P0 BRA `(.L_x_11431) ;  /* 0x0000004c00000947 */ /* 0x004fea0003800000 */
[----:B------:R-:W2:Y:S01]  /*1d2f0*/  LDL R6, [R1+0x14] ;  /* 0x0000140001067983 */ /* 0x000ea20000100800 */
[----:B0-----:R-:W0:Y:S01]  /*1d300*/  S2R R0, SR_TID.X ;  /* 0x0000000000007919 */ /* 0x001e220000002100 */
[----:B------:R-:W1:Y:S01]  /*1d310*/  S2R R8, SR_TID.X ;  /* 0x0000000000087919 */ /* 0x000e620000002100 */
[----:B0-----:R-:W-:Y:S01]  /*1d320*/  LOP3.LUT R2, R0, 0x7f, RZ, 0xc0, !PT ;  /* 0x0000007f00027812 */ /* 0x001fe200078ec0ff */
[----:B-1----:R-:W-:-:S04]  /*1d330*/  IMAD.SHL.U32 R18, R8, 0x40, RZ ;  /* 0x0000004008127824 */ /* 0x002fc800078e00ff */
[----:B------:R-:W-:Y:S01]  /*1d340*/  IMAD.SHL.U32 R4, R2, 0x10, RZ ;  /* 0x0000001002047824 */ /* 0x000fe200078e00ff */
[----:B------:R-:W-:Y:S01]  /*1d350*/  SHF.R.U32.HI R0, RZ, 0x1, R8 ;  /* 0x00000001ff007819 */ /* 0x000fe20000011608 */
[----:B------:R-:W-:Y:S01]  /*1d360*/  IMAD.SHL.U32 R2, R8, 0x20, RZ ;  /* 0x0000002008027824 */ /* 0x000fe200078e00ff */
[----:B------:R-:W-:Y:S02]  /*1d370*/  LOP3.LUT R3, R18, 0x180, RZ, 0xc0, !PT ;  /* 0x0000018012037812 */ /* 0x000fe400078ec0ff */
[----:B------:R-:W-:Y:S02]  /*1d380*/  LOP3.LUT R5, R4, 0x600, RZ, 0xc0, !PT ;  /* 0x0000060004057812 */ /* 0x000fe400078ec0ff */
[----:B------:R-:W-:Y:S01]  /*1d390*/  LOP3.LUT R0, R3, 0x30, R0, 0xf8, !PT ;  /* 0x0000003003007812 */ /* 0x000fe200078ef800 */
[----:B------:R-:W-:Y:S01]  /*1d3a0*/  IMAD.SHL.U32 R3, R8, 0x8, RZ ;  /* 0x0000000808037824 */ /* 0x000fe200078e00ff */
[----:B------:R-:W-:Y:S02]  /*1d3b0*/  LOP3.LUT R5, R5, 0x60, R2, 0xf8, !PT ;  /* 0x0000006005057812 */ /* 0x000fe400078ef802 */
[----:B------:R-:W-:-:S02]  /*1d3c0*/  LOP3.LUT R4, R2, 0x80, RZ, 0xc0, !PT ;  /* 0x0000008002047812 */ /* 0x000fc400078ec0ff */
[----:B------:R-:W-:Y:S02]  /*1d3d0*/  LOP3.LUT R5, R5, 0x100, R2, 0xf8, !PT ;  /* 0x0000010005057812 */ /* 0x000fe400078ef802 */
[----:B------:R-:W-:Y:S01]  /*1d3e0*/  LOP3.LUT R3, R0, 0x30, R3, 0x78, !PT ;  /* 0x0000003000037812 */ /* 0x000fe200078e7803 */
[----:B------:R-:W-:Y:S01]  /*1d3f0*/  IMAD.SHL.U32 R7, R8, 0x4, RZ ;  /* 0x0000000408077824 */ /* 0x000fe200078e00ff */
[----:B------:R-:W-:Y:S01]  /*1d400*/  LOP3.LUT R4, R4, 0x10, R8, 0xf8, !PT ;  /* 0x0000001004047812 */ /* 0x000fe200078ef808 */
[----:B------:R-:W-:Y:S03]  /*1d410*/  BSSY B7, `(.L_x_11431) ;  /* 0x00004ad000077945 */ /* 0x000fe60003800000 */
[----:B------:R-:W-:Y:S01]  /*1d420*/  LOP3.LUT R4, R4, 0x10, R7, 0x78, !PT ;  /* 0x0000001004047812 */ /* 0x000fe200078e7807 */
[----:B------:R-:W-:Y:S01]  /*1d430*/  IMAD.MOV.U32 R28, RZ, RZ, 0x1 ;  /* 0x00000001ff1c7424 */ /* 0x000fe200078e00ff */
[----:B------:R-:W-:Y:S01]  /*1d440*/  LOP3.LUT R18, R3, 0x640, R18, 0xf8, !PT ;  /* 0x0000064003127812 */ /* 0x000fe200078ef812 */
[----:B------:R-:W-:Y:S01]  /*1d450*/  IMAD.MOV.U32 R22, RZ, RZ, RZ ;  /* 0x000000ffff167224 */ /* 0x000fe200078e00ff */
[----:B------:R-:W-:Y:S01]  /*1d460*/  LOP3.LUT R17, R5, R4, RZ, 0xfc, !PT ;  /* 0x0000000405117212 */ /* 0x000fe200078efcff */
[----:B------:R-:W-:-:S02]  /*1d470*/  IMAD.MOV.U32 R19, RZ, RZ, RZ ;  /* 0x000000ffff137224 */ /* 0x000fc400078e00ff */
[----:B------:R-:W-:Y:S01]  /*1d480*/  IMAD.MOV.U32 R23, RZ, RZ, 0x1 ;  /* 0x00000001ff177424 */ /* 0x000fe200078e00ff */
[----:B------:R-:W-:Y:S01]  /*1d490*/  ULDC.64 UR38, c[0x0][0x198] ;  /* 0x0000660000267ab9 */ /* 0x000fe20000000a00 */
[----:B------:R-:W-:Y:S01]  /*1d4a0*/  ULDC UR36, c[0x0][0xc] ;  /* 0x0000030000247ab9 */ /* 0x000fe20000000800 */
[C---:B--2---:R-:W-:Y:S02]  /*1d4b0*/  LOP3.LUT R2, R6.reuse, 0x1, RZ, 0xfc, !PT ;  /* 0x0000000106027812 */ /* 0x044fe400078efcff */
[----:B------:R-:W-:-:S03]  /*1d4c0*/  LOP3.LUT R0, R6, 0x2, RZ, 0xfc, !PT ;  /* 0x0000000206007812 */ /* 0x000fc600078efcff */
[----:B------:R0:W-:Y:S04]  /*1d4d0*/  STL [R1+0x24], R2 ;  /* 0x0000240201007387 */ /* 0x0001e80000100800 */
[----:B------:R0:W-:Y:S04]  /*1d4e0*/  STL [R1+0x8], R0 ;  /* 0x0000080001007387 */ /* 0x0001e80000100800 */
[----:B------:R0:W-:Y:S02]  /*1d4f0*/  STL [R1+0x18], RZ ;  /* 0x000018ff01007387 */ /* 0x0001e40000100800 */
.L_x_11544:
[----:B------:R-:W-:Y:S05]  /*1d500*/  YIELD ;  /* 0x0000000000007946 */ /* 0x000fea0003800000 */
[----:B------:R-:W-:Y:S01]  /*1d510*/  ULDC.64 UR4, c[0x0][0xa28] ;  /* 0x00028a0000047ab9 */ /* 0x000fe20000000a00 */
[----:B------:R-:W-:Y:S02]  /*1d520*/  CS2R R8, SRZ ;  /* 0x0000000000087805 */ /* 0x000fe4000001ff00 */
[----:B------:R-:W-:Y:S01]  /*1d530*/  ISETP.NE.U32.AND P0, PT, RZ, UR4, PT ;  /* 0x00000004ff007c0c */ /* 0x000fe2000bf05070 */
[----:B------:R-:W1:Y:S01]  /*1d540*/  LDC.64 R6, c[0x0][0xa00] ;  /* 0x00028000ff067b82 */ /* 0x000e620000000a00 */
[----:B------:R-:W-:Y:S01]  /*1d550*/  ULDC.64 UR6, c[0x0][0xa08] ;  /* 0x0002820000067ab9 */ /* 0x000fe20000000a00 */
[----:B------:R-:W-:Y:S01]  /*1d560*/  ULDC.64 UR8, c[0x0][0xa10] ;  /* 0x0002840000087ab9 */ /* 0x000fe20000000a00 */
[----:B------:R-:W-:Y:S01]  /*1d570*/  ISETP.NE.AND.EX P0, PT, RZ, UR5, PT, P0 ;  /* 0x00000005ff007c0c */ /* 0x000fe2000bf05300 */
[----:B------:R-:W-:-:S04]  /*1d580*/  ULDC.64 UR4, c[0x0][0xa18] ;  /* 0x0002860000047ab9 */ /* 0x000fc80000000a00 */
[----:B--2---:R-:W2:Y:S08]  /*1d590*/  LDC.64 R4, c[0x0][0xa08] ;  /* 0x00028200ff047b82 */ /* 0x004eb00000000a00 */
[----:B0-----:R-:W0:Y:S01]  /*1d5a0*/  @P0 LDC.64 R2, c[0x0][0xa28] ;  /* 0x00028a00ff020b82 */ /* 0x001e220000000a00 */
[----:B------:R-:W-:Y:S02]  /*1d5b0*/  ISETP.NE.U32.AND P2, PT, RZ, UR6, PT ;  /* 0x00000006ff007c0c */ /* 0x000fe4000bf45070 */
[----:B------:R-:W-:Y:S01]  /*1d5c0*/  ISETP.NE.U32.AND P4, PT, RZ, UR8, PT ;  /* 0x00000008ff007c0c */ /* 0x000fe2000bf85070 */
[----:B0-----:R-:W-:-:S05]  /*1d5d0*/  @P0 IMAD.WIDE R2, R27, 0x4, R2 ;  /* 0x000000041b020825 */ /* 0x001fca00078e0202 */
[----:B------:R0:W5:Y:S01]  /*1d5e0*/  @P0 LDG.E R9, desc[UR44][R2.64] ;  /* 0x0000002c02090981 */ /* 0x000162000c1e1900 */
[----:B------:R-:W-:Y:S01]  /*1d5f0*/  ISETP.NE.U32.AND P0, PT, RZ, UR4, PT ;  /* 0x00000004ff007c0c */ /* 0x000fe2000bf05070 */
[----:B-1----:R-:W-:-:S03]  /*1d600*/  IMAD.WIDE R6, R27, 0x4, R6 ;  /* 0x000000041b067825 */ /* 0x002fc600078e0206 */
[----:B------:R-:W-:Y:S01]  /*1d610*/  ISETP.NE.AND.EX P0, PT, RZ, UR5, PT, P0 ;  /* 0x00000005ff007c0c */ /* 0x000fe2000bf05300 */
[----:B------:R-:W-:Y:S01]  /*1d620*/  ULDC.64 UR4, c[0x0][0xa00] ;  /* 0x0002800000047ab9 */ /* 0x000fe20000000a00 */
[----:B------:R-:W-:Y:S01]  /*1d630*/  IMAD.MOV.U32 R11, RZ, RZ, RZ ;  /* 0x000000ffff0b7224 */ /* 0x000fe200078e00ff */
[----:B------:R-:W-:Y:S01]  /*1d640*/  ISETP.NE.U32.AND P1, PT, RZ, UR4, PT ;  /* 0x00000004ff007c0c */ /* 0x000fe2000bf25070 */
[----:B------:R-:W-:Y:S01]  /*1d650*/  IMAD.MOV.U32 R0, RZ, RZ, RZ ;  /* 0x000000ffff007224 */ /* 0x000fe200078e00ff */
[----:B0-----:R-:W0:Y:S01]  /*1d660*/  LDC.64 R2, c[0x0][0xa10] ;  /* 0x00028400ff027b82 */ /* 0x001e220000000a00 */
[----:B--2---:R-:W-:Y:S01]  /*1d670*/  IMAD.WIDE R4, R27, 0x4, R4 ;  /* 0x000000041b047825 */ /* 0x004fe200078e0204 */
[----:B------:R-:W-:Y:S02]  /*1d680*/  ISETP.NE.AND.EX P3, PT, RZ, UR5, PT, P1 ;  /* 0x00000005ff007c0c */ /* 0x000fe4000bf65310 */
[----:B------:R-:W-:Y:S02]  /*1d690*/  ISETP.NE.AND.EX P1, PT, RZ, UR7, PT, P2 ;  /* 0x00000007ff007c0c */ /* 0x000fe4000bf25320 */
[----:B------:R-:W-:-:S02]  /*1d6a0*/  ISETP.NE.AND.EX P2, PT, RZ, UR9, PT, P4 ;  /* 0x00000009ff007c0c */ /* 0x000fc4000bf45340 */
[----:B------:R-:W1:Y:S07]  /*1d6b0*/  @P0 LDC.64 R12, c[0x0][0xa18] ;  /* 0x00028600ff0c0b82 */ /* 0x000e6e0000000a00 */
[----:B------:R-:W2:Y:S04]  /*1d6c0*/  @P3 LDG.E R8, desc[UR44][R6.64] ;  /* 0x0000002c06083981 */ /* 0x000ea8000c1e1900 */
        /* <DEDUP_REMOVED lines=15> */
[----:B0-----:R-:W-:Y:S01]  /*1d7c0*/  IMAD.U32 R12, RZ, RZ, UR4 ;  /* 0x00000004ff0c7e24 */ /* 0x001fe2000f8e00ff */
[----:B--2---:R0:W-:Y:S02]  /*1d7d0*/  STL [R1+0x20], R8 ;  /* 0x0000200801007387 */ /* 0x0041e40000100800 */
[----:B0-----:R-:W-:Y:S01]  /*1d7e0*/  IMAD.U32 R8, RZ, RZ, UR5 ;  /* 0x00000005ff087e24 */ /* 0x001fe2000f8e00ff */
[----:B------:R-:W-:Y:S06]  /*1d7f0*/  @P0 BRA `(.L_x_11432) ;  /* 0x0000000000100947 */ /* 0x000fec0003800000 */
[----:B------:R-:W-:Y:S05]  /*1d800*/  @!P3 BRA `(.L_x_11432) ;  /* 0x00000000000cb947 */ /* 0x000fea0003800000 */
[----:B-----5:R-:W2:Y:S04]  /*1d810*/  LDG.E R10, desc[UR44][R6.64] ;  /* 0x0000002c060a7981 */ /* 0x020ea8000c1e1900 */
[----:B------:R-:W2:Y:S02]  /*1d820*/  LDG.E R6, desc[UR44][R6.64+0x4] ;  /* 0x0000042c06067981 */ /* 0x000ea4000c1e1900 */
[----:B--2---:R-:W-:-:S07]  /*1d830*/  IMAD.IADD R10, R6, 0x1, -R10 ;  /* 0x00000001060a7824 */ /* 0x004fce00078e0a0a */
.L_x_11432:
        /* <DEDUP_REMOVED lines=10> */
.L_x_11433:
[----:B------:R-:W-:Y:S05]  /*1d8e0*/  @!P1 BRA `(.L_x_11434) ;  /* 0x00000000000c9947 */ /* 0x000fea0003800000 */
[----:B------:R-:W2:Y:S04]  /*1d8f0*/  LDG.E R12, desc[UR44][R4.64] ;  /* 0x0000002c040c7981 */ /* 0x000ea8000c1e1900 */
[----:B------:R-:W2:Y:S02]  /*1d900*/  LDG.E R7, desc[UR44][R4.64+0x4] ;  /* 0x0000042c04077981 */ /* 0x000ea4000c1e1900 */
[----:B--2---:R-:W-:-:S07]  /*1d910*/  IMAD.IADD R12, R7, 0x1, -R12 ;  /* 0x00000001070c7824 */ /* 0x004fce00078e0a0c */
.L_x_11434:
[----:B0-----:R-:W2:Y:S04]  /*1d920*/  @P2 LDG.E R5, desc[UR44][R2.64] ;  /* 0x0000002c02052981 */ /* 0x001ea8000c1e1900 */
[----:B------:R-:W2:Y:S01]  /*1d930*/  @P2 LDG.E R4, desc[UR44][R2.64+0x4] ;  /* 0x0000042c02042981 */ /* 0x000ea2000c1e1900 */
[----:B-----5:R-:W-:Y:S02]  /*1d940*/  IMAD.IADD R9, R12, 0x1, -R9 ;  /* 0x000000010c097824 */ /* 0x020fe400078e0a09 */
[----:B------:R-:W-:-:S05]  /*1d950*/  IMAD R7, R25, 0xc0, RZ ;  /* 0x000000c019077824 */ /* 0x000fca00078e02ff */
[----:B------:R-:W-:Y:S01]  /*1d960*/  IADD3 R6, -R10, 0xc0, R7 ;  /* 0x000000c00a067810 */ /* 0x000fe20007ffe107 */
[----:B--2---:R-:W-:-:S04]  /*1d970*/  @P2 IMAD.IADD R8, R4, 0x1, -R5 ;  /* 0x0000000104082824 */ /* 0x004fc800078e0a05 */
[----:B------:R-:W-:-:S04]  /*1d980*/  IMAD.IADD R3, R9, 0x1, R8 ;  /* 0x0000000109037824 */ /* 0x000fc800078e0208 */
[C---:B------:R-:W-:Y:S02]  /*1d990*/  VIADD R4, R3.reuse, 0x9f ;  /* 0x0000009f03047836 */ /* 0x040fe40000000000 */
[----:B------:R-:W-:Y:S02]  /*1d9a0*/  IMAD.IADD R2, R3, 0x1, R6 ;  /* 0x0000000103027824 */ /* 0x000fe400078e0206 */
[----:B------:R-:W-:-:S05]  /*1d9b0*/  IMAD.HI R4, R4, 0x66666667, RZ ;  /* 0x6666666704047827 */ /* 0x000fca00078e02ff */
[----:B------:R-:W-:-:S04]  /*1d9c0*/  SHF.R.U32.HI R5, RZ, 0x1f, R4 ;  /* 0x0000001fff057819 */ /* 0x000fc80000011604 */
[----:B------:R-:W-:Y:S02]  /*1d9d0*/  LEA.HI.SX32 R20, R4, R5, 0x1a ;  /* 0x0000000504147211 */ /* 0x000fe400078fd2ff */
[----:B------:R-:W0:Y:S02]  /*1d9e0*/  LDC.64 R4, c[0x0][0x9e0] ;  /* 0x00027800ff047b82 */ /* 0x000e240000000a00 */
        /* <DEDUP_REMOVED lines=14> */
.L_x_11437:
[----:B------:R-:W-:-:S13]  /*1dad0*/  ISETP.NE.AND P0, PT, R5, 0x1, PT ;  /* 0x000000010500780c */ /* 0x000fda0003f05270 */
[----:B------:R-:W0:Y:S02]  /*1dae0*/  @P0 LDC.64 R6, c[0x0][0x9e8] ;  /* 0x00027a00ff060b82 */ /* 0x000e240000000a00 */
[----:B0-----:R-:W-:-:S05]  /*1daf0*/  @P0 IMAD.HI.U32 R6, R11, R6, RZ ;  /* 0x000000060b060227 */ /* 0x001fca00078e00ff */
[----:B------:R-:W-:-:S07]  /*1db00*/  @P0 SHF.R.U32.HI R11, RZ, R7, R6 ;  /* 0x00000007ff0b0219 */ /* 0x000fce0000011606 */
.L_x_11438:
[----:B------:R-:W-:Y:S05]  /*1db10*/  BSYNC B0 ;  /* 0x0000000000007941 */ /* 0x000fea0003800000 */
.L_x_11436:
[----:B------:R-:W-:-:S05]  /*1db20*/  IMAD R11, R11, R5, R5 ;  /* 0x000000050b0b7224 */ /* 0x000fca00078e0205 */
[----:B------:R-:W-:-:S07]  /*1db30*/  VIMNMX R4, R4, R11, PT ;  /* 0x0000000b04047248 */ /* 0x000fce0003fe0100 */
.L_x_11435:
        /* <DEDUP_REMOVED lines=15> */
.L_x_11441:
[----:B------:R-:W-:Y:S01]  /*1dc30*/  ISETP.NE.AND P0, PT, R5, 0x1, PT ;  /* 0x000000010500780c */ /* 0x000fe20003f05270 */
[----:B------:R-:W-:-:S12]  /*1dc40*/  IMAD.MOV.U32 R11, RZ, RZ, R3 ;  /* 0x000000ffff0b7224 */ /* 0x000fd800078e0003 */
[----:B------:R-:W0:Y:S02]  /*1dc50*/  @P0 LDC.64 R6, c[0x0][0x9e8] ;  /* 0x00027a00ff060b82 */ /* 0x000e240000000a00 */
[----:B0-----:R-:W-:-:S05]  /*1dc60*/  @P0 IMAD.HI.U32 R6, R3, R6, RZ ;  /* 0x0000000603060227 */ /* 0x001fca00078e00ff */
[----:B------:R-:W-:-:S07]  /*1dc70*/  @P0 SHF.R.U32.HI R11, RZ, R7, R6 ;  /* 0x00000007ff0b0219 */ /* 0x000fce0000011606 */
.L_x_11442:
[----:B------:R-:W-:Y:S05]  /*1dc80*/  BSYNC B0 ;  /* 0x0000000000007941 */ /* 0x000fea0003800000 */
.L_x_11440:
[----:B------:R-:W-:-:S05]  /*1dc90*/  IMAD R5, R11, R5, RZ ;  /* 0x000000050b057224 */ /* 0x000fca00078e02ff */
[----:B------:R-:W-:-:S07]  /*1dca0*/  VIMNMX R10, R10, R5, !PT ;  /* 0x000000050a0a7248 */ /* 0x000fce0007fe0100 */
.L_x_11439:
        /* <DEDUP_REMOVED lines=13> */
[----:B------:R-:W-:-:S04]  /*1dd80*/  VIMNMX R9, R9, R8, PT ;  /* 0x0000000809097248 */ /* 0x000fc80003fe0100 */
[----:B------:R-:W-:Y:S01]  /*1dd90*/  ISETP.GT.AND P0, PT, R9, R4, PT ;  /* 0x000000040900720c */ /* 0x000fe20003f04270 */
[----:B------:R-:W-:-:S05]  /*1dda0*/  IMAD.WIDE.U32 R4, R4, -0x33333333, RZ ;  /* 0xcccccccd04047825 */ /* 0x000fca00078e00ff */
[----:B------:R-:W-:-:S07]  /*1ddb0*/  SHF.R.U32.HI R7, RZ, 0x7, R5 ;  /* 0x00000007ff077819 */ /* 0x000fce0000011605 */
[----:B------:R-:W-:-:S04]  /*1ddc0*/  @P0 VIADD R6, R9, 0x9f ;  /* 0x0000009f09060836 */ /* 0x000fc80000000000 */
[----:B------:R-:W-:-:S04]  /*1ddd0*/  @P0 IMAD.HI R4, R6, 0x66666667, RZ ;  /* 0x6666666706040827 */ /* 0x000fc800078e02ff */
[----:B------:R-:W-:Y:S01]  /*1dde0*/  IMAD.MOV.U32 R6, RZ, RZ, R7 ;  /* 0x000000ffff067224 */ /* 0x000fe200078e0007 */
[----:B------:R-:W-:-:S04]  /*1ddf0*/  @P0 SHF.R.U32.HI R5, RZ, 0x1f, R4 ;  /* 0x0000001fff050819 */ /* 0x000fc80000011604 */
[----:B------:R-:W-:Y:S02]  /*1de00*/  @P0 LEA.HI.SX32 R6, R4, R5, 0x1a ;  /* 0x0000000504060211 */ /* 0x000fe400078fd2ff */
        /* <DEDUP_REMOVED lines=17> */
.L_x_11591:
[----:B-1----:R-:W-:Y:S02]  /*1df20*/  ISETP.NE.AND P0, PT, R14, RZ, PT ;  /* 0x000000ff0e00720c */ /* 0x002fe40003f05270 */
[----:B------:R-:W-:-:S11]  /*1df30*/  PLOP3.LUT P6, PT, PT, PT, PT, 0x8, 0x0 ;  /* 0x000000000000781c */ /* 0x000fd60003fce170 */
[----:B------:R-:W-:Y:S05]  /*1df40*/  @P0 BRA `(.L_x_11446) ;  /* 0x00000000000c0947 */ /* 0x000fea0003800000 */
[----:B------:R-:W-:-:S03]  /*1df50*/  UMOV UR4, 0xffffffff ;  /* 0xffffffff00047882 */ /* 0x000fc60000000000 */
[----:B------:R-:W-:Y:S05]  /*1df60*/  BRA.DIV UR4, `(.L_x_11447) ;  /* 0x0000004e04647947 */ /* 0x000fea000b800000 */
[----:B------:R-:W-:-:S13]  /*1df70*/  ELECT P6, URZ, PT ;  /* 0x00000000003f782f */ /* 0x000fda00038c0000 */
.L_x_11446:
        /* <DEDUP_REMOVED lines=12> */
.L_x_11594:
[----:B------:R-:W-:Y:S05]  /*1e040*/  BSYNC B1 ;  /* 0x0000000000017941 */ /* 0x000fea0003800000 */
.L_x_11448:
        /* <DEDUP_REMOVED lines=10> */
.L_x_11595:
[----:B------:R-:W-:Y:S05]  /*1e0f0*/  BSYNC B2 ;  /* 0x0000000000027941 */ /* 0x000fea0003800000 */
.L_x_11452:
        /* <DEDUP_REMOVED lines=9> */
.L_x_11455:
[----:B------:R-:W-:Y:S05]  /*1e190*/  BSYNC B2 ;  /* 0x0000000000027941 */ /* 0x000fea0003800000 */
.L_x_11454:
        /* <DEDUP_REMOVED lines=12> */
.L_x_11456:
        /* <DEDUP_REMOVED lines=13> */
.L_x_11596:
[----:B------:R-:W-:Y:S05]  /*1e330*/  BSYNC B2 ;  /* 0x0000000000027941 */ /* 0x000fea0003800000 */
.L_x_11457:
[----:B------:R-:W-:Y:S04]  /*1e340*/  BSSY B2, `(.L_x_11459) ;  /* 0x0000009000027945 */ /* 0x000fe80003800000 */
        /* <DEDUP_REMOVED lines=8> */
.L_x_11460:
[----:B------:R-:W-:Y:S05]  /*1e3d0*/  BSYNC B2 ;  /* 0x0000000000027941 */ /* 0x000fea0003800000 */
.L_x_11459:
[----:B------:R-:W-:Y:S01]  /*1e3e0*/  R2UR UR10, R15 ;  /* 0x000000000f0a72ca */ /* 0x000fe200000e0000 */
[----:B------:R-:W-:Y:S01]  /*1e3f0*/  IMAD.MOV.U32 R14, RZ, RZ, 0x0 ;  /* 0x00000000ff0e7424 */ /* 0x000fe200078e00ff */
[----:B------:R-:W-:Y:S01]  /*1e400*/  UIADD3 UR4, UP0, UR38, 0x670, URZ ;  /* 0x0000067026047890 */ /* 0x000fe2000ff1e03f */
[----:B------:R-:W-:Y:S01]  /*1e410*/  IMAD.MOV.U32 R15, RZ, RZ, 0x12f00000 ;  /* 0x12f00000ff0f7424 */ /* 0x000fe200078e00ff */
[----:B------:R-:W-:Y:S01]  /*1e420*/  PLOP3.LUT P0, PT, PT, PT, PT, 0x80, 0x0 ;  /* 0x000000000000781c */ /* 0x000fe20003f0f070 */
[----:B------:R-:W-:Y:S01]  /*1e430*/  VIADD R11, R11, 0x6000 ;  /* 0x000060000b0b7836 */ /* 0x000fe20000000000 */
[----:B------:R-:W-:Y:S01]  /*1e440*/  R2UR UR6, R14 ;  /* 0x000000000e0672ca */ /* 0x000fe200000e0000 */
[----:B01----:R-:W-:Y:S01]  /*1e450*/  VIADD R9, R9, 0x132b0 ;  /* 0x000132b009097836 */ /* 0x003fe20000000000 */
[----:B------:R-:W-:Y:S01]  /*1e460*/  R2UR UR7, R15 ;  /* 0x000000000f0772ca */ /* 0x000fe200000e0000 */
[----:B------:R-:W-:-:S14]  /*1e470*/  UIADD3.X UR5, URZ, UR39, URZ, UP0, !UPT ;  /* 0x000000273f057290 */ /* 0x000fdc00087fe43f */
.L_x_11461:
        /* <DEDUP_REMOVED lines=10> */
.L_x_11451:
[----:B------:R-:W-:Y:S05]  /*1e520*/  BSYNC B1 ;  /* 0x0000000000017941 */ /* 0x000fea0003800000 */
.L_x_11450:
        /* <DEDUP_REMOVED lines=9> */
.L_x_11474:
        /* <DEDUP_REMOVED lines=11> */
.L_x_11597:
[----:B------:R-:W-:Y:S05]  /*1e670*/  BSYNC B2 ;  /* 0x0000000000027941 */ /* 0x000fea0003800000 */
.L_x_11464:
        /* <DEDUP_REMOVED lines=9> */
.L_x_11467:
[----:B------:R-:W-:Y:S05]  /*1e710*/  BSYNC B2 ;  /* 0x0000000000027941 */ /* 0x000fea0003800000 */
.L_x_11466:
        /* <DEDUP_REMOVED lines=11> */
.L_x_11468:
        /* <DEDUP_REMOVED lines=13> */
.L_x_11598:
[----:B------:R-:W-:Y:S05]  /*1e8a0*/  BSYNC B2 ;  /* 0x0000000000027941 */ /* 0x000fea0003800000 */
.L_x_11469:
        /* <DEDUP_REMOVED lines=9> */
.L_x_11472:
[----:B------:R-:W-:Y:S05]  /*1e940*/  BSYNC B2 ;  /* 0x0000000000027941 */ /* 0x000fea0003800000 */
.L_x_11471:
        /* <DEDUP_REMOVED lines=10> */
.L_x_11473:
        /* <DEDUP_REMOVED lines=10> */
.L_x_11463:
[----:B------:R-:W-:Y:S05]  /*1ea90*/  BSYNC B1 ;  /* 0x0000000000017941 */ /* 0x000fea0003800000 */
.L_x_11462:
        /* <DEDUP_REMOVED lines=8> */
.L_x_11444:
[----:B------:R-:W-:Y:S05]  /*1eb20*/  BSYNC B0 ;  /* 0x0000000000007941 */ /* 0x000fea0003800000 */
.L_x_11443:
[----:B------:R-:W0:Y:S01]  /*1eb30*/  LDC.64 R4, c[0x0][0x9e0] ;  /* 0x00027800ff047b82 */ /* 0x000e220000000a00 */
[----:B------:R-:W-:Y:S07]  /*1eb40*/  @!P0 WARPSYNC.ALL ;  /* 0x0000000000008948 */ /* 0x000fee0003800000 */
[----:B------:R-:W-:Y:S01]  /*1eb50*/  @!P0 BAR.SYNC.DEFER_BLOCKING 0xc, 0x200 ;  /* 0x0308000000008b1d */ /* 0x000fe20000010000 */
        /* <DEDUP_REMOVED lines=14> */
.L_x_11477:
[----:B------:R-:W-:-:S13]  /*1ec40*/  ISETP.NE.AND P1, PT, R5, 0x1, PT ;  /* 0x000000010500780c */ /* 0x000fda0003f25270 */
[----:B------:R-:W0:Y:S02]  /*1ec50*/  @P1 LDC.64 R6, c[0x0][0x9e8] ;  /* 0x00027a00ff061b82 */ /* 0x000e240000000a00 */
[----:B0-----:R-:W-:-:S05]  /*1ec60*/  @P1 IMAD.HI.U32 R6, R0, R6, RZ ;  /* 0x0000000600061227 */ /* 0x001fca00078e00ff */
[----:B------:R-:W-:-:S07]  /*1ec70*/  @P1 SHF.R.U32.HI R0, RZ, R7, R6 ;  /* 0x00000007ff001219 */ /* 0x000fce0000011606 */
.L_x_11478:
[----:B------:R-:W-:Y:S05]  /*1ec80*/  BSYNC B0 ;  /* 0x0000000000007941 */ /* 0x000fea0003800000 */
.L_x_11476:
[----:B------:R-:W-:-:S05]  /*1ec90*/  IMAD R7, R0, R5, R5 ;  /* 0x0000000500077224 */ /* 0x000fca00078e0205 */
[----:B------:R-:W-:-:S07]  /*1eca0*/  VIMNMX R4, R4, R7, PT ;  /* 0x0000000704047248 */ /* 0x000fce0003fe0100 */
.L_x_11475:
[----:B------:R-:W-:Y:S01]  /*1ecb0*/  VIADD R4, R4, 0x9f ;  /* 0x0000009f04047836 */ /* 0x000fe20000000000 */
[----:B------:R-:W-:Y:S02]  /*1ecc0*/  ULDC UR4, c[0x0][0x9dc] ;  /* 0x0002770000047ab9 */ /* 0x000fe40000000800 */
[----:B------:R-:W-:Y:S02]  /*1ecd0*/  VIADD R0, R3, -UR4 ;  /* 0x8000000403007c36 */ /* 0x000fe40008000000 */
[----:B------:R-:W-:-:S05]  /*1ece0*/  IMAD.HI R4, R4, 0x66666667, RZ ;  /* 0x6666666704047827 */ /* 0x000fca00078e02ff */
[----:B------:R-:W-:-:S04]  /*1ecf0*/  SHF.R.U32.HI R7, RZ, 0x1f, R4 ;  /* 0x0000001fff077819 */ /* 0x000fc80000011604 */
[----:B------:R-:W-:-:S04]  /*1ed00*/  LEA.HI.SX32 R7, R4, R7, 0x1a ;  /* 0x0000000704077211 */ /* 0x000fc800078fd2ff */
        /* <DEDUP_REMOVED lines=13> */
.L_x_11481:
[----:B------:R-:W-:-:S13]  /*1ede0*/  ISETP.NE.AND P0, PT, R5, 0x1, PT ;  /* 0x000000010500780c */ /* 0x000fda0003f05270 */
[----:B------:R-:W1:Y:S02]  /*1edf0*/  @P0 LDC.64 R6, c[0x0][0x9e8] ;  /* 0x00027a00ff060b82 */ /* 0x000e640000000a00 */
[----:B-1----:R-:W-:-:S05]  /*1ee00*/  @P0 IMAD.HI.U32 R6, R3, R6, RZ ;  /* 0x0000000603060227 */ /* 0x002fca00078e00ff */
[----:B------:R-:W-:-:S07]  /*1ee10*/  @P0 SHF.R.U32.HI R3, RZ, R7, R6 ;  /* 0x00000007ff030219 */ /* 0x000fce0000011606 */
.L_x_11482:
[----:B------:R-:W-:Y:S05]  /*1ee20*/  BSYNC B0 ;  /* 0x0000000000007941 */ /* 0x000fea0003800000 */
.L_x_11480:
[----:B------:R-:W-:-:S05]  /*1ee30*/  IMAD R3, R3, R5, RZ ;  /* 0x0000000503037224 */ /* 0x000fca00078e02ff */
[----:B------:R-:W-:-:S07]  /*1ee40*/  VIMNMX R0, R0, R3, !PT ;  /* 0x0000000300007248 */ /* 0x000fce0007fe0100 */
.L_x_11479:
[----:B------:R-:W-:Y:S01]  /*1ee50*/  IMAD.HI R0, R0, 0x66666667, RZ ;  /* 0x6666666700007827 */ /* 0x000fe200078e02ff */
[----:B------:R-:W-:Y:S04]  /*1ee60*/  BSSY B6, `(.L_x_11483) ;  /* 0x0000247000067945 */ /* 0x000fe80003800000 */
[----:B------:R-:W-:-:S04]  /*1ee70*/  SHF.R.U32.HI R3, RZ, 0x1f, R0 ;  /* 0x0000001fff037819 */ /* 0x000fc80000011600 */
[----:B------:R-:W-:-:S04]  /*1ee80*/  LEA.HI.SX32 R3, R0, R3, 0x1a ;  /* 0x0000000300037211 */ /* 0x000fc800078fd2ff */
[----:B------:R-:W-:-:S04]  /*1ee90*/  VIMNMX R4, RZ, R3, !PT ;  /* 0x00000003ff047248 */ /* 0x000fc80007fe0100 */
[----:B------:R-:W-:Y:S01]  /*1eea0*/  ISETP.GT.AND P0, PT, R2, R4, PT ;  /* 0x000000040200720c */ /* 0x000fe20003f04270 */
[----:B------:R1:W-:-:S12]  /*1eeb0*/  STL [R1], R4 ;  /* 0x0000000401007387 */ /* 0x0003d80000100800 */
[----:B-1----:R-:W-:Y:S05]  /*1eec0*/  @P0 BRA `(.L_x_11484) ;  /* 0x0000000000440947 */ /* 0x002fea0003800000 */
[----:B0-----:R-:W0:Y:S02]  /*1eed0*/  S2R R2, SR_TID.X ;  /* 0x0000000000027919 */ /* 0x001e240000002100 */
        /* <DEDUP_REMOVED lines=16> */
.L_x_11484:
[----:B------:R-:W1:Y:S01]  /*1efe0*/  S2R R0, SR_CgaCtaId ;  /* 0x0000000000007919 */ /* 0x000e620000008800 */
[----:B------:R-:W-:-:S04]  /*1eff0*/  MOV R29, 0x400 ;  /* 0x00000400001d7802 */ /* 0x000fc80000000f00 */
[----:B-1----:R-:W-:-:S05]  /*1f000*/  LEA R29, R0, R29, 0x18 ;  /* 0x0000001d001d7211 */ /* 0x002fca00078ec0ff */
        /* <DEDUP_REMOVED lines=19> */
.L_x_11486:
[----:B------:R-:W-:Y:S01]  /*1f140*/  VIADD R0, R29, 0x6000 ;  /* 0x000060001d007836 */ /* 0x000fe20000000000 */
[----:B------:R-:W-:-:S04]  /*1f150*/  LOP3.LUT R16, R16, 0xfffffffe, RZ, 0xc0, !PT ;  /* 0xfffffffe10107812 */ /* 0x000fc800078ec0ff */
[----:B------:R-:W-:-:S13]  /*1f160*/  LOP3.LUT P0, RZ, R0, 0x1bf, RZ, 0xc0, !PT ;  /* 0x000001bf00ff7812 */ /* 0x000fda000780c0ff */
[----:B------:R-:W-:Y:S01]  /*1f170*/  @P0 LOP3.LUT R16, R16, 0x1, RZ, 0xfc, !PT ;  /* 0x0000000110100812 */ /* 0x000fe200078efcff */
[----:B------:R-:W-:Y:S06]  /*1f180*/  @!P0 BRA `(.L_x_11487) ;  /* 0x0000000000408947 */ /* 0x000fec0003800000 */
        /* <DEDUP_REMOVED lines=16> */
.L_x_11487:
        /* <DEDUP_REMOVED lines=19> */
.L_x_11488:
[----:B0-----:R-:W-:-:S05]  /*1f3c0*/  VIADD R2, R29, 0x6000 ;  /* 0x000060001d027836 */ /* 0x001fca0000000000 */
        /* <DEDUP_REMOVED lines=18> */
.L_x_11489:
[----:B------:R-:W2:Y:S01]  /*1f4f0*/  LDL.LU R21, [R1+0x20] ;  /* 0x0000200001157983 */ /* 0x000ea20000300800 */
[----:B------:R-:W0:Y:S01]  /*1f500*/  LDC R0, c[0x0][0x428] ;  /* 0x00010a00ff007b82 */ /* 0x000e220000000800 */
[----:B------:R-:W-:Y:S01]  /*1f510*/  ULDC.64 UR4, c[0x0][0x9f8] ;  /* 0x00027e0000047ab9 */ /* 0x000fe20000000a00 */
[----:B------:R-:W1:Y:S01]  /*1f520*/  S2R R20, SR_TID.X ;  /* 0x0000000000147919 */ /* 0x000e620000002100 */
[----:B------:R-:W-:-:S04]  /*1f530*/  ISETP.NE.U32.AND P0, PT, RZ, UR4, PT ;  /* 0x00000004ff007c0c */ /* 0x000fc8000bf05070 */
[----:B------:R-:W-:Y:S01]  /*1f540*/  ISETP.NE.AND.EX P0, PT, RZ, UR5, PT, P0 ;  /* 0x00000005ff007c0c */ /* 0x000fe2000bf05300 */
[----:B------:R-:W-:Y:S01]  /*1f550*/  ULDC.64 UR4, c[0x0][0xa00] ;  /* 0x0002800000047ab9 */ /* 0x000fe20000000a00 */
[----:B0-----:R-:W-:Y:S01]  /*1f560*/  ISETP.NE.AND P1, PT, R0, 0x1, PT ;  /* 0x000000010000780c */ /* 0x001fe20003f25270 */
[----:B------:R-:W-:-:S12]  /*1f570*/  IMAD.MOV.U32 R0, RZ, RZ, R26 ;  /* 0x000000ffff007224 */ /* 0x000fd800078e001a */
[----:B------:R-:W0:Y:S08]  /*1f580*/  @P1 LDC R3, c[0x0][0x42c] ;  /* 0x00010b00ff031b82 */ /* 0x000e300000000800 */
[----:B------:R-:W3:Y:S01]  /*1f590*/  @P1 LDC R2, c[0x0][0x430] ;  /* 0x00010c00ff021b82 */ /* 0x000ee20000000800 */
[----:B0-----:R-:W-:-:S05]  /*1f5a0*/  @P1 IMAD.HI.U32 R3, R26, R3, RZ ;  /* 0x000000031a031227 */ /* 0x001fca00078e00ff */
[----:B---3--:R-:W-:Y:S02]  /*1f5b0*/  @P1 SHF.R.U32.HI R0, RZ, R2, R3 ;  /* 0x00000002ff001219 */ /* 0x008fe40000011603 */
[----:B------:R-:W0:Y:S02]  /*1f5c0*/  @P0 LDC.64 R2, c[0x0][0x9f8] ;  /* 0x00027e00ff020b82 */ /* 0x000e240000000a00 */
[----:B0-----:R-:W-:-:S04]  /*1f5d0*/  @P0 IMAD.WIDE R2, R27, 0x4, R2 ;  /* 0x000000041b020825 */ /* 0x001fc800078e0202 */
[----:B--2---:R-:W-:Y:S01]  /*1f5e0*/  IMAD R25, R25, 0xc0, R21 ;  /* 0x000000c019197824 */ /* 0x004fe200078e0215 */
[----:B-1----:R-:W-:Y:S01]  /*1f5f0*/  LOP3.LUT R21, R20, 0x7f, RZ, 0xc0, !PT ;  /* 0x0000007f14157812 */ /* 0x002fe200078ec0ff */
[----:B------:R-:W-:-:S03]  /*1f600*/  IMAD.MOV.U32 R20, RZ, RZ, R27 ;  /* 0x000000ffff147224 */ /* 0x000fc600078e001b */
[----:B------:R-:W-:-:S03]  /*1f610*/  ISETP.NE.AND P1, PT, R21, RZ, PT ;  /* 0x000000ff1500720c */ /* 0x000fc60003f25270 */
[----:B------:R0:W5:Y:S01]  /*1f620*/  @P0 LDG.E R20, desc[UR44][R2.64] ;  /* 0x0000002c02140981 */ /* 0x000162000c1e1900 */
[----:B------:R-:W-:Y:S02]  /*1f630*/  ISETP.NE.U32.AND P0, PT, RZ, UR4, PT ;  /* 0x00000004ff007c0c */ /* 0x000fe4000bf05070 */
[----:B------:R-:W-:Y:S02]  /*1f640*/  PLOP3.LUT P3, PT, P1, PT, PT, 0x8, 0x0 ;  /* 0x000000000000781c */ /* 0x000fe40000f6e170 */
[----:B------:R-:W-:-:S04]  /*1f650*/  ISETP.NE.AND.EX P2, PT, RZ, UR5, PT, P0 ;  /* 0x00000005ff007c0c */ /* 0x000fc8000bf45300 */
[----:B------:R-:W-:Y:S01]  /*1f660*/  SEL R6, R27, RZ, !P2 ;  /* 0x000000ff1b067207 */ /* 0x000fe20005000000 */
[----:B------:R-:W-:-:S05]  /*1f670*/  VOTEU.ALL UP1, P1 ;  /* 0x00000000003f7886 */ /* 0x000fca0000820000 */
[----:B------:R-:W-:-:S04]  /*1f680*/  @!UP1 UIADD3 UR8, UP0, UR38, 0x270, URZ ;  /* 0x0000027026089890 */ /* 0x000fc8000ff1e03f */
[----:B------:R-:W-:-:S03]  /*1f690*/  @!UP1 UIADD3.X UR9, URZ, UR39, URZ, UP0, !UPT ;  /* 0x000000273f099290 */ /* 0x000fc600087fe43f */
[----:B0-----:R-:W-:-:S09]  /*1f6a0*/  VOTEU.ALL UP0, P1 ;  /* 0x00000000003f7886 */ /* 0x001fd20000800000 */
.L_x_11490:
        /* <DEDUP_REMOVED lines=22> */
.L_x_11601:
[----:B-1----:R-:W-:Y:S02]  /*1f810*/  ISETP.NE.AND P0, PT, R14, RZ, PT ;  /* 0x000000ff0e00720c */ /* 0x002fe40003f05270 */
[----:B------:R-:W-:-:S11]  /*1f820*/  PLOP3.LUT P6, PT, PT, PT, PT, 0x8, 0x0 ;  /* 0x000000000000781c */ /* 0x000fd60003fce170 */
[----:B------:R-:W-:Y:S05]  /*1f830*/  @P0 BRA `(.L_x_11492) ;  /* 0x00000004008c0947 */ /* 0x000fea0003800000 */
[----:B------:R-:W-:-:S03]  /*1f840*/  UMOV UR4, 0xffffffff ;  /* 0xffffffff00047882 */ /* 0x000fc60000000000 */
[----:B------:R-:W-:Y:S05]  /*1f850*/  BRA.DIV UR4, `(.L_x_11493) ;  /* 0x0000003604e07947 */ /* 0x000fea000b800000 */
[----:B------:R-:W-:-:S13]  /*1f860*/  ELECT P6, URZ, PT ;  /* 0x00000000003f782f */ /* 0x000fda00038c0000 */
.L_x_11604:
        /* <DEDUP_REMOVED lines=23> */
.L_x_11495:
[----:B0-----:R-:W-:Y:S01]  /*1f9e0*/  IMAD R5, R19, 0x8, R29 ;  /* 0x0000000813057824 */ /* 0x001fe200078e021d */
[----:B------:R-:W-:Y:S01]  /*1f9f0*/  SHF.L.U32 R4, R23, 0x1f, RZ ;  /* 0x0000001f17047819 */ /* 0x000fe200000006ff */
[----:B------:R-:W0:Y:S03]  /*1fa00*/  S2R R3, SR_TID.X ;  /* 0x0000000000037919 */ /* 0x000e260000002100 */
[----:B------:R-:W1:Y:S01]  /*1fa10*/  SYNCS.PHASECHK.TRANS64.TRYWAIT P2, [R5+URZ+0x13280], R4 ;  /* 0x01328004050075a7 */ /* 0x000e62000804017f */
[----:B0-----:R-:W-:-:S04]  /*1fa20*/  LOP3.LUT R3, R3, 0x7f, RZ, 0xc0, !PT ;  /* 0x0000007f03037812 */ /* 0x001fc800078ec0ff */
[----:B------:R-:W-:Y:S01]  /*1fa30*/  ISETP.NE.AND P0, PT, R3, RZ, PT ;  /* 0x000000ff0300720c */ /* 0x000fe20003f05270 */
[----:B-1----:R-:W-:-:S12]  /*1fa40*/  @!P2 BRA `(.L_x_11496) ;  /* 0x000000340084a947 */ /* 0x002fd80003800000 */
.L_x_11605:
        /* <DEDUP_REMOVED lines=8> */
.L_x_11497:
[----:B------:R-:W2:Y:S01]  /*1fad0*/  LDL R8, [R1+0x4] ;  /* 0x0000040001087983 */ /* 0x000ea20000100800 */
        /* <DEDUP_REMOVED lines=17> */
.L_x_11606:
        /* <DEDUP_REMOVED lines=8> */
.L_x_11499:
        /* <DEDUP_REMOVED lines=14> */
.L_x_11494:
        /* <DEDUP_REMOVED lines=18> */
.L_x_11492:
[----:B-1----:R-:W2:Y:S04]  /*1fe70*/  LDL.LU R4, [R1+0x18] ;  /* 0x0000180001047983 */ /* 0x002ea80000300800 */
[----:B------:R-:W3:Y:S04]  /*1fe80*/  LDL.LU R6, [R1+0xc] ;  /* 0x00000c0001067983 */ /* 0x000ee80000300800 */
[----:B------:R-:W4:Y:S01]  /*1fe90*/  LDL R5, [R1] ;  /* 0x0000000001057983 */ /* 0x000f220000100800 */
[----:B------:R-:W-:Y:S01]  /*1fea0*/  BSSY B0, `(.L_x_11500) ;  /* 0x000000b000007945 */ /* 0x000fe20003800000 */
[----:B--2---:R-:W-:-:S02]  /*1feb0*/  VIADD R4, R4, 0x1 ;  /* 0x0000000104047836 */ /* 0x004fc40000000000 */
[----:B---3--:R-:W-:-:S03]  /*1fec0*/  VIADD R12, R6, 0xfffffffe ;  /* 0xfffffffe060c7836 */ /* 0x008fc60000000000 */
[----:B0-----:R-:W-:Y:S01]  /*1fed0*/  LEA.HI R3, R4, R4, RZ, 0x1 ;  /* 0x0000000404037211 */ /* 0x001fe200078f08ff */
[----:B------:R0:W-:Y:S03]  /*1fee0*/  STL [R1+0x18], R4 ;  /* 0x0000180401007387 */ /* 0x0001e60000100800 */
[----:B------:R-:W-:Y:S02]  /*1fef0*/  LOP3.LUT R3, R3, 0xfffffffe, RZ, 0xc0, !PT ;  /* 0xfffffffe03037812 */ /* 0x000fe400078ec0ff */
[----:B----4-:R-:W-:-:S03]  /*1ff00*/  ISETP.GE.AND P2, PT, R12, R5, PT ;  /* 0x000000050c00720c */ /* 0x010fc60003f46270 */
[----:B------:R-:W-:-:S05]  /*1ff10*/  IMAD.IADD R3, R4, 0x1, -R3 ;  /* 0x0000000104037824 */ /* 0x000fca00078e0a03 */
[----:B0-----:R-:W-:-:S04]  /*1ff20*/  SHF.L.U32 R4, R3, 0x1f, RZ ;  /* 0x0000001f03047819 */ /* 0x001fc800000006ff */
[----:B------:R-:W0:Y:S02]  /*1ff30*/  SYNCS.PHASECHK.TRANS64.TRYWAIT P0, [R29+URZ+0x13220], R4 ;  /* 0x013220041d0075a7 */ /* 0x000e24000800017f */
[----:B0-----:R-:W-:Y:S05]  /*1ff40*/  @!P0 BRA `(.L_x_11501) ;  /* 0x00000030006c8947 */ /* 0x001fea0003800000 */
.L_x_11607:
[----:B------:R-:W-:Y:S05]  /*1ff50*/  BSYNC B0 ;  /* 0x0000000000007941 */ /* 0x000fea0003800000 */
.L_x_11500:
[----:B------:R-:W-:Y:S05]  /*1ff60*/  @!P2 BRA `(.L_x_11502) ;  /* 0x0000000c0028a947 */ /* 0x000fea0003800000 */
[----:B------:R-:W-:Y:S02]  /*1ff70*/  IMAD.MOV.U32 R6, RZ, RZ, R19 ;  /* 0x000000ffff067224 */ /* 0x000fe400078e0013 */
[----:B------:R-:W-:-:S07]  /*1ff80*/  IMAD.MOV.U32 R7, RZ, RZ, R23 ;  /* 0x000000ffff077224 */ /* 0x000fce00078e0017 */
.L_x_11522:
[----:B------:R-:W-:Y:S01]  /*1ff90*/  VIADD R19, R6, 0x1 ;  /* 0x0000000106137836 */ /* 0x000fe20000000000 */
[----:B------:R-:W-:Y:S05]  /*1ffa0*/  YIELD ;  /* 0x0000000000007946 */ /* 0x000fea0003800000 */
[----:B------:R-:W-:Y:S01]  /*1ffb0*/  ISETP.NE.AND P0, PT, R19, 0x2, PT ;  /* 0x000000021300780c */ /* 0x000fe20003f05270 */
[----:B------:R-:W-:Y:S03]  /*1ffc0*/  BSSY B0, `(.L_x_11503) ;  /* 0x0000066000007945 */ /* 0x000fe60003800000 */
[----:B0-----:R-:W-:-:S02]  /*1ffd0*/  SEL R4, RZ, 0x1, P0 ;  /* 0x00000001ff047807 */ /* 0x001fc40000000000 */
        /* <DEDUP_REMOVED lines=25> */
.L_x_11505:
[----:B0-----:R-:W-:Y:S01]  /*20170*/  IMAD R5, R19, 0x8, R29 ;  /* 0x0000000813057824 */ /* 0x001fe200078e021d */
[----:B------:R-:W-:Y:S01]  /*20180*/  SHF.L.U32 R4, R23, 0x1f, RZ ;  /* 0x0000001f17047819 */ /* 0x000fe200000006ff */
[----:B------:R-:W0:Y:S01]  /*20190*/  S2R R3, SR_TID.X ;  /* 0x0000000000037919 */ /* 0x000e220000002100 */
[----:B------:R-:W-:Y:S02]  /*201a0*/  BSSY B1, `(.L_x_11506) ;  /* 0x0000005000017945 */ /* 0x000fe40003800000 */
[----:B------:R-:W1:Y:S01]  /*201b0*/  SYNCS.PHASECHK.TRANS64.TRYWAIT P0, [R5+URZ+0x13280], R4 ;  /* 0x01328004050075a7 */ /* 0x000e62000800017f */
[----:B0-----:R-:W-:-:S04]  /*201c0*/  LOP3.LUT R3, R3, 0x7f, RZ, 0xc0, !PT ;  /* 0x0000007f03037812 */ /* 0x001fc800078ec0ff */
[----:B------:R-:W-:Y:S01]  /*201d0*/  ISETP.NE.AND P2, PT, R3, RZ, PT ;  /* 0x000000ff0300720c */ /* 0x000fe20003f45270 */
[----:B-1----:R-:W-:-:S12]  /*201e0*/  @!P0 BRA `(.L_x_11507) ;  /* 0x0000002c00d88947 */ /* 0x002fd80003800000 */
.L_x_11608:
[----:B------:R-:W-:Y:S05]  /*201f0*/  BSYNC B1 ;  /* 0x0000000000017941 */ /* 0x000fea0003800000 */
.L_x_11506:
        /* <DEDUP_REMOVED lines=9> */
.L_x_11509:
[----:B------:R-:W-:Y:S05]  /*20290*/  BSYNC B1 ;  /* 0x0000000000017941 */ /* 0x000fea0003800000 */
.L_x_11508:
        /* <DEDUP_REMOVED lines=12> */
.L_x_11510:
        /* <DEDUP_REMOVED lines=13> */
.L_x_11609:
[----:B------:R-:W-:Y:S05]  /*20430*/  BSYNC B1 ;  /* 0x0000000000017941 */ /* 0x000fea0003800000 */
.L_x_11511:
        /* <DEDUP_REMOVED lines=11> */
.L_x_11514:
[----:B------:R-:W-:Y:S05]  /*204f0*/  BSYNC B1 ;  /* 0x0000000000017941 */ /* 0x000fea0003800000 */
.L_x_11513:
        /* <DEDUP_REMOVED lines=8> */
.L_x_11515:
        /* <DEDUP_REMOVED lines=10> */
.L_x_11504:
[----:B------:R-:W-:Y:S05]  /*20620*/  BSYNC B0 ;  /* 0x0000000000007941 */ /* 0x000fea0003800000 */
.L_x_11503:
[----:B------:R-:W2:Y:S02]  /*20630*/  LDL R4, [R1+0x24] ;  /* 0x0000240001047983 */ /* 0x000ea40000100800 */
[----:B--2---:R-:W-:-:S13]  /*20640*/  ISETP.NE.AND P0, PT, R4, 0x3, PT ;  /* 0x000000030400780c */ /* 0x004fda0003f05270 */
[----:B------:R-:W-:Y:S05]  /*20650*/  @!P0 BRA `(.L_x_11516) ;  /* 0x0000000000048947 */ /* 0x000fea0003800000 */
[----:B------:R-:W-:Y:S01]  /*20660*/  BPT.TRAP 0x1 ;  /* 0x000000040000795c */ /* 0x000fe20000300000 */
.L_x_11516:
        /* <DEDUP_REMOVED lines=8> */
.L_x_11610:
[----:B------:R-:W-:Y:S05]  /*206f0*/  BSYNC B0 ;  /* 0x0000000000007941 */ /* 0x000fea0003800000 */
.L_x_11517:
[----:B------:R-:W-:Y:S05]  /*20700*/  @!P0 BRA `(.L_x_11519) ;  /* 0x0000000000048947 */ /* 0x000fea0003800000 */
[----:B------:R-:W-:Y:S01]  /*20710*/  BPT.TRAP 0x1 ;  /* 0x000000040000795c */ /* 0x000fe20000300000 */
.L_x_11519:
[----:B0-----:R-:W-:Y:S01]  /*20720*/  SHF.L.U32 R4, R7, 0x1f, RZ ;  /* 0x0000001f07047819 */ /* 0x001fe200000006ff */
[----:B------:R-:W-:-:S03]  /*20730*/  IMAD R3, R6, 0x2800, RZ ;  /* 0x0000280006037824 */ /* 0x000fc600078e02ff */
[----:B------:R-:W0:Y:S02]  /*20740*/  SYNCS.PHASECHK.TRANS64.TRYWAIT P2, [R13+URZ+0x13260], R4 ;  /* 0x013260040d0075a7 */ /* 0x000e24000804017f */
[----:B0-----:R-:W-:Y:S05]  /*20750*/  @!P2 BRA `(.L_x_11520) ;  /* 0x0000002800b8a947 */ /* 0x001fea0003800000 */
.L_x_11611:
        /* <DEDUP_REMOVED lines=64> */
.L_x_11521:
[----:B------:R-:W2:Y:S01]  /*20b60*/  LDL R4, [R1] ;  /* 0x0000000001047983 */ /* 0x000ea20000100800 */
[----:B-1----:R1:W-:Y:S01]  /*20b70*/  SYNCS.ARRIVE.TRANS64.A1T0 RZ, [R13+URZ+0x13250], RZ ;  /* 0x013250ff0dff79a7 */ /* 0x0023e2000810003f */
[----:B0-----:R-:W-:Y:S02]  /*20b80*/  @!P1 VIADD R3, R13, 0x13280 ;  /* 0x000132800d039836 */ /* 0x001fe40000000000 */
[----:B------:R-:W-:Y:S02]  /*20b90*/  IMAD.MOV.U32 R6, RZ, RZ, R19 ;  /* 0x000000ffff067224 */ /* 0x000fe400078e0013 */
[----:B------:R-:W-:Y:S01]  /*20ba0*/  IMAD.MOV.U32 R7, RZ, RZ, R23 ;  /* 0x000000ffff077224 */ /* 0x000fe200078e0017 */
[----:B------:R-:W-:Y:S01]  /*20bb0*/  @!P1 PRMT R3, RZ, 0x654, R3 ;  /* 0x00000654ff039816 */ /* 0x000fe20000000003 */
[----:B------:R-:W-:Y:S06]  /*20bc0*/  BAR.SYNC.DEFER_BLOCKING 0x2, 0x80 ;  /* 0x0082000000007b1d */ /* 0x000fec0000010000 */
[----:B------:R1:W-:Y:S01]  /*20bd0*/  @!P1 SYNCS.ARRIVE.TRANS64.RED.A1T0 RZ, [R3+URZ], RZ ;  /* 0x000000ff03ff99a7 */ /* 0x0003e2000810043f */
[C---:B--2---:R-:W-:Y:S01]  /*20be0*/  ISETP.GT.AND P0, PT, R12.reuse, R4, PT ;  /* 0x000000040c00720c */ /* 0x044fe20003f04270 */
[----:B------:R-:W-:-:S12]  /*20bf0*/  VIADD R12, R12, 0xffffffff ;  /* 0xffffffff0c0c7836 */ /* 0x000fd80000000000 */
[----:B-1----:R-:W-:Y:S05]  /*20c00*/  @P0 BRA `(.L_x_11522) ;  /* 0xfffffff000e00947 */ /* 0x002fea000383ffff */
.L_x_11502:
[----:B------:R-:W2:Y:S01]  /*20c10*/  LDL R3, [R1+0x24] ;  /* 0x0000240001037983 */ /* 0x000ea20000100800 */
[----:B------:R-:W-:Y:S01]  /*20c20*/  BSSY B0, `(.L_x_11523) ;  /* 0x000000f000007945 */ /* 0x000fe20003800000 */
[----:B--2---:R-:W-:-:S03]  /*20c30*/  ISETP.NE.AND P2, PT, R3, 0x3, PT ;  /* 0x000000030300780c */ /* 0x004fc60003f45270 */
[----:B------:R-:W-:Y:S10]  /*20c40*/  @P1 BRA `(.L_x_11524) ;  /* 0x0000000000301947 */ /* 0x000ff40003800000 */
[----:B------:R-:W1:Y:S01]  /*20c50*/  S2R R5, SR_LANEID ;  /* 0x0000000000057919 */ /* 0x000e620000000000 */
[----:B------:R-:W-:Y:S01]  /*20c60*/  VOTEU.ANY UR4, UPT, PT ;  /* 0x0000000000047886 */ /* 0x000fe200038e0100 */
[----:B------:R-:W2:Y:S01]  /*20c70*/  LDC.64 R2, c[0x0][0xc38] ;  /* 0x00030e00ff027b82 */ /* 0x000ea20000000a00 */
[----:B------:R-:W1:Y:S02]  /*20c80*/  FLO.U32 R0, UR4 ;  /* 0x0000000400007d00 */ /* 0x000e6400080e0000 */
[----:B-1----:R-:W-:-:S06]  /*20c90*/  ISETP.EQ.U32.AND P0, PT, R0, R5, PT ;  /* 0x000000050000720c */ /* 0x002fcc0003f02070 */
[----:B------:R-:W2:Y:S07]  /*20ca0*/  POPC R5, UR4 ;  /* 0x0000000400057d09 */ /* 0x000eae0008000000 */
[----:B--2---:R-:W2:Y:S01]  /*20cb0*/  @P0 ATOMG.E.ADD.STRONG.GPU PT, R3, desc[UR44][R2.64], R5 ;  /* 0x00000005020309a8 */ /* 0x004ea200081ee1ec */
[----:B0-----:R-:W0:Y:S02]  /*20cc0*/  S2R R4, SR_LTMASK ;  /* 0x0000000000047919 */ /* 0x001e240000003900 */
[----:B0-----:R-:W-:-:S04]  /*20cd0*/  LOP3.LUT R4, R4, UR4, RZ, 0xc0, !PT ;  /* 0x0000000404047c12 */ /* 0x001fc8000f8ec0ff */
[----:B------:R-:W0:Y:S01]  /*20ce0*/  POPC R7, R4 ;  /* 0x0000000400077309 */ /* 0x000e220000000000 */
[----:B--2---:R-:W0:Y:S02]  /*20cf0*/  SHFL.IDX PT, R0, R3, R0, 0x1f ;  /* 0x00001f0003007589 */ /* 0x004e2400000e0000 */
[----:B0-----:R-:W-:-:S07]  /*20d00*/  IADD3 R24, R0, UR36, R7 ;  /* 0x0000002400187c10 */ /* 0x001fce000fffe007 */
.L_x_11524:
[----:B------:R-:W-:Y:S05]  /*20d10*/  BSYNC B0 ;  /* 0x0000000000007941 */ /* 0x000fea0003800000 */
.L_x_11523:
[----:B------:R-:W-:Y:S05]  /*20d20*/  @!P2 BRA `(.L_x_11525) ;  /* 0x000000000004a947 */ /* 0x000fea0003800000 */
[----:B------:R-:W-:Y:S01]  /*20d30*/  BPT.TRAP 0x1 ;  /* 0x000000040000795c */ /* 0x000fe20000300000 */
.L_x_11525:
[----:B------:R-:W2:Y:S01]  /*20d40*/  LDL R2, [R1+0x8] ;  /* 0x0000080001027983 */ /* 0x000ea20000100800 */
[----:B------:R-:W-:Y:S01]  /*20d50*/  LOP3.LUT R3, R23, 0x1, RZ, 0x3c, !PT ;  /* 0x0000000117037812 */ /* 0x000fe200078e3cff */
[----:B------:R-:W-:Y:S01]  /*20d60*/  IMAD R0, R19, 0x8, R29 ;  /* 0x0000000813007824 */ /* 0x000fe200078e021d */
[----:B------:R-:W-:Y:S02]  /*20d70*/  BSSY B0, `(.L_x_11526) ;  /* 0x0000005000007945 */ /* 0x000fe40003800000 */
[----:B------:R-:W-:-:S04]  /*20d80*/  SHF.L.U32 R3, R3, 0x1f, RZ ;  /* 0x0000001f03037819 */ /* 0x000fc800000006ff */
[----:B------:R-:W1:Y:S01]  /*20d90*/  SYNCS.PHASECHK.TRANS64.TRYWAIT P0, [R0+URZ+0x13270], R3 ;  /* 0x01327003000075a7 */ /* 0x000e62000800017f */
[----:B--2---:R-:W-:Y:S01]  /*20da0*/  ISETP.NE.AND P2, PT, R2, 0x3, PT ;  /* 0x000000030200780c */ /* 0x004fe20003f45270 */
[----:B-1----:R-:W-:-:S12]  /*20db0*/  @!P0 BRA `(.L_x_11527) ;  /* 0x0000002400348947 */ /* 0x002fd80003800000 */
.L_x_11612:
[----:B------:R-:W-:Y:S05]  /*20dc0*/  BSYNC B0 ;  /* 0x0000000000007941 */ /* 0x000fea0003800000 */
.L_x_11526:
[----:B------:R-:W-:Y:S05]  /*20dd0*/  @!P2 BRA `(.L_x_11528) ;  /* 0x000000000004a947 */ /* 0x000fea0003800000 */
[----:B------:R-:W-:Y:S01]  /*20de0*/  BPT.TRAP 0x1 ;  /* 0x000000040000795c */ /* 0x000fe20000300000 */
.L_x_11528:
[----:B-1----:R-:W-:-:S04]  /*20df0*/  SHF.L.U32 R3, R23, 0x1f, RZ ;  /* 0x0000001f17037819 */ /* 0x002fc800000006ff */
[----:B------:R-:W1:Y:S02]  /*20e00*/  SYNCS.PHASECHK.TRANS64.TRYWAIT P0, [R0+URZ+0x13260], R3 ;  /* 0x01326003000075a7 */ /* 0x000e64000800017f */
[----:B-1----:R-:W-:Y:S05]  /*20e10*/  @!P0 BRA `(.L_x_11529) ;  /* 0x0000002400308947 */ /* 0x002fea0003800000 */
.L_x_11613:
[----:B------:R-:W-:Y:S01]  /*20e20*/  IMAD R2, R19, 0x2800, RZ ;  /* 0x0000280013027824 */ /* 0x000fe200078e02ff */
[----:B------:R-:W-:Y:S05]  /*20e30*/  WARPSYNC.ALL ;  /* 0x0000000000007948 */ /* 0x000fea0003800000 */
[C---:B0-----:R-:W-:Y:S01]  /*20e40*/  LOP3.LUT R4, R2.reuse, R18, RZ, 0xfc, !PT ;  /* 0x0000001202047212 */ /* 0x041fe200078efcff */
[C---:B------:R-:W-:Y:S01]  /*20e50*/  VIADD R12, R2.reuse, 0x800 ;  /* 0x00000800020c7836 */ /* 0x040fe20000000000 */
[----:B-1----:R-:W-:Y:S01]  /*20e60*/  LOP3.LUT R3, R2, R17, RZ, 0xfc, !PT ;  /* 0x0000001102037212 */ /* 0x002fe200078efcff */
[C---:B------:R-:W-:Y:S02]  /*20e70*/  VIADD R13, R29.reuse, 0x1000 ;  /* 0x000010001d0d7836 */ /* 0x040fe40000000000 */
[----:B------:R-:W-:-:S02]  /*20e80*/  IMAD.IADD R5, R29, 0x1, R4 ;  /* 0x000000011d057824 */ /* 0x000fc400078e0204 */
[----:B------:R-:W-:-:S04]  /*20e90*/  IMAD.IADD R3, R13, 0x1, R3 ;  /* 0x000000010d037824 */ /* 0x000fc800078e0203 */
[----:B------:R-:W0:Y:S02]  /*20ea0*/  LDSM.16.MT88.4 R4, [R5+0x6000] ;  /* 0x006000000504783b */ /* 0x000e240000004200 */
        /* <DEDUP_REMOVED lines=15> */
[----:B------:R-:W-:Y:S01]  /*20fa0*/  PRMT R11, R6, 0x7531, R7 ;  /* 0x00007531060b7816 */ /* 0x000fe20000000007 */
[----:B------:R-:W-:Y:S01]  /*20fb0*/  IMAD.IADD R5, R29, 0x1, R4 ;  /* 0x000000011d057824 */ /* 0x000fe200078e0204 */
[----:B------:R-:W-:-:S03]  /*20fc0*/  LOP3.LUT R3, R3, R17, RZ, 0xfc, !PT ;  /* 0x0000001103037212 */ /* 0x000fc600078efcff */
[----:B------:R0:W-:Y:S02]  /*20fd0*/  STSM.16.M88.4 [R12], R8 ;  /* 0x000000080c007844 */ /* 0x0001e40000000200 */
[----:B------:R-:W-:Y:S02]  /*20fe0*/  IMAD.IADD R3, R13, 0x1, R3 ;  /* 0x000000010d037824 */ /* 0x000fe400078e0203 */
[----:B------:R-:W1:Y:S01]  /*20ff0*/  LDSM.16.MT88.4 R4, [R5+0x6000] ;  /* 0x006000000504783b */ /* 0x000e620000004200 */
[C---:B0-----:R-:W-:Y:S02]  /*21000*/  VIADD R12, R2.reuse, 0x1800 ;  /* 0x00001800020c7836 */ /* 0x041fe40000000000 */
[----:B------:R-:W-:Y:S01]  /*21010*/  VIADD R2, R2, 0x2000 ;  /* 0x0000200002027836 */ /* 0x000fe20000000000 */
[C-C-:B-1----:R-:W-:Y:S02]  /*21020*/  PRMT R8, R4.reuse, 0x6420, R5.reuse ;  /* 0x0000642004087816 */ /* 0x142fe40000000005 */
[----:B------:R-:W-:-:S02]  /*21030*/  PRMT R9, R4, 0x7531, R5 ;  /* 0x0000753104097816 */ /* 0x000fc40000000005 */
        /* <DEDUP_REMOVED lines=31> */
.L_x_11530:
        /* <DEDUP_REMOVED lines=10> */
.L_x_11485:
[----:B------:R-:W-:Y:S05]  /*212d0*/  BSYNC B6 ;  /* 0x0000000000067941 */ /* 0x000fea0003800000 */
.L_x_11483:
[----:B------:R-:W-:-:S13]  /*212e0*/  LOP3.LUT P0, RZ, R16, 0x2, RZ, 0xc0, !PT ;  /* 0x0000000210ff7812 */ /* 0x000fda000780c0ff */
        /* <DEDUP_REMOVED lines=9> */
.L_x_11531:
        /* <DEDUP_REMOVED lines=10> */
[----:B------:R-:W2:Y:S01]  /*21420*/  @!P1 LDG.E R2, desc[UR44][R2.64] ;  /* 0x0000002c02029981 */ /* 0x000ea2000c1e1900 */
[----:B------:R-:W-:Y:S01]  /*21430*/  IMAD.MOV.U32 R25, RZ, RZ, RZ ;  /* 0x000000ffff197224 */ /* 0x000fe200078e00ff */
[C---:B------:R-:W-:Y:S02]  /*21440*/  ISETP.GE.U32.AND P2, PT, R8.reuse, 0x2, PT ;  /* 0x000000020800780c */ /* 0x040fe40003f46070 */
[C---:B------:R-:W-:Y:S01]  /*21450*/  ISETP.GE.U32.AND P3, PT, R8.reuse, 0x4, PT ;  /* 0x000000040800780c */ /* 0x040fe20003f66070 */
[----:B------:R-:W-:Y:S01]  /*21460*/  SHFL.IDX PT, R0, R24, RZ, 0x1f ;  /* 0x00001fff18007589 */ /* 0x000fe200000e0000 */
[C---:B------:R-:W-:Y:S02]  /*21470*/  ISETP.GE.U32.AND P4, PT, R8.reuse, 0x8, PT ;  /* 0x000000080800780c */ /* 0x040fe40003f86070 */
[C---:B------:R-:W-:Y:S01]  /*21480*/  ISETP.GE.U32.AND P5, PT, R8.reuse, 0x10, PT ;  /* 0x000000100800780c */ /* 0x040fe20003fa6070 */
[----:B--2---:R-:W-:Y:S01]  /*21490*/  @!P1 IMAD.MOV.U32 R25, RZ, RZ, R2 ;  /* 0x000000ffff199224 */ /* 0x004fe200078e0002 */
[----:B------:R-:W-:-:S04]  /*214a0*/  ISETP.NE.AND P1, PT, R8, RZ, PT ;  /* 0x000000ff0800720c */ /* 0x000fc80003f25270 */
[----:B------:R-:W0:Y:S02]  /*214b0*/  SHFL.UP PT, R14, R25, 0x1, RZ ;  /* 0x04200000190e7989 */ /* 0x000e2400000e00ff */
[----:B0-----:R-:W-:-:S05]  /*214c0*/  SEL R4, R14, RZ, P1 ;  /* 0x000000ff0e047207 */ /* 0x001fca0000800000 */
[----:B------:R-:W-:-:S05]  /*214d0*/  IMAD.IADD R4, R25, 0x1, R4 ;  /* 0x0000000119047824 */ /* 0x000fca00078e0204 */
        /* <DEDUP_REMOVED lines=14> */
.L_x_11623:
[----:B------:R-:W-:Y:S02]  /*215c0*/  ULDC UR4, c[0x0][0xc10] ;  /* 0x0003040000047ab9 */ /* 0x000fe40000000800 */
[----:B------:R-:W-:-:S04]  /*215d0*/  IMAD.U32 R4, RZ, RZ, UR4 ;  /* 0x00000004ff047e24 */ /* 0x000fc8000f8e00ff */
[----:B-1----:R-:W-:-:S04]  /*215e0*/  IMAD R14, R14, R4, RZ ;  /* 0x000000040e0e7224 */ /* 0x002fc800078e02ff */
[----:B------:R-:W-:-:S05]  /*215f0*/  IMAD.IADD R5, R5, 0x1, R14 ;  /* 0x0000000105057824 */ /* 0x000fca00078e020e */
[----:B------:R-:W-:-:S13]  /*21600*/  ISETP.GT.AND P6, PT, R5, R0, PT ;  /* 0x000000000500720c */ /* 0x000fda0003fc4270 */
[----:B------:R-:W-:Y:S05]  /*21610*/  @P6 BRA `(.L_x_11534) ;  /* 0x00000000009c6947 */ /* 0x000fea0003800000 */
.L_x_11539:
[----:B------:R-:W1:Y:S01]  /*21620*/  LDC R2, c[0x0][0xc14] ;  /* 0x00030500ff027b82 */ /* 0x000e620000000800 */
[----:B------:R-:W-:-:S05]  /*21630*/  VIADD R27, R27, 0x1f ;  /* 0x0000001f1b1b7836 */ /* 0x000fca0000000000 */
[----:B-1----:R-:W-:-:S13]  /*21640*/  ISETP.GE.AND P6, PT, R27, R2, PT ;  /* 0x000000021b00720c */ /* 0x002fda0003fc6270 */
[----:B------:R-:W-:Y:S05]  /*21650*/  @P6 BRA `(.L_x_11535) ;  /* 0x0000000400d06947 */ /* 0x000fea0003800000 */
[----:B0-----:R-:W0:Y:S01]  /*21660*/  S2R R3, SR_TID.X ;  /* 0x0000000000037919 */ /* 0x001e220000002100 */
        /* <DEDUP_REMOVED lines=9> */
.L_x_11537:
[----:B------:R-:W-:Y:S05]  /*21700*/  BSYNC B0 ;  /* 0x0000000000007941 */ /* 0x000fea0003800000 */
.L_x_11536:
[----:B------:R-:W-:-:S03]  /*21710*/  UMOV UR4, 0xffffffff ;  /* 0xffffffff00047882 */ /* 0x000fc60000000000 */
[----:B------:R-:W-:Y:S05]  /*21720*/  BRA.DIV UR4, `(.L_x_11538) ;  /* 0x0000002204247947 */ /* 0x000fea000b800000 */
[----:B-----5:R-:W1:Y:S02]  /*21730*/  SHFL.UP PT, R14, R25, 0x1, RZ ;  /* 0x04200000190e7989 */ /* 0x020e6400000e00ff */
[----:B-1----:R-:W-:-:S05]  /*21740*/  SEL R14, R14, RZ, P1 ;  /* 0x000000ff0e0e7207 */ /* 0x002fca0000800000 */
        /* <DEDUP_REMOVED lines=14> */
.L_x_11631:
[----:B------:R-:W-:Y:S02]  /*21830*/  ULDC UR4, c[0x0][0xc10] ;  /* 0x0003040000047ab9 */ /* 0x000fe40000000800 */
[----:B------:R-:W-:-:S04]  /*21840*/  IMAD.U32 R4, RZ, RZ, UR4 ;  /* 0x00000004ff047e24 */ /* 0x000fc8000f8e00ff */
[----:B-1----:R-:W-:-:S04]  /*21850*/  IMAD R14, R14, R4, RZ ;  /* 0x000000040e0e7224 */ /* 0x002fc800078e02ff */
[----:B------:R-:W-:-:S05]  /*21860*/  IMAD.IADD R5, R14, 0x1, R5 ;  /* 0x000000010e057824 */ /* 0x000fca00078e0205 */
[----:B------:R-:W-:-:S13]  /*21870*/  ISETP.GT.AND P6, PT, R5, R0, PT ;  /* 0x000000000500720c */ /* 0x000fda0003fc4270 */
[----:B------:R-:W-:Y:S05]  /*21880*/  @!P6 BRA `(.L_x_11539) ;  /* 0xfffffffc0064e947 */ /* 0x000fea000383ffff */
.L_x_11534:
        /* <DEDUP_REMOVED lines=8> */
.L_x_11635:
[----:B------:R-:W-:Y:S01]  /*21910*/  ISETP.NE.AND P0, PT, R2, RZ, PT ;  /* 0x000000ff0200720c */ /* 0x000fe20003f05270 */
[----:B------:R-:W-:-:S12]  /*21920*/  IMAD.MOV.U32 R14, RZ, RZ, RZ ;  /* 0x000000ffff0e7224 */ /* 0x000fd800078e00ff */
[----:B------:R-:W-:Y:S05]  /*21930*/  @!P0 BRA `(.L_x_11541) ;  /* 0x0000000000108947 */ /* 0x000fea0003800000 */
[----:B------:R-:W-:Y:S01]  /*21940*/  UMOV UR4, 0xffffffff ;  /* 0xffffffff00047882 */ /* 0x000fe20000000000 */
[----:B------:R-:W-:Y:S02]  /*21950*/  VIADD R12, R6, 0xffffffff ;  /* 0xffffffff060c7836 */ /* 0x000fe40000000000 */
[----:B------:R-:W-:Y:S05]  /*21960*/  BRA.DIV UR4, `(.L_x_11542) ;  /* 0x0000002204987947 */ /* 0x000fea000b800000 */
[----:B------:R3:W4:Y:S02]  /*21970*/  SHFL.IDX PT, R14, R3, R12, 0x1f ;  /* 0x00001f0c030e7589 */ /* 0x00072400000e0000 */
.L_x_11541:
[----:B0--3--:R-:W0:Y:S01]  /*21980*/  LDC.64 R2, c[0x0][0xc68] ;  /* 0x00031a00ff027b82 */ /* 0x009e220000000a00 */
[----:B------:R-:W-:-:S04]  /*21990*/  IMAD.IADD R27, R6, 0x1, R27 ;  /* 0x00000001061b7824 */ /* 0x000fc800078e021b */
[----:B0-----:R-:W-:-:S05]  /*219a0*/  IMAD.WIDE R2, R27, 0x4, R2 ;  /* 0x000000041b027825 */ /* 0x001fca00078e0202 */
[----:B-1----:R0:W2:Y:S01]  /*219b0*/  LDG.E R6, desc[UR44][R2.64] ;  /* 0x0000002c02067981 */ /* 0x0020a2000c1e1900 */
[----:B----4-:R-:W-:-:S04]  /*219c0*/  IMAD R24, R14, R4, R24 ;  /* 0x000000040e187224 */ /* 0x010fc800078e0218 */
[----:B------:R-:W-:Y:S02]  /*219d0*/  IMAD.IADD R0, R0, 0x1, -R24 ;  /* 0x0000000100007824 */ /* 0x000fe400078e0a18 */
[----:B0-----:R-:W-:Y:S02]  /*219e0*/  IMAD.MOV.U32 R2, RZ, RZ, RZ ;  /* 0x000000ffff027224 */ /* 0x001fe400078e00ff */
[----:B--2---:R-:W-:-:S05]  /*219f0*/  IMAD R5, R25, R6, RZ ;  /* 0x0000000619057224 */ /* 0x004fca00078e02ff */
[----:B------:R-:W-:-:S04]  /*21a00*/  IABS R7, R5 ;  /* 0x0000000500077213 */ /* 0x000fc80000000000 */
[----:B------:R-:W0:Y:S08]  /*21a10*/  I2F.RP R8, R7 ;  /* 0x0000000700087306 */ /* 0x000e300000209400 */
[----:B0-----:R-:W0:Y:S02]  /*21a20*/  MUFU.RCP R8, R8 ;  /* 0x0000000800087308 */ /* 0x001e240000001000 */
[----:B0-----:R-:W-:Y:S01]  /*21a30*/  VIADD R9, R8, 0xffffffe ;  /* 0x0ffffffe08097836 */ /* 0x001fe20000000000 */
[----:B------:R-:W-:-:S05]  /*21a40*/  IABS R8, R5 ;  /* 0x0000000500087213 */ /* 0x000fca0000000000 */
[----:B------:R-:W0:Y:S01]  /*21a50*/  F2I.FTZ.U32.TRUNC.NTZ R3, R9 ;  /* 0x0000000900037305 */ /* 0x000e22000021f000 */
[----:B------:R-:W-:Y:S02]  /*21a60*/  IMAD.MOV R8, RZ, RZ, -R8 ;  /* 0x000000ffff087224 */ /* 0x000fe400078e0a08 */
        /* <DEDUP_REMOVED lines=47> */
[----:B------:R-:W-:Y:S01]  /*21d60*/  IMAD R26, R3, R4, R0 ;  /* 0x00000004031a7224 */ /* 0x000fe200078e0200 */
[----:B------:R-:W-:-:S05]  /*21d70*/  LOP3.LUT R0, RZ, R3, RZ, 0x33, !PT ;  /* 0x00000003ff007212 */ /* 0x000fca00078e33ff */
[----:B------:R-:W-:Y:S01]  /*21d80*/  IMAD.IADD R25, R25, 0x1, R0 ;  /* 0x0000000119197824 */ /* 0x000fe200078e0200 */
[----:B------:R-:W-:Y:S06]  /*21d90*/  BRA `(.L_x_11543) ;  /* 0x00000000001c7947 */ /* 0x000fec0003800000 */
.L_x_11535:
[----:B------:R-:W-:Y:S01]  /*21da0*/  UMOV UR4, URZ ;  /* 0x0000003f00047c82 */ /* 0x000fe20008000000 */
[----:B------:R-:W-:Y:S01]  /*21db0*/  UMOV UR5, URZ ;  /* 0x0000003f00057c82 */ /* 0x000fe20008000000 */
[----:B------:R-:W-:Y:S01]  /*21dc0*/  ULDC UR6, c[0x0][0xc14] ;  /* 0x0003050000067ab9 */ /* 0x000fe20000000800 */
[----:B------:R-:W-:Y:S02]  /*21dd0*/  IMAD.MOV.U32 R24, RZ, RZ, R0 ;  /* 0x000000ffff187224 */ /* 0x000fe400078e0000 */
[----:B------:R-:W-:Y:S02]  /*21de0*/  IMAD.U32 R25, RZ, RZ, UR4 ;  /* 0x00000004ff197e24 */ /* 0x000fe4000f8e00ff */
[----:B------:R-:W-:Y:S02]  /*21df0*/  IMAD.U32 R26, RZ, RZ, UR5 ;  /* 0x00000005ff1a7e24 */ /* 0x000fe4000f8e00ff */
[----:B------:R-:W-:-:S07]  /*21e00*/  IMAD.U32 R27, RZ, RZ, UR6 ;  /* 0x00000006ff1b7e24 */ /* 0x000fce000f8e00ff */
.L_x_11543:
        /* <DEDUP_REMOVED lines=10> */
.L_x_11532:
[----:B------:R-:W-:Y:S02]  /*21eb0*/  ULDC UR4, c[0x0][0xc14] ;  /* 0x0003050000047ab9 */ /* 0x000fe40000000800 */
[----:B-1----:R-:W-:-:S13]  /*21ec0*/  ISETP.GE.AND P0, PT, R27, UR4, PT ;  /* 0x000000041b007c0c */ /* 0x002fda000bf06270 */
[----:B------:R-:W-:Y:S05]  /*21ed0*/  @!P0 BRA `(.L_x_11544) ;  /* 0xffffffb400888947 */ /* 0x000fea000383ffff */
[----:B------:R-:W-:Y:S05]  /*21ee0*/  BSYNC B7 ;  /* 0x0000000000077941 */ /* 0x000fea0003800000 */
.L_x_11431:
[----:B0-2---:R-:W2:Y:S01]  /*21ef0*/  LDL.LU R0, [R1+0x18] ;  /* 0x0000180001007983 */ /* 0x005ea20000300800 */
        /* <DEDUP_REMOVED lines=11> */
.L_x_11638:
[----:B------:R-:W-:Y:S05]  /*21fb0*/  BSYNC B0 ;  /* 0x0000000000007941 */ /* 0x000fea0003800000 */
.L_x_11545:
[----:B------:R-:W-:-:S03]  /*21fc0*/  UMOV UR4, 0xffffffff ;  /* 0xffffffff00047882 */ /* 0x000fc60000000000 */
[----:B------:R-:W-:Y:S05]  /*21fd0*/  BRA.DIV UR4, `(.L_x_11547) ;  /* 0x0000001e04347947 */ /* 0x000fea000b800000 */
[----:B0-----:R-:W0:Y:S02]  /*21fe0*/  S2R R0, SR_TID.X ;  /* 0x0000000000007919 */ /* 0x001e240000002100 */
[----:B0-----:R-:W-:-:S04]  /*21ff0*/  SHF.R.U32.HI R0, RZ, 0x5, R0 ;  /* 0x00000005ff007819 */ /* 0x001fc80000011600 */
[----:B------:R-:W-:-:S05]  /*22000*/  LOP3.LUT R0, R0, 0x3, RZ, 0xc0, !PT ;  /* 0x0000000300007812 */ /* 0x000fca00078ec0ff */
[----:B------:R0:W1:Y:S02]  /*22010*/  SHFL.IDX PT, R14, R0, RZ, 0x1f ;  /* 0x00001fff000e7589 */ /* 0x00006400000e0000 */
.L_x_11641:
[----:B-1----:R-:W-:-:S13]  /*22020*/  ISETP.NE.AND P0, PT, R14, RZ, PT ;  /* 0x000000ff0e00720c */ /* 0x002fda0003f05270 */
[----:B------:R-:W-:Y:S05]  /*22030*/  @P0 BRA `(.L_x_11231) ;  /* 0x0000000000a40947 */ /* 0x000fea0003800000 */
[----:B------:R-:W-:-:S03]  /*22040*/  UMOV UR4, 0xffffffff ;  /* 0xffffffff00047882 */ /* 0x000fc60000000000 */
[----:B------:R-:W-:Y:S05]  /*22050*/  BRA.DIV UR4, `(.L_x_11548) ;  /* 0x0000001e04487947 */ /* 0x000fea000b800000 */
[----:B------:R-:W-:-:S13]  /*22060*/  ELECT P6, URZ, PT ;  /* 0x00000000003f782f */ /* 0x000fda00038c0000 */
.L_x_11644:
[----:B------:R-:W-:Y:S05]  /*22070*/  @!P6 BRA `(.L_x_11231) ;  /* 0x000000000094e947 */ /* 0x000fea0003800000 */
[----:B0-----:R-:W2:Y:S02]  /*22080*/  LDL.LU R0, [R1+0x14] ;  /* 0x0000140001007983 */ /* 0x001ea40000300800 */
[----:B--2---:R-:W-:-:S04]  /*22090*/  LOP3.LUT R0, R0, 0x2, RZ, 0xfc, !PT ;  /* 0x0000000200007812 */ /* 0x004fc800078efcff */
[----:B------:R-:W-:-:S13]  /*220a0*/  ISETP.NE.AND P0, PT, R0, 0x3, PT ;  /* 0x000000030000780c */ /* 0x000fda0003f05270 */
[----:B------:R-:W-:Y:S05]  /*220b0*/  @!P0 BRA `(.L_x_11549) ;  /* 0x0000000000048947 */ /* 0x000fea0003800000 */
[----:B------:R-:W-:Y:S01]  /*220c0*/  BPT.TRAP 0x1 ;  /* 0x000000040000795c */ /* 0x000fe20000300000 */
.L_x_11549:
        /* <DEDUP_REMOVED lines=12> */
.L_x_11645:
[----:B------:R-:W1:Y:S02]  /*22190*/  SYNCS.PHASECHK.TRANS64.TRYWAIT P1, [R7+URZ], R0 ;  /* 0x00000000070075a7 */ /* 0x000e64000802017f */
[----:B-1----:R-:W-:Y:S05]  /*221a0*/  @!P1 BRA `(.L_x_11551) ;  /* 0x0000001c00289947 */ /* 0x002fea0003800000 */
.L_x_11646:
[----:B------:R-:W-:Y:S05]  /*221b0*/  @!P0 BRA `(.L_x_11552) ;  /* 0x0000000000048947 */ /* 0x000fea0003800000 */
[----:B------:R-:W-:Y:S01]  /*221c0*/  BPT.TRAP 0x1 ;  /* 0x000000040000795c */ /* 0x000fe20000300000 */
.L_x_11552:
[----:B------:R-:W-:-:S04]  /*221d0*/  IMAD R2, R19, 0x8, R8 ;  /* 0x0000000813027824 */ /* 0x000fc800078e0208 */
[----:B------:R-:W2:Y:S02]  /*221e0*/  SYNCS.PHASECHK.TRANS64.TRYWAIT P1, [R2+URZ+0x13260], R3 ;  /* 0x01326003020075a7 */ /* 0x000ea4000802017f */
[----:B--2---:R-:W-:Y:S05]  /*221f0*/  @!P1 BRA `(.L_x_11553) ;  /* 0x0000001c00289947 */ /* 0x004fea0003800000 */
.L_x_11647:
[----:B------:R-:W-:Y:S05]  /*22200*/  @!P0 BRA `(.L_x_11554) ;  /* 0x0000000000048947 */ /* 0x000fea0003800000 */
[----:B------:R-:W-:Y:S01]  /*22210*/  BPT.TRAP 0x1 ;  /* 0x000000040000795c */ /* 0x000fe20000300000 */
.L_x_11554:
[----:B------:R-:W-:-:S04]  /*22220*/  IMAD R5, R5, 0x8, R8 ;  /* 0x0000000805057824 */ /* 0x000fc800078e0208 */
[----:B------:R-:W3:Y:S02]  /*22230*/  SYNCS.PHASECHK.TRANS64.TRYWAIT P1, [R5+URZ+0x13260], R0 ;  /* 0x01326000050075a7 */ /* 0x000ee4000802017f */
[----:B---3--:R-:W-:Y:S05]  /*22240*/  @!P1 BRA `(.L_x_11555) ;  /* 0x0000001c00289947 */ /* 0x008fea0003800000 */
.L_x_11648:
[----:B------:R-:W-:Y:S05]  /*22250*/  @!P0 BRA `(.L_x_11556) ;  /* 0x0000000000048947 */ /* 0x000fea0003800000 */
[----:B------:R-:W-:Y:S01]  /*22260*/  BPT.TRAP 0x1 ;  /* 0x000000040000795c */ /* 0x000fe20000300000 */
.L_x_11556:
[----:B------:R-:W4:Y:S02]  /*22270*/  SYNCS.PHASECHK.TRANS64.TRYWAIT P0, [R2+URZ+0x13280], R3 ;  /* 0x01328003020075a7 */ /* 0x000f24000800017f */
[----:B----4-:R-:W-:Y:S05]  /*22280*/  @!P0 BRA `(.L_x_11557) ;  /* 0x0000001c002c8947 */ /* 0x010fea0003800000 */
.L_x_11558:
[----:B------:R0:W0:Y:S02]  /*22290*/  SYNCS.PHASECHK.TRANS64.TRYWAIT P0, [R5+URZ+0x13280], R0 ;  /* 0x01328000050075a7 */ /* 0x000024000800017f */
[----:B0-----:R-:W-:Y:S05]  /*222a0*/  @!P0 NANOSLEEP.SYNCS 0x989680 ;  /* 0x009896800000895d */ /* 0x001fea0003900000 */
[----:B------:R-:W0:Y:S02]  /*222b0*/  @!P0 SYNCS.PHASECHK.TRANS64 P0, [R5+URZ+0x13280], R0 ;  /* 0x01328000050085a7 */ /* 0x000e24000800007f */
[----:B0-----:R-:W-:Y:S05]  /*222c0*/  @!P0 BRA `(.L_x_11558) ;  /* 0xfffffffc00f08947 */ /* 0x001fea000383ffff */
.L_x_11231:
[----:B------:R-:W-:Y:S05]  /*222d0*/  BSYNC B8 ;  /* 0x0000000000087941 */ /* 0x000fea0003800000 */
.L_x_11228:
[----:B------:R-:W-:Y:S05]  /*222e0*/  EXIT ;  /* 0x000000000000794d */ /* 0x000fea0003800000 */
.L_x_11255:
[----:B0-----:R0:W1:Y:S02]  /*222f0*/  SYNCS.PHASECHK.TRANS64.TRYWAIT P5, [R72+URZ+0x13290], R77 ;  /* 0x0132904d480075a7 */ /* 0x00106400080a017f */
[----:B-1----:R-:W-:Y:S05]  /*22300*/  @!P5 NANOSLEEP.SYNCS 0x989680 ;  /* 0x009896800000d95d */ /* 0x002fea0003900000 */
[----:B------:R-:W1:Y:S02]  /*22310*/  @!P5 SYNCS.PHASECHK.TRANS64 P5, [R72+URZ+0x13290], R77 ;  /* 0x0132904d4800d5a7 */ /* 0x000e6400080a007f */
[----:B-1----:R-:W-:Y:S05]  /*22320*/  @!P5 BRA `(.L_x_11255) ;  /* 0xfffffffc00f0d947 */ /* 0x002fea000383ffff */
[----:B------:R-:W-:Y:S05]  /*22330*/  BRA `(.L_x_11559) ;  /* 0xfffffe0400687947 */ /* 0x000fea000383ffff */
.L_x_11265:
[----:B0-----:R0:W1:Y:S02]  /*22340*/  SYNCS.PHASECHK.TRANS64.TRYWAIT P5, [R72+URZ+0x13290], R77 ;  /* 0x0132904d480075a7 */ /* 0x00106400080a017f */
[----:B-1----:R-:W-:Y:S05]  /*22350*/  @!P5 NANOSLEEP.SYNCS 0x989680 ;  /* 0x009896800000d95d */ /* 0x002fea0003900000 */
[----:B------:R-:W1:Y:S02]  /*22360*/  @!P5 SYNCS.PHASECHK.TRANS64 P5, [R72+URZ+0x13290], R77 ;  /* 0x0132904d4800d5a7 */ /* 0x000e6400080a007f */
[----:B-1----:R-:W-:Y:S05]  /*22370*/  @!P5 BRA `(.L_x_11265) ;  /* 0xfffffffc00f0d947 */ /* 0x002fea000383ffff */
[----:B------:R-:W-:Y:S05]  /*22380*/  BRA `(.L_x_11560) ;  /* 0xfffffe1400bc7947 */ /* 0x000fea000383ffff */
.L_x_11270:
[----:B0-----:R0:W1:Y:S02]  /*22390*/  SYNCS.PHASECHK.TRANS64.TRYWAIT P1, [R72+URZ+0x13290], R77 ;  /* 0x0132904d480075a7 */ /* 0x001064000802017f */
[----:B-1----:R-:W-:Y:S05]  /*223a0*/  @!P1 NANOSLEEP.SYNCS 0x989680 ;  /* 0x009896800000995d */ /* 0x002fea0003900000 */
[----:B------:R-:W1:Y:S02]  /*223b0*/  @!P1 SYNCS.PHASECHK.TRANS64 P1, [R72+URZ+0x13290], R77 ;  /* 0x0132904d480095a7 */ /* 0x000e64000802007f */
[----:B-1----:R-:W-:Y:S05]  /*223c0*/  @!P1 BRA `(.L_x_11270) ;  /* 0xfffffffc00f09947 */ /* 0x002fea000383ffff */
[----:B------:R-:W-:Y:S05]  /*223d0*/  BRA `(.L_x_11561) ;  /* 0xfffffe2400f47947 */ /* 0x000fea000383ffff */
.L_x_11274:
[----:B--2---:R2:W0:Y:S02]  /*223e0*/  SYNCS.PHASECHK.TRANS64.TRYWAIT P0, [R72+URZ+0x132b0], R77 ;  /* 0x0132b04d480075a7 */ /* 0x004424000800017f */
[----:B0-----:R-:W-:Y:S05]  /*223f0*/  @!P0 NANOSLEEP.SYNCS 0x989680 ;  /* 0x009896800000895d */ /* 0x001fea0003900000 */
[----:B------:R-:W0:Y:S02]  /*22400*/  @!P0 SYNCS.PHASECHK.TRANS64 P0, [R72+URZ+0x132b0], R77 ;  /* 0x0132b04d480085a7 */ /* 0x000e24000800007f */
[----:B0-----:R-:W-:Y:S05]  /*22410*/  @!P0 BRA `(.L_x_11274) ;  /* 0xfffffffc00f08947 */ /* 0x001fea000383ffff */
[----:B------:R-:W-:Y:S05]  /*22420*/  BRA `(.L_x_11562) ;  /* 0xfffffe2800687947 */ /* 0x000fea000383ffff */
.L_x_11302:
[----:B------:R-:W-:Y:S01]  /*22430*/  BSSY B1, `(.L_x_11563) ;  /* 0x0000007000017945 */ /* 0x000fe20003800000 */
[----:B------:R-:W-:Y:S02]  /*22440*/  IMAD.MOV.U32 R12, RZ, RZ, RZ ;  /* 0x000000ffff0c7224 */ /* 0x000fe400078e00ff */
[----:B------:R-:W-:Y:S02]  /*22450*/  IMAD.MOV.U32 R11, RZ, RZ, 0x1e1f ;  /* 0x00001e1fff0b7424 */ /* 0x000fe400078e00ff */
[----:B------:R-:W-:-:S07]  /*22460*/  IMAD.MOV.U32 R15, RZ, RZ, -0x1 ;  /* 0xffffffffff0f7424 */ /* 0x000fce00078e00ff */
[----:B-----5:R-:W-:Y:S05]  /*22470*/  WARPSYNC.COLLECTIVE R15, `(.L_x_11564) ;  /* 0x000000000f087348 */ /* 0x020fea0003c00000 */
[----:B------:R0:W1:Y:S02]  /*22480*/  SHFL.IDX P6, R14, R13, R12, R11 ;  /* 0x0000000c0d0e7389 */ /* 0x00006400000c000b */
[----:B01---5:R-:W-:Y:S01]  /*22490*/  ENDCOLLECTIVE ;  /* 0x000000000000791b */ /* 0x023fe20003800000 */
.L_x_11564:
[----:B------:R-:W-:Y:S05]  /*224a0*/  BSYNC B1 ;  /* 0x0000000000017941 */ /* 0x000fea0003800000 */
.L_x_11563:
[----:B------:R-:W-:Y:S05]  /*224b0*/  BRA `(.L_x_11565) ;  /* 0xfffffe3c00fc7947 */ /* 0x000fea000383ffff */
.L_x_11303:
        /* <DEDUP_REMOVED lines=8> */
.L_x_11567:
[----:B------:R-:W-:Y:S05]  /*22540*/  BSYNC B1 ;  /* 0x0000000000017941 */ /* 0x000fea0003800000 */
.L_x_11566:
[----:B------:R-:W-:Y:S05]  /*22550*/  BRA `(.L_x_11568) ;  /* 0xfffffe3c00dc7947 */ /* 0x000fea000383ffff */
.L_x_11304:
        /* <DEDUP_REMOVED lines=8> */
.L_x_11570:
[----:B------:R-:W-:Y:S05]  /*225e0*/  BSYNC B1 ;  /* 0x0000000000017941 */ /* 0x000fea0003800000 */
.L_x_11569:
[----:B------:R-:W-:Y:S05]  /*225f0*/  BRA `(.L_x_11571) ;  /* 0xfffffe3c00bc7947 */ /* 0x000fea000383ffff */
.L_x_11305:
        /* <DEDUP_REMOVED lines=8> */
.L_x_11573:
[----:B------:R-:W-:Y:S05]  /*22680*/  BSYNC B1 ;  /* 0x0000000000017941 */ /* 0x000fea0003800000 */
.L_x_11572:
[----:B------:R-:W-:Y:S05]  /*22690*/  BRA `(.L_x_11574) ;  /* 0xfffffe3c009c7947 */ /* 0x000fea000383ffff */
.L_x_11307:
[----:B0-----:R0:W1:Y:S02]  /*226a0*/  SYNCS.PHASECHK.TRANS64.TRYWAIT P1, [R18+URZ+0x13200], R5 ;  /* 0x01320005120075a7 */ /* 0x001064000802017f */
[----:B-1----:R-:W-:Y:S05]  /*226b0*/  @!P1 NANOSLEEP.SYNCS 0x989680 ;  /* 0x009896800000995d */ /* 0x002fea0003900000 */
[----:B------:R-:W1:Y:S02]  /*226c0*/  @!P1 SYNCS.PHASECHK.TRANS64 P1, [R18+URZ+0x13200], R5 ;  /* 0x01320005120095a7 */ /* 0x000e64000802007f */
[----:B-1----:R-:W-:Y:S05]  /*226d0*/  @!P1 BRA `(.L_x_11307) ;  /* 0xfffffffc00f09947 */ /* 0x002fea000383ffff */
[----:B------:R-:W-:Y:S05]  /*226e0*/  BRA `(.L_x_11575) ;  /* 0xfffffe3c00947947 */ /* 0x000fea000383ffff */
.L_x_11311:
[----:B------:R-:W-:Y:S01]  /*226f0*/  BSSY B1, `(.L_x_11576) ;  /* 0x0000007000017945 */ /* 0x000fe20003800000 */
[----:B------:R-:W-:Y:S02]  /*22700*/  IMAD.MOV.U32 R12, RZ, RZ, RZ ;  /* 0x000000ffff0c7224 */ /* 0x000fe400078e00ff */
[----:B------:R-:W-:Y:S02]  /*22710*/  IMAD.MOV.U32 R11, RZ, RZ, 0x1e1f ;  /* 0x00001e1fff0b7424 */ /* 0x000fe400078e00ff */
[----:B------:R-:W-:-:S07]  /*22720*/  IMAD.MOV.U32 R15, RZ, RZ, -0x1 ;  /* 0xffffffffff0f7424 */ /* 0x000fce00078e00ff */
[----:B-----5:R-:W-:Y:S05]  /*22730*/  WARPSYNC.COLLECTIVE R15, `(.L_x_11577) ;  /* 0x000000000f087348 */ /* 0x020fea0003c00000 */
[----:B------:R0:W1:Y:S02]  /*22740*/  SHFL.IDX P6, R14, R13, R12, R11 ;  /* 0x0000000c0d0e7389 */ /* 0x00006400000c000b */
[----:B01---5:R-:W-:Y:S01]  /*22750*/  ENDCOLLECTIVE ;  /* 0x000000000000791b */ /* 0x023fe20003800000 */
.L_x_11577:
[----:B------:R-:W-:Y:S05]  /*22760*/  BSYNC B1 ;  /* 0x0000000000017941 */ /* 0x000fea0003800000 */
.L_x_11576:
[----:B------:R-:W-:Y:S05]  /*22770*/  BRA `(.L_x_11578) ;  /* 0xfffffe5000947947 */ /* 0x000fea000383ffff */
.L_x_11312:
        /* <DEDUP_REMOVED lines=8> */
.L_x_11580:
[----:B------:R-:W-:Y:S05]  /*22800*/  BSYNC B1 ;  /* 0x0000000000017941 */ /* 0x000fea0003800000 */
.L_x_11579:
[----:B------:R-:W-:Y:S05]  /*22810*/  BRA `(.L_x_11581) ;  /* 0xfffffe5000787947 */ /* 0x000fea000383ffff */
.L_x_11313:
        /* <DEDUP_REMOVED lines=8> */
.L_x_11583:
[----:B------:R-:W-:Y:S05]  /*228a0*/  BSYNC B1 ;  /* 0x0000000000017941 */ /* 0x000fea0003800000 */
.L_x_11582:
[----:B------:R-:W-:Y:S05]  /*228b0*/  BRA `(.L_x_11584) ;  /* 0xfffffe50005c7947 */ /* 0x000fea000383ffff */
.L_x_11314:
        /* <DEDUP_REMOVED lines=8> */
.L_x_11586:
[----:B------:R-:W-:Y:S05]  /*22940*/  BSYNC B1 ;  /* 0x0000000000017941 */ /* 0x000fea0003800000 */
.L_x_11585:
[----:B------:R-:W-:Y:S05]  /*22950*/  BRA `(.L_x_11587) ;  /* 0xfffffe5000407947 */ /* 0x000fea000383ffff */
.L_x_11316:
[----:B0-----:R0:W1:Y:S02]  /*22960*/  SYNCS.PHASECHK.TRANS64.TRYWAIT P1, [R18+URZ+0x13200], R3 ;  /* 0x01320003120075a7 */ /* 0x001064000802017f */
[----:B-1----:R-:W-:Y:S05]  /*22970*/  @!P1 NANOSLEEP.SYNCS 0x989680 ;  /* 0x009896800000995d */ /* 0x002fea0003900000 */
[----:B------:R-:W1:Y:S02]  /*22980*/  @!P1 SYNCS.PHASECHK.TRANS64 P1, [R18+URZ+0x13200], R3 ;  /* 0x01320003120095a7 */ /* 0x000e64000802007f */
[----:B-1----:R-:W-:Y:S05]  /*22990*/  @!P1 BRA `(.L_x_11316) ;  /* 0xfffffffc00f09947 */ /* 0x002fea000383ffff */
[----:B------:R-:W-:Y:S05]  /*229a0*/  BRA `(.L_x_11588) ;  /* 0xfffffe5000407947 */ /* 0x000fea000383ffff */
.L_x_11320:
[----:B--2---:R2:W3:Y:S02]  /*229b0*/  SYNCS.PHASECHK.TRANS64.TRYWAIT P1, [R13+URZ+0x13230], R4 ;  /* 0x013230040d0075a7 */ /* 0x0044e4000802017f */
[----:B---3--:R-:W-:Y:S05]  /*229c0*/  @!P1 NANOSLEEP.SYNCS 0x989680 ;  /* 0x009896800000995d */ /* 0x008fea0003900000 */
[----:B------:R-:W3:Y:S02]  /*229d0*/  @!P1 SYNCS.PHASECHK.TRANS64 P1, [R13+URZ+0x13230], R4 ;  /* 0x013230040d0095a7 */ /* 0x000ee4000802007f */
[----:B---3--:R-:W-:Y:S05]  /*229e0*/  @!P1 BRA `(.L_x_11320) ;  /* 0xfffffffc00f09947 */ /* 0x008fea000383ffff */
[----:B------:R-:W-:Y:S05]  /*229f0*/  BRA `(.L_x_11319) ;  /* 0xfffffe6000947947 */ /* 0x000fea000383ffff */
.L_x_11340:
[----:B0-----:R0:W2:Y:S02]  /*22a00*/  SYNCS.PHASECHK.TRANS64.TRYWAIT P1, [R8+URZ+0x13230], R11 ;  /* 0x0132300b080075a7 */ /* 0x0010a4000802017f */
[----:B--2---:R-:W-:Y:S05]  /*22a10*/  @!P1 NANOSLEEP.SYNCS 0x989680 ;  /* 0x009896800000995d */ /* 0x004fea0003900000 */
[----:B------:R-:W2:Y:S02]  /*22a20*/  @!P1 SYNCS.PHASECHK.TRANS64 P1, [R8+URZ+0x13230], R11 ;  /* 0x0132300b080095a7 */ /* 0x000ea4000802007f */
[----:B--2---:R-:W-:Y:S05]  /*22a30*/  @!P1 BRA `(.L_x_11340) ;  /* 0xfffffffc00f09947 */ /* 0x004fea000383ffff */
[----:B------:R-:W-:Y:S05]  /*22a40*/  BRA `(.L_x_11339) ;  /* 0xfffffea800e07947 */ /* 0x000fea000383ffff */
.L_x_11345:
[----:B-1----:R1:W2:Y:S02]  /*22a50*/  SYNCS.PHASECHK.TRANS64.TRYWAIT P1, [R20+URZ+0x13250], R10 ;  /* 0x0132500a140075a7 */ /* 0x0022a4000802017f */
[----:B--2---:R-:W-:Y:S05]  /*22a60*/  @!P1 NANOSLEEP.SYNCS 0x989680 ;  /* 0x009896800000995d */ /* 0x004fea0003900000 */
[----:B------:R-:W2:Y:S02]  /*22a70*/  @!P1 SYNCS.PHASECHK.TRANS64 P1, [R20+URZ+0x13250], R10 ;  /* 0x0132500a140095a7 */ /* 0x000ea4000802007f */
[----:B--2---:R-:W-:Y:S05]  /*22a80*/  @!P1 BRA `(.L_x_11345) ;  /* 0xfffffffc00f09947 */ /* 0x004fea000383ffff */
[----:B------:R-:W-:Y:S05]  /*22a90*/  BRA `(.L_x_11344) ;  /* 0xfffffeb000507947 */ /* 0x000fea000383ffff */
.L_x_11366:
[----:B-1----:R1:W2:Y:S02]  /*22aa0*/  SYNCS.PHASECHK.TRANS64.TRYWAIT P1, [R3+URZ+0x13230], R14 ;  /* 0x0132300e030075a7 */ /* 0x0022a4000802017f */
[----:B--2---:R-:W-:Y:S05]  /*22ab0*/  @!P1 NANOSLEEP.SYNCS 0x989680 ;  /* 0x009896800000995d */ /* 0x004fea0003900000 */
[----:B------:R-:W2:Y:S02]  /*22ac0*/  @!P1 SYNCS.PHASECHK.TRANS64 P1, [R3+URZ+0x13230], R14 ;  /* 0x0132300e030095a7 */ /* 0x000ea4000802007f */
[----:B--2---:R-:W-:Y:S05]  /*22ad0*/  @!P1 BRA `(.L_x_11366) ;  /* 0xfffffffc00f09947 */ /* 0x004fea000383ffff */
[----:B------:R-:W-:Y:S05]  /*22ae0*/  BRA `(.L_x_11365) ;  /* 0xfffffef800a47947 */ /* 0x000fea000383ffff */
.L_x_11371:
[----:B-1----:R1:W2:Y:S02]  /*22af0*/  SYNCS.PHASECHK.TRANS64.TRYWAIT P1, [R14+URZ+0x13250], R3 ;  /* 0x013250030e0075a7 */ /* 0x0022a4000802017f */
[----:B--2---:R-:W-:Y:S05]  /*22b00*/  @!P1 NANOSLEEP.SYNCS 0x989680 ;  /* 0x009896800000995d */ /* 0x004fea0003900000 */
[----:B------:R-:W2:Y:S02]  /*22b10*/  @!P1 SYNCS.PHASECHK.TRANS64 P1, [R14+URZ+0x13250], R3 ;  /* 0x013250030e0095a7 */ /* 0x000ea4000802007f */
[----:B--2---:R-:W-:Y:S05]  /*22b20*/  @!P1 BRA `(.L_x_11371) ;  /* 0xfffffffc00f09947 */ /* 0x004fea000383ffff */
[----:B------:R-:W-:Y:S05]  /*22b30*/  BRA `(.L_x_11370) ;  /* 0xffffff0000147947 */ /* 0x000fea000383ffff */
.L_x_11380:
[----:B-1----:R1:W2:Y:S02]  /*22b40*/  SYNCS.PHASECHK.TRANS64.TRYWAIT P1, [R3+URZ+0x13230], R14 ;  /* 0x0132300e030075a7 */ /* 0x0022a4000802017f */
[----:B--2---:R-:W-:Y:S05]  /*22b50*/  @!P1 NANOSLEEP.SYNCS 0x989680 ;  /* 0x009896800000995d */ /* 0x004fea0003900000 */
[----:B------:R-:W2:Y:S02]  /*22b60*/  @!P1 SYNCS.PHASECHK.TRANS64 P1, [R3+URZ+0x13230], R14 ;  /* 0x0132300e030095a7 */ /* 0x000ea4000802007f */
[----:B--2---:R-:W-:Y:S05]  /*22b70*/  @!P1 BRA `(.L_x_11380) ;  /* 0xfffffffc00f09947 */ /* 0x004fea000383ffff */
[----:B------:R-:W-:Y:S05]  /*22b80*/  BRA `(.L_x_11379) ;  /* 0xffffff28008c7947 */ /* 0x000fea000383ffff */
.L_x_11385:
[----:B-1----:R1:W2:Y:S02]  /*22b90*/  SYNCS.PHASECHK.TRANS64.TRYWAIT P1, [R14+URZ+0x13250], R9 ;  /* 0x013250090e0075a7 */ /* 0x0022a4000802017f */
[----:B--2---:R-:W-:Y:S05]  /*22ba0*/  @!P1 NANOSLEEP.SYNCS 0x989680 ;  /* 0x009896800000995d */ /* 0x004fea0003900000 */
[----:B------:R-:W2:Y:S02]  /*22bb0*/  @!P1 SYNCS.PHASECHK.TRANS64 P1, [R14+URZ+0x13250], R9 ;  /* 0x013250090e0095a7 */ /* 0x000ea4000802007f */
[----:B--2---:R-:W-:Y:S05]  /*22bc0*/  @!P1 BRA `(.L_x_11385) ;  /* 0xfffffffc00f09947 */ /* 0x004fea000383ffff */
[----:B------:R-:W-:Y:S05]  /*22bd0*/  BRA `(.L_x_11384) ;  /* 0xffffff2c00fc7947 */ /* 0x000fea000383ffff */
.L_x_11400:
[----:B---3--:R3:W4:Y:S02]  /*22be0*/  SYNCS.PHASECHK.TRANS64.TRYWAIT P1, [R13+URZ+0x13250], R0 ;  /* 0x013250000d0075a7 */ /* 0x008724000802017f */
[----:B----4-:R-:W-:Y:S05]  /*22bf0*/  @!P1 NANOSLEEP.SYNCS 0x989680 ;  /* 0x009896800000995d */ /* 0x010fea0003900000 */
[----:B------:R-:W4:Y:S02]  /*22c00*/  @!P1 SYNCS.PHASECHK.TRANS64 P1, [R13+URZ+0x13250], R0 ;  /* 0x013250000d0095a7 */ /* 0x000f24000802007f */
[----:B----4-:R-:W-:Y:S05]  /*22c10*/  @!P1 BRA `(.L_x_11400) ;  /* 0xfffffffc00f09947 */ /* 0x010fea000383ffff */
[----:B------:R-:W-:Y:S05]  /*22c20*/  BRA `(.L_x_11399) ;  /* 0xffffff7400647947 */ /* 0x000fea000383ffff */
.L_x_11445:
        /* <DEDUP_REMOVED lines=11> */
.L_x_11590:
[----:B------:R-:W-:Y:S05]  /*22ce0*/  BSYNC B1 ;  /* 0x0000000000017941 */ /* 0x000fea0003800000 */
.L_x_11589:
[----:B------:R-:W-:Y:S05]  /*22cf0*/  BRA `(.L_x_11591) ;  /* 0xffffffb000887947 */ /* 0x000fea000383ffff */
.L_x_11447:
[----:B------:R-:W-:Y:S01]  /*22d00*/  BSSY B1, `(.L_x_11592) ;  /* 0x0000006000017945 */ /* 0x000fe20003800000 */
[----:B------:R-:W-:-:S07]  /*22d10*/  IMAD.MOV.U32 R15, RZ, RZ, -0x1 ;  /* 0xffffffffff0f7424 */ /* 0x000fce00078e00ff */
[----:B0-----:R-:W-:Y:S05]  /*22d20*/  WARPSYNC.COLLECTIVE R15, `(.L_x_11593) ;  /* 0x000000000f0c7348 */ /* 0x001fea0003c00000 */
[----:B------:R-:W-:Y:S02]  /*22d30*/  ELECT P6, UR62, PT ;  /* 0x00000000003e782f */ /* 0x000fe400038c0000 */
[----:B------:R-:W-:Y:S01]  /*22d40*/  MOV R14, UR62 ;  /* 0x0000003e000e7c02 */ /* 0x000fe20008000f00 */
[----:B0-----:R-:W-:Y:S10]  /*22d50*/  ENDCOLLECTIVE ;  /* 0x000000000000791b */ /* 0x001ff40003800000 */
.L_x_11593:
[----:B------:R-:W-:Y:S05]  /*22d60*/  BSYNC B1 ;  /* 0x0000000000017941 */ /* 0x000fea0003800000 */
.L_x_11592:
[----:B------:R-:W-:Y:S05]  /*22d70*/  BRA `(.L_x_11446) ;  /* 0xffffffb000807947 */ /* 0x000fea000383ffff */
.L_x_11449:
[----:B0-----:R0:W1:Y:S02]  /*22d80*/  SYNCS.PHASECHK.TRANS64.TRYWAIT P0, [R8+URZ+0x13220], R9 ;  /* 0x01322009080075a7 */ /* 0x001064000800017f */
[----:B-1----:R-:W-:Y:S05]  /*22d90*/  @!P0 NANOSLEEP.SYNCS 0x989680 ;  /* 0x009896800000895d */ /* 0x002fea0003900000 */
[----:B------:R-:W1:Y:S02]  /*22da0*/  @!P0 SYNCS.PHASECHK.TRANS64 P0, [R8+URZ+0x13220], R9 ;  /* 0x01322009080085a7 */ /* 0x000e64000800007f */
[----:B-1----:R-:W-:Y:S05]  /*22db0*/  @!P0 BRA `(.L_x_11449) ;  /* 0xfffffffc00f08947 */ /* 0x002fea000383ffff */
[----:B------:R-:W-:Y:S05]  /*22dc0*/  BRA `(.L_x_11594) ;  /* 0xffffffb0009c7947 */ /* 0x000fea000383ffff */
.L_x_11453:
[----:B0-----:R0:W1:Y:S02]  /*22dd0*/  SYNCS.PHASECHK.TRANS64.TRYWAIT P0, [R9+URZ+0x132a0], R10 ;  /* 0x0132a00a090075a7 */ /* 0x001064000800017f */
[----:B-1----:R-:W-:Y:S05]  /*22de0*/  @!P0 NANOSLEEP.SYNCS 0x989680 ;  /* 0x009896800000895d */ /* 0x002fea0003900000 */
[----:B------:R-:W1:Y:S02]  /*22df0*/  @!P0 SYNCS.PHASECHK.TRANS64 P0, [R9+URZ+0x132a0], R10 ;  /* 0x0132a00a090085a7 */ /* 0x000e64000800007f */
[----:B-1----:R-:W-:Y:S05]  /*22e00*/  @!P0 BRA `(.L_x_11453) ;  /* 0xfffffffc00f08947 */ /* 0x002fea000383ffff */
[----:B------:R-:W-:Y:S05]  /*22e10*/  BRA `(.L_x_11595) ;  /* 0xffffffb000b47947 */ /* 0x000fea000383ffff */
.L_x_11458:
[----:B-1----:R1:W2:Y:S02]  /*22e20*/  SYNCS.PHASECHK.TRANS64.TRYWAIT P0, [R9+URZ+0x132c0], R10 ;  /* 0x0132c00a090075a7 */ /* 0x0022a4000800017f */
[----:B--2---:R-:W-:Y:S05]  /*22e30*/  @!P0 NANOSLEEP.SYNCS 0x989680 ;  /* 0x009896800000895d */ /* 0x004fea0003900000 */
[----:B------:R-:W2:Y:S02]  /*22e40*/  @!P0 SYNCS.PHASECHK.TRANS64 P0, [R9+URZ+0x132c0], R10 ;  /* 0x0132c00a090085a7 */ /* 0x000ea4000800007f */
[----:B--2---:R-:W-:Y:S05]  /*22e50*/  @!P0 BRA `(.L_x_11458) ;  /* 0xfffffffc00f08947 */ /* 0x004fea000383ffff */
[----:B------:R-:W-:Y:S05]  /*22e60*/  BRA `(.L_x_11596) ;  /* 0xffffffb400307947 */ /* 0x000fea000383ffff */
.L_x_11465:
[----:B0-----:R0:W1:Y:S02]  /*22e70*/  SYNCS.PHASECHK.TRANS64.TRYWAIT P1, [R9+URZ+0x132a0], R10 ;  /* 0x0132a00a090075a7 */ /* 0x001064000802017f */
[----:B-1----:R-:W-:Y:S05]  /*22e80*/  @!P1 NANOSLEEP.SYNCS 0x989680 ;  /* 0x009896800000995d */ /* 0x002fea0003900000 */
[----:B------:R-:W1:Y:S02]  /*22e90*/  @!P1 SYNCS.PHASECHK.TRANS64 P1, [R9+URZ+0x132a0], R10 ;  /* 0x0132a00a090095a7 */ /* 0x000e64000802007f */
[----:B-1----:R-:W-:Y:S05]  /*22ea0*/  @!P1 BRA `(.L_x_11465) ;  /* 0xfffffffc00f09947 */ /* 0x002fea000383ffff */
[----:B------:R-:W-:Y:S05]  /*22eb0*/  BRA `(.L_x_11597) ;  /* 0xffffffb400ec7947 */ /* 0x000fea000383ffff */
.L_x_11470:
[----:B-1----:R1:W2:Y:S02]  /*22ec0*/  SYNCS.PHASECHK.TRANS64.TRYWAIT P1, [R9+URZ+0x132c0], R10 ;  /* 0x0132c00a090075a7 */ /* 0x0022a4000802017f */
[----:B--2---:R-:W-:Y:S05]  /*22ed0*/  @!P1 NANOSLEEP.SYNCS 0x989680 ;  /* 0x009896800000995d */ /* 0x004fea0003900000 */
[----:B------:R-:W2:Y:S02]  /*22ee0*/  @!P1 SYNCS.PHASECHK.TRANS64 P1, [R9+URZ+0x132c0], R10 ;  /* 0x0132c00a090095a7 */ /* 0x000ea4000802007f */
[----:B--2---:R-:W-:Y:S05]  /*22ef0*/  @!P1 BRA `(.L_x_11470) ;  /* 0xfffffffc00f09947 */ /* 0x004fea000383ffff */
[----:B------:R-:W-:Y:S05]  /*22f00*/  BRA `(.L_x_11598) ;  /* 0xffffffb800647947 */ /* 0x000fea000383ffff */
.L_x_11491:
        /* <DEDUP_REMOVED lines=11> */
.L_x_11600:
[----:B------:R-:W-:Y:S05]  /*22fc0*/  BSYNC B0 ;  /* 0x0000000000007941 */ /* 0x000fea0003800000 */
.L_x_11599:
[----:B------:R-:W-:Y:S05]  /*22fd0*/  BRA `(.L_x_11601) ;  /* 0xffffffc8000c7947 */ /* 0x000fea000383ffff */
.L_x_11493:
[----:B------:R-:W-:Y:S01]  /*22fe0*/  BSSY B0, `(.L_x_11602) ;  /* 0x0000006000007945 */ /* 0x000fe20003800000 */
[----:B------:R-:W-:-:S07]  /*22ff0*/  IMAD.MOV.U32 R15, RZ, RZ, -0x1 ;  /* 0xffffffffff0f7424 */ /* 0x000fce00078e00ff */
[----:B0-----:R-:W-:Y:S05]  /*23000*/  WARPSYNC.COLLECTIVE R15, `(.L_x_11603) ;  /* 0x000000000f0c7348 */ /* 0x001fea0003c00000 */
[----:B------:R-:W-:Y:S02]  /*23010*/  ELECT P6, UR62, PT ;  /* 0x00000000003e782f */ /* 0x000fe400038c0000 */
[----:B------:R-:W-:Y:S01]  /*23020*/  MOV R14, UR62 ;  /* 0x0000003e000e7c02 */ /* 0x000fe20008000f00 */
[----:B0-----:R-:W-:Y:S10]  /*23030*/  ENDCOLLECTIVE ;  /* 0x000000000000791b */ /* 0x001ff40003800000 */
.L_x_11603:
[----:B------:R-:W-:Y:S05]  /*23040*/  BSYNC B0 ;  /* 0x0000000000007941 */ /* 0x000fea0003800000 */
.L_x_11602:
[----:B------:R-:W-:Y:S05]  /*23050*/  BRA `(.L_x_11604) ;  /* 0xffffffc800047947 */ /* 0x000fea000383ffff */
.L_x_11496:
[----:B0-----:R0:W1:Y:S02]  /*23060*/  SYNCS.PHASECHK.TRANS64.TRYWAIT P2, [R5+URZ+0x13280], R4 ;  /* 0x01328004050075a7 */ /* 0x001064000804017f */
[----:B-1----:R-:W-:Y:S05]  /*23070*/  @!P2 NANOSLEEP.SYNCS 0x989680 ;  /* 0x009896800000a95d */ /* 0x002fea0003900000 */
[----:B------:R-:W1:Y:S02]  /*23080*/  @!P2 SYNCS.PHASECHK.TRANS64 P2, [R5+URZ+0x13280], R4 ;  /* 0x013280040500a5a7 */ /* 0x000e64000804007f */
[----:B-1----:R-:W-:Y:S05]  /*23090*/  @!P2 BRA `(.L_x_11496) ;  /* 0xfffffffc00f0a947 */ /* 0x002fea000383ffff */
[----:B------:R-:W-:Y:S05]  /*230a0*/  BRA `(.L_x_11605) ;  /* 0xffffffc800687947 */ /* 0x000fea000383ffff */
.L_x_11498:
[----:B-1----:R1:W2:Y:S02]  /*230b0*/  SYNCS.PHASECHK.TRANS64.TRYWAIT P2, [R5+URZ+0x13240], R4 ;  /* 0x01324004050075a7 */ /* 0x0022a4000804017f */
[----:B--2---:R-:W-:Y:S05]  /*230c0*/  @!P2 NANOSLEEP.SYNCS 0x989680 ;  /* 0x009896800000a95d */ /* 0x004fea0003900000 */
[----:B------:R-:W2:Y:S02]  /*230d0*/  @!P2 SYNCS.PHASECHK.TRANS64 P2, [R5+URZ+0x13240], R4 ;  /* 0x013240040500a5a7 */ /* 0x000ea4000804007f */
[----:B--2---:R-:W-:Y:S05]  /*230e0*/  @!P2 BRA `(.L_x_11498) ;  /* 0xfffffffc00f0a947 */ /* 0x004fea000383ffff */
[----:B------:R-:W-:Y:S05]  /*230f0*/  BRA `(.L_x_11606) ;  /* 0xffffffc800bc7947 */ /* 0x000fea000383ffff */
.L_x_11501:
[----:B0-----:R0:W1:Y:S02]  /*23100*/  SYNCS.PHASECHK.TRANS64.TRYWAIT P0, [R29+URZ+0x13220], R4 ;  /* 0x013220041d0075a7 */ /* 0x001064000800017f */
[----:B-1----:R-:W-:Y:S05]  /*23110*/  @!P0 NANOSLEEP.SYNCS 0x989680 ;  /* 0x009896800000895d */ /* 0x002fea0003900000 */
[----:B------:R-:W1:Y:S02]  /*23120*/  @!P0 SYNCS.PHASECHK.TRANS64 P0, [R29+URZ+0x13220], R4 ;  /* 0x013220041d0085a7 */ /* 0x000e64000800007f */
[----:B-1----:R-:W-:Y:S05]  /*23130*/  @!P0 BRA `(.L_x_11501) ;  /* 0xfffffffc00f08947 */ /* 0x002fea000383ffff */
[----:B------:R-:W-:Y:S05]  /*23140*/  BRA `(.L_x_11607) ;  /* 0xffffffcc00807947 */ /* 0x000fea000383ffff */
.L_x_11507:
[----:B0-----:R0:W1:Y:S02]  /*23150*/  SYNCS.PHASECHK.TRANS64.TRYWAIT P0, [R5+URZ+0x13280], R4 ;  /* 0x01328004050075a7 */ /* 0x001064000800017f */
[----:B-1----:R-:W-:Y:S05]  /*23160*/  @!P0 NANOSLEEP.SYNCS 0x989680 ;  /* 0x009896800000895d */ /* 0x002fea0003900000 */
[----:B------:R-:W1:Y:S02]  /*23170*/  @!P0 SYNCS.PHASECHK.TRANS64 P0, [R5+URZ+0x13280], R4 ;  /* 0x01328004050085a7 */ /* 0x000e64000800007f */
[----:B-1----:R-:W-:Y:S05]  /*23180*/  @!P0 BRA `(.L_x_11507) ;  /* 0xfffffffc00f08947 */ /* 0x002fea000383ffff */
[----:B------:R-:W-:Y:S05]  /*23190*/  BRA `(.L_x_11608) ;  /* 0xffffffd000147947 */ /* 0x000fea000383ffff */
.L_x_11512:
[----:B-1----:R1:W2:Y:S02]  /*231a0*/  SYNCS.PHASECHK.TRANS64.TRYWAIT P0, [R5+URZ+0x13240], R4 ;  /* 0x01324004050075a7 */ /* 0x0022a4000800017f */
[----:B--2---:R-:W-:Y:S05]  /*231b0*/  @!P0 NANOSLEEP.SYNCS 0x989680 ;  /* 0x009896800000895d */ /* 0x004fea0003900000 */
[----:B------:R-:W2:Y:S02]  /*231c0*/  @!P0 SYNCS.PHASECHK.TRANS64 P0, [R5+URZ+0x13240], R4 ;  /* 0x01324004050085a7 */ /* 0x000ea4000800007f */
[----:B--2---:R-:W-:Y:S05]  /*231d0*/  @!P0 BRA `(.L_x_11512) ;  /* 0xfffffffc00f08947 */ /* 0x004fea000383ffff */
[----:B------:R-:W-:Y:S05]  /*231e0*/  BRA `(.L_x_11609) ;  /* 0xffffffd000907947 */ /* 0x000fea000383ffff */
.L_x_11518:
[----:B0-----:R0:W1:Y:S02]  /*231f0*/  SYNCS.PHASECHK.TRANS64.TRYWAIT P2, [R13+URZ+0x13270], R4 ;  /* 0x013270040d0075a7 */ /* 0x001064000804017f */
[----:B-1----:R-:W-:Y:S05]  /*23200*/  @!P2 NANOSLEEP.SYNCS 0x989680 ;  /* 0x009896800000a95d */ /* 0x002fea0003900000 */
[----:B------:R-:W1:Y:S02]  /*23210*/  @!P2 SYNCS.PHASECHK.TRANS64 P2, [R13+URZ+0x13270], R4 ;  /* 0x013270040d00a5a7 */ /* 0x000e64000804007f */
[----:B-1----:R-:W-:Y:S05]  /*23220*/  @!P2 BRA `(.L_x_11518) ;  /* 0xfffffffc00f0a947 */ /* 0x002fea000383ffff */
[----:B------:R-:W-:Y:S05]  /*23230*/  BRA `(.L_x_11610) ;  /* 0xffffffd4002c7947 */ /* 0x000fea000383ffff */
.L_x_11520:
[----:B0-----:R0:W1:Y:S02]  /*23240*/  SYNCS.PHASECHK.TRANS64.TRYWAIT P2, [R13+URZ+0x13260], R4 ;  /* 0x013260040d0075a7 */ /* 0x001064000804017f */
[----:B-1----:R-:W-:Y:S05]  /*23250*/  @!P2 NANOSLEEP.SYNCS 0x989680 ;  /* 0x009896800000a95d */ /* 0x002fea0003900000 */
[----:B------:R-:W1:Y:S02]  /*23260*/  @!P2 SYNCS.PHASECHK.TRANS64 P2, [R13+URZ+0x13260], R4 ;  /* 0x013260040d00a5a7 */ /* 0x000e64000804007f */
[----:B-1----:R-:W-:Y:S05]  /*23270*/  @!P2 BRA `(.L_x_11520) ;  /* 0xfffffffc00f0a947 */ /* 0x002fea000383ffff */
[----:B------:R-:W-:Y:S05]  /*23280*/  BRA `(.L_x_11611) ;  /* 0xffffffd400347947 */ /* 0x000fea000383ffff */
.L_x_11527:
[----:B-1----:R1:W2:Y:S02]  /*23290*/  SYNCS.PHASECHK.TRANS64.TRYWAIT P0, [R0+URZ+0x13270], R3 ;  /* 0x01327003000075a7 */ /* 0x0022a4000800017f */
[----:B--2---:R-:W-:Y:S05]  /*232a0*/  @!P0 NANOSLEEP.SYNCS 0x989680 ;  /* 0x009896800000895d */ /* 0x004fea0003900000 */
[----:B------:R-:W2:Y:S02]  /*232b0*/  @!P0 SYNCS.PHASECHK.TRANS64 P0, [R0+URZ+0x13270], R3 ;  /* 0x01327003000085a7 */ /* 0x000ea4000800007f */
[----:B--2---:R-:W-:Y:S05]  /*232c0*/  @!P0 BRA `(.L_x_11527) ;  /* 0xfffffffc00f08947 */ /* 0x004fea000383ffff */
[----:B------:R-:W-:Y:S05]  /*232d0*/  BRA `(.L_x_11612) ;  /* 0xffffffd800b87947 */ /* 0x000fea000383ffff */
.L_x_11529:
[----:B-1----:R1:W2:Y:S02]  /*232e0*/  SYNCS.PHASECHK.TRANS64.TRYWAIT P0, [R0+URZ+0x13260], R3 ;  /* 0x01326003000075a7 */ /* 0x0022a4000800017f */
[----:B--2---:R-:W-:Y:S05]  /*232f0*/  @!P0 NANOSLEEP.SYNCS 0x989680 ;  /* 0x009896800000895d */ /* 0x004fea0003900000 */
[----:B------:R-:W2:Y:S02]  /*23300*/  @!P0 SYNCS.PHASECHK.TRANS64 P0, [R0+URZ+0x13260], R3 ;  /* 0x01326003000085a7 */ /* 0x000ea4000800007f */
[----:B--2---:R-:W-:Y:S05]  /*23310*/  @!P0 BRA `(.L_x_11529) ;  /* 0xfffffffc00f08947 */ /* 0x004fea000383ffff */
[----:B------:R-:W-:Y:S05]  /*23320*/  BRA `(.L_x_11613) ;  /* 0xffffffd800bc7947 */ /* 0x000fea000383ffff */
.L_x_11533:
        /* <DEDUP_REMOVED lines=8> */
.L_x_11615:
[----:B------:R-:W-:Y:S05]  /*233b0*/  BSYNC B0 ;  /* 0x0000000000007941 */ /* 0x000fea0003800000 */
.L_x_11614:
        /* <DEDUP_REMOVED lines=9> */
.L_x_11616:
[----:B------:R-:W-:Y:S02]  /*23450*/  ULDC UR4, c[0x0][0xc14] ;  /* 0x0003050000047ab9 */ /* 0x000fe40000000800 */
[----:B------:R-:W-:-:S13]  /*23460*/  ISETP.GE.OR P1, PT, R7, UR4, !P0 ;  /* 0x0000000407007c0c */ /* 0x000fda000c726670 */
[----:B------:R-:W0:Y:S01]  /*23470*/  @!P1 LDC.64 R2, c[0x0][0xc58] ;  /* 0x00031600ff029b82 */ /* 0x000e220000000a00 */
[----:B------:R-:W-:Y:S02]  /*23480*/  IMAD.MOV.U32 R25, RZ, RZ, RZ ;  /* 0x000000ffff197224 */ /* 0x000fe400078e00ff */
[----:B------:R-:W-:Y:S02]  /*23490*/  IMAD.MOV.U32 R11, RZ, RZ, RZ ;  /* 0x000000ffff0b7224 */ /* 0x000fe400078e00ff */
        /* <DEDUP_REMOVED lines=13> */
.L_x_11617:
[----:B------:R-:W-:Y:S01]  /*23570*/  IMAD.MOV.U32 R12, RZ, RZ, 0x2 ;  /* 0x00000002ff0c7424 */ /* 0x000fe200078e00ff */
[----:B------:R-:W-:-:S05]  /*23580*/  SEL R4, R14, RZ, P1 ;  /* 0x000000ff0e047207 */ /* 0x000fca0000800000 */
[----:B------:R-:W-:-:S04]  /*23590*/  IMAD.IADD R4, R25, 0x1, R4 ;  /* 0x0000000119047824 */ /* 0x000fc800078e0204 */
[----:B------:R-:W-:-:S07]  /*235a0*/  IMAD.MOV.U32 R13, RZ, RZ, R4 ;  /* 0x000000ffff0d7224 */ /* 0x000fce00078e0004 */
[----:B------:R-:W-:Y:S05]  /*235b0*/  WARPSYNC.COLLECTIVE R15, `(.L_x_11618) ;  /* 0x000000000f087348 */ /* 0x000fea0003c00000 */
[----:B------:R0:W1:Y:S02]  /*235c0*/  SHFL.UP P6, R14, R13, R12, R11 ;  /* 0x0400000c0d0e7389 */ /* 0x00006400000c000b */
[----:B01----:R-:W-:Y:S01]  /*235d0*/  ENDCOLLECTIVE ;  /* 0x000000000000791b */ /* 0x003fe20003800000 */
.L_x_11618:
[----:B------:R-:W-:Y:S01]  /*235e0*/  IMAD.MOV.U32 R12, RZ, RZ, 0x4 ;  /* 0x00000004ff0c7424 */ /* 0x000fe200078e00ff */
[----:B------:R-:W-:-:S05]  /*235f0*/  SEL R3, R14, RZ, P2 ;  /* 0x000000ff0e037207 */ /* 0x000fca0001000000 */
[----:B------:R-:W-:-:S04]  /*23600*/  IMAD.IADD R6, R4, 0x1, R3 ;  /* 0x0000000104067824 */ /* 0x000fc800078e0203 */
[----:B------:R-:W-:-:S07]  /*23610*/  IMAD.MOV.U32 R13, RZ, RZ, R6 ;  /* 0x000000ffff0d7224 */ /* 0x000fce00078e0006 */
[----:B------:R-:W-:Y:S05]  /*23620*/  WARPSYNC.COLLECTIVE R15, `(.L_x_11619) ;  /* 0x000000000f087348 */ /* 0x000fea0003c00000 */
[----:B------:R0:W1:Y:S02]  /*23630*/  SHFL.UP P6, R14, R13, R12, R11 ;  /* 0x0400000c0d0e7389 */ /* 0x00006400000c000b */
[----:B01----:R-:W-:Y:S01]  /*23640*/  ENDCOLLECTIVE ;  /* 0x000000000000791b */ /* 0x003fe20003800000 */
.L_x_11619:
[----:B------:R-:W-:Y:S01]  /*23650*/  IMAD.MOV.U32 R12, RZ, RZ, 0x8 ;  /* 0x00000008ff0c7424 */ /* 0x000fe200078e00ff */
[----:B------:R-:W-:-:S05]  /*23660*/  SEL R3, R14, RZ, P3 ;  /* 0x000000ff0e037207 */ /* 0x000fca0001800000 */
[----:B------:R-:W-:-:S04]  /*23670*/  IMAD.IADD R2, R6, 0x1, R3 ;  /* 0x0000000106027824 */ /* 0x000fc800078e0203 */
[----:B------:R-:W-:-:S07]  /*23680*/  IMAD.MOV.U32 R13, RZ, RZ, R2 ;  /* 0x000000ffff0d7224 */ /* 0x000fce00078e0002 */
[----:B------:R-:W-:Y:S05]  /*23690*/  WARPSYNC.COLLECTIVE R15, `(.L_x_11620) ;  /* 0x000000000f087348 */ /* 0x000fea0003c00000 */
[----:B------:R0:W1:Y:S02]  /*236a0*/  SHFL.UP P6, R14, R13, R12, R11 ;  /* 0x0400000c0d0e7389 */ /* 0x00006400000c000b */
[----:B01----:R-:W-:Y:S01]  /*236b0*/  ENDCOLLECTIVE ;  /* 0x000000000000791b */ /* 0x003fe20003800000 */
.L_x_11620:
[----:B------:R-:W-:Y:S01]  /*236c0*/  IMAD.MOV.U32 R12, RZ, RZ, 0x10 ;  /* 0x00000010ff0c7424 */ /* 0x000fe200078e00ff */
[----:B------:R-:W-:-:S05]  /*236d0*/  SEL R3, R14, RZ, P4 ;  /* 0x000000ff0e037207 */ /* 0x000fca0002000000 */
[----:B------:R-:W-:-:S04]  /*236e0*/  IMAD.IADD R3, R2, 0x1, R3 ;  /* 0x0000000102037824 */ /* 0x000fc800078e0203 */
[----:B------:R-:W-:-:S07]  /*236f0*/  IMAD.MOV.U32 R13, RZ, RZ, R3 ;  /* 0x000000ffff0d7224 */ /* 0x000fce00078e0003 */
[----:B------:R-:W-:Y:S05]  /*23700*/  WARPSYNC.COLLECTIVE R15, `(.L_x_11621) ;  /* 0x000000000f087348 */ /* 0x000fea0003c00000 */
[----:B------:R0:W1:Y:S02]  /*23710*/  SHFL.UP P6, R14, R13, R12, R11 ;  /* 0x0400000c0d0e7389 */ /* 0x00006400000c000b */
[----:B01----:R-:W-:Y:S01]  /*23720*/  ENDCOLLECTIVE ;  /* 0x000000000000791b */ /* 0x003fe20003800000 */
.L_x_11621:
        /* <DEDUP_REMOVED lines=8> */
.L_x_11622:
[----:B------:R-:W-:Y:S05]  /*237b0*/  BRA `(.L_x_11623) ;  /* 0xffffffdc00807947 */ /* 0x000fea000383ffff */
.L_x_11538:
        /* <DEDUP_REMOVED lines=8> */
.L_x_11625:
[----:B------:R-:W-:Y:S05]  /*23840*/  BSYNC B0 ;  /* 0x0000000000007941 */ /* 0x000fea0003800000 */
.L_x_11624:
        /* <DEDUP_REMOVED lines=8> */
.L_x_11626:
[----:B------:R-:W-:Y:S01]  /*238d0*/  IMAD.MOV.U32 R12, RZ, RZ, 0x4 ;  /* 0x00000004ff0c7424 */ /* 0x000fe200078e00ff */
[----:B------:R-:W-:-:S05]  /*238e0*/  SEL R2, R14, RZ, P2 ;  /* 0x000000ff0e027207 */ /* 0x000fca0001000000 */
[----:B------:R-:W-:-:S04]  /*238f0*/  IMAD.IADD R2, R13, 0x1, R2 ;  /* 0x000000010d027824 */ /* 0x000fc800078e0202 */
[----:B------:R-:W-:-:S07]  /*23900*/  IMAD.MOV.U32 R13, RZ, RZ, R2 ;  /* 0x000000ffff0d7224 */ /* 0x000fce00078e0002 */
[----:B------:R-:W-:Y:S05]  /*23910*/  WARPSYNC.COLLECTIVE R15, `(.L_x_11627) ;  /* 0x000000000f087348 */ /* 0x000fea0003c00000 */
[----:B------:R0:W1:Y:S02]  /*23920*/  SHFL.UP P6, R14, R13, R12, R11 ;  /* 0x0400000c0d0e7389 */ /* 0x00006400000c000b */
[----:B01----:R-:W-:Y:S01]  /*23930*/  ENDCOLLECTIVE ;  /* 0x000000000000791b */ /* 0x003fe20003800000 */
.L_x_11627:
[----:B------:R-:W-:Y:S01]  /*23940*/  IMAD.MOV.U32 R12, RZ, RZ, 0x8 ;  /* 0x00000008ff0c7424 */ /* 0x000fe200078e00ff */
[----:B------:R-:W-:-:S05]  /*23950*/  SEL R3, R14, RZ, P3 ;  /* 0x000000ff0e037207 */ /* 0x000fca0001800000 */
[----:B------:R-:W-:-:S04]  /*23960*/  IMAD.IADD R3, R2, 0x1, R3 ;  /* 0x0000000102037824 */ /* 0x000fc800078e0203 */
[----:B------:R-:W-:-:S07]  /*23970*/  IMAD.MOV.U32 R13, RZ, RZ, R3 ;  /* 0x000000ffff0d7224 */ /* 0x000fce00078e0003 */
[----:B------:R-:W-:Y:S05]  /*23980*/  WARPSYNC.COLLECTIVE R15, `(.L_x_11628) ;  /* 0x000000000f087348 */ /* 0x000fea0003c00000 */
[----:B------:R0:W1:Y:S02]  /*23990*/  SHFL.UP P6, R14, R13, R12, R11 ;  /* 0x0400000c0d0e7389 */ /* 0x00006400000c000b */
[----:B01----:R-:W-:Y:S01]  /*239a0*/  ENDCOLLECTIVE ;  /* 0x000000000000791b */ /* 0x003fe20003800000 */
.L_x_11628:
[----:B------:R-:W-:Y:S01]  /*239b0*/  IMAD.MOV.U32 R12, RZ, RZ, 0x10 ;  /* 0x00000010ff0c7424 */ /* 0x000fe200078e00ff */
[----:B------:R-:W-:-:S05]  /*239c0*/  SEL R4, R14, RZ, P4 ;  /* 0x000000ff0e047207 */ /* 0x000fca0002000000 */
[----:B------:R-:W-:-:S04]  /*239d0*/  IMAD.IADD R4, R3, 0x1, R4 ;  /* 0x0000000103047824 */ /* 0x000fc800078e0204 */
[----:B------:R-:W-:-:S07]  /*239e0*/  IMAD.MOV.U32 R13, RZ, RZ, R4 ;  /* 0x000000ffff0d7224 */ /* 0x000fce00078e0004 */
[----:B------:R-:W-:Y:S05]  /*239f0*/  WARPSYNC.COLLECTIVE R15, `(.L_x_11629) ;  /* 0x000000000f087348 */ /* 0x000fea0003c00000 */
[----:B------:R0:W1:Y:S02]  /*23a00*/  SHFL.UP P6, R14, R13, R12, R11 ;  /* 0x0400000c0d0e7389 */ /* 0x00006400000c000b */
[----:B01----:R-:W-:Y:S01]  /*23a10*/  ENDCOLLECTIVE ;  /* 0x000000000000791b */ /* 0x003fe20003800000 */
.L_x_11629:
        /* <DEDUP_REMOVED lines=8> */
.L_x_11630:
[----:B------:R-:W-:Y:S05]  /*23aa0*/  BRA `(.L_x_11631) ;  /* 0xffffffdc00607947 */ /* 0x000fea000383ffff */
.L_x_11540:
[----:B------:R-:W-:Y:S01]  /*23ab0*/  BSSY B0, `(.L_x_11632) ;  /* 0x0000006000007945 */ /* 0x000fe20003800000 */
[----:B------:R-:W-:Y:S01]  /*23ac0*/  PLOP3.LUT P6, PT, P6, PT, PT, 0x8, 0x0 ;  /* 0x000000000000781c */ /* 0x000fe200037ce170 */
[----:B------:R-:W-:-:S12]  /*23ad0*/  IMAD.MOV.U32 R15, RZ, RZ, -0x1 ;  /* 0xffffffffff0f7424 */ /* 0x000fd800078e00ff */
[----:B0-----:R-:W-:Y:S05]  /*23ae0*/  WARPSYNC.COLLECTIVE R15, `(.L_x_11633) ;  /* 0x000000000f087348 */ /* 0x001fea0003c00000 */
[----:B------:R-:W-:Y:S01]  /*23af0*/  VOTE.ANY R14, PT, P6 ;  /* 0x00000000000e7806 */ /* 0x000fe200030e0100 */
[----:B0-----:R-:W-:Y:S06]  /*23b00*/  ENDCOLLECTIVE ;  /* 0x000000000000791b */ /* 0x001fec0003800000 */
.L_x_11633:
[----:B------:R-:W-:Y:S05]  /*23b10*/  BSYNC B0 ;  /* 0x0000000000007941 */ /* 0x000fea0003800000 */
.L_x_11632:
        /* <DEDUP_REMOVED lines=9> */
.L_x_11634:
[----:B------:R-:W-:Y:S01]  /*23bb0*/  IMAD.MOV.U32 R25, RZ, RZ, R14 ;  /* 0x000000ffff197224 */ /* 0x000fe200078e000e */
[----:B------:R-:W-:Y:S06]  /*23bc0*/  BRA `(.L_x_11635) ;  /* 0xffffffdc00507947 */ /* 0x000fec000383ffff */
.L_x_11542:
[----:B------:R-:W-:Y:S01]  /*23bd0*/  BSSY B0, `(.L_x_11636) ;  /* 0x0000007000007945 */ /* 0x000fe20003800000 */
[----:B------:R-:W-:Y:S02]  /*23be0*/  IMAD.MOV.U32 R13, RZ, RZ, R3 ;  /* 0x000000ffff0d7224 */ /* 0x000fe400078e0003 */
[----:B------:R-:W-:Y:S02]  /*23bf0*/  IMAD.MOV.U32 R11, RZ, RZ, 0x1f ;  /* 0x0000001fff0b7424 */ /* 0x000fe400078e00ff */
[----:B------:R-:W-:-:S07]  /*23c00*/  IMAD.MOV.U32 R15, RZ, RZ, -0x1 ;  /* 0xffffffffff0f7424 */ /* 0x000fce00078e00ff */
[----:B012---:R-:W-:Y:S05]  /*23c10*/  WARPSYNC.COLLECTIVE R15, `(.L_x_11637) ;  /* 0x000000000f087348 */ /* 0x007fea0003c00000 */
[----:B------:R3:W4:Y:S02]  /*23c20*/  SHFL.IDX P6, R14, R13, R12, R11 ;  /* 0x0000000c0d0e7389 */ /* 0x00072400000c000b */
[----:B01234-:R-:W-:Y:S01]  /*23c30*/  ENDCOLLECTIVE ;  /* 0x000000000000791b */ /* 0x01ffe20003800000 */
.L_x_11637:
[----:B------:R-:W-:Y:S05]  /*23c40*/  BSYNC B0 ;  /* 0x0000000000007941 */ /* 0x000fea0003800000 */
.L_x_11636:
[----:B------:R-:W-:Y:S05]  /*23c50*/  BRA `(.L_x_11541) ;  /* 0xffffffdc00487947 */ /* 0x000fea000383ffff */
.L_x_11546:
[----:B0-----:R0:W1:Y:S02]  /*23c60*/  SYNCS.PHASECHK.TRANS64.TRYWAIT P0, [R8+URZ+0x13220], R0 ;  /* 0x01322000080075a7 */ /* 0x001064000800017f */
[----:B-1----:R-:W-:Y:S05]  /*23c70*/  @!P0 NANOSLEEP.SYNCS 0x989680 ;  /* 0x009896800000895d */ /* 0x002fea0003900000 */
[----:B------:R-:W1:Y:S02]  /*23c80*/  @!P0 SYNCS.PHASECHK.TRANS64 P0, [R8+URZ+0x13220], R0 ;  /* 0x01322000080085a7 */ /* 0x000e64000800007f */
[----:B-1----:R-:W-:Y:S05]  /*23c90*/  @!P0 BRA `(.L_x_11546) ;  /* 0xfffffffc00f08947 */ /* 0x002fea000383ffff */
[----:B------:R-:W-:Y:S05]  /*23ca0*/  BRA `(.L_x_11638) ;  /* 0xffffffe000c07947 */ /* 0x000fea000383ffff */
.L_x_11547:
        /* <DEDUP_REMOVED lines=11> */
.L_x_11640:
[----:B------:R-:W-:Y:S05]  /*23d60*/  BSYNC B0 ;  /* 0x0000000000007941 */ /* 0x000fea0003800000 */
.L_x_11639:
[----:B------:R-:W-:Y:S05]  /*23d70*/  BRA `(.L_x_11641) ;  /* 0xffffffe000a87947 */ /* 0x000fea000383ffff */
.L_x_11548:
[----:B------:R-:W-:Y:S01]  /*23d80*/  BSSY B0, `(.L_x_11642) ;  /* 0x0000006000007945 */ /* 0x000fe20003800000 */
[----:B------:R-:W-:-:S07]  /*23d90*/  IMAD.MOV.U32 R15, RZ, RZ, -0x1 ;  /* 0xffffffffff0f7424 */ /* 0x000fce00078e00ff */
[----:B0-----:R-:W-:Y:S05]  /*23da0*/  WARPSYNC.COLLECTIVE R15, `(.L_x_11643) ;  /* 0x000000000f0c7348 */ /* 0x001fea0003c00000 */
[----:B------:R-:W-:Y:S02]  /*23db0*/  ELECT P6, UR62, PT ;  /* 0x00000000003e782f */ /* 0x000fe400038c0000 */
[----:B------:R-:W-:Y:S01]  /*23dc0*/  MOV R14, UR62 ;  /* 0x0000003e000e7c02 */ /* 0x000fe20008000f00 */
[----:B0-----:R-:W-:Y:S10]  /*23dd0*/  ENDCOLLECTIVE ;  /* 0x000000000000791b */ /* 0x001ff40003800000 */
.L_x_11643:
[----:B------:R-:W-:Y:S05]  /*23de0*/  BSYNC B0 ;  /* 0x0000000000007941 */ /* 0x000fea0003800000 */
.L_x_11642:
[----:B------:R-:W-:Y:S05]  /*23df0*/  BRA `(.L_x_11644) ;  /* 0xffffffe0009c7947 */ /* 0x000fea000383ffff */
.L_x_11550:
[----:B0-----:R0:W1:Y:S02]  /*23e00*/  SYNCS.PHASECHK.TRANS64.TRYWAIT P1, [R6+URZ], R3 ;  /* 0x00000003060075a7 */ /* 0x001064000802017f */
[----:B-1----:R-:W-:Y:S05]  /*23e10*/  @!P1 NANOSLEEP.SYNCS 0x989680 ;  /* 0x009896800000995d */ /* 0x002fea0003900000 */
[----:B------:R-:W1:Y:S02]  /*23e20*/  @!P1 SYNCS.PHASECHK.TRANS64 P1, [R6+URZ], R3 ;  /* 0x00000003060095a7 */ /* 0x000e64000802007f */
[----:B-1----:R-:W-:Y:S05]  /*23e30*/  @!P1 BRA `(.L_x_11550) ;  /* 0xfffffffc00f09947 */ /* 0x002fea000383ffff */
[----:B------:R-:W-:Y:S05]  /*23e40*/  BRA `(.L_x_11645) ;  /* 0xffffffe000d07947 */ /* 0x000fea000383ffff */
.L_x_11551:
[----:B-1----:R1:W2:Y:S02]  /*23e50*/  SYNCS.PHASECHK.TRANS64.TRYWAIT P1, [R7+URZ], R0 ;  /* 0x00000000070075a7 */ /* 0x0022a4000802017f */
[----:B--2---:R-:W-:Y:S05]  /*23e60*/  @!P1 NANOSLEEP.SYNCS 0x989680 ;  /* 0x009896800000995d */ /* 0x004fea0003900000 */
[----:B------:R-:W2:Y:S02]  /*23e70*/  @!P1 SYNCS.PHASECHK.TRANS64 P1, [R7+URZ], R0 ;  /* 0x00000000070095a7 */ /* 0x000ea4000802007f */
[----:B--2---:R-:W-:Y:S05]  /*23e80*/  @!P1 BRA `(.L_x_11551) ;  /* 0xfffffffc00f09947 */ /* 0x004fea000383ffff */
[----:B------:R-:W-:Y:S05]  /*23e90*/  BRA `(.L_x_11646) ;  /* 0xffffffe000c47947 */ /* 0x000fea000383ffff */
.L_x_11553:
[----:B--2---:R2:W3:Y:S02]  /*23ea0*/  SYNCS.PHASECHK.TRANS64.TRYWAIT P1, [R2+URZ+0x13260], R3 ;  /* 0x01326003020075a7 */ /* 0x0044e4000802017f */
[----:B---3--:R-:W-:Y:S05]  /*23eb0*/  @!P1 NANOSLEEP.SYNCS 0x989680 ;  /* 0x009896800000995d */ /* 0x008fea0003900000 */
[----:B------:R-:W3:Y:S02]  /*23ec0*/  @!P1 SYNCS.PHASECHK.TRANS64 P1, [R2+URZ+0x13260], R3 ;  /* 0x01326003020095a7 */ /* 0x000ee4000802007f */
[----:B---3--:R-:W-:Y:S05]  /*23ed0*/  @!P1 BRA `(.L_x_11553) ;  /* 0xfffffffc00f09947 */ /* 0x008fea000383ffff */
[----:B------:R-:W-:Y:S05]  /*23ee0*/  BRA `(.L_x_11647) ;  /* 0xffffffe000c47947 */ /* 0x000fea000383ffff */
.L_x_11555:
[----:B---3--:R3:W4:Y:S02]  /*23ef0*/  SYNCS.PHASECHK.TRANS64.TRYWAIT P1, [R5+URZ+0x13260], R0 ;  /* 0x01326000050075a7 */ /* 0x008724000802017f */
[----:B----4-:R-:W-:Y:S05]  /*23f00*/  @!P1 NANOSLEEP.SYNCS 0x989680 ;  /* 0x009896800000995d */ /* 0x010fea0003900000 */
[----:B------:R-:W4:Y:S02]  /*23f10*/  @!P1 SYNCS.PHASECHK.TRANS64 P1, [R5+URZ+0x13260], R0 ;  /* 0x01326000050095a7 */ /* 0x000f24000802007f */
[----:B----4-:R-:W-:Y:S05]  /*23f20*/  @!P1 BRA `(.L_x_11555) ;  /* 0xfffffffc00f09947 */ /* 0x010fea000383ffff */
[----:B------:R-:W-:Y:S05]  /*23f30*/  BRA `(.L_x_11648) ;  /* 0xffffffe000c47947 */ /* 0x000fea000383ffff */
.L_x_11557:
[----:B----4-:R4:W0:Y:S02]  /*23f40*/  SYNCS.PHASECHK.TRANS64.TRYWAIT P0, [R2+URZ+0x13280], R3 ;  /* 0x01328003020075a7 */ /* 0x010824000800017f */
[----:B0-----:R-:W-:Y:S05]  /*23f50*/  @!P0 NANOSLEEP.SYNCS 0x989680 ;  /* 0x009896800000895d */ /* 0x001fea0003900000 */
[----:B------:R-:W0:Y:S02]  /*23f60*/  @!P0 SYNCS.PHASECHK.TRANS64 P0, [R2+URZ+0x13280], R3 ;  /* 0x01328003020085a7 */ /* 0x000e24000800007f */
[----:B0-----:R-:W-:Y:S05]  /*23f70*/  @!P0 BRA `(.L_x_11557) ;  /* 0xfffffffc00f08947 */ /* 0x001fea000383ffff */
[----:B------:R-:W-:Y:S05]  /*23f80*/  BRA `(.L_x_11558) ;  /* 0xffffffe000c07947 */ /* 0x000fea000383ffff */
.L_x_11649:
        /* <DEDUP_REMOVED lines=15> */
.L_x_12376:


//--------------------- .text._ZN7cutlass13device_kernelIN5flash11enable_sm90INS1_16FlashAttnFwdSm90INS1_25CollectiveMainloopFwdSm90ILi2EN4cute5tupleIJNS5_1CILi1EEES8_S8_EEENS6_IJNS7_ILi192EEENS7_ILi160EEENS7_ILi64EEEEEELi64ENS_12float_e4m3_tEfNS_4arch4Sm90ELb1ELb0ELb1ELb0ELb0ELb0ELb0ELb1ELb1ELb0ELb0ELb0EEENS1_21CollectiveEpilogueFwdINS6_IJSA_SC_SB_EEES9_NS_10bfloat16_tESG_Li384ELb0ELb0ELb0ELb1EEENS1_30DynamicPersistentTileSchedulerILi384ELi128ELb0ELb0ELb1EEEEEEEEEvNT_6ParamsE --------------------------
	.section	.text._ZN7cutlass13device_kernelIN5flash11enable_sm90INS1_16FlashAttnFwdSm90INS1_25CollectiveMainloopFwdSm90ILi2EN4cute5tupleIJNS5_1CILi1EEES8_S8_EEENS6_IJNS7_ILi192EEENS7_ILi160EEENS7_ILi64EEEEEELi64ENS_12float_e4m3_tEfNS_4arch4Sm90ELb1ELb0ELb1ELb0ELb0ELb0ELb0ELb1ELb1ELb0ELb0ELb0EEENS1_21CollectiveEpilogueFwdINS6_IJSA_SC_SB_EEES9_NS_10bfloat16_tESG_Li384ELb0ELb0ELb0ELb1EEENS1_30DynamicPersistentTileSchedulerILi384ELi128ELb0ELb0ELb1EEEEEEEEEvNT_6ParamsE,"ax",@progbits
	.align	128
.text._ZN7cutlass13device_kernelIN5flash11enable_sm90INS1_16FlashAttnFwdSm90INS1_25CollectiveMainloopFwdSm90ILi2EN4cute5tupleIJNS5_1CILi1EEES8_S8_EEENS6_IJNS7_ILi192EEENS7_ILi160EEENS7_ILi64EEEEEELi64ENS_12float_e4m3_tEfNS_4arch4Sm90ELb1ELb0ELb1ELb0ELb0ELb0ELb0ELb1ELb1ELb0ELb0ELb0EEENS1_21CollectiveEpilogueFwdINS6_IJSA_SC_SB_EEES9_NS_10bfloat16_tESG_Li384ELb0ELb0ELb0ELb1EEENS1_30DynamicPersistentTileSchedulerILi384ELi128ELb0ELb0ELb1EEEEEEEEEvNT_6ParamsE:
        .type           _ZN7cutlass13device_kernelIN5flash11enable_sm90INS1_16FlashAttnFwdSm90INS1_25CollectiveMainloopFwdSm90ILi2EN4cute5tupleIJNS5_1CILi1EEES8_S8_EEENS6_IJNS7_ILi192EEENS7_ILi160EEENS7_ILi64EEEEEELi64ENS_12float_e4m3_tEfNS_4arch4Sm90ELb1ELb0ELb1ELb0ELb0ELb0ELb0ELb1ELb1ELb0ELb0ELb0EEENS1_21CollectiveEpilogueFwdINS6_IJSA_SC_SB_EEES9_NS_10bfloat16_tESG_Li384ELb0ELb0ELb0ELb1EEENS1_30DynamicPersistentTileSchedulerILi384ELi128ELb0ELb0ELb1EEEEEEEEEvNT_6ParamsE,@function
        .size           _ZN7cutlass13device_kernelIN5flash11enable_sm90INS1_16FlashAttnFwdSm90INS1_25CollectiveMainloopFwdSm90ILi2EN4cute5tupleIJNS5_1CILi1EEES8_S8_EEENS6_IJNS7_ILi192EEENS7_ILi160EEENS7_ILi64EEEEEELi64ENS_12float_e4m3_tEfNS_4arch4Sm90ELb1ELb0ELb1ELb0ELb0ELb0ELb0ELb1ELb1ELb0ELb0ELb0EEENS1_21CollectiveEpilogueFwdINS6_IJSA_SC_SB_EEES9_NS_10bfloat16_tESG_Li384ELb0ELb0ELb0ELb1EEENS1_30DynamicPersistentTileSchedulerILi384ELi128ELb0ELb0ELb1EEEEEEEEEvNT_6ParamsE,(.L_x_12377 - _ZN7cutlass13device_kernelIN5flash11enable_sm90INS1_16FlashAttnFwdSm90INS1_25CollectiveMainloopFwdSm90ILi2EN4cute5tupleIJNS5_1CILi1EEES8_S8_EEENS6_IJNS7_ILi192EEENS7_ILi160EEENS7_ILi64EEEEEELi64ENS_12float_e4m3_tEfNS_4arch4Sm90ELb1ELb0ELb1ELb0ELb0ELb0ELb0ELb1ELb1ELb0ELb0ELb0EEENS1_21CollectiveEpilogueFwdINS6_IJSA_SC_SB_EEES9_NS_10bfloat16_tESG_Li384ELb0ELb0ELb0ELb1EEENS1_30DynamicPersistentTileSchedulerILi384ELi128ELb0ELb0ELb1EEEEEEEEEvNT_6ParamsE)
        .other          _ZN7cutlass13device_kernelIN5flash11enable_sm90INS1_16FlashAttnFwdSm90INS1_25CollectiveMainloopFwdSm90ILi2EN4cute5tupleIJNS5_1CILi1EEES8_S8_EEENS6_IJNS7_ILi192EEENS7_ILi160EEENS7_ILi64EEEEEELi64ENS_12float_e4m3_tEfNS_4arch4Sm90ELb1ELb0ELb1ELb0ELb0ELb0ELb0ELb1ELb1ELb0ELb0ELb0EEENS1_21CollectiveEpilogueFwdINS6_IJSA_SC_SB_EEES9_NS_10bfloat16_tESG_Li384ELb0ELb0ELb0ELb1EEENS1_30DynamicPersistentTileSchedulerILi384ELi128ELb0ELb0ELb1EEEEEEEEEvNT_6ParamsE,@"STO_CUDA_ENTRY STV_DEFAULT"
_ZN7cutlass13device_kernelIN5flash11enable_sm90INS1_16FlashAttnFwdSm90INS1_25CollectiveMainloopFwdSm90ILi2EN4cute5tupleIJNS5_1CILi1EEES8_S8_EEENS6_IJNS7_ILi192EEENS7_ILi160EEENS7_ILi64EEEEEELi64ENS_12float_e4m3_tEfNS_4arch4Sm90ELb1ELb0ELb1ELb0ELb0ELb0ELb0ELb1ELb1ELb0ELb0ELb0EEENS1_21CollectiveEpilogueFwdINS6_IJSA_SC_SB_EEES9_NS_10bfloat16_tESG_Li384ELb0ELb0ELb0ELb1EEENS1_30DynamicPersistentTileSchedulerILi384ELi128ELb0ELb0ELb1EEEEEEEEEvNT_6ParamsE:
        /* <DEDUP_REMOVED lines=23> */
.L_x_11651:
[----:B------:R-:W-:Y:S05]  /*0170*/  BSYNC B0 ;  /* 0x0000000000007941 */ /* 0x000fea0003800000 */
.L_x_11650:
        /* <DEDUP_REMOVED lines=36> */
.L_x_11652:
        /* <DEDUP_REMOVED lines=22> */
.L_x_11653:
        /* <DEDUP_REMOVED lines=18> */
.L_x_11654:
        /* <DEDUP_REMOVED lines=22> */
.L_x_11655:
        /* <DEDUP_REMOVED lines=22> */
.L_x_11656:
[----:B-1----:R-:W-:Y:S01]  /*0900*/  ISETP.NE.AND P0, PT, R2, RZ, PT ;  /* 0x000000ff0200720c */ /* 0x002fe20003f05270 */
[----:B------:R-:W-:Y:S01]  /*0910*/  IMAD.MOV.U32 R26, RZ, RZ, 0x1 ;  /* 0x00000001ff1a7424 */ /* 0x000fe200078e00ff */
[----:B------:R-:W-:Y:S01]  /*0920*/  NOP ;  /* 0x0000000000007918 */ /* 0x000fe20000000000 */
[----:B------:R-:W-:-:S03]  /*0930*/  ULDC.64 UR46, c[0x0][0x208] ;  /* 0x00008200002e7ab9 */ /* 0x000fc60000000a00 */
[----:B------:R-:W-:Y:S01]  /*0940*/  SEL R26, R26, 0x2, !P0 ;  /* 0x000000021a1a7807 */ /* 0x000fe20004000000 */
[----:B---34-:R-:W-:Y:S06]  /*0950*/  BAR.SYNC.DEFER_BLOCKING 0x0 ;  /* 0x0000000000007b1d */ /* 0x018fec0000010000 */
[----:B------:R-:W-:Y:S05]  /*0960*/  @!P0 BRA `(.L_x_11657) ;  /* 0x000000c000b48947 */ /* 0x000fea0003800000 */
.L_x_11658:
[----:B------:R-:W-:-:S08]  /*0970*/  NOP ;  /* 0x0000000000007918 */ /* 0x000fd00000000000 */
[----:B------:R-:W1:Y:S02]  /*0980*/  USETMAXREG.TRY_ALLOC.CTAPOOL UP0, 0xa0 ;  /* 0x000000a0000079c8 */ /* 0x000e640008000600 */
[----:B-1----:R-:W-:-:S13]  /*0990*/  PLOP3.LUT P0, PT, PT, PT, UP0, 0x80, 0x0 ;  /* 0x000000000000781c */ /* 0x002fda0003f0f008 */
[----:B------:R-:W-:Y:S05]  /*09a0*/  @!P0 BRA `(.L_x_11658) ;  /* 0xfffffffc00f08947 */ /* 0x000fea000383ffff */
[----:B--2---:R-:W1:Y:S08]  /*09b0*/  S2UR UR7, SR_CTAID.X ;  /* 0x00000000000779c3 */ /* 0x004e700000002500 */
        /* <DEDUP_REMOVED lines=8> */
[----:B------:R-:W-:Y:S01]  /*0a40*/  LOP3.LUT R16, R26, 0x1, RZ, 0xfc, !PT ;  /* 0x000000011a107812 */ /* 0x000fe200078efcff */
[----:B------:R3:W-:Y:S01]  /*0a50*/  STL [R1], RZ ;  /* 0x000000ff01007387 */ /* 0x0007e20000100800 */
[----:B------:R-:W-:Y:S01]  /*0a60*/  ULDC.64 UR36, c[0x0][0x198] ;  /* 0x0000660000247ab9 */ /* 0x000fe20000000a00 */
[----:B------:R-:W-:-:S03]  /*0a70*/  UMOV UR38, URZ ;  /* 0x0000003f00267c82 */ /* 0x000fc60008000000 */
[----:B------:R-:W4:Y:S01]  /*0a80*/  S2UR UR6, SR_SWINHI ;  /* 0x00000000000679c3 */ /* 0x000f220000002f00 */
[----:B--2---:R-:W-:Y:S01]  /*0a90*/  ULEA UR40, UR39, UR40, 0x18 ;  /* 0x0000002827287291 */ /* 0x004fe2000f8ec03f */
[----:B-1----:R-:W-:-:S06]  /*0aa0*/  VIADD R11, R2, 0xffffff80 ;  /* 0xffffff80020b7836 */ /* 0x002fcc0000000000 */
[----:B------:R-:W-:Y:S01]  /*0ab0*/  UMOV UR4, UR40 ;  /* 0x0000002800047c82 */ /* 0x000fe20008000000 */
[----:B----4-:R-:W-:Y:S01]  /*0ac0*/  UMOV UR5, UR6 ;  /* 0x0000000600057c82 */ /* 0x010fe20008000000 */
        /* <DEDUP_REMOVED lines=25> */
[----:B------:R-:W-:Y:S01]  /*0c60*/  LEA.HI R0, R0, R11, RZ, 0x3 ;  /* 0x0000000b00007211 */ /* 0x000fe200078f18ff */
[----:B------:R-:W-:Y:S01]  /*0c70*/  IMAD.HI R2, R12, 0x55555556, RZ ;  /* 0x555555560c027827 */ /* 0x000fe200078e02ff */
[----:B------:R-:W-:Y:S02]  /*0c80*/  LOP3.LUT R9, R9, 0xfffffff8, RZ, 0xc0, !PT ;  /* 0xfffffff809097812 */ /* 0x000fe400078ec0ff */
[----:B------:R-:W-:Y:S01]  /*0c90*/  SHF.R.S32.HI R6, RZ, 0x5, R6 ;  /* 0x00000005ff067819 */ /* 0x000fe20000011406 */
[----:B------:R-:W-:Y:S01]  /*0ca0*/  IMAD.SHL.U32 R3, R3, 0x8, RZ ;  /* 0x0000000803037824 */ /* 0x000fe200078e00ff */
[----:B------:R-:W-:Y:S01]  /*0cb0*/  LEA.HI R4, R2, R2, RZ, 0x1 ;  /* 0x0000000202047211 */ /* 0x000fe200078f08ff */
[----:B------:R-:W-:Y:S01]  /*0cc0*/  IMAD.IADD R9, R8, 0x1, -R9 ;  /* 0x0000000108097824 */ /* 0x000fe200078e0a09 */
[----:B------:R-:W-:Y:S01]  /*0cd0*/  LOP3.LUT R2, R0, 0x1ffffff8, RZ, 0xc0, !PT ;  /* 0x1ffffff800027812 */ /* 0x000fe200078ec0ff */
[----:B------:R-:W-:Y:S01]  /*0ce0*/  IMAD.WIDE R22, R3, 0x2, R22 ;  /* 0x0000000203167825 */ /* 0x000fe200078e0216 */
[----:B------:R-:W-:-:S02]  /*0cf0*/  LOP3.LUT R17, R7, 0x7ffffffc, RZ, 0xc0, !PT ;  /* 0x7ffffffc07117812 */ /* 0x000fc400078ec0ff */
[----:B------:R-:W-:Y:S01]  /*0d00*/  SHF.R.S32.HI R156, RZ, 0x3, R0 ;  /* 0x00000003ff9c7819 */ /* 0x000fe20000011400 */
[----:B------:R-:W-:Y:S02]  /*0d10*/  IMAD R4, R4, -0x3, R12 ;  /* 0xfffffffd04047824 */ /* 0x000fe400078e020c */
[----:B------:R-:W-:Y:S02]  /*0d20*/  IMAD R9, R6, 0x10, R9 ;  /* 0x0000001006097824 */ /* 0x000fe400078e0209 */
[----:B------:R-:W-:Y:S02]  /*0d30*/  IMAD.IADD R2, R11, 0x1, -R2 ;  /* 0x000000010b027824 */ /* 0x000fe400078e0a02 */
[----:B------:R-:W-:Y:S02]  /*0d40*/  IMAD R18, R4, 0x40, R9 ;  /* 0x0000004004127824 */ /* 0x000fe400078e0209 */
[----:B------:R-:W-:Y:S02]  /*0d50*/  IMAD.SHL.U32 R4, R2, 0x8, RZ ;  /* 0x0000000802047824 */ /* 0x000fe400078e00ff */
[----:B------:R-:W-:-:S02]  /*0d60*/  IMAD.MOV.U32 R2, RZ, RZ, RZ ;  /* 0x000000ffff027224 */ /* 0x000fc400078e00ff */
[----:B------:R-:W-:Y:S01]  /*0d70*/  IMAD.IADD R17, R10, 0x1, -R17 ;  /* 0x000000010a117824 */ /* 0x000fe200078e0a11 */
[----:B------:R-:W-:-:S05]  /*0d80*/  SHF.R.S32.HI R5, RZ, 0x1f, R4 ;  /* 0x0000001fff057819 */ /* 0x000fca0000011404 */
[----:B------:R3:W-:Y:S02]  /*0d90*/  STL.64 [R1+0x8], R4 ;  /* 0x0000080401007387 */ /* 0x0007e40000100a00 */
.L_x_11708:
        /* <DEDUP_REMOVED lines=20> */
.L_x_11659:
[----:B------:R-:W-:Y:S01]  /*0ee0*/  ULDC UR6, c[0x0][0xdc4] ;  /* 0x0003710000067ab9 */ /* 0x000fe20000000800 */
[----:B------:R-:W-:Y:S01]  /*0ef0*/  UMOV UR41, UR7 ;  /* 0x0000000700297c82 */ /* 0x000fe20008000000 */
[----:B------:R-:W-:-:S11]  /*0f00*/  UISETP.NE.AND UP0, UPT, UR6, 0x1, UPT ;  /* 0x000000010600788c */ /* 0x000fd6000bf05270 */
[----:B------:R-:W-:Y:S02]  /*0f10*/  @UP0 ULDC.64 UR10, c[0x0][0xdc8] ;  /* 0x00037200000a0ab9 */ /* 0x000fe40000000a00 */
[----:B------:R-:W-:-:S04]  /*0f20*/  UIMAD.WIDE.U32 UR4, UR7, UR10, URZ ;  /* 0x0000000a070472a5 */ /* 0x000fc8000f8e003f */
[----:B------:R-:W-:-:S04]  /*0f30*/  @UP0 USHF.R.U32.HI UR41, URZ, UR11, UR5 ;  /* 0x0000000b3f290299 */ /* 0x000fc80008011605 */
[----:B------:R-:W-:-:S12]  /*0f40*/  UIMAD UR4, UR41, UR6, URZ ;  /* 0x00000006290472a4 */ /* 0x000fd8000f8e023f */
.L_x_11660:
        /* <DEDUP_REMOVED lines=16> */
[----:B------:R-:W4:Y:S01]  /*1050*/  LDC R0, c[0x0][0x288] ;  /* 0x0000a200ff007b82 */ /* 0x000f220000000800 */
[----:B------:R-:W-:Y:S01]  /*1060*/  UIMAD UR42, UR42, 0xc0, URZ ;  /* 0x000000c02a2a78a4 */ /* 0x000fe2000f8e023f */
        /* <DEDUP_REMOVED lines=15> */
[----:B------:R-:W-:Y:S01]  /*1160*/  UMOV UR44, UR8 ;  /* 0x00000008002c7c82 */ /* 0x000fe20008000000 */
[----:B------:R-:W-:Y:S01]  /*1170*/  @UP1 USHF.R.U32.HI UR44, URZ, UR6, UR5 ;  /* 0x000000063f2c1299 */ /* 0x000fe20008011605 */
[----:B------:R-:W-:Y:S02]  /*1180*/  CS2R R36, SRZ ;  /* 0x0000000000247805 */ /* 0x000fe4000001ff00 */
[----:B------:R-:W-:Y:S02]  /*1190*/  CS2R R58, SRZ ;  /* 0x00000000003a7805 */ /* 0x000fe4000001ff00 */
[----:B------:R-:W-:Y:S01]  /*11a0*/  CS2R R44, SRZ ;  /* 0x00000000002c7805 */ /* 0x000fe2000001ff00 */
[----:B------:R-:W-:Y:S01]  /*11b0*/  UIADD3 UR4, -UR44, URZ, URZ ;  /* 0x0000003f2c047290 */ /* 0x000fe2000fffe13f */
[----:B------:R-:W-:Y:S01]  /*11c0*/  IMAD.MOV.U32 R60, RZ, RZ, RZ ;  /* 0x000000ffff3c7224 */ /* 0x000fe200078e00ff */
[C---:B----4-:R-:W-:Y:S01]  /*11d0*/  IADD3 R3, R41.reuse, 0x15f, -R0 ;  /* 0x0000015f29037810 */ /* 0x050fe20007ffe800 */
[----:B------:R-:W-:Y:S01]  /*11e0*/  VIADD R0, R41, 0x9f ;  /* 0x0000009f29007836 */ /* 0x000fe20000000000 */
[----:B------:R-:W-:-:S03]  /*11f0*/  UIMAD UR43, UR43, UR4, UR8 ;  /* 0x000000042b2b72a4 */ /* 0x000fc6000f8e0208 */
[----:B---3--:R-:W-:Y:S01]  /*1200*/  VIADD R4, R3, UR42 ;  /* 0x0000002a03047c36 */ /* 0x008fe20008000000 */
[----:B------:R-:W1:Y:S01]  /*1210*/  @P0 LDC R7, c[0x0][0x42c] ;  /* 0x00010b00ff070b82 */ /* 0x000e620000000800 */
[----:B------:R-:W-:-:S04]  /*1220*/  IMAD.HI R3, R0, 0x66666667, RZ ;  /* 0x6666666700037827 */ /* 0x000fc800078e02ff */
[----:B------:R-:W-:Y:S01]  /*1230*/  IMAD.HI R5, R4, 0x66666667, RZ ;  /* 0x6666666704057827 */ /* 0x000fe200078e02ff */
[----:B------:R-:W-:Y:S02]  /*1240*/  SHF.R.U32.HI R4, RZ, 0x1f, R3 ;  /* 0x0000001fff047819 */ /* 0x000fe40000011603 */
[----:B------:R-:W2:Y:S01]  /*1250*/  @P0 LDC R9, c[0x0][0x430] ;  /* 0x00010c00ff090b82 */ /* 0x000ea20000000800 */
[----:B------:R-:W-:Y:S01]  /*1260*/  IMAD.U32 R19, RZ, RZ, UR43 ;  /* 0x0000002bff137e24 */ /* 0x000fe2000f8e00ff */
[----:B------:R-:W-:Y:S02]  /*1270*/  SHF.R.U32.HI R6, RZ, 0x1f, R5 ;  /* 0x0000001fff067819 */ /* 0x000fe40000011605 */
[----:B------:R-:W-:Y:S01]  /*1280*/  LEA.HI.SX32 R4, R3, R4, 0x1a ;  /* 0x0000000403047211 */ /* 0x000fe200078fd2ff */
[----:B------:R-:W-:Y:S01]  /*1290*/  IMAD.MOV.U32 R3, RZ, RZ, RZ ;  /* 0x000000ffff037224 */ /* 0x000fe200078e00ff */
[----:B------:R-:W-:-:S04]  /*12a0*/  LEA.HI.SX32 R5, R5, R6, 0x1a ;  /* 0x0000000605057211 */ /* 0x000fc800078fd2ff */
[----:B------:R-:W-:-:S04]  /*12b0*/  VIMNMX R40, R4, R5, PT ;  /* 0x0000000504287248 */ /* 0x000fc80003fe0100 */
[----:B------:R-:W-:Y:S01]  /*12c0*/  ISETP.GE.AND P1, PT, R40, 0x1, PT ;  /* 0x000000012800780c */ /* 0x000fe20003f26270 */
[----:B-1----:R-:W-:Y:S01]  /*12d0*/  @P0 IMAD.HI.U32 R0, R7, UR43, RZ ;  /* 0x0000002b07000c27 */ /* 0x002fe2000f8e00ff */
[----:B------:R-:W-:-:S04]  /*12e0*/  CS2R R6, SRZ ;  /* 0x0000000000067805 */ /* 0x000fc8000001ff00 */
[----:B--2---:R-:W-:Y:S01]  /*12f0*/  @P0 SHF.R.U32.HI R19, RZ, R9, R0 ;  /* 0x00000009ff130219 */ /* 0x004fe20000011600 */
[----:B------:R-:W-:Y:S01]  /*1300*/  IMAD.MOV.U32 R0, RZ, RZ, RZ ;  /* 0x000000ffff007224 */ /* 0x000fe200078e00ff */
[----:B------:R-:W-:Y:S02]  /*1310*/  PLOP3.LUT P0, PT, PT, PT, PT, 0x80, 0x0 ;  /* 0x000000000000781c */ /* 0x000fe40003f0f070 */
[----:B------:R-:W-:-:S03]  /*1320*/  CS2R R8, SRZ ;  /* 0x0000000000087805 */ /* 0x000fc6000001ff00 */
[----:B------:R-:W-:Y:S08]  /*1330*/  @!P1 BRA `(.L_x_11661) ;  /* 0x000000a400b09947 */ /* 0x000ff00003800000 */
        /* <DEDUP_REMOVED lines=33> */
.L_x_11662:
[----:B------:R-:W1:Y:S01]  /*1550*/  LDC.64 R12, c[0x0][0x990] ;  /* 0x00026400ff0c7b82 */ /* 0x000e620000000a00 */
[----:B------:R-:W2:Y:S01]  /*1560*/  LDL R26, [R1] ;  /* 0x00000000011a7983 */ /* 0x000ea20000100800 */
[----:B------:R-:W-:Y:S01]  /*1570*/  IMAD.U32 R5, RZ, RZ, UR44 ;  /* 0x0000002cff057e24 */ /* 0x000fe2000f8e00ff */
[----:B------:R-:W-:-:S05]  /*1580*/  ULDC UR4, c[0x0][0x9d8] ;  /* 0x0002760000047ab9 */ /* 0x000fca0000000800 */
[----:B------:R-:W3:Y:S01]  /*1590*/  LDC.64 R20, c[0x0][0x998] ;  /* 0x00026600ff147b82 */ /* 0x000ee20000000a00 */
[----:B-1----:R-:W-:-:S04]  /*15a0*/  ISETP.NE.U32.AND P0, PT, R12, RZ, PT ;  /* 0x000000ff0c00720c */ /* 0x002fc80003f05070 */
[----:B------:R-:W-:Y:S02]  /*15b0*/  ISETP.NE.AND.EX P0, PT, R13, RZ, PT, P0 ;  /* 0x000000ff0d00720c */ /* 0x000fe40003f05300 */
[----:B---3--:R-:W-:-:S04]  /*15c0*/  ISETP.NE.U32.AND P1, PT, R20, RZ, PT ;  /* 0x000000ff1400720c */ /* 0x008fc80003f25070 */
[----:B------:R-:W-:-:S07]  /*15d0*/  ISETP.NE.AND.EX P1, PT, R21, RZ, PT, P1 ;  /* 0x000000ff1500720c */ /* 0x000fce0003f25310 */
[----:B------:R-:W1:Y:S01]  /*15e0*/  @P0 LDC.64 R8, c[0x0][0x9a8] ;  /* 0x00026a00ff080b82 */ /* 0x000e620000000a00 */
[----:B------:R-:W-:-:S07]  /*15f0*/  @P0 SHF.R.S32.HI R3, RZ, 0x1f, R5 ;  /* 0x0000001fff030819 */ /* 0x000fce0000011405 */
[----:B------:R-:W3:Y:S01]  /*1600*/  @P1 LDC.64 R10, c[0x0][0x9b8] ;  /* 0x00026e00ff0a1b82 */ /* 0x000ee20000000a00 */
[----:B------:R-:W-:-:S07]  /*1610*/  @P1 SHF.R.S32.HI R5, RZ, 0x1f, R5 ;  /* 0x0000001fff051819 */ /* 0x000fce0000011405 */
[----:B------:R-:W4:Y:S08]  /*1620*/  @P1 LDC.64 R24, c[0x0][0x9c0] ;  /* 0x00027000ff181b82 */ /* 0x000f300000000a00 */
[----:B------:R-:W5:Y:S01]  /*1630*/  @P0 LDC.64 R14, c[0x0][0x9b0] ;  /* 0x00026c00ff0e0b82 */ /* 0x000f620000000a00 */
[----:B-1----:R-:W-:Y:S01]  /*1640*/  @P0 IMAD R0, R3, R8, RZ ;  /* 0x0000000803000224 */ /* 0x002fe200078e02ff */
[----:B------:R-:W-:-:S03]  /*1650*/  @P0 SHF.R.S32.HI R3, RZ, 0x1f, R19 ;  /* 0x0000001fff030819 */ /* 0x000fc60000011413 */
[----:B------:R-:W-:Y:S02]  /*1660*/  @P0 IMAD R9, R9, UR44, R0 ;  /* 0x0000002c09090c24 */ /* 0x000fe4000f8e0200 */
[----:B---3--:R-:W-:Y:S02]  /*1670*/  @P1 IMAD R6, R5, R10, RZ ;  /* 0x0000000a05061224 */ /* 0x008fe400078e02ff */
[----:B------:R-:W-:-:S04]  /*1680*/  @P0 IMAD.WIDE.U32 R4, R8, UR44, RZ ;  /* 0x0000002c08040c25 */ /* 0x000fc8000f8e00ff */
[----:B------:R-:W-:Y:S01]  /*1690*/  @P0 IMAD.IADD R5, R5, 0x1, R9 ;  /* 0x0000000105050824 */ /* 0x000fe200078e0209 */
[----:B------:R-:W-:Y:S01]  /*16a0*/  @P1 SHF.R.S32.HI R9, RZ, 0x1f, R19 ;  /* 0x0000001fff091819 */ /* 0x000fe20000011413 */
[----:B------:R-:W-:Y:S02]  /*16b0*/  @P1 IMAD R11, R11, UR44, R6 ;  /* 0x0000002c0b0b1c24 */ /* 0x000fe4000f8e0206 */
[----:B------:R-:W-:-:S04]  /*16c0*/  @P1 IMAD.WIDE.U32 R6, R10, UR44, RZ ;  /* 0x0000002c0a061c25 */ /* 0x000fc8000f8e00ff */
[----:B----4-:R-:W-:Y:S02]  /*16d0*/  @P1 IMAD R8, R9, R24, RZ ;  /* 0x0000001809081224 */ /* 0x010fe400078e02ff */
[-C--:B-----5:R-:W-:Y:S02]  /*16e0*/  @P0 IMAD R0, R3, R14.reuse, RZ ;  /* 0x0000000e03000224 */ /* 0x0a0fe400078e02ff */
[----:B------:R-:W-:Y:S02]  /*16f0*/  @P1 IMAD.IADD R7, R7, 0x1, R11 ;  /* 0x0000000107071824 */ /* 0x000fe400078e020b */
[C---:B------:R-:W-:Y:S02]  /*1700*/  @P1 IMAD R11, R19.reuse, R25, R8 ;  /* 0x00000019130b1224 */ /* 0x040fe400078e0208 */
[C---:B------:R-:W-:Y:S02]  /*1710*/  @P0 IMAD R3, R19.reuse, R15, R0 ;  /* 0x0000000f13030224 */ /* 0x040fe400078e0200 */
[----:B------:R-:W-:-:S04]  /*1720*/  @P0 IMAD.WIDE.U32 R4, R19, R14, R4 ;  /* 0x0000000e13040225 */ /* 0x000fc800078e0004 */
[----:B------:R-:W-:Y:S01]  /*1730*/  @P1 IMAD.WIDE.U32 R8, R19, R24, R6 ;  /* 0x0000001813081225 */ /* 0x000fe200078e0006 */
[----:B------:R-:W-:Y:S02]  /*1740*/  @P0 IADD3 R3, R5, R3, RZ ;  /* 0x0000000305030210 */ /* 0x000fe40007ffe0ff */
[----:B------:R-:W-:Y:S01]  /*1750*/  @P0 LEA R6, P2, R4, R12, 0x2 ;  /* 0x0000000c04060211 */ /* 0x000fe200078410ff */
[----:B------:R-:W-:Y:S01]  /*1760*/  @P1 IMAD.IADD R0, R9, 0x1, R11 ;  /* 0x0000000109001824 */ /* 0x000fe200078e020b */
[----:B------:R-:W-:Y:S02]  /*1770*/  @P1 LEA R10, P3, R8, R20, 0x2 ;  /* 0x00000014080a1211 */ /* 0x000fe400078610ff */
[----:B------:R-:W-:Y:S01]  /*1780*/  @P0 LEA.HI.X R7, R4, R13, R3, 0x2, P2 ;  /* 0x0000000d04070211 */ /* 0x000fe200010f1403 */
[----:B------:R-:W-:Y:S01]  /*1790*/  IMAD.MOV.U32 R3, RZ, RZ, 0x3f800000 ;  /* 0x3f800000ff037424 */ /* 0x000fe200078e00ff */
[----:B------:R-:W-:Y:S01]  /*17a0*/  @P1 LEA.HI.X R11, R8, R21, R0, 0x2, P3 ;  /* 0x00000015080b1211 */ /* 0x000fe200018f1400 */
[----:B------:R-:W-:-:S04]  /*17b0*/  IMAD.MOV.U32 R0, RZ, RZ, 0x3f800000 ;  /* 0x3f800000ff007424 */ /* 0x000fc800078e00ff */
[----:B------:R-:W3:Y:S04]  /*17c0*/  @P0 LDG.E R3, desc[UR46][R6.64] ;  /* 0x0000002e06030981 */ /* 0x000ee8000c1e1900 */
[----:B------:R-:W3:Y:S01]  /*17d0*/  @P1 LDG.E R0, desc[UR46][R10.64] ;  /* 0x0000002e0a001981 */ /* 0x000ee2000c1e1900 */
[----:B------:R-:W-:Y:S02]  /*17e0*/  ISETP.NE.AND P1, PT, R16, 0x3, PT ;  /* 0x000000031000780c */ /* 0x000fe40003f25270 */
[----:B--2---:R-:W-:-:S04]  /*17f0*/  LEA.HI R4, R26, R26, RZ, 0x1 ;  /* 0x0000001a1a047211 */ /* 0x004fc800078f08ff */
[----:B------:R-:W-:-:S05]  /*1800*/  LOP3.LUT R4, R4, 0xfffffffe, RZ, 0xc0, !PT ;  /* 0xfffffffe04047812 */ /* 0x000fca00078ec0ff */
[----:B------:R-:W-:-:S05]  /*1810*/  IMAD.IADD R4, R26, 0x1, -R4 ;  /* 0x000000011a047824 */ /* 0x000fca00078e0a04 */
[----:B------:R-:W-:-:S04]  /*1820*/  SHF.L.U32 R4, R4, 0x1f, RZ ;  /* 0x0000001f04047819 */ /* 0x000fc800000006ff */
[----:B------:R-:W1:Y:S01]  /*1830*/  SYNCS.PHASECHK.TRANS64.TRYWAIT P0, [UR40+0x13200], R4 ;  /* 0x01320004ff0075a7 */ /* 0x000e620008000168 */
[----:B---3--:R-:W-:-:S04]  /*1840*/  FMUL.FTZ R0, R3, R0 ;  /* 0x0000000003007220 */ /* 0x008fc80000410000 */
[----:B------:R-:W-:Y:S01]  /*1850*/  FMUL.FTZ R0, R0, UR4 ;  /* 0x0000000400007c20 */ /* 0x000fe20008410000 */
[----:B-1----:R-:W-:Y:S06]  /*1860*/  @!P0 BRA `(.L_x_11663) ;  /* 0x000000dc00cc8947 */ /* 0x002fec0003800000 */
.L_x_11778:
[----:B------:R-:W-:Y:S05]  /*1870*/  @!P1 BRA `(.L_x_11664) ;  /* 0x0000000000049947 */ /* 0x000fea0003800000 */
[----:B------:R-:W-:Y:S01]  /*1880*/  BPT.TRAP 0x1 ;  /* 0x000000040000795c */ /* 0x000fe20000300000 */
.L_x_11664:
[----:B-1----:R-:W-:Y:S01]  /*1890*/  IMAD.U32 R3, RZ, RZ, UR38 ;  /* 0x00000026ff037e24 */ /* 0x002fe2000f8e00ff */
[----:B------:R-:W-:-:S04]  /*18a0*/  SHF.L.U32 R4, R2, 0x1f, RZ ;  /* 0x0000001f02047819 */ /* 0x000fc800000006ff */
[----:B------:R-:W-:-:S04]  /*18b0*/  LEA R3, R3, UR40, 0x3 ;  /* 0x0000002803037c11 */ /* 0x000fc8000f8e18ff */
[----:B------:R1:W2:Y:S01]  /*18c0*/  SYNCS.PHASECHK.TRANS64.TRYWAIT P0, [R3+URZ+0x13230], R4 ;  /* 0x01323004030075a7 */ /* 0x0002a2000800017f */
[----:B------:R-:W-:Y:S05]  /*18d0*/  @!P1 BRA `(.L_x_11665) ;  /* 0x0000000000049947 */ /* 0x000fea0003800000 */
[----:B------:R-:W-:Y:S01]  /*18e0*/  BPT.TRAP 0x1 ;  /* 0x000000040000795c */ /* 0x000fe20000300000 */
.L_x_11665:
[----:B--2---:R-:W-:Y:S05]  /*18f0*/  @P0 BRA `(.L_x_11666) ;  /* 0x0000000000080947 */ /* 0x004fea0003800000 */
[----:B------:R-:W2:Y:S02]  /*1900*/  SYNCS.PHASECHK.TRANS64.TRYWAIT P0, [R3+URZ+0x13230], R4 ;  /* 0x01323004030075a7 */ /* 0x000ea4000800017f */
[----:B--2---:R-:W-:Y:S05]  /*1910*/  @!P0 BRA `(.L_x_11667) ;  /* 0x000000dc00b88947 */ /* 0x004fea0003800000 */
.L_x_11666:
        /* <DEDUP_REMOVED lines=15> */
[----:B------:R-:W3:Y:S01]  /*1a10*/  LDC R54, c[0x0][0x288] ;  /* 0x0000a200ff367b82 */ /* 0x000ee20000000800 */
[----:B------:R-:W-:Y:S01]  /*1a20*/  UMOV UR9, 0x80000020 ;  /* 0x8000002000097882 */ /* 0x000fe20000000000 */
[----:B------:R-:W-:Y:S01]  /*1a30*/  UMOV UR11, 0x80000020 ;  /* 0x80000020000b7882 */ /* 0x000fe20000000000 */
[----:B------:R-:W-:-:S02]  /*1a40*/  IMAD R53, R40, -0xa0, R41 ;  /* 0xffffff6028357824 */ /* 0x000fc400078e0229 */
[----:B-12---:R-:W-:Y:S02]  /*1a50*/  @!P0 VIADD R3, R3, 0x13240 ;  /* 0x0001324003038836 */ /* 0x006fe40000000000 */
[----:B------:R-:W-:-:S03]  /*1a60*/  UIMAD UR4, UR38, 0x280, UR4 ;  /* 0x00000280260478a4 */ /* 0x000fc6000f8e0204 */
[----:B------:R-:W-:Y:S01]  /*1a70*/  @!P0 PRMT R3, RZ, 0x654, R3 ;  /* 0x00000654ff038816 */ /* 0x000fe20000000003 */
        /* <DEDUP_REMOVED lines=8> */
[----:B---3--:R-:W-:Y:S01]  /*1b00*/  IADD3 R41, -R54, UR42, R41 ;  /* 0x0000002a36297c10 */ /* 0x008fe2000fffe129 */
        /* <DEDUP_REMOVED lines=31> */
[----:B------:R-:W-:Y:S01]  /*1d00*/  UIADD3 UR10, UR4, 0x102, URZ ;  /* 0x00000102040a7890 */ /* 0x000fe2000fffe03f */
[----:B------:R-:W1:Y:S01]  /*1d10*/  MUFU.TANH R104, R104 ;  /* 0x0000006800687308 */ /* 0x000e620000002400 */
[----:B------:R-:W-:Y:S01]  /*1d20*/  UMOV UR11, 0x80000020 ;  /* 0x80000020000b7882 */ /* 0x000fe20000000000 */
[----:B------:R-:W-:-:S02]  /*1d30*/  VIADD R115, R18, UR42 ;  /* 0x0000002a12737c36 */ /* 0x000fc40008000000 */
        /* <DEDUP_REMOVED lines=11> */
[----:B------:R-:W-:-:S02]  /*1df0*/  FMUL.FTZ R11, R0, R116 ;  /* 0x00000074000b7220 */ /* 0x000fc40000410000 */
        /* <DEDUP_REMOVED lines=37> */
[----:B------:R-:W-:Y:S01]  /*2050*/  FMUL.FTZ R45, R0, R72 ;  /* 0x00000048002d7220 */ /* 0x000fe20000410000 */
[----:B------:R-:W-:Y:S01]  /*2060*/  IADD3 R72, -R54, 0xa1, R53 ;  /* 0x000000a136487810 */ /* 0x000fe20007ffe135 */
[C---:B------:R-:W-:Y:S01]  /*2070*/  FMUL.FTZ R49, R0.reuse, R80 ;  /* 0x0000005000317220 */ /* 0x040fe20000410000 */
[C---:B------:R-:W-:Y:S01]  /*2080*/  FMUL.FTZ R80, R0.reuse, R74 ;  /* 0x0000004a00507220 */ /* 0x040fe20000410000 */
[----:B------:R-:W-:Y:S01]  /*2090*/  VIADD R74, R53, 0xa0 ;  /* 0x000000a0354a7836 */ /* 0x000fe20000000000 */
[----:B------:R-:W-:Y:S01]  /*20a0*/  QGMMA.64x32x32.F32.E4M3.E4M3 R56, gdesc[UR8], R56, gsb0 ;  /* 0x00600000083879f3 */ /* 0x000fe20008000838 */
[C---:B------:R-:W-:Y:S02]  /*20b0*/  IMAD R72, R17.reuse, -0x2, R72 ;  /* 0xfffffffe11487824 */ /* 0x040fe400078e0248 */
[----:B------:R-:W-:Y:S01]  /*20c0*/  FMUL.FTZ R47, R0, R76 ;  /* 0x0000004c002f7220 */ /* 0x000fe20000410000 */
[----:B------:R-:W-:-:S02]  /*20d0*/  IMAD R74, R17, -0x2, R74 ;  /* 0xfffffffe114a7824 */ /* 0x000fc400078e024a */
[----:B------:R-:W-:Y:S01]  /*20e0*/  FMUL.FTZ R51, R0, R84 ;  /* 0x0000005400337220 */ /* 0x000fe20000410000 */
[----:B------:R-:W-:Y:S01]  /*20f0*/  UIADD3 UR10, UR4, 0x202, URZ ;  /* 0x00000202040a7890 */ /* 0x000fe2000fffe03f */
[----:B------:R-:W-:Y:S01]  /*2100*/  IADD3 R53, R72, 0x8, R115 ;  /* 0x0000000848357810 */ /* 0x000fe20007ffe073 */
[----:B------:R-:W-:Y:S01]  /*2110*/  UMOV UR11, 0x80000020 ;  /* 0x80000020000b7882 */ /* 0x000fe20000000000 */
[C---:B------:R-:W-:Y:S01]  /*2120*/  FMUL.FTZ R48, R0.reuse, R77 ;  /* 0x0000004d00307220 */ /* 0x040fe20000410000 */
[----:B------:R-:W-:Y:S01]  /*2130*/  FMUL.FTZ R77, R0, R75 ;  /* 0x0000004b004d7220 */ /* 0x000fe20000410000 */
[----:B------:R-:W-:Y:S01]  /*2140*/  VIMNMX R76, R74, R53, PT ;  /* 0x000000354a4c7248 */ /* 0x000fe20003fe0100 */
        /* <DEDUP_REMOVED lines=10> */
[----:B------:R-:W1:Y:S01]  /*21f0*/  MUFU.TANH R77, R77 ;  /* 0x0000004d004d7308 */ /* 0x000e620000002400 */
[----:B--2---:R-:W-:Y:S01]  /*2200*/  FSEL R125, R125, -INF , P4 ;  /* 0xff8000007d7d7808 */ /* 0x004fe20002000000 */
[----:B------:R-:W-:Y:S01]  /*2210*/  FMUL.FTZ R81, R0, R82 ;  /* 0x0000005200517220 */ /* 0x000fe20000410000 */
[----:B------:R-:W-:Y:S01]  /*2220*/  ISETP.GT.AND P2, PT, R76, 0x9, PT ;  /* 0x000000094c00780c */ /* 0x000fe20003f44270 */
[C---:B------:R-:W-:Y:S01]  /*2230*/  FMUL.FTZ R83, R0.reuse, R83 ;  /* 0x0000005300537220 */ /* 0x040fe20000410000 */
[----:B---3--:R-:W-:Y:S01]  /*2240*/  FSEL R129, R129, -INF , P5 ;  /* 0xff80000081817808 */ /* 0x008fe20002800000 */
[----:B------:R-:W-:Y:S01]  /*2250*/  FMUL.FTZ R82, R0, R86 ;  /* 0x0000005600527220 */ /* 0x000fe20000410000 */
[----:B------:R-:W-:Y:S01]  /*2260*/  ISETP.GT.AND P3, PT, R76, 0x10, PT ;  /* 0x000000104c00780c */ /* 0x000fe20003f64270 */
[----:B------:R-:W2:Y:S01]  /*2270*/  MUFU.TANH R78, R78 ;  /* 0x0000004e004e7308 */ /* 0x000ea20000002400 */
[----:B----4-:R-:W-:Y:S01]  /*2280*/  FSEL R131, R131, -INF , P2 ;  /* 0xff80000083837808 */ /* 0x010fe20001000000 */
[----:B------:R-:W-:Y:S01]  /*2290*/  FMUL.FTZ R87, R0, R87 ;  /* 0x0000005700577220 */ /* 0x000fe20000410000 */
[----:B------:R-:W-:Y:S01]  /*22a0*/  ISETP.GT.AND P4, PT, R76, 0x11, PT ;  /* 0x000000114c00780c */ /* 0x000fe20003f84270 */
[----:B------:R-:W-:Y:S01]  /*22b0*/  ULDC UR4, c[0x0][0x988] ;  /* 0x0002620000047ab9 */ /* 0x000fe20000000800 */
[----:B-----5:R-:W-:-:S02]  /*22c0*/  FSEL R133, R133, -INF , P3 ;  /* 0xff80000085857808 */ /* 0x020fc40001800000 */
[C---:B------:R-:W-:Y:S01]  /*22d0*/  ISETP.GT.AND P2, PT, R76.reuse, 0x18, PT ;  /* 0x000000184c00780c */ /* 0x040fe20003f44270 */
[----:B------:R-:W3:Y:S01]  /*22e0*/  MUFU.TANH R79, R79 ;  /* 0x0000004f004f7308 */ /* 0x000ee20000002400 */
[----:B------:R-:W-:Y:S02]  /*22f0*/  FSEL R135, R135, -INF , P4 ;  /* 0xff80000087877808 */ /* 0x000fe40002000000 */
[C---:B------:R-:W-:Y:S02]  /*2300*/  ISETP.GT.AND P3, PT, R76.reuse, 0x19, PT ;  /* 0x000000194c00780c */ /* 0x040fe40003f64270 */
[----:B------:R-:W-:Y:S02]  /*2310*/  FSEL R137, R137, -INF , P2 ;  /* 0xff80000089897808 */ /* 0x000fe40001000000 */
[----:B------:R-:W-:Y:S01]  /*2320*/  ISETP.GT.AND P2, PT, R76, 0x20, PT ;  /* 0x000000204c00780c */ /* 0x000fe20003f44270 */
[----:B------:R-:W4:Y:S01]  /*2330*/  MUFU.TANH R81, R81 ;  /* 0x0000005100517308 */ /* 0x000f220000002400 */
[----:B------:R-:W-:-:S02]  /*2340*/  FSEL R117, R117, -INF , P3 ;  /* 0xff80000075757808 */ /* 0x000fc40001800000 */
[C---:B------:R-:W-:Y:S02]  /*2350*/  ISETP.GT.AND P3, PT, R76.reuse, 0x21, PT ;  /* 0x000000214c00780c */ /* 0x040fe40003f64270 */
[----:B------:R-:W-:Y:S02]  /*2360*/  FSEL R121, R121, -INF , P2 ;  /* 0xff80000079797808 */ /* 0x000fe40001000000 */
[C---:B------:R-:W-:Y:S01]  /*2370*/  ISETP.GT.AND P2, PT, R76.reuse, 0x28, PT ;  /* 0x000000284c00780c */ /* 0x040fe20003f44270 */
[----:B------:R-:W5:Y:S01]  /*2380*/  MUFU.TANH R83, R83 ;  /* 0x0000005300537308 */ /* 0x000f620000002400 */
[----:B------:R-:W-:Y:S02]  /*2390*/  FSEL R123, R123, -INF , P3 ;  /* 0xff8000007b7b7808 */ /* 0x000fe40001800000 */
[----:B------:R-:W-:Y:S02]  /*23a0*/  ISETP.GT.AND P3, PT, R76, 0x29, PT ;  /* 0x000000294c00780c */ /* 0x000fe40003f64270 */
[----:B------:R-:W-:Y:S01]  /*23b0*/  FSEL R127, R127, -INF , P2 ;  /* 0xff8000007f7f7808 */ /* 0x000fe20001000000 */
[----:B------:R-:W-:-:S02]  /*23c0*/  WARPGROUP.DEPBAR.LE gsb0, 0x0 ;  /* 0x00008000000079c5 */ /* 0x000fc40000010000 */
[----:B------:R-:W-:Y:S01]  /*23d0*/  FMUL.FTZ R53, R0, R56 ;  /* 0x0000003800357220 */ /* 0x000fe20000410000 */
[----:B------:R-:W-:Y:S01]  /*23e0*/  FMNMX.FTZ R56, R119, R125, !PT ;  /* 0x0000007d77387209 */ /* 0x000fe20007810000 */
[----:B------:R-:W-:Y:S01]  /*23f0*/  WARPGROUP.ARRIVE ;  /* 0x00000000000079c5 */ /* 0x000fe20000000000 */
[----:B------:R-:W-:Y:S01]  /*2400*/  ISETP.GT.AND P2, PT, R76, 0x30, PT ;  /* 0x000000304c00780c */ /* 0x000fe20003f44270 */
[C---:B------:R-:W-:Y:S01]  /*2410*/  FMUL.FTZ R63, R0.reuse, R63 ;  /* 0x0000003f003f7220 */ /* 0x040fe20000410000 */
[----:B------:R-:W-:Y:S01]  /*2420*/  FMNMX.FTZ R84, R129, R56, !PT ;  /* 0x0000003881547209 */ /* 0x000fe20007810000 */
[----:B------:R-:W-:Y:S01]  /*2430*/  FMUL.FTZ R56, R0, R58 ;  /* 0x0000003a00387220 */ /* 0x000fe20000410000 */
[----:B------:R-:W-:Y:S01]  /*2440*/  FSEL R93, R93, -INF , P3 ;  /* 0xff8000005d5d7808 */ /* 0x000fe20001800000 */
[----:B------:R-:W-:Y:S01]  /*2450*/  QGMMA.64x32x32.F32.E4M3.E4M3 R24, gdesc[UR8], R24, gsb0 ;  /* 0x00600000081879f3 */ /* 0x000fe20008000818 */
[----:B------:R-:W-:Y:S01]  /*2460*/  FMNMX.FTZ R84, R131, R84, !PT ;  /* 0x0000005483547209 */ /* 0x000fe20007810000 */
[----:B------:R1:W-:Y:S01]  /*2470*/  MUFU.TANH R95, R63 ;  /* 0x0000003f005f7308 */ /* 0x0003e20000002400 */
[----:B------:R-:W-:Y:S01]  /*2480*/  ISETP.GT.AND P3, PT, R76, 0x31, PT ;  /* 0x000000314c00780c */ /* 0x000fe20003f64270 */
[C---:B------:R-:W-:Y:S01]  /*2490*/  FMUL.FTZ R58, R0.reuse, R59 ;  /* 0x0000003b003a7220 */ /* 0x040fe20000410000 */
[----:B------:R-:W-:Y:S01]  /*24a0*/  FMNMX.FTZ R84, R133, R84, !PT ;  /* 0x0000005485547209 */ /* 0x000fe20007810000 */
[----:B------:R-:W-:Y:S01]  /*24b0*/  FMUL.FTZ R59, R0, R62 ;  /* 0x0000003e003b7220 */ /* 0x000fe20000410000 */
[----:B------:R-:W-:Y:S01]  /*24c0*/  FSEL R85, R88, -INF , P2 ;  /* 0xff80000058557808 */ /* 0x000fe20001000000 */
[----:B------:R-:W-:Y:S01]  /*24d0*/  FMUL.FTZ R62, R0, R67 ;  /* 0x00000043003e7220 */ /* 0x000fe20000410000 */
[----:B------:R-:W-:Y:S01]  /*24e0*/  FMNMX.FTZ R84, R135, R84, !PT ;  /* 0x0000005487547209 */ /* 0x000fe20007810000 */
[----:B------:R-:W5:Y:S01]  /*24f0*/  MUFU.TANH R82, R82 ;  /* 0x0000005200527308 */ /* 0x000f620000002400 */
[----:B------:R-:W-:Y:S01]  /*2500*/  ISETP.GT.AND P2, PT, R76, 0x38, PT ;  /* 0x000000384c00780c */ /* 0x000fe20003f44270 */
[C---:B------:R-:W-:Y:S01]  /*2510*/  FMUL.FTZ R66, R0.reuse, R66 ;  /* 0x0000004200427220 */ /* 0x040fe20000410000 */
[----:B------:R-:W-:Y:S01]  /*2520*/  FMNMX.FTZ R84, R137, R84, !PT ;  /* 0x0000005489547209 */ /* 0x000fe20007810000 */
[C---:B------:R-:W-:Y:S01]  /*2530*/  FMUL.FTZ R70, R0.reuse, R70 ;  /* 0x0000004600467220 */ /* 0x040fe20000410000 */
[----:B------:R-:W-:Y:S01]  /*2540*/  FSEL R73, R89, -INF , P3 ;  /* 0xff80000059497808 */ /* 0x000fe20001800000 */
[----:B------:R-:W-:Y:S01]  /*2550*/  FMUL.FTZ R57, R0, R57 ;  /* 0x0000003900397220 */ /* 0x000fe20000410000 */
[----:B------:R-:W-:Y:S01]  /*2560*/  FMNMX.FTZ R84, R117, R84, !PT ;  /* 0x0000005475547209 */ /* 0x000fe20007810000 */
[----:B------:R-:W5:Y:S01]  /*2570*/  MUFU.TANH R87, R87 ;  /* 0x0000005700577308 */ /* 0x000f620000002400 */
[----:B------:R-:W-:-:S02]  /*2580*/  ISETP.GT.AND P3, PT, R76, 0x39, PT ;  /* 0x000000394c00780c */ /* 0x000fc40003f64270 */
[----:B------:R-:W-:Y:S02]  /*2590*/  FMNMX.FTZ R84, R121, R84, !PT ;  /* 0x0000005479547209 */ /* 0x000fe40007810000 */
[----:B-1----:R-:W-:Y:S02]  /*25a0*/  FSEL R63, R90, -INF , P2 ;  /* 0xff8000005a3f7808 */ /* 0x002fe40001000000 */
[----:B------:R-:W-:Y:S01]  /*25b0*/  FMNMX.FTZ R84, R123, R84, !PT ;  /* 0x000000547b547209 */ /* 0x000fe20007810000 */
[----:B------:R-:W1:Y:S01]  /*25c0*/  MUFU.TANH R56, R56 ;  /* 0x0000003800387308 */ /* 0x000e620000002400 */
[----:B------:R-:W-:Y:S02]  /*25d0*/  ISETP.GT.AND P2, PT, R76, 0x40, PT ;  /* 0x000000404c00780c */ /* 0x000fe40003f44270 */
[----:B------:R-:W-:Y:S02]  /*25e0*/  FMNMX.FTZ R84, R127, R84, !PT ;  /* 0x000000547f547209 */ /* 0x000fe40007810000 */
[----:B------:R-:W-:-:S02]  /*25f0*/  FSEL R67, R91, -INF , P3 ;  /* 0xff8000005b437808 */ /* 0x000fc40001800000 */
[----:B------:R-:W-:Y:S01]  /*2600*/  FMNMX.FTZ R84, R93, R84, !PT ;  /* 0x000000545d547209 */ /* 0x000fe20007810000 */
[----:B------:R-:W1:Y:S01]  /*2610*/  MUFU.TANH R58, R58 ;  /* 0x0000003a003a7308 */ /* 0x000e620000002400 */
[----:B------:R-:W-:Y:S02]  /*2620*/  ISETP.GT.AND P3, PT, R76, 0x41, PT ;  /* 0x000000414c00780c */ /* 0x000fe40003f64270 */
[----:B------:R-:W-:Y:S02]  /*2630*/  FMNMX.FTZ R84, R85, R84, !PT ;  /* 0x0000005455547209 */ /* 0x000fe40007810000 */
[----:B------:R-:W-:Y:S01]  /*2640*/  FSEL R75, R80, -INF , P2 ;  /* 0xff800000504b7808 */ /* 0x000fe20001000000 */
[----:B------:R-:W-:Y:S01]  /*2650*/  FMUL.FTZ R80, R0, R71 ;  /* 0x0000004700507220 */ /* 0x000fe20000410000 */
[----:B------:R-:W-:Y:S01]  /*2660*/  FMNMX.FTZ R84, R73, R84, !PT ;  /* 0x0000005449547209 */ /* 0x000fe20007810000 */
[----:B------:R-:W1:Y:S01]  /*2670*/  MUFU.TANH R59, R59 ;  /* 0x0000003b003b7308 */ /* 0x000e620000002400 */
[----:B------:R-:W-:-:S02]  /*2680*/  ISETP.GT.AND P2, PT, R76, 0x48, PT ;  /* 0x000000484c00780c */ /* 0x000fc40003f44270 */
[----:B------:R-:W-:Y:S02]  /*2690*/  FMNMX.FTZ R84, R63, R84, !PT ;  /* 0x000000543f547209 */ /* 0x000fe40007810000 */
[----:B------:R-:W-:Y:S02]  /*26a0*/  FSEL R77, R77, -INF , P3 ;  /* 0xff8000004d4d7808 */ /* 0x000fe40001800000 */
[----:B------:R-:W-:Y:S01]  /*26b0*/  FMNMX.FTZ R84, R67, R84, !PT ;  /* 0x0000005443547209 */ /* 0x000fe20007810000 */
[----:B------:R-:W1:Y:S01]  /*26c0*/  MUFU.TANH R66, R66 ;  /* 0x0000004200427308 */ /* 0x000e620000002400 */
[----:B------:R-:W-:Y:S02]  /*26d0*/  ISETP.GT.AND P3, PT, R76, 0x49, PT ;  /* 0x000000494c00780c */ /* 0x000fe40003f64270 */
[----:B------:R-:W-:Y:S02]  /*26e0*/  FMNMX.FTZ R84, R75, R84, !PT ;  /* 0x000000544b547209 */ /* 0x000fe40007810000 */
[----:B--2---:R-:W-:-:S02]  /*26f0*/  FSEL R71, R78, -INF , P2 ;  /* 0xff8000004e477808 */ /* 0x004fc40001000000 */
[----:B------:R-:W-:Y:S01]  /*2700*/  FMNMX.FTZ R84, R77, R84, !PT ;  /* 0x000000544d547209 */ /* 0x000fe20007810000 */
[----:B------:R-:W2:Y:S01]  /*2710*/  MUFU.TANH R62, R62 ;  /* 0x0000003e003e7308 */ /* 0x000ea20000002400 */
[----:B------:R-:W-:Y:S01]  /*2720*/  ISETP.GT.AND P2, PT, R76, 0x50, PT ;  /* 0x000000504c00780c */ /* 0x000fe20003f44270 */
[----:B------:R-:W-:Y:S02]  /*2730*/  WARPGROUP.DEPBAR.LE gsb0, 0x0 ;  /* 0x00008000000079c5 */ /* 0x000fe40000010000 */
[----:B---3--:R-:W-:Y:S01]  /*2740*/  FSEL R79, R79, -INF , P3 ;  /* 0xff8000004f4f7808 */ /* 0x008fe20001800000 */
[C---:B------:R-:W-:Y:S01]  /*2750*/  FMUL.FTZ R78, R0.reuse, R27 ;  /* 0x0000001b004e7220 */ /* 0x040fe20000410000 */
[----:B------:R-:W-:Y:S01]  /*2760*/  FMNMX.FTZ R84, R71, R84, !PT ;  /* 0x0000005447547209 */ /* 0x000fe20007810000 */
[----:B------:R-:W-:Y:S01]  /*2770*/  FMUL.FTZ R26, R0, R26 ;  /* 0x0000001a001a7220 */ /* 0x000fe20000410000 */
[----:B------:R-:W-:Y:S01]  /*2780*/  ISETP.GT.AND P3, PT, R76, 0x51, PT ;  /* 0x000000514c00780c */ /* 0x000fe20003f64270 */
[----:B------:R-:W3:Y:S01]  /*2790*/  MUFU.TANH R70, R70 ;  /* 0x0000004600467308 */ /* 0x000ee20000002400 */
[----:B----4-:R-:W-:Y:S01]  /*27a0*/  FSEL R81, R81, -INF , P2 ;  /* 0xff80000051517808 */ /* 0x010fe20001000000 */
[C---:B------:R-:W-:Y:S01]  /*27b0*/  FMUL.FTZ R30, R0.reuse, R30 ;  /* 0x0000001e001e7220 */ /* 0x040fe20000410000 */
[----:B------:R-:W-:Y:S01]  /*27c0*/  FMNMX.FTZ R84, R79, R84, !PT ;  /* 0x000000544f547209 */ /* 0x000fe20007810000 */
[----:B------:R-:W-:Y:S01]  /*27d0*/  FMUL.FTZ R34, R0, R34 ;  /* 0x0000002200227220 */ /* 0x000fe20000410000 */
[----:B------:R-:W-:Y:S01]  /*27e0*/  ISETP.GT.AND P2, PT, R76, 0x58, PT ;  /* 0x000000584c00780c */ /* 0x000fe20003f44270 */
[C---:B------:R-:W-:Y:S01]  /*27f0*/  FMUL.FTZ R38, R0.reuse, R38 ;  /* 0x0000002600267220 */ /* 0x040fe20000410000 */
[----:B-----5:R-:W-:Y:S01]  /*2800*/  FSEL R83, R83, -INF , P3 ;  /* 0xff80000053537808 */ /* 0x020fe20001800000 */
[----:B------:R-:W4:Y:S01]  /*2810*/  MUFU.TANH R80, R80 ;  /* 0x0000005000507308 */ /* 0x000f220000002400 */
        /* <DEDUP_REMOVED lines=11> */
[C---:B------:R-:W-:Y:S01]  /*28d0*/  FMUL.FTZ R32, R0.reuse, R32 ;  /* 0x0000002000207220 */ /* 0x040fe20000410000 */
[----:B------:R-:W-:Y:S01]  /*28e0*/  FMNMX.FTZ R84, R27, R84, !PT ;  /* 0x000000541b547209 */ /* 0x000fe20007810000 */
[----:B------:R-:W-:Y:S01]  /*28f0*/  FMUL.FTZ R33, R0, R33 ;  /* 0x0000002100217220 */ /* 0x000fe20000410000 */
[----:B------:R-:W-:Y:S01]  /*2900*/  ISETP.GT.AND P3, PT, R76, 0x61, PT ;  /* 0x000000614c00780c */ /* 0x000fe20003f64270 */
[----:B------:R-:W5:Y:S01]  /*2910*/  MUFU.TANH R78, R78 ;  /* 0x0000004e004e7308 */ /* 0x000f620000002400 */
[----:B-1----:R-:W-:Y:S01]  /*2920*/  FSEL R89, R56, -INF , P2 ;  /* 0xff80000038597808 */ /* 0x002fe20001000000 */
[----:B------:R-:W-:Y:S01]  /*2930*/  FMUL.FTZ R56, R0, R31 ;  /* 0x0000001f00387220 */ /* 0x000fe20000410000 */
[----:B------:R-:W-:Y:S01]  /*2940*/  FMNMX.FTZ R84, R87, R84, !PT ;  /* 0x0000005457547209 */ /* 0x000fe20007810000 */
[----:B------:R1:W-:Y:S01]  /*2950*/  @!P0 SYNCS.ARRIVE.TRANS64.RED.A1T0 RZ, [R3+URZ], RZ ;  /* 0x000000ff03ff89a7 */ /* 0x0003e2000810043f */
[----:B------:R-:W-:-:S02]  /*2960*/  ISETP.GT.AND P2, PT, R76, 0x68, PT ;  /* 0x000000684c00780c */ /* 0x000fc40003f44270 */
[----:B------:R-:W-:Y:S01]  /*2970*/  FSEL R91, R58, -INF , P3 ;  /* 0xff8000003a5b7808 */ /* 0x000fe20001800000 */
[----:B------:R-:W1:Y:S01]  /*2980*/  MUFU.TANH R30, R30 ;  /* 0x0000001e001e7308 */ /* 0x000e620000002400 */
[----:B------:R-:W-:Y:S01]  /*2990*/  FMNMX.FTZ R84, R89, R84, !PT ;  /* 0x0000005459547209 */ /* 0x000fe20007810000 */
[----:B------:R-:W-:Y:S01]  /*29a0*/  FMUL.FTZ R58, R0, R35 ;  /* 0x00000023003a7220 */ /* 0x000fe20000410000 */
[----:B------:R-:W-:Y:S02]  /*29b0*/  ISETP.GT.AND P3, PT, R76, 0x69, PT ;  /* 0x000000694c00780c */ /* 0x000fe40003f64270 */
[----:B------:R-:W-:Y:S01]  /*29c0*/  FSEL R31, R59, -INF , P2 ;  /* 0xff8000003b1f7808 */ /* 0x000fe20001000000 */
[----:B------:R-:W-:Y:S01]  /*29d0*/  FMUL.FTZ R59, R0, R39 ;  /* 0x00000027003b7220 */ /* 0x000fe20000410000 */
[----:B------:R-:W-:Y:S01]  /*29e0*/  FMNMX.FTZ R84, R91, R84, !PT ;  /* 0x000000545b547209 */ /* 0x000fe20007810000 */
[----:B------:R-:W1:Y:S01]  /*29f0*/  MUFU.TANH R56, R56 ;  /* 0x0000003800387308 */ /* 0x000e620000002400 */
[----:B------:R-:W-:-:S02]  /*2a00*/  ISETP.GT.AND P2, PT, R76, 0x70, PT ;  /* 0x000000704c00780c */ /* 0x000fc40003f44270 */
[----:B------:R-:W-:Y:S02]  /*2a10*/  FSEL R95, R95, -INF , P3 ;  /* 0xff8000005f5f7808 */ /* 0x000fe40001800000 */
[----:B------:R-:W-:Y:S02]  /*2a20*/  FMNMX.FTZ R84, R31, R84, !PT ;  /* 0x000000541f547209 */ /* 0x000fe40007810000 */
[----:B------:R-:W-:Y:S01]  /*2a30*/  ISETP.GT.AND P3, PT, R76, 0x71, PT ;  /* 0x000000714c00780c */ /* 0x000fe20003f64270 */
[----:B------:R-:W1:Y:S01]  /*2a40*/  MUFU.TANH R34, R34 ;  /* 0x0000002200227308 */ /* 0x000e620000002400 */
[----:B------:R-:W-:Y:S02]  /*2a50*/  FSEL R97, R66, -INF , P2 ;  /* 0xff80000042617808 */ /* 0x000fe40001000000 */
[----:B------:R-:W-:Y:S02]  /*2a60*/  FMNMX.FTZ R84, R95, R84, !PT ;  /* 0x000000545f547209 */ /* 0x000fe40007810000 */
[----:B------:R-:W-:-:S02]  /*2a70*/  ISETP.GT.AND P2, PT, R76, 0x78, PT ;  /* 0x000000784c00780c */ /* 0x000fc40003f44270 */
[----:B--2---:R-:W-:Y:S01]  /*2a80*/  FSEL R99, R62, -INF , P3 ;  /* 0xff8000003e637808 */ /* 0x004fe20001800000 */
[----:B------:R-:W2:Y:S01]  /*2a90*/  MUFU.TANH R58, R58 ;  /* 0x0000003a003a7308 */ /* 0x000ea20000002400 */
[----:B------:R-:W-:Y:S01]  /*2aa0*/  FMNMX.FTZ R84, R97, R84, !PT ;  /* 0x0000005461547209 */ /* 0x000fe20007810000 */
[----:B------:R-:W-:Y:S01]  /*2ab0*/  FMUL.FTZ R62, R0, R36 ;  /* 0x00000024003e7220 */ /* 0x000fe20000410000 */
[----:B------:R-:W-:Y:S02]  /*2ac0*/  ISETP.GT.AND P3, PT, R76, 0x79, PT ;  /* 0x000000794c00780c */ /* 0x000fe40003f64270 */
[----:B---3--:R-:W-:Y:S02]  /*2ad0*/  FSEL R101, R70, -INF , P2 ;  /* 0xff80000046657808 */ /* 0x008fe40001000000 */
[----:B------:R-:W-:Y:S01]  /*2ae0*/  FMNMX.FTZ R84, R99, R84, !PT ;  /* 0x0000005463547209 */ /* 0x000fe20007810000 */
[----:B------:R-:W3:Y:S01]  /*2af0*/  MUFU.TANH R38, R38 ;  /* 0x0000002600267308 */ /* 0x000ee20000002400 */
[----:B------:R-:W-:-:S02]  /*2b00*/  ISETP.GT.AND P2, PT, R76, 0x80, PT ;  /* 0x000000804c00780c */ /* 0x000fc40003f44270 */
[----:B----4-:R-:W-:Y:S02]  /*2b10*/  FSEL R35, R80, -INF , P3 ;  /* 0xff80000050237808 */ /* 0x010fe40001800000 */
[----:B------:R-:W-:Y:S02]  /*2b20*/  FMNMX.FTZ R84, R101, R84, !PT ;  /* 0x0000005465547209 */ /* 0x000fe40007810000 */
[----:B------:R-:W-:Y:S01]  /*2b30*/  ISETP.GT.AND P3, PT, R76, 0x81, PT ;  /* 0x000000814c00780c */ /* 0x000fe20003f64270 */
[----:B------:R-:W4:Y:S01]  /*2b40*/  MUFU.TANH R59, R59 ;  /* 0x0000003b003b7308 */ /* 0x000f220000002400 */
[----:B-----5:R-:W-:Y:S01]  /*2b50*/  FSEL R105, R26, -INF , P2 ;  /* 0xff8000001a697808 */ /* 0x020fe20001000000 */
[C---:B------:R-:W-:Y:S01]  /*2b60*/  FMUL.FTZ R26, R0.reuse, R60 ;  /* 0x0000003c001a7220 */ /* 0x040fe20000410000 */
[----:B------:R-:W-:Y:S01]  /*2b70*/  FMNMX.FTZ R84, R35, R84, !PT ;  /* 0x0000005423547209 */ /* 0x000fe20007810000 */
[----:B------:R-:W-:Y:S01]  /*2b80*/  FMUL.FTZ R60, R0, R69 ;  /* 0x00000045003c7220 */ /* 0x000fe20000410000 */
[----:B------:R-:W-:-:S02]  /*2b90*/  ISETP.GT.AND P2, PT, R76, 0x88, PT ;  /* 0x000000884c00780c */ /* 0x000fc40003f44270 */
[----:B------:R-:W-:Y:S01]  /*2ba0*/  FSEL R103, R78, -INF , P3 ;  /* 0xff8000004e677808 */ /* 0x000fe20001800000 */
[----:B------:R-:W-:Y:S01]  /*2bb0*/  MUFU.TANH R4, R4 ;  /* 0x0000000400047308 */ /* 0x000fe20000002400 */
[----:B------:R-:W-:Y:S02]  /*2bc0*/  FMNMX.FTZ R84, R105, R84, !PT ;  /* 0x0000005469547209 */ /* 0x000fe40007810000 */
[----:B------:R-:W-:Y:S02]  /*2bd0*/  ISETP.GT.AND P3, PT, R76, 0x89, PT ;  /* 0x000000894c00780c */ /* 0x000fe40003f64270 */
[----:B-1----:R-:W-:Y:S01]  /*2be0*/  FSEL R107, R30, -INF , P2 ;  /* 0xff8000001e6b7808 */ /* 0x002fe20001000000 */
[----:B------:R-:W-:Y:S01]  /*2bf0*/  FMUL.FTZ R30, R0, R61 ;  /* 0x0000003d001e7220 */ /* 0x000fe20000410000 */
[----:B------:R-:W-:Y:S01]  /*2c00*/  FMNMX.FTZ R84, R103, R84, !PT ;  /* 0x0000005467547209 */ /* 0x000fe20007810000 */
[----:B------:R-:W1:Y:S01]  /*2c10*/  MUFU.TANH R6, R6 ;  /* 0x0000000600067308 */ /* 0x000e620000002400 */
[----:B------:R-:W-:-:S02]  /*2c20*/  ISETP.GT.AND P2, PT, R76, 0x90, PT ;  /* 0x000000904c00780c */ /* 0x000fc40003f44270 */
[----:B------:R-:W-:Y:S02]  /*2c30*/  FSEL R39, R56, -INF , P3 ;  /* 0xff80000038277808 */ /* 0x000fe40001800000 */
[----:B------:R-:W-:Y:S02]  /*2c40*/  FMNMX.FTZ R84, R107, R84, !PT ;  /* 0x000000546b547209 */ /* 0x000fe40007810000 */
[----:B------:R-:W-:Y:S01]  /*2c50*/  ISETP.GT.AND P3, PT, R76, 0x91, PT ;  /* 0x000000914c00780c */ /* 0x000fe20003f64270 */
[----:B------:R-:W5:Y:S01]  /*2c60*/  MUFU.TANH R7, R7 ;  /* 0x0000000700077308 */ /* 0x000f620000002400 */
[----:B------:R-:W-:Y:S01]  /*2c70*/  FSEL R113, R34, -INF , P2 ;  /* 0xff80000022717808 */ /* 0x000fe20001000000 */
[C---:B------:R-:W-:Y:S01]  /*2c80*/  FMUL.FTZ R34, R0.reuse, R64 ;  /* 0x0000004000227220 */ /* 0x040fe20000410000 */
[----:B------:R-:W-:Y:S01]  /*2c90*/  FMNMX.FTZ R84, R39, R84, !PT ;  /* 0x0000005427547209 */ /* 0x000fe20007810000 */
[----:B------:R-:W-:Y:S01]  /*2ca0*/  FMUL.FTZ R64, R0, R37 ;  /* 0x0000002500407220 */ /* 0x000fe20000410000 */
[----:B------:R-:W-:-:S02]  /*2cb0*/  ISETP.GT.AND P2, PT, R76, 0x98, PT ;  /* 0x000000984c00780c */ /* 0x000fc40003f44270 */
[----:B--2---:R-:W-:Y:S01]  /*2cc0*/  FSEL R111, R58, -INF , P3 ;  /* 0xff8000003a6f7808 */ /* 0x004fe20001800000 */
[----:B------:R-:W-:Y:S01]  /*2cd0*/  MUFU.TANH R8, R8 ;  /* 0x0000000800087308 */ /* 0x000fe20000002400 */
[----:B------:R-:W-:Y:S01]  /*2ce0*/  FMNMX.FTZ R84, R113, R84, !PT ;  /* 0x0000005471547209 */ /* 0x000fe20007810000 */
[----:B------:R-:W-:Y:S01]  /*2cf0*/  FMUL.FTZ R58, R0, R68 ;  /* 0x00000044003a7220 */ /* 0x000fe20000410000 */
[----:B------:R-:W-:Y:S02]  /*2d00*/  ISETP.GT.AND P3, PT, R76, 0x99, PT ;  /* 0x000000994c00780c */ /* 0x000fe40003f64270 */
[----:B---3--:R-:W-:Y:S01]  /*2d10*/  FSEL R109, R38, -INF , P2 ;  /* 0xff800000266d7808 */ /* 0x008fe20001000000 */
[----:B------:R-:W-:Y:S01]  /*2d20*/  FMUL.FTZ R38, R0, R65 ;  /* 0x0000004100267220 */ /* 0x000fe20000410000 */
[----:B------:R-:W-:Y:S01]  /*2d30*/  FMNMX.FTZ R84, R111, R84, !PT ;  /* 0x000000546f547209 */ /* 0x000fe20007810000 */
[----:B------:R-:W2:Y:S01]  /*2d40*/  MUFU.TANH R9, R9 ;  /* 0x0000000900097308 */ /* 0x000ea20000002400 */
[----:B----4-:R-:W-:-:S02]  /*2d50*/  FSEL R61, R59, -INF , P3 ;  /* 0xff8000003b3d7808 */ /* 0x010fc40001800000 */
[----:B------:R-:W-:Y:S02]  /*2d60*/  FMNMX.FTZ R84, R109, R84, !PT ;  /* 0x000000546d547209 */ /* 0x000fe40007810000 */
[----:B------:R-:W-:Y:S02]  /*2d70*/  VIADDMNMX R72, R115, R72, R74, PT ;  /* 0x0000004873487246 */ /* 0x000fe4000380014a */
[----:B------:R-:W-:Y:S01]  /*2d80*/  FMNMX.FTZ R84, R61, R84, !PT ;  /* 0x000000543d547209 */ /* 0x000fe20007810000 */
[----:B------:R-:W-:Y:S01]  /*2d90*/  MUFU.TANH R10, R10 ;  /* 0x0000000a000a7308 */ /* 0x000fe20000002400 */
[C---:B------:R-:W-:Y:S02]  /*2da0*/  ISETP.GT.AND P3, PT, R72.reuse, 0x1, PT ;  /* 0x000000014800780c */ /* 0x040fe40003f64270 */
[----:B------:R-:W-:Y:S01]  /*2db0*/  ISETP.GT.AND P4, PT, R72, 0x8, PT ;  /* 0x000000084800780c */ /* 0x000fe20003f84270 */
[----:B------:R-:W3:Y:S01]  /*2dc0*/  SHFL.BFLY PT, R59, R84, 0x2, 0x1f ;  /* 0x0c401f00543b7f89 */ /* 0x000ee200000e0000 */
[----:B-1----:R-:W-:-:S02]  /*2dd0*/  FSEL R6, R6, -INF , P3 ;  /* 0xff80000006067808 */ /* 0x002fc40001800000 */
[----:B-----5:R-:W-:Y:S01]  /*2de0*/  FSEL R7, R7, -INF , P4 ;  /* 0xff80000007077808 */ /* 0x020fe20002000000 */
[----:B------:R-:W1:Y:S01]  /*2df0*/  MUFU.TANH R11, R11 ;  /* 0x0000000b000b7308 */ /* 0x000e620000002400 */
[----:B------:R-:W-:-:S04]  /*2e00*/  ISETP.GT.AND P3, PT, R72, 0x10, PT ;  /* 0x000000104800780c */ /* 0x000fc80003f64270 */
[----:B--2---:R-:W-:Y:S02]  /*2e10*/  FSEL R9, R9, -INF , P3 ;  /* 0xff80000009097808 */ /* 0x004fe40001800000 */
[----:B------:R-:W-:Y:S01]  /*2e20*/  ISETP.GT.AND P3, PT, R72, 0x18, PT ;  /* 0x000000184800780c */ /* 0x000fe20003f64270 */
[----:B------:R-:W-:Y:S08]  /*2e30*/  MUFU.TANH R12, R12 ;  /* 0x0000000c000c7308 */ /* 0x000ff00000002400 */
[----:B------:R-:W2:Y:S01]  /*2e40*/  MUFU.TANH R13, R13 ;  /* 0x0000000d000d7308 */ /* 0x000ea20000002400 */
[----:B-1----:R-:W-:-:S02]  /*2e50*/  FSEL R11, R11, -INF , P3 ;  /* 0xff8000000b0b7808 */ /* 0x002fc40001800000 */
[----:B------:R-:W-:Y:S02]  /*2e60*/  ISETP.GT.AND P3, PT, R72, 0x20, PT ;  /* 0x000000204800780c */ /* 0x000fe40003f64270 */
[----:B---3--:R-:W-:-:S03]  /*2e70*/  FMNMX.FTZ R56, R84, R59, !PT ;  /* 0x0000003b54387209 */ /* 0x008fc60007810000 */
[----:B------:R-:W-:Y:S02]  /*2e80*/  MUFU.TANH R14, R14 ;  /* 0x0000000e000e7308 */ /* 0x000fe40000002400 */
[----:B------:R-:W1:Y:S06]  /*2e90*/  SHFL.BFLY PT, R59, R56, 0x1, 0x1f ;  /* 0x0c201f00383b7f89 */ /* 0x000e6c00000e0000 */
[----:B------:R-:W3:Y:S01]  /*2ea0*/  MUFU.TANH R15, R15 ;  /* 0x0000000f000f7308 */ /* 0x000ee20000002400 */
[----:B--2---:R-:W-:Y:S02]  /*2eb0*/  FSEL R13, R13, -INF , P3 ;  /* 0xff8000000d0d7808 */ /* 0x004fe40001800000 */
[----:B------:R-:W-:-:S05]  /*2ec0*/  ISETP.GT.AND P3, PT, R72, 0x28, PT ;  /* 0x000000284800780c */ /* 0x000fca0003f64270 */
[----:B------:R-:W2:Y:S08]  /*2ed0*/  MUFU.TANH R20, R20 ;  /* 0x0000001400147308 */ /* 0x000eb00000002400 */
[----:B------:R-:W4:Y:S01]  /*2ee0*/  MUFU.TANH R21, R21 ;  /* 0x0000001500157308 */ /* 0x000f220000002400 */
[----:B---3--:R-:W-:Y:S02]  /*2ef0*/  FSEL R15, R15, -INF , P3 ;  /* 0xff8000000f0f7808 */ /* 0x008fe40001800000 */
[----:B-1----:R-:W-:Y:S01]  /*2f00*/  FMNMX.FTZ R59, R56, R59, !PT ;  /* 0x0000003b383b7209 */ /* 0x002fe20007810000 */
[----:B------:R-:W-:Y:S01]  /*2f10*/  IMAD.U32 R56, RZ, RZ, UR4 ;  /* 0x00000004ff387e24 */ /* 0x000fe2000f8e00ff */
[----:B------:R-:W-:-:S02]  /*2f20*/  ISETP.GT.AND P3, PT, R72, 0x30, PT ;  /* 0x000000304800780c */ /* 0x000fc40003f64270 */
[C---:B------:R-:W-:Y:S01]  /*2f30*/  FSETP.NEU.FTZ.AND P2, PT, R59.reuse, -INF , PT ;  /* 0xff8000003b00780b */ /* 0x040fe20003f5d000 */
[----:B------:R-:W-:-:S01]  /*2f40*/  FFMA.FTZ R36, R59, R56, -8 ;  /* 0xc10000003b247423 */ /* 0x000fc20000010038 */
[----:B------:R-:W1:Y:S04]  /*2f50*/  MUFU.TANH R42, R42 ;  /* 0x0000002a002a7308 */ /* 0x000e680000002400 */
[----:B------:R-:W-:Y:S02]  /*2f60*/  FSEL R36, R36, RZ, P2 ;  /* 0x000000ff24247208 */ /* 0x000fe40001000000 */
[----:B------:R-:W-:Y:S02]  /*2f70*/  ISETP.GT.AND P2, PT, R72, RZ, PT ;  /* 0x000000ff4800720c */ /* 0x000fe40003f44270 */
[----:B------:R-:W3:Y:S01]  /*2f80*/  MUFU.TANH R43, R43 ;  /* 0x0000002b002b7308 */ /* 0x000ee20000002400 */
        /* <DEDUP_REMOVED lines=39> */
[----:B--2---:R-:W-:Y:S01]  /*3200*/  FSEL R129, R20, -INF , P2 ;  /* 0xff80000014817808 */ /* 0x004fe20001000000 */
[--C-:B------:R-:W-:Y:S01]  /*3210*/  FFMA.FTZ R20, R75, R56, -R36.reuse ;  /* 0x000000384b147223 */ /* 0x100fe20000010824 */
[----:B------:R-:W-:Y:S01]  /*3220*/  FMNMX.FTZ R74, R15, R74, !PT ;  /* 0x0000004a0f4a7209 */ /* 0x000fe20007810000 */
[----:B------:R-:W2:Y:S01]  /*3230*/  MUFU.TANH R48, R48 ;  /* 0x0000003000307308 */ /* 0x000ea20000002400 */
[C---:B------:R-:W-:Y:S01]  /*3240*/  ISETP.GT.AND P2, PT, R72.reuse, 0x31, PT ;  /* 0x000000314800780c */ /* 0x040fe20003f44270 */
[-CC-:B------:R-:W-:Y:S01]  /*3250*/  FFMA.FTZ R67, R67, R56.reuse, -R36.reuse ;  /* 0x0000003843437223 */ /* 0x180fe20000010824 */
[----:B----4-:R-:W-:Y:S01]  /*3260*/  FSEL R21, R21, -INF , P3 ;  /* 0xff80000015157808 */ /* 0x010fe20001800000 */
[--C-:B------:R-:W-:Y:S01]  /*3270*/  FFMA.FTZ R77, R77, R56, -R36.reuse ;  /* 0x000000384d4d7223 */ /* 0x100fe20000010824 */
[----:B------:R-:W-:Y:S01]  /*3280*/  FMNMX.FTZ R74, R129, R74, !PT ;  /* 0x0000004a814a7209 */ /* 0x000fe20007810000 */
[-CC-:B------:R-:W-:Y:S01]  /*3290*/  FFMA.FTZ R83, R83, R56.reuse, -R36.reuse ;  /* 0x0000003853537223 */ /* 0x180fe20000010824 */
[----:B------:R-:W-:Y:S01]  /*32a0*/  ISETP.GT.AND P3, PT, R72, 0x38, PT ;  /* 0x000000384800780c */ /* 0x000fe20003f64270 */
[----:B------:R-:W4:Y:S01]  /*32b0*/  MUFU.TANH R49, R49 ;  /* 0x0000003100317308 */ /* 0x000f220000002400 */
[----:B-1----:R-:W-:Y:S01]  /*32c0*/  FSEL R85, R42, -INF , P2 ;  /* 0xff8000002a557808 */ /* 0x002fe20001000000 */
[--C-:B------:R-:W-:Y:S01]  /*32d0*/  FFMA.FTZ R42, R71, R56, -R36.reuse ;  /* 0x00000038472a7223 */ /* 0x100fe20000010824 */
[----:B------:R-:W-:Y:S01]  /*32e0*/  FMNMX.FTZ R74, R21, R74, !PT ;  /* 0x0000004a154a7209 */ /* 0x000fe20007810000 */
[-CC-:B------:R-:W-:Y:S01]  /*32f0*/  FFMA.FTZ R87, R87, R56.reuse, -R36.reuse ;  /* 0x0000003857577223 */ /* 0x180fe20000010824 */
[C---:B------:R-:W-:Y:S01]  /*3300*/  ISETP.GT.AND P2, PT, R72.reuse, 0x39, PT ;  /* 0x000000394800780c */ /* 0x040fe20003f44270 */
[--C-:B------:R-:W-:Y:S01]  /*3310*/  FFMA.FTZ R35, R35, R56, -R36.reuse ;  /* 0x0000003823237223 */ /* 0x100fe20000010824 */
[----:B---3--:R-:W-:Y:S01]  /*3320*/  FSEL R43, R43, -INF , P3 ;  /* 0xff8000002b2b7808 */ /* 0x008fe20001800000 */
[----:B------:R-:W1:Y:S01]  /*3330*/  MUFU.TANH R50, R50 ;  /* 0x0000003200327308 */ /* 0x000e620000002400 */
[----:B------:R-:W-:Y:S01]  /*3340*/  FMNMX.FTZ R74, R85, R74, !PT ;  /* 0x0000004a554a7209 */ /* 0x000fe20007810000 */
[-CC-:B------:R-:W-:Y:S01]  /*3350*/  FFMA.FTZ R39, R39, R56.reuse, -R36.reuse ;  /* 0x0000003827277223 */ /* 0x180fe20000010824 */
[----:B------:R-:W-:Y:S01]  /*3360*/  ISETP.GT.AND P3, PT, R72, 0x40, PT ;  /* 0x000000404800780c */ /* 0x000fe20003f64270 */
[-CC-:B------:R-:W-:Y:S01]  /*3370*/  FFMA.FTZ R61, R61, R56.reuse, -R36.reuse ;  /* 0x000000383d3d7223 */ /* 0x180fe20000010824 */
[----:B-----5:R-:W-:Y:S01]  /*3380*/  FSEL R131, R44, -INF , P2 ;  /* 0xff8000002c837808 */ /* 0x020fe20001000000 */
[----:B------:R-:W-:Y:S01]  /*3390*/  FFMA.FTZ R44, R107, R56, -R36 ;  /* 0x000000386b2c7223 */ /* 0x000fe20000010824 */
[----:B------:R-:W-:Y:S01]  /*33a0*/  FMNMX.FTZ R74, R43, R74, !PT ;  /* 0x0000004a2b4a7209 */ /* 0x000fe20007810000 */
[----:B------:R-:W3:Y:S01]  /*33b0*/  MUFU.TANH R51, R51 ;  /* 0x0000003300337308 */ /* 0x000ee20000002400 */
[----:B------:R-:W-:-:S02]  /*33c0*/  ISETP.GT.AND P2, PT, R72, 0x41, PT ;  /* 0x000000414800780c */ /* 0x000fc40003f44270 */
[----:B------:R-:W-:Y:S02]  /*33d0*/  FSEL R45, R45, -INF , P3 ;  /* 0xff8000002d2d7808 */ /* 0x000fe40001800000 */
[----:B------:R-:W-:Y:S02]  /*33e0*/  FMNMX.FTZ R74, R131, R74, !PT ;  /* 0x0000004a834a7209 */ /* 0x000fe40007810000 */
[----:B------:R-:W-:Y:S01]  /*33f0*/  ISETP.GT.AND P3, PT, R72, 0x48, PT ;  /* 0x000000484800780c */ /* 0x000fe20003f64270 */
[----:B------:R-:W5:Y:S01]  /*3400*/  MUFU.TANH R52, R52 ;  /* 0x0000003400347308 */ /* 0x000f620000002400 */
[----:B------:R-:W-:Y:S01]  /*3410*/  FSEL R63, R46, -INF , P2 ;  /* 0xff8000002e3f7808 */ /* 0x000fe20001000000 */
[----:B------:R-:W-:Y:S01]  /*3420*/  FFMA.FTZ R46, R113, R56, -R36 ;  /* 0x00000038712e7223 */ /* 0x000fe20000010824 */
        /* <DEDUP_REMOVED lines=13> */
[----:B------:R-:W-:Y:S01]  /*3500*/  MUFU.TANH R26, R26 ;  /* 0x0000001a001a7308 */ /* 0x000fe20000002400 */
[----:B-1----:R-:W-:Y:S02]  /*3510*/  FSEL R75, R50, -INF , P2 ;  /* 0xff800000324b7808 */ /* 0x002fe40001000000 */
[----:B------:R-:W-:Y:S02]  /*3520*/  FMNMX.FTZ R74, R49, R74, !PT ;  /* 0x0000004a314a7209 */ /* 0x000fe40007810000 */
[----:B------:R-:W-:-:S02]  /*3530*/  ISETP.GT.AND P2, PT, R72, 0x59, PT ;  /* 0x000000594800780c */ /* 0x000fc40003f44270 */
[----:B---3--:R-:W-:Y:S01]  /*3540*/  FSEL R51, R51, -INF , P3 ;  /* 0xff80000033337808 */ /* 0x008fe20001800000 */
[----:B------:R-:W1:Y:S01]  /*3550*/  MUFU.TANH R30, R30 ;  /* 0x0000001e001e7308 */ /* 0x000e620000002400 */
[----:B------:R-:W-:Y:S02]  /*3560*/  FMNMX.FTZ R74, R75, R74, !PT ;  /* 0x0000004a4b4a7209 */ /* 0x000fe40007810000 */
[----:B------:R-:W-:Y:S02]  /*3570*/  ISETP.GT.AND P3, PT, R72, 0x60, PT ;  /* 0x000000604800780c */ /* 0x000fe40003f64270 */
[----:B-----5:R-:W-:Y:S02]  /*3580*/  FSEL R135, R52, -INF , P2 ;  /* 0xff80000034877808 */ /* 0x020fe40001000000 */
[----:B------:R-:W-:Y:S01]  /*3590*/  FMNMX.FTZ R74, R51, R74, !PT ;  /* 0x0000004a334a7209 */ /* 0x000fe20007810000 */
[----:B------:R-:W3:Y:S01]  /*35a0*/  MUFU.TANH R34, R34 ;  /* 0x0000002200227308 */ /* 0x000ee20000002400 */
[----:B------:R-:W-:-:S02]  /*35b0*/  ISETP.GT.AND P2, PT, R72, 0x61, PT ;  /* 0x000000614800780c */ /* 0x000fc40003f44270 */
[----:B------:R-:W-:Y:S02]  /*35c0*/  FSEL R53, R53, -INF , P3 ;  /* 0xff80000035357808 */ /* 0x000fe40001800000 */
[----:B------:R-:W-:Y:S02]  /*35d0*/  FMNMX.FTZ R74, R135, R74, !PT ;  /* 0x0000004a874a7209 */ /* 0x000fe40007810000 */
[C---:B------:R-:W-:Y:S01]  /*35e0*/  ISETP.GT.AND P3, PT, R72.reuse, 0x68, PT ;  /* 0x000000684800780c */ /* 0x040fe20003f64270 */
[----:B------:R-:W4:Y:S01]  /*35f0*/  MUFU.TANH R38, R38 ;  /* 0x0000002600267308 */ /* 0x000f220000002400 */
[----:B--2---:R-:W-:Y:S02]  /*3600*/  FSEL R71, R57, -INF , P2 ;  /* 0xff80000039477808 */ /* 0x004fe40001000000 */
[----:B------:R-:W-:Y:S02]  /*3610*/  FMNMX.FTZ R74, R53, R74, !PT ;  /* 0x0000004a354a7209 */ /* 0x000fe40007810000 */
[----:B------:R-:W-:-:S02]  /*3620*/  ISETP.GT.AND P2, PT, R72, 0x69, PT ;  /* 0x000000694800780c */ /* 0x000fc40003f44270 */
[----:B------:R-:W-:Y:S01]  /*3630*/  FMNMX.FTZ R74, R71, R74, !PT ;  /* 0x0000004a474a7209 */ /* 0x000fe20007810000 */
[----:B------:R-:W2:Y:S01]  /*3640*/  MUFU.TANH R58, R58 ;  /* 0x0000003a003a7308 */ /* 0x000ea20000002400 */
[----:B-1----:R-:W-:Y:S01]  /*3650*/  FSEL R79, R30, -INF , P2 ;  /* 0xff8000001e4f7808 */ /* 0x002fe20001000000 */
[-CC-:B------:R-:W-:Y:S01]  /*3660*/  FFMA.FTZ R30, R31, R56.reuse, -R36.reuse ;  /* 0x000000381f1e7223 */ /* 0x180fe20000010824 */
[----:B------:R-:W-:Y:S01]  /*3670*/  ISETP.GT.AND P2, PT, R72, 0x71, PT ;  /* 0x000000714800780c */ /* 0x000fe20003f44270 */
[-CC-:B------:R-:W-:Y:S01]  /*3680*/  FFMA.FTZ R31, R95, R56.reuse, -R36.reuse ;  /* 0x000000385f1f7223 */ /* 0x180fe20000010824 */
[----:B------:R-:W-:-:S03]  /*3690*/  FFMA.FTZ R95, R103, R56, -R36 ;  /* 0x00000038675f7223 */ /* 0x000fc60000010824 */
[----:B------:R1:W-:Y:S08]  /*36a0*/  MUFU.EX2 R4, R137 ;  /* 0x0000008900047308 */ /* 0x0003f00000000800 */
[----:B------:R-:W5:Y:S01]  /*36b0*/  MUFU.TANH R60, R60 ;  /* 0x0000003c003c7308 */ /* 0x000f620000002400 */
[----:B-1----:R-:W-:Y:S01]  /*36c0*/  FSEL R137, R26, -INF , P3 ;  /* 0xff8000001a897808 */ /* 0x002fe20001800000 */
[----:B------:R-:W-:Y:S01]  /*36d0*/  FFMA.FTZ R26, R81, R56, -R36 ;  /* 0x00000038511a7223 */ /* 0x000fe20000010824 */
[----:B------:R-:W-:-:S02]  /*36e0*/  ISETP.GT.AND P3, PT, R72, 0x70, PT ;  /* 0x000000704800780c */ /* 0x000fc40003f64270 */
[----:B------:R-:W-:Y:S02]  /*36f0*/  FMNMX.FTZ R74, R137, R74, !PT ;  /* 0x0000004a894a7209 */ /* 0x000fe40007810000 */
[----:B---3--:R-:W-:Y:S01]  /*3700*/  FSEL R141, R34, -INF , P3 ;  /* 0xff800000228d7808 */ /* 0x008fe20001800000 */
[----:B------:R-:W1:Y:S01]  /*3710*/  MUFU.TANH R24, R24 ;  /* 0x0000001800187308 */ /* 0x000e620000002400 */
[----:B------:R-:W-:Y:S01]  /*3720*/  FMNMX.FTZ R74, R79, R74, !PT ;  /* 0x0000004a4f4a7209 */ /* 0x000fe20007810000 */
[-CC-:B------:R-:W-:Y:S01]  /*3730*/  FFMA.FTZ R34, R101, R56.reuse, -R36.reuse ;  /* 0x0000003865227223 */ /* 0x180fe20000010824 */
[----:B------:R-:W-:Y:S02]  /*3740*/  ISETP.GT.AND P3, PT, R72, 0x78, PT ;  /* 0x000000784800780c */ /* 0x000fe40003f64270 */
[----:B----4-:R-:W-:Y:S01]  /*3750*/  FSEL R81, R38, -INF , P2 ;  /* 0xff80000026517808 */ /* 0x010fe20001000000 */
[----:B------:R-:W-:-:S01]  /*3760*/  FFMA.FTZ R38, R105, R56, -R36 ;  /* 0x0000003869267223 */ /* 0x000fc20000010824 */
[----:B------:R-:W-:Y:S01]  /*3770*/  FMNMX.FTZ R74, R141, R74, !PT ;  /* 0x0000004a8d4a7209 */ /* 0x000fe20007810000 */
[----:B------:R-:W3:Y:S01]  /*3780*/  MUFU.TANH R25, R25 ;  /* 0x0000001900197308 */ /* 0x000ee20000002400 */
[----:B------:R-:W-:-:S02]  /*3790*/  ISETP.GT.AND P2, PT, R72, 0x79, PT ;  /* 0x000000794800780c */ /* 0x000fc40003f44270 */
[----:B--2---:R-:W-:Y:S02]  /*37a0*/  FSEL R143, R58, -INF , P3 ;  /* 0xff8000003a8f7808 */ /* 0x004fe40001800000 */
[----:B------:R-:W-:Y:S02]  /*37b0*/  FMNMX.FTZ R74, R81, R74, !PT ;  /* 0x0000004a514a7209 */ /* 0x000fe40007810000 */
[----:B------:R-:W-:Y:S01]  /*37c0*/  ISETP.GT.AND P3, PT, R72, 0x80, PT ;  /* 0x000000804800780c */ /* 0x000fe20003f64270 */
[----:B------:R-:W2:Y:S01]  /*37d0*/  MUFU.TANH R28, R28 ;  /* 0x0000001c001c7308 */ /* 0x000ea20000002400 */
[----:B-----5:R-:W-:Y:S02]  /*37e0*/  FSEL R145, R60, -INF , P2 ;  /* 0xff8000003c917808 */ /* 0x020fe40001000000 */
[----:B------:R-:W-:Y:S02]  /*37f0*/  FMNMX.FTZ R74, R143, R74, !PT ;  /* 0x0000004a8f4a7209 */ /* 0x000fe40007810000 */
[----:B------:R-:W-:-:S02]  /*3800*/  ISETP.GT.AND P2, PT, R72, 0x81, PT ;  /* 0x000000814800780c */ /* 0x000fc40003f44270 */
[----:B-1----:R-:W-:Y:S01]  /*3810*/  FSEL R147, R24, -INF , P3 ;  /* 0xff80000018937808 */ /* 0x002fe20001800000 */
[----:B------:R-:W1:Y:S01]  /*3820*/  MUFU.TANH R29, R29 ;  /* 0x0000001d001d7308 */ /* 0x000e620000002400 */
[----:B------:R-:W-:Y:S01]  /*3830*/  FMNMX.FTZ R74, R145, R74, !PT ;  /* 0x0000004a914a7209 */ /* 0x000fe20007810000 */
[----:B------:R-:W-:Y:S01]  /*3840*/  FFMA.FTZ R24, R27, R56, -R36 ;  /* 0x000000381b187223 */ /* 0x000fe20000010824 */
[C---:B------:R-:W-:Y:S02]  /*3850*/  ISETP.GT.AND P3, PT, R72.reuse, 0x88, PT ;  /* 0x000000884800780c */ /* 0x040fe40003f64270 */
[----:B---3--:R-:W-:Y:S02]  /*3860*/  FSEL R25, R25, -INF , P2 ;  /* 0xff80000019197808 */ /* 0x008fe40001000000 */
[----:B------:R-:W-:Y:S01]  /*3870*/  FMNMX.FTZ R74, R147, R74, !PT ;  /* 0x0000004a934a7209 */ /* 0x000fe20007810000 */
[----:B------:R-:W3:Y:S01]  /*3880*/  MUFU.TANH R32, R32 ;  /* 0x0000002000207308 */ /* 0x000ee20000002400 */
[----:B------:R-:W-:-:S02]  /*3890*/  ISETP.GT.AND P2, PT, R72, 0x89, PT ;  /* 0x000000894800780c */ /* 0x000fc40003f44270 */
[----:B--2---:R-:W-:Y:S01]  /*38a0*/  FSEL R27, R28, -INF , P3 ;  /* 0xff8000001c1b7808 */ /* 0x004fe20001800000 */
[----:B------:R-:W-:-:S01]  /*38b0*/  FFMA.FTZ R28, R89, R56, -R36 ;  /* 0x00000038591c7223 */ /* 0x000fc20000010824 */
[----:B------:R-:W-:Y:S02]  /*38c0*/  FMNMX.FTZ R74, R25, R74, !PT ;  /* 0x0000004a194a7209 */ /* 0x000fe40007810000 */
[C---:B------:R-:W-:Y:S01]  /*38d0*/  ISETP.GT.AND P3, PT, R72.reuse, 0x90, PT ;  /* 0x000000904800780c */ /* 0x040fe20003f64270 */
[----:B------:R-:W2:Y:S01]  /*38e0*/  MUFU.TANH R33, R33 ;  /* 0x0000002100217308 */ /* 0x000ea20000002400 */
[----:B-1----:R-:W-:Y:S02]  /*38f0*/  FSEL R29, R29, -INF , P2 ;  /* 0xff8000001d1d7808 */ /* 0x002fe40001000000 */
[----:B------:R-:W-:Y:S02]  /*3900*/  FMNMX.FTZ R74, R27, R74, !PT ;  /* 0x0000004a1b4a7209 */ /* 0x000fe40007810000 */
[----:B------:R-:W-:-:S02]  /*3910*/  ISETP.GT.AND P2, PT, R72, 0x91, PT ;  /* 0x000000914800780c */ /* 0x000fc40003f44270 */
[----:B------:R-:W-:Y:S01]  /*3920*/  FMNMX.FTZ R74, R29, R74, !PT ;  /* 0x0000004a1d4a7209 */ /* 0x000fe20007810000 */
[----:B------:R-:W1:Y:S01]  /*3930*/  MUFU.TANH R62, R62 ;  /* 0x0000003e003e7308 */ /* 0x000e620000002400 */
[----:B---3--:R-:W-:Y:S01]  /*3940*/  FSEL R149, R32, -INF , P3 ;  /* 0xff80000020957808 */ /* 0x008fe20001800000 */
[-CC-:B------:R-:W-:Y:S01]  /*3950*/  FFMA.FTZ R32, R97, R56.reuse, -R36.reuse ;  /* 0x0000003861207223 */ /* 0x180fe20000010824 */
[----:B------:R-:W-:Y:S01]  /*3960*/  ISETP.GT.AND P3, PT, R72, 0x98, PT ;  /* 0x000000984800780c */ /* 0x000fe20003f64270 */
[----:B------:R-:W-:Y:S01]  /*3970*/  FFMA.FTZ R97, R111, R56, -R36 ;  /* 0x000000386f617223 */ /* 0x000fe20000010824 */
[----:B------:R-:W-:-:S03]  /*3980*/  FMNMX.FTZ R74, R149, R74, !PT ;  /* 0x0000004a954a7209 */ /* 0x000fc60007810000 */
[----:B------:R-:W3:Y:S01]  /*3990*/  MUFU.TANH R64, R64 ;  /* 0x0000004000407308 */ /* 0x000ee20000002400 */
[----:B--2---:R-:W-:Y:S01]  /*39a0*/  FSEL R151, R33, -INF , P2 ;  /* 0xff80000021977808 */ /* 0x004fe20001000000 */
[-CC-:B------:R-:W-:Y:S01]  /*39b0*/  FFMA.FTZ R33, R91, R56.reuse, -R36.reuse ;  /* 0x000000385b217223 */ /* 0x180fe20000010824 */
[----:B------:R-:W-:Y:S01]  /*39c0*/  ISETP.GT.AND P2, PT, R72, 0x99, PT ;  /* 0x000000994800780c */ /* 0x000fe20003f44270 */
[----:B------:R-:W-:Y:S01]  /*39d0*/  FFMA.FTZ R91, R99, R56, -R36 ;  /* 0x00000038635b7223 */ /* 0x000fe20000010824 */
[----:B------:R-:W-:-:S03]  /*39e0*/  FMNMX.FTZ R74, R151, R74, !PT ;  /* 0x0000004a974a7209 */ /* 0x000fc60007810000 */
[----:B------:R-:W-:Y:S01]  /*39f0*/  MUFU.EX2 R37, R37 ;  /* 0x0000002500257308 */ /* 0x000fe20000000800 */
[----:B-1----:R-:W-:-:S04]  /*3a00*/  FSEL R89, R62, -INF , P3 ;  /* 0xff8000003e597808 */ /* 0x002fc80001800000 */
[----:B------:R-:W-:-:S03]  /*3a10*/  FMNMX.FTZ R74, R89, R74, !PT ;  /* 0x0000004a594a7209 */ /* 0x000fc60007810000 */
[----:B------:R-:W-:Y:S01]  /*3a20*/  MUFU.EX2 R66, R66 ;  /* 0x0000004200427308 */ /* 0x000fe20000000800 */
[----:B---3--:R-:W-:-:S04]  /*3a30*/  FSEL R153, R64, -INF , P2 ;  /* 0xff80000040997808 */ /* 0x008fc80001000000 */
        /* <DEDUP_REMOVED lines=8> */
[----:B------:R-:W2:Y:S08]  /*3ac0*/  MUFU.EX2 R117, R117 ;  /* 0x0000007500757308 */ /* 0x000eb00000000800 */
[----:B------:R-:W-:Y:S08]  /*3ad0*/  MUFU.EX2 R8, R8 ;  /* 0x0000000800087308 */ /* 0x000ff00000000800 */
[----:B------:R-:W-:Y:S01]  /*3ae0*/  MUFU.EX2 R123, R123 ;  /* 0x0000007b007b7308 */ /* 0x000fe20000000800 */
[----:B--2---:R-:W-:-:S04]  /*3af0*/  F2FP.SATFINITE.E4M3.F32.PACK_AB_MERGE_C R155, R117, R4, RZ ;  /* 0x00000004759b723e */ /* 0x004fc800048070ff */
[----:B------:R-:W-:Y:S02]  /*3b00*/  F2FP.SATFINITE.E4M3.F32.PACK_AB_MERGE_C R155, R70, R69, R155 ;  /* 0x00000045469b723e */ /* 0x000fe4000480709b */
[----:B-1----:R-:W-:Y:S01]  /*3b10*/  FMNMX.FTZ R57, R48, R57, !PT ;  /* 0x0000003930397209 */ /* 0x002fe20007810000 */
[-C--:B------:R-:W-:Y:S01]  /*3b20*/  FFMA.FTZ R48, R109, R56.reuse, -R36 ;  /* 0x000000386d307223 */ /* 0x080fe20000010824 */
[----:B------:R-:W-:Y:S02]  /*3b30*/  MUFU.EX2 R10, R10 ;  /* 0x0000000a000a7308 */ /* 0x000fe40000000800 */
[C---:B------:R-:W-:Y:S01]  /*3b40*/  FSETP.NEU.FTZ.AND P2, PT, R57.reuse, -INF , PT ;  /* 0xff8000003900780b */ /* 0x040fe20003f5d000 */
[----:B------:R-:W-:-:S05]  /*3b50*/  FFMA.FTZ R50, R57, R56, -8 ;  /* 0xc100000039327423 */ /* 0x000fca0000010038 */
[----:B------:R-:W-:Y:S01]  /*3b60*/  FSEL R50, R50, RZ, P2 ;  /* 0x000000ff32327208 */ /* 0x000fe20001000000 */
[----:B------:R-:W-:Y:S04]  /*3b70*/  MUFU.EX2 R93, R93 ;  /* 0x0000005d005d7308 */ /* 0x000fe80000000800 */
        /* <DEDUP_REMOVED lines=10> */
[----:B------:R-:W-:Y:S01]  /*3c20*/  FFMA.FTZ R52, R121, R56, -R50 ;  /* 0x0000003879347223 */ /* 0x000fe20000010832 */
[----:B------:R-:W-:-:S04]  /*3c30*/  IMAD.HI R47, R41, 0x66666667, RZ ;  /* 0x66666667292f7827 */ /* 0x000fc800078e02ff */
[----:B------:R-:W-:Y:S01]  /*3c40*/  FFMA.FTZ R11, R11, R56, -R50 ;  /* 0x000000380b0b7223 */ /* 0x000fe20000010832 */
[----:B------:R-:W-:-:S01]  /*3c50*/  FADD.FTZ R6, R37, R66 ;  /* 0x0000004225067221 */ /* 0x000fc20000010000 */
[----:B------:R-:W1:Y:S01]  /*3c60*/  MUFU.EX2 R99, R99 ;  /* 0x0000006300637308 */ /* 0x000e620000000800 */
[----:B------:R-:W-:-:S01]  /*3c70*/  FFMA.FTZ R62, R125, R56, -R50 ;  /* 0x000000387d3e7223 */ /* 0x000fc20000010832 */
[----:B------:R-:W-:Y:S01]  /*3c80*/  SHF.R.U32.HI R82, RZ, 0x1f, R47 ;  /* 0x0000001fff527819 */ /* 0x000fe2000001162f */
[----:B------:R-:W-:-:S01]  /*3c90*/  FFMA.FTZ R41, R51, R56, -R50 ;  /* 0x0000003833297223 */ /* 0x000fc20000010832 */
[----:B------:R-:W-:Y:S01]  /*3ca0*/  FFMA.FTZ R74, R63, R56, -R50 ;  /* 0x000000383f4a7223 */ /* 0x000fe20000010832 */
[----:B------:R-:W-:Y:S01]  /*3cb0*/  VIADD R63, R40, 0xfffffffe ;  /* 0xfffffffe283f7836 */ /* 0x000fe20000000000 */
[----:B------:R-:W-:Y:S01]  /*3cc0*/  LEA.HI.SX32 R51, R47, R82, 0x1a ;  /* 0x000000522f337211 */ /* 0x000fe200078fd2ff */
[----:B------:R-:W-:-:S01]  /*3cd0*/  FADD.FTZ R47, R65, R6 ;  /* 0x00000006412f7221 */ /* 0x000fc20000010000 */
[----:B------:R-:W2:Y:S01]  /*3ce0*/  MUFU.EX2 R58, R58 ;  /* 0x0000003a003a7308 */ /* 0x000ea20000000800 */
[----:B------:R-:W-:-:S01]  /*3cf0*/  FFMA.FTZ R60, R127, R56, -R50 ;  /* 0x000000387f3c7223 */ /* 0x000fc20000010832 */
        /* <DEDUP_REMOVED lines=11> */
[----:B------:R-:W-:Y:S01]  /*3db0*/  R2UR UR26, R63 ;  /* 0x000000003f1a72ca */ /* 0x000fe200000e0000 */
[----:B------:R-:W-:Y:S01]  /*3dc0*/  FFMA.FTZ R78, R133, R56, -R50 ;  /* 0x00000038854e7223 */ /* 0x000fe20000010832 */
[----:B------:R-:W-:-:S01]  /*3dd0*/  FADD.FTZ R84, R4, R49 ;  /* 0x0000003104547221 */ /* 0x000fc20000010000 */
        /* <DEDUP_REMOVED lines=9> */
[----:B---3--:R-:W-:-:S01]  /*3e70*/  FADD.FTZ R40, R101, R6 ;  /* 0x0000000665287221 */ /* 0x008fc20000010000 */
[----:B------:R-:W-:Y:S01]  /*3e80*/  VIMNMX R6, RZ, R51, !PT ;  /* 0x00000033ff067248 */ /* 0x000fe20007fe0100 */
[----:B------:R-:W-:-:S01]  /*3e90*/  FADD.FTZ R51, R117, R84 ;  /* 0x0000005475337221 */ /* 0x000fc20000010000 */
[-CC-:B------:R-:W-:Y:S01]  /*3ea0*/  FFMA.FTZ R84, R81, R56.reuse, -R50.reuse ;  /* 0x0000003851547223 */ /* 0x180fe20000010832 */
[----:B------:R-:W-:-:S01]  /*3eb0*/  FFMA.FTZ R147, R147, R56, -R50 ;  /* 0x0000003893937223 */ /* 0x000fc20000010832 */
[----:B------:R-:W-:Y:S01]  /*3ec0*/  ISETP.GE.AND P2, PT, R63, R6, PT ;  /* 0x000000063f00720c */ /* 0x000fe20003f46270 */
        /* <DEDUP_REMOVED lines=11> */
[----:B------:R-:W-:Y:S01]  /*3f80*/  FFMA.FTZ R51, R27, R56, -R50 ;  /* 0x000000381b337223 */ /* 0x000fe20000010832 */
[----:B------:R-:W-:-:S01]  /*3f90*/  FADD.FTZ R63, R93, R88 ;  /* 0x000000585d3f7221 */ /* 0x000fc20000010000 */
[-CC-:B------:R-:W-:Y:S01]  /*3fa0*/  FFMA.FTZ R47, R137, R56.reuse, -R50.reuse ;  /* 0x00000038892f7223 */ /* 0x180fe20000010832 */
[----:B------:R-:W-:-:S01]  /*3fb0*/  FFMA.FTZ R89, R89, R56, -R50 ;  /* 0x0000003859597223 */ /* 0x000fc20000010832 */
[----:B------:R-:W-:-:S02]  /*3fc0*/  F2FP.SATFINITE.E4M3.F32.PACK_AB_MERGE_C R93, R93, R10, RZ ;  /* 0x0000000a5d5d723e */ /* 0x000fc400048070ff */
[----:B------:R-:W2:Y:S01]  /*3fd0*/  MUFU.EX2 R9, R9 ;  /* 0x0000000900097308 */ /* 0x000ea20000000800 */
[----:B---3--:R-:W-:-:S01]  /*3fe0*/  FADD.FTZ R49, R11, R82 ;  /* 0x000000520b317221 */ /* 0x008fc20000010000 */
[----:B------:R-:W-:Y:S01]  /*3ff0*/  FFMA.FTZ R82, R79, R56, -R50 ;  /* 0x000000384f527223 */ /* 0x000fe20000010832 */
[----:B------:R-:W-:Y:S02]  /*4000*/  F2FP.SATFINITE.E4M3.F32.PACK_AB_MERGE_C R58, R101, R58, RZ ;  /* 0x0000003a653a723e */ /* 0x000fe400048070ff */
[----:B------:R-:W-:Y:S02]  /*4010*/  F2FP.SATFINITE.E4M3.F32.PACK_AB_MERGE_C R8, R123, R8, R93 ;  /* 0x000000087b08723e */ /* 0x000fe4000480705d */
        /* <DEDUP_REMOVED lines=8> */
[----:B--2---:R-:W-:-:S07]  /*40a0*/  FADD.FTZ R49, R9, R86 ;  /* 0x0000005609317221 */ /* 0x004fce0000010000 */
[----:B------:R-:W2:Y:S01]  /*40b0*/  MUFU.EX2 R72, R72 ;  /* 0x0000004800487308 */ /* 0x000ea20000000800 */
[----:B---3--:R-:W-:-:S01]  /*40c0*/  FADD.FTZ R86, R60, R49 ;  /* 0x000000313c567221 */ /* 0x008fc20000010000 */
[-CC-:B------:R-:W-:Y:S01]  /*40d0*/  FFMA.FTZ R49, R25, R56.reuse, -R50.reuse ;  /* 0x0000003819317223 */ /* 0x180fe20000010832 */
[----:B------:R-:W-:-:S01]  /*40e0*/  FFMA.FTZ R50, R153, R56, -R50 ;  /* 0x0000003899327223 */ /* 0x000fc20000010832 */
[----:B------:R-:W-:-:S04]  /*40f0*/  F2FP.SATFINITE.E4M3.F32.PACK_AB_MERGE_C R153, R68, R65, RZ ;  /* 0x000000414499723e */ /* 0x000fc800048070ff */
[----:B------:R-:W3:Y:S01]  /*4100*/  MUFU.EX2 R12, R12 ;  /* 0x0000000c000c7308 */ /* 0x000ee20000000800 */
[----:B-1----:R-:W-:-:S01]  /*4110*/  FADD.FTZ R53, R15, R86 ;  /* 0x000000560f357221 */ /* 0x002fc20000010000 */
[----:B------:R-:W-:-:S06]  /*4120*/  F2FP.SATFINITE.E4M3.F32.PACK_AB_MERGE_C R153, R66, R37, R153 ;  /* 0x000000254299723e */ /* 0x000fcc0004807099 */
[----:B------:R-:W1:Y:S01]  /*4130*/  MUFU.EX2 R13, R13 ;  /* 0x0000000d000d7308 */ /* 0x000e620000000800 */
[----:B--2---:R-:W-:-:S01]  /*4140*/  FADD.FTZ R86, R72, R53 ;  /* 0x0000003548567221 */ /* 0x004fc20000010000 */
[----:B------:R-:W-:-:S04]  /*4150*/  F2FP.SATFINITE.E4M3.F32.PACK_AB_MERGE_C R72, R72, R15, RZ ;  /* 0x0000000f4848723e */ /* 0x000fc800048070ff */
[----:B------:R-:W-:Y:S02]  /*4160*/  F2FP.SATFINITE.E4M3.F32.PACK_AB_MERGE_C R148, R60, R9, R72 ;  /* 0x000000093c94723e */ /* 0x000fe40004807048 */
        /* <DEDUP_REMOVED lines=33> */
[C---:B--2---:R-:W-:Y:S01]  /*4380*/  F2FP.SATFINITE.E4M3.F32.PACK_AB_MERGE_C R63, R139.reuse, R42, RZ ;  /* 0x0000002a8b3f723e */ /* 0x044fe200048070ff */
[----:B------:R-:W-:-:S06]  /*4390*/  FADD.FTZ R139, R139, R14 ;  /* 0x0000000e8b8b7221 */ /* 0x000fcc0000010000 */
[----:B------:R-:W2:Y:S01]  /*43a0*/  MUFU.EX2 R43, R43 ;  /* 0x0000002b002b7308 */ /* 0x000ea20000000800 */
[----:B---3--:R-:W-:-:S01]  /*43b0*/  FADD.FTZ R14, R78, R53 ;  /* 0x000000354e0e7221 */ /* 0x008fc20000010000 */
[----:B------:R-:W-:Y:S01]  /*43c0*/  F2FP.SATFINITE.E4M3.F32.PACK_AB_MERGE_C R45, R78, R45, RZ ;  /* 0x0000002d4e2d723e */ /* 0x000fe200048070ff */
[----:B------:R-:W-:-:S03]  /*43d0*/  IMAD.MOV.U32 R53, RZ, RZ, R55 ;  /* 0x000000ffff357224 */ /* 0x000fc600078e0037 */
[----:B------:R-:W-:Y:S01]  /*43e0*/  F2FP.SATFINITE.E4M3.F32.PACK_AB_MERGE_C R144, R74, R21, R45 ;  /* 0x000000154a90723e */ /* 0x000fe2000480702d */
[----:B------:R-:W-:Y:S01]  /*43f0*/  IMAD.MOV.U32 R45, RZ, RZ, R55 ;  /* 0x000000ffff2d7224 */ /* 0x000fe200078e0037 */
        /* <DEDUP_REMOVED lines=8> */
[----:B------:R-:W-:Y:S01]  /*4480*/  MUFU.EX2 R87, R87 ;  /* 0x0000005700577308 */ /* 0x000fe20000000800 */
[----:B--2---:R-:W-:-:S07]  /*4490*/  FADD.FTZ R42, R24, R15 ;  /* 0x0000000f182a7221 */ /* 0x004fce0000010000 */
[----:B------:R-:W1:Y:S01]  /*44a0*/  MUFU.EX2 R80, R80 ;  /* 0x0000005000507308 */ /* 0x000e620000000800 */
[----:B---3--:R-:W-:-:S07]  /*44b0*/  FADD.FTZ R15, R41, R14 ;  /* 0x0000000e290f7221 */ /* 0x008fce0000010000 */
[----:B------:R-:W-:Y:S08]  /*44c0*/  MUFU.EX2 R28, R28 ;  /* 0x0000001c001c7308 */ /* 0x000ff00000000800 */
[----:B------:R-:W2:Y:S01]  /*44d0*/  MUFU.EX2 R3, R3 ;  /* 0x0000000300037308 */ /* 0x000ea20000000800 */
[C---:B-1----:R-:W-:Y:S01]  /*44e0*/  F2FP.SATFINITE.E4M3.F32.PACK_AB_MERGE_C R41, R80.reuse, R41, RZ ;  /* 0x000000295029723e */ /* 0x042fe200048070ff */
[----:B------:R-:W-:-:S03]  /*44f0*/  FADD.FTZ R80, R80, R15 ;  /* 0x0000000f50507221 */ /* 0x000fc60000010000 */
[----:B------:R-:W-:Y:S01]  /*4500*/  F2FP.SATFINITE.E4M3.F32.PACK_AB_MERGE_C R146, R54, R43, R41 ;  /* 0x0000002b3692723e */ /* 0x000fe20004807029 */
[--C-:B------:R-:W-:Y:S02]  /*4510*/  IMAD.MOV.U32 R54, RZ, RZ, R55.reuse ;  /* 0x000000ffff367224 */ /* 0x100fe400078e0037 */
[----:B------:R-:W-:Y:S01]  /*4520*/  MUFU.EX2 R33, R33 ;  /* 0x0000002100217308 */ /* 0x000fe20000000800 */
[--C-:B------:R-:W-:Y:S02]  /*4530*/  IMAD.MOV.U32 R43, RZ, RZ, R55.reuse ;  /* 0x000000ffff2b7224 */ /* 0x100fe400078e0037 */
[----:B------:R-:W-:-:S05]  /*4540*/  IMAD.MOV.U32 R41, RZ, RZ, R55 ;  /* 0x000000ffff297224 */ /* 0x000fca00078e0037 */
[----:B------:R-:W1:Y:S01]  /*4550*/  MUFU.EX2 R40, R40 ;  /* 0x0000002800287308 */ /* 0x000e620000000800 */
[----:B--2---:R-:W-:-:S07]  /*4560*/  FADD.FTZ R15, R3, R80 ;  /* 0x00000050030f7221 */ /* 0x004fce0000010000 */
[----:B------:R-:W-:Y:S08]  /*4570*/  MUFU.EX2 R30, R30 ;  /* 0x0000001e001e7308 */ /* 0x000ff00000000800 */
[----:B------:R-:W2:Y:S08]  /*4580*/  MUFU.EX2 R47, R47 ;  /* 0x0000002f002f7308 */ /* 0x000eb00000000800 */
[----:B------:R-:W-:Y:S08]  /*4590*/  MUFU.EX2 R31, R31 ;  /* 0x0000001f001f7308 */ /* 0x000ff00000000800 */
[----:B------:R3:W-:Y:S08]  /*45a0*/  MUFU.EX2 R4, R147 ;  /* 0x0000009300047308 */ /* 0x0007f00000000800 */
[----:B------:R-:W4:Y:S01]  /*45b0*/  MUFU.EX2 R82, R82 ;  /* 0x0000005200527308 */ /* 0x000f220000000800 */
[C---:B---3--:R-:W-:Y:S01]  /*45c0*/  F2FP.SATFINITE.E4M3.F32.PACK_AB_MERGE_C R147, R87.reuse, R24, RZ ;  /* 0x000000185793723e */ /* 0x048fe200048070ff */
[----:B------:R-:W-:Y:S01]  /*45d0*/  FADD.FTZ R87, R87, R42 ;  /* 0x0000002a57577221 */ /* 0x000fe20000010000 */
[----:B-1----:R-:W-:-:S02]  /*45e0*/  FADD.FTZ R24, R40, R15 ;  /* 0x0000000f28187221 */ /* 0x002fc40000010000 */
[----:B------:R-:W-:Y:S01]  /*45f0*/  F2FP.SATFINITE.E4M3.F32.PACK_AB_MERGE_C R147, R83, R26, R147 ;  /* 0x0000001a5393723e */ /* 0x000fe20004807093 */
[----:B------:R-:W-:-:S01]  /*4600*/  FADD.FTZ R14, R28, R87 ;  /* 0x000000571c0e7221 */ /* 0x000fc20000010000 */
[----:B--2---:R-:W-:Y:S01]  /*4610*/  FADD.FTZ R15, R47, R24 ;  /* 0x000000182f0f7221 */ /* 0x004fe20000010000 */
[----:B------:R-:W-:Y:S02]  /*4620*/  MUFU.EX2 R32, R32 ;  /* 0x0000002000207308 */ /* 0x000fe40000000800 */
[----:B------:R-:W-:-:S04]  /*4630*/  FADD.FTZ R37, R33, R14 ;  /* 0x0000000e21257221 */ /* 0x000fc80000010000 */
[----:B------:R-:W-:Y:S01]  /*4640*/  FADD.FTZ R42, R30, R37 ;  /* 0x000000251e2a7221 */ /* 0x000fe20000010000 */
[----:B------:R-:W-:Y:S01]  /*4650*/  IMAD.MOV.U32 R37, RZ, RZ, R55 ;  /* 0x000000ffff257224 */ /* 0x000fe200078e0037 */
[----:B------:R1:W2:Y:S01]  /*4660*/  MUFU.EX2 R25, R141 ;  /* 0x0000008d00197308 */ /* 0x0002a20000000800 */
[C---:B----4-:R-:W-:Y:S01]  /*4670*/  F2FP.SATFINITE.E4M3.F32.PACK_AB_MERGE_C R47, R82.reuse, R47, RZ ;  /* 0x0000002f522f723e */ /* 0x050fe200048070ff */
[----:B------:R-:W-:-:S03]  /*4680*/  FADD.FTZ R82, R82, R15 ;  /* 0x0000000f52527221 */ /* 0x000fc60000010000 */
[----:B------:R-:W-:Y:S01]  /*4690*/  F2FP.SATFINITE.E4M3.F32.PACK_AB_MERGE_C R140, R40, R3, R47 ;  /* 0x00000003288c723e */ /* 0x000fe2000480702f */
[--C-:B------:R-:W-:Y:S02]  /*46a0*/  IMAD.MOV.U32 R47, RZ, RZ, R55.reuse ;  /* 0x000000ffff2f7224 */ /* 0x100fe400078e0037 */
[----:B------:R-:W-:Y:S01]  /*46b0*/  MUFU.EX2 R91, R91 ;  /* 0x0000005b005b7308 */ /* 0x000fe20000000800 */
[C---:B-1----:R-:W-:Y:S01]  /*46c0*/  F2FP.SATFINITE.E4M3.F32.PACK_AB_MERGE_C R141, R31.reuse, R30, RZ ;  /* 0x0000001e1f8d723e */ /* 0x042fe200048070ff */
[----:B------:R-:W-:Y:S01]  /*46d0*/  FADD.FTZ R31, R31, R42 ;  /* 0x0000002a1f1f7221 */ /* 0x000fe20000010000 */
[----:B------:R-:W-:Y:S02]  /*46e0*/  IMAD.MOV.U32 R42, RZ, RZ, R55 ;  /* 0x000000ffff2a7224 */ /* 0x000fe400078e0037 */
[----:B------:R-:W-:Y:S01]  /*46f0*/  F2FP.SATFINITE.E4M3.F32.PACK_AB_MERGE_C R141, R33, R28, R141 ;  /* 0x0000001c218d723e */ /* 0x000fe2000480708d */
[----:B------:R-:W-:Y:S02]  /*4700*/  IMAD.MOV.U32 R40, RZ, RZ, R55 ;  /* 0x000000ffff287224 */ /* 0x000fe400078e0037 */
[----:B------:R-:W1:Y:S01]  /*4710*/  MUFU.EX2 R84, R84 ;  /* 0x0000005400547308 */ /* 0x000e620000000800 */
[----:B--2---:R-:W-:-:S01]  /*4720*/  FADD.FTZ R15, R25, R82 ;  /* 0x00000052190f7221 */ /* 0x004fc20000010000 */
[----:B------:R-:W-:-:S02]  /*4730*/  IMAD.MOV.U32 R33, RZ, RZ, R55 ;  /* 0x000000ffff217224 */ /* 0x000fc400078e0037 */
[--C-:B------:R-:W-:Y:S02]  /*4740*/  IMAD.MOV.U32 R30, RZ, RZ, R55.reuse ;  /* 0x000000ffff1e7224 */ /* 0x100fe400078e0037 */
[----:B------:R-:W-:Y:S02]  /*4750*/  IMAD.MOV.U32 R28, RZ, RZ, R55 ;  /* 0x000000ffff1c7224 */ /* 0x000fe400078e0037 */
[----:B------:R-:W-:Y:S08]  /*4760*/  MUFU.EX2 R34, R34 ;  /* 0x0000002200227308 */ /* 0x000ff00000000800 */
[----:B------:R-:W2:Y:S01]  /*4770*/  MUFU.EX2 R35, R35 ;  /* 0x0000002300237308 */ /* 0x000ea20000000800 */
[----:B-1----:R-:W-:-:S07]  /*4780*/  FADD.FTZ R24, R84, R15 ;  /* 0x0000000f54187221 */ /* 0x002fce0000010000 */
[----:B------:R1:W3:Y:S08]  /*4790*/  MUFU.EX2 R27, R143 ;  /* 0x0000008f001b7308 */ /* 0x0002f00000000800 */
[----:B------:R4:W5:Y:S01]  /*47a0*/  MUFU.EX2 R10, R145 ;  /* 0x00000091000a7308 */ /* 0x0009620000000800 */
[----:B--2---:R-:W-:-:S04]  /*47b0*/  F2FP.SATFINITE.E4M3.F32.PACK_AB_MERGE_C R26, R35, R34, RZ ;  /* 0x00000022231a723e */ /* 0x004fc800048070ff */
[----:B-1----:R-:W-:-:S03]  /*47c0*/  F2FP.SATFINITE.E4M3.F32.PACK_AB_MERGE_C R143, R91, R32, R26 ;  /* 0x000000205b8f723e */ /* 0x002fc6000480701a */
[----:B------:R-:W-:Y:S01]  /*47d0*/  MUFU.EX2 R44, R44 ;  /* 0x0000002c002c7308 */ /* 0x000fe20000000800 */
[----:B----4-:R-:W-:Y:S01]  /*47e0*/  F2FP.SATFINITE.E4M3.F32.PACK_AB_MERGE_C R145, R77, R20, R63 ;  /* 0x000000144d91723e */ /* 0x010fe2000480703f */
[----:B------:R-:W-:Y:S01]  /*47f0*/  FADD.FTZ R20, R32, R31 ;  /* 0x0000001f20147221 */ /* 0x000fe20000010000 */
[----:B---3--:R-:W-:-:S01]  /*4800*/  FADD.FTZ R15, R27, R24 ;  /* 0x000000181b0f7221 */ /* 0x008fc20000010000 */
[--C-:B------:R-:W-:Y:S02]  /*4810*/  IMAD.MOV.U32 R32, RZ, RZ, R55.reuse ;  /* 0x000000ffff207224 */ /* 0x100fe400078e0037 */
[----:B------:R-:W-:Y:S02]  /*4820*/  IMAD.MOV.U32 R31, RZ, RZ, R55 ;  /* 0x000000ffff1f7224 */ /* 0x000fe400078e0037 */
[----:B------:R-:W1:Y:S01]  /*4830*/  MUFU.EX2 R39, R39 ;  /* 0x0000002700277308 */ /* 0x000e620000000800 */
[----:B-----5:R-:W-:-:S01]  /*4840*/  FADD.FTZ R15, R10, R15 ;  /* 0x0000000f0a0f7221 */ /* 0x020fc20000010000 */
[----:B------:R-:W-:-:S03]  /*4850*/  F2FP.SATFINITE.E4M3.F32.PACK_AB_MERGE_C R27, R10, R27, RZ ;  /* 0x0000001b0a1b723e */ /* 0x000fc600048070ff */
[----:B------:R-:W-:Y:S01]  /*4860*/  FADD.FTZ R10, R4, R15 ;  /* 0x0000000f040a7221 */ /* 0x000fe20000010000 */
[----:B------:R-:W-:Y:S01]  /*4870*/  F2FP.SATFINITE.E4M3.F32.PACK_AB_MERGE_C R142, R84, R25, R27 ;  /* 0x00000019548e723e */ /* 0x000fe2000480701b */
[--C-:B------:R-:W-:Y:S01]  /*4880*/  IMAD.MOV.U32 R27, RZ, RZ, R55.reuse ;  /* 0x000000ffff1b7224 */ /* 0x100fe200078e0037 */
[----:B------:R-:W-:Y:S01]  /*4890*/  MUFU.EX2 R38, R38 ;  /* 0x0000002600267308 */ /* 0x000fe20000000800 */
[----:B------:R-:W-:-:S07]  /*48a0*/  IMAD.MOV.U32 R25, RZ, RZ, R55 ;  /* 0x000000ffff197224 */ /* 0x000fce00078e0037 */
[----:B------:R-:W2:Y:S01]  /*48b0*/  MUFU.EX2 R95, R95 ;  /* 0x0000005f005f7308 */ /* 0x000ea20000000800 */
[----:B-1----:R-:W-:-:S07]  /*48c0*/  F2FP.SATFINITE.E4M3.F32.PACK_AB_MERGE_C R26, R39, R44, RZ ;  /* 0x0000002c271a723e */ /* 0x002fce00048070ff */
[----:B------:R1:W-:Y:S08]  /*48d0*/  MUFU.EX2 R14, R29 ;  /* 0x0000001d000e7308 */ /* 0x0003f00000000800 */
[----:B------:R3:W4:Y:S01]  /*48e0*/  MUFU.EX2 R11, R49 ;  /* 0x00000031000b7308 */ /* 0x0007220000000800 */
[----:B-1----:R-:W-:-:S01]  /*48f0*/  FADD.FTZ R29, R91, R20 ;  /* 0x000000145b1d7221 */ /* 0x002fc20000010000 */
[----:B--2---:R-:W-:Y:S01]  /*4900*/  F2FP.SATFINITE.E4M3.F32.PACK_AB_MERGE_C R137, R95, R38, R26 ;  /* 0x000000265f89723e */ /* 0x004fe2000480701a */
[----:B------:R-:W-:-:S02]  /*4910*/  IMAD.MOV.U32 R26, RZ, RZ, R55 ;  /* 0x000000ffff1a7224 */ /* 0x000fc400078e0037 */
[----:B------:R-:W-:Y:S01]  /*4920*/  FADD.FTZ R34, R34, R29 ;  /* 0x0000001d22227221 */ /* 0x000fe20000010000 */
[----:B------:R-:W-:Y:S02]  /*4930*/  IMAD.MOV.U32 R29, RZ, RZ, R55 ;  /* 0x000000ffff1d7224 */ /* 0x000fe400078e0037 */
[----:B------:R-:W1:Y:S01]  /*4940*/  MUFU.EX2 R51, R51 ;  /* 0x0000003300337308 */ /* 0x000e620000000800 */
[----:B------:R-:W-:-:S01]  /*4950*/  FADD.FTZ R35, R35, R34 ;  /* 0x0000002223237221 */ /* 0x000fc20000010000 */
[----:B---3--:R-:W-:Y:S01]  /*4960*/  IMAD.MOV.U32 R49, RZ, RZ, R55 ;  /* 0x000000ffff317224 */ /* 0x008fe200078e0037 */
[----:B------:R-:W-:Y:S02]  /*4970*/  MOV R34, R55 ;  /* 0x0000003700227202 */ /* 0x000fe40000000f00 */
[----:B------:R-:W-:Y:S01]  /*4980*/  FADD.FTZ R24, R38, R35 ;  /* 0x0000002326187221 */ /* 0x000fe20000010000 */
[----:B------:R-:W-:Y:S02]  /*4990*/  IMAD.MOV.U32 R38, RZ, RZ, R55 ;  /* 0x000000ffff267224 */ /* 0x000fe400078e0037 */
[----:B------:R-:W-:Y:S01]  /*49a0*/  MUFU.EX2 R48, R48 ;  /* 0x0000003000307308 */ /* 0x000fe20000000800 */
[----:B------:R-:W-:-:S01]  /*49b0*/  FADD.FTZ R95, R95, R24 ;  /* 0x000000185f5f7221 */ /* 0x000fc20000010000 */
[----:B----4-:R-:W-:Y:S01]  /*49c0*/  FADD.FTZ R10, R11, R10 ;  /* 0x0000000a0b0a7221 */ /* 0x010fe20000010000 */
[----:B------:R-:W-:-:S02]  /*49d0*/  IMAD.MOV.U32 R35, RZ, RZ, R55 ;  /* 0x000000ffff237224 */ /* 0x000fc400078e0037 */
[----:B------:R-:W-:Y:S01]  /*49e0*/  FADD.FTZ R44, R44, R95 ;  /* 0x0000005f2c2c7221 */ /* 0x000fe20000010000 */
[----:B------:R-:W-:Y:S02]  /*49f0*/  IMAD.MOV.U32 R24, RZ, RZ, R55 ;  /* 0x000000ffff187224 */ /* 0x000fe400078e0037 */
        /* <DEDUP_REMOVED lines=8> */
[----:B------:R-:W-:-:S07]  /*4a80*/  IMAD.MOV.U32 R51, RZ, RZ, R55 ;  /* 0x000000ffff337224 */ /* 0x000fce00078e0037 */
[----:B------:R-:W3:Y:S01]  /*4a90*/  MUFU.EX2 R149, R149 ;  /* 0x0000009500957308 */ /* 0x000ee20000000800 */
[----:B--2---:R-:W-:-:S07]  /*4aa0*/  F2FP.SATFINITE.E4M3.F32.PACK_AB_MERGE_C R9, R61, R48, RZ ;  /* 0x000000303d09723e */ /* 0x004fce00048070ff */
[----:B------:R-:W2:Y:S01]  /*4ab0*/  MUFU.EX2 R97, R97 ;  /* 0x0000006100617308 */ /* 0x000ea20000000800 */
[----:B-1----:R-:W-:-:S01]  /*4ac0*/  FADD.FTZ R10, R46, R39 ;  /* 0x000000272e0a7221 */ /* 0x002fc20000010000 */
[----:B------:R-:W-:-:S06]  /*4ad0*/  IMAD.MOV.U32 R39, RZ, RZ, R55 ;  /* 0x000000ffff277224 */ /* 0x000fcc00078e0037 */
[----:B------:R1:W4:Y:S01]  /*4ae0*/  MUFU.EX2 R20, R151 ;  /* 0x0000009700147308 */ /* 0x0003220000000800 */
[----:B---3--:R-:W-:-:S07]  /*4af0*/  FADD.FTZ R7, R149, R14 ;  /* 0x0000000e95077221 */ /* 0x008fce0000010000 */
[----:B------:R-:W-:Y:S01]  /*4b00*/  MUFU.EX2 R89, R89 ;  /* 0x0000005900597308 */ /* 0x000fe20000000800 */
[C---:B--2---:R-:W-:Y:S01]  /*4b10*/  F2FP.SATFINITE.E4M3.F32.PACK_AB_MERGE_C R139, R97.reuse, R46, R9 ;  /* 0x0000002e618b723e */ /* 0x044fe20004807009 */
[----:B------:R-:W-:Y:S01]  /*4b20*/  FADD.FTZ R97, R97, R10 ;  /* 0x0000000a61617221 */ /* 0x000fe20000010000 */
[----:B------:R-:W-:Y:S02]  /*4b30*/  IMAD.MOV.U32 R46, RZ, RZ, R55 ;  /* 0x000000ffff2e7224 */ /* 0x000fe400078e0037 */
[----:B-1----:R-:W-:Y:S02]  /*4b40*/  IMAD.MOV.U32 R151, RZ, RZ, R12 ;  /* 0x000000ffff977224 */ /* 0x002fe400078e000c */
[----:B------:R-:W-:-:S01]  /*4b50*/  FADD.FTZ R48, R48, R97 ;  /* 0x0000006130307221 */ /* 0x000fc20000010000 */
[----:B------:R-:W1:Y:S01]  /*4b60*/  MUFU.EX2 R50, R50 ;  /* 0x0000003200327308 */ /* 0x000e620000000800 */
[----:B----4-:R-:W-:-:S01]  /*4b70*/  FADD.FTZ R10, R20, R7 ;  /* 0x00000007140a7221 */ /* 0x010fc20000010000 */
[----:B-1----:R-:W-:-:S03]  /*4b80*/  F2FP.SATFINITE.E4M3.F32.PACK_AB_MERGE_C R3, R50, R89, RZ ;  /* 0x000000593203723e */ /* 0x002fc600048070ff */
[----:B------:R-:W-:Y:S01]  /*4b90*/  FADD.FTZ R89, R89, R10 ;  /* 0x0000000a59597221 */ /* 0x000fe20000010000 */
[----:B------:R-:W-:Y:S01]  /*4ba0*/  F2FP.SATFINITE.E4M3.F32.PACK_AB_MERGE_C R138, R20, R149, R3 ;  /* 0x00000095148a723e */ /* 0x000fe20004807003 */
[----:B------:R-:W-:Y:S02]  /*4bb0*/  FADD.FTZ R3, R61, R48 ;  /* 0x000000303d037221 */ /* 0x000fe40000010000 */
[----:B------:R-:W-:-:S01]  /*4bc0*/  FADD.FTZ R4, R50, R89 ;  /* 0x0000005932047221 */ /* 0x000fc20000010000 */
[--C-:B------:R-:W-:Y:S02]  /*4bd0*/  IMAD.MOV.U32 R50, RZ, RZ, R55.reuse ;  /* 0x000000ffff327224 */ /* 0x100fe400078e0037 */
[----:B------:R-:W-:Y:S02]  /*4be0*/  IMAD.MOV.U32 R48, RZ, RZ, R55 ;  /* 0x000000ffff307224 */ /* 0x000fe400078e0037 */
        /* <DEDUP_REMOVED lines=25> */
.L_x_11678:
[----:B------:R-:W-:-:S04]  /*4d80*/  UISETP.NE.AND UP0, UPT, UR4, 0x1, UPT ;  /* 0x000000010400788c */ /* 0x000fc8000bf05270 */
[----:B------:R-:W-:-:S06]  /*4d90*/  USEL UR7, URZ, 0x1, UP0 ;  /* 0x000000013f077887 */ /* 0x000fcc0008000000 */
[----:B------:R-:W-:Y:S01]  /*4da0*/  LOP3.LUT R2, R9, UR7, RZ, 0x3c, !PT ;  /* 0x0000000709027c12 */ /* 0x000fe2000f8e3cff */
[----:B------:R-:W-:Y:S06]  /*4db0*/  @!P1 BRA `(.L_x_11669) ;  /* 0x0000000000049947 */ /* 0x000fec0003800000 */
[----:B------:R-:W-:Y:S01]  /*4dc0*/  BPT.TRAP 0x1 ;  /* 0x000000040000795c */ /* 0x000fe20000300000 */
.L_x_11669:
        /* <DEDUP_REMOVED lines=8> */
.L_x_11670:
[----:B--2---:R-:W-:Y:S05]  /*4e50*/  @P2 BRA `(.L_x_11671) ;  /* 0x0000000000082947 */ /* 0x004fea0003800000 */
[----:B------:R-:W2:Y:S02]  /*4e60*/  SYNCS.PHASECHK.TRANS64.TRYWAIT P2, [UR7+0x13230], R10 ;  /* 0x0132300aff0075a7 */ /* 0x000ea40008040147 */
[----:B--2---:R-:W-:Y:S05]  /*4e70*/  @!P2 BRA `(.L_x_11672) ;  /* 0x000000a80074a947 */ /* 0x004fea0003800000 */
.L_x_11671:
        /* <DEDUP_REMOVED lines=64> */
.L_x_11673:
[----:B------:R-:W-:Y:S01]  /*5280*/  ULEA UR11, UR4, UR40, 0x3 ;  /* 0x00000028040b7291 */ /* 0x000fe2000f8e183f */
[----:B------:R-:W-:-:S08]  /*5290*/  SHF.L.U32 R9, R9, 0x1f, RZ ;  /* 0x0000001f09097819 */ /* 0x000fd000000006ff */
[----:B------:R3:W4:Y:S01]  /*52a0*/  SYNCS.PHASECHK.TRANS64.TRYWAIT P2, [UR11+0x13250], R9 ;  /* 0x01325009ff0075a7 */ /* 0x000722000804014b */
[----:B------:R-:W-:Y:S05]  /*52b0*/  @!P1 BRA `(.L_x_11674) ;  /* 0x0000000000049947 */ /* 0x000fea0003800000 */
[----:B------:R-:W-:Y:S01]  /*52c0*/  BPT.TRAP 0x1 ;  /* 0x000000040000795c */ /* 0x000fe20000300000 */
.L_x_11674:
[----:B----4-:R-:W-:Y:S05]  /*52d0*/  @P2 BRA `(.L_x_11675) ;  /* 0x0000000000082947 */ /* 0x010fea0003800000 */
[----:B------:R-:W4:Y:S02]  /*52e0*/  SYNCS.PHASECHK.TRANS64.TRYWAIT P2, [UR11+0x13250], R9 ;  /* 0x01325009ff0075a7 */ /* 0x000f24000804014b */
[----:B----4-:R-:W-:Y:S05]  /*52f0*/  @!P2 BRA `(.L_x_11676) ;  /* 0x000000a4006ca947 */ /* 0x010fea0003800000 */
.L_x_11675:
[----:B------:R-:W-:Y:S01]  /*5300*/  UIADD3 UR10, UR40, 0x1000, URZ ;  /* 0x00001000280a7890 */ /* 0x000fe2000fffe03f */
[----:B------:R-:W-:Y:S01]  /*5310*/  WARPGROUP.ARRIVE ;  /* 0x00000000000079c5 */ /* 0x000fe20000000000 */
[----:B------:R-:W-:Y:S01]  /*5320*/  UMOV UR15, 0xc0000010 ;  /* 0xc0000010000f7882 */ /* 0x000fe20000000000 */
[C---:B------:R-:W-:Y:S01]  /*5330*/  FMUL.FTZ R21, R0.reuse, R128 ;  /* 0x0000008000157220 */ /* 0x040fe20000410000 */
[----:B------:R-:W-:Y:S01]  /*5340*/  USHF.R.U32.HI UR10, URZ, 0x4, UR10 ;  /* 0x000000043f0a7899 */ /* 0x000fe2000801160a */
[----:B------:R-:W4:Y:S01]  /*5350*/  LDC R128, c[0x0][0x288] ;  /* 0x0000a200ff807b82 */ /* 0x000f220000000800 */
[----:B------:R-:W-:Y:S01]  /*5360*/  UISETP.NE.U32.AND UP0, UPT, UR24, URZ, UPT ;  /* 0x0000003f1800728c */ /* 0x000fe2000bf05070 */
[C---:B-1-3--:R-:W-:Y:S01]  /*5370*/  FMUL.FTZ R9, R0.reuse, R120 ;  /* 0x0000007800097220 */ /* 0x04afe20000410000 */
[----:B------:R-:W-:Y:S01]  /*5380*/  ULOP3.LUT UR10, UR10, 0x3fff, URZ, 0xc0, !UPT ;  /* 0x00003fff0a0a7892 */ /* 0x000fe2000f8ec03f */
[C---:B--2---:R-:W-:Y:S01]  /*5390*/  FMUL.FTZ R10, R0.reuse, R121 ;  /* 0x00000079000a7220 */ /* 0x044fe20000410000 */
        /* <DEDUP_REMOVED lines=10> */
[----:B------:R-:W-:Y:S01]  /*5440*/  UIADD3 UR10, UR4, 0x80, URZ ;  /* 0x00000080040a7890 */ /* 0x000fe2000fffe03f */
[----:B------:R-:W2:Y:S01]  /*5450*/  MUFU.TANH R10, R10 ;  /* 0x0000000a000a7308 */ /* 0x000ea20000002400 */
[C---:B------:R-:W-:Y:S01]  /*5460*/  FMUL.FTZ R123, R0.reuse, R132 ;  /* 0x00000084007b7220 */ /* 0x040fe20000410000 */
[----:B------:R-:W-:Y:S01]  /*5470*/  UMOV UR14, UR4 ;  /* 0x00000004000e7c82 */ /* 0x000fe20008000000 */
[C---:B------:R-:W-:Y:S01]  /*5480*/  FMUL.FTZ R11, R0.reuse, R122 ;  /* 0x0000007a000b7220 */ /* 0x040fe20000410000 */
[----:B------:R-:W-:Y:S01]  /*5490*/  QGMMA.64x64x32.F32.E4M3.E4M3 R24, R152, gdesc[UR12], R24, gsb0 ;  /* 0x00e0000c98187df3 */ /* 0x000fe20008000818 */
[----:B------:R-:W-:Y:S01]  /*54a0*/  UMOV UR15, 0xc0000010 ;  /* 0xc0000010000f7882 */ /* 0x000fe20000000000 */
[----:B------:R-:W-:Y:S01]  /*54b0*/  UMOV UR14, UR10 ;  /* 0x0000000a000e7c82 */ /* 0x000fe20008000000 */
[----:B------:R-:W-:Y:S01]  /*54c0*/  UIADD3 UR10, UR4, 0x100, URZ ;  /* 0x00000100040a7890 */ /* 0x000fe2000fffe03f */
        /* <DEDUP_REMOVED lines=54> */
[----:B------:R-:W5:Y:S01]  /*5830*/  MUFU.TANH R109, R109 ;  /* 0x0000006d006d7308 */ /* 0x000f620000002400 */
[----:B------:R-:W-:-:S02]  /*5840*/  WARPGROUP.DEPBAR.LE gsb0, 0x0 ;  /* 0x00008000000079c5 */ /* 0x000fc40000010000 */
[----:B------:R-:W-:Y:S01]  /*5850*/  WARPGROUP.ARRIVE ;  /* 0x00000000000079c5 */ /* 0x000fe20000000000 */
[C---:B------:R-:W-:Y:S01]  /*5860*/  FMUL.FTZ R153, R0.reuse, R61 ;  /* 0x0000003d00997220 */ /* 0x040fe20000410000 */
[C---:B------:R-:W-:Y:S01]  /*5870*/  FMUL.FTZ R155, R0.reuse, R64 ;  /* 0x00000040009b7220 */ /* 0x040fe20000410000 */
[----:B------:R-:W-:Y:S02]  /*5880*/  FMUL.FTZ R64, R0, R65 ;  /* 0x0000004100407220 */ /* 0x000fe40000410000 */
[----:B------:R-:W5:Y:S01]  /*5890*/  MUFU.TANH R112, R112 ;  /* 0x0000007000707308 */ /* 0x000f620000002400 */
[----:B------:R-:W-:Y:S01]  /*58a0*/  QGMMA.64x64x32.F32.E4M3.E4M3 R24, R148, gdesc[UR12], R24, gsb0 ;  /* 0x00e0000c94187df3 */ /* 0x000fe20008000818 */
[----:B------:R-:W-:Y:S01]  /*58b0*/  UMOV UR14, UR10 ;  /* 0x0000000a000e7c82 */ /* 0x000fe20008000000 */
[----:B------:R-:W-:Y:S01]  /*58c0*/  UIMAD UR10, UR26, -0xa0, UR42 ;  /* 0xffffff601a0a78a4 */ /* 0x000fe2000f8e022a */
[----:B------:R-:W-:-:S03]  /*58d0*/  UMOV UR15, 0xc0000010 ;  /* 0xc0000010000f7882 */ /* 0x000fc60000000000 */
[----:B------:R-:W-:Y:S01]  /*58e0*/  UIADD3 UR10, UR10, 0x1, URZ ;  /* 0x000000010a0a7890 */ /* 0x000fe2000fffe03f */
        /* <DEDUP_REMOVED lines=15> */
[C---:B------:R-:W-:Y:S01]  /*59e0*/  FMUL.FTZ R57, R0.reuse, R68 ;  /* 0x0000004400397220 */ /* 0x040fe20000410000 */
[----:B------:R-:W-:Y:S01]  /*59f0*/  QGMMA.64x64x32.F32.E4M3.E4M3 R24, R144, gdesc[UR12], R24, gsb0 ;  /* 0x00e0000c90187df3 */ /* 0x000fe20008000818 */
[----:B------:R-:W-:Y:S01]  /*5a00*/  USEL UR14, UR5, 0x1, UP0 ;  /* 0x00000001050e7887 */ /* 0x000fe20008000000 */
[C---:B------:R-:W-:Y:S01]  /*5a10*/  FMUL.FTZ R68, R0.reuse, R79 ;  /* 0x0000004f00447220 */ /* 0x040fe20000410000 */
[----:B------:R-:W5:Y:S01]  /*5a20*/  MUFU.TANH R101, R101 ;  /* 0x0000006500657308 */ /* 0x000f620000002400 */
[----:B------:R-:W-:Y:S01]  /*5a30*/  UMOV UR15, 0xc0000010 ;  /* 0xc0000010000f7882 */ /* 0x000fe20000000000 */
[----:B------:R-:W-:Y:S01]  /*5a40*/  UIMAD UR10, UR14, UR6, UR10 ;  /* 0x000000060e0a72a4 */ /* 0x000fe2000f8e020a */
[C---:B------:R-:W-:Y:S01]  /*5a50*/  FMUL.FTZ R60, R0.reuse, R78 ;  /* 0x0000004e003c7220 */ /* 0x040fe20000410000 */
[----:B------:R-:W-:-:S04]  /*5a60*/  FMUL.FTZ R78, R0, R83 ;  /* 0x00000053004e7220 */ /* 0x000fc80000410000 */
[----:B----4-:R-:W-:Y:S01]  /*5a70*/  IADD3 R128, -R128, UR10, RZ ;  /* 0x0000000a80807c10 */ /* 0x010fe2000fffe1ff */
[----:B------:R-:W-:Y:S01]  /*5a80*/  MUFU.TANH R84, R84 ;  /* 0x0000005400547308 */ /* 0x000fe20000002400 */
[----:B------:R-:W-:Y:S02]  /*5a90*/  UIADD3 UR10, UR4, 0x180, URZ ;  /* 0x00000180040a7890 */ /* 0x000fe4000fffe03f */
[----:B------:R-:W-:Y:S01]  /*5aa0*/  UIADD3 UR4, UR4, 0x200, URZ ;  /* 0x0000020004047890 */ /* 0x000fe2000fffe03f */
[----:B------:R-:W-:Y:S02]  /*5ab0*/  IMAD R129, R17, -0x2, R128 ;  /* 0xfffffffe11817824 */ /* 0x000fe400078e0280 */
[C---:B------:R-:W-:Y:S01]  /*5ac0*/  FMUL.FTZ R128, R0.reuse, R72 ;  /* 0x0000004800807220 */ /* 0x040fe20000410000 */
[----:B------:R-:W-:Y:S01]  /*5ad0*/  FMUL.FTZ R72, R0, R73 ;  /* 0x0000004900487220 */ /* 0x000fe20000410000 */
[----:B------:R-:W-:Y:S01]  /*5ae0*/  IMAD.IADD R103, R18, 0x1, R129 ;  /* 0x0000000112677824 */ /* 0x000fe200078e0281 */
[----:B------:R-:W-:Y:S01]  /*5af0*/  MUFU.TANH R149, R149 ;  /* 0x0000009500957308 */ /* 0x000fe20000002400 */
[----:B------:R-:W-:-:S03]  /*5b00*/  UMOV UR14, UR10 ;  /* 0x0000000a000e7c82 */ /* 0x000fc60008000000 */
[C---:B------:R-:W-:Y:S02]  /*5b10*/  ISETP.GT.AND P2, PT, R103.reuse, RZ, PT ;  /* 0x000000ff6700720c */ /* 0x040fe40003f44270 */
[----:B------:R-:W-:Y:S02]  /*5b20*/  ISETP.GT.AND P3, PT, R103, 0x1, PT ;  /* 0x000000016700780c */ /* 0x000fe40003f64270 */
[----:B-1----:R-:W-:Y:S01]  /*5b30*/  FSEL R129, R9, -INF , P2 ;  /* 0xff80000009817808 */ /* 0x002fe20001000000 */
[----:B------:R-:W-:Y:S01]  /*5b40*/  MUFU.TANH R72, R72 ;  /* 0x0000004800487308 */ /* 0x000fe20000002400 */
[----:B------:R-:W-:Y:S02]  /*5b50*/  ISETP.GT.AND P2, PT, R103, 0x8, PT ;  /* 0x000000086700780c */ /* 0x000fe40003f44270 */
[----:B--2---:R-:W-:Y:S02]  /*5b60*/  FSEL R10, R10, -INF , P3 ;  /* 0xff8000000a0a7808 */ /* 0x004fe40001800000 */
[----:B------:R-:W-:-:S02]  /*5b70*/  FMNMX.FTZ R131, R129, R8, !PT ;  /* 0x0000000881837209 */ /* 0x000fc40007810000 */
[----:B------:R-:W-:Y:S01]  /*5b80*/  ISETP.GT.AND P3, PT, R103, 0x9, PT ;  /* 0x000000096700780c */ /* 0x000fe20003f64270 */
[----:B------:R1:W2:Y:S01]  /*5b90*/  MUFU.TANH R9, R128 ;  /* 0x0000008000097308 */ /* 0x0002a20000002400 */
[----:B---3--:R-:W-:Y:S02]  /*5ba0*/  FSEL R13, R13, -INF , P2 ;  /* 0xff8000000d0d7808 */ /* 0x008fe40001000000 */
[----:B------:R-:W-:Y:S02]  /*5bb0*/  FMNMX.FTZ R130, R10, R131, !PT ;  /* 0x000000830a827209 */ /* 0x000fe40007810000 */
[----:B------:R-:W-:Y:S02]  /*5bc0*/  ISETP.GT.AND P2, PT, R103, 0x10, PT ;  /* 0x000000106700780c */ /* 0x000fe40003f44270 */
[----:B-----5:R-:W-:Y:S01]  /*5bd0*/  FSEL R14, R14, -INF , P3 ;  /* 0xff8000000e0e7808 */ /* 0x020fe20001800000 */
[----:B------:R-:W-:Y:S01]  /*5be0*/  MUFU.TANH R151, R151 ;  /* 0x0000009700977308 */ /* 0x000fe20000002400 */
[----:B------:R-:W-:Y:S01]  /*5bf0*/  FMNMX.FTZ R131, R13, R130, !PT ;  /* 0x000000820d837209 */ /* 0x000fe20007810000 */
[----:B-1----:R-:W-:Y:S01]  /*5c00*/  FMUL.FTZ R128, R0, R74 ;  /* 0x0000004a00807220 */ /* 0x002fe20000410000 */
[----:B------:R-:W-:-:S02]  /*5c10*/  ISETP.GT.AND P3, PT, R103, 0x11, PT ;  /* 0x000000116700780c */ /* 0x000fc40003f64270 */
[----:B------:R-:W-:Y:S02]  /*5c20*/  FSEL R73, R21, -INF , P2 ;  /* 0xff80000015497808 */ /* 0x000fe40001000000 */
[----:B------:R-:W-:Y:S01]  /*5c30*/  FMNMX.FTZ R74, R14, R131, !PT ;  /* 0x000000830e4a7209 */ /* 0x000fe20007810000 */
[----:B------:R1:W-:Y:S01]  /*5c40*/  MUFU.TANH R21, R128 ;  /* 0x0000008000157308 */ /* 0x0003e20000002400 */
        /* <DEDUP_REMOVED lines=14> */
[----:B------:R-:W3:Y:S01]  /*5d30*/  MUFU.TANH R75, R75 ;  /* 0x0000004b004b7308 */ /* 0x000ee20000002400 */
[----:B------:R-:W-:Y:S02]  /*5d40*/  FSEL R104, R104, -INF , P2 ;  /* 0xff80000068687808 */ /* 0x000fe40001000000 */
[----:B------:R-:W-:Y:S01]  /*5d50*/  FMNMX.FTZ R131, R124, R131, !PT ;  /* 0x000000837c837209 */ /* 0x000fe20007810000 */
[----:B------:R-:W-:Y:S02]  /*5d60*/  WARPGROUP.DEPBAR.LE gsb0, 0x0 ;  /* 0x00008000000079c5 */ /* 0x000fe40000010000 */
[----:B------:R-:W-:Y:S01]  /*5d70*/  ISETP.GT.AND P2, PT, R103, 0x28, PT ;  /* 0x000000286700780c */ /* 0x000fe20003f44270 */
[----:B------:R-:W-:Y:S01]  /*5d80*/  FMUL.FTZ R147, R0, R85 ;  /* 0x0000005500937220 */ /* 0x000fe20000410000 */
[----:B------:R-:W-:Y:S01]  /*5d90*/  FSEL R105, R105, -INF , P3 ;  /* 0xff80000069697808 */ /* 0x000fe20001800000 */
[----:B------:R-:W4:Y:S01]  /*5da0*/  MUFU.TANH R76, R76 ;  /* 0x0000004c004c7308 */ /* 0x000f220000002400 */
[----:B-1----:R-:W-:Y:S01]  /*5db0*/  FMNMX.FTZ R128, R104, R131, !PT ;  /* 0x0000008368807209 */ /* 0x002fe20007810000 */
[----:B------:R-:W-:Y:S01]  /*5dc0*/  WARPGROUP.ARRIVE ;  /* 0x00000000000079c5 */ /* 0x000fe20000000000 */
[----:B------:R-:W-:-:S02]  /*5dd0*/  ISETP.GT.AND P3, PT, R103, 0x29, PT ;  /* 0x000000296700780c */ /* 0x000fc40003f64270 */
[----:B------:R-:W-:Y:S02]  /*5de0*/  FSEL R108, R108, -INF , P2 ;  /* 0xff8000006c6c7808 */ /* 0x000fe40001000000 */
[----:B------:R-:W-:Y:S01]  /*5df0*/  FMNMX.FTZ R77, R105, R128, !PT ;  /* 0x00000080694d7209 */ /* 0x000fe20007810000 */
[----:B------:R-:W-:Y:S01]  /*5e00*/  MUFU.TANH R147, R147 ;  /* 0x0000009300937308 */ /* 0x000fe20000002400 */
[----:B------:R-:W-:Y:S01]  /*5e10*/  ISETP.GT.AND P2, PT, R103, 0x30, PT ;  /* 0x000000306700780c */ /* 0x000fe20003f44270 */
[----:B------:R-:W-:Y:S01]  /*5e20*/  QGMMA.64x64x32.F32.E4M3.E4M3 R24, R140, gdesc[UR12], R24, gsb0 ;  /* 0x00e0000c8c187df3 */ /* 0x000fe20008000818 */
[----:B------:R-:W-:Y:S01]  /*5e30*/  FSEL R109, R109, -INF , P3 ;  /* 0xff8000006d6d7808 */ /* 0x000fe20001800000 */
[----:B------:R-:W-:Y:S01]  /*5e40*/  UMOV UR14, UR4 ;  /* 0x00000004000e7c82 */ /* 0x000fe20008000000 */
[----:B------:R-:W-:Y:S01]  /*5e50*/  FMNMX.FTZ R128, R108, R77, !PT ;  /* 0x0000004d6c807209 */ /* 0x000fe20007810000 */
[C---:B------:R-:W-:Y:S01]  /*5e60*/  FMUL.FTZ R77, R0.reuse, R80 ;  /* 0x00000050004d7220 */ /* 0x040fe20000410000 */
[----:B------:R-:W-:Y:S01]  /*5e70*/  ISETP.GT.AND P3, PT, R103, 0x31, PT ;  /* 0x000000316700780c */ /* 0x000fe20003f64270 */
[----:B------:R-:W-:Y:S01]  /*5e80*/  FMUL.FTZ R80, R0, R81 ;  /* 0x0000005100507220 */ /* 0x000fe20000410000 */
[----:B------:R-:W-:Y:S01]  /*5e90*/  FSEL R112, R112, -INF , P2 ;  /* 0xff80000070707808 */ /* 0x000fe20001000000 */
[----:B------:R-:W-:Y:S01]  /*5ea0*/  MUFU.TANH R153, R153 ;  /* 0x0000009900997308 */ /* 0x000fe20000002400 */
[----:B------:R-:W-:Y:S01]  /*5eb0*/  FMNMX.FTZ R131, R109, R128, !PT ;  /* 0x000000806d837209 */ /* 0x000fe20007810000 */
[----:B------:R-:W-:Y:S01]  /*5ec0*/  UMOV UR15, 0xc0000010 ;  /* 0xc0000010000f7882 */ /* 0x000fe20000000000 */
[----:B------:R-:W-:-:S02]  /*5ed0*/  ISETP.GT.AND P2, PT, R103, 0x38, PT ;  /* 0x000000386700780c */ /* 0x000fc40003f44270 */
[----:B------:R-:W-:Y:S02]  /*5ee0*/  FSEL R113, R113, -INF , P3 ;  /* 0xff80000071717808 */ /* 0x000fe40001800000 */
[----:B------:R-:W-:Y:S01]  /*5ef0*/  FMNMX.FTZ R128, R112, R131, !PT ;  /* 0x0000008370807209 */ /* 0x000fe20007810000 */
[----:B------:R-:W1:Y:S01]  /*5f00*/  MUFU.TANH R77, R77 ;  /* 0x0000004d004d7308 */ /* 0x000e620000002400 */
[----:B------:R-:W-:Y:S02]  /*5f10*/  ISETP.GT.AND P3, PT, R103, 0x39, PT ;  /* 0x000000396700780c */ /* 0x000fe40003f64270 */
[----:B------:R-:W-:Y:S02]  /*5f20*/  FSEL R116, R116, -INF , P2 ;  /* 0xff80000074747808 */ /* 0x000fe40001000000 */
[----:B------:R-:W-:Y:S02]  /*5f30*/  FMNMX.FTZ R81, R113, R128, !PT ;  /* 0x0000008071517209 */ /* 0x000fe40007810000 */
[----:B------:R-:W-:Y:S01]  /*5f40*/  ISETP.GT.AND P2, PT, R103, 0x40, PT ;  /* 0x000000406700780c */ /* 0x000fe20003f44270 */
[----:B------:R-:W5:Y:S01]  /*5f50*/  MUFU.TANH R80, R80 ;  /* 0x0000005000507308 */ /* 0x000f620000002400 */
[----:B------:R-:W-:-:S02]  /*5f60*/  FSEL R117, R117, -INF , P3 ;  /* 0xff80000075757808 */ /* 0x000fc40001800000 */
[----:B------:R-:W-:Y:S02]  /*5f70*/  FMNMX.FTZ R128, R116, R81, !PT ;  /* 0x0000005174807209 */ /* 0x000fe40007810000 */
[----:B------:R-:W-:Y:S02]  /*5f80*/  ISETP.GT.AND P3, PT, R103, 0x41, PT ;  /* 0x000000416700780c */ /* 0x000fe40003f64270 */
[----:B------:R-:W-:Y:S01]  /*5f90*/  FSEL R81, R88, -INF , P2 ;  /* 0xff80000058517808 */ /* 0x000fe20001000000 */
[----:B------:R-:W5:Y:S01]  /*5fa0*/  MUFU.TANH R155, R155 ;  /* 0x0000009b009b7308 */ /* 0x000f620000002400 */
        /* <DEDUP_REMOVED lines=27> */
[----:B------:R-:W-:Y:S01]  /*6160*/  ISETP.GT.AND P3, PT, R103, 0x61, PT ;  /* 0x000000616700780c */ /* 0x000fe20003f64270 */
[----:B------:R-:W-:Y:S02]  /*6170*/  WARPGROUP.DEPBAR.LE gsb0, 0x0 ;  /* 0x00008000000079c5 */ /* 0x000fe40000010000 */
[----:B--2---:R-:W-:Y:S01]  /*6180*/  FSEL R9, R9, -INF , P2 ;  /* 0xff80000009097808 */ /* 0x004fe20001000000 */
[----:B------:R-:W-:Y:S01]  /*6190*/  MUFU.TANH R20, R20 ;  /* 0x0000001400147308 */ /* 0x000fe20000002400 */
[----:B------:R-:W-:Y:S01]  /*61a0*/  FMNMX.FTZ R128, R101, R128, !PT ;  /* 0x0000008065807209 */ /* 0x000fe20007810000 */
[----:B------:R-:W-:Y:S01]  /*61b0*/  WARPGROUP.ARRIVE ;  /* 0x00000000000079c5 */ /* 0x000fe20000000000 */
[----:B------:R-:W-:Y:S02]  /*61c0*/  ISETP.GT.AND P2, PT, R103, 0x68, PT ;  /* 0x000000686700780c */ /* 0x000fe40003f44270 */
[----:B------:R-:W-:Y:S01]  /*61d0*/  FSEL R135, R72, -INF , P3 ;  /* 0xff80000048877808 */ /* 0x000fe20001800000 */
[----:B------:R-:W-:Y:S01]  /*61e0*/  FMUL.FTZ R72, R0, R69 ;  /* 0x0000004500487220 */ /* 0x000fe20000410000 */
[----:B------:R-:W-:Y:S01]  /*61f0*/  FMNMX.FTZ R128, R9, R128, !PT ;  /* 0x0000008009807209 */ /* 0x000fe20007810000 */
[----:B------:R-:W-:Y:S01]  /*6200*/  MUFU.TANH R121, R121 ;  /* 0x0000007900797308 */ /* 0x000fe20000002400 */
[----:B------:R-:W-:Y:S01]  /*6210*/  ISETP.GT.AND P3, PT, R103, 0x69, PT ;  /* 0x000000696700780c */ /* 0x000fe20003f64270 */
[----:B------:R-:W-:Y:S01]  /*6220*/  QGMMA.64x64x32.F32.E4M3.E4M3 R24, R136, gdesc[UR12], R24, gsb0 ;  /* 0x00e0000c88187df3 */ /* 0x000fe20008000818 */
[----:B---3--:R-:W-:-:S02]  /*6230*/  FSEL R75, R75, -INF , P2 ;  /* 0xff8000004b4b7808 */ /* 0x008fc40001000000 */
[----:B------:R-:W-:Y:S02]  /*6240*/  FMNMX.FTZ R128, R135, R128, !PT ;  /* 0x0000008087807209 */ /* 0x000fe40007810000 */
[----:B------:R-:W-:Y:S01]  /*6250*/  ISETP.GT.AND P2, PT, R103, 0x70, PT ;  /* 0x000000706700780c */ /* 0x000fe20003f44270 */
[----:B------:R-:W2:Y:S01]  /*6260*/  MUFU.TANH R72, R72 ;  /* 0x0000004800487308 */ /* 0x000ea20000002400 */
[----:B----4-:R-:W-:Y:S01]  /*6270*/  FSEL R61, R76, -INF , P3 ;  /* 0xff8000004c3d7808 */ /* 0x010fe20001800000 */
[C---:B------:R-:W-:Y:S01]  /*6280*/  FMUL.FTZ R76, R0.reuse, R82 ;  /* 0x00000052004c7220 */ /* 0x040fe20000410000 */
[----:B------:R-:W-:Y:S01]  /*6290*/  FMNMX.FTZ R128, R75, R128, !PT ;  /* 0x000000804b807209 */ /* 0x000fe20007810000 */
[----:B------:R-:W-:Y:S01]  /*62a0*/  FMUL.FTZ R82, R0, R87 ;  /* 0x0000005700527220 */ /* 0x000fe20000410000 */
[----:B------:R-:W-:Y:S02]  /*62b0*/  ISETP.GT.AND P3, PT, R103, 0x71, PT ;  /* 0x000000716700780c */ /* 0x000fe40003f64270 */
[----:B-1----:R-:W-:Y:S01]  /*62c0*/  FSEL R77, R77, -INF , P2 ;  /* 0xff8000004d4d7808 */ /* 0x002fe20001000000 */
[----:B------:R-:W-:Y:S01]  /*62d0*/  MUFU.TANH R122, R122 ;  /* 0x0000007a007a7308 */ /* 0x000fe20000002400 */
[----:B------:R-:W-:-:S02]  /*62e0*/  FMNMX.FTZ R128, R61, R128, !PT ;  /* 0x000000803d807209 */ /* 0x000fc40007810000 */
[----:B------:R-:W-:Y:S02]  /*62f0*/  ISETP.GT.AND P2, PT, R103, 0x78, PT ;  /* 0x000000786700780c */ /* 0x000fe40003f44270 */
[----:B-----5:R-:W-:Y:S01]  /*6300*/  FSEL R145, R80, -INF , P3 ;  /* 0xff80000050917808 */ /* 0x020fe20001800000 */
[----:B------:R-:W-:Y:S01]  /*6310*/  FMUL.FTZ R80, R0, R86 ;  /* 0x0000005600507220 */ /* 0x000fe20000410000 */
        /* <DEDUP_REMOVED lines=21> */
[----:B------:R-:W4:Y:S01]  /*6470*/  MUFU.TANH R110, R110 ;  /* 0x0000006e006e7308 */ /* 0x000f220000002400 */
        /* <DEDUP_REMOVED lines=9> */
[----:B------:R-:W5:Y:S01]  /*6510*/  MUFU.TANH R114, R114 ;  /* 0x0000007200727308 */ /* 0x000f620000002400 */
[C---:B------:R-:W-:Y:S01]  /*6520*/  ISETP.GT.AND P3, PT, R103.reuse, 0x99, PT ;  /* 0x000000996700780c */ /* 0x040fe20003f64270 */
[----:B------:R-:W-:Y:S01]  /*6530*/  VIADD R103, R103, 0x8 ;  /* 0x0000000867677836 */ /* 0x000fe20000000000 */
[----:B------:R-:W-:Y:S02]  /*6540*/  FSEL R79, R57, -INF , P2 ;  /* 0xff800000394f7808 */ /* 0x000fe40001000000 */
[----:B------:R-:W-:-:S02]  /*6550*/  FMNMX.FTZ R128, R64, R128, !PT ;  /* 0x0000008040807209 */ /* 0x000fc40007810000 */
[----:B--2---:R-:W-:Y:S01]  /*6560*/  FSEL R72, R72, -INF , P3 ;  /* 0xff80000048487808 */ /* 0x004fe20001800000 */
[----:B------:R-:W-:Y:S01]  /*6570*/  MUFU.TANH R115, R115 ;  /* 0x0000007300737308 */ /* 0x000fe20000002400 */
[----:B------:R-:W-:Y:S01]  /*6580*/  FMNMX.FTZ R57, R79, R128, !PT ;  /* 0x000000804f397209 */ /* 0x000fe20007810000 */
[----:B------:R-:W-:Y:S02]  /*6590*/  WARPGROUP.DEPBAR.LE gsb0, 0x0 ;  /* 0x00008000000079c5 */ /* 0x000fe40000010000 */
[C---:B------:R-:W-:Y:S02]  /*65a0*/  ISETP.GT.AND P3, PT, R103.reuse, RZ, PT ;  /* 0x000000ff6700720c */ /* 0x040fe40003f64270 */
[----:B------:R-:W-:Y:S02]  /*65b0*/  FMNMX.FTZ R57, R72, R57, !PT ;  /* 0x0000003948397209 */ /* 0x000fe40007810000 */
[----:B------:R-:W-:Y:S01]  /*65c0*/  ISETP.GT.AND P4, PT, R103, 0x1, PT ;  /* 0x000000016700780c */ /* 0x000fe20003f84270 */
[----:B------:R-:W2:Y:S01]  /*65d0*/  MUFU.TANH R118, R118 ;  /* 0x0000007600767308 */ /* 0x000ea20000002400 */
[----:B------:R-:W-:Y:S01]  /*65e0*/  FSEL R11, R11, -INF , P3 ;  /* 0xff8000000b0b7808 */ /* 0x000fe20001800000 */
[----:B------:R-:W4:Y:S01]  /*65f0*/  SHFL.BFLY PT, R56, R57, 0x2, 0x1f ;  /* 0x0c401f0039387f89 */ /* 0x000f2200000e0000 */
[----:B------:R-:W-:-:S02]  /*6600*/  ISETP.GT.AND P3, PT, R103, 0x8, PT ;  /* 0x000000086700780c */ /* 0x000fc40003f64270 */
[----:B------:R-:W-:Y:S02]  /*6610*/  FMNMX.FTZ R88, R11, R7, !PT ;  /* 0x000000070b587209 */ /* 0x000fe40007810000 */
[----:B------:R-:W-:Y:S01]  /*6620*/  FSEL R15, R15, -INF , P3 ;  /* 0xff8000000f0f7808 */ /* 0x000fe20001800000 */
[----:B------:R-:W-:Y:S01]  /*6630*/  MUFU.TANH R119, R119 ;  /* 0x0000007700777308 */ /* 0x000fe20000002400 */
[----:B------:R-:W-:-:S04]  /*6640*/  ISETP.GT.AND P3, PT, R103, 0x10, PT ;  /* 0x000000106700780c */ /* 0x000fc80003f64270 */
[----:B------:R-:W-:Y:S02]  /*6650*/  FSEL R121, R121, -INF , P3 ;  /* 0xff80000079797808 */ /* 0x000fe40001800000 */
[----:B------:R-:W-:Y:S01]  /*6660*/  ISETP.GT.AND P3, PT, R103, 0x18, PT ;  /* 0x000000186700780c */ /* 0x000fe20003f64270 */
[----:B------:R-:W2:Y:S03]  /*6670*/  MUFU.TANH R90, R90 ;  /* 0x0000005a005a7308 */ /* 0x000ea60000002400 */
[----:B-1----:R-:W-:Y:S02]  /*6680*/  FSEL R125, R125, -INF , P3 ;  /* 0xff8000007d7d7808 */ /* 0x002fe40001800000 */
[----:B------:R-:W-:-:S03]  /*6690*/  ISETP.GT.AND P3, PT, R103, 0x20, PT ;  /* 0x000000206700780c */ /* 0x000fc60003f64270 */
[----:B------:R-:W-:Y:S01]  /*66a0*/  MUFU.TANH R91, R91 ;  /* 0x0000005b005b7308 */ /* 0x000fe20000002400 */
[----:B---3--:R-:W-:Y:S02]  /*66b0*/  FSEL R106, R106, -INF , P3 ;  /* 0xff8000006a6a7808 */ /* 0x008fe40001800000 */
[----:B----4-:R-:W-:Y:S02]  /*66c0*/  FMNMX.FTZ R83, R57, R56, !PT ;  /* 0x0000003839537209 */ /* 0x010fe40007810000 */
[----:B------:R-:W1:Y:S01]  /*66d0*/  LDC R56, c[0x0][0x988] ;  /* 0x00026200ff387b82 */ /* 0x000e620000000800 */
[----:B------:R-:W-:Y:S02]  /*66e0*/  ISETP.GT.AND P3, PT, R103, 0x28, PT ;  /* 0x000000286700780c */ /* 0x000fe40003f64270 */
[----:B------:R-:W3:Y:S01]  /*66f0*/  SHFL.BFLY PT, R84, R83, 0x1, 0x1f ;  /* 0x0c201f0053547f89 */ /* 0x000ee200000e0000 */
[----:B------:R-:W4:Y:S01]  /*6700*/  MUFU.TANH R94, R94 ;  /* 0x0000005e005e7308 */ /* 0x000f220000002400 */
[----:B------:R-:W-:-:S02]  /*6710*/  FSEL R110, R110, -INF , P3 ;  /* 0xff8000006e6e7808 */ /* 0x000fc40001800000 */
[----:B------:R-:W-:-:S04]  /*6720*/  ISETP.GT.AND P3, PT, R103, 0x30, PT ;  /* 0x000000306700780c */ /* 0x000fc80003f64270 */
[----:B-----5:R-:W-:Y:S01]  /*6730*/  FSEL R114, R114, -INF , P3 ;  /* 0xff80000072727808 */ /* 0x020fe20001800000 */
[----:B------:R-:W-:Y:S01]  /*6740*/  MUFU.TANH R95, R95 ;  /* 0x0000005f005f7308 */ /* 0x000fe20000002400 */
[----:B------:R-:W-:-:S04]  /*6750*/  ISETP.GT.AND P3, PT, R103, 0x38, PT ;  /* 0x000000386700780c */ /* 0x000fc80003f64270 */
[----:B--2---:R-:W-:Y:S02]  /*6760*/  FSEL R118, R118, -INF , P3 ;  /* 0xff80000076767808 */ /* 0x004fe40001800000 */
[C---:B------:R-:W-:Y:S01]  /*6770*/  ISETP.GT.AND P3, PT, R103.reuse, 0x40, PT ;  /* 0x000000406700780c */ /* 0x040fe20003f64270 */
[----:B------:R-:W2:Y:S03]  /*6780*/  MUFU.TANH R98, R98 ;  /* 0x0000006200627308 */ /* 0x000ea60000002400 */
[----:B------:R-:W-:Y:S02]  /*6790*/  FSEL R90, R90, -INF , P3 ;  /* 0xff8000005a5a7808 */ /* 0x000fe40001800000 */
[----:B------:R-:W-:Y:S02]  /*67a0*/  ISETP.GT.AND P3, PT, R103, 0x48, PT ;  /* 0x000000486700780c */ /* 0x000fe40003f64270 */
[----:B---3--:R-:W-:Y:S01]  /*67b0*/  FMNMX.FTZ R57, R83, R84, !PT ;  /* 0x0000005453397209 */ /* 0x008fe20007810000 */
[----:B------:R-:W-:Y:S01]  /*67c0*/  FMUL.FTZ R83, R0, R71 ;  /* 0x0000004700537220 */ /* 0x000fe20000410000 */
[----:B------:R-:W3:Y:S01]  /*67d0*/  MUFU.TANH R99, R99 ;  /* 0x0000006300637308 */ /* 0x000ee20000002400 */
[----:B----4-:R-:W-:-:S02]  /*67e0*/  FSEL R94, R94, -INF , P3 ;  /* 0xff8000005e5e7808 */ /* 0x010fc40001800000 */
[CC--:B-1----:R-:W-:Y:S01]  /*67f0*/  FFMA.FTZ R84, R57.reuse, R56.reuse, -8 ;  /* 0xc100000039547423 */ /* 0x0c2fe20000010038 */
[----:B------:R-:W-:Y:S02]  /*6800*/  FSETP.NEU.FTZ.AND P2, PT, R57, -INF , PT ;  /* 0xff8000003900780b */ /* 0x000fe40003f5d000 */
[C---:B------:R-:W-:Y:S02]  /*6810*/  ISETP.GT.AND P3, PT, R103.reuse, 0x50, PT ;  /* 0x000000506700780c */ /* 0x040fe40003f64270 */
[----:B------:R-:W-:Y:S01]  /*6820*/  FSEL R84, R84, RZ, P2 ;  /* 0x000000ff54547208 */ /* 0x000fe20001000000 */
[----:B------:R-:W1:Y:S01]  /*6830*/  MUFU.TANH R102, R102 ;  /* 0x0000006600667308 */ /* 0x000e620000002400 */
[----:B--2---:R-:W-:Y:S02]  /*6840*/  FSEL R98, R98, -INF , P3 ;  /* 0xff80000062627808 */ /* 0x004fe40001800000 */
[----:B------:R-:W-:Y:S01]  /*6850*/  ISETP.GT.AND P3, PT, R103, 0x58, PT ;  /* 0x000000586700780c */ /* 0x000fe20003f64270 */
        /* <DEDUP_REMOVED lines=19> */
[----:B------:R-:W-:Y:S01]  /*6990*/  ISETP.GT.AND P4, PT, R103, 0x19, PT ;  /* 0x000000196700780c */ /* 0x000fe20003f84270 */
[--C-:B------:R-:W-:Y:S01]  /*69a0*/  FFMA.FTZ R112, R112, R56, -R84.reuse ;  /* 0x0000003870707223 */ /* 0x100fe20000010854 */
[----:B------:R-:W-:Y:S01]  /*69b0*/  FMNMX.FTZ R92, R141, R88, !PT ;  /* 0x000000588d5c7209 */ /* 0x000fe20007810000 */
[--C-:B------:R-:W-:Y:S01]  /*69c0*/  FFMA.FTZ R86, R120, R56, -R84.reuse ;  /* 0x0000003878567223 */ /* 0x100fe20000010854 */
        /* <DEDUP_REMOVED lines=9> */
[----:B------:R-:W-:Y:S01]  /*6a60*/  MUFU.EX2 R20, R104 ;  /* 0x0000006800147308 */ /* 0x000fe20000000800 */
[----:B------:R-:W-:Y:S01]  /*6a70*/  FMNMX.FTZ R92, R106, R92, !PT ;  /* 0x0000005c6a5c7209 */ /* 0x000fe20007810000 */
[-CC-:B-----5:R-:W-:Y:S01]  /*6a80*/  FFMA.FTZ R108, R89, R56.reuse, -R84.reuse ;  /* 0x00000038596c7223 */ /* 0x1a0fe20000010854 */
        /* <DEDUP_REMOVED lines=18> */
[----:B-----5:R-:W-:Y:S01]  /*6bb0*/  FMNMX.FTZ R100, R115, R96, !PT ;  /* 0x0000006073647209 */ /* 0x020fe20007810000 */
[--C-:B------:R-:W-:Y:S01]  /*6bc0*/  FFMA.FTZ R9, R9, R56, -R84.reuse ;  /* 0x0000003809097223 */ /* 0x100fe20000010854 */
[----:B------:R-:W-:Y:S01]  /*6bd0*/  FSEL R119, R119, -INF , P4 ;  /* 0xff80000077777808 */ /* 0x000fe20002000000 */
[----:B------:R-:W5:Y:S01]  /*6be0*/  MUFU.TANH R68, R68 ;  /* 0x0000004400447308 */ /* 0x000f620000002400 */
[----:B------:R-:W-:Y:S01]  /*6bf0*/  FMNMX.FTZ R100, R118, R100, !PT ;  /* 0x0000006476647209 */ /* 0x000fe20007810000 */
[-CC-:B------:R-:W-:Y:S01]  /*6c00*/  FFMA.FTZ R61, R61, R56.reuse, -R84.reuse ;  /* 0x000000383d3d7223 */ /* 0x180fe20000010854 */
[----:B------:R-:W-:Y:S01]  /*6c10*/  ISETP.GT.AND P4, PT, R103, 0x41, PT ;  /* 0x000000416700780c */ /* 0x000fe20003f84270 */
        /* <DEDUP_REMOVED lines=10> */
[----:B------:R-:W-:Y:S01]  /*6cc0*/  FSEL R95, R95, -INF , P4 ;  /* 0xff8000005f5f7808 */ /* 0x000fe20002000000 */
[----:B------:R-:W5:Y:S01]  /*6cd0*/  MUFU.TANH R78, R78 ;  /* 0x0000004e004e7308 */ /* 0x000f620000002400 */
[----:B------:R-:W-:Y:S02]  /*6ce0*/  FMNMX.FTZ R100, R94, R100, !PT ;  /* 0x000000645e647209 */ /* 0x000fe40007810000 */
[----:B------:R-:W-:Y:S02]  /*6cf0*/  ISETP.GT.AND P4, PT, R103, 0x51, PT ;  /* 0x000000516700780c */ /* 0x000fe40003f84270 */
[----:B------:R-:W-:Y:S02]  /*6d00*/  FMNMX.FTZ R89, R95, R100, !PT ;  /* 0x000000645f597209 */ /* 0x000fe40007810000 */
[----:B---3--:R-:W-:Y:S01]  /*6d10*/  FSEL R99, R99, -INF , P4 ;  /* 0xff80000063637808 */ /* 0x008fe20002000000 */
[----:B------:R-:W3:Y:S01]  /*6d20*/  MUFU.TANH R80, R80 ;  /* 0x0000005000507308 */ /* 0x000ee20000002400 */
[----:B------:R-:W-:-:S02]  /*6d30*/  FMNMX.FTZ R104, R98, R89, !PT ;  /* 0x0000005962687209 */ /* 0x000fc40007810000 */
[----:B------:R-:W-:Y:S02]  /*6d40*/  ISETP.GT.AND P4, PT, R103, 0x59, PT ;  /* 0x000000596700780c */ /* 0x000fe40003f84270 */
[----:B-1----:R-:W-:Y:S01]  /*6d50*/  FSEL R89, R102, -INF , P3 ;  /* 0xff80000066597808 */ /* 0x002fe20001800000 */
[----:B------:R-:W-:Y:S01]  /*6d60*/  FFMA.FTZ R102, R93, R56, -R84 ;  /* 0x000000385d667223 */ /* 0x000fe20000010854 */
[----:B------:R-:W-:Y:S01]  /*6d70*/  FMNMX.FTZ R104, R99, R104, !PT ;  /* 0x0000006863687209 */ /* 0x000fe20007810000 */
[----:B------:R1:W-:Y:S01]  /*6d80*/  MUFU.EX2 R100, R108 ;  /* 0x0000006c00647308 */ /* 0x0003e20000000800 */
[----:B------:R-:W-:Y:S02]  /*6d90*/  ISETP.GT.AND P3, PT, R103, 0x60, PT ;  /* 0x000000606700780c */ /* 0x000fe40003f64270 */
[----:B--2---:R-:W-:Y:S02]  /*6da0*/  FSEL R127, R127, -INF , P4 ;  /* 0xff8000007f7f7808 */ /* 0x004fe40002000000 */
[----:B------:R-:W-:-:S02]  /*6db0*/  FMNMX.FTZ R104, R89, R104, !PT ;  /* 0x0000006859687209 */ /* 0x000fc40007810000 */
[----:B------:R-:W-:Y:S01]  /*6dc0*/  ISETP.GT.AND P4, PT, R103, 0x61, PT ;  /* 0x000000616700780c */ /* 0x000fe20003f84270 */
[----:B------:R-:W-:Y:S01]  /*6dd0*/  MUFU.TANH R82, R82 ;  /* 0x0000005200527308 */ /* 0x000fe20000002400 */
[----:B------:R-:W-:Y:S01]  /*6de0*/  FSEL R21, R21, -INF , P3 ;  /* 0xff80000015157808 */ /* 0x000fe20001800000 */
[----:B-1----:R-:W-:Y:S01]  /*6df0*/  FFMA.FTZ R108, R131, R56, -R84 ;  /* 0x00000038836c7223 */ /* 0x002fe20000010854 */
[----:B------:R-:W-:Y:S02]  /*6e00*/  FMNMX.FTZ R104, R127, R104, !PT ;  /* 0x000000687f687209 */ /* 0x000fe40007810000 */
[----:B------:R-:W-:Y:S02]  /*6e10*/  ISETP.GT.AND P3, PT, R103, 0x68, PT ;  /* 0x000000686700780c */ /* 0x000fe40003f64270 */
[----:B----4-:R-:W-:Y:S01]  /*6e20*/  FSEL R93, R74, -INF , P4 ;  /* 0xff8000004a5d7808 */ /* 0x010fe20002000000 */
[----:B------:R-:W1:Y:S01]  /*6e30*/  MUFU.TANH R58, R58 ;  /* 0x0000003a003a7308 */ /* 0x000e620000002400 */
[----:B------:R-:W-:-:S02]  /*6e40*/  FMNMX.FTZ R104, R21, R104, !PT ;  /* 0x0000006815687209 */ /* 0x000fc40007810000 */
[----:B------:R-:W-:Y:S02]  /*6e50*/  ISETP.GT.AND P4, PT, R103, 0x69, PT ;  /* 0x000000696700780c */ /* 0x000fe40003f84270 */
[----:B------:R-:W-:Y:S02]  /*6e60*/  FSEL R60, R60, -INF , P3 ;  /* 0xff8000003c3c7808 */ /* 0x000fe40001800000 */
[----:B------:R-:W-:Y:S01]  /*6e70*/  FMNMX.FTZ R104, R93, R104, !PT ;  /* 0x000000685d687209 */ /* 0x000fe20007810000 */
[----:B------:R-:W-:Y:S01]  /*6e80*/  MUFU.TANH R59, R59 ;  /* 0x0000003b003b7308 */ /* 0x000fe20000002400 */
[----:B------:R-:W-:Y:S02]  /*6e90*/  ISETP.GT.AND P3, PT, R103, 0x70, PT ;  /* 0x000000706700780c */ /* 0x000fe40003f64270 */
[----:B-----5:R-:W-:Y:S02]  /*6ea0*/  FSEL R131, R68, -INF , P4 ;  /* 0xff80000044837808 */ /* 0x020fe40002000000 */
[----:B------:R-:W-:-:S02]  /*6eb0*/  FMNMX.FTZ R104, R60, R104, !PT ;  /* 0x000000683c687209 */ /* 0x000fc40007810000 */
[----:B------:R-:W-:Y:S01]  /*6ec0*/  ISETP.GT.AND P4, PT, R103, 0x71, PT ;  /* 0x000000716700780c */ /* 0x000fe20003f84270 */
[----:B------:R2:W-:Y:S01]  /*6ed0*/  MUFU.EX2 R74, R102 ;  /* 0x00000066004a7308 */ /* 0x0005e20000000800 */
[----:B------:R-:W-:Y:S02]  /*6ee0*/  FSEL R76, R76, -INF , P3 ;  /* 0xff8000004c4c7808 */ /* 0x000fe40001800000 */
[----:B------:R-:W-:Y:S02]  /*6ef0*/  FMNMX.FTZ R104, R131, R104, !PT ;  /* 0x0000006883687209 */ /* 0x000fe40007810000 */
[----:B------:R-:W-:Y:S02]  /*6f00*/  ISETP.GT.AND P3, PT, R103, 0x78, PT ;  /* 0x000000786700780c */ /* 0x000fe40003f64270 */
[----:B------:R-:W-:Y:S01]  /*6f10*/  FMNMX.FTZ R104, R76, R104, !PT ;  /* 0x000000684c687209 */ /* 0x000fe20007810000 */
[----:B------:R-:W4:Y:S01]  /*6f20*/  MUFU.TANH R62, R62 ;  /* 0x0000003e003e7308 */ /* 0x000f220000002400 */
[----:B--2---:R-:W-:-:S01]  /*6f30*/  FFMA.FTZ R102, R97, R56, -R84 ;  /* 0x0000003861667223 */ /* 0x004fc20000010854 */
[----:B------:R-:W-:-:S02]  /*6f40*/  FSEL R97, R78, -INF , P4 ;  /* 0xff8000004e617808 */ /* 0x000fc40002000000 */
[----:B------:R-:W-:Y:S02]  /*6f50*/  ISETP.GT.AND P4, PT, R103, 0x79, PT ;  /* 0x000000796700780c */ /* 0x000fe40003f84270 */
[----:B---3--:R-:W-:Y:S02]  /*6f60*/  FSEL R80, R80, -INF , P3 ;  /* 0xff80000050507808 */ /* 0x008fe40001800000 */
[----:B------:R-:W-:Y:S01]  /*6f70*/  FMNMX.FTZ R104, R97, R104, !PT ;  /* 0x0000006861687209 */ /* 0x000fe20007810000 */
[----:B------:R2:W-:Y:S01]  /*6f80*/  MUFU.EX2 R68, R108 ;  /* 0x0000006c00447308 */ /* 0x0005e20000000800 */
[----:B------:R-:W-:Y:S02]  /*6f90*/  ISETP.GT.AND P3, PT, R103, 0x80, PT ;  /* 0x000000806700780c */ /* 0x000fe40003f64270 */
[----:B------:R-:W-:Y:S02]  /*6fa0*/  FMNMX.FTZ R104, R80, R104, !PT ;  /* 0x0000006850687209 */ /* 0x000fe40007810000 */
[----:B-1----:R-:W-:-:S02]  /*6fb0*/  FSEL R58, R58, -INF , P3 ;  /* 0xff8000003a3a7808 */ /* 0x002fc40001800000 */
[----:B------:R-:W-:Y:S01]  /*6fc0*/  ISETP.GT.AND P3, PT, R103, 0x88, PT ;  /* 0x000000886700780c */ /* 0x000fe20003f64270 */
[----:B------:R-:W1:Y:S01]  /*6fd0*/  MUFU.TANH R63, R63 ;  /* 0x0000003f003f7308 */ /* 0x000e620000002400 */
[----:B--2---:R-:W-:-:S01]  /*6fe0*/  FFMA.FTZ R108, R133, R56, -R84 ;  /* 0x00000038856c7223 */ /* 0x004fc20000010854 */
[----:B------:R-:W-:Y:S02]  /*6ff0*/  FSEL R133, R82, -INF , P4 ;  /* 0xff80000052857808 */ /* 0x000fe40002000000 */
[----:B------:R-:W-:Y:S02]  /*7000*/  ISETP.GT.AND P4, PT, R103, 0x81, PT ;  /* 0x000000816700780c */ /* 0x000fe40003f84270 */
[----:B------:R-:W-:Y:S02]  /*7010*/  FMNMX.FTZ R104, R133, R104, !PT ;  /* 0x0000006885687209 */ /* 0x000fe40007810000 */
[----:B------:R-:W2:Y:S01]  /*7020*/  MUFU.TANH R66, R66 ;  /* 0x0000004200427308 */ /* 0x000ea20000002400 */
[----:B----4-:R-:W-:-:S02]  /*7030*/  FSEL R62, R62, -INF , P3 ;  /* 0xff8000003e3e7808 */ /* 0x010fc40001800000 */
[----:B------:R-:W-:-:S05]  /*7040*/  ISETP.GT.AND P3, PT, R103, 0x90, PT ;  /* 0x000000906700780c */ /* 0x000fca0003f64270 */
[----:B------:R3:W-:Y:S08]  /*7050*/  MUFU.EX2 R78, R102 ;  /* 0x00000066004e7308 */ /* 0x0007f00000000800 */
[----:B------:R-:W4:Y:S01]  /*7060*/  MUFU.TANH R67, R67 ;  /* 0x0000004300437308 */ /* 0x000f220000002400 */
[----:B---3--:R-:W-:Y:S02]  /*7070*/  FSEL R102, R59, -INF , P4 ;  /* 0xff8000003b667808 */ /* 0x008fe40002000000 */
[----:B------:R-:W-:-:S02]  /*7080*/  FMNMX.FTZ R59, R58, R104, !PT ;  /* 0x000000683a3b7209 */ /* 0x000fc40007810000 */
[----:B------:R-:W-:Y:S02]  /*7090*/  ISETP.GT.AND P4, PT, R103, 0x89, PT ;  /* 0x000000896700780c */ /* 0x000fe40003f84270 */
[----:B------:R-:W-:Y:S01]  /*70a0*/  FMNMX.FTZ R59, R102, R59, !PT ;  /* 0x0000003b663b7209 */ /* 0x000fe20007810000 */
[----:B------:R-:W3:Y:S01]  /*70b0*/  MUFU.TANH R70, R70 ;  /* 0x0000004600467308 */ /* 0x000ee20000002400 */
[----:B-1----:R-:W-:Y:S02]  /*70c0*/  FSEL R63, R63, -INF , P4 ;  /* 0xff8000003f3f7808 */ /* 0x002fe40002000000 */
[----:B------:R-:W-:Y:S02]  /*70d0*/  FMNMX.FTZ R104, R62, R59, !PT ;  /* 0x0000003b3e687209 */ /* 0x000fe40007810000 */
[----:B------:R-:W-:Y:S02]  /*70e0*/  ISETP.GT.AND P4, PT, R103, 0x91, PT ;  /* 0x000000916700780c */ /* 0x000fe40003f84270 */
[----:B--2---:R-:W-:Y:S01]  /*70f0*/  FSEL R66, R66, -INF , P3 ;  /* 0xff80000042427808 */ /* 0x004fe20001800000 */
[----:B------:R-:W1:Y:S01]  /*7100*/  MUFU.TANH R83, R83 ;  /* 0x0000005300537308 */ /* 0x000e620000002400 */
[----:B------:R-:W-:-:S02]  /*7110*/  FMNMX.FTZ R59, R63, R104, !PT ;  /* 0x000000683f3b7209 */ /* 0x000fc40007810000 */
[----:B------:R-:W-:Y:S02]  /*7120*/  ISETP.GT.AND P3, PT, R103, 0x98, PT ;  /* 0x000000986700780c */ /* 0x000fe40003f64270 */
[----:B----4-:R-:W-:Y:S02]  /*7130*/  FSEL R67, R67, -INF , P4 ;  /* 0xff80000043437808 */ /* 0x010fe40002000000 */
[----:B------:R-:W-:Y:S01]  /*7140*/  ISETP.GT.AND P4, PT, R103, 0x99, PT ;  /* 0x000000996700780c */ /* 0x000fe20003f84270 */
[----:B------:R2:W-:Y:S01]  /*7150*/  MUFU.EX2 R82, R108 ;  /* 0x0000006c00527308 */ /* 0x0005e20000000800 */
[----:B---3--:R-:W-:Y:S01]  /*7160*/  FSEL R103, R70, -INF , P3 ;  /* 0xff80000046677808 */ /* 0x008fe20001800000 */
[-CC-:B------:R-:W-:Y:S01]  /*7170*/  FFMA.FTZ R70, R75, R56.reuse, -R84.reuse ;  /* 0x000000384b467223 */ /* 0x180fe20000010854 */
[----:B------:R-:W-:-:S01]  /*7180*/  FFMA.FTZ R75, R77, R56, -R84 ;  /* 0x000000384d4b7223 */ /* 0x000fc20000010854 */
[----:B------:R-:W-:-:S04]  /*7190*/  FFMA.FTZ R77, R149, R56, -R84 ;  /* 0x00000038954d7223 */ /* 0x000fc80000010854 */
[----:B------:R3:W-:Y:S01]  /*71a0*/  MUFU.EX2 R96, R116 ;  /* 0x0000007400607308 */ /* 0x0007e20000000800 */
[----:B--2---:R-:W-:Y:S02]  /*71b0*/  FMNMX.FTZ R108, R66, R59, !PT ;  /* 0x0000003b426c7209 */ /* 0x004fe40007810000 */
[----:B-1----:R-:W-:Y:S02]  /*71c0*/  FSEL R83, R83, -INF , P4 ;  /* 0xff80000053537808 */ /* 0x002fe40002000000 */
[----:B------:R-:W-:-:S03]  /*71d0*/  FMNMX.FTZ R108, R67, R108, !PT ;  /* 0x0000006c436c7209 */ /* 0x000fc60007810000 */
[----:B------:R-:W-:Y:S01]  /*71e0*/  MUFU.EX2 R12, R124 ;  /* 0x0000007c000c7308 */ /* 0x000fe20000000800 */
[----:B------:R-:W-:-:S04]  /*71f0*/  FMNMX.FTZ R108, R103, R108, !PT ;  /* 0x0000006c676c7209 */ /* 0x000fc80007810000 */
[----:B------:R-:W-:Y:S01]  /*7200*/  FMNMX.FTZ R59, R83, R108, !PT ;  /* 0x0000006c533b7209 */ /* 0x000fe20007810000 */
[----:B------:R-:W-:-:S02]  /*7210*/  FFMA.FTZ R108, R145, R56, -R84 ;  /* 0x00000038916c7223 */ /* 0x000fc40000010854 */
[----:B------:R1:W-:Y:S02]  /*7220*/  MUFU.EX2 R104, R135 ;  /* 0x0000008700687308 */ /* 0x0003e40000000800 */
[----:B---3--:R-:W2:Y:S06]  /*7230*/  SHFL.BFLY PT, R116, R59, 0x2, 0x1f ;  /* 0x0c401f003b747f89 */ /* 0x008eac00000e0000 */
[----:B------:R3:W-:Y:S01]  /*7240*/  MUFU.EX2 R92, R112 ;  /* 0x00000070005c7308 */ /* 0x0007e20000000800 */
[----:B-1----:R-:W-:-:S01]  /*7250*/  FFMA.FTZ R135, R64, R56, -R84 ;  /* 0x0000003840877223 */ /* 0x002fc20000010854 */
[----:B------:R-:W-:Y:S01]  /*7260*/  FFMA.FTZ R64, R79, R56, -R84 ;  /* 0x000000384f407223 */ /* 0x000fe20000010854 */
[----:B------:R-:W-:-:S05]  /*7270*/  FSEL R79, R57, RZ, P2 ;  /* 0x000000ff394f7208 */ /* 0x000fca0001000000 */
[----:B------:R-:W-:Y:S01]  /*7280*/  MUFU.EX2 R71, R71 ;  /* 0x0000004700477308 */ /* 0x000fe20000000800 */
[----:B---3--:R-:W-:-:S01]  /*7290*/  FFMA.FTZ R112, R147, R56, -R84 ;  /* 0x0000003893707223 */ /* 0x008fc20000010854 */
[----:B------:R-:W-:-:S04]  /*72a0*/  FADD.FTZ R147, -R79, R8 ;  /* 0x000000084f937221 */ /* 0x000fc80000010100 */
[----:B------:R-:W-:Y:S02]  /*72b0*/  FMUL.FTZ R8, R147, R56 ;  /* 0x0000003893087220 */ /* 0x000fe40000410000 */
[----:B------:R-:W-:Y:S01]  /*72c0*/  MUFU.EX2 R10, R10 ;  /* 0x0000000a000a7308 */ /* 0x000fe20000000800 */
[----:B--2---:R-:W-:Y:S01]  /*72d0*/  FMNMX.FTZ R124, R59, R116, !PT ;  /* 0x000000743b7c7209 */ /* 0x004fe20007810000 */
[-CC-:B------:R-:W-:Y:S01]  /*72e0*/  FFMA.FTZ R116, R151, R56.reuse, -R84.reuse ;  /* 0x0000003897747223 */ /* 0x180fe20000010854 */
[----:B------:R-:W-:-:S03]  /*72f0*/  FFMA.FTZ R84, R72, R56, -R84 ;  /* 0x0000003848547223 */ /* 0x000fc60000010854 */
[----:B------:R-:W1:Y:S02]  /*7300*/  SHFL.BFLY PT, R59, R124, 0x1, 0x1f ;  /* 0x0c201f007c3b7f89 */ /* 0x000e6400000e0000 */
[----:B------:R-:W2:Y:S08]  /*7310*/  MUFU.EX2 R8, R8 ;  /* 0x0000000800087308 */ /* 0x000eb00000000800 */
[----:B------:R-:W-:Y:S08]  /*7320*/  MUFU.EX2 R13, R13 ;  /* 0x0000000d000d7308 */ /* 0x000ff00000000800 */
[----:B------:R-:W-:Y:S01]  /*7330*/  MUFU.EX2 R14, R14 ;  /* 0x0000000e000e7308 */ /* 0x000fe20000000800 */
[----:B-1----:R-:W-:-:S07]  /*7340*/  FMNMX.FTZ R59, R124, R59, !PT ;  /* 0x0000003b7c3b7209 */ /* 0x002fce0007810000 */
        /* <DEDUP_REMOVED lines=16> */
[----:B--2---:R-:W-:-:S01]  /*7450*/  FFMA.FTZ R125, R8, R4, R71 ;  /* 0x00000004087d7223 */ /* 0x004fc20000010047 */
[-CC-:B------:R-:W-:Y:S01]  /*7460*/  FFMA.FTZ R126, R143, R56.reuse, -R145.reuse ;  /* 0x000000388f7e7223 */ /* 0x180fe20000010891 */
[----:B------:R-:W-:-:S01]  /*7470*/  FFMA.FTZ R106, R106, R56, -R145 ;  /* 0x000000386a6a7223 */ /* 0x000fc20000010891 */
[----:B------:R-:W-:Y:S01]  /*7480*/  FFMA.FTZ R109, R109, R56, -R145 ;  /* 0x000000386d6d7223 */ /* 0x000fe20000010891 */
[----:B------:R-:W-:-:S01]  /*7490*/  FADD.FTZ R130, R10, R125 ;  /* 0x0000007d0a827221 */ /* 0x000fc20000010000 */
        /* <DEDUP_REMOVED lines=54> */
[----:B--2---:R-:W-:-:S01]  /*7800*/  FADD.FTZ R132, R106, R93 ;  /* 0x0000005d6a847221 */ /* 0x004fc20000010000 */
[----:B------:R-:W-:-:S06]  /*7810*/  FFMA.FTZ R93, R131, R56, -R145 ;  /* 0x00000038835d7223 */ /* 0x000fcc0000010891 */
[----:B------:R-:W2:Y:S01]  /*7820*/  MUFU.EX2 R110, R110 ;  /* 0x0000006e006e7308 */ /* 0x000ea20000000800 */
[----:B---3--:R-:W-:-:S04]  /*7830*/  FADD.FTZ R3, R105, R4 ;  /* 0x0000000469037221 */ /* 0x008fc80000010000 */
[----:B------:R-:W-:-:S03]  /*7840*/  FADD.FTZ R4, R88, R3 ;  /* 0x0000000358047221 */ /* 0x000fc60000010000 */
        /* <DEDUP_REMOVED lines=24> */
[----:B------:R-:W-:-:S02]  /*79d0*/  FFMA.FTZ R125, R133, R56, -R145 ;  /* 0x00000038857d7223 */ /* 0x000fc40000010891 */
        /* <DEDUP_REMOVED lines=11> */
[----:B---3--:R-:W-:-:S07]  /*7a90*/  FADD.FTZ R3, R95, R4 ;  /* 0x000000045f037221 */ /* 0x008fce0000010000 */
[----:B------:R-:W3:Y:S01]  /*7aa0*/  MUFU.EX2 R89, R89 ;  /* 0x0000005900597308 */ /* 0x000ee20000000800 */
[----:B-1----:R-:W-:-:S01]  /*7ab0*/  FADD.FTZ R4, R98, R3 ;  /* 0x0000000362047221 */ /* 0x002fc20000010000 */
[----:B------:R-:W-:Y:S01]  /*7ac0*/  FADD.FTZ R3, R78, R127 ;  /* 0x0000007f4e037221 */ /* 0x000fe20000010000 */
[----:B------:R-:W-:-:S03]  /*7ad0*/  FFMA.FTZ R127, R102, R56, -R145 ;  /* 0x00000038667f7223 */ /* 0x000fc60000010891 */
        /* <DEDUP_REMOVED lines=10> */
[----:B---3--:R-:W-:-:S04]  /*7b80*/  FADD.FTZ R3, R9, R102 ;  /* 0x0000006609037221 */ /* 0x008fc80000010000 */
        /* <DEDUP_REMOVED lines=28> */
[----:B------:R-:W-:-:S06]  /*7d50*/  IMAD.U32 R129, RZ, RZ, UR7 ;  /* 0x00000007ff817e24 */ /* 0x000fcc000f8e00ff */
[----:B------:R-:W1:Y:S01]  /*7d60*/  MUFU.EX2 R58, R58 ;  /* 0x0000003a003a7308 */ /* 0x000e620000000800 */
[----:B--2---:R-:W-:-:S07]  /*7d70*/  FADD.FTZ R3, R125, R4 ;  /* 0x000000047d037221 */ /* 0x004fce0000010000 */
[----:B------:R-:W2:Y:S01]  /*7d80*/  MUFU.EX2 R116, R116 ;  /* 0x0000007400747308 */ /* 0x000ea20000000800 */
[----:B---3--:R-:W-:-:S07]  /*7d90*/  FADD.FTZ R103, R77, R132 ;  /* 0x000000844d677221 */ /* 0x008fce0000010000 */
[----:B------:R-:W3:Y:S01]  /*7da0*/  MUFU.EX2 R127, R127 ;  /* 0x0000007f007f7308 */ /* 0x000ee20000000800 */
[----:B-1----:R-:W-:-:S01]  /*7db0*/  FADD.FTZ R4, R58, R3 ;  /* 0x000000033a047221 */ /* 0x002fc20000010000 */
[----:B------:R-:W-:-:S05]  /*7dc0*/  @!P0 VIADD R3, R129, 0x13240 ;  /* 0x0001324081038836 */ /* 0x000fca0000000000 */
[----:B------:R-:W-:Y:S01]  /*7dd0*/  @!P0 PRMT R3, RZ, 0x654, R3 ;  /* 0x00000654ff038816 */ /* 0x000fe20000000003 */
[----:B------:R-:W1:Y:S01]  /*7de0*/  MUFU.EX2 R69, R69 ;  /* 0x0000004500457308 */ /* 0x000e620000000800 */
[----:B--2---:R-:W-:-:S02]  /*7df0*/  FADD.FTZ R132, R116, R103 ;  /* 0x0000006774847221 */ /* 0x004fc40000010000 */
[----:B------:R2:W-:Y:S05]  /*7e00*/  @!P0 SYNCS.ARRIVE.TRANS64.RED.A1T0 RZ, [R3+URZ], RZ ;  /* 0x000000ff03ff89a7 */ /* 0x0005ea000810043f */
[----:B------:R-:W4:Y:S01]  /*7e10*/  MUFU.EX2 R62, R62 ;  /* 0x0000003e003e7308 */ /* 0x000f220000000800 */
[----:B---3--:R-:W-:-:S07]  /*7e20*/  FADD.FTZ R103, R127, R4 ;  /* 0x000000047f677221 */ /* 0x008fce0000010000 */
[----:B------:R-:W3:Y:S01]  /*7e30*/  MUFU.EX2 R120, R120 ;  /* 0x0000007800787308 */ /* 0x000ee20000000800 */
[----:B-1----:R-:W-:-:S07]  /*7e40*/  FADD.FTZ R129, R69, R132 ;  /* 0x0000008445817221 */ /* 0x002fce0000010000 */
[----:B------:R-:W2:Y:S01]  /*7e50*/  MUFU.EX2 R63, R63 ;  /* 0x0000003f003f7308 */ /* 0x000ea20000000800 */
[----:B----4-:R-:W-:-:S07]  /*7e60*/  FADD.FTZ R4, R62, R103 ;  /* 0x000000673e047221 */ /* 0x010fce0000010000 */
        /* <DEDUP_REMOVED lines=19> */
.L_x_11677:
[----:B------:R-:W-:Y:S01]  /*7fa0*/  UIADD3 UR4, UR11, 0x13260, URZ ;  /* 0x000132600b047890 */ /* 0x000fe2000fffe03f */
[----:B------:R-:W-:Y:S01]  /*7fb0*/  ISETP.LT.AND P2, PT, R6, UR26, PT ;  /* 0x0000001a06007c0c */ /* 0x000fe2000bf41270 */
[----:B------:R-:W-:Y:S01]  /*7fc0*/  UIADD3 UR7, UR26, -0x1, URZ ;  /* 0xffffffff1a077890 */ /* 0x000fe2000fffe03f */
[----:B------:R-:W-:Y:S01]  /*7fd0*/  F2FP.SATFINITE.E4M3.F32.PACK_AB_MERGE_C R61, R61, R70, RZ ;  /* 0x000000463d3d723e */ /* 0x000fe200048070ff */
[----:B------:R-:W-:Y:S01]  /*7fe0*/  UPRMT UR4, UR39, 0x654, UR4 ;  /* 0x0000065427047896 */ /* 0x000fe20008000004 */
[----:B------:R-:W-:Y:S01]  /*7ff0*/  F2FP.SATFINITE.E4M3.F32.PACK_AB_MERGE_C R13, R14, R13, RZ ;  /* 0x0000000d0e0d723e */ /* 0x000fe200048070ff */
[-C--:B------:R-:W-:Y:S01]  /*8000*/  FMUL.FTZ R24, R24, R8.reuse ;  /* 0x0000000818187220 */ /* 0x080fe20000410000 */
[----:B------:R-:W-:Y:S01]  /*8010*/  F2FP.SATFINITE.E4M3.F32.PACK_AB_MERGE_C R15, R84, R15, RZ ;  /* 0x0000000f540f723e */ /* 0x000fe200048070ff */
[-C--:B------:R-:W-:Y:S01]  /*8020*/  FMUL.FTZ R25, R25, R8.reuse ;  /* 0x0000000819197220 */ /* 0x080fe20000410000 */
[----:B------:R-:W-:Y:S01]  /*8030*/  F2FP.SATFINITE.E4M3.F32.PACK_AB_MERGE_C R12, R12, R87, RZ ;  /* 0x000000570c0c723e */ /* 0x000fe200048070ff */
[----:B------:R-:W-:Y:S01]  /*8040*/  UMOV UR26, UR7 ;  /* 0x00000007001a7c82 */ /* 0x000fe20008000000 */
        /* <DEDUP_REMOVED lines=72> */
[----:B------:R-:W-:-:S05]  /*84d0*/  UMOV UR26, UR7 ;  /* 0x00000007001a7c82 */ /* 0x000fca0008000000 */
.L_x_11668:
[----:B------:R-:W-:-:S13]  /*84e0*/  ISETP.LE.AND P2, PT, RZ, UR26, PT ;  /* 0x0000001aff007c0c */ /* 0x000fda000bf43270 */
[----:B------:R-:W-:Y:S05]  /*84f0*/  @!P2 BRA `(.L_x_11679) ;  /* 0x0000002c0018a947 */ /* 0x000fea0003800000 */
[----:B------:R-:W-:Y:S01]  /*8500*/  IMAD.MOV.U32 R7, RZ, RZ, R59 ;  /* 0x000000ffff077224 */ /* 0x000fe200078e003b */
[----:B------:R-:W-:Y:S01]  /*8510*/  UMOV UR4, UR38 ;  /* 0x0000002600047c82 */ /* 0x000fe20008000000 */
[----:B------:R-:W-:Y:S02]  /*8520*/  IMAD.MOV.U32 R6, RZ, RZ, R57 ;  /* 0x000000ffff067224 */ /* 0x000fe400078e0039 */
[----:B------:R-:W-:-:S07]  /*8530*/  IMAD.MOV.U32 R8, RZ, RZ, R2 ;  /* 0x000000ffff087224 */ /* 0x000fce00078e0002 */
.L_x_11689:
[----:B------:R-:W-:-:S04]  /*8540*/  UIADD3 UR38, UR4, 0x1, URZ ;  /* 0x0000000104267890 */ /* 0x000fc8000fffe03f */
[----:B------:R-:W-:-:S04]  /*8550*/  UISETP.NE.AND UP0, UPT, UR38, 0x2, UPT ;  /* 0x000000022600788c */ /* 0x000fc8000bf05270 */
[----:B------:R-:W-:Y:S02]  /*8560*/  USEL UR5, URZ, 0x1, UP0 ;  /* 0x000000013f057887 */ /* 0x000fe40008000000 */
[----:B------:R-:W-:-:S04]  /*8570*/  USEL UR38, UR38, URZ, UP0 ;  /* 0x0000003f26267287 */ /* 0x000fc80008000000 */
[----:B------:R-:W-:Y:S01]  /*8580*/  LOP3.LUT R2, R8, UR5, RZ, 0x3c, !PT ;  /* 0x0000000508027c12 */ /* 0x000fe2000f8e3cff */
[----:B------:R-:W-:Y:S07]  /*8590*/  @!P1 BRA `(.L_x_11680) ;  /* 0x0000000000049947 */ /* 0x000fee0003800000 */
[----:B------:R-:W-:Y:S01]  /*85a0*/  BPT.TRAP 0x1 ;  /* 0x000000040000795c */ /* 0x000fe20000300000 */
.L_x_11680:
[----:B------:R-:W-:Y:S01]  /*85b0*/  ULEA UR5, UR38, UR40, 0x3 ;  /* 0x0000002826057291 */ /* 0x000fe2000f8e183f */
[----:B------:R-:W-:-:S08]  /*85c0*/  SHF.L.U32 R9, R2, 0x1f, RZ ;  /* 0x0000001f02097819 */ /* 0x000fd000000006ff */
[----:B------:R1:W2:Y:S01]  /*85d0*/  SYNCS.PHASECHK.TRANS64.TRYWAIT P2, [UR5+0x13230], R9 ;  /* 0x01323009ff0075a7 */ /* 0x0002a20008040145 */
[----:B------:R-:W-:Y:S05]  /*85e0*/  @!P1 BRA `(.L_x_11681) ;  /* 0x0000000000049947 */ /* 0x000fea0003800000 */
[----:B------:R-:W-:Y:S01]  /*85f0*/  BPT.TRAP 0x1 ;  /* 0x000000040000795c */ /* 0x000fe20000300000 */
.L_x_11681:
[----:B--2---:R-:W-:Y:S05]  /*8600*/  @P2 BRA `(.L_x_11682) ;  /* 0x0000000000082947 */ /* 0x004fea0003800000 */
[----:B------:R-:W2:Y:S02]  /*8610*/  SYNCS.PHASECHK.TRANS64.TRYWAIT P2, [UR5+0x13230], R9 ;  /* 0x01323009ff0075a7 */ /* 0x000ea40008040145 */
[----:B--2---:R-:W-:Y:S05]  /*8620*/  @!P2 BRA `(.L_x_11683) ;  /* 0x0000007000b8a947 */ /* 0x004fea0003800000 */
.L_x_11682:
        /* <DEDUP_REMOVED lines=38> */
[----:B------:R-:W-:Y:S02]  /*8890*/  UIADD3 UR6, UR5, 0x182, URZ ;  /* 0x0000018205067890 */ /* 0x000fe4000fffe03f */
[----:B------:R-:W-:Y:S01]  /*88a0*/  UIADD3 UR5, UR5, 0x202, URZ ;  /* 0x0000020205057890 */ /* 0x000fe2000fffe03f */
        /* <DEDUP_REMOVED lines=25> */
.L_x_11684:
[----:B------:R-:W-:Y:S01]  /*8a40*/  ULEA UR5, UR4, UR40, 0x3 ;  /* 0x0000002804057291 */ /* 0x000fe2000f8e183f */
[----:B------:R-:W-:-:S08]  /*8a50*/  SHF.L.U32 R8, R8, 0x1f, RZ ;  /* 0x0000001f08087819 */ /* 0x000fd000000006ff */
[----:B------:R3:W4:Y:S01]  /*8a60*/  SYNCS.PHASECHK.TRANS64.TRYWAIT P2, [UR5+0x13250], R8 ;  /* 0x01325008ff0075a7 */ /* 0x0007220008040145 */
[----:B------:R-:W-:Y:S05]  /*8a70*/  @!P1 BRA `(.L_x_11685) ;  /* 0x0000000000049947 */ /* 0x000fea0003800000 */
[----:B------:R-:W-:Y:S01]  /*8a80*/  BPT.TRAP 0x1 ;  /* 0x000000040000795c */ /* 0x000fe20000300000 */
.L_x_11685:
[----:B----4-:R-:W-:Y:S05]  /*8a90*/  @P2 BRA `(.L_x_11686) ;  /* 0x0000000000082947 */ /* 0x010fea0003800000 */
[----:B------:R-:W4:Y:S02]  /*8aa0*/  SYNCS.PHASECHK.TRANS64.TRYWAIT P2, [UR5+0x13250], R8 ;  /* 0x01325008ff0075a7 */ /* 0x000f240008040145 */
[----:B----4-:R-:W-:Y:S05]  /*8ab0*/  @!P2 BRA `(.L_x_11687) ;  /* 0x0000006c00aca947 */ /* 0x010fea0003800000 */
.L_x_11686:
[----:B------:R-:W-:Y:S01]  /*8ac0*/  UIADD3 UR6, UR40, 0x1000, URZ ;  /* 0x0000100028067890 */ /* 0x000fe2000fffe03f */
[----:B------:R-:W-:Y:S01]  /*8ad0*/  WARPGROUP.ARRIVE ;  /* 0x00000000000079c5 */ /* 0x000fe20000000000 */
[----:B------:R-:W-:Y:S01]  /*8ae0*/  UMOV UR7, 0xc0000010 ;  /* 0xc000001000077882 */ /* 0x000fe20000000000 */
[C---:B-12---:R-:W-:Y:S01]  /*8af0*/  FMUL.FTZ R9, R0.reuse, R120 ;  /* 0x0000007800097220 */ /* 0x046fe20000410000 */
[----:B------:R-:W-:Y:S01]  /*8b00*/  USHF.R.U32.HI UR6, URZ, 0x4, UR6 ;  /* 0x000000043f067899 */ /* 0x000fe20008011606 */
[C---:B------:R-:W-:Y:S01]  /*8b10*/  FMUL.FTZ R10, R0.reuse, R122 ;  /* 0x0000007a000a7220 */ /* 0x040fe20000410000 */
[C---:B---3--:R-:W-:Y:S01]  /*8b20*/  FMUL.FTZ R8, R0.reuse, R121 ;  /* 0x0000007900087220 */ /* 0x048fe20000410000 */
[C---:B------:R-:W-:Y:S01]  /*8b30*/  FMUL.FTZ R11, R0.reuse, R123 ;  /* 0x0000007b000b7220 */ /* 0x040fe20000410000 */
[----:B------:R-:W-:Y:S01]  /*8b40*/  ULOP3.LUT UR6, UR6, 0x3fff, URZ, 0xc0, !UPT ;  /* 0x00003fff06067892 */ /* 0x000fe2000f8ec03f */
[----:B------:R-:W-:Y:S01]  /*8b50*/  MUFU.TANH R9, R9 ;  /* 0x0000000900097308 */ /* 0x000fe20000002400 */
        /* <DEDUP_REMOVED lines=83> */
[----:B------:R-:W5:Y:S01]  /*9090*/  MUFU.TANH R129, R129 ;  /* 0x0000008100817308 */ /* 0x000f620000002400 */
[----:B------:R-:W-:Y:S02]  /*90a0*/  WARPGROUP.DEPBAR.LE gsb0, 0x0 ;  /* 0x00008000000079c5 */ /* 0x000fe40000010000 */
[----:B------:R-:W-:Y:S01]  /*90b0*/  WARPGROUP.ARRIVE ;  /* 0x00000000000079c5 */ /* 0x000fe20000000000 */
[----:B------:R-:W-:-:S04]  /*90c0*/  FMUL.FTZ R153, R0, R110 ;  /* 0x0000006e00997220 */ /* 0x000fc80000410000 */
[----:B------:R-:W5:Y:S01]  /*90d0*/  MUFU.TANH R131, R131 ;  /* 0x0000008300837308 */ /* 0x000f620000002400 */
[----:B------:R-:W-:Y:S01]  /*90e0*/  FMUL.FTZ R155, R0, R112 ;  /* 0x00000070009b7220 */ /* 0x000fe20000410000 */
[----:B------:R-:W-:Y:S01]  /*90f0*/  QGMMA.64x64x32.F32.E4M3.E4M3 R24, R148, gdesc[UR4], R24, gsb0 ;  /* 0x00e0000494187df3 */ /* 0x000fe20008000818 */
[----:B------:R-:W-:Y:S01]  /*9100*/  UIADD3 UR6, UR4, 0x100, URZ ;  /* 0x0000010004067890 */ /* 0x000fe2000fffe03f */
[----:B------:R-:W-:-:S04]  /*9110*/  UMOV UR7, 0xc0000010 ;  /* 0xc000001000077882 */ /* 0x000fc80000000000 */
        /* <DEDUP_REMOVED lines=12> */
[----:B------:R-:W-:Y:S01]  /*91e0*/  FMUL.FTZ R149, R0, R106 ;  /* 0x0000006a00957220 */ /* 0x000fe20000410000 */
[----:B-1----:R-:W-:Y:S01]  /*91f0*/  FMNMX.FTZ R106, R10, R7, !PT ;  /* 0x000000070a6a7209 */ /* 0x002fe20007810000 */
[----:B------:R-:W-:Y:S02]  /*9200*/  FMUL.FTZ R151, R0, R108 ;  /* 0x0000006c00977220 */ /* 0x000fe40000410000 */
[----:B------:R-:W-:Y:S01]  /*9210*/  MUFU.TANH R115, R115 ;  /* 0x0000007300737308 */ /* 0x000fe20000002400 */
[----:B------:R-:W-:Y:S01]  /*9220*/  QGMMA.64x64x32.F32.E4M3.E4M3 R24, R144, gdesc[UR4], R24, gsb0 ;  /* 0x00e0000490187df3 */ /* 0x000fe20008000818 */
[----:B--2---:R-:W-:Y:S01]  /*9230*/  FMNMX.FTZ R106, R11, R106, !PT ;  /* 0x0000006a0b6a7209 */ /* 0x004fe20007810000 */
[----:B------:R-:W-:Y:S01]  /*9240*/  UIADD3 UR6, UR4, 0x180, URZ ;  /* 0x0000018004067890 */ /* 0x000fe2000fffe03f */
[----:B------:R-:W-:Y:S02]  /*9250*/  UMOV UR7, 0xc0000010 ;  /* 0xc000001000077882 */ /* 0x000fe40000000000 */
[----:B---3--:R-:W-:-:S02]  /*9260*/  FMNMX.FTZ R106, R21, R106, !PT ;  /* 0x0000006a156a7209 */ /* 0x008fc40007810000 */
[----:B------:R-:W-:Y:S01]  /*9270*/  MUFU.TANH R149, R149 ;  /* 0x0000009500957308 */ /* 0x000fe20000002400 */
[----:B------:R-:W-:Y:S01]  /*9280*/  UIADD3 UR4, UR4, 0x200, URZ ;  /* 0x0000020004047890 */ /* 0x000fe2000fffe03f */
[----:B----4-:R-:W-:-:S04]  /*9290*/  FMNMX.FTZ R106, R121, R106, !PT ;  /* 0x0000006a796a7209 */ /* 0x010fc80007810000 */
[----:B-----5:R-:W-:Y:S02]  /*92a0*/  FMNMX.FTZ R106, R127, R106, !PT ;  /* 0x0000006a7f6a7209 */ /* 0x020fe40007810000 */
        /* <DEDUP_REMOVED lines=9> */
[C---:B------:R-:W-:Y:S01]  /*9340*/  FMUL.FTZ R147, R0.reuse, R104 ;  /* 0x0000006800937220 */ /* 0x040fe20000410000 */
[----:B------:R-:W-:Y:S01]  /*9350*/  FMNMX.FTZ R104, R9, R6, !PT ;  /* 0x0000000609687209 */ /* 0x000fe20007810000 */
[----:B------:R-:W-:-:S03]  /*9360*/  FMUL.FTZ R145, R0, R134 ;  /* 0x0000008600917220 */ /* 0x000fc60000410000 */
[----:B------:R-:W-:Y:S01]  /*9370*/  MUFU.TANH R92, R92 ;  /* 0x0000005c005c7308 */ /* 0x000fe20000002400 */
[----:B------:R-:W-:Y:S01]  /*9380*/  WARPGROUP.ARRIVE ;  /* 0x00000000000079c5 */ /* 0x000fe20000000000 */
[----:B------:R-:W-:-:S04]  /*9390*/  FMNMX.FTZ R104, R8, R104, !PT ;  /* 0x0000006808687209 */ /* 0x000fc80007810000 */
[----:B------:R-:W-:Y:S01]  /*93a0*/  FMNMX.FTZ R104, R13, R104, !PT ;  /* 0x000000680d687209 */ /* 0x000fe20007810000 */
[----:B------:R-:W-:Y:S01]  /*93b0*/  QGMMA.64x64x32.F32.E4M3.E4M3 R24, R140, gdesc[UR4], R24, gsb0 ;  /* 0x00e000048c187df3 */ /* 0x000fe20008000818 */
[----:B------:R-:W1:Y:S01]  /*93c0*/  MUFU.TANH R145, R145 ;  /* 0x0000009100917308 */ /* 0x000e620000002400 */
[----:B------:R-:W-:Y:S01]  /*93d0*/  UMOV UR6, UR4 ;  /* 0x0000000400067c82 */ /* 0x000fe20008000000 */
[----:B------:R-:W-:Y:S01]  /*93e0*/  FMNMX.FTZ R104, R15, R104, !PT ;  /* 0x000000680f687209 */ /* 0x000fe20007810000 */
[----:B------:R-:W-:-:S03]  /*93f0*/  UMOV UR7, 0xc0000010 ;  /* 0xc000001000077882 */ /* 0x000fc60000000000 */
[----:B------:R-:W-:Y:S01]  /*9400*/  FMNMX.FTZ R108, R123, R104, !PT ;  /* 0x000000687b6c7209 */ /* 0x000fe20007810000 */
[C---:B------:R-:W-:Y:S01]  /*9410*/  FMUL.FTZ R104, R0.reuse, R56 ;  /* 0x0000003800687220 */ /* 0x040fe20000410000 */
[----:B------:R-:W2:Y:S01]  /*9420*/  MUFU.TANH R147, R147 ;  /* 0x0000009300937308 */ /* 0x000ea20000002400 */
[----:B------:R-:W-:Y:S01]  /*9430*/  FMNMX.FTZ R56, R129, R106, !PT ;  /* 0x0000006a81387209 */ /* 0x000fe20007810000 */
[----:B------:R-:W-:Y:S01]  /*9440*/  FMUL.FTZ R106, R0, R57 ;  /* 0x00000039006a7220 */ /* 0x000fe20000410000 */
[----:B------:R-:W-:-:S04]  /*9450*/  FMNMX.FTZ R108, R125, R108, !PT ;  /* 0x0000006c7d6c7209 */ /* 0x000fc80007810000 */
[----:B------:R-:W-:Y:S01]  /*9460*/  FMNMX.FTZ R108, R131, R108, !PT ;  /* 0x0000006c836c7209 */ /* 0x000fe20007810000 */
[----:B------:R-:W3:Y:S01]  /*9470*/  MUFU.TANH R91, R91 ;  /* 0x0000005b005b7308 */ /* 0x000ee20000002400 */
[----:B-1----:R-:W-:Y:S02]  /*9480*/  FMNMX.FTZ R56, R145, R56, !PT ;  /* 0x0000003891387209 */ /* 0x002fe40007810000 */
[----:B------:R-:W-:Y:S02]  /*9490*/  FMNMX.FTZ R108, R133, R108, !PT ;  /* 0x0000006c856c7209 */ /* 0x000fe40007810000 */
[----:B------:R-:W-:-:S03]  /*94a0*/  FMNMX.FTZ R56, R135, R56, !PT ;  /* 0x0000003887387209 */ /* 0x000fc60007810000 */
[----:B------:R-:W-:Y:S01]  /*94b0*/  MUFU.TANH R93, R93 ;  /* 0x0000005d005d7308 */ /* 0x000fe20000002400 */
[----:B--2---:R-:W-:Y:S02]  /*94c0*/  FMNMX.FTZ R108, R147, R108, !PT ;  /* 0x0000006c936c7209 */ /* 0x004fe40007810000 */
[----:B------:R-:W-:Y:S02]  /*94d0*/  FMNMX.FTZ R56, R149, R56, !PT ;  /* 0x0000003895387209 */ /* 0x000fe40007810000 */
[----:B------:R-:W-:Y:S02]  /*94e0*/  FMNMX.FTZ R108, R105, R108, !PT ;  /* 0x0000006c696c7209 */ /* 0x000fe40007810000 */
[----:B------:R-:W-:Y:S01]  /*94f0*/  FMNMX.FTZ R56, R107, R56, !PT ;  /* 0x000000386b387209 */ /* 0x000fe20007810000 */
[----:B------:R-:W1:Y:S01]  /*9500*/  MUFU.TANH R94, R94 ;  /* 0x0000005e005e7308 */ /* 0x000e620000002400 */
[----:B------:R-:W-:Y:S01]  /*9510*/  FMNMX.FTZ R110, R151, R108, !PT ;  /* 0x0000006c976e7209 */ /* 0x000fe20007810000 */
[----:B------:R-:W-:Y:S01]  /*9520*/  FMUL.FTZ R108, R0, R59 ;  /* 0x0000003b006c7220 */ /* 0x000fe20000410000 */
        /* <DEDUP_REMOVED lines=17> */
[----:B---3--:R-:W-:Y:S01]  /*9640*/  FMNMX.FTZ R59, R91, R110, !PT ;  /* 0x0000006e5b3b7209 */ /* 0x008fe20007810000 */
[----:B------:R-:W3:Y:S01]  /*9650*/  MUFU.TANH R98, R98 ;  /* 0x0000006200627308 */ /* 0x000ee20000002400 */
[----:B------:R-:W-:Y:S02]  /*9660*/  FMNMX.FTZ R56, R92, R57, !PT ;  /* 0x000000395c387209 */ /* 0x000fe40007810000 */
[----:B-1----:R-:W-:Y:S02]  /*9670*/  FMNMX.FTZ R110, R94, R59, !PT ;  /* 0x0000003b5e6e7209 */ /* 0x002fe40007810000 */
[----:B------:R-:W-:Y:S02]  /*9680*/  FMNMX.FTZ R57, R93, R56, !PT ;  /* 0x000000385d397209 */ /* 0x000fe40007810000 */
[----:B--2---:R-:W-:Y:S01]  /*9690*/  FMNMX.FTZ R59, R95, R110, !PT ;  /* 0x0000006e5f3b7209 */ /* 0x004fe20007810000 */
[----:B------:R-:W1:Y:S01]  /*96a0*/  MUFU.TANH R100, R100 ;  /* 0x0000006400647308 */ /* 0x000e620000002400 */
[----:B------:R-:W-:-:S04]  /*96b0*/  FMNMX.FTZ R56, R96, R57, !PT ;  /* 0x0000003960387209 */ /* 0x000fc80007810000 */
[----:B----4-:R-:W-:Y:S01]  /*96c0*/  FMNMX.FTZ R57, R97, R56, !PT ;  /* 0x0000003861397209 */ /* 0x010fe20007810000 */
[----:B------:R-:W-:Y:S02]  /*96d0*/  WARPGROUP.DEPBAR.LE gsb0, 0x0 ;  /* 0x00008000000079c5 */ /* 0x000fe40000010000 */
[----:B------:R-:W2:Y:S01]  /*96e0*/  MUFU.TANH R99, R99 ;  /* 0x0000006300637308 */ /* 0x000ea20000002400 */
[----:B---3--:R-:W-:Y:S01]  /*96f0*/  FMNMX.FTZ R110, R98, R59, !PT ;  /* 0x0000003b626e7209 */ /* 0x008fe20007810000 */
[----:B------:R-:W-:-:S06]  /*9700*/  WARPGROUP.ARRIVE ;  /* 0x00000000000079c5 */ /* 0x000fcc0000000000 */
[----:B------:R-:W3:Y:S01]  /*9710*/  MUFU.TANH R101, R101 ;  /* 0x0000006500657308 */ /* 0x000ee20000002400 */
[----:B-1----:R-:W-:Y:S01]  /*9720*/  FMNMX.FTZ R56, R100, R57, !PT ;  /* 0x0000003964387209 */ /* 0x002fe20007810000 */
[----:B------:R-:W-:Y:S06]  /*9730*/  QGMMA.64x64x32.F32.E4M3.E4M3 R24, R136, gdesc[UR4], R24, gsb0 ;  /* 0x00e0000488187df3 */ /* 0x000fec0008000818 */
        /* <DEDUP_REMOVED lines=68> */
[----:B--2---:R-:W-:Y:S02]  /*9b80*/  FMNMX.FTZ R112, R69, R56, !PT ;  /* 0x0000003845707209 */ /* 0x004fe40007810000 */
[----:B------:R-:W2:Y:S03]  /*9b90*/  LDC R56, c[0x0][0x988] ;  /* 0x00026200ff387b82 */ /* 0x000ea60000000800 */
[----:B------:R-:W4:Y:S01]  /*9ba0*/  SHFL.BFLY PT, R57, R112, 0x2, 0x1f ;  /* 0x0c401f0070397f89 */ /* 0x000f2200000e0000 */
[----:B---3--:R-:W-:-:S04]  /*9bb0*/  FMNMX.FTZ R110, R70, R59, !PT ;  /* 0x0000003b466e7209 */ /* 0x008fc80007810000 */
[----:B-1----:R-:W-:-:S05]  /*9bc0*/  FMNMX.FTZ R110, R71, R110, !PT ;  /* 0x0000006e476e7209 */ /* 0x002fca0007810000 */
[----:B------:R-:W1:Y:S01]  /*9bd0*/  SHFL.BFLY PT, R59, R110, 0x2, 0x1f ;  /* 0x0c401f006e3b7f89 */ /* 0x000e6200000e0000 */
[----:B----4-:R-:W-:-:S05]  /*9be0*/  FMNMX.FTZ R114, R112, R57, !PT ;  /* 0x0000003970727209 */ /* 0x010fca0007810000 */
[----:B------:R-:W3:Y:S01]  /*9bf0*/  SHFL.BFLY PT, R57, R114, 0x1, 0x1f ;  /* 0x0c201f0072397f89 */ /* 0x000ee200000e0000 */
[----:B-1----:R-:W-:-:S05]  /*9c00*/  FMNMX.FTZ R116, R110, R59, !PT ;  /* 0x0000003b6e747209 */ /* 0x002fca0007810000 */
[----:B------:R-:W1:Y:S01]  /*9c10*/  SHFL.BFLY PT, R59, R116, 0x1, 0x1f ;  /* 0x0c201f00743b7f89 */ /* 0x000e6200000e0000 */
[----:B---3--:R-:W-:-:S05]  /*9c20*/  FMNMX.FTZ R57, R114, R57, !PT ;  /* 0x0000003972397209 */ /* 0x008fca0007810000 */
[C---:B--2---:R-:W-:Y:S01]  /*9c30*/  FFMA.FTZ R141, R57.reuse, R56, -8 ;  /* 0xc1000000398d7423 */ /* 0x044fe20000010038 */
[----:B------:R-:W-:-:S03]  /*9c40*/  FADD.FTZ R6, -R57, R6 ;  /* 0x0000000639067221 */ /* 0x000fc60000010100 */
[-CC-:B------:R-:W-:Y:S01]  /*9c50*/  FFMA.FTZ R110, R9, R56.reuse, -R141.reuse ;  /* 0x00000038096e7223 */ /* 0x180fe2000001088d */
[-C--:B------:R-:W-:Y:S01]  /*9c60*/  FMUL.FTZ R112, R6, R56.reuse ;  /* 0x0000003806707220 */ /* 0x080fe20000410000 */
[-CC-:B------:R-:W-:Y:S01]  /*9c70*/  FFMA.FTZ R9, R8, R56.reuse, -R141.reuse ;  /* 0x0000003808097223 */ /* 0x180fe2000001088d */
[----:B------:R-:W-:-:S01]  /*9c80*/  FFMA.FTZ R114, R131, R56, -R141 ;  /* 0x0000003883727223 */ /* 0x000fc2000001088d */
[-CC-:B------:R-:W-:Y:S01]  /*9c90*/  FFMA.FTZ R8, R13, R56.reuse, -R141.reuse ;  /* 0x000000380d087223 */ /* 0x180fe2000001088d */
[----:B------:R-:W-:-:S01]  /*9ca0*/  FFMA.FTZ R13, R15, R56, -R141 ;  /* 0x000000380f0d7223 */ /* 0x000fc2000001088d */
[-CC-:B------:R-:W-:Y:S01]  /*9cb0*/  FFMA.FTZ R15, R123, R56.reuse, -R141.reuse ;  /* 0x000000387b0f7223 */ /* 0x180fe2000001088d */
[----:B-1----:R-:W-:Y:S01]  /*9cc0*/  FMNMX.FTZ R59, R116, R59, !PT ;  /* 0x0000003b743b7209 */ /* 0x002fe20007810000 */
[-CC-:B------:R-:W-:Y:S01]  /*9cd0*/  FFMA.FTZ R123, R133, R56.reuse, -R141.reuse ;  /* 0x00000038857b7223 */ /* 0x180fe2000001088d */
[----:B------:R-:W-:Y:S01]  /*9ce0*/  MUFU.EX2 R110, R110 ;  /* 0x0000006e006e7308 */ /* 0x000fe20000000800 */
[----:B------:R-:W-:-:S01]  /*9cf0*/  FFMA.FTZ R116, R147, R56, -R141 ;  /* 0x0000003893747223 */ /* 0x000fc2000001088d */
[----:B------:R-:W-:Y:S01]  /*9d00*/  FFMA.FTZ R105, R105, R56, -R141 ;  /* 0x0000003869697223 */ /* 0x000fe2000001088d */
[----:B------:R-:W-:-:S01]  /*9d10*/  FADD.FTZ R6, -R59, R7 ;  /* 0x000000073b067221 */ /* 0x000fc20000010100 */
[-C--:B------:R-:W-:Y:S01]  /*9d20*/  FFMA.FTZ R131, R59, R56.reuse, -8 ;  /* 0xc10000003b837423 */ /* 0x080fe20000010038 */
[----:B------:R-:W-:-:S01]  /*9d30*/  FFMA.FTZ R118, R151, R56, -R141 ;  /* 0x0000003897767223 */ /* 0x000fc2000001088d */
[-C--:B------:R-:W-:Y:S01]  /*9d40*/  FFMA.FTZ R109, R109, R56.reuse, -R141 ;  /* 0x000000386d6d7223 */ /* 0x080fe2000001088d */
[-C--:B------:R-:W-:Y:S01]  /*9d50*/  FMUL.FTZ R6, R6, R56.reuse ;  /* 0x0000003806067220 */ /* 0x080fe20000410000 */
[-CC-:B------:R-:W-:Y:S01]  /*9d60*/  FFMA.FTZ R133, R10, R56.reuse, -R131.reuse ;  /* 0x000000380a857223 */ /* 0x180fe20000010883 */
[----:B------:R-:W-:-:S01]  /*9d70*/  FFMA.FTZ R10, R11, R56, -R131 ;  /* 0x000000380b0a7223 */ /* 0x000fc20000010883 */
[----:B------:R1:W2:Y:S01]  /*9d80*/  MUFU.EX2 R7, R112 ;  /* 0x0000007000077308 */ /* 0x0002a20000000800 */
        /* <DEDUP_REMOVED lines=8> */
[----:B-1----:R-:W-:-:S01]  /*9e10*/  FFMA.FTZ R112, R125, R56, -R141 ;  /* 0x000000387d707223 */ /* 0x002fc2000001088d */
[-C--:B------:R-:W-:Y:S01]  /*9e20*/  FFMA.FTZ R125, R106, R56.reuse, -R141 ;  /* 0x000000386a7d7223 */ /* 0x080fe2000001088d */
[----:B------:R-:W-:-:S01]  /*9e30*/  FFMA.FTZ R106, R121, R56, -R131 ;  /* 0x00000038796a7223 */ /* 0x000fc20000010883 */
[-CC-:B------:R-:W-:Y:S01]  /*9e40*/  FFMA.FTZ R121, R145, R56.reuse, -R131.reuse ;  /* 0x0000003891797223 */ /* 0x180fe20000010883 */
[----:B------:R-:W-:-:S01]  /*9e50*/  FFMA.FTZ R126, R149, R56, -R131 ;  /* 0x00000038957e7223 */ /* 0x000fc20000010883 */
[-CC-:B------:R-:W-:Y:S01]  /*9e60*/  FFMA.FTZ R107, R107, R56.reuse, -R131.reuse ;  /* 0x000000386b6b7223 */ /* 0x180fe20000010883 */
[----:B------:R-:W-:-:S01]  /*9e70*/  FFMA.FTZ R127, R153, R56, -R131 ;  /* 0x00000038997f7223 */ /* 0x000fc20000010883 */
[----:B------:R-:W1:Y:S01]  /*9e80*/  MUFU.EX2 R133, R133 ;  /* 0x0000008500857308 */ /* 0x000e620000000800 */
[----:B--2---:R-:W-:-:S01]  /*9e90*/  FFMA.FTZ R4, R7, R4, R110 ;  /* 0x0000000407047223 */ /* 0x004fc2000001006e */
[-C--:B------:R-:W-:Y:S01]  /*9ea0*/  FFMA.FTZ R120, R155, R56.reuse, -R141 ;  /* 0x000000389b787223 */ /* 0x080fe2000001088d */
        /* <DEDUP_REMOVED lines=65> */
[----:B------:R-:W-:-:S04]  /*a2c0*/  FFMA.FTZ R71, R71, R56, -R131 ;  /* 0x0000003847477223 */ /* 0x000fc80000010883 */
        /* <DEDUP_REMOVED lines=107> */
[----:B------:R-:W-:-:S05]  /*a980*/  IMAD.U32 R3, RZ, RZ, UR38 ;  /* 0x00000026ff037e24 */ /* 0x000fca000f8e00ff */
[----:B------:R-:W-:Y:S01]  /*a990*/  @!P0 LEA R3, R3, UR40, 0x3 ;  /* 0x0000002803038c11 */ /* 0x000fe2000f8e18ff */
[----:B------:R-:W3:Y:S01]  /*a9a0*/  MUFU.EX2 R87, R87 ;  /* 0x0000005700577308 */ /* 0x000ee20000000800 */
[----:B-1----:R-:W-:-:S03]  /*a9b0*/  FADD.FTZ R108, R86, R129 ;  /* 0x00000081566c7221 */ /* 0x002fc60000010000 */
[----:B------:R-:W-:-:S04]  /*a9c0*/  @!P0 VIADD R3, R3, 0x13240 ;  /* 0x0001324003038836 */ /* 0x000fc80000000000 */
[----:B------:R-:W1:Y:S01]  /*a9d0*/  MUFU.EX2 R104, R104 ;  /* 0x0000006800687308 */ /* 0x000e620000000800 */
[----:B--2---:R-:W-:-:S01]  /*a9e0*/  FADD.FTZ R129, R85, R4 ;  /* 0x0000000455817221 */ /* 0x004fc20000010000 */
[----:B------:R-:W-:-:S04]  /*a9f0*/  @!P0 PRMT R3, RZ, 0x654, R3 ;  /* 0x00000654ff038816 */ /* 0x000fc80000000003 */
[----:B------:R2:W-:Y:S02]  /*aa00*/  @!P0 SYNCS.ARRIVE.TRANS64.RED.A1T0 RZ, [R3+URZ], RZ ;  /* 0x000000ff03ff89a7 */ /* 0x0005e4000810043f */
[----:B------:R-:W4:Y:S01]  /*aa10*/  MUFU.EX2 R58, R58 ;  /* 0x0000003a003a7308 */ /* 0x000f220000000800 */
[----:B---3--:R-:W-:-:S07]  /*aa20*/  FADD.FTZ R135, R87, R108 ;  /* 0x0000006c57877221 */ /* 0x008fce0000010000 */
[----:B------:R-:W3:Y:S01]  /*aa30*/  MUFU.EX2 R125, R125 ;  /* 0x0000007d007d7308 */ /* 0x000ee20000000800 */
[----:B-1----:R-:W-:-:S07]  /*aa40*/  FADD.FTZ R4, R104, R129 ;  /* 0x0000008168047221 */ /* 0x002fce0000010000 */
[----:B------:R-:W1:Y:S01]  /*aa50*/  MUFU.EX2 R119, R119 ;  /* 0x0000007700777308 */ /* 0x000e620000000800 */
[----:B----4-:R-:W-:-:S07]  /*aa60*/  FADD.FTZ R108, R58, R135 ;  /* 0x000000873a6c7221 */ /* 0x010fce0000010000 */
        /* <DEDUP_REMOVED lines=26> */
[----:B------:R-:W-:Y:S06]  /*ac10*/  @!P1 BRA `(.L_x_11688) ;  /* 0x0000000000049947 */ /* 0x000fec0003800000 */
[----:B------:R-:W-:Y:S01]  /*ac20*/  BPT.TRAP 0x1 ;  /* 0x000000040000795c */ /* 0x000fe20000300000 */
.L_x_11688:
[----:B------:R-:W-:Y:S01]  /*ac30*/  UIADD3 UR4, UR5, 0x13260, URZ ;  /* 0x0001326005047890 */ /* 0x000fe2000fffe03f */
[----:B------:R-:W-:Y:S01]  /*ac40*/  ISETP.LT.AND P2, PT, RZ, UR26, PT ;  /* 0x0000001aff007c0c */ /* 0x000fe2000bf41270 */
[----:B------:R-:W-:Y:S01]  /*ac50*/  UIADD3 UR5, UR26, -0x1, URZ ;  /* 0xffffffff1a057890 */ /* 0x000fe2000fffe03f */
[----:B------:R-:W-:Y:S01]  /*ac60*/  F2FP.SATFINITE.E4M3.F32.PACK_AB_MERGE_C R8, R13, R8, RZ ;  /* 0x000000080d08723e */ /* 0x000fe200048070ff */
[----:B------:R-:W-:Y:S01]  /*ac70*/  UPRMT UR4, UR39, 0x654, UR4 ;  /* 0x0000065427047896 */ /* 0x000fe20008000004 */
[----:B------:R-:W-:Y:S01]  /*ac80*/  F2FP.SATFINITE.E4M3.F32.PACK_AB_MERGE_C R11, R106, R11, RZ ;  /* 0x0000000b6a0b723e */ /* 0x000fe200048070ff */
[-C--:B------:R-:W-:Y:S01]  /*ac90*/  FMUL.FTZ R24, R24, R7.reuse ;  /* 0x0000000718187220 */ /* 0x080fe20000410000 */
[----:B------:R-:W-:Y:S01]  /*aca0*/  F2FP.SATFINITE.E4M3.F32.PACK_AB_MERGE_C R114, R123, R114, RZ ;  /* 0x000000727b72723e */ /* 0x000fe200048070ff */
[----:B------:R-:W-:Y:S01]  /*acb0*/  FMUL.FTZ R25, R25, R7 ;  /* 0x0000000719197220 */ /* 0x000fe20000410000 */
        /* <DEDUP_REMOVED lines=74> */
.L_x_11679:
[----:B------:R-:W-:Y:S06]  /*b160*/  BAR.ARV 0x8, 0x1a0 ;  /* 0x0206800000007b1d */ /* 0x000fec0000002000 */
[----:B------:R-:W-:Y:S05]  /*b170*/  @!P1 BRA `(.L_x_11690) ;  /* 0x0000000000049947 */ /* 0x000fea0003800000 */
[----:B------:R-:W-:Y:S01]  /*b180*/  BPT.TRAP 0x1 ;  /* 0x000000040000795c */ /* 0x000fe20000300000 */
.L_x_11690:
[----:B------:R-:W-:Y:S01]  /*b190*/  ULEA UR5, UR38, UR40, 0x3 ;  /* 0x0000002826057291 */ /* 0x000fe2000f8e183f */
[----:B------:R-:W-:-:S08]  /*b1a0*/  SHF.L.U32 R0, R2, 0x1f, RZ ;  /* 0x0000001f02007819 */ /* 0x000fd000000006ff */
[----:B------:R1:W2:Y:S01]  /*b1b0*/  SYNCS.PHASECHK.TRANS64.TRYWAIT P2, [UR5+0x13250], R0 ;  /* 0x01325000ff0075a7 */ /* 0x0002a20008040145 */
[----:B------:R-:W-:Y:S05]  /*b1c0*/  @!P1 BRA `(.L_x_11691) ;  /* 0x0000000000049947 */ /* 0x000fea0003800000 */
[----:B------:R-:W-:Y:S01]  /*b1d0*/  BPT.TRAP 0x1 ;  /* 0x000000040000795c */ /* 0x000fe20000300000 */
.L_x_11691:
        /* <DEDUP_REMOVED lines=8> */
.L_x_11692:
        /* <DEDUP_REMOVED lines=15> */
[----:B------:R-:W-:Y:S01]  /*b350*/  QGMMA.64x64x32.F32.E4M3.E4M3 R24, R152, gdesc[UR4], R24, gsb0 ;  /* 0x00e0000498187df3 */ /* 0x000fe20008000818 */
[----:B------:R-:W-:Y:S02]  /*b360*/  @P0 IMAD.IADD R7, R7, 0x1, R5 ;  /* 0x0000000107070824 */ /* 0x000fe400078e0205 */
[C---:B------:R-:W-:Y:S02]  /*b370*/  @P0 IMAD R5, R19.reuse, R11, R0 ;  /* 0x0000000b13050224 */ /* 0x040fe400078e0200 */
[----:B------:R-:W-:-:S05]  /*b380*/  @P0 IMAD.WIDE.U32 R6, R19, R10, R6 ;  /* 0x0000000a13060225 */ /* 0x000fca00078e0006 */
[----:B------:R-:W-:Y:S01]  /*b390*/  @P0 IADD3 R0, R7, R5, RZ ;  /* 0x0000000507000210 */ /* 0x000fe20007ffe0ff */
[----:B------:R-:W-:Y:S01]  /*b3a0*/  IMAD.MOV.U32 R5, RZ, RZ, 0x3f800000 ;  /* 0x3f800000ff057424 */ /* 0x000fe200078e00ff */
[----:B------:R-:W-:-:S04]  /*b3b0*/  @P0 LEA R8, P2, R6, R8, 0x2 ;  /* 0x0000000806080211 */ /* 0x000fc800078410ff */
[----:B------:R-:W-:Y:S01]  /*b3c0*/  @P0 LEA.HI.X R9, R6, R9, R0, 0x2, P2 ;  /* 0x0000000906090211 */ /* 0x000fe200010f1400 */
[----:B------:R-:W-:-:S04]  /*b3d0*/  UIADD3 UR6, UR4, 0x80, URZ ;  /* 0x0000008004067890 */ /* 0x000fc8000fffe03f */
[----:B------:R1:W2:Y:S01]  /*b3e0*/  @P0 LDG.E R5, desc[UR46][R8.64] ;  /* 0x0000002e08050981 */ /* 0x0002a2000c1e1900 */
        /* <DEDUP_REMOVED lines=11> */
[----:B------:R-:W3:Y:S04]  /*b4a0*/  SHFL.BFLY PT, R7, R4, 0x2, 0x1f ;  /* 0x0c401f0004077f89 */ /* 0x000ee800000e0000 */
[----:B------:R-:W4:Y:S01]  /*b4b0*/  SHFL.BFLY PT, R6, R3, 0x2, 0x1f ;  /* 0x0c401f0003067f89 */ /* 0x000f2200000e0000 */
[----:B------:R-:W-:Y:S02]  /*b4c0*/  WARPGROUP.DEPBAR.LE gsb0, 0x0 ;  /* 0x00008000000079c5 */ /* 0x000fe40000010000 */
[----:B------:R-:W-:-:S06]  /*b4d0*/  WARPGROUP.ARRIVE ;  /* 0x00000000000079c5 */ /* 0x000fcc0000000000 */
[----:B------:R-:W-:Y:S01]  /*b4e0*/  QGMMA.64x64x32.F32.E4M3.E4M3 R24, R140, gdesc[UR4], R24, gsb0 ;  /* 0x00e000048c187df3 */ /* 0x000fe20008000818 */
[----:B---3--:R-:W-:-:S01]  /*b4f0*/  FADD.FTZ R7, R7, R4 ;  /* 0x0000000407077221 */ /* 0x008fc20000010000 */
[----:B------:R-:W-:Y:S01]  /*b500*/  UIADD3 UR4, UR4, 0x200, URZ ;  /* 0x0000020004047890 */ /* 0x000fe2000fffe03f */
[----:B----4-:R-:W-:-:S01]  /*b510*/  FADD.FTZ R6, R6, R3 ;  /* 0x0000000306067221 */ /* 0x010fc20000010000 */
[----:B------:R-:W-:Y:S02]  /*b520*/  UMOV UR7, 0xc0000010 ;  /* 0xc000001000077882 */ /* 0x000fe40000000000 */
[----:B------:R-:W3:Y:S03]  /*b530*/  SHFL.BFLY PT, R0, R7, 0x1, 0x1f ;  /* 0x0c201f0007007f89 */ /* 0x000ee600000e0000 */
[----:B------:R-:W-:Y:S01]  /*b540*/  UMOV UR6, UR4 ;  /* 0x0000000400067c82 */ /* 0x000fe20008000000 */
[----:B-1----:R-:W1:Y:S01]  /*b550*/  SHFL.BFLY PT, R9, R6, 0x1, 0x1f ;  /* 0x0c201f0006097f89 */ /* 0x002e6200000e0000 */
[----:B------:R-:W-:-:S02]  /*b560*/  IMAD.MOV.U32 R4, RZ, RZ, RZ ;  /* 0x000000ffff047224 */ /* 0x000fc400078e00ff */
[----:B---3--:R-:W-:Y:S01]  /*b570*/  FADD.FTZ R10, R7, R0 ;  /* 0x00000000070a7221 */ /* 0x008fe20000010000 */
        /* <DEDUP_REMOVED lines=28> */
.L_x_11694:
[----:B------:R-:W2:Y:S01]  /*b740*/  LDL.LU R19, [R1] ;  /* 0x0000000001137983 */ /* 0x000ea20000300800 */
        /* <DEDUP_REMOVED lines=39> */
[----:B------:R-:W-:Y:S01]  /*b9c0*/  LOP3.LUT R2, R2, UR4, RZ, 0x3c, !PT ;  /* 0x0000000402027c12 */ /* 0x000fe2000f8e3cff */
[----:B------:R-:W-:Y:S01]  /*b9d0*/  USEL UR38, UR38, URZ, UP0 ;  /* 0x0000003f26267287 */ /* 0x000fe20008000000 */
[----:B--2---:R-:W-:-:S05]  /*b9e0*/  VIADD R19, R19, 0x1 ;  /* 0x0000000113137836 */ /* 0x004fca0000000000 */
[----:B------:R1:W-:Y:S06]  /*b9f0*/  STL [R1], R19 ;  /* 0x0000001301007387 */ /* 0x0003ec0000100800 */
.L_x_11661:
[----:B------:R-:W2:Y:S08]  /*ba00*/  S2UR UR39, SR_CgaCtaId ;  /* 0x00000000002779c3 */ /* 0x000eb00000008800 */
[----:B------:R-:W-:Y:S06]  /*ba10*/  BAR.SYNC.DEFER_BLOCKING 0x5, 0x200 ;  /* 0x0148000000007b1d */ /* 0x000fec0000010000 */
[----:B------:R-:W-:-:S02]  /*ba20*/  UMOV UR40, 0x400 ;  /* 0x0000040000287882 */ /* 0x000fc40000000000 */
[----:B--2---:R-:W-:-:S09]  /*ba30*/  ULEA UR40, UR39, UR40, 0x18 ;  /* 0x0000002827287291 */ /* 0x004fd2000f8ec03f */
[----:B------:R-:W2:Y:S02]  /*ba40*/  LDS R4, [UR40+0x132d0] ;  /* 0x0132d028ff047984 */ /* 0x000ea40008000800 */
[----:B--2---:R-:W-:Y:S01]  /*ba50*/  R2UR UR4, R4 ;  /* 0x00000000040472ca */ /* 0x004fe200000e0000 */
[----:B------:R-:W-:Y:S06]  /*ba60*/  BAR.ARV 0x4, 0x200 ;  /* 0x0108000000007b1d */ /* 0x000fec0000002000 */
[----:B------:R-:W-:Y:S08]  /*ba70*/  @P0 BRA `(.L_x_11695) ;  /* 0x0000000800880947 */ /* 0x000ff00003800000 */
[----:B------:R-:W2:Y:S01]  /*ba80*/  S2R R35, SR_TID.X ;  /* 0x0000000000237919 */ /* 0x000ea20000002100 */
[----:B------:R-:W-:Y:S01]  /*ba90*/  ULDC.64 UR6, c[0x4][0x38] ;  /* 0x01000e0000067ab9 */ /* 0x000fe20000000a00 */
[----:B------:R-:W-:Y:S02]  /*baa0*/  F2FP.BF16.F32.PACK_AB R33, R33, R56 ;  /* 0x000000382121723e */ /* 0x000fe400000010ff */
[----:B------:R-:W-:Y:S02]  /*bab0*/  F2FP.BF16.F32.PACK_AB R32, R29, R32 ;  /* 0x000000201d20723e */ /* 0x000fe400000010ff */
[----:B------:R-:W-:Y:S02]  /*bac0*/  F2FP.BF16.F32.PACK_AB R44, R44, R45 ;  /* 0x0000002d2c2c723e */ /* 0x000fe400000010ff */
[----:B------:R-:W-:Y:S01]  /*bad0*/  F2FP.BF16.F32.PACK_AB R37, R36, R37 ;  /* 0x000000252425723e */ /* 0x000fe200000010ff */
[----:B------:R-:W-:Y:S01]  /*bae0*/  VIADD R43, R18, UR42 ;  /* 0x0000002a122b7c36 */ /* 0x000fe20008000000 */
        /* <DEDUP_REMOVED lines=10> */
[----:B------:R-:W3:Y:S01]  /*bb90*/  LDC.64 R40, c[0x0][0xb78] ;  /* 0x0002de00ff287b82 */ /* 0x000ee20000000a00 */
[----:B------:R-:W-:Y:S01]  /*bba0*/  F2FP.BF16.F32.PACK_AB R14, R13, R14 ;  /* 0x0000000e0d0e723e */ /* 0x000fe200000010ff */
[----:B------:R-:W-:Y:S01]  /*bbb0*/  ULDC.64 UR8, c[0x0][0xb70] ;  /* 0x0002dc0000087ab9 */ /* 0x000fe20000000a00 */
[----:B------:R-:W-:Y:S01]  /*bbc0*/  F2FP.BF16.F32.PACK_AB R9, R9, R10 ;  /* 0x0000000a0909723e */ /* 0x000fe200000010ff */
[----:B------:R-:W-:Y:S01]  /*bbd0*/  ULDC UR10, c[0x0][0xa88] ;  /* 0x0002a200000a7ab9 */ /* 0x000fe20000000800 */
[----:B--2---:R-:W-:-:S05]  /*bbe0*/  IMAD.SHL.U32 R4, R35, 0x4, RZ ;  /* 0x0000000423047824 */ /* 0x004fca00078e00ff */
[----:B------:R-:W-:Y:S01]  /*bbf0*/  LOP3.LUT R4, R4, 0xc, RZ, 0xc0, !PT ;  /* 0x0000000c04047812 */ /* 0x000fe200078ec0ff */
[----:B------:R-:W-:Y:S03]  /*bc00*/  BAR.SYNC.DEFER_BLOCKING 0x1, 0x180 ;  /* 0x0046000000007b1d */ /* 0x000fe60000010000 */
[----:B------:R-:W-:-:S05]  /*bc10*/  IADD3 R4, P0, R4, UR6, RZ ;  /* 0x0000000604047c10 */ /* 0x000fca000ff1e0ff */
[----:B------:R-:W-:-:S05]  /*bc20*/  IMAD.X R5, RZ, RZ, UR7, P0 ;  /* 0x00000007ff057e24 */ /* 0x000fca00080e06ff */
[----:B-1----:R1:W2:Y:S01]  /*bc30*/  LDG.E.CONSTANT R19, desc[UR46][R4.64] ;  /* 0x0000002e04137981 */ /* 0x0022a2000c1e9900 */
[----:B------:R-:W-:Y:S01]  /*bc40*/  VIADD R38, R35, 0xffffff80 ;  /* 0xffffff8023267836 */ /* 0x000fe20000000000 */
[----:B------:R-:W-:Y:S01]  /*bc50*/  F2FP.BF16.F32.PACK_AB R6, R55, R6 ;  /* 0x000000063706723e */ /* 0x000fe200000010ff */
[----:B------:R-:W-:Y:S01]  /*bc60*/  UIMAD UR5, UR5, UR8, URZ ;  /* 0x00000008050572a4 */ /* 0x000fe2000f8e023f */
[----:B------:R-:W4:Y:S01]  /*bc70*/  S2R R42, SR_TID.X ;  /* 0x00000000002a7919 */ /* 0x000f220000002100 */
[----:B------:R-:W-:Y:S02]  /*bc80*/  UIMAD.WIDE.U32 UR6, UR43, UR8, URZ ;  /* 0x000000082b0672a5 */ /* 0x000fe4000f8e003f */
[----:B------:R-:W-:Y:S01]  /*bc90*/  UIMAD UR5, UR43, UR9, UR5 ;  /* 0x000000092b0572a4 */ /* 0x000fe2000f8e0205 */
[----:B-1----:R-:W-:Y:S01]  /*bca0*/  LOP3.LUT P0, R4, R35, 0x3, RZ, 0xc0, !PT ;  /* 0x0000000323047812 */ /* 0x002fe2000780c0ff */
[----:B------:R-:W-:Y:S01]  /*bcb0*/  VIADD R5, R43, 0x8 ;  /* 0x000000082b057836 */ /* 0x000fe20000000000 */
[----:B------:R-:W-:Y:S01]  /*bcc0*/  SHF.R.S32.HI R35, RZ, 0x1f, R38 ;  /* 0x0000001fff237819 */ /* 0x000fe20000011426 */
[----:B------:R-:W-:Y:S01]  /*bcd0*/  UIADD3 UR5, UR7, UR5, URZ ;  /* 0x0000000507057290 */ /* 0x000fe2000fffe03f */
[----:B------:R-:W-:-:S02]  /*bce0*/  ISETP.EQ.OR P0, PT, R4, 0x3, !P0 ;  /* 0x000000030400780c */ /* 0x000fc40004702670 */
[----:B------:R-:W-:Y:S02]  /*bcf0*/  LEA.HI R35, R35, R38, RZ, 0x7 ;  /* 0x0000002623237211 */ /* 0x000fe400078f38ff */
[----:B------:R-:W-:Y:S02]  /*bd00*/  SEL R26, R33, R32, P0 ;  /* 0x00000020211a7207 */ /* 0x000fe40000000000 */
[----:B------:R-:W-:Y:S02]  /*bd10*/  LOP3.LUT R35, R35, 0xffffff80, RZ, 0xc0, !PT ;  /* 0xffffff8023237812 */ /* 0x000fe400078ec0ff */
[----:B------:R-:W-:Y:S02]  /*bd20*/  SEL R33, R32, R33, P0 ;  /* 0x0000002120217207 */ /* 0x000fe40000000000 */
[----:B------:R-:W-:Y:S01]  /*bd30*/  IADD3 R4, P5, R22, 0x20, RZ ;  /* 0x0000002016047810 */ /* 0x000fe20007fbe0ff */
[----:B------:R-:W-:Y:S01]  /*bd40*/  IMAD.IADD R35, R38, 0x1, -R35 ;  /* 0x0000000126237824 */ /* 0x000fe200078e0a23 */
[----:B------:R-:W-:-:S02]  /*bd50*/  SEL R32, R44, R37, P0 ;  /* 0x000000252c207207 */ /* 0x000fc40000000000 */
[----:B------:R-:W-:Y:S02]  /*bd60*/  SEL R28, R25, R20, P0 ;  /* 0x00000014191c7207 */ /* 0x000fe40000000000 */
[----:B------:R-:W-:Y:S02]  /*bd70*/  SEL R37, R37, R44, P0 ;  /* 0x0000002c25257207 */ /* 0x000fe40000000000 */
[----:B------:R-:W-:Y:S02]  /*bd80*/  SEL R25, R20, R25, P0 ;  /* 0x0000001914197207 */ /* 0x000fe40000000000 */
[----:B------:R-:W-:Y:S02]  /*bd90*/  SEL R24, R59, R58, P0 ;  /* 0x0000003a3b187207 */ /* 0x000fe40000000000 */
[----:B------:R-:W-:Y:S01]  /*bda0*/  SEL R20, R11, R8, P0 ;  /* 0x000000080b147207 */ /* 0x000fe20000000000 */
[----:B----4-:R-:W-:Y:S01]  /*bdb0*/  VIADD R46, R42, 0xffffff80 ;  /* 0xffffff802a2e7836 */ /* 0x010fe20000000000 */
[----:B------:R-:W-:-:S02]  /*bdc0*/  SEL R13, R8, R11, P0 ;  /* 0x0000000b080d7207 */ /* 0x000fc40000000000 */
[----:B------:R-:W-:Y:S02]  /*bdd0*/  LOP3.LUT R7, R4, 0x380, RZ, 0xc0, !PT ;  /* 0x0000038004077812 */ /* 0x000fe400078ec0ff */
[----:B------:R-:W-:Y:S02]  /*bde0*/  LOP3.LUT P1, RZ, R35, 0x3, RZ, 0xc0, !PT ;  /* 0x0000000323ff7812 */ /* 0x000fe4000782c0ff */
[----:B------:R-:W-:Y:S02]  /*bdf0*/  SEL R59, R58, R59, P0 ;  /* 0x0000003b3a3b7207 */ /* 0x000fe40000000000 */
[----:B------:R-:W-:Y:S02]  /*be00*/  SEL R34, R30, R27, P0 ;  /* 0x0000001b1e227207 */ /* 0x000fe40000000000 */
[----:B------:R-:W-:Y:S02]  /*be10*/  LOP3.LUT R11, R22, 0x380, RZ, 0xc0, !PT ;  /* 0x00000380160b7812 */ /* 0x000fe400078ec0ff */
[----:B------:R-:W-:-:S02]  /*be20*/  SEL R27, R27, R30, P0 ;  /* 0x0000001e1b1b7207 */ /* 0x000fc40000000000 */
[----:B------:R-:W-:Y:S02]  /*be30*/  SEL R30, R21, R14, P0 ;  /* 0x0000000e151e7207 */ /* 0x000fe40000000000 */
[----:B------:R-:W-:Y:S02]  /*be40*/  SEL R21, R14, R21, P0 ;  /* 0x000000150e157207 */ /* 0x000fe40000000000 */
[----:B------:R-:W-:Y:S02]  /*be50*/  SHF.R.U64 R7, R7, 0x3, RZ ;  /* 0x0000000307077819 */ /* 0x000fe400000012ff */
[----:B------:R-:W-:Y:S02]  /*be60*/  ISETP.GE.OR P2, PT, R5, UR10, P1 ;  /* 0x0000000a05007c0c */ /* 0x000fe40008f46670 */
[----:B------:R-:W-:Y:S02]  /*be70*/  IADD3 R5, P4, R22, 0x40, RZ ;  /* 0x0000004016057810 */ /* 0x000fe40007f9e0ff */
[----:B------:R-:W-:-:S02]  /*be80*/  SHF.R.U64 R11, R11, 0x3, RZ ;  /* 0x000000030b0b7819 */ /* 0x000fc400000012ff */
[----:B------:R-:W-:Y:S02]  /*be90*/  SEL R14, R9, R6, P0 ;  /* 0x00000006090e7207 */ /* 0x000fe40000000000 */
[----:B------:R-:W-:Y:S02]  /*bea0*/  SEL R15, R6, R9, P0 ;  /* 0x00000009060f7207 */ /* 0x000fe40000000000 */
[----:B------:R-:W-:Y:S01]  /*beb0*/  LOP3.LUT R6, R7, R4, RZ, 0x3c, !PT ;  /* 0x0000000407067212 */ /* 0x000fe200078e3cff */
[--C-:B------:R-:W-:Y:S01]  /*bec0*/  IMAD.X R7, RZ, RZ, R23.reuse, P5 ;  /* 0x000000ffff077224 */ /* 0x100fe200028e0617 */
[----:B------:R-:W-:Y:S02]  /*bed0*/  LOP3.LUT R4, R5, 0x380, RZ, 0xc0, !PT ;  /* 0x0000038005047812 */ /* 0x000fe400078ec0ff */
[----:B------:R-:W-:Y:S01]  /*bee0*/  LOP3.LUT R10, R11, R22, RZ, 0x3c, !PT ;  /* 0x000000160b0a7212 */ /* 0x000fe200078e3cff */
[----:B------:R-:W-:Y:S01]  /*bef0*/  IMAD.MOV.U32 R11, RZ, RZ, R23 ;  /* 0x000000ffff0b7224 */ /* 0x000fe200078e0017 */
[----:B------:R-:W-:-:S02]  /*bf00*/  IADD3 R9, P3, R22, 0x60, RZ ;  /* 0x0000006016097810 */ /* 0x000fc40007f7e0ff */
[----:B------:R-:W-:Y:S02]  /*bf10*/  SHF.R.U64 R4, R4, 0x3, RZ ;  /* 0x0000000304047819 */ /* 0x000fe400000012ff */
[----:B------:R-:W-:Y:S01]  /*bf20*/  MOV R38, R10 ;  /* 0x0000000a00267202 */ /* 0x000fe20000000f00 */
[----:B------:R-:W-:Y:S01]  /*bf30*/  IMAD.U32 R11, RZ, RZ, UR7 ;  /* 0x00000007ff0b7e24 */ /* 0x000fe2000f8e00ff */
[----:B------:R-:W-:Y:S01]  /*bf40*/  LOP3.LUT R8, R9, 0x380, RZ, 0xc0, !PT ;  /* 0x0000038009087812 */ /* 0x000fe200078ec0ff */
[----:B------:R-:W-:Y:S01]  /*bf50*/  IMAD.U32 R11, RZ, RZ, UR5 ;  /* 0x00000005ff0b7e24 */ /* 0x000fe2000f8e00ff */
[----:B------:R-:W-:Y:S01]  /*bf60*/  LOP3.LUT R4, R4, R5, RZ, 0x3c, !PT ;  /* 0x0000000504047212 */ /* 0x000fe200078e3cff */
[----:B------:R-:W-:Y:S01]  /*bf70*/  IMAD.X R5, RZ, RZ, R23, P4 ;  /* 0x000000ffff057224 */ /* 0x000fe200020e0617 */
[----:B------:R-:W-:Y:S01]  /*bf80*/  USHF.R.S32.HI UR5, URZ, 0x1f, UR44 ;  /* 0x0000001f3f057899 */ /* 0x000fe2000801142c */
[----:B------:R-:W-:Y:S01]  /*bf90*/  SHF.R.U64 R8, R8, 0x3, RZ ;  /* 0x0000000308087819 */ /* 0x000fe200000012ff */
[----:B------:R-:W-:Y:S01]  /*bfa0*/  IMAD.U32 R10, RZ, RZ, UR6 ;  /* 0x00000006ff0a7e24 */ /* 0x000fe2000f8e00ff */
[----:B------:R-:W-:Y:S01]  /*bfb0*/  MOV R35, R6 ;  /* 0x0000000600237202 */ /* 0x000fe20000000f00 */
[----:B------:R-:W-:Y:S01]  /*bfc0*/  ULDC.64 UR6, c[0x0][0xb40] ;  /* 0x0002d00000067ab9 */ /* 0x000fe20000000a00 */
[----:B------:R-:W-:Y:S01]  /*bfd0*/  MOV R31, R4 ;  /* 0x00000004001f7202 */ /* 0x000fe20000000f00 */
[----:B---3--:R-:W-:Y:S01]  /*bfe0*/  IMAD R4, R40, UR5, RZ ;  /* 0x0000000528047c24 */ /* 0x008fe2000f8e02ff */
[----:B------:R-:W-:Y:S01]  /*bff0*/  LOP3.LUT R8, R8, R9, RZ, 0x3c, !PT ;  /* 0x0000000908087212 */ /* 0x000fe200078e3cff */
[----:B------:R-:W-:Y:S01]  /*c000*/  IMAD.WIDE.U32 R10, R40, UR44, R10 ;  /* 0x0000002c280a7c25 */ /* 0x000fe2000f8e000a */
[----:B------:R-:W-:-:S02]  /*c010*/  SHF.R.S32.HI R42, RZ, 0x1f, R46 ;  /* 0x0000001fff2a7819 */ /* 0x000fc4000001142e */
[----:B------:R-:W-:Y:S01]  /*c020*/  ISETP.GE.OR P1, PT, R43, UR10, P1 ;  /* 0x0000000a2b007c0c */ /* 0x000fe20008f26670 */
[----:B------:R-:W-:Y:S01]  /*c030*/  IMAD.X R9, RZ, RZ, R23, P3 ;  /* 0x000000ffff097224 */ /* 0x000fe200018e0617 */
[----:B------:R-:W-:Y:S01]  /*c040*/  LEA.HI R42, R42, R46, RZ, 0x5 ;  /* 0x0000002e2a2a7211 */ /* 0x000fe200078f28ff */
[----:B------:R-:W-:-:S03]  /*c050*/  IMAD R39, R41, UR44, R4 ;  /* 0x0000002c29277c24 */ /* 0x000fc6000f8e0204 */
[----:B------:R-:W-:Y:S02]  /*c060*/  SHF.R.S32.HI R42, RZ, 0x5, R42 ;  /* 0x00000005ff2a7819 */ /* 0x000fe4000001142a */
        /* <DEDUP_REMOVED lines=8> */
[----:B------:R-:W-:Y:S01]  /*c0f0*/  SHFL.IDX PT, R34, R34, R19, 0x1c1f ;  /* 0x001c1f1322227589 */ /* 0x000fe200000e0000 */
[----:B-1----:R-:W-:-:S02]  /*c100*/  SEL R5, R32, R37, P0 ;  /* 0x0000002520057207 */ /* 0x002fc40000000000 */
[----:B------:R-:W-:Y:S01]  /*c110*/  SEL R7, R37, R32, P0 ;  /* 0x0000002025077207 */ /* 0x000fe20000000000 */
[----:B------:R-:W1:Y:S01]  /*c120*/  SHFL.IDX PT, R33, R33, R12, 0x1c1f ;  /* 0x001c1f0c21217589 */ /* 0x000e6200000e0000 */
[----:B------:R-:W-:Y:S02]  /*c130*/  SHF.R.S32.HI R37, RZ, 0x1f, R43 ;  /* 0x0000001fff257819 */ /* 0x000fe4000001142b */
[----:B------:R-:W-:Y:S01]  /*c140*/  IADD3 R32, P3, R43, R10, RZ ;  /* 0x0000000a2b207210 */ /* 0x000fe20007f7e0ff */
[----:B------:R-:W4:Y:S01]  /*c150*/  SHFL.IDX PT, R27, R27, R12, 0x1c1f ;  /* 0x001c1f0c1b1b7589 */ /* 0x000f2200000e0000 */
[----:B--2---:R-:W-:Y:S02]  /*c160*/  SEL R4, R24, R59, P0 ;  /* 0x0000003b18047207 */ /* 0x004fe40000000000 */
[----:B------:R-:W-:Y:S01]  /*c170*/  SEL R6, R59, R24, P0 ;  /* 0x000000183b067207 */ /* 0x000fe20000000000 */
[----:B------:R-:W-:Y:S01]  /*c180*/  SHFL.IDX PT, R20, R20, R19, 0x1c1f ;  /* 0x001c1f1314147589 */ /* 0x000fe200000e0000 */
[----:B------:R-:W-:-:S03]  /*c190*/  IADD3.X R37, R37, R11, R39, P3, !PT ;  /* 0x0000000b25257210 */ /* 0x000fc60001ffe427 */
[----:B------:R-:W-:Y:S01]  /*c1a0*/  SHFL.IDX PT, R30, R30, R19, 0x1c1f ;  /* 0x001c1f131e1e7589 */ /* 0x000fe200000e0000 */
[----:B---3--:R-:W-:-:S03]  /*c1b0*/  SEL R10, R25, R28, P0 ;  /* 0x0000001c190a7207 */ /* 0x008fc60000000000 */
[----:B------:R-:W2:Y:S04]  /*c1c0*/  SHFL.IDX PT, R13, R13, R12, 0x1c1f ;  /* 0x001c1f0c0d0d7589 */ /* 0x000ea800000e0000 */
[----:B------:R-:W3:Y:S04]  /*c1d0*/  SHFL.IDX PT, R21, R21, R12, 0x1c1f ;  /* 0x001c1f0c15157589 */ /* 0x000ee800000e0000 */
[----:B------:R5:W-:Y:S01]  /*c1e0*/  SHFL.IDX PT, R29, R14, R19, 0x1c1f ;  /* 0x001c1f130e1d7589 */ /* 0x000be200000e0000 */
[----:B-1----:R-:W-:Y:S02]  /*c1f0*/  SEL R24, R26, R33, P0 ;  /* 0x000000211a187207 */ /* 0x002fe40000000000 */
[----:B------:R-:W-:Y:S01]  /*c200*/  SEL R26, R33, R26, P0 ;  /* 0x0000001a211a7207 */ /* 0x000fe20000000000 */
[----:B------:R2:W1:Y:S04]  /*c210*/  SHFL.IDX PT, R36, R15, R12, 0x1c1f ;  /* 0x001c1f0c0f247589 */ /* 0x00046800000e0000 */
[----:B------:R1:W-:Y:S01]  /*c220*/  STSM.16.M88.4 [R38], R4 ;  /* 0x0000000426007844 */ /* 0x0003e20000000200 */
[----:B-----5:R-:W-:-:S02]  /*c230*/  MOV R19, R8 ;  /* 0x0000000800137202 */ /* 0x020fc40000000f00 */
[----:B------:R-:W-:Y:S01]  /*c240*/  SEL R8, R28, R25, P0 ;  /* 0x000000191c087207 */ /* 0x000fe20000000000 */
[----:B------:R-:W5:Y:S01]  /*c250*/  SHFL.IDX PT, R6, R42, RZ, 0x1f ;  /* 0x00001fff2a067589 */ /* 0x000f6200000e0000 */
[----:B----4-:R-:W-:Y:S02]  /*c260*/  SEL R25, R34, R27, P0 ;  /* 0x0000001b22197207 */ /* 0x010fe40000000000 */
[----:B------:R-:W-:Y:S02]  /*c270*/  SEL R27, R27, R34, P0 ;  /* 0x000000221b1b7207 */ /* 0x000fe40000000000 */
[----:B--2---:R-:W-:Y:S02]  /*c280*/  SEL R12, R20, R13, P0 ;  /* 0x0000000d140c7207 */ /* 0x004fe40000000000 */
[----:B------:R-:W-:Y:S01]  /*c290*/  SEL R14, R13, R20, P0 ;  /* 0x000000140d0e7207 */ /* 0x000fe20000000000 */
[----:B------:R2:W-:Y:S01]  /*c2a0*/  STSM.16.M88.4 [R35], R24 ;  /* 0x0000001823007844 */ /* 0x0005e20000000200 */
[----:B---3--:R-:W-:-:S02]  /*c2b0*/  SEL R9, R30, R21, P0 ;  /* 0x000000151e097207 */ /* 0x008fc40000000000 */
[----:B------:R-:W-:Y:S02]  /*c2c0*/  SEL R11, R21, R30, P0 ;  /* 0x0000001e150b7207 */ /* 0x000fe40000000000 */
[----:B-1----:R-:W-:Y:S02]  /*c2d0*/  LEA R4, P3, R32, UR6, 0x2 ;  /* 0x0000000620047c11 */ /* 0x002fe4000f8610ff */
[----:B------:R-:W-:Y:S01]  /*c2e0*/  SEL R13, R29, R36, P0 ;  /* 0x000000241d0d7207 */ /* 0x000fe20000000000 */
[----:B------:R2:W-:Y:S01]  /*c2f0*/  STSM.16.M88.4 [R31], R8 ;  /* 0x000000081f007844 */ /* 0x0005e20000000200 */
[----:B------:R-:W-:Y:S02]  /*c300*/  SEL R15, R36, R29, P0 ;  /* 0x0000001d240f7207 */ /* 0x000fe40000000000 */
[----:B------:R-:W-:-:S03]  /*c310*/  LEA.HI.X R5, R32, UR7, R37, 0x2, P3 ;  /* 0x0000000720057c11 */ /* 0x000fc600098f1425 */
[----:B------:R2:W-:Y:S01]  /*c320*/  STSM.16.M88.4 [R19], R12 ;  /* 0x0000000c13007844 */ /* 0x0005e20000000200 */
[----:B-----5:R-:W-:Y:S01]  /*c330*/  ISETP.NE.AND P0, PT, R6, 0xb, PT ;  /* 0x0000000b0600780c */ /* 0x020fe20003f05270 */
        /* <DEDUP_REMOVED lines=19> */
[----:B-1----:R-:W-:Y:S03]  /*c470*/  SYNCS.ARRIVE.TRANS64.RED.A1T0 RZ, [UR5], RZ ;  /* 0x000000ffffff79a7 */ /* 0x002fe60008100405 */
.L_x_11698:
[----:B------:R-:W-:Y:S05]  /*c480*/  BSYNC B0 ;  /* 0x0000000000007941 */ /* 0x000fea0003800000 */
.L_x_11697:
[----:B------:R-:W-:Y:S05]  /*c490*/  BRA `(.L_x_11696) ;  /* 0x0000000400d87947 */ /* 0x000fea0003800000 */
.L_x_11695:
[----:B------:R-:W2:Y:S01]  /*c4a0*/  S2R R0, SR_TID.X ;  /* 0x0000000000007919 */ /* 0x000ea20000002100 */
[----:B------:R-:W3:Y:S01]  /*c4b0*/  LDC.64 R10, c[0x0][0xae0] ;  /* 0x0002b800ff0a7b82 */ /* 0x000ee20000000a00 */
[----:B------:R-:W-:Y:S01]  /*c4c0*/  USHF.R.S32.HI UR5, URZ, 0x1f, UR43 ;  /* 0x0000001f3f057899 */ /* 0x000fe2000801142b */
[----:B------:R-:W-:Y:S01]  /*c4d0*/  BSSY B0, `(.L_x_11699) ;  /* 0x000001f000007945 */ /* 0x000fe20003800000 */
[----:B------:R-:W-:-:S05]  /*c4e0*/  USHF.R.S32.HI UR6, URZ, 0x1f, UR44 ;  /* 0x0000001f3f067899 */ /* 0x000fca000801142c */
[----:B------:R-:W4:Y:S08]  /*c4f0*/  LDC R9, c[0x0][0xdac] ;  /* 0x00036b00ff097b82 */ /* 0x000f300000000800 */
[----:B------:R-:W1:Y:S08]  /*c500*/  LDC.64 R20, c[0x0][0xa88] ;  /* 0x0002a200ff147b82 */ /* 0x000e700000000a00 */
[----:B------:R-:W1:Y:S01]  /*c510*/  LDC.64 R12, c[0x0][0xae8] ;  /* 0x0002ba00ff0c7b82 */ /* 0x000e620000000a00 */
[----:B---3--:R-:W-:-:S02]  /*c520*/  IMAD R8, R10, UR5, RZ ;  /* 0x000000050a087c24 */ /* 0x008fc4000f8e02ff */
[----:B--2---:R-:W-:-:S05]  /*c530*/  VIADD R0, R0, 0xffffff80 ;  /* 0xffffff8000007836 */ /* 0x004fca0000000000 */
[----:B------:R-:W-:-:S13]  /*c540*/  ISETP.GT.AND P0, PT, R0, 0xbf, PT ;  /* 0x000000bf0000780c */ /* 0x000fda0003f04270 */
[----:B----4-:R-:W-:Y:S05]  /*c550*/  @P0 BRA `(.L_x_11700) ;  /* 0x0000000000580947 */ /* 0x010fea0003800000 */
[----:B------:R-:W2:Y:S01]  /*c560*/  S2R R0, SR_TID.X ;  /* 0x0000000000007919 */ /* 0x000ea20000002100 */
[----:B------:R-:W-:Y:S01]  /*c570*/  IMAD.U32 R4, RZ, RZ, UR42 ;  /* 0x0000002aff047e24 */ /* 0x000fe2000f8e00ff */
[----:B------:R-:W-:-:S04]  /*c580*/  ULDC UR7, c[0x0][0xa88] ;  /* 0x0002a20000077ab9 */ /* 0x000fc80000000800 */
[----:B--2---:R-:W-:-:S04]  /*c590*/  IADD3 R4, R4, -0x80, R0 ;  /* 0xffffff8004047810 */ /* 0x004fc80007ffe000 */
[----:B------:R-:W-:-:S13]  /*c5a0*/  ISETP.GE.AND P0, PT, R4, UR7, PT ;  /* 0x0000000704007c0c */ /* 0x000fda000bf06270 */
[----:B------:R-:W-:Y:S05]  /*c5b0*/  @P0 BRA `(.L_x_11700) ;  /* 0x0000000000400947 */ /* 0x000fea0003800000 */
[----:B------:R-:W2:Y:S01]  /*c5c0*/  LDC.64 R6, c[0x0][0xb70] ;  /* 0x0002dc00ff067b82 */ /* 0x000ea20000000a00 */
[----:B------:R-:W-:Y:S01]  /*c5d0*/  SHF.R.S32.HI R5, RZ, 0x1f, R4 ;  /* 0x0000001fff057819 */ /* 0x000fe20000011404 */
[----:B------:R-:W-:-:S06]  /*c5e0*/  ULDC.64 UR8, c[0x0][0xb40] ;  /* 0x0002d00000087ab9 */ /* 0x000fcc0000000a00 */
[----:B------:R-:W3:Y:S01]  /*c5f0*/  LDC.64 R14, c[0x0][0xb78] ;  /* 0x0002de00ff0e7b82 */ /* 0x000ee20000000a00 */
[C---:B--2---:R-:W-:Y:S02]  /*c600*/  IMAD R0, R6.reuse, UR5, RZ ;  /* 0x0000000506007c24 */ /* 0x044fe4000f8e02ff */
[----:B------:R-:W-:-:S04]  /*c610*/  IMAD.WIDE.U32 R4, R6, UR43, R4 ;  /* 0x0000002b06047c25 */ /* 0x000fc8000f8e0004 */
[----:B------:R-:W-:Y:S02]  /*c620*/  IMAD R3, R7, UR43, R0 ;  /* 0x0000002b07037c24 */ /* 0x000fe4000f8e0200 */
[C---:B---3--:R-:W-:Y:S02]  /*c630*/  IMAD R0, R14.reuse, UR6, RZ ;  /* 0x000000060e007c24 */ /* 0x048fe4000f8e02ff */
        /* <DEDUP_REMOVED lines=8> */
.L_x_11700:
[----:B------:R-:W-:Y:S05]  /*c6c0*/  BSYNC B0 ;  /* 0x0000000000007941 */ /* 0x000fea0003800000 */
.L_x_11699:
[----:B--2---:R-:W2:Y:S01]  /*c6d0*/  LDL.64 R6, [R1+0x8] ;  /* 0x0000080001067983 */ /* 0x004ea20000100a00 */
[----:B------:R-:W-:Y:S01]  /*c6e0*/  ULOP3.LUT UR41, URZ, UR41, URZ, 0x33, !UPT ;  /* 0x000000293f297292 */ /* 0x000fe2000f8e333f */
[----:B------:R-:W-:Y:S01]  /*c6f0*/  IMAD R3, R11, UR43, R8 ;  /* 0x0000002b0b037c24 */ /* 0x000fe2000f8e0208 */
[----:B------:R-:W-:Y:S01]  /*c700*/  SHF.R.S32.HI R157, RZ, 0x1f, R156 ;  /* 0x0000001fff9d7819 */ /* 0x000fe2000001149c */
[----:B------:R-:W-:Y:S01]  /*c710*/  VIADD R0, R156, 0x30 ;  /* 0x000000309c007836 */ /* 0x000fe20000000000 */
[----:B------:R-:W-:Y:S02]  /*c720*/  BSSY B0, `(.L_x_11701) ;  /* 0x000001d000007945 */ /* 0x000fe40003800000 */
[----:B------:R-:W-:Y:S02]  /*c730*/  VIADD R11, R9, UR41 ;  /* 0x00000029090b7c36 */ /* 0x000fe40008000000 */
[----:B--2---:R-:W-:Y:S01]  /*c740*/  IMAD.WIDE.U32 R4, R10, UR43, R6 ;  /* 0x0000002b0a047c25 */ /* 0x004fe2000f8e0006 */
[----:B-1----:R-:W-:-:S03]  /*c750*/  ISETP.GE.AND P0, PT, R6, R21, PT ;  /* 0x000000150600720c */ /* 0x002fc60003f06270 */
[----:B------:R-:W-:Y:S02]  /*c760*/  IMAD.IADD R5, R5, 0x1, R3 ;  /* 0x0000000105057824 */ /* 0x000fe400078e0203 */
[----:B------:R-:W-:Y:S02]  /*c770*/  IMAD R7, R11, -0xc0, R20 ;  /* 0xffffff400b077824 */ /* 0x000fe400078e0214 */
[C---:B------:R-:W-:Y:S02]  /*c780*/  VIADD R3, R156.reuse, 0x60 ;  /* 0x000000609c037836 */ /* 0x040fe40000000000 */
[----:B------:R-:W-:Y:S01]  /*c790*/  VIADD R6, R156, 0x90 ;  /* 0x000000909c067836 */ /* 0x000fe20000000000 */
[-C--:B------:R-:W-:Y:S01]  /*c7a0*/  ISETP.GE.OR P3, PT, R0, R7.reuse, P0 ;  /* 0x000000070000720c */ /* 0x080fe20000766670 */
[C---:B------:R-:W-:Y:S01]  /*c7b0*/  IMAD R0, R12.reuse, UR6, RZ ;  /* 0x000000060c007c24 */ /* 0x040fe2000f8e02ff */
[-C--:B------:R-:W-:Y:S01]  /*c7c0*/  ISETP.GE.OR P1, PT, R3, R7.reuse, P0 ;  /* 0x000000070300720c */ /* 0x080fe20000726670 */
[----:B------:R-:W-:Y:S01]  /*c7d0*/  IMAD.WIDE.U32 R8, R12, UR44, R4 ;  /* 0x0000002c0c087c25 */ /* 0x000fe2000f8e0004 */
[----:B------:R-:W-:-:S02]  /*c7e0*/  ISETP.GE.OR P2, PT, R6, R7, P0 ;  /* 0x000000070600720c */ /* 0x000fc40000746670 */
[----:B------:R-:W-:Y:S01]  /*c7f0*/  ISETP.GE.OR P0, PT, R156, R7, P0 ;  /* 0x000000079c00720c */ /* 0x000fe20000706670 */
[----:B------:R-:W-:Y:S02]  /*c800*/  IMAD R3, R13, UR44, R0 ;  /* 0x0000002c0d037c24 */ /* 0x000fe4000f8e0200 */
[----:B------:R-:W-:-:S04]  /*c810*/  IMAD.WIDE R6, R11, 0xc0, R156 ;  /* 0x000000c00b067825 */ /* 0x000fc800078e029c */
[----:B------:R-:W-:-:S06]  /*c820*/  IMAD.IADD R11, R9, 0x1, R3 ;  /* 0x00000001090b7824 */ /* 0x000fcc00078e0203 */
[----:B------:R-:W-:Y:S05]  /*c830*/  @P0 BRA `(.L_x_11702) ;  /* 0x00000000002c0947 */ /* 0x000fea0003800000 */
        /* <DEDUP_REMOVED lines=11> */
.L_x_11702:
[----:B------:R-:W-:Y:S05]  /*c8f0*/  BSYNC B0 ;  /* 0x0000000000007941 */ /* 0x000fea0003800000 */
.L_x_11701:
        /* <DEDUP_REMOVED lines=15> */
.L_x_11704:
[----:B------:R-:W-:Y:S05]  /*c9f0*/  BSYNC B0 ;  /* 0x0000000000007941 */ /* 0x000fea0003800000 */
.L_x_11703:
        /* <DEDUP_REMOVED lines=15> */
.L_x_11706:
[----:B------:R-:W-:Y:S05]  /*caf0*/  BSYNC B0 ;  /* 0x0000000000007941 */ /* 0x000fea0003800000 */
.L_x_11705:
        /* <DEDUP_REMOVED lines=15> */
.L_x_11707:
[----:B------:R-:W-:Y:S05]  /*cbf0*/  BSYNC B0 ;  /* 0x0000000000007941 */ /* 0x000fea0003800000 */
.L_x_11696:
[----:B--2---:R-:W2:Y:S02]  /*cc00*/  LDC R0, c[0x0][0xda8] ;  /* 0x00036a00ff007b82 */ /* 0x004ea40000000800 */
[----:B--2---:R-:W-:-:S13]  /*cc10*/  ISETP.LE.AND P0, PT, R0, UR4, PT ;  /* 0x0000000400007c0c */ /* 0x004fda000bf03270 */
[----:B------:R-:W-:Y:S05]  /*cc20*/  @!P0 BRA `(.L_x_11708) ;  /* 0xffffff40005c8947 */ /* 0x000fea000383ffff */
[----:B------:R-:W-:Y:S05]  /*cc30*/  EXIT ;  /* 0x000000000000794d */ /* 0x000fea0003800000 */
.L_x_11657:
[----:B------:R-:W-:-:S08]  /*cc40*/  NOP ;  /* 0x0000000000007918 */ /* 0x000fd00000000000 */
[----:B------:R-:W1:-:S00]  /*cc50*/  USETMAXREG.DEALLOC.CTAPOOL 0x20 ;  /* 0x00000020000079c8 */ /* 0x000e4000080e0500 */
[----:B-1----:R-:W-:-:S06]  /*cc60*/  LOP3.LUT R0, R0, 0x3, RZ, 0xc0, !PT ;  /* 0x0000000300007812 */ /* 0x002fcc00078ec0ff */
[----:B--2---:R-:W1:Y:S01]  /*cc70*/  S2UR UR4, SR_CTAID.X ;  /* 0x00000000000479c3 */ /* 0x004e620000002500 */
[----:B------:R-:W-:Y:S02]  /*cc80*/  IMAD.MOV.U32 R27, RZ, RZ, RZ ;  /* 0x000000ffff1b7224 */ /* 0x000fe400078e00ff */
[----:B------:R-:W-:Y:S01]  /*cc90*/  IMAD.MOV.U32 R17, RZ, RZ, 0x1 ;  /* 0x00000001ff117424 */ /* 0x000fe200078e00ff */
[----:B------:R2:W3:Y:S01]  /*cca0*/  SHFL.IDX PT, R2, R0, RZ, 0x1f ;  /* 0x00001fff00027589 */ /* 0x0004e200000e0000 */
[----:B------:R-:W-:-:S03]  /*ccb0*/  IMAD.MOV.U32 R16, RZ, RZ, RZ ;  /* 0x000000ffff107224 */ /* 0x000fc600078e00ff */
[----:B--2---:R-:W1:Y:S01]  /*ccc0*/  LDC R0, c[0x0][0xda8] ;  /* 0x00036a00ff007b82 */ /* 0x004e620000000800 */
[----:B---3--:R-:W-:-:S04]  /*ccd0*/  ISETP.NE.AND P0, PT, R2, RZ, PT ;  /* 0x000000ff0200720c */ /* 0x008fc80003f05270 */
[----:B------:R-:W-:-:S05]  /*cce0*/  P2R R2, PR, RZ, 0x1 ;  /* 0x00000001ff027803 */ /* 0x000fca0000000000 */
[----:B------:R2:W-:Y:S04]  /*ccf0*/  STL [R1+0x4], R2 ;  /* 0x0000040201007387 */ /* 0x0005e80000100800 */
[----:B------:R-:W-:Y:S06]  /*cd00*/  @P0 BAR.ARV 0x4, 0x200 ;  /* 0x0108000000000b1d */ /* 0x000fec0000002000 */
[----:B-1----:R-:W-:-:S13]  /*cd10*/  ISETP.LE.AND P0, PT, R0, UR4, PT ;  /* 0x0000000400007c0c */ /* 0x002fda000bf03270 */
[----:B--2---:R-:W-:Y:S05]  /*cd20*/  @P0 BRA `(.L_x_11709) ;  /* 0x0000002400a00947 */ /* 0x004fea0003800000 */
[----:B------:R-:W1:Y:S01]  /*cd30*/  S2R R3, SR_TID.X ;  /* 0x0000000000037919 */ /* 0x000e620000002100 */
[----:B------:R-:W-:Y:S01]  /*cd40*/  IMAD.U32 R24, RZ, RZ, UR4 ;  /* 0x00000004ff187e24 */ /* 0x000fe2000f8e00ff */
[C---:B------:R-:W-:Y:S01]  /*cd50*/  LOP3.LUT R28, R26.reuse, 0x1, RZ, 0xfc, !PT ;  /* 0x000000011a1c7812 */ /* 0x040fe200078efcff */
[----:B------:R-:W-:Y:S01]  /*cd60*/  IMAD.MOV.U32 R17, RZ, RZ, 0x1 ;  /* 0x00000001ff117424 */ /* 0x000fe200078e00ff */
[----:B------:R-:W2:Y:S01]  /*cd70*/  S2R R6, SR_TID.X ;  /* 0x0000000000067919 */ /* 0x000ea20000002100 */
[----:B------:R-:W-:Y:S01]  /*cd80*/  LOP3.LUT R25, R26, 0x2, RZ, 0xfc, !PT ;  /* 0x000000021a197812 */ /* 0x000fe200078efcff */
[----:B------:R-:W-:Y:S01]  /*cd90*/  IMAD.MOV.U32 R16, RZ, RZ, RZ ;  /* 0x000000ffff107224 */ /* 0x000fe200078e00ff */
[----:B------:R-:W-:Y:S01]  /*cda0*/  ULDC UR42, c[0x0][0xc] ;  /* 0x00000300002a7ab9 */ /* 0x000fe20000000800 */
[----:B------:R-:W-:Y:S01]  /*cdb0*/  IMAD.MOV.U32 R27, RZ, RZ, RZ ;  /* 0x000000ffff1b7224 */ /* 0x000fe200078e00ff */
[----:B------:R-:W-:Y:S01]  /*cdc0*/  ULDC.64 UR44, c[0x0][0x198] ;  /* 0x00006600002c7ab9 */ /* 0x000fe20000000a00 */
[----:B-1----:R-:W-:Y:S01]  /*cdd0*/  LOP3.LUT R3, R3, 0x7f, RZ, 0xc0, !PT ;  /* 0x0000007f03037812 */ /* 0x002fe200078ec0ff */
[C---:B--2---:R-:W-:Y:S01]  /*cde0*/  IMAD.SHL.U32 R23, R6.reuse, 0x40, RZ ;  /* 0x0000004006177824 */ /* 0x044fe200078e00ff */
[----:B------:R-:W-:Y:S01]  /*cdf0*/  SHF.R.U32.HI R0, RZ, 0x1, R6 ;  /* 0x00000001ff007819 */ /* 0x000fe20000011606 */
[C---:B------:R-:W-:Y:S01]  /*ce00*/  IMAD.SHL.U32 R2, R6.reuse, 0x20, RZ ;  /* 0x0000002006027824 */ /* 0x040fe200078e00ff */
[C---:B------:R-:W-:Y:S01]  /*ce10*/  LOP3.LUT R29, R6.reuse, 0x1f, RZ, 0xc0, !PT ;  /* 0x0000001f061d7812 */ /* 0x040fe200078ec0ff */
[----:B------:R-:W-:Y:S01]  /*ce20*/  IMAD.SHL.U32 R5, R3, 0x10, RZ ;  /* 0x0000001003057824 */ /* 0x000fe200078e00ff */
[----:B------:R-:W-:Y:S01]  /*ce30*/  LOP3.LUT R3, R23, 0x180, RZ, 0xc0, !PT ;  /* 0x0000018017037812 */ /* 0x000fe200078ec0ff */
        /* <DEDUP_REMOVED lines=12> */
.L_x_11761:
        /* <DEDUP_REMOVED lines=21> */
.L_x_11710:
[----:B------:R-:W-:Y:S01]  /*d050*/  ULDC UR9, c[0x0][0xdc4] ;  /* 0x0003710000097ab9 */ /* 0x000fe20000000800 */
[----:B------:R-:W-:Y:S01]  /*d060*/  UMOV UR6, UR7 ;  /* 0x0000000700067c82 */ /* 0x000fe20008000000 */
[----:B------:R-:W-:-:S11]  /*d070*/  UISETP.NE.AND UP0, UPT, UR9, 0x1, UPT ;  /* 0x000000010900788c */ /* 0x000fd6000bf05270 */
[----:B------:R-:W-:Y:S02]  /*d080*/  @UP0 ULDC.64 UR10, c[0x0][0xdc8] ;  /* 0x00037200000a0ab9 */ /* 0x000fe40000000a00 */
[----:B------:R-:W-:-:S04]  /*d090*/  UIMAD.WIDE.U32 UR4, UR7, UR10, URZ ;  /* 0x0000000a070472a5 */ /* 0x000fc8000f8e003f */
[----:B------:R-:W-:-:S04]  /*d0a0*/  @UP0 USHF.R.U32.HI UR6, URZ, UR11, UR5 ;  /* 0x0000000b3f060299 */ /* 0x000fc80008011605 */
[----:B------:R-:W-:-:S12]  /*d0b0*/  UIMAD UR4, UR6, UR9, URZ ;  /* 0x00000009060472a4 */ /* 0x000fd8000f8e023f */
.L_x_11711:
        /* <DEDUP_REMOVED lines=11> */
[----:B------:R-:W-:Y:S02]  /*d170*/  UIMAD UR37, UR6, 0xc0, URZ ;  /* 0x000000c0062578a4 */ /* 0x000fe4000f8e023f */
        /* <DEDUP_REMOVED lines=43> */
.L_x_11713:
        /* <DEDUP_REMOVED lines=11> */
[----:B------:R-:W-:Y:S01]  /*d4e0*/  MOV R12, 0x1 ;  /* 0x00000001000c7802 */ /* 0x000fe20000000f00 */
        /* <DEDUP_REMOVED lines=8> */
[----:B------:R-:W-:-:S07]  /*d570*/  IMAD.MOV.U32 R13, RZ, RZ, RZ ;  /* 0x000000ffff0d7224 */ /* 0x000fce00078e00ff */
[----:B------:R-:W-:-:S07]  /*d580*/  LEPC R20, `(.L_x_11715) ;  /* 0x000000001014794e */ /* 0x000fce0000000000 */
[----:B-1----:R-:W-:Y:S05]  /*d590*/  CALL.ABS.NOINC R2 ;  /* 0x0000000002007343 */ /* 0x002fea0003c00000 */
.L_x_11715:
[----:B------:R-:W-:-:S06]  /*d5a0*/  UIADD3 UR4, UR40, 0x6000, URZ ;  /* 0x0000600028047890 */ /* 0x000fcc000fffe03f */
[----:B------:R-:W-:-:S05]  /*d5b0*/  IMAD.U32 R18, RZ, RZ, UR4 ;  /* 0x00000004ff127e24 */ /* 0x000fca000f8e00ff */
        /* <DEDUP_REMOVED lines=18> */
.L_x_11716:
        /* <DEDUP_REMOVED lines=20> */
.L_x_11717:
        /* <DEDUP_REMOVED lines=18> */
.L_x_11718:
        /* <DEDUP_REMOVED lines=9> */
[----:B---3--:R-:W-:-:S03]  /*d9d0*/  @P0 IMAD.WIDE R2, R5, 0x4, R2 ;  /* 0x0000000405020825 */ /* 0x008fc600078e0202 */
[----:B------:R-:W-:-:S03]  /*d9e0*/  ISETP.NE.AND P2, PT, R21, RZ, PT ;  /* 0x000000ff1500720c */ /* 0x000fc60003f45270 */
[----:B------:R-:W1:Y:S01]  /*d9f0*/  LDC.64 R4, c[0x0][0x3f8] ;  /* 0x0000fe00ff047b82 */ /* 0x000e620000000a00 */
[----:B------:R-:W3:Y:S01]  /*da00*/  @P0 LDG.E R18, desc[UR46][R2.64] ;  /* 0x0000002e02120981 */ /* 0x000ee2000c1e1900 */
[----:B--2---:R-:W-:Y:S01]  /*da10*/  ISETP.NE.AND P0, PT, R0, 0x1, PT ;  /* 0x000000010000780c */ /* 0x004fe20003f05270 */
[----:B------:R-:W-:Y:S01]  /*da20*/  UMOV UR36, URZ ;  /* 0x0000003f00247c82 */ /* 0x000fe20008000000 */
[----:B------:R-:W-:Y:S01]  /*da30*/  UMOV UR6, 0xffffffff ;  /* 0xffffffff00067882 */ /* 0x000fe20000000000 */
[----:B------:R-:W-:Y:S01]  /*da40*/  SHF.R.U32.HI R6, RZ, 0x5, R6 ;  /* 0x00000005ff067819 */ /* 0x000fe20000011606 */
[----:B------:R-:W-:-:S03]  /*da50*/  IMAD.U32 R19, RZ, RZ, UR38 ;  /* 0x00000026ff137e24 */ /* 0x000fc6000f8e00ff */
[----:B------:R-:W-:Y:S01]  /*da60*/  LOP3.LUT R6, R6, 0x3, RZ, 0xc0, !PT ;  /* 0x0000000306067812 */ /* 0x000fe200078ec0ff */
[----:B------:R-:W-:-:S05]  /*da70*/  VOTEU.ALL UP1, P2 ;  /* 0x00000000003f7886 */ /* 0x000fca0001020000 */
[----:B------:R-:W2:Y:S01]  /*da80*/  @P0 LDC R0, c[0x0][0x42c] ;  /* 0x00010b00ff000b82 */ /* 0x000ea20000000800 */
[----:B------:R-:W-:-:S04]  /*da90*/  @!UP1 UIADD3 UR4, UP0, UR44, 0x270, URZ ;  /* 0x000002702c049890 */ /* 0x000fc8000ff1e03f */
[----:B------:R-:W-:Y:S01]  /*daa0*/  @!UP1 UIADD3.X UR5, URZ, UR45, URZ, UP0, !UPT ;  /* 0x0000002d3f059290 */ /* 0x000fe200087fe43f */
[----:B-1----:R-:W-:Y:S02]  /*dab0*/  ISETP.NE.U32.AND P1, PT, R4, RZ, PT ;  /* 0x000000ff0400720c */ /* 0x002fe40003f25070 */
[----:B------:R-:W1:Y:S02]  /*dac0*/  @P0 LDC R7, c[0x0][0x430] ;  /* 0x00010c00ff070b82 */ /* 0x000e640000000800 */
[----:B------:R-:W-:-:S04]  /*dad0*/  ISETP.NE.AND.EX P1, PT, R5, RZ, PT, P1 ;  /* 0x000000ff0500720c */ /* 0x000fc80003f25310 */
[----:B------:R4:W-:Y:S01]  /*dae0*/  @!UP1 UTMAPF.L2.4D [UR36], [UR4] ;  /* 0x00000024040095b8 */ /* 0x0009e20008018000 */
[----:B--2---:R-:W-:-:S05]  /*daf0*/  @P0 IMAD.HI.U32 R0, R0, UR38, RZ ;  /* 0x0000002600000c27 */ /* 0x004fca000f8e00ff */
[----:B-1----:R-:W-:Y:S02]  /*db00*/  @P0 SHF.R.U32.HI R19, RZ, R7, R0 ;  /* 0x00000007ff130219 */ /* 0x002fe40000011600 */
[----:B---3--:R-:W-:Y:S02]  /*db10*/  SHF.R.S32.HI R20, RZ, 0x1f, R18 ;  /* 0x0000001fff147819 */ /* 0x008fe40000011412 */
[----:B------:R-:W-:Y:S01]  /*db20*/  SEL R2, R18, RZ, !P1 ;  /* 0x000000ff12027207 */ /* 0x000fe20004800000 */
[----:B----4-:R-:W-:Y:S06]  /*db30*/  BRA.DIV UR6, `(.L_x_11719) ;  /* 0x0000001e06bc7947 */ /* 0x010fec000b800000 */
[----:B------:R1:W2:Y:S02]  /*db40*/  SHFL.IDX PT, R14, R6, RZ, 0x1f ;  /* 0x00001fff060e7589 */ /* 0x0002a400000e0000 */
.L_x_11780:
[----:B--2---:R-:W-:Y:S02]  /*db50*/  ISETP.NE.AND P0, PT, R14, RZ, PT ;  /* 0x000000ff0e00720c */ /* 0x004fe40003f05270 */
[----:B------:R-:W-:-:S11]  /*db60*/  PLOP3.LUT P6, PT, PT, PT, PT, 0x8, 0x0 ;  /* 0x000000000000781c */ /* 0x000fd60003fce170 */
[----:B------:R-:W-:Y:S05]  /*db70*/  @P0 BRA `(.L_x_11720) ;  /* 0x0000000400700947 */ /* 0x000fea0003800000 */
[----:B------:R-:W-:-:S06]  /*db80*/  UIADD3 UR4, UR41, -0x1, URZ ;  /* 0xffffffff29047890 */ /* 0x000fcc000fffe03f */
[----:B------:R-:W-:Y:S01]  /*db90*/  MOV R0, UR4 ;  /* 0x0000000400007c02 */ /* 0x000fe20008000f00 */
[----:B------:R-:W-:-:S03]  /*dba0*/  UMOV UR4, 0xffffffff ;  /* 0xffffffff00047882 */ /* 0x000fc60000000000 */
[----:B------:R-:W-:Y:S05]  /*dbb0*/  BRA.DIV UR4, `(.L_x_11721) ;  /* 0x0000001e04bc7947 */ /* 0x000fea000b800000 */
[----:B------:R-:W-:-:S13]  /*dbc0*/  ELECT P6, URZ, PT ;  /* 0x00000000003f782f */ /* 0x000fda00038c0000 */
.L_x_11783:
        /* <DEDUP_REMOVED lines=21> */
.L_x_11723:
[----:B-1----:R-:W-:Y:S02]  /*dd20*/  LEA R6, R16, UR40, 0x3 ;  /* 0x0000002810067c11 */ /* 0x002fe4000f8e18ff */
[----:B------:R-:W-:Y:S02]  /*dd30*/  SHF.L.U32 R3, R17, 0x1f, RZ ;  /* 0x0000001f11037819 */ /* 0x000fe400000006ff */
[----:B------:R-:W-:Y:S02]  /*dd40*/  ISETP.NE.AND P0, PT, R21, RZ, PT ;  /* 0x000000ff1500720c */ /* 0x000fe40003f05270 */
[----:B------:R-:W1:Y:S02]  /*dd50*/  SYNCS.PHASECHK.TRANS64.TRYWAIT P3, [R6+URZ+0x13280], R3 ;  /* 0x01328003060075a7 */ /* 0x000e64000806017f */
[----:B-1----:R-:W-:Y:S09]  /*dd60*/  @!P3 BRA `(.L_x_11724) ;  /* 0x0000001c0070b947 */ /* 0x002ff20003800000 */
.L_x_11784:
[----:B------:R-:W-:Y:S05]  /*dd70*/  @P0 BRA `(.L_x_11725) ;  /* 0x0000000000140947 */ /* 0x000fea0003800000 */
[----:B------:R-:W-:Y:S01]  /*dd80*/  ISETP.NE.AND P3, PT, R29, RZ, PT ;  /* 0x000000ff1d00720c */ /* 0x000fe20003f65270 */
[----:B--2---:R-:W-:-:S04]  /*dd90*/  IMAD.MOV.U32 R4, RZ, RZ, 0x2800 ;  /* 0x00002800ff047424 */ /* 0x004fc800078e00ff */
[----:B------:R3:W-:Y:S08]  /*dda0*/  SYNCS.ARRIVE.TRANS64 RZ, [R6+URZ+0x13270], R4 ;  /* 0x0132700406ff79a7 */ /* 0x0007f0000800003f */
[----:B------:R-:W-:Y:S05]  /*ddb0*/  @!P3 BRA `(.L_x_11725) ;  /* 0x000000000004b947 */ /* 0x000fea0003800000 */
[----:B------:R-:W-:Y:S01]  /*ddc0*/  BPT.TRAP 0x1 ;  /* 0x000000040000795c */ /* 0x000fe20000300000 */
.L_x_11725:
[----:B--2---:R-:W-:Y:S01]  /*ddd0*/  IMAD.U32 R5, RZ, RZ, UR40 ;  /* 0x00000028ff057e24 */ /* 0x004fe2000f8e00ff */
        /* <DEDUP_REMOVED lines=15> */
[----:B------:R-:W3:Y:S02]  /*ded0*/  SYNCS.PHASECHK.TRANS64.TRYWAIT P3, [R6+URZ+0x13240], R3 ;  /* 0x01324003060075a7 */ /* 0x000ee4000806017f */
[----:B--23--:R-:W-:Y:S05]  /*dee0*/  @!P3 BRA `(.L_x_11726) ;  /* 0x0000001c0024b947 */ /* 0x00cfea0003800000 */
.L_x_11785:
[----:B------:R-:W-:Y:S05]  /*def0*/  @P0 BRA `(.L_x_11727) ;  /* 0x0000000000140947 */ /* 0x000fea0003800000 */
[----:B------:R-:W-:Y:S01]  /*df00*/  ISETP.NE.AND P0, PT, R29, RZ, PT ;  /* 0x000000ff1d00720c */ /* 0x000fe20003f05270 */
[----:B-12---:R-:W-:-:S04]  /*df10*/  IMAD.MOV.U32 R3, RZ, RZ, 0x2800 ;  /* 0x00002800ff037424 */ /* 0x006fc800078e00ff */
[----:B------:R3:W-:Y:S08]  /*df20*/  SYNCS.ARRIVE.TRANS64 RZ, [R6+URZ+0x13230], R3 ;  /* 0x0132300306ff79a7 */ /* 0x0007f0000800003f */
[----:B------:R-:W-:Y:S05]  /*df30*/  @!P0 BRA `(.L_x_11727) ;  /* 0x0000000000048947 */ /* 0x000fea0003800000 */
[----:B------:R-:W-:Y:S01]  /*df40*/  BPT.TRAP 0x1 ;  /* 0x000000040000795c */ /* 0x000fe20000300000 */
.L_x_11727:
        /* <DEDUP_REMOVED lines=13> */
[----:B----4-:R-:W-:Y:S01]  /*e020*/  NOP ;  /* 0x0000000000007918 */ /* 0x010fe20000000000 */
.L_x_11722:
        /* <DEDUP_REMOVED lines=17> */
.L_x_11720:
[----:B------:R-:W-:Y:S01]  /*e140*/  VIADD R27, R27, 0x1 ;  /* 0x000000011b1b7836 */ /* 0x000fe20000000000 */
[----:B------:R-:W-:Y:S04]  /*e150*/  BSSY B0, `(.L_x_11728) ;  /* 0x0000007000007945 */ /* 0x000fe80003800000 */
[----:B----4-:R-:W-:-:S04]  /*e160*/  LEA.HI R0, R27, R27, RZ, 0x1 ;  /* 0x0000001b1b007211 */ /* 0x010fc800078f08ff */
[----:B------:R-:W-:-:S05]  /*e170*/  LOP3.LUT R0, R0, 0xfffffffe, RZ, 0xc0, !PT ;  /* 0xfffffffe00007812 */ /* 0x000fca00078ec0ff */
[----:B------:R-:W-:-:S05]  /*e180*/  IMAD.IADD R0, R27, 0x1, -R0 ;  /* 0x000000011b007824 */ /* 0x000fca00078e0a00 */
[----:B------:R-:W-:-:S04]  /*e190*/  SHF.L.U32 R0, R0, 0x1f, RZ ;  /* 0x0000001f00007819 */ /* 0x000fc800000006ff */
[----:B------:R-:W4:Y:S02]  /*e1a0*/  SYNCS.PHASECHK.TRANS64.TRYWAIT P0, [UR40+0x13220], R0 ;  /* 0x01322000ff0075a7 */ /* 0x000f240008000168 */
[----:B----4-:R-:W-:Y:S05]  /*e1b0*/  @!P0 BRA `(.L_x_11729) ;  /* 0x0000001800848947 */ /* 0x010fea0003800000 */
.L_x_11786:
[----:B------:R-:W-:Y:S05]  /*e1c0*/  BSYNC B0 ;  /* 0x0000000000007941 */ /* 0x000fea0003800000 */
.L_x_11728:
[----:B------:R-:W-:-:S06]  /*e1d0*/  UISETP.GE.AND UP0, UPT, UR41, 0x2, UPT ;  /* 0x000000022900788c */ /* 0x000fcc000bf06270 */
[----:B------:R-:W-:-:S13]  /*e1e0*/  PLOP3.LUT P0, PT, PT, PT, UP0, 0x80, 0x0 ;  /* 0x000000000000781c */ /* 0x000fda0003f0f008 */
[----:B------:R-:W-:Y:S05]  /*e1f0*/  @!P0 BRA `(.L_x_11730) ;  /* 0x0000000800b88947 */ /* 0x000fea0003800000 */
[----:B------:R-:W-:Y:S01]  /*e200*/  UIADD3 UR4, UR41, -0x2, URZ ;  /* 0xfffffffe29047890 */ /* 0x000fe2000fffe03f */
[----:B------:R-:W-:Y:S02]  /*e210*/  IMAD.MOV.U32 R7, RZ, RZ, R17 ;  /* 0x000000ffff077224 */ /* 0x000fe400078e0011 */
[----:B-123--:R-:W-:-:S03]  /*e220*/  IMAD.MOV.U32 R6, RZ, RZ, R16 ;  /* 0x000000ffff067224 */ /* 0x00efc600078e0010 */
[----:B------:R-:W-:-:S07]  /*e230*/  IMAD.U32 R0, RZ, RZ, UR4 ;  /* 0x00000004ff007e24 */ /* 0x000fce000f8e00ff */
.L_x_11750:
[----:B------:R-:W-:Y:S01]  /*e240*/  VIADD R16, R6, 0x1 ;  /* 0x0000000106107836 */ /* 0x000fe20000000000 */
[----:B------:R-:W-:Y:S05]  /*e250*/  YIELD ;  /* 0x0000000000007946 */ /* 0x000fea0003800000 */
[----:B------:R-:W-:Y:S01]  /*e260*/  ISETP.NE.AND P0, PT, R16, 0x2, PT ;  /* 0x000000021000780c */ /* 0x000fe20003f05270 */
[----:B------:R-:W-:Y:S03]  /*e270*/  BSSY B0, `(.L_x_11731) ;  /* 0x0000061000007945 */ /* 0x000fe60003800000 */
[----:B------:R-:W-:-:S02]  /*e280*/  SEL R4, RZ, 0x1, P0 ;  /* 0x00000001ff047807 */ /* 0x000fc40000000000 */
[----:B------:R-:W-:Y:S02]  /*e290*/  SEL R16, R16, RZ, P0 ;  /* 0x000000ff10107207 */ /* 0x000fe40000000000 */
[----:B------:R-:W-:Y:S01]  /*e2a0*/  LOP3.LUT R17, R7, R4, RZ, 0x3c, !PT ;  /* 0x0000000407117212 */ /* 0x000fe200078e3cff */
[----:B-1--4-:R-:W-:Y:S06]  /*e2b0*/  @!P6 BRA `(.L_x_11732) ;  /* 0x000000040070e947 */ /* 0x012fec0003800000 */
[----:B------:R-:W-:Y:S01]  /*e2c0*/  IMAD.MOV.U32 R9, RZ, RZ, R0 ;  /* 0x000000ffff097224 */ /* 0x000fe200078e0000 */
[----:B------:R-:W-:Y:S06]  /*e2d0*/  @!P1 BRA `(.L_x_11733) ;  /* 0x00000000004c9947 */ /* 0x000fec0003800000 */
[----:B------:R-:W1:Y:S01]  /*e2e0*/  LDC R9, c[0x0][0x41c] ;  /* 0x00010700ff097b82 */ /* 0x000e620000000800 */
[----:B------:R-:W-:Y:S01]  /*e2f0*/  IMAD.MOV.U32 R11, RZ, RZ, R0 ;  /* 0x000000ffff0b7224 */ /* 0x000fe200078e0000 */
[----:B------:R-:W-:Y:S02]  /*e300*/  ULDC.64 UR4, c[0x0][0x408] ;  /* 0x0001020000047ab9 */ /* 0x000fe40000000a00 */
[----:B------:R-:W-:-:S04]  /*e310*/  IMAD R5, R20, UR4, RZ ;  /* 0x0000000414057c24 */ /* 0x000fc8000f8e02ff */
[----:B------:R-:W-:Y:S01]  /*e320*/  IMAD R5, R18, UR5, R5 ;  /* 0x0000000512057c24 */ /* 0x000fe2000f8e0205 */
[----:B-1----:R-:W-:-:S13]  /*e330*/  ISETP.NE.AND P0, PT, R9, 0x1, PT ;  /* 0x000000010900780c */ /* 0x002fda0003f05270 */
[----:B------:R-:W1:Y:S02]  /*e340*/  @P0 LDC.64 R2, c[0x0][0x420] ;  /* 0x00010800ff020b82 */ /* 0x000e640000000a00 */
        /* <DEDUP_REMOVED lines=12> */
.L_x_11733:
[----:B------:R-:W2:Y:S01]  /*e410*/  S2R R3, SR_TID.X ;  /* 0x0000000000037919 */ /* 0x000ea20000002100 */
[----:B-1----:R-:W-:Y:S01]  /*e420*/  SHF.L.U32 R4, R17, 0x1f, RZ ;  /* 0x0000001f11047819 */ /* 0x002fe200000006ff */
[----:B------:R-:W-:Y:S01]  /*e430*/  BSSY B1, `(.L_x_11734) ;  /* 0x0000006000017945 */ /* 0x000fe20003800000 */
[----:B--2---:R-:W-:Y:S02]  /*e440*/  LOP3.LUT R5, R3, 0x7f, RZ, 0xc0, !PT ;  /* 0x0000007f03057812 */ /* 0x004fe400078ec0ff */
[----:B------:R-:W-:Y:S02]  /*e450*/  LEA R3, R16, UR40, 0x3 ;  /* 0x0000002810037c11 */ /* 0x000fe4000f8e18ff */
[----:B------:R-:W-:Y:S02]  /*e460*/  ISETP.NE.AND P3, PT, R5, RZ, PT ;  /* 0x000000ff0500720c */ /* 0x000fe40003f65270 */
[----:B------:R-:W1:Y:S02]  /*e470*/  SYNCS.PHASECHK.TRANS64.TRYWAIT P0, [R3+URZ+0x13280], R4 ;  /* 0x01328004030075a7 */ /* 0x000e64000800017f */
[----:B-1----:R-:W-:Y:S09]  /*e480*/  @!P0 BRA `(.L_x_11735) ;  /* 0x0000001400e88947 */ /* 0x002ff20003800000 */
.L_x_11787:
[----:B------:R-:W-:Y:S05]  /*e490*/  BSYNC B1 ;  /* 0x0000000000017941 */ /* 0x000fea0003800000 */
.L_x_11734:
[----:B------:R-:W-:Y:S04]  /*e4a0*/  BSSY B1, `(.L_x_11736) ;  /* 0x0000007000017945 */ /* 0x000fe80003800000 */
[----:B------:R-:W-:Y:S05]  /*e4b0*/  @P3 BRA `(.L_x_11737) ;  /* 0x0000000000143947 */ /* 0x000fea0003800000 */
[----:B------:R-:W-:Y:S01]  /*e4c0*/  ISETP.NE.AND P0, PT, R29, RZ, PT ;  /* 0x000000ff1d00720c */ /* 0x000fe20003f05270 */
[----:B------:R-:W-:-:S04]  /*e4d0*/  IMAD.MOV.U32 R8, RZ, RZ, 0x2800 ;  /* 0x00002800ff087424 */ /* 0x000fc800078e00ff */
[----:B------:R2:W-:Y:S08]  /*e4e0*/  SYNCS.ARRIVE.TRANS64 RZ, [R3+URZ+0x13270], R8 ;  /* 0x0132700803ff79a7 */ /* 0x0005f0000800003f */
[----:B------:R-:W-:Y:S05]  /*e4f0*/  @!P0 BRA `(.L_x_11737) ;  /* 0x0000000000048947 */ /* 0x000fea0003800000 */
[----:B------:R-:W-:Y:S01]  /*e500*/  BPT.TRAP 0x1 ;  /* 0x000000040000795c */ /* 0x000fe20000300000 */
.L_x_11737:
[----:B------:R-:W-:Y:S05]  /*e510*/  BSYNC B1 ;  /* 0x0000000000017941 */ /* 0x000fea0003800000 */
.L_x_11736:
[----:B------:R-:W-:Y:S01]  /*e520*/  IMAD.MOV.U32 R11, RZ, RZ, RZ ;  /* 0x000000ffff0b7224 */ /* 0x000fe200078e00ff */
[----:B------:R-:W-:Y:S01]  /*e530*/  R2UR UR12, R19 ;  /* 0x00000000130c72ca */ /* 0x000fe200000e0000 */
[----:B------:R-:W-:Y:S01]  /*e540*/  IMAD.U32 R5, RZ, RZ, UR40 ;  /* 0x00000028ff057e24 */ /* 0x000fe2000f8e00ff */
[----:B------:R-:W-:Y:S01]  /*e550*/  UIADD3 UR4, UP0, UR44, 0x470, URZ ;  /* 0x000004702c047890 */ /* 0x000fe2000ff1e03f */
[----:B------:R-:W-:Y:S01]  /*e560*/  PLOP3.LUT P0, PT, PT, PT, PT, 0x80, 0x0 ;  /* 0x000000000000781c */ /* 0x000fe20003f0f070 */
[----:B------:R-:W-:Y:S01]  /*e570*/  IMAD R9, R9, 0xa0, RZ ;  /* 0x000000a009097824 */ /* 0x000fe200078e02ff */
[----:B------:R-:W-:Y:S01]  /*e580*/  R2UR UR10, R11 ;  /* 0x000000000b0a72ca */ /* 0x000fe200000e0000 */
[----:B--2---:R-:W-:Y:S01]  /*e590*/  IMAD R8, R16, 0x2800, R5 ;  /* 0x0000280010087824 */ /* 0x004fe200078e0205 */
[----:B------:R-:W-:Y:S01]  /*e5a0*/  UIADD3.X UR5, URZ, UR45, URZ, UP0, !UPT ;  /* 0x0000002d3f057290 */ /* 0x000fe200087fe43f */
[----:B------:R-:W-:Y:S01]  /*e5b0*/  VIADD R10, R3, 0x13270 ;  /* 0x00013270030a7836 */ /* 0x000fe20000000000 */
[----:B------:R-:W-:Y:S01]  /*e5c0*/  UMOV UR6, 0x0 ;  /* 0x0000000000067882 */ /* 0x000fe20000000000 */
[----:B------:R-:W-:Y:S01]  /*e5d0*/  VIADD R5, R8, 0x6000 ;  /* 0x0000600008057836 */ /* 0x000fe20000000000 */
[----:B------:R-:W-:-:S09]  /*e5e0*/  UMOV UR7, 0x14f00000 ;  /* 0x14f0000000077882 */ /* 0x000fd20000000000 */
.L_x_11738:
        /* <DEDUP_REMOVED lines=12> */
.L_x_11788:
[----:B------:R-:W-:Y:S05]  /*e6b0*/  BSYNC B1 ;  /* 0x0000000000017941 */ /* 0x000fea0003800000 */
.L_x_11739:
[----:B------:R-:W-:Y:S01]  /*e6c0*/  BSSY B1, `(.L_x_11741) ;  /* 0x0000009000017945 */ /* 0x000fe20003800000 */
[----:B-12---:R-:W-:Y:S02]  /*e6d0*/  IMAD.MOV.U32 R4, RZ, RZ, 0x0 ;  /* 0x00000000ff047424 */ /* 0x006fe400078e00ff */
[----:B------:R-:W-:Y:S01]  /*e6e0*/  IMAD.MOV.U32 R5, RZ, RZ, 0x14f00000 ;  /* 0x14f00000ff057424 */ /* 0x000fe200078e00ff */
[----:B------:R-:W-:Y:S06]  /*e6f0*/  @P3 BRA `(.L_x_11742) ;  /* 0x0000000000143947 */ /* 0x000fec0003800000 */
[----:B------:R-:W-:Y:S01]  /*e700*/  ISETP.NE.AND P0, PT, R29, RZ, PT ;  /* 0x000000ff1d00720c */ /* 0x000fe20003f05270 */
[----:B------:R-:W-:-:S04]  /*e710*/  IMAD.MOV.U32 R10, RZ, RZ, 0x2800 ;  /* 0x00002800ff0a7424 */ /* 0x000fc800078e00ff */
[----:B------:R1:W-:Y:S08]  /*e720*/  SYNCS.ARRIVE.TRANS64 RZ, [R3+URZ+0x13230], R10 ;  /* 0x0132300a03ff79a7 */ /* 0x0003f0000800003f */
[----:B------:R-:W-:Y:S05]  /*e730*/  @!P0 BRA `(.L_x_11742) ;  /* 0x0000000000048947 */ /* 0x000fea0003800000 */
[----:B------:R-:W-:Y:S01]  /*e740*/  BPT.TRAP 0x1 ;  /* 0x000000040000795c */ /* 0x000fe20000300000 */
.L_x_11742:
[----:B------:R-:W-:Y:S05]  /*e750*/  BSYNC B1 ;  /* 0x0000000000017941 */ /* 0x000fea0003800000 */
.L_x_11741:
[----:B------:R-:W-:Y:S01]  /*e760*/  R2UR UR6, R4 ;  /* 0x00000000040672ca */ /* 0x000fe200000e0000 */
[----:B------:R-:W-:Y:S01]  /*e770*/  UIADD3 UR4, UP0, UR44, 0x370, URZ ;  /* 0x000003702c047890 */ /* 0x000fe2000ff1e03f */
[----:B------:R-:W-:Y:S01]  /*e780*/  R2UR UR7, R5 ;  /* 0x00000000050772ca */ /* 0x000fe200000e0000 */
[----:B------:R-:W-:Y:S01]  /*e790*/  VIADD R8, R8, 0xe000 ;  /* 0x0000e00008087836 */ /* 0x000fe20000000000 */
[----:B------:R-:W-:Y:S01]  /*e7a0*/  R2UR UR10, R11 ;  /* 0x000000000b0a72ca */ /* 0x000fe200000e0000 */
[----:B-1----:R-:W-:Y:S01]  /*e7b0*/  VIADD R3, R3, 0x13230 ;  /* 0x0001323003037836 */ /* 0x002fe20000000000 */
[----:B------:R-:W-:Y:S01]  /*e7c0*/  R2UR UR12, R19 ;  /* 0x00000000130c72ca */ /* 0x000fe200000e0000 */
[----:B------:R-:W-:Y:S01]  /*e7d0*/  UIADD3.X UR5, URZ, UR45, URZ, UP0, !UPT ;  /* 0x0000002d3f057290 */ /* 0x000fe200087fe43f */
[----:B------:R-:W-:-:S13]  /*e7e0*/  PLOP3.LUT P0, PT, PT, PT, PT, 0x80, 0x0 ;  /* 0x000000000000781c */ /* 0x000fda0003f0f070 */
.L_x_11743:
        /* <DEDUP_REMOVED lines=9> */
.L_x_11732:
[----:B------:R-:W-:Y:S05]  /*e880*/  BSYNC B0 ;  /* 0x0000000000007941 */ /* 0x000fea0003800000 */
.L_x_11731:
[----:B------:R-:W-:-:S13]  /*e890*/  ISETP.NE.AND P0, PT, R28, 0x3, PT ;  /* 0x000000031c00780c */ /* 0x000fda0003f05270 */
[----:B------:R-:W-:Y:S05]  /*e8a0*/  @!P0 BRA `(.L_x_11744) ;  /* 0x0000000000048947 */ /* 0x000fea0003800000 */
[----:B------:R-:W-:Y:S01]  /*e8b0*/  BPT.TRAP 0x1 ;  /* 0x000000040000795c */ /* 0x000fe20000300000 */
.L_x_11744:
[----:B------:R-:W-:Y:S01]  /*e8c0*/  LOP3.LUT R3, R7, 0x1, RZ, 0x3c, !PT ;  /* 0x0000000107037812 */ /* 0x000fe200078e3cff */
[----:B------:R-:W-:Y:S01]  /*e8d0*/  BSSY B0, `(.L_x_11745) ;  /* 0x0000006000007945 */ /* 0x000fe20003800000 */
[----:B------:R-:W-:Y:S02]  /*e8e0*/  LEA R12, R6, UR40, 0x3 ;  /* 0x00000028060c7c11 */ /* 0x000fe4000f8e18ff */
[----:B------:R-:W-:Y:S02]  /*e8f0*/  SHF.L.U32 R3, R3, 0x1f, RZ ;  /* 0x0000001f03037819 */ /* 0x000fe400000006ff */
[----:B------:R-:W-:Y:S02]  /*e900*/  ISETP.NE.AND P0, PT, R25, 0x3, PT ;  /* 0x000000031900780c */ /* 0x000fe40003f05270 */
[----:B------:R-:W1:Y:S02]  /*e910*/  SYNCS.PHASECHK.TRANS64.TRYWAIT P3, [R12+URZ+0x13270], R3 ;  /* 0x013270030c0075a7 */ /* 0x000e64000806017f */
[----:B-1----:R-:W-:Y:S09]  /*e920*/  @!P3 BRA `(.L_x_11746) ;  /* 0x0000001000e8b947 */ /* 0x002ff20003800000 */
.L_x_11789:
[----:B------:R-:W-:Y:S05]  /*e930*/  BSYNC B0 ;  /* 0x0000000000007941 */ /* 0x000fea0003800000 */
.L_x_11745:
[----:B------:R-:W-:Y:S05]  /*e940*/  @!P0 BRA `(.L_x_11747) ;  /* 0x0000000000048947 */ /* 0x000fea0003800000 */
[----:B------:R-:W-:Y:S01]  /*e950*/  BPT.TRAP 0x1 ;  /* 0x000000040000795c */ /* 0x000fe20000300000 */
.L_x_11747:
[----:B-1----:R-:W-:Y:S01]  /*e960*/  SHF.L.U32 R3, R7, 0x1f, RZ ;  /* 0x0000001f07037819 */ /* 0x002fe200000006ff */
[----:B------:R-:W-:-:S03]  /*e970*/  IMAD R10, R6, 0x2800, RZ ;  /* 0x00002800060a7824 */ /* 0x000fc600078e02ff */
[----:B------:R-:W1:Y:S02]  /*e980*/  SYNCS.PHASECHK.TRANS64.TRYWAIT P3, [R12+URZ+0x13260], R3 ;  /* 0x013260030c0075a7 */ /* 0x000e64000806017f */
[----:B-1----:R-:W-:Y:S05]  /*e990*/  @!P3 BRA `(.L_x_11748) ;  /* 0x0000001000e0b947 */ /* 0x002fea0003800000 */
.L_x_11790:
[C---:B-1----:R-:W-:Y:S01]  /*e9a0*/  LOP3.LUT R3, R10.reuse, R23, RZ, 0xfc, !PT ;  /* 0x000000170a037212 */ /* 0x042fe200078efcff */
[----:B------:R-:W-:Y:S05]  /*e9b0*/  WARPSYNC.ALL ;  /* 0x0000000000007948 */ /* 0x000fea0003800000 */
[----:B------:R-:W1:Y:S01]  /*e9c0*/  LDSM.16.MT88.4 R4, [R3+UR40+0x6000] ;  /* 0x006000280304783b */ /* 0x000e620008004200 */
[----:B------:R-:W-:-:S05]  /*e9d0*/  LOP3.LUT R13, R10, R22, RZ, 0xfc, !PT ;  /* 0x000000160a0d7212 */ /* 0x000fca00078efcff */
[----:B------:R-:W-:Y:S01]  /*e9e0*/  VIADD R13, R13, UR40 ;  /* 0x000000280d0d7c36 */ /* 0x000fe20008000000 */
        /* <DEDUP_REMOVED lines=37> */
.L_x_11749:
[----:B--2---:R4:W-:Y:S01]  /*ec40*/  SYNCS.ARRIVE.TRANS64.A1T0 RZ, [R12+URZ+0x13250], RZ ;  /* 0x013250ff0cff79a7 */ /* 0x0049e2000810003f */
[----:B------:R-:W-:Y:S01]  /*ec50*/  BAR.SYNC.DEFER_BLOCKING 0x2, 0x80 ;  /* 0x0082000000007b1d */ /* 0x000fe20000010000 */
[----:B------:R-:W-:Y:S01]  /*ec60*/  ISETP.GT.AND P0, PT, R0, RZ, PT ;  /* 0x000000ff0000720c */ /* 0x000fe20003f04270 */
[----:B------:R-:W-:Y:S01]  /*ec70*/  @!P2 VIADD R3, R12, 0x13280 ;  /* 0x000132800c03a836 */ /* 0x000fe20000000000 */
[----:B------:R-:W-:Y:S01]  /*ec80*/  IADD3 R0, R0, -0x1, RZ ;  /* 0xffffffff00007810 */ /* 0x000fe20007ffe0ff */
[----:B------:R-:W-:Y:S02]  /*ec90*/  IMAD.MOV.U32 R7, RZ, RZ, R17 ;  /* 0x000000ffff077224 */ /* 0x000fe400078e0011 */
[----:B------:R-:W-:Y:S01]  /*eca0*/  IMAD.MOV.U32 R6, RZ, RZ, R16 ;  /* 0x000000ffff067224 */ /* 0x000fe200078e0010 */
[----:B------:R-:W-:-:S04]  /*ecb0*/  @!P2 PRMT R3, RZ, 0x654, R3 ;  /* 0x00000654ff03a816 */ /* 0x000fc80000000003 */
[----:B------:R4:W-:Y:S03]  /*ecc0*/  @!P2 SYNCS.ARRIVE.TRANS64.RED.A1T0 RZ, [R3+URZ], RZ ;  /* 0x000000ff03ffa9a7 */ /* 0x0009e6000810043f */
[----:B------:R-:W-:Y:S05]  /*ecd0*/  @P0 BRA `(.L_x_11750) ;  /* 0xfffffff400580947 */ /* 0x000fea000383ffff */
.L_x_11730:
[----:B------:R-:W-:Y:S01]  /*ece0*/  BSSY B0, `(.L_x_11751) ;  /* 0x000000f000007945 */ /* 0x000fe20003800000 */
[----:B------:R-:W-:-:S03]  /*ecf0*/  ISETP.NE.AND P1, PT, R28, 0x3, PT ;  /* 0x000000031c00780c */ /* 0x000fc60003f25270 */
[----:B------:R-:W-:Y:S10]  /*ed00*/  @P2 BRA `(.L_x_11752) ;  /* 0x0000000000302947 */ /* 0x000ff40003800000 */
[----:B------:R-:W5:Y:S01]  /*ed10*/  S2R R7, SR_LANEID ;  /* 0x0000000000077919 */ /* 0x000f620000000000 */
[----:B------:R-:W-:Y:S01]  /*ed20*/  VOTEU.ANY UR4, UPT, PT ;  /* 0x0000000000047886 */ /* 0x000fe200038e0100 */
[----:B-1234-:R-:W1:Y:S01]  /*ed30*/  LDC.64 R2, c[0x0][0xdf0] ;  /* 0x00037c00ff027b82 */ /* 0x01ee620000000a00 */
[----:B------:R-:W5:Y:S08]  /*ed40*/  FLO.U32 R0, UR4 ;  /* 0x0000000400007d00 */ /* 0x000f7000080e0000 */
[----:B------:R-:W1:Y:S01]  /*ed50*/  POPC R5, UR4 ;  /* 0x0000000400057d09 */ /* 0x000e620008000000 */
[----:B-----5:R-:W-:-:S13]  /*ed60*/  ISETP.EQ.U32.AND P0, PT, R0, R7, PT ;  /* 0x000000070000720c */ /* 0x020fda0003f02070 */
[----:B-1----:R-:W2:Y:S01]  /*ed70*/  @P0 ATOMG.E.ADD.STRONG.GPU PT, R3, desc[UR46][R2.64], R5 ;  /* 0x00000005020309a8 */ /* 0x002ea200081ee1ee */
[----:B------:R-:W1:Y:S02]  /*ed80*/  S2R R4, SR_LTMASK ;  /* 0x0000000000047919 */ /* 0x000e640000003900 */
[----:B-1----:R-:W-:-:S04]  /*ed90*/  LOP3.LUT R4, R4, UR4, RZ, 0xc0, !PT ;  /* 0x0000000404047c12 */ /* 0x002fc8000f8ec0ff */
[----:B------:R-:W1:Y:S01]  /*eda0*/  POPC R7, R4 ;  /* 0x0000000400077309 */ /* 0x000e620000000000 */
[----:B--2---:R-:W1:Y:S02]  /*edb0*/  SHFL.IDX PT, R0, R3, R0, 0x1f ;  /* 0x00001f0003007589 */ /* 0x004e6400000e0000 */
[----:B-1----:R-:W-:-:S07]  /*edc0*/  IADD3 R24, R0, UR42, R7 ;  /* 0x0000002a00187c10 */ /* 0x002fce000fffe007 */
.L_x_11752:
[----:B------:R-:W-:Y:S05]  /*edd0*/  BSYNC B0 ;  /* 0x0000000000007941 */ /* 0x000fea0003800000 */
.L_x_11751:
[----:B------:R-:W-:Y:S05]  /*ede0*/  @!P1 BRA `(.L_x_11753) ;  /* 0x0000000000049947 */ /* 0x000fea0003800000 */
[----:B------:R-:W-:Y:S01]  /*edf0*/  BPT.TRAP 0x1 ;  /* 0x000000040000795c */ /* 0x000fe20000300000 */
.L_x_11753:
[----:B-1234-:R-:W-:Y:S01]  /*ee00*/  LOP3.LUT R3, R17, 0x1, RZ, 0x3c, !PT ;  /* 0x0000000111037812 */ /* 0x01efe200078e3cff */
[----:B------:R-:W-:Y:S01]  /*ee10*/  BSSY B0, `(.L_x_11754) ;  /* 0x0000006000007945 */ /* 0x000fe20003800000 */
[----:B------:R-:W-:Y:S02]  /*ee20*/  LEA R2, R16, UR40, 0x3 ;  /* 0x0000002810027c11 */ /* 0x000fe4000f8e18ff */
[----:B------:R-:W-:Y:S02]  /*ee30*/  SHF.L.U32 R3, R3, 0x1f, RZ ;  /* 0x0000001f03037819 */ /* 0x000fe400000006ff */
[----:B------:R-:W-:Y:S02]  /*ee40*/  ISETP.NE.AND P1, PT, R25, 0x3, PT ;  /* 0x000000031900780c */ /* 0x000fe40003f25270 */
[----:B------:R-:W1:Y:S02]  /*ee50*/  SYNCS.PHASECHK.TRANS64.TRYWAIT P0, [R2+URZ+0x13270], R3 ;  /* 0x01327003020075a7 */ /* 0x000e64000800017f */
[----:B-1----:R-:W-:Y:S09]  /*ee60*/  @!P0 BRA `(.L_x_11755) ;  /* 0x0000000c00c08947 */ /* 0x002ff20003800000 */
.L_x_11791:
[----:B------:R-:W-:Y:S05]  /*ee70*/  BSYNC B0 ;  /* 0x0000000000007941 */ /* 0x000fea0003800000 */
.L_x_11754:
[----:B------:R-:W-:Y:S05]  /*ee80*/  @!P1 BRA `(.L_x_11756) ;  /* 0x0000000000049947 */ /* 0x000fea0003800000 */
[----:B------:R-:W-:Y:S01]  /*ee90*/  BPT.TRAP 0x1 ;  /* 0x000000040000795c */ /* 0x000fe20000300000 */
.L_x_11756:
[----:B------:R-:W-:Y:S01]  /*eea0*/  SHF.L.U32 R5, R17, 0x1f, RZ ;  /* 0x0000001f11057819 */ /* 0x000fe200000006ff */
[----:B-1----:R-:W-:-:S03]  /*eeb0*/  IMAD R3, R16, 0x2800, RZ ;  /* 0x0000280010037824 */ /* 0x002fc600078e02ff */
[----:B------:R-:W1:Y:S02]  /*eec0*/  SYNCS.PHASECHK.TRANS64.TRYWAIT P0, [R2+URZ+0x13260], R5 ;  /* 0x01326005020075a7 */ /* 0x000e64000800017f */
[----:B------:R-:W-:Y:S01]  /*eed0*/  LOP3.LUT R0, R3, R23, RZ, 0xfc, !PT ;  /* 0x0000001703007212 */ /* 0x000fe200078efcff */
[----:B-1----:R-:W-:Y:S06]  /*eee0*/  @!P0 BRA `(.L_x_11757) ;  /* 0x0000000c00b48947 */ /* 0x002fec0003800000 */
.L_x_11792:
[----:B------:R-:W-:Y:S05]  /*eef0*/  WARPSYNC.ALL ;  /* 0x0000000000007948 */ /* 0x000fea0003800000 */
[----:B-1----:R-:W1:Y:S01]  /*ef00*/  LDSM.16.MT88.4 R4, [R0+UR40+0x6000] ;  /* 0x006000280004783b */ /* 0x002e620008004200 */
        /* <DEDUP_REMOVED lines=39> */
.L_x_11758:
[----:B--2---:R-:W-:Y:S01]  /*f180*/  SYNCS.ARRIVE.TRANS64.A1T0 RZ, [R2+URZ+0x13250], RZ ;  /* 0x013250ff02ff79a7 */ /* 0x004fe2000810003f */
[----:B------:R-:W-:Y:S02]  /*f190*/  @!P2 VIADD R0, R2, 0x13280 ;  /* 0x000132800200a836 */ /* 0x000fe40000000000 */
[----:B------:R-:W-:-:S03]  /*f1a0*/  VIADD R16, R16, 0x1 ;  /* 0x0000000110107836 */ /* 0x000fc60000000000 */
[----:B------:R-:W-:Y:S01]  /*f1b0*/  @!P2 PRMT R0, RZ, 0x654, R0 ;  /* 0x00000654ff00a816 */ /* 0x000fe20000000000 */
[----:B------:R-:W-:Y:S01]  /*f1c0*/  BAR.SYNC.DEFER_BLOCKING 0x2, 0x80 ;  /* 0x0082000000007b1d */ /* 0x000fe20000010000 */
[----:B------:R-:W-:-:S04]  /*f1d0*/  ISETP.NE.AND P0, PT, R16, 0x2, PT ;  /* 0x000000021000780c */ /* 0x000fc80003f05270 */
[----:B------:R-:W-:Y:S01]  /*f1e0*/  SEL R16, R16, RZ, P0 ;  /* 0x000000ff10107207 */ /* 0x000fe20000000000 */
[----:B------:R2:W-:Y:S02]  /*f1f0*/  @!P2 SYNCS.ARRIVE.TRANS64.RED.A1T0 RZ, [R0+URZ], RZ ;  /* 0x000000ff00ffa9a7 */ /* 0x0005e4000810043f */
[----:B--2---:R-:W-:-:S04]  /*f200*/  SEL R0, RZ, 0x1, P0 ;  /* 0x00000001ff007807 */ /* 0x004fc80000000000 */
[----:B------:R-:W-:-:S07]  /*f210*/  LOP3.LUT R17, R17, R0, RZ, 0x3c, !PT ;  /* 0x0000000011117212 */ /* 0x000fce00078e3cff */
.L_x_11714:
[----:B------:R-:W-:Y:S05]  /*f220*/  BSYNC B6 ;  /* 0x0000000000067941 */ /* 0x000fea0003800000 */
.L_x_11712:
[----:B------:R-:W2:Y:S02]  /*f230*/  LDL R0, [R1+0x4] ;  /* 0x0000040001007983 */ /* 0x000ea40000100800 */
[----:B--2---:R-:W-:-:S13]  /*f240*/  ISETP.NE.AND P0, PT, R0, RZ, PT ;  /* 0x000000ff0000720c */ /* 0x004fda0003f05270 */
        /* <DEDUP_REMOVED lines=8> */
.L_x_11759:
[----:B------:R-:W2:Y:S01]  /*f2d0*/  S2R R0, SR_TID.X ;  /* 0x0000000000007919 */ /* 0x000ea20000002100 */
[----:B------:R-:W-:Y:S01]  /*f2e0*/  BAR.SYNC.DEFER_BLOCKING 0x4, 0x200 ;  /* 0x0108000000007b1d */ /* 0x000fe20000010000 */
[----:B--2---:R-:W-:-:S04]  /*f2f0*/  LOP3.LUT R0, R0, 0x7f, RZ, 0xc0, !PT ;  /* 0x0000007f00007812 */ /* 0x004fc800078ec0ff */
[----:B------:R-:W-:-:S13]  /*f300*/  ISETP.NE.AND P0, PT, R0, RZ, PT ;  /* 0x000000ff0000720c */ /* 0x000fda0003f05270 */
[----:B-1----:R-:W1:Y:S01]  /*f310*/  @!P0 S2R R3, SR_CgaCtaId ;  /* 0x0000000000038919 */ /* 0x002e620000008800 */
[----:B------:R-:W-:-:S04]  /*f320*/  @!P0 MOV R0, 0x400 ;  /* 0x0000040000008802 */ /* 0x000fc80000000f00 */
[----:B-1----:R-:W-:Y:S02]  /*f330*/  @!P0 LEA R3, R3, R0, 0x18 ;  /* 0x0000000003038211 */ /* 0x002fe400078ec0ff */
[----:B------:R-:W1:Y:S04]  /*f340*/  SHFL.IDX PT, R0, R24, RZ, 0x1f ;  /* 0x00001fff18007589 */ /* 0x000e6800000e0000 */
[----:B------:R1:W-:Y:S02]  /*f350*/  @!P0 STS [R3+0x132d0], R24 ;  /* 0x0132d01803008388 */ /* 0x0003e40000000800 */
[----:B-1----:R-:W-:Y:S01]  /*f360*/  IMAD.MOV.U32 R24, RZ, RZ, R0 ;  /* 0x000000ffff187224 */ /* 0x002fe200078e0000 */
[----:B------:R-:W-:Y:S06]  /*f370*/  BAR.ARV 0x5, 0x200 ;  /* 0x0148000000007b1d */ /* 0x000fec0000002000 */
.L_x_11760:
[----:B------:R-:W-:Y:S02]  /*f380*/  ULDC UR4, c[0x0][0xda8] ;  /* 0x00036a0000047ab9 */ /* 0x000fe40000000800 */
[----:B--2---:R-:W-:-:S13]  /*f390*/  ISETP.GE.AND P0, PT, R24, UR4, PT ;  /* 0x0000000418007c0c */ /* 0x004fda000bf06270 */
[----:B------:R-:W-:Y:S05]  /*f3a0*/  @!P0 BRA `(.L_x_11761) ;  /* 0xffffffd800d48947 */ /* 0x000fea000383ffff */
.L_x_11709:
[----:B-1----:R-:W1:Y:S01]  /*f3b0*/  S2R R3, SR_CgaCtaId ;  /* 0x0000000000037919 */ /* 0x002e620000008800 */
[----:B------:R-:W-:Y:S01]  /*f3c0*/  VIADD R27, R27, 0x1 ;  /* 0x000000011b1b7836 */ /* 0x000fe20000000000 */
[----:B------:R-:W-:Y:S01]  /*f3d0*/  MOV R2, 0x400 ;  /* 0x0000040000027802 */ /* 0x000fe20000000f00 */
[----:B------:R-:W-:Y:S03]  /*f3e0*/  BSSY B0, `(.L_x_11762) ;  /* 0x0000008000007945 */ /* 0x000fe60003800000 */
[----:B------:R-:W-:-:S04]  /*f3f0*/  LEA.HI R0, R27, R27, RZ, 0x1 ;  /* 0x0000001b1b007211 */ /* 0x000fc800078f08ff */
[----:B------:R-:W-:-:S05]  /*f400*/  LOP3.LUT R0, R0, 0xfffffffe, RZ, 0xc0, !PT ;  /* 0xfffffffe00007812 */ /* 0x000fca00078ec0ff */
[----:B------:R-:W-:-:S05]  /*f410*/  IMAD.IADD R0, R27, 0x1, -R0 ;  /* 0x000000011b007824 */ /* 0x000fca00078e0a00 */
[----:B------:R-:W-:Y:S02]  /*f420*/  SHF.L.U32 R0, R0, 0x1f, RZ ;  /* 0x0000001f00007819 */ /* 0x000fe400000006ff */
[----:B-1----:R-:W-:-:S04]  /*f430*/  LEA R7, R3, R2, 0x18 ;  /* 0x0000000203077211 */ /* 0x002fc800078ec0ff */
[----:B------:R-:W1:Y:S02]  /*f440*/  SYNCS.PHASECHK.TRANS64.TRYWAIT P0, [R7+URZ+0x13220], R0 ;  /* 0x01322000070075a7 */ /* 0x000e64000800017f */
[----:B-1----:R-:W-:Y:S05]  /*f450*/  @!P0 BRA `(.L_x_11763) ;  /* 0x00000008006c8947 */ /* 0x002fea0003800000 */
.L_x_11793:
[----:B------:R-:W-:Y:S05]  /*f460*/  BSYNC B0 ;  /* 0x0000000000007941 */ /* 0x000fea0003800000 */
.L_x_11762:
[----:B------:R-:W-:-:S03]  /*f470*/  UMOV UR4, 0xffffffff ;  /* 0xffffffff00047882 */ /* 0x000fc60000000000 */
[----:B------:R-:W-:Y:S05]  /*f480*/  BRA.DIV UR4, `(.L_x_11764) ;  /* 0x0000000a04747947 */ /* 0x000fea000b800000 */
[----:B-1----:R-:W1:Y:S02]  /*f490*/  S2R R0, SR_TID.X ;  /* 0x0000000000007919 */ /* 0x002e640000002100 */
[----:B-1----:R-:W-:-:S04]  /*f4a0*/  SHF.R.U32.HI R0, RZ, 0x5, R0 ;  /* 0x00000005ff007819 */ /* 0x002fc80000011600 */
[----:B------:R-:W-:-:S05]  /*f4b0*/  LOP3.LUT R0, R0, 0x3, RZ, 0xc0, !PT ;  /* 0x0000000300007812 */ /* 0x000fca00078ec0ff */
[----:B------:R1:W2:Y:S02]  /*f4c0*/  SHFL.IDX PT, R14, R0, RZ, 0x1f ;  /* 0x00001fff000e7589 */ /* 0x0002a400000e0000 */
.L_x_11796:
[----:B--2---:R-:W-:Y:S01]  /*f4d0*/  ISETP.NE.AND P0, PT, R14, RZ, PT ;  /* 0x000000ff0e00720c */ /* 0x004fe20003f05270 */
[----:B------:R-:W-:-:S12]  /*f4e0*/  BSSY B0, `(.L_x_11765) ;  /* 0x000002a000007945 */ /* 0x000fd80003800000 */
[----:B------:R-:W-:Y:S05]  /*f4f0*/  @P0 BRA `(.L_x_11766) ;  /* 0x0000000000a00947 */ /* 0x000fea0003800000 */
[----:B------:R-:W-:-:S03]  /*f500*/  UMOV UR4, 0xffffffff ;  /* 0xffffffff00047882 */ /* 0x000fc60000000000 */
[----:B------:R-:W-:Y:S05]  /*f510*/  BRA.DIV UR4, `(.L_x_11767) ;  /* 0x0000000a04847947 */ /* 0x000fea000b800000 */
[----:B------:R-:W-:-:S13]  /*f520*/  ELECT P6, URZ, PT ;  /* 0x00000000003f782f */ /* 0x000fda00038c0000 */
.L_x_11799:
[----:B------:R-:W-:Y:S05]  /*f530*/  @!P6 BRA `(.L_x_11766) ;  /* 0x000000000090e947 */ /* 0x000fea0003800000 */
[----:B------:R-:W-:-:S04]  /*f540*/  LOP3.LUT R26, R26, 0x2, RZ, 0xfc, !PT ;  /* 0x000000021a1a7812 */ /* 0x000fc800078efcff */
[----:B------:R-:W-:-:S13]  /*f550*/  ISETP.NE.AND P0, PT, R26, 0x3, PT ;  /* 0x000000031a00780c */ /* 0x000fda0003f05270 */
[----:B------:R-:W-:Y:S05]  /*f560*/  @!P0 BRA `(.L_x_11768) ;  /* 0x0000000000048947 */ /* 0x000fea0003800000 */
[----:B------:R-:W-:Y:S01]  /*f570*/  BPT.TRAP 0x1 ;  /* 0x000000040000795c */ /* 0x000fe20000300000 */
.L_x_11768:
[----:B------:R-:W-:Y:S01]  /*f580*/  VIADD R3, R7, 0x13240 ;  /* 0x0001324007037836 */ /* 0x000fe20000000000 */
[----:B------:R-:W-:Y:S01]  /*f590*/  SHF.L.U32 R4, R17, 0x1f, RZ ;  /* 0x0000001f11047819 */ /* 0x000fe200000006ff */
[C---:B-1----:R-:W-:Y:S02]  /*f5a0*/  VIADD R0, R16.reuse, 0x1 ;  /* 0x0000000110007836 */ /* 0x042fe40000000000 */
        /* <DEDUP_REMOVED lines=9> */
.L_x_11800:
[----:B------:R-:W2:Y:S02]  /*f640*/  SYNCS.PHASECHK.TRANS64.TRYWAIT P1, [R3+URZ], R0 ;  /* 0x00000000030075a7 */ /* 0x000ea4000802017f */
[----:B--2---:R-:W-:Y:S05]  /*f650*/  @!P1 BRA `(.L_x_11770) ;  /* 0x0000000800689947 */ /* 0x004fea0003800000 */
.L_x_11801:
[----:B------:R-:W-:Y:S05]  /*f660*/  @!P0 BRA `(.L_x_11771) ;  /* 0x0000000000048947 */ /* 0x000fea0003800000 */
[----:B------:R-:W-:Y:S01]  /*f670*/  BPT.TRAP 0x1 ;  /* 0x000000040000795c */ /* 0x000fe20000300000 */
.L_x_11771:
[----:B--2---:R-:W-:-:S04]  /*f680*/  IMAD R3, R16, 0x8, R7 ;  /* 0x0000000810037824 */ /* 0x004fc800078e0207 */
[----:B------:R-:W2:Y:S02]  /*f690*/  SYNCS.PHASECHK.TRANS64.TRYWAIT P1, [R3+URZ+0x13260], R4 ;  /* 0x01326004030075a7 */ /* 0x000ea4000802017f */
[----:B--2---:R-:W-:Y:S05]  /*f6a0*/  @!P1 BRA `(.L_x_11772) ;  /* 0x0000000800689947 */ /* 0x004fea0003800000 */
.L_x_11802:
[----:B------:R-:W-:Y:S05]  /*f6b0*/  @!P0 BRA `(.L_x_11773) ;  /* 0x0000000000048947 */ /* 0x000fea0003800000 */
[----:B------:R-:W-:Y:S01]  /*f6c0*/  BPT.TRAP 0x1 ;  /* 0x000000040000795c */ /* 0x000fe20000300000 */
.L_x_11773:
[----:B-1----:R-:W-:-:S04]  /*f6d0*/  IMAD R5, R6, 0x8, R7 ;  /* 0x0000000806057824 */ /* 0x002fc800078e0207 */
[----:B------:R-:W1:Y:S02]  /*f6e0*/  SYNCS.PHASECHK.TRANS64.TRYWAIT P1, [R5+URZ+0x13260], R0 ;  /* 0x01326000050075a7 */ /* 0x000e64000802017f */
[----:B-1----:R-:W-:Y:S05]  /*f6f0*/  @!P1 BRA `(.L_x_11774) ;  /* 0x0000000800689947 */ /* 0x002fea0003800000 */
.L_x_11803:
[----:B------:R-:W-:Y:S05]  /*f700*/  @!P0 BRA `(.L_x_11775) ;  /* 0x0000000000048947 */ /* 0x000fea0003800000 */
[----:B------:R-:W-:Y:S01]  /*f710*/  BPT.TRAP 0x1 ;  /* 0x000000040000795c */ /* 0x000fe20000300000 */
.L_x_11775:
[----:B------:R-:W3:Y:S02]  /*f720*/  SYNCS.PHASECHK.TRANS64.TRYWAIT P0, [R3+URZ+0x13280], R4 ;  /* 0x01328004030075a7 */ /* 0x000ee4000800017f */
[----:B---3--:R-:W-:Y:S05]  /*f730*/  @!P0 BRA `(.L_x_11776) ;  /* 0x00000008006c8947 */ /* 0x008fea0003800000 */
.L_x_11777:
[----:B----4-:R4:W1:Y:S02]  /*f740*/  SYNCS.PHASECHK.TRANS64.TRYWAIT P0, [R5+URZ+0x13280], R0 ;  /* 0x01328000050075a7 */ /* 0x010864000800017f */
[----:B-1----:R-:W-:Y:S05]  /*f750*/  @!P0 NANOSLEEP.SYNCS 0x989680 ;  /* 0x009896800000895d */ /* 0x002fea0003900000 */
[----:B------:R-:W1:Y:S02]  /*f760*/  @!P0 SYNCS.PHASECHK.TRANS64 P0, [R5+URZ+0x13280], R0 ;  /* 0x01328000050085a7 */ /* 0x000e64000800007f */
[----:B-1----:R-:W-:Y:S05]  /*f770*/  @!P0 BRA `(.L_x_11777) ;  /* 0xfffffffc00f08947 */ /* 0x002fea000383ffff */
.L_x_11766:
[----:B------:R-:W-:Y:S05]  /*f780*/  BSYNC B0 ;  /* 0x0000000000007941 */ /* 0x000fea0003800000 */
.L_x_11765:
[----:B------:R-:W-:Y:S05]  /*f790*/  EXIT ;  /* 0x000000000000794d */ /* 0x000fea0003800000 */
.L_x_11663:
[----:B-1----:R-:W-:-:S04]  /*f7a0*/  IMAD.U32 R3, RZ, RZ, UR40 ;  /* 0x00000028ff037e24 */ /* 0x002fc8000f8e00ff */
[----:B------:R1:W2:Y:S03]  /*f7b0*/  SYNCS.PHASECHK.TRANS64.TRYWAIT P0, [R3+URZ+0x13200], R4 ;  /* 0x01320004030075a7 */ /* 0x0002a6000800017f */
[----:B--2---:R-:W-:Y:S05]  /*f7c0*/  @!P0 NANOSLEEP.SYNCS 0x989680 ;  /* 0x009896800000895d */ /* 0x004fea0003900000 */
[----:B------:R-:W2:Y:S02]  /*f7d0*/  @!P0 SYNCS.PHASECHK.TRANS64 P0, [R3+URZ+0x13200], R4 ;  /* 0x01320004030085a7 */ /* 0x000ea4000800007f */
[----:B--2---:R-:W-:Y:S05]  /*f7e0*/  @!P0 BRA `(.L_x_11663) ;  /* 0xfffffffc00ec8947 */ /* 0x004fea000383ffff */
[----:B------:R-:W-:Y:S05]  /*f7f0*/  BRA `(.L_x_11778) ;  /* 0xffffff20001c7947 */ /* 0x000fea000383ffff */
.L_x_11667:
[----:B--2---:R2:W3:Y:S02]  /*f800*/  SYNCS.PHASECHK.TRANS64.TRYWAIT P0, [R3+URZ+0x13230], R4 ;  /* 0x01323004030075a7 */ /* 0x0044e4000800017f */
[----:B---3--:R-:W-:Y:S05]  /*f810*/  @!P0 NANOSLEEP.SYNCS 0x989680 ;  /* 0x009896800000895d */ /* 0x008fea0003900000 */
[----:B------:R-:W3:Y:S02]  /*f820*/  @!P0 SYNCS.PHASECHK.TRANS64 P0, [R3+URZ+0x13230], R4 ;  /* 0x01323004030085a7 */ /* 0x000ee4000800007f */
[----:B---3--:R-:W-:Y:S05]  /*f830*/  @!P0 BRA `(.L_x_11667) ;  /* 0xfffffffc00f08947 */ /* 0x008fea000383ffff */
[----:B------:R-:W-:Y:S05]  /*f840*/  BRA `(.L_x_11666) ;  /* 0xffffff2000347947 */ /* 0x000fea000383ffff */
.L_x_11672:
[----:B--2---:R-:W-:-:S04]  /*f850*/  IMAD.U32 R11, RZ, RZ, UR7 ;  /* 0x00000007ff0b7e24 */ /* 0x004fc8000f8e00ff */
[----:B------:R2:W3:Y:S03]  /*f860*/  SYNCS.PHASECHK.TRANS64.TRYWAIT P2, [R11+URZ+0x13230], R10 ;  /* 0x0132300a0b0075a7 */ /* 0x0004e6000804017f */
[----:B---3--:R-:W-:Y:S05]  /*f870*/  @!P2 NANOSLEEP.SYNCS 0x989680 ;  /* 0x009896800000a95d */ /* 0x008fea0003900000 */
[----:B------:R-:W3:Y:S02]  /*f880*/  @!P2 SYNCS.PHASECHK.TRANS64 P2, [R11+URZ+0x13230], R10 ;  /* 0x0132300a0b00a5a7 */ /* 0x000ee4000804007f */
[----:B---3--:R-:W-:Y:S05]  /*f890*/  @!P2 BRA `(.L_x_11672) ;  /* 0xfffffffc00eca947 */ /* 0x008fea000383ffff */
[----:B------:R-:W-:Y:S05]  /*f8a0*/  BRA `(.L_x_11671) ;  /* 0xffffff5400747947 */ /* 0x000fea000383ffff */
.L_x_11676:
[----:B-12---:R-:W-:-:S04]  /*f8b0*/  IMAD.U32 R10, RZ, RZ, UR11 ;  /* 0x0000000bff0a7e24 */ /* 0x006fc8000f8e00ff */
[----:B------:R1:W2:Y:S03]  /*f8c0*/  SYNCS.PHASECHK.TRANS64.TRYWAIT P2, [R10+URZ+0x13250], R9 ;  /* 0x013250090a0075a7 */ /* 0x0002a6000804017f */
[----:B--2---:R-:W-:Y:S05]  /*f8d0*/  @!P2 NANOSLEEP.SYNCS 0x989680 ;  /* 0x009896800000a95d */ /* 0x004fea0003900000 */
[----:B------:R-:W2:Y:S02]  /*f8e0*/  @!P2 SYNCS.PHASECHK.TRANS64 P2, [R10+URZ+0x13250], R9 ;  /* 0x013250090a00a5a7 */ /* 0x000ea4000804007f */
[----:B--2---:R-:W-:Y:S05]  /*f8f0*/  @!P2 BRA `(.L_x_11676) ;  /* 0xfffffffc00eca947 */ /* 0x004fea000383ffff */
[----:B------:R-:W-:Y:S05]  /*f900*/  BRA `(.L_x_11675) ;  /* 0xffffff58007c7947 */ /* 0x000fea000383ffff */
.L_x_11683:
[----:B--2---:R-:W-:-:S04]  /*f910*/  IMAD.U32 R10, RZ, RZ, UR5 ;  /* 0x00000005ff0a7e24 */ /* 0x004fc8000f8e00ff */
[----:B------:R2:W3:Y:S03]  /*f920*/  SYNCS.PHASECHK.TRANS64.TRYWAIT P2, [R10+URZ+0x13230], R9 ;  /* 0x013230090a0075a7 */ /* 0x0004e6000804017f */
[----:B---3--:R-:W-:Y:S05]  /*f930*/  @!P2 NANOSLEEP.SYNCS 0x989680 ;  /* 0x009896800000a95d */ /* 0x008fea0003900000 */
[----:B------:R-:W3:Y:S02]  /*f940*/  @!P2 SYNCS.PHASECHK.TRANS64 P2, [R10+URZ+0x13230], R9 ;  /* 0x013230090a00a5a7 */ /* 0x000ee4000804007f */
[----:B---3--:R-:W-:Y:S05]  /*f950*/  @!P2 BRA `(.L_x_11683) ;  /* 0xfffffffc00eca947 */ /* 0x008fea000383ffff */
[----:B------:R-:W-:Y:S05]  /*f960*/  BRA `(.L_x_11682) ;  /* 0xffffff8c00307947 */ /* 0x000fea000383ffff */
.L_x_11687:
[----:B-12---:R-:W-:-:S04]  /*f970*/  IMAD.U32 R9, RZ, RZ, UR5 ;  /* 0x00000005ff097e24 */ /* 0x006fc8000f8e00ff */
[----:B------:R1:W2:Y:S03]  /*f980*/  SYNCS.PHASECHK.TRANS64.TRYWAIT P2, [R9+URZ+0x13250], R8 ;  /* 0x01325008090075a7 */ /* 0x0002a6000804017f */
[----:B--2---:R-:W-:Y:S05]  /*f990*/  @!P2 NANOSLEEP.SYNCS 0x989680 ;  /* 0x009896800000a95d */ /* 0x004fea0003900000 */
[----:B------:R-:W2:Y:S02]  /*f9a0*/  @!P2 SYNCS.PHASECHK.TRANS64 P2, [R9+URZ+0x13250], R8 ;  /* 0x013250080900a5a7 */ /* 0x000ea4000804007f */
[----:B--2---:R-:W-:Y:S05]  /*f9b0*/  @!P2 BRA `(.L_x_11687) ;  /* 0xfffffffc00eca947 */ /* 0x004fea000383ffff */
[----:B------:R-:W-:Y:S05]  /*f9c0*/  BRA `(.L_x_11686) ;  /* 0xffffff90003c7947 */ /* 0x000fea000383ffff */
.L_x_11693:
[----:B--2---:R-:W-:-:S04]  /*f9d0*/  IMAD.U32 R5, RZ, RZ, UR5 ;  /* 0x00000005ff057e24 */ /* 0x004fc8000f8e00ff */
[----:B------:R2:W1:Y:S03]  /*f9e0*/  SYNCS.PHASECHK.TRANS64.TRYWAIT P2, [R5+URZ+0x13250], R0 ;  /* 0x01325000050075a7 */ /* 0x000466000804017f */
[----:B-1----:R-:W-:Y:S05]  /*f9f0*/  @!P2 NANOSLEEP.SYNCS 0x989680 ;  /* 0x009896800000a95d */ /* 0x002fea0003900000 */
[----:B------:R-:W1:Y:S02]  /*fa00*/  @!P2 SYNCS.PHASECHK.TRANS64 P2, [R5+URZ+0x13250], R0 ;  /* 0x013250000500a5a7 */ /* 0x000e64000804007f */
[----:B-1----:R-:W-:Y:S05]  /*fa10*/  @!P2 BRA `(.L_x_11693) ;  /* 0xfffffffc00eca947 */ /* 0x002fea000383ffff */
[----:B------:R-:W-:Y:S05]  /*fa20*/  BRA `(.L_x_11692) ;  /* 0xffffffb8000c7947 */ /* 0x000fea000383ffff */
.L_x_11719:
[----:B------:R-:W-:Y:S02]  /*fa30*/  IMAD.MOV.U32 R13, RZ, RZ, R6 ;  /* 0x000000ffff0d7224 */ /* 0x000fe400078e0006 */
[----:B------:R-:W-:Y:S02]  /*fa40*/  IMAD.MOV.U32 R12, RZ, RZ, RZ ;  /* 0x000000ffff0c7224 */ /* 0x000fe400078e00ff */
[----:B------:R-:W-:Y:S02]  /*fa50*/  IMAD.MOV.U32 R11, RZ, RZ, 0x1f ;  /* 0x0000001fff0b7424 */ /* 0x000fe400078e00ff */
[----:B------:R-:W-:-:S07]  /*fa60*/  IMAD.MOV.U32 R15, RZ, RZ, -0x1 ;  /* 0xffffffffff0f7424 */ /* 0x000fce00078e00ff */
[----:B------:R-:W-:Y:S05]  /*fa70*/  WARPSYNC.COLLECTIVE R15, `(.L_x_11779) ;  /* 0x000000000f087348 */ /* 0x000fea0003c00000 */
[----:B------:R1:W2:Y:S02]  /*fa80*/  SHFL.IDX P6, R14, R13, R12, R11 ;  /* 0x0000000c0d0e7389 */ /* 0x0002a400000c000b */
[----:B-12---:R-:W-:Y:S01]  /*fa90*/  ENDCOLLECTIVE ;  /* 0x000000000000791b */ /* 0x006fe20003800000 */
.L_x_11779:
[----:B------:R-:W-:Y:S05]  /*faa0*/  BRA `(.L_x_11780) ;  /* 0xffffffe000287947 */ /* 0x000fea000383ffff */
.L_x_11721:
[----:B------:R-:W-:Y:S01]  /*fab0*/  BSSY B0, `(.L_x_11781) ;  /* 0x0000006000007945 */ /* 0x000fe20003800000 */
[----:B------:R-:W-:-:S07]  /*fac0*/  IMAD.MOV.U32 R15, RZ, RZ, -0x1 ;  /* 0xffffffffff0f7424 */ /* 0x000fce00078e00ff */
[----:B-1----:R-:W-:Y:S05]  /*fad0*/  WARPSYNC.COLLECTIVE R15, `(.L_x_11782) ;  /* 0x000000000f0c7348 */ /* 0x002fea0003c00000 */
[----:B------:R-:W-:Y:S02]  /*fae0*/  ELECT P6, UR62, PT ;  /* 0x00000000003e782f */ /* 0x000fe400038c0000 */
[----:B------:R-:W-:Y:S01]  /*faf0*/  MOV R14, UR62 ;  /* 0x0000003e000e7c02 */ /* 0x000fe20008000f00 */
[----:B-1----:R-:W-:Y:S10]  /*fb00*/  ENDCOLLECTIVE ;  /* 0x000000000000791b */ /* 0x002ff40003800000 */
.L_x_11782:
[----:B------:R-:W-:Y:S05]  /*fb10*/  BSYNC B0 ;  /* 0x0000000000007941 */ /* 0x000fea0003800000 */
.L_x_11781:
[----:B------:R-:W-:Y:S05]  /*fb20*/  BRA `(.L_x_11783) ;  /* 0xffffffe000287947 */ /* 0x000fea000383ffff */
.L_x_11724:
[----:B-1----:R1:W3:Y:S02]  /*fb30*/  SYNCS.PHASECHK.TRANS64.TRYWAIT P3, [R6+URZ+0x13280], R3 ;  /* 0x01328003060075a7 */ /* 0x0022e4000806017f */
[----:B---3--:R-:W-:Y:S05]  /*fb40*/  @!P3 NANOSLEEP.SYNCS 0x989680 ;  /* 0x009896800000b95d */ /* 0x008fea0003900000 */
[----:B------:R-:W3:Y:S02]  /*fb50*/  @!P3 SYNCS.PHASECHK.TRANS64 P3, [R6+URZ+0x13280], R3 ;  /* 0x013280030600b5a7 */ /* 0x000ee4000806007f */
[----:B---3--:R-:W-:Y:S05]  /*fb60*/  @!P3 BRA `(.L_x_11724) ;  /* 0xfffffffc00f0b947 */ /* 0x008fea000383ffff */
[----:B------:R-:W-:Y:S05]  /*fb70*/  BRA `(.L_x_11784) ;  /* 0xffffffe0007c7947 */ /* 0x000fea000383ffff */
.L_x_11726:
[----:B--2---:R2:W3:Y:S02]  /*fb80*/  SYNCS.PHASECHK.TRANS64.TRYWAIT P3, [R6+URZ+0x13240], R3 ;  /* 0x01324003060075a7 */ /* 0x0044e4000806017f */
[----:B---3--:R-:W-:Y:S05]  /*fb90*/  @!P3 NANOSLEEP.SYNCS 0x989680 ;  /* 0x009896800000b95d */ /* 0x008fea0003900000 */
[----:B------:R-:W3:Y:S02]  /*fba0*/  @!P3 SYNCS.PHASECHK.TRANS64 P3, [R6+URZ+0x13240], R3 ;  /* 0x013240030600b5a7 */ /* 0x000ee4000806007f */
[----:B---3--:R-:W-:Y:S05]  /*fbb0*/  @!P3 BRA `(.L_x_11726) ;  /* 0xfffffffc00f0b947 */ /* 0x008fea000383ffff */
[----:B------:R-:W-:Y:S05]  /*fbc0*/  BRA `(.L_x_11785) ;  /* 0xffffffe000c87947 */ /* 0x000fea000383ffff */
.L_x_11729:
[----:B-123--:R-:W-:-:S04]  /*fbd0*/  IMAD.U32 R3, RZ, RZ, UR40 ;  /* 0x00000028ff037e24 */ /* 0x00efc8000f8e00ff */
[----:B------:R1:W2:Y:S03]  /*fbe0*/  SYNCS.PHASECHK.TRANS64.TRYWAIT P0, [R3+URZ+0x13220], R0 ;  /* 0x01322000030075a7 */ /* 0x0002a6000800017f */
[----:B--2---:R-:W-:Y:S05]  /*fbf0*/  @!P0 NANOSLEEP.SYNCS 0x989680 ;  /* 0x009896800000895d */ /* 0x004fea0003900000 */
[----:B------:R-:W2:Y:S02]  /*fc00*/  @!P0 SYNCS.PHASECHK.TRANS64 P0, [R3+URZ+0x13220], R0 ;  /* 0x01322000030085a7 */ /* 0x000ea4000800007f */
[----:B--2---:R-:W-:Y:S05]  /*fc10*/  @!P0 BRA `(.L_x_11729) ;  /* 0xfffffffc00ec8947 */ /* 0x004fea000383ffff */
[----:B------:R-:W-:Y:S05]  /*fc20*/  BRA `(.L_x_11786) ;  /* 0xffffffe400647947 */ /* 0x000fea000383ffff */
.L_x_11735:
[----:B-1----:R1:W2:Y:S02]  /*fc30*/  SYNCS.PHASECHK.TRANS64.TRYWAIT P0, [R3+URZ+0x13280], R4 ;  /* 0x01328004030075a7 */ /* 0x0022a4000800017f */
[----:B--2---:R-:W-:Y:S05]  /*fc40*/  @!P0 NANOSLEEP.SYNCS 0x989680 ;  /* 0x009896800000895d */ /* 0x004fea0003900000 */
[----:B------:R-:W2:Y:S02]  /*fc50*/  @!P0 SYNCS.PHASECHK.TRANS64 P0, [R3+URZ+0x13280], R4 ;  /* 0x01328004030085a7 */ /* 0x000ea4000800007f */
[----:B--2---:R-:W-:Y:S05]  /*fc60*/  @!P0 BRA `(.L_x_11735) ;  /* 0xfffffffc00f08947 */ /* 0x004fea000383ffff */
[----:B------:R-:W-:Y:S05]  /*fc70*/  BRA `(.L_x_11787) ;  /* 0xffffffe800047947 */ /* 0x000fea000383ffff */
.L_x_11740:
[----:B--2---:R2:W3:Y:S02]  /*fc80*/  SYNCS.PHASECHK.TRANS64.TRYWAIT P0, [R3+URZ+0x13240], R4 ;  /* 0x01324004030075a7 */ /* 0x0044e4000800017f */
[----:B---3--:R-:W-:Y:S05]  /*fc90*/  @!P0 NANOSLEEP.SYNCS 0x989680 ;  /* 0x009896800000895d */ /* 0x008fea0003900000 */
[----:B------:R-:W3:Y:S02]  /*fca0*/  @!P0 SYNCS.PHASECHK.TRANS64 P0, [R3+URZ+0x13240], R4 ;  /* 0x01324004030085a7 */ /* 0x000ee4000800007f */
[----:B---3--:R-:W-:Y:S05]  /*fcb0*/  @!P0 BRA `(.L_x_11740) ;  /* 0xfffffffc00f08947 */ /* 0x008fea000383ffff */
[----:B------:R-:W-:Y:S05]  /*fcc0*/  BRA `(.L_x_11788) ;  /* 0xffffffe800787947 */ /* 0x000fea000383ffff */
.L_x_11746:
[----:B-1----:R1:W2:Y:S02]  /*fcd0*/  SYNCS.PHASECHK.TRANS64.TRYWAIT P3, [R12+URZ+0x13270], R3 ;  /* 0x013270030c0075a7 */ /* 0x0022a4000806017f */
[----:B--2---:R-:W-:Y:S05]  /*fce0*/  @!P3 NANOSLEEP.SYNCS 0x989680 ;  /* 0x009896800000b95d */ /* 0x004fea0003900000 */
[----:B------:R-:W2:Y:S02]  /*fcf0*/  @!P3 SYNCS.PHASECHK.TRANS64 P3, [R12+URZ+0x13270], R3 ;  /* 0x013270030c00b5a7 */ /* 0x000ea4000806007f */
[----:B--2---:R-:W-:Y:S05]  /*fd00*/  @!P3 BRA `(.L_x_11746) ;  /* 0xfffffffc00f0b947 */ /* 0x004fea000383ffff */
[----:B------:R-:W-:Y:S05]  /*fd10*/  BRA `(.L_x_11789) ;  /* 0xffffffec00047947 */ /* 0x000fea000383ffff */
.L_x_11748:
[----:B-1----:R1:W2:Y:S02]  /*fd20*/  SYNCS.PHASECHK.TRANS64.TRYWAIT P3, [R12+URZ+0x13260], R3 ;  /* 0x013260030c0075a7 */ /* 0x0022a4000806017f */
[----:B--2---:R-:W-:Y:S05]  /*fd30*/  @!P3 NANOSLEEP.SYNCS 0x989680 ;  /* 0x009896800000b95d */ /* 0x004fea0003900000 */
[----:B------:R-:W2:Y:S02]  /*fd40*/  @!P3 SYNCS.PHASECHK.TRANS64 P3, [R12+URZ+0x13260], R3 ;  /* 0x013260030c00b5a7 */ /* 0x000ea4000806007f */
[----:B--2---:R-:W-:Y:S05]  /*fd50*/  @!P3 BRA `(.L_x_11748) ;  /* 0xfffffffc00f0b947 */ /* 0x004fea000383ffff */
[----:B------:R-:W-:Y:S05]  /*fd60*/  BRA `(.L_x_11790) ;  /* 0xffffffec000c7947 */ /* 0x000fea000383ffff */
.L_x_11755:
[----:B-1----:R1:W2:Y:S02]  /*fd70*/  SYNCS.PHASECHK.TRANS64.TRYWAIT P0, [R2+URZ+0x13270], R3 ;  /* 0x01327003020075a7 */ /* 0x0022a4000800017f */
[----:B--2---:R-:W-:Y:S05]  /*fd80*/  @!P0 NANOSLEEP.SYNCS 0x989680 ;  /* 0x009896800000895d */ /* 0x004fea0003900000 */
[----:B------:R-:W2:Y:S02]  /*fd90*/  @!P0 SYNCS.PHASECHK.TRANS64 P0, [R2+URZ+0x13270], R3 ;  /* 0x01327003020085a7 */ /* 0x000ea4000800007f */
[----:B--2---:R-:W-:Y:S05]  /*fda0*/  @!P0 BRA `(.L_x_11755) ;  /* 0xfffffffc00f08947 */ /* 0x004fea000383ffff */
[----:B------:R-:W-:Y:S05]  /*fdb0*/  BRA `(.L_x_11791) ;  /* 0xfffffff0002c7947 */ /* 0x000fea000383ffff */
.L_x_11757:
[----:B-1----:R1:W2:Y:S02]  /*fdc0*/  SYNCS.PHASECHK.TRANS64.TRYWAIT P0, [R2+URZ+0x13260], R5 ;  /* 0x01326005020075a7 */ /* 0x0022a4000800017f */
[----:B--2---:R-:W-:Y:S05]  /*fdd0*/  @!P0 NANOSLEEP.SYNCS 0x989680 ;  /* 0x009896800000895d */ /* 0x004fea0003900000 */
[----:B------:R-:W2:Y:S02]  /*fde0*/  @!P0 SYNCS.PHASECHK.TRANS64 P0, [R2+URZ+0x13260], R5 ;  /* 0x01326005020085a7 */ /* 0x000ea4000800007f */
[----:B--2---:R-:W-:Y:S05]  /*fdf0*/  @!P0 BRA `(.L_x_11757) ;  /* 0xfffffffc00f08947 */ /* 0x004fea000383ffff */
[----:B------:R-:W-:Y:S05]  /*fe00*/  BRA `(.L_x_11792) ;  /* 0xfffffff000387947 */ /* 0x000fea000383ffff */
.L_x_11763:
[----:B-1----:R1:W2:Y:S02]  /*fe10*/  SYNCS.PHASECHK.TRANS64.TRYWAIT P0, [R7+URZ+0x13220], R0 ;  /* 0x01322000070075a7 */ /* 0x0022a4000800017f */
[----:B--2---:R-:W-:Y:S05]  /*fe20*/  @!P0 NANOSLEEP.SYNCS 0x989680 ;  /* 0x009896800000895d */ /* 0x004fea0003900000 */
[----:B------:R-:W2:Y:S02]  /*fe30*/  @!P0 SYNCS.PHASECHK.TRANS64 P0, [R7+URZ+0x13220], R0 ;  /* 0x01322000070085a7 */ /* 0x000ea4000800007f */
[----:B--2---:R-:W-:Y:S05]  /*fe40*/  @!P0 BRA `(.L_x_11763) ;  /* 0xfffffffc00f08947 */ /* 0x004fea000383ffff */
[----:B------:R-:W-:Y:S05]  /*fe50*/  BRA `(.L_x_11793) ;  /* 0xfffffff400807947 */ /* 0x000fea000383ffff */
.L_x_11764:
        /* <DEDUP_REMOVED lines=11> */
.L_x_11795:
[----:B------:R-:W-:Y:S05]  /*ff10*/  BSYNC B0 ;  /* 0x0000000000007941 */ /* 0x000fea0003800000 */
.L_x_11794:
[----:B------:R-:W-:Y:S05]  /*ff20*/  BRA `(.L_x_11796) ;  /* 0xfffffff400687947 */ /* 0x000fea000383ffff */
.L_x_11767:
[----:B------:R-:W-:Y:S01]  /*ff30*/  BSSY B1, `(.L_x_11797) ;  /* 0x0000006000017945 */ /* 0x000fe20003800000 */
[----:B------:R-:W-:-:S07]  /*ff40*/  IMAD.MOV.U32 R15, RZ, RZ, -0x1 ;  /* 0xffffffffff0f7424 */ /* 0x000fce00078e00ff */
[----:B-1----:R-:W-:Y:S05]  /*ff50*/  WARPSYNC.COLLECTIVE R15, `(.L_x_11798) ;  /* 0x000000000f0c7348 */ /* 0x002fea0003c00000 */
[----:B------:R-:W-:Y:S02]  /*ff60*/  ELECT P6, UR62, PT ;  /* 0x00000000003e782f */ /* 0x000fe400038c0000 */
[----:B------:R-:W-:Y:S01]  /*ff70*/  MOV R14, UR62 ;  /* 0x0000003e000e7c02 */ /* 0x000fe20008000f00 */
[----:B-1----:R-:W-:Y:S10]  /*ff80*/  ENDCOLLECTIVE ;  /* 0x000000000000791b */ /* 0x002ff40003800000 */
.L_x_11798:
[----:B------:R-:W-:Y:S05]  /*ff90*/  BSYNC B1 ;  /* 0x0000000000017941 */ /* 0x000fea0003800000 */
.L_x_11797:
[----:B------:R-:W-:Y:S05]  /*ffa0*/  BRA `(.L_x_11799) ;  /* 0xfffffff400607947 */ /* 0x000fea000383ffff */
.L_x_11769:
[----:B-1----:R1:W2:Y:S02]  /*ffb0*/  SYNCS.PHASECHK.TRANS64.TRYWAIT P1, [R5+URZ], R4 ;  /* 0x00000004050075a7 */ /* 0x0022a4000802017f */
[----:B--2---:R-:W-:Y:S05]  /*ffc0*/  @!P1 NANOSLEEP.SYNCS 0x989680 ;  /* 0x009896800000995d */ /* 0x004fea0003900000 */
[----:B------:R-:W2:Y:S02]  /*ffd0*/  @!P1 SYNCS.PHASECHK.TRANS64 P1, [R5+URZ], R4 ;  /* 0x00000004050095a7 */ /* 0x000ea4000802007f */
[----:B--2---:R-:W-:Y:S05]  /*ffe0*/  @!P1 BRA `(.L_x_11769) ;  /* 0xfffffffc00f09947 */ /* 0x004fea000383ffff */
[----:B------:R-:W-:Y:S05]  /*fff0*/  BRA `(.L_x_11800) ;  /* 0xfffffff400907947 */ /* 0x000fea000383ffff */
.L_x_11770:
[----:B--2---:R2:W3:Y:S02]  /*10000*/  SYNCS.PHASECHK.TRANS64.TRYWAIT P1, [R3+URZ], R0 ;  /* 0x00000000030075a7 */ /* 0x0044e4000802017f */
[----:B---3--:R-:W-:Y:S05]  /*10010*/  @!P1 NANOSLEEP.SYNCS 0x989680 ;  /* 0x009896800000995d */ /* 0x008fea0003900000 */
[----:B------:R-:W3:Y:S02]  /*10020*/  @!P1 SYNCS.PHASECHK.TRANS64 P1, [R3+URZ], R0 ;  /* 0x00000000030095a7 */ /* 0x000ee4000802007f */
[----:B---3--:R-:W-:Y:S05]  /*10030*/  @!P1 BRA `(.L_x_11770) ;  /* 0xfffffffc00f09947 */ /* 0x008fea000383ffff */
[----:B------:R-:W-:Y:S05]  /*10040*/  BRA `(.L_x_11801) ;  /* 0xfffffff400847947 */ /* 0x000fea000383ffff */
.L_x_11772:
[----:B--2---:R2:W3:Y:S02]  /*10050*/  SYNCS.PHASECHK.TRANS64.TRYWAIT P1, [R3+URZ+0x13260], R4 ;  /* 0x01326004030075a7 */ /* 0x0044e4000802017f */
[----:B---3--:R-:W-:Y:S05]  /*10060*/  @!P1 NANOSLEEP.SYNCS 0x989680 ;  /* 0x009896800000995d */ /* 0x008fea0003900000 */
[----:B------:R-:W3:Y:S02]  /*10070*/  @!P1 SYNCS.PHASECHK.TRANS64 P1, [R3+URZ+0x13260], R4 ;  /* 0x01326004030095a7 */ /* 0x000ee4000802007f */
[----:B---3--:R-:W-:Y:S05]  /*10080*/  @!P1 BRA `(.L_x_11772) ;  /* 0xfffffffc00f09947 */ /* 0x008fea000383ffff */
[----:B------:R-:W-:Y:S05]  /*10090*/  BRA `(.L_x_11802) ;  /* 0xfffffff400847947 */ /* 0x000fea000383ffff */
.L_x_11774:
[----:B-1----:R1:W3:Y:S02]  /*100a0*/  SYNCS.PHASECHK.TRANS64.TRYWAIT P1, [R5+URZ+0x13260], R0 ;  /* 0x01326000050075a7 */ /* 0x0022e4000802017f */
[----:B---3--:R-:W-:Y:S05]  /*100b0*/  @!P1 NANOSLEEP.SYNCS 0x989680 ;  /* 0x009896800000995d */ /* 0x008fea0003900000 */
[----:B------:R-:W3:Y:S02]  /*100c0*/  @!P1 SYNCS.PHASECHK.TRANS64 P1, [R5+URZ+0x13260], R0 ;  /* 0x01326000050095a7 */ /* 0x000ee4000802007f */
[----:B---3--:R-:W-:Y:S05]  /*100d0*/  @!P1 BRA `(.L_x_11774) ;  /* 0xfffffffc00f09947 */ /* 0x008fea000383ffff */
[----:B------:R-:W-:Y:S05]  /*100e0*/  BRA `(.L_x_11803) ;  /* 0xfffffff400847947 */ /* 0x000fea000383ffff */
.L_x_11776:
[----:B---3--:R3:W4:Y:S02]  /*100f0*/  SYNCS.PHASECHK.TRANS64.TRYWAIT P0, [R3+URZ+0x13280], R4 ;  /* 0x01328004030075a7 */ /* 0x008724000800017f */
[----:B----4-:R-:W-:Y:S05]  /*10100*/  @!P0 NANOSLEEP.SYNCS 0x989680 ;  /* 0x009896800000895d */ /* 0x010fea0003900000 */
[----:B------:R-:W4:Y:S02]  /*10110*/  @!P0 SYNCS.PHASECHK.TRANS64 P0, [R3+URZ+0x13280], R4 ;  /* 0x01328004030085a7 */ /* 0x000f24000800007f */
[----:B----4-:R-:W-:Y:S05]  /*10120*/  @!P0 BRA `(.L_x_11776) ;  /* 0xfffffffc00f08947 */ /* 0x010fea000383ffff */
[----:B------:R-:W-:Y:S05]  /*10130*/  BRA `(.L_x_11777) ;  /* 0xfffffff400807947 */ /* 0x000fea000383ffff */
.L_x_11804:
        /* <DEDUP_REMOVED lines=12> */
.L_x_12377:


//--------------------- .text._ZN7cutlass13device_kernelIN5flash11enable_sm90INS1_16FlashAttnFwdSm90INS1_25CollectiveMainloopFwdSm90ILi2EN4cute5tupleIJNS5_1CILi1EEES8_S8_EEENS6_IJNS7_ILi192EEENS7_ILi160EEENS7_ILi64EEEEEELi64ENS_12float_e4m3_tEfNS_4arch4Sm90ELb1ELb0ELb1ELb1ELb0ELb0ELb0ELb1ELb1ELb0ELb0ELb0EEENS1_21CollectiveEpilogueFwdINS6_IJSA_SC_SB_EEES9_NS_10bfloat16_tESG_Li384ELb1ELb0ELb0ELb1EEENS1_36VarlenDynamicPersistentTileSchedulerILi192ELi160ELi384ELi128ELb0ELb0ELb1ELb1ELb1ELb1EEEEEEEEEvNT_6ParamsE --------------------------
	.section	.text._ZN7cutlass13device_kernelIN5flash11enable_sm90INS1_16FlashAttnFwdSm90INS1_25CollectiveMainloopFwdSm90ILi2EN4cute5tupleIJNS5_1CILi1EEES8_S8_EEENS6_IJNS7_ILi192EEENS7_ILi160EEENS7_ILi64EEEEEELi64ENS_12float_e4m3_tEfNS_4arch4Sm90ELb1ELb0ELb1ELb1ELb0ELb0ELb0ELb1ELb1ELb0ELb0ELb0EEENS1_21CollectiveEpilogueFwdINS6_IJSA_SC_SB_EEES9_NS_10bfloat16_tESG_Li384ELb1ELb0ELb0ELb1EEENS1_36VarlenDynamicPersistentTileSchedulerILi192ELi160ELi384ELi128ELb0ELb0ELb1ELb1ELb1ELb1EEEEEEEEEvNT_6ParamsE,"ax",@progbits
	.align	128
.text._ZN7cutlass13device_kernelIN5flash11enable_sm90INS1_16FlashAttnFwdSm90INS1_25CollectiveMainloopFwdSm90ILi2EN4cute5tupleIJNS5_1CILi1EEES8_S8_EEENS6_IJNS7_ILi192EEENS7_ILi160EEENS7_ILi64EEEEEELi64ENS_12float_e4m3_tEfNS_4arch4Sm90ELb1ELb0ELb1ELb1ELb0ELb0ELb0ELb1ELb1ELb0ELb0ELb0EEENS1_21CollectiveEpilogueFwdINS6_IJSA_SC_SB_EEES9_NS_10bfloat16_tESG_Li384ELb1ELb0ELb0ELb1EEENS1_36VarlenDynamicPersistentTileSchedulerILi192ELi160ELi384ELi128ELb0ELb0ELb1ELb1ELb1ELb1EEEEEEEEEvNT_6ParamsE:
        .type           _ZN7cutlass13device_kernelIN5flash11enable_sm90INS1_16FlashAttnFwdSm90INS1_25CollectiveMainloopFwdSm90ILi2EN4cute5tupleIJNS5_1CILi1EEES8_S8_EEENS6_IJNS7_ILi192EEENS7_ILi160EEENS7_ILi64EEEEEELi64ENS_12float_e4m3_tEfNS_4arch4Sm90ELb1ELb0ELb1ELb1ELb0ELb0ELb0ELb1ELb1ELb0ELb0ELb0EEENS1_21CollectiveEpilogueFwdINS6_IJSA_SC_SB_EEES9_NS_10bfloat16_tESG_Li384ELb1ELb0ELb0ELb1EEENS1_36VarlenDynamicPersistentTileSchedulerILi192ELi160ELi384ELi128ELb0ELb0ELb1ELb1ELb1ELb1EEEEEEEEEvNT_6ParamsE,@function
        .size           _ZN7cutlass13device_kernelIN5flash11enable_sm90INS1_16FlashAttnFwdSm90INS1_25CollectiveMainloopFwdSm90ILi2EN4cute5tupleIJNS5_1CILi1EEES8_S8_EEENS6_IJNS7_ILi192EEENS7_ILi160EEENS7_ILi64EEEEEELi64ENS_12float_e4m3_tEfNS_4arch4Sm90ELb1ELb0ELb1ELb1ELb0ELb0ELb0ELb1ELb1ELb0ELb0ELb0EEENS1_21CollectiveEpilogueFwdINS6_IJSA_SC_SB_EEES9_NS_10bfloat16_tESG_Li384ELb1ELb0ELb0ELb1EEENS1_36VarlenDynamicPersistentTileSchedulerILi192ELi160ELi384ELi128ELb0ELb0ELb1ELb1ELb1ELb1EEEEEEEEEvNT_6ParamsE,(.L_x_12378 - _ZN7cutlass13device_kernelIN5flash11enable_sm90INS1_16FlashAttnFwdSm90INS1_25CollectiveMainloopFwdSm90ILi2EN4cute5tupleIJNS5_1CILi1EEES8_S8_EEENS6_IJNS7_ILi192EEENS7_ILi160EEENS7_ILi64EEEEEELi64ENS_12float_e4m3_tEfNS_4arch4Sm90ELb1ELb0ELb1ELb1ELb0ELb0ELb0ELb1ELb1ELb0ELb0ELb0EEENS1_21CollectiveEpilogueFwdINS6_IJSA_SC_SB_EEES9_NS_10bfloat16_tESG_Li384ELb1ELb0ELb0ELb1EEENS1_36VarlenDynamicPersistentTileSchedulerILi192ELi160ELi384ELi128ELb0ELb0ELb1ELb1ELb1ELb1EEEEEEEEEvNT_6ParamsE)
        .other          _ZN7cutlass13device_kernelIN5flash11enable_sm90INS1_16FlashAttnFwdSm90INS1_25CollectiveMainloopFwdSm90ILi2EN4cute5tupleIJNS5_1CILi1EEES8_S8_EEENS6_IJNS7_ILi192EEENS7_ILi160EEENS7_ILi64EEEEEELi64ENS_12float_e4m3_tEfNS_4arch4Sm90ELb1ELb0ELb1ELb1ELb0ELb0ELb0ELb1ELb1ELb0ELb0ELb0EEENS1_21CollectiveEpilogueFwdINS6_IJSA_SC_SB_EEES9_NS_10bfloat16_tESG_Li384ELb1ELb0ELb0ELb1EEENS1_36VarlenDynamicPersistentTileSchedulerILi192ELi160ELi384ELi128ELb0ELb0ELb1ELb1ELb1ELb1EEEEEEEEEvNT_6ParamsE,@"STO_CUDA_ENTRY STV_DEFAULT"
_ZN7cutlass13device_kernelIN5flash11enable_sm90INS1_16FlashAttnFwdSm90INS1_25CollectiveMainloopFwdSm90ILi2EN4cute5tupleIJNS5_1CILi1EEES8_S8_EEENS6_IJNS7_ILi192EEENS7_ILi160EEENS7_ILi64EEEEEELi64ENS_12float_e4m3_tEfNS_4arch4Sm90ELb1ELb0ELb1ELb1ELb0ELb0ELb0ELb1ELb1ELb0ELb0ELb0EEENS1_21CollectiveEpilogueFwdINS6_IJSA_SC_SB_EEES9_NS_10bfloat16_tESG_Li384ELb1ELb0ELb0ELb1EEENS1_36VarlenDynamicPersistentTileSchedulerILi192ELi160ELi384ELi128ELb0ELb0ELb1ELb1ELb1ELb1EEEEEEEEEvNT_6ParamsE:
        /* <DEDUP_REMOVED lines=21> */
.L_x_11806:
[----:B------:R-:W-:Y:S05]  /*0150*/  BSYNC B0 ;  /* 0x0000000000007941 */ /* 0x000fea0003800000 */
.L_x_11805:
        /* <DEDUP_REMOVED lines=41> */
.L_x_11807:
        /* <DEDUP_REMOVED lines=22> */
.L_x_11808:
        /* <DEDUP_REMOVED lines=18> */
.L_x_11809:
        /* <DEDUP_REMOVED lines=22> */
.L_x_11810:
        /* <DEDUP_REMOVED lines=22> */
.L_x_11811:
[----:B------:R-:W-:Y:S01]  /*0930*/  PLOP3.LUT P0, PT, PT, PT, UP0, 0x80, 0x0 ;  /* 0x000000000000781c */ /* 0x000fe20003f0f008 */
[----:B------:R-:W-:Y:S01]  /*0940*/  UMOV UR40, 0x1 ;  /* 0x0000000100287882 */ /* 0x000fe20000000000 */
[----:B------:R-:W-:Y:S01]  /*0950*/  NOP ;  /* 0x0000000000007918 */ /* 0x000fe20000000000 */
[----:B------:R-:W-:Y:S01]  /*0960*/  USEL UR40, UR40, 0x2, !UP0 ;  /* 0x0000000228287887 */ /* 0x000fe2000c000000 */
[----:B------:R-:W-:Y:S01]  /*0970*/  ULDC.64 UR52, c[0x0][0x208] ;  /* 0x0000820000347ab9 */ /* 0x000fe20000000a00 */
[----:B012-4-:R-:W-:Y:S08]  /*0980*/  BAR.SYNC.DEFER_BLOCKING 0x0 ;  /* 0x0000000000007b1d */ /* 0x017ff00000010000 */
[----:B------:R-:W-:Y:S05]  /*0990*/  @!P0 BRA `(.L_x_11812) ;  /* 0x000000cc00c48947 */ /* 0x000fea0003800000 */
.L_x_11813:
        /* <DEDUP_REMOVED lines=24> */
[-C--:B------:R-:W-:Y:S02]  /*0b20*/  LEA.HI R2, R0, R12.reuse, RZ, 0x4 ;  /* 0x0000000c00027211 */ /* 0x080fe400078f20ff */
[----:B------:R-:W-:Y:S02]  /*0b30*/  LOP3.LUT R23, R156, 0xffffff80, RZ, 0xc0, !PT ;  /* 0xffffff809c177812 */ /* 0x000fe400078ec0ff */
[----:B------:R-:W-:Y:S02]  /*0b40*/  LEA.HI R3, R0, R12, RZ, 0x5 ;  /* 0x0000000c00037211 */ /* 0x000fe400078f28ff */
[----:B------:R-:W-:Y:S01]  /*0b50*/  SHF.R.S32.HI R5, RZ, 0x4, R2 ;  /* 0x00000004ff057819 */ /* 0x000fe20000011402 */
[----:B------:R-:W-:Y:S01]  /*0b60*/  IMAD.IADD R23, R12, 0x1, -R23 ;  /* 0x000000010c177824 */ /* 0x000fe200078e0a17 */
[----:B------:R-:W-:Y:S01]  /*0b70*/  SHF.R.S32.HI R156, RZ, 0x7, R156 ;  /* 0x00000007ff9c7819 */ /* 0x000fe2000001149c */
[----:B------:R-:W-:Y:S01]  /*0b80*/  IMAD.SHL.U32 R4, R3, 0x20, RZ ;  /* 0x0000002003047824 */ /* 0x000fe200078e00ff */
[----:B------:R-:W-:-:S02]  /*0b90*/  LOP3.LUT R3, R2, 0x3fffff0, RZ, 0xc0, !PT ;  /* 0x03fffff002037812 */ /* 0x000fc400078ec0ff */
[----:B------:R-:W-:Y:S01]  /*0ba0*/  SHF.R.S32.HI R8, RZ, 0x1f, R23 ;  /* 0x0000001fff087819 */ /* 0x000fe20000011417 */
[----:B------:R-:W-:Y:S01]  /*0bb0*/  IMAD.HI R6, R156, 0x55555556, RZ ;  /* 0x555555569c067827 */ /* 0x000fe200078e02ff */
[----:B------:R-:W-:Y:S02]  /*0bc0*/  LEA.HI R2, R2, R5, RZ, 0x1 ;  /* 0x0000000502027211 */ /* 0x000fe400078f08ff */
[----:B------:R-:W-:Y:S01]  /*0bd0*/  LEA.HI R9, R8, R23, RZ, 0x2 ;  /* 0x0000001708097211 */ /* 0x000fe200078f10ff */
[----:B------:R-:W-:Y:S01]  /*0be0*/  IMAD.IADD R3, R12, 0x1, -R3 ;  /* 0x000000010c037824 */ /* 0x000fe200078e0a03 */
[----:B------:R-:W-:Y:S02]  /*0bf0*/  LOP3.LUT R4, R4, 0xfffffc00, RZ, 0xc0, !PT ;  /* 0xfffffc0004047812 */ /* 0x000fe400078ec0ff */
        /* <DEDUP_REMOVED lines=19> */
[----:B------:R-:W-:Y:S01]  /*0d30*/  IMAD.IADD R18, R23, 0x1, -R18 ;  /* 0x0000000117127824 */ /* 0x000fe200078e0a12 */
[----:B------:R-:W-:Y:S01]  /*0d40*/  LEA R19, R7, R8, 0x6 ;  /* 0x0000000807137211 */ /* 0x000fe200078e30ff */
[----:B------:R-:W-:-:S07]  /*0d50*/  IMAD.SHL.U32 R22, R2, 0x8, RZ ;  /* 0x0000000802167824 */ /* 0x000fce00078e00ff */
.L_x_11870:
        /* <DEDUP_REMOVED lines=51> */
.L_x_11814:
[----:B------:R-:W-:Y:S01]  /*1090*/  UMOV UR41, UR50 ;  /* 0x0000003200297c82 */ /* 0x000fe20008000000 */
[----:B------:R-:W-:Y:S01]  /*10a0*/  UMOV UR42, UR43 ;  /* 0x0000002b002a7c82 */ /* 0x000fe20008000000 */
[----:B------:R-:W-:Y:S05]  /*10b0*/  @!P1 BRA `(.L_x_11815) ;  /* 0x00000000001c9947 */ /* 0x000fea0003800000 */
[----:B------:R-:W-:-:S04]  /*10c0*/  ULEA UR4, UP0, UR38, UR8, 0x2 ;  /* 0x0000000826047291 */ /* 0x000fc8000f80103f */
[----:B------:R-:W-:Y:S02]  /*10d0*/  ULEA.HI.X UR5, UR38, UR9, UR39, 0x2, UP0 ;  /* 0x0000000926057291 */ /* 0x000fe400080f1427 */
[----:B------:R-:W-:-:S04]  /*10e0*/  IMAD.U32 R2, RZ, RZ, UR4 ;  /* 0x00000004ff027e24 */ /* 0x000fc8000f8e00ff */
[----:B------:R-:W-:-:S05]  /*10f0*/  MOV R3, UR5 ;  /* 0x0000000500037c02 */ /* 0x000fca0008000f00 */
[----:B------:R-:W2:Y:S02]  /*1100*/  LDG.E R2, desc[UR52][R2.64] ;  /* 0x0000003402027981 */ /* 0x000ea4000c1e1900 */
[----:B--2---:R-:W-:Y:S01]  /*1110*/  R2UR UR6, R2 ;  /* 0x00000000020672ca */ /* 0x004fe200000e0000 */
[----:B------:R-:W-:-:S14]  /*1120*/  BRA `(.L_x_11816) ;  /* 0x0000000000347947 */ /* 0x000fdc0003800000 */
.L_x_11815:
        /* <DEDUP_REMOVED lines=13> */
.L_x_11816:
        /* <DEDUP_REMOVED lines=8> */
[----:B------:R-:W-:Y:S01]  /*1280*/  UIMAD UR6, UR50, 0xc0, UR5 ;  /* 0x000000c0320678a4 */ /* 0x000fe2000f8e0205 */
        /* <DEDUP_REMOVED lines=17> */
[----:B------:R-:W-:Y:S01]  /*13a0*/  CS2R R56, SRZ ;  /* 0x0000000000387805 */ /* 0x000fe2000001ff00 */
[----:B------:R-:W-:Y:S01]  /*13b0*/  IMAD.MOV.U32 R34, RZ, RZ, RZ ;  /* 0x000000ffff227224 */ /* 0x000fe200078e00ff */
        /* <DEDUP_REMOVED lines=10> */
[----:B------:R-:W-:Y:S01]  /*1460*/  PLOP3.LUT P1, PT, PT, PT, UP1, 0x80, 0x0 ;  /* 0x000000000000781c */ /* 0x000fe20003f2f018 */
[----:B------:R-:W-:-:S12]  /*1470*/  @UP0 USHF.R.U32.HI UR43, URZ, UR6, UR5 ;  /* 0x000000063f2b0299 */ /* 0x000fd80008011605 */
[----:B------:R-:W-:Y:S05]  /*1480*/  @!P1 BRA `(.L_x_11817) ;  /* 0x000000a400cc9947 */ /* 0x000fea0003800000 */
        /* <DEDUP_REMOVED lines=31> */
.L_x_11818:
        /* <DEDUP_REMOVED lines=47> */
[----:B------:R-:W-:Y:S01]  /*1970*/  MOV R6, UR4 ;  /* 0x0000000400067c02 */ /* 0x000fe20008000f00 */
[----:B------:R-:W-:-:S03]  /*1980*/  ULDC UR4, c[0x0][0x9d8] ;  /* 0x0002760000047ab9 */ /* 0x000fc60000000800 */
[----:B------:R-:W-:-:S04]  /*1990*/  SHF.L.U32 R6, R6, 0x1f, RZ ;  /* 0x0000001f06067819 */ /* 0x000fc800000006ff */
[----:B------:R-:W0:Y:S01]  /*19a0*/  SYNCS.PHASECHK.TRANS64.TRYWAIT P1, [UR45+0x13200], R6 ;  /* 0x01320006ff0075a7 */ /* 0x000e22000802016d */
[----:B--2---:R-:W-:-:S04]  /*19b0*/  FMUL.FTZ R0, R7, R0 ;  /* 0x0000000007007220 */ /* 0x004fc80000410000 */
[----:B------:R-:W-:Y:S01]  /*19c0*/  FMUL.FTZ R0, R0, UR4 ;  /* 0x0000000400007c20 */ /* 0x000fe20008410000 */
[----:B0-----:R-:W-:Y:S06]  /*19d0*/  @!P1 BRA `(.L_x_11819) ;  /* 0x0000010000c09947 */ /* 0x001fec0003800000 */
.L_x_11957:
[----:B------:R-:W-:Y:S05]  /*19e0*/  @!P0 BRA `(.L_x_11820) ;  /* 0x0000000000048947 */ /* 0x000fea0003800000 */
[----:B------:R-:W-:Y:S01]  /*19f0*/  BPT.TRAP 0x1 ;  /* 0x000000040000795c */ /* 0x000fe20000300000 */
.L_x_11820:
[----:B------:R-:W-:Y:S02]  /*1a00*/  IMAD.U32 R2, RZ, RZ, UR37 ;  /* 0x00000025ff027e24 */ /* 0x000fe4000f8e00ff */
[----:B0-----:R-:W-:-:S03]  /*1a10*/  IMAD.U32 R3, RZ, RZ, UR36 ;  /* 0x00000024ff037e24 */ /* 0x001fc6000f8e00ff */
[----:B------:R-:W-:Y:S02]  /*1a20*/  LEA R2, R2, UR45, 0x3 ;  /* 0x0000002d02027c11 */ /* 0x000fe4000f8e18ff */
[----:B------:R-:W-:-:S04]  /*1a30*/  SHF.L.U32 R3, R3, 0x1f, RZ ;  /* 0x0000001f03037819 */ /* 0x000fc800000006ff */
[----:B------:R0:W1:Y:S01]  /*1a40*/  SYNCS.PHASECHK.TRANS64.TRYWAIT P1, [R2+URZ+0x13230], R3 ;  /* 0x01323003020075a7 */ /* 0x000062000802017f */
[----:B------:R-:W-:Y:S05]  /*1a50*/  @!P0 BRA `(.L_x_11821) ;  /* 0x0000000000048947 */ /* 0x000fea0003800000 */
[----:B------:R-:W-:Y:S01]  /*1a60*/  BPT.TRAP 0x1 ;  /* 0x000000040000795c */ /* 0x000fe20000300000 */
.L_x_11821:
[----:B-1----:R-:W-:Y:S05]  /*1a70*/  @P1 BRA `(.L_x_11822) ;  /* 0x0000000000081947 */ /* 0x002fea0003800000 */
[----:B------:R-:W1:Y:S02]  /*1a80*/  SYNCS.PHASECHK.TRANS64.TRYWAIT P1, [R2+URZ+0x13230], R3 ;  /* 0x01323003020075a7 */ /* 0x000e64000802017f */
[----:B-1----:R-:W-:Y:S05]  /*1a90*/  @!P1 BRA `(.L_x_11823) ;  /* 0x0000010000a89947 */ /* 0x002fea0003800000 */
.L_x_11822:
        /* <DEDUP_REMOVED lines=14> */
[----:B------:R-:W-:Y:S01]  /*1b80*/  UIADD3 UR7, UR8, 0x2, URZ ;  /* 0x0000000208077890 */ /* 0x000fe2000fffe03f */
[----:B------:R-:W-:Y:S01]  /*1b90*/  ULDC UR20, c[0x0][0x988] ;  /* 0x0002620000147ab9 */ /* 0x000fe20000000800 */
[----:B------:R-:W-:-:S06]  /*1ba0*/  UIADD3 UR23, UR51, -0x2, URZ ;  /* 0xfffffffe33177890 */ /* 0x000fcc000fffe03f */
        /* <DEDUP_REMOVED lines=45> */
[----:B------:R-:W2:Y:S01]  /*1e80*/  MUFU.TANH R51, R51 ;  /* 0x0000003300337308 */ /* 0x000ea20000002400 */
[----:B------:R-:W-:Y:S01]  /*1e90*/  UMOV UR7, 0x80000020 ;  /* 0x8000002000077882 */ /* 0x000fe20000000000 */
        /* <DEDUP_REMOVED lines=12> */
[----:B------:R-:W1:Y:S08]  /*1f60*/  MUFU.TANH R53, R53 ;  /* 0x0000003500357308 */ /* 0x000e700000002400 */
        /* <DEDUP_REMOVED lines=37> */
[----:B------:R-:W-:Y:S02]  /*21c0*/  IMAD.U32 R80, RZ, RZ, UR50 ;  /* 0x00000032ff507e24 */ /* 0x000fe4000f8e00ff */
[C---:B------:R-:W-:Y:S01]  /*21d0*/  FMUL.FTZ R45, R0.reuse, R77 ;  /* 0x0000004d002d7220 */ /* 0x040fe20000410000 */
[----:B------:R-:W-:Y:S01]  /*21e0*/  FMUL.FTZ R48, R0, R84 ;  /* 0x0000005400307220 */ /* 0x000fe20000410000 */
[----:B------:R-:W-:Y:S01]  /*21f0*/  QGMMA.64x32x32.F32.E4M3.E4M3 R56, gdesc[UR4], R56, gsb0 ;  /* 0x00600000043879f3 */ /* 0x000fe20008000838 */
[----:B------:R-:W-:Y:S01]  /*2200*/  UIMAD UR6, UR51, -0xa0, UR48 ;  /* 0xffffff60330678a4 */ /* 0x000fe2000f8e0230 */
[----:B------:R-:W-:Y:S02]  /*2210*/  IMAD R80, R80, 0xc0, R19 ;  /* 0x000000c050507824 */ /* 0x000fe400078e0213 */
[C---:B------:R-:W-:Y:S01]  /*2220*/  FMUL.FTZ R44, R0.reuse, R76 ;  /* 0x0000004c002c7220 */ /* 0x040fe20000410000 */
[C---:B------:R-:W-:Y:S01]  /*2230*/  FMUL.FTZ R108, R0.reuse, R86 ;  /* 0x00000056006c7220 */ /* 0x040fe20000410000 */
[----:B------:R-:W-:Y:S01]  /*2240*/  UIADD3 UR7, -UR49, 0xa1, UR6 ;  /* 0x000000a131077890 */ /* 0x000fe2000fffe106 */
[C---:B------:R-:W-:Y:S01]  /*2250*/  FMUL.FTZ R49, R0.reuse, R85 ;  /* 0x0000005500317220 */ /* 0x040fe20000410000 */
[----:B------:R-:W-:Y:S01]  /*2260*/  UIADD3 UR6, UR6, 0xa0, URZ ;  /* 0x000000a006067890 */ /* 0x000fe2000fffe03f */
[C---:B------:R-:W-:Y:S01]  /*2270*/  FMUL.FTZ R43, R0.reuse, R73 ;  /* 0x00000049002b7220 */ /* 0x040fe20000410000 */
[C---:B------:R-:W-:Y:S01]  /*2280*/  FMUL.FTZ R73, R0.reuse, R74 ;  /* 0x0000004a00497220 */ /* 0x040fe20000410000 */
[----:B------:R-:W-:Y:S01]  /*2290*/  FMUL.FTZ R103, R0, R78 ;  /* 0x0000004e00677220 */ /* 0x000fe20000410000 */
[----:B------:R-:W-:Y:S01]  /*22a0*/  IMAD.U32 R83, RZ, RZ, UR7 ;  /* 0x00000007ff537e24 */ /* 0x000fe2000f8e00ff */
[----:B------:R-:W-:Y:S01]  /*22b0*/  UMOV UR7, 0x80000020 ;  /* 0x8000002000077882 */ /* 0x000fe20000000000 */
[----:B------:R-:W-:Y:S01]  /*22c0*/  IMAD.U32 R77, RZ, RZ, UR6 ;  /* 0x00000006ff4d7e24 */ /* 0x000fe2000f8e00ff */
[----:B------:R-:W-:Y:S01]  /*22d0*/  UIADD3 UR6, UR12, 0x202, URZ ;  /* 0x000002020c067890 */ /* 0x000fe2000fffe03f */
[C---:B------:R-:W-:Y:S01]  /*22e0*/  IMAD R83, R18.reuse, -0x2, R83 ;  /* 0xfffffffe12537824 */ /* 0x040fe200078e0253 */
[----:B------:R-:W5:Y:S01]  /*22f0*/  MUFU.TANH R101, R101 ;  /* 0x0000006500657308 */ /* 0x000f620000002400 */
[----:B------:R-:W-:-:S02]  /*2300*/  IMAD R84, R18, -0x2, R77 ;  /* 0xfffffffe12547824 */ /* 0x000fc400078e024d */
[C---:B------:R-:W-:Y:S01]  /*2310*/  FMUL.FTZ R78, R0.reuse, R82 ;  /* 0x00000052004e7220 */ /* 0x040fe20000410000 */
[C---:B------:R-:W-:Y:S01]  /*2320*/  FMUL.FTZ R42, R0.reuse, R72 ;  /* 0x00000048002a7220 */ /* 0x040fe20000410000 */
[----:B------:R-:W-:Y:S01]  /*2330*/  IADD3 R77, R83, 0x8, R80 ;  /* 0x00000008534d7810 */ /* 0x000fe20007ffe050 */
[C---:B------:R-:W-:Y:S01]  /*2340*/  FMUL.FTZ R72, R0.reuse, R75 ;  /* 0x0000004b00487220 */ /* 0x040fe20000410000 */
[C---:B------:R-:W-:Y:S01]  /*2350*/  FMUL.FTZ R47, R0.reuse, R81 ;  /* 0x00000051002f7220 */ /* 0x040fe20000410000 */
[----:B------:R-:W-:Y:S01]  /*2360*/  FMUL.FTZ R75, R0, R79 ;  /* 0x0000004f004b7220 */ /* 0x000fe20000410000 */
[----:B------:R-:W-:Y:S01]  /*2370*/  VIMNMX R76, R84, R77, PT ;  /* 0x0000004d544c7248 */ /* 0x000fe20003fe0100 */
[----:B------:R-:W5:Y:S01]  /*2380*/  MUFU.TANH R73, R73 ;  /* 0x0000004900497308 */ /* 0x000f620000002400 */
[----:B------:R-:W-:Y:S02]  /*2390*/  FMUL.FTZ R87, R0, R87 ;  /* 0x0000005700577220 */ /* 0x000fe40000410000 */
[----:B------:R-:W-:-:S02]  /*23a0*/  ISETP.GT.AND P3, PT, R76, RZ, PT ;  /* 0x000000ff4c00720c */ /* 0x000fc40003f64270 */
[C---:B------:R-:W-:Y:S02]  /*23b0*/  ISETP.GT.AND P4, PT, R76.reuse, 0x1, PT ;  /* 0x000000014c00780c */ /* 0x040fe40003f84270 */
[----:B------:R-:W-:Y:S01]  /*23c0*/  ISETP.GT.AND P5, PT, R76, 0x8, PT ;  /* 0x000000084c00780c */ /* 0x000fe20003fa4270 */
[----:B------:R-:W5:Y:S01]  /*23d0*/  MUFU.TANH R72, R72 ;  /* 0x0000004800487308 */ /* 0x000f620000002400 */
[----:B--2---:R-:W-:Y:S02]  /*23e0*/  FSEL R90, R51, -INF , P3 ;  /* 0xff800000335a7808 */ /* 0x004fe40001800000 */
[----:B0-----:R-:W-:Y:S02]  /*23f0*/  FSEL R92, R52, -INF , P4 ;  /* 0xff800000345c7808 */ /* 0x001fe40002000000 */
[----:B-1----:R-:W-:Y:S02]  /*2400*/  FSEL R96, R53, -INF , P5 ;  /* 0xff80000035607808 */ /* 0x002fe40002800000 */
[----:B------:R-:W-:Y:S01]  /*2410*/  ISETP.GT.AND P2, PT, R76, 0x9, PT ;  /* 0x000000094c00780c */ /* 0x000fe20003f44270 */
[----:B------:R-:W0:Y:S01]  /*2420*/  MUFU.TANH R103, R103 ;  /* 0x0000006700677308 */ /* 0x000e220000002400 */
[----:B------:R-:W-:-:S02]  /*2430*/  FMNMX.FTZ R53, R90, R92, !PT ;  /* 0x0000005c5a357209 */ /* 0x000fc40007810000 */
[----:B------:R-:W-:Y:S02]  /*2440*/  ISETP.GT.AND P3, PT, R76, 0x10, PT ;  /* 0x000000104c00780c */ /* 0x000fe40003f64270 */
[----:B---3--:R-:W-:Y:S02]  /*2450*/  FSEL R100, R54, -INF , P2 ;  /* 0xff80000036647808 */ /* 0x008fe40001000000 */
[----:B------:R-:W-:Y:S01]  /*2460*/  FMNMX.FTZ R53, R96, R53, !PT ;  /* 0x0000003560357209 */ /* 0x000fe20007810000 */
[----:B------:R-:W1:Y:S01]  /*2470*/  MUFU.TANH R75, R75 ;  /* 0x0000004b004b7308 */ /* 0x000e620000002400 */
[----:B------:R-:W-:Y:S02]  /*2480*/  ISETP.GT.AND P4, PT, R76, 0x11, PT ;  /* 0x000000114c00780c */ /* 0x000fe40003f84270 */
[----:B----4-:R-:W-:Y:S02]  /*2490*/  FSEL R104, R104, -INF , P3 ;  /* 0xff80000068687808 */ /* 0x010fe40001800000 */
[----:B------:R-:W-:-:S02]  /*24a0*/  FMNMX.FTZ R53, R100, R53, !PT ;  /* 0x0000003564357209 */ /* 0x000fc40007810000 */
[----:B------:R-:W-:Y:S01]  /*24b0*/  ISETP.GT.AND P2, PT, R76, 0x18, PT ;  /* 0x000000184c00780c */ /* 0x000fe20003f44270 */
[----:B------:R-:W2:Y:S01]  /*24c0*/  MUFU.TANH R78, R78 ;  /* 0x0000004e004e7308 */ /* 0x000ea20000002400 */
[----:B-----5:R-:W-:Y:S01]  /*24d0*/  FSEL R102, R105, -INF , P4 ;  /* 0xff80000069667808 */ /* 0x020fe20002000000 */
[----:B------:R-:W-:Y:S02]  /*24e0*/  WARPGROUP.DEPBAR.LE gsb0, 0x0 ;  /* 0x00008000000079c5 */ /* 0x000fe40000010000 */
[----:B------:R-:W-:Y:S01]  /*24f0*/  WARPGROUP.ARRIVE ;  /* 0x00000000000079c5 */ /* 0x000fe20000000000 */
[----:B------:R-:W-:Y:S01]  /*2500*/  FMNMX.FTZ R53, R104, R53, !PT ;  /* 0x0000003568357209 */ /* 0x000fe20007810000 */
[----:B------:R-:W-:Y:S01]  /*2510*/  FMUL.FTZ R67, R0, R67 ;  /* 0x0000004300437220 */ /* 0x000fe20000410000 */
[----:B------:R-:W-:Y:S01]  /*2520*/  ISETP.GT.AND P3, PT, R76, 0x19, PT ;  /* 0x000000194c00780c */ /* 0x000fe20003f64270 */
[----:B------:R-:W3:Y:S01]  /*2530*/  MUFU.TANH R109, R109 ;  /* 0x0000006d006d7308 */ /* 0x000ee20000002400 */
[----:B------:R-:W-:Y:S01]  /*2540*/  FSEL R106, R106, -INF , P2 ;  /* 0xff8000006a6a7808 */ /* 0x000fe20001000000 */
[----:B------:R-:W-:Y:S01]  /*2550*/  QGMMA.64x32x32.F32.E4M3.E4M3 R24, gdesc[UR4], R24, gsb0 ;  /* 0x00600000041879f3 */ /* 0x000fe20008000818 */
[----:B------:R-:W-:Y:S01]  /*2560*/  FMNMX.FTZ R53, R102, R53, !PT ;  /* 0x0000003566357209 */ /* 0x000fe20007810000 */
[----:B------:R-:W-:Y:S01]  /*2570*/  FMUL.FTZ R51, R0, R57 ;  /* 0x0000003900337220 */ /* 0x000fe20000410000 */
[----:B------:R-:W-:Y:S01]  /*2580*/  ISETP.GT.AND P2, PT, R76, 0x20, PT ;  /* 0x000000204c00780c */ /* 0x000fe20003f44270 */
[----:B------:R-:W-:Y:S01]  /*2590*/  FMUL.FTZ R58, R0, R58 ;  /* 0x0000003a003a7220 */ /* 0x000fe20000410000 */
[----:B------:R-:W-:Y:S01]  /*25a0*/  FSEL R98, R107, -INF , P3 ;  /* 0xff8000006b627808 */ /* 0x000fe20001800000 */
        /* <DEDUP_REMOVED lines=8> */
[----:B------:R-:W-:Y:S01]  /*2630*/  MUFU.TANH R57, R67 ;  /* 0x0000004300397308 */ /* 0x000fe20000002400 */
        /* <DEDUP_REMOVED lines=8> */
[----:B------:R-:W-:Y:S01]  /*26c0*/  FSEL R85, R91, -INF , P2 ;  /* 0xff8000005b557808 */ /* 0x000fe20001000000 */
[----:B------:R-:W-:Y:S01]  /*26d0*/  FMUL.FTZ R71, R0, R71 ;  /* 0x0000004700477220 */ /* 0x000fe20000410000 */
[----:B------:R-:W-:Y:S01]  /*26e0*/  FMNMX.FTZ R52, R86, R53, !PT ;  /* 0x0000003556347209 */ /* 0x000fe20007810000 */
[----:B------:R-:W-:Y:S01]  /*26f0*/  UIADD3 UR6, UR48, -UR49, URZ ;  /* 0x8000003130067290 */ /* 0x000fe2000fffe03f */
[----:B------:R-:W-:-:S02]  /*2700*/  ISETP.GT.AND P2, PT, R76, 0x30, PT ;  /* 0x000000304c00780c */ /* 0x000fc40003f44270 */
[----:B------:R-:W-:Y:S01]  /*2710*/  FSEL R82, R93, -INF , P3 ;  /* 0xff8000005d527808 */ /* 0x000fe20001800000 */
[----:B------:R-:W5:Y:S01]  /*2720*/  MUFU.TANH R56, R58 ;  /* 0x0000003a00387308 */ /* 0x000f620000002400 */
[----:B------:R-:W-:Y:S01]  /*2730*/  FMNMX.FTZ R53, R85, R52, !PT ;  /* 0x0000003455357209 */ /* 0x000fe20007810000 */
[----:B------:R-:W-:Y:S01]  /*2740*/  UIMAD UR6, UR50, 0xc0, UR6 ;  /* 0x000000c0320678a4 */ /* 0x000fe2000f8e0206 */
[----:B------:R-:W-:Y:S02]  /*2750*/  ISETP.GT.AND P3, PT, R76, 0x31, PT ;  /* 0x000000314c00780c */ /* 0x000fe40003f64270 */
[----:B------:R-:W-:Y:S01]  /*2760*/  FSEL R81, R95, -INF , P2 ;  /* 0xff8000005f517808 */ /* 0x000fe20001000000 */
[----:B------:R-:W-:Y:S01]  /*2770*/  UIMAD.WIDE UR6, UR6, 0x66666667, URZ ;  /* 0x66666667060678a5 */ /* 0x000fe2000f8e023f */
[----:B------:R-:W-:Y:S01]  /*2780*/  FMNMX.FTZ R52, R82, R53, !PT ;  /* 0x0000003552347209 */ /* 0x000fe20007810000 */
[----:B------:R-:W5:Y:S01]  /*2790*/  MUFU.TANH R59, R59 ;  /* 0x0000003b003b7308 */ /* 0x000f620000002400 */
[----:B------:R-:W-:Y:S01]  /*27a0*/  ISETP.GT.AND P2, PT, R76, 0x38, PT ;  /* 0x000000384c00780c */ /* 0x000fe20003f44270 */
[----:B------:R-:W-:Y:S01]  /*27b0*/  USHF.R.U32.HI UR6, URZ, 0x1f, UR7 ;  /* 0x0000001f3f067899 */ /* 0x000fe20008011607 */
[----:B------:R-:W-:-:S02]  /*27c0*/  FSEL R79, R97, -INF , P3 ;  /* 0xff800000614f7808 */ /* 0x000fc40001800000 */
[----:B------:R-:W-:Y:S01]  /*27d0*/  FMNMX.FTZ R52, R81, R52, !PT ;  /* 0x0000003451347209 */ /* 0x000fe20007810000 */
[----:B------:R-:W-:Y:S01]  /*27e0*/  ULEA.HI.SX32 UR6, UR7, UR6, 0x1a ;  /* 0x0000000607067291 */ /* 0x000fe2000f8fd23f */
[C---:B------:R-:W-:Y:S01]  /*27f0*/  ISETP.GT.AND P3, PT, R76.reuse, 0x39, PT ;  /* 0x000000394c00780c */ /* 0x040fe20003f64270 */
[----:B------:R0:W-:Y:S01]  /*2800*/  MUFU.TANH R58, R63 ;  /* 0x0000003f003a7308 */ /* 0x0001e20000002400 */
[----:B------:R-:W-:Y:S01]  /*2810*/  FSEL R77, R99, -INF , P2 ;  /* 0xff800000634d7808 */ /* 0x000fe20001000000 */
[----:B------:R-:W-:Y:S01]  /*2820*/  UISETP.LT.AND UP0, UPT, URZ, UR6, UPT ;  /* 0x000000063f00728c */ /* 0x000fe2000bf01270 */
[----:B------:R-:W-:Y:S02]  /*2830*/  FMNMX.FTZ R52, R79, R52, !PT ;  /* 0x000000344f347209 */ /* 0x000fe40007810000 */
[C---:B------:R-:W-:Y:S01]  /*2840*/  ISETP.GT.AND P2, PT, R76.reuse, 0x40, PT ;  /* 0x000000404c00780c */ /* 0x040fe20003f44270 */
[----:B------:R-:W-:Y:S01]  /*2850*/  USEL UR22, URZ, UR6, !UP0 ;  /* 0x000000063f167287 */ /* 0x000fe2000c000000 */
[----:B------:R-:W-:Y:S01]  /*2860*/  FSEL R74, R101, -INF , P3 ;  /* 0xff800000654a7808 */ /* 0x000fe20001800000 */
[----:B------:R-:W5:Y:S01]  /*2870*/  MUFU.TANH R62, R62 ;  /* 0x0000003e003e7308 */ /* 0x000f620000002400 */
[----:B------:R-:W-:Y:S01]  /*2880*/  FMNMX.FTZ R53, R77, R52, !PT ;  /* 0x000000344d357209 */ /* 0x000fe20007810000 */
[----:B------:R-:W-:Y:S01]  /*2890*/  UISETP.GE.AND UP0, UPT, UR23, UR22, UPT ;  /* 0x000000161700728c */ /* 0x000fe2000bf06270 */
[----:B------:R-:W-:-:S02]  /*28a0*/  ISETP.GT.AND P3, PT, R76, 0x41, PT ;  /* 0x000000414c00780c */ /* 0x000fc40003f64270 */
[----:B------:R-:W-:Y:S01]  /*28b0*/  FSEL R73, R73, -INF , P2 ;  /* 0xff80000049497808 */ /* 0x000fe20001000000 */
[----:B------:R-:W-:Y:S02]  /*28c0*/  WARPGROUP.DEPBAR.LE gsb0, 0x0 ;  /* 0x00008000000079c5 */ /* 0x000fe40000010000 */
[----:B------:R-:W-:Y:S01]  /*28d0*/  FMNMX.FTZ R52, R74, R53, !PT ;  /* 0x000000354a347209 */ /* 0x000fe20007810000 */
[----:B0-----:R-:W-:Y:S01]  /*28e0*/  FMUL.FTZ R63, R0, R26 ;  /* 0x0000001a003f7220 */ /* 0x001fe20000410000 */
[----:B------:R-:W-:Y:S01]  /*28f0*/  ISETP.GT.AND P2, PT, R76, 0x48, PT ;  /* 0x000000484c00780c */ /* 0x000fe20003f44270 */
[----:B------:R-:W0:Y:S01]  /*2900*/  MUFU.TANH R66, R66 ;  /* 0x0000004200427308 */ /* 0x000e220000002400 */
[----:B------:R-:W-:Y:S01]  /*2910*/  FSEL R72, R72, -INF , P3 ;  /* 0xff80000048487808 */ /* 0x000fe20001800000 */
[C---:B------:R-:W-:Y:S01]  /*2920*/  FMUL.FTZ R88, R0.reuse, R34 ;  /* 0x0000002200587220 */ /* 0x040fe20000410000 */
[----:B------:R-:W-:Y:S01]  /*2930*/  FMNMX.FTZ R53, R73, R52, !PT ;  /* 0x0000003449357209 */ /* 0x000fe20007810000 */
[----:B------:R-:W-:Y:S01]  /*2940*/  FMUL.FTZ R36, R0, R36 ;  /* 0x0000002400247220 */ /* 0x000fe20000410000 */
[----:B------:R-:W-:Y:S01]  /*2950*/  ISETP.GT.AND P3, PT, R76, 0x49, PT ;  /* 0x000000494c00780c */ /* 0x000fe20003f64270 */
[----:B------:R-:W-:Y:S01]  /*2960*/  FMUL.FTZ R37, R0, R37 ;  /* 0x0000002500257220 */ /* 0x000fe20000410000 */
[----:B------:R-:W-:Y:S01]  /*2970*/  FSEL R67, R103, -INF , P2 ;  /* 0xff80000067437808 */ /* 0x000fe20001000000 */
[----:B------:R-:W0:Y:S01]  /*2980*/  MUFU.TANH R70, R70 ;  /* 0x0000004600467308 */ /* 0x000e220000002400 */
[----:B------:R-:W-:-:S02]  /*2990*/  FMNMX.FTZ R54, R72, R53, !PT ;  /* 0x0000003548367209 */ /* 0x000fc40007810000 */
[----:B-1----:R-:W-:Y:S02]  /*29a0*/  FSEL R52, R75, -INF , P3 ;  /* 0xff8000004b347808 */ /* 0x002fe40001800000 */
[C---:B------:R-:W-:Y:S02]  /*29b0*/  ISETP.GT.AND P2, PT, R76.reuse, 0x50, PT ;  /* 0x000000504c00780c */ /* 0x040fe40003f44270 */
[----:B------:R-:W-:Y:S01]  /*29c0*/  FMNMX.FTZ R75, R67, R54, !PT ;  /* 0x00000036434b7209 */ /* 0x000fe20007810000 */
[----:B------:R-:W1:Y:S01]  /*29d0*/  MUFU.TANH R71, R71 ;  /* 0x0000004700477308 */ /* 0x000e620000002400 */
[----:B------:R-:W-:Y:S02]  /*29e0*/  ISETP.GT.AND P3, PT, R76, 0x51, PT ;  /* 0x000000514c00780c */ /* 0x000fe40003f64270 */
[----:B--2---:R-:W-:Y:S02]  /*29f0*/  FSEL R53, R78, -INF , P2 ;  /* 0xff8000004e357808 */ /* 0x004fe40001000000 */
[----:B------:R-:W-:Y:S01]  /*2a00*/  FMNMX.FTZ R54, R52, R75, !PT ;  /* 0x0000004b34367209 */ /* 0x000fe20007810000 */
[----:B------:R-:W-:Y:S01]  /*2a10*/  FMUL.FTZ R75, R0, R27 ;  /* 0x0000001b004b7220 */ /* 0x000fe20000410000 */
[----:B------:R-:W-:Y:S01]  /*2a20*/  ISETP.GT.AND P2, PT, R76, 0x58, PT ;  /* 0x000000584c00780c */ /* 0x000fe20003f44270 */
[----:B------:R-:W2:Y:S01]  /*2a30*/  MUFU.TANH R63, R63 ;  /* 0x0000003f003f7308 */ /* 0x000ea20000002400 */
[----:B---3--:R-:W-:-:S02]  /*2a40*/  FSEL R26, R109, -INF , P3 ;  /* 0xff8000006d1a7808 */ /* 0x008fc40001800000 */
[----:B------:R-:W-:Y:S02]  /*2a50*/  FMNMX.FTZ R89, R53, R54, !PT ;  /* 0x0000003635597209 */ /* 0x000fe40007810000 */
[----:B------:R-:W-:Y:S02]  /*2a60*/  ISETP.GT.AND P3, PT, R76, 0x59, PT ;  /* 0x000000594c00780c */ /* 0x000fe40003f64270 */
[----:B----4-:R-:W-:Y:S01]  /*2a70*/  FSEL R27, R108, -INF , P2 ;  /* 0xff8000006c1b7808 */ /* 0x010fe20001000000 */
[----:B------:R-:W3:Y:S01]  /*2a80*/  MUFU.TANH R75, R75 ;  /* 0x0000004b004b7308 */ /* 0x000ee20000002400 */
[----:B------:R-:W-:Y:S02]  /*2a90*/  FMNMX.FTZ R78, R26, R89, !PT ;  /* 0x000000591a4e7209 */ /* 0x000fe40007810000 */
[----:B-----5:R-:W-:Y:S02]  /*2aa0*/  FSEL R54, R87, -INF , P3 ;  /* 0xff80000057367808 */ /* 0x020fe40001800000 */
[----:B------:R-:W-:-:S02]  /*2ab0*/  ISETP.GT.AND P2, PT, R76, 0x60, PT ;  /* 0x000000604c00780c */ /* 0x000fc40003f44270 */
[----:B------:R-:W-:Y:S01]  /*2ac0*/  FMNMX.FTZ R87, R27, R78, !PT ;  /* 0x0000004e1b577209 */ /* 0x000fe20007810000 */
[----:B------:R-:W-:Y:S01]  /*2ad0*/  FMUL.FTZ R78, R0, R30 ;  /* 0x0000001e004e7220 */ /* 0x000fe20000410000 */
[----:B------:R-:W-:Y:S01]  /*2ae0*/  ISETP.GT.AND P3, PT, R76, 0x61, PT ;  /* 0x000000614c00780c */ /* 0x000fe20003f64270 */
[----:B------:R-:W-:Y:S01]  /*2af0*/  MUFU.TANH R88, R88 ;  /* 0x0000005800587308 */ /* 0x000fe20000002400 */
[----:B------:R-:W-:Y:S02]  /*2b00*/  FSEL R56, R56, -INF , P2 ;  /* 0xff80000038387808 */ /* 0x000fe40001000000 */
[----:B------:R-:W-:Y:S02]  /*2b10*/  FMNMX.FTZ R87, R54, R87, !PT ;  /* 0x0000005736577209 */ /* 0x000fe40007810000 */
[----:B------:R-:W-:Y:S02]  /*2b20*/  ISETP.GT.AND P2, PT, R76, 0x68, PT ;  /* 0x000000684c00780c */ /* 0x000fe40003f44270 */
[----:B------:R-:W-:Y:S01]  /*2b30*/  FSEL R30, R59, -INF , P3 ;  /* 0xff8000003b1e7808 */ /* 0x000fe20001800000 */
[----:B------:R-:W4:Y:S01]  /*2b40*/  MUFU.TANH R78, R78 ;  /* 0x0000004e004e7308 */ /* 0x000f220000002400 */
[----:B------:R-:W-:Y:S01]  /*2b50*/  FMNMX.FTZ R59, R56, R87, !PT ;  /* 0x00000057383b7209 */ /* 0x000fe20007810000 */
[----:B------:R-:W-:Y:S01]  /*2b60*/  FMUL.FTZ R87, R0, R31 ;  /* 0x0000001f00577220 */ /* 0x000fe20000410000 */
[----:B------:R-:W-:-:S02]  /*2b70*/  FSEL R31, R62, -INF , P2 ;  /* 0xff8000003e1f7808 */ /* 0x000fc40001000000 */
[----:B------:R-:W-:Y:S02]  /*2b80*/  ISETP.GT.AND P3, PT, R76, 0x69, PT ;  /* 0x000000694c00780c */ /* 0x000fe40003f64270 */
[----:B------:R-:W-:Y:S01]  /*2b90*/  FMNMX.FTZ R62, R30, R59, !PT ;  /* 0x0000003b1e3e7209 */ /* 0x000fe20007810000 */
[----:B------:R-:W5:Y:S01]  /*2ba0*/  MUFU.TANH R87, R87 ;  /* 0x0000005700577308 */ /* 0x000f620000002400 */
[----:B------:R-:W-:Y:S02]  /*2bb0*/  ISETP.GT.AND P2, PT, R76, 0x70, PT ;  /* 0x000000704c00780c */ /* 0x000fe40003f44270 */
[----:B------:R-:W-:Y:S02]  /*2bc0*/  FSEL R58, R58, -INF , P3 ;  /* 0xff8000003a3a7808 */ /* 0x000fe40001800000 */
[----:B------:R-:W-:Y:S02]  /*2bd0*/  FMNMX.FTZ R89, R31, R62, !PT ;  /* 0x0000003e1f597209 */ /* 0x000fe40007810000 */
[----:B------:R-:W-:Y:S01]  /*2be0*/  ISETP.GT.AND P3, PT, R76, 0x71, PT ;  /* 0x000000714c00780c */ /* 0x000fe20003f64270 */
[----:B------:R-:W-:Y:S01]  /*2bf0*/  MUFU.TANH R3, R3 ;  /* 0x0000000300037308 */ /* 0x000fe20000002400 */
[----:B0-----:R-:W-:-:S02]  /*2c00*/  FSEL R59, R66, -INF , P2 ;  /* 0xff800000423b7808 */ /* 0x001fc40001000000 */
[----:B------:R-:W-:Y:S02]  /*2c10*/  FMNMX.FTZ R62, R58, R89, !PT ;  /* 0x000000593a3e7209 */ /* 0x000fe40007810000 */
[----:B------:R-:W-:Y:S02]  /*2c20*/  ISETP.GT.AND P2, PT, R76, 0x78, PT ;  /* 0x000000784c00780c */ /* 0x000fe40003f44270 */
[----:B------:R-:W-:Y:S01]  /*2c30*/  FSEL R34, R57, -INF , P3 ;  /* 0xff80000039227808 */ /* 0x000fe20001800000 */
[----:B------:R-:W-:Y:S01]  /*2c40*/  FMUL.FTZ R57, R0, R35 ;  /* 0x0000002300397220 */ /* 0x000fe20000410000 */
[----:B------:R-:W-:Y:S01]  /*2c50*/  FMNMX.FTZ R89, R59, R62, !PT ;  /* 0x0000003e3b597209 */ /* 0x000fe20007810000 */
[----:B------:R-:W-:Y:S01]  /*2c60*/  MUFU.TANH R5, R5 ;  /* 0x0000000500057308 */ /* 0x000fe20000002400 */
[----:B------:R-:W-:Y:S02]  /*2c70*/  ISETP.GT.AND P3, PT, R76, 0x79, PT ;  /* 0x000000794c00780c */ /* 0x000fe40003f64270 */
[----:B------:R-:W-:Y:S01]  /*2c80*/  FSEL R62, R70, -INF , P2 ;  /* 0xff800000463e7808 */ /* 0x000fe20001000000 */
[----:B------:R-:W-:Y:S01]  /*2c90*/  FMUL.FTZ R70, R0, R38 ;  /* 0x0000002600467220 */ /* 0x000fe20000410000 */
[----:B------:R-:W-:-:S02]  /*2ca0*/  FMNMX.FTZ R89, R34, R89, !PT ;  /* 0x0000005922597209 */ /* 0x000fc40007810000 */
[----:B------:R-:W-:Y:S01]  /*2cb0*/  ISETP.GT.AND P2, PT, R76, 0x80, PT ;  /* 0x000000804c00780c */ /* 0x000fe20003f44270 */
[----:B------:R-:W0:Y:S01]  /*2cc0*/  MUFU.TANH R57, R57 ;  /* 0x0000003900397308 */ /* 0x000e220000002400 */
[----:B-1----:R-:W-:Y:S02]  /*2cd0*/  FSEL R35, R71, -INF , P3 ;  /* 0xff80000047237808 */ /* 0x002fe40001800000 */
[----:B------:R-:W-:Y:S01]  /*2ce0*/  FMNMX.FTZ R66, R62, R89, !PT ;  /* 0x000000593e427209 */ /* 0x000fe20007810000 */
[----:B------:R-:W-:Y:S01]  /*2cf0*/  FMUL.FTZ R89, R0, R39 ;  /* 0x0000002700597220 */ /* 0x000fe20000410000 */
[----:B------:R-:W-:Y:S02]  /*2d00*/  ISETP.GT.AND P3, PT, R76, 0x81, PT ;  /* 0x000000814c00780c */ /* 0x000fe40003f64270 */
[----:B--2---:R-:W-:Y:S01]  /*2d10*/  FSEL R63, R63, -INF , P2 ;  /* 0xff8000003f3f7808 */ /* 0x004fe20001000000 */
[----:B------:R1:W2:Y:S01]  /*2d20*/  MUFU.TANH R71, R70 ;  /* 0x0000004600477308 */ /* 0x0002a20000002400 */
[----:B------:R-:W-:-:S02]  /*2d30*/  FMNMX.FTZ R66, R35, R66, !PT ;  /* 0x0000004223427209 */ /* 0x000fc40007810000 */
[C---:B------:R-:W-:Y:S02]  /*2d40*/  ISETP.GT.AND P2, PT, R76.reuse, 0x88, PT ;  /* 0x000000884c00780c */ /* 0x040fe40003f44270 */
[----:B---3--:R-:W-:Y:S02]  /*2d50*/  FSEL R38, R75, -INF , P3 ;  /* 0xff8000004b267808 */ /* 0x008fe40001800000 */
[----:B------:R-:W-:Y:S01]  /*2d60*/  FMNMX.FTZ R75, R63, R66, !PT ;  /* 0x000000423f4b7209 */ /* 0x000fe20007810000 */
[----:B------:R-:W3:Y:S01]  /*2d70*/  MUFU.TANH R89, R89 ;  /* 0x0000005900597308 */ /* 0x000ee20000002400 */
[----:B------:R-:W-:Y:S02]  /*2d80*/  ISETP.GT.AND P3, PT, R76, 0x89, PT ;  /* 0x000000894c00780c */ /* 0x000fe40003f64270 */
[----:B----4-:R-:W-:Y:S02]  /*2d90*/  FSEL R39, R78, -INF , P2 ;  /* 0xff8000004e277808 */ /* 0x010fe40001000000 */
[----:B------:R-:W-:Y:S01]  /*2da0*/  FMNMX.FTZ R78, R38, R75, !PT ;  /* 0x0000004b264e7209 */ /* 0x000fe20007810000 */
[----:B------:R-:W-:Y:S01]  /*2db0*/  FMUL.FTZ R75, R0, R60 ;  /* 0x0000003c004b7220 */ /* 0x000fe20000410000 */
[----:B-----5:R-:W-:Y:S01]  /*2dc0*/  FSEL R66, R87, -INF , P3 ;  /* 0xff80000057427808 */ /* 0x020fe20001800000 */
[----:B------:R-:W4:Y:S01]  /*2dd0*/  MUFU.TANH R6, R6 ;  /* 0x0000000600067308 */ /* 0x000f220000002400 */
[----:B------:R-:W-:-:S02]  /*2de0*/  ISETP.GT.AND P2, PT, R76, 0x90, PT ;  /* 0x000000904c00780c */ /* 0x000fc40003f44270 */
[----:B------:R-:W-:Y:S02]  /*2df0*/  FMNMX.FTZ R87, R39, R78, !PT ;  /* 0x0000004e27577209 */ /* 0x000fe40007810000 */
[----:B------:R-:W-:Y:S02]  /*2e00*/  ISETP.GT.AND P3, PT, R76, 0x91, PT ;  /* 0x000000914c00780c */ /* 0x000fe40003f64270 */
[----:B-1----:R-:W-:Y:S01]  /*2e10*/  FSEL R70, R88, -INF , P2 ;  /* 0xff80000058467808 */ /* 0x002fe20001000000 */
[----:B------:R-:W1:Y:S01]  /*2e20*/  MUFU.TANH R7, R7 ;  /* 0x0000000700077308 */ /* 0x000e620000002400 */
[----:B------:R-:W-:Y:S02]  /*2e30*/  FMNMX.FTZ R87, R66, R87, !PT ;  /* 0x0000005742577209 */ /* 0x000fe40007810000 */
[----:B------:R-:W-:Y:S02]  /*2e40*/  ISETP.GT.AND P2, PT, R76, 0x98, PT ;  /* 0x000000984c00780c */ /* 0x000fe40003f44270 */
[----:B0-----:R-:W-:-:S02]  /*2e50*/  FSEL R60, R57, -INF , P3 ;  /* 0xff800000393c7808 */ /* 0x001fc40001800000 */
[----:B------:R-:W-:Y:S01]  /*2e60*/  FMNMX.FTZ R87, R70, R87, !PT ;  /* 0x0000005746577209 */ /* 0x000fe20007810000 */
[----:B------:R-:W0:Y:S01]  /*2e70*/  MUFU.TANH R8, R8 ;  /* 0x0000000800087308 */ /* 0x000e220000002400 */
[----:B------:R-:W-:Y:S01]  /*2e80*/  ISETP.GT.AND P3, PT, R76, 0x99, PT ;  /* 0x000000994c00780c */ /* 0x000fe20003f64270 */
[----:B------:R-:W-:Y:S01]  /*2e90*/  FMUL.FTZ R76, R0, R61 ;  /* 0x0000003d004c7220 */ /* 0x000fe20000410000 */
[----:B--2---:R-:W-:Y:S02]  /*2ea0*/  FSEL R61, R71, -INF , P2 ;  /* 0xff800000473d7808 */ /* 0x004fe40001000000 */
[----:B------:R-:W-:Y:S02]  /*2eb0*/  FMNMX.FTZ R78, R60, R87, !PT ;  /* 0x000000573c4e7209 */ /* 0x000fe40007810000 */
[----:B---3--:R-:W-:Y:S01]  /*2ec0*/  FSEL R71, R89, -INF , P3 ;  /* 0xff80000059477808 */ /* 0x008fe20001800000 */
[----:B------:R-:W2:Y:S01]  /*2ed0*/  MUFU.TANH R9, R9 ;  /* 0x0000000900097308 */ /* 0x000ea20000002400 */
[----:B------:R-:W-:Y:S01]  /*2ee0*/  FMNMX.FTZ R88, R61, R78, !PT ;  /* 0x0000004e3d587209 */ /* 0x000fe20007810000 */
[C---:B------:R-:W-:Y:S01]  /*2ef0*/  FMUL.FTZ R78, R0.reuse, R64 ;  /* 0x00000040004e7220 */ /* 0x040fe20000410000 */
[C---:B------:R-:W-:Y:S01]  /*2f00*/  FMUL.FTZ R64, R0.reuse, R65 ;  /* 0x0000004100407220 */ /* 0x040fe20000410000 */
[C---:B------:R-:W-:Y:S01]  /*2f10*/  FMUL.FTZ R65, R0.reuse, R68 ;  /* 0x0000004400417220 */ /* 0x040fe20000410000 */
[----:B------:R-:W-:Y:S01]  /*2f20*/  FMNMX.FTZ R88, R71, R88, !PT ;  /* 0x0000005847587209 */ /* 0x000fe20007810000 */
[C---:B------:R-:W-:Y:S01]  /*2f30*/  FMUL.FTZ R68, R0.reuse, R69 ;  /* 0x0000004500447220 */ /* 0x040fe20000410000 */
[C---:B------:R-:W-:Y:S01]  /*2f40*/  FMUL.FTZ R69, R0.reuse, R24 ;  /* 0x0000001800457220 */ /* 0x040fe20000410000 */
[C---:B------:R-:W-:Y:S01]  /*2f50*/  FMUL.FTZ R24, R0.reuse, R25 ;  /* 0x0000001900187220 */ /* 0x040fe20000410000 */
[C---:B------:R-:W-:Y:S01]  /*2f60*/  FMUL.FTZ R25, R0.reuse, R28 ;  /* 0x0000001c00197220 */ /* 0x040fe20000410000 */
[----:B------:R-:W3:Y:S01]  /*2f70*/  SHFL.BFLY PT, R57, R88, 0x2, 0x1f ;  /* 0x0c401f0058397f89 */ /* 0x000ee200000e0000 */
[C---:B------:R-:W-:Y:S01]  /*2f80*/  FMUL.FTZ R28, R0.reuse, R29 ;  /* 0x0000001d001c7220 */ /* 0x040fe20000410000 */
[C---:B------:R-:W-:Y:S01]  /*2f90*/  FMUL.FTZ R29, R0.reuse, R32 ;  /* 0x00000020001d7220 */ /* 0x040fe20000410000 */
[----:B------:R-:W-:Y:S01]  /*2fa0*/  FMUL.FTZ R32, R0, R33 ;  /* 0x0000002100207220 */ /* 0x000fe20000410000 */
[----:B------:R-:W5:Y:S08]  /*2fb0*/  MUFU.TANH R10, R10 ;  /* 0x0000000a000a7308 */ /* 0x000f700000002400 */
[----:B------:R-:W5:Y:S08]  /*2fc0*/  MUFU.TANH R11, R11 ;  /* 0x0000000b000b7308 */ /* 0x000f700000002400 */
[----:B------:R-:W5:Y:S01]  /*2fd0*/  MUFU.TANH R12, R12 ;  /* 0x0000000c000c7308 */ /* 0x000f620000002400 */
[----:B---3--:R-:W-:-:S07]  /*2fe0*/  FMNMX.FTZ R87, R88, R57, !PT ;  /* 0x0000003958577209 */ /* 0x008fce0007810000 */
[----:B------:R-:W3:Y:S01]  /*2ff0*/  MUFU.TANH R13, R13 ;  /* 0x0000000d000d7308 */ /* 0x000ee20000002400 */
[----:B------:R-:W4:Y:S07]  /*3000*/  SHFL.BFLY PT, R88, R87, 0x1, 0x1f ;  /* 0x0c201f0057587f89 */ /* 0x000f2e00000e0000 */
[----:B------:R-:W3:Y:S08]  /*3010*/  MUFU.TANH R14, R14 ;  /* 0x0000000e000e7308 */ /* 0x000ef00000002400 */
[----:B------:R-:W3:Y:S08]  /*3020*/  MUFU.TANH R15, R15 ;  /* 0x0000000f000f7308 */ /* 0x000ef00000002400 */
[----:B------:R-:W3:Y:S01]  /*3030*/  MUFU.TANH R20, R20 ;  /* 0x0000001400147308 */ /* 0x000ee20000002400 */
[----:B----4-:R-:W-:Y:S01]  /*3040*/  FMNMX.FTZ R57, R87, R88, !PT ;  /* 0x0000005857397209 */ /* 0x010fe20007810000 */
[----:B------:R-:W-:-:S03]  /*3050*/  IMAD.U32 R88, RZ, RZ, UR20 ;  /* 0x00000014ff587e24 */ /* 0x000fc6000f8e00ff */
[C---:B------:R-:W-:Y:S01]  /*3060*/  FSETP.NEU.FTZ.AND P2, PT, R57.reuse, -INF , PT ;  /* 0xff8000003900780b */ /* 0x040fe20003f5d000 */
[----:B------:R-:W-:-:S02]  /*3070*/  FFMA.FTZ R33, R57, R88, -8 ;  /* 0xc100000039217423 */ /* 0x000fc40000010058 */
[----:B------:R-:W4:Y:S03]  /*3080*/  MUFU.TANH R21, R21 ;  /* 0x0000001500157308 */ /* 0x000f260000002400 */
[----:B------:R-:W-:-:S05]  /*3090*/  FSEL R33, R33, RZ, P2 ;  /* 0x000000ff21217208 */ /* 0x000fca0001000000 */
[--C-:B------:R-:W-:Y:S01]  /*30a0*/  FFMA.FTZ R89, R96, UR20, -R33.reuse ;  /* 0x0000001460597c23 */ /* 0x100fe20008010821 */
[----:B------:R-:W-:Y:S01]  /*30b0*/  VIADDMNMX R96, R80, R83, R84, PT ;  /* 0x0000005350607246 */ /* 0x000fe20003800154 */
[--C-:B------:R-:W-:Y:S01]  /*30c0*/  FFMA.FTZ R88, R92, UR20, -R33.reuse ;  /* 0x000000145c587c23 */ /* 0x100fe20008010821 */
[----:B------:R-:W-:-:S01]  /*30d0*/  FFMA.FTZ R92, R98, UR20, -R33 ;  /* 0x00000014625c7c23 */ /* 0x000fc20008010821 */
[--C-:B------:R-:W-:Y:S01]  /*30e0*/  FFMA.FTZ R95, R94, UR20, -R33.reuse ;  /* 0x000000145e5f7c23 */ /* 0x100fe20008010821 */
[----:B------:R-:W-:Y:S01]  /*30f0*/  ISETP.GT.AND P2, PT, R96, RZ, PT ;  /* 0x000000ff6000720c */ /* 0x000fe20003f44270 */
[--C-:B------:R-:W-:Y:S01]  /*3100*/  FFMA.FTZ R97, R86, UR20, -R33.reuse ;  /* 0x0000001456617c23 */ /* 0x100fe20008010821 */
        /* <DEDUP_REMOVED lines=16> */
[----:B-1----:R-:W-:Y:S01]  /*3210*/  FSEL R7, R7, -INF , P2 ;  /* 0xff80000007077808 */ /* 0x002fe20001000000 */
[----:B------:R-:W1:Y:S01]  /*3220*/  MUFU.TANH R42, R42 ;  /* 0x0000002a002a7308 */ /* 0x000e620000002400 */
[----:B------:R-:W-:Y:S01]  /*3230*/  FMNMX.FTZ R98, R6, R83, !PT ;  /* 0x0000005306627209 */ /* 0x000fe20007810000 */
[--C-:B------:R-:W-:Y:S01]  /*3240*/  FFMA.FTZ R67, R67, UR20, -R33.reuse ;  /* 0x0000001443437c23 */ /* 0x100fe20008010821 */
[----:B------:R-:W-:Y:S01]  /*3250*/  ISETP.GT.AND P2, PT, R96, 0x11, PT ;  /* 0x000000116000780c */ /* 0x000fe20003f44270 */
[--C-:B------:R-:W-:Y:S01]  /*3260*/  FFMA.FTZ R52, R52, UR20, -R33.reuse ;  /* 0x0000001434347c23 */ /* 0x100fe20008010821 */
[----:B0-----:R-:W-:Y:S01]  /*3270*/  FSEL R8, R8, -INF , P3 ;  /* 0xff80000008087808 */ /* 0x001fe20001800000 */
[--C-:B------:R-:W-:Y:S01]  /*3280*/  FFMA.FTZ R53, R53, UR20, -R33.reuse ;  /* 0x0000001435357c23 */ /* 0x100fe20008010821 */
[----:B------:R-:W-:Y:S01]  /*3290*/  FMNMX.FTZ R83, R7, R98, !PT ;  /* 0x0000006207537209 */ /* 0x000fe20007810000 */
[--C-:B------:R-:W-:Y:S01]  /*32a0*/  FFMA.FTZ R98, R85, UR20, -R33.reuse ;  /* 0x0000001455627c23 */ /* 0x100fe20008010821 */
[----:B------:R-:W-:Y:S01]  /*32b0*/  ISETP.GT.AND P3, PT, R96, 0x18, PT ;  /* 0x000000186000780c */ /* 0x000fe20003f64270 */
[----:B------:R-:W0:Y:S01]  /*32c0*/  MUFU.TANH R43, R43 ;  /* 0x0000002b002b7308 */ /* 0x000e220000002400 */
[----:B--2---:R-:W-:Y:S01]  /*32d0*/  FSEL R9, R9, -INF , P2 ;  /* 0xff80000009097808 */ /* 0x004fe20001000000 */
[--C-:B------:R-:W-:Y:S01]  /*32e0*/  FFMA.FTZ R26, R26, UR20, -R33.reuse ;  /* 0x000000141a1a7c23 */ /* 0x100fe20008010821 */
[----:B------:R-:W-:Y:S01]  /*32f0*/  FMNMX.FTZ R94, R8, R83, !PT ;  /* 0x00000053085e7209 */ /* 0x000fe20007810000 */
[--C-:B------:R-:W-:Y:S01]  /*3300*/  FFMA.FTZ R30, R30, UR20, -R33.reuse ;  /* 0x000000141e1e7c23 */ /* 0x100fe20008010821 */
[----:B------:R-:W-:Y:S01]  /*3310*/  ISETP.GT.AND P2, PT, R96, 0x19, PT ;  /* 0x000000196000780c */ /* 0x000fe20003f44270 */
[--C-:B------:R-:W-:Y:S01]  /*3320*/  FFMA.FTZ R34, R34, UR20, -R33.reuse ;  /* 0x0000001422227c23 */ /* 0x100fe20008010821 */
[----:B-----5:R-:W-:Y:S01]  /*3330*/  FSEL R10, R10, -INF , P3 ;  /* 0xff8000000a0a7808 */ /* 0x020fe20001800000 */
        /* <DEDUP_REMOVED lines=8> */
[----:B------:R-:W5:Y:S01]  /*33c0*/  MUFU.TANH R44, R44 ;  /* 0x0000002c002c7308 */ /* 0x000f620000002400 */
[----:B------:R-:W-:Y:S01]  /*33d0*/  ISETP.GT.AND P2, PT, R96, 0x21, PT ;  /* 0x000000216000780c */ /* 0x000fe20003f44270 */
[----:B------:R-:W-:Y:S01]  /*33e0*/  FFMA.FTZ R61, R61, UR20, -R33 ;  /* 0x000000143d3d7c23 */ /* 0x000fe20008010821 */
[----:B------:R-:W-:-:S02]  /*33f0*/  FSEL R86, R12, -INF , P3 ;  /* 0xff8000000c567808 */ /* 0x000fc40001800000 */
[----:B------:R-:W-:Y:S02]  /*3400*/  FMNMX.FTZ R93, R11, R94, !PT ;  /* 0x0000005e0b5d7209 */ /* 0x000fe40007810000 */
[----:B------:R-:W-:Y:S01]  /*3410*/  ISETP.GT.AND P3, PT, R96, 0x28, PT ;  /* 0x000000286000780c */ /* 0x000fe20003f64270 */
[----:B------:R-:W5:Y:S01]  /*3420*/  MUFU.TANH R45, R45 ;  /* 0x0000002d002d7308 */ /* 0x000f620000002400 */
[----:B---3--:R-:W-:Y:S02]  /*3430*/  FSEL R13, R13, -INF , P2 ;  /* 0xff8000000d0d7808 */ /* 0x008fe40001000000 */
[----:B------:R-:W-:Y:S01]  /*3440*/  FMNMX.FTZ R94, R86, R93, !PT ;  /* 0x0000005d565e7209 */ /* 0x000fe20007810000 */
[----:B------:R-:W-:-:S01]  /*3450*/  FFMA.FTZ R93, R82, UR20, -R33 ;  /* 0x00000014525d7c23 */ /* 0x000fc20008010821 */
        /* <DEDUP_REMOVED lines=9> */
[----:B------:R-:W-:Y:S02]  /*34f0*/  FSEL R20, R20, -INF , P3 ;  /* 0xff80000014147808 */ /* 0x000fe40001800000 */
[----:B--2---:R-:W-:Y:S01]  /*3500*/  FMNMX.FTZ R95, R15, R94, !PT ;  /* 0x0000005e0f5f7209 */ /* 0x004fe20007810000 */
[----:B------:R-:W-:Y:S01]  /*3510*/  FFMA.FTZ R94, R79, UR20, -R33 ;  /* 0x000000144f5e7c23 */ /* 0x000fe20008010821 */
[----:B------:R-:W-:Y:S01]  /*3520*/  ISETP.GT.AND P3, PT, R96, 0x38, PT ;  /* 0x000000386000780c */ /* 0x000fe20003f64270 */
[----:B------:R2:W-:Y:S01]  /*3530*/  MUFU.EX2 R14, R98 ;  /* 0x00000062000e7308 */ /* 0x0005e20000000800 */
[----:B----4-:R-:W-:-:S02]  /*3540*/  FSEL R21, R21, -INF , P2 ;  /* 0xff80000015157808 */ /* 0x010fc40001000000 */
[----:B------:R-:W-:Y:S02]  /*3550*/  FMNMX.FTZ R82, R20, R95, !PT ;  /* 0x0000005f14527209 */ /* 0x000fe40007810000 */
[----:B------:R-:W-:Y:S02]  /*3560*/  ISETP.GT.AND P2, PT, R96, 0x39, PT ;  /* 0x000000396000780c */ /* 0x000fe40003f44270 */
[----:B------:R-:W-:Y:S01]  /*3570*/  FSEL R40, R40, -INF , P3 ;  /* 0xff80000028287808 */ /* 0x000fe20001800000 */
[----:B------:R-:W4:Y:S01]  /*3580*/  MUFU.TANH R48, R48 ;  /* 0x0000003000307308 */ /* 0x000f220000002400 */
[----:B------:R-:W-:Y:S01]  /*3590*/  FMNMX.FTZ R95, R21, R82, !PT ;  /* 0x00000052155f7209 */ /* 0x000fe20007810000 */
[----:B--2---:R-:W-:Y:S01]  /*35a0*/  FFMA.FTZ R98, R77, UR20, -R33 ;  /* 0x000000144d627c23 */ /* 0x004fe20008010821 */
[----:B------:R-:W-:Y:S02]  /*35b0*/  ISETP.GT.AND P3, PT, R96, 0x40, PT ;  /* 0x000000406000780c */ /* 0x000fe40003f64270 */
[----:B------:R-:W-:-:S02]  /*35c0*/  FSEL R41, R41, -INF , P2 ;  /* 0xff80000029297808 */ /* 0x000fc40001000000 */
[----:B------:R-:W-:Y:S01]  /*35d0*/  FMNMX.FTZ R82, R40, R95, !PT ;  /* 0x0000005f28527209 */ /* 0x000fe20007810000 */
[----:B------:R-:W2:Y:S01]  /*35e0*/  MUFU.TANH R49, R49 ;  /* 0x0000003100317308 */ /* 0x000ea20000002400 */
[----:B------:R-:W-:Y:S01]  /*35f0*/  ISETP.GT.AND P2, PT, R96, 0x41, PT ;  /* 0x000000416000780c */ /* 0x000fe20003f44270 */
[----:B------:R-:W-:Y:S01]  /*3600*/  FFMA.FTZ R95, R74, UR20, -R33 ;  /* 0x000000144a5f7c23 */ /* 0x000fe20008010821 */
[----:B-1----:R-:W-:Y:S02]  /*3610*/  FSEL R79, R42, -INF , P3 ;  /* 0xff8000002a4f7808 */ /* 0x002fe40001800000 */
[----:B------:R-:W-:Y:S02]  /*3620*/  FMNMX.FTZ R82, R41, R82, !PT ;  /* 0x0000005229527209 */ /* 0x000fe40007810000 */
[----:B------:R-:W-:Y:S01]  /*3630*/  ISETP.GT.AND P3, PT, R96, 0x48, PT ;  /* 0x000000486000780c */ /* 0x000fe20003f64270 */
[----:B------:R-:W1:Y:S01]  /*3640*/  MUFU.TANH R50, R50 ;  /* 0x0000003200327308 */ /* 0x000e620000002400 */
[----:B0-----:R-:W-:-:S02]  /*3650*/  FSEL R43, R43, -INF , P2 ;  /* 0xff8000002b2b7808 */ /* 0x001fc40001000000 */
[----:B------:R-:W-:Y:S02]  /*3660*/  FMNMX.FTZ R82, R79, R82, !PT ;  /* 0x000000524f527209 */ /* 0x000fe40007810000 */
[----:B------:R-:W-:Y:S02]  /*3670*/  ISETP.GT.AND P2, PT, R96, 0x49, PT ;  /* 0x000000496000780c */ /* 0x000fe40003f44270 */
[----:B-----5:R-:W-:Y:S01]  /*3680*/  FSEL R77, R44, -INF , P3 ;  /* 0xff8000002c4d7808 */ /* 0x020fe20001800000 */
[----:B------:R0:W-:Y:S01]  /*3690*/  MUFU.EX2 R12, R97 ;  /* 0x00000061000c7308 */ /* 0x0001e20000000800 */
[----:B------:R-:W-:Y:S02]  /*36a0*/  FMNMX.FTZ R82, R43, R82, !PT ;  /* 0x000000522b527209 */ /* 0x000fe40007810000 */
[----:B------:R-:W-:Y:S02]  /*36b0*/  ISETP.GT.AND P3, PT, R96, 0x50, PT ;  /* 0x000000506000780c */ /* 0x000fe40003f64270 */
[----:B------:R-:W-:-:S02]  /*36c0*/  FSEL R45, R45, -INF , P2 ;  /* 0xff8000002d2d7808 */ /* 0x000fc40001000000 */
[----:B------:R-:W-:Y:S01]  /*36d0*/  FMNMX.FTZ R82, R77, R82, !PT ;  /* 0x000000524d527209 */ /* 0x000fe20007810000 */
[----:B------:R-:W5:Y:S01]  /*36e0*/  MUFU.TANH R51, R51 ;  /* 0x0000003300337308 */ /* 0x000f620000002400 */
[----:B------:R-:W-:Y:S02]  /*36f0*/  ISETP.GT.AND P2, PT, R96, 0x51, PT ;  /* 0x000000516000780c */ /* 0x000fe40003f44270 */
[----:B---3--:R-:W-:Y:S02]  /*3700*/  FSEL R46, R46, -INF , P3 ;  /* 0xff8000002e2e7808 */ /* 0x008fe40001800000 */
[----:B0-----:R-:W-:Y:S01]  /*3710*/  FMNMX.FTZ R97, R45, R82, !PT ;  /* 0x000000522d617209 */ /* 0x001fe20007810000 */
[----:B------:R-:W-:Y:S01]  /*3720*/  FFMA.FTZ R82, R73, UR20, -R33 ;  /* 0x0000001449527c23 */ /* 0x000fe20008010821 */
[----:B------:R-:W-:Y:S01]  /*3730*/  ISETP.GT.AND P3, PT, R96, 0x58, PT ;  /* 0x000000586000780c */ /* 0x000fe20003f64270 */
[----:B------:R-:W0:Y:S01]  /*3740*/  MUFU.TANH R75, R75 ;  /* 0x0000004b004b7308 */ /* 0x000e220000002400 */
[----:B------:R-:W-:-:S02]  /*3750*/  FSEL R47, R47, -INF , P2 ;  /* 0xff8000002f2f7808 */ /* 0x000fc40001000000 */
[----:B------:R-:W-:Y:S01]  /*3760*/  FMNMX.FTZ R74, R46, R97, !PT ;  /* 0x000000612e4a7209 */ /* 0x000fe20007810000 */
[----:B------:R-:W-:-:S01]  /*3770*/  FFMA.FTZ R97, R72, UR20, -R33 ;  /* 0x0000001448617c23 */ /* 0x000fc20008010821 */
[----:B------:R-:W-:Y:S02]  /*3780*/  ISETP.GT.AND P2, PT, R96, 0x59, PT ;  /* 0x000000596000780c */ /* 0x000fe40003f44270 */
[----:B----4-:R-:W-:Y:S01]  /*3790*/  FSEL R73, R48, -INF , P3 ;  /* 0xff80000030497808 */ /* 0x010fe20001800000 */
[----:B------:R-:W3:Y:S01]  /*37a0*/  MUFU.TANH R76, R76 ;  /* 0x0000004c004c7308 */ /* 0x000ee20000002400 */
[----:B------:R-:W-:Y:S02]  /*37b0*/  FMNMX.FTZ R74, R47, R74, !PT ;  /* 0x0000004a2f4a7209 */ /* 0x000fe40007810000 */
[----:B------:R-:W-:Y:S02]  /*37c0*/  ISETP.GT.AND P3, PT, R96, 0x60, PT ;  /* 0x000000606000780c */ /* 0x000fe40003f64270 */
[----:B--2---:R-:W-:-:S02]  /*37d0*/  FSEL R49, R49, -INF , P2 ;  /* 0xff80000031317808 */ /* 0x004fc40001000000 */
[----:B------:R-:W-:Y:S01]  /*37e0*/  FMNMX.FTZ R74, R73, R74, !PT ;  /* 0x0000004a494a7209 */ /* 0x000fe20007810000 */
[----:B------:R-:W2:Y:S01]  /*37f0*/  MUFU.TANH R78, R78 ;  /* 0x0000004e004e7308 */ /* 0x000ea20000002400 */
[----:B------:R-:W-:Y:S02]  /*3800*/  ISETP.GT.AND P2, PT, R96, 0x61, PT ;  /* 0x000000616000780c */ /* 0x000fe40003f44270 */
[----:B-1----:R-:W-:Y:S02]  /*3810*/  FSEL R50, R50, -INF , P3 ;  /* 0xff80000032327808 */ /* 0x002fe40001800000 */
[----:B------:R-:W-:Y:S02]  /*3820*/  FMNMX.FTZ R99, R49, R74, !PT ;  /* 0x0000004a31637209 */ /* 0x000fe40007810000 */
[----:B------:R-:W-:Y:S01]  /*3830*/  ISETP.GT.AND P3, PT, R96, 0x68, PT ;  /* 0x000000686000780c */ /* 0x000fe20003f64270 */
[----:B------:R-:W1:Y:S01]  /*3840*/  MUFU.TANH R64, R64 ;  /* 0x0000004000407308 */ /* 0x000e620000002400 */
[----:B-----5:R-:W-:-:S02]  /*3850*/  FSEL R51, R51, -INF , P2 ;  /* 0xff80000033337808 */ /* 0x020fc40001000000 */
[----:B------:R-:W-:Y:S02]  /*3860*/  FMNMX.FTZ R72, R50, R99, !PT ;  /* 0x0000006332487209 */ /* 0x000fe40007810000 */
[C---:B------:R-:W-:Y:S02]  /*3870*/  ISETP.GT.AND P2, PT, R96.reuse, 0x69, PT ;  /* 0x000000696000780c */ /* 0x040fe40003f44270 */
[----:B0-----:R-:W-:Y:S01]  /*3880*/  FSEL R75, R75, -INF , P3 ;  /* 0xff8000004b4b7808 */ /* 0x001fe20001800000 */
[----:B------:R-:W0:Y:S01]  /*3890*/  MUFU.TANH R65, R65 ;  /* 0x0000004100417308 */ /* 0x000e220000002400 */
[----:B------:R-:W-:Y:S02]  /*38a0*/  FMNMX.FTZ R72, R51, R72, !PT ;  /* 0x0000004833487209 */ /* 0x000fe40007810000 */
[----:B------:R-:W-:Y:S02]  /*38b0*/  ISETP.GT.AND P3, PT, R96, 0x70, PT ;  /* 0x000000706000780c */ /* 0x000fe40003f64270 */
[----:B---3--:R-:W-:-:S02]  /*38c0*/  FSEL R76, R76, -INF , P2 ;  /* 0xff8000004c4c7808 */ /* 0x008fc40001000000 */
[----:B------:R-:W-:Y:S01]  /*38d0*/  FMNMX.FTZ R99, R75, R72, !PT ;  /* 0x000000484b637209 */ /* 0x000fe20007810000 */
[----:B------:R-:W3:Y:S01]  /*38e0*/  MUFU.TANH R68, R68 ;  /* 0x0000004400447308 */ /* 0x000ee20000002400 */
[----:B------:R-:W-:Y:S02]  /*38f0*/  ISETP.GT.AND P2, PT, R96, 0x71, PT ;  /* 0x000000716000780c */ /* 0x000fe40003f44270 */
[----:B--2---:R-:W-:Y:S02]  /*3900*/  FSEL R78, R78, -INF , P3 ;  /* 0xff8000004e4e7808 */ /* 0x004fe40001800000 */
[----:B------:R-:W-:Y:S02]  /*3910*/  FMNMX.FTZ R99, R76, R99, !PT ;  /* 0x000000634c637209 */ /* 0x000fe40007810000 */
[----:B------:R-:W-:Y:S01]  /*3920*/  ISETP.GT.AND P3, PT, R96, 0x78, PT ;  /* 0x000000786000780c */ /* 0x000fe20003f64270 */
[----:B------:R-:W2:Y:S01]  /*3930*/  MUFU.TANH R69, R69 ;  /* 0x0000004500457308 */ /* 0x000ea20000002400 */
[----:B-1----:R-:W-:-:S02]  /*3940*/  FSEL R64, R64, -INF , P2 ;  /* 0xff80000040407808 */ /* 0x002fc40001000000 */
[----:B------:R-:W-:Y:S02]  /*3950*/  FMNMX.FTZ R99, R78, R99, !PT ;  /* 0x000000634e637209 */ /* 0x000fe40007810000 */
[----:B------:R-:W-:Y:S02]  /*3960*/  ISETP.GT.AND P2, PT, R96, 0x79, PT ;  /* 0x000000796000780c */ /* 0x000fe40003f44270 */
[----:B0-----:R-:W-:Y:S01]  /*3970*/  FSEL R65, R65, -INF , P3 ;  /* 0xff80000041417808 */ /* 0x001fe20001800000 */
[----:B------:R-:W0:Y:S01]  /*3980*/  MUFU.TANH R24, R24 ;  /* 0x0000001800187308 */ /* 0x000e220000002400 */
[----:B------:R-:W-:Y:S02]  /*3990*/  FMNMX.FTZ R72, R64, R99, !PT ;  /* 0x0000006340487209 */ /* 0x000fe40007810000 */
[----:B------:R-:W-:Y:S02]  /*39a0*/  ISETP.GT.AND P3, PT, R96, 0x80, PT ;  /* 0x000000806000780c */ /* 0x000fe40003f64270 */
[----:B---3--:R-:W-:-:S02]  /*39b0*/  FSEL R68, R68, -INF , P2 ;  /* 0xff80000044447808 */ /* 0x008fc40001000000 */
[----:B------:R-:W-:Y:S01]  /*39c0*/  FMNMX.FTZ R99, R65, R72, !PT ;  /* 0x0000004841637209 */ /* 0x000fe20007810000 */
[----:B------:R-:W1:Y:S01]  /*39d0*/  MUFU.TANH R25, R25 ;  /* 0x0000001900197308 */ /* 0x000e620000002400 */
[----:B------:R-:W-:Y:S02]  /*39e0*/  ISETP.GT.AND P2, PT, R96, 0x81, PT ;  /* 0x000000816000780c */ /* 0x000fe40003f44270 */
[----:B--2---:R-:W-:Y:S02]  /*39f0*/  FSEL R69, R69, -INF , P3 ;  /* 0xff80000045457808 */ /* 0x004fe40001800000 */
[----:B------:R-:W-:Y:S02]  /*3a00*/  FMNMX.FTZ R74, R68, R99, !PT ;  /* 0x00000063444a7209 */ /* 0x000fe40007810000 */
[----:B------:R-:W-:Y:S01]  /*3a10*/  ISETP.GT.AND P3, PT, R96, 0x88, PT ;  /* 0x000000886000780c */ /* 0x000fe20003f64270 */
[----:B------:R-:W2:Y:S01]  /*3a20*/  MUFU.TANH R28, R28 ;  /* 0x0000001c001c7308 */ /* 0x000ea20000002400 */
[----:B0-----:R-:W-:Y:S01]  /*3a30*/  FSEL R72, R24, -INF , P2 ;  /* 0xff80000018487808 */ /* 0x001fe20001000000 */
[----:B------:R-:W-:Y:S01]  /*3a40*/  FFMA.FTZ R24, R27, UR20, -R33 ;  /* 0x000000141b187c23 */ /* 0x000fe20008010821 */
[----:B------:R-:W-:-:S02]  /*3a50*/  FMNMX.FTZ R27, R69, R74, !PT ;  /* 0x0000004a451b7209 */ /* 0x000fc40007810000 */
[----:B------:R-:W-:Y:S02]  /*3a60*/  ISETP.GT.AND P2, PT, R96, 0x89, PT ;  /* 0x000000896000780c */ /* 0x000fe40003f44270 */
[----:B------:R-:W-:Y:S01]  /*3a70*/  FMNMX.FTZ R27, R72, R27, !PT ;  /* 0x0000001b481b7209 */ /* 0x000fe20007810000 */
[----:B------:R-:W0:Y:S01]  /*3a80*/  MUFU.TANH R29, R29 ;  /* 0x0000001d001d7308 */ /* 0x000e220000002400 */
[----:B-1----:R-:W-:Y:S01]  /*3a90*/  FSEL R74, R25, -INF , P3 ;  /* 0xff800000194a7808 */ /* 0x002fe20001800000 */
[----:B------:R-:W-:Y:S01]  /*3aa0*/  FFMA.FTZ R25, R54, UR20, -R33 ;  /* 0x0000001436197c23 */ /* 0x000fe20008010821 */
        /* <DEDUP_REMOVED lines=11> */
[----:B------:R2:W-:Y:S01]  /*3b60*/  MUFU.EX2 R48, R82 ;  /* 0x0000005200307308 */ /* 0x0005e20000000800 */
[----:B-1----:R-:W-:-:S07]  /*3b70*/  FSEL R36, R36, -INF , P3 ;  /* 0xff80000024247808 */ /* 0x002fce0001800000 */
[----:B------:R0:W-:Y:S01]  /*3b80*/  MUFU.EX2 R42, R94 ;  /* 0x0000005e002a7308 */ /* 0x0001e20000000800 */
[----:B--2---:R-:W-:Y:S01]  /*3b90*/  FSEL R82, R32, -INF , P2 ;  /* 0xff80000020527808 */ /* 0x004fe20001000000 */
[--C-:B------:R-:W-:Y:S01]  /*3ba0*/  FFMA.FTZ R32, R56, UR20, -R33.reuse ;  /* 0x0000001438207c23 */ /* 0x100fe20008010821 */
[----:B------:R-:W-:Y:S01]  /*3bb0*/  ISETP.GT.AND P2, PT, R96, 0x99, PT ;  /* 0x000000996000780c */ /* 0x000fe20003f44270 */
[--C-:B------:R-:W-:Y:S01]  /*3bc0*/  FFMA.FTZ R96, R58, UR20, -R33.reuse ;  /* 0x000000143a607c23 */ /* 0x100fe20008010821 */
[----:B------:R-:W-:Y:S01]  /*3bd0*/  FMNMX.FTZ R29, R82, R29, !PT ;  /* 0x0000001d521d7209 */ /* 0x000fe20007810000 */
[--C-:B------:R-:W-:Y:S01]  /*3be0*/  FFMA.FTZ R58, R35, UR20, -R33.reuse ;  /* 0x00000014233a7c23 */ /* 0x100fe20008010821 */
[----:B------:R-:W-:-:S01]  /*3bf0*/  FFMA.FTZ R35, R63, UR20, -R33 ;  /* 0x000000143f237c23 */ /* 0x000fc20008010821 */
[----:B------:R-:W-:Y:S01]  /*3c00*/  IMAD.U32 R63, RZ, RZ, UR20 ;  /* 0x00000014ff3f7e24 */ /* 0x000fe2000f8e00ff */
[----:B0-----:R-:W-:Y:S01]  /*3c10*/  FSEL R94, R37, -INF , P2 ;  /* 0xff800000255e7808 */ /* 0x001fe20001000000 */
        /* <DEDUP_REMOVED lines=8> */
[----:B------:R-:W-:-:S02]  /*3ca0*/  FFMA.FTZ R59, R70, UR20, -R33 ;  /* 0x00000014463b7c23 */ /* 0x000fc40008010821 */
[----:B------:R-:W0:Y:S02]  /*3cb0*/  SHFL.BFLY PT, R99, R56, 0x2, 0x1f ;  /* 0x0c401f0038637f89 */ /* 0x000e2400000e0000 */
[----:B------:R-:W1:Y:S08]  /*3cc0*/  MUFU.EX2 R88, R88 ;  /* 0x0000005800587308 */ /* 0x000e700000000800 */
[----:B------:R-:W-:Y:S08]  /*3cd0*/  MUFU.EX2 R89, R89 ;  /* 0x0000005900597308 */ /* 0x000ff00000000800 */
[----:B------:R-:W2:Y:S01]  /*3ce0*/  MUFU.EX2 R90, R90 ;  /* 0x0000005a005a7308 */ /* 0x000ea20000000800 */
[----:B-1----:R-:W-:-:S01]  /*3cf0*/  FADD.FTZ R104, R87, R88 ;  /* 0x0000005857687221 */ /* 0x002fc20000010000 */
[----:B0-----:R-:W-:-:S06]  /*3d00*/  FMNMX.FTZ R99, R56, R99, !PT ;  /* 0x0000006338637209 */ /* 0x001fcc0007810000 */
[----:B------:R-:W-:Y:S01]  /*3d10*/  MUFU.EX2 R91, R91 ;  /* 0x0000005b005b7308 */ /* 0x000fe20000000800 */
[----:B------:R-:W0:Y:S07]  /*3d20*/  SHFL.BFLY PT, R56, R99, 0x1, 0x1f ;  /* 0x0c201f0063387f89 */ /* 0x000e2e00000e0000 */
[----:B------:R-:W-:Y:S01]  /*3d30*/  MUFU.EX2 R80, R80 ;  /* 0x0000005000507308 */ /* 0x000fe20000000800 */
[----:B--2---:R-:W-:-:S04]  /*3d40*/  F2FP.SATFINITE.E4M3.F32.PACK_AB_MERGE_C R153, R90, R89, RZ ;  /* 0x000000595a99723e */ /* 0x004fc800048070ff */
[----:B------:R-:W-:-:S03]  /*3d50*/  F2FP.SATFINITE.E4M3.F32.PACK_AB_MERGE_C R153, R88, R87, R153 ;  /* 0x000000575899723e */ /* 0x000fc60004807099 */
[----:B------:R-:W-:Y:S08]  /*3d60*/  MUFU.EX2 R27, R32 ;  /* 0x00000020001b7308 */ /* 0x000ff00000000800 */
[----:B------:R1:W-:Y:S01]  /*3d70*/  MUFU.EX2 R32, R96 ;  /* 0x0000006000207308 */ /* 0x0003e20000000800 */
[----:B0-----:R-:W-:-:S04]  /*3d80*/  FMNMX.FTZ R56, R99, R56, !PT ;  /* 0x0000003863387209 */ /* 0x001fc80007810000 */
        /* <DEDUP_REMOVED lines=15> */
[--C-:B-1----:R-:W-:Y:S01]  /*3e80*/  FFMA.FTZ R96, R11, UR20, -R33.reuse ;  /* 0x000000140b607c23 */ /* 0x102fe20008010821 */
[----:B------:R-:W-:-:S01]  /*3e90*/  FFMA.FTZ R86, R15, UR20, -R33 ;  /* 0x000000140f567c23 */ /* 0x000fc20008010821 */
[--C-:B------:R-:W-:Y:S01]  /*3ea0*/  FFMA.FTZ R11, R21, UR20, -R33.reuse ;  /* 0x00000014150b7c23 */ /* 0x100fe20008010821 */
[----:B------:R-:W-:-:S01]  /*3eb0*/  FFMA.FTZ R15, R46, UR20, -R33 ;  /* 0x000000142e0f7c23 */ /* 0x000fc20008010821 */
[--C-:B------:R-:W-:Y:S01]  /*3ec0*/  FFMA.FTZ R21, R40, UR20, -R33.reuse ;  /* 0x0000001428157c23 */ /* 0x100fe20008010821 */
        /* <DEDUP_REMOVED lines=12> */
[----:B------:R-:W-:Y:S01]  /*3f90*/  @!P1 IADD3 R45, R2, 0x13240, RZ ;  /* 0x00013240022d9810 */ /* 0x000fe20007ffe0ff */
[--C-:B------:R-:W-:Y:S01]  /*3fa0*/  FFMA.FTZ R13, R79, UR20, -R33.reuse ;  /* 0x000000144f0d7c23 */ /* 0x100fe20008010821 */
[----:B------:R-:W-:-:S01]  /*3fb0*/  FFMA.FTZ R51, R51, UR20, -R33 ;  /* 0x0000001433337c23 */ /* 0x000fc20008010821 */
[----:B------:R-:W-:Y:S01]  /*3fc0*/  FFMA.FTZ R64, R64, UR20, -R33 ;  /* 0x0000001440407c23 */ /* 0x000fe20008010821 */
[----:B------:R-:W-:Y:S01]  /*3fd0*/  @!P1 PRMT R45, RZ, 0x654, R45 ;  /* 0x00000654ff2d9816 */ /* 0x000fe2000000002d */
[----:B------:R-:W2:Y:S01]  /*3fe0*/  MUFU.EX2 R84, R84 ;  /* 0x0000005400547308 */ /* 0x000ea20000000800 */
[----:B0-----:R-:W-:-:S01]  /*3ff0*/  FADD.FTZ R102, R3, R70 ;  /* 0x0000004603667221 */ /* 0x001fc20000010000 */
[----:B------:R-:W-:Y:S01]  /*4000*/  F2FP.SATFINITE.E4M3.F32.PACK_AB_MERGE_C R155, R92, R5, RZ ;  /* 0x000000055c9b723e */ /* 0x000fe200048070ff */
[----:B------:R0:W-:Y:S01]  /*4010*/  @!P1 SYNCS.ARRIVE.TRANS64.RED.A1T0 RZ, [R45+URZ], RZ ;  /* 0x000000ff2dff99a7 */ /* 0x0001e2000810043f */
[----:B------:R-:W-:-:S01]  /*4020*/  FFMA.FTZ R68, R68, UR20, -R33 ;  /* 0x0000001444447c23 */ /* 0x000fc20008010821 */
[--C-:B------:R-:W-:Y:S01]  /*4030*/  FFMA.FTZ R69, R69, UR20, -R33.reuse ;  /* 0x0000001445457c23 */ /* 0x100fe20008010821 */
[----:B------:R-:W-:-:S01]  /*4040*/  FFMA.FTZ R72, R72, UR20, -R33 ;  /* 0x0000001448487c23 */ /* 0x000fc20008010821 */
[----:B------:R-:W-:Y:S01]  /*4050*/  FFMA.FTZ R74, R74, UR20, -R33 ;  /* 0x000000144a4a7c23 */ /* 0x000fe20008010821 */
[----:B------:R-:W3:Y:S01]  /*4060*/  MUFU.EX2 R6, R6 ;  /* 0x0000000600067308 */ /* 0x000ee20000000800 */
        /* <DEDUP_REMOVED lines=11> */
[----:B------:R-:W-:-:S04]  /*4120*/  F2FP.SATFINITE.E4M3.F32.PACK_AB_MERGE_C R84, R84, R63, RZ ;  /* 0x0000003f5454723e */ /* 0x000fc800048070ff */
[----:B------:R-:W2:Y:S01]  /*4130*/  MUFU.EX2 R71, R71 ;  /* 0x0000004700477308 */ /* 0x000ea20000000800 */
[----:B---3--:R-:W-:-:S01]  /*4140*/  FADD.FTZ R102, R6, R47 ;  /* 0x0000002f06667221 */ /* 0x008fc20000010000 */
[----:B------:R-:W-:Y:S01]  /*4150*/  FFMA.FTZ R47, R75, UR20, -R33 ;  /* 0x000000144b2f7c23 */ /* 0x000fe20008010821 */
[----:B------:R-:W-:-:S01]  /*4160*/  FADD.FTZ R75, R5, R104 ;  /* 0x00000068054b7221 */ /* 0x000fc20000010000 */
[----:B------:R-:W-:-:S04]  /*4170*/  F2FP.SATFINITE.E4M3.F32.PACK_AB_MERGE_C R152, R70, R3, R84 ;  /* 0x000000034698723e */ /* 0x000fc80004807054 */
        /* <DEDUP_REMOVED lines=8> */
[----:B------:R-:W3:Y:S08]  /*4200*/  MUFU.EX2 R85, R85 ;  /* 0x0000005500557308 */ /* 0x000ef00000000800 */
[----:B------:R4:W-:Y:S08]  /*4210*/  MUFU.EX2 R2, R50 ;  /* 0x0000003200027308 */ /* 0x0009f00000000800 */
[----:B------:R-:W5:Y:S01]  /*4220*/  MUFU.EX2 R93, R93 ;  /* 0x0000005d005d7308 */ /* 0x000f620000000800 */
[----:B----4-:R-:W-:-:S01]  /*4230*/  FFMA.FTZ R50, R76, UR20, -R33 ;  /* 0x000000144c327c23 */ /* 0x010fc20008010821 */
[----:B------:R-:W-:-:S04]  /*4240*/  FADD.FTZ R76, R92, R75 ;  /* 0x0000004b5c4c7221 */ /* 0x000fc80000010000 */
[----:B------:R-:W-:Y:S01]  /*4250*/  FADD.FTZ R75, R83, R76 ;  /* 0x0000004c534b7221 */ /* 0x000fe20000010000 */
[----:B-1----:R-:W-:-:S01]  /*4260*/  FADD.FTZ R76, R8, R73 ;  /* 0x00000049084c7221 */ /* 0x002fc20000010000 */
[----:B------:R-:W1:Y:S02]  /*4270*/  MUFU.EX2 R86, R86 ;  /* 0x0000005600567308 */ /* 0x000e640000000800 */
[----:B------:R-:W-:-:S01]  /*4280*/  FADD.FTZ R75, R12, R75 ;  /* 0x0000004b0c4b7221 */ /* 0x000fc20000010000 */
[----:B--2---:R-:W-:-:S03]  /*4290*/  FADD.FTZ R76, R9, R76 ;  /* 0x0000004c094c7221 */ /* 0x004fc60000010000 */
[----:B------:R-:W-:Y:S01]  /*42a0*/  FADD.FTZ R78, R14, R75 ;  /* 0x0000004b0e4e7221 */ /* 0x000fe20000010000 */
[----:B---3--:R-:W-:-:S01]  /*42b0*/  FADD.FTZ R73, R85, R76 ;  /* 0x0000004c55497221 */ /* 0x008fc20000010000 */
[----:B------:R-:W2:Y:S01]  /*42c0*/  MUFU.EX2 R81, R81 ;  /* 0x0000005100517308 */ /* 0x000ea20000000800 */
[C---:B-----5:R-:W-:Y:S01]  /*42d0*/  F2FP.SATFINITE.E4M3.F32.PACK_AB_MERGE_C R149, R93.reuse, R14, RZ ;  /* 0x0000000e5d95723e */ /* 0x060fe200048070ff */
[----:B------:R-:W-:-:S03]  /*42e0*/  FADD.FTZ R78, R93, R78 ;  /* 0x0000004e5d4e7221 */ /* 0x000fc60000010000 */
[----:B------:R-:W-:-:S03]  /*42f0*/  F2FP.SATFINITE.E4M3.F32.PACK_AB_MERGE_C R149, R12, R83, R149 ;  /* 0x000000530c95723e */ /* 0x000fc60004807095 */
[----:B------:R-:W3:Y:S01]  /*4300*/  MUFU.EX2 R10, R10 ;  /* 0x0000000a000a7308 */ /* 0x000ee20000000800 */
[----:B-1----:R-:W-:-:S01]  /*4310*/  FADD.FTZ R73, R86, R73 ;  /* 0x0000004956497221 */ /* 0x002fc20000010000 */
[----:B------:R-:W-:-:S04]  /*4320*/  F2FP.SATFINITE.E4M3.F32.PACK_AB_MERGE_C R85, R86, R85, RZ ;  /* 0x000000555655723e */ /* 0x000fc800048070ff */
[----:B------:R-:W-:Y:S02]  /*4330*/  F2FP.SATFINITE.E4M3.F32.PACK_AB_MERGE_C R148, R9, R8, R85 ;  /* 0x000000080994723e */ /* 0x000fe40004807055 */
[----:B------:R-:W1:Y:S01]  /*4340*/  MUFU.EX2 R11, R11 ;  /* 0x0000000b000b7308 */ /* 0x000e620000000800 */
[----:B--2---:R-:W-:-:S04]  /*4350*/  FADD.FTZ R75, R81, R78 ;  /* 0x0000004e514b7221 */ /* 0x004fc80000010000 */
[----:B------:R-:W-:-:S03]  /*4360*/  FADD.FTZ R75, R42, R75 ;  /* 0x0000004b2a4b7221 */ /* 0x000fc60000010000 */
[----:B------:R2:W4:Y:S01]  /*4370*/  MUFU.EX2 R44, R98 ;  /* 0x00000062002c7308 */ /* 0x0005220000000800 */
[----:B---3--:R-:W-:-:S07]  /*4380*/  FADD.FTZ R76, R10, R73 ;  /* 0x000000490a4c7221 */ /* 0x008fce0000010000 */
[----:B------:R-:W3:Y:S01]  /*4390*/  MUFU.EX2 R21, R21 ;  /* 0x0000001500157308 */ /* 0x000ee20000000800 */
[----:B--2---:R-:W-:-:S01]  /*43a0*/  FFMA.FTZ R98, R41, UR20, -R33 ;  /* 0x0000001429627c23 */ /* 0x004fc20008010821 */
[----:B------:R-:W-:Y:S01]  /*43b0*/  FFMA.FTZ R41, R77, UR20, -R33 ;  /* 0x000000144d297c23 */ /* 0x000fe20008010821 */
[----:B-1----:R-:W-:-:S05]  /*43c0*/  FADD.FTZ R76, R11, R76 ;  /* 0x0000004c0b4c7221 */ /* 0x002fca0000010000 */
[----:B------:R-:W1:Y:S01]  /*43d0*/  MUFU.EX2 R95, R95 ;  /* 0x0000005f005f7308 */ /* 0x000e620000000800 */
[----:B----4-:R-:W-:-:S07]  /*43e0*/  FADD.FTZ R78, R44, R75 ;  /* 0x0000004b2c4e7221 */ /* 0x010fce0000010000 */
[----:B------:R-:W2:Y:S01]  /*43f0*/  MUFU.EX2 R98, R98 ;  /* 0x0000006200627308 */ /* 0x000ea20000000800 */
[----:B---3--:R-:W-:-:S07]  /*4400*/  FADD.FTZ R73, R21, R76 ;  /* 0x0000004c15497221 */ /* 0x008fce0000010000 */
[----:B------:R-:W3:Y:S01]  /*4410*/  MUFU.EX2 R13, R13 ;  /* 0x0000000d000d7308 */ /* 0x000ee20000000800 */
[----:B-1----:R-:W-:-:S01]  /*4420*/  FADD.FTZ R75, R95, R78 ;  /* 0x0000004e5f4b7221 */ /* 0x002fc20000010000 */
[----:B------:R-:W-:-:S04]  /*4430*/  F2FP.SATFINITE.E4M3.F32.PACK_AB_MERGE_C R151, R95, R44, RZ ;  /* 0x0000002c5f97723e */ /* 0x000fc800048070ff */
[----:B------:R-:W-:Y:S01]  /*4440*/  F2FP.SATFINITE.E4M3.F32.PACK_AB_MERGE_C R151, R42, R81, R151 ;  /* 0x000000512a97723e */ /* 0x000fe20004807097 */
[----:B------:R-:W-:Y:S01]  /*4450*/  IMAD.MOV.U32 R42, RZ, RZ, R55 ;  /* 0x000000ffff2a7224 */ /* 0x000fe200078e0037 */
[----:B------:R-:W-:Y:S01]  /*4460*/  MUFU.EX2 R97, R97 ;  /* 0x0000006100617308 */ /* 0x000fe20000000800 */
[----:B--2---:R-:W-:-:S01]  /*4470*/  FADD.FTZ R76, R98, R73 ;  /* 0x00000049624c7221 */ /* 0x004fc20000010000 */
[----:B------:R-:W-:-:S04]  /*4480*/  F2FP.SATFINITE.E4M3.F32.PACK_AB_MERGE_C R98, R98, R21, RZ ;  /* 0x000000156262723e */ /* 0x000fc800048070ff */
[----:B------:R-:W-:Y:S02]  /*4490*/  F2FP.SATFINITE.E4M3.F32.PACK_AB_MERGE_C R150, R11, R10, R98 ;  /* 0x0000000a0b96723e */ /* 0x000fe40004807062 */
[----:B------:R-:W1:Y:S01]  /*44a0*/  MUFU.EX2 R20, R20 ;  /* 0x0000001400147308 */ /* 0x000e620000000800 */
[----:B---3--:R-:W-:-:S07]  /*44b0*/  FADD.FTZ R5, R13, R76 ;  /* 0x0000004c0d057221 */ /* 0x008fce0000010000 */
[----:B------:R-:W-:Y:S08]  /*44c0*/  MUFU.EX2 R67, R67 ;  /* 0x0000004300437308 */ /* 0x000ff00000000800 */
[----:B------:R-:W2:Y:S01]  /*44d0*/  MUFU.EX2 R41, R41 ;  /* 0x0000002900297308 */ /* 0x000ea20000000800 */
[----:B-1----:R-:W-:-:S07]  /*44e0*/  FADD.FTZ R14, R20, R5 ;  /* 0x00000005140e7221 */ /* 0x002fce0000010000 */
[----:B------:R-:W1:Y:S08]  /*44f0*/  MUFU.EX2 R52, R52 ;  /* 0x0000003400347308 */ /* 0x000e700000000800 */
[----:B------:R-:W3:Y:S01]  /*4500*/  MUFU.EX2 R100, R100 ;  /* 0x0000006400647308 */ /* 0x000ee20000000800 */
[----:B--2---:R-:W-:-:S07]  /*4510*/  FADD.FTZ R63, R41, R14 ;  /* 0x0000000e293f7221 */ /* 0x004fce0000010000 */
[----:B0-----:R0:W-:Y:S01]  /*4520*/  MUFU.EX2 R45, R51 ;  /* 0x00000033002d7308 */ /* 0x0011e20000000800 */
[----:B-1----:R-:W-:-:S04]  /*4530*/  F2FP.SATFINITE.E4M3.F32.PACK_AB_MERGE_C R145, R52, R67, RZ ;  /* 0x000000433491723e */ /* 0x002fc800048070ff */
[----:B------:R-:W-:-:S03]  /*4540*/  F2FP.SATFINITE.E4M3.F32.PACK_AB_MERGE_C R145, R97, R48, R145 ;  /* 0x000000306191723e */ /* 0x000fc60004807091 */
[----:B------:R-:W1:Y:S01]  /*4550*/  MUFU.EX2 R53, R53 ;  /* 0x0000003500357308 */ /* 0x000e620000000800 */
[----:B0-----:R-:W-:-:S01]  /*4560*/  FFMA.FTZ R51, R65, UR20, -R33 ;  /* 0x0000001441337c23 */ /* 0x001fc20008010821 */
[----:B------:R-:W-:Y:S01]  /*4570*/  FFMA.FTZ R65, R28, UR20, -R33 ;  /* 0x000000141c417c23 */ /* 0x000fe20008010821 */
[----:B---3--:R-:W-:-:S01]  /*4580*/  FADD.FTZ R14, R100, R63 ;  /* 0x0000003f640e7221 */ /* 0x008fc20000010000 */
[----:B------:R-:W-:Y:S01]  /*4590*/  FFMA.FTZ R33, R94, UR20, -R33 ;  /* 0x000000145e217c23 */ /* 0x000fe20008010821 */
[----:B------:R-:W-:-:S03]  /*45a0*/  F2FP.SATFINITE.E4M3.F32.PACK_AB_MERGE_C R41, R100, R41, RZ ;  /* 0x000000296429723e */ /* 0x000fc600048070ff */
[----:B------:R0:W-:Y:S01]  /*45b0*/  MUFU.EX2 R28, R64 ;  /* 0x00000040001c7308 */ /* 0x0001e20000000800 */
[----:B------:R-:W-:Y:S01]  /*45c0*/  F2FP.SATFINITE.E4M3.F32.PACK_AB_MERGE_C R144, R20, R13, R41 ;  /* 0x0000000d1490723e */ /* 0x000fe20004807029 */
[----:B------:R-:W-:-:S06]  /*45d0*/  IMAD.MOV.U32 R41, RZ, RZ, R55 ;  /* 0x000000ffff297224 */ /* 0x000fcc00078e0037 */
[----:B------:R-:W2:Y:S01]  /*45e0*/  MUFU.EX2 R15, R15 ;  /* 0x0000000f000f7308 */ /* 0x000ea20000000800 */
[----:B0-----:R-:W-:-:S01]  /*45f0*/  FADD.FTZ R64, R48, R75 ;  /* 0x0000004b30407221 */ /* 0x001fc20000010000 */
[----:B------:R-:W-:-:S03]  /*4600*/  IMAD.MOV.U32 R48, RZ, RZ, R55 ;  /* 0x000000ffff307224 */ /* 0x000fc600078e0037 */
[----:B------:R-:W-:-:S03]  /*4610*/  FADD.FTZ R64, R97, R64 ;  /* 0x0000004061407221 */ /* 0x000fc60000010000 */
[----:B------:R-:W0:Y:S01]  /*4620*/  MUFU.EX2 R26, R26 ;  /* 0x0000001a001a7308 */ /* 0x000e220000000800 */
[----:B------:R-:W-:-:S04]  /*4630*/  FADD.FTZ R5, R67, R64 ;  /* 0x0000004043057221 */ /* 0x000fc80000010000 */
[----:B------:R-:W-:-:S03]  /*4640*/  FADD.FTZ R52, R52, R5 ;  /* 0x0000000534347221 */ /* 0x000fc60000010000 */
[----:B------:R-:W3:Y:S01]  /*4650*/  MUFU.EX2 R40, R40 ;  /* 0x0000002800287308 */ /* 0x000ee20000000800 */
[----:B-1----:R-:W-:-:S01]  /*4660*/  FADD.FTZ R63, R53, R52 ;  /* 0x00000034353f7221 */ /* 0x002fc20000010000 */
[----:B--2---:R-:W-:Y:S01]  /*4670*/  FADD.FTZ R21, R15, R14 ;  /* 0x0000000e0f157221 */ /* 0x004fe20000010000 */
[----:B------:R-:W-:-:S05]  /*4680*/  IMAD.MOV.U32 R52, RZ, RZ, R55 ;  /* 0x000000ffff347224 */ /* 0x000fca00078e0037 */
[----:B------:R-:W1:Y:S01]  /*4690*/  MUFU.EX2 R24, R24 ;  /* 0x0000001800187308 */ /* 0x000e620000000800 */
[----:B0-----:R-:W-:-:S07]  /*46a0*/  FADD.FTZ R63, R26, R63 ;  /* 0x0000003f1a3f7221 */ /* 0x001fce0000010000 */
[----:B------:R-:W0:Y:S01]  /*46b0*/  MUFU.EX2 R43, R43 ;  /* 0x0000002b002b7308 */ /* 0x000e220000000800 */
[----:B---3--:R-:W-:-:S07]  /*46c0*/  FADD.FTZ R14, R40, R21 ;  /* 0x00000015280e7221 */ /* 0x008fce0000010000 */
[----:B------:R-:W2:Y:S01]  /*46d0*/  MUFU.EX2 R25, R25 ;  /* 0x0000001900197308 */ /* 0x000ea20000000800 */
[----:B-1----:R-:W-:-:S07]  /*46e0*/  FADD.FTZ R44, R24, R63 ;  /* 0x0000003f182c7221 */ /* 0x002fce0000010000 */
[----:B------:R-:W1:Y:S01]  /*46f0*/  MUFU.EX2 R46, R46 ;  /* 0x0000002e002e7308 */ /* 0x000e620000000800 */
[----:B0-----:R-:W-:-:S07]  /*4700*/  FADD.FTZ R21, R43, R14 ;  /* 0x0000000e2b157221 */ /* 0x001fce0000010000 */
[----:B------:R-:W0:Y:S01]  /*4710*/  MUFU.EX2 R30, R30 ;  /* 0x0000001e001e7308 */ /* 0x000e220000000800 */
[----:B--2---:R-:W-:-:S01]  /*4720*/  FADD.FTZ R44, R25, R44 ;  /* 0x0000002c192c7221 */ /* 0x004fc20000010000 */
[----:B------:R-:W-:Y:S01]  /*4730*/  F2FP.SATFINITE.E4M3.F32.PACK_AB_MERGE_C R147, R25, R24, RZ ;  /* 0x000000181993723e */ /* 0x000fe200048070ff */
[----:B------:R-:W-:Y:S02]  /*4740*/  IMAD.MOV.U32 R24, RZ, RZ, R55 ;  /* 0x000000ffff187224 */ /* 0x000fe400078e0037 */
[----:B------:R-:W-:Y:S01]  /*4750*/  FADD.FTZ R25, R27, R44 ;  /* 0x0000002c1b197221 */ /* 0x000fe20000010000 */
[----:B------:R-:W-:Y:S01]  /*4760*/  F2FP.SATFINITE.E4M3.F32.PACK_AB_MERGE_C R147, R26, R53, R147 ;  /* 0x000000351a93723e */ /* 0x000fe20004807093 */
[----:B------:R-:W-:Y:S01]  /*4770*/  IMAD.MOV.U32 R53, RZ, RZ, R55 ;  /* 0x000000ffff357224 */ /* 0x000fe200078e0037 */
[----:B------:R-:W2:Y:S01]  /*4780*/  MUFU.EX2 R29, R29 ;  /* 0x0000001d001d7308 */ /* 0x000ea20000000800 */
[----:B-1----:R-:W-:-:S01]  /*4790*/  FADD.FTZ R21, R46, R21 ;  /* 0x000000152e157221 */ /* 0x002fc20000010000 */
[----:B------:R-:W-:Y:S01]  /*47a0*/  F2FP.SATFINITE.E4M3.F32.PACK_AB_MERGE_C R43, R46, R43, RZ ;  /* 0x0000002b2e2b723e */ /* 0x000fe200048070ff */
[----:B------:R-:W-:Y:S01]  /*47b0*/  IMAD.MOV.U32 R46, RZ, RZ, R55 ;  /* 0x000000ffff2e7224 */ /* 0x000fe200078e0037 */
[----:B------:R-:W-:Y:S01]  /*47c0*/  MOV R44, R55 ;  /* 0x00000037002c7202 */ /* 0x000fe20000000f00 */
[----:B------:R-:W-:-:S01]  /*47d0*/  FADD.FTZ R12, R2, R21 ;  /* 0x00000015020c7221 */ /* 0x000fc20000010000 */
[----:B------:R-:W-:Y:S01]  /*47e0*/  F2FP.SATFINITE.E4M3.F32.PACK_AB_MERGE_C R146, R40, R15, R43 ;  /* 0x0000000f2892723e */ /* 0x000fe2000480702b */
[----:B------:R-:W-:Y:S01]  /*47f0*/  IMAD.MOV.U32 R43, RZ, RZ, R55 ;  /* 0x000000ffff2b7224 */ /* 0x000fe200078e0037 */
[----:B------:R-:W1:Y:S01]  /*4800*/  MUFU.EX2 R47, R47 ;  /* 0x0000002f002f7308 */ /* 0x000e620000000800 */
[----:B0-----:R-:W-:-:S01]  /*4810*/  FADD.FTZ R14, R30, R25 ;  /* 0x000000191e0e7221 */ /* 0x001fc20000010000 */
[----:B------:R-:W-:Y:S01]  /*4820*/  FADD.FTZ R12, R45, R12 ;  /* 0x0000000c2d0c7221 */ /* 0x000fe20000010000 */
[----:B------:R-:W-:-:S02]  /*4830*/  IMAD.MOV.U32 R40, RZ, RZ, R55 ;  /* 0x000000ffff287224 */ /* 0x000fc400078e0037 */
[----:B------:R-:W-:-:S03]  /*4840*/  IMAD.MOV.U32 R26, RZ, RZ, R55 ;  /* 0x000000ffff1a7224 */ /* 0x000fc600078e0037 */
[----:B------:R-:W0:Y:S01]  /*4850*/  MUFU.EX2 R50, R50 ;  /* 0x0000003200327308 */ /* 0x000e220000000800 */
[----:B--2---:R-:W-:-:S01]  /*4860*/  FADD.FTZ R25, R29, R14 ;  /* 0x0000000e1d197221 */ /* 0x004fc20000010000 */
[----:B------:R-:W-:-:S03]  /*4870*/  F2FP.SATFINITE.E4M3.F32.PACK_AB_MERGE_C R29, R32, R29, RZ ;  /* 0x0000001d201d723e */ /* 0x000fc600048070ff */
[----:B------:R-:W-:Y:S01]  /*4880*/  FADD.FTZ R32, R32, R25 ;  /* 0x0000001920207221 */ /* 0x000fe20000010000 */
[----:B------:R-:W-:Y:S01]  /*4890*/  F2FP.SATFINITE.E4M3.F32.PACK_AB_MERGE_C R141, R30, R27, R29 ;  /* 0x0000001b1e8d723e */ /* 0x000fe2000480701d */
[----:B------:R-:W-:Y:S01]  /*48a0*/  IMAD.MOV.U32 R30, RZ, RZ, R55 ;  /* 0x000000ffff1e7224 */ /* 0x000fe200078e0037 */
[----:B------:R-:W2:Y:S01]  /*48b0*/  MUFU.EX2 R31, R31 ;  /* 0x0000001f001f7308 */ /* 0x000ea20000000800 */
[----:B-1----:R-:W-:-:S01]  /*48c0*/  FADD.FTZ R21, R47, R12 ;  /* 0x0000000c2f157221 */ /* 0x002fc20000010000 */
[--C-:B------:R-:W-:Y:S02]  /*48d0*/  IMAD.MOV.U32 R29, RZ, RZ, R55.reuse ;  /* 0x000000ffff1d7224 */ /* 0x100fe400078e0037 */
[----:B------:R-:W-:-:S04]  /*48e0*/  IMAD.MOV.U32 R27, RZ, RZ, R55 ;  /* 0x000000ffff1b7224 */ /* 0x000fc800078e0037 */
[----:B------:R-:W-:Y:S01]  /*48f0*/  MUFU.EX2 R37, R37 ;  /* 0x0000002500257308 */ /* 0x000fe20000000800 */
[C---:B0-----:R-:W-:Y:S01]  /*4900*/  F2FP.SATFINITE.E4M3.F32.PACK_AB_MERGE_C R47, R50.reuse, R47, RZ ;  /* 0x0000002f322f723e */ /* 0x041fe200048070ff */
[----:B------:R-:W-:-:S03]  /*4910*/  FADD.FTZ R50, R50, R21 ;  /* 0x0000001532327221 */ /* 0x000fc60000010000 */
[----:B------:R-:W-:Y:S01]  /*4920*/  F2FP.SATFINITE.E4M3.F32.PACK_AB_MERGE_C R140, R45, R2, R47 ;  /* 0x000000022d8c723e */ /* 0x000fe2000480702f */
[----:B------:R-:W-:Y:S02]  /*4930*/  IMAD.MOV.U32 R47, RZ, RZ, R55 ;  /* 0x000000ffff2f7224 */ /* 0x000fe400078e0037 */
[----:B------:R-:W0:Y:S01]  /*4940*/  MUFU.EX2 R58, R58 ;  /* 0x0000003a003a7308 */ /* 0x000e220000000800 */
[----:B--2---:R-:W-:-:S01]  /*4950*/  FADD.FTZ R21, R31, R32 ;  /* 0x000000201f157221 */ /* 0x004fc20000010000 */
[--C-:B------:R-:W-:Y:S02]  /*4960*/  IMAD.MOV.U32 R45, RZ, RZ, R55.reuse ;  /* 0x000000ffff2d7224 */ /* 0x100fe400078e0037 */
[----:B------:R-:W-:-:S04]  /*4970*/  IMAD.MOV.U32 R32, RZ, RZ, R55 ;  /* 0x000000ffff207224 */ /* 0x000fc800078e0037 */
[----:B------:R-:W1:Y:S08]  /*4980*/  MUFU.EX2 R49, R49 ;  /* 0x0000003100317308 */ /* 0x000e700000000800 */
[----:B------:R-:W2:Y:S01]  /*4990*/  MUFU.EX2 R34, R34 ;  /* 0x0000002200227308 */ /* 0x000ea20000000800 */
[----:B0-----:R-:W-:-:S07]  /*49a0*/  F2FP.SATFINITE.E4M3.F32.PACK_AB_MERGE_C R12, R58, R37, RZ ;  /* 0x000000253a0c723e */ /* 0x001fce00048070ff */
[----:B------:R-:W0:Y:S01]  /*49b0*/  MUFU.EX2 R51, R51 ;  /* 0x0000003300337308 */ /* 0x000e220000000800 */
[----:B-1----:R-:W-:-:S01]  /*49c0*/  FADD.FTZ R25, R49, R50 ;  /* 0x0000003231197221 */ /* 0x002fc20000010000 */
[----:B------:R-:W-:-:S06]  /*49d0*/  IMAD.MOV.U32 R50, RZ, RZ, R55 ;  /* 0x000000ffff327224 */ /* 0x000fcc00078e0037 */
[----:B------:R-:W1:Y:S01]  /*49e0*/  MUFU.EX2 R68, R68 ;  /* 0x0000004400447308 */ /* 0x000e620000000800 */
[----:B--2---:R-:W-:-:S01]  /*49f0*/  FADD.FTZ R14, R34, R21 ;  /* 0x00000015220e7221 */ /* 0x004fc20000010000 */
[----:B------:R-:W-:Y:S01]  /*4a00*/  F2FP.SATFINITE.E4M3.F32.PACK_AB_MERGE_C R143, R34, R31, R12 ;  /* 0x0000001f228f723e */ /* 0x000fe2000480700c */
[----:B------:R-:W-:-:S01]  /*4a10*/  FADD.FTZ R12, R28, R25 ;  /* 0x000000191c0c7221 */ /* 0x000fc20000010000 */
[----:B------:R-:W-:Y:S02]  /*4a20*/  IMAD.MOV.U32 R34, RZ, RZ, R55 ;  /* 0x000000ffff227224 */ /* 0x000fe400078e0037 */
[----:B------:R-:W-:-:S01]  /*4a30*/  FADD.FTZ R37, R37, R14 ;  /* 0x0000000e25257221 */ /* 0x000fc20000010000 */
[----:B------:R-:W-:Y:S01]  /*4a40*/  IMAD.MOV.U32 R31, RZ, RZ, R55 ;  /* 0x000000ffff1f7224 */ /* 0x000fe200078e0037 */
[----:B------:R-:W-:Y:S01]  /*4a50*/  MUFU.EX2 R39, R39 ;  /* 0x0000002700277308 */ /* 0x000fe20000000800 */
[----:B0-----:R-:W-:-:S01]  /*4a60*/  FADD.FTZ R3, R51, R12 ;  /* 0x0000000c33037221 */ /* 0x001fc20000010000 */
[----:B------:R-:W-:Y:S01]  /*4a70*/  FADD.FTZ R58, R58, R37 ;  /* 0x000000253a3a7221 */ /* 0x000fe20000010000 */
[----:B------:R-:W-:-:S02]  /*4a80*/  IMAD.MOV.U32 R37, RZ, RZ, R55 ;  /* 0x000000ffff257224 */ /* 0x000fc400078e0037 */
[----:B------:R-:W-:-:S03]  /*4a90*/  IMAD.MOV.U32 R25, RZ, RZ, R55 ;  /* 0x000000ffff197224 */ /* 0x000fc600078e0037 */
        /* <DEDUP_REMOVED lines=29> */
[----:B------:R-:W-:-:S03]  /*4c70*/  F2FP.SATFINITE.E4M3.F32.PACK_AB_MERGE_C R136, R72, R5, R74 ;  /* 0x000000054888723e */ /* 0x000fc6000480704a */
[----:B------:R-:W0:Y:S08]  /*4c80*/  MUFU.EX2 R59, R59 ;  /* 0x0000003b003b7308 */ /* 0x000e300000000800 */
        /* <DEDUP_REMOVED lines=12> */
[----:B-1----:R-:W-:-:S03]  /*4d50*/  F2FP.SATFINITE.E4M3.F32.PACK_AB_MERGE_C R2, R33, R36, RZ ;  /* 0x000000242102723e */ /* 0x002fc600048070ff */
[----:B------:R-:W-:Y:S01]  /*4d60*/  FADD.FTZ R36, R36, R3 ;  /* 0x0000000324247221 */ /* 0x000fe20000010000 */
[----:B------:R-:W-:-:S03]  /*4d70*/  F2FP.SATFINITE.E4M3.F32.PACK_AB_MERGE_C R138, R21, R54, R2 ;  /* 0x00000036158a723e */ /* 0x000fc60004807002 */
[----:B------:R-:W-:Y:S01]  /*4d80*/  FADD.FTZ R3, R33, R36 ;  /* 0x0000002421037221 */ /* 0x000fe20000010000 */
[----:B------:R-:W-:-:S01]  /*4d90*/  FADD.FTZ R2, R66, R61 ;  /* 0x0000003d42027221 */ /* 0x000fc20000010000 */
[--C-:B------:R-:W-:Y:S01]  /*4da0*/  IMAD.MOV.U32 R54, RZ, RZ, R55.reuse ;  /* 0x000000ffff367224 */ /* 0x100fe200078e0037 */
[----:B------:R-:W-:Y:S01]  /*4db0*/  MOV R33, R55 ;  /* 0x0000003700217202 */ /* 0x000fe20000000f00 */
[----:B------:R-:W-:Y:S01]  /*4dc0*/  IMAD.MOV.U32 R36, RZ, RZ, R55 ;  /* 0x000000ffff247224 */ /* 0x000fe200078e0037 */
[----:B------:R-:W-:Y:S06]  /*4dd0*/  @!P2 BRA `(.L_x_11824) ;  /* 0x000000380018a947 */ /* 0x000fec0003800000 */
[----:B------:R-:W-:Y:S01]  /*4de0*/  IMAD.MOV.U32 R5, RZ, RZ, R57 ;  /* 0x000000ffff057224 */ /* 0x000fe200078e0039 */
[----:B------:R-:W-:Y:S02]  /*4df0*/  MOV R6, R56 ;  /* 0x0000003800067202 */ /* 0x000fe40000000f00 */
        /* <DEDUP_REMOVED lines=19> */
.L_x_11834:
[----:B------:R-:W-:-:S04]  /*4f30*/  UISETP.NE.AND UP0, UPT, UR24, 0x1, UPT ;  /* 0x000000011800788c */ /* 0x000fc8000bf05270 */
[----:B------:R-:W-:-:S04]  /*4f40*/  USEL UR36, URZ, 0x1, UP0 ;  /* 0x000000013f247887 */ /* 0x000fc80008000000 */
[----:B------:R-:W-:Y:S01]  /*4f50*/  ULOP3.LUT UR36, UR25, UR36, URZ, 0x3c, !UPT ;  /* 0x0000002419247292 */ /* 0x000fe2000f8e3c3f */
[----:B------:R-:W-:Y:S11]  /*4f60*/  @!P0 BRA `(.L_x_11825) ;  /* 0x0000000000048947 */ /* 0x000ff60003800000 */
[----:B------:R-:W-:Y:S01]  /*4f70*/  BPT.TRAP 0x1 ;  /* 0x000000040000795c */ /* 0x000fe20000300000 */
.L_x_11825:
        /* <DEDUP_REMOVED lines=9> */
.L_x_11826:
[----:B-1----:R-:W-:Y:S05]  /*5010*/  @P2 BRA `(.L_x_11827) ;  /* 0x0000000000082947 */ /* 0x002fea0003800000 */
[----:B------:R-:W1:Y:S02]  /*5020*/  SYNCS.PHASECHK.TRANS64.TRYWAIT P2, [UR21+0x13230], R7 ;  /* 0x01323007ff0075a7 */ /* 0x000e640008040155 */
[----:B-1----:R-:W-:Y:S05]  /*5030*/  @!P2 BRA `(.L_x_11828) ;  /* 0x000000cc0054a947 */ /* 0x002fea0003800000 */
.L_x_11827:
        /* <DEDUP_REMOVED lines=64> */
.L_x_11829:
[----:B------:R-:W-:Y:S01]  /*5440*/  ULEA UR11, UR24, UR45, 0x3 ;  /* 0x0000002d180b7291 */ /* 0x000fe2000f8e183f */
[----:B01----:R-:W-:-:S05]  /*5450*/  IMAD.U32 R7, RZ, RZ, UR25 ;  /* 0x00000019ff077e24 */ /* 0x003fca000f8e00ff */
[----:B------:R-:W-:-:S04]  /*5460*/  SHF.L.U32 R7, R7, 0x1f, RZ ;  /* 0x0000001f07077819 */ /* 0x000fc800000006ff */
[----:B------:R0:W1:Y:S01]  /*5470*/  SYNCS.PHASECHK.TRANS64.TRYWAIT P2, [UR11+0x13250], R7 ;  /* 0x01325007ff0075a7 */ /* 0x000062000804014b */
[----:B------:R-:W-:Y:S05]  /*5480*/  @!P0 BRA `(.L_x_11830) ;  /* 0x0000000000048947 */ /* 0x000fea0003800000 */
[----:B------:R-:W-:Y:S01]  /*5490*/  BPT.TRAP 0x1 ;  /* 0x000000040000795c */ /* 0x000fe20000300000 */
.L_x_11830:
[----:B-1----:R-:W-:Y:S05]  /*54a0*/  @P2 BRA `(.L_x_11831) ;  /* 0x0000000000082947 */ /* 0x002fea0003800000 */
[----:B------:R-:W1:Y:S02]  /*54b0*/  SYNCS.PHASECHK.TRANS64.TRYWAIT P2, [UR11+0x13250], R7 ;  /* 0x01325007ff0075a7 */ /* 0x000e64000804014b */
[----:B-1----:R-:W-:Y:S05]  /*54c0*/  @!P2 BRA `(.L_x_11832) ;  /* 0x000000c80048a947 */ /* 0x002fea0003800000 */
.L_x_11831:
[----:B------:R-:W-:Y:S01]  /*54d0*/  UIADD3 UR6, UR45, 0x1000, URZ ;  /* 0x000010002d067890 */ /* 0x000fe2000fffe03f */
[----:B------:R-:W-:Y:S01]  /*54e0*/  WARPGROUP.ARRIVE ;  /* 0x00000000000079c5 */ /* 0x000fe20000000000 */
[----:B------:R-:W-:Y:S01]  /*54f0*/  UMOV UR7, 0xc0000010 ;  /* 0xc000001000077882 */ /* 0x000fe20000000000 */
[C---:B01----:R-:W-:Y:S01]  /*5500*/  FMUL.FTZ R7, R0.reuse, R120 ;  /* 0x0000007800077220 */ /* 0x043fe20000410000 */
[----:B------:R-:W-:Y:S01]  /*5510*/  USHF.R.U32.HI UR6, URZ, 0x4, UR6 ;  /* 0x000000043f067899 */ /* 0x000fe20008011606 */
[C---:B------:R-:W-:Y:S01]  /*5520*/  FMUL.FTZ R8, R0.reuse, R121 ;  /* 0x0000007900087220 */ /* 0x040fe20000410000 */
[C---:B------:R-:W-:Y:S01]  /*5530*/  FMUL.FTZ R12, R0.reuse, R125 ;  /* 0x0000007d000c7220 */ /* 0x040fe20000410000 */
[----:B------:R-:W-:Y:S01]  /*5540*/  IMAD.MOV.U32 R125, RZ, RZ, -0x2 ;  /* 0xfffffffeff7d7424 */ /* 0x000fe200078e00ff */
        /* <DEDUP_REMOVED lines=18> */
[----:B------:R-:W-:Y:S01]  /*5670*/  UIMAD UR6, UR50, 0xc0, URZ ;  /* 0x000000c0320678a4 */ /* 0x000fe2000f8e023f */
        /* <DEDUP_REMOVED lines=20> */
[C---:B------:R-:W-:Y:S01]  /*57c0*/  FMUL.FTZ R101, R0.reuse, R101 ;  /* 0x0000006500657220 */ /* 0x040fe20000410000 */
[----:B------:R-:W-:Y:S02]  /*57d0*/  IMAD.IADD R103, R19, 0x1, R126 ;  /* 0x0000000113677824 */ /* 0x000fe400078e027e */
[C---:B------:R-:W-:Y:S01]  /*57e0*/  FMUL.FTZ R126, R0.reuse, R72 ;  /* 0x00000048007e7220 */ /* 0x040fe20000410000 */
[C---:B------:R-:W-:Y:S01]  /*57f0*/  FMUL.FTZ R72, R0.reuse, R73 ;  /* 0x0000004900487220 */ /* 0x040fe20000410000 */
[----:B------:R-:W5:Y:S01]  /*5800*/  MUFU.TANH R20, R20 ;  /* 0x0000001400147308 */ /* 0x000f620000002400 */
[C---:B------:R-:W-:Y:S01]  /*5810*/  FMUL.FTZ R56, R0.reuse, R56 ;  /* 0x0000003800387220 */ /* 0x040fe20000410000 */
[C---:B------:R-:W-:Y:S01]  /*5820*/  ISETP.GT.AND P2, PT, R103.reuse, RZ, PT ;  /* 0x000000ff6700720c */ /* 0x040fe20003f44270 */
[C---:B------:R-:W-:Y:S01]  /*5830*/  FMUL.FTZ R21, R0.reuse, R130 ;  /* 0x0000008200157220 */ /* 0x040fe20000410000 */
[----:B------:R-:W-:Y:S01]  /*5840*/  ISETP.GT.AND P3, PT, R103, 0x1, PT ;  /* 0x000000016700780c */ /* 0x000fe20003f64270 */
[C---:B------:R-:W-:Y:S01]  /*5850*/  FMUL.FTZ R130, R0.reuse, R65 ;  /* 0x0000004100827220 */ /* 0x040fe20000410000 */
        /* <DEDUP_REMOVED lines=10> */
[----:B--2---:R-:W-:Y:S01]  /*5900*/  FSEL R11, R11, -INF , P2 ;  /* 0xff8000000b0b7808 */ /* 0x004fe20001000000 */
[----:B------:R-:W1:Y:S01]  /*5910*/  MUFU.TANH R122, R122 ;  /* 0x0000007a007a7308 */ /* 0x000e620000002400 */
[----:B------:R-:W-:Y:S01]  /*5920*/  FMNMX.FTZ R128, R8, R129, !PT ;  /* 0x0000008108807209 */ /* 0x000fe20007810000 */
[C---:B------:R-:W-:Y:S01]  /*5930*/  FMUL.FTZ R106, R0.reuse, R106 ;  /* 0x0000006a006a7220 */ /* 0x040fe20000410000 */
[----:B------:R-:W-:Y:S01]  /*5940*/  ISETP.GT.AND P2, PT, R103, 0x10, PT ;  /* 0x000000106700780c */ /* 0x000fe20003f44270 */
[----:B------:R-:W-:Y:S01]  /*5950*/  FMUL.FTZ R107, R0, R107 ;  /* 0x0000006b006b7220 */ /* 0x000fe20000410000 */
[----:B---3--:R-:W-:Y:S01]  /*5960*/  FSEL R12, R12, -INF , P3 ;  /* 0xff8000000c0c7808 */ /* 0x008fe20001800000 */
[C---:B------:R-:W-:Y:S01]  /*5970*/  FMUL.FTZ R110, R0.reuse, R110 ;  /* 0x0000006e006e7220 */ /* 0x040fe20000410000 */
[----:B------:R-:W-:Y:S01]  /*5980*/  FMNMX.FTZ R129, R11, R128, !PT ;  /* 0x000000800b817209 */ /* 0x000fe20007810000 */
[----:B------:R2:W-:Y:S01]  /*5990*/  MUFU.TANH R7, R126 ;  /* 0x0000007e00077308 */ /* 0x0005e20000002400 */
[----:B------:R-:W-:Y:S01]  /*59a0*/  ISETP.GT.AND P3, PT, R103, 0x11, PT ;  /* 0x000000116700780c */ /* 0x000fe20003f64270 */
[C---:B------:R-:W-:Y:S01]  /*59b0*/  FMUL.FTZ R111, R0.reuse, R111 ;  /* 0x0000006f006f7220 */ /* 0x040fe20000410000 */
[----:B----4-:R-:W-:Y:S01]  /*59c0*/  FSEL R73, R15, -INF , P2 ;  /* 0xff8000000f497808 */ /* 0x010fe20001000000 */
[C---:B------:R-:W-:Y:S01]  /*59d0*/  FMUL.FTZ R114, R0.reuse, R114 ;  /* 0x0000007200727220 */ /* 0x040fe20000410000 */
[C---:B------:R-:W-:Y:S01]  /*59e0*/  ISETP.GT.AND P2, PT, R103.reuse, 0x18, PT ;  /* 0x000000186700780c */ /* 0x040fe20003f44270 */
[----:B------:R-:W-:Y:S01]  /*59f0*/  FMUL.FTZ R115, R0, R115 ;  /* 0x0000007300737220 */ /* 0x000fe20000410000 */
[----:B-----5:R-:W-:Y:S01]  /*5a00*/  FSEL R20, R20, -INF , P3 ;  /* 0xff80000014147808 */ /* 0x020fe20001800000 */
[----:B------:R-:W3:Y:S01]  /*5a10*/  MUFU.TANH R104, R104 ;  /* 0x0000006800687308 */ /* 0x000ee20000002400 */
[----:B--2---:R-:W-:Y:S01]  /*5a20*/  FMUL.FTZ R126, R0, R74 ;  /* 0x0000004a007e7220 */ /* 0x004fe20000410000 */
[----:B------:R-:W-:Y:S01]  /*5a30*/  FMNMX.FTZ R74, R12, R129, !PT ;  /* 0x000000810c4a7209 */ /* 0x000fe20007810000 */
[C---:B------:R-:W-:Y:S01]  /*5a40*/  FMUL.FTZ R118, R0.reuse, R118 ;  /* 0x0000007600767220 */ /* 0x040fe20000410000 */
[----:B------:R-:W-:Y:S01]  /*5a50*/  ISETP.GT.AND P3, PT, R103, 0x19, PT ;  /* 0x000000196700780c */ /* 0x000fe20003f64270 */
[C---:B------:R-:W-:Y:S01]  /*5a60*/  FMUL.FTZ R119, R0.reuse, R119 ;  /* 0x0000007700777220 */ /* 0x040fe20000410000 */
[----:B------:R-:W-:Y:S01]  /*5a70*/  FMNMX.FTZ R129, R73, R74, !PT ;  /* 0x0000004a49817209 */ /* 0x000fe20007810000 */
[C---:B------:R-:W-:Y:S01]  /*5a80*/  FMUL.FTZ R74, R0.reuse, R75 ;  /* 0x0000004b004a7220 */ /* 0x040fe20000410000 */
[----:B------:R-:W2:Y:S01]  /*5a90*/  MUFU.TANH R105, R105 ;  /* 0x0000006900697308 */ /* 0x000ea20000002400 */
[----:B0-----:R-:W-:Y:S01]  /*5aa0*/  FSEL R121, R121, -INF , P2 ;  /* 0xff80000079797808 */ /* 0x001fe20001000000 */
[----:B------:R-:W-:Y:S01]  /*5ab0*/  FMUL.FTZ R75, R0, R76 ;  /* 0x0000004c004b7220 */ /* 0x000fe20000410000 */
[----:B------:R-:W-:Y:S01]  /*5ac0*/  FMNMX.FTZ R128, R20, R129, !PT ;  /* 0x0000008114807209 */ /* 0x000fe20007810000 */
[C---:B------:R-:W-:Y:S01]  /*5ad0*/  FMUL.FTZ R76, R0.reuse, R77 ;  /* 0x0000004d004c7220 */ /* 0x040fe20000410000 */
[----:B------:R-:W-:Y:S01]  /*5ae0*/  ISETP.GT.AND P2, PT, R103, 0x20, PT ;  /* 0x000000206700780c */ /* 0x000fe20003f44270 */
[----:B------:R-:W-:Y:S01]  /*5af0*/  FMUL.FTZ R90, R0, R90 ;  /* 0x0000005a005a7220 */ /* 0x000fe20000410000 */
[----:B-1----:R-:W-:Y:S01]  /*5b00*/  FSEL R122, R122, -INF , P3 ;  /* 0xff8000007a7a7808 */ /* 0x002fe20001800000 */
[----:B------:R-:W0:Y:S01]  /*5b10*/  MUFU.TANH R108, R108 ;  /* 0x0000006c006c7308 */ /* 0x000e220000002400 */
[----:B------:R-:W-:Y:S01]  /*5b20*/  FMNMX.FTZ R129, R121, R128, !PT ;  /* 0x0000008079817209 */ /* 0x000fe20007810000 */
[C---:B------:R-:W-:Y:S01]  /*5b30*/  FMUL.FTZ R91, R0.reuse, R91 ;  /* 0x0000005b005b7220 */ /* 0x040fe20000410000 */
[C---:B------:R-:W-:Y:S01]  /*5b40*/  ISETP.GT.AND P3, PT, R103.reuse, 0x21, PT ;  /* 0x000000216700780c */ /* 0x040fe20003f64270 */
[----:B------:R-:W-:Y:S01]  /*5b50*/  FMUL.FTZ R94, R0, R94 ;  /* 0x0000005e005e7220 */ /* 0x000fe20000410000 */
[----:B---3--:R-:W-:Y:S01]  /*5b60*/  FSEL R104, R104, -INF , P2 ;  /* 0xff80000068687808 */ /* 0x008fe20001000000 */
[----:B------:R-:W-:Y:S01]  /*5b70*/  FMUL.FTZ R95, R0, R95 ;  /* 0x0000005f005f7220 */ /* 0x000fe20000410000 */
[----:B------:R-:W-:Y:S01]  /*5b80*/  FMNMX.FTZ R129, R122, R129, !PT ;  /* 0x000000817a817209 */ /* 0x000fe20007810000 */
[----:B------:R-:W1:Y:S01]  /*5b90*/  MUFU.TANH R109, R109 ;  /* 0x0000006d006d7308 */ /* 0x000e620000002400 */
[----:B------:R-:W-:Y:S01]  /*5ba0*/  ISETP.GT.AND P2, PT, R103, 0x28, PT ;  /* 0x000000286700780c */ /* 0x000fe20003f44270 */
[C---:B------:R-:W-:Y:S01]  /*5bb0*/  FMUL.FTZ R98, R0.reuse, R98 ;  /* 0x0000006200627220 */ /* 0x040fe20000410000 */
[----:B--2---:R-:W-:Y:S01]  /*5bc0*/  FSEL R105, R105, -INF , P3 ;  /* 0xff80000069697808 */ /* 0x004fe20001800000 */
[C---:B------:R-:W-:Y:S01]  /*5bd0*/  FMUL.FTZ R99, R0.reuse, R99 ;  /* 0x0000006300637220 */ /* 0x040fe20000410000 */
[C---:B------:R-:W-:Y:S01]  /*5be0*/  ISETP.GT.AND P3, PT, R103.reuse, 0x29, PT ;  /* 0x000000296700780c */ /* 0x040fe20003f64270 */
[C---:B------:R-:W-:Y:S01]  /*5bf0*/  FMUL.FTZ R102, R0.reuse, R102 ;  /* 0x0000006600667220 */ /* 0x040fe20000410000 */
[----:B------:R-:W-:Y:S01]  /*5c00*/  FMUL.FTZ R79, R0, R79 ;  /* 0x0000004f004f7220 */ /* 0x000fe20000410000 */
[----:B------:R-:W2:Y:S01]  /*5c10*/  MUFU.TANH R112, R112 ;  /* 0x0000007000707308 */ /* 0x000ea20000002400 */
[----:B0-----:R-:W-:Y:S01]  /*5c20*/  FSEL R108, R108, -INF , P2 ;  /* 0xff8000006c6c7808 */ /* 0x001fe20001000000 */
[----:B------:R-:W-:Y:S01]  /*5c30*/  FMUL.FTZ R82, R0, R82 ;  /* 0x0000005200527220 */ /* 0x000fe20000410000 */
[----:B------:R-:W-:Y:S01]  /*5c40*/  ISETP.GT.AND P2, PT, R103, 0x30, PT ;  /* 0x000000306700780c */ /* 0x000fe20003f44270 */
[----:B------:R-:W-:Y:S01]  /*5c50*/  UIADD3 UR6, UR10, 0x80, URZ ;  /* 0x000000800a067890 */ /* 0x000fe2000fffe03f */
[----:B------:R-:W-:-:S02]  /*5c60*/  WARPGROUP.DEPBAR.LE gsb0, 0x0 ;  /* 0x00008000000079c5 */ /* 0x000fc40000010000 */
[----:B------:R-:W-:Y:S01]  /*5c70*/  WARPGROUP.ARRIVE ;  /* 0x00000000000079c5 */ /* 0x000fe20000000000 */
[----:B------:R-:W0:Y:S01]  /*5c80*/  MUFU.TANH R113, R113 ;  /* 0x0000007100717308 */ /* 0x000e220000002400 */
[----:B-1----:R-:W-:Y:S01]  /*5c90*/  FSEL R109, R109, -INF , P3 ;  /* 0xff8000006d6d7808 */ /* 0x002fe20001800000 */
[C---:B------:R-:W-:Y:S01]  /*5ca0*/  FMUL.FTZ R83, R0.reuse, R83 ;  /* 0x0000005300537220 */ /* 0x040fe20000410000 */
[C---:B------:R-:W-:Y:S01]  /*5cb0*/  ISETP.GT.AND P3, PT, R103.reuse, 0x31, PT ;  /* 0x000000316700780c */ /* 0x040fe20003f64270 */
[----:B------:R-:W-:Y:S01]  /*5cc0*/  UMOV UR7, 0xc0000010 ;  /* 0xc000001000077882 */ /* 0x000fe20000000000 */
[C---:B------:R-:W-:Y:S01]  /*5cd0*/  FMUL.FTZ R86, R0.reuse, R86 ;  /* 0x0000005600567220 */ /* 0x040fe20000410000 */
[----:B------:R-:W-:Y:S01]  /*5ce0*/  QGMMA.64x64x32.F32.E4M3.E4M3 R24, R148, gdesc[UR4], R24, gsb0 ;  /* 0x00e0000494187df3 */ /* 0x000fe20008000818 */
[----:B------:R-:W-:Y:S01]  /*5cf0*/  FMUL.FTZ R87, R0, R87 ;  /* 0x0000005700577220 */ /* 0x000fe20000410000 */
[----:B------:R1:W-:Y:S01]  /*5d00*/  MUFU.TANH R15, R126 ;  /* 0x0000007e000f7308 */ /* 0x0003e20000002400 */
[----:B--2---:R-:W-:Y:S01]  /*5d10*/  FSEL R112, R112, -INF , P2 ;  /* 0xff80000070707808 */ /* 0x004fe20001000000 */
[C---:B------:R-:W-:Y:S01]  /*5d20*/  FMUL.FTZ R58, R0.reuse, R58 ;  /* 0x0000003a003a7220 */ /* 0x040fe20000410000 */
[----:B------:R-:W-:Y:S01]  /*5d30*/  ISETP.GT.AND P2, PT, R103, 0x38, PT ;  /* 0x000000386700780c */ /* 0x000fe20003f44270 */
[C---:B------:R-:W-:Y:S01]  /*5d40*/  FMUL.FTZ R59, R0.reuse, R59 ;  /* 0x0000003b003b7220 */ /* 0x040fe20000410000 */
[C---:B------:R-:W-:Y:S01]  /*5d50*/  FMUL.FTZ R62, R0.reuse, R62 ;  /* 0x0000003e003e7220 */ /* 0x040fe20000410000 */
[C---:B------:R-:W-:Y:S01]  /*5d60*/  FMUL.FTZ R63, R0.reuse, R63 ;  /* 0x0000003f003f7220 */ /* 0x040fe20000410000 */
[----:B------:R-:W-:Y:S01]  /*5d70*/  FMUL.FTZ R66, R0, R66 ;  /* 0x0000004200427220 */ /* 0x000fe20000410000 */
[----:B------:R-:W2:Y:S01]  /*5d80*/  MUFU.TANH R116, R116 ;  /* 0x0000007400747308 */ /* 0x000ea20000002400 */
[----:B-1----:R-:W-:Y:S01]  /*5d90*/  FMNMX.FTZ R126, R104, R129, !PT ;  /* 0x00000081687e7209 */ /* 0x002fe20007810000 */
[C---:B------:R-:W-:Y:S01]  /*5da0*/  FMUL.FTZ R67, R0.reuse, R67 ;  /* 0x0000004300437220 */ /* 0x040fe20000410000 */
[----:B0-----:R-:W-:Y:S01]  /*5db0*/  FSEL R113, R113, -INF , P3 ;  /* 0xff80000071717808 */ /* 0x001fe20001800000 */
[----:B------:R-:W-:Y:S01]  /*5dc0*/  FMUL.FTZ R71, R0, R71 ;  /* 0x0000004700477220 */ /* 0x000fe20000410000 */
[----:B------:R-:W-:Y:S01]  /*5dd0*/  FMNMX.FTZ R77, R105, R126, !PT ;  /* 0x0000007e694d7209 */ /* 0x000fe20007810000 */
[----:B------:R-:W-:Y:S01]  /*5de0*/  UIADD3 UR6, UR10, 0x100, URZ ;  /* 0x000001000a067890 */ /* 0x000fe2000fffe03f */
[----:B------:R-:W-:Y:S01]  /*5df0*/  ISETP.GT.AND P3, PT, R103, 0x39, PT ;  /* 0x000000396700780c */ /* 0x000fe20003f64270 */
[----:B------:R-:W0:Y:S01]  /*5e00*/  MUFU.TANH R117, R117 ;  /* 0x0000007500757308 */ /* 0x000e220000002400 */
[----:B------:R-:W-:Y:S01]  /*5e10*/  FMNMX.FTZ R126, R108, R77, !PT ;  /* 0x0000004d6c7e7209 */ /* 0x000fe20007810000 */
[C---:B------:R-:W-:Y:S01]  /*5e20*/  FMUL.FTZ R77, R0.reuse, R80 ;  /* 0x00000050004d7220 */ /* 0x040fe20000410000 */
[----:B------:R-:W-:Y:S01]  /*5e30*/  FMUL.FTZ R80, R0, R81 ;  /* 0x0000005100507220 */ /* 0x000fe20000410000 */
[----:B------:R-:W-:Y:S01]  /*5e40*/  UMOV UR7, 0xc0000010 ;  /* 0xc000001000077882 */ /* 0x000fe20000000000 */
        /* <DEDUP_REMOVED lines=8> */
[----:B------:R-:W-:Y:S01]  /*5ed0*/  FMNMX.FTZ R126, R116, R81, !PT ;  /* 0x00000051747e7209 */ /* 0x000fe20007810000 */
[C---:B------:R-:W-:Y:S01]  /*5ee0*/  FMUL.FTZ R81, R0.reuse, R84 ;  /* 0x0000005400517220 */ /* 0x040fe20000410000 */
[----:B------:R-:W-:Y:S01]  /*5ef0*/  ISETP.GT.AND P3, PT, R103, 0x41, PT ;  /* 0x000000416700780c */ /* 0x000fe20003f64270 */
[----:B------:R-:W-:Y:S01]  /*5f00*/  FMUL.FTZ R84, R0, R85 ;  /* 0x0000005500547220 */ /* 0x000fe20000410000 */
[----:B------:R-:W-:Y:S01]  /*5f10*/  FMNMX.FTZ R129, R117, R126, !PT ;  /* 0x0000007e75817209 */ /* 0x000fe20007810000 */
[----:B------:R-:W0:Y:S01]  /*5f20*/  MUFU.TANH R92, R92 ;  /* 0x0000005c005c7308 */ /* 0x000e220000002400 */
[----:B-1----:R-:W-:-:S02]  /*5f30*/  FSEL R88, R88, -INF , P2 ;  /* 0xff80000058587808 */ /* 0x002fc40001000000 */
[----:B------:R-:W-:Y:S02]  /*5f40*/  ISETP.GT.AND P2, PT, R103, 0x48, PT ;  /* 0x000000486700780c */ /* 0x000fe40003f44270 */
[----:B------:R-:W-:Y:S01]  /*5f50*/  FMNMX.FTZ R126, R88, R129, !PT ;  /* 0x00000081587e7209 */ /* 0x000fe20007810000 */
[----:B------:R-:W-:Y:S02]  /*5f60*/  FMUL.FTZ R129, R0, R64 ;  /* 0x0000004000817220 */ /* 0x000fe40000410000 */
        /* <DEDUP_REMOVED lines=14> */
[----:B------:R-:W-:Y:S01]  /*6050*/  ISETP.GT.AND P2, PT, R103, 0x58, PT ;  /* 0x000000586700780c */ /* 0x000fe20003f44270 */
[----:B------:R-:W-:Y:S02]  /*6060*/  WARPGROUP.DEPBAR.LE gsb0, 0x0 ;  /* 0x00008000000079c5 */ /* 0x000fe40000010000 */
[----:B------:R-:W-:Y:S01]  /*6070*/  FMNMX.FTZ R126, R96, R85, !PT ;  /* 0x00000055607e7209 */ /* 0x000fe20007810000 */
[----:B------:R-:W-:Y:S01]  /*6080*/  FMUL.FTZ R85, R0, R57 ;  /* 0x0000003900557220 */ /* 0x000fe20000410000 */
[----:B------:R-:W2:Y:S01]  /*6090*/  MUFU.TANH R101, R101 ;  /* 0x0000006500657308 */ /* 0x000ea20000002400 */
[----:B0-----:R-:W-:Y:S01]  /*60a0*/  FSEL R97, R97, -INF , P3 ;  /* 0xff80000061617808 */ /* 0x001fe20001800000 */
[----:B------:R-:W-:Y:S01]  /*60b0*/  WARPGROUP.ARRIVE ;  /* 0x00000000000079c5 */ /* 0x000fe20000000000 */
[----:B------:R-:W-:-:S02]  /*60c0*/  ISETP.GT.AND P3, PT, R103, 0x59, PT ;  /* 0x000000596700780c */ /* 0x000fc40003f64270 */
[----:B------:R-:W-:Y:S01]  /*60d0*/  FMNMX.FTZ R57, R97, R126, !PT ;  /* 0x0000007e61397209 */ /* 0x000fe20007810000 */
[----:B------:R-:W-:Y:S02]  /*60e0*/  FMUL.FTZ R126, R0, R60 ;  /* 0x0000003c007e7220 */ /* 0x000fe40000410000 */
[----:B------:R-:W0:Y:S01]  /*60f0*/  MUFU.TANH R72, R72 ;  /* 0x0000004800487308 */ /* 0x000e220000002400 */
[----:B-1----:R-:W-:Y:S01]  /*6100*/  FSEL R100, R100, -INF , P2 ;  /* 0xff80000064647808 */ /* 0x002fe20001000000 */
[----:B------:R-:W-:Y:S01]  /*6110*/  QGMMA.64x64x32.F32.E4M3.E4M3 R24, R144, gdesc[UR4], R24, gsb0 ;  /* 0x00e0000490187df3 */ /* 0x000fe20008000818 */
[----:B------:R-:W-:Y:S01]  /*6120*/  ISETP.GT.AND P2, PT, R103, 0x60, PT ;  /* 0x000000606700780c */ /* 0x000fe20003f44270 */
[----:B------:R-:W-:Y:S01]  /*6130*/  UIADD3 UR6, UR10, 0x180, URZ ;  /* 0x000001800a067890 */ /* 0x000fe2000fffe03f */
[----:B------:R-:W-:Y:S01]  /*6140*/  FMNMX.FTZ R128, R100, R57, !PT ;  /* 0x0000003964807209 */ /* 0x000fe20007810000 */
[----:B------:R-:W-:Y:S01]  /*6150*/  UMOV UR7, 0xc0000010 ;  /* 0xc000001000077882 */ /* 0x000fe20000000000 */
[----:B------:R-:W-:Y:S01]  /*6160*/  FSEL R7, R7, -INF , P2 ;  /* 0xff80000007077808 */ /* 0x000fe20001000000 */
[----:B------:R-:W1:Y:S01]  /*6170*/  MUFU.TANH R75, R75 ;  /* 0x0000004b004b7308 */ /* 0x000e620000002400 */
[----:B--2---:R-:W-:-:S02]  /*6180*/  FSEL R101, R101, -INF , P3 ;  /* 0xff80000065657808 */ /* 0x004fc40001800000 */
[----:B------:R-:W-:Y:S02]  /*6190*/  ISETP.GT.AND P3, PT, R103, 0x61, PT ;  /* 0x000000616700780c */ /* 0x000fe40003f64270 */
[----:B------:R-:W-:Y:S02]  /*61a0*/  FMNMX.FTZ R128, R101, R128, !PT ;  /* 0x0000008065807209 */ /* 0x000fe40007810000 */
[----:B------:R-:W-:Y:S01]  /*61b0*/  ISETP.GT.AND P2, PT, R103, 0x68, PT ;  /* 0x000000686700780c */ /* 0x000fe20003f44270 */
[----:B------:R-:W2:Y:S01]  /*61c0*/  MUFU.TANH R76, R76 ;  /* 0x0000004c004c7308 */ /* 0x000ea20000002400 */
[----:B0-----:R-:W-:Y:S02]  /*61d0*/  FSEL R72, R72, -INF , P3 ;  /* 0xff80000048487808 */ /* 0x001fe40001800000 */
[----:B------:R-:W-:Y:S01]  /*61e0*/  FMNMX.FTZ R57, R7, R128, !PT ;  /* 0x0000008007397209 */ /* 0x000fe20007810000 */
[----:B------:R-:W-:Y:S01]  /*61f0*/  FMUL.FTZ R128, R0, R61 ;  /* 0x0000003d00807220 */ /* 0x000fe20000410000 */
[----:B------:R-:W-:-:S02]  /*6200*/  ISETP.GT.AND P3, PT, R103, 0x69, PT ;  /* 0x000000696700780c */ /* 0x000fc40003f64270 */
        /* <DEDUP_REMOVED lines=23> */
[C---:B------:R-:W-:Y:S01]  /*6380*/  FMUL.FTZ R84, R0.reuse, R68 ;  /* 0x0000004400547220 */ /* 0x040fe20000410000 */
[----:B------:R-:W-:Y:S01]  /*6390*/  ISETP.GT.AND P3, PT, R103, 0x81, PT ;  /* 0x000000816700780c */ /* 0x000fe20003f64270 */
[----:B------:R-:W-:Y:S01]  /*63a0*/  FMUL.FTZ R68, R0, R78 ;  /* 0x0000004e00447220 */ /* 0x000fe20000410000 */
        /* <DEDUP_REMOVED lines=8> */
[----:B------:R-:W-:Y:S01]  /*6430*/  ISETP.GT.AND P3, PT, R103, 0x89, PT ;  /* 0x000000896700780c */ /* 0x000fe20003f64270 */
[----:B------:R-:W-:Y:S02]  /*6440*/  WARPGROUP.DEPBAR.LE gsb0, 0x0 ;  /* 0x00008000000079c5 */ /* 0x000fe40000010000 */
[----:B------:R-:W-:Y:S01]  /*6450*/  FMNMX.FTZ R69, R61, R56, !PT ;  /* 0x000000383d457209 */ /* 0x000fe20007810000 */
[----:B------:R-:W-:Y:S01]  /*6460*/  WARPGROUP.ARRIVE ;  /* 0x00000000000079c5 */ /* 0x000fe20000000000 */
[----:B------:R-:W2:Y:S01]  /*6470*/  MUFU.TANH R129, R129 ;  /* 0x0000008100817308 */ /* 0x000ea20000002400 */
[----:B0-----:R-:W-:Y:S01]  /*6480*/  FSEL R64, R126, -INF , P2 ;  /* 0xff8000007e407808 */ /* 0x001fe20001000000 */
[----:B------:R-:W-:Y:S01]  /*6490*/  FMUL.FTZ R126, R0, R70 ;  /* 0x00000046007e7220 */ /* 0x000fe20000410000 */
[----:B------:R-:W-:-:S02]  /*64a0*/  ISETP.GT.AND P2, PT, R103, 0x90, PT ;  /* 0x000000906700780c */ /* 0x000fc40003f44270 */
[----:B------:R-:W-:Y:S01]  /*64b0*/  FMNMX.FTZ R56, R64, R69, !PT ;  /* 0x0000004540387209 */ /* 0x000fe20007810000 */
[----:B------:R-:W-:Y:S01]  /*64c0*/  QGMMA.64x64x32.F32.E4M3.E4M3 R24, R140, gdesc[UR4], R24, gsb0 ;  /* 0x00e000048c187df3 */ /* 0x000fe20008000818 */
[----:B------:R-:W-:Y:S01]  /*64d0*/  UIADD3 UR6, UR10, 0x200, URZ ;  /* 0x000002000a067890 */ /* 0x000fe2000fffe03f */
[----:B------:R-:W0:Y:S01]  /*64e0*/  MUFU.TANH R130, R130 ;  /* 0x0000008200827308 */ /* 0x000e220000002400 */
[----:B-1----:R-:W-:Y:S01]  /*64f0*/  FSEL R65, R128, -INF , P3 ;  /* 0xff80000080417808 */ /* 0x002fe20001800000 */
[----:B------:R-:W-:Y:S01]  /*6500*/  UMOV UR7, 0xc0000010 ;  /* 0xc000001000077882 */ /* 0x000fe20000000000 */
        /* <DEDUP_REMOVED lines=8> */
[C---:B------:R-:W-:Y:S01]  /*6590*/  ISETP.GT.AND P3, PT, R103.reuse, 0x99, PT ;  /* 0x000000996700780c */ /* 0x040fe20003f64270 */
[----:B------:R-:W-:Y:S01]  /*65a0*/  VIADD R103, R103, 0x8 ;  /* 0x0000000867677836 */ /* 0x000fe20000000000 */
[----:B------:R-:W-:-:S03]  /*65b0*/  FMNMX.FTZ R129, R78, R129, !PT ;  /* 0x000000814e817209 */ /* 0x000fc60007810000 */
[----:B------:R-:W-:Y:S01]  /*65c0*/  MUFU.TANH R9, R9 ;  /* 0x0000000900097308 */ /* 0x000fe20000002400 */
[----:B-1----:R-:W-:Y:S02]  /*65d0*/  FSEL R84, R84, -INF , P2 ;  /* 0xff80000054547808 */ /* 0x002fe40001000000 */
[----:B------:R-:W-:Y:S02]  /*65e0*/  ISETP.GT.AND P4, PT, R103, 0x1, PT ;  /* 0x000000016700780c */ /* 0x000fe40003f84270 */
[----:B------:R-:W-:-:S03]  /*65f0*/  FMNMX.FTZ R56, R84, R129, !PT ;  /* 0x0000008154387209 */ /* 0x000fc60007810000 */
[----:B------:R-:W0:Y:S01]  /*6600*/  MUFU.TANH R10, R10 ;  /* 0x0000000a000a7308 */ /* 0x000e220000002400 */
[----:B--2---:R-:W-:Y:S02]  /*6610*/  FSEL R85, R85, -INF , P3 ;  /* 0xff80000055557808 */ /* 0x004fe40001800000 */
[----:B------:R-:W-:Y:S02]  /*6620*/  ISETP.GT.AND P3, PT, R103, RZ, PT ;  /* 0x000000ff6700720c */ /* 0x000fe40003f64270 */
[----:B------:R-:W-:-:S03]  /*6630*/  FMNMX.FTZ R56, R85, R56, !PT ;  /* 0x0000003855387209 */ /* 0x000fc60007810000 */
[----:B------:R-:W1:Y:S02]  /*6640*/  MUFU.TANH R13, R13 ;  /* 0x0000000d000d7308 */ /* 0x000e640000002400 */
[----:B------:R-:W2:Y:S06]  /*6650*/  SHFL.BFLY PT, R129, R56, 0x2, 0x1f ;  /* 0x0c401f0038817f89 */ /* 0x000eac00000e0000 */
[----:B------:R-:W3:Y:S01]  /*6660*/  MUFU.TANH R14, R14 ;  /* 0x0000000e000e7308 */ /* 0x000ee20000002400 */
[----:B0-----:R-:W-:Y:S02]  /*6670*/  FSEL R10, R10, -INF , P4 ;  /* 0xff8000000a0a7808 */ /* 0x001fe40002000000 */
[----:B------:R-:W-:-:S05]  /*6680*/  ISETP.GT.AND P4, PT, R103, 0x9, PT ;  /* 0x000000096700780c */ /* 0x000fca0003f84270 */
[----:B------:R-:W0:Y:S08]  /*6690*/  MUFU.TANH R21, R21 ;  /* 0x0000001500157308 */ /* 0x000e300000002400 */
[----:B------:R-:W4:Y:S01]  /*66a0*/  MUFU.TANH R120, R120 ;  /* 0x0000007800787308 */ /* 0x000f220000002400 */
[----:B--2---:R-:W-:-:S05]  /*66b0*/  FMNMX.FTZ R129, R56, R129, !PT ;  /* 0x0000008138817209 */ /* 0x004fca0007810000 */
[----:B------:R-:W2:Y:S02]  /*66c0*/  SHFL.BFLY PT, R56, R129, 0x1, 0x1f ;  /* 0x0c201f0081387f89 */ /* 0x000ea400000e0000 */
[----:B------:R-:W5:Y:S01]  /*66d0*/  MUFU.TANH R123, R123 ;  /* 0x0000007b007b7308 */ /* 0x000f620000002400 */
[----:B------:R-:W-:Y:S02]  /*66e0*/  WARPGROUP.DEPBAR.LE gsb0, 0x0 ;  /* 0x00008000000079c5 */ /* 0x000fe40000010000 */
[----:B------:R-:W-:-:S05]  /*66f0*/  WARPGROUP.ARRIVE ;  /* 0x00000000000079c5 */ /* 0x000fca0000000000 */
[----:B------:R-:W5:Y:S01]  /*6700*/  MUFU.TANH R124, R124 ;  /* 0x0000007c007c7308 */ /* 0x000f620000002400 */
[----:B------:R-:W-:Y:S07]  /*6710*/  QGMMA.64x64x32.F32.E4M3.E4M3 R24, R136, gdesc[UR4], R24, gsb0 ;  /* 0x00e0000488187df3 */ /* 0x000fee0008000818 */
[----:B------:R-:W5:Y:S01]  /*6720*/  MUFU.TANH R106, R106 ;  /* 0x0000006a006a7308 */ /* 0x000f620000002400 */
[----:B--2---:R-:W-:Y:S01]  /*6730*/  FMNMX.FTZ R56, R129, R56, !PT ;  /* 0x0000003881387209 */ /* 0x004fe20007810000 */
[----:B------:R-:W-:-:S06]  /*6740*/  IMAD.U32 R129, RZ, RZ, UR20 ;  /* 0x00000014ff817e24 */ /* 0x000fcc000f8e00ff */
[----:B------:R-:W2:Y:S01]  /*6750*/  MUFU.TANH R107, R107 ;  /* 0x0000006b006b7308 */ /* 0x000ea20000002400 */
[C---:B------:R-:W-:Y:S01]  /*6760*/  FSETP.NEU.FTZ.AND P2, PT, R56.reuse, -INF , PT ;  /* 0xff8000003800780b */ /* 0x040fe20003f5d000 */
[----:B------:R-:W-:-:S05]  /*6770*/  FFMA.FTZ R70, R56, R129, -8 ;  /* 0xc100000038467423 */ /* 0x000fca0000010081 */
[----:B------:R-:W-:Y:S01]  /*6780*/  FSEL R70, R70, RZ, P2 ;  /* 0x000000ff46467208 */ /* 0x000fe20001000000 */
[----:B------:R-:W2:Y:S04]  /*6790*/  MUFU.TANH R110, R110 ;  /* 0x0000006e006e7308 */ /* 0x000ea80000002400 */
[----:B------:R-:W-:-:S01]  /*67a0*/  FFMA.FTZ R128, R127, UR20, -R70 ;  /* 0x000000147f807c23 */ /* 0x000fc20008010846 */
[--C-:B------:R-:W-:Y:S01]  /*67b0*/  FFMA.FTZ R127, R8, UR20, -R70.reuse ;  /* 0x00000014087f7c23 */ /* 0x100fe20008010846 */
[----:B------:R-:W-:-:S01]  /*67c0*/  FFMA.FTZ R8, R11, UR20, -R70 ;  /* 0x000000140b087c23 */ /* 0x000fc20008010846 */
[--C-:B------:R-:W-:Y:S01]  /*67d0*/  FFMA.FTZ R129, R122, UR20, -R70.reuse ;  /* 0x000000147a817c23 */ /* 0x100fe20008010846 */
[----:B------:R-:W-:-:S01]  /*67e0*/  FFMA.FTZ R11, R12, UR20, -R70 ;  /* 0x000000140c0b7c23 */ /* 0x000fc20008010846 */
[----:B------:R-:W-:Y:S01]  /*67f0*/  FSEL R122, R9, -INF , P3 ;  /* 0xff800000097a7808 */ /* 0x000fe20001800000 */
[----:B------:R-:W-:-:S01]  /*6800*/  FFMA.FTZ R12, R73, UR20, -R70 ;  /* 0x00000014490c7c23 */ /* 0x000fc20008010846 */
[--C-:B------:R-:W-:Y:S01]  /*6810*/  FFMA.FTZ R73, R20, UR20, -R70.reuse ;  /* 0x0000001414497c23 */ /* 0x100fe20008010846 */
[----:B------:R-:W-:-:S01]  /*6820*/  FFMA.FTZ R20, R121, UR20, -R70 ;  /* 0x0000001479147c23 */ /* 0x000fc20008010846 */
[----:B------:R-:W-:Y:S01]  /*6830*/  ISETP.GT.AND P3, PT, R103, 0x8, PT ;  /* 0x000000086700780c */ /* 0x000fe20003f64270 */
[----:B------:R-:W-:-:S01]  /*6840*/  FFMA.FTZ R131, R104, UR20, -R70 ;  /* 0x0000001468837c23 */ /* 0x000fc20008010846 */
[----:B------:R-:W-:Y:S01]  /*6850*/  FMNMX.FTZ R121, R122, R5, !PT ;  /* 0x000000057a797209 */ /* 0x000fe20007810000 */
[----:B------:R-:W2:Y:S01]  /*6860*/  MUFU.TANH R111, R111 ;  /* 0x0000006f006f7308 */ /* 0x000ea20000002400 */
[----:B-1----:R-:W-:Y:S01]  /*6870*/  FSEL R13, R13, -INF , P3 ;  /* 0xff8000000d0d7808 */ /* 0x002fe20001800000 */
[--C-:B------:R-:W-:Y:S01]  /*6880*/  FFMA.FTZ R105, R105, UR20, -R70.reuse ;  /* 0x0000001469697c23 */ /* 0x100fe20008010846 */
[----:B------:R-:W-:Y:S01]  /*6890*/  FMNMX.FTZ R130, R10, R121, !PT ;  /* 0x000000790a827209 */ /* 0x000fe20007810000 */
[--C-:B------:R-:W-:Y:S01]  /*68a0*/  FFMA.FTZ R108, R108, UR20, -R70.reuse ;  /* 0x000000146c6c7c23 */ /* 0x100fe20008010846 */
[----:B------:R-:W-:Y:S01]  /*68b0*/  ISETP.GT.AND P3, PT, R103, 0x10, PT ;  /* 0x000000106700780c */ /* 0x000fe20003f64270 */
[--C-:B------:R-:W-:Y:S01]  /*68c0*/  FFMA.FTZ R88, R88, UR20, -R70.reuse ;  /* 0x0000001458587c23 */ /* 0x100fe20008010846 */
[----:B---3--:R-:W-:Y:S01]  /*68d0*/  FSEL R104, R14, -INF , P4 ;  /* 0xff8000000e687808 */ /* 0x008fe20002000000 */
        /* <DEDUP_REMOVED lines=8> */
[----:B------:R0:W-:Y:S01]  /*6960*/  MUFU.EX2 R9, R129 ;  /* 0x0000008100097308 */ /* 0x0001e20000000800 */
[----:B------:R-:W-:Y:S01]  /*6970*/  ISETP.GT.AND P3, PT, R103, 0x18, PT ;  /* 0x000000186700780c */ /* 0x000fe20003f64270 */
[--C-:B------:R-:W-:Y:S01]  /*6980*/  FFMA.FTZ R7, R7, UR20, -R70.reuse ;  /* 0x0000001407077c23 */ /* 0x100fe20008010846 */
[----:B----4-:R-:W-:Y:S01]  /*6990*/  FSEL R120, R120, -INF , P4 ;  /* 0xff80000078787808 */ /* 0x010fe20002000000 */
[--C-:B------:R-:W-:Y:S01]  /*69a0*/  FFMA.FTZ R72, R72, UR20, -R70.reuse ;  /* 0x0000001448487c23 */ /* 0x100fe20008010846 */
[----:B------:R-:W-:Y:S01]  /*69b0*/  FMNMX.FTZ R121, R21, R130, !PT ;  /* 0x0000008215797209 */ /* 0x000fe20007810000 */
[--C-:B------:R-:W-:Y:S01]  /*69c0*/  FFMA.FTZ R75, R75, UR20, -R70.reuse ;  /* 0x000000144b4b7c23 */ /* 0x100fe20008010846 */
[----:B------:R-:W-:Y:S01]  /*69d0*/  ISETP.GT.AND P4, PT, R103, 0x19, PT ;  /* 0x000000196700780c */ /* 0x000fe20003f84270 */
[----:B------:R-:W3:Y:S01]  /*69e0*/  MUFU.TANH R115, R115 ;  /* 0x0000007300737308 */ /* 0x000ee20000002400 */
[----:B-----5:R-:W-:Y:S01]  /*69f0*/  FSEL R123, R123, -INF , P3 ;  /* 0xff8000007b7b7808 */ /* 0x020fe20001800000 */
[--C-:B0-----:R-:W-:Y:S01]  /*6a00*/  FFMA.FTZ R129, R109, UR20, -R70.reuse ;  /* 0x000000146d817c23 */ /* 0x101fe20008010846 */
[----:B------:R-:W-:Y:S01]  /*6a10*/  FMNMX.FTZ R130, R120, R121, !PT ;  /* 0x0000007978827209 */ /* 0x000fe20007810000 */
[--C-:B------:R-:W-:Y:S01]  /*6a20*/  FFMA.FTZ R76, R76, UR20, -R70.reuse ;  /* 0x000000144c4c7c23 */ /* 0x100fe20008010846 */
[----:B------:R-:W-:Y:S01]  /*6a30*/  ISETP.GT.AND P3, PT, R103, 0x20, PT ;  /* 0x000000206700780c */ /* 0x000fe20003f64270 */
[--C-:B------:R-:W-:Y:S01]  /*6a40*/  FFMA.FTZ R77, R77, UR20, -R70.reuse ;  /* 0x000000144d4d7c23 */ /* 0x100fe20008010846 */
[----:B------:R-:W-:Y:S01]  /*6a50*/  FSEL R124, R124, -INF , P4 ;  /* 0xff8000007c7c7808 */ /* 0x000fe20002000000 */
[----:B------:R-:W0:Y:S01]  /*6a60*/  MUFU.TANH R118, R118 ;  /* 0x0000007600767308 */ /* 0x000e220000002400 */
[----:B------:R-:W-:Y:S01]  /*6a70*/  FMNMX.FTZ R121, R123, R130, !PT ;  /* 0x000000827b797209 */ /* 0x000fe20007810000 */
[--C-:B------:R-:W-:Y:S01]  /*6a80*/  FFMA.FTZ R80, R80, UR20, -R70.reuse ;  /* 0x0000001450507c23 */ /* 0x100fe20008010846 */
[----:B------:R-:W-:Y:S01]  /*6a90*/  ISETP.GT.AND P4, PT, R103, 0x21, PT ;  /* 0x000000216700780c */ /* 0x000fe20003f84270 */
[--C-:B------:R-:W-:Y:S01]  /*6aa0*/  FFMA.FTZ R81, R81, UR20, -R70.reuse ;  /* 0x0000001451517c23 */ /* 0x100fe20008010846 */
[----:B------:R-:W-:Y:S01]  /*6ab0*/  FSEL R106, R106, -INF , P3 ;  /* 0xff8000006a6a7808 */ /* 0x000fe20001800000 */
[--C-:B------:R-:W-:Y:S01]  /*6ac0*/  FFMA.FTZ R60, R60, UR20, -R70.reuse ;  /* 0x000000143c3c7c23 */ /* 0x100fe20008010846 */
[----:B------:R-:W-:Y:S01]  /*6ad0*/  FMNMX.FTZ R121, R124, R121, !PT ;  /* 0x000000797c797209 */ /* 0x000fe20007810000 */
[----:B------:R4:W-:Y:S01]  /*6ae0*/  MUFU.EX2 R14, R131 ;  /* 0x00000083000e7308 */ /* 0x0009e20000000800 */
[----:B------:R-:W-:Y:S01]  /*6af0*/  ISETP.GT.AND P3, PT, R103, 0x28, PT ;  /* 0x000000286700780c */ /* 0x000fe20003f64270 */
[--C-:B------:R-:W-:Y:S01]  /*6b00*/  FFMA.FTZ R61, R61, UR20, -R70.reuse ;  /* 0x000000143d3d7c23 */ /* 0x100fe20008010846 */
[----:B--2---:R-:W-:Y:S01]  /*6b10*/  FSEL R109, R107, -INF , P4 ;  /* 0xff8000006b6d7808 */ /* 0x004fe20002000000 */
[--C-:B------:R-:W-:Y:S01]  /*6b20*/  FFMA.FTZ R64, R64, UR20, -R70.reuse ;  /* 0x0000001440407c23 */ /* 0x100fe20008010846 */
[----:B------:R-:W-:Y:S01]  /*6b30*/  FMNMX.FTZ R130, R106, R121, !PT ;  /* 0x000000796a827209 */ /* 0x000fe20007810000 */
[--C-:B------:R-:W-:Y:S01]  /*6b40*/  FFMA.FTZ R65, R65, UR20, -R70.reuse ;  /* 0x0000001441417c23 */ /* 0x100fe20008010846 */
[----:B------:R-:W-:Y:S01]  /*6b50*/  ISETP.GT.AND P4, PT, R103, 0x29, PT ;  /* 0x000000296700780c */ /* 0x000fe20003f84270 */
[----:B------:R-:W2:Y:S01]  /*6b60*/  MUFU.TANH R119, R119 ;  /* 0x0000007700777308 */ /* 0x000ea20000002400 */
[----:B------:R-:W-:Y:S01]  /*6b70*/  FSEL R110, R110, -INF , P3 ;  /* 0xff8000006e6e7808 */ /* 0x000fe20001800000 */
[--C-:B----4-:R-:W-:Y:S01]  /*6b80*/  FFMA.FTZ R131, R112, UR20, -R70.reuse ;  /* 0x0000001470837c23 */ /* 0x110fe20008010846 */
        /* <DEDUP_REMOVED lines=8> */
[C---:B------:R-:W-:Y:S01]  /*6c10*/  ISETP.GT.AND P4, PT, R103.reuse, 0x31, PT ;  /* 0x000000316700780c */ /* 0x040fe20003f84270 */
[--C-:B------:R-:W-:Y:S01]  /*6c20*/  FFMA.FTZ R78, R78, UR20, -R70.reuse ;  /* 0x000000144e4e7c23 */ /* 0x100fe20008010846 */
[----:B-1----:R-:W-:Y:S01]  /*6c30*/  FSEL R114, R114, -INF , P3 ;  /* 0xff80000072727808 */ /* 0x002fe20001800000 */
[----:B------:R-:W-:Y:S01]  /*6c40*/  FFMA.FTZ R84, R84, UR20, -R70 ;  /* 0x0000001454547c23 */ /* 0x000fe20008010846 */
[----:B------:R-:W-:Y:S01]  /*6c50*/  FMNMX.FTZ R121, R112, R121, !PT ;  /* 0x0000007970797209 */ /* 0x000fe20007810000 */
[----:B------:R-:W1:Y:S01]  /*6c60*/  MUFU.TANH R91, R91 ;  /* 0x0000005b005b7308 */ /* 0x000e620000002400 */
[----:B------:R-:W-:Y:S01]  /*6c70*/  ISETP.GT.AND P3, PT, R103, 0x38, PT ;  /* 0x000000386700780c */ /* 0x000fe20003f64270 */
[----:B------:R-:W-:-:S02]  /*6c80*/  WARPGROUP.DEPBAR.LE gsb0, 0x0 ;  /* 0x00008000000079c5 */ /* 0x000fc40000010000 */
[----:B---3--:R-:W-:Y:S02]  /*6c90*/  FSEL R115, R115, -INF , P4 ;  /* 0xff80000073737808 */ /* 0x008fe40002000000 */
[----:B------:R-:W-:Y:S02]  /*6ca0*/  FMNMX.FTZ R132, R114, R121, !PT ;  /* 0x0000007972847209 */ /* 0x000fe40007810000 */
[----:B------:R-:W3:Y:S01]  /*6cb0*/  MUFU.TANH R94, R94 ;  /* 0x0000005e005e7308 */ /* 0x000ee20000002400 */
[----:B------:R-:W-:Y:S02]  /*6cc0*/  ISETP.GT.AND P4, PT, R103, 0x39, PT ;  /* 0x000000396700780c */ /* 0x000fe40003f84270 */
[----:B0-----:R-:W-:Y:S02]  /*6cd0*/  FSEL R118, R118, -INF , P3 ;  /* 0xff80000076767808 */ /* 0x001fe40001800000 */
[----:B------:R-:W-:Y:S02]  /*6ce0*/  FMNMX.FTZ R121, R115, R132, !PT ;  /* 0x0000008473797209 */ /* 0x000fe40007810000 */
[----:B------:R-:W-:Y:S01]  /*6cf0*/  ISETP.GT.AND P3, PT, R103, 0x40, PT ;  /* 0x000000406700780c */ /* 0x000fe20003f64270 */
[----:B------:R-:W0:Y:S01]  /*6d00*/  MUFU.TANH R95, R95 ;  /* 0x0000005f005f7308 */ /* 0x000e220000002400 */
[----:B--2---:R-:W-:-:S02]  /*6d10*/  FSEL R119, R119, -INF , P4 ;  /* 0xff80000077777808 */ /* 0x004fc40002000000 */
[----:B------:R-:W-:Y:S01]  /*6d20*/  FMNMX.FTZ R116, R118, R121, !PT ;  /* 0x0000007976747209 */ /* 0x000fe20007810000 */
[----:B------:R-:W-:-:S01]  /*6d30*/  FFMA.FTZ R121, R117, UR20, -R70 ;  /* 0x0000001475797c23 */ /* 0x000fc20008010846 */
[----:B------:R-:W-:Y:S02]  /*6d40*/  ISETP.GT.AND P4, PT, R103, 0x41, PT ;  /* 0x000000416700780c */ /* 0x000fe40003f84270 */
[----:B----4-:R-:W-:Y:S01]  /*6d50*/  FSEL R90, R90, -INF , P3 ;  /* 0xff8000005a5a7808 */ /* 0x010fe20001800000 */
[----:B------:R-:W2:Y:S01]  /*6d60*/  MUFU.TANH R98, R98 ;  /* 0x0000006200627308 */ /* 0x000ea20000002400 */
[----:B------:R-:W-:Y:S02]  /*6d70*/  FMNMX.FTZ R117, R119, R116, !PT ;  /* 0x0000007477757209 */ /* 0x000fe40007810000 */
[----:B------:R-:W-:Y:S02]  /*6d80*/  ISETP.GT.AND P3, PT, R103, 0x48, PT ;  /* 0x000000486700780c */ /* 0x000fe40003f64270 */
[----:B-1----:R-:W-:-:S02]  /*6d90*/  FSEL R91, R91, -INF , P4 ;  /* 0xff8000005b5b7808 */ /* 0x002fc40002000000 */
[----:B------:R-:W-:Y:S01]  /*6da0*/  FMNMX.FTZ R132, R90, R117, !PT ;  /* 0x000000755a847209 */ /* 0x000fe20007810000 */
[----:B------:R-:W1:Y:S01]  /*6db0*/  MUFU.TANH R99, R99 ;  /* 0x0000006300637308 */ /* 0x000e620000002400 */
[----:B------:R-:W-:Y:S02]  /*6dc0*/  ISETP.GT.AND P4, PT, R103, 0x49, PT ;  /* 0x000000496700780c */ /* 0x000fe40003f84270 */
[----:B---3--:R-:W-:Y:S02]  /*6dd0*/  FSEL R94, R94, -INF , P3 ;  /* 0xff8000005e5e7808 */ /* 0x008fe40001800000 */
[----:B------:R-:W-:Y:S02]  /*6de0*/  FMNMX.FTZ R117, R91, R132, !PT ;  /* 0x000000845b757209 */ /* 0x000fe40007810000 */
[----:B------:R-:W-:Y:S01]  /*6df0*/  ISETP.GT.AND P3, PT, R103, 0x50, PT ;  /* 0x000000506700780c */ /* 0x000fe20003f64270 */
[----:B------:R-:W3:Y:S01]  /*6e00*/  MUFU.TANH R102, R102 ;  /* 0x0000006600667308 */ /* 0x000ee20000002400 */
[----:B0-----:R-:W-:-:S02]  /*6e10*/  FSEL R95, R95, -INF , P4 ;  /* 0xff8000005f5f7808 */ /* 0x001fc40002000000 */
[----:B------:R-:W-:Y:S02]  /*6e20*/  FMNMX.FTZ R132, R94, R117, !PT ;  /* 0x000000755e847209 */ /* 0x000fe40007810000 */
[----:B------:R-:W-:Y:S02]  /*6e30*/  ISETP.GT.AND P4, PT, R103, 0x51, PT ;  /* 0x000000516700780c */ /* 0x000fe40003f84270 */
[----:B--2---:R-:W-:Y:S01]  /*6e40*/  FSEL R98, R98, -INF , P3 ;  /* 0xff80000062627808 */ /* 0x004fe20001800000 */
[----:B------:R-:W0:Y:S01]  /*6e50*/  MUFU.TANH R125, R125 ;  /* 0x0000007d007d7308 */ /* 0x000e220000002400 */
        /* <DEDUP_REMOVED lines=9> */
[----:B------:R-:W2:Y:S01]  /*6ef0*/  MUFU.TANH R68, R68 ;  /* 0x0000004400447308 */ /* 0x000ea20000002400 */
[----:B0-----:R-:W-:-:S02]  /*6f00*/  FSEL R125, R125, -INF , P4 ;  /* 0xff8000007d7d7808 */ /* 0x001fc40002000000 */
        /* <DEDUP_REMOVED lines=8> */
[----:B------:R-:W0:Y:S01]  /*6f90*/  MUFU.TANH R82, R82 ;  /* 0x0000005200527308 */ /* 0x000e220000002400 */
[----:B------:R-:W-:Y:S01]  /*6fa0*/  ISETP.GT.AND P4, PT, R103, 0x69, PT ;  /* 0x000000696700780c */ /* 0x000fe20003f84270 */
[----:B------:R-:W-:Y:S01]  /*6fb0*/  FFMA.FTZ R132, R97, UR20, -R70 ;  /* 0x0000001461847c23 */ /* 0x000fe20008010846 */
[----:B--2---:R-:W-:Y:S02]  /*6fc0*/  FSEL R68, R68, -INF , P3 ;  /* 0xff80000044447808 */ /* 0x004fe40001800000 */
[----:B------:R-:W-:Y:S02]  /*6fd0*/  FMNMX.FTZ R117, R74, R117, !PT ;  /* 0x000000754a757209 */ /* 0x000fe40007810000 */
[----:B------:R-:W-:Y:S01]  /*6fe0*/  ISETP.GT.AND P3, PT, R103, 0x70, PT ;  /* 0x000000706700780c */ /* 0x000fe20003f64270 */
[----:B------:R-:W1:Y:S01]  /*6ff0*/  MUFU.TANH R83, R83 ;  /* 0x0000005300537308 */ /* 0x000e620000002400 */
[----:B------:R-:W-:-:S07]  /*7000*/  FMNMX.FTZ R117, R68, R117, !PT ;  /* 0x0000007544757209 */ /* 0x000fce0007810000 */
[----:B------:R-:W2:Y:S01]  /*7010*/  MUFU.TANH R86, R86 ;  /* 0x0000005600567308 */ /* 0x000ea20000002400 */
[----:B0-----:R-:W-:Y:S02]  /*7020*/  FSEL R82, R82, -INF , P3 ;  /* 0xff80000052527808 */ /* 0x001fe40001800000 */
[----:B------:R-:W-:-:S05]  /*7030*/  ISETP.GT.AND P3, PT, R103, 0x78, PT ;  /* 0x000000786700780c */ /* 0x000fca0003f64270 */
[----:B------:R0:W-:Y:S08]  /*7040*/  MUFU.EX2 R116, R121 ;  /* 0x0000007900747308 */ /* 0x0001f00000000800 */
[----:B------:R-:W3:Y:S01]  /*7050*/  MUFU.TANH R87, R87 ;  /* 0x0000005700577308 */ /* 0x000ee20000002400 */
[----:B0-----:R-:W-:-:S01]  /*7060*/  FFMA.FTZ R121, R96, UR20, -R70 ;  /* 0x0000001460797c23 */ /* 0x001fc20008010846 */
[----:B------:R-:W-:-:S02]  /*7070*/  FSEL R96, R79, -INF , P4 ;  /* 0xff8000004f607808 */ /* 0x000fc40002000000 */
[----:B------:R-:W-:Y:S02]  /*7080*/  ISETP.GT.AND P4, PT, R103, 0x71, PT ;  /* 0x000000716700780c */ /* 0x000fe40003f84270 */
[----:B------:R-:W-:Y:S02]  /*7090*/  FMNMX.FTZ R117, R96, R117, !PT ;  /* 0x0000007560757209 */ /* 0x000fe40007810000 */
[----:B------:R-:W0:Y:S01]  /*70a0*/  MUFU.TANH R58, R58 ;  /* 0x0000003a003a7308 */ /* 0x000e220000002400 */
[----:B-1----:R-:W-:Y:S02]  /*70b0*/  FSEL R83, R83, -INF , P4 ;  /* 0xff80000053537808 */ /* 0x002fe40002000000 */
[----:B------:R-:W-:Y:S02]  /*70c0*/  FMNMX.FTZ R134, R82, R117, !PT ;  /* 0x0000007552867209 */ /* 0x000fe40007810000 */
[----:B------:R-:W-:Y:S02]  /*70d0*/  ISETP.GT.AND P4, PT, R103, 0x79, PT ;  /* 0x000000796700780c */ /* 0x000fe40003f84270 */
[----:B--2---:R-:W-:Y:S01]  /*70e0*/  FSEL R86, R86, -INF , P3 ;  /* 0xff80000056567808 */ /* 0x004fe20001800000 */
[----:B------:R-:W1:Y:S01]  /*70f0*/  MUFU.TANH R59, R59 ;  /* 0x0000003b003b7308 */ /* 0x000e620000002400 */
[----:B------:R-:W-:-:S02]  /*7100*/  FMNMX.FTZ R117, R83, R134, !PT ;  /* 0x0000008653757209 */ /* 0x000fc40007810000 */
[----:B------:R-:W-:Y:S02]  /*7110*/  ISETP.GT.AND P3, PT, R103, 0x80, PT ;  /* 0x000000806700780c */ /* 0x000fe40003f64270 */
[----:B---3--:R-:W-:Y:S02]  /*7120*/  FSEL R97, R87, -INF , P4 ;  /* 0xff80000057617808 */ /* 0x008fe40002000000 */
[C---:B------:R-:W-:Y:S01]  /*7130*/  ISETP.GT.AND P4, PT, R103.reuse, 0x81, PT ;  /* 0x000000816700780c */ /* 0x040fe20003f84270 */
[----:B------:R-:W2:Y:S01]  /*7140*/  MUFU.TANH R62, R62 ;  /* 0x0000003e003e7308 */ /* 0x000ea20000002400 */
[----:B0-----:R-:W-:Y:S02]  /*7150*/  FSEL R58, R58, -INF , P3 ;  /* 0xff8000003a3a7808 */ /* 0x001fe40001800000 */
[----:B------:R-:W-:-:S05]  /*7160*/  ISETP.GT.AND P3, PT, R103, 0x88, PT ;  /* 0x000000886700780c */ /* 0x000fca0003f64270 */
[----:B------:R0:W-:Y:S01]  /*7170*/  MUFU.EX2 R79, R121 ;  /* 0x00000079004f7308 */ /* 0x0001e20000000800 */
[----:B-1----:R-:W-:Y:S02]  /*7180*/  FSEL R59, R59, -INF , P4 ;  /* 0xff8000003b3b7808 */ /* 0x002fe40002000000 */
[----:B------:R-:W-:-:S05]  /*7190*/  ISETP.GT.AND P4, PT, R103, 0x89, PT ;  /* 0x000000896700780c */ /* 0x000fca0003f84270 */
[----:B------:R-:W1:Y:S01]  /*71a0*/  MUFU.TANH R63, R63 ;  /* 0x0000003f003f7308 */ /* 0x000e620000002400 */
[----:B0-----:R-:W-:-:S01]  /*71b0*/  FFMA.FTZ R121, R100, UR20, -R70 ;  /* 0x0000001464797c23 */ /* 0x001fc20008010846 */
[----:B------:R-:W-:Y:S01]  /*71c0*/  FMNMX.FTZ R100, R86, R117, !PT ;  /* 0x0000007556647209 */ /* 0x000fe20007810000 */
[----:B------:R-:W-:-:S01]  /*71d0*/  FFMA.FTZ R117, R101, UR20, -R70 ;  /* 0x0000001465757c23 */ /* 0x000fc20008010846 */
[----:B--2---:R-:W-:Y:S02]  /*71e0*/  FSEL R62, R62, -INF , P3 ;  /* 0xff8000003e3e7808 */ /* 0x004fe40001800000 */
[----:B------:R-:W-:Y:S02]  /*71f0*/  FMNMX.FTZ R101, R97, R100, !PT ;  /* 0x0000006461657209 */ /* 0x000fe40007810000 */
[----:B------:R-:W0:Y:S01]  /*7200*/  MUFU.TANH R66, R66 ;  /* 0x0000004200427308 */ /* 0x000e220000002400 */
[----:B------:R-:W-:Y:S02]  /*7210*/  ISETP.GT.AND P3, PT, R103, 0x90, PT ;  /* 0x000000906700780c */ /* 0x000fe40003f64270 */
[----:B------:R-:W-:-:S04]  /*7220*/  FMNMX.FTZ R134, R58, R101, !PT ;  /* 0x000000653a867209 */ /* 0x000fc80007810000 */
[----:B------:R-:W-:Y:S01]  /*7230*/  FMNMX.FTZ R101, R59, R134, !PT ;  /* 0x000000863b657209 */ /* 0x000fe20007810000 */
[----:B------:R-:W2:Y:S01]  /*7240*/  MUFU.TANH R67, R67 ;  /* 0x0000004300437308 */ /* 0x000ea20000002400 */
[----:B-1----:R-:W-:Y:S02]  /*7250*/  FSEL R63, R63, -INF , P4 ;  /* 0xff8000003f3f7808 */ /* 0x002fe40002000000 */
[----:B------:R-:W-:Y:S02]  /*7260*/  FMNMX.FTZ R134, R62, R101, !PT ;  /* 0x000000653e867209 */ /* 0x000fe40007810000 */
[----:B------:R-:W-:Y:S02]  /*7270*/  ISETP.GT.AND P4, PT, R103, 0x91, PT ;  /* 0x000000916700780c */ /* 0x000fe40003f84270 */
[----:B------:R-:W-:Y:S01]  /*7280*/  FMNMX.FTZ R101, R63, R134, !PT ;  /* 0x000000863f657209 */ /* 0x000fe20007810000 */
[----:B------:R-:W1:Y:S01]  /*7290*/  MUFU.TANH R126, R126 ;  /* 0x0000007e007e7308 */ /* 0x000e620000002400 */
[----:B0-----:R-:W-:-:S02]  /*72a0*/  FSEL R66, R66, -INF , P3 ;  /* 0xff80000042427808 */ /* 0x001fc40001800000 */
[----:B------:R-:W-:Y:S02]  /*72b0*/  ISETP.GT.AND P3, PT, R103, 0x98, PT ;  /* 0x000000986700780c */ /* 0x000fe40003f64270 */
[----:B------:R-:W-:-:S03]  /*72c0*/  FMNMX.FTZ R134, R66, R101, !PT ;  /* 0x0000006542867209 */ /* 0x000fc60007810000 */
[----:B------:R-:W0:Y:S01]  /*72d0*/  MUFU.TANH R71, R71 ;  /* 0x0000004700477308 */ /* 0x000e220000002400 */
[----:B--2---:R-:W-:Y:S02]  /*72e0*/  FSEL R67, R67, -INF , P4 ;  /* 0xff80000043437808 */ /* 0x004fe40002000000 */
[----:B------:R-:W-:Y:S02]  /*72f0*/  ISETP.GT.AND P4, PT, R103, 0x99, PT ;  /* 0x000000996700780c */ /* 0x000fe40003f84270 */
[----:B------:R-:W-:-:S03]  /*7300*/  FMNMX.FTZ R101, R67, R134, !PT ;  /* 0x0000008643657209 */ /* 0x000fc60007810000 */
[----:B------:R-:W-:Y:S01]  /*7310*/  MUFU.EX2 R100, R117 ;  /* 0x0000007500647308 */ /* 0x000fe20000000800 */
[----:B-1----:R-:W-:-:S04]  /*7320*/  FSEL R126, R126, -INF , P3 ;  /* 0xff8000007e7e7808 */ /* 0x002fc80001800000 */
[----:B------:R-:W-:-:S03]  /*7330*/  FMNMX.FTZ R134, R126, R101, !PT ;  /* 0x000000657e867209 */ /* 0x000fc60007810000 */
[----:B------:R-:W-:Y:S01]  /*7340*/  MUFU.EX2 R128, R128 ;  /* 0x0000008000807308 */ /* 0x000fe20000000800 */
[----:B0-----:R-:W-:-:S04]  /*7350*/  FSEL R71, R71, -INF , P4 ;  /* 0xff80000047477808 */ /* 0x001fc80002000000 */
[----:B------:R-:W-:Y:S01]  /*7360*/  FMNMX.FTZ R101, R71, R134, !PT ;  /* 0x0000008647657209 */ /* 0x000fe20007810000 */
[----:B------:R-:W-:-:S01]  /*7370*/  FFMA.FTZ R134, R57, UR20, -R70 ;  /* 0x0000001439867c23 */ /* 0x000fc20008010846 */
[----:B------:R-:W-:Y:S01]  /*7380*/  FFMA.FTZ R70, R85, UR20, -R70 ;  /* 0x0000001455467c23 */ /* 0x000fe20008010846 */
[----:B------:R-:W-:Y:S02]  /*7390*/  MUFU.EX2 R127, R127 ;  /* 0x0000007f007f7308 */ /* 0x000fe40000000800 */
[----:B------:R-:W0:Y:S06]  /*73a0*/  SHFL.BFLY PT, R148, R101, 0x2, 0x1f ;  /* 0x0c401f0065947f89 */ /* 0x000e2c00000e0000 */
[----:B------:R-:W-:Y:S08]  /*73b0*/  MUFU.EX2 R8, R8 ;  /* 0x0000000800087308 */ /* 0x000ff00000000800 */
[----:B------:R-:W-:Y:S08]  /*73c0*/  MUFU.EX2 R11, R11 ;  /* 0x0000000b000b7308 */ /* 0x000ff00000000800 */
[----:B------:R-:W-:Y:S01]  /*73d0*/  MUFU.EX2 R12, R12 ;  /* 0x0000000c000c7308 */ /* 0x000fe20000000800 */
[----:B0-----:R-:W-:-:S02]  /*73e0*/  FMNMX.FTZ R148, R101, R148, !PT ;  /* 0x0000009465947209 */ /* 0x001fc40007810000 */
[----:B------:R-:W-:-:S03]  /*73f0*/  FSEL R101, R56, RZ, P2 ;  /* 0x000000ff38657208 */ /* 0x000fc60001000000 */
[----:B------:R-:W0:Y:S02]  /*7400*/  SHFL.BFLY PT, R57, R148, 0x1, 0x1f ;  /* 0x0c201f0094397f89 */ /* 0x000e2400000e0000 */
[----:B------:R-:W-:Y:S01]  /*7410*/  MUFU.EX2 R73, R73 ;  /* 0x0000004900497308 */ /* 0x000fe20000000800 */
[----:B------:R-:W-:-:S04]  /*7420*/  FADD.FTZ R6, -R101, R6 ;  /* 0x0000000665067221 */ /* 0x000fc80000010100 */
[----:B------:R-:W-:-:S03]  /*7430*/  FMUL.FTZ R85, R6, UR20 ;  /* 0x0000001406557c20 */ /* 0x000fc60008410000 */
[----:B------:R1:W-:Y:S08]  /*7440*/  MUFU.EX2 R101, R70 ;  /* 0x0000004600657308 */ /* 0x0003f00000000800 */
[----:B------:R-:W2:Y:S01]  /*7450*/  MUFU.EX2 R85, R85 ;  /* 0x0000005500557308 */ /* 0x000ea20000000800 */
[----:B0-----:R-:W-:Y:S01]  /*7460*/  FMNMX.FTZ R57, R148, R57, !PT ;  /* 0x0000003994397209 */ /* 0x001fe20007810000 */
[----:B------:R-:W-:-:S06]  /*7470*/  IMAD.U32 R148, RZ, RZ, UR20 ;  /* 0x00000014ff947e24 */ /* 0x000fcc000f8e00ff */
[----:B------:R-:W-:Y:S01]  /*7480*/  MUFU.EX2 R107, R129 ;  /* 0x00000081006b7308 */ /* 0x000fe20000000800 */
[C---:B------:R-:W-:Y:S01]  /*7490*/  FSETP.NEU.FTZ.AND P2, PT, R57.reuse, -INF , PT ;  /* 0xff8000003900780b */ /* 0x040fe20003f5d000 */
[----:B------:R-:W-:-:S05]  /*74a0*/  FFMA.FTZ R103, R57, R148, -8 ;  /* 0xc100000039677423 */ /* 0x000fca0000010094 */
[----:B------:R-:W-:Y:S01]  /*74b0*/  FSEL R103, R103, RZ, P2 ;  /* 0x000000ff67677208 */ /* 0x000fe20001000000 */
[----:B------:R0:W-:Y:S04]  /*74c0*/  MUFU.EX2 R87, R121 ;  /* 0x0000007900577308 */ /* 0x0001e80000000800 */
        /* <DEDUP_REMOVED lines=8> */
[----:B-1----:R-:W-:-:S01]  /*7550*/  FFMA.FTZ R70, R120, UR20, -R103 ;  /* 0x0000001478467c23 */ /* 0x002fc20008010867 */
[--C-:B------:R-:W-:Y:S01]  /*7560*/  FFMA.FTZ R120, R94, UR20, -R103.reuse ;  /* 0x000000145e787c23 */ /* 0x100fe20008010867 */
[----:B------:R-:W-:-:S01]  /*7570*/  FFMA.FTZ R117, R122, UR20, -R103 ;  /* 0x000000147a757c23 */ /* 0x000fc20008010867 */
[----:B------:R-:W-:Y:S01]  /*7580*/  MUFU.EX2 R6, R6 ;  /* 0x0000000600067308 */ /* 0x000fe20000000800 */
[----:B------:R-:W-:-:S01]  /*7590*/  FADD.FTZ R118, -R118, R5 ;  /* 0x0000000576767221 */ /* 0x000fc20000010100 */
[--C-:B------:R-:W-:Y:S01]  /*75a0*/  FFMA.FTZ R21, R21, UR20, -R103.reuse ;  /* 0x0000001415157c23 */ /* 0x100fe20008010867 */
[----:B0-----:R-:W-:-:S01]  /*75b0*/  FFMA.FTZ R121, R124, UR20, -R103 ;  /* 0x000000147c797c23 */ /* 0x001fc20008010867 */
[--C-:B------:R-:W-:Y:S01]  /*75c0*/  FFMA.FTZ R106, R106, UR20, -R103.reuse ;  /* 0x000000146a6a7c23 */ /* 0x100fe20008010867 */
[----:B------:R-:W-:Y:S01]  /*75d0*/  FMUL.FTZ R94, R118, UR20 ;  /* 0x00000014765e7c20 */ /* 0x000fe20008410000 */
[--C-:B------:R-:W-:Y:S01]  /*75e0*/  FFMA.FTZ R118, R95, UR20, -R103.reuse ;  /* 0x000000145f767c23 */ /* 0x100fe20008010867 */
[----:B------:R-:W-:-:S01]  /*75f0*/  FFMA.FTZ R95, R98, UR20, -R103 ;  /* 0x00000014625f7c23 */ /* 0x000fc20008010867 */
[----:B------:R-:W-:Y:S01]  /*7600*/  MUFU.EX2 R117, R117 ;  /* 0x0000007500757308 */ /* 0x000fe20000000800 */
[----:B------:R-:W-:-:S01]  /*7610*/  FFMA.FTZ R98, R99, UR20, -R103 ;  /* 0x0000001463627c23 */ /* 0x000fc20008010867 */
[----:B------:R-:W-:Y:S01]  /*7620*/  FFMA.FTZ R99, R102, UR20, -R103 ;  /* 0x0000001466637c23 */ /* 0x000fe20008010867 */
[----:B--2---:R-:W-:-:S01]  /*7630*/  FFMA.FTZ R102, R85, R3, R128 ;  /* 0x0000000355667223 */ /* 0x004fc20000010080 */
        /* <DEDUP_REMOVED lines=25> */
[----:B------:R-:W-:-:S01]  /*77d0*/  FADD.FTZ R3, R6, R3 ;  /* 0x0000000306037221 */ /* 0x000fc20000010000 */
[--C-:B------:R-:W-:Y:S01]  /*77e0*/  FFMA.FTZ R67, R67, UR20, -R103.reuse ;  /* 0x0000001443437c23 */ /* 0x100fe20008010867 */
[----:B------:R-:W-:-:S01]  /*77f0*/  FFMA.FTZ R71, R71, UR20, -R103 ;  /* 0x0000001447477c23 */ /* 0x000fc20008010867 */
[----:B------:R-:W0:Y:S08]  /*7800*/  MUFU.EX2 R21, R21 ;  /* 0x0000001500157308 */ /* 0x000e300000000800 */
[----:B------:R-:W3:Y:S08]  /*7810*/  MUFU.EX2 R70, R70 ;  /* 0x0000004600467308 */ /* 0x000ef00000000800 */
[----:B------:R-:W4:Y:S08]  /*7820*/  MUFU.EX2 R20, R20 ;  /* 0x0000001400147308 */ /* 0x000f300000000800 */
[----:B------:R-:W5:Y:S08]  /*7830*/  MUFU.EX2 R104, R104 ;  /* 0x0000006800687308 */ /* 0x000f700000000800 */
        /* <DEDUP_REMOVED lines=10> */
[----:B----4-:R-:W-:-:S02]  /*78e0*/  FADD.FTZ R2, R20, R125 ;  /* 0x0000007d14027221 */ /* 0x010fc40000010000 */
[----:B------:R-:W0:Y:S01]  /*78f0*/  MUFU.EX2 R105, R105 ;  /* 0x0000006900697308 */ /* 0x000e220000000800 */
[----:B-----5:R-:W-:-:S01]  /*7900*/  FADD.FTZ R120, R104, R3 ;  /* 0x0000000368787221 */ /* 0x020fc20000010000 */
[----:B------:R-:W-:-:S03]  /*7910*/  FADD.FTZ R3, R9, R2 ;  /* 0x0000000209037221 */ /* 0x000fc60000010000 */
[----:B------:R-:W-:Y:S01]  /*7920*/  FADD.FTZ R125, R121, R120 ;  /* 0x00000078797d7221 */ /* 0x000fe20000010000 */
[----:B------:R-:W-:-:S02]  /*7930*/  FADD.FTZ R2, R14, R3 ;  /* 0x000000030e027221 */ /* 0x000fc40000010000 */
        /* <DEDUP_REMOVED lines=39> */
[----:B------:R-:W-:-:S06]  /*7bb0*/  FADD.FTZ R3, R5, R96 ;  /* 0x0000006005037221 */ /* 0x000fcc0000010000 */
[----:B------:R-:W2:Y:S01]  /*7bc0*/  MUFU.EX2 R95, R95 ;  /* 0x0000005f005f7308 */ /* 0x000ea20000000800 */
[----:B-1----:R-:W-:-:S07]  /*7bd0*/  FADD.FTZ R2, R93, R2 ;  /* 0x000000025d027221 */ /* 0x002fce0000010000 */
[----:B------:R-:W1:Y:S01]  /*7be0*/  MUFU.EX2 R132, R132 ;  /* 0x0000008400847308 */ /* 0x000e620000000800 */
[----:B0-----:R-:W-:-:S01]  /*7bf0*/  FADD.FTZ R96, R118, R3 ;  /* 0x0000000376607221 */ /* 0x001fc20000010000 */
[----:B------:R-:W-:-:S06]  /*7c00*/  FADD.FTZ R3, R79, R2 ;  /* 0x000000024f037221 */ /* 0x000fcc0000010000 */
[----:B------:R-:W0:Y:S01]  /*7c10*/  MUFU.EX2 R98, R98 ;  /* 0x0000006200627308 */ /* 0x000e220000000800 */
[----:B--2---:R-:W-:-:S07]  /*7c20*/  FADD.FTZ R129, R95, R96 ;  /* 0x000000605f817221 */ /* 0x004fce0000010000 */
[----:B------:R-:W2:Y:S01]  /*7c30*/  MUFU.EX2 R99, R99 ;  /* 0x0000006300637308 */ /* 0x000ea20000000800 */
[----:B-1----:R-:W-:-:S04]  /*7c40*/  FADD.FTZ R2, R132, R3 ;  /* 0x0000000384027221 */ /* 0x002fc80000010000 */
        /* <DEDUP_REMOVED lines=41> */
[----:B------:R-:W-:-:S04]  /*7ee0*/  IMAD.U32 R2, RZ, RZ, UR21 ;  /* 0x00000015ff027e24 */ /* 0x000fc8000f8e00ff */
[----:B------:R-:W-:Y:S02]  /*7ef0*/  @!P1 VIADD R2, R2, 0x13240 ;  /* 0x0001324002029836 */ /* 0x000fe40000000000 */
[----:B------:R-:W0:Y:S01]  /*7f00*/  MUFU.EX2 R61, R61 ;  /* 0x0000003d003d7308 */ /* 0x000e220000000800 */
[----:B--2---:R-:W-:-:S02]  /*7f10*/  FADD.FTZ R120, R60, R129 ;  /* 0x000000813c787221 */ /* 0x004fc40000010000 */
[----:B------:R-:W-:-:S04]  /*7f20*/  @!P1 PRMT R2, RZ, 0x654, R2 ;  /* 0x00000654ff029816 */ /* 0x000fc80000000002 */
[----:B------:R2:W-:Y:S01]  /*7f30*/  @!P1 SYNCS.ARRIVE.TRANS64.RED.A1T0 RZ, [R2+URZ], RZ ;  /* 0x000000ff02ff99a7 */ /* 0x0005e2000810043f */
        /* <DEDUP_REMOVED lines=25> */
[----:B------:R-:W-:Y:S01]  /*80d0*/  FADD.FTZ R3, R101, R2 ;  /* 0x0000000265037221 */ /* 0x000fe20000010000 */
[----:B0-----:R-:W-:-:S01]  /*80e0*/  FADD.FTZ R2, R71, R120 ;  /* 0x0000007847027221 */ /* 0x001fc20000010000 */
[----:B------:R-:W-:Y:S06]  /*80f0*/  @!P0 BRA `(.L_x_11833) ;  /* 0x0000000000048947 */ /* 0x000fec0003800000 */
[----:B------:R-:W-:Y:S01]  /*8100*/  BPT.TRAP 0x1 ;  /* 0x000000040000795c */ /* 0x000fe20000300000 */
.L_x_11833:
        /* <DEDUP_REMOVED lines=79> */
[----:B------:R-:W-:-:S02]  /*8600*/  F2FP.SATFINITE.E4M3.F32.PACK_AB_MERGE_C R138, R78, R69, R84 ;  /* 0x000000454e8a723e */ /* 0x000fc40004807054 */
[----:B------:R-:W-:Y:S02]  /*8610*/  F2FP.SATFINITE.E4M3.F32.PACK_AB_MERGE_C R139, R67, R66, R71 ;  /* 0x00000042438b723e */ /* 0x000fe40004807047 */
[----:B------:R-:W-:Y:S01]  /*8620*/  MOV R6, R56 ;  /* 0x0000003800067202 */ /* 0x000fe20000000f00 */
[----:B------:R-:W-:Y:S06]  /*8630*/  @P2 BRA `(.L_x_11834) ;  /* 0xffffffc8003c2947 */ /* 0x000fec000383ffff */
.L_x_11824:
[----:B------:R-:W-:-:S13]  /*8640*/  ISETP.LE.AND P2, PT, RZ, UR23, PT ;  /* 0x00000017ff007c0c */ /* 0x000fda000bf43270 */
[----:B------:R-:W-:Y:S05]  /*8650*/  @!P2 BRA `(.L_x_11835) ;  /* 0x0000002c0020a947 */ /* 0x000fea0003800000 */
[----:B------:R-:W-:Y:S01]  /*8660*/  IMAD.MOV.U32 R6, RZ, RZ, R57 ;  /* 0x000000ffff067224 */ /* 0x000fe200078e0039 */
[----:B------:R-:W-:Y:S01]  /*8670*/  UMOV UR22, UR36 ;  /* 0x0000002400167c82 */ /* 0x000fe20008000000 */
[----:B------:R-:W-:Y:S01]  /*8680*/  IMAD.MOV.U32 R5, RZ, RZ, R56 ;  /* 0x000000ffff057224 */ /* 0x000fe200078e0038 */
[----:B------:R-:W-:Y:S01]  /*8690*/  UMOV UR21, UR37 ;  /* 0x0000002500157c82 */ /* 0x000fe20008000000 */
[----:B------:R-:W-:-:S05]  /*86a0*/  ULDC UR20, c[0x0][0x988] ;  /* 0x0002620000147ab9 */ /* 0x000fca0000000800 */
.L_x_11845:
[----:B------:R-:W-:-:S04]  /*86b0*/  UIADD3 UR37, UR21, 0x1, URZ ;  /* 0x0000000115257890 */ /* 0x000fc8000fffe03f */
[----:B------:R-:W-:-:S04]  /*86c0*/  UISETP.NE.AND UP0, UPT, UR37, 0x2, UPT ;  /* 0x000000022500788c */ /* 0x000fc8000bf05270 */
[----:B------:R-:W-:Y:S02]  /*86d0*/  USEL UR36, URZ, 0x1, UP0 ;  /* 0x000000013f247887 */ /* 0x000fe40008000000 */
[----:B------:R-:W-:Y:S02]  /*86e0*/  USEL UR37, UR37, URZ, UP0 ;  /* 0x0000003f25257287 */ /* 0x000fe40008000000 */
[----:B------:R-:W-:Y:S01]  /*86f0*/  ULOP3.LUT UR36, UR22, UR36, URZ, 0x3c, !UPT ;  /* 0x0000002416247292 */ /* 0x000fe2000f8e3c3f */
[----:B------:R-:W-:Y:S11]  /*8700*/  @!P0 BRA `(.L_x_11836) ;  /* 0x0000000000048947 */ /* 0x000ff60003800000 */
[----:B------:R-:W-:Y:S01]  /*8710*/  BPT.TRAP 0x1 ;  /* 0x000000040000795c */ /* 0x000fe20000300000 */
.L_x_11836:
[----:B------:R-:W-:Y:S01]  /*8720*/  ULEA UR6, UR37, UR45, 0x3 ;  /* 0x0000002d25067291 */ /* 0x000fe2000f8e183f */
[----:B------:R-:W-:-:S05]  /*8730*/  IMAD.U32 R7, RZ, RZ, UR36 ;  /* 0x00000024ff077e24 */ /* 0x000fca000f8e00ff */
[----:B------:R-:W-:-:S04]  /*8740*/  SHF.L.U32 R7, R7, 0x1f, RZ ;  /* 0x0000001f07077819 */ /* 0x000fc800000006ff */
[----:B------:R0:W1:Y:S01]  /*8750*/  SYNCS.PHASECHK.TRANS64.TRYWAIT P2, [UR6+0x13230], R7 ;  /* 0x01323007ff0075a7 */ /* 0x0000620008040146 */
[----:B------:R-:W-:Y:S05]  /*8760*/  @!P0 BRA `(.L_x_11837) ;  /* 0x0000000000048947 */ /* 0x000fea0003800000 */
[----:B------:R-:W-:Y:S01]  /*8770*/  BPT.TRAP 0x1 ;  /* 0x000000040000795c */ /* 0x000fe20000300000 */
.L_x_11837:
[----:B-1----:R-:W-:Y:S05]  /*8780*/  @P2 BRA `(.L_x_11838) ;  /* 0x0000000000082947 */ /* 0x002fea0003800000 */
[----:B------:R-:W1:Y:S02]  /*8790*/  SYNCS.PHASECHK.TRANS64.TRYWAIT P2, [UR6+0x13230], R7 ;  /* 0x01323007ff0075a7 */ /* 0x000e640008040146 */
[----:B-1----:R-:W-:Y:S05]  /*87a0*/  @!P2 BRA `(.L_x_11839) ;  /* 0x0000009400a8a947 */ /* 0x002fea0003800000 */
.L_x_11838:
        /* <DEDUP_REMOVED lines=64> */
.L_x_11840:
[----:B------:R-:W-:Y:S01]  /*8bb0*/  ULEA UR11, UR21, UR45, 0x3 ;  /* 0x0000002d150b7291 */ /* 0x000fe2000f8e183f */
[----:B01----:R-:W-:-:S05]  /*8bc0*/  IMAD.U32 R7, RZ, RZ, UR22 ;  /* 0x00000016ff077e24 */ /* 0x003fca000f8e00ff */
[----:B------:R-:W-:-:S04]  /*8bd0*/  SHF.L.U32 R7, R7, 0x1f, RZ ;  /* 0x0000001f07077819 */ /* 0x000fc800000006ff */
[----:B------:R0:W1:Y:S01]  /*8be0*/  SYNCS.PHASECHK.TRANS64.TRYWAIT P2, [UR11+0x13250], R7 ;  /* 0x01325007ff0075a7 */ /* 0x000062000804014b */
[----:B------:R-:W-:Y:S05]  /*8bf0*/  @!P0 BRA `(.L_x_11841) ;  /* 0x0000000000048947 */ /* 0x000fea0003800000 */
[----:B------:R-:W-:Y:S01]  /*8c00*/  BPT.TRAP 0x1 ;  /* 0x000000040000795c */ /* 0x000fe20000300000 */
.L_x_11841:
[----:B-1----:R-:W-:Y:S05]  /*8c10*/  @P2 BRA `(.L_x_11842) ;  /* 0x0000000000082947 */ /* 0x002fea0003800000 */
[----:B------:R-:W1:Y:S02]  /*8c20*/  SYNCS.PHASECHK.TRANS64.TRYWAIT P2, [UR11+0x13250], R7 ;  /* 0x01325007ff0075a7 */ /* 0x000e64000804014b */
[----:B-1----:R-:W-:Y:S05]  /*8c30*/  @!P2 BRA `(.L_x_11843) ;  /* 0x00000090009ca947 */ /* 0x002fea0003800000 */
.L_x_11842:
[C---:B-1----:R-:W-:Y:S01]  /*8c40*/  FMUL.FTZ R8, R0.reuse, R120 ;  /* 0x0000007800087220 */ /* 0x042fe20000410000 */
[C---:B------:R-:W-:Y:S01]  /*8c50*/  FMUL.FTZ R9, R0.reuse, R122 ;  /* 0x0000007a00097220 */ /* 0x040fe20000410000 */
[C---:B0-----:R-:W-:Y:S01]  /*8c60*/  FMUL.FTZ R7, R0.reuse, R121 ;  /* 0x0000007900077220 */ /* 0x041fe20000410000 */
        /* <DEDUP_REMOVED lines=23> */
[C---:B------:R-:W-:Y:S01]  /*8de0*/  FMUL.FTZ R110, R0.reuse, R110 ;  /* 0x0000006e006e7220 */ /* 0x040fe20000410000 */
[C---:B------:R-:W-:Y:S01]  /*8df0*/  FMUL.FTZ R109, R0.reuse, R109 ;  /* 0x0000006d006d7220 */ /* 0x040fe20000410000 */
[----:B------:R-:W-:Y:S01]  /*8e00*/  USHF.R.U32.HI UR6, URZ, 0x4, UR6 ;  /* 0x000000043f067899 */ /* 0x000fe20008011606 */
[C---:B------:R-:W-:Y:S01]  /*8e10*/  FMUL.FTZ R111, R0.reuse, R111 ;  /* 0x0000006f006f7220 */ /* 0x040fe20000410000 */
[----:B------:R-:W0:Y:S01]  /*8e20*/  MUFU.TANH R10, R10 ;  /* 0x0000000a000a7308 */ /* 0x000e220000002400 */
[----:B-1----:R-:W-:Y:S01]  /*8e30*/  FMNMX.FTZ R125, R9, R6, !PT ;  /* 0x00000006097d7209 */ /* 0x002fe20007810000 */
[----:B------:R-:W-:Y:S01]  /*8e40*/  ULOP3.LUT UR6, UR6, 0x3fff, URZ, 0xc0, !UPT ;  /* 0x00003fff06067892 */ /* 0x000fe2000f8ec03f */
[C---:B------:R-:W-:Y:S01]  /*8e50*/  FMUL.FTZ R112, R0.reuse, R112 ;  /* 0x0000007000707220 */ /* 0x040fe20000410000 */
[C---:B------:R-:W-:Y:S01]  /*8e60*/  FMUL.FTZ R114, R0.reuse, R114 ;  /* 0x0000007200727220 */ /* 0x040fe20000410000 */
[C---:B------:R-:W-:Y:S01]  /*8e70*/  FMUL.FTZ R113, R0.reuse, R113 ;  /* 0x0000007100717220 */ /* 0x040fe20000410000 */
[----:B------:R-:W-:Y:S01]  /*8e80*/  ULOP3.LUT UR6, UR6, 0x10000, URZ, 0xfc, !UPT ;  /* 0x0001000006067892 */ /* 0x000fe2000f8efc3f */
[C---:B------:R-:W-:Y:S01]  /*8e90*/  FMUL.FTZ R115, R0.reuse, R115 ;  /* 0x0000007300737220 */ /* 0x040fe20000410000 */
[----:B------:R-:W1:Y:S01]  /*8ea0*/  MUFU.TANH R11, R11 ;  /* 0x0000000b000b7308 */ /* 0x000e620000002400 */
[----:B--2---:R-:W-:Y:S01]  /*8eb0*/  FMNMX.FTZ R126, R7, R126, !PT ;  /* 0x0000007e077e7209 */ /* 0x004fe20007810000 */
[----:B------:R-:W-:Y:S01]  /*8ec0*/  UIMAD UR10, UR21, 0x280, UR6 ;  /* 0x00000280150a78a4 */ /* 0x000fe2000f8e0206 */
[C---:B------:R-:W-:Y:S01]  /*8ed0*/  FMUL.FTZ R116, R0.reuse, R116 ;  /* 0x0000007400747220 */ /* 0x040fe20000410000 */
[----:B------:R-:W-:Y:S01]  /*8ee0*/  WARPGROUP.ARRIVE ;  /* 0x00000000000079c5 */ /* 0x000fe20000000000 */
[C---:B------:R-:W-:Y:S01]  /*8ef0*/  FMUL.FTZ R118, R0.reuse, R118 ;  /* 0x0000007600767220 */ /* 0x040fe20000410000 */
[----:B------:R-:W-:Y:S01]  /*8f00*/  FMUL.FTZ R117, R0, R117 ;  /* 0x0000007500757220 */ /* 0x000fe20000410000 */
[----:B------:R-:W-:Y:S01]  /*8f10*/  UMOV UR7, 0xc0000010 ;  /* 0xc000001000077882 */ /* 0x000fe20000000000 */
[----:B------:R-:W2:Y:S01]  /*8f20*/  MUFU.TANH R13, R13 ;  /* 0x0000000d000d7308 */ /* 0x000ea20000002400 */
[----:B0-----:R-:W-:Y:S01]  /*8f30*/  FMNMX.FTZ R128, R10, R125, !PT ;  /* 0x0000007d0a807209 */ /* 0x001fe20007810000 */
[----:B------:R-:W-:Y:S01]  /*8f40*/  UMOV UR6, UR10 ;  /* 0x0000000a00067c82 */ /* 0x000fe20008000000 */
[C---:B------:R-:W-:Y:S01]  /*8f50*/  FMUL.FTZ R119, R0.reuse, R119 ;  /* 0x0000007700777220 */ /* 0x040fe20000410000 */
[C---:B------:R-:W-:Y:S01]  /*8f60*/  FMUL.FTZ R88, R0.reuse, R88 ;  /* 0x0000005800587220 */ /* 0x040fe20000410000 */
[----:B------:R-:W-:Y:S01]  /*8f70*/  QGMMA.64x64x32.F32.E4M3.E4M3 R24, R152, gdesc[UR4], R24, gsb0 ;  /* 0x00e0000498187df3 */ /* 0x000fe20008000818 */
        /* <DEDUP_REMOVED lines=45> */
[----:B------:R-:W-:Y:S01]  /*9250*/  UIADD3 UR6, UR10, 0x80, URZ ;  /* 0x000000800a067890 */ /* 0x000fe2000fffe03f */
[C---:B------:R-:W-:Y:S01]  /*9260*/  FMUL.FTZ R58, R0.reuse, R58 ;  /* 0x0000003a003a7220 */ /* 0x040fe20000410000 */
[C---:B------:R-:W-:Y:S01]  /*9270*/  FMUL.FTZ R59, R0.reuse, R59 ;  /* 0x0000003b003b7220 */ /* 0x040fe20000410000 */
[----:B------:R-:W-:Y:S01]  /*9280*/  FMUL.FTZ R60, R0, R60 ;  /* 0x0000003c003c7220 */ /* 0x000fe20000410000 */
        /* <DEDUP_REMOVED lines=15> */
[----:B------:R-:W-:-:S02]  /*9380*/  FMUL.FTZ R71, R0, R71 ;  /* 0x0000004700477220 */ /* 0x000fc40000410000 */
        /* <DEDUP_REMOVED lines=62> */
[----:B------:R-:W-:Y:S01]  /*9770*/  QGMMA.64x64x32.F32.E4M3.E4M3 R24, R140, gdesc[UR4], R24, gsb0 ;  /* 0x00e000048c187df3 */ /* 0x000fe20008000818 */
        /* <DEDUP_REMOVED lines=26> */
[----:B------:R-:W-:Y:S06]  /*9920*/  QGMMA.64x64x32.F32.E4M3.E4M3 R24, R136, gdesc[UR4], R24, gsb0 ;  /* 0x00e0000488187df3 */ /* 0x000fec0008000818 */
        /* <DEDUP_REMOVED lines=20> */
[----:B------:R-:W-:-:S06]  /*9a70*/  WARPGROUP.DEPBAR.LE gsb0, 0x0 ;  /* 0x00008000000079c5 */ /* 0x000fcc0000010000 */
        /* <DEDUP_REMOVED lines=45> */
[----:B------:R-:W-:-:S04]  /*9d50*/  IMAD.U32 R127, RZ, RZ, UR20 ;  /* 0x00000014ff7f7e24 */ /* 0x000fc8000f8e00ff */
[----:B------:R-:W0:Y:S01]  /*9d60*/  SHFL.BFLY PT, R56, R129, 0x1, 0x1f ;  /* 0x0c201f0081387f89 */ /* 0x000e2200000e0000 */
[----:B-1----:R-:W-:-:S05]  /*9d70*/  FMNMX.FTZ R130, R128, R57, !PT ;  /* 0x0000003980827209 */ /* 0x002fca0007810000 */
[----:B------:R-:W1:Y:S01]  /*9d80*/  SHFL.BFLY PT, R57, R130, 0x1, 0x1f ;  /* 0x0c201f0082397f89 */ /* 0x000e6200000e0000 */
[----:B0-----:R-:W-:-:S05]  /*9d90*/  FMNMX.FTZ R56, R129, R56, !PT ;  /* 0x0000003881387209 */ /* 0x001fca0007810000 */
[C---:B------:R-:W-:Y:S01]  /*9da0*/  FADD.FTZ R5, -R56.reuse, R5 ;  /* 0x0000000538057221 */ /* 0x040fe20000010100 */
[----:B------:R-:W-:-:S01]  /*9db0*/  FFMA.FTZ R127, R56, R127, -8 ;  /* 0xc1000000387f7423 */ /* 0x000fc2000001007f */
[----:B-1----:R-:W-:Y:S02]  /*9dc0*/  FMNMX.FTZ R57, R130, R57, !PT ;  /* 0x0000003982397209 */ /* 0x002fe40007810000 */
        /* <DEDUP_REMOVED lines=9> */
[----:B------:R-:W-:Y:S01]  /*9e60*/  FMUL.FTZ R5, R5, UR20 ;  /* 0x0000001405057c20 */ /* 0x000fe20008410000 */
        /* <DEDUP_REMOVED lines=54> */
[----:B------:R-:W-:Y:S01]  /*a1d0*/  FFMA.FTZ R69, R69, UR20, -R127 ;  /* 0x0000001445457c23 */ /* 0x000fe2000801087f */
        /* <DEDUP_REMOVED lines=148> */
[----:B------:R-:W-:-:S06]  /*ab20*/  IMAD.U32 R127, RZ, RZ, UR37 ;  /* 0x00000025ff7f7e24 */ /* 0x000fcc000f8e00ff */
[----:B------:R-:W0:Y:S01]  /*ab30*/  MUFU.EX2 R121, R121 ;  /* 0x0000007900797308 */ /* 0x000e220000000800 */
[----:B-1----:R-:W-:-:S01]  /*ab40*/  FADD.FTZ R130, R85, R2 ;  /* 0x0000000255827221 */ /* 0x002fc20000010000 */
[----:B------:R-:W-:-:S05]  /*ab50*/  @!P1 LEA R2, R127, UR45, 0x3 ;  /* 0x0000002d7f029c11 */ /* 0x000fca000f8e18ff */
[----:B------:R-:W-:Y:S01]  /*ab60*/  @!P1 VIADD R2, R2, 0x13240 ;  /* 0x0001324002029836 */ /* 0x000fe20000000000 */
[----:B------:R-:W1:Y:S01]  /*ab70*/  MUFU.EX2 R58, R58 ;  /* 0x0000003a003a7308 */ /* 0x000e620000000800 */
[----:B--2---:R-:W-:-:S03]  /*ab80*/  FADD.FTZ R3, R87, R124 ;  /* 0x0000007c57037221 */ /* 0x004fc60000010000 */
[----:B------:R-:W-:-:S04]  /*ab90*/  @!P1 PRMT R2, RZ, 0x654, R2 ;  /* 0x00000654ff029816 */ /* 0x000fc80000000002 */
[----:B------:R-:W2:Y:S01]  /*aba0*/  MUFU.EX2 R126, R126 ;  /* 0x0000007e007e7308 */ /* 0x000ea20000000800 */
[----:B0-----:R-:W-:-:S01]  /*abb0*/  FADD.FTZ R127, R121, R130 ;  /* 0x00000082797f7221 */ /* 0x001fc20000010000 */
[----:B------:R0:W-:Y:S06]  /*abc0*/  @!P1 SYNCS.ARRIVE.TRANS64.RED.A1T0 RZ, [R2+URZ], RZ ;  /* 0x000000ff02ff99a7 */ /* 0x0001ec000810043f */
        /* <DEDUP_REMOVED lines=30> */
.L_x_11844:
        /* <DEDUP_REMOVED lines=83> */
.L_x_11835:
[----:B------:R-:W-:Y:S06]  /*b2e0*/  BAR.ARV 0x8, 0x1a0 ;  /* 0x0206800000007b1d */ /* 0x000fec0000002000 */
[----:B------:R-:W-:Y:S05]  /*b2f0*/  @!P0 BRA `(.L_x_11846) ;  /* 0x0000000000048947 */ /* 0x000fea0003800000 */
[----:B------:R-:W-:Y:S01]  /*b300*/  BPT.TRAP 0x1 ;  /* 0x000000040000795c */ /* 0x000fe20000300000 */
.L_x_11846:
[----:B------:R-:W-:Y:S01]  /*b310*/  ULEA UR14, UR37, UR45, 0x3 ;  /* 0x0000002d250e7291 */ /* 0x000fe2000f8e183f */
[----:B------:R-:W-:-:S04]  /*b320*/  MOV R0, UR36 ;  /* 0x0000002400007c02 */ /* 0x000fc80008000f00 */
[----:B------:R-:W-:-:S04]  /*b330*/  SHF.L.U32 R0, R0, 0x1f, RZ ;  /* 0x0000001f00007819 */ /* 0x000fc800000006ff */
[----:B------:R0:W1:Y:S01]  /*b340*/  SYNCS.PHASECHK.TRANS64.TRYWAIT P1, [UR14+0x13250], R0 ;  /* 0x01325000ff0075a7 */ /* 0x000062000802014e */
[----:B------:R-:W-:Y:S05]  /*b350*/  @!P0 BRA `(.L_x_11847) ;  /* 0x0000000000048947 */ /* 0x000fea0003800000 */
[----:B------:R-:W-:Y:S01]  /*b360*/  BPT.TRAP 0x1 ;  /* 0x000000040000795c */ /* 0x000fe20000300000 */
.L_x_11847:
[----:B-1----:R-:W-:Y:S05]  /*b370*/  @P1 BRA `(.L_x_11848) ;  /* 0x0000000000081947 */ /* 0x002fea0003800000 */
[----:B------:R-:W1:Y:S02]  /*b380*/  SYNCS.PHASECHK.TRANS64.TRYWAIT P1, [UR14+0x13250], R0 ;  /* 0x01325000ff0075a7 */ /* 0x000e64000802014e */
[----:B-1----:R-:W-:Y:S05]  /*b390*/  @!P1 BRA `(.L_x_11849) ;  /* 0x0000006800dc9947 */ /* 0x002fea0003800000 */
.L_x_11848:
        /* <DEDUP_REMOVED lines=12> */
[----:B------:R-:W-:Y:S01]  /*b460*/  @UP0 UIMAD UR6, UR39, UR10, URZ ;  /* 0x0000000a270602a4 */ /* 0x000fe2000f8e023f */
[----:B------:R-:W-:Y:S01]  /*b470*/  @UP0 ULDC.64 UR12, c[0x0][0x9d0] ;  /* 0x00027400000c0ab9 */ /* 0x000fe20000000a00 */
[----:B------:R-:W-:Y:S02]  /*b480*/  @UP0 UIMAD.WIDE.U32 UR8, UR38, UR10, URZ ;  /* 0x0000000a260802a5 */ /* 0x000fe4000f8e003f */
[----:B------:R-:W-:Y:S02]  /*b490*/  @UP0 UIMAD UR6, UR38, UR11, UR6 ;  /* 0x0000000b260602a4 */ /* 0x000fe4000f8e0206 */
[----:B------:R-:W-:Y:S02]  /*b4a0*/  UIMAD UR10, UR37, 0x280, UR45 ;  /* 0x00000280250a78a4 */ /* 0x000fe4000f8e022d */
[----:B------:R-:W-:-:S02]  /*b4b0*/  @UP0 UIMAD UR7, UR7, UR12, URZ ;  /* 0x0000000c070702a4 */ /* 0x000fc4000f8e023f */
[----:B------:R-:W-:Y:S02]  /*b4c0*/  @UP0 UIADD3 UR9, UR9, UR6, URZ ;  /* 0x0000000609090290 */ /* 0x000fe4000fffe03f */
[----:B------:R-:W-:Y:S01]  /*b4d0*/  @UP0 UIMAD UR11, UR43, UR13, UR7 ;  /* 0x0000000d2b0b02a4 */ /* 0x000fe2000f8e0207 */
[----:B------:R-:W-:Y:S02]  /*b4e0*/  UMOV UR6, UR10 ;  /* 0x0000000a00067c82 */ /* 0x000fe40008000000 */
[----:B------:R-:W-:Y:S02]  /*b4f0*/  UMOV UR7, 0xc0000010 ;  /* 0xc000001000077882 */ /* 0x000fe40000000000 */
[----:B------:R-:W-:Y:S01]  /*b500*/  QGMMA.64x64x32.F32.E4M3.E4M3 R24, R152, gdesc[UR4], R24, gsb0 ;  /* 0x00e0000498187df3 */ /* 0x000fe20008000818 */
[----:B------:R-:W-:-:S04]  /*b510*/  @UP0 UIMAD.WIDE.U32 UR6, UR43, UR12, UR8 ;  /* 0x0000000c2b0602a5 */ /* 0x000fc8000f8e0008 */
[----:B------:R-:W-:Y:S02]  /*b520*/  @UP0 UIADD3 UR7, UR7, UR11, URZ ;  /* 0x0000000b07070290 */ /* 0x000fe4000fffe03f */
[----:B------:R-:W-:-:S04]  /*b530*/  @UP0 ULEA UR4, UP1, UR6, UR4, 0x2 ;  /* 0x0000000406040291 */ /* 0x000fc8000f82103f */
[----:B------:R-:W-:Y:S02]  /*b540*/  @UP0 ULEA.HI.X UR5, UR6, UR5, UR7, 0x2, UP1 ;  /* 0x0000000506050291 */ /* 0x000fe400088f1407 */
[----:B------:R-:W-:-:S04]  /*b550*/  IMAD.U32 R4, RZ, RZ, UR4 ;  /* 0x00000004ff047e24 */ /* 0x000fc8000f8e00ff */
[----:B-1----:R-:W-:Y:S01]  /*b560*/  IMAD.U32 R5, RZ, RZ, UR5 ;  /* 0x00000005ff057e24 */ /* 0x002fe2000f8e00ff */
[----:B------:R-:W-:-:S04]  /*b570*/  UIADD3 UR4, UR10, 0x80, URZ ;  /* 0x000000800a047890 */ /* 0x000fc8000fffe03f */
[----:B------:R1:W2:Y:S01]  /*b580*/  @P1 LDG.E R6, desc[UR52][R4.64] ;  /* 0x0000003404061981 */ /* 0x0002a2000c1e1900 */
        /* <DEDUP_REMOVED lines=14> */
[----:B0-----:R-:W0:Y:S04]  /*b670*/  SHFL.BFLY PT, R0, R3, 0x2, 0x1f ;  /* 0x0c401f0003007f89 */ /* 0x001e2800000e0000 */
[----:B------:R-:W3:Y:S01]  /*b680*/  SHFL.BFLY PT, R7, R2, 0x2, 0x1f ;  /* 0x0c401f0002077f89 */ /* 0x000ee200000e0000 */
[----:B------:R-:W-:Y:S02]  /*b690*/  WARPGROUP.DEPBAR.LE gsb0, 0x0 ;  /* 0x00008000000079c5 */ /* 0x000fe40000010000 */
[----:B------:R-:W-:-:S06]  /*b6a0*/  WARPGROUP.ARRIVE ;  /* 0x00000000000079c5 */ /* 0x000fcc0000000000 */
[----:B------:R-:W-:Y:S01]  /*b6b0*/  QGMMA.64x64x32.F32.E4M3.E4M3 R24, R140, gdesc[UR4], R24, gsb0 ;  /* 0x00e000048c187df3 */ /* 0x000fe20008000818 */
[----:B0-----:R-:W-:-:S01]  /*b6c0*/  FADD.FTZ R0, R0, R3 ;  /* 0x0000000300007221 */ /* 0x001fc20000010000 */
[----:B------:R-:W-:Y:S01]  /*b6d0*/  UIADD3 UR10, UR10, 0x200, URZ ;  /* 0x000002000a0a7890 */ /* 0x000fe2000fffe03f */
[----:B---3--:R-:W-:-:S01]  /*b6e0*/  FADD.FTZ R7, R7, R2 ;  /* 0x0000000207077221 */ /* 0x008fc20000010000 */
[----:B------:R-:W-:Y:S02]  /*b6f0*/  UMOV UR11, 0xc0000010 ;  /* 0xc0000010000b7882 */ /* 0x000fe40000000000 */
[----:B-1----:R-:W0:Y:S04]  /*b700*/  SHFL.BFLY PT, R5, R0, 0x1, 0x1f ;  /* 0x0c201f0000057f89 */ /* 0x002e2800000e0000 */
        /* <DEDUP_REMOVED lines=33> */
.L_x_11850:
        /* <DEDUP_REMOVED lines=42> */
.L_x_11817:
        /* <DEDUP_REMOVED lines=17> */
[----:B------:R-:W-:-:S04]  /*bcd0*/  IADD3 R4, P0, R4, UR4, RZ ;  /* 0x0000000404047c10 */ /* 0x000fc8000ff1e0ff */
[----:B------:R-:W-:Y:S02]  /*bce0*/  IADD3.X R5, RZ, UR5, RZ, P0, !PT ;  /* 0x00000005ff057c10 */ /* 0x000fe400087fe4ff */
        /* <DEDUP_REMOVED lines=18> */
[----:B------:R-:W-:Y:S02]  /*be10*/  MOV R4, R3 ;  /* 0x0000000300047202 */ /* 0x000fe40000000f00 */
[----:B-1----:R-:W-:Y:S02]  /*be20*/  MOV R5, R30 ;  /* 0x0000001e00057202 */ /* 0x002fe40000000f00 */
[----:B------:R-:W-:Y:S02]  /*be30*/  SEL R47, R21, R14, P0 ;  /* 0x0000000e152f7207 */ /* 0x000fe40000000000 */
[----:B------:R-:W-:Y:S01]  /*be40*/  SEL R37, R11, R8, P0 ;  /* 0x000000080b257207 */ /* 0x000fe20000000000 */
[----:B------:R-:W-:Y:S01]  /*be50*/  IMAD.WIDE R6, R157, 0x2, R4 ;  /* 0x000000029d067825 */ /* 0x000fe200078e0204 */
[----:B------:R-:W-:Y:S02]  /*be60*/  SEL R39, R8, R11, P0 ;  /* 0x0000000b08277207 */ /* 0x000fe40000000000 */
[----:B------:R-:W-:-:S02]  /*be70*/  SEL R21, R14, R21, P0 ;  /* 0x000000150e157207 */ /* 0x000fc40000000000 */
[C---:B------:R-:W-:Y:S02]  /*be80*/  LOP3.LUT R13, R6.reuse, 0x380, RZ, 0xc0, !PT ;  /* 0x00000380060d7812 */ /* 0x040fe400078ec0ff */
[C---:B------:R-:W-:Y:S02]  /*be90*/  IADD3 R57, P1, R6.reuse, 0x60, RZ ;  /* 0x0000006006397810 */ /* 0x040fe40007f3e0ff */
[C---:B------:R-:W-:Y:S02]  /*bea0*/  IADD3 R53, P3, R6.reuse, 0x20, RZ ;  /* 0x0000002006357810 */ /* 0x040fe40007f7e0ff */
[----:B------:R-:W-:Y:S02]  /*beb0*/  SHF.R.U64 R13, R13, 0x3, RZ ;  /* 0x000000030d0d7819 */ /* 0x000fe400000012ff */
[----:B------:R-:W-:Y:S02]  /*bec0*/  IADD3 R55, P2, R6, 0x40, RZ ;  /* 0x0000004006377810 */ /* 0x000fe40007f5e0ff */
[----:B------:R-:W-:-:S02]  /*bed0*/  F2FP.BF16.F32.PACK_AB R44, R44, R45 ;  /* 0x0000002d2c2c723e */ /* 0x000fc400000010ff */
[----:B------:R-:W-:Y:S01]  /*bee0*/  F2FP.BF16.F32.PACK_AB R59, R58, R59 ;  /* 0x0000003b3a3b723e */ /* 0x000fe200000010ff */
[--C-:B------:R-:W-:Y:S01]  /*bef0*/  IMAD.X R11, RZ, RZ, R7.reuse, P2 ;  /* 0x000000ffff0b7224 */ /* 0x100fe200010e0607 */
[----:B------:R-:W-:Y:S02]  /*bf00*/  F2FP.BF16.F32.PACK_AB R41, R40, R41 ;  /* 0x000000292829723e */ /* 0x000fe400000010ff */
[----:B------:R-:W-:Y:S02]  /*bf10*/  LOP3.LUT R8, R53, 0x380, RZ, 0xc0, !PT ;  /* 0x0000038035087812 */ /* 0x000fe400078ec0ff */
[----:B------:R-:W-:Y:S02]  /*bf20*/  LOP3.LUT R14, R57, 0x380, RZ, 0xc0, !PT ;  /* 0x00000380390e7812 */ /* 0x000fe400078ec0ff */
[----:B------:R-:W-:Y:S01]  /*bf30*/  LOP3.LUT R6, R13, R6, RZ, 0x3c, !PT ;  /* 0x000000060d067212 */ /* 0x000fe200078e3cff */
[----:B------:R-:W-:Y:S01]  /*bf40*/  IMAD.X R13, RZ, RZ, R7, P3 ;  /* 0x000000ffff0d7224 */ /* 0x000fe200018e0607 */
[----:B------:R-:W-:-:S02]  /*bf50*/  F2FP.BF16.F32.PACK_AB R33, R33, R56 ;  /* 0x000000382121723e */ /* 0x000fc400000010ff */
[----:B------:R-:W-:Y:S02]  /*bf60*/  F2FP.BF16.F32.PACK_AB R27, R26, R27 ;  /* 0x0000001b1a1b723e */ /* 0x000fe400000010ff */
[----:B------:R-:W-:Y:S02]  /*bf70*/  F2FP.BF16.F32.PACK_AB R25, R25, R32 ;  /* 0x000000201919723e */ /* 0x000fe400000010ff */
[----:B------:R-:W-:Y:S02]  /*bf80*/  F2FP.BF16.F32.PACK_AB R20, R15, R20 ;  /* 0x000000140f14723e */ /* 0x000fe400000010ff */
[----:B------:R-:W-:Y:S02]  /*bf90*/  SEL R15, R60, R59, P0 ;  /* 0x0000003b3c0f7207 */ /* 0x000fe40000000000 */
[----:B------:R-:W-:Y:S02]  /*bfa0*/  SEL R43, R44, R41, P0 ;  /* 0x000000292c2b7207 */ /* 0x000fe40000000000 */
[----:B------:R-:W-:-:S02]  /*bfb0*/  SHF.R.U64 R8, R8, 0x3, RZ ;  /* 0x0000000308087819 */ /* 0x000fc400000012ff */
[----:B------:R-:W-:Y:S02]  /*bfc0*/  SHF.R.U64 R14, R14, 0x3, RZ ;  /* 0x000000030e0e7819 */ /* 0x000fe400000012ff */
        /* <DEDUP_REMOVED lines=11> */
[----:B------:R-:W-:Y:S01]  /*c080*/  IMAD.X R9, RZ, RZ, R7, P1 ;  /* 0x000000ffff097224 */ /* 0x000fe200008e0607 */
[----:B------:R-:W-:Y:S01]  /*c090*/  LOP3.LUT R12, R8, R53, RZ, 0x3c, !PT ;  /* 0x00000035080c7212 */ /* 0x000fe200078e3cff */
[----:B------:R-:W-:Y:S01]  /*c0a0*/  IMAD.U32 R7, RZ, RZ, UR6 ;  /* 0x00000006ff077e24 */ /* 0x000fe2000f8e00ff */
[----:B------:R-:W-:-:S02]  /*c0b0*/  LOP3.LUT R8, R14, R57, RZ, 0x3c, !PT ;  /* 0x000000390e087212 */ /* 0x000fc400078e3cff */
[----:B------:R-:W-:Y:S02]  /*c0c0*/  LOP3.LUT R10, R55, 0x380, RZ, 0xc0, !PT ;  /* 0x00000380370a7812 */ /* 0x000fe400078ec0ff */
[----:B------:R-:W-:Y:S02]  /*c0d0*/  MOV R50, R12 ;  /* 0x0000000c00327202 */ /* 0x000fe40000000f00 */
[----:B------:R-:W-:Y:S02]  /*c0e0*/  SHF.R.U64 R10, R10, 0x3, RZ ;  /* 0x000000030a0a7819 */ /* 0x000fe400000012ff */
[----:B------:R-:W-:Y:S02]  /*c0f0*/  PLOP3.LUT P1, PT, PT, PT, UP1, 0x80, 0x0 ;  /* 0x000000000000781c */ /* 0x000fe40003f2f018 */
[----:B------:R-:W-:Y:S02]  /*c100*/  LOP3.LUT R10, R10, R55, RZ, 0x3c, !PT ;  /* 0x000000370a0a7212 */ /* 0x000fe400078e3cff */
[----:B--2---:R-:W-:Y:S01]  /*c110*/  LOP3.LUT R6, R28, 0x2, RZ, 0x3c, !PT ;  /* 0x000000021c067812 */ /* 0x004fe200078e3cff */
        /* <DEDUP_REMOVED lines=13> */
[----:B------:R4:W-:Y:S01]  /*c1f0*/  SHFL.IDX PT, R49, R49, R28, 0x1c1f ;  /* 0x001c1f1c31317589 */ /* 0x0009e200000e0000 */
[----:B0-----:R-:W-:-:S02]  /*c200*/  SEL R24, R29, R20, P0 ;  /* 0x000000141d187207 */ /* 0x001fc40000000000 */
[----:B------:R-:W-:Y:S01]  /*c210*/  SEL R26, R20, R29, P0 ;  /* 0x0000001d141a7207 */ /* 0x000fe20000000000 */
[----:B------:R0:W5:Y:S01]  /*c220*/  SHFL.IDX PT, R36, R39, R6, 0x1c1f ;  /* 0x001c1f0627247589 */ /* 0x00016200000e0000 */
[----:B-1----:R-:W-:Y:S02]  /*c230*/  SEL R32, R35, R30, P0 ;  /* 0x0000001e23207207 */ /* 0x002fe40000000000 */
[----:B------:R-:W-:Y:S01]  /*c240*/  SEL R34, R30, R35, P0 ;  /* 0x000000231e227207 */ /* 0x000fe20000000000 */
[----:B------:R1:W5:Y:S01]  /*c250*/  SHFL.IDX PT, R48, R51, R6, 0x1c1f ;  /* 0x001c1f0633307589 */ /* 0x00036200000e0000 */
[----:B--2---:R-:W-:Y:S02]  /*c260*/  SEL R25, R45, R44, P0 ;  /* 0x0000002c2d197207 */ /* 0x004fe40000000000 */
[----:B----4-:R-:W-:Y:S02]  /*c270*/  MOV R28, R8 ;  /* 0x00000008001c7202 */ /* 0x010fe40000000f00 */
[----:B------:R-:W-:-:S02]  /*c280*/  SEL R8, R15, R14, P0 ;  /* 0x0000000e0f087207 */ /* 0x000fc40000000000 */
[----:B0-----:R-:W-:Y:S02]  /*c290*/  MOV R39, R10 ;  /* 0x0000000a00277202 */ /* 0x001fe40000000f00 */
[----:B------:R-:W-:Y:S01]  /*c2a0*/  SEL R10, R14, R15, P0 ;  /* 0x0000000f0e0a7207 */ /* 0x000fe20000000000 */
[----:B-1----:R-:W-:Y:S01]  /*c2b0*/  IMAD.U32 R6, RZ, RZ, UR4 ;  /* 0x00000004ff067e24 */ /* 0x002fe2000f8e00ff */
[----:B------:R-:W-:Y:S01]  /*c2c0*/  SEL R9, R43, R38, P0 ;  /* 0x000000262b097207 */ /* 0x000fe20000000000 */
[----:B------:R-:W-:Y:S01]  /*c2d0*/  @UP1 ULDC.64 UR4, c[0x0][0xbe0] ;  /* 0x0002f80000041ab9 */ /* 0x000fe20000000a00 */
[----:B------:R-:W-:Y:S01]  /*c2e0*/  SEL R11, R38, R43, P0 ;  /* 0x0000002b260b7207 */ /* 0x000fe20000000000 */
[----:B------:R-:W-:Y:S01]  /*c2f0*/  BAR.SYNC.DEFER_BLOCKING 0x1, 0x180 ;  /* 0x0046000000007b1d */ /* 0x000fe20000010000 */
[----:B------:R-:W-:Y:S01]  /*c300*/  SEL R27, R44, R45, P0 ;  /* 0x0000002d2c1b7207 */ /* 0x000fe20000000000 */
[----:B------:R-:W-:Y:S01]  /*c310*/  @UP1 UIMAD.WIDE UR4, UR38, 0x4, UR4 ;  /* 0x00000004260418a5 */ /* 0x000fe2000f8e0204 */
[----:B---3--:R-:W-:-:S02]  /*c320*/  SEL R33, R47, R46, P0 ;  /* 0x0000002e2f217207 */ /* 0x008fc40000000000 */
[----:B------:R-:W-:Y:S02]  /*c330*/  SEL R35, R46, R47, P0 ;  /* 0x0000002f2e237207 */ /* 0x000fe40000000000 */
[----:B-----5:R-:W-:Y:S01]  /*c340*/  SEL R40, R37, R36, P0 ;  /* 0x0000002425287207 */ /* 0x020fe20000000000 */
[----:B------:R-:W-:Y:S01]  /*c350*/  IMAD.U32 R12, RZ, RZ, UR4 ;  /* 0x00000004ff0c7e24 */ /* 0x000fe2000f8e00ff */
[----:B------:R-:W-:Y:S01]  /*c360*/  SEL R42, R36, R37, P0 ;  /* 0x00000025242a7207 */ /* 0x000fe20000000000 */
[----:B------:R-:W-:Y:S01]  /*c370*/  IMAD.U32 R13, RZ, RZ, UR5 ;  /* 0x00000005ff0d7e24 */ /* 0x000fe2000f8e00ff */
[----:B------:R-:W-:Y:S02]  /*c380*/  SEL R41, R49, R48, P0 ;  /* 0x0000003031297207 */ /* 0x000fe40000000000 */
[----:B------:R-:W-:Y:S02]  /*c390*/  SEL R43, R48, R49, P0 ;  /* 0x00000031302b7207 */ /* 0x000fe40000000000 */
[----:B------:R-:W-:Y:S01]  /*c3a0*/  PLOP3.LUT P0, PT, PT, PT, UP0, 0x80, 0x0 ;  /* 0x000000000000781c */ /* 0x000fe20003f0f008 */
[----:B------:R0:W-:Y:S04]  /*c3b0*/  STSM.16.M88.4 [R52], R8 ;  /* 0x0000000834007844 */ /* 0x0001e80000000200 */
[----:B------:R0:W-:Y:S04]  /*c3c0*/  STSM.16.M88.4 [R50], R24 ;  /* 0x0000001832007844 */ /* 0x0001e80000000200 */
[----:B------:R0:W-:Y:S04]  /*c3d0*/  STSM.16.M88.4 [R39], R32 ;  /* 0x0000002027007844 */ /* 0x0001e80000000200 */
[----:B------:R0:W-:Y:S01]  /*c3e0*/  STSM.16.M88.4 [R28], R40 ;  /* 0x000000281c007844 */ /* 0x0001e20000000200 */
[----:B------:R-:W-:Y:S06]  /*c3f0*/  BAR.SYNC.DEFER_BLOCKING 0x1, 0x180 ;  /* 0x0046000000007b1d */ /* 0x000fec0000010000 */
[----:B------:R-:W2:Y:S04]  /*c400*/  @P0 LDG.E R14, desc[UR52][R6.64] ;  /* 0x00000034060e0981 */ /* 0x000ea8000c1e1900 */
[----:B------:R-:W3:Y:S01]  /*c410*/  @P1 LDG.E R12, desc[UR52][R12.64] ;  /* 0x000000340c0c1981 */ /* 0x000ee2000c1e1900 */
[----:B------:R-:W-:Y:S01]  /*c420*/  UMOV UR4, URZ ;  /* 0x0000003f00047c82 */ /* 0x000fe20008000000 */
[----:B------:R-:W-:Y:S01]  /*c430*/  ULDC UR8, c[0x0][0xa88] ;  /* 0x0002a20000087ab9 */ /* 0x000fe20000000800 */
[----:B--2---:R-:W-:-:S02]  /*c440*/  @P0 R2UR UR4, R14 ;  /* 0x000000000e0402ca */ /* 0x004fc400000e0000 */
        /* <DEDUP_REMOVED lines=8> */
.L_x_11853:
[----:B------:R-:W-:Y:S01]  /*c4d0*/  USHF.R.S32.HI UR12, URZ, 0x1f, UR42 ;  /* 0x0000001f3f0c7899 */ /* 0x000fe2000801142a */
[----:B------:R-:W-:Y:S01]  /*c4e0*/  IMAD.U32 R6, RZ, RZ, UR41 ;  /* 0x00000029ff067e24 */ /* 0x000fe2000f8e00ff */
[----:B------:R-:W-:Y:S01]  /*c4f0*/  ULDC.64 UR10, c[0x0][0xb70] ;  /* 0x0002dc00000a7ab9 */ /* 0x000fe20000000a00 */
[----:B------:R-:W-:Y:S01]  /*c500*/  USHF.R.S32.HI UR5, URZ, 0x1f, UR4 ;  /* 0x0000001f3f057899 */ /* 0x000fe20008011404 */
[----:B------:R-:W-:Y:S01]  /*c510*/  IMAD R7, R16, 0x40, R22 ;  /* 0x0000004010077824 */ /* 0x000fe200078e0216 */
[----:B------:R-:W-:Y:S01]  /*c520*/  UIMAD UR9, UR12, UR10, URZ ;  /* 0x0000000a0c0972a4 */ /* 0x000fe2000f8e023f */
[----:B------:R-:W-:Y:S01]  /*c530*/  IMAD R9, R6, 0xc0, R19 ;  /* 0x000000c006097824 */ /* 0x000fe200078e0213 */
[----:B------:R-:W-:Y:S01]  /*c540*/  UIMAD.WIDE.U32 UR6, UR42, UR10, UR4 ;  /* 0x0000000a2a0672a5 */ /* 0x000fe2000f8e0004 */
[----:B------:R-:W-:Y:S01]  /*c550*/  IMAD.WIDE R4, R7, 0x2, R4 ;  /* 0x0000000207047825 */ /* 0x000fe200078e0204 */
[----:B------:R-:W-:Y:S01]  /*c560*/  UIMAD UR9, UR42, UR11, UR9 ;  /* 0x0000000b2a0972a4 */ /* 0x000fe2000f8e0209 */
[----:B------:R-:W-:Y:S01]  /*c570*/  LOP3.LUT P0, RZ, R23, 0x3, RZ, 0xc0, !PT ;  /* 0x0000000317ff7812 */ /* 0x000fe2000780c0ff */
[----:B------:R-:W-:Y:S01]  /*c580*/  USEL UR39, UR39, URZ, !UP0 ;  /* 0x0000003f27277287 */ /* 0x000fe2000c000000 */
[----:B------:R-:W-:Y:S01]  /*c590*/  SHF.R.S32.HI R6, RZ, 0x1f, R9 ;  /* 0x0000001fff067819 */ /* 0x000fe20000011409 */
[----:B------:R-:W-:Y:S01]  /*c5a0*/  ULDC.64 UR10, c[0x0][0xb78] ;  /* 0x0002de00000a7ab9 */ /* 0x000fe20000000a00 */
[----:B------:R-:W-:Y:S01]  /*c5b0*/  UIADD3 UR7, UR7, UR9, URZ ;  /* 0x0000000907077290 */ /* 0x000fe2000fffe03f */
[C---:B------:R-:W-:Y:S01]  /*c5c0*/  LOP3.LUT R25, R4.reuse, 0x380, RZ, 0xc0, !PT ;  /* 0x0000038004197812 */ /* 0x040fe200078ec0ff */
[----:B------:R-:W-:Y:S01]  /*c5d0*/  USEL UR38, UR38, URZ, !UP0 ;  /* 0x0000003f26267287 */ /* 0x000fe2000c000000 */
        /* <DEDUP_REMOVED lines=8> */
[----:B------:R-:W-:-:S05]  /*c660*/  IMAD.U32 R11, RZ, RZ, UR9 ;  /* 0x00000009ff0b7e24 */ /* 0x000fca000f8e00ff */
[----:B------:R-:W-:Y:S01]  /*c670*/  IADD3.X R7, R6, UR7, R11, P1, !PT ;  /* 0x0000000706077c10 */ /* 0x000fe20008ffe40b */
[----:B------:R-:W-:Y:S01]  /*c680*/  ULDC.64 UR6, c[0x0][0xb40] ;  /* 0x0002d00000067ab9 */ /* 0x000fe20000000a00 */
[C---:B------:R-:W-:Y:S02]  /*c690*/  IADD3 R6, R9.reuse, 0x8, RZ ;  /* 0x0000000809067810 */ /* 0x040fe40007ffe0ff */
[----:B------:R-:W-:Y:S02]  /*c6a0*/  LEA R28, P2, R8, UR6, 0x2 ;  /* 0x00000006081c7c11 */ /* 0x000fe4000f8410ff */
[----:B------:R-:W-:Y:S02]  /*c6b0*/  IADD3 R11, P4, R4, 0x4800, RZ ;  /* 0x00004800040b7810 */ /* 0x000fe40007f9e0ff */
[----:B------:R-:W-:Y:S01]  /*c6c0*/  LEA.HI.X R29, R8, UR7, R7, 0x2, P2 ;  /* 0x00000007081d7c11 */ /* 0x000fe200090f1407 */
[----:B------:R-:W-:Y:S01]  /*c6d0*/  ULDC.64 UR6, c[0x0][0xaa0] ;  /* 0x0002a80000067ab9 */ /* 0x000fe20000000a00 */
[----:B------:R-:W-:Y:S01]  /*c6e0*/  IADD3 R17, P2, R4, 0x1800, RZ ;  /* 0x0000180004117810 */ /* 0x000fe20007f5e0ff */
[----:B------:R-:W-:Y:S01]  /*c6f0*/  IMAD.X R7, RZ, RZ, R5, P4 ;  /* 0x000000ffff077224 */ /* 0x000fe200020e0605 */
[----:B------:R-:W-:-:S02]  /*c700*/  ISETP.GE.OR P1, PT, R9, UR8, P0 ;  /* 0x0000000809007c0c */ /* 0x000fc40008726670 */
[----:B------:R-:W-:Y:S01]  /*c710*/  LOP3.LUT R8, R15, 0x380, RZ, 0xc0, !PT ;  /* 0x000003800f087812 */ /* 0x000fe200078ec0ff */
[----:B------:R-:W-:Y:S01]  /*c720*/  UIMAD UR5, UR5, UR6, URZ ;  /* 0x00000006050572a4 */ /* 0x000fe2000f8e023f */
[----:B------:R-:W-:Y:S01]  /*c730*/  ISETP.GE.OR P0, PT, R6, UR8, P0 ;  /* 0x0000000806007c0c */ /* 0x000fe20008706670 */
[--C-:B------:R-:W-:Y:S01]  /*c740*/  IMAD.X R13, RZ, RZ, R5.reuse, P2 ;  /* 0x000000ffff0d7224 */ /* 0x100fe200010e0605 */
[----:B------:R-:W-:Y:S01]  /*c750*/  LOP3.LUT R10, R17, 0x380, RZ, 0xc0, !PT ;  /* 0x00000380110a7812 */ /* 0x000fe200078ec0ff */
[----:B------:R-:W-:Y:S01]  /*c760*/  IMAD.X R9, RZ, RZ, R5, P3 ;  /* 0x000000ffff097224 */ /* 0x000fe200018e0605 */
[----:B------:R-:W-:Y:S02]  /*c770*/  LOP3.LUT R6, R11, 0x380, RZ, 0xc0, !PT ;  /* 0x000003800b067812 */ /* 0x000fe400078ec0ff */
[----:B------:R-:W-:Y:S02]  /*c780*/  SHF.R.U64 R10, R10, 0x3, RZ ;  /* 0x000000030a0a7819 */ /* 0x000fe400000012ff */
[----:B------:R-:W-:Y:S01]  /*c790*/  SHF.R.U64 R8, R8, 0x3, RZ ;  /* 0x0000000308087819 */ /* 0x000fe200000012ff */
[----:B------:R-:W-:Y:S01]  /*c7a0*/  IMAD.MOV.U32 R20, RZ, RZ, R22 ;  /* 0x000000ffff147224 */ /* 0x000fe200078e0016 */
[----:B------:R-:W-:Y:S01]  /*c7b0*/  SHF.R.U64 R4, R6, 0x3, RZ ;  /* 0x0000000306047819 */ /* 0x000fe200000012ff */
[----:B------:R-:W-:Y:S01]  /*c7c0*/  @!P1 STG.E desc[UR52][R28.64], R2 ;  /* 0x000000021c009986 */ /* 0x000fe2000c101934 */
[----:B------:R-:W-:Y:S01]  /*c7d0*/  LOP3.LUT R12, R10, R17, RZ, 0x3c, !PT ;  /* 0x000000110a0c7212 */ /* 0x000fe200078e3cff */
[----:B------:R-:W-:Y:S01]  /*c7e0*/  IMAD.U32 R17, RZ, RZ, UR6 ;  /* 0x00000006ff117e24 */ /* 0x000fe2000f8e00ff */
[----:B------:R-:W-:-:S02]  /*c7f0*/  LOP3.LUT R8, R8, R15, RZ, 0x3c, !PT ;  /* 0x0000000f08087212 */ /* 0x000fc400078e3cff */
[----:B------:R-:W-:Y:S01]  /*c800*/  SHF.R.S32.HI R21, RZ, 0x1f, R22 ;  /* 0x0000001fff157819 */ /* 0x000fe20000011416 */
[----:B------:R-:W-:Y:S01]  /*c810*/  UIMAD UR5, UR4, UR7, UR5 ;  /* 0x00000007040572a4 */ /* 0x000fe2000f8e0205 */
[----:B------:R-:W-:Y:S01]  /*c820*/  LOP3.LUT R6, R4, R11, RZ, 0x3c, !PT ;  /* 0x0000000b04067212 */ /* 0x000fe200078e3cff */
[----:B------:R0:W-:Y:S01]  /*c830*/  @!P0 STG.E desc[UR52][R28.64+0x20], R0 ;  /* 0x000020001c008986 */ /* 0x0001e2000c101934 */
[----:B------:R-:W-:Y:S01]  /*c840*/  ULDC.64 UR6, c[0x0][0xae0] ;  /* 0x0002b80000067ab9 */ /* 0x000fe20000000a00 */
[----:B------:R-:W-:Y:S01]  /*c850*/  IMAD.WIDE.U32 R20, R17, UR4, R20 ;  /* 0x0000000411147c25 */ /* 0x000fe2000f8e0014 */
[----:B------:R-:W-:Y:S01]  /*c860*/  UIMAD UR4, UR12, UR6, URZ ;  /* 0x000000060c0472a4 */ /* 0x000fe2000f8e023f */
[----:B------:R-:W5:Y:S04]  /*c870*/  LD.E.128 R24, desc[UR52][R24.64] ;  /* 0x0000003418187980 */ /* 0x000f68000c101d00 */
[----:B------:R-:W5:Y:S01]  /*c880*/  LD.E.128 R12, desc[UR52][R12.64] ;  /* 0x000000340c0c7980 */ /* 0x000f62000c101d00 */
[----:B------:R-:W-:-:S03]  /*c890*/  VIADD R21, R21, UR5 ;  /* 0x0000000515157c36 */ /* 0x000fc60008000000 */
[----:B------:R-:W5:Y:S01]  /*c8a0*/  LD.E.128 R8, desc[UR52][R8.64] ;  /* 0x0000003408087980 */ /* 0x000f62000c101d00 */
[----:B------:R-:W-:-:S03]  /*c8b0*/  IMAD.U32 R17, RZ, RZ, UR6 ;  /* 0x00000006ff117e24 */ /* 0x000fc6000f8e00ff */
[----:B------:R-:W5:Y:S01]  /*c8c0*/  LD.E.128 R4, desc[UR52][R6.64] ;  /* 0x0000003406047980 */ /* 0x000f62000c101d00 */
[----:B------:R-:W-:Y:S02]  /*c8d0*/  UIMAD UR4, UR42, UR7, UR4 ;  /* 0x000000072a0472a4 */ /* 0x000fe4000f8e0204 */
[----:B------:R-:W-:Y:S01]  /*c8e0*/  IMAD.WIDE.U32 R20, R17, UR42, R20 ;  /* 0x0000002a11147c25 */ /* 0x000fe2000f8e0014 */
[----:B------:R-:W-:Y:S01]  /*c8f0*/  ULDC UR5, c[0x0][0xa8c] ;  /* 0x0002a30000057ab9 */ /* 0x000fe20000000800 */
[----:B------:R-:W-:Y:S01]  /*c900*/  @!PT LDS RZ, [RZ] ;  /* 0x00000000fffff984 */ /* 0x000fe20000000800 */
[----:B------:R-:W-:Y:S01]  /*c910*/  @!PT LDS RZ, [RZ] ;  /* 0x00000000fffff984 */ /* 0x000fe20000000800 */
[----:B------:R-:W-:Y:S01]  /*c920*/  @!PT LDS RZ, [RZ] ;  /* 0x00000000fffff984 */ /* 0x000fe20000000800 */
[----:B------:R-:W-:Y:S01]  /*c930*/  @!PT LDS RZ, [RZ] ;  /* 0x00000000fffff984 */ /* 0x000fe20000000800 */
[----:B------:R1:W-:Y:S06]  /*c940*/  MEMBAR.ALL.CTA ;  /* 0x0000000000007992 */ /* 0x0003ec0000008000 */
[----:B-1----:R-:W1:Y:S01]  /*c950*/  FENCE.VIEW.ASYNC.S ;  /* 0x00000000000073c6 */ /* 0x002e620000000000 */
[----:B------:R-:W-:Y:S01]  /*c960*/  UIMAD UR8, UR41, -0xc0, UR8 ;  /* 0xffffff40290878a4 */ /* 0x000fe2000f8e0208 */
[----:B0-----:R-:W-:Y:S01]  /*c970*/  VIADD R0, R16, 0x30 ;  /* 0x0000003010007836 */ /* 0x001fe20000000000 */
[----:B------:R-:W-:Y:S01]  /*c980*/  ISETP.GE.AND P0, PT, R22, UR5, PT ;  /* 0x0000000516007c0c */ /* 0x000fe2000bf06270 */
[C---:B------:R-:W-:Y:S01]  /*c990*/  VIADD R2, R16.reuse, 0x60 ;  /* 0x0000006010027836 */ /* 0x040fe20000000000 */
[----:B------:R-:W-:Y:S01]  /*c9a0*/  IADD3 R17, R16, 0x90, RZ ;  /* 0x0000009010117810 */ /* 0x000fe20007ffe0ff */
[----:B------:R-:W-:Y:S01]  /*c9b0*/  VIADD R21, R21, UR4 ;  /* 0x0000000415157c36 */ /* 0x000fe20008000000 */
[----:B------:R-:W-:Y:S01]  /*c9c0*/  ISETP.GE.OR P3, PT, R0, UR8, P0 ;  /* 0x0000000800007c0c */ /* 0x000fe20008766670 */
[----:B------:R-:W-:Y:S01]  /*c9d0*/  ULDC.64 UR4, c[0x0][0xae8] ;  /* 0x0002ba0000047ab9 */ /* 0x000fe20000000a00 */
[----:B------:R-:W-:Y:S01]  /*c9e0*/  ISETP.GE.OR P1, PT, R2, UR8, P0 ;  /* 0x0000000802007c0c */ /* 0x000fe20008726670 */
[----:B------:R-:W-:Y:S01]  /*c9f0*/  IMAD.U32 R33, RZ, RZ, UR4 ;  /* 0x00000004ff217e24 */ /* 0x000fe2000f8e00ff */
[----:B------:R-:W-:Y:S01]  /*ca00*/  ISETP.GE.OR P2, PT, R17, UR8, P0 ;  /* 0x0000000811007c0c */ /* 0x000fe20008746670 */
[----:B------:R-:W-:Y:S01]  /*ca10*/  UIMAD UR4, UR39, UR4, URZ ;  /* 0x00000004270472a4 */ /* 0x000fe2000f8e023f */
[----:B------:R-:W-:Y:S01]  /*ca20*/  ISETP.GE.OR P0, PT, R16, UR8, P0 ;  /* 0x0000000810007c0c */ /* 0x000fe20008706670 */
[----:B------:R-:W-:Y:S01]  /*ca30*/  VIADD R3, R3, 0x13220 ;  /* 0x0001322003037836 */ /* 0x000fe20000000000 */
[----:B------:R-:W-:Y:S01]  /*ca40*/  SHF.R.S32.HI R17, RZ, 0x1f, R16 ;  /* 0x0000001fff117819 */ /* 0x000fe20000011410 */
[----:B------:R-:W-:-:S02]  /*ca50*/  UIMAD UR4, UR38, UR5, UR4 ;  /* 0x00000005260472a4 */ /* 0x000fc4000f8e0204 */
[----:B------:R-:W-:Y:S01]  /*ca60*/  IMAD.WIDE.U32 R32, R33, UR38, R20 ;  /* 0x0000002621207c25 */ /* 0x000fe2000f8e0014 */
[----:B------:R-:W-:Y:S01]  /*ca70*/  BSSY B1, `(.L_x_11854) ;  /* 0x0000012000017945 */ /* 0x000fe20003800000 */
[----:B------:R-:W-:Y:S02]  /*ca80*/  PRMT R3, RZ, 0x654, R3 ;  /* 0x00000654ff037816 */ /* 0x000fe40000000003 */
[----:B------:R-:W-:Y:S02]  /*ca90*/  IMAD.U32 R29, RZ, RZ, UR41 ;  /* 0x00000029ff1d7e24 */ /* 0x000fe4000f8e00ff */
[----:B------:R-:W-:Y:S01]  /*caa0*/  VIADD R35, R33, UR4 ;  /* 0x0000000421237c36 */ /* 0x000fe20008000000 */
[----:B-1----:R0:W-:Y:S01]  /*cab0*/  SYNCS.ARRIVE.TRANS64.RED.A1T0 RZ, [R3+URZ], RZ ;  /* 0x000000ff03ff79a7 */ /* 0x0021e2000810043f */
[----:B------:R-:W-:Y:S01]  /*cac0*/  IMAD.WIDE R28, R29, 0xc0, R16 ;  /* 0x000000c01d1c7825 */ /* 0x000fe200078e0210 */
[----:B------:R-:W-:Y:S06]  /*cad0*/  @P0 BRA `(.L_x_11855) ;  /* 0x00000000002c0947 */ /* 0x000fec0003800000 */
        /* <DEDUP_REMOVED lines=11> */
.L_x_11855:
[----:B------:R-:W-:Y:S05]  /*cb90*/  BSYNC B1 ;  /* 0x0000000000017941 */ /* 0x000fea0003800000 */
.L_x_11854:
[----:B------:R-:W-:Y:S04]  /*cba0*/  BSSY B1, `(.L_x_11856) ;  /* 0x000000f000017945 */ /* 0x000fe80003800000 */
[----:B------:R-:W-:Y:S05]  /*cbb0*/  @P3 BRA `(.L_x_11857) ;  /* 0x0000000000343947 */ /* 0x000fea0003800000 */
[----:B-1----:R-:W-:Y:S01]  /*cbc0*/  IADD3 R21, P0, R28, 0x30, RZ ;  /* 0x000000301c157810 */ /* 0x002fe20007f1e0ff */
[----:B------:R-:W-:Y:S01]  /*cbd0*/  ULDC.64 UR4, c[0x0][0xad8] ;  /* 0x0002b60000047ab9 */ /* 0x000fe20000000a00 */
[----:B0-----:R-:W-:Y:S01]  /*cbe0*/  MOV R3, R35 ;  /* 0x0000002300037202 */ /* 0x001fe20000000f00 */
        /* <DEDUP_REMOVED lines=9> */
[----:B-----5:R2:W-:Y:S02]  /*cc80*/  STG.E.128 desc[UR52][R20.64], R12 ;  /* 0x0000000c14007986 */ /* 0x0205e4000c101d34 */
.L_x_11857:
[----:B------:R-:W-:Y:S05]  /*cc90*/  BSYNC B1 ;  /* 0x0000000000017941 */ /* 0x000fea0003800000 */
.L_x_11856:
        /* <DEDUP_REMOVED lines=15> */
.L_x_11859:
[----:B------:R-:W-:Y:S05]  /*cd90*/  BSYNC B1 ;  /* 0x0000000000017941 */ /* 0x000fea0003800000 */
.L_x_11858:
[----:B------:R-:W-:Y:S05]  /*cda0*/  @P2 BRA `(.L_x_11860) ;  /* 0x0000000800ac2947 */ /* 0x000fea0003800000 */
[----:B---3-5:R-:W-:Y:S01]  /*cdb0*/  IADD3 R9, P0, R28, 0x90, RZ ;  /* 0x000000901c097810 */ /* 0x028fe20007f1e0ff */
        /* <DEDUP_REMOVED lines=13> */
.L_x_11852:
[----:B------:R-:W-:Y:S01]  /*ce90*/  ULDC.64 UR4, c[0x0][0xbe0] ;  /* 0x0002f80000047ab9 */ /* 0x000fe20000000a00 */
[----:B------:R-:W-:Y:S01]  /*cea0*/  ULDC.64 UR6, c[0x0][0xbd8] ;  /* 0x0002f60000067ab9 */ /* 0x000fe20000000a00 */
[----:B------:R-:W-:Y:S01]  /*ceb0*/  UISETP.NE.U32.AND UP0, UPT, UR4, URZ, UPT ;  /* 0x0000003f0400728c */ /* 0x000fe2000bf05070 */
[----:B------:R-:W0:Y:S03]  /*cec0*/  S2R R0, SR_TID.X ;  /* 0x0000000000007919 */ /* 0x000e260000002100 */
        /* <DEDUP_REMOVED lines=9> */
[----:B------:R-:W-:Y:S01]  /*cf60*/  MOV R5, UR5 ;  /* 0x0000000500057c02 */ /* 0x000fe20008000f00 */
[----:B------:R-:W-:Y:S01]  /*cf70*/  ULEA.HI.X UR7, UR38, UR7, UR39, 0x2, UP1 ;  /* 0x0000000726077291 */ /* 0x000fe200088f1427 */
[----:B------:R-:W-:-:S03]  /*cf80*/  IMAD.MOV.U32 R7, RZ, RZ, RZ ;  /* 0x000000ffff077224 */ /* 0x000fc600078e00ff */
[----:B------:R-:W2:Y:S01]  /*cf90*/  @P2 LDG.E R4, desc[UR52][R4.64] ;  /* 0x0000003404042981 */ /* 0x000ea2000c1e1900 */
[----:B------:R-:W-:Y:S02]  /*cfa0*/  IMAD.U32 R2, RZ, RZ, UR6 ;  /* 0x00000006ff027e24 */ /* 0x000fe4000f8e00ff */
[----:B------:R-:W-:Y:S02]  /*cfb0*/  IMAD.U32 R3, RZ, RZ, UR7 ;  /* 0x00000007ff037e24 */ /* 0x000fe4000f8e00ff */
[----:B0-----:R-:W-:-:S03]  /*cfc0*/  VIADD R0, R0, 0xffffff80 ;  /* 0xffffff8000007836 */ /* 0x001fc60000000000 */
        /* <DEDUP_REMOVED lines=11> */
.L_x_11861:
        /* <DEDUP_REMOVED lines=29> */
[----:B------:R-:W-:Y:S02]  /*d250*/  LEA.HI.X R5, R2, UR9, R3, 0x2, P0 ;  /* 0x0000000902057c11 */ /* 0x000fe400080f1403 */
[----:B------:R-:W-:-:S05]  /*d260*/  MOV R3, 0xff800000 ;  /* 0xff80000000037802 */ /* 0x000fca0000000f00 */
[----:B------:R0:W-:Y:S02]  /*d270*/  STG.E desc[UR52][R4.64], R3 ;  /* 0x0000000304007986 */ /* 0x0001e4000c101934 */
.L_x_11863:
[----:B------:R-:W-:Y:S05]  /*d280*/  BSYNC B1 ;  /* 0x0000000000017941 */ /* 0x000fea0003800000 */
.L_x_11862:
[----:B------:R-:W-:Y:S01]  /*d290*/  ULDC.64 UR8, c[0x0][0xaa0] ;  /* 0x0002a80000087ab9 */ /* 0x000fe20000000a00 */
[----:B------:R-:W-:Y:S01]  /*d2a0*/  IMAD.MOV.U32 R2, RZ, RZ, R22 ;  /* 0x000000ffff027224 */ /* 0x000fe200078e0016 */
[----:B------:R-:W-:Y:S01]  /*d2b0*/  UIMAD UR6, UR41, -0xc0, UR4 ;  /* 0xffffff40290678a4 */ /* 0x000fe2000f8e0204 */
[----:B0-----:R-:W-:Y:S01]  /*d2c0*/  IMAD.MOV.U32 R3, RZ, RZ, R9 ;  /* 0x000000ffff037224 */ /* 0x001fe200078e0009 */
[----:B------:R-:W-:Y:S01]  /*d2d0*/  ULDC.64 UR10, c[0x0][0xae0] ;  /* 0x0002b800000a7ab9 */ /* 0x000fe20000000a00 */
[----:B------:R-:W-:Y:S01]  /*d2e0*/  IMAD R0, R6, UR8, RZ ;  /* 0x0000000806007c24 */ /* 0x000fe2000f8e02ff */
[----:B------:R-:W-:Y:S01]  /*d2f0*/  UIMAD UR5, UR7, UR10, URZ ;  /* 0x0000000a070572a4 */ /* 0x000fe2000f8e023f */
[C---:B------:R-:W-:Y:S01]  /*d300*/  IMAD.WIDE.U32 R2, R7.reuse, UR8, R2 ;  /* 0x0000000807027c25 */ /* 0x040fe2000f8e0002 */
[----:B------:R-:W-:Y:S01]  /*d310*/  ULDC UR8, c[0x0][0xa8c] ;  /* 0x0002a30000087ab9 */ /* 0x000fe20000000800 */
[----:B------:R-:W-:Y:S01]  /*d320*/  MOV R6, R16 ;  /* 0x0000001000067202 */ /* 0x000fe20000000f00 */
[----:B------:R-:W-:Y:S01]  /*d330*/  UIMAD UR5, UR42, UR11, UR5 ;  /* 0x0000000b2a0572a4 */ /* 0x000fe2000f8e0205 */
[----:B------:R-:W-:Y:S01]  /*d340*/  IMAD R7, R7, UR9, R0 ;  /* 0x0000000907077c24 */ /* 0x000fe2000f8e0200 */
[----:B------:R-:W-:Y:S01]  /*d350*/  ISETP.GE.AND P0, PT, R22, UR8, PT ;  /* 0x0000000816007c0c */ /* 0x000fe2000bf06270 */
[C---:B------:R-:W-:Y:S01]  /*d360*/  VIADD R0, R16.reuse, 0x30 ;  /* 0x0000003010007836 */ /* 0x040fe20000000000 */
[----:B------:R-:W-:Y:S01]  /*d370*/  ULDC.64 UR8, c[0x0][0xae8] ;  /* 0x0002ba0000087ab9 */ /* 0x000fe20000000a00 */
[----:B------:R-:W-:Y:S01]  /*d380*/  VIADD R4, R16, 0x90 ;  /* 0x0000009010047836 */ /* 0x000fe20000000000 */
[----:B------:R-:W-:Y:S01]  /*d390*/  UIMAD UR4, UR39, UR8, URZ ;  /* 0x00000008270472a4 */ /* 0x000fe2000f8e023f */
[----:B------:R-:W-:Y:S01]  /*d3a0*/  IMAD.IADD R3, R3, 0x1, R7 ;  /* 0x0000000103037824 */ /* 0x000fe200078e0207 */
[----:B------:R-:W-:Y:S01]  /*d3b0*/  ISETP.GE.OR P3, PT, R0, UR6, P0 ;  /* 0x0000000600007c0c */ /* 0x000fe20008766670 */
[----:B------:R-:W-:Y:S01]  /*d3c0*/  VIADD R0, R16, 0x60 ;  /* 0x0000006010007836 */ /* 0x000fe20000000000 */
[----:B------:R-:W-:Y:S01]  /*d3d0*/  ISETP.GE.OR P2, PT, R4, UR6, P0 ;  /* 0x0000000604007c0c */ /* 0x000fe20008746670 */
[----:B------:R-:W-:Y:S01]  /*d3e0*/  IMAD.U32 R5, RZ, RZ, UR10 ;  /* 0x0000000aff057e24 */ /* 0x000fe2000f8e00ff */
[----:B------:R-:W-:Y:S01]  /*d3f0*/  UIMAD UR4, UR38, UR9, UR4 ;  /* 0x00000009260472a4 */ /* 0x000fe2000f8e0204 */
[----:B------:R-:W-:Y:S01]  /*d400*/  SHF.R.S32.HI R7, RZ, 0x1f, R16 ;  /* 0x0000001fff077819 */ /* 0x000fe20000011410 */
[----:B------:R-:W-:Y:S01]  /*d410*/  IMAD.U32 R9, RZ, RZ, UR41 ;  /* 0x00000029ff097e24 */ /* 0x000fe2000f8e00ff */
[----:B------:R-:W-:Y:S01]  /*d420*/  ISETP.GE.OR P1, PT, R0, UR6, P0 ;  /* 0x0000000600007c0c */ /* 0x000fe20008726670 */
[----:B------:R-:W-:Y:S01]  /*d430*/  IMAD.WIDE.U32 R2, R5, UR42, R2 ;  /* 0x0000002a05027c25 */ /* 0x000fe2000f8e0002 */
[----:B------:R-:W-:Y:S01]  /*d440*/  ISETP.GE.OR P0, PT, R16, UR6, P0 ;  /* 0x0000000610007c0c */ /* 0x000fe20008706670 */
[----:B------:R-:W-:Y:S02]  /*d450*/  BSSY B1, `(.L_x_11864) ;  /* 0x0000012000017945 */ /* 0x000fe40003800000 */
[----:B------:R-:W-:-:S02]  /*d460*/  VIADD R3, R3, UR5 ;  /* 0x0000000503037c36 */ /* 0x000fc40008000000 */
[----:B------:R-:W-:Y:S02]  /*d470*/  IMAD.U32 R5, RZ, RZ, UR8 ;  /* 0x00000008ff057e24 */ /* 0x000fe4000f8e00ff */
[----:B------:R-:W-:-:S04]  /*d480*/  IMAD.WIDE R6, R9, 0xc0, R6 ;  /* 0x000000c009067825 */ /* 0x000fc800078e0206 */
[----:B------:R-:W-:-:S04]  /*d490*/  IMAD.WIDE.U32 R4, R5, UR38, R2 ;  /* 0x0000002605047c25 */ /* 0x000fc8000f8e0002 */
        /* <DEDUP_REMOVED lines=13> */
.L_x_11865:
[----:B------:R-:W-:Y:S05]  /*d570*/  BSYNC B1 ;  /* 0x0000000000017941 */ /* 0x000fea0003800000 */
.L_x_11864:
        /* <DEDUP_REMOVED lines=15> */
.L_x_11867:
[----:B------:R-:W-:Y:S05]  /*d670*/  BSYNC B1 ;  /* 0x0000000000017941 */ /* 0x000fea0003800000 */
.L_x_11866:
[----:B------:R-:W-:Y:S04]  /*d680*/  BSSY B1, `(.L_x_11868) ;  /* 0x000000f000017945 */ /* 0x000fe80003800000 */
[----:B------:R-:W-:Y:S05]  /*d690*/  @P1 BRA `(.L_x_11869) ;  /* 0x0000000000341947 */ /* 0x000fea0003800000 */
[----:B01----:R-:W-:Y:S01]  /*d6a0*/  IADD3 R9, P0, R6, 0x60, RZ ;  /* 0x0000006006097810 */ /* 0x003fe20007f1e0ff */
        /* <DEDUP_REMOVED lines=12> */
.L_x_11869:
[----:B------:R-:W-:Y:S05]  /*d770*/  BSYNC B1 ;  /* 0x0000000000017941 */ /* 0x000fea0003800000 */
.L_x_11868:
        /* <DEDUP_REMOVED lines=14> */
.L_x_11860:
[----:B------:R-:W-:Y:S05]  /*d860*/  BSYNC B0 ;  /* 0x0000000000007941 */ /* 0x000fea0003800000 */
.L_x_11851:
[----:B------:R-:W-:Y:S02]  /*d870*/  ULDC UR4, c[0x0][0xc14] ;  /* 0x0003050000047ab9 */ /* 0x000fe40000000800 */
[----:B------:R-:W-:-:S13]  /*d880*/  ISETP.GE.AND P0, PT, R31, UR4, PT ;  /* 0x000000041f007c0c */ /* 0x000fda000bf06270 */
[----:B------:R-:W-:Y:S05]  /*d890*/  @!P0 BRA `(.L_x_11870) ;  /* 0xffffff3400308947 */ /* 0x000fea000383ffff */
[----:B------:R-:W-:Y:S05]  /*d8a0*/  EXIT ;  /* 0x000000000000794d */ /* 0x000fea0003800000 */
.L_x_11812:
[----:B------:R-:W-:-:S08]  /*d8b0*/  NOP ;  /* 0x0000000000007918 */ /* 0x000fd00000000000 */
[----:B------:R-:W0:-:S00]  /*d8c0*/  USETMAXREG.DEALLOC.CTAPOOL 0x20 ;  /* 0x00000020000079c8 */ /* 0x000e0000080e0500 */
[----:B0-----:R-:W-:-:S06]  /*d8d0*/  LOP3.LUT R0, R0, 0x3, RZ, 0xc0, !PT ;  /* 0x0000000300007812 */ /* 0x001fcc00078ec0ff */
[----:B------:R-:W0:Y:S02]  /*d8e0*/  SHFL.IDX PT, R0, R0, RZ, 0x1f ;  /* 0x00001fff00007589 */ /* 0x000e2400000e0000 */
[----:B0-----:R-:W-:Y:S01]  /*d8f0*/  ISETP.NE.AND P0, PT, R0, RZ, PT ;  /* 0x000000ff0000720c */ /* 0x001fe20003f05270 */
[----:B------:R-:W-:-:S03]  /*d900*/  IMAD.MOV.U32 R0, RZ, RZ, RZ ;  /* 0x000000ffff007224 */ /* 0x000fc600078e00ff */
[----:B------:R-:W-:-:S05]  /*d910*/  P2R R2, PR, RZ, 0x1 ;  /* 0x00000001ff027803 */ /* 0x000fca0000000000 */
[----:B------:R0:W-:Y:S04]  /*d920*/  STL [R1], R2 ;  /* 0x0000000201007387 */ /* 0x0001e80000100800 */
        /* <DEDUP_REMOVED lines=10> */
.L_x_11871:
        /* <DEDUP_REMOVED lines=30> */
[----:B------:R-:W-:Y:S02]  /*dbb0*/  IADD3 R8, R2, R7, RZ ;  /* 0x0000000702087210 */ /* 0x000fe40007ffe0ff */
        /* <DEDUP_REMOVED lines=10> */
.L_x_11877:
        /* <DEDUP_REMOVED lines=14> */
.L_x_11876:
[----:B------:R-:W-:Y:S05]  /*dd40*/  BSYNC B0 ;  /* 0x0000000000007941 */ /* 0x000fea0003800000 */
.L_x_11875:
        /* <DEDUP_REMOVED lines=17> */
[----:B0-----:R-:W-:-:S05]  /*de60*/  IMAD R3, R10, R9, RZ ;  /* 0x000000090a037224 */ /* 0x001fca00078e02ff */
[----:B------:R-:W-:-:S04]  /*de70*/  IADD3 R4, R3, R4, RZ ;  /* 0x0000000403047210 */ /* 0x000fc80007ffe0ff */
[----:B------:R-:W-:-:S13]  /*de80*/  ISETP.GT.AND P6, PT, R4, R7, PT ;  /* 0x000000070400720c */ /* 0x000fda0003fc4270 */
[----:B------:R-:W-:Y:S05]  /*de90*/  @!P6 BRA `(.L_x_11877) ;  /* 0xfffffffc0070e947 */ /* 0x000fea000383ffff */
.L_x_11873:
        /* <DEDUP_REMOVED lines=25> */
.L_x_11878:
[----:B-1----:R-:W-:Y:S01]  /*e030*/  IMAD R24, R24, R9, R13 ;  /* 0x0000000918187224 */ /* 0x002fe200078e020d */
[----:B------:R-:W-:Y:S01]  /*e040*/  IABS R12, R4 ;  /* 0x00000004000c7213 */ /* 0x000fe20000000000 */
[----:B0-----:R-:W-:Y:S02]  /*e050*/  IMAD.MOV.U32 R11, RZ, RZ, R14 ;  /* 0x000000ffff0b7224 */ /* 0x001fe400078e000e */
[----:B------:R-:W-:Y:S01]  /*e060*/  IMAD.IADD R7, R7, 0x1, -R24 ;  /* 0x0000000107077824 */ /* 0x000fe200078e0a18 */
[----:B------:R-:W-:Y:S01]  /*e070*/  IADD3 R12, RZ, -R12, RZ ;  /* 0x8000000cff0c7210 */ /* 0x000fe20007ffe0ff */
[----:B------:R-:W-:Y:S02]  /*e080*/  IMAD R11, R11, R10, RZ ;  /* 0x0000000a0b0b7224 */ /* 0x000fe400078e02ff */
[----:B------:R-:W-:Y:S01]  /*e090*/  IMAD.MOV.U32 R2, RZ, RZ, RZ ;  /* 0x000000ffff027224 */ /* 0x000fe200078e00ff */
        /* <DEDUP_REMOVED lines=28> */
[----:B0-----:R-:W-:-:S05]  /*e260*/  IMAD.MOV R11, RZ, RZ, -R3 ;  /* 0x000000ffff0b7224 */ /* 0x001fca00078e0a03 */
[----:B------:R-:W-:Y:S02]  /*e270*/  MOV R2, R11 ;  /* 0x0000000b00027202 */ /* 0x000fe40000000f00 */
        /* <DEDUP_REMOVED lines=23> */
.L_x_11874:
[----:B------:R-:W-:Y:S01]  /*e3f0*/  IMAD.MOV.U32 R24, RZ, RZ, R7 ;  /* 0x000000ffff187224 */ /* 0x000fe200078e0007 */
[----:B------:R-:W-:Y:S01]  /*e400*/  MOV R25, RZ ;  /* 0x000000ff00197202 */ /* 0x000fe20000000f00 */
[----:B------:R-:W-:-:S06]  /*e410*/  UMOV UR38, URZ ;  /* 0x0000003f00267c82 */ /* 0x000fcc0008000000 */
.L_x_11879:
        /* <DEDUP_REMOVED lines=8> */
.L_x_11872:
[----:B------:R-:W-:Y:S01]  /*e4a0*/  ULDC UR4, c[0x0][0xc14] ;  /* 0x0003050000047ab9 */ /* 0x000fe20000000800 */
[----:B------:R-:W-:Y:S01]  /*e4b0*/  IMAD.MOV.U32 R17, RZ, RZ, 0x1 ;  /* 0x00000001ff117424 */ /* 0x000fe200078e00ff */
[----:B------:R-:W-:Y:S01]  /*e4c0*/  UISETP.GE.AND UP0, UPT, UR48, UR4, UPT ;  /* 0x000000043000728c */ /* 0x000fe2000bf06270 */
[----:B------:R-:W-:Y:S02]  /*e4d0*/  IMAD.MOV.U32 R29, RZ, RZ, RZ ;  /* 0x000000ffff1d7224 */ /* 0x000fe400078e00ff */
[----:B------:R-:W-:-:S03]  /*e4e0*/  IMAD.MOV.U32 R16, RZ, RZ, RZ ;  /* 0x000000ffff107224 */ /* 0x000fc600078e00ff */
[----:B------:R-:W-:-:S13]  /*e4f0*/  PLOP3.LUT P0, PT, PT, PT, UP0, 0x80, 0x0 ;  /* 0x000000000000781c */ /* 0x000fda0003f0f008 */
[----:B------:R-:W-:Y:S05]  /*e500*/  @P0 BRA `(.L_x_11880) ;  /* 0x0000003000f40947 */ /* 0x000fea0003800000 */
[----:B-1----:R-:W0:Y:S01]  /*e510*/  S2R R0, SR_TID.X ;  /* 0x0000000000007919 */ /* 0x002e220000002100 */
[----:B------:R-:W-:Y:S01]  /*e520*/  MOV R17, 0x1 ;  /* 0x0000000100117802 */ /* 0x000fe20000000f00 */
[----:B------:R-:W-:Y:S01]  /*e530*/  IMAD.MOV.U32 R16, RZ, RZ, RZ ;  /* 0x000000ffff107224 */ /* 0x000fe200078e00ff */
[----:B------:R-:W-:Y:S01]  /*e540*/  ULOP3.LUT UR42, UR40, 0x1, URZ, 0xfc, !UPT ;  /* 0x00000001282a7892 */ /* 0x000fe2000f8efc3f */
[----:B------:R-:W1:Y:S01]  /*e550*/  S2R R6, SR_TID.X ;  /* 0x0000000000067919 */ /* 0x000e620000002100 */
[----:B------:R-:W-:Y:S01]  /*e560*/  IMAD.MOV.U32 R29, RZ, RZ, RZ ;  /* 0x000000ffff1d7224 */ /* 0x000fe200078e00ff */
        /* <DEDUP_REMOVED lines=20> */
[----:B------:R-:W-:-:S07]  /*e6b0*/  LOP3.LUT R23, R5, R4, RZ, 0xfc, !PT ;  /* 0x0000000405177212 */ /* 0x000fce00078efcff */
.L_x_11940:
[----:B------:R-:W-:Y:S01]  /*e6c0*/  ULDC.64 UR4, c[0x0][0xc60] ;  /* 0x0003180000047ab9 */ /* 0x000fe20000000a00 */
[----:B------:R-:W-:Y:S01]  /*e6d0*/  ULDC.64 UR6, c[0x0][0xa18] ;  /* 0x0002860000067ab9 */ /* 0x000fe20000000a00 */
[----:B------:R-:W-:Y:S01]  /*e6e0*/  UIMAD.WIDE UR4, UR48, 0x4, UR4 ;  /* 0x00000004300478a5 */ /* 0x000fe2000f8e0204 */
[----:B------:R-:W-:-:S05]  /*e6f0*/  ULDC.64 UR10, c[0x0][0xa00] ;  /* 0x00028000000a7ab9 */ /* 0x000fca0000000a00 */
[----:B------:R-:W-:Y:S02]  /*e700*/  IMAD.U32 R2, RZ, RZ, UR4 ;  /* 0x00000004ff027e24 */ /* 0x000fe4000f8e00ff */
[----:B0-----:R-:W-:Y:S01]  /*e710*/  IMAD.U32 R3, RZ, RZ, UR5 ;  /* 0x00000005ff037e24 */ /* 0x001fe2000f8e00ff */
[----:B------:R-:W-:-:S04]  /*e720*/  ULDC.64 UR4, c[0x0][0xa28] ;  /* 0x00028a0000047ab9 */ /* 0x000fc80000000a00 */
[----:B------:R-:W2:Y:S01]  /*e730*/  LDG.E R2, desc[UR52][R2.64] ;  /* 0x0000003402027981 */ /* 0x000ea2000c1e1900 */
[----:B------:R-:W-:Y:S01]  /*e740*/  UISETP.NE.U32.AND UP0, UPT, UR4, URZ, UPT ;  /* 0x0000003f0400728c */ /* 0x000fe2000bf05070 */
[----:B-1----:R-:W-:Y:S01]  /*e750*/  IMAD.MOV.U32 R0, RZ, RZ, RZ ;  /* 0x000000ffff007224 */ /* 0x002fe200078e00ff */
[----:B------:R-:W-:Y:S01]  /*e760*/  UISETP.NE.U32.AND UP1, UPT, UR6, URZ, UPT ;  /* 0x0000003f0600728c */ /* 0x000fe2000bf25070 */
[----:B------:R-:W0:Y:S01]  /*e770*/  LDC R8, c[0x0][0x288] ;  /* 0x0000a200ff087b82 */ /* 0x000e220000000800 */
[----:B------:R-:W-:Y:S01]  /*e780*/  UISETP.NE.AND.EX UP0, UPT, UR5, URZ, UPT, UP0 ;  /* 0x0000003f0500728c */ /* 0x000fe2000bf05300 */
[----:B------:R-:W-:Y:S01]  /*e790*/  ISETP.NE.U32.AND P0, PT, RZ, UR10, PT ;  /* 0x0000000aff007c0c */ /* 0x000fe2000bf05070 */
[----:B------:R-:W-:-:S04]  /*e7a0*/  UISETP.NE.AND.EX UP1, UPT, UR7, URZ, UPT, UP1 ;  /* 0x0000003f0700728c */ /* 0x000fc8000bf25310 */
[----:B------:R-:W-:Y:S02]  /*e7b0*/  PLOP3.LUT P1, PT, PT, PT, UP0, 0x80, 0x0 ;  /* 0x000000000000781c */ /* 0x000fe40003f2f008 */
[----:B------:R-:W-:Y:S02]  /*e7c0*/  ISETP.NE.AND.EX P0, PT, RZ, UR11, PT, P0 ;  /* 0x0000000bff007c0c */ /* 0x000fe4000bf05300 */
[----:B------:R-:W-:Y:S01]  /*e7d0*/  PLOP3.LUT P3, PT, PT, PT, UP1, 0x80, 0x0 ;  /* 0x000000000000781c */ /* 0x000fe20003f6f018 */
[----:B------:R-:W-:Y:S02]  /*e7e0*/  IMAD.MOV.U32 R19, RZ, RZ, RZ ;  /* 0x000000ffff137224 */ /* 0x000fe400078e00ff */
[----:B------:R-:W-:Y:S01]  /*e7f0*/  IMAD.MOV.U32 R9, RZ, RZ, RZ ;  /* 0x000000ffff097224 */ /* 0x000fe200078e00ff */
[----:B--2---:R-:W-:-:S13]  /*e800*/  R2UR UR45, R2 ;  /* 0x00000000022d72ca */ /* 0x004fda00000e0000 */
[----:B------:R-:W-:Y:S02]  /*e810*/  USHF.R.S32.HI UR44, URZ, 0x1f, UR45 ;  /* 0x0000001f3f2c7899 */ /* 0x000fe4000801142d */
[----:B------:R-:W-:Y:S02]  /*e820*/  @UP0 ULEA UR4, UP2, UR45, UR4, 0x2 ;  /* 0x000000042d040291 */ /* 0x000fe4000f84103f */
[----:B------:R-:W-:Y:S02]  /*e830*/  USHF.L.U32 UR43, UR45, 0x2, URZ ;  /* 0x000000022d2b7899 */ /* 0x000fe4000800063f */
[----:B------:R-:W-:Y:S02]  /*e840*/  @UP0 ULEA.HI.X UR5, UR45, UR5, UR44, 0x2, UP2 ;  /* 0x000000052d050291 */ /* 0x000fe400090f142c */
[----:B------:R-:W-:Y:S01]  /*e850*/  IMAD.U32 R2, RZ, RZ, UR4 ;  /* 0x00000004ff027e24 */ /* 0x000fe2000f8e00ff */
[----:B------:R-:W-:Y:S02]  /*e860*/  USHF.L.U64.HI UR44, UR45, 0x2, UR44 ;  /* 0x000000022d2c7899 */ /* 0x000fe4000801022c */
[----:B------:R-:W-:Y:S01]  /*e870*/  UIADD3 UR8, UP0, UR43, UR10, URZ ;  /* 0x0000000a2b087290 */ /* 0x000fe2000ff1e03f */
[----:B------:R-:W-:Y:S01]  /*e880*/  IMAD.U32 R3, RZ, RZ, UR5 ;  /* 0x00000005ff037e24 */ /* 0x000fe2000f8e00ff */
[----:B------:R-:W-:-:S02]  /*e890*/  ULDC.64 UR4, c[0x0][0xa08] ;  /* 0x0002820000047ab9 */ /* 0x000fc40000000a00 */
[----:B------:R-:W-:Y:S02]  /*e8a0*/  UIADD3.X UR9, UR44, UR11, URZ, UP0, !UPT ;  /* 0x0000000b2c097290 */ /* 0x000fe400087fe43f */
[----:B------:R1:W5:Y:S01]  /*e8b0*/  @P1 LDG.E R0, desc[UR52][R2.64] ;  /* 0x0000003402001981 */ /* 0x000362000c1e1900 */
[----:B------:R-:W-:Y:S01]  /*e8c0*/  ISETP.NE.U32.AND P1, PT, RZ, UR4, PT ;  /* 0x00000004ff007c0c */ /* 0x000fe2000bf25070 */
[----:B------:R-:W-:Y:S02]  /*e8d0*/  UIADD3 UR10, UP0, UR43, UR4, URZ ;  /* 0x000000042b0a7290 */ /* 0x000fe4000ff1e03f */
[----:B------:R-:W-:Y:S01]  /*e8e0*/  @UP1 UIADD3 UR4, UP2, UR43, UR6, URZ ;  /* 0x000000062b041290 */ /* 0x000fe2000ff5e03f */
[----:B------:R-:W-:Y:S01]  /*e8f0*/  ISETP.NE.AND.EX P1, PT, RZ, UR5, PT, P1 ;  /* 0x00000005ff007c0c */ /* 0x000fe2000bf25310 */
[----:B------:R-:W-:Y:S02]  /*e900*/  UIADD3.X UR6, UR44, UR5, URZ, UP0, !UPT ;  /* 0x000000052c067290 */ /* 0x000fe400087fe43f */
[----:B------:R-:W-:Y:S01]  /*e910*/  @UP1 UIADD3.X UR5, UR44, UR7, URZ, UP2, !UPT ;  /* 0x000000072c051290 */ /* 0x000fe200097fe43f */
[----:B------:R-:W-:-:S02]  /*e920*/  IMAD.U32 R4, RZ, RZ, UR10 ;  /* 0x0000000aff047e24 */ /* 0x000fc4000f8e00ff */
[----:B-1----:R-:W-:Y:S01]  /*e930*/  IMAD.U32 R2, RZ, RZ, UR8 ;  /* 0x00000008ff027e24 */ /* 0x002fe2000f8e00ff */
[----:B------:R-:W-:Y:S01]  /*e940*/  MOV R5, UR6 ;  /* 0x0000000600057c02 */ /* 0x000fe20008000f00 */
[----:B------:R-:W-:Y:S01]  /*e950*/  IMAD.U32 R3, RZ, RZ, UR9 ;  /* 0x00000009ff037e24 */ /* 0x000fe2000f8e00ff */
[----:B------:R-:W-:Y:S01]  /*e960*/  ULDC.64 UR6, c[0x0][0xa20] ;  /* 0x0002880000067ab9 */ /* 0x000fe20000000a00 */
[----:B------:R-:W-:Y:S02]  /*e970*/  IMAD.U32 R6, RZ, RZ, UR4 ;  /* 0x00000004ff067e24 */ /* 0x000fe4000f8e00ff */
[----:B------:R-:W-:Y:S01]  /*e980*/  IMAD.U32 R7, RZ, RZ, UR5 ;  /* 0x00000005ff077e24 */ /* 0x000fe2000f8e00ff */
[----:B------:R1:W5:Y:S01]  /*e990*/  @P0 LDG.E R19, desc[UR52][R2.64] ;  /* 0x0000003402130981 */ /* 0x000362000c1e1900 */
[----:B------:R-:W-:-:S03]  /*e9a0*/  ULDC.64 UR4, c[0x0][0x3f8] ;  /* 0x0000fe0000047ab9 */ /* 0x000fc60000000a00 */
[----:B------:R1:W5:Y:S04]  /*e9b0*/  @P1 LDG.E R9, desc[UR52][R4.64] ;  /* 0x0000003404091981 */ /* 0x000368000c1e1900 */
[----:B0-----:R1:W5:Y:S01]  /*e9c0*/  @P3 LDG.E R8, desc[UR52][R6.64] ;  /* 0x0000003406083981 */ /* 0x001362000c1e1900 */
[----:B------:R-:W-:Y:S01]  /*e9d0*/  UISETP.NE.U32.AND UP0, UPT, UR4, URZ, UPT ;  /* 0x0000003f0400728c */ /* 0x000fe2000bf05070 */
[----:B------:R-:W-:Y:S02]  /*e9e0*/  ISETP.NE.U32.AND P2, PT, RZ, UR6, PT ;  /* 0x00000006ff007c0c */ /* 0x000fe4000bf45070 */
[----:B------:R-:W-:Y:S01]  /*e9f0*/  ULDC UR4, c[0x0][0x404] ;  /* 0x0001010000047ab9 */ /* 0x000fe20000000800 */
[----:B------:R-:W-:Y:S01]  /*ea00*/  UISETP.NE.AND.EX UP0, UPT, UR5, URZ, UPT, UP0 ;  /* 0x0000003f0500728c */ /* 0x000fe2000bf05300 */
[----:B------:R-:W-:-:S02]  /*ea10*/  ISETP.NE.AND.EX P2, PT, RZ, UR7, PT, P2 ;  /* 0x00000007ff007c0c */ /* 0x000fc4000bf45320 */
[----:B------:R-:W-:Y:S01]  /*ea20*/  ULDC UR5, c[0x0][0x2e0] ;  /* 0x0000b80000057ab9 */ /* 0x000fe20000000800 */
[----:B------:R-:W-:-:S04]  /*ea30*/  USEL UR4, UR4, 0x1, UP0 ;  /* 0x0000000104047887 */ /* 0x000fc80008000000 */
[----:B------:R-:W-:Y:S01]  /*ea40*/  UIMAD UR4, UR4, UR5, URZ ;  /* 0x00000005040472a4 */ /* 0x000fe2000f8e023f */
[----:B-1----:R-:W-:Y:S11]  /*ea50*/  @P3 BRA `(.L_x_11881) ;  /* 0x0000000000103947 */ /* 0x002ff60003800000 */
[----:B------:R-:W-:Y:S05]  /*ea60*/  @!P0 BRA `(.L_x_11881) ;  /* 0x00000000000c8947 */ /* 0x000fea0003800000 */
[----:B------:R-:W2:Y:S04]  /*ea70*/  LDG.E R7, desc[UR52][R2.64] ;  /* 0x0000003402077981 */ /* 0x000ea8000c1e1900 */
[----:B-----5:R-:W2:Y:S02]  /*ea80*/  LDG.E R8, desc[UR52][R2.64+0x4] ;  /* 0x0000043402087981 */ /* 0x020ea4000c1e1900 */
[----:B--2---:R-:W-:-:S07]  /*ea90*/  IMAD.IADD R8, R8, 0x1, -R7 ;  /* 0x0000000108087824 */ /* 0x004fce00078e0a07 */
.L_x_11881:
[----:B------:R-:W-:Y:S02]  /*eaa0*/  IMAD.U32 R3, RZ, RZ, UR4 ;  /* 0x00000004ff037e24 */ /* 0x000fe4000f8e00ff */
[----:B-----5:R-:W-:Y:S01]  /*eab0*/  IMAD.IADD R22, R9, 0x1, R0 ;  /* 0x0000000109167824 */ /* 0x020fe200078e0200 */
[----:B------:R-:W-:Y:S06]  /*eac0*/  @!P2 BRA `(.L_x_11882) ;  /* 0x000000000018a947 */ /* 0x000fec0003800000 */
[----:B------:R-:W-:-:S04]  /*ead0*/  UIADD3 UR4, UP0, UR43, UR6, URZ ;  /* 0x000000062b047290 */ /* 0x000fc8000ff1e03f */
[----:B------:R-:W-:Y:S02]  /*eae0*/  UIADD3.X UR5, UR44, UR7, URZ, UP0, !UPT ;  /* 0x000000072c057290 */ /* 0x000fe400087fe43f */
[----:B------:R-:W-:-:S04]  /*eaf0*/  IMAD.U32 R2, RZ, RZ, UR4 ;  /* 0x00000004ff027e24 */ /* 0x000fc8000f8e00ff */
[----:B------:R-:W-:-:S06]  /*eb00*/  IMAD.U32 R3, RZ, RZ, UR5 ;  /* 0x00000005ff037e24 */ /* 0x000fcc000f8e00ff */
[----:B------:R0:W5:Y:S01]  /*eb10*/  LDG.E R3, desc[UR52][R2.64] ;  /* 0x0000003402037981 */ /* 0x000162000c1e1900 */
[----:B------:R-:W-:Y:S05]  /*eb20*/  BRA `(.L_x_11883) ;  /* 0x0000000000107947 */ /* 0x000fea0003800000 */
.L_x_11882:
[----:B------:R-:W-:Y:S05]  /*eb30*/  @!P1 BRA `(.L_x_11883) ;  /* 0x00000000000c9947 */ /* 0x000fea0003800000 */
[----:B------:R-:W2:Y:S04]  /*eb40*/  LDG.E R2, desc[UR52][R4.64] ;  /* 0x0000003404027981 */ /* 0x000ea8000c1e1900 */
[----:B------:R-:W2:Y:S02]  /*eb50*/  LDG.E R3, desc[UR52][R4.64+0x4] ;  /* 0x0000043404037981 */ /* 0x000ea4000c1e1900 */
[----:B--2---:R-:W-:-:S07]  /*eb60*/  IMAD.IADD R3, R3, 0x1, -R2 ;  /* 0x0000000103037824 */ /* 0x004fce00078e0a02 */
.L_x_11883:
[----:B------:R-:W-:Y:S01]  /*eb70*/  IMAD R5, R25, 0xc0, RZ ;  /* 0x000000c019057824 */ /* 0x000fe200078e02ff */
[----:B-----5:R-:W-:Y:S01]  /*eb80*/  IADD3 R3, -R0, R3, RZ ;  /* 0x0000000300037210 */ /* 0x020fe20007ffe1ff */
[----:B------:R-:W-:Y:S03]  /*eb90*/  BSSY B6, `(.L_x_11884) ;  /* 0x0000213000067945 */ /* 0x000fe60003800000 */
[----:B------:R-:W-:Y:S01]  /*eba0*/  IADD3 R8, -R8, 0x15f, R5 ;  /* 0x0000015f08087810 */ /* 0x000fe20007ffe105 */
[----:B------:R-:W-:-:S04]  /*ebb0*/  VIADD R0, R3, 0x9f ;  /* 0x0000009f03007836 */ /* 0x000fc80000000000 */
[----:B------:R-:W-:Y:S02]  /*ebc0*/  IMAD.IADD R8, R3, 0x1, R8 ;  /* 0x0000000103087824 */ /* 0x000fe400078e0208 */
[----:B------:R-:W-:-:S04]  /*ebd0*/  IMAD.HI R0, R0, 0x66666667, RZ ;  /* 0x6666666700007827 */ /* 0x000fc800078e02ff */
[----:B------:R-:W-:Y:S01]  /*ebe0*/  IMAD.HI R8, R8, 0x66666667, RZ ;  /* 0x6666666708087827 */ /* 0x000fe200078e02ff */
[----:B------:R-:W-:-:S04]  /*ebf0*/  SHF.R.U32.HI R3, RZ, 0x1f, R0 ;  /* 0x0000001fff037819 */ /* 0x000fc80000011600 */
[----:B------:R-:W-:Y:S02]  /*ec00*/  SHF.R.U32.HI R5, RZ, 0x1f, R8 ;  /* 0x0000001fff057819 */ /* 0x000fe40000011608 */
[----:B------:R-:W-:Y:S02]  /*ec10*/  LEA.HI.SX32 R3, R0, R3, 0x1a ;  /* 0x0000000300037211 */ /* 0x000fe400078fd2ff */
[----:B------:R-:W-:-:S04]  /*ec20*/  LEA.HI.SX32 R26, R8, R5, 0x1a ;  /* 0x00000005081a7211 */ /* 0x000fc800078fd2ff */
[----:B------:R-:W-:-:S04]  /*ec30*/  VIMNMX R26, R3, R26, PT ;  /* 0x0000001a031a7248 */ /* 0x000fc80003fe0100 */
[----:B------:R-:W-:-:S13]  /*ec40*/  ISETP.GT.AND P0, PT, R26, RZ, PT ;  /* 0x000000ff1a00720c */ /* 0x000fda0003f04270 */
[----:B------:R-:W-:Y:S05]  /*ec50*/  @P0 BRA `(.L_x_11885) ;  /* 0x0000000000440947 */ /* 0x000fea0003800000 */
[----:B0-----:R-:W0:Y:S02]  /*ec60*/  S2R R2, SR_TID.X ;  /* 0x0000000000027919 */ /* 0x001e240000002100 */
        /* <DEDUP_REMOVED lines=16> */
.L_x_11885:
[----:B------:R-:W1:Y:S01]  /*ed70*/  S2UR UR4, SR_CgaCtaId ;  /* 0x00000000000479c3 */ /* 0x000e620000008800 */
[----:B------:R-:W-:Y:S02]  /*ed80*/  UMOV UR41, 0x400 ;  /* 0x0000040000297882 */ /* 0x000fe40000000000 */
[----:B-1----:R-:W-:-:S04]  /*ed90*/  ULEA UR41, UR4, UR41, 0x18 ;  /* 0x0000002904297291 */ /* 0x002fc8000f8ec03f */
[----:B------:R-:W-:-:S04]  /*eda0*/  UIADD3 UR4, UR41, 0xe000, URZ ;  /* 0x0000e00029047890 */ /* 0x000fc8000fffe03f */
[----:B------:R-:W-:-:S06]  /*edb0*/  ULOP3.LUT UP0, URZ, UR4, 0x1bf, URZ, 0xc0, !UPT ;  /* 0x000001bf043f7892 */ /* 0x000fcc000f80c03f */
[----:B------:R-:W-:-:S13]  /*edc0*/  PLOP3.LUT P0, PT, PT, PT, UP0, 0x80, 0x0 ;  /* 0x000000000000781c */ /* 0x000fda0003f0f008 */
[----:B------:R-:W-:Y:S05]  /*edd0*/  @!P0 BRA `(.L_x_11887) ;  /* 0x0000000000408947 */ /* 0x000fea0003800000 */
[----:B0-----:R-:W-:Y:S01]  /*ede0*/  MOV R2, 0x0 ;  /* 0x0000000000027802 */ /* 0x001fe20000000f00 */
        /* <DEDUP_REMOVED lines=15> */
.L_x_11887:
[----:B------:R-:W-:-:S06]  /*eee0*/  UIADD3 UR4, UR41, 0x6000, URZ ;  /* 0x0000600029047890 */ /* 0x000fcc000fffe03f */
[----:B------:R-:W-:-:S05]  /*eef0*/  IMAD.U32 R18, RZ, RZ, UR4 ;  /* 0x00000004ff127e24 */ /* 0x000fca000f8e00ff */
        /* <DEDUP_REMOVED lines=18> */
.L_x_11888:
        /* <DEDUP_REMOVED lines=20> */
.L_x_11889:
[----:B------:R-:W-:-:S13]  /*f160*/  LOP3.LUT P6, RZ, R18, 0x1bf, RZ, 0xc0, !PT ;  /* 0x000001bf12ff7812 */ /* 0x000fda00078cc0ff */
        /* <DEDUP_REMOVED lines=17> */
.L_x_11890:
[----:B------:R-:W-:Y:S01]  /*f280*/  ULDC.64 UR4, c[0x0][0x9f8] ;  /* 0x00027e0000047ab9 */ /* 0x000fe20000000a00 */
[----:B------:R-:W-:Y:S01]  /*f290*/  IMAD.U32 R18, RZ, RZ, UR45 ;  /* 0x0000002dff127e24 */ /* 0x000fe2000f8e00ff */
[----:B------:R-:W-:Y:S01]  /*f2a0*/  UISETP.NE.U32.AND UP0, UPT, UR4, URZ, UPT ;  /* 0x0000003f0400728c */ /* 0x000fe2000bf05070 */
[----:B------:R-:W1:Y:S01]  /*f2b0*/  S2R R27, SR_TID.X ;  /* 0x00000000001b7919 */ /* 0x000e620000002100 */
[----:B------:R-:W2:Y:S01]  /*f2c0*/  LDC R0, c[0x0][0x428] ;  /* 0x00010a00ff007b82 */ /* 0x000ea20000000800 */
[----:B------:R-:W-:Y:S01]  /*f2d0*/  IMAD R25, R25, 0xc0, R19 ;  /* 0x000000c019197824 */ /* 0x000fe200078e0213 */
[----:B------:R-:W-:Y:S01]  /*f2e0*/  UISETP.NE.AND.EX UP0, UPT, UR5, URZ, UPT, UP0 ;  /* 0x0000003f0500728c */ /* 0x000fe2000bf05300 */
[----:B------:R-:W-:-:S05]  /*f2f0*/  ULDC.64 UR6, c[0x0][0xa08] ;  /* 0x0002820000067ab9 */ /* 0x000fca0000000a00 */
[----:B------:R-:W-:-:S05]  /*f300*/  PLOP3.LUT P0, PT, PT, PT, UP0, 0x80, 0x0 ;  /* 0x000000000000781c */ /* 0x000fca0003f0f008 */
[----:B------:R-:W-:-:S04]  /*f310*/  @UP0 UIADD3 UR4, UP1, UR43, UR4, URZ ;  /* 0x000000042b040290 */ /* 0x000fc8000ff3e03f */
[----:B------:R-:W-:Y:S02]  /*f320*/  @UP0 UIADD3.X UR5, UR44, UR5, URZ, UP1, !UPT ;  /* 0x000000052c050290 */ /* 0x000fe40008ffe43f */
[----:B0-----:R-:W-:-:S04]  /*f330*/  IMAD.U32 R2, RZ, RZ, UR4 ;  /* 0x00000004ff027e24 */ /* 0x001fc8000f8e00ff */
[----:B------:R-:W-:Y:S01]  /*f340*/  IMAD.U32 R3, RZ, RZ, UR5 ;  /* 0x00000005ff037e24 */ /* 0x000fe2000f8e00ff */
[----:B--2---:R-:W-:Y:S01]  /*f350*/  ISETP.NE.AND P2, PT, R0, 0x1, PT ;  /* 0x000000010000780c */ /* 0x004fe20003f45270 */
[----:B------:R-:W-:-:S03]  /*f360*/  ULDC.64 UR4, c[0x0][0xa00] ;  /* 0x0002800000047ab9 */ /* 0x000fc60000000a00 */
[----:B------:R0:W2:Y:S01]  /*f370*/  @P0 LDG.E R18, desc[UR52][R2.64] ;  /* 0x0000003402120981 */ /* 0x0000a2000c1e1900 */
[----:B------:R-:W-:Y:S01]  /*f380*/  ISETP.NE.U32.AND P0, PT, RZ, UR4, PT ;  /* 0x00000004ff007c0c */ /* 0x000fe2000bf05070 */
[----:B------:R-:W-:Y:S01]  /*f390*/  UMOV UR36, URZ ;  /* 0x0000003f00247c82 */ /* 0x000fe20008000000 */
[----:B-1----:R-:W-:Y:S01]  /*f3a0*/  LOP3.LUT R21, R27, 0x7f, RZ, 0xc0, !PT ;  /* 0x0000007f1b157812 */ /* 0x002fe200078ec0ff */
[----:B------:R-:W-:Y:S01]  /*f3b0*/  IMAD.U32 R19, RZ, RZ, UR38 ;  /* 0x00000026ff137e24 */ /* 0x000fe2000f8e00ff */
[----:B------:R-:W-:Y:S02]  /*f3c0*/  ISETP.NE.AND.EX P0, PT, RZ, UR5, PT, P0 ;  /* 0x00000005ff007c0c */ /* 0x000fe4000bf05300 */
[----:B------:R-:W-:Y:S02]  /*f3d0*/  ISETP.NE.AND P1, PT, R21, RZ, PT ;  /* 0x000000ff1500720c */ /* 0x000fe40003f25270 */
[----:B------:R-:W1:Y:S01]  /*f3e0*/  @P2 LDC R0, c[0x0][0x42c] ;  /* 0x00010b00ff002b82 */ /* 0x000e620000000800 */
[----:B------:R-:W-:-:S02]  /*f3f0*/  SEL R6, RZ, UR45, P0 ;  /* 0x0000002dff067c07 */ /* 0x000fc40008000000 */
[----:B------:R-:W-:Y:S02]  /*f400*/  R2UR UR37, R25 ;  /* 0x00000000192572ca */ /* 0x000fe400000e0000 */
[----:B------:R-:W-:Y:S02]  /*f410*/  R2UR UR39, R6 ;  /* 0x00000000062772ca */ /* 0x000fe400000e0000 */
[----:B------:R-:W-:Y:S01]  /*f420*/  SHF.R.U32.HI R4, RZ, 0x5, R27 ;  /* 0x00000005ff047819 */ /* 0x000fe2000001161b */
[----:B0-----:R-:W0:Y:S03]  /*f430*/  LDC.64 R2, c[0x0][0x3f8] ;  /* 0x0000fe00ff027b82 */ /* 0x001e260000000a00 */
[----:B------:R-:W-:Y:S01]  /*f440*/  VOTEU.ALL UP1, P1 ;  /* 0x00000000003f7886 */ /* 0x000fe20000820000 */
[----:B------:R-:W-:-:S04]  /*f450*/  LOP3.LUT R4, R4, 0x3, RZ, 0xc0, !PT ;  /* 0x0000000304047812 */ /* 0x000fc800078ec0ff */
[----:B------:R-:W3:Y:S01]  /*f460*/  @P2 LDC R5, c[0x0][0x430] ;  /* 0x00010c00ff052b82 */ /* 0x000ee20000000800 */
[----:B------:R-:W-:-:S04]  /*f470*/  @!UP1 UIADD3 UR4, UP0, UR50, 0x270, URZ ;  /* 0x0000027032049890 */ /* 0x000fc8000ff1e03f */
[----:B------:R-:W-:Y:S01]  /*f480*/  @!UP1 UIADD3.X UR5, URZ, UR51, URZ, UP0, !UPT ;  /* 0x000000333f059290 */ /* 0x000fe200087fe43f */
[----:B-1----:R-:W-:-:S08]  /*f490*/  @P2 IMAD.HI.U32 R0, R0, UR38, RZ ;  /* 0x0000002600002c27 */ /* 0x002fd0000f8e00ff */
[----:B------:R1:W-:Y:S01]  /*f4a0*/  @!UP1 UTMAPF.L2.4D [UR36], [UR4] ;  /* 0x00000024040095b8 */ /* 0x0003e20008018000 */
[----:B0-----:R-:W-:Y:S01]  /*f4b0*/  LOP3.LUT P0, RZ, R2, UR6, RZ, 0xfc, !PT ;  /* 0x0000000602ff7c12 */ /* 0x001fe2000f80fcff */
[----:B------:R-:W-:-:S03]  /*f4c0*/  UMOV UR6, 0xffffffff ;  /* 0xffffffff00067882 */ /* 0x000fc60000000000 */
[----:B------:R-:W-:Y:S02]  /*f4d0*/  LOP3.LUT P0, RZ, R3, UR7, RZ, 0xfc, P0 ;  /* 0x0000000703ff7c12 */ /* 0x000fe4000800fcff */
[----:B---3--:R-:W-:Y:S02]  /*f4e0*/  @P2 SHF.R.U32.HI R19, RZ, R5, R0 ;  /* 0x00000005ff132219 */ /* 0x008fe40000011600 */
[----:B--2---:R-:W-:Y:S02]  /*f4f0*/  SHF.R.S32.HI R20, RZ, 0x1f, R18 ;  /* 0x0000001fff147819 */ /* 0x004fe40000011412 */
[----:B------:R-:W-:Y:S01]  /*f500*/  SEL R0, R18, RZ, !P0 ;  /* 0x000000ff12007207 */ /* 0x000fe20004000000 */
[----:B-1----:R-:W-:Y:S06]  /*f510*/  BRA.DIV UR6, `(.L_x_11891) ;  /* 0x0000002a06947947 */ /* 0x002fec000b800000 */
[----:B------:R0:W1:Y:S02]  /*f520*/  SHFL.IDX PT, R14, R4, RZ, 0x1f ;  /* 0x00001fff040e7589 */ /* 0x00006400000e0000 */
.L_x_11959:
[----:B-1----:R-:W-:Y:S02]  /*f530*/  ISETP.NE.AND P0, PT, R14, RZ, PT ;  /* 0x000000ff0e00720c */ /* 0x002fe40003f05270 */
[----:B------:R-:W-:-:S11]  /*f540*/  PLOP3.LUT P6, PT, PT, PT, PT, 0x8, 0x0 ;  /* 0x000000000000781c */ /* 0x000fd60003fce170 */
[----:B------:R-:W-:Y:S05]  /*f550*/  @P0 BRA `(.L_x_11892) ;  /* 0x0000000400800947 */ /* 0x000fea0003800000 */
[----:B------:R-:W-:Y:S01]  /*f560*/  UMOV UR4, 0xffffffff ;  /* 0xffffffff00047882 */ /* 0x000fe20000000000 */
[----:B------:R-:W-:Y:S02]  /*f570*/  IADD3 R7, R26, -0x1, RZ ;  /* 0xffffffff1a077810 */ /* 0x000fe40007ffe0ff */
[----:B------:R-:W-:Y:S05]  /*f580*/  BRA.DIV UR4, `(.L_x_11893) ;  /* 0x0000002a04987947 */ /* 0x000fea000b800000 */
[----:B------:R-:W-:-:S13]  /*f590*/  ELECT P6, URZ, PT ;  /* 0x00000000003f782f */ /* 0x000fda00038c0000 */
.L_x_11962:
        /* <DEDUP_REMOVED lines=22> */
.L_x_11895:
[----:B------:R-:W-:Y:S02]  /*f700*/  LEA R5, R16, UR41, 0x3 ;  /* 0x0000002910057c11 */ /* 0x000fe4000f8e18ff */
[----:B-1----:R-:W-:Y:S02]  /*f710*/  SHF.L.U32 R2, R17, 0x1f, RZ ;  /* 0x0000001f11027819 */ /* 0x002fe400000006ff */
[----:B------:R-:W-:Y:S02]  /*f720*/  ISETP.NE.AND P0, PT, R21, RZ, PT ;  /* 0x000000ff1500720c */ /* 0x000fe40003f05270 */
[----:B------:R-:W1:Y:S02]  /*f730*/  SYNCS.PHASECHK.TRANS64.TRYWAIT P2, [R5+URZ+0x13280], R2 ;  /* 0x01328002050075a7 */ /* 0x000e64000804017f */
[----:B-1----:R-:W-:Y:S09]  /*f740*/  @!P2 BRA `(.L_x_11896) ;  /* 0x000000280048a947 */ /* 0x002ff20003800000 */
.L_x_11963:
        /* <DEDUP_REMOVED lines=8> */
.L_x_11897:
[----:B------:R-:W-:Y:S01]  /*f7d0*/  IMAD.U32 R3, RZ, RZ, UR41 ;  /* 0x00000029ff037e24 */ /* 0x000fe2000f8e00ff */
        /* <DEDUP_REMOVED lines=17> */
.L_x_11964:
[----:B------:R-:W-:Y:S05]  /*f8f0*/  @P0 BRA `(.L_x_11899) ;  /* 0x00000000001c0947 */ /* 0x000fea0003800000 */
[----:B0-----:R-:W0:Y:S01]  /*f900*/  S2R R4, SR_TID.X ;  /* 0x0000000000047919 */ /* 0x001e220000002100 */
[----:B-12---:R-:W-:-:S04]  /*f910*/  IMAD.MOV.U32 R2, RZ, RZ, 0x2800 ;  /* 0x00002800ff027424 */ /* 0x006fc800078e00ff */
[----:B------:R3:W-:Y:S01]  /*f920*/  SYNCS.ARRIVE.TRANS64 RZ, [R5+URZ+0x13230], R2 ;  /* 0x0132300205ff79a7 */ /* 0x0007e2000800003f */
[----:B0-----:R-:W-:-:S04]  /*f930*/  LOP3.LUT R4, R4, 0x1f, RZ, 0xc0, !PT ;  /* 0x0000001f04047812 */ /* 0x001fc800078ec0ff */
[----:B------:R-:W-:-:S13]  /*f940*/  ISETP.NE.AND P0, PT, R4, RZ, PT ;  /* 0x000000ff0400720c */ /* 0x000fda0003f05270 */
[----:B---3--:R-:W-:Y:S05]  /*f950*/  @!P0 BRA `(.L_x_11899) ;  /* 0x0000000000048947 */ /* 0x008fea0003800000 */
[----:B------:R-:W-:Y:S01]  /*f960*/  BPT.TRAP 0x1 ;  /* 0x000000040000795c */ /* 0x000fe20000300000 */
.L_x_11899:
        /* <DEDUP_REMOVED lines=14> */
.L_x_11894:
        /* <DEDUP_REMOVED lines=11> */
[----:B-12---:R-:W-:Y:S01]  /*fb00*/  @P0 IMAD.MOV.U32 R2, RZ, RZ, 0x3000 ;  /* 0x00003000ff020424 */ /* 0x006fe200078e00ff */
[----:B------:R-:W-:Y:S01]  /*fb10*/  @P0 R2UR UR13, R6 ;  /* 0x00000000060d02ca */ /* 0x000fe200000e0000 */
[----:B------:R-:W-:Y:S02]  /*fb20*/  UMOV UR12, UR38 ;  /* 0x00000026000c7c82 */ /* 0x000fe40008000000 */
[----:B------:R1:W-:Y:S10]  /*fb30*/  @P0 SYNCS.ARRIVE.TRANS64 RZ, [UR41+0x13200], R2 ;  /* 0x01320002ffff09a7 */ /* 0x0003f40008000029 */
[----:B------:R1:W-:Y:S02]  /*fb40*/  UTMALDG.4D [UR8], [UR4], desc[UR6] ;  /* 0x00000608040075b4 */ /* 0x0003e40008019000 */
[----:B-1----:R-:W-:Y:S01]  /*fb50*/  NOP ;  /* 0x0000000000007918 */ /* 0x002fe20000000000 */
.L_x_11892:
[----:B------:R-:W-:Y:S01]  /*fb60*/  VIADD R29, R29, 0x1 ;  /* 0x000000011d1d7836 */ /* 0x000fe20000000000 */
[----:B------:R-:W-:Y:S01]  /*fb70*/  BSSY B0, `(.L_x_11900) ;  /* 0x0000008000007945 */ /* 0x000fe20003800000 */
[----:B------:R-:W-:-:S03]  /*fb80*/  ISETP.GE.AND P2, PT, R26, 0x2, PT ;  /* 0x000000021a00780c */ /* 0x000fc60003f46270 */
[----:B------:R-:W-:-:S04]  /*fb90*/  LEA.HI R2, R29, R29, RZ, 0x1 ;  /* 0x0000001d1d027211 */ /* 0x000fc800078f08ff */
[----:B------:R-:W-:-:S04]  /*fba0*/  LOP3.LUT R2, R2, 0xfffffffe, RZ, 0xc0, !PT ;  /* 0xfffffffe02027812 */ /* 0x000fc800078ec0ff */
[----:B------:R-:W-:-:S04]  /*fbb0*/  IADD3 R2, R29, -R2, RZ ;  /* 0x800000021d027210 */ /* 0x000fc80007ffe0ff */
[----:B------:R-:W-:-:S04]  /*fbc0*/  SHF.L.U32 R2, R2, 0x1f, RZ ;  /* 0x0000001f02027819 */ /* 0x000fc800000006ff */
[----:B------:R-:W1:Y:S02]  /*fbd0*/  SYNCS.PHASECHK.TRANS64.TRYWAIT P0, [UR41+0x13220], R2 ;  /* 0x01322002ff0075a7 */ /* 0x000e640008000169 */
[----:B-1----:R-:W-:Y:S05]  /*fbe0*/  @!P0 BRA `(.L_x_11901) ;  /* 0x0000002400488947 */ /* 0x002fea0003800000 */
.L_x_11965:
[----:B------:R-:W-:Y:S05]  /*fbf0*/  BSYNC B0 ;  /* 0x0000000000007941 */ /* 0x000fea0003800000 */
.L_x_11900:
[----:B------:R-:W-:Y:S05]  /*fc00*/  @!P2 BRA `(.L_x_11902) ;  /* 0x0000000800d4a947 */ /* 0x000fea0003800000 */
[----:B-1----:R-:W-:Y:S02]  /*fc10*/  VIADD R2, R26, 0xfffffffe ;  /* 0xfffffffe1a027836 */ /* 0x002fe40000000000 */
[----:B------:R-:W-:Y:S02]  /*fc20*/  IMAD.MOV.U32 R8, RZ, RZ, R17 ;  /* 0x000000ffff087224 */ /* 0x000fe400078e0011 */
[----:B------:R-:W-:-:S07]  /*fc30*/  IMAD.MOV.U32 R3, RZ, RZ, R16 ;  /* 0x000000ffff037224 */ /* 0x000fce00078e0010 */
.L_x_11922:
        /* <DEDUP_REMOVED lines=33> */
.L_x_11905:
[----:B------:R-:W2:Y:S01]  /*fe50*/  SYNCS.PHASECHK.TRANS64.TRYWAIT P0, [R9+URZ+0x13280], R10 ;  /* 0x0132800a090075a7 */ /* 0x000ea2000800017f */
[----:B0-----:R-:W0:Y:S01]  /*fe60*/  S2R R4, SR_TID.X ;  /* 0x0000000000047919 */ /* 0x001e220000002100 */
[----:B------:R-:W-:Y:S01]  /*fe70*/  BSSY B1, `(.L_x_11906) ;  /* 0x0000004000017945 */ /* 0x000fe20003800000 */
[----:B0-----:R-:W-:-:S04]  /*fe80*/  LOP3.LUT R4, R4, 0x7f, RZ, 0xc0, !PT ;  /* 0x0000007f04047812 */ /* 0x001fc800078ec0ff */
[----:B------:R-:W-:Y:S01]  /*fe90*/  ISETP.NE.AND P2, PT, R4, RZ, PT ;  /* 0x000000ff0400720c */ /* 0x000fe20003f45270 */
[----:B--2---:R-:W-:-:S12]  /*fea0*/  @!P0 BRA `(.L_x_11907) ;  /* 0x0000002000b08947 */ /* 0x004fd80003800000 */
.L_x_11966:
[----:B------:R-:W-:Y:S05]  /*feb0*/  BSYNC B1 ;  /* 0x0000000000017941 */ /* 0x000fea0003800000 */
.L_x_11906:
[----:B------:R-:W-:Y:S04]  /*fec0*/  BSSY B1, `(.L_x_11908) ;  /* 0x0000009000017945 */ /* 0x000fe80003800000 */
[----:B------:R-:W-:Y:S05]  /*fed0*/  @P2 BRA `(.L_x_11909) ;  /* 0x00000000001c2947 */ /* 0x000fea0003800000 */
[----:B------:R-:W2:Y:S02]  /*fee0*/  S2R R4, SR_TID.X ;  /* 0x0000000000047919 */ /* 0x000ea40000002100 */
[----:B--2---:R-:W-:Y:S02]  /*fef0*/  LOP3.LUT R5, R4, 0x1f, RZ, 0xc0, !PT ;  /* 0x0000001f04057812 */ /* 0x004fe400078ec0ff */
[----:B------:R-:W-:Y:S02]  /*ff00*/  MOV R4, 0x2800 ;  /* 0x0000280000047802 */ /* 0x000fe40000000f00 */
[----:B------:R-:W-:Y:S02]  /*ff10*/  ISETP.NE.AND P0, PT, R5, RZ, PT ;  /* 0x000000ff0500720c */ /* 0x000fe40003f05270 */
[----:B------:R2:W-:Y:S11]  /*ff20*/  SYNCS.ARRIVE.TRANS64 RZ, [R9+URZ+0x13270], R4 ;  /* 0x0132700409ff79a7 */ /* 0x0005f6000800003f */
[----:B--2---:R-:W-:Y:S05]  /*ff30*/  @!P0 BRA `(.L_x_11909) ;  /* 0x0000000000048947 */ /* 0x004fea0003800000 */
[----:B------:R-:W-:Y:S01]  /*ff40*/  BPT.TRAP 0x1 ;  /* 0x000000040000795c */ /* 0x000fe20000300000 */
.L_x_11909:
[----:B------:R-:W-:Y:S05]  /*ff50*/  BSYNC B1 ;  /* 0x0000000000017941 */ /* 0x000fea0003800000 */
.L_x_11908:
[----:B------:R-:W-:Y:S01]  /*ff60*/  IMAD.MOV.U32 R12, RZ, RZ, RZ ;  /* 0x000000ffff0c7224 */ /* 0x000fe200078e00ff */
[----:B------:R-:W-:Y:S01]  /*ff70*/  R2UR UR12, R19 ;  /* 0x00000000130c72ca */ /* 0x000fe200000e0000 */
[----:B------:R-:W-:Y:S01]  /*ff80*/  IMAD.U32 R5, RZ, RZ, UR41 ;  /* 0x00000029ff057e24 */ /* 0x000fe2000f8e00ff */
[----:B------:R-:W-:Y:S01]  /*ff90*/  UIADD3 UR4, UP0, UR50, 0x470, URZ ;  /* 0x0000047032047890 */ /* 0x000fe2000ff1e03f */
[----:B------:R-:W-:Y:S01]  /*ffa0*/  PLOP3.LUT P0, PT, PT, PT, PT, 0x80, 0x0 ;  /* 0x000000000000781c */ /* 0x000fe20003f0f070 */
[----:B-1----:R-:W-:Y:S01]  /*ffb0*/  IMAD R7, R11, 0xa0, R22 ;  /* 0x000000a00b077824 */ /* 0x002fe200078e0216 */
[----:B------:R-:W-:Y:S01]  /*ffc0*/  R2UR UR10, R12 ;  /* 0x000000000c0a72ca */ /* 0x000fe200000e0000 */
[----:B------:R-:W-:Y:S01]  /*ffd0*/  IMAD R6, R16, 0x2800, R5 ;  /* 0x0000280010067824 */ /* 0x000fe200078e0205 */
[----:B------:R-:W-:Y:S01]  /*ffe0*/  UIADD3.X UR5, URZ, UR51, URZ, UP0, !UPT ;  /* 0x000000333f057290 */ /* 0x000fe200087fe43f */
[----:B------:R-:W-:Y:S01]  /*fff0*/  VIADD R5, R9, 0x13270 ;  /* 0x0001327009057836 */ /* 0x000fe20000000000 */
[----:B------:R-:W-:Y:S01]  /*10000*/  UMOV UR6, 0x0 ;  /* 0x0000000000067882 */ /* 0x000fe20000000000 */
[----:B------:R-:W-:Y:S01]  /*10010*/  VIADD R4, R6, 0x6000 ;  /* 0x0000600006047836 */ /* 0x000fe20000000000 */
[----:B------:R-:W-:-:S09]  /*10020*/  UMOV UR7, 0x14f00000 ;  /* 0x14f0000000077882 */ /* 0x000fd20000000000 */
.L_x_11910:
        /* <DEDUP_REMOVED lines=12> */
.L_x_11967:
[----:B------:R-:W-:Y:S05]  /*100f0*/  BSYNC B1 ;  /* 0x0000000000017941 */ /* 0x000fea0003800000 */
.L_x_11911:
        /* <DEDUP_REMOVED lines=11> */
.L_x_11914:
[----:B------:R-:W-:Y:S05]  /*101b0*/  BSYNC B1 ;  /* 0x0000000000017941 */ /* 0x000fea0003800000 */
.L_x_11913:
        /* <DEDUP_REMOVED lines=9> */
.L_x_11915:
        /* <DEDUP_REMOVED lines=9> */
.L_x_11904:
[----:B------:R-:W-:Y:S05]  /*102e0*/  BSYNC B0 ;  /* 0x0000000000007941 */ /* 0x000fea0003800000 */
.L_x_11903:
[----:B------:R-:W-:-:S06]  /*102f0*/  UISETP.NE.AND UP0, UPT, UR42, 0x3, UPT ;  /* 0x000000032a00788c */ /* 0x000fcc000bf05270 */
[----:B------:R-:W-:-:S13]  /*10300*/  PLOP3.LUT P0, PT, PT, PT, UP0, 0x80, 0x0 ;  /* 0x000000000000781c */ /* 0x000fda0003f0f008 */
[----:B------:R-:W-:Y:S05]  /*10310*/  @!P0 BRA `(.L_x_11916) ;  /* 0x0000000000048947 */ /* 0x000fea0003800000 */
[----:B------:R-:W-:Y:S01]  /*10320*/  BPT.TRAP 0x1 ;  /* 0x000000040000795c */ /* 0x000fe20000300000 */
.L_x_11916:
[----:B------:R-:W-:Y:S01]  /*10330*/  LOP3.LUT R5, R8, 0x1, RZ, 0x3c, !PT ;  /* 0x0000000108057812 */ /* 0x000fe200078e3cff */
[----:B------:R-:W-:Y:S01]  /*10340*/  BSSY B0, `(.L_x_11917) ;  /* 0x0000007000007945 */ /* 0x000fe20003800000 */
[----:B------:R-:W-:Y:S02]  /*10350*/  LEA R12, R3, UR41, 0x3 ;  /* 0x00000029030c7c11 */ /* 0x000fe4000f8e18ff */
[----:B------:R-:W-:Y:S02]  /*10360*/  SHF.L.U32 R5, R5, 0x1f, RZ ;  /* 0x0000001f05057819 */ /* 0x000fe400000006ff */
[----:B0-----:R-:W-:Y:S02]  /*10370*/  MOV R4, UR47 ;  /* 0x0000002f00047c02 */ /* 0x001fe40008000f00 */
[----:B------:R-:W0:Y:S02]  /*10380*/  SYNCS.PHASECHK.TRANS64.TRYWAIT P2, [R12+URZ+0x13270], R5 ;  /* 0x013270050c0075a7 */ /* 0x000e24000804017f */
[----:B------:R-:W-:Y:S01]  /*10390*/  ISETP.NE.AND P0, PT, R4, 0x3, PT ;  /* 0x000000030400780c */ /* 0x000fe20003f05270 */
[----:B0-----:R-:W-:-:S12]  /*103a0*/  @!P2 BRA `(.L_x_11918) ;  /* 0x0000001c0098a947 */ /* 0x001fd80003800000 */
.L_x_11968:
[----:B------:R-:W-:Y:S05]  /*103b0*/  BSYNC B0 ;  /* 0x0000000000007941 */ /* 0x000fea0003800000 */
.L_x_11917:
[----:B------:R-:W-:Y:S05]  /*103c0*/  @!P0 BRA `(.L_x_11919) ;  /* 0x0000000000048947 */ /* 0x000fea0003800000 */
[----:B------:R-:W-:Y:S01]  /*103d0*/  BPT.TRAP 0x1 ;  /* 0x000000040000795c */ /* 0x000fe20000300000 */
.L_x_11919:
[----:B0-----:R-:W-:Y:S01]  /*103e0*/  SHF.L.U32 R5, R8, 0x1f, RZ ;  /* 0x0000001f08057819 */ /* 0x001fe200000006ff */
[----:B------:R-:W-:-:S03]  /*103f0*/  IMAD R10, R3, 0x2800, RZ ;  /* 0x00002800030a7824 */ /* 0x000fc600078e02ff */
[----:B------:R-:W0:Y:S02]  /*10400*/  SYNCS.PHASECHK.TRANS64.TRYWAIT P2, [R12+URZ+0x13260], R5 ;  /* 0x013260050c0075a7 */ /* 0x000e24000804017f */
[----:B0-----:R-:W-:Y:S05]  /*10410*/  @!P2 BRA `(.L_x_11920) ;  /* 0x0000001c0090a947 */ /* 0x001fea0003800000 */
.L_x_11969:
        /* <DEDUP_REMOVED lines=42> */
.L_x_11921:
        /* <DEDUP_REMOVED lines=10> */
.L_x_11902:
        /* <DEDUP_REMOVED lines=9> */
[----:B0-----:R-:W0:Y:S02]  /*107f0*/  S2R R4, SR_LTMASK ;  /* 0x0000000000047919 */ /* 0x001e240000003900 */
[----:B0-----:R-:W-:-:S04]  /*10800*/  LOP3.LUT R4, R4, UR4, RZ, 0xc0, !PT ;  /* 0x0000000404047c12 */ /* 0x001fc8000f8ec0ff */
[----:B------:R-:W0:Y:S01]  /*10810*/  POPC R7, R4 ;  /* 0x0000000400077309 */ /* 0x000e220000000000 */
[----:B--2---:R-:W0:Y:S02]  /*10820*/  SHFL.IDX PT, R0, R3, R0, 0x1f ;  /* 0x00001f0003007589 */ /* 0x004e2400000e0000 */
[----:B0-----:R-:W-:-:S07]  /*10830*/  IADD3 R24, R0, UR46, R7 ;  /* 0x0000002e00187c10 */ /* 0x001fce000fffe007 */
.L_x_11924:
[----:B------:R-:W-:Y:S05]  /*10840*/  BSYNC B0 ;  /* 0x0000000000007941 */ /* 0x000fea0003800000 */
.L_x_11923:
[----:B------:R-:W-:-:S06]  /*10850*/  UISETP.NE.AND UP0, UPT, UR42, 0x3, UPT ;  /* 0x000000032a00788c */ /* 0x000fcc000bf05270 */
[----:B------:R-:W-:-:S13]  /*10860*/  PLOP3.LUT P0, PT, PT, PT, UP0, 0x80, 0x0 ;  /* 0x000000000000781c */ /* 0x000fda0003f0f008 */
[----:B------:R-:W-:Y:S05]  /*10870*/  @!P0 BRA `(.L_x_11925) ;  /* 0x0000000000048947 */ /* 0x000fea0003800000 */
[----:B------:R-:W-:Y:S01]  /*10880*/  BPT.TRAP 0x1 ;  /* 0x000000040000795c */ /* 0x000fe20000300000 */
.L_x_11925:
        /* <DEDUP_REMOVED lines=8> */
.L_x_11970:
[----:B------:R-:W-:Y:S05]  /*10910*/  BSYNC B0 ;  /* 0x0000000000007941 */ /* 0x000fea0003800000 */
.L_x_11926:
[----:B------:R-:W-:Y:S05]  /*10920*/  @!P2 BRA `(.L_x_11928) ;  /* 0x000000000004a947 */ /* 0x000fea0003800000 */
[----:B------:R-:W-:Y:S01]  /*10930*/  BPT.TRAP 0x1 ;  /* 0x000000040000795c */ /* 0x000fe20000300000 */
.L_x_11928:
[----:B------:R-:W-:Y:S01]  /*10940*/  SHF.L.U32 R5, R17, 0x1f, RZ ;  /* 0x0000001f11057819 */ /* 0x000fe200000006ff */
[----:B-1----:R-:W-:-:S03]  /*10950*/  IMAD R3, R16, 0x2800, RZ ;  /* 0x0000280010037824 */ /* 0x002fc600078e02ff */
[----:B------:R-:W1:Y:S02]  /*10960*/  SYNCS.PHASECHK.TRANS64.TRYWAIT P0, [R2+URZ+0x13260], R5 ;  /* 0x01326005020075a7 */ /* 0x000e64000800017f */
[----:B------:R-:W-:Y:S01]  /*10970*/  LOP3.LUT R0, R3, R28, RZ, 0xfc, !PT ;  /* 0x0000001c03007212 */ /* 0x000fe200078efcff */
[----:B-1----:R-:W-:Y:S06]  /*10980*/  @!P0 BRA `(.L_x_11929) ;  /* 0x00000018005c8947 */ /* 0x002fec0003800000 */
.L_x_11971:
        /* <DEDUP_REMOVED lines=41> */
.L_x_11930:
        /* <DEDUP_REMOVED lines=10> */
.L_x_11886:
[----:B------:R-:W-:Y:S05]  /*10cc0*/  BSYNC B6 ;  /* 0x0000000000067941 */ /* 0x000fea0003800000 */
.L_x_11884:
[----:B------:R-:W2:Y:S02]  /*10cd0*/  LDL R0, [R1] ;  /* 0x0000000001007983 */ /* 0x000ea40000100800 */
        /* <DEDUP_REMOVED lines=11> */
.L_x_11931:
[----:B------:R-:W1:Y:S01]  /*10d90*/  S2R R0, SR_TID.X ;  /* 0x0000000000007919 */ /* 0x000e620000002100 */
[----:B------:R-:W-:Y:S01]  /*10da0*/  ULDC UR4, c[0x0][0xc14] ;  /* 0x0003050000047ab9 */ /* 0x000fe20000000800 */
[----:B-1----:R-:W-:Y:S01]  /*10db0*/  LOP3.LUT R7, R0, 0x1f, RZ, 0xc0, !PT ;  /* 0x0000001f00077812 */ /* 0x002fe200078ec0ff */
[----:B------:R-:W-:-:S03]  /*10dc0*/  IMAD.MOV.U32 R0, RZ, RZ, RZ ;  /* 0x000000ffff007224 */ /* 0x000fc600078e00ff */
[C---:B------:R-:W-:Y:S02]  /*10dd0*/  ISETP.NE.AND P0, PT, R7.reuse, 0x1f, PT ;  /* 0x0000001f0700780c */ /* 0x040fe40003f05270 */
[----:B------:R-:W-:-:S04]  /*10de0*/  IADD3 R5, R7, UR48, RZ ;  /* 0x0000003007057c10 */ /* 0x000fc8000fffe0ff */
        /* <DEDUP_REMOVED lines=33> */
.L_x_11937:
        /* <DEDUP_REMOVED lines=14> */
.L_x_11936:
[----:B------:R-:W-:Y:S05]  /*110e0*/  BSYNC B0 ;  /* 0x0000000000007941 */ /* 0x000fea0003800000 */
.L_x_11935:
        /* <DEDUP_REMOVED lines=23> */
.L_x_11933:
        /* <DEDUP_REMOVED lines=8> */
[----:B------:R-:W-:Y:S01]  /*112e0*/  IMAD.U32 R2, RZ, RZ, UR4 ;  /* 0x00000004ff027e24 */ /* 0x000fe2000f8e00ff */
[----:B------:R-:W-:-:S05]  /*112f0*/  MOV R3, UR5 ;  /* 0x0000000500037c02 */ /* 0x000fca0008000f00 */
        /* <DEDUP_REMOVED lines=16> */
.L_x_11938:
        /* <DEDUP_REMOVED lines=57> */
.L_x_11934:
[----:B------:R-:W-:Y:S01]  /*11790*/  IMAD.MOV.U32 R24, RZ, RZ, R5 ;  /* 0x000000ffff187224 */ /* 0x000fe200078e0005 */
[----:B------:R-:W-:Y:S01]  /*117a0*/  ULDC UR48, c[0x0][0xc14] ;  /* 0x0003050000307ab9 */ /* 0x000fe20000000800 */
[----:B------:R-:W-:Y:S01]  /*117b0*/  IMAD.MOV.U32 R25, RZ, RZ, RZ ;  /* 0x000000ffff197224 */ /* 0x000fe200078e00ff */
[----:B------:R-:W-:-:S06]  /*117c0*/  UMOV UR38, URZ ;  /* 0x0000003f00267c82 */ /* 0x000fcc0008000000 */
.L_x_11939:
[----:B------:R-:W0:Y:S01]  /*117d0*/  S2R R0, SR_TID.X ;  /* 0x0000000000007919 */ /* 0x000e220000002100 */
[----:B------:R-:W-:Y:S01]  /*117e0*/  IMAD.U32 R6, RZ, RZ, UR38 ;  /* 0x00000026ff067e24 */ /* 0x000fe2000f8e00ff */
[----:B------:R-:W-:Y:S01]  /*117f0*/  MOV R7, UR48 ;  /* 0x0000003000077c02 */ /* 0x000fe20008000f00 */
[----:B------:R-:W-:Y:S01]  /*11800*/  IMAD.MOV.U32 R4, RZ, RZ, R24 ;  /* 0x000000ffff047224 */ /* 0x000fe200078e0018 */
[----:B------:R-:W-:Y:S01]  /*11810*/  BAR.SYNC.DEFER_BLOCKING 0x4, 0x200 ;  /* 0x0108000000007b1d */ /* 0x000fe20000010000 */
        /* <DEDUP_REMOVED lines=8> */
.L_x_11932:
[----:B------:R-:W-:Y:S02]  /*118a0*/  ULDC UR4, c[0x0][0xc14] ;  /* 0x0003050000047ab9 */ /* 0x000fe40000000800 */
[----:B------:R-:W-:-:S06]  /*118b0*/  UISETP.GE.AND UP0, UPT, UR48, UR4, UPT ;  /* 0x000000043000728c */ /* 0x000fcc000bf06270 */
[----:B------:R-:W-:-:S13]  /*118c0*/  PLOP3.LUT P0, PT, PT, PT, UP0, 0x80, 0x0 ;  /* 0x000000000000781c */ /* 0x000fda0003f0f008 */
[----:B------:R-:W-:Y:S05]  /*118d0*/  @!P0 BRA `(.L_x_11940) ;  /* 0xffffffcc00788947 */ /* 0x000fea000383ffff */
.L_x_11880:
[----:B0-----:R-:W0:Y:S01]  /*118e0*/  S2R R3, SR_CgaCtaId ;  /* 0x0000000000037919 */ /* 0x001e220000008800 */
[----:B------:R-:W-:Y:S01]  /*118f0*/  VIADD R29, R29, 0x1 ;  /* 0x000000011d1d7836 */ /* 0x000fe20000000000 */
[----:B------:R-:W-:Y:S01]  /*11900*/  MOV R2, 0x400 ;  /* 0x0000040000027802 */ /* 0x000fe20000000f00 */
[----:B------:R-:W-:Y:S03]  /*11910*/  BSSY B0, `(.L_x_11941) ;  /* 0x0000008000007945 */ /* 0x000fe60003800000 */
[----:B-1----:R-:W-:-:S04]  /*11920*/  LEA.HI R0, R29, R29, RZ, 0x1 ;  /* 0x0000001d1d007211 */ /* 0x002fc800078f08ff */
[----:B------:R-:W-:-:S05]  /*11930*/  LOP3.LUT R0, R0, 0xfffffffe, RZ, 0xc0, !PT ;  /* 0xfffffffe00007812 */ /* 0x000fca00078ec0ff */
[----:B------:R-:W-:-:S05]  /*11940*/  IMAD.IADD R0, R29, 0x1, -R0 ;  /* 0x000000011d007824 */ /* 0x000fca00078e0a00 */
[----:B------:R-:W-:Y:S02]  /*11950*/  SHF.L.U32 R0, R0, 0x1f, RZ ;  /* 0x0000001f00007819 */ /* 0x000fe400000006ff */
[----:B0-----:R-:W-:-:S04]  /*11960*/  LEA R7, R3, R2, 0x18 ;  /* 0x0000000203077211 */ /* 0x001fc800078ec0ff */
[----:B------:R-:W0:Y:S02]  /*11970*/  SYNCS.PHASECHK.TRANS64.TRYWAIT P0, [R7+URZ+0x13220], R0 ;  /* 0x01322000070075a7 */ /* 0x000e24000800017f */
[----:B0-----:R-:W-:Y:S05]  /*11980*/  @!P0 BRA `(.L_x_11942) ;  /* 0x0000000800708947 */ /* 0x001fea0003800000 */
.L_x_11972:
[----:B------:R-:W-:Y:S05]  /*11990*/  BSYNC B0 ;  /* 0x0000000000007941 */ /* 0x000fea0003800000 */
.L_x_11941:
[----:B------:R-:W-:-:S03]  /*119a0*/  UMOV UR4, 0xffffffff ;  /* 0xffffffff00047882 */ /* 0x000fc60000000000 */
[----:B------:R-:W-:Y:S05]  /*119b0*/  BRA.DIV UR4, `(.L_x_11943) ;  /* 0x0000000a04787947 */ /* 0x000fea000b800000 */
[----:B0-----:R-:W0:Y:S02]  /*119c0*/  S2R R0, SR_TID.X ;  /* 0x0000000000007919 */ /* 0x001e240000002100 */
[----:B0-----:R-:W-:-:S04]  /*119d0*/  SHF.R.U32.HI R0, RZ, 0x5, R0 ;  /* 0x00000005ff007819 */ /* 0x001fc80000011600 */
[----:B------:R-:W-:-:S05]  /*119e0*/  LOP3.LUT R0, R0, 0x3, RZ, 0xc0, !PT ;  /* 0x0000000300007812 */ /* 0x000fca00078ec0ff */
[----:B------:R0:W1:Y:S02]  /*119f0*/  SHFL.IDX PT, R14, R0, RZ, 0x1f ;  /* 0x00001fff000e7589 */ /* 0x00006400000e0000 */
.L_x_11975:
[----:B-1----:R-:W-:Y:S01]  /*11a00*/  ISETP.NE.AND P0, PT, R14, RZ, PT ;  /* 0x000000ff0e00720c */ /* 0x002fe20003f05270 */
[----:B------:R-:W-:-:S12]  /*11a10*/  BSSY B0, `(.L_x_11944) ;  /* 0x000002b000007945 */ /* 0x000fd80003800000 */
[----:B------:R-:W-:Y:S05]  /*11a20*/  @P0 BRA `(.L_x_11945) ;  /* 0x0000000000a40947 */ /* 0x000fea0003800000 */
[----:B------:R-:W-:-:S03]  /*11a30*/  UMOV UR4, 0xffffffff ;  /* 0xffffffff00047882 */ /* 0x000fc60000000000 */
[----:B------:R-:W-:Y:S05]  /*11a40*/  BRA.DIV UR4, `(.L_x_11946) ;  /* 0x0000000a04887947 */ /* 0x000fea000b800000 */
[----:B------:R-:W-:-:S13]  /*11a50*/  ELECT P6, URZ, PT ;  /* 0x00000000003f782f */ /* 0x000fda00038c0000 */
.L_x_11978:
[----:B------:R-:W-:Y:S05]  /*11a60*/  @!P6 BRA `(.L_x_11945) ;  /* 0x000000000094e947 */ /* 0x000fea0003800000 */
[----:B------:R-:W-:-:S06]  /*11a70*/  ULOP3.LUT UR4, UR40, 0x2, URZ, 0xfc, !UPT ;  /* 0x0000000228047892 */ /* 0x000fcc000f8efc3f */
[----:B0-----:R-:W-:-:S05]  /*11a80*/  IMAD.U32 R0, RZ, RZ, UR4 ;  /* 0x00000004ff007e24 */ /* 0x001fca000f8e00ff */
[----:B------:R-:W-:-:S13]  /*11a90*/  ISETP.NE.AND P0, PT, R0, 0x3, PT ;  /* 0x000000030000780c */ /* 0x000fda0003f05270 */
[----:B------:R-:W-:Y:S05]  /*11aa0*/  @!P0 BRA `(.L_x_11947) ;  /* 0x0000000000048947 */ /* 0x000fea0003800000 */
[----:B------:R-:W-:Y:S01]  /*11ab0*/  BPT.TRAP 0x1 ;  /* 0x000000040000795c */ /* 0x000fe20000300000 */
.L_x_11947:
        /* <DEDUP_REMOVED lines=12> */
.L_x_11979:
[----:B------:R-:W1:Y:S02]  /*11b80*/  SYNCS.PHASECHK.TRANS64.TRYWAIT P1, [R3+URZ], R0 ;  /* 0x00000000030075a7 */ /* 0x000e64000802017f */
[----:B-1----:R-:W-:Y:S05]  /*11b90*/  @!P1 BRA `(.L_x_11949) ;  /* 0x0000000800689947 */ /* 0x002fea0003800000 */
.L_x_11980:
[----:B------:R-:W-:Y:S05]  /*11ba0*/  @!P0 BRA `(.L_x_11950) ;  /* 0x0000000000048947 */ /* 0x000fea0003800000 */
[----:B------:R-:W-:Y:S01]  /*11bb0*/  BPT.TRAP 0x1 ;  /* 0x000000040000795c */ /* 0x000fe20000300000 */
.L_x_11950:
[----:B-1----:R-:W-:-:S04]  /*11bc0*/  LEA R3, R16, R7, 0x3 ;  /* 0x0000000710037211 */ /* 0x002fc800078e18ff */
[----:B------:R-:W1:Y:S02]  /*11bd0*/  SYNCS.PHASECHK.TRANS64.TRYWAIT P1, [R3+URZ+0x13260], R4 ;  /* 0x01326004030075a7 */ /* 0x000e64000802017f */
[----:B-1----:R-:W-:Y:S05]  /*11be0*/  @!P1 BRA `(.L_x_11951) ;  /* 0x0000000800689947 */ /* 0x002fea0003800000 */
.L_x_11981:
[----:B------:R-:W-:Y:S05]  /*11bf0*/  @!P0 BRA `(.L_x_11952) ;  /* 0x0000000000048947 */ /* 0x000fea0003800000 */
[----:B------:R-:W-:Y:S01]  /*11c00*/  BPT.TRAP 0x1 ;  /* 0x000000040000795c */ /* 0x000fe20000300000 */
.L_x_11952:
[----:B0-----:R-:W-:-:S04]  /*11c10*/  IMAD R5, R6, 0x8, R7 ;  /* 0x0000000806057824 */ /* 0x001fc800078e0207 */
[----:B------:R-:W0:Y:S02]  /*11c20*/  SYNCS.PHASECHK.TRANS64.TRYWAIT P1, [R5+URZ+0x13260], R0 ;  /* 0x01326000050075a7 */ /* 0x000e24000802017f */
[----:B0-----:R-:W-:Y:S05]  /*11c30*/  @!P1 BRA `(.L_x_11953) ;  /* 0x0000000800689947 */ /* 0x001fea0003800000 */
.L_x_11982:
[----:B------:R-:W-:Y:S05]  /*11c40*/  @!P0 BRA `(.L_x_11954) ;  /* 0x0000000000048947 */ /* 0x000fea0003800000 */
[----:B------:R-:W-:Y:S01]  /*11c50*/  BPT.TRAP 0x1 ;  /* 0x000000040000795c */ /* 0x000fe20000300000 */
.L_x_11954:
[----:B------:R-:W2:Y:S02]  /*11c60*/  SYNCS.PHASECHK.TRANS64.TRYWAIT P0, [R3+URZ+0x13280], R4 ;  /* 0x01328004030075a7 */ /* 0x000ea4000800017f */
[----:B--2---:R-:W-:Y:S05]  /*11c70*/  @!P0 BRA `(.L_x_11955) ;  /* 0x00000008006c8947 */ /* 0x004fea0003800000 */
.L_x_11956:
[----:B---3--:R3:W4:Y:S02]  /*11c80*/  SYNCS.PHASECHK.TRANS64.TRYWAIT P0, [R5+URZ+0x13280], R0 ;  /* 0x01328000050075a7 */ /* 0x008724000800017f */
[----:B----4-:R-:W-:Y:S05]  /*11c90*/  @!P0 NANOSLEEP.SYNCS 0x989680 ;  /* 0x009896800000895d */ /* 0x010fea0003900000 */
[----:B------:R-:W4:Y:S02]  /*11ca0*/  @!P0 SYNCS.PHASECHK.TRANS64 P0, [R5+URZ+0x13280], R0 ;  /* 0x01328000050085a7 */ /* 0x000f24000800007f */
[----:B----4-:R-:W-:Y:S05]  /*11cb0*/  @!P0 BRA `(.L_x_11956) ;  /* 0xfffffffc00f08947 */ /* 0x010fea000383ffff */
.L_x_11945:
[----:B------:R-:W-:Y:S05]  /*11cc0*/  BSYNC B0 ;  /* 0x0000000000007941 */ /* 0x000fea0003800000 */
.L_x_11944:
[----:B------:R-:W-:Y:S05]  /*11cd0*/  EXIT ;  /* 0x000000000000794d */ /* 0x000fea0003800000 */
.L_x_11819:
[----:B0-----:R-:W-:-:S04]  /*11ce0*/  IMAD.U32 R3, RZ, RZ, UR45 ;  /* 0x0000002dff037e24 */ /* 0x001fc8000f8e00ff */
[----:B------:R0:W1:Y:S03]  /*11cf0*/  SYNCS.PHASECHK.TRANS64.TRYWAIT P1, [R3+URZ+0x13200], R6 ;  /* 0x01320006030075a7 */ /* 0x000066000802017f */
[----:B-1----:R-:W-:Y:S05]  /*11d00*/  @!P1 NANOSLEEP.SYNCS 0x989680 ;  /* 0x009896800000995d */ /* 0x002fea0003900000 */
[----:B------:R-:W1:Y:S02]  /*11d10*/  @!P1 SYNCS.PHASECHK.TRANS64 P1, [R3+URZ+0x13200], R6 ;  /* 0x01320006030095a7 */ /* 0x000e64000802007f */
[----:B-1----:R-:W-:Y:S05]  /*11d20*/  @!P1 BRA `(.L_x_11819) ;  /* 0xfffffffc00ec9947 */ /* 0x002fea000383ffff */
[----:B------:R-:W-:Y:S05]  /*11d30*/  BRA `(.L_x_11957) ;  /* 0xfffffefc00287947 */ /* 0x000fea000383ffff */
.L_x_11823:
[----:B-1----:R1:W2:Y:S02]  /*11d40*/  SYNCS.PHASECHK.TRANS64.TRYWAIT P1, [R2+URZ+0x13230], R3 ;  /* 0x01323003020075a7 */ /* 0x0022a4000802017f */
[----:B--2---:R-:W-:Y:S05]  /*11d50*/  @!P1 NANOSLEEP.SYNCS 0x989680 ;  /* 0x009896800000995d */ /* 0x004fea0003900000 */
[----:B------:R-:W2:Y:S02]  /*11d60*/  @!P1 SYNCS.PHASECHK.TRANS64 P1, [R2+URZ+0x13230], R3 ;  /* 0x01323003020095a7 */ /* 0x000ea4000802007f */
[----:B--2---:R-:W-:Y:S05]  /*11d70*/  @!P1 BRA `(.L_x_11823) ;  /* 0xfffffffc00f09947 */ /* 0x004fea000383ffff */
[----:B------:R-:W-:Y:S05]  /*11d80*/  BRA `(.L_x_11822) ;  /* 0xfffffefc00447947 */ /* 0x000fea000383ffff */
.L_x_11828:
[----:B-1----:R-:W-:-:S04]  /*11d90*/  IMAD.U32 R8, RZ, RZ, UR21 ;  /* 0x00000015ff087e24 */ /* 0x002fc8000f8e00ff */
[----:B------:R1:W2:Y:S03]  /*11da0*/  SYNCS.PHASECHK.TRANS64.TRYWAIT P2, [R8+URZ+0x13230], R7 ;  /* 0x01323007080075a7 */ /* 0x0002a6000804017f */
[----:B--2---:R-:W-:Y:S05]  /*11db0*/  @!P2 NANOSLEEP.SYNCS 0x989680 ;  /* 0x009896800000a95d */ /* 0x004fea0003900000 */
[----:B------:R-:W2:Y:S02]  /*11dc0*/  @!P2 SYNCS.PHASECHK.TRANS64 P2, [R8+URZ+0x13230], R7 ;  /* 0x013230070800a5a7 */ /* 0x000ea4000804007f */
[----:B--2---:R-:W-:Y:S05]  /*11dd0*/  @!P2 BRA `(.L_x_11828) ;  /* 0xfffffffc00eca947 */ /* 0x004fea000383ffff */
[----:B------:R-:W-:Y:S05]  /*11de0*/  BRA `(.L_x_11827) ;  /* 0xffffff3000947947 */ /* 0x000fea000383ffff */
.L_x_11832:
[----:B-1----:R-:W-:-:S04]  /*11df0*/  IMAD.U32 R8, RZ, RZ, UR11 ;  /* 0x0000000bff087e24 */ /* 0x002fc8000f8e00ff */
[----:B------:R1:W2:Y:S03]  /*11e00*/  SYNCS.PHASECHK.TRANS64.TRYWAIT P2, [R8+URZ+0x13250], R7 ;  /* 0x01325007080075a7 */ /* 0x0002a6000804017f */
[----:B--2---:R-:W-:Y:S05]  /*11e10*/  @!P2 NANOSLEEP.SYNCS 0x989680 ;  /* 0x009896800000a95d */ /* 0x004fea0003900000 */
[----:B------:R-:W2:Y:S02]  /*11e20*/  @!P2 SYNCS.PHASECHK.TRANS64 P2, [R8+URZ+0x13250], R7 ;  /* 0x013250070800a5a7 */ /* 0x000ea4000804007f */
[----:B--2---:R-:W-:Y:S05]  /*11e30*/  @!P2 BRA `(.L_x_11832) ;  /* 0xfffffffc00eca947 */ /* 0x004fea000383ffff */
[----:B------:R-:W-:Y:S05]  /*11e40*/  BRA `(.L_x_11831) ;  /* 0xffffff3400a07947 */ /* 0x000fea000383ffff */
.L_x_11839:
[----:B-1----:R-:W-:-:S04]  /*11e50*/  IMAD.U32 R8, RZ, RZ, UR6 ;  /* 0x00000006ff087e24 */ /* 0x002fc8000f8e00ff */
[----:B------:R1:W2:Y:S03]  /*11e60*/  SYNCS.PHASECHK.TRANS64.TRYWAIT P2, [R8+URZ+0x13230], R7 ;  /* 0x01323007080075a7 */ /* 0x0002a6000804017f */
[----:B--2---:R-:W-:Y:S05]  /*11e70*/  @!P2 NANOSLEEP.SYNCS 0x989680 ;  /* 0x009896800000a95d */ /* 0x004fea0003900000 */
[----:B------:R-:W2:Y:S02]  /*11e80*/  @!P2 SYNCS.PHASECHK.TRANS64 P2, [R8+URZ+0x13230], R7 ;  /* 0x013230070800a5a7 */ /* 0x000ea4000804007f */
[----:B--2---:R-:W-:Y:S05]  /*11e90*/  @!P2 BRA `(.L_x_11839) ;  /* 0xfffffffc00eca947 */ /* 0x004fea000383ffff */
[----:B------:R-:W-:Y:S05]  /*11ea0*/  BRA `(.L_x_11838) ;  /* 0xffffff6800407947 */ /* 0x000fea000383ffff */
.L_x_11843:
[----:B-1----:R-:W-:-:S04]  /*11eb0*/  IMAD.U32 R8, RZ, RZ, UR11 ;  /* 0x0000000bff087e24 */ /* 0x002fc8000f8e00ff */
[----:B------:R1:W2:Y:S03]  /*11ec0*/  SYNCS.PHASECHK.TRANS64.TRYWAIT P2, [R8+URZ+0x13250], R7 ;  /* 0x01325007080075a7 */ /* 0x0002a6000804017f */
[----:B--2---:R-:W-:Y:S05]  /*11ed0*/  @!P2 NANOSLEEP.SYNCS 0x989680 ;  /* 0x009896800000a95d */ /* 0x004fea0003900000 */
[----:B------:R-:W2:Y:S02]  /*11ee0*/  @!P2 SYNCS.PHASECHK.TRANS64 P2, [R8+URZ+0x13250], R7 ;  /* 0x013250070800a5a7 */ /* 0x000ea4000804007f */
[----:B--2---:R-:W-:Y:S05]  /*11ef0*/  @!P2 BRA `(.L_x_11843) ;  /* 0xfffffffc00eca947 */ /* 0x004fea000383ffff */
[----:B------:R-:W-:Y:S05]  /*11f00*/  BRA `(.L_x_11842) ;  /* 0xffffff6c004c7947 */ /* 0x000fea000383ffff */
.L_x_11849:
[----:B-1----:R-:W-:-:S04]  /*11f10*/  IMAD.U32 R5, RZ, RZ, UR14 ;  /* 0x0000000eff057e24 */ /* 0x002fc8000f8e00ff */
[----:B------:R1:W2:Y:S03]  /*11f20*/  SYNCS.PHASECHK.TRANS64.TRYWAIT P1, [R5+URZ+0x13250], R0 ;  /* 0x01325000050075a7 */ /* 0x0002a6000802017f */
[----:B--2---:R-:W-:Y:S05]  /*11f30*/  @!P1 NANOSLEEP.SYNCS 0x989680 ;  /* 0x009896800000995d */ /* 0x004fea0003900000 */
[----:B------:R-:W2:Y:S02]  /*11f40*/  @!P1 SYNCS.PHASECHK.TRANS64 P1, [R5+URZ+0x13250], R0 ;  /* 0x01325000050095a7 */ /* 0x000ea4000802007f */
[----:B--2---:R-:W-:Y:S05]  /*11f50*/  @!P1 BRA `(.L_x_11849) ;  /* 0xfffffffc00ec9947 */ /* 0x004fea000383ffff */
[----:B------:R-:W-:Y:S05]  /*11f60*/  BRA `(.L_x_11848) ;  /* 0xffffff94000c7947 */ /* 0x000fea000383ffff */
.L_x_11891:
[----:B------:R-:W-:Y:S01]  /*11f70*/  IMAD.MOV.U32 R13, RZ, RZ, R4 ;  /* 0x000000ffff0d7224 */ /* 0x000fe200078e0004 */
[----:B------:R-:W-:Y:S01]  /*11f80*/  MOV R11, 0x1f ;  /* 0x0000001f000b7802 */ /* 0x000fe20000000f00 */
[----:B------:R-:W-:Y:S02]  /*11f90*/  IMAD.MOV.U32 R12, RZ, RZ, RZ ;  /* 0x000000ffff0c7224 */ /* 0x000fe400078e00ff */
[----:B------:R-:W-:-:S07]  /*11fa0*/  IMAD.MOV.U32 R15, RZ, RZ, -0x1 ;  /* 0xffffffffff0f7424 */ /* 0x000fce00078e00ff */
[----:B------:R-:W-:Y:S05]  /*11fb0*/  WARPSYNC.COLLECTIVE R15, `(.L_x_11958) ;  /* 0x000000000f087348 */ /* 0x000fea0003c00000 */
[----:B------:R0:W1:Y:S02]  /*11fc0*/  SHFL.IDX P6, R14, R13, R12, R11 ;  /* 0x0000000c0d0e7389 */ /* 0x00006400000c000b */
[----:B01----:R-:W-:Y:S01]  /*11fd0*/  ENDCOLLECTIVE ;  /* 0x000000000000791b */ /* 0x003fe20003800000 */
.L_x_11958:
[----:B------:R-:W-:Y:S05]  /*11fe0*/  BRA `(.L_x_11959) ;  /* 0xffffffd400507947 */ /* 0x000fea000383ffff */
.L_x_11893:
[----:B------:R-:W-:Y:S01]  /*11ff0*/  BSSY B0, `(.L_x_11960) ;  /* 0x0000006000007945 */ /* 0x000fe20003800000 */
[----:B------:R-:W-:-:S07]  /*12000*/  IMAD.MOV.U32 R15, RZ, RZ, -0x1 ;  /* 0xffffffffff0f7424 */ /* 0x000fce00078e00ff */
[----:B0-----:R-:W-:Y:S05]  /*12010*/  WARPSYNC.COLLECTIVE R15, `(.L_x_11961) ;  /* 0x000000000f0c7348 */ /* 0x001fea0003c00000 */
[----:B------:R-:W-:Y:S02]  /*12020*/  ELECT P6, UR62, PT ;  /* 0x00000000003e782f */ /* 0x000fe400038c0000 */
[----:B------:R-:W-:Y:S01]  /*12030*/  MOV R14, UR62 ;  /* 0x0000003e000e7c02 */ /* 0x000fe20008000f00 */
[----:B0-----:R-:W-:Y:S10]  /*12040*/  ENDCOLLECTIVE ;  /* 0x000000000000791b */ /* 0x001ff40003800000 */
.L_x_11961:
[----:B------:R-:W-:Y:S05]  /*12050*/  BSYNC B0 ;  /* 0x0000000000007941 */ /* 0x000fea0003800000 */
.L_x_11960:
[----:B------:R-:W-:Y:S05]  /*12060*/  BRA `(.L_x_11962) ;  /* 0xffffffd4004c7947 */ /* 0x000fea000383ffff */
.L_x_11896:
[----:B-1----:R1:W2:Y:S02]  /*12070*/  SYNCS.PHASECHK.TRANS64.TRYWAIT P2, [R5+URZ+0x13280], R2 ;  /* 0x01328002050075a7 */ /* 0x0022a4000804017f */
[----:B--2---:R-:W-:Y:S05]  /*12080*/  @!P2 NANOSLEEP.SYNCS 0x989680 ;  /* 0x009896800000a95d */ /* 0x004fea0003900000 */
[----:B------:R-:W2:Y:S02]  /*12090*/  @!P2 SYNCS.PHASECHK.TRANS64 P2, [R5+URZ+0x13280], R2 ;  /* 0x013280020500a5a7 */ /* 0x000ea4000804007f */
[----:B--2---:R-:W-:Y:S05]  /*120a0*/  @!P2 BRA `(.L_x_11896) ;  /* 0xfffffffc00f0a947 */ /* 0x004fea000383ffff */
[----:B------:R-:W-:Y:S05]  /*120b0*/  BRA `(.L_x_11963) ;  /* 0xffffffd400a47947 */ /* 0x000fea000383ffff */
.L_x_11898:
[----:B--2---:R2:W3:Y:S02]  /*120c0*/  SYNCS.PHASECHK.TRANS64.TRYWAIT P2, [R5+URZ+0x13240], R2 ;  /* 0x01324002050075a7 */ /* 0x0044e4000804017f */
[----:B---3--:R-:W-:Y:S05]  /*120d0*/  @!P2 NANOSLEEP.SYNCS 0x989680 ;  /* 0x009896800000a95d */ /* 0x008fea0003900000 */
[----:B------:R-:W3:Y:S02]  /*120e0*/  @!P2 SYNCS.PHASECHK.TRANS64 P2, [R5+URZ+0x13240], R2 ;  /* 0x013240020500a5a7 */ /* 0x000ee4000804007f */
[----:B---3--:R-:W-:Y:S05]  /*120f0*/  @!P2 BRA `(.L_x_11898) ;  /* 0xfffffffc00f0a947 */ /* 0x008fea000383ffff */
[----:B------:R-:W-:Y:S05]  /*12100*/  BRA `(.L_x_11964) ;  /* 0xffffffd400f87947 */ /* 0x000fea000383ffff */
.L_x_11901:
[----:B-1----:R-:W-:-:S04]  /*12110*/  IMAD.U32 R3, RZ, RZ, UR41 ;  /* 0x00000029ff037e24 */ /* 0x002fc8000f8e00ff */
[----:B------:R1:W2:Y:S03]  /*12120*/  SYNCS.PHASECHK.TRANS64.TRYWAIT P0, [R3+URZ+0x13220], R2 ;  /* 0x01322002030075a7 */ /* 0x0002a6000800017f */
[----:B--2---:R-:W-:Y:S05]  /*12130*/  @!P0 NANOSLEEP.SYNCS 0x989680 ;  /* 0x009896800000895d */ /* 0x004fea0003900000 */
[----:B------:R-:W2:Y:S02]  /*12140*/  @!P0 SYNCS.PHASECHK.TRANS64 P0, [R3+URZ+0x13220], R2 ;  /* 0x01322002030085a7 */ /* 0x000ea4000800007f */
[----:B--2---:R-:W-:Y:S05]  /*12150*/  @!P0 BRA `(.L_x_11901) ;  /* 0xfffffffc00ec8947 */ /* 0x004fea000383ffff */
[----:B------:R-:W-:Y:S05]  /*12160*/  BRA `(.L_x_11965) ;  /* 0xffffffd800a07947 */ /* 0x000fea000383ffff */
.L_x_11907:
[----:B0-----:R0:W2:Y:S02]  /*12170*/  SYNCS.PHASECHK.TRANS64.TRYWAIT P0, [R9+URZ+0x13280], R10 ;  /* 0x0132800a090075a7 */ /* 0x0010a4000800017f */
[----:B--2---:R-:W-:Y:S05]  /*12180*/  @!P0 NANOSLEEP.SYNCS 0x989680 ;  /* 0x009896800000895d */ /* 0x004fea0003900000 */
[----:B------:R-:W2:Y:S02]  /*12190*/  @!P0 SYNCS.PHASECHK.TRANS64 P0, [R9+URZ+0x13280], R10 ;  /* 0x0132800a090085a7 */ /* 0x000ea4000800007f */
[----:B--2---:R-:W-:Y:S05]  /*121a0*/  @!P0 BRA `(.L_x_11907) ;  /* 0xfffffffc00f08947 */ /* 0x004fea000383ffff */
[----:B------:R-:W-:Y:S05]  /*121b0*/  BRA `(.L_x_11966) ;  /* 0xffffffdc003c7947 */ /* 0x000fea000383ffff */
.L_x_11912:
[----:B-1----:R1:W2:Y:S02]  /*121c0*/  SYNCS.PHASECHK.TRANS64.TRYWAIT P0, [R9+URZ+0x13240], R10 ;  /* 0x0132400a090075a7 */ /* 0x0022a4000800017f */
[----:B--2---:R-:W-:Y:S05]  /*121d0*/  @!P0 NANOSLEEP.SYNCS 0x989680 ;  /* 0x009896800000895d */ /* 0x004fea0003900000 */
[----:B------:R-:W2:Y:S02]  /*121e0*/  @!P0 SYNCS.PHASECHK.TRANS64 P0, [R9+URZ+0x13240], R10 ;  /* 0x0132400a090085a7 */ /* 0x000ea4000800007f */
[----:B--2---:R-:W-:Y:S05]  /*121f0*/  @!P0 BRA `(.L_x_11912) ;  /* 0xfffffffc00f08947 */ /* 0x004fea000383ffff */
[----:B------:R-:W-:Y:S05]  /*12200*/  BRA `(.L_x_11967) ;  /* 0xffffffdc00b87947 */ /* 0x000fea000383ffff */
.L_x_11918:
[----:B0-----:R0:W1:Y:S02]  /*12210*/  SYNCS.PHASECHK.TRANS64.TRYWAIT P2, [R12+URZ+0x13270], R5 ;  /* 0x013270050c0075a7 */ /* 0x001064000804017f */
[----:B-1----:R-:W-:Y:S05]  /*12220*/  @!P2 NANOSLEEP.SYNCS 0x989680 ;  /* 0x009896800000a95d */ /* 0x002fea0003900000 */
[----:B------:R-:W1:Y:S02]  /*12230*/  @!P2 SYNCS.PHASECHK.TRANS64 P2, [R12+URZ+0x13270], R5 ;  /* 0x013270050c00a5a7 */ /* 0x000e64000804007f */
[----:B-1----:R-:W-:Y:S05]  /*12240*/  @!P2 BRA `(.L_x_11918) ;  /* 0xfffffffc00f0a947 */ /* 0x002fea000383ffff */
[----:B------:R-:W-:Y:S05]  /*12250*/  BRA `(.L_x_11968) ;  /* 0xffffffe000547947 */ /* 0x000fea000383ffff */
.L_x_11920:
[----:B0-----:R0:W1:Y:S02]  /*12260*/  SYNCS.PHASECHK.TRANS64.TRYWAIT P2, [R12+URZ+0x13260], R5 ;  /* 0x013260050c0075a7 */ /* 0x001064000804017f */
[----:B-1----:R-:W-:Y:S05]  /*12270*/  @!P2 NANOSLEEP.SYNCS 0x989680 ;  /* 0x009896800000a95d */ /* 0x002fea0003900000 */
[----:B------:R-:W1:Y:S02]  /*12280*/  @!P2 SYNCS.PHASECHK.TRANS64 P2, [R12+URZ+0x13260], R5 ;  /* 0x013260050c00a5a7 */ /* 0x000e64000804007f */
[----:B-1----:R-:W-:Y:S05]  /*12290*/  @!P2 BRA `(.L_x_11920) ;  /* 0xfffffffc00f0a947 */ /* 0x002fea000383ffff */
[----:B------:R-:W-:Y:S05]  /*122a0*/  BRA `(.L_x_11969) ;  /* 0xffffffe0005c7947 */ /* 0x000fea000383ffff */
.L_x_11927:
[----:B-1----:R1:W2:Y:S02]  /*122b0*/  SYNCS.PHASECHK.TRANS64.TRYWAIT P0, [R2+URZ+0x13270], R3 ;  /* 0x01327003020075a7 */ /* 0x0022a4000800017f */
[----:B--2---:R-:W-:Y:S05]  /*122c0*/  @!P0 NANOSLEEP.SYNCS 0x989680 ;  /* 0x009896800000895d */ /* 0x004fea0003900000 */
[----:B------:R-:W2:Y:S02]  /*122d0*/  @!P0 SYNCS.PHASECHK.TRANS64 P0, [R2+URZ+0x13270], R3 ;  /* 0x01327003020085a7 */ /* 0x000ea4000800007f */
[----:B--2---:R-:W-:Y:S05]  /*122e0*/  @!P0 BRA `(.L_x_11927) ;  /* 0xfffffffc00f08947 */ /* 0x004fea000383ffff */
[----:B------:R-:W-:Y:S05]  /*122f0*/  BRA `(.L_x_11970) ;  /* 0xffffffe400847947 */ /* 0x000fea000383ffff */
.L_x_11929:
[----:B-1----:R1:W2:Y:S02]  /*12300*/  SYNCS.PHASECHK.TRANS64.TRYWAIT P0, [R2+URZ+0x13260], R5 ;  /* 0x01326005020075a7 */ /* 0x0022a4000800017f */
[----:B--2---:R-:W-:Y:S05]  /*12310*/  @!P0 NANOSLEEP.SYNCS 0x989680 ;  /* 0x009896800000895d */ /* 0x004fea0003900000 */
[----:B------:R-:W2:Y:S02]  /*12320*/  @!P0 SYNCS.PHASECHK.TRANS64 P0, [R2+URZ+0x13260], R5 ;  /* 0x01326005020085a7 */ /* 0x000ea4000800007f */
[----:B--2---:R-:W-:Y:S05]  /*12330*/  @!P0 BRA `(.L_x_11929) ;  /* 0xfffffffc00f08947 */ /* 0x004fea000383ffff */
[----:B------:R-:W-:Y:S05]  /*12340*/  BRA `(.L_x_11971) ;  /* 0xffffffe400907947 */ /* 0x000fea000383ffff */
.L_x_11942:
[----:B0-----:R0:W1:Y:S02]  /*12350*/  SYNCS.PHASECHK.TRANS64.TRYWAIT P0, [R7+URZ+0x13220], R0 ;  /* 0x01322000070075a7 */ /* 0x001064000800017f */
[----:B-1----:R-:W-:Y:S05]  /*12360*/  @!P0 NANOSLEEP.SYNCS 0x989680 ;  /* 0x009896800000895d */ /* 0x002fea0003900000 */
[----:B------:R-:W1:Y:S02]  /*12370*/  @!P0 SYNCS.PHASECHK.TRANS64 P0, [R7+URZ+0x13220], R0 ;  /* 0x01322000070085a7 */ /* 0x000e64000800007f */
[----:B-1----:R-:W-:Y:S05]  /*12380*/  @!P0 BRA `(.L_x_11942) ;  /* 0xfffffffc00f08947 */ /* 0x002fea000383ffff */
[----:B------:R-:W-:Y:S05]  /*12390*/  BRA `(.L_x_11972) ;  /* 0xfffffff4007c7947 */ /* 0x000fea000383ffff */
.L_x_11943:
        /* <DEDUP_REMOVED lines=11> */
.L_x_11974:
[----:B------:R-:W-:Y:S05]  /*12450*/  BSYNC B0 ;  /* 0x0000000000007941 */ /* 0x000fea0003800000 */
.L_x_11973:
[----:B------:R-:W-:Y:S05]  /*12460*/  BRA `(.L_x_11975) ;  /* 0xfffffff400647947 */ /* 0x000fea000383ffff */
.L_x_11946:
[----:B------:R-:W-:Y:S01]  /*12470*/  BSSY B1, `(.L_x_11976) ;  /* 0x0000006000017945 */ /* 0x000fe20003800000 */
[----:B------:R-:W-:-:S07]  /*12480*/  IMAD.MOV.U32 R15, RZ, RZ, -0x1 ;  /* 0xffffffffff0f7424 */ /* 0x000fce00078e00ff */
[----:B0-----:R-:W-:Y:S05]  /*12490*/  WARPSYNC.COLLECTIVE R15, `(.L_x_11977) ;  /* 0x000000000f0c7348 */ /* 0x001fea0003c00000 */
[----:B------:R-:W-:Y:S02]  /*124a0*/  ELECT P6, UR62, PT ;  /* 0x00000000003e782f */ /* 0x000fe400038c0000 */
[----:B------:R-:W-:Y:S01]  /*124b0*/  MOV R14, UR62 ;  /* 0x0000003e000e7c02 */ /* 0x000fe20008000f00 */
[----:B0-----:R-:W-:Y:S10]  /*124c0*/  ENDCOLLECTIVE ;  /* 0x000000000000791b */ /* 0x001ff40003800000 */
.L_x_11977:
[----:B------:R-:W-:Y:S05]  /*124d0*/  BSYNC B1 ;  /* 0x0000000000017941 */ /* 0x000fea0003800000 */
.L_x_11976:
[----:B------:R-:W-:Y:S05]  /*124e0*/  BRA `(.L_x_11978) ;  /* 0xfffffff4005c7947 */ /* 0x000fea000383ffff */
.L_x_11948:
[----:B0-----:R0:W1:Y:S02]  /*124f0*/  SYNCS.PHASECHK.TRANS64.TRYWAIT P1, [R5+URZ], R4 ;  /* 0x00000004050075a7 */ /* 0x001064000802017f */
[----:B-1----:R-:W-:Y:S05]  /*12500*/  @!P1 NANOSLEEP.SYNCS 0x989680 ;  /* 0x009896800000995d */ /* 0x002fea0003900000 */
[----:B------:R-:W1:Y:S02]  /*12510*/  @!P1 SYNCS.PHASECHK.TRANS64 P1, [R5+URZ], R4 ;  /* 0x00000004050095a7 */ /* 0x000e64000802007f */
[----:B-1----:R-:W-:Y:S05]  /*12520*/  @!P1 BRA `(.L_x_11948) ;  /* 0xfffffffc00f09947 */ /* 0x002fea000383ffff */
[----:B------:R-:W-:Y:S05]  /*12530*/  BRA `(.L_x_11979) ;  /* 0xfffffff400907947 */ /* 0x000fea000383ffff */
.L_x_11949:
[----:B-1----:R1:W2:Y:S02]  /*12540*/  SYNCS.PHASECHK.TRANS64.TRYWAIT P1, [R3+URZ], R0 ;  /* 0x00000000030075a7 */ /* 0x0022a4000802017f */
[----:B--2---:R-:W-:Y:S05]  /*12550*/  @!P1 NANOSLEEP.SYNCS 0x989680 ;  /* 0x009896800000995d */ /* 0x004fea0003900000 */
[----:B------:R-:W2:Y:S02]  /*12560*/  @!P1 SYNCS.PHASECHK.TRANS64 P1, [R3+URZ], R0 ;  /* 0x00000000030095a7 */ /* 0x000ea4000802007f */
[----:B--2---:R-:W-:Y:S05]  /*12570*/  @!P1 BRA `(.L_x_11949) ;  /* 0xfffffffc00f09947 */ /* 0x004fea000383ffff */
[----:B------:R-:W-:Y:S05]  /*12580*/  BRA `(.L_x_11980) ;  /* 0xfffffff400847947 */ /* 0x000fea000383ffff */
.L_x_11951:
[----:B-1----:R1:W2:Y:S02]  /*12590*/  SYNCS.PHASECHK.TRANS64.TRYWAIT P1, [R3+URZ+0x13260], R4 ;  /* 0x01326004030075a7 */ /* 0x0022a4000802017f */
[----:B--2---:R-:W-:Y:S05]  /*125a0*/  @!P1 NANOSLEEP.SYNCS 0x989680 ;  /* 0x009896800000995d */ /* 0x004fea0003900000 */
[----:B------:R-:W2:Y:S02]  /*125b0*/  @!P1 SYNCS.PHASECHK.TRANS64 P1, [R3+URZ+0x13260], R4 ;  /* 0x01326004030095a7 */ /* 0x000ea4000802007f */
[----:B--2---:R-:W-:Y:S05]  /*125c0*/  @!P1 BRA `(.L_x_11951) ;  /* 0xfffffffc00f09947 */ /* 0x004fea000383ffff */
[----:B------:R-:W-:Y:S05]  /*125d0*/  BRA `(.L_x_11981) ;  /* 0xfffffff400847947 */ /* 0x000fea000383ffff */
.L_x_11953:
[----:B0-----:R0:W2:Y:S02]  /*125e0*/  SYNCS.PHASECHK.TRANS64.TRYWAIT P1, [R5+URZ+0x13260], R0 ;  /* 0x01326000050075a7 */ /* 0x0010a4000802017f */
[----:B--2---:R-:W-:Y:S05]  /*125f0*/  @!P1 NANOSLEEP.SYNCS 0x989680 ;  /* 0x009896800000995d */ /* 0x004fea0003900000 */
[----:B------:R-:W2:Y:S02]  /*12600*/  @!P1 SYNCS.PHASECHK.TRANS64 P1, [R5+URZ+0x13260], R0 ;  /* 0x01326000050095a7 */ /* 0x000ea4000802007f */
[----:B--2---:R-:W-:Y:S05]  /*12610*/  @!P1 BRA `(.L_x_11953) ;  /* 0xfffffffc00f09947 */ /* 0x004fea000383ffff */
[----:B------:R-:W-:Y:S05]  /*12620*/  BRA `(.L_x_11982) ;  /* 0xfffffff400847947 */ /* 0x000fea000383ffff */
.L_x_11955:
[----:B--2---:R2:W3:Y:S02]  /*12630*/  SYNCS.PHASECHK.TRANS64.TRYWAIT P0, [R3+URZ+0x13280], R4 ;  /* 0x01328004030075a7 */ /* 0x0044e4000800017f */
[----:B---3--:R-:W-:Y:S05]  /*12640*/  @!P0 NANOSLEEP.SYNCS 0x989680 ;  /* 0x009896800000895d */ /* 0x008fea0003900000 */
[----:B------:R-:W3:Y:S02]  /*12650*/  @!P0 SYNCS.PHASECHK.TRANS64 P0, [R3+URZ+0x13280], R4 ;  /* 0x01328004030085a7 */ /* 0x000ee4000800007f */
[----:B---3--:R-:W-:Y:S05]  /*12660*/  @!P0 BRA `(.L_x_11955) ;  /* 0xfffffffc00f08947 */ /* 0x008fea000383ffff */
[----:B------:R-:W-:Y:S05]  /*12670*/  BRA `(.L_x_11956) ;  /* 0xfffffff400807947 */ /* 0x000fea000383ffff */
.L_x_11983:
        /* <DEDUP_REMOVED lines=16> */
.L_x_12378:


//--------------------- .text._ZN7cutlass13device_kernelIN5flash11enable_sm90INS1_16FlashAttnFwdSm90INS1_25CollectiveMainloopFwdSm90ILi2EN4cute5tupleIJNS5_1CILi1EEES8_S8_EEENS6_IJNS7_ILi192EEENS7_ILi160EEENS7_ILi64EEEEEELi64ENS_12float_e4m3_tEfNS_4arch4Sm90ELb1ELb0ELb1ELb1ELb0ELb1ELb0ELb1ELb1ELb0ELb0ELb0EEENS1_21CollectiveEpilogueFwdINS6_IJSA_SC_SB_EEES9_NS_10bfloat16_tESG_Li384ELb1ELb0ELb0ELb1EEENS1_36VarlenDynamicPersistentTileSchedulerILi192ELi160ELi384ELi128ELb0ELb0ELb1ELb1ELb1ELb1EEEEEEEEEvNT_6ParamsE --------------------------
	.section	.text._ZN7cutlass13device_kernelIN5flash11enable_sm90INS1_16FlashAttnFwdSm90INS1_25CollectiveMainloopFwdSm90ILi2EN4cute5tupleIJNS5_1CILi1EEES8_S8_EEENS6_IJNS7_ILi192EEENS7_ILi160EEENS7_ILi64EEEEEELi64ENS_12float_e4m3_tEfNS_4arch4Sm90ELb1ELb0ELb1ELb1ELb0ELb1ELb0ELb1ELb1ELb0ELb0ELb0EEENS1_21CollectiveEpilogueFwdINS6_IJSA_SC_SB_EEES9_NS_10bfloat16_tESG_Li384ELb1ELb0ELb0ELb1EEENS1_36VarlenDynamicPersistentTileSchedulerILi192ELi160ELi384ELi128ELb0ELb0ELb1ELb1ELb1ELb1EEEEEEEEEvNT_6ParamsE,"ax",@progbits
	.align	128
.text._ZN7cutlass13device_kernelIN5flash11enable_sm90INS1_16FlashAttnFwdSm90INS1_25CollectiveMainloopFwdSm90ILi2EN4cute5tupleIJNS5_1CILi1EEES8_S8_EEENS6_IJNS7_ILi192EEENS7_ILi160EEENS7_ILi64EEEEEELi64ENS_12float_e4m3_tEfNS_4arch4Sm90ELb1ELb0ELb1ELb1ELb0ELb1ELb0ELb1ELb1ELb0ELb0ELb0EEENS1_21CollectiveEpilogueFwdINS6_IJSA_SC_SB_EEES9_NS_10bfloat16_tESG_Li384ELb1ELb0ELb0ELb1EEENS1_36VarlenDynamicPersistentTileSchedulerILi192ELi160ELi384ELi128ELb0ELb0ELb1ELb1ELb1ELb1EEEEEEEEEvNT_6ParamsE:
        .type           _ZN7cutlass13device_kernelIN5flash11enable_sm90INS1_16FlashAttnFwdSm90INS1_25CollectiveMainloopFwdSm90ILi2EN4cute5tupleIJNS5_1CILi1EEES8_S8_EEENS6_IJNS7_ILi192EEENS7_ILi160EEENS7_ILi64EEEEEELi64ENS_12float_e4m3_tEfNS_4arch4Sm90ELb1ELb0ELb1ELb1ELb0ELb1ELb0ELb1ELb1ELb0ELb0ELb0EEENS1_21CollectiveEpilogueFwdINS6_IJSA_SC_SB_EEES9_NS_10bfloat16_tESG_Li384ELb1ELb0ELb0ELb1EEENS1_36VarlenDynamicPersistentTileSchedulerILi192ELi160ELi384ELi128ELb0ELb0ELb1ELb1ELb1ELb1EEEEEEEEEvNT_6ParamsE,@function
        .size           _ZN7cutlass13device_kernelIN5flash11enable_sm90INS1_16FlashAttnFwdSm90INS1_25CollectiveMainloopFwdSm90ILi2EN4cute5tupleIJNS5_1CILi1EEES8_S8_EEENS6_IJNS7_ILi192EEENS7_ILi160EEENS7_ILi64EEEEEELi64ENS_12float_e4m3_tEfNS_4arch4Sm90ELb1ELb0ELb1ELb1ELb0ELb1ELb0ELb1ELb1ELb0ELb0ELb0EEENS1_21CollectiveEpilogueFwdINS6_IJSA_SC_SB_EEES9_NS_10bfloat16_tESG_Li384ELb1ELb0ELb0ELb1EEENS1_36VarlenDynamicPersistentTileSchedulerILi192ELi160ELi384ELi128ELb0ELb0ELb1ELb1ELb1ELb1EEEEEEEEEvNT_6ParamsE,(.L_x_12379 - _ZN7cutlass13device_kernelIN5flash11enable_sm90INS1_16FlashAttnFwdSm90INS1_25CollectiveMainloopFwdSm90ILi2EN4cute5tupleIJNS5_1CILi1EEES8_S8_EEENS6_IJNS7_ILi192EEENS7_ILi160EEENS7_ILi64EEEEEELi64ENS_12float_e4m3_tEfNS_4arch4Sm90ELb1ELb0ELb1ELb1ELb0ELb1ELb0ELb1ELb1ELb0ELb0ELb0EEENS1_21CollectiveEpilogueFwdINS6_IJSA_SC_SB_EEES9_NS_10bfloat16_tESG_Li384ELb1ELb0ELb0ELb1EEENS1_36VarlenDynamicPersistentTileSchedulerILi192ELi160ELi384ELi128ELb0ELb0ELb1ELb1ELb1ELb1EEEEEEEEEvNT_6ParamsE)
        .other          _ZN7cutlass13device_kernelIN5flash11enable_sm90INS1_16FlashAttnFwdSm90INS1_25CollectiveMainloopFwdSm90ILi2EN4cute5tupleIJNS5_1CILi1EEES8_S8_EEENS6_IJNS7_ILi192EEENS7_ILi160EEENS7_ILi64EEEEEELi64ENS_12float_e4m3_tEfNS_4arch4Sm90ELb1ELb0ELb1ELb1ELb0ELb1ELb0ELb1ELb1ELb0ELb0ELb0EEENS1_21CollectiveEpilogueFwdINS6_IJSA_SC_SB_EEES9_NS_10bfloat16_tESG_Li384ELb1ELb0ELb0ELb1EEENS1_36VarlenDynamicPersistentTileSchedulerILi192ELi160ELi384ELi128ELb0ELb0ELb1ELb1ELb1ELb1EEEEEEEEEvNT_6ParamsE,@"STO_CUDA_ENTRY STV_DEFAULT"
_ZN7cutlass13device_kernelIN5flash11enable_sm90INS1_16FlashAttnFwdSm90INS1_25CollectiveMainloopFwdSm90ILi2EN4cute5tupleIJNS5_1CILi1EEES8_S8_EEENS6_IJNS7_ILi192EEENS7_ILi160EEENS7_ILi64EEEEEELi64ENS_12float_e4m3_tEfNS_4arch4Sm90ELb1ELb0ELb1ELb1ELb0ELb1ELb0ELb1ELb1ELb0ELb0ELb0EEENS1_21CollectiveEpilogueFwdINS6_IJSA_SC_SB_EEES9_NS_10bfloat16_tESG_Li384ELb1ELb0ELb0ELb1EEENS1_36VarlenDynamicPersistentTileSchedulerILi192ELi160ELi384ELi128ELb0ELb0ELb1ELb1ELb1ELb1EEEEEEEEEvNT_6ParamsE:
        /* <DEDUP_REMOVED lines=26> */
.L_x_11985:
[----:B------:R-:W-:Y:S05]  /*01a0*/  BSYNC B0 ;  /* 0x0000000000007941 */ /* 0x000fea0003800000 */
.L_x_11984:
        /* <DEDUP_REMOVED lines=40> */
.L_x_11986:
        /* <DEDUP_REMOVED lines=22> */
.L_x_11987:
        /* <DEDUP_REMOVED lines=18> */
.L_x_11988:
        /* <DEDUP_REMOVED lines=22> */
.L_x_11989:
        /* <DEDUP_REMOVED lines=22> */
.L_x_11990:
        /* <DEDUP_REMOVED lines=9> */
.L_x_11993:
        /* <DEDUP_REMOVED lines=21> */
[----:B------:R-:W-:-:S05]  /*0b50*/  LOP3.LUT R3, R2, 0xffffff80, RZ, 0xc0, !PT ;  /* 0xffffff8002037812 */ /* 0x000fca00078ec0ff */
[----:B------:R-:W-:-:S05]  /*0b60*/  IMAD.IADD R20, R21, 0x1, -R3 ;  /* 0x0000000115147824 */ /* 0x000fca00078e0a03 */
[----:B------:R-:W-:Y:S02]  /*0b70*/  SHF.R.S32.HI R11, RZ, 0x1f, R20 ;  /* 0x0000001fff0b7819 */ /* 0x000fe40000011414 */
[CC--:B------:R-:W-:Y:S02]  /*0b80*/  LEA.HI R3, R0.reuse, R21.reuse, RZ, 0x5 ;  /* 0x0000001500037211 */ /* 0x0c0fe400078f28ff */
[----:B------:R-:W-:Y:S02]  /*0b90*/  LEA.HI R12, R11, R20, RZ, 0x2 ;  /* 0x000000140b0c7211 */ /* 0x000fe400078f10ff */
[----:B------:R-:W-:Y:S02]  /*0ba0*/  LEA.HI R6, R0, R21, RZ, 0x4 ;  /* 0x0000001500067211 */ /* 0x000fe400078f20ff */
[--C-:B------:R-:W-:Y:S02]  /*0bb0*/  SHF.R.S32.HI R7, RZ, 0x2, R12.reuse ;  /* 0x00000002ff077819 */ /* 0x100fe4000001140c */
[----:B------:R-:W-:Y:S01]  /*0bc0*/  SHF.R.S32.HI R4, RZ, 0x1f, R12 ;  /* 0x0000001fff047819 */ /* 0x000fe2000001140c */
[----:B------:R-:W-:Y:S01]  /*0bd0*/  IMAD.SHL.U32 R5, R3, 0x20, RZ ;  /* 0x0000002003057824 */ /* 0x000fe200078e00ff */
[----:B------:R-:W-:-:S02]  /*0be0*/  LOP3.LUT R3, R6, 0x3fffff0, RZ, 0xc0, !PT ;  /* 0x03fffff006037812 */ /* 0x000fc400078ec0ff */
[----:B------:R-:W-:Y:S02]  /*0bf0*/  LEA.HI R9, R4, R7, RZ, 0x3 ;  /* 0x0000000704097211 */ /* 0x000fe400078f18ff */
[----:B------:R-:W-:Y:S01]  /*0c00*/  LOP3.LUT R8, R5, 0xfffffc00, RZ, 0xc0, !PT ;  /* 0xfffffc0005087812 */ /* 0x000fe200078ec0ff */
[C---:B------:R-:W-:Y:S01]  /*0c10*/  IMAD.IADD R3, R21.reuse, 0x1, -R3 ;  /* 0x0000000115037824 */ /* 0x040fe200078e0a03 */
[----:B------:R-:W-:Y:S02]  /*0c20*/  LEA.HI R4, R21, R21, RZ, 0x1 ;  /* 0x0000001515047211 */ /* 0x000fe400078f08ff */
[----:B------:R-:W-:Y:S01]  /*0c30*/  LOP3.LUT R10, R9, 0xfffffff8, RZ, 0xc0, !PT ;  /* 0xfffffff8090a7812 */ /* 0x000fe200078ec0ff */
[----:B------:R-:W-:Y:S01]  /*0c40*/  IMAD R9, R3, 0x40, R8 ;  /* 0x0000004003097824 */ /* 0x000fe200078e0208 */
[----:B------:R-:W-:Y:S02]  /*0c50*/  SHF.R.S32.HI R23, RZ, 0x1, R4 ;  /* 0x00000001ff177819 */ /* 0x000fe40000011404 */
[----:B------:R-:W-:-:S02]  /*0c60*/  IADD3 R18, R7, -R10, RZ ;  /* 0x8000000a07127210 */ /* 0x000fc40007ffe0ff */
[----:B------:R-:W-:Y:S02]  /*0c70*/  LEA.HI R3, R0, R21, RZ, 0x2 ;  /* 0x0000001500037211 */ /* 0x000fe400078f10ff */
[----:B------:R-:W-:Y:S02]  /*0c80*/  SHF.R.S32.HI R22, RZ, 0x7, R2 ;  /* 0x00000007ff167819 */ /* 0x000fe40000011402 */
[----:B------:R-:W-:Y:S02]  /*0c90*/  SHF.R.S32.HI R7, RZ, 0x4, R6 ;  /* 0x00000004ff077819 */ /* 0x000fe40000011406 */
[----:B------:R-:W-:Y:S01]  /*0ca0*/  LEA.HI R5, R4, R23, RZ, 0x1 ;  /* 0x0000001704057211 */ /* 0x000fe200078f08ff */
[----:B------:R-:W-:Y:S01]  /*0cb0*/  IMAD.HI R10, R22, 0x55555556, RZ ;  /* 0x55555556160a7827 */ /* 0x000fe200078e02ff */
[----:B------:R-:W-:Y:S02]  /*0cc0*/  SHF.R.S32.HI R2, RZ, 0x2, R3 ;  /* 0x00000002ff027819 */ /* 0x000fe40000011403 */
[----:B------:R-:W-:-:S02]  /*0cd0*/  LEA.HI R8, R6, R7, RZ, 0x1 ;  /* 0x0000000706087211 */ /* 0x000fc400078f08ff */
[----:B------:R-:W-:Y:S02]  /*0ce0*/  SHF.R.S32.HI R3, RZ, 0x1f, R3 ;  /* 0x0000001fff037819 */ /* 0x000fe40000011403 */
[----:B------:R-:W-:Y:S02]  /*0cf0*/  LEA.HI R11, R11, R20, RZ, 0x5 ;  /* 0x000000140b0b7211 */ /* 0x000fe400078f28ff */
[----:B------:R-:W-:Y:S02]  /*0d00*/  LOP3.LUT R6, R5, 0x3fffffe, RZ, 0xc0, !PT ;  /* 0x03fffffe05067812 */ /* 0x000fe400078ec0ff */
[----:B------:R-:W-:Y:S02]  /*0d10*/  LOP3.LUT R8, R8, 0x1ffffffe, RZ, 0xc0, !PT ;  /* 0x1ffffffe08087812 */ /* 0x000fe400078ec0ff */
[----:B------:R-:W-:Y:S02]  /*0d20*/  LEA.HI R3, R3, R2, RZ, 0x2 ;  /* 0x0000000203037211 */ /* 0x000fe400078f10ff */
[----:B------:R-:W-:-:S02]  /*0d30*/  LEA.HI R10, R10, R10, RZ, 0x1 ;  /* 0x0000000a0a0a7211 */ /* 0x000fc400078f08ff */
[----:B------:R-:W-:Y:S01]  /*0d40*/  SHF.R.S32.HI R11, RZ, 0x5, R11 ;  /* 0x00000005ff0b7819 */ /* 0x000fe2000001140b */
[----:B------:R-:W-:Y:S01]  /*0d50*/  IMAD.IADD R6, R23, 0x1, -R6 ;  /* 0x0000000117067824 */ /* 0x000fe200078e0a06 */
[----:B------:R-:W-:Y:S01]  /*0d60*/  LOP3.LUT R3, R3, 0xfffffffc, RZ, 0xc0, !PT ;  /* 0xfffffffc03037812 */ /* 0x000fe200078ec0ff */
[----:B------:R-:W-:Y:S02]  /*0d70*/  IMAD.IADD R8, R7, 0x1, -R8 ;  /* 0x0000000107087824 */ /* 0x000fe400078e0a08 */
[----:B------:R-:W-:Y:S02]  /*0d80*/  IMAD R10, R10, -0x3, R22 ;  /* 0xfffffffd0a0a7824 */ /* 0x000fe400078e0216 */
[----:B------:R-:W-:Y:S02]  /*0d90*/  IMAD R11, R11, 0x10, R18 ;  /* 0x000000100b0b7824 */ /* 0x000fe400078e0212 */
[----:B------:R-:W-:Y:S02]  /*0da0*/  IMAD R6, R7, 0x8, R6 ;  /* 0x0000000807067824 */ /* 0x000fe400078e0206 */
[----:B------:R-:W-:Y:S01]  /*0db0*/  IMAD R7, R8, 0x8, R9 ;  /* 0x0000000808077824 */ /* 0x000fe200078e0209 */
[----:B------:R-:W-:Y:S01]  /*0dc0*/  LOP3.LUT R4, R4, 0xfffffffe, RZ, 0xc0, !PT ;  /* 0xfffffffe04047812 */ /* 0x000fe200078ec0ff */
[----:B------:R-:W-:-:S02]  /*0dd0*/  IMAD.IADD R2, R2, 0x1, -R3 ;  /* 0x0000000102027824 */ /* 0x000fc400078e0a03 */
[----:B------:R-:W-:Y:S01]  /*0de0*/  IMAD R3, R10, 0x40, R11 ;  /* 0x000000400a037824 */ /* 0x000fe200078e020b */
[----:B------:R-:W-:Y:S01]  /*0df0*/  STL [R1+0x68], R7 ;  /* 0x0000680701007387 */ /* 0x000fe20000100800 */
[----:B------:R-:W-:Y:S01]  /*0e00*/  IMAD.IADD R4, R21, 0x1, -R4 ;  /* 0x0000000115047824 */ /* 0x000fe200078e0a04 */
[----:B------:R-:W-:Y:S02]  /*0e10*/  LEA.HI R0, R0, R21, RZ, 0x3 ;  /* 0x0000001500007211 */ /* 0x000fe400078f18ff */
[----:B------:R-:W-:Y:S04]  /*0e20*/  STL [R1+0x14], R13 ;  /* 0x0000140d01007387 */ /* 0x000fe80000100800 */
[----:B------:R0:W-:Y:S01]  /*0e30*/  STL [R1+0x34], R3 ;  /* 0x0000340301007387 */ /* 0x0001e20000100800 */
[----:B------:R-:W-:Y:S01]  /*0e40*/  IMAD.SHL.U32 R18, R4, 0x10, RZ ;  /* 0x0000001004127824 */ /* 0x000fe200078e00ff */
[----:B------:R-:W-:-:S02]  /*0e50*/  SHF.R.S32.HI R4, RZ, 0x3, R0 ;  /* 0x00000003ff047819 */ /* 0x000fc40000011400 */
[----:B------:R1:W-:Y:S01]  /*0e60*/  STL [R1+0x60], R2 ;  /* 0x0000600201007387 */ /* 0x0003e20000100800 */
[----:B0-----:R-:W-:-:S03]  /*0e70*/  IMAD.SHL.U32 R3, R2, 0x80, RZ ;  /* 0x0000008002037824 */ /* 0x001fc600078e00ff */
[----:B------:R-:W-:Y:S02]  /*0e80*/  STL [R1+0x18], R14 ;  /* 0x0000180e01007387 */ /* 0x000fe40000100800 */
[----:B------:R-:W-:Y:S02]  /*0e90*/  LOP3.LUT R3, R3, 0x180, RZ, 0xc0, !PT ;  /* 0x0000018003037812 */ /* 0x000fe400078ec0ff */
[----:B------:R-:W-:Y:S01]  /*0ea0*/  STL [R1+0x1c], R15 ;  /* 0x00001c0f01007387 */ /* 0x000fe20000100800 */
[----:B-1----:R-:W-:-:S03]  /*0eb0*/  LOP3.LUT R2, R0, 0x1ffffff8, RZ, 0xc0, !PT ;  /* 0x1ffffff800027812 */ /* 0x002fc600078ec0ff */
[----:B------:R-:W-:Y:S01]  /*0ec0*/  STL [R1+0x54], RZ ;  /* 0x000054ff01007387 */ /* 0x000fe20000100800 */
[----:B------:R-:W-:-:S03]  /*0ed0*/  SHF.R.S32.HI R0, RZ, 0x1f, R23 ;  /* 0x0000001fff007819 */ /* 0x000fc60000011417 */
[----:B------:R-:W-:Y:S01]  /*0ee0*/  STL [R1+0x4], RZ ;  /* 0x000004ff01007387 */ /* 0x000fe20000100800 */
[----:B------:R-:W-:Y:S02]  /*0ef0*/  LOP3.LUT R0, R3, 0x10, R18, 0xf8, !PT ;  /* 0x0000001003007812 */ /* 0x000fe400078ef812 */
[----:B------:R-:W-:Y:S01]  /*0f00*/  SHF.R.U32.HI R5, RZ, 0x3, R3 ;  /* 0x00000003ff057819 */ /* 0x000fe20000011603 */
[----:B------:R0:W-:Y:S01]  /*0f10*/  STL [R1+0x38], R4 ;  /* 0x0000380401007387 */ /* 0x0001e20000100800 */
[----:B------:R-:W-:-:S03]  /*0f20*/  IMAD.IADD R2, R21, 0x1, -R2 ;  /* 0x0000000115027824 */ /* 0x000fc600078e0a02 */
[----:B------:R1:W-:Y:S01]  /*0f30*/  STL [R1+0x24], R3 ;  /* 0x0000240301007387 */ /* 0x0003e20000100800 */
[----:B------:R-:W-:Y:S02]  /*0f40*/  LOP3.LUT R12, R12, 0x7ffffffc, RZ, 0xc0, !PT ;  /* 0x7ffffffc0c0c7812 */ /* 0x000fe400078ec0ff */
[-C--:B------:R-:W-:Y:S01]  /*0f50*/  LOP3.LUT R0, R0, R5.reuse, RZ, 0x3c, !PT ;  /* 0x0000000500007212 */ /* 0x080fe200078e3cff */
[----:B0-----:R-:W-:Y:S01]  /*0f60*/  IMAD.SHL.U32 R4, R6, 0x40, RZ ;  /* 0x0000004006047824 */ /* 0x001fe200078e00ff */
[----:B-1----:R-:W-:Y:S01]  /*0f70*/  LOP3.LUT R3, R3, 0x30, R18, 0xf8, !PT ;  /* 0x0000003003037812 */ /* 0x002fe200078ef812 */
[----:B------:R0:W-:Y:S01]  /*0f80*/  STL [R1+0x28], R5 ;  /* 0x0000280501007387 */ /* 0x0001e20000100800 */
[----:B------:R-:W-:Y:S02]  /*0f90*/  IMAD.SHL.U32 R6, R2, 0x8, RZ ;  /* 0x0000000802067824 */ /* 0x000fe400078e00ff */
[----:B------:R-:W-:Y:S02]  /*0fa0*/  LOP3.LUT R3, R3, R5, RZ, 0x3c, !PT ;  /* 0x0000000503037212 */ /* 0x000fe400078e3cff */
[----:B------:R-:W-:-:S02]  /*0fb0*/  IADD3 R2, R4, R0, RZ ;  /* 0x0000000004027210 */ /* 0x000fc40007ffe0ff */
[----:B------:R-:W-:Y:S01]  /*0fc0*/  IADD3 R0, R16, R4, R3 ;  /* 0x0000000410007210 */ /* 0x000fe20007ffe003 */
[----:B0-----:R-:W-:Y:S01]  /*0fd0*/  IMAD.IADD R5, R20, 0x1, -R12 ;  /* 0x0000000114057824 */ /* 0x001fe200078e0a0c */
[----:B------:R0:W-:Y:S04]  /*0fe0*/  STL [R1+0x2c], R4 ;  /* 0x00002c0401007387 */ /* 0x0001e80000100800 */
[----:B------:R0:W-:Y:S04]  /*0ff0*/  STL [R1+0x48], R6 ;  /* 0x0000480601007387 */ /* 0x0001e80000100800 */
[----:B------:R0:W-:Y:S04]  /*1000*/  STL [R1+0x30], R5 ;  /* 0x0000300501007387 */ /* 0x0001e80000100800 */
[----:B------:R0:W-:Y:S04]  /*1010*/  STL [R1+0x64], R0 ;  /* 0x0000640001007387 */ /* 0x0001e80000100800 */
[----:B------:R0:W-:Y:S01]  /*1020*/  STL [R1+0x8], R2 ;  /* 0x0000080201007387 */ /* 0x0001e20000100800 */
[----:B------:R-:W-:Y:S01]  /*1030*/  MOV R156, RZ ;  /* 0x000000ff009c7202 */ /* 0x000fe20000000f00 */
[----:B------:R-:W-:Y:S01]  /*1040*/  IMAD.MOV.U32 R22, RZ, RZ, RZ ;  /* 0x000000ffff167224 */ /* 0x000fe200078e00ff */
[----:B---3--:R-:W-:Y:S01]  /*1050*/  LOP3.LUT R157, R17, 0x1, RZ, 0xfc, !PT ;  /* 0x00000001119d7812 */ /* 0x008fe200078efcff */
[----:B0-----:R-:W-:-:S07]  /*1060*/  IMAD.MOV.U32 R17, RZ, RZ, RZ ;  /* 0x000000ffff117224 */ /* 0x001fce00078e00ff */
.L_x_12121:
[----:B--2---:R-:W2:Y:S01]  /*1070*/  LDL.LU R0, [R1+0x1c] ;  /* 0x00001c0001007983 */ /* 0x004ea20000300800 */
[----:B------:R-:W2:Y:S01]  /*1080*/  LDC.64 R2, c[0x0][0xc60] ;  /* 0x00031800ff027b82 */ /* 0x000ea20000000a00 */
[----:B------:R-:W-:Y:S01]  /*1090*/  ULDC.64 UR4, c[0x0][0xa28] ;  /* 0x00028a0000047ab9 */ /* 0x000fe20000000a00 */
[----:B------:R-:W-:Y:S01]  /*10a0*/  ULDC.64 UR8, c[0x0][0xa18] ;  /* 0x0002860000087ab9 */ /* 0x000fe20000000a00 */
[----:B------:R-:W-:Y:S01]  /*10b0*/  ISETP.NE.U32.AND P2, PT, RZ, UR4, PT ;  /* 0x00000004ff007c0c */ /* 0x000fe2000bf45070 */
[----:B-1---5:R-:W-:Y:S01]  /*10c0*/  IMAD.MOV.U32 R9, RZ, RZ, RZ ;  /* 0x000000ffff097224 */ /* 0x022fe200078e00ff */
[----:B0-----:R-:W3:Y:S01]  /*10d0*/  LDL R26, [R1+0x18] ;  /* 0x00001800011a7983 */ /* 0x001ee20000100800 */
[----:B------:R-:W-:Y:S01]  /*10e0*/  ULDC.64 UR6, c[0x0][0xa08] ;  /* 0x0002820000067ab9 */ /* 0x000fe20000000a00 */
[----:B------:R-:W-:Y:S02]  /*10f0*/  ISETP.NE.AND.EX P2, PT, RZ, UR5, PT, P2 ;  /* 0x00000005ff007c0c */ /* 0x000fe4000bf45320 */
[----:B----4-:R-:W4:Y:S01]  /*1100*/  LDL R10, [R1+0x14] ;  /* 0x00001400010a7983 */ /* 0x010f220000100800 */
[----:B--2---:R-:W-:-:S05]  /*1110*/  IMAD.WIDE R2, R0, 0x4, R2 ;  /* 0x0000000400027825 */ /* 0x004fca00078e0202 */
[----:B------:R-:W2:Y:S01]  /*1120*/  LDG.E R0, desc[UR40][R2.64] ;  /* 0x0000002802007981 */ /* 0x000ea2000c1e1900 */
[----:B------:R-:W-:-:S04]  /*1130*/  ISETP.NE.U32.AND P1, PT, RZ, UR8, PT ;  /* 0x00000008ff007c0c */ /* 0x000fc8000bf25070 */
[----:B------:R-:W-:Y:S02]  /*1140*/  ISETP.NE.AND.EX P1, PT, RZ, UR9, PT, P1 ;  /* 0x00000009ff007c0c */ /* 0x000fe4000bf25310 */
[----:B------:R-:W-:-:S04]  /*1150*/  ISETP.NE.U32.AND P0, PT, RZ, UR6, PT ;  /* 0x00000006ff007c0c */ /* 0x000fc8000bf05070 */
[----:B------:R-:W-:Y:S01]  /*1160*/  ISETP.NE.AND.EX P0, PT, RZ, UR7, PT, P0 ;  /* 0x00000007ff007c0c */ /* 0x000fe2000bf05300 */
[----:B------:R-:W-:Y:S01]  /*1170*/  IMAD.MOV.U32 R27, RZ, RZ, RZ ;  /* 0x000000ffff1b7224 */ /* 0x000fe200078e00ff */
[----:B--2---:R-:W-:Y:S02]  /*1180*/  SHF.R.S32.HI R4, RZ, 0x1f, R0 ;  /* 0x0000001fff047819 */ /* 0x004fe40000011400 */
[C---:B------:R-:W-:Y:S01]  /*1190*/  @P2 LEA R2, P3, R0.reuse, UR4, 0x2 ;  /* 0x0000000400022c11 */ /* 0x040fe2000f8610ff */
[----:B------:R-:W-:-:S03]  /*11a0*/  IMAD.SHL.U32 R32, R0, 0x4, RZ ;  /* 0x0000000400207824 */ /* 0x000fc600078e00ff */
[C-C-:B------:R-:W-:Y:S01]  /*11b0*/  @P2 LEA.HI.X R3, R0.reuse, UR5, R4.reuse, 0x2, P3 ;  /* 0x0000000500032c11 */ /* 0x140fe200098f1404 */
[----:B------:R-:W-:Y:S01]  /*11c0*/  STL [R1+0x40], R0 ;  /* 0x0000400001007387 */ /* 0x000fe20000100800 */
[----:B------:R-:W-:Y:S01]  /*11d0*/  SHF.L.U64.HI R31, R0, 0x2, R4 ;  /* 0x00000002001f7819 */ /* 0x000fe20000010204 */
[----:B------:R-:W-:Y:S02]  /*11e0*/  ULDC UR4, c[0x0][0x288] ;  /* 0x0000a20000047ab9 */ /* 0x000fe40000000800 */
[----:B------:R0:W-:Y:S04]  /*11f0*/  STL [R1+0x58], R4 ;  /* 0x0000580401007387 */ /* 0x0001e80000100800 */
[----:B------:R1:W5:Y:S01]  /*1200*/  @P2 LDG.E R9, desc[UR40][R2.64] ;  /* 0x0000002802092981 */ /* 0x000362000c1e1900 */
[----:B------:R-:W-:Y:S01]  /*1210*/  IMAD.U32 R8, RZ, RZ, UR4 ;  /* 0x00000004ff087e24 */ /* 0x000fe2000f8e00ff */
[C---:B------:R-:W-:Y:S01]  /*1220*/  IADD3 R6, P4, R32.reuse, UR6, RZ ;  /* 0x0000000620067c10 */ /* 0x040fe2000ff9e0ff */
[----:B------:R-:W-:Y:S01]  /*1230*/  ULDC.64 UR4, c[0x0][0x3f8] ;  /* 0x0000fe0000047ab9 */ /* 0x000fe20000000a00 */
[----:B0-----:R-:W-:-:S04]  /*1240*/  @P1 IADD3 R4, P2, R32, UR8, RZ ;  /* 0x0000000820041c10 */ /* 0x001fc8000ff5e0ff */
[C---:B------:R-:W-:Y:S02]  /*1250*/  @P1 IADD3.X R5, R31.reuse, UR9, RZ, P2, !PT ;  /* 0x000000091f051c10 */ /* 0x040fe400097fe4ff */
[----:B------:R-:W-:Y:S01]  /*1260*/  IADD3.X R7, R31, UR7, RZ, P4, !PT ;  /* 0x000000071f077c10 */ /* 0x000fe2000a7fe4ff */
[----:B------:R1:W-:Y:S01]  /*1270*/  STL [R1+0x4c], R32 ;  /* 0x00004c2001007387 */ /* 0x0003e20000100800 */
[----:B------:R-:W-:Y:S01]  /*1280*/  UISETP.NE.U32.AND UP0, UPT, UR4, URZ, UPT ;  /* 0x0000003f0400728c */ /* 0x000fe2000bf05070 */
[----:B------:R-:W-:Y:S02]  /*1290*/  ULDC.64 UR8, c[0x0][0xa20] ;  /* 0x0002880000087ab9 */ /* 0x000fe40000000a00 */
[----:B------:R-:W2:Y:S04]  /*12a0*/  @P1 LDG.E R8, desc[UR40][R4.64] ;  /* 0x0000002804081981 */ /* 0x000ea8000c1e1900 */
[----:B------:R1:W5:Y:S04]  /*12b0*/  @P0 LDG.E R27, desc[UR40][R6.64] ;  /* 0x00000028061b0981 */ /* 0x000368000c1e1900 */
[----:B------:R1:W-:Y:S01]  /*12c0*/  STL [R1+0x50], R31 ;  /* 0x0000501f01007387 */ /* 0x0003e20000100800 */
[----:B------:R-:W-:Y:S01]  /*12d0*/  UISETP.NE.AND.EX UP0, UPT, UR5, URZ, UPT, UP0 ;  /* 0x0000003f0500728c */ /* 0x000fe2000bf05300 */
[----:B------:R-:W-:Y:S01]  /*12e0*/  ULDC UR4, c[0x0][0x404] ;  /* 0x0001010000047ab9 */ /* 0x000fe20000000800 */
[----:B------:R-:W-:-:S02]  /*12f0*/  ISETP.NE.U32.AND P2, PT, RZ, UR8, PT ;  /* 0x00000008ff007c0c */ /* 0x000fc4000bf45070 */
[----:B------:R-:W-:Y:S01]  /*1300*/  USEL UR4, UR4, 0x1, UP0 ;  /* 0x0000000104047887 */ /* 0x000fe20008000000 */
[----:B------:R-:W-:Y:S01]  /*1310*/  ULDC UR5, c[0x0][0x2e0] ;  /* 0x0000b80000057ab9 */ /* 0x000fe20000000800 */
[----:B------:R-:W-:Y:S02]  /*1320*/  ISETP.NE.AND.EX P2, PT, RZ, UR9, PT, P2 ;  /* 0x00000009ff007c0c */ /* 0x000fe4000bf45320 */
[----:B------:R-:W-:-:S03]  /*1330*/  UIMAD UR4, UR4, UR5, URZ ;  /* 0x00000005040472a4 */ /* 0x000fc6000f8e023f */
[----:B------:R-:W-:Y:S01]  /*1340*/  ULDC UR5, c[0x0][0x338] ;  /* 0x0000ce0000057ab9 */ /* 0x000fe20000000800 */
[----:B------:R-:W-:Y:S01]  /*1350*/  IMAD.MOV.U32 R25, RZ, RZ, R0 ;  /* 0x000000ffff197224 */ /* 0x000fe200078e0000 */
[----:B--2---:R1:W-:Y:S04]  /*1360*/  STL [R1+0x10], R8 ;  /* 0x0000100801007387 */ /* 0x0043e80000100800 */
[----:B----4-:R1:W-:Y:S04]  /*1370*/  STL [R1+0x5c], R10 ;  /* 0x00005c0a01007387 */ /* 0x0103e80000100800 */
[----:B---3--:R1:W-:Y:S01]  /*1380*/  STL [R1+0x44], R26 ;  /* 0x0000441a01007387 */ /* 0x0083e20000100800 */
[----:B------:R-:W-:Y:S05]  /*1390*/  @P1 BRA `(.L_x_11995) ;  /* 0x0000000000281947 */ /* 0x000fea0003800000 */
        /* <DEDUP_REMOVED lines=10> */
.L_x_11995:
[----:B------:R-:W-:Y:S02]  /*1440*/  IMAD.U32 R30, RZ, RZ, UR5 ;  /* 0x00000005ff1e7e24 */ /* 0x000fe4000f8e00ff */
[----:B------:R-:W-:Y:S01]  /*1450*/  IMAD.U32 R24, RZ, RZ, UR4 ;  /* 0x00000004ff187e24 */ /* 0x000fe2000f8e00ff */
[----:B------:R-:W-:Y:S06]  /*1460*/  @!P2 BRA `(.L_x_11996) ;  /* 0x000000000010a947 */ /* 0x000fec0003800000 */
[----:B-1----:R-:W-:-:S04]  /*1470*/  IADD3 R2, P0, R32, UR8, RZ ;  /* 0x0000000820027c10 */ /* 0x002fc8000ff1e0ff */
[----:B------:R-:W-:-:S05]  /*1480*/  IADD3.X R3, R31, UR9, RZ, P0, !PT ;  /* 0x000000091f037c10 */ /* 0x000fca00087fe4ff */
[----:B------:R2:W5:Y:S01]  /*1490*/  LDG.E R24, desc[UR40][R2.64] ;  /* 0x0000002802187981 */ /* 0x000562000c1e1900 */
[----:B------:R-:W-:Y:S05]  /*14a0*/  BRA `(.L_x_11997) ;  /* 0x0000000000107947 */ /* 0x000fea0003800000 */
.L_x_11996:
[----:B------:R-:W-:Y:S05]  /*14b0*/  @!P0 BRA `(.L_x_11997) ;  /* 0x00000000000c8947 */ /* 0x000fea0003800000 */
[----:B-1----:R-:W2:Y:S04]  /*14c0*/  LDG.E R3, desc[UR40][R6.64] ;  /* 0x0000002806037981 */ /* 0x002ea8000c1e1900 */
[----:B------:R-:W2:Y:S02]  /*14d0*/  LDG.E R24, desc[UR40][R6.64+0x4] ;  /* 0x0000042806187981 */ /* 0x000ea4000c1e1900 */
[----:B--2---:R-:W-:-:S07]  /*14e0*/  IADD3 R24, -R3, R24, RZ ;  /* 0x0000001803187210 */ /* 0x004fce0007ffe1ff */
.L_x_11997:
        /* <DEDUP_REMOVED lines=10> */
[----:B------:R-:W-:Y:S01]  /*1590*/  ISETP.NE.AND.EX P1, PT, RZ, UR5, PT, P1 ;  /* 0x00000005ff007c0c */ /* 0x000fe2000bf25310 */
[----:B------:R-:W-:Y:S02]  /*15a0*/  IMAD.MOV.U32 R6, RZ, RZ, 0xc0 ;  /* 0x000000c0ff067424 */ /* 0x000fe400078e00ff */
[----:B------:R-:W-:Y:S02]  /*15b0*/  IMAD.IADD R9, R24, 0x1, -R9 ;  /* 0x0000000118097824 */ /* 0x000fe400078e0a09 */
[----:B-1----:R-:W-:-:S08]  /*15c0*/  IMAD R2, R10, R6, 0x15f ;  /* 0x0000015f0a027424 */ /* 0x002fd000078e0206 */
[----:B------:R-:W-:-:S04]  /*15d0*/  @P1 IADD3 R4, P2, R32, UR4, RZ ;  /* 0x0000000420041c10 */ /* 0x000fc8000ff5e0ff */
[----:B------:R-:W-:-:S05]  /*15e0*/  @P1 IADD3.X R5, R31, UR5, RZ, P2, !PT ;  /* 0x000000051f051c10 */ /* 0x000fca00097fe4ff */
[----:B------:R1:W5:Y:S01]  /*15f0*/  @P1 LDG.E R28, desc[UR40][R4.64] ;  /* 0x00000028041c1981 */ /* 0x000362000c1e1900 */
[----:B--2---:R-:W-:-:S04]  /*1600*/  @P0 IMAD.IADD R30, R7, 0x1, -R0 ;  /* 0x00000001071e0824 */ /* 0x004fc800078e0a00 */
[----:B------:R-:W-:-:S04]  /*1610*/  IMAD.IADD R3, R9, 0x1, R30 ;  /* 0x0000000109037824 */ /* 0x000fc800078e021e */
[C---:B------:R-:W-:Y:S01]  /*1620*/  VIADD R0, R3.reuse, 0x9f ;  /* 0x0000009f03007836 */ /* 0x040fe20000000000 */
[----:B------:R-:W-:Y:S01]  /*1630*/  IADD3 R2, R3, R2, -R8 ;  /* 0x0000000203027210 */ /* 0x000fe20007ffe808 */
[----:B------:R2:W-:Y:S02]  /*1640*/  STL [R1+0x1c], R3 ;  /* 0x00001c0301007387 */ /* 0x0005e40000100800 */
[----:B------:R-:W-:-:S04]  /*1650*/  IMAD.HI R0, R0, 0x66666667, RZ ;  /* 0x6666666700007827 */ /* 0x000fc800078e02ff */
[----:B------:R-:W-:Y:S01]  /*1660*/  IMAD.HI R2, R2, 0x66666667, RZ ;  /* 0x6666666702027827 */ /* 0x000fe200078e02ff */
[----:B--2---:R-:W-:-:S04]  /*1670*/  SHF.R.U32.HI R3, RZ, 0x1f, R0 ;  /* 0x0000001fff037819 */ /* 0x004fc80000011600 */
[----:B-1----:R-:W-:Y:S02]  /*1680*/  SHF.R.U32.HI R5, RZ, 0x1f, R2 ;  /* 0x0000001fff057819 */ /* 0x002fe40000011602 */
[----:B------:R-:W-:Y:S02]  /*1690*/  LEA.HI.SX32 R104, R0, R3, 0x1a ;  /* 0x0000000300687211 */ /* 0x000fe400078fd2ff */
[----:B------:R-:W-:Y:S01]  /*16a0*/  LEA.HI.SX32 R5, R2, R5, 0x1a ;  /* 0x0000000502057211 */ /* 0x000fe200078fd2ff */
[----:B------:R-:W-:-:S03]  /*16b0*/  IMAD.MOV R2, RZ, RZ, -R9 ;  /* 0x000000ffff027224 */ /* 0x000fc600078e0a09 */
[----:B------:R-:W-:Y:S02]  /*16c0*/  VIMNMX R5, R104, R5, PT ;  /* 0x0000000568057248 */ /* 0x000fe40003fe0100 */
[----:B------:R-:W-:-:S03]  /*16d0*/  VIMNMX R2, RZ, R2, !PT ;  /* 0x00000002ff027248 */ /* 0x000fc60007fe0100 */
[----:B------:R-:W-:-:S05]  /*16e0*/  IMAD R5, R5, 0xa0, -R9 ;  /* 0x000000a005057824 */ /* 0x000fca00078e0a09 */
[----:B------:R-:W-:-:S04]  /*16f0*/  VIMNMX R5, R5, R30, PT ;  /* 0x0000001e05057248 */ /* 0x000fc80003fe0100 */
        /* <DEDUP_REMOVED lines=27> */
[----:B0-----:R-:W-:Y:S02]  /*18b0*/  IMAD.MOV.U32 R8, RZ, RZ, 0x70 ;  /* 0x00000070ff087424 */ /* 0x001fe400078e00ff */
[----:B-1----:R-:W-:-:S07]  /*18c0*/  IMAD.MOV.U32 R13, RZ, RZ, RZ ;  /* 0x000000ffff0d7224 */ /* 0x002fce00078e00ff */
[----:B------:R-:W-:-:S07]  /*18d0*/  LEPC R20, `(.L_x_12000) ;  /* 0x000000001014794e */ /* 0x000fce0000000000 */
[----:B--2--5:R-:W-:Y:S05]  /*18e0*/  CALL.ABS.NOINC R14 ;  /* 0x000000000e007343 */ /* 0x024fea0003c00000 */
.L_x_12000:
[----:B------:R-:W-:Y:S05]  /*18f0*/  BSYNC B6 ;  /* 0x0000000000067941 */ /* 0x000fea0003800000 */
.L_x_11999:
        /* <DEDUP_REMOVED lines=12> */
[----:B0-----:R-:W-:Y:S01]  /*19c0*/  MOV R8, 0x70 ;  /* 0x0000007000087802 */ /* 0x001fe20000000f00 */
[----:B------:R-:W-:Y:S02]  /*19d0*/  IMAD.U32 R6, RZ, RZ, UR4 ;  /* 0x00000004ff067e24 */ /* 0x000fe4000f8e00ff */
[----:B------:R-:W-:-:S02]  /*19e0*/  IMAD.U32 R7, RZ, RZ, UR5 ;  /* 0x00000005ff077e24 */ /* 0x000fc4000f8e00ff */
[----:B------:R-:W-:Y:S02]  /*19f0*/  IMAD.U32 R11, RZ, RZ, UR7 ;  /* 0x00000007ff0b7e24 */ /* 0x000fe4000f8e00ff */
[----:B------:R-:W-:Y:S02]  /*1a00*/  IMAD.MOV.U32 R12, RZ, RZ, 0x1 ;  /* 0x00000001ff0c7424 */ /* 0x000fe400078e00ff */
[----:B-1----:R-:W-:-:S07]  /*1a10*/  IMAD.MOV.U32 R13, RZ, RZ, RZ ;  /* 0x000000ffff0d7224 */ /* 0x002fce00078e00ff */
[----:B------:R-:W-:-:S07]  /*1a20*/  LEPC R20, `(.L_x_12002) ;  /* 0x000000001014794e */ /* 0x000fce0000000000 */
[----:B--2--5:R-:W-:Y:S05]  /*1a30*/  CALL.ABS.NOINC R14 ;  /* 0x000000000e007343 */ /* 0x024fea0003c00000 */
.L_x_12002:
[----:B------:R-:W-:Y:S05]  /*1a40*/  BSYNC B6 ;  /* 0x0000000000067941 */ /* 0x000fea0003800000 */
.L_x_12001:
[----:B------:R-:W2:Y:S01]  /*1a50*/  LDL.LU R10, [R1] ;  /* 0x00000000010a7983 */ /* 0x000ea20000300800 */
[----:B------:R-:W-:Y:S01]  /*1a60*/  ULDC.64 UR4, c[0x0][0x9f8] ;  /* 0x00027e0000047ab9 */ /* 0x000fe20000000a00 */
[----:B------:R-:W1:Y:S01]  /*1a70*/  LDC R55, c[0x0][0x3d4] ;  /* 0x0000f500ff377b82 */ /* 0x000e620000000800 */
[----:B------:R-:W-:Y:S01]  /*1a80*/  ISETP.NE.U32.AND P0, PT, RZ, UR4, PT ;  /* 0x00000004ff007c0c */ /* 0x000fe2000bf05070 */
[----:B------:R-:W3:Y:S01]  /*1a90*/  S2R R12, SR_TID.X ;  /* 0x00000000000c7919 */ /* 0x000ee20000002100 */
[----:B------:R-:W-:Y:S01]  /*1aa0*/  IMAD.IADD R52, R27, 0x1, R24 ;  /* 0x000000011b347824 */ /* 0x000fe200078e0218 */
[----:B------:R-:W-:Y:S01]  /*1ab0*/  ULDC.64 UR6, c[0x0][0xa08] ;  /* 0x0002820000067ab9 */ /* 0x000fe20000000a00 */
[----:B------:R-:W-:Y:S01]  /*1ac0*/  ISETP.NE.AND.EX P0, PT, RZ, UR5, PT, P0 ;  /* 0x00000005ff007c0c */ /* 0x000fe2000bf05300 */
[----:B------:R-:W4:Y:S02]  /*1ad0*/  LDL R24, [R1+0x24] ;  /* 0x0000240001187983 */ /* 0x000f240000100800 */
[----:B------:R-:W0:Y:S02]  /*1ae0*/  LDC R0, c[0x0][0x428] ;  /* 0x00010a00ff007b82 */ /* 0x000e240000000800 */
[----:B------:R-:W4:Y:S06]  /*1af0*/  LDL R14, [R1+0x28] ;  /* 0x00002800010e7983 */ /* 0x000f2c0000100800 */
[----:B------:R-:W0:Y:S02]  /*1b00*/  LDC.64 R44, c[0x0][0x2f0] ;  /* 0x0000bc00ff2c7b82 */ /* 0x000e240000000a00 */
[----:B------:R-:W-:-:S04]  /*1b10*/  @P0 IADD3 R4, P1, R32, UR4, RZ ;  /* 0x0000000420040c10 */ /* 0x000fc8000ff3e0ff */
[----:B------:R-:W-:Y:S01]  /*1b20*/  @P0 IADD3.X R5, R31, UR5, RZ, P1, !PT ;  /* 0x000000051f050c10 */ /* 0x000fe20008ffe4ff */
[----:B------:R-:W-:Y:S01]  /*1b30*/  IMAD.MOV.U32 R3, RZ, RZ, R26 ;  /* 0x000000ffff037224 */ /* 0x000fe200078e001a */
[----:B-1----:R-:W-:Y:S01]  /*1b40*/  ISETP.GE.AND P2, PT, R18, R55, PT ;  /* 0x000000371200720c */ /* 0x002fe20003f46270 */
[----:B------:R-:W4:Y:S01]  /*1b50*/  LDL R31, [R1+0x60] ;  /* 0x00006000011f7983 */ /* 0x000f220000100800 */
[----:B------:R-:W1:Y:S01]  /*1b60*/  LDC.64 R38, c[0x0][0x3d8] ;  /* 0x0000f600ff267b82 */ /* 0x000e620000000a00 */
[----:B---3--:R-:W-:Y:S02]  /*1b70*/  VIADD R20, R12, 0xffffff80 ;  /* 0xffffff800c147836 */ /* 0x008fe40000000000 */
[----:B------:R3:W4:Y:S01]  /*1b80*/  @P0 LDG.E R25, desc[UR40][R4.64] ;  /* 0x0000002804190981 */ /* 0x000722000c1e1900 */
[----:B0-----:R-:W-:Y:S01]  /*1b90*/  ISETP.NE.AND P0, PT, R0, 0x1, PT ;  /* 0x000000010000780c */ /* 0x001fe20003f05270 */
[----:B------:R-:W-:Y:S01]  /*1ba0*/  ULDC.64 UR4, c[0x0][0x2f8] ;  /* 0x0000be0000047ab9 */ /* 0x000fe20000000a00 */
[----:B------:R-:W-:-:S02]  /*1bb0*/  SHF.R.S32.HI R11, RZ, 0x1f, R52 ;  /* 0x0000001fff0b7819 */ /* 0x000fc40000011434 */
[----:B------:R-:W0:Y:S01]  /*1bc0*/  LDC.64 R32, c[0x0][0x3e8] ;  /* 0x0000fa00ff207b82 */ /* 0x000e220000000a00 */
[----:B------:R-:W-:Y:S02]  /*1bd0*/  LEA.HI R12, R20, R20, RZ, 0x1 ;  /* 0x00000014140c7211 */ /* 0x000fe400078f08ff */
[----:B------:R-:W-:Y:S02]  /*1be0*/  IMAD R6, R11, R44, RZ ;  /* 0x0000002c0b067224 */ /* 0x000fe400078e02ff */
[----:B------:R-:W-:-:S04]  /*1bf0*/  LOP3.LUT R12, R12, 0xfffffffe, RZ, 0xc0, !PT ;  /* 0xfffffffe0c0c7812 */ /* 0x000fc800078ec0ff */
[----:B------:R-:W-:Y:S01]  /*1c00*/  IADD3 R12, R20, -R12, RZ ;  /* 0x8000000c140c7210 */ /* 0x000fe20007ffe0ff */
[----:B------:R-:W3:Y:S04]  /*1c10*/  @P0 LDC R0, c[0x0][0x42c] ;  /* 0x00010b00ff000b82 */ /* 0x000ee80000000800 */
[----:B------:R-:W-:-:S04]  /*1c20*/  IMAD.SHL.U32 R48, R12, 0x8, RZ ;  /* 0x000000080c307824 */ /* 0x000fc800078e00ff */
[----:B------:R-:W1:Y:S01]  /*1c30*/  @P0 LDC R9, c[0x0][0x430] ;  /* 0x00010c00ff090b82 */ /* 0x000e620000000800 */
[----:B--2---:R-:W-:Y:S01]  /*1c40*/  LOP3.LUT R10, R10, 0xfffffffb, RZ, 0xc0, !PT ;  /* 0xfffffffb0a0a7812 */ /* 0x004fe200078ec0ff */
[----:B---3--:R-:W-:-:S03]  /*1c50*/  @P0 IMAD.HI.U32 R0, R26, R0, RZ ;  /* 0x000000001a000227 */ /* 0x008fc600078e00ff */
[----:B------:R-:W-:-:S05]  /*1c60*/  @P2 LOP3.LUT R10, R10, 0x4, RZ, 0xfc, !PT ;  /* 0x000000040a0a2812 */ /* 0x000fca00078efcff */
[----:B------:R2:W-:Y:S04]  /*1c70*/  STL [R1], R10 ;  /* 0x0000000a01007387 */ /* 0x0005e80000100800 */
[----:B------:R-:W3:Y:S01]  /*1c80*/  LDL R12, [R1+0x2c] ;  /* 0x00002c00010c7983 */ /* 0x000ee20000100800 */
[----:B-1----:R-:W-:Y:S02]  /*1c90*/  @P0 SHF.R.U32.HI R3, RZ, R9, R0 ;  /* 0x00000009ff030219 */ /* 0x002fe40000011600 */
[----:B------:R-:W-:Y:S02]  /*1ca0*/  ISETP.NE.U32.AND P0, PT, RZ, UR6, PT ;  /* 0x00000006ff007c0c */ /* 0x000fe4000bf05070 */
[----:B------:R-:W-:Y:S01]  /*1cb0*/  SHF.R.S32.HI R0, RZ, 0x1f, R3 ;  /* 0x0000001fff007819 */ /* 0x000fe20000011403 */
[C---:B------:R-:W-:Y:S01]  /*1cc0*/  IMAD R7, R52.reuse, R45, R6 ;  /* 0x0000002d34077224 */ /* 0x040fe200078e0206 */
[----:B------:R-:W-:Y:S01]  /*1cd0*/  ISETP.NE.AND.EX P0, PT, RZ, UR7, PT, P0 ;  /* 0x00000007ff007c0c */ /* 0x000fe2000bf05300 */
[----:B------:R-:W-:Y:S01]  /*1ce0*/  ULDC.64 UR6, c[0x0][0x320] ;  /* 0x0000c80000067ab9 */ /* 0x000fe20000000a00 */
[----:B------:R-:W-:-:S04]  /*1cf0*/  IMAD.WIDE.U32 R4, R52, R44, RZ ;  /* 0x0000002c34047225 */ /* 0x000fc800078e00ff */
[C---:B------:R-:W-:Y:S02]  /*1d00*/  IMAD R6, R0.reuse, UR4, RZ ;  /* 0x0000000400067c24 */ /* 0x040fe4000f8e02ff */
[----:B------:R-:W-:Y:S02]  /*1d10*/  IMAD R0, R0, UR6, RZ ;  /* 0x0000000600007c24 */ /* 0x000fe4000f8e02ff */
[----:B------:R-:W-:Y:S02]  /*1d20*/  IMAD.IADD R5, R5, 0x1, R7 ;  /* 0x0000000105057824 */ /* 0x000fe400078e0207 */
[C---:B------:R-:W-:Y:S02]  /*1d30*/  IMAD R13, R3.reuse, UR7, R0 ;  /* 0x00000007030d7c24 */ /* 0x040fe4000f8e0200 */
[C---:B------:R-:W-:Y:S01]  /*1d40*/  IMAD R9, R3.reuse, UR5, R6 ;  /* 0x0000000503097c24 */ /* 0x040fe2000f8e0206 */
[----:B----4-:R-:W-:Y:S01]  /*1d50*/  SHF.R.S32.HI R0, RZ, 0x1f, R25 ;  /* 0x0000001fff007819 */ /* 0x010fe20000011419 */
[----:B------:R-:W-:Y:S01]  /*1d60*/  IMAD.WIDE.U32 R4, R3, UR4, R4 ;  /* 0x0000000403047c25 */ /* 0x000fe2000f8e0004 */
[----:B------:R-:W-:Y:S01]  /*1d70*/  SHF.R.S32.HI R19, RZ, 0x1f, R18 ;  /* 0x0000001fff137819 */ /* 0x000fe20000011412 */
[----:B------:R-:W-:Y:S01]  /*1d80*/  ULDC.64 UR4, c[0x0][0x300] ;  /* 0x0000c00000047ab9 */ /* 0x000fe20000000a00 */
[----:B------:R-:W-:Y:S01]  /*1d90*/  SEL R0, R0, RZ, !P0 ;  /* 0x000000ff00007207 */ /* 0x000fe20004000000 */
[----:B------:R-:W-:Y:S01]  /*1da0*/  IMAD.IADD R5, R5, 0x1, R9 ;  /* 0x0000000105057824 */ /* 0x000fe200078e0209 */
[----:B------:R-:W-:-:S03]  /*1db0*/  SEL R9, R25, RZ, !P0 ;  /* 0x000000ff19097207 */ /* 0x000fc60004000000 */
[----:B------:R-:W-:Y:S01]  /*1dc0*/  IMAD R8, R0, UR4, RZ ;  /* 0x0000000400087c24 */ /* 0x000fe2000f8e02ff */
[----:B------:R-:W1:Y:S01]  /*1dd0*/  S2R R53, SR_TID.X ;  /* 0x0000000000357919 */ /* 0x000e620000002100 */
[----:B------:R-:W-:Y:S01]  /*1de0*/  IMAD.WIDE.U32 R6, R3, UR6, R18 ;  /* 0x0000000603067c25 */ /* 0x000fe2000f8e0012 */
[----:B------:R-:W-:-:S03]  /*1df0*/  SHF.R.S32.HI R26, RZ, 0x1f, R23 ;  /* 0x0000001fff1a7819 */ /* 0x000fc60000011417 */
[C---:B------:R-:W-:Y:S02]  /*1e00*/  IMAD R3, R9.reuse, UR5, R8 ;  /* 0x0000000509037c24 */ /* 0x040fe4000f8e0208 */
[----:B------:R-:W-:Y:S01]  /*1e10*/  IMAD.WIDE.U32 R50, R9, UR4, R4 ;  /* 0x0000000409327c25 */ /* 0x000fe2000f8e0004 */
[----:B------:R-:W-:-:S03]  /*1e20*/  ULDC.64 UR4, c[0x0][0x328] ;  /* 0x0000ca0000047ab9 */ /* 0x000fc60000000a00 */
[----:B------:R-:W-:Y:S02]  /*1e30*/  IMAD.IADD R7, R7, 0x1, R13 ;  /* 0x0000000107077824 */ /* 0x000fe400078e020d */
[----:B------:R-:W-:Y:S02]  /*1e40*/  IMAD R8, R0, UR4, RZ ;  /* 0x0000000400087c24 */ /* 0x000fe4000f8e02ff */
[-C--:B------:R-:W-:Y:S02]  /*1e50*/  IMAD R4, R26, R44.reuse, RZ ;  /* 0x0000002c1a047224 */ /* 0x080fe400078e02ff */
[----:B------:R-:W-:Y:S01]  /*1e60*/  IMAD.WIDE.U32 R20, R23, R44, R18 ;  /* 0x0000002c17147225 */ /* 0x000fe200078e0012 */
[----:B------:R-:W-:-:S03]  /*1e70*/  SHF.R.S32.HI R49, RZ, 0x1f, R48 ;  /* 0x0000001fff317819 */ /* 0x000fc60000011430 */
[----:B------:R-:W-:Y:S01]  /*1e80*/  IMAD.WIDE.U32 R46, R9, UR4, R6 ;  /* 0x00000004092e7c25 */ /* 0x000fe2000f8e0006 */
[----:B------:R-:W-:Y:S01]  /*1e90*/  LOP3.LUT P4, RZ, R31, 0x2, RZ, 0xc0, !PT ;  /* 0x000000021fff7812 */ /* 0x000fe2000788c0ff */
[----:B------:R-:W-:Y:S02]  /*1ea0*/  ULDC UR4, c[0x0][0x2e4] ;  /* 0x0000b90000047ab9 */ /* 0x000fe40000000800 */
[----:B------:R-:W-:Y:S01]  /*1eb0*/  IMAD R25, R9, UR5, R8 ;  /* 0x0000000509197c24 */ /* 0x000fe2000f8e0208 */
[----:B------:R-:W-:Y:S01]  /*1ec0*/  SEL R9, R55, RZ, P2 ;  /* 0x000000ff37097207 */ /* 0x000fe20001000000 */
[----:B------:R-:W-:Y:S02]  /*1ed0*/  IMAD R5, R23, R45, R4 ;  /* 0x0000002d17057224 */ /* 0x000fe400078e0204 */
[----:B------:R-:W-:Y:S01]  /*1ee0*/  IMAD.IADD R0, R51, 0x1, R3 ;  /* 0x0000000133007824 */ /* 0x000fe200078e0203 */
[----:B------:R-:W-:Y:S01]  /*1ef0*/  IADD3 R3, P0, R50, R20, RZ ;  /* 0x0000001432037210 */ /* 0x000fe20007f1e0ff */
[----:B------:R-:W-:-:S02]  /*1f00*/  IMAD R4, R26, R38, RZ ;  /* 0x000000261a047224 */ /* 0x000fc400078e02ff */
[----:B------:R-:W-:Y:S01]  /*1f10*/  IMAD.IADD R9, R18, 0x1, R9 ;  /* 0x0000000112097824 */ /* 0x000fe200078e0209 */
[----:B------:R-:W-:Y:S01]  /*1f20*/  IADD3.X R20, R0, R21, R5, P0, !PT ;  /* 0x0000001500147210 */ /* 0x000fe200007fe405 */
[C---:B------:R-:W-:Y:S02]  /*1f30*/  IMAD R13, R23.reuse, R39, R4 ;  /* 0x00000027170d7224 */ /* 0x040fe400078e0204 */
[----:B------:R-:W-:Y:S01]  /*1f40*/  IMAD.WIDE.U32 R42, R23, R38, R18 ;  /* 0x00000026172a7225 */ /* 0x000fe200078e0012 */
[----:B------:R-:W-:-:S03]  /*1f50*/  SHF.R.S32.HI R8, RZ, 0x1f, R9 ;  /* 0x0000001fff087819 */ /* 0x000fc60000011409 */
[----:B------:R-:W-:-:S04]  /*1f60*/  IMAD.WIDE.U32 R4, R23, R38, R48 ;  /* 0x0000002617047225 */ /* 0x000fc800078e0030 */
[-C--:B0-----:R-:W-:Y:S02]  /*1f70*/  IMAD R6, R26, R32.reuse, RZ ;  /* 0x000000201a067224 */ /* 0x081fe400078e02ff */
[----:B------:R-:W-:Y:S02]  /*1f80*/  IMAD.IADD R43, R13, 0x1, R43 ;  /* 0x000000010d2b7824 */ /* 0x000fe400078e022b */
[----:B------:R-:W-:Y:S01]  /*1f90*/  IMAD.IADD R5, R5, 0x1, R13 ;  /* 0x0000000105057824 */ /* 0x000fe200078e020d */
[----:B-----5:R-:W-:Y:S01]  /*1fa0*/  SHF.R.S32.HI R13, RZ, 0x1f, R28 ;  /* 0x0000001fff0d7819 */ /* 0x020fe2000001141c */
[C---:B------:R-:W-:Y:S01]  /*1fb0*/  IMAD R15, R23.reuse, R33, R6 ;  /* 0x00000021170f7224 */ /* 0x040fe200078e0206 */
[----:B------:R-:W-:Y:S01]  /*1fc0*/  LEA.HI R21, R8, R9, RZ, 0x4 ;  /* 0x0000000908157211 */ /* 0x000fe200078f20ff */
[----:B------:R-:W-:-:S04]  /*1fd0*/  IMAD.WIDE.U32 R36, R23, R32, R18 ;  /* 0x0000002017247225 */ /* 0x000fc800078e0012 */
[----:B------:R-:W-:-:S04]  /*1fe0*/  IMAD.WIDE.U32 R6, R23, R32, R48 ;  /* 0x0000002017067225 */ /* 0x000fc800078e0030 */
[-C--:B--2---:R-:W-:Y:S02]  /*1ff0*/  IMAD R10, R13, R38.reuse, RZ ;  /* 0x000000260d0a7224 */ /* 0x084fe400078e02ff */
[----:B------:R-:W-:Y:S01]  /*2000*/  IMAD.WIDE.U32 R40, R28, R38, R4 ;  /* 0x000000261c287225 */ /* 0x000fe200078e0004 */
[----:B------:R-:W-:-:S03]  /*2010*/  LOP3.LUT R4, R24, 0x30, R21, 0xf8, !PT ;  /* 0x0000003018047812 */ /* 0x000fc600078ef815 */
[----:B------:R-:W-:Y:S02]  /*2020*/  IMAD.IADD R37, R15, 0x1, R37 ;  /* 0x000000010f257824 */ /* 0x000fe400078e0225 */
[----:B------:R-:W-:Y:S02]  /*2030*/  IMAD.IADD R7, R7, 0x1, R15 ;  /* 0x0000000107077824 */ /* 0x000fe400078e020f */
[----:B------:R-:W-:Y:S01]  /*2040*/  IMAD R13, R13, R32, RZ ;  /* 0x000000200d0d7224 */ /* 0x000fe200078e02ff */
[----:B------:R-:W-:Y:S01]  /*2050*/  IADD3 R52, P0, R23, R52, RZ ;  /* 0x0000003417347210 */ /* 0x000fe20007f1e0ff */
[----:B------:R-:W-:Y:S01]  /*2060*/  IMAD R9, R45, 0xa0, RZ ;  /* 0x000000a02d097824 */ /* 0x000fe200078e02ff */
[----:B------:R-:W-:Y:S01]  /*2070*/  LOP3.LUT R4, R4, R14, RZ, 0x3c, !PT ;  /* 0x0000000e04047212 */ /* 0x000fe200078e3cff */
[C---:B------:R-:W-:Y:S01]  /*2080*/  IMAD R15, R28.reuse, R39, R10 ;  /* 0x000000271c0f7224 */ /* 0x040fe200078e020a */
[----:B-1----:R-:W-:Y:S01]  /*2090*/  SHF.R.U32.HI R27, RZ, 0x7, R53 ;  /* 0x00000007ff1b7819 */ /* 0x002fe20000011635 */
[----:B------:R-:W-:Y:S01]  /*20a0*/  IMAD R57, R39, 0xa0, RZ ;  /* 0x000000a027397824 */ /* 0x000fe200078e02ff */
[----:B------:R-:W-:Y:S01]  /*20b0*/  LOP3.LUT R61, R21, 0xfffffff0, RZ, 0xc0, !PT ;  /* 0xfffffff0153d7812 */ /* 0x000fe200078ec0ff */
[----:B------:R-:W-:-:S04]  /*20c0*/  IMAD.WIDE.U32 R42, R28, R38, R42 ;  /* 0x000000261c2a7225 */ /* 0x000fc800078e002a */
[C---:B------:R-:W-:Y:S02]  /*20d0*/  IMAD R13, R28.reuse, R33, R13 ;  /* 0x000000211c0d7224 */ /* 0x040fe400078e020d */
[----:B------:R-:W-:Y:S02]  /*20e0*/  IMAD R5, R33, 0xa0, RZ ;  /* 0x000000a021057824 */ /* 0x000fe400078e02ff */
[----:B------:R-:W-:-:S04]  /*20f0*/  IMAD.WIDE.U32 R36, R28, R32, R36 ;  /* 0x000000201c247225 */ /* 0x000fc800078e0024 */
[----:B------:R-:W-:-:S04]  /*2100*/  IMAD.WIDE.U32 R34, R28, R32, R6 ;  /* 0x000000201c227225 */ /* 0x000fc800078e0006 */
[----:B------:R-:W-:Y:S02]  /*2110*/  VIADD R31, R18, 0x20 ;  /* 0x00000020121f7836 */ /* 0x000fe40000000000 */
[----:B------:R-:W-:-:S04]  /*2120*/  IMAD.WIDE.U32 R44, R44, 0xa0, RZ ;  /* 0x000000a02c2c7825 */ /* 0x000fc800078e00ff */
[----:B------:R-:W-:-:S04]  /*2130*/  IMAD.WIDE.U32 R38, R38, 0xa0, RZ ;  /* 0x000000a026267825 */ /* 0x000fc800078e00ff */
[----:B------:R-:W-:Y:S01]  /*2140*/  IMAD.WIDE.U32 R32, R32, 0xa0, RZ ;  /* 0x000000a020207825 */ /* 0x000fe200078e00ff */
[----:B------:R-:W-:Y:S02]  /*2150*/  IADD3 R54, R27, 0x8, RZ ;  /* 0x000000081b367810 */ /* 0x000fe40007ffe0ff */
[----:B------:R-:W-:Y:S01]  /*2160*/  ISETP.GE.AND P3, PT, R18, UR4, PT ;  /* 0x0000000412007c0c */ /* 0x000fe2000bf66270 */
[----:B------:R-:W-:Y:S01]  /*2170*/  IMAD.SHL.U32 R55, R55, 0x2, RZ ;  /* 0x0000000237377824 */ /* 0x000fe200078e00ff */
[----:B------:R-:W-:Y:S01]  /*2180*/  ISETP.GE.AND P2, PT, R31, UR4, PT ;  /* 0x000000041f007c0c */ /* 0x000fe2000bf46270 */
[----:B------:R-:W-:Y:S01]  /*2190*/  IMAD.X R53, R26, 0x1, R11, P0 ;  /* 0x000000011a357824 */ /* 0x000fe200000e060b */
[----:B------:R-:W-:Y:S01]  /*21a0*/  IADD3 R63, R35, R13, RZ ;  /* 0x0000000d233f7210 */ /* 0x000fe20007ffe0ff */
[----:B------:R-:W-:Y:S01]  /*21b0*/  IMAD.IADD R56, R45, 0x1, R9 ;  /* 0x000000012d387824 */ /* 0x000fe200078e0209 */
[----:B------:R-:W-:Y:S01]  /*21c0*/  SHF.R.S32.HI R70, RZ, 0x1f, R61 ;  /* 0x0000001fff467819 */ /* 0x000fe2000001143d */
[----:B------:R-:W-:-:S02]  /*21d0*/  IMAD.IADD R57, R39, 0x1, R57 ;  /* 0x0000000127397824 */ /* 0x000fc400078e0239 */
[----:B------:R-:W-:Y:S02]  /*21e0*/  IMAD.IADD R58, R33, 0x1, R5 ;  /* 0x00000001213a7824 */ /* 0x000fe400078e0205 */
[----:B------:R-:W-:Y:S02]  /*21f0*/  IMAD.IADD R59, R15, 0x1, R43 ;  /* 0x000000010f3b7824 */ /* 0x000fe400078e022b */
[----:B------:R-:W-:Y:S02]  /*2200*/  IMAD.IADD R60, R13, 0x1, R37 ;  /* 0x000000010d3c7824 */ /* 0x000fe400078e0225 */
[----:B------:R-:W-:Y:S02]  /*2210*/  IMAD.IADD R62, R41, 0x1, R15 ;  /* 0x00000001293e7824 */ /* 0x000fe400078e020f */
[----:B------:R-:W-:Y:S02]  /*2220*/  IMAD.IADD R72, R47, 0x1, R25 ;  /* 0x000000012f487824 */ /* 0x000fe400078e0219 */
[----:B---3--:R-:W-:-:S07]  /*2230*/  IMAD.IADD R71, R12, 0x1, R4 ;  /* 0x000000010c477824 */ /* 0x008fce00078e0204 */
.L_x_12032:
[----:B-1----:R-:W2:Y:S01]  /*2240*/  LDL R5, [R1+0x8] ;  /* 0x0000080001057983 */ /* 0x002ea20000100800 */
[----:B----4-:R-:W0:Y:S03]  /*2250*/  LDC.64 R64, c[0x0][0x2d8] ;  /* 0x0000b600ff407b82 */ /* 0x010e260000000a00 */
[----:B---3--:R-:W3:Y:S01]  /*2260*/  LDL.LU R4, [R1] ;  /* 0x0000000001047983 */ /* 0x008ee20000300800 */
[----:B------:R-:W-:Y:S01]  /*2270*/  VIADD R67, R2, 0xffffffff ;  /* 0xffffffff02437836 */ /* 0x000fe20000000000 */
[----:B------:R-:W-:Y:S05]  /*2280*/  YIELD ;  /* 0x0000000000007946 */ /* 0x000fea0003800000 */
[----:B------:R-:W1:Y:S01]  /*2290*/  LDC R27, c[0x0][0x3d4] ;  /* 0x0000f500ff1b7b82 */ /* 0x000e620000000800 */
[----:B------:R-:W-:Y:S01]  /*22a0*/  ISETP.GT.AND P5, PT, R67, R29, PT ;  /* 0x0000001d4300720c */ /* 0x000fe20003fa4270 */
[-C--:B------:R-:W-:Y:S01]  /*22b0*/  IMAD R7, R56, R67.reuse, RZ ;  /* 0x0000004338077224 */ /* 0x080fe200078e02ff */
[----:B------:R-:W-:Y:S01]  /*22c0*/  SHF.R.S32.HI R69, RZ, 0x1f, R67 ;  /* 0x0000001fff457819 */ /* 0x000fe20000011443 */
[----:B------:R-:W-:Y:S01]  /*22d0*/  IMAD.WIDE.U32 R14, R44, R67, RZ ;  /* 0x000000432c0e7225 */ /* 0x000fe200078e00ff */
[----:B------:R-:W-:Y:S03]  /*22e0*/  BSSY B0, `(.L_x_12003) ;  /* 0x000026e000007945 */ /* 0x000fe60003800000 */
[----:B------:R-:W-:-:S02]  /*22f0*/  IMAD R7, R69, R44, R7 ;  /* 0x0000002c45077224 */ /* 0x000fc400078e0207 */
[----:B------:R-:W-:Y:S02]  /*2300*/  IMAD.MOV.U32 R2, RZ, RZ, R67 ;  /* 0x000000ffff027224 */ /* 0x000fe400078e0043 */
[----:B------:R-:W-:Y:S01]  /*2310*/  IMAD.IADD R79, R15, 0x1, R7 ;  /* 0x000000010f4f7824 */ /* 0x000fe200078e0207 */
[----:B0-----:R-:W-:-:S04]  /*2320*/  IADD3 R12, P0, P1, R14, R64, R3 ;  /* 0x000000400e0c7210 */ /* 0x001fc8000791e003 */
[----:B------:R-:W-:Y:S02]  /*2330*/  IADD3.X R13, R79, R65, R20, P0, P1 ;  /* 0x000000414f0d7210 */ /* 0x000fe400007e2414 */
[----:B-1----:R-:W-:Y:S01]  /*2340*/  ISETP.GE.AND P0, PT, R27, 0x1, PT ;  /* 0x000000011b00780c */ /* 0x002fe20003f06270 */
[----:B--2---:R-:W-:Y:S01]  /*2350*/  IMAD R5, R17, 0x2800, R5 ;  /* 0x0000280011057824 */ /* 0x004fe200078e0205 */
[----:B---3--:R-:W-:-:S03]  /*2360*/  LOP3.LUT R4, R4, 0xfffffffd, RZ, 0xc0, !PT ;  /* 0xfffffffd04047812 */ /* 0x008fc600078ec0ff */
[C---:B------:R-:W-:Y:S02]  /*2370*/  VIADD R73, R5.reuse, 0x20 ;  /* 0x0000002005497836 */ /* 0x040fe40000000000 */
[----:B------:R-:W-:Y:S01]  /*2380*/  @P4 VIADD R73, R5, 0xffffffe0 ;  /* 0xffffffe005494836 */ /* 0x000fe20000000000 */
[----:B------:R-:W-:Y:S01]  /*2390*/  @P5 LOP3.LUT R4, R4, 0x2, RZ, 0xfc, !PT ;  /* 0x0000000204045812 */ /* 0x000fe200078efcff */
[----:B------:R-:W-:-:S03]  /*23a0*/  IMAD.IADD R74, R16, 0x1, R5 ;  /* 0x00000001104a7824 */ /* 0x000fc600078e0205 */
[----:B------:R-:W-:Y:S01]  /*23b0*/  IADD3 R73, R16, R73, RZ ;  /* 0x0000004910497210 */ /* 0x000fe20007ffe0ff */
[----:B------:R0:W-:Y:S01]  /*23c0*/  STL [R1], R4 ;  /* 0x0000000401007387 */ /* 0x0001e20000100800 */
[----:B------:R-:W-:Y:S05]  /*23d0*/  @!P0 BRA `(.L_x_12004) ;  /* 0x0000002400308947 */ /* 0x000fea0003800000 */
[----:B------:R-:W-:Y:S01]  /*23e0*/  ULDC.U8 UR4, c[0x0][0x3f0] ;  /* 0x0000fc0000047ab9 */ /* 0x000fe20000000000 */
[-C--:B------:R-:W-:Y:S01]  /*23f0*/  IMAD R7, R57, R67.reuse, RZ ;  /* 0x0000004339077224 */ /* 0x080fe200078e02ff */
[----:B------:R-:W-:Y:S01]  /*2400*/  ISETP.NE.AND P0, PT, RZ, UR4, PT ;  /* 0x00000004ff007c0c */ /* 0x000fe2000bf05270 */
[----:B0-----:R-:W-:-:S04]  /*2410*/  IMAD.WIDE.U32 R4, R38, R67, RZ ;  /* 0x0000004326047225 */ /* 0x001fc800078e00ff */
        /* <DEDUP_REMOVED lines=12> */
[----:B------:R-:W-:Y:S01]  /*24e0*/  ULDC.64 UR4, c[0x0][0x3c8] ;  /* 0x0000f20000047ab9 */ /* 0x000fe20000000a00 */
[----:B------:R-:W-:Y:S01]  /*24f0*/  IMAD.MOV.U32 R6, RZ, RZ, R34 ;  /* 0x000000ffff067224 */ /* 0x000fe200078e0022 */
[----:B------:R-:W-:Y:S01]  /*2500*/  IADD3 R4, P0, P5, R40, UR4, R4 ;  /* 0x0000000428047c10 */ /* 0x000fe2000fd1e004 */
[----:B------:R-:W-:Y:S02]  /*2510*/  IMAD.MOV.U32 R7, RZ, RZ, R63 ;  /* 0x000000ffff077224 */ /* 0x000fe400078e003f */
[----:B------:R-:W-:Y:S01]  /*2520*/  IMAD R9, R58, R67, RZ ;  /* 0x000000433a097224 */ /* 0x000fe200078e02ff */
[----:B------:R-:W-:Y:S01]  /*2530*/  IADD3.X R5, R62, UR5, R26, P0, P5 ;  /* 0x000000053e057c10 */ /* 0x000fe200087ea41a */
[----:B------:R-:W-:Y:S01]  /*2540*/  IMAD.WIDE.U32 R6, R67, R32, R6 ;  /* 0x0000002043067225 */ /* 0x000fe200078e0006 */
[----:B------:R-:W-:-:S03]  /*2550*/  ULDC.64 UR4, c[0x0][0x3e0] ;  /* 0x0000f80000047ab9 */ /* 0x000fc60000000a00 */
        /* <DEDUP_REMOVED lines=12> */
.L_x_12007:
[----:B------:R-:W-:Y:S05]  /*2620*/  BSYNC B1 ;  /* 0x0000000000017941 */ /* 0x000fea0003800000 */
.L_x_12006:
[----:B------:R-:W-:Y:S01]  /*2630*/  ISETP.NE.AND P0, PT, R157, 0x3, PT ;  /* 0x000000039d00780c */ /* 0x000fe20003f05270 */
[----:B-----5:R-:W-:Y:S02]  /*2640*/  IMAD.MOV.U32 R26, RZ, RZ, R8 ;  /* 0x000000ffff1a7224 */ /* 0x020fe400078e0008 */
[----:B------:R-:W-:Y:S02]  /*2650*/  IMAD.MOV.U32 R83, RZ, RZ, R14 ;  /* 0x000000ffff537224 */ /* 0x000fe400078e000e */
[----:B------:R-:W-:Y:S02]  /*2660*/  IMAD.MOV.U32 R64, RZ, RZ, R10 ;  /* 0x000000ffff407224 */ /* 0x000fe400078e000a */
[----:B------:R-:W-:-:S06]  /*2670*/  IMAD.MOV.U32 R80, RZ, RZ, R24 ;  /* 0x000000ffff507224 */ /* 0x000fcc00078e0018 */
[----:B------:R-:W-:Y:S05]  /*2680*/  @!P0 BRA `(.L_x_12008) ;  /* 0x0000000000048947 */ /* 0x000fea0003800000 */
[----:B------:R-:W-:Y:S01]  /*2690*/  BPT.TRAP 0x1 ;  /* 0x000000040000795c */ /* 0x000fe20000300000 */
.L_x_12008:
[----:B0-----:R-:W2:Y:S01]  /*26a0*/  LDL R4, [R1+0x4] ;  /* 0x0000040001047983 */ /* 0x001ea20000100800 */
[----:B------:R-:W-:Y:S01]  /*26b0*/  LEA R75, R17, R16, 0x3 ;  /* 0x00000010114b7211 */ /* 0x000fe200078e18ff */
[----:B------:R-:W-:Y:S01]  /*26c0*/  BSSY B1, `(.L_x_12009) ;  /* 0x0000004000017945 */ /* 0x000fe20003800000 */
[----:B--2---:R-:W-:-:S04]  /*26d0*/  SHF.L.U32 R76, R4, 0x1f, RZ ;  /* 0x0000001f044c7819 */ /* 0x004fc800000006ff */
[----:B------:R-:W0:Y:S02]  /*26e0*/  SYNCS.PHASECHK.TRANS64.TRYWAIT P5, [R75+URZ+0x13290], R76 ;  /* 0x0132904c4b0075a7 */ /* 0x000e2400080a017f */
[----:B0-----:R-:W-:Y:S05]  /*26f0*/  @!P5 BRA `(.L_x_12010) ;  /* 0x000001780090d947 */ /* 0x001fea0003800000 */
.L_x_12243:
[----:B------:R-:W-:Y:S05]  /*2700*/  BSYNC B1 ;  /* 0x0000000000017941 */ /* 0x000fea0003800000 */
.L_x_12009:
        /* <DEDUP_REMOVED lines=19> */
[----:B------:R-:W-:Y:S01]  /*2840*/  F2FP.F16.E4M3.UNPACK_B R66, R83.H1 ;  /* 0x00000053ff42723e */ /* 0x000fe200030006ff */
        /* <DEDUP_REMOVED lines=10> */
[----:B------:R-:W-:Y:S01]  /*28f0*/  HADD2.F32 R69, -RZ, R65.H0_H0 ;  /* 0x20000041ff457230 */ /* 0x000fe20000004100 */
[----:B------:R-:W-:Y:S01]  /*2900*/  LOP3.LUT R14, R25, 0xff0000, R14, 0xf8, !PT ;  /* 0x00ff0000190e7812 */ /* 0x000fe200078ef80e */
[----:B------:R-:W-:-:S02]  /*2910*/  HADD2.F32 R4, -RZ, R4.H0_H0 ;  /* 0x20000004ff047230 */ /* 0x000fc40000004100 */
[----:B------:R-:W-:Y:S02]  /*2920*/  HADD2.F32 R68, -RZ, R65.H1_H1 ;  /* 0x30000041ff447230 */ /* 0x000fe40000004100 */
[-C--:B------:R-:W-:Y:S01]  /*2930*/  FMUL.FTZ R79, R24, R69.reuse ;  /* 0x00000045184f7220 */ /* 0x080fe20000410000 */
[--C-:B------:R-:W-:Y:S02]  /*2940*/  HADD2.F32 R67, -RZ, R66.reuse.H0_H0 ;  /* 0x20000042ff437230 */ /* 0x100fe40000004100 */
[--C-:B------:R-:W-:Y:S02]  /*2950*/  HADD2.F32 R65, -RZ, R5.reuse.H1_H1 ;  /* 0x30000005ff417230 */ /* 0x100fe40000004100 */
[----:B------:R-:W-:Y:S02]  /*2960*/  HADD2.F32 R25, -RZ, R5.H0_H0 ;  /* 0x20000005ff197230 */ /* 0x000fe40000004100 */
[----:B------:R-:W-:Y:S01]  /*2970*/  FMUL.FTZ R5, R4, R69 ;  /* 0x0000004504057220 */ /* 0x000fe20000410000 */
[----:B------:R-:W-:-:S02]  /*2980*/  HADD2.F32 R66, -RZ, R66.H1_H1 ;  /* 0x30000042ff427230 */ /* 0x000fc40000004100 */
        /* <DEDUP_REMOVED lines=46> */
[C---:B------:R-:W-:Y:S01]  /*2c70*/  FMUL.FTZ R65, R25.reuse, R79 ;  /* 0x0000004f19417220 */ /* 0x040fe20000410000 */
        /* <DEDUP_REMOVED lines=27> */
.L_x_12015:
[----:B------:R-:W-:Y:S05]  /*2e30*/  BSYNC B2 ;  /* 0x0000000000027941 */ /* 0x000fea0003800000 */
.L_x_12014:
[----:B--2---:R1:W-:Y:S02]  /*2e40*/  STG.E.128 desc[UR40][R12.64], R4 ;  /* 0x000000040c007986 */ /* 0x0043e4000c101d28 */
.L_x_12013:
[----:B------:R-:W-:Y:S05]  /*2e50*/  BSYNC B1 ;  /* 0x0000000000017941 */ /* 0x000fea0003800000 */
.L_x_12012:
        /* <DEDUP_REMOVED lines=13> */
[----:B------:R-:W-:Y:S02]  /*2f30*/  LOP3.LUT R8, R9, 0xff, RZ, 0xc0, !PT ;  /* 0x000000ff09087812 */ /* 0x000fe400078ec0ff */
[----:B------:R-:W-:Y:S02]  /*2f40*/  SHF.R.U32.HI R10, RZ, 0x8, R9 ;  /* 0x00000008ff0a7819 */ /* 0x000fe40000011609 */
[----:B------:R-:W-:Y:S02]  /*2f50*/  SHF.R.U32.HI R24, RZ, 0x8, R11 ;  /* 0x00000008ff187819 */ /* 0x000fe4000001160b */
[----:B------:R-:W-:Y:S02]  /*2f60*/  SHF.R.U32.HI R25, RZ, 0x10, R9 ;  /* 0x00000010ff197819 */ /* 0x000fe40000011609 */
[----:B------:R-:W-:-:S02]  /*2f70*/  LOP3.LUT R14, R11, 0xff0000ff, RZ, 0xc0, !PT ;  /* 0xff0000ff0b0e7812 */ /* 0x000fc400078ec0ff */
[----:B------:R-:W-:Y:S01]  /*2f80*/  SHF.R.U32.HI R15, RZ, 0x10, R11 ;  /* 0x00000010ff0f7819 */ /* 0x000fe2000001160b */
[----:B------:R-:W-:Y:S01]  /*2f90*/  IMAD.SHL.U32 R11, R24, 0x100, RZ ;  /* 0x00000100180b7824 */ /* 0x000fe200078e00ff */
[----:B------:R-:W-:Y:S01]  /*2fa0*/  PRMT R9, R27, 0x654, R8 ;  /* 0x000006541b097816 */ /* 0x000fe20000000008 */
[----:B-1----:R-:W-:Y:S01]  /*2fb0*/  IMAD.MOV.U32 R8, RZ, RZ, R4 ;  /* 0x000000ffff087224 */ /* 0x002fe200078e0004 */
[----:B------:R-:W-:Y:S01]  /*2fc0*/  SHF.L.U32 R10, R10, 0x8, RZ ;  /* 0x000000080a0a7819 */ /* 0x000fe200000006ff */
[----:B------:R-:W-:Y:S01]  /*2fd0*/  IMAD.U32 R15, R15, 0x10000, RZ ;  /* 0x000100000f0f7824 */ /* 0x000fe200078e00ff */
[----:B------:R-:W-:Y:S02]  /*2fe0*/  LOP3.LUT R14, R14, 0xff00, R11, 0xf8, !PT ;  /* 0x0000ff000e0e7812 */ /* 0x000fe400078ef80b */
        /* <DEDUP_REMOVED lines=92> */
.L_x_12017:
[----:B------:R-:W-:Y:S05]  /*35b0*/  BSYNC B1 ;  /* 0x0000000000017941 */ /* 0x000fea0003800000 */
.L_x_12016:
[----:B-1----:R1:W-:Y:S01]  /*35c0*/  STG.E.128 desc[UR40][R12.64+0x20], R4 ;  /* 0x000020040c007986 */ /* 0x0023e2000c101d28 */
[----:B------:R-:W-:Y:S05]  /*35d0*/  BRA `(.L_x_12011) ;  /* 0x0000001000f87947 */ /* 0x000fea0003800000 */
.L_x_12005:
[----:B------:R-:W-:Y:S01]  /*35e0*/  IMAD R5, R2, -0xa0, R30 ;  /* 0xffffff6002057824 */ /* 0x000fe200078e021e */
[----:B------:R-:W2:Y:S01]  /*35f0*/  LDL.LU R66, [R1] ;  /* 0x0000000001427983 */ /* 0x000ea20000300800 */
[----:B------:R-:W-:Y:S02]  /*3600*/  CS2R R8, SRZ ;  /* 0x0000000000087805 */ /* 0x000fe4000001ff00 */
[----:B------:R-:W-:Y:S02]  /*3610*/  CS2R R10, SRZ ;  /* 0x00000000000a7805 */ /* 0x000fe4000001ff00 */
[----:B------:R-:W-:-:S04]  /*3620*/  VIMNMX R6, R5, 0xa0, PT ;  /* 0x000000a005067848 */ /* 0x000fc80003fe0100 */
[----:B------:R-:W-:-:S04]  /*3630*/  ISETP.GE.AND P1, PT, R23, R6, PT ;  /* 0x000000061700720c */ /* 0x000fc80003f26270 */
[----:B------:R-:W-:-:S13]  /*3640*/  ISETP.GE.OR P0, PT, R18, R27, P1 ;  /* 0x0000001b1200720c */ /* 0x000fda0000f06670 */
[----:B------:R-:W0:Y:S01]  /*3650*/  @!P0 LDC.64 R12, c[0x0][0x3c8] ;  /* 0x0000f200ff0c8b82 */ /* 0x000e220000000a00 */
[----:B------:R-:W-:Y:S02]  /*3660*/  @!P0 IMAD.MOV.U32 R5, RZ, RZ, R60 ;  /* 0x000000ffff058224 */ /* 0x000fe400078e003c */
[----:B------:R-:W-:-:S04]  /*3670*/  @!P0 IMAD R6, R58, R67, RZ ;  /* 0x000000433a068224 */ /* 0x000fc800078e02ff */
[----:B------:R-:W-:Y:S01]  /*3680*/  @!P0 IMAD R6, R69, R32, R6 ;  /* 0x0000002045068224 */ /* 0x000fe200078e0206 */
        /* <DEDUP_REMOVED lines=9> */
[----:B------:R-:W3:Y:S05]  /*3720*/  @!P0 LDG.E.128 R8, desc[UR40][R24.64] ;  /* 0x0000002818088981 */ /* 0x000eea000c1e1d00 */
[----:B------:R-:W4:Y:S01]  /*3730*/  @!P0 LDG.E.128 R4, desc[UR40][R12.64] ;  /* 0x000000280c048981 */ /* 0x000f22000c1e1d00 */
[----:B------:R-:W-:-:S02]  /*3740*/  ISETP.GE.AND P0, PT, R18, R27, PT ;  /* 0x0000001b1200720c */ /* 0x000fc40003f06270 */
[----:B--2---:R-:W-:-:S11]  /*3750*/  LOP3.LUT R66, R66, 0xfffffffe, RZ, 0xc0, !PT ;  /* 0xfffffffe42427812 */ /* 0x004fd600078ec0ff */
[----:B------:R-:W-:-:S05]  /*3760*/  @P0 LOP3.LUT R66, R66, 0x1, RZ, 0xfc, !PT ;  /* 0x0000000142420812 */ /* 0x000fca00078efcff */
[----:B------:R0:W-:Y:S01]  /*3770*/  STL [R1], R66 ;  /* 0x0000004201007387 */ /* 0x0001e20000100800 */
[----:B------:R-:W-:Y:S02]  /*3780*/  ISETP.NE.AND P0, PT, R157, 0x3, PT ;  /* 0x000000039d00780c */ /* 0x000fe40003f05270 */
[----:B---3--:R-:W-:Y:S01]  /*3790*/  MOV R83, R8 ;  /* 0x0000000800537202 */ /* 0x008fe20000000f00 */
[----:B------:R-:W-:Y:S02]  /*37a0*/  IMAD.MOV.U32 R78, RZ, RZ, R10 ;  /* 0x000000ffff4e7224 */ /* 0x000fe400078e000a */
[----:B----4-:R-:W-:Y:S02]  /*37b0*/  IMAD.MOV.U32 R82, RZ, RZ, R4 ;  /* 0x000000ffff527224 */ /* 0x010fe400078e0004 */
[----:B------:R-:W-:-:S06]  /*37c0*/  IMAD.MOV.U32 R80, RZ, RZ, R6 ;  /* 0x000000ffff507224 */ /* 0x000fcc00078e0006 */
[----:B0-----:R-:W-:Y:S05]  /*37d0*/  @!P0 BRA `(.L_x_12018) ;  /* 0x0000000000048947 */ /* 0x001fea0003800000 */
[----:B------:R-:W-:Y:S01]  /*37e0*/  BPT.TRAP 0x1 ;  /* 0x000000040000795c */ /* 0x000fe20000300000 */
.L_x_12018:
[----:B------:R-:W2:Y:S01]  /*37f0*/  LDL R12, [R1+0x4] ;  /* 0x00000400010c7983 */ /* 0x000ea20000100800 */
[----:B------:R-:W-:Y:S01]  /*3800*/  IMAD R75, R17, 0x8, R16 ;  /* 0x00000008114b7824 */ /* 0x000fe200078e0210 */
[----:B------:R-:W0:Y:S01]  /*3810*/  LDC R77, c[0x0][0x2e4] ;  /* 0x0000b900ff4d7b82 */ /* 0x000e220000000800 */
[----:B------:R-:W-:Y:S01]  /*3820*/  BSSY B1, `(.L_x_12019) ;  /* 0x0000004000017945 */ /* 0x000fe20003800000 */
[----:B--2---:R-:W-:-:S04]  /*3830*/  SHF.L.U32 R76, R12, 0x1f, RZ ;  /* 0x0000001f0c4c7819 */ /* 0x004fc800000006ff */
[----:B------:R-:W1:Y:S02]  /*3840*/  SYNCS.PHASECHK.TRANS64.TRYWAIT P5, [R75+URZ+0x13290], R76 ;  /* 0x0132904c4b0075a7 */ /* 0x000e6400080a017f */
[----:B01----:R-:W-:Y:S05]  /*3850*/  @!P5 BRA `(.L_x_12020) ;  /* 0x00000168004cd947 */ /* 0x003fea0003800000 */
.L_x_12244:
[----:B------:R-:W-:Y:S05]  /*3860*/  BSYNC B1 ;  /* 0x0000000000017941 */ /* 0x000fea0003800000 */
.L_x_12019:
[----:B------:R-:W-:Y:S01]  /*3870*/  ISETP.GE.OR P5, PT, R18, R77, P1 ;  /* 0x0000004d1200720c */ /* 0x000fe20000fa6670 */
[----:B------:R-:W-:Y:S01]  /*3880*/  ULDC.64 UR4, c[0x0][0x2f0] ;  /* 0x0000bc0000047ab9 */ /* 0x000fe20000000a00 */
[----:B------:R-:W-:Y:S01]  /*3890*/  SHF.R.S32.HI R12, RZ, 0x1f, R23 ;  /* 0x0000001fff0c7819 */ /* 0x000fe20000011417 */
[----:B------:R-:W-:Y:S02]  /*38a0*/  IMAD.MOV.U32 R66, RZ, RZ, R14 ;  /* 0x000000ffff427224 */ /* 0x000fe400078e000e */
[----:B------:R-:W-:Y:S02]  /*38b0*/  IMAD.MOV.U32 R67, RZ, RZ, R79 ;  /* 0x000000ffff437224 */ /* 0x000fe400078e004f */
[----:B------:R-:W-:Y:S02]  /*38c0*/  IMAD R12, R12, UR4, RZ ;  /* 0x000000040c0c7c24 */ /* 0x000fe4000f8e02ff */
[----:B------:R-:W-:-:S04]  /*38d0*/  IMAD.WIDE.U32 R66, R23, UR4, R66 ;  /* 0x0000000417427c25 */ /* 0x000fc8000f8e0042 */
[----:B------:R-:W-:Y:S01]  /*38e0*/  IMAD R79, R23, UR5, R12 ;  /* 0x00000005174f7c24 */ /* 0x000fe2000f8e020c */
[----:B------:R-:W-:Y:S06]  /*38f0*/  @P5 BRA `(.L_x_12011) ;  /* 0x0000001000305947 */ /* 0x000fec0003800000 */
[----:B------:R-:W2:Y:S04]  /*3900*/  LDL R13, [R1] ;  /* 0x00000000010d7983 */ /* 0x000ea80000100800 */
[----:B------:R-:W3:Y:S04]  /*3910*/  LDL R26, [R1+0x24] ;  /* 0x00002400011a7983 */ /* 0x000ee80000100800 */
[----:B------:R-:W4:Y:S04]  /*3920*/  LDL R25, [R1+0x28] ;  /* 0x0000280001197983 */ /* 0x000f280000100800 */
[----:B------:R-:W5:Y:S01]  /*3930*/  LDL R24, [R1+0x2c] ;  /* 0x00002c0001187983 */ /* 0x000f620000100800 */
[----:B------:R-:W-:Y:S01]  /*3940*/  IMAD.IADD R79, R79, 0x1, R67 ;  /* 0x000000014f4f7824 */ /* 0x000fe200078e0243 */
[----:B------:R-:W-:Y:S01]  /*3950*/  IADD3 R69, P5, P6, R50, R66, R61 ;  /* 0x0000004232457210 */ /* 0x000fe20007ebe03d */
[----:B------:R-:W-:Y:S03]  /*3960*/  BSSY B1, `(.L_x_12021) ;  /* 0x00000e9000017945 */ /* 0x000fe60003800000 */
[----:B------:R-:W-:-:S02]  /*3970*/  IADD3.X R12, R0, R79, R70, P5, P6 ;  /* 0x0000004f000c7210 */ /* 0x000fc40002fec446 */
[----:B------:R-:W-:-:S05]  /*3980*/  IADD3 R68, P5, R69, R64, RZ ;  /* 0x0000004045447210 */ /* 0x000fca0007fbe0ff */
[----:B------:R-:W-:Y:S02]  /*3990*/  IMAD.X R69, R12, 0x1, R65, P5 ;  /* 0x000000010c457824 */ /* 0x000fe400028e0641 */
[----:B------:R-:W-:Y:S01]  /*39a0*/  IMAD.IADD R12, R77, 0x1, -R55 ;  /* 0x000000014d0c7824 */ /* 0x000fe200078e0a37 */
[C---:B--2---:R-:W-:Y:S02]  /*39b0*/  LOP3.LUT P5, RZ, R13.reuse, 0x4, RZ, 0xc0, !PT ;  /* 0x000000040dff7812 */ /* 0x044fe400078ac0ff */
[----:B------:R-:W-:Y:S02]  /*39c0*/  LOP3.LUT P6, RZ, R13, 0x1, RZ, 0xc0, !PT ;  /* 0x000000010dff7812 */ /* 0x000fe400078cc0ff */
[----:B------:R-:W-:-:S04]  /*39d0*/  SEL R12, R55, R12, !P5 ;  /* 0x0000000c370c7207 */ /* 0x000fc80006800000 */
[----:B------:R-:W-:-:S04]  /*39e0*/  SHF.R.S32.HI R13, RZ, 0x1f, R12 ;  /* 0x0000001fff0d7819 */ /* 0x000fc8000001140c */
[----:B------:R-:W-:-:S04]  /*39f0*/  LEA.HI R13, R13, R12, RZ, 0x5 ;  /* 0x0000000c0d0d7211 */ /* 0x000fc800078f28ff */
[----:B------:R-:W-:Y:S01]  /*3a00*/  SHF.R.S32.HI R12, RZ, 0x5, R13 ;  /* 0x00000005ff0c7819 */ /* 0x000fe2000001140d */
[----:B------:R-:W-:-:S03]  /*3a10*/  IMAD R13, R17, 0x2800, R71 ;  /* 0x00002800110d7824 */ /* 0x000fc600078e0247 */
[----:B------:R-:W-:Y:S01]  /*3a20*/  LEA.HI.SX32 R12, R21, R12, 0x1c ;  /* 0x0000000c150c7211 */ /* 0x000fe200078fe2ff */
[----:B------:R-:W-:-:S04]  /*3a30*/  IMAD.IADD R13, R16, 0x1, R13 ;  /* 0x00000001100d7824 */ /* 0x000fc800078e020d */
[----:B------:R-:W-:-:S05]  /*3a40*/  IMAD.SHL.U32 R81, R12, 0x10, RZ ;  /* 0x000000100c517824 */ /* 0x000fca00078e00ff */
[----:B---3--:R-:W-:-:S04]  /*3a50*/  LOP3.LUT R12, R26, 0x30, R81, 0xf8, !PT ;  /* 0x000000301a0c7812 */ /* 0x008fc800078ef851 */
[----:B----4-:R-:W-:-:S04]  /*3a60*/  LOP3.LUT R12, R12, R25, RZ, 0x3c, !PT ;  /* 0x000000190c0c7212 */ /* 0x010fc800078e3cff */
[----:B-----5:R-:W-:-:S05]  /*3a70*/  IADD3 R12, R24, R12, RZ ;  /* 0x0000000c180c7210 */ /* 0x020fca0007ffe0ff */
        /* <DEDUP_REMOVED lines=14> */
[--C-:B------:R-:W-:Y:S01]  /*3b60*/  SHF.R.U32.HI R88, RZ, 0x8, R7.reuse ;  /* 0x00000008ff587819 */ /* 0x100fe20000011607 */
[----:B------:R-:W-:Y:S01]  /*3b70*/  IMAD.SHL.U32 R85, R85, 0x100, RZ ;  /* 0x0000010055557824 */ /* 0x000fe200078e00ff */
[----:B------:R-:W-:Y:S02]  /*3b80*/  PRMT R4, R93, 0x654, R4 ;  /* 0x000006545d047816 */ /* 0x000fe40000000004 */
[----:B------:R-:W-:Y:S02]  /*3b90*/  SHF.R.U32.HI R91, RZ, 0x18, R7 ;  /* 0x00000018ff5b7819 */ /* 0x000fe40000011607 */
[----:B------:R-:W-:-:S02]  /*3ba0*/  LOP3.LUT R6, R7, 0xff, RZ, 0xc0, !PT ;  /* 0x000000ff07067812 */ /* 0x000fc400078ec0ff */
[----:B------:R-:W-:Y:S02]  /*3bb0*/  SHF.R.U32.HI R86, RZ, 0x10, R7 ;  /* 0x00000010ff567819 */ /* 0x000fe40000011607 */
[--C-:B------:R-:W-:Y:S02]  /*3bc0*/  SHF.R.U32.HI R87, RZ, 0x8, R11.reuse ;  /* 0x00000008ff577819 */ /* 0x100fe4000001160b */
[----:B------:R-:W-:Y:S02]  /*3bd0*/  LOP3.LUT R84, R11, 0xff0000ff, RZ, 0xc0, !PT ;  /* 0xff0000ff0b547812 */ /* 0x000fe400078ec0ff */
[----:B------:R-:W-:Y:S01]  /*3be0*/  SHF.R.U32.HI R7, RZ, 0x10, R11 ;  /* 0x00000010ff077819 */ /* 0x000fe2000001160b */
[----:B------:R-:W-:Y:S01]  /*3bf0*/  IMAD.SHL.U32 R11, R88, 0x100, RZ ;  /* 0x00000100580b7824 */ /* 0x000fe200078e00ff */
[----:B------:R-:W-:Y:S01]  /*3c00*/  LOP3.LUT R4, R4, 0xff00, R9, 0xf8, !PT ;  /* 0x0000ff0004047812 */ /* 0x000fe200078ef809 */
[----:B------:R-:W-:Y:S01]  /*3c10*/  IMAD.U32 R9, R90, 0x10000, RZ ;  /* 0x000100005a097824 */ /* 0x000fe200078e00ff */
[----:B------:R-:W-:Y:S01]  /*3c20*/  PRMT R6, R91, 0x654, R6 ;  /* 0x000006545b067816 */ /* 0x000fe20000000006 */
[----:B------:R-:W-:Y:S01]  /*3c30*/  IMAD.SHL.U32 R87, R87, 0x100, RZ ;  /* 0x0000010057577824 */ /* 0x000fe200078e00ff */
[----:B------:R-:W-:Y:S01]  /*3c40*/  PRMT R10, R89, 0x654, R8 ;  /* 0x00000654590a7816 */ /* 0x000fe20000000008 */
[----:B------:R-:W-:Y:S01]  /*3c50*/  IMAD.U32 R90, R7, 0x10000, RZ ;  /* 0x00010000075a7824 */ /* 0x000fe200078e00ff */
[----:B------:R-:W-:-:S02]  /*3c60*/  LOP3.LUT R8, R6, 0xff00, R11, 0xf8, !PT ;  /* 0x0000ff0006087812 */ /* 0x000fc400078ef80b */
[----:B------:R-:W-:Y:S01]  /*3c70*/  LOP3.LUT R6, R4, 0xff0000, R9, 0xf8, !PT ;  /* 0x00ff000004067812 */ /* 0x000fe200078ef809 */
[----:B------:R-:W-:Y:S01]  /*3c80*/  IMAD.U32 R9, R86, 0x10000, RZ ;  /* 0x0001000056097824 */ /* 0x000fe200078e00ff */
[----:B------:R-:W-:Y:S02]  /*3c90*/  LOP3.LUT R88, R10, 0xff00, R85, 0xf8, !PT ;  /* 0x0000ff000a587812 */ /* 0x000fe400078ef855 */
[----:B------:R-:W-:Y:S02]  /*3ca0*/  F2FP.F16.E4M3.UNPACK_B R86, R83.H1 ;  /* 0x00000053ff56723e */ /* 0x000fe400030006ff */
[----:B--2---:R-:W-:Y:S02]  /*3cb0*/  F2FP.F16.E4M3.UNPACK_B R11, R24.H1 ;  /* 0x00000018ff0b723e */ /* 0x004fe400030006ff */
[----:B-1----:R-:W-:Y:S02]  /*3cc0*/  F2FP.F16.E4M3.UNPACK_B R10, R12.H1 ;  /* 0x0000000cff0a723e */ /* 0x002fe400030006ff */
[----:B------:R-:W-:Y:S01]  /*3cd0*/  LOP3.LUT R89, R84, 0xff00, R87, 0xf8, !PT ;  /* 0x0000ff0054597812 */ /* 0x000fe200078ef857 */
[----:B------:R-:W-:Y:S01]  /*3ce0*/  HADD2.F32 R87, -RZ, R86.H0_H0 ;  /* 0x20000056ff577230 */ /* 0x000fe20000004100 */
[----:B------:R-:W-:Y:S01]  /*3cf0*/  LOP3.LUT R4, R8, 0xff0000, R9, 0xf8, !PT ;  /* 0x00ff000008047812 */ /* 0x000fe200078ef809 */
[----:B------:R-:W-:Y:S01]  /*3d00*/  HADD2.F32 R9, -RZ, R11.H0_H0 ;  /* 0x2000000bff097230 */ /* 0x000fe20000004100 */
[----:B------:R-:W-:Y:S01]  /*3d10*/  F2FP.F16.E4M3.UNPACK_B R84, R82.H1 ;  /* 0x00000052ff54723e */ /* 0x000fe200030006ff */
[--C-:B------:R-:W-:Y:S01]  /*3d20*/  HADD2.F32 R8, -RZ, R10.reuse.H0_H0 ;  /* 0x2000000aff087230 */ /* 0x100fe20000004100 */
[----:B------:R-:W-:Y:S01]  /*3d30*/  SHF.L.U32 R5, R5, 0x10, RZ ;  /* 0x0000001005057819 */ /* 0x000fe200000006ff */
[----:B------:R-:W-:-:S02]  /*3d40*/  HADD2.F32 R10, -RZ, R10.H1_H1 ;  /* 0x3000000aff0a7230 */ /* 0x000fc40000004100 */
[-C--:B------:R-:W-:Y:S01]  /*3d50*/  FMUL.FTZ R91, R9, R87.reuse ;  /* 0x00000057095b7220 */ /* 0x080fe20000410000 */
[--C-:B------:R-:W-:Y:S02]  /*3d60*/  HADD2.F32 R85, -RZ, R84.reuse.H0_H0 ;  /* 0x20000054ff557230 */ /* 0x100fe40000004100 */
[----:B------:R-:W-:Y:S01]  /*3d70*/  FMUL.FTZ R92, R8, R87 ;  /* 0x00000057085c7220 */ /* 0x000fe20000410000 */
[----:B------:R-:W-:Y:S02]  /*3d80*/  LOP3.LUT R7, R88, 0xff0000, R5, 0xf8, !PT ;  /* 0x00ff000058077812 */ /* 0x000fe400078ef805 */
        /* <DEDUP_REMOVED lines=9> */
[--C-:B------:R-:W-:Y:S01]  /*3e20*/  HADD2.F32 R88, -RZ, R87.reuse.H0_H0 ;  /* 0x20000057ff587230 */ /* 0x100fe20000004100 */
[----:B------:R-:W-:Y:S01]  /*3e30*/  F2FP.F16.E4M3.UNPACK_B R82, R12 ;  /* 0x0000000cff52723e */ /* 0x000fe200020006ff */
[----:B------:R-:W-:-:S02]  /*3e40*/  HADD2.F32 R87, -RZ, R87.H1_H1 ;  /* 0x30000057ff577230 */ /* 0x000fc40000004100 */
[-C--:B------:R-:W-:Y:S01]  /*3e50*/  FMUL.FTZ R11, R84, R89.reuse ;  /* 0x00000059540b7220 */ /* 0x080fe20000410000 */
[C---:B------:R-:W-:Y:S01]  /*3e60*/  FMUL.FTZ R89, R10.reuse, R89 ;  /* 0x000000590a597220 */ /* 0x040fe20000410000 */
[----:B------:R-:W-:Y:S02]  /*3e70*/  HADD2.F32 R83, -RZ, R24.H0_H0 ;  /* 0x20000018ff537230 */ /* 0x000fe40000004100 */
[----:B------:R-:W-:Y:S02]  /*3e80*/  HADD2.F32 R12, -RZ, R82.H0_H0 ;  /* 0x20000052ff0c7230 */ /* 0x000fe40000004100 */
[-C--:B------:R-:W-:Y:S01]  /*3e90*/  FFMA.FTZ R11, R10, R85.reuse, -R11 ;  /* 0x000000550a0b7223 */ /* 0x080fe2000001080b */
[----:B------:R-:W-:Y:S01]  /*3ea0*/  FFMA.FTZ R10, R84, R85, R89 ;  /* 0x00000055540a7223 */ /* 0x000fe20000010059 */
[----:B------:R-:W-:Y:S02]  /*3eb0*/  HADD2.F32 R84, -RZ, R86.H0_H0 ;  /* 0x20000056ff547230 */ /* 0x000fe40000004100 */
[CC--:B------:R-:W-:Y:S01]  /*3ec0*/  FMUL.FTZ R89, R83.reuse, R88.reuse ;  /* 0x0000005853597220 */ /* 0x0c0fe20000410000 */
[----:B------:R-:W-:Y:S01]  /*3ed0*/  FMUL.FTZ R88, R12, R88 ;  /* 0x000000580c587220 */ /* 0x000fe20000410000 */
[----:B------:R-:W-:Y:S01]  /*3ee0*/  HADD2.F32 R85, -RZ, R24.H1_H1 ;  /* 0x30000018ff557230 */ /* 0x000fe20000004100 */
[----:B------:R-:W-:Y:S01]  /*3ef0*/  F2FP.SATFINITE.E4M3.F32.PACK_AB_MERGE_C R9, R10, R9, RZ ;  /* 0x000000090a09723e */ /* 0x000fe200048070ff */
[-C--:B------:R-:W-:Y:S01]  /*3f00*/  FFMA.FTZ R12, R12, R84.reuse, -R89 ;  /* 0x000000540c0c7223 */ /* 0x080fe20000010859 */
[----:B------:R-:W-:Y:S01]  /*3f10*/  FFMA.FTZ R24, R83, R84, R88 ;  /* 0x0000005453187223 */ /* 0x000fe20000010058 */
[----:B------:R-:W-:-:S02]  /*3f20*/  HADD2.F32 R82, -RZ, R82.H1_H1 ;  /* 0x30000052ff527230 */ /* 0x000fc40000004100 */
[-C--:B------:R-:W-:Y:S01]  /*3f30*/  FMUL.FTZ R83, R85, R87.reuse ;  /* 0x0000005755537220 */ /* 0x080fe20000410000 */
[----:B------:R-:W-:Y:S01]  /*3f40*/  HADD2.F32 R84, -RZ, R86.H1_H1 ;  /* 0x30000056ff547230 */ /* 0x000fe20000004100 */
[----:B------:R-:W-:Y:S02]  /*3f50*/  F2FP.F16.E4M3.UNPACK_B R89, R78.H1 ;  /* 0x0000004eff59723e */ /* 0x000fe400030006ff */
[----:B------:R-:W-:Y:S01]  /*3f60*/  F2FP.F16.E4M3.UNPACK_B R86, R26.H1 ;  /* 0x0000001aff56723e */ /* 0x000fe200030006ff */
[C---:B------:R-:W-:Y:S01]  /*3f70*/  FMUL.FTZ R92, R82.reuse, R87 ;  /* 0x00000057525c7220 */ /* 0x040fe20000410000 */
        /* <DEDUP_REMOVED lines=11> */
[----:B------:R-:W-:Y:S01]  /*4030*/  F2FP.SATFINITE.E4M3.F32.PACK_AB_MERGE_C R8, R11, R8, RZ ;  /* 0x000000080b08723e */ /* 0x000fe200048070ff */
        /* <DEDUP_REMOVED lines=8> */
[----:B------:R-:W-:Y:S01]  /*40c0*/  F2FP.F16.E4M3.UNPACK_B R78, R26 ;  /* 0x0000001aff4e723e */ /* 0x000fe200020006ff */
[-C--:B------:R-:W-:Y:S01]  /*40d0*/  FFMA.FTZ R99, R82, R91.reuse, -R95 ;  /* 0x0000005b52637223 */ /* 0x080fe2000001085f */
[----:B------:R-:W-:Y:S01]  /*40e0*/  F2FP.F16.E4M3.UNPACK_B R82, R80 ;  /* 0x00000050ff52723e */ /* 0x000fe200020006ff */
[----:B------:R-:W-:Y:S01]  /*40f0*/  FFMA.FTZ R101, R86, R91, R93 ;  /* 0x0000005b56657223 */ /* 0x000fe2000001005d */
[----:B------:R-:W-:-:S02]  /*4100*/  HADD2.F32 R91, -RZ, R84.H0_H0 ;  /* 0x20000054ff5b7230 */ /* 0x000fc40000004100 */
[----:B------:R-:W-:Y:S01]  /*4110*/  FFMA.FTZ R92, R87, R89, R92 ;  /* 0x00000059575c7223 */ /* 0x000fe2000001005c */
[----:B------:R-:W-:Y:S01]  /*4120*/  HADD2.F32 R80, -RZ, R78.H0_H0 ;  /* 0x2000004eff507230 */ /* 0x000fe20000004100 */
[----:B------:R-:W-:Y:S01]  /*4130*/  F2FP.F16.E4M3.UNPACK_B R10, R25 ;  /* 0x00000019ff0a723e */ /* 0x000fe200020006ff */
[----:B------:R-:W-:Y:S01]  /*4140*/  HADD2.F32 R93, -RZ, R84.H1_H1 ;  /* 0x30000054ff5d7230 */ /* 0x000fe20000004100 */
[----:B------:R-:W-:Y:S01]  /*4150*/  F2FP.F16.E4M3.UNPACK_B R11, R7 ;  /* 0x00000007ff0b723e */ /* 0x000fe200020006ff */
[----:B------:R-:W-:Y:S02]  /*4160*/  HADD2.F32 R26, -RZ, R14.H0_H0 ;  /* 0x2000000eff1a7230 */ /* 0x000fe40000004100 */
[----:B------:R-:W-:Y:S01]  /*4170*/  FMUL.FTZ R95, R80, R91 ;  /* 0x0000005b505f7220 */ /* 0x000fe20000410000 */
[----:B------:R-:W-:Y:S01]  /*4180*/  HADD2.F32 R78, -RZ, R78.H1_H1 ;  /* 0x3000004eff4e7230 */ /* 0x000fe20000004100 */
[----:B------:R-:W-:Y:S01]  /*4190*/  F2FP.SATFINITE.E4M3.F32.PACK_AB_MERGE_C R24, R85, R24, R9 ;  /* 0x000000185518723e */ /* 0x000fe20004807009 */
[----:B------:R-:W-:-:S02]  /*41a0*/  HADD2.F32 R14, -RZ, R14.H1_H1 ;  /* 0x3000000eff0e7230 */ /* 0x000fc40000004100 */
        /* <DEDUP_REMOVED lines=32> */
[----:B------:R-:W-:Y:S02]  /*43b0*/  HADD2.F32 R7, -RZ, R13.H0_H0 ;  /* 0x2000000dff077230 */ /* 0x000fe40000004100 */
[----:B------:R-:W-:Y:S01]  /*43c0*/  FFMA.FTZ R14, R14, R89, -R97 ;  /* 0x000000590e0e7223 */ /* 0x000fe20000010861 */
[----:B------:R-:W-:Y:S01]  /*43d0*/  HADD2.F32 R83, -RZ, R82.H0_H0 ;  /* 0x20000052ff537230 */ /* 0x000fe20000004100 */
[-C--:B------:R-:W-:Y:S01]  /*43e0*/  F2FP.F16.E4M3.UNPACK_B R89, R5.reuse.H1 ;  /* 0x00000005ff59723e */ /* 0x080fe200030006ff */
[----:B------:R-:W-:Y:S01]  /*43f0*/  HADD2.F32 R80, -RZ, R25.H1_H1 ;  /* 0x30000019ff507230 */ /* 0x000fe20000004100 */
[----:B------:R-:W-:Y:S01]  /*4400*/  F2FP.F16.E4M3.UNPACK_B R88, R5 ;  /* 0x00000005ff58723e */ /* 0x000fe200020006ff */
[----:B------:R-:W-:-:S02]  /*4410*/  HADD2.F32 R25, -RZ, R6.H0_H0 ;  /* 0x20000006ff197230 */ /* 0x000fc40000004100 */
[CC--:B------:R-:W-:Y:S01]  /*4420*/  FMUL.FTZ R84, R78.reuse, R83.reuse ;  /* 0x000000534e547220 */ /* 0x0c0fe20000410000 */
[----:B------:R-:W-:Y:S02]  /*4430*/  HADD2.F32 R13, -RZ, R13.H1_H1 ;  /* 0x3000000dff0d7230 */ /* 0x000fe40000004100 */
[C---:B------:R-:W-:Y:S01]  /*4440*/  FMUL.FTZ R85, R7.reuse, R83 ;  /* 0x0000005307557220 */ /* 0x040fe20000410000 */
[----:B------:R-:W-:Y:S01]  /*4450*/  HADD2.F32 R82, -RZ, R82.H1_H1 ;  /* 0x30000052ff527230 */ /* 0x000fe20000004100 */
[----:B------:R-:W-:Y:S01]  /*4460*/  F2FP.F16.E4M3.UNPACK_B R5, R4 ;  /* 0x00000004ff05723e */ /* 0x000fe200020006ff */
[----:B------:R-:W-:Y:S02]  /*4470*/  HADD2.F32 R83, -RZ, R6.H1_H1 ;  /* 0x30000006ff537230 */ /* 0x000fe40000004100 */
[-C--:B------:R-:W-:Y:S01]  /*4480*/  FFMA.FTZ R6, R7, R25.reuse, -R84 ;  /* 0x0000001907067223 */ /* 0x080fe20000010854 */
[----:B------:R-:W-:Y:S01]  /*4490*/  FFMA.FTZ R7, R78, R25, R85 ;  /* 0x000000194e077223 */ /* 0x000fe20000010055 */
[-C--:B------:R-:W-:Y:S01]  /*44a0*/  FMUL.FTZ R86, R80, R82.reuse ;  /* 0x0000005250567220 */ /* 0x080fe20000410000 */
[----:B------:R-:W-:Y:S01]  /*44b0*/  FMUL.FTZ R85, R13, R82 ;  /* 0x000000520d557220 */ /* 0x000fe20000410000 */
[----:B------:R-:W-:Y:S01]  /*44c0*/  F2FP.F16.E4M3.UNPACK_B R25, R15 ;  /* 0x0000000fff19723e */ /* 0x000fe200020006ff */
[----:B------:R-:W-:-:S02]  /*44d0*/  HADD2.F32 R91, -RZ, R89.H0_H0 ;  /* 0x20000059ff5b7230 */ /* 0x000fc40000004100 */
[-C--:B------:R-:W-:Y:S01]  /*44e0*/  FFMA.FTZ R13, R13, R83.reuse, -R86 ;  /* 0x000000530d0d7223 */ /* 0x080fe20000010856 */
[----:B------:R-:W-:Y:S01]  /*44f0*/  FFMA.FTZ R78, R80, R83, R85 ;  /* 0x00000053504e7223 */ /* 0x000fe20000010055 */
[----:B------:R-:W-:Y:S01]  /*4500*/  F2FP.F16.E4M3.UNPACK_B R83, R27.H1 ;  /* 0x0000001bff53723e */ /* 0x000fe200030006ff */
[--C-:B------:R-:W-:Y:S01]  /*4510*/  HADD2.F32 R86, -RZ, R5.reuse.H0_H0 ;  /* 0x20000005ff567230 */ /* 0x100fe20000004100 */
[----:B------:R-:W-:Y:S01]  /*4520*/  F2FP.F16.E4M3.UNPACK_B R15, R15.H1 ;  /* 0x0000000fff0f723e */ /* 0x000fe200030006ff */
[----:B------:R-:W-:Y:S01]  /*4530*/  HADD2.F32 R5, -RZ, R5.H1_H1 ;  /* 0x30000005ff057230 */ /* 0x000fe20000004100 */
[----:B------:R-:W-:Y:S01]  /*4540*/  F2FP.F16.E4M3.UNPACK_B R85, R4.H1 ;  /* 0x00000004ff55723e */ /* 0x000fe200030006ff */
[----:B------:R-:W-:Y:S01]  /*4550*/  HADD2.F32 R4, -RZ, R83.H0_H0 ;  /* 0x20000053ff047230 */ /* 0x000fe20000004100 */
[----:B------:R-:W-:Y:S01]  /*4560*/  F2FP.SATFINITE.E4M3.F32.PACK_AB_MERGE_C R90, R99, R90, RZ ;  /* 0x0000005a635a723e */ /* 0x000fe200048070ff */
[----:B------:R-:W-:Y:S01]  /*4570*/  HADD2.F32 R80, -RZ, R15.H0_H0 ;  /* 0x2000000fff507230 */ /* 0x000fe20000004100 */
[----:B------:R-:W-:Y:S01]  /*4580*/  F2FP.F16.E4M3.UNPACK_B R82, R27 ;  /* 0x0000001bff52723e */ /* 0x000fe200020006ff */
[----:B------:R-:W-:Y:S01]  /*4590*/  HADD2.F32 R87, -RZ, R85.H0_H0 ;  /* 0x20000055ff577230 */ /* 0x000fe20000004100 */
[----:B------:R-:W-:Y:S01]  /*45a0*/  F2FP.SATFINITE.E4M3.F32.PACK_AB_MERGE_C R14, R14, R95, R90 ;  /* 0x0000005f0e0e723e */ /* 0x000fe2000480705a */
[----:B------:R-:W-:Y:S01]  /*45b0*/  HADD2.F32 R27, -RZ, R25.H0_H0 ;  /* 0x20000019ff1b7230 */ /* 0x000fe20000004100 */
[----:B------:R-:W-:Y:S01]  /*45c0*/  F2FP.SATFINITE.E4M3.F32.PACK_AB_MERGE_C R92, R101, R92, RZ ;  /* 0x0000005c655c723e */ /* 0x000fe200048070ff */
[----:B------:R-:W-:-:S02]  /*45d0*/  HADD2.F32 R90, -RZ, R88.H0_H0 ;  /* 0x20000058ff5a7230 */ /* 0x000fc40000004100 */
[-C--:B------:R-:W-:Y:S01]  /*45e0*/  FMUL.FTZ R95, R4, R91.reuse ;  /* 0x0000005b045f7220 */ /* 0x080fe20000410000 */
[----:B------:R-:W-:Y:S01]  /*45f0*/  HADD2.F32 R84, -RZ, R82.H0_H0 ;  /* 0x20000052ff547230 */ /* 0x000fe20000004100 */
[----:B------:R-:W-:Y:S01]  /*4600*/  F2FP.SATFINITE.E4M3.F32.PACK_AB_MERGE_C R26, R93, R26, R92 ;  /* 0x0000001a5d1a723e */ /* 0x000fe2000480705c */
[C---:B------:R-:W-:Y:S01]  /*4610*/  FMUL.FTZ R91, R80.reuse, R91 ;  /* 0x0000005b505b7220 */ /* 0x040fe20000410000 */
[-C--:B------:R-:W-:Y:S01]  /*4620*/  FFMA.FTZ R95, R80, R87.reuse, -R95 ;  /* 0x00000057505f7223 */ /* 0x080fe2000001085f */
[-C--:B------:R-:W-:Y:S01]  /*4630*/  FMUL.FTZ R93, R27, R90.reuse ;  /* 0x0000005a1b5d7220 */ /* 0x080fe20000410000 */
[----:B------:R-:W-:Y:S02]  /*4640*/  HADD2.F32 R83, -RZ, R83.H1_H1 ;  /* 0x30000053ff537230 */ /* 0x000fe40000004100 */
[----:B------:R-:W-:Y:S01]  /*4650*/  FMUL.FTZ R92, R84, R90 ;  /* 0x0000005a545c7220 */ /* 0x000fe20000410000 */
[----:B------:R-:W-:Y:S02]  /*4660*/  HADD2.F32 R80, -RZ, R89.H1_H1 ;  /* 0x30000059ff507230 */ /* 0x000fe40000004100 */
[----:B------:R-:W-:Y:S01]  /*4670*/  FFMA.FTZ R91, R4, R87, R91 ;  /* 0x00000057045b7223 */ /* 0x000fe2000001005b */
        /* <DEDUP_REMOVED lines=8> */
[----:B------:R-:W-:-:S02]  /*4700*/  HADD2.F32 R25, -RZ, R25.H1_H1 ;  /* 0x30000019ff197230 */ /* 0x000fc40000004100 */
[----:B------:R-:W-:Y:S01]  /*4710*/  FMUL.FTZ R80, R82, R88 ;  /* 0x0000005852507220 */ /* 0x000fe20000410000 */
[----:B------:R-:W-:Y:S01]  /*4720*/  F2FP.SATFINITE.E4M3.F32.PACK_AB_MERGE_C R6, R13, R6, RZ ;  /* 0x000000060d06723e */ /* 0x000fe200048070ff */
[-C--:B------:R-:W-:Y:S01]  /*4730*/  FFMA.FTZ R84, R15, R4.reuse, -R84 ;  /* 0x000000040f547223 */ /* 0x080fe20000010854 */
[----:B------:R-:W-:Y:S01]  /*4740*/  FFMA.FTZ R86, R83, R4, R86 ;  /* 0x0000000453567223 */ /* 0x000fe20000010056 */
[C---:B------:R-:W-:Y:S01]  /*4750*/  FMUL.FTZ R27, R25.reuse, R88 ;  /* 0x00000058191b7220 */ /* 0x040fe20000410000 */
[----:B------:R-:W-:Y:S01]  /*4760*/  FFMA.FTZ R25, R25, R5, -R80 ;  /* 0x0000000519197223 */ /* 0x000fe20000010850 */
[----:B------:R-:W-:Y:S02]  /*4770*/  F2FP.SATFINITE.E4M3.F32.PACK_AB_MERGE_C R7, R78, R7, RZ ;  /* 0x000000074e07723e */ /* 0x000fe400048070ff */
[----:B------:R-:W-:Y:S01]  /*4780*/  FFMA.FTZ R82, R82, R5, R27 ;  /* 0x0000000552527223 */ /* 0x000fe2000001001b */
[----:B------:R-:W-:Y:S02]  /*4790*/  F2FP.SATFINITE.E4M3.F32.PACK_AB_MERGE_C R84, R84, R95, RZ ;  /* 0x0000005f5454723e */ /* 0x000fe400048070ff */
[----:B------:R-:W-:-:S02]  /*47a0*/  F2FP.SATFINITE.E4M3.F32.PACK_AB_MERGE_C R86, R86, R91, RZ ;  /* 0x0000005b5656723e */ /* 0x000fc400048070ff */
[----:B------:R-:W-:Y:S02]  /*47b0*/  F2FP.SATFINITE.E4M3.F32.PACK_AB_MERGE_C R15, R25, R92, R84 ;  /* 0x0000005c190f723e */ /* 0x000fe40004807054 */
[----:B------:R-:W-:Y:S02]  /*47c0*/  F2FP.SATFINITE.E4M3.F32.PACK_AB_MERGE_C R13, R11, R8, R6 ;  /* 0x000000080b0d723e */ /* 0x000fe40004807006 */
[----:B------:R-:W-:Y:S02]  /*47d0*/  F2FP.SATFINITE.E4M3.F32.PACK_AB_MERGE_C R25, R10, R9, R7 ;  /* 0x000000090a19723e */ /* 0x000fe40004807007 */
[----:B------:R-:W-:-:S07]  /*47e0*/  F2FP.SATFINITE.E4M3.F32.PACK_AB_MERGE_C R27, R82, R93, R86 ;  /* 0x0000005d521b723e */ /* 0x000fce0004807056 */
.L_x_12022:
[----:B------:R-:W-:Y:S05]  /*47f0*/  BSYNC B1 ;  /* 0x0000000000017941 */ /* 0x000fea0003800000 */
.L_x_12021:
        /* <DEDUP_REMOVED lines=10> */
.L_x_12004:
[----:B------:R-:W-:-:S13]  /*48a0*/  ISETP.NE.AND P0, PT, R157, 0x3, PT ;  /* 0x000000039d00780c */ /* 0x000fda0003f05270 */
[----:B------:R-:W-:Y:S05]  /*48b0*/  @!P0 BRA `(.L_x_12023) ;  /* 0x0000000000048947 */ /* 0x000fea0003800000 */
[----:B------:R-:W-:Y:S01]  /*48c0*/  BPT.TRAP 0x1 ;  /* 0x000000040000795c */ /* 0x000fe20000300000 */
.L_x_12023:
[----:B0-----:R-:W2:Y:S01]  /*48d0*/  LDL R4, [R1+0x4] ;  /* 0x0000040001047983 */ /* 0x001ea20000100800 */
[----:B------:R-:W-:Y:S01]  /*48e0*/  IMAD R75, R17, 0x8, R16 ;  /* 0x00000008114b7824 */ /* 0x000fe200078e0210 */
[----:B------:R-:W-:Y:S01]  /*48f0*/  BSSY B1, `(.L_x_12024) ;  /* 0x0000006000017945 */ /* 0x000fe20003800000 */
[----:B--2---:R-:W-:Y:S01]  /*4900*/  SHF.L.U32 R76, R4, 0x1f, RZ ;  /* 0x0000001f044c7819 */ /* 0x004fe200000006ff */
[----:B------:R-:W-:-:S03]  /*4910*/  IMAD R4, R2, -0xa0, R30 ;  /* 0xffffff6002047824 */ /* 0x000fc600078e021e */
[----:B------:R-:W0:Y:S02]  /*4920*/  SYNCS.PHASECHK.TRANS64.TRYWAIT P1, [R75+URZ+0x13290], R76 ;  /* 0x0132904c4b0075a7 */ /* 0x000e24000802017f */
[----:B------:R-:W-:Y:S01]  /*4930*/  VIMNMX R4, R4, 0xa0, PT ;  /* 0x000000a004047848 */ /* 0x000fe20003fe0100 */
[----:B0-----:R-:W-:Y:S06]  /*4940*/  @!P1 BRA `(.L_x_12025) ;  /* 0x0000015800249947 */ /* 0x001fec0003800000 */
.L_x_12245:
[----:B------:R-:W-:Y:S05]  /*4950*/  BSYNC B1 ;  /* 0x0000000000017941 */ /* 0x000fea0003800000 */
.L_x_12024:
[----:B------:R-:W-:-:S13]  /*4960*/  ISETP.GE.AND P1, PT, R23, R4, PT ;  /* 0x000000041700720c */ /* 0x000fda0003f26270 */
[----:B------:R-:W-:Y:S05]  /*4970*/  @P1 BRA `(.L_x_12011) ;  /* 0x0000000000101947 */ /* 0x000fea0003800000 */
[----:B------:R-:W1:Y:S04]  /*4980*/  @!P3 LDS.128 R4, [R74+0xe000] ;  /* 0x00e000004a04b984 */ /* 0x000e680000000c00 */
[----:B------:R-:W2:Y:S04]  /*4990*/  @!P2 LDS.128 R8, [R73+0xe000] ;  /* 0x00e000004908a984 */ /* 0x000ea80000000c00 */
[----:B-1----:R1:W-:Y:S04]  /*49a0*/  @!P3 STG.E.128 desc[UR40][R12.64], R4 ;  /* 0x000000040c00b986 */ /* 0x0023e8000c101d28 */
[----:B--2---:R1:W-:Y:S02]  /*49b0*/  @!P2 STG.E.128 desc[UR40][R12.64+0x20], R8 ;  /* 0x000020080c00a986 */ /* 0x0043e4000c101d28 */
.L_x_12011:
[----:B------:R-:W-:Y:S05]  /*49c0*/  BSYNC B0 ;  /* 0x0000000000007941 */ /* 0x000fea0003800000 */
.L_x_12003:
[----:B-1----:R-:W1:Y:S01]  /*49d0*/  S2R R4, SR_TID.X ;  /* 0x0000000000047919 */ /* 0x002e620000002100 */
[----:B------:R-:W-:Y:S01]  /*49e0*/  @!PT LDS RZ, [RZ] ;  /* 0x00000000fffff984 */ /* 0x000fe20000000800 */
[----:B------:R-:W-:Y:S01]  /*49f0*/  @!PT LDS RZ, [RZ] ;  /* 0x00000000fffff984 */ /* 0x000fe20000000800 */
[----:B------:R-:W-:Y:S01]  /*4a00*/  @!PT LDS RZ, [RZ] ;  /* 0x00000000fffff984 */ /* 0x000fe20000000800 */
[----:B------:R-:W-:Y:S01]  /*4a10*/  @!PT LDS RZ, [RZ] ;  /* 0x00000000fffff984 */ /* 0x000fe20000000800 */
[----:B------:R5:W-:Y:S06]  /*4a20*/  MEMBAR.ALL.CTA ;  /* 0x0000000000007992 */ /* 0x000bec0000008000 */
[----:B-----5:R-:W5:Y:S01]  /*4a30*/  FENCE.VIEW.ASYNC.S ;  /* 0x00000000000073c6 */ /* 0x020f620000000000 */
[----:B------:R-:W-:Y:S05]  /*4a40*/  WARPSYNC.ALL ;  /* 0x0000000000007948 */ /* 0x000fea0003800000 */
[----:B------:R-:W-:Y:S01]  /*4a50*/  BSSY B0, `(.L_x_12026) ;  /* 0x0000009000007945 */ /* 0x000fe20003800000 */
[----:B-1----:R-:W-:Y:S01]  /*4a60*/  LOP3.LUT R4, R4, 0x7f, RZ, 0xc0, !PT ;  /* 0x0000007f04047812 */ /* 0x002fe200078ec0ff */
[----:B-----5:R1:W-:Y:S03]  /*4a70*/  BAR.SYNC.DEFER_BLOCKING R54, 0x80 ;  /* 0x000200360000751d */ /* 0x0203e60000010000 */
[----:B------:R-:W-:-:S13]  /*4a80*/  ISETP.NE.AND P5, PT, R4, RZ, PT ;  /* 0x000000ff0400720c */ /* 0x000fda0003fa5270 */
[----:B------:R-:W-:-:S05]  /*4a90*/  @!P5 VIADD R4, R75, 0x132a0 ;  /* 0x000132a04b04d836 */ /* 0x000fca0000000000 */
[----:B------:R-:W-:-:S04]  /*4aa0*/  @!P5 PRMT R4, RZ, 0x654, R4 ;  /* 0x00000654ff04d816 */ /* 0x000fc80000000004 */
[----:B------:R1:W-:Y:S01]  /*4ab0*/  @!P5 SYNCS.ARRIVE.TRANS64.RED.A1T0 RZ, [R4+URZ], RZ ;  /* 0x000000ff04ffd9a7 */ /* 0x0003e2000810043f */
[----:B------:R-:W-:Y:S05]  /*4ac0*/  @!P0 BRA `(.L_x_12027) ;  /* 0x0000000000048947 */ /* 0x000fea0003800000 */
[----:B------:R-:W-:Y:S01]  /*4ad0*/  BPT.TRAP 0x1 ;  /* 0x000000040000795c */ /* 0x000fe20000300000 */
.L_x_12027:
[----:B------:R-:W-:Y:S05]  /*4ae0*/  BSYNC B0 ;  /* 0x0000000000007941 */ /* 0x000fea0003800000 */
.L_x_12026:
[----:B------:R-:W5:Y:S01]  /*4af0*/  SYNCS.PHASECHK.TRANS64.TRYWAIT P0, [R75+URZ+0x132b0], R76 ;  /* 0x0132b04c4b0075a7 */ /* 0x000f62000800017f */
[----:B------:R-:W-:Y:S04]  /*4b00*/  BSSY B0, `(.L_x_12028) ;  /* 0x0000002000007945 */ /* 0x000fe80003800000 */
[----:B-----5:R-:W-:Y:S05]  /*4b10*/  @!P0 BRA `(.L_x_12029) ;  /* 0x0000015400c48947 */ /* 0x020fea0003800000 */
.L_x_12246:
[----:B------:R-:W-:Y:S05]  /*4b20*/  BSYNC B0 ;  /* 0x0000000000007941 */ /* 0x000fea0003800000 */
.L_x_12028:
        /* <DEDUP_REMOVED lines=19> */
.L_x_12031:
[----:B------:R-:W-:Y:S05]  /*4c60*/  BSYNC B0 ;  /* 0x0000000000007941 */ /* 0x000fea0003800000 */
.L_x_12030:
[----:B-1----:R-:W5:Y:S04]  /*4c70*/  LDL R4, [R1] ;  /* 0x0000000001047983 */ /* 0x002f680000100800 */
[----:B------:R-:W2:Y:S01]  /*4c80*/  LDL.LU R5, [R1+0x4] ;  /* 0x0000040001057983 */ /* 0x000ea20000300800 */
[----:B------:R-:W-:Y:S01]  /*4c90*/  VIADD R17, R17, 0x1 ;  /* 0x0000000111117836 */ /* 0x000fe20000000000 */
[----:B------:R-:W-:Y:S01]  /*4ca0*/  PLOP3.LUT P0, PT, PT, PT, PT, 0x8, 0x0 ;  /* 0x000000000000781c */ /* 0x000fe20003f0e170 */
[----:B0-----:R-:W-:Y:S01]  /*4cb0*/  @!P5 VIADD R75, R75, 0x132c0 ;  /* 0x000132c04b4bd836 */ /* 0x001fe20000000000 */
        /* <DEDUP_REMOVED lines=9> */
[----:B------:R-:W-:Y:S02]  /*4d50*/  SEL R17, R17, RZ, P1 ;  /* 0x000000ff11117207 */ /* 0x000fe40000800000 */
[----:B------:R1:W-:Y:S01]  /*4d60*/  @!P5 SYNCS.ARRIVE.TRANS64.RED.A1T0 RZ, [R75+URZ], RZ ;  /* 0x000000ff4bffd9a7 */ /* 0x0003e2000810043f */
[----:B-----5:R-:W-:Y:S02]  /*4d70*/  LOP3.LUT P6, RZ, R4, 0x2, RZ, 0xc0, !PT ;  /* 0x0000000204ff7812 */ /* 0x020fe400078cc0ff */
[----:B------:R-:W-:-:S04]  /*4d80*/  SEL R4, RZ, 0x1, P1 ;  /* 0x00000001ff047807 */ /* 0x000fc80000800000 */
[----:B--2---:R-:W-:-:S05]  /*4d90*/  LOP3.LUT R5, R5, R4, RZ, 0x3c, !PT ;  /* 0x0000000405057212 */ /* 0x004fca00078e3cff */
[----:B------:R1:W-:Y:S02]  /*4da0*/  STL [R1+0x4], R5 ;  /* 0x0000040501007387 */ /* 0x0003e40000100800 */
[----:B------:R-:W-:Y:S05]  /*4db0*/  @P6 BRA `(.L_x_12032) ;  /* 0xffffffd400206947 */ /* 0x000fea000383ffff */
.L_x_11998:
[----:B0-----:R-:W2:Y:S01]  /*4dc0*/  LDL R8, [R1+0x10] ;  /* 0x0000100001087983 */ /* 0x001ea20000100800 */
[----:B------:R-:W0:Y:S03]  /*4dd0*/  LDC R0, c[0x0][0x428] ;  /* 0x00010a00ff007b82 */ /* 0x000e260000000800 */
[----:B------:R-:W2:Y:S04]  /*4de0*/  LDL R7, [R1+0x1c] ;  /* 0x00001c0001077983 */ /* 0x000ea80000100800 */
[----:B------:R-:W2:Y:S04]  /*4df0*/  LDL R6, [R1+0x14] ;  /* 0x0000140001067983 */ /* 0x000ea80000100800 */
[----:B------:R-:W2:Y:S01]  /*4e00*/  LDL.LU R4, [R1+0x18] ;  /* 0x0000180001047983 */ /* 0x000ea20000300800 */
[----:B------:R-:W-:Y:S01]  /*4e10*/  BSSY B0, `(.L_x_12033) ;  /* 0x0000026000007945 */ /* 0x000fe20003800000 */
[----:B------:R-:W-:Y:S01]  /*4e20*/  PLOP3.LUT P1, PT, PT, PT, PT, 0x80, 0x0 ;  /* 0x000000000000781c */ /* 0x000fe20003f2f070 */
[----:B------:R-:W-:Y:S01]  /*4e30*/  IMAD.MOV.U32 R55, RZ, RZ, RZ ;  /* 0x000000ffff377224 */ /* 0x000fe200078e00ff */
[----:B------:R-:W-:-:S02]  /*4e40*/  CS2R R10, SRZ ;  /* 0x00000000000a7805 */ /* 0x000fc4000001ff00 */
[----:B---3--:R-:W-:Y:S02]  /*4e50*/  CS2R R12, SRZ ;  /* 0x00000000000c7805 */ /* 0x008fe4000001ff00 */
[----:B------:R-:W-:Y:S02]  /*4e60*/  CS2R R14, SRZ ;  /* 0x00000000000e7805 */ /* 0x000fe4000001ff00 */
[----:B------:R-:W-:Y:S02]  /*4e70*/  CS2R R20, SRZ ;  /* 0x0000000000147805 */ /* 0x000fe4000001ff00 */
[----:B----4-:R-:W-:Y:S02]  /*4e80*/  CS2R R24, SRZ ;  /* 0x0000000000187805 */ /* 0x010fe4000001ff00 */
[----:B------:R-:W-:Y:S02]  /*4e90*/  CS2R R32, SRZ ;  /* 0x0000000000207805 */ /* 0x000fe4000001ff00 */
[----:B------:R-:W-:Y:S01]  /*4ea0*/  CS2R R26, SRZ ;  /* 0x00000000001a7805 */ /* 0x000fe2000001ff00 */
[----:B------:R-:W-:Y:S01]  /*4eb0*/  IMAD.MOV.U32 R29, RZ, RZ, RZ ;  /* 0x000000ffff1d7224 */ /* 0x000fe200078e00ff */
[----:B------:R-:W-:-:S02]  /*4ec0*/  CS2R R56, SRZ ;  /* 0x0000000000387805 */ /* 0x000fc4000001ff00 */
[----:B0-----:R-:W-:Y:S02]  /*4ed0*/  ISETP.NE.AND P2, PT, R0, 0x1, PT ;  /* 0x000000010000780c */ /* 0x001fe40003f45270 */
[----:B------:R-:W-:Y:S01]  /*4ee0*/  CS2R R30, SRZ ;  /* 0x00000000001e7805 */ /* 0x000fe2000001ff00 */
[----:B------:R-:W-:Y:S01]  /*4ef0*/  IMAD.MOV.U32 R58, RZ, RZ, RZ ;  /* 0x000000ffff3a7224 */ /* 0x000fe200078e00ff */
[----:B------:R-:W-:Y:S01]  /*4f00*/  CS2R R36, SRZ ;  /* 0x0000000000247805 */ /* 0x000fe2000001ff00 */
[----:B------:R-:W-:Y:S02]  /*4f10*/  IMAD.MOV.U32 R60, RZ, RZ, RZ ;  /* 0x000000ffff3c7224 */ /* 0x000fe400078e00ff */
[----:B------:R-:W-:-:S06]  /*4f20*/  IMAD.MOV.U32 R40, RZ, RZ, RZ ;  /* 0x000000ffff287224 */ /* 0x000fcc00078e00ff */
[----:B------:R-:W0:Y:S08]  /*4f30*/  @P2 LDC R2, c[0x0][0x42c] ;  /* 0x00010b00ff022b82 */ /* 0x000e300000000800 */
[----:B-1----:R-:W1:Y:S01]  /*4f40*/  @P2 LDC R5, c[0x0][0x430] ;  /* 0x00010c00ff052b82 */ /* 0x002e620000000800 */
[----:B--2---:R-:W-:Y:S02]  /*4f50*/  IADD3 R0, R7, 0x15f, -R8 ;  /* 0x0000015f07007810 */ /* 0x004fe40007ffe808 */
[----:B------:R-:W-:-:S03]  /*4f60*/  CS2R R8, SRZ ;  /* 0x0000000000087805 */ /* 0x000fc6000001ff00 */
[----:B------:R-:W-:Y:S01]  /*4f70*/  IMAD R0, R6, 0xc0, R0 ;  /* 0x000000c006007824 */ /* 0x000fe200078e0200 */
[----:B------:R-:W-:Y:S01]  /*4f80*/  CS2R R6, SRZ ;  /* 0x0000000000067805 */ /* 0x000fe2000001ff00 */
[----:B0-----:R-:W-:Y:S01]  /*4f90*/  @P2 IMAD.HI.U32 R2, R4, R2, RZ ;  /* 0x0000000204022227 */ /* 0x001fe200078e00ff */
[----:B------:R-:W-:-:S03]  /*4fa0*/  MOV R34, R4 ;  /* 0x0000000400227202 */ /* 0x000fc60000000f00 */
[----:B------:R-:W-:Y:S01]  /*4fb0*/  IMAD.HI R0, R0, 0x66666667, RZ ;  /* 0x6666666700007827 */ /* 0x000fe200078e02ff */
[----:B-1----:R-:W-:-:S04]  /*4fc0*/  @P2 SHF.R.U32.HI R34, RZ, R5, R2 ;  /* 0x00000005ff222219 */ /* 0x002fc80000011602 */
[----:B------:R-:W-:Y:S01]  /*4fd0*/  SHF.R.U32.HI R3, RZ, 0x1f, R0 ;  /* 0x0000001fff037819 */ /* 0x000fe20000011600 */
[----:B------:R0:W-:Y:S03]  /*4fe0*/  STL [R1+0x18], R34 ;  /* 0x0000182201007387 */ /* 0x0001e60000100800 */
[----:B------:R-:W-:Y:S01]  /*4ff0*/  LEA.HI.SX32 R3, R0, R3, 0x1a ;  /* 0x0000000300037211 */ /* 0x000fe200078fd2ff */
[----:B------:R-:W-:-:S03]  /*5000*/  IMAD.MOV.U32 R0, RZ, RZ, RZ ;  /* 0x000000ffff007224 */ /* 0x000fc600078e00ff */
[----:B------:R-:W-:Y:S02]  /*5010*/  VIMNMX R104, R104, R3, PT ;  /* 0x0000000368687248 */ /* 0x000fe40003fe0100 */
[----:B------:R-:W-:Y:S02]  /*5020*/  CS2R R2, SRZ ;  /* 0x0000000000027805 */ /* 0x000fe4000001ff00 */
[----:B------:R-:W-:Y:S01]  /*5030*/  ISETP.GE.AND P2, PT, R104, 0x1, PT ;  /* 0x000000016800780c */ /* 0x000fe20003f46270 */
[----:B0-----:R-:W-:-:S12]  /*5040*/  @P0 BRA `(.L_x_12034) ;  /* 0x0000000000080947 */ /* 0x001fd80003800000 */
[----:B------:R-:W0:Y:S02]  /*5050*/  FENCE.VIEW.ASYNC.G ;  /* 0x00000000000073c6 */ /* 0x000e240000000100 */
[----:B0-----:R-:W-:Y:S06]  /*5060*/  BAR.ARV 0xc, 0x200 ;  /* 0x0308000000007b1d */ /* 0x001fec0000002000 */
.L_x_12034:
[----:B------:R-:W-:Y:S05]  /*5070*/  BSYNC B0 ;  /* 0x0000000000007941 */ /* 0x000fea0003800000 */
.L_x_12033:
[----:B------:R-:W-:Y:S02]  /*5080*/  IMAD.MOV.U32 R59, RZ, RZ, RZ ;  /* 0x000000ffff3b7224 */ /* 0x000fe400078e00ff */
[----:B------:R-:W-:Y:S01]  /*5090*/  IMAD.MOV.U32 R62, RZ, RZ, RZ ;  /* 0x000000ffff3e7224 */ /* 0x000fe200078e00ff */
[----:B------:R-:W-:Y:S06]  /*50a0*/  @!P2 BRA `(.L_x_12035) ;  /* 0x000000dc0064a947 */ /* 0x000fec0003800000 */
[----:B------:R-:W0:Y:S01]  /*50b0*/  S2R R4, SR_TID.X ;  /* 0x0000000000047919 */ /* 0x000e220000002100 */
[----:B------:R-:W-:Y:S01]  /*50c0*/  VIADD R24, R16, 0xb000 ;  /* 0x0000b00010187836 */ /* 0x000fe20000000000 */
[----:B------:R-:W-:Y:S04]  /*50d0*/  BSSY B6, `(.L_x_12036) ;  /* 0x000001e000067945 */ /* 0x000fe80003800000 */
[----:B------:R-:W-:Y:S02]  /*50e0*/  LOP3.LUT P0, RZ, R24, 0x9f, RZ, 0xc0, !PT ;  /* 0x0000009f18ff7812 */ /* 0x000fe4000780c0ff */
[----:B0-----:R-:W-:-:S04]  /*50f0*/  IADD3 R5, R4, -0x80, RZ ;  /* 0xffffff8004057810 */ /* 0x001fc80007ffe0ff */
        /* <DEDUP_REMOVED lines=27> */
.L_x_12037:
[----:B------:R-:W-:Y:S05]  /*52b0*/  BSYNC B6 ;  /* 0x0000000000067941 */ /* 0x000fea0003800000 */
.L_x_12036:
        /* <DEDUP_REMOVED lines=46> */
[----:B------:R-:W-:-:S04]  /*55a0*/  LOP3.LUT R0, R0, 0xfffffffe, RZ, 0xc0, !PT ;  /* 0xfffffffe00007812 */ /* 0x000fc800078ec0ff */
[----:B------:R-:W-:-:S04]  /*55b0*/  IADD3 R0, R20, -R0, RZ ;  /* 0x8000000014007210 */ /* 0x000fc80007ffe0ff */
[----:B------:R-:W-:-:S04]  /*55c0*/  SHF.L.U32 R3, R0, 0x1f, RZ ;  /* 0x0000001f00037819 */ /* 0x000fc800000006ff */
[----:B------:R0:W1:Y:S03]  /*55d0*/  SYNCS.PHASECHK.TRANS64.TRYWAIT P0, [R16+URZ+0x13200], R3 ;  /* 0x01320003100075a7 */ /* 0x000066000800017f */
[----:B-1----:R-:W-:Y:S05]  /*55e0*/  @!P0 NANOSLEEP.SYNCS 0x989680 ;  /* 0x009896800000895d */ /* 0x002fea0003900000 */
[----:B------:R-:W1:Y:S01]  /*55f0*/  @!P0 SYNCS.PHASECHK.TRANS64 P0, [R16+URZ+0x13200], R3 ;  /* 0x01320003100085a7 */ /* 0x000e62000800007f */
[----:B------:R-:W-:Y:S04]  /*5600*/  BSSY B0, `(.L_x_12039) ;  /* 0x0000006000007945 */ /* 0x000fe80003800000 */
[----:B-1----:R-:W-:Y:S05]  /*5610*/  @P0 BRA `(.L_x_12040) ;  /* 0x0000000000100947 */ /* 0x002fea0003800000 */
.L_x_12041:
[----:B-1----:R1:W2:Y:S02]  /*5620*/  SYNCS.PHASECHK.TRANS64.TRYWAIT P0, [R16+URZ+0x13200], R3 ;  /* 0x01320003100075a7 */ /* 0x0022a4000800017f */
[----:B--2---:R-:W-:Y:S05]  /*5630*/  @!P0 NANOSLEEP.SYNCS 0x989680 ;  /* 0x009896800000895d */ /* 0x004fea0003900000 */
[----:B------:R-:W2:Y:S02]  /*5640*/  @!P0 SYNCS.PHASECHK.TRANS64 P0, [R16+URZ+0x13200], R3 ;  /* 0x01320003100085a7 */ /* 0x000ea4000800007f */
[----:B--2---:R-:W-:Y:S05]  /*5650*/  @!P0 BRA `(.L_x_12041) ;  /* 0xfffffffc00f08947 */ /* 0x004fea000383ffff */
.L_x_12040:
[----:B------:R-:W-:Y:S05]  /*5660*/  BSYNC B0 ;  /* 0x0000000000007941 */ /* 0x000fea0003800000 */
.L_x_12039:
[----:B------:R-:W-:Y:S05]  /*5670*/  BRA `(.L_x_12042) ;  /* 0x0000002c00707947 */ /* 0x000fea0003800000 */
.L_x_12038:
[----:B------:R-:W0:Y:S01]  /*5680*/  S2R R3, SR_TID.X ;  /* 0x0000000000037919 */ /* 0x000e220000002100 */
[----:B------:R-:W-:Y:S01]  /*5690*/  LOP3.LUT P0, RZ, R24, 0x1bf, RZ, 0xc0, !PT ;  /* 0x000001bf18ff7812 */ /* 0x000fe2000780c0ff */
[----:B------:R-:W-:Y:S01]  /*56a0*/  ULDC.64 UR4, c[0x0][0x3d8] ;  /* 0x0000f60000047ab9 */ /* 0x000fe20000000a00 */
[----:B-----5:R-:W-:Y:S01]  /*56b0*/  SHF.R.S32.HI R0, RZ, 0x1f, R28 ;  /* 0x0000001fff007819 */ /* 0x020fe2000001141c */
[----:B------:R-:W-:Y:S01]  /*56c0*/  ULDC.64 UR6, c[0x0][0x3e8] ;  /* 0x0000fa0000067ab9 */ /* 0x000fe20000000a00 */
[C---:B------:R-:W-:Y:S01]  /*56d0*/  IMAD.WIDE.U32 R30, R28.reuse, UR4, RZ ;  /* 0x000000041c1e7c25 */ /* 0x040fe2000f8e00ff */
[----:B------:R-:W-:Y:S03]  /*56e0*/  BSSY B6, `(.L_x_12043) ;  /* 0x000001f000067945 */ /* 0x000fe60003800000 */
[----:B------:R-:W-:-:S04]  /*56f0*/  IMAD.WIDE.U32 R32, R28, UR6, RZ ;  /* 0x000000061c207c25 */ /* 0x000fc8000f8e00ff */
[----:B0-----:R-:W-:Y:S02]  /*5700*/  VIADD R5, R3, 0xffffff80 ;  /* 0xffffff8003057836 */ /* 0x001fe40000000000 */
[----:B------:R-:W-:-:S03]  /*5710*/  IMAD R3, R0, UR4, RZ ;  /* 0x0000000400037c24 */ /* 0x000fc6000f8e02ff */
[----:B------:R-:W-:Y:S01]  /*5720*/  LEA.HI R4, R5, R5, RZ, 0x1 ;  /* 0x0000000505047211 */ /* 0x000fe200078f08ff */
[----:B------:R-:W-:-:S03]  /*5730*/  IMAD R3, R28, UR5, R3 ;  /* 0x000000051c037c24 */ /* 0x000fc6000f8e0203 */
[----:B------:R-:W-:Y:S01]  /*5740*/  LOP3.LUT R4, R4, 0xfffffffe, RZ, 0xc0, !PT ;  /* 0xfffffffe04047812 */ /* 0x000fe200078ec0ff */
[----:B------:R-:W-:-:S04]  /*5750*/  IMAD.IADD R39, R3, 0x1, R31 ;  /* 0x0000000103277824 */ /* 0x000fc800078e021f */
[----:B------:R-:W-:Y:S02]  /*5760*/  IMAD.IADD R4, R5, 0x1, -R4 ;  /* 0x0000000105047824 */ /* 0x000fe400078e0a04 */
[----:B------:R-:W-:Y:S02]  /*5770*/  IMAD R5, R0, UR6, RZ ;  /* 0x0000000600057c24 */ /* 0x000fe4000f8e02ff */
[----:B------:R-:W-:Y:S02]  /*5780*/  IMAD.SHL.U32 R24, R4, 0x8, RZ ;  /* 0x0000000804187824 */ /* 0x000fe400078e00ff */
[----:B------:R-:W-:-:S03]  /*5790*/  IMAD R5, R28, UR7, R5 ;  /* 0x000000071c057c24 */ /* 0x000fc6000f8e0205 */
[----:B------:R-:W-:Y:S01]  /*57a0*/  SHF.R.S32.HI R25, RZ, 0x1f, R24 ;  /* 0x0000001fff197819 */ /* 0x000fe20000011418 */
        /* <DEDUP_REMOVED lines=18> */
.L_x_12044:
[----:B------:R-:W-:Y:S05]  /*58d0*/  BSYNC B6 ;  /* 0x0000000000067941 */ /* 0x000fea0003800000 */
.L_x_12043:
[----:B------:R-:W2:Y:S01]  /*58e0*/  LDL R20, [R1+0x14] ;  /* 0x0000140001147983 */ /* 0x000ea20000100800 */
[----:B------:R-:W0:Y:S01]  /*58f0*/  LDC.64 R10, c[0x0][0x3d8] ;  /* 0x0000f600ff0a7b82 */ /* 0x000e220000000a00 */
[----:B------:R-:W-:Y:S01]  /*5900*/  ULDC.U8 UR4, c[0x0][0x3f0] ;  /* 0x0000fc0000047ab9 */ /* 0x000fe20000000000 */
[----:B------:R-:W-:Y:S01]  /*5910*/  BSSY B0, `(.L_x_12045) ;  /* 0x00002aa000007945 */ /* 0x000fe20003800000 */
[----:B------:R-:W-:-:S05]  /*5920*/  ISETP.NE.AND P0, PT, RZ, UR4, PT ;  /* 0x00000004ff007c0c */ /* 0x000fca000bf05270 */
[----:B------:R-:W1:Y:S01]  /*5930*/  LDC.64 R12, c[0x0][0x3e8] ;  /* 0x0000fa00ff0c7b82 */ /* 0x000e620000000a00 */
[----:B--2---:R-:W-:Y:S01]  /*5940*/  SHF.R.S32.HI R3, RZ, 0x1f, R20 ;  /* 0x0000001fff037819 */ /* 0x004fe20000011414 */
[----:B0-----:R-:W-:-:S04]  /*5950*/  IMAD.WIDE.U32 R6, R20, R10, RZ ;  /* 0x0000000a14067225 */ /* 0x001fc800078e00ff */
[C---:B------:R-:W-:Y:S02]  /*5960*/  IMAD R0, R3.reuse, R10, RZ ;  /* 0x0000000a03007224 */ /* 0x040fe400078e02ff */
[-C--:B-1----:R-:W-:Y:S02]  /*5970*/  IMAD R8, R3, R12.reuse, RZ ;  /* 0x0000000c03087224 */ /* 0x082fe400078e02ff */
        /* <DEDUP_REMOVED lines=19> */
[----:B-1----:R-:W-:Y:S02]  /*5ab0*/  @P1 SHF.R.U32.HI R3, RZ, R9, R8 ;  /* 0x00000009ff031219 */ /* 0x002fe40000011608 */
[----:B------:R-:W-:Y:S02]  /*5ac0*/  CS2R R8, SRZ ;  /* 0x0000000000087805 */ /* 0x000fe4000001ff00 */
[----:B------:R-:W-:Y:S01]  /*5ad0*/  SHF.R.S32.HI R41, RZ, 0x1f, R3 ;  /* 0x0000001fff297819 */ /* 0x000fe20000011403 */
[----:B--2---:R-:W-:Y:S01]  /*5ae0*/  IMAD R0, R20, -0xc0, R21 ;  /* 0xffffff4014007824 */ /* 0x004fe200078e0215 */
[----:B------:R-:W-:-:S04]  /*5af0*/  CS2R R20, SRZ ;  /* 0x0000000000147805 */ /* 0x000fc8000001ff00 */
[----:B------:R-:W-:-:S04]  /*5b00*/  VIMNMX R0, R0, 0xc0, PT ;  /* 0x000000c000007848 */ /* 0x000fc80003fe0100 */
[----:B------:R-:W-:-:S13]  /*5b10*/  ISETP.GE.AND P0, PT, R23, R0, PT ;  /* 0x000000001700720c */ /* 0x000fda0003f06270 */
[----:B------:R-:W-:Y:S05]  /*5b20*/  @P0 BRA `(.L_x_12048) ;  /* 0x0000000000840947 */ /* 0x000fea0003800000 */
[----:B------:R-:W-:Y:S01]  /*5b30*/  SHF.R.S32.HI R40, RZ, 0x1f, R23 ;  /* 0x0000001fff287819 */ /* 0x000fe20000011417 */
[CCC-:B------:R-:W-:Y:S01]  /*5b40*/  IMAD.WIDE.U32 R8, R23.reuse, R10.reuse, R24.reuse ;  /* 0x0000000a17087225 */ /* 0x1c0fe200078e0018 */
[----:B------:R-:W-:Y:S01]  /*5b50*/  ULDC UR4, c[0x0][0x3d4] ;  /* 0x0000f50000047ab9 */ /* 0x000fe20000000800 */
[----:B------:R-:W-:Y:S01]  /*5b60*/  ULDC.64 UR6, c[0x0][0x3c8] ;  /* 0x0000f20000067ab9 */ /* 0x000fe20000000a00 */
[----:B------:R-:W-:Y:S01]  /*5b70*/  ISETP.GE.AND P3, PT, R24, UR4, PT ;  /* 0x0000000418007c0c */ /* 0x000fe2000bf66270 */
[----:B------:R-:W-:Y:S01]  /*5b80*/  IMAD R0, R40, R10, RZ ;  /* 0x0000000a28007224 */ /* 0x000fe200078e02ff */
[----:B------:R-:W-:Y:S01]  /*5b90*/  IADD3 R30, P1, R8, R30, RZ ;  /* 0x0000001e081e7210 */ /* 0x000fe20007f3e0ff */
[-C--:B------:R-:W-:Y:S01]  /*5ba0*/  IMAD R26, R40, R12.reuse, RZ ;  /* 0x0000000c281a7224 */ /* 0x080fe200078e02ff */
[----:B------:R-:W-:Y:S01]  /*5bb0*/  CS2R R34, SRZ ;  /* 0x0000000000227805 */ /* 0x000fe2000001ff00 */
[----:B------:R-:W-:-:S04]  /*5bc0*/  IMAD.WIDE.U32 R20, R23, R12, R24 ;  /* 0x0000000c17147225 */ /* 0x000fc800078e0018 */
        /* <DEDUP_REMOVED lines=10> */
[----:B------:R-:W-:Y:S02]  /*5c70*/  ULDC.64 UR4, c[0x0][0x3e0] ;  /* 0x0000f80000047ab9 */ /* 0x000fe40000000a00 */
[----:B------:R-:W-:Y:S01]  /*5c80*/  IMAD.WIDE.U32 R4, R4, 0xc0, R32 ;  /* 0x000000c004047825 */ /* 0x000fe200078e0020 */
[----:B------:R-:W-:-:S03]  /*5c90*/  IADD3 R6, P1, R6, UR6, RZ ;  /* 0x0000000606067c10 */ /* 0x000fc6000ff3e0ff */
        /* <DEDUP_REMOVED lines=9> */
[----:B------:R0:W5:Y:S02]  /*5d30*/  @!P4 LDG.E.64 R20, desc[UR40][R4.64+0x10] ;  /* 0x000010280414c981 */ /* 0x000164000c1e1b00 */
.L_x_12048:
[----:B------:R-:W-:Y:S05]  /*5d40*/  BSYNC B1 ;  /* 0x0000000000017941 */ /* 0x000fea0003800000 */
.L_x_12047:
[----:B0-----:R-:W2:Y:S01]  /*5d50*/  LDL R7, [R1+0x54] ;  /* 0x0000540001077983 */ /* 0x001ea20000100800 */
[-C--:B------:R-:W-:Y:S01]  /*5d60*/  IMAD.WIDE.U32 R4, R3, R10.reuse, R38 ;  /* 0x0000000a03047225 */ /* 0x080fe200078e0026 */
        /* <DEDUP_REMOVED lines=17> */
.L_x_12249:
[----:B------:R-:W-:-:S03]  /*5e80*/  UMOV UR4, 0xffffffff ;  /* 0xffffffff00047882 */ /* 0x000fc60000000000 */
[----:B------:R-:W-:Y:S05]  /*5e90*/  BRA.DIV UR4, `(.L_x_12050) ;  /* 0x00000146041c7947 */ /* 0x000fea000b800000 */
.L_x_12252:
[----:B------:R-:W-:-:S03]  /*5ea0*/  UMOV UR4, 0xffffffff ;  /* 0xffffffff00047882 */ /* 0x000fc60000000000 */
[----:B------:R-:W-:Y:S05]  /*5eb0*/  BRA.DIV UR4, `(.L_x_12051) ;  /* 0x00000146043c7947 */ /* 0x000fea000b800000 */
.L_x_12255:
[----:B------:R-:W-:-:S03]  /*5ec0*/  UMOV UR4, 0xffffffff ;  /* 0xffffffff00047882 */ /* 0x000fc60000000000 */
[----:B------:R-:W-:Y:S05]  /*5ed0*/  BRA.DIV UR4, `(.L_x_12052) ;  /* 0x00000146045c7947 */ /* 0x000fea000b800000 */
.L_x_12258:
[----:B------:R-:W0:Y:S01]  /*5ee0*/  SYNCS.PHASECHK.TRANS64.TRYWAIT P1, [R16+URZ+0x13200], R5 ;  /* 0x01320005100075a7 */ /* 0x000e22000802017f */
[----:B------:R-:W-:Y:S04]  /*5ef0*/  BSSY B1, `(.L_x_12053) ;  /* 0x0000002000017945 */ /* 0x000fe80003800000 */
[----:B0-----:R-:W-:Y:S05]  /*5f00*/  @!P1 BRA `(.L_x_12054) ;  /* 0x0000014400789947 */ /* 0x001fea0003800000 */
.L_x_12259:
[----:B------:R-:W-:Y:S05]  /*5f10*/  BSYNC B1 ;  /* 0x0000000000017941 */ /* 0x000fea0003800000 */
.L_x_12053:
        /* <DEDUP_REMOVED lines=127> */
.L_x_12057:
[----:B------:R-:W-:Y:S05]  /*6710*/  BSYNC B1 ;  /* 0x0000000000017941 */ /* 0x000fea0003800000 */
.L_x_12056:
        /* <DEDUP_REMOVED lines=10> */
[----:B------:R-:W-:Y:S02]  /*67c0*/  SHF.R.U32.HI R10, RZ, 0x8, R8 ;  /* 0x00000008ff0a7819 */ /* 0x000fe40000011608 */
[----:B------:R-:W-:Y:S02]  /*67d0*/  LOP3.LUT R15, R13, 0xff, RZ, 0xc0, !PT ;  /* 0x000000ff0d0f7812 */ /* 0x000fe400078ec0ff */
        /* <DEDUP_REMOVED lines=13> */
[----:B------:R-:W-:-:S02]  /*68b0*/  LOP3.LUT R25, R25, 0xff000000, R21, 0xf8, !PT ;  /* 0xff00000019197812 */ /* 0x000fc400078ef815 */
[----:B------:R-:W-:Y:S02]  /*68c0*/  LOP3.LUT R13, R13, 0xff000000, R9, 0xf8, !PT ;  /* 0xff0000000d0d7812 */ /* 0x000fe400078ef809 */
[----:B------:R-:W-:Y:S02]  /*68d0*/  PRMT R15, R14, 0x7054, R15 ;  /* 0x000070540e0f7816 */ /* 0x000fe4000000000f */
[----:B------:R-:W-:Y:S02]  /*68e0*/  F2FP.F16.E4M3.UNPACK_B R21, R25 ;  /* 0x00000019ff15723e */ /* 0x000fe400020006ff */
[----:B------:R-:W-:Y:S02]  /*68f0*/  F2FP.F16.E4M3.UNPACK_B R14, R13 ;  /* 0x0000000dff0e723e */ /* 0x000fe400020006ff */
[----:B------:R-:W-:Y:S01]  /*6900*/  LOP3.LUT R20, R15, 0xff000000, R20, 0xf8, !PT ;  /* 0xff0000000f147812 */ /* 0x000fe200078ef814 */
[--C-:B------:R-:W-:Y:S01]  /*6910*/  HADD2.F32 R24, -RZ, R21.reuse.H1_H1 ;  /* 0x30000015ff187230 */ /* 0x100fe20000004100 */
[----:B------:R-:W-:Y:S01]  /*6920*/  F2FP.F16.E4M3.UNPACK_B R25, R25.H1 ;  /* 0x00000019ff19723e */ /* 0x000fe200030006ff */
[----:B------:R-:W-:Y:S01]  /*6930*/  HADD2.F32 R15, -RZ, R14.H1_H1 ;  /* 0x3000000eff0f7230 */ /* 0x000fe20000004100 */
[----:B------:R-:W-:Y:S01]  /*6940*/  F2FP.F16.E4M3.UNPACK_B R13, R13.H1 ;  /* 0x0000000dff0d723e */ /* 0x000fe200030006ff */
[----:B------:R-:W-:-:S02]  /*6950*/  HADD2.F32 R21, -RZ, R21.H0_H0 ;  /* 0x20000015ff157230 */ /* 0x000fc40000004100 */
[----:B------:R-:W-:Y:S01]  /*6960*/  HADD2.F32 R14, -RZ, R14.H0_H0 ;  /* 0x2000000eff0e7230 */ /* 0x000fe20000004100 */
[----:B--2---:R-:W-:Y:S02]  /*6970*/  LOP3.LUT P0, RZ, R0, 0x2, RZ, 0xc0, !PT ;  /* 0x0000000200ff7812 */ /* 0x004fe4000780c0ff */
[----:B------:R-:W-:-:S11]  /*6980*/  IADD3 R0, R3, 0x20, RZ ;  /* 0x0000002003007810 */ /* 0x000fd60007ffe0ff */
[----:B------:R-:W-:Y:S01]  /*6990*/  @P0 VIADD R0, R3, 0xffffffe0 ;  /* 0xffffffe003000836 */ /* 0x000fe20000000000 */
[----:B------:R-:W-:-:S04]  /*69a0*/  LOP3.LUT R3, R8, 0xff, RZ, 0xc0, !PT ;  /* 0x000000ff08037812 */ /* 0x000fc800078ec0ff */
[----:B0-----:R-:W0:Y:S01]  /*69b0*/  LDS.128 R4, [R0+0xb000] ;  /* 0x00b0000000047984 */ /* 0x001e220000000c00 */
[----:B------:R-:W-:Y:S02]  /*69c0*/  PRMT R10, R10, 0x7604, R3 ;  /* 0x000076040a0a7816 */ /* 0x000fe40000000003 */
[----:B------:R-:W-:-:S04]  /*69d0*/  SHF.R.U32.HI R3, RZ, 0x10, R8 ;  /* 0x00000010ff037819 */ /* 0x000fc80000011608 */
[----:B------:R-:W-:-:S04]  /*69e0*/  LOP3.LUT R3, R3, 0xff, RZ, 0xc0, !PT ;  /* 0x000000ff03037812 */ /* 0x000fc800078ec0ff */
[----:B------:R-:W-:-:S04]  /*69f0*/  PRMT R11, R3, 0x7054, R10 ;  /* 0x00007054030b7816 */ /* 0x000fc8000000000a */
[----:B------:R-:W-:Y:S02]  /*6a00*/  LOP3.LUT R12, R11, 0xff000000, R8, 0xf8, !PT ;  /* 0xff0000000b0c7812 */ /* 0x000fe400078ef808 */
[-C--:B0-----:R-:W-:Y:S02]  /*6a10*/  F2FP.F16.E4M3.UNPACK_B R3, R6.reuse.H1 ;  /* 0x00000006ff03723e */ /* 0x081fe400030006ff */
        /* <DEDUP_REMOVED lines=81> */
.L_x_12046:
[----:B------:R-:W2:Y:S01]  /*6f30*/  LDL R3, [R1+0x10] ;  /* 0x0000100001037983 */ /* 0x000ea20000100800 */
[----:B------:R-:W-:Y:S01]  /*6f40*/  SHF.R.S32.HI R20, RZ, 0x1f, R23 ;  /* 0x0000001fff147819 */ /* 0x000fe20000011417 */
[----:B------:R-:W0:Y:S02]  /*6f50*/  LDC R41, c[0x0][0x3d4] ;  /* 0x0000f500ff297b82 */ /* 0x000e240000000800 */
[----:B------:R-:W2:Y:S01]  /*6f60*/  LDL R35, [R1+0x14] ;  /* 0x0000140001237983 */ /* 0x000ea20000100800 */
[----:B------:R-:W-:-:S03]  /*6f70*/  SHF.R.S32.HI R9, RZ, 0x1f, R18 ;  /* 0x0000001fff097819 */ /* 0x000fc60000011412 */
[----:B------:R-:W3:Y:S01]  /*6f80*/  LDL R34, [R1+0x54] ;  /* 0x0000540001227983 */ /* 0x000ee20000100800 */
[----:B------:R-:W-:Y:S01]  /*6f90*/  IMAD.MOV.U32 R8, RZ, RZ, R18 ;  /* 0x000000ffff087224 */ /* 0x000fe200078e0012 */
[----:B------:R-:W-:Y:S01]  /*6fa0*/  ULDC.64 UR4, c[0x0][0x3c8] ;  /* 0x0000f20000047ab9 */ /* 0x000fe20000000a00 */
[-C--:B------:R-:W-:Y:S01]  /*6fb0*/  IMAD R0, R20, R10.reuse, RZ ;  /* 0x0000000a14007224 */ /* 0x080fe200078e02ff */
[----:B------:R-:W-:Y:S01]  /*6fc0*/  ULDC.64 UR6, c[0x0][0x3e0] ;  /* 0x0000f80000067ab9 */ /* 0x000fe20000000a00 */
        /* <DEDUP_REMOVED lines=8> */
[----:B------:R-:W1:Y:S01]  /*7050*/  LDC R0, c[0x0][0x428] ;  /* 0x00010a00ff007b82 */ /* 0x000e620000000800 */
        /* <DEDUP_REMOVED lines=10> */
[----:B------:R-:W-:-:S02]  /*7100*/  IMAD.MOV.U32 R38, RZ, RZ, R30 ;  /* 0x000000ffff267224 */ /* 0x000fc400078e001e */
[----:B------:R-:W-:Y:S02]  /*7110*/  IMAD.MOV.U32 R36, RZ, RZ, R32 ;  /* 0x000000ffff247224 */ /* 0x000fe400078e0020 */
[----:B--2---:R-:W-:-:S05]  /*7120*/  IMAD R3, R35, -0xc0, R3 ;  /* 0xffffff4023037824 */ /* 0x004fca00078e0203 */
[----:B------:R-:W-:-:S04]  /*7130*/  VIMNMX R20, R3, 0xc0, PT ;  /* 0x000000c003147848 */ /* 0x000fc80003fe0100 */
[----:B------:R-:W-:Y:S01]  /*7140*/  ISETP.GE.AND P0, PT, R23, R20, PT ;  /* 0x000000141700720c */ /* 0x000fe20003f06270 */
[----:B------:R-:W-:-:S03]  /*7150*/  IMAD R3, R28, 0xc0, RZ ;  /* 0x000000c01c037824 */ /* 0x000fc600078e02ff */
[----:B0-----:R-:W-:Y:S02]  /*7160*/  ISETP.GE.OR P0, PT, R18, R41, P0 ;  /* 0x000000291200720c */ /* 0x001fe40000706670 */
[----:B------:R-:W-:Y:S02]  /*7170*/  IADD3.X R9, R3, UR5, R7, P1, !PT ;  /* 0x0000000503097c10 */ /* 0x000fe40008ffe407 */
[----:B------:R-:W-:-:S09]  /*7180*/  CS2R R6, SRZ ;  /* 0x0000000000067805 */ /* 0x000fd2000001ff00 */
[----:B------:R0:W5:Y:S04]  /*7190*/  @!P0 LDG.E.128 R4, desc[UR40][R8.64] ;  /* 0x0000002808048981 */ /* 0x000168000c1e1d00 */
[----:B------:R2:W5:Y:S01]  /*71a0*/  @!P0 LDG.E.128 R24, desc[UR40][R14.64] ;  /* 0x000000280e188981 */ /* 0x000562000c1e1d00 */
[----:B-1----:R-:W-:-:S13]  /*71b0*/  ISETP.NE.AND P0, PT, R0, 0x1, PT ;  /* 0x000000010000780c */ /* 0x002fda0003f05270 */
[----:B------:R-:W1:Y:S08]  /*71c0*/  @P0 LDC R0, c[0x0][0x42c] ;  /* 0x00010b00ff000b82 */ /* 0x000e700000000800 */
[----:B------:R-:W4:Y:S01]  /*71d0*/  @P0 LDC R21, c[0x0][0x430] ;  /* 0x00010c00ff150b82 */ /* 0x000f220000000800 */
[----:B------:R-:W-:-:S04]  /*71e0*/  IMAD R3, R35, 0xc0, R23 ;  /* 0x000000c023037824 */ /* 0x000fc800078e0217 */
[----:B-1----:R-:W-:-:S05]  /*71f0*/  @P0 IMAD.HI.U32 R0, R3, R0, RZ ;  /* 0x0000000003000227 */ /* 0x002fca00078e00ff */
[----:B----4-:R-:W-:-:S04]  /*7200*/  @P0 SHF.R.U32.HI R3, RZ, R21, R0 ;  /* 0x00000015ff030219 */ /* 0x010fc80000011600 */
[----:B------:R-:W-:Y:S01]  /*7210*/  SHF.R.S32.HI R21, RZ, 0x1f, R3 ;  /* 0x0000001fff157819 */ /* 0x000fe20000011403 */
[----:B0-----:R-:W-:-:S04]  /*7220*/  IMAD.WIDE.U32 R8, R3, R10, R38 ;  /* 0x0000000a03087225 */ /* 0x001fc800078e0026 */
[C---:B------:R-:W-:Y:S02]  /*7230*/  IMAD R10, R21.reuse, R10, RZ ;  /* 0x0000000a150a7224 */ /* 0x040fe400078e02ff */
[-C--:B------:R-:W-:Y:S02]  /*7240*/  IMAD R0, R21, R12.reuse, RZ ;  /* 0x0000000c15007224 */ /* 0x080fe400078e02ff */
[----:B--2---:R-:W-:Y:S01]  /*7250*/  IMAD.WIDE.U32 R14, R3, R12, R36 ;  /* 0x0000000c030e7225 */ /* 0x004fe200078e0024 */
[----:B------:R-:W-:-:S03]  /*7260*/  IADD3 R8, P0, R8, UR4, RZ ;  /* 0x0000000408087c10 */ /* 0x000fc6000ff1e0ff */
[C---:B------:R-:W-:Y:S02]  /*7270*/  IMAD R11, R3.reuse, R11, R10 ;  /* 0x0000000b030b7224 */ /* 0x040fe400078e020a */
[----:B------:R-:W-:Y:S01]  /*7280*/  IMAD R3, R3, R13, R0 ;  /* 0x0000000d03037224 */ /* 0x000fe200078e0200 */
[----:B------:R-:W-:Y:S01]  /*7290*/  IADD3 R0, P1, R14, UR6, RZ ;  /* 0x000000060e007c10 */ /* 0x000fe2000ff3e0ff */
[----:B------:R-:W-:Y:S01]  /*72a0*/  UMOV UR4, 0xffffffff ;  /* 0xffffffff00047882 */ /* 0x000fe20000000000 */
[----:B------:R-:W-:Y:S02]  /*72b0*/  IADD3.X R13, R9, UR5, R11, P0, !PT ;  /* 0x00000005090d7c10 */ /* 0x000fe400087fe40b */
[----:B------:R-:W-:Y:S02]  /*72c0*/  IADD3.X R3, R15, UR7, R3, P1, !PT ;  /* 0x000000070f037c10 */ /* 0x000fe40008ffe403 */
[----:B---3--:R-:W-:Y:S01]  /*72d0*/  LEA.HI R9, R34, R34, RZ, 0x1 ;  /* 0x0000002222097211 */ /* 0x008fe200078f08ff */
[----:B------:R-:W-:Y:S06]  /*72e0*/  BRA.DIV UR4, `(.L_x_12058) ;  /* 0x0000013204947947 */ /* 0x000fec000b800000 */
.L_x_12262:
[----:B------:R-:W-:Y:S01]  /*72f0*/  UMOV UR4, 0xffffffff ;  /* 0xffffffff00047882 */ /* 0x000fe20000000000 */
[----:B------:R-:W-:Y:S02]  /*7300*/  LOP3.LUT R9, R9, 0xfffffffe, RZ, 0xc0, !PT ;  /* 0xfffffffe09097812 */ /* 0x000fe400078ec0ff */
[----:B------:R-:W-:Y:S05]  /*7310*/  BRA.DIV UR4, `(.L_x_12059) ;  /* 0x0000013204ac7947 */ /* 0x000fea000b800000 */
.L_x_12265:
[----:B------:R-:W-:Y:S01]  /*7320*/  UMOV UR4, 0xffffffff ;  /* 0xffffffff00047882 */ /* 0x000fe20000000000 */
[----:B------:R-:W-:Y:S02]  /*7330*/  IMAD.IADD R9, R34, 0x1, -R9 ;  /* 0x0000000122097824 */ /* 0x000fe400078e0a09 */
[----:B------:R-:W-:Y:S05]  /*7340*/  BRA.DIV UR4, `(.L_x_12060) ;  /* 0x0000013204c87947 */ /* 0x000fea000b800000 */
.L_x_12268:
[----:B------:R-:W-:Y:S01]  /*7350*/  UMOV UR4, 0xffffffff ;  /* 0xffffffff00047882 */ /* 0x000fe20000000000 */
[----:B------:R-:W-:Y:S02]  /*7360*/  SHF.L.U32 R3, R9, 0x1f, RZ ;  /* 0x0000001f09037819 */ /* 0x000fe400000006ff */
[----:B------:R-:W-:Y:S05]  /*7370*/  BRA.DIV UR4, `(.L_x_12061) ;  /* 0x0000013204e47947 */ /* 0x000fea000b800000 */
.L_x_12271:
[----:B------:R-:W0:Y:S01]  /*7380*/  SYNCS.PHASECHK.TRANS64.TRYWAIT P1, [R16+URZ+0x13200], R3 ;  /* 0x01320003100075a7 */ /* 0x000e22000802017f */
[----:B------:R-:W-:Y:S01]  /*7390*/  ISETP.GE.AND P0, PT, R18, R41, PT ;  /* 0x000000291200720c */ /* 0x000fe20003f06270 */
[----:B------:R-:W-:Y:S03]  /*73a0*/  BSSY B1, `(.L_x_12062) ;  /* 0x0000003000017945 */ /* 0x000fe60003800000 */
[----:B------:R-:W-:Y:S01]  /*73b0*/  ISETP.GE.OR P0, PT, R23, R20, P0 ;  /* 0x000000141700720c */ /* 0x000fe20000706670 */
[----:B0-----:R-:W-:-:S12]  /*73c0*/  @!P1 BRA `(.L_x_12063) ;  /* 0x0000013000f89947 */ /* 0x001fd80003800000 */
.L_x_12272:
[----:B------:R-:W-:Y:S05]  /*73d0*/  BSYNC B1 ;  /* 0x0000000000017941 */ /* 0x000fea0003800000 */
.L_x_12062:
[----:B------:R-:W-:Y:S05]  /*73e0*/  @P0 BRA `(.L_x_12055) ;  /* 0x0000000c00f00947 */ /* 0x000fea0003800000 */
[----:B------:R-:W2:Y:S04]  /*73f0*/  LDL R15, [R1+0x24] ;  /* 0x00002400010f7983 */ /* 0x000ea80000100800 */
[----:B------:R-:W3:Y:S04]  /*7400*/  LDL R36, [R1+0x28] ;  /* 0x0000280001247983 */ /* 0x000ee80000100800 */
[----:B------:R-:W4:Y:S04]  /*7410*/  LDL R32, [R1+0x2c] ;  /* 0x00002c0001207983 */ /* 0x000f280000100800 */
[----:B------:R-:W4:Y:S01]  /*7420*/  LDL R51, [R1+0x64] ;  /* 0x0000640001337983 */ /* 0x000f220000100800 */
[----:B0----5:R-:W-:-:S02]  /*7430*/  SHF.R.U32.HI R3, RZ, 0x8, R4 ;  /* 0x00000008ff037819 */ /* 0x021fc40000011604 */
[----:B------:R-:W-:Y:S02]  /*7440*/  LOP3.LUT R0, R4, 0xff, RZ, 0xc0, !PT ;  /* 0x000000ff04007812 */ /* 0x000fe400078ec0ff */
[----:B------:R-:W-:Y:S02]  /*7450*/  LOP3.LUT R3, R3, 0xff, RZ, 0xc0, !PT ;  /* 0x000000ff03037812 */ /* 0x000fe400078ec0ff */
[----:B------:R-:W-:Y:S02]  /*7460*/  SHF.R.U32.HI R9, RZ, 0x8, R6 ;  /* 0x00000008ff097819 */ /* 0x000fe40000011606 */
        /* <DEDUP_REMOVED lines=24> */
[----:B------:R-:W-:Y:S02]  /*75f0*/  LOP3.LUT R21, R27, 0xff, RZ, 0xc0, !PT ;  /* 0x000000ff1b157812 */ /* 0x000fe400078ec0ff */
[----:B------:R-:W-:-:S04]  /*7600*/  LOP3.LUT R30, R30, 0xff, RZ, 0xc0, !PT ;  /* 0x000000ff1e1e7812 */ /* 0x000fc800078ec0ff */
[----:B------:R-:W-:Y:S02]  /*7610*/  PRMT R41, R30, 0x7604, R21 ;  /* 0x000076041e297816 */ /* 0x000fe40000000015 */
        /* <DEDUP_REMOVED lines=10> */
[----:B------:R-:W-:-:S02]  /*76c0*/  LOP3.LUT R30, R30, 0xff, RZ, 0xc0, !PT ;  /* 0x000000ff1e1e7812 */ /* 0x000fc400078ec0ff */
[----:B------:R-:W-:Y:S02]  /*76d0*/  LOP3.LUT R28, R21, 0xff000000, R5, 0xf8, !PT ;  /* 0xff000000151c7812 */ /* 0x000fe400078ef805 */
[----:B--2---:R-:W-:Y:S02]  /*76e0*/  LOP3.LUT R0, R15, 0x30, R0, 0xf8, !PT ;  /* 0x000000300f007812 */ /* 0x004fe400078ef800 */
[----:B------:R-:W-:Y:S02]  /*76f0*/  LOP3.LUT R15, R3, 0xff, RZ, 0xc0, !PT ;  /* 0x000000ff030f7812 */ /* 0x000fe400078ec0ff */
[----:B---3--:R-:W-:Y:S02]  /*7700*/  LOP3.LUT R3, R0, R36, RZ, 0x3c, !PT ;  /* 0x0000002400037212 */ /* 0x008fe400078e3cff */
[----:B------:R-:W-:Y:S02]  /*7710*/  PRMT R39, R15, 0x7604, R14 ;  /* 0x000076040f277816 */ /* 0x000fe4000000000e */
[----:B----4-:R-:W-:-:S02]  /*7720*/  IADD3 R0, R16, R32, R3 ;  /* 0x0000002010007210 */ /* 0x010fc40007ffe003 */
[----:B------:R-:W-:Y:S01]  /*7730*/  SHF.R.U32.HI R3, RZ, 0x10, R4 ;  /* 0x00000010ff037819 */ /* 0x000fe20000011604 */
[----:B------:R-:W0:Y:S01]  /*7740*/  LDS.128 R8, [R51+0xb000] ;  /* 0x00b0000033087984 */ /* 0x000e220000000c00 */
[----:B------:R-:W-:Y:S02]  /*7750*/  SHF.R.U32.HI R32, RZ, 0x10, R7 ;  /* 0x00000010ff207819 */ /* 0x000fe40000011607 */
[----:B------:R-:W-:Y:S01]  /*7760*/  LOP3.LUT R3, R3, 0xff, RZ, 0xc0, !PT ;  /* 0x000000ff03037812 */ /* 0x000fe200078ec0ff */
[----:B------:R-:W1:Y:S01]  /*7770*/  LDS.128 R12, [R0+0xb000] ;  /* 0x00b00000000c7984 */ /* 0x000e620000000c00 */
[----:B------:R-:W-:Y:S02]  /*7780*/  LOP3.LUT R32, R32, 0xff, RZ, 0xc0, !PT ;  /* 0x000000ff20207812 */ /* 0x000fe400078ec0ff */
[----:B------:R-:W-:Y:S02]  /*7790*/  PRMT R3, R3, 0x7054, R20 ;  /* 0x0000705403037816 */ /* 0x000fe40000000014 */
[----:B------:R-:W-:-:S02]  /*77a0*/  SHF.R.U32.HI R20, RZ, 0x10, R24 ;  /* 0x00000010ff147819 */ /* 0x000fc40000011618 */
[----:B------:R-:W-:Y:S02]  /*77b0*/  PRMT R33, R32, 0x7054, R33 ;  /* 0x0000705420217816 */ /* 0x000fe40000000021 */
[----:B------:R-:W-:Y:S02]  /*77c0*/  LOP3.LUT R20, R20, 0xff, RZ, 0xc0, !PT ;  /* 0x000000ff14147812 */ /* 0x000fe400078ec0ff */
[----:B------:R-:W-:Y:S02]  /*77d0*/  SHF.R.U32.HI R32, RZ, 0x10, R27 ;  /* 0x00000010ff207819 */ /* 0x000fe4000001161b */
[----:B------:R-:W-:Y:S02]  /*77e0*/  PRMT R35, R20, 0x7054, R35 ;  /* 0x0000705414237816 */ /* 0x000fe40000000023 */
[----:B------:R-:W-:Y:S02]  /*77f0*/  LOP3.LUT R32, R32, 0xff, RZ, 0xc0, !PT ;  /* 0x000000ff20207812 */ /* 0x000fe400078ec0ff */
[----:B------:R-:W-:-:S02]  /*7800*/  LOP3.LUT R20, R3, 0xff000000, R4, 0xf8, !PT ;  /* 0xff00000003147812 */ /* 0x000fc400078ef804 */
[----:B------:R-:W-:Y:S02]  /*7810*/  LOP3.LUT R3, R31, 0xff000000, R6, 0xf8, !PT ;  /* 0xff0000001f037812 */ /* 0x000fe400078ef806 */
[----:B------:R-:W-:Y:S02]  /*7820*/  LOP3.LUT R31, R37, 0xff000000, R25, 0xf8, !PT ;  /* 0xff000000251f7812 */ /* 0x000fe400078ef819 */
[----:B------:R-:W-:Y:S02]  /*7830*/  PRMT R41, R32, 0x7054, R41 ;  /* 0x0000705420297816 */ /* 0x000fe40000000029 */
[----:B------:R-:W-:Y:S02]  /*7840*/  PRMT R39, R30, 0x7054, R39 ;  /* 0x000070541e277816 */ /* 0x000fe40000000027 */
[----:B------:R-:W-:Y:S02]  /*7850*/  LOP3.LUT R24, R35, 0xff000000, R24, 0xf8, !PT ;  /* 0xff00000023187812 */ /* 0x000fe400078ef818 */
[----:B------:R-:W-:-:S02]  /*7860*/  F2FP.F16.E4M3.UNPACK_B R34, R31 ;  /* 0x0000001fff22723e */ /* 0x000fc400020006ff */
[----:B------:R-:W-:Y:S02]  /*7870*/  LOP3.LUT R5, R39, 0xff000000, R26, 0xf8, !PT ;  /* 0xff00000027057812 */ /* 0x000fe400078ef81a */
[----:B------:R-:W-:Y:S01]  /*7880*/  LOP3.LUT R41, R41, 0xff000000, R27, 0xf8, !PT ;  /* 0xff00000029297812 */ /* 0x000fe200078ef81b */
[----:B------:R-:W-:Y:S01]  /*7890*/  HADD2.F32 R39, -RZ, R34.H0_H0 ;  /* 0x20000022ff277230 */ /* 0x000fe20000004100 */
[----:B------:R-:W-:Y:S02]  /*78a0*/  LOP3.LUT R36, R33, 0xff000000, R7, 0xf8, !PT ;  /* 0xff00000021247812 */ /* 0x000fe400078ef807 */
[-C--:B0-----:R-:W-:Y:S02]  /*78b0*/  F2FP.F16.E4M3.UNPACK_B R21, R8.reuse ;  /* 0x00000008ff15723e */ /* 0x081fe400020006ff */
[----:B------:R-:W-:Y:S02]  /*78c0*/  F2FP.F16.E4M3.UNPACK_B R32, R8.H1 ;  /* 0x00000008ff20723e */ /* 0x000fe400030006ff */
[----:B------:R-:W-:-:S02]  /*78d0*/  F2FP.F16.E4M3.UNPACK_B R30, R11 ;  /* 0x0000000bff1e723e */ /* 0x000fc400020006ff */
[----:B------:R-:W-:Y:S02]  /*78e0*/  F2FP.F16.E4M3.UNPACK_B R35, R11.H1 ;  /* 0x0000000bff23723e */ /* 0x000fe400030006ff */
[----:B-1----:R-:W-:Y:S02]  /*78f0*/  F2FP.F16.E4M3.UNPACK_B R8, R13 ;  /* 0x0000000dff08723e */ /* 0x002fe400020006ff */
[----:B------:R-:W-:Y:S02]  /*7900*/  F2FP.F16.E4M3.UNPACK_B R11, R28 ;  /* 0x0000001cff0b723e */ /* 0x000fe400020006ff */
[----:B------:R-:W-:Y:S01]  /*7910*/  F2FP.F16.E4M3.UNPACK_B R25, R9 ;  /* 0x00000009ff19723e */ /* 0x000fe200020006ff */
[--C-:B------:R-:W-:Y:S01]  /*7920*/  HADD2.F32 R6, -RZ, R8.reuse.H0_H0 ;  /* 0x20000008ff067230 */ /* 0x100fe20000004100 */
[----:B------:R-:W-:Y:S01]  /*7930*/  F2FP.F16.E4M3.UNPACK_B R27, R13.H1 ;  /* 0x0000000dff1b723e */ /* 0x000fe200030006ff */
[----:B------:R-:W-:Y:S01]  /*7940*/  HADD2.F32 R13, -RZ, R11.H0_H0 ;  /* 0x2000000bff0d7230 */ /* 0x000fe20000004100 */
[----:B------:R-:W-:Y:S01]  /*7950*/  F2FP.F16.E4M3.UNPACK_B R26, R9.H1 ;  /* 0x00000009ff1a723e */ /* 0x000fe200030006ff */
[--C-:B------:R-:W-:Y:S01]  /*7960*/  HADD2.F32 R9, -RZ, R25.reuse.H0_H0 ;  /* 0x20000019ff097230 */ /* 0x100fe20000004100 */
[-C--:B------:R-:W-:Y:S01]  /*7970*/  F2FP.F16.E4M3.UNPACK_B R33, R15.reuse ;  /* 0x0000000fff21723e */ /* 0x080fe200020006ff */
[----:B------:R-:W-:Y:S01]  /*7980*/  HADD2.F32 R8, -RZ, R8.H1_H1 ;  /* 0x30000008ff087230 */ /* 0x000fe20000004100 */
[----:B------:R-:W-:Y:S01]  /*7990*/  F2FP.F16.E4M3.UNPACK_B R38, R15.H1 ;  /* 0x0000000fff26723e */ /* 0x000fe200030006ff */
[C---:B------:R-:W-:Y:S01]  /*79a0*/  FMUL.FTZ R40, R6.reuse, R13 ;  /* 0x0000000d06287220 */ /* 0x040fe20000410000 */
[-C--:B------:R-:W-:Y:S01]  /*79b0*/  F2FP.F16.E4M3.UNPACK_B R15, R12.reuse ;  /* 0x0000000cff0f723e */ /* 0x080fe200020006ff */
[----:B------:R-:W-:Y:S01]  /*79c0*/  HADD2.F32 R25, -RZ, R25.H1_H1 ;  /* 0x30000019ff197230 */ /* 0x000fe20000004100 */
[----:B------:R-:W-:Y:S01]  /*79d0*/  F2FP.F16.E4M3.UNPACK_B R37, R12.H1 ;  /* 0x0000000cff25723e */ /* 0x000fe200030006ff */
[----:B------:R-:W-:Y:S01]  /*79e0*/  FMUL.FTZ R12, R6, R39 ;  /* 0x00000027060c7220 */ /* 0x000fe20000410000 */
[----:B------:R-:W-:-:S02]  /*79f0*/  F2FP.F16.E4M3.UNPACK_B R31, R31.H1 ;  /* 0x0000001fff1f723e */ /* 0x000fc400030006ff */
[----:B------:R-:W-:Y:S01]  /*7a00*/  F2FP.F16.E4M3.UNPACK_B R28, R28.H1 ;  /* 0x0000001cff1c723e */ /* 0x000fe200030006ff */
[C---:B------:R-:W-:Y:S01]  /*7a10*/  FFMA.FTZ R6, R9.reuse, R13, -R12 ;  /* 0x0000000d09067223 */ /* 0x040fe2000001080c */
[----:B------:R-:W-:Y:S01]  /*7a20*/  FFMA.FTZ R9, R9, R39, R40 ;  /* 0x0000002709097223 */ /* 0x000fe20000010028 */
[----:B------:R-:W-:Y:S01]  /*7a30*/  HADD2.F32 R12, -RZ, R11.H1_H1 ;  /* 0x3000000bff0c7230 */ /* 0x000fe20000004100 */
[-C--:B------:R-:W-:Y:S01]  /*7a40*/  F2FP.F16.E4M3.UNPACK_B R7, R14.reuse ;  /* 0x0000000eff07723e */ /* 0x080fe200020006ff */
[----:B------:R-:W-:Y:S01]  /*7a50*/  HADD2.F32 R39, -RZ, R34.H1_H1 ;  /* 0x30000022ff277230 */ /* 0x000fe20000004100 */
[----:B------:R-:W-:Y:S01]  /*7a60*/  F2FP.F16.E4M3.UNPACK_B R14, R14.H1 ;  /* 0x0000000eff0e723e */ /* 0x000fe200030006ff */
[----:B------:R-:W-:Y:S01]  /*7a70*/  HADD2.F32 R40, -RZ, R31.H0_H0 ;  /* 0x2000001fff287230 */ /* 0x000fe20000004100 */
[----:B------:R-:W-:Y:S01]  /*7a80*/  F2FP.F16.E4M3.UNPACK_B R4, R10 ;  /* 0x0000000aff04723e */ /* 0x000fe200020006ff */
[----:B------:R-:W-:Y:S02]  /*7a90*/  HADD2.F32 R11, -RZ, R27.H0_H0 ;  /* 0x2000001bff0b7230 */ /* 0x000fe40000004100 */
[----:B------:R-:W-:Y:S01]  /*7aa0*/  FMUL.FTZ R42, R8, R39 ;  /* 0x00000027082a7220 */ /* 0x000fe20000410000 */
[----:B------:R-:W-:-:S02]  /*7ab0*/  HADD2.F32 R34, -RZ, R28.H0_H0 ;  /* 0x2000001cff227230 */ /* 0x000fc40000004100 */
[----:B------:R-:W-:Y:S01]  /*7ac0*/  FMUL.FTZ R8, R8, R12 ;  /* 0x0000000c08087220 */ /* 0x000fe20000410000 */
[----:B------:R-:W-:Y:S02]  /*7ad0*/  HADD2.F32 R13, -RZ, R26.H0_H0 ;  /* 0x2000001aff0d7230 */ /* 0x000fe40000004100 */
[C---:B------:R-:W-:Y:S01]  /*7ae0*/  FMUL.FTZ R44, R11.reuse, R40 ;  /* 0x000000280b2c7220 */ /* 0x040fe20000410000 */
[----:B------:R-:W-:Y:S02]  /*7af0*/  HADD2.F32 R27, -RZ, R27.H1_H1 ;  /* 0x3000001bff1b7230 */ /* 0x000fe40000004100 */
[----:B------:R-:W-:Y:S01]  /*7b00*/  FMUL.FTZ R43, R11, R34 ;  /* 0x000000220b2b7220 */ /* 0x000fe20000410000 */
[----:B------:R-:W-:Y:S01]  /*7b10*/  FFMA.FTZ R11, R25, R12, -R42 ;  /* 0x0000000c190b7223 */ /* 0x000fe2000001082a */
[----:B------:R-:W-:Y:S01]  /*7b20*/  FFMA.FTZ R12, R13, R34, -R44 ;  /* 0x000000220d0c7223 */ /* 0x000fe2000001082c */
[----:B------:R-:W-:Y:S01]  /*7b30*/  F2FP.F16.E4M3.UNPACK_B R42, R41 ;  /* 0x00000029ff2a723e */ /* 0x000fe200020006ff */
[----:B------:R-:W-:Y:S01]  /*7b40*/  FFMA.FTZ R8, R25, R39, R8 ;  /* 0x0000002719087223 */ /* 0x000fe20000010008 */
[----:B------:R-:W-:Y:S01]  /*7b50*/  F2FP.F16.E4M3.UNPACK_B R34, R36 ;  /* 0x00000024ff22723e */ /* 0x000fe200020006ff */
        /* <DEDUP_REMOVED lines=17> */
[C---:B------:R-:W-:Y:S01]  /*7c70*/  FFMA.FTZ R27, R31.reuse, R40, -R48 ;  /* 0x000000281f1b7223 */ /* 0x040fe20000010830 */
[----:B------:R-:W-:Y:S01]  /*7c80*/  FFMA.FTZ R26, R31, R44, R45 ;  /* 0x0000002c1f1a7223 */ /* 0x000fe2000001002d */
[----:B------:R-:W-:Y:S01]  /*7c90*/  HADD2.F32 R33, -RZ, R33.H1_H1 ;  /* 0x30000021ff217230 */ /* 0x000fe20000004100 */
[----:B------:R-:W-:Y:S01]  /*7ca0*/  F2FP.F16.E4M3.UNPACK_B R10, R10.H1 ;  /* 0x0000000aff0a723e */ /* 0x000fe200030006ff */
[----:B------:R-:W-:Y:S01]  /*7cb0*/  HADD2.F32 R40, -RZ, R34.H1_H1 ;  /* 0x30000022ff287230 */ /* 0x000fe20000004100 */
[----:B------:R-:W-:Y:S01]  /*7cc0*/  F2FP.SATFINITE.E4M3.F32.PACK_AB_MERGE_C R13, R28, R13, RZ ;  /* 0x0000000d1c0d723e */ /* 0x000fe200048070ff */
[----:B------:R-:W-:-:S02]  /*7cd0*/  HADD2.F32 R31, -RZ, R30.H1_H1 ;  /* 0x3000001eff1f7230 */ /* 0x000fc40000004100 */
[C---:B------:R-:W-:Y:S01]  /*7ce0*/  FMUL.FTZ R44, R33.reuse, R42 ;  /* 0x0000002a212c7220 */ /* 0x040fe20000410000 */
[----:B------:R-:W-:Y:S02]  /*7cf0*/  HADD2.F32 R43, -RZ, R41.H0_H0 ;  /* 0x20000029ff2b7230 */ /* 0x000fe40000004100 */
[-C--:B------:R-:W-:Y:S01]  /*7d00*/  FMUL.FTZ R33, R33, R40.reuse ;  /* 0x0000002821217220 */ /* 0x080fe20000410000 */
[----:B------:R-:W-:Y:S01]  /*7d10*/  HADD2.F32 R30, -RZ, R38.H0_H0 ;  /* 0x20000026ff1e7230 */ /* 0x000fe20000004100 */
[----:B------:R-:W-:Y:S01]  /*7d20*/  F2FP.SATFINITE.E4M3.F32.PACK_AB_MERGE_C R9, R8, R9, R13 ;  /* 0x000000090809723e */ /* 0x000fe2000480700d */
[--C-:B------:R-:W-:Y:S02]  /*7d30*/  HADD2.F32 R39, -RZ, R36.reuse.H0_H0 ;  /* 0x20000024ff277230 */ /* 0x100fe40000004100 */
[----:B------:R-:W-:Y:S02]  /*7d40*/  HADD2.F32 R34, -RZ, R35.H0_H0 ;  /* 0x20000023ff227230 */ /* 0x000fe40000004100 */
[C---:B------:R-:W-:Y:S01]  /*7d50*/  FMUL.FTZ R45, R30.reuse, R43 ;  /* 0x0000002b1e2d7220 */ /* 0x040fe20000410000 */
[-C--:B------:R-:W-:Y:S01]  /*7d60*/  FMUL.FTZ R46, R30, R39.reuse ;  /* 0x000000271e2e7220 */ /* 0x080fe20000410000 */
[C---:B------:R-:W-:Y:S01]  /*7d70*/  FFMA.FTZ R30, R31.reuse, R40, -R44 ;  /* 0x000000281f1e7223 */ /* 0x040fe2000001082c */
[----:B------:R-:W-:Y:S01]  /*7d80*/  FFMA.FTZ R31, R31, R42, R33 ;  /* 0x0000002a1f1f7223 */ /* 0x000fe20000010021 */
[C---:B------:R-:W-:Y:S01]  /*7d90*/  FFMA.FTZ R33, R34.reuse, R39, -R45 ;  /* 0x0000002722217223 */ /* 0x040fe2000001082d */
[----:B------:R-:W-:Y:S01]  /*7da0*/  FFMA.FTZ R34, R34, R43, R46 ;  /* 0x0000002b22227223 */ /* 0x000fe2000001002e */
[----:B------:R-:W-:Y:S01]  /*7db0*/  F2FP.F16.E4M3.UNPACK_B R43, R24.H1 ;  /* 0x00000018ff2b723e */ /* 0x000fe200030006ff */
        /* <DEDUP_REMOVED lines=19> */
[----:B------:R-:W-:Y:S01]  /*7ef0*/  F2FP.F16.E4M3.UNPACK_B R36, R24 ;  /* 0x00000018ff24723e */ /* 0x000fe200020006ff */
[----:B------:R-:W-:Y:S01]  /*7f00*/  HADD2.F32 R40, -RZ, R40.H1_H1 ;  /* 0x30000028ff287230 */ /* 0x000fe20000004100 */
[----:B------:R-:W-:Y:S01]  /*7f10*/  F2FP.F16.E4M3.UNPACK_B R35, R20 ;  /* 0x00000014ff23723e */ /* 0x000fe200020006ff */
[----:B------:R-:W-:-:S02]  /*7f20*/  HADD2.F32 R32, -RZ, R32.H1_H1 ;  /* 0x30000020ff207230 */ /* 0x000fc40000004100 */
[CC--:B------:R-:W-:Y:S01]  /*7f30*/  FMUL.FTZ R41, R37.reuse, R43.reuse ;  /* 0x0000002b25297220 */ /* 0x0c0fe20000410000 */
        /* <DEDUP_REMOVED lines=16> */
[----:B------:R-:W-:Y:S01]  /*8040*/  F2FP.F16.E4M3.UNPACK_B R32, R3.H1 ;  /* 0x00000003ff20723e */ /* 0x000fe200030006ff */
[-C--:B------:R-:W-:Y:S01]  /*8050*/  FMUL.FTZ R15, R15, R24.reuse ;  /* 0x000000180f0f7220 */ /* 0x080fe20000410000 */
[----:B------:R-:W-:Y:S01]  /*8060*/  FFMA.FTZ R43, R20, R39, R43 ;  /* 0x00000027142b7223 */ /* 0x000fe2000001002b */
[----:B------:R-:W-:Y:S01]  /*8070*/  FFMA.FTZ R38, R21, R24, -R38 ;  /* 0x0000001815267223 */ /* 0x000fe20000010826 */
[----:B------:R-:W-:-:S02]  /*8080*/  HADD2.F32 R24, -RZ, R37.H0_H0 ;  /* 0x20000025ff187230 */ /* 0x000fc40000004100 */
[----:B------:R-:W-:Y:S01]  /*8090*/  FFMA.FTZ R36, R21, R36, R15 ;  /* 0x0000002415247223 */ /* 0x000fe2000001000f */
[----:B------:R-:W-:Y:S01]  /*80a0*/  HADD2.F32 R20, -RZ, R14.H0_H0 ;  /* 0x2000000eff147230 */ /* 0x000fe20000004100 */
[----:B------:R-:W-:Y:S01]  /*80b0*/  F2FP.F16.E4M3.UNPACK_B R3, R3 ;  /* 0x00000003ff03723e */ /* 0x000fe200020006ff */
        /* <DEDUP_REMOVED lines=10> */
[----:B------:R-:W-:Y:S01]  /*8160*/  FFMA.FTZ R40, R15, R24, R20 ;  /* 0x000000180f287223 */ /* 0x000fe20000010014 */
[----:B------:R-:W-:Y:S01]  /*8170*/  HADD2.F32 R10, -RZ, R10.H1_H1 ;  /* 0x3000000aff0a7230 */ /* 0x000fe20000004100 */
[----:B------:R-:W-:Y:S01]  /*8180*/  F2FP.F16.E4M3.UNPACK_B R15, R5 ;  /* 0x00000005ff0f723e */ /* 0x000fe200020006ff */
[C---:B------:R-:W-:Y:S01]  /*8190*/  FMUL.FTZ R21, R14.reuse, R37 ;  /* 0x000000250e157220 */ /* 0x040fe20000410000 */
[----:B------:R-:W-:Y:S01]  /*81a0*/  FMUL.FTZ R14, R14, R35 ;  /* 0x000000230e0e7220 */ /* 0x000fe20000410000 */
[----:B------:R-:W-:Y:S01]  /*81b0*/  HADD2.F32 R5, -RZ, R7.H0_H0 ;  /* 0x20000007ff057230 */ /* 0x000fe20000004100 */
[----:B------:R-:W-:Y:S01]  /*81c0*/  F2FP.SATFINITE.E4M3.F32.PACK_AB_MERGE_C R8, R36, R43, R44 ;  /* 0x0000002b2408723e */ /* 0x000fe2000480702c */
[C---:B------:R-:W-:Y:S01]  /*81d0*/  FFMA.FTZ R42, R10.reuse, R35, -R21 ;  /* 0x000000230a2a7223 */ /* 0x040fe20000010815 */
[----:B------:R-:W-:Y:S01]  /*81e0*/  FFMA.FTZ R37, R10, R37, R14 ;  /* 0x000000250a257223 */ /* 0x000fe2000001000e */
[----:B------:R-:W-:-:S02]  /*81f0*/  HADD2.F32 R20, -RZ, R15.H0_H0 ;  /* 0x2000000fff147230 */ /* 0x000fc40000004100 */
[--C-:B------:R-:W-:Y:S01]  /*8200*/  HADD2.F32 R10, -RZ, R3.reuse.H0_H0 ;  /* 0x20000003ff0a7230 */ /* 0x100fe20000004100 */
        /* <DEDUP_REMOVED lines=8> */
[----:B------:R-:W-:Y:S02]  /*8290*/  HADD2.F32 R4, -RZ, R4.H1_H1 ;  /* 0x30000004ff047230 */ /* 0x000fe40000004100 */
[CC--:B------:R-:W-:Y:S01]  /*82a0*/  FMUL.FTZ R21, R7.reuse, R15.reuse ;  /* 0x0000000f07157220 */ /* 0x0c0fe20000410000 */
        /* <DEDUP_REMOVED lines=16> */
.L_x_12055:
[----:B------:R-:W-:Y:S05]  /*83b0*/  BSYNC B0 ;  /* 0x0000000000007941 */ /* 0x000fea0003800000 */
.L_x_12045:
        /* <DEDUP_REMOVED lines=8> */
.L_x_12042:
[----:B------:R-:W-:-:S13]  /*8440*/  ISETP.NE.AND P1, PT, R157, 0x3, PT ;  /* 0x000000039d00780c */ /* 0x000fda0003f25270 */
[----:B------:R-:W-:Y:S05]  /*8450*/  @!P1 BRA `(.L_x_12064) ;  /* 0x0000000000049947 */ /* 0x000fea0003800000 */
[----:B------:R-:W-:Y:S01]  /*8460*/  BPT.TRAP 0x1 ;  /* 0x000000040000795c */ /* 0x000fe20000300000 */
.L_x_12064:
[----:B-12---:R-:W-:Y:S01]  /*8470*/  IMAD R0, R22, 0x8, R16 ;  /* 0x0000000816007824 */ /* 0x006fe200078e0210 */
[----:B-----5:R-:W-:-:S04]  /*8480*/  SHF.L.U32 R7, R156, 0x1f, RZ ;  /* 0x0000001f9c077819 */ /* 0x020fc800000006ff */
[----:B------:R1:W2:Y:S01]  /*8490*/  SYNCS.PHASECHK.TRANS64.TRYWAIT P0, [R0+URZ+0x13230], R7 ;  /* 0x01323007000075a7 */ /* 0x0002a2000800017f */
[----:B------:R-:W-:Y:S05]  /*84a0*/  @!P1 BRA `(.L_x_12065) ;  /* 0x0000000000049947 */ /* 0x000fea0003800000 */
[----:B------:R-:W-:Y:S01]  /*84b0*/  BPT.TRAP 0x1 ;  /* 0x000000040000795c */ /* 0x000fe20000300000 */
.L_x_12065:
[----:B0-----:R-:W-:Y:S01]  /*84c0*/  VIADD R3, R16, 0xe000 ;  /* 0x0000e00010037836 */ /* 0x001fe20000000000 */
[----:B------:R-:W-:Y:S02]  /*84d0*/  LOP3.LUT R4, R29, 0x10000, RZ, 0xfc, !PT ;  /* 0x000100001d047812 */ /* 0x000fe400078efcff */
[----:B------:R-:W-:Y:S02]  /*84e0*/  MOV R5, 0x80000020 ;  /* 0x8000002000057802 */ /* 0x000fe40000000f00 */
[----:B------:R-:W-:-:S04]  /*84f0*/  SHF.R.U32.HI R3, RZ, 0x4, R3 ;  /* 0x00000004ff037819 */ /* 0x000fc80000011603 */
[----:B------:R-:W-:-:S04]  /*8500*/  LOP3.LUT R3, R3, 0x3fff, RZ, 0xc0, !PT ;  /* 0x00003fff03037812 */ /* 0x000fc800078ec0ff */
[----:B------:R-:W-:-:S05]  /*8510*/  LOP3.LUT R3, R3, 0x10000, RZ, 0xfc, !PT ;  /* 0x0001000003037812 */ /* 0x000fca00078efcff */
[----:B------:R0:W-:Y:S01]  /*8520*/  STL [R1+0xc], R3 ;  /* 0x00000c0301007387 */ /* 0x0001e20000100800 */
[----:B--2---:R-:W-:Y:S05]  /*8530*/  @P0 BRA `(.L_x_12066) ;  /* 0x0000000000080947 */ /* 0x004fea0003800000 */
[----:B------:R-:W2:Y:S02]  /*8540*/  SYNCS.PHASECHK.TRANS64.TRYWAIT P0, [R0+URZ+0x13230], R7 ;  /* 0x01323007000075a7 */ /* 0x000ea4000800017f */
[----:B--2---:R-:W-:Y:S05]  /*8550*/  @!P0 BRA `(.L_x_12067) ;  /* 0x0000012000a88947 */ /* 0x004fea0003800000 */
.L_x_12066:
[----:B0-----:R-:W3:Y:S01]  /*8560*/  LDL R3, [R1+0xc] ;  /* 0x00000c0001037983 */ /* 0x001ee20000100800 */
[----:B------:R-:W-:Y:S01]  /*8570*/  IMAD.MOV.U32 R9, RZ, RZ, -0x7fffffe0 ;  /* 0x80000020ff097424 */ /* 0x000fe200078e00ff */
[----:B------:R-:W-:Y:S05]  /*8580*/  WARPSYNC.ALL ;  /* 0x0000000000007948 */ /* 0x000fea0003800000 */
[C---:B------:R-:W-:Y:S01]  /*8590*/  R2UR UR4, R4.reuse ;  /* 0x00000000040472ca */ /* 0x040fe200000e0000 */
[----:B------:R-:W4:Y:S01]  /*85a0*/  LDL R109, [R1+0x1c] ;  /* 0x00001c00016d7983 */ /* 0x000f220000100800 */
[----:B------:R-:W-:Y:S02]  /*85b0*/  R2UR UR5, R5 ;  /* 0x00000000050572ca */ /* 0x000fe400000e0000 */
[----:B------:R-:W-:Y:S01]  /*85c0*/  R2UR UR7, R9 ;  /* 0x00000000090772ca */ /* 0x000fe200000e0000 */
[----:B------:R-:W-:Y:S01]  /*85d0*/  WARPGROUP.ARRIVE ;  /* 0x00000000000079c5 */ /* 0x000fe20000000000 */
[----:B-12---:R-:W-:Y:S01]  /*85e0*/  IMAD.MOV.U32 R7, RZ, RZ, -0x7fffffe0 ;  /* 0x80000020ff077424 */ /* 0x006fe200078e00ff */
[----:B------:R-:W2:Y:S01]  /*85f0*/  LDL R111, [R1+0x10] ;  /* 0x00001000016f7983 */ /* 0x000ea20000100800 */
[----:B------:R-:W-:Y:S01]  /*8600*/  IMAD.MOV.U32 R11, RZ, RZ, -0x7fffffe0 ;  /* 0x80000020ff0b7424 */ /* 0x000fe200078e00ff */
[----:B------:R-:W-:-:S02]  /*8610*/  R2UR UR8, R4 ;  /* 0x00000000040872ca */ /* 0x000fc400000e0000 */
[----:B------:R-:W-:Y:S01]  /*8620*/  R2UR UR9, R5 ;  /* 0x00000000050972ca */ /* 0x000fe200000e0000 */
[----:B------:R-:W5:Y:S01]  /*8630*/  LDL R107, [R1+0x34] ;  /* 0x00003400016b7983 */ /* 0x000f620000100800 */
[----:B------:R-:W-:Y:S02]  /*8640*/  R2UR UR11, R11 ;  /* 0x000000000b0b72ca */ /* 0x000fe400000e0000 */
[C---:B------:R-:W-:Y:S01]  /*8650*/  R2UR UR12, R4.reuse ;  /* 0x00000000040c72ca */ /* 0x040fe200000e0000 */
[----:B------:R-:W5:Y:S01]  /*8660*/  LDL R106, [R1+0x30] ;  /* 0x00003000016a7983 */ /* 0x000f620000100800 */
[----:B------:R-:W-:Y:S01]  /*8670*/  R2UR UR13, R5 ;  /* 0x00000000050d72ca */ /* 0x000fe200000e0000 */
[----:B------:R-:W-:Y:S01]  /*8680*/  IMAD.MOV.U32 R11, RZ, RZ, -0x7fffffe0 ;  /* 0x80000020ff0b7424 */ /* 0x000fe200078e00ff */
[----:B------:R-:W-:Y:S01]  /*8690*/  R2UR UR16, R4 ;  /* 0x00000000041072ca */ /* 0x000fe200000e0000 */
[----:B------:R-:W5:Y:S01]  /*86a0*/  LDL R105, [R1+0x14] ;  /* 0x0000140001697983 */ /* 0x000f620000100800 */
        /* <DEDUP_REMOVED lines=16> */
[----:B------:R-:W-:Y:S01]  /*87b0*/  VIADD R6, R8, 0x180 ;  /* 0x0000018008067836 */ /* 0x000fe20000000000 */
[----:B------:R-:W-:-:S04]  /*87c0*/  MOV R7, 0x80000020 ;  /* 0x8000002000077802 */ /* 0x000fc80000000f00 */
[----:B------:R-:W-:Y:S02]  /*87d0*/  R2UR UR14, R6 ;  /* 0x00000000060e72ca */ /* 0x000fe400000e0000 */
[----:B------:R-:W-:Y:S01]  /*87e0*/  R2UR UR15, R7 ;  /* 0x00000000070f72ca */ /* 0x000fe200000e0000 */
[----:B------:R-:W-:Y:S02]  /*87f0*/  WARPGROUP.DEPBAR.LE gsb0, 0x0 ;  /* 0x00008000000079c5 */ /* 0x000fe40000010000 */
[----:B------:R-:W-:-:S10]  /*8800*/  WARPGROUP.ARRIVE ;  /* 0x00000000000079c5 */ /* 0x000fd40000000000 */
[----:B------:R-:W-:Y:S01]  /*8810*/  QGMMA.64x32x32.F32.E4M3.E4M3 R40, gdesc[UR12], RZ, !UPT, gsb0 ;  /* 0x006000000c2879f3 */ /* 0x000fe2000c0008ff */
[----:B------:R-:W-:Y:S01]  /*8820*/  VIADD R10, R8, 0x200 ;  /* 0x00000200080a7836 */ /* 0x000fe20000000000 */
[----:B------:R-:W-:Y:S02]  /*8830*/  R2UR UR19, R11 ;  /* 0x000000000b1372ca */ /* 0x000fe400000e0000 */
[----:B------:R-:W-:Y:S02]  /*8840*/  R2UR UR17, R5 ;  /* 0x00000000051172ca */ /* 0x000fe400000e0000 */
[----:B------:R-:W-:Y:S01]  /*8850*/  R2UR UR18, R10 ;  /* 0x000000000a1272ca */ /* 0x000fe200000e0000 */
[----:B------:R-:W-:Y:S02]  /*8860*/  WARPGROUP.DEPBAR.LE gsb0, 0x0 ;  /* 0x00008000000079c5 */ /* 0x000fe40000010000 */
[----:B------:R-:W-:-:S10]  /*8870*/  WARPGROUP.ARRIVE ;  /* 0x00000000000079c5 */ /* 0x000fd40000000000 */
[----:B------:R-:W-:Y:S01]  /*8880*/  QGMMA.64x32x32.F32.E4M3.E4M3 R24, gdesc[UR16], RZ, !UPT, gsb0 ;  /* 0x00600000101879f3 */ /* 0x000fe2000c0008ff */
[----:B------:R-:W-:Y:S02]  /*8890*/  VIADD R12, R8, 0x2 ;  /* 0x00000002080c7836 */ /* 0x000fe40000000000 */
[----:B------:R-:W-:Y:S02]  /*88a0*/  VIADD R6, R4, 0x2 ;  /* 0x0000000204067836 */ /* 0x000fe40000000000 */
[----:B------:R-:W-:Y:S02]  /*88b0*/  IMAD.MOV.U32 R13, RZ, RZ, -0x7fffffe0 ;  /* 0x80000020ff0d7424 */ /* 0x000fe400078e00ff */
[----:B------:R-:W-:Y:S01]  /*88c0*/  IMAD.MOV.U32 R7, RZ, RZ, -0x7fffffe0 ;  /* 0x80000020ff077424 */ /* 0x000fe200078e00ff */
[----:B------:R-:W-:Y:S02]  /*88d0*/  R2UR UR22, R12 ;  /* 0x000000000c1672ca */ /* 0x000fe400000e0000 */
[----:B------:R-:W-:-:S02]  /*88e0*/  R2UR UR23, R13 ;  /* 0x000000000d1772ca */ /* 0x000fc400000e0000 */
[----:B------:R-:W-:Y:S02]  /*88f0*/  R2UR UR20, R6 ;  /* 0x00000000061472ca */ /* 0x000fe400000e0000 */
[----:B------:R-:W-:Y:S01]  /*8900*/  R2UR UR21, R7 ;  /* 0x00000000071572ca */ /* 0x000fe200000e0000 */
[----:B------:R-:W-:Y:S02]  /*8910*/  WARPGROUP.DEPBAR.LE gsb0, 0x0 ;  /* 0x00008000000079c5 */ /* 0x000fe40000010000 */
        /* <DEDUP_REMOVED lines=20> */
[----:B------:R-:W-:Y:S01]  /*8a60*/  IMAD.MOV.U32 R11, RZ, RZ, -0x7fffffe0 ;  /* 0x80000020ff0b7424 */ /* 0x000fe200078e00ff */
[----:B------:R-:W-:Y:S02]  /*8a70*/  IADD3 R10, R8, 0x182, RZ ;  /* 0x00000182080a7810 */ /* 0x000fe40007ffe0ff */
[----:B------:R-:W-:Y:S02]  /*8a80*/  R2UR UR4, R6 ;  /* 0x00000000060472ca */ /* 0x000fe400000e0000 */
[----:B------:R-:W-:Y:S02]  /*8a90*/  R2UR UR6, R10 ;  /* 0x000000000a0672ca */ /* 0x000fe400000e0000 */
[----:B------:R-:W-:Y:S02]  /*8aa0*/  R2UR UR7, R11 ;  /* 0x000000000b0772ca */ /* 0x000fe400000e0000 */
[----:B------:R-:W-:Y:S01]  /*8ab0*/  R2UR UR5, R7 ;  /* 0x00000000070572ca */ /* 0x000fe200000e0000 */
[C---:B------:R-:W-:Y:S01]  /*8ac0*/  FMUL.FTZ R12, R2.reuse, R89 ;  /* 0x00000059020c7220 */ /* 0x040fe20000410000 */
[C---:B------:R-:W-:Y:S01]  /*8ad0*/  FMUL.FTZ R89, R2.reuse, R90 ;  /* 0x0000005a02597220 */ /* 0x040fe20000410000 */
[----:B------:R-:W-:Y:S01]  /*8ae0*/  FMUL.FTZ R90, R2, R91 ;  /* 0x0000005b025a7220 */ /* 0x000fe20000410000 */
[----:B------:R-:W-:-:S02]  /*8af0*/  WARPGROUP.DEPBAR.LE gsb0, 0x0 ;  /* 0x00008000000079c5 */ /* 0x000fc40000010000 */
[----:B------:R-:W-:-:S07]  /*8b00*/  WARPGROUP.ARRIVE ;  /* 0x00000000000079c5 */ /* 0x000fce0000000000 */
[----:B------:R-:W-:Y:S01]  /*8b10*/  QGMMA.64x32x32.F32.E4M3.E4M3 R40, gdesc[UR4], R40, gsb0 ;  /* 0x00600000042879f3 */ /* 0x000fe20008000828 */
[C---:B------:R-:W-:Y:S01]  /*8b20*/  FMUL.FTZ R9, R2.reuse, R64 ;  /* 0x0000004002097220 */ /* 0x040fe20000410000 */
[----:B------:R-:W-:-:S03]  /*8b30*/  FMUL.FTZ R11, R2, R65 ;  /* 0x00000041020b7220 */ /* 0x000fc60000410000 */
[----:B------:R4:W-:Y:S01]  /*8b40*/  MUFU.TANH R10, R9 ;  /* 0x00000009000a7308 */ /* 0x0009e20000002400 */
[C---:B------:R-:W-:Y:S01]  /*8b50*/  FMUL.FTZ R65, R2.reuse, R69 ;  /* 0x0000004502417220 */ /* 0x040fe20000410000 */
[----:B------:R-:W-:Y:S01]  /*8b60*/  FMUL.FTZ R69, R2, R67 ;  /* 0x0000004302457220 */ /* 0x000fe20000410000 */
[----:B----4-:R-:W-:Y:S02]  /*8b70*/  IMAD R9, R104, -0xa0, R109 ;  /* 0xffffff6068097824 */ /* 0x010fe400078e026d */
[C---:B------:R-:W-:Y:S01]  /*8b80*/  FMUL.FTZ R20, R2.reuse, R97 ;  /* 0x0000006102147220 */ /* 0x040fe20000410000 */
[C---:B------:R-:W-:Y:S02]  /*8b90*/  FMUL.FTZ R91, R2.reuse, R94 ;  /* 0x0000005e025b7220 */ /* 0x040fe40000410000 */
[----:B--2---:R-:W-:Y:S01]  /*8ba0*/  IADD3 R67, -R111, 0xa1, R9 ;  /* 0x000000a16f437810 */ /* 0x004fe20007ffe109 */
[C---:B------:R-:W-:Y:S01]  /*8bb0*/  FMUL.FTZ R97, R2.reuse, R60 ;  /* 0x0000003c02617220 */ /* 0x040fe20000410000 */
[C---:B------:R-:W-:Y:S01]  /*8bc0*/  FMUL.FTZ R64, R2.reuse, R68 ;  /* 0x0000004402407220 */ /* 0x040fe20000410000 */
[----:B------:R-:W-:Y:S01]  /*8bd0*/  FMUL.FTZ R60, R2, R62 ;  /* 0x0000003e023c7220 */ /* 0x000fe20000410000 */
[----:B------:R-:W-:Y:S01]  /*8be0*/  MUFU.TANH R89, R89 ;  /* 0x0000005900597308 */ /* 0x000fe20000002400 */
[----:B-----5:R-:W-:-:S02]  /*8bf0*/  IMAD R62, R105, 0xc0, R107 ;  /* 0x000000c0693e7824 */ /* 0x020fc400078e026b */
[----:B------:R-:W-:Y:S01]  /*8c00*/  FMUL.FTZ R13, R2, R92 ;  /* 0x0000005c020d7220 */ /* 0x000fe20000410000 */
[----:B------:R-:W-:Y:S02]  /*8c10*/  VIADD R68, R9, 0xa0 ;  /* 0x000000a009447836 */ /* 0x000fe40000000000 */
[----:B------:R-:W-:Y:S02]  /*8c20*/  IMAD R67, R106, -0x2, R67 ;  /* 0xfffffffe6a437824 */ /* 0x000fe400078e0243 */
[----:B------:R-:W-:Y:S01]  /*8c30*/  FMUL.FTZ R92, R2, R95 ;  /* 0x0000005f025c7220 */ /* 0x000fe20000410000 */
[----:B------:R-:W0:Y:S01]  /*8c40*/  MUFU.TANH R90, R90 ;  /* 0x0000005a005a7308 */ /* 0x000e220000002400 */
[----:B------:R-:W-:Y:S02]  /*8c50*/  IMAD R68, R106, -0x2, R68 ;  /* 0xfffffffe6a447824 */ /* 0x000fe400078e0244 */
[C---:B------:R-:W-:Y:S01]  /*8c60*/  FMUL.FTZ R14, R2.reuse, R93 ;  /* 0x0000005d020e7220 */ /* 0x040fe20000410000 */
[----:B------:R-:W-:Y:S01]  /*8c70*/  IADD3 R9, R67, 0x8, R62 ;  /* 0x0000000843097810 */ /* 0x000fe20007ffe03e */
[----:B------:R-:W-:-:S03]  /*8c80*/  FMUL.FTZ R93, R2, R98 ;  /* 0x00000062025d7220 */ /* 0x000fc60000410000 */
[----:B------:R-:W1:Y:S01]  /*8c90*/  MUFU.TANH R91, R91 ;  /* 0x0000005b005b7308 */ /* 0x000e620000002400 */
[----:B------:R-:W-:Y:S01]  /*8ca0*/  VIMNMX R98, R68, R9, PT ;  /* 0x0000000944627248 */ /* 0x000fe20003fe0100 */
[----:B------:R-:W-:Y:S01]  /*8cb0*/  FMUL.FTZ R94, R2, R99 ;  /* 0x00000063025e7220 */ /* 0x000fe20000410000 */
[----:B------:R-:W-:-:S05]  /*8cc0*/  VIADD R8, R8, 0x202 ;  /* 0x0000020208087836 */ /* 0x000fca0000000000 */
[----:B------:R-:W2:Y:S01]  /*8cd0*/  MUFU.TANH R92, R92 ;  /* 0x0000005c005c7308 */ /* 0x000ea20000002400 */
[----:B------:R-:W-:Y:S01]  /*8ce0*/  ISETP.GT.AND P0, PT, R98, RZ, PT ;  /* 0x000000ff6200720c */ /* 0x000fe20003f04270 */
[----:B------:R-:W-:Y:S01]  /*8cf0*/  FMUL.FTZ R95, R2, R102 ;  /* 0x00000066025f7220 */ /* 0x000fe20000410000 */
[----:B------:R-:W-:Y:S01]  /*8d00*/  ISETP.GT.AND P2, PT, R98, 0x1, PT ;  /* 0x000000016200780c */ /* 0x000fe20003f44270 */
[----:B------:R-:W-:Y:S01]  /*8d10*/  IMAD.MOV.U32 R9, RZ, RZ, -0x7fffffe0 ;  /* 0x80000020ff097424 */ /* 0x000fe200078e00ff */
[----:B------:R-:W-:-:S03]  /*8d20*/  R2UR UR6, R8 ;  /* 0x00000000080672ca */ /* 0x000fc600000e0000 */
[----:B------:R-:W3:Y:S01]  /*8d30*/  MUFU.TANH R93, R93 ;  /* 0x0000005d005d7308 */ /* 0x000ee20000002400 */
[----:B------:R-:W-:Y:S01]  /*8d40*/  FMUL.FTZ R15, R2, R96 ;  /* 0x00000060020f7220 */ /* 0x000fe20000410000 */
[----:B------:R-:W-:Y:S01]  /*8d50*/  ISETP.GT.AND P3, PT, R98, 0x8, PT ;  /* 0x000000086200780c */ /* 0x000fe20003f64270 */
[----:B------:R-:W-:Y:S01]  /*8d60*/  FMUL.FTZ R96, R2, R103 ;  /* 0x0000006702607220 */ /* 0x000fe20000410000 */
[----:B0-----:R-:W-:Y:S01]  /*8d70*/  FSEL R90, R90, -INF , P2 ;  /* 0xff8000005a5a7808 */ /* 0x001fe20001000000 */
[----:B------:R-:W-:Y:S02]  /*8d80*/  WARPGROUP.DEPBAR.LE gsb0, 0x0 ;  /* 0x00008000000079c5 */ /* 0x000fe40000010000 */
[C---:B------:R-:W-:Y:S01]  /*8d90*/  FMUL.FTZ R8, R2.reuse, R40 ;  /* 0x0000002802087220 */ /* 0x040fe20000410000 */
[----:B------:R-:W0:Y:S01]  /*8da0*/  MUFU.TANH R94, R94 ;  /* 0x0000005e005e7308 */ /* 0x000e220000002400 */
[----:B------:R-:W-:Y:S01]  /*8db0*/  FSEL R40, R89, -INF , P0 ;  /* 0xff80000059287808 */ /* 0x000fe20000000000 */
[C---:B------:R-:W-:Y:S01]  /*8dc0*/  FMUL.FTZ R21, R2.reuse, R100 ;  /* 0x0000006402157220 */ /* 0x040fe20000410000 */
[----:B------:R-:W-:Y:S01]  /*8dd0*/  R2UR UR7, R9 ;  /* 0x00000000090772ca */ /* 0x000fe200000e0000 */
[----:B------:R-:W-:Y:S01]  /*8de0*/  FMUL.FTZ R9, R2, R41 ;  /* 0x0000002902097220 */ /* 0x000fe20000410000 */
[----:B------:R-:W-:Y:S01]  /*8df0*/  ISETP.GT.AND P4, PT, R98, 0x9, PT ;  /* 0x000000096200780c */ /* 0x000fe20003f84270 */
[----:B------:R-:W-:Y:S01]  /*8e00*/  FMUL.FTZ R74, R2, R74 ;  /* 0x0000004a024a7220 */ /* 0x000fe20000410000 */
[----:B-1----:R-:W-:Y:S01]  /*8e10*/  FSEL R100, R91, -INF , P3 ;  /* 0xff8000005b647808 */ /* 0x002fe20001800000 */
[----:B------:R-:W1:Y:S01]  /*8e20*/  MUFU.TANH R95, R95 ;  /* 0x0000005f005f7308 */ /* 0x000e620000002400 */
[----:B------:R-:W-:-:S02]  /*8e30*/  FMNMX.FTZ R41, R40, R90, !PT ;  /* 0x0000005a28297209 */ /* 0x000fc40007810000 */
[----:B------:R-:W-:Y:S02]  /*8e40*/  R2UR UR4, R6 ;  /* 0x00000000060472ca */ /* 0x000fe400000e0000 */
[----:B------:R-:W-:Y:S01]  /*8e50*/  R2UR UR5, R7 ;  /* 0x00000000070572ca */ /* 0x000fe200000e0000 */
[----:B------:R-:W-:Y:S01]  /*8e60*/  FMUL.FTZ R75, R2, R75 ;  /* 0x0000004b024b7220 */ /* 0x000fe20000410000 */
[----:B------:R-:W-:Y:S01]  /*8e70*/  ISETP.GT.AND P0, PT, R98, 0x10, PT ;  /* 0x000000106200780c */ /* 0x000fe20003f04270 */
[----:B------:R-:W4:Y:S01]  /*8e80*/  MUFU.TANH R96, R96 ;  /* 0x0000006000607308 */ /* 0x000f220000002400 */
[----:B--2---:R-:W-:Y:S02]  /*8e90*/  FSEL R92, R92, -INF , P4 ;  /* 0xff8000005c5c7808 */ /* 0x004fe40002000000 */
[----:B------:R-:W-:Y:S01]  /*8ea0*/  FMNMX.FTZ R89, R100, R41, !PT ;  /* 0x0000002964597209 */ /* 0x000fe20007810000 */
[----:B------:R-:W-:Y:S01]  /*8eb0*/  FMUL.FTZ R41, R2, R42 ;  /* 0x0000002a02297220 */ /* 0x000fe20000410000 */
[----:B------:R-:W-:Y:S01]  /*8ec0*/  ISETP.GT.AND P2, PT, R98, 0x11, PT ;  /* 0x000000116200780c */ /* 0x000fe20003f44270 */
[----:B------:R-:W-:Y:S01]  /*8ed0*/  FMUL.FTZ R78, R2, R78 ;  /* 0x0000004e024e7220 */ /* 0x000fe20000410000 */
[----:B---3--:R-:W-:Y:S01]  /*8ee0*/  FSEL R42, R93, -INF , P0 ;  /* 0xff8000005d2a7808 */ /* 0x008fe20000000000 */
[----:B------:R-:W2:Y:S01]  /*8ef0*/  MUFU.TANH R74, R74 ;  /* 0x0000004a004a7308 */ /* 0x000ea20000002400 */
[----:B------:R-:W-:Y:S01]  /*8f00*/  FMNMX.FTZ R89, R92, R89, !PT ;  /* 0x000000595c597209 */ /* 0x000fe20007810000 */
[----:B------:R-:W-:Y:S01]  /*8f10*/  WARPGROUP.ARRIVE ;  /* 0x00000000000079c5 */ /* 0x000fe20000000000 */
[----:B------:R-:W-:Y:S01]  /*8f20*/  ISETP.GT.AND P3, PT, R98, 0x18, PT ;  /* 0x000000186200780c */ /* 0x000fe20003f64270 */
[----:B------:R-:W-:Y:S01]  /*8f30*/  FMUL.FTZ R79, R2, R79 ;  /* 0x0000004f024f7220 */ /* 0x000fe20000410000 */
[----:B0-----:R-:W-:-:S02]  /*8f40*/  FSEL R94, R94, -INF , P2 ;  /* 0xff8000005e5e7808 */ /* 0x001fc40001000000 */
[----:B------:R-:W-:Y:S01]  /*8f50*/  FMNMX.FTZ R89, R42, R89, !PT ;  /* 0x000000592a597209 */ /* 0x000fe20007810000 */
[----:B------:R-:W0:Y:S01]  /*8f60*/  MUFU.TANH R75, R75 ;  /* 0x0000004b004b7308 */ /* 0x000e220000002400 */
[----:B------:R-:W-:Y:S01]  /*8f70*/  QGMMA.64x32x32.F32.E4M3.E4M3 R24, gdesc[UR4], R24, gsb0 ;  /* 0x00600000041879f3 */ /* 0x000fe20008000818 */
[----:B------:R-:W-:Y:S01]  /*8f80*/  ISETP.GT.AND P0, PT, R98, 0x19, PT ;  /* 0x000000196200780c */ /* 0x000fe20003f04270 */
[C---:B------:R-:W-:Y:S01]  /*8f90*/  FMUL.FTZ R82, R2.reuse, R82 ;  /* 0x0000005202527220 */ /* 0x040fe20000410000 */
[----:B-1----:R-:W-:Y:S01]  /*8fa0*/  FSEL R102, R95, -INF , P3 ;  /* 0xff8000005f667808 */ /* 0x002fe20001800000 */
[----:B------:R-:W-:Y:S01]  /*8fb0*/  FMUL.FTZ R83, R2, R83 ;  /* 0x0000005302537220 */ /* 0x000fe20000410000 */
[----:B------:R-:W-:Y:S01]  /*8fc0*/  FMNMX.FTZ R89, R94, R89, !PT ;  /* 0x000000595e597209 */ /* 0x000fe20007810000 */
[----:B------:R-:W-:Y:S01]  /*8fd0*/  FMUL.FTZ R86, R2, R86 ;  /* 0x0000005602567220 */ /* 0x000fe20000410000 */
[----:B------:R-:W1:Y:S01]  /*8fe0*/  MUFU.TANH R78, R78 ;  /* 0x0000004e004e7308 */ /* 0x000e620000002400 */
[----:B------:R-:W-:Y:S01]  /*8ff0*/  ISETP.GT.AND P2, PT, R98, 0x20, PT ;  /* 0x000000206200780c */ /* 0x000fe20003f44270 */
[----:B------:R-:W-:Y:S01]  /*9000*/  FMUL.FTZ R120, R2, R46 ;  /* 0x0000002e02787220 */ /* 0x000fe20000410000 */
[----:B----4-:R-:W-:Y:S01]  /*9010*/  FSEL R96, R96, -INF , P0 ;  /* 0xff80000060607808 */ /* 0x010fe20000000000 */
[----:B------:R-:W-:Y:S01]  /*9020*/  FMUL.FTZ R87, R2, R87 ;  /* 0x0000005702577220 */ /* 0x000fe20000410000 */
[----:B------:R-:W-:Y:S01]  /*9030*/  FMNMX.FTZ R89, R102, R89, !PT ;  /* 0x0000005966597209 */ /* 0x000fe20007810000 */
[----:B------:R-:W-:-:S02]  /*9040*/  FMUL.FTZ R58, R2, R58 ;  /* 0x0000003a023a7220 */ /* 0x000fc40000410000 */
[----:B------:R-:W3:Y:S01]  /*9050*/  MUFU.TANH R79, R79 ;  /* 0x0000004f004f7308 */ /* 0x000ee20000002400 */
[----:B------:R-:W-:Y:S01]  /*9060*/  ISETP.GT.AND P0, PT, R98, 0x21, PT ;  /* 0x000000216200780c */ /* 0x000fe20003f04270 */
[----:B------:R-:W-:Y:S01]  /*9070*/  FMUL.FTZ R59, R2, R59 ;  /* 0x0000003b023b7220 */ /* 0x000fe20000410000 */
[----:B--2---:R-:W-:Y:S01]  /*9080*/  FSEL R74, R74, -INF , P2 ;  /* 0xff8000004a4a7808 */ /* 0x004fe20001000000 */
[----:B------:R-:W-:Y:S01]  /*9090*/  FMUL.FTZ R122, R2, R50 ;  /* 0x00000032027a7220 */ /* 0x000fe20000410000 */
[----:B------:R-:W-:Y:S01]  /*90a0*/  FMNMX.FTZ R89, R96, R89, !PT ;  /* 0x0000005960597209 */ /* 0x000fe20007810000 */
[----:B------:R-:W-:Y:S02]  /*90b0*/  FMUL.FTZ R63, R2, R63 ;  /* 0x0000003f023f7220 */ /* 0x000fe40000410000 */
[----:B------:R-:W-:Y:S01]  /*90c0*/  MUFU.TANH R60, R60 ;  /* 0x0000003c003c7308 */ /* 0x000fe20000002400 */
[----:B------:R-:W-:Y:S01]  /*90d0*/  ISETP.GT.AND P2, PT, R98, 0x28, PT ;  /* 0x000000286200780c */ /* 0x000fe20003f44270 */
[C---:B------:R-:W-:Y:S01]  /*90e0*/  FMUL.FTZ R66, R2.reuse, R66 ;  /* 0x0000004202427220 */ /* 0x040fe20000410000 */
[----:B0-----:R-:W-:Y:S01]  /*90f0*/  FSEL R46, R75, -INF , P0 ;  /* 0xff8000004b2e7808 */ /* 0x001fe20000000000 */
[C---:B------:R-:W-:Y:S01]  /*9100*/  FMUL.FTZ R70, R2.reuse, R70 ;  /* 0x0000004602467220 */ /* 0x040fe20000410000 */
[C---:B------:R-:W-:Y:S01]  /*9110*/  FMUL.FTZ R126, R2.reuse, R54 ;  /* 0x00000036027e7220 */ /* 0x040fe20000410000 */
[----:B------:R-:W-:-:S02]  /*9120*/  FMUL.FTZ R71, R2, R71 ;  /* 0x0000004702477220 */ /* 0x000fc40000410000 */
[----:B------:R-:W-:Y:S01]  /*9130*/  MUFU.TANH R69, R69 ;  /* 0x0000004500457308 */ /* 0x000fe20000002400 */
[----:B------:R-:W-:Y:S01]  /*9140*/  FMNMX.FTZ R89, R74, R89, !PT ;  /* 0x000000594a597209 */ /* 0x000fe20007810000 */
[C---:B------:R-:W-:Y:S01]  /*9150*/  FMUL.FTZ R116, R2.reuse, R43 ;  /* 0x0000002b02747220 */ /* 0x040fe20000410000 */
[C---:B------:R-:W-:Y:S01]  /*9160*/  FMUL.FTZ R118, R2.reuse, R47 ;  /* 0x0000002f02767220 */ /* 0x040fe20000410000 */
[C---:B------:R-:W-:Y:S01]  /*9170*/  FMUL.FTZ R124, R2.reuse, R55 ;  /* 0x00000037027c7220 */ /* 0x040fe20000410000 */
[----:B------:R-:W-:Y:S01]  /*9180*/  FMUL.FTZ R3, R2, R88 ;  /* 0x0000005802037220 */ /* 0x000fe20000410000 */
[----:B------:R-:W-:Y:S02]  /*9190*/  ULDC UR4, c[0x0][0x988] ;  /* 0x0002620000047ab9 */ /* 0x000fe40000000800 */
[----:B------:R-:W0:Y:S01]  /*91a0*/  MUFU.TANH R82, R82 ;  /* 0x0000005200527308 */ /* 0x000e220000002400 */
[----:B------:R-:W-:Y:S02]  /*91b0*/  ISETP.GT.AND P0, PT, R98, 0x29, PT ;  /* 0x000000296200780c */ /* 0x000fe40003f04270 */
[----:B-1----:R-:W-:-:S05]  /*91c0*/  FSEL R78, R78, -INF , P2 ;  /* 0xff8000004e4e7808 */ /* 0x002fca0001000000 */
[----:B------:R-:W1:Y:S01]  /*91d0*/  MUFU.TANH R83, R83 ;  /* 0x0000005300537308 */ /* 0x000e620000002400 */
[----:B------:R-:W-:Y:S02]  /*91e0*/  FMNMX.FTZ R89, R46, R89, !PT ;  /* 0x000000592e597209 */ /* 0x000fe40007810000 */
[----:B------:R-:W-:-:S05]  /*91f0*/  ISETP.GT.AND P2, PT, R98, 0x30, PT ;  /* 0x000000306200780c */ /* 0x000fca0003f44270 */
[----:B------:R-:W2:Y:S01]  /*9200*/  MUFU.TANH R86, R86 ;  /* 0x0000005600567308 */ /* 0x000ea20000002400 */
[----:B---3--:R-:W-:Y:S02]  /*9210*/  FSEL R106, R79, -INF , P0 ;  /* 0xff8000004f6a7808 */ /* 0x008fe40000000000 */
[----:B------:R-:W-:-:S05]  /*9220*/  FMNMX.FTZ R89, R78, R89, !PT ;  /* 0x000000594e597209 */ /* 0x000fca0007810000 */
        /* <DEDUP_REMOVED lines=12> */
[----:B------:R-:W-:Y:S01]  /*92f0*/  ISETP.GT.AND P2, PT, R98, 0x40, PT ;  /* 0x000000406200780c */ /* 0x000fe20003f44270 */
[----:B------:R-:W2:Y:S01]  /*9300*/  MUFU.TANH R63, R63 ;  /* 0x0000003f003f7308 */ /* 0x000ea20000002400 */
[----:B---3--:R-:W-:Y:S02]  /*9310*/  FSEL R108, R87, -INF , P0 ;  /* 0xff800000576c7808 */ /* 0x008fe40000000000 */
[----:B------:R-:W-:-:S02]  /*9320*/  FMNMX.FTZ R89, R86, R89, !PT ;  /* 0x0000005956597209 */ /* 0x000fc40007810000 */
[----:B------:R-:W-:Y:S02]  /*9330*/  ISETP.GT.AND P0, PT, R98, 0x41, PT ;  /* 0x000000416200780c */ /* 0x000fe40003f04270 */
[----:B0-----:R-:W-:Y:S01]  /*9340*/  FSEL R58, R58, -INF , P2 ;  /* 0xff8000003a3a7808 */ /* 0x001fe20001000000 */
[----:B------:R-:W0:Y:S01]  /*9350*/  MUFU.TANH R66, R66 ;  /* 0x0000004200427308 */ /* 0x000e220000002400 */
[----:B------:R-:W-:Y:S02]  /*9360*/  FMNMX.FTZ R89, R108, R89, !PT ;  /* 0x000000596c597209 */ /* 0x000fe40007810000 */
[----:B------:R-:W-:Y:S02]  /*9370*/  ISETP.GT.AND P2, PT, R98, 0x48, PT ;  /* 0x000000486200780c */ /* 0x000fe40003f44270 */
[----:B-1----:R-:W-:Y:S02]  /*9380*/  FSEL R54, R59, -INF , P0 ;  /* 0xff8000003b367808 */ /* 0x002fe40000000000 */
[----:B------:R-:W-:Y:S01]  /*9390*/  FMNMX.FTZ R89, R58, R89, !PT ;  /* 0x000000593a597209 */ /* 0x000fe20007810000 */
[----:B------:R-:W1:Y:S01]  /*93a0*/  MUFU.TANH R70, R70 ;  /* 0x0000004600467308 */ /* 0x000e620000002400 */
[----:B------:R-:W-:-:S02]  /*93b0*/  ISETP.GT.AND P0, PT, R98, 0x49, PT ;  /* 0x000000496200780c */ /* 0x000fc40003f04270 */
[----:B------:R-:W-:Y:S02]  /*93c0*/  FSEL R110, R60, -INF , P2 ;  /* 0xff8000003c6e7808 */ /* 0x000fe40001000000 */
[----:B------:R-:W-:Y:S02]  /*93d0*/  FMNMX.FTZ R89, R54, R89, !PT ;  /* 0x0000005936597209 */ /* 0x000fe40007810000 */
[----:B------:R-:W-:Y:S01]  /*93e0*/  ISETP.GT.AND P2, PT, R98, 0x50, PT ;  /* 0x000000506200780c */ /* 0x000fe20003f44270 */
[----:B------:R-:W3:Y:S01]  /*93f0*/  MUFU.TANH R71, R71 ;  /* 0x0000004700477308 */ /* 0x000ee20000002400 */
[----:B--2---:R-:W-:Y:S02]  /*9400*/  FSEL R112, R63, -INF , P0 ;  /* 0xff8000003f707808 */ /* 0x004fe40000000000 */
[----:B------:R-:W-:Y:S02]  /*9410*/  FMNMX.FTZ R89, R110, R89, !PT ;  /* 0x000000596e597209 */ /* 0x000fe40007810000 */
[----:B------:R-:W-:-:S02]  /*9420*/  ISETP.GT.AND P0, PT, R98, 0x51, PT ;  /* 0x000000516200780c */ /* 0x000fc40003f04270 */
[----:B0-----:R-:W-:Y:S01]  /*9430*/  FSEL R66, R66, -INF , P2 ;  /* 0xff80000042427808 */ /* 0x001fe20001000000 */
[----:B------:R-:W0:Y:S01]  /*9440*/  MUFU.TANH R41, R41 ;  /* 0x0000002900297308 */ /* 0x000e220000002400 */
[----:B------:R-:W-:Y:S01]  /*9450*/  FMNMX.FTZ R89, R112, R89, !PT ;  /* 0x0000005970597209 */ /* 0x000fe20007810000 */
[----:B------:R-:W-:Y:S02]  /*9460*/  WARPGROUP.DEPBAR.LE gsb0, 0x0 ;  /* 0x00008000000079c5 */ /* 0x000fe40000010000 */
[----:B------:R-:W-:Y:S01]  /*9470*/  FMUL.FTZ R128, R2, R26 ;  /* 0x0000001a02807220 */ /* 0x000fe20000410000 */
[----:B------:R-:W-:Y:S02]  /*9480*/  ISETP.GT.AND P2, PT, R98, 0x58, PT ;  /* 0x000000586200780c */ /* 0x000fe40003f44270 */
[----:B------:R-:W-:Y:S01]  /*9490*/  FSEL R26, R69, -INF , P0 ;  /* 0xff800000451a7808 */ /* 0x000fe20000000000 */
[----:B------:R-:W2:Y:S01]  /*94a0*/  MUFU.TANH R116, R116 ;  /* 0x0000007400747308 */ /* 0x000ea20000002400 */
[----:B------:R-:W-:-:S02]  /*94b0*/  FMNMX.FTZ R89, R66, R89, !PT ;  /* 0x0000005942597209 */ /* 0x000fc40007810000 */
[----:B------:R-:W-:Y:S02]  /*94c0*/  ISETP.GT.AND P0, PT, R98, 0x59, PT ;  /* 0x000000596200780c */ /* 0x000fe40003f04270 */
[----:B-1----:R-:W-:Y:S02]  /*94d0*/  FSEL R70, R70, -INF , P2 ;  /* 0xff80000046467808 */ /* 0x002fe40001000000 */
[----:B------:R-:W-:Y:S01]  /*94e0*/  FMNMX.FTZ R89, R26, R89, !PT ;  /* 0x000000591a597209 */ /* 0x000fe20007810000 */
[----:B------:R-:W1:Y:S01]  /*94f0*/  MUFU.TANH R120, R120 ;  /* 0x0000007800787308 */ /* 0x000e620000002400 */
[----:B------:R-:W-:Y:S01]  /*9500*/  ISETP.GT.AND P2, PT, R98, 0x60, PT ;  /* 0x000000606200780c */ /* 0x000fe20003f44270 */
[----:B------:R-:W-:Y:S01]  /*9510*/  FMUL.FTZ R43, R2, R51 ;  /* 0x00000033022b7220 */ /* 0x000fe20000410000 */
[----:B---3--:R-:W-:Y:S02]  /*9520*/  FSEL R114, R71, -INF , P0 ;  /* 0xff80000047727808 */ /* 0x008fe40000000000 */
[----:B------:R-:W-:-:S03]  /*9530*/  FMNMX.FTZ R89, R70, R89, !PT ;  /* 0x0000005946597209 */ /* 0x000fc60007810000 */
[----:B------:R-:W3:Y:S01]  /*9540*/  MUFU.TANH R118, R118 ;  /* 0x0000007600767308 */ /* 0x000ee20000002400 */
[----:B------:R-:W-:Y:S01]  /*9550*/  FMUL.FTZ R132, R2, R30 ;  /* 0x0000001e02847220 */ /* 0x000fe20000410000 */
[----:B------:R-:W-:Y:S02]  /*9560*/  ISETP.GT.AND P0, PT, R98, 0x61, PT ;  /* 0x000000616200780c */ /* 0x000fe40003f04270 */
[----:B0-----:R-:W-:Y:S02]  /*9570*/  FSEL R30, R41, -INF , P2 ;  /* 0xff800000291e7808 */ /* 0x001fe40001000000 */
[----:B------:R-:W-:Y:S02]  /*9580*/  FMNMX.FTZ R89, R114, R89, !PT ;  /* 0x0000005972597209 */ /* 0x000fe40007810000 */
[----:B------:R-:W0:Y:S01]  /*9590*/  MUFU.TANH R122, R122 ;  /* 0x0000007a007a7308 */ /* 0x000e220000002400 */
[----:B------:R-:W-:Y:S02]  /*95a0*/  ISETP.GT.AND P2, PT, R98, 0x68, PT ;  /* 0x000000686200780c */ /* 0x000fe40003f44270 */
[----:B--2---:R-:W-:-:S02]  /*95b0*/  FSEL R116, R116, -INF , P0 ;  /* 0xff80000074747808 */ /* 0x004fc40000000000 */
[----:B------:R-:W-:-:S03]  /*95c0*/  FMNMX.FTZ R89, R30, R89, !PT ;  /* 0x000000591e597209 */ /* 0x000fc60007810000 */
[----:B------:R-:W2:Y:S01]  /*95d0*/  MUFU.TANH R43, R43 ;  /* 0x0000002b002b7308 */ /* 0x000ea20000002400 */
[----:B------:R-:W-:Y:S02]  /*95e0*/  ISETP.GT.AND P0, PT, R98, 0x69, PT ;  /* 0x000000696200780c */ /* 0x000fe40003f04270 */
        /* <DEDUP_REMOVED lines=12> */
[C---:B------:R-:W-:Y:S01]  /*96b0*/  FMUL.FTZ R130, R2.reuse, R31 ;  /* 0x0000001f02827220 */ /* 0x040fe20000410000 */
[----:B------:R-:W-:Y:S01]  /*96c0*/  FMUL.FTZ R31, R2, R34 ;  /* 0x00000022021f7220 */ /* 0x000fe20000410000 */
[----:B------:R-:W-:Y:S02]  /*96d0*/  ISETP.GT.AND P2, PT, R98, 0x78, PT ;  /* 0x000000786200780c */ /* 0x000fe40003f44270 */
[----:B--2---:R-:W-:Y:S02]  /*96e0*/  FSEL R34, R43, -INF , P0 ;  /* 0xff8000002b227808 */ /* 0x004fe40000000000 */
[----:B------:R-:W-:Y:S01]  /*96f0*/  FMNMX.FTZ R89, R122, R89, !PT ;  /* 0x000000597a597209 */ /* 0x000fe20007810000 */
[----:B------:R-:W2:Y:S01]  /*9700*/  MUFU.TANH R27, R27 ;  /* 0x0000001b001b7308 */ /* 0x000ea20000002400 */
[----:B------:R-:W-:Y:S02]  /*9710*/  ISETP.GT.AND P0, PT, R98, 0x79, PT ;  /* 0x000000796200780c */ /* 0x000fe40003f04270 */
[----:B-1----:R-:W-:-:S02]  /*9720*/  FSEL R126, R126, -INF , P2 ;  /* 0xff8000007e7e7808 */ /* 0x002fc40001000000 */
        /* <DEDUP_REMOVED lines=17> */
[----:B------:R-:W-:Y:S02]  /*9840*/  ISETP.GT.AND P0, PT, R98, 0x89, PT ;  /* 0x000000896200780c */ /* 0x000fe40003f04270 */
[----:B-1----:R-:W-:Y:S02]  /*9850*/  FSEL R132, R132, -INF , P2 ;  /* 0xff80000084847808 */ /* 0x002fe40001000000 */
[----:B------:R-:W-:-:S03]  /*9860*/  FMNMX.FTZ R89, R38, R89, !PT ;  /* 0x0000005926597209 */ /* 0x000fc60007810000 */
[----:B------:R-:W1:Y:S01]  /*9870*/  MUFU.TANH R41, R41 ;  /* 0x0000002900297308 */ /* 0x000e620000002400 */
[----:B------:R-:W-:Y:S02]  /*9880*/  ISETP.GT.AND P2, PT, R98, 0x90, PT ;  /* 0x000000906200780c */ /* 0x000fe40003f44270 */
[----:B---3--:R-:W-:Y:S02]  /*9890*/  FSEL R130, R130, -INF , P0 ;  /* 0xff80000082827808 */ /* 0x008fe40000000000 */
[----:B------:R-:W-:-:S03]  /*98a0*/  FMNMX.FTZ R89, R132, R89, !PT ;  /* 0x0000005984597209 */ /* 0x000fc60007810000 */
[----:B------:R-:W3:Y:S01]  /*98b0*/  MUFU.TANH R39, R39 ;  /* 0x0000002700277308 */ /* 0x000ee20000002400 */
[----:B------:R-:W-:Y:S02]  /*98c0*/  ISETP.GT.AND P0, PT, R98, 0x91, PT ;  /* 0x000000916200780c */ /* 0x000fe40003f04270 */
[----:B0-----:R-:W-:Y:S02]  /*98d0*/  FSEL R134, R31, -INF , P2 ;  /* 0xff8000001f867808 */ /* 0x001fe40001000000 */
[----:B------:R-:W-:Y:S01]  /*98e0*/  FMNMX.FTZ R89, R130, R89, !PT ;  /* 0x0000005982597209 */ /* 0x000fe20007810000 */
[----:B------:R-:W-:Y:S01]  /*98f0*/  FMUL.FTZ R27, R2, R44 ;  /* 0x0000002c021b7220 */ /* 0x000fe20000410000 */
[----:B------:R-:W-:Y:S02]  /*9900*/  ISETP.GT.AND P2, PT, R98, 0x98, PT ;  /* 0x000000986200780c */ /* 0x000fe40003f44270 */
[----:B--2---:R-:W-:Y:S02]  /*9910*/  FSEL R44, R35, -INF , P0 ;  /* 0xff800000232c7808 */ /* 0x004fe40000000000 */
[----:B------:R-:W-:-:S02]  /*9920*/  FMNMX.FTZ R89, R134, R89, !PT ;  /* 0x0000005986597209 */ /* 0x000fc40007810000 */
[----:B------:R-:W-:Y:S02]  /*9930*/  ISETP.GT.AND P0, PT, R98, 0x99, PT ;  /* 0x000000996200780c */ /* 0x000fe40003f04270 */
[----:B-1----:R-:W-:Y:S02]  /*9940*/  FSEL R136, R41, -INF , P2 ;  /* 0xff80000029887808 */ /* 0x002fe40001000000 */
[----:B------:R-:W-:Y:S02]  /*9950*/  FMNMX.FTZ R89, R44, R89, !PT ;  /* 0x000000592c597209 */ /* 0x000fe40007810000 */
[----:B---3--:R-:W-:Y:S02]  /*9960*/  FSEL R98, R39, -INF , P0 ;  /* 0xff80000027627808 */ /* 0x008fe40000000000 */
[----:B------:R-:W-:-:S04]  /*9970*/  FMNMX.FTZ R89, R136, R89, !PT ;  /* 0x0000005988597209 */ /* 0x000fc80007810000 */
[----:B------:R-:W-:Y:S01]  /*9980*/  FMNMX.FTZ R89, R98, R89, !PT ;  /* 0x0000005962597209 */ /* 0x000fe20007810000 */
[----:B------:R-:W-:-:S04]  /*9990*/  FMUL.FTZ R35, R2, R48 ;  /* 0x0000003002237220 */ /* 0x000fc80000410000 */
[----:B------:R-:W0:Y:S01]  /*99a0*/  SHFL.BFLY PT, R48, R89, 0x2, 0x1f ;  /* 0x0c401f0059307f89 */ /* 0x000e2200000e0000 */
[----:B------:R-:W-:Y:S01]  /*99b0*/  FMUL.FTZ R31, R2, R45 ;  /* 0x0000002d021f7220 */ /* 0x000fe20000410000 */
[----:B0-----:R-:W-:-:S05]  /*99c0*/  FMNMX.FTZ R48, R89, R48, !PT ;  /* 0x0000003059307209 */ /* 0x001fca0007810000 */
[----:B------:R-:W0:Y:S01]  /*99d0*/  SHFL.BFLY PT, R45, R48, 0x1, 0x1f ;  /* 0x0c201f00302d7f89 */ /* 0x000e2200000e0000 */
        /* <DEDUP_REMOVED lines=20> */
[----:B---3--:R-:W-:Y:S01]  /*9b20*/  FSEL R68, R13, -INF , P3 ;  /* 0xff8000000d447808 */ /* 0x008fe20001800000 */
[----:B------:R-:W-:Y:S01]  /*9b30*/  FMUL.FTZ R72, R2, R72 ;  /* 0x0000004802487220 */ /* 0x000fe20000410000 */
[----:B------:R-:W-:-:S02]  /*9b40*/  ISETP.GT.AND P0, PT, R62, 0x9, PT ;  /* 0x000000093e00780c */ /* 0x000fc40003f04270 */
[----:B------:R-:W-:Y:S01]  /*9b50*/  FMNMX.FTZ R13, R52, R12, !PT ;  /* 0x0000000c340d7209 */ /* 0x000fe20007810000 */
[----:B------:R-:W2:Y:S01]  /*9b60*/  MUFU.TANH R21, R21 ;  /* 0x0000001500157308 */ /* 0x000ea20000002400 */
[----:B------:R-:W-:Y:S01]  /*9b70*/  ISETP.GT.AND P2, PT, R62, 0x10, PT ;  /* 0x000000103e00780c */ /* 0x000fe20003f44270 */
[----:B------:R-:W-:Y:S01]  /*9b80*/  FMUL.FTZ R73, R2, R73 ;  /* 0x0000004902497220 */ /* 0x000fe20000410000 */
[----:B0-----:R-:W-:Y:S01]  /*9b90*/  FSEL R14, R14, -INF , P0 ;  /* 0xff8000000e0e7808 */ /* 0x001fe20000000000 */
[----:B------:R-:W-:Y:S01]  /*9ba0*/  FMUL.FTZ R39, R2, R49 ;  /* 0x0000003102277220 */ /* 0x000fe20000410000 */
[----:B------:R-:W-:-:S03]  /*9bb0*/  FMNMX.FTZ R13, R68, R13, !PT ;  /* 0x0000000d440d7209 */ /* 0x000fc60007810000 */
[----:B------:R-:W0:Y:S01]  /*9bc0*/  MUFU.TANH R88, R88 ;  /* 0x0000005800587308 */ /* 0x000e220000002400 */
[----:B------:R-:W-:-:S01]  /*9bd0*/  FFMA.FTZ R49, R92, R59, -R37 ;  /* 0x0000003b5c317223 */ /* 0x000fc20000010825 */
[----:B----4-:R-:W-:Y:S01]  /*9be0*/  FSEL R92, R15, -INF , P2 ;  /* 0xff8000000f5c7808 */ /* 0x010fe20001000000 */
[----:B------:R-:W-:Y:S01]  /*9bf0*/  FMUL.FTZ R76, R2, R76 ;  /* 0x0000004c024c7220 */ /* 0x000fe20000410000 */
[----:B------:R-:W-:Y:S02]  /*9c00*/  ISETP.GT.AND P0, PT, R62, 0x11, PT ;  /* 0x000000113e00780c */ /* 0x000fe40003f04270 */
[----:B------:R-:W-:Y:S02]  /*9c10*/  FMNMX.FTZ R15, R14, R13, !PT ;  /* 0x0000000d0e0f7209 */ /* 0x000fe40007810000 */
[----:B------:R-:W3:Y:S01]  /*9c20*/  MUFU.TANH R72, R72 ;  /* 0x0000004800487308 */ /* 0x000ee20000002400 */
[----:B------:R-:W-:Y:S01]  /*9c30*/  ISETP.GT.AND P2, PT, R62, 0x18, PT ;  /* 0x000000183e00780c */ /* 0x000fe20003f44270 */
[----:B------:R-:W-:Y:S01]  /*9c40*/  FMUL.FTZ R77, R2, R77 ;  /* 0x0000004d024d7220 */ /* 0x000fe20000410000 */
[----:B-1----:R-:W-:-:S02]  /*9c50*/  FSEL R20, R20, -INF , P0 ;  /* 0xff80000014147808 */ /* 0x002fc40000000000 */
[----:B------:R-:W-:-:S03]  /*9c60*/  FMNMX.FTZ R15, R92, R15, !PT ;  /* 0x0000000f5c0f7209 */ /* 0x000fc60007810000 */
[----:B------:R-:W-:Y:S01]  /*9c70*/  MUFU.TANH R73, R73 ;  /* 0x0000004900497308 */ /* 0x000fe20000002400 */
[----:B------:R-:W-:Y:S01]  /*9c80*/  FMUL.FTZ R43, R2, R53 ;  /* 0x00000035022b7220 */ /* 0x000fe20000410000 */
[----:B------:R-:W-:Y:S01]  /*9c90*/  FFMA.FTZ R53, R74, R59, -R37 ;  /* 0x0000003b4a357223 */ /* 0x000fe20000010825 */
[----:B------:R-:W-:Y:S01]  /*9ca0*/  ISETP.GT.AND P0, PT, R62, 0x19, PT ;  /* 0x000000193e00780c */ /* 0x000fe20003f04270 */
[----:B------:R-:W-:Y:S01]  /*9cb0*/  FMUL.FTZ R80, R2, R80 ;  /* 0x0000005002507220 */ /* 0x000fe20000410000 */
[----:B--2---:R-:W-:Y:S02]  /*9cc0*/  FSEL R74, R21, -INF , P2 ;  /* 0xff800000154a7808 */ /* 0x004fe40001000000 */
[----:B------:R-:W-:Y:S01]  /*9cd0*/  FMNMX.FTZ R15, R20, R15, !PT ;  /* 0x0000000f140f7209 */ /* 0x000fe20007810000 */
[----:B------:R-:W1:Y:S01]  /*9ce0*/  MUFU.TANH R76, R76 ;  /* 0x0000004c004c7308 */ /* 0x000e620000002400 */
[----:B------:R-:W-:Y:S01]  /*9cf0*/  ISETP.GT.AND P2, PT, R62, 0x20, PT ;  /* 0x000000203e00780c */ /* 0x000fe20003f44270 */
[----:B------:R-:W-:Y:S01]  /*9d00*/  FMUL.FTZ R81, R2, R81 ;  /* 0x0000005102517220 */ /* 0x000fe20000410000 */
[----:B0-----:R-:W-:-:S02]  /*9d10*/  FSEL R88, R88, -INF , P0 ;  /* 0xff80000058587808 */ /* 0x001fc40000000000 */
[----:B------:R-:W-:-:S03]  /*9d20*/  FMNMX.FTZ R15, R74, R15, !PT ;  /* 0x0000000f4a0f7209 */ /* 0x000fc60007810000 */
[----:B------:R-:W0:Y:S01]  /*9d30*/  MUFU.TANH R77, R77 ;  /* 0x0000004d004d7308 */ /* 0x000e220000002400 */
[----:B------:R-:W-:Y:S01]  /*9d40*/  ISETP.GT.AND P0, PT, R62, 0x21, PT ;  /* 0x000000213e00780c */ /* 0x000fe20003f04270 */
[----:B------:R-:W-:Y:S01]  /*9d50*/  FMUL.FTZ R84, R2, R84 ;  /* 0x0000005402547220 */ /* 0x000fe20000410000 */
[----:B---3--:R-:W-:Y:S02]  /*9d60*/  FSEL R72, R72, -INF , P2 ;  /* 0xff80000048487808 */ /* 0x008fe40001000000 */
[----:B------:R-:W-:-:S03]  /*9d70*/  FMNMX.FTZ R21, R88, R15, !PT ;  /* 0x0000000f58157209 */ /* 0x000fc60007810000 */
[----:B------:R-:W2:Y:S01]  /*9d80*/  MUFU.TANH R80, R80 ;  /* 0x0000005000507308 */ /* 0x000ea20000002400 */
[----:B------:R-:W-:Y:S01]  /*9d90*/  ISETP.GT.AND P2, PT, R62, 0x28, PT ;  /* 0x000000283e00780c */ /* 0x000fe20003f44270 */
[----:B------:R-:W-:Y:S01]  /*9da0*/  FMUL.FTZ R85, R2, R85 ;  /* 0x0000005502557220 */ /* 0x000fe20000410000 */
[----:B------:R-:W-:-:S05]  /*9db0*/  FMNMX.FTZ R21, R72, R21, !PT ;  /* 0x0000001548157209 */ /* 0x000fca0007810000 */
[----:B------:R3:W-:Y:S01]  /*9dc0*/  MUFU.EX2 R13, R53 ;  /* 0x00000035000d7308 */ /* 0x0007e20000000800 */
[----:B-1----:R-:W-:Y:S01]  /*9dd0*/  FSEL R76, R76, -INF , P2 ;  /* 0xff8000004c4c7808 */ /* 0x002fe20001000000 */
[----:B------:R-:W-:-:S06]  /*9de0*/  FMUL.FTZ R56, R2, R56 ;  /* 0x0000003802387220 */ /* 0x000fcc0000410000 */
[----:B------:R-:W1:Y:S01]  /*9df0*/  MUFU.TANH R81, R81 ;  /* 0x0000005100517308 */ /* 0x000e620000002400 */
[----:B---3--:R-:W-:-:S01]  /*9e00*/  FFMA.FTZ R53, R78, R59, -R37 ;  /* 0x0000003b4e357223 */ /* 0x008fc20000010825 */
[----:B------:R-:W-:Y:S02]  /*9e10*/  FSEL R78, R73, -INF , P0 ;  /* 0xff800000494e7808 */ /* 0x000fe40000000000 */
[----:B------:R-:W-:Y:S02]  /*9e20*/  ISETP.GT.AND P0, PT, R62, 0x29, PT ;  /* 0x000000293e00780c */ /* 0x000fe40003f04270 */
[----:B------:R-:W-:Y:S02]  /*9e30*/  FMNMX.FTZ R21, R78, R21, !PT ;  /* 0x000000154e157209 */ /* 0x000fe40007810000 */
[----:B------:R-:W3:Y:S01]  /*9e40*/  MUFU.TANH R84, R84 ;  /* 0x0000005400547308 */ /* 0x000ee20000002400 */
[----:B------:R-:W-:-:S01]  /*9e50*/  FFMA.FTZ R51, R94, R59, -R37 ;  /* 0x0000003b5e337223 */ /* 0x000fc20000010825 */
[----:B------:R-:W-:Y:S01]  /*9e60*/  ISETP.GT.AND P2, PT, R62, 0x30, PT ;  /* 0x000000303e00780c */ /* 0x000fe20003f44270 */
[----:B------:R-:W-:Y:S01]  /*9e70*/  FMUL.FTZ R57, R2, R57 ;  /* 0x0000003902397220 */ /* 0x000fe20000410000 */
[----:B0-----:R-:W-:-:S02]  /*9e80*/  FSEL R94, R77, -INF , P0 ;  /* 0xff8000004d5e7808 */ /* 0x001fc40000000000 */
[----:B------:R-:W-:Y:S02]  /*9e90*/  FMNMX.FTZ R21, R76, R21, !PT ;  /* 0x000000154c157209 */ /* 0x000fe40007810000 */
[----:B------:R-:W0:Y:S01]  /*9ea0*/  MUFU.TANH R85, R85 ;  /* 0x0000005500557308 */ /* 0x000e220000002400 */
[----:B------:R-:W-:Y:S02]  /*9eb0*/  ISETP.GT.AND P0, PT, R62, 0x31, PT ;  /* 0x000000313e00780c */ /* 0x000fe40003f04270 */
[----:B--2---:R-:W-:Y:S01]  /*9ec0*/  FSEL R80, R80, -INF , P2 ;  /* 0xff80000050507808 */ /* 0x004fe20001000000 */
[----:B------:R-:W-:-:S04]  /*9ed0*/  FFMA.FTZ R55, R82, R59, -R37 ;  /* 0x0000003b52377223 */ /* 0x000fc80000010825 */
[----:B------:R-:W2:Y:S01]  /*9ee0*/  MUFU.TANH R56, R56 ;  /* 0x0000003800387308 */ /* 0x000ea20000002400 */
[----:B------:R-:W-:Y:S01]  /*9ef0*/  ISETP.GT.AND P2, PT, R62, 0x38, PT ;  /* 0x000000383e00780c */ /* 0x000fe20003f44270 */
[----:B------:R-:W-:Y:S01]  /*9f00*/  FMUL.FTZ R61, R2, R61 ;  /* 0x0000003d023d7220 */ /* 0x000fe20000410000 */
[----:B-1----:R-:W-:-:S05]  /*9f10*/  FSEL R82, R81, -INF , P0 ;  /* 0xff80000051527808 */ /* 0x002fca0000000000 */
[----:B------:R1:W-:Y:S01]  /*9f20*/  MUFU.EX2 R15, R53 ;  /* 0x00000035000f7308 */ /* 0x0003e20000000800 */
[----:B------:R-:W-:Y:S02]  /*9f30*/  ISETP.GT.AND P0, PT, R62, 0x39, PT ;  /* 0x000000393e00780c */ /* 0x000fe40003f04270 */
[----:B-1----:R-:W-:-:S05]  /*9f40*/  FMNMX.FTZ R53, R94, R21, !PT ;  /* 0x000000155e357209 */ /* 0x002fca0007810000 */
[----:B------:R-:W1:Y:S01]  /*9f50*/  MUFU.TANH R57, R57 ;  /* 0x0000003900397308 */ /* 0x000e620000002400 */
[----:B------:R-:W-:Y:S02]  /*9f60*/  FMNMX.FTZ R53, R80, R53, !PT ;  /* 0x0000003550357209 */ /* 0x000fe40007810000 */
[----:B---3--:R-:W-:Y:S02]  /*9f70*/  FSEL R84, R84, -INF , P2 ;  /* 0xff80000054547808 */ /* 0x008fe40001000000 */
[----:B------:R-:W-:-:S03]  /*9f80*/  FMNMX.FTZ R53, R82, R53, !PT ;  /* 0x0000003552357209 */ /* 0x000fc60007810000 */
[----:B------:R-:W-:Y:S01]  /*9f90*/  MUFU.TANH R97, R97 ;  /* 0x0000006100617308 */ /* 0x000fe20000002400 */
[----:B------:R-:W-:-:S01]  /*9fa0*/  FFMA.FTZ R48, R100, R59, -R37 ;  /* 0x0000003b64307223 */ /* 0x000fc20000010825 */
[--C-:B------:R-:W-:Y:S01]  /*9fb0*/  FFMA.FTZ R100, R50, R59, -R37.reuse ;  /* 0x0000003b32647223 */ /* 0x100fe20000010825 */
[----:B------:R-:W-:Y:S02]  /*9fc0*/  ISETP.GT.AND P2, PT, R62, 0x40, PT ;  /* 0x000000403e00780c */ /* 0x000fe40003f44270 */
[----:B0-----:R-:W-:Y:S02]  /*9fd0*/  FSEL R50, R85, -INF , P0 ;  /* 0xff80000055327808 */ /* 0x001fe40000000000 */
[----:B------:R-:W-:Y:S01]  /*9fe0*/  FMNMX.FTZ R53, R84, R53, !PT ;  /* 0x0000003554357209 */ /* 0x000fe20007810000 */
[----:B------:R-:W0:Y:S01]  /*9ff0*/  MUFU.TANH R61, R61 ;  /* 0x0000003d003d7308 */ /* 0x000e220000002400 */
[----:B------:R-:W-:Y:S02]  /*a000*/  ISETP.GT.AND P0, PT, R62, 0x41, PT ;  /* 0x000000413e00780c */ /* 0x000fe40003f04270 */
[----:B--2---:R-:W-:Y:S01]  /*a010*/  FSEL R56, R56, -INF , P2 ;  /* 0xff80000038387808 */ /* 0x004fe20001000000 */
[----:B------:R-:W-:-:S04]  /*a020*/  FFMA.FTZ R102, R102, R59, -R37 ;  /* 0x0000003b66667223 */ /* 0x000fc80000010825 */
[----:B------:R2:W-:Y:S01]  /*a030*/  MUFU.EX2 R21, R55 ;  /* 0x0000003700157308 */ /* 0x0005e20000000800 */
[----:B------:R-:W-:-:S01]  /*a040*/  FFMA.FTZ R63, R86, R59, -R37 ;  /* 0x0000003b563f7223 */ /* 0x000fc20000010825 */
[----:B------:R-:W-:Y:S02]  /*a050*/  ISETP.GT.AND P2, PT, R62, 0x48, PT ;  /* 0x000000483e00780c */ /* 0x000fe40003f44270 */
[----:B-1----:R-:W-:Y:S02]  /*a060*/  FSEL R86, R57, -INF , P0 ;  /* 0xff80000039567808 */ /* 0x002fe40000000000 */
[----:B--2---:R-:W-:Y:S02]  /*a070*/  FMNMX.FTZ R55, R50, R53, !PT ;  /* 0x0000003532377209 */ /* 0x004fe40007810000 */
[----:B------:R-:W1:Y:S02]  /*a080*/  MUFU.TANH R11, R11 ;  /* 0x0000000b000b7308 */ /* 0x000e640000002400 */
[----:B------:R-:W-:Y:S01]  /*a090*/  FMNMX.FTZ R55, R56, R55, !PT ;  /* 0x0000003738377209 */ /* 0x000fe20007810000 */
[----:B------:R-:W-:Y:S01]  /*a0a0*/  FFMA.FTZ R47, R90, R59, -R37 ;  /* 0x0000003b5a2f7223 */ /* 0x000fe20000010825 */
[----:B------:R-:W-:-:S02]  /*a0b0*/  ISETP.GT.AND P0, PT, R62, 0x49, PT ;  /* 0x000000493e00780c */ /* 0x000fc40003f04270 */
[----:B------:R-:W-:Y:S02]  /*a0c0*/  FMNMX.FTZ R55, R86, R55, !PT ;  /* 0x0000003756377209 */ /* 0x000fe40007810000 */
[----:B------:R-:W2:Y:S01]  /*a0d0*/  MUFU.TANH R64, R64 ;  /* 0x0000004000407308 */ /* 0x000ea20000002400 */
[----:B------:R-:W-:-:S01]  /*a0e0*/  FFMA.FTZ R90, R96, R59, -R37 ;  /* 0x0000003b605a7223 */ /* 0x000fc20000010825 */
[----:B------:R-:W-:Y:S01]  /*a0f0*/  FFMA.FTZ R96, R106, R59, -R37 ;  /* 0x0000003b6a607223 */ /* 0x000fe20000010825 */
[----:B0-----:R-:W-:-:S05]  /*a100*/  FSEL R106, R61, -INF , P0 ;  /* 0xff8000003d6a7808 */ /* 0x001fca0000000000 */
[----:B------:R0:W-:Y:S01]  /*a110*/  MUFU.EX2 R3, R102 ;  /* 0x0000006600037308 */ /* 0x0001e20000000800 */
[----:B------:R-:W-:Y:S02]  /*a120*/  ISETP.GT.AND P0, PT, R62, 0x51, PT ;  /* 0x000000513e00780c */ /* 0x000fe40003f04270 */
[----:B0-----:R-:W-:-:S05]  /*a130*/  FSEL R102, R97, -INF , P2 ;  /* 0xff80000061667808 */ /* 0x001fca0001000000 */
[----:B------:R-:W0:Y:S01]  /*a140*/  MUFU.TANH R65, R65 ;  /* 0x0000004100417308 */ /* 0x000e220000002400 */
[----:B------:R-:W-:Y:S02]  /*a150*/  ISETP.GT.AND P2, PT, R62, 0x50, PT ;  /* 0x000000503e00780c */ /* 0x000fe40003f44270 */
[----:B------:R-:W-:Y:S02]  /*a160*/  FMNMX.FTZ R55, R102, R55, !PT ;  /* 0x0000003766377209 */ /* 0x000fe40007810000 */
[----:B------:R-:W-:Y:S02]  /*a170*/  FSEL R10, R10, -INF , P2 ;  /* 0xff8000000a0a7808 */ /* 0x000fe40001000000 */
[----:B------:R-:W-:Y:S01]  /*a180*/  FMNMX.FTZ R55, R106, R55, !PT ;  /* 0x000000376a377209 */ /* 0x000fe20007810000 */
[----:B------:R-:W3:Y:S01]  /*a190*/  MUFU.TANH R8, R8 ;  /* 0x0000000800087308 */ /* 0x000ee20000002400 */
[----:B------:R-:W-:Y:S02]  /*a1a0*/  ISETP.GT.AND P2, PT, R62, 0x58, PT ;  /* 0x000000583e00780c */ /* 0x000fe40003f44270 */
[----:B-1----:R-:W-:-:S02]  /*a1b0*/  FSEL R138, R11, -INF , P0 ;  /* 0xff8000000b8a7808 */ /* 0x002fc40000000000 */
[----:B------:R-:W-:-:S03]  /*a1c0*/  FMNMX.FTZ R55, R10, R55, !PT ;  /* 0x000000370a377209 */ /* 0x000fc60007810000 */
[----:B------:R-:W1:Y:S01]  /*a1d0*/  MUFU.TANH R9, R9 ;  /* 0x0000000900097308 */ /* 0x000e620000002400 */
[----:B------:R-:W-:Y:S02]  /*a1e0*/  ISETP.GT.AND P0, PT, R62, 0x59, PT ;  /* 0x000000593e00780c */ /* 0x000fe40003f04270 */
[----:B--2---:R-:W-:Y:S02]  /*a1f0*/  FSEL R64, R64, -INF , P2 ;  /* 0xff80000040407808 */ /* 0x004fe40001000000 */
[----:B------:R-:W-:-:S03]  /*a200*/  FMNMX.FTZ R55, R138, R55, !PT ;  /* 0x000000378a377209 */ /* 0x000fc60007810000 */
[----:B------:R-:W2:Y:S01]  /*a210*/  MUFU.TANH R27, R27 ;  /* 0x0000001b001b7308 */ /* 0x000ea20000002400 */
[----:B------:R-:W-:-:S01]  /*a220*/  FFMA.FTZ R140, R54, R59, -R37 ;  /* 0x0000003b368c7223 */ /* 0x000fc20000010825 */
[----:B------:R-:W-:Y:S02]  /*a230*/  ISETP.GT.AND P2, PT, R62, 0x60, PT ;  /* 0x000000603e00780c */ /* 0x000fe40003f44270 */
[----:B0-----:R-:W-:Y:S02]  /*a240*/  FSEL R54, R65, -INF , P0 ;  /* 0xff80000041367808 */ /* 0x001fe40000000000 */
[----:B------:R-:W-:Y:S02]  /*a250*/  FMNMX.FTZ R55, R64, R55, !PT ;  /* 0x0000003740377209 */ /* 0x000fe40007810000 */
[----:B------:R-:W0:Y:S01]  /*a260*/  MUFU.TANH R31, R31 ;  /* 0x0000001f001f7308 */ /* 0x000e220000002400 */
        /* <DEDUP_REMOVED lines=14> */
[----:B------:R-:W-:-:S01]  /*a350*/  FFMA.FTZ R144, R112, R59, -R37 ;  /* 0x0000003b70907223 */ /* 0x000fc20000010825 */
[----:B------:R-:W-:Y:S01]  /*a360*/  ISETP.GT.AND P2, PT, R62, 0x70, PT ;  /* 0x000000703e00780c */ /* 0x000fe20003f44270 */
[----:B------:R-:W-:Y:S01]  /*a370*/  FMUL.FTZ R25, R2, R25 ;  /* 0x0000001902197220 */ /* 0x000fe20000410000 */
[----:B0-----:R-:W-:Y:S02]  /*a380*/  FSEL R112, R31, -INF , P0 ;  /* 0xff8000001f707808 */ /* 0x001fe40000000000 */
[----:B------:R-:W-:Y:S02]  /*a390*/  FMNMX.FTZ R55, R142, R55, !PT ;  /* 0x000000378e377209 */ /* 0x000fe40007810000 */
[----:B------:R-:W0:Y:S01]  /*a3a0*/  MUFU.TANH R43, R43 ;  /* 0x0000002b002b7308 */ /* 0x000e220000002400 */
[----:B------:R-:W-:Y:S01]  /*a3b0*/  ISETP.GT.AND P0, PT, R62, 0x71, PT ;  /* 0x000000713e00780c */ /* 0x000fe20003f04270 */
[----:B------:R-:W-:Y:S01]  /*a3c0*/  FMUL.FTZ R28, R2, R28 ;  /* 0x0000001c021c7220 */ /* 0x000fe20000410000 */
[----:B---3--:R-:W-:-:S02]  /*a3d0*/  FSEL R146, R35, -INF , P2 ;  /* 0xff80000023927808 */ /* 0x008fc40001000000 */
        /* <DEDUP_REMOVED lines=30> */
[----:B--2---:R-:W-:-:S02]  /*a5c0*/  FSEL R28, R28, -INF , P2 ;  /* 0xff8000001c1c7808 */ /* 0x004fc40001000000 */
        /* <DEDUP_REMOVED lines=9> */
[----:B------:R-:W-:Y:S01]  /*a660*/  FMNMX.FTZ R55, R114, R55, !PT ;  /* 0x0000003772377209 */ /* 0x000fe20007810000 */
[----:B------:R-:W-:Y:S01]  /*a670*/  FFMA.FTZ R29, R30, R59, -R37 ;  /* 0x0000003b1e1d7223 */ /* 0x000fe20000010825 */
[----:B------:R-:W-:Y:S02]  /*a680*/  ISETP.GT.AND P2, PT, R62, 0x98, PT ;  /* 0x000000983e00780c */ /* 0x000fe40003f44270 */
[----:B-1----:R-:W-:Y:S02]  /*a690*/  FSEL R30, R33, -INF , P0 ;  /* 0xff800000211e7808 */ /* 0x002fe40000000000 */
[----:B------:R-:W-:Y:S02]  /*a6a0*/  FMNMX.FTZ R55, R32, R55, !PT ;  /* 0x0000003720377209 */ /* 0x000fe40007810000 */
[----:B------:R-:W-:Y:S02]  /*a6b0*/  ISETP.GT.AND P0, PT, R62, 0x99, PT ;  /* 0x000000993e00780c */ /* 0x000fe40003f04270 */
[----:B--2---:R-:W-:-:S02]  /*a6c0*/  FSEL R36, R36, -INF , P2 ;  /* 0xff80000024247808 */ /* 0x004fc40001000000 */
[----:B------:R-:W-:Y:S02]  /*a6d0*/  FMNMX.FTZ R55, R30, R55, !PT ;  /* 0x000000371e377209 */ /* 0x000fe40007810000 */
[----:B0-----:R-:W-:Y:S02]  /*a6e0*/  FSEL R62, R45, -INF , P0 ;  /* 0xff8000002d3e7808 */ /* 0x001fe40000000000 */
[----:B------:R-:W-:Y:S01]  /*a6f0*/  FMNMX.FTZ R55, R36, R55, !PT ;  /* 0x0000003724377209 */ /* 0x000fe20007810000 */
[----:B------:R-:W-:-:S03]  /*a700*/  FFMA.FTZ R58, R58, R59, -R37 ;  /* 0x0000003b3a3a7223 */ /* 0x000fc60000010825 */
[----:B------:R-:W-:Y:S01]  /*a710*/  FMNMX.FTZ R55, R62, R55, !PT ;  /* 0x000000373e377209 */ /* 0x000fe20007810000 */
[----:B------:R0:W-:Y:S04]  /*a720*/  MUFU.EX2 R11, R58 ;  /* 0x0000003a000b7308 */ /* 0x0001e80000000800 */
[----:B0-----:R-:W0:Y:S02]  /*a730*/  SHFL.BFLY PT, R58, R55, 0x2, 0x1f ;  /* 0x0c401f00373a7f89 */ /* 0x001e2400000e0000 */
[----:B0-----:R-:W-:-:S05]  /*a740*/  FMNMX.FTZ R45, R55, R58, !PT ;  /* 0x0000003a372d7209 */ /* 0x001fca0007810000 */
[----:B------:R-:W0:Y:S01]  /*a750*/  SHFL.BFLY PT, R58, R45, 0x1, 0x1f ;  /* 0x0c201f002d3a7f89 */ /* 0x000e2200000e0000 */
        /* <DEDUP_REMOVED lines=10> */
[-CC-:B------:R-:W-:Y:S01]  /*a800*/  FFMA.FTZ R35, R126, R59.reuse, -R37.reuse ;  /* 0x0000003b7e237223 */ /* 0x180fe20000010825 */
[----:B------:R-:W-:-:S01]  /*a810*/  FFMA.FTZ R120, R124, R59, -R37 ;  /* 0x0000003b7c787223 */ /* 0x000fc20000010825 */
[-CC-:B------:R-:W-:Y:S01]  /*a820*/  FFMA.FTZ R39, R128, R59.reuse, -R37.reuse ;  /* 0x0000003b80277223 */ /* 0x180fe20000010825 */
        /* <DEDUP_REMOVED lines=9> */
[----:B------:R-:W-:-:S01]  /*a8c0*/  FFMA.FTZ R98, R98, R59, -R37 ;  /* 0x0000003b62627223 */ /* 0x000fc20000010825 */
[----:B------:R-:W0:Y:S01]  /*a8d0*/  S2R R107, SR_TID.X ;  /* 0x00000000006b7919 */ /* 0x000e220000002100 */
[----:B------:R-:W-:Y:S01]  /*a8e0*/  FSEL R37, R55, RZ, P0 ;  /* 0x000000ff37257208 */ /* 0x000fe20000000000 */
[----:B------:R-:W-:Y:S04]  /*a8f0*/  MUFU.EX2 R40, R40 ;  /* 0x0000002800287308 */ /* 0x000fe80000000800 */
        /* <DEDUP_REMOVED lines=8> */
[----:B------:R-:W-:-:S05]  /*a980*/  IMAD.IADD R10, R109, 0x1, -R111 ;  /* 0x000000016d0a7824 */ /* 0x000fca00078e0a6f */
[----:B------:R-:W-:Y:S01]  /*a990*/  MUFU.EX2 R52, R52 ;  /* 0x0000003400347308 */ /* 0x000fe20000000800 */
[----:B------:R-:W-:-:S07]  /*a9a0*/  IMAD R10, R105, 0xc0, R10 ;  /* 0x000000c0690a7824 */ /* 0x000fce00078e020a */
[----:B------:R-:W2:Y:S01]  /*a9b0*/  MUFU.EX2 R55, R55 ;  /* 0x0000003700377308 */ /* 0x000ea20000000800 */
[----:B------:R-:W-:-:S07]  /*a9c0*/  IMAD.HI R10, R10, 0x66666667, RZ ;  /* 0x666666670a0a7827 */ /* 0x000fce00078e02ff */
[----:B------:R3:W-:Y:S08]  /*a9d0*/  MUFU.EX2 R9, R57 ;  /* 0x0000003900097308 */ /* 0x0007f00000000800 */
[----:B------:R-:W4:Y:S01]  /*a9e0*/  MUFU.EX2 R48, R48 ;  /* 0x0000003000307308 */ /* 0x000f220000000800 */
[----:B---3--:R-:W-:-:S01]  /*a9f0*/  FFMA.FTZ R57, R14, R59, -R37 ;  /* 0x0000003b0e397223 */ /* 0x008fc20000010825 */
[----:B------:R-:W-:-:S06]  /*aa00*/  FFMA.FTZ R14, R92, R59, -R37 ;  /* 0x0000003b5c0e7223 */ /* 0x000fcc0000010825 */
[----:B------:R-:W3:Y:S01]  /*aa10*/  MUFU.EX2 R12, R12 ;  /* 0x0000000c000c7308 */ /* 0x000ee20000000800 */
[----:B------:R-:W-:-:S01]  /*aa20*/  FFMA.FTZ R61, R20, R59, -R37 ;  /* 0x0000003b143d7223 */ /* 0x000fc20000010825 */
[----:B------:R-:W-:-:S06]  /*aa30*/  SHF.R.U32.HI R79, RZ, 0x1f, R10 ;  /* 0x0000001fff4f7819 */ /* 0x000fcc000001160a */
[----:B------:R-:W5:Y:S01]  /*aa40*/  MUFU.EX2 R49, R49 ;  /* 0x0000003100317308 */ /* 0x000f620000000800 */
[----:B-1----:R-:W-:-:S07]  /*aa50*/  FADD.FTZ R83, R40, R47 ;  /* 0x0000002f28537221 */ /* 0x002fce0000010000 */
[----:B------:R-:W1:Y:S01]  /*aa60*/  MUFU.EX2 R57, R57 ;  /* 0x0000003900397308 */ /* 0x000e620000000800 */
[----:B------:R-:W-:-:S07]  /*aa70*/  LEA.HI.SX32 R10, R10, R79, 0x1a ;  /* 0x0000004f0a0a7211 */ /* 0x000fce00078fd2ff */
[----:B------:R-:W1:Y:S01]  /*aa80*/  MUFU.EX2 R42, R42 ;  /* 0x0000002a002a7308 */ /* 0x000e620000000800 */
[----:B------:R-:W-:-:S01]  /*aa90*/  FFMA.FTZ R20, R72, R59, -R37 ;  /* 0x0000003b48147223 */ /* 0x000fc20000010825 */
[----:B--2---:R-:W-:-:S06]  /*aaa0*/  FADD.FTZ R79, R52, R55 ;  /* 0x00000037344f7221 */ /* 0x004fcc0000010000 */
[----:B------:R-:W2:Y:S01]  /*aab0*/  MUFU.EX2 R14, R14 ;  /* 0x0000000e000e7308 */ /* 0x000ea20000000800 */
[----:B------:R-:W-:-:S01]  /*aac0*/  FFMA.FTZ R68, R88, R59, -R37 ;  /* 0x0000003b58447223 */ /* 0x000fc20000010825 */
[----:B------:R-:W-:-:S06]  /*aad0*/  FFMA.FTZ R72, R82, R59, -R37 ;  /* 0x0000003b52487223 */ /* 0x000fcc0000010825 */
[----:B------:R0:W-:Y:S01]  /*aae0*/  MUFU.EX2 R53, R63 ;  /* 0x0000003f00357308 */ /* 0x0001e20000000800 */
[----:B----4-:R-:W-:-:S01]  /*aaf0*/  FADD.FTZ R82, R48, R83 ;  /* 0x0000005330527221 */ /* 0x010fc20000010000 */
[----:B------:R-:W-:-:S06]  /*ab00*/  FFMA.FTZ R69, R80, R59, -R37 ;  /* 0x0000003b50457223 */ /* 0x000fcc0000010825 */
[----:B------:R-:W4:Y:S01]  /*ab10*/  MUFU.EX2 R51, R51 ;  /* 0x0000003300337308 */ /* 0x000f220000000800 */
[----:B0-----:R-:W-:-:S01]  /*ab20*/  FFMA.FTZ R63, R74, R59, -R37 ;  /* 0x0000003b4a3f7223 */ /* 0x001fc20000010825 */
[----:B------:R-:W-:Y:S01]  /*ab30*/  LOP3.LUT R99, R107, 0x7f, RZ, 0xc0, !PT ;  /* 0x0000007f6b637812 */ /* 0x000fe200078ec0ff */
[----:B---3--:R-:W-:-:S05]  /*ab40*/  FADD.FTZ R80, R12, R79 ;  /* 0x0000004f0c507221 */ /* 0x008fca0000010000 */
[----:B------:R-:W0:Y:S01]  /*ab50*/  MUFU.EX2 R61, R61 ;  /* 0x0000003d003d7308 */ /* 0x000e220000000800 */
[----:B-----5:R-:W-:-:S01]  /*ab60*/  FADD.FTZ R79, R49, R82 ;  /* 0x00000052314f7221 */ /* 0x020fc20000010000 */
[----:B------:R-:W-:Y:S01]  /*ab70*/  ISETP.NE.AND P0, PT, R99, RZ, PT ;  /* 0x000000ff6300720c */ /* 0x000fe20003f05270 */
[----:B-1----:R-:W-:-:S05]  /*ab80*/  FADD.FTZ R83, R57, R80 ;  /* 0x0000005039537221 */ /* 0x002fca0000010000 */
[----:B------:R-:W1:Y:S01]  /*ab90*/  MUFU.EX2 R63, R63 ;  /* 0x0000003f003f7308 */ /* 0x000e620000000800 */
[----:B------:R-:W-:-:S01]  /*aba0*/  FFMA.FTZ R65, R78, R59, -R37 ;  /* 0x0000003b4e417223 */ /* 0x000fc20000010825 */
[----:B------:R-:W-:-:S06]  /*abb0*/  FADD.FTZ R82, R42, R79 ;  /* 0x0000004f2a527221 */ /* 0x000fcc0000010000 */
[----:B------:R-:W-:Y:S01]  /*abc0*/  MUFU.EX2 R90, R90 ;  /* 0x0000005a005a7308 */ /* 0x000fe20000000800 */
[----:B--2---:R-:W-:-:S07]  /*abd0*/  FADD.FTZ R80, R14, R83 ;  /* 0x000000530e507221 */ /* 0x004fce0000010000 */
[----:B------:R-:W2:Y:S01]  /*abe0*/  MUFU.EX2 R68, R68 ;  /* 0x0000004400447308 */ /* 0x000ea20000000800 */
[----:B----4-:R-:W-:-:S01]  /*abf0*/  FADD.FTZ R82, R51, R82 ;  /* 0x0000005233527221 */ /* 0x010fc20000010000 */
[----:B------:R-:W-:Y:S01]  /*ac00*/  FFMA.FTZ R81, R54, R59, -R37 ;  /* 0x0000003b36517223 */ /* 0x000fe20000010825 */
[----:B0-----:R-:W-:-:S05]  /*ac10*/  FADD.FTZ R80, R61, R80 ;  /* 0x000000503d507221 */ /* 0x001fca0000010000 */
[----:B------:R-:W0:Y:S01]  /*ac20*/  MUFU.EX2 R20, R20 ;  /* 0x0000001400147308 */ /* 0x000e220000000800 */
[----:B------:R-:W-:-:S01]  /*ac30*/  FFMA.FTZ R74, R94, R59, -R37 ;  /* 0x0000003b5e4a7223 */ /* 0x000fc20000010825 */
[----:B------:R-:W-:Y:S01]  /*ac40*/  FFMA.FTZ R54, R8, R59, -R37 ;  /* 0x0000003b08367223 */ /* 0x000fe20000010825 */
[----:B------:R-:W-:-:S05]  /*ac50*/  FADD.FTZ R85, R3, R82 ;  /* 0x0000005203557221 */ /* 0x000fca0000010000 */
[----:B------:R-:W3:Y:S01]  /*ac60*/  MUFU.EX2 R46, R46 ;  /* 0x0000002e002e7308 */ /* 0x000ee20000000800 */
[----:B------:R-:W-:Y:S02]  /*ac70*/  @!P0 VIADD R8, R0, 0x13240 ;  /* 0x0001324000088836 */ /* 0x000fe40000000000 */
[----:B-1----:R-:W-:-:S05]  /*ac80*/  FADD.FTZ R87, R63, R80 ;  /* 0x000000503f577221 */ /* 0x002fca0000010000 */
[----:B------:R-:W1:Y:S01]  /*ac90*/  MUFU.EX2 R65, R65 ;  /* 0x0000004100417308 */ /* 0x000e620000000800 */
[----:B--2---:R-:W-:-:S07]  /*aca0*/  FADD.FTZ R87, R68, R87 ;  /* 0x0000005744577221 */ /* 0x004fce0000010000 */
[----:B------:R-:W2:Y:S08]  /*acb0*/  MUFU.EX2 R67, R67 ;  /* 0x0000004300437308 */ /* 0x000eb00000000800 */
[----:B------:R4:W-:Y:S01]  /*acc0*/  MUFU.EX2 R0, R54 ;  /* 0x0000003600007308 */ /* 0x0009e20000000800 */
[----:B------:R-:W-:-:S07]  /*acd0*/  FFMA.FTZ R73, R84, R59, -R37 ;  /* 0x0000003b54497223 */ /* 0x000fce0000010825 */
[----:B------:R-:W5:Y:S01]  /*ace0*/  MUFU.EX2 R96, R96 ;  /* 0x0000006000607308 */ /* 0x000f620000000800 */
[----:B----4-:R-:W-:-:S04]  /*acf0*/  FADD.FTZ R54, R90, R85 ;  /* 0x000000555a367221 */ /* 0x010fc80000010000 */
[----:B------:R-:W-:-:S03]  /*ad00*/  FADD.FTZ R89, R13, R54 ;  /* 0x000000360d597221 */ /* 0x000fc60000010000 */
[----:B------:R-:W4:Y:S01]  /*ad10*/  MUFU.EX2 R74, R74 ;  /* 0x0000004a004a7308 */ /* 0x000f220000000800 */
[----:B------:R-:W-:-:S01]  /*ad20*/  FFMA.FTZ R54, R26, R59, -R37 ;  /* 0x0000003b1a367223 */ /* 0x000fc20000010825 */
[----:B0-----:R-:W-:Y:S01]  /*ad30*/  FADD.FTZ R26, R20, R87 ;  /* 0x00000057141a7221 */ /* 0x001fe20000010000 */
[----:B---3--:R-:W-:-:S05]  /*ad40*/  FADD.FTZ R80, R46, R89 ;  /* 0x000000592e507221 */ /* 0x008fca0000010000 */
[----:B------:R-:W0:Y:S01]  /*ad50*/  MUFU.EX2 R69, R69 ;  /* 0x0000004500457308 */ /* 0x000e220000000800 */
[----:B-1----:R-:W-:-:S01]  /*ad60*/  FADD.FTZ R26, R65, R26 ;  /* 0x0000001a411a7221 */ /* 0x002fc20000010000 */
[----:B------:R-:W-:-:S06]  /*ad70*/  FADD.FTZ R89, R15, R80 ;  /* 0x000000500f597221 */ /* 0x000fcc0000010000 */
[----:B------:R-:W1:Y:S01]  /*ad80*/  MUFU.EX2 R100, R100 ;  /* 0x0000006400647308 */ /* 0x000e620000000800 */
[----:B--2---:R-:W-:-:S07]  /*ad90*/  FADD.FTZ R87, R67, R26 ;  /* 0x0000001a43577221 */ /* 0x004fce0000010000 */
[----:B------:R-:W2:Y:S01]  /*ada0*/  MUFU.EX2 R72, R72 ;  /* 0x0000004800487308 */ /* 0x000ea20000000800 */
[----:B-----5:R-:W-:-:S01]  /*adb0*/  FADD.FTZ R80, R96, R89 ;  /* 0x0000005960507221 */ /* 0x020fc20000010000 */
        /* <DEDUP_REMOVED lines=8> */
[----:B-1----:R-:W-:-:S01]  /*ae40*/  FADD.FTZ R80, R100, R89 ;  /* 0x0000005964507221 */ /* 0x002fc20000010000 */
[----:B--2---:R-:W-:-:S06]  /*ae50*/  FADD.FTZ R26, R72, R87 ;  /* 0x00000057481a7221 */ /* 0x004fcc0000010000 */
[----:B------:R-:W1:Y:S01]  /*ae60*/  MUFU.EX2 R50, R50 ;  /* 0x0000003200327308 */ /* 0x000e620000000800 */
[----:B------:R-:W-:-:S01]  /*ae70*/  FFMA.FTZ R78, R106, R59, -R37 ;  /* 0x0000003b6a4e7223 */ /* 0x000fc20000010825 */
[----:B------:R-:W-:Y:S01]  /*ae80*/  FADD.FTZ R87, R53, R80 ;  /* 0x0000005035577221 */ /* 0x000fe20000010000 */
[----:B------:R-:W-:-:S05]  /*ae90*/  F2FP.SATFINITE.E4M3.F32.PACK_AB_MERGE_C R153, R49, R48, RZ ;  /* 0x000000303199723e */ /* 0x000fca00048070ff */
[----:B------:R-:W2:Y:S01]  /*aea0*/  MUFU.EX2 R140, R140 ;  /* 0x0000008c008c7308 */ /* 0x000ea20000000800 */
[----:B---3--:R-:W-:-:S07]  /*aeb0*/  FADD.FTZ R49, R73, R26 ;  /* 0x0000001a49317221 */ /* 0x008fce0000010000 */
[----:B------:R-:W3:Y:S01]  /*aec0*/  MUFU.EX2 R71, R71 ;  /* 0x0000004700477308 */ /* 0x000ee20000000800 */
[----:B----4-:R-:W-:-:S01]  /*aed0*/  FADD.FTZ R48, R108, R87 ;  /* 0x000000576c307221 */ /* 0x010fc20000010000 */
[----:B------:R-:W-:-:S06]  /*aee0*/  @!P0 PRMT R8, RZ, 0x654, R8 ;  /* 0x00000654ff088816 */ /* 0x000fcc0000000008 */
[----:B------:R-:W4:Y:S01]  /*aef0*/  MUFU.EX2 R144, R144 ;  /* 0x0000009000907308 */ /* 0x000f220000000800 */
[----:B0-----:R-:W-:-:S01]  /*af00*/  FADD.FTZ R49, R76, R49 ;  /* 0x000000314c317221 */ /* 0x001fc20000010000 */
[----:B------:R-:W-:Y:S01]  /*af10*/  FFMA.FTZ R75, R138, R59, -R37 ;  /* 0x0000003b8a4b7223 */ /* 0x000fe20000010825 */
[----:B------:R-:W-:-:S05]  /*af20*/  F2FP.SATFINITE.E4M3.F32.PACK_AB_MERGE_C R155, R90, R3, RZ ;  /* 0x000000035a9b723e */ /* 0x000fca00048070ff */
[----:B------:R-:W0:Y:S01]  /*af30*/  MUFU.EX2 R77, R77 ;  /* 0x0000004d004d7308 */ /* 0x000e220000000800 */
[----:B------:R-:W-:-:S01]  /*af40*/  FADD.FTZ R3, R11, R48 ;  /* 0x000000300b037221 */ /* 0x000fc20000010000 */
[----:B------:R5:W-:Y:S01]  /*af50*/  @!P0 SYNCS.ARRIVE.TRANS64.RED.A1T0 RZ, [R8+URZ], RZ ;  /* 0x000000ff08ff89a7 */ /* 0x000be2000810043f */
[----:B------:R-:W-:-:S05]  /*af60*/  FFMA.FTZ R85, R66, R59, -R37 ;  /* 0x0000003b42557223 */ /* 0x000fca0000010825 */
[----:B------:R-:W0:Y:S01]  /*af70*/  MUFU.EX2 R78, R78 ;  /* 0x0000004e004e7308 */ /* 0x000e220000000800 */
[----:B-1----:R-:W-:-:S01]  /*af80*/  FADD.FTZ R48, R50, R49 ;  /* 0x0000003132307221 */ /* 0x002fc20000010000 */
[-CC-:B------:R-:W-:Y:S01]  /*af90*/  FFMA.FTZ R64, R64, R59.reuse, -R37.reuse ;  /* 0x0000003b40407223 */ /* 0x180fe20000010825 */
[----:B------:R-:W-:-:S01]  /*afa0*/  FFMA.FTZ R79, R110, R59, -R37 ;  /* 0x0000003b6e4f7223 */ /* 0x000fc20000010825 */
[-CC-:B-----5:R-:W-:Y:S01]  /*afb0*/  FFMA.FTZ R8, R142, R59.reuse, -R37.reuse ;  /* 0x0000003b8e087223 */ /* 0x1a0fe20000010825 */
[----:B------:R-:W-:-:S03]  /*afc0*/  FFMA.FTZ R83, R112, R59, -R37 ;  /* 0x0000003b70537223 */ /* 0x000fc60000010825 */
[----:B------:R-:W1:Y:S01]  /*afd0*/  MUFU.EX2 R27, R27 ;  /* 0x0000001b001b7308 */ /* 0x000e620000000800 */
[----:B------:R-:W-:-:S01]  /*afe0*/  FFMA.FTZ R146, R146, R59, -R37 ;  /* 0x0000003b92927223 */ /* 0x000fc20000010825 */
[-CC-:B------:R-:W-:Y:S01]  /*aff0*/  FFMA.FTZ R148, R148, R59.reuse, -R37.reuse ;  /* 0x0000003b94947223 */ /* 0x180fe20000010825 */
[----:B------:R-:W-:-:S01]  /*b000*/  FFMA.FTZ R66, R24, R59, -R37 ;  /* 0x0000003b18427223 */ /* 0x000fc20000010825 */
[-CC-:B------:R-:W-:Y:S01]  /*b010*/  FFMA.FTZ R70, R70, R59.reuse, -R37.reuse ;  /* 0x0000003b46467223 */ /* 0x180fe20000010825 */
[----:B------:R-:W-:-:S01]  /*b020*/  FFMA.FTZ R28, R28, R59, -R37 ;  /* 0x0000003b1c1c7223 */ /* 0x000fc20000010825 */
[-CC-:B------:R-:W-:Y:S02]  /*b030*/  FFMA.FTZ R114, R114, R59.reuse, -R37.reuse ;  /* 0x0000003b72727223 */ /* 0x180fe40000010825 */
[----:B------:R-:W5:Y:S01]  /*b040*/  MUFU.EX2 R56, R56 ;  /* 0x0000003800387308 */ /* 0x000f620000000800 */
[----:B------:R-:W-:-:S01]  /*b050*/  FFMA.FTZ R32, R32, R59, -R37 ;  /* 0x0000003b20207223 */ /* 0x000fc20000010825 */
[-CC-:B------:R-:W-:Y:S01]  /*b060*/  FFMA.FTZ R30, R30, R59.reuse, -R37.reuse ;  /* 0x0000003b1e1e7223 */ /* 0x180fe20000010825 */
[----:B------:R-:W-:-:S01]  /*b070*/  FFMA.FTZ R36, R36, R59, -R37 ;  /* 0x0000003b24247223 */ /* 0x000fc20000010825 */
[----:B------:R-:W-:Y:S01]  /*b080*/  FFMA.FTZ R37, R62, R59, -R37 ;  /* 0x0000003b3e257223 */ /* 0x000fe20000010825 */
[----:B--2---:R-:W-:-:S01]  /*b090*/  FADD.FTZ R62, R140, R3 ;  /* 0x000000038c3e7221 */ /* 0x004fc20000010000 */
[----:B---3--:R-:W-:-:S02]  /*b0a0*/  FADD.FTZ R48, R71, R48 ;  /* 0x0000003047307221 */ /* 0x008fc40000010000 */
[----:B------:R-:W2:Y:S01]  /*b0b0*/  MUFU.EX2 R150, R150 ;  /* 0x0000009600967308 */ /* 0x000ea20000000800 */
[----:B------:R-:W-:Y:S01]  /*b0c0*/  F2FP.SATFINITE.E4M3.F32.PACK_AB_MERGE_C R149, R96, R15, RZ ;  /* 0x0000000f6095723e */ /* 0x000fe200048070ff */
[----:B------:R-:W-:Y:S01]  /*b0d0*/  FADD.FTZ R15, R9, R62 ;  /* 0x0000003e090f7221 */ /* 0x000fe20000010000 */
[----:B----4-:R-:W-:-:S05]  /*b0e0*/  F2FP.SATFINITE.E4M3.F32.PACK_AB_MERGE_C R145, R144, R9, RZ ;  /* 0x000000099091723e */ /* 0x010fca00048070ff */
[----:B------:R-:W3:Y:S01]  /*b0f0*/  MUFU.EX2 R75, R75 ;  /* 0x0000004b004b7308 */ /* 0x000ee20000000800 */
[----:B0-----:R-:W-:-:S01]  /*b100*/  FADD.FTZ R9, R77, R48 ;  /* 0x000000304d097221 */ /* 0x001fc20000010000 */
[----:B------:R-:W-:-:S06]  /*b110*/  FADD.FTZ R144, R144, R15 ;  /* 0x0000000f90907221 */ /* 0x000fcc0000010000 */
[----:B------:R-:W0:Y:S01]  /*b120*/  MUFU.EX2 R64, R64 ;  /* 0x0000004000407308 */ /* 0x000e220000000800 */
[----:B------:R-:W-:-:S01]  /*b130*/  FADD.FTZ R9, R78, R9 ;  /* 0x000000094e097221 */ /* 0x000fc20000010000 */
[----:B-1----:R-:W-:-:S06]  /*b140*/  FADD.FTZ R15, R27, R144 ;  /* 0x000000901b0f7221 */ /* 0x002fcc0000010000 */
[----:B------:R-:W1:Y:S01]  /*b150*/  MUFU.EX2 R81, R81 ;  /* 0x0000005100517308 */ /* 0x000e620000000800 */
[----:B-----5:R-:W-:-:S07]  /*b160*/  FADD.FTZ R48, R56, R9 ;  /* 0x0000000938307221 */ /* 0x020fce0000010000 */
[----:B------:R-:W4:Y:S01]  /*b170*/  MUFU.EX2 R152, R152 ;  /* 0x0000009800987308 */ /* 0x000f220000000800 */
[----:B------:R-:W-:-:S07]  /*b180*/  F2FP.SATFINITE.E4M3.F32.PACK_AB_MERGE_C R153, R47, R40, R153 ;  /* 0x000000282f99723e */ /* 0x000fce0004807099 */
[----:B------:R2:W-:Y:S08]  /*b190*/  MUFU.EX2 R3, R54 ;  /* 0x0000003600037308 */ /* 0x0005f00000000800 */
[----:B------:R-:W5:Y:S01]  /*b1a0*/  MUFU.EX2 R79, R79 ;  /* 0x0000004f004f7308 */ /* 0x000f620000000800 */
[----:B--2---:R-:W-:-:S01]  /*b1b0*/  FADD.FTZ R54, R150, R15 ;  /* 0x0000000f96367221 */ /* 0x004fc20000010000 */
[----:B---3--:R-:W-:-:S06]  /*b1c0*/  FADD.FTZ R15, R75, R48 ;  /* 0x000000304b0f7221 */ /* 0x008fcc0000010000 */
[----:B------:R-:W2:Y:S01]  /*b1d0*/  MUFU.EX2 R29, R29 ;  /* 0x0000001d001d7308 */ /* 0x000ea20000000800 */
[----:B0-----:R-:W-:-:S01]  /*b1e0*/  FADD.FTZ R40, R64, R15 ;  /* 0x0000000f40287221 */ /* 0x001fc20000010000 */
[----:B-1----:R-:W-:-:S06]  /*b1f0*/  F2FP.SATFINITE.E4M3.F32.PACK_AB_MERGE_C R64, R81, R64, RZ ;  /* 0x000000405140723e */ /* 0x002fcc00048070ff */
[----:B------:R-:W0:Y:S01]  /*b200*/  MUFU.EX2 R8, R8 ;  /* 0x0000000800087308 */ /* 0x000e220000000800 */
[----:B------:R-:W-:-:S01]  /*b210*/  FADD.FTZ R81, R81, R40 ;  /* 0x0000002851517221 */ /* 0x000fc20000010000 */
[----:B------:R-:W-:-:S06]  /*b220*/  FADD.FTZ R47, R25, R54 ;  /* 0x00000036192f7221 */ /* 0x000fcc0000010000 */
[----:B------:R-:W1:Y:S01]  /*b230*/  MUFU.EX2 R116, R116 ;  /* 0x0000007400747308 */ /* 0x000e620000000800 */
[----:B------:R-:W-:-:S07]  /*b240*/  FADD.FTZ R40, R0, R81 ;  /* 0x0000005100287221 */ /* 0x000fce0000010000 */
[----:B------:R-:W3:Y:S01]  /*b250*/  MUFU.EX2 R83, R83 ;  /* 0x0000005300537308 */ /* 0x000ee20000000800 */
[C---:B----4-:R-:W-:Y:S01]  /*b260*/  F2FP.SATFINITE.E4M3.F32.PACK_AB_MERGE_C R147, R152.reuse, R25, RZ ;  /* 0x000000199893723e */ /* 0x050fe200048070ff */
[----:B------:R-:W-:-:S06]  /*b270*/  FADD.FTZ R152, R152, R47 ;  /* 0x0000002f98987221 */ /* 0x000fcc0000010000 */
[----:B------:R-:W4:Y:S01]  /*b280*/  MUFU.EX2 R31, R31 ;  /* 0x0000001f001f7308 */ /* 0x000f220000000800 */
[----:B------:R-:W-:Y:S01]  /*b290*/  F2FP.SATFINITE.E4M3.F32.PACK_AB_MERGE_C R145, R140, R11, R145 ;  /* 0x0000000b8c91723e */ /* 0x000fe20004807091 */
[----:B-----5:R-:W-:-:S06]  /*b2a0*/  FADD.FTZ R11, R79, R40 ;  /* 0x000000284f0b7221 */ /* 0x020fcc0000010000 */
[----:B------:R-:W5:Y:S01]  /*b2b0*/  MUFU.EX2 R24, R146 ;  /* 0x0000009200187308 */ /* 0x000f620000000800 */
[----:B------:R-:W-:Y:S01]  /*b2c0*/  F2FP.SATFINITE.E4M3.F32.PACK_AB_MERGE_C R151, R108, R53, RZ ;  /* 0x000000356c97723e */ /* 0x000fe200048070ff */
[----:B--2---:R-:W-:-:S06]  /*b2d0*/  FADD.FTZ R15, R29, R152 ;  /* 0x000000981d0f7221 */ /* 0x004fcc0000010000 */
[----:B------:R-:W2:Y:S01]  /*b2e0*/  MUFU.EX2 R118, R118 ;  /* 0x0000007600767308 */ /* 0x000ea20000000800 */
[----:B0-----:R-:W-:-:S01]  /*b2f0*/  FADD.FTZ R40, R8, R11 ;  /* 0x0000000b08287221 */ /* 0x001fc20000010000 */
[----:B------:R-:W-:-:S06]  /*b300*/  F2FP.SATFINITE.E4M3.F32.PACK_AB_MERGE_C R155, R51, R42, R155 ;  /* 0x0000002a339b723e */ /* 0x000fcc000480709b */
[----:B------:R-:W0:Y:S01]  /*b310*/  MUFU.EX2 R85, R85 ;  /* 0x0000005500557308 */ /* 0x000e220000000800 */
[----:B------:R-:W-:Y:S01]  /*b320*/  F2FP.SATFINITE.E4M3.F32.PACK_AB_MERGE_C R151, R100, R21, R151 ;  /* 0x000000156497723e */ /* 0x000fe20004807097 */
[----:B-1----:R-:W-:-:S06]  /*b330*/  FADD.FTZ R42, R116, R15 ;  /* 0x0000000f742a7221 */ /* 0x002fcc0000010000 */
[----:B------:R-:W1:Y:S01]  /*b340*/  MUFU.EX2 R33, R33 ;  /* 0x0000002100217308 */ /* 0x000e620000000800 */
[C---:B---3--:R-:W-:Y:S01]  /*b350*/  F2FP.SATFINITE.E4M3.F32.PACK_AB_MERGE_C R21, R83.reuse, R8, RZ ;  /* 0x000000085315723e */ /* 0x048fe200048070ff */
[----:B------:R-:W-:-:S06]  /*b360*/  FADD.FTZ R83, R83, R40 ;  /* 0x0000002853537221 */ /* 0x000fcc0000010000 */
[----:B------:R-:W3:Y:S01]  /*b370*/  MUFU.EX2 R26, R148 ;  /* 0x00000094001a7308 */ /* 0x000ee20000000800 */
[----:B----4-:R-:W-:-:S07]  /*b380*/  FADD.FTZ R15, R31, R42 ;  /* 0x0000002a1f0f7221 */ /* 0x010fce0000010000 */
[----:B------:R-:W4:Y:S01]  /*b390*/  MUFU.EX2 R34, R34 ;  /* 0x0000002200227308 */ /* 0x000f220000000800 */
[----:B-----5:R-:W-:-:S01]  /*b3a0*/  FADD.FTZ R8, R24, R83 ;  /* 0x0000005318087221 */ /* 0x020fc20000010000 */
[----:B--2---:R-:W-:-:S06]  /*b3b0*/  F2FP.SATFINITE.E4M3.F32.PACK_AB_MERGE_C R141, R118, R31, RZ ;  /* 0x0000001f768d723e */ /* 0x004fcc00048070ff */
[----:B------:R-:W-:Y:S01]  /*b3c0*/  MUFU.EX2 R35, R35 ;  /* 0x0000002300237308 */ /* 0x000fe20000000800 */
[----:B------:R-:W-:-:S07]  /*b3d0*/  FADD.FTZ R118, R118, R15 ;  /* 0x0000000f76767221 */ /* 0x000fce0000010000 */
[----:B------:R-:W2:Y:S01]  /*b3e0*/  MUFU.EX2 R120, R120 ;  /* 0x0000007800787308 */ /* 0x000ea20000000800 */
[----:B0-----:R-:W-:-:S07]  /*b3f0*/  FADD.FTZ R15, R85, R8 ;  /* 0x00000008550f7221 */ /* 0x001fce0000010000 */
[----:B------:R-:W0:Y:S01]  /*b400*/  MUFU.EX2 R66, R66 ;  /* 0x0000004200427308 */ /* 0x000e220000000800 */
[----:B-1----:R-:W-:-:S01]  /*b410*/  FADD.FTZ R11, R33, R118 ;  /* 0x00000076210b7221 */ /* 0x002fc20000010000 */
[----:B---3--:R-:W-:-:S06]  /*b420*/  FADD.FTZ R8, R26, R15 ;  /* 0x0000000f1a087221 */ /* 0x008fcc0000010000 */
[----:B------:R-:W1:Y:S01]  /*b430*/  MUFU.EX2 R9, R70 ;  /* 0x0000004600097308 */ /* 0x000e620000000800 */
[----:B------:R-:W-:Y:S01]  /*b440*/  F2FP.SATFINITE.E4M3.F32.PACK_AB_MERGE_C R149, R46, R13, R149 ;  /* 0x0000000d2e95723e */ /* 0x000fe20004807095 */
[----:B----4-:R-:W-:-:S06]  /*b450*/  FADD.FTZ R40, R34, R11 ;  /* 0x0000000b22287221 */ /* 0x010fcc0000010000 */
[----:B------:R-:W-:Y:S01]  /*b460*/  MUFU.EX2 R41, R41 ;  /* 0x0000002900297308 */ /* 0x000fe20000000800 */
[----:B------:R-:W-:-:S07]  /*b470*/  F2FP.SATFINITE.E4M3.F32.PACK_AB_MERGE_C R26, R3, R26, RZ ;  /* 0x0000001a031a723e */ /* 0x000fce00048070ff */
[----:B------:R-:W3:Y:S01]  /*b480*/  MUFU.EX2 R122, R122 ;  /* 0x0000007a007a7308 */ /* 0x000ee20000000800 */
[----:B------:R-:W-:-:S07]  /*b490*/  FADD.FTZ R3, R3, R8 ;  /* 0x0000000803037221 */ /* 0x000fce0000010000 */
[----:B------:R-:W4:Y:S01]  /*b4a0*/  MUFU.EX2 R39, R39 ;  /* 0x0000002700277308 */ /* 0x000f220000000800 */
[----:B--2---:R-:W-:-:S07]  /*b4b0*/  F2FP.SATFINITE.E4M3.F32.PACK_AB_MERGE_C R143, R120, R35, RZ ;  /* 0x00000023788f723e */ /* 0x004fce00048070ff */
[----:B------:R-:W2:Y:S01]  /*b4c0*/  MUFU.EX2 R28, R28 ;  /* 0x0000001c001c7308 */ /* 0x000ea20000000800 */
[----:B------:R-:W-:-:S07]  /*b4d0*/  FADD.FTZ R35, R35, R40 ;  /* 0x0000002823237221 */ /* 0x000fce0000010000 */
[----:B------:R-:W5:Y:S01]  /*b4e0*/  MUFU.EX2 R38, R38 ;  /* 0x0000002600267308 */ /* 0x000f620000000800 */
[----:B0-----:R-:W-:-:S07]  /*b4f0*/  FADD.FTZ R8, R66, R3 ;  /* 0x0000000342087221 */ /* 0x001fce0000010000 */
[----:B------:R-:W0:Y:S01]  /*b500*/  MUFU.EX2 R13, R114 ;  /* 0x00000072000d7308 */ /* 0x000e220000000800 */
[----:B------:R-:W-:-:S01]  /*b510*/  FADD.FTZ R120, R120, R35 ;  /* 0x0000002378787221 */ /* 0x000fc20000010000 */
[----:B-1----:R-:W-:-:S06]  /*b520*/  FADD.FTZ R3, R9, R8 ;  /* 0x0000000809037221 */ /* 0x002fcc0000010000 */
[----:B------:R-:W1:Y:S01]  /*b530*/  MUFU.EX2 R32, R32 ;  /* 0x0000002000207308 */ /* 0x000e620000000800 */
[----:B---3--:R-:W-:Y:S01]  /*b540*/  F2FP.SATFINITE.E4M3.F32.PACK_AB_MERGE_C R137, R122, R41, RZ ;  /* 0x000000297a89723e */ /* 0x008fe200048070ff */
[----:B----4-:R-:W-:Y:S01]  /*b550*/  FADD.FTZ R15, R39, R120 ;  /* 0x00000078270f7221 */ /* 0x010fe20000010000 */
[----:B--2---:R-:W-:-:S05]  /*b560*/  FADD.FTZ R8, R28, R3 ;  /* 0x000000031c087221 */ /* 0x004fca0000010000 */
[----:B------:R-:W-:Y:S01]  /*b570*/  MUFU.EX2 R45, R45 ;  /* 0x0000002d002d7308 */ /* 0x000fe20000000800 */
[C---:B-----5:R-:W-:Y:S01]  /*b580*/  F2FP.SATFINITE.E4M3.F32.PACK_AB_MERGE_C R137, R38.reuse, R39, R137 ;  /* 0x000000272689723e */ /* 0x060fe20004807089 */
[----:B------:R-:W-:-:S06]  /*b590*/  FADD.FTZ R38, R38, R15 ;  /* 0x0000000f26267221 */ /* 0x000fcc0000010000 */
[----:B------:R-:W2:Y:S01]  /*b5a0*/  MUFU.EX2 R98, R98 ;  /* 0x0000006200627308 */ /* 0x000ea20000000800 */
[----:B0-----:R-:W-:-:S07]  /*b5b0*/  F2FP.SATFINITE.E4M3.F32.PACK_AB_MERGE_C R28, R13, R28, RZ ;  /* 0x0000001c0d1c723e */ /* 0x001fce00048070ff */
[----:B------:R-:W0:Y:S01]  /*b5c0*/  MUFU.EX2 R43, R43 ;  /* 0x0000002b002b7308 */ /* 0x000e220000000800 */
[----:B------:R-:W-:-:S01]  /*b5d0*/  FADD.FTZ R13, R13, R8 ;  /* 0x000000080d0d7221 */ /* 0x000fc20000010000 */
[----:B------:R-:W-:-:S06]  /*b5e0*/  FADD.FTZ R41, R41, R38 ;  /* 0x0000002629297221 */ /* 0x000fcc0000010000 */
[----:B------:R-:W3:Y:S01]  /*b5f0*/  MUFU.EX2 R44, R44 ;  /* 0x0000002c002c7308 */ /* 0x000ee20000000800 */
[----:B------:R-:W-:Y:S01]  /*b600*/  F2FP.SATFINITE.E4M3.F32.PACK_AB_MERGE_C R140, R79, R0, R21 ;  /* 0x000000004f8c723e */ /* 0x000fe20004807015 */
[----:B-1----:R-:W-:-:S06]  /*b610*/  FADD.FTZ R0, R32, R13 ;  /* 0x0000000d20007221 */ /* 0x002fcc0000010000 */
[----:B------:R-:W1:Y:S01]  /*b620*/  MUFU.EX2 R11, R30 ;  /* 0x0000001e000b7308 */ /* 0x000e620000000800 */
[----:B------:R-:W-:Y:S01]  /*b630*/  IADD3 R13, R104, -0x2, RZ ;  /* 0xfffffffe680d7810 */ /* 0x000fe20007ffe0ff */
[----:B------:R-:W-:Y:S01]  /*b640*/  FADD.FTZ R122, R122, R41 ;  /* 0x000000297a7a7221 */ /* 0x000fe20000010000 */
[----:B------:R-:W-:-:S05]  /*b650*/  VIMNMX R21, RZ, R10, !PT ;  /* 0x0000000aff157248 */ /* 0x000fca0007fe0100 */
[----:B------:R-:W4:Y:S08]  /*b660*/  MUFU.EX2 R36, R36 ;  /* 0x0000002400247308 */ /* 0x000f300000000800 */
[----:B------:R-:W5:Y:S01]  /*b670*/  MUFU.EX2 R37, R37 ;  /* 0x0000002500257308 */ /* 0x000f620000000800 */
[----:B--2---:R-:W-:Y:S01]  /*b680*/  F2FP.SATFINITE.E4M3.F32.PACK_AB_MERGE_C R8, R98, R45, RZ ;  /* 0x0000002d6208723e */ /* 0x004fe200048070ff */
[----:B0-----:R-:W-:Y:S01]  /*b690*/  FADD.FTZ R3, R43, R122 ;  /* 0x0000007a2b037221 */ /* 0x001fe20000010000 */
[----:B------:R-:W-:-:S02]  /*b6a0*/  ISETP.GE.AND P0, PT, R13, R21, PT ;  /* 0x000000150d00720c */ /* 0x000fc40003f06270 */
[C---:B---3--:R-:W-:Y:S01]  /*b6b0*/  F2FP.SATFINITE.E4M3.F32.PACK_AB_MERGE_C R139, R44.reuse, R43, R8 ;  /* 0x0000002b2c8b723e */ /* 0x048fe20004807008 */
[----:B------:R-:W-:-:S01]  /*b6c0*/  FADD.FTZ R44, R44, R3 ;  /* 0x000000032c2c7221 */ /* 0x000fc20000010000 */
[----:B------:R-:W-:Y:S01]  /*b6d0*/  F2FP.SATFINITE.E4M3.F32.PACK_AB_MERGE_C R12, R57, R12, RZ ;  /* 0x0000000c390c723e */ /* 0x000fe200048070ff */
[----:B-1----:R-:W-:-:S01]  /*b6e0*/  FADD.FTZ R3, R11, R0 ;  /* 0x000000000b037221 */ /* 0x002fc20000010000 */
[----:B------:R-:W-:Y:S01]  /*b6f0*/  F2FP.SATFINITE.E4M3.F32.PACK_AB_MERGE_C R67, R74, R67, RZ ;  /* 0x000000434a43723e */ /* 0x000fe200048070ff */
[----:B------:R-:W-:-:S01]  /*b700*/  FADD.FTZ R45, R45, R44 ;  /* 0x0000002c2d2d7221 */ /* 0x000fc20000010000 */
[----:B------:R-:W-:Y:S01]  /*b710*/  F2FP.SATFINITE.E4M3.F32.PACK_AB_MERGE_C R152, R55, R52, R12 ;  /* 0x000000343798723e */ /* 0x000fe2000480700c */
[----:B------:R-:W-:Y:S01]  /*b720*/  IMAD.MOV.U32 R55, RZ, RZ, RZ ;  /* 0x000000ffff377224 */ /* 0x000fe200078e00ff */
[----:B------:R-:W-:Y:S01]  /*b730*/  F2FP.SATFINITE.E4M3.F32.PACK_AB_MERGE_C R148, R65, R20, R67 ;  /* 0x000000144194723e */ /* 0x000fe20004807043 */
[----:B----4-:R-:W-:-:S01]  /*b740*/  FADD.FTZ R20, R36, R3 ;  /* 0x0000000324147221 */ /* 0x010fc20000010000 */
[----:B------:R-:W-:-:S02]  /*b750*/  F2FP.SATFINITE.E4M3.F32.PACK_AB_MERGE_C R77, R78, R77, RZ ;  /* 0x0000004d4e4d723e */ /* 0x000fc400048070ff */
[C---:B-----5:R-:W-:Y:S01]  /*b760*/  F2FP.SATFINITE.E4M3.F32.PACK_AB_MERGE_C R0, R37.reuse, R36, RZ ;  /* 0x000000242500723e */ /* 0x060fe200048070ff */
[----:B------:R-:W-:Y:S01]  /*b770*/  BSSY B0, `(.L_x_12068) ;  /* 0x00003e2000007945 */ /* 0x000fe20003800000 */
        /* <DEDUP_REMOVED lines=66> */
[----:B------:R-:W-:-:S07]  /*bba0*/  CS2R R24, SRZ ;  /* 0x0000000000187805 */ /* 0x000fce000001ff00 */
.L_x_12081:
[----:B------:R-:W-:-:S04]  /*bbb0*/  ISETP.NE.AND P0, PT, R8, 0x1, PT ;  /* 0x000000010800780c */ /* 0x000fc80003f05270 */
[----:B------:R-:W-:-:S04]  /*bbc0*/  SEL R156, RZ, 0x1, P0 ;  /* 0x00000001ff9c7807 */ /* 0x000fc80000000000 */
[----:B------:R-:W-:Y:S01]  /*bbd0*/  LOP3.LUT R156, R9, R156, RZ, 0x3c, !PT ;  /* 0x0000009c099c7212 */ /* 0x000fe200078e3cff */
[----:B0-----:R-:W-:Y:S06]  /*bbe0*/  @!P1 BRA `(.L_x_12070) ;  /* 0x0000000000049947 */ /* 0x001fec0003800000 */
[----:B------:R-:W-:Y:S01]  /*bbf0*/  BPT.TRAP 0x1 ;  /* 0x000000040000795c */ /* 0x000fe20000300000 */
.L_x_12070:
        /* <DEDUP_REMOVED lines=8> */
.L_x_12071:
        /* <DEDUP_REMOVED lines=8> */
.L_x_12073:
[----:B------:R-:W-:Y:S05]  /*bd00*/  BSYNC B2 ;  /* 0x0000000000027941 */ /* 0x000fea0003800000 */
.L_x_12072:
        /* <DEDUP_REMOVED lines=16> */
[----:B------:R-:W-:Y:S02]  /*be10*/  R2UR UR14, R10 ;  /* 0x000000000a0e72ca */ /* 0x000fe400000e0000 */
        /* <DEDUP_REMOVED lines=9> */
[----:B------:R-:W-:Y:S02]  /*beb0*/  IADD3 R10, R14, 0x200, RZ ;  /* 0x000002000e0a7810 */ /* 0x000fe40007ffe0ff */
[----:B------:R-:W-:Y:S01]  /*bec0*/  R2UR UR23, R11 ;  /* 0x000000000b1772ca */ /* 0x000fe200000e0000 */
[----:B------:R-:W-:Y:S01]  /*bed0*/  IMAD.MOV.U32 R11, RZ, RZ, -0x7fffffe0 ;  /* 0x80000020ff0b7424 */ /* 0x000fe200078e00ff */
[----:B------:R-:W-:Y:S01]  /*bee0*/  R2UR UR22, R10 ;  /* 0x000000000a1672ca */ /* 0x000fe200000e0000 */
[----:B------:R-:W-:Y:S01]  /*bef0*/  VIADD R10, R14, 0x82 ;  /* 0x000000820e0a7836 */ /* 0x000fe20000000000 */
        /* <DEDUP_REMOVED lines=10> */
[----:B------:R-:W-:Y:S02]  /*bfa0*/  R2UR UR7, R11 ;  /* 0x000000000b0772ca */ /* 0x000fe400000e0000 */
[----:B------:R-:W-:-:S02]  /*bfb0*/  R2UR UR4, R6 ;  /* 0x00000000060472ca */ /* 0x000fc400000e0000 */
[----:B------:R-:W-:Y:S02]  /*bfc0*/  R2UR UR5, R7 ;  /* 0x00000000070572ca */ /* 0x000fe400000e0000 */
[----:B------:R-:W-:Y:S01]  /*bfd0*/  MOV R11, 0x80000020 ;  /* 0x80000020000b7802 */ /* 0x000fe20000000f00 */
        /* <DEDUP_REMOVED lines=42> */
.L_x_12075:
[----:B------:R-:W-:Y:S01]  /*c280*/  SHF.L.U32 R9, R9, 0x1f, RZ ;  /* 0x0000001f09097819 */ /* 0x000fe200000006ff */
[----:B------:R-:W-:-:S04]  /*c290*/  IMAD R14, R8, 0x8, R16 ;  /* 0x00000008080e7824 */ /* 0x000fc800078e0210 */
[----:B------:R0:W1:Y:S01]  /*c2a0*/  SYNCS.PHASECHK.TRANS64.TRYWAIT P0, [R14+URZ+0x13250], R9 ;  /* 0x013250090e0075a7 */ /* 0x000062000800017f */
[----:B------:R-:W-:Y:S05]  /*c2b0*/  @!P1 BRA `(.L_x_12076) ;  /* 0x0000000000049947 */ /* 0x000fea0003800000 */
[----:B------:R-:W-:Y:S01]  /*c2c0*/  BPT.TRAP 0x1 ;  /* 0x000000040000795c */ /* 0x000fe20000300000 */
.L_x_12076:
[----:B------:R-:W-:Y:S04]  /*c2d0*/  BSSY B2, `(.L_x_12077) ;  /* 0x0000004000027945 */ /* 0x000fe80003800000 */
[----:B-1----:R-:W-:Y:S05]  /*c2e0*/  @P0 BRA `(.L_x_12078) ;  /* 0x0000000000080947 */ /* 0x002fea0003800000 */
[----:B------:R-:W1:Y:S02]  /*c2f0*/  SYNCS.PHASECHK.TRANS64.TRYWAIT P0, [R14+URZ+0x13250], R9 ;  /* 0x013250090e0075a7 */ /* 0x000e64000800017f */
[----:B-1----:R-:W-:Y:S05]  /*c300*/  @!P0 BRA `(.L_x_12079) ;  /* 0x000000e400648947 */ /* 0x002fea0003800000 */
.L_x_12078:
[----:B------:R-:W-:Y:S05]  /*c310*/  BSYNC B2 ;  /* 0x0000000000027941 */ /* 0x000fea0003800000 */
.L_x_12077:
        /* <DEDUP_REMOVED lines=23> */
[----:B------:R-:W-:Y:S01]  /*c490*/  R2UR UR6, R8 ;  /* 0x00000000080672ca */ /* 0x000fe200000e0000 */
[C---:B------:R-:W-:Y:S01]  /*c4a0*/  FMUL.FTZ R68, R2.reuse, R68 ;  /* 0x0000004402447220 */ /* 0x040fe20000410000 */
[----:B------:R-:W-:Y:S01]  /*c4b0*/  R2UR UR7, R9 ;  /* 0x00000000090772ca */ /* 0x000fe200000e0000 */
[----:B------:R-:W-:Y:S01]  /*c4c0*/  FMUL.FTZ R75, R2, R75 ;  /* 0x0000004b024b7220 */ /* 0x000fe20000410000 */
[----:B------:R-:W-:-:S11]  /*c4d0*/  ULDC UR4, c[0x0][0x988] ;  /* 0x0002620000047ab9 */ /* 0x000fd60000000800 */
[----:B------:R-:W-:Y:S01]  /*c4e0*/  QGMMA.64x64x32.F32.E4M3.E4M3 R24, R152, gdesc[UR4], R24, gsb0 ;  /* 0x00e0000498187df3 */ /* 0x000fe20008000818 */
[----:B------:R-:W-:Y:S01]  /*c4f0*/  VIADD R10, R8, 0x80 ;  /* 0x00000080080a7836 */ /* 0x000fe20000000000 */
[----:B------:R-:W-:-:S04]  /*c500*/  R2UR UR7, R11 ;  /* 0x000000000b0772ca */ /* 0x000fc800000e0000 */
[----:B------:R-:W-:Y:S01]  /*c510*/  R2UR UR6, R10 ;  /* 0x000000000a0672ca */ /* 0x000fe200000e0000 */
[----:B------:R-:W-:Y:S02]  /*c520*/  WARPGROUP.DEPBAR.LE gsb0, 0x0 ;  /* 0x00008000000079c5 */ /* 0x000fe40000010000 */
[----:B------:R-:W-:Y:S01]  /*c530*/  WARPGROUP.ARRIVE ;  /* 0x00000000000079c5 */ /* 0x000fe20000000000 */
[----:B------:R-:W2:Y:S04]  /*c540*/  LDL R152, [R1+0x1c] ;  /* 0x00001c0001987983 */ /* 0x000ea80000100800 */
[----:B------:R-:W3:Y:S05]  /*c550*/  LDL R153, [R1+0x10] ;  /* 0x0000100001997983 */ /* 0x000eea0000100800 */
[----:B------:R-:W-:Y:S01]  /*c560*/  QGMMA.64x64x32.F32.E4M3.E4M3 R24, R148, gdesc[UR4], R24, gsb0 ;  /* 0x00e0000494187df3 */ /* 0x000fe20008000818 */
[----:B------:R-:W4:Y:S04]  /*c570*/  LDL R154, [R1+0x30] ;  /* 0x00003000019a7983 */ /* 0x000f280000100800 */
[----:B------:R-:W5:Y:S01]  /*c580*/  LDL R155, [R1+0x34] ;  /* 0x00003400019b7983 */ /* 0x000f620000100800 */
[----:B------:R-:W-:-:S03]  /*c590*/  WARPGROUP.DEPBAR.LE gsb0, 0x0 ;  /* 0x00008000000079c5 */ /* 0x000fc60000010000 */
[----:B------:R-:W2:Y:S01]  /*c5a0*/  LDL R151, [R1+0x14] ;  /* 0x0000140001977983 */ /* 0x000ea20000100800 */
        /* <DEDUP_REMOVED lines=8> */
[----:B------:R-:W-:Y:S02]  /*c630*/  VIADD R10, R8, 0x100 ;  /* 0x00000100080a7836 */ /* 0x000fe40000000000 */
[----:B------:R-:W-:Y:S01]  /*c640*/  FMUL.FTZ R106, R2, R107 ;  /* 0x0000006b026a7220 */ /* 0x000fe20000410000 */
[----:B------:R-:W-:-:S02]  /*c650*/  IMAD.MOV.U32 R11, RZ, RZ, -0x3ffffff0 ;  /* 0xc0000010ff0b7424 */ /* 0x000fc400078e00ff */
[C---:B------:R-:W-:Y:S01]  /*c660*/  FMUL.FTZ R107, R2.reuse, R110 ;  /* 0x0000006e026b7220 */ /* 0x040fe20000410000 */
[C---:B------:R-:W-:Y:S01]  /*c670*/  FMUL.FTZ R110, R2.reuse, R114 ;  /* 0x00000072026e7220 */ /* 0x040fe20000410000 */
[C---:B------:R-:W-:Y:S01]  /*c680*/  FMUL.FTZ R114, R2.reuse, R116 ;  /* 0x0000007402727220 */ /* 0x040fe20000410000 */
[----:B------:R-:W-:Y:S01]  /*c690*/  FMUL.FTZ R116, R2, R119 ;  /* 0x0000007702747220 */ /* 0x000fe20000410000 */
[----:B------:R-:W-:Y:S01]  /*c6a0*/  R2UR UR6, R10 ;  /* 0x000000000a0672ca */ /* 0x000fe200000e0000 */
[C---:B------:R-:W-:Y:S01]  /*c6b0*/  FMUL.FTZ R119, R2.reuse, R93 ;  /* 0x0000005d02777220 */ /* 0x040fe20000410000 */
[----:B------:R-:W-:Y:S01]  /*c6c0*/  R2UR UR7, R11 ;  /* 0x000000000b0772ca */ /* 0x000fe200000e0000 */
[C---:B------:R-:W-:Y:S01]  /*c6d0*/  FMUL.FTZ R93, R2.reuse, R95 ;  /* 0x0000005f025d7220 */ /* 0x040fe20000410000 */
[----:B------:R-:W-:Y:S01]  /*c6e0*/  FMUL.FTZ R95, R2, R98 ;  /* 0x00000062025f7220 */ /* 0x000fe20000410000 */
[----:B------:R-:W-:Y:S01]  /*c6f0*/  WARPGROUP.ARRIVE ;  /* 0x00000000000079c5 */ /* 0x000fe20000000000 */
        /* <DEDUP_REMOVED lines=9> */
[----:B------:R-:W-:Y:S01]  /*c790*/  QGMMA.64x64x32.F32.E4M3.E4M3 R24, R144, gdesc[UR4], R24, gsb0 ;  /* 0x00e0000490187df3 */ /* 0x000fe20008000818 */
[----:B------:R-:W-:Y:S01]  /*c7a0*/  R2UR UR7, R11 ;  /* 0x000000000b0772ca */ /* 0x000fe200000e0000 */
        /* <DEDUP_REMOVED lines=30> */
[----:B------:R-:W-:-:S02]  /*c990*/  FMUL.FTZ R67, R2, R67 ;  /* 0x0000004302437220 */ /* 0x000fc40000410000 */
        /* <DEDUP_REMOVED lines=22> */
[----:B------:R-:W-:Y:S01]  /*cb00*/  FMUL.FTZ R141, R2, R59 ;  /* 0x0000003b028d7220 */ /* 0x000fe20000410000 */
[----:B------:R-:W-:Y:S01]  /*cb10*/  IMAD.U32 R59, RZ, RZ, UR4 ;  /* 0x00000004ff3b7e24 */ /* 0x000fe2000f8e00ff */
[----:B------:R-:W-:Y:S02]  /*cb20*/  WARPGROUP.ARRIVE ;  /* 0x00000000000079c5 */ /* 0x000fe40000000000 */
        /* <DEDUP_REMOVED lines=13> */
[----:B--2---:R-:W-:-:S04]  /*cc00*/  IMAD R98, R151, 0xc0, RZ ;  /* 0x000000c097627824 */ /* 0x004fc800078e02ff */
[----:B------:R-:W-:-:S03]  /*cc10*/  IMAD R98, R13, -0xa0, R98 ;  /* 0xffffff600d627824 */ /* 0x000fc600078e0262 */
[----:B------:R-:W-:Y:S02]  /*cc20*/  MUFU.TANH R126, R126 ;  /* 0x0000007e007e7308 */ /* 0x000fe40000002400 */
[----:B------:R-:W-:-:S06]  /*cc30*/  IADD3 R98, R98, 0x1, R152 ;  /* 0x0000000162627810 */ /* 0x000fcc0007ffe098 */
[----:B------:R-:W-:Y:S01]  /*cc40*/  MUFU.TANH R128, R128 ;  /* 0x0000008000807308 */ /* 0x000fe20000002400 */
[----:B---3--:R-:W-:-:S04]  /*cc50*/  IMAD.IADD R98, R98, 0x1, -R153 ;  /* 0x0000000162627824 */ /* 0x008fc800078e0a99 */
[----:B----4-:R-:W-:-:S03]  /*cc60*/  IMAD R98, R154, -0x2, R98 ;  /* 0xfffffffe9a627824 */ /* 0x010fc600078e0262 */
[----:B------:R-:W-:Y:S01]  /*cc70*/  MUFU.TANH R130, R130 ;  /* 0x0000008200827308 */ /* 0x000fe20000002400 */
[----:B-----5:R-:W-:Y:S02]  /*cc80*/  IMAD.IADD R98, R155, 0x1, R98 ;  /* 0x000000019b627824 */ /* 0x020fe400078e0262 */
[----:B------:R-:W2:Y:S03]  /*cc90*/  S2R R155, SR_TID.X ;  /* 0x00000000009b7919 */ /* 0x000ea60000002100 */
[C---:B------:R-:W-:Y:S02]  /*cca0*/  ISETP.GT.AND P0, PT, R98.reuse, RZ, PT ;  /* 0x000000ff6200720c */ /* 0x040fe40003f04270 */
[----:B------:R-:W-:Y:S01]  /*ccb0*/  ISETP.GT.AND P2, PT, R98, 0x1, PT ;  /* 0x000000016200780c */ /* 0x000fe20003f44270 */
[----:B------:R-:W-:Y:S01]  /*ccc0*/  MUFU.TANH R132, R132 ;  /* 0x0000008400847308 */ /* 0x000fe20000002400 */
[----:B0-----:R-:W-:-:S02]  /*ccd0*/  FSEL R102, R9, -INF , P0 ;  /* 0xff80000009667808 */ /* 0x001fc40000000000 */
[C---:B------:R-:W-:Y:S02]  /*cce0*/  ISETP.GT.AND P0, PT, R98.reuse, 0x8, PT ;  /* 0x000000086200780c */ /* 0x040fe40003f04270 */
[----:B-1----:R-:W-:Y:S02]  /*ccf0*/  FSEL R11, R11, -INF , P2 ;  /* 0xff8000000b0b7808 */ /* 0x002fe40001000000 */
[C---:B------:R-:W-:Y:S01]  /*cd00*/  ISETP.GT.AND P2, PT, R98.reuse, 0x9, PT ;  /* 0x000000096200780c */ /* 0x040fe20003f44270 */
[----:B------:R0:W-:Y:S01]  /*cd10*/  MUFU.TANH R9, R103 ;  /* 0x0000006700097308 */ /* 0x0001e20000002400 */
[----:B------:R-:W-:Y:S02]  /*cd20*/  FSEL R121, R121, -INF , P0 ;  /* 0xff80000079797808 */ /* 0x000fe40000000000 */
[----:B------:R-:W-:Y:S02]  /*cd30*/  ISETP.GT.AND P0, PT, R98, 0x10, PT ;  /* 0x000000106200780c */ /* 0x000fe40003f04270 */
[----:B------:R-:W-:-:S02]  /*cd40*/  FSEL R123, R123, -INF , P2 ;  /* 0xff8000007b7b7808 */ /* 0x000fc40001000000 */
[----:B------:R-:W-:Y:S01]  /*cd50*/  ISETP.GT.AND P2, PT, R98, 0x11, PT ;  /* 0x000000116200780c */ /* 0x000fe20003f44270 */
[----:B------:R-:W-:Y:S01]  /*cd60*/  MUFU.TANH R104, R104 ;  /* 0x0000006800687308 */ /* 0x000fe20000002400 */
[----:B0-----:R-:W-:Y:S02]  /*cd70*/  FMNMX.FTZ R103, R102, R15, !PT ;  /* 0x0000000f66677209 */ /* 0x001fe40007810000 */
[----:B------:R-:W-:Y:S02]  /*cd80*/  FSEL R125, R125, -INF , P0 ;  /* 0xff8000007d7d7808 */ /* 0x000fe40000000000 */
[----:B------:R-:W-:Y:S02]  /*cd90*/  FMNMX.FTZ R103, R11, R103, !PT ;  /* 0x000000670b677209 */ /* 0x000fe40007810000 */
[----:B------:R-:W-:Y:S01]  /*cda0*/  ISETP.GT.AND P0, PT, R98, 0x18, PT ;  /* 0x000000186200780c */ /* 0x000fe20003f04270 */
[----:B------:R-:W-:Y:S01]  /*cdb0*/  MUFU.TANH R106, R106 ;  /* 0x0000006a006a7308 */ /* 0x000fe20000002400 */
[----:B------:R-:W-:-:S02]  /*cdc0*/  FMNMX.FTZ R103, R121, R103, !PT ;  /* 0x0000006779677209 */ /* 0x000fc40007810000 */
[----:B------:R-:W-:Y:S02]  /*cdd0*/  FSEL R127, R127, -INF , P2 ;  /* 0xff8000007f7f7808 */ /* 0x000fe40001000000 */
[----:B------:R-:W-:Y:S02]  /*cde0*/  FMNMX.FTZ R135, R123, R103, !PT ;  /* 0x000000677b877209 */ /* 0x000fe40007810000 */
[----:B------:R-:W-:Y:S01]  /*cdf0*/  ISETP.GT.AND P2, PT, R98, 0x19, PT ;  /* 0x000000196200780c */ /* 0x000fe20003f44270 */
[----:B------:R0:W1:Y:S01]  /*ce00*/  MUFU.TANH R103, R73 ;  /* 0x0000004900677308 */ /* 0x0000620000002400 */
[----:B------:R-:W-:Y:S02]  /*ce10*/  FMNMX.FTZ R135, R125, R135, !PT ;  /* 0x000000877d877209 */ /* 0x000fe40007810000 */
[----:B------:R-:W-:Y:S02]  /*ce20*/  FSEL R129, R129, -INF , P0 ;  /* 0xff80000081817808 */ /* 0x000fe40000000000 */
[----:B------:R-:W-:-:S02]  /*ce30*/  FMNMX.FTZ R135, R127, R135, !PT ;  /* 0x000000877f877209 */ /* 0x000fc40007810000 */
[----:B------:R-:W-:Y:S01]  /*ce40*/  ISETP.GT.AND P0, PT, R98, 0x20, PT ;  /* 0x000000206200780c */ /* 0x000fe20003f04270 */
[----:B------:R-:W-:Y:S01]  /*ce50*/  MUFU.TANH R107, R107 ;  /* 0x0000006b006b7308 */ /* 0x000fe20000002400 */
[----:B------:R-:W-:Y:S01]  /*ce60*/  FSEL R131, R131, -INF , P2 ;  /* 0xff80000083837808 */ /* 0x000fe20001000000 */
[C---:B0-----:R-:W-:Y:S01]  /*ce70*/  FMUL.FTZ R73, R2.reuse, R74 ;  /* 0x0000004a02497220 */ /* 0x041fe20000410000 */
[----:B------:R-:W-:Y:S01]  /*ce80*/  FMNMX.FTZ R135, R129, R135, !PT ;  /* 0x0000008781877209 */ /* 0x000fe20007810000 */
[----:B------:R-:W-:Y:S01]  /*ce90*/  FMUL.FTZ R74, R2, R76 ;  /* 0x0000004c024a7220 */ /* 0x000fe20000410000 */
[----:B------:R-:W-:Y:S01]  /*cea0*/  ISETP.GT.AND P2, PT, R98, 0x21, PT ;  /* 0x000000216200780c */ /* 0x000fe20003f44270 */
[C---:B------:R-:W-:Y:S01]  /*ceb0*/  FMUL.FTZ R76, R2.reuse, R77 ;  /* 0x0000004d024c7220 */ /* 0x040fe20000410000 */
[----:B------:R-:W-:Y:S01]  /*cec0*/  FSEL R133, R133, -INF , P0 ;  /* 0xff80000085857808 */ /* 0x000fe20000000000 */
[----:B------:R-:W-:Y:S01]  /*ced0*/  FMUL.FTZ R77, R2, R80 ;  /* 0x00000050024d7220 */ /* 0x000fe20000410000 */
[----:B------:R-:W-:Y:S01]  /*cee0*/  FMNMX.FTZ R135, R131, R135, !PT ;  /* 0x0000008783877209 */ /* 0x000fe20007810000 */
[----:B------:R-:W0:Y:S01]  /*cef0*/  MUFU.TANH R74, R74 ;  /* 0x0000004a004a7308 */ /* 0x000e220000002400 */
[----:B------:R-:W-:Y:S01]  /*cf00*/  ISETP.GT.AND P0, PT, R98, 0x28, PT ;  /* 0x000000286200780c */ /* 0x000fe20003f04270 */
[C---:B------:R-:W-:Y:S01]  /*cf10*/  FMUL.FTZ R80, R2.reuse, R81 ;  /* 0x0000005102507220 */ /* 0x040fe20000410000 */
[----:B------:R-:W-:Y:S01]  /*cf20*/  FSEL R105, R105, -INF , P2 ;  /* 0xff80000069697808 */ /* 0x000fe20001000000 */
[C---:B------:R-:W-:Y:S01]  /*cf30*/  FMUL.FTZ R81, R2.reuse, R84 ;  /* 0x0000005402517220 */ /* 0x040fe20000410000 */
[----:B------:R-:W-:Y:S01]  /*cf40*/  FMNMX.FTZ R135, R133, R135, !PT ;  /* 0x0000008785877209 */ /* 0x000fe20007810000 */
[----:B------:R-:W-:Y:S01]  /*cf50*/  FMUL.FTZ R84, R2, R85 ;  /* 0x0000005502547220 */ /* 0x000fe20000410000 */
[----:B------:R-:W-:Y:S01]  /*cf60*/  ISETP.GT.AND P2, PT, R98, 0x29, PT ;  /* 0x000000296200780c */ /* 0x000fe20003f44270 */
[----:B------:R-:W3:Y:S01]  /*cf70*/  MUFU.TANH R76, R76 ;  /* 0x0000004c004c7308 */ /* 0x000ee20000002400 */
[----:B------:R-:W-:Y:S01]  /*cf80*/  FSEL R108, R108, -INF , P0 ;  /* 0xff8000006c6c7808 */ /* 0x000fe20000000000 */
[----:B------:R-:W-:Y:S01]  /*cf90*/  FMUL.FTZ R85, R2, R65 ;  /* 0x0000004102557220 */ /* 0x000fe20000410000 */
[----:B------:R-:W-:-:S02]  /*cfa0*/  FMNMX.FTZ R135, R105, R135, !PT ;  /* 0x0000008769877209 */ /* 0x000fc40007810000 */
[----:B------:R-:W-:Y:S02]  /*cfb0*/  ISETP.GT.AND P0, PT, R98, 0x30, PT ;  /* 0x000000306200780c */ /* 0x000fe40003f04270 */
[----:B------:R-:W-:Y:S01]  /*cfc0*/  FSEL R134, R134, -INF , P2 ;  /* 0xff80000086867808 */ /* 0x000fe20001000000 */
[----:B------:R-:W4:Y:S01]  /*cfd0*/  MUFU.TANH R77, R77 ;  /* 0x0000004d004d7308 */ /* 0x000f220000002400 */
[----:B------:R-:W-:Y:S02]  /*cfe0*/  FMNMX.FTZ R135, R108, R135, !PT ;  /* 0x000000876c877209 */ /* 0x000fe40007810000 */
[----:B------:R-:W-:Y:S02]  /*cff0*/  ISETP.GT.AND P2, PT, R98, 0x31, PT ;  /* 0x000000316200780c */ /* 0x000fe40003f44270 */
[----:B------:R-:W-:Y:S02]  /*d000*/  FSEL R111, R111, -INF , P0 ;  /* 0xff8000006f6f7808 */ /* 0x000fe40000000000 */
[----:B------:R-:W-:Y:S01]  /*d010*/  FMNMX.FTZ R135, R134, R135, !PT ;  /* 0x0000008786877209 */ /* 0x000fe20007810000 */
[----:B------:R-:W5:Y:S01]  /*d020*/  MUFU.TANH R80, R80 ;  /* 0x0000005000507308 */ /* 0x000f620000002400 */
        /* <DEDUP_REMOVED lines=46> */
[----:B-1----:R-:W-:Y:S02]  /*d310*/  FSEL R103, R103, -INF , P2 ;  /* 0xff80000067677808 */ /* 0x002fe40001000000 */
[----:B------:R-:W-:Y:S02]  /*d320*/  FMNMX.FTZ R135, R72, R135, !PT ;  /* 0x0000008748877209 */ /* 0x000fe40007810000 */
[----:B------:R-:W-:Y:S01]  /*d330*/  ISETP.GT.AND P2, PT, R98, 0x69, PT ;  /* 0x000000696200780c */ /* 0x000fe20003f44270 */
[----:B------:R-:W-:Y:S01]  /*d340*/  MUFU.TANH R90, R90 ;  /* 0x0000005a005a7308 */ /* 0x000fe20000002400 */
[----:B0-----:R-:W-:Y:S02]  /*d350*/  FSEL R74, R74, -INF , P0 ;  /* 0xff8000004a4a7808 */ /* 0x001fe40000000000 */
        /* <DEDUP_REMOVED lines=14> */
[----:B--2---:R-:W-:Y:S02]  /*d440*/  FSEL R81, R81, -INF , P0 ;  /* 0xff80000051517808 */ /* 0x004fe40000000000 */
        /* <DEDUP_REMOVED lines=8> */
[----:B------:R0:W1:Y:S01]  /*d4d0*/  MUFU.TANH R56, R68 ;  /* 0x0000004400387308 */ /* 0x0000620000002400 */
[----:B------:R-:W-:-:S02]  /*d4e0*/  ISETP.GT.AND P0, PT, R98, 0x88, PT ;  /* 0x000000886200780c */ /* 0x000fc40003f04270 */
[----:B------:R-:W-:Y:S02]  /*d4f0*/  FMNMX.FTZ R135, R65, R135, !PT ;  /* 0x0000008741877209 */ /* 0x000fe40007810000 */
[----:B------:R-:W-:Y:S02]  /*d500*/  FSEL R60, R60, -INF , P0 ;  /* 0xff8000003c3c7808 */ /* 0x000fe40000000000 */
[----:B------:R-:W-:Y:S01]  /*d510*/  ISETP.GT.AND P0, PT, R98, 0x90, PT ;  /* 0x000000906200780c */ /* 0x000fe20003f04270 */
        /* <DEDUP_REMOVED lines=16> */
[----:B------:R-:W3:Y:S01]  /*d620*/  MUFU.TANH R73, R73 ;  /* 0x0000004900497308 */ /* 0x000ee20000002400 */
[----:B--2---:R-:W-:Y:S01]  /*d630*/  FMUL.FTZ R75, R2, R78 ;  /* 0x0000004e024b7220 */ /* 0x004fe20000410000 */
[----:B-1----:R-:W-:Y:S02]  /*d640*/  FSEL R78, R56, -INF , P0 ;  /* 0xff800000384e7808 */ /* 0x002fe40000000000 */
[----:B------:R-:W-:Y:S02]  /*d650*/  FMNMX.FTZ R56, R85, R135, !PT ;  /* 0x0000008755387209 */ /* 0x000fe40007810000 */
[----:B0-----:R-:W-:-:S02]  /*d660*/  FSEL R135, R57, -INF , P2 ;  /* 0xff80000039877808 */ /* 0x001fc40001000000 */
[----:B------:R-:W-:Y:S01]  /*d670*/  FMNMX.FTZ R56, R78, R56, !PT ;  /* 0x000000384e387209 */ /* 0x000fe20007810000 */
[----:B------:R-:W0:Y:S01]  /*d680*/  MUFU.TANH R75, R75 ;  /* 0x0000004b004b7308 */ /* 0x000e220000002400 */
[----:B------:R-:W-:Y:S02]  /*d690*/  LOP3.LUT R142, R155, 0x7f, RZ, 0xc0, !PT ;  /* 0x0000007f9b8e7812 */ /* 0x000fe400078ec0ff */
[----:B------:R-:W-:-:S05]  /*d6a0*/  FMNMX.FTZ R56, R135, R56, !PT ;  /* 0x0000003887387209 */ /* 0x000fca0007810000 */
[----:B------:R-:W1:Y:S01]  /*d6b0*/  SHFL.BFLY PT, R57, R56, 0x2, 0x1f ;  /* 0x0c401f0038397f89 */ /* 0x000e6200000e0000 */
[----:B------:R-:W2:Y:S08]  /*d6c0*/  MUFU.TANH R79, R79 ;  /* 0x0000004f004f7308 */ /* 0x000eb00000002400 */
[----:B------:R-:W4:Y:S08]  /*d6d0*/  MUFU.TANH R82, R82 ;  /* 0x0000005200527308 */ /* 0x000f300000002400 */
[----:B------:R-:W5:Y:S01]  /*d6e0*/  MUFU.TANH R83, R83 ;  /* 0x0000005300537308 */ /* 0x000f620000002400 */
[----:B-1----:R-:W-:Y:S01]  /*d6f0*/  FMNMX.FTZ R57, R56, R57, !PT ;  /* 0x0000003938397209 */ /* 0x002fe20007810000 */
[----:B------:R-:W-:-:S02]  /*d700*/  VIADD R56, R8, 0x200 ;  /* 0x0000020008387836 */ /* 0x000fc40000000000 */
[C---:B------:R-:W-:Y:S01]  /*d710*/  FMUL.FTZ R8, R2.reuse, R70 ;  /* 0x0000004602087220 */ /* 0x040fe20000410000 */
[----:B------:R-:W-:-:S03]  /*d720*/  FMUL.FTZ R70, R2, R71 ;  /* 0x0000004702467220 */ /* 0x000fc60000410000 */
[----:B------:R-:W1:Y:S01]  /*d730*/  MUFU.TANH R86, R86 ;  /* 0x0000005600567308 */ /* 0x000e620000002400 */
[----:B------:R-:W3:Y:S01]  /*d740*/  SHFL.BFLY PT, R58, R57, 0x1, 0x1f ;  /* 0x0c201f00393a7f89 */ /* 0x000ee200000e0000 */
[----:B------:R-:W-:-:S06]  /*d750*/  R2UR UR6, R56 ;  /* 0x00000000380672ca */ /* 0x000fcc00000e0000 */
[----:B------:R-:W1:Y:S08]  /*d760*/  MUFU.TANH R87, R87 ;  /* 0x0000005700577308 */ /* 0x000e700000002400 */
[----:B------:R-:W1:Y:S08]  /*d770*/  MUFU.TANH R140, R140 ;  /* 0x0000008c008c7308 */ /* 0x000e700000002400 */
[----:B------:R-:W1:Y:S01]  /*d780*/  MUFU.TANH R141, R141 ;  /* 0x0000008d008d7308 */ /* 0x000e620000002400 */
[----:B---3--:R-:W-:Y:S01]  /*d790*/  FMNMX.FTZ R58, R57, R58, !PT ;  /* 0x0000003a393a7209 */ /* 0x008fe20007810000 */
[----:B------:R-:W-:-:S03]  /*d7a0*/  IMAD.MOV.U32 R57, RZ, RZ, -0x3ffffff0 ;  /* 0xc0000010ff397424 */ /* 0x000fc600078e00ff */
[C---:B------:R-:W-:Y:S01]  /*d7b0*/  FSETP.NEU.FTZ.AND P0, PT, R58.reuse, -INF , PT ;  /* 0xff8000003a00780b */ /* 0x040fe20003f1d000 */
[----:B------:R-:W-:-:S01]  /*d7c0*/  FFMA.FTZ R56, R58, R59, -8 ;  /* 0xc10000003a387423 */ /* 0x000fc2000001003b */
[----:B------:R-:W-:Y:S01]  /*d7d0*/  R2UR UR7, R57 ;  /* 0x00000000390772ca */ /* 0x000fe200000e0000 */
[----:B------:R-:W3:Y:S03]  /*d7e0*/  MUFU.TANH R62, R62 ;  /* 0x0000003e003e7308 */ /* 0x000ee60000002400 */
[----:B------:R-:W-:-:S05]  /*d7f0*/  FSEL R56, R56, RZ, P0 ;  /* 0x000000ff38387208 */ /* 0x000fca0000000000 */
[-CC-:B------:R-:W-:Y:S01]  /*d800*/  FFMA.FTZ R71, R121, R59.reuse, -R56.reuse ;  /* 0x0000003b79477223 */ /* 0x180fe20000010838 */
[----:B------:R-:W-:-:S01]  /*d810*/  FFMA.FTZ R121, R125, R59, -R56 ;  /* 0x0000003b7d797223 */ /* 0x000fc20000010838 */
[----:B------:R-:W-:Y:S02]  /*d820*/  VIADD R125, R98, 0x8 ;  /* 0x00000008627d7836 */ /* 0x000fe40000000000 */
[----:B------:R-:W-:-:S01]  /*d830*/  FFMA.FTZ R57, R102, R59, -R56 ;  /* 0x0000003b66397223 */ /* 0x000fc20000010838 */
[-CC-:B------:R-:W-:Y:S01]  /*d840*/  FFMA.FTZ R102, R123, R59.reuse, -R56.reuse ;  /* 0x0000003b7b667223 */ /* 0x180fe20000010838 */
[----:B------:R-:W-:-:S01]  /*d850*/  FFMA.FTZ R123, R127, R59, -R56 ;  /* 0x0000003b7f7b7223 */ /* 0x000fc20000010838 */
[-CC-:B------:R-:W-:Y:S01]  /*d860*/  FFMA.FTZ R131, R131, R59.reuse, -R56.reuse ;  /* 0x0000003b83837223 */ /* 0x180fe20000010838 */
[----:B------:R-:W-:Y:S01]  /*d870*/  ISETP.GT.AND P4, PT, R125, RZ, PT ;  /* 0x000000ff7d00720c */ /* 0x000fe20003f84270 */
[-CC-:B------:R-:W-:Y:S01]  /*d880*/  FFMA.FTZ R129, R129, R59.reuse, -R56.reuse ;  /* 0x0000003b81817223 */ /* 0x180fe20000010838 */
[----:B------:R-:W-:Y:S01]  /*d890*/  ISETP.GT.AND P3, PT, R125, 0x1, PT ;  /* 0x000000017d00780c */ /* 0x000fe20003f64270 */
[----:B------:R-:W3:Y:S01]  /*d8a0*/  MUFU.TANH R63, R63 ;  /* 0x0000003f003f7308 */ /* 0x000ee20000002400 */
[----:B------:R-:W-:Y:S01]  /*d8b0*/  FSEL R127, R10, -INF , P4 ;  /* 0xff8000000a7f7808 */ /* 0x000fe20002000000 */
[-CC-:B------:R-:W-:Y:S01]  /*d8c0*/  FFMA.FTZ R133, R133, R59.reuse, -R56.reuse ;  /* 0x0000003b85857223 */ /* 0x180fe20000010838 */
[----:B------:R-:W-:Y:S01]  /*d8d0*/  ISETP.GT.AND P6, PT, R125, 0x8, PT ;  /* 0x000000087d00780c */ /* 0x000fe20003fc4270 */
[-CC-:B------:R-:W-:Y:S01]  /*d8e0*/  FFMA.FTZ R11, R11, R59.reuse, -R56.reuse ;  /* 0x0000003b0b0b7223 */ /* 0x180fe20000010838 */
[----:B------:R-:W-:Y:S01]  /*d8f0*/  FSEL R120, R120, -INF , P3 ;  /* 0xff80000078787808 */ /* 0x000fe20001800000 */
[-CC-:B------:R-:W-:Y:S01]  /*d900*/  FFMA.FTZ R105, R105, R59.reuse, -R56.reuse ;  /* 0x0000003b69697223 */ /* 0x180fe20000010838 */
[C---:B------:R-:W-:Y:S01]  /*d910*/  ISETP.GT.AND P5, PT, R125.reuse, 0x9, PT ;  /* 0x000000097d00780c */ /* 0x040fe20003fa4270 */
[----:B------:R0:W-:Y:S01]  /*d920*/  MUFU.EX2 R10, R131 ;  /* 0x00000083000a7308 */ /* 0x0001e20000000800 */
[C---:B------:R-:W-:Y:S01]  /*d930*/  ISETP.GT.AND P2, PT, R125.reuse, 0x10, PT ;  /* 0x000000107d00780c */ /* 0x040fe20003f44270 */
[-CC-:B------:R-:W-:Y:S01]  /*d940*/  FFMA.FTZ R108, R108, R59.reuse, -R56.reuse ;  /* 0x0000003b6c6c7223 */ /* 0x180fe20000010838 */
[----:B------:R-:W-:Y:S01]  /*d950*/  FSEL R124, R124, -INF , P5 ;  /* 0xff8000007c7c7808 */ /* 0x000fe20002800000 */
[-CC-:B------:R-:W-:Y:S01]  /*d960*/  FFMA.FTZ R134, R134, R59.reuse, -R56.reuse ;  /* 0x0000003b86867223 */ /* 0x180fe20000010838 */
[----:B------:R-:W-:Y:S01]  /*d970*/  ISETP.GT.AND P4, PT, R125, 0x11, PT ;  /* 0x000000117d00780c */ /* 0x000fe20003f84270 */
[--C-:B------:R-:W-:Y:S01]  /*d980*/  FFMA.FTZ R111, R111, R59, -R56.reuse ;  /* 0x0000003b6f6f7223 */ /* 0x100fe20000010838 */
[----:B------:R-:W-:Y:S01]  /*d990*/  FSEL R126, R126, -INF , P2 ;  /* 0xff8000007e7e7808 */ /* 0x000fe20001000000 */
[----:B------:R2:W-:Y:S01]  /*d9a0*/  MUFU.EX2 R98, R129 ;  /* 0x0000008100627308 */ /* 0x0005e20000000800 */
[----:B0-----:R-:W-:Y:S01]  /*d9b0*/  FMNMX.FTZ R131, R127, R3, !PT ;  /* 0x000000037f837209 */ /* 0x001fe20007810000 */
[-CC-:B------:R-:W-:Y:S01]  /*d9c0*/  FFMA.FTZ R113, R113, R59.reuse, -R56.reuse ;  /* 0x0000003b71717223 */ /* 0x180fe20000010838 */
[----:B------:R-:W-:Y:S01]  /*d9d0*/  ISETP.GT.AND P3, PT, R125, 0x18, PT ;  /* 0x000000187d00780c */ /* 0x000fe20003f64270 */
[--C-:B------:R-:W-:Y:S01]  /*d9e0*/  FFMA.FTZ R114, R114, R59, -R56.reuse ;  /* 0x0000003b72727223 */ /* 0x100fe20000010838 */
[----:B------:R-:W-:Y:S01]  /*d9f0*/  FMNMX.FTZ R131, R120, R131, !PT ;  /* 0x0000008378837209 */ /* 0x000fe20007810000 */
[-CC-:B------:R-:W-:Y:S01]  /*da00*/  FFMA.FTZ R117, R117, R59.reuse, -R56.reuse ;  /* 0x0000003b75757223 */ /* 0x180fe20000010838 */
[----:B------:R-:W-:Y:S01]  /*da10*/  FSEL R128, R128, -INF , P4 ;  /* 0xff80000080807808 */ /* 0x000fe20002000000 */
[----:B------:R-:W0:Y:S01]  /*da20*/  MUFU.TANH R66, R66 ;  /* 0x0000004200427308 */ /* 0x000e220000002400 */
[----:B--2---:R-:W-:Y:S01]  /*da30*/  FSEL R129, R122, -INF , P6 ;  /* 0xff8000007a817808 */ /* 0x004fe20003000000 */
        /* <DEDUP_REMOVED lines=9> */
[C---:B------:R-:W-:Y:S01]  /*dad0*/  ISETP.GT.AND P5, PT, R125.reuse, 0x20, PT ;  /* 0x000000207d00780c */ /* 0x040fe20003fa4270 */
        /* <DEDUP_REMOVED lines=16> */
[-CC-:B------:R-:W-:Y:S01]  /*dbe0*/  FFMA.FTZ R74, R74, R59.reuse, -R56.reuse ;  /* 0x0000003b4a4a7223 */ /* 0x180fe20000010838 */
[----:B------:R-:W-:Y:S01]  /*dbf0*/  FSEL R106, R106, -INF , P2 ;  /* 0xff8000006a6a7808 */ /* 0x000fe20001000000 */
[--C-:B------:R-:W-:Y:S01]  /*dc00*/  FFMA.FTZ R76, R76, R59, -R56.reuse ;  /* 0x0000003b4c4c7223 */ /* 0x100fe20000010838 */
[----:B------:R-:W-:Y:S01]  /*dc10*/  FMNMX.FTZ R131, R104, R131, !PT ;  /* 0x0000008368837209 */ /* 0x000fe20007810000 */
[----:B------:R2:W-:Y:S01]  /*dc20*/  MUFU.EX2 R122, R133 ;  /* 0x00000085007a7308 */ /* 0x0005e20000000800 */
[----:B------:R-:W-:Y:S01]  /*dc30*/  ISETP.GT.AND P3, PT, R125, 0x29, PT ;  /* 0x000000297d00780c */ /* 0x000fe20003f64270 */
[-CC-:B------:R-:W-:Y:S01]  /*dc40*/  FFMA.FTZ R77, R77, R59.reuse, -R56.reuse ;  /* 0x0000003b4d4d7223 */ /* 0x180fe20000010838 */
[----:B------:R-:W-:Y:S01]  /*dc50*/  FSEL R107, R107, -INF , P4 ;  /* 0xff8000006b6b7808 */ /* 0x000fe20002000000 */
[--C-:B------:R-:W-:Y:S01]  /*dc60*/  FFMA.FTZ R80, R80, R59, -R56.reuse ;  /* 0x0000003b50507223 */ /* 0x100fe20000010838 */
[----:B------:R-:W-:Y:S01]  /*dc70*/  FMNMX.FTZ R131, R106, R131, !PT ;  /* 0x000000836a837209 */ /* 0x000fe20007810000 */
[-CC-:B------:R-:W-:Y:S01]  /*dc80*/  FFMA.FTZ R81, R81, R59.reuse, -R56.reuse ;  /* 0x0000003b51517223 */ /* 0x180fe20000010838 */
        /* <DEDUP_REMOVED lines=15> */
[----:B------:R-:W-:Y:S01]  /*dd80*/  FFMA.FTZ R135, R135, R59, -R56 ;  /* 0x0000003b87877223 */ /* 0x000fe20000010838 */
[----:B------:R-:W-:Y:S01]  /*dd90*/  FMNMX.FTZ R131, R110, R131, !PT ;  /* 0x000000836e837209 */ /* 0x000fe20007810000 */
[----:B------:R-:W-:Y:S01]  /*dda0*/  MUFU.EX2 R57, R57 ;  /* 0x0000003900397308 */ /* 0x000fe20000000800 */
[----:B------:R-:W-:Y:S01]  /*ddb0*/  ISETP.GT.AND P4, PT, R125, 0x39, PT ;  /* 0x000000397d00780c */ /* 0x000fe20003f84270 */
[----:B------:R-:W-:Y:S01]  /*ddc0*/  QGMMA.64x64x32.F32.E4M3.E4M3 R24, R136, gdesc[UR4], R24, gsb0 ;  /* 0x00e0000488187df3 */ /* 0x000fe20008000818 */
[----:B------:R-:W-:-:S02]  /*ddd0*/  FSEL R115, R115, -INF , P2 ;  /* 0xff80000073737808 */ /* 0x000fc40001000000 */
[----:B------:R-:W-:Y:S02]  /*dde0*/  FMNMX.FTZ R131, R112, R131, !PT ;  /* 0x0000008370837209 */ /* 0x000fe40007810000 */
[----:B------:R-:W-:Y:S01]  /*ddf0*/  ISETP.GT.AND P3, PT, R125, 0x40, PT ;  /* 0x000000407d00780c */ /* 0x000fe20003f64270 */
[----:B------:R-:W-:Y:S01]  /*de00*/  MUFU.EX2 R11, R11 ;  /* 0x0000000b000b7308 */ /* 0x000fe20000000800 */
[----:B------:R-:W-:Y:S02]  /*de10*/  FSEL R116, R116, -INF , P4 ;  /* 0xff80000074747808 */ /* 0x000fe40002000000 */
[----:B------:R-:W-:Y:S02]  /*de20*/  FMNMX.FTZ R131, R115, R131, !PT ;  /* 0x0000008373837209 */ /* 0x000fe40007810000 */
[----:B------:R-:W-:Y:S02]  /*de30*/  ISETP.GT.AND P6, PT, R125, 0x41, PT ;  /* 0x000000417d00780c */ /* 0x000fe40003fc4270 */
[----:B------:R-:W-:Y:S01]  /*de40*/  FSEL R89, R89, -INF , P3 ;  /* 0xff80000059597808 */ /* 0x000fe20001800000 */
[----:B------:R-:W-:Y:S01]  /*de50*/  MUFU.EX2 R71, R71 ;  /* 0x0000004700477308 */ /* 0x000fe20000000800 */
        /* <DEDUP_REMOVED lines=40> */
[----:B------:R-:W-:Y:S01]  /*e0e0*/  FSEL R79, R79, -INF , P6 ;  /* 0xff8000004f4f7808 */ /* 0x000fe20003000000 */
[----:B------:R-:W-:Y:S02]  /*e0f0*/  WARPGROUP.DEPBAR.LE gsb0, 0x0 ;  /* 0x00008000000079c5 */ /* 0x000fe40000010000 */
        /* <DEDUP_REMOVED lines=8> */
[----:B------:R-:W-:Y:S01]  /*e180*/  MUFU.EX2 R117, R117 ;  /* 0x0000007500757308 */ /* 0x000fe20000000800 */
[----:B------:R-:W-:Y:S02]  /*e190*/  ISETP.GT.AND P3, PT, R125, 0x79, PT ;  /* 0x000000797d00780c */ /* 0x000fe40003f64270 */
[----:B-1----:R-:W-:Y:S02]  /*e1a0*/  FSEL R86, R86, -INF , P4 ;  /* 0xff80000056567808 */ /* 0x002fe40002000000 */
        /* <DEDUP_REMOVED lines=14> */
[----:B---3--:R-:W-:Y:S02]  /*e290*/  FSEL R62, R62, -INF , P2 ;  /* 0xff8000003e3e7808 */ /* 0x008fe40001000000 */
[----:B------:R-:W-:-:S02]  /*e2a0*/  FMNMX.FTZ R131, R141, R131, !PT ;  /* 0x000000838d837209 */ /* 0x000fc40007810000 */
[----:B------:R-:W-:Y:S01]  /*e2b0*/  ISETP.GT.AND P3, PT, R125, 0x90, PT ;  /* 0x000000907d00780c */ /* 0x000fe20003f64270 */
[----:B------:R-:W-:Y:S01]  /*e2c0*/  MUFU.EX2 R119, R119 ;  /* 0x0000007700777308 */ /* 0x000fe20000000800 */
[----:B------:R-:W-:Y:S02]  /*e2d0*/  FSEL R63, R63, -INF , P4 ;  /* 0xff8000003f3f7808 */ /* 0x000fe40002000000 */
[----:B------:R-:W-:Y:S02]  /*e2e0*/  FMNMX.FTZ R131, R62, R131, !PT ;  /* 0x000000833e837209 */ /* 0x000fe40007810000 */
[----:B------:R-:W-:Y:S02]  /*e2f0*/  ISETP.GT.AND P6, PT, R125, 0x91, PT ;  /* 0x000000917d00780c */ /* 0x000fe40003fc4270 */
[----:B0-----:R-:W-:Y:S01]  /*e300*/  FSEL R66, R66, -INF , P3 ;  /* 0xff80000042427808 */ /* 0x001fe20001800000 */
[----:B------:R-:W-:Y:S01]  /*e310*/  MUFU.EX2 R94, R94 ;  /* 0x0000005e005e7308 */ /* 0x000fe20000000800 */
[----:B------:R-:W-:-:S02]  /*e320*/  FMNMX.FTZ R131, R63, R131, !PT ;  /* 0x000000833f837209 */ /* 0x000fc40007810000 */
[----:B------:R-:W-:Y:S02]  /*e330*/  ISETP.GT.AND P5, PT, R125, 0x98, PT ;  /* 0x000000987d00780c */ /* 0x000fe40003fa4270 */
[----:B--2---:R-:W-:Y:S02]  /*e340*/  FSEL R67, R67, -INF , P6 ;  /* 0xff80000043437808 */ /* 0x004fe40003000000 */
[----:B------:R-:W-:Y:S01]  /*e350*/  FMNMX.FTZ R131, R66, R131, !PT ;  /* 0x0000008342837209 */ /* 0x000fe20007810000 */
[----:B------:R-:W-:Y:S01]  /*e360*/  MUFU.EX2 R96, R96 ;  /* 0x0000006000607308 */ /* 0x000fe20000000800 */
[----:B------:R-:W-:Y:S02]  /*e370*/  ISETP.GT.AND P2, PT, R125, 0x99, PT ;  /* 0x000000997d00780c */ /* 0x000fe40003f44270 */
[----:B------:R-:W-:Y:S02]  /*e380*/  FSEL R8, R8, -INF , P5 ;  /* 0xff80000008087808 */ /* 0x000fe40002800000 */
[----:B------:R-:W-:-:S02]  /*e390*/  FMNMX.FTZ R131, R67, R131, !PT ;  /* 0x0000008343837209 */ /* 0x000fc40007810000 */
[----:B------:R-:W-:Y:S01]  /*e3a0*/  FSEL R70, R70, -INF , P2 ;  /* 0xff80000046467808 */ /* 0x000fe20001000000 */
[----:B------:R-:W-:Y:S01]  /*e3b0*/  MUFU.EX2 R100, R100 ;  /* 0x0000006400647308 */ /* 0x000fe20000000800 */
[----:B------:R-:W-:-:S04]  /*e3c0*/  FMNMX.FTZ R125, R8, R131, !PT ;  /* 0x00000083087d7209 */ /* 0x000fc80007810000 */
[----:B------:R-:W-:-:S03]  /*e3d0*/  FMNMX.FTZ R125, R70, R125, !PT ;  /* 0x0000007d467d7209 */ /* 0x000fc60007810000 */
[----:B------:R-:W-:Y:S02]  /*e3e0*/  MUFU.EX2 R101, R101 ;  /* 0x0000006500657308 */ /* 0x000fe40000000800 */
[----:B------:R-:W0:Y:S06]  /*e3f0*/  SHFL.BFLY PT, R131, R125, 0x2, 0x1f ;  /* 0x0c401f007d837f89 */ /* 0x000e2c00000e0000 */
[----:B------:R-:W-:Y:S08]  /*e400*/  MUFU.EX2 R72, R72 ;  /* 0x0000004800487308 */ /* 0x000ff00000000800 */
[----:B------:R-:W-:Y:S08]  /*e410*/  MUFU.EX2 R103, R103 ;  /* 0x0000006700677308 */ /* 0x000ff00000000800 */
[----:B------:R-:W-:Y:S01]  /*e420*/  MUFU.EX2 R74, R74 ;  /* 0x0000004a004a7308 */ /* 0x000fe20000000800 */
[----:B0-----:R-:W-:Y:S01]  /*e430*/  FMNMX.FTZ R131, R125, R131, !PT ;  /* 0x000000837d837209 */ /* 0x001fe20007810000 */
[----:B------:R-:W-:-:S04]  /*e440*/  FFMA.FTZ R125, R60, R59, -R56 ;  /* 0x0000003b3c7d7223 */ /* 0x000fc80000010838 */
[----:B------:R-:W0:Y:S02]  /*e450*/  SHFL.BFLY PT, R133, R131, 0x1, 0x1f ;  /* 0x0c201f0083857f89 */ /* 0x000e2400000e0000 */
        /* <DEDUP_REMOVED lines=8> */
[----:B------:R-:W-:Y:S02]  /*e4e0*/  FADD.FTZ R131, -R131, R15 ;  /* 0x0000000f83837221 */ /* 0x000fe40000010100 */
[----:B------:R-:W-:Y:S01]  /*e4f0*/  MUFU.EX2 R84, R84 ;  /* 0x0000005400547308 */ /* 0x000fe20000000800 */
        /* <DEDUP_REMOVED lines=66> */
[-C--:B------:R-:W-:Y:S01]  /*e920*/  FFMA.FTZ R8, R8, R59.reuse, -R56 ;  /* 0x0000003b08087223 */ /* 0x080fe20000010838 */
[----:B------:R-:W-:Y:S01]  /*e930*/  ISETP.NE.AND P0, PT, R142, RZ, PT ;  /* 0x000000ff8e00720c */ /* 0x000fe20003f05270 */
[----:B------:R-:W-:Y:S01]  /*e940*/  FADD.FTZ R20, R134, R20 ;  /* 0x0000001486147221 */ /* 0x000fe20000010000 */
[----:B------:R-:W-:-:S01]  /*e950*/  FFMA.FTZ R56, R70, R59, -R56 ;  /* 0x0000003b46387223 */ /* 0x000fc20000010838 */
[----:B------:R-:W1:Y:S01]  /*e960*/  MUFU.EX2 R130, R130 ;  /* 0x0000008200827308 */ /* 0x000e620000000800 */
[----:B0-----:R-:W-:-:S01]  /*e970*/  FADD.FTZ R0, R126, R0 ;  /* 0x000000007e007221 */ /* 0x001fc20000010000 */
[----:B------:R-:W-:-:S04]  /*e980*/  FADD.FTZ R20, R111, R20 ;  /* 0x000000146f147221 */ /* 0x000fc80000010000 */
[----:B------:R-:W-:Y:S02]  /*e990*/  FADD.FTZ R20, R113, R20 ;  /* 0x0000001471147221 */ /* 0x000fe40000010000 */
[----:B------:R-:W0:Y:S01]  /*e9a0*/  MUFU.EX2 R131, R131 ;  /* 0x0000008300837308 */ /* 0x000e220000000800 */
[----:B--2---:R-:W-:-:S01]  /*e9b0*/  FADD.FTZ R0, R128, R0 ;  /* 0x0000000080007221 */ /* 0x004fc20000010000 */
[----:B------:R-:W-:Y:S01]  /*e9c0*/  FADD.FTZ R20, R114, R20 ;  /* 0x0000001472147221 */ /* 0x000fe20000010000 */
[----:B------:R-:W-:-:S03]  /*e9d0*/  @!P0 VIADD R12, R12, 0x13240 ;  /* 0x000132400c0c8836 */ /* 0x000fc60000000000 */
[----:B------:R-:W-:Y:S02]  /*e9e0*/  FADD.FTZ R20, R117, R20 ;  /* 0x0000001475147221 */ /* 0x000fe40000010000 */
[----:B------:R-:W2:Y:S01]  /*e9f0*/  MUFU.EX2 R104, R104 ;  /* 0x0000006800687308 */ /* 0x000ea20000000800 */
[----:B-1----:R-:W-:-:S01]  /*ea00*/  FADD.FTZ R0, R130, R0 ;  /* 0x0000000082007221 */ /* 0x002fc20000010000 */
[----:B------:R-:W-:Y:S01]  /*ea10*/  FADD.FTZ R20, R88, R20 ;  /* 0x0000001458147221 */ /* 0x000fe20000010000 */
[----:B------:R-:W-:-:S03]  /*ea20*/  @!P0 PRMT R12, RZ, 0x654, R12 ;  /* 0x00000654ff0c8816 */ /* 0x000fc6000000000c */
[----:B------:R-:W-:Y:S01]  /*ea30*/  FADD.FTZ R20, R118, R20 ;  /* 0x0000001476147221 */ /* 0x000fe20000010000 */
[----:B------:R1:W-:Y:S01]  /*ea40*/  @!P0 SYNCS.ARRIVE.TRANS64.RED.A1T0 RZ, [R12+URZ], RZ ;  /* 0x000000ff0cff89a7 */ /* 0x0003e2000810043f */
[----:B------:R-:W3:Y:S01]  /*ea50*/  MUFU.EX2 R106, R106 ;  /* 0x0000006a006a7308 */ /* 0x000ee20000000800 */
        /* <DEDUP_REMOVED lines=95> */
.L_x_12080:
[----:B------:R-:W2:Y:S01]  /*f050*/  LDL R12, [R1+0x20] ;  /* 0x00002000010c7983 */ /* 0x000ea20000100800 */
[----:B------:R-:W-:Y:S01]  /*f060*/  ISETP.GT.AND P0, PT, R13, R21, PT ;  /* 0x000000150d00720c */ /* 0x000fe20003f04270 */
[----:B------:R-:W-:Y:S01]  /*f070*/  VIADD R14, R14, 0x13260 ;  /* 0x000132600e0e7836 */ /* 0x000fe20000000000 */
        /* <DEDUP_REMOVED lines=73> */
[----:B------:R-:W-:Y:S02]  /*f510*/  IADD3 R13, R13, -0x1, RZ ;  /* 0xffffffff0d0d7810 */ /* 0x000fe40007ffe0ff */
[----:B--2---:R-:W-:Y:S02]  /*f520*/  PRMT R14, R12, 0x654, R14 ;  /* 0x000006540c0e7816 */ /* 0x004fe4000000000e */
[----:B------:R-:W-:Y:S01]  /*f530*/  F2FP.SATFINITE.E4M3.F32.PACK_AB_MERGE_C R12, R9, R99, RZ ;  /* 0x00000063090c723e */ /* 0x000fe200048070ff */
[----:B------:R-:W-:Y:S01]  /*f540*/  IMAD.MOV.U32 R9, RZ, RZ, R156 ;  /* 0x000000ffff097224 */ /* 0x000fe200078e009c */
[----:B------:R0:W-:Y:S02]  /*f550*/  SYNCS.ARRIVE.TRANS64.RED.A1T0 RZ, [R14+URZ], RZ ;  /* 0x000000ff0eff79a7 */ /* 0x0001e4000810043f */
[----:B------:R-:W-:Y:S01]  /*f560*/  F2FP.SATFINITE.E4M3.F32.PACK_AB_MERGE_C R147, R97, R95, R12 ;  /* 0x0000005f6193723e */ /* 0x000fe2000480700c */
[----:B------:R-:W-:Y:S06]  /*f570*/  @P0 BRA `(.L_x_12081) ;  /* 0xffffffc4008c0947 */ /* 0x000fec000383ffff */
[----:B------:R-:W-:Y:S05]  /*f580*/  BSYNC B1 ;  /* 0x0000000000017941 */ /* 0x000fea0003800000 */
.L_x_12069:
[----:B------:R-:W-:Y:S05]  /*f590*/  BSYNC B0 ;  /* 0x0000000000007941 */ /* 0x000fea0003800000 */
.L_x_12068:
[----:B------:R-:W-:Y:S01]  /*f5a0*/  ISETP.GE.AND P0, PT, R13, RZ, PT ;  /* 0x000000ff0d00720c */ /* 0x000fe20003f06270 */
[----:B------:R-:W-:-:S12]  /*f5b0*/  BSSY B0, `(.L_x_12082) ;  /* 0x00002f2000007945 */ /* 0x000fd80003800000 */
[----:B------:R-:W-:Y:S05]  /*f5c0*/  @!P0 BRA `(.L_x_12083) ;  /* 0x0000002c00c08947 */ /* 0x000fea0003800000 */
[----:B------:R-:W-:Y:S02]  /*f5d0*/  IMAD.MOV.U32 R12, RZ, RZ, R60 ;  /* 0x000000ffff0c7224 */ /* 0x000fe400078e003c */
[----:B------:R-:W-:Y:S02]  /*f5e0*/  IMAD.MOV.U32 R3, RZ, RZ, R58 ;  /* 0x000000ffff037224 */ /* 0x000fe400078e003a */
[----:B------:R-:W-:Y:S02]  /*f5f0*/  IMAD.MOV.U32 R9, RZ, RZ, R156 ;  /* 0x000000ffff097224 */ /* 0x000fe400078e009c */
[----:B------:R-:W-:-:S07]  /*f600*/  IMAD.MOV.U32 R8, RZ, RZ, R22 ;  /* 0x000000ffff087224 */ /* 0x000fce00078e0016 */
.L_x_12095:
[----:B------:R-:W-:-:S04]  /*f610*/  IADD3 R15, R8, 0x1, RZ ;  /* 0x00000001080f7810 */ /* 0x000fc80007ffe0ff */
[----:B------:R-:W-:-:S04]  /*f620*/  ISETP.NE.AND P0, PT, R15, 0x2, PT ;  /* 0x000000020f00780c */ /* 0x000fc80003f05270 */
[----:B------:R-:W-:Y:S02]  /*f630*/  SEL R15, R15, RZ, P0 ;  /* 0x000000ff0f0f7207 */ /* 0x000fe40000000000 */
[----:B------:R-:W-:-:S03]  /*f640*/  SEL R156, RZ, 0x1, P0 ;  /* 0x00000001ff9c7807 */ /* 0x000fc60000000000 */
[----:B------:R-:W-:Y:S01]  /*f650*/  IMAD.MOV.U32 R22, RZ, RZ, R15 ;  /* 0x000000ffff167224 */ /* 0x000fe200078e000f */
[----:B------:R-:W-:Y:S01]  /*f660*/  LOP3.LUT R156, R9, R156, RZ, 0x3c, !PT ;  /* 0x0000009c099c7212 */ /* 0x000fe200078e3cff */
[----:B-1----:R-:W-:Y:S06]  /*f670*/  @!P1 BRA `(.L_x_12084) ;  /* 0x0000000000049947 */ /* 0x002fec0003800000 */
[----:B------:R-:W-:Y:S01]  /*f680*/  BPT.TRAP 0x1 ;  /* 0x000000040000795c */ /* 0x000fe20000300000 */
.L_x_12084:
[----:B------:R-:W-:Y:S01]  /*f690*/  IMAD R10, R22, 0x8, R16 ;  /* 0x00000008160a7824 */ /* 0x000fe200078e0210 */
[----:B------:R-:W-:-:S04]  /*f6a0*/  SHF.L.U32 R11, R156, 0x1f, RZ ;  /* 0x0000001f9c0b7819 */ /* 0x000fc800000006ff */
[----:B------:R1:W2:Y:S01]  /*f6b0*/  SYNCS.PHASECHK.TRANS64.TRYWAIT P0, [R10+URZ+0x13230], R11 ;  /* 0x0132300b0a0075a7 */ /* 0x0002a2000800017f */
[----:B------:R-:W-:Y:S05]  /*f6c0*/  @!P1 BRA `(.L_x_12085) ;  /* 0x0000000000049947 */ /* 0x000fea0003800000 */
[----:B------:R-:W-:Y:S01]  /*f6d0*/  BPT.TRAP 0x1 ;  /* 0x000000040000795c */ /* 0x000fe20000300000 */
.L_x_12085:
        /* <DEDUP_REMOVED lines=8> */
.L_x_12087:
[----:B------:R-:W-:Y:S05]  /*f760*/  BSYNC B1 ;  /* 0x0000000000017941 */ /* 0x000fea0003800000 */
.L_x_12086:
[----:B01----:R-:W-:Y:S01]  /*f770*/  IMAD.MOV.U32 R10, RZ, RZ, R14 ;  /* 0x000000ffff0a7224 */ /* 0x003fe200078e000e */
[----:B------:R-:W-:Y:S01]  /*f780*/  R2UR UR4, R4 ;  /* 0x00000000040472ca */ /* 0x000fe200000e0000 */
[----:B------:R-:W-:Y:S01]  /*f790*/  IMAD.MOV.U32 R11, RZ, RZ, -0x7fffffe0 ;  /* 0x80000020ff0b7424 */ /* 0x000fe200078e00ff */
[----:B------:R-:W-:Y:S01]  /*f7a0*/  R2UR UR5, R5 ;  /* 0x00000000050572ca */ /* 0x000fe200000e0000 */
[----:B------:R-:W-:Y:S01]  /*f7b0*/  WARPGROUP.ARRIVE ;  /* 0x00000000000079c5 */ /* 0x000fe20000000000 */
[----:B------:R-:W-:Y:S01]  /*f7c0*/  R2UR UR6, R10 ;  /* 0x000000000a0672ca */ /* 0x000fe200000e0000 */
[----:B------:R-:W-:Y:S01]  /*f7d0*/  IMAD.MOV.U32 R57, RZ, RZ, -0x7fffffe0 ;  /* 0x80000020ff397424 */ /* 0x000fe200078e00ff */
[----:B------:R-:W-:Y:S01]  /*f7e0*/  R2UR UR7, R11 ;  /* 0x000000000b0772ca */ /* 0x000fe200000e0000 */
[----:B------:R-:W-:Y:S01]  /*f7f0*/  VIADD R58, R14, 0x182 ;  /* 0x000001820e3a7836 */ /* 0x000fe20000000000 */
[----:B------:R-:W-:Y:S01]  /*f800*/  R2UR UR10, R56 ;  /* 0x00000000380a72ca */ /* 0x000fe200000e0000 */
[----:B------:R-:W-:Y:S01]  /*f810*/  VIADD R56, R14, 0x180 ;  /* 0x000001800e387836 */ /* 0x000fe20000000000 */
[----:B------:R-:W-:-:S02]  /*f820*/  R2UR UR11, R57 ;  /* 0x00000000390b72ca */ /* 0x000fc400000e0000 */
[----:B------:R-:W-:Y:S02]  /*f830*/  R2UR UR8, R4 ;  /* 0x00000000040872ca */ /* 0x000fe400000e0000 */
[----:B------:R-:W-:Y:S02]  /*f840*/  R2UR UR9, R5 ;  /* 0x00000000050972ca */ /* 0x000fe400000e0000 */
[----:B------:R-:W-:Y:S02]  /*f850*/  MOV R10, R21 ;  /* 0x00000015000a7202 */ /* 0x000fe40000000f00 */
[----:B------:R-:W-:Y:S01]  /*f860*/  R2UR UR15, R11 ;  /* 0x000000000b0f72ca */ /* 0x000fe200000e0000 */
[----:B------:R-:W-:Y:S01]  /*f870*/  QGMMA.64x32x32.F32.E4M3.E4M3 R120, gdesc[UR4], RZ, !UPT, gsb0 ;  /* 0x00600000047879f3 */ /* 0x000fe2000c0008ff */
[----:B------:R-:W-:Y:S01]  /*f880*/  R2UR UR14, R10 ;  /* 0x000000000a0e72ca */ /* 0x000fe200000e0000 */
[----:B------:R-:W-:Y:S01]  /*f890*/  VIADD R10, R14, 0x200 ;  /* 0x000002000e0a7836 */ /* 0x000fe20000000000 */
[----:B------:R-:W-:-:S02]  /*f8a0*/  R2UR UR12, R4 ;  /* 0x00000000040c72ca */ /* 0x000fc400000e0000 */
[----:B------:R-:W-:Y:S02]  /*f8b0*/  R2UR UR13, R5 ;  /* 0x00000000050d72ca */ /* 0x000fe400000e0000 */
[----:B------:R-:W-:Y:S01]  /*f8c0*/  R2UR UR18, R56 ;  /* 0x00000000381272ca */ /* 0x000fe200000e0000 */
[----:B------:R-:W-:Y:S01]  /*f8d0*/  VIADD R56, R14, 0x2 ;  /* 0x000000020e387836 */ /* 0x000fe20000000000 */
[----:B------:R-:W-:Y:S02]  /*f8e0*/  R2UR UR19, R57 ;  /* 0x00000000391372ca */ /* 0x000fe400000e0000 */
        /* <DEDUP_REMOVED lines=63> */
.L_x_12089:
[----:B------:R-:W-:Y:S01]  /*fce0*/  SHF.L.U32 R9, R9, 0x1f, RZ ;  /* 0x0000001f09097819 */ /* 0x000fe200000006ff */
[----:B------:R-:W-:-:S04]  /*fcf0*/  IMAD R14, R8, 0x8, R16 ;  /* 0x00000008080e7824 */ /* 0x000fc800078e0210 */
[----:B------:R0:W1:Y:S01]  /*fd00*/  SYNCS.PHASECHK.TRANS64.TRYWAIT P0, [R14+URZ+0x13250], R9 ;  /* 0x013250090e0075a7 */ /* 0x000062000800017f */
[----:B------:R-:W-:Y:S05]  /*fd10*/  @!P1 BRA `(.L_x_12090) ;  /* 0x0000000000049947 */ /* 0x000fea0003800000 */
[----:B------:R-:W-:Y:S01]  /*fd20*/  BPT.TRAP 0x1 ;  /* 0x000000040000795c */ /* 0x000fe20000300000 */
.L_x_12090:
[----:B------:R-:W-:Y:S04]  /*fd30*/  BSSY B1, `(.L_x_12091) ;  /* 0x0000004000017945 */ /* 0x000fe80003800000 */
[----:B-1----:R-:W-:Y:S05]  /*fd40*/  @P0 BRA `(.L_x_12092) ;  /* 0x0000000000080947 */ /* 0x002fea0003800000 */
[----:B------:R-:W1:Y:S02]  /*fd50*/  SYNCS.PHASECHK.TRANS64.TRYWAIT P0, [R14+URZ+0x13250], R9 ;  /* 0x013250090e0075a7 */ /* 0x000e64000800017f */
[----:B-1----:R-:W-:Y:S05]  /*fd60*/  @!P0 BRA `(.L_x_12093) ;  /* 0x000000a800f48947 */ /* 0x002fea0003800000 */
.L_x_12092:
[----:B------:R-:W-:Y:S05]  /*fd70*/  BSYNC B1 ;  /* 0x0000000000017941 */ /* 0x000fea0003800000 */
.L_x_12091:
        /* <DEDUP_REMOVED lines=38> */
[----:B------:R-:W-:Y:S01]  /*ffe0*/  QGMMA.64x64x32.F32.E4M3.E4M3 R24, R152, gdesc[UR4], R24, gsb0 ;  /* 0x00e0000498187df3 */ /* 0x000fe20008000818 */
[----:B------:R-:W-:Y:S01]  /*fff0*/  R2UR UR6, R10 ;  /* 0x000000000a0672ca */ /* 0x000fe200000e0000 */
[----:B------:R-:W-:Y:S01]  /*10000*/  VIADD R10, R8, 0x100 ;  /* 0x00000100080a7836 */ /* 0x000fe20000000000 */
[----:B------:R-:W-:Y:S01]  /*10010*/  R2UR UR7, R11 ;  /* 0x000000000b0772ca */ /* 0x000fe200000e0000 */
[----:B------:R-:W-:Y:S01]  /*10020*/  IMAD.MOV.U32 R11, RZ, RZ, -0x3ffffff0 ;  /* 0xc0000010ff0b7424 */ /* 0x000fe200078e00ff */
        /* <DEDUP_REMOVED lines=52> */
[----:B------:R-:W-:-:S04]  /*10370*/  ULDC UR4, c[0x0][0x988] ;  /* 0x0002620000047ab9 */ /* 0x000fc80000000800 */
        /* <DEDUP_REMOVED lines=18> */
[----:B0-----:R-:W-:Y:S01]  /*104a0*/  FMNMX.FTZ R133, R9, R3, !PT ;  /* 0x0000000309857209 */ /* 0x001fe20007810000 */
[----:B------:R-:W-:-:S04]  /*104b0*/  FMUL.FTZ R130, R2, R134 ;  /* 0x0000008602827220 */ /* 0x000fc80000410000 */
[----:B------:R-:W0:Y:S08]  /*104c0*/  MUFU.TANH R11, R11 ;  /* 0x0000000b000b7308 */ /* 0x000e300000002400 */
[----:B------:R-:W3:Y:S01]  /*104d0*/  MUFU.TANH R121, R121 ;  /* 0x0000007900797308 */ /* 0x000ee20000002400 */
[----:B--2---:R-:W-:Y:S02]  /*104e0*/  FMNMX.FTZ R133, R10, R133, !PT ;  /* 0x000000850a857209 */ /* 0x004fe40007810000 */
[----:B-1----:R-:W-:-:S02]  /*104f0*/  LOP3.LUT R155, R155, 0x7f, RZ, 0xc0, !PT ;  /* 0x0000007f9b9b7812 */ /* 0x002fc400078ec0ff */
[----:B------:R-:W-:Y:S02]  /*10500*/  FMNMX.FTZ R133, R120, R133, !PT ;  /* 0x0000008578857209 */ /* 0x000fe40007810000 */
[----:B------:R-:W-:Y:S01]  /*10510*/  ISETP.NE.AND P0, PT, R155, RZ, PT ;  /* 0x000000ff9b00720c */ /* 0x000fe20003f05270 */
[----:B------:R-:W1:Y:S01]  /*10520*/  MUFU.TANH R122, R122 ;  /* 0x0000007a007a7308 */ /* 0x000e620000002400 */
[----:B0-----:R-:W-:-:S04]  /*10530*/  FMNMX.FTZ R134, R11, R12, !PT ;  /* 0x0000000c0b867209 */ /* 0x001fc80007810000 */
[----:B------:R-:W-:-:S03]  /*10540*/  FMNMX.FTZ R134, R21, R134, !PT ;  /* 0x0000008615867209 */ /* 0x000fc60007810000 */
[----:B------:R-:W0:Y:S01]  /*10550*/  MUFU.TANH R125, R125 ;  /* 0x0000007d007d7308 */ /* 0x000e220000002400 */
[----:B---3--:R-:W-:-:S03]  /*10560*/  FMNMX.FTZ R133, R121, R133, !PT ;  /* 0x0000008579857209 */ /* 0x008fc60007810000 */
[----:B------:R-:W-:Y:S01]  /*10570*/  @!P0 IMAD R15, R15, 0x8, R16 ;  /* 0x000000080f0f8824 */ /* 0x000fe200078e0210 */
[----:B------:R-:W-:-:S03]  /*10580*/  FMNMX.FTZ R133, R124, R133, !PT ;  /* 0x000000857c857209 */ /* 0x000fc60007810000 */
[----:B------:R-:W2:Y:S01]  /*10590*/  MUFU.TANH R126, R126 ;  /* 0x0000007e007e7308 */ /* 0x000ea20000002400 */
[----:B-1----:R-:W-:Y:S01]  /*105a0*/  FMNMX.FTZ R134, R122, R134, !PT ;  /* 0x000000867a867209 */ /* 0x002fe20007810000 */
[----:B------:R-:W-:-:S03]  /*105b0*/  @!P0 VIADD R15, R15, 0x13240 ;  /* 0x000132400f0f8836 */ /* 0x000fc60000000000 */
[----:B------:R-:W-:Y:S02]  /*105c0*/  FMNMX.FTZ R134, R123, R134, !PT ;  /* 0x000000867b867209 */ /* 0x000fe40007810000 */
[----:B------:R-:W-:Y:S01]  /*105d0*/  @!P0 PRMT R15, RZ, 0x654, R15 ;  /* 0x00000654ff0f8816 */ /* 0x000fe2000000000f */
[----:B------:R-:W1:Y:S01]  /*105e0*/  MUFU.TANH R129, R129 ;  /* 0x0000008100817308 */ /* 0x000e620000002400 */
[----:B0-----:R-:W-:-:S04]  /*105f0*/  FMNMX.FTZ R133, R125, R133, !PT ;  /* 0x000000857d857209 */ /* 0x001fc80007810000 */
[----:B------:R-:W-:-:S03]  /*10600*/  FMNMX.FTZ R133, R128, R133, !PT ;  /* 0x0000008580857209 */ /* 0x000fc60007810000 */
[----:B------:R-:W0:Y:S01]  /*10610*/  MUFU.TANH R130, R130 ;  /* 0x0000008200827308 */ /* 0x000e220000002400 */
[----:B--2---:R-:W-:Y:S01]  /*10620*/  FMNMX.FTZ R56, R126, R134, !PT ;  /* 0x000000867e387209 */ /* 0x004fe20007810000 */
[----:B------:R-:W-:-:S03]  /*10630*/  FMUL.FTZ R134, R2, R57 ;  /* 0x0000003902867220 */ /* 0x000fc60000410000 */
[----:B------:R-:W-:-:S03]  /*10640*/  FMNMX.FTZ R56, R127, R56, !PT ;  /* 0x000000387f387209 */ /* 0x000fc60007810000 */
[----:B------:R-:W2:Y:S01]  /*10650*/  MUFU.TANH R110, R110 ;  /* 0x0000006e006e7308 */ /* 0x000ea20000002400 */
[----:B-1----:R-:W-:-:S04]  /*10660*/  FMNMX.FTZ R133, R129, R133, !PT ;  /* 0x0000008581857209 */ /* 0x002fc80007810000 */
[----:B------:R-:W-:Y:S01]  /*10670*/  FMNMX.FTZ R57, R104, R133, !PT ;  /* 0x0000008568397209 */ /* 0x000fe20007810000 */
[----:B------:R-:W-:Y:S02]  /*10680*/  WARPGROUP.DEPBAR.LE gsb0, 0x0 ;  /* 0x00008000000079c5 */ /* 0x000fe40000010000 */
[----:B------:R-:W1:Y:S01]  /*10690*/  MUFU.TANH R112, R112 ;  /* 0x0000007000707308 */ /* 0x000e620000002400 */
[----:B0-----:R-:W-:Y:S01]  /*106a0*/  FMNMX.FTZ R56, R130, R56, !PT ;  /* 0x0000003882387209 */ /* 0x001fe20007810000 */
[----:B------:R-:W-:Y:S01]  /*106b0*/  WARPGROUP.ARRIVE ;  /* 0x00000000000079c5 */ /* 0x000fe20000000000 */
[----:B------:R-:W-:Y:S02]  /*106c0*/  FMNMX.FTZ R57, R105, R57, !PT ;  /* 0x0000003969397209 */ /* 0x000fe40007810000 */
[----:B------:R-:W-:Y:S02]  /*106d0*/  FMNMX.FTZ R56, R131, R56, !PT ;  /* 0x0000003883387209 */ /* 0x000fe40007810000 */
[----:B------:R-:W-:Y:S01]  /*106e0*/  FMNMX.FTZ R57, R108, R57, !PT ;  /* 0x000000396c397209 */ /* 0x000fe20007810000 */
[----:B------:R-:W0:Y:S01]  /*106f0*/  MUFU.TANH R111, R111 ;  /* 0x0000006f006f7308 */ /* 0x000e220000002400 */
[----:B------:R-:W-:Y:S01]  /*10700*/  FMNMX.FTZ R56, R106, R56, !PT ;  /* 0x000000386a387209 */ /* 0x000fe20007810000 */
[----:B------:R-:W-:Y:S01]  /*10710*/  QGMMA.64x64x32.F32.E4M3.E4M3 R24, R144, gdesc[UR4], R24, gsb0 ;  /* 0x00e0000490187df3 */ /* 0x000fe20008000818 */
[----:B------:R-:W-:-:S02]  /*10720*/  FMNMX.FTZ R57, R109, R57, !PT ;  /* 0x000000396d397209 */ /* 0x000fc40007810000 */
[----:B------:R-:W-:-:S03]  /*10730*/  FMNMX.FTZ R56, R107, R56, !PT ;  /* 0x000000386b387209 */ /* 0x000fc60007810000 */
[----:B------:R-:W3:Y:S01]  /*10740*/  MUFU.TANH R113, R113 ;  /* 0x0000007100717308 */ /* 0x000ee20000002400 */
[----:B--2---:R-:W-:Y:S02]  /*10750*/  FMNMX.FTZ R56, R110, R56, !PT ;  /* 0x000000386e387209 */ /* 0x004fe40007810000 */
[----:B-1----:R-:W-:-:S05]  /*10760*/  FMNMX.FTZ R57, R112, R57, !PT ;  /* 0x0000003970397209 */ /* 0x002fca0007810000 */
        /* <DEDUP_REMOVED lines=19> */
[----:B------:R-:W-:Y:S01]  /*108a0*/  FMUL.FTZ R144, R2, R60 ;  /* 0x0000003c02907220 */ /* 0x000fe20000410000 */
[----:B------:R-:W-:-:S03]  /*108b0*/  WARPGROUP.ARRIVE ;  /* 0x00000000000079c5 */ /* 0x000fc60000000000 */
        /* <DEDUP_REMOVED lines=58> */
[----:B------:R2:W3:Y:S01]  /*10c60*/  MUFU.TANH R133, R134 ;  /* 0x0000008600857308 */ /* 0x0004e20000002400 */
[----:B-1----:R-:W-:-:S07]  /*10c70*/  FMNMX.FTZ R56, R86, R56, !PT ;  /* 0x0000003856387209 */ /* 0x002fce0007810000 */
[----:B------:R-:W1:Y:S01]  /*10c80*/  MUFU.TANH R87, R87 ;  /* 0x0000005700577308 */ /* 0x000e620000002400 */
[----:B--2---:R-:W-:Y:S01]  /*10c90*/  FMUL.FTZ R134, R2, R58 ;  /* 0x0000003a02867220 */ /* 0x004fe20000410000 */
[----:B0-----:R-:W-:-:S06]  /*10ca0*/  FMNMX.FTZ R57, R132, R57, !PT ;  /* 0x0000003984397209 */ /* 0x001fcc0007810000 */
        /* <DEDUP_REMOVED lines=28> */
[----:B------:R-:W-:-:S05]  /*10e70*/  IMAD.MOV.U32 R57, RZ, RZ, -0x3ffffff0 ;  /* 0xc0000010ff397424 */ /* 0x000fca00078e00ff */
[----:B------:R-:W-:Y:S02]  /*10e80*/  R2UR UR7, R57 ;  /* 0x00000000390772ca */ /* 0x000fe400000e0000 */
[----:B0-----:R-:W-:Y:S02]  /*10e90*/  FMNMX.FTZ R59, R70, R56, !PT ;  /* 0x00000038463b7209 */ /* 0x001fe40007810000 */
[----:B------:R-:W0:Y:S02]  /*10ea0*/  SHFL.BFLY PT, R56, R58, 0x2, 0x1f ;  /* 0x0c401f003a387f89 */ /* 0x000e2400000e0000 */
[----:B--2---:R-:W-:-:S05]  /*10eb0*/  FMNMX.FTZ R59, R71, R59, !PT ;  /* 0x0000003b473b7209 */ /* 0x004fca0007810000 */
[----:B------:R-:W1:Y:S01]  /*10ec0*/  SHFL.BFLY PT, R60, R59, 0x2, 0x1f ;  /* 0x0c401f003b3c7f89 */ /* 0x000e6200000e0000 */
[----:B0-----:R-:W-:Y:S02]  /*10ed0*/  FMNMX.FTZ R58, R58, R56, !PT ;  /* 0x000000383a3a7209 */ /* 0x001fe40007810000 */
[----:B------:R-:W-:-:S03]  /*10ee0*/  IADD3 R56, R8, 0x180, RZ ;  /* 0x0000018008387810 */ /* 0x000fc60007ffe0ff */
[----:B------:R-:W0:Y:S01]  /*10ef0*/  SHFL.BFLY PT, R57, R58, 0x1, 0x1f ;  /* 0x0c201f003a397f89 */ /* 0x000e2200000e0000 */
[----:B------:R-:W-:Y:S02]  /*10f00*/  R2UR UR6, R56 ;  /* 0x00000000380672ca */ /* 0x000fe400000e0000 */
[----:B-1----:R-:W-:Y:S01]  /*10f10*/  FMNMX.FTZ R60, R59, R60, !PT ;  /* 0x0000003c3b3c7209 */ /* 0x002fe20007810000 */
[----:B------:R-:W-:-:S04]  /*10f20*/  IMAD.U32 R59, RZ, RZ, UR4 ;  /* 0x00000004ff3b7e24 */ /* 0x000fc8000f8e00ff */
[----:B------:R-:W1:Y:S06]  /*10f30*/  SHFL.BFLY PT, R56, R60, 0x1, 0x1f ;  /* 0x0c201f003c387f89 */ /* 0x000e6c00000e0000 */
[----:B------:R-:W-:Y:S01]  /*10f40*/  QGMMA.64x64x32.F32.E4M3.E4M3 R24, R140, gdesc[UR4], R24, gsb0 ;  /* 0x00e000048c187df3 */ /* 0x000fe20008000818 */
[----:B0-----:R-:W-:Y:S01]  /*10f50*/  FMNMX.FTZ R58, R58, R57, !PT ;  /* 0x000000393a3a7209 */ /* 0x001fe20007810000 */
[----:B------:R-:W-:-:S04]  /*10f60*/  IMAD.MOV.U32 R57, RZ, RZ, -0x3ffffff0 ;  /* 0xc0000010ff397424 */ /* 0x000fc800078e00ff */
[----:B------:R-:W-:Y:S01]  /*10f70*/  FADD.FTZ R3, -R58, R3 ;  /* 0x000000033a037221 */ /* 0x000fe20000010100 */
[----:B------:R-:W-:-:S03]  /*10f80*/  R2UR UR7, R57 ;  /* 0x00000000390772ca */ /* 0x000fc600000e0000 */
[----:B------:R-:W-:Y:S01]  /*10f90*/  FMUL.FTZ R3, R3, R59 ;  /* 0x0000003b03037220 */ /* 0x000fe20000410000 */
[----:B-1----:R-:W-:Y:S01]  /*10fa0*/  FMNMX.FTZ R60, R60, R56, !PT ;  /* 0x000000383c3c7209 */ /* 0x002fe20007810000 */
[----:B------:R-:W-:-:S04]  /*10fb0*/  VIADD R56, R8, 0x200 ;  /* 0x0000020008387836 */ /* 0x000fc80000000000 */
[----:B------:R-:W-:Y:S01]  /*10fc0*/  MUFU.EX2 R3, R3 ;  /* 0x0000000300037308 */ /* 0x000fe20000000800 */
[----:B------:R-:W-:-:S01]  /*10fd0*/  FADD.FTZ R8, -R60, R12 ;  /* 0x0000000c3c087221 */ /* 0x000fc20000010100 */
[-C--:B------:R-:W-:Y:S01]  /*10fe0*/  FFMA.FTZ R12, R58, R59.reuse, -8 ;  /* 0xc10000003a0c7423 */ /* 0x080fe2000001003b */
[----:B------:R-:W-:Y:S02]  /*10ff0*/  R2UR UR6, R56 ;  /* 0x00000000380672ca */ /* 0x000fe400000e0000 */
[-C--:B------:R-:W-:Y:S01]  /*11000*/  FMUL.FTZ R8, R8, R59.reuse ;  /* 0x0000003b08087220 */ /* 0x080fe20000410000 */
        /* <DEDUP_REMOVED lines=42> */
[----:B------:R-:W1:Y:S01]  /*112b0*/  MUFU.EX2 R10, R10 ;  /* 0x0000000a000a7308 */ /* 0x000e620000000800 */
[----:B0-----:R-:W-:-:S01]  /*112c0*/  FFMA.FTZ R20, R3, R20, R9 ;  /* 0x0000001403147223 */ /* 0x001fc20000010009 */
[----:B------:R-:W-:-:S02]  /*112d0*/  WARPGROUP.DEPBAR.LE gsb0, 0x0 ;  /* 0x00008000000079c5 */ /* 0x000fc40000010000 */
[----:B------:R-:W-:-:S04]  /*112e0*/  FFMA.FTZ R140, R60, R59, -8 ;  /* 0xc10000003c8c7423 */ /* 0x000fc8000001003b */
[----:B------:R-:W0:Y:S01]  /*112f0*/  MUFU.EX2 R56, R56 ;  /* 0x0000003800387308 */ /* 0x000e220000000800 */
[----:B------:R-:W-:Y:S01]  /*11300*/  WARPGROUP.ARRIVE ;  /* 0x00000000000079c5 */ /* 0x000fe20000000000 */
[-CC-:B------:R-:W-:Y:S01]  /*11310*/  FFMA.FTZ R11, R11, R59.reuse, -R140.reuse ;  /* 0x0000003b0b0b7223 */ /* 0x180fe2000001088c */
[----:B------:R-:W-:-:S01]  /*11320*/  FFMA.FTZ R21, R21, R59, -R140 ;  /* 0x0000003b15157223 */ /* 0x000fc2000001088c */
[-CC-:B------:R-:W-:Y:S01]  /*11330*/  FFMA.FTZ R69, R122, R59.reuse, -R140.reuse ;  /* 0x0000003b7a457223 */ /* 0x180fe2000001088c */
[----:B------:R-:W-:-:S01]  /*11340*/  FFMA.FTZ R122, R123, R59, -R140 ;  /* 0x0000003b7b7a7223 */ /* 0x000fc2000001088c */
[-CC-:B------:R-:W-:Y:S02]  /*11350*/  FFMA.FTZ R123, R126, R59.reuse, -R140.reuse ;  /* 0x0000003b7e7b7223 */ /* 0x180fe4000001088c */
[----:B------:R-:W2:Y:S01]  /*11360*/  MUFU.EX2 R57, R57 ;  /* 0x0000003900397308 */ /* 0x000ea20000000800 */
[----:B------:R-:W-:-:S01]  /*11370*/  FFMA.FTZ R126, R127, R59, -R140 ;  /* 0x0000003b7f7e7223 */ /* 0x000fc2000001088c */
[----:B------:R-:W-:Y:S01]  /*11380*/  FFMA.FTZ R127, R130, R59, -R140 ;  /* 0x0000003b827f7223 */ /* 0x000fe2000001088c */
[----:B-1----:R-:W-:-:S01]  /*11390*/  FADD.FTZ R20, R10, R20 ;  /* 0x000000140a147221 */ /* 0x002fc20000010000 */
        /* <DEDUP_REMOVED lines=26> */
[----:B------:R-:W-:Y:S01]  /*11540*/  FFMA.FTZ R79, R79, R59, -R140 ;  /* 0x0000003b4f4f7223 */ /* 0x000fe2000001088c */
[----:B------:R-:W-:Y:S01]  /*11550*/  QGMMA.64x64x32.F32.E4M3.E4M3 R24, R136, gdesc[UR4], R24, gsb0 ;  /* 0x00e0000488187df3 */ /* 0x000fe20008000818 */
        /* <DEDUP_REMOVED lines=33> */
[----:B------:R0:W-:Y:S04]  /*11770*/  @!P0 SYNCS.ARRIVE.TRANS64.RED.A1T0 RZ, [R15+URZ], RZ ;  /* 0x000000ff0fff89a7 */ /* 0x0001e8000810043f */
        /* <DEDUP_REMOVED lines=126> */
[----:B--2---:R-:W-:-:S03]  /*11f60*/  FADD.FTZ R20, R12, R20 ;  /* 0x000000140c147221 */ /* 0x004fc60000010000 */
[----:B-1----:R-:W-:Y:S01]  /*11f70*/  FADD.FTZ R0, R71, R0 ;  /* 0x0000000047007221 */ /* 0x002fe20000010000 */
[----:B0-----:R-:W-:Y:S06]  /*11f80*/  @!P1 BRA `(.L_x_12094) ;  /* 0x0000000000049947 */ /* 0x001fec0003800000 */
[----:B------:R-:W-:Y:S01]  /*11f90*/  BPT.TRAP 0x1 ;  /* 0x000000040000795c */ /* 0x000fe20000300000 */
.L_x_12094:
[----:B------:R-:W2:Y:S01]  /*11fa0*/  LDL R15, [R1+0x20] ;  /* 0x00002000010f7983 */ /* 0x000ea20000100800 */
[----:B------:R-:W-:Y:S01]  /*11fb0*/  ISETP.GT.AND P0, PT, R13, RZ, PT ;  /* 0x000000ff0d00720c */ /* 0x000fe20003f04270 */
[----:B------:R-:W-:Y:S01]  /*11fc0*/  VIADD R14, R14, 0x13260 ;  /* 0x000132600e0e7836 */ /* 0x000fe20000000000 */
        /* <DEDUP_REMOVED lines=76> */
[----:B------:R-:W-:Y:S02]  /*12490*/  MOV R12, R60 ;  /* 0x0000003c000c7202 */ /* 0x000fe40000000f00 */
[----:B--2---:R-:W-:-:S04]  /*124a0*/  PRMT R14, R15, 0x654, R14 ;  /* 0x000006540f0e7816 */ /* 0x004fc8000000000e */
[----:B------:R1:W-:Y:S01]  /*124b0*/  SYNCS.ARRIVE.TRANS64.RED.A1T0 RZ, [R14+URZ], RZ ;  /* 0x000000ff0eff79a7 */ /* 0x0003e2000810043f */
[----:B------:R-:W-:Y:S05]  /*124c0*/  @P0 BRA `(.L_x_12095) ;  /* 0xffffffd000500947 */ /* 0x000fea000383ffff */
.L_x_12083:
[----:B------:R-:W-:Y:S05]  /*124d0*/  BSYNC B0 ;  /* 0x0000000000007941 */ /* 0x000fea0003800000 */
.L_x_12082:
[----:B------:R-:W-:Y:S06]  /*124e0*/  BAR.ARV 0x8, 0x1a0 ;  /* 0x0206800000007b1d */ /* 0x000fec0000002000 */
[----:B------:R-:W-:Y:S05]  /*124f0*/  @!P1 BRA `(.L_x_12096) ;  /* 0x0000000000049947 */ /* 0x000fea0003800000 */
[----:B------:R-:W-:Y:S01]  /*12500*/  BPT.TRAP 0x1 ;  /* 0x000000040000795c */ /* 0x000fe20000300000 */
.L_x_12096:
[----:B------:R-:W-:Y:S01]  /*12510*/  IMAD R11, R22, 0x8, R16 ;  /* 0x00000008160b7824 */ /* 0x000fe200078e0210 */
[----:B------:R-:W-:-:S04]  /*12520*/  SHF.L.U32 R2, R156, 0x1f, RZ ;  /* 0x0000001f9c027819 */ /* 0x000fc800000006ff */
[----:B------:R2:W3:Y:S01]  /*12530*/  SYNCS.PHASECHK.TRANS64.TRYWAIT P0, [R11+URZ+0x13250], R2 ;  /* 0x013250020b0075a7 */ /* 0x0004e2000800017f */
[----:B------:R-:W-:Y:S05]  /*12540*/  @!P1 BRA `(.L_x_12097) ;  /* 0x0000000000049947 */ /* 0x000fea0003800000 */
[----:B------:R-:W-:Y:S01]  /*12550*/  BPT.TRAP 0x1 ;  /* 0x000000040000795c */ /* 0x000fe20000300000 */
.L_x_12097:
[----:B------:R-:W-:Y:S04]  /*12560*/  BSSY B0, `(.L_x_12098) ;  /* 0x0000004000007945 */ /* 0x000fe80003800000 */
[----:B---3--:R-:W-:Y:S05]  /*12570*/  @P0 BRA `(.L_x_12099) ;  /* 0x0000000000080947 */ /* 0x008fea0003800000 */
[----:B------:R-:W3:Y:S02]  /*12580*/  SYNCS.PHASECHK.TRANS64.TRYWAIT P0, [R11+URZ+0x13250], R2 ;  /* 0x013250020b0075a7 */ /* 0x000ee4000800017f */
[----:B---3--:R-:W-:Y:S05]  /*12590*/  @!P0 BRA `(.L_x_12100) ;  /* 0x0000008000fc8947 */ /* 0x008fea0003800000 */
.L_x_12099:
[----:B------:R-:W-:Y:S05]  /*125a0*/  BSYNC B0 ;  /* 0x0000000000007941 */ /* 0x000fea0003800000 */
.L_x_12098:
        /* <DEDUP_REMOVED lines=10> */
[----:B------:R-:W-:-:S05]  /*12650*/  LOP3.LUT R3, R16, 0x10000, RZ, 0xfc, !PT ;  /* 0x0001000010037812 */ /* 0x000fca00078efcff */
[----:B--23--:R-:W-:Y:S02]  /*12660*/  IMAD R2, R22, 0x280, R3 ;  /* 0x0000028016027824 */ /* 0x00cfe400078e0203 */
[----:B------:R-:W-:Y:S01]  /*12670*/  IMAD.MOV.U32 R3, RZ, RZ, -0x3ffffff0 ;  /* 0xc0000010ff037424 */ /* 0x000fe200078e00ff */
[----:B------:R-:W4:Y:S02]  /*12680*/  @P0 LDC.64 R8, c[0x0][0x9c8] ;  /* 0x00027200ff080b82 */ /* 0x000f240000000a00 */
[----:B------:R-:W-:Y:S02]  /*12690*/  R2UR UR6, R2 ;  /* 0x00000000020672ca */ /* 0x000fe400000e0000 */
[----:B------:R-:W-:-:S04]  /*126a0*/  R2UR UR7, R3 ;  /* 0x00000000030772ca */ /* 0x000fc800000e0000 */
[----:B------:R-:W2:Y:S09]  /*126b0*/  @P0 LDC.64 R4, c[0x0][0x9d0] ;  /* 0x00027400ff040b82 */ /* 0x000eb20000000a00 */
[----:B------:R-:W-:Y:S03]  /*126c0*/  QGMMA.64x64x32.F32.E4M3.E4M3 R24, R152, gdesc[UR4], R24, gsb0 ;  /* 0x00e0000498187df3 */ /* 0x000fe60008000818 */
[----:B------:R-:W-:-:S02]  /*126d0*/  WARPGROUP.DEPBAR.LE gsb0, 0x0 ;  /* 0x00008000000079c5 */ /* 0x000fc40000010000 */
[----:B------:R-:W-:Y:S01]  /*126e0*/  WARPGROUP.ARRIVE ;  /* 0x00000000000079c5 */ /* 0x000fe20000000000 */
[----:B----4-:R-:W-:-:S04]  /*126f0*/  @P0 IMAD R6, R6, R8, RZ ;  /* 0x0000000806060224 */ /* 0x010fc800078e02ff */
[C---:B-----5:R-:W-:Y:S02]  /*12700*/  @P0 IMAD R3, R7.reuse, R9, R6 ;  /* 0x0000000907030224 */ /* 0x060fe400078e0206 */
[----:B------:R-:W-:Y:S01]  /*12710*/  @P0 IMAD.WIDE.U32 R6, R7, R8, RZ ;  /* 0x0000000807060225 */ /* 0x000fe200078e00ff */
[----:B------:R-:W-:-:S03]  /*12720*/  @P0 SHF.R.S32.HI R9, RZ, 0x1f, R10 ;  /* 0x0000001fff090819 */ /* 0x000fc6000001140a */
[----:B------:R-:W-:Y:S02]  /*12730*/  @P0 IMAD.IADD R7, R7, 0x1, R3 ;  /* 0x0000000107070824 */ /* 0x000fe400078e0203 */
[----:B--2---:R-:W-:-:S04]  /*12740*/  @P0 IMAD R8, R9, R4, RZ ;  /* 0x0000000409080224 */ /* 0x004fc800078e02ff */
[C---:B------:R-:W-:Y:S01]  /*12750*/  @P0 IMAD R3, R10.reuse, R5, R8 ;  /* 0x000000050a030224 */ /* 0x040fe200078e0208 */
[----:B------:R-:W-:Y:S01]  /*12760*/  MOV R8, 0x3f800000 ;  /* 0x3f80000000087802 */ /* 0x000fe20000000f00 */
[----:B------:R-:W-:-:S04]  /*12770*/  @P0 IMAD.WIDE.U32 R4, R10, R4, R6 ;  /* 0x000000040a040225 */ /* 0x000fc800078e0006 */
[----:B------:R-:W-:Y:S01]  /*12780*/  @P0 IMAD.IADD R3, R5, 0x1, R3 ;  /* 0x0000000105030824 */ /* 0x000fe200078e0203 */
[----:B------:R-:W-:Y:S01]  /*12790*/  @P0 LEA R6, P2, R4, UR4, 0x2 ;  /* 0x0000000404060c11 */ /* 0x000fe2000f8410ff */
[----:B------:R-:W-:-:S03]  /*127a0*/  IMAD.MOV.U32 R5, RZ, RZ, -0x3ffffff0 ;  /* 0xc0000010ff057424 */ /* 0x000fc600078e00ff */
[----:B------:R-:W-:Y:S01]  /*127b0*/  @P0 LEA.HI.X R7, R4, UR5, R3, 0x2, P2 ;  /* 0x0000000504070c11 */ /* 0x000fe200090f1403 */
[----:B------:R-:W-:Y:S01]  /*127c0*/  VIADD R4, R2, 0x80 ;  /* 0x0000008002047836 */ /* 0x000fe20000000000 */
[----:B------:R-:W-:-:S03]  /*127d0*/  R2UR UR7, R5 ;  /* 0x00000000050772ca */ /* 0x000fc600000e0000 */
[----:B------:R2:W3:Y:S01]  /*127e0*/  @P0 LDG.E R8, desc[UR40][R6.64] ;  /* 0x0000002806080981 */ /* 0x0004e2000c1e1900 */
[----:B------:R-:W-:Y:S01]  /*127f0*/  R2UR UR6, R4 ;  /* 0x00000000040672ca */ /* 0x000fe200000e0000 */
[----:B------:R-:W-:Y:S02]  /*12800*/  VIADD R4, R2, 0x100 ;  /* 0x0000010002047836 */ /* 0x000fe40000000000 */
[----:B------:R-:W-:Y:S01]  /*12810*/  IMAD.MOV.U32 R5, RZ, RZ, -0x3ffffff0 ;  /* 0xc0000010ff057424 */ /* 0x000fe200078e00ff */
[----:B------:R-:W-:Y:S04]  /*12820*/  SHFL.BFLY PT, R3, R20, 0x2, 0x1f ;  /* 0x0c401f0014037f89 */ /* 0x000fe800000e0000 */
[----:B--2---:R-:W2:Y:S05]  /*12830*/  SHFL.BFLY PT, R7, R0, 0x2, 0x1f ;  /* 0x0c401f0000077f89 */ /* 0x004eaa00000e0000 */
[----:B------:R-:W-:Y:S01]  /*12840*/  QGMMA.64x64x32.F32.E4M3.E4M3 R24, R148, gdesc[UR4], R24, gsb0 ;  /* 0x00e0000494187df3 */ /* 0x000fe20008000818 */
[----:B------:R-:W-:Y:S01]  /*12850*/  R2UR UR6, R4 ;  /* 0x00000000040672ca */ /* 0x000fe200000e0000 */
[----:B------:R-:W-:Y:S01]  /*12860*/  VIADD R4, R2, 0x180 ;  /* 0x0000018002047836 */ /* 0x000fe20000000000 */
[----:B------:R-:W-:Y:S01]  /*12870*/  R2UR UR7, R5 ;  /* 0x00000000050772ca */ /* 0x000fe200000e0000 */
[----:B------:R-:W-:-:S02]  /*12880*/  IMAD.MOV.U32 R5, RZ, RZ, -0x3ffffff0 ;  /* 0xc0000010ff057424 */ /* 0x000fc400078e00ff */
[----:B------:R-:W-:Y:S02]  /*12890*/  VIADD R2, R2, 0x200 ;  /* 0x0000020002027836 */ /* 0x000fe40000000000 */
[----:B--2---:R-:W-:-:S01]  /*128a0*/  FADD.FTZ R7, R7, R0 ;  /* 0x0000000007077221 */ /* 0x004fc20000010000 */
        /* <DEDUP_REMOVED lines=8> */
[----:B------:R-:W2:Y:S02]  /*12930*/  SHFL.BFLY PT, R5, R4, 0x1, 0x1f ;  /* 0x0c201f0004057f89 */ /* 0x000ea400000e0000 */
[----:B--2---:R-:W-:-:S04]  /*12940*/  FADD.FTZ R9, R4, R5 ;  /* 0x0000000504097221 */ /* 0x004fc80000010000 */
[C---:B------:R-:W-:Y:S01]  /*12950*/  FMUL.FTZ R12, R9.reuse, 0.00390625 ;  /* 0x3b800000090c7820 */ /* 0x040fe20000410000 */
[----:B------:R-:W-:-:S04]  /*12960*/  FSETP.NE.FTZ.AND P0, PT, R9, RZ, PT ;  /* 0x000000ff0900720b */ /* 0x000fc80003f15000 */
[----:B------:R-:W-:-:S13]  /*12970*/  FSETP.NE.FTZ.AND P2, PT, R12, RZ, PT ;  /* 0x000000ff0c00720b */ /* 0x000fda0003f55000 */
[----:B------:R-:W2:Y:S01]  /*12980*/  @P2 MUFU.LG2 R4, R12 ;  /* 0x0000000c00042308 */ /* 0x000ea20000000c00 */
[----:B------:R-:W-:Y:S01]  /*12990*/  @P2 FMUL.FTZ R5, R59, 0.69314718246459960938 ;  /* 0x3f3172183b052820 */ /* 0x000fe20000410000 */
[----:B--2---:R-:W-:-:S04]  /*129a0*/  @P2 FMUL.FTZ R4, R4, 0.69314718246459960938 ;  /* 0x3f31721804042820 */ /* 0x004fc80000410000 */
[----:B------:R-:W-:Y:S01]  /*129b0*/  @P2 FFMA.FTZ R0, R5, R58, R4 ;  /* 0x0000003a05002223 */ /* 0x000fe20000010004 */
[----:B------:R-:W-:Y:S02]  /*129c0*/  WARPGROUP.DEPBAR.LE gsb0, 0x0 ;  /* 0x00008000000079c5 */ /* 0x000fe40000010000 */
[----:B------:R-:W-:-:S06]  /*129d0*/  WARPGROUP.ARRIVE ;  /* 0x00000000000079c5 */ /* 0x000fcc0000000000 */
[----:B------:R-:W-:Y:S01]  /*129e0*/  QGMMA.64x64x32.F32.E4M3.E4M3 R24, R140, gdesc[UR4], R24, gsb0 ;  /* 0x00e000048c187df3 */ /* 0x000fe20008000818 */
[----:B------:R-:W-:Y:S02]  /*129f0*/  R2UR UR6, R2 ;  /* 0x00000000020672ca */ /* 0x000fe400000e0000 */
[----:B------:R-:W-:Y:S01]  /*12a00*/  R2UR UR7, R3 ;  /* 0x00000000030772ca */ /* 0x000fe200000e0000 */
[----:B------:R-:W2:Y:S01]  /*12a10*/  SHFL.BFLY PT, R2, R7, 0x1, 0x1f ;  /* 0x0c201f0007027f89 */ /* 0x000ea200000e0000 */
[----:B------:R-:W-:-:S06]  /*12a20*/  MOV R3, RZ ;  /* 0x000000ff00037202 */ /* 0x000fcc0000000f00 */
[----:B------:R-:W-:Y:S01]  /*12a30*/  @P0 MUFU.RCP R3, R9 ;  /* 0x0000000900030308 */ /* 0x000fe20000001000 */
[----:B--2---:R-:W-:-:S01]  /*12a40*/  FADD.FTZ R10, R7, R2 ;  /* 0x00000002070a7221 */ /* 0x004fc20000010000 */
[----:B------:R-:W-:Y:S02]  /*12a50*/  IMAD.MOV.U32 R7, RZ, RZ, RZ ;  /* 0x000000ffff077224 */ /* 0x000fe400078e00ff */
[----:B------:R-:W-:Y:S02]  /*12a60*/  IMAD.MOV.U32 R2, RZ, RZ, -0x800000 ;  /* 0xff800000ff027424 */ /* 0x000fe400078e00ff */
[C---:B------:R-:W-:Y:S01]  /*12a70*/  FMUL.FTZ R6, R10.reuse, 0.00390625 ;  /* 0x3b8000000a067820 */ /* 0x040fe20000410000 */
[----:B------:R-:W-:-:S04]  /*12a80*/  FSETP.NE.FTZ.AND P0, PT, R10, RZ, PT ;  /* 0x000000ff0a00720b */ /* 0x000fc80003f15000 */
[----:B------:R-:W-:-:S09]  /*12a90*/  FSETP.NE.FTZ.AND P3, PT, R6, RZ, PT ;  /* 0x000000ff0600720b */ /* 0x000fd20003f75000 */
[----:B------:R-:W-:Y:S04]  /*12aa0*/  @P0 MUFU.RCP R7, R10 ;  /* 0x0000000a00070308 */ /* 0x000fe80000001000 */
[----:B01----:R-:W-:-:S04]  /*12ab0*/  @P3 FMUL.FTZ R14, R59, 0.69314718246459960938 ;  /* 0x3f3172183b0e3820 */ /* 0x003fc80000410000 */
[----:B------:R-:W0:Y:S02]  /*12ac0*/  @P3 MUFU.LG2 R6, R6 ;  /* 0x0000000600063308 */ /* 0x000e240000000c00 */
[----:B0-----:R-:W-:-:S04]  /*12ad0*/  @P3 FMUL.FTZ R9, R6, 0.69314718246459960938 ;  /* 0x3f31721806093820 */ /* 0x001fc80000410000 */
[----:B------:R-:W-:Y:S01]  /*12ae0*/  @P3 FFMA.FTZ R2, R14, R60, R9 ;  /* 0x0000003c0e023223 */ /* 0x000fe20000010009 */
[----:B------:R-:W-:Y:S02]  /*12af0*/  WARPGROUP.DEPBAR.LE gsb0, 0x0 ;  /* 0x00008000000079c5 */ /* 0x000fe40000010000 */
[----:B------:R-:W-:-:S06]  /*12b00*/  WARPGROUP.ARRIVE ;  /* 0x00000000000079c5 */ /* 0x000fcc0000000000 */
[----:B------:R-:W-:Y:S01]  /*12b10*/  QGMMA.64x64x32.F32.E4M3.E4M3 R24, R136, gdesc[UR4], R24, gsb0 ;  /* 0x00e0000488187df3 */ /* 0x000fe20008000818 */
[-C--:B---3--:R-:W-:Y:S01]  /*12b20*/  FMUL.FTZ R5, R3, R8.reuse ;  /* 0x0000000803057220 */ /* 0x088fe20000410000 */
[----:B------:R-:W-:Y:S01]  /*12b30*/  FMUL.FTZ R16, R7, R8 ;  /* 0x0000000807107220 */ /* 0x000fe20000410000 */
[----:B------:R-:W-:Y:S02]  /*12b40*/  WARPGROUP.DEPBAR.LE gsb0, 0x0 ;  /* 0x00008000000079c5 */ /* 0x000fe40000010000 */
[----:B------:R-:W-:Y:S05]  /*12b50*/  @!P1 BRA `(.L_x_12101) ;  /* 0x0000000000049947 */ /* 0x000fea0003800000 */
[----:B------:R-:W-:Y:S01]  /*12b60*/  BPT.TRAP 0x1 ;  /* 0x000000040000795c */ /* 0x000fe20000300000 */
.L_x_12101:
[----:B------:R-:W2:Y:S01]  /*12b70*/  LDL.LU R4, [R1+0x20] ;  /* 0x0000200001047983 */ /* 0x000ea20000300800 */
[----:B------:R-:W-:Y:S02]  /*12b80*/  VIADD R3, R11, 0x13260 ;  /* 0x000132600b037836 */ /* 0x000fe40000000000 */
[-C--:B------:R-:W-:Y:S01]  /*12b90*/  FMUL.FTZ R62, R24, R5.reuse ;  /* 0x00000005183e7220 */ /* 0x080fe20000410000 */
[-C--:B------:R-:W-:Y:S01]  /*12ba0*/  FMUL.FTZ R60, R25, R5.reuse ;  /* 0x00000005193c7220 */ /* 0x080fe20000410000 */
[----:B------:R-:W3:Y:S01]  /*12bb0*/  LDL.LU R61, [R1+0x54] ;  /* 0x00005400013d7983 */ /* 0x000ee20000300800 */
[----:B------:R-:W-:Y:S02]  /*12bc0*/  VIADD R22, R22, 0x1 ;  /* 0x0000000116167836 */ /* 0x000fe40000000000 */
        /* <DEDUP_REMOVED lines=36> */
[----:B------:R-:W-:Y:S01]  /*12e10*/  FMUL.FTZ R3, R53, R5 ;  /* 0x0000000535037220 */ /* 0x000fe20000410000 */
[----:B------:R-:W-:-:S04]  /*12e20*/  SEL R5, RZ, 0x1, P0 ;  /* 0x00000001ff057807 */ /* 0x000fc80000000000 */
[----:B------:R-:W-:-:S07]  /*12e30*/  LOP3.LUT R156, R156, R5, RZ, 0x3c, !PT ;  /* 0x000000059c9c7212 */ /* 0x000fce00078e3cff */
.L_x_12035:
[----:B------:R-:W0:Y:S08]  /*12e40*/  S2UR UR4, SR_CgaCtaId ;  /* 0x00000000000479c3 */ /* 0x000e300000008800 */
[----:B------:R-:W-:Y:S01]  /*12e50*/  BAR.SYNC.DEFER_BLOCKING 0x5, 0x200 ;  /* 0x0148000000007b1d */ /* 0x000fe20000010000 */
[----:B------:R-:W-:-:S05]  /*12e60*/  MOV R16, 0x400 ;  /* 0x0000040000107802 */ /* 0x000fca0000000f00 */
[----:B------:R-:W-:Y:S01]  /*12e70*/  BSSY B0, `(.L_x_12102) ;  /* 0x00001c8000007945 */ /* 0x000fe20003800000 */
[----:B0-----:R-:W-:-:S05]  /*12e80*/  IMAD.U32 R4, RZ, RZ, UR4 ;  /* 0x00000004ff047e24 */ /* 0x001fca000f8e00ff */
[----:B------:R-:W-:Y:S01]  /*12e90*/  LEA R16, R4, R16, 0x18 ;  /* 0x0000001004107211 */ /* 0x000fe200078ec0ff */
[----:B------:R-:W-:Y:S04]  /*12ea0*/  STL [R1+0x20], R4 ;  /* 0x0000200401007387 */ /* 0x000fe80000100800 */
[----:B------:R-:W0:Y:S04]  /*12eb0*/  LDS.128 R44, [R16+0x132d0] ;  /* 0x0132d000102c7984 */ /* 0x000e280000000c00 */
[----:B0-----:R0:W-:Y:S04]  /*12ec0*/  STL.64 [R1+0x10], R44 ;  /* 0x0000102c01007387 */ /* 0x0011e80000100a00 */
[----:B------:R0:W-:Y:S01]  /*12ed0*/  STL.64 [R1+0x18], R46 ;  /* 0x0000182e01007387 */ /* 0x0001e20000100a00 */
[----:B------:R-:W-:Y:S06]  /*12ee0*/  BAR.ARV 0x4, 0x200 ;  /* 0x0108000000007b1d */ /* 0x000fec0000002000 */
[----:B------:R-:W-:Y:S05]  /*12ef0*/  @P1 BRA `(.L_x_12103) ;  /* 0x0000001000a01947 */ /* 0x000fea0003800000 */
[----:B------:R-:W1:Y:S01]  /*12f00*/  S2R R34, SR_TID.X ;  /* 0x0000000000227919 */ /* 0x000e620000002100 */
[----:B------:R-:W-:Y:S01]  /*12f10*/  ULDC.64 UR4, c[0x4][0x38] ;  /* 0x01000e0000047ab9 */ /* 0x000fe20000000a00 */
[----:B------:R-:W2:Y:S04]  /*12f20*/  LDL R38, [R1+0x68] ;  /* 0x0000680001267983 */ /* 0x000ea80000100800 */
[----:B0-----:R-:W3:Y:S04]  /*12f30*/  LDL.LU R45, [R1+0x4c] ;  /* 0x00004c00012d7983 */ /* 0x001ee80000300800 */
[----:B------:R-:W4:Y:S01]  /*12f40*/  LDL.LU R44, [R1+0x50] ;  /* 0x00005000012c7983 */ /* 0x000f220000300800 */
[----:B------:R-:W0:Y:S01]  /*12f50*/  S2R R35, SR_SWINHI ;  /* 0x0000000000237919 */ /* 0x000e220000002f00 */
[----:B------:R-:W-:-:S02]  /*12f60*/  F2FP.BF16.F32.PACK_AB R21, R21, R32 ;  /* 0x000000201515723e */ /* 0x000fc400000010ff */
[----:B------:R-:W-:Y:S01]  /*12f70*/  F2FP.BF16.F32.PACK_AB R20, R13, R20 ;  /* 0x000000140d14723e */ /* 0x000fe200000010ff */
[----:B------:R-:W4:Y:S01]  /*12f80*/  LDL R42, [R1+0x44] ;  /* 0x00004400012a7983 */ /* 0x000f220000100800 */
[----:B-1----:R-:W-:-:S05]  /*12f90*/  IMAD.SHL.U32 R4, R34, 0x4, RZ ;  /* 0x0000000422047824 */ /* 0x002fca00078e00ff */
[----:B------:R-:W-:-:S04]  /*12fa0*/  LOP3.LUT R4, R4, 0xc, RZ, 0xc0, !PT ;  /* 0x0000000c04047812 */ /* 0x000fc800078ec0ff */
[----:B------:R-:W-:-:S04]  /*12fb0*/  IADD3 R4, P0, R4, UR4, RZ ;  /* 0x0000000404047c10 */ /* 0x000fc8000ff1e0ff */
[----:B------:R-:W-:Y:S01]  /*12fc0*/  IADD3.X R5, RZ, UR5, RZ, P0, !PT ;  /* 0x00000005ff057c10 */ /* 0x000fe200087fe4ff */
[----:B------:R-:W-:-:S04]  /*12fd0*/  ULDC.64 UR4, c[0x0][0xbd8] ;  /* 0x0002f60000047ab9 */ /* 0x000fc80000000a00 */
[----:B-----5:R1:W3:Y:S01]  /*12fe0*/  LDG.E.CONSTANT R28, desc[UR40][R4.64] ;  /* 0x00000028041c7981 */ /* 0x0202e2000c1e9900 */
        /* <DEDUP_REMOVED lines=11> */
[----:B------:R-:W-:-:S02]  /*130a0*/  MOV R20, R16 ;  /* 0x0000001000147202 */ /* 0x000fc40000000f00 */
[----:B0-----:R-:W-:Y:S02]  /*130b0*/  MOV R21, R35 ;  /* 0x0000002300157202 */ /* 0x001fe40000000f00 */
        /* <DEDUP_REMOVED lines=30> */
[----:B------:R-:W-:Y:S02]  /*132a0*/  IADD3 R41, P2, R10, 0x40, RZ ;  /* 0x000000400a297810 */ /* 0x000fe40007f5e0ff */
[----:B------:R-:W-:Y:S02]  /*132b0*/  LOP3.LUT R8, R4, R27, RZ, 0x3c, !PT ;  /* 0x0000001b04087212 */ /* 0x000fe400078e3cff */
[----:B------:R-:W-:Y:S02]  /*132c0*/  LOP3.LUT R10, R15, R10, RZ, 0x3c, !PT ;  /* 0x0000000a0f0a7212 */ /* 0x000fe400078e3cff */
[----:B------:R-:W-:-:S02]  /*132d0*/  LOP3.LUT R4, R12, R43, RZ, 0x3c, !PT ;  /* 0x0000002b0c047212 */ /* 0x000fc400078e3cff */
[----:B---3--:R-:W-:Y:S01]  /*132e0*/  LOP3.LUT R3, R28, 0x2, RZ, 0x3c, !PT ;  /* 0x000000021c037812 */ /* 0x008fe200078e3cff */
        /* <DEDUP_REMOVED lines=68> */
[----:B--2---:R-:W-:-:S07]  /*13730*/  IMAD.IADD R32, R32, 0x1, -R5 ;  /* 0x0000000120207824 */ /* 0x004fce00078e0a05 */
.L_x_12104:
        /* <DEDUP_REMOVED lines=14> */
[----:B------:R-:W-:-:S04]  /*13820*/  ULDC.64 UR4, c[0x0][0xb78] ;  /* 0x0002de0000047ab9 */ /* 0x000fc80000000a00 */
[----:B------:R-:W-:Y:S01]  /*13830*/  IADD3 R5, R5, R7, RZ ;  /* 0x0000000705057210 */ /* 0x000fe20007ffe0ff */
        /* <DEDUP_REMOVED lines=21> */
[----:B------:R-:W-:-:S05]  /*13990*/  LOP3.LUT R8, R8, 0xffffff80, RZ, 0xc0, !PT ;  /* 0xffffff8008087812 */ /* 0x000fca00078ec0ff */
[----:B------:R-:W-:Y:S01]  /*139a0*/  IMAD.IADD R8, R9, 0x1, -R8 ;  /* 0x0000000109087824 */ /* 0x000fe200078e0a08 */
[----:B------:R-:W-:-:S04]  /*139b0*/  SHF.R.S32.HI R9, RZ, 0x1f, R11 ;  /* 0x0000001fff097819 */ /* 0x000fc8000001140b */
[----:B------:R-:W-:Y:S01]  /*139c0*/  IADD3.X R9, R9, R5, R6, P1, !PT ;  /* 0x0000000509097210 */ /* 0x000fe20000ffe406 */
[C---:B------:R-:W-:Y:S01]  /*139d0*/  VIADD R5, R11.reuse, 0x8 ;  /* 0x000000080b057836 */ /* 0x040fe20000000000 */
[----:B------:R-:W-:Y:S02]  /*139e0*/  LOP3.LUT P0, RZ, R8, 0x3, RZ, 0xc0, !PT ;  /* 0x0000000308ff7812 */ /* 0x000fe4000780c0ff */
[----:B------:R-:W-:Y:S01]  /*139f0*/  LEA.HI.X R31, R4, UR5, R9, 0x2, P2 ;  /* 0x00000005041f7c11 */ /* 0x000fe200090f1409 */
[----:B------:R-:W-:Y:S01]  /*13a00*/  ULDC.64 UR4, c[0x0][0xaa0] ;  /* 0x0002a80000047ab9 */ /* 0x000fe20000000a00 */
[-C--:B-----5:R-:W-:Y:S02]  /*13a10*/  ISETP.GE.OR P1, PT, R11, R32.reuse, P0 ;  /* 0x000000200b00720c */ /* 0x0a0fe40000726670 */
[----:B------:R-:W-:Y:S02]  /*13a20*/  ISETP.GE.OR P0, PT, R5, R32, P0 ;  /* 0x000000200500720c */ /* 0x000fe40000706670 */
[----:B------:R-:W-:-:S02]  /*13a30*/  IADD3 R11, P2, R20, 0x1800, RZ ;  /* 0x00001800140b7810 */ /* 0x000fc40007f5e0ff */
[----:B------:R-:W-:Y:S02]  /*13a40*/  IADD3 R5, P4, R20, 0x4800, RZ ;  /* 0x0000480014057810 */ /* 0x000fe40007f9e0ff */
[----:B------:R-:W-:Y:S01]  /*13a50*/  LOP3.LUT R8, R11, 0x380, RZ, 0xc0, !PT ;  /* 0x000003800b087812 */ /* 0x000fe200078ec0ff */
[--C-:B------:R-:W-:Y:S01]  /*13a60*/  IMAD.X R9, RZ, RZ, R21.reuse, P2 ;  /* 0x000000ffff097224 */ /* 0x100fe200010e0615 */
[----:B------:R-:W-:Y:S01]  /*13a70*/  LOP3.LUT R6, R7, 0x380, RZ, 0xc0, !PT ;  /* 0x0000038007067812 */ /* 0x000fe200078ec0ff */
[----:B------:R-:W-:Y:S01]  /*13a80*/  IMAD.X R25, RZ, RZ, R21, P4 ;  /* 0x000000ffff197224 */ /* 0x000fe200020e0615 */
[----:B------:R-:W-:Y:S01]  /*13a90*/  LOP3.LUT R4, R5, 0x380, RZ, 0xc0, !PT ;  /* 0x0000038005047812 */ /* 0x000fe200078ec0ff */
[----:B------:R-:W-:Y:S01]  /*13aa0*/  @!P1 STG.E desc[UR40][R30.64], R0 ;  /* 0x000000001e009986 */ /* 0x000fe2000c101928 */
        /* <DEDUP_REMOVED lines=9> */
[----:B------:R-:W-:Y:S02]  /*13b40*/  SHF.R.S32.HI R29, RZ, 0x1f, R40 ;  /* 0x0000001fff1d7819 */ /* 0x000fe40000011428 */
[----:B------:R-:W-:Y:S01]  /*13b50*/  MOV R28, R40 ;  /* 0x00000028001c7202 */ /* 0x000fe20000000f00 */
        /* <DEDUP_REMOVED lines=11> */
[----:B------:R-:W-:Y:S01]  /*13c10*/  IMAD.WIDE.U32 R28, R3, UR4, R28 ;  /* 0x00000004031c7c25 */ /* 0x000fe2000f8e001c */
[----:B------:R-:W-:-:S03]  /*13c20*/  ULDC UR4, c[0x0][0xa8c] ;  /* 0x0002a30000047ab9 */ /* 0x000fc60000000800 */
[----:B0-----:R-:W-:Y:S01]  /*13c30*/  IMAD R2, R35, UR6, RZ ;  /* 0x0000000623027c24 */ /* 0x001fe2000f8e02ff */
[----:B------:R-:W-:Y:S01]  /*13c40*/  ISETP.GE.AND P0, PT, R40, UR4, PT ;  /* 0x0000000428007c0c */ /* 0x000fe2000bf06270 */
[C---:B------:R-:W-:Y:S01]  /*13c50*/  VIADD R0, R38.reuse, 0x30 ;  /* 0x0000003026007836 */ /* 0x040fe20000000000 */
[----:B------:R0:W-:Y:S01]  /*13c60*/  STL [R1+0x3c], R39 ;  /* 0x00003c2701007387 */ /* 0x0001e20000100800 */
[C---:B-1----:R-:W-:Y:S02]  /*13c70*/  VIADD R20, R38.reuse, 0x60 ;  /* 0x0000006026147836 */ /* 0x042fe40000000000 */
[----:B------:R-:W-:Y:S02]  /*13c80*/  IMAD R35, R37, -0xc0, R32 ;  /* 0xffffff4025237824 */ /* 0x000fe400078e0220 */
[----:B------:R-:W-:Y:S02]  /*13c90*/  VIADD R21, R38, 0x90 ;  /* 0x0000009026157836 */ /* 0x000fe40000000000 */
[----:B------:R-:W-:Y:S01]  /*13ca0*/  IMAD R3, R3, UR5, R34 ;  /* 0x0000000503037c24 */ /* 0x000fe2000f8e0222 */
[-C--:B------:R-:W-:Y:S01]  /*13cb0*/  ISETP.GE.OR P3, PT, R0, R35.reuse, P0 ;  /* 0x000000230000720c */ /* 0x080fe20000766670 */
[----:B------:R-:W-:Y:S01]  /*13cc0*/  IMAD R31, R42, UR7, R2 ;  /* 0x000000072a1f7c24 */ /* 0x000fe2000f8e0202 */
[-C--:B------:R-:W-:Y:S01]  /*13cd0*/  ISETP.GE.OR P1, PT, R20, R35.reuse, P0 ;  /* 0x000000231400720c */ /* 0x080fe20000726670 */
[----:B------:R-:W-:Y:S01]  /*13ce0*/  IMAD.IADD R29, R29, 0x1, R3 ;  /* 0x000000011d1d7824 */ /* 0x000fe200078e0203 */
[-C--:B------:R-:W-:Y:S01]  /*13cf0*/  ISETP.GE.OR P2, PT, R21, R35.reuse, P0 ;  /* 0x000000231500720c */ /* 0x080fe20000746670 */
[----:B------:R-:W-:Y:S01]  /*13d00*/  ULDC.64 UR4, c[0x0][0xae8] ;  /* 0x0002ba0000047ab9 */ /* 0x000fe20000000a00 */
[----:B------:R-:W-:Y:S01]  /*13d10*/  ISETP.GE.OR P0, PT, R38, R35, P0 ;  /* 0x000000232600720c */ /* 0x000fe20000706670 */
[----:B------:R-:W-:-:S04]  /*13d20*/  IMAD.WIDE.U32 R2, R42, UR6, R28 ;  /* 0x000000062a027c25 */ /* 0x000fc8000f8e001c */
[----:B------:R-:W-:Y:S02]  /*13d30*/  VIADD R0, R16, 0x13220 ;  /* 0x0001322010007836 */ /* 0x000fe40000000000 */
[----:B------:R-:W-:Y:S02]  /*13d40*/  IMAD.IADD R3, R3, 0x1, R31 ;  /* 0x0000000103037824 */ /* 0x000fe400078e021f */
[----:B------:R-:W-:Y:S01]  /*13d50*/  IMAD R20, R36, UR4, RZ ;  /* 0x0000000424147c24 */ /* 0x000fe2000f8e02ff */
[----:B------:R-:W-:Y:S01]  /*13d60*/  PRMT R0, RZ, 0x654, R0 ;  /* 0x00000654ff007816 */ /* 0x000fe20000000000 */
[----:B------:R-:W-:-:S03]  /*13d70*/  IMAD.WIDE.U32 R30, R33, UR4, R2 ;  /* 0x00000004211e7c25 */ /* 0x000fc6000f8e0002 */
[----:B--2---:R0:W-:Y:S01]  /*13d80*/  SYNCS.ARRIVE.TRANS64.RED.A1T0 RZ, [R0+URZ], RZ ;  /* 0x000000ff00ff79a7 */ /* 0x0041e2000810043f */
        /* <DEDUP_REMOVED lines=15> */
.L_x_12106:
[----:B------:R-:W-:Y:S05]  /*13e80*/  BSYNC B1 ;  /* 0x0000000000017941 */ /* 0x000fea0003800000 */
.L_x_12105:
        /* <DEDUP_REMOVED lines=15> */
.L_x_12108:
[----:B------:R-:W-:Y:S05]  /*13f80*/  BSYNC B1 ;  /* 0x0000000000017941 */ /* 0x000fea0003800000 */
.L_x_12107:
        /* <DEDUP_REMOVED lines=14> */
[----:B------:R2:W-:Y:S02]  /*14070*/  STG.E.128 desc[UR40][R4.64], R12 ;  /* 0x0000000c04007986 */ /* 0x0005e4000c101d28 */
.L_x_12110:
[----:B------:R-:W-:Y:S05]  /*14080*/  BSYNC B1 ;  /* 0x0000000000017941 */ /* 0x000fea0003800000 */
.L_x_12109:
        /* <DEDUP_REMOVED lines=15> */
.L_x_12103:
        /* <DEDUP_REMOVED lines=25> */
.L_x_12112:
        /* <DEDUP_REMOVED lines=13> */
[----:B-1----:R-:W-:-:S05]  /*143e0*/  IMAD R2, R12, 0xc0, R2 ;  /* 0x000000c00c027824 */ /* 0x002fca00078e0202 */
[----:B------:R-:W-:-:S04]  /*143f0*/  IADD3 R3, R2, -0x80, RZ ;  /* 0xffffff8002037810 */ /* 0x000fc80007ffe0ff */
        /* <DEDUP_REMOVED lines=19> */
.L_x_12114:
[----:B------:R-:W-:Y:S05]  /*14530*/  BSYNC B1 ;  /* 0x0000000000017941 */ /* 0x000fea0003800000 */
.L_x_12113:
[----:B------:R-:W2:Y:S01]  /*14540*/  LDL.64 R14, [R1+0x38] ;  /* 0x00003800010e7983 */ /* 0x000ea20000100a00 */
[----:B------:R-:W-:Y:S01]  /*14550*/  ULDC.64 UR4, c[0x0][0xaa0] ;  /* 0x0002a80000047ab9 */ /* 0x000fe20000000a00 */
[----:B------:R-:W-:Y:S01]  /*14560*/  IMAD.MOV.U32 R2, RZ, RZ, R20 ;  /* 0x000000ffff027224 */ /* 0x000fe200078e0014 */
[----:B------:R-:W-:Y:S01]  /*14570*/  ULDC.64 UR6, c[0x0][0xae0] ;  /* 0x0002b80000067ab9 */ /* 0x000fe20000000a00 */
[----:B-1----:R-:W-:Y:S01]  /*14580*/  IMAD.MOV.U32 R3, RZ, RZ, R10 ;  /* 0x000000ffff037224 */ /* 0x002fe200078e000a */
[----:B------:R-:W-:Y:S01]  /*14590*/  BSSY B1, `(.L_x_12115) ;  /* 0x0000027000017945 */ /* 0x000fe20003800000 */
[----:B------:R-:W-:Y:S02]  /*145a0*/  IMAD R4, R6, UR4, RZ ;  /* 0x0000000406047c24 */ /* 0x000fe4000f8e02ff */
[C---:B------:R-:W-:Y:S01]  /*145b0*/  IMAD.WIDE.U32 R2, R7.reuse, UR4, R2 ;  /* 0x0000000407027c25 */ /* 0x040fe2000f8e0002 */
[----:B------:R-:W-:Y:S02]  /*145c0*/  ULDC UR4, c[0x0][0xa8c] ;  /* 0x0002a30000047ab9 */ /* 0x000fe40000000800 */
[----:B------:R-:W-:Y:S01]  /*145d0*/  ISETP.GE.AND P0, PT, R20, UR4, PT ;  /* 0x0000000414007c0c */ /* 0x000fe2000bf06270 */
[----:B------:R-:W-:Y:S01]  /*145e0*/  IMAD R7, R7, UR5, R4 ;  /* 0x0000000507077c24 */ /* 0x000fe2000f8e0204 */
[----:B------:R-:W-:Y:S01]  /*145f0*/  ULDC.64 UR4, c[0x0][0xae8] ;  /* 0x0002ba0000047ab9 */ /* 0x000fe20000000a00 */
[----:B------:R-:W-:-:S02]  /*14600*/  IMAD R4, R8, UR6, RZ ;  /* 0x0000000608047c24 */ /* 0x000fc4000f8e02ff */
[----:B------:R-:W-:Y:S02]  /*14610*/  IMAD.IADD R3, R3, 0x1, R7 ;  /* 0x0000000103037824 */ /* 0x000fe400078e0207 */
[----:B------:R-:W-:Y:S02]  /*14620*/  IMAD R6, R12, -0xc0, R0 ;  /* 0xffffff400c067824 */ /* 0x000fe400078e0200 */
[C---:B------:R-:W-:Y:S02]  /*14630*/  IMAD R5, R13.reuse, UR7, R4 ;  /* 0x000000070d057c24 */ /* 0x040fe4000f8e0204 */
[----:B------:R-:W-:-:S04]  /*14640*/  IMAD.WIDE.U32 R2, R13, UR6, R2 ;  /* 0x000000060d027c25 */ /* 0x000fc8000f8e0002 */
[----:B------:R-:W-:Y:S02]  /*14650*/  IMAD.IADD R3, R3, 0x1, R5 ;  /* 0x0000000103037824 */ /* 0x000fe400078e0205 */
[----:B------:R-:W-:Y:S02]  /*14660*/  IMAD R0, R9, UR4, RZ ;  /* 0x0000000409007c24 */ /* 0x000fe4000f8e02ff */
[----:B------:R-:W-:-:S04]  /*14670*/  IMAD.WIDE.U32 R4, R11, UR4, R2 ;  /* 0x000000040b047c25 */ /* 0x000fc8000f8e0002 */
[----:B------:R-:W-:-:S04]  /*14680*/  IMAD R9, R11, UR5, R0 ;  /* 0x000000050b097c24 */ /* 0x000fc8000f8e0200 */
[----:B------:R-:W-:Y:S02]  /*14690*/  IMAD.IADD R11, R5, 0x1, R9 ;  /* 0x00000001050b7824 */ /* 0x000fe400078e0209 */
[C---:B--2---:R-:W-:Y:S02]  /*146a0*/  VIADD R7, R14.reuse, 0x30 ;  /* 0x000000300e077836 */ /* 0x044fe40000000000 */
[----:B------:R-:W-:-:S03]  /*146b0*/  VIADD R13, R14, 0x60 ;  /* 0x000000600e0d7836 */ /* 0x000fc60000000000 */
[-C--:B------:R-:W-:Y:S02]  /*146c0*/  ISETP.GE.OR P3, PT, R7, R6.reuse, P0 ;  /* 0x000000060700720c */ /* 0x080fe40000766670 */
[C---:B------:R-:W-:Y:S02]  /*146d0*/  IADD3 R7, R14.reuse, 0x90, RZ ;  /* 0x000000900e077810 */ /* 0x040fe40007ffe0ff */
[-C--:B------:R-:W-:Y:S02]  /*146e0*/  ISETP.GE.OR P1, PT, R13, R6.reuse, P0 ;  /* 0x000000060d00720c */ /* 0x080fe40000726670 */
        /* <DEDUP_REMOVED lines=17> */
.L_x_12116:
[----:B------:R-:W-:Y:S05]  /*14800*/  BSYNC B1 ;  /* 0x0000000000017941 */ /* 0x000fea0003800000 */
.L_x_12115:
[----:B------:R-:W-:Y:S04]  /*14810*/  BSSY B1, `(.L_x_12117) ;  /* 0x000000f000017945 */ /* 0x000fe80003800000 */
[----:B------:R-:W-:Y:S05]  /*14820*/  @P3 BRA `(.L_x_12118) ;  /* 0x0000000000343947 */ /* 0x000fea0003800000 */
[----:B-1----:R-:W-:Y:S01]  /*14830*/  IADD3 R9, P0, R6, 0x30, RZ ;  /* 0x0000003006097810 */ /* 0x002fe20007f1e0ff */
        /* <DEDUP_REMOVED lines=12> */
.L_x_12118:
[----:B------:R-:W-:Y:S05]  /*14900*/  BSYNC B1 ;  /* 0x0000000000017941 */ /* 0x000fea0003800000 */
.L_x_12117:
[----:B------:R-:W-:Y:S04]  /*14910*/  BSSY B1, `(.L_x_12119) ;  /* 0x000000f000017945 */ /* 0x000fe80003800000 */
[----:B------:R-:W-:Y:S05]  /*14920*/  @P1 BRA `(.L_x_12120) ;  /* 0x0000000000341947 */ /* 0x000fea0003800000 */
[----:B-12---:R-:W-:Y:S01]  /*14930*/  IADD3 R9, P0, R6, 0x60, RZ ;  /* 0x0000006006097810 */ /* 0x006fe20007f1e0ff */
        /* <DEDUP_REMOVED lines=12> */
.L_x_12120:
[----:B------:R-:W-:Y:S05]  /*14a00*/  BSYNC B1 ;  /* 0x0000000000017941 */ /* 0x000fea0003800000 */
.L_x_12119:
        /* <DEDUP_REMOVED lines=14> */
.L_x_12111:
[----:B------:R-:W-:Y:S05]  /*14af0*/  BSYNC B0 ;  /* 0x0000000000007941 */ /* 0x000fea0003800000 */
.L_x_12102:
[----:B------:R-:W3:Y:S01]  /*14b00*/  LDL R0, [R1+0x1c] ;  /* 0x00001c0001007983 */ /* 0x000ee20000100800 */
[----:B------:R-:W-:Y:S02]  /*14b10*/  ULDC UR4, c[0x0][0xc14] ;  /* 0x0003050000047ab9 */ /* 0x000fe40000000800 */
[----:B---3--:R-:W-:-:S13]  /*14b20*/  ISETP.GE.AND P0, PT, R0, UR4, PT ;  /* 0x0000000400007c0c */ /* 0x008fda000bf06270 */
[----:B------:R-:W-:Y:S05]  /*14b30*/  @!P0 BRA `(.L_x_12121) ;  /* 0xfffffec4004c8947 */ /* 0x000fea000383ffff */
[----:B------:R-:W-:Y:S05]  /*14b40*/  BRA `(.L_x_11994) ;  /* 0x0000005400747947 */ /* 0x000fea0003800000 */
.L_x_11992:
[----:B------:R-:W-:-:S08]  /*14b50*/  NOP ;  /* 0x0000000000007918 */ /* 0x000fd00000000000 */
[----:B--2---:R-:W0:-:S00]  /*14b60*/  USETMAXREG.DEALLOC.CTAPOOL 0x20 ;  /* 0x00000020000079c8 */ /* 0x004e0000080e0500 */
[----:B0-----:R-:W2:Y:S01]  /*14b70*/  LDL.LU R2, [R1] ;  /* 0x0000000001027983 */ /* 0x001ea20000300800 */
[----:B------:R-:W-:-:S06]  /*14b80*/  LOP3.LUT R0, R0, 0x3, RZ, 0xc0, !PT ;  /* 0x0000000300007812 */ /* 0x000fcc00078ec0ff */
[----:B------:R-:W0:Y:S02]  /*14b90*/  SHFL.IDX PT, R0, R0, RZ, 0x1f ;  /* 0x00001fff00007589 */ /* 0x000e2400000e0000 */
[----:B0-----:R-:W-:Y:S01]  /*14ba0*/  ISETP.NE.AND P0, PT, R0, RZ, PT ;  /* 0x000000ff0000720c */ /* 0x001fe20003f05270 */
[----:B------:R-:W-:Y:S01]  /*14bb0*/  IMAD.MOV.U32 R0, RZ, RZ, RZ ;  /* 0x000000ffff007224 */ /* 0x000fe200078e00ff */
[----:B--2---:R-:W-:-:S11]  /*14bc0*/  LOP3.LUT R2, R2, 0xfffffffd, RZ, 0xc0, !PT ;  /* 0xfffffffd02027812 */ /* 0x004fd600078ec0ff */
[----:B------:R-:W-:-:S05]  /*14bd0*/  @P0 LOP3.LUT R2, R2, 0x2, RZ, 0xfc, !PT ;  /* 0x0000000202020812 */ /* 0x000fca00078efcff */
[----:B------:R0:W-:Y:S01]  /*14be0*/  STL [R1], R2 ;  /* 0x0000000201007387 */ /* 0x0001e20000100800 */
        /* <DEDUP_REMOVED lines=8> */
.L_x_12122:
        /* <DEDUP_REMOVED lines=38> */
[----:B------:R-:W-:Y:S01]  /*14ed0*/  MOV R4, R9 ;  /* 0x0000000900047202 */ /* 0x000fe20000000f00 */
[----:B------:R-:W-:Y:S01]  /*14ee0*/  UMOV UR4, URZ ;  /* 0x0000003f00047c82 */ /* 0x000fe20008000000 */
[----:B------:R-:W-:Y:S01]  /*14ef0*/  ULDC UR7, c[0x0][0xc14] ;  /* 0x0003050000077ab9 */ /* 0x000fe20000000800 */
[----:B------:R-:W-:-:S05]  /*14f00*/  ULDC UR5, c[0x0][0xc10] ;  /* 0x0003040000057ab9 */ /* 0x000fca0000000800 */
.L_x_12128:
        /* <DEDUP_REMOVED lines=12> */
.L_x_12127:
[----:B------:R-:W-:Y:S05]  /*14fd0*/  BSYNC B0 ;  /* 0x0000000000007941 */ /* 0x000fea0003800000 */
.L_x_12126:
        /* <DEDUP_REMOVED lines=22> */
.L_x_12124:
        /* <DEDUP_REMOVED lines=21> */
.L_x_12129:
[----:B-1----:R-:W-:Y:S01]  /*15290*/  IMAD R16, R16, UR5, R9 ;  /* 0x0000000510107c24 */ /* 0x002fe2000f8e0209 */
[----:B0-----:R-:W-:Y:S01]  /*152a0*/  IABS R6, R4 ;  /* 0x0000000400067213 */ /* 0x001fe20000000000 */
[----:B------:R-:W-:Y:S02]  /*152b0*/  IMAD R11, R15, R8, RZ ;  /* 0x000000080f0b7224 */ /* 0x000fe400078e02ff */
[----:B------:R-:W-:Y:S01]  /*152c0*/  IMAD.MOV.U32 R2, RZ, RZ, RZ ;  /* 0x000000ffff027224 */ /* 0x000fe200078e00ff */
[----:B------:R-:W-:Y:S02]  /*152d0*/  IADD3 R9, -R16, UR6, RZ ;  /* 0x0000000610097c10 */ /* 0x000fe4000fffe1ff */
        /* <DEDUP_REMOVED lines=18> */
[----:B------:R-:W-:Y:S01]  /*15400*/  IMAD R4, R4, R2, R9 ;  /* 0x0000000204047224 */ /* 0x000fe200078e0209 */
[----:B------:R-:W-:Y:S02]  /*15410*/  MOV R2, RZ ;  /* 0x000000ff00027202 */ /* 0x000fe40000000f00 */
        /* <DEDUP_REMOVED lines=30> */
.L_x_12125:
[----:B------:R-:W-:Y:S01]  /*15600*/  MOV R17, RZ ;  /* 0x000000ff00117202 */ /* 0x000fe20000000f00 */
[----:B------:R-:W-:Y:S02]  /*15610*/  IMAD.U32 R16, RZ, RZ, UR6 ;  /* 0x00000006ff107e24 */ /* 0x000fe4000f8e00ff */
[----:B------:R-:W-:-:S07]  /*15620*/  IMAD.MOV.U32 R18, RZ, RZ, RZ ;  /* 0x000000ffff127224 */ /* 0x000fce00078e00ff */
.L_x_12130:
[----:B------:R-:W-:-:S13]  /*15630*/  ISETP.NE.AND P0, PT, R5, RZ, PT ;  /* 0x000000ff0500720c */ /* 0x000fda0003f05270 */
[----:B------:R-:W0:Y:S01]  /*15640*/  @!P0 S2R R3, SR_CgaCtaId ;  /* 0x0000000000038919 */ /* 0x000e220000008800 */
[----:B------:R-:W-:-:S04]  /*15650*/  @!P0 MOV R0, 0x400 ;  /* 0x0000040000008802 */ /* 0x000fc80000000f00 */
[----:B0-----:R-:W-:-:S05]  /*15660*/  @!P0 LEA R0, R3, R0, 0x18 ;  /* 0x0000000003008211 */ /* 0x001fca00078ec0ff */
[----:B------:R2:W-:Y:S01]  /*15670*/  @!P0 STS.128 [R0+0x132d0], R16 ;  /* 0x0132d01000008388 */ /* 0x0005e20000000c00 */
[----:B------:R-:W-:Y:S06]  /*15680*/  BAR.ARV 0x5, 0x200 ;  /* 0x0148000000007b1d */ /* 0x000fec0000002000 */
.L_x_12123:
[----:B------:R3:W-:Y:S01]  /*15690*/  STL [R1+0x1c], RZ ;  /* 0x00001cff01007387 */ /* 0x0007e20000100800 */
[----:B------:R-:W-:Y:S01]  /*156a0*/  ULDC UR4, c[0x0][0xc14] ;  /* 0x0003050000047ab9 */ /* 0x000fe20000000800 */
[----:B------:R-:W-:Y:S01]  /*156b0*/  IMAD.MOV.U32 R26, RZ, RZ, 0x1 ;  /* 0x00000001ff1a7424 */ /* 0x000fe200078e00ff */
[----:B-1----:R-:W-:Y:S01]  /*156c0*/  ISETP.GE.AND P0, PT, R19, UR4, PT ;  /* 0x0000000413007c0c */ /* 0x002fe2000bf06270 */
[----:B------:R-:W-:-:S12]  /*156d0*/  IMAD.MOV.U32 R24, RZ, RZ, RZ ;  /* 0x000000ffff187224 */ /* 0x000fd800078e00ff */
[----:B---3--:R-:W-:Y:S05]  /*156e0*/  @P0 BRA `(.L_x_12131) ;  /* 0x0000004400940947 */ /* 0x008fea0003800000 */
[----:B------:R-:W3:Y:S01]  /*156f0*/  LDL R6, [R1+0x24] ;  /* 0x0000240001067983 */ /* 0x000ee20000100800 */
[----:B--2---:R-:W0:Y:S01]  /*15700*/  S2R R0, SR_TID.X ;  /* 0x0000000000007919 */ /* 0x004e220000002100 */
[----:B------:R-:W1:Y:S01]  /*15710*/  S2R R8, SR_TID.X ;  /* 0x0000000000087919 */ /* 0x000e620000002100 */
[----:B0-----:R-:W-:Y:S01]  /*15720*/  LOP3.LUT R2, R0, 0x7f, RZ, 0xc0, !PT ;  /* 0x0000007f00027812 */ /* 0x001fe200078ec0ff */
[----:B-1----:R-:W-:Y:S01]  /*15730*/  IMAD.SHL.U32 R23, R8, 0x40, RZ ;  /* 0x0000004008177824 */ /* 0x002fe200078e00ff */
[----:B------:R-:W-:-:S03]  /*15740*/  SHF.R.U32.HI R0, RZ, 0x1, R8 ;  /* 0x00000001ff007819 */ /* 0x000fc60000011608 */
[----:B------:R-:W-:Y:S01]  /*15750*/  IMAD.SHL.U32 R4, R2, 0x10, RZ ;  /* 0x0000001002047824 */ /* 0x000fe200078e00ff */
[----:B------:R-:W-:Y:S01]  /*15760*/  LOP3.LUT R3, R23, 0x180, RZ, 0xc0, !PT ;  /* 0x0000018017037812 */ /* 0x000fe200078ec0ff */
[----:B------:R-:W-:-:S03]  /*15770*/  IMAD.SHL.U32 R2, R8, 0x20, RZ ;  /* 0x0000002008027824 */ /* 0x000fc600078e00ff */
[----:B------:R-:W-:Y:S02]  /*15780*/  LOP3.LUT R5, R4, 0x600, RZ, 0xc0, !PT ;  /* 0x0000060004057812 */ /* 0x000fe400078ec0ff */
[----:B------:R-:W-:Y:S01]  /*15790*/  LOP3.LUT R0, R3, 0x30, R0, 0xf8, !PT ;  /* 0x0000003003007812 */ /* 0x000fe200078ef800 */
[----:B------:R-:W-:Y:S01]  /*157a0*/  IMAD.SHL.U32 R3, R8, 0x8, RZ ;  /* 0x0000000808037824 */ /* 0x000fe200078e00ff */
[----:B------:R-:W-:-:S04]  /*157b0*/  LOP3.LUT R5, R5, 0x60, R2, 0xf8, !PT ;  /* 0x0000006005057812 */ /* 0x000fc800078ef802 */
[----:B------:R-:W-:Y:S02]  /*157c0*/  LOP3.LUT R0, R0, 0x30, R3, 0x78, !PT ;  /* 0x0000003000007812 */ /* 0x000fe400078e7803 */
[----:B------:R-:W-:Y:S02]  /*157d0*/  LOP3.LUT R4, R2, 0x80, RZ, 0xc0, !PT ;  /* 0x0000008002047812 */ /* 0x000fe400078ec0ff */
[----:B------:R-:W-:Y:S02]  /*157e0*/  LOP3.LUT R5, R5, 0x100, R2, 0xf8, !PT ;  /* 0x0000010005057812 */ /* 0x000fe400078ef802 */
[----:B------:R-:W-:Y:S02]  /*157f0*/  LOP3.LUT R23, R0, 0x640, R23, 0xf8, !PT ;  /* 0x0000064000177812 */ /* 0x000fe400078ef817 */
[----:B------:R-:W-:Y:S02]  /*15800*/  SHF.L.U32 R7, R8, 0x2, RZ ;  /* 0x0000000208077819 */ /* 0x000fe400000006ff */
[----:B------:R-:W-:Y:S01]  /*15810*/  LOP3.LUT R4, R4, 0x10, R8, 0xf8, !PT ;  /* 0x0000001004047812 */ /* 0x000fe200078ef808 */
[----:B------:R-:W-:Y:S03]  /*15820*/  BSSY B7, `(.L_x_12131) ;  /* 0x0000451000077945 */ /* 0x000fe60003800000 */
[----:B------:R-:W-:Y:S01]  /*15830*/  LOP3.LUT R4, R4, 0x10, R7, 0x78, !PT ;  /* 0x0000001004047812 */ /* 0x000fe200078e7807 */
[----:B------:R-:W-:Y:S01]  /*15840*/  IMAD.MOV.U32 R27, RZ, RZ, 0x1 ;  /* 0x00000001ff1b7424 */ /* 0x000fe200078e00ff */
[----:B------:R-:W-:Y:S01]  /*15850*/  CS2R R24, SRZ ;  /* 0x0000000000187805 */ /* 0x000fe2000001ff00 */
[----:B------:R-:W-:Y:S01]  /*15860*/  IMAD.MOV.U32 R26, RZ, RZ, 0x1 ;  /* 0x00000001ff1a7424 */ /* 0x000fe200078e00ff */
[----:B------:R-:W-:Y:S01]  /*15870*/  LOP3.LUT R22, R5, R4, RZ, 0xfc, !PT ;  /* 0x0000000405167212 */ /* 0x000fe200078efcff */
[----:B------:R-:W-:Y:S01]  /*15880*/  ULDC UR36, c[0x0][0xc] ;  /* 0x0000030000247ab9 */ /* 0x000fe20000000800 */
[----:B------:R-:W-:Y:S01]  /*15890*/  ULDC.64 UR38, c[0x0][0x198] ;  /* 0x0000660000267ab9 */ /* 0x000fe20000000a00 */
[----:B---3--:R-:W-:-:S02]  /*158a0*/  LOP3.LUT R2, R6, 0x1, RZ, 0xfc, !PT ;  /* 0x0000000106027812 */ /* 0x008fc400078efcff */
[----:B------:R-:W-:-:S03]  /*158b0*/  LOP3.LUT R0, R6, 0x2, RZ, 0xfc, !PT ;  /* 0x0000000206007812 */ /* 0x000fc600078efcff */
[----:B------:R0:W-:Y:S04]  /*158c0*/  STL [R1+0x2c], R2 ;  /* 0x00002c0201007387 */ /* 0x0001e80000100800 */
[----:B------:R0:W-:Y:S04]  /*158d0*/  STL [R1+0x14], R0 ;  /* 0x0000140001007387 */ /* 0x0001e80000100800 */
[----:B------:R0:W-:Y:S02]  /*158e0*/  STL [R1+0x1c], RZ ;  /* 0x00001cff01007387 */ /* 0x0001e40000100800 */
.L_x_12228:
[----:B0-----:R-:W0:Y:S02]  /*158f0*/  LDC.64 R2, c[0x0][0xc60] ;  /* 0x00031800ff027b82 */ /* 0x001e240000000a00 */
[----:B0-----:R-:W-:-:S05]  /*15900*/  IMAD.WIDE R2, R19, 0x4, R2 ;  /* 0x0000000413027825 */ /* 0x001fca00078e0202 */
[----:B------:R-:W2:Y:S01]  /*15910*/  LDG.E R14, desc[UR40][R2.64] ;  /* 0x00000028020e7981 */ /* 0x000ea2000c1e1900 */
        /* <DEDUP_REMOVED lines=57> */
[----:B--2---:R-:W-:-:S07]  /*15cb0*/  IADD3 R10, -R10, R2, RZ ;  /* 0x000000020a0a7210 */ /* 0x004fce0007ffe1ff */
.L_x_12132:
        /* <DEDUP_REMOVED lines=9> */
.L_x_12133:
[----:B------:R-:W-:Y:S05]  /*15d50*/  @!P1 BRA `(.L_x_12134) ;  /* 0x00000000000c9947 */ /* 0x000fea0003800000 */
[----:B------:R-:W2:Y:S04]  /*15d60*/  LDG.E R11, desc[UR40][R6.64] ;  /* 0x00000028060b7981 */ /* 0x000ea8000c1e1900 */
[----:B------:R-:W2:Y:S02]  /*15d70*/  LDG.E R6, desc[UR40][R6.64+0x4] ;  /* 0x0000042806067981 */ /* 0x000ea4000c1e1900 */
[----:B--2---:R-:W-:-:S07]  /*15d80*/  IMAD.IADD R11, R6, 0x1, -R11 ;  /* 0x00000001060b7824 */ /* 0x004fce00078e0a0b */
.L_x_12134:
[----:B0-----:R-:W2:Y:S01]  /*15d90*/  @P2 LDG.E R2, desc[UR40][R4.64] ;  /* 0x0000002804022981 */ /* 0x001ea2000c1e1900 */
[----:B-----5:R-:W-:-:S03]  /*15da0*/  IMAD.IADD R11, R11, 0x1, -R8 ;  /* 0x000000010b0b7824 */ /* 0x020fc600078e0a08 */
[----:B------:R0:W2:Y:S02]  /*15db0*/  @P2 LDG.E R3, desc[UR40][R4.64+0x4] ;  /* 0x0000042804032981 */ /* 0x0000a4000c1e1900 */
[----:B0-----:R-:W-:-:S05]  /*15dc0*/  IMAD.MOV R4, RZ, RZ, -R11 ;  /* 0x000000ffff047224 */ /* 0x001fca00078e0a0b */
[----:B------:R-:W-:Y:S01]  /*15dd0*/  VIMNMX R4, RZ, R4, !PT ;  /* 0x00000004ff047248 */ /* 0x000fe20007fe0100 */
[----:B------:R-:W-:Y:S01]  /*15de0*/  BSSY B0, `(.L_x_12135) ;  /* 0x00000ea000007945 */ /* 0x000fe20003800000 */
[----:B--2---:R-:W-:Y:S02]  /*15df0*/  @P2 IMAD.IADD R9, R3, 0x1, -R2 ;  /* 0x0000000103092824 */ /* 0x004fe400078e0a02 */
[----:B------:R-:W-:-:S05]  /*15e00*/  IMAD R3, R17, 0xc0, RZ ;  /* 0x000000c011037824 */ /* 0x000fca00078e02ff */
[----:B------:R-:W-:Y:S01]  /*15e10*/  IADD3 R10, -R10, 0x15f, R3 ;  /* 0x0000015f0a0a7810 */ /* 0x000fe20007ffe103 */
[----:B------:R-:W-:-:S04]  /*15e20*/  IMAD.IADD R3, R11, 0x1, R9 ;  /* 0x000000010b037824 */ /* 0x000fc800078e0209 */
[C---:B------:R-:W-:Y:S02]  /*15e30*/  VIADD R2, R3.reuse, 0x9f ;  /* 0x0000009f03027836 */ /* 0x040fe40000000000 */
[----:B------:R-:W-:Y:S02]  /*15e40*/  IMAD.IADD R10, R3, 0x1, R10 ;  /* 0x00000001030a7824 */ /* 0x000fe400078e020a */
[----:B------:R-:W-:-:S04]  /*15e50*/  IMAD.HI R3, R2, 0x66666667, RZ ;  /* 0x6666666702037827 */ /* 0x000fc800078e02ff */
[----:B------:R-:W-:Y:S01]  /*15e60*/  IMAD.HI R2, R10, 0x66666667, RZ ;  /* 0x666666670a027827 */ /* 0x000fe200078e02ff */
[----:B------:R-:W-:-:S04]  /*15e70*/  SHF.R.U32.HI R6, RZ, 0x1f, R3 ;  /* 0x0000001fff067819 */ /* 0x000fc80000011603 */
[----:B------:R-:W-:Y:S02]  /*15e80*/  SHF.R.U32.HI R5, RZ, 0x1f, R2 ;  /* 0x0000001fff057819 */ /* 0x000fe40000011602 */
[----:B------:R-:W-:Y:S02]  /*15e90*/  LEA.HI.SX32 R3, R3, R6, 0x1a ;  /* 0x0000000603037211 */ /* 0x000fe400078fd2ff */
[----:B------:R-:W-:-:S04]  /*15ea0*/  LEA.HI.SX32 R2, R2, R5, 0x1a ;  /* 0x0000000502027211 */ /* 0x000fc800078fd2ff */
[----:B------:R-:W-:-:S05]  /*15eb0*/  VIMNMX R7, R3, R2, PT ;  /* 0x0000000203077248 */ /* 0x000fca0003fe0100 */
[----:B------:R-:W-:-:S05]  /*15ec0*/  IMAD R2, R7, 0xa0, -R11 ;  /* 0x000000a007027824 */ /* 0x000fca00078e0a0b */
[----:B------:R-:W-:-:S04]  /*15ed0*/  VIMNMX R9, R2, R9, PT ;  /* 0x0000000902097248 */ /* 0x000fc80003fe0100 */
[----:B------:R-:W-:Y:S01]  /*15ee0*/  ISETP.GT.AND P0, PT, R9, R4, PT ;  /* 0x000000040900720c */ /* 0x000fe20003f04270 */
[----:B------:R-:W-:-:S12]  /*15ef0*/  IMAD.WIDE.U32 R4, R4, -0x33333333, RZ ;  /* 0xcccccccd04047825 */ /* 0x000fd800078e00ff */
[----:B------:R-:W-:Y:S02]  /*15f00*/  @P0 IADD3 R2, R9, 0x9f, RZ ;  /* 0x0000009f09020810 */ /* 0x000fe40007ffe0ff */
[----:B------:R-:W-:-:S03]  /*15f10*/  SHF.R.U32.HI R4, RZ, 0x7, R5 ;  /* 0x00000007ff047819 */ /* 0x000fc60000011605 */
        /* <DEDUP_REMOVED lines=22> */
.L_x_12275:
[----:B-1----:R-:W-:Y:S02]  /*16080*/  ISETP.NE.AND P0, PT, R14, RZ, PT ;  /* 0x000000ff0e00720c */ /* 0x002fe40003f05270 */
[----:B------:R-:W-:-:S11]  /*16090*/  PLOP3.LUT P6, PT, PT, PT, PT, 0x8, 0x0 ;  /* 0x000000000000781c */ /* 0x000fd60003fce170 */
[----:B------:R-:W-:Y:S05]  /*160a0*/  @P0 BRA `(.L_x_12138) ;  /* 0x00000000000c0947 */ /* 0x000fea0003800000 */
[----:B------:R-:W-:-:S03]  /*160b0*/  UMOV UR4, 0xffffffff ;  /* 0xffffffff00047882 */ /* 0x000fc60000000000 */
[----:B------:R-:W-:Y:S05]  /*160c0*/  BRA.DIV UR4, `(.L_x_12139) ;  /* 0x0000004a04787947 */ /* 0x000fea000b800000 */
[----:B------:R-:W-:-:S13]  /*160d0*/  ELECT P6, URZ, PT ;  /* 0x00000000003f782f */ /* 0x000fda00038c0000 */
.L_x_12138:
        /* <DEDUP_REMOVED lines=12> */
.L_x_12278:
[----:B------:R-:W-:Y:S05]  /*161a0*/  BSYNC B1 ;  /* 0x0000000000017941 */ /* 0x000fea0003800000 */
.L_x_12140:
[----:B------:R-:W-:Y:S04]  /*161b0*/  BSSY B1, `(.L_x_12142) ;  /* 0x000004d000017945 */ /* 0x000fe80003800000 */
[----:B------:R-:W-:Y:S05]  /*161c0*/  @!P6 BRA `(.L_x_12143) ;  /* 0x00000004002ce947 */ /* 0x000fea0003800000 */
        /* <DEDUP_REMOVED lines=8> */
.L_x_12279:
[----:B------:R-:W-:Y:S05]  /*16250*/  BSYNC B2 ;  /* 0x0000000000027941 */ /* 0x000fea0003800000 */
.L_x_12144:
        /* <DEDUP_REMOVED lines=9> */
.L_x_12147:
[----:B------:R-:W-:Y:S05]  /*162f0*/  BSYNC B2 ;  /* 0x0000000000027941 */ /* 0x000fea0003800000 */
.L_x_12146:
        /* <DEDUP_REMOVED lines=8> */
[----:B------:R-:W-:Y:S01]  /*16380*/  VIADD R11, R12, 0xe000 ;  /* 0x0000e0000c0b7836 */ /* 0x000fe20000000000 */
[----:B------:R-:W-:Y:S01]  /*16390*/  UIADD3.X UR5, URZ, UR39, URZ, UP0, !UPT ;  /* 0x000000273f057290 */ /* 0x000fe200087fe43f */
[----:B------:R-:W-:Y:S01]  /*163a0*/  UMOV UR6, 0x0 ;  /* 0x0000000000067882 */ /* 0x000fe20000000000 */
[----:B------:R-:W-:-:S10]  /*163b0*/  UMOV UR7, 0x12f00000 ;  /* 0x12f0000000077882 */ /* 0x000fd40000000000 */
.L_x_12148:
        /* <DEDUP_REMOVED lines=13> */
.L_x_12280:
[----:B------:R-:W-:Y:S05]  /*16490*/  BSYNC B2 ;  /* 0x0000000000027941 */ /* 0x000fea0003800000 */
.L_x_12149:
        /* <DEDUP_REMOVED lines=11> */
.L_x_12152:
[----:B------:R-:W-:Y:S05]  /*16550*/  BSYNC B2 ;  /* 0x0000000000027941 */ /* 0x000fea0003800000 */
.L_x_12151:
        /* <DEDUP_REMOVED lines=8> */
.L_x_12153:
        /* <DEDUP_REMOVED lines=10> */
.L_x_12143:
[----:B------:R-:W-:Y:S05]  /*16680*/  BSYNC B1 ;  /* 0x0000000000017941 */ /* 0x000fea0003800000 */
.L_x_12142:
        /* <DEDUP_REMOVED lines=9> */
.L_x_12166:
[----:B------:R-:W-:Y:S05]  /*16720*/  YIELD ;  /* 0x0000000000007946 */ /* 0x000fea0003800000 */
[----:B------:R-:W-:Y:S04]  /*16730*/  BSSY B1, `(.L_x_12154) ;  /* 0x000004c000017945 */ /* 0x000fe80003800000 */
[----:B------:R-:W-:Y:S05]  /*16740*/  @!P6 BRA `(.L_x_12155) ;  /* 0x000000040028e947 */ /* 0x000fea0003800000 */
[----:B------:R-:W0:Y:S01]  /*16750*/  S2R R7, SR_TID.X ;  /* 0x0000000000077919 */ /* 0x000e220000002100 */
[----:B------:R-:W-:Y:S01]  /*16760*/  SHF.L.U32 R8, R27, 0x1f, RZ ;  /* 0x0000001f1b087819 */ /* 0x000fe200000006ff */
[----:B------:R-:W-:Y:S01]  /*16770*/  BSSY B2, `(.L_x_12156) ;  /* 0x0000006000027945 */ /* 0x000fe20003800000 */
[----:B0-----:R-:W-:Y:S02]  /*16780*/  LOP3.LUT R9, R7, 0x7f, RZ, 0xc0, !PT ;  /* 0x0000007f07097812 */ /* 0x001fe400078ec0ff */
[----:B------:R-:W-:Y:S02]  /*16790*/  LEA R7, R25, R5, 0x3 ;  /* 0x0000000519077211 */ /* 0x000fe400078e18ff */
[----:B------:R-:W-:Y:S02]  /*167a0*/  ISETP.NE.AND P2, PT, R9, RZ, PT ;  /* 0x000000ff0900720c */ /* 0x000fe40003f45270 */
[----:B------:R-:W0:Y:S02]  /*167b0*/  SYNCS.PHASECHK.TRANS64.TRYWAIT P1, [R7+URZ+0x132a0], R8 ;  /* 0x0132a008070075a7 */ /* 0x000e24000802017f */
[----:B0-----:R-:W-:Y:S09]  /*167c0*/  @!P1 BRA `(.L_x_12157) ;  /* 0x0000004400149947 */ /* 0x001ff20003800000 */
.L_x_12281:
[----:B------:R-:W-:Y:S05]  /*167d0*/  BSYNC B2 ;  /* 0x0000000000027941 */ /* 0x000fea0003800000 */
.L_x_12156:
        /* <DEDUP_REMOVED lines=9> */
.L_x_12159:
[----:B------:R-:W-:Y:S05]  /*16870*/  BSYNC B2 ;  /* 0x0000000000027941 */ /* 0x000fea0003800000 */
.L_x_12158:
        /* <DEDUP_REMOVED lines=11> */
.L_x_12160:
        /* <DEDUP_REMOVED lines=13> */
.L_x_12282:
[----:B------:R-:W-:Y:S05]  /*16a00*/  BSYNC B2 ;  /* 0x0000000000027941 */ /* 0x000fea0003800000 */
.L_x_12161:
        /* <DEDUP_REMOVED lines=11> */
.L_x_12164:
[----:B------:R-:W-:Y:S05]  /*16ac0*/  BSYNC B2 ;  /* 0x0000000000027941 */ /* 0x000fea0003800000 */
.L_x_12163:
        /* <DEDUP_REMOVED lines=8> */
.L_x_12165:
        /* <DEDUP_REMOVED lines=10> */
.L_x_12155:
[----:B------:R-:W-:Y:S05]  /*16bf0*/  BSYNC B1 ;  /* 0x0000000000017941 */ /* 0x000fea0003800000 */
.L_x_12154:
        /* <DEDUP_REMOVED lines=8> */
.L_x_12136:
[----:B------:R-:W-:Y:S05]  /*16c80*/  BSYNC B0 ;  /* 0x0000000000007941 */ /* 0x000fea0003800000 */
.L_x_12135:
        /* <DEDUP_REMOVED lines=23> */
.L_x_12168:
        /* <DEDUP_REMOVED lines=22> */
.L_x_12170:
[----:B------:R-:W2:Y:S01]  /*16f60*/  LDL.LU R2, [R1] ;  /* 0x0000000001027983 */ /* 0x000ea20000300800 */
[----:B------:R-:W-:-:S05]  /*16f70*/  VIADD R0, R28, 0x6000 ;  /* 0x000060001c007836 */ /* 0x000fca0000000000 */
[----:B------:R-:W-:Y:S02]  /*16f80*/  LOP3.LUT P0, RZ, R0, 0x1bf, RZ, 0xc0, !PT ;  /* 0x000001bf00ff7812 */ /* 0x000fe4000780c0ff */
[----:B--2---:R-:W-:-:S11]  /*16f90*/  LOP3.LUT R2, R2, 0xfffffffe, RZ, 0xc0, !PT ;  /* 0xfffffffe02027812 */ /* 0x004fd600078ec0ff */
[----:B------:R-:W-:-:S05]  /*16fa0*/  @P0 LOP3.LUT R2, R2, 0x1, RZ, 0xfc, !PT ;  /* 0x0000000102020812 */ /* 0x000fca00078efcff */
[----:B------:R0:W-:Y:S01]  /*16fb0*/  STL [R1], R2 ;  /* 0x0000000201007387 */ /* 0x0001e20000100800 */
        /* <DEDUP_REMOVED lines=17> */
.L_x_12171:
[----:B------:R-:W-:-:S05]  /*170d0*/  VIADD R0, R28, 0x1000 ;  /* 0x000010001c007836 */ /* 0x000fca0000000000 */
        /* <DEDUP_REMOVED lines=18> */
.L_x_12172:
[----:B0-----:R-:W-:-:S05]  /*17200*/  VIADD R2, R28, 0x6000 ;  /* 0x000060001c027836 */ /* 0x001fca0000000000 */
        /* <DEDUP_REMOVED lines=18> */
.L_x_12173:
        /* <DEDUP_REMOVED lines=31> */
.L_x_12174:
        /* <DEDUP_REMOVED lines=22> */
.L_x_12285:
[----:B-1----:R-:W-:Y:S02]  /*17680*/  ISETP.NE.AND P0, PT, R14, RZ, PT ;  /* 0x000000ff0e00720c */ /* 0x002fe40003f05270 */
[----:B------:R-:W-:-:S11]  /*17690*/  PLOP3.LUT P6, PT, PT, PT, PT, 0x8, 0x0 ;  /* 0x000000000000781c */ /* 0x000fd60003fce170 */
[----:B------:R-:W-:Y:S05]  /*176a0*/  @P0 BRA `(.L_x_12176) ;  /* 0x0000000400880947 */ /* 0x000fea0003800000 */
[----:B------:R-:W-:-:S03]  /*176b0*/  UMOV UR4, 0xffffffff ;  /* 0xffffffff00047882 */ /* 0x000fc60000000000 */
[----:B------:R-:W-:Y:S05]  /*176c0*/  BRA.DIV UR4, `(.L_x_12177) ;  /* 0x0000003604b07947 */ /* 0x000fea000b800000 */
[----:B------:R-:W-:-:S13]  /*176d0*/  ELECT P6, URZ, PT ;  /* 0x00000000003f782f */ /* 0x000fda00038c0000 */
.L_x_12288:
[----:B------:R-:W-:Y:S05]  /*176e0*/  @!P6 BRA `(.L_x_12178) ;  /* 0x000000040030e947 */ /* 0x000fea0003800000 */
[----:B0-----:R-:W2:Y:S01]  /*176f0*/  LDL R3, [R1+0x10] ;  /* 0x0000100001037983 */ /* 0x001ea20000100800 */
[----:B------:R-:W-:-:S04]  /*17700*/  ISETP.NE.U32.AND P0, PT, R4, RZ, PT ;  /* 0x000000ff0400720c */ /* 0x000fc80003f05070 */
[----:B------:R-:W-:Y:S02]  /*17710*/  ISETP.NE.AND.EX P0, PT, R5, RZ, PT, P0 ;  /* 0x000000ff0500720c */ /* 0x000fe40003f05300 */
[----:B--2---:R-:W-:-:S11]  /*17720*/  IADD3 R8, R3, -0x1, RZ ;  /* 0xffffffff03087810 */ /* 0x004fd60007ffe0ff */
        /* <DEDUP_REMOVED lines=18> */
.L_x_12179:
[----:B0-----:R-:W-:Y:S01]  /*17850*/  IMAD R5, R24, 0x8, R28 ;  /* 0x0000000818057824 */ /* 0x001fe200078e021c */
[----:B------:R-:W-:Y:S01]  /*17860*/  SHF.L.U32 R4, R26, 0x1f, RZ ;  /* 0x0000001f1a047819 */ /* 0x000fe200000006ff */
[----:B------:R-:W0:Y:S03]  /*17870*/  S2R R3, SR_TID.X ;  /* 0x0000000000037919 */ /* 0x000e260000002100 */
[----:B------:R-:W1:Y:S01]  /*17880*/  SYNCS.PHASECHK.TRANS64.TRYWAIT P2, [R5+URZ+0x13280], R4 ;  /* 0x01328004050075a7 */ /* 0x000e62000804017f */
[----:B0-----:R-:W-:-:S04]  /*17890*/  LOP3.LUT R3, R3, 0x7f, RZ, 0xc0, !PT ;  /* 0x0000007f03037812 */ /* 0x001fc800078ec0ff */
[----:B------:R-:W-:Y:S01]  /*178a0*/  ISETP.NE.AND P0, PT, R3, RZ, PT ;  /* 0x000000ff0300720c */ /* 0x000fe20003f05270 */
[----:B-1----:R-:W-:-:S12]  /*178b0*/  @!P2 BRA `(.L_x_12180) ;  /* 0x000000340054a947 */ /* 0x002fd80003800000 */
.L_x_12289:
        /* <DEDUP_REMOVED lines=8> */
.L_x_12181:
[----:B------:R-:W-:Y:S01]  /*17940*/  IMAD R3, R24, 0x2800, R28 ;  /* 0x0000280018037824 */ /* 0x000fe200078e021c */
[----:B------:R-:W-:Y:S01]  /*17950*/  R2UR UR9, R5 ;  /* 0x00000000050972ca */ /* 0x000fe200000e0000 */
[----:B------:R-:W-:Y:S01]  /*17960*/  IMAD R8, R8, 0xa0, R29 ;  /* 0x000000a008087824 */ /* 0x000fe200078e021d */
[----:B------:R-:W-:Y:S01]  /*17970*/  R2UR UR12, R0 ;  /* 0x00000000000c72ca */ /* 0x000fe200000e0000 */
[----:B------:R-:W-:Y:S01]  /*17980*/  UIADD3 UR4, UP0, UR38, 0x470, URZ ;  /* 0x0000047026047890 */ /* 0x000fe2000ff1e03f */
[----:B------:R-:W-:Y:S01]  /*17990*/  R2UR UR8, R3 ;  /* 0x00000000030872ca */ /* 0x000fe200000e0000 */
[----:B------:R-:W-:Y:S01]  /*179a0*/  UMOV UR6, 0x0 ;  /* 0x0000000000067882 */ /* 0x000fe20000000000 */
[----:B-----5:R-:W-:Y:S01]  /*179b0*/  R2UR UR13, R2 ;  /* 0x00000000020d72ca */ /* 0x020fe200000e0000 */
[----:B------:R-:W-:Y:S01]  /*179c0*/  UIADD3.X UR5, URZ, UR39, URZ, UP0, !UPT ;  /* 0x000000273f057290 */ /* 0x000fe200087fe43f */
[----:B------:R-:W-:Y:S01]  /*179d0*/  R2UR UR11, R8 ;  /* 0x00000000080b72ca */ /* 0x000fe200000e0000 */
[----:B------:R-:W-:Y:S01]  /*179e0*/  UMOV UR7, 0x14f00000 ;  /* 0x14f0000000077882 */ /* 0x000fe20000000000 */
[----:B------:R-:W-:-:S03]  /*179f0*/  UMOV UR10, URZ ;  /* 0x0000003f000a7c82 */ /* 0x000fc60008000000 */
[----:B------:R-:W-:-:S04]  /*17a00*/  UIADD3 UR9, UR9, 0x13270, URZ ;  /* 0x0001327009097890 */ /* 0x000fc8000fffe03f */
[----:B------:R-:W-:-:S09]  /*17a10*/  UIADD3 UR8, UR8, 0x6000, URZ ;  /* 0x0000600008087890 */ /* 0x000fd2000fffe03f */
[----:B------:R1:W-:Y:S01]  /*17a20*/  UTMALDG.4D [UR8], [UR4], desc[UR6] ;  /* 0x00000608040075b4 */ /* 0x0003e20008019000 */
[----:B------:R-:W2:Y:S02]  /*17a30*/  SYNCS.PHASECHK.TRANS64.TRYWAIT P2, [R5+URZ+0x13240], R4 ;  /* 0x01324004050075a7 */ /* 0x000ea4000804017f */
[----:B-12---:R-:W-:Y:S05]  /*17a40*/  @!P2 BRA `(.L_x_12182) ;  /* 0x000000340004a947 */ /* 0x006fea0003800000 */
.L_x_12290:
        /* <DEDUP_REMOVED lines=8> */
.L_x_12183:
        /* <DEDUP_REMOVED lines=14> */
.L_x_12178:
        /* <DEDUP_REMOVED lines=13> */
[----:B0-----:R-:W-:Y:S01]  /*17c80*/  @P0 IMAD.MOV.U32 R3, RZ, RZ, 0x3000 ;  /* 0x00003000ff030424 */ /* 0x001fe200078e00ff */
[----:B------:R-:W-:-:S03]  /*17c90*/  UIADD3 UR9, UR9, 0x13200, URZ ;  /* 0x0001320009097890 */ /* 0x000fc6000fffe03f */
[----:B------:R2:W-:Y:S06]  /*17ca0*/  @P0 SYNCS.ARRIVE.TRANS64 RZ, [R28+URZ+0x13200], R3 ;  /* 0x013200031cff09a7 */ /* 0x0005ec000800003f */
[----:B------:R2:W-:Y:S01]  /*17cb0*/  UTMALDG.4D [UR8], [UR4], desc[UR6] ;  /* 0x00000608040075b4 */ /* 0x0005e20008019000 */
[----:B------:R-:W-:Y:S02]  /*17cc0*/  NOP ;  /* 0x0000000000007918 */ /* 0x000fe40000000000 */
.L_x_12176:
[----:B-1----:R-:W3:Y:S04]  /*17cd0*/  LDL.LU R5, [R1+0x1c] ;  /* 0x00001c0001057983 */ /* 0x002ee80000300800 */
[----:B------:R-:W4:Y:S01]  /*17ce0*/  LDL R4, [R1+0x10] ;  /* 0x0000100001047983 */ /* 0x000f220000100800 */
[----:B------:R-:W-:Y:S01]  /*17cf0*/  BSSY B0, `(.L_x_12184) ;  /* 0x000000a000007945 */ /* 0x000fe20003800000 */
[----:B---3--:R-:W-:Y:S01]  /*17d00*/  VIADD R5, R5, 0x1 ;  /* 0x0000000105057836 */ /* 0x008fe20000000000 */
[----:B----4-:R-:W-:-:S04]  /*17d10*/  ISETP.GE.AND P2, PT, R4, 0x2, PT ;  /* 0x000000020400780c */ /* 0x010fc80003f46270 */
[----:B------:R1:W-:Y:S01]  /*17d20*/  STL [R1+0x1c], R5 ;  /* 0x00001c0501007387 */ /* 0x0003e20000100800 */
[----:B0-2---:R-:W-:-:S04]  /*17d30*/  LEA.HI R3, R5, R5, RZ, 0x1 ;  /* 0x0000000505037211 */ /* 0x005fc800078f08ff */
[----:B------:R-:W-:-:S04]  /*17d40*/  LOP3.LUT R3, R3, 0xfffffffe, RZ, 0xc0, !PT ;  /* 0xfffffffe03037812 */ /* 0x000fc800078ec0ff */
[----:B------:R-:W-:-:S04]  /*17d50*/  IADD3 R3, R5, -R3, RZ ;  /* 0x8000000305037210 */ /* 0x000fc80007ffe0ff */
[----:B------:R-:W-:-:S04]  /*17d60*/  SHF.L.U32 R3, R3, 0x1f, RZ ;  /* 0x0000001f03037819 */ /* 0x000fc800000006ff */
[----:B------:R-:W0:Y:S02]  /*17d70*/  SYNCS.PHASECHK.TRANS64.TRYWAIT P0, [R28+URZ+0x13220], R3 ;  /* 0x013220031c0075a7 */ /* 0x000e24000800017f */
[----:B01----:R-:W-:Y:S05]  /*17d80*/  @!P0 BRA `(.L_x_12185) ;  /* 0x0000003000488947 */ /* 0x003fea0003800000 */
.L_x_12291:
[----:B------:R-:W-:Y:S05]  /*17d90*/  BSYNC B0 ;  /* 0x0000000000007941 */ /* 0x000fea0003800000 */
.L_x_12184:
[----:B------:R-:W-:Y:S05]  /*17da0*/  @!P2 BRA `(.L_x_12186) ;  /* 0x0000000c0028a947 */ /* 0x000fea0003800000 */
[----:B------:R-:W2:Y:S01]  /*17db0*/  LDL.LU R4, [R1+0x10] ;  /* 0x0000100001047983 */ /* 0x000ea20000300800 */
[----:B------:R-:W-:Y:S02]  /*17dc0*/  IMAD.MOV.U32 R6, RZ, RZ, R24 ;  /* 0x000000ffff067224 */ /* 0x000fe400078e0018 */
[----:B------:R-:W-:Y:S02]  /*17dd0*/  IMAD.MOV.U32 R7, RZ, RZ, R26 ;  /* 0x000000ffff077224 */ /* 0x000fe400078e001a */
[----:B--2---:R-:W-:-:S07]  /*17de0*/  VIADD R12, R4, 0xfffffffe ;  /* 0xfffffffe040c7836 */ /* 0x004fce0000000000 */
.L_x_12206:
        /* <DEDUP_REMOVED lines=30> */
.L_x_12189:
[----:B-1----:R-:W-:Y:S01]  /*17fd0*/  LEA R5, R24, R28, 0x3 ;  /* 0x0000001c18057211 */ /* 0x002fe200078e18ff */
[----:B0-----:R-:W0:Y:S01]  /*17fe0*/  S2R R3, SR_TID.X ;  /* 0x0000000000037919 */ /* 0x001e220000002100 */
[----:B------:R-:W-:Y:S01]  /*17ff0*/  SHF.L.U32 R4, R26, 0x1f, RZ ;  /* 0x0000001f1a047819 */ /* 0x000fe200000006ff */
[----:B------:R-:W-:Y:S03]  /*18000*/  BSSY B1, `(.L_x_12190) ;  /* 0x0000005000017945 */ /* 0x000fe60003800000 */
[----:B------:R-:W1:Y:S01]  /*18010*/  SYNCS.PHASECHK.TRANS64.TRYWAIT P0, [R5+URZ+0x13280], R4 ;  /* 0x01328004050075a7 */ /* 0x000e62000800017f */
[----:B0-----:R-:W-:-:S04]  /*18020*/  LOP3.LUT R3, R3, 0x7f, RZ, 0xc0, !PT ;  /* 0x0000007f03037812 */ /* 0x001fc800078ec0ff */
[----:B------:R-:W-:Y:S01]  /*18030*/  ISETP.NE.AND P2, PT, R3, RZ, PT ;  /* 0x000000ff0300720c */ /* 0x000fe20003f45270 */
[----:B-1----:R-:W-:-:S12]  /*18040*/  @!P0 BRA `(.L_x_12191) ;  /* 0x0000002c00ac8947 */ /* 0x002fd80003800000 */
.L_x_12292:
[----:B------:R-:W-:Y:S05]  /*18050*/  BSYNC B1 ;  /* 0x0000000000017941 */ /* 0x000fea0003800000 */
.L_x_12190:
        /* <DEDUP_REMOVED lines=9> */
.L_x_12193:
[----:B------:R-:W-:Y:S05]  /*180f0*/  BSYNC B1 ;  /* 0x0000000000017941 */ /* 0x000fea0003800000 */
.L_x_12192:
        /* <DEDUP_REMOVED lines=11> */
.L_x_12194:
        /* <DEDUP_REMOVED lines=13> */
.L_x_12293:
[----:B------:R-:W-:Y:S05]  /*18280*/  BSYNC B1 ;  /* 0x0000000000017941 */ /* 0x000fea0003800000 */
.L_x_12195:
        /* <DEDUP_REMOVED lines=11> */
.L_x_12198:
[----:B------:R-:W-:Y:S05]  /*18340*/  BSYNC B1 ;  /* 0x0000000000017941 */ /* 0x000fea0003800000 */
.L_x_12197:
        /* <DEDUP_REMOVED lines=8> */
.L_x_12199:
        /* <DEDUP_REMOVED lines=10> */
.L_x_12188:
[----:B------:R-:W-:Y:S05]  /*18470*/  BSYNC B0 ;  /* 0x0000000000007941 */ /* 0x000fea0003800000 */
.L_x_12187:
[----:B------:R-:W2:Y:S02]  /*18480*/  LDL R4, [R1+0x2c] ;  /* 0x00002c0001047983 */ /* 0x000ea40000100800 */
[----:B--2---:R-:W-:-:S13]  /*18490*/  ISETP.NE.AND P0, PT, R4, 0x3, PT ;  /* 0x000000030400780c */ /* 0x004fda0003f05270 */
[----:B------:R-:W-:Y:S05]  /*184a0*/  @!P0 BRA `(.L_x_12200) ;  /* 0x0000000000048947 */ /* 0x000fea0003800000 */
[----:B------:R-:W-:Y:S01]  /*184b0*/  BPT.TRAP 0x1 ;  /* 0x000000040000795c */ /* 0x000fe20000300000 */
.L_x_12200:
[----:B0-----:R-:W2:Y:S01]  /*184c0*/  LDL R3, [R1+0x14] ;  /* 0x0000140001037983 */ /* 0x001ea20000100800 */
[----:B------:R-:W-:Y:S01]  /*184d0*/  LOP3.LUT R4, R7, 0x1, RZ, 0x3c, !PT ;  /* 0x0000000107047812 */ /* 0x000fe200078e3cff */
[----:B------:R-:W-:Y:S01]  /*184e0*/  IMAD R13, R6, 0x8, R28 ;  /* 0x00000008060d7824 */ /* 0x000fe200078e021c */
[----:B------:R-:W-:Y:S02]  /*184f0*/  BSSY B0, `(.L_x_12201) ;  /* 0x0000005000007945 */ /* 0x000fe40003800000 */
[----:B------:R-:W-:-:S04]  /*18500*/  SHF.L.U32 R4, R4, 0x1f, RZ ;  /* 0x0000001f04047819 */ /* 0x000fc800000006ff */
[----:B------:R-:W0:Y:S01]  /*18510*/  SYNCS.PHASECHK.TRANS64.TRYWAIT P2, [R13+URZ+0x13270], R4 ;  /* 0x013270040d0075a7 */ /* 0x000e22000804017f */
[----:B--2---:R-:W-:Y:S01]  /*18520*/  ISETP.NE.AND P0, PT, R3, 0x3, PT ;  /* 0x000000030300780c */ /* 0x004fe20003f05270 */
[----:B0-----:R-:W-:-:S12]  /*18530*/  @!P2 BRA `(.L_x_12202) ;  /* 0x000000280098a947 */ /* 0x001fd80003800000 */
.L_x_12294:
[----:B------:R-:W-:Y:S05]  /*18540*/  BSYNC B0 ;  /* 0x0000000000007941 */ /* 0x000fea0003800000 */
.L_x_12201:
[----:B------:R-:W-:Y:S05]  /*18550*/  @!P0 BRA `(.L_x_12203) ;  /* 0x0000000000048947 */ /* 0x000fea0003800000 */
[----:B------:R-:W-:Y:S01]  /*18560*/  BPT.TRAP 0x1 ;  /* 0x000000040000795c */ /* 0x000fe20000300000 */
.L_x_12203:
[----:B0-----:R-:W-:Y:S01]  /*18570*/  SHF.L.U32 R4, R7, 0x1f, RZ ;  /* 0x0000001f07047819 */ /* 0x001fe200000006ff */
[----:B------:R-:W-:-:S03]  /*18580*/  IMAD R3, R6, 0x2800, RZ ;  /* 0x0000280006037824 */ /* 0x000fc600078e02ff */
[----:B------:R-:W0:Y:S02]  /*18590*/  SYNCS.PHASECHK.TRANS64.TRYWAIT P2, [R13+URZ+0x13260], R4 ;  /* 0x013260040d0075a7 */ /* 0x000e24000804017f */
[----:B0-----:R-:W-:Y:S05]  /*185a0*/  @!P2 BRA `(.L_x_12204) ;  /* 0x000000280090a947 */ /* 0x001fea0003800000 */
.L_x_12295:
[----:B------:R-:W-:Y:S01]  /*185b0*/  LOP3.LUT R5, R3, R23, RZ, 0xfc, !PT ;  /* 0x0000001703057212 */ /* 0x000fe200078efcff */
[----:B------:R-:W-:Y:S05]  /*185c0*/  WARPSYNC.ALL ;  /* 0x0000000000007948 */ /* 0x000fea0003800000 */
[C---:B------:R-:W-:Y:S02]  /*185d0*/  IMAD.IADD R6, R28.reuse, 0x1, R5 ;  /* 0x000000011c067824 */ /* 0x040fe400078e0205 */
[----:B------:R-:W-:-:S04]  /*185e0*/  VIADD R14, R28, 0x1000 ;  /* 0x000010001c0e7836 */ /* 0x000fc80000000000 */
[----:B0-----:R-:W0:Y:S02]  /*185f0*/  LDSM.16.MT88.4 R4, [R6+0x6000] ;  /* 0x006000000604783b */ /* 0x001e240000004200 */
        /* <DEDUP_REMOVED lines=36> */
[-C--:B------:R-:W-:Y:S02]  /*18840*/  LOP3.LUT R4, R10, R22.reuse, RZ, 0xfc, !PT ;  /* 0x000000160a047212 */ /* 0x080fe400078efcff */
[C---:B------:R-:W-:Y:S02]  /*18850*/  LOP3.LUT R5, R3.reuse, R23, RZ, 0xfc, !PT ;  /* 0x0000001703057212 */ /* 0x040fe400078efcff */
[--C-:B------:R-:W-:Y:S01]  /*18860*/  PRMT R10, R6, 0x6420, R7.reuse ;  /* 0x00006420060a7816 */ /* 0x100fe20000000007 */
[----:B------:R-:W-:Y:S01]  /*18870*/  IMAD.IADD R4, R14, 0x1, R4 ;  /* 0x000000010e047824 */ /* 0x000fe200078e0204 */
        /* <DEDUP_REMOVED lines=19> */
.L_x_12205:
        /* <DEDUP_REMOVED lines=10> */
.L_x_12186:
[----:B01----:R-:W2:Y:S01]  /*18a50*/  LDL R3, [R1+0x2c] ;  /* 0x00002c0001037983 */ /* 0x003ea20000100800 */
[----:B------:R-:W-:Y:S01]  /*18a60*/  BSSY B0, `(.L_x_12207) ;  /* 0x000000f000007945 */ /* 0x000fe20003800000 */
[----:B--2---:R-:W-:-:S03]  /*18a70*/  ISETP.NE.AND P2, PT, R3, 0x3, PT ;  /* 0x000000030300780c */ /* 0x004fc60003f45270 */
[----:B------:R-:W-:Y:S10]  /*18a80*/  @P1 BRA `(.L_x_12208) ;  /* 0x0000000000301947 */ /* 0x000ff40003800000 */
        /* <DEDUP_REMOVED lines=11> */
[----:B0-----:R-:W-:-:S07]  /*18b40*/  IADD3 R16, R0, UR36, R7 ;  /* 0x0000002400107c10 */ /* 0x001fce000fffe007 */
.L_x_12208:
[----:B------:R-:W-:Y:S05]  /*18b50*/  BSYNC B0 ;  /* 0x0000000000007941 */ /* 0x000fea0003800000 */
.L_x_12207:
[----:B------:R-:W-:Y:S05]  /*18b60*/  @!P2 BRA `(.L_x_12209) ;  /* 0x000000000004a947 */ /* 0x000fea0003800000 */
[----:B------:R-:W-:Y:S01]  /*18b70*/  BPT.TRAP 0x1 ;  /* 0x000000040000795c */ /* 0x000fe20000300000 */
.L_x_12209:
        /* <DEDUP_REMOVED lines=8> */
.L_x_12296:
[----:B------:R-:W-:Y:S05]  /*18c00*/  BSYNC B0 ;  /* 0x0000000000007941 */ /* 0x000fea0003800000 */
.L_x_12210:
[----:B------:R-:W-:Y:S05]  /*18c10*/  @!P2 BRA `(.L_x_12212) ;  /* 0x000000000004a947 */ /* 0x000fea0003800000 */
[----:B------:R-:W-:Y:S01]  /*18c20*/  BPT.TRAP 0x1 ;  /* 0x000000040000795c */ /* 0x000fe20000300000 */
.L_x_12212:
[----:B0-----:R-:W-:-:S04]  /*18c30*/  SHF.L.U32 R3, R26, 0x1f, RZ ;  /* 0x0000001f1a037819 */ /* 0x001fc800000006ff */
[----:B------:R-:W0:Y:S02]  /*18c40*/  SYNCS.PHASECHK.TRANS64.TRYWAIT P0, [R0+URZ+0x13260], R3 ;  /* 0x01326003000075a7 */ /* 0x000e24000800017f */
[----:B0-----:R-:W-:Y:S05]  /*18c50*/  @!P0 BRA `(.L_x_12213) ;  /* 0x00000024000c8947 */ /* 0x001fea0003800000 */
.L_x_12297:
[----:B------:R-:W-:Y:S01]  /*18c60*/  IMAD R2, R24, 0x2800, RZ ;  /* 0x0000280018027824 */ /* 0x000fe200078e02ff */
[----:B------:R-:W-:Y:S05]  /*18c70*/  WARPSYNC.ALL ;  /* 0x0000000000007948 */ /* 0x000fea0003800000 */
[C---:B0-----:R-:W-:Y:S01]  /*18c80*/  LOP3.LUT R3, R2.reuse, R23, RZ, 0xfc, !PT ;  /* 0x0000001702037212 */ /* 0x041fe200078efcff */
[----:B------:R-:W-:Y:S02]  /*18c90*/  VIADD R12, R2, 0x800 ;  /* 0x00000800020c7836 */ /* 0x000fe40000000000 */
[C---:B------:R-:W-:Y:S02]  /*18ca0*/  VIADD R13, R28.reuse, 0x1000 ;  /* 0x000010001c0d7836 */ /* 0x040fe40000000000 */
[----:B------:R-:W-:Y:S01]  /*18cb0*/  IMAD.IADD R4, R28, 0x1, R3 ;  /* 0x000000011c047824 */ /* 0x000fe200078e0203 */
[----:B------:R-:W-:-:S05]  /*18cc0*/  LOP3.LUT R3, R2, R22, RZ, 0xfc, !PT ;  /* 0x0000001602037212 */ /* 0x000fca00078efcff */
[----:B------:R-:W0:Y:S01]  /*18cd0*/  LDSM.16.MT88.4 R4, [R4+0x6000] ;  /* 0x006000000404783b */ /* 0x000e220000004200 */
        /* <DEDUP_REMOVED lines=8> */
[----:B------:R0:W-:Y:S01]  /*18d60*/  STSM.16.M88.4 [R3], R8 ;  /* 0x0000000803007844 */ /* 0x0001e20000000200 */
[----:B------:R-:W-:-:S03]  /*18d70*/  IADD3 R12, R13, R12, RZ ;  /* 0x0000000c0d0c7210 */ /* 0x000fc60007ffe0ff */
[----:B------:R-:W1:Y:S01]  /*18d80*/  LDSM.16.MT88.4 R4, [R6+0x6000] ;  /* 0x006000000604783b */ /* 0x000e620000004200 */
[----:B0-----:R-:W-:Y:S01]  /*18d90*/  VIADD R3, R2, 0x1000 ;  /* 0x0000100002037836 */ /* 0x001fe20000000000 */
[C-C-:B-1----:R-:W-:Y:S02]  /*18da0*/  PRMT R8, R4.reuse, 0x6420, R5.reuse ;  /* 0x0000642004087816 */ /* 0x142fe40000000005 */
[----:B------:R-:W-:Y:S02]  /*18db0*/  PRMT R9, R4, 0x7531, R5 ;  /* 0x0000753104097816 */ /* 0x000fe40000000005 */
[C---:B------:R-:W-:Y:S02]  /*18dc0*/  LOP3.LUT R5, R3.reuse, R23, RZ, 0xfc, !PT ;  /* 0x0000001703057212 */ /* 0x040fe400078efcff */
        /* <DEDUP_REMOVED lines=19> */
[C---:B0-----:R-:W-:Y:S02]  /*18f00*/  LOP3.LUT R3, R2.reuse, R23, RZ, 0xfc, !PT ;  /* 0x0000001702037212 */ /* 0x041fe400078efcff */
[----:B------:R-:W-:-:S03]  /*18f10*/  LOP3.LUT R2, R2, R22, RZ, 0xfc, !PT ;  /* 0x0000001602027212 */ /* 0x000fc600078efcff */
[----:B------:R-:W-:Y:S01]  /*18f20*/  IMAD.IADD R3, R28, 0x1, R3 ;  /* 0x000000011c037824 */ /* 0x000fe200078e0203 */
[----:B------:R-:W-:Y:S02]  /*18f30*/  IADD3 R2, R13, R2, RZ ;  /* 0x000000020d027210 */ /* 0x000fe40007ffe0ff */
[C-C-:B-1----:R-:W-:Y:S02]  /*18f40*/  PRMT R8, R4.reuse, 0x6420, R5.reuse ;  /* 0x0000642004087816 */ /* 0x142fe40000000005 */
[----:B------:R-:W-:Y:S02]  /*18f50*/  PRMT R9, R4, 0x7531, R5 ;  /* 0x0000753104097816 */ /* 0x000fe40000000005 */
[C-C-:B------:R-:W-:Y:S02]  /*18f60*/  PRMT R10, R6.reuse, 0x6420, R7.reuse ;  /* 0x00006420060a7816 */ /* 0x140fe40000000007 */
[----:B------:R-:W-:-:S05]  /*18f70*/  PRMT R11, R6, 0x7531, R7 ;  /* 0x00007531060b7816 */ /* 0x000fca0000000007 */
[----:B------:R-:W-:Y:S04]  /*18f80*/  STSM.16.M88.4 [R12], R8 ;  /* 0x000000080c007844 */ /* 0x000fe80000000200 */
        /* <DEDUP_REMOVED lines=14> */
.L_x_12214:
        /* <DEDUP_REMOVED lines=10> */
.L_x_12169:
[----:B------:R-:W-:Y:S05]  /*19110*/  BSYNC B6 ;  /* 0x0000000000067941 */ /* 0x000fea0003800000 */
.L_x_12167:
[----:B-1----:R-:W2:Y:S02]  /*19120*/  LDL R0, [R1] ;  /* 0x0000000001007983 */ /* 0x002ea40000100800 */
[----:B--2---:R-:W-:-:S13]  /*19130*/  LOP3.LUT P0, RZ, R0, 0x2, RZ, 0xc0, !PT ;  /* 0x0000000200ff7812 */ /* 0x004fda000780c0ff */
[----:B------:R-:W-:Y:S05]  /*19140*/  @!P0 BRA `(.L_x_12215) ;  /* 0x0000000000208947 */ /* 0x000fea0003800000 */
[----:B------:R-:W-:Y:S05]  /*19150*/  WARPSYNC.ALL ;  /* 0x0000000000007948 */ /* 0x000fea0003800000 */
[----:B------:R-:W0:Y:S08]  /*19160*/  S2UR UR5, SR_CgaCtaId ;  /* 0x00000000000579c3 */ /* 0x000e300000008800 */
[----:B------:R-:W-:Y:S06]  /*19170*/  BAR.SYNC.DEFER_BLOCKING 0x5, 0x200 ;  /* 0x0148000000007b1d */ /* 0x000fec0000010000 */
[----:B------:R-:W-:-:S02]  /*19180*/  UMOV UR4, 0x400 ;  /* 0x0000040000047882 */ /* 0x000fc40000000000 */
[----:B0-----:R-:W-:-:S09]  /*19190*/  ULEA UR4, UR5, UR4, 0x18 ;  /* 0x0000000405047291 */ /* 0x001fd2000f8ec03f */
[----:B------:R-:W1:Y:S01]  /*191a0*/  LDS.128 R16, [UR4+0x132d0] ;  /* 0x0132d004ff107984 */ /* 0x000e620008000c00 */
[----:B------:R-:W-:Y:S06]  /*191b0*/  BAR.ARV 0x4, 0x200 ;  /* 0x0108000000007b1d */ /* 0x000fec0000002000 */
[----:B------:R-:W-:Y:S05]  /*191c0*/  BRA `(.L_x_12216) ;  /* 0x0000000800cc7947 */ /* 0x000fea0003800000 */
.L_x_12215:
        /* <DEDUP_REMOVED lines=36> */
.L_x_12307:
[----:B------:R-:W-:Y:S02]  /*19410*/  ULDC UR4, c[0x0][0xc10] ;  /* 0x0003040000047ab9 */ /* 0x000fe40000000800 */
[----:B------:R-:W-:-:S04]  /*19420*/  IMAD.U32 R4, RZ, RZ, UR4 ;  /* 0x00000004ff047e24 */ /* 0x000fc8000f8e00ff */
[----:B-1----:R-:W-:-:S04]  /*19430*/  IMAD R14, R14, R4, RZ ;  /* 0x000000040e0e7224 */ /* 0x002fc800078e02ff */
[----:B------:R-:W-:-:S05]  /*19440*/  IMAD.IADD R5, R5, 0x1, R14 ;  /* 0x0000000105057824 */ /* 0x000fca00078e020e */
[----:B------:R-:W-:-:S13]  /*19450*/  ISETP.GT.AND P6, PT, R5, R0, PT ;  /* 0x000000000500720c */ /* 0x000fda0003fc4270 */
[----:B------:R-:W-:Y:S05]  /*19460*/  @P6 BRA `(.L_x_12218) ;  /* 0x00000000009c6947 */ /* 0x000fea0003800000 */
.L_x_12223:
        /* <DEDUP_REMOVED lines=14> */
.L_x_12221:
[----:B------:R-:W-:Y:S05]  /*19550*/  BSYNC B0 ;  /* 0x0000000000007941 */ /* 0x000fea0003800000 */
.L_x_12220:
        /* <DEDUP_REMOVED lines=18> */
.L_x_12315:
[----:B------:R-:W-:Y:S02]  /*19680*/  ULDC UR4, c[0x0][0xc10] ;  /* 0x0003040000047ab9 */ /* 0x000fe40000000800 */
[----:B------:R-:W-:-:S04]  /*19690*/  IMAD.U32 R4, RZ, RZ, UR4 ;  /* 0x00000004ff047e24 */ /* 0x000fc8000f8e00ff */
[----:B-1----:R-:W-:-:S04]  /*196a0*/  IMAD R14, R14, R4, RZ ;  /* 0x000000040e0e7224 */ /* 0x002fc800078e02ff */
[----:B------:R-:W-:-:S05]  /*196b0*/  IMAD.IADD R5, R14, 0x1, R5 ;  /* 0x000000010e057824 */ /* 0x000fca00078e0205 */
[----:B------:R-:W-:-:S13]  /*196c0*/  ISETP.GT.AND P6, PT, R5, R0, PT ;  /* 0x000000000500720c */ /* 0x000fda0003fc4270 */
[----:B------:R-:W-:Y:S05]  /*196d0*/  @!P6 BRA `(.L_x_12223) ;  /* 0xfffffffc0064e947 */ /* 0x000fea000383ffff */
.L_x_12218:
        /* <DEDUP_REMOVED lines=8> */
.L_x_12319:
[----:B------:R-:W-:Y:S01]  /*19760*/  ISETP.NE.AND P0, PT, R2, RZ, PT ;  /* 0x000000ff0200720c */ /* 0x000fe20003f05270 */
[----:B------:R-:W-:-:S12]  /*19770*/  IMAD.MOV.U32 R14, RZ, RZ, RZ ;  /* 0x000000ffff0e7224 */ /* 0x000fd800078e00ff */
[----:B------:R-:W-:Y:S05]  /*19780*/  @!P0 BRA `(.L_x_12225) ;  /* 0x0000000000108947 */ /* 0x000fea0003800000 */
[----:B------:R-:W-:Y:S01]  /*19790*/  UMOV UR4, 0xffffffff ;  /* 0xffffffff00047882 */ /* 0x000fe20000000000 */
[----:B------:R-:W-:Y:S02]  /*197a0*/  VIADD R12, R6, 0xffffffff ;  /* 0xffffffff060c7836 */ /* 0x000fe40000000000 */
[----:B------:R-:W-:Y:S05]  /*197b0*/  BRA.DIV UR4, `(.L_x_12226) ;  /* 0x0000002204707947 */ /* 0x000fea000b800000 */
[----:B------:R3:W4:Y:S02]  /*197c0*/  SHFL.IDX PT, R14, R3, R12, 0x1f ;  /* 0x00001f0c030e7589 */ /* 0x00072400000e0000 */
.L_x_12225:
        /* <DEDUP_REMOVED lines=11> */
[----:B0-----:R-:W-:-:S02]  /*19880*/  IADD3 R9, R8, 0xffffffe, RZ ;  /* 0x0ffffffe08097810 */ /* 0x001fc40007ffe0ff */
[----:B------:R-:W-:-:S04]  /*19890*/  IABS R8, R5 ;  /* 0x0000000500087213 */ /* 0x000fc80000000000 */
        /* <DEDUP_REMOVED lines=19> */
[----:B------:R-:W-:-:S03]  /*199d0*/  IMAD.MOV R9, RZ, RZ, -R9 ;  /* 0x000000ffff097224 */ /* 0x000fc600078e0a09 */
[----:B------:R-:W-:Y:S01]  /*199e0*/  IADD3 R3, -R7, RZ, RZ ;  /* 0x000000ff07037210 */ /* 0x000fe20007ffe1ff */
        /* <DEDUP_REMOVED lines=24> */
[----:B------:R-:W-:-:S05]  /*19b70*/  @P0 VIADD R3, R3, 0x1 ;  /* 0x0000000103030836 */ /* 0x000fca0000000000 */
[----:B------:R-:W-:Y:S02]  /*19b80*/  @!P2 IADD3 R3, -R3, RZ, RZ ;  /* 0x000000ff0303a210 */ /* 0x000fe40007ffe1ff */
[----:B------:R-:W-:Y:S01]  /*19b90*/  @!P1 LOP3.LUT R3, RZ, R4, RZ, 0x33, !PT ;  /* 0x00000004ff039212 */ /* 0x000fe200078e33ff */
[----:B------:R-:W-:-:S04]  /*19ba0*/  IMAD.MOV R4, RZ, RZ, -R4 ;  /* 0x000000ffff047224 */ /* 0x000fc800078e0a04 */
[----:B------:R-:W-:Y:S01]  /*19bb0*/  IMAD R18, R3, R4, R0 ;  /* 0x0000000403127224 */ /* 0x000fe200078e0200 */
[----:B------:R-:W-:-:S05]  /*19bc0*/  LOP3.LUT R0, RZ, R3, RZ, 0x33, !PT ;  /* 0x00000003ff007212 */ /* 0x000fca00078e33ff */
[----:B------:R-:W-:Y:S01]  /*19bd0*/  IMAD.IADD R17, R17, 0x1, R0 ;  /* 0x0000000111117824 */ /* 0x000fe200078e0200 */
[----:B------:R-:W-:Y:S06]  /*19be0*/  BRA `(.L_x_12227) ;  /* 0x00000000001c7947 */ /* 0x000fec0003800000 */
.L_x_12219:
[----:B------:R-:W-:Y:S01]  /*19bf0*/  UMOV UR4, URZ ;  /* 0x0000003f00047c82 */ /* 0x000fe20008000000 */
[----:B------:R-:W-:Y:S01]  /*19c00*/  UMOV UR5, URZ ;  /* 0x0000003f00057c82 */ /* 0x000fe20008000000 */
[----:B------:R-:W-:Y:S01]  /*19c10*/  ULDC UR6, c[0x0][0xc14] ;  /* 0x0003050000067ab9 */ /* 0x000fe20000000800 */
[----:B------:R-:W-:Y:S02]  /*19c20*/  IMAD.MOV.U32 R16, RZ, RZ, R0 ;  /* 0x000000ffff107224 */ /* 0x000fe400078e0000 */
[----:B------:R-:W-:Y:S02]  /*19c30*/  IMAD.U32 R17, RZ, RZ, UR4 ;  /* 0x00000004ff117e24 */ /* 0x000fe4000f8e00ff */
[----:B------:R-:W-:Y:S02]  /*19c40*/  IMAD.U32 R18, RZ, RZ, UR5 ;  /* 0x00000005ff127e24 */ /* 0x000fe4000f8e00ff */
[----:B------:R-:W-:-:S07]  /*19c50*/  IMAD.U32 R19, RZ, RZ, UR6 ;  /* 0x00000006ff137e24 */ /* 0x000fce000f8e00ff */
.L_x_12227:
        /* <DEDUP_REMOVED lines=10> */
.L_x_12216:
[----:B------:R-:W-:Y:S02]  /*19d00*/  ULDC UR4, c[0x0][0xc14] ;  /* 0x0003050000047ab9 */ /* 0x000fe40000000800 */
[----:B-1----:R-:W-:-:S13]  /*19d10*/  ISETP.GE.AND P0, PT, R19, UR4, PT ;  /* 0x0000000413007c0c */ /* 0x002fda000bf06270 */
[----:B------:R-:W-:Y:S05]  /*19d20*/  @!P0 BRA `(.L_x_12228) ;  /* 0xffffffb800f08947 */ /* 0x000fea000383ffff */
[----:B------:R-:W-:Y:S05]  /*19d30*/  BSYNC B7 ;  /* 0x0000000000077941 */ /* 0x000fea0003800000 */
.L_x_12131:
[----:B0-2---:R-:W2:Y:S01]  /*19d40*/  LDL.LU R0, [R1+0x1c] ;  /* 0x00001c0001007983 */ /* 0x005ea20000300800 */
[----:B------:R-:W-:Y:S01]  /*19d50*/  BSSY B0, `(.L_x_12229) ;  /* 0x000000b000007945 */ /* 0x000fe20003800000 */
[----:B------:R-:W0:Y:S01]  /*19d60*/  S2R R5, SR_CgaCtaId ;  /* 0x0000000000057919 */ /* 0x000e220000008800 */
[----:B--2---:R-:W-:-:S05]  /*19d70*/  VIADD R0, R0, 0x1 ;  /* 0x0000000100007836 */ /* 0x004fca0000000000 */
[----:B------:R-:W-:-:S04]  /*19d80*/  LEA.HI R2, R0, R0, RZ, 0x1 ;  /* 0x0000000000027211 */ /* 0x000fc800078f08ff */
[----:B------:R-:W-:Y:S02]  /*19d90*/  LOP3.LUT R3, R2, 0xfffffffe, RZ, 0xc0, !PT ;  /* 0xfffffffe02037812 */ /* 0x000fe400078ec0ff */
[----:B------:R-:W-:Y:S02]  /*19da0*/  MOV R2, 0x400 ;  /* 0x0000040000027802 */ /* 0x000fe40000000f00 */
[----:B------:R-:W-:Y:S02]  /*19db0*/  IADD3 R0, R0, -R3, RZ ;  /* 0x8000000300007210 */ /* 0x000fe40007ffe0ff */
[----:B0-----:R-:W-:Y:S02]  /*19dc0*/  LEA R9, R5, R2, 0x18 ;  /* 0x0000000205097211 */ /* 0x001fe400078ec0ff */
[----:B------:R-:W-:-:S04]  /*19dd0*/  SHF.L.U32 R0, R0, 0x1f, RZ ;  /* 0x0000001f00007819 */ /* 0x000fc800000006ff */
[----:B------:R-:W0:Y:S02]  /*19de0*/  SYNCS.PHASECHK.TRANS64.TRYWAIT P0, [R9+URZ+0x13220], R0 ;  /* 0x01322000090075a7 */ /* 0x000e24000800017f */
[----:B0-----:R-:W-:Y:S05]  /*19df0*/  @!P0 BRA `(.L_x_12230) ;  /* 0x0000001c00048947 */ /* 0x001fea0003800000 */
.L_x_12322:
[----:B------:R-:W-:Y:S05]  /*19e00*/  BSYNC B0 ;  /* 0x0000000000007941 */ /* 0x000fea0003800000 */
.L_x_12229:
[----:B------:R-:W-:-:S03]  /*19e10*/  UMOV UR4, 0xffffffff ;  /* 0xffffffff00047882 */ /* 0x000fc60000000000 */
[----:B------:R-:W-:Y:S05]  /*19e20*/  BRA.DIV UR4, `(.L_x_12231) ;  /* 0x0000001e040c7947 */ /* 0x000fea000b800000 */
[----:B0-----:R-:W0:Y:S02]  /*19e30*/  S2R R0, SR_TID.X ;  /* 0x0000000000007919 */ /* 0x001e240000002100 */
[----:B0-----:R-:W-:-:S04]  /*19e40*/  SHF.R.U32.HI R0, RZ, 0x5, R0 ;  /* 0x00000005ff007819 */ /* 0x001fc80000011600 */
[----:B------:R-:W-:-:S05]  /*19e50*/  LOP3.LUT R0, R0, 0x3, RZ, 0xc0, !PT ;  /* 0x0000000300007812 */ /* 0x000fca00078ec0ff */
[----:B------:R0:W1:Y:S02]  /*19e60*/  SHFL.IDX PT, R14, R0, RZ, 0x1f ;  /* 0x00001fff000e7589 */ /* 0x00006400000e0000 */
.L_x_12325:
[----:B-1----:R-:W-:-:S13]  /*19e70*/  ISETP.NE.AND P0, PT, R14, RZ, PT ;  /* 0x000000ff0e00720c */ /* 0x002fda0003f05270 */
[----:B------:R-:W-:Y:S05]  /*19e80*/  @P0 BRA `(.L_x_11994) ;  /* 0x0000000000a40947 */ /* 0x000fea0003800000 */
[----:B------:R-:W-:-:S03]  /*19e90*/  UMOV UR4, 0xffffffff ;  /* 0xffffffff00047882 */ /* 0x000fc60000000000 */
[----:B------:R-:W-:Y:S05]  /*19ea0*/  BRA.DIV UR4, `(.L_x_12232) ;  /* 0x0000001e04207947 */ /* 0x000fea000b800000 */
[----:B------:R-:W-:-:S13]  /*19eb0*/  ELECT P6, URZ, PT ;  /* 0x00000000003f782f */ /* 0x000fda00038c0000 */
.L_x_12328:
[----:B------:R-:W-:Y:S05]  /*19ec0*/  @!P6 BRA `(.L_x_11994) ;  /* 0x000000000094e947 */ /* 0x000fea0003800000 */
[----:B0-----:R-:W2:Y:S02]  /*19ed0*/  LDL.LU R0, [R1+0x24] ;  /* 0x0000240001007983 */ /* 0x001ea40000300800 */
[----:B--2---:R-:W-:-:S04]  /*19ee0*/  LOP3.LUT R0, R0, 0x2, RZ, 0xfc, !PT ;  /* 0x0000000200007812 */ /* 0x004fc800078efcff */
[----:B------:R-:W-:-:S13]  /*19ef0*/  ISETP.NE.AND P0, PT, R0, 0x3, PT ;  /* 0x000000030000780c */ /* 0x000fda0003f05270 */
[----:B------:R-:W-:Y:S05]  /*19f00*/  @!P0 BRA `(.L_x_12233) ;  /* 0x0000000000048947 */ /* 0x000fea0003800000 */
[----:B------:R-:W-:Y:S01]  /*19f10*/  BPT.TRAP 0x1 ;  /* 0x000000040000795c */ /* 0x000fe20000300000 */
.L_x_12233:
        /* <DEDUP_REMOVED lines=12> */
.L_x_12329:
[----:B------:R-:W1:Y:S02]  /*19fe0*/  SYNCS.PHASECHK.TRANS64.TRYWAIT P1, [R3+URZ], R0 ;  /* 0x00000000030075a7 */ /* 0x000e64000802017f */
[----:B-1----:R-:W-:Y:S05]  /*19ff0*/  @!P1 BRA `(.L_x_12235) ;  /* 0x0000001c00009947 */ /* 0x002fea0003800000 */
.L_x_12330:
[----:B------:R-:W-:Y:S05]  /*1a000*/  @!P0 BRA `(.L_x_12236) ;  /* 0x0000000000048947 */ /* 0x000fea0003800000 */
[----:B------:R-:W-:Y:S01]  /*1a010*/  BPT.TRAP 0x1 ;  /* 0x000000040000795c */ /* 0x000fe20000300000 */
.L_x_12236:
[----:B-1----:R-:W-:-:S04]  /*1a020*/  IMAD R3, R24, 0x8, R9 ;  /* 0x0000000818037824 */ /* 0x002fc800078e0209 */
[----:B------:R-:W1:Y:S02]  /*1a030*/  SYNCS.PHASECHK.TRANS64.TRYWAIT P1, [R3+URZ+0x13260], R2 ;  /* 0x01326002030075a7 */ /* 0x000e64000802017f */
[----:B-1----:R-:W-:Y:S05]  /*1a040*/  @!P1 BRA `(.L_x_12237) ;  /* 0x0000001c00009947 */ /* 0x002fea0003800000 */
.L_x_12331:
[----:B------:R-:W-:Y:S05]  /*1a050*/  @!P0 BRA `(.L_x_12238) ;  /* 0x0000000000048947 */ /* 0x000fea0003800000 */
[----:B------:R-:W-:Y:S01]  /*1a060*/  BPT.TRAP 0x1 ;  /* 0x000000040000795c */ /* 0x000fe20000300000 */
.L_x_12238:
[----:B------:R-:W-:-:S04]  /*1a070*/  IMAD R5, R4, 0x8, R9 ;  /* 0x0000000804057824 */ /* 0x000fc800078e0209 */
[----:B------:R-:W2:Y:S02]  /*1a080*/  SYNCS.PHASECHK.TRANS64.TRYWAIT P1, [R5+URZ+0x13260], R0 ;  /* 0x01326000050075a7 */ /* 0x000ea4000802017f */
[----:B--2---:R-:W-:Y:S05]  /*1a090*/  @!P1 BRA `(.L_x_12239) ;  /* 0x0000001c00009947 */ /* 0x004fea0003800000 */
.L_x_12332:
[----:B------:R-:W-:Y:S05]  /*1a0a0*/  @!P0 BRA `(.L_x_12240) ;  /* 0x0000000000048947 */ /* 0x000fea0003800000 */
[----:B------:R-:W-:Y:S01]  /*1a0b0*/  BPT.TRAP 0x1 ;  /* 0x000000040000795c */ /* 0x000fe20000300000 */
.L_x_12240:
[----:B------:R-:W3:Y:S02]  /*1a0c0*/  SYNCS.PHASECHK.TRANS64.TRYWAIT P0, [R3+URZ+0x13280], R2 ;  /* 0x01328002030075a7 */ /* 0x000ee4000800017f */
[----:B---3--:R-:W-:Y:S05]  /*1a0d0*/  @!P0 BRA `(.L_x_12241) ;  /* 0x0000001c00048947 */ /* 0x008fea0003800000 */
.L_x_12242:
[----:B----4-:R4:W0:Y:S02]  /*1a0e0*/  SYNCS.PHASECHK.TRANS64.TRYWAIT P0, [R5+URZ+0x13280], R0 ;  /* 0x01328000050075a7 */ /* 0x010824000800017f */
[----:B0-----:R-:W-:Y:S05]  /*1a0f0*/  @!P0 NANOSLEEP.SYNCS 0x989680 ;  /* 0x009896800000895d */ /* 0x001fea0003900000 */
[----:B------:R-:W0:Y:S02]  /*1a100*/  @!P0 SYNCS.PHASECHK.TRANS64 P0, [R5+URZ+0x13280], R0 ;  /* 0x01328000050085a7 */ /* 0x000e24000800007f */
[----:B0-----:R-:W-:Y:S05]  /*1a110*/  @!P0 BRA `(.L_x_12242) ;  /* 0xfffffffc00f08947 */ /* 0x001fea000383ffff */
.L_x_11994:
[----:B------:R-:W-:Y:S05]  /*1a120*/  BSYNC B8 ;  /* 0x0000000000087941 */ /* 0x000fea0003800000 */
.L_x_11991:
[----:B------:R-:W-:Y:S05]  /*1a130*/  EXIT ;  /* 0x000000000000794d */ /* 0x000fea0003800000 */
.L_x_12010:
[----:B0-----:R0:W1:Y:S02]  /*1a140*/  SYNCS.PHASECHK.TRANS64.TRYWAIT P5, [R75+URZ+0x13290], R76 ;  /* 0x0132904c4b0075a7 */ /* 0x00106400080a017f */
[----:B-1----:R-:W-:Y:S05]  /*1a150*/  @!P5 NANOSLEEP.SYNCS 0x989680 ;  /* 0x009896800000d95d */ /* 0x002fea0003900000 */
[----:B------:R-:W1:Y:S02]  /*1a160*/  @!P5 SYNCS.PHASECHK.TRANS64 P5, [R75+URZ+0x13290], R76 ;  /* 0x0132904c4b00d5a7 */ /* 0x000e6400080a007f */
[----:B-1----:R-:W-:Y:S05]  /*1a170*/  @!P5 BRA `(.L_x_12010) ;  /* 0xfffffffc00f0d947 */ /* 0x002fea000383ffff */
[----:B------:R-:W-:Y:S05]  /*1a180*/  BRA `(.L_x_12243) ;  /* 0xfffffe84005c7947 */ /* 0x000fea000383ffff */
.L_x_12020:
[----:B0-----:R0:W1:Y:S02]  /*1a190*/  SYNCS.PHASECHK.TRANS64.TRYWAIT P5, [R75+URZ+0x13290], R76 ;  /* 0x0132904c4b0075a7 */ /* 0x00106400080a017f */
[----:B-1----:R-:W-:Y:S05]  /*1a1a0*/  @!P5 NANOSLEEP.SYNCS 0x989680 ;  /* 0x009896800000d95d */ /* 0x002fea0003900000 */
[----:B------:R-:W1:Y:S02]  /*1a1b0*/  @!P5 SYNCS.PHASECHK.TRANS64 P5, [R75+URZ+0x13290], R76 ;  /* 0x0132904c4b00d5a7 */ /* 0x000e6400080a007f */
[----:B-1----:R-:W-:Y:S05]  /*1a1c0*/  @!P5 BRA `(.L_x_12020) ;  /* 0xfffffffc00f0d947 */ /* 0x002fea000383ffff */
[----:B------:R-:W-:Y:S05]  /*1a1d0*/  BRA `(.L_x_12244) ;  /* 0xfffffe9400a07947 */ /* 0x000fea000383ffff */
.L_x_12025:
[----:B0-----:R0:W1:Y:S02]  /*1a1e0*/  SYNCS.PHASECHK.TRANS64.TRYWAIT P1, [R75+URZ+0x13290], R76 ;  /* 0x0132904c4b0075a7 */ /* 0x001064000802017f */
[----:B-1----:R-:W-:Y:S05]  /*1a1f0*/  @!P1 NANOSLEEP.SYNCS 0x989680 ;  /* 0x009896800000995d */ /* 0x002fea0003900000 */
[----:B------:R-:W1:Y:S02]  /*1a200*/  @!P1 SYNCS.PHASECHK.TRANS64 P1, [R75+URZ+0x13290], R76 ;  /* 0x0132904c4b0095a7 */ /* 0x000e64000802007f */
[----:B-1----:R-:W-:Y:S05]  /*1a210*/  @!P1 BRA `(.L_x_12025) ;  /* 0xfffffffc00f09947 */ /* 0x002fea000383ffff */
[----:B------:R-:W-:Y:S05]  /*1a220*/  BRA `(.L_x_12245) ;  /* 0xfffffea400c87947 */ /* 0x000fea000383ffff */
.L_x_12029:
[----:B------:R0:W0:Y:S02]  /*1a230*/  SYNCS.PHASECHK.TRANS64.TRYWAIT P0, [R75+URZ+0x132b0], R76 ;  /* 0x0132b04c4b0075a7 */ /* 0x000024000800017f */
[----:B0-----:R-:W-:Y:S05]  /*1a240*/  @!P0 NANOSLEEP.SYNCS 0x989680 ;  /* 0x009896800000895d */ /* 0x001fea0003900000 */
[----:B------:R-:W0:Y:S02]  /*1a250*/  @!P0 SYNCS.PHASECHK.TRANS64 P0, [R75+URZ+0x132b0], R76 ;  /* 0x0132b04c4b0085a7 */ /* 0x000e24000800007f */
[----:B0-----:R-:W-:Y:S05]  /*1a260*/  @!P0 BRA `(.L_x_12029) ;  /* 0xfffffffc00f08947 */ /* 0x001fea000383ffff */
[----:B------:R-:W-:Y:S05]  /*1a270*/  BRA `(.L_x_12246) ;  /* 0xfffffea800287947 */ /* 0x000fea000383ffff */
.L_x_12049:
[----:B------:R-:W-:Y:S01]  /*1a280*/  BSSY B1, `(.L_x_12247) ;  /* 0x0000007000017945 */ /* 0x000fe20003800000 */
[----:B------:R-:W-:Y:S01]  /*1a290*/  IMAD.MOV.U32 R12, RZ, RZ, RZ ;  /* 0x000000ffff0c7224 */ /* 0x000fe200078e00ff */
[----:B------:R-:W-:Y:S01]  /*1a2a0*/  MOV R15, 0xffffffff ;  /* 0xffffffff000f7802 */ /* 0x000fe20000000f00 */
[----:B------:R-:W-:-:S07]  /*1a2b0*/  IMAD.MOV.U32 R11, RZ, RZ, 0x1e1f ;  /* 0x00001e1fff0b7424 */ /* 0x000fce00078e00ff */
[----:B-----5:R-:W-:Y:S05]  /*1a2c0*/  WARPSYNC.COLLECTIVE R15, `(.L_x_12248) ;  /* 0x000000000f087348 */ /* 0x020fea0003c00000 */
[----:B------:R0:W1:Y:S02]  /*1a2d0*/  SHFL.IDX P6, R14, R13, R12, R11 ;  /* 0x0000000c0d0e7389 */ /* 0x00006400000c000b */
[----:B01---5:R-:W-:Y:S01]  /*1a2e0*/  ENDCOLLECTIVE ;  /* 0x000000000000791b */ /* 0x023fe20003800000 */
.L_x_12248:
[----:B------:R-:W-:Y:S05]  /*1a2f0*/  BSYNC B1 ;  /* 0x0000000000017941 */ /* 0x000fea0003800000 */
.L_x_12247:
[----:B------:R-:W-:Y:S05]  /*1a300*/  BRA `(.L_x_12249) ;  /* 0xfffffeb800dc7947 */ /* 0x000fea000383ffff */
.L_x_12050:
        /* <DEDUP_REMOVED lines=8> */
.L_x_12251:
[----:B------:R-:W-:Y:S05]  /*1a390*/  BSYNC B1 ;  /* 0x0000000000017941 */ /* 0x000fea0003800000 */
.L_x_12250:
[----:B------:R-:W-:Y:S05]  /*1a3a0*/  BRA `(.L_x_12252) ;  /* 0xfffffeb800bc7947 */ /* 0x000fea000383ffff */
.L_x_12051:
        /* <DEDUP_REMOVED lines=8> */
.L_x_12254:
[----:B------:R-:W-:Y:S05]  /*1a430*/  BSYNC B1 ;  /* 0x0000000000017941 */ /* 0x000fea0003800000 */
.L_x_12253:
[----:B------:R-:W-:Y:S05]  /*1a440*/  BRA `(.L_x_12255) ;  /* 0xfffffeb8009c7947 */ /* 0x000fea000383ffff */
.L_x_12052:
        /* <DEDUP_REMOVED lines=8> */
.L_x_12257:
[----:B------:R-:W-:Y:S05]  /*1a4d0*/  BSYNC B1 ;  /* 0x0000000000017941 */ /* 0x000fea0003800000 */
.L_x_12256:
[----:B------:R-:W-:Y:S05]  /*1a4e0*/  BRA `(.L_x_12258) ;  /* 0xfffffeb8007c7947 */ /* 0x000fea000383ffff */
.L_x_12054:
[----:B0-----:R0:W1:Y:S02]  /*1a4f0*/  SYNCS.PHASECHK.TRANS64.TRYWAIT P1, [R16+URZ+0x13200], R5 ;  /* 0x01320005100075a7 */ /* 0x001064000802017f */
[----:B-1----:R-:W-:Y:S05]  /*1a500*/  @!P1 NANOSLEEP.SYNCS 0x989680 ;  /* 0x009896800000995d */ /* 0x002fea0003900000 */
[----:B------:R-:W1:Y:S02]  /*1a510*/  @!P1 SYNCS.PHASECHK.TRANS64 P1, [R16+URZ+0x13200], R5 ;  /* 0x01320005100095a7 */ /* 0x000e64000802007f */
[----:B-1----:R-:W-:Y:S05]  /*1a520*/  @!P1 BRA `(.L_x_12054) ;  /* 0xfffffffc00f09947 */ /* 0x002fea000383ffff */
[----:B------:R-:W-:Y:S05]  /*1a530*/  BRA `(.L_x_12259) ;  /* 0xfffffeb800747947 */ /* 0x000fea000383ffff */
.L_x_12058:
[----:B------:R-:W-:Y:S01]  /*1a540*/  BSSY B1, `(.L_x_12260) ;  /* 0x0000007000017945 */ /* 0x000fe20003800000 */
[----:B------:R-:W-:Y:S02]  /*1a550*/  IMAD.MOV.U32 R12, RZ, RZ, RZ ;  /* 0x000000ffff0c7224 */ /* 0x000fe400078e00ff */
[----:B------:R-:W-:Y:S02]  /*1a560*/  IMAD.MOV.U32 R11, RZ, RZ, 0x1e1f ;  /* 0x00001e1fff0b7424 */ /* 0x000fe400078e00ff */
[----:B------:R-:W-:-:S07]  /*1a570*/  IMAD.MOV.U32 R15, RZ, RZ, -0x1 ;  /* 0xffffffffff0f7424 */ /* 0x000fce00078e00ff */
[----:B-----5:R-:W-:Y:S05]  /*1a580*/  WARPSYNC.COLLECTIVE R15, `(.L_x_12261) ;  /* 0x000000000f087348 */ /* 0x020fea0003c00000 */
[----:B------:R0:W1:Y:S02]  /*1a590*/  SHFL.IDX P6, R14, R13, R12, R11 ;  /* 0x0000000c0d0e7389 */ /* 0x00006400000c000b */
[----:B01---5:R-:W-:Y:S01]  /*1a5a0*/  ENDCOLLECTIVE ;  /* 0x000000000000791b */ /* 0x023fe20003800000 */
.L_x_12261:
[----:B------:R-:W-:Y:S05]  /*1a5b0*/  BSYNC B1 ;  /* 0x0000000000017941 */ /* 0x000fea0003800000 */
.L_x_12260:
[----:B------:R-:W-:Y:S05]  /*1a5c0*/  BRA `(.L_x_12262) ;  /* 0xfffffecc00487947 */ /* 0x000fea000383ffff */
.L_x_12059:
        /* <DEDUP_REMOVED lines=8> */
.L_x_12264:
[----:B------:R-:W-:Y:S05]  /*1a650*/  BSYNC B1 ;  /* 0x0000000000017941 */ /* 0x000fea0003800000 */
.L_x_12263:
[----:B------:R-:W-:Y:S05]  /*1a660*/  BRA `(.L_x_12265) ;  /* 0xfffffecc002c7947 */ /* 0x000fea000383ffff */
.L_x_12060:
        /* <DEDUP_REMOVED lines=8> */
.L_x_12267:
[----:B------:R-:W-:Y:S05]  /*1a6f0*/  BSYNC B1 ;  /* 0x0000000000017941 */ /* 0x000fea0003800000 */
.L_x_12266:
[----:B------:R-:W-:Y:S05]  /*1a700*/  BRA `(.L_x_12268) ;  /* 0xfffffecc00107947 */ /* 0x000fea000383ffff */
.L_x_12061:
        /* <DEDUP_REMOVED lines=8> */
.L_x_12270:
[----:B------:R-:W-:Y:S05]  /*1a790*/  BSYNC B1 ;  /* 0x0000000000017941 */ /* 0x000fea0003800000 */
.L_x_12269:
[----:B------:R-:W-:Y:S05]  /*1a7a0*/  BRA `(.L_x_12271) ;  /* 0xfffffec800f47947 */ /* 0x000fea000383ffff */
.L_x_12063:
[----:B0-----:R0:W1:Y:S02]  /*1a7b0*/  SYNCS.PHASECHK.TRANS64.TRYWAIT P1, [R16+URZ+0x13200], R3 ;  /* 0x01320003100075a7 */ /* 0x001064000802017f */
[----:B-1----:R-:W-:Y:S05]  /*1a7c0*/  @!P1 NANOSLEEP.SYNCS 0x989680 ;  /* 0x009896800000995d */ /* 0x002fea0003900000 */
[----:B------:R-:W1:Y:S02]  /*1a7d0*/  @!P1 SYNCS.PHASECHK.TRANS64 P1, [R16+URZ+0x13200], R3 ;  /* 0x01320003100095a7 */ /* 0x000e64000802007f */
[----:B-1----:R-:W-:Y:S05]  /*1a7e0*/  @!P1 BRA `(.L_x_12063) ;  /* 0xfffffffc00f09947 */ /* 0x002fea000383ffff */
[----:B------:R-:W-:Y:S05]  /*1a7f0*/  BRA `(.L_x_12272) ;  /* 0xfffffec800f47947 */ /* 0x000fea000383ffff */
.L_x_12067:
[----:B--2---:R2:W3:Y:S02]  /*1a800*/  SYNCS.PHASECHK.TRANS64.TRYWAIT P0, [R0+URZ+0x13230], R7 ;  /* 0x01323007000075a7 */ /* 0x0044e4000800017f */
[----:B---3--:R-:W-:Y:S05]  /*1a810*/  @!P0 NANOSLEEP.SYNCS 0x989680 ;  /* 0x009896800000895d */ /* 0x008fea0003900000 */
[----:B------:R-:W3:Y:S02]  /*1a820*/  @!P0 SYNCS.PHASECHK.TRANS64 P0, [R0+URZ+0x13230], R7 ;  /* 0x01323007000085a7 */ /* 0x000ee4000800007f */
[----:B---3--:R-:W-:Y:S05]  /*1a830*/  @!P0 BRA `(.L_x_12067) ;  /* 0xfffffffc00f08947 */ /* 0x008fea000383ffff */
[----:B------:R-:W-:Y:S05]  /*1a840*/  BRA `(.L_x_12066) ;  /* 0xfffffedc00447947 */ /* 0x000fea000383ffff */
.L_x_12074:
[----:B-1----:R1:W2:Y:S02]  /*1a850*/  SYNCS.PHASECHK.TRANS64.TRYWAIT P0, [R12+URZ+0x13230], R11 ;  /* 0x0132300b0c0075a7 */ /* 0x0022a4000800017f */
[----:B--2---:R-:W-:Y:S05]  /*1a860*/  @!P0 NANOSLEEP.SYNCS 0x989680 ;  /* 0x009896800000895d */ /* 0x004fea0003900000 */
[----:B------:R-:W2:Y:S02]  /*1a870*/  @!P0 SYNCS.PHASECHK.TRANS64 P0, [R12+URZ+0x13230], R11 ;  /* 0x0132300b0c0085a7 */ /* 0x000ea4000800007f */
[----:B--2---:R-:W-:Y:S05]  /*1a880*/  @!P0 BRA `(.L_x_12074) ;  /* 0xfffffffc00f08947 */ /* 0x004fea000383ffff */
[----:B------:R-:W-:Y:S05]  /*1a890*/  BRA `(.L_x_12073) ;  /* 0xffffff1400187947 */ /* 0x000fea000383ffff */
.L_x_12079:
[----:B-1----:R1:W2:Y:S02]  /*1a8a0*/  SYNCS.PHASECHK.TRANS64.TRYWAIT P0, [R14+URZ+0x13250], R9 ;  /* 0x013250090e0075a7 */ /* 0x0022a4000800017f */
[----:B--2---:R-:W-:Y:S05]  /*1a8b0*/  @!P0 NANOSLEEP.SYNCS 0x989680 ;  /* 0x009896800000895d */ /* 0x004fea0003900000 */
[----:B------:R-:W2:Y:S02]  /*1a8c0*/  @!P0 SYNCS.PHASECHK.TRANS64 P0, [R14+URZ+0x13250], R9 ;  /* 0x013250090e0085a7 */ /* 0x000ea4000800007f */
[----:B--2---:R-:W-:Y:S05]  /*1a8d0*/  @!P0 BRA `(.L_x_12079) ;  /* 0xfffffffc00f08947 */ /* 0x004fea000383ffff */
[----:B------:R-:W-:Y:S05]  /*1a8e0*/  BRA `(.L_x_12078) ;  /* 0xffffff1800887947 */ /* 0x000fea000383ffff */
.L_x_12088:
[----:B0-----:R0:W2:Y:S02]  /*1a8f0*/  SYNCS.PHASECHK.TRANS64.TRYWAIT P0, [R10+URZ+0x13230], R11 ;  /* 0x0132300b0a0075a7 */ /* 0x0010a4000800017f */
[----:B--2---:R-:W-:Y:S05]  /*1a900*/  @!P0 NANOSLEEP.SYNCS 0x989680 ;  /* 0x009896800000895d */ /* 0x004fea0003900000 */
[----:B------:R-:W2:Y:S02]  /*1a910*/  @!P0 SYNCS.PHASECHK.TRANS64 P0, [R10+URZ+0x13230], R11 ;  /* 0x0132300b0a0085a7 */ /* 0x000ea4000800007f */
[----:B--2---:R-:W-:Y:S05]  /*1a920*/  @!P0 BRA `(.L_x_12088) ;  /* 0xfffffffc00f08947 */ /* 0x004fea000383ffff */
[----:B------:R-:W-:Y:S05]  /*1a930*/  BRA `(.L_x_12087) ;  /* 0xffffff4c00887947 */ /* 0x000fea000383ffff */
.L_x_12093:
[----:B-1----:R1:W2:Y:S02]  /*1a940*/  SYNCS.PHASECHK.TRANS64.TRYWAIT P0, [R14+URZ+0x13250], R9 ;  /* 0x013250090e0075a7 */ /* 0x0022a4000800017f */
[----:B--2---:R-:W-:Y:S05]  /*1a950*/  @!P0 NANOSLEEP.SYNCS 0x989680 ;  /* 0x009896800000895d */ /* 0x004fea0003900000 */
[----:B------:R-:W2:Y:S02]  /*1a960*/  @!P0 SYNCS.PHASECHK.TRANS64 P0, [R14+URZ+0x13250], R9 ;  /* 0x013250090e0085a7 */ /* 0x000ea4000800007f */
[----:B--2---:R-:W-:Y:S05]  /*1a970*/  @!P0 BRA `(.L_x_12093) ;  /* 0xfffffffc00f08947 */ /* 0x004fea000383ffff */
[----:B------:R-:W-:Y:S05]  /*1a980*/  BRA `(.L_x_12092) ;  /* 0xffffff5000f87947 */ /* 0x000fea000383ffff */
.L_x_12100:
[----:B---3--:R3:W4:Y:S02]  /*1a990*/  SYNCS.PHASECHK.TRANS64.TRYWAIT P0, [R11+URZ+0x13250], R2 ;  /* 0x013250020b0075a7 */ /* 0x008724000800017f */
[----:B----4-:R-:W-:Y:S05]  /*1a9a0*/  @!P0 NANOSLEEP.SYNCS 0x989680 ;  /* 0x009896800000895d */ /* 0x010fea0003900000 */
[----:B------:R-:W4:Y:S02]  /*1a9b0*/  @!P0 SYNCS.PHASECHK.TRANS64 P0, [R11+URZ+0x13250], R2 ;  /* 0x013250020b0085a7 */ /* 0x000f24000800007f */
[----:B----4-:R-:W-:Y:S05]  /*1a9c0*/  @!P0 BRA `(.L_x_12100) ;  /* 0xfffffffc00f08947 */ /* 0x010fea000383ffff */
[----:B------:R-:W-:Y:S05]  /*1a9d0*/  BRA `(.L_x_12099) ;  /* 0xffffff7800f07947 */ /* 0x000fea000383ffff */
.L_x_12137:
        /* <DEDUP_REMOVED lines=11> */
.L_x_12274:
[----:B------:R-:W-:Y:S05]  /*1aa90*/  BSYNC B1 ;  /* 0x0000000000017941 */ /* 0x000fea0003800000 */
.L_x_12273:
[----:B------:R-:W-:Y:S05]  /*1aaa0*/  BRA `(.L_x_12275) ;  /* 0xffffffb400747947 */ /* 0x000fea000383ffff */
.L_x_12139:
[----:B------:R-:W-:Y:S01]  /*1aab0*/  BSSY B1, `(.L_x_12276) ;  /* 0x0000006000017945 */ /* 0x000fe20003800000 */
[----:B------:R-:W-:-:S07]  /*1aac0*/  IMAD.MOV.U32 R15, RZ, RZ, -0x1 ;  /* 0xffffffffff0f7424 */ /* 0x000fce00078e00ff */
[----:B0-----:R-:W-:Y:S05]  /*1aad0*/  WARPSYNC.COLLECTIVE R15, `(.L_x_12277) ;  /* 0x000000000f0c7348 */ /* 0x001fea0003c00000 */
[----:B------:R-:W-:Y:S02]  /*1aae0*/  ELECT P6, UR62, PT ;  /* 0x00000000003e782f */ /* 0x000fe400038c0000 */
[----:B------:R-:W-:Y:S01]  /*1aaf0*/  MOV R14, UR62 ;  /* 0x0000003e000e7c02 */ /* 0x000fe20008000f00 */
[----:B0-----:R-:W-:Y:S10]  /*1ab00*/  ENDCOLLECTIVE ;  /* 0x000000000000791b */ /* 0x001ff40003800000 */
.L_x_12277:
[----:B------:R-:W-:Y:S05]  /*1ab10*/  BSYNC B1 ;  /* 0x0000000000017941 */ /* 0x000fea0003800000 */
.L_x_12276:
[----:B------:R-:W-:Y:S05]  /*1ab20*/  BRA `(.L_x_12138) ;  /* 0xffffffb4006c7947 */ /* 0x000fea000383ffff */
.L_x_12141:
[----:B0-----:R0:W1:Y:S02]  /*1ab30*/  SYNCS.PHASECHK.TRANS64.TRYWAIT P0, [R5+URZ+0x13220], R7 ;  /* 0x01322007050075a7 */ /* 0x001064000800017f */
[----:B-1----:R-:W-:Y:S05]  /*1ab40*/  @!P0 NANOSLEEP.SYNCS 0x989680 ;  /* 0x009896800000895d */ /* 0x002fea0003900000 */
[----:B------:R-:W1:Y:S02]  /*1ab50*/  @!P0 SYNCS.PHASECHK.TRANS64 P0, [R5+URZ+0x13220], R7 ;  /* 0x01322007050085a7 */ /* 0x000e64000800007f */
[----:B-1----:R-:W-:Y:S05]  /*1ab60*/  @!P0 BRA `(.L_x_12141) ;  /* 0xfffffffc00f08947 */ /* 0x002fea000383ffff */
[----:B------:R-:W-:Y:S05]  /*1ab70*/  BRA `(.L_x_12278) ;  /* 0xffffffb400887947 */ /* 0x000fea000383ffff */
.L_x_12145:
[----:B0-----:R0:W1:Y:S02]  /*1ab80*/  SYNCS.PHASECHK.TRANS64.TRYWAIT P0, [R8+URZ+0x132a0], R7 ;  /* 0x0132a007080075a7 */ /* 0x001064000800017f */
[----:B-1----:R-:W-:Y:S05]  /*1ab90*/  @!P0 NANOSLEEP.SYNCS 0x989680 ;  /* 0x009896800000895d */ /* 0x002fea0003900000 */
[----:B------:R-:W1:Y:S02]  /*1aba0*/  @!P0 SYNCS.PHASECHK.TRANS64 P0, [R8+URZ+0x132a0], R7 ;  /* 0x0132a007080085a7 */ /* 0x000e64000800007f */
[----:B-1----:R-:W-:Y:S05]  /*1abb0*/  @!P0 BRA `(.L_x_12145) ;  /* 0xfffffffc00f08947 */ /* 0x002fea000383ffff */
[----:B------:R-:W-:Y:S05]  /*1abc0*/  BRA `(.L_x_12279) ;  /* 0xffffffb400a07947 */ /* 0x000fea000383ffff */
.L_x_12150:
[----:B-1----:R1:W2:Y:S02]  /*1abd0*/  SYNCS.PHASECHK.TRANS64.TRYWAIT P0, [R8+URZ+0x132c0], R7 ;  /* 0x0132c007080075a7 */ /* 0x0022a4000800017f */
[----:B--2---:R-:W-:Y:S05]  /*1abe0*/  @!P0 NANOSLEEP.SYNCS 0x989680 ;  /* 0x009896800000895d */ /* 0x004fea0003900000 */
[----:B------:R-:W2:Y:S02]  /*1abf0*/  @!P0 SYNCS.PHASECHK.TRANS64 P0, [R8+URZ+0x132c0], R7 ;  /* 0x0132c007080085a7 */ /* 0x000ea4000800007f */
[----:B--2---:R-:W-:Y:S05]  /*1ac00*/  @!P0 BRA `(.L_x_12150) ;  /* 0xfffffffc00f08947 */ /* 0x004fea000383ffff */
[----:B------:R-:W-:Y:S05]  /*1ac10*/  BRA `(.L_x_12280) ;  /* 0xffffffb8001c7947 */ /* 0x000fea000383ffff */
.L_x_12157:
[----:B0-----:R0:W1:Y:S02]  /*1ac20*/  SYNCS.PHASECHK.TRANS64.TRYWAIT P1, [R7+URZ+0x132a0], R8 ;  /* 0x0132a008070075a7 */ /* 0x001064000802017f */
[----:B-1----:R-:W-:Y:S05]  /*1ac30*/  @!P1 NANOSLEEP.SYNCS 0x989680 ;  /* 0x009896800000995d */ /* 0x002fea0003900000 */
[----:B------:R-:W1:Y:S02]  /*1ac40*/  @!P1 SYNCS.PHASECHK.TRANS64 P1, [R7+URZ+0x132a0], R8 ;  /* 0x0132a008070095a7 */ /* 0x000e64000802007f */
[----:B-1----:R-:W-:Y:S05]  /*1ac50*/  @!P1 BRA `(.L_x_12157) ;  /* 0xfffffffc00f09947 */ /* 0x002fea000383ffff */
[----:B------:R-:W-:Y:S05]  /*1ac60*/  BRA `(.L_x_12281) ;  /* 0xffffffb800d87947 */ /* 0x000fea000383ffff */
.L_x_12162:
[----:B-1----:R1:W2:Y:S02]  /*1ac70*/  SYNCS.PHASECHK.TRANS64.TRYWAIT P1, [R7+URZ+0x132c0], R8 ;  /* 0x0132c008070075a7 */ /* 0x0022a4000802017f */
[----:B--2---:R-:W-:Y:S05]  /*1ac80*/  @!P1 NANOSLEEP.SYNCS 0x989680 ;  /* 0x009896800000995d */ /* 0x004fea0003900000 */
[----:B------:R-:W2:Y:S02]  /*1ac90*/  @!P1 SYNCS.PHASECHK.TRANS64 P1, [R7+URZ+0x132c0], R8 ;  /* 0x0132c008070095a7 */ /* 0x000ea4000802007f */
[----:B--2---:R-:W-:Y:S05]  /*1aca0*/  @!P1 BRA `(.L_x_12162) ;  /* 0xfffffffc00f09947 */ /* 0x004fea000383ffff */
[----:B------:R-:W-:Y:S05]  /*1acb0*/  BRA `(.L_x_12282) ;  /* 0xffffffbc00507947 */ /* 0x000fea000383ffff */
.L_x_12175:
        /* <DEDUP_REMOVED lines=11> */
.L_x_12284:
[----:B------:R-:W-:Y:S05]  /*1ad70*/  BSYNC B0 ;  /* 0x0000000000007941 */ /* 0x000fea0003800000 */
.L_x_12283:
[----:B------:R-:W-:Y:S05]  /*1ad80*/  BRA `(.L_x_12285) ;  /* 0xffffffc8003c7947 */ /* 0x000fea000383ffff */
.L_x_12177:
[----:B------:R-:W-:Y:S01]  /*1ad90*/  BSSY B0, `(.L_x_12286) ;  /* 0x0000006000007945 */ /* 0x000fe20003800000 */
[----:B------:R-:W-:-:S07]  /*1ada0*/  IMAD.MOV.U32 R15, RZ, RZ, -0x1 ;  /* 0xffffffffff0f7424 */ /* 0x000fce00078e00ff */
[----:B0-----:R-:W-:Y:S05]  /*1adb0*/  WARPSYNC.COLLECTIVE R15, `(.L_x_12287) ;  /* 0x000000000f0c7348 */ /* 0x001fea0003c00000 */
[----:B------:R-:W-:Y:S02]  /*1adc0*/  ELECT P6, UR62, PT ;  /* 0x00000000003e782f */ /* 0x000fe400038c0000 */
[----:B------:R-:W-:Y:S01]  /*1add0*/  MOV R14, UR62 ;  /* 0x0000003e000e7c02 */ /* 0x000fe20008000f00 */
[----:B0-----:R-:W-:Y:S10]  /*1ade0*/  ENDCOLLECTIVE ;  /* 0x000000000000791b */ /* 0x001ff40003800000 */
.L_x_12287:
[----:B------:R-:W-:Y:S05]  /*1adf0*/  BSYNC B0 ;  /* 0x0000000000007941 */ /* 0x000fea0003800000 */
.L_x_12286:
[----:B------:R-:W-:Y:S05]  /*1ae00*/  BRA `(.L_x_12288) ;  /* 0xffffffc800347947 */ /* 0x000fea000383ffff */
.L_x_12180:
[----:B0-----:R0:W1:Y:S02]  /*1ae10*/  SYNCS.PHASECHK.TRANS64.TRYWAIT P2, [R5+URZ+0x13280], R4 ;  /* 0x01328004050075a7 */ /* 0x001064000804017f */
[----:B-1----:R-:W-:Y:S05]  /*1ae20*/  @!P2 NANOSLEEP.SYNCS 0x989680 ;  /* 0x009896800000a95d */ /* 0x002fea0003900000 */
[----:B------:R-:W1:Y:S02]  /*1ae30*/  @!P2 SYNCS.PHASECHK.TRANS64 P2, [R5+URZ+0x13280], R4 ;  /* 0x013280040500a5a7 */ /* 0x000e64000804007f */
[----:B-1----:R-:W-:Y:S05]  /*1ae40*/  @!P2 BRA `(.L_x_12180) ;  /* 0xfffffffc00f0a947 */ /* 0x002fea000383ffff */
[----:B------:R-:W-:Y:S05]  /*1ae50*/  BRA `(.L_x_12289) ;  /* 0xffffffc800987947 */ /* 0x000fea000383ffff */
.L_x_12182:
[----:B-1----:R1:W2:Y:S02]  /*1ae60*/  SYNCS.PHASECHK.TRANS64.TRYWAIT P2, [R5+URZ+0x13240], R4 ;  /* 0x01324004050075a7 */ /* 0x0022a4000804017f */
[----:B--2---:R-:W-:Y:S05]  /*1ae70*/  @!P2 NANOSLEEP.SYNCS 0x989680 ;  /* 0x009896800000a95d */ /* 0x004fea0003900000 */
[----:B------:R-:W2:Y:S02]  /*1ae80*/  @!P2 SYNCS.PHASECHK.TRANS64 P2, [R5+URZ+0x13240], R4 ;  /* 0x013240040500a5a7 */ /* 0x000ea4000804007f */
[----:B--2---:R-:W-:Y:S05]  /*1ae90*/  @!P2 BRA `(.L_x_12182) ;  /* 0xfffffffc00f0a947 */ /* 0x004fea000383ffff */
[----:B------:R-:W-:Y:S05]  /*1aea0*/  BRA `(.L_x_12290) ;  /* 0xffffffc800e87947 */ /* 0x000fea000383ffff */
.L_x_12185:
[----:B0-----:R0:W1:Y:S02]  /*1aeb0*/  SYNCS.PHASECHK.TRANS64.TRYWAIT P0, [R28+URZ+0x13220], R3 ;  /* 0x013220031c0075a7 */ /* 0x001064000800017f */
[----:B-1----:R-:W-:Y:S05]  /*1aec0*/  @!P0 NANOSLEEP.SYNCS 0x989680 ;  /* 0x009896800000895d */ /* 0x002fea0003900000 */
[----:B------:R-:W1:Y:S02]  /*1aed0*/  @!P0 SYNCS.PHASECHK.TRANS64 P0, [R28+URZ+0x13220], R3 ;  /* 0x013220031c0085a7 */ /* 0x000e64000800007f */
[----:B-1----:R-:W-:Y:S05]  /*1aee0*/  @!P0 BRA `(.L_x_12185) ;  /* 0xfffffffc00f08947 */ /* 0x002fea000383ffff */
[----:B------:R-:W-:Y:S05]  /*1aef0*/  BRA `(.L_x_12291) ;  /* 0xffffffcc00a47947 */ /* 0x000fea000383ffff */
.L_x_12191:
[----:B0-----:R0:W1:Y:S02]  /*1af00*/  SYNCS.PHASECHK.TRANS64.TRYWAIT P0, [R5+URZ+0x13280], R4 ;  /* 0x01328004050075a7 */ /* 0x001064000800017f */
[----:B-1----:R-:W-:Y:S05]  /*1af10*/  @!P0 NANOSLEEP.SYNCS 0x989680 ;  /* 0x009896800000895d */ /* 0x002fea0003900000 */
[----:B------:R-:W1:Y:S02]  /*1af20*/  @!P0 SYNCS.PHASECHK.TRANS64 P0, [R5+URZ+0x13280], R4 ;  /* 0x01328004050085a7 */ /* 0x000e64000800007f */
[----:B-1----:R-:W-:Y:S05]  /*1af30*/  @!P0 BRA `(.L_x_12191) ;  /* 0xfffffffc00f08947 */ /* 0x002fea000383ffff */
[----:B------:R-:W-:Y:S05]  /*1af40*/  BRA `(.L_x_12292) ;  /* 0xffffffd000407947 */ /* 0x000fea000383ffff */
.L_x_12196:
[----:B-1----:R1:W2:Y:S02]  /*1af50*/  SYNCS.PHASECHK.TRANS64.TRYWAIT P0, [R5+URZ+0x13240], R4 ;  /* 0x01324004050075a7 */ /* 0x0022a4000800017f */
[----:B--2---:R-:W-:Y:S05]  /*1af60*/  @!P0 NANOSLEEP.SYNCS 0x989680 ;  /* 0x009896800000895d */ /* 0x004fea0003900000 */
[----:B------:R-:W2:Y:S02]  /*1af70*/  @!P0 SYNCS.PHASECHK.TRANS64 P0, [R5+URZ+0x13240], R4 ;  /* 0x01324004050085a7 */ /* 0x000ea4000800007f */
[----:B--2---:R-:W-:Y:S05]  /*1af80*/  @!P0 BRA `(.L_x_12196) ;  /* 0xfffffffc00f08947 */ /* 0x004fea000383ffff */
[----:B------:R-:W-:Y:S05]  /*1af90*/  BRA `(.L_x_12293) ;  /* 0xffffffd000b87947 */ /* 0x000fea000383ffff */
.L_x_12202:
[----:B0-----:R0:W1:Y:S02]  /*1afa0*/  SYNCS.PHASECHK.TRANS64.TRYWAIT P2, [R13+URZ+0x13270], R4 ;  /* 0x013270040d0075a7 */ /* 0x001064000804017f */
[----:B-1----:R-:W-:Y:S05]  /*1afb0*/  @!P2 NANOSLEEP.SYNCS 0x989680 ;  /* 0x009896800000a95d */ /* 0x002fea0003900000 */
[----:B------:R-:W1:Y:S02]  /*1afc0*/  @!P2 SYNCS.PHASECHK.TRANS64 P2, [R13+URZ+0x13270], R4 ;  /* 0x013270040d00a5a7 */ /* 0x000e64000804007f */
[----:B-1----:R-:W-:Y:S05]  /*1afd0*/  @!P2 BRA `(.L_x_12202) ;  /* 0xfffffffc00f0a947 */ /* 0x002fea000383ffff */
[----:B------:R-:W-:Y:S05]  /*1afe0*/  BRA `(.L_x_12294) ;  /* 0xffffffd400547947 */ /* 0x000fea000383ffff */
.L_x_12204:
[----:B0-----:R0:W1:Y:S02]  /*1aff0*/  SYNCS.PHASECHK.TRANS64.TRYWAIT P2, [R13+URZ+0x13260], R4 ;  /* 0x013260040d0075a7 */ /* 0x001064000804017f */
[----:B-1----:R-:W-:Y:S05]  /*1b000*/  @!P2 NANOSLEEP.SYNCS 0x989680 ;  /* 0x009896800000a95d */ /* 0x002fea0003900000 */
[----:B------:R-:W1:Y:S02]  /*1b010*/  @!P2 SYNCS.PHASECHK.TRANS64 P2, [R13+URZ+0x13260], R4 ;  /* 0x013260040d00a5a7 */ /* 0x000e64000804007f */
[----:B-1----:R-:W-:Y:S05]  /*1b020*/  @!P2 BRA `(.L_x_12204) ;  /* 0xfffffffc00f0a947 */ /* 0x002fea000383ffff */
[----:B------:R-:W-:Y:S05]  /*1b030*/  BRA `(.L_x_12295) ;  /* 0xffffffd4005c7947 */ /* 0x000fea000383ffff */
.L_x_12211:
[----:B0-----:R0:W1:Y:S02]  /*1b040*/  SYNCS.PHASECHK.TRANS64.TRYWAIT P0, [R0+URZ+0x13270], R3 ;  /* 0x01327003000075a7 */ /* 0x001064000800017f */
[----:B-1----:R-:W-:Y:S05]  /*1b050*/  @!P0 NANOSLEEP.SYNCS 0x989680 ;  /* 0x009896800000895d */ /* 0x002fea0003900000 */
[----:B------:R-:W1:Y:S02]  /*1b060*/  @!P0 SYNCS.PHASECHK.TRANS64 P0, [R0+URZ+0x13270], R3 ;  /* 0x01327003000085a7 */ /* 0x000e64000800007f */
[----:B-1----:R-:W-:Y:S05]  /*1b070*/  @!P0 BRA `(.L_x_12211) ;  /* 0xfffffffc00f08947 */ /* 0x002fea000383ffff */
[----:B------:R-:W-:Y:S05]  /*1b080*/  BRA `(.L_x_12296) ;  /* 0xffffffd800dc7947 */ /* 0x000fea000383ffff */
.L_x_12213:
[----:B0-----:R0:W1:Y:S02]  /*1b090*/  SYNCS.PHASECHK.TRANS64.TRYWAIT P0, [R0+URZ+0x13260], R3 ;  /* 0x01326003000075a7 */ /* 0x001064000800017f */
[----:B-1----:R-:W-:Y:S05]  /*1b0a0*/  @!P0 NANOSLEEP.SYNCS 0x989680 ;  /* 0x009896800000895d */ /* 0x002fea0003900000 */
[----:B------:R-:W1:Y:S02]  /*1b0b0*/  @!P0 SYNCS.PHASECHK.TRANS64 P0, [R0+URZ+0x13260], R3 ;  /* 0x01326003000085a7 */ /* 0x000e64000800007f */
[----:B-1----:R-:W-:Y:S05]  /*1b0c0*/  @!P0 BRA `(.L_x_12213) ;  /* 0xfffffffc00f08947 */ /* 0x002fea000383ffff */
[----:B------:R-:W-:Y:S05]  /*1b0d0*/  BRA `(.L_x_12297) ;  /* 0xffffffd800e07947 */ /* 0x000fea000383ffff */
.L_x_12217:
[----:B------:R-:W-:Y:S01]  /*1b0e0*/  BSSY B0, `(.L_x_12298) ;  /* 0x0000008000007945 */ /* 0x000fe20003800000 */
[----:B------:R-:W-:Y:S02]  /*1b0f0*/  IMAD.MOV.U32 R13, RZ, RZ, R16 ;  /* 0x000000ffff0d7224 */ /* 0x000fe400078e0010 */
[----:B------:R-:W-:Y:S02]  /*1b100*/  IMAD.MOV.U32 R12, RZ, RZ, RZ ;  /* 0x000000ffff0c7224 */ /* 0x000fe400078e00ff */
[----:B------:R-:W-:Y:S02]  /*1b110*/  IMAD.MOV.U32 R11, RZ, RZ, 0x1f ;  /* 0x0000001fff0b7424 */ /* 0x000fe400078e00ff */
[----:B------:R-:W-:-:S07]  /*1b120*/  IMAD.MOV.U32 R15, RZ, RZ, -0x1 ;  /* 0xffffffffff0f7424 */ /* 0x000fce00078e00ff */
[----:B------:R-:W-:Y:S05]  /*1b130*/  WARPSYNC.COLLECTIVE R15, `(.L_x_12299) ;  /* 0x000000000f087348 */ /* 0x000fea0003c00000 */
[----:B------:R0:W1:Y:S02]  /*1b140*/  SHFL.IDX P6, R14, R13, R12, R11 ;  /* 0x0000000c0d0e7389 */ /* 0x00006400000c000b */
[----:B01----:R-:W-:Y:S01]  /*1b150*/  ENDCOLLECTIVE ;  /* 0x000000000000791b */ /* 0x003fe20003800000 */
.L_x_12299:
[----:B------:R-:W-:Y:S05]  /*1b160*/  BSYNC B0 ;  /* 0x0000000000007941 */ /* 0x000fea0003800000 */
.L_x_12298:
        /* <DEDUP_REMOVED lines=9> */
.L_x_12300:
        /* <DEDUP_REMOVED lines=11> */
[C---:B------:R-:W-:Y:S02]  /*1b2b0*/  ISETP.GE.U32.AND P5, PT, R8.reuse, 0x10, PT ;  /* 0x000000100800780c */ /* 0x040fe40003fa6070 */
[----:B--2---:R-:W-:Y:S02]  /*1b2c0*/  @!P1 MOV R17, R2 ;  /* 0x0000000200119202 */ /* 0x004fe40000000f00 */
[----:B------:R-:W-:-:S03]  /*1b2d0*/  ISETP.NE.AND P1, PT, R8, RZ, PT ;  /* 0x000000ff0800720c */ /* 0x000fc60003f25270 */
[----:B------:R-:W-:-:S10]  /*1b2e0*/  IMAD.MOV.U32 R13, RZ, RZ, R17 ;  /* 0x000000ffff0d7224 */ /* 0x000fd400078e0011 */
[----:B------:R-:W-:Y:S05]  /*1b2f0*/  WARPSYNC.COLLECTIVE R15, `(.L_x_12301) ;  /* 0x000000000f087348 */ /* 0x000fea0003c00000 */
[----:B------:R0:W1:Y:S02]  /*1b300*/  SHFL.UP P6, R14, R13, R12, R11 ;  /* 0x0400000c0d0e7389 */ /* 0x00006400000c000b */
[----:B01----:R-:W-:Y:S01]  /*1b310*/  ENDCOLLECTIVE ;  /* 0x000000000000791b */ /* 0x003fe20003800000 */
.L_x_12301:
[----:B------:R-:W-:Y:S01]  /*1b320*/  IMAD.MOV.U32 R12, RZ, RZ, 0x2 ;  /* 0x00000002ff0c7424 */ /* 0x000fe200078e00ff */
[----:B------:R-:W-:-:S05]  /*1b330*/  SEL R4, R14, RZ, P1 ;  /* 0x000000ff0e047207 */ /* 0x000fca0000800000 */
[----:B------:R-:W-:-:S04]  /*1b340*/  IMAD.IADD R4, R17, 0x1, R4 ;  /* 0x0000000111047824 */ /* 0x000fc800078e0204 */
[----:B------:R-:W-:-:S07]  /*1b350*/  IMAD.MOV.U32 R13, RZ, RZ, R4 ;  /* 0x000000ffff0d7224 */ /* 0x000fce00078e0004 */
[----:B------:R-:W-:Y:S05]  /*1b360*/  WARPSYNC.COLLECTIVE R15, `(.L_x_12302) ;  /* 0x000000000f087348 */ /* 0x000fea0003c00000 */
[----:B------:R0:W1:Y:S02]  /*1b370*/  SHFL.UP P6, R14, R13, R12, R11 ;  /* 0x0400000c0d0e7389 */ /* 0x00006400000c000b */
[----:B01----:R-:W-:Y:S01]  /*1b380*/  ENDCOLLECTIVE ;  /* 0x000000000000791b */ /* 0x003fe20003800000 */
.L_x_12302:
[----:B------:R-:W-:Y:S02]  /*1b390*/  MOV R12, 0x4 ;  /* 0x00000004000c7802 */ /* 0x000fe40000000f00 */
[----:B------:R-:W-:-:S05]  /*1b3a0*/  SEL R3, R14, RZ, P2 ;  /* 0x000000ff0e037207 */ /* 0x000fca0001000000 */
[----:B------:R-:W-:-:S04]  /*1b3b0*/  IMAD.IADD R6, R4, 0x1, R3 ;  /* 0x0000000104067824 */ /* 0x000fc800078e0203 */
[----:B------:R-:W-:-:S07]  /*1b3c0*/  IMAD.MOV.U32 R13, RZ, RZ, R6 ;  /* 0x000000ffff0d7224 */ /* 0x000fce00078e0006 */
[----:B------:R-:W-:Y:S05]  /*1b3d0*/  WARPSYNC.COLLECTIVE R15, `(.L_x_12303) ;  /* 0x000000000f087348 */ /* 0x000fea0003c00000 */
[----:B------:R0:W1:Y:S02]  /*1b3e0*/  SHFL.UP P6, R14, R13, R12, R11 ;  /* 0x0400000c0d0e7389 */ /* 0x00006400000c000b */
[----:B01----:R-:W-:Y:S01]  /*1b3f0*/  ENDCOLLECTIVE ;  /* 0x000000000000791b */ /* 0x003fe20003800000 */
.L_x_12303:
[----:B------:R-:W-:Y:S01]  /*1b400*/  IMAD.MOV.U32 R12, RZ, RZ, 0x8 ;  /* 0x00000008ff0c7424 */ /* 0x000fe200078e00ff */
[----:B------:R-:W-:-:S05]  /*1b410*/  SEL R3, R14, RZ, P3 ;  /* 0x000000ff0e037207 */ /* 0x000fca0001800000 */
[----:B------:R-:W-:-:S04]  /*1b420*/  IMAD.IADD R2, R6, 0x1, R3 ;  /* 0x0000000106027824 */ /* 0x000fc800078e0203 */
[----:B------:R-:W-:-:S07]  /*1b430*/  IMAD.MOV.U32 R13, RZ, RZ, R2 ;  /* 0x000000ffff0d7224 */ /* 0x000fce00078e0002 */
[----:B------:R-:W-:Y:S05]  /*1b440*/  WARPSYNC.COLLECTIVE R15, `(.L_x_12304) ;  /* 0x000000000f087348 */ /* 0x000fea0003c00000 */
[----:B------:R0:W1:Y:S02]  /*1b450*/  SHFL.UP P6, R14, R13, R12, R11 ;  /* 0x0400000c0d0e7389 */ /* 0x00006400000c000b */
[----:B01----:R-:W-:Y:S01]  /*1b460*/  ENDCOLLECTIVE ;  /* 0x000000000000791b */ /* 0x003fe20003800000 */
.L_x_12304:
[----:B------:R-:W-:Y:S01]  /*1b470*/  IMAD.MOV.U32 R12, RZ, RZ, 0x10 ;  /* 0x00000010ff0c7424 */ /* 0x000fe200078e00ff */
[----:B------:R-:W-:-:S05]  /*1b480*/  SEL R3, R14, RZ, P4 ;  /* 0x000000ff0e037207 */ /* 0x000fca0002000000 */
[----:B------:R-:W-:-:S04]  /*1b490*/  IMAD.IADD R3, R2, 0x1, R3 ;  /* 0x0000000102037824 */ /* 0x000fc800078e0203 */
[----:B------:R-:W-:-:S07]  /*1b4a0*/  IMAD.MOV.U32 R13, RZ, RZ, R3 ;  /* 0x000000ffff0d7224 */ /* 0x000fce00078e0003 */
[----:B------:R-:W-:Y:S05]  /*1b4b0*/  WARPSYNC.COLLECTIVE R15, `(.L_x_12305) ;  /* 0x000000000f087348 */ /* 0x000fea0003c00000 */
[----:B------:R0:W1:Y:S02]  /*1b4c0*/  SHFL.UP P6, R14, R13, R12, R11 ;  /* 0x0400000c0d0e7389 */ /* 0x00006400000c000b */
[----:B01----:R-:W-:Y:S01]  /*1b4d0*/  ENDCOLLECTIVE ;  /* 0x000000000000791b */ /* 0x003fe20003800000 */
.L_x_12305:
        /* <DEDUP_REMOVED lines=8> */
.L_x_12306:
[----:B------:R-:W-:Y:S05]  /*1b560*/  BRA `(.L_x_12307) ;  /* 0xffffffdc00a87947 */ /* 0x000fea000383ffff */
.L_x_12222:
        /* <DEDUP_REMOVED lines=8> */
.L_x_12309:
[----:B------:R-:W-:Y:S05]  /*1b5f0*/  BSYNC B0 ;  /* 0x0000000000007941 */ /* 0x000fea0003800000 */
.L_x_12308:
        /* <DEDUP_REMOVED lines=8> */
.L_x_12310:
[----:B------:R-:W-:Y:S01]  /*1b680*/  IMAD.MOV.U32 R12, RZ, RZ, 0x4 ;  /* 0x00000004ff0c7424 */ /* 0x000fe200078e00ff */
[----:B------:R-:W-:-:S05]  /*1b690*/  SEL R2, R14, RZ, P2 ;  /* 0x000000ff0e027207 */ /* 0x000fca0001000000 */
[----:B------:R-:W-:-:S04]  /*1b6a0*/  IMAD.IADD R2, R13, 0x1, R2 ;  /* 0x000000010d027824 */ /* 0x000fc800078e0202 */
[----:B------:R-:W-:-:S07]  /*1b6b0*/  IMAD.MOV.U32 R13, RZ, RZ, R2 ;  /* 0x000000ffff0d7224 */ /* 0x000fce00078e0002 */
[----:B------:R-:W-:Y:S05]  /*1b6c0*/  WARPSYNC.COLLECTIVE R15, `(.L_x_12311) ;  /* 0x000000000f087348 */ /* 0x000fea0003c00000 */
[----:B------:R0:W1:Y:S02]  /*1b6d0*/  SHFL.UP P6, R14, R13, R12, R11 ;  /* 0x0400000c0d0e7389 */ /* 0x00006400000c000b */
[----:B01----:R-:W-:Y:S01]  /*1b6e0*/  ENDCOLLECTIVE ;  /* 0x000000000000791b */ /* 0x003fe20003800000 */
.L_x_12311:
[----:B------:R-:W-:Y:S02]  /*1b6f0*/  MOV R12, 0x8 ;  /* 0x00000008000c7802 */ /* 0x000fe40000000f00 */
[----:B------:R-:W-:-:S05]  /*1b700*/  SEL R3, R14, RZ, P3 ;  /* 0x000000ff0e037207 */ /* 0x000fca0001800000 */
[----:B------:R-:W-:-:S04]  /*1b710*/  IMAD.IADD R3, R2, 0x1, R3 ;  /* 0x0000000102037824 */ /* 0x000fc800078e0203 */
[----:B------:R-:W-:-:S07]  /*1b720*/  IMAD.MOV.U32 R13, RZ, RZ, R3 ;  /* 0x000000ffff0d7224 */ /* 0x000fce00078e0003 */
[----:B------:R-:W-:Y:S05]  /*1b730*/  WARPSYNC.COLLECTIVE R15, `(.L_x_12312) ;  /* 0x000000000f087348 */ /* 0x000fea0003c00000 */
[----:B------:R0:W1:Y:S02]  /*1b740*/  SHFL.UP P6, R14, R13, R12, R11 ;  /* 0x0400000c0d0e7389 */ /* 0x00006400000c000b */
[----:B01----:R-:W-:Y:S01]  /*1b750*/  ENDCOLLECTIVE ;  /* 0x000000000000791b */ /* 0x003fe20003800000 */
.L_x_12312:
[----:B------:R-:W-:Y:S01]  /*1b760*/  IMAD.MOV.U32 R12, RZ, RZ, 0x10 ;  /* 0x00000010ff0c7424 */ /* 0x000fe200078e00ff */
[----:B------:R-:W-:-:S05]  /*1b770*/  SEL R4, R14, RZ, P4 ;  /* 0x000000ff0e047207 */ /* 0x000fca0002000000 */
[----:B------:R-:W-:-:S04]  /*1b780*/  IMAD.IADD R4, R3, 0x1, R4 ;  /* 0x0000000103047824 */ /* 0x000fc800078e0204 */
[----:B------:R-:W-:-:S07]  /*1b790*/  IMAD.MOV.U32 R13, RZ, RZ, R4 ;  /* 0x000000ffff0d7224 */ /* 0x000fce00078e0004 */
[----:B------:R-:W-:Y:S05]  /*1b7a0*/  WARPSYNC.COLLECTIVE R15, `(.L_x_12313) ;  /* 0x000000000f087348 */ /* 0x000fea0003c00000 */
[----:B------:R0:W1:Y:S02]  /*1b7b0*/  SHFL.UP P6, R14, R13, R12, R11 ;  /* 0x0400000c0d0e7389 */ /* 0x00006400000c000b */
[----:B01----:R-:W-:Y:S01]  /*1b7c0*/  ENDCOLLECTIVE ;  /* 0x000000000000791b */ /* 0x003fe20003800000 */
.L_x_12313:
        /* <DEDUP_REMOVED lines=8> */
.L_x_12314:
[----:B------:R-:W-:Y:S05]  /*1b850*/  BRA `(.L_x_12315) ;  /* 0xffffffdc00887947 */ /* 0x000fea000383ffff */
.L_x_12224:
[----:B------:R-:W-:Y:S01]  /*1b860*/  BSSY B0, `(.L_x_12316) ;  /* 0x0000006000007945 */ /* 0x000fe20003800000 */
[----:B------:R-:W-:Y:S02]  /*1b870*/  PLOP3.LUT P6, PT, P6, PT, PT, 0x8, 0x0 ;  /* 0x000000000000781c */ /* 0x000fe400037ce170 */
[----:B------:R-:W-:-:S11]  /*1b880*/  MOV R15, 0xffffffff ;  /* 0xffffffff000f7802 */ /* 0x000fd60000000f00 */
[----:B0-----:R-:W-:Y:S05]  /*1b890*/  WARPSYNC.COLLECTIVE R15, `(.L_x_12317) ;  /* 0x000000000f087348 */ /* 0x001fea0003c00000 */
[----:B------:R-:W-:Y:S01]  /*1b8a0*/  VOTE.ANY R14, PT, P6 ;  /* 0x00000000000e7806 */ /* 0x000fe200030e0100 */
[----:B0-----:R-:W-:Y:S06]  /*1b8b0*/  ENDCOLLECTIVE ;  /* 0x000000000000791b */ /* 0x001fec0003800000 */
.L_x_12317:
[----:B------:R-:W-:Y:S05]  /*1b8c0*/  BSYNC B0 ;  /* 0x0000000000007941 */ /* 0x000fea0003800000 */
.L_x_12316:
        /* <DEDUP_REMOVED lines=9> */
.L_x_12318:
[----:B------:R-:W-:Y:S01]  /*1b960*/  IMAD.MOV.U32 R17, RZ, RZ, R14 ;  /* 0x000000ffff117224 */ /* 0x000fe200078e000e */
[----:B------:R-:W-:Y:S06]  /*1b970*/  BRA `(.L_x_12319) ;  /* 0xffffffdc00787947 */ /* 0x000fec000383ffff */
.L_x_12226:
[----:B------:R-:W-:Y:S01]  /*1b980*/  BSSY B0, `(.L_x_12320) ;  /* 0x0000007000007945 */ /* 0x000fe20003800000 */
[----:B------:R-:W-:Y:S01]  /*1b990*/  IMAD.MOV.U32 R13, RZ, RZ, R3 ;  /* 0x000000ffff0d7224 */ /* 0x000fe200078e0003 */
[----:B------:R-:W-:Y:S01]  /*1b9a0*/  MOV R11, 0x1f ;  /* 0x0000001f000b7802 */ /* 0x000fe20000000f00 */
[----:B------:R-:W-:-:S07]  /*1b9b0*/  IMAD.MOV.U32 R15, RZ, RZ, -0x1 ;  /* 0xffffffffff0f7424 */ /* 0x000fce00078e00ff */
[----:B012---:R-:W-:Y:S05]  /*1b9c0*/  WARPSYNC.COLLECTIVE R15, `(.L_x_12321) ;  /* 0x000000000f087348 */ /* 0x007fea0003c00000 */
[----:B------:R3:W4:Y:S02]  /*1b9d0*/  SHFL.IDX P6, R14, R13, R12, R11 ;  /* 0x0000000c0d0e7389 */ /* 0x00072400000c000b */
[----:B01234-:R-:W-:Y:S01]  /*1b9e0*/  ENDCOLLECTIVE ;  /* 0x000000000000791b */ /* 0x01ffe20003800000 */
.L_x_12321:
[----:B------:R-:W-:Y:S05]  /*1b9f0*/  BSYNC B0 ;  /* 0x0000000000007941 */ /* 0x000fea0003800000 */
.L_x_12320:
[----:B------:R-:W-:Y:S05]  /*1ba00*/  BRA `(.L_x_12225) ;  /* 0xffffffdc00707947 */ /* 0x000fea000383ffff */
.L_x_12230:
[----:B0-----:R0:W1:Y:S02]  /*1ba10*/  SYNCS.PHASECHK.TRANS64.TRYWAIT P0, [R9+URZ+0x13220], R0 ;  /* 0x01322000090075a7 */ /* 0x001064000800017f */
[----:B-1----:R-:W-:Y:S05]  /*1ba20*/  @!P0 NANOSLEEP.SYNCS 0x989680 ;  /* 0x009896800000895d */ /* 0x002fea0003900000 */
[----:B------:R-:W1:Y:S02]  /*1ba30*/  @!P0 SYNCS.PHASECHK.TRANS64 P0, [R9+URZ+0x13220], R0 ;  /* 0x01322000090085a7 */ /* 0x000e64000800007f */
[----:B-1----:R-:W-:Y:S05]  /*1ba40*/  @!P0 BRA `(.L_x_12230) ;  /* 0xfffffffc00f08947 */ /* 0x002fea000383ffff */
[----:B------:R-:W-:Y:S05]  /*1ba50*/  BRA `(.L_x_12322) ;  /* 0xffffffe000e87947 */ /* 0x000fea000383ffff */
.L_x_12231:
        /* <DEDUP_REMOVED lines=11> */
.L_x_12324:
[----:B------:R-:W-:Y:S05]  /*1bb10*/  BSYNC B0 ;  /* 0x0000000000007941 */ /* 0x000fea0003800000 */
.L_x_12323:
[----:B------:R-:W-:Y:S05]  /*1bb20*/  BRA `(.L_x_12325) ;  /* 0xffffffe000d07947 */ /* 0x000fea000383ffff */
.L_x_12232:
[----:B------:R-:W-:Y:S01]  /*1bb30*/  BSSY B0, `(.L_x_12326) ;  /* 0x0000006000007945 */ /* 0x000fe20003800000 */
[----:B------:R-:W-:-:S07]  /*1bb40*/  IMAD.MOV.U32 R15, RZ, RZ, -0x1 ;  /* 0xffffffffff0f7424 */ /* 0x000fce00078e00ff */
[----:B0-----:R-:W-:Y:S05]  /*1bb50*/  WARPSYNC.COLLECTIVE R15, `(.L_x_12327) ;  /* 0x000000000f0c7348 */ /* 0x001fea0003c00000 */
[----:B------:R-:W-:Y:S02]  /*1bb60*/  ELECT P6, UR62, PT ;  /* 0x00000000003e782f */ /* 0x000fe400038c0000 */
[----:B------:R-:W-:Y:S01]  /*1bb70*/  MOV R14, UR62 ;  /* 0x0000003e000e7c02 */ /* 0x000fe20008000f00 */
[----:B0-----:R-:W-:Y:S10]  /*1bb80*/  ENDCOLLECTIVE ;  /* 0x000000000000791b */ /* 0x001ff40003800000 */
.L_x_12327:
[----:B------:R-:W-:Y:S05]  /*1bb90*/  BSYNC B0 ;  /* 0x0000000000007941 */ /* 0x000fea0003800000 */
.L_x_12326:
[----:B------:R-:W-:Y:S05]  /*1bba0*/  BRA `(.L_x_12328) ;  /* 0xffffffe000c47947 */ /* 0x000fea000383ffff */
.L_x_12234:
[----:B0-----:R0:W1:Y:S02]  /*1bbb0*/  SYNCS.PHASECHK.TRANS64.TRYWAIT P1, [R7+URZ], R2 ;  /* 0x00000002070075a7 */ /* 0x001064000802017f */
[----:B-1----:R-:W-:Y:S05]  /*1bbc0*/  @!P1 NANOSLEEP.SYNCS 0x989680 ;  /* 0x009896800000995d */ /* 0x002fea0003900000 */
[----:B------:R-:W1:Y:S02]  /*1bbd0*/  @!P1 SYNCS.PHASECHK.TRANS64 P1, [R7+URZ], R2 ;  /* 0x00000002070095a7 */ /* 0x000e64000802007f */
[----:B-1----:R-:W-:Y:S05]  /*1bbe0*/  @!P1 BRA `(.L_x_12234) ;  /* 0xfffffffc00f09947 */ /* 0x002fea000383ffff */
[----:B------:R-:W-:Y:S05]  /*1bbf0*/  BRA `(.L_x_12329) ;  /* 0xffffffe000f87947 */ /* 0x000fea000383ffff */
.L_x_12235:
[----:B-1----:R1:W2:Y:S02]  /*1bc00*/  SYNCS.PHASECHK.TRANS64.TRYWAIT P1, [R3+URZ], R0 ;  /* 0x00000000030075a7 */ /* 0x0022a4000802017f */
[----:B--2---:R-:W-:Y:S05]  /*1bc10*/  @!P1 NANOSLEEP.SYNCS 0x989680 ;  /* 0x009896800000995d */ /* 0x004fea0003900000 */
[----:B------:R-:W2:Y:S02]  /*1bc20*/  @!P1 SYNCS.PHASECHK.TRANS64 P1, [R3+URZ], R0 ;  /* 0x00000000030095a7 */ /* 0x000ea4000802007f */
[----:B--2---:R-:W-:Y:S05]  /*1bc30*/  @!P1 BRA `(.L_x_12235) ;  /* 0xfffffffc00f09947 */ /* 0x004fea000383ffff */
[----:B------:R-:W-:Y:S05]  /*1bc40*/  BRA `(.L_x_12330) ;  /* 0xffffffe000ec7947 */ /* 0x000fea000383ffff */
.L_x_12237:
[----:B-1----:R1:W2:Y:S02]  /*1bc50*/  SYNCS.PHASECHK.TRANS64.TRYWAIT P1, [R3+URZ+0x13260], R2 ;  /* 0x01326002030075a7 */ /* 0x0022a4000802017f */
[----:B--2---:R-:W-:Y:S05]  /*1bc60*/  @!P1 NANOSLEEP.SYNCS 0x989680 ;  /* 0x009896800000995d */ /* 0x004fea0003900000 */
[----:B------:R-:W2:Y:S02]  /*1bc70*/  @!P1 SYNCS.PHASECHK.TRANS64 P1, [R3+URZ+0x13260], R2 ;  /* 0x01326002030095a7 */ /* 0x000ea4000802007f */
[----:B--2---:R-:W-:Y:S05]  /*1bc80*/  @!P1 BRA `(.L_x_12237) ;  /* 0xfffffffc00f09947 */ /* 0x004fea000383ffff */
[----:B------:R-:W-:Y:S05]  /*1bc90*/  BRA `(.L_x_12331) ;  /* 0xffffffe000ec7947 */ /* 0x000fea000383ffff */
.L_x_12239:
[----:B--2---:R2:W3:Y:S02]  /*1bca0*/  SYNCS.PHASECHK.TRANS64.TRYWAIT P1, [R5+URZ+0x13260], R0 ;  /* 0x01326000050075a7 */ /* 0x0044e4000802017f */
[----:B---3--:R-:W-:Y:S05]  /*1bcb0*/  @!P1 NANOSLEEP.SYNCS 0x989680 ;  /* 0x009896800000995d */ /* 0x008fea0003900000 */
[----:B------:R-:W3:Y:S02]  /*1bcc0*/  @!P1 SYNCS.PHASECHK.TRANS64 P1, [R5+URZ+0x13260], R0 ;  /* 0x01326000050095a7 */ /* 0x000ee4000802007f */
[----:B---3--:R-:W-:Y:S05]  /*1bcd0*/  @!P1 BRA `(.L_x_12239) ;  /* 0xfffffffc00f09947 */ /* 0x008fea000383ffff */
[----:B------:R-:W-:Y:S05]  /*1bce0*/  BRA `(.L_x_12332) ;  /* 0xffffffe000ec7947 */ /* 0x000fea000383ffff */
.L_x_12241:
[----:B---3--:R3:W4:Y:S02]  /*1bcf0*/  SYNCS.PHASECHK.TRANS64.TRYWAIT P0, [R3+URZ+0x13280], R2 ;  /* 0x01328002030075a7 */ /* 0x008724000800017f */
[----:B----4-:R-:W-:Y:S05]  /*1bd00*/  @!P0 NANOSLEEP.SYNCS 0x989680 ;  /* 0x009896800000895d */ /* 0x010fea0003900000 */
[----:B------:R-:W4:Y:S02]  /*1bd10*/  @!P0 SYNCS.PHASECHK.TRANS64 P0, [R3+URZ+0x13280], R2 ;  /* 0x01328002030085a7 */ /* 0x000f24000800007f */
[----:B----4-:R-:W-:Y:S05]  /*1bd20*/  @!P0 BRA `(.L_x_12241) ;  /* 0xfffffffc00f08947 */ /* 0x010fea000383ffff */
[----:B------:R-:W-:Y:S05]  /*1bd30*/  BRA `(.L_x_12242) ;  /* 0xffffffe000e87947 */ /* 0x000fea000383ffff */
.L_x_12333:
        /* <DEDUP_REMOVED lines=12> */
.L_x_12379:


//--------------------- .nv.global.init           --------------------------
	.section	.nv.global.init,"aw",@progbits
	.align	4
.nv.global.init:
	.type		_ZZN5flash28permute_output_fp8_VcolmajorIN4cute6TensorINS1_11ArrayEngineIN7cutlass10bfloat16_tELm32EEENS1_6LayoutINS1_5tupleIJNS8_IJNS1_1CILi2EEESA_NS9_ILi8EEEEEENS9_ILi1EEESD_EEENS8_IJNS8_IJSD_SA_NS9_ILi4EEEEEENS9_ILi0EEESH_EEEEEEEEEvRT_E9upper_map,@object
	.size		_ZZN5flash28permute_output_fp8_VcolmajorIN4cute6TensorINS1_11ArrayEngineIN7cutlass10bfloat16_tELm32EEENS1_6LayoutINS1_5tupleIJNS8_IJNS1_1CILi2EEESA_NS9_ILi8EEEEEENS9_ILi1EEESD_EEENS8_IJNS8_IJSD_SA_NS9_ILi4EEEEEENS9_ILi0EEESH_EEEEEEEEEvRT_E9upper_map,(_ZZN5flash28permute_output_fp8_VcolmajorIN4cute6TensorINS1_11ArrayEngineIN7cutlass10bfloat16_tELm64EEENS1_6LayoutINS1_5tupleIJNS8_IJNS1_1CILi2EEESA_NS9_ILi16EEEEEENS9_ILi1EEESD_EEENS8_IJNS8_IJSD_SA_NS9_ILi4EEEEEENS9_ILi0EEESH_EEEEEEEEEvRT_E9upper_map - _ZZN5flash28permute_output_fp8_VcolmajorIN4cute6TensorINS1_11ArrayEngineIN7cutlass10bfloat16_tELm32EEENS1_6LayoutINS1_5tupleIJNS8_IJNS1_1CILi2EEESA_NS9_ILi8EEEEEENS9_ILi1EEESD_EEENS8_IJNS8_IJSD_SA_NS9_ILi4EEEEEENS9_ILi0EEESH_EEEEEEEEEvRT_E9upper_map)
_ZZN5flash28permute_output_fp8_VcolmajorIN4cute6TensorINS1_11ArrayEngineIN7cutlass10bfloat16_tELm32EEENS1_6LayoutINS1_5tupleIJNS8_IJNS1_1CILi2EEESA_NS9_ILi8EEEEEENS9_ILi1EEESD_EEENS8_IJNS8_IJSD_SA_NS9_ILi4EEEEEENS9_ILi0EEESH_EEEEEEEEEvRT_E9upper_map:
        /*0000*/ 	.byte	0x00, 0x00, 0x00, 0x00, 0x02, 0x00, 0x00, 0x00, 0x03, 0x00, 0x00, 0x00, 0x01, 0x00, 0x00, 0x00
	.type		_ZZN5flash28permute_output_fp8_VcolmajorIN4cute6TensorINS1_11ArrayEngineIN7cutlass10bfloat16_tELm64EEENS1_6LayoutINS1_5tupleIJNS8_IJNS1_1CILi2EEESA_NS9_ILi16EEEEEENS9_ILi1EEESD_EEENS8_IJNS8_IJSD_SA_NS9_ILi4EEEEEENS9_ILi0EEESH_EEEEEEEEEvRT_E9upper_map,@object
	.size		_ZZN5flash28permute_output_fp8_VcolmajorIN4cute6TensorINS1_11ArrayEngineIN7cutlass10bfloat16_tELm64EEENS1_6LayoutINS1_5tupleIJNS8_IJNS1_1CILi2EEESA_NS9_ILi16EEEEEENS9_ILi1EEESD_EEENS8_IJNS8_IJSD_SA_NS9_ILi4EEEEEENS9_ILi0EEESH_EEEEEEEEEvRT_E9upper_map,(_ZZN5flash28permute_output_fp8_VcolmajorIN4cute6TensorINS1_11ArrayEngineIN7cutlass10bfloat16_tELm48EEENS1_6LayoutINS1_5tupleIJNS8_IJNS1_1CILi2EEESA_NS9_ILi12EEEEEENS9_ILi1EEESD_EEENS8_IJNS8_IJSD_SA_NS9_ILi4EEEEEENS9_ILi0EEESH_EEEEEEEEEvRT_E9upper_map - _ZZN5flash28permute_output_fp8_VcolmajorIN4cute6TensorINS1_11ArrayEngineIN7cutlass10bfloat16_tELm64EEENS1_6LayoutINS1_5tupleIJNS8_IJNS1_1CILi2EEESA_NS9_ILi16EEEEEENS9_ILi1EEESD_EEENS8_IJNS8_IJSD_SA_NS9_ILi4EEEEEENS9_ILi0EEESH_EEEEEEEEEvRT_E9upper_map)
_ZZN5flash28permute_output_fp8_VcolmajorIN4cute6TensorINS1_11ArrayEngineIN7cutlass10bfloat16_tELm64EEENS1_6LayoutINS1_5tupleIJNS8_IJNS1_1CILi2EEESA_NS9_ILi16EEEEEENS9_ILi1EEESD_EEENS8_IJNS8_IJSD_SA_NS9_ILi4EEEEEENS9_ILi0EEESH_EEEEEEEEEvRT_E9upper_map:
        /*0010*/ 	.byte	0x00, 0x00, 0x00, 0x00, 0x02, 0x00, 0x00, 0x00, 0x03, 0x00, 0x00, 0x00, 0x01, 0x00, 0x00, 0x00
	.type		_ZZN5flash28permute_output_fp8_VcolmajorIN4cute6TensorINS1_11ArrayEngineIN7cutlass10bfloat16_tELm48EEENS1_6LayoutINS1_5tupleIJNS8_IJNS1_1CILi2EEESA_NS9_ILi12EEEEEENS9_ILi1EEESD_EEENS8_IJNS8_IJSD_SA_NS9_ILi4EEEEEENS9_ILi0EEESH_EEEEEEEEEvRT_E9upper_map,@object
	.size		_ZZN5flash28permute_output_fp8_VcolmajorIN4cute6TensorINS1_11ArrayEngineIN7cutlass10bfloat16_tELm48EEENS1_6LayoutINS1_5tupleIJNS8_IJNS1_1CILi2EEESA_NS9_ILi12EEEEEENS9_ILi1EEESD_EEENS8_IJNS8_IJSD_SA_NS9_ILi4EEEEEENS9_ILi0EEESH_EEEEEEEEEvRT_E9upper_map,(_ZZN5flash28permute_output_fp8_VcolmajorIN4cute6TensorINS1_11ArrayEngineIN7cutlass10bfloat16_tELm128EEENS1_6LayoutINS1_5tupleIJNS8_IJNS1_1CILi2EEESA_NS9_ILi32EEEEEENS9_ILi1EEESD_EEENS8_IJNS8_IJSD_SA_NS9_ILi4EEEEEENS9_ILi0EEESH_EEEEEEEEEvRT_E9upper_map - _ZZN5flash28permute_output_fp8_VcolmajorIN4cute6TensorINS1_11ArrayEngineIN7cutlass10bfloat16_tELm48EEENS1_6LayoutINS1_5tupleIJNS8_IJNS1_1CILi2EEESA_NS9_ILi12EEEEEENS9_ILi1EEESD_EEENS8_IJNS8_IJSD_SA_NS9_ILi4EEEEEENS9_ILi0EEESH_EEEEEEEEEvRT_E9upper_map)
_ZZN5flash28permute_output_fp8_VcolmajorIN4cute6TensorINS1_11ArrayEngineIN7cutlass10bfloat16_tELm48EEENS1_6LayoutINS1_5tupleIJNS8_IJNS1_1CILi2EEESA_NS9_ILi12EEEEEENS9_ILi1EEESD_EEENS8_IJNS8_IJSD_SA_NS9_ILi4EEEEEENS9_ILi0EEESH_EEEEEEEEEvRT_E9upper_map:
        /*0020*/ 	.byte	0x00, 0x00, 0x00, 0x00, 0x02, 0x00, 0x00, 0x00, 0x03, 0x00, 0x00, 0x00, 0x01, 0x00, 0x00, 0x00
	.type		_ZZN5flash28permute_output_fp8_VcolmajorIN4cute6TensorINS1_11ArrayEngineIN7cutlass10bfloat16_tELm128EEENS1_6LayoutINS1_5tupleIJNS8_IJNS1_1CILi2EEESA_NS9_ILi32EEEEEENS9_ILi1EEESD_EEENS8_IJNS8_IJSD_SA_NS9_ILi4EEEEEENS9_ILi0EEESH_EEEEEEEEEvRT_E9upper_map,@object
	.size		_ZZN5flash28permute_output_fp8_VcolmajorIN4cute6TensorINS1_11ArrayEngineIN7cutlass10bfloat16_tELm128EEENS1_6LayoutINS1_5tupleIJNS8_IJNS1_1CILi2EEESA_NS9_ILi32EEEEEENS9_ILi1EEESD_EEENS8_IJNS8_IJSD_SA_NS9_ILi4EEEEEENS9_ILi0EEESH_EEEEEEEEEvRT_E9upper_map,(_ZZN5flash28permute_output_fp8_VcolmajorIN4cute6TensorINS1_11ArrayEngineIN7cutlass10bfloat16_tELm96EEENS1_6LayoutINS1_5tupleIJNS8_IJNS1_1CILi2EEESA_NS9_ILi24EEEEEENS9_ILi1EEESD_EEENS8_IJNS8_IJSD_SA_NS9_ILi4EEEEEENS9_ILi0EEESH_EEEEEEEEEvRT_E9upper_map - _ZZN5flash28permute_output_fp8_VcolmajorIN4cute6TensorINS1_11ArrayEngineIN7cutlass10bfloat16_tELm128EEENS1_6LayoutINS1_5tupleIJNS8_IJNS1_1CILi2EEESA_NS9_ILi32EEEEEENS9_ILi1EEESD_EEENS8_IJNS8_IJSD_SA_NS9_ILi4EEEEEENS9_ILi0EEESH_EEEEEEEEEvRT_E9upper_map)
_ZZN5flash28permute_output_fp8_VcolmajorIN4cute6TensorINS1_11ArrayEngineIN7cutlass10bfloat16_tELm128EEENS1_6LayoutINS1_5tupleIJNS8_IJNS1_1CILi2EEESA_NS9_ILi32EEEEEENS9_ILi1EEESD_EEENS8_IJNS8_IJSD_SA_NS9_ILi4EEEEEENS9_ILi0EEESH_EEEEEEEEEvRT_E9upper_map:
        /*0030*/ 	.byte	0x00, 0x00, 0x00, 0x00, 0x02, 0x00, 0x00, 0x00, 0x03, 0x00, 0x00, 0x00, 0x01, 0x00, 0x00, 0x00
	.type		_ZZN5flash28permute_output_fp8_VcolmajorIN4cute6TensorINS1_11ArrayEngineIN7cutlass10bfloat16_tELm96EEENS1_6LayoutINS1_5tupleIJNS8_IJNS1_1CILi2EEESA_NS9_ILi24EEEEEENS9_ILi1EEESD_EEENS8_IJNS8_IJSD_SA_NS9_ILi4EEEEEENS9_ILi0EEESH_EEEEEEEEEvRT_E9upper_map,@object
	.size		_ZZN5flash28permute_output_fp8_VcolmajorIN4cute6TensorINS1_11ArrayEngineIN7cutlass10bfloat16_tELm96EEENS1_6LayoutINS1_5tupleIJNS8_IJNS1_1CILi2EEESA_NS9_ILi24EEEEEENS9_ILi1EEESD_EEENS8_IJNS8_IJSD_SA_NS9_ILi4EEEEEENS9_ILi0EEESH_EEEEEEEEEvRT_E9upper_map,($str$25 - _ZZN5flash28permute_output_fp8_VcolmajorIN4cute6TensorINS1_11ArrayEngineIN7cutlass10bfloat16_tELm96EEENS1_6LayoutINS1_5tupleIJNS8_IJNS1_1CILi2EEESA_NS9_ILi24EEEEEENS9_ILi1EEESD_EEENS8_IJNS8_IJSD_SA_NS9_ILi4EEEEEENS9_ILi0EEESH_EEEEEEEEEvRT_E9upper_map)
_ZZN5flash28permute_output_fp8_VcolmajorIN4cute6TensorINS1_11ArrayEngineIN7cutlass10bfloat16_tELm96EEENS1_6LayoutINS1_5tupleIJNS8_IJNS1_1CILi2EEESA_NS9_ILi24EEEEEENS9_ILi1EEESD_EEENS8_IJNS8_IJSD_SA_NS9_ILi4EEEEEENS9_ILi0EEESH_EEEEEEEEEvRT_E9upper_map:
        /*0040*/ 	.byte	0x00, 0x00, 0x00, 0x00, 0x02, 0x00, 0x00, 0x00, 0x03, 0x00, 0x00, 0x00, 0x01, 0x00, 0x00, 0x00
	.type		$str$25,@object
	.size		$str$25,($str$26 - $str$25)
$str$25:
        /*0050*/ 	.byte	0x28, 0x61, 0x64, 0x64, 0x72, 0x65, 0x73, 0x73, 0x20, 0x26, 0x20, 0x6d, 0x61, 0x73, 0x6b, 0x29
        /*0060*/ 	.byte	0x20, 0x3d, 0x3d, 0x20, 0x30, 0x00
	.type		$str$26,@object
	.size		$str$26,(__unnamed_40 - $str$26)
$str$26:
        /*0066*/ 	.byte	0x2f, 0x74, 0x6d, 0x70, 0x2f, 0x6f, 0x73, 0x73, 0x5f, 0x6b, 0x65, 0x72, 0x6e, 0x65, 0x6c, 0x73
        /*0076*/ 	.byte	0x5f, 0x73, 0x72, 0x63, 0x2f, 0x66, 0x6c, 0x61, 0x73, 0x68, 0x5f, 0x61, 0x74, 0x74, 0x65, 0x6e
        /*0086*/ 	.byte	0x74, 0x69, 0x6f, 0x6e, 0x2f, 0x63, 0x73, 0x72, 0x63, 0x2f, 0x63, 0x75, 0x74, 0x6c, 0x61, 0x73
        /*0096*/ 	.byte	0x73, 0x2f, 0x69, 0x6e, 0x63, 0x6c, 0x75, 0x64, 0x65, 0x2f, 0x63, 0x75, 0x74, 0x65, 0x2f, 0x70
        /*00a6*/ 	.byte	0x6f, 0x69, 0x6e, 0x74, 0x65, 0x72, 0x5f, 0x66, 0x6c, 0x61, 0x67, 0x67, 0x65, 0x64, 0x2e, 0x68
        /*00b6*/ 	.byte	0x70, 0x70, 0x00
	.type		__unnamed_40,@object
	.size		__unnamed_40,(__unnamed_6 - __unnamed_40)
__unnamed_40:
        /* <DEDUP_REMOVED lines=24> */
        /*0239*/ 	.byte	0x26, 0x5d, 0x00
	.type		__unnamed_6,@object
	.size		__unnamed_6,(__unnamed_17 - __unnamed_6)
__unnamed_6:
        /* <DEDUP_REMOVED lines=25> */
	.type		__unnamed_17,@object
	.size		__unnamed_17,(__unnamed_28 - __unnamed_17)
__unnamed_17:
        /* <DEDUP_REMOVED lines=24> */
        /*053f*/ 	.byte	0x3e, 0x3e, 0x20, 0x26, 0x5d, 0x00
	.type		__unnamed_28,@object
	.size		__unnamed_28,(__unnamed_12 - __unnamed_28)
__unnamed_28:
        /* <DEDUP_REMOVED lines=25> */
	.type		__unnamed_12,@object
	.size		__unnamed_12,(__unnamed_5 - __unnamed_12)
__unnamed_12:
        /* <DEDUP_REMOVED lines=25> */
	.type		__unnamed_5,@object
	.size		__unnamed_5,(__unnamed_23 - __unnamed_5)
__unnamed_5:
        /* <DEDUP_REMOVED lines=25> */
	.type		__unnamed_23,@object
	.size		__unnamed_23,(__unnamed_11 - __unnamed_23)
__unnamed_23:
        /* <DEDUP_REMOVED lines=25> */
	.type		__unnamed_11,@object
	.size		__unnamed_11,(__unnamed_18 - __unnamed_11)
__unnamed_11:
        /* <DEDUP_REMOVED lines=25> */
	.type		__unnamed_18,@object
	.size		__unnamed_18,(__unnamed_35 - __unnamed_18)
__unnamed_18:
        /* <DEDUP_REMOVED lines=25> */
	.type		__unnamed_35,@object
	.size		__unnamed_35,(__unnamed_38 - __unnamed_35)
__unnamed_35:
        /* <DEDUP_REMOVED lines=24> */
        /*0fe9*/ 	.byte	0x34, 0x3e, 0x3e, 0x3e, 0x3e, 0x3e, 0x20, 0x26, 0x5d, 0x00
	.type		__unnamed_38,@object
	.size		__unnamed_38,(__unnamed_2 - __unnamed_38)
__unnamed_38:
        /* <DEDUP_REMOVED lines=28> */
        /*11b3*/ 	.byte	0x3a, 0x43, 0x3c, 0x31, 0x36, 0x33, 0x38, 0x34, 0x3e, 0x3e, 0x3e, 0x3e, 0x3e, 0x5d, 0x00
	.type		__unnamed_2,@object
	.size		__unnamed_2,(__unnamed_4 - __unnamed_2)
__unnamed_2:
        /* <DEDUP_REMOVED lines=29> */
	.type		__unnamed_4,@object
	.size		__unnamed_4,(__unnamed_3 - __unnamed_4)
__unnamed_4:
        /* <DEDUP_REMOVED lines=29> */
	.type		__unnamed_3,@object
	.size		__unnamed_3,(__unnamed_1 - __unnamed_3)
__unnamed_3:
        /* <DEDUP_REMOVED lines=29> */
        /*1730*/ 	.byte	0x00
	.type		__unnamed_1,@object
	.size		__unnamed_1,(__unnamed_10 - __unnamed_1)
__unnamed_1:
        /* <DEDUP_REMOVED lines=30> */
	.type		__unnamed_10,@object
	.size		__unnamed_10,(__unnamed_20 - __unnamed_10)
__unnamed_10:
        /* <DEDUP_REMOVED lines=29> */
        /*1ad2*/ 	.byte	0x5d, 0x00
	.type		__unnamed_20,@object
	.size		__unnamed_20,(__unnamed_8 - __unnamed_20)
__unnamed_20:
        /* <DEDUP_REMOVED lines=30> */
	.type		__unnamed_8,@object
	.size		__unnamed_8,(__unnamed_22 - __unnamed_8)
__unnamed_8:
        /* <DEDUP_REMOVED lines=30> */
	.type		__unnamed_22,@object
	.size		__unnamed_22,(__unnamed_15 - __unnamed_22)
__unnamed_22:
        /* <DEDUP_REMOVED lines=30> */
	.type		__unnamed_15,@object
	.size		__unnamed_15,(__unnamed_26 - __unnamed_15)
__unnamed_15:
        /* <DEDUP_REMOVED lines=30> */
	.type		__unnamed_26,@object
	.size		__unnamed_26,(__unnamed_33 - __unnamed_26)
__unnamed_26:
        /* <DEDUP_REMOVED lines=30> */
	.type		__unnamed_33,@object
	.size		__unnamed_33,(__unnamed_9 - __unnamed_33)
__unnamed_33:
        /* <DEDUP_REMOVED lines=30> */
	.type		__unnamed_9,@object
	.size		__unnamed_9,(__unnamed_30 - __unnamed_9)
__unnamed_9:
        /* <DEDUP_REMOVED lines=30> */
	.type		__unnamed_30,@object
	.size		__unnamed_30,(__unnamed_16 - __unnamed_30)
__unnamed_30:
        /* <DEDUP_REMOVED lines=30> */
	.type		__unnamed_16,@object
	.size		__unnamed_16,(__unnamed_21 - __unnamed_16)
__unnamed_16:
        /* <DEDUP_REMOVED lines=30> */
	.type		__unnamed_21,@object
	.size		__unnamed_21,(__unnamed_14 - __unnamed_21)
__unnamed_21:
        /* <DEDUP_REMOVED lines=30> */
	.type		__unnamed_14,@object
	.size		__unnamed_14,(__unnamed_27 - __unnamed_14)
__unnamed_14:
        /* <DEDUP_REMOVED lines=30> */
	.type		__unnamed_27,@object
	.size		__unnamed_27,(__unnamed_25 - __unnamed_27)
__unnamed_27:
        /* <DEDUP_REMOVED lines=30> */
	.type		__unnamed_25,@object
	.size		__unnamed_25,(__unnamed_13 - __unnamed_25)
__unnamed_25:
        /* <DEDUP_REMOVED lines=30> */
	.type		__unnamed_13,@object
	.size		__unnamed_13,(__unnamed_29 - __unnamed_13)
__unnamed_13:
        /* <DEDUP_REMOVED lines=30> */
	.type		__unnamed_29,@object
	.size		__unnamed_29,(__unnamed_37 - __unnamed_29)
__unnamed_29:
        /* <DEDUP_REMOVED lines=30> */
	.type		__unnamed_37,@object
	.size		__unnamed_37,(__unnamed_19 - __unnamed_37)
__unnamed_37:
        /* <DEDUP_REMOVED lines=30> */
	.type		__unnamed_19,@object
	.size		__unnamed_19,(__unnamed_39 - __unnamed_19)
__unnamed_19:
        /* <DEDUP_REMOVED lines=30> */
	.type		__unnamed_39,@object
	.size		__unnamed_39,(__unnamed_7 - __unnamed_39)
__unnamed_39:
        /* <DEDUP_REMOVED lines=30> */
	.type		__unnamed_7,@object
	.size		__unnamed_7,(__unnamed_24 - __unnamed_7)
__unnamed_7:
        /* <DEDUP_REMOVED lines=30> */
	.type		__unnamed_24,@object
	.size		__unnamed_24,(__unnamed_36 - __unnamed_24)
__unnamed_24:
        /* <DEDUP_REMOVED lines=29> */
        /*3f48*/ 	.byte	0x3e, 0x20, 0x26, 0x5d, 0x00
	.type		__unnamed_36,@object
	.size		__unnamed_36,(__unnamed_34 - __unnamed_36)
__unnamed_36:
        /* <DEDUP_REMOVED lines=30> */
	.type		__unnamed_34,@object
	.size		__unnamed_34,(__unnamed_32 - __unnamed_34)
__unnamed_34:
        /* <DEDUP_REMOVED lines=30> */
	.type		__unnamed_32,@object
	.size		__unnamed_32,(__unnamed_31 - __unnamed_32)
__unnamed_32:
        /* <DEDUP_REMOVED lines=30> */
	.type		__unnamed_31,@object
	.size		__unnamed_31,(.L_34 - __unnamed_31)
__unnamed_31:
        /* <DEDUP_REMOVED lines=29> */
        /*469f*/ 	.byte	0x3e, 0x3e, 0x3e, 0x3e, 0x20, 0x26, 0x5d, 0x00
.L_34:


//--------------------- .nv.shared._ZN7cutlass13device_kernelIN5flash11enable_sm90INS1_16FlashAttnFwdSm90INS1_25CollectiveMainloopFwdSm90ILi2EN4cute5tupleIJNS5_1CILi1EEES8_S8_EEENS6_IJNS7_ILi128EEESA_NS7_ILi256EEEEEELi256ENS_12float_e4m3_tEfNS_4arch4Sm90ELb0ELb0ELb1ELb0ELb0ELb0ELb0ELb1ELb1ELb0ELb0ELb0EEENS1_21CollectiveEpilogueFwdINS6_IJSA_SB_SA_EEES9_NS_10bfloat16_tESF_Li256ELb0ELb0ELb0ELb1EEENS1_29StaticPersistentTileSchedulerILb0EEEEEEEEEvNT_6ParamsE --------------------------
	.section	.nv.shared._ZN7cutlass13device_kernelIN5flash11enable_sm90INS1_16FlashAttnFwdSm90INS1_25CollectiveMainloopFwdSm90ILi2EN4cute5tupleIJNS5_1CILi1EEES8_S8_EEENS6_IJNS7_ILi128EEESA_NS7_ILi256EEEEEELi256ENS_12float_e4m3_tEfNS_4arch4Sm90ELb0ELb0ELb1ELb0ELb0ELb0ELb0ELb1ELb1ELb0ELb0ELb0EEENS1_21CollectiveEpilogueFwdINS6_IJSA_SB_SA_EEES9_NS_10bfloat16_tESF_Li256ELb0ELb0ELb0ELb1EEENS1_29StaticPersistentTileSchedulerILb0EEEEEEEEEvNT_6ParamsE,"aw",@nobits
	.sectionflags	@""
	.align	16
	.zero		1024


//--------------------- .nv.shared.reserved.0     --------------------------
	.section	.nv.shared.reserved.0,"aw",@nobits
	.weak		__nv_reservedSMEM_offset_0_alias
	.size		__nv_reservedSMEM_offset_0_alias, 0, 0
	.other		__nv_reservedSMEM_offset_0_alias,@"STO_CUDA_RESERVED_SHARED STV_DEFAULT"
__nv_reservedSMEM_offset_0_alias:
	.zero		0


//--------------------- .nv.global                --------------------------
	.section	.nv.global,"aw",@nobits
.nv.global:
	.type		_ZN74_INTERNAL_16fca202_38_flash_fwd_hdimall_e4m3_softcap_sm90_cu_a6473388_38424cute1_E,@object
	.size		_ZN74_INTERNAL_16fca202_38_flash_fwd_hdimall_e4m3_softcap_sm90_cu_a6473388_38424cute1_E,(_ZN74_INTERNAL_16fca202_38_flash_fwd_hdimall_e4m3_softcap_sm90_cu_a6473388_38424cuda3std3__45__cpo6cbeginE - _ZN74_INTERNAL_16fca202_38_flash_fwd_hdimall_e4m3_softcap_sm90_cu_a6473388_38424cute1_E)
_ZN74_INTERNAL_16fca202_38_flash_fwd_hdimall_e4m3_softcap_sm90_cu_a6473388_38424cute1_E:
	.zero		1
	.type		_ZN74_INTERNAL_16fca202_38_flash_fwd_hdimall_e4m3_softcap_sm90_cu_a6473388_38424cuda3std3__45__cpo6cbeginE,@object
	.size		_ZN74_INTERNAL_16fca202_38_flash_fwd_hdimall_e4m3_softcap_sm90_cu_a6473388_38424cuda3std3__45__cpo6cbeginE,(_ZN74_INTERNAL_16fca202_38_flash_fwd_hdimall_e4m3_softcap_sm90_cu_a6473388_38424cuda3std3__48in_placeE - _ZN74_INTERNAL_16fca202_38_flash_fwd_hdimall_e4m3_softcap_sm90_cu_a6473388_38424cuda3std3__45__cpo6cbeginE)
_ZN74_INTERNAL_16fca202_38_flash_fwd_hdimall_e4m3_softcap_sm90_cu_a6473388_38424cuda3std3__45__cpo6cbeginE:
	.zero		1
	.type		_ZN74_INTERNAL_16fca202_38_flash_fwd_hdimall_e4m3_softcap_sm90_cu_a6473388_38424cuda3std3__48in_placeE,@object
	.size		_ZN74_INTERNAL_16fca202_38_flash_fwd_hdimall_e4m3_softcap_sm90_cu_a6473388_38424cuda3std3__48in_placeE,(_ZN74_INTERNAL_16fca202_38_flash_fwd_hdimall_e4m3_softcap_sm90_cu_a6473388_38424cuda3std6ranges3__45__cpo9iter_moveE - _ZN74_INTERNAL_16fca202_38_flash_fwd_hdimall_e4m3_softcap_sm90_cu_a6473388_38424cuda3std3__48in_placeE)
_ZN74_INTERNAL_16fca202_38_flash_fwd_hdimall_e4m3_softcap_sm90_cu_a6473388_38424cuda3std3__48in_placeE:
	.zero		1
	.type		_ZN74_INTERNAL_16fca202_38_flash_fwd_hdimall_e4m3_softcap_sm90_cu_a6473388_38424cuda3std6ranges3__45__cpo9iter_moveE,@object
	.size		_ZN74_INTERNAL_16fca202_38_flash_fwd_hdimall_e4m3_softcap_sm90_cu_a6473388_38424cuda3std6ranges3__45__cpo9iter_moveE,(_ZN74_INTERNAL_16fca202_38_flash_fwd_hdimall_e4m3_softcap_sm90_cu_a6473388_38424cuda3std3__45__cpo5beginE - _ZN74_INTERNAL_16fca202_38_flash_fwd_hdimall_e4m3_softcap_sm90_cu_a6473388_38424cuda3std6ranges3__45__cpo9iter_moveE)
_ZN74_INTERNAL_16fca202_38_flash_fwd_hdimall_e4m3_softcap_sm90_cu_a6473388_38424cuda3std6ranges3__45__cpo9iter_moveE:
	.zero		1
	.type		_ZN74_INTERNAL_16fca202_38_flash_fwd_hdimall_e4m3_softcap_sm90_cu_a6473388_38424cuda3std3__45__cpo5beginE,@object
	.size		_ZN74_INTERNAL_16fca202_38_flash_fwd_hdimall_e4m3_softcap_sm90_cu_a6473388_38424cuda3std3__45__cpo5beginE,(_ZN74_INTERNAL_16fca202_38_flash_fwd_hdimall_e4m3_softcap_sm90_cu_a6473388_38424cuda3std3__476_GLOBAL__N__16fca202_38_flash_fwd_hdimall_e4m3_softcap_sm90_cu_a6473388_38426ignoreE - _ZN74_INTERNAL_16fca202_38_flash_fwd_hdimall_e4m3_softcap_sm90_cu_a6473388_38424cuda3std3__45__cpo5beginE)
_ZN74_INTERNAL_16fca202_38_flash_fwd_hdimall_e4m3_softcap_sm90_cu_a6473388_38424cuda3std3__45__cpo5beginE:
	.zero		1
	.type		_ZN74_INTERNAL_16fca202_38_flash_fwd_hdimall_e4m3_softcap_sm90_cu_a6473388_38424cuda3std3__476_GLOBAL__N__16fca202_38_flash_fwd_hdimall_e4m3_softcap_sm90_cu_a6473388_38426ignoreE,@object
	.size		_ZN74_INTERNAL_16fca202_38_flash_fwd_hdimall_e4m3_softcap_sm90_cu_a6473388_38424cuda3std3__476_GLOBAL__N__16fca202_38_flash_fwd_hdimall_e4m3_softcap_sm90_cu_a6473388_38426ignoreE,(_ZN74_INTERNAL_16fca202_38_flash_fwd_hdimall_e4m3_softcap_sm90_cu_a6473388_38424cute7productE - _ZN74_INTERNAL_16fca202_38_flash_fwd_hdimall_e4m3_softcap_sm90_cu_a6473388_38424cuda3std3__476_GLOBAL__N__16fca202_38_flash_fwd_hdimall_e4m3_softcap_sm90_cu_a6473388_38426ignoreE)
_ZN74_INTERNAL_16fca202_38_flash_fwd_hdimall_e4m3_softcap_sm90_cu_a6473388_38424cuda3std3__476_GLOBAL__N__16fca202_38_flash_fwd_hdimall_e4m3_softcap_sm90_cu_a6473388_38426ignoreE:
	.zero		1
	.type		_ZN74_INTERNAL_16fca202_38_flash_fwd_hdimall_e4m3_softcap_sm90_cu_a6473388_38424cute7productE,@object
	.size		_ZN74_INTERNAL_16fca202_38_flash_fwd_hdimall_e4m3_softcap_sm90_cu_a6473388_38424cute7productE,(_ZN74_INTERNAL_16fca202_38_flash_fwd_hdimall_e4m3_softcap_sm90_cu_a6473388_38424cuda3std3__45__cpo3endE - _ZN74_INTERNAL_16fca202_38_flash_fwd_hdimall_e4m3_softcap_sm90_cu_a6473388_38424cute7productE)
_ZN74_INTERNAL_16fca202_38_flash_fwd_hdimall_e4m3_softcap_sm90_cu_a6473388_38424cute7productE:
	.zero		1
	.type		_ZN74_INTERNAL_16fca202_38_flash_fwd_hdimall_e4m3_softcap_sm90_cu_a6473388_38424cuda3std3__45__cpo3endE,@object
	.size		_ZN74_INTERNAL_16fca202_38_flash_fwd_hdimall_e4m3_softcap_sm90_cu_a6473388_38424cuda3std3__45__cpo3endE,(_ZN74_INTERNAL_16fca202_38_flash_fwd_hdimall_e4m3_softcap_sm90_cu_a6473388_38424cuda3std3__419piecewise_constructE - _ZN74_INTERNAL_16fca202_38_flash_fwd_hdimall_e4m3_softcap_sm90_cu_a6473388_38424cuda3std3__45__cpo3endE)
_ZN74_INTERNAL_16fca202_38_flash_fwd_hdimall_e4m3_softcap_sm90_cu_a6473388_38424cuda3std3__45__cpo3endE:
	.zero		1
	.type		_ZN74_INTERNAL_16fca202_38_flash_fwd_hdimall_e4m3_softcap_sm90_cu_a6473388_38424cuda3std3__419piecewise_constructE,@object
	.size		_ZN74_INTERNAL_16fca202_38_flash_fwd_hdimall_e4m3_softcap_sm90_cu_a6473388_38424cuda3std3__419piecewise_constructE,(_ZN74_INTERNAL_16fca202_38_flash_fwd_hdimall_e4m3_softcap_sm90_cu_a6473388_38424cuda3std3__45__cpo4cendE - _ZN74_INTERNAL_16fca202_38_flash_fwd_hdimall_e4m3_softcap_sm90_cu_a6473388_38424cuda3std3__419piecewise_constructE)
_ZN74_INTERNAL_16fca202_38_flash_fwd_hdimall_e4m3_softcap_sm90_cu_a6473388_38424cuda3std3__419piecewise_constructE:
	.zero		1
	.type		_ZN74_INTERNAL_16fca202_38_flash_fwd_hdimall_e4m3_softcap_sm90_cu_a6473388_38424cuda3std3__45__cpo4cendE,@object
	.size		_ZN74_INTERNAL_16fca202_38_flash_fwd_hdimall_e4m3_softcap_sm90_cu_a6473388_38424cuda3std3__45__cpo4cendE,(_ZN74_INTERNAL_16fca202_38_flash_fwd_hdimall_e4m3_softcap_sm90_cu_a6473388_38424cuda3std6ranges3__45__cpo4swapE - _ZN74_INTERNAL_16fca202_38_flash_fwd_hdimall_e4m3_softcap_sm90_cu_a6473388_38424cuda3std3__45__cpo4cendE)
_ZN74_INTERNAL_16fca202_38_flash_fwd_hdimall_e4m3_softcap_sm90_cu_a6473388_38424cuda3std3__45__cpo4cendE:
	.zero		1
	.type		_ZN74_INTERNAL_16fca202_38_flash_fwd_hdimall_e4m3_softcap_sm90_cu_a6473388_38424cuda3std6ranges3__45__cpo4swapE,@object
	.size		_ZN74_INTERNAL_16fca202_38_flash_fwd_hdimall_e4m3_softcap_sm90_cu_a6473388_38424cuda3std6ranges3__45__cpo4swapE,(.L_52 - _ZN74_INTERNAL_16fca202_38_flash_fwd_hdimall_e4m3_softcap_sm90_cu_a6473388_38424cuda3std6ranges3__45__cpo4swapE)
_ZN74_INTERNAL_16fca202_38_flash_fwd_hdimall_e4m3_softcap_sm90_cu_a6473388_38424cuda3std6ranges3__45__cpo4swapE:
	.zero		1
.L_52:


//--------------------- .nv.shared._ZN7cutlass13device_kernelIN5flash11enable_sm90INS1_16FlashAttnFwdSm90INS1_25CollectiveMainloopFwdSm90ILi2EN4cute5tupleIJNS5_1CILi1EEES8_S8_EEENS6_IJNS7_ILi128EEESA_NS7_ILi256EEEEEELi256ENS_12float_e4m3_tEfNS_4arch4Sm90ELb0ELb0ELb1ELb1ELb0ELb0ELb0ELb1ELb1ELb0ELb0ELb0EEENS1_21CollectiveEpilogueFwdINS6_IJSA_SB_SA_EEES9_NS_10bfloat16_tESF_Li256ELb1ELb0ELb0ELb1EEENS1_36VarlenDynamicPersistentTileSchedulerILi128ELi128ELi256ELi128ELb0ELb0ELb1ELb0ELb1ELb1EEEEEEEEEvNT_6ParamsE --------------------------
	.section	.nv.shared._ZN7cutlass13device_kernelIN5flash11enable_sm90INS1_16FlashAttnFwdSm90INS1_25CollectiveMainloopFwdSm90ILi2EN4cute5tupleIJNS5_1CILi1EEES8_S8_EEENS6_IJNS7_ILi128EEESA_NS7_ILi256EEEEEELi256ENS_12float_e4m3_tEfNS_4arch4Sm90ELb0ELb0ELb1ELb1ELb0ELb0ELb0ELb1ELb1ELb0ELb0ELb0EEENS1_21CollectiveEpilogueFwdINS6_IJSA_SB_SA_EEES9_NS_10bfloat16_tESF_Li256ELb1ELb0ELb0ELb1EEENS1_36VarlenDynamicPersistentTileSchedulerILi128ELi128ELi256ELi128ELb0ELb0ELb1ELb0ELb1ELb1EEEEEEEEEvNT_6ParamsE,"aw",@nobits
	.sectionflags	@""
	.align	16
	.zero		1024


//--------------------- .nv.shared._ZN7cutlass13device_kernelIN5flash11enable_sm90INS1_16FlashAttnFwdSm90INS1_25CollectiveMainloopFwdSm90ILi2EN4cute5tupleIJNS5_1CILi1EEES8_S8_EEENS6_IJNS7_ILi128EEESA_NS7_ILi256EEEEEELi256ENS_12float_e4m3_tEfNS_4arch4Sm90ELb0ELb0ELb1ELb1ELb0ELb1ELb0ELb1ELb1ELb0ELb0ELb0EEENS1_21CollectiveEpilogueFwdINS6_IJSA_SB_SA_EEES9_NS_10bfloat16_tESF_Li256ELb1ELb0ELb0ELb1EEENS1_36VarlenDynamicPersistentTileSchedulerILi128ELi128ELi256ELi128ELb0ELb0ELb1ELb0ELb1ELb1EEEEEEEEEvNT_6ParamsE --------------------------
	.section	.nv.shared._ZN7cutlass13device_kernelIN5flash11enable_sm90INS1_16FlashAttnFwdSm90INS1_25CollectiveMainloopFwdSm90ILi2EN4cute5tupleIJNS5_1CILi1EEES8_S8_EEENS6_IJNS7_ILi128EEESA_NS7_ILi256EEEEEELi256ENS_12float_e4m3_tEfNS_4arch4Sm90ELb0ELb0ELb1ELb1ELb0ELb1ELb0ELb1ELb1ELb0ELb0ELb0EEENS1_21CollectiveEpilogueFwdINS6_IJSA_SB_SA_EEES9_NS_10bfloat16_tESF_Li256ELb1ELb0ELb0ELb1EEENS1_36VarlenDynamicPersistentTileSchedulerILi128ELi128ELi256ELi128ELb0ELb0ELb1ELb0ELb1ELb1EEEEEEEEEvNT_6ParamsE,"aw",@nobits
	.sectionflags	@""
	.align	16
	.zero		1024


//--------------------- .nv.shared._ZN7cutlass13device_kernelIN5flash11enable_sm90INS1_16FlashAttnFwdSm90INS1_25CollectiveMainloopFwdSm90ILi2EN4cute5tupleIJNS5_1CILi1EEES8_S8_EEENS6_IJNS7_ILi128EEENS7_ILi64EEENS7_ILi256EEEEEELi256ENS_12float_e4m3_tEfNS_4arch4Sm90ELb0ELb1ELb1ELb0ELb0ELb0ELb0ELb1ELb1ELb0ELb0ELb0EEENS1_21CollectiveEpilogueFwdINS6_IJSA_SC_SB_EEES9_NS_10bfloat16_tESG_Li256ELb0ELb0ELb0ELb1EEENS1_30DynamicPersistentTileSchedulerILi256ELi128ELb0ELb0ELb1EEEEEEEEEvNT_6ParamsE --------------------------
	.section	.nv.shared._ZN7cutlass13device_kernelIN5flash11enable_sm90INS1_16FlashAttnFwdSm90INS1_25CollectiveMainloopFwdSm90ILi2EN4cute5tupleIJNS5_1CILi1EEES8_S8_EEENS6_IJNS7_ILi128EEENS7_ILi64EEENS7_ILi256EEEEEELi256ENS_12float_e4m3_tEfNS_4arch4Sm90ELb0ELb1ELb1ELb0ELb0ELb0ELb0ELb1ELb1ELb0ELb0ELb0EEENS1_21CollectiveEpilogueFwdINS6_IJSA_SC_SB_EEES9_NS_10bfloat16_tESG_Li256ELb0ELb0ELb0ELb1EEENS1_30DynamicPersistentTileSchedulerILi256ELi128ELb0ELb0ELb1EEEEEEEEEvNT_6ParamsE,"aw",@nobits
	.sectionflags	@""
	.align	16
	.zero		1024


//--------------------- .nv.shared._ZN7cutlass13device_kernelIN5flash11enable_sm90INS1_16FlashAttnFwdSm90INS1_25CollectiveMainloopFwdSm90ILi2EN4cute5tupleIJNS5_1CILi1EEES8_S8_EEENS6_IJNS7_ILi128EEENS7_ILi64EEENS7_ILi256EEEEEELi256ENS_12float_e4m3_tEfNS_4arch4Sm90ELb0ELb1ELb1ELb1ELb0ELb0ELb0ELb1ELb1ELb0ELb0ELb0EEENS1_21CollectiveEpilogueFwdINS6_IJSA_SC_SB_EEES9_NS_10bfloat16_tESG_Li256ELb1ELb0ELb0ELb1EEENS1_36VarlenDynamicPersistentTileSchedulerILi128ELi64ELi256ELi128ELb0ELb0ELb1ELb1ELb0ELb1EEEEEEEEEvNT_6ParamsE --------------------------
	.section	.nv.shared._ZN7cutlass13device_kernelIN5flash11enable_sm90INS1_16FlashAttnFwdSm90INS1_25CollectiveMainloopFwdSm90ILi2EN4cute5tupleIJNS5_1CILi1EEES8_S8_EEENS6_IJNS7_ILi128EEENS7_ILi64EEENS7_ILi256EEEEEELi256ENS_12float_e4m3_tEfNS_4arch4Sm90ELb0ELb1ELb1ELb1ELb0ELb0ELb0ELb1ELb1ELb0ELb0ELb0EEENS1_21CollectiveEpilogueFwdINS6_IJSA_SC_SB_EEES9_NS_10bfloat16_tESG_Li256ELb1ELb0ELb0ELb1EEENS1_36VarlenDynamicPersistentTileSchedulerILi128ELi64ELi256ELi128ELb0ELb0ELb1ELb1ELb0ELb1EEEEEEEEEvNT_6ParamsE,"aw",@nobits
	.sectionflags	@""
	.align	16
	.zero		1024


//--------------------- .nv.shared._ZN7cutlass13device_kernelIN5flash11enable_sm90INS1_16FlashAttnFwdSm90INS1_25CollectiveMainloopFwdSm90ILi2EN4cute5tupleIJNS5_1CILi1EEES8_S8_EEENS6_IJNS7_ILi128EEENS7_ILi64EEENS7_ILi256EEEEEELi256ENS_12float_e4m3_tEfNS_4arch4Sm90ELb0ELb1ELb1ELb1ELb0ELb1ELb0ELb1ELb1ELb0ELb0ELb0EEENS1_21CollectiveEpilogueFwdINS6_IJSA_SC_SB_EEES9_NS_10bfloat16_tESG_Li256ELb1ELb0ELb0ELb1EEENS1_36VarlenDynamicPersistentTileSchedulerILi128ELi64ELi256ELi128ELb0ELb0ELb1ELb1ELb0ELb1EEEEEEEEEvNT_6ParamsE --------------------------
	.section	.nv.shared._ZN7cutlass13device_kernelIN5flash11enable_sm90INS1_16FlashAttnFwdSm90INS1_25CollectiveMainloopFwdSm90ILi2EN4cute5tupleIJNS5_1CILi1EEES8_S8_EEENS6_IJNS7_ILi128EEENS7_ILi64EEENS7_ILi256EEEEEELi256ENS_12float_e4m3_tEfNS_4arch4Sm90ELb0ELb1ELb1ELb1ELb0ELb1ELb0ELb1ELb1ELb0ELb0ELb0EEENS1_21CollectiveEpilogueFwdINS6_IJSA_SC_SB_EEES9_NS_10bfloat16_tESG_Li256ELb1ELb0ELb0ELb1EEENS1_36VarlenDynamicPersistentTileSchedulerILi128ELi64ELi256ELi128ELb0ELb0ELb1ELb1ELb0ELb1EEEEEEEEEvNT_6ParamsE,"aw",@nobits
	.sectionflags	@""
	.align	16
	.zero		1024


//--------------------- .nv.shared._ZN7cutlass13device_kernelIN5flash11enable_sm90INS1_16FlashAttnFwdSm90INS1_25CollectiveMainloopFwdSm90ILi2EN4cute5tupleIJNS5_1CILi1EEES8_S8_EEENS6_IJNS7_ILi128EEESA_NS7_ILi256EEEEEELi256ENS_12float_e4m3_tEfNS_4arch4Sm90ELb1ELb0ELb1ELb0ELb0ELb0ELb0ELb1ELb1ELb0ELb0ELb0EEENS1_21CollectiveEpilogueFwdINS6_IJSA_SB_SA_EEES9_NS_10bfloat16_tESF_Li256ELb0ELb0ELb0ELb1EEENS1_30DynamicPersistentTileSchedulerILi256ELi128ELb0ELb0ELb1EEEEEEEEEvNT_6ParamsE --------------------------
	.section	.nv.shared._ZN7cutlass13device_kernelIN5flash11enable_sm90INS1_16FlashAttnFwdSm90INS1_25CollectiveMainloopFwdSm90ILi2EN4cute5tupleIJNS5_1CILi1EEES8_S8_EEENS6_IJNS7_ILi128EEESA_NS7_ILi256EEEEEELi256ENS_12float_e4m3_tEfNS_4arch4Sm90ELb1ELb0ELb1ELb0ELb0ELb0ELb0ELb1ELb1ELb0ELb0ELb0EEENS1_21CollectiveEpilogueFwdINS6_IJSA_SB_SA_EEES9_NS_10bfloat16_tESF_Li256ELb0ELb0ELb0ELb1EEENS1_30DynamicPersistentTileSchedulerILi256ELi128ELb0ELb0ELb1EEEEEEEEEvNT_6ParamsE,"aw",@nobits
	.sectionflags	@""
	.align	16
	.zero		1024


//--------------------- .nv.shared._ZN7cutlass13device_kernelIN5flash11enable_sm90INS1_16FlashAttnFwdSm90INS1_25CollectiveMainloopFwdSm90ILi2EN4cute5tupleIJNS5_1CILi1EEES8_S8_EEENS6_IJNS7_ILi128EEESA_NS7_ILi256EEEEEELi256ENS_12float_e4m3_tEfNS_4arch4Sm90ELb1ELb0ELb1ELb1ELb0ELb0ELb0ELb1ELb1ELb0ELb0ELb0EEENS1_21CollectiveEpilogueFwdINS6_IJSA_SB_SA_EEES9_NS_10bfloat16_tESF_Li256ELb1ELb0ELb0ELb1EEENS1_36VarlenDynamicPersistentTileSchedulerILi128ELi128ELi256ELi128ELb0ELb0ELb1ELb1ELb1ELb1EEEEEEEEEvNT_6ParamsE --------------------------
	.section	.nv.shared._ZN7cutlass13device_kernelIN5flash11enable_sm90INS1_16FlashAttnFwdSm90INS1_25CollectiveMainloopFwdSm90ILi2EN4cute5tupleIJNS5_1CILi1EEES8_S8_EEENS6_IJNS7_ILi128EEESA_NS7_ILi256EEEEEELi256ENS_12float_e4m3_tEfNS_4arch4Sm90ELb1ELb0ELb1ELb1ELb0ELb0ELb0ELb1ELb1ELb0ELb0ELb0EEENS1_21CollectiveEpilogueFwdINS6_IJSA_SB_SA_EEES9_NS_10bfloat16_tESF_Li256ELb1ELb0ELb0ELb1EEENS1_36VarlenDynamicPersistentTileSchedulerILi128ELi128ELi256ELi128ELb0ELb0ELb1ELb1ELb1ELb1EEEEEEEEEvNT_6ParamsE,"aw",@nobits
	.sectionflags	@""
	.align	16
	.zero		1024


//--------------------- .nv.shared._ZN7cutlass13device_kernelIN5flash11enable_sm90INS1_16FlashAttnFwdSm90INS1_25CollectiveMainloopFwdSm90ILi2EN4cute5tupleIJNS5_1CILi1EEES8_S8_EEENS6_IJNS7_ILi128EEESA_NS7_ILi256EEEEEELi256ENS_12float_e4m3_tEfNS_4arch4Sm90ELb1ELb0ELb1ELb1ELb0ELb1ELb0ELb1ELb1ELb0ELb0ELb0EEENS1_21CollectiveEpilogueFwdINS6_IJSA_SB_SA_EEES9_NS_10bfloat16_tESF_Li256ELb1ELb0ELb0ELb1EEENS1_36VarlenDynamicPersistentTileSchedulerILi128ELi128ELi256ELi128ELb0ELb0ELb1ELb1ELb1ELb1EEEEEEEEEvNT_6ParamsE --------------------------
	.section	.nv.shared._ZN7cutlass13device_kernelIN5flash11enable_sm90INS1_16FlashAttnFwdSm90INS1_25CollectiveMainloopFwdSm90ILi2EN4cute5tupleIJNS5_1CILi1EEES8_S8_EEENS6_IJNS7_ILi128EEESA_NS7_ILi256EEEEEELi256ENS_12float_e4m3_tEfNS_4arch4Sm90ELb1ELb0ELb1ELb1ELb0ELb1ELb0ELb1ELb1ELb0ELb0ELb0EEENS1_21CollectiveEpilogueFwdINS6_IJSA_SB_SA_EEES9_NS_10bfloat16_tESF_Li256ELb1ELb0ELb0ELb1EEENS1_36VarlenDynamicPersistentTileSchedulerILi128ELi128ELi256ELi128ELb0ELb0ELb1ELb1ELb1ELb1EEEEEEEEEvNT_6ParamsE,"aw",@nobits
	.sectionflags	@""
	.align	16
	.zero		1024


//--------------------- .nv.shared._ZN7cutlass13device_kernelIN5flash11enable_sm90INS1_16FlashAttnFwdSm90INS1_25CollectiveMainloopFwdSm90ILi2EN4cute5tupleIJNS5_1CILi1EEES8_S8_EEENS6_IJNS7_ILi128EEENS7_ILi160EEENS7_ILi192EEEEEELi192ENS_12float_e4m3_tEfNS_4arch4Sm90ELb0ELb0ELb1ELb0ELb0ELb0ELb0ELb1ELb1ELb0ELb0ELb0EEENS1_21CollectiveEpilogueFwdINS6_IJSA_SC_SB_EEES9_NS_10bfloat16_tESG_Li256ELb0ELb0ELb0ELb1EEENS1_29StaticPersistentTileSchedulerILb0EEEEEEEEEvNT_6ParamsE --------------------------
	.section	.nv.shared._ZN7cutlass13device_kernelIN5flash11enable_sm90INS1_16FlashAttnFwdSm90INS1_25CollectiveMainloopFwdSm90ILi2EN4cute5tupleIJNS5_1CILi1EEES8_S8_EEENS6_IJNS7_ILi128EEENS7_ILi160EEENS7_ILi192EEEEEELi192ENS_12float_e4m3_tEfNS_4arch4Sm90ELb0ELb0ELb1ELb0ELb0ELb0ELb0ELb1ELb1ELb0ELb0ELb0EEENS1_21CollectiveEpilogueFwdINS6_IJSA_SC_SB_EEES9_NS_10bfloat16_tESG_Li256ELb0ELb0ELb0ELb1EEENS1_29StaticPersistentTileSchedulerILb0EEEEEEEEEvNT_6ParamsE,"aw",@nobits
	.sectionflags	@""
	.align	16
	.zero		1024


//--------------------- .nv.shared._ZN7cutlass13device_kernelIN5flash11enable_sm90INS1_16FlashAttnFwdSm90INS1_25CollectiveMainloopFwdSm90ILi2EN4cute5tupleIJNS5_1CILi2EEENS7_ILi1EEES9_EEENS6_IJNS7_ILi128EEENS7_ILi160EEENS7_ILi192EEEEEELi192ENS_12float_e4m3_tEfNS_4arch4Sm90ELb0ELb0ELb1ELb0ELb0ELb0ELb0ELb1ELb1ELb0ELb0ELb0EEENS1_21CollectiveEpilogueFwdINS6_IJSB_SD_SC_EEESA_NS_10bfloat16_tESH_Li256ELb0ELb0ELb0ELb1EEENS1_29StaticPersistentTileSchedulerILb0EEEEEEEEEvNT_6ParamsE --------------------------
	.section	.nv.shared._ZN7cutlass13device_kernelIN5flash11enable_sm90INS1_16FlashAttnFwdSm90INS1_25CollectiveMainloopFwdSm90ILi2EN4cute5tupleIJNS5_1CILi2EEENS7_ILi1EEES9_EEENS6_IJNS7_ILi128EEENS7_ILi160EEENS7_ILi192EEEEEELi192ENS_12float_e4m3_tEfNS_4arch4Sm90ELb0ELb0ELb1ELb0ELb0ELb0ELb0ELb1ELb1ELb0ELb0ELb0EEENS1_21CollectiveEpilogueFwdINS6_IJSB_SD_SC_EEESA_NS_10bfloat16_tESH_Li256ELb0ELb0ELb0ELb1EEENS1_29StaticPersistentTileSchedulerILb0EEEEEEEEEvNT_6ParamsE,"aw",@nobits
	.sectionflags	@""
	.align	16
	.zero		1024


//--------------------- .nv.shared._ZN7cutlass13device_kernelIN5flash11enable_sm90INS1_16FlashAttnFwdSm90INS1_25CollectiveMainloopFwdSm90ILi2EN4cute5tupleIJNS5_1CILi1EEES8_S8_EEENS6_IJNS7_ILi128EEENS7_ILi160EEENS7_ILi192EEEEEELi192ENS_12float_e4m3_tEfNS_4arch4Sm90ELb0ELb0ELb1ELb1ELb0ELb0ELb0ELb1ELb1ELb0ELb0ELb0EEENS1_21CollectiveEpilogueFwdINS6_IJSA_SC_SB_EEES9_NS_10bfloat16_tESG_Li256ELb1ELb0ELb0ELb1EEENS1_36VarlenDynamicPersistentTileSchedulerILi128ELi160ELi256ELi128ELb0ELb0ELb1ELb0ELb1ELb1EEEEEEEEEvNT_6ParamsE --------------------------
	.section	.nv.shared._ZN7cutlass13device_kernelIN5flash11enable_sm90INS1_16FlashAttnFwdSm90INS1_25CollectiveMainloopFwdSm90ILi2EN4cute5tupleIJNS5_1CILi1EEES8_S8_EEENS6_IJNS7_ILi128EEENS7_ILi160EEENS7_ILi192EEEEEELi192ENS_12float_e4m3_tEfNS_4arch4Sm90ELb0ELb0ELb1ELb1ELb0ELb0ELb0ELb1ELb1ELb0ELb0ELb0EEENS1_21CollectiveEpilogueFwdINS6_IJSA_SC_SB_EEES9_NS_10bfloat16_tESG_Li256ELb1ELb0ELb0ELb1EEENS1_36VarlenDynamicPersistentTileSchedulerILi128ELi160ELi256ELi128ELb0ELb0ELb1ELb0ELb1ELb1EEEEEEEEEvNT_6ParamsE,"aw",@nobits
	.sectionflags	@""
	.align	16
	.zero		1024


//--------------------- .nv.shared._ZN7cutlass13device_kernelIN5flash11enable_sm90INS1_16FlashAttnFwdSm90INS1_25CollectiveMainloopFwdSm90ILi2EN4cute5tupleIJNS5_1CILi1EEES8_S8_EEENS6_IJNS7_ILi128EEENS7_ILi160EEENS7_ILi192EEEEEELi192ENS_12float_e4m3_tEfNS_4arch4Sm90ELb0ELb0ELb1ELb1ELb0ELb1ELb0ELb1ELb1ELb0ELb0ELb0EEENS1_21CollectiveEpilogueFwdINS6_IJSA_SC_SB_EEES9_NS_10bfloat16_tESG_Li256ELb1ELb0ELb0ELb1EEENS1_36VarlenDynamicPersistentTileSchedulerILi128ELi160ELi256ELi128ELb0ELb0ELb1ELb0ELb1ELb1EEEEEEEEEvNT_6ParamsE --------------------------
	.section	.nv.shared._ZN7cutlass13device_kernelIN5flash11enable_sm90INS1_16FlashAttnFwdSm90INS1_25CollectiveMainloopFwdSm90ILi2EN4cute5tupleIJNS5_1CILi1EEES8_S8_EEENS6_IJNS7_ILi128EEENS7_ILi160EEENS7_ILi192EEEEEELi192ENS_12float_e4m3_tEfNS_4arch4Sm90ELb0ELb0ELb1ELb1ELb0ELb1ELb0ELb1ELb1ELb0ELb0ELb0EEENS1_21CollectiveEpilogueFwdINS6_IJSA_SC_SB_EEES9_NS_10bfloat16_tESG_Li256ELb1ELb0ELb0ELb1EEENS1_36VarlenDynamicPersistentTileSchedulerILi128ELi160ELi256ELi128ELb0ELb0ELb1ELb0ELb1ELb1EEEEEEEEEvNT_6ParamsE,"aw",@nobits
	.sectionflags	@""
	.align	16
	.zero		1024


//--------------------- .nv.shared._ZN7cutlass13device_kernelIN5flash11enable_sm90INS1_16FlashAttnFwdSm90INS1_25CollectiveMainloopFwdSm90ILi2EN4cute5tupleIJNS5_1CILi1EEES8_S8_EEENS6_IJNS7_ILi128EEESA_NS7_ILi192EEEEEELi192ENS_12float_e4m3_tEfNS_4arch4Sm90ELb0ELb1ELb1ELb0ELb0ELb0ELb0ELb1ELb1ELb0ELb0ELb0EEENS1_21CollectiveEpilogueFwdINS6_IJSA_SB_SA_EEES9_NS_10bfloat16_tESF_Li256ELb0ELb0ELb0ELb1EEENS1_30DynamicPersistentTileSchedulerILi256ELi128ELb0ELb0ELb1EEEEEEEEEvNT_6ParamsE --------------------------
	.section	.nv.shared._ZN7cutlass13device_kernelIN5flash11enable_sm90INS1_16FlashAttnFwdSm90INS1_25CollectiveMainloopFwdSm90ILi2EN4cute5tupleIJNS5_1CILi1EEES8_S8_EEENS6_IJNS7_ILi128EEESA_NS7_ILi192EEEEEELi192ENS_12float_e4m3_tEfNS_4arch4Sm90ELb0ELb1ELb1ELb0ELb0ELb0ELb0ELb1ELb1ELb0ELb0ELb0EEENS1_21CollectiveEpilogueFwdINS6_IJSA_SB_SA_EEES9_NS_10bfloat16_tESF_Li256ELb0ELb0ELb0ELb1EEENS1_30DynamicPersistentTileSchedulerILi256ELi128ELb0ELb0ELb1EEEEEEEEEvNT_6ParamsE,"aw",@nobits
	.sectionflags	@""
	.align	16
	.zero		1024


//--------------------- .nv.shared._ZN7cutlass13device_kernelIN5flash11enable_sm90INS1_16FlashAttnFwdSm90INS1_25CollectiveMainloopFwdSm90ILi2EN4cute5tupleIJNS5_1CILi1EEES8_S8_EEENS6_IJNS7_ILi128EEESA_NS7_ILi192EEEEEELi192ENS_12float_e4m3_tEfNS_4arch4Sm90ELb0ELb1ELb1ELb1ELb0ELb0ELb0ELb1ELb1ELb0ELb0ELb0EEENS1_21CollectiveEpilogueFwdINS6_IJSA_SB_SA_EEES9_NS_10bfloat16_tESF_Li256ELb1ELb0ELb0ELb1EEENS1_36VarlenDynamicPersistentTileSchedulerILi128ELi128ELi256ELi128ELb0ELb0ELb1ELb1ELb0ELb1EEEEEEEEEvNT_6ParamsE --------------------------
	.section	.nv.shared._ZN7cutlass13device_kernelIN5flash11enable_sm90INS1_16FlashAttnFwdSm90INS1_25CollectiveMainloopFwdSm90ILi2EN4cute5tupleIJNS5_1CILi1EEES8_S8_EEENS6_IJNS7_ILi128EEESA_NS7_ILi192EEEEEELi192ENS_12float_e4m3_tEfNS_4arch4Sm90ELb0ELb1ELb1ELb1ELb0ELb0ELb0ELb1ELb1ELb0ELb0ELb0EEENS1_21CollectiveEpilogueFwdINS6_IJSA_SB_SA_EEES9_NS_10bfloat16_tESF_Li256ELb1ELb0ELb0ELb1EEENS1_36VarlenDynamicPersistentTileSchedulerILi128ELi128ELi256ELi128ELb0ELb0ELb1ELb1ELb0ELb1EEEEEEEEEvNT_6ParamsE,"aw",@nobits
	.sectionflags	@""
	.align	16
	.zero		1024


//--------------------- .nv.shared._ZN7cutlass13device_kernelIN5flash11enable_sm90INS1_16FlashAttnFwdSm90INS1_25CollectiveMainloopFwdSm90ILi2EN4cute5tupleIJNS5_1CILi1EEES8_S8_EEENS6_IJNS7_ILi128EEESA_NS7_ILi192EEEEEELi192ENS_12float_e4m3_tEfNS_4arch4Sm90ELb0ELb1ELb1ELb1ELb0ELb1ELb0ELb1ELb1ELb0ELb0ELb0EEENS1_21CollectiveEpilogueFwdINS6_IJSA_SB_SA_EEES9_NS_10bfloat16_tESF_Li256ELb1ELb0ELb0ELb1EEENS1_36VarlenDynamicPersistentTileSchedulerILi128ELi128ELi256ELi128ELb0ELb0ELb1ELb1ELb0ELb1EEEEEEEEEvNT_6ParamsE --------------------------
	.section	.nv.shared._ZN7cutlass13device_kernelIN5flash11enable_sm90INS1_16FlashAttnFwdSm90INS1_25CollectiveMainloopFwdSm90ILi2EN4cute5tupleIJNS5_1CILi1EEES8_S8_EEENS6_IJNS7_ILi128EEESA_NS7_ILi192EEEEEELi192ENS_12float_e4m3_tEfNS_4arch4Sm90ELb0ELb1ELb1ELb1ELb0ELb1ELb0ELb1ELb1ELb0ELb0ELb0EEENS1_21CollectiveEpilogueFwdINS6_IJSA_SB_SA_EEES9_NS_10bfloat16_tESF_Li256ELb1ELb0ELb0ELb1EEENS1_36VarlenDynamicPersistentTileSchedulerILi128ELi128ELi256ELi128ELb0ELb0ELb1ELb1ELb0ELb1EEEEEEEEEvNT_6ParamsE,"aw",@nobits
	.sectionflags	@""
	.align	16
	.zero		1024


//--------------------- .nv.shared._ZN7cutlass13device_kernelIN5flash11enable_sm90INS1_16FlashAttnFwdSm90INS1_25CollectiveMainloopFwdSm90ILi2EN4cute5tupleIJNS5_1CILi1EEES8_S8_EEENS6_IJNS7_ILi128EEENS7_ILi160EEENS7_ILi192EEEEEELi192ENS_12float_e4m3_tEfNS_4arch4Sm90ELb1ELb0ELb1ELb0ELb0ELb0ELb0ELb1ELb1ELb0ELb0ELb0EEENS1_21CollectiveEpilogueFwdINS6_IJSA_SC_SB_EEES9_NS_10bfloat16_tESG_Li256ELb0ELb0ELb0ELb1EEENS1_30DynamicPersistentTileSchedulerILi256ELi128ELb0ELb0ELb1EEEEEEEEEvNT_6ParamsE --------------------------
	.section	.nv.shared._ZN7cutlass13device_kernelIN5flash11enable_sm90INS1_16FlashAttnFwdSm90INS1_25CollectiveMainloopFwdSm90ILi2EN4cute5tupleIJNS5_1CILi1EEES8_S8_EEENS6_IJNS7_ILi128EEENS7_ILi160EEENS7_ILi192EEEEEELi192ENS_12float_e4m3_tEfNS_4arch4Sm90ELb1ELb0ELb1ELb0ELb0ELb0ELb0ELb1ELb1ELb0ELb0ELb0EEENS1_21CollectiveEpilogueFwdINS6_IJSA_SC_SB_EEES9_NS_10bfloat16_tESG_Li256ELb0ELb0ELb0ELb1EEENS1_30DynamicPersistentTileSchedulerILi256ELi128ELb0ELb0ELb1EEEEEEEEEvNT_6ParamsE,"aw",@nobits
	.sectionflags	@""
	.align	16
	.zero		1024


//--------------------- .nv.shared._ZN7cutlass13device_kernelIN5flash11enable_sm90INS1_16FlashAttnFwdSm90INS1_25CollectiveMainloopFwdSm90ILi2EN4cute5tupleIJNS5_1CILi1EEES8_S8_EEENS6_IJNS7_ILi128EEENS7_ILi160EEENS7_ILi192EEEEEELi192ENS_12float_e4m3_tEfNS_4arch4Sm90ELb1ELb0ELb1ELb1ELb0ELb0ELb0ELb1ELb1ELb0ELb0ELb0EEENS1_21CollectiveEpilogueFwdINS6_IJSA_SC_SB_EEES9_NS_10bfloat16_tESG_Li256ELb1ELb0ELb0ELb1EEENS1_36VarlenDynamicPersistentTileSchedulerILi128ELi160ELi256ELi128ELb0ELb0ELb1ELb1ELb1ELb1EEEEEEEEEvNT_6ParamsE --------------------------
	.section	.nv.shared._ZN7cutlass13device_kernelIN5flash11enable_sm90INS1_16FlashAttnFwdSm90INS1_25CollectiveMainloopFwdSm90ILi2EN4cute5tupleIJNS5_1CILi1EEES8_S8_EEENS6_IJNS7_ILi128EEENS7_ILi160EEENS7_ILi192EEEEEELi192ENS_12float_e4m3_tEfNS_4arch4Sm90ELb1ELb0ELb1ELb1ELb0ELb0ELb0ELb1ELb1ELb0ELb0ELb0EEENS1_21CollectiveEpilogueFwdINS6_IJSA_SC_SB_EEES9_NS_10bfloat16_tESG_Li256ELb1ELb0ELb0ELb1EEENS1_36VarlenDynamicPersistentTileSchedulerILi128ELi160ELi256ELi128ELb0ELb0ELb1ELb1ELb1ELb1EEEEEEEEEvNT_6ParamsE,"aw",@nobits
	.sectionflags	@""
	.align	16
	.zero		1024


//--------------------- .nv.shared._ZN7cutlass13device_kernelIN5flash11enable_sm90INS1_16FlashAttnFwdSm90INS1_25CollectiveMainloopFwdSm90ILi2EN4cute5tupleIJNS5_1CILi1EEES8_S8_EEENS6_IJNS7_ILi128EEENS7_ILi160EEENS7_ILi192EEEEEELi192ENS_12float_e4m3_tEfNS_4arch4Sm90ELb1ELb0ELb1ELb1ELb0ELb1ELb0ELb1ELb1ELb0ELb0ELb0EEENS1_21CollectiveEpilogueFwdINS6_IJSA_SC_SB_EEES9_NS_10bfloat16_tESG_Li256ELb1ELb0ELb0ELb1EEENS1_36VarlenDynamicPersistentTileSchedulerILi128ELi160ELi256ELi128ELb0ELb0ELb1ELb1ELb1ELb1EEEEEEEEEvNT_6ParamsE --------------------------
	.section	.nv.shared._ZN7cutlass13device_kernelIN5flash11enable_sm90INS1_16FlashAttnFwdSm90INS1_25CollectiveMainloopFwdSm90ILi2EN4cute5tupleIJNS5_1CILi1EEES8_S8_EEENS6_IJNS7_ILi128EEENS7_ILi160EEENS7_ILi192EEEEEELi192ENS_12float_e4m3_tEfNS_4arch4Sm90ELb1ELb0ELb1ELb1ELb0ELb1ELb0ELb1ELb1ELb0ELb0ELb0EEENS1_21CollectiveEpilogueFwdINS6_IJSA_SC_SB_EEES9_NS_10bfloat16_tESG_Li256ELb1ELb0ELb0ELb1EEENS1_36VarlenDynamicPersistentTileSchedulerILi128ELi160ELi256ELi128ELb0ELb0ELb1ELb1ELb1ELb1EEEEEEEEEvNT_6ParamsE,"aw",@nobits
	.sectionflags	@""
	.align	16
	.zero		1024


//--------------------- .nv.shared._ZN7cutlass13device_kernelIN5flash11enable_sm90INS1_16FlashAttnFwdSm90INS1_25CollectiveMainloopFwdSm90ILi2EN4cute5tupleIJNS5_1CILi1EEES8_S8_EEENS6_IJNS7_ILi128EEENS7_ILi224EEESA_EEELi128ENS_12float_e4m3_tEfNS_4arch4Sm90ELb0ELb0ELb1ELb0ELb0ELb0ELb0ELb1ELb1ELb0ELb0ELb0EEENS1_21CollectiveEpilogueFwdINS6_IJSA_SA_SB_EEES9_NS_10bfloat16_tESF_Li256ELb0ELb0ELb0ELb1EEENS1_29StaticPersistentTileSchedulerILb0EEEEEEEEEvNT_6ParamsE --------------------------
	.section	.nv.shared._ZN7cutlass13device_kernelIN5flash11enable_sm90INS1_16FlashAttnFwdSm90INS1_25CollectiveMainloopFwdSm90ILi2EN4cute5tupleIJNS5_1CILi1EEES8_S8_EEENS6_IJNS7_ILi128EEENS7_ILi224EEESA_EEELi128ENS_12float_e4m3_tEfNS_4arch4Sm90ELb0ELb0ELb1ELb0ELb0ELb0ELb0ELb1ELb1ELb0ELb0ELb0EEENS1_21CollectiveEpilogueFwdINS6_IJSA_SA_SB_EEES9_NS_10bfloat16_tESF_Li256ELb0ELb0ELb0ELb1EEENS1_29StaticPersistentTileSchedulerILb0EEEEEEEEEvNT_6ParamsE,"aw",@nobits
	.sectionflags	@""
	.align	16
	.zero		1024


//--------------------- .nv.shared._ZN7cutlass13device_kernelIN5flash11enable_sm90INS1_16FlashAttnFwdSm90INS1_25CollectiveMainloopFwdSm90ILi2EN4cute5tupleIJNS5_1CILi1EEES8_S8_EEENS6_IJNS7_ILi128EEENS7_ILi224EEESA_EEELi128ENS_12float_e4m3_tEfNS_4arch4Sm90ELb0ELb0ELb1ELb1ELb0ELb0ELb0ELb1ELb1ELb0ELb0ELb0EEENS1_21CollectiveEpilogueFwdINS6_IJSA_SA_SB_EEES9_NS_10bfloat16_tESF_Li256ELb1ELb0ELb0ELb1EEENS1_36VarlenDynamicPersistentTileSchedulerILi128ELi224ELi256ELi128ELb0ELb0ELb1ELb0ELb1ELb1EEEEEEEEEvNT_6ParamsE --------------------------
	.section	.nv.shared._ZN7cutlass13device_kernelIN5flash11enable_sm90INS1_16FlashAttnFwdSm90INS1_25CollectiveMainloopFwdSm90ILi2EN4cute5tupleIJNS5_1CILi1EEES8_S8_EEENS6_IJNS7_ILi128EEENS7_ILi224EEESA_EEELi128ENS_12float_e4m3_tEfNS_4arch4Sm90ELb0ELb0ELb1ELb1ELb0ELb0ELb0ELb1ELb1ELb0ELb0ELb0EEENS1_21CollectiveEpilogueFwdINS6_IJSA_SA_SB_EEES9_NS_10bfloat16_tESF_Li256ELb1ELb0ELb0ELb1EEENS1_36VarlenDynamicPersistentTileSchedulerILi128ELi224ELi256ELi128ELb0ELb0ELb1ELb0ELb1ELb1EEEEEEEEEvNT_6ParamsE,"aw",@nobits
	.sectionflags	@""
	.align	16
	.zero		1024


//--------------------- .nv.shared._ZN7cutlass13device_kernelIN5flash11enable_sm90INS1_16FlashAttnFwdSm90INS1_25CollectiveMainloopFwdSm90ILi2EN4cute5tupleIJNS5_1CILi1EEES8_S8_EEENS6_IJNS7_ILi128EEENS7_ILi224EEESA_EEELi128ENS_12float_e4m3_tEfNS_4arch4Sm90ELb0ELb0ELb1ELb1ELb0ELb1ELb0ELb1ELb1ELb0ELb0ELb0EEENS1_21CollectiveEpilogueFwdINS6_IJSA_SA_SB_EEES9_NS_10bfloat16_tESF_Li256ELb1ELb0ELb0ELb1EEENS1_36VarlenDynamicPersistentTileSchedulerILi128ELi224ELi256ELi128ELb0ELb0ELb1ELb0ELb1ELb1EEEEEEEEEvNT_6ParamsE --------------------------
	.section	.nv.shared._ZN7cutlass13device_kernelIN5flash11enable_sm90INS1_16FlashAttnFwdSm90INS1_25CollectiveMainloopFwdSm90ILi2EN4cute5tupleIJNS5_1CILi1EEES8_S8_EEENS6_IJNS7_ILi128EEENS7_ILi224EEESA_EEELi128ENS_12float_e4m3_tEfNS_4arch4Sm90ELb0ELb0ELb1ELb1ELb0ELb1ELb0ELb1ELb1ELb0ELb0ELb0EEENS1_21CollectiveEpilogueFwdINS6_IJSA_SA_SB_EEES9_NS_10bfloat16_tESF_Li256ELb1ELb0ELb0ELb1EEENS1_36VarlenDynamicPersistentTileSchedulerILi128ELi224ELi256ELi128ELb0ELb0ELb1ELb0ELb1ELb1EEEEEEEEEvNT_6ParamsE,"aw",@nobits
	.sectionflags	@""
	.align	16
	.zero		1024


//--------------------- .nv.shared._ZN7cutlass13device_kernelIN5flash11enable_sm90INS1_16FlashAttnFwdSm90INS1_25CollectiveMainloopFwdSm90ILi2EN4cute5tupleIJNS5_1CILi1EEES8_S8_EEENS6_IJNS7_ILi128EEENS7_ILi192EEESA_EEELi128ENS_12float_e4m3_tEfNS_4arch4Sm90ELb0ELb1ELb1ELb0ELb0ELb0ELb0ELb1ELb1ELb0ELb0ELb0EEENS1_21CollectiveEpilogueFwdINS6_IJSA_SA_SB_EEES9_NS_10bfloat16_tESF_Li256ELb0ELb0ELb0ELb1EEENS1_30DynamicPersistentTileSchedulerILi256ELi128ELb0ELb0ELb1EEEEEEEEEvNT_6ParamsE --------------------------
	.section	.nv.shared._ZN7cutlass13device_kernelIN5flash11enable_sm90INS1_16FlashAttnFwdSm90INS1_25CollectiveMainloopFwdSm90ILi2EN4cute5tupleIJNS5_1CILi1EEES8_S8_EEENS6_IJNS7_ILi128EEENS7_ILi192EEESA_EEELi128ENS_12float_e4m3_tEfNS_4arch4Sm90ELb0ELb1ELb1ELb0ELb0ELb0ELb0ELb1ELb1ELb0ELb0ELb0EEENS1_21CollectiveEpilogueFwdINS6_IJSA_SA_SB_EEES9_NS_10bfloat16_tESF_Li256ELb0ELb0ELb0ELb1EEENS1_30DynamicPersistentTileSchedulerILi256ELi128ELb0ELb0ELb1EEEEEEEEEvNT_6ParamsE,"aw",@nobits
	.sectionflags	@""
	.align	16
	.zero		1024


//--------------------- .nv.shared._ZN7cutlass13device_kernelIN5flash11enable_sm90INS1_16FlashAttnFwdSm90INS1_25CollectiveMainloopFwdSm90ILi2EN4cute5tupleIJNS5_1CILi1EEES8_S8_EEENS6_IJNS7_ILi128EEENS7_ILi192EEESA_EEELi128ENS_12float_e4m3_tEfNS_4arch4Sm90ELb0ELb1ELb1ELb1ELb0ELb0ELb0ELb1ELb1ELb0ELb0ELb0EEENS1_21CollectiveEpilogueFwdINS6_IJSA_SA_SB_EEES9_NS_10bfloat16_tESF_Li256ELb1ELb0ELb0ELb1EEENS1_36VarlenDynamicPersistentTileSchedulerILi128ELi192ELi256ELi128ELb0ELb0ELb1ELb1ELb0ELb1EEEEEEEEEvNT_6ParamsE --------------------------
	.section	.nv.shared._ZN7cutlass13device_kernelIN5flash11enable_sm90INS1_16FlashAttnFwdSm90INS1_25CollectiveMainloopFwdSm90ILi2EN4cute5tupleIJNS5_1CILi1EEES8_S8_EEENS6_IJNS7_ILi128EEENS7_ILi192EEESA_EEELi128ENS_12float_e4m3_tEfNS_4arch4Sm90ELb0ELb1ELb1ELb1ELb0ELb0ELb0ELb1ELb1ELb0ELb0ELb0EEENS1_21CollectiveEpilogueFwdINS6_IJSA_SA_SB_EEES9_NS_10bfloat16_tESF_Li256ELb1ELb0ELb0ELb1EEENS1_36VarlenDynamicPersistentTileSchedulerILi128ELi192ELi256ELi128ELb0ELb0ELb1ELb1ELb0ELb1EEEEEEEEEvNT_6ParamsE,"aw",@nobits
	.sectionflags	@""
	.align	16
	.zero		1024


//--------------------- .nv.shared._ZN7cutlass13device_kernelIN5flash11enable_sm90INS1_16FlashAttnFwdSm90INS1_25CollectiveMainloopFwdSm90ILi2EN4cute5tupleIJNS5_1CILi1EEES8_S8_EEENS6_IJNS7_ILi128EEENS7_ILi192EEESA_EEELi128ENS_12float_e4m3_tEfNS_4arch4Sm90ELb0ELb1ELb1ELb1ELb0ELb1ELb0ELb1ELb1ELb0ELb0ELb0EEENS1_21CollectiveEpilogueFwdINS6_IJSA_SA_SB_EEES9_NS_10bfloat16_tESF_Li256ELb1ELb0ELb0ELb1EEENS1_36VarlenDynamicPersistentTileSchedulerILi128ELi192ELi256ELi128ELb0ELb0ELb1ELb1ELb0ELb1EEEEEEEEEvNT_6ParamsE --------------------------
	.section	.nv.shared._ZN7cutlass13device_kernelIN5flash11enable_sm90INS1_16FlashAttnFwdSm90INS1_25CollectiveMainloopFwdSm90ILi2EN4cute5tupleIJNS5_1CILi1EEES8_S8_EEENS6_IJNS7_ILi128EEENS7_ILi192EEESA_EEELi128ENS_12float_e4m3_tEfNS_4arch4Sm90ELb0ELb1ELb1ELb1ELb0ELb1ELb0ELb1ELb1ELb0ELb0ELb0EEENS1_21CollectiveEpilogueFwdINS6_IJSA_SA_SB_EEES9_NS_10bfloat16_tESF_Li256ELb1ELb0ELb0ELb1EEENS1_36VarlenDynamicPersistentTileSchedulerILi128ELi192ELi256ELi128ELb0ELb0ELb1ELb1ELb0ELb1EEEEEEEEEvNT_6ParamsE,"aw",@nobits
	.sectionflags	@""
	.align	16
	.zero		1024


//--------------------- .nv.shared._ZN7cutlass13device_kernelIN5flash11enable_sm90INS1_16FlashAttnFwdSm90INS1_25CollectiveMainloopFwdSm90ILi2EN4cute5tupleIJNS5_1CILi1EEES8_S8_EEENS6_IJNS7_ILi128EEENS7_ILi224EEESA_EEELi128ENS_12float_e4m3_tEfNS_4arch4Sm90ELb1ELb0ELb1ELb0ELb0ELb0ELb0ELb1ELb1ELb0ELb0ELb0EEENS1_21CollectiveEpilogueFwdINS6_IJSA_SA_SB_EEES9_NS_10bfloat16_tESF_Li256ELb0ELb0ELb0ELb1EEENS1_30DynamicPersistentTileSchedulerILi256ELi128ELb0ELb0ELb1EEEEEEEEEvNT_6ParamsE --------------------------
	.section	.nv.shared._ZN7cutlass13device_kernelIN5flash11enable_sm90INS1_16FlashAttnFwdSm90INS1_25CollectiveMainloopFwdSm90ILi2EN4cute5tupleIJNS5_1CILi1EEES8_S8_EEENS6_IJNS7_ILi128EEENS7_ILi224EEESA_EEELi128ENS_12float_e4m3_tEfNS_4arch4Sm90ELb1ELb0ELb1ELb0ELb0ELb0ELb0ELb1ELb1ELb0ELb0ELb0EEENS1_21CollectiveEpilogueFwdINS6_IJSA_SA_SB_EEES9_NS_10bfloat16_tESF_Li256ELb0ELb0ELb0ELb1EEENS1_30DynamicPersistentTileSchedulerILi256ELi128ELb0ELb0ELb1EEEEEEEEEvNT_6ParamsE,"aw",@nobits
	.sectionflags	@""
	.align	16
	.zero		1024


//--------------------- .nv.shared._ZN7cutlass13device_kernelIN5flash11enable_sm90INS1_16FlashAttnFwdSm90INS1_25CollectiveMainloopFwdSm90ILi2EN4cute5tupleIJNS5_1CILi1EEES8_S8_EEENS6_IJNS7_ILi128EEENS7_ILi224EEESA_EEELi128ENS_12float_e4m3_tEfNS_4arch4Sm90ELb1ELb0ELb1ELb1ELb0ELb0ELb0ELb1ELb1ELb0ELb0ELb0EEENS1_21CollectiveEpilogueFwdINS6_IJSA_SA_SB_EEES9_NS_10bfloat16_tESF_Li256ELb1ELb0ELb0ELb1EEENS1_36VarlenDynamicPersistentTileSchedulerILi128ELi224ELi256ELi128ELb0ELb0ELb1ELb1ELb1ELb1EEEEEEEEEvNT_6ParamsE --------------------------
	.section	.nv.shared._ZN7cutlass13device_kernelIN5flash11enable_sm90INS1_16FlashAttnFwdSm90INS1_25CollectiveMainloopFwdSm90ILi2EN4cute5tupleIJNS5_1CILi1EEES8_S8_EEENS6_IJNS7_ILi128EEENS7_ILi224EEESA_EEELi128ENS_12float_e4m3_tEfNS_4arch4Sm90ELb1ELb0ELb1ELb1ELb0ELb0ELb0ELb1ELb1ELb0ELb0ELb0EEENS1_21CollectiveEpilogueFwdINS6_IJSA_SA_SB_EEES9_NS_10bfloat16_tESF_Li256ELb1ELb0ELb0ELb1EEENS1_36VarlenDynamicPersistentTileSchedulerILi128ELi224ELi256ELi128ELb0ELb0ELb1ELb1ELb1ELb1EEEEEEEEEvNT_6ParamsE,"aw",@nobits
	.sectionflags	@""
	.align	16
	.zero		1024


//--------------------- .nv.shared._ZN7cutlass13device_kernelIN5flash11enable_sm90INS1_16FlashAttnFwdSm90INS1_25CollectiveMainloopFwdSm90ILi2EN4cute5tupleIJNS5_1CILi1EEES8_S8_EEENS6_IJNS7_ILi128EEENS7_ILi224EEESA_EEELi128ENS_12float_e4m3_tEfNS_4arch4Sm90ELb1ELb0ELb1ELb1ELb0ELb1ELb0ELb1ELb1ELb0ELb0ELb0EEENS1_21CollectiveEpilogueFwdINS6_IJSA_SA_SB_EEES9_NS_10bfloat16_tESF_Li256ELb1ELb0ELb0ELb1EEENS1_36VarlenDynamicPersistentTileSchedulerILi128ELi224ELi256ELi128ELb0ELb0ELb1ELb1ELb1ELb1EEEEEEEEEvNT_6ParamsE --------------------------
	.section	.nv.shared._ZN7cutlass13device_kernelIN5flash11enable_sm90INS1_16FlashAttnFwdSm90INS1_25CollectiveMainloopFwdSm90ILi2EN4cute5tupleIJNS5_1CILi1EEES8_S8_EEENS6_IJNS7_ILi128EEENS7_ILi224EEESA_EEELi128ENS_12float_e4m3_tEfNS_4arch4Sm90ELb1ELb0ELb1ELb1ELb0ELb1ELb0ELb1ELb1ELb0ELb0ELb0EEENS1_21CollectiveEpilogueFwdINS6_IJSA_SA_SB_EEES9_NS_10bfloat16_tESF_Li256ELb1ELb0ELb0ELb1EEENS1_36VarlenDynamicPersistentTileSchedulerILi128ELi224ELi256ELi128ELb0ELb0ELb1ELb1ELb1ELb1EEEEEEEEEvNT_6ParamsE,"aw",@nobits
	.sectionflags	@""
	.align	16
	.zero		1024


//--------------------- .nv.shared._ZN7cutlass13device_kernelIN5flash11enable_sm90INS1_16FlashAttnFwdSm90INS1_25CollectiveMainloopFwdSm90ILi2EN4cute5tupleIJNS5_1CILi1EEES8_S8_EEENS6_IJNS7_ILi192EEENS7_ILi128EEENS7_ILi96EEEEEELi96ENS_12float_e4m3_tEfNS_4arch4Sm90ELb0ELb0ELb1ELb0ELb0ELb0ELb0ELb1ELb1ELb0ELb0ELb0EEENS1_21CollectiveEpilogueFwdINS6_IJSA_SC_SB_EEES9_NS_10bfloat16_tESG_Li384ELb0ELb0ELb0ELb1EEENS1_29StaticPersistentTileSchedulerILb0EEEEEEEEEvNT_6ParamsE --------------------------
	.section	.nv.shared._ZN7cutlass13device_kernelIN5flash11enable_sm90INS1_16FlashAttnFwdSm90INS1_25CollectiveMainloopFwdSm90ILi2EN4cute5tupleIJNS5_1CILi1EEES8_S8_EEENS6_IJNS7_ILi192EEENS7_ILi128EEENS7_ILi96EEEEEELi96ENS_12float_e4m3_tEfNS_4arch4Sm90ELb0ELb0ELb1ELb0ELb0ELb0ELb0ELb1ELb1ELb0ELb0ELb0EEENS1_21CollectiveEpilogueFwdINS6_IJSA_SC_SB_EEES9_NS_10bfloat16_tESG_Li384ELb0ELb0ELb0ELb1EEENS1_29StaticPersistentTileSchedulerILb0EEEEEEEEEvNT_6ParamsE,"aw",@nobits
	.sectionflags	@""
	.align	16
	.zero		1024


//--------------------- .nv.shared._ZN7cutlass13device_kernelIN5flash11enable_sm90INS1_16FlashAttnFwdSm90INS1_25CollectiveMainloopFwdSm90ILi2EN4cute5tupleIJNS5_1CILi1EEES8_S8_EEENS6_IJNS7_ILi192EEENS7_ILi128EEENS7_ILi96EEEEEELi96ENS_12float_e4m3_tEfNS_4arch4Sm90ELb0ELb0ELb1ELb1ELb0ELb0ELb0ELb1ELb1ELb0ELb0ELb0EEENS1_21CollectiveEpilogueFwdINS6_IJSA_SC_SB_EEES9_NS_10bfloat16_tESG_Li384ELb1ELb0ELb0ELb1EEENS1_36VarlenDynamicPersistentTileSchedulerILi192ELi128ELi384ELi128ELb0ELb0ELb1ELb0ELb1ELb1EEEEEEEEEvNT_6ParamsE --------------------------
	.section	.nv.shared._ZN7cutlass13device_kernelIN5flash11enable_sm90INS1_16FlashAttnFwdSm90INS1_25CollectiveMainloopFwdSm90ILi2EN4cute5tupleIJNS5_1CILi1EEES8_S8_EEENS6_IJNS7_ILi192EEENS7_ILi128EEENS7_ILi96EEEEEELi96ENS_12float_e4m3_tEfNS_4arch4Sm90ELb0ELb0ELb1ELb1ELb0ELb0ELb0ELb1ELb1ELb0ELb0ELb0EEENS1_21CollectiveEpilogueFwdINS6_IJSA_SC_SB_EEES9_NS_10bfloat16_tESG_Li384ELb1ELb0ELb0ELb1EEENS1_36VarlenDynamicPersistentTileSchedulerILi192ELi128ELi384ELi128ELb0ELb0ELb1ELb0ELb1ELb1EEEEEEEEEvNT_6ParamsE,"aw",@nobits
	.sectionflags	@""
	.align	16
	.zero		1024


//--------------------- .nv.shared._ZN7cutlass13device_kernelIN5flash11enable_sm90INS1_16FlashAttnFwdSm90INS1_25CollectiveMainloopFwdSm90ILi2EN4cute5tupleIJNS5_1CILi1EEES8_S8_EEENS6_IJNS7_ILi192EEENS7_ILi128EEENS7_ILi96EEEEEELi96ENS_12float_e4m3_tEfNS_4arch4Sm90ELb0ELb0ELb1ELb1ELb0ELb1ELb0ELb1ELb1ELb0ELb0ELb0EEENS1_21CollectiveEpilogueFwdINS6_IJSA_SC_SB_EEES9_NS_10bfloat16_tESG_Li384ELb1ELb0ELb0ELb1EEENS1_36VarlenDynamicPersistentTileSchedulerILi192ELi128ELi384ELi128ELb0ELb0ELb1ELb0ELb1ELb1EEEEEEEEEvNT_6ParamsE --------------------------
	.section	.nv.shared._ZN7cutlass13device_kernelIN5flash11enable_sm90INS1_16FlashAttnFwdSm90INS1_25CollectiveMainloopFwdSm90ILi2EN4cute5tupleIJNS5_1CILi1EEES8_S8_EEENS6_IJNS7_ILi192EEENS7_ILi128EEENS7_ILi96EEEEEELi96ENS_12float_e4m3_tEfNS_4arch4Sm90ELb0ELb0ELb1ELb1ELb0ELb1ELb0ELb1ELb1ELb0ELb0ELb0EEENS1_21CollectiveEpilogueFwdINS6_IJSA_SC_SB_EEES9_NS_10bfloat16_tESG_Li384ELb1ELb0ELb0ELb1EEENS1_36VarlenDynamicPersistentTileSchedulerILi192ELi128ELi384ELi128ELb0ELb0ELb1ELb0ELb1ELb1EEEEEEEEEvNT_6ParamsE,"aw",@nobits
	.sectionflags	@""
	.align	16
	.zero		1024


//--------------------- .nv.shared._ZN7cutlass13device_kernelIN5flash11enable_sm90INS1_16FlashAttnFwdSm90INS1_25CollectiveMainloopFwdSm90ILi2EN4cute5tupleIJNS5_1CILi1EEES8_S8_EEENS6_IJNS7_ILi192EEENS7_ILi128EEENS7_ILi96EEEEEELi96ENS_12float_e4m3_tEfNS_4arch4Sm90ELb0ELb1ELb1ELb0ELb0ELb0ELb0ELb1ELb1ELb0ELb0ELb0EEENS1_21CollectiveEpilogueFwdINS6_IJSA_SC_SB_EEES9_NS_10bfloat16_tESG_Li384ELb0ELb0ELb0ELb1EEENS1_30DynamicPersistentTileSchedulerILi384ELi128ELb0ELb0ELb1EEEEEEEEEvNT_6ParamsE --------------------------
	.section	.nv.shared._ZN7cutlass13device_kernelIN5flash11enable_sm90INS1_16FlashAttnFwdSm90INS1_25CollectiveMainloopFwdSm90ILi2EN4cute5tupleIJNS5_1CILi1EEES8_S8_EEENS6_IJNS7_ILi192EEENS7_ILi128EEENS7_ILi96EEEEEELi96ENS_12float_e4m3_tEfNS_4arch4Sm90ELb0ELb1ELb1ELb0ELb0ELb0ELb0ELb1ELb1ELb0ELb0ELb0EEENS1_21CollectiveEpilogueFwdINS6_IJSA_SC_SB_EEES9_NS_10bfloat16_tESG_Li384ELb0ELb0ELb0ELb1EEENS1_30DynamicPersistentTileSchedulerILi384ELi128ELb0ELb0ELb1EEEEEEEEEvNT_6ParamsE,"aw",@nobits
	.sectionflags	@""
	.align	16
	.zero		1024


//--------------------- .nv.shared._ZN7cutlass13device_kernelIN5flash11enable_sm90INS1_16FlashAttnFwdSm90INS1_25CollectiveMainloopFwdSm90ILi2EN4cute5tupleIJNS5_1CILi1EEES8_S8_EEENS6_IJNS7_ILi192EEENS7_ILi128EEENS7_ILi96EEEEEELi96ENS_12float_e4m3_tEfNS_4arch4Sm90ELb0ELb1ELb1ELb1ELb0ELb0ELb0ELb1ELb1ELb0ELb0ELb0EEENS1_21CollectiveEpilogueFwdINS6_IJSA_SC_SB_EEES9_NS_10bfloat16_tESG_Li384ELb1ELb0ELb0ELb1EEENS1_36VarlenDynamicPersistentTileSchedulerILi192ELi128ELi384ELi128ELb0ELb0ELb1ELb1ELb0ELb1EEEEEEEEEvNT_6ParamsE --------------------------
	.section	.nv.shared._ZN7cutlass13device_kernelIN5flash11enable_sm90INS1_16FlashAttnFwdSm90INS1_25CollectiveMainloopFwdSm90ILi2EN4cute5tupleIJNS5_1CILi1EEES8_S8_EEENS6_IJNS7_ILi192EEENS7_ILi128EEENS7_ILi96EEEEEELi96ENS_12float_e4m3_tEfNS_4arch4Sm90ELb0ELb1ELb1ELb1ELb0ELb0ELb0ELb1ELb1ELb0ELb0ELb0EEENS1_21CollectiveEpilogueFwdINS6_IJSA_SC_SB_EEES9_NS_10bfloat16_tESG_Li384ELb1ELb0ELb0ELb1EEENS1_36VarlenDynamicPersistentTileSchedulerILi192ELi128ELi384ELi128ELb0ELb0ELb1ELb1ELb0ELb1EEEEEEEEEvNT_6ParamsE,"aw",@nobits
	.sectionflags	@""
	.align	16
	.zero		1024


//--------------------- .nv.shared._ZN7cutlass13device_kernelIN5flash11enable_sm90INS1_16FlashAttnFwdSm90INS1_25CollectiveMainloopFwdSm90ILi2EN4cute5tupleIJNS5_1CILi1EEES8_S8_EEENS6_IJNS7_ILi192EEENS7_ILi128EEENS7_ILi96EEEEEELi96ENS_12float_e4m3_tEfNS_4arch4Sm90ELb0ELb1ELb1ELb1ELb0ELb1ELb0ELb1ELb1ELb0ELb0ELb0EEENS1_21CollectiveEpilogueFwdINS6_IJSA_SC_SB_EEES9_NS_10bfloat16_tESG_Li384ELb1ELb0ELb0ELb1EEENS1_36VarlenDynamicPersistentTileSchedulerILi192ELi128ELi384ELi128ELb0ELb0ELb1ELb1ELb0ELb1EEEEEEEEEvNT_6ParamsE --------------------------
	.section	.nv.shared._ZN7cutlass13device_kernelIN5flash11enable_sm90INS1_16FlashAttnFwdSm90INS1_25CollectiveMainloopFwdSm90ILi2EN4cute5tupleIJNS5_1CILi1EEES8_S8_EEENS6_IJNS7_ILi192EEENS7_ILi128EEENS7_ILi96EEEEEELi96ENS_12float_e4m3_tEfNS_4arch4Sm90ELb0ELb1ELb1ELb1ELb0ELb1ELb0ELb1ELb1ELb0ELb0ELb0EEENS1_21CollectiveEpilogueFwdINS6_IJSA_SC_SB_EEES9_NS_10bfloat16_tESG_Li384ELb1ELb0ELb0ELb1EEENS1_36VarlenDynamicPersistentTileSchedulerILi192ELi128ELi384ELi128ELb0ELb0ELb1ELb1ELb0ELb1EEEEEEEEEvNT_6ParamsE,"aw",@nobits
	.sectionflags	@""
	.align	16
	.zero		1024


//--------------------- .nv.shared._ZN7cutlass13device_kernelIN5flash11enable_sm90INS1_16FlashAttnFwdSm90INS1_25CollectiveMainloopFwdSm90ILi2EN4cute5tupleIJNS5_1CILi1EEES8_S8_EEENS6_IJNS7_ILi192EEENS7_ILi128EEENS7_ILi96EEEEEELi96ENS_12float_e4m3_tEfNS_4arch4Sm90ELb1ELb0ELb1ELb0ELb0ELb0ELb0ELb1ELb1ELb0ELb0ELb0EEENS1_21CollectiveEpilogueFwdINS6_IJSA_SC_SB_EEES9_NS_10bfloat16_tESG_Li384ELb0ELb0ELb0ELb1EEENS1_30DynamicPersistentTileSchedulerILi384ELi128ELb0ELb0ELb1EEEEEEEEEvNT_6ParamsE --------------------------
	.section	.nv.shared._ZN7cutlass13device_kernelIN5flash11enable_sm90INS1_16FlashAttnFwdSm90INS1_25CollectiveMainloopFwdSm90ILi2EN4cute5tupleIJNS5_1CILi1EEES8_S8_EEENS6_IJNS7_ILi192EEENS7_ILi128EEENS7_ILi96EEEEEELi96ENS_12float_e4m3_tEfNS_4arch4Sm90ELb1ELb0ELb1ELb0ELb0ELb0ELb0ELb1ELb1ELb0ELb0ELb0EEENS1_21CollectiveEpilogueFwdINS6_IJSA_SC_SB_EEES9_NS_10bfloat16_tESG_Li384ELb0ELb0ELb0ELb1EEENS1_30DynamicPersistentTileSchedulerILi384ELi128ELb0ELb0ELb1EEEEEEEEEvNT_6ParamsE,"aw",@nobits
	.sectionflags	@""
	.align	16
	.zero		1024


//--------------------- .nv.shared._ZN7cutlass13device_kernelIN5flash11enable_sm90INS1_16FlashAttnFwdSm90INS1_25CollectiveMainloopFwdSm90ILi2EN4cute5tupleIJNS5_1CILi1EEES8_S8_EEENS6_IJNS7_ILi192EEENS7_ILi128EEENS7_ILi96EEEEEELi96ENS_12float_e4m3_tEfNS_4arch4Sm90ELb1ELb0ELb1ELb1ELb0ELb0ELb0ELb1ELb1ELb0ELb0ELb0EEENS1_21CollectiveEpilogueFwdINS6_IJSA_SC_SB_EEES9_NS_10bfloat16_tESG_Li384ELb1ELb0ELb0ELb1EEENS1_36VarlenDynamicPersistentTileSchedulerILi192ELi128ELi384ELi128ELb0ELb0ELb1ELb1ELb1ELb1EEEEEEEEEvNT_6ParamsE --------------------------
	.section	.nv.shared._ZN7cutlass13device_kernelIN5flash11enable_sm90INS1_16FlashAttnFwdSm90INS1_25CollectiveMainloopFwdSm90ILi2EN4cute5tupleIJNS5_1CILi1EEES8_S8_EEENS6_IJNS7_ILi192EEENS7_ILi128EEENS7_ILi96EEEEEELi96ENS_12float_e4m3_tEfNS_4arch4Sm90ELb1ELb0ELb1ELb1ELb0ELb0ELb0ELb1ELb1ELb0ELb0ELb0EEENS1_21CollectiveEpilogueFwdINS6_IJSA_SC_SB_EEES9_NS_10bfloat16_tESG_Li384ELb1ELb0ELb0ELb1EEENS1_36VarlenDynamicPersistentTileSchedulerILi192ELi128ELi384ELi128ELb0ELb0ELb1ELb1ELb1ELb1EEEEEEEEEvNT_6ParamsE,"aw",@nobits
	.sectionflags	@""
	.align	16
	.zero		1024


//--------------------- .nv.shared._ZN7cutlass13device_kernelIN5flash11enable_sm90INS1_16FlashAttnFwdSm90INS1_25CollectiveMainloopFwdSm90ILi2EN4cute5tupleIJNS5_1CILi1EEES8_S8_EEENS6_IJNS7_ILi192EEENS7_ILi128EEENS7_ILi96EEEEEELi96ENS_12float_e4m3_tEfNS_4arch4Sm90ELb1ELb0ELb1ELb1ELb0ELb1ELb0ELb1ELb1ELb0ELb0ELb0EEENS1_21CollectiveEpilogueFwdINS6_IJSA_SC_SB_EEES9_NS_10bfloat16_tESG_Li384ELb1ELb0ELb0ELb1EEENS1_36VarlenDynamicPersistentTileSchedulerILi192ELi128ELi384ELi128ELb0ELb0ELb1ELb1ELb1ELb1EEEEEEEEEvNT_6ParamsE --------------------------
	.section	.nv.shared._ZN7cutlass13device_kernelIN5flash11enable_sm90INS1_16FlashAttnFwdSm90INS1_25CollectiveMainloopFwdSm90ILi2EN4cute5tupleIJNS5_1CILi1EEES8_S8_EEENS6_IJNS7_ILi192EEENS7_ILi128EEENS7_ILi96EEEEEELi96ENS_12float_e4m3_tEfNS_4arch4Sm90ELb1ELb0ELb1ELb1ELb0ELb1ELb0ELb1ELb1ELb0ELb0ELb0EEENS1_21CollectiveEpilogueFwdINS6_IJSA_SC_SB_EEES9_NS_10bfloat16_tESG_Li384ELb1ELb0ELb0ELb1EEENS1_36VarlenDynamicPersistentTileSchedulerILi192ELi128ELi384ELi128ELb0ELb0ELb1ELb1ELb1ELb1EEEEEEEEEvNT_6ParamsE,"aw",@nobits
	.sectionflags	@""
	.align	16
	.zero		1024


//--------------------- .nv.shared._ZN7cutlass13device_kernelIN5flash11enable_sm90INS1_16FlashAttnFwdSm90INS1_25CollectiveMainloopFwdSm90ILi2EN4cute5tupleIJNS5_1CILi1EEES8_S8_EEENS6_IJNS7_ILi192EEENS7_ILi160EEENS7_ILi64EEEEEELi64ENS_12float_e4m3_tEfNS_4arch4Sm90ELb0ELb0ELb1ELb0ELb0ELb0ELb0ELb1ELb1ELb0ELb0ELb0EEENS1_21CollectiveEpilogueFwdINS6_IJSA_SC_SB_EEES9_NS_10bfloat16_tESG_Li384ELb0ELb0ELb0ELb1EEENS1_29StaticPersistentTileSchedulerILb0EEEEEEEEEvNT_6ParamsE --------------------------
	.section	.nv.shared._ZN7cutlass13device_kernelIN5flash11enable_sm90INS1_16FlashAttnFwdSm90INS1_25CollectiveMainloopFwdSm90ILi2EN4cute5tupleIJNS5_1CILi1EEES8_S8_EEENS6_IJNS7_ILi192EEENS7_ILi160EEENS7_ILi64EEEEEELi64ENS_12float_e4m3_tEfNS_4arch4Sm90ELb0ELb0ELb1ELb0ELb0ELb0ELb0ELb1ELb1ELb0ELb0ELb0EEENS1_21CollectiveEpilogueFwdINS6_IJSA_SC_SB_EEES9_NS_10bfloat16_tESG_Li384ELb0ELb0ELb0ELb1EEENS1_29StaticPersistentTileSchedulerILb0EEEEEEEEEvNT_6ParamsE,"aw",@nobits
	.sectionflags	@""
	.align	16
	.zero		1024


//--------------------- .nv.shared._ZN7cutlass13device_kernelIN5flash11enable_sm90INS1_16FlashAttnFwdSm90INS1_25CollectiveMainloopFwdSm90ILi2EN4cute5tupleIJNS5_1CILi1EEES8_S8_EEENS6_IJNS7_ILi192EEENS7_ILi160EEENS7_ILi64EEEEEELi64ENS_12float_e4m3_tEfNS_4arch4Sm90ELb0ELb0ELb1ELb1ELb0ELb0ELb0ELb1ELb1ELb0ELb0ELb0EEENS1_21CollectiveEpilogueFwdINS6_IJSA_SC_SB_EEES9_NS_10bfloat16_tESG_Li384ELb1ELb0ELb0ELb1EEENS1_36VarlenDynamicPersistentTileSchedulerILi192ELi160ELi384ELi128ELb0ELb0ELb1ELb0ELb1ELb1EEEEEEEEEvNT_6ParamsE --------------------------
	.section	.nv.shared._ZN7cutlass13device_kernelIN5flash11enable_sm90INS1_16FlashAttnFwdSm90INS1_25CollectiveMainloopFwdSm90ILi2EN4cute5tupleIJNS5_1CILi1EEES8_S8_EEENS6_IJNS7_ILi192EEENS7_ILi160EEENS7_ILi64EEEEEELi64ENS_12float_e4m3_tEfNS_4arch4Sm90ELb0ELb0ELb1ELb1ELb0ELb0ELb0ELb1ELb1ELb0ELb0ELb0EEENS1_21CollectiveEpilogueFwdINS6_IJSA_SC_SB_EEES9_NS_10bfloat16_tESG_Li384ELb1ELb0ELb0ELb1EEENS1_36VarlenDynamicPersistentTileSchedulerILi192ELi160ELi384ELi128ELb0ELb0ELb1ELb0ELb1ELb1EEEEEEEEEvNT_6ParamsE,"aw",@nobits
	.sectionflags	@""
	.align	16
	.zero		1024


//--------------------- .nv.shared._ZN7cutlass13device_kernelIN5flash11enable_sm90INS1_16FlashAttnFwdSm90INS1_25CollectiveMainloopFwdSm90ILi2EN4cute5tupleIJNS5_1CILi1EEES8_S8_EEENS6_IJNS7_ILi192EEENS7_ILi160EEENS7_ILi64EEEEEELi64ENS_12float_e4m3_tEfNS_4arch4Sm90ELb0ELb0ELb1ELb1ELb0ELb1ELb0ELb1ELb1ELb0ELb0ELb0EEENS1_21CollectiveEpilogueFwdINS6_IJSA_SC_SB_EEES9_NS_10bfloat16_tESG_Li384ELb1ELb0ELb0ELb1EEENS1_36VarlenDynamicPersistentTileSchedulerILi192ELi160ELi384ELi128ELb0ELb0ELb1ELb0ELb1ELb1EEEEEEEEEvNT_6ParamsE --------------------------
	.section	.nv.shared._ZN7cutlass13device_kernelIN5flash11enable_sm90INS1_16FlashAttnFwdSm90INS1_25CollectiveMainloopFwdSm90ILi2EN4cute5tupleIJNS5_1CILi1EEES8_S8_EEENS6_IJNS7_ILi192EEENS7_ILi160EEENS7_ILi64EEEEEELi64ENS_12float_e4m3_tEfNS_4arch4Sm90ELb0ELb0ELb1ELb1ELb0ELb1ELb0ELb1ELb1ELb0ELb0ELb0EEENS1_21CollectiveEpilogueFwdINS6_IJSA_SC_SB_EEES9_NS_10bfloat16_tESG_Li384ELb1ELb0ELb0ELb1EEENS1_36VarlenDynamicPersistentTileSchedulerILi192ELi160ELi384ELi128ELb0ELb0ELb1ELb0ELb1ELb1EEEEEEEEEvNT_6ParamsE,"aw",@nobits
	.sectionflags	@""
	.align	16
	.zero		1024


//--------------------- .nv.shared._ZN7cutlass13device_kernelIN5flash11enable_sm90INS1_16FlashAttnFwdSm90INS1_25CollectiveMainloopFwdSm90ILi2EN4cute5tupleIJNS5_1CILi1EEES8_S8_EEENS6_IJNS7_ILi192EEENS7_ILi160EEENS7_ILi64EEEEEELi64ENS_12float_e4m3_tEfNS_4arch4Sm90ELb0ELb1ELb1ELb0ELb0ELb0ELb0ELb1ELb1ELb0ELb0ELb0EEENS1_21CollectiveEpilogueFwdINS6_IJSA_SC_SB_EEES9_NS_10bfloat16_tESG_Li384ELb0ELb0ELb0ELb1EEENS1_30DynamicPersistentTileSchedulerILi384ELi128ELb0ELb0ELb1EEEEEEEEEvNT_6ParamsE --------------------------
	.section	.nv.shared._ZN7cutlass13device_kernelIN5flash11enable_sm90INS1_16FlashAttnFwdSm90INS1_25CollectiveMainloopFwdSm90ILi2EN4cute5tupleIJNS5_1CILi1EEES8_S8_EEENS6_IJNS7_ILi192EEENS7_ILi160EEENS7_ILi64EEEEEELi64ENS_12float_e4m3_tEfNS_4arch4Sm90ELb0ELb1ELb1ELb0ELb0ELb0ELb0ELb1ELb1ELb0ELb0ELb0EEENS1_21CollectiveEpilogueFwdINS6_IJSA_SC_SB_EEES9_NS_10bfloat16_tESG_Li384ELb0ELb0ELb0ELb1EEENS1_30DynamicPersistentTileSchedulerILi384ELi128ELb0ELb0ELb1EEEEEEEEEvNT_6ParamsE,"aw",@nobits
	.sectionflags	@""
	.align	16
	.zero		1024


//--------------------- .nv.shared._ZN7cutlass13device_kernelIN5flash11enable_sm90INS1_16FlashAttnFwdSm90INS1_25CollectiveMainloopFwdSm90ILi2EN4cute5tupleIJNS5_1CILi1EEES8_S8_EEENS6_IJNS7_ILi192EEENS7_ILi160EEENS7_ILi64EEEEEELi64ENS_12float_e4m3_tEfNS_4arch4Sm90ELb0ELb1ELb1ELb1ELb0ELb0ELb0ELb1ELb1ELb0ELb0ELb0EEENS1_21CollectiveEpilogueFwdINS6_IJSA_SC_SB_EEES9_NS_10bfloat16_tESG_Li384ELb1ELb0ELb0ELb1EEENS1_36VarlenDynamicPersistentTileSchedulerILi192ELi160ELi384ELi128ELb0ELb0ELb1ELb1ELb0ELb1EEEEEEEEEvNT_6ParamsE --------------------------
	.section	.nv.shared._ZN7cutlass13device_kernelIN5flash11enable_sm90INS1_16FlashAttnFwdSm90INS1_25CollectiveMainloopFwdSm90ILi2EN4cute5tupleIJNS5_1CILi1EEES8_S8_EEENS6_IJNS7_ILi192EEENS7_ILi160EEENS7_ILi64EEEEEELi64ENS_12float_e4m3_tEfNS_4arch4Sm90ELb0ELb1ELb1ELb1ELb0ELb0ELb0ELb1ELb1ELb0ELb0ELb0EEENS1_21CollectiveEpilogueFwdINS6_IJSA_SC_SB_EEES9_NS_10bfloat16_tESG_Li384ELb1ELb0ELb0ELb1EEENS1_36VarlenDynamicPersistentTileSchedulerILi192ELi160ELi384ELi128ELb0ELb0ELb1ELb1ELb0ELb1EEEEEEEEEvNT_6ParamsE,"aw",@nobits
	.sectionflags	@""
	.align	16
	.zero		1024


//--------------------- .nv.shared._ZN7cutlass13device_kernelIN5flash11enable_sm90INS1_16FlashAttnFwdSm90INS1_25CollectiveMainloopFwdSm90ILi2EN4cute5tupleIJNS5_1CILi1EEES8_S8_EEENS6_IJNS7_ILi192EEENS7_ILi160EEENS7_ILi64EEEEEELi64ENS_12float_e4m3_tEfNS_4arch4Sm90ELb0ELb1ELb1ELb1ELb0ELb1ELb0ELb1ELb1ELb0ELb0ELb0EEENS1_21CollectiveEpilogueFwdINS6_IJSA_SC_SB_EEES9_NS_10bfloat16_tESG_Li384ELb1ELb0ELb0ELb1EEENS1_36VarlenDynamicPersistentTileSchedulerILi192ELi160ELi384ELi128ELb0ELb0ELb1ELb1ELb0ELb1EEEEEEEEEvNT_6ParamsE --------------------------
	.section	.nv.shared._ZN7cutlass13device_kernelIN5flash11enable_sm90INS1_16FlashAttnFwdSm90INS1_25CollectiveMainloopFwdSm90ILi2EN4cute5tupleIJNS5_1CILi1EEES8_S8_EEENS6_IJNS7_ILi192EEENS7_ILi160EEENS7_ILi64EEEEEELi64ENS_12float_e4m3_tEfNS_4arch4Sm90ELb0ELb1ELb1ELb1ELb0ELb1ELb0ELb1ELb1ELb0ELb0ELb0EEENS1_21CollectiveEpilogueFwdINS6_IJSA_SC_SB_EEES9_NS_10bfloat16_tESG_Li384ELb1ELb0ELb0ELb1EEENS1_36VarlenDynamicPersistentTileSchedulerILi192ELi160ELi384ELi128ELb0ELb0ELb1ELb1ELb0ELb1EEEEEEEEEvNT_6ParamsE,"aw",@nobits
	.sectionflags	@""
	.align	16
	.zero		1024


//--------------------- .nv.shared._ZN7cutlass13device_kernelIN5flash11enable_sm90INS1_16FlashAttnFwdSm90INS1_25CollectiveMainloopFwdSm90ILi2EN4cute5tupleIJNS5_1CILi1EEES8_S8_EEENS6_IJNS7_ILi192EEENS7_ILi160EEENS7_ILi64EEEEEELi64ENS_12float_e4m3_tEfNS_4arch4Sm90ELb1ELb0ELb1ELb0ELb0ELb0ELb0ELb1ELb1ELb0ELb0ELb0EEENS1_21CollectiveEpilogueFwdINS6_IJSA_SC_SB_EEES9_NS_10bfloat16_tESG_Li384ELb0ELb0ELb0ELb1EEENS1_30DynamicPersistentTileSchedulerILi384ELi128ELb0ELb0ELb1EEEEEEEEEvNT_6ParamsE --------------------------
	.section	.nv.shared._ZN7cutlass13device_kernelIN5flash11enable_sm90INS1_16FlashAttnFwdSm90INS1_25CollectiveMainloopFwdSm90ILi2EN4cute5tupleIJNS5_1CILi1EEES8_S8_EEENS6_IJNS7_ILi192EEENS7_ILi160EEENS7_ILi64EEEEEELi64ENS_12float_e4m3_tEfNS_4arch4Sm90ELb1ELb0ELb1ELb0ELb0ELb0ELb0ELb1ELb1ELb0ELb0ELb0EEENS1_21CollectiveEpilogueFwdINS6_IJSA_SC_SB_EEES9_NS_10bfloat16_tESG_Li384ELb0ELb0ELb0ELb1EEENS1_30DynamicPersistentTileSchedulerILi384ELi128ELb0ELb0ELb1EEEEEEEEEvNT_6ParamsE,"aw",@nobits
	.sectionflags	@""
	.align	16
	.zero		1024


//--------------------- .nv.shared._ZN7cutlass13device_kernelIN5flash11enable_sm90INS1_16FlashAttnFwdSm90INS1_25CollectiveMainloopFwdSm90ILi2EN4cute5tupleIJNS5_1CILi1EEES8_S8_EEENS6_IJNS7_ILi192EEENS7_ILi160EEENS7_ILi64EEEEEELi64ENS_12float_e4m3_tEfNS_4arch4Sm90ELb1ELb0ELb1ELb1ELb0ELb0ELb0ELb1ELb1ELb0ELb0ELb0EEENS1_21CollectiveEpilogueFwdINS6_IJSA_SC_SB_EEES9_NS_10bfloat16_tESG_Li384ELb1ELb0ELb0ELb1EEENS1_36VarlenDynamicPersistentTileSchedulerILi192ELi160ELi384ELi128ELb0ELb0ELb1ELb1ELb1ELb1EEEEEEEEEvNT_6ParamsE --------------------------
	.section	.nv.shared._ZN7cutlass13device_kernelIN5flash11enable_sm90INS1_16FlashAttnFwdSm90INS1_25CollectiveMainloopFwdSm90ILi2EN4cute5tupleIJNS5_1CILi1EEES8_S8_EEENS6_IJNS7_ILi192EEENS7_ILi160EEENS7_ILi64EEEEEELi64ENS_12float_e4m3_tEfNS_4arch4Sm90ELb1ELb0ELb1ELb1ELb0ELb0ELb0ELb1ELb1ELb0ELb0ELb0EEENS1_21CollectiveEpilogueFwdINS6_IJSA_SC_SB_EEES9_NS_10bfloat16_tESG_Li384ELb1ELb0ELb0ELb1EEENS1_36VarlenDynamicPersistentTileSchedulerILi192ELi160ELi384ELi128ELb0ELb0ELb1ELb1ELb1ELb1EEEEEEEEEvNT_6ParamsE,"aw",@nobits
	.sectionflags	@""
	.align	16
	.zero		1024


//--------------------- .nv.shared._ZN7cutlass13device_kernelIN5flash11enable_sm90INS1_16FlashAttnFwdSm90INS1_25CollectiveMainloopFwdSm90ILi2EN4cute5tupleIJNS5_1CILi1EEES8_S8_EEENS6_IJNS7_ILi192EEENS7_ILi160EEENS7_ILi64EEEEEELi64ENS_12float_e4m3_tEfNS_4arch4Sm90ELb1ELb0ELb1ELb1ELb0ELb1ELb0ELb1ELb1ELb0ELb0ELb0EEENS1_21CollectiveEpilogueFwdINS6_IJSA_SC_SB_EEES9_NS_10bfloat16_tESG_Li384ELb1ELb0ELb0ELb1EEENS1_36VarlenDynamicPersistentTileSchedulerILi192ELi160ELi384ELi128ELb0ELb0ELb1ELb1ELb1ELb1EEEEEEEEEvNT_6ParamsE --------------------------
	.section	.nv.shared._ZN7cutlass13device_kernelIN5flash11enable_sm90INS1_16FlashAttnFwdSm90INS1_25CollectiveMainloopFwdSm90ILi2EN4cute5tupleIJNS5_1CILi1EEES8_S8_EEENS6_IJNS7_ILi192EEENS7_ILi160EEENS7_ILi64EEEEEELi64ENS_12float_e4m3_tEfNS_4arch4Sm90ELb1ELb0ELb1ELb1ELb0ELb1ELb0ELb1ELb1ELb0ELb0ELb0EEENS1_21CollectiveEpilogueFwdINS6_IJSA_SC_SB_EEES9_NS_10bfloat16_tESG_Li384ELb1ELb0ELb0ELb1EEENS1_36VarlenDynamicPersistentTileSchedulerILi192ELi160ELi384ELi128ELb0ELb0ELb1ELb1ELb1ELb1EEEEEEEEEvNT_6ParamsE,"aw",@nobits
	.sectionflags	@""
	.align	16
	.zero		1024


//--------------------- .nv.constant0._ZN7cutlass13device_kernelIN5flash11enable_sm90INS1_16FlashAttnFwdSm90INS1_25CollectiveMainloopFwdSm90ILi2EN4cute5tupleIJNS5_1CILi1EEES8_S8_EEENS6_IJNS7_ILi128EEESA_NS7_ILi256EEEEEELi256ENS_12float_e4m3_tEfNS_4arch4Sm90ELb0ELb0ELb1ELb0ELb0ELb0ELb0ELb1ELb1ELb0ELb0ELb0EEENS1_21CollectiveEpilogueFwdINS6_IJSA_SB_SA_EEES9_NS_10bfloat16_tESF_Li256ELb0ELb0ELb0ELb1EEENS1_29StaticPersistentTileSchedulerILb0EEEEEEEEEvNT_6ParamsE --------------------------
	.section	.nv.constant0._ZN7cutlass13device_kernelIN5flash11enable_sm90INS1_16FlashAttnFwdSm90INS1_25CollectiveMainloopFwdSm90ILi2EN4cute5tupleIJNS5_1CILi1EEES8_S8_EEENS6_IJNS7_ILi128EEESA_NS7_ILi256EEEEEELi256ENS_12float_e4m3_tEfNS_4arch4Sm90ELb0ELb0ELb1ELb0ELb0ELb0ELb0ELb1ELb1ELb0ELb0ELb0EEENS1_21CollectiveEpilogueFwdINS6_IJSA_SB_SA_EEES9_NS_10bfloat16_tESF_Li256ELb0ELb0ELb0ELb1EEENS1_29StaticPersistentTileSchedulerILb0EEEEEEEEEvNT_6ParamsE,"a",@progbits
	.sectionflags	@""
	.align	4
.nv.constant0._ZN7cutlass13device_kernelIN5flash11enable_sm90INS1_16FlashAttnFwdSm90INS1_25CollectiveMainloopFwdSm90ILi2EN4cute5tupleIJNS5_1CILi1EEES8_S8_EEENS6_IJNS7_ILi128EEESA_NS7_ILi256EEEEEELi256ENS_12float_e4m3_tEfNS_4arch4Sm90ELb0ELb0ELb1ELb0ELb0ELb0ELb0ELb1ELb1ELb0ELb0ELb0EEENS1_21CollectiveEpilogueFwdINS6_IJSA_SB_SA_EEES9_NS_10bfloat16_tESF_Li256ELb0ELb0ELb0ELb1EEENS1_29StaticPersistentTileSchedulerILb0EEEEEEEEEvNT_6ParamsE:
	.zero		3584


//--------------------- .nv.constant0._ZN7cutlass13device_kernelIN5flash11enable_sm90INS1_16FlashAttnFwdSm90INS1_25CollectiveMainloopFwdSm90ILi2EN4cute5tupleIJNS5_1CILi1EEES8_S8_EEENS6_IJNS7_ILi128EEESA_NS7_ILi256EEEEEELi256ENS_12float_e4m3_tEfNS_4arch4Sm90ELb0ELb0ELb1ELb1ELb0ELb0ELb0ELb1ELb1ELb0ELb0ELb0EEENS1_21CollectiveEpilogueFwdINS6_IJSA_SB_SA_EEES9_NS_10bfloat16_tESF_Li256ELb1ELb0ELb0ELb1EEENS1_36VarlenDynamicPersistentTileSchedulerILi128ELi128ELi256ELi128ELb0ELb0ELb1ELb0ELb1ELb1EEEEEEEEEvNT_6ParamsE --------------------------
	.section	.nv.constant0._ZN7cutlass13device_kernelIN5flash11enable_sm90INS1_16FlashAttnFwdSm90INS1_25CollectiveMainloopFwdSm90ILi2EN4cute5tupleIJNS5_1CILi1EEES8_S8_EEENS6_IJNS7_ILi128EEESA_NS7_ILi256EEEEEELi256ENS_12float_e4m3_tEfNS_4arch4Sm90ELb0ELb0ELb1ELb1ELb0ELb0ELb0ELb1ELb1ELb0ELb0ELb0EEENS1_21CollectiveEpilogueFwdINS6_IJSA_SB_SA_EEES9_NS_10bfloat16_tESF_Li256ELb1ELb0ELb0ELb1EEENS1_36VarlenDynamicPersistentTileSchedulerILi128ELi128ELi256ELi128ELb0ELb0ELb1ELb0ELb1ELb1EEEEEEEEEvNT_6ParamsE,"a",@progbits
	.sectionflags	@""
	.align	4
.nv.constant0._ZN7cutlass13device_kernelIN5flash11enable_sm90INS1_16FlashAttnFwdSm90INS1_25CollectiveMainloopFwdSm90ILi2EN4cute5tupleIJNS5_1CILi1EEES8_S8_EEENS6_IJNS7_ILi128EEESA_NS7_ILi256EEEEEELi256ENS_12float_e4m3_tEfNS_4arch4Sm90ELb0ELb0ELb1ELb1ELb0ELb0ELb0ELb1ELb1ELb0ELb0ELb0EEENS1_21CollectiveEpilogueFwdINS6_IJSA_SB_SA_EEES9_NS_10bfloat16_tESF_Li256ELb1ELb0ELb0ELb1EEENS1_36VarlenDynamicPersistentTileSchedulerILi128ELi128ELi256ELi128ELb0ELb0ELb1ELb0ELb1ELb1EEEEEEEEEvNT_6ParamsE:
	.zero		3200


//--------------------- .nv.constant0._ZN7cutlass13device_kernelIN5flash11enable_sm90INS1_16FlashAttnFwdSm90INS1_25CollectiveMainloopFwdSm90ILi2EN4cute5tupleIJNS5_1CILi1EEES8_S8_EEENS6_IJNS7_ILi128EEESA_NS7_ILi256EEEEEELi256ENS_12float_e4m3_tEfNS_4arch4Sm90ELb0ELb0ELb1ELb1ELb0ELb1ELb0ELb1ELb1ELb0ELb0ELb0EEENS1_21CollectiveEpilogueFwdINS6_IJSA_SB_SA_EEES9_NS_10bfloat16_tESF_Li256ELb1ELb0ELb0ELb1EEENS1_36VarlenDynamicPersistentTileSchedulerILi128ELi128ELi256ELi128ELb0ELb0ELb1ELb0ELb1ELb1EEEEEEEEEvNT_6ParamsE --------------------------
	.section	.nv.constant0._ZN7cutlass13device_kernelIN5flash11enable_sm90INS1_16FlashAttnFwdSm90INS1_25CollectiveMainloopFwdSm90ILi2EN4cute5tupleIJNS5_1CILi1EEES8_S8_EEENS6_IJNS7_ILi128EEESA_NS7_ILi256EEEEEELi256ENS_12float_e4m3_tEfNS_4arch4Sm90ELb0ELb0ELb1ELb1ELb0ELb1ELb0ELb1ELb1ELb0ELb0ELb0EEENS1_21CollectiveEpilogueFwdINS6_IJSA_SB_SA_EEES9_NS_10bfloat16_tESF_Li256ELb1ELb0ELb0ELb1EEENS1_36VarlenDynamicPersistentTileSchedulerILi128ELi128ELi256ELi128ELb0ELb0ELb1ELb0ELb1ELb1EEEEEEEEEvNT_6ParamsE,"a",@progbits
	.sectionflags	@""
	.align	4
.nv.constant0._ZN7cutlass13device_kernelIN5flash11enable_sm90INS1_16FlashAttnFwdSm90INS1_25CollectiveMainloopFwdSm90ILi2EN4cute5tupleIJNS5_1CILi1EEES8_S8_EEENS6_IJNS7_ILi128EEESA_NS7_ILi256EEEEEELi256ENS_12float_e4m3_tEfNS_4arch4Sm90ELb0ELb0ELb1ELb1ELb0ELb1ELb0ELb1ELb1ELb0ELb0ELb0EEENS1_21CollectiveEpilogueFwdINS6_IJSA_SB_SA_EEES9_NS_10bfloat16_tESF_Li256ELb1ELb0ELb0ELb1EEENS1_36VarlenDynamicPersistentTileSchedulerILi128ELi128ELi256ELi128ELb0ELb0ELb1ELb0ELb1ELb1EEEEEEEEEvNT_6ParamsE:
	.zero		3200


//--------------------- .nv.constant0._ZN7cutlass13device_kernelIN5flash11enable_sm90INS1_16FlashAttnFwdSm90INS1_25CollectiveMainloopFwdSm90ILi2EN4cute5tupleIJNS5_1CILi1EEES8_S8_EEENS6_IJNS7_ILi128EEENS7_ILi64EEENS7_ILi256EEEEEELi256ENS_12float_e4m3_tEfNS_4arch4Sm90ELb0ELb1ELb1ELb0ELb0ELb0ELb0ELb1ELb1ELb0ELb0ELb0EEENS1_21CollectiveEpilogueFwdINS6_IJSA_SC_SB_EEES9_NS_10bfloat16_tESG_Li256ELb0ELb0ELb0ELb1EEENS1_30DynamicPersistentTileSchedulerILi256ELi128ELb0ELb0ELb1EEEEEEEEEvNT_6ParamsE --------------------------
	.section	.nv.constant0._ZN7cutlass13device_kernelIN5flash11enable_sm90INS1_16FlashAttnFwdSm90INS1_25CollectiveMainloopFwdSm90ILi2EN4cute5tupleIJNS5_1CILi1EEES8_S8_EEENS6_IJNS7_ILi128EEENS7_ILi64EEENS7_ILi256EEEEEELi256ENS_12float_e4m3_tEfNS_4arch4Sm90ELb0ELb1ELb1ELb0ELb0ELb0ELb0ELb1ELb1ELb0ELb0ELb0EEENS1_21CollectiveEpilogueFwdINS6_IJSA_SC_SB_EEES9_NS_10bfloat16_tESG_Li256ELb0ELb0ELb0ELb1EEENS1_30DynamicPersistentTileSchedulerILi256ELi128ELb0ELb0ELb1EEEEEEEEEvNT_6ParamsE,"a",@progbits
	.sectionflags	@""
	.align	4
.nv.constant0._ZN7cutlass13device_kernelIN5flash11enable_sm90INS1_16FlashAttnFwdSm90INS1_25CollectiveMainloopFwdSm90ILi2EN4cute5tupleIJNS5_1CILi1EEES8_S8_EEENS6_IJNS7_ILi128EEENS7_ILi64EEENS7_ILi256EEEEEELi256ENS_12float_e4m3_tEfNS_4arch4Sm90ELb0ELb1ELb1ELb0ELb0ELb0ELb0ELb1ELb1ELb0ELb0ELb0EEENS1_21CollectiveEpilogueFwdINS6_IJSA_SC_SB_EEES9_NS_10bfloat16_tESG_Li256ELb0ELb0ELb0ELb1EEENS1_30DynamicPersistentTileSchedulerILi256ELi128ELb0ELb0ELb1EEEEEEEEEvNT_6ParamsE:
	.zero		3584


//--------------------- .nv.constant0._ZN7cutlass13device_kernelIN5flash11enable_sm90INS1_16FlashAttnFwdSm90INS1_25CollectiveMainloopFwdSm90ILi2EN4cute5tupleIJNS5_1CILi1EEES8_S8_EEENS6_IJNS7_ILi128EEENS7_ILi64EEENS7_ILi256EEEEEELi256ENS_12float_e4m3_tEfNS_4arch4Sm90ELb0ELb1ELb1ELb1ELb0ELb0ELb0ELb1ELb1ELb0ELb0ELb0EEENS1_21CollectiveEpilogueFwdINS6_IJSA_SC_SB_EEES9_NS_10bfloat16_tESG_Li256ELb1ELb0ELb0ELb1EEENS1_36VarlenDynamicPersistentTileSchedulerILi128ELi64ELi256ELi128ELb0ELb0ELb1ELb1ELb0ELb1EEEEEEEEEvNT_6ParamsE --------------------------
	.section	.nv.constant0._ZN7cutlass13device_kernelIN5flash11enable_sm90INS1_16FlashAttnFwdSm90INS1_25CollectiveMainloopFwdSm90ILi2EN4cute5tupleIJNS5_1CILi1EEES8_S8_EEENS6_IJNS7_ILi128EEENS7_ILi64EEENS7_ILi256EEEEEELi256ENS_12float_e4m3_tEfNS_4arch4Sm90ELb0ELb1ELb1ELb1ELb0ELb0ELb0ELb1ELb1ELb0ELb0ELb0EEENS1_21CollectiveEpilogueFwdINS6_IJSA_SC_SB_EEES9_NS_10bfloat16_tESG_Li256ELb1ELb0ELb0ELb1EEENS1_36VarlenDynamicPersistentTileSchedulerILi128ELi64ELi256ELi128ELb0ELb0ELb1ELb1ELb0ELb1EEEEEEEEEvNT_6ParamsE,"a",@progbits
	.sectionflags	@""
	.align	4
.nv.constant0._ZN7cutlass13device_kernelIN5flash11enable_sm90INS1_16FlashAttnFwdSm90INS1_25CollectiveMainloopFwdSm90ILi2EN4cute5tupleIJNS5_1CILi1EEES8_S8_EEENS6_IJNS7_ILi128EEENS7_ILi64EEENS7_ILi256EEEEEELi256ENS_12float_e4m3_tEfNS_4arch4Sm90ELb0ELb1ELb1ELb1ELb0ELb0ELb0ELb1ELb1ELb0ELb0ELb0EEENS1_21CollectiveEpilogueFwdINS6_IJSA_SC_SB_EEES9_NS_10bfloat16_tESG_Li256ELb1ELb0ELb0ELb1EEENS1_36VarlenDynamicPersistentTileSchedulerILi128ELi64ELi256ELi128ELb0ELb0ELb1ELb1ELb0ELb1EEEEEEEEEvNT_6ParamsE:
	.zero		3200


//--------------------- .nv.constant0._ZN7cutlass13device_kernelIN5flash11enable_sm90INS1_16FlashAttnFwdSm90INS1_25CollectiveMainloopFwdSm90ILi2EN4cute5tupleIJNS5_1CILi1EEES8_S8_EEENS6_IJNS7_ILi128EEENS7_ILi64EEENS7_ILi256EEEEEELi256ENS_12float_e4m3_tEfNS_4arch4Sm90ELb0ELb1ELb1ELb1ELb0ELb1ELb0ELb1ELb1ELb0ELb0ELb0EEENS1_21CollectiveEpilogueFwdINS6_IJSA_SC_SB_EEES9_NS_10bfloat16_tESG_Li256ELb1ELb0ELb0ELb1EEENS1_36VarlenDynamicPersistentTileSchedulerILi128ELi64ELi256ELi128ELb0ELb0ELb1ELb1ELb0ELb1EEEEEEEEEvNT_6ParamsE --------------------------
	.section	.nv.constant0._ZN7cutlass13device_kernelIN5flash11enable_sm90INS1_16FlashAttnFwdSm90INS1_25CollectiveMainloopFwdSm90ILi2EN4cute5tupleIJNS5_1CILi1EEES8_S8_EEENS6_IJNS7_ILi128EEENS7_ILi64EEENS7_ILi256EEEEEELi256ENS_12float_e4m3_tEfNS_4arch4Sm90ELb0ELb1ELb1ELb1ELb0ELb1ELb0ELb1ELb1ELb0ELb0ELb0EEENS1_21CollectiveEpilogueFwdINS6_IJSA_SC_SB_EEES9_NS_10bfloat16_tESG_Li256ELb1ELb0ELb0ELb1EEENS1_36VarlenDynamicPersistentTileSchedulerILi128ELi64ELi256ELi128ELb0ELb0ELb1ELb1ELb0ELb1EEEEEEEEEvNT_6ParamsE,"a",@progbits
	.sectionflags	@""
	.align	4
.nv.constant0._ZN7cutlass13device_kernelIN5flash11enable_sm90INS1_16FlashAttnFwdSm90INS1_25CollectiveMainloopFwdSm90ILi2EN4cute5tupleIJNS5_1CILi1EEES8_S8_EEENS6_IJNS7_ILi128EEENS7_ILi64EEENS7_ILi256EEEEEELi256ENS_12float_e4m3_tEfNS_4arch4Sm90ELb0ELb1ELb1ELb1ELb0ELb1ELb0ELb1ELb1ELb0ELb0ELb0EEENS1_21CollectiveEpilogueFwdINS6_IJSA_SC_SB_EEES9_NS_10bfloat16_tESG_Li256ELb1ELb0ELb0ELb1EEENS1_36VarlenDynamicPersistentTileSchedulerILi128ELi64ELi256ELi128ELb0ELb0ELb1ELb1ELb0ELb1EEEEEEEEEvNT_6ParamsE:
	.zero		3200


//--------------------- .nv.constant0._ZN7cutlass13device_kernelIN5flash11enable_sm90INS1_16FlashAttnFwdSm90INS1_25CollectiveMainloopFwdSm90ILi2EN4cute5tupleIJNS5_1CILi1EEES8_S8_EEENS6_IJNS7_ILi128EEESA_NS7_ILi256EEEEEELi256ENS_12float_e4m3_tEfNS_4arch4Sm90ELb1ELb0ELb1ELb0ELb0ELb0ELb0ELb1ELb1ELb0ELb0ELb0EEENS1_21CollectiveEpilogueFwdINS6_IJSA_SB_SA_EEES9_NS_10bfloat16_tESF_Li256ELb0ELb0ELb0ELb1EEENS1_30DynamicPersistentTileSchedulerILi256ELi128ELb0ELb0ELb1EEEEEEEEEvNT_6ParamsE --------------------------
	.section	.nv.constant0._ZN7cutlass13device_kernelIN5flash11enable_sm90INS1_16FlashAttnFwdSm90INS1_25CollectiveMainloopFwdSm90ILi2EN4cute5tupleIJNS5_1CILi1EEES8_S8_EEENS6_IJNS7_ILi128EEESA_NS7_ILi256EEEEEELi256ENS_12float_e4m3_tEfNS_4arch4Sm90ELb1ELb0ELb1ELb0ELb0ELb0ELb0ELb1ELb1ELb0ELb0ELb0EEENS1_21CollectiveEpilogueFwdINS6_IJSA_SB_SA_EEES9_NS_10bfloat16_tESF_Li256ELb0ELb0ELb0ELb1EEENS1_30DynamicPersistentTileSchedulerILi256ELi128ELb0ELb0ELb1EEEEEEEEEvNT_6ParamsE,"a",@progbits
	.sectionflags	@""
	.align	4
.nv.constant0._ZN7cutlass13device_kernelIN5flash11enable_sm90INS1_16FlashAttnFwdSm90INS1_25CollectiveMainloopFwdSm90ILi2EN4cute5tupleIJNS5_1CILi1EEES8_S8_EEENS6_IJNS7_ILi128EEESA_NS7_ILi256EEEEEELi256ENS_12float_e4m3_tEfNS_4arch4Sm90ELb1ELb0ELb1ELb0ELb0ELb0ELb0ELb1ELb1ELb0ELb0ELb0EEENS1_21CollectiveEpilogueFwdINS6_IJSA_SB_SA_EEES9_NS_10bfloat16_tESF_Li256ELb0ELb0ELb0ELb1EEENS1_30DynamicPersistentTileSchedulerILi256ELi128ELb0ELb0ELb1EEEEEEEEEvNT_6ParamsE:
	.zero		3584


//--------------------- .nv.constant0._ZN7cutlass13device_kernelIN5flash11enable_sm90INS1_16FlashAttnFwdSm90INS1_25CollectiveMainloopFwdSm90ILi2EN4cute5tupleIJNS5_1CILi1EEES8_S8_EEENS6_IJNS7_ILi128EEESA_NS7_ILi256EEEEEELi256ENS_12float_e4m3_tEfNS_4arch4Sm90ELb1ELb0ELb1ELb1ELb0ELb0ELb0ELb1ELb1ELb0ELb0ELb0EEENS1_21CollectiveEpilogueFwdINS6_IJSA_SB_SA_EEES9_NS_10bfloat16_tESF_Li256ELb1ELb0ELb0ELb1EEENS1_36VarlenDynamicPersistentTileSchedulerILi128ELi128ELi256ELi128ELb0ELb0ELb1ELb1ELb1ELb1EEEEEEEEEvNT_6ParamsE --------------------------
	.section	.nv.constant0._ZN7cutlass13device_kernelIN5flash11enable_sm90INS1_16FlashAttnFwdSm90INS1_25CollectiveMainloopFwdSm90ILi2EN4cute5tupleIJNS5_1CILi1EEES8_S8_EEENS6_IJNS7_ILi128EEESA_NS7_ILi256EEEEEELi256ENS_12float_e4m3_tEfNS_4arch4Sm90ELb1ELb0ELb1ELb1ELb0ELb0ELb0ELb1ELb1ELb0ELb0ELb0EEENS1_21CollectiveEpilogueFwdINS6_IJSA_SB_SA_EEES9_NS_10bfloat16_tESF_Li256ELb1ELb0ELb0ELb1EEENS1_36VarlenDynamicPersistentTileSchedulerILi128ELi128ELi256ELi128ELb0ELb0ELb1ELb1ELb1ELb1EEEEEEEEEvNT_6ParamsE,"a",@progbits
	.sectionflags	@""
	.align	4
.nv.constant0._ZN7cutlass13device_kernelIN5flash11enable_sm90INS1_16FlashAttnFwdSm90INS1_25CollectiveMainloopFwdSm90ILi2EN4cute5tupleIJNS5_1CILi1EEES8_S8_EEENS6_IJNS7_ILi128EEESA_NS7_ILi256EEEEEELi256ENS_12float_e4m3_tEfNS_4arch4Sm90ELb1ELb0ELb1ELb1ELb0ELb0ELb0ELb1ELb1ELb0ELb0ELb0EEENS1_21CollectiveEpilogueFwdINS6_IJSA_SB_SA_EEES9_NS_10bfloat16_tESF_Li256ELb1ELb0ELb0ELb1EEENS1_36VarlenDynamicPersistentTileSchedulerILi128ELi128ELi256ELi128ELb0ELb0ELb1ELb1ELb1ELb1EEEEEEEEEvNT_6ParamsE:
	.zero		3200


//--------------------- .nv.constant0._ZN7cutlass13device_kernelIN5flash11enable_sm90INS1_16FlashAttnFwdSm90INS1_25CollectiveMainloopFwdSm90ILi2EN4cute5tupleIJNS5_1CILi1EEES8_S8_EEENS6_IJNS7_ILi128EEESA_NS7_ILi256EEEEEELi256ENS_12float_e4m3_tEfNS_4arch4Sm90ELb1ELb0ELb1ELb1ELb0ELb1ELb0ELb1ELb1ELb0ELb0ELb0EEENS1_21CollectiveEpilogueFwdINS6_IJSA_SB_SA_EEES9_NS_10bfloat16_tESF_Li256ELb1ELb0ELb0ELb1EEENS1_36VarlenDynamicPersistentTileSchedulerILi128ELi128ELi256ELi128ELb0ELb0ELb1ELb1ELb1ELb1EEEEEEEEEvNT_6ParamsE --------------------------
	.section	.nv.constant0._ZN7cutlass13device_kernelIN5flash11enable_sm90INS1_16FlashAttnFwdSm90INS1_25CollectiveMainloopFwdSm90ILi2EN4cute5tupleIJNS5_1CILi1EEES8_S8_EEENS6_IJNS7_ILi128EEESA_NS7_ILi256EEEEEELi256ENS_12float_e4m3_tEfNS_4arch4Sm90ELb1ELb0ELb1ELb1ELb0ELb1ELb0ELb1ELb1ELb0ELb0ELb0EEENS1_21CollectiveEpilogueFwdINS6_IJSA_SB_SA_EEES9_NS_10bfloat16_tESF_Li256ELb1ELb0ELb0ELb1EEENS1_36VarlenDynamicPersistentTileSchedulerILi128ELi128ELi256ELi128ELb0ELb0ELb1ELb1ELb1ELb1EEEEEEEEEvNT_6ParamsE,"a",@progbits
	.sectionflags	@""
	.align	4
.nv.constant0._ZN7cutlass13device_kernelIN5flash11enable_sm90INS1_16FlashAttnFwdSm90INS1_25CollectiveMainloopFwdSm90ILi2EN4cute5tupleIJNS5_1CILi1EEES8_S8_EEENS6_IJNS7_ILi128EEESA_NS7_ILi256EEEEEELi256ENS_12float_e4m3_tEfNS_4arch4Sm90ELb1ELb0ELb1ELb1ELb0ELb1ELb0ELb1ELb1ELb0ELb0ELb0EEENS1_21CollectiveEpilogueFwdINS6_IJSA_SB_SA_EEES9_NS_10bfloat16_tESF_Li256ELb1ELb0ELb0ELb1EEENS1_36VarlenDynamicPersistentTileSchedulerILi128ELi128ELi256ELi128ELb0ELb0ELb1ELb1ELb1ELb1EEEEEEEEEvNT_6ParamsE:
	.zero		3200


//--------------------- .nv.constant0._ZN7cutlass13device_kernelIN5flash11enable_sm90INS1_16FlashAttnFwdSm90INS1_25CollectiveMainloopFwdSm90ILi2EN4cute5tupleIJNS5_1CILi1EEES8_S8_EEENS6_IJNS7_ILi128EEENS7_ILi160EEENS7_ILi192EEEEEELi192ENS_12float_e4m3_tEfNS_4arch4Sm90ELb0ELb0ELb1ELb0ELb0ELb0ELb0ELb1ELb1ELb0ELb0ELb0EEENS1_21CollectiveEpilogueFwdINS6_IJSA_SC_SB_EEES9_NS_10bfloat16_tESG_Li256ELb0ELb0ELb0ELb1EEENS1_29StaticPersistentTileSchedulerILb0EEEEEEEEEvNT_6ParamsE --------------------------
	.section	.nv.constant0._ZN7cutlass13device_kernelIN5flash11enable_sm90INS1_16FlashAttnFwdSm90INS1_25CollectiveMainloopFwdSm90ILi2EN4cute5tupleIJNS5_1CILi1EEES8_S8_EEENS6_IJNS7_ILi128EEENS7_ILi160EEENS7_ILi192EEEEEELi192ENS_12float_e4m3_tEfNS_4arch4Sm90ELb0ELb0ELb1ELb0ELb0ELb0ELb0ELb1ELb1ELb0ELb0ELb0EEENS1_21CollectiveEpilogueFwdINS6_IJSA_SC_SB_EEES9_NS_10bfloat16_tESG_Li256ELb0ELb0ELb0ELb1EEENS1_29StaticPersistentTileSchedulerILb0EEEEEEEEEvNT_6ParamsE,"a",@progbits
	.sectionflags	@""
	.align	4
.nv.constant0._ZN7cutlass13device_kernelIN5flash11enable_sm90INS1_16FlashAttnFwdSm90INS1_25CollectiveMainloopFwdSm90ILi2EN4cute5tupleIJNS5_1CILi1EEES8_S8_EEENS6_IJNS7_ILi128EEENS7_ILi160EEENS7_ILi192EEEEEELi192ENS_12float_e4m3_tEfNS_4arch4Sm90ELb0ELb0ELb1ELb0ELb0ELb0ELb0ELb1ELb1ELb0ELb0ELb0EEENS1_21CollectiveEpilogueFwdINS6_IJSA_SC_SB_EEES9_NS_10bfloat16_tESG_Li256ELb0ELb0ELb0ELb1EEENS1_29StaticPersistentTileSchedulerILb0EEEEEEEEEvNT_6ParamsE:
	.zero		3584


//--------------------- .nv.constant0._ZN7cutlass13device_kernelIN5flash11enable_sm90INS1_16FlashAttnFwdSm90INS1_25CollectiveMainloopFwdSm90ILi2EN4cute5tupleIJNS5_1CILi2EEENS7_ILi1EEES9_EEENS6_IJNS7_ILi128EEENS7_ILi160EEENS7_ILi192EEEEEELi192ENS_12float_e4m3_tEfNS_4arch4Sm90ELb0ELb0ELb1ELb0ELb0ELb0ELb0ELb1ELb1ELb0ELb0ELb0EEENS1_21CollectiveEpilogueFwdINS6_IJSB_SD_SC_EEESA_NS_10bfloat16_tESH_Li256ELb0ELb0ELb0ELb1EEENS1_29StaticPersistentTileSchedulerILb0EEEEEEEEEvNT_6ParamsE --------------------------
	.section	.nv.constant0._ZN7cutlass13device_kernelIN5flash11enable_sm90INS1_16FlashAttnFwdSm90INS1_25CollectiveMainloopFwdSm90ILi2EN4cute5tupleIJNS5_1CILi2EEENS7_ILi1EEES9_EEENS6_IJNS7_ILi128EEENS7_ILi160EEENS7_ILi192EEEEEELi192ENS_12float_e4m3_tEfNS_4arch4Sm90ELb0ELb0ELb1ELb0ELb0ELb0ELb0ELb1ELb1ELb0ELb0ELb0EEENS1_21CollectiveEpilogueFwdINS6_IJSB_SD_SC_EEESA_NS_10bfloat16_tESH_Li256ELb0ELb0ELb0ELb1EEENS1_29StaticPersistentTileSchedulerILb0EEEEEEEEEvNT_6ParamsE,"a",@progbits
	.sectionflags	@""
	.align	4
.nv.constant0._ZN7cutlass13device_kernelIN5flash11enable_sm90INS1_16FlashAttnFwdSm90INS1_25CollectiveMainloopFwdSm90ILi2EN4cute5tupleIJNS5_1CILi2EEENS7_ILi1EEES9_EEENS6_IJNS7_ILi128EEENS7_ILi160EEENS7_ILi192EEEEEELi192ENS_12float_e4m3_tEfNS_4arch4Sm90ELb0ELb0ELb1ELb0ELb0ELb0ELb0ELb1ELb1ELb0ELb0ELb0EEENS1_21CollectiveEpilogueFwdINS6_IJSB_SD_SC_EEESA_NS_10bfloat16_tESH_Li256ELb0ELb0ELb0ELb1EEENS1_29StaticPersistentTileSchedulerILb0EEEEEEEEEvNT_6ParamsE:
	.zero		3584


//--------------------- .nv.constant0._ZN7cutlass13device_kernelIN5flash11enable_sm90INS1_16FlashAttnFwdSm90INS1_25CollectiveMainloopFwdSm90ILi2EN4cute5tupleIJNS5_1CILi1EEES8_S8_EEENS6_IJNS7_ILi128EEENS7_ILi160EEENS7_ILi192EEEEEELi192ENS_12float_e4m3_tEfNS_4arch4Sm90ELb0ELb0ELb1ELb1ELb0ELb0ELb0ELb1ELb1ELb0ELb0ELb0EEENS1_21CollectiveEpilogueFwdINS6_IJSA_SC_SB_EEES9_NS_10bfloat16_tESG_Li256ELb1ELb0ELb0ELb1EEENS1_36VarlenDynamicPersistentTileSchedulerILi128ELi160ELi256ELi128ELb0ELb0ELb1ELb0ELb1ELb1EEEEEEEEEvNT_6ParamsE --------------------------
	.section	.nv.constant0._ZN7cutlass13device_kernelIN5flash11enable_sm90INS1_16FlashAttnFwdSm90INS1_25CollectiveMainloopFwdSm90ILi2EN4cute5tupleIJNS5_1CILi1EEES8_S8_EEENS6_IJNS7_ILi128EEENS7_ILi160EEENS7_ILi192EEEEEELi192ENS_12float_e4m3_tEfNS_4arch4Sm90ELb0ELb0ELb1ELb1ELb0ELb0ELb0ELb1ELb1ELb0ELb0ELb0EEENS1_21CollectiveEpilogueFwdINS6_IJSA_SC_SB_EEES9_NS_10bfloat16_tESG_Li256ELb1ELb0ELb0ELb1EEENS1_36VarlenDynamicPersistentTileSchedulerILi128ELi160ELi256ELi128ELb0ELb0ELb1ELb0ELb1ELb1EEEEEEEEEvNT_6ParamsE,"a",@progbits
	.sectionflags	@""
	.align	4
.nv.constant0._ZN7cutlass13device_kernelIN5flash11enable_sm90INS1_16FlashAttnFwdSm90INS1_25CollectiveMainloopFwdSm90ILi2EN4cute5tupleIJNS5_1CILi1EEES8_S8_EEENS6_IJNS7_ILi128EEENS7_ILi160EEENS7_ILi192EEEEEELi192ENS_12float_e4m3_tEfNS_4arch4Sm90ELb0ELb0ELb1ELb1ELb0ELb0ELb0ELb1ELb1ELb0ELb0ELb0EEENS1_21CollectiveEpilogueFwdINS6_IJSA_SC_SB_EEES9_NS_10bfloat16_tESG_Li256ELb1ELb0ELb0ELb1EEENS1_36VarlenDynamicPersistentTileSchedulerILi128ELi160ELi256ELi128ELb0ELb0ELb1ELb0ELb1ELb1EEEEEEEEEvNT_6ParamsE:
	.zero		3200


//--------------------- .nv.constant0._ZN7cutlass13device_kernelIN5flash11enable_sm90INS1_16FlashAttnFwdSm90INS1_25CollectiveMainloopFwdSm90ILi2EN4cute5tupleIJNS5_1CILi1EEES8_S8_EEENS6_IJNS7_ILi128EEENS7_ILi160EEENS7_ILi192EEEEEELi192ENS_12float_e4m3_tEfNS_4arch4Sm90ELb0ELb0ELb1ELb1ELb0ELb1ELb0ELb1ELb1ELb0ELb0ELb0EEENS1_21CollectiveEpilogueFwdINS6_IJSA_SC_SB_EEES9_NS_10bfloat16_tESG_Li256ELb1ELb0ELb0ELb1EEENS1_36VarlenDynamicPersistentTileSchedulerILi128ELi160ELi256ELi128ELb0ELb0ELb1ELb0ELb1ELb1EEEEEEEEEvNT_6ParamsE --------------------------
	.section	.nv.constant0._ZN7cutlass13device_kernelIN5flash11enable_sm90INS1_16FlashAttnFwdSm90INS1_25CollectiveMainloopFwdSm90ILi2EN4cute5tupleIJNS5_1CILi1EEES8_S8_EEENS6_IJNS7_ILi128EEENS7_ILi160EEENS7_ILi192EEEEEELi192ENS_12float_e4m3_tEfNS_4arch4Sm90ELb0ELb0ELb1ELb1ELb0ELb1ELb0ELb1ELb1ELb0ELb0ELb0EEENS1_21CollectiveEpilogueFwdINS6_IJSA_SC_SB_EEES9_NS_10bfloat16_tESG_Li256ELb1ELb0ELb0ELb1EEENS1_36VarlenDynamicPersistentTileSchedulerILi128ELi160ELi256ELi128ELb0ELb0ELb1ELb0ELb1ELb1EEEEEEEEEvNT_6ParamsE,"a",@progbits
	.sectionflags	@""
	.align	4
.nv.constant0._ZN7cutlass13device_kernelIN5flash11enable_sm90INS1_16FlashAttnFwdSm90INS1_25CollectiveMainloopFwdSm90ILi2EN4cute5tupleIJNS5_1CILi1EEES8_S8_EEENS6_IJNS7_ILi128EEENS7_ILi160EEENS7_ILi192EEEEEELi192ENS_12float_e4m3_tEfNS_4arch4Sm90ELb0ELb0ELb1ELb1ELb0ELb1ELb0ELb1ELb1ELb0ELb0ELb0EEENS1_21CollectiveEpilogueFwdINS6_IJSA_SC_SB_EEES9_NS_10bfloat16_tESG_Li256ELb1ELb0ELb0ELb1EEENS1_36VarlenDynamicPersistentTileSchedulerILi128ELi160ELi256ELi128ELb0ELb0ELb1ELb0ELb1ELb1EEEEEEEEEvNT_6ParamsE:
	.zero		3200


//--------------------- .nv.constant0._ZN7cutlass13device_kernelIN5flash11enable_sm90INS1_16FlashAttnFwdSm90INS1_25CollectiveMainloopFwdSm90ILi2EN4cute5tupleIJNS5_1CILi1EEES8_S8_EEENS6_IJNS7_ILi128EEESA_NS7_ILi192EEEEEELi192ENS_12float_e4m3_tEfNS_4arch4Sm90ELb0ELb1ELb1ELb0ELb0ELb0ELb0ELb1ELb1ELb0ELb0ELb0EEENS1_21CollectiveEpilogueFwdINS6_IJSA_SB_SA_EEES9_NS_10bfloat16_tESF_Li256ELb0ELb0ELb0ELb1EEENS1_30DynamicPersistentTileSchedulerILi256ELi128ELb0ELb0ELb1EEEEEEEEEvNT_6ParamsE --------------------------
	.section	.nv.constant0._ZN7cutlass13device_kernelIN5flash11enable_sm90INS1_16FlashAttnFwdSm90INS1_25CollectiveMainloopFwdSm90ILi2EN4cute5tupleIJNS5_1CILi1EEES8_S8_EEENS6_IJNS7_ILi128EEESA_NS7_ILi192EEEEEELi192ENS_12float_e4m3_tEfNS_4arch4Sm90ELb0ELb1ELb1ELb0ELb0ELb0ELb0ELb1ELb1ELb0ELb0ELb0EEENS1_21CollectiveEpilogueFwdINS6_IJSA_SB_SA_EEES9_NS_10bfloat16_tESF_Li256ELb0ELb0ELb0ELb1EEENS1_30DynamicPersistentTileSchedulerILi256ELi128ELb0ELb0ELb1EEEEEEEEEvNT_6ParamsE,"a",@progbits
	.sectionflags	@""
	.align	4
.nv.constant0._ZN7cutlass13device_kernelIN5flash11enable_sm90INS1_16FlashAttnFwdSm90INS1_25CollectiveMainloopFwdSm90ILi2EN4cute5tupleIJNS5_1CILi1EEES8_S8_EEENS6_IJNS7_ILi128EEESA_NS7_ILi192EEEEEELi192ENS_12float_e4m3_tEfNS_4arch4Sm90ELb0ELb1ELb1ELb0ELb0ELb0ELb0ELb1ELb1ELb0ELb0ELb0EEENS1_21CollectiveEpilogueFwdINS6_IJSA_SB_SA_EEES9_NS_10bfloat16_tESF_Li256ELb0ELb0ELb0ELb1EEENS1_30DynamicPersistentTileSchedulerILi256ELi128ELb0ELb0ELb1EEEEEEEEEvNT_6ParamsE:
	.zero		3584


//--------------------- .nv.constant0._ZN7cutlass13device_kernelIN5flash11enable_sm90INS1_16FlashAttnFwdSm90INS1_25CollectiveMainloopFwdSm90ILi2EN4cute5tupleIJNS5_1CILi1EEES8_S8_EEENS6_IJNS7_ILi128EEESA_NS7_ILi192EEEEEELi192ENS_12float_e4m3_tEfNS_4arch4Sm90ELb0ELb1ELb1ELb1ELb0ELb0ELb0ELb1ELb1ELb0ELb0ELb0EEENS1_21CollectiveEpilogueFwdINS6_IJSA_SB_SA_EEES9_NS_10bfloat16_tESF_Li256ELb1ELb0ELb0ELb1EEENS1_36VarlenDynamicPersistentTileSchedulerILi128ELi128ELi256ELi128ELb0ELb0ELb1ELb1ELb0ELb1EEEEEEEEEvNT_6ParamsE --------------------------
	.section	.nv.constant0._ZN7cutlass13device_kernelIN5flash11enable_sm90INS1_16FlashAttnFwdSm90INS1_25CollectiveMainloopFwdSm90ILi2EN4cute5tupleIJNS5_1CILi1EEES8_S8_EEENS6_IJNS7_ILi128EEESA_NS7_ILi192EEEEEELi192ENS_12float_e4m3_tEfNS_4arch4Sm90ELb0ELb1ELb1ELb1ELb0ELb0ELb0ELb1ELb1ELb0ELb0ELb0EEENS1_21CollectiveEpilogueFwdINS6_IJSA_SB_SA_EEES9_NS_10bfloat16_tESF_Li256ELb1ELb0ELb0ELb1EEENS1_36VarlenDynamicPersistentTileSchedulerILi128ELi128ELi256ELi128ELb0ELb0ELb1ELb1ELb0ELb1EEEEEEEEEvNT_6ParamsE,"a",@progbits
	.sectionflags	@""
	.align	4
.nv.constant0._ZN7cutlass13device_kernelIN5flash11enable_sm90INS1_16FlashAttnFwdSm90INS1_25CollectiveMainloopFwdSm90ILi2EN4cute5tupleIJNS5_1CILi1EEES8_S8_EEENS6_IJNS7_ILi128EEESA_NS7_ILi192EEEEEELi192ENS_12float_e4m3_tEfNS_4arch4Sm90ELb0ELb1ELb1ELb1ELb0ELb0ELb0ELb1ELb1ELb0ELb0ELb0EEENS1_21CollectiveEpilogueFwdINS6_IJSA_SB_SA_EEES9_NS_10bfloat16_tESF_Li256ELb1ELb0ELb0ELb1EEENS1_36VarlenDynamicPersistentTileSchedulerILi128ELi128ELi256ELi128ELb0ELb0ELb1ELb1ELb0ELb1EEEEEEEEEvNT_6ParamsE:
	.zero		3200


//--------------------- .nv.constant0._ZN7cutlass13device_kernelIN5flash11enable_sm90INS1_16FlashAttnFwdSm90INS1_25CollectiveMainloopFwdSm90ILi2EN4cute5tupleIJNS5_1CILi1EEES8_S8_EEENS6_IJNS7_ILi128EEESA_NS7_ILi192EEEEEELi192ENS_12float_e4m3_tEfNS_4arch4Sm90ELb0ELb1ELb1ELb1ELb0ELb1ELb0ELb1ELb1ELb0ELb0ELb0EEENS1_21CollectiveEpilogueFwdINS6_IJSA_SB_SA_EEES9_NS_10bfloat16_tESF_Li256ELb1ELb0ELb0ELb1EEENS1_36VarlenDynamicPersistentTileSchedulerILi128ELi128ELi256ELi128ELb0ELb0ELb1ELb1ELb0ELb1EEEEEEEEEvNT_6ParamsE --------------------------
	.section	.nv.constant0._ZN7cutlass13device_kernelIN5flash11enable_sm90INS1_16FlashAttnFwdSm90INS1_25CollectiveMainloopFwdSm90ILi2EN4cute5tupleIJNS5_1CILi1EEES8_S8_EEENS6_IJNS7_ILi128EEESA_NS7_ILi192EEEEEELi192ENS_12float_e4m3_tEfNS_4arch4Sm90ELb0ELb1ELb1ELb1ELb0ELb1ELb0ELb1ELb1ELb0ELb0ELb0EEENS1_21CollectiveEpilogueFwdINS6_IJSA_SB_SA_EEES9_NS_10bfloat16_tESF_Li256ELb1ELb0ELb0ELb1EEENS1_36VarlenDynamicPersistentTileSchedulerILi128ELi128ELi256ELi128ELb0ELb0ELb1ELb1ELb0ELb1EEEEEEEEEvNT_6ParamsE,"a",@progbits
	.sectionflags	@""
	.align	4
.nv.constant0._ZN7cutlass13device_kernelIN5flash11enable_sm90INS1_16FlashAttnFwdSm90INS1_25CollectiveMainloopFwdSm90ILi2EN4cute5tupleIJNS5_1CILi1EEES8_S8_EEENS6_IJNS7_ILi128EEESA_NS7_ILi192EEEEEELi192ENS_12float_e4m3_tEfNS_4arch4Sm90ELb0ELb1ELb1ELb1ELb0ELb1ELb0ELb1ELb1ELb0ELb0ELb0EEENS1_21CollectiveEpilogueFwdINS6_IJSA_SB_SA_EEES9_NS_10bfloat16_tESF_Li256ELb1ELb0ELb0ELb1EEENS1_36VarlenDynamicPersistentTileSchedulerILi128ELi128ELi256ELi128ELb0ELb0ELb1ELb1ELb0ELb1EEEEEEEEEvNT_6ParamsE:
	.zero		3200


//--------------------- .nv.constant0._ZN7cutlass13device_kernelIN5flash11enable_sm90INS1_16FlashAttnFwdSm90INS1_25CollectiveMainloopFwdSm90ILi2EN4cute5tupleIJNS5_1CILi1EEES8_S8_EEENS6_IJNS7_ILi128EEENS7_ILi160EEENS7_ILi192EEEEEELi192ENS_12float_e4m3_tEfNS_4arch4Sm90ELb1ELb0ELb1ELb0ELb0ELb0ELb0ELb1ELb1ELb0ELb0ELb0EEENS1_21CollectiveEpilogueFwdINS6_IJSA_SC_SB_EEES9_NS_10bfloat16_tESG_Li256ELb0ELb0ELb0ELb1EEENS1_30DynamicPersistentTileSchedulerILi256ELi128ELb0ELb0ELb1EEEEEEEEEvNT_6ParamsE --------------------------
	.section	.nv.constant0._ZN7cutlass13device_kernelIN5flash11enable_sm90INS1_16FlashAttnFwdSm90INS1_25CollectiveMainloopFwdSm90ILi2EN4cute5tupleIJNS5_1CILi1EEES8_S8_EEENS6_IJNS7_ILi128EEENS7_ILi160EEENS7_ILi192EEEEEELi192ENS_12float_e4m3_tEfNS_4arch4Sm90ELb1ELb0ELb1ELb0ELb0ELb0ELb0ELb1ELb1ELb0ELb0ELb0EEENS1_21CollectiveEpilogueFwdINS6_IJSA_SC_SB_EEES9_NS_10bfloat16_tESG_Li256ELb0ELb0ELb0ELb1EEENS1_30DynamicPersistentTileSchedulerILi256ELi128ELb0ELb0ELb1EEEEEEEEEvNT_6ParamsE,"a",@progbits
	.sectionflags	@""
	.align	4
.nv.constant0._ZN7cutlass13device_kernelIN5flash11enable_sm90INS1_16FlashAttnFwdSm90INS1_25CollectiveMainloopFwdSm90ILi2EN4cute5tupleIJNS5_1CILi1EEES8_S8_EEENS6_IJNS7_ILi128EEENS7_ILi160EEENS7_ILi192EEEEEELi192ENS_12float_e4m3_tEfNS_4arch4Sm90ELb1ELb0ELb1ELb0ELb0ELb0ELb0ELb1ELb1ELb0ELb0ELb0EEENS1_21CollectiveEpilogueFwdINS6_IJSA_SC_SB_EEES9_NS_10bfloat16_tESG_Li256ELb0ELb0ELb0ELb1EEENS1_30DynamicPersistentTileSchedulerILi256ELi128ELb0ELb0ELb1EEEEEEEEEvNT_6ParamsE:
	.zero		3584


//--------------------- .nv.constant0._ZN7cutlass13device_kernelIN5flash11enable_sm90INS1_16FlashAttnFwdSm90INS1_25CollectiveMainloopFwdSm90ILi2EN4cute5tupleIJNS5_1CILi1EEES8_S8_EEENS6_IJNS7_ILi128EEENS7_ILi160EEENS7_ILi192EEEEEELi192ENS_12float_e4m3_tEfNS_4arch4Sm90ELb1ELb0ELb1ELb1ELb0ELb0ELb0ELb1ELb1ELb0ELb0ELb0EEENS1_21CollectiveEpilogueFwdINS6_IJSA_SC_SB_EEES9_NS_10bfloat16_tESG_Li256ELb1ELb0ELb0ELb1EEENS1_36VarlenDynamicPersistentTileSchedulerILi128ELi160ELi256ELi128ELb0ELb0ELb1ELb1ELb1ELb1EEEEEEEEEvNT_6ParamsE --------------------------
	.section	.nv.constant0._ZN7cutlass13device_kernelIN5flash11enable_sm90INS1_16FlashAttnFwdSm90INS1_25CollectiveMainloopFwdSm90ILi2EN4cute5tupleIJNS5_1CILi1EEES8_S8_EEENS6_IJNS7_ILi128EEENS7_ILi160EEENS7_ILi192EEEEEELi192ENS_12float_e4m3_tEfNS_4arch4Sm90ELb1ELb0ELb1ELb1ELb0ELb0ELb0ELb1ELb1ELb0ELb0ELb0EEENS1_21CollectiveEpilogueFwdINS6_IJSA_SC_SB_EEES9_NS_10bfloat16_tESG_Li256ELb1ELb0ELb0ELb1EEENS1_36VarlenDynamicPersistentTileSchedulerILi128ELi160ELi256ELi128ELb0ELb0ELb1ELb1ELb1ELb1EEEEEEEEEvNT_6ParamsE,"a",@progbits
	.sectionflags	@""
	.align	4
.nv.constant0._ZN7cutlass13device_kernelIN5flash11enable_sm90INS1_16FlashAttnFwdSm90INS1_25CollectiveMainloopFwdSm90ILi2EN4cute5tupleIJNS5_1CILi1EEES8_S8_EEENS6_IJNS7_ILi128EEENS7_ILi160EEENS7_ILi192EEEEEELi192ENS_12float_e4m3_tEfNS_4arch4Sm90ELb1ELb0ELb1ELb1ELb0ELb0ELb0ELb1ELb1ELb0ELb0ELb0EEENS1_21CollectiveEpilogueFwdINS6_IJSA_SC_SB_EEES9_NS_10bfloat16_tESG_Li256ELb1ELb0ELb0ELb1EEENS1_36VarlenDynamicPersistentTileSchedulerILi128ELi160ELi256ELi128ELb0ELb0ELb1ELb1ELb1ELb1EEEEEEEEEvNT_6ParamsE:
	.zero		3200


//--------------------- .nv.constant0._ZN7cutlass13device_kernelIN5flash11enable_sm90INS1_16FlashAttnFwdSm90INS1_25CollectiveMainloopFwdSm90ILi2EN4cute5tupleIJNS5_1CILi1EEES8_S8_EEENS6_IJNS7_ILi128EEENS7_ILi160EEENS7_ILi192EEEEEELi192ENS_12float_e4m3_tEfNS_4arch4Sm90ELb1ELb0ELb1ELb1ELb0ELb1ELb0ELb1ELb1ELb0ELb0ELb0EEENS1_21CollectiveEpilogueFwdINS6_IJSA_SC_SB_EEES9_NS_10bfloat16_tESG_Li256ELb1ELb0ELb0ELb1EEENS1_36VarlenDynamicPersistentTileSchedulerILi128ELi160ELi256ELi128ELb0ELb0ELb1ELb1ELb1ELb1EEEEEEEEEvNT_6ParamsE --------------------------
	.section	.nv.constant0._ZN7cutlass13device_kernelIN5flash11enable_sm90INS1_16FlashAttnFwdSm90INS1_25CollectiveMainloopFwdSm90ILi2EN4cute5tupleIJNS5_1CILi1EEES8_S8_EEENS6_IJNS7_ILi128EEENS7_ILi160EEENS7_ILi192EEEEEELi192ENS_12float_e4m3_tEfNS_4arch4Sm90ELb1ELb0ELb1ELb1ELb0ELb1ELb0ELb1ELb1ELb0ELb0ELb0EEENS1_21CollectiveEpilogueFwdINS6_IJSA_SC_SB_EEES9_NS_10bfloat16_tESG_Li256ELb1ELb0ELb0ELb1EEENS1_36VarlenDynamicPersistentTileSchedulerILi128ELi160ELi256ELi128ELb0ELb0ELb1ELb1ELb1ELb1EEEEEEEEEvNT_6ParamsE,"a",@progbits
	.sectionflags	@""
	.align	4
.nv.constant0._ZN7cutlass13device_kernelIN5flash11enable_sm90INS1_16FlashAttnFwdSm90INS1_25CollectiveMainloopFwdSm90ILi2EN4cute5tupleIJNS5_1CILi1EEES8_S8_EEENS6_IJNS7_ILi128EEENS7_ILi160EEENS7_ILi192EEEEEELi192ENS_12float_e4m3_tEfNS_4arch4Sm90ELb1ELb0ELb1ELb1ELb0ELb1ELb0ELb1ELb1ELb0ELb0ELb0EEENS1_21CollectiveEpilogueFwdINS6_IJSA_SC_SB_EEES9_NS_10bfloat16_tESG_Li256ELb1ELb0ELb0ELb1EEENS1_36VarlenDynamicPersistentTileSchedulerILi128ELi160ELi256ELi128ELb0ELb0ELb1ELb1ELb1ELb1EEEEEEEEEvNT_6ParamsE:
	.zero		3200


//--------------------- .nv.constant0._ZN7cutlass13device_kernelIN5flash11enable_sm90INS1_16FlashAttnFwdSm90INS1_25CollectiveMainloopFwdSm90ILi2EN4cute5tupleIJNS5_1CILi1EEES8_S8_EEENS6_IJNS7_ILi128EEENS7_ILi224EEESA_EEELi128ENS_12float_e4m3_tEfNS_4arch4Sm90ELb0ELb0ELb1ELb0ELb0ELb0ELb0ELb1ELb1ELb0ELb0ELb0EEENS1_21CollectiveEpilogueFwdINS6_IJSA_SA_SB_EEES9_NS_10bfloat16_tESF_Li256ELb0ELb0ELb0ELb1EEENS1_29StaticPersistentTileSchedulerILb0EEEEEEEEEvNT_6ParamsE --------------------------
	.section	.nv.constant0._ZN7cutlass13device_kernelIN5flash11enable_sm90INS1_16FlashAttnFwdSm90INS1_25CollectiveMainloopFwdSm90ILi2EN4cute5tupleIJNS5_1CILi1EEES8_S8_EEENS6_IJNS7_ILi128EEENS7_ILi224EEESA_EEELi128ENS_12float_e4m3_tEfNS_4arch4Sm90ELb0ELb0ELb1ELb0ELb0ELb0ELb0ELb1ELb1ELb0ELb0ELb0EEENS1_21CollectiveEpilogueFwdINS6_IJSA_SA_SB_EEES9_NS_10bfloat16_tESF_Li256ELb0ELb0ELb0ELb1EEENS1_29StaticPersistentTileSchedulerILb0EEEEEEEEEvNT_6ParamsE,"a",@progbits
	.sectionflags	@""
	.align	4
.nv.constant0._ZN7cutlass13device_kernelIN5flash11enable_sm90INS1_16FlashAttnFwdSm90INS1_25CollectiveMainloopFwdSm90ILi2EN4cute5tupleIJNS5_1CILi1EEES8_S8_EEENS6_IJNS7_ILi128EEENS7_ILi224EEESA_EEELi128ENS_12float_e4m3_tEfNS_4arch4Sm90ELb0ELb0ELb1ELb0ELb0ELb0ELb0ELb1ELb1ELb0ELb0ELb0EEENS1_21CollectiveEpilogueFwdINS6_IJSA_SA_SB_EEES9_NS_10bfloat16_tESF_Li256ELb0ELb0ELb0ELb1EEENS1_29StaticPersistentTileSchedulerILb0EEEEEEEEEvNT_6ParamsE:
	.zero		3584


//--------------------- .nv.constant0._ZN7cutlass13device_kernelIN5flash11enable_sm90INS1_16FlashAttnFwdSm90INS1_25CollectiveMainloopFwdSm90ILi2EN4cute5tupleIJNS5_1CILi1EEES8_S8_EEENS6_IJNS7_ILi128EEENS7_ILi224EEESA_EEELi128ENS_12float_e4m3_tEfNS_4arch4Sm90ELb0ELb0ELb1ELb1ELb0ELb0ELb0ELb1ELb1ELb0ELb0ELb0EEENS1_21CollectiveEpilogueFwdINS6_IJSA_SA_SB_EEES9_NS_10bfloat16_tESF_Li256ELb1ELb0ELb0ELb1EEENS1_36VarlenDynamicPersistentTileSchedulerILi128ELi224ELi256ELi128ELb0ELb0ELb1ELb0ELb1ELb1EEEEEEEEEvNT_6ParamsE --------------------------
	.section	.nv.constant0._ZN7cutlass13device_kernelIN5flash11enable_sm90INS1_16FlashAttnFwdSm90INS1_25CollectiveMainloopFwdSm90ILi2EN4cute5tupleIJNS5_1CILi1EEES8_S8_EEENS6_IJNS7_ILi128EEENS7_ILi224EEESA_EEELi128ENS_12float_e4m3_tEfNS_4arch4Sm90ELb0ELb0ELb1ELb1ELb0ELb0ELb0ELb1ELb1ELb0ELb0ELb0EEENS1_21CollectiveEpilogueFwdINS6_IJSA_SA_SB_EEES9_NS_10bfloat16_tESF_Li256ELb1ELb0ELb0ELb1EEENS1_36VarlenDynamicPersistentTileSchedulerILi128ELi224ELi256ELi128ELb0ELb0ELb1ELb0ELb1ELb1EEEEEEEEEvNT_6ParamsE,"a",@progbits
	.sectionflags	@""
	.align	4
.nv.constant0._ZN7cutlass13device_kernelIN5flash11enable_sm90INS1_16FlashAttnFwdSm90INS1_25CollectiveMainloopFwdSm90ILi2EN4cute5tupleIJNS5_1CILi1EEES8_S8_EEENS6_IJNS7_ILi128EEENS7_ILi224EEESA_EEELi128ENS_12float_e4m3_tEfNS_4arch4Sm90ELb0ELb0ELb1ELb1ELb0ELb0ELb0ELb1ELb1ELb0ELb0ELb0EEENS1_21CollectiveEpilogueFwdINS6_IJSA_SA_SB_EEES9_NS_10bfloat16_tESF_Li256ELb1ELb0ELb0ELb1EEENS1_36VarlenDynamicPersistentTileSchedulerILi128ELi224ELi256ELi128ELb0ELb0ELb1ELb0ELb1ELb1EEEEEEEEEvNT_6ParamsE:
	.zero		3200


//--------------------- .nv.constant0._ZN7cutlass13device_kernelIN5flash11enable_sm90INS1_16FlashAttnFwdSm90INS1_25CollectiveMainloopFwdSm90ILi2EN4cute5tupleIJNS5_1CILi1EEES8_S8_EEENS6_IJNS7_ILi128EEENS7_ILi224EEESA_EEELi128ENS_12float_e4m3_tEfNS_4arch4Sm90ELb0ELb0ELb1ELb1ELb0ELb1ELb0ELb1ELb1ELb0ELb0ELb0EEENS1_21CollectiveEpilogueFwdINS6_IJSA_SA_SB_EEES9_NS_10bfloat16_tESF_Li256ELb1ELb0ELb0ELb1EEENS1_36VarlenDynamicPersistentTileSchedulerILi128ELi224ELi256ELi128ELb0ELb0ELb1ELb0ELb1ELb1EEEEEEEEEvNT_6ParamsE --------------------------
	.section	.nv.constant0._ZN7cutlass13device_kernelIN5flash11enable_sm90INS1_16FlashAttnFwdSm90INS1_25CollectiveMainloopFwdSm90ILi2EN4cute5tupleIJNS5_1CILi1EEES8_S8_EEENS6_IJNS7_ILi128EEENS7_ILi224EEESA_EEELi128ENS_12float_e4m3_tEfNS_4arch4Sm90ELb0ELb0ELb1ELb1ELb0ELb1ELb0ELb1ELb1ELb0ELb0ELb0EEENS1_21CollectiveEpilogueFwdINS6_IJSA_SA_SB_EEES9_NS_10bfloat16_tESF_Li256ELb1ELb0ELb0ELb1EEENS1_36VarlenDynamicPersistentTileSchedulerILi128ELi224ELi256ELi128ELb0ELb0ELb1ELb0ELb1ELb1EEEEEEEEEvNT_6ParamsE,"a",@progbits
	.sectionflags	@""
	.align	4
.nv.constant0._ZN7cutlass13device_kernelIN5flash11enable_sm90INS1_16FlashAttnFwdSm90INS1_25CollectiveMainloopFwdSm90ILi2EN4cute5tupleIJNS5_1CILi1EEES8_S8_EEENS6_IJNS7_ILi128EEENS7_ILi224EEESA_EEELi128ENS_12float_e4m3_tEfNS_4arch4Sm90ELb0ELb0ELb1ELb1ELb0ELb1ELb0ELb1ELb1ELb0ELb0ELb0EEENS1_21CollectiveEpilogueFwdINS6_IJSA_SA_SB_EEES9_NS_10bfloat16_tESF_Li256ELb1ELb0ELb0ELb1EEENS1_36VarlenDynamicPersistentTileSchedulerILi128ELi224ELi256ELi128ELb0ELb0ELb1ELb0ELb1ELb1EEEEEEEEEvNT_6ParamsE:
	.zero		3200


//--------------------- .nv.constant0._ZN7cutlass13device_kernelIN5flash11enable_sm90INS1_16FlashAttnFwdSm90INS1_25CollectiveMainloopFwdSm90ILi2EN4cute5tupleIJNS5_1CILi1EEES8_S8_EEENS6_IJNS7_ILi128EEENS7_ILi192EEESA_EEELi128ENS_12float_e4m3_tEfNS_4arch4Sm90ELb0ELb1ELb1ELb0ELb0ELb0ELb0ELb1ELb1ELb0ELb0ELb0EEENS1_21CollectiveEpilogueFwdINS6_IJSA_SA_SB_EEES9_NS_10bfloat16_tESF_Li256ELb0ELb0ELb0ELb1EEENS1_30DynamicPersistentTileSchedulerILi256ELi128ELb0ELb0ELb1EEEEEEEEEvNT_6ParamsE --------------------------
	.section	.nv.constant0._ZN7cutlass13device_kernelIN5flash11enable_sm90INS1_16FlashAttnFwdSm90INS1_25CollectiveMainloopFwdSm90ILi2EN4cute5tupleIJNS5_1CILi1EEES8_S8_EEENS6_IJNS7_ILi128EEENS7_ILi192EEESA_EEELi128ENS_12float_e4m3_tEfNS_4arch4Sm90ELb0ELb1ELb1ELb0ELb0ELb0ELb0ELb1ELb1ELb0ELb0ELb0EEENS1_21CollectiveEpilogueFwdINS6_IJSA_SA_SB_EEES9_NS_10bfloat16_tESF_Li256ELb0ELb0ELb0ELb1EEENS1_30DynamicPersistentTileSchedulerILi256ELi128ELb0ELb0ELb1EEEEEEEEEvNT_6ParamsE,"a",@progbits
	.sectionflags	@""
	.align	4
.nv.constant0._ZN7cutlass13device_kernelIN5flash11enable_sm90INS1_16FlashAttnFwdSm90INS1_25CollectiveMainloopFwdSm90ILi2EN4cute5tupleIJNS5_1CILi1EEES8_S8_EEENS6_IJNS7_ILi128EEENS7_ILi192EEESA_EEELi128ENS_12float_e4m3_tEfNS_4arch4Sm90ELb0ELb1ELb1ELb0ELb0ELb0ELb0ELb1ELb1ELb0ELb0ELb0EEENS1_21CollectiveEpilogueFwdINS6_IJSA_SA_SB_EEES9_NS_10bfloat16_tESF_Li256ELb0ELb0ELb0ELb1EEENS1_30DynamicPersistentTileSchedulerILi256ELi128ELb0ELb0ELb1EEEEEEEEEvNT_6ParamsE:
	.zero		3584


//--------------------- .nv.constant0._ZN7cutlass13device_kernelIN5flash11enable_sm90INS1_16FlashAttnFwdSm90INS1_25CollectiveMainloopFwdSm90ILi2EN4cute5tupleIJNS5_1CILi1EEES8_S8_EEENS6_IJNS7_ILi128EEENS7_ILi192EEESA_EEELi128ENS_12float_e4m3_tEfNS_4arch4Sm90ELb0ELb1ELb1ELb1ELb0ELb0ELb0ELb1ELb1ELb0ELb0ELb0EEENS1_21CollectiveEpilogueFwdINS6_IJSA_SA_SB_EEES9_NS_10bfloat16_tESF_Li256ELb1ELb0ELb0ELb1EEENS1_36VarlenDynamicPersistentTileSchedulerILi128ELi192ELi256ELi128ELb0ELb0ELb1ELb1ELb0ELb1EEEEEEEEEvNT_6ParamsE --------------------------
	.section	.nv.constant0._ZN7cutlass13device_kernelIN5flash11enable_sm90INS1_16FlashAttnFwdSm90INS1_25CollectiveMainloopFwdSm90ILi2EN4cute5tupleIJNS5_1CILi1EEES8_S8_EEENS6_IJNS7_ILi128EEENS7_ILi192EEESA_EEELi128ENS_12float_e4m3_tEfNS_4arch4Sm90ELb0ELb1ELb1ELb1ELb0ELb0ELb0ELb1ELb1ELb0ELb0ELb0EEENS1_21CollectiveEpilogueFwdINS6_IJSA_SA_SB_EEES9_NS_10bfloat16_tESF_Li256ELb1ELb0ELb0ELb1EEENS1_36VarlenDynamicPersistentTileSchedulerILi128ELi192ELi256ELi128ELb0ELb0ELb1ELb1ELb0ELb1EEEEEEEEEvNT_6ParamsE,"a",@progbits
	.sectionflags	@""
	.align	4
.nv.constant0._ZN7cutlass13device_kernelIN5flash11enable_sm90INS1_16FlashAttnFwdSm90INS1_25CollectiveMainloopFwdSm90ILi2EN4cute5tupleIJNS5_1CILi1EEES8_S8_EEENS6_IJNS7_ILi128EEENS7_ILi192EEESA_EEELi128ENS_12float_e4m3_tEfNS_4arch4Sm90ELb0ELb1ELb1ELb1ELb0ELb0ELb0ELb1ELb1ELb0ELb0ELb0EEENS1_21CollectiveEpilogueFwdINS6_IJSA_SA_SB_EEES9_NS_10bfloat16_tESF_Li256ELb1ELb0ELb0ELb1EEENS1_36VarlenDynamicPersistentTileSchedulerILi128ELi192ELi256ELi128ELb0ELb0ELb1ELb1ELb0ELb1EEEEEEEEEvNT_6ParamsE:
	.zero		3200


//--------------------- .nv.constant0._ZN7cutlass13device_kernelIN5flash11enable_sm90INS1_16FlashAttnFwdSm90INS1_25CollectiveMainloopFwdSm90ILi2EN4cute5tupleIJNS5_1CILi1EEES8_S8_EEENS6_IJNS7_ILi128EEENS7_ILi192EEESA_EEELi128ENS_12float_e4m3_tEfNS_4arch4Sm90ELb0ELb1ELb1ELb1ELb0ELb1ELb0ELb1ELb1ELb0ELb0ELb0EEENS1_21CollectiveEpilogueFwdINS6_IJSA_SA_SB_EEES9_NS_10bfloat16_tESF_Li256ELb1ELb0ELb0ELb1EEENS1_36VarlenDynamicPersistentTileSchedulerILi128ELi192ELi256ELi128ELb0ELb0ELb1ELb1ELb0ELb1EEEEEEEEEvNT_6ParamsE --------------------------
	.section	.nv.constant0._ZN7cutlass13device_kernelIN5flash11enable_sm90INS1_16FlashAttnFwdSm90INS1_25CollectiveMainloopFwdSm90ILi2EN4cute5tupleIJNS5_1CILi1EEES8_S8_EEENS6_IJNS7_ILi128EEENS7_ILi192EEESA_EEELi128ENS_12float_e4m3_tEfNS_4arch4Sm90ELb0ELb1ELb1ELb1ELb0ELb1ELb0ELb1ELb1ELb0ELb0ELb0EEENS1_21CollectiveEpilogueFwdINS6_IJSA_SA_SB_EEES9_NS_10bfloat16_tESF_Li256ELb1ELb0ELb0ELb1EEENS1_36VarlenDynamicPersistentTileSchedulerILi128ELi192ELi256ELi128ELb0ELb0ELb1ELb1ELb0ELb1EEEEEEEEEvNT_6ParamsE,"a",@progbits
	.sectionflags	@""
	.align	4
.nv.constant0._ZN7cutlass13device_kernelIN5flash11enable_sm90INS1_16FlashAttnFwdSm90INS1_25CollectiveMainloopFwdSm90ILi2EN4cute5tupleIJNS5_1CILi1EEES8_S8_EEENS6_IJNS7_ILi128EEENS7_ILi192EEESA_EEELi128ENS_12float_e4m3_tEfNS_4arch4Sm90ELb0ELb1ELb1ELb1ELb0ELb1ELb0ELb1ELb1ELb0ELb0ELb0EEENS1_21CollectiveEpilogueFwdINS6_IJSA_SA_SB_EEES9_NS_10bfloat16_tESF_Li256ELb1ELb0ELb0ELb1EEENS1_36VarlenDynamicPersistentTileSchedulerILi128ELi192ELi256ELi128ELb0ELb0ELb1ELb1ELb0ELb1EEEEEEEEEvNT_6ParamsE:
	.zero		3200


//--------------------- .nv.constant0._ZN7cutlass13device_kernelIN5flash11enable_sm90INS1_16FlashAttnFwdSm90INS1_25CollectiveMainloopFwdSm90ILi2EN4cute5tupleIJNS5_1CILi1EEES8_S8_EEENS6_IJNS7_ILi128EEENS7_ILi224EEESA_EEELi128ENS_12float_e4m3_tEfNS_4arch4Sm90ELb1ELb0ELb1ELb0ELb0ELb0ELb0ELb1ELb1ELb0ELb0ELb0EEENS1_21CollectiveEpilogueFwdINS6_IJSA_SA_SB_EEES9_NS_10bfloat16_tESF_Li256ELb0ELb0ELb0ELb1EEENS1_30DynamicPersistentTileSchedulerILi256ELi128ELb0ELb0ELb1EEEEEEEEEvNT_6ParamsE --------------------------
	.section	.nv.constant0._ZN7cutlass13device_kernelIN5flash11enable_sm90INS1_16FlashAttnFwdSm90INS1_25CollectiveMainloopFwdSm90ILi2EN4cute5tupleIJNS5_1CILi1EEES8_S8_EEENS6_IJNS7_ILi128EEENS7_ILi224EEESA_EEELi128ENS_12float_e4m3_tEfNS_4arch4Sm90ELb1ELb0ELb1ELb0ELb0ELb0ELb0ELb1ELb1ELb0ELb0ELb0EEENS1_21CollectiveEpilogueFwdINS6_IJSA_SA_SB_EEES9_NS_10bfloat16_tESF_Li256ELb0ELb0ELb0ELb1EEENS1_30DynamicPersistentTileSchedulerILi256ELi128ELb0ELb0ELb1EEEEEEEEEvNT_6ParamsE,"a",@progbits
	.sectionflags	@""
	.align	4
.nv.constant0._ZN7cutlass13device_kernelIN5flash11enable_sm90INS1_16FlashAttnFwdSm90INS1_25CollectiveMainloopFwdSm90ILi2EN4cute5tupleIJNS5_1CILi1EEES8_S8_EEENS6_IJNS7_ILi128EEENS7_ILi224EEESA_EEELi128ENS_12float_e4m3_tEfNS_4arch4Sm90ELb1ELb0ELb1ELb0ELb0ELb0ELb0ELb1ELb1ELb0ELb0ELb0EEENS1_21CollectiveEpilogueFwdINS6_IJSA_SA_SB_EEES9_NS_10bfloat16_tESF_Li256ELb0ELb0ELb0ELb1EEENS1_30DynamicPersistentTileSchedulerILi256ELi128ELb0ELb0ELb1EEEEEEEEEvNT_6ParamsE:
	.zero		3584


//--------------------- .nv.constant0._ZN7cutlass13device_kernelIN5flash11enable_sm90INS1_16FlashAttnFwdSm90INS1_25CollectiveMainloopFwdSm90ILi2EN4cute5tupleIJNS5_1CILi1EEES8_S8_EEENS6_IJNS7_ILi128EEENS7_ILi224EEESA_EEELi128ENS_12float_e4m3_tEfNS_4arch4Sm90ELb1ELb0ELb1ELb1ELb0ELb0ELb0ELb1ELb1ELb0ELb0ELb0EEENS1_21CollectiveEpilogueFwdINS6_IJSA_SA_SB_EEES9_NS_10bfloat16_tESF_Li256ELb1ELb0ELb0ELb1EEENS1_36VarlenDynamicPersistentTileSchedulerILi128ELi224ELi256ELi128ELb0ELb0ELb1ELb1ELb1ELb1EEEEEEEEEvNT_6ParamsE --------------------------
	.section	.nv.constant0._ZN7cutlass13device_kernelIN5flash11enable_sm90INS1_16FlashAttnFwdSm90INS1_25CollectiveMainloopFwdSm90ILi2EN4cute5tupleIJNS5_1CILi1EEES8_S8_EEENS6_IJNS7_ILi128EEENS7_ILi224EEESA_EEELi128ENS_12float_e4m3_tEfNS_4arch4Sm90ELb1ELb0ELb1ELb1ELb0ELb0ELb0ELb1ELb1ELb0ELb0ELb0EEENS1_21CollectiveEpilogueFwdINS6_IJSA_SA_SB_EEES9_NS_10bfloat16_tESF_Li256ELb1ELb0ELb0ELb1EEENS1_36VarlenDynamicPersistentTileSchedulerILi128ELi224ELi256ELi128ELb0ELb0ELb1ELb1ELb1ELb1EEEEEEEEEvNT_6ParamsE,"a",@progbits
	.sectionflags	@""
	.align	4
.nv.constant0._ZN7cutlass13device_kernelIN5flash11enable_sm90INS1_16FlashAttnFwdSm90INS1_25CollectiveMainloopFwdSm90ILi2EN4cute5tupleIJNS5_1CILi1EEES8_S8_EEENS6_IJNS7_ILi128EEENS7_ILi224EEESA_EEELi128ENS_12float_e4m3_tEfNS_4arch4Sm90ELb1ELb0ELb1ELb1ELb0ELb0ELb0ELb1ELb1ELb0ELb0ELb0EEENS1_21CollectiveEpilogueFwdINS6_IJSA_SA_SB_EEES9_NS_10bfloat16_tESF_Li256ELb1ELb0ELb0ELb1EEENS1_36VarlenDynamicPersistentTileSchedulerILi128ELi224ELi256ELi128ELb0ELb0ELb1ELb1ELb1ELb1EEEEEEEEEvNT_6ParamsE:
	.zero		3200


//--------------------- .nv.constant0._ZN7cutlass13device_kernelIN5flash11enable_sm90INS1_16FlashAttnFwdSm90INS1_25CollectiveMainloopFwdSm90ILi2EN4cute5tupleIJNS5_1CILi1EEES8_S8_EEENS6_IJNS7_ILi128EEENS7_ILi224EEESA_EEELi128ENS_12float_e4m3_tEfNS_4arch4Sm90ELb1ELb0ELb1ELb1ELb0ELb1ELb0ELb1ELb1ELb0ELb0ELb0EEENS1_21CollectiveEpilogueFwdINS6_IJSA_SA_SB_EEES9_NS_10bfloat16_tESF_Li256ELb1ELb0ELb0ELb1EEENS1_36VarlenDynamicPersistentTileSchedulerILi128ELi224ELi256ELi128ELb0ELb0ELb1ELb1ELb1ELb1EEEEEEEEEvNT_6ParamsE --------------------------
	.section	.nv.constant0._ZN7cutlass13device_kernelIN5flash11enable_sm90INS1_16FlashAttnFwdSm90INS1_25CollectiveMainloopFwdSm90ILi2EN4cute5tupleIJNS5_1CILi1EEES8_S8_EEENS6_IJNS7_ILi128EEENS7_ILi224EEESA_EEELi128ENS_12float_e4m3_tEfNS_4arch4Sm90ELb1ELb0ELb1ELb1ELb0ELb1ELb0ELb1ELb1ELb0ELb0ELb0EEENS1_21CollectiveEpilogueFwdINS6_IJSA_SA_SB_EEES9_NS_10bfloat16_tESF_Li256ELb1ELb0ELb0ELb1EEENS1_36VarlenDynamicPersistentTileSchedulerILi128ELi224ELi256ELi128ELb0ELb0ELb1ELb1ELb1ELb1EEEEEEEEEvNT_6ParamsE,"a",@progbits
	.sectionflags	@""
	.align	4
.nv.constant0._ZN7cutlass13device_kernelIN5flash11enable_sm90INS1_16FlashAttnFwdSm90INS1_25CollectiveMainloopFwdSm90ILi2EN4cute5tupleIJNS5_1CILi1EEES8_S8_EEENS6_IJNS7_ILi128EEENS7_ILi224EEESA_EEELi128ENS_12float_e4m3_tEfNS_4arch4Sm90ELb1ELb0ELb1ELb1ELb0ELb1ELb0ELb1ELb1ELb0ELb0ELb0EEENS1_21CollectiveEpilogueFwdINS6_IJSA_SA_SB_EEES9_NS_10bfloat16_tESF_Li256ELb1ELb0ELb0ELb1EEENS1_36VarlenDynamicPersistentTileSchedulerILi128ELi224ELi256ELi128ELb0ELb0ELb1ELb1ELb1ELb1EEEEEEEEEvNT_6ParamsE:
	.zero		3200


//--------------------- .nv.constant0._ZN7cutlass13device_kernelIN5flash11enable_sm90INS1_16FlashAttnFwdSm90INS1_25CollectiveMainloopFwdSm90ILi2EN4cute5tupleIJNS5_1CILi1EEES8_S8_EEENS6_IJNS7_ILi192EEENS7_ILi128EEENS7_ILi96EEEEEELi96ENS_12float_e4m3_tEfNS_4arch4Sm90ELb0ELb0ELb1ELb0ELb0ELb0ELb0ELb1ELb1ELb0ELb0ELb0EEENS1_21CollectiveEpilogueFwdINS6_IJSA_SC_SB_EEES9_NS_10bfloat16_tESG_Li384ELb0ELb0ELb0ELb1EEENS1_29StaticPersistentTileSchedulerILb0EEEEEEEEEvNT_6ParamsE --------------------------
	.section	.nv.constant0._ZN7cutlass13device_kernelIN5flash11enable_sm90INS1_16FlashAttnFwdSm90INS1_25CollectiveMainloopFwdSm90ILi2EN4cute5tupleIJNS5_1CILi1EEES8_S8_EEENS6_IJNS7_ILi192EEENS7_ILi128EEENS7_ILi96EEEEEELi96ENS_12float_e4m3_tEfNS_4arch4Sm90ELb0ELb0ELb1ELb0ELb0ELb0ELb0ELb1ELb1ELb0ELb0ELb0EEENS1_21CollectiveEpilogueFwdINS6_IJSA_SC_SB_EEES9_NS_10bfloat16_tESG_Li384ELb0ELb0ELb0ELb1EEENS1_29StaticPersistentTileSchedulerILb0EEEEEEEEEvNT_6ParamsE,"a",@progbits
	.sectionflags	@""
	.align	4
.nv.constant0._ZN7cutlass13device_kernelIN5flash11enable_sm90INS1_16FlashAttnFwdSm90INS1_25CollectiveMainloopFwdSm90ILi2EN4cute5tupleIJNS5_1CILi1EEES8_S8_EEENS6_IJNS7_ILi192EEENS7_ILi128EEENS7_ILi96EEEEEELi96ENS_12float_e4m3_tEfNS_4arch4Sm90ELb0ELb0ELb1ELb0ELb0ELb0ELb0ELb1ELb1ELb0ELb0ELb0EEENS1_21CollectiveEpilogueFwdINS6_IJSA_SC_SB_EEES9_NS_10bfloat16_tESG_Li384ELb0ELb0ELb0ELb1EEENS1_29StaticPersistentTileSchedulerILb0EEEEEEEEEvNT_6ParamsE:
	.zero		3584


//--------------------- .nv.constant0._ZN7cutlass13device_kernelIN5flash11enable_sm90INS1_16FlashAttnFwdSm90INS1_25CollectiveMainloopFwdSm90ILi2EN4cute5tupleIJNS5_1CILi1EEES8_S8_EEENS6_IJNS7_ILi192EEENS7_ILi128EEENS7_ILi96EEEEEELi96ENS_12float_e4m3_tEfNS_4arch4Sm90ELb0ELb0ELb1ELb1ELb0ELb0ELb0ELb1ELb1ELb0ELb0ELb0EEENS1_21CollectiveEpilogueFwdINS6_IJSA_SC_SB_EEES9_NS_10bfloat16_tESG_Li384ELb1ELb0ELb0ELb1EEENS1_36VarlenDynamicPersistentTileSchedulerILi192ELi128ELi384ELi128ELb0ELb0ELb1ELb0ELb1ELb1EEEEEEEEEvNT_6ParamsE --------------------------
	.section	.nv.constant0._ZN7cutlass13device_kernelIN5flash11enable_sm90INS1_16FlashAttnFwdSm90INS1_25CollectiveMainloopFwdSm90ILi2EN4cute5tupleIJNS5_1CILi1EEES8_S8_EEENS6_IJNS7_ILi192EEENS7_ILi128EEENS7_ILi96EEEEEELi96ENS_12float_e4m3_tEfNS_4arch4Sm90ELb0ELb0ELb1ELb1ELb0ELb0ELb0ELb1ELb1ELb0ELb0ELb0EEENS1_21CollectiveEpilogueFwdINS6_IJSA_SC_SB_EEES9_NS_10bfloat16_tESG_Li384ELb1ELb0ELb0ELb1EEENS1_36VarlenDynamicPersistentTileSchedulerILi192ELi128ELi384ELi128ELb0ELb0ELb1ELb0ELb1ELb1EEEEEEEEEvNT_6ParamsE,"a",@progbits
	.sectionflags	@""
	.align	4
.nv.constant0._ZN7cutlass13device_kernelIN5flash11enable_sm90INS1_16FlashAttnFwdSm90INS1_25CollectiveMainloopFwdSm90ILi2EN4cute5tupleIJNS5_1CILi1EEES8_S8_EEENS6_IJNS7_ILi192EEENS7_ILi128EEENS7_ILi96EEEEEELi96ENS_12float_e4m3_tEfNS_4arch4Sm90ELb0ELb0ELb1ELb1ELb0ELb0ELb0ELb1ELb1ELb0ELb0ELb0EEENS1_21CollectiveEpilogueFwdINS6_IJSA_SC_SB_EEES9_NS_10bfloat16_tESG_Li384ELb1ELb0ELb0ELb1EEENS1_36VarlenDynamicPersistentTileSchedulerILi192ELi128ELi384ELi128ELb0ELb0ELb1ELb0ELb1ELb1EEEEEEEEEvNT_6ParamsE:
	.zero		3200


//--------------------- .nv.constant0._ZN7cutlass13device_kernelIN5flash11enable_sm90INS1_16FlashAttnFwdSm90INS1_25CollectiveMainloopFwdSm90ILi2EN4cute5tupleIJNS5_1CILi1EEES8_S8_EEENS6_IJNS7_ILi192EEENS7_ILi128EEENS7_ILi96EEEEEELi96ENS_12float_e4m3_tEfNS_4arch4Sm90ELb0ELb0ELb1ELb1ELb0ELb1ELb0ELb1ELb1ELb0ELb0ELb0EEENS1_21CollectiveEpilogueFwdINS6_IJSA_SC_SB_EEES9_NS_10bfloat16_tESG_Li384ELb1ELb0ELb0ELb1EEENS1_36VarlenDynamicPersistentTileSchedulerILi192ELi128ELi384ELi128ELb0ELb0ELb1ELb0ELb1ELb1EEEEEEEEEvNT_6ParamsE --------------------------
	.section	.nv.constant0._ZN7cutlass13device_kernelIN5flash11enable_sm90INS1_16FlashAttnFwdSm90INS1_25CollectiveMainloopFwdSm90ILi2EN4cute5tupleIJNS5_1CILi1EEES8_S8_EEENS6_IJNS7_ILi192EEENS7_ILi128EEENS7_ILi96EEEEEELi96ENS_12float_e4m3_tEfNS_4arch4Sm90ELb0ELb0ELb1ELb1ELb0ELb1ELb0ELb1ELb1ELb0ELb0ELb0EEENS1_21CollectiveEpilogueFwdINS6_IJSA_SC_SB_EEES9_NS_10bfloat16_tESG_Li384ELb1ELb0ELb0ELb1EEENS1_36VarlenDynamicPersistentTileSchedulerILi192ELi128ELi384ELi128ELb0ELb0ELb1ELb0ELb1ELb1EEEEEEEEEvNT_6ParamsE,"a",@progbits
	.sectionflags	@""
	.align	4
.nv.constant0._ZN7cutlass13device_kernelIN5flash11enable_sm90INS1_16FlashAttnFwdSm90INS1_25CollectiveMainloopFwdSm90ILi2EN4cute5tupleIJNS5_1CILi1EEES8_S8_EEENS6_IJNS7_ILi192EEENS7_ILi128EEENS7_ILi96EEEEEELi96ENS_12float_e4m3_tEfNS_4arch4Sm90ELb0ELb0ELb1ELb1ELb0ELb1ELb0ELb1ELb1ELb0ELb0ELb0EEENS1_21CollectiveEpilogueFwdINS6_IJSA_SC_SB_EEES9_NS_10bfloat16_tESG_Li384ELb1ELb0ELb0ELb1EEENS1_36VarlenDynamicPersistentTileSchedulerILi192ELi128ELi384ELi128ELb0ELb0ELb1ELb0ELb1ELb1EEEEEEEEEvNT_6ParamsE:
	.zero		3200


//--------------------- .nv.constant0._ZN7cutlass13device_kernelIN5flash11enable_sm90INS1_16FlashAttnFwdSm90INS1_25CollectiveMainloopFwdSm90ILi2EN4cute5tupleIJNS5_1CILi1EEES8_S8_EEENS6_IJNS7_ILi192EEENS7_ILi128EEENS7_ILi96EEEEEELi96ENS_12float_e4m3_tEfNS_4arch4Sm90ELb0ELb1ELb1ELb0ELb0ELb0ELb0ELb1ELb1ELb0ELb0ELb0EEENS1_21CollectiveEpilogueFwdINS6_IJSA_SC_SB_EEES9_NS_10bfloat16_tESG_Li384ELb0ELb0ELb0ELb1EEENS1_30DynamicPersistentTileSchedulerILi384ELi128ELb0ELb0ELb1EEEEEEEEEvNT_6ParamsE --------------------------
	.section	.nv.constant0._ZN7cutlass13device_kernelIN5flash11enable_sm90INS1_16FlashAttnFwdSm90INS1_25CollectiveMainloopFwdSm90ILi2EN4cute5tupleIJNS5_1CILi1EEES8_S8_EEENS6_IJNS7_ILi192EEENS7_ILi128EEENS7_ILi96EEEEEELi96ENS_12float_e4m3_tEfNS_4arch4Sm90ELb0ELb1ELb1ELb0ELb0ELb0ELb0ELb1ELb1ELb0ELb0ELb0EEENS1_21CollectiveEpilogueFwdINS6_IJSA_SC_SB_EEES9_NS_10bfloat16_tESG_Li384ELb0ELb0ELb0ELb1EEENS1_30DynamicPersistentTileSchedulerILi384ELi128ELb0ELb0ELb1EEEEEEEEEvNT_6ParamsE,"a",@progbits
	.sectionflags	@""
	.align	4
.nv.constant0._ZN7cutlass13device_kernelIN5flash11enable_sm90INS1_16FlashAttnFwdSm90INS1_25CollectiveMainloopFwdSm90ILi2EN4cute5tupleIJNS5_1CILi1EEES8_S8_EEENS6_IJNS7_ILi192EEENS7_ILi128EEENS7_ILi96EEEEEELi96ENS_12float_e4m3_tEfNS_4arch4Sm90ELb0ELb1ELb1ELb0ELb0ELb0ELb0ELb1ELb1ELb0ELb0ELb0EEENS1_21CollectiveEpilogueFwdINS6_IJSA_SC_SB_EEES9_NS_10bfloat16_tESG_Li384ELb0ELb0ELb0ELb1EEENS1_30DynamicPersistentTileSchedulerILi384ELi128ELb0ELb0ELb1EEEEEEEEEvNT_6ParamsE:
	.zero		3584


//--------------------- .nv.constant0._ZN7cutlass13device_kernelIN5flash11enable_sm90INS1_16FlashAttnFwdSm90INS1_25CollectiveMainloopFwdSm90ILi2EN4cute5tupleIJNS5_1CILi1EEES8_S8_EEENS6_IJNS7_ILi192EEENS7_ILi128EEENS7_ILi96EEEEEELi96ENS_12float_e4m3_tEfNS_4arch4Sm90ELb0ELb1ELb1ELb1ELb0ELb0ELb0ELb1ELb1ELb0ELb0ELb0EEENS1_21CollectiveEpilogueFwdINS6_IJSA_SC_SB_EEES9_NS_10bfloat16_tESG_Li384ELb1ELb0ELb0ELb1EEENS1_36VarlenDynamicPersistentTileSchedulerILi192ELi128ELi384ELi128ELb0ELb0ELb1ELb1ELb0ELb1EEEEEEEEEvNT_6ParamsE --------------------------
	.section	.nv.constant0._ZN7cutlass13device_kernelIN5flash11enable_sm90INS1_16FlashAttnFwdSm90INS1_25CollectiveMainloopFwdSm90ILi2EN4cute5tupleIJNS5_1CILi1EEES8_S8_EEENS6_IJNS7_ILi192EEENS7_ILi128EEENS7_ILi96EEEEEELi96ENS_12float_e4m3_tEfNS_4arch4Sm90ELb0ELb1ELb1ELb1ELb0ELb0ELb0ELb1ELb1ELb0ELb0ELb0EEENS1_21CollectiveEpilogueFwdINS6_IJSA_SC_SB_EEES9_NS_10bfloat16_tESG_Li384ELb1ELb0ELb0ELb1EEENS1_36VarlenDynamicPersistentTileSchedulerILi192ELi128ELi384ELi128ELb0ELb0ELb1ELb1ELb0ELb1EEEEEEEEEvNT_6ParamsE,"a",@progbits
	.sectionflags	@""
	.align	4
.nv.constant0._ZN7cutlass13device_kernelIN5flash11enable_sm90INS1_16FlashAttnFwdSm90INS1_25CollectiveMainloopFwdSm90ILi2EN4cute5tupleIJNS5_1CILi1EEES8_S8_EEENS6_IJNS7_ILi192EEENS7_ILi128EEENS7_ILi96EEEEEELi96ENS_12float_e4m3_tEfNS_4arch4Sm90ELb0ELb1ELb1ELb1ELb0ELb0ELb0ELb1ELb1ELb0ELb0ELb0EEENS1_21CollectiveEpilogueFwdINS6_IJSA_SC_SB_EEES9_NS_10bfloat16_tESG_Li384ELb1ELb0ELb0ELb1EEENS1_36VarlenDynamicPersistentTileSchedulerILi192ELi128ELi384ELi128ELb0ELb0ELb1ELb1ELb0ELb1EEEEEEEEEvNT_6ParamsE:
	.zero		3200


//--------------------- .nv.constant0._ZN7cutlass13device_kernelIN5flash11enable_sm90INS1_16FlashAttnFwdSm90INS1_25CollectiveMainloopFwdSm90ILi2EN4cute5tupleIJNS5_1CILi1EEES8_S8_EEENS6_IJNS7_ILi192EEENS7_ILi128EEENS7_ILi96EEEEEELi96ENS_12float_e4m3_tEfNS_4arch4Sm90ELb0ELb1ELb1ELb1ELb0ELb1ELb0ELb1ELb1ELb0ELb0ELb0EEENS1_21CollectiveEpilogueFwdINS6_IJSA_SC_SB_EEES9_NS_10bfloat16_tESG_Li384ELb1ELb0ELb0ELb1EEENS1_36VarlenDynamicPersistentTileSchedulerILi192ELi128ELi384ELi128ELb0ELb0ELb1ELb1ELb0ELb1EEEEEEEEEvNT_6ParamsE --------------------------
	.section	.nv.constant0._ZN7cutlass13device_kernelIN5flash11enable_sm90INS1_16FlashAttnFwdSm90INS1_25CollectiveMainloopFwdSm90ILi2EN4cute5tupleIJNS5_1CILi1EEES8_S8_EEENS6_IJNS7_ILi192EEENS7_ILi128EEENS7_ILi96EEEEEELi96ENS_12float_e4m3_tEfNS_4arch4Sm90ELb0ELb1ELb1ELb1ELb0ELb1ELb0ELb1ELb1ELb0ELb0ELb0EEENS1_21CollectiveEpilogueFwdINS6_IJSA_SC_SB_EEES9_NS_10bfloat16_tESG_Li384ELb1ELb0ELb0ELb1EEENS1_36VarlenDynamicPersistentTileSchedulerILi192ELi128ELi384ELi128ELb0ELb0ELb1ELb1ELb0ELb1EEEEEEEEEvNT_6ParamsE,"a",@progbits
	.sectionflags	@""
	.align	4
.nv.constant0._ZN7cutlass13device_kernelIN5flash11enable_sm90INS1_16FlashAttnFwdSm90INS1_25CollectiveMainloopFwdSm90ILi2EN4cute5tupleIJNS5_1CILi1EEES8_S8_EEENS6_IJNS7_ILi192EEENS7_ILi128EEENS7_ILi96EEEEEELi96ENS_12float_e4m3_tEfNS_4arch4Sm90ELb0ELb1ELb1ELb1ELb0ELb1ELb0ELb1ELb1ELb0ELb0ELb0EEENS1_21CollectiveEpilogueFwdINS6_IJSA_SC_SB_EEES9_NS_10bfloat16_tESG_Li384ELb1ELb0ELb0ELb1EEENS1_36VarlenDynamicPersistentTileSchedulerILi192ELi128ELi384ELi128ELb0ELb0ELb1ELb1ELb0ELb1EEEEEEEEEvNT_6ParamsE:
	.zero		3200


//--------------------- .nv.constant0._ZN7cutlass13device_kernelIN5flash11enable_sm90INS1_16FlashAttnFwdSm90INS1_25CollectiveMainloopFwdSm90ILi2EN4cute5tupleIJNS5_1CILi1EEES8_S8_EEENS6_IJNS7_ILi192EEENS7_ILi128EEENS7_ILi96EEEEEELi96ENS_12float_e4m3_tEfNS_4arch4Sm90ELb1ELb0ELb1ELb0ELb0ELb0ELb0ELb1ELb1ELb0ELb0ELb0EEENS1_21CollectiveEpilogueFwdINS6_IJSA_SC_SB_EEES9_NS_10bfloat16_tESG_Li384ELb0ELb0ELb0ELb1EEENS1_30DynamicPersistentTileSchedulerILi384ELi128ELb0ELb0ELb1EEEEEEEEEvNT_6ParamsE --------------------------
	.section	.nv.constant0._ZN7cutlass13device_kernelIN5flash11enable_sm90INS1_16FlashAttnFwdSm90INS1_25CollectiveMainloopFwdSm90ILi2EN4cute5tupleIJNS5_1CILi1EEES8_S8_EEENS6_IJNS7_ILi192EEENS7_ILi128EEENS7_ILi96EEEEEELi96ENS_12float_e4m3_tEfNS_4arch4Sm90ELb1ELb0ELb1ELb0ELb0ELb0ELb0ELb1ELb1ELb0ELb0ELb0EEENS1_21CollectiveEpilogueFwdINS6_IJSA_SC_SB_EEES9_NS_10bfloat16_tESG_Li384ELb0ELb0ELb0ELb1EEENS1_30DynamicPersistentTileSchedulerILi384ELi128ELb0ELb0ELb1EEEEEEEEEvNT_6ParamsE,"a",@progbits
	.sectionflags	@""
	.align	4
.nv.constant0._ZN7cutlass13device_kernelIN5flash11enable_sm90INS1_16FlashAttnFwdSm90INS1_25CollectiveMainloopFwdSm90ILi2EN4cute5tupleIJNS5_1CILi1EEES8_S8_EEENS6_IJNS7_ILi192EEENS7_ILi128EEENS7_ILi96EEEEEELi96ENS_12float_e4m3_tEfNS_4arch4Sm90ELb1ELb0ELb1ELb0ELb0ELb0ELb0ELb1ELb1ELb0ELb0ELb0EEENS1_21CollectiveEpilogueFwdINS6_IJSA_SC_SB_EEES9_NS_10bfloat16_tESG_Li384ELb0ELb0ELb0ELb1EEENS1_30DynamicPersistentTileSchedulerILi384ELi128ELb0ELb0ELb1EEEEEEEEEvNT_6ParamsE:
	.zero		3584


//--------------------- .nv.constant0._ZN7cutlass13device_kernelIN5flash11enable_sm90INS1_16FlashAttnFwdSm90INS1_25CollectiveMainloopFwdSm90ILi2EN4cute5tupleIJNS5_1CILi1EEES8_S8_EEENS6_IJNS7_ILi192EEENS7_ILi128EEENS7_ILi96EEEEEELi96ENS_12float_e4m3_tEfNS_4arch4Sm90ELb1ELb0ELb1ELb1ELb0ELb0ELb0ELb1ELb1ELb0ELb0ELb0EEENS1_21CollectiveEpilogueFwdINS6_IJSA_SC_SB_EEES9_NS_10bfloat16_tESG_Li384ELb1ELb0ELb0ELb1EEENS1_36VarlenDynamicPersistentTileSchedulerILi192ELi128ELi384ELi128ELb0ELb0ELb1ELb1ELb1ELb1EEEEEEEEEvNT_6ParamsE --------------------------
	.section	.nv.constant0._ZN7cutlass13device_kernelIN5flash11enable_sm90INS1_16FlashAttnFwdSm90INS1_25CollectiveMainloopFwdSm90ILi2EN4cute5tupleIJNS5_1CILi1EEES8_S8_EEENS6_IJNS7_ILi192EEENS7_ILi128EEENS7_ILi96EEEEEELi96ENS_12float_e4m3_tEfNS_4arch4Sm90ELb1ELb0ELb1ELb1ELb0ELb0ELb0ELb1ELb1ELb0ELb0ELb0EEENS1_21CollectiveEpilogueFwdINS6_IJSA_SC_SB_EEES9_NS_10bfloat16_tESG_Li384ELb1ELb0ELb0ELb1EEENS1_36VarlenDynamicPersistentTileSchedulerILi192ELi128ELi384ELi128ELb0ELb0ELb1ELb1ELb1ELb1EEEEEEEEEvNT_6ParamsE,"a",@progbits
	.sectionflags	@""
	.align	4
.nv.constant0._ZN7cutlass13device_kernelIN5flash11enable_sm90INS1_16FlashAttnFwdSm90INS1_25CollectiveMainloopFwdSm90ILi2EN4cute5tupleIJNS5_1CILi1EEES8_S8_EEENS6_IJNS7_ILi192EEENS7_ILi128EEENS7_ILi96EEEEEELi96ENS_12float_e4m3_tEfNS_4arch4Sm90ELb1ELb0ELb1ELb1ELb0ELb0ELb0ELb1ELb1ELb0ELb0ELb0EEENS1_21CollectiveEpilogueFwdINS6_IJSA_SC_SB_EEES9_NS_10bfloat16_tESG_Li384ELb1ELb0ELb0ELb1EEENS1_36VarlenDynamicPersistentTileSchedulerILi192ELi128ELi384ELi128ELb0ELb0ELb1ELb1ELb1ELb1EEEEEEEEEvNT_6ParamsE:
	.zero		3200


//--------------------- .nv.constant0._ZN7cutlass13device_kernelIN5flash11enable_sm90INS1_16FlashAttnFwdSm90INS1_25CollectiveMainloopFwdSm90ILi2EN4cute5tupleIJNS5_1CILi1EEES8_S8_EEENS6_IJNS7_ILi192EEENS7_ILi128EEENS7_ILi96EEEEEELi96ENS_12float_e4m3_tEfNS_4arch4Sm90ELb1ELb0ELb1ELb1ELb0ELb1ELb0ELb1ELb1ELb0ELb0ELb0EEENS1_21CollectiveEpilogueFwdINS6_IJSA_SC_SB_EEES9_NS_10bfloat16_tESG_Li384ELb1ELb0ELb0ELb1EEENS1_36VarlenDynamicPersistentTileSchedulerILi192ELi128ELi384ELi128ELb0ELb0ELb1ELb1ELb1ELb1EEEEEEEEEvNT_6ParamsE --------------------------
	.section	.nv.constant0._ZN7cutlass13device_kernelIN5flash11enable_sm90INS1_16FlashAttnFwdSm90INS1_25CollectiveMainloopFwdSm90ILi2EN4cute5tupleIJNS5_1CILi1EEES8_S8_EEENS6_IJNS7_ILi192EEENS7_ILi128EEENS7_ILi96EEEEEELi96ENS_12float_e4m3_tEfNS_4arch4Sm90ELb1ELb0ELb1ELb1ELb0ELb1ELb0ELb1ELb1ELb0ELb0ELb0EEENS1_21CollectiveEpilogueFwdINS6_IJSA_SC_SB_EEES9_NS_10bfloat16_tESG_Li384ELb1ELb0ELb0ELb1EEENS1_36VarlenDynamicPersistentTileSchedulerILi192ELi128ELi384ELi128ELb0ELb0ELb1ELb1ELb1ELb1EEEEEEEEEvNT_6ParamsE,"a",@progbits
	.sectionflags	@""
	.align	4
.nv.constant0._ZN7cutlass13device_kernelIN5flash11enable_sm90INS1_16FlashAttnFwdSm90INS1_25CollectiveMainloopFwdSm90ILi2EN4cute5tupleIJNS5_1CILi1EEES8_S8_EEENS6_IJNS7_ILi192EEENS7_ILi128EEENS7_ILi96EEEEEELi96ENS_12float_e4m3_tEfNS_4arch4Sm90ELb1ELb0ELb1ELb1ELb0ELb1ELb0ELb1ELb1ELb0ELb0ELb0EEENS1_21CollectiveEpilogueFwdINS6_IJSA_SC_SB_EEES9_NS_10bfloat16_tESG_Li384ELb1ELb0ELb0ELb1EEENS1_36VarlenDynamicPersistentTileSchedulerILi192ELi128ELi384ELi128ELb0ELb0ELb1ELb1ELb1ELb1EEEEEEEEEvNT_6ParamsE:
	.zero		3200


//--------------------- .nv.constant0._ZN7cutlass13device_kernelIN5flash11enable_sm90INS1_16FlashAttnFwdSm90INS1_25CollectiveMainloopFwdSm90ILi2EN4cute5tupleIJNS5_1CILi1EEES8_S8_EEENS6_IJNS7_ILi192EEENS7_ILi160EEENS7_ILi64EEEEEELi64ENS_12float_e4m3_tEfNS_4arch4Sm90ELb0ELb0ELb1ELb0ELb0ELb0ELb0ELb1ELb1ELb0ELb0ELb0EEENS1_21CollectiveEpilogueFwdINS6_IJSA_SC_SB_EEES9_NS_10bfloat16_tESG_Li384ELb0ELb0ELb0ELb1EEENS1_29StaticPersistentTileSchedulerILb0EEEEEEEEEvNT_6ParamsE --------------------------
	.section	.nv.constant0._ZN7cutlass13device_kernelIN5flash11enable_sm90INS1_16FlashAttnFwdSm90INS1_25CollectiveMainloopFwdSm90ILi2EN4cute5tupleIJNS5_1CILi1EEES8_S8_EEENS6_IJNS7_ILi192EEENS7_ILi160EEENS7_ILi64EEEEEELi64ENS_12float_e4m3_tEfNS_4arch4Sm90ELb0ELb0ELb1ELb0ELb0ELb0ELb0ELb1ELb1ELb0ELb0ELb0EEENS1_21CollectiveEpilogueFwdINS6_IJSA_SC_SB_EEES9_NS_10bfloat16_tESG_Li384ELb0ELb0ELb0ELb1EEENS1_29StaticPersistentTileSchedulerILb0EEEEEEEEEvNT_6ParamsE,"a",@progbits
	.sectionflags	@""
	.align	4
.nv.constant0._ZN7cutlass13device_kernelIN5flash11enable_sm90INS1_16FlashAttnFwdSm90INS1_25CollectiveMainloopFwdSm90ILi2EN4cute5tupleIJNS5_1CILi1EEES8_S8_EEENS6_IJNS7_ILi192EEENS7_ILi160EEENS7_ILi64EEEEEELi64ENS_12float_e4m3_tEfNS_4arch4Sm90ELb0ELb0ELb1ELb0ELb0ELb0ELb0ELb1ELb1ELb0ELb0ELb0EEENS1_21CollectiveEpilogueFwdINS6_IJSA_SC_SB_EEES9_NS_10bfloat16_tESG_Li384ELb0ELb0ELb0ELb1EEENS1_29StaticPersistentTileSchedulerILb0EEEEEEEEEvNT_6ParamsE:
	.zero		3584


//--------------------- .nv.constant0._ZN7cutlass13device_kernelIN5flash11enable_sm90INS1_16FlashAttnFwdSm90INS1_25CollectiveMainloopFwdSm90ILi2EN4cute5tupleIJNS5_1CILi1EEES8_S8_EEENS6_IJNS7_ILi192EEENS7_ILi160EEENS7_ILi64EEEEEELi64ENS_12float_e4m3_tEfNS_4arch4Sm90ELb0ELb0ELb1ELb1ELb0ELb0ELb0ELb1ELb1ELb0ELb0ELb0EEENS1_21CollectiveEpilogueFwdINS6_IJSA_SC_SB_EEES9_NS_10bfloat16_tESG_Li384ELb1ELb0ELb0ELb1EEENS1_36VarlenDynamicPersistentTileSchedulerILi192ELi160ELi384ELi128ELb0ELb0ELb1ELb0ELb1ELb1EEEEEEEEEvNT_6ParamsE --------------------------
	.section	.nv.constant0._ZN7cutlass13device_kernelIN5flash11enable_sm90INS1_16FlashAttnFwdSm90INS1_25CollectiveMainloopFwdSm90ILi2EN4cute5tupleIJNS5_1CILi1EEES8_S8_EEENS6_IJNS7_ILi192EEENS7_ILi160EEENS7_ILi64EEEEEELi64ENS_12float_e4m3_tEfNS_4arch4Sm90ELb0ELb0ELb1ELb1ELb0ELb0ELb0ELb1ELb1ELb0ELb0ELb0EEENS1_21CollectiveEpilogueFwdINS6_IJSA_SC_SB_EEES9_NS_10bfloat16_tESG_Li384ELb1ELb0ELb0ELb1EEENS1_36VarlenDynamicPersistentTileSchedulerILi192ELi160ELi384ELi128ELb0ELb0ELb1ELb0ELb1ELb1EEEEEEEEEvNT_6ParamsE,"a",@progbits
	.sectionflags	@""
	.align	4
.nv.constant0._ZN7cutlass13device_kernelIN5flash11enable_sm90INS1_16FlashAttnFwdSm90INS1_25CollectiveMainloopFwdSm90ILi2EN4cute5tupleIJNS5_1CILi1EEES8_S8_EEENS6_IJNS7_ILi192EEENS7_ILi160EEENS7_ILi64EEEEEELi64ENS_12float_e4m3_tEfNS_4arch4Sm90ELb0ELb0ELb1ELb1ELb0ELb0ELb0ELb1ELb1ELb0ELb0ELb0EEENS1_21CollectiveEpilogueFwdINS6_IJSA_SC_SB_EEES9_NS_10bfloat16_tESG_Li384ELb1ELb0ELb0ELb1EEENS1_36VarlenDynamicPersistentTileSchedulerILi192ELi160ELi384ELi128ELb0ELb0ELb1ELb0ELb1ELb1EEEEEEEEEvNT_6ParamsE:
	.zero		3200


//--------------------- .nv.constant0._ZN7cutlass13device_kernelIN5flash11enable_sm90INS1_16FlashAttnFwdSm90INS1_25CollectiveMainloopFwdSm90ILi2EN4cute5tupleIJNS5_1CILi1EEES8_S8_EEENS6_IJNS7_ILi192EEENS7_ILi160EEENS7_ILi64EEEEEELi64ENS_12float_e4m3_tEfNS_4arch4Sm90ELb0ELb0ELb1ELb1ELb0ELb1ELb0ELb1ELb1ELb0ELb0ELb0EEENS1_21CollectiveEpilogueFwdINS6_IJSA_SC_SB_EEES9_NS_10bfloat16_tESG_Li384ELb1ELb0ELb0ELb1EEENS1_36VarlenDynamicPersistentTileSchedulerILi192ELi160ELi384ELi128ELb0ELb0ELb1ELb0ELb1ELb1EEEEEEEEEvNT_6ParamsE --------------------------
	.section	.nv.constant0._ZN7cutlass13device_kernelIN5flash11enable_sm90INS1_16FlashAttnFwdSm90INS1_25CollectiveMainloopFwdSm90ILi2EN4cute5tupleIJNS5_1CILi1EEES8_S8_EEENS6_IJNS7_ILi192EEENS7_ILi160EEENS7_ILi64EEEEEELi64ENS_12float_e4m3_tEfNS_4arch4Sm90ELb0ELb0ELb1ELb1ELb0ELb1ELb0ELb1ELb1ELb0ELb0ELb0EEENS1_21CollectiveEpilogueFwdINS6_IJSA_SC_SB_EEES9_NS_10bfloat16_tESG_Li384ELb1ELb0ELb0ELb1EEENS1_36VarlenDynamicPersistentTileSchedulerILi192ELi160ELi384ELi128ELb0ELb0ELb1ELb0ELb1ELb1EEEEEEEEEvNT_6ParamsE,"a",@progbits
	.sectionflags	@""
	.align	4
.nv.constant0._ZN7cutlass13device_kernelIN5flash11enable_sm90INS1_16FlashAttnFwdSm90INS1_25CollectiveMainloopFwdSm90ILi2EN4cute5tupleIJNS5_1CILi1EEES8_S8_EEENS6_IJNS7_ILi192EEENS7_ILi160EEENS7_ILi64EEEEEELi64ENS_12float_e4m3_tEfNS_4arch4Sm90ELb0ELb0ELb1ELb1ELb0ELb1ELb0ELb1ELb1ELb0ELb0ELb0EEENS1_21CollectiveEpilogueFwdINS6_IJSA_SC_SB_EEES9_NS_10bfloat16_tESG_Li384ELb1ELb0ELb0ELb1EEENS1_36VarlenDynamicPersistentTileSchedulerILi192ELi160ELi384ELi128ELb0ELb0ELb1ELb0ELb1ELb1EEEEEEEEEvNT_6ParamsE:
	.zero		3200


//--------------------- .nv.constant0._ZN7cutlass13device_kernelIN5flash11enable_sm90INS1_16FlashAttnFwdSm90INS1_25CollectiveMainloopFwdSm90ILi2EN4cute5tupleIJNS5_1CILi1EEES8_S8_EEENS6_IJNS7_ILi192EEENS7_ILi160EEENS7_ILi64EEEEEELi64ENS_12float_e4m3_tEfNS_4arch4Sm90ELb0ELb1ELb1ELb0ELb0ELb0ELb0ELb1ELb1ELb0ELb0ELb0EEENS1_21CollectiveEpilogueFwdINS6_IJSA_SC_SB_EEES9_NS_10bfloat16_tESG_Li384ELb0ELb0ELb0ELb1EEENS1_30DynamicPersistentTileSchedulerILi384ELi128ELb0ELb0ELb1EEEEEEEEEvNT_6ParamsE --------------------------
	.section	.nv.constant0._ZN7cutlass13device_kernelIN5flash11enable_sm90INS1_16FlashAttnFwdSm90INS1_25CollectiveMainloopFwdSm90ILi2EN4cute5tupleIJNS5_1CILi1EEES8_S8_EEENS6_IJNS7_ILi192EEENS7_ILi160EEENS7_ILi64EEEEEELi64ENS_12float_e4m3_tEfNS_4arch4Sm90ELb0ELb1ELb1ELb0ELb0ELb0ELb0ELb1ELb1ELb0ELb0ELb0EEENS1_21CollectiveEpilogueFwdINS6_IJSA_SC_SB_EEES9_NS_10bfloat16_tESG_Li384ELb0ELb0ELb0ELb1EEENS1_30DynamicPersistentTileSchedulerILi384ELi128ELb0ELb0ELb1EEEEEEEEEvNT_6ParamsE,"a",@progbits
	.sectionflags	@""
	.align	4
.nv.constant0._ZN7cutlass13device_kernelIN5flash11enable_sm90INS1_16FlashAttnFwdSm90INS1_25CollectiveMainloopFwdSm90ILi2EN4cute5tupleIJNS5_1CILi1EEES8_S8_EEENS6_IJNS7_ILi192EEENS7_ILi160EEENS7_ILi64EEEEEELi64ENS_12float_e4m3_tEfNS_4arch4Sm90ELb0ELb1ELb1ELb0ELb0ELb0ELb0ELb1ELb1ELb0ELb0ELb0EEENS1_21CollectiveEpilogueFwdINS6_IJSA_SC_SB_EEES9_NS_10bfloat16_tESG_Li384ELb0ELb0ELb0ELb1EEENS1_30DynamicPersistentTileSchedulerILi384ELi128ELb0ELb0ELb1EEEEEEEEEvNT_6ParamsE:
	.zero		3584


//--------------------- .nv.constant0._ZN7cutlass13device_kernelIN5flash11enable_sm90INS1_16FlashAttnFwdSm90INS1_25CollectiveMainloopFwdSm90ILi2EN4cute5tupleIJNS5_1CILi1EEES8_S8_EEENS6_IJNS7_ILi192EEENS7_ILi160EEENS7_ILi64EEEEEELi64ENS_12float_e4m3_tEfNS_4arch4Sm90ELb0ELb1ELb1ELb1ELb0ELb0ELb0ELb1ELb1ELb0ELb0ELb0EEENS1_21CollectiveEpilogueFwdINS6_IJSA_SC_SB_EEES9_NS_10bfloat16_tESG_Li384ELb1ELb0ELb0ELb1EEENS1_36VarlenDynamicPersistentTileSchedulerILi192ELi160ELi384ELi128ELb0ELb0ELb1ELb1ELb0ELb1EEEEEEEEEvNT_6ParamsE --------------------------
	.section	.nv.constant0._ZN7cutlass13device_kernelIN5flash11enable_sm90INS1_16FlashAttnFwdSm90INS1_25CollectiveMainloopFwdSm90ILi2EN4cute5tupleIJNS5_1CILi1EEES8_S8_EEENS6_IJNS7_ILi192EEENS7_ILi160EEENS7_ILi64EEEEEELi64ENS_12float_e4m3_tEfNS_4arch4Sm90ELb0ELb1ELb1ELb1ELb0ELb0ELb0ELb1ELb1ELb0ELb0ELb0EEENS1_21CollectiveEpilogueFwdINS6_IJSA_SC_SB_EEES9_NS_10bfloat16_tESG_Li384ELb1ELb0ELb0ELb1EEENS1_36VarlenDynamicPersistentTileSchedulerILi192ELi160ELi384ELi128ELb0ELb0ELb1ELb1ELb0ELb1EEEEEEEEEvNT_6ParamsE,"a",@progbits
	.sectionflags	@""
	.align	4
.nv.constant0._ZN7cutlass13device_kernelIN5flash11enable_sm90INS1_16FlashAttnFwdSm90INS1_25CollectiveMainloopFwdSm90ILi2EN4cute5tupleIJNS5_1CILi1EEES8_S8_EEENS6_IJNS7_ILi192EEENS7_ILi160EEENS7_ILi64EEEEEELi64ENS_12float_e4m3_tEfNS_4arch4Sm90ELb0ELb1ELb1ELb1ELb0ELb0ELb0ELb1ELb1ELb0ELb0ELb0EEENS1_21CollectiveEpilogueFwdINS6_IJSA_SC_SB_EEES9_NS_10bfloat16_tESG_Li384ELb1ELb0ELb0ELb1EEENS1_36VarlenDynamicPersistentTileSchedulerILi192ELi160ELi384ELi128ELb0ELb0ELb1ELb1ELb0ELb1EEEEEEEEEvNT_6ParamsE:
	.zero		3200


//--------------------- .nv.constant0._ZN7cutlass13device_kernelIN5flash11enable_sm90INS1_16FlashAttnFwdSm90INS1_25CollectiveMainloopFwdSm90ILi2EN4cute5tupleIJNS5_1CILi1EEES8_S8_EEENS6_IJNS7_ILi192EEENS7_ILi160EEENS7_ILi64EEEEEELi64ENS_12float_e4m3_tEfNS_4arch4Sm90ELb0ELb1ELb1ELb1ELb0ELb1ELb0ELb1ELb1ELb0ELb0ELb0EEENS1_21CollectiveEpilogueFwdINS6_IJSA_SC_SB_EEES9_NS_10bfloat16_tESG_Li384ELb1ELb0ELb0ELb1EEENS1_36VarlenDynamicPersistentTileSchedulerILi192ELi160ELi384ELi128ELb0ELb0ELb1ELb1ELb0ELb1EEEEEEEEEvNT_6ParamsE --------------------------
	.section	.nv.constant0._ZN7cutlass13device_kernelIN5flash11enable_sm90INS1_16FlashAttnFwdSm90INS1_25CollectiveMainloopFwdSm90ILi2EN4cute5tupleIJNS5_1CILi1EEES8_S8_EEENS6_IJNS7_ILi192EEENS7_ILi160EEENS7_ILi64EEEEEELi64ENS_12float_e4m3_tEfNS_4arch4Sm90ELb0ELb1ELb1ELb1ELb0ELb1ELb0ELb1ELb1ELb0ELb0ELb0EEENS1_21CollectiveEpilogueFwdINS6_IJSA_SC_SB_EEES9_NS_10bfloat16_tESG_Li384ELb1ELb0ELb0ELb1EEENS1_36VarlenDynamicPersistentTileSchedulerILi192ELi160ELi384ELi128ELb0ELb0ELb1ELb1ELb0ELb1EEEEEEEEEvNT_6ParamsE,"a",@progbits
	.sectionflags	@""
	.align	4
.nv.constant0._ZN7cutlass13device_kernelIN5flash11enable_sm90INS1_16FlashAttnFwdSm90INS1_25CollectiveMainloopFwdSm90ILi2EN4cute5tupleIJNS5_1CILi1EEES8_S8_EEENS6_IJNS7_ILi192EEENS7_ILi160EEENS7_ILi64EEEEEELi64ENS_12float_e4m3_tEfNS_4arch4Sm90ELb0ELb1ELb1ELb1ELb0ELb1ELb0ELb1ELb1ELb0ELb0ELb0EEENS1_21CollectiveEpilogueFwdINS6_IJSA_SC_SB_EEES9_NS_10bfloat16_tESG_Li384ELb1ELb0ELb0ELb1EEENS1_36VarlenDynamicPersistentTileSchedulerILi192ELi160ELi384ELi128ELb0ELb0ELb1ELb1ELb0ELb1EEEEEEEEEvNT_6ParamsE:
	.zero		3200


//--------------------- .nv.constant0._ZN7cutlass13device_kernelIN5flash11enable_sm90INS1_16FlashAttnFwdSm90INS1_25CollectiveMainloopFwdSm90ILi2EN4cute5tupleIJNS5_1CILi1EEES8_S8_EEENS6_IJNS7_ILi192EEENS7_ILi160EEENS7_ILi64EEEEEELi64ENS_12float_e4m3_tEfNS_4arch4Sm90ELb1ELb0ELb1ELb0ELb0ELb0ELb0ELb1ELb1ELb0ELb0ELb0EEENS1_21CollectiveEpilogueFwdINS6_IJSA_SC_SB_EEES9_NS_10bfloat16_tESG_Li384ELb0ELb0ELb0ELb1EEENS1_30DynamicPersistentTileSchedulerILi384ELi128ELb0ELb0ELb1EEEEEEEEEvNT_6ParamsE --------------------------
	.section	.nv.constant0._ZN7cutlass13device_kernelIN5flash11enable_sm90INS1_16FlashAttnFwdSm90INS1_25CollectiveMainloopFwdSm90ILi2EN4cute5tupleIJNS5_1CILi1EEES8_S8_EEENS6_IJNS7_ILi192EEENS7_ILi160EEENS7_ILi64EEEEEELi64ENS_12float_e4m3_tEfNS_4arch4Sm90ELb1ELb0ELb1ELb0ELb0ELb0ELb0ELb1ELb1ELb0ELb0ELb0EEENS1_21CollectiveEpilogueFwdINS6_IJSA_SC_SB_EEES9_NS_10bfloat16_tESG_Li384ELb0ELb0ELb0ELb1EEENS1_30DynamicPersistentTileSchedulerILi384ELi128ELb0ELb0ELb1EEEEEEEEEvNT_6ParamsE,"a",@progbits
	.sectionflags	@""
	.align	4
.nv.constant0._ZN7cutlass13device_kernelIN5flash11enable_sm90INS1_16FlashAttnFwdSm90INS1_25CollectiveMainloopFwdSm90ILi2EN4cute5tupleIJNS5_1CILi1EEES8_S8_EEENS6_IJNS7_ILi192EEENS7_ILi160EEENS7_ILi64EEEEEELi64ENS_12float_e4m3_tEfNS_4arch4Sm90ELb1ELb0ELb1ELb0ELb0ELb0ELb0ELb1ELb1ELb0ELb0ELb0EEENS1_21CollectiveEpilogueFwdINS6_IJSA_SC_SB_EEES9_NS_10bfloat16_tESG_Li384ELb0ELb0ELb0ELb1EEENS1_30DynamicPersistentTileSchedulerILi384ELi128ELb0ELb0ELb1EEEEEEEEEvNT_6ParamsE:
	.zero		3584


//--------------------- .nv.constant0._ZN7cutlass13device_kernelIN5flash11enable_sm90INS1_16FlashAttnFwdSm90INS1_25CollectiveMainloopFwdSm90ILi2EN4cute5tupleIJNS5_1CILi1EEES8_S8_EEENS6_IJNS7_ILi192EEENS7_ILi160EEENS7_ILi64EEEEEELi64ENS_12float_e4m3_tEfNS_4arch4Sm90ELb1ELb0ELb1ELb1ELb0ELb0ELb0ELb1ELb1ELb0ELb0ELb0EEENS1_21CollectiveEpilogueFwdINS6_IJSA_SC_SB_EEES9_NS_10bfloat16_tESG_Li384ELb1ELb0ELb0ELb1EEENS1_36VarlenDynamicPersistentTileSchedulerILi192ELi160ELi384ELi128ELb0ELb0ELb1ELb1ELb1ELb1EEEEEEEEEvNT_6ParamsE --------------------------
	.section	.nv.constant0._ZN7cutlass13device_kernelIN5flash11enable_sm90INS1_16FlashAttnFwdSm90INS1_25CollectiveMainloopFwdSm90ILi2EN4cute5tupleIJNS5_1CILi1EEES8_S8_EEENS6_IJNS7_ILi192EEENS7_ILi160EEENS7_ILi64EEEEEELi64ENS_12float_e4m3_tEfNS_4arch4Sm90ELb1ELb0ELb1ELb1ELb0ELb0ELb0ELb1ELb1ELb0ELb0ELb0EEENS1_21CollectiveEpilogueFwdINS6_IJSA_SC_SB_EEES9_NS_10bfloat16_tESG_Li384ELb1ELb0ELb0ELb1EEENS1_36VarlenDynamicPersistentTileSchedulerILi192ELi160ELi384ELi128ELb0ELb0ELb1ELb1ELb1ELb1EEEEEEEEEvNT_6ParamsE,"a",@progbits
	.sectionflags	@""
	.align	4
.nv.constant0._ZN7cutlass13device_kernelIN5flash11enable_sm90INS1_16FlashAttnFwdSm90INS1_25CollectiveMainloopFwdSm90ILi2EN4cute5tupleIJNS5_1CILi1EEES8_S8_EEENS6_IJNS7_ILi192EEENS7_ILi160EEENS7_ILi64EEEEEELi64ENS_12float_e4m3_tEfNS_4arch4Sm90ELb1ELb0ELb1ELb1ELb0ELb0ELb0ELb1ELb1ELb0ELb0ELb0EEENS1_21CollectiveEpilogueFwdINS6_IJSA_SC_SB_EEES9_NS_10bfloat16_tESG_Li384ELb1ELb0ELb0ELb1EEENS1_36VarlenDynamicPersistentTileSchedulerILi192ELi160ELi384ELi128ELb0ELb0ELb1ELb1ELb1ELb1EEEEEEEEEvNT_6ParamsE:
	.zero		3200


//--------------------- .nv.constant0._ZN7cutlass13device_kernelIN5flash11enable_sm90INS1_16FlashAttnFwdSm90INS1_25CollectiveMainloopFwdSm90ILi2EN4cute5tupleIJNS5_1CILi1EEES8_S8_EEENS6_IJNS7_ILi192EEENS7_ILi160EEENS7_ILi64EEEEEELi64ENS_12float_e4m3_tEfNS_4arch4Sm90ELb1ELb0ELb1ELb1ELb0ELb1ELb0ELb1ELb1ELb0ELb0ELb0EEENS1_21CollectiveEpilogueFwdINS6_IJSA_SC_SB_EEES9_NS_10bfloat16_tESG_Li384ELb1ELb0ELb0ELb1EEENS1_36VarlenDynamicPersistentTileSchedulerILi192ELi160ELi384ELi128ELb0ELb0ELb1ELb1ELb1ELb1EEEEEEEEEvNT_6ParamsE --------------------------
	.section	.nv.constant0._ZN7cutlass13device_kernelIN5flash11enable_sm90INS1_16FlashAttnFwdSm90INS1_25CollectiveMainloopFwdSm90ILi2EN4cute5tupleIJNS5_1CILi1EEES8_S8_EEENS6_IJNS7_ILi192EEENS7_ILi160EEENS7_ILi64EEEEEELi64ENS_12float_e4m3_tEfNS_4arch4Sm90ELb1ELb0ELb1ELb1ELb0ELb1ELb0ELb1ELb1ELb0ELb0ELb0EEENS1_21CollectiveEpilogueFwdINS6_IJSA_SC_SB_EEES9_NS_10bfloat16_tESG_Li384ELb1ELb0ELb0ELb1EEENS1_36VarlenDynamicPersistentTileSchedulerILi192ELi160ELi384ELi128ELb0ELb0ELb1ELb1ELb1ELb1EEEEEEEEEvNT_6ParamsE,"a",@progbits
	.sectionflags	@""
	.align	4
.nv.constant0._ZN7cutlass13device_kernelIN5flash11enable_sm90INS1_16FlashAttnFwdSm90INS1_25CollectiveMainloopFwdSm90ILi2EN4cute5tupleIJNS5_1CILi1EEES8_S8_EEENS6_IJNS7_ILi192EEENS7_ILi160EEENS7_ILi64EEEEEELi64ENS_12float_e4m3_tEfNS_4arch4Sm90ELb1ELb0ELb1ELb1ELb0ELb1ELb0ELb1ELb1ELb0ELb0ELb0EEENS1_21CollectiveEpilogueFwdINS6_IJSA_SC_SB_EEES9_NS_10bfloat16_tESG_Li384ELb1ELb0ELb0ELb1EEENS1_36VarlenDynamicPersistentTileSchedulerILi192ELi160ELi384ELi128ELb0ELb0ELb1ELb1ELb1ELb1EEEEEEEEEvNT_6ParamsE:
	.zero		3200


//--------------------- SYMBOLS --------------------------

	.type		.nv.reservedSmem.offset0,@object
	.size		.nv.reservedSmem.offset0,0x4
	.type		__assertfail,@function
